// Copyright (c) 2024, Jay Shah, Ganesh Bikshandi, Ying Zhang, Vijay Thakkar, Pradeep Ramani, Tri Dao.
// Splitting the different template instantiations to different files to speed up compilation.
// This file is auto-generated. See "generate_kernels.py"

#include "flash_fwd_hdim64_bf16_paged_split_softcap_sm90.cu"
#include "flash_fwd_hdim96_bf16_paged_split_softcap_sm90.cu"
#include "flash_fwd_hdim128_bf16_paged_split_softcap_sm90.cu"
#include "flash_fwd_hdim192_bf16_paged_split_softcap_sm90.cu"
#include "flash_fwd_hdim256_bf16_paged_split_softcap_sm90.cu"

// ===== COMPILED SASS (sm_90a) =====

	.target	sm_90a

	.elftype	@"ET_EXEC"


//--------------------- .note.nv.tkinfo           --------------------------
	.section	.note.nv.tkinfo,"",@"SHT_NOTE"
	.sectionflags	@"SHF_NOTE_NV_TKINFO"
	.tkinfo
        /*0018*/ 	.word	0x00000002
        /*0030*/ 	.string	""
        /*0030*/ 	.string	"ptxas"
        /*0030*/ 	.string	"Cuda compilation tools, release 13.0, V13.0.88"
        /*0030*/ 	.string	"Build cuda_13.0.r13.0/compiler.36424714_0"
        /*0030*/ 	.string	"-arch sm_90a -m 64 "



//--------------------- .note.nv.cuinfo           --------------------------
	.section	.note.nv.cuinfo,"",@"SHT_NOTE"
	.sectionflags	@"SHF_NOTE_NV_CUINFO"
        /*0018*/ 	.short	0x0002
        /*001a*/ 	.short	0x005a
        /*001c*/ 	.short	0x0082
	.zero		2


//--------------------- .nv.info                  --------------------------
	.section	.nv.info,"",@"SHT_CUDA_INFO"
	.align	4


	//----- nvinfo : EIATTR_REGCOUNT
	.align		4
        /*0000*/ 	.byte	0x04, 0x2f
        /*0002*/ 	.short	(.L_41 - .L_40)
	.align		4
.L_40:
        /*0004*/ 	.word	index@(_ZN7cutlass13device_kernelIN5flash11enable_sm90INS1_16FlashAttnFwdSm90INS1_25CollectiveMainloopFwdSm90ILi2EN4cute5tupleIJNS5_1CILi1EEES8_S8_EEENS6_IJNS7_ILi192EEENS7_ILi128EEENS7_ILi64EEEEEELi64ENS_10bfloat16_tEfNS_4arch4Sm90ELb1ELb0ELb1ELb1ELb1ELb1ELb0ELb1ELb1ELb1ELb1ELb0EEENS1_21CollectiveEpilogueFwdINS6_IJSA_SC_SB_EEES9_SE_SG_Li384ELb1ELb1ELb1ELb0EEENS1_36VarlenDynamicPersistentTileSchedulerILi192ELi128ELi384ELi128ELb1ELb1ELb1ELb1ELb1ELb1EEEEEEEEEvNT_6ParamsE)
        /*0008*/ 	.word	0x00000080


	//----- nvinfo : EIATTR_FRAME_SIZE
	.align		4
.L_41:
        /*000c*/ 	.byte	0x04, 0x11
        /*000e*/ 	.short	(.L_43 - .L_42)
	.align		4
.L_42:
        /*0010*/ 	.word	index@(_ZN7cutlass13device_kernelIN5flash11enable_sm90INS1_16FlashAttnFwdSm90INS1_25CollectiveMainloopFwdSm90ILi2EN4cute5tupleIJNS5_1CILi1EEES8_S8_EEENS6_IJNS7_ILi192EEENS7_ILi128EEENS7_ILi64EEEEEELi64ENS_10bfloat16_tEfNS_4arch4Sm90ELb1ELb0ELb1ELb1ELb1ELb1ELb0ELb1ELb1ELb1ELb1ELb0EEENS1_21CollectiveEpilogueFwdINS6_IJSA_SC_SB_EEES9_SE_SG_Li384ELb1ELb1ELb1ELb0EEENS1_36VarlenDynamicPersistentTileSchedulerILi192ELi128ELi384ELi128ELb1ELb1ELb1ELb1ELb1ELb1EEEEEEEEEvNT_6ParamsE)
        /*0014*/ 	.word	0x00000068


	//----- nvinfo : EIATTR_REGCOUNT
	.align		4
.L_43:
        /*0018*/ 	.byte	0x04, 0x2f
        /*001a*/ 	.short	(.L_45 - .L_44)
	.align		4
.L_44:
        /*001c*/ 	.word	index@(_ZN7cutlass13device_kernelIN5flash11enable_sm90INS1_16FlashAttnFwdSm90INS1_25CollectiveMainloopFwdSm90ILi2EN4cute5tupleIJNS5_1CILi1EEES8_S8_EEENS6_IJNS7_ILi192EEENS7_ILi128EEENS7_ILi64EEEEEELi64ENS_10bfloat16_tEfNS_4arch4Sm90ELb1ELb0ELb1ELb1ELb1ELb0ELb0ELb1ELb1ELb1ELb1ELb0EEENS1_21CollectiveEpilogueFwdINS6_IJSA_SC_SB_EEES9_SE_SG_Li384ELb1ELb1ELb1ELb0EEENS1_36VarlenDynamicPersistentTileSchedulerILi192ELi128ELi384ELi128ELb1ELb1ELb1ELb1ELb1ELb1EEEEEEEEEvNT_6ParamsE)
        /*0020*/ 	.word	0x00000080


	//----- nvinfo : EIATTR_FRAME_SIZE
	.align		4
.L_45:
        /*0024*/ 	.byte	0x04, 0x11
        /*0026*/ 	.short	(.L_47 - .L_46)
	.align		4
.L_46:
        /*0028*/ 	.word	index@(_ZN7cutlass13device_kernelIN5flash11enable_sm90INS1_16FlashAttnFwdSm90INS1_25CollectiveMainloopFwdSm90ILi2EN4cute5tupleIJNS5_1CILi1EEES8_S8_EEENS6_IJNS7_ILi192EEENS7_ILi128EEENS7_ILi64EEEEEELi64ENS_10bfloat16_tEfNS_4arch4Sm90ELb1ELb0ELb1ELb1ELb1ELb0ELb0ELb1ELb1ELb1ELb1ELb0EEENS1_21CollectiveEpilogueFwdINS6_IJSA_SC_SB_EEES9_SE_SG_Li384ELb1ELb1ELb1ELb0EEENS1_36VarlenDynamicPersistentTileSchedulerILi192ELi128ELi384ELi128ELb1ELb1ELb1ELb1ELb1ELb1EEEEEEEEEvNT_6ParamsE)
        /*002c*/ 	.word	0x00000040


	//----- nvinfo : EIATTR_REGCOUNT
	.align		4
.L_47:
        /*0030*/ 	.byte	0x04, 0x2f
        /*0032*/ 	.short	(.L_49 - .L_48)
	.align		4
.L_48:
        /*0034*/ 	.word	index@(_ZN7cutlass13device_kernelIN5flash11enable_sm90INS1_16FlashAttnFwdSm90INS1_25CollectiveMainloopFwdSm90ILi2EN4cute5tupleIJNS5_1CILi1EEES8_S8_EEENS6_IJNS7_ILi192EEENS7_ILi128EEENS7_ILi64EEEEEELi64ENS_10bfloat16_tEfNS_4arch4Sm90ELb1ELb0ELb1ELb0ELb1ELb0ELb0ELb1ELb1ELb1ELb1ELb0EEENS1_21CollectiveEpilogueFwdINS6_IJSA_SC_SB_EEES9_SE_SG_Li384ELb0ELb1ELb1ELb0EEENS1_19SingleTileSchedulerILb0ELb1ELb1ELi192EEEEEEEEEvNT_6ParamsE)
        /*0038*/ 	.word	0x00000080


	//----- nvinfo : EIATTR_FRAME_SIZE
	.align		4
.L_49:
        /*003c*/ 	.byte	0x04, 0x11
        /*003e*/ 	.short	(.L_51 - .L_50)
	.align		4
.L_50:
        /*0040*/ 	.word	index@(_ZN7cutlass13device_kernelIN5flash11enable_sm90INS1_16FlashAttnFwdSm90INS1_25CollectiveMainloopFwdSm90ILi2EN4cute5tupleIJNS5_1CILi1EEES8_S8_EEENS6_IJNS7_ILi192EEENS7_ILi128EEENS7_ILi64EEEEEELi64ENS_10bfloat16_tEfNS_4arch4Sm90ELb1ELb0ELb1ELb0ELb1ELb0ELb0ELb1ELb1ELb1ELb1ELb0EEENS1_21CollectiveEpilogueFwdINS6_IJSA_SC_SB_EEES9_SE_SG_Li384ELb0ELb1ELb1ELb0EEENS1_19SingleTileSchedulerILb0ELb1ELb1ELi192EEEEEEEEEvNT_6ParamsE)
        /*0044*/ 	.word	0x00000008


	//----- nvinfo : EIATTR_REGCOUNT
	.align		4
.L_51:
        /*0048*/ 	.byte	0x04, 0x2f
        /*004a*/ 	.short	(.L_53 - .L_52)
	.align		4
.L_52:
        /*004c*/ 	.word	index@(_ZN7cutlass13device_kernelIN5flash11enable_sm90INS1_16FlashAttnFwdSm90INS1_25CollectiveMainloopFwdSm90ILi2EN4cute5tupleIJNS5_1CILi1EEES8_S8_EEENS6_IJNS7_ILi192EEENS7_ILi128EEENS7_ILi64EEEEEELi64ENS_10bfloat16_tEfNS_4arch4Sm90ELb0ELb1ELb1ELb1ELb1ELb1ELb0ELb1ELb1ELb1ELb1ELb0EEENS1_21CollectiveEpilogueFwdINS6_IJSA_SC_SB_EEES9_SE_SG_Li384ELb1ELb1ELb1ELb0EEENS1_36VarlenDynamicPersistentTileSchedulerILi192ELi128ELi384ELi128ELb1ELb1ELb1ELb1ELb0ELb1EEEEEEEEEvNT_6ParamsE)
        /*0050*/ 	.word	0x00000080


	//----- nvinfo : EIATTR_FRAME_SIZE
	.align		4
.L_53:
        /*0054*/ 	.byte	0x04, 0x11
        /*0056*/ 	.short	(.L_55 - .L_54)
	.align		4
.L_54:
        /*0058*/ 	.word	index@(_ZN7cutlass13device_kernelIN5flash11enable_sm90INS1_16FlashAttnFwdSm90INS1_25CollectiveMainloopFwdSm90ILi2EN4cute5tupleIJNS5_1CILi1EEES8_S8_EEENS6_IJNS7_ILi192EEENS7_ILi128EEENS7_ILi64EEEEEELi64ENS_10bfloat16_tEfNS_4arch4Sm90ELb0ELb1ELb1ELb1ELb1ELb1ELb0ELb1ELb1ELb1ELb1ELb0EEENS1_21CollectiveEpilogueFwdINS6_IJSA_SC_SB_EEES9_SE_SG_Li384ELb1ELb1ELb1ELb0EEENS1_36VarlenDynamicPersistentTileSchedulerILi192ELi128ELi384ELi128ELb1ELb1ELb1ELb1ELb0ELb1EEEEEEEEEvNT_6ParamsE)
        /*005c*/ 	.word	0x00000068


	//----- nvinfo : EIATTR_REGCOUNT
	.align		4
.L_55:
        /*0060*/ 	.byte	0x04, 0x2f
        /*0062*/ 	.short	(.L_57 - .L_56)
	.align		4
.L_56:
        /*0064*/ 	.word	index@(_ZN7cutlass13device_kernelIN5flash11enable_sm90INS1_16FlashAttnFwdSm90INS1_25CollectiveMainloopFwdSm90ILi2EN4cute5tupleIJNS5_1CILi1EEES8_S8_EEENS6_IJNS7_ILi192EEENS7_ILi128EEENS7_ILi64EEEEEELi64ENS_10bfloat16_tEfNS_4arch4Sm90ELb0ELb1ELb1ELb1ELb1ELb0ELb0ELb1ELb1ELb1ELb1ELb0EEENS1_21CollectiveEpilogueFwdINS6_IJSA_SC_SB_EEES9_SE_SG_Li384ELb1ELb1ELb1ELb0EEENS1_36VarlenDynamicPersistentTileSchedulerILi192ELi128ELi384ELi128ELb1ELb1ELb1ELb1ELb0ELb1EEEEEEEEEvNT_6ParamsE)
        /*0068*/ 	.word	0x00000080


	//----- nvinfo : EIATTR_FRAME_SIZE
	.align		4
.L_57:
        /*006c*/ 	.byte	0x04, 0x11
        /*006e*/ 	.short	(.L_59 - .L_58)
	.align		4
.L_58:
        /*0070*/ 	.word	index@(_ZN7cutlass13device_kernelIN5flash11enable_sm90INS1_16FlashAttnFwdSm90INS1_25CollectiveMainloopFwdSm90ILi2EN4cute5tupleIJNS5_1CILi1EEES8_S8_EEENS6_IJNS7_ILi192EEENS7_ILi128EEENS7_ILi64EEEEEELi64ENS_10bfloat16_tEfNS_4arch4Sm90ELb0ELb1ELb1ELb1ELb1ELb0ELb0ELb1ELb1ELb1ELb1ELb0EEENS1_21CollectiveEpilogueFwdINS6_IJSA_SC_SB_EEES9_SE_SG_Li384ELb1ELb1ELb1ELb0EEENS1_36VarlenDynamicPersistentTileSchedulerILi192ELi128ELi384ELi128ELb1ELb1ELb1ELb1ELb0ELb1EEEEEEEEEvNT_6ParamsE)
        /*0074*/ 	.word	0x00000040


	//----- nvinfo : EIATTR_REGCOUNT
	.align		4
.L_59:
        /*0078*/ 	.byte	0x04, 0x2f
        /*007a*/ 	.short	(.L_61 - .L_60)
	.align		4
.L_60:
        /*007c*/ 	.word	index@(_ZN7cutlass13device_kernelIN5flash11enable_sm90INS1_16FlashAttnFwdSm90INS1_25CollectiveMainloopFwdSm90ILi2EN4cute5tupleIJNS5_1CILi1EEES8_S8_EEENS6_IJNS7_ILi192EEENS7_ILi128EEENS7_ILi64EEEEEELi64ENS_10bfloat16_tEfNS_4arch4Sm90ELb0ELb1ELb1ELb0ELb1ELb0ELb0ELb1ELb1ELb1ELb1ELb0EEENS1_21CollectiveEpilogueFwdINS6_IJSA_SC_SB_EEES9_SE_SG_Li384ELb0ELb1ELb1ELb0EEENS1_19SingleTileSchedulerILb0ELb1ELb1ELi192EEEEEEEEEvNT_6ParamsE)
        /*0080*/ 	.word	0x00000080


	//----- nvinfo : EIATTR_FRAME_SIZE
	.align		4
.L_61:
        /*0084*/ 	.byte	0x04, 0x11
        /*0086*/ 	.short	(.L_63 - .L_62)
	.align		4
.L_62:
        /*0088*/ 	.word	index@(_ZN7cutlass13device_kernelIN5flash11enable_sm90INS1_16FlashAttnFwdSm90INS1_25CollectiveMainloopFwdSm90ILi2EN4cute5tupleIJNS5_1CILi1EEES8_S8_EEENS6_IJNS7_ILi192EEENS7_ILi128EEENS7_ILi64EEEEEELi64ENS_10bfloat16_tEfNS_4arch4Sm90ELb0ELb1ELb1ELb0ELb1ELb0ELb0ELb1ELb1ELb1ELb1ELb0EEENS1_21CollectiveEpilogueFwdINS6_IJSA_SC_SB_EEES9_SE_SG_Li384ELb0ELb1ELb1ELb0EEENS1_19SingleTileSchedulerILb0ELb1ELb1ELi192EEEEEEEEEvNT_6ParamsE)
        /*008c*/ 	.word	0x00000008


	//----- nvinfo : EIATTR_REGCOUNT
	.align		4
.L_63:
        /*0090*/ 	.byte	0x04, 0x2f
        /*0092*/ 	.short	(.L_65 - .L_64)
	.align		4
.L_64:
        /*0094*/ 	.word	index@(_ZN7cutlass13device_kernelIN5flash11enable_sm90INS1_16FlashAttnFwdSm90INS1_25CollectiveMainloopFwdSm90ILi2EN4cute5tupleIJNS5_1CILi1EEES8_S8_EEENS6_IJNS7_ILi192EEENS7_ILi128EEENS7_ILi64EEEEEELi64ENS_10bfloat16_tEfNS_4arch4Sm90ELb0ELb0ELb1ELb1ELb1ELb1ELb0ELb1ELb1ELb1ELb1ELb0EEENS1_21CollectiveEpilogueFwdINS6_IJSA_SC_SB_EEES9_SE_SG_Li384ELb1ELb1ELb1ELb0EEENS1_36VarlenDynamicPersistentTileSchedulerILi192ELi128ELi384ELi128ELb1ELb1ELb1ELb0ELb1ELb1EEEEEEEEEvNT_6ParamsE)
        /*0098*/ 	.word	0x00000080


	//----- nvinfo : EIATTR_FRAME_SIZE
	.align		4
.L_65:
        /*009c*/ 	.byte	0x04, 0x11
        /*009e*/ 	.short	(.L_67 - .L_66)
	.align		4
.L_66:
        /*00a0*/ 	.word	index@(_ZN7cutlass13device_kernelIN5flash11enable_sm90INS1_16FlashAttnFwdSm90INS1_25CollectiveMainloopFwdSm90ILi2EN4cute5tupleIJNS5_1CILi1EEES8_S8_EEENS6_IJNS7_ILi192EEENS7_ILi128EEENS7_ILi64EEEEEELi64ENS_10bfloat16_tEfNS_4arch4Sm90ELb0ELb0ELb1ELb1ELb1ELb1ELb0ELb1ELb1ELb1ELb1ELb0EEENS1_21CollectiveEpilogueFwdINS6_IJSA_SC_SB_EEES9_SE_SG_Li384ELb1ELb1ELb1ELb0EEENS1_36VarlenDynamicPersistentTileSchedulerILi192ELi128ELi384ELi128ELb1ELb1ELb1ELb0ELb1ELb1EEEEEEEEEvNT_6ParamsE)
        /*00a4*/ 	.word	0x00000068


	//----- nvinfo : EIATTR_REGCOUNT
	.align		4
.L_67:
        /*00a8*/ 	.byte	0x04, 0x2f
        /*00aa*/ 	.short	(.L_69 - .L_68)
	.align		4
.L_68:
        /*00ac*/ 	.word	index@(_ZN7cutlass13device_kernelIN5flash11enable_sm90INS1_16FlashAttnFwdSm90INS1_25CollectiveMainloopFwdSm90ILi2EN4cute5tupleIJNS5_1CILi1EEES8_S8_EEENS6_IJNS7_ILi192EEENS7_ILi128EEENS7_ILi64EEEEEELi64ENS_10bfloat16_tEfNS_4arch4Sm90ELb0ELb0ELb1ELb1ELb1ELb0ELb0ELb1ELb1ELb1ELb1ELb0EEENS1_21CollectiveEpilogueFwdINS6_IJSA_SC_SB_EEES9_SE_SG_Li384ELb1ELb1ELb1ELb0EEENS1_36VarlenDynamicPersistentTileSchedulerILi192ELi128ELi384ELi128ELb1ELb1ELb1ELb0ELb1ELb1EEEEEEEEEvNT_6ParamsE)
        /*00b0*/ 	.word	0x00000080


	//----- nvinfo : EIATTR_FRAME_SIZE
	.align		4
.L_69:
        /*00b4*/ 	.byte	0x04, 0x11
        /*00b6*/ 	.short	(.L_71 - .L_70)
	.align		4
.L_70:
        /*00b8*/ 	.word	index@(_ZN7cutlass13device_kernelIN5flash11enable_sm90INS1_16FlashAttnFwdSm90INS1_25CollectiveMainloopFwdSm90ILi2EN4cute5tupleIJNS5_1CILi1EEES8_S8_EEENS6_IJNS7_ILi192EEENS7_ILi128EEENS7_ILi64EEEEEELi64ENS_10bfloat16_tEfNS_4arch4Sm90ELb0ELb0ELb1ELb1ELb1ELb0ELb0ELb1ELb1ELb1ELb1ELb0EEENS1_21CollectiveEpilogueFwdINS6_IJSA_SC_SB_EEES9_SE_SG_Li384ELb1ELb1ELb1ELb0EEENS1_36VarlenDynamicPersistentTileSchedulerILi192ELi128ELi384ELi128ELb1ELb1ELb1ELb0ELb1ELb1EEEEEEEEEvNT_6ParamsE)
        /*00bc*/ 	.word	0x00000050


	//----- nvinfo : EIATTR_REGCOUNT
	.align		4
.L_71:
        /*00c0*/ 	.byte	0x04, 0x2f
        /*00c2*/ 	.short	(.L_73 - .L_72)
	.align		4
.L_72:
        /*00c4*/ 	.word	index@(_ZN7cutlass13device_kernelIN5flash11enable_sm90INS1_16FlashAttnFwdSm90INS1_25CollectiveMainloopFwdSm90ILi2EN4cute5tupleIJNS5_1CILi1EEES8_S8_EEENS6_IJNS7_ILi192EEENS7_ILi128EEENS7_ILi64EEEEEELi64ENS_10bfloat16_tEfNS_4arch4Sm90ELb0ELb0ELb1ELb0ELb1ELb0ELb0ELb1ELb1ELb1ELb1ELb0EEENS1_21CollectiveEpilogueFwdINS6_IJSA_SC_SB_EEES9_SE_SG_Li384ELb0ELb1ELb1ELb0EEENS1_19SingleTileSchedulerILb0ELb1ELb1ELi192EEEEEEEEEvNT_6ParamsE)
        /*00c8*/ 	.word	0x00000080


	//----- nvinfo : EIATTR_FRAME_SIZE
	.align		4
.L_73:
        /*00cc*/ 	.byte	0x04, 0x11
        /*00ce*/ 	.short	(.L_75 - .L_74)
	.align		4
.L_74:
        /*00d0*/ 	.word	index@(_ZN7cutlass13device_kernelIN5flash11enable_sm90INS1_16FlashAttnFwdSm90INS1_25CollectiveMainloopFwdSm90ILi2EN4cute5tupleIJNS5_1CILi1EEES8_S8_EEENS6_IJNS7_ILi192EEENS7_ILi128EEENS7_ILi64EEEEEELi64ENS_10bfloat16_tEfNS_4arch4Sm90ELb0ELb0ELb1ELb0ELb1ELb0ELb0ELb1ELb1ELb1ELb1ELb0EEENS1_21CollectiveEpilogueFwdINS6_IJSA_SC_SB_EEES9_SE_SG_Li384ELb0ELb1ELb1ELb0EEENS1_19SingleTileSchedulerILb0ELb1ELb1ELi192EEEEEEEEEvNT_6ParamsE)
        /*00d4*/ 	.word	0x00000008


	//----- nvinfo : EIATTR_REGCOUNT
	.align		4
.L_75:
        /*00d8*/ 	.byte	0x04, 0x2f
        /*00da*/ 	.short	(.L_77 - .L_76)
	.align		4
.L_76:
        /*00dc*/ 	.word	index@(_ZN7cutlass13device_kernelIN5flash11enable_sm90INS1_16FlashAttnFwdSm90INS1_25CollectiveMainloopFwdSm90ILi2EN4cute5tupleIJNS5_1CILi1EEES8_S8_EEENS6_IJNS7_ILi192EEENS7_ILi128EEENS7_ILi96EEEEEELi96ENS_10bfloat16_tEfNS_4arch4Sm90ELb1ELb0ELb1ELb1ELb1ELb1ELb0ELb0ELb1ELb1ELb1ELb0EEENS1_21CollectiveEpilogueFwdINS6_IJSA_SC_SB_EEES9_SE_SG_Li384ELb1ELb1ELb1ELb0EEENS1_36VarlenDynamicPersistentTileSchedulerILi192ELi128ELi384ELi128ELb1ELb1ELb1ELb1ELb1ELb1EEEEEEEEEvNT_6ParamsE)
        /*00e0*/ 	.word	0x00000080


	//----- nvinfo : EIATTR_FRAME_SIZE
	.align		4
.L_77:
        /*00e4*/ 	.byte	0x04, 0x11
        /*00e6*/ 	.short	(.L_79 - .L_78)
	.align		4
.L_78:
        /*00e8*/ 	.word	index@(_ZN7cutlass13device_kernelIN5flash11enable_sm90INS1_16FlashAttnFwdSm90INS1_25CollectiveMainloopFwdSm90ILi2EN4cute5tupleIJNS5_1CILi1EEES8_S8_EEENS6_IJNS7_ILi192EEENS7_ILi128EEENS7_ILi96EEEEEELi96ENS_10bfloat16_tEfNS_4arch4Sm90ELb1ELb0ELb1ELb1ELb1ELb1ELb0ELb0ELb1ELb1ELb1ELb0EEENS1_21CollectiveEpilogueFwdINS6_IJSA_SC_SB_EEES9_SE_SG_Li384ELb1ELb1ELb1ELb0EEENS1_36VarlenDynamicPersistentTileSchedulerILi192ELi128ELi384ELi128ELb1ELb1ELb1ELb1ELb1ELb1EEEEEEEEEvNT_6ParamsE)
        /*00ec*/ 	.word	0x00000118


	//----- nvinfo : EIATTR_REGCOUNT
	.align		4
.L_79:
        /*00f0*/ 	.byte	0x04, 0x2f
        /*00f2*/ 	.short	(.L_81 - .L_80)
	.align		4
.L_80:
        /*00f4*/ 	.word	index@(_ZN7cutlass13device_kernelIN5flash11enable_sm90INS1_16FlashAttnFwdSm90INS1_25CollectiveMainloopFwdSm90ILi2EN4cute5tupleIJNS5_1CILi1EEES8_S8_EEENS6_IJNS7_ILi192EEENS7_ILi128EEENS7_ILi96EEEEEELi96ENS_10bfloat16_tEfNS_4arch4Sm90ELb1ELb0ELb1ELb1ELb1ELb0ELb0ELb0ELb1ELb1ELb1ELb0EEENS1_21CollectiveEpilogueFwdINS6_IJSA_SC_SB_EEES9_SE_SG_Li384ELb1ELb1ELb1ELb0EEENS1_36VarlenDynamicPersistentTileSchedulerILi192ELi128ELi384ELi128ELb1ELb1ELb1ELb1ELb1ELb1EEEEEEEEEvNT_6ParamsE)
        /*00f8*/ 	.word	0x00000080


	//----- nvinfo : EIATTR_FRAME_SIZE
	.align		4
.L_81:
        /*00fc*/ 	.byte	0x04, 0x11
        /*00fe*/ 	.short	(.L_83 - .L_82)
	.align		4
.L_82:
        /*0100*/ 	.word	index@(_ZN7cutlass13device_kernelIN5flash11enable_sm90INS1_16FlashAttnFwdSm90INS1_25CollectiveMainloopFwdSm90ILi2EN4cute5tupleIJNS5_1CILi1EEES8_S8_EEENS6_IJNS7_ILi192EEENS7_ILi128EEENS7_ILi96EEEEEELi96ENS_10bfloat16_tEfNS_4arch4Sm90ELb1ELb0ELb1ELb1ELb1ELb0ELb0ELb0ELb1ELb1ELb1ELb0EEENS1_21CollectiveEpilogueFwdINS6_IJSA_SC_SB_EEES9_SE_SG_Li384ELb1ELb1ELb1ELb0EEENS1_36VarlenDynamicPersistentTileSchedulerILi192ELi128ELi384ELi128ELb1ELb1ELb1ELb1ELb1ELb1EEEEEEEEEvNT_6ParamsE)
        /*0104*/ 	.word	0x00000048


	//----- nvinfo : EIATTR_REGCOUNT
	.align		4
.L_83:
        /*0108*/ 	.byte	0x04, 0x2f
        /*010a*/ 	.short	(.L_85 - .L_84)
	.align		4
.L_84:
        /*010c*/ 	.word	index@(_ZN7cutlass13device_kernelIN5flash11enable_sm90INS1_16FlashAttnFwdSm90INS1_25CollectiveMainloopFwdSm90ILi2EN4cute5tupleIJNS5_1CILi1EEES8_S8_EEENS6_IJNS7_ILi192EEENS7_ILi128EEENS7_ILi96EEEEEELi96ENS_10bfloat16_tEfNS_4arch4Sm90ELb1ELb0ELb1ELb0ELb1ELb0ELb0ELb0ELb1ELb1ELb1ELb0EEENS1_21CollectiveEpilogueFwdINS6_IJSA_SC_SB_EEES9_SE_SG_Li384ELb0ELb1ELb1ELb0EEENS1_19SingleTileSchedulerILb0ELb1ELb1ELi192EEEEEEEEEvNT_6ParamsE)
        /*0110*/ 	.word	0x00000080


	//----- nvinfo : EIATTR_FRAME_SIZE
	.align		4
.L_85:
        /*0114*/ 	.byte	0x04, 0x11
        /*0116*/ 	.short	(.L_87 - .L_86)
	.align		4
.L_86:
        /*0118*/ 	.word	index@(_ZN7cutlass13device_kernelIN5flash11enable_sm90INS1_16FlashAttnFwdSm90INS1_25CollectiveMainloopFwdSm90ILi2EN4cute5tupleIJNS5_1CILi1EEES8_S8_EEENS6_IJNS7_ILi192EEENS7_ILi128EEENS7_ILi96EEEEEELi96ENS_10bfloat16_tEfNS_4arch4Sm90ELb1ELb0ELb1ELb0ELb1ELb0ELb0ELb0ELb1ELb1ELb1ELb0EEENS1_21CollectiveEpilogueFwdINS6_IJSA_SC_SB_EEES9_SE_SG_Li384ELb0ELb1ELb1ELb0EEENS1_19SingleTileSchedulerILb0ELb1ELb1ELi192EEEEEEEEEvNT_6ParamsE)
        /*011c*/ 	.word	0x00000010


	//----- nvinfo : EIATTR_REGCOUNT
	.align		4
.L_87:
        /*0120*/ 	.byte	0x04, 0x2f
        /*0122*/ 	.short	(.L_89 - .L_88)
	.align		4
.L_88:
        /*0124*/ 	.word	index@(_ZN7cutlass13device_kernelIN5flash11enable_sm90INS1_16FlashAttnFwdSm90INS1_25CollectiveMainloopFwdSm90ILi2EN4cute5tupleIJNS5_1CILi1EEES8_S8_EEENS6_IJNS7_ILi192EEENS7_ILi128EEENS7_ILi96EEEEEELi96ENS_10bfloat16_tEfNS_4arch4Sm90ELb0ELb1ELb1ELb1ELb1ELb1ELb0ELb0ELb1ELb1ELb1ELb0EEENS1_21CollectiveEpilogueFwdINS6_IJSA_SC_SB_EEES9_SE_SG_Li384ELb1ELb1ELb1ELb0EEENS1_36VarlenDynamicPersistentTileSchedulerILi192ELi128ELi384ELi128ELb1ELb1ELb1ELb1ELb0ELb1EEEEEEEEEvNT_6ParamsE)
        /*0128*/ 	.word	0x00000080


	//----- nvinfo : EIATTR_FRAME_SIZE
	.align		4
.L_89:
        /*012c*/ 	.byte	0x04, 0x11
        /*012e*/ 	.short	(.L_91 - .L_90)
	.align		4
.L_90:
        /*0130*/ 	.word	index@(_ZN7cutlass13device_kernelIN5flash11enable_sm90INS1_16FlashAttnFwdSm90INS1_25CollectiveMainloopFwdSm90ILi2EN4cute5tupleIJNS5_1CILi1EEES8_S8_EEENS6_IJNS7_ILi192EEENS7_ILi128EEENS7_ILi96EEEEEELi96ENS_10bfloat16_tEfNS_4arch4Sm90ELb0ELb1ELb1ELb1ELb1ELb1ELb0ELb0ELb1ELb1ELb1ELb0EEENS1_21CollectiveEpilogueFwdINS6_IJSA_SC_SB_EEES9_SE_SG_Li384ELb1ELb1ELb1ELb0EEENS1_36VarlenDynamicPersistentTileSchedulerILi192ELi128ELi384ELi128ELb1ELb1ELb1ELb1ELb0ELb1EEEEEEEEEvNT_6ParamsE)
        /*0134*/ 	.word	0x000000c8


	//----- nvinfo : EIATTR_REGCOUNT
	.align		4
.L_91:
        /*0138*/ 	.byte	0x04, 0x2f
        /*013a*/ 	.short	(.L_93 - .L_92)
	.align		4
.L_92:
        /*013c*/ 	.word	index@(_ZN7cutlass13device_kernelIN5flash11enable_sm90INS1_16FlashAttnFwdSm90INS1_25CollectiveMainloopFwdSm90ILi2EN4cute5tupleIJNS5_1CILi1EEES8_S8_EEENS6_IJNS7_ILi192EEENS7_ILi128EEENS7_ILi96EEEEEELi96ENS_10bfloat16_tEfNS_4arch4Sm90ELb0ELb1ELb1ELb1ELb1ELb0ELb0ELb0ELb1ELb1ELb1ELb0EEENS1_21CollectiveEpilogueFwdINS6_IJSA_SC_SB_EEES9_SE_SG_Li384ELb1ELb1ELb1ELb0EEENS1_36VarlenDynamicPersistentTileSchedulerILi192ELi128ELi384ELi128ELb1ELb1ELb1ELb1ELb0ELb1EEEEEEEEEvNT_6ParamsE)
        /*0140*/ 	.word	0x00000080


	//----- nvinfo : EIATTR_FRAME_SIZE
	.align		4
.L_93:
        /*0144*/ 	.byte	0x04, 0x11
        /*0146*/ 	.short	(.L_95 - .L_94)
	.align		4
.L_94:
        /*0148*/ 	.word	index@(_ZN7cutlass13device_kernelIN5flash11enable_sm90INS1_16FlashAttnFwdSm90INS1_25CollectiveMainloopFwdSm90ILi2EN4cute5tupleIJNS5_1CILi1EEES8_S8_EEENS6_IJNS7_ILi192EEENS7_ILi128EEENS7_ILi96EEEEEELi96ENS_10bfloat16_tEfNS_4arch4Sm90ELb0ELb1ELb1ELb1ELb1ELb0ELb0ELb0ELb1ELb1ELb1ELb0EEENS1_21CollectiveEpilogueFwdINS6_IJSA_SC_SB_EEES9_SE_SG_Li384ELb1ELb1ELb1ELb0EEENS1_36VarlenDynamicPersistentTileSchedulerILi192ELi128ELi384ELi128ELb1ELb1ELb1ELb1ELb0ELb1EEEEEEEEEvNT_6ParamsE)
        /*014c*/ 	.word	0x00000030


	//----- nvinfo : EIATTR_REGCOUNT
	.align		4
.L_95:
        /*0150*/ 	.byte	0x04, 0x2f
        /*0152*/ 	.short	(.L_97 - .L_96)
	.align		4
.L_96:
        /*0154*/ 	.word	index@(_ZN7cutlass13device_kernelIN5flash11enable_sm90INS1_16FlashAttnFwdSm90INS1_25CollectiveMainloopFwdSm90ILi2EN4cute5tupleIJNS5_1CILi1EEES8_S8_EEENS6_IJNS7_ILi192EEENS7_ILi128EEENS7_ILi96EEEEEELi96ENS_10bfloat16_tEfNS_4arch4Sm90ELb0ELb1ELb1ELb0ELb1ELb0ELb0ELb0ELb1ELb1ELb1ELb0EEENS1_21CollectiveEpilogueFwdINS6_IJSA_SC_SB_EEES9_SE_SG_Li384ELb0ELb1ELb1ELb0EEENS1_19SingleTileSchedulerILb0ELb1ELb1ELi192EEEEEEEEEvNT_6ParamsE)
        /*0158*/ 	.word	0x00000080


	//----- nvinfo : EIATTR_FRAME_SIZE
	.align		4
.L_97:
        /*015c*/ 	.byte	0x04, 0x11
        /*015e*/ 	.short	(.L_99 - .L_98)
	.align		4
.L_98:
        /*0160*/ 	.word	index@(_ZN7cutlass13device_kernelIN5flash11enable_sm90INS1_16FlashAttnFwdSm90INS1_25CollectiveMainloopFwdSm90ILi2EN4cute5tupleIJNS5_1CILi1EEES8_S8_EEENS6_IJNS7_ILi192EEENS7_ILi128EEENS7_ILi96EEEEEELi96ENS_10bfloat16_tEfNS_4arch4Sm90ELb0ELb1ELb1ELb0ELb1ELb0ELb0ELb0ELb1ELb1ELb1ELb0EEENS1_21CollectiveEpilogueFwdINS6_IJSA_SC_SB_EEES9_SE_SG_Li384ELb0ELb1ELb1ELb0EEENS1_19SingleTileSchedulerILb0ELb1ELb1ELi192EEEEEEEEEvNT_6ParamsE)
        /*0164*/ 	.word	0x00000010


	//----- nvinfo : EIATTR_REGCOUNT
	.align		4
.L_99:
        /*0168*/ 	.byte	0x04, 0x2f
        /*016a*/ 	.short	(.L_101 - .L_100)
	.align		4
.L_100:
        /*016c*/ 	.word	index@(_ZN7cutlass13device_kernelIN5flash11enable_sm90INS1_16FlashAttnFwdSm90INS1_25CollectiveMainloopFwdSm90ILi2EN4cute5tupleIJNS5_1CILi1EEES8_S8_EEENS6_IJNS7_ILi192EEENS7_ILi128EEENS7_ILi96EEEEEELi96ENS_10bfloat16_tEfNS_4arch4Sm90ELb0ELb0ELb1ELb1ELb1ELb1ELb0ELb0ELb1ELb1ELb1ELb0EEENS1_21CollectiveEpilogueFwdINS6_IJSA_SC_SB_EEES9_SE_SG_Li384ELb1ELb1ELb1ELb0EEENS1_36VarlenDynamicPersistentTileSchedulerILi192ELi128ELi384ELi128ELb1ELb1ELb1ELb0ELb1ELb1EEEEEEEEEvNT_6ParamsE)
        /*0170*/ 	.word	0x00000080


	//----- nvinfo : EIATTR_FRAME_SIZE
	.align		4
.L_101:
        /*0174*/ 	.byte	0x04, 0x11
        /*0176*/ 	.short	(.L_103 - .L_102)
	.align		4
.L_102:
        /*0178*/ 	.word	index@(_ZN7cutlass13device_kernelIN5flash11enable_sm90INS1_16FlashAttnFwdSm90INS1_25CollectiveMainloopFwdSm90ILi2EN4cute5tupleIJNS5_1CILi1EEES8_S8_EEENS6_IJNS7_ILi192EEENS7_ILi128EEENS7_ILi96EEEEEELi96ENS_10bfloat16_tEfNS_4arch4Sm90ELb0ELb0ELb1ELb1ELb1ELb1ELb0ELb0ELb1ELb1ELb1ELb0EEENS1_21CollectiveEpilogueFwdINS6_IJSA_SC_SB_EEES9_SE_SG_Li384ELb1ELb1ELb1ELb0EEENS1_36VarlenDynamicPersistentTileSchedulerILi192ELi128ELi384ELi128ELb1ELb1ELb1ELb0ELb1ELb1EEEEEEEEEvNT_6ParamsE)
        /*017c*/ 	.word	0x00000118


	//----- nvinfo : EIATTR_REGCOUNT
	.align		4
.L_103:
        /*0180*/ 	.byte	0x04, 0x2f
        /*0182*/ 	.short	(.L_105 - .L_104)
	.align		4
.L_104:
        /*0184*/ 	.word	index@(_ZN7cutlass13device_kernelIN5flash11enable_sm90INS1_16FlashAttnFwdSm90INS1_25CollectiveMainloopFwdSm90ILi2EN4cute5tupleIJNS5_1CILi1EEES8_S8_EEENS6_IJNS7_ILi192EEENS7_ILi128EEENS7_ILi96EEEEEELi96ENS_10bfloat16_tEfNS_4arch4Sm90ELb0ELb0ELb1ELb1ELb1ELb0ELb0ELb0ELb1ELb1ELb1ELb0EEENS1_21CollectiveEpilogueFwdINS6_IJSA_SC_SB_EEES9_SE_SG_Li384ELb1ELb1ELb1ELb0EEENS1_36VarlenDynamicPersistentTileSchedulerILi192ELi128ELi384ELi128ELb1ELb1ELb1ELb0ELb1ELb1EEEEEEEEEvNT_6ParamsE)
        /*0188*/ 	.word	0x00000080


	//----- nvinfo : EIATTR_FRAME_SIZE
	.align		4
.L_105:
        /*018c*/ 	.byte	0x04, 0x11
        /*018e*/ 	.short	(.L_107 - .L_106)
	.align		4
.L_106:
        /*0190*/ 	.word	index@(_ZN7cutlass13device_kernelIN5flash11enable_sm90INS1_16FlashAttnFwdSm90INS1_25CollectiveMainloopFwdSm90ILi2EN4cute5tupleIJNS5_1CILi1EEES8_S8_EEENS6_IJNS7_ILi192EEENS7_ILi128EEENS7_ILi96EEEEEELi96ENS_10bfloat16_tEfNS_4arch4Sm90ELb0ELb0ELb1ELb1ELb1ELb0ELb0ELb0ELb1ELb1ELb1ELb0EEENS1_21CollectiveEpilogueFwdINS6_IJSA_SC_SB_EEES9_SE_SG_Li384ELb1ELb1ELb1ELb0EEENS1_36VarlenDynamicPersistentTileSchedulerILi192ELi128ELi384ELi128ELb1ELb1ELb1ELb0ELb1ELb1EEEEEEEEEvNT_6ParamsE)
        /*0194*/ 	.word	0x00000050


	//----- nvinfo : EIATTR_REGCOUNT
	.align		4
.L_107:
        /*0198*/ 	.byte	0x04, 0x2f
        /*019a*/ 	.short	(.L_109 - .L_108)
	.align		4
.L_108:
        /*019c*/ 	.word	index@(_ZN7cutlass13device_kernelIN5flash11enable_sm90INS1_16FlashAttnFwdSm90INS1_25CollectiveMainloopFwdSm90ILi2EN4cute5tupleIJNS5_1CILi1EEES8_S8_EEENS6_IJNS7_ILi192EEENS7_ILi128EEENS7_ILi96EEEEEELi96ENS_10bfloat16_tEfNS_4arch4Sm90ELb0ELb0ELb1ELb0ELb1ELb0ELb0ELb0ELb1ELb1ELb1ELb0EEENS1_21CollectiveEpilogueFwdINS6_IJSA_SC_SB_EEES9_SE_SG_Li384ELb0ELb1ELb1ELb0EEENS1_19SingleTileSchedulerILb0ELb1ELb1ELi192EEEEEEEEEvNT_6ParamsE)
        /*01a0*/ 	.word	0x00000080


	//----- nvinfo : EIATTR_FRAME_SIZE
	.align		4
.L_109:
        /*01a4*/ 	.byte	0x04, 0x11
        /*01a6*/ 	.short	(.L_111 - .L_110)
	.align		4
.L_110:
        /*01a8*/ 	.word	index@(_ZN7cutlass13device_kernelIN5flash11enable_sm90INS1_16FlashAttnFwdSm90INS1_25CollectiveMainloopFwdSm90ILi2EN4cute5tupleIJNS5_1CILi1EEES8_S8_EEENS6_IJNS7_ILi192EEENS7_ILi128EEENS7_ILi96EEEEEELi96ENS_10bfloat16_tEfNS_4arch4Sm90ELb0ELb0ELb1ELb0ELb1ELb0ELb0ELb0ELb1ELb1ELb1ELb0EEENS1_21CollectiveEpilogueFwdINS6_IJSA_SC_SB_EEES9_SE_SG_Li384ELb0ELb1ELb1ELb0EEENS1_19SingleTileSchedulerILb0ELb1ELb1ELi192EEEEEEEEEvNT_6ParamsE)
        /*01ac*/ 	.word	0x00000008


	//----- nvinfo : EIATTR_REGCOUNT
	.align		4
.L_111:
        /*01b0*/ 	.byte	0x04, 0x2f
        /*01b2*/ 	.short	(.L_113 - .L_112)
	.align		4
.L_112:
        /*01b4*/ 	.word	index@(_ZN7cutlass13device_kernelIN5flash11enable_sm90INS1_16FlashAttnFwdSm90INS1_25CollectiveMainloopFwdSm90ILi2EN4cute5tupleIJNS5_1CILi1EEES8_S8_EEENS6_IJNS7_ILi128EEESA_SA_EEELi128ENS_10bfloat16_tEfNS_4arch4Sm90ELb1ELb0ELb1ELb1ELb1ELb1ELb0ELb1ELb1ELb1ELb1ELb0EEENS1_21CollectiveEpilogueFwdISB_S9_SC_SE_Li256ELb1ELb1ELb1ELb0EEENS1_36VarlenDynamicPersistentTileSchedulerILi128ELi128ELi256ELi128ELb1ELb1ELb1ELb1ELb1ELb1EEEEEEEEEvNT_6ParamsE)
        /*01b8*/ 	.word	0x000000a8


	//----- nvinfo : EIATTR_FRAME_SIZE
	.align		4
.L_113:
        /*01bc*/ 	.byte	0x04, 0x11
        /*01be*/ 	.short	(.L_115 - .L_114)
	.align		4
.L_114:
        /*01c0*/ 	.word	index@(_ZN7cutlass13device_kernelIN5flash11enable_sm90INS1_16FlashAttnFwdSm90INS1_25CollectiveMainloopFwdSm90ILi2EN4cute5tupleIJNS5_1CILi1EEES8_S8_EEENS6_IJNS7_ILi128EEESA_SA_EEELi128ENS_10bfloat16_tEfNS_4arch4Sm90ELb1ELb0ELb1ELb1ELb1ELb1ELb0ELb1ELb1ELb1ELb1ELb0EEENS1_21CollectiveEpilogueFwdISB_S9_SC_SE_Li256ELb1ELb1ELb1ELb0EEENS1_36VarlenDynamicPersistentTileSchedulerILi128ELi128ELi256ELi128ELb1ELb1ELb1ELb1ELb1ELb1EEEEEEEEEvNT_6ParamsE)
        /*01c4*/ 	.word	0x00000028


	//----- nvinfo : EIATTR_REGCOUNT
	.align		4
.L_115:
        /*01c8*/ 	.byte	0x04, 0x2f
        /*01ca*/ 	.short	(.L_117 - .L_116)
	.align		4
.L_116:
        /*01cc*/ 	.word	index@(_ZN7cutlass13device_kernelIN5flash11enable_sm90INS1_16FlashAttnFwdSm90INS1_25CollectiveMainloopFwdSm90ILi2EN4cute5tupleIJNS5_1CILi1EEES8_S8_EEENS6_IJNS7_ILi128EEESA_SA_EEELi128ENS_10bfloat16_tEfNS_4arch4Sm90ELb1ELb0ELb1ELb1ELb1ELb0ELb0ELb1ELb1ELb1ELb1ELb0EEENS1_21CollectiveEpilogueFwdISB_S9_SC_SE_Li256ELb1ELb1ELb1ELb0EEENS1_36VarlenDynamicPersistentTileSchedulerILi128ELi128ELi256ELi128ELb1ELb1ELb1ELb1ELb1ELb1EEEEEEEEEvNT_6ParamsE)
        /*01d0*/ 	.word	0x000000a8


	//----- nvinfo : EIATTR_FRAME_SIZE
	.align		4
.L_117:
        /*01d4*/ 	.byte	0x04, 0x11
        /*01d6*/ 	.short	(.L_119 - .L_118)
	.align		4
.L_118:
        /*01d8*/ 	.word	index@(_ZN7cutlass13device_kernelIN5flash11enable_sm90INS1_16FlashAttnFwdSm90INS1_25CollectiveMainloopFwdSm90ILi2EN4cute5tupleIJNS5_1CILi1EEES8_S8_EEENS6_IJNS7_ILi128EEESA_SA_EEELi128ENS_10bfloat16_tEfNS_4arch4Sm90ELb1ELb0ELb1ELb1ELb1ELb0ELb0ELb1ELb1ELb1ELb1ELb0EEENS1_21CollectiveEpilogueFwdISB_S9_SC_SE_Li256ELb1ELb1ELb1ELb0EEENS1_36VarlenDynamicPersistentTileSchedulerILi128ELi128ELi256ELi128ELb1ELb1ELb1ELb1ELb1ELb1EEEEEEEEEvNT_6ParamsE)
        /*01dc*/ 	.word	0x00000028


	//----- nvinfo : EIATTR_REGCOUNT
	.align		4
.L_119:
        /*01e0*/ 	.byte	0x04, 0x2f
        /*01e2*/ 	.short	(.L_121 - .L_120)
	.align		4
.L_120:
        /*01e4*/ 	.word	index@(_ZN7cutlass13device_kernelIN5flash11enable_sm90INS1_16FlashAttnFwdSm90INS1_25CollectiveMainloopFwdSm90ILi2EN4cute5tupleIJNS5_1CILi1EEES8_S8_EEENS6_IJNS7_ILi128EEESA_SA_EEELi128ENS_10bfloat16_tEfNS_4arch4Sm90ELb1ELb0ELb1ELb0ELb1ELb0ELb0ELb1ELb1ELb1ELb1ELb0EEENS1_21CollectiveEpilogueFwdISB_S9_SC_SE_Li256ELb0ELb1ELb1ELb0EEENS1_19SingleTileSchedulerILb0ELb1ELb1ELi128EEEEEEEEEvNT_6ParamsE)
        /*01e8*/ 	.word	0x000000a8


	//----- nvinfo : EIATTR_FRAME_SIZE
	.align		4
.L_121:
        /*01ec*/ 	.byte	0x04, 0x11
        /*01ee*/ 	.short	(.L_123 - .L_122)
	.align		4
.L_122:
        /*01f0*/ 	.word	index@(_ZN7cutlass13device_kernelIN5flash11enable_sm90INS1_16FlashAttnFwdSm90INS1_25CollectiveMainloopFwdSm90ILi2EN4cute5tupleIJNS5_1CILi1EEES8_S8_EEENS6_IJNS7_ILi128EEESA_SA_EEELi128ENS_10bfloat16_tEfNS_4arch4Sm90ELb1ELb0ELb1ELb0ELb1ELb0ELb0ELb1ELb1ELb1ELb1ELb0EEENS1_21CollectiveEpilogueFwdISB_S9_SC_SE_Li256ELb0ELb1ELb1ELb0EEENS1_19SingleTileSchedulerILb0ELb1ELb1ELi128EEEEEEEEEvNT_6ParamsE)
        /*01f4*/ 	.word	0x00000000


	//----- nvinfo : EIATTR_REGCOUNT
	.align		4
.L_123:
        /*01f8*/ 	.byte	0x04, 0x2f
        /*01fa*/ 	.short	(.L_125 - .L_124)
	.align		4
.L_124:
        /*01fc*/ 	.word	index@(_ZN7cutlass13device_kernelIN5flash11enable_sm90INS1_16FlashAttnFwdSm90INS1_25CollectiveMainloopFwdSm90ILi2EN4cute5tupleIJNS5_1CILi1EEES8_S8_EEENS6_IJNS7_ILi128EEESA_SA_EEELi128ENS_10bfloat16_tEfNS_4arch4Sm90ELb0ELb1ELb1ELb1ELb1ELb1ELb0ELb1ELb1ELb1ELb1ELb0EEENS1_21CollectiveEpilogueFwdISB_S9_SC_SE_Li256ELb1ELb1ELb1ELb0EEENS1_36VarlenDynamicPersistentTileSchedulerILi128ELi128ELi256ELi128ELb1ELb1ELb1ELb1ELb0ELb1EEEEEEEEEvNT_6ParamsE)
        /*0200*/ 	.word	0x000000a8


	//----- nvinfo : EIATTR_FRAME_SIZE
	.align		4
.L_125:
        /*0204*/ 	.byte	0x04, 0x11
        /*0206*/ 	.short	(.L_127 - .L_126)
	.align		4
.L_126:
        /*0208*/ 	.word	index@(_ZN7cutlass13device_kernelIN5flash11enable_sm90INS1_16FlashAttnFwdSm90INS1_25CollectiveMainloopFwdSm90ILi2EN4cute5tupleIJNS5_1CILi1EEES8_S8_EEENS6_IJNS7_ILi128EEESA_SA_EEELi128ENS_10bfloat16_tEfNS_4arch4Sm90ELb0ELb1ELb1ELb1ELb1ELb1ELb0ELb1ELb1ELb1ELb1ELb0EEENS1_21CollectiveEpilogueFwdISB_S9_SC_SE_Li256ELb1ELb1ELb1ELb0EEENS1_36VarlenDynamicPersistentTileSchedulerILi128ELi128ELi256ELi128ELb1ELb1ELb1ELb1ELb0ELb1EEEEEEEEEvNT_6ParamsE)
        /*020c*/ 	.word	0x00000040


	//----- nvinfo : EIATTR_REGCOUNT
	.align		4
.L_127:
        /*0210*/ 	.byte	0x04, 0x2f
        /*0212*/ 	.short	(.L_129 - .L_128)
	.align		4
.L_128:
        /*0214*/ 	.word	index@(_ZN7cutlass13device_kernelIN5flash11enable_sm90INS1_16FlashAttnFwdSm90INS1_25CollectiveMainloopFwdSm90ILi2EN4cute5tupleIJNS5_1CILi1EEES8_S8_EEENS6_IJNS7_ILi128EEESA_SA_EEELi128ENS_10bfloat16_tEfNS_4arch4Sm90ELb0ELb1ELb1ELb1ELb1ELb0ELb0ELb1ELb1ELb1ELb1ELb0EEENS1_21CollectiveEpilogueFwdISB_S9_SC_SE_Li256ELb1ELb1ELb1ELb0EEENS1_36VarlenDynamicPersistentTileSchedulerILi128ELi128ELi256ELi128ELb1ELb1ELb1ELb1ELb0ELb1EEEEEEEEEvNT_6ParamsE)
        /*0218*/ 	.word	0x000000a8


	//----- nvinfo : EIATTR_FRAME_SIZE
	.align		4
.L_129:
        /*021c*/ 	.byte	0x04, 0x11
        /*021e*/ 	.short	(.L_131 - .L_130)
	.align		4
.L_130:
        /*0220*/ 	.word	index@(_ZN7cutlass13device_kernelIN5flash11enable_sm90INS1_16FlashAttnFwdSm90INS1_25CollectiveMainloopFwdSm90ILi2EN4cute5tupleIJNS5_1CILi1EEES8_S8_EEENS6_IJNS7_ILi128EEESA_SA_EEELi128ENS_10bfloat16_tEfNS_4arch4Sm90ELb0ELb1ELb1ELb1ELb1ELb0ELb0ELb1ELb1ELb1ELb1ELb0EEENS1_21CollectiveEpilogueFwdISB_S9_SC_SE_Li256ELb1ELb1ELb1ELb0EEENS1_36VarlenDynamicPersistentTileSchedulerILi128ELi128ELi256ELi128ELb1ELb1ELb1ELb1ELb0ELb1EEEEEEEEEvNT_6ParamsE)
        /*0224*/ 	.word	0x00000020


	//----- nvinfo : EIATTR_REGCOUNT
	.align		4
.L_131:
        /*0228*/ 	.byte	0x04, 0x2f
        /*022a*/ 	.short	(.L_133 - .L_132)
	.align		4
.L_132:
        /*022c*/ 	.word	index@(_ZN7cutlass13device_kernelIN5flash11enable_sm90INS1_16FlashAttnFwdSm90INS1_25CollectiveMainloopFwdSm90ILi2EN4cute5tupleIJNS5_1CILi1EEES8_S8_EEENS6_IJNS7_ILi128EEESA_SA_EEELi128ENS_10bfloat16_tEfNS_4arch4Sm90ELb0ELb1ELb1ELb0ELb1ELb0ELb0ELb1ELb1ELb1ELb1ELb0EEENS1_21CollectiveEpilogueFwdISB_S9_SC_SE_Li256ELb0ELb1ELb1ELb0EEENS1_19SingleTileSchedulerILb0ELb1ELb1ELi128EEEEEEEEEvNT_6ParamsE)
        /*0230*/ 	.word	0x000000a8


	//----- nvinfo : EIATTR_FRAME_SIZE
	.align		4
.L_133:
        /*0234*/ 	.byte	0x04, 0x11
        /*0236*/ 	.short	(.L_135 - .L_134)
	.align		4
.L_134:
        /*0238*/ 	.word	index@(_ZN7cutlass13device_kernelIN5flash11enable_sm90INS1_16FlashAttnFwdSm90INS1_25CollectiveMainloopFwdSm90ILi2EN4cute5tupleIJNS5_1CILi1EEES8_S8_EEENS6_IJNS7_ILi128EEESA_SA_EEELi128ENS_10bfloat16_tEfNS_4arch4Sm90ELb0ELb1ELb1ELb0ELb1ELb0ELb0ELb1ELb1ELb1ELb1ELb0EEENS1_21CollectiveEpilogueFwdISB_S9_SC_SE_Li256ELb0ELb1ELb1ELb0EEENS1_19SingleTileSchedulerILb0ELb1ELb1ELi128EEEEEEEEEvNT_6ParamsE)
        /*023c*/ 	.word	0x00000000


	//----- nvinfo : EIATTR_REGCOUNT
	.align		4
.L_135:
        /*0240*/ 	.byte	0x04, 0x2f
        /*0242*/ 	.short	(.L_137 - .L_136)
	.align		4
.L_136:
        /*0244*/ 	.word	index@(_ZN7cutlass13device_kernelIN5flash11enable_sm90INS1_16FlashAttnFwdSm90INS1_25CollectiveMainloopFwdSm90ILi2EN4cute5tupleIJNS5_1CILi1EEES8_S8_EEENS6_IJNS7_ILi128EEESA_SA_EEELi128ENS_10bfloat16_tEfNS_4arch4Sm90ELb0ELb0ELb1ELb1ELb1ELb1ELb0ELb1ELb1ELb1ELb1ELb0EEENS1_21CollectiveEpilogueFwdISB_S9_SC_SE_Li256ELb1ELb1ELb1ELb0EEENS1_36VarlenDynamicPersistentTileSchedulerILi128ELi128ELi256ELi128ELb1ELb1ELb1ELb0ELb1ELb1EEEEEEEEEvNT_6ParamsE)
        /*0248*/ 	.word	0x000000a8


	//----- nvinfo : EIATTR_FRAME_SIZE
	.align		4
.L_137:
        /*024c*/ 	.byte	0x04, 0x11
        /*024e*/ 	.short	(.L_139 - .L_138)
	.align		4
.L_138:
        /*0250*/ 	.word	index@(_ZN7cutlass13device_kernelIN5flash11enable_sm90INS1_16FlashAttnFwdSm90INS1_25CollectiveMainloopFwdSm90ILi2EN4cute5tupleIJNS5_1CILi1EEES8_S8_EEENS6_IJNS7_ILi128EEESA_SA_EEELi128ENS_10bfloat16_tEfNS_4arch4Sm90ELb0ELb0ELb1ELb1ELb1ELb1ELb0ELb1ELb1ELb1ELb1ELb0EEENS1_21CollectiveEpilogueFwdISB_S9_SC_SE_Li256ELb1ELb1ELb1ELb0EEENS1_36VarlenDynamicPersistentTileSchedulerILi128ELi128ELi256ELi128ELb1ELb1ELb1ELb0ELb1ELb1EEEEEEEEEvNT_6ParamsE)
        /*0254*/ 	.word	0x00000028


	//----- nvinfo : EIATTR_REGCOUNT
	.align		4
.L_139:
        /*0258*/ 	.byte	0x04, 0x2f
        /*025a*/ 	.short	(.L_141 - .L_140)
	.align		4
.L_140:
        /*025c*/ 	.word	index@(_ZN7cutlass13device_kernelIN5flash11enable_sm90INS1_16FlashAttnFwdSm90INS1_25CollectiveMainloopFwdSm90ILi2EN4cute5tupleIJNS5_1CILi1EEES8_S8_EEENS6_IJNS7_ILi128EEESA_SA_EEELi128ENS_10bfloat16_tEfNS_4arch4Sm90ELb0ELb0ELb1ELb1ELb1ELb0ELb0ELb1ELb1ELb1ELb1ELb0EEENS1_21CollectiveEpilogueFwdISB_S9_SC_SE_Li256ELb1ELb1ELb1ELb0EEENS1_36VarlenDynamicPersistentTileSchedulerILi128ELi128ELi256ELi128ELb1ELb1ELb1ELb0ELb1ELb1EEEEEEEEEvNT_6ParamsE)
        /*0260*/ 	.word	0x000000a8


	//----- nvinfo : EIATTR_FRAME_SIZE
	.align		4
.L_141:
        /*0264*/ 	.byte	0x04, 0x11
        /*0266*/ 	.short	(.L_143 - .L_142)
	.align		4
.L_142:
        /*0268*/ 	.word	index@(_ZN7cutlass13device_kernelIN5flash11enable_sm90INS1_16FlashAttnFwdSm90INS1_25CollectiveMainloopFwdSm90ILi2EN4cute5tupleIJNS5_1CILi1EEES8_S8_EEENS6_IJNS7_ILi128EEESA_SA_EEELi128ENS_10bfloat16_tEfNS_4arch4Sm90ELb0ELb0ELb1ELb1ELb1ELb0ELb0ELb1ELb1ELb1ELb1ELb0EEENS1_21CollectiveEpilogueFwdISB_S9_SC_SE_Li256ELb1ELb1ELb1ELb0EEENS1_36VarlenDynamicPersistentTileSchedulerILi128ELi128ELi256ELi128ELb1ELb1ELb1ELb0ELb1ELb1EEEEEEEEEvNT_6ParamsE)
        /*026c*/ 	.word	0x00000028


	//----- nvinfo : EIATTR_REGCOUNT
	.align		4
.L_143:
        /*0270*/ 	.byte	0x04, 0x2f
        /*0272*/ 	.short	(.L_145 - .L_144)
	.align		4
.L_144:
        /*0274*/ 	.word	index@(_ZN7cutlass13device_kernelIN5flash11enable_sm90INS1_16FlashAttnFwdSm90INS1_25CollectiveMainloopFwdSm90ILi2EN4cute5tupleIJNS5_1CILi1EEES8_S8_EEENS6_IJNS7_ILi128EEESA_SA_EEELi128ENS_10bfloat16_tEfNS_4arch4Sm90ELb0ELb0ELb1ELb0ELb1ELb0ELb0ELb1ELb1ELb1ELb1ELb0EEENS1_21CollectiveEpilogueFwdISB_S9_SC_SE_Li256ELb0ELb1ELb1ELb0EEENS1_19SingleTileSchedulerILb0ELb1ELb1ELi128EEEEEEEEEvNT_6ParamsE)
        /*0278*/ 	.word	0x000000a8


	//----- nvinfo : EIATTR_FRAME_SIZE
	.align		4
.L_145:
        /*027c*/ 	.byte	0x04, 0x11
        /*027e*/ 	.short	(.L_147 - .L_146)
	.align		4
.L_146:
        /*0280*/ 	.word	index@(_ZN7cutlass13device_kernelIN5flash11enable_sm90INS1_16FlashAttnFwdSm90INS1_25CollectiveMainloopFwdSm90ILi2EN4cute5tupleIJNS5_1CILi1EEES8_S8_EEENS6_IJNS7_ILi128EEESA_SA_EEELi128ENS_10bfloat16_tEfNS_4arch4Sm90ELb0ELb0ELb1ELb0ELb1ELb0ELb0ELb1ELb1ELb1ELb1ELb0EEENS1_21CollectiveEpilogueFwdISB_S9_SC_SE_Li256ELb0ELb1ELb1ELb0EEENS1_19SingleTileSchedulerILb0ELb1ELb1ELi128EEEEEEEEEvNT_6ParamsE)
        /*0284*/ 	.word	0x00000000


	//----- nvinfo : EIATTR_REGCOUNT
	.align		4
.L_147:
        /*0288*/ 	.byte	0x04, 0x2f
        /*028a*/ 	.short	(.L_149 - .L_148)
	.align		4
.L_148:
        /*028c*/ 	.word	index@(_ZN7cutlass13device_kernelIN5flash11enable_sm90INS1_16FlashAttnFwdSm90INS1_25CollectiveMainloopFwdSm90ILi2EN4cute5tupleIJNS5_1CILi1EEES8_S8_EEENS6_IJNS7_ILi128EEENS7_ILi96EEENS7_ILi192EEEEEELi192ENS_10bfloat16_tEfNS_4arch4Sm90ELb1ELb0ELb1ELb1ELb1ELb1ELb0ELb1ELb1ELb1ELb1ELb0EEENS1_21CollectiveEpilogueFwdINS6_IJSA_SC_SB_EEES9_SE_SG_Li256ELb1ELb1ELb1ELb0EEENS1_36VarlenDynamicPersistentTileSchedulerILi128ELi96ELi256ELi128ELb1ELb1ELb1ELb1ELb1ELb1EEEEEEEEEvNT_6ParamsE)
        /*0290*/ 	.word	0x000000a8


	//----- nvinfo : EIATTR_FRAME_SIZE
	.align		4
.L_149:
        /*0294*/ 	.byte	0x04, 0x11
        /*0296*/ 	.short	(.L_151 - .L_150)
	.align		4
.L_150:
        /*0298*/ 	.word	index@(_ZN7cutlass13device_kernelIN5flash11enable_sm90INS1_16FlashAttnFwdSm90INS1_25CollectiveMainloopFwdSm90ILi2EN4cute5tupleIJNS5_1CILi1EEES8_S8_EEENS6_IJNS7_ILi128EEENS7_ILi96EEENS7_ILi192EEEEEELi192ENS_10bfloat16_tEfNS_4arch4Sm90ELb1ELb0ELb1ELb1ELb1ELb1ELb0ELb1ELb1ELb1ELb1ELb0EEENS1_21CollectiveEpilogueFwdINS6_IJSA_SC_SB_EEES9_SE_SG_Li256ELb1ELb1ELb1ELb0EEENS1_36VarlenDynamicPersistentTileSchedulerILi128ELi96ELi256ELi128ELb1ELb1ELb1ELb1ELb1ELb1EEEEEEEEEvNT_6ParamsE)
        /*029c*/ 	.word	0x00000080


	//----- nvinfo : EIATTR_REGCOUNT
	.align		4
.L_151:
        /*02a0*/ 	.byte	0x04, 0x2f
        /*02a2*/ 	.short	(.L_153 - .L_152)
	.align		4
.L_152:
        /*02a4*/ 	.word	index@(_ZN7cutlass13device_kernelIN5flash11enable_sm90INS1_16FlashAttnFwdSm90INS1_25CollectiveMainloopFwdSm90ILi2EN4cute5tupleIJNS5_1CILi1EEES8_S8_EEENS6_IJNS7_ILi128EEENS7_ILi96EEENS7_ILi192EEEEEELi192ENS_10bfloat16_tEfNS_4arch4Sm90ELb1ELb0ELb1ELb1ELb1ELb0ELb0ELb1ELb1ELb1ELb1ELb0EEENS1_21CollectiveEpilogueFwdINS6_IJSA_SC_SB_EEES9_SE_SG_Li256ELb1ELb1ELb1ELb0EEENS1_36VarlenDynamicPersistentTileSchedulerILi128ELi96ELi256ELi128ELb1ELb1ELb1ELb1ELb1ELb1EEEEEEEEEvNT_6ParamsE)
        /*02a8*/ 	.word	0x000000a8


	//----- nvinfo : EIATTR_FRAME_SIZE
	.align		4
.L_153:
        /*02ac*/ 	.byte	0x04, 0x11
        /*02ae*/ 	.short	(.L_155 - .L_154)
	.align		4
.L_154:
        /*02b0*/ 	.word	index@(_ZN7cutlass13device_kernelIN5flash11enable_sm90INS1_16FlashAttnFwdSm90INS1_25CollectiveMainloopFwdSm90ILi2EN4cute5tupleIJNS5_1CILi1EEES8_S8_EEENS6_IJNS7_ILi128EEENS7_ILi96EEENS7_ILi192EEEEEELi192ENS_10bfloat16_tEfNS_4arch4Sm90ELb1ELb0ELb1ELb1ELb1ELb0ELb0ELb1ELb1ELb1ELb1ELb0EEENS1_21CollectiveEpilogueFwdINS6_IJSA_SC_SB_EEES9_SE_SG_Li256ELb1ELb1ELb1ELb0EEENS1_36VarlenDynamicPersistentTileSchedulerILi128ELi96ELi256ELi128ELb1ELb1ELb1ELb1ELb1ELb1EEEEEEEEEvNT_6ParamsE)
        /*02b4*/ 	.word	0x00000030


	//----- nvinfo : EIATTR_REGCOUNT
	.align		4
.L_155:
        /*02b8*/ 	.byte	0x04, 0x2f
        /*02ba*/ 	.short	(.L_157 - .L_156)
	.align		4
.L_156:
        /*02bc*/ 	.word	index@(_ZN7cutlass13device_kernelIN5flash11enable_sm90INS1_16FlashAttnFwdSm90INS1_25CollectiveMainloopFwdSm90ILi2EN4cute5tupleIJNS5_1CILi1EEES8_S8_EEENS6_IJNS7_ILi128EEENS7_ILi96EEENS7_ILi192EEEEEELi192ENS_10bfloat16_tEfNS_4arch4Sm90ELb1ELb0ELb1ELb0ELb1ELb0ELb0ELb1ELb1ELb1ELb1ELb0EEENS1_21CollectiveEpilogueFwdINS6_IJSA_SC_SB_EEES9_SE_SG_Li256ELb0ELb1ELb1ELb0EEENS1_19SingleTileSchedulerILb0ELb1ELb1ELi128EEEEEEEEEvNT_6ParamsE)
        /*02c0*/ 	.word	0x000000a8


	//----- nvinfo : EIATTR_FRAME_SIZE
	.align		4
.L_157:
        /*02c4*/ 	.byte	0x04, 0x11
        /*02c6*/ 	.short	(.L_159 - .L_158)
	.align		4
.L_158:
        /*02c8*/ 	.word	index@(_ZN7cutlass13device_kernelIN5flash11enable_sm90INS1_16FlashAttnFwdSm90INS1_25CollectiveMainloopFwdSm90ILi2EN4cute5tupleIJNS5_1CILi1EEES8_S8_EEENS6_IJNS7_ILi128EEENS7_ILi96EEENS7_ILi192EEEEEELi192ENS_10bfloat16_tEfNS_4arch4Sm90ELb1ELb0ELb1ELb0ELb1ELb0ELb0ELb1ELb1ELb1ELb1ELb0EEENS1_21CollectiveEpilogueFwdINS6_IJSA_SC_SB_EEES9_SE_SG_Li256ELb0ELb1ELb1ELb0EEENS1_19SingleTileSchedulerILb0ELb1ELb1ELi128EEEEEEEEEvNT_6ParamsE)
        /*02cc*/ 	.word	0x00000008


	//----- nvinfo : EIATTR_REGCOUNT
	.align		4
.L_159:
        /*02d0*/ 	.byte	0x04, 0x2f
        /*02d2*/ 	.short	(.L_161 - .L_160)
	.align		4
.L_160:
        /*02d4*/ 	.word	index@(_ZN7cutlass13device_kernelIN5flash11enable_sm90INS1_16FlashAttnFwdSm90INS1_25CollectiveMainloopFwdSm90ILi2EN4cute5tupleIJNS5_1CILi1EEES8_S8_EEENS6_IJNS7_ILi128EEENS7_ILi96EEENS7_ILi192EEEEEELi192ENS_10bfloat16_tEfNS_4arch4Sm90ELb0ELb1ELb1ELb1ELb1ELb1ELb0ELb1ELb1ELb1ELb1ELb0EEENS1_21CollectiveEpilogueFwdINS6_IJSA_SC_SB_EEES9_SE_SG_Li256ELb1ELb1ELb1ELb0EEENS1_36VarlenDynamicPersistentTileSchedulerILi128ELi96ELi256ELi128ELb1ELb1ELb1ELb1ELb0ELb1EEEEEEEEEvNT_6ParamsE)
        /*02d8*/ 	.word	0x000000a8


	//----- nvinfo : EIATTR_FRAME_SIZE
	.align		4
.L_161:
        /*02dc*/ 	.byte	0x04, 0x11
        /*02de*/ 	.short	(.L_163 - .L_162)
	.align		4
.L_162:
        /*02e0*/ 	.word	index@($_ZN7cutlass13device_kernelIN5flash11enable_sm90INS1_16FlashAttnFwdSm90INS1_25CollectiveMainloopFwdSm90ILi2EN4cute5tupleIJNS5_1CILi1EEES8_S8_EEENS6_IJNS7_ILi128EEENS7_ILi96EEENS7_ILi192EEEEEELi192ENS_10bfloat16_tEfNS_4arch4Sm90ELb0ELb1ELb1ELb1ELb1ELb1ELb0ELb1ELb1ELb1ELb1ELb0EEENS1_21CollectiveEpilogueFwdINS6_IJSA_SC_SB_EEES9_SE_SG_Li256ELb1ELb1ELb1ELb0EEENS1_36VarlenDynamicPersistentTileSchedulerILi128ELi96ELi256ELi128ELb1ELb1ELb1ELb1ELb0ELb1EEEEEEEEEvNT_6ParamsE$_ZZN5flash25CollectiveMainloopFwdSm90ILi2EN4cute5tupleIJNS1_1CILi1EEES4_S4_EEENS2_IJNS3_ILi128EEENS3_ILi96EEENS3_ILi192EEEEEELi192EN7cutlass10bfloat16_tEfNSA_4arch4Sm90ELb0ELb1ELb1ELb1ELb1ELb1ELb0ELb1ELb1ELb1ELb1ELb0EE12store_kv_newINS_16FlashAttnFwdSm90ISE_NS_21CollectiveEpilogueFwdINS2_IJS6_S8_S7_EEES5_SB_SD_Li256ELb1ELb1ELb1ELb0EEENS_36VarlenDynamicPersistentTileSchedulerILi128ELi96ELi256ELi128ELb1ELb1ELb1ELb1ELb0ELb1EEEE13SharedStorageEEEbRKNSE_6ParamsENSA_25PipelineTmaAsyncNoClusterILi2ENSA_16PipelineTmaAsyncILi2EEEEESU_RNSA_13PipelineStateILj2EEEiRT_RKNS_16SeqlenInfoQKNewKILb1ELb1EEENS2_IJiiiiEEEENKUliRKT_E_clISW_EEDaiS17_)
        /*02e4*/ 	.word	0x000002f0


	//----- nvinfo : EIATTR_FRAME_SIZE
	.align		4
.L_163:
        /*02e8*/ 	.byte	0x04, 0x11
        /*02ea*/ 	.short	(.L_165 - .L_164)
	.align		4
.L_164:
        /*02ec*/ 	.word	index@(_ZN7cutlass13device_kernelIN5flash11enable_sm90INS1_16FlashAttnFwdSm90INS1_25CollectiveMainloopFwdSm90ILi2EN4cute5tupleIJNS5_1CILi1EEES8_S8_EEENS6_IJNS7_ILi128EEENS7_ILi96EEENS7_ILi192EEEEEELi192ENS_10bfloat16_tEfNS_4arch4Sm90ELb0ELb1ELb1ELb1ELb1ELb1ELb0ELb1ELb1ELb1ELb1ELb0EEENS1_21CollectiveEpilogueFwdINS6_IJSA_SC_SB_EEES9_SE_SG_Li256ELb1ELb1ELb1ELb0EEENS1_36VarlenDynamicPersistentTileSchedulerILi128ELi96ELi256ELi128ELb1ELb1ELb1ELb1ELb0ELb1EEEEEEEEEvNT_6ParamsE)
        /*02f0*/ 	.word	0x000002f0


	//----- nvinfo : EIATTR_REGCOUNT
	.align		4
.L_165:
        /*02f4*/ 	.byte	0x04, 0x2f
        /*02f6*/ 	.short	(.L_167 - .L_166)
	.align		4
.L_166:
        /*02f8*/ 	.word	index@(_ZN7cutlass13device_kernelIN5flash11enable_sm90INS1_16FlashAttnFwdSm90INS1_25CollectiveMainloopFwdSm90ILi2EN4cute5tupleIJNS5_1CILi1EEES8_S8_EEENS6_IJNS7_ILi128EEENS7_ILi96EEENS7_ILi192EEEEEELi192ENS_10bfloat16_tEfNS_4arch4Sm90ELb0ELb1ELb1ELb1ELb1ELb0ELb0ELb1ELb1ELb1ELb1ELb0EEENS1_21CollectiveEpilogueFwdINS6_IJSA_SC_SB_EEES9_SE_SG_Li256ELb1ELb1ELb1ELb0EEENS1_36VarlenDynamicPersistentTileSchedulerILi128ELi96ELi256ELi128ELb1ELb1ELb1ELb1ELb0ELb1EEEEEEEEEvNT_6ParamsE)
        /*02fc*/ 	.word	0x000000a8


	//----- nvinfo : EIATTR_FRAME_SIZE
	.align		4
.L_167:
        /*0300*/ 	.byte	0x04, 0x11
        /*0302*/ 	.short	(.L_169 - .L_168)
	.align		4
.L_168:
        /*0304*/ 	.word	index@(_ZN7cutlass13device_kernelIN5flash11enable_sm90INS1_16FlashAttnFwdSm90INS1_25CollectiveMainloopFwdSm90ILi2EN4cute5tupleIJNS5_1CILi1EEES8_S8_EEENS6_IJNS7_ILi128EEENS7_ILi96EEENS7_ILi192EEEEEELi192ENS_10bfloat16_tEfNS_4arch4Sm90ELb0ELb1ELb1ELb1ELb1ELb0ELb0ELb1ELb1ELb1ELb1ELb0EEENS1_21CollectiveEpilogueFwdINS6_IJSA_SC_SB_EEES9_SE_SG_Li256ELb1ELb1ELb1ELb0EEENS1_36VarlenDynamicPersistentTileSchedulerILi128ELi96ELi256ELi128ELb1ELb1ELb1ELb1ELb0ELb1EEEEEEEEEvNT_6ParamsE)
        /*0308*/ 	.word	0x00000028


	//----- nvinfo : EIATTR_REGCOUNT
	.align		4
.L_169:
        /*030c*/ 	.byte	0x04, 0x2f
        /*030e*/ 	.short	(.L_171 - .L_170)
	.align		4
.L_170:
        /*0310*/ 	.word	index@(_ZN7cutlass13device_kernelIN5flash11enable_sm90INS1_16FlashAttnFwdSm90INS1_25CollectiveMainloopFwdSm90ILi2EN4cute5tupleIJNS5_1CILi1EEES8_S8_EEENS6_IJNS7_ILi128EEENS7_ILi96EEENS7_ILi192EEEEEELi192ENS_10bfloat16_tEfNS_4arch4Sm90ELb0ELb1ELb1ELb0ELb1ELb0ELb0ELb1ELb1ELb1ELb1ELb0EEENS1_21CollectiveEpilogueFwdINS6_IJSA_SC_SB_EEES9_SE_SG_Li256ELb0ELb1ELb1ELb0EEENS1_19SingleTileSchedulerILb0ELb1ELb1ELi128EEEEEEEEEvNT_6ParamsE)
        /*0314*/ 	.word	0x000000a8


	//----- nvinfo : EIATTR_FRAME_SIZE
	.align		4
.L_171:
        /*0318*/ 	.byte	0x04, 0x11
        /*031a*/ 	.short	(.L_173 - .L_172)
	.align		4
.L_172:
        /*031c*/ 	.word	index@(_ZN7cutlass13device_kernelIN5flash11enable_sm90INS1_16FlashAttnFwdSm90INS1_25CollectiveMainloopFwdSm90ILi2EN4cute5tupleIJNS5_1CILi1EEES8_S8_EEENS6_IJNS7_ILi128EEENS7_ILi96EEENS7_ILi192EEEEEELi192ENS_10bfloat16_tEfNS_4arch4Sm90ELb0ELb1ELb1ELb0ELb1ELb0ELb0ELb1ELb1ELb1ELb1ELb0EEENS1_21CollectiveEpilogueFwdINS6_IJSA_SC_SB_EEES9_SE_SG_Li256ELb0ELb1ELb1ELb0EEENS1_19SingleTileSchedulerILb0ELb1ELb1ELi128EEEEEEEEEvNT_6ParamsE)
        /*0320*/ 	.word	0x00000008


	//----- nvinfo : EIATTR_REGCOUNT
	.align		4
.L_173:
        /*0324*/ 	.byte	0x04, 0x2f
        /*0326*/ 	.short	(.L_175 - .L_174)
	.align		4
.L_174:
        /*0328*/ 	.word	index@(_ZN7cutlass13device_kernelIN5flash11enable_sm90INS1_16FlashAttnFwdSm90INS1_25CollectiveMainloopFwdSm90ILi2EN4cute5tupleIJNS5_1CILi1EEES8_S8_EEENS6_IJNS7_ILi128EEENS7_ILi96EEENS7_ILi192EEEEEELi192ENS_10bfloat16_tEfNS_4arch4Sm90ELb0ELb0ELb1ELb1ELb1ELb1ELb0ELb1ELb1ELb1ELb1ELb0EEENS1_21CollectiveEpilogueFwdINS6_IJSA_SC_SB_EEES9_SE_SG_Li256ELb1ELb1ELb1ELb0EEENS1_36VarlenDynamicPersistentTileSchedulerILi128ELi96ELi256ELi128ELb1ELb1ELb1ELb0ELb1ELb1EEEEEEEEEvNT_6ParamsE)
        /*032c*/ 	.word	0x000000a8


	//----- nvinfo : EIATTR_FRAME_SIZE
	.align		4
.L_175:
        /*0330*/ 	.byte	0x04, 0x11
        /*0332*/ 	.short	(.L_177 - .L_176)
	.align		4
.L_176:
        /*0334*/ 	.word	index@(_ZN7cutlass13device_kernelIN5flash11enable_sm90INS1_16FlashAttnFwdSm90INS1_25CollectiveMainloopFwdSm90ILi2EN4cute5tupleIJNS5_1CILi1EEES8_S8_EEENS6_IJNS7_ILi128EEENS7_ILi96EEENS7_ILi192EEEEEELi192ENS_10bfloat16_tEfNS_4arch4Sm90ELb0ELb0ELb1ELb1ELb1ELb1ELb0ELb1ELb1ELb1ELb1ELb0EEENS1_21CollectiveEpilogueFwdINS6_IJSA_SC_SB_EEES9_SE_SG_Li256ELb1ELb1ELb1ELb0EEENS1_36VarlenDynamicPersistentTileSchedulerILi128ELi96ELi256ELi128ELb1ELb1ELb1ELb0ELb1ELb1EEEEEEEEEvNT_6ParamsE)
        /*0338*/ 	.word	0x00000130


	//----- nvinfo : EIATTR_REGCOUNT
	.align		4
.L_177:
        /*033c*/ 	.byte	0x04, 0x2f
        /*033e*/ 	.short	(.L_179 - .L_178)
	.align		4
.L_178:
        /*0340*/ 	.word	index@(_ZN7cutlass13device_kernelIN5flash11enable_sm90INS1_16FlashAttnFwdSm90INS1_25CollectiveMainloopFwdSm90ILi2EN4cute5tupleIJNS5_1CILi1EEES8_S8_EEENS6_IJNS7_ILi128EEENS7_ILi96EEENS7_ILi192EEEEEELi192ENS_10bfloat16_tEfNS_4arch4Sm90ELb0ELb0ELb1ELb1ELb1ELb0ELb0ELb1ELb1ELb1ELb1ELb0EEENS1_21CollectiveEpilogueFwdINS6_IJSA_SC_SB_EEES9_SE_SG_Li256ELb1ELb1ELb1ELb0EEENS1_36VarlenDynamicPersistentTileSchedulerILi128ELi96ELi256ELi128ELb1ELb1ELb1ELb0ELb1ELb1EEEEEEEEEvNT_6ParamsE)
        /*0344*/ 	.word	0x000000a8


	//----- nvinfo : EIATTR_FRAME_SIZE
	.align		4
.L_179:
        /*0348*/ 	.byte	0x04, 0x11
        /*034a*/ 	.short	(.L_181 - .L_180)
	.align		4
.L_180:
        /*034c*/ 	.word	index@(_ZN7cutlass13device_kernelIN5flash11enable_sm90INS1_16FlashAttnFwdSm90INS1_25CollectiveMainloopFwdSm90ILi2EN4cute5tupleIJNS5_1CILi1EEES8_S8_EEENS6_IJNS7_ILi128EEENS7_ILi96EEENS7_ILi192EEEEEELi192ENS_10bfloat16_tEfNS_4arch4Sm90ELb0ELb0ELb1ELb1ELb1ELb0ELb0ELb1ELb1ELb1ELb1ELb0EEENS1_21CollectiveEpilogueFwdINS6_IJSA_SC_SB_EEES9_SE_SG_Li256ELb1ELb1ELb1ELb0EEENS1_36VarlenDynamicPersistentTileSchedulerILi128ELi96ELi256ELi128ELb1ELb1ELb1ELb0ELb1ELb1EEEEEEEEEvNT_6ParamsE)
        /*0350*/ 	.word	0x00000030


	//----- nvinfo : EIATTR_REGCOUNT
	.align		4
.L_181:
        /*0354*/ 	.byte	0x04, 0x2f
        /*0356*/ 	.short	(.L_183 - .L_182)
	.align		4
.L_182:
        /*0358*/ 	.word	index@(_ZN7cutlass13device_kernelIN5flash11enable_sm90INS1_16FlashAttnFwdSm90INS1_25CollectiveMainloopFwdSm90ILi2EN4cute5tupleIJNS5_1CILi1EEES8_S8_EEENS6_IJNS7_ILi128EEENS7_ILi96EEENS7_ILi192EEEEEELi192ENS_10bfloat16_tEfNS_4arch4Sm90ELb0ELb0ELb1ELb0ELb1ELb0ELb0ELb1ELb1ELb1ELb1ELb0EEENS1_21CollectiveEpilogueFwdINS6_IJSA_SC_SB_EEES9_SE_SG_Li256ELb0ELb1ELb1ELb0EEENS1_19SingleTileSchedulerILb0ELb1ELb1ELi128EEEEEEEEEvNT_6ParamsE)
        /*035c*/ 	.word	0x000000a8


	//----- nvinfo : EIATTR_FRAME_SIZE
	.align		4
.L_183:
        /*0360*/ 	.byte	0x04, 0x11
        /*0362*/ 	.short	(.L_185 - .L_184)
	.align		4
.L_184:
        /*0364*/ 	.word	index@(_ZN7cutlass13device_kernelIN5flash11enable_sm90INS1_16FlashAttnFwdSm90INS1_25CollectiveMainloopFwdSm90ILi2EN4cute5tupleIJNS5_1CILi1EEES8_S8_EEENS6_IJNS7_ILi128EEENS7_ILi96EEENS7_ILi192EEEEEELi192ENS_10bfloat16_tEfNS_4arch4Sm90ELb0ELb0ELb1ELb0ELb1ELb0ELb0ELb1ELb1ELb1ELb1ELb0EEENS1_21CollectiveEpilogueFwdINS6_IJSA_SC_SB_EEES9_SE_SG_Li256ELb0ELb1ELb1ELb0EEENS1_19SingleTileSchedulerILb0ELb1ELb1ELi128EEEEEEEEEvNT_6ParamsE)
        /*0368*/ 	.word	0x00000008


	//----- nvinfo : EIATTR_REGCOUNT
	.align		4
.L_185:
        /*036c*/ 	.byte	0x04, 0x2f
        /*036e*/ 	.short	(.L_187 - .L_186)
	.align		4
.L_186:
        /*0370*/ 	.word	index@(_ZN7cutlass13device_kernelIN5flash11enable_sm90INS1_16FlashAttnFwdSm90INS1_25CollectiveMainloopFwdSm90ILi2EN4cute5tupleIJNS5_1CILi1EEES8_S8_EEENS6_IJNS7_ILi128EEENS7_ILi80EEENS7_ILi256EEEEEELi256ENS_10bfloat16_tEfNS_4arch4Sm90ELb1ELb0ELb1ELb1ELb1ELb1ELb0ELb1ELb1ELb1ELb1ELb0EEENS1_21CollectiveEpilogueFwdINS6_IJSA_SC_SB_EEES9_SE_SG_Li256ELb1ELb1ELb1ELb0EEENS1_36VarlenDynamicPersistentTileSchedulerILi128ELi80ELi256ELi128ELb1ELb1ELb1ELb1ELb1ELb1EEEEEEEEEvNT_6ParamsE)
        /*0374*/ 	.word	0x000000a8


	//----- nvinfo : EIATTR_FRAME_SIZE
	.align		4
.L_187:
        /*0378*/ 	.byte	0x04, 0x11
        /*037a*/ 	.short	(.L_189 - .L_188)
	.align		4
.L_188:
        /*037c*/ 	.word	index@(_ZN7cutlass13device_kernelIN5flash11enable_sm90INS1_16FlashAttnFwdSm90INS1_25CollectiveMainloopFwdSm90ILi2EN4cute5tupleIJNS5_1CILi1EEES8_S8_EEENS6_IJNS7_ILi128EEENS7_ILi80EEENS7_ILi256EEEEEELi256ENS_10bfloat16_tEfNS_4arch4Sm90ELb1ELb0ELb1ELb1ELb1ELb1ELb0ELb1ELb1ELb1ELb1ELb0EEENS1_21CollectiveEpilogueFwdINS6_IJSA_SC_SB_EEES9_SE_SG_Li256ELb1ELb1ELb1ELb0EEENS1_36VarlenDynamicPersistentTileSchedulerILi128ELi80ELi256ELi128ELb1ELb1ELb1ELb1ELb1ELb1EEEEEEEEEvNT_6ParamsE)
        /*0380*/ 	.word	0x000001d8


	//----- nvinfo : EIATTR_REGCOUNT
	.align		4
.L_189:
        /*0384*/ 	.byte	0x04, 0x2f
        /*0386*/ 	.short	(.L_191 - .L_190)
	.align		4
.L_190:
        /*0388*/ 	.word	index@(_ZN7cutlass13device_kernelIN5flash11enable_sm90INS1_16FlashAttnFwdSm90INS1_25CollectiveMainloopFwdSm90ILi2EN4cute5tupleIJNS5_1CILi1EEES8_S8_EEENS6_IJNS7_ILi128EEENS7_ILi80EEENS7_ILi256EEEEEELi256ENS_10bfloat16_tEfNS_4arch4Sm90ELb1ELb0ELb1ELb1ELb1ELb0ELb0ELb1ELb1ELb1ELb1ELb0EEENS1_21CollectiveEpilogueFwdINS6_IJSA_SC_SB_EEES9_SE_SG_Li256ELb1ELb1ELb1ELb0EEENS1_36VarlenDynamicPersistentTileSchedulerILi128ELi80ELi256ELi128ELb1ELb1ELb1ELb1ELb1ELb1EEEEEEEEEvNT_6ParamsE)
        /*038c*/ 	.word	0x000000a8


	//----- nvinfo : EIATTR_FRAME_SIZE
	.align		4
.L_191:
        /*0390*/ 	.byte	0x04, 0x11
        /*0392*/ 	.short	(.L_193 - .L_192)
	.align		4
.L_192:
        /*0394*/ 	.word	index@(_ZN7cutlass13device_kernelIN5flash11enable_sm90INS1_16FlashAttnFwdSm90INS1_25CollectiveMainloopFwdSm90ILi2EN4cute5tupleIJNS5_1CILi1EEES8_S8_EEENS6_IJNS7_ILi128EEENS7_ILi80EEENS7_ILi256EEEEEELi256ENS_10bfloat16_tEfNS_4arch4Sm90ELb1ELb0ELb1ELb1ELb1ELb0ELb0ELb1ELb1ELb1ELb1ELb0EEENS1_21CollectiveEpilogueFwdINS6_IJSA_SC_SB_EEES9_SE_SG_Li256ELb1ELb1ELb1ELb0EEENS1_36VarlenDynamicPersistentTileSchedulerILi128ELi80ELi256ELi128ELb1ELb1ELb1ELb1ELb1ELb1EEEEEEEEEvNT_6ParamsE)
        /*0398*/ 	.word	0x00000050


	//----- nvinfo : EIATTR_REGCOUNT
	.align		4
.L_193:
        /*039c*/ 	.byte	0x04, 0x2f
        /*039e*/ 	.short	(.L_195 - .L_194)
	.align		4
.L_194:
        /*03a0*/ 	.word	index@(_ZN7cutlass13device_kernelIN5flash11enable_sm90INS1_16FlashAttnFwdSm90INS1_25CollectiveMainloopFwdSm90ILi2EN4cute5tupleIJNS5_1CILi1EEES8_S8_EEENS6_IJNS7_ILi128EEENS7_ILi80EEENS7_ILi256EEEEEELi256ENS_10bfloat16_tEfNS_4arch4Sm90ELb1ELb0ELb1ELb0ELb1ELb0ELb0ELb1ELb1ELb1ELb1ELb0EEENS1_21CollectiveEpilogueFwdINS6_IJSA_SC_SB_EEES9_SE_SG_Li256ELb0ELb1ELb1ELb0EEENS1_19SingleTileSchedulerILb0ELb1ELb1ELi128EEEEEEEEEvNT_6ParamsE)
        /*03a4*/ 	.word	0x000000a8


	//----- nvinfo : EIATTR_FRAME_SIZE
	.align		4
.L_195:
        /*03a8*/ 	.byte	0x04, 0x11
        /*03aa*/ 	.short	(.L_197 - .L_196)
	.align		4
.L_196:
        /*03ac*/ 	.word	index@(_ZN7cutlass13device_kernelIN5flash11enable_sm90INS1_16FlashAttnFwdSm90INS1_25CollectiveMainloopFwdSm90ILi2EN4cute5tupleIJNS5_1CILi1EEES8_S8_EEENS6_IJNS7_ILi128EEENS7_ILi80EEENS7_ILi256EEEEEELi256ENS_10bfloat16_tEfNS_4arch4Sm90ELb1ELb0ELb1ELb0ELb1ELb0ELb0ELb1ELb1ELb1ELb1ELb0EEENS1_21CollectiveEpilogueFwdINS6_IJSA_SC_SB_EEES9_SE_SG_Li256ELb0ELb1ELb1ELb0EEENS1_19SingleTileSchedulerILb0ELb1ELb1ELi128EEEEEEEEEvNT_6ParamsE)
        /*03b0*/ 	.word	0x00000008


	//----- nvinfo : EIATTR_REGCOUNT
	.align		4
.L_197:
        /*03b4*/ 	.byte	0x04, 0x2f
        /*03b6*/ 	.short	(.L_199 - .L_198)
	.align		4
.L_198:
        /*03b8*/ 	.word	index@(_ZN7cutlass13device_kernelIN5flash11enable_sm90INS1_16FlashAttnFwdSm90INS1_25CollectiveMainloopFwdSm90ILi2EN4cute5tupleIJNS5_1CILi1EEES8_S8_EEENS6_IJNS7_ILi128EEENS7_ILi64EEENS7_ILi256EEEEEELi256ENS_10bfloat16_tEfNS_4arch4Sm90ELb0ELb1ELb1ELb1ELb1ELb1ELb0ELb1ELb1ELb1ELb1ELb0EEENS1_21CollectiveEpilogueFwdINS6_IJSA_SC_SB_EEES9_SE_SG_Li256ELb1ELb1ELb1ELb0EEENS1_36VarlenDynamicPersistentTileSchedulerILi128ELi64ELi256ELi128ELb1ELb1ELb1ELb1ELb0ELb1EEEEEEEEEvNT_6ParamsE)
        /*03bc*/ 	.word	0x000000a8


	//----- nvinfo : EIATTR_FRAME_SIZE
	.align		4
.L_199:
        /*03c0*/ 	.byte	0x04, 0x11
        /*03c2*/ 	.short	(.L_201 - .L_200)
	.align		4
.L_200:
        /*03c4*/ 	.word	index@(_ZN7cutlass13device_kernelIN5flash11enable_sm90INS1_16FlashAttnFwdSm90INS1_25CollectiveMainloopFwdSm90ILi2EN4cute5tupleIJNS5_1CILi1EEES8_S8_EEENS6_IJNS7_ILi128EEENS7_ILi64EEENS7_ILi256EEEEEELi256ENS_10bfloat16_tEfNS_4arch4Sm90ELb0ELb1ELb1ELb1ELb1ELb1ELb0ELb1ELb1ELb1ELb1ELb0EEENS1_21CollectiveEpilogueFwdINS6_IJSA_SC_SB_EEES9_SE_SG_Li256ELb1ELb1ELb1ELb0EEENS1_36VarlenDynamicPersistentTileSchedulerILi128ELi64ELi256ELi128ELb1ELb1ELb1ELb1ELb0ELb1EEEEEEEEEvNT_6ParamsE)
        /*03c8*/ 	.word	0x00000108


	//----- nvinfo : EIATTR_REGCOUNT
	.align		4
.L_201:
        /*03cc*/ 	.byte	0x04, 0x2f
        /*03ce*/ 	.short	(.L_203 - .L_202)
	.align		4
.L_202:
        /*03d0*/ 	.word	index@(_ZN7cutlass13device_kernelIN5flash11enable_sm90INS1_16FlashAttnFwdSm90INS1_25CollectiveMainloopFwdSm90ILi2EN4cute5tupleIJNS5_1CILi1EEES8_S8_EEENS6_IJNS7_ILi128EEENS7_ILi64EEENS7_ILi256EEEEEELi256ENS_10bfloat16_tEfNS_4arch4Sm90ELb0ELb1ELb1ELb1ELb1ELb0ELb0ELb1ELb1ELb1ELb1ELb0EEENS1_21CollectiveEpilogueFwdINS6_IJSA_SC_SB_EEES9_SE_SG_Li256ELb1ELb1ELb1ELb0EEENS1_36VarlenDynamicPersistentTileSchedulerILi128ELi64ELi256ELi128ELb1ELb1ELb1ELb1ELb0ELb1EEEEEEEEEvNT_6ParamsE)
        /*03d4*/ 	.word	0x000000a8


	//----- nvinfo : EIATTR_FRAME_SIZE
	.align		4
.L_203:
        /*03d8*/ 	.byte	0x04, 0x11
        /*03da*/ 	.short	(.L_205 - .L_204)
	.align		4
.L_204:
        /*03dc*/ 	.word	index@(_ZN7cutlass13device_kernelIN5flash11enable_sm90INS1_16FlashAttnFwdSm90INS1_25CollectiveMainloopFwdSm90ILi2EN4cute5tupleIJNS5_1CILi1EEES8_S8_EEENS6_IJNS7_ILi128EEENS7_ILi64EEENS7_ILi256EEEEEELi256ENS_10bfloat16_tEfNS_4arch4Sm90ELb0ELb1ELb1ELb1ELb1ELb0ELb0ELb1ELb1ELb1ELb1ELb0EEENS1_21CollectiveEpilogueFwdINS6_IJSA_SC_SB_EEES9_SE_SG_Li256ELb1ELb1ELb1ELb0EEENS1_36VarlenDynamicPersistentTileSchedulerILi128ELi64ELi256ELi128ELb1ELb1ELb1ELb1ELb0ELb1EEEEEEEEEvNT_6ParamsE)
        /*03e0*/ 	.word	0x00000038


	//----- nvinfo : EIATTR_REGCOUNT
	.align		4
.L_205:
        /*03e4*/ 	.byte	0x04, 0x2f
        /*03e6*/ 	.short	(.L_207 - .L_206)
	.align		4
.L_206:
        /*03e8*/ 	.word	index@(_ZN7cutlass13device_kernelIN5flash11enable_sm90INS1_16FlashAttnFwdSm90INS1_25CollectiveMainloopFwdSm90ILi2EN4cute5tupleIJNS5_1CILi1EEES8_S8_EEENS6_IJNS7_ILi128EEENS7_ILi64EEENS7_ILi256EEEEEELi256ENS_10bfloat16_tEfNS_4arch4Sm90ELb0ELb1ELb1ELb0ELb1ELb0ELb0ELb1ELb1ELb1ELb1ELb0EEENS1_21CollectiveEpilogueFwdINS6_IJSA_SC_SB_EEES9_SE_SG_Li256ELb0ELb1ELb1ELb0EEENS1_19SingleTileSchedulerILb0ELb1ELb1ELi128EEEEEEEEEvNT_6ParamsE)
        /*03ec*/ 	.word	0x000000a8


	//----- nvinfo : EIATTR_FRAME_SIZE
	.align		4
.L_207:
        /*03f0*/ 	.byte	0x04, 0x11
        /*03f2*/ 	.short	(.L_209 - .L_208)
	.align		4
.L_208:
        /*03f4*/ 	.word	index@(_ZN7cutlass13device_kernelIN5flash11enable_sm90INS1_16FlashAttnFwdSm90INS1_25CollectiveMainloopFwdSm90ILi2EN4cute5tupleIJNS5_1CILi1EEES8_S8_EEENS6_IJNS7_ILi128EEENS7_ILi64EEENS7_ILi256EEEEEELi256ENS_10bfloat16_tEfNS_4arch4Sm90ELb0ELb1ELb1ELb0ELb1ELb0ELb0ELb1ELb1ELb1ELb1ELb0EEENS1_21CollectiveEpilogueFwdINS6_IJSA_SC_SB_EEES9_SE_SG_Li256ELb0ELb1ELb1ELb0EEENS1_19SingleTileSchedulerILb0ELb1ELb1ELi128EEEEEEEEEvNT_6ParamsE)
        /*03f8*/ 	.word	0x00000008


	//----- nvinfo : EIATTR_REGCOUNT
	.align		4
.L_209:
        /*03fc*/ 	.byte	0x04, 0x2f
        /*03fe*/ 	.short	(.L_211 - .L_210)
	.align		4
.L_210:
        /*0400*/ 	.word	index@(_ZN7cutlass13device_kernelIN5flash11enable_sm90INS1_16FlashAttnFwdSm90INS1_25CollectiveMainloopFwdSm90ILi2EN4cute5tupleIJNS5_1CILi1EEES8_S8_EEENS6_IJNS7_ILi128EEENS7_ILi80EEENS7_ILi256EEEEEELi256ENS_10bfloat16_tEfNS_4arch4Sm90ELb0ELb0ELb1ELb1ELb1ELb1ELb0ELb1ELb1ELb1ELb1ELb0EEENS1_21CollectiveEpilogueFwdINS6_IJSA_SC_SB_EEES9_SE_SG_Li256ELb1ELb1ELb1ELb0EEENS1_36VarlenDynamicPersistentTileSchedulerILi128ELi80ELi256ELi128ELb1ELb1ELb1ELb0ELb1ELb1EEEEEEEEEvNT_6ParamsE)
        /*0404*/ 	.word	0x000000a8


	//----- nvinfo : EIATTR_FRAME_SIZE
	.align		4
.L_211:
        /*0408*/ 	.byte	0x04, 0x11
        /*040a*/ 	.short	(.L_213 - .L_212)
	.align		4
.L_212:
        /*040c*/ 	.word	index@(_ZN7cutlass13device_kernelIN5flash11enable_sm90INS1_16FlashAttnFwdSm90INS1_25CollectiveMainloopFwdSm90ILi2EN4cute5tupleIJNS5_1CILi1EEES8_S8_EEENS6_IJNS7_ILi128EEENS7_ILi80EEENS7_ILi256EEEEEELi256ENS_10bfloat16_tEfNS_4arch4Sm90ELb0ELb0ELb1ELb1ELb1ELb1ELb0ELb1ELb1ELb1ELb1ELb0EEENS1_21CollectiveEpilogueFwdINS6_IJSA_SC_SB_EEES9_SE_SG_Li256ELb1ELb1ELb1ELb0EEENS1_36VarlenDynamicPersistentTileSchedulerILi128ELi80ELi256ELi128ELb1ELb1ELb1ELb0ELb1ELb1EEEEEEEEEvNT_6ParamsE)
        /*0410*/ 	.word	0x000001a0


	//----- nvinfo : EIATTR_REGCOUNT
	.align		4
.L_213:
        /*0414*/ 	.byte	0x04, 0x2f
        /*0416*/ 	.short	(.L_215 - .L_214)
	.align		4
.L_214:
        /*0418*/ 	.word	index@(_ZN7cutlass13device_kernelIN5flash11enable_sm90INS1_16FlashAttnFwdSm90INS1_25CollectiveMainloopFwdSm90ILi2EN4cute5tupleIJNS5_1CILi1EEES8_S8_EEENS6_IJNS7_ILi128EEENS7_ILi80EEENS7_ILi256EEEEEELi256ENS_10bfloat16_tEfNS_4arch4Sm90ELb0ELb0ELb1ELb1ELb1ELb0ELb0ELb1ELb1ELb1ELb1ELb0EEENS1_21CollectiveEpilogueFwdINS6_IJSA_SC_SB_EEES9_SE_SG_Li256ELb1ELb1ELb1ELb0EEENS1_36VarlenDynamicPersistentTileSchedulerILi128ELi80ELi256ELi128ELb1ELb1ELb1ELb0ELb1ELb1EEEEEEEEEvNT_6ParamsE)
        /*041c*/ 	.word	0x000000a8


	//----- nvinfo : EIATTR_FRAME_SIZE
	.align		4
.L_215:
        /*0420*/ 	.byte	0x04, 0x11
        /*0422*/ 	.short	(.L_217 - .L_216)
	.align		4
.L_216:
        /*0424*/ 	.word	index@(_ZN7cutlass13device_kernelIN5flash11enable_sm90INS1_16FlashAttnFwdSm90INS1_25CollectiveMainloopFwdSm90ILi2EN4cute5tupleIJNS5_1CILi1EEES8_S8_EEENS6_IJNS7_ILi128EEENS7_ILi80EEENS7_ILi256EEEEEELi256ENS_10bfloat16_tEfNS_4arch4Sm90ELb0ELb0ELb1ELb1ELb1ELb0ELb0ELb1ELb1ELb1ELb1ELb0EEENS1_21CollectiveEpilogueFwdINS6_IJSA_SC_SB_EEES9_SE_SG_Li256ELb1ELb1ELb1ELb0EEENS1_36VarlenDynamicPersistentTileSchedulerILi128ELi80ELi256ELi128ELb1ELb1ELb1ELb0ELb1ELb1EEEEEEEEEvNT_6ParamsE)
        /*0428*/ 	.word	0x00000058


	//----- nvinfo : EIATTR_REGCOUNT
	.align		4
.L_217:
        /*042c*/ 	.byte	0x04, 0x2f
        /*042e*/ 	.short	(.L_219 - .L_218)
	.align		4
.L_218:
        /*0430*/ 	.word	index@(_ZN7cutlass13device_kernelIN5flash11enable_sm90INS1_16FlashAttnFwdSm90INS1_25CollectiveMainloopFwdSm90ILi2EN4cute5tupleIJNS5_1CILi1EEES8_S8_EEENS6_IJNS7_ILi128EEENS7_ILi80EEENS7_ILi256EEEEEELi256ENS_10bfloat16_tEfNS_4arch4Sm90ELb0ELb0ELb1ELb0ELb1ELb0ELb0ELb1ELb1ELb1ELb1ELb0EEENS1_21CollectiveEpilogueFwdINS6_IJSA_SC_SB_EEES9_SE_SG_Li256ELb0ELb1ELb1ELb0EEENS1_19SingleTileSchedulerILb0ELb1ELb1ELi128EEEEEEEEEvNT_6ParamsE)
        /*0434*/ 	.word	0x000000a8


	//----- nvinfo : EIATTR_FRAME_SIZE
	.align		4
.L_219:
        /*0438*/ 	.byte	0x04, 0x11
        /*043a*/ 	.short	(.L_221 - .L_220)
	.align		4
.L_220:
        /*043c*/ 	.word	index@(_ZN7cutlass13device_kernelIN5flash11enable_sm90INS1_16FlashAttnFwdSm90INS1_25CollectiveMainloopFwdSm90ILi2EN4cute5tupleIJNS5_1CILi1EEES8_S8_EEENS6_IJNS7_ILi128EEENS7_ILi80EEENS7_ILi256EEEEEELi256ENS_10bfloat16_tEfNS_4arch4Sm90ELb0ELb0ELb1ELb0ELb1ELb0ELb0ELb1ELb1ELb1ELb1ELb0EEENS1_21CollectiveEpilogueFwdINS6_IJSA_SC_SB_EEES9_SE_SG_Li256ELb0ELb1ELb1ELb0EEENS1_19SingleTileSchedulerILb0ELb1ELb1ELi128EEEEEEEEEvNT_6ParamsE)
        /*0440*/ 	.word	0x00000008


	//----- nvinfo : EIATTR_MIN_STACK_SIZE
	.align		4
.L_221:
        /*0444*/ 	.byte	0x04, 0x12
        /*0446*/ 	.short	(.L_223 - .L_222)
	.align		4
.L_222:
        /*0448*/ 	.word	index@(_ZN7cutlass13device_kernelIN5flash11enable_sm90INS1_16FlashAttnFwdSm90INS1_25CollectiveMainloopFwdSm90ILi2EN4cute5tupleIJNS5_1CILi1EEES8_S8_EEENS6_IJNS7_ILi128EEENS7_ILi80EEENS7_ILi256EEEEEELi256ENS_10bfloat16_tEfNS_4arch4Sm90ELb0ELb0ELb1ELb0ELb1ELb0ELb0ELb1ELb1ELb1ELb1ELb0EEENS1_21CollectiveEpilogueFwdINS6_IJSA_SC_SB_EEES9_SE_SG_Li256ELb0ELb1ELb1ELb0EEENS1_19SingleTileSchedulerILb0ELb1ELb1ELi128EEEEEEEEEvNT_6ParamsE)
        /*044c*/ 	.word	0x00000008


	//----- nvinfo : EIATTR_MIN_STACK_SIZE
	.align		4
.L_223:
        /*0450*/ 	.byte	0x04, 0x12
        /*0452*/ 	.short	(.L_225 - .L_224)
	.align		4
.L_224:
        /*0454*/ 	.word	index@(_ZN7cutlass13device_kernelIN5flash11enable_sm90INS1_16FlashAttnFwdSm90INS1_25CollectiveMainloopFwdSm90ILi2EN4cute5tupleIJNS5_1CILi1EEES8_S8_EEENS6_IJNS7_ILi128EEENS7_ILi80EEENS7_ILi256EEEEEELi256ENS_10bfloat16_tEfNS_4arch4Sm90ELb0ELb0ELb1ELb1ELb1ELb0ELb0ELb1ELb1ELb1ELb1ELb0EEENS1_21CollectiveEpilogueFwdINS6_IJSA_SC_SB_EEES9_SE_SG_Li256ELb1ELb1ELb1ELb0EEENS1_36VarlenDynamicPersistentTileSchedulerILi128ELi80ELi256ELi128ELb1ELb1ELb1ELb0ELb1ELb1EEEEEEEEEvNT_6ParamsE)
        /*0458*/ 	.word	0x00000058


	//----- nvinfo : EIATTR_MIN_STACK_SIZE
	.align		4
.L_225:
        /*045c*/ 	.byte	0x04, 0x12
        /*045e*/ 	.short	(.L_227 - .L_226)
	.align		4
.L_226:
        /*0460*/ 	.word	index@(_ZN7cutlass13device_kernelIN5flash11enable_sm90INS1_16FlashAttnFwdSm90INS1_25CollectiveMainloopFwdSm90ILi2EN4cute5tupleIJNS5_1CILi1EEES8_S8_EEENS6_IJNS7_ILi128EEENS7_ILi80EEENS7_ILi256EEEEEELi256ENS_10bfloat16_tEfNS_4arch4Sm90ELb0ELb0ELb1ELb1ELb1ELb1ELb0ELb1ELb1ELb1ELb1ELb0EEENS1_21CollectiveEpilogueFwdINS6_IJSA_SC_SB_EEES9_SE_SG_Li256ELb1ELb1ELb1ELb0EEENS1_36VarlenDynamicPersistentTileSchedulerILi128ELi80ELi256ELi128ELb1ELb1ELb1ELb0ELb1ELb1EEEEEEEEEvNT_6ParamsE)
        /*0464*/ 	.word	0x000001a0


	//----- nvinfo : EIATTR_MIN_STACK_SIZE
	.align		4
.L_227:
        /*0468*/ 	.byte	0x04, 0x12
        /*046a*/ 	.short	(.L_229 - .L_228)
	.align		4
.L_228:
        /*046c*/ 	.word	index@(_ZN7cutlass13device_kernelIN5flash11enable_sm90INS1_16FlashAttnFwdSm90INS1_25CollectiveMainloopFwdSm90ILi2EN4cute5tupleIJNS5_1CILi1EEES8_S8_EEENS6_IJNS7_ILi128EEENS7_ILi64EEENS7_ILi256EEEEEELi256ENS_10bfloat16_tEfNS_4arch4Sm90ELb0ELb1ELb1ELb0ELb1ELb0ELb0ELb1ELb1ELb1ELb1ELb0EEENS1_21CollectiveEpilogueFwdINS6_IJSA_SC_SB_EEES9_SE_SG_Li256ELb0ELb1ELb1ELb0EEENS1_19SingleTileSchedulerILb0ELb1ELb1ELi128EEEEEEEEEvNT_6ParamsE)
        /*0470*/ 	.word	0x00000008


	//----- nvinfo : EIATTR_MIN_STACK_SIZE
	.align		4
.L_229:
        /*0474*/ 	.byte	0x04, 0x12
        /*0476*/ 	.short	(.L_231 - .L_230)
	.align		4
.L_230:
        /*0478*/ 	.word	index@(_ZN7cutlass13device_kernelIN5flash11enable_sm90INS1_16FlashAttnFwdSm90INS1_25CollectiveMainloopFwdSm90ILi2EN4cute5tupleIJNS5_1CILi1EEES8_S8_EEENS6_IJNS7_ILi128EEENS7_ILi64EEENS7_ILi256EEEEEELi256ENS_10bfloat16_tEfNS_4arch4Sm90ELb0ELb1ELb1ELb1ELb1ELb0ELb0ELb1ELb1ELb1ELb1ELb0EEENS1_21CollectiveEpilogueFwdINS6_IJSA_SC_SB_EEES9_SE_SG_Li256ELb1ELb1ELb1ELb0EEENS1_36VarlenDynamicPersistentTileSchedulerILi128ELi64ELi256ELi128ELb1ELb1ELb1ELb1ELb0ELb1EEEEEEEEEvNT_6ParamsE)
        /*047c*/ 	.word	0x00000038


	//----- nvinfo : EIATTR_MIN_STACK_SIZE
	.align		4
.L_231:
        /*0480*/ 	.byte	0x04, 0x12
        /*0482*/ 	.short	(.L_233 - .L_232)
	.align		4
.L_232:
        /*0484*/ 	.word	index@(_ZN7cutlass13device_kernelIN5flash11enable_sm90INS1_16FlashAttnFwdSm90INS1_25CollectiveMainloopFwdSm90ILi2EN4cute5tupleIJNS5_1CILi1EEES8_S8_EEENS6_IJNS7_ILi128EEENS7_ILi64EEENS7_ILi256EEEEEELi256ENS_10bfloat16_tEfNS_4arch4Sm90ELb0ELb1ELb1ELb1ELb1ELb1ELb0ELb1ELb1ELb1ELb1ELb0EEENS1_21CollectiveEpilogueFwdINS6_IJSA_SC_SB_EEES9_SE_SG_Li256ELb1ELb1ELb1ELb0EEENS1_36VarlenDynamicPersistentTileSchedulerILi128ELi64ELi256ELi128ELb1ELb1ELb1ELb1ELb0ELb1EEEEEEEEEvNT_6ParamsE)
        /*0488*/ 	.word	0x00000108


	//----- nvinfo : EIATTR_MIN_STACK_SIZE
	.align		4
.L_233:
        /*048c*/ 	.byte	0x04, 0x12
        /*048e*/ 	.short	(.L_235 - .L_234)
	.align		4
.L_234:
        /*0490*/ 	.word	index@(_ZN7cutlass13device_kernelIN5flash11enable_sm90INS1_16FlashAttnFwdSm90INS1_25CollectiveMainloopFwdSm90ILi2EN4cute5tupleIJNS5_1CILi1EEES8_S8_EEENS6_IJNS7_ILi128EEENS7_ILi80EEENS7_ILi256EEEEEELi256ENS_10bfloat16_tEfNS_4arch4Sm90ELb1ELb0ELb1ELb0ELb1ELb0ELb0ELb1ELb1ELb1ELb1ELb0EEENS1_21CollectiveEpilogueFwdINS6_IJSA_SC_SB_EEES9_SE_SG_Li256ELb0ELb1ELb1ELb0EEENS1_19SingleTileSchedulerILb0ELb1ELb1ELi128EEEEEEEEEvNT_6ParamsE)
        /*0494*/ 	.word	0x00000008


	//----- nvinfo : EIATTR_MIN_STACK_SIZE
	.align		4
.L_235:
        /*0498*/ 	.byte	0x04, 0x12
        /*049a*/ 	.short	(.L_237 - .L_236)
	.align		4
.L_236:
        /*049c*/ 	.word	index@(_ZN7cutlass13device_kernelIN5flash11enable_sm90INS1_16FlashAttnFwdSm90INS1_25CollectiveMainloopFwdSm90ILi2EN4cute5tupleIJNS5_1CILi1EEES8_S8_EEENS6_IJNS7_ILi128EEENS7_ILi80EEENS7_ILi256EEEEEELi256ENS_10bfloat16_tEfNS_4arch4Sm90ELb1ELb0ELb1ELb1ELb1ELb0ELb0ELb1ELb1ELb1ELb1ELb0EEENS1_21CollectiveEpilogueFwdINS6_IJSA_SC_SB_EEES9_SE_SG_Li256ELb1ELb1ELb1ELb0EEENS1_36VarlenDynamicPersistentTileSchedulerILi128ELi80ELi256ELi128ELb1ELb1ELb1ELb1ELb1ELb1EEEEEEEEEvNT_6ParamsE)
        /*04a0*/ 	.word	0x00000050


	//----- nvinfo : EIATTR_MIN_STACK_SIZE
	.align		4
.L_237:
        /*04a4*/ 	.byte	0x04, 0x12
        /*04a6*/ 	.short	(.L_239 - .L_238)
	.align		4
.L_238:
        /*04a8*/ 	.word	index@(_ZN7cutlass13device_kernelIN5flash11enable_sm90INS1_16FlashAttnFwdSm90INS1_25CollectiveMainloopFwdSm90ILi2EN4cute5tupleIJNS5_1CILi1EEES8_S8_EEENS6_IJNS7_ILi128EEENS7_ILi80EEENS7_ILi256EEEEEELi256ENS_10bfloat16_tEfNS_4arch4Sm90ELb1ELb0ELb1ELb1ELb1ELb1ELb0ELb1ELb1ELb1ELb1ELb0EEENS1_21CollectiveEpilogueFwdINS6_IJSA_SC_SB_EEES9_SE_SG_Li256ELb1ELb1ELb1ELb0EEENS1_36VarlenDynamicPersistentTileSchedulerILi128ELi80ELi256ELi128ELb1ELb1ELb1ELb1ELb1ELb1EEEEEEEEEvNT_6ParamsE)
        /*04ac*/ 	.word	0x000001d8


	//----- nvinfo : EIATTR_MIN_STACK_SIZE
	.align		4
.L_239:
        /*04b0*/ 	.byte	0x04, 0x12
        /*04b2*/ 	.short	(.L_241 - .L_240)
	.align		4
.L_240:
        /*04b4*/ 	.word	index@(_ZN7cutlass13device_kernelIN5flash11enable_sm90INS1_16FlashAttnFwdSm90INS1_25CollectiveMainloopFwdSm90ILi2EN4cute5tupleIJNS5_1CILi1EEES8_S8_EEENS6_IJNS7_ILi128EEENS7_ILi96EEENS7_ILi192EEEEEELi192ENS_10bfloat16_tEfNS_4arch4Sm90ELb0ELb0ELb1ELb0ELb1ELb0ELb0ELb1ELb1ELb1ELb1ELb0EEENS1_21CollectiveEpilogueFwdINS6_IJSA_SC_SB_EEES9_SE_SG_Li256ELb0ELb1ELb1ELb0EEENS1_19SingleTileSchedulerILb0ELb1ELb1ELi128EEEEEEEEEvNT_6ParamsE)
        /*04b8*/ 	.word	0x00000008


	//----- nvinfo : EIATTR_MIN_STACK_SIZE
	.align		4
.L_241:
        /*04bc*/ 	.byte	0x04, 0x12
        /*04be*/ 	.short	(.L_243 - .L_242)
	.align		4
.L_242:
        /*04c0*/ 	.word	index@(_ZN7cutlass13device_kernelIN5flash11enable_sm90INS1_16FlashAttnFwdSm90INS1_25CollectiveMainloopFwdSm90ILi2EN4cute5tupleIJNS5_1CILi1EEES8_S8_EEENS6_IJNS7_ILi128EEENS7_ILi96EEENS7_ILi192EEEEEELi192ENS_10bfloat16_tEfNS_4arch4Sm90ELb0ELb0ELb1ELb1ELb1ELb0ELb0ELb1ELb1ELb1ELb1ELb0EEENS1_21CollectiveEpilogueFwdINS6_IJSA_SC_SB_EEES9_SE_SG_Li256ELb1ELb1ELb1ELb0EEENS1_36VarlenDynamicPersistentTileSchedulerILi128ELi96ELi256ELi128ELb1ELb1ELb1ELb0ELb1ELb1EEEEEEEEEvNT_6ParamsE)
        /*04c4*/ 	.word	0x00000030


	//----- nvinfo : EIATTR_MIN_STACK_SIZE
	.align		4
.L_243:
        /*04c8*/ 	.byte	0x04, 0x12
        /*04ca*/ 	.short	(.L_245 - .L_244)
	.align		4
.L_244:
        /*04cc*/ 	.word	index@(_ZN7cutlass13device_kernelIN5flash11enable_sm90INS1_16FlashAttnFwdSm90INS1_25CollectiveMainloopFwdSm90ILi2EN4cute5tupleIJNS5_1CILi1EEES8_S8_EEENS6_IJNS7_ILi128EEENS7_ILi96EEENS7_ILi192EEEEEELi192ENS_10bfloat16_tEfNS_4arch4Sm90ELb0ELb0ELb1ELb1ELb1ELb1ELb0ELb1ELb1ELb1ELb1ELb0EEENS1_21CollectiveEpilogueFwdINS6_IJSA_SC_SB_EEES9_SE_SG_Li256ELb1ELb1ELb1ELb0EEENS1_36VarlenDynamicPersistentTileSchedulerILi128ELi96ELi256ELi128ELb1ELb1ELb1ELb0ELb1ELb1EEEEEEEEEvNT_6ParamsE)
        /*04d0*/ 	.word	0x00000130


	//----- nvinfo : EIATTR_MIN_STACK_SIZE
	.align		4
.L_245:
        /*04d4*/ 	.byte	0x04, 0x12
        /*04d6*/ 	.short	(.L_247 - .L_246)
	.align		4
.L_246:
        /*04d8*/ 	.word	index@(_ZN7cutlass13device_kernelIN5flash11enable_sm90INS1_16FlashAttnFwdSm90INS1_25CollectiveMainloopFwdSm90ILi2EN4cute5tupleIJNS5_1CILi1EEES8_S8_EEENS6_IJNS7_ILi128EEENS7_ILi96EEENS7_ILi192EEEEEELi192ENS_10bfloat16_tEfNS_4arch4Sm90ELb0ELb1ELb1ELb0ELb1ELb0ELb0ELb1ELb1ELb1ELb1ELb0EEENS1_21CollectiveEpilogueFwdINS6_IJSA_SC_SB_EEES9_SE_SG_Li256ELb0ELb1ELb1ELb0EEENS1_19SingleTileSchedulerILb0ELb1ELb1ELi128EEEEEEEEEvNT_6ParamsE)
        /*04dc*/ 	.word	0x00000008


	//----- nvinfo : EIATTR_MIN_STACK_SIZE
	.align		4
.L_247:
        /*04e0*/ 	.byte	0x04, 0x12
        /*04e2*/ 	.short	(.L_249 - .L_248)
	.align		4
.L_248:
        /*04e4*/ 	.word	index@(_ZN7cutlass13device_kernelIN5flash11enable_sm90INS1_16FlashAttnFwdSm90INS1_25CollectiveMainloopFwdSm90ILi2EN4cute5tupleIJNS5_1CILi1EEES8_S8_EEENS6_IJNS7_ILi128EEENS7_ILi96EEENS7_ILi192EEEEEELi192ENS_10bfloat16_tEfNS_4arch4Sm90ELb0ELb1ELb1ELb1ELb1ELb0ELb0ELb1ELb1ELb1ELb1ELb0EEENS1_21CollectiveEpilogueFwdINS6_IJSA_SC_SB_EEES9_SE_SG_Li256ELb1ELb1ELb1ELb0EEENS1_36VarlenDynamicPersistentTileSchedulerILi128ELi96ELi256ELi128ELb1ELb1ELb1ELb1ELb0ELb1EEEEEEEEEvNT_6ParamsE)
        /*04e8*/ 	.word	0x00000028


	//----- nvinfo : EIATTR_MIN_STACK_SIZE
	.align		4
.L_249:
        /*04ec*/ 	.byte	0x04, 0x12
        /*04ee*/ 	.short	(.L_251 - .L_250)
	.align		4
.L_250:
        /*04f0*/ 	.word	index@(_ZN7cutlass13device_kernelIN5flash11enable_sm90INS1_16FlashAttnFwdSm90INS1_25CollectiveMainloopFwdSm90ILi2EN4cute5tupleIJNS5_1CILi1EEES8_S8_EEENS6_IJNS7_ILi128EEENS7_ILi96EEENS7_ILi192EEEEEELi192ENS_10bfloat16_tEfNS_4arch4Sm90ELb0ELb1ELb1ELb1ELb1ELb1ELb0ELb1ELb1ELb1ELb1ELb0EEENS1_21CollectiveEpilogueFwdINS6_IJSA_SC_SB_EEES9_SE_SG_Li256ELb1ELb1ELb1ELb0EEENS1_36VarlenDynamicPersistentTileSchedulerILi128ELi96ELi256ELi128ELb1ELb1ELb1ELb1ELb0ELb1EEEEEEEEEvNT_6ParamsE)
        /*04f4*/ 	.word	0x000002f0


	//----- nvinfo : EIATTR_MIN_STACK_SIZE
	.align		4
.L_251:
        /*04f8*/ 	.byte	0x04, 0x12
        /*04fa*/ 	.short	(.L_253 - .L_252)
	.align		4
.L_252:
        /*04fc*/ 	.word	index@(_ZN7cutlass13device_kernelIN5flash11enable_sm90INS1_16FlashAttnFwdSm90INS1_25CollectiveMainloopFwdSm90ILi2EN4cute5tupleIJNS5_1CILi1EEES8_S8_EEENS6_IJNS7_ILi128EEENS7_ILi96EEENS7_ILi192EEEEEELi192ENS_10bfloat16_tEfNS_4arch4Sm90ELb1ELb0ELb1ELb0ELb1ELb0ELb0ELb1ELb1ELb1ELb1ELb0EEENS1_21CollectiveEpilogueFwdINS6_IJSA_SC_SB_EEES9_SE_SG_Li256ELb0ELb1ELb1ELb0EEENS1_19SingleTileSchedulerILb0ELb1ELb1ELi128EEEEEEEEEvNT_6ParamsE)
        /*0500*/ 	.word	0x00000008


	//----- nvinfo : EIATTR_MIN_STACK_SIZE
	.align		4
.L_253:
        /*0504*/ 	.byte	0x04, 0x12
        /*0506*/ 	.short	(.L_255 - .L_254)
	.align		4
.L_254:
        /*0508*/ 	.word	index@(_ZN7cutlass13device_kernelIN5flash11enable_sm90INS1_16FlashAttnFwdSm90INS1_25CollectiveMainloopFwdSm90ILi2EN4cute5tupleIJNS5_1CILi1EEES8_S8_EEENS6_IJNS7_ILi128EEENS7_ILi96EEENS7_ILi192EEEEEELi192ENS_10bfloat16_tEfNS_4arch4Sm90ELb1ELb0ELb1ELb1ELb1ELb0ELb0ELb1ELb1ELb1ELb1ELb0EEENS1_21CollectiveEpilogueFwdINS6_IJSA_SC_SB_EEES9_SE_SG_Li256ELb1ELb1ELb1ELb0EEENS1_36VarlenDynamicPersistentTileSchedulerILi128ELi96ELi256ELi128ELb1ELb1ELb1ELb1ELb1ELb1EEEEEEEEEvNT_6ParamsE)
        /*050c*/ 	.word	0x00000030


	//----- nvinfo : EIATTR_MIN_STACK_SIZE
	.align		4
.L_255:
        /*0510*/ 	.byte	0x04, 0x12
        /*0512*/ 	.short	(.L_257 - .L_256)
	.align		4
.L_256:
        /*0514*/ 	.word	index@(_ZN7cutlass13device_kernelIN5flash11enable_sm90INS1_16FlashAttnFwdSm90INS1_25CollectiveMainloopFwdSm90ILi2EN4cute5tupleIJNS5_1CILi1EEES8_S8_EEENS6_IJNS7_ILi128EEENS7_ILi96EEENS7_ILi192EEEEEELi192ENS_10bfloat16_tEfNS_4arch4Sm90ELb1ELb0ELb1ELb1ELb1ELb1ELb0ELb1ELb1ELb1ELb1ELb0EEENS1_21CollectiveEpilogueFwdINS6_IJSA_SC_SB_EEES9_SE_SG_Li256ELb1ELb1ELb1ELb0EEENS1_36VarlenDynamicPersistentTileSchedulerILi128ELi96ELi256ELi128ELb1ELb1ELb1ELb1ELb1ELb1EEEEEEEEEvNT_6ParamsE)
        /*0518*/ 	.word	0x00000080


	//----- nvinfo : EIATTR_MIN_STACK_SIZE
	.align		4
.L_257:
        /*051c*/ 	.byte	0x04, 0x12
        /*051e*/ 	.short	(.L_259 - .L_258)
	.align		4
.L_258:
        /*0520*/ 	.word	index@(_ZN7cutlass13device_kernelIN5flash11enable_sm90INS1_16FlashAttnFwdSm90INS1_25CollectiveMainloopFwdSm90ILi2EN4cute5tupleIJNS5_1CILi1EEES8_S8_EEENS6_IJNS7_ILi128EEESA_SA_EEELi128ENS_10bfloat16_tEfNS_4arch4Sm90ELb0ELb0ELb1ELb0ELb1ELb0ELb0ELb1ELb1ELb1ELb1ELb0EEENS1_21CollectiveEpilogueFwdISB_S9_SC_SE_Li256ELb0ELb1ELb1ELb0EEENS1_19SingleTileSchedulerILb0ELb1ELb1ELi128EEEEEEEEEvNT_6ParamsE)
        /*0524*/ 	.word	0x00000000


	//----- nvinfo : EIATTR_MIN_STACK_SIZE
	.align		4
.L_259:
        /*0528*/ 	.byte	0x04, 0x12
        /*052a*/ 	.short	(.L_261 - .L_260)
	.align		4
.L_260:
        /*052c*/ 	.word	index@(_ZN7cutlass13device_kernelIN5flash11enable_sm90INS1_16FlashAttnFwdSm90INS1_25CollectiveMainloopFwdSm90ILi2EN4cute5tupleIJNS5_1CILi1EEES8_S8_EEENS6_IJNS7_ILi128EEESA_SA_EEELi128ENS_10bfloat16_tEfNS_4arch4Sm90ELb0ELb0ELb1ELb1ELb1ELb0ELb0ELb1ELb1ELb1ELb1ELb0EEENS1_21CollectiveEpilogueFwdISB_S9_SC_SE_Li256ELb1ELb1ELb1ELb0EEENS1_36VarlenDynamicPersistentTileSchedulerILi128ELi128ELi256ELi128ELb1ELb1ELb1ELb0ELb1ELb1EEEEEEEEEvNT_6ParamsE)
        /*0530*/ 	.word	0x00000028


	//----- nvinfo : EIATTR_MIN_STACK_SIZE
	.align		4
.L_261:
        /*0534*/ 	.byte	0x04, 0x12
        /*0536*/ 	.short	(.L_263 - .L_262)
	.align		4
.L_262:
        /*0538*/ 	.word	index@(_ZN7cutlass13device_kernelIN5flash11enable_sm90INS1_16FlashAttnFwdSm90INS1_25CollectiveMainloopFwdSm90ILi2EN4cute5tupleIJNS5_1CILi1EEES8_S8_EEENS6_IJNS7_ILi128EEESA_SA_EEELi128ENS_10bfloat16_tEfNS_4arch4Sm90ELb0ELb0ELb1ELb1ELb1ELb1ELb0ELb1ELb1ELb1ELb1ELb0EEENS1_21CollectiveEpilogueFwdISB_S9_SC_SE_Li256ELb1ELb1ELb1ELb0EEENS1_36VarlenDynamicPersistentTileSchedulerILi128ELi128ELi256ELi128ELb1ELb1ELb1ELb0ELb1ELb1EEEEEEEEEvNT_6ParamsE)
        /*053c*/ 	.word	0x00000028


	//----- nvinfo : EIATTR_MIN_STACK_SIZE
	.align		4
.L_263:
        /*0540*/ 	.byte	0x04, 0x12
        /*0542*/ 	.short	(.L_265 - .L_264)
	.align		4
.L_264:
        /*0544*/ 	.word	index@(_ZN7cutlass13device_kernelIN5flash11enable_sm90INS1_16FlashAttnFwdSm90INS1_25CollectiveMainloopFwdSm90ILi2EN4cute5tupleIJNS5_1CILi1EEES8_S8_EEENS6_IJNS7_ILi128EEESA_SA_EEELi128ENS_10bfloat16_tEfNS_4arch4Sm90ELb0ELb1ELb1ELb0ELb1ELb0ELb0ELb1ELb1ELb1ELb1ELb0EEENS1_21CollectiveEpilogueFwdISB_S9_SC_SE_Li256ELb0ELb1ELb1ELb0EEENS1_19SingleTileSchedulerILb0ELb1ELb1ELi128EEEEEEEEEvNT_6ParamsE)
        /*0548*/ 	.word	0x00000000


	//----- nvinfo : EIATTR_MIN_STACK_SIZE
	.align		4
.L_265:
        /*054c*/ 	.byte	0x04, 0x12
        /*054e*/ 	.short	(.L_267 - .L_266)
	.align		4
.L_266:
        /*0550*/ 	.word	index@(_ZN7cutlass13device_kernelIN5flash11enable_sm90INS1_16FlashAttnFwdSm90INS1_25CollectiveMainloopFwdSm90ILi2EN4cute5tupleIJNS5_1CILi1EEES8_S8_EEENS6_IJNS7_ILi128EEESA_SA_EEELi128ENS_10bfloat16_tEfNS_4arch4Sm90ELb0ELb1ELb1ELb1ELb1ELb0ELb0ELb1ELb1ELb1ELb1ELb0EEENS1_21CollectiveEpilogueFwdISB_S9_SC_SE_Li256ELb1ELb1ELb1ELb0EEENS1_36VarlenDynamicPersistentTileSchedulerILi128ELi128ELi256ELi128ELb1ELb1ELb1ELb1ELb0ELb1EEEEEEEEEvNT_6ParamsE)
        /*0554*/ 	.word	0x00000020


	//----- nvinfo : EIATTR_MIN_STACK_SIZE
	.align		4
.L_267:
        /*0558*/ 	.byte	0x04, 0x12
        /*055a*/ 	.short	(.L_269 - .L_268)
	.align		4
.L_268:
        /*055c*/ 	.word	index@(_ZN7cutlass13device_kernelIN5flash11enable_sm90INS1_16FlashAttnFwdSm90INS1_25CollectiveMainloopFwdSm90ILi2EN4cute5tupleIJNS5_1CILi1EEES8_S8_EEENS6_IJNS7_ILi128EEESA_SA_EEELi128ENS_10bfloat16_tEfNS_4arch4Sm90ELb0ELb1ELb1ELb1ELb1ELb1ELb0ELb1ELb1ELb1ELb1ELb0EEENS1_21CollectiveEpilogueFwdISB_S9_SC_SE_Li256ELb1ELb1ELb1ELb0EEENS1_36VarlenDynamicPersistentTileSchedulerILi128ELi128ELi256ELi128ELb1ELb1ELb1ELb1ELb0ELb1EEEEEEEEEvNT_6ParamsE)
        /*0560*/ 	.word	0x00000040


	//----- nvinfo : EIATTR_MIN_STACK_SIZE
	.align		4
.L_269:
        /*0564*/ 	.byte	0x04, 0x12
        /*0566*/ 	.short	(.L_271 - .L_270)
	.align		4
.L_270:
        /*0568*/ 	.word	index@(_ZN7cutlass13device_kernelIN5flash11enable_sm90INS1_16FlashAttnFwdSm90INS1_25CollectiveMainloopFwdSm90ILi2EN4cute5tupleIJNS5_1CILi1EEES8_S8_EEENS6_IJNS7_ILi128EEESA_SA_EEELi128ENS_10bfloat16_tEfNS_4arch4Sm90ELb1ELb0ELb1ELb0ELb1ELb0ELb0ELb1ELb1ELb1ELb1ELb0EEENS1_21CollectiveEpilogueFwdISB_S9_SC_SE_Li256ELb0ELb1ELb1ELb0EEENS1_19SingleTileSchedulerILb0ELb1ELb1ELi128EEEEEEEEEvNT_6ParamsE)
        /*056c*/ 	.word	0x00000000


	//----- nvinfo : EIATTR_MIN_STACK_SIZE
	.align		4
.L_271:
        /*0570*/ 	.byte	0x04, 0x12
        /*0572*/ 	.short	(.L_273 - .L_272)
	.align		4
.L_272:
        /*0574*/ 	.word	index@(_ZN7cutlass13device_kernelIN5flash11enable_sm90INS1_16FlashAttnFwdSm90INS1_25CollectiveMainloopFwdSm90ILi2EN4cute5tupleIJNS5_1CILi1EEES8_S8_EEENS6_IJNS7_ILi128EEESA_SA_EEELi128ENS_10bfloat16_tEfNS_4arch4Sm90ELb1ELb0ELb1ELb1ELb1ELb0ELb0ELb1ELb1ELb1ELb1ELb0EEENS1_21CollectiveEpilogueFwdISB_S9_SC_SE_Li256ELb1ELb1ELb1ELb0EEENS1_36VarlenDynamicPersistentTileSchedulerILi128ELi128ELi256ELi128ELb1ELb1ELb1ELb1ELb1ELb1EEEEEEEEEvNT_6ParamsE)
        /*0578*/ 	.word	0x00000028


	//----- nvinfo : EIATTR_MIN_STACK_SIZE
	.align		4
.L_273:
        /*057c*/ 	.byte	0x04, 0x12
        /*057e*/ 	.short	(.L_275 - .L_274)
	.align		4
.L_274:
        /*0580*/ 	.word	index@(_ZN7cutlass13device_kernelIN5flash11enable_sm90INS1_16FlashAttnFwdSm90INS1_25CollectiveMainloopFwdSm90ILi2EN4cute5tupleIJNS5_1CILi1EEES8_S8_EEENS6_IJNS7_ILi128EEESA_SA_EEELi128ENS_10bfloat16_tEfNS_4arch4Sm90ELb1ELb0ELb1ELb1ELb1ELb1ELb0ELb1ELb1ELb1ELb1ELb0EEENS1_21CollectiveEpilogueFwdISB_S9_SC_SE_Li256ELb1ELb1ELb1ELb0EEENS1_36VarlenDynamicPersistentTileSchedulerILi128ELi128ELi256ELi128ELb1ELb1ELb1ELb1ELb1ELb1EEEEEEEEEvNT_6ParamsE)
        /*0584*/ 	.word	0x00000028


	//----- nvinfo : EIATTR_MIN_STACK_SIZE
	.align		4
.L_275:
        /*0588*/ 	.byte	0x04, 0x12
        /*058a*/ 	.short	(.L_277 - .L_276)
	.align		4
.L_276:
        /*058c*/ 	.word	index@(_ZN7cutlass13device_kernelIN5flash11enable_sm90INS1_16FlashAttnFwdSm90INS1_25CollectiveMainloopFwdSm90ILi2EN4cute5tupleIJNS5_1CILi1EEES8_S8_EEENS6_IJNS7_ILi192EEENS7_ILi128EEENS7_ILi96EEEEEELi96ENS_10bfloat16_tEfNS_4arch4Sm90ELb0ELb0ELb1ELb0ELb1ELb0ELb0ELb0ELb1ELb1ELb1ELb0EEENS1_21CollectiveEpilogueFwdINS6_IJSA_SC_SB_EEES9_SE_SG_Li384ELb0ELb1ELb1ELb0EEENS1_19SingleTileSchedulerILb0ELb1ELb1ELi192EEEEEEEEEvNT_6ParamsE)
        /*0590*/ 	.word	0x00000008


	//----- nvinfo : EIATTR_MIN_STACK_SIZE
	.align		4
.L_277:
        /*0594*/ 	.byte	0x04, 0x12
        /*0596*/ 	.short	(.L_279 - .L_278)
	.align		4
.L_278:
        /*0598*/ 	.word	index@(_ZN7cutlass13device_kernelIN5flash11enable_sm90INS1_16FlashAttnFwdSm90INS1_25CollectiveMainloopFwdSm90ILi2EN4cute5tupleIJNS5_1CILi1EEES8_S8_EEENS6_IJNS7_ILi192EEENS7_ILi128EEENS7_ILi96EEEEEELi96ENS_10bfloat16_tEfNS_4arch4Sm90ELb0ELb0ELb1ELb1ELb1ELb0ELb0ELb0ELb1ELb1ELb1ELb0EEENS1_21CollectiveEpilogueFwdINS6_IJSA_SC_SB_EEES9_SE_SG_Li384ELb1ELb1ELb1ELb0EEENS1_36VarlenDynamicPersistentTileSchedulerILi192ELi128ELi384ELi128ELb1ELb1ELb1ELb0ELb1ELb1EEEEEEEEEvNT_6ParamsE)
        /*059c*/ 	.word	0x00000050


	//----- nvinfo : EIATTR_MIN_STACK_SIZE
	.align		4
.L_279:
        /*05a0*/ 	.byte	0x04, 0x12
        /*05a2*/ 	.short	(.L_281 - .L_280)
	.align		4
.L_280:
        /*05a4*/ 	.word	index@(_ZN7cutlass13device_kernelIN5flash11enable_sm90INS1_16FlashAttnFwdSm90INS1_25CollectiveMainloopFwdSm90ILi2EN4cute5tupleIJNS5_1CILi1EEES8_S8_EEENS6_IJNS7_ILi192EEENS7_ILi128EEENS7_ILi96EEEEEELi96ENS_10bfloat16_tEfNS_4arch4Sm90ELb0ELb0ELb1ELb1ELb1ELb1ELb0ELb0ELb1ELb1ELb1ELb0EEENS1_21CollectiveEpilogueFwdINS6_IJSA_SC_SB_EEES9_SE_SG_Li384ELb1ELb1ELb1ELb0EEENS1_36VarlenDynamicPersistentTileSchedulerILi192ELi128ELi384ELi128ELb1ELb1ELb1ELb0ELb1ELb1EEEEEEEEEvNT_6ParamsE)
        /*05a8*/ 	.word	0x00000118


	//----- nvinfo : EIATTR_MIN_STACK_SIZE
	.align		4
.L_281:
        /*05ac*/ 	.byte	0x04, 0x12
        /*05ae*/ 	.short	(.L_283 - .L_282)
	.align		4
.L_282:
        /*05b0*/ 	.word	index@(_ZN7cutlass13device_kernelIN5flash11enable_sm90INS1_16FlashAttnFwdSm90INS1_25CollectiveMainloopFwdSm90ILi2EN4cute5tupleIJNS5_1CILi1EEES8_S8_EEENS6_IJNS7_ILi192EEENS7_ILi128EEENS7_ILi96EEEEEELi96ENS_10bfloat16_tEfNS_4arch4Sm90ELb0ELb1ELb1ELb0ELb1ELb0ELb0ELb0ELb1ELb1ELb1ELb0EEENS1_21CollectiveEpilogueFwdINS6_IJSA_SC_SB_EEES9_SE_SG_Li384ELb0ELb1ELb1ELb0EEENS1_19SingleTileSchedulerILb0ELb1ELb1ELi192EEEEEEEEEvNT_6ParamsE)
        /*05b4*/ 	.word	0x00000010


	//----- nvinfo : EIATTR_MIN_STACK_SIZE
	.align		4
.L_283:
        /*05b8*/ 	.byte	0x04, 0x12
        /*05ba*/ 	.short	(.L_285 - .L_284)
	.align		4
.L_284:
        /*05bc*/ 	.word	index@(_ZN7cutlass13device_kernelIN5flash11enable_sm90INS1_16FlashAttnFwdSm90INS1_25CollectiveMainloopFwdSm90ILi2EN4cute5tupleIJNS5_1CILi1EEES8_S8_EEENS6_IJNS7_ILi192EEENS7_ILi128EEENS7_ILi96EEEEEELi96ENS_10bfloat16_tEfNS_4arch4Sm90ELb0ELb1ELb1ELb1ELb1ELb0ELb0ELb0ELb1ELb1ELb1ELb0EEENS1_21CollectiveEpilogueFwdINS6_IJSA_SC_SB_EEES9_SE_SG_Li384ELb1ELb1ELb1ELb0EEENS1_36VarlenDynamicPersistentTileSchedulerILi192ELi128ELi384ELi128ELb1ELb1ELb1ELb1ELb0ELb1EEEEEEEEEvNT_6ParamsE)
        /*05c0*/ 	.word	0x00000030


	//----- nvinfo : EIATTR_MIN_STACK_SIZE
	.align		4
.L_285:
        /*05c4*/ 	.byte	0x04, 0x12
        /*05c6*/ 	.short	(.L_287 - .L_286)
	.align		4
.L_286:
        /*05c8*/ 	.word	index@(_ZN7cutlass13device_kernelIN5flash11enable_sm90INS1_16FlashAttnFwdSm90INS1_25CollectiveMainloopFwdSm90ILi2EN4cute5tupleIJNS5_1CILi1EEES8_S8_EEENS6_IJNS7_ILi192EEENS7_ILi128EEENS7_ILi96EEEEEELi96ENS_10bfloat16_tEfNS_4arch4Sm90ELb0ELb1ELb1ELb1ELb1ELb1ELb0ELb0ELb1ELb1ELb1ELb0EEENS1_21CollectiveEpilogueFwdINS6_IJSA_SC_SB_EEES9_SE_SG_Li384ELb1ELb1ELb1ELb0EEENS1_36VarlenDynamicPersistentTileSchedulerILi192ELi128ELi384ELi128ELb1ELb1ELb1ELb1ELb0ELb1EEEEEEEEEvNT_6ParamsE)
        /*05cc*/ 	.word	0x000000c8


	//----- nvinfo : EIATTR_MIN_STACK_SIZE
	.align		4
.L_287:
        /*05d0*/ 	.byte	0x04, 0x12
        /*05d2*/ 	.short	(.L_289 - .L_288)
	.align		4
.L_288:
        /*05d4*/ 	.word	index@(_ZN7cutlass13device_kernelIN5flash11enable_sm90INS1_16FlashAttnFwdSm90INS1_25CollectiveMainloopFwdSm90ILi2EN4cute5tupleIJNS5_1CILi1EEES8_S8_EEENS6_IJNS7_ILi192EEENS7_ILi128EEENS7_ILi96EEEEEELi96ENS_10bfloat16_tEfNS_4arch4Sm90ELb1ELb0ELb1ELb0ELb1ELb0ELb0ELb0ELb1ELb1ELb1ELb0EEENS1_21CollectiveEpilogueFwdINS6_IJSA_SC_SB_EEES9_SE_SG_Li384ELb0ELb1ELb1ELb0EEENS1_19SingleTileSchedulerILb0ELb1ELb1ELi192EEEEEEEEEvNT_6ParamsE)
        /*05d8*/ 	.word	0x00000010


	//----- nvinfo : EIATTR_MIN_STACK_SIZE
	.align		4
.L_289:
        /*05dc*/ 	.byte	0x04, 0x12
        /*05de*/ 	.short	(.L_291 - .L_290)
	.align		4
.L_290:
        /*05e0*/ 	.word	index@(_ZN7cutlass13device_kernelIN5flash11enable_sm90INS1_16FlashAttnFwdSm90INS1_25CollectiveMainloopFwdSm90ILi2EN4cute5tupleIJNS5_1CILi1EEES8_S8_EEENS6_IJNS7_ILi192EEENS7_ILi128EEENS7_ILi96EEEEEELi96ENS_10bfloat16_tEfNS_4arch4Sm90ELb1ELb0ELb1ELb1ELb1ELb0ELb0ELb0ELb1ELb1ELb1ELb0EEENS1_21CollectiveEpilogueFwdINS6_IJSA_SC_SB_EEES9_SE_SG_Li384ELb1ELb1ELb1ELb0EEENS1_36VarlenDynamicPersistentTileSchedulerILi192ELi128ELi384ELi128ELb1ELb1ELb1ELb1ELb1ELb1EEEEEEEEEvNT_6ParamsE)
        /*05e4*/ 	.word	0x00000048


	//----- nvinfo : EIATTR_MIN_STACK_SIZE
	.align		4
.L_291:
        /*05e8*/ 	.byte	0x04, 0x12
        /*05ea*/ 	.short	(.L_293 - .L_292)
	.align		4
.L_292:
        /*05ec*/ 	.word	index@(_ZN7cutlass13device_kernelIN5flash11enable_sm90INS1_16FlashAttnFwdSm90INS1_25CollectiveMainloopFwdSm90ILi2EN4cute5tupleIJNS5_1CILi1EEES8_S8_EEENS6_IJNS7_ILi192EEENS7_ILi128EEENS7_ILi96EEEEEELi96ENS_10bfloat16_tEfNS_4arch4Sm90ELb1ELb0ELb1ELb1ELb1ELb1ELb0ELb0ELb1ELb1ELb1ELb0EEENS1_21CollectiveEpilogueFwdINS6_IJSA_SC_SB_EEES9_SE_SG_Li384ELb1ELb1ELb1ELb0EEENS1_36VarlenDynamicPersistentTileSchedulerILi192ELi128ELi384ELi128ELb1ELb1ELb1ELb1ELb1ELb1EEEEEEEEEvNT_6ParamsE)
        /*05f0*/ 	.word	0x00000118


	//----- nvinfo : EIATTR_MIN_STACK_SIZE
	.align		4
.L_293:
        /*05f4*/ 	.byte	0x04, 0x12
        /*05f6*/ 	.short	(.L_295 - .L_294)
	.align		4
.L_294:
        /*05f8*/ 	.word	index@(_ZN7cutlass13device_kernelIN5flash11enable_sm90INS1_16FlashAttnFwdSm90INS1_25CollectiveMainloopFwdSm90ILi2EN4cute5tupleIJNS5_1CILi1EEES8_S8_EEENS6_IJNS7_ILi192EEENS7_ILi128EEENS7_ILi64EEEEEELi64ENS_10bfloat16_tEfNS_4arch4Sm90ELb0ELb0ELb1ELb0ELb1ELb0ELb0ELb1ELb1ELb1ELb1ELb0EEENS1_21CollectiveEpilogueFwdINS6_IJSA_SC_SB_EEES9_SE_SG_Li384ELb0ELb1ELb1ELb0EEENS1_19SingleTileSchedulerILb0ELb1ELb1ELi192EEEEEEEEEvNT_6ParamsE)
        /*05fc*/ 	.word	0x00000008


	//----- nvinfo : EIATTR_MIN_STACK_SIZE
	.align		4
.L_295:
        /*0600*/ 	.byte	0x04, 0x12
        /*0602*/ 	.short	(.L_297 - .L_296)
	.align		4
.L_296:
        /*0604*/ 	.word	index@(_ZN7cutlass13device_kernelIN5flash11enable_sm90INS1_16FlashAttnFwdSm90INS1_25CollectiveMainloopFwdSm90ILi2EN4cute5tupleIJNS5_1CILi1EEES8_S8_EEENS6_IJNS7_ILi192EEENS7_ILi128EEENS7_ILi64EEEEEELi64ENS_10bfloat16_tEfNS_4arch4Sm90ELb0ELb0ELb1ELb1ELb1ELb0ELb0ELb1ELb1ELb1ELb1ELb0EEENS1_21CollectiveEpilogueFwdINS6_IJSA_SC_SB_EEES9_SE_SG_Li384ELb1ELb1ELb1ELb0EEENS1_36VarlenDynamicPersistentTileSchedulerILi192ELi128ELi384ELi128ELb1ELb1ELb1ELb0ELb1ELb1EEEEEEEEEvNT_6ParamsE)
        /*0608*/ 	.word	0x00000050


	//----- nvinfo : EIATTR_MIN_STACK_SIZE
	.align		4
.L_297:
        /*060c*/ 	.byte	0x04, 0x12
        /*060e*/ 	.short	(.L_299 - .L_298)
	.align		4
.L_298:
        /*0610*/ 	.word	index@(_ZN7cutlass13device_kernelIN5flash11enable_sm90INS1_16FlashAttnFwdSm90INS1_25CollectiveMainloopFwdSm90ILi2EN4cute5tupleIJNS5_1CILi1EEES8_S8_EEENS6_IJNS7_ILi192EEENS7_ILi128EEENS7_ILi64EEEEEELi64ENS_10bfloat16_tEfNS_4arch4Sm90ELb0ELb0ELb1ELb1ELb1ELb1ELb0ELb1ELb1ELb1ELb1ELb0EEENS1_21CollectiveEpilogueFwdINS6_IJSA_SC_SB_EEES9_SE_SG_Li384ELb1ELb1ELb1ELb0EEENS1_36VarlenDynamicPersistentTileSchedulerILi192ELi128ELi384ELi128ELb1ELb1ELb1ELb0ELb1ELb1EEEEEEEEEvNT_6ParamsE)
        /*0614*/ 	.word	0x00000068


	//----- nvinfo : EIATTR_MIN_STACK_SIZE
	.align		4
.L_299:
        /*0618*/ 	.byte	0x04, 0x12
        /*061a*/ 	.short	(.L_301 - .L_300)
	.align		4
.L_300:
        /*061c*/ 	.word	index@(_ZN7cutlass13device_kernelIN5flash11enable_sm90INS1_16FlashAttnFwdSm90INS1_25CollectiveMainloopFwdSm90ILi2EN4cute5tupleIJNS5_1CILi1EEES8_S8_EEENS6_IJNS7_ILi192EEENS7_ILi128EEENS7_ILi64EEEEEELi64ENS_10bfloat16_tEfNS_4arch4Sm90ELb0ELb1ELb1ELb0ELb1ELb0ELb0ELb1ELb1ELb1ELb1ELb0EEENS1_21CollectiveEpilogueFwdINS6_IJSA_SC_SB_EEES9_SE_SG_Li384ELb0ELb1ELb1ELb0EEENS1_19SingleTileSchedulerILb0ELb1ELb1ELi192EEEEEEEEEvNT_6ParamsE)
        /*0620*/ 	.word	0x00000008


	//----- nvinfo : EIATTR_MIN_STACK_SIZE
	.align		4
.L_301:
        /*0624*/ 	.byte	0x04, 0x12
        /*0626*/ 	.short	(.L_303 - .L_302)
	.align		4
.L_302:
        /*0628*/ 	.word	index@(_ZN7cutlass13device_kernelIN5flash11enable_sm90INS1_16FlashAttnFwdSm90INS1_25CollectiveMainloopFwdSm90ILi2EN4cute5tupleIJNS5_1CILi1EEES8_S8_EEENS6_IJNS7_ILi192EEENS7_ILi128EEENS7_ILi64EEEEEELi64ENS_10bfloat16_tEfNS_4arch4Sm90ELb0ELb1ELb1ELb1ELb1ELb0ELb0ELb1ELb1ELb1ELb1ELb0EEENS1_21CollectiveEpilogueFwdINS6_IJSA_SC_SB_EEES9_SE_SG_Li384ELb1ELb1ELb1ELb0EEENS1_36VarlenDynamicPersistentTileSchedulerILi192ELi128ELi384ELi128ELb1ELb1ELb1ELb1ELb0ELb1EEEEEEEEEvNT_6ParamsE)
        /*062c*/ 	.word	0x00000040


	//----- nvinfo : EIATTR_MIN_STACK_SIZE
	.align		4
.L_303:
        /*0630*/ 	.byte	0x04, 0x12
        /*0632*/ 	.short	(.L_305 - .L_304)
	.align		4
.L_304:
        /*0634*/ 	.word	index@(_ZN7cutlass13device_kernelIN5flash11enable_sm90INS1_16FlashAttnFwdSm90INS1_25CollectiveMainloopFwdSm90ILi2EN4cute5tupleIJNS5_1CILi1EEES8_S8_EEENS6_IJNS7_ILi192EEENS7_ILi128EEENS7_ILi64EEEEEELi64ENS_10bfloat16_tEfNS_4arch4Sm90ELb0ELb1ELb1ELb1ELb1ELb1ELb0ELb1ELb1ELb1ELb1ELb0EEENS1_21CollectiveEpilogueFwdINS6_IJSA_SC_SB_EEES9_SE_SG_Li384ELb1ELb1ELb1ELb0EEENS1_36VarlenDynamicPersistentTileSchedulerILi192ELi128ELi384ELi128ELb1ELb1ELb1ELb1ELb0ELb1EEEEEEEEEvNT_6ParamsE)
        /*0638*/ 	.word	0x00000068


	//----- nvinfo : EIATTR_MIN_STACK_SIZE
	.align		4
.L_305:
        /*063c*/ 	.byte	0x04, 0x12
        /*063e*/ 	.short	(.L_307 - .L_306)
	.align		4
.L_306:
        /*0640*/ 	.word	index@(_ZN7cutlass13device_kernelIN5flash11enable_sm90INS1_16FlashAttnFwdSm90INS1_25CollectiveMainloopFwdSm90ILi2EN4cute5tupleIJNS5_1CILi1EEES8_S8_EEENS6_IJNS7_ILi192EEENS7_ILi128EEENS7_ILi64EEEEEELi64ENS_10bfloat16_tEfNS_4arch4Sm90ELb1ELb0ELb1ELb0ELb1ELb0ELb0ELb1ELb1ELb1ELb1ELb0EEENS1_21CollectiveEpilogueFwdINS6_IJSA_SC_SB_EEES9_SE_SG_Li384ELb0ELb1ELb1ELb0EEENS1_19SingleTileSchedulerILb0ELb1ELb1ELi192EEEEEEEEEvNT_6ParamsE)
        /*0644*/ 	.word	0x00000008


	//----- nvinfo : EIATTR_MIN_STACK_SIZE
	.align		4
.L_307:
        /*0648*/ 	.byte	0x04, 0x12
        /*064a*/ 	.short	(.L_309 - .L_308)
	.align		4
.L_308:
        /*064c*/ 	.word	index@(_ZN7cutlass13device_kernelIN5flash11enable_sm90INS1_16FlashAttnFwdSm90INS1_25CollectiveMainloopFwdSm90ILi2EN4cute5tupleIJNS5_1CILi1EEES8_S8_EEENS6_IJNS7_ILi192EEENS7_ILi128EEENS7_ILi64EEEEEELi64ENS_10bfloat16_tEfNS_4arch4Sm90ELb1ELb0ELb1ELb1ELb1ELb0ELb0ELb1ELb1ELb1ELb1ELb0EEENS1_21CollectiveEpilogueFwdINS6_IJSA_SC_SB_EEES9_SE_SG_Li384ELb1ELb1ELb1ELb0EEENS1_36VarlenDynamicPersistentTileSchedulerILi192ELi128ELi384ELi128ELb1ELb1ELb1ELb1ELb1ELb1EEEEEEEEEvNT_6ParamsE)
        /*0650*/ 	.word	0x00000040


	//----- nvinfo : EIATTR_MIN_STACK_SIZE
	.align		4
.L_309:
        /*0654*/ 	.byte	0x04, 0x12
        /*0656*/ 	.short	(.L_311 - .L_310)
	.align		4
.L_310:
        /*0658*/ 	.word	index@(_ZN7cutlass13device_kernelIN5flash11enable_sm90INS1_16FlashAttnFwdSm90INS1_25CollectiveMainloopFwdSm90ILi2EN4cute5tupleIJNS5_1CILi1EEES8_S8_EEENS6_IJNS7_ILi192EEENS7_ILi128EEENS7_ILi64EEEEEELi64ENS_10bfloat16_tEfNS_4arch4Sm90ELb1ELb0ELb1ELb1ELb1ELb1ELb0ELb1ELb1ELb1ELb1ELb0EEENS1_21CollectiveEpilogueFwdINS6_IJSA_SC_SB_EEES9_SE_SG_Li384ELb1ELb1ELb1ELb0EEENS1_36VarlenDynamicPersistentTileSchedulerILi192ELi128ELi384ELi128ELb1ELb1ELb1ELb1ELb1ELb1EEEEEEEEEvNT_6ParamsE)
        /*065c*/ 	.word	0x00000068
.L_311:


//--------------------- .nv.compat                --------------------------
	.section	.nv.compat,"",@"SHT_CUDA_COMPAT_INFO"
	.align	4
        /*0000*/ 	.byte	0x02, 0x09, 0x01, 0x00, 0x02, 0x02, 0x04, 0x00, 0x02, 0x05, 0x05, 0x00, 0x03, 0x07, 0x01, 0x01
        /*0010*/ 	.byte	0x02, 0x03, 0x01, 0x00, 0x02, 0x06, 0x01, 0x00, 0x04, 0x0b, 0x08, 0x00, 0x00, 0x00, 0x00, 0x00
        /*0020*/ 	.byte	0x00, 0x00, 0x00, 0x00


//--------------------- .nv.info._ZN7cutlass13device_kernelIN5flash11enable_sm90INS1_16FlashAttnFwdSm90INS1_25CollectiveMainloopFwdSm90ILi2EN4cute5tupleIJNS5_1CILi1EEES8_S8_EEENS6_IJNS7_ILi128EEENS7_ILi80EEENS7_ILi256EEEEEELi256ENS_10bfloat16_tEfNS_4arch4Sm90ELb0ELb0ELb1ELb0ELb1ELb0ELb0ELb1ELb1ELb1ELb1ELb0EEENS1_21CollectiveEpilogueFwdINS6_IJSA_SC_SB_EEES9_SE_SG_Li256ELb0ELb1ELb1ELb0EEENS1_19SingleTileSchedulerILb0ELb1ELb1ELi128EEEEEEEEEvNT_6ParamsE --------------------------
	.section	.nv.info._ZN7cutlass13device_kernelIN5flash11enable_sm90INS1_16FlashAttnFwdSm90INS1_25CollectiveMainloopFwdSm90ILi2EN4cute5tupleIJNS5_1CILi1EEES8_S8_EEENS6_IJNS7_ILi128EEENS7_ILi80EEENS7_ILi256EEEEEELi256ENS_10bfloat16_tEfNS_4arch4Sm90ELb0ELb0ELb1ELb0ELb1ELb0ELb0ELb1ELb1ELb1ELb1ELb0EEENS1_21CollectiveEpilogueFwdINS6_IJSA_SC_SB_EEES9_SE_SG_Li256ELb0ELb1ELb1ELb0EEENS1_19SingleTileSchedulerILb0ELb1ELb1ELi128EEEEEEEEEvNT_6ParamsE,"",@"SHT_CUDA_INFO"
	.sectionflags	@""
	.align	4


	//----- nvinfo : EIATTR_CUDA_API_VERSION
	.align		4
        /*0000*/ 	.byte	0x04, 0x37
        /*0002*/ 	.short	(.L_313 - .L_312)
.L_312:
        /*0004*/ 	.word	0x00000082


	//----- nvinfo : EIATTR_KPARAM_INFO
	.align		4
.L_313:
        /*0008*/ 	.byte	0x04, 0x17
        /*000a*/ 	.short	(.L_315 - .L_314)
.L_314:
        /*000c*/ 	.word	0x00000000
        /*0010*/ 	.short	0x0000
        /*0012*/ 	.short	0x0070
        /*0014*/ 	.byte	0x00, 0xf0, 0x01, 0x28


	//----- nvinfo : EIATTR_SPARSE_MMA_MASK
	.align		4
.L_315:
        /*0018*/ 	.byte	0x03, 0x50
        /*001a*/ 	.short	0x0000


	//----- nvinfo : EIATTR_MAXREG_COUNT
	.align		4
        /*001c*/ 	.byte	0x03, 0x1b
        /*001e*/ 	.short	0x00a8


	//----- nvinfo : EIATTR_NUM_BARRIERS
	.align		4
        /*0020*/ 	.byte	0x02, 0x4c
        /*0022*/ 	.byte	0x09
	.zero		1


	//----- nvinfo : EIATTR_EXTERNS
	.align		4
        /*0024*/ 	.byte	0x04, 0x0f
        /*0026*/ 	.short	(.L_317 - .L_316)


	//   ....[0]....
	.align		4
.L_316:
        /*0028*/ 	.word	index@(__assertfail)


	//----- nvinfo : EIATTR_ANNOTATIONS
	.align		4
.L_317:
        /*002c*/ 	.byte	0x04, 0x55
        /*002e*/ 	.short	(.L_319 - .L_318)


	//   ....[0]....
.L_318:
        /*0030*/ 	.word	0x00000001
        /*0034*/ 	.byte	0xa0, 0x08, 0x00, 0x00, 0x01, 0x00, 0x00, 0x00, 0x70, 0x14, 0x00, 0x00, 0x01, 0x00, 0x00, 0x00
        /*0044*/ 	.byte	0x10, 0xe3, 0x00, 0x00, 0x01, 0x00, 0x00, 0x00, 0x80, 0xe3, 0x00, 0x00, 0x01, 0x00, 0x00, 0x00
        /*0054*/ 	.byte	0xe0, 0xfa, 0x00, 0x00, 0x01, 0x00, 0x00, 0x00, 0x80, 0x13, 0x01, 0x00


	//----- nvinfo : EIATTR_MERCURY_ISA_VERSION
	.align		4
.L_319:
        /*0060*/ 	.byte	0x03, 0x5f
        /*0062*/ 	.short	0x0101


	//----- nvinfo : EIATTR_INT_WARP_WIDE_INSTR_OFFSETS
	.align		4
        /*0064*/ 	.byte	0x04, 0x31
        /*0066*/ 	.short	(.L_321 - .L_320)


	//   ....[0]....
.L_320:
        /*0068*/ 	.word	0x000000c0


	//   ....[1]....
        /*006c*/ 	.word	0x000000d0


	//   ....[2]....
        /*0070*/ 	.word	0x00000170


	//----- nvinfo : EIATTR_COOP_GROUP_MASK_REGIDS
	.align		4
.L_321:
        /*0074*/ 	.byte	0x04, 0x29
        /*0076*/ 	.short	(.L_323 - .L_322)


	//   ....[0]....
.L_322:
        /*0078*/ 	.word	0xffffffff


	//   ....[1]....
        /*007c*/ 	.word	0xffffffff


	//   ....[2]....
        /*0080*/ 	.word	0xffffffff


	//   ....[3]....
        /*0084*/ 	.word	0xffffffff


	//   ....[4]....
        /*0088*/ 	.word	0xffffffff


	//   ....[5]....
        /*008c*/ 	.word	0xffffffff


	//   ....[6]....
        /*0090*/ 	.word	0xffffffff


	//   ....[7]....
        /*0094*/ 	.word	0xffffffff


	//   ....[8]....
        /*0098*/ 	.word	0xffffffff


	//   ....[9]....
        /*009c*/ 	.word	0xffffffff


	//   ....[10]....
        /*00a0*/ 	.word	0xffffffff


	//   ....[11]....
        /*00a4*/ 	.word	0xffffffff


	//   ....[12]....
        /*00a8*/ 	.word	0xffffffff


	//   ....[13]....
        /*00ac*/ 	.word	0xffffffff


	//   ....[14]....
        /*00b0*/ 	.word	0xffffffff


	//   ....[15]....
        /*00b4*/ 	.word	0xffffffff


	//   ....[16]....
        /*00b8*/ 	.word	0xffffffff


	//   ....[17]....
        /*00bc*/ 	.word	0xffffffff


	//   ....[18]....
        /*00c0*/ 	.word	0xffffffff


	//   ....[19]....
        /*00c4*/ 	.word	0xffffffff


	//   ....[20]....
        /*00c8*/ 	.word	0xffffffff


	//   ....[21]....
        /*00cc*/ 	.word	0xffffffff


	//   ....[22]....
        /*00d0*/ 	.word	0xffffffff


	//   ....[23]....
        /*00d4*/ 	.word	0xffffffff


	//   ....[24]....
        /*00d8*/ 	.word	0xffffffff


	//   ....[25]....
        /*00dc*/ 	.word	0xffffffff


	//   ....[26]....
        /*00e0*/ 	.word	0xffffffff


	//   ....[27]....
        /*00e4*/ 	.word	0xffffffff


	//   ....[28]....
        /*00e8*/ 	.word	0xffffffff


	//   ....[29]....
        /*00ec*/ 	.word	0xffffffff


	//   ....[30]....
        /*00f0*/ 	.word	0xffffffff


	//   ....[31]....
        /*00f4*/ 	.word	0xffffffff


	//   ....[32]....
        /*00f8*/ 	.word	0xffffffff


	//   ....[33]....
        /*00fc*/ 	.word	0xffffffff


	//   ....[34]....
        /*0100*/ 	.word	0xffffffff


	//   ....[35]....
        /*0104*/ 	.word	0xffffffff


	//   ....[36]....
        /*0108*/ 	.word	0xffffffff


	//   ....[37]....
        /*010c*/ 	.word	0xffffffff


	//   ....[38]....
        /*0110*/ 	.word	0xffffffff


	//   ....[39]....
        /*0114*/ 	.word	0xffffffff


	//   ....[40]....
        /*0118*/ 	.word	0xffffffff


	//   ....[41]....
        /*011c*/ 	.word	0xffffffff


	//   ....[42]....
        /*0120*/ 	.word	0xffffffff


	//   ....[43]....
        /*0124*/ 	.word	0xffffffff


	//   ....[44]....
        /*0128*/ 	.word	0xffffffff


	//   ....[45]....
        /*012c*/ 	.word	0xffffffff


	//   ....[46]....
        /*0130*/ 	.word	0xffffffff


	//   ....[47]....
        /*0134*/ 	.word	0xffffffff


	//   ....[48]....
        /*0138*/ 	.word	0xffffffff


	//   ....[49]....
        /*013c*/ 	.word	0xffffffff


	//   ....[50]....
        /*0140*/ 	.word	0xffffffff


	//   ....[51]....
        /*0144*/ 	.word	0xffffffff


	//   ....[52]....
        /*0148*/ 	.word	0xffffffff


	//   ....[53]....
        /*014c*/ 	.word	0xffffffff


	//   ....[54]....
        /*0150*/ 	.word	0xffffffff


	//   ....[55]....
        /*0154*/ 	.word	0xffffffff


	//   ....[56]....
        /*0158*/ 	.word	0xffffffff


	//   ....[57]....
        /*015c*/ 	.word	0xffffffff


	//   ....[58]....
        /*0160*/ 	.word	0xffffffff


	//   ....[59]....
        /*0164*/ 	.word	0xffffffff


	//   ....[60]....
        /*0168*/ 	.word	0xffffffff


	//   ....[61]....
        /*016c*/ 	.word	0xffffffff


	//   ....[62]....
        /*0170*/ 	.word	0xffffffff


	//   ....[63]....
        /*0174*/ 	.word	0xffffffff


	//   ....[64]....
        /*0178*/ 	.word	0xffffffff


	//   ....[65]....
        /*017c*/ 	.word	0xffffffff


	//   ....[66]....
        /*0180*/ 	.word	0xffffffff


	//   ....[67]....
        /*0184*/ 	.word	0xffffffff


	//   ....[68]....
        /*0188*/ 	.word	0xffffffff


	//   ....[69]....
        /*018c*/ 	.word	0xffffffff


	//   ....[70]....
        /*0190*/ 	.word	0xffffffff


	//   ....[71]....
        /*0194*/ 	.word	0xffffffff


	//   ....[72]....
        /*0198*/ 	.word	0xffffffff


	//   ....[73]....
        /*019c*/ 	.word	0xffffffff


	//   ....[74]....
        /*01a0*/ 	.word	0xffffffff


	//   ....[75]....
        /*01a4*/ 	.word	0xffffffff


	//   ....[76]....
        /*01a8*/ 	.word	0xffffffff


	//   ....[77]....
        /*01ac*/ 	.word	0xffffffff


	//   ....[78]....
        /*01b0*/ 	.word	0xffffffff


	//   ....[79]....
        /*01b4*/ 	.word	0xffffffff


	//   ....[80]....
        /*01b8*/ 	.word	0xffffffff


	//   ....[81]....
        /*01bc*/ 	.word	0xffffffff


	//   ....[82]....
        /*01c0*/ 	.word	0xffffffff


	//   ....[83]....
        /*01c4*/ 	.word	0xffffffff


	//   ....[84]....
        /*01c8*/ 	.word	0xffffffff


	//   ....[85]....
        /*01cc*/ 	.word	0x0500000f


	//   ....[86]....
        /*01d0*/ 	.word	0x0500000f


	//   ....[87]....
        /*01d4*/ 	.word	0x0500000f


	//   ....[88]....
        /*01d8*/ 	.word	0x0500000f


	//   ....[89]....
        /*01dc*/ 	.word	0x0500000f


	//   ....[90]....
        /*01e0*/ 	.word	0x0500000f


	//   ....[91]....
        /*01e4*/ 	.word	0x0500000f


	//   ....[92]....
        /*01e8*/ 	.word	0x0500000f


	//   ....[93]....
        /*01ec*/ 	.word	0x0500000f


	//   ....[94]....
        /*01f0*/ 	.word	0x0500000f


	//   ....[95]....
        /*01f4*/ 	.word	0x0500000f


	//   ....[96]....
        /*01f8*/ 	.word	0x0500000f


	//   ....[97]....
        /*01fc*/ 	.word	0x0500000f


	//   ....[98]....
        /*0200*/ 	.word	0x0500000f


	//   ....[99]....
        /*0204*/ 	.word	0x0500000f


	//   ....[100]....
        /*0208*/ 	.word	0x0500000f


	//   ....[101]....
        /*020c*/ 	.word	0x0500000f


	//   ....[102]....
        /*0210*/ 	.word	0x0500000f


	//   ....[103]....
        /*0214*/ 	.word	0x0500000f


	//   ....[104]....
        /*0218*/ 	.word	0x0500000f


	//   ....[105]....
        /*021c*/ 	.word	0x0500000f


	//   ....[106]....
        /*0220*/ 	.word	0x0500000f


	//   ....[107]....
        /*0224*/ 	.word	0x0500000f


	//   ....[108]....
        /*0228*/ 	.word	0x0500000f


	//   ....[109]....
        /*022c*/ 	.word	0x0500000f


	//   ....[110]....
        /*0230*/ 	.word	0x0500000f


	//   ....[111]....
        /*0234*/ 	.word	0x0500000f


	//   ....[112]....
        /*0238*/ 	.word	0x0500000f


	//   ....[113]....
        /*023c*/ 	.word	0x0500000f


	//   ....[114]....
        /*0240*/ 	.word	0x0500000f


	//   ....[115]....
        /*0244*/ 	.word	0x0500000f


	//   ....[116]....
        /*0248*/ 	.word	0x0500000f


	//   ....[117]....
        /*024c*/ 	.word	0x0500000f


	//   ....[118]....
        /*0250*/ 	.word	0x0500000f


	//   ....[119]....
        /*0254*/ 	.word	0x0500000f


	//   ....[120]....
        /*0258*/ 	.word	0x0500000f


	//   ....[121]....
        /*025c*/ 	.word	0x0500000f


	//   ....[122]....
        /*0260*/ 	.word	0x0500000f


	//   ....[123]....
        /*0264*/ 	.word	0x0500000f


	//   ....[124]....
        /*0268*/ 	.word	0x0500000f


	//   ....[125]....
        /*026c*/ 	.word	0x0500000f


	//   ....[126]....
        /*0270*/ 	.word	0x0500000f


	//   ....[127]....
        /*0274*/ 	.word	0x0500000f


	//   ....[128]....
        /*0278*/ 	.word	0x0500000f


	//   ....[129]....
        /*027c*/ 	.word	0x0500000f


	//   ....[130]....
        /*0280*/ 	.word	0x0500000f


	//   ....[131]....
        /*0284*/ 	.word	0x0500000f


	//   ....[132]....
        /*0288*/ 	.word	0x0500000f


	//   ....[133]....
        /*028c*/ 	.word	0x0500000f


	//   ....[134]....
        /*0290*/ 	.word	0x0500000f


	//   ....[135]....
        /*0294*/ 	.word	0x0500000f


	//   ....[136]....
        /*0298*/ 	.word	0x0500000f


	//   ....[137]....
        /*029c*/ 	.word	0x0500000f


	//   ....[138]....
        /*02a0*/ 	.word	0x0500000f


	//   ....[139]....
        /*02a4*/ 	.word	0x0500000f


	//   ....[140]....
        /*02a8*/ 	.word	0x0500000f


	//   ....[141]....
        /*02ac*/ 	.word	0x0500000f


	//   ....[142]....
        /*02b0*/ 	.word	0x0500000f


	//----- nvinfo : EIATTR_COOP_GROUP_INSTR_OFFSETS
	.align		4
.L_323:
        /*02b4*/ 	.byte	0x04, 0x28
        /*02b6*/ 	.short	(.L_325 - .L_324)


	//   ....[0]....
.L_324:
        /*02b8*/ 	.word	0x00000070


	//   ....[1]....
        /*02bc*/ 	.word	0x000000b0


	//   ....[2]....
        /*02c0*/ 	.word	0x000002d0


	//   ....[3]....
        /*02c4*/ 	.word	0x00000430


	//   ....[4]....
        /*02c8*/ 	.word	0x00000550


	//   ....[5]....
        /*02cc*/ 	.word	0x000006b0


	//   ....[6]....
        /*02d0*/ 	.word	0x00001250


	//   ....[7]....
        /*02d4*/ 	.word	0x00004990


	//   ....[8]....
        /*02d8*/ 	.word	0x00004a10


	//   ....[9]....
        /*02dc*/ 	.word	0x00004da0


	//   ....[10]....
        /*02e0*/ 	.word	0x00004e50


	//   ....[11]....
        /*02e4*/ 	.word	0x00009140


	//   ....[12]....
        /*02e8*/ 	.word	0x00009170


	//   ....[13]....
        /*02ec*/ 	.word	0x00009190


	//   ....[14]....
        /*02f0*/ 	.word	0x000091b0


	//   ....[15]....
        /*02f4*/ 	.word	0x0000a580


	//   ....[16]....
        /*02f8*/ 	.word	0x0000a5b0


	//   ....[17]....
        /*02fc*/ 	.word	0x0000a650


	//   ....[18]....
        /*0300*/ 	.word	0x0000a6b0


	//   ....[19]....
        /*0304*/ 	.word	0x0000b980


	//   ....[20]....
        /*0308*/ 	.word	0x0000b9e0


	//   ....[21]....
        /*030c*/ 	.word	0x0000ba20


	//   ....[22]....
        /*0310*/ 	.word	0x0000ba60


	//   ....[23]....
        /*0314*/ 	.word	0x0000ba80


	//   ....[24]....
        /*0318*/ 	.word	0x0000bab0


	//   ....[25]....
        /*031c*/ 	.word	0x0000c700


	//   ....[26]....
        /*0320*/ 	.word	0x0000c710


	//   ....[27]....
        /*0324*/ 	.word	0x0000d780


	//   ....[28]....
        /*0328*/ 	.word	0x0000e9b0


	//   ....[29]....
        /*032c*/ 	.word	0x0000e9f0


	//   ....[30]....
        /*0330*/ 	.word	0x0000ea20


	//   ....[31]....
        /*0334*/ 	.word	0x0000ea40


	//   ....[32]....
        /*0338*/ 	.word	0x0000ea50


	//   ....[33]....
        /*033c*/ 	.word	0x0000eac0


	//   ....[34]....
        /*0340*/ 	.word	0x0000eaf0


	//   ....[35]....
        /*0344*/ 	.word	0x0000eb50


	//   ....[36]....
        /*0348*/ 	.word	0x0000eb80


	//   ....[37]....
        /*034c*/ 	.word	0x0000ebe0


	//   ....[38]....
        /*0350*/ 	.word	0x0000f2b0


	//   ....[39]....
        /*0354*/ 	.word	0x0000f2f0


	//   ....[40]....
        /*0358*/ 	.word	0x0000f320


	//   ....[41]....
        /*035c*/ 	.word	0x0000f340


	//   ....[42]....
        /*0360*/ 	.word	0x0000f350


	//   ....[43]....
        /*0364*/ 	.word	0x0000f3e0


	//   ....[44]....
        /*0368*/ 	.word	0x0000f420


	//   ....[45]....
        /*036c*/ 	.word	0x0000f480


	//   ....[46]....
        /*0370*/ 	.word	0x0000f4b0


	//   ....[47]....
        /*0374*/ 	.word	0x0000f520


	//   ....[48]....
        /*0378*/ 	.word	0x0000f560


	//   ....[49]....
        /*037c*/ 	.word	0x0000f5c0


	//   ....[50]....
        /*0380*/ 	.word	0x0000f5f0


	//   ....[51]....
        /*0384*/ 	.word	0x0000f650


	//   ....[52]....
        /*0388*/ 	.word	0x0000f690


	//   ....[53]....
        /*038c*/ 	.word	0x0000f6f0


	//   ....[54]....
        /*0390*/ 	.word	0x0000ff60


	//   ....[55]....
        /*0394*/ 	.word	0x0000ffa0


	//   ....[56]....
        /*0398*/ 	.word	0x0000ffd0


	//   ....[57]....
        /*039c*/ 	.word	0x0000fff0


	//   ....[58]....
        /*03a0*/ 	.word	0x00010010


	//   ....[59]....
        /*03a4*/ 	.word	0x00010030


	//   ....[60]....
        /*03a8*/ 	.word	0x00010060


	//   ....[61]....
        /*03ac*/ 	.word	0x00010080


	//   ....[62]....
        /*03b0*/ 	.word	0x00010090


	//   ....[63]....
        /*03b4*/ 	.word	0x00010110


	//   ....[64]....
        /*03b8*/ 	.word	0x000104b0


	//   ....[65]....
        /*03bc*/ 	.word	0x000104e0


	//   ....[66]....
        /*03c0*/ 	.word	0x00010500


	//   ....[67]....
        /*03c4*/ 	.word	0x000105a0


	//   ....[68]....
        /*03c8*/ 	.word	0x000105c0


	//   ....[69]....
        /*03cc*/ 	.word	0x00010660


	//   ....[70]....
        /*03d0*/ 	.word	0x00010680


	//   ....[71]....
        /*03d4*/ 	.word	0x00010720


	//   ....[72]....
        /*03d8*/ 	.word	0x00010740


	//   ....[73]....
        /*03dc*/ 	.word	0x00010750


	//   ....[74]....
        /*03e0*/ 	.word	0x00010c90


	//   ....[75]....
        /*03e4*/ 	.word	0x00010cd0


	//   ....[76]....
        /*03e8*/ 	.word	0x00010d00


	//   ....[77]....
        /*03ec*/ 	.word	0x00010d30


	//   ....[78]....
        /*03f0*/ 	.word	0x00010e10


	//   ....[79]....
        /*03f4*/ 	.word	0x00010e30


	//   ....[80]....
        /*03f8*/ 	.word	0x00010ee0


	//   ....[81]....
        /*03fc*/ 	.word	0x00010f00


	//   ....[82]....
        /*0400*/ 	.word	0x00010f50


	//   ....[83]....
        /*0404*/ 	.word	0x00010fc0


	//   ....[84]....
        /*0408*/ 	.word	0x00011310


	//   ....[85]....
        /*040c*/ 	.word	0x00011800


	//   ....[86]....
        /*0410*/ 	.word	0x000118f0


	//   ....[87]....
        /*0414*/ 	.word	0x000119a0


	//   ....[88]....
        /*0418*/ 	.word	0x00011ad0


	//   ....[89]....
        /*041c*/ 	.word	0x00011b30


	//   ....[90]....
        /*0420*/ 	.word	0x00011c30


	//   ....[91]....
        /*0424*/ 	.word	0x00011c90


	//   ....[92]....
        /*0428*/ 	.word	0x00011d90


	//   ....[93]....
        /*042c*/ 	.word	0x00011df0


	//   ....[94]....
        /*0430*/ 	.word	0x00011ee0


	//   ....[95]....
        /*0434*/ 	.word	0x00011f30


	//   ....[96]....
        /*0438*/ 	.word	0x00011fc0


	//   ....[97]....
        /*043c*/ 	.word	0x00012020


	//   ....[98]....
        /*0440*/ 	.word	0x00012160


	//   ....[99]....
        /*0444*/ 	.word	0x000121d0


	//   ....[100]....
        /*0448*/ 	.word	0x000122d0


	//   ....[101]....
        /*044c*/ 	.word	0x00012340


	//   ....[102]....
        /*0450*/ 	.word	0x00012440


	//   ....[103]....
        /*0454*/ 	.word	0x000124b0


	//   ....[104]....
        /*0458*/ 	.word	0x000125b0


	//   ....[105]....
        /*045c*/ 	.word	0x00012620


	//   ....[106]....
        /*0460*/ 	.word	0x00012720


	//   ....[107]....
        /*0464*/ 	.word	0x00012790


	//   ....[108]....
        /*0468*/ 	.word	0x00012890


	//   ....[109]....
        /*046c*/ 	.word	0x000128f0


	//   ....[110]....
        /*0470*/ 	.word	0x000129e0


	//   ....[111]....
        /*0474*/ 	.word	0x00012a30


	//   ....[112]....
        /*0478*/ 	.word	0x00012b70


	//   ....[113]....
        /*047c*/ 	.word	0x00012c30


	//   ....[114]....
        /*0480*/ 	.word	0x00012d70


	//   ....[115]....
        /*0484*/ 	.word	0x00012dc0


	//   ....[116]....
        /*0488*/ 	.word	0x00012ed0


	//   ....[117]....
        /*048c*/ 	.word	0x00012f20


	//   ....[118]....
        /*0490*/ 	.word	0x00013040


	//   ....[119]....
        /*0494*/ 	.word	0x00013090


	//   ....[120]....
        /*0498*/ 	.word	0x000131c0


	//   ....[121]....
        /*049c*/ 	.word	0x00013210


	//   ....[122]....
        /*04a0*/ 	.word	0x000132f0


	//   ....[123]....
        /*04a4*/ 	.word	0x00013390


	//   ....[124]....
        /*04a8*/ 	.word	0x000134c0


	//   ....[125]....
        /*04ac*/ 	.word	0x00013510


	//   ....[126]....
        /*04b0*/ 	.word	0x00013640


	//   ....[127]....
        /*04b4*/ 	.word	0x00013690


	//   ....[128]....
        /*04b8*/ 	.word	0x000137c0


	//   ....[129]....
        /*04bc*/ 	.word	0x00013810


	//   ....[130]....
        /*04c0*/ 	.word	0x00013940


	//   ....[131]....
        /*04c4*/ 	.word	0x00013990


	//   ....[132]....
        /*04c8*/ 	.word	0x00013a70


	//   ....[133]....
        /*04cc*/ 	.word	0x00013b10


	//   ....[134]....
        /*04d0*/ 	.word	0x00013cb0


	//   ....[135]....
        /*04d4*/ 	.word	0x00013d00


	//   ....[136]....
        /*04d8*/ 	.word	0x00013e40


	//   ....[137]....
        /*04dc*/ 	.word	0x00013e90


	//   ....[138]....
        /*04e0*/ 	.word	0x00013fd0


	//   ....[139]....
        /*04e4*/ 	.word	0x00014020


	//   ....[140]....
        /*04e8*/ 	.word	0x00014150


	//   ....[141]....
        /*04ec*/ 	.word	0x000141a0


	//   ....[142]....
        /*04f0*/ 	.word	0x000142b0


	//----- nvinfo : EIATTR_REG_RECONFIG
	.align		4
.L_325:
        /*04f4*/ 	.byte	0x01, 0x54
	.zero		2


	//----- nvinfo : EIATTR_SYSCALL_OFFSETS
	.align		4
        /*04f8*/ 	.byte	0x04, 0x46
        /*04fa*/ 	.short	(.L_327 - .L_326)


	//   ....[0]....
.L_326:
        /*04fc*/ 	.word	0x00001420


	//   ....[1]....
        /*0500*/ 	.word	0x0000ded0


	//   ....[2]....
        /*0504*/ 	.word	0x0000e010


	//   ....[3]....
        /*0508*/ 	.word	0x0000e100


	//   ....[4]....
        /*050c*/ 	.word	0x0000efd0


	//----- nvinfo : EIATTR_MBARRIER_INSTR_OFFSETS
	.align		4
.L_327:
        /*0510*/ 	.byte	0x04, 0x39
        /*0512*/ 	.short	(.L_329 - .L_328)


	//   ....[0]....
.L_328:
        /*0514*/ 	.word	0x00000180
        /*0518*/ 	.word	0x000000ff
        /*051c*/ 	.word	0x00038800
        /*0520*/ 	.short	0x0100
        /*0522*/ 	.byte	0x08
	.zero		1


	//   ....[1]....
        /*0524*/ 	.word	0x00000190
        /*0528*/ 	.word	0x000000ff
        /*052c*/ 	.word	0x00038820
        /*0530*/ 	.short	0x0100
        /*0532*/ 	.byte	0x08
	.zero		1


	//   ....[2]....
        /*0534*/ 	.word	0x00000280
        /*0538*/ 	.word	0x000000ff
        /*053c*/ 	.word	0x00038830
        /*0540*/ 	.short	0x0100
        /*0542*/ 	.byte	0x08
	.zero		1


	//   ....[3]....
        /*0544*/ 	.word	0x00000290
        /*0548*/ 	.word	0x000000ff
        /*054c*/ 	.word	0x00038840
        /*0550*/ 	.short	0x0100
        /*0552*/ 	.byte	0x08
	.zero		1


	//   ....[4]....
        /*0554*/ 	.word	0x000002a0
        /*0558*/ 	.word	0x000000ff
        /*055c*/ 	.word	0x00038838
        /*0560*/ 	.short	0x0100
        /*0562*/ 	.byte	0x08
	.zero		1


	//   ....[5]....
        /*0564*/ 	.word	0x000002b0
        /*0568*/ 	.word	0x000000ff
        /*056c*/ 	.word	0x00038848
        /*0570*/ 	.short	0x0100
        /*0572*/ 	.byte	0x08
	.zero		1


	//   ....[6]....
        /*0574*/ 	.word	0x000003e0
        /*0578*/ 	.word	0x000000ff
        /*057c*/ 	.word	0x00038850
        /*0580*/ 	.short	0x0100
        /*0582*/ 	.byte	0x08
	.zero		1


	//   ....[7]....
        /*0584*/ 	.word	0x000003f0
        /*0588*/ 	.word	0x000000ff
        /*058c*/ 	.word	0x00038860
        /*0590*/ 	.short	0x0100
        /*0592*/ 	.byte	0x08
	.zero		1


	//   ....[8]....
        /*0594*/ 	.word	0x00000400
        /*0598*/ 	.word	0x000000ff
        /*059c*/ 	.word	0x00038858
        /*05a0*/ 	.short	0x0100
        /*05a2*/ 	.byte	0x08
	.zero		1


	//   ....[9]....
        /*05a4*/ 	.word	0x00000410
        /*05a8*/ 	.word	0x000000ff
        /*05ac*/ 	.word	0x00038868
        /*05b0*/ 	.short	0x0100
        /*05b2*/ 	.byte	0x08
	.zero		1


	//   ....[10]....
        /*05b4*/ 	.word	0x00000500
        /*05b8*/ 	.word	0x000000ff
        /*05bc*/ 	.word	0x00038870
        /*05c0*/ 	.short	0x0100
        /*05c2*/ 	.byte	0x06
	.zero		1


	//   ....[11]....
        /*05c4*/ 	.word	0x00000510
        /*05c8*/ 	.word	0x000000ff
        /*05cc*/ 	.word	0x00038880
        /*05d0*/ 	.short	0x0100
        /*05d2*/ 	.byte	0x06
	.zero		1


	//   ....[12]....
        /*05d4*/ 	.word	0x00000520
        /*05d8*/ 	.word	0x000000ff
        /*05dc*/ 	.word	0x00038878
        /*05e0*/ 	.short	0x0100
        /*05e2*/ 	.byte	0x06
	.zero		1


	//   ....[13]....
        /*05e4*/ 	.word	0x00000530
        /*05e8*/ 	.word	0x000000ff
        /*05ec*/ 	.word	0x00038888
        /*05f0*/ 	.short	0x0100
        /*05f2*/ 	.byte	0x06
	.zero		1


	//   ....[14]....
        /*05f4*/ 	.word	0x00000660
        /*05f8*/ 	.word	0x000000ff
        /*05fc*/ 	.word	0x00038890
        /*0600*/ 	.short	0x0100
        /*0602*/ 	.byte	0x08
	.zero		1


	//   ....[15]....
        /*0604*/ 	.word	0x00000670
        /*0608*/ 	.word	0x000000ff
        /*060c*/ 	.word	0x000388a0
        /*0610*/ 	.short	0x0100
        /*0612*/ 	.byte	0x08
	.zero		1


	//   ....[16]....
        /*0614*/ 	.word	0x00000680
        /*0618*/ 	.word	0x000000ff
        /*061c*/ 	.word	0x00038898
        /*0620*/ 	.short	0x0100
        /*0622*/ 	.byte	0x08
	.zero		1


	//   ....[17]....
        /*0624*/ 	.word	0x00000690
        /*0628*/ 	.word	0x000000ff
        /*062c*/ 	.word	0x000388a8
        /*0630*/ 	.short	0x0100
        /*0632*/ 	.byte	0x08
	.zero		1


	//   ....[18]....
        /*0634*/ 	.word	0x000007d0
        /*0638*/ 	.word	0x000000ff
        /*063c*/ 	.word	0x000388b0
        /*0640*/ 	.short	0x0100
        /*0642*/ 	.byte	0x08
	.zero		1


	//   ....[19]....
        /*0644*/ 	.word	0x000007e0
        /*0648*/ 	.word	0x000000ff
        /*064c*/ 	.word	0x000388c0
        /*0650*/ 	.short	0x0100
        /*0652*/ 	.byte	0x08
	.zero		1


	//   ....[20]....
        /*0654*/ 	.word	0x000007f0
        /*0658*/ 	.word	0x000000ff
        /*065c*/ 	.word	0x000388b8
        /*0660*/ 	.short	0x0100
        /*0662*/ 	.byte	0x08
	.zero		1


	//   ....[21]....
        /*0664*/ 	.word	0x00000800
        /*0668*/ 	.word	0x000000ff
        /*066c*/ 	.word	0x000388c8
        /*0670*/ 	.short	0x0100
        /*0672*/ 	.byte	0x08
	.zero		1


	//   ....[22]....
        /*0674*/ 	.word	0x00001450
        /*0678*/ 	.word	0x000000ff
        /*067c*/ 	.word	0x00038800
        /*0680*/ 	.short	0x010a
        /*0682*/ 	.byte	0x04
	.zero		1


	//   ....[23]....
        /*0684*/ 	.word	0x000014f0
        /*0688*/ 	.word	0x000000ff
        /*068c*/ 	.word	0x00038830
        /*0690*/ 	.short	0x010a
        /*0692*/ 	.byte	0x04
	.zero		1


	//   ....[24]....
        /*0694*/ 	.word	0x00001560
        /*0698*/ 	.word	0x000000ff
        /*069c*/ 	.word	0x00038830
        /*06a0*/ 	.short	0x010a
        /*06a2*/ 	.byte	0x04
	.zero		1


	//   ....[25]....
        /*06a4*/ 	.word	0x00004090
        /*06a8*/ 	.word	0x000000ff
        /*06ac*/ 	.word	0x00000000
        /*06b0*/ 	.short	0x0101
        /*06b2*/ 	.byte	0x06
	.zero		1


	//   ....[26]....
        /*06b4*/ 	.word	0x00005d50
        /*06b8*/ 	.word	0x000000ff
        /*06bc*/ 	.word	0x00038830
        /*06c0*/ 	.short	0x010a
        /*06c2*/ 	.byte	0x07
	.zero		1


	//   ....[27]....
        /*06c4*/ 	.word	0x00005da0
        /*06c8*/ 	.word	0x000000ff
        /*06cc*/ 	.word	0x00038830
        /*06d0*/ 	.short	0x010a
        /*06d2*/ 	.byte	0x06
	.zero		1


	//   ....[28]....
        /*06d4*/ 	.word	0x000086c0
        /*06d8*/ 	.word	0x000000ff
        /*06dc*/ 	.word	0x00038850
        /*06e0*/ 	.short	0x010a
        /*06e2*/ 	.byte	0x06
	.zero		1


	//   ....[29]....
        /*06e4*/ 	.word	0x00008700
        /*06e8*/ 	.word	0x000000ff
        /*06ec*/ 	.word	0x00038850
        /*06f0*/ 	.short	0x010a
        /*06f2*/ 	.byte	0x06
	.zero		1


	//   ....[30]....
        /*06f4*/ 	.word	0x00008d50
        /*06f8*/ 	.word	0x000000ff
        /*06fc*/ 	.word	0x00000000
        /*0700*/ 	.short	0x0101
        /*0702*/ 	.byte	0x0a
	.zero		1


	//   ....[31]....
        /*0704*/ 	.word	0x00009b50
        /*0708*/ 	.word	0x000000ff
        /*070c*/ 	.word	0x00000000
        /*0710*/ 	.short	0x0101
        /*0712*/ 	.byte	0x06
	.zero		1


	//   ....[32]....
        /*0714*/ 	.word	0x0000a4e0
        /*0718*/ 	.word	0x000000ff
        /*071c*/ 	.word	0x00038850
        /*0720*/ 	.short	0x010a
        /*0722*/ 	.byte	0x05
	.zero		1


	//   ....[33]....
        /*0724*/ 	.word	0x0000a520
        /*0728*/ 	.word	0x000000ff
        /*072c*/ 	.word	0x00038850
        /*0730*/ 	.short	0x010a
        /*0732*/ 	.byte	0x05
	.zero		1


	//   ....[34]....
        /*0734*/ 	.word	0x0000ab80
        /*0738*/ 	.word	0x000000ff
        /*073c*/ 	.word	0x00000000
        /*0740*/ 	.short	0x0101
        /*0742*/ 	.byte	0x04
	.zero		1


	//   ....[35]....
        /*0744*/ 	.word	0x0000baa0
        /*0748*/ 	.word	0x000000ff
        /*074c*/ 	.word	0x00000000
        /*0750*/ 	.short	0x0101
        /*0752*/ 	.byte	0x04
	.zero		1


	//   ....[36]....
        /*0754*/ 	.word	0x0000e790
        /*0758*/ 	.word	0x000000ff
        /*075c*/ 	.word	0x00038840
        /*0760*/ 	.short	0x010a
        /*0762*/ 	.byte	0x2a
	.zero		1


	//   ....[37]....
        /*0764*/ 	.word	0x0000ed90
        /*0768*/ 	.word	0x000000ff
        /*076c*/ 	.word	0x00038830
        /*0770*/ 	.short	0x0107
        /*0772*/ 	.byte	0x2a
	.zero		1


	//   ....[38]....
        /*0774*/ 	.word	0x0000ee00
        /*0778*/ 	.word	0x000000ff
        /*077c*/ 	.word	0x00038830
        /*0780*/ 	.short	0x0101
        /*0782*/ 	.byte	0x2a
	.zero		1


	//   ....[39]....
        /*0784*/ 	.word	0x0000f870
        /*0788*/ 	.word	0x000000ff
        /*078c*/ 	.word	0x00038800
        /*0790*/ 	.short	0x0107
        /*0792*/ 	.byte	0x2a
	.zero		1


	//   ....[40]....
        /*0794*/ 	.word	0x0000f8d0
        /*0798*/ 	.word	0x000000ff
        /*079c*/ 	.word	0x00038800
        /*07a0*/ 	.short	0x0101
        /*07a2*/ 	.byte	0x2a
	.zero		1


	//   ....[41]....
        /*07a4*/ 	.word	0x0000f8e0
        /*07a8*/ 	.word	0x000000ff
        /*07ac*/ 	.word	0x00038820
        /*07b0*/ 	.short	0x010a
        /*07b2*/ 	.byte	0x2a
	.zero		1


	//   ....[42]....
        /*07b4*/ 	.word	0x0000fd60
        /*07b8*/ 	.word	0x00000013
        /*07bc*/ 	.word	0x00038840
        /*07c0*/ 	.short	0x010a
        /*07c2*/ 	.byte	0x3f
	.zero		1


	//   ....[43]....
        /*07c4*/ 	.word	0x00010330
        /*07c8*/ 	.word	0x00000013
        /*07cc*/ 	.word	0x00038830
        /*07d0*/ 	.short	0x0107
        /*07d2*/ 	.byte	0x3f
	.zero		1


	//   ....[44]....
        /*07d4*/ 	.word	0x000103e0
        /*07d8*/ 	.word	0x00000013
        /*07dc*/ 	.word	0x00038830
        /*07e0*/ 	.short	0x0101
        /*07e2*/ 	.byte	0x3f
	.zero		1


	//   ....[45]....
        /*07e4*/ 	.word	0x00010440
        /*07e8*/ 	.word	0x00000004
        /*07ec*/ 	.word	0x00038860
        /*07f0*/ 	.short	0x010a
        /*07f2*/ 	.byte	0x3f
	.zero		1


	//   ....[46]....
        /*07f4*/ 	.word	0x00010900
        /*07f8*/ 	.word	0x00000004
        /*07fc*/ 	.word	0x00038850
        /*0800*/ 	.short	0x0107
        /*0802*/ 	.byte	0x3f
	.zero		1


	//   ....[47]....
        /*0804*/ 	.word	0x00010a70
        /*0808*/ 	.word	0x00000004
        /*080c*/ 	.word	0x00038850
        /*0810*/ 	.short	0x0101
        /*0812*/ 	.byte	0x3f
	.zero		1


	//   ....[48]....
        /*0814*/ 	.word	0x00010c00
        /*0818*/ 	.word	0x00000000
        /*081c*/ 	.word	0x00038860
        /*0820*/ 	.short	0x010a
        /*0822*/ 	.byte	0x3f
	.zero		1


	//   ....[49]....
        /*0824*/ 	.word	0x00011150
        /*0828*/ 	.word	0x00000000
        /*082c*/ 	.word	0x00038850
        /*0830*/ 	.short	0x0107
        /*0832*/ 	.byte	0x3f
	.zero		1


	//   ....[50]....
        /*0834*/ 	.word	0x00011210
        /*0838*/ 	.word	0x00000000
        /*083c*/ 	.word	0x00038850
        /*0840*/ 	.short	0x0101
        /*0842*/ 	.byte	0x3f
	.zero		1


	//   ....[51]....
        /*0844*/ 	.word	0x000112a0
        /*0848*/ 	.word	0x00000007
        /*084c*/ 	.word	0x00038820
        /*0850*/ 	.short	0x010a
        /*0852*/ 	.byte	0x3f
	.zero		1


	//   ....[52]....
        /*0854*/ 	.word	0x00011420
        /*0858*/ 	.word	0x00000005
        /*085c*/ 	.word	0x00038840
        /*0860*/ 	.short	0x010a
        /*0862*/ 	.byte	0x3f
	.zero		1


	//   ....[53]....
        /*0864*/ 	.word	0x000114c0
        /*0868*/ 	.word	0x00000003
        /*086c*/ 	.word	0x00038840
        /*0870*/ 	.short	0x010a
        /*0872*/ 	.byte	0x3f
	.zero		1


	//   ....[54]....
        /*0874*/ 	.word	0x00011500
        /*0878*/ 	.word	0x00000005
        /*087c*/ 	.word	0x00038860
        /*0880*/ 	.short	0x010a
        /*0882*/ 	.byte	0x3f
	.zero		1


	//   ....[55]....
        /*0884*/ 	.word	0x00011540
        /*0888*/ 	.word	0x00000003
        /*088c*/ 	.word	0x00038860
        /*0890*/ 	.short	0x010a
        /*0892*/ 	.byte	0x3f
	.zero		1


	//   ....[56]....
        /*0894*/ 	.word	0x000115c0
        /*0898*/ 	.word	0x00000003
        /*089c*/ 	.word	0x00038800
        /*08a0*/ 	.short	0x010a
        /*08a2*/ 	.byte	0x3f
	.zero		1


	//   ....[57]....
        /*08a4*/ 	.word	0x00011630
        /*08a8*/ 	.word	0x00000003
        /*08ac*/ 	.word	0x00038830
        /*08b0*/ 	.short	0x010a
        /*08b2*/ 	.byte	0x3f
	.zero		1


	//   ....[58]....
        /*08b4*/ 	.word	0x000116a0
        /*08b8*/ 	.word	0x00000006
        /*08bc*/ 	.word	0x00038830
        /*08c0*/ 	.short	0x010a
        /*08c2*/ 	.byte	0x3f
	.zero		1


	//   ....[59]....
        /*08c4*/ 	.word	0x00011700
        /*08c8*/ 	.word	0x00000003
        /*08cc*/ 	.word	0x00038850
        /*08d0*/ 	.short	0x010a
        /*08d2*/ 	.byte	0x3f
	.zero		1


	//   ....[60]....
        /*08d4*/ 	.word	0x00011760
        /*08d8*/ 	.word	0x00000005
        /*08dc*/ 	.word	0x00038850
        /*08e0*/ 	.short	0x010a
        /*08e2*/ 	.byte	0x3f
	.zero		1


	//   ....[61]....
        /*08e4*/ 	.word	0x00011840
        /*08e8*/ 	.word	0x00000003
        /*08ec*/ 	.word	0x00038840
        /*08f0*/ 	.short	0x010a
        /*08f2*/ 	.byte	0x3f
	.zero		1


	//   ....[62]....
        /*08f4*/ 	.word	0x00012a70
        /*08f8*/ 	.word	0x00000003
        /*08fc*/ 	.word	0x00038820
        /*0900*/ 	.short	0x010a
        /*0902*/ 	.byte	0x3f
	.zero		1


	//   ....[63]....
        /*0904*/ 	.word	0x00012ac0
        /*0908*/ 	.word	0x00000013
        /*090c*/ 	.word	0x00038840
        /*0910*/ 	.short	0x010a
        /*0912*/ 	.byte	0x3f
	.zero		1


	//   ....[64]....
        /*0914*/ 	.word	0x00013240
        /*0918*/ 	.word	0x00000004
        /*091c*/ 	.word	0x00038860
        /*0920*/ 	.short	0x010a
        /*0922*/ 	.byte	0x3f
	.zero		1


	//   ....[65]....
        /*0924*/ 	.word	0x000139c0
        /*0928*/ 	.word	0x00000000
        /*092c*/ 	.word	0x00038860
        /*0930*/ 	.short	0x010a
        /*0932*/ 	.byte	0x3f
	.zero		1


	//   ....[66]....
        /*0934*/ 	.word	0x000141d0
        /*0938*/ 	.word	0x00000007
        /*093c*/ 	.word	0x00038820
        /*0940*/ 	.short	0x010a
        /*0942*/ 	.byte	0x3f
	.zero		1


	//   ....[67]....
        /*0944*/ 	.word	0x00014370
        /*0948*/ 	.word	0x00000005
        /*094c*/ 	.word	0x00038840
        /*0950*/ 	.short	0x010a
        /*0952*/ 	.byte	0x3f
	.zero		1


	//   ....[68]....
        /*0954*/ 	.word	0x000143c0
        /*0958*/ 	.word	0x00000003
        /*095c*/ 	.word	0x00038840
        /*0960*/ 	.short	0x010a
        /*0962*/ 	.byte	0x3f
	.zero		1


	//   ....[69]....
        /*0964*/ 	.word	0x00014410
        /*0968*/ 	.word	0x00000005
        /*096c*/ 	.word	0x00038860
        /*0970*/ 	.short	0x010a
        /*0972*/ 	.byte	0x3f
	.zero		1


	//----- nvinfo : EIATTR_NUM_MBARRIERS
	.align		4
.L_329:
        /*0974*/ 	.byte	0x03, 0x38
        /*0976*/ 	.short	0x0016


	//----- nvinfo : EIATTR_EXIT_INSTR_OFFSETS
	.align		4
        /*0978*/ 	.byte	0x04, 0x1c
        /*097a*/ 	.short	(.L_331 - .L_330)


	//   ....[0]....
.L_330:
        /*097c*/ 	.word	0x00011590


	//----- nvinfo : EIATTR_MAX_THREADS
	.align		4
.L_331:
        /*0980*/ 	.byte	0x04, 0x05
        /*0982*/ 	.short	(.L_333 - .L_332)
.L_332:
        /*0984*/ 	.word	0x00000180
        /*0988*/ 	.word	0x00000001
        /*098c*/ 	.word	0x00000001


	//----- nvinfo : EIATTR_CRS_STACK_SIZE
	.align		4
.L_333:
        /*0990*/ 	.byte	0x04, 0x1e
        /*0992*/ 	.short	(.L_335 - .L_334)
.L_334:
        /*0994*/ 	.word	0x00000000


	//----- nvinfo : EIATTR_CBANK_PARAM_SIZE
	.align		4
.L_335:
        /*0998*/ 	.byte	0x03, 0x19
        /*099a*/ 	.short	0x0a70


	//----- nvinfo : EIATTR_PARAM_CBANK
	.align		4
        /*099c*/ 	.byte	0x04, 0x0a
        /*099e*/ 	.short	(.L_337 - .L_336)
	.align		4
.L_336:
        /*09a0*/ 	.word	index@(.nv.constant0._ZN7cutlass13device_kernelIN5flash11enable_sm90INS1_16FlashAttnFwdSm90INS1_25CollectiveMainloopFwdSm90ILi2EN4cute5tupleIJNS5_1CILi1EEES8_S8_EEENS6_IJNS7_ILi128EEENS7_ILi80EEENS7_ILi256EEEEEELi256ENS_10bfloat16_tEfNS_4arch4Sm90ELb0ELb0ELb1ELb0ELb1ELb0ELb0ELb1ELb1ELb1ELb1ELb0EEENS1_21CollectiveEpilogueFwdINS6_IJSA_SC_SB_EEES9_SE_SG_Li256ELb0ELb1ELb1ELb0EEENS1_19SingleTileSchedulerILb0ELb1ELb1ELi128EEEEEEEEEvNT_6ParamsE)
        /*09a4*/ 	.short	0x0210
        /*09a6*/ 	.short	0x0a70


	//----- nvinfo : EIATTR_SW_WAR
	.align		4
.L_337:
        /*09a8*/ 	.byte	0x04, 0x36
        /*09aa*/ 	.short	(.L_339 - .L_338)
.L_338:
        /*09ac*/ 	.word	0x00000008
.L_339:


//--------------------- .nv.info._ZN7cutlass13device_kernelIN5flash11enable_sm90INS1_16FlashAttnFwdSm90INS1_25CollectiveMainloopFwdSm90ILi2EN4cute5tupleIJNS5_1CILi1EEES8_S8_EEENS6_IJNS7_ILi128EEENS7_ILi80EEENS7_ILi256EEEEEELi256ENS_10bfloat16_tEfNS_4arch4Sm90ELb0ELb0ELb1ELb1ELb1ELb0ELb0ELb1ELb1ELb1ELb1ELb0EEENS1_21CollectiveEpilogueFwdINS6_IJSA_SC_SB_EEES9_SE_SG_Li256ELb1ELb1ELb1ELb0EEENS1_36VarlenDynamicPersistentTileSchedulerILi128ELi80ELi256ELi128ELb1ELb1ELb1ELb0ELb1ELb1EEEEEEEEEvNT_6ParamsE --------------------------
	.section	.nv.info._ZN7cutlass13device_kernelIN5flash11enable_sm90INS1_16FlashAttnFwdSm90INS1_25CollectiveMainloopFwdSm90ILi2EN4cute5tupleIJNS5_1CILi1EEES8_S8_EEENS6_IJNS7_ILi128EEENS7_ILi80EEENS7_ILi256EEEEEELi256ENS_10bfloat16_tEfNS_4arch4Sm90ELb0ELb0ELb1ELb1ELb1ELb0ELb0ELb1ELb1ELb1ELb1ELb0EEENS1_21CollectiveEpilogueFwdINS6_IJSA_SC_SB_EEES9_SE_SG_Li256ELb1ELb1ELb1ELb0EEENS1_36VarlenDynamicPersistentTileSchedulerILi128ELi80ELi256ELi128ELb1ELb1ELb1ELb0ELb1ELb1EEEEEEEEEvNT_6ParamsE,"",@"SHT_CUDA_INFO"
	.sectionflags	@""
	.align	4


	//----- nvinfo : EIATTR_CUDA_API_VERSION
	.align		4
        /*0000*/ 	.byte	0x04, 0x37
        /*0002*/ 	.short	(.L_341 - .L_340)
.L_340:
        /*0004*/ 	.word	0x00000082


	//----- nvinfo : EIATTR_KPARAM_INFO
	.align		4
.L_341:
        /*0008*/ 	.byte	0x04, 0x17
        /*000a*/ 	.short	(.L_343 - .L_342)
.L_342:
        /*000c*/ 	.word	0x00000000
        /*0010*/ 	.short	0x0000
        /*0012*/ 	.short	0x0070
        /*0014*/ 	.byte	0x00, 0xf0, 0x01, 0x2a


	//----- nvinfo : EIATTR_SPARSE_MMA_MASK
	.align		4
.L_343:
        /*0018*/ 	.byte	0x03, 0x50
        /*001a*/ 	.short	0x0000


	//----- nvinfo : EIATTR_MAXREG_COUNT
	.align		4
        /*001c*/ 	.byte	0x03, 0x1b
        /*001e*/ 	.short	0x00a8


	//----- nvinfo : EIATTR_NUM_BARRIERS
	.align		4
        /*0020*/ 	.byte	0x02, 0x4c
        /*0022*/ 	.byte	0x09
	.zero		1


	//----- nvinfo : EIATTR_EXTERNS
	.align		4
        /*0024*/ 	.byte	0x04, 0x0f
        /*0026*/ 	.short	(.L_345 - .L_344)


	//   ....[0]....
	.align		4
.L_344:
        /*0028*/ 	.word	index@(__assertfail)


	//----- nvinfo : EIATTR_ANNOTATIONS
	.align		4
.L_345:
        /*002c*/ 	.byte	0x04, 0x55
        /*002e*/ 	.short	(.L_347 - .L_346)


	//   ....[0]....
.L_346:
        /*0030*/ 	.word	0x00000001
        /*0034*/ 	.byte	0xa0, 0x08, 0x00, 0x00, 0x01, 0x00, 0x00, 0x00, 0xa0, 0x09, 0x00, 0x00, 0x01, 0x00, 0x00, 0x00
        /* <DEDUP_REMOVED lines=28> */
        /*0204*/ 	.byte	0x10, 0x60, 0x01, 0x00


	//----- nvinfo : EIATTR_MERCURY_ISA_VERSION
	.align		4
.L_347:
        /*0208*/ 	.byte	0x03, 0x5f
        /*020a*/ 	.short	0x0101


	//----- nvinfo : EIATTR_UNUSED_LOAD_BYTE_OFFSET
	.align		4
        /*020c*/ 	.byte	0x04, 0x44
        /*020e*/ 	.short	(.L_349 - .L_348)


	//   ....[0]....
.L_348:
        /*0210*/ 	.word	0x00000950
        /*0214*/ 	.word	0x0000fff0


	//   ....[1]....
        /*0218*/ 	.word	0x0000b9f0
        /*021c*/ 	.word	0x0000fff0


	//----- nvinfo : EIATTR_INT_WARP_WIDE_INSTR_OFFSETS
	.align		4
.L_349:
        /*0220*/ 	.byte	0x04, 0x31
        /*0222*/ 	.short	(.L_351 - .L_350)


	//   ....[0]....
.L_350:
        /*0224*/ 	.word	0x000000c0


	//   ....[1]....
        /*0228*/ 	.word	0x000000d0


	//   ....[2]....
        /*022c*/ 	.word	0x00000170


	//   ....[3]....
        /*0230*/ 	.word	0x00011b60


	//   ....[4]....
        /*0234*/ 	.word	0x00011bf0


	//   ....[5]....
        /*0238*/ 	.word	0x00014ad0


	//   ....[6]....
        /*023c*/ 	.word	0x00014b60


	//----- nvinfo : EIATTR_COOP_GROUP_MASK_REGIDS
	.align		4
.L_351:
        /*0240*/ 	.byte	0x04, 0x29
        /*0242*/ 	.short	(.L_353 - .L_352)


	//   ....[0]....
.L_352:
        /*0244*/ 	.word	0xffffffff


	//   ....[1]....
        /*0248*/ 	.word	0xffffffff


	//   ....[2]....
        /*024c*/ 	.word	0xffffffff


	//   ....[3]....
        /*0250*/ 	.word	0xffffffff


	//   ....[4]....
        /*0254*/ 	.word	0xffffffff


	//   ....[5]....
        /*0258*/ 	.word	0xffffffff


	//   ....[6]....
        /*025c*/ 	.word	0xffffffff


	//   ....[7]....
        /*0260*/ 	.word	0xffffffff


	//   ....[8]....
        /*0264*/ 	.word	0xffffffff


	//   ....[9]....
        /*0268*/ 	.word	0xffffffff


	//   ....[10]....
        /*026c*/ 	.word	0xffffffff


	//   ....[11]....
        /*0270*/ 	.word	0xffffffff


	//   ....[12]....
        /*0274*/ 	.word	0xffffffff


	//   ....[13]....
        /*0278*/ 	.word	0xffffffff


	//   ....[14]....
        /*027c*/ 	.word	0xffffffff


	//   ....[15]....
        /*0280*/ 	.word	0xffffffff


	//   ....[16]....
        /*0284*/ 	.word	0xffffffff


	//   ....[17]....
        /*0288*/ 	.word	0xffffffff


	//   ....[18]....
        /*028c*/ 	.word	0xffffffff


	//   ....[19]....
        /*0290*/ 	.word	0xffffffff


	//   ....[20]....
        /*0294*/ 	.word	0xffffffff


	//   ....[21]....
        /*0298*/ 	.word	0xffffffff


	//   ....[22]....
        /*029c*/ 	.word	0xffffffff


	//   ....[23]....
        /*02a0*/ 	.word	0xffffffff


	//   ....[24]....
        /*02a4*/ 	.word	0xffffffff


	//   ....[25]....
        /*02a8*/ 	.word	0xffffffff


	//   ....[26]....
        /*02ac*/ 	.word	0xffffffff


	//   ....[27]....
        /*02b0*/ 	.word	0xffffffff


	//   ....[28]....
        /*02b4*/ 	.word	0xffffffff


	//   ....[29]....
        /*02b8*/ 	.word	0xffffffff


	//   ....[30]....
        /*02bc*/ 	.word	0xffffffff


	//   ....[31]....
        /*02c0*/ 	.word	0xffffffff


	//   ....[32]....
        /*02c4*/ 	.word	0xffffffff


	//   ....[33]....
        /*02c8*/ 	.word	0xffffffff


	//   ....[34]....
        /*02cc*/ 	.word	0xffffffff


	//   ....[35]....
        /*02d0*/ 	.word	0xffffffff


	//   ....[36]....
        /*02d4*/ 	.word	0xffffffff


	//   ....[37]....
        /*02d8*/ 	.word	0xffffffff


	//   ....[38]....
        /*02dc*/ 	.word	0xffffffff


	//   ....[39]....
        /*02e0*/ 	.word	0xffffffff


	//   ....[40]....
        /*02e4*/ 	.word	0xffffffff


	//   ....[41]....
        /*02e8*/ 	.word	0xffffffff


	//   ....[42]....
        /*02ec*/ 	.word	0xffffffff


	//   ....[43]....
        /*02f0*/ 	.word	0xffffffff


	//   ....[44]....
        /*02f4*/ 	.word	0xffffffff


	//   ....[45]....
        /*02f8*/ 	.word	0xffffffff


	//   ....[46]....
        /*02fc*/ 	.word	0xffffffff


	//   ....[47]....
        /*0300*/ 	.word	0xffffffff


	//   ....[48]....
        /*0304*/ 	.word	0xffffffff


	//   ....[49]....
        /*0308*/ 	.word	0xffffffff


	//   ....[50]....
        /*030c*/ 	.word	0xffffffff


	//   ....[51]....
        /*0310*/ 	.word	0xffffffff


	//   ....[52]....
        /*0314*/ 	.word	0xffffffff


	//   ....[53]....
        /*0318*/ 	.word	0xffffffff


	//   ....[54]....
        /*031c*/ 	.word	0xffffffff


	//   ....[55]....
        /*0320*/ 	.word	0xffffffff


	//   ....[56]....
        /*0324*/ 	.word	0xffffffff


	//   ....[57]....
        /*0328*/ 	.word	0xffffffff


	//   ....[58]....
        /*032c*/ 	.word	0xffffffff


	//   ....[59]....
        /*0330*/ 	.word	0xffffffff


	//   ....[60]....
        /*0334*/ 	.word	0xffffffff


	//   ....[61]....
        /*0338*/ 	.word	0xffffffff


	//   ....[62]....
        /*033c*/ 	.word	0xffffffff


	//   ....[63]....
        /*0340*/ 	.word	0xffffffff


	//   ....[64]....
        /*0344*/ 	.word	0xffffffff


	//   ....[65]....
        /*0348*/ 	.word	0xffffffff


	//   ....[66]....
        /*034c*/ 	.word	0xffffffff


	//   ....[67]....
        /*0350*/ 	.word	0xffffffff


	//   ....[68]....
        /*0354*/ 	.word	0xffffffff


	//   ....[69]....
        /*0358*/ 	.word	0xffffffff


	//   ....[70]....
        /*035c*/ 	.word	0xffffffff


	//   ....[71]....
        /*0360*/ 	.word	0xffffffff


	//   ....[72]....
        /*0364*/ 	.word	0xffffffff


	//   ....[73]....
        /*0368*/ 	.word	0xffffffff


	//   ....[74]....
        /*036c*/ 	.word	0xffffffff


	//   ....[75]....
        /*0370*/ 	.word	0xffffffff


	//   ....[76]....
        /*0374*/ 	.word	0xffffffff


	//   ....[77]....
        /*0378*/ 	.word	0xffffffff


	//   ....[78]....
        /*037c*/ 	.word	0xffffffff


	//   ....[79]....
        /*0380*/ 	.word	0xffffffff


	//   ....[80]....
        /*0384*/ 	.word	0xffffffff


	//   ....[81]....
        /*0388*/ 	.word	0xffffffff


	//   ....[82]....
        /*038c*/ 	.word	0xffffffff


	//   ....[83]....
        /*0390*/ 	.word	0xffffffff


	//   ....[84]....
        /*0394*/ 	.word	0xffffffff


	//   ....[85]....
        /*0398*/ 	.word	0xffffffff


	//   ....[86]....
        /*039c*/ 	.word	0xffffffff


	//   ....[87]....
        /*03a0*/ 	.word	0xffffffff


	//   ....[88]....
        /*03a4*/ 	.word	0xffffffff


	//   ....[89]....
        /*03a8*/ 	.word	0xffffffff


	//   ....[90]....
        /*03ac*/ 	.word	0xffffffff


	//   ....[91]....
        /*03b0*/ 	.word	0xffffffff


	//   ....[92]....
        /*03b4*/ 	.word	0xffffffff


	//   ....[93]....
        /*03b8*/ 	.word	0xffffffff


	//   ....[94]....
        /*03bc*/ 	.word	0xffffffff


	//   ....[95]....
        /*03c0*/ 	.word	0xffffffff


	//   ....[96]....
        /*03c4*/ 	.word	0xffffffff


	//   ....[97]....
        /*03c8*/ 	.word	0xffffffff


	//   ....[98]....
        /*03cc*/ 	.word	0xffffffff


	//   ....[99]....
        /*03d0*/ 	.word	0xffffffff


	//   ....[100]....
        /*03d4*/ 	.word	0xffffffff


	//   ....[101]....
        /*03d8*/ 	.word	0xffffffff


	//   ....[102]....
        /*03dc*/ 	.word	0xffffffff


	//   ....[103]....
        /*03e0*/ 	.word	0xffffffff


	//   ....[104]....
        /*03e4*/ 	.word	0xffffffff


	//   ....[105]....
        /*03e8*/ 	.word	0xffffffff


	//   ....[106]....
        /*03ec*/ 	.word	0xffffffff


	//   ....[107]....
        /*03f0*/ 	.word	0xffffffff


	//   ....[108]....
        /*03f4*/ 	.word	0xffffffff


	//   ....[109]....
        /*03f8*/ 	.word	0xffffffff


	//   ....[110]....
        /*03fc*/ 	.word	0xffffffff


	//   ....[111]....
        /*0400*/ 	.word	0xffffffff


	//   ....[112]....
        /*0404*/ 	.word	0xffffffff


	//   ....[113]....
        /*0408*/ 	.word	0xffffffff


	//   ....[114]....
        /*040c*/ 	.word	0xffffffff


	//   ....[115]....
        /*0410*/ 	.word	0xffffffff


	//   ....[116]....
        /*0414*/ 	.word	0xffffffff


	//   ....[117]....
        /*0418*/ 	.word	0xffffffff


	//   ....[118]....
        /*041c*/ 	.word	0xffffffff


	//   ....[119]....
        /*0420*/ 	.word	0xffffffff


	//   ....[120]....
        /*0424*/ 	.word	0xffffffff


	//   ....[121]....
        /*0428*/ 	.word	0xffffffff


	//   ....[122]....
        /*042c*/ 	.word	0xffffffff


	//   ....[123]....
        /*0430*/ 	.word	0xffffffff


	//   ....[124]....
        /*0434*/ 	.word	0xffffffff


	//   ....[125]....
        /*0438*/ 	.word	0xffffffff


	//   ....[126]....
        /*043c*/ 	.word	0xffffffff


	//   ....[127]....
        /*0440*/ 	.word	0xffffffff


	//   ....[128]....
        /*0444*/ 	.word	0xffffffff


	//   ....[129]....
        /*0448*/ 	.word	0xffffffff


	//   ....[130]....
        /*044c*/ 	.word	0xffffffff


	//   ....[131]....
        /*0450*/ 	.word	0xffffffff


	//   ....[132]....
        /*0454*/ 	.word	0xffffffff


	//   ....[133]....
        /*0458*/ 	.word	0xffffffff


	//   ....[134]....
        /*045c*/ 	.word	0xffffffff


	//   ....[135]....
        /*0460*/ 	.word	0x0500000f


	//   ....[136]....
        /*0464*/ 	.word	0x0500000f


	//   ....[137]....
        /*0468*/ 	.word	0x0500000f


	//   ....[138]....
        /*046c*/ 	.word	0x0500000f


	//   ....[139]....
        /*0470*/ 	.word	0x0500000f


	//   ....[140]....
        /*0474*/ 	.word	0x0500000f


	//   ....[141]....
        /*0478*/ 	.word	0x0500000f


	//   ....[142]....
        /*047c*/ 	.word	0x0500000f


	//   ....[143]....
        /*0480*/ 	.word	0x0500000f


	//   ....[144]....
        /*0484*/ 	.word	0x0500000f


	//   ....[145]....
        /*0488*/ 	.word	0x0500000f


	//   ....[146]....
        /*048c*/ 	.word	0x0500000f


	//   ....[147]....
        /*0490*/ 	.word	0x0500000f


	//   ....[148]....
        /*0494*/ 	.word	0x0500000f


	//   ....[149]....
        /*0498*/ 	.word	0x0500000f


	//   ....[150]....
        /*049c*/ 	.word	0x0500000f


	//   ....[151]....
        /*04a0*/ 	.word	0x0500000f


	//   ....[152]....
        /*04a4*/ 	.word	0x0500000f


	//   ....[153]....
        /*04a8*/ 	.word	0x0500000f


	//   ....[154]....
        /*04ac*/ 	.word	0x0500000f


	//   ....[155]....
        /*04b0*/ 	.word	0x0500000f


	//   ....[156]....
        /*04b4*/ 	.word	0x0500000f


	//   ....[157]....
        /*04b8*/ 	.word	0x0500000f


	//   ....[158]....
        /*04bc*/ 	.word	0x0500000f


	//   ....[159]....
        /*04c0*/ 	.word	0x0500000f


	//   ....[160]....
        /*04c4*/ 	.word	0x0500000f


	//   ....[161]....
        /*04c8*/ 	.word	0x0500000f


	//   ....[162]....
        /*04cc*/ 	.word	0x0500000f


	//   ....[163]....
        /*04d0*/ 	.word	0x0500000f


	//   ....[164]....
        /*04d4*/ 	.word	0x0500000f


	//   ....[165]....
        /*04d8*/ 	.word	0x0500000f


	//   ....[166]....
        /*04dc*/ 	.word	0x0500000f


	//   ....[167]....
        /*04e0*/ 	.word	0x0500000f


	//   ....[168]....
        /*04e4*/ 	.word	0x0500000f


	//   ....[169]....
        /*04e8*/ 	.word	0x0500000f


	//   ....[170]....
        /*04ec*/ 	.word	0x0500000f


	//   ....[171]....
        /*04f0*/ 	.word	0x0500000f


	//   ....[172]....
        /*04f4*/ 	.word	0x0500000f


	//   ....[173]....
        /*04f8*/ 	.word	0x0500000f


	//   ....[174]....
        /*04fc*/ 	.word	0x0500000f


	//   ....[175]....
        /*0500*/ 	.word	0x0500000f


	//   ....[176]....
        /*0504*/ 	.word	0x0500000f


	//   ....[177]....
        /*0508*/ 	.word	0x0500000f


	//   ....[178]....
        /*050c*/ 	.word	0x0500000f


	//   ....[179]....
        /*0510*/ 	.word	0x0500000f


	//   ....[180]....
        /*0514*/ 	.word	0x0500000f


	//   ....[181]....
        /*0518*/ 	.word	0x0500000f


	//   ....[182]....
        /*051c*/ 	.word	0x0500000f


	//   ....[183]....
        /*0520*/ 	.word	0x0500000f


	//   ....[184]....
        /*0524*/ 	.word	0x0500000f


	//   ....[185]....
        /*0528*/ 	.word	0x0500000f


	//   ....[186]....
        /*052c*/ 	.word	0x0500000f


	//   ....[187]....
        /*0530*/ 	.word	0x0500000f


	//   ....[188]....
        /*0534*/ 	.word	0x0500000f


	//   ....[189]....
        /*0538*/ 	.word	0x0500000f


	//   ....[190]....
        /*053c*/ 	.word	0x0500000f


	//   ....[191]....
        /*0540*/ 	.word	0x0500000f


	//   ....[192]....
        /*0544*/ 	.word	0x0500000f


	//   ....[193]....
        /*0548*/ 	.word	0x0500000f


	//   ....[194]....
        /*054c*/ 	.word	0x0500000f


	//   ....[195]....
        /*0550*/ 	.word	0x0500000f


	//   ....[196]....
        /*0554*/ 	.word	0x0500000f


	//   ....[197]....
        /*0558*/ 	.word	0x0500000f


	//   ....[198]....
        /*055c*/ 	.word	0x0500000f


	//   ....[199]....
        /*0560*/ 	.word	0x0500000f


	//   ....[200]....
        /*0564*/ 	.word	0x0500000f


	//   ....[201]....
        /*0568*/ 	.word	0x0500000f


	//   ....[202]....
        /*056c*/ 	.word	0x0500000f


	//   ....[203]....
        /*0570*/ 	.word	0x0500000f


	//   ....[204]....
        /*0574*/ 	.word	0x0500000f


	//   ....[205]....
        /*0578*/ 	.word	0x0500000f


	//   ....[206]....
        /*057c*/ 	.word	0x0500000f


	//   ....[207]....
        /*0580*/ 	.word	0x0500000f


	//   ....[208]....
        /*0584*/ 	.word	0x0500000f


	//   ....[209]....
        /*0588*/ 	.word	0x0500000f


	//   ....[210]....
        /*058c*/ 	.word	0x0500000f


	//----- nvinfo : EIATTR_COOP_GROUP_INSTR_OFFSETS
	.align		4
.L_353:
        /*0590*/ 	.byte	0x04, 0x28
        /*0592*/ 	.short	(.L_355 - .L_354)


	//   ....[0]....
.L_354:
        /*0594*/ 	.word	0x00000070


	//   ....[1]....
        /*0598*/ 	.word	0x000000b0


	//   ....[2]....
        /*059c*/ 	.word	0x000002d0


	//   ....[3]....
        /*05a0*/ 	.word	0x00000430


	//   ....[4]....
        /*05a4*/ 	.word	0x00000550


	//   ....[5]....
        /*05a8*/ 	.word	0x000006b0


	//   ....[6]....
        /*05ac*/ 	.word	0x00001d10


	//   ....[7]....
        /*05b0*/ 	.word	0x00005470


	//   ....[8]....
        /*05b4*/ 	.word	0x000054b0


	//   ....[9]....
        /*05b8*/ 	.word	0x00005860


	//   ....[10]....
        /*05bc*/ 	.word	0x000058c0


	//   ....[11]....
        /*05c0*/ 	.word	0x00009620


	//   ....[12]....
        /*05c4*/ 	.word	0x00009680


	//   ....[13]....
        /*05c8*/ 	.word	0x000098e0


	//   ....[14]....
        /*05cc*/ 	.word	0x00009900


	//   ....[15]....
        /*05d0*/ 	.word	0x0000acd0


	//   ....[16]....
        /*05d4*/ 	.word	0x0000ad30


	//   ....[17]....
        /*05d8*/ 	.word	0x0000adb0


	//   ....[18]....
        /*05dc*/ 	.word	0x0000af70


	//   ....[19]....
        /*05e0*/ 	.word	0x0000cc00


	//   ....[20]....
        /*05e4*/ 	.word	0x0000cc10


	//   ....[21]....
        /*05e8*/ 	.word	0x0000cc20


	//   ....[22]....
        /*05ec*/ 	.word	0x0000cc40


	//   ....[23]....
        /*05f0*/ 	.word	0x0000d750


	//   ....[24]....
        /*05f4*/ 	.word	0x0000d770


	//   ....[25]....
        /*05f8*/ 	.word	0x0000d910


	//   ....[26]....
        /*05fc*/ 	.word	0x0000d930


	//   ....[27]....
        /*0600*/ 	.word	0x0000da70


	//   ....[28]....
        /*0604*/ 	.word	0x0000da90


	//   ....[29]....
        /*0608*/ 	.word	0x0000dbe0


	//   ....[30]....
        /*060c*/ 	.word	0x0000dc00


	//   ....[31]....
        /*0610*/ 	.word	0x0000e1c0


	//   ....[32]....
        /*0614*/ 	.word	0x0000e200


	//   ....[33]....
        /*0618*/ 	.word	0x0000eca0


	//   ....[34]....
        /*061c*/ 	.word	0x0000ecb0


	//   ....[35]....
        /*0620*/ 	.word	0x00010050


	//   ....[36]....
        /*0624*/ 	.word	0x00010080


	//   ....[37]....
        /*0628*/ 	.word	0x000101f0


	//   ....[38]....
        /*062c*/ 	.word	0x00010210


	//   ....[39]....
        /*0630*/ 	.word	0x00010350


	//   ....[40]....
        /*0634*/ 	.word	0x00010370


	//   ....[41]....
        /*0638*/ 	.word	0x000104c0


	//   ....[42]....
        /*063c*/ 	.word	0x000104e0


	//   ....[43]....
        /*0640*/ 	.word	0x000106c0


	//   ....[44]....
        /*0644*/ 	.word	0x000108b0


	//   ....[45]....
        /*0648*/ 	.word	0x000108e0


	//   ....[46]....
        /*064c*/ 	.word	0x00010910


	//   ....[47]....
        /*0650*/ 	.word	0x00010940


	//   ....[48]....
        /*0654*/ 	.word	0x00010970


	//   ....[49]....
        /*0658*/ 	.word	0x000109a0


	//   ....[50]....
        /*065c*/ 	.word	0x00010b10


	//   ....[51]....
        /*0660*/ 	.word	0x00010b40


	//   ....[52]....
        /*0664*/ 	.word	0x00010b70


	//   ....[53]....
        /*0668*/ 	.word	0x00010ba0


	//   ....[54]....
        /*066c*/ 	.word	0x00010bd0


	//   ....[55]....
        /*0670*/ 	.word	0x00010c00


	//   ....[56]....
        /*0674*/ 	.word	0x00010c90


	//   ....[57]....
        /*0678*/ 	.word	0x00010cc0


	//   ....[58]....
        /*067c*/ 	.word	0x00010cd0


	//   ....[59]....
        /*0680*/ 	.word	0x00010d60


	//   ....[60]....
        /*0684*/ 	.word	0x00012720


	//   ....[61]....
        /*0688*/ 	.word	0x00012760


	//   ....[62]....
        /*068c*/ 	.word	0x00012790


	//   ....[63]....
        /*0690*/ 	.word	0x00012840


	//   ....[64]....
        /*0694*/ 	.word	0x00012880


	//   ....[65]....
        /*0698*/ 	.word	0x000128e0


	//   ....[66]....
        /*069c*/ 	.word	0x00012920


	//   ....[67]....
        /*06a0*/ 	.word	0x00012980


	//   ....[68]....
        /*06a4*/ 	.word	0x000129a0


	//   ....[69]....
        /*06a8*/ 	.word	0x000129d0


	//   ....[70]....
        /*06ac*/ 	.word	0x000131a0


	//   ....[71]....
        /*06b0*/ 	.word	0x000131d0


	//   ....[72]....
        /*06b4*/ 	.word	0x00013230


	//   ....[73]....
        /*06b8*/ 	.word	0x00013290


	//   ....[74]....
        /*06bc*/ 	.word	0x000132e0


	//   ....[75]....
        /*06c0*/ 	.word	0x00013350


	//   ....[76]....
        /*06c4*/ 	.word	0x000133a0


	//   ....[77]....
        /*06c8*/ 	.word	0x00013410


	//   ....[78]....
        /*06cc*/ 	.word	0x00013460


	//   ....[79]....
        /*06d0*/ 	.word	0x000134d0


	//   ....[80]....
        /*06d4*/ 	.word	0x00013520


	//   ....[81]....
        /*06d8*/ 	.word	0x00013590


	//   ....[82]....
        /*06dc*/ 	.word	0x000135e0


	//   ....[83]....
        /*06e0*/ 	.word	0x00013650


	//   ....[84]....
        /*06e4*/ 	.word	0x000136a0


	//   ....[85]....
        /*06e8*/ 	.word	0x000136f0


	//   ....[86]....
        /*06ec*/ 	.word	0x00013e80


	//   ....[87]....
        /*06f0*/ 	.word	0x00013ec0


	//   ....[88]....
        /*06f4*/ 	.word	0x00013ee0


	//   ....[89]....
        /*06f8*/ 	.word	0x00013fa0


	//   ....[90]....
        /*06fc*/ 	.word	0x00013fd0


	//   ....[91]....
        /*0700*/ 	.word	0x00014020


	//   ....[92]....
        /*0704*/ 	.word	0x00014050


	//   ....[93]....
        /*0708*/ 	.word	0x000140a0


	//   ....[94]....
        /*070c*/ 	.word	0x000140d0


	//   ....[95]....
        /*0710*/ 	.word	0x00014140


	//   ....[96]....
        /*0714*/ 	.word	0x00014420


	//   ....[97]....
        /*0718*/ 	.word	0x00014440


	//   ....[98]....
        /*071c*/ 	.word	0x00014450


	//   ....[99]....
        /*0720*/ 	.word	0x00014500


	//   ....[100]....
        /*0724*/ 	.word	0x00014510


	//   ....[101]....
        /*0728*/ 	.word	0x000145c0


	//   ....[102]....
        /*072c*/ 	.word	0x000145d0


	//   ....[103]....
        /*0730*/ 	.word	0x00014680


	//   ....[104]....
        /*0734*/ 	.word	0x00014690


	//   ....[105]....
        /*0738*/ 	.word	0x000146a0


	//   ....[106]....
        /*073c*/ 	.word	0x00014cb0


	//   ....[107]....
        /*0740*/ 	.word	0x00014cf0


	//   ....[108]....
        /*0744*/ 	.word	0x00014d30


	//   ....[109]....
        /*0748*/ 	.word	0x00014d50


	//   ....[110]....
        /*074c*/ 	.word	0x00014d70


	//   ....[111]....
        /*0750*/ 	.word	0x00014e20


	//   ....[112]....
        /*0754*/ 	.word	0x00014ed0


	//   ....[113]....
        /*0758*/ 	.word	0x00014f00


	//   ....[114]....
        /*075c*/ 	.word	0x00014f10


	//   ....[115]....
        /*0760*/ 	.word	0x00014fa0


	//   ....[116]....
        /*0764*/ 	.word	0x00015410


	//   ....[117]....
        /*0768*/ 	.word	0x00015440


	//   ....[118]....
        /*076c*/ 	.word	0x000154a0


	//   ....[119]....
        /*0770*/ 	.word	0x000154d0


	//   ....[120]....
        /*0774*/ 	.word	0x00015500


	//   ....[121]....
        /*0778*/ 	.word	0x00015530


	//   ....[122]....
        /*077c*/ 	.word	0x00015560


	//   ....[123]....
        /*0780*/ 	.word	0x00015590


	//   ....[124]....
        /*0784*/ 	.word	0x00015730


	//   ....[125]....
        /*0788*/ 	.word	0x00015760


	//   ....[126]....
        /*078c*/ 	.word	0x00015790


	//   ....[127]....
        /*0790*/ 	.word	0x000157c0


	//   ....[128]....
        /*0794*/ 	.word	0x000157f0


	//   ....[129]....
        /*0798*/ 	.word	0x00015820


	//   ....[130]....
        /*079c*/ 	.word	0x000158e0


	//   ....[131]....
        /*07a0*/ 	.word	0x00015900


	//   ....[132]....
        /*07a4*/ 	.word	0x00015910


	//   ....[133]....
        /*07a8*/ 	.word	0x00015970


	//   ....[134]....
        /*07ac*/ 	.word	0x00015f90


	//   ....[135]....
        /*07b0*/ 	.word	0x00016480


	//   ....[136]....
        /*07b4*/ 	.word	0x00016570


	//   ....[137]....
        /*07b8*/ 	.word	0x00016650


	//   ....[138]....
        /*07bc*/ 	.word	0x000166b0


	//   ....[139]....
        /*07c0*/ 	.word	0x00016750


	//   ....[140]....
        /*07c4*/ 	.word	0x00016830


	//   ....[141]....
        /*07c8*/ 	.word	0x00016930


	//   ....[142]....
        /*07cc*/ 	.word	0x000169a0


	//   ....[143]....
        /*07d0*/ 	.word	0x00016a90


	//   ....[144]....
        /*07d4*/ 	.word	0x00016b00


	//   ....[145]....
        /*07d8*/ 	.word	0x00016be0


	//   ....[146]....
        /*07dc*/ 	.word	0x00016c90


	//   ....[147]....
        /*07e0*/ 	.word	0x00016d00


	//   ....[148]....
        /*07e4*/ 	.word	0x00016d80


	//   ....[149]....
        /*07e8*/ 	.word	0x00016e50


	//   ....[150]....
        /*07ec*/ 	.word	0x00016ed0


	//   ....[151]....
        /*07f0*/ 	.word	0x00016fc0


	//   ....[152]....
        /*07f4*/ 	.word	0x00017040


	//   ....[153]....
        /*07f8*/ 	.word	0x00017130


	//   ....[154]....
        /*07fc*/ 	.word	0x000171b0


	//   ....[155]....
        /*0800*/ 	.word	0x000172a0


	//   ....[156]....
        /*0804*/ 	.word	0x00017320


	//   ....[157]....
        /*0808*/ 	.word	0x00017410


	//   ....[158]....
        /*080c*/ 	.word	0x00017490


	//   ....[159]....
        /*0810*/ 	.word	0x00017580


	//   ....[160]....
        /*0814*/ 	.word	0x00017600


	//   ....[161]....
        /*0818*/ 	.word	0x000176d0


	//   ....[162]....
        /*081c*/ 	.word	0x00017800


	//   ....[163]....
        /*0820*/ 	.word	0x000178d0


	//   ....[164]....
        /*0824*/ 	.word	0x000179a0


	//   ....[165]....
        /*0828*/ 	.word	0x00017a80


	//   ....[166]....
        /*082c*/ 	.word	0x00017ae0


	//   ....[167]....
        /*0830*/ 	.word	0x00017bc0


	//   ....[168]....
        /*0834*/ 	.word	0x00017c20


	//   ....[169]....
        /*0838*/ 	.word	0x00017d00


	//   ....[170]....
        /*083c*/ 	.word	0x00017d60


	//   ....[171]....
        /*0840*/ 	.word	0x00017e70


	//   ....[172]....
        /*0844*/ 	.word	0x00017f60


	//   ....[173]....
        /*0848*/ 	.word	0x00018000


	//   ....[174]....
        /*084c*/ 	.word	0x00018060


	//   ....[175]....
        /*0850*/ 	.word	0x00018180


	//   ....[176]....
        /*0854*/ 	.word	0x000181e0


	//   ....[177]....
        /*0858*/ 	.word	0x00018300


	//   ....[178]....
        /*085c*/ 	.word	0x00018360


	//   ....[179]....
        /*0860*/ 	.word	0x00018480


	//   ....[180]....
        /*0864*/ 	.word	0x000184e0


	//   ....[181]....
        /*0868*/ 	.word	0x000185b0


	//   ....[182]....
        /*086c*/ 	.word	0x00018710


	//   ....[183]....
        /*0870*/ 	.word	0x000187b0


	//   ....[184]....
        /*0874*/ 	.word	0x00018900


	//   ....[185]....
        /*0878*/ 	.word	0x000189b0


	//   ....[186]....
        /*087c*/ 	.word	0x00018a10


	//   ....[187]....
        /*0880*/ 	.word	0x00018ad0


	//   ....[188]....
        /*0884*/ 	.word	0x00018bb0


	//   ....[189]....
        /*0888*/ 	.word	0x00018c70


	//   ....[190]....
        /*088c*/ 	.word	0x00018d50


	//   ....[191]....
        /*0890*/ 	.word	0x00018e10


	//   ....[192]....
        /*0894*/ 	.word	0x00018f20


	//   ....[193]....
        /*0898*/ 	.word	0x00018fc0


	//   ....[194]....
        /*089c*/ 	.word	0x00019140


	//   ....[195]....
        /*08a0*/ 	.word	0x000191b0


	//   ....[196]....
        /*08a4*/ 	.word	0x00019220


	//   ....[197]....
        /*08a8*/ 	.word	0x00019290


	//   ....[198]....
        /*08ac*/ 	.word	0x00019300


	//   ....[199]....
        /*08b0*/ 	.word	0x00019380


	//   ....[200]....
        /*08b4*/ 	.word	0x00019400


	//   ....[201]....
        /*08b8*/ 	.word	0x00019490


	//   ....[202]....
        /*08bc*/ 	.word	0x00019500


	//   ....[203]....
        /*08c0*/ 	.word	0x00019570


	//   ....[204]....
        /*08c4*/ 	.word	0x000195e0


	//   ....[205]....
        /*08c8*/ 	.word	0x00019660


	//   ....[206]....
        /*08cc*/ 	.word	0x000196d0


	//   ....[207]....
        /*08d0*/ 	.word	0x00019770


	//   ....[208]....
        /*08d4*/ 	.word	0x000197c0


	//   ....[209]....
        /*08d8*/ 	.word	0x00019850


	//   ....[210]....
        /*08dc*/ 	.word	0x00019980


	//----- nvinfo : EIATTR_REG_RECONFIG
	.align		4
.L_355:
        /*08e0*/ 	.byte	0x01, 0x54
	.zero		2


	//----- nvinfo : EIATTR_SYSCALL_OFFSETS
	.align		4
        /*08e4*/ 	.byte	0x04, 0x46
        /*08e6*/ 	.short	(.L_357 - .L_356)


	//   ....[0]....
.L_356:
        /*08e8*/ 	.word	0x00001e90


	//   ....[1]....
        /*08ec*/ 	.word	0x00011d50


	//   ....[2]....
        /*08f0*/ 	.word	0x00011ea0


	//   ....[3]....
        /*08f4*/ 	.word	0x00011f90


	//   ....[4]....
        /*08f8*/ 	.word	0x00012e20


	//----- nvinfo : EIATTR_MBARRIER_INSTR_OFFSETS
	.align		4
.L_357:
        /*08fc*/ 	.byte	0x04, 0x39
        /*08fe*/ 	.short	(.L_359 - .L_358)


	//   ....[0]....
.L_358:
        /*0900*/ 	.word	0x00000180
        /*0904*/ 	.word	0x000000ff
        /*0908*/ 	.word	0x00038800
        /*090c*/ 	.short	0x0100
        /*090e*/ 	.byte	0x08
	.zero		1


	//   ....[1]....
        /*0910*/ 	.word	0x00000190
        /*0914*/ 	.word	0x000000ff
        /*0918*/ 	.word	0x00038820
        /*091c*/ 	.short	0x0100
        /*091e*/ 	.byte	0x08
	.zero		1


	//   ....[2]....
        /*0920*/ 	.word	0x00000280
        /*0924*/ 	.word	0x000000ff
        /*0928*/ 	.word	0x00038830
        /*092c*/ 	.short	0x0100
        /*092e*/ 	.byte	0x08
	.zero		1


	//   ....[3]....
        /*0930*/ 	.word	0x00000290
        /*0934*/ 	.word	0x000000ff
        /*0938*/ 	.word	0x00038840
        /*093c*/ 	.short	0x0100
        /*093e*/ 	.byte	0x08
	.zero		1


	//   ....[4]....
        /*0940*/ 	.word	0x000002a0
        /*0944*/ 	.word	0x000000ff
        /*0948*/ 	.word	0x00038838
        /*094c*/ 	.short	0x0100
        /*094e*/ 	.byte	0x08
	.zero		1


	//   ....[5]....
        /*0950*/ 	.word	0x000002b0
        /*0954*/ 	.word	0x000000ff
        /*0958*/ 	.word	0x00038848
        /*095c*/ 	.short	0x0100
        /*095e*/ 	.byte	0x08
	.zero		1


	//   ....[6]....
        /*0960*/ 	.word	0x000003e0
        /*0964*/ 	.word	0x000000ff
        /*0968*/ 	.word	0x00038850
        /*096c*/ 	.short	0x0100
        /*096e*/ 	.byte	0x08
	.zero		1


	//   ....[7]....
        /*0970*/ 	.word	0x000003f0
        /*0974*/ 	.word	0x000000ff
        /*0978*/ 	.word	0x00038860
        /*097c*/ 	.short	0x0100
        /*097e*/ 	.byte	0x08
	.zero		1


	//   ....[8]....
        /*0980*/ 	.word	0x00000400
        /*0984*/ 	.word	0x000000ff
        /*0988*/ 	.word	0x00038858
        /*098c*/ 	.short	0x0100
        /*098e*/ 	.byte	0x08
	.zero		1


	//   ....[9]....
        /*0990*/ 	.word	0x00000410
        /*0994*/ 	.word	0x000000ff
        /*0998*/ 	.word	0x00038868
        /*099c*/ 	.short	0x0100
        /*099e*/ 	.byte	0x08
	.zero		1


	//   ....[10]....
        /*09a0*/ 	.word	0x00000500
        /*09a4*/ 	.word	0x000000ff
        /*09a8*/ 	.word	0x00038870
        /*09ac*/ 	.short	0x0100
        /*09ae*/ 	.byte	0x06
	.zero		1


	//   ....[11]....
        /*09b0*/ 	.word	0x00000510
        /*09b4*/ 	.word	0x000000ff
        /*09b8*/ 	.word	0x00038880
        /*09bc*/ 	.short	0x0100
        /*09be*/ 	.byte	0x06
	.zero		1


	//   ....[12]....
        /*09c0*/ 	.word	0x00000520
        /*09c4*/ 	.word	0x000000ff
        /*09c8*/ 	.word	0x00038878
        /*09cc*/ 	.short	0x0100
        /*09ce*/ 	.byte	0x06
	.zero		1


	//   ....[13]....
        /*09d0*/ 	.word	0x00000530
        /*09d4*/ 	.word	0x000000ff
        /*09d8*/ 	.word	0x00038888
        /*09dc*/ 	.short	0x0100
        /*09de*/ 	.byte	0x06
	.zero		1


	//   ....[14]....
        /*09e0*/ 	.word	0x00000660
        /*09e4*/ 	.word	0x000000ff
        /*09e8*/ 	.word	0x00038890
        /*09ec*/ 	.short	0x0100
        /*09ee*/ 	.byte	0x08
	.zero		1


	//   ....[15]....
        /*09f0*/ 	.word	0x00000670
        /*09f4*/ 	.word	0x000000ff
        /*09f8*/ 	.word	0x000388a0
        /*09fc*/ 	.short	0x0100
        /*09fe*/ 	.byte	0x08
	.zero		1


	//   ....[16]....
        /*0a00*/ 	.word	0x00000680
        /*0a04*/ 	.word	0x000000ff
        /*0a08*/ 	.word	0x00038898
        /*0a0c*/ 	.short	0x0100
        /*0a0e*/ 	.byte	0x08
	.zero		1


	//   ....[17]....
        /*0a10*/ 	.word	0x00000690
        /*0a14*/ 	.word	0x000000ff
        /*0a18*/ 	.word	0x000388a8
        /*0a1c*/ 	.short	0x0100
        /*0a1e*/ 	.byte	0x08
	.zero		1


	//   ....[18]....
        /*0a20*/ 	.word	0x000007d0
        /*0a24*/ 	.word	0x000000ff
        /*0a28*/ 	.word	0x000388b0
        /*0a2c*/ 	.short	0x0100
        /*0a2e*/ 	.byte	0x08
	.zero		1


	//   ....[19]....
        /*0a30*/ 	.word	0x000007e0
        /*0a34*/ 	.word	0x000000ff
        /*0a38*/ 	.word	0x000388c0
        /*0a3c*/ 	.short	0x0100
        /*0a3e*/ 	.byte	0x08
	.zero		1


	//   ....[20]....
        /*0a40*/ 	.word	0x000007f0
        /*0a44*/ 	.word	0x000000ff
        /*0a48*/ 	.word	0x000388b8
        /*0a4c*/ 	.short	0x0100
        /*0a4e*/ 	.byte	0x08
	.zero		1


	//   ....[21]....
        /*0a50*/ 	.word	0x00000800
        /*0a54*/ 	.word	0x000000ff
        /*0a58*/ 	.word	0x000388c8
        /*0a5c*/ 	.short	0x0100
        /*0a5e*/ 	.byte	0x08
	.zero		1


	//   ....[22]....
        /*0a60*/ 	.word	0x00001f90
        /*0a64*/ 	.word	0x00000005
        /*0a68*/ 	.word	0x00038800
        /*0a6c*/ 	.short	0x010a
        /*0a6e*/ 	.byte	0x3f
	.zero		1


	//   ....[23]....
        /*0a70*/ 	.word	0x00002020
        /*0a74*/ 	.word	0x00000000
        /*0a78*/ 	.word	0x00038830
        /*0a7c*/ 	.short	0x010a
        /*0a7e*/ 	.byte	0x3f
	.zero		1


	//   ....[24]....
        /*0a80*/ 	.word	0x00002070
        /*0a84*/ 	.word	0x00000000
        /*0a88*/ 	.word	0x00038830
        /*0a8c*/ 	.short	0x010a
        /*0a8e*/ 	.byte	0x3f
	.zero		1


	//   ....[25]....
        /*0a90*/ 	.word	0x00005cf0
        /*0a94*/ 	.word	0x00000007
        /*0a98*/ 	.word	0x00000000
        /*0a9c*/ 	.short	0x0101
        /*0a9e*/ 	.byte	0x3f
	.zero		1


	//   ....[26]....
        /*0aa0*/ 	.word	0x00006830
        /*0aa4*/ 	.word	0x000000ff
        /*0aa8*/ 	.word	0x00038830
        /*0aac*/ 	.short	0x010a
        /*0aae*/ 	.byte	0x05
	.zero		1


	//   ....[27]....
        /*0ab0*/ 	.word	0x00006880
        /*0ab4*/ 	.word	0x000000ff
        /*0ab8*/ 	.word	0x00038830
        /*0abc*/ 	.short	0x010a
        /*0abe*/ 	.byte	0x04
	.zero		1


	//   ....[28]....
        /*0ac0*/ 	.word	0x00008df0
        /*0ac4*/ 	.word	0x000000ff
        /*0ac8*/ 	.word	0x00038850
        /*0acc*/ 	.short	0x010a
        /*0ace*/ 	.byte	0x04
	.zero		1


	//   ....[29]....
        /*0ad0*/ 	.word	0x00008e30
        /*0ad4*/ 	.word	0x000000ff
        /*0ad8*/ 	.word	0x00038850
        /*0adc*/ 	.short	0x010a
        /*0ade*/ 	.byte	0x04
	.zero		1


	//   ....[30]....
        /*0ae0*/ 	.word	0x00009470
        /*0ae4*/ 	.word	0x000000ff
        /*0ae8*/ 	.word	0x00000000
        /*0aec*/ 	.short	0x0101
        /*0aee*/ 	.byte	0x06
	.zero		1


	//   ....[31]....
        /*0af0*/ 	.word	0x0000a250
        /*0af4*/ 	.word	0x000000ff
        /*0af8*/ 	.word	0x00000000
        /*0afc*/ 	.short	0x0101
        /*0afe*/ 	.byte	0x04
	.zero		1


	//   ....[32]....
        /*0b00*/ 	.word	0x0000abe0
        /*0b04*/ 	.word	0x0000000c
        /*0b08*/ 	.word	0x00038850
        /*0b0c*/ 	.short	0x010a
        /*0b0e*/ 	.byte	0x3f
	.zero		1


	//   ....[33]....
        /*0b10*/ 	.word	0x0000ac50
        /*0b14*/ 	.word	0x0000000c
        /*0b18*/ 	.word	0x00038850
        /*0b1c*/ 	.short	0x010a
        /*0b1e*/ 	.byte	0x3f
	.zero		1


	//   ....[34]....
        /*0b20*/ 	.word	0x0000b930
        /*0b24*/ 	.word	0x00000003
        /*0b28*/ 	.word	0x00000000
        /*0b2c*/ 	.short	0x0101
        /*0b2e*/ 	.byte	0x3f
	.zero		1


	//   ....[35]....
        /*0b30*/ 	.word	0x0000d740
        /*0b34*/ 	.word	0x000000ff
        /*0b38*/ 	.word	0x00000000
        /*0b3c*/ 	.short	0x0101
        /*0b3e*/ 	.byte	0x08
	.zero		1


	//   ....[36]....
        /*0b40*/ 	.word	0x0000e020
        /*0b44*/ 	.word	0x000000ff
        /*0b48*/ 	.word	0x00000000
        /*0b4c*/ 	.short	0x0101
        /*0b4e*/ 	.byte	0x08
	.zero		1


	//   ....[37]....
        /*0b50*/ 	.word	0x00012550
        /*0b54*/ 	.word	0x00000005
        /*0b58*/ 	.word	0x00038840
        /*0b5c*/ 	.short	0x010a
        /*0b5e*/ 	.byte	0x3f
	.zero		1


	//   ....[38]....
        /*0b60*/ 	.word	0x00012b40
        /*0b64*/ 	.word	0x00000005
        /*0b68*/ 	.word	0x00038830
        /*0b6c*/ 	.short	0x0107
        /*0b6e*/ 	.byte	0x3f
	.zero		1


	//   ....[39]....
        /*0b70*/ 	.word	0x00012c20
        /*0b74*/ 	.word	0x00000005
        /*0b78*/ 	.word	0x00038830
        /*0b7c*/ 	.short	0x0101
        /*0b7e*/ 	.byte	0x3f
	.zero		1


	//   ....[40]....
        /*0b80*/ 	.word	0x000137e0
        /*0b84*/ 	.word	0x00000016
        /*0b88*/ 	.word	0x00038800
        /*0b8c*/ 	.short	0x0107
        /*0b8e*/ 	.byte	0x3f
	.zero		1


	//   ....[41]....
        /*0b90*/ 	.word	0x00013900
        /*0b94*/ 	.word	0x00000016
        /*0b98*/ 	.word	0x00038800
        /*0b9c*/ 	.short	0x0101
        /*0b9e*/ 	.byte	0x3f
	.zero		1


	//   ....[42]....
        /*0ba0*/ 	.word	0x00013920
        /*0ba4*/ 	.word	0x00000016
        /*0ba8*/ 	.word	0x00038820
        /*0bac*/ 	.short	0x010a
        /*0bae*/ 	.byte	0x3f
	.zero		1


	//   ....[43]....
        /*0bb0*/ 	.word	0x00013cf0
        /*0bb4*/ 	.word	0x00000006
        /*0bb8*/ 	.word	0x00038840
        /*0bbc*/ 	.short	0x010a
        /*0bbe*/ 	.byte	0x3f
	.zero		1


	//   ....[44]....
        /*0bc0*/ 	.word	0x00014250
        /*0bc4*/ 	.word	0x00000006
        /*0bc8*/ 	.word	0x00038830
        /*0bcc*/ 	.short	0x0107
        /*0bce*/ 	.byte	0x3f
	.zero		1


	//   ....[45]....
        /*0bd0*/ 	.word	0x00014300
        /*0bd4*/ 	.word	0x00000006
        /*0bd8*/ 	.word	0x00038830
        /*0bdc*/ 	.short	0x0101
        /*0bde*/ 	.byte	0x3f
	.zero		1


	//   ....[46]....
        /*0be0*/ 	.word	0x00014360
        /*0be4*/ 	.word	0x00000006
        /*0be8*/ 	.word	0x00038860
        /*0bec*/ 	.short	0x010a
        /*0bee*/ 	.byte	0x3f
	.zero		1


	//   ....[47]....
        /*0bf0*/ 	.word	0x00014860
        /*0bf4*/ 	.word	0x00000006
        /*0bf8*/ 	.word	0x00038850
        /*0bfc*/ 	.short	0x0107
        /*0bfe*/ 	.byte	0x3f
	.zero		1


	//   ....[48]....
        /*0c00*/ 	.word	0x000149f0
        /*0c04*/ 	.word	0x00000006
        /*0c08*/ 	.word	0x00038850
        /*0c0c*/ 	.short	0x0101
        /*0c0e*/ 	.byte	0x3f
	.zero		1


	//   ....[49]....
        /*0c10*/ 	.word	0x00014c00
        /*0c14*/ 	.word	0x00000004
        /*0c18*/ 	.word	0x00038860
        /*0c1c*/ 	.short	0x010a
        /*0c1e*/ 	.byte	0x3f
	.zero		1


	//   ....[50]....
        /*0c20*/ 	.word	0x00015120
        /*0c24*/ 	.word	0x00000004
        /*0c28*/ 	.word	0x00038850
        /*0c2c*/ 	.short	0x0107
        /*0c2e*/ 	.byte	0x3f
	.zero		1


	//   ....[51]....
        /*0c30*/ 	.word	0x000151d0
        /*0c34*/ 	.word	0x00000004
        /*0c38*/ 	.word	0x00038850
        /*0c3c*/ 	.short	0x0101
        /*0c3e*/ 	.byte	0x3f
	.zero		1


	//   ....[52]....
        /*0c40*/ 	.word	0x00015f10
        /*0c44*/ 	.word	0x00000004
        /*0c48*/ 	.word	0x00038820
        /*0c4c*/ 	.short	0x010a
        /*0c4e*/ 	.byte	0x3f
	.zero		1


	//   ....[53]....
        /*0c50*/ 	.word	0x000160b0
        /*0c54*/ 	.word	0x00000005
        /*0c58*/ 	.word	0x00038840
        /*0c5c*/ 	.short	0x010a
        /*0c5e*/ 	.byte	0x3f
	.zero		1


	//   ....[54]....
        /*0c60*/ 	.word	0x00016150
        /*0c64*/ 	.word	0x0000001b
        /*0c68*/ 	.word	0x00038840
        /*0c6c*/ 	.short	0x010a
        /*0c6e*/ 	.byte	0x3f
	.zero		1


	//   ....[55]....
        /*0c70*/ 	.word	0x00016190
        /*0c74*/ 	.word	0x00000005
        /*0c78*/ 	.word	0x00038860
        /*0c7c*/ 	.short	0x010a
        /*0c7e*/ 	.byte	0x3f
	.zero		1


	//   ....[56]....
        /*0c80*/ 	.word	0x000161d0
        /*0c84*/ 	.word	0x0000001b
        /*0c88*/ 	.word	0x00038860
        /*0c8c*/ 	.short	0x010a
        /*0c8e*/ 	.byte	0x3f
	.zero		1


	//   ....[57]....
        /*0c90*/ 	.word	0x00016230
        /*0c94*/ 	.word	0x00000005
        /*0c98*/ 	.word	0x00038800
        /*0c9c*/ 	.short	0x010a
        /*0c9e*/ 	.byte	0x3f
	.zero		1


	//   ....[58]....
        /*0ca0*/ 	.word	0x00016280
        /*0ca4*/ 	.word	0x00000000
        /*0ca8*/ 	.word	0x00038830
        /*0cac*/ 	.short	0x010a
        /*0cae*/ 	.byte	0x3f
	.zero		1


	//   ....[59]....
        /*0cb0*/ 	.word	0x000162f0
        /*0cb4*/ 	.word	0x00000004
        /*0cb8*/ 	.word	0x00038830
        /*0cbc*/ 	.short	0x010a
        /*0cbe*/ 	.byte	0x3f
	.zero		1


	//   ....[60]....
        /*0cc0*/ 	.word	0x00016350
        /*0cc4*/ 	.word	0x00000002
        /*0cc8*/ 	.word	0x00038850
        /*0ccc*/ 	.short	0x010a
        /*0cce*/ 	.byte	0x3f
	.zero		1


	//   ....[61]....
        /*0cd0*/ 	.word	0x000163a0
        /*0cd4*/ 	.word	0x0000000c
        /*0cd8*/ 	.word	0x00038850
        /*0cdc*/ 	.short	0x010a
        /*0cde*/ 	.byte	0x3f
	.zero		1


	//   ....[62]....
        /*0ce0*/ 	.word	0x000164c0
        /*0ce4*/ 	.word	0x00000005
        /*0ce8*/ 	.word	0x00038840
        /*0cec*/ 	.short	0x010a
        /*0cee*/ 	.byte	0x3f
	.zero		1


	//   ....[63]....
        /*0cf0*/ 	.word	0x00017700
        /*0cf4*/ 	.word	0x00000016
        /*0cf8*/ 	.word	0x00038820
        /*0cfc*/ 	.short	0x010a
        /*0cfe*/ 	.byte	0x3f
	.zero		1


	//   ....[64]....
        /*0d00*/ 	.word	0x00017750
        /*0d04*/ 	.word	0x00000006
        /*0d08*/ 	.word	0x00038840
        /*0d0c*/ 	.short	0x010a
        /*0d0e*/ 	.byte	0x3f
	.zero		1


	//   ....[65]....
        /*0d10*/ 	.word	0x00017eb0
        /*0d14*/ 	.word	0x00000006
        /*0d18*/ 	.word	0x00038860
        /*0d1c*/ 	.short	0x010a
        /*0d1e*/ 	.byte	0x3f
	.zero		1


	//   ....[66]....
        /*0d20*/ 	.word	0x00018660
        /*0d24*/ 	.word	0x00000004
        /*0d28*/ 	.word	0x00038860
        /*0d2c*/ 	.short	0x010a
        /*0d2e*/ 	.byte	0x3f
	.zero		1


	//   ....[67]....
        /*0d30*/ 	.word	0x000198a0
        /*0d34*/ 	.word	0x00000004
        /*0d38*/ 	.word	0x00038820
        /*0d3c*/ 	.short	0x010a
        /*0d3e*/ 	.byte	0x3f
	.zero		1


	//   ....[68]....
        /*0d40*/ 	.word	0x00019a40
        /*0d44*/ 	.word	0x00000005
        /*0d48*/ 	.word	0x00038840
        /*0d4c*/ 	.short	0x010a
        /*0d4e*/ 	.byte	0x3f
	.zero		1


	//   ....[69]....
        /*0d50*/ 	.word	0x00019a90
        /*0d54*/ 	.word	0x0000001b
        /*0d58*/ 	.word	0x00038840
        /*0d5c*/ 	.short	0x010a
        /*0d5e*/ 	.byte	0x3f
	.zero		1


	//   ....[70]....
        /*0d60*/ 	.word	0x00019ae0
        /*0d64*/ 	.word	0x00000005
        /*0d68*/ 	.word	0x00038860
        /*0d6c*/ 	.short	0x010a
        /*0d6e*/ 	.byte	0x3f
	.zero		1


	//----- nvinfo : EIATTR_NUM_MBARRIERS
	.align		4
.L_359:
        /*0d70*/ 	.byte	0x03, 0x38
        /*0d72*/ 	.short	0x0016


	//----- nvinfo : EIATTR_EXIT_INSTR_OFFSETS
	.align		4
        /*0d74*/ 	.byte	0x04, 0x1c
        /*0d76*/ 	.short	(.L_361 - .L_360)


	//   ....[0]....
.L_360:
        /*0d78*/ 	.word	0x00000990


	//   ....[1]....
        /*0d7c*/ 	.word	0x00010660


	//   ....[2]....
        /*0d80*/ 	.word	0x00016220


	//----- nvinfo : EIATTR_MAX_THREADS
	.align		4
.L_361:
        /*0d84*/ 	.byte	0x04, 0x05
        /*0d86*/ 	.short	(.L_363 - .L_362)
.L_362:
        /*0d88*/ 	.word	0x00000180
        /*0d8c*/ 	.word	0x00000001
        /*0d90*/ 	.word	0x00000001


	//----- nvinfo : EIATTR_CRS_STACK_SIZE
	.align		4
.L_363:
        /*0d94*/ 	.byte	0x04, 0x1e
        /*0d96*/ 	.short	(.L_365 - .L_364)
.L_364:
        /*0d98*/ 	.word	0x00000000


	//----- nvinfo : EIATTR_CBANK_PARAM_SIZE
	.align		4
.L_365:
        /*0d9c*/ 	.byte	0x03, 0x19
        /*0d9e*/ 	.short	0x0af0


	//----- nvinfo : EIATTR_PARAM_CBANK
	.align		4
        /*0da0*/ 	.byte	0x04, 0x0a
        /*0da2*/ 	.short	(.L_367 - .L_366)
	.align		4
.L_366:
        /*0da4*/ 	.word	index@(.nv.constant0._ZN7cutlass13device_kernelIN5flash11enable_sm90INS1_16FlashAttnFwdSm90INS1_25CollectiveMainloopFwdSm90ILi2EN4cute5tupleIJNS5_1CILi1EEES8_S8_EEENS6_IJNS7_ILi128EEENS7_ILi80EEENS7_ILi256EEEEEELi256ENS_10bfloat16_tEfNS_4arch4Sm90ELb0ELb0ELb1ELb1ELb1ELb0ELb0ELb1ELb1ELb1ELb1ELb0EEENS1_21CollectiveEpilogueFwdINS6_IJSA_SC_SB_EEES9_SE_SG_Li256ELb1ELb1ELb1ELb0EEENS1_36VarlenDynamicPersistentTileSchedulerILi128ELi80ELi256ELi128ELb1ELb1ELb1ELb0ELb1ELb1EEEEEEEEEvNT_6ParamsE)
        /*0da8*/ 	.short	0x0210
        /*0daa*/ 	.short	0x0af0


	//----- nvinfo : EIATTR_SW_WAR
	.align		4
.L_367:
        /*0dac*/ 	.byte	0x04, 0x36
        /*0dae*/ 	.short	(.L_369 - .L_368)
.L_368:
        /*0db0*/ 	.word	0x00000008
.L_369:


//--------------------- .nv.info._ZN7cutlass13device_kernelIN5flash11enable_sm90INS1_16FlashAttnFwdSm90INS1_25CollectiveMainloopFwdSm90ILi2EN4cute5tupleIJNS5_1CILi1EEES8_S8_EEENS6_IJNS7_ILi128EEENS7_ILi80EEENS7_ILi256EEEEEELi256ENS_10bfloat16_tEfNS_4arch4Sm90ELb0ELb0ELb1ELb1ELb1ELb1ELb0ELb1ELb1ELb1ELb1ELb0EEENS1_21CollectiveEpilogueFwdINS6_IJSA_SC_SB_EEES9_SE_SG_Li256ELb1ELb1ELb1ELb0EEENS1_36VarlenDynamicPersistentTileSchedulerILi128ELi80ELi256ELi128ELb1ELb1ELb1ELb0ELb1ELb1EEEEEEEEEvNT_6ParamsE --------------------------
	.section	.nv.info._ZN7cutlass13device_kernelIN5flash11enable_sm90INS1_16FlashAttnFwdSm90INS1_25CollectiveMainloopFwdSm90ILi2EN4cute5tupleIJNS5_1CILi1EEES8_S8_EEENS6_IJNS7_ILi128EEENS7_ILi80EEENS7_ILi256EEEEEELi256ENS_10bfloat16_tEfNS_4arch4Sm90ELb0ELb0ELb1ELb1ELb1ELb1ELb0ELb1ELb1ELb1ELb1ELb0EEENS1_21CollectiveEpilogueFwdINS6_IJSA_SC_SB_EEES9_SE_SG_Li256ELb1ELb1ELb1ELb0EEENS1_36VarlenDynamicPersistentTileSchedulerILi128ELi80ELi256ELi128ELb1ELb1ELb1ELb0ELb1ELb1EEEEEEEEEvNT_6ParamsE,"",@"SHT_CUDA_INFO"
	.sectionflags	@""
	.align	4


	//----- nvinfo : EIATTR_CUDA_API_VERSION
	.align		4
        /*0000*/ 	.byte	0x04, 0x37
        /*0002*/ 	.short	(.L_371 - .L_370)
.L_370:
        /*0004*/ 	.word	0x00000082


	//----- nvinfo : EIATTR_KPARAM_INFO
	.align		4
.L_371:
        /*0008*/ 	.byte	0x04, 0x17
        /*000a*/ 	.short	(.L_373 - .L_372)
.L_372:
        /*000c*/ 	.word	0x00000000
        /*0010*/ 	.short	0x0000
        /*0012*/ 	.short	0x0070
        /*0014*/ 	.byte	0x00, 0xf0, 0x01, 0x2a


	//----- nvinfo : EIATTR_SPARSE_MMA_MASK
	.align		4
.L_373:
        /*0018*/ 	.byte	0x03, 0x50
        /*001a*/ 	.short	0x0000


	//----- nvinfo : EIATTR_MAXREG_COUNT
	.align		4
        /*001c*/ 	.byte	0x03, 0x1b
        /*001e*/ 	.short	0x00a8


	//----- nvinfo : EIATTR_NUM_BARRIERS
	.align		4
        /*0020*/ 	.byte	0x02, 0x4c
        /*0022*/ 	.byte	0x10
	.zero		1


	//----- nvinfo : EIATTR_EXTERNS
	.align		4
        /*0024*/ 	.byte	0x04, 0x0f
        /*0026*/ 	.short	(.L_375 - .L_374)


	//   ....[0]....
	.align		4
.L_374:
        /*0028*/ 	.word	index@(__assertfail)


	//----- nvinfo : EIATTR_ANNOTATIONS
	.align		4
.L_375:
        /*002c*/ 	.byte	0x04, 0x55
        /*002e*/ 	.short	(.L_377 - .L_376)


	//   ....[0]....
.L_376:
        /* <DEDUP_REMOVED lines=130> */
        /*0844*/ 	.byte	0x40, 0x9d, 0x02, 0x00, 0x01, 0x00, 0x00, 0x00, 0x60, 0xb0, 0x02, 0x00


	//----- nvinfo : EIATTR_MERCURY_ISA_VERSION
	.align		4
.L_377:
        /*0850*/ 	.byte	0x03, 0x5f
        /*0852*/ 	.short	0x0101


	//----- nvinfo : EIATTR_UNUSED_LOAD_BYTE_OFFSET
	.align		4
        /*0854*/ 	.byte	0x04, 0x44
        /*0856*/ 	.short	(.L_379 - .L_378)


	//   ....[0]....
.L_378:
        /*0858*/ 	.word	0x00000a30
        /*085c*/ 	.word	0x0000fff0


	//   ....[1]....
        /*0860*/ 	.word	0x0001f1b0
        /*0864*/ 	.word	0x0000fff0


	//----- nvinfo : EIATTR_INT_WARP_WIDE_INSTR_OFFSETS
	.align		4
.L_379:
        /*0868*/ 	.byte	0x04, 0x31
        /*086a*/ 	.short	(.L_381 - .L_380)


	//   ....[0]....
.L_380:
        /*086c*/ 	.word	0x00000130


	//   ....[1]....
        /*0870*/ 	.word	0x00000170


	//   ....[2]....
        /*0874*/ 	.word	0x000001e0


	//   ....[3]....
        /*0878*/ 	.word	0x00026b80


	//   ....[4]....
        /*087c*/ 	.word	0x00026c20


	//   ....[5]....
        /*0880*/ 	.word	0x00029c30


	//   ....[6]....
        /*0884*/ 	.word	0x00029cd0


	//----- nvinfo : EIATTR_COOP_GROUP_MASK_REGIDS
	.align		4
.L_381:
        /*0888*/ 	.byte	0x04, 0x29
        /*088a*/ 	.short	(.L_383 - .L_382)


	//   ....[0]....
.L_382:
        /*088c*/ 	.word	0xffffffff


	//   ....[1]....
        /*0890*/ 	.word	0xffffffff


	//   ....[2]....
        /*0894*/ 	.word	0xffffffff


	//   ....[3]....
        /*0898*/ 	.word	0xffffffff


	//   ....[4]....
        /*089c*/ 	.word	0xffffffff


	//   ....[5]....
        /*08a0*/ 	.word	0xffffffff


	//   ....[6]....
        /*08a4*/ 	.word	0xffffffff


	//   ....[7]....
        /*08a8*/ 	.word	0xffffffff


	//   ....[8]....
        /*08ac*/ 	.word	0xffffffff


	//   ....[9]....
        /*08b0*/ 	.word	0xffffffff


	//   ....[10]....
        /*08b4*/ 	.word	0xffffffff


	//   ....[11]....
        /*08b8*/ 	.word	0xffffffff


	//   ....[12]....
        /*08bc*/ 	.word	0xffffffff


	//   ....[13]....
        /*08c0*/ 	.word	0xffffffff


	//   ....[14]....
        /*08c4*/ 	.word	0xffffffff


	//   ....[15]....
        /*08c8*/ 	.word	0xffffffff


	//   ....[16]....
        /*08cc*/ 	.word	0xffffffff


	//   ....[17]....
        /*08d0*/ 	.word	0xffffffff


	//   ....[18]....
        /*08d4*/ 	.word	0xffffffff


	//   ....[19]....
        /*08d8*/ 	.word	0xffffffff


	//   ....[20]....
        /*08dc*/ 	.word	0xffffffff


	//   ....[21]....
        /*08e0*/ 	.word	0xffffffff


	//   ....[22]....
        /*08e4*/ 	.word	0xffffffff


	//   ....[23]....
        /*08e8*/ 	.word	0xffffffff


	//   ....[24]....
        /*08ec*/ 	.word	0xffffffff


	//   ....[25]....
        /*08f0*/ 	.word	0xffffffff


	//   ....[26]....
        /*08f4*/ 	.word	0xffffffff


	//   ....[27]....
        /*08f8*/ 	.word	0xffffffff


	//   ....[28]....
        /*08fc*/ 	.word	0xffffffff


	//   ....[29]....
        /*0900*/ 	.word	0xffffffff


	//   ....[30]....
        /*0904*/ 	.word	0xffffffff


	//   ....[31]....
        /*0908*/ 	.word	0xffffffff


	//   ....[32]....
        /*090c*/ 	.word	0xffffffff


	//   ....[33]....
        /*0910*/ 	.word	0xffffffff


	//   ....[34]....
        /*0914*/ 	.word	0xffffffff


	//   ....[35]....
        /*0918*/ 	.word	0xffffffff


	//   ....[36]....
        /*091c*/ 	.word	0xffffffff


	//   ....[37]....
        /*0920*/ 	.word	0xffffffff


	//   ....[38]....
        /*0924*/ 	.word	0xffffffff


	//   ....[39]....
        /*0928*/ 	.word	0xffffffff


	//   ....[40]....
        /*092c*/ 	.word	0xffffffff


	//   ....[41]....
        /*0930*/ 	.word	0xffffffff


	//   ....[42]....
        /*0934*/ 	.word	0xffffffff


	//   ....[43]....
        /*0938*/ 	.word	0xffffffff


	//   ....[44]....
        /*093c*/ 	.word	0xffffffff


	//   ....[45]....
        /*0940*/ 	.word	0xffffffff


	//   ....[46]....
        /*0944*/ 	.word	0xffffffff


	//   ....[47]....
        /*0948*/ 	.word	0xffffffff


	//   ....[48]....
        /*094c*/ 	.word	0xffffffff


	//   ....[49]....
        /*0950*/ 	.word	0xffffffff


	//   ....[50]....
        /*0954*/ 	.word	0xffffffff


	//   ....[51]....
        /*0958*/ 	.word	0xffffffff


	//   ....[52]....
        /*095c*/ 	.word	0xffffffff


	//   ....[53]....
        /*0960*/ 	.word	0xffffffff


	//   ....[54]....
        /*0964*/ 	.word	0xffffffff


	//   ....[55]....
        /*0968*/ 	.word	0xffffffff


	//   ....[56]....
        /*096c*/ 	.word	0xffffffff


	//   ....[57]....
        /*0970*/ 	.word	0xffffffff


	//   ....[58]....
        /*0974*/ 	.word	0xffffffff


	//   ....[59]....
        /*0978*/ 	.word	0xffffffff


	//   ....[60]....
        /*097c*/ 	.word	0xffffffff


	//   ....[61]....
        /*0980*/ 	.word	0xffffffff


	//   ....[62]....
        /*0984*/ 	.word	0xffffffff


	//   ....[63]....
        /*0988*/ 	.word	0xffffffff


	//   ....[64]....
        /*098c*/ 	.word	0xffffffff


	//   ....[65]....
        /*0990*/ 	.word	0xffffffff


	//   ....[66]....
        /*0994*/ 	.word	0xffffffff


	//   ....[67]....
        /*0998*/ 	.word	0xffffffff


	//   ....[68]....
        /*099c*/ 	.word	0xffffffff


	//   ....[69]....
        /*09a0*/ 	.word	0xffffffff


	//   ....[70]....
        /*09a4*/ 	.word	0xffffffff


	//   ....[71]....
        /*09a8*/ 	.word	0xffffffff


	//   ....[72]....
        /*09ac*/ 	.word	0xffffffff


	//   ....[73]....
        /*09b0*/ 	.word	0xffffffff


	//   ....[74]....
        /*09b4*/ 	.word	0xffffffff


	//   ....[75]....
        /*09b8*/ 	.word	0xffffffff


	//   ....[76]....
        /*09bc*/ 	.word	0xffffffff


	//   ....[77]....
        /*09c0*/ 	.word	0xffffffff


	//   ....[78]....
        /*09c4*/ 	.word	0xffffffff


	//   ....[79]....
        /*09c8*/ 	.word	0xffffffff


	//   ....[80]....
        /*09cc*/ 	.word	0xffffffff


	//   ....[81]....
        /*09d0*/ 	.word	0xffffffff


	//   ....[82]....
        /*09d4*/ 	.word	0xffffffff


	//   ....[83]....
        /*09d8*/ 	.word	0xffffffff


	//   ....[84]....
        /*09dc*/ 	.word	0xffffffff


	//   ....[85]....
        /*09e0*/ 	.word	0xffffffff


	//   ....[86]....
        /*09e4*/ 	.word	0xffffffff


	//   ....[87]....
        /*09e8*/ 	.word	0xffffffff


	//   ....[88]....
        /*09ec*/ 	.word	0xffffffff


	//   ....[89]....
        /*09f0*/ 	.word	0xffffffff


	//   ....[90]....
        /*09f4*/ 	.word	0xffffffff


	//   ....[91]....
        /*09f8*/ 	.word	0xffffffff


	//   ....[92]....
        /*09fc*/ 	.word	0xffffffff


	//   ....[93]....
        /*0a00*/ 	.word	0xffffffff


	//   ....[94]....
        /*0a04*/ 	.word	0xffffffff


	//   ....[95]....
        /*0a08*/ 	.word	0xffffffff


	//   ....[96]....
        /*0a0c*/ 	.word	0xffffffff


	//   ....[97]....
        /*0a10*/ 	.word	0xffffffff


	//   ....[98]....
        /*0a14*/ 	.word	0xffffffff


	//   ....[99]....
        /*0a18*/ 	.word	0xffffffff


	//   ....[100]....
        /*0a1c*/ 	.word	0xffffffff


	//   ....[101]....
        /*0a20*/ 	.word	0xffffffff


	//   ....[102]....
        /*0a24*/ 	.word	0xffffffff


	//   ....[103]....
        /*0a28*/ 	.word	0xffffffff


	//   ....[104]....
        /*0a2c*/ 	.word	0xffffffff


	//   ....[105]....
        /*0a30*/ 	.word	0xffffffff


	//   ....[106]....
        /*0a34*/ 	.word	0xffffffff


	//   ....[107]....
        /*0a38*/ 	.word	0xffffffff


	//   ....[108]....
        /*0a3c*/ 	.word	0xffffffff


	//   ....[109]....
        /*0a40*/ 	.word	0xffffffff


	//   ....[110]....
        /*0a44*/ 	.word	0xffffffff


	//   ....[111]....
        /*0a48*/ 	.word	0xffffffff


	//   ....[112]....
        /*0a4c*/ 	.word	0xffffffff


	//   ....[113]....
        /*0a50*/ 	.word	0xffffffff


	//   ....[114]....
        /*0a54*/ 	.word	0xffffffff


	//   ....[115]....
        /*0a58*/ 	.word	0xffffffff


	//   ....[116]....
        /*0a5c*/ 	.word	0xffffffff


	//   ....[117]....
        /*0a60*/ 	.word	0xffffffff


	//   ....[118]....
        /*0a64*/ 	.word	0xffffffff


	//   ....[119]....
        /*0a68*/ 	.word	0xffffffff


	//   ....[120]....
        /*0a6c*/ 	.word	0xffffffff


	//   ....[121]....
        /*0a70*/ 	.word	0xffffffff


	//   ....[122]....
        /*0a74*/ 	.word	0xffffffff


	//   ....[123]....
        /*0a78*/ 	.word	0xffffffff


	//   ....[124]....
        /*0a7c*/ 	.word	0xffffffff


	//   ....[125]....
        /*0a80*/ 	.word	0xffffffff


	//   ....[126]....
        /*0a84*/ 	.word	0xffffffff


	//   ....[127]....
        /*0a88*/ 	.word	0xffffffff


	//   ....[128]....
        /*0a8c*/ 	.word	0xffffffff


	//   ....[129]....
        /*0a90*/ 	.word	0xffffffff


	//   ....[130]....
        /*0a94*/ 	.word	0xffffffff


	//   ....[131]....
        /*0a98*/ 	.word	0xffffffff


	//   ....[132]....
        /*0a9c*/ 	.word	0xffffffff


	//   ....[133]....
        /*0aa0*/ 	.word	0xffffffff


	//   ....[134]....
        /*0aa4*/ 	.word	0xffffffff


	//   ....[135]....
        /*0aa8*/ 	.word	0xffffffff


	//   ....[136]....
        /*0aac*/ 	.word	0xffffffff


	//   ....[137]....
        /*0ab0*/ 	.word	0xffffffff


	//   ....[138]....
        /*0ab4*/ 	.word	0xffffffff


	//   ....[139]....
        /*0ab8*/ 	.word	0xffffffff


	//   ....[140]....
        /*0abc*/ 	.word	0xffffffff


	//   ....[141]....
        /*0ac0*/ 	.word	0xffffffff


	//   ....[142]....
        /*0ac4*/ 	.word	0xffffffff


	//   ....[143]....
        /*0ac8*/ 	.word	0xffffffff


	//   ....[144]....
        /*0acc*/ 	.word	0xffffffff


	//   ....[145]....
        /*0ad0*/ 	.word	0xffffffff


	//   ....[146]....
        /*0ad4*/ 	.word	0xffffffff


	//   ....[147]....
        /*0ad8*/ 	.word	0xffffffff


	//   ....[148]....
        /*0adc*/ 	.word	0xffffffff


	//   ....[149]....
        /*0ae0*/ 	.word	0xffffffff


	//   ....[150]....
        /*0ae4*/ 	.word	0xffffffff


	//   ....[151]....
        /*0ae8*/ 	.word	0xffffffff


	//   ....[152]....
        /*0aec*/ 	.word	0xffffffff


	//   ....[153]....
        /*0af0*/ 	.word	0xffffffff


	//   ....[154]....
        /*0af4*/ 	.word	0xffffffff


	//   ....[155]....
        /*0af8*/ 	.word	0xffffffff


	//   ....[156]....
        /*0afc*/ 	.word	0xffffffff


	//   ....[157]....
        /*0b00*/ 	.word	0xffffffff


	//   ....[158]....
        /*0b04*/ 	.word	0xffffffff


	//   ....[159]....
        /*0b08*/ 	.word	0xffffffff


	//   ....[160]....
        /*0b0c*/ 	.word	0xffffffff


	//   ....[161]....
        /*0b10*/ 	.word	0xffffffff


	//   ....[162]....
        /*0b14*/ 	.word	0xffffffff


	//   ....[163]....
        /*0b18*/ 	.word	0xffffffff


	//   ....[164]....
        /*0b1c*/ 	.word	0xffffffff


	//   ....[165]....
        /*0b20*/ 	.word	0xffffffff


	//   ....[166]....
        /*0b24*/ 	.word	0xffffffff


	//   ....[167]....
        /*0b28*/ 	.word	0xffffffff


	//   ....[168]....
        /*0b2c*/ 	.word	0xffffffff


	//   ....[169]....
        /*0b30*/ 	.word	0x0500000f


	//   ....[170]....
        /*0b34*/ 	.word	0x0500000f


	//   ....[171]....
        /*0b38*/ 	.word	0x0500000f


	//   ....[172]....
        /*0b3c*/ 	.word	0x0500000f


	//   ....[173]....
        /*0b40*/ 	.word	0x0500000f


	//   ....[174]....
        /*0b44*/ 	.word	0x0500000f


	//   ....[175]....
        /*0b48*/ 	.word	0x0500000f


	//   ....[176]....
        /*0b4c*/ 	.word	0x0500000f


	//   ....[177]....
        /*0b50*/ 	.word	0x0500000f


	//   ....[178]....
        /*0b54*/ 	.word	0x0500000f


	//   ....[179]....
        /*0b58*/ 	.word	0x0500000f


	//   ....[180]....
        /*0b5c*/ 	.word	0x0500000f


	//   ....[181]....
        /*0b60*/ 	.word	0x0500000f


	//   ....[182]....
        /*0b64*/ 	.word	0x0500000f


	//   ....[183]....
        /*0b68*/ 	.word	0x0500000f


	//   ....[184]....
        /*0b6c*/ 	.word	0x0500000f


	//   ....[185]....
        /*0b70*/ 	.word	0x0500000f


	//   ....[186]....
        /*0b74*/ 	.word	0x0500000f


	//   ....[187]....
        /*0b78*/ 	.word	0x0500000f


	//   ....[188]....
        /*0b7c*/ 	.word	0x0500000f


	//   ....[189]....
        /*0b80*/ 	.word	0x0500000f


	//   ....[190]....
        /*0b84*/ 	.word	0x0500000f


	//   ....[191]....
        /*0b88*/ 	.word	0x0500000f


	//   ....[192]....
        /*0b8c*/ 	.word	0x0500000f


	//   ....[193]....
        /*0b90*/ 	.word	0x0500000f


	//   ....[194]....
        /*0b94*/ 	.word	0x0500000f


	//   ....[195]....
        /*0b98*/ 	.word	0x0500000f


	//   ....[196]....
        /*0b9c*/ 	.word	0x0500000f


	//   ....[197]....
        /*0ba0*/ 	.word	0x0500000f


	//   ....[198]....
        /*0ba4*/ 	.word	0x0500000f


	//   ....[199]....
        /*0ba8*/ 	.word	0x0500000f


	//   ....[200]....
        /*0bac*/ 	.word	0x0500000f


	//   ....[201]....
        /*0bb0*/ 	.word	0x0500000f


	//   ....[202]....
        /*0bb4*/ 	.word	0x0500000f


	//   ....[203]....
        /*0bb8*/ 	.word	0x0500000f


	//   ....[204]....
        /*0bbc*/ 	.word	0x0500000f


	//   ....[205]....
        /*0bc0*/ 	.word	0x0500000f


	//   ....[206]....
        /*0bc4*/ 	.word	0x0500000f


	//   ....[207]....
        /*0bc8*/ 	.word	0x0500000f


	//   ....[208]....
        /*0bcc*/ 	.word	0x0500000f


	//   ....[209]....
        /*0bd0*/ 	.word	0x0500000f


	//   ....[210]....
        /*0bd4*/ 	.word	0x0500000f


	//   ....[211]....
        /*0bd8*/ 	.word	0x0500000f


	//   ....[212]....
        /*0bdc*/ 	.word	0x0500000f


	//   ....[213]....
        /*0be0*/ 	.word	0x0500000f


	//   ....[214]....
        /*0be4*/ 	.word	0x0500000f


	//   ....[215]....
        /*0be8*/ 	.word	0x0500000f


	//   ....[216]....
        /*0bec*/ 	.word	0x0500000f


	//   ....[217]....
        /*0bf0*/ 	.word	0x0500000f


	//   ....[218]....
        /*0bf4*/ 	.word	0x0500000f


	//   ....[219]....
        /*0bf8*/ 	.word	0x0500000f


	//   ....[220]....
        /*0bfc*/ 	.word	0x0500000f


	//   ....[221]....
        /*0c00*/ 	.word	0x0500000f


	//   ....[222]....
        /*0c04*/ 	.word	0x0500000f


	//   ....[223]....
        /*0c08*/ 	.word	0x0500000f


	//   ....[224]....
        /*0c0c*/ 	.word	0x0500000f


	//   ....[225]....
        /*0c10*/ 	.word	0x0500000f


	//   ....[226]....
        /*0c14*/ 	.word	0x0500000f


	//   ....[227]....
        /*0c18*/ 	.word	0x0500000f


	//   ....[228]....
        /*0c1c*/ 	.word	0x0500000f


	//   ....[229]....
        /*0c20*/ 	.word	0x0500000f


	//   ....[230]....
        /*0c24*/ 	.word	0x0500000f


	//   ....[231]....
        /*0c28*/ 	.word	0x0500000f


	//   ....[232]....
        /*0c2c*/ 	.word	0x0500000f


	//   ....[233]....
        /*0c30*/ 	.word	0x0500000f


	//   ....[234]....
        /*0c34*/ 	.word	0x0500000f


	//   ....[235]....
        /*0c38*/ 	.word	0x0500000f


	//   ....[236]....
        /*0c3c*/ 	.word	0x0500000f


	//   ....[237]....
        /*0c40*/ 	.word	0x0500000f


	//   ....[238]....
        /*0c44*/ 	.word	0x0500000f


	//   ....[239]....
        /*0c48*/ 	.word	0x0500000f


	//   ....[240]....
        /*0c4c*/ 	.word	0x0500000f


	//   ....[241]....
        /*0c50*/ 	.word	0x0500000f


	//   ....[242]....
        /*0c54*/ 	.word	0x0500000f


	//   ....[243]....
        /*0c58*/ 	.word	0x0500000f


	//   ....[244]....
        /*0c5c*/ 	.word	0x0500000f


	//   ....[245]....
        /*0c60*/ 	.word	0x0500000f


	//   ....[246]....
        /*0c64*/ 	.word	0x0500000f


	//   ....[247]....
        /*0c68*/ 	.word	0x0500000f


	//   ....[248]....
        /*0c6c*/ 	.word	0x0500000f


	//   ....[249]....
        /*0c70*/ 	.word	0x0500000f


	//   ....[250]....
        /*0c74*/ 	.word	0x0500000f


	//   ....[251]....
        /*0c78*/ 	.word	0x0500000f


	//   ....[252]....
        /*0c7c*/ 	.word	0x0500000f


	//   ....[253]....
        /*0c80*/ 	.word	0x0500000f


	//   ....[254]....
        /*0c84*/ 	.word	0x0500000f


	//   ....[255]....
        /*0c88*/ 	.word	0x0500000f


	//   ....[0]....
        /*0c8c*/ 	.word	0x0500000f


	//   ....[1]....
        /*0c90*/ 	.word	0x0500000f


	//   ....[2]....
        /*0c94*/ 	.word	0x0500000f


	//   ....[3]....
        /*0c98*/ 	.word	0x0500000f


	//   ....[4]....
        /*0c9c*/ 	.word	0x0500000f


	//   ....[5]....
        /*0ca0*/ 	.word	0x0500000f


	//   ....[6]....
        /*0ca4*/ 	.word	0x0500000f


	//   ....[7]....
        /*0ca8*/ 	.word	0x0500000f


	//   ....[8]....
        /*0cac*/ 	.word	0x0500000f


	//   ....[9]....
        /*0cb0*/ 	.word	0x0500000f


	//   ....[10]....
        /*0cb4*/ 	.word	0x0500000f


	//   ....[11]....
        /*0cb8*/ 	.word	0x0500000f


	//   ....[12]....
        /*0cbc*/ 	.word	0x0500000f


	//   ....[13]....
        /*0cc0*/ 	.word	0x0500000f


	//   ....[14]....
        /*0cc4*/ 	.word	0x0500000f


	//   ....[15]....
        /*0cc8*/ 	.word	0x0500000f


	//----- nvinfo : EIATTR_COOP_GROUP_INSTR_OFFSETS
	.align		4
.L_383:
        /*0ccc*/ 	.byte	0x04, 0x28
        /*0cce*/ 	.short	(.L_385 - .L_384)


	//   ....[0]....
.L_384:
        /*0cd0*/ 	.word	0x00000060


	//   ....[1]....
        /*0cd4*/ 	.word	0x00000140


	//   ....[2]....
        /*0cd8*/ 	.word	0x00000190


	//   ....[3]....
        /*0cdc*/ 	.word	0x000003c0


	//   ....[4]....
        /*0ce0*/ 	.word	0x00000520


	//   ....[5]....
        /*0ce4*/ 	.word	0x00000640


	//   ....[6]....
        /*0ce8*/ 	.word	0x000007a0


	//   ....[7]....
        /*0cec*/ 	.word	0x00004050


	//   ....[8]....
        /*0cf0*/ 	.word	0x00004060


	//   ....[9]....
        /*0cf4*/ 	.word	0x00004f80


	//   ....[10]....
        /*0cf8*/ 	.word	0x00004f90


	//   ....[11]....
        /*0cfc*/ 	.word	0x00005ed0


	//   ....[12]....
        /*0d00*/ 	.word	0x00005ee0


	//   ....[13]....
        /*0d04*/ 	.word	0x000079e0


	//   ....[14]....
        /*0d08*/ 	.word	0x000079f0


	//   ....[15]....
        /*0d0c*/ 	.word	0x00008ad0


	//   ....[16]....
        /*0d10*/ 	.word	0x00008ae0


	//   ....[17]....
        /*0d14*/ 	.word	0x00009bd0


	//   ....[18]....
        /*0d18*/ 	.word	0x00009be0


	//   ....[19]....
        /*0d1c*/ 	.word	0x0000af30


	//   ....[20]....
        /*0d20*/ 	.word	0x0000af40


	//   ....[21]....
        /*0d24*/ 	.word	0x0000b100


	//   ....[22]....
        /*0d28*/ 	.word	0x0000b110


	//   ....[23]....
        /*0d2c*/ 	.word	0x0000b2e0


	//   ....[24]....
        /*0d30*/ 	.word	0x0000b2f0


	//   ....[25]....
        /*0d34*/ 	.word	0x0000b730


	//   ....[26]....
        /*0d38*/ 	.word	0x0000b740


	//   ....[27]....
        /*0d3c*/ 	.word	0x0000b8d0


	//   ....[28]....
        /*0d40*/ 	.word	0x0000b8f0


	//   ....[29]....
        /*0d44*/ 	.word	0x0000ba80


	//   ....[30]....
        /*0d48*/ 	.word	0x0000baa0


	//   ....[31]....
        /*0d4c*/ 	.word	0x0000c4b0


	//   ....[32]....
        /*0d50*/ 	.word	0x0000ca50


	//   ....[33]....
        /*0d54*/ 	.word	0x0000ca60


	//   ....[34]....
        /*0d58*/ 	.word	0x0000ca70


	//   ....[35]....
        /*0d5c*/ 	.word	0x0000ca80


	//   ....[36]....
        /*0d60*/ 	.word	0x0000ff50


	//   ....[37]....
        /*0d64*/ 	.word	0x0000ff60


	//   ....[38]....
        /*0d68*/ 	.word	0x0000ff70


	//   ....[39]....
        /*0d6c*/ 	.word	0x0000ff80


	//   ....[40]....
        /*0d70*/ 	.word	0x00017520


	//   ....[41]....
        /*0d74*/ 	.word	0x00017580


	//   ....[42]....
        /*0d78*/ 	.word	0x000177e0


	//   ....[43]....
        /*0d7c*/ 	.word	0x00017820


	//   ....[44]....
        /*0d80*/ 	.word	0x0001cf80


	//   ....[45]....
        /*0d84*/ 	.word	0x0001cfa0


	//   ....[46]....
        /*0d88*/ 	.word	0x0001d110


	//   ....[47]....
        /*0d8c*/ 	.word	0x0001d130


	//   ....[48]....
        /*0d90*/ 	.word	0x0001e470


	//   ....[49]....
        /*0d94*/ 	.word	0x0001e690


	//   ....[50]....
        /*0d98*/ 	.word	0x0001e730


	//   ....[51]....
        /*0d9c*/ 	.word	0x0001e750


	//   ....[52]....
        /*0da0*/ 	.word	0x00020290


	//   ....[53]....
        /*0da4*/ 	.word	0x000202b0


	//   ....[54]....
        /*0da8*/ 	.word	0x000202c0


	//   ....[55]....
        /*0dac*/ 	.word	0x000202d0


	//   ....[56]....
        /*0db0*/ 	.word	0x00020d20


	//   ....[57]....
        /*0db4*/ 	.word	0x00020d40


	//   ....[58]....
        /*0db8*/ 	.word	0x00020ea0


	//   ....[59]....
        /*0dbc*/ 	.word	0x00020ec0


	//   ....[60]....
        /*0dc0*/ 	.word	0x00021010


	//   ....[61]....
        /*0dc4*/ 	.word	0x00021030


	//   ....[62]....
        /*0dc8*/ 	.word	0x00021190


	//   ....[63]....
        /*0dcc*/ 	.word	0x000211b0


	//   ....[64]....
        /*0dd0*/ 	.word	0x000219b0


	//   ....[65]....
        /*0dd4*/ 	.word	0x000219e0


	//   ....[66]....
        /*0dd8*/ 	.word	0x00022230


	//   ....[67]....
        /*0ddc*/ 	.word	0x00022240


	//   ....[68]....
        /*0de0*/ 	.word	0x000233c0


	//   ....[69]....
        /*0de4*/ 	.word	0x000233e0


	//   ....[70]....
        /*0de8*/ 	.word	0x00023530


	//   ....[71]....
        /*0dec*/ 	.word	0x00023550


	//   ....[72]....
        /*0df0*/ 	.word	0x000236a0


	//   ....[73]....
        /*0df4*/ 	.word	0x000236c0


	//   ....[74]....
        /*0df8*/ 	.word	0x00023820


	//   ....[75]....
        /*0dfc*/ 	.word	0x00023840


	//   ....[76]....
        /*0e00*/ 	.word	0x00023a20


	//   ....[77]....
        /*0e04*/ 	.word	0x00023c20


	//   ....[78]....
        /*0e08*/ 	.word	0x00023c50


	//   ....[79]....
        /*0e0c*/ 	.word	0x00023c80


	//   ....[80]....
        /*0e10*/ 	.word	0x00023cb0


	//   ....[81]....
        /*0e14*/ 	.word	0x00023ce0


	//   ....[82]....
        /*0e18*/ 	.word	0x00023d10


	//   ....[83]....
        /*0e1c*/ 	.word	0x00023eb0


	//   ....[84]....
        /*0e20*/ 	.word	0x00023ee0


	//   ....[85]....
        /*0e24*/ 	.word	0x00023f10


	//   ....[86]....
        /*0e28*/ 	.word	0x00023f40


	//   ....[87]....
        /*0e2c*/ 	.word	0x00023f70


	//   ....[88]....
        /*0e30*/ 	.word	0x00023fa0


	//   ....[89]....
        /*0e34*/ 	.word	0x00024030


	//   ....[90]....
        /*0e38*/ 	.word	0x00024060


	//   ....[91]....
        /*0e3c*/ 	.word	0x00024070


	//   ....[92]....
        /*0e40*/ 	.word	0x00024100


	//   ....[93]....
        /*0e44*/ 	.word	0x000250f0


	//   ....[94]....
        /*0e48*/ 	.word	0x00027750


	//   ....[95]....
        /*0e4c*/ 	.word	0x00027790


	//   ....[96]....
        /*0e50*/ 	.word	0x000277d0


	//   ....[97]....
        /*0e54*/ 	.word	0x00027890


	//   ....[98]....
        /*0e58*/ 	.word	0x000278c0


	//   ....[99]....
        /*0e5c*/ 	.word	0x00027920


	//   ....[100]....
        /*0e60*/ 	.word	0x00027960


	//   ....[101]....
        /*0e64*/ 	.word	0x000279c0


	//   ....[102]....
        /*0e68*/ 	.word	0x000279e0


	//   ....[103]....
        /*0e6c*/ 	.word	0x00027a10


	//   ....[104]....
        /*0e70*/ 	.word	0x00028240


	//   ....[105]....
        /*0e74*/ 	.word	0x00028280


	//   ....[106]....
        /*0e78*/ 	.word	0x000282a0


	//   ....[107]....
        /*0e7c*/ 	.word	0x00028340


	//   ....[108]....
        /*0e80*/ 	.word	0x00028350


	//   ....[109]....
        /*0e84*/ 	.word	0x00028400


	//   ....[110]....
        /*0e88*/ 	.word	0x00028410


	//   ....[111]....
        /*0e8c*/ 	.word	0x000284c0


	//   ....[112]....
        /*0e90*/ 	.word	0x000284d0


	//   ....[113]....
        /*0e94*/ 	.word	0x00028580


	//   ....[114]....
        /*0e98*/ 	.word	0x00028590


	//   ....[115]....
        /*0e9c*/ 	.word	0x00028640


	//   ....[116]....
        /*0ea0*/ 	.word	0x00028650


	//   ....[117]....
        /*0ea4*/ 	.word	0x00028700


	//   ....[118]....
        /*0ea8*/ 	.word	0x00028710


	//   ....[119]....
        /*0eac*/ 	.word	0x00028760


	//   ....[120]....
        /*0eb0*/ 	.word	0x00028f70


	//   ....[121]....
        /*0eb4*/ 	.word	0x00028fb0


	//   ....[122]....
        /*0eb8*/ 	.word	0x00028fe0


	//   ....[123]....
        /*0ebc*/ 	.word	0x000290a0


	//   ....[124]....
        /*0ec0*/ 	.word	0x000290d0


	//   ....[125]....
        /*0ec4*/ 	.word	0x00029120


	//   ....[126]....
        /*0ec8*/ 	.word	0x00029150


	//   ....[127]....
        /*0ecc*/ 	.word	0x000291a0


	//   ....[128]....
        /*0ed0*/ 	.word	0x000291d0


	//   ....[129]....
        /*0ed4*/ 	.word	0x00029240


	//   ....[130]....
        /*0ed8*/ 	.word	0x00029540


	//   ....[131]....
        /*0edc*/ 	.word	0x00029570


	//   ....[132]....
        /*0ee0*/ 	.word	0x00029630


	//   ....[133]....
        /*0ee4*/ 	.word	0x00029640


	//   ....[134]....
        /*0ee8*/ 	.word	0x000296f0


	//   ....[135]....
        /*0eec*/ 	.word	0x00029700


	//   ....[136]....
        /*0ef0*/ 	.word	0x000297b0


	//   ....[137]....
        /*0ef4*/ 	.word	0x000297c0


	//   ....[138]....
        /*0ef8*/ 	.word	0x000297d0


	//   ....[139]....
        /*0efc*/ 	.word	0x00029880


	//   ....[140]....
        /*0f00*/ 	.word	0x00029e30


	//   ....[141]....
        /*0f04*/ 	.word	0x00029e70


	//   ....[142]....
        /*0f08*/ 	.word	0x00029f00


	//   ....[143]....
        /*0f0c*/ 	.word	0x00029f30


	//   ....[144]....
        /*0f10*/ 	.word	0x00029fc0


	//   ....[145]....
        /*0f14*/ 	.word	0x00029ff0


	//   ....[146]....
        /*0f18*/ 	.word	0x0002a080


	//   ....[147]....
        /*0f1c*/ 	.word	0x0002a0b0


	//   ....[148]....
        /*0f20*/ 	.word	0x0002a0c0


	//   ....[149]....
        /*0f24*/ 	.word	0x0002a150


	//   ....[150]....
        /*0f28*/ 	.word	0x0002a5f0


	//   ....[151]....
        /*0f2c*/ 	.word	0x0002a620


	//   ....[152]....
        /*0f30*/ 	.word	0x0002a680


	//   ....[153]....
        /*0f34*/ 	.word	0x0002a6b0


	//   ....[154]....
        /*0f38*/ 	.word	0x0002a6e0


	//   ....[155]....
        /*0f3c*/ 	.word	0x0002a710


	//   ....[156]....
        /*0f40*/ 	.word	0x0002a740


	//   ....[157]....
        /*0f44*/ 	.word	0x0002a770


	//   ....[158]....
        /*0f48*/ 	.word	0x0002a920


	//   ....[159]....
        /*0f4c*/ 	.word	0x0002a950


	//   ....[160]....
        /*0f50*/ 	.word	0x0002a980


	//   ....[161]....
        /*0f54*/ 	.word	0x0002a9b0


	//   ....[162]....
        /*0f58*/ 	.word	0x0002a9e0


	//   ....[163]....
        /*0f5c*/ 	.word	0x0002aa10


	//   ....[164]....
        /*0f60*/ 	.word	0x0002aad0


	//   ....[165]....
        /*0f64*/ 	.word	0x0002aaf0


	//   ....[166]....
        /*0f68*/ 	.word	0x0002ab00


	//   ....[167]....
        /*0f6c*/ 	.word	0x0002ab60


	//   ....[168]....
        /*0f70*/ 	.word	0x0002b180


	//   ....[169]....
        /*0f74*/ 	.word	0x0002b4a0


	//   ....[170]....
        /*0f78*/ 	.word	0x0002b530


	//   ....[171]....
        /*0f7c*/ 	.word	0x0002b5d0


	//   ....[172]....
        /*0f80*/ 	.word	0x0002b660


	//   ....[173]....
        /*0f84*/ 	.word	0x0002b700


	//   ....[174]....
        /*0f88*/ 	.word	0x0002b790


	//   ....[175]....
        /*0f8c*/ 	.word	0x0002b880


	//   ....[176]....
        /*0f90*/ 	.word	0x0002b910


	//   ....[177]....
        /*0f94*/ 	.word	0x0002b9b0


	//   ....[178]....
        /*0f98*/ 	.word	0x0002ba40


	//   ....[179]....
        /*0f9c*/ 	.word	0x0002bae0


	//   ....[180]....
        /*0fa0*/ 	.word	0x0002bb70


	//   ....[181]....
        /*0fa4*/ 	.word	0x0002bc60


	//   ....[182]....
        /*0fa8*/ 	.word	0x0002bcf0


	//   ....[183]....
        /*0fac*/ 	.word	0x0002bd90


	//   ....[184]....
        /*0fb0*/ 	.word	0x0002be20


	//   ....[185]....
        /*0fb4*/ 	.word	0x0002bec0


	//   ....[186]....
        /*0fb8*/ 	.word	0x0002bf50


	//   ....[187]....
        /*0fbc*/ 	.word	0x0002c040


	//   ....[188]....
        /*0fc0*/ 	.word	0x0002c0d0


	//   ....[189]....
        /*0fc4*/ 	.word	0x0002c120


	//   ....[190]....
        /*0fc8*/ 	.word	0x0002c170


	//   ....[191]....
        /*0fcc*/ 	.word	0x0002c260


	//   ....[192]....
        /*0fd0*/ 	.word	0x0002c2f0


	//   ....[193]....
        /*0fd4*/ 	.word	0x0002c340


	//   ....[194]....
        /*0fd8*/ 	.word	0x0002c390


	//   ....[195]....
        /*0fdc*/ 	.word	0x0002c5f0


	//   ....[196]....
        /*0fe0*/ 	.word	0x0002c8d0


	//   ....[197]....
        /*0fe4*/ 	.word	0x0002c9c0


	//   ....[198]....
        /*0fe8*/ 	.word	0x0002caa0


	//   ....[199]....
        /*0fec*/ 	.word	0x0002cbf0


	//   ....[200]....
        /*0ff0*/ 	.word	0x0002cc40


	//   ....[201]....
        /*0ff4*/ 	.word	0x0002cd50


	//   ....[202]....
        /*0ff8*/ 	.word	0x0002cdb0


	//   ....[203]....
        /*0ffc*/ 	.word	0x0002cec0


	//   ....[204]....
        /*1000*/ 	.word	0x0002cf20


	//   ....[205]....
        /*1004*/ 	.word	0x0002d020


	//   ....[206]....
        /*1008*/ 	.word	0x0002d070


	//   ....[207]....
        /*100c*/ 	.word	0x0002d120


	//   ....[208]....
        /*1010*/ 	.word	0x0002d180


	//   ....[209]....
        /*1014*/ 	.word	0x0002d2b0


	//   ....[210]....
        /*1018*/ 	.word	0x0002d300


	//   ....[211]....
        /*101c*/ 	.word	0x0002d440


	//   ....[212]....
        /*1020*/ 	.word	0x0002d490


	//   ....[213]....
        /*1024*/ 	.word	0x0002d5d0


	//   ....[214]....
        /*1028*/ 	.word	0x0002d620


	//   ....[215]....
        /*102c*/ 	.word	0x0002d760


	//   ....[216]....
        /*1030*/ 	.word	0x0002d7b0


	//   ....[217]....
        /*1034*/ 	.word	0x0002d8f0


	//   ....[218]....
        /*1038*/ 	.word	0x0002d940


	//   ....[219]....
        /*103c*/ 	.word	0x0002da80


	//   ....[220]....
        /*1040*/ 	.word	0x0002dad0


	//   ....[221]....
        /*1044*/ 	.word	0x0002dbf0


	//   ....[222]....
        /*1048*/ 	.word	0x0002dc40


	//   ....[223]....
        /*104c*/ 	.word	0x0002dd70


	//   ....[224]....
        /*1050*/ 	.word	0x0002de30


	//   ....[225]....
        /*1054*/ 	.word	0x0002dfb0


	//   ....[226]....
        /*1058*/ 	.word	0x0002e000


	//   ....[227]....
        /*105c*/ 	.word	0x0002e100


	//   ....[228]....
        /*1060*/ 	.word	0x0002e150


	//   ....[229]....
        /*1064*/ 	.word	0x0002e250


	//   ....[230]....
        /*1068*/ 	.word	0x0002e2a0


	//   ....[231]....
        /*106c*/ 	.word	0x0002e3d0


	//   ....[232]....
        /*1070*/ 	.word	0x0002e420


	//   ....[233]....
        /*1074*/ 	.word	0x0002e510


	//   ....[234]....
        /*1078*/ 	.word	0x0002e5b0


	//   ....[235]....
        /*107c*/ 	.word	0x0002e6f0


	//   ....[236]....
        /*1080*/ 	.word	0x0002e740


	//   ....[237]....
        /*1084*/ 	.word	0x0002e880


	//   ....[238]....
        /*1088*/ 	.word	0x0002e8d0


	//   ....[239]....
        /*108c*/ 	.word	0x0002ea10


	//   ....[240]....
        /*1090*/ 	.word	0x0002ea60


	//   ....[241]....
        /*1094*/ 	.word	0x0002eba0


	//   ....[242]....
        /*1098*/ 	.word	0x0002ebf0


	//   ....[243]....
        /*109c*/ 	.word	0x0002ece0


	//   ....[244]....
        /*10a0*/ 	.word	0x0002eda0


	//   ....[245]....
        /*10a4*/ 	.word	0x0002ef30


	//   ....[246]....
        /*10a8*/ 	.word	0x0002ef80


	//   ....[247]....
        /*10ac*/ 	.word	0x0002f0b0


	//   ....[248]....
        /*10b0*/ 	.word	0x0002f100


	//   ....[249]....
        /*10b4*/ 	.word	0x0002f230


	//   ....[250]....
        /*10b8*/ 	.word	0x0002f280


	//   ....[251]....
        /*10bc*/ 	.word	0x0002f3b0


	//   ....[252]....
        /*10c0*/ 	.word	0x0002f400


	//   ....[253]....
        /*10c4*/ 	.word	0x0002f490


	//   ....[254]....
        /*10c8*/ 	.word	0x0002f530


	//   ....[255]....
        /*10cc*/ 	.word	0x0002f6c0


	//   ....[0]....
        /*10d0*/ 	.word	0x0002f730


	//   ....[1]....
        /*10d4*/ 	.word	0x0002f7a0


	//   ....[2]....
        /*10d8*/ 	.word	0x0002f810


	//   ....[3]....
        /*10dc*/ 	.word	0x0002f880


	//   ....[4]....
        /*10e0*/ 	.word	0x0002f900


	//   ....[5]....
        /*10e4*/ 	.word	0x0002f980


	//   ....[6]....
        /*10e8*/ 	.word	0x0002fa10


	//   ....[7]....
        /*10ec*/ 	.word	0x0002fa80


	//   ....[8]....
        /*10f0*/ 	.word	0x0002faf0


	//   ....[9]....
        /*10f4*/ 	.word	0x0002fb60


	//   ....[10]....
        /*10f8*/ 	.word	0x0002fbe0


	//   ....[11]....
        /*10fc*/ 	.word	0x0002fc50


	//   ....[12]....
        /*1100*/ 	.word	0x0002fcf0


	//   ....[13]....
        /*1104*/ 	.word	0x0002fd40


	//   ....[14]....
        /*1108*/ 	.word	0x0002fdd0


	//   ....[15]....
        /*110c*/ 	.word	0x0002ff00


	//----- nvinfo : EIATTR_REG_RECONFIG
	.align		4
.L_385:
        /*1110*/ 	.byte	0x01, 0x54
	.zero		2


	//----- nvinfo : EIATTR_SYSCALL_OFFSETS
	.align		4
        /*1114*/ 	.byte	0x04, 0x46
        /*1116*/ 	.short	(.L_387 - .L_386)


	//   ....[0]....
.L_386:
        /*1118*/ 	.word	0x00002380


	//   ....[1]....
        /*111c*/ 	.word	0x000024d0


	//   ....[2]....
        /*1120*/ 	.word	0x0000c640


	//   ....[3]....
        /*1124*/ 	.word	0x0000c9d0


	//   ....[4]....
        /*1128*/ 	.word	0x00026d80


	//   ....[5]....
        /*112c*/ 	.word	0x00026ed0


	//   ....[6]....
        /*1130*/ 	.word	0x00026fc0


	//   ....[7]....
        /*1134*/ 	.word	0x00027ea0


	//----- nvinfo : EIATTR_MBARRIER_INSTR_OFFSETS
	.align		4
.L_387:
        /*1138*/ 	.byte	0x04, 0x39
        /*113a*/ 	.short	(.L_389 - .L_388)


	//   ....[0]....
.L_388:
        /*113c*/ 	.word	0x00000270
        /*1140*/ 	.word	0x000000ff
        /*1144*/ 	.word	0x00038800
        /*1148*/ 	.short	0x0100
        /*114a*/ 	.byte	0x08
	.zero		1


	//   ....[1]....
        /*114c*/ 	.word	0x00000280
        /*1150*/ 	.word	0x000000ff
        /*1154*/ 	.word	0x00038820
        /*1158*/ 	.short	0x0100
        /*115a*/ 	.byte	0x08
	.zero		1


	//   ....[2]....
        /*115c*/ 	.word	0x00000370
        /*1160*/ 	.word	0x000000ff
        /*1164*/ 	.word	0x00038830
        /*1168*/ 	.short	0x0100
        /*116a*/ 	.byte	0x08
	.zero		1


	//   ....[3]....
        /*116c*/ 	.word	0x00000380
        /*1170*/ 	.word	0x000000ff
        /*1174*/ 	.word	0x00038840
        /*1178*/ 	.short	0x0100
        /*117a*/ 	.byte	0x08
	.zero		1


	//   ....[4]....
        /*117c*/ 	.word	0x00000390
        /*1180*/ 	.word	0x000000ff
        /*1184*/ 	.word	0x00038838
        /*1188*/ 	.short	0x0100
        /*118a*/ 	.byte	0x08
	.zero		1


	//   ....[5]....
        /*118c*/ 	.word	0x000003a0
        /*1190*/ 	.word	0x000000ff
        /*1194*/ 	.word	0x00038848
        /*1198*/ 	.short	0x0100
        /*119a*/ 	.byte	0x08
	.zero		1


	//   ....[6]....
        /*119c*/ 	.word	0x000004d0
        /*11a0*/ 	.word	0x000000ff
        /*11a4*/ 	.word	0x00038850
        /*11a8*/ 	.short	0x0100
        /*11aa*/ 	.byte	0x08
	.zero		1


	//   ....[7]....
        /*11ac*/ 	.word	0x000004e0
        /*11b0*/ 	.word	0x000000ff
        /*11b4*/ 	.word	0x00038860
        /*11b8*/ 	.short	0x0100
        /*11ba*/ 	.byte	0x08
	.zero		1


	//   ....[8]....
        /*11bc*/ 	.word	0x000004f0
        /*11c0*/ 	.word	0x000000ff
        /*11c4*/ 	.word	0x00038858
        /*11c8*/ 	.short	0x0100
        /*11ca*/ 	.byte	0x08
	.zero		1


	//   ....[9]....
        /*11cc*/ 	.word	0x00000500
        /*11d0*/ 	.word	0x000000ff
        /*11d4*/ 	.word	0x00038868
        /*11d8*/ 	.short	0x0100
        /*11da*/ 	.byte	0x08
	.zero		1


	//   ....[10]....
        /*11dc*/ 	.word	0x000005f0
        /*11e0*/ 	.word	0x000000ff
        /*11e4*/ 	.word	0x00038870
        /*11e8*/ 	.short	0x0100
        /*11ea*/ 	.byte	0x06
	.zero		1


	//   ....[11]....
        /*11ec*/ 	.word	0x00000600
        /*11f0*/ 	.word	0x000000ff
        /*11f4*/ 	.word	0x00038880
        /*11f8*/ 	.short	0x0100
        /*11fa*/ 	.byte	0x06
	.zero		1


	//   ....[12]....
        /*11fc*/ 	.word	0x00000610
        /*1200*/ 	.word	0x000000ff
        /*1204*/ 	.word	0x00038878
        /*1208*/ 	.short	0x0100
        /*120a*/ 	.byte	0x06
	.zero		1


	//   ....[13]....
        /*120c*/ 	.word	0x00000620
        /*1210*/ 	.word	0x000000ff
        /*1214*/ 	.word	0x00038888
        /*1218*/ 	.short	0x0100
        /*121a*/ 	.byte	0x06
	.zero		1


	//   ....[14]....
        /*121c*/ 	.word	0x00000750
        /*1220*/ 	.word	0x000000ff
        /*1224*/ 	.word	0x00038890
        /*1228*/ 	.short	0x0100
        /*122a*/ 	.byte	0x08
	.zero		1


	//   ....[15]....
        /*122c*/ 	.word	0x00000760
        /*1230*/ 	.word	0x000000ff
        /*1234*/ 	.word	0x000388a0
        /*1238*/ 	.short	0x0100
        /*123a*/ 	.byte	0x08
	.zero		1


	//   ....[16]....
        /*123c*/ 	.word	0x00000770
        /*1240*/ 	.word	0x000000ff
        /*1244*/ 	.word	0x00038898
        /*1248*/ 	.short	0x0100
        /*124a*/ 	.byte	0x08
	.zero		1


	//   ....[17]....
        /*124c*/ 	.word	0x00000780
        /*1250*/ 	.word	0x000000ff
        /*1254*/ 	.word	0x000388a8
        /*1258*/ 	.short	0x0100
        /*125a*/ 	.byte	0x08
	.zero		1


	//   ....[18]....
        /*125c*/ 	.word	0x000008b0
        /*1260*/ 	.word	0x000000ff
        /*1264*/ 	.word	0x000388b0
        /*1268*/ 	.short	0x0100
        /*126a*/ 	.byte	0x08
	.zero		1


	//   ....[19]....
        /*126c*/ 	.word	0x000008c0
        /*1270*/ 	.word	0x000000ff
        /*1274*/ 	.word	0x000388c0
        /*1278*/ 	.short	0x0100
        /*127a*/ 	.byte	0x08
	.zero		1


	//   ....[20]....
        /*127c*/ 	.word	0x000008d0
        /*1280*/ 	.word	0x000000ff
        /*1284*/ 	.word	0x000388b8
        /*1288*/ 	.short	0x0100
        /*128a*/ 	.byte	0x08
	.zero		1


	//   ....[21]....
        /*128c*/ 	.word	0x000008e0
        /*1290*/ 	.word	0x000000ff
        /*1294*/ 	.word	0x000388c8
        /*1298*/ 	.short	0x0100
        /*129a*/ 	.byte	0x08
	.zero		1


	//   ....[22]....
        /*129c*/ 	.word	0x00004000
        /*12a0*/ 	.word	0x00000056
        /*12a4*/ 	.word	0x00038890
        /*12a8*/ 	.short	0x010a
        /*12aa*/ 	.byte	0x3f
	.zero		1


	//   ....[23]....
        /*12ac*/ 	.word	0x00007970
        /*12b0*/ 	.word	0x00000056
        /*12b4*/ 	.word	0x00038890
        /*12b8*/ 	.short	0x010a
        /*12ba*/ 	.byte	0x3f
	.zero		1


	//   ....[24]....
        /*12bc*/ 	.word	0x0000ad90
        /*12c0*/ 	.word	0x00000056
        /*12c4*/ 	.word	0x00038890
        /*12c8*/ 	.short	0x010a
        /*12ca*/ 	.byte	0x3f
	.zero		1


	//   ....[25]....
        /*12cc*/ 	.word	0x0000b570
        /*12d0*/ 	.word	0x0000000b
        /*12d4*/ 	.word	0x00000000
        /*12d8*/ 	.short	0x0101
        /*12da*/ 	.byte	0x3f
	.zero		1


	//   ....[26]....
        /*12dc*/ 	.word	0x0000b5b0
        /*12e0*/ 	.word	0x00000056
        /*12e4*/ 	.word	0x000388b0
        /*12e8*/ 	.short	0x010a
        /*12ea*/ 	.byte	0x3f
	.zero		1


	//   ....[27]....
        /*12ec*/ 	.word	0x0000bce0
        /*12f0*/ 	.word	0x00000056
        /*12f4*/ 	.word	0x00000000
        /*12f8*/ 	.short	0x0101
        /*12fa*/ 	.byte	0x3f
	.zero		1


	//   ....[28]....
        /*12fc*/ 	.word	0x0000c6d0
        /*1300*/ 	.word	0x00000017
        /*1304*/ 	.word	0x00038800
        /*1308*/ 	.short	0x010a
        /*130a*/ 	.byte	0x3f
	.zero		1


	//   ....[29]....
        /*130c*/ 	.word	0x0000c720
        /*1310*/ 	.word	0x00000017
        /*1314*/ 	.word	0x00038800
        /*1318*/ 	.short	0x010a
        /*131a*/ 	.byte	0x3f
	.zero		1


	//   ....[30]....
        /*131c*/ 	.word	0x0000cf10
        /*1320*/ 	.word	0x00000017
        /*1324*/ 	.word	0x00038800
        /*1328*/ 	.short	0x010a
        /*132a*/ 	.byte	0x3f
	.zero		1


	//   ....[31]....
        /*132c*/ 	.word	0x000102b0
        /*1330*/ 	.word	0x00000017
        /*1334*/ 	.word	0x00038800
        /*1338*/ 	.short	0x010a
        /*133a*/ 	.byte	0x3f
	.zero		1


	//   ....[32]....
        /*133c*/ 	.word	0x00013af0
        /*1340*/ 	.word	0x00000000
        /*1344*/ 	.word	0x00038830
        /*1348*/ 	.short	0x010a
        /*134a*/ 	.byte	0x3f
	.zero		1


	//   ....[33]....
        /*134c*/ 	.word	0x00013b40
        /*1350*/ 	.word	0x00000000
        /*1354*/ 	.word	0x00038830
        /*1358*/ 	.short	0x010a
        /*135a*/ 	.byte	0x3f
	.zero		1


	//   ....[34]....
        /*135c*/ 	.word	0x00017c40
        /*1360*/ 	.word	0x00000000
        /*1364*/ 	.word	0x00000000
        /*1368*/ 	.short	0x0101
        /*136a*/ 	.byte	0x3f
	.zero		1


	//   ....[35]....
        /*136c*/ 	.word	0x00018e20
        /*1370*/ 	.word	0x00000009
        /*1374*/ 	.word	0x00038830
        /*1378*/ 	.short	0x010a
        /*137a*/ 	.byte	0x3f
	.zero		1


	//   ....[36]....
        /*137c*/ 	.word	0x00018eb0
        /*1380*/ 	.word	0x00000009
        /*1384*/ 	.word	0x00038830
        /*1388*/ 	.short	0x010a
        /*138a*/ 	.byte	0x3f
	.zero		1


	//   ....[37]....
        /*138c*/ 	.word	0x0001c5b0
        /*1390*/ 	.word	0x00000006
        /*1394*/ 	.word	0x00038850
        /*1398*/ 	.short	0x010a
        /*139a*/ 	.byte	0x3f
	.zero		1


	//   ....[38]....
        /*139c*/ 	.word	0x0001c600
        /*13a0*/ 	.word	0x00000006
        /*13a4*/ 	.word	0x00038850
        /*13a8*/ 	.short	0x010a
        /*13aa*/ 	.byte	0x3f
	.zero		1


	//   ....[39]....
        /*13ac*/ 	.word	0x0001ce10
        /*13b0*/ 	.word	0x00000003
        /*13b4*/ 	.word	0x00000000
        /*13b8*/ 	.short	0x0101
        /*13ba*/ 	.byte	0x3f
	.zero		1


	//   ....[40]....
        /*13bc*/ 	.word	0x0001d9f0
        /*13c0*/ 	.word	0x00000006
        /*13c4*/ 	.word	0x00000000
        /*13c8*/ 	.short	0x0101
        /*13ca*/ 	.byte	0x3f
	.zero		1


	//   ....[41]....
        /*13cc*/ 	.word	0x0001e3c0
        /*13d0*/ 	.word	0x00000002
        /*13d4*/ 	.word	0x00038850
        /*13d8*/ 	.short	0x010a
        /*13da*/ 	.byte	0x3f
	.zero		1


	//   ....[42]....
        /*13dc*/ 	.word	0x0001e410
        /*13e0*/ 	.word	0x00000002
        /*13e4*/ 	.word	0x00038850
        /*13e8*/ 	.short	0x010a
        /*13ea*/ 	.byte	0x3f
	.zero		1


	//   ....[43]....
        /*13ec*/ 	.word	0x0001f0a0
        /*13f0*/ 	.word	0x00000002
        /*13f4*/ 	.word	0x00000000
        /*13f8*/ 	.short	0x0101
        /*13fa*/ 	.byte	0x3f
	.zero		1


	//   ....[44]....
        /*13fc*/ 	.word	0x00020d10
        /*1400*/ 	.word	0x00000014
        /*1404*/ 	.word	0x00000000
        /*1408*/ 	.short	0x0101
        /*140a*/ 	.byte	0x3f
	.zero		1


	//   ....[45]....
        /*140c*/ 	.word	0x000219d0
        /*1410*/ 	.word	0x00000038
        /*1414*/ 	.word	0x00000000
        /*1418*/ 	.short	0x0101
        /*141a*/ 	.byte	0x3f
	.zero		1


	//   ....[46]....
        /*141c*/ 	.word	0x000251d0
        /*1420*/ 	.word	0x00000010
        /*1424*/ 	.word	0x00038820
        /*1428*/ 	.short	0x010a
        /*142a*/ 	.byte	0x3f
	.zero		1


	//   ....[47]....
        /*142c*/ 	.word	0x00025260
        /*1430*/ 	.word	0x0000000c
        /*1434*/ 	.word	0x000388a0
        /*1438*/ 	.short	0x010a
        /*143a*/ 	.byte	0x3f
	.zero		1


	//   ....[48]....
        /*143c*/ 	.word	0x000257b0
        /*1440*/ 	.word	0x0000000c
        /*1444*/ 	.word	0x000388c0
        /*1448*/ 	.short	0x010a
        /*144a*/ 	.byte	0x3f
	.zero		1


	//   ....[49]....
        /*144c*/ 	.word	0x00025dc0
        /*1450*/ 	.word	0x0000000b
        /*1454*/ 	.word	0x000388a0
        /*1458*/ 	.short	0x010a
        /*145a*/ 	.byte	0x3f
	.zero		1


	//   ....[50]....
        /*145c*/ 	.word	0x00026300
        /*1460*/ 	.word	0x0000000b
        /*1464*/ 	.word	0x000388c0
        /*1468*/ 	.short	0x010a
        /*146a*/ 	.byte	0x3f
	.zero		1


	//   ....[51]....
        /*146c*/ 	.word	0x00027580
        /*1470*/ 	.word	0x00000005
        /*1474*/ 	.word	0x00038840
        /*1478*/ 	.short	0x010a
        /*147a*/ 	.byte	0x3f
	.zero		1


	//   ....[52]....
        /*147c*/ 	.word	0x00027b90
        /*1480*/ 	.word	0x00000005
        /*1484*/ 	.word	0x00038830
        /*1488*/ 	.short	0x0107
        /*148a*/ 	.byte	0x3f
	.zero		1


	//   ....[53]....
        /*148c*/ 	.word	0x00027c70
        /*1490*/ 	.word	0x00000005
        /*1494*/ 	.word	0x00038830
        /*1498*/ 	.short	0x0101
        /*149a*/ 	.byte	0x3f
	.zero		1


	//   ....[54]....
        /*149c*/ 	.word	0x000288a0
        /*14a0*/ 	.word	0x00000010
        /*14a4*/ 	.word	0x00038800
        /*14a8*/ 	.short	0x0107
        /*14aa*/ 	.byte	0x3f
	.zero		1


	//   ....[55]....
        /*14ac*/ 	.word	0x000289c0
        /*14b0*/ 	.word	0x00000010
        /*14b4*/ 	.word	0x00038800
        /*14b8*/ 	.short	0x0101
        /*14ba*/ 	.byte	0x3f
	.zero		1


	//   ....[56]....
        /*14bc*/ 	.word	0x000289e0
        /*14c0*/ 	.word	0x00000010
        /*14c4*/ 	.word	0x00038820
        /*14c8*/ 	.short	0x010a
        /*14ca*/ 	.byte	0x3f
	.zero		1


	//   ....[57]....
        /*14cc*/ 	.word	0x00028de0
        /*14d0*/ 	.word	0x00000006
        /*14d4*/ 	.word	0x00038840
        /*14d8*/ 	.short	0x010a
        /*14da*/ 	.byte	0x3f
	.zero		1


	//   ....[58]....
        /*14dc*/ 	.word	0x00029360
        /*14e0*/ 	.word	0x00000006
        /*14e4*/ 	.word	0x00038830
        /*14e8*/ 	.short	0x0107
        /*14ea*/ 	.byte	0x3f
	.zero		1


	//   ....[59]....
        /*14ec*/ 	.word	0x00029420
        /*14f0*/ 	.word	0x00000006
        /*14f4*/ 	.word	0x00038830
        /*14f8*/ 	.short	0x0101
        /*14fa*/ 	.byte	0x3f
	.zero		1


	//   ....[60]....
        /*14fc*/ 	.word	0x00029480
        /*1500*/ 	.word	0x00000006
        /*1504*/ 	.word	0x00038860
        /*1508*/ 	.short	0x010a
        /*150a*/ 	.byte	0x3f
	.zero		1


	//   ....[61]....
        /*150c*/ 	.word	0x000299b0
        /*1510*/ 	.word	0x00000006
        /*1514*/ 	.word	0x00038850
        /*1518*/ 	.short	0x0107
        /*151a*/ 	.byte	0x3f
	.zero		1


	//   ....[62]....
        /*151c*/ 	.word	0x00029b50
        /*1520*/ 	.word	0x00000006
        /*1524*/ 	.word	0x00038850
        /*1528*/ 	.short	0x0101
        /*152a*/ 	.byte	0x3f
	.zero		1


	//   ....[63]....
        /*152c*/ 	.word	0x00029d80
        /*1530*/ 	.word	0x00000004
        /*1534*/ 	.word	0x00038860
        /*1538*/ 	.short	0x010a
        /*153a*/ 	.byte	0x3f
	.zero		1


	//   ....[64]....
        /*153c*/ 	.word	0x0002a2e0
        /*1540*/ 	.word	0x00000004
        /*1544*/ 	.word	0x00038850
        /*1548*/ 	.short	0x0107
        /*154a*/ 	.byte	0x3f
	.zero		1


	//   ....[65]....
        /*154c*/ 	.word	0x0002a3a0
        /*1550*/ 	.word	0x00000004
        /*1554*/ 	.word	0x00038850
        /*1558*/ 	.short	0x0101
        /*155a*/ 	.byte	0x3f
	.zero		1


	//   ....[66]....
        /*155c*/ 	.word	0x0002b100
        /*1560*/ 	.word	0x00000005
        /*1564*/ 	.word	0x00038820
        /*1568*/ 	.short	0x010a
        /*156a*/ 	.byte	0x3f
	.zero		1


	//   ....[67]....
        /*156c*/ 	.word	0x0002b270
        /*1570*/ 	.word	0x00000003
        /*1574*/ 	.word	0x00038840
        /*1578*/ 	.short	0x010a
        /*157a*/ 	.byte	0x3f
	.zero		1


	//   ....[68]....
        /*157c*/ 	.word	0x0002b310
        /*1580*/ 	.word	0x00000017
        /*1584*/ 	.word	0x00038840
        /*1588*/ 	.short	0x010a
        /*158a*/ 	.byte	0x3f
	.zero		1


	//   ....[69]....
        /*158c*/ 	.word	0x0002b350
        /*1590*/ 	.word	0x00000003
        /*1594*/ 	.word	0x00038860
        /*1598*/ 	.short	0x010a
        /*159a*/ 	.byte	0x3f
	.zero		1


	//   ....[70]....
        /*159c*/ 	.word	0x0002b390
        /*15a0*/ 	.word	0x00000017
        /*15a4*/ 	.word	0x00038860
        /*15a8*/ 	.short	0x010a
        /*15aa*/ 	.byte	0x3f
	.zero		1


	//   ....[71]....
        /*15ac*/ 	.word	0x0002b3f0
        /*15b0*/ 	.word	0x00000056
        /*15b4*/ 	.word	0x00038890
        /*15b8*/ 	.short	0x010a
        /*15ba*/ 	.byte	0x3f
	.zero		1


	//   ....[72]....
        /*15bc*/ 	.word	0x0002b7d0
        /*15c0*/ 	.word	0x00000056
        /*15c4*/ 	.word	0x00038890
        /*15c8*/ 	.short	0x010a
        /*15ca*/ 	.byte	0x3f
	.zero		1


	//   ....[73]....
        /*15cc*/ 	.word	0x0002bbb0
        /*15d0*/ 	.word	0x00000056
        /*15d4*/ 	.word	0x00038890
        /*15d8*/ 	.short	0x010a
        /*15da*/ 	.byte	0x3f
	.zero		1


	//   ....[74]....
        /*15dc*/ 	.word	0x0002bf90
        /*15e0*/ 	.word	0x00000056
        /*15e4*/ 	.word	0x000388b0
        /*15e8*/ 	.short	0x010a
        /*15ea*/ 	.byte	0x3f
	.zero		1


	//   ....[75]....
        /*15ec*/ 	.word	0x0002c1b0
        /*15f0*/ 	.word	0x00000017
        /*15f4*/ 	.word	0x00038800
        /*15f8*/ 	.short	0x010a
        /*15fa*/ 	.byte	0x3f
	.zero		1


	//   ....[76]....
        /*15fc*/ 	.word	0x0002c3d0
        /*1600*/ 	.word	0x00000017
        /*1604*/ 	.word	0x00038800
        /*1608*/ 	.short	0x010a
        /*160a*/ 	.byte	0x3f
	.zero		1


	//   ....[77]....
        /*160c*/ 	.word	0x0002c420
        /*1610*/ 	.word	0x00000000
        /*1614*/ 	.word	0x00038830
        /*1618*/ 	.short	0x010a
        /*161a*/ 	.byte	0x3f
	.zero		1


	//   ....[78]....
        /*161c*/ 	.word	0x0002c470
        /*1620*/ 	.word	0x00000009
        /*1624*/ 	.word	0x00038830
        /*1628*/ 	.short	0x010a
        /*162a*/ 	.byte	0x3f
	.zero		1


	//   ....[79]....
        /*162c*/ 	.word	0x0002c4c0
        /*1630*/ 	.word	0x00000006
        /*1634*/ 	.word	0x00038850
        /*1638*/ 	.short	0x010a
        /*163a*/ 	.byte	0x3f
	.zero		1


	//   ....[80]....
        /*163c*/ 	.word	0x0002c510
        /*1640*/ 	.word	0x00000002
        /*1644*/ 	.word	0x00038850
        /*1648*/ 	.short	0x010a
        /*164a*/ 	.byte	0x3f
	.zero		1


	//   ....[81]....
        /*164c*/ 	.word	0x0002c6b0
        /*1650*/ 	.word	0x00000010
        /*1654*/ 	.word	0x00038820
        /*1658*/ 	.short	0x010a
        /*165a*/ 	.byte	0x3f
	.zero		1


	//   ....[82]....
        /*165c*/ 	.word	0x0002c700
        /*1660*/ 	.word	0x0000000c
        /*1664*/ 	.word	0x000388a0
        /*1668*/ 	.short	0x010a
        /*166a*/ 	.byte	0x3f
	.zero		1


	//   ....[83]....
        /*166c*/ 	.word	0x0002c750
        /*1670*/ 	.word	0x0000000c
        /*1674*/ 	.word	0x000388c0
        /*1678*/ 	.short	0x010a
        /*167a*/ 	.byte	0x3f
	.zero		1


	//   ....[84]....
        /*167c*/ 	.word	0x0002c7a0
        /*1680*/ 	.word	0x0000000b
        /*1684*/ 	.word	0x000388a0
        /*1688*/ 	.short	0x010a
        /*168a*/ 	.byte	0x3f
	.zero		1


	//   ....[85]....
        /*168c*/ 	.word	0x0002c7f0
        /*1690*/ 	.word	0x0000000b
        /*1694*/ 	.word	0x000388c0
        /*1698*/ 	.short	0x010a
        /*169a*/ 	.byte	0x3f
	.zero		1


	//   ....[86]....
        /*169c*/ 	.word	0x0002c910
        /*16a0*/ 	.word	0x00000005
        /*16a4*/ 	.word	0x00038840
        /*16a8*/ 	.short	0x010a
        /*16aa*/ 	.byte	0x3f
	.zero		1


	//   ....[87]....
        /*16ac*/ 	.word	0x0002dc70
        /*16b0*/ 	.word	0x00000010
        /*16b4*/ 	.word	0x00038820
        /*16b8*/ 	.short	0x010a
        /*16ba*/ 	.byte	0x3f
	.zero		1


	//   ....[88]....
        /*16bc*/ 	.word	0x0002dcc0
        /*16c0*/ 	.word	0x00000006
        /*16c4*/ 	.word	0x00038840
        /*16c8*/ 	.short	0x010a
        /*16ca*/ 	.byte	0x3f
	.zero		1


	//   ....[89]....
        /*16cc*/ 	.word	0x0002e460
        /*16d0*/ 	.word	0x00000006
        /*16d4*/ 	.word	0x00038860
        /*16d8*/ 	.short	0x010a
        /*16da*/ 	.byte	0x3f
	.zero		1


	//   ....[90]....
        /*16dc*/ 	.word	0x0002ec30
        /*16e0*/ 	.word	0x00000004
        /*16e4*/ 	.word	0x00038860
        /*16e8*/ 	.short	0x010a
        /*16ea*/ 	.byte	0x3f
	.zero		1


	//   ....[91]....
        /*16ec*/ 	.word	0x0002fe20
        /*16f0*/ 	.word	0x00000005
        /*16f4*/ 	.word	0x00038820
        /*16f8*/ 	.short	0x010a
        /*16fa*/ 	.byte	0x3f
	.zero		1


	//   ....[92]....
        /*16fc*/ 	.word	0x0002ffc0
        /*1700*/ 	.word	0x00000003
        /*1704*/ 	.word	0x00038840
        /*1708*/ 	.short	0x010a
        /*170a*/ 	.byte	0x3f
	.zero		1


	//   ....[93]....
        /*170c*/ 	.word	0x00030010
        /*1710*/ 	.word	0x00000017
        /*1714*/ 	.word	0x00038840
        /*1718*/ 	.short	0x010a
        /*171a*/ 	.byte	0x3f
	.zero		1


	//   ....[94]....
        /*171c*/ 	.word	0x00030060
        /*1720*/ 	.word	0x00000003
        /*1724*/ 	.word	0x00038860
        /*1728*/ 	.short	0x010a
        /*172a*/ 	.byte	0x3f
	.zero		1


	//----- nvinfo : EIATTR_NUM_MBARRIERS
	.align		4
.L_389:
        /*172c*/ 	.byte	0x03, 0x38
        /*172e*/ 	.short	0x0016


	//----- nvinfo : EIATTR_EXIT_INSTR_OFFSETS
	.align		4
        /*1730*/ 	.byte	0x04, 0x1c
        /*1732*/ 	.short	(.L_391 - .L_390)


	//   ....[0]....
.L_390:
        /*1734*/ 	.word	0x0002b3e0


	//----- nvinfo : EIATTR_MAX_THREADS
	.align		4
.L_391:
        /*1738*/ 	.byte	0x04, 0x05
        /*173a*/ 	.short	(.L_393 - .L_392)
.L_392:
        /*173c*/ 	.word	0x00000180
        /*1740*/ 	.word	0x00000001
        /*1744*/ 	.word	0x00000001


	//----- nvinfo : EIATTR_CRS_STACK_SIZE
	.align		4
.L_393:
        /*1748*/ 	.byte	0x04, 0x1e
        /*174a*/ 	.short	(.L_395 - .L_394)
.L_394:
        /*174c*/ 	.word	0x00000000


	//----- nvinfo : EIATTR_CBANK_PARAM_SIZE
	.align		4
.L_395:
        /*1750*/ 	.byte	0x03, 0x19
        /*1752*/ 	.short	0x0af0


	//----- nvinfo : EIATTR_PARAM_CBANK
	.align		4
        /*1754*/ 	.byte	0x04, 0x0a
        /*1756*/ 	.short	(.L_397 - .L_396)
	.align		4
.L_396:
        /*1758*/ 	.word	index@(.nv.constant0._ZN7cutlass13device_kernelIN5flash11enable_sm90INS1_16FlashAttnFwdSm90INS1_25CollectiveMainloopFwdSm90ILi2EN4cute5tupleIJNS5_1CILi1EEES8_S8_EEENS6_IJNS7_ILi128EEENS7_ILi80EEENS7_ILi256EEEEEELi256ENS_10bfloat16_tEfNS_4arch4Sm90ELb0ELb0ELb1ELb1ELb1ELb1ELb0ELb1ELb1ELb1ELb1ELb0EEENS1_21CollectiveEpilogueFwdINS6_IJSA_SC_SB_EEES9_SE_SG_Li256ELb1ELb1ELb1ELb0EEENS1_36VarlenDynamicPersistentTileSchedulerILi128ELi80ELi256ELi128ELb1ELb1ELb1ELb0ELb1ELb1EEEEEEEEEvNT_6ParamsE)
        /*175c*/ 	.short	0x0210
        /*175e*/ 	.short	0x0af0


	//----- nvinfo : EIATTR_SW_WAR
	.align		4
.L_397:
        /*1760*/ 	.byte	0x04, 0x36
        /*1762*/ 	.short	(.L_399 - .L_398)
.L_398:
        /*1764*/ 	.word	0x00000008
.L_399:


//--------------------- .nv.info._ZN7cutlass13device_kernelIN5flash11enable_sm90INS1_16FlashAttnFwdSm90INS1_25CollectiveMainloopFwdSm90ILi2EN4cute5tupleIJNS5_1CILi1EEES8_S8_EEENS6_IJNS7_ILi128EEENS7_ILi64EEENS7_ILi256EEEEEELi256ENS_10bfloat16_tEfNS_4arch4Sm90ELb0ELb1ELb1ELb0ELb1ELb0ELb0ELb1ELb1ELb1ELb1ELb0EEENS1_21CollectiveEpilogueFwdINS6_IJSA_SC_SB_EEES9_SE_SG_Li256ELb0ELb1ELb1ELb0EEENS1_19SingleTileSchedulerILb0ELb1ELb1ELi128EEEEEEEEEvNT_6ParamsE --------------------------
	.section	.nv.info._ZN7cutlass13device_kernelIN5flash11enable_sm90INS1_16FlashAttnFwdSm90INS1_25CollectiveMainloopFwdSm90ILi2EN4cute5tupleIJNS5_1CILi1EEES8_S8_EEENS6_IJNS7_ILi128EEENS7_ILi64EEENS7_ILi256EEEEEELi256ENS_10bfloat16_tEfNS_4arch4Sm90ELb0ELb1ELb1ELb0ELb1ELb0ELb0ELb1ELb1ELb1ELb1ELb0EEENS1_21CollectiveEpilogueFwdINS6_IJSA_SC_SB_EEES9_SE_SG_Li256ELb0ELb1ELb1ELb0EEENS1_19SingleTileSchedulerILb0ELb1ELb1ELi128EEEEEEEEEvNT_6ParamsE,"",@"SHT_CUDA_INFO"
	.sectionflags	@""
	.align	4


	//----- nvinfo : EIATTR_CUDA_API_VERSION
	.align		4
        /*0000*/ 	.byte	0x04, 0x37
        /*0002*/ 	.short	(.L_401 - .L_400)
.L_400:
        /*0004*/ 	.word	0x00000082


	//----- nvinfo : EIATTR_KPARAM_INFO
	.align		4
.L_401:
        /*0008*/ 	.byte	0x04, 0x17
        /*000a*/ 	.short	(.L_403 - .L_402)
.L_402:
        /*000c*/ 	.word	0x00000000
        /*0010*/ 	.short	0x0000
        /*0012*/ 	.short	0x0070
        /*0014*/ 	.byte	0x00, 0xf0, 0x01, 0x28


	//----- nvinfo : EIATTR_SPARSE_MMA_MASK
	.align		4
.L_403:
        /*0018*/ 	.byte	0x03, 0x50
        /*001a*/ 	.short	0x0000


	//----- nvinfo : EIATTR_MAXREG_COUNT
	.align		4
        /*001c*/ 	.byte	0x03, 0x1b
        /*001e*/ 	.short	0x00a8


	//----- nvinfo : EIATTR_NUM_BARRIERS
	.align		4
        /*0020*/ 	.byte	0x02, 0x4c
        /*0022*/ 	.byte	0x09
	.zero		1


	//----- nvinfo : EIATTR_EXTERNS
	.align		4
        /*0024*/ 	.byte	0x04, 0x0f
        /*0026*/ 	.short	(.L_405 - .L_404)


	//   ....[0]....
	.align		4
.L_404:
        /*0028*/ 	.word	index@(__assertfail)


	//----- nvinfo : EIATTR_ANNOTATIONS
	.align		4
.L_405:
        /*002c*/ 	.byte	0x04, 0x55
        /*002e*/ 	.short	(.L_407 - .L_406)


	//   ....[0]....
.L_406:
        /*0030*/ 	.word	0x00000001
        /*0034*/ 	.byte	0xb0, 0x08, 0x00, 0x00, 0x01, 0x00, 0x00, 0x00, 0xe0, 0x09, 0x00, 0x00, 0x01, 0x00, 0x00, 0x00
        /*0044*/ 	.byte	0x90, 0x19, 0x00, 0x00, 0x01, 0x00, 0x00, 0x00, 0xe0, 0xdd, 0x00, 0x00, 0x01, 0x00, 0x00, 0x00
        /*0054*/ 	.byte	0xf0, 0xff, 0x00, 0x00, 0x01, 0x00, 0x00, 0x00, 0x80, 0x13, 0x01, 0x00, 0x01, 0x00, 0x00, 0x00
        /*0064*/ 	.byte	0x20, 0x15, 0x01, 0x00, 0x01, 0x00, 0x00, 0x00, 0xb0, 0x29, 0x01, 0x00, 0x01, 0x00, 0x00, 0x00
        /*0074*/ 	.byte	0x50, 0x3f, 0x01, 0x00


	//----- nvinfo : EIATTR_MERCURY_ISA_VERSION
	.align		4
.L_407:
        /*0078*/ 	.byte	0x03, 0x5f
        /*007a*/ 	.short	0x0101


	//----- nvinfo : EIATTR_INT_WARP_WIDE_INSTR_OFFSETS
	.align		4
        /*007c*/ 	.byte	0x04, 0x31
        /*007e*/ 	.short	(.L_409 - .L_408)


	//   ....[0]....
.L_408:
        /*0080*/ 	.word	0x000000c0


	//   ....[1]....
        /*0084*/ 	.word	0x000000d0


	//   ....[2]....
        /*0088*/ 	.word	0x00000170


	//----- nvinfo : EIATTR_COOP_GROUP_MASK_REGIDS
	.align		4
.L_409:
        /*008c*/ 	.byte	0x04, 0x29
        /*008e*/ 	.short	(.L_411 - .L_410)


	//   ....[0]....
.L_410:
        /*0090*/ 	.word	0xffffffff


	//   ....[1]....
        /*0094*/ 	.word	0xffffffff


	//   ....[2]....
        /*0098*/ 	.word	0xffffffff


	//   ....[3]....
        /*009c*/ 	.word	0xffffffff


	//   ....[4]....
        /*00a0*/ 	.word	0xffffffff


	//   ....[5]....
        /*00a4*/ 	.word	0xffffffff


	//   ....[6]....
        /*00a8*/ 	.word	0xffffffff


	//   ....[7]....
        /*00ac*/ 	.word	0xffffffff


	//   ....[8]....
        /*00b0*/ 	.word	0xffffffff


	//   ....[9]....
        /*00b4*/ 	.word	0xffffffff


	//   ....[10]....
        /*00b8*/ 	.word	0xffffffff


	//   ....[11]....
        /*00bc*/ 	.word	0xffffffff


	//   ....[12]....
        /*00c0*/ 	.word	0xffffffff


	//   ....[13]....
        /*00c4*/ 	.word	0xffffffff


	//   ....[14]....
        /*00c8*/ 	.word	0xffffffff


	//   ....[15]....
        /*00cc*/ 	.word	0xffffffff


	//   ....[16]....
        /*00d0*/ 	.word	0xffffffff


	//   ....[17]....
        /*00d4*/ 	.word	0xffffffff


	//   ....[18]....
        /*00d8*/ 	.word	0xffffffff


	//   ....[19]....
        /*00dc*/ 	.word	0xffffffff


	//   ....[20]....
        /*00e0*/ 	.word	0xffffffff


	//   ....[21]....
        /*00e4*/ 	.word	0xffffffff


	//   ....[22]....
        /*00e8*/ 	.word	0xffffffff


	//   ....[23]....
        /*00ec*/ 	.word	0xffffffff


	//   ....[24]....
        /*00f0*/ 	.word	0xffffffff


	//   ....[25]....
        /*00f4*/ 	.word	0xffffffff


	//   ....[26]....
        /*00f8*/ 	.word	0xffffffff


	//   ....[27]....
        /*00fc*/ 	.word	0xffffffff


	//   ....[28]....
        /*0100*/ 	.word	0xffffffff


	//   ....[29]....
        /*0104*/ 	.word	0xffffffff


	//   ....[30]....
        /*0108*/ 	.word	0xffffffff


	//   ....[31]....
        /*010c*/ 	.word	0xffffffff


	//   ....[32]....
        /*0110*/ 	.word	0xffffffff


	//   ....[33]....
        /*0114*/ 	.word	0xffffffff


	//   ....[34]....
        /*0118*/ 	.word	0xffffffff


	//   ....[35]....
        /*011c*/ 	.word	0xffffffff


	//   ....[36]....
        /*0120*/ 	.word	0xffffffff


	//   ....[37]....
        /*0124*/ 	.word	0xffffffff


	//   ....[38]....
        /*0128*/ 	.word	0xffffffff


	//   ....[39]....
        /*012c*/ 	.word	0xffffffff


	//   ....[40]....
        /*0130*/ 	.word	0xffffffff


	//   ....[41]....
        /*0134*/ 	.word	0xffffffff


	//   ....[42]....
        /*0138*/ 	.word	0xffffffff


	//   ....[43]....
        /*013c*/ 	.word	0xffffffff


	//   ....[44]....
        /*0140*/ 	.word	0xffffffff


	//   ....[45]....
        /*0144*/ 	.word	0xffffffff


	//   ....[46]....
        /*0148*/ 	.word	0xffffffff


	//   ....[47]....
        /*014c*/ 	.word	0xffffffff


	//   ....[48]....
        /*0150*/ 	.word	0xffffffff


	//   ....[49]....
        /*0154*/ 	.word	0xffffffff


	//   ....[50]....
        /*0158*/ 	.word	0xffffffff


	//   ....[51]....
        /*015c*/ 	.word	0xffffffff


	//   ....[52]....
        /*0160*/ 	.word	0xffffffff


	//   ....[53]....
        /*0164*/ 	.word	0xffffffff


	//   ....[54]....
        /*0168*/ 	.word	0xffffffff


	//   ....[55]....
        /*016c*/ 	.word	0xffffffff


	//   ....[56]....
        /*0170*/ 	.word	0xffffffff


	//   ....[57]....
        /*0174*/ 	.word	0xffffffff


	//   ....[58]....
        /*0178*/ 	.word	0xffffffff


	//   ....[59]....
        /*017c*/ 	.word	0xffffffff


	//   ....[60]....
        /*0180*/ 	.word	0xffffffff


	//   ....[61]....
        /*0184*/ 	.word	0xffffffff


	//   ....[62]....
        /*0188*/ 	.word	0xffffffff


	//   ....[63]....
        /*018c*/ 	.word	0xffffffff


	//   ....[64]....
        /*0190*/ 	.word	0xffffffff


	//   ....[65]....
        /*0194*/ 	.word	0xffffffff


	//   ....[66]....
        /*0198*/ 	.word	0xffffffff


	//   ....[67]....
        /*019c*/ 	.word	0xffffffff


	//   ....[68]....
        /*01a0*/ 	.word	0xffffffff


	//   ....[69]....
        /*01a4*/ 	.word	0xffffffff


	//   ....[70]....
        /*01a8*/ 	.word	0xffffffff


	//   ....[71]....
        /*01ac*/ 	.word	0xffffffff


	//   ....[72]....
        /*01b0*/ 	.word	0xffffffff


	//   ....[73]....
        /*01b4*/ 	.word	0xffffffff


	//   ....[74]....
        /*01b8*/ 	.word	0xffffffff


	//   ....[75]....
        /*01bc*/ 	.word	0xffffffff


	//   ....[76]....
        /*01c0*/ 	.word	0xffffffff


	//   ....[77]....
        /*01c4*/ 	.word	0xffffffff


	//   ....[78]....
        /*01c8*/ 	.word	0xffffffff


	//   ....[79]....
        /*01cc*/ 	.word	0xffffffff


	//   ....[80]....
        /*01d0*/ 	.word	0xffffffff


	//   ....[81]....
        /*01d4*/ 	.word	0xffffffff


	//   ....[82]....
        /*01d8*/ 	.word	0xffffffff


	//   ....[83]....
        /*01dc*/ 	.word	0xffffffff


	//   ....[84]....
        /*01e0*/ 	.word	0xffffffff


	//   ....[85]....
        /*01e4*/ 	.word	0xffffffff


	//   ....[86]....
        /*01e8*/ 	.word	0xffffffff


	//   ....[87]....
        /*01ec*/ 	.word	0xffffffff


	//   ....[88]....
        /*01f0*/ 	.word	0xffffffff


	//   ....[89]....
        /*01f4*/ 	.word	0xffffffff


	//   ....[90]....
        /*01f8*/ 	.word	0xffffffff


	//   ....[91]....
        /*01fc*/ 	.word	0x0500000f


	//   ....[92]....
        /*0200*/ 	.word	0x0500000f


	//   ....[93]....
        /*0204*/ 	.word	0x0500000f


	//   ....[94]....
        /*0208*/ 	.word	0x0500000f


	//   ....[95]....
        /*020c*/ 	.word	0x0500000f


	//   ....[96]....
        /*0210*/ 	.word	0x0500000f


	//   ....[97]....
        /*0214*/ 	.word	0x0500000f


	//   ....[98]....
        /*0218*/ 	.word	0x0500000f


	//   ....[99]....
        /*021c*/ 	.word	0x0500000f


	//   ....[100]....
        /*0220*/ 	.word	0x0500000f


	//   ....[101]....
        /*0224*/ 	.word	0x0500000f


	//   ....[102]....
        /*0228*/ 	.word	0x0500000f


	//   ....[103]....
        /*022c*/ 	.word	0x0500000f


	//   ....[104]....
        /*0230*/ 	.word	0x0500000f


	//   ....[105]....
        /*0234*/ 	.word	0x0500000f


	//   ....[106]....
        /*0238*/ 	.word	0x0500000f


	//   ....[107]....
        /*023c*/ 	.word	0x0500000f


	//   ....[108]....
        /*0240*/ 	.word	0x0500000f


	//   ....[109]....
        /*0244*/ 	.word	0x0500000f


	//   ....[110]....
        /*0248*/ 	.word	0x0500000f


	//   ....[111]....
        /*024c*/ 	.word	0x0500000f


	//   ....[112]....
        /*0250*/ 	.word	0x0500000f


	//   ....[113]....
        /*0254*/ 	.word	0x0500000f


	//   ....[114]....
        /*0258*/ 	.word	0x0500000f


	//   ....[115]....
        /*025c*/ 	.word	0x0500000f


	//   ....[116]....
        /*0260*/ 	.word	0x0500000f


	//   ....[117]....
        /*0264*/ 	.word	0x0500000f


	//   ....[118]....
        /*0268*/ 	.word	0x0500000f


	//   ....[119]....
        /*026c*/ 	.word	0x0500000f


	//   ....[120]....
        /*0270*/ 	.word	0x0500000f


	//   ....[121]....
        /*0274*/ 	.word	0x0500000f


	//   ....[122]....
        /*0278*/ 	.word	0x0500000f


	//   ....[123]....
        /*027c*/ 	.word	0x0500000f


	//   ....[124]....
        /*0280*/ 	.word	0x0500000f


	//   ....[125]....
        /*0284*/ 	.word	0x0500000f


	//   ....[126]....
        /*0288*/ 	.word	0x0500000f


	//   ....[127]....
        /*028c*/ 	.word	0x0500000f


	//   ....[128]....
        /*0290*/ 	.word	0x0500000f


	//   ....[129]....
        /*0294*/ 	.word	0x0500000f


	//   ....[130]....
        /*0298*/ 	.word	0x0500000f


	//   ....[131]....
        /*029c*/ 	.word	0x0500000f


	//   ....[132]....
        /*02a0*/ 	.word	0x0500000f


	//   ....[133]....
        /*02a4*/ 	.word	0x0500000f


	//   ....[134]....
        /*02a8*/ 	.word	0x0500000f


	//   ....[135]....
        /*02ac*/ 	.word	0x0500000f


	//   ....[136]....
        /*02b0*/ 	.word	0x0500000f


	//   ....[137]....
        /*02b4*/ 	.word	0x0500000f


	//   ....[138]....
        /*02b8*/ 	.word	0x0500000f


	//   ....[139]....
        /*02bc*/ 	.word	0x0500000f


	//   ....[140]....
        /*02c0*/ 	.word	0x0500000f


	//----- nvinfo : EIATTR_COOP_GROUP_INSTR_OFFSETS
	.align		4
.L_411:
        /*02c4*/ 	.byte	0x04, 0x28
        /*02c6*/ 	.short	(.L_413 - .L_412)


	//   ....[0]....
.L_412:
        /*02c8*/ 	.word	0x00000070


	//   ....[1]....
        /*02cc*/ 	.word	0x000000b0


	//   ....[2]....
        /*02d0*/ 	.word	0x000002d0


	//   ....[3]....
        /*02d4*/ 	.word	0x00000430


	//   ....[4]....
        /*02d8*/ 	.word	0x00000550


	//   ....[5]....
        /*02dc*/ 	.word	0x000006b0


	//   ....[6]....
        /*02e0*/ 	.word	0x00001770


	//   ....[7]....
        /*02e4*/ 	.word	0x00002830


	//   ....[8]....
        /*02e8*/ 	.word	0x00002e30


	//   ....[9]....
        /*02ec*/ 	.word	0x00003760


	//   ....[10]....
        /*02f0*/ 	.word	0x00003890


	//   ....[11]....
        /*02f4*/ 	.word	0x00003c30


	//   ....[12]....
        /*02f8*/ 	.word	0x00003d20


	//   ....[13]....
        /*02fc*/ 	.word	0x00005e90


	//   ....[14]....
        /*0300*/ 	.word	0x00006390


	//   ....[15]....
        /*0304*/ 	.word	0x00006ac0


	//   ....[16]....
        /*0308*/ 	.word	0x00006bc0


	//   ....[17]....
        /*030c*/ 	.word	0x00006f90


	//   ....[18]....
        /*0310*/ 	.word	0x00006fe0


	//   ....[19]....
        /*0314*/ 	.word	0x00009280


	//   ....[20]....
        /*0318*/ 	.word	0x00009290


	//   ....[21]....
        /*031c*/ 	.word	0x000092c0


	//   ....[22]....
        /*0320*/ 	.word	0x000092d0


	//   ....[23]....
        /*0324*/ 	.word	0x0000b060


	//   ....[24]....
        /*0328*/ 	.word	0x0000b580


	//   ....[25]....
        /*032c*/ 	.word	0x0000bcd0


	//   ....[26]....
        /*0330*/ 	.word	0x0000bdd0


	//   ....[27]....
        /*0334*/ 	.word	0x0000c150


	//   ....[28]....
        /*0338*/ 	.word	0x0000c1e0


	//   ....[29]....
        /*033c*/ 	.word	0x0000d220


	//   ....[30]....
        /*0340*/ 	.word	0x0000d240


	//   ....[31]....
        /*0344*/ 	.word	0x0000d2c0


	//   ....[32]....
        /*0348*/ 	.word	0x0000d2f0


	//   ....[33]....
        /*034c*/ 	.word	0x0000e580


	//   ....[34]....
        /*0350*/ 	.word	0x0000e5d0


	//   ....[35]....
        /*0354*/ 	.word	0x0000e610


	//   ....[36]....
        /*0358*/ 	.word	0x0000e640


	//   ....[37]....
        /*035c*/ 	.word	0x0000e680


	//   ....[38]....
        /*0360*/ 	.word	0x0000e6a0


	//   ....[39]....
        /*0364*/ 	.word	0x0000f300


	//   ....[40]....
        /*0368*/ 	.word	0x0000f310


	//   ....[41]....
        /*036c*/ 	.word	0x00010360


	//   ....[42]....
        /*0370*/ 	.word	0x00011a10


	//   ....[43]....
        /*0374*/ 	.word	0x00011a30


	//   ....[44]....
        /*0378*/ 	.word	0x00011a40


	//   ....[45]....
        /*037c*/ 	.word	0x00011a50


	//   ....[46]....
        /*0380*/ 	.word	0x00011a60


	//   ....[47]....
        /*0384*/ 	.word	0x00011ad0


	//   ....[48]....
        /*0388*/ 	.word	0x00011b00


	//   ....[49]....
        /*038c*/ 	.word	0x00011b60


	//   ....[50]....
        /*0390*/ 	.word	0x00012190


	//   ....[51]....
        /*0394*/ 	.word	0x000121c0


	//   ....[52]....
        /*0398*/ 	.word	0x000121f0


	//   ....[53]....
        /*039c*/ 	.word	0x00012210


	//   ....[54]....
        /*03a0*/ 	.word	0x00012220


	//   ....[55]....
        /*03a4*/ 	.word	0x000122b0


	//   ....[56]....
        /*03a8*/ 	.word	0x000122e0


	//   ....[57]....
        /*03ac*/ 	.word	0x00012350


	//   ....[58]....
        /*03b0*/ 	.word	0x00012380


	//   ....[59]....
        /*03b4*/ 	.word	0x000123f0


	//   ....[60]....
        /*03b8*/ 	.word	0x00012420


	//   ....[61]....
        /*03bc*/ 	.word	0x00012490


	//   ....[62]....
        /*03c0*/ 	.word	0x000124c0


	//   ....[63]....
        /*03c4*/ 	.word	0x00012530


	//   ....[64]....
        /*03c8*/ 	.word	0x00012560


	//   ....[65]....
        /*03cc*/ 	.word	0x000125c0


	//   ....[66]....
        /*03d0*/ 	.word	0x00012db0


	//   ....[67]....
        /*03d4*/ 	.word	0x00012de0


	//   ....[68]....
        /*03d8*/ 	.word	0x00012e10


	//   ....[69]....
        /*03dc*/ 	.word	0x00012e50


	//   ....[70]....
        /*03e0*/ 	.word	0x00012e70


	//   ....[71]....
        /*03e4*/ 	.word	0x00012e90


	//   ....[72]....
        /*03e8*/ 	.word	0x00012ec0


	//   ....[73]....
        /*03ec*/ 	.word	0x00012ee0


	//   ....[74]....
        /*03f0*/ 	.word	0x00013250


	//   ....[75]....
        /*03f4*/ 	.word	0x00013270


	//   ....[76]....
        /*03f8*/ 	.word	0x00013290


	//   ....[77]....
        /*03fc*/ 	.word	0x00013330


	//   ....[78]....
        /*0400*/ 	.word	0x00013350


	//   ....[79]....
        /*0404*/ 	.word	0x000133f0


	//   ....[80]....
        /*0408*/ 	.word	0x00013410


	//   ....[81]....
        /*040c*/ 	.word	0x00013420


	//   ....[82]....
        /*0410*/ 	.word	0x00013950


	//   ....[83]....
        /*0414*/ 	.word	0x00013980


	//   ....[84]....
        /*0418*/ 	.word	0x000139b0


	//   ....[85]....
        /*041c*/ 	.word	0x000139e0


	//   ....[86]....
        /*0420*/ 	.word	0x00013ac0


	//   ....[87]....
        /*0424*/ 	.word	0x00013ae0


	//   ....[88]....
        /*0428*/ 	.word	0x00013b30


	//   ....[89]....
        /*042c*/ 	.word	0x00013ba0


	//   ....[90]....
        /*0430*/ 	.word	0x00013ee0


	//   ....[91]....
        /*0434*/ 	.word	0x00014560


	//   ....[92]....
        /*0438*/ 	.word	0x00014650


	//   ....[93]....
        /*043c*/ 	.word	0x000146f0


	//   ....[94]....
        /*0440*/ 	.word	0x00014750


	//   ....[95]....
        /*0444*/ 	.word	0x00014830


	//   ....[96]....
        /*0448*/ 	.word	0x000148a0


	//   ....[97]....
        /*044c*/ 	.word	0x00014980


	//   ....[98]....
        /*0450*/ 	.word	0x000149f0


	//   ....[99]....
        /*0454*/ 	.word	0x00014ac0


	//   ....[100]....
        /*0458*/ 	.word	0x00014b60


	//   ....[101]....
        /*045c*/ 	.word	0x00014bb0


	//   ....[102]....
        /*0460*/ 	.word	0x00014c50


	//   ....[103]....
        /*0464*/ 	.word	0x00014d30


	//   ....[104]....
        /*0468*/ 	.word	0x00014db0


	//   ....[105]....
        /*046c*/ 	.word	0x00014e90


	//   ....[106]....
        /*0470*/ 	.word	0x00014f10


	//   ....[107]....
        /*0474*/ 	.word	0x00014ff0


	//   ....[108]....
        /*0478*/ 	.word	0x00015070


	//   ....[109]....
        /*047c*/ 	.word	0x00015150


	//   ....[110]....
        /*0480*/ 	.word	0x000151d0


	//   ....[111]....
        /*0484*/ 	.word	0x000152b0


	//   ....[112]....
        /*0488*/ 	.word	0x00015330


	//   ....[113]....
        /*048c*/ 	.word	0x00015410


	//   ....[114]....
        /*0490*/ 	.word	0x00015480


	//   ....[115]....
        /*0494*/ 	.word	0x00015550


	//   ....[116]....
        /*0498*/ 	.word	0x00015690


	//   ....[117]....
        /*049c*/ 	.word	0x00015750


	//   ....[118]....
        /*04a0*/ 	.word	0x00015800


	//   ....[119]....
        /*04a4*/ 	.word	0x000158d0


	//   ....[120]....
        /*04a8*/ 	.word	0x00015930


	//   ....[121]....
        /*04ac*/ 	.word	0x00015a10


	//   ....[122]....
        /*04b0*/ 	.word	0x00015a70


	//   ....[123]....
        /*04b4*/ 	.word	0x00015b80


	//   ....[124]....
        /*04b8*/ 	.word	0x00015c60


	//   ....[125]....
        /*04bc*/ 	.word	0x00015d00


	//   ....[126]....
        /*04c0*/ 	.word	0x00015d60


	//   ....[127]....
        /*04c4*/ 	.word	0x00015e70


	//   ....[128]....
        /*04c8*/ 	.word	0x00015ed0


	//   ....[129]....
        /*04cc*/ 	.word	0x00015fe0


	//   ....[130]....
        /*04d0*/ 	.word	0x00016040


	//   ....[131]....
        /*04d4*/ 	.word	0x00016100


	//   ....[132]....
        /*04d8*/ 	.word	0x00016260


	//   ....[133]....
        /*04dc*/ 	.word	0x00016300


	//   ....[134]....
        /*04e0*/ 	.word	0x000163d0


	//   ....[135]....
        /*04e4*/ 	.word	0x000164e0


	//   ....[136]....
        /*04e8*/ 	.word	0x00016550


	//   ....[137]....
        /*04ec*/ 	.word	0x00016660


	//   ....[138]....
        /*04f0*/ 	.word	0x000166e0


	//   ....[139]....
        /*04f4*/ 	.word	0x000167d0


	//   ....[140]....
        /*04f8*/ 	.word	0x000168e0


	//----- nvinfo : EIATTR_REG_RECONFIG
	.align		4
.L_413:
        /*04fc*/ 	.byte	0x01, 0x54
	.zero		2


	//----- nvinfo : EIATTR_SYSCALL_OFFSETS
	.align		4
        /*0500*/ 	.byte	0x04, 0x46
        /*0502*/ 	.short	(.L_415 - .L_414)


	//   ....[0]....
.L_414:
        /*0504*/ 	.word	0x00001940


	//   ....[1]....
        /*0508*/ 	.word	0x00010f20


	//   ....[2]....
        /*050c*/ 	.word	0x00011060


	//   ....[3]....
        /*0510*/ 	.word	0x00011150


	//   ....[4]....
        /*0514*/ 	.word	0x00011ed0


	//----- nvinfo : EIATTR_MBARRIER_INSTR_OFFSETS
	.align		4
.L_415:
        /*0518*/ 	.byte	0x04, 0x39
        /*051a*/ 	.short	(.L_417 - .L_416)


	//   ....[0]....
.L_416:
        /*051c*/ 	.word	0x00000180
        /*0520*/ 	.word	0x000000ff
        /*0524*/ 	.word	0x00030800
        /*0528*/ 	.short	0x0100
        /*052a*/ 	.byte	0x08
	.zero		1


	//   ....[1]....
        /*052c*/ 	.word	0x00000190
        /*0530*/ 	.word	0x000000ff
        /*0534*/ 	.word	0x00030820
        /*0538*/ 	.short	0x0100
        /*053a*/ 	.byte	0x08
	.zero		1


	//   ....[2]....
        /*053c*/ 	.word	0x00000280
        /*0540*/ 	.word	0x000000ff
        /*0544*/ 	.word	0x00030830
        /*0548*/ 	.short	0x0100
        /*054a*/ 	.byte	0x08
	.zero		1


	//   ....[3]....
        /*054c*/ 	.word	0x00000290
        /*0550*/ 	.word	0x000000ff
        /*0554*/ 	.word	0x00030840
        /*0558*/ 	.short	0x0100
        /*055a*/ 	.byte	0x08
	.zero		1


	//   ....[4]....
        /*055c*/ 	.word	0x000002a0
        /*0560*/ 	.word	0x000000ff
        /*0564*/ 	.word	0x00030838
        /*0568*/ 	.short	0x0100
        /*056a*/ 	.byte	0x08
	.zero		1


	//   ....[5]....
        /*056c*/ 	.word	0x000002b0
        /*0570*/ 	.word	0x000000ff
        /*0574*/ 	.word	0x00030848
        /*0578*/ 	.short	0x0100
        /*057a*/ 	.byte	0x08
	.zero		1


	//   ....[6]....
        /*057c*/ 	.word	0x000003e0
        /*0580*/ 	.word	0x000000ff
        /*0584*/ 	.word	0x00030850
        /*0588*/ 	.short	0x0100
        /*058a*/ 	.byte	0x08
	.zero		1


	//   ....[7]....
        /*058c*/ 	.word	0x000003f0
        /*0590*/ 	.word	0x000000ff
        /*0594*/ 	.word	0x00030860
        /*0598*/ 	.short	0x0100
        /*059a*/ 	.byte	0x08
	.zero		1


	//   ....[8]....
        /*059c*/ 	.word	0x00000400
        /*05a0*/ 	.word	0x000000ff
        /*05a4*/ 	.word	0x00030858
        /*05a8*/ 	.short	0x0100
        /*05aa*/ 	.byte	0x08
	.zero		1


	//   ....[9]....
        /*05ac*/ 	.word	0x00000410
        /*05b0*/ 	.word	0x000000ff
        /*05b4*/ 	.word	0x00030868
        /*05b8*/ 	.short	0x0100
        /*05ba*/ 	.byte	0x08
	.zero		1


	//   ....[10]....
        /*05bc*/ 	.word	0x00000500
        /*05c0*/ 	.word	0x000000ff
        /*05c4*/ 	.word	0x00030870
        /*05c8*/ 	.short	0x0100
        /*05ca*/ 	.byte	0x06
	.zero		1


	//   ....[11]....
        /*05cc*/ 	.word	0x00000510
        /*05d0*/ 	.word	0x000000ff
        /*05d4*/ 	.word	0x00030880
        /*05d8*/ 	.short	0x0100
        /*05da*/ 	.byte	0x06
	.zero		1


	//   ....[12]....
        /*05dc*/ 	.word	0x00000520
        /*05e0*/ 	.word	0x000000ff
        /*05e4*/ 	.word	0x00030878
        /*05e8*/ 	.short	0x0100
        /*05ea*/ 	.byte	0x06
	.zero		1


	//   ....[13]....
        /*05ec*/ 	.word	0x00000530
        /*05f0*/ 	.word	0x000000ff
        /*05f4*/ 	.word	0x00030888
        /*05f8*/ 	.short	0x0100
        /*05fa*/ 	.byte	0x06
	.zero		1


	//   ....[14]....
        /*05fc*/ 	.word	0x00000660
        /*0600*/ 	.word	0x000000ff
        /*0604*/ 	.word	0x00030890
        /*0608*/ 	.short	0x0100
        /*060a*/ 	.byte	0x08
	.zero		1


	//   ....[15]....
        /*060c*/ 	.word	0x00000670
        /*0610*/ 	.word	0x000000ff
        /*0614*/ 	.word	0x000308a0
        /*0618*/ 	.short	0x0100
        /*061a*/ 	.byte	0x08
	.zero		1


	//   ....[16]....
        /*061c*/ 	.word	0x00000680
        /*0620*/ 	.word	0x000000ff
        /*0624*/ 	.word	0x00030898
        /*0628*/ 	.short	0x0100
        /*062a*/ 	.byte	0x08
	.zero		1


	//   ....[17]....
        /*062c*/ 	.word	0x00000690
        /*0630*/ 	.word	0x000000ff
        /*0634*/ 	.word	0x000308a8
        /*0638*/ 	.short	0x0100
        /*063a*/ 	.byte	0x08
	.zero		1


	//   ....[18]....
        /*063c*/ 	.word	0x000007d0
        /*0640*/ 	.word	0x000000ff
        /*0644*/ 	.word	0x000308b0
        /*0648*/ 	.short	0x0100
        /*064a*/ 	.byte	0x08
	.zero		1


	//   ....[19]....
        /*064c*/ 	.word	0x000007e0
        /*0650*/ 	.word	0x000000ff
        /*0654*/ 	.word	0x000308c0
        /*0658*/ 	.short	0x0100
        /*065a*/ 	.byte	0x08
	.zero		1


	//   ....[20]....
        /*065c*/ 	.word	0x000007f0
        /*0660*/ 	.word	0x000000ff
        /*0664*/ 	.word	0x000308b8
        /*0668*/ 	.short	0x0100
        /*066a*/ 	.byte	0x08
	.zero		1


	//   ....[21]....
        /*066c*/ 	.word	0x00000800
        /*0670*/ 	.word	0x000000ff
        /*0674*/ 	.word	0x000308c8
        /*0678*/ 	.short	0x0100
        /*067a*/ 	.byte	0x08
	.zero		1


	//   ....[22]....
        /*067c*/ 	.word	0x00001970
        /*0680*/ 	.word	0x000000ff
        /*0684*/ 	.word	0x00030800
        /*0688*/ 	.short	0x010a
        /*068a*/ 	.byte	0x04
	.zero		1


	//   ....[23]....
        /*068c*/ 	.word	0x00001a10
        /*0690*/ 	.word	0x000000ff
        /*0694*/ 	.word	0x00030830
        /*0698*/ 	.short	0x010a
        /*069a*/ 	.byte	0x04
	.zero		1


	//   ....[24]....
        /*069c*/ 	.word	0x00001a80
        /*06a0*/ 	.word	0x000000ff
        /*06a4*/ 	.word	0x00030830
        /*06a8*/ 	.short	0x010a
        /*06aa*/ 	.byte	0x04
	.zero		1


	//   ....[25]....
        /*06ac*/ 	.word	0x000029e0
        /*06b0*/ 	.word	0x000000ff
        /*06b4*/ 	.word	0x00000000
        /*06b8*/ 	.short	0x0101
        /*06ba*/ 	.byte	0x04
	.zero		1


	//   ....[26]....
        /*06bc*/ 	.word	0x00004ab0
        /*06c0*/ 	.word	0x000000ff
        /*06c4*/ 	.word	0x00030830
        /*06c8*/ 	.short	0x010a
        /*06ca*/ 	.byte	0x06
	.zero		1


	//   ....[27]....
        /*06cc*/ 	.word	0x00004b00
        /*06d0*/ 	.word	0x000000ff
        /*06d4*/ 	.word	0x00030830
        /*06d8*/ 	.short	0x010a
        /*06da*/ 	.byte	0x06
	.zero		1


	//   ....[28]....
        /*06dc*/ 	.word	0x000059a0
        /*06e0*/ 	.word	0x000000ff
        /*06e4*/ 	.word	0x00030850
        /*06e8*/ 	.short	0x010a
        /*06ea*/ 	.byte	0x06
	.zero		1


	//   ....[29]....
        /*06ec*/ 	.word	0x000059e0
        /*06f0*/ 	.word	0x000000ff
        /*06f4*/ 	.word	0x00030850
        /*06f8*/ 	.short	0x010a
        /*06fa*/ 	.byte	0x06
	.zero		1


	//   ....[30]....
        /*06fc*/ 	.word	0x00005fb0
        /*0700*/ 	.word	0x000000ff
        /*0704*/ 	.word	0x00000000
        /*0708*/ 	.short	0x0101
        /*070a*/ 	.byte	0x05
	.zero		1


	//   ....[31]....
        /*070c*/ 	.word	0x00007680
        /*0710*/ 	.word	0x000000ff
        /*0714*/ 	.word	0x00000000
        /*0718*/ 	.short	0x0101
        /*071a*/ 	.byte	0x06
	.zero		1


	//   ....[32]....
        /*071c*/ 	.word	0x00007b40
        /*0720*/ 	.word	0x000000ff
        /*0724*/ 	.word	0x00030830
        /*0728*/ 	.short	0x010a
        /*072a*/ 	.byte	0x05
	.zero		1


	//   ....[33]....
        /*072c*/ 	.word	0x00007b80
        /*0730*/ 	.word	0x000000ff
        /*0734*/ 	.word	0x00030830
        /*0738*/ 	.short	0x010a
        /*073a*/ 	.byte	0x05
	.zero		1


	//   ....[34]....
        /*073c*/ 	.word	0x000089b0
        /*0740*/ 	.word	0x000000ff
        /*0744*/ 	.word	0x00030850
        /*0748*/ 	.short	0x010a
        /*074a*/ 	.byte	0x05
	.zero		1


	//   ....[35]....
        /*074c*/ 	.word	0x000089f0
        /*0750*/ 	.word	0x000000ff
        /*0754*/ 	.word	0x00030850
        /*0758*/ 	.short	0x010a
        /*075a*/ 	.byte	0x05
	.zero		1


	//   ....[36]....
        /*075c*/ 	.word	0x00008f60
        /*0760*/ 	.word	0x000000ff
        /*0764*/ 	.word	0x00000000
        /*0768*/ 	.short	0x0101
        /*076a*/ 	.byte	0x07
	.zero		1


	//   ....[37]....
        /*076c*/ 	.word	0x00009af0
        /*0770*/ 	.word	0x000000ff
        /*0774*/ 	.word	0x00000000
        /*0778*/ 	.short	0x0101
        /*077a*/ 	.byte	0x05
	.zero		1


	//   ....[38]....
        /*077c*/ 	.word	0x00009cf0
        /*0780*/ 	.word	0x000000ff
        /*0784*/ 	.word	0x00030830
        /*0788*/ 	.short	0x010a
        /*078a*/ 	.byte	0x05
	.zero		1


	//   ....[39]....
        /*078c*/ 	.word	0x00009d40
        /*0790*/ 	.word	0x000000ff
        /*0794*/ 	.word	0x00030830
        /*0798*/ 	.short	0x010a
        /*079a*/ 	.byte	0x05
	.zero		1


	//   ....[40]....
        /*079c*/ 	.word	0x0000ab70
        /*07a0*/ 	.word	0x000000ff
        /*07a4*/ 	.word	0x00030850
        /*07a8*/ 	.short	0x010a
        /*07aa*/ 	.byte	0x05
	.zero		1


	//   ....[41]....
        /*07ac*/ 	.word	0x0000abb0
        /*07b0*/ 	.word	0x000000ff
        /*07b4*/ 	.word	0x00030850
        /*07b8*/ 	.short	0x010a
        /*07ba*/ 	.byte	0x05
	.zero		1


	//   ....[42]....
        /*07bc*/ 	.word	0x0000b180
        /*07c0*/ 	.word	0x000000ff
        /*07c4*/ 	.word	0x00000000
        /*07c8*/ 	.short	0x0101
        /*07ca*/ 	.byte	0x07
	.zero		1


	//   ....[43]....
        /*07cc*/ 	.word	0x0000c890
        /*07d0*/ 	.word	0x000000ff
        /*07d4*/ 	.word	0x00000000
        /*07d8*/ 	.short	0x0101
        /*07da*/ 	.byte	0x05
	.zero		1


	//   ....[44]....
        /*07dc*/ 	.word	0x0000d190
        /*07e0*/ 	.word	0x000000ff
        /*07e4*/ 	.word	0x00030850
        /*07e8*/ 	.short	0x010a
        /*07ea*/ 	.byte	0x05
	.zero		1


	//   ....[45]....
        /*07ec*/ 	.word	0x0000d1d0
        /*07f0*/ 	.word	0x000000ff
        /*07f4*/ 	.word	0x00030850
        /*07f8*/ 	.short	0x010a
        /*07fa*/ 	.byte	0x05
	.zero		1


	//   ....[46]....
        /*07fc*/ 	.word	0x0000d790
        /*0800*/ 	.word	0x000000ff
        /*0804*/ 	.word	0x00000000
        /*0808*/ 	.short	0x0101
        /*080a*/ 	.byte	0x04
	.zero		1


	//   ....[47]....
        /*080c*/ 	.word	0x0000e6c0
        /*0810*/ 	.word	0x000000ff
        /*0814*/ 	.word	0x00000000
        /*0818*/ 	.short	0x0101
        /*081a*/ 	.byte	0x04
	.zero		1


	//   ....[48]....
        /*081c*/ 	.word	0x000117b0
        /*0820*/ 	.word	0x000000ff
        /*0824*/ 	.word	0x00030840
        /*0828*/ 	.short	0x010a
        /*082a*/ 	.byte	0x2d
	.zero		1


	//   ....[49]....
        /*082c*/ 	.word	0x00011c90
        /*0830*/ 	.word	0x000000ff
        /*0834*/ 	.word	0x00030830
        /*0838*/ 	.short	0x0107
        /*083a*/ 	.byte	0x2d
	.zero		1


	//   ....[50]....
        /*083c*/ 	.word	0x00011d00
        /*0840*/ 	.word	0x000000ff
        /*0844*/ 	.word	0x00030830
        /*0848*/ 	.short	0x0101
        /*084a*/ 	.byte	0x2d
	.zero		1


	//   ....[51]....
        /*084c*/ 	.word	0x00012730
        /*0850*/ 	.word	0x000000ff
        /*0854*/ 	.word	0x00030800
        /*0858*/ 	.short	0x0107
        /*085a*/ 	.byte	0x2d
	.zero		1


	//   ....[52]....
        /*085c*/ 	.word	0x000127b0
        /*0860*/ 	.word	0x000000ff
        /*0864*/ 	.word	0x00030800
        /*0868*/ 	.short	0x0101
        /*086a*/ 	.byte	0x2d
	.zero		1


	//   ....[53]....
        /*086c*/ 	.word	0x000127c0
        /*0870*/ 	.word	0x000000ff
        /*0874*/ 	.word	0x00030820
        /*0878*/ 	.short	0x010a
        /*087a*/ 	.byte	0x2d
	.zero		1


	//   ....[54]....
        /*087c*/ 	.word	0x00012bb0
        /*0880*/ 	.word	0x00000015
        /*0884*/ 	.word	0x00030840
        /*0888*/ 	.short	0x010a
        /*088a*/ 	.byte	0x3f
	.zero		1


	//   ....[55]....
        /*088c*/ 	.word	0x000130d0
        /*0890*/ 	.word	0x00000015
        /*0894*/ 	.word	0x00030830
        /*0898*/ 	.short	0x0107
        /*089a*/ 	.byte	0x3f
	.zero		1


	//   ....[56]....
        /*089c*/ 	.word	0x00013180
        /*08a0*/ 	.word	0x00000015
        /*08a4*/ 	.word	0x00030830
        /*08a8*/ 	.short	0x0101
        /*08aa*/ 	.byte	0x3f
	.zero		1


	//   ....[57]....
        /*08ac*/ 	.word	0x000131e0
        /*08b0*/ 	.word	0x00000004
        /*08b4*/ 	.word	0x00030860
        /*08b8*/ 	.short	0x010a
        /*08ba*/ 	.byte	0x3f
	.zero		1


	//   ....[58]....
        /*08bc*/ 	.word	0x000135d0
        /*08c0*/ 	.word	0x00000004
        /*08c4*/ 	.word	0x00030850
        /*08c8*/ 	.short	0x0107
        /*08ca*/ 	.byte	0x3f
	.zero		1


	//   ....[59]....
        /*08cc*/ 	.word	0x00013720
        /*08d0*/ 	.word	0x00000004
        /*08d4*/ 	.word	0x00030850
        /*08d8*/ 	.short	0x0101
        /*08da*/ 	.byte	0x3f
	.zero		1


	//   ....[60]....
        /*08dc*/ 	.word	0x000138c0
        /*08e0*/ 	.word	0x00000000
        /*08e4*/ 	.word	0x00030860
        /*08e8*/ 	.short	0x010a
        /*08ea*/ 	.byte	0x3f
	.zero		1


	//   ....[61]....
        /*08ec*/ 	.word	0x00013d20
        /*08f0*/ 	.word	0x00000000
        /*08f4*/ 	.word	0x00030850
        /*08f8*/ 	.short	0x0107
        /*08fa*/ 	.byte	0x3f
	.zero		1


	//   ....[62]....
        /*08fc*/ 	.word	0x00013de0
        /*0900*/ 	.word	0x00000000
        /*0904*/ 	.word	0x00030850
        /*0908*/ 	.short	0x0101
        /*090a*/ 	.byte	0x3f
	.zero		1


	//   ....[63]....
        /*090c*/ 	.word	0x00013e70
        /*0910*/ 	.word	0x00000007
        /*0914*/ 	.word	0x00030820
        /*0918*/ 	.short	0x010a
        /*091a*/ 	.byte	0x3f
	.zero		1


	//   ....[64]....
        /*091c*/ 	.word	0x00013ff0
        /*0920*/ 	.word	0x00000005
        /*0924*/ 	.word	0x00030840
        /*0928*/ 	.short	0x010a
        /*092a*/ 	.byte	0x3f
	.zero		1


	//   ....[65]....
        /*092c*/ 	.word	0x00014090
        /*0930*/ 	.word	0x00000003
        /*0934*/ 	.word	0x00030840
        /*0938*/ 	.short	0x010a
        /*093a*/ 	.byte	0x3f
	.zero		1


	//   ....[66]....
        /*093c*/ 	.word	0x000140d0
        /*0940*/ 	.word	0x00000005
        /*0944*/ 	.word	0x00030860
        /*0948*/ 	.short	0x010a
        /*094a*/ 	.byte	0x3f
	.zero		1


	//   ....[67]....
        /*094c*/ 	.word	0x00014110
        /*0950*/ 	.word	0x00000003
        /*0954*/ 	.word	0x00030860
        /*0958*/ 	.short	0x010a
        /*095a*/ 	.byte	0x3f
	.zero		1


	//   ....[68]....
        /*095c*/ 	.word	0x00014190
        /*0960*/ 	.word	0x00000003
        /*0964*/ 	.word	0x00030800
        /*0968*/ 	.short	0x010a
        /*096a*/ 	.byte	0x3f
	.zero		1


	//   ....[69]....
        /*096c*/ 	.word	0x00014200
        /*0970*/ 	.word	0x00000003
        /*0974*/ 	.word	0x00030830
        /*0978*/ 	.short	0x010a
        /*097a*/ 	.byte	0x3f
	.zero		1


	//   ....[70]....
        /*097c*/ 	.word	0x00014270
        /*0980*/ 	.word	0x00000004
        /*0984*/ 	.word	0x00030830
        /*0988*/ 	.short	0x010a
        /*098a*/ 	.byte	0x3f
	.zero		1


	//   ....[71]....
        /*098c*/ 	.word	0x000142d0
        /*0990*/ 	.word	0x00000003
        /*0994*/ 	.word	0x00030850
        /*0998*/ 	.short	0x010a
        /*099a*/ 	.byte	0x3f
	.zero		1


	//   ....[72]....
        /*099c*/ 	.word	0x00014330
        /*09a0*/ 	.word	0x00000004
        /*09a4*/ 	.word	0x00030830
        /*09a8*/ 	.short	0x010a
        /*09aa*/ 	.byte	0x3f
	.zero		1


	//   ....[73]....
        /*09ac*/ 	.word	0x00014390
        /*09b0*/ 	.word	0x00000003
        /*09b4*/ 	.word	0x00030850
        /*09b8*/ 	.short	0x010a
        /*09ba*/ 	.byte	0x3f
	.zero		1


	//   ....[74]....
        /*09bc*/ 	.word	0x00014400
        /*09c0*/ 	.word	0x00000004
        /*09c4*/ 	.word	0x00030830
        /*09c8*/ 	.short	0x010a
        /*09ca*/ 	.byte	0x3f
	.zero		1


	//   ....[75]....
        /*09cc*/ 	.word	0x00014460
        /*09d0*/ 	.word	0x00000003
        /*09d4*/ 	.word	0x00030850
        /*09d8*/ 	.short	0x010a
        /*09da*/ 	.byte	0x3f
	.zero		1


	//   ....[76]....
        /*09dc*/ 	.word	0x000144c0
        /*09e0*/ 	.word	0x00000005
        /*09e4*/ 	.word	0x00030850
        /*09e8*/ 	.short	0x010a
        /*09ea*/ 	.byte	0x3f
	.zero		1


	//   ....[77]....
        /*09ec*/ 	.word	0x000145a0
        /*09f0*/ 	.word	0x00000003
        /*09f4*/ 	.word	0x00030840
        /*09f8*/ 	.short	0x010a
        /*09fa*/ 	.byte	0x3f
	.zero		1


	//   ....[78]....
        /*09fc*/ 	.word	0x00015590
        /*0a00*/ 	.word	0x00000003
        /*0a04*/ 	.word	0x00030820
        /*0a08*/ 	.short	0x010a
        /*0a0a*/ 	.byte	0x3f
	.zero		1


	//   ....[79]....
        /*0a0c*/ 	.word	0x000155e0
        /*0a10*/ 	.word	0x00000015
        /*0a14*/ 	.word	0x00030840
        /*0a18*/ 	.short	0x010a
        /*0a1a*/ 	.byte	0x3f
	.zero		1


	//   ....[80]....
        /*0a1c*/ 	.word	0x00015bb0
        /*0a20*/ 	.word	0x00000004
        /*0a24*/ 	.word	0x00030860
        /*0a28*/ 	.short	0x010a
        /*0a2a*/ 	.byte	0x3f
	.zero		1


	//   ....[81]....
        /*0a2c*/ 	.word	0x000161b0
        /*0a30*/ 	.word	0x00000000
        /*0a34*/ 	.word	0x00030860
        /*0a38*/ 	.short	0x010a
        /*0a3a*/ 	.byte	0x3f
	.zero		1


	//   ....[82]....
        /*0a3c*/ 	.word	0x00016800
        /*0a40*/ 	.word	0x00000007
        /*0a44*/ 	.word	0x00030820
        /*0a48*/ 	.short	0x010a
        /*0a4a*/ 	.byte	0x3f
	.zero		1


	//   ....[83]....
        /*0a4c*/ 	.word	0x000169a0
        /*0a50*/ 	.word	0x00000005
        /*0a54*/ 	.word	0x00030840
        /*0a58*/ 	.short	0x010a
        /*0a5a*/ 	.byte	0x3f
	.zero		1


	//   ....[84]....
        /*0a5c*/ 	.word	0x000169f0
        /*0a60*/ 	.word	0x00000003
        /*0a64*/ 	.word	0x00030840
        /*0a68*/ 	.short	0x010a
        /*0a6a*/ 	.byte	0x3f
	.zero		1


	//   ....[85]....
        /*0a6c*/ 	.word	0x00016a40
        /*0a70*/ 	.word	0x00000005
        /*0a74*/ 	.word	0x00030860
        /*0a78*/ 	.short	0x010a
        /*0a7a*/ 	.byte	0x3f
	.zero		1


	//----- nvinfo : EIATTR_NUM_MBARRIERS
	.align		4
.L_417:
        /*0a7c*/ 	.byte	0x03, 0x38
        /*0a7e*/ 	.short	0x0016


	//----- nvinfo : EIATTR_EXIT_INSTR_OFFSETS
	.align		4
        /*0a80*/ 	.byte	0x04, 0x1c
        /*0a82*/ 	.short	(.L_419 - .L_418)


	//   ....[0]....
.L_418:
        /*0a84*/ 	.word	0x00014160


	//----- nvinfo : EIATTR_MAX_THREADS
	.align		4
.L_419:
        /*0a88*/ 	.byte	0x04, 0x05
        /*0a8a*/ 	.short	(.L_421 - .L_420)
.L_420:
        /*0a8c*/ 	.word	0x00000180
        /*0a90*/ 	.word	0x00000001
        /*0a94*/ 	.word	0x00000001


	//----- nvinfo : EIATTR_CRS_STACK_SIZE
	.align		4
.L_421:
        /*0a98*/ 	.byte	0x04, 0x1e
        /*0a9a*/ 	.short	(.L_423 - .L_422)
.L_422:
        /*0a9c*/ 	.word	0x00000000


	//----- nvinfo : EIATTR_CBANK_PARAM_SIZE
	.align		4
.L_423:
        /*0aa0*/ 	.byte	0x03, 0x19
        /*0aa2*/ 	.short	0x0a70


	//----- nvinfo : EIATTR_PARAM_CBANK
	.align		4
        /*0aa4*/ 	.byte	0x04, 0x0a
        /*0aa6*/ 	.short	(.L_425 - .L_424)
	.align		4
.L_424:
        /*0aa8*/ 	.word	index@(.nv.constant0._ZN7cutlass13device_kernelIN5flash11enable_sm90INS1_16FlashAttnFwdSm90INS1_25CollectiveMainloopFwdSm90ILi2EN4cute5tupleIJNS5_1CILi1EEES8_S8_EEENS6_IJNS7_ILi128EEENS7_ILi64EEENS7_ILi256EEEEEELi256ENS_10bfloat16_tEfNS_4arch4Sm90ELb0ELb1ELb1ELb0ELb1ELb0ELb0ELb1ELb1ELb1ELb1ELb0EEENS1_21CollectiveEpilogueFwdINS6_IJSA_SC_SB_EEES9_SE_SG_Li256ELb0ELb1ELb1ELb0EEENS1_19SingleTileSchedulerILb0ELb1ELb1ELi128EEEEEEEEEvNT_6ParamsE)
        /*0aac*/ 	.short	0x0210
        /*0aae*/ 	.short	0x0a70


	//----- nvinfo : EIATTR_SW_WAR
	.align		4
.L_425:
        /*0ab0*/ 	.byte	0x04, 0x36
        /*0ab2*/ 	.short	(.L_427 - .L_426)
.L_426:
        /*0ab4*/ 	.word	0x00000008
.L_427:


//--------------------- .nv.info._ZN7cutlass13device_kernelIN5flash11enable_sm90INS1_16FlashAttnFwdSm90INS1_25CollectiveMainloopFwdSm90ILi2EN4cute5tupleIJNS5_1CILi1EEES8_S8_EEENS6_IJNS7_ILi128EEENS7_ILi64EEENS7_ILi256EEEEEELi256ENS_10bfloat16_tEfNS_4arch4Sm90ELb0ELb1ELb1ELb1ELb1ELb0ELb0ELb1ELb1ELb1ELb1ELb0EEENS1_21CollectiveEpilogueFwdINS6_IJSA_SC_SB_EEES9_SE_SG_Li256ELb1ELb1ELb1ELb0EEENS1_36VarlenDynamicPersistentTileSchedulerILi128ELi64ELi256ELi128ELb1ELb1ELb1ELb1ELb0ELb1EEEEEEEEEvNT_6ParamsE --------------------------
	.section	.nv.info._ZN7cutlass13device_kernelIN5flash11enable_sm90INS1_16FlashAttnFwdSm90INS1_25CollectiveMainloopFwdSm90ILi2EN4cute5tupleIJNS5_1CILi1EEES8_S8_EEENS6_IJNS7_ILi128EEENS7_ILi64EEENS7_ILi256EEEEEELi256ENS_10bfloat16_tEfNS_4arch4Sm90ELb0ELb1ELb1ELb1ELb1ELb0ELb0ELb1ELb1ELb1ELb1ELb0EEENS1_21CollectiveEpilogueFwdINS6_IJSA_SC_SB_EEES9_SE_SG_Li256ELb1ELb1ELb1ELb0EEENS1_36VarlenDynamicPersistentTileSchedulerILi128ELi64ELi256ELi128ELb1ELb1ELb1ELb1ELb0ELb1EEEEEEEEEvNT_6ParamsE,"",@"SHT_CUDA_INFO"
	.sectionflags	@""
	.align	4


	//----- nvinfo : EIATTR_CUDA_API_VERSION
	.align		4
        /*0000*/ 	.byte	0x04, 0x37
        /*0002*/ 	.short	(.L_429 - .L_428)
.L_428:
        /*0004*/ 	.word	0x00000082


	//----- nvinfo : EIATTR_KPARAM_INFO
	.align		4
.L_429:
        /*0008*/ 	.byte	0x04, 0x17
        /*000a*/ 	.short	(.L_431 - .L_430)
.L_430:
        /*000c*/ 	.word	0x00000000
        /*0010*/ 	.short	0x0000
        /*0012*/ 	.short	0x0070
        /*0014*/ 	.byte	0x00, 0xf0, 0x01, 0x2a


	//----- nvinfo : EIATTR_SPARSE_MMA_MASK
	.align		4
.L_431:
        /*0018*/ 	.byte	0x03, 0x50
        /*001a*/ 	.short	0x0000


	//----- nvinfo : EIATTR_MAXREG_COUNT
	.align		4
        /*001c*/ 	.byte	0x03, 0x1b
        /*001e*/ 	.short	0x00a8


	//----- nvinfo : EIATTR_NUM_BARRIERS
	.align		4
        /*0020*/ 	.byte	0x02, 0x4c
        /*0022*/ 	.byte	0x09
	.zero		1


	//----- nvinfo : EIATTR_EXTERNS
	.align		4
        /*0024*/ 	.byte	0x04, 0x0f
        /*0026*/ 	.short	(.L_433 - .L_432)


	//   ....[0]....
	.align		4
.L_432:
        /*0028*/ 	.word	index@(__assertfail)


	//----- nvinfo : EIATTR_ANNOTATIONS
	.align		4
.L_433:
        /*002c*/ 	.byte	0x04, 0x55
        /*002e*/ 	.short	(.L_435 - .L_434)


	//   ....[0]....
.L_434:
        /* <DEDUP_REMOVED lines=22> */


	//----- nvinfo : EIATTR_MERCURY_ISA_VERSION
	.align		4
.L_435:
        /*0180*/ 	.byte	0x03, 0x5f
        /*0182*/ 	.short	0x0101


	//----- nvinfo : EIATTR_UNUSED_LOAD_BYTE_OFFSET
	.align		4
        /*0184*/ 	.byte	0x04, 0x44
        /*0186*/ 	.short	(.L_437 - .L_436)


	//   ....[0]....
.L_436:
        /*0188*/ 	.word	0x00000950
        /*018c*/ 	.word	0x0000fff0


	//   ....[1]....
        /*0190*/ 	.word	0x0000e8f0
        /*0194*/ 	.word	0x0000fff0


	//----- nvinfo : EIATTR_INT_WARP_WIDE_INSTR_OFFSETS
	.align		4
.L_437:
        /*0198*/ 	.byte	0x04, 0x31
        /*019a*/ 	.short	(.L_439 - .L_438)


	//   ....[0]....
.L_438:
        /*019c*/ 	.word	0x000000c0


	//   ....[1]....
        /*01a0*/ 	.word	0x000000d0


	//   ....[2]....
        /*01a4*/ 	.word	0x00000170


	//   ....[3]....
        /*01a8*/ 	.word	0x00014f30


	//   ....[4]....
        /*01ac*/ 	.word	0x00014fc0


	//   ....[5]....
        /*01b0*/ 	.word	0x00017c40


	//   ....[6]....
        /*01b4*/ 	.word	0x00017cd0


	//----- nvinfo : EIATTR_COOP_GROUP_MASK_REGIDS
	.align		4
.L_439:
        /*01b8*/ 	.byte	0x04, 0x29
        /*01ba*/ 	.short	(.L_441 - .L_440)


	//   ....[0]....
.L_440:
        /*01bc*/ 	.word	0xffffffff


	//   ....[1]....
        /*01c0*/ 	.word	0xffffffff


	//   ....[2]....
        /*01c4*/ 	.word	0xffffffff


	//   ....[3]....
        /*01c8*/ 	.word	0xffffffff


	//   ....[4]....
        /*01cc*/ 	.word	0xffffffff


	//   ....[5]....
        /*01d0*/ 	.word	0xffffffff


	//   ....[6]....
        /*01d4*/ 	.word	0xffffffff


	//   ....[7]....
        /*01d8*/ 	.word	0xffffffff


	//   ....[8]....
        /*01dc*/ 	.word	0xffffffff


	//   ....[9]....
        /*01e0*/ 	.word	0xffffffff


	//   ....[10]....
        /*01e4*/ 	.word	0xffffffff


	//   ....[11]....
        /*01e8*/ 	.word	0xffffffff


	//   ....[12]....
        /*01ec*/ 	.word	0xffffffff


	//   ....[13]....
        /*01f0*/ 	.word	0xffffffff


	//   ....[14]....
        /*01f4*/ 	.word	0xffffffff


	//   ....[15]....
        /*01f8*/ 	.word	0xffffffff


	//   ....[16]....
        /*01fc*/ 	.word	0xffffffff


	//   ....[17]....
        /*0200*/ 	.word	0xffffffff


	//   ....[18]....
        /*0204*/ 	.word	0xffffffff


	//   ....[19]....
        /*0208*/ 	.word	0xffffffff


	//   ....[20]....
        /*020c*/ 	.word	0xffffffff


	//   ....[21]....
        /*0210*/ 	.word	0xffffffff


	//   ....[22]....
        /*0214*/ 	.word	0xffffffff


	//   ....[23]....
        /*0218*/ 	.word	0xffffffff


	//   ....[24]....
        /*021c*/ 	.word	0xffffffff


	//   ....[25]....
        /*0220*/ 	.word	0xffffffff


	//   ....[26]....
        /*0224*/ 	.word	0xffffffff


	//   ....[27]....
        /*0228*/ 	.word	0xffffffff


	//   ....[28]....
        /*022c*/ 	.word	0xffffffff


	//   ....[29]....
        /*0230*/ 	.word	0xffffffff


	//   ....[30]....
        /*0234*/ 	.word	0xffffffff


	//   ....[31]....
        /*0238*/ 	.word	0xffffffff


	//   ....[32]....
        /*023c*/ 	.word	0xffffffff


	//   ....[33]....
        /*0240*/ 	.word	0xffffffff


	//   ....[34]....
        /*0244*/ 	.word	0xffffffff


	//   ....[35]....
        /*0248*/ 	.word	0xffffffff


	//   ....[36]....
        /*024c*/ 	.word	0xffffffff


	//   ....[37]....
        /*0250*/ 	.word	0xffffffff


	//   ....[38]....
        /*0254*/ 	.word	0xffffffff


	//   ....[39]....
        /*0258*/ 	.word	0xffffffff


	//   ....[40]....
        /*025c*/ 	.word	0xffffffff


	//   ....[41]....
        /*0260*/ 	.word	0xffffffff


	//   ....[42]....
        /*0264*/ 	.word	0xffffffff


	//   ....[43]....
        /*0268*/ 	.word	0xffffffff


	//   ....[44]....
        /*026c*/ 	.word	0xffffffff


	//   ....[45]....
        /*0270*/ 	.word	0xffffffff


	//   ....[46]....
        /*0274*/ 	.word	0xffffffff


	//   ....[47]....
        /*0278*/ 	.word	0xffffffff


	//   ....[48]....
        /*027c*/ 	.word	0xffffffff


	//   ....[49]....
        /*0280*/ 	.word	0xffffffff


	//   ....[50]....
        /*0284*/ 	.word	0xffffffff


	//   ....[51]....
        /*0288*/ 	.word	0xffffffff


	//   ....[52]....
        /*028c*/ 	.word	0xffffffff


	//   ....[53]....
        /*0290*/ 	.word	0xffffffff


	//   ....[54]....
        /*0294*/ 	.word	0xffffffff


	//   ....[55]....
        /*0298*/ 	.word	0xffffffff


	//   ....[56]....
        /*029c*/ 	.word	0xffffffff


	//   ....[57]....
        /*02a0*/ 	.word	0xffffffff


	//   ....[58]....
        /*02a4*/ 	.word	0xffffffff


	//   ....[59]....
        /*02a8*/ 	.word	0xffffffff


	//   ....[60]....
        /*02ac*/ 	.word	0xffffffff


	//   ....[61]....
        /*02b0*/ 	.word	0xffffffff


	//   ....[62]....
        /*02b4*/ 	.word	0xffffffff


	//   ....[63]....
        /*02b8*/ 	.word	0xffffffff


	//   ....[64]....
        /*02bc*/ 	.word	0xffffffff


	//   ....[65]....
        /*02c0*/ 	.word	0xffffffff


	//   ....[66]....
        /*02c4*/ 	.word	0xffffffff


	//   ....[67]....
        /*02c8*/ 	.word	0xffffffff


	//   ....[68]....
        /*02cc*/ 	.word	0xffffffff


	//   ....[69]....
        /*02d0*/ 	.word	0xffffffff


	//   ....[70]....
        /*02d4*/ 	.word	0xffffffff


	//   ....[71]....
        /*02d8*/ 	.word	0xffffffff


	//   ....[72]....
        /*02dc*/ 	.word	0xffffffff


	//   ....[73]....
        /*02e0*/ 	.word	0xffffffff


	//   ....[74]....
        /*02e4*/ 	.word	0xffffffff


	//   ....[75]....
        /*02e8*/ 	.word	0xffffffff


	//   ....[76]....
        /*02ec*/ 	.word	0xffffffff


	//   ....[77]....
        /*02f0*/ 	.word	0xffffffff


	//   ....[78]....
        /*02f4*/ 	.word	0xffffffff


	//   ....[79]....
        /*02f8*/ 	.word	0xffffffff


	//   ....[80]....
        /*02fc*/ 	.word	0xffffffff


	//   ....[81]....
        /*0300*/ 	.word	0xffffffff


	//   ....[82]....
        /*0304*/ 	.word	0xffffffff


	//   ....[83]....
        /*0308*/ 	.word	0xffffffff


	//   ....[84]....
        /*030c*/ 	.word	0xffffffff


	//   ....[85]....
        /*0310*/ 	.word	0xffffffff


	//   ....[86]....
        /*0314*/ 	.word	0xffffffff


	//   ....[87]....
        /*0318*/ 	.word	0xffffffff


	//   ....[88]....
        /*031c*/ 	.word	0xffffffff


	//   ....[89]....
        /*0320*/ 	.word	0xffffffff


	//   ....[90]....
        /*0324*/ 	.word	0xffffffff


	//   ....[91]....
        /*0328*/ 	.word	0xffffffff


	//   ....[92]....
        /*032c*/ 	.word	0xffffffff


	//   ....[93]....
        /*0330*/ 	.word	0xffffffff


	//   ....[94]....
        /*0334*/ 	.word	0xffffffff


	//   ....[95]....
        /*0338*/ 	.word	0xffffffff


	//   ....[96]....
        /*033c*/ 	.word	0xffffffff


	//   ....[97]....
        /*0340*/ 	.word	0xffffffff


	//   ....[98]....
        /*0344*/ 	.word	0xffffffff


	//   ....[99]....
        /*0348*/ 	.word	0xffffffff


	//   ....[100]....
        /*034c*/ 	.word	0xffffffff


	//   ....[101]....
        /*0350*/ 	.word	0xffffffff


	//   ....[102]....
        /*0354*/ 	.word	0xffffffff


	//   ....[103]....
        /*0358*/ 	.word	0xffffffff


	//   ....[104]....
        /*035c*/ 	.word	0xffffffff


	//   ....[105]....
        /*0360*/ 	.word	0xffffffff


	//   ....[106]....
        /*0364*/ 	.word	0xffffffff


	//   ....[107]....
        /*0368*/ 	.word	0xffffffff


	//   ....[108]....
        /*036c*/ 	.word	0xffffffff


	//   ....[109]....
        /*0370*/ 	.word	0xffffffff


	//   ....[110]....
        /*0374*/ 	.word	0xffffffff


	//   ....[111]....
        /*0378*/ 	.word	0xffffffff


	//   ....[112]....
        /*037c*/ 	.word	0xffffffff


	//   ....[113]....
        /*0380*/ 	.word	0xffffffff


	//   ....[114]....
        /*0384*/ 	.word	0xffffffff


	//   ....[115]....
        /*0388*/ 	.word	0xffffffff


	//   ....[116]....
        /*038c*/ 	.word	0xffffffff


	//   ....[117]....
        /*0390*/ 	.word	0xffffffff


	//   ....[118]....
        /*0394*/ 	.word	0xffffffff


	//   ....[119]....
        /*0398*/ 	.word	0xffffffff


	//   ....[120]....
        /*039c*/ 	.word	0xffffffff


	//   ....[121]....
        /*03a0*/ 	.word	0xffffffff


	//   ....[122]....
        /*03a4*/ 	.word	0xffffffff


	//   ....[123]....
        /*03a8*/ 	.word	0xffffffff


	//   ....[124]....
        /*03ac*/ 	.word	0xffffffff


	//   ....[125]....
        /*03b0*/ 	.word	0xffffffff


	//   ....[126]....
        /*03b4*/ 	.word	0xffffffff


	//   ....[127]....
        /*03b8*/ 	.word	0xffffffff


	//   ....[128]....
        /*03bc*/ 	.word	0xffffffff


	//   ....[129]....
        /*03c0*/ 	.word	0xffffffff


	//   ....[130]....
        /*03c4*/ 	.word	0xffffffff


	//   ....[131]....
        /*03c8*/ 	.word	0xffffffff


	//   ....[132]....
        /*03cc*/ 	.word	0xffffffff


	//   ....[133]....
        /*03d0*/ 	.word	0xffffffff


	//   ....[134]....
        /*03d4*/ 	.word	0xffffffff


	//   ....[135]....
        /*03d8*/ 	.word	0xffffffff


	//   ....[136]....
        /*03dc*/ 	.word	0xffffffff


	//   ....[137]....
        /*03e0*/ 	.word	0xffffffff


	//   ....[138]....
        /*03e4*/ 	.word	0xffffffff


	//   ....[139]....
        /*03e8*/ 	.word	0xffffffff


	//   ....[140]....
        /*03ec*/ 	.word	0xffffffff


	//   ....[141]....
        /*03f0*/ 	.word	0x0500000f


	//   ....[142]....
        /*03f4*/ 	.word	0x0500000f


	//   ....[143]....
        /*03f8*/ 	.word	0x0500000f


	//   ....[144]....
        /*03fc*/ 	.word	0x0500000f


	//   ....[145]....
        /*0400*/ 	.word	0x0500000f


	//   ....[146]....
        /*0404*/ 	.word	0x0500000f


	//   ....[147]....
        /*0408*/ 	.word	0x0500000f


	//   ....[148]....
        /*040c*/ 	.word	0x0500000f


	//   ....[149]....
        /*0410*/ 	.word	0x0500000f


	//   ....[150]....
        /*0414*/ 	.word	0x0500000f


	//   ....[151]....
        /*0418*/ 	.word	0x0500000f


	//   ....[152]....
        /*041c*/ 	.word	0x0500000f


	//   ....[153]....
        /*0420*/ 	.word	0x0500000f


	//   ....[154]....
        /*0424*/ 	.word	0x0500000f


	//   ....[155]....
        /*0428*/ 	.word	0x0500000f


	//   ....[156]....
        /*042c*/ 	.word	0x0500000f


	//   ....[157]....
        /*0430*/ 	.word	0x0500000f


	//   ....[158]....
        /*0434*/ 	.word	0x0500000f


	//   ....[159]....
        /*0438*/ 	.word	0x0500000f


	//   ....[160]....
        /*043c*/ 	.word	0x0500000f


	//   ....[161]....
        /*0440*/ 	.word	0x0500000f


	//   ....[162]....
        /*0444*/ 	.word	0x0500000f


	//   ....[163]....
        /*0448*/ 	.word	0x0500000f


	//   ....[164]....
        /*044c*/ 	.word	0x0500000f


	//   ....[165]....
        /*0450*/ 	.word	0x0500000f


	//   ....[166]....
        /*0454*/ 	.word	0x0500000f


	//   ....[167]....
        /*0458*/ 	.word	0x0500000f


	//   ....[168]....
        /*045c*/ 	.word	0x0500000f


	//   ....[169]....
        /*0460*/ 	.word	0x0500000f


	//   ....[170]....
        /*0464*/ 	.word	0x0500000f


	//   ....[171]....
        /*0468*/ 	.word	0x0500000f


	//   ....[172]....
        /*046c*/ 	.word	0x0500000f


	//   ....[173]....
        /*0470*/ 	.word	0x0500000f


	//   ....[174]....
        /*0474*/ 	.word	0x0500000f


	//   ....[175]....
        /*0478*/ 	.word	0x0500000f


	//   ....[176]....
        /*047c*/ 	.word	0x0500000f


	//   ....[177]....
        /*0480*/ 	.word	0x0500000f


	//   ....[178]....
        /*0484*/ 	.word	0x0500000f


	//   ....[179]....
        /*0488*/ 	.word	0x0500000f


	//   ....[180]....
        /*048c*/ 	.word	0x0500000f


	//   ....[181]....
        /*0490*/ 	.word	0x0500000f


	//   ....[182]....
        /*0494*/ 	.word	0x0500000f


	//   ....[183]....
        /*0498*/ 	.word	0x0500000f


	//   ....[184]....
        /*049c*/ 	.word	0x0500000f


	//   ....[185]....
        /*04a0*/ 	.word	0x0500000f


	//   ....[186]....
        /*04a4*/ 	.word	0x0500000f


	//   ....[187]....
        /*04a8*/ 	.word	0x0500000f


	//   ....[188]....
        /*04ac*/ 	.word	0x0500000f


	//   ....[189]....
        /*04b0*/ 	.word	0x0500000f


	//   ....[190]....
        /*04b4*/ 	.word	0x0500000f


	//   ....[191]....
        /*04b8*/ 	.word	0x0500000f


	//   ....[192]....
        /*04bc*/ 	.word	0x0500000f


	//   ....[193]....
        /*04c0*/ 	.word	0x0500000f


	//   ....[194]....
        /*04c4*/ 	.word	0x0500000f


	//   ....[195]....
        /*04c8*/ 	.word	0x0500000f


	//   ....[196]....
        /*04cc*/ 	.word	0x0500000f


	//   ....[197]....
        /*04d0*/ 	.word	0x0500000f


	//   ....[198]....
        /*04d4*/ 	.word	0x0500000f


	//   ....[199]....
        /*04d8*/ 	.word	0x0500000f


	//   ....[200]....
        /*04dc*/ 	.word	0x0500000f


	//   ....[201]....
        /*04e0*/ 	.word	0x0500000f


	//   ....[202]....
        /*04e4*/ 	.word	0x0500000f


	//   ....[203]....
        /*04e8*/ 	.word	0x0500000f


	//   ....[204]....
        /*04ec*/ 	.word	0x0500000f


	//   ....[205]....
        /*04f0*/ 	.word	0x0500000f


	//   ....[206]....
        /*04f4*/ 	.word	0x0500000f


	//   ....[207]....
        /*04f8*/ 	.word	0x0500000f


	//   ....[208]....
        /*04fc*/ 	.word	0x0500000f


	//----- nvinfo : EIATTR_COOP_GROUP_INSTR_OFFSETS
	.align		4
.L_441:
        /*0500*/ 	.byte	0x04, 0x28
        /*0502*/ 	.short	(.L_443 - .L_442)


	//   ....[0]....
.L_442:
        /*0504*/ 	.word	0x00000070


	//   ....[1]....
        /*0508*/ 	.word	0x000000b0


	//   ....[2]....
        /*050c*/ 	.word	0x000002d0


	//   ....[3]....
        /*0510*/ 	.word	0x00000430


	//   ....[4]....
        /*0514*/ 	.word	0x00000550


	//   ....[5]....
        /*0518*/ 	.word	0x000006b0


	//   ....[6]....
        /*051c*/ 	.word	0x000022e0


	//   ....[7]....
        /*0520*/ 	.word	0x000031b0


	//   ....[8]....
        /*0524*/ 	.word	0x000036c0


	//   ....[9]....
        /*0528*/ 	.word	0x00003fd0


	//   ....[10]....
        /*052c*/ 	.word	0x00004120


	//   ....[11]....
        /*0530*/ 	.word	0x00004470


	//   ....[12]....
        /*0534*/ 	.word	0x00004550


	//   ....[13]....
        /*0538*/ 	.word	0x000065a0


	//   ....[14]....
        /*053c*/ 	.word	0x00006b00


	//   ....[15]....
        /*0540*/ 	.word	0x000074a0


	//   ....[16]....
        /*0544*/ 	.word	0x000075a0


	//   ....[17]....
        /*0548*/ 	.word	0x00007910


	//   ....[18]....
        /*054c*/ 	.word	0x00007980


	//   ....[19]....
        /*0550*/ 	.word	0x00009990


	//   ....[20]....
        /*0554*/ 	.word	0x000099f0


	//   ....[21]....
        /*0558*/ 	.word	0x00009bd0


	//   ....[22]....
        /*055c*/ 	.word	0x00009bf0


	//   ....[23]....
        /*0560*/ 	.word	0x0000b940


	//   ....[24]....
        /*0564*/ 	.word	0x0000bde0


	//   ....[25]....
        /*0568*/ 	.word	0x0000c780


	//   ....[26]....
        /*056c*/ 	.word	0x0000c880


	//   ....[27]....
        /*0570*/ 	.word	0x0000cbf0


	//   ....[28]....
        /*0574*/ 	.word	0x0000cc60


	//   ....[29]....
        /*0578*/ 	.word	0x0000dc60


	//   ....[30]....
        /*057c*/ 	.word	0x0000dc90


	//   ....[31]....
        /*0580*/ 	.word	0x0000dd50


	//   ....[32]....
        /*0584*/ 	.word	0x0000dd60


	//   ....[33]....
        /*0588*/ 	.word	0x0000fac0


	//   ....[34]....
        /*058c*/ 	.word	0x0000fad0


	//   ....[35]....
        /*0590*/ 	.word	0x0000fae0


	//   ....[36]....
        /*0594*/ 	.word	0x0000faf0


	//   ....[37]....
        /*0598*/ 	.word	0x000105b0


	//   ....[38]....
        /*059c*/ 	.word	0x000105c0


	//   ....[39]....
        /*05a0*/ 	.word	0x00010730


	//   ....[40]....
        /*05a4*/ 	.word	0x00010750


	//   ....[41]....
        /*05a8*/ 	.word	0x00010890


	//   ....[42]....
        /*05ac*/ 	.word	0x000108b0


	//   ....[43]....
        /*05b0*/ 	.word	0x00010a00


	//   ....[44]....
        /*05b4*/ 	.word	0x00010a20


	//   ....[45]....
        /*05b8*/ 	.word	0x00010fe0


	//   ....[46]....
        /*05bc*/ 	.word	0x00011010


	//   ....[47]....
        /*05c0*/ 	.word	0x00011970


	//   ....[48]....
        /*05c4*/ 	.word	0x00011980


	//   ....[49]....
        /*05c8*/ 	.word	0x00012c60


	//   ....[50]....
        /*05cc*/ 	.word	0x00012c90


	//   ....[51]....
        /*05d0*/ 	.word	0x00012e00


	//   ....[52]....
        /*05d4*/ 	.word	0x00012e20


	//   ....[53]....
        /*05d8*/ 	.word	0x00012f60


	//   ....[54]....
        /*05dc*/ 	.word	0x00012f80


	//   ....[55]....
        /*05e0*/ 	.word	0x000130d0


	//   ....[56]....
        /*05e4*/ 	.word	0x000130f0


	//   ....[57]....
        /*05e8*/ 	.word	0x000132d0


	//   ....[58]....
        /*05ec*/ 	.word	0x000134c0


	//   ....[59]....
        /*05f0*/ 	.word	0x000134f0


	//   ....[60]....
        /*05f4*/ 	.word	0x00013520


	//   ....[61]....
        /*05f8*/ 	.word	0x00013550


	//   ....[62]....
        /*05fc*/ 	.word	0x00013580


	//   ....[63]....
        /*0600*/ 	.word	0x000135b0


	//   ....[64]....
        /*0604*/ 	.word	0x00013720


	//   ....[65]....
        /*0608*/ 	.word	0x00013750


	//   ....[66]....
        /*060c*/ 	.word	0x00013780


	//   ....[67]....
        /*0610*/ 	.word	0x000137b0


	//   ....[68]....
        /*0614*/ 	.word	0x000137e0


	//   ....[69]....
        /*0618*/ 	.word	0x00013810


	//   ....[70]....
        /*061c*/ 	.word	0x000138a0


	//   ....[71]....
        /*0620*/ 	.word	0x000138d0


	//   ....[72]....
        /*0624*/ 	.word	0x000138e0


	//   ....[73]....
        /*0628*/ 	.word	0x00013920


	//   ....[74]....
        /*062c*/ 	.word	0x00015b40


	//   ....[75]....
        /*0630*/ 	.word	0x00015b60


	//   ....[76]....
        /*0634*/ 	.word	0x00015b70


	//   ....[77]....
        /*0638*/ 	.word	0x00015c20


	//   ....[78]....
        /*063c*/ 	.word	0x00015c60


	//   ....[79]....
        /*0640*/ 	.word	0x00015cc0


	//   ....[80]....
        /*0644*/ 	.word	0x00015ce0


	//   ....[81]....
        /*0648*/ 	.word	0x00015d10


	//   ....[82]....
        /*064c*/ 	.word	0x00016450


	//   ....[83]....
        /*0650*/ 	.word	0x00016480


	//   ....[84]....
        /*0654*/ 	.word	0x000164e0


	//   ....[85]....
        /*0658*/ 	.word	0x00016550


	//   ....[86]....
        /*065c*/ 	.word	0x000165a0


	//   ....[87]....
        /*0660*/ 	.word	0x00016610


	//   ....[88]....
        /*0664*/ 	.word	0x00016660


	//   ....[89]....
        /*0668*/ 	.word	0x000166d0


	//   ....[90]....
        /*066c*/ 	.word	0x00016720


	//   ....[91]....
        /*0670*/ 	.word	0x00016790


	//   ....[92]....
        /*0674*/ 	.word	0x000167e0


	//   ....[93]....
        /*0678*/ 	.word	0x00016850


	//   ....[94]....
        /*067c*/ 	.word	0x000168a0


	//   ....[95]....
        /*0680*/ 	.word	0x00016900


	//   ....[96]....
        /*0684*/ 	.word	0x00016910


	//   ....[97]....
        /*0688*/ 	.word	0x00016960


	//   ....[98]....
        /*068c*/ 	.word	0x00017130


	//   ....[99]....
        /*0690*/ 	.word	0x00017160


	//   ....[100]....
        /*0694*/ 	.word	0x00017190


	//   ....[101]....
        /*0698*/ 	.word	0x00017250


	//   ....[102]....
        /*069c*/ 	.word	0x00017280


	//   ....[103]....
        /*06a0*/ 	.word	0x000172d0


	//   ....[104]....
        /*06a4*/ 	.word	0x00017300


	//   ....[105]....
        /*06a8*/ 	.word	0x00017370


	//   ....[106]....
        /*06ac*/ 	.word	0x00017650


	//   ....[107]....
        /*06b0*/ 	.word	0x00017670


	//   ....[108]....
        /*06b4*/ 	.word	0x00017680


	//   ....[109]....
        /*06b8*/ 	.word	0x00017730


	//   ....[110]....
        /*06bc*/ 	.word	0x00017740


	//   ....[111]....
        /*06c0*/ 	.word	0x000177f0


	//   ....[112]....
        /*06c4*/ 	.word	0x00017800


	//   ....[113]....
        /*06c8*/ 	.word	0x00017810


	//   ....[114]....
        /*06cc*/ 	.word	0x00017e20


	//   ....[115]....
        /*06d0*/ 	.word	0x00017e60


	//   ....[116]....
        /*06d4*/ 	.word	0x00017ea0


	//   ....[117]....
        /*06d8*/ 	.word	0x00017ed0


	//   ....[118]....
        /*06dc*/ 	.word	0x00017f80


	//   ....[119]....
        /*06e0*/ 	.word	0x00017fb0


	//   ....[120]....
        /*06e4*/ 	.word	0x00017fc0


	//   ....[121]....
        /*06e8*/ 	.word	0x00018050


	//   ....[122]....
        /*06ec*/ 	.word	0x000184c0


	//   ....[123]....
        /*06f0*/ 	.word	0x000184f0


	//   ....[124]....
        /*06f4*/ 	.word	0x00018550


	//   ....[125]....
        /*06f8*/ 	.word	0x00018580


	//   ....[126]....
        /*06fc*/ 	.word	0x000185b0


	//   ....[127]....
        /*0700*/ 	.word	0x000185e0


	//   ....[128]....
        /*0704*/ 	.word	0x00018610


	//   ....[129]....
        /*0708*/ 	.word	0x00018640


	//   ....[130]....
        /*070c*/ 	.word	0x000187e0


	//   ....[131]....
        /*0710*/ 	.word	0x00018810


	//   ....[132]....
        /*0714*/ 	.word	0x00018840


	//   ....[133]....
        /*0718*/ 	.word	0x00018870


	//   ....[134]....
        /*071c*/ 	.word	0x000188a0


	//   ....[135]....
        /*0720*/ 	.word	0x000188d0


	//   ....[136]....
        /*0724*/ 	.word	0x00018990


	//   ....[137]....
        /*0728*/ 	.word	0x000189b0


	//   ....[138]....
        /*072c*/ 	.word	0x000189d0


	//   ....[139]....
        /*0730*/ 	.word	0x00018a30


	//   ....[140]....
        /*0734*/ 	.word	0x00019450


	//   ....[141]....
        /*0738*/ 	.word	0x00019ad0


	//   ....[142]....
        /*073c*/ 	.word	0x00019bc0


	//   ....[143]....
        /*0740*/ 	.word	0x00019c60


	//   ....[144]....
        /*0744*/ 	.word	0x00019cc0


	//   ....[145]....
        /*0748*/ 	.word	0x00019d60


	//   ....[146]....
        /*074c*/ 	.word	0x00019e40


	//   ....[147]....
        /*0750*/ 	.word	0x00019f40


	//   ....[148]....
        /*0754*/ 	.word	0x00019fb0


	//   ....[149]....
        /*0758*/ 	.word	0x0001a090


	//   ....[150]....
        /*075c*/ 	.word	0x0001a140


	//   ....[151]....
        /*0760*/ 	.word	0x0001a1b0


	//   ....[152]....
        /*0764*/ 	.word	0x0001a230


	//   ....[153]....
        /*0768*/ 	.word	0x0001a310


	//   ....[154]....
        /*076c*/ 	.word	0x0001a390


	//   ....[155]....
        /*0770*/ 	.word	0x0001a480


	//   ....[156]....
        /*0774*/ 	.word	0x0001a500


	//   ....[157]....
        /*0778*/ 	.word	0x0001a5f0


	//   ....[158]....
        /*077c*/ 	.word	0x0001a670


	//   ....[159]....
        /*0780*/ 	.word	0x0001a760


	//   ....[160]....
        /*0784*/ 	.word	0x0001a7e0


	//   ....[161]....
        /*0788*/ 	.word	0x0001a8d0


	//   ....[162]....
        /*078c*/ 	.word	0x0001a950


	//   ....[163]....
        /*0790*/ 	.word	0x0001aa30


	//   ....[164]....
        /*0794*/ 	.word	0x0001aab0


	//   ....[165]....
        /*0798*/ 	.word	0x0001ab80


	//   ....[166]....
        /*079c*/ 	.word	0x0001acb0


	//   ....[167]....
        /*07a0*/ 	.word	0x0001ad80


	//   ....[168]....
        /*07a4*/ 	.word	0x0001ae50


	//   ....[169]....
        /*07a8*/ 	.word	0x0001af30


	//   ....[170]....
        /*07ac*/ 	.word	0x0001af90


	//   ....[171]....
        /*07b0*/ 	.word	0x0001b070


	//   ....[172]....
        /*07b4*/ 	.word	0x0001b0d0


	//   ....[173]....
        /*07b8*/ 	.word	0x0001b1e0


	//   ....[174]....
        /*07bc*/ 	.word	0x0001b2d0


	//   ....[175]....
        /*07c0*/ 	.word	0x0001b370


	//   ....[176]....
        /*07c4*/ 	.word	0x0001b3d0


	//   ....[177]....
        /*07c8*/ 	.word	0x0001b4f0


	//   ....[178]....
        /*07cc*/ 	.word	0x0001b550


	//   ....[179]....
        /*07d0*/ 	.word	0x0001b670


	//   ....[180]....
        /*07d4*/ 	.word	0x0001b6d0


	//   ....[181]....
        /*07d8*/ 	.word	0x0001b7a0


	//   ....[182]....
        /*07dc*/ 	.word	0x0001b900


	//   ....[183]....
        /*07e0*/ 	.word	0x0001b9a0


	//   ....[184]....
        /*07e4*/ 	.word	0x0001baf0


	//   ....[185]....
        /*07e8*/ 	.word	0x0001bba0


	//   ....[186]....
        /*07ec*/ 	.word	0x0001bc00


	//   ....[187]....
        /*07f0*/ 	.word	0x0001bcc0


	//   ....[188]....
        /*07f4*/ 	.word	0x0001bda0


	//   ....[189]....
        /*07f8*/ 	.word	0x0001be60


	//   ....[190]....
        /*07fc*/ 	.word	0x0001bf70


	//   ....[191]....
        /*0800*/ 	.word	0x0001c010


	//   ....[192]....
        /*0804*/ 	.word	0x0001c190


	//   ....[193]....
        /*0808*/ 	.word	0x0001c200


	//   ....[194]....
        /*080c*/ 	.word	0x0001c270


	//   ....[195]....
        /*0810*/ 	.word	0x0001c2e0


	//   ....[196]....
        /*0814*/ 	.word	0x0001c350


	//   ....[197]....
        /*0818*/ 	.word	0x0001c3d0


	//   ....[198]....
        /*081c*/ 	.word	0x0001c450


	//   ....[199]....
        /*0820*/ 	.word	0x0001c4e0


	//   ....[200]....
        /*0824*/ 	.word	0x0001c550


	//   ....[201]....
        /*0828*/ 	.word	0x0001c5c0


	//   ....[202]....
        /*082c*/ 	.word	0x0001c630


	//   ....[203]....
        /*0830*/ 	.word	0x0001c6b0


	//   ....[204]....
        /*0834*/ 	.word	0x0001c720


	//   ....[205]....
        /*0838*/ 	.word	0x0001c7b0


	//   ....[206]....
        /*083c*/ 	.word	0x0001c810


	//   ....[207]....
        /*0840*/ 	.word	0x0001c8a0


	//   ....[208]....
        /*0844*/ 	.word	0x0001c9d0


	//----- nvinfo : EIATTR_REG_RECONFIG
	.align		4
.L_443:
        /*0848*/ 	.byte	0x01, 0x54
	.zero		2


	//----- nvinfo : EIATTR_SYSCALL_OFFSETS
	.align		4
        /*084c*/ 	.byte	0x04, 0x46
        /*084e*/ 	.short	(.L_445 - .L_444)


	//   ....[0]....
.L_444:
        /*0850*/ 	.word	0x00002460


	//   ....[1]....
        /*0854*/ 	.word	0x00015120


	//   ....[2]....
        /*0858*/ 	.word	0x00015270


	//   ....[3]....
        /*085c*/ 	.word	0x00015360


	//   ....[4]....
        /*0860*/ 	.word	0x000160a0


	//----- nvinfo : EIATTR_MBARRIER_INSTR_OFFSETS
	.align		4
.L_445:
        /*0864*/ 	.byte	0x04, 0x39
        /*0866*/ 	.short	(.L_447 - .L_446)


	//   ....[0]....
.L_446:
        /*0868*/ 	.word	0x00000180
        /*086c*/ 	.word	0x000000ff
        /*0870*/ 	.word	0x00030800
        /*0874*/ 	.short	0x0100
        /*0876*/ 	.byte	0x08
	.zero		1


	//   ....[1]....
        /*0878*/ 	.word	0x00000190
        /*087c*/ 	.word	0x000000ff
        /*0880*/ 	.word	0x00030820
        /*0884*/ 	.short	0x0100
        /*0886*/ 	.byte	0x08
	.zero		1


	//   ....[2]....
        /*0888*/ 	.word	0x00000280
        /*088c*/ 	.word	0x000000ff
        /*0890*/ 	.word	0x00030830
        /*0894*/ 	.short	0x0100
        /*0896*/ 	.byte	0x08
	.zero		1


	//   ....[3]....
        /*0898*/ 	.word	0x00000290
        /*089c*/ 	.word	0x000000ff
        /*08a0*/ 	.word	0x00030840
        /*08a4*/ 	.short	0x0100
        /*08a6*/ 	.byte	0x08
	.zero		1


	//   ....[4]....
        /*08a8*/ 	.word	0x000002a0
        /*08ac*/ 	.word	0x000000ff
        /*08b0*/ 	.word	0x00030838
        /*08b4*/ 	.short	0x0100
        /*08b6*/ 	.byte	0x08
	.zero		1


	//   ....[5]....
        /*08b8*/ 	.word	0x000002b0
        /*08bc*/ 	.word	0x000000ff
        /*08c0*/ 	.word	0x00030848
        /*08c4*/ 	.short	0x0100
        /*08c6*/ 	.byte	0x08
	.zero		1


	//   ....[6]....
        /*08c8*/ 	.word	0x000003e0
        /*08cc*/ 	.word	0x000000ff
        /*08d0*/ 	.word	0x00030850
        /*08d4*/ 	.short	0x0100
        /*08d6*/ 	.byte	0x08
	.zero		1


	//   ....[7]....
        /*08d8*/ 	.word	0x000003f0
        /*08dc*/ 	.word	0x000000ff
        /*08e0*/ 	.word	0x00030860
        /*08e4*/ 	.short	0x0100
        /*08e6*/ 	.byte	0x08
	.zero		1


	//   ....[8]....
        /*08e8*/ 	.word	0x00000400
        /*08ec*/ 	.word	0x000000ff
        /*08f0*/ 	.word	0x00030858
        /*08f4*/ 	.short	0x0100
        /*08f6*/ 	.byte	0x08
	.zero		1


	//   ....[9]....
        /*08f8*/ 	.word	0x00000410
        /*08fc*/ 	.word	0x000000ff
        /*0900*/ 	.word	0x00030868
        /*0904*/ 	.short	0x0100
        /*0906*/ 	.byte	0x08
	.zero		1


	//   ....[10]....
        /*0908*/ 	.word	0x00000500
        /*090c*/ 	.word	0x000000ff
        /*0910*/ 	.word	0x00030870
        /*0914*/ 	.short	0x0100
        /*0916*/ 	.byte	0x06
	.zero		1


	//   ....[11]....
        /*0918*/ 	.word	0x00000510
        /*091c*/ 	.word	0x000000ff
        /*0920*/ 	.word	0x00030880
        /*0924*/ 	.short	0x0100
        /*0926*/ 	.byte	0x06
	.zero		1


	//   ....[12]....
        /*0928*/ 	.word	0x00000520
        /*092c*/ 	.word	0x000000ff
        /*0930*/ 	.word	0x00030878
        /*0934*/ 	.short	0x0100
        /*0936*/ 	.byte	0x06
	.zero		1


	//   ....[13]....
        /*0938*/ 	.word	0x00000530
        /*093c*/ 	.word	0x000000ff
        /*0940*/ 	.word	0x00030888
        /*0944*/ 	.short	0x0100
        /*0946*/ 	.byte	0x06
	.zero		1


	//   ....[14]....
        /*0948*/ 	.word	0x00000660
        /*094c*/ 	.word	0x000000ff
        /*0950*/ 	.word	0x00030890
        /*0954*/ 	.short	0x0100
        /*0956*/ 	.byte	0x08
	.zero		1


	//   ....[15]....
        /*0958*/ 	.word	0x00000670
        /*095c*/ 	.word	0x000000ff
        /*0960*/ 	.word	0x000308a0
        /*0964*/ 	.short	0x0100
        /*0966*/ 	.byte	0x08
	.zero		1


	//   ....[16]....
        /*0968*/ 	.word	0x00000680
        /*096c*/ 	.word	0x000000ff
        /*0970*/ 	.word	0x00030898
        /*0974*/ 	.short	0x0100
        /*0976*/ 	.byte	0x08
	.zero		1


	//   ....[17]....
        /*0978*/ 	.word	0x00000690
        /*097c*/ 	.word	0x000000ff
        /*0980*/ 	.word	0x000308a8
        /*0984*/ 	.short	0x0100
        /*0986*/ 	.byte	0x08
	.zero		1


	//   ....[18]....
        /*0988*/ 	.word	0x000007d0
        /*098c*/ 	.word	0x000000ff
        /*0990*/ 	.word	0x000308b0
        /*0994*/ 	.short	0x0100
        /*0996*/ 	.byte	0x08
	.zero		1


	//   ....[19]....
        /*0998*/ 	.word	0x000007e0
        /*099c*/ 	.word	0x000000ff
        /*09a0*/ 	.word	0x000308c0
        /*09a4*/ 	.short	0x0100
        /*09a6*/ 	.byte	0x08
	.zero		1


	//   ....[20]....
        /*09a8*/ 	.word	0x000007f0
        /*09ac*/ 	.word	0x000000ff
        /*09b0*/ 	.word	0x000308b8
        /*09b4*/ 	.short	0x0100
        /*09b6*/ 	.byte	0x08
	.zero		1


	//   ....[21]....
        /*09b8*/ 	.word	0x00000800
        /*09bc*/ 	.word	0x000000ff
        /*09c0*/ 	.word	0x000308c8
        /*09c4*/ 	.short	0x0100
        /*09c6*/ 	.byte	0x08
	.zero		1


	//   ....[22]....
        /*09c8*/ 	.word	0x00002520
        /*09cc*/ 	.word	0x000000ff
        /*09d0*/ 	.word	0x00030800
        /*09d4*/ 	.short	0x010a
        /*09d6*/ 	.byte	0x28
	.zero		1


	//   ....[23]....
        /*09d8*/ 	.word	0x000025a0
        /*09dc*/ 	.word	0x00000003
        /*09e0*/ 	.word	0x00030830
        /*09e4*/ 	.short	0x010a
        /*09e6*/ 	.byte	0x3f
	.zero		1


	//   ....[24]....
        /*09e8*/ 	.word	0x000025e0
        /*09ec*/ 	.word	0x00000003
        /*09f0*/ 	.word	0x00030830
        /*09f4*/ 	.short	0x010a
        /*09f6*/ 	.byte	0x3f
	.zero		1


	//   ....[25]....
        /*09f8*/ 	.word	0x00003270
        /*09fc*/ 	.word	0x000000ff
        /*0a00*/ 	.word	0x00000000
        /*0a04*/ 	.short	0x0101
        /*0a06*/ 	.byte	0x04
	.zero		1


	//   ....[26]....
        /*0a08*/ 	.word	0x000052a0
        /*0a0c*/ 	.word	0x000000ff
        /*0a10*/ 	.word	0x00030830
        /*0a14*/ 	.short	0x010a
        /*0a16*/ 	.byte	0x06
	.zero		1


	//   ....[27]....
        /*0a18*/ 	.word	0x00005300
        /*0a1c*/ 	.word	0x000000ff
        /*0a20*/ 	.word	0x00030830
        /*0a24*/ 	.short	0x010a
        /*0a26*/ 	.byte	0x06
	.zero		1


	//   ....[28]....
        /*0a28*/ 	.word	0x00006170
        /*0a2c*/ 	.word	0x000000ff
        /*0a30*/ 	.word	0x00030850
        /*0a34*/ 	.short	0x010a
        /*0a36*/ 	.byte	0x05
	.zero		1


	//   ....[29]....
        /*0a38*/ 	.word	0x000061b0
        /*0a3c*/ 	.word	0x000000ff
        /*0a40*/ 	.word	0x00030850
        /*0a44*/ 	.short	0x010a
        /*0a46*/ 	.byte	0x05
	.zero		1


	//   ....[30]....
        /*0a48*/ 	.word	0x000066e0
        /*0a4c*/ 	.word	0x000000ff
        /*0a50*/ 	.word	0x00000000
        /*0a54*/ 	.short	0x0101
        /*0a56*/ 	.byte	0x06
	.zero		1


	//   ....[31]....
        /*0a58*/ 	.word	0x00008040
        /*0a5c*/ 	.word	0x000000ff
        /*0a60*/ 	.word	0x00000000
        /*0a64*/ 	.short	0x0101
        /*0a66*/ 	.byte	0x05
	.zero		1


	//   ....[32]....
        /*0a68*/ 	.word	0x00008410
        /*0a6c*/ 	.word	0x000000ff
        /*0a70*/ 	.word	0x00030830
        /*0a74*/ 	.short	0x010a
        /*0a76*/ 	.byte	0x07
	.zero		1


	//   ....[33]....
        /*0a78*/ 	.word	0x00008470
        /*0a7c*/ 	.word	0x000000ff
        /*0a80*/ 	.word	0x00030830
        /*0a84*/ 	.short	0x010a
        /*0a86*/ 	.byte	0x07
	.zero		1


	//   ....[34]....
        /*0a88*/ 	.word	0x000092e0
        /*0a8c*/ 	.word	0x000000ff
        /*0a90*/ 	.word	0x00030850
        /*0a94*/ 	.short	0x010a
        /*0a96*/ 	.byte	0x05
	.zero		1


	//   ....[35]....
        /*0a98*/ 	.word	0x00009320
        /*0a9c*/ 	.word	0x000000ff
        /*0aa0*/ 	.word	0x00030850
        /*0aa4*/ 	.short	0x010a
        /*0aa6*/ 	.byte	0x05
	.zero		1


	//   ....[36]....
        /*0aa8*/ 	.word	0x00009860
        /*0aac*/ 	.word	0x000000ff
        /*0ab0*/ 	.word	0x00000000
        /*0ab4*/ 	.short	0x0101
        /*0ab6*/ 	.byte	0x07
	.zero		1


	//   ....[37]....
        /*0ab8*/ 	.word	0x0000a400
        /*0abc*/ 	.word	0x000000ff
        /*0ac0*/ 	.word	0x00000000
        /*0ac4*/ 	.short	0x0101
        /*0ac6*/ 	.byte	0x05
	.zero		1


	//   ....[38]....
        /*0ac8*/ 	.word	0x0000a580
        /*0acc*/ 	.word	0x000000ff
        /*0ad0*/ 	.word	0x00030830
        /*0ad4*/ 	.short	0x010a
        /*0ad6*/ 	.byte	0x05
	.zero		1


	//   ....[39]....
        /*0ad8*/ 	.word	0x0000a5e0
        /*0adc*/ 	.word	0x000000ff
        /*0ae0*/ 	.word	0x00030830
        /*0ae4*/ 	.short	0x010a
        /*0ae6*/ 	.byte	0x05
	.zero		1


	//   ....[40]....
        /*0ae8*/ 	.word	0x0000b450
        /*0aec*/ 	.word	0x000000ff
        /*0af0*/ 	.word	0x00030850
        /*0af4*/ 	.short	0x010a
        /*0af6*/ 	.byte	0x05
	.zero		1


	//   ....[41]....
        /*0af8*/ 	.word	0x0000b490
        /*0afc*/ 	.word	0x000000ff
        /*0b00*/ 	.word	0x00030850
        /*0b04*/ 	.short	0x010a
        /*0b06*/ 	.byte	0x05
	.zero		1


	//   ....[42]....
        /*0b08*/ 	.word	0x0000b9f0
        /*0b0c*/ 	.word	0x000000ff
        /*0b10*/ 	.word	0x00000000
        /*0b14*/ 	.short	0x0101
        /*0b16*/ 	.byte	0x04
	.zero		1


	//   ....[43]....
        /*0b18*/ 	.word	0x0000d330
        /*0b1c*/ 	.word	0x000000ff
        /*0b20*/ 	.word	0x00000000
        /*0b24*/ 	.short	0x0101
        /*0b26*/ 	.byte	0x05
	.zero		1


	//   ....[44]....
        /*0b28*/ 	.word	0x0000dbd0
        /*0b2c*/ 	.word	0x000000ff
        /*0b30*/ 	.word	0x00030850
        /*0b34*/ 	.short	0x010a
        /*0b36*/ 	.byte	0x05
	.zero		1


	//   ....[45]....
        /*0b38*/ 	.word	0x0000dc10
        /*0b3c*/ 	.word	0x000000ff
        /*0b40*/ 	.word	0x00030850
        /*0b44*/ 	.short	0x010a
        /*0b46*/ 	.byte	0x05
	.zero		1


	//   ....[46]....
        /*0b48*/ 	.word	0x0000e1e0
        /*0b4c*/ 	.word	0x000000ff
        /*0b50*/ 	.word	0x00000000
        /*0b54*/ 	.short	0x0101
        /*0b56*/ 	.byte	0x04
	.zero		1


	//   ....[47]....
        /*0b58*/ 	.word	0x000105d0
        /*0b5c*/ 	.word	0x000000ff
        /*0b60*/ 	.word	0x00000000
        /*0b64*/ 	.short	0x0101
        /*0b66*/ 	.byte	0x08
	.zero		1


	//   ....[48]....
        /*0b68*/ 	.word	0x00010e10
        /*0b6c*/ 	.word	0x000000ff
        /*0b70*/ 	.word	0x00000000
        /*0b74*/ 	.short	0x0101
        /*0b76*/ 	.byte	0x08
	.zero		1


	//   ....[49]....
        /*0b78*/ 	.word	0x00015930
        /*0b7c*/ 	.word	0x00000004
        /*0b80*/ 	.word	0x00030840
        /*0b84*/ 	.short	0x010a
        /*0b86*/ 	.byte	0x3f
	.zero		1


	//   ....[50]....
        /*0b88*/ 	.word	0x00015e20
        /*0b8c*/ 	.word	0x00000004
        /*0b90*/ 	.word	0x00030830
        /*0b94*/ 	.short	0x0107
        /*0b96*/ 	.byte	0x3f
	.zero		1


	//   ....[51]....
        /*0b98*/ 	.word	0x00015ed0
        /*0b9c*/ 	.word	0x00000004
        /*0ba0*/ 	.word	0x00030830
        /*0ba4*/ 	.short	0x0101
        /*0ba6*/ 	.byte	0x3f
	.zero		1


	//   ....[52]....
        /*0ba8*/ 	.word	0x00016a90
        /*0bac*/ 	.word	0x00000011
        /*0bb0*/ 	.word	0x00030800
        /*0bb4*/ 	.short	0x0107
        /*0bb6*/ 	.byte	0x3f
	.zero		1


	//   ....[53]....
        /*0bb8*/ 	.word	0x00016bb0
        /*0bbc*/ 	.word	0x00000011
        /*0bc0*/ 	.word	0x00030800
        /*0bc4*/ 	.short	0x0101
        /*0bc6*/ 	.byte	0x3f
	.zero		1


	//   ....[54]....
        /*0bc8*/ 	.word	0x00016bd0
        /*0bcc*/ 	.word	0x00000011
        /*0bd0*/ 	.word	0x00030820
        /*0bd4*/ 	.short	0x010a
        /*0bd6*/ 	.byte	0x3f
	.zero		1


	//   ....[55]....
        /*0bd8*/ 	.word	0x00016fa0
        /*0bdc*/ 	.word	0x00000007
        /*0be0*/ 	.word	0x00030840
        /*0be4*/ 	.short	0x010a
        /*0be6*/ 	.byte	0x3f
	.zero		1


	//   ....[56]....
        /*0be8*/ 	.word	0x00017480
        /*0bec*/ 	.word	0x00000007
        /*0bf0*/ 	.word	0x00030830
        /*0bf4*/ 	.short	0x0107
        /*0bf6*/ 	.byte	0x3f
	.zero		1


	//   ....[57]....
        /*0bf8*/ 	.word	0x00017530
        /*0bfc*/ 	.word	0x00000007
        /*0c00*/ 	.word	0x00030830
        /*0c04*/ 	.short	0x0101
        /*0c06*/ 	.byte	0x3f
	.zero		1


	//   ....[58]....
        /*0c08*/ 	.word	0x00017590
        /*0c0c*/ 	.word	0x00000007
        /*0c10*/ 	.word	0x00030860
        /*0c14*/ 	.short	0x010a
        /*0c16*/ 	.byte	0x3f
	.zero		1


	//   ....[59]....
        /*0c18*/ 	.word	0x00017a40
        /*0c1c*/ 	.word	0x00000007
        /*0c20*/ 	.word	0x00030850
        /*0c24*/ 	.short	0x0107
        /*0c26*/ 	.byte	0x3f
	.zero		1


	//   ....[60]....
        /*0c28*/ 	.word	0x00017b60
        /*0c2c*/ 	.word	0x00000007
        /*0c30*/ 	.word	0x00030850
        /*0c34*/ 	.short	0x0101
        /*0c36*/ 	.byte	0x3f
	.zero		1


	//   ....[61]....
        /*0c38*/ 	.word	0x00017d70
        /*0c3c*/ 	.word	0x00000000
        /*0c40*/ 	.word	0x00030860
        /*0c44*/ 	.short	0x010a
        /*0c46*/ 	.byte	0x3f
	.zero		1


	//   ....[62]....
        /*0c48*/ 	.word	0x000181d0
        /*0c4c*/ 	.word	0x00000000
        /*0c50*/ 	.word	0x00030850
        /*0c54*/ 	.short	0x0107
        /*0c56*/ 	.byte	0x3f
	.zero		1


	//   ....[63]....
        /*0c58*/ 	.word	0x00018280
        /*0c5c*/ 	.word	0x00000000
        /*0c60*/ 	.word	0x00030850
        /*0c64*/ 	.short	0x0101
        /*0c66*/ 	.byte	0x3f
	.zero		1


	//   ....[64]....
        /*0c68*/ 	.word	0x000193d0
        /*0c6c*/ 	.word	0x00000007
        /*0c70*/ 	.word	0x00030820
        /*0c74*/ 	.short	0x010a
        /*0c76*/ 	.byte	0x3f
	.zero		1


	//   ....[65]....
        /*0c78*/ 	.word	0x00019570
        /*0c7c*/ 	.word	0x00000005
        /*0c80*/ 	.word	0x00030840
        /*0c84*/ 	.short	0x010a
        /*0c86*/ 	.byte	0x3f
	.zero		1


	//   ....[66]....
        /*0c88*/ 	.word	0x00019610
        /*0c8c*/ 	.word	0x00000003
        /*0c90*/ 	.word	0x00030840
        /*0c94*/ 	.short	0x010a
        /*0c96*/ 	.byte	0x3f
	.zero		1


	//   ....[67]....
        /*0c98*/ 	.word	0x00019650
        /*0c9c*/ 	.word	0x00000005
        /*0ca0*/ 	.word	0x00030860
        /*0ca4*/ 	.short	0x010a
        /*0ca6*/ 	.byte	0x3f
	.zero		1


	//   ....[68]....
        /*0ca8*/ 	.word	0x00019690
        /*0cac*/ 	.word	0x00000003
        /*0cb0*/ 	.word	0x00030860
        /*0cb4*/ 	.short	0x010a
        /*0cb6*/ 	.byte	0x3f
	.zero		1


	//   ....[69]....
        /*0cb8*/ 	.word	0x00019700
        /*0cbc*/ 	.word	0x00000003
        /*0cc0*/ 	.word	0x00030800
        /*0cc4*/ 	.short	0x010a
        /*0cc6*/ 	.byte	0x3f
	.zero		1


	//   ....[70]....
        /*0cc8*/ 	.word	0x00019750
        /*0ccc*/ 	.word	0x00000003
        /*0cd0*/ 	.word	0x00030830
        /*0cd4*/ 	.short	0x010a
        /*0cd6*/ 	.byte	0x3f
	.zero		1


	//   ....[71]....
        /*0cd8*/ 	.word	0x000197b0
        /*0cdc*/ 	.word	0x00000003
        /*0ce0*/ 	.word	0x00030830
        /*0ce4*/ 	.short	0x010a
        /*0ce6*/ 	.byte	0x3f
	.zero		1


	//   ....[72]....
        /*0ce8*/ 	.word	0x00019810
        /*0cec*/ 	.word	0x00000002
        /*0cf0*/ 	.word	0x00030850
        /*0cf4*/ 	.short	0x010a
        /*0cf6*/ 	.byte	0x3f
	.zero		1


	//   ....[73]....
        /*0cf8*/ 	.word	0x00019870
        /*0cfc*/ 	.word	0x00000003
        /*0d00*/ 	.word	0x00030830
        /*0d04*/ 	.short	0x010a
        /*0d06*/ 	.byte	0x3f
	.zero		1


	//   ....[74]....
        /*0d08*/ 	.word	0x000198d0
        /*0d0c*/ 	.word	0x00000002
        /*0d10*/ 	.word	0x00030850
        /*0d14*/ 	.short	0x010a
        /*0d16*/ 	.byte	0x3f
	.zero		1


	//   ....[75]....
        /*0d18*/ 	.word	0x00019930
        /*0d1c*/ 	.word	0x00000003
        /*0d20*/ 	.word	0x00030830
        /*0d24*/ 	.short	0x010a
        /*0d26*/ 	.byte	0x3f
	.zero		1


	//   ....[76]....
        /*0d28*/ 	.word	0x00019990
        /*0d2c*/ 	.word	0x00000002
        /*0d30*/ 	.word	0x00030850
        /*0d34*/ 	.short	0x010a
        /*0d36*/ 	.byte	0x3f
	.zero		1


	//   ....[77]....
        /*0d38*/ 	.word	0x000199f0
        /*0d3c*/ 	.word	0x00000005
        /*0d40*/ 	.word	0x00030850
        /*0d44*/ 	.short	0x010a
        /*0d46*/ 	.byte	0x3f
	.zero		1


	//   ....[78]....
        /*0d48*/ 	.word	0x00019b10
        /*0d4c*/ 	.word	0x00000004
        /*0d50*/ 	.word	0x00030840
        /*0d54*/ 	.short	0x010a
        /*0d56*/ 	.byte	0x3f
	.zero		1


	//   ....[79]....
        /*0d58*/ 	.word	0x0001abb0
        /*0d5c*/ 	.word	0x00000011
        /*0d60*/ 	.word	0x00030820
        /*0d64*/ 	.short	0x010a
        /*0d66*/ 	.byte	0x3f
	.zero		1


	//   ....[80]....
        /*0d68*/ 	.word	0x0001ac00
        /*0d6c*/ 	.word	0x00000007
        /*0d70*/ 	.word	0x00030840
        /*0d74*/ 	.short	0x010a
        /*0d76*/ 	.byte	0x3f
	.zero		1


	//   ....[81]....
        /*0d78*/ 	.word	0x0001b220
        /*0d7c*/ 	.word	0x00000007
        /*0d80*/ 	.word	0x00030860
        /*0d84*/ 	.short	0x010a
        /*0d86*/ 	.byte	0x3f
	.zero		1


	//   ....[82]....
        /*0d88*/ 	.word	0x0001b850
        /*0d8c*/ 	.word	0x00000000
        /*0d90*/ 	.word	0x00030860
        /*0d94*/ 	.short	0x010a
        /*0d96*/ 	.byte	0x3f
	.zero		1


	//   ....[83]....
        /*0d98*/ 	.word	0x0001c8f0
        /*0d9c*/ 	.word	0x00000007
        /*0da0*/ 	.word	0x00030820
        /*0da4*/ 	.short	0x010a
        /*0da6*/ 	.byte	0x3f
	.zero		1


	//   ....[84]....
        /*0da8*/ 	.word	0x0001ca90
        /*0dac*/ 	.word	0x00000005
        /*0db0*/ 	.word	0x00030840
        /*0db4*/ 	.short	0x010a
        /*0db6*/ 	.byte	0x3f
	.zero		1


	//   ....[85]....
        /*0db8*/ 	.word	0x0001cae0
        /*0dbc*/ 	.word	0x00000003
        /*0dc0*/ 	.word	0x00030840
        /*0dc4*/ 	.short	0x010a
        /*0dc6*/ 	.byte	0x3f
	.zero		1


	//   ....[86]....
        /*0dc8*/ 	.word	0x0001cb30
        /*0dcc*/ 	.word	0x00000005
        /*0dd0*/ 	.word	0x00030860
        /*0dd4*/ 	.short	0x010a
        /*0dd6*/ 	.byte	0x3f
	.zero		1


	//----- nvinfo : EIATTR_NUM_MBARRIERS
	.align		4
.L_447:
        /*0dd8*/ 	.byte	0x03, 0x38
        /*0dda*/ 	.short	0x0016


	//----- nvinfo : EIATTR_EXIT_INSTR_OFFSETS
	.align		4
        /*0ddc*/ 	.byte	0x04, 0x1c
        /*0dde*/ 	.short	(.L_449 - .L_448)


	//   ....[0]....
.L_448:
        /*0de0*/ 	.word	0x00000990


	//   ....[1]....
        /*0de4*/ 	.word	0x00013270


	//   ....[2]....
        /*0de8*/ 	.word	0x000196e0


	//----- nvinfo : EIATTR_MAX_THREADS
	.align		4
.L_449:
        /*0dec*/ 	.byte	0x04, 0x05
        /*0dee*/ 	.short	(.L_451 - .L_450)
.L_450:
        /*0df0*/ 	.word	0x00000180
        /*0df4*/ 	.word	0x00000001
        /*0df8*/ 	.word	0x00000001


	//----- nvinfo : EIATTR_CRS_STACK_SIZE
	.align		4
.L_451:
        /*0dfc*/ 	.byte	0x04, 0x1e
        /*0dfe*/ 	.short	(.L_453 - .L_452)
.L_452:
        /*0e00*/ 	.word	0x00000000


	//----- nvinfo : EIATTR_CBANK_PARAM_SIZE
	.align		4
.L_453:
        /*0e04*/ 	.byte	0x03, 0x19
        /*0e06*/ 	.short	0x0af0


	//----- nvinfo : EIATTR_PARAM_CBANK
	.align		4
        /*0e08*/ 	.byte	0x04, 0x0a
        /*0e0a*/ 	.short	(.L_455 - .L_454)
	.align		4
.L_454:
        /*0e0c*/ 	.word	index@(.nv.constant0._ZN7cutlass13device_kernelIN5flash11enable_sm90INS1_16FlashAttnFwdSm90INS1_25CollectiveMainloopFwdSm90ILi2EN4cute5tupleIJNS5_1CILi1EEES8_S8_EEENS6_IJNS7_ILi128EEENS7_ILi64EEENS7_ILi256EEEEEELi256ENS_10bfloat16_tEfNS_4arch4Sm90ELb0ELb1ELb1ELb1ELb1ELb0ELb0ELb1ELb1ELb1ELb1ELb0EEENS1_21CollectiveEpilogueFwdINS6_IJSA_SC_SB_EEES9_SE_SG_Li256ELb1ELb1ELb1ELb0EEENS1_36VarlenDynamicPersistentTileSchedulerILi128ELi64ELi256ELi128ELb1ELb1ELb1ELb1ELb0ELb1EEEEEEEEEvNT_6ParamsE)
        /*0e10*/ 	.short	0x0210
        /*0e12*/ 	.short	0x0af0


	//----- nvinfo : EIATTR_SW_WAR
	.align		4
.L_455:
        /*0e14*/ 	.byte	0x04, 0x36
        /*0e16*/ 	.short	(.L_457 - .L_456)
.L_456:
        /*0e18*/ 	.word	0x00000008
.L_457:


//--------------------- .nv.info._ZN7cutlass13device_kernelIN5flash11enable_sm90INS1_16FlashAttnFwdSm90INS1_25CollectiveMainloopFwdSm90ILi2EN4cute5tupleIJNS5_1CILi1EEES8_S8_EEENS6_IJNS7_ILi128EEENS7_ILi64EEENS7_ILi256EEEEEELi256ENS_10bfloat16_tEfNS_4arch4Sm90ELb0ELb1ELb1ELb1ELb1ELb1ELb0ELb1ELb1ELb1ELb1ELb0EEENS1_21CollectiveEpilogueFwdINS6_IJSA_SC_SB_EEES9_SE_SG_Li256ELb1ELb1ELb1ELb0EEENS1_36VarlenDynamicPersistentTileSchedulerILi128ELi64ELi256ELi128ELb1ELb1ELb1ELb1ELb0ELb1EEEEEEEEEvNT_6ParamsE --------------------------
	.section	.nv.info._ZN7cutlass13device_kernelIN5flash11enable_sm90INS1_16FlashAttnFwdSm90INS1_25CollectiveMainloopFwdSm90ILi2EN4cute5tupleIJNS5_1CILi1EEES8_S8_EEENS6_IJNS7_ILi128EEENS7_ILi64EEENS7_ILi256EEEEEELi256ENS_10bfloat16_tEfNS_4arch4Sm90ELb0ELb1ELb1ELb1ELb1ELb1ELb0ELb1ELb1ELb1ELb1ELb0EEENS1_21CollectiveEpilogueFwdINS6_IJSA_SC_SB_EEES9_SE_SG_Li256ELb1ELb1ELb1ELb0EEENS1_36VarlenDynamicPersistentTileSchedulerILi128ELi64ELi256ELi128ELb1ELb1ELb1ELb1ELb0ELb1EEEEEEEEEvNT_6ParamsE,"",@"SHT_CUDA_INFO"
	.sectionflags	@""
	.align	4


	//----- nvinfo : EIATTR_CUDA_API_VERSION
	.align		4
        /*0000*/ 	.byte	0x04, 0x37
        /*0002*/ 	.short	(.L_459 - .L_458)
.L_458:
        /*0004*/ 	.word	0x00000082


	//----- nvinfo : EIATTR_KPARAM_INFO
	.align		4
.L_459:
        /*0008*/ 	.byte	0x04, 0x17
        /*000a*/ 	.short	(.L_461 - .L_460)
.L_460:
        /*000c*/ 	.word	0x00000000
        /*0010*/ 	.short	0x0000
        /*0012*/ 	.short	0x0070
        /*0014*/ 	.byte	0x00, 0xf0, 0x01, 0x2a


	//----- nvinfo : EIATTR_SPARSE_MMA_MASK
	.align		4
.L_461:
        /*0018*/ 	.byte	0x03, 0x50
        /*001a*/ 	.short	0x0000


	//----- nvinfo : EIATTR_MAXREG_COUNT
	.align		4
        /*001c*/ 	.byte	0x03, 0x1b
        /*001e*/ 	.short	0x00a8


	//----- nvinfo : EIATTR_NUM_BARRIERS
	.align		4
        /*0020*/ 	.byte	0x02, 0x4c
        /*0022*/ 	.byte	0x10
	.zero		1


	//----- nvinfo : EIATTR_EXTERNS
	.align		4
        /*0024*/ 	.byte	0x04, 0x0f
        /*0026*/ 	.short	(.L_463 - .L_462)


	//   ....[0]....
	.align		4
.L_462:
        /*0028*/ 	.word	index@(__assertfail)


	//----- nvinfo : EIATTR_ANNOTATIONS
	.align		4
.L_463:
        /*002c*/ 	.byte	0x04, 0x55
        /*002e*/ 	.short	(.L_465 - .L_464)


	//   ....[0]....
.L_464:
        /* <DEDUP_REMOVED lines=153> */


	//----- nvinfo : EIATTR_MERCURY_ISA_VERSION
	.align		4
.L_465:
        /*09a8*/ 	.byte	0x03, 0x5f
        /*09aa*/ 	.short	0x0101


	//----- nvinfo : EIATTR_UNUSED_LOAD_BYTE_OFFSET
	.align		4
        /*09ac*/ 	.byte	0x04, 0x44
        /*09ae*/ 	.short	(.L_467 - .L_466)


	//   ....[0]....
.L_466:
        /*09b0*/ 	.word	0x00000a60
        /*09b4*/ 	.word	0x0000fff0


	//   ....[1]....
        /*09b8*/ 	.word	0x00021040
        /*09bc*/ 	.word	0x0000fff0


	//----- nvinfo : EIATTR_INT_WARP_WIDE_INSTR_OFFSETS
	.align		4
.L_467:
        /*09c0*/ 	.byte	0x04, 0x31
        /*09c2*/ 	.short	(.L_469 - .L_468)


	//   ....[0]....
.L_468:
        /*09c4*/ 	.word	0x00000130


	//   ....[1]....
        /*09c8*/ 	.word	0x00000170


	//   ....[2]....
        /*09cc*/ 	.word	0x000001e0


	//   ....[3]....
        /*09d0*/ 	.word	0x00029590


	//   ....[4]....
        /*09d4*/ 	.word	0x00029620


	//   ....[5]....
        /*09d8*/ 	.word	0x0002c310


	//   ....[6]....
        /*09dc*/ 	.word	0x0002c3a0


	//----- nvinfo : EIATTR_COOP_GROUP_MASK_REGIDS
	.align		4
.L_469:
        /*09e0*/ 	.byte	0x04, 0x29
        /*09e2*/ 	.short	(.L_471 - .L_470)


	//   ....[0]....
.L_470:
        /*09e4*/ 	.word	0xffffffff


	//   ....[1]....
        /*09e8*/ 	.word	0xffffffff


	//   ....[2]....
        /*09ec*/ 	.word	0xffffffff


	//   ....[3]....
        /*09f0*/ 	.word	0xffffffff


	//   ....[4]....
        /*09f4*/ 	.word	0xffffffff


	//   ....[5]....
        /*09f8*/ 	.word	0xffffffff


	//   ....[6]....
        /*09fc*/ 	.word	0xffffffff


	//   ....[7]....
        /*0a00*/ 	.word	0xffffffff


	//   ....[8]....
        /*0a04*/ 	.word	0xffffffff


	//   ....[9]....
        /*0a08*/ 	.word	0xffffffff


	//   ....[10]....
        /*0a0c*/ 	.word	0xffffffff


	//   ....[11]....
        /*0a10*/ 	.word	0xffffffff


	//   ....[12]....
        /*0a14*/ 	.word	0xffffffff


	//   ....[13]....
        /*0a18*/ 	.word	0xffffffff


	//   ....[14]....
        /*0a1c*/ 	.word	0xffffffff


	//   ....[15]....
        /*0a20*/ 	.word	0xffffffff


	//   ....[16]....
        /*0a24*/ 	.word	0xffffffff


	//   ....[17]....
        /*0a28*/ 	.word	0xffffffff


	//   ....[18]....
        /*0a2c*/ 	.word	0xffffffff


	//   ....[19]....
        /*0a30*/ 	.word	0xffffffff


	//   ....[20]....
        /*0a34*/ 	.word	0xffffffff


	//   ....[21]....
        /*0a38*/ 	.word	0xffffffff


	//   ....[22]....
        /*0a3c*/ 	.word	0xffffffff


	//   ....[23]....
        /*0a40*/ 	.word	0xffffffff


	//   ....[24]....
        /*0a44*/ 	.word	0xffffffff


	//   ....[25]....
        /*0a48*/ 	.word	0xffffffff


	//   ....[26]....
        /*0a4c*/ 	.word	0xffffffff


	//   ....[27]....
        /*0a50*/ 	.word	0xffffffff


	//   ....[28]....
        /*0a54*/ 	.word	0xffffffff


	//   ....[29]....
        /*0a58*/ 	.word	0xffffffff


	//   ....[30]....
        /*0a5c*/ 	.word	0xffffffff


	//   ....[31]....
        /*0a60*/ 	.word	0xffffffff


	//   ....[32]....
        /*0a64*/ 	.word	0xffffffff


	//   ....[33]....
        /*0a68*/ 	.word	0xffffffff


	//   ....[34]....
        /*0a6c*/ 	.word	0xffffffff


	//   ....[35]....
        /*0a70*/ 	.word	0xffffffff


	//   ....[36]....
        /*0a74*/ 	.word	0xffffffff


	//   ....[37]....
        /*0a78*/ 	.word	0xffffffff


	//   ....[38]....
        /*0a7c*/ 	.word	0xffffffff


	//   ....[39]....
        /*0a80*/ 	.word	0xffffffff


	//   ....[40]....
        /*0a84*/ 	.word	0xffffffff


	//   ....[41]....
        /*0a88*/ 	.word	0xffffffff


	//   ....[42]....
        /*0a8c*/ 	.word	0xffffffff


	//   ....[43]....
        /*0a90*/ 	.word	0xffffffff


	//   ....[44]....
        /*0a94*/ 	.word	0xffffffff


	//   ....[45]....
        /*0a98*/ 	.word	0xffffffff


	//   ....[46]....
        /*0a9c*/ 	.word	0xffffffff


	//   ....[47]....
        /*0aa0*/ 	.word	0xffffffff


	//   ....[48]....
        /*0aa4*/ 	.word	0xffffffff


	//   ....[49]....
        /*0aa8*/ 	.word	0xffffffff


	//   ....[50]....
        /*0aac*/ 	.word	0xffffffff


	//   ....[51]....
        /*0ab0*/ 	.word	0xffffffff


	//   ....[52]....
        /*0ab4*/ 	.word	0xffffffff


	//   ....[53]....
        /*0ab8*/ 	.word	0xffffffff


	//   ....[54]....
        /*0abc*/ 	.word	0xffffffff


	//   ....[55]....
        /*0ac0*/ 	.word	0xffffffff


	//   ....[56]....
        /*0ac4*/ 	.word	0xffffffff


	//   ....[57]....
        /*0ac8*/ 	.word	0xffffffff


	//   ....[58]....
        /*0acc*/ 	.word	0xffffffff


	//   ....[59]....
        /*0ad0*/ 	.word	0xffffffff


	//   ....[60]....
        /*0ad4*/ 	.word	0xffffffff


	//   ....[61]....
        /*0ad8*/ 	.word	0xffffffff


	//   ....[62]....
        /*0adc*/ 	.word	0xffffffff


	//   ....[63]....
        /*0ae0*/ 	.word	0xffffffff


	//   ....[64]....
        /*0ae4*/ 	.word	0xffffffff


	//   ....[65]....
        /*0ae8*/ 	.word	0xffffffff


	//   ....[66]....
        /*0aec*/ 	.word	0xffffffff


	//   ....[67]....
        /*0af0*/ 	.word	0xffffffff


	//   ....[68]....
        /*0af4*/ 	.word	0xffffffff


	//   ....[69]....
        /*0af8*/ 	.word	0xffffffff


	//   ....[70]....
        /*0afc*/ 	.word	0xffffffff


	//   ....[71]....
        /*0b00*/ 	.word	0xffffffff


	//   ....[72]....
        /*0b04*/ 	.word	0xffffffff


	//   ....[73]....
        /*0b08*/ 	.word	0xffffffff


	//   ....[74]....
        /*0b0c*/ 	.word	0xffffffff


	//   ....[75]....
        /*0b10*/ 	.word	0xffffffff


	//   ....[76]....
        /*0b14*/ 	.word	0xffffffff


	//   ....[77]....
        /*0b18*/ 	.word	0xffffffff


	//   ....[78]....
        /*0b1c*/ 	.word	0xffffffff


	//   ....[79]....
        /*0b20*/ 	.word	0xffffffff


	//   ....[80]....
        /*0b24*/ 	.word	0xffffffff


	//   ....[81]....
        /*0b28*/ 	.word	0xffffffff


	//   ....[82]....
        /*0b2c*/ 	.word	0xffffffff


	//   ....[83]....
        /*0b30*/ 	.word	0xffffffff


	//   ....[84]....
        /*0b34*/ 	.word	0xffffffff


	//   ....[85]....
        /*0b38*/ 	.word	0xffffffff


	//   ....[86]....
        /*0b3c*/ 	.word	0xffffffff


	//   ....[87]....
        /*0b40*/ 	.word	0xffffffff


	//   ....[88]....
        /*0b44*/ 	.word	0xffffffff


	//   ....[89]....
        /*0b48*/ 	.word	0xffffffff


	//   ....[90]....
        /*0b4c*/ 	.word	0xffffffff


	//   ....[91]....
        /*0b50*/ 	.word	0xffffffff


	//   ....[92]....
        /*0b54*/ 	.word	0xffffffff


	//   ....[93]....
        /*0b58*/ 	.word	0xffffffff


	//   ....[94]....
        /*0b5c*/ 	.word	0xffffffff


	//   ....[95]....
        /*0b60*/ 	.word	0xffffffff


	//   ....[96]....
        /*0b64*/ 	.word	0xffffffff


	//   ....[97]....
        /*0b68*/ 	.word	0xffffffff


	//   ....[98]....
        /*0b6c*/ 	.word	0xffffffff


	//   ....[99]....
        /*0b70*/ 	.word	0xffffffff


	//   ....[100]....
        /*0b74*/ 	.word	0xffffffff


	//   ....[101]....
        /*0b78*/ 	.word	0xffffffff


	//   ....[102]....
        /*0b7c*/ 	.word	0xffffffff


	//   ....[103]....
        /*0b80*/ 	.word	0xffffffff


	//   ....[104]....
        /*0b84*/ 	.word	0xffffffff


	//   ....[105]....
        /*0b88*/ 	.word	0xffffffff


	//   ....[106]....
        /*0b8c*/ 	.word	0xffffffff


	//   ....[107]....
        /*0b90*/ 	.word	0xffffffff


	//   ....[108]....
        /*0b94*/ 	.word	0xffffffff


	//   ....[109]....
        /*0b98*/ 	.word	0xffffffff


	//   ....[110]....
        /*0b9c*/ 	.word	0xffffffff


	//   ....[111]....
        /*0ba0*/ 	.word	0xffffffff


	//   ....[112]....
        /*0ba4*/ 	.word	0xffffffff


	//   ....[113]....
        /*0ba8*/ 	.word	0xffffffff


	//   ....[114]....
        /*0bac*/ 	.word	0xffffffff


	//   ....[115]....
        /*0bb0*/ 	.word	0xffffffff


	//   ....[116]....
        /*0bb4*/ 	.word	0xffffffff


	//   ....[117]....
        /*0bb8*/ 	.word	0xffffffff


	//   ....[118]....
        /*0bbc*/ 	.word	0xffffffff


	//   ....[119]....
        /*0bc0*/ 	.word	0xffffffff


	//   ....[120]....
        /*0bc4*/ 	.word	0xffffffff


	//   ....[121]....
        /*0bc8*/ 	.word	0xffffffff


	//   ....[122]....
        /*0bcc*/ 	.word	0xffffffff


	//   ....[123]....
        /*0bd0*/ 	.word	0xffffffff


	//   ....[124]....
        /*0bd4*/ 	.word	0xffffffff


	//   ....[125]....
        /*0bd8*/ 	.word	0xffffffff


	//   ....[126]....
        /*0bdc*/ 	.word	0xffffffff


	//   ....[127]....
        /*0be0*/ 	.word	0xffffffff


	//   ....[128]....
        /*0be4*/ 	.word	0xffffffff


	//   ....[129]....
        /*0be8*/ 	.word	0xffffffff


	//   ....[130]....
        /*0bec*/ 	.word	0xffffffff


	//   ....[131]....
        /*0bf0*/ 	.word	0xffffffff


	//   ....[132]....
        /*0bf4*/ 	.word	0xffffffff


	//   ....[133]....
        /*0bf8*/ 	.word	0xffffffff


	//   ....[134]....
        /*0bfc*/ 	.word	0xffffffff


	//   ....[135]....
        /*0c00*/ 	.word	0xffffffff


	//   ....[136]....
        /*0c04*/ 	.word	0xffffffff


	//   ....[137]....
        /*0c08*/ 	.word	0xffffffff


	//   ....[138]....
        /*0c0c*/ 	.word	0xffffffff


	//   ....[139]....
        /*0c10*/ 	.word	0xffffffff


	//   ....[140]....
        /*0c14*/ 	.word	0xffffffff


	//   ....[141]....
        /*0c18*/ 	.word	0xffffffff


	//   ....[142]....
        /*0c1c*/ 	.word	0xffffffff


	//   ....[143]....
        /*0c20*/ 	.word	0xffffffff


	//   ....[144]....
        /*0c24*/ 	.word	0xffffffff


	//   ....[145]....
        /*0c28*/ 	.word	0xffffffff


	//   ....[146]....
        /*0c2c*/ 	.word	0xffffffff


	//   ....[147]....
        /*0c30*/ 	.word	0xffffffff


	//   ....[148]....
        /*0c34*/ 	.word	0xffffffff


	//   ....[149]....
        /*0c38*/ 	.word	0xffffffff


	//   ....[150]....
        /*0c3c*/ 	.word	0xffffffff


	//   ....[151]....
        /*0c40*/ 	.word	0xffffffff


	//   ....[152]....
        /*0c44*/ 	.word	0xffffffff


	//   ....[153]....
        /*0c48*/ 	.word	0xffffffff


	//   ....[154]....
        /*0c4c*/ 	.word	0xffffffff


	//   ....[155]....
        /*0c50*/ 	.word	0xffffffff


	//   ....[156]....
        /*0c54*/ 	.word	0xffffffff


	//   ....[157]....
        /*0c58*/ 	.word	0xffffffff


	//   ....[158]....
        /*0c5c*/ 	.word	0xffffffff


	//   ....[159]....
        /*0c60*/ 	.word	0xffffffff


	//   ....[160]....
        /*0c64*/ 	.word	0xffffffff


	//   ....[161]....
        /*0c68*/ 	.word	0xffffffff


	//   ....[162]....
        /*0c6c*/ 	.word	0xffffffff


	//   ....[163]....
        /*0c70*/ 	.word	0xffffffff


	//   ....[164]....
        /*0c74*/ 	.word	0xffffffff


	//   ....[165]....
        /*0c78*/ 	.word	0xffffffff


	//   ....[166]....
        /*0c7c*/ 	.word	0xffffffff


	//   ....[167]....
        /*0c80*/ 	.word	0xffffffff


	//   ....[168]....
        /*0c84*/ 	.word	0xffffffff


	//   ....[169]....
        /*0c88*/ 	.word	0xffffffff


	//   ....[170]....
        /*0c8c*/ 	.word	0xffffffff


	//   ....[171]....
        /*0c90*/ 	.word	0xffffffff


	//   ....[172]....
        /*0c94*/ 	.word	0xffffffff


	//   ....[173]....
        /*0c98*/ 	.word	0xffffffff


	//   ....[174]....
        /*0c9c*/ 	.word	0xffffffff


	//   ....[175]....
        /*0ca0*/ 	.word	0xffffffff


	//   ....[176]....
        /*0ca4*/ 	.word	0xffffffff


	//   ....[177]....
        /*0ca8*/ 	.word	0xffffffff


	//   ....[178]....
        /*0cac*/ 	.word	0xffffffff


	//   ....[179]....
        /*0cb0*/ 	.word	0xffffffff


	//   ....[180]....
        /*0cb4*/ 	.word	0xffffffff


	//   ....[181]....
        /*0cb8*/ 	.word	0xffffffff


	//   ....[182]....
        /*0cbc*/ 	.word	0xffffffff


	//   ....[183]....
        /*0cc0*/ 	.word	0xffffffff


	//   ....[184]....
        /*0cc4*/ 	.word	0xffffffff


	//   ....[185]....
        /*0cc8*/ 	.word	0xffffffff


	//   ....[186]....
        /*0ccc*/ 	.word	0xffffffff


	//   ....[187]....
        /*0cd0*/ 	.word	0xffffffff


	//   ....[188]....
        /*0cd4*/ 	.word	0xffffffff


	//   ....[189]....
        /*0cd8*/ 	.word	0xffffffff


	//   ....[190]....
        /*0cdc*/ 	.word	0xffffffff


	//   ....[191]....
        /*0ce0*/ 	.word	0x0500000f


	//   ....[192]....
        /*0ce4*/ 	.word	0x0500000f


	//   ....[193]....
        /*0ce8*/ 	.word	0x0500000f


	//   ....[194]....
        /*0cec*/ 	.word	0x0500000f


	//   ....[195]....
        /*0cf0*/ 	.word	0x0500000f


	//   ....[196]....
        /*0cf4*/ 	.word	0x0500000f


	//   ....[197]....
        /*0cf8*/ 	.word	0x0500000f


	//   ....[198]....
        /*0cfc*/ 	.word	0x0500000f


	//   ....[199]....
        /*0d00*/ 	.word	0x0500000f


	//   ....[200]....
        /*0d04*/ 	.word	0x0500000f


	//   ....[201]....
        /*0d08*/ 	.word	0x0500000f


	//   ....[202]....
        /*0d0c*/ 	.word	0x0500000f


	//   ....[203]....
        /*0d10*/ 	.word	0x0500000f


	//   ....[204]....
        /*0d14*/ 	.word	0x0500000f


	//   ....[205]....
        /*0d18*/ 	.word	0x0500000f


	//   ....[206]....
        /*0d1c*/ 	.word	0x0500000f


	//   ....[207]....
        /*0d20*/ 	.word	0x0500000f


	//   ....[208]....
        /*0d24*/ 	.word	0x0500000f


	//   ....[209]....
        /*0d28*/ 	.word	0x0500000f


	//   ....[210]....
        /*0d2c*/ 	.word	0x0500000f


	//   ....[211]....
        /*0d30*/ 	.word	0x0500000f


	//   ....[212]....
        /*0d34*/ 	.word	0x0500000f


	//   ....[213]....
        /*0d38*/ 	.word	0x0500000f


	//   ....[214]....
        /*0d3c*/ 	.word	0x0500000f


	//   ....[215]....
        /*0d40*/ 	.word	0x0500000f


	//   ....[216]....
        /*0d44*/ 	.word	0x0500000f


	//   ....[217]....
        /*0d48*/ 	.word	0x0500000f


	//   ....[218]....
        /*0d4c*/ 	.word	0x0500000f


	//   ....[219]....
        /*0d50*/ 	.word	0x0500000f


	//   ....[220]....
        /*0d54*/ 	.word	0x0500000f


	//   ....[221]....
        /*0d58*/ 	.word	0x0500000f


	//   ....[222]....
        /*0d5c*/ 	.word	0x0500000f


	//   ....[223]....
        /*0d60*/ 	.word	0x0500000f


	//   ....[224]....
        /*0d64*/ 	.word	0x0500000f


	//   ....[225]....
        /*0d68*/ 	.word	0x0500000f


	//   ....[226]....
        /*0d6c*/ 	.word	0x0500000f


	//   ....[227]....
        /*0d70*/ 	.word	0x0500000f


	//   ....[228]....
        /*0d74*/ 	.word	0x0500000f


	//   ....[229]....
        /*0d78*/ 	.word	0x0500000f


	//   ....[230]....
        /*0d7c*/ 	.word	0x0500000f


	//   ....[231]....
        /*0d80*/ 	.word	0x0500000f


	//   ....[232]....
        /*0d84*/ 	.word	0x0500000f


	//   ....[233]....
        /*0d88*/ 	.word	0x0500000f


	//   ....[234]....
        /*0d8c*/ 	.word	0x0500000f


	//   ....[235]....
        /*0d90*/ 	.word	0x0500000f


	//   ....[236]....
        /*0d94*/ 	.word	0x0500000f


	//   ....[237]....
        /*0d98*/ 	.word	0x0500000f


	//   ....[238]....
        /*0d9c*/ 	.word	0x0500000f


	//   ....[239]....
        /*0da0*/ 	.word	0x0500000f


	//   ....[240]....
        /*0da4*/ 	.word	0x0500000f


	//   ....[241]....
        /*0da8*/ 	.word	0x0500000f


	//   ....[242]....
        /*0dac*/ 	.word	0x0500000f


	//   ....[243]....
        /*0db0*/ 	.word	0x0500000f


	//   ....[244]....
        /*0db4*/ 	.word	0x0500000f


	//   ....[245]....
        /*0db8*/ 	.word	0x0500000f


	//   ....[246]....
        /*0dbc*/ 	.word	0x0500000f


	//   ....[247]....
        /*0dc0*/ 	.word	0x0500000f


	//   ....[248]....
        /*0dc4*/ 	.word	0x0500000f


	//   ....[249]....
        /*0dc8*/ 	.word	0x0500000f


	//   ....[250]....
        /*0dcc*/ 	.word	0x0500000f


	//   ....[251]....
        /*0dd0*/ 	.word	0x0500000f


	//   ....[252]....
        /*0dd4*/ 	.word	0x0500000f


	//   ....[253]....
        /*0dd8*/ 	.word	0x0500000f


	//   ....[254]....
        /*0ddc*/ 	.word	0x0500000f


	//   ....[255]....
        /*0de0*/ 	.word	0x0500000f


	//   ....[0]....
        /*0de4*/ 	.word	0x0500000f


	//   ....[1]....
        /*0de8*/ 	.word	0x0500000f


	//   ....[2]....
        /*0dec*/ 	.word	0x0500000f


	//   ....[3]....
        /*0df0*/ 	.word	0x0500000f


	//   ....[4]....
        /*0df4*/ 	.word	0x0500000f


	//   ....[5]....
        /*0df8*/ 	.word	0x0500000f


	//   ....[6]....
        /*0dfc*/ 	.word	0x0500000f


	//   ....[7]....
        /*0e00*/ 	.word	0x0500000f


	//   ....[8]....
        /*0e04*/ 	.word	0x0500000f


	//   ....[9]....
        /*0e08*/ 	.word	0x0500000f


	//   ....[10]....
        /*0e0c*/ 	.word	0x0500000f


	//   ....[11]....
        /*0e10*/ 	.word	0x0500000f


	//   ....[12]....
        /*0e14*/ 	.word	0x0500000f


	//   ....[13]....
        /*0e18*/ 	.word	0x0500000f


	//   ....[14]....
        /*0e1c*/ 	.word	0x0500000f


	//   ....[15]....
        /*0e20*/ 	.word	0x0500000f


	//   ....[16]....
        /*0e24*/ 	.word	0x0500000f


	//   ....[17]....
        /*0e28*/ 	.word	0x0500000f


	//   ....[18]....
        /*0e2c*/ 	.word	0x0500000f


	//   ....[19]....
        /*0e30*/ 	.word	0x0500000f


	//   ....[20]....
        /*0e34*/ 	.word	0x0500000f


	//   ....[21]....
        /*0e38*/ 	.word	0x0500000f


	//   ....[22]....
        /*0e3c*/ 	.word	0x0500000f


	//   ....[23]....
        /*0e40*/ 	.word	0x0500000f


	//   ....[24]....
        /*0e44*/ 	.word	0x0500000f


	//   ....[25]....
        /*0e48*/ 	.word	0x0500000f


	//   ....[26]....
        /*0e4c*/ 	.word	0x0500000f


	//   ....[27]....
        /*0e50*/ 	.word	0x0500000f


	//   ....[28]....
        /*0e54*/ 	.word	0x0500000f


	//   ....[29]....
        /*0e58*/ 	.word	0x0500000f


	//   ....[30]....
        /*0e5c*/ 	.word	0x0500000f


	//   ....[31]....
        /*0e60*/ 	.word	0x0500000f


	//   ....[32]....
        /*0e64*/ 	.word	0x0500000f


	//   ....[33]....
        /*0e68*/ 	.word	0x0500000f


	//   ....[34]....
        /*0e6c*/ 	.word	0x0500000f


	//   ....[35]....
        /*0e70*/ 	.word	0x0500000f


	//   ....[36]....
        /*0e74*/ 	.word	0x0500000f


	//   ....[37]....
        /*0e78*/ 	.word	0x0500000f


	//   ....[38]....
        /*0e7c*/ 	.word	0x0500000f


	//   ....[39]....
        /*0e80*/ 	.word	0x0500000f


	//   ....[40]....
        /*0e84*/ 	.word	0x0500000f


	//   ....[41]....
        /*0e88*/ 	.word	0x0500000f


	//   ....[42]....
        /*0e8c*/ 	.word	0x0500000f


	//   ....[43]....
        /*0e90*/ 	.word	0x0500000f


	//   ....[44]....
        /*0e94*/ 	.word	0x0500000f


	//   ....[45]....
        /*0e98*/ 	.word	0x0500000f


	//   ....[46]....
        /*0e9c*/ 	.word	0x0500000f


	//   ....[47]....
        /*0ea0*/ 	.word	0x0500000f


	//----- nvinfo : EIATTR_COOP_GROUP_INSTR_OFFSETS
	.align		4
.L_471:
        /*0ea4*/ 	.byte	0x04, 0x28
        /*0ea6*/ 	.short	(.L_473 - .L_472)


	//   ....[0]....
.L_472:
        /*0ea8*/ 	.word	0x00000060


	//   ....[1]....
        /*0eac*/ 	.word	0x00000140


	//   ....[2]....
        /*0eb0*/ 	.word	0x00000190


	//   ....[3]....
        /*0eb4*/ 	.word	0x000003c0


	//   ....[4]....
        /*0eb8*/ 	.word	0x00000520


	//   ....[5]....
        /*0ebc*/ 	.word	0x00000640


	//   ....[6]....
        /*0ec0*/ 	.word	0x000007a0


	//   ....[7]....
        /*0ec4*/ 	.word	0x00003df0


	//   ....[8]....
        /*0ec8*/ 	.word	0x00003e00


	//   ....[9]....
        /*0ecc*/ 	.word	0x00004cb0


	//   ....[10]....
        /*0ed0*/ 	.word	0x00004cc0


	//   ....[11]....
        /*0ed4*/ 	.word	0x00006430


	//   ....[12]....
        /*0ed8*/ 	.word	0x00006440


	//   ....[13]....
        /*0edc*/ 	.word	0x000074a0


	//   ....[14]....
        /*0ee0*/ 	.word	0x000074b0


	//   ....[15]....
        /*0ee4*/ 	.word	0x00008740


	//   ....[16]....
        /*0ee8*/ 	.word	0x00008750


	//   ....[17]....
        /*0eec*/ 	.word	0x00008910


	//   ....[18]....
        /*0ef0*/ 	.word	0x00008920


	//   ....[19]....
        /*0ef4*/ 	.word	0x00008d50


	//   ....[20]....
        /*0ef8*/ 	.word	0x00008d60


	//   ....[21]....
        /*0efc*/ 	.word	0x00008f10


	//   ....[22]....
        /*0f00*/ 	.word	0x00008f30


	//   ....[23]....
        /*0f04*/ 	.word	0x00009d90


	//   ....[24]....
        /*0f08*/ 	.word	0x0000a4c0


	//   ....[25]....
        /*0f0c*/ 	.word	0x0000a4d0


	//   ....[26]....
        /*0f10*/ 	.word	0x0000a4e0


	//   ....[27]....
        /*0f14*/ 	.word	0x0000a4f0


	//   ....[28]....
        /*0f18*/ 	.word	0x0000aaf0


	//   ....[29]....
        /*0f1c*/ 	.word	0x0000ab00


	//   ....[30]....
        /*0f20*/ 	.word	0x0000ab10


	//   ....[31]....
        /*0f24*/ 	.word	0x0000ab20


	//   ....[32]....
        /*0f28*/ 	.word	0x0000b0a0


	//   ....[33]....
        /*0f2c*/ 	.word	0x0000b0b0


	//   ....[34]....
        /*0f30*/ 	.word	0x0000b0c0


	//   ....[35]....
        /*0f34*/ 	.word	0x0000b0d0


	//   ....[36]....
        /*0f38*/ 	.word	0x0000b670


	//   ....[37]....
        /*0f3c*/ 	.word	0x0000b680


	//   ....[38]....
        /*0f40*/ 	.word	0x0000b690


	//   ....[39]....
        /*0f44*/ 	.word	0x0000b6a0


	//   ....[40]....
        /*0f48*/ 	.word	0x0000f270


	//   ....[41]....
        /*0f4c*/ 	.word	0x0000f280


	//   ....[42]....
        /*0f50*/ 	.word	0x0000f290


	//   ....[43]....
        /*0f54*/ 	.word	0x0000f2a0


	//   ....[44]....
        /*0f58*/ 	.word	0x0000f730


	//   ....[45]....
        /*0f5c*/ 	.word	0x0000f740


	//   ....[46]....
        /*0f60*/ 	.word	0x0000f750


	//   ....[47]....
        /*0f64*/ 	.word	0x0000f760


	//   ....[48]....
        /*0f68*/ 	.word	0x0000fb80


	//   ....[49]....
        /*0f6c*/ 	.word	0x0000fb90


	//   ....[50]....
        /*0f70*/ 	.word	0x0000fba0


	//   ....[51]....
        /*0f74*/ 	.word	0x0000fbb0


	//   ....[52]....
        /*0f78*/ 	.word	0x0000fff0


	//   ....[53]....
        /*0f7c*/ 	.word	0x00010000


	//   ....[54]....
        /*0f80*/ 	.word	0x00010010


	//   ....[55]....
        /*0f84*/ 	.word	0x00010020


	//   ....[56]....
        /*0f88*/ 	.word	0x00014fe0


	//   ....[57]....
        /*0f8c*/ 	.word	0x000152b0


	//   ....[58]....
        /*0f90*/ 	.word	0x00015b40


	//   ....[59]....
        /*0f94*/ 	.word	0x00015ca0


	//   ....[60]....
        /*0f98*/ 	.word	0x00016020


	//   ....[61]....
        /*0f9c*/ 	.word	0x00016090


	//   ....[62]....
        /*0fa0*/ 	.word	0x00018670


	//   ....[63]....
        /*0fa4*/ 	.word	0x00018a40


	//   ....[64]....
        /*0fa8*/ 	.word	0x00019120


	//   ....[65]....
        /*0fac*/ 	.word	0x000192b0


	//   ....[66]....
        /*0fb0*/ 	.word	0x00019710


	//   ....[67]....
        /*0fb4*/ 	.word	0x00019770


	//   ....[68]....
        /*0fb8*/ 	.word	0x0001bcd0


	//   ....[69]....
        /*0fbc*/ 	.word	0x0001bd30


	//   ....[70]....
        /*0fc0*/ 	.word	0x0001bf00


	//   ....[71]....
        /*0fc4*/ 	.word	0x0001bf40


	//   ....[72]....
        /*0fc8*/ 	.word	0x0001e1b0


	//   ....[73]....
        /*0fcc*/ 	.word	0x0001e600


	//   ....[74]....
        /*0fd0*/ 	.word	0x0001ed70


	//   ....[75]....
        /*0fd4*/ 	.word	0x0001ee70


	//   ....[76]....
        /*0fd8*/ 	.word	0x0001f2e0


	//   ....[77]....
        /*0fdc*/ 	.word	0x0001f340


	//   ....[78]....
        /*0fe0*/ 	.word	0x00020370


	//   ....[79]....
        /*0fe4*/ 	.word	0x00020560


	//   ....[80]....
        /*0fe8*/ 	.word	0x00020570


	//   ....[81]....
        /*0fec*/ 	.word	0x000205a0


	//   ....[82]....
        /*0ff0*/ 	.word	0x000220c0


	//   ....[83]....
        /*0ff4*/ 	.word	0x000220d0


	//   ....[84]....
        /*0ff8*/ 	.word	0x000220e0


	//   ....[85]....
        /*0ffc*/ 	.word	0x000220f0


	//   ....[86]....
        /*1000*/ 	.word	0x00022b20


	//   ....[87]....
        /*1004*/ 	.word	0x00022b50


	//   ....[88]....
        /*1008*/ 	.word	0x00022c90


	//   ....[89]....
        /*100c*/ 	.word	0x00022cb0


	//   ....[90]....
        /*1010*/ 	.word	0x00022df0


	//   ....[91]....
        /*1014*/ 	.word	0x00022e10


	//   ....[92]....
        /*1018*/ 	.word	0x00022f60


	//   ....[93]....
        /*101c*/ 	.word	0x00022f80


	//   ....[94]....
        /*1020*/ 	.word	0x00023590


	//   ....[95]....
        /*1024*/ 	.word	0x000235d0


	//   ....[96]....
        /*1028*/ 	.word	0x000241d0


	//   ....[97]....
        /*102c*/ 	.word	0x000241e0


	//   ....[98]....
        /*1030*/ 	.word	0x000252c0


	//   ....[99]....
        /*1034*/ 	.word	0x000252e0


	//   ....[100]....
        /*1038*/ 	.word	0x00025420


	//   ....[101]....
        /*103c*/ 	.word	0x00025440


	//   ....[102]....
        /*1040*/ 	.word	0x00025580


	//   ....[103]....
        /*1044*/ 	.word	0x000255a0


	//   ....[104]....
        /*1048*/ 	.word	0x000256f0


	//   ....[105]....
        /*104c*/ 	.word	0x00025710


	//   ....[106]....
        /*1050*/ 	.word	0x000258e0


	//   ....[107]....
        /*1054*/ 	.word	0x00025ad0


	//   ....[108]....
        /*1058*/ 	.word	0x00025b00


	//   ....[109]....
        /*105c*/ 	.word	0x00025b30


	//   ....[110]....
        /*1060*/ 	.word	0x00025b60


	//   ....[111]....
        /*1064*/ 	.word	0x00025b90


	//   ....[112]....
        /*1068*/ 	.word	0x00025bc0


	//   ....[113]....
        /*106c*/ 	.word	0x00025d50


	//   ....[114]....
        /*1070*/ 	.word	0x00025d80


	//   ....[115]....
        /*1074*/ 	.word	0x00025db0


	//   ....[116]....
        /*1078*/ 	.word	0x00025de0


	//   ....[117]....
        /*107c*/ 	.word	0x00025e10


	//   ....[118]....
        /*1080*/ 	.word	0x00025e40


	//   ....[119]....
        /*1084*/ 	.word	0x00025ed0


	//   ....[120]....
        /*1088*/ 	.word	0x00025f00


	//   ....[121]....
        /*108c*/ 	.word	0x00025f10


	//   ....[122]....
        /*1090*/ 	.word	0x00025f50


	//   ....[123]....
        /*1094*/ 	.word	0x000276d0


	//   ....[124]....
        /*1098*/ 	.word	0x0002a190


	//   ....[125]....
        /*109c*/ 	.word	0x0002a1b0


	//   ....[126]....
        /*10a0*/ 	.word	0x0002a1c0


	//   ....[127]....
        /*10a4*/ 	.word	0x0002a270


	//   ....[128]....
        /*10a8*/ 	.word	0x0002a2b0


	//   ....[129]....
        /*10ac*/ 	.word	0x0002a310


	//   ....[130]....
        /*10b0*/ 	.word	0x0002a330


	//   ....[131]....
        /*10b4*/ 	.word	0x0002a360


	//   ....[132]....
        /*10b8*/ 	.word	0x0002ab00


	//   ....[133]....
        /*10bc*/ 	.word	0x0002ab30


	//   ....[134]....
        /*10c0*/ 	.word	0x0002ab50


	//   ....[135]....
        /*10c4*/ 	.word	0x0002abf0


	//   ....[136]....
        /*10c8*/ 	.word	0x0002ac00


	//   ....[137]....
        /*10cc*/ 	.word	0x0002acb0


	//   ....[138]....
        /*10d0*/ 	.word	0x0002acc0


	//   ....[139]....
        /*10d4*/ 	.word	0x0002ad70


	//   ....[140]....
        /*10d8*/ 	.word	0x0002ad80


	//   ....[141]....
        /*10dc*/ 	.word	0x0002ae30


	//   ....[142]....
        /*10e0*/ 	.word	0x0002ae40


	//   ....[143]....
        /*10e4*/ 	.word	0x0002aef0


	//   ....[144]....
        /*10e8*/ 	.word	0x0002af00


	//   ....[145]....
        /*10ec*/ 	.word	0x0002afb0


	//   ....[146]....
        /*10f0*/ 	.word	0x0002afc0


	//   ....[147]....
        /*10f4*/ 	.word	0x0002b010


	//   ....[148]....
        /*10f8*/ 	.word	0x0002b7f0


	//   ....[149]....
        /*10fc*/ 	.word	0x0002b820


	//   ....[150]....
        /*1100*/ 	.word	0x0002b850


	//   ....[151]....
        /*1104*/ 	.word	0x0002b910


	//   ....[152]....
        /*1108*/ 	.word	0x0002b940


	//   ....[153]....
        /*110c*/ 	.word	0x0002b990


	//   ....[154]....
        /*1110*/ 	.word	0x0002b9c0


	//   ....[155]....
        /*1114*/ 	.word	0x0002ba30


	//   ....[156]....
        /*1118*/ 	.word	0x0002bd10


	//   ....[157]....
        /*111c*/ 	.word	0x0002bd30


	//   ....[158]....
        /*1120*/ 	.word	0x0002bdf0


	//   ....[159]....
        /*1124*/ 	.word	0x0002be00


	//   ....[160]....
        /*1128*/ 	.word	0x0002beb0


	//   ....[161]....
        /*112c*/ 	.word	0x0002bec0


	//   ....[162]....
        /*1130*/ 	.word	0x0002bed0


	//   ....[163]....
        /*1134*/ 	.word	0x0002bf80


	//   ....[164]....
        /*1138*/ 	.word	0x0002c4f0


	//   ....[165]....
        /*113c*/ 	.word	0x0002c530


	//   ....[166]....
        /*1140*/ 	.word	0x0002c5b0


	//   ....[167]....
        /*1144*/ 	.word	0x0002c5e0


	//   ....[168]....
        /*1148*/ 	.word	0x0002c670


	//   ....[169]....
        /*114c*/ 	.word	0x0002c6a0


	//   ....[170]....
        /*1150*/ 	.word	0x0002c6b0


	//   ....[171]....
        /*1154*/ 	.word	0x0002c740


	//   ....[172]....
        /*1158*/ 	.word	0x0002cbb0


	//   ....[173]....
        /*115c*/ 	.word	0x0002cbe0


	//   ....[174]....
        /*1160*/ 	.word	0x0002cc40


	//   ....[175]....
        /*1164*/ 	.word	0x0002cc70


	//   ....[176]....
        /*1168*/ 	.word	0x0002cca0


	//   ....[177]....
        /*116c*/ 	.word	0x0002ccd0


	//   ....[178]....
        /*1170*/ 	.word	0x0002cd00


	//   ....[179]....
        /*1174*/ 	.word	0x0002cd30


	//   ....[180]....
        /*1178*/ 	.word	0x0002ced0


	//   ....[181]....
        /*117c*/ 	.word	0x0002cf00


	//   ....[182]....
        /*1180*/ 	.word	0x0002cf30


	//   ....[183]....
        /*1184*/ 	.word	0x0002cf60


	//   ....[184]....
        /*1188*/ 	.word	0x0002cf90


	//   ....[185]....
        /*118c*/ 	.word	0x0002cfc0


	//   ....[186]....
        /*1190*/ 	.word	0x0002d080


	//   ....[187]....
        /*1194*/ 	.word	0x0002d0a0


	//   ....[188]....
        /*1198*/ 	.word	0x0002d0c0


	//   ....[189]....
        /*119c*/ 	.word	0x0002d120


	//   ....[190]....
        /*11a0*/ 	.word	0x0002db40


	//   ....[191]....
        /*11a4*/ 	.word	0x0002de80


	//   ....[192]....
        /*11a8*/ 	.word	0x0002df10


	//   ....[193]....
        /*11ac*/ 	.word	0x0002dfb0


	//   ....[194]....
        /*11b0*/ 	.word	0x0002e040


	//   ....[195]....
        /*11b4*/ 	.word	0x0002e130


	//   ....[196]....
        /*11b8*/ 	.word	0x0002e1c0


	//   ....[197]....
        /*11bc*/ 	.word	0x0002e260


	//   ....[198]....
        /*11c0*/ 	.word	0x0002e2f0


	//   ....[199]....
        /*11c4*/ 	.word	0x0002e3e0


	//   ....[200]....
        /*11c8*/ 	.word	0x0002e470


	//   ....[201]....
        /*11cc*/ 	.word	0x0002e510


	//   ....[202]....
        /*11d0*/ 	.word	0x0002e5a0


	//   ....[203]....
        /*11d4*/ 	.word	0x0002e690


	//   ....[204]....
        /*11d8*/ 	.word	0x0002e720


	//   ....[205]....
        /*11dc*/ 	.word	0x0002e770


	//   ....[206]....
        /*11e0*/ 	.word	0x0002e7c0


	//   ....[207]....
        /*11e4*/ 	.word	0x0002e860


	//   ....[208]....
        /*11e8*/ 	.word	0x0002e8f0


	//   ....[209]....
        /*11ec*/ 	.word	0x0002e940


	//   ....[210]....
        /*11f0*/ 	.word	0x0002e990


	//   ....[211]....
        /*11f4*/ 	.word	0x0002ea30


	//   ....[212]....
        /*11f8*/ 	.word	0x0002eac0


	//   ....[213]....
        /*11fc*/ 	.word	0x0002eb10


	//   ....[214]....
        /*1200*/ 	.word	0x0002eb60


	//   ....[215]....
        /*1204*/ 	.word	0x0002ec00


	//   ....[216]....
        /*1208*/ 	.word	0x0002ec90


	//   ....[217]....
        /*120c*/ 	.word	0x0002ece0


	//   ....[218]....
        /*1210*/ 	.word	0x0002ed30


	//   ....[219]....
        /*1214*/ 	.word	0x0002ee20


	//   ....[220]....
        /*1218*/ 	.word	0x0002eeb0


	//   ....[221]....
        /*121c*/ 	.word	0x0002ef00


	//   ....[222]....
        /*1220*/ 	.word	0x0002ef50


	//   ....[223]....
        /*1224*/ 	.word	0x0002efe0


	//   ....[224]....
        /*1228*/ 	.word	0x0002f070


	//   ....[225]....
        /*122c*/ 	.word	0x0002f0c0


	//   ....[226]....
        /*1230*/ 	.word	0x0002f110


	//   ....[227]....
        /*1234*/ 	.word	0x0002f1a0


	//   ....[228]....
        /*1238*/ 	.word	0x0002f230


	//   ....[229]....
        /*123c*/ 	.word	0x0002f280


	//   ....[230]....
        /*1240*/ 	.word	0x0002f2d0


	//   ....[231]....
        /*1244*/ 	.word	0x0002f360


	//   ....[232]....
        /*1248*/ 	.word	0x0002f3f0


	//   ....[233]....
        /*124c*/ 	.word	0x0002f440


	//   ....[234]....
        /*1250*/ 	.word	0x0002f490


	//   ....[235]....
        /*1254*/ 	.word	0x0002f830


	//   ....[236]....
        /*1258*/ 	.word	0x0002fb10


	//   ....[237]....
        /*125c*/ 	.word	0x0002fc00


	//   ....[238]....
        /*1260*/ 	.word	0x0002fca0


	//   ....[239]....
        /*1264*/ 	.word	0x0002fd00


	//   ....[240]....
        /*1268*/ 	.word	0x0002fda0


	//   ....[241]....
        /*126c*/ 	.word	0x0002fe80


	//   ....[242]....
        /*1270*/ 	.word	0x0002ff80


	//   ....[243]....
        /*1274*/ 	.word	0x0002fff0


	//   ....[244]....
        /*1278*/ 	.word	0x000300d0


	//   ....[245]....
        /*127c*/ 	.word	0x00030180


	//   ....[246]....
        /*1280*/ 	.word	0x000301e0


	//   ....[247]....
        /*1284*/ 	.word	0x00030240


	//   ....[248]....
        /*1288*/ 	.word	0x00030350


	//   ....[249]....
        /*128c*/ 	.word	0x000303b0


	//   ....[250]....
        /*1290*/ 	.word	0x000304d0


	//   ....[251]....
        /*1294*/ 	.word	0x00030530


	//   ....[252]....
        /*1298*/ 	.word	0x00030650


	//   ....[253]....
        /*129c*/ 	.word	0x000306b0


	//   ....[254]....
        /*12a0*/ 	.word	0x000307d0


	//   ....[255]....
        /*12a4*/ 	.word	0x00030830


	//   ....[0]....
        /*12a8*/ 	.word	0x00030950


	//   ....[1]....
        /*12ac*/ 	.word	0x000309b0


	//   ....[2]....
        /*12b0*/ 	.word	0x00030ad0


	//   ....[3]....
        /*12b4*/ 	.word	0x00030b30


	//   ....[4]....
        /*12b8*/ 	.word	0x00030c30


	//   ....[5]....
        /*12bc*/ 	.word	0x00030d60


	//   ....[6]....
        /*12c0*/ 	.word	0x00030e30


	//   ....[7]....
        /*12c4*/ 	.word	0x00030f00


	//   ....[8]....
        /*12c8*/ 	.word	0x00030fe0


	//   ....[9]....
        /*12cc*/ 	.word	0x00031040


	//   ....[10]....
        /*12d0*/ 	.word	0x00031120


	//   ....[11]....
        /*12d4*/ 	.word	0x00031180


	//   ....[12]....
        /*12d8*/ 	.word	0x00031290


	//   ....[13]....
        /*12dc*/ 	.word	0x00031380


	//   ....[14]....
        /*12e0*/ 	.word	0x00031420


	//   ....[15]....
        /*12e4*/ 	.word	0x00031480


	//   ....[16]....
        /*12e8*/ 	.word	0x000315a0


	//   ....[17]....
        /*12ec*/ 	.word	0x00031600


	//   ....[18]....
        /*12f0*/ 	.word	0x00031720


	//   ....[19]....
        /*12f4*/ 	.word	0x00031780


	//   ....[20]....
        /*12f8*/ 	.word	0x00031850


	//   ....[21]....
        /*12fc*/ 	.word	0x000319c0


	//   ....[22]....
        /*1300*/ 	.word	0x00031a80


	//   ....[23]....
        /*1304*/ 	.word	0x00031bd0


	//   ....[24]....
        /*1308*/ 	.word	0x00031c80


	//   ....[25]....
        /*130c*/ 	.word	0x00031ce0


	//   ....[26]....
        /*1310*/ 	.word	0x00031da0


	//   ....[27]....
        /*1314*/ 	.word	0x00031e80


	//   ....[28]....
        /*1318*/ 	.word	0x00031f40


	//   ....[29]....
        /*131c*/ 	.word	0x00032050


	//   ....[30]....
        /*1320*/ 	.word	0x000320f0


	//   ....[31]....
        /*1324*/ 	.word	0x00032260


	//   ....[32]....
        /*1328*/ 	.word	0x000322d0


	//   ....[33]....
        /*132c*/ 	.word	0x00032340


	//   ....[34]....
        /*1330*/ 	.word	0x000323b0


	//   ....[35]....
        /*1334*/ 	.word	0x00032420


	//   ....[36]....
        /*1338*/ 	.word	0x000324a0


	//   ....[37]....
        /*133c*/ 	.word	0x00032520


	//   ....[38]....
        /*1340*/ 	.word	0x000325b0


	//   ....[39]....
        /*1344*/ 	.word	0x00032620


	//   ....[40]....
        /*1348*/ 	.word	0x00032690


	//   ....[41]....
        /*134c*/ 	.word	0x00032700


	//   ....[42]....
        /*1350*/ 	.word	0x00032780


	//   ....[43]....
        /*1354*/ 	.word	0x000327f0


	//   ....[44]....
        /*1358*/ 	.word	0x00032880


	//   ....[45]....
        /*135c*/ 	.word	0x000328e0


	//   ....[46]....
        /*1360*/ 	.word	0x00032970


	//   ....[47]....
        /*1364*/ 	.word	0x00032aa0


	//----- nvinfo : EIATTR_REG_RECONFIG
	.align		4
.L_473:
        /*1368*/ 	.byte	0x01, 0x54
	.zero		2


	//----- nvinfo : EIATTR_SYSCALL_OFFSETS
	.align		4
        /*136c*/ 	.byte	0x04, 0x46
        /*136e*/ 	.short	(.L_475 - .L_474)


	//   ....[0]....
.L_474:
        /*1370*/ 	.word	0x00002720


	//   ....[1]....
        /*1374*/ 	.word	0x00002870


	//   ....[2]....
        /*1378*/ 	.word	0x00009f30


	//   ....[3]....
        /*137c*/ 	.word	0x0000a250


	//   ....[4]....
        /*1380*/ 	.word	0x00029780


	//   ....[5]....
        /*1384*/ 	.word	0x000298d0


	//   ....[6]....
        /*1388*/ 	.word	0x000299c0


	//   ....[7]....
        /*138c*/ 	.word	0x0002a770


	//----- nvinfo : EIATTR_MBARRIER_INSTR_OFFSETS
	.align		4
.L_475:
        /*1390*/ 	.byte	0x04, 0x39
        /*1392*/ 	.short	(.L_477 - .L_476)


	//   ....[0]....
.L_476:
        /*1394*/ 	.word	0x00000270
        /*1398*/ 	.word	0x000000ff
        /*139c*/ 	.word	0x00030800
        /*13a0*/ 	.short	0x0100
        /*13a2*/ 	.byte	0x08
	.zero		1


	//   ....[1]....
        /*13a4*/ 	.word	0x00000280
        /*13a8*/ 	.word	0x000000ff
        /*13ac*/ 	.word	0x00030820
        /*13b0*/ 	.short	0x0100
        /*13b2*/ 	.byte	0x08
	.zero		1


	//   ....[2]....
        /*13b4*/ 	.word	0x00000370
        /*13b8*/ 	.word	0x000000ff
        /*13bc*/ 	.word	0x00030830
        /*13c0*/ 	.short	0x0100
        /*13c2*/ 	.byte	0x08
	.zero		1


	//   ....[3]....
        /*13c4*/ 	.word	0x00000380
        /*13c8*/ 	.word	0x000000ff
        /*13cc*/ 	.word	0x00030840
        /*13d0*/ 	.short	0x0100
        /*13d2*/ 	.byte	0x08
	.zero		1


	//   ....[4]....
        /*13d4*/ 	.word	0x00000390
        /*13d8*/ 	.word	0x000000ff
        /*13dc*/ 	.word	0x00030838
        /*13e0*/ 	.short	0x0100
        /*13e2*/ 	.byte	0x08
	.zero		1


	//   ....[5]....
        /*13e4*/ 	.word	0x000003a0
        /*13e8*/ 	.word	0x000000ff
        /*13ec*/ 	.word	0x00030848
        /*13f0*/ 	.short	0x0100
        /*13f2*/ 	.byte	0x08
	.zero		1


	//   ....[6]....
        /*13f4*/ 	.word	0x000004d0
        /*13f8*/ 	.word	0x000000ff
        /*13fc*/ 	.word	0x00030850
        /*1400*/ 	.short	0x0100
        /*1402*/ 	.byte	0x08
	.zero		1


	//   ....[7]....
        /*1404*/ 	.word	0x000004e0
        /*1408*/ 	.word	0x000000ff
        /*140c*/ 	.word	0x00030860
        /*1410*/ 	.short	0x0100
        /*1412*/ 	.byte	0x08
	.zero		1


	//   ....[8]....
        /*1414*/ 	.word	0x000004f0
        /*1418*/ 	.word	0x000000ff
        /*141c*/ 	.word	0x00030858
        /*1420*/ 	.short	0x0100
        /*1422*/ 	.byte	0x08
	.zero		1


	//   ....[9]....
        /*1424*/ 	.word	0x00000500
        /*1428*/ 	.word	0x000000ff
        /*142c*/ 	.word	0x00030868
        /*1430*/ 	.short	0x0100
        /*1432*/ 	.byte	0x08
	.zero		1


	//   ....[10]....
        /*1434*/ 	.word	0x000005f0
        /*1438*/ 	.word	0x000000ff
        /*143c*/ 	.word	0x00030870
        /*1440*/ 	.short	0x0100
        /*1442*/ 	.byte	0x06
	.zero		1


	//   ....[11]....
        /*1444*/ 	.word	0x00000600
        /*1448*/ 	.word	0x000000ff
        /*144c*/ 	.word	0x00030880
        /*1450*/ 	.short	0x0100
        /*1452*/ 	.byte	0x06
	.zero		1


	//   ....[12]....
        /*1454*/ 	.word	0x00000610
        /*1458*/ 	.word	0x000000ff
        /*145c*/ 	.word	0x00030878
        /*1460*/ 	.short	0x0100
        /*1462*/ 	.byte	0x06
	.zero		1


	//   ....[13]....
        /*1464*/ 	.word	0x00000620
        /*1468*/ 	.word	0x000000ff
        /*146c*/ 	.word	0x00030888
        /*1470*/ 	.short	0x0100
        /*1472*/ 	.byte	0x06
	.zero		1


	//   ....[14]....
        /*1474*/ 	.word	0x00000750
        /*1478*/ 	.word	0x000000ff
        /*147c*/ 	.word	0x00030890
        /*1480*/ 	.short	0x0100
        /*1482*/ 	.byte	0x08
	.zero		1


	//   ....[15]....
        /*1484*/ 	.word	0x00000760
        /*1488*/ 	.word	0x000000ff
        /*148c*/ 	.word	0x000308a0
        /*1490*/ 	.short	0x0100
        /*1492*/ 	.byte	0x08
	.zero		1


	//   ....[16]....
        /*1494*/ 	.word	0x00000770
        /*1498*/ 	.word	0x000000ff
        /*149c*/ 	.word	0x00030898
        /*14a0*/ 	.short	0x0100
        /*14a2*/ 	.byte	0x08
	.zero		1


	//   ....[17]....
        /*14a4*/ 	.word	0x00000780
        /*14a8*/ 	.word	0x000000ff
        /*14ac*/ 	.word	0x000308a8
        /*14b0*/ 	.short	0x0100
        /*14b2*/ 	.byte	0x08
	.zero		1


	//   ....[18]....
        /*14b4*/ 	.word	0x000008b0
        /*14b8*/ 	.word	0x000000ff
        /*14bc*/ 	.word	0x000308b0
        /*14c0*/ 	.short	0x0100
        /*14c2*/ 	.byte	0x08
	.zero		1


	//   ....[19]....
        /*14c4*/ 	.word	0x000008c0
        /*14c8*/ 	.word	0x000000ff
        /*14cc*/ 	.word	0x000308c0
        /*14d0*/ 	.short	0x0100
        /*14d2*/ 	.byte	0x08
	.zero		1


	//   ....[20]....
        /*14d4*/ 	.word	0x000008d0
        /*14d8*/ 	.word	0x000000ff
        /*14dc*/ 	.word	0x000308b8
        /*14e0*/ 	.short	0x0100
        /*14e2*/ 	.byte	0x08
	.zero		1


	//   ....[21]....
        /*14e4*/ 	.word	0x000008e0
        /*14e8*/ 	.word	0x000000ff
        /*14ec*/ 	.word	0x000308c8
        /*14f0*/ 	.short	0x0100
        /*14f2*/ 	.byte	0x08
	.zero		1


	//   ....[22]....
        /*14f4*/ 	.word	0x00003da0
        /*14f8*/ 	.word	0x00000058
        /*14fc*/ 	.word	0x00030890
        /*1500*/ 	.short	0x010a
        /*1502*/ 	.byte	0x3f
	.zero		1


	//   ....[23]....
        /*1504*/ 	.word	0x000063d0
        /*1508*/ 	.word	0x00000058
        /*150c*/ 	.word	0x00030890
        /*1510*/ 	.short	0x010a
        /*1512*/ 	.byte	0x3f
	.zero		1


	//   ....[24]....
        /*1514*/ 	.word	0x00008590
        /*1518*/ 	.word	0x00000058
        /*151c*/ 	.word	0x00030890
        /*1520*/ 	.short	0x010a
        /*1522*/ 	.byte	0x3f
	.zero		1


	//   ....[25]....
        /*1524*/ 	.word	0x00008ba0
        /*1528*/ 	.word	0x0000000b
        /*152c*/ 	.word	0x00000000
        /*1530*/ 	.short	0x0101
        /*1532*/ 	.byte	0x3f
	.zero		1


	//   ....[26]....
        /*1534*/ 	.word	0x00008be0
        /*1538*/ 	.word	0x00000058
        /*153c*/ 	.word	0x000308b0
        /*1540*/ 	.short	0x010a
        /*1542*/ 	.byte	0x3f
	.zero		1


	//   ....[27]....
        /*1544*/ 	.word	0x00009190
        /*1548*/ 	.word	0x00000058
        /*154c*/ 	.word	0x00000000
        /*1550*/ 	.short	0x0101
        /*1552*/ 	.byte	0x3f
	.zero		1


	//   ....[28]....
        /*1554*/ 	.word	0x00009fd0
        /*1558*/ 	.word	0x00000011
        /*155c*/ 	.word	0x00030800
        /*1560*/ 	.short	0x010a
        /*1562*/ 	.byte	0x3f
	.zero		1


	//   ....[29]....
        /*1564*/ 	.word	0x0000a020
        /*1568*/ 	.word	0x00000011
        /*156c*/ 	.word	0x00030800
        /*1570*/ 	.short	0x010a
        /*1572*/ 	.byte	0x3f
	.zero		1


	//   ....[30]....
        /*1574*/ 	.word	0x0000bb00
        /*1578*/ 	.word	0x00000011
        /*157c*/ 	.word	0x00030800
        /*1580*/ 	.short	0x010a
        /*1582*/ 	.byte	0x3f
	.zero		1


	//   ....[31]....
        /*1584*/ 	.word	0x00010300
        /*1588*/ 	.word	0x00000011
        /*158c*/ 	.word	0x00030800
        /*1590*/ 	.short	0x010a
        /*1592*/ 	.byte	0x3f
	.zero		1


	//   ....[32]....
        /*1594*/ 	.word	0x00013ee0
        /*1598*/ 	.word	0x00000000
        /*159c*/ 	.word	0x00030830
        /*15a0*/ 	.short	0x010a
        /*15a2*/ 	.byte	0x3f
	.zero		1


	//   ....[33]....
        /*15a4*/ 	.word	0x00013f90
        /*15a8*/ 	.word	0x00000000
        /*15ac*/ 	.word	0x00030830
        /*15b0*/ 	.short	0x010a
        /*15b2*/ 	.byte	0x3f
	.zero		1


	//   ....[34]....
        /*15b4*/ 	.word	0x00014fd0
        /*15b8*/ 	.word	0x00000002
        /*15bc*/ 	.word	0x00000000
        /*15c0*/ 	.short	0x0101
        /*15c2*/ 	.byte	0x3f
	.zero		1


	//   ....[35]....
        /*15c4*/ 	.word	0x00016d90
        /*15c8*/ 	.word	0x00000002
        /*15cc*/ 	.word	0x00030830
        /*15d0*/ 	.short	0x010a
        /*15d2*/ 	.byte	0x3f
	.zero		1


	//   ....[36]....
        /*15d4*/ 	.word	0x00016e20
        /*15d8*/ 	.word	0x00000002
        /*15dc*/ 	.word	0x00030830
        /*15e0*/ 	.short	0x010a
        /*15e2*/ 	.byte	0x3f
	.zero		1


	//   ....[37]....
        /*15e4*/ 	.word	0x00018030
        /*15e8*/ 	.word	0x000000da
        /*15ec*/ 	.word	0x00030850
        /*15f0*/ 	.short	0x010a
        /*15f2*/ 	.byte	0x3f
	.zero		1


	//   ....[38]....
        /*15f4*/ 	.word	0x00018080
        /*15f8*/ 	.word	0x000000da
        /*15fc*/ 	.word	0x00030850
        /*1600*/ 	.short	0x010a
        /*1602*/ 	.byte	0x3f
	.zero		1


	//   ....[39]....
        /*1604*/ 	.word	0x00018630
        /*1608*/ 	.word	0x00000002
        /*160c*/ 	.word	0x00000000
        /*1610*/ 	.short	0x0101
        /*1612*/ 	.byte	0x3f
	.zero		1


	//   ....[40]....
        /*1614*/ 	.word	0x00019d70
        /*1618*/ 	.word	0x000000da
        /*161c*/ 	.word	0x00000000
        /*1620*/ 	.short	0x0101
        /*1622*/ 	.byte	0x3f
	.zero		1


	//   ....[41]....
        /*1624*/ 	.word	0x0001a2f0
        /*1628*/ 	.word	0x000000de
        /*162c*/ 	.word	0x00030830
        /*1630*/ 	.short	0x010a
        /*1632*/ 	.byte	0x3f
	.zero		1


	//   ....[42]....
        /*1634*/ 	.word	0x0001a380
        /*1638*/ 	.word	0x000000de
        /*163c*/ 	.word	0x00030830
        /*1640*/ 	.short	0x010a
        /*1642*/ 	.byte	0x3f
	.zero		1


	//   ....[43]....
        /*1644*/ 	.word	0x0001b5a0
        /*1648*/ 	.word	0x0000000b
        /*164c*/ 	.word	0x00030850
        /*1650*/ 	.short	0x010a
        /*1652*/ 	.byte	0x3f
	.zero		1


	//   ....[44]....
        /*1654*/ 	.word	0x0001b5f0
        /*1658*/ 	.word	0x0000000b
        /*165c*/ 	.word	0x00030850
        /*1660*/ 	.short	0x010a
        /*1662*/ 	.byte	0x3f
	.zero		1


	//   ....[45]....
        /*1664*/ 	.word	0x0001bf30
        /*1668*/ 	.word	0x000000de
        /*166c*/ 	.word	0x00000000
        /*1670*/ 	.short	0x0101
        /*1672*/ 	.byte	0x3f
	.zero		1


	//   ....[46]....
        /*1674*/ 	.word	0x0001c6b0
        /*1678*/ 	.word	0x0000000b
        /*167c*/ 	.word	0x00000000
        /*1680*/ 	.short	0x0101
        /*1682*/ 	.byte	0x3f
	.zero		1


	//   ....[47]....
        /*1684*/ 	.word	0x0001c920
        /*1688*/ 	.word	0x00000004
        /*168c*/ 	.word	0x00030830
        /*1690*/ 	.short	0x010a
        /*1692*/ 	.byte	0x3f
	.zero		1


	//   ....[48]....
        /*1694*/ 	.word	0x0001c9b0
        /*1698*/ 	.word	0x00000004
        /*169c*/ 	.word	0x00030830
        /*16a0*/ 	.short	0x010a
        /*16a2*/ 	.byte	0x3f
	.zero		1


	//   ....[49]....
        /*16a4*/ 	.word	0x0001dbe0
        /*16a8*/ 	.word	0x000000de
        /*16ac*/ 	.word	0x00030850
        /*16b0*/ 	.short	0x010a
        /*16b2*/ 	.byte	0x3f
	.zero		1


	//   ....[50]....
        /*16b4*/ 	.word	0x0001dc30
        /*16b8*/ 	.word	0x000000de
        /*16bc*/ 	.word	0x00030850
        /*16c0*/ 	.short	0x010a
        /*16c2*/ 	.byte	0x3f
	.zero		1


	//   ....[51]....
        /*16c4*/ 	.word	0x0001e220
        /*16c8*/ 	.word	0x00000004
        /*16cc*/ 	.word	0x00000000
        /*16d0*/ 	.short	0x0101
        /*16d2*/ 	.byte	0x3f
	.zero		1


	//   ....[52]....
        /*16d4*/ 	.word	0x0001f940
        /*16d8*/ 	.word	0x000000de
        /*16dc*/ 	.word	0x00000000
        /*16e0*/ 	.short	0x0101
        /*16e2*/ 	.byte	0x3f
	.zero		1


	//   ....[53]....
        /*16e4*/ 	.word	0x000202c0
        /*16e8*/ 	.word	0x00000005
        /*16ec*/ 	.word	0x00030850
        /*16f0*/ 	.short	0x010a
        /*16f2*/ 	.byte	0x3f
	.zero		1


	//   ....[54]....
        /*16f4*/ 	.word	0x00020310
        /*16f8*/ 	.word	0x00000005
        /*16fc*/ 	.word	0x00030850
        /*1700*/ 	.short	0x010a
        /*1702*/ 	.byte	0x3f
	.zero		1


	//   ....[55]....
        /*1704*/ 	.word	0x00020f60
        /*1708*/ 	.word	0x00000005
        /*170c*/ 	.word	0x00000000
        /*1710*/ 	.short	0x0101
        /*1712*/ 	.byte	0x3f
	.zero		1


	//   ....[56]....
        /*1714*/ 	.word	0x00022b10
        /*1718*/ 	.word	0x00000000
        /*171c*/ 	.word	0x00000000
        /*1720*/ 	.short	0x0101
        /*1722*/ 	.byte	0x3f
	.zero		1


	//   ....[57]....
        /*1724*/ 	.word	0x000235f0
        /*1728*/ 	.word	0x00000006
        /*172c*/ 	.word	0x00000000
        /*1730*/ 	.short	0x0101
        /*1732*/ 	.byte	0x3f
	.zero		1


	//   ....[58]....
        /*1734*/ 	.word	0x000277b0
        /*1738*/ 	.word	0x00000011
        /*173c*/ 	.word	0x00030820
        /*1740*/ 	.short	0x010a
        /*1742*/ 	.byte	0x3f
	.zero		1


	//   ....[59]....
        /*1744*/ 	.word	0x00027840
        /*1748*/ 	.word	0x0000000c
        /*174c*/ 	.word	0x000308a0
        /*1750*/ 	.short	0x010a
        /*1752*/ 	.byte	0x3f
	.zero		1


	//   ....[60]....
        /*1754*/ 	.word	0x00027da0
        /*1758*/ 	.word	0x0000000c
        /*175c*/ 	.word	0x000308c0
        /*1760*/ 	.short	0x010a
        /*1762*/ 	.byte	0x3f
	.zero		1


	//   ....[61]....
        /*1764*/ 	.word	0x000283b0
        /*1768*/ 	.word	0x00000007
        /*176c*/ 	.word	0x000308a0
        /*1770*/ 	.short	0x010a
        /*1772*/ 	.byte	0x3f
	.zero		1


	//   ....[62]....
        /*1774*/ 	.word	0x000288f0
        /*1778*/ 	.word	0x00000007
        /*177c*/ 	.word	0x000308c0
        /*1780*/ 	.short	0x010a
        /*1782*/ 	.byte	0x3f
	.zero		1


	//   ....[63]....
        /*1784*/ 	.word	0x00029f80
        /*1788*/ 	.word	0x00000004
        /*178c*/ 	.word	0x00030840
        /*1790*/ 	.short	0x010a
        /*1792*/ 	.byte	0x3f
	.zero		1


	//   ....[64]....
        /*1794*/ 	.word	0x0002a470
        /*1798*/ 	.word	0x00000004
        /*179c*/ 	.word	0x00030830
        /*17a0*/ 	.short	0x0107
        /*17a2*/ 	.byte	0x3f
	.zero		1


	//   ....[65]....
        /*17a4*/ 	.word	0x0002a520
        /*17a8*/ 	.word	0x00000004
        /*17ac*/ 	.word	0x00030830
        /*17b0*/ 	.short	0x0101
        /*17b2*/ 	.byte	0x3f
	.zero		1


	//   ....[66]....
        /*17b4*/ 	.word	0x0002b140
        /*17b8*/ 	.word	0x00000011
        /*17bc*/ 	.word	0x00030800
        /*17c0*/ 	.short	0x0107
        /*17c2*/ 	.byte	0x3f
	.zero		1


	//   ....[67]....
        /*17c4*/ 	.word	0x0002b260
        /*17c8*/ 	.word	0x00000011
        /*17cc*/ 	.word	0x00030800
        /*17d0*/ 	.short	0x0101
        /*17d2*/ 	.byte	0x3f
	.zero		1


	//   ....[68]....
        /*17d4*/ 	.word	0x0002b280
        /*17d8*/ 	.word	0x00000011
        /*17dc*/ 	.word	0x00030820
        /*17e0*/ 	.short	0x010a
        /*17e2*/ 	.byte	0x3f
	.zero		1


	//   ....[69]....
        /*17e4*/ 	.word	0x0002b660
        /*17e8*/ 	.word	0x00000007
        /*17ec*/ 	.word	0x00030840
        /*17f0*/ 	.short	0x010a
        /*17f2*/ 	.byte	0x3f
	.zero		1


	//   ....[70]....
        /*17f4*/ 	.word	0x0002bb40
        /*17f8*/ 	.word	0x00000007
        /*17fc*/ 	.word	0x00030830
        /*1800*/ 	.short	0x0107
        /*1802*/ 	.byte	0x3f
	.zero		1


	//   ....[71]....
        /*1804*/ 	.word	0x0002bbf0
        /*1808*/ 	.word	0x00000007
        /*180c*/ 	.word	0x00030830
        /*1810*/ 	.short	0x0101
        /*1812*/ 	.byte	0x3f
	.zero		1


	//   ....[72]....
        /*1814*/ 	.word	0x0002bc50
        /*1818*/ 	.word	0x00000007
        /*181c*/ 	.word	0x00030860
        /*1820*/ 	.short	0x010a
        /*1822*/ 	.byte	0x3f
	.zero		1


	//   ....[73]....
        /*1824*/ 	.word	0x0002c110
        /*1828*/ 	.word	0x00000007
        /*182c*/ 	.word	0x00030850
        /*1830*/ 	.short	0x0107
        /*1832*/ 	.byte	0x3f
	.zero		1


	//   ....[74]....
        /*1834*/ 	.word	0x0002c230
        /*1838*/ 	.word	0x00000007
        /*183c*/ 	.word	0x00030850
        /*1840*/ 	.short	0x0101
        /*1842*/ 	.byte	0x3f
	.zero		1


	//   ....[75]....
        /*1844*/ 	.word	0x0002c440
        /*1848*/ 	.word	0x00000004
        /*184c*/ 	.word	0x00030860
        /*1850*/ 	.short	0x010a
        /*1852*/ 	.byte	0x3f
	.zero		1


	//   ....[76]....
        /*1854*/ 	.word	0x0002c8c0
        /*1858*/ 	.word	0x00000004
        /*185c*/ 	.word	0x00030850
        /*1860*/ 	.short	0x0107
        /*1862*/ 	.byte	0x3f
	.zero		1


	//   ....[77]....
        /*1864*/ 	.word	0x0002c970
        /*1868*/ 	.word	0x00000004
        /*186c*/ 	.word	0x00030850
        /*1870*/ 	.short	0x0101
        /*1872*/ 	.byte	0x3f
	.zero		1


	//   ....[78]....
        /*1874*/ 	.word	0x0002dac0
        /*1878*/ 	.word	0x00000005
        /*187c*/ 	.word	0x00030820
        /*1880*/ 	.short	0x010a
        /*1882*/ 	.byte	0x3f
	.zero		1


	//   ....[79]....
        /*1884*/ 	.word	0x0002dc50
        /*1888*/ 	.word	0x00000003
        /*188c*/ 	.word	0x00030840
        /*1890*/ 	.short	0x010a
        /*1892*/ 	.byte	0x3f
	.zero		1


	//   ....[80]....
        /*1894*/ 	.word	0x0002dcf0
        /*1898*/ 	.word	0x00000005
        /*189c*/ 	.word	0x00030840
        /*18a0*/ 	.short	0x010a
        /*18a2*/ 	.byte	0x3f
	.zero		1


	//   ....[81]....
        /*18a4*/ 	.word	0x0002dd30
        /*18a8*/ 	.word	0x00000003
        /*18ac*/ 	.word	0x00030860
        /*18b0*/ 	.short	0x010a
        /*18b2*/ 	.byte	0x3f
	.zero		1


	//   ....[82]....
        /*18b4*/ 	.word	0x0002dd70
        /*18b8*/ 	.word	0x00000005
        /*18bc*/ 	.word	0x00030860
        /*18c0*/ 	.short	0x010a
        /*18c2*/ 	.byte	0x3f
	.zero		1


	//   ....[83]....
        /*18c4*/ 	.word	0x0002ddd0
        /*18c8*/ 	.word	0x00000058
        /*18cc*/ 	.word	0x00030890
        /*18d0*/ 	.short	0x010a
        /*18d2*/ 	.byte	0x3f
	.zero		1


	//   ....[84]....
        /*18d4*/ 	.word	0x0002e080
        /*18d8*/ 	.word	0x00000058
        /*18dc*/ 	.word	0x00030890
        /*18e0*/ 	.short	0x010a
        /*18e2*/ 	.byte	0x3f
	.zero		1


	//   ....[85]....
        /*18e4*/ 	.word	0x0002e330
        /*18e8*/ 	.word	0x00000058
        /*18ec*/ 	.word	0x00030890
        /*18f0*/ 	.short	0x010a
        /*18f2*/ 	.byte	0x3f
	.zero		1


	//   ....[86]....
        /*18f4*/ 	.word	0x0002e5e0
        /*18f8*/ 	.word	0x00000058
        /*18fc*/ 	.word	0x000308b0
        /*1900*/ 	.short	0x010a
        /*1902*/ 	.byte	0x3f
	.zero		1


	//   ....[87]....
        /*1904*/ 	.word	0x0002ed70
        /*1908*/ 	.word	0x00000011
        /*190c*/ 	.word	0x00030800
        /*1910*/ 	.short	0x010a
        /*1912*/ 	.byte	0x3f
	.zero		1


	//   ....[88]....
        /*1914*/ 	.word	0x0002f4d0
        /*1918*/ 	.word	0x00000011
        /*191c*/ 	.word	0x00030800
        /*1920*/ 	.short	0x010a
        /*1922*/ 	.byte	0x3f
	.zero		1


	//   ....[89]....
        /*1924*/ 	.word	0x0002f520
        /*1928*/ 	.word	0x00000000
        /*192c*/ 	.word	0x00030830
        /*1930*/ 	.short	0x010a
        /*1932*/ 	.byte	0x3f
	.zero		1


	//   ....[90]....
        /*1934*/ 	.word	0x0002f570
        /*1938*/ 	.word	0x00000002
        /*193c*/ 	.word	0x00030830
        /*1940*/ 	.short	0x010a
        /*1942*/ 	.byte	0x3f
	.zero		1


	//   ....[91]....
        /*1944*/ 	.word	0x0002f5c0
        /*1948*/ 	.word	0x000000da
        /*194c*/ 	.word	0x00030850
        /*1950*/ 	.short	0x010a
        /*1952*/ 	.byte	0x3f
	.zero		1


	//   ....[92]....
        /*1954*/ 	.word	0x0002f610
        /*1958*/ 	.word	0x000000de
        /*195c*/ 	.word	0x00030830
        /*1960*/ 	.short	0x010a
        /*1962*/ 	.byte	0x3f
	.zero		1


	//   ....[93]....
        /*1964*/ 	.word	0x0002f660
        /*1968*/ 	.word	0x0000000b
        /*196c*/ 	.word	0x00030850
        /*1970*/ 	.short	0x010a
        /*1972*/ 	.byte	0x3f
	.zero		1


	//   ....[94]....
        /*1974*/ 	.word	0x0002f6b0
        /*1978*/ 	.word	0x00000004
        /*197c*/ 	.word	0x00030830
        /*1980*/ 	.short	0x010a
        /*1982*/ 	.byte	0x3f
	.zero		1


	//   ....[95]....
        /*1984*/ 	.word	0x0002f700
        /*1988*/ 	.word	0x000000de
        /*198c*/ 	.word	0x00030850
        /*1990*/ 	.short	0x010a
        /*1992*/ 	.byte	0x3f
	.zero		1


	//   ....[96]....
        /*1994*/ 	.word	0x0002f750
        /*1998*/ 	.word	0x00000005
        /*199c*/ 	.word	0x00030850
        /*19a0*/ 	.short	0x010a
        /*19a2*/ 	.byte	0x3f
	.zero		1


	//   ....[97]....
        /*19a4*/ 	.word	0x0002f8f0
        /*19a8*/ 	.word	0x00000011
        /*19ac*/ 	.word	0x00030820
        /*19b0*/ 	.short	0x010a
        /*19b2*/ 	.byte	0x3f
	.zero		1


	//   ....[98]....
        /*19b4*/ 	.word	0x0002f940
        /*19b8*/ 	.word	0x0000000c
        /*19bc*/ 	.word	0x000308a0
        /*19c0*/ 	.short	0x010a
        /*19c2*/ 	.byte	0x3f
	.zero		1


	//   ....[99]....
        /*19c4*/ 	.word	0x0002f990
        /*19c8*/ 	.word	0x0000000c
        /*19cc*/ 	.word	0x000308c0
        /*19d0*/ 	.short	0x010a
        /*19d2*/ 	.byte	0x3f
	.zero		1


	//   ....[100]....
        /*19d4*/ 	.word	0x0002f9e0
        /*19d8*/ 	.word	0x00000007
        /*19dc*/ 	.word	0x000308a0
        /*19e0*/ 	.short	0x010a
        /*19e2*/ 	.byte	0x3f
	.zero		1


	//   ....[101]....
        /*19e4*/ 	.word	0x0002fa30
        /*19e8*/ 	.word	0x00000007
        /*19ec*/ 	.word	0x000308c0
        /*19f0*/ 	.short	0x010a
        /*19f2*/ 	.byte	0x3f
	.zero		1


	//   ....[102]....
        /*19f4*/ 	.word	0x0002fb50
        /*19f8*/ 	.word	0x00000004
        /*19fc*/ 	.word	0x00030840
        /*1a00*/ 	.short	0x010a
        /*1a02*/ 	.byte	0x3f
	.zero		1


	//   ....[103]....
        /*1a04*/ 	.word	0x00030c60
        /*1a08*/ 	.word	0x00000011
        /*1a0c*/ 	.word	0x00030820
        /*1a10*/ 	.short	0x010a
        /*1a12*/ 	.byte	0x3f
	.zero		1


	//   ....[104]....
        /*1a14*/ 	.word	0x00030cb0
        /*1a18*/ 	.word	0x00000007
        /*1a1c*/ 	.word	0x00030840
        /*1a20*/ 	.short	0x010a
        /*1a22*/ 	.byte	0x3f
	.zero		1


	//   ....[105]....
        /*1a24*/ 	.word	0x000312d0
        /*1a28*/ 	.word	0x00000007
        /*1a2c*/ 	.word	0x00030860
        /*1a30*/ 	.short	0x010a
        /*1a32*/ 	.byte	0x3f
	.zero		1


	//   ....[106]....
        /*1a34*/ 	.word	0x00031910
        /*1a38*/ 	.word	0x00000004
        /*1a3c*/ 	.word	0x00030860
        /*1a40*/ 	.short	0x010a
        /*1a42*/ 	.byte	0x3f
	.zero		1


	//   ....[107]....
        /*1a44*/ 	.word	0x000329c0
        /*1a48*/ 	.word	0x00000005
        /*1a4c*/ 	.word	0x00030820
        /*1a50*/ 	.short	0x010a
        /*1a52*/ 	.byte	0x3f
	.zero		1


	//   ....[108]....
        /*1a54*/ 	.word	0x00032b60
        /*1a58*/ 	.word	0x00000003
        /*1a5c*/ 	.word	0x00030840
        /*1a60*/ 	.short	0x010a
        /*1a62*/ 	.byte	0x3f
	.zero		1


	//   ....[109]....
        /*1a64*/ 	.word	0x00032bb0
        /*1a68*/ 	.word	0x00000005
        /*1a6c*/ 	.word	0x00030840
        /*1a70*/ 	.short	0x010a
        /*1a72*/ 	.byte	0x3f
	.zero		1


	//   ....[110]....
        /*1a74*/ 	.word	0x00032c00
        /*1a78*/ 	.word	0x00000003
        /*1a7c*/ 	.word	0x00030860
        /*1a80*/ 	.short	0x010a
        /*1a82*/ 	.byte	0x3f
	.zero		1


	//----- nvinfo : EIATTR_NUM_MBARRIERS
	.align		4
.L_477:
        /*1a84*/ 	.byte	0x03, 0x38
        /*1a86*/ 	.short	0x0016


	//----- nvinfo : EIATTR_EXIT_INSTR_OFFSETS
	.align		4
        /*1a88*/ 	.byte	0x04, 0x1c
        /*1a8a*/ 	.short	(.L_479 - .L_478)


	//   ....[0]....
.L_478:
        /*1a8c*/ 	.word	0x0002ddc0


	//----- nvinfo : EIATTR_MAX_THREADS
	.align		4
.L_479:
        /*1a90*/ 	.byte	0x04, 0x05
        /*1a92*/ 	.short	(.L_481 - .L_480)
.L_480:
        /*1a94*/ 	.word	0x00000180
        /*1a98*/ 	.word	0x00000001
        /*1a9c*/ 	.word	0x00000001


	//----- nvinfo : EIATTR_CRS_STACK_SIZE
	.align		4
.L_481:
        /*1aa0*/ 	.byte	0x04, 0x1e
        /*1aa2*/ 	.short	(.L_483 - .L_482)
.L_482:
        /*1aa4*/ 	.word	0x00000000


	//----- nvinfo : EIATTR_CBANK_PARAM_SIZE
	.align		4
.L_483:
        /*1aa8*/ 	.byte	0x03, 0x19
        /*1aaa*/ 	.short	0x0af0


	//----- nvinfo : EIATTR_PARAM_CBANK
	.align		4
        /*1aac*/ 	.byte	0x04, 0x0a
        /*1aae*/ 	.short	(.L_485 - .L_484)
	.align		4
.L_484:
        /*1ab0*/ 	.word	index@(.nv.constant0._ZN7cutlass13device_kernelIN5flash11enable_sm90INS1_16FlashAttnFwdSm90INS1_25CollectiveMainloopFwdSm90ILi2EN4cute5tupleIJNS5_1CILi1EEES8_S8_EEENS6_IJNS7_ILi128EEENS7_ILi64EEENS7_ILi256EEEEEELi256ENS_10bfloat16_tEfNS_4arch4Sm90ELb0ELb1ELb1ELb1ELb1ELb1ELb0ELb1ELb1ELb1ELb1ELb0EEENS1_21CollectiveEpilogueFwdINS6_IJSA_SC_SB_EEES9_SE_SG_Li256ELb1ELb1ELb1ELb0EEENS1_36VarlenDynamicPersistentTileSchedulerILi128ELi64ELi256ELi128ELb1ELb1ELb1ELb1ELb0ELb1EEEEEEEEEvNT_6ParamsE)
        /*1ab4*/ 	.short	0x0210
        /*1ab6*/ 	.short	0x0af0


	//----- nvinfo : EIATTR_SW_WAR
	.align		4
.L_485:
        /*1ab8*/ 	.byte	0x04, 0x36
        /*1aba*/ 	.short	(.L_487 - .L_486)
.L_486:
        /*1abc*/ 	.word	0x00000008
.L_487:


//--------------------- .nv.info._ZN7cutlass13device_kernelIN5flash11enable_sm90INS1_16FlashAttnFwdSm90INS1_25CollectiveMainloopFwdSm90ILi2EN4cute5tupleIJNS5_1CILi1EEES8_S8_EEENS6_IJNS7_ILi128EEENS7_ILi80EEENS7_ILi256EEEEEELi256ENS_10bfloat16_tEfNS_4arch4Sm90ELb1ELb0ELb1ELb0ELb1ELb0ELb0ELb1ELb1ELb1ELb1ELb0EEENS1_21CollectiveEpilogueFwdINS6_IJSA_SC_SB_EEES9_SE_SG_Li256ELb0ELb1ELb1ELb0EEENS1_19SingleTileSchedulerILb0ELb1ELb1ELi128EEEEEEEEEvNT_6ParamsE --------------------------
	.section	.nv.info._ZN7cutlass13device_kernelIN5flash11enable_sm90INS1_16FlashAttnFwdSm90INS1_25CollectiveMainloopFwdSm90ILi2EN4cute5tupleIJNS5_1CILi1EEES8_S8_EEENS6_IJNS7_ILi128EEENS7_ILi80EEENS7_ILi256EEEEEELi256ENS_10bfloat16_tEfNS_4arch4Sm90ELb1ELb0ELb1ELb0ELb1ELb0ELb0ELb1ELb1ELb1ELb1ELb0EEENS1_21CollectiveEpilogueFwdINS6_IJSA_SC_SB_EEES9_SE_SG_Li256ELb0ELb1ELb1ELb0EEENS1_19SingleTileSchedulerILb0ELb1ELb1ELi128EEEEEEEEEvNT_6ParamsE,"",@"SHT_CUDA_INFO"
	.sectionflags	@""
	.align	4


	//----- nvinfo : EIATTR_CUDA_API_VERSION
	.align		4
        /*0000*/ 	.byte	0x04, 0x37
        /*0002*/ 	.short	(.L_489 - .L_488)
.L_488:
        /*0004*/ 	.word	0x00000082


	//----- nvinfo : EIATTR_KPARAM_INFO
	.align		4
.L_489:
        /*0008*/ 	.byte	0x04, 0x17
        /*000a*/ 	.short	(.L_491 - .L_490)
.L_490:
        /*000c*/ 	.word	0x00000000
        /*0010*/ 	.short	0x0000
        /*0012*/ 	.short	0x0070
        /*0014*/ 	.byte	0x00, 0xf0, 0x01, 0x28


	//----- nvinfo : EIATTR_SPARSE_MMA_MASK
	.align		4
.L_491:
        /*0018*/ 	.byte	0x03, 0x50
        /*001a*/ 	.short	0x0000


	//----- nvinfo : EIATTR_MAXREG_COUNT
	.align		4
        /*001c*/ 	.byte	0x03, 0x1b
        /*001e*/ 	.short	0x00a8


	//----- nvinfo : EIATTR_NUM_BARRIERS
	.align		4
        /*0020*/ 	.byte	0x02, 0x4c
        /*0022*/ 	.byte	0x09
	.zero		1


	//----- nvinfo : EIATTR_EXTERNS
	.align		4
        /*0024*/ 	.byte	0x04, 0x0f
        /*0026*/ 	.short	(.L_493 - .L_492)


	//   ....[0]....
	.align		4
.L_492:
        /*0028*/ 	.word	index@(__assertfail)


	//----- nvinfo : EIATTR_ANNOTATIONS
	.align		4
.L_493:
        /*002c*/ 	.byte	0x04, 0x55
        /*002e*/ 	.short	(.L_495 - .L_494)


	//   ....[0]....
.L_494:
        /*0030*/ 	.word	0x00000001
        /*0034*/ 	.byte	0xa0, 0x08, 0x00, 0x00, 0x01, 0x00, 0x00, 0x00, 0xf0, 0x15, 0x00, 0x00, 0x01, 0x00, 0x00, 0x00
        /*0044*/ 	.byte	0x50, 0x28, 0x01, 0x00, 0x01, 0x00, 0x00, 0x00, 0xe0, 0x29, 0x01, 0x00, 0x01, 0x00, 0x00, 0x00
        /*0054*/ 	.byte	0xf0, 0x3f, 0x01, 0x00, 0x01, 0x00, 0x00, 0x00, 0x90, 0x58, 0x01, 0x00


	//----- nvinfo : EIATTR_MERCURY_ISA_VERSION
	.align		4
.L_495:
        /*0060*/ 	.byte	0x03, 0x5f
        /*0062*/ 	.short	0x0101


	//----- nvinfo : EIATTR_INT_WARP_WIDE_INSTR_OFFSETS
	.align		4
        /*0064*/ 	.byte	0x04, 0x31
        /*0066*/ 	.short	(.L_497 - .L_496)


	//   ....[0]....
.L_496:
        /*0068*/ 	.word	0x000000c0


	//   ....[1]....
        /*006c*/ 	.word	0x000000d0


	//   ....[2]....
        /*0070*/ 	.word	0x00000170


	//----- nvinfo : EIATTR_COOP_GROUP_MASK_REGIDS
	.align		4
.L_497:
        /*0074*/ 	.byte	0x04, 0x29
        /*0076*/ 	.short	(.L_499 - .L_498)


	//   ....[0]....
.L_498:
        /*0078*/ 	.word	0xffffffff


	//   ....[1]....
        /*007c*/ 	.word	0xffffffff


	//   ....[2]....
        /*0080*/ 	.word	0xffffffff


	//   ....[3]....
        /*0084*/ 	.word	0xffffffff


	//   ....[4]....
        /*0088*/ 	.word	0xffffffff


	//   ....[5]....
        /*008c*/ 	.word	0xffffffff


	//   ....[6]....
        /*0090*/ 	.word	0xffffffff


	//   ....[7]....
        /*0094*/ 	.word	0xffffffff


	//   ....[8]....
        /*0098*/ 	.word	0xffffffff


	//   ....[9]....
        /*009c*/ 	.word	0xffffffff


	//   ....[10]....
        /*00a0*/ 	.word	0xffffffff


	//   ....[11]....
        /*00a4*/ 	.word	0xffffffff


	//   ....[12]....
        /*00a8*/ 	.word	0xffffffff


	//   ....[13]....
        /*00ac*/ 	.word	0xffffffff


	//   ....[14]....
        /*00b0*/ 	.word	0xffffffff


	//   ....[15]....
        /*00b4*/ 	.word	0xffffffff


	//   ....[16]....
        /*00b8*/ 	.word	0xffffffff


	//   ....[17]....
        /*00bc*/ 	.word	0xffffffff


	//   ....[18]....
        /*00c0*/ 	.word	0xffffffff


	//   ....[19]....
        /*00c4*/ 	.word	0xffffffff


	//   ....[20]....
        /*00c8*/ 	.word	0xffffffff


	//   ....[21]....
        /*00cc*/ 	.word	0xffffffff


	//   ....[22]....
        /*00d0*/ 	.word	0xffffffff


	//   ....[23]....
        /*00d4*/ 	.word	0xffffffff


	//   ....[24]....
        /*00d8*/ 	.word	0xffffffff


	//   ....[25]....
        /*00dc*/ 	.word	0xffffffff


	//   ....[26]....
        /*00e0*/ 	.word	0xffffffff


	//   ....[27]....
        /*00e4*/ 	.word	0xffffffff


	//   ....[28]....
        /*00e8*/ 	.word	0xffffffff


	//   ....[29]....
        /*00ec*/ 	.word	0xffffffff


	//   ....[30]....
        /*00f0*/ 	.word	0xffffffff


	//   ....[31]....
        /*00f4*/ 	.word	0xffffffff


	//   ....[32]....
        /*00f8*/ 	.word	0xffffffff


	//   ....[33]....
        /*00fc*/ 	.word	0xffffffff


	//   ....[34]....
        /*0100*/ 	.word	0xffffffff


	//   ....[35]....
        /*0104*/ 	.word	0xffffffff


	//   ....[36]....
        /*0108*/ 	.word	0xffffffff


	//   ....[37]....
        /*010c*/ 	.word	0xffffffff


	//   ....[38]....
        /*0110*/ 	.word	0xffffffff


	//   ....[39]....
        /*0114*/ 	.word	0xffffffff


	//   ....[40]....
        /*0118*/ 	.word	0xffffffff


	//   ....[41]....
        /*011c*/ 	.word	0xffffffff


	//   ....[42]....
        /*0120*/ 	.word	0xffffffff


	//   ....[43]....
        /*0124*/ 	.word	0xffffffff


	//   ....[44]....
        /*0128*/ 	.word	0xffffffff


	//   ....[45]....
        /*012c*/ 	.word	0xffffffff


	//   ....[46]....
        /*0130*/ 	.word	0xffffffff


	//   ....[47]....
        /*0134*/ 	.word	0xffffffff


	//   ....[48]....
        /*0138*/ 	.word	0xffffffff


	//   ....[49]....
        /*013c*/ 	.word	0xffffffff


	//   ....[50]....
        /*0140*/ 	.word	0xffffffff


	//   ....[51]....
        /*0144*/ 	.word	0xffffffff


	//   ....[52]....
        /*0148*/ 	.word	0xffffffff


	//   ....[53]....
        /*014c*/ 	.word	0xffffffff


	//   ....[54]....
        /*0150*/ 	.word	0xffffffff


	//   ....[55]....
        /*0154*/ 	.word	0xffffffff


	//   ....[56]....
        /*0158*/ 	.word	0xffffffff


	//   ....[57]....
        /*015c*/ 	.word	0xffffffff


	//   ....[58]....
        /*0160*/ 	.word	0xffffffff


	//   ....[59]....
        /*0164*/ 	.word	0xffffffff


	//   ....[60]....
        /*0168*/ 	.word	0xffffffff


	//   ....[61]....
        /*016c*/ 	.word	0xffffffff


	//   ....[62]....
        /*0170*/ 	.word	0xffffffff


	//   ....[63]....
        /*0174*/ 	.word	0xffffffff


	//   ....[64]....
        /*0178*/ 	.word	0xffffffff


	//   ....[65]....
        /*017c*/ 	.word	0xffffffff


	//   ....[66]....
        /*0180*/ 	.word	0xffffffff


	//   ....[67]....
        /*0184*/ 	.word	0xffffffff


	//   ....[68]....
        /*0188*/ 	.word	0xffffffff


	//   ....[69]....
        /*018c*/ 	.word	0xffffffff


	//   ....[70]....
        /*0190*/ 	.word	0xffffffff


	//   ....[71]....
        /*0194*/ 	.word	0xffffffff


	//   ....[72]....
        /*0198*/ 	.word	0xffffffff


	//   ....[73]....
        /*019c*/ 	.word	0xffffffff


	//   ....[74]....
        /*01a0*/ 	.word	0xffffffff


	//   ....[75]....
        /*01a4*/ 	.word	0xffffffff


	//   ....[76]....
        /*01a8*/ 	.word	0xffffffff


	//   ....[77]....
        /*01ac*/ 	.word	0xffffffff


	//   ....[78]....
        /*01b0*/ 	.word	0xffffffff


	//   ....[79]....
        /*01b4*/ 	.word	0xffffffff


	//   ....[80]....
        /*01b8*/ 	.word	0xffffffff


	//   ....[81]....
        /*01bc*/ 	.word	0xffffffff


	//   ....[82]....
        /*01c0*/ 	.word	0xffffffff


	//   ....[83]....
        /*01c4*/ 	.word	0xffffffff


	//   ....[84]....
        /*01c8*/ 	.word	0xffffffff


	//   ....[85]....
        /*01cc*/ 	.word	0xffffffff


	//   ....[86]....
        /*01d0*/ 	.word	0xffffffff


	//   ....[87]....
        /*01d4*/ 	.word	0xffffffff


	//   ....[88]....
        /*01d8*/ 	.word	0xffffffff


	//   ....[89]....
        /*01dc*/ 	.word	0xffffffff


	//   ....[90]....
        /*01e0*/ 	.word	0xffffffff


	//   ....[91]....
        /*01e4*/ 	.word	0xffffffff


	//   ....[92]....
        /*01e8*/ 	.word	0xffffffff


	//   ....[93]....
        /*01ec*/ 	.word	0x0500000f


	//   ....[94]....
        /*01f0*/ 	.word	0x0500000f


	//   ....[95]....
        /*01f4*/ 	.word	0x0500000f


	//   ....[96]....
        /*01f8*/ 	.word	0x0500000f


	//   ....[97]....
        /*01fc*/ 	.word	0x0500000f


	//   ....[98]....
        /*0200*/ 	.word	0x0500000f


	//   ....[99]....
        /*0204*/ 	.word	0x0500000f


	//   ....[100]....
        /*0208*/ 	.word	0x0500000f


	//   ....[101]....
        /*020c*/ 	.word	0x0500000f


	//   ....[102]....
        /*0210*/ 	.word	0x0500000f


	//   ....[103]....
        /*0214*/ 	.word	0x0500000f


	//   ....[104]....
        /*0218*/ 	.word	0x0500000f


	//   ....[105]....
        /*021c*/ 	.word	0x0500000f


	//   ....[106]....
        /*0220*/ 	.word	0x0500000f


	//   ....[107]....
        /*0224*/ 	.word	0x0500000f


	//   ....[108]....
        /*0228*/ 	.word	0x0500000f


	//   ....[109]....
        /*022c*/ 	.word	0x0500000f


	//   ....[110]....
        /*0230*/ 	.word	0x0500000f


	//   ....[111]....
        /*0234*/ 	.word	0x0500000f


	//   ....[112]....
        /*0238*/ 	.word	0x0500000f


	//   ....[113]....
        /*023c*/ 	.word	0x0500000f


	//   ....[114]....
        /*0240*/ 	.word	0x0500000f


	//   ....[115]....
        /*0244*/ 	.word	0x0500000f


	//   ....[116]....
        /*0248*/ 	.word	0x0500000f


	//   ....[117]....
        /*024c*/ 	.word	0x0500000f


	//   ....[118]....
        /*0250*/ 	.word	0x0500000f


	//   ....[119]....
        /*0254*/ 	.word	0x0500000f


	//   ....[120]....
        /*0258*/ 	.word	0x0500000f


	//   ....[121]....
        /*025c*/ 	.word	0x0500000f


	//   ....[122]....
        /*0260*/ 	.word	0x0500000f


	//   ....[123]....
        /*0264*/ 	.word	0x0500000f


	//   ....[124]....
        /*0268*/ 	.word	0x0500000f


	//   ....[125]....
        /*026c*/ 	.word	0x0500000f


	//   ....[126]....
        /*0270*/ 	.word	0x0500000f


	//   ....[127]....
        /*0274*/ 	.word	0x0500000f


	//   ....[128]....
        /*0278*/ 	.word	0x0500000f


	//   ....[129]....
        /*027c*/ 	.word	0x0500000f


	//   ....[130]....
        /*0280*/ 	.word	0x0500000f


	//   ....[131]....
        /*0284*/ 	.word	0x0500000f


	//   ....[132]....
        /*0288*/ 	.word	0x0500000f


	//   ....[133]....
        /*028c*/ 	.word	0x0500000f


	//   ....[134]....
        /*0290*/ 	.word	0x0500000f


	//   ....[135]....
        /*0294*/ 	.word	0x0500000f


	//   ....[136]....
        /*0298*/ 	.word	0x0500000f


	//   ....[137]....
        /*029c*/ 	.word	0x0500000f


	//   ....[138]....
        /*02a0*/ 	.word	0x0500000f


	//   ....[139]....
        /*02a4*/ 	.word	0x0500000f


	//   ....[140]....
        /*02a8*/ 	.word	0x0500000f


	//   ....[141]....
        /*02ac*/ 	.word	0x0500000f


	//   ....[142]....
        /*02b0*/ 	.word	0x0500000f


	//   ....[143]....
        /*02b4*/ 	.word	0x0500000f


	//   ....[144]....
        /*02b8*/ 	.word	0x0500000f


	//   ....[145]....
        /*02bc*/ 	.word	0x0500000f


	//   ....[146]....
        /*02c0*/ 	.word	0x0500000f


	//   ....[147]....
        /*02c4*/ 	.word	0x0500000f


	//   ....[148]....
        /*02c8*/ 	.word	0x0500000f


	//   ....[149]....
        /*02cc*/ 	.word	0x0500000f


	//   ....[150]....
        /*02d0*/ 	.word	0x0500000f


	//----- nvinfo : EIATTR_COOP_GROUP_INSTR_OFFSETS
	.align		4
.L_499:
        /*02d4*/ 	.byte	0x04, 0x28
        /*02d6*/ 	.short	(.L_501 - .L_500)


	//   ....[0]....
.L_500:
        /*02d8*/ 	.word	0x00000070


	//   ....[1]....
        /*02dc*/ 	.word	0x000000b0


	//   ....[2]....
        /*02e0*/ 	.word	0x000002d0


	//   ....[3]....
        /*02e4*/ 	.word	0x00000430


	//   ....[4]....
        /*02e8*/ 	.word	0x00000550


	//   ....[5]....
        /*02ec*/ 	.word	0x000006b0


	//   ....[6]....
        /*02f0*/ 	.word	0x000013d0


	//   ....[7]....
        /*02f4*/ 	.word	0x00003e30


	//   ....[8]....
        /*02f8*/ 	.word	0x00003f90


	//   ....[9]....
        /*02fc*/ 	.word	0x000049d0


	//   ....[10]....
        /*0300*/ 	.word	0x00004a90


	//   ....[11]....
        /*0304*/ 	.word	0x00005070


	//   ....[12]....
        /*0308*/ 	.word	0x000050f0


	//   ....[13]....
        /*030c*/ 	.word	0x00008910


	//   ....[14]....
        /*0310*/ 	.word	0x00008f30


	//   ....[15]....
        /*0314*/ 	.word	0x00008f80


	//   ....[16]....
        /*0318*/ 	.word	0x00009060


	//   ....[17]....
        /*031c*/ 	.word	0x000096b0


	//   ....[18]....
        /*0320*/ 	.word	0x00009710


	//   ....[19]....
        /*0324*/ 	.word	0x0000d5b0


	//   ....[20]....
        /*0328*/ 	.word	0x0000d5d0


	//   ....[21]....
        /*032c*/ 	.word	0x0000d5f0


	//   ....[22]....
        /*0330*/ 	.word	0x0000d610


	//   ....[23]....
        /*0334*/ 	.word	0x0000e9b0


	//   ....[24]....
        /*0338*/ 	.word	0x0000e9c0


	//   ....[25]....
        /*033c*/ 	.word	0x0000ea60


	//   ....[26]....
        /*0340*/ 	.word	0x0000eac0


	//   ....[27]....
        /*0344*/ 	.word	0x0000fd80


	//   ....[28]....
        /*0348*/ 	.word	0x0000fdf0


	//   ....[29]....
        /*034c*/ 	.word	0x0000fe30


	//   ....[30]....
        /*0350*/ 	.word	0x0000fe60


	//   ....[31]....
        /*0354*/ 	.word	0x0000fea0


	//   ....[32]....
        /*0358*/ 	.word	0x0000feb0


	//   ....[33]....
        /*035c*/ 	.word	0x00010b20


	//   ....[34]....
        /*0360*/ 	.word	0x00010b30


	//   ....[35]....
        /*0364*/ 	.word	0x00011ba0


	//   ....[36]....
        /*0368*/ 	.word	0x00012e80


	//   ....[37]....
        /*036c*/ 	.word	0x00012ec0


	//   ....[38]....
        /*0370*/ 	.word	0x00012ef0


	//   ....[39]....
        /*0374*/ 	.word	0x00012f10


	//   ....[40]....
        /*0378*/ 	.word	0x00012f20


	//   ....[41]....
        /*037c*/ 	.word	0x00012f90


	//   ....[42]....
        /*0380*/ 	.word	0x00012fc0


	//   ....[43]....
        /*0384*/ 	.word	0x00013020


	//   ....[44]....
        /*0388*/ 	.word	0x00013050


	//   ....[45]....
        /*038c*/ 	.word	0x000130b0


	//   ....[46]....
        /*0390*/ 	.word	0x000137b0


	//   ....[47]....
        /*0394*/ 	.word	0x000137f0


	//   ....[48]....
        /*0398*/ 	.word	0x00013820


	//   ....[49]....
        /*039c*/ 	.word	0x00013850


	//   ....[50]....
        /*03a0*/ 	.word	0x00013860


	//   ....[51]....
        /*03a4*/ 	.word	0x000138f0


	//   ....[52]....
        /*03a8*/ 	.word	0x00013920


	//   ....[53]....
        /*03ac*/ 	.word	0x00013990


	//   ....[54]....
        /*03b0*/ 	.word	0x000139c0


	//   ....[55]....
        /*03b4*/ 	.word	0x00013a30


	//   ....[56]....
        /*03b8*/ 	.word	0x00013a60


	//   ....[57]....
        /*03bc*/ 	.word	0x00013ad0


	//   ....[58]....
        /*03c0*/ 	.word	0x00013b00


	//   ....[59]....
        /*03c4*/ 	.word	0x00013b70


	//   ....[60]....
        /*03c8*/ 	.word	0x00013ba0


	//   ....[61]....
        /*03cc*/ 	.word	0x00013c00


	//   ....[62]....
        /*03d0*/ 	.word	0x00014470


	//   ....[63]....
        /*03d4*/ 	.word	0x000144b0


	//   ....[64]....
        /*03d8*/ 	.word	0x000144e0


	//   ....[65]....
        /*03dc*/ 	.word	0x00014500


	//   ....[66]....
        /*03e0*/ 	.word	0x00014520


	//   ....[67]....
        /*03e4*/ 	.word	0x00014540


	//   ....[68]....
        /*03e8*/ 	.word	0x00014570


	//   ....[69]....
        /*03ec*/ 	.word	0x00014590


	//   ....[70]....
        /*03f0*/ 	.word	0x000145a0


	//   ....[71]....
        /*03f4*/ 	.word	0x00014620


	//   ....[72]....
        /*03f8*/ 	.word	0x000149c0


	//   ....[73]....
        /*03fc*/ 	.word	0x000149f0


	//   ....[74]....
        /*0400*/ 	.word	0x00014a10


	//   ....[75]....
        /*0404*/ 	.word	0x00014ab0


	//   ....[76]....
        /*0408*/ 	.word	0x00014ad0


	//   ....[77]....
        /*040c*/ 	.word	0x00014b70


	//   ....[78]....
        /*0410*/ 	.word	0x00014b90


	//   ....[79]....
        /*0414*/ 	.word	0x00014c30


	//   ....[80]....
        /*0418*/ 	.word	0x00014c50


	//   ....[81]....
        /*041c*/ 	.word	0x00014c60


	//   ....[82]....
        /*0420*/ 	.word	0x000151a0


	//   ....[83]....
        /*0424*/ 	.word	0x000151e0


	//   ....[84]....
        /*0428*/ 	.word	0x00015210


	//   ....[85]....
        /*042c*/ 	.word	0x00015240


	//   ....[86]....
        /*0430*/ 	.word	0x00015320


	//   ....[87]....
        /*0434*/ 	.word	0x00015340


	//   ....[88]....
        /*0438*/ 	.word	0x000153f0


	//   ....[89]....
        /*043c*/ 	.word	0x00015410


	//   ....[90]....
        /*0440*/ 	.word	0x00015460


	//   ....[91]....
        /*0444*/ 	.word	0x000154d0


	//   ....[92]....
        /*0448*/ 	.word	0x00015820


	//   ....[93]....
        /*044c*/ 	.word	0x00015de0


	//   ....[94]....
        /*0450*/ 	.word	0x00015ed0


	//   ....[95]....
        /*0454*/ 	.word	0x00015f90


	//   ....[96]....
        /*0458*/ 	.word	0x000160b0


	//   ....[97]....
        /*045c*/ 	.word	0x00016110


	//   ....[98]....
        /*0460*/ 	.word	0x00016210


	//   ....[99]....
        /*0464*/ 	.word	0x00016270


	//   ....[100]....
        /*0468*/ 	.word	0x00016370


	//   ....[101]....
        /*046c*/ 	.word	0x000163d0


	//   ....[102]....
        /*0470*/ 	.word	0x000164c0


	//   ....[103]....
        /*0474*/ 	.word	0x00016510


	//   ....[104]....
        /*0478*/ 	.word	0x000165b0


	//   ....[105]....
        /*047c*/ 	.word	0x00016610


	//   ....[106]....
        /*0480*/ 	.word	0x00016750


	//   ....[107]....
        /*0484*/ 	.word	0x000167c0


	//   ....[108]....
        /*0488*/ 	.word	0x000168c0


	//   ....[109]....
        /*048c*/ 	.word	0x00016930


	//   ....[110]....
        /*0490*/ 	.word	0x00016a30


	//   ....[111]....
        /*0494*/ 	.word	0x00016aa0


	//   ....[112]....
        /*0498*/ 	.word	0x00016ba0


	//   ....[113]....
        /*049c*/ 	.word	0x00016c10


	//   ....[114]....
        /*04a0*/ 	.word	0x00016d10


	//   ....[115]....
        /*04a4*/ 	.word	0x00016d80


	//   ....[116]....
        /*04a8*/ 	.word	0x00016e80


	//   ....[117]....
        /*04ac*/ 	.word	0x00016ee0


	//   ....[118]....
        /*04b0*/ 	.word	0x00016fd0


	//   ....[119]....
        /*04b4*/ 	.word	0x00017020


	//   ....[120]....
        /*04b8*/ 	.word	0x00017160


	//   ....[121]....
        /*04bc*/ 	.word	0x00017220


	//   ....[122]....
        /*04c0*/ 	.word	0x00017360


	//   ....[123]....
        /*04c4*/ 	.word	0x000173b0


	//   ....[124]....
        /*04c8*/ 	.word	0x000174c0


	//   ....[125]....
        /*04cc*/ 	.word	0x00017510


	//   ....[126]....
        /*04d0*/ 	.word	0x00017630


	//   ....[127]....
        /*04d4*/ 	.word	0x00017680


	//   ....[128]....
        /*04d8*/ 	.word	0x000177b0


	//   ....[129]....
        /*04dc*/ 	.word	0x00017800


	//   ....[130]....
        /*04e0*/ 	.word	0x000178e0


	//   ....[131]....
        /*04e4*/ 	.word	0x00017980


	//   ....[132]....
        /*04e8*/ 	.word	0x00017ab0


	//   ....[133]....
        /*04ec*/ 	.word	0x00017b00


	//   ....[134]....
        /*04f0*/ 	.word	0x00017c30


	//   ....[135]....
        /*04f4*/ 	.word	0x00017c80


	//   ....[136]....
        /*04f8*/ 	.word	0x00017db0


	//   ....[137]....
        /*04fc*/ 	.word	0x00017e00


	//   ....[138]....
        /*0500*/ 	.word	0x00017f30


	//   ....[139]....
        /*0504*/ 	.word	0x00017f80


	//   ....[140]....
        /*0508*/ 	.word	0x00018060


	//   ....[141]....
        /*050c*/ 	.word	0x00018100


	//   ....[142]....
        /*0510*/ 	.word	0x000182a0


	//   ....[143]....
        /*0514*/ 	.word	0x000182f0


	//   ....[144]....
        /*0518*/ 	.word	0x00018430


	//   ....[145]....
        /*051c*/ 	.word	0x00018480


	//   ....[146]....
        /*0520*/ 	.word	0x000185c0


	//   ....[147]....
        /*0524*/ 	.word	0x00018610


	//   ....[148]....
        /*0528*/ 	.word	0x00018740


	//   ....[149]....
        /*052c*/ 	.word	0x00018790


	//   ....[150]....
        /*0530*/ 	.word	0x000188a0


	//----- nvinfo : EIATTR_REG_RECONFIG
	.align		4
.L_501:
        /*0534*/ 	.byte	0x01, 0x54
	.zero		2


	//----- nvinfo : EIATTR_SYSCALL_OFFSETS
	.align		4
        /*0538*/ 	.byte	0x04, 0x46
        /*053a*/ 	.short	(.L_503 - .L_502)


	//   ....[0]....
.L_502:
        /*053c*/ 	.word	0x000015a0


	//   ....[1]....
        /*0540*/ 	.word	0x000123d0


	//   ....[2]....
        /*0544*/ 	.word	0x00012510


	//   ....[3]....
        /*0548*/ 	.word	0x00012600


	//   ....[4]....
        /*054c*/ 	.word	0x000134a0


	//----- nvinfo : EIATTR_MBARRIER_INSTR_OFFSETS
	.align		4
.L_503:
        /*0550*/ 	.byte	0x04, 0x39
        /*0552*/ 	.short	(.L_505 - .L_504)


	//   ....[0]....
.L_504:
        /*0554*/ 	.word	0x00000180
        /*0558*/ 	.word	0x000000ff
        /*055c*/ 	.word	0x00038800
        /*0560*/ 	.short	0x0100
        /*0562*/ 	.byte	0x08
	.zero		1


	//   ....[1]....
        /*0564*/ 	.word	0x00000190
        /*0568*/ 	.word	0x000000ff
        /*056c*/ 	.word	0x00038820
        /*0570*/ 	.short	0x0100
        /*0572*/ 	.byte	0x08
	.zero		1


	//   ....[2]....
        /*0574*/ 	.word	0x00000280
        /*0578*/ 	.word	0x000000ff
        /*057c*/ 	.word	0x00038830
        /*0580*/ 	.short	0x0100
        /*0582*/ 	.byte	0x08
	.zero		1


	//   ....[3]....
        /*0584*/ 	.word	0x00000290
        /*0588*/ 	.word	0x000000ff
        /*058c*/ 	.word	0x00038840
        /*0590*/ 	.short	0x0100
        /*0592*/ 	.byte	0x08
	.zero		1


	//   ....[4]....
        /*0594*/ 	.word	0x000002a0
        /*0598*/ 	.word	0x000000ff
        /*059c*/ 	.word	0x00038838
        /*05a0*/ 	.short	0x0100
        /*05a2*/ 	.byte	0x08
	.zero		1


	//   ....[5]....
        /*05a4*/ 	.word	0x000002b0
        /*05a8*/ 	.word	0x000000ff
        /*05ac*/ 	.word	0x00038848
        /*05b0*/ 	.short	0x0100
        /*05b2*/ 	.byte	0x08
	.zero		1


	//   ....[6]....
        /*05b4*/ 	.word	0x000003e0
        /*05b8*/ 	.word	0x000000ff
        /*05bc*/ 	.word	0x00038850
        /*05c0*/ 	.short	0x0100
        /*05c2*/ 	.byte	0x08
	.zero		1


	//   ....[7]....
        /*05c4*/ 	.word	0x000003f0
        /*05c8*/ 	.word	0x000000ff
        /*05cc*/ 	.word	0x00038860
        /*05d0*/ 	.short	0x0100
        /*05d2*/ 	.byte	0x08
	.zero		1


	//   ....[8]....
        /*05d4*/ 	.word	0x00000400
        /*05d8*/ 	.word	0x000000ff
        /*05dc*/ 	.word	0x00038858
        /*05e0*/ 	.short	0x0100
        /*05e2*/ 	.byte	0x08
	.zero		1


	//   ....[9]....
        /*05e4*/ 	.word	0x00000410
        /*05e8*/ 	.word	0x000000ff
        /*05ec*/ 	.word	0x00038868
        /*05f0*/ 	.short	0x0100
        /*05f2*/ 	.byte	0x08
	.zero		1


	//   ....[10]....
        /*05f4*/ 	.word	0x00000500
        /*05f8*/ 	.word	0x000000ff
        /*05fc*/ 	.word	0x00038870
        /*0600*/ 	.short	0x0100
        /*0602*/ 	.byte	0x06
	.zero		1


	//   ....[11]....
        /*0604*/ 	.word	0x00000510
        /*0608*/ 	.word	0x000000ff
        /*060c*/ 	.word	0x00038880
        /*0610*/ 	.short	0x0100
        /*0612*/ 	.byte	0x06
	.zero		1


	//   ....[12]....
        /*0614*/ 	.word	0x00000520
        /*0618*/ 	.word	0x000000ff
        /*061c*/ 	.word	0x00038878
        /*0620*/ 	.short	0x0100
        /*0622*/ 	.byte	0x06
	.zero		1


	//   ....[13]....
        /*0624*/ 	.word	0x00000530
        /*0628*/ 	.word	0x000000ff
        /*062c*/ 	.word	0x00038888
        /*0630*/ 	.short	0x0100
        /*0632*/ 	.byte	0x06
	.zero		1


	//   ....[14]....
        /*0634*/ 	.word	0x00000660
        /*0638*/ 	.word	0x000000ff
        /*063c*/ 	.word	0x00038890
        /*0640*/ 	.short	0x0100
        /*0642*/ 	.byte	0x08
	.zero		1


	//   ....[15]....
        /*0644*/ 	.word	0x00000670
        /*0648*/ 	.word	0x000000ff
        /*064c*/ 	.word	0x000388a0
        /*0650*/ 	.short	0x0100
        /*0652*/ 	.byte	0x08
	.zero		1


	//   ....[16]....
        /*0654*/ 	.word	0x00000680
        /*0658*/ 	.word	0x000000ff
        /*065c*/ 	.word	0x00038898
        /*0660*/ 	.short	0x0100
        /*0662*/ 	.byte	0x08
	.zero		1


	//   ....[17]....
        /*0664*/ 	.word	0x00000690
        /*0668*/ 	.word	0x000000ff
        /*066c*/ 	.word	0x000388a8
        /*0670*/ 	.short	0x0100
        /*0672*/ 	.byte	0x08
	.zero		1


	//   ....[18]....
        /*0674*/ 	.word	0x000007d0
        /*0678*/ 	.word	0x000000ff
        /*067c*/ 	.word	0x000388b0
        /*0680*/ 	.short	0x0100
        /*0682*/ 	.byte	0x08
	.zero		1


	//   ....[19]....
        /*0684*/ 	.word	0x000007e0
        /*0688*/ 	.word	0x000000ff
        /*068c*/ 	.word	0x000388c0
        /*0690*/ 	.short	0x0100
        /*0692*/ 	.byte	0x08
	.zero		1


	//   ....[20]....
        /*0694*/ 	.word	0x000007f0
        /*0698*/ 	.word	0x000000ff
        /*069c*/ 	.word	0x000388b8
        /*06a0*/ 	.short	0x0100
        /*06a2*/ 	.byte	0x08
	.zero		1


	//   ....[21]....
        /*06a4*/ 	.word	0x00000800
        /*06a8*/ 	.word	0x000000ff
        /*06ac*/ 	.word	0x000388c8
        /*06b0*/ 	.short	0x0100
        /*06b2*/ 	.byte	0x08
	.zero		1


	//   ....[22]....
        /*06b4*/ 	.word	0x000015d0
        /*06b8*/ 	.word	0x000000ff
        /*06bc*/ 	.word	0x00038800
        /*06c0*/ 	.short	0x010a
        /*06c2*/ 	.byte	0x04
	.zero		1


	//   ....[23]....
        /*06c4*/ 	.word	0x00001670
        /*06c8*/ 	.word	0x000000ff
        /*06cc*/ 	.word	0x00038830
        /*06d0*/ 	.short	0x010a
        /*06d2*/ 	.byte	0x04
	.zero		1


	//   ....[24]....
        /*06d4*/ 	.word	0x000016e0
        /*06d8*/ 	.word	0x000000ff
        /*06dc*/ 	.word	0x00038830
        /*06e0*/ 	.short	0x010a
        /*06e2*/ 	.byte	0x04
	.zero		1


	//   ....[25]....
        /*06e4*/ 	.word	0x00004560
        /*06e8*/ 	.word	0x000000ff
        /*06ec*/ 	.word	0x00000000
        /*06f0*/ 	.short	0x0101
        /*06f2*/ 	.byte	0x07
	.zero		1


	//   ....[26]....
        /*06f4*/ 	.word	0x00005ae0
        /*06f8*/ 	.word	0x000000ff
        /*06fc*/ 	.word	0x00038830
        /*0700*/ 	.short	0x010a
        /*0702*/ 	.byte	0x06
	.zero		1


	//   ....[27]....
        /*0704*/ 	.word	0x00005b30
        /*0708*/ 	.word	0x000000ff
        /*070c*/ 	.word	0x00038830
        /*0710*/ 	.short	0x010a
        /*0712*/ 	.byte	0x06
	.zero		1


	//   ....[28]....
        /*0714*/ 	.word	0x000083b0
        /*0718*/ 	.word	0x000000ff
        /*071c*/ 	.word	0x00038850
        /*0720*/ 	.short	0x010a
        /*0722*/ 	.byte	0x0a
	.zero		1


	//   ....[29]....
        /*0724*/ 	.word	0x000083f0
        /*0728*/ 	.word	0x000000ff
        /*072c*/ 	.word	0x00038850
        /*0730*/ 	.short	0x010a
        /*0732*/ 	.byte	0x0a
	.zero		1


	//   ....[30]....
        /*0734*/ 	.word	0x000095e0
        /*0738*/ 	.word	0x000000ff
        /*073c*/ 	.word	0x00000000
        /*0740*/ 	.short	0x0101
        /*0742*/ 	.byte	0x07
	.zero		1


	//   ....[31]....
        /*0744*/ 	.word	0x00009f60
        /*0748*/ 	.word	0x000000ff
        /*074c*/ 	.word	0x00000000
        /*0750*/ 	.short	0x0101
        /*0752*/ 	.byte	0x0a
	.zero		1


	//   ....[32]....
        /*0754*/ 	.word	0x0000a1c0
        /*0758*/ 	.word	0x000000ff
        /*075c*/ 	.word	0x00038830
        /*0760*/ 	.short	0x010a
        /*0762*/ 	.byte	0x06
	.zero		1


	//   ....[33]....
        /*0764*/ 	.word	0x0000a210
        /*0768*/ 	.word	0x000000ff
        /*076c*/ 	.word	0x00038830
        /*0770*/ 	.short	0x010a
        /*0772*/ 	.byte	0x06
	.zero		1


	//   ....[34]....
        /*0774*/ 	.word	0x0000cb30
        /*0778*/ 	.word	0x000000ff
        /*077c*/ 	.word	0x00038850
        /*0780*/ 	.short	0x010a
        /*0782*/ 	.byte	0x0e
	.zero		1


	//   ....[35]....
        /*0784*/ 	.word	0x0000cb70
        /*0788*/ 	.word	0x000000ff
        /*078c*/ 	.word	0x00038850
        /*0790*/ 	.short	0x010a
        /*0792*/ 	.byte	0x0e
	.zero		1


	//   ....[36]....
        /*0794*/ 	.word	0x0000d1b0
        /*0798*/ 	.word	0x000000ff
        /*079c*/ 	.word	0x00000000
        /*07a0*/ 	.short	0x0101
        /*07a2*/ 	.byte	0x0a
	.zero		1


	//   ....[37]....
        /*07a4*/ 	.word	0x0000dfe0
        /*07a8*/ 	.word	0x000000ff
        /*07ac*/ 	.word	0x00000000
        /*07b0*/ 	.short	0x0101
        /*07b2*/ 	.byte	0x0e
	.zero		1


	//   ....[38]....
        /*07b4*/ 	.word	0x0000e920
        /*07b8*/ 	.word	0x000000ff
        /*07bc*/ 	.word	0x00038850
        /*07c0*/ 	.short	0x010a
        /*07c2*/ 	.byte	0x05
	.zero		1


	//   ....[39]....
        /*07c4*/ 	.word	0x0000e960
        /*07c8*/ 	.word	0x000000ff
        /*07cc*/ 	.word	0x00038850
        /*07d0*/ 	.short	0x010a
        /*07d2*/ 	.byte	0x05
	.zero		1


	//   ....[40]....
        /*07d4*/ 	.word	0x0000efa0
        /*07d8*/ 	.word	0x000000ff
        /*07dc*/ 	.word	0x00000000
        /*07e0*/ 	.short	0x0101
        /*07e2*/ 	.byte	0x04
	.zero		1


	//   ....[41]....
        /*07e4*/ 	.word	0x0000fed0
        /*07e8*/ 	.word	0x000000ff
        /*07ec*/ 	.word	0x00000000
        /*07f0*/ 	.short	0x0101
        /*07f2*/ 	.byte	0x04
	.zero		1


	//   ....[42]....
        /*07f4*/ 	.word	0x00012c60
        /*07f8*/ 	.word	0x000000ff
        /*07fc*/ 	.word	0x00038840
        /*0800*/ 	.short	0x010a
        /*0802*/ 	.byte	0x2c
	.zero		1


	//   ....[43]....
        /*0804*/ 	.word	0x00013260
        /*0808*/ 	.word	0x000000ff
        /*080c*/ 	.word	0x00038830
        /*0810*/ 	.short	0x0107
        /*0812*/ 	.byte	0x2c
	.zero		1


	//   ....[44]....
        /*0814*/ 	.word	0x000132d0
        /*0818*/ 	.word	0x000000ff
        /*081c*/ 	.word	0x00038830
        /*0820*/ 	.short	0x0101
        /*0822*/ 	.byte	0x2c
	.zero		1


	//   ....[45]....
        /*0824*/ 	.word	0x00013d80
        /*0828*/ 	.word	0x000000ff
        /*082c*/ 	.word	0x00038800
        /*0830*/ 	.short	0x0107
        /*0832*/ 	.byte	0x2c
	.zero		1


	//   ....[46]....
        /*0834*/ 	.word	0x00013e00
        /*0838*/ 	.word	0x000000ff
        /*083c*/ 	.word	0x00038800
        /*0840*/ 	.short	0x0101
        /*0842*/ 	.byte	0x2c
	.zero		1


	//   ....[47]....
        /*0844*/ 	.word	0x00013e10
        /*0848*/ 	.word	0x000000ff
        /*084c*/ 	.word	0x00038820
        /*0850*/ 	.short	0x010a
        /*0852*/ 	.byte	0x2c
	.zero		1


	//   ....[48]....
        /*0854*/ 	.word	0x00014270
        /*0858*/ 	.word	0x00000013
        /*085c*/ 	.word	0x00038840
        /*0860*/ 	.short	0x010a
        /*0862*/ 	.byte	0x3f
	.zero		1


	//   ....[49]....
        /*0864*/ 	.word	0x00014840
        /*0868*/ 	.word	0x00000013
        /*086c*/ 	.word	0x00038830
        /*0870*/ 	.short	0x0107
        /*0872*/ 	.byte	0x3f
	.zero		1


	//   ....[50]....
        /*0874*/ 	.word	0x000148f0
        /*0878*/ 	.word	0x00000013
        /*087c*/ 	.word	0x00038830
        /*0880*/ 	.short	0x0101
        /*0882*/ 	.byte	0x3f
	.zero		1


	//   ....[51]....
        /*0884*/ 	.word	0x00014950
        /*0888*/ 	.word	0x00000004
        /*088c*/ 	.word	0x00038860
        /*0890*/ 	.short	0x010a
        /*0892*/ 	.byte	0x3f
	.zero		1


	//   ....[52]....
        /*0894*/ 	.word	0x00014e10
        /*0898*/ 	.word	0x00000004
        /*089c*/ 	.word	0x00038850
        /*08a0*/ 	.short	0x0107
        /*08a2*/ 	.byte	0x3f
	.zero		1


	//   ....[53]....
        /*08a4*/ 	.word	0x00014f80
        /*08a8*/ 	.word	0x00000004
        /*08ac*/ 	.word	0x00038850
        /*08b0*/ 	.short	0x0101
        /*08b2*/ 	.byte	0x3f
	.zero		1


	//   ....[54]....
        /*08b4*/ 	.word	0x00015110
        /*08b8*/ 	.word	0x00000000
        /*08bc*/ 	.word	0x00038860
        /*08c0*/ 	.short	0x010a
        /*08c2*/ 	.byte	0x3f
	.zero		1


	//   ....[55]....
        /*08c4*/ 	.word	0x00015660
        /*08c8*/ 	.word	0x00000000
        /*08cc*/ 	.word	0x00038850
        /*08d0*/ 	.short	0x0107
        /*08d2*/ 	.byte	0x3f
	.zero		1


	//   ....[56]....
        /*08d4*/ 	.word	0x00015720
        /*08d8*/ 	.word	0x00000000
        /*08dc*/ 	.word	0x00038850
        /*08e0*/ 	.short	0x0101
        /*08e2*/ 	.byte	0x3f
	.zero		1


	//   ....[57]....
        /*08e4*/ 	.word	0x000157b0
        /*08e8*/ 	.word	0x00000007
        /*08ec*/ 	.word	0x00038820
        /*08f0*/ 	.short	0x010a
        /*08f2*/ 	.byte	0x3f
	.zero		1


	//   ....[58]....
        /*08f4*/ 	.word	0x00015930
        /*08f8*/ 	.word	0x00000005
        /*08fc*/ 	.word	0x00038840
        /*0900*/ 	.short	0x010a
        /*0902*/ 	.byte	0x3f
	.zero		1


	//   ....[59]....
        /*0904*/ 	.word	0x000159d0
        /*0908*/ 	.word	0x00000003
        /*090c*/ 	.word	0x00038840
        /*0910*/ 	.short	0x010a
        /*0912*/ 	.byte	0x3f
	.zero		1


	//   ....[60]....
        /*0914*/ 	.word	0x00015a10
        /*0918*/ 	.word	0x00000005
        /*091c*/ 	.word	0x00038860
        /*0920*/ 	.short	0x010a
        /*0922*/ 	.byte	0x3f
	.zero		1


	//   ....[61]....
        /*0924*/ 	.word	0x00015a50
        /*0928*/ 	.word	0x00000003
        /*092c*/ 	.word	0x00038860
        /*0930*/ 	.short	0x010a
        /*0932*/ 	.byte	0x3f
	.zero		1


	//   ....[62]....
        /*0934*/ 	.word	0x00015ad0
        /*0938*/ 	.word	0x00000003
        /*093c*/ 	.word	0x00038800
        /*0940*/ 	.short	0x010a
        /*0942*/ 	.byte	0x3f
	.zero		1


	//   ....[63]....
        /*0944*/ 	.word	0x00015b40
        /*0948*/ 	.word	0x00000003
        /*094c*/ 	.word	0x00038830
        /*0950*/ 	.short	0x010a
        /*0952*/ 	.byte	0x3f
	.zero		1


	//   ....[64]....
        /*0954*/ 	.word	0x00015bb0
        /*0958*/ 	.word	0x00000006
        /*095c*/ 	.word	0x00038830
        /*0960*/ 	.short	0x010a
        /*0962*/ 	.byte	0x3f
	.zero		1


	//   ....[65]....
        /*0964*/ 	.word	0x00015c10
        /*0968*/ 	.word	0x00000003
        /*096c*/ 	.word	0x00038850
        /*0970*/ 	.short	0x010a
        /*0972*/ 	.byte	0x3f
	.zero		1


	//   ....[66]....
        /*0974*/ 	.word	0x00015c80
        /*0978*/ 	.word	0x00000006
        /*097c*/ 	.word	0x00038830
        /*0980*/ 	.short	0x010a
        /*0982*/ 	.byte	0x3f
	.zero		1


	//   ....[67]....
        /*0984*/ 	.word	0x00015ce0
        /*0988*/ 	.word	0x00000003
        /*098c*/ 	.word	0x00038850
        /*0990*/ 	.short	0x010a
        /*0992*/ 	.byte	0x3f
	.zero		1


	//   ....[68]....
        /*0994*/ 	.word	0x00015d40
        /*0998*/ 	.word	0x00000005
        /*099c*/ 	.word	0x00038850
        /*09a0*/ 	.short	0x010a
        /*09a2*/ 	.byte	0x3f
	.zero		1


	//   ....[69]....
        /*09a4*/ 	.word	0x00015e20
        /*09a8*/ 	.word	0x00000003
        /*09ac*/ 	.word	0x00038840
        /*09b0*/ 	.short	0x010a
        /*09b2*/ 	.byte	0x3f
	.zero		1


	//   ....[70]....
        /*09b4*/ 	.word	0x00017060
        /*09b8*/ 	.word	0x00000003
        /*09bc*/ 	.word	0x00038820
        /*09c0*/ 	.short	0x010a
        /*09c2*/ 	.byte	0x3f
	.zero		1


	//   ....[71]....
        /*09c4*/ 	.word	0x000170b0
        /*09c8*/ 	.word	0x00000013
        /*09cc*/ 	.word	0x00038840
        /*09d0*/ 	.short	0x010a
        /*09d2*/ 	.byte	0x3f
	.zero		1


	//   ....[72]....
        /*09d4*/ 	.word	0x00017830
        /*09d8*/ 	.word	0x00000004
        /*09dc*/ 	.word	0x00038860
        /*09e0*/ 	.short	0x010a
        /*09e2*/ 	.byte	0x3f
	.zero		1


	//   ....[73]....
        /*09e4*/ 	.word	0x00017fb0
        /*09e8*/ 	.word	0x00000000
        /*09ec*/ 	.word	0x00038860
        /*09f0*/ 	.short	0x010a
        /*09f2*/ 	.byte	0x3f
	.zero		1


	//   ....[74]....
        /*09f4*/ 	.word	0x000187c0
        /*09f8*/ 	.word	0x00000007
        /*09fc*/ 	.word	0x00038820
        /*0a00*/ 	.short	0x010a
        /*0a02*/ 	.byte	0x3f
	.zero		1


	//   ....[75]....
        /*0a04*/ 	.word	0x00018960
        /*0a08*/ 	.word	0x00000005
        /*0a0c*/ 	.word	0x00038840
        /*0a10*/ 	.short	0x010a
        /*0a12*/ 	.byte	0x3f
	.zero		1


	//   ....[76]....
        /*0a14*/ 	.word	0x000189b0
        /*0a18*/ 	.word	0x00000003
        /*0a1c*/ 	.word	0x00038840
        /*0a20*/ 	.short	0x010a
        /*0a22*/ 	.byte	0x3f
	.zero		1


	//   ....[77]....
        /*0a24*/ 	.word	0x00018a00
        /*0a28*/ 	.word	0x00000005
        /*0a2c*/ 	.word	0x00038860
        /*0a30*/ 	.short	0x010a
        /*0a32*/ 	.byte	0x3f
	.zero		1


	//----- nvinfo : EIATTR_NUM_MBARRIERS
	.align		4
.L_505:
        /*0a34*/ 	.byte	0x03, 0x38
        /*0a36*/ 	.short	0x0016


	//----- nvinfo : EIATTR_EXIT_INSTR_OFFSETS
	.align		4
        /*0a38*/ 	.byte	0x04, 0x1c
        /*0a3a*/ 	.short	(.L_507 - .L_506)


	//   ....[0]....
.L_506:
        /*0a3c*/ 	.word	0x00015aa0


	//----- nvinfo : EIATTR_MAX_THREADS
	.align		4
.L_507:
        /*0a40*/ 	.byte	0x04, 0x05
        /*0a42*/ 	.short	(.L_509 - .L_508)
.L_508:
        /*0a44*/ 	.word	0x00000180
        /*0a48*/ 	.word	0x00000001
        /*0a4c*/ 	.word	0x00000001


	//----- nvinfo : EIATTR_CRS_STACK_SIZE
	.align		4
.L_509:
        /*0a50*/ 	.byte	0x04, 0x1e
        /*0a52*/ 	.short	(.L_511 - .L_510)
.L_510:
        /*0a54*/ 	.word	0x00000000


	//----- nvinfo : EIATTR_CBANK_PARAM_SIZE
	.align		4
.L_511:
        /*0a58*/ 	.byte	0x03, 0x19
        /*0a5a*/ 	.short	0x0a70


	//----- nvinfo : EIATTR_PARAM_CBANK
	.align		4
        /*0a5c*/ 	.byte	0x04, 0x0a
        /*0a5e*/ 	.short	(.L_513 - .L_512)
	.align		4
.L_512:
        /*0a60*/ 	.word	index@(.nv.constant0._ZN7cutlass13device_kernelIN5flash11enable_sm90INS1_16FlashAttnFwdSm90INS1_25CollectiveMainloopFwdSm90ILi2EN4cute5tupleIJNS5_1CILi1EEES8_S8_EEENS6_IJNS7_ILi128EEENS7_ILi80EEENS7_ILi256EEEEEELi256ENS_10bfloat16_tEfNS_4arch4Sm90ELb1ELb0ELb1ELb0ELb1ELb0ELb0ELb1ELb1ELb1ELb1ELb0EEENS1_21CollectiveEpilogueFwdINS6_IJSA_SC_SB_EEES9_SE_SG_Li256ELb0ELb1ELb1ELb0EEENS1_19SingleTileSchedulerILb0ELb1ELb1ELi128EEEEEEEEEvNT_6ParamsE)
        /*0a64*/ 	.short	0x0210
        /*0a66*/ 	.short	0x0a70


	//----- nvinfo : EIATTR_SW_WAR
	.align		4
.L_513:
        /*0a68*/ 	.byte	0x04, 0x36
        /*0a6a*/ 	.short	(.L_515 - .L_514)
.L_514:
        /*0a6c*/ 	.word	0x00000008
.L_515:


//--------------------- .nv.info._ZN7cutlass13device_kernelIN5flash11enable_sm90INS1_16FlashAttnFwdSm90INS1_25CollectiveMainloopFwdSm90ILi2EN4cute5tupleIJNS5_1CILi1EEES8_S8_EEENS6_IJNS7_ILi128EEENS7_ILi80EEENS7_ILi256EEEEEELi256ENS_10bfloat16_tEfNS_4arch4Sm90ELb1ELb0ELb1ELb1ELb1ELb0ELb0ELb1ELb1ELb1ELb1ELb0EEENS1_21CollectiveEpilogueFwdINS6_IJSA_SC_SB_EEES9_SE_SG_Li256ELb1ELb1ELb1ELb0EEENS1_36VarlenDynamicPersistentTileSchedulerILi128ELi80ELi256ELi128ELb1ELb1ELb1ELb1ELb1ELb1EEEEEEEEEvNT_6ParamsE --------------------------
	.section	.nv.info._ZN7cutlass13device_kernelIN5flash11enable_sm90INS1_16FlashAttnFwdSm90INS1_25CollectiveMainloopFwdSm90ILi2EN4cute5tupleIJNS5_1CILi1EEES8_S8_EEENS6_IJNS7_ILi128EEENS7_ILi80EEENS7_ILi256EEEEEELi256ENS_10bfloat16_tEfNS_4arch4Sm90ELb1ELb0ELb1ELb1ELb1ELb0ELb0ELb1ELb1ELb1ELb1ELb0EEENS1_21CollectiveEpilogueFwdINS6_IJSA_SC_SB_EEES9_SE_SG_Li256ELb1ELb1ELb1ELb0EEENS1_36VarlenDynamicPersistentTileSchedulerILi128ELi80ELi256ELi128ELb1ELb1ELb1ELb1ELb1ELb1EEEEEEEEEvNT_6ParamsE,"",@"SHT_CUDA_INFO"
	.sectionflags	@""
	.align	4


	//----- nvinfo : EIATTR_CUDA_API_VERSION
	.align		4
        /*0000*/ 	.byte	0x04, 0x37
        /*0002*/ 	.short	(.L_517 - .L_516)
.L_516:
        /*0004*/ 	.word	0x00000082


	//----- nvinfo : EIATTR_KPARAM_INFO
	.align		4
.L_517:
        /*0008*/ 	.byte	0x04, 0x17
        /*000a*/ 	.short	(.L_519 - .L_518)
.L_518:
        /*000c*/ 	.word	0x00000000
        /*0010*/ 	.short	0x0000
        /*0012*/ 	.short	0x0070
        /*0014*/ 	.byte	0x00, 0xf0, 0x01, 0x2a


	//----- nvinfo : EIATTR_SPARSE_MMA_MASK
	.align		4
.L_519:
        /*0018*/ 	.byte	0x03, 0x50
        /*001a*/ 	.short	0x0000


	//----- nvinfo : EIATTR_MAXREG_COUNT
	.align		4
        /*001c*/ 	.byte	0x03, 0x1b
        /*001e*/ 	.short	0x00a8


	//----- nvinfo : EIATTR_NUM_BARRIERS
	.align		4
        /*0020*/ 	.byte	0x02, 0x4c
        /*0022*/ 	.byte	0x09
	.zero		1


	//----- nvinfo : EIATTR_EXTERNS
	.align		4
        /*0024*/ 	.byte	0x04, 0x0f
        /*0026*/ 	.short	(.L_521 - .L_520)


	//   ....[0]....
	.align		4
.L_520:
        /*0028*/ 	.word	index@(__assertfail)


	//----- nvinfo : EIATTR_ANNOTATIONS
	.align		4
.L_521:
        /*002c*/ 	.byte	0x04, 0x55
        /*002e*/ 	.short	(.L_523 - .L_522)


	//   ....[0]....
.L_522:
        /* <DEDUP_REMOVED lines=29> */


	//----- nvinfo : EIATTR_MERCURY_ISA_VERSION
	.align		4
.L_523:
        /*01e8*/ 	.byte	0x03, 0x5f
        /*01ea*/ 	.short	0x0101


	//----- nvinfo : EIATTR_UNUSED_LOAD_BYTE_OFFSET
	.align		4
        /*01ec*/ 	.byte	0x04, 0x44
        /*01ee*/ 	.short	(.L_525 - .L_524)


	//   ....[0]....
.L_524:
        /*01f0*/ 	.word	0x00000950
        /*01f4*/ 	.word	0x0000fff0


	//   ....[1]....
        /*01f8*/ 	.word	0x0000f950
        /*01fc*/ 	.word	0x0000fff0


	//----- nvinfo : EIATTR_INT_WARP_WIDE_INSTR_OFFSETS
	.align		4
.L_525:
        /*0200*/ 	.byte	0x04, 0x31
        /*0202*/ 	.short	(.L_527 - .L_526)


	//   ....[0]....
.L_526:
        /*0204*/ 	.word	0x000000c0


	//   ....[1]....
        /*0208*/ 	.word	0x000000d0


	//   ....[2]....
        /*020c*/ 	.word	0x00000170


	//   ....[3]....
        /*0210*/ 	.word	0x00015fd0


	//   ....[4]....
        /*0214*/ 	.word	0x00016060


	//   ....[5]....
        /*0218*/ 	.word	0x00018f70


	//   ....[6]....
        /*021c*/ 	.word	0x00019000


	//----- nvinfo : EIATTR_COOP_GROUP_MASK_REGIDS
	.align		4
.L_527:
        /*0220*/ 	.byte	0x04, 0x29
        /*0222*/ 	.short	(.L_529 - .L_528)


	//   ....[0]....
.L_528:
        /*0224*/ 	.word	0xffffffff


	//   ....[1]....
        /*0228*/ 	.word	0xffffffff


	//   ....[2]....
        /*022c*/ 	.word	0xffffffff


	//   ....[3]....
        /*0230*/ 	.word	0xffffffff


	//   ....[4]....
        /*0234*/ 	.word	0xffffffff


	//   ....[5]....
        /*0238*/ 	.word	0xffffffff


	//   ....[6]....
        /*023c*/ 	.word	0xffffffff


	//   ....[7]....
        /*0240*/ 	.word	0xffffffff


	//   ....[8]....
        /*0244*/ 	.word	0xffffffff


	//   ....[9]....
        /*0248*/ 	.word	0xffffffff


	//   ....[10]....
        /*024c*/ 	.word	0xffffffff


	//   ....[11]....
        /*0250*/ 	.word	0xffffffff


	//   ....[12]....
        /*0254*/ 	.word	0xffffffff


	//   ....[13]....
        /*0258*/ 	.word	0xffffffff


	//   ....[14]....
        /*025c*/ 	.word	0xffffffff


	//   ....[15]....
        /*0260*/ 	.word	0xffffffff


	//   ....[16]....
        /*0264*/ 	.word	0xffffffff


	//   ....[17]....
        /*0268*/ 	.word	0xffffffff


	//   ....[18]....
        /*026c*/ 	.word	0xffffffff


	//   ....[19]....
        /*0270*/ 	.word	0xffffffff


	//   ....[20]....
        /*0274*/ 	.word	0xffffffff


	//   ....[21]....
        /*0278*/ 	.word	0xffffffff


	//   ....[22]....
        /*027c*/ 	.word	0xffffffff


	//   ....[23]....
        /*0280*/ 	.word	0xffffffff


	//   ....[24]....
        /*0284*/ 	.word	0xffffffff


	//   ....[25]....
        /*0288*/ 	.word	0xffffffff


	//   ....[26]....
        /*028c*/ 	.word	0xffffffff


	//   ....[27]....
        /*0290*/ 	.word	0xffffffff


	//   ....[28]....
        /*0294*/ 	.word	0xffffffff


	//   ....[29]....
        /*0298*/ 	.word	0xffffffff


	//   ....[30]....
        /*029c*/ 	.word	0xffffffff


	//   ....[31]....
        /*02a0*/ 	.word	0xffffffff


	//   ....[32]....
        /*02a4*/ 	.word	0xffffffff


	//   ....[33]....
        /*02a8*/ 	.word	0xffffffff


	//   ....[34]....
        /*02ac*/ 	.word	0xffffffff


	//   ....[35]....
        /*02b0*/ 	.word	0xffffffff


	//   ....[36]....
        /*02b4*/ 	.word	0xffffffff


	//   ....[37]....
        /*02b8*/ 	.word	0xffffffff


	//   ....[38]....
        /*02bc*/ 	.word	0xffffffff


	//   ....[39]....
        /*02c0*/ 	.word	0xffffffff


	//   ....[40]....
        /*02c4*/ 	.word	0xffffffff


	//   ....[41]....
        /*02c8*/ 	.word	0xffffffff


	//   ....[42]....
        /*02cc*/ 	.word	0xffffffff


	//   ....[43]....
        /*02d0*/ 	.word	0xffffffff


	//   ....[44]....
        /*02d4*/ 	.word	0xffffffff


	//   ....[45]....
        /*02d8*/ 	.word	0xffffffff


	//   ....[46]....
        /*02dc*/ 	.word	0xffffffff


	//   ....[47]....
        /*02e0*/ 	.word	0xffffffff


	//   ....[48]....
        /*02e4*/ 	.word	0xffffffff


	//   ....[49]....
        /*02e8*/ 	.word	0xffffffff


	//   ....[50]....
        /*02ec*/ 	.word	0xffffffff


	//   ....[51]....
        /*02f0*/ 	.word	0xffffffff


	//   ....[52]....
        /*02f4*/ 	.word	0xffffffff


	//   ....[53]....
        /*02f8*/ 	.word	0xffffffff


	//   ....[54]....
        /*02fc*/ 	.word	0xffffffff


	//   ....[55]....
        /*0300*/ 	.word	0xffffffff


	//   ....[56]....
        /*0304*/ 	.word	0xffffffff


	//   ....[57]....
        /*0308*/ 	.word	0xffffffff


	//   ....[58]....
        /*030c*/ 	.word	0xffffffff


	//   ....[59]....
        /*0310*/ 	.word	0xffffffff


	//   ....[60]....
        /*0314*/ 	.word	0xffffffff


	//   ....[61]....
        /*0318*/ 	.word	0xffffffff


	//   ....[62]....
        /*031c*/ 	.word	0xffffffff


	//   ....[63]....
        /*0320*/ 	.word	0xffffffff


	//   ....[64]....
        /*0324*/ 	.word	0xffffffff


	//   ....[65]....
        /*0328*/ 	.word	0xffffffff


	//   ....[66]....
        /*032c*/ 	.word	0xffffffff


	//   ....[67]....
        /*0330*/ 	.word	0xffffffff


	//   ....[68]....
        /*0334*/ 	.word	0xffffffff


	//   ....[69]....
        /*0338*/ 	.word	0xffffffff


	//   ....[70]....
        /*033c*/ 	.word	0xffffffff


	//   ....[71]....
        /*0340*/ 	.word	0xffffffff


	//   ....[72]....
        /*0344*/ 	.word	0xffffffff


	//   ....[73]....
        /*0348*/ 	.word	0xffffffff


	//   ....[74]....
        /*034c*/ 	.word	0xffffffff


	//   ....[75]....
        /*0350*/ 	.word	0xffffffff


	//   ....[76]....
        /*0354*/ 	.word	0xffffffff


	//   ....[77]....
        /*0358*/ 	.word	0xffffffff


	//   ....[78]....
        /*035c*/ 	.word	0xffffffff


	//   ....[79]....
        /*0360*/ 	.word	0xffffffff


	//   ....[80]....
        /*0364*/ 	.word	0xffffffff


	//   ....[81]....
        /*0368*/ 	.word	0xffffffff


	//   ....[82]....
        /*036c*/ 	.word	0xffffffff


	//   ....[83]....
        /*0370*/ 	.word	0xffffffff


	//   ....[84]....
        /*0374*/ 	.word	0xffffffff


	//   ....[85]....
        /*0378*/ 	.word	0xffffffff


	//   ....[86]....
        /*037c*/ 	.word	0xffffffff


	//   ....[87]....
        /*0380*/ 	.word	0xffffffff


	//   ....[88]....
        /*0384*/ 	.word	0xffffffff


	//   ....[89]....
        /*0388*/ 	.word	0xffffffff


	//   ....[90]....
        /*038c*/ 	.word	0xffffffff


	//   ....[91]....
        /*0390*/ 	.word	0xffffffff


	//   ....[92]....
        /*0394*/ 	.word	0xffffffff


	//   ....[93]....
        /*0398*/ 	.word	0xffffffff


	//   ....[94]....
        /*039c*/ 	.word	0xffffffff


	//   ....[95]....
        /*03a0*/ 	.word	0xffffffff


	//   ....[96]....
        /*03a4*/ 	.word	0xffffffff


	//   ....[97]....
        /*03a8*/ 	.word	0xffffffff


	//   ....[98]....
        /*03ac*/ 	.word	0xffffffff


	//   ....[99]....
        /*03b0*/ 	.word	0xffffffff


	//   ....[100]....
        /*03b4*/ 	.word	0xffffffff


	//   ....[101]....
        /*03b8*/ 	.word	0xffffffff


	//   ....[102]....
        /*03bc*/ 	.word	0xffffffff


	//   ....[103]....
        /*03c0*/ 	.word	0xffffffff


	//   ....[104]....
        /*03c4*/ 	.word	0xffffffff


	//   ....[105]....
        /*03c8*/ 	.word	0xffffffff


	//   ....[106]....
        /*03cc*/ 	.word	0xffffffff


	//   ....[107]....
        /*03d0*/ 	.word	0xffffffff


	//   ....[108]....
        /*03d4*/ 	.word	0xffffffff


	//   ....[109]....
        /*03d8*/ 	.word	0xffffffff


	//   ....[110]....
        /*03dc*/ 	.word	0xffffffff


	//   ....[111]....
        /*03e0*/ 	.word	0xffffffff


	//   ....[112]....
        /*03e4*/ 	.word	0xffffffff


	//   ....[113]....
        /*03e8*/ 	.word	0xffffffff


	//   ....[114]....
        /*03ec*/ 	.word	0xffffffff


	//   ....[115]....
        /*03f0*/ 	.word	0xffffffff


	//   ....[116]....
        /*03f4*/ 	.word	0xffffffff


	//   ....[117]....
        /*03f8*/ 	.word	0xffffffff


	//   ....[118]....
        /*03fc*/ 	.word	0xffffffff


	//   ....[119]....
        /*0400*/ 	.word	0xffffffff


	//   ....[120]....
        /*0404*/ 	.word	0xffffffff


	//   ....[121]....
        /*0408*/ 	.word	0xffffffff


	//   ....[122]....
        /*040c*/ 	.word	0xffffffff


	//   ....[123]....
        /*0410*/ 	.word	0xffffffff


	//   ....[124]....
        /*0414*/ 	.word	0xffffffff


	//   ....[125]....
        /*0418*/ 	.word	0xffffffff


	//   ....[126]....
        /*041c*/ 	.word	0xffffffff


	//   ....[127]....
        /*0420*/ 	.word	0xffffffff


	//   ....[128]....
        /*0424*/ 	.word	0xffffffff


	//   ....[129]....
        /*0428*/ 	.word	0xffffffff


	//   ....[130]....
        /*042c*/ 	.word	0xffffffff


	//   ....[131]....
        /*0430*/ 	.word	0xffffffff


	//   ....[132]....
        /*0434*/ 	.word	0xffffffff


	//   ....[133]....
        /*0438*/ 	.word	0xffffffff


	//   ....[134]....
        /*043c*/ 	.word	0xffffffff


	//   ....[135]....
        /*0440*/ 	.word	0xffffffff


	//   ....[136]....
        /*0444*/ 	.word	0xffffffff


	//   ....[137]....
        /*0448*/ 	.word	0xffffffff


	//   ....[138]....
        /*044c*/ 	.word	0xffffffff


	//   ....[139]....
        /*0450*/ 	.word	0xffffffff


	//   ....[140]....
        /*0454*/ 	.word	0xffffffff


	//   ....[141]....
        /*0458*/ 	.word	0xffffffff


	//   ....[142]....
        /*045c*/ 	.word	0xffffffff


	//   ....[143]....
        /*0460*/ 	.word	0x0500000f


	//   ....[144]....
        /*0464*/ 	.word	0x0500000f


	//   ....[145]....
        /*0468*/ 	.word	0x0500000f


	//   ....[146]....
        /*046c*/ 	.word	0x0500000f


	//   ....[147]....
        /*0470*/ 	.word	0x0500000f


	//   ....[148]....
        /*0474*/ 	.word	0x0500000f


	//   ....[149]....
        /*0478*/ 	.word	0x0500000f


	//   ....[150]....
        /*047c*/ 	.word	0x0500000f


	//   ....[151]....
        /*0480*/ 	.word	0x0500000f


	//   ....[152]....
        /*0484*/ 	.word	0x0500000f


	//   ....[153]....
        /*0488*/ 	.word	0x0500000f


	//   ....[154]....
        /*048c*/ 	.word	0x0500000f


	//   ....[155]....
        /*0490*/ 	.word	0x0500000f


	//   ....[156]....
        /*0494*/ 	.word	0x0500000f


	//   ....[157]....
        /*0498*/ 	.word	0x0500000f


	//   ....[158]....
        /*049c*/ 	.word	0x0500000f


	//   ....[159]....
        /*04a0*/ 	.word	0x0500000f


	//   ....[160]....
        /*04a4*/ 	.word	0x0500000f


	//   ....[161]....
        /*04a8*/ 	.word	0x0500000f


	//   ....[162]....
        /*04ac*/ 	.word	0x0500000f


	//   ....[163]....
        /*04b0*/ 	.word	0x0500000f


	//   ....[164]....
        /*04b4*/ 	.word	0x0500000f


	//   ....[165]....
        /*04b8*/ 	.word	0x0500000f


	//   ....[166]....
        /*04bc*/ 	.word	0x0500000f


	//   ....[167]....
        /*04c0*/ 	.word	0x0500000f


	//   ....[168]....
        /*04c4*/ 	.word	0x0500000f


	//   ....[169]....
        /*04c8*/ 	.word	0x0500000f


	//   ....[170]....
        /*04cc*/ 	.word	0x0500000f


	//   ....[171]....
        /*04d0*/ 	.word	0x0500000f


	//   ....[172]....
        /*04d4*/ 	.word	0x0500000f


	//   ....[173]....
        /*04d8*/ 	.word	0x0500000f


	//   ....[174]....
        /*04dc*/ 	.word	0x0500000f


	//   ....[175]....
        /*04e0*/ 	.word	0x0500000f


	//   ....[176]....
        /*04e4*/ 	.word	0x0500000f


	//   ....[177]....
        /*04e8*/ 	.word	0x0500000f


	//   ....[178]....
        /*04ec*/ 	.word	0x0500000f


	//   ....[179]....
        /*04f0*/ 	.word	0x0500000f


	//   ....[180]....
        /*04f4*/ 	.word	0x0500000f


	//   ....[181]....
        /*04f8*/ 	.word	0x0500000f


	//   ....[182]....
        /*04fc*/ 	.word	0x0500000f


	//   ....[183]....
        /*0500*/ 	.word	0x0500000f


	//   ....[184]....
        /*0504*/ 	.word	0x0500000f


	//   ....[185]....
        /*0508*/ 	.word	0x0500000f


	//   ....[186]....
        /*050c*/ 	.word	0x0500000f


	//   ....[187]....
        /*0510*/ 	.word	0x0500000f


	//   ....[188]....
        /*0514*/ 	.word	0x0500000f


	//   ....[189]....
        /*0518*/ 	.word	0x0500000f


	//   ....[190]....
        /*051c*/ 	.word	0x0500000f


	//   ....[191]....
        /*0520*/ 	.word	0x0500000f


	//   ....[192]....
        /*0524*/ 	.word	0x0500000f


	//   ....[193]....
        /*0528*/ 	.word	0x0500000f


	//   ....[194]....
        /*052c*/ 	.word	0x0500000f


	//   ....[195]....
        /*0530*/ 	.word	0x0500000f


	//   ....[196]....
        /*0534*/ 	.word	0x0500000f


	//   ....[197]....
        /*0538*/ 	.word	0x0500000f


	//   ....[198]....
        /*053c*/ 	.word	0x0500000f


	//   ....[199]....
        /*0540*/ 	.word	0x0500000f


	//   ....[200]....
        /*0544*/ 	.word	0x0500000f


	//   ....[201]....
        /*0548*/ 	.word	0x0500000f


	//   ....[202]....
        /*054c*/ 	.word	0x0500000f


	//   ....[203]....
        /*0550*/ 	.word	0x0500000f


	//   ....[204]....
        /*0554*/ 	.word	0x0500000f


	//   ....[205]....
        /*0558*/ 	.word	0x0500000f


	//   ....[206]....
        /*055c*/ 	.word	0x0500000f


	//   ....[207]....
        /*0560*/ 	.word	0x0500000f


	//   ....[208]....
        /*0564*/ 	.word	0x0500000f


	//   ....[209]....
        /*0568*/ 	.word	0x0500000f


	//   ....[210]....
        /*056c*/ 	.word	0x0500000f


	//   ....[211]....
        /*0570*/ 	.word	0x0500000f


	//   ....[212]....
        /*0574*/ 	.word	0x0500000f


	//   ....[213]....
        /*0578*/ 	.word	0x0500000f


	//   ....[214]....
        /*057c*/ 	.word	0x0500000f


	//   ....[215]....
        /*0580*/ 	.word	0x0500000f


	//   ....[216]....
        /*0584*/ 	.word	0x0500000f


	//   ....[217]....
        /*0588*/ 	.word	0x0500000f


	//   ....[218]....
        /*058c*/ 	.word	0x0500000f


	//----- nvinfo : EIATTR_COOP_GROUP_INSTR_OFFSETS
	.align		4
.L_529:
        /*0590*/ 	.byte	0x04, 0x28
        /*0592*/ 	.short	(.L_531 - .L_530)


	//   ....[0]....
.L_530:
        /*0594*/ 	.word	0x00000070


	//   ....[1]....
        /*0598*/ 	.word	0x000000b0


	//   ....[2]....
        /*059c*/ 	.word	0x000002d0


	//   ....[3]....
        /*05a0*/ 	.word	0x00000430


	//   ....[4]....
        /*05a4*/ 	.word	0x00000550


	//   ....[5]....
        /*05a8*/ 	.word	0x000006b0


	//   ....[6]....
        /*05ac*/ 	.word	0x00002020


	//   ....[7]....
        /*05b0*/ 	.word	0x00004900


	//   ....[8]....
        /*05b4*/ 	.word	0x000049a0


	//   ....[9]....
        /*05b8*/ 	.word	0x00005290


	//   ....[10]....
        /*05bc*/ 	.word	0x000054f0


	//   ....[11]....
        /*05c0*/ 	.word	0x00005a70


	//   ....[12]....
        /*05c4*/ 	.word	0x00005b00


	//   ....[13]....
        /*05c8*/ 	.word	0x00008fe0


	//   ....[14]....
        /*05cc*/ 	.word	0x00009030


	//   ....[15]....
        /*05d0*/ 	.word	0x00009700


	//   ....[16]....
        /*05d4*/ 	.word	0x00009810


	//   ....[17]....
        /*05d8*/ 	.word	0x00009d90


	//   ....[18]....
        /*05dc*/ 	.word	0x00009e00


	//   ....[19]....
        /*05e0*/ 	.word	0x0000d610


	//   ....[20]....
        /*05e4*/ 	.word	0x0000d670


	//   ....[21]....
        /*05e8*/ 	.word	0x0000d8d0


	//   ....[22]....
        /*05ec*/ 	.word	0x0000d8f0


	//   ....[23]....
        /*05f0*/ 	.word	0x0000ec40


	//   ....[24]....
        /*05f4*/ 	.word	0x0000ec70


	//   ....[25]....
        /*05f8*/ 	.word	0x0000ed00


	//   ....[26]....
        /*05fc*/ 	.word	0x0000ed20


	//   ....[27]....
        /*0600*/ 	.word	0x00010b50


	//   ....[28]....
        /*0604*/ 	.word	0x00010b60


	//   ....[29]....
        /*0608*/ 	.word	0x00010b70


	//   ....[30]....
        /*060c*/ 	.word	0x00010b80


	//   ....[31]....
        /*0610*/ 	.word	0x00011670


	//   ....[32]....
        /*0614*/ 	.word	0x00011690


	//   ....[33]....
        /*0618*/ 	.word	0x00011830


	//   ....[34]....
        /*061c*/ 	.word	0x00011850


	//   ....[35]....
        /*0620*/ 	.word	0x00011990


	//   ....[36]....
        /*0624*/ 	.word	0x000119b0


	//   ....[37]....
        /*0628*/ 	.word	0x00011b00


	//   ....[38]....
        /*062c*/ 	.word	0x00011b20


	//   ....[39]....
        /*0630*/ 	.word	0x00012110


	//   ....[40]....
        /*0634*/ 	.word	0x00012150


	//   ....[41]....
        /*0638*/ 	.word	0x00012c40


	//   ....[42]....
        /*063c*/ 	.word	0x00012c50


	//   ....[43]....
        /*0640*/ 	.word	0x00013fb0


	//   ....[44]....
        /*0644*/ 	.word	0x00013fe0


	//   ....[45]....
        /*0648*/ 	.word	0x00014150


	//   ....[46]....
        /*064c*/ 	.word	0x00014170


	//   ....[47]....
        /*0650*/ 	.word	0x000142b0


	//   ....[48]....
        /*0654*/ 	.word	0x000142d0


	//   ....[49]....
        /*0658*/ 	.word	0x00014420


	//   ....[50]....
        /*065c*/ 	.word	0x00014440


	//   ....[51]....
        /*0660*/ 	.word	0x00014620


	//   ....[52]....
        /*0664*/ 	.word	0x00014810


	//   ....[53]....
        /*0668*/ 	.word	0x00014840


	//   ....[54]....
        /*066c*/ 	.word	0x00014870


	//   ....[55]....
        /*0670*/ 	.word	0x000148a0


	//   ....[56]....
        /*0674*/ 	.word	0x000148d0


	//   ....[57]....
        /*0678*/ 	.word	0x00014900


	//   ....[58]....
        /*067c*/ 	.word	0x00014a70


	//   ....[59]....
        /*0680*/ 	.word	0x00014aa0


	//   ....[60]....
        /*0684*/ 	.word	0x00014ad0


	//   ....[61]....
        /*0688*/ 	.word	0x00014b00


	//   ....[62]....
        /*068c*/ 	.word	0x00014b30


	//   ....[63]....
        /*0690*/ 	.word	0x00014b60


	//   ....[64]....
        /*0694*/ 	.word	0x00014bf0


	//   ....[65]....
        /*0698*/ 	.word	0x00014c20


	//   ....[66]....
        /*069c*/ 	.word	0x00014c30


	//   ....[67]....
        /*06a0*/ 	.word	0x00014c70


	//   ....[68]....
        /*06a4*/ 	.word	0x00016ba0


	//   ....[69]....
        /*06a8*/ 	.word	0x00016be0


	//   ....[70]....
        /*06ac*/ 	.word	0x00016c10


	//   ....[71]....
        /*06b0*/ 	.word	0x00016cc0


	//   ....[72]....
        /*06b4*/ 	.word	0x00016d00


	//   ....[73]....
        /*06b8*/ 	.word	0x00016d60


	//   ....[74]....
        /*06bc*/ 	.word	0x00016da0


	//   ....[75]....
        /*06c0*/ 	.word	0x00016e00


	//   ....[76]....
        /*06c4*/ 	.word	0x00016e20


	//   ....[77]....
        /*06c8*/ 	.word	0x00016e50


	//   ....[78]....
        /*06cc*/ 	.word	0x00017640


	//   ....[79]....
        /*06d0*/ 	.word	0x00017670


	//   ....[80]....
        /*06d4*/ 	.word	0x000176d0


	//   ....[81]....
        /*06d8*/ 	.word	0x00017740


	//   ....[82]....
        /*06dc*/ 	.word	0x00017790


	//   ....[83]....
        /*06e0*/ 	.word	0x00017800


	//   ....[84]....
        /*06e4*/ 	.word	0x00017850


	//   ....[85]....
        /*06e8*/ 	.word	0x000178c0


	//   ....[86]....
        /*06ec*/ 	.word	0x00017910


	//   ....[87]....
        /*06f0*/ 	.word	0x00017980


	//   ....[88]....
        /*06f4*/ 	.word	0x000179d0


	//   ....[89]....
        /*06f8*/ 	.word	0x00017a40


	//   ....[90]....
        /*06fc*/ 	.word	0x00017a80


	//   ....[91]....
        /*0700*/ 	.word	0x00017af0


	//   ....[92]....
        /*0704*/ 	.word	0x00017b00


	//   ....[93]....
        /*0708*/ 	.word	0x00017b50


	//   ....[94]....
        /*070c*/ 	.word	0x00018320


	//   ....[95]....
        /*0710*/ 	.word	0x00018350


	//   ....[96]....
        /*0714*/ 	.word	0x00018380


	//   ....[97]....
        /*0718*/ 	.word	0x00018440


	//   ....[98]....
        /*071c*/ 	.word	0x00018470


	//   ....[99]....
        /*0720*/ 	.word	0x000184c0


	//   ....[100]....
        /*0724*/ 	.word	0x000184f0


	//   ....[101]....
        /*0728*/ 	.word	0x00018540


	//   ....[102]....
        /*072c*/ 	.word	0x00018570


	//   ....[103]....
        /*0730*/ 	.word	0x000185e0


	//   ....[104]....
        /*0734*/ 	.word	0x000188c0


	//   ....[105]....
        /*0738*/ 	.word	0x000188e0


	//   ....[106]....
        /*073c*/ 	.word	0x000188f0


	//   ....[107]....
        /*0740*/ 	.word	0x000189a0


	//   ....[108]....
        /*0744*/ 	.word	0x000189b0


	//   ....[109]....
        /*0748*/ 	.word	0x00018a60


	//   ....[110]....
        /*074c*/ 	.word	0x00018a70


	//   ....[111]....
        /*0750*/ 	.word	0x00018b20


	//   ....[112]....
        /*0754*/ 	.word	0x00018b30


	//   ....[113]....
        /*0758*/ 	.word	0x00018b40


	//   ....[114]....
        /*075c*/ 	.word	0x00019150


	//   ....[115]....
        /*0760*/ 	.word	0x00019190


	//   ....[116]....
        /*0764*/ 	.word	0x000191d0


	//   ....[117]....
        /*0768*/ 	.word	0x000191f0


	//   ....[118]....
        /*076c*/ 	.word	0x00019210


	//   ....[119]....
        /*0770*/ 	.word	0x000192c0


	//   ....[120]....
        /*0774*/ 	.word	0x00019370


	//   ....[121]....
        /*0778*/ 	.word	0x000193a0


	//   ....[122]....
        /*077c*/ 	.word	0x000193b0


	//   ....[123]....
        /*0780*/ 	.word	0x00019440


	//   ....[124]....
        /*0784*/ 	.word	0x000198b0


	//   ....[125]....
        /*0788*/ 	.word	0x000198e0


	//   ....[126]....
        /*078c*/ 	.word	0x00019940


	//   ....[127]....
        /*0790*/ 	.word	0x00019970


	//   ....[128]....
        /*0794*/ 	.word	0x000199a0


	//   ....[129]....
        /*0798*/ 	.word	0x000199d0


	//   ....[130]....
        /*079c*/ 	.word	0x00019a00


	//   ....[131]....
        /*07a0*/ 	.word	0x00019a30


	//   ....[132]....
        /*07a4*/ 	.word	0x00019bd0


	//   ....[133]....
        /*07a8*/ 	.word	0x00019c00


	//   ....[134]....
        /*07ac*/ 	.word	0x00019c30


	//   ....[135]....
        /*07b0*/ 	.word	0x00019c60


	//   ....[136]....
        /*07b4*/ 	.word	0x00019c90


	//   ....[137]....
        /*07b8*/ 	.word	0x00019cc0


	//   ....[138]....
        /*07bc*/ 	.word	0x00019d80


	//   ....[139]....
        /*07c0*/ 	.word	0x00019da0


	//   ....[140]....
        /*07c4*/ 	.word	0x00019dc0


	//   ....[141]....
        /*07c8*/ 	.word	0x00019e20


	//   ....[142]....
        /*07cc*/ 	.word	0x0001a840


	//   ....[143]....
        /*07d0*/ 	.word	0x0001ae10


	//   ....[144]....
        /*07d4*/ 	.word	0x0001af00


	//   ....[145]....
        /*07d8*/ 	.word	0x0001afd0


	//   ....[146]....
        /*07dc*/ 	.word	0x0001b040


	//   ....[147]....
        /*07e0*/ 	.word	0x0001b0e0


	//   ....[148]....
        /*07e4*/ 	.word	0x0001b1c0


	//   ....[149]....
        /*07e8*/ 	.word	0x0001b2c0


	//   ....[150]....
        /*07ec*/ 	.word	0x0001b330


	//   ....[151]....
        /*07f0*/ 	.word	0x0001b420


	//   ....[152]....
        /*07f4*/ 	.word	0x0001b490


	//   ....[153]....
        /*07f8*/ 	.word	0x0001b570


	//   ....[154]....
        /*07fc*/ 	.word	0x0001b620


	//   ....[155]....
        /*0800*/ 	.word	0x0001b690


	//   ....[156]....
        /*0804*/ 	.word	0x0001b710


	//   ....[157]....
        /*0808*/ 	.word	0x0001b7f0


	//   ....[158]....
        /*080c*/ 	.word	0x0001b870


	//   ....[159]....
        /*0810*/ 	.word	0x0001b960


	//   ....[160]....
        /*0814*/ 	.word	0x0001b9e0


	//   ....[161]....
        /*0818*/ 	.word	0x0001bad0


	//   ....[162]....
        /*081c*/ 	.word	0x0001bb50


	//   ....[163]....
        /*0820*/ 	.word	0x0001bc40


	//   ....[164]....
        /*0824*/ 	.word	0x0001bcc0


	//   ....[165]....
        /*0828*/ 	.word	0x0001bdb0


	//   ....[166]....
        /*082c*/ 	.word	0x0001be30


	//   ....[167]....
        /*0830*/ 	.word	0x0001bf10


	//   ....[168]....
        /*0834*/ 	.word	0x0001bf90


	//   ....[169]....
        /*0838*/ 	.word	0x0001c060


	//   ....[170]....
        /*083c*/ 	.word	0x0001c190


	//   ....[171]....
        /*0840*/ 	.word	0x0001c260


	//   ....[172]....
        /*0844*/ 	.word	0x0001c330


	//   ....[173]....
        /*0848*/ 	.word	0x0001c410


	//   ....[174]....
        /*084c*/ 	.word	0x0001c470


	//   ....[175]....
        /*0850*/ 	.word	0x0001c550


	//   ....[176]....
        /*0854*/ 	.word	0x0001c5b0


	//   ....[177]....
        /*0858*/ 	.word	0x0001c690


	//   ....[178]....
        /*085c*/ 	.word	0x0001c6f0


	//   ....[179]....
        /*0860*/ 	.word	0x0001c800


	//   ....[180]....
        /*0864*/ 	.word	0x0001c8f0


	//   ....[181]....
        /*0868*/ 	.word	0x0001c990


	//   ....[182]....
        /*086c*/ 	.word	0x0001c9f0


	//   ....[183]....
        /*0870*/ 	.word	0x0001cb10


	//   ....[184]....
        /*0874*/ 	.word	0x0001cb70


	//   ....[185]....
        /*0878*/ 	.word	0x0001cc90


	//   ....[186]....
        /*087c*/ 	.word	0x0001ccf0


	//   ....[187]....
        /*0880*/ 	.word	0x0001ce10


	//   ....[188]....
        /*0884*/ 	.word	0x0001ce70


	//   ....[189]....
        /*0888*/ 	.word	0x0001cf40


	//   ....[190]....
        /*088c*/ 	.word	0x0001d0a0


	//   ....[191]....
        /*0890*/ 	.word	0x0001d140


	//   ....[192]....
        /*0894*/ 	.word	0x0001d290


	//   ....[193]....
        /*0898*/ 	.word	0x0001d340


	//   ....[194]....
        /*089c*/ 	.word	0x0001d3a0


	//   ....[195]....
        /*08a0*/ 	.word	0x0001d460


	//   ....[196]....
        /*08a4*/ 	.word	0x0001d540


	//   ....[197]....
        /*08a8*/ 	.word	0x0001d600


	//   ....[198]....
        /*08ac*/ 	.word	0x0001d6e0


	//   ....[199]....
        /*08b0*/ 	.word	0x0001d7a0


	//   ....[200]....
        /*08b4*/ 	.word	0x0001d8b0


	//   ....[201]....
        /*08b8*/ 	.word	0x0001d950


	//   ....[202]....
        /*08bc*/ 	.word	0x0001dad0


	//   ....[203]....
        /*08c0*/ 	.word	0x0001db40


	//   ....[204]....
        /*08c4*/ 	.word	0x0001dbb0


	//   ....[205]....
        /*08c8*/ 	.word	0x0001dc20


	//   ....[206]....
        /*08cc*/ 	.word	0x0001dc90


	//   ....[207]....
        /*08d0*/ 	.word	0x0001dd10


	//   ....[208]....
        /*08d4*/ 	.word	0x0001dd90


	//   ....[209]....
        /*08d8*/ 	.word	0x0001de20


	//   ....[210]....
        /*08dc*/ 	.word	0x0001de90


	//   ....[211]....
        /*08e0*/ 	.word	0x0001df00


	//   ....[212]....
        /*08e4*/ 	.word	0x0001df70


	//   ....[213]....
        /*08e8*/ 	.word	0x0001dff0


	//   ....[214]....
        /*08ec*/ 	.word	0x0001e060


	//   ....[215]....
        /*08f0*/ 	.word	0x0001e0f0


	//   ....[216]....
        /*08f4*/ 	.word	0x0001e150


	//   ....[217]....
        /*08f8*/ 	.word	0x0001e1e0


	//   ....[218]....
        /*08fc*/ 	.word	0x0001e310


	//----- nvinfo : EIATTR_REG_RECONFIG
	.align		4
.L_531:
        /*0900*/ 	.byte	0x01, 0x54
	.zero		2


	//----- nvinfo : EIATTR_SYSCALL_OFFSETS
	.align		4
        /*0904*/ 	.byte	0x04, 0x46
        /*0906*/ 	.short	(.L_533 - .L_532)


	//   ....[0]....
.L_532:
        /*0908*/ 	.word	0x000021a0


	//   ....[1]....
        /*090c*/ 	.word	0x000161c0


	//   ....[2]....
        /*0910*/ 	.word	0x00016310


	//   ....[3]....
        /*0914*/ 	.word	0x00016400


	//   ....[4]....
        /*0918*/ 	.word	0x000172a0


	//----- nvinfo : EIATTR_MBARRIER_INSTR_OFFSETS
	.align		4
.L_533:
        /*091c*/ 	.byte	0x04, 0x39
        /*091e*/ 	.short	(.L_535 - .L_534)


	//   ....[0]....
.L_534:
        /*0920*/ 	.word	0x00000180
        /*0924*/ 	.word	0x000000ff
        /*0928*/ 	.word	0x00038800
        /*092c*/ 	.short	0x0100
        /*092e*/ 	.byte	0x08
	.zero		1


	//   ....[1]....
        /*0930*/ 	.word	0x00000190
        /*0934*/ 	.word	0x000000ff
        /*0938*/ 	.word	0x00038820
        /*093c*/ 	.short	0x0100
        /*093e*/ 	.byte	0x08
	.zero		1


	//   ....[2]....
        /*0940*/ 	.word	0x00000280
        /*0944*/ 	.word	0x000000ff
        /*0948*/ 	.word	0x00038830
        /*094c*/ 	.short	0x0100
        /*094e*/ 	.byte	0x08
	.zero		1


	//   ....[3]....
        /*0950*/ 	.word	0x00000290
        /*0954*/ 	.word	0x000000ff
        /*0958*/ 	.word	0x00038840
        /*095c*/ 	.short	0x0100
        /*095e*/ 	.byte	0x08
	.zero		1


	//   ....[4]....
        /*0960*/ 	.word	0x000002a0
        /*0964*/ 	.word	0x000000ff
        /*0968*/ 	.word	0x00038838
        /*096c*/ 	.short	0x0100
        /*096e*/ 	.byte	0x08
	.zero		1


	//   ....[5]....
        /*0970*/ 	.word	0x000002b0
        /*0974*/ 	.word	0x000000ff
        /*0978*/ 	.word	0x00038848
        /*097c*/ 	.short	0x0100
        /*097e*/ 	.byte	0x08
	.zero		1


	//   ....[6]....
        /*0980*/ 	.word	0x000003e0
        /*0984*/ 	.word	0x000000ff
        /*0988*/ 	.word	0x00038850
        /*098c*/ 	.short	0x0100
        /*098e*/ 	.byte	0x08
	.zero		1


	//   ....[7]....
        /*0990*/ 	.word	0x000003f0
        /*0994*/ 	.word	0x000000ff
        /*0998*/ 	.word	0x00038860
        /*099c*/ 	.short	0x0100
        /*099e*/ 	.byte	0x08
	.zero		1


	//   ....[8]....
        /*09a0*/ 	.word	0x00000400
        /*09a4*/ 	.word	0x000000ff
        /*09a8*/ 	.word	0x00038858
        /*09ac*/ 	.short	0x0100
        /*09ae*/ 	.byte	0x08
	.zero		1


	//   ....[9]....
        /*09b0*/ 	.word	0x00000410
        /*09b4*/ 	.word	0x000000ff
        /*09b8*/ 	.word	0x00038868
        /*09bc*/ 	.short	0x0100
        /*09be*/ 	.byte	0x08
	.zero		1


	//   ....[10]....
        /*09c0*/ 	.word	0x00000500
        /*09c4*/ 	.word	0x000000ff
        /*09c8*/ 	.word	0x00038870
        /*09cc*/ 	.short	0x0100
        /*09ce*/ 	.byte	0x06
	.zero		1


	//   ....[11]....
        /*09d0*/ 	.word	0x00000510
        /*09d4*/ 	.word	0x000000ff
        /*09d8*/ 	.word	0x00038880
        /*09dc*/ 	.short	0x0100
        /*09de*/ 	.byte	0x06
	.zero		1


	//   ....[12]....
        /*09e0*/ 	.word	0x00000520
        /*09e4*/ 	.word	0x000000ff
        /*09e8*/ 	.word	0x00038878
        /*09ec*/ 	.short	0x0100
        /*09ee*/ 	.byte	0x06
	.zero		1


	//   ....[13]....
        /*09f0*/ 	.word	0x00000530
        /*09f4*/ 	.word	0x000000ff
        /*09f8*/ 	.word	0x00038888
        /*09fc*/ 	.short	0x0100
        /*09fe*/ 	.byte	0x06
	.zero		1


	//   ....[14]....
        /*0a00*/ 	.word	0x00000660
        /*0a04*/ 	.word	0x000000ff
        /*0a08*/ 	.word	0x00038890
        /*0a0c*/ 	.short	0x0100
        /*0a0e*/ 	.byte	0x08
	.zero		1


	//   ....[15]....
        /*0a10*/ 	.word	0x00000670
        /*0a14*/ 	.word	0x000000ff
        /*0a18*/ 	.word	0x000388a0
        /*0a1c*/ 	.short	0x0100
        /*0a1e*/ 	.byte	0x08
	.zero		1


	//   ....[16]....
        /*0a20*/ 	.word	0x00000680
        /*0a24*/ 	.word	0x000000ff
        /*0a28*/ 	.word	0x00038898
        /*0a2c*/ 	.short	0x0100
        /*0a2e*/ 	.byte	0x08
	.zero		1


	//   ....[17]....
        /*0a30*/ 	.word	0x00000690
        /*0a34*/ 	.word	0x000000ff
        /*0a38*/ 	.word	0x000388a8
        /*0a3c*/ 	.short	0x0100
        /*0a3e*/ 	.byte	0x08
	.zero		1


	//   ....[18]....
        /*0a40*/ 	.word	0x000007d0
        /*0a44*/ 	.word	0x000000ff
        /*0a48*/ 	.word	0x000388b0
        /*0a4c*/ 	.short	0x0100
        /*0a4e*/ 	.byte	0x08
	.zero		1


	//   ....[19]....
        /*0a50*/ 	.word	0x000007e0
        /*0a54*/ 	.word	0x000000ff
        /*0a58*/ 	.word	0x000388c0
        /*0a5c*/ 	.short	0x0100
        /*0a5e*/ 	.byte	0x08
	.zero		1


	//   ....[20]....
        /*0a60*/ 	.word	0x000007f0
        /*0a64*/ 	.word	0x000000ff
        /*0a68*/ 	.word	0x000388b8
        /*0a6c*/ 	.short	0x0100
        /*0a6e*/ 	.byte	0x08
	.zero		1


	//   ....[21]....
        /*0a70*/ 	.word	0x00000800
        /*0a74*/ 	.word	0x000000ff
        /*0a78*/ 	.word	0x000388c8
        /*0a7c*/ 	.short	0x0100
        /*0a7e*/ 	.byte	0x08
	.zero		1


	//   ....[22]....
        /*0a80*/ 	.word	0x00002270
        /*0a84*/ 	.word	0x000000ff
        /*0a88*/ 	.word	0x00038800
        /*0a8c*/ 	.short	0x010a
        /*0a8e*/ 	.byte	0x06
	.zero		1


	//   ....[23]....
        /*0a90*/ 	.word	0x00002310
        /*0a94*/ 	.word	0x00000000
        /*0a98*/ 	.word	0x00038830
        /*0a9c*/ 	.short	0x010a
        /*0a9e*/ 	.byte	0x3f
	.zero		1


	//   ....[24]....
        /*0aa0*/ 	.word	0x00002350
        /*0aa4*/ 	.word	0x00000000
        /*0aa8*/ 	.word	0x00038830
        /*0aac*/ 	.short	0x010a
        /*0aae*/ 	.byte	0x3f
	.zero		1


	//   ....[25]....
        /*0ab0*/ 	.word	0x00005430
        /*0ab4*/ 	.word	0x000000ff
        /*0ab8*/ 	.word	0x00000000
        /*0abc*/ 	.short	0x0101
        /*0abe*/ 	.byte	0x04
	.zero		1


	//   ....[26]....
        /*0ac0*/ 	.word	0x000064e0
        /*0ac4*/ 	.word	0x000000ff
        /*0ac8*/ 	.word	0x00038830
        /*0acc*/ 	.short	0x010a
        /*0ace*/ 	.byte	0x3d
	.zero		1


	//   ....[27]....
        /*0ad0*/ 	.word	0x00006520
        /*0ad4*/ 	.word	0x000000ff
        /*0ad8*/ 	.word	0x00038830
        /*0adc*/ 	.short	0x010a
        /*0ade*/ 	.byte	0x3d
	.zero		1


	//   ....[28]....
        /*0ae0*/ 	.word	0x00008a90
        /*0ae4*/ 	.word	0x000000ff
        /*0ae8*/ 	.word	0x00038850
        /*0aec*/ 	.short	0x010a
        /*0aee*/ 	.byte	0x04
	.zero		1


	//   ....[29]....
        /*0af0*/ 	.word	0x00008ad0
        /*0af4*/ 	.word	0x000000ff
        /*0af8*/ 	.word	0x00038850
        /*0afc*/ 	.short	0x010a
        /*0afe*/ 	.byte	0x04
	.zero		1


	//   ....[30]....
        /*0b00*/ 	.word	0x000092c0
        /*0b04*/ 	.word	0x000000ff
        /*0b08*/ 	.word	0x00000000
        /*0b0c*/ 	.short	0x0101
        /*0b0e*/ 	.byte	0x3d
	.zero		1


	//   ....[31]....
        /*0b10*/ 	.word	0x0000a5f0
        /*0b14*/ 	.word	0x000000ff
        /*0b18*/ 	.word	0x00000000
        /*0b1c*/ 	.short	0x0101
        /*0b1e*/ 	.byte	0x04
	.zero		1


	//   ....[32]....
        /*0b20*/ 	.word	0x0000a820
        /*0b24*/ 	.word	0x000000ff
        /*0b28*/ 	.word	0x00038830
        /*0b2c*/ 	.short	0x010a
        /*0b2e*/ 	.byte	0x04
	.zero		1


	//   ....[33]....
        /*0b30*/ 	.word	0x0000a860
        /*0b34*/ 	.word	0x000000ff
        /*0b38*/ 	.word	0x00038830
        /*0b3c*/ 	.short	0x010a
        /*0b3e*/ 	.byte	0x04
	.zero		1


	//   ....[34]....
        /*0b40*/ 	.word	0x0000cdd0
        /*0b44*/ 	.word	0x000000ff
        /*0b48*/ 	.word	0x00038850
        /*0b4c*/ 	.short	0x010a
        /*0b4e*/ 	.byte	0x04
	.zero		1


	//   ....[35]....
        /*0b50*/ 	.word	0x0000ce10
        /*0b54*/ 	.word	0x000000ff
        /*0b58*/ 	.word	0x00038850
        /*0b5c*/ 	.short	0x010a
        /*0b5e*/ 	.byte	0x04
	.zero		1


	//   ....[36]....
        /*0b60*/ 	.word	0x0000d480
        /*0b64*/ 	.word	0x000000ff
        /*0b68*/ 	.word	0x00000000
        /*0b6c*/ 	.short	0x0101
        /*0b6e*/ 	.byte	0x06
	.zero		1


	//   ....[37]....
        /*0b70*/ 	.word	0x0000e280
        /*0b74*/ 	.word	0x000000ff
        /*0b78*/ 	.word	0x00000000
        /*0b7c*/ 	.short	0x0101
        /*0b7e*/ 	.byte	0x04
	.zero		1


	//   ....[38]....
        /*0b80*/ 	.word	0x0000ebb0
        /*0b84*/ 	.word	0x000000ff
        /*0b88*/ 	.word	0x00038850
        /*0b8c*/ 	.short	0x010a
        /*0b8e*/ 	.byte	0x08
	.zero		1


	//   ....[39]....
        /*0b90*/ 	.word	0x0000ebf0
        /*0b94*/ 	.word	0x000000ff
        /*0b98*/ 	.word	0x00038850
        /*0b9c*/ 	.short	0x010a
        /*0b9e*/ 	.byte	0x08
	.zero		1


	//   ....[40]....
        /*0ba0*/ 	.word	0x0000f210
        /*0ba4*/ 	.word	0x000000ff
        /*0ba8*/ 	.word	0x00000000
        /*0bac*/ 	.short	0x0101
        /*0bae*/ 	.byte	0x04
	.zero		1


	//   ....[41]....
        /*0bb0*/ 	.word	0x00011660
        /*0bb4*/ 	.word	0x000000ff
        /*0bb8*/ 	.word	0x00000000
        /*0bbc*/ 	.short	0x0101
        /*0bbe*/ 	.byte	0x08
	.zero		1


	//   ....[42]....
        /*0bc0*/ 	.word	0x00011f10
        /*0bc4*/ 	.word	0x000000ff
        /*0bc8*/ 	.word	0x00000000
        /*0bcc*/ 	.short	0x0101
        /*0bce*/ 	.byte	0x08
	.zero		1


	//   ....[43]....
        /*0bd0*/ 	.word	0x000169d0
        /*0bd4*/ 	.word	0x00000005
        /*0bd8*/ 	.word	0x00038840
        /*0bdc*/ 	.short	0x010a
        /*0bde*/ 	.byte	0x3f
	.zero		1


	//   ....[44]....
        /*0be0*/ 	.word	0x00016fc0
        /*0be4*/ 	.word	0x00000005
        /*0be8*/ 	.word	0x00038830
        /*0bec*/ 	.short	0x0107
        /*0bee*/ 	.byte	0x3f
	.zero		1


	//   ....[45]....
        /*0bf0*/ 	.word	0x000170a0
        /*0bf4*/ 	.word	0x00000005
        /*0bf8*/ 	.word	0x00038830
        /*0bfc*/ 	.short	0x0101
        /*0bfe*/ 	.byte	0x3f
	.zero		1


	//   ....[46]....
        /*0c00*/ 	.word	0x00017c80
        /*0c04*/ 	.word	0x00000016
        /*0c08*/ 	.word	0x00038800
        /*0c0c*/ 	.short	0x0107
        /*0c0e*/ 	.byte	0x3f
	.zero		1


	//   ....[47]....
        /*0c10*/ 	.word	0x00017da0
        /*0c14*/ 	.word	0x00000016
        /*0c18*/ 	.word	0x00038800
        /*0c1c*/ 	.short	0x0101
        /*0c1e*/ 	.byte	0x3f
	.zero		1


	//   ....[48]....
        /*0c20*/ 	.word	0x00017dc0
        /*0c24*/ 	.word	0x00000016
        /*0c28*/ 	.word	0x00038820
        /*0c2c*/ 	.short	0x010a
        /*0c2e*/ 	.byte	0x3f
	.zero		1


	//   ....[49]....
        /*0c30*/ 	.word	0x00018190
        /*0c34*/ 	.word	0x00000006
        /*0c38*/ 	.word	0x00038840
        /*0c3c*/ 	.short	0x010a
        /*0c3e*/ 	.byte	0x3f
	.zero		1


	//   ....[50]....
        /*0c40*/ 	.word	0x000186f0
        /*0c44*/ 	.word	0x00000006
        /*0c48*/ 	.word	0x00038830
        /*0c4c*/ 	.short	0x0107
        /*0c4e*/ 	.byte	0x3f
	.zero		1


	//   ....[51]....
        /*0c50*/ 	.word	0x000187a0
        /*0c54*/ 	.word	0x00000006
        /*0c58*/ 	.word	0x00038830
        /*0c5c*/ 	.short	0x0101
        /*0c5e*/ 	.byte	0x3f
	.zero		1


	//   ....[52]....
        /*0c60*/ 	.word	0x00018800
        /*0c64*/ 	.word	0x00000006
        /*0c68*/ 	.word	0x00038860
        /*0c6c*/ 	.short	0x010a
        /*0c6e*/ 	.byte	0x3f
	.zero		1


	//   ....[53]....
        /*0c70*/ 	.word	0x00018d00
        /*0c74*/ 	.word	0x00000006
        /*0c78*/ 	.word	0x00038850
        /*0c7c*/ 	.short	0x0107
        /*0c7e*/ 	.byte	0x3f
	.zero		1


	//   ....[54]....
        /*0c80*/ 	.word	0x00018e90
        /*0c84*/ 	.word	0x00000006
        /*0c88*/ 	.word	0x00038850
        /*0c8c*/ 	.short	0x0101
        /*0c8e*/ 	.byte	0x3f
	.zero		1


	//   ....[55]....
        /*0c90*/ 	.word	0x000190a0
        /*0c94*/ 	.word	0x00000004
        /*0c98*/ 	.word	0x00038860
        /*0c9c*/ 	.short	0x010a
        /*0c9e*/ 	.byte	0x3f
	.zero		1


	//   ....[56]....
        /*0ca0*/ 	.word	0x000195c0
        /*0ca4*/ 	.word	0x00000004
        /*0ca8*/ 	.word	0x00038850
        /*0cac*/ 	.short	0x0107
        /*0cae*/ 	.byte	0x3f
	.zero		1


	//   ....[57]....
        /*0cb0*/ 	.word	0x00019670
        /*0cb4*/ 	.word	0x00000004
        /*0cb8*/ 	.word	0x00038850
        /*0cbc*/ 	.short	0x0101
        /*0cbe*/ 	.byte	0x3f
	.zero		1


	//   ....[58]....
        /*0cc0*/ 	.word	0x0001a7c0
        /*0cc4*/ 	.word	0x00000004
        /*0cc8*/ 	.word	0x00038820
        /*0ccc*/ 	.short	0x010a
        /*0cce*/ 	.byte	0x3f
	.zero		1


	//   ....[59]....
        /*0cd0*/ 	.word	0x0001a960
        /*0cd4*/ 	.word	0x00000005
        /*0cd8*/ 	.word	0x00038840
        /*0cdc*/ 	.short	0x010a
        /*0cde*/ 	.byte	0x3f
	.zero		1


	//   ....[60]....
        /*0ce0*/ 	.word	0x0001aa00
        /*0ce4*/ 	.word	0x0000001b
        /*0ce8*/ 	.word	0x00038840
        /*0cec*/ 	.short	0x010a
        /*0cee*/ 	.byte	0x3f
	.zero		1


	//   ....[61]....
        /*0cf0*/ 	.word	0x0001aa40
        /*0cf4*/ 	.word	0x00000005
        /*0cf8*/ 	.word	0x00038860
        /*0cfc*/ 	.short	0x010a
        /*0cfe*/ 	.byte	0x3f
	.zero		1


	//   ....[62]....
        /*0d00*/ 	.word	0x0001aa80
        /*0d04*/ 	.word	0x0000001b
        /*0d08*/ 	.word	0x00038860
        /*0d0c*/ 	.short	0x010a
        /*0d0e*/ 	.byte	0x3f
	.zero		1


	//   ....[63]....
        /*0d10*/ 	.word	0x0001ab00
        /*0d14*/ 	.word	0x00000003
        /*0d18*/ 	.word	0x00038800
        /*0d1c*/ 	.short	0x010a
        /*0d1e*/ 	.byte	0x3f
	.zero		1


	//   ....[64]....
        /*0d20*/ 	.word	0x0001ab50
        /*0d24*/ 	.word	0x00000000
        /*0d28*/ 	.word	0x00038830
        /*0d2c*/ 	.short	0x010a
        /*0d2e*/ 	.byte	0x3f
	.zero		1


	//   ....[65]....
        /*0d30*/ 	.word	0x0001abb0
        /*0d34*/ 	.word	0x00000004
        /*0d38*/ 	.word	0x00038830
        /*0d3c*/ 	.short	0x010a
        /*0d3e*/ 	.byte	0x3f
	.zero		1


	//   ....[66]....
        /*0d40*/ 	.word	0x0001ac10
        /*0d44*/ 	.word	0x00000002
        /*0d48*/ 	.word	0x00038850
        /*0d4c*/ 	.short	0x010a
        /*0d4e*/ 	.byte	0x3f
	.zero		1


	//   ....[67]....
        /*0d50*/ 	.word	0x0001ac70
        /*0d54*/ 	.word	0x00000004
        /*0d58*/ 	.word	0x00038830
        /*0d5c*/ 	.short	0x010a
        /*0d5e*/ 	.byte	0x3f
	.zero		1


	//   ....[68]....
        /*0d60*/ 	.word	0x0001acd0
        /*0d64*/ 	.word	0x00000002
        /*0d68*/ 	.word	0x00038850
        /*0d6c*/ 	.short	0x010a
        /*0d6e*/ 	.byte	0x3f
	.zero		1


	//   ....[69]....
        /*0d70*/ 	.word	0x0001ad30
        /*0d74*/ 	.word	0x00000007
        /*0d78*/ 	.word	0x00038850
        /*0d7c*/ 	.short	0x010a
        /*0d7e*/ 	.byte	0x3f
	.zero		1


	//   ....[70]....
        /*0d80*/ 	.word	0x0001ae50
        /*0d84*/ 	.word	0x00000005
        /*0d88*/ 	.word	0x00038840
        /*0d8c*/ 	.short	0x010a
        /*0d8e*/ 	.byte	0x3f
	.zero		1


	//   ....[71]....
        /*0d90*/ 	.word	0x0001c090
        /*0d94*/ 	.word	0x00000016
        /*0d98*/ 	.word	0x00038820
        /*0d9c*/ 	.short	0x010a
        /*0d9e*/ 	.byte	0x3f
	.zero		1


	//   ....[72]....
        /*0da0*/ 	.word	0x0001c0e0
        /*0da4*/ 	.word	0x00000006
        /*0da8*/ 	.word	0x00038840
        /*0dac*/ 	.short	0x010a
        /*0dae*/ 	.byte	0x3f
	.zero		1


	//   ....[73]....
        /*0db0*/ 	.word	0x0001c840
        /*0db4*/ 	.word	0x00000006
        /*0db8*/ 	.word	0x00038860
        /*0dbc*/ 	.short	0x010a
        /*0dbe*/ 	.byte	0x3f
	.zero		1


	//   ....[74]....
        /*0dc0*/ 	.word	0x0001cff0
        /*0dc4*/ 	.word	0x00000004
        /*0dc8*/ 	.word	0x00038860
        /*0dcc*/ 	.short	0x010a
        /*0dce*/ 	.byte	0x3f
	.zero		1


	//   ....[75]....
        /*0dd0*/ 	.word	0x0001e230
        /*0dd4*/ 	.word	0x00000004
        /*0dd8*/ 	.word	0x00038820
        /*0ddc*/ 	.short	0x010a
        /*0dde*/ 	.byte	0x3f
	.zero		1


	//   ....[76]....
        /*0de0*/ 	.word	0x0001e3d0
        /*0de4*/ 	.word	0x00000005
        /*0de8*/ 	.word	0x00038840
        /*0dec*/ 	.short	0x010a
        /*0dee*/ 	.byte	0x3f
	.zero		1


	//   ....[77]....
        /*0df0*/ 	.word	0x0001e420
        /*0df4*/ 	.word	0x0000001b
        /*0df8*/ 	.word	0x00038840
        /*0dfc*/ 	.short	0x010a
        /*0dfe*/ 	.byte	0x3f
	.zero		1


	//   ....[78]....
        /*0e00*/ 	.word	0x0001e470
        /*0e04*/ 	.word	0x00000005
        /*0e08*/ 	.word	0x00038860
        /*0e0c*/ 	.short	0x010a
        /*0e0e*/ 	.byte	0x3f
	.zero		1


	//----- nvinfo : EIATTR_NUM_MBARRIERS
	.align		4
.L_535:
        /*0e10*/ 	.byte	0x03, 0x38
        /*0e12*/ 	.short	0x0016


	//----- nvinfo : EIATTR_EXIT_INSTR_OFFSETS
	.align		4
        /*0e14*/ 	.byte	0x04, 0x1c
        /*0e16*/ 	.short	(.L_537 - .L_536)


	//   ....[0]....
.L_536:
        /*0e18*/ 	.word	0x00000990


	//   ....[1]....
        /*0e1c*/ 	.word	0x000145c0


	//   ....[2]....
        /*0e20*/ 	.word	0x0001aad0


	//----- nvinfo : EIATTR_MAX_THREADS
	.align		4
.L_537:
        /*0e24*/ 	.byte	0x04, 0x05
        /*0e26*/ 	.short	(.L_539 - .L_538)
.L_538:
        /*0e28*/ 	.word	0x00000180
        /*0e2c*/ 	.word	0x00000001
        /*0e30*/ 	.word	0x00000001


	//----- nvinfo : EIATTR_CRS_STACK_SIZE
	.align		4
.L_539:
        /*0e34*/ 	.byte	0x04, 0x1e
        /*0e36*/ 	.short	(.L_541 - .L_540)
.L_540:
        /*0e38*/ 	.word	0x00000000


	//----- nvinfo : EIATTR_CBANK_PARAM_SIZE
	.align		4
.L_541:
        /*0e3c*/ 	.byte	0x03, 0x19
        /*0e3e*/ 	.short	0x0af0


	//----- nvinfo : EIATTR_PARAM_CBANK
	.align		4
        /*0e40*/ 	.byte	0x04, 0x0a
        /*0e42*/ 	.short	(.L_543 - .L_542)
	.align		4
.L_542:
        /*0e44*/ 	.word	index@(.nv.constant0._ZN7cutlass13device_kernelIN5flash11enable_sm90INS1_16FlashAttnFwdSm90INS1_25CollectiveMainloopFwdSm90ILi2EN4cute5tupleIJNS5_1CILi1EEES8_S8_EEENS6_IJNS7_ILi128EEENS7_ILi80EEENS7_ILi256EEEEEELi256ENS_10bfloat16_tEfNS_4arch4Sm90ELb1ELb0ELb1ELb1ELb1ELb0ELb0ELb1ELb1ELb1ELb1ELb0EEENS1_21CollectiveEpilogueFwdINS6_IJSA_SC_SB_EEES9_SE_SG_Li256ELb1ELb1ELb1ELb0EEENS1_36VarlenDynamicPersistentTileSchedulerILi128ELi80ELi256ELi128ELb1ELb1ELb1ELb1ELb1ELb1EEEEEEEEEvNT_6ParamsE)
        /*0e48*/ 	.short	0x0210
        /*0e4a*/ 	.short	0x0af0


	//----- nvinfo : EIATTR_SW_WAR
	.align		4
.L_543:
        /*0e4c*/ 	.byte	0x04, 0x36
        /*0e4e*/ 	.short	(.L_545 - .L_544)
.L_544:
        /*0e50*/ 	.word	0x00000008
.L_545:


//--------------------- .nv.info._ZN7cutlass13device_kernelIN5flash11enable_sm90INS1_16FlashAttnFwdSm90INS1_25CollectiveMainloopFwdSm90ILi2EN4cute5tupleIJNS5_1CILi1EEES8_S8_EEENS6_IJNS7_ILi128EEENS7_ILi80EEENS7_ILi256EEEEEELi256ENS_10bfloat16_tEfNS_4arch4Sm90ELb1ELb0ELb1ELb1ELb1ELb1ELb0ELb1ELb1ELb1ELb1ELb0EEENS1_21CollectiveEpilogueFwdINS6_IJSA_SC_SB_EEES9_SE_SG_Li256ELb1ELb1ELb1ELb0EEENS1_36VarlenDynamicPersistentTileSchedulerILi128ELi80ELi256ELi128ELb1ELb1ELb1ELb1ELb1ELb1EEEEEEEEEvNT_6ParamsE --------------------------
	.section	.nv.info._ZN7cutlass13device_kernelIN5flash11enable_sm90INS1_16FlashAttnFwdSm90INS1_25CollectiveMainloopFwdSm90ILi2EN4cute5tupleIJNS5_1CILi1EEES8_S8_EEENS6_IJNS7_ILi128EEENS7_ILi80EEENS7_ILi256EEEEEELi256ENS_10bfloat16_tEfNS_4arch4Sm90ELb1ELb0ELb1ELb1ELb1ELb1ELb0ELb1ELb1ELb1ELb1ELb0EEENS1_21CollectiveEpilogueFwdINS6_IJSA_SC_SB_EEES9_SE_SG_Li256ELb1ELb1ELb1ELb0EEENS1_36VarlenDynamicPersistentTileSchedulerILi128ELi80ELi256ELi128ELb1ELb1ELb1ELb1ELb1ELb1EEEEEEEEEvNT_6ParamsE,"",@"SHT_CUDA_INFO"
	.sectionflags	@""
	.align	4


	//----- nvinfo : EIATTR_CUDA_API_VERSION
	.align		4
        /*0000*/ 	.byte	0x04, 0x37
        /*0002*/ 	.short	(.L_547 - .L_546)
.L_546:
        /*0004*/ 	.word	0x00000082


	//----- nvinfo : EIATTR_KPARAM_INFO
	.align		4
.L_547:
        /*0008*/ 	.byte	0x04, 0x17
        /*000a*/ 	.short	(.L_549 - .L_548)
.L_548:
        /*000c*/ 	.word	0x00000000
        /*0010*/ 	.short	0x0000
        /*0012*/ 	.short	0x0070
        /*0014*/ 	.byte	0x00, 0xf0, 0x01, 0x2a


	//----- nvinfo : EIATTR_SPARSE_MMA_MASK
	.align		4
.L_549:
        /*0018*/ 	.byte	0x03, 0x50
        /*001a*/ 	.short	0x0000


	//----- nvinfo : EIATTR_MAXREG_COUNT
	.align		4
        /*001c*/ 	.byte	0x03, 0x1b
        /*001e*/ 	.short	0x00a8


	//----- nvinfo : EIATTR_NUM_BARRIERS
	.align		4
        /*0020*/ 	.byte	0x02, 0x4c
        /*0022*/ 	.byte	0x10
	.zero		1


	//----- nvinfo : EIATTR_EXTERNS
	.align		4
        /*0024*/ 	.byte	0x04, 0x0f
        /*0026*/ 	.short	(.L_551 - .L_550)


	//   ....[0]....
	.align		4
.L_550:
        /*0028*/ 	.word	index@(__assertfail)


	//----- nvinfo : EIATTR_ANNOTATIONS
	.align		4
.L_551:
        /*002c*/ 	.byte	0x04, 0x55
        /*002e*/ 	.short	(.L_553 - .L_552)


	//   ....[0]....
.L_552:
        /* <DEDUP_REMOVED lines=168> */


	//----- nvinfo : EIATTR_MERCURY_ISA_VERSION
	.align		4
.L_553:
        /*0aa0*/ 	.byte	0x03, 0x5f
        /*0aa2*/ 	.short	0x0101


	//----- nvinfo : EIATTR_UNUSED_LOAD_BYTE_OFFSET
	.align		4
        /*0aa4*/ 	.byte	0x04, 0x44
        /*0aa6*/ 	.short	(.L_555 - .L_554)


	//   ....[0]....
.L_554:
        /*0aa8*/ 	.word	0x00000a60
        /*0aac*/ 	.word	0x0000fff0


	//   ....[1]....
        /*0ab0*/ 	.word	0x00027050
        /*0ab4*/ 	.word	0x0000fff0


	//----- nvinfo : EIATTR_INT_WARP_WIDE_INSTR_OFFSETS
	.align		4
.L_555:
        /*0ab8*/ 	.byte	0x04, 0x31
        /*0aba*/ 	.short	(.L_557 - .L_556)


	//   ....[0]....
.L_556:
        /*0abc*/ 	.word	0x00000130


	//   ....[1]....
        /*0ac0*/ 	.word	0x00000170


	//   ....[2]....
        /*0ac4*/ 	.word	0x000001e0


	//   ....[3]....
        /*0ac8*/ 	.word	0x0002eda0


	//   ....[4]....
        /*0acc*/ 	.word	0x0002ee30


	//   ....[5]....
        /*0ad0*/ 	.word	0x00031d50


	//   ....[6]....
        /*0ad4*/ 	.word	0x00031de0


	//----- nvinfo : EIATTR_COOP_GROUP_MASK_REGIDS
	.align		4
.L_557:
        /*0ad8*/ 	.byte	0x04, 0x29
        /*0ada*/ 	.short	(.L_559 - .L_558)


	//   ....[0]....
.L_558:
        /*0adc*/ 	.word	0xffffffff


	//   ....[1]....
        /*0ae0*/ 	.word	0xffffffff


	//   ....[2]....
        /*0ae4*/ 	.word	0xffffffff


	//   ....[3]....
        /*0ae8*/ 	.word	0xffffffff


	//   ....[4]....
        /*0aec*/ 	.word	0xffffffff


	//   ....[5]....
        /*0af0*/ 	.word	0xffffffff


	//   ....[6]....
        /*0af4*/ 	.word	0xffffffff


	//   ....[7]....
        /*0af8*/ 	.word	0xffffffff


	//   ....[8]....
        /*0afc*/ 	.word	0xffffffff


	//   ....[9]....
        /*0b00*/ 	.word	0xffffffff


	//   ....[10]....
        /*0b04*/ 	.word	0xffffffff


	//   ....[11]....
        /*0b08*/ 	.word	0xffffffff


	//   ....[12]....
        /*0b0c*/ 	.word	0xffffffff


	//   ....[13]....
        /*0b10*/ 	.word	0xffffffff


	//   ....[14]....
        /*0b14*/ 	.word	0xffffffff


	//   ....[15]....
        /*0b18*/ 	.word	0xffffffff


	//   ....[16]....
        /*0b1c*/ 	.word	0xffffffff


	//   ....[17]....
        /*0b20*/ 	.word	0xffffffff


	//   ....[18]....
        /*0b24*/ 	.word	0xffffffff


	//   ....[19]....
        /*0b28*/ 	.word	0xffffffff


	//   ....[20]....
        /*0b2c*/ 	.word	0xffffffff


	//   ....[21]....
        /*0b30*/ 	.word	0xffffffff


	//   ....[22]....
        /*0b34*/ 	.word	0xffffffff


	//   ....[23]....
        /*0b38*/ 	.word	0xffffffff


	//   ....[24]....
        /*0b3c*/ 	.word	0xffffffff


	//   ....[25]....
        /*0b40*/ 	.word	0xffffffff


	//   ....[26]....
        /*0b44*/ 	.word	0xffffffff


	//   ....[27]....
        /*0b48*/ 	.word	0xffffffff


	//   ....[28]....
        /*0b4c*/ 	.word	0xffffffff


	//   ....[29]....
        /*0b50*/ 	.word	0xffffffff


	//   ....[30]....
        /*0b54*/ 	.word	0xffffffff


	//   ....[31]....
        /*0b58*/ 	.word	0xffffffff


	//   ....[32]....
        /*0b5c*/ 	.word	0xffffffff


	//   ....[33]....
        /*0b60*/ 	.word	0xffffffff


	//   ....[34]....
        /*0b64*/ 	.word	0xffffffff


	//   ....[35]....
        /*0b68*/ 	.word	0xffffffff


	//   ....[36]....
        /*0b6c*/ 	.word	0xffffffff


	//   ....[37]....
        /*0b70*/ 	.word	0xffffffff


	//   ....[38]....
        /*0b74*/ 	.word	0xffffffff


	//   ....[39]....
        /*0b78*/ 	.word	0xffffffff


	//   ....[40]....
        /*0b7c*/ 	.word	0xffffffff


	//   ....[41]....
        /*0b80*/ 	.word	0xffffffff


	//   ....[42]....
        /*0b84*/ 	.word	0xffffffff


	//   ....[43]....
        /*0b88*/ 	.word	0xffffffff


	//   ....[44]....
        /*0b8c*/ 	.word	0xffffffff


	//   ....[45]....
        /*0b90*/ 	.word	0xffffffff


	//   ....[46]....
        /*0b94*/ 	.word	0xffffffff


	//   ....[47]....
        /*0b98*/ 	.word	0xffffffff


	//   ....[48]....
        /*0b9c*/ 	.word	0xffffffff


	//   ....[49]....
        /*0ba0*/ 	.word	0xffffffff


	//   ....[50]....
        /*0ba4*/ 	.word	0xffffffff


	//   ....[51]....
        /*0ba8*/ 	.word	0xffffffff


	//   ....[52]....
        /*0bac*/ 	.word	0xffffffff


	//   ....[53]....
        /*0bb0*/ 	.word	0xffffffff


	//   ....[54]....
        /*0bb4*/ 	.word	0xffffffff


	//   ....[55]....
        /*0bb8*/ 	.word	0xffffffff


	//   ....[56]....
        /*0bbc*/ 	.word	0xffffffff


	//   ....[57]....
        /*0bc0*/ 	.word	0xffffffff


	//   ....[58]....
        /*0bc4*/ 	.word	0xffffffff


	//   ....[59]....
        /*0bc8*/ 	.word	0xffffffff


	//   ....[60]....
        /*0bcc*/ 	.word	0xffffffff


	//   ....[61]....
        /*0bd0*/ 	.word	0xffffffff


	//   ....[62]....
        /*0bd4*/ 	.word	0xffffffff


	//   ....[63]....
        /*0bd8*/ 	.word	0xffffffff


	//   ....[64]....
        /*0bdc*/ 	.word	0xffffffff


	//   ....[65]....
        /*0be0*/ 	.word	0xffffffff


	//   ....[66]....
        /*0be4*/ 	.word	0xffffffff


	//   ....[67]....
        /*0be8*/ 	.word	0xffffffff


	//   ....[68]....
        /*0bec*/ 	.word	0xffffffff


	//   ....[69]....
        /*0bf0*/ 	.word	0xffffffff


	//   ....[70]....
        /*0bf4*/ 	.word	0xffffffff


	//   ....[71]....
        /*0bf8*/ 	.word	0xffffffff


	//   ....[72]....
        /*0bfc*/ 	.word	0xffffffff


	//   ....[73]....
        /*0c00*/ 	.word	0xffffffff


	//   ....[74]....
        /*0c04*/ 	.word	0xffffffff


	//   ....[75]....
        /*0c08*/ 	.word	0xffffffff


	//   ....[76]....
        /*0c0c*/ 	.word	0xffffffff


	//   ....[77]....
        /*0c10*/ 	.word	0xffffffff


	//   ....[78]....
        /*0c14*/ 	.word	0xffffffff


	//   ....[79]....
        /*0c18*/ 	.word	0xffffffff


	//   ....[80]....
        /*0c1c*/ 	.word	0xffffffff


	//   ....[81]....
        /*0c20*/ 	.word	0xffffffff


	//   ....[82]....
        /*0c24*/ 	.word	0xffffffff


	//   ....[83]....
        /*0c28*/ 	.word	0xffffffff


	//   ....[84]....
        /*0c2c*/ 	.word	0xffffffff


	//   ....[85]....
        /*0c30*/ 	.word	0xffffffff


	//   ....[86]....
        /*0c34*/ 	.word	0xffffffff


	//   ....[87]....
        /*0c38*/ 	.word	0xffffffff


	//   ....[88]....
        /*0c3c*/ 	.word	0xffffffff


	//   ....[89]....
        /*0c40*/ 	.word	0xffffffff


	//   ....[90]....
        /*0c44*/ 	.word	0xffffffff


	//   ....[91]....
        /*0c48*/ 	.word	0xffffffff


	//   ....[92]....
        /*0c4c*/ 	.word	0xffffffff


	//   ....[93]....
        /*0c50*/ 	.word	0xffffffff


	//   ....[94]....
        /*0c54*/ 	.word	0xffffffff


	//   ....[95]....
        /*0c58*/ 	.word	0xffffffff


	//   ....[96]....
        /*0c5c*/ 	.word	0xffffffff


	//   ....[97]....
        /*0c60*/ 	.word	0xffffffff


	//   ....[98]....
        /*0c64*/ 	.word	0xffffffff


	//   ....[99]....
        /*0c68*/ 	.word	0xffffffff


	//   ....[100]....
        /*0c6c*/ 	.word	0xffffffff


	//   ....[101]....
        /*0c70*/ 	.word	0xffffffff


	//   ....[102]....
        /*0c74*/ 	.word	0xffffffff


	//   ....[103]....
        /*0c78*/ 	.word	0xffffffff


	//   ....[104]....
        /*0c7c*/ 	.word	0xffffffff


	//   ....[105]....
        /*0c80*/ 	.word	0xffffffff


	//   ....[106]....
        /*0c84*/ 	.word	0xffffffff


	//   ....[107]....
        /*0c88*/ 	.word	0xffffffff


	//   ....[108]....
        /*0c8c*/ 	.word	0xffffffff


	//   ....[109]....
        /*0c90*/ 	.word	0xffffffff


	//   ....[110]....
        /*0c94*/ 	.word	0xffffffff


	//   ....[111]....
        /*0c98*/ 	.word	0xffffffff


	//   ....[112]....
        /*0c9c*/ 	.word	0xffffffff


	//   ....[113]....
        /*0ca0*/ 	.word	0xffffffff


	//   ....[114]....
        /*0ca4*/ 	.word	0xffffffff


	//   ....[115]....
        /*0ca8*/ 	.word	0xffffffff


	//   ....[116]....
        /*0cac*/ 	.word	0xffffffff


	//   ....[117]....
        /*0cb0*/ 	.word	0xffffffff


	//   ....[118]....
        /*0cb4*/ 	.word	0xffffffff


	//   ....[119]....
        /*0cb8*/ 	.word	0xffffffff


	//   ....[120]....
        /*0cbc*/ 	.word	0xffffffff


	//   ....[121]....
        /*0cc0*/ 	.word	0xffffffff


	//   ....[122]....
        /*0cc4*/ 	.word	0xffffffff


	//   ....[123]....
        /*0cc8*/ 	.word	0xffffffff


	//   ....[124]....
        /*0ccc*/ 	.word	0xffffffff


	//   ....[125]....
        /*0cd0*/ 	.word	0xffffffff


	//   ....[126]....
        /*0cd4*/ 	.word	0xffffffff


	//   ....[127]....
        /*0cd8*/ 	.word	0xffffffff


	//   ....[128]....
        /*0cdc*/ 	.word	0xffffffff


	//   ....[129]....
        /*0ce0*/ 	.word	0xffffffff


	//   ....[130]....
        /*0ce4*/ 	.word	0xffffffff


	//   ....[131]....
        /*0ce8*/ 	.word	0xffffffff


	//   ....[132]....
        /*0cec*/ 	.word	0xffffffff


	//   ....[133]....
        /*0cf0*/ 	.word	0xffffffff


	//   ....[134]....
        /*0cf4*/ 	.word	0xffffffff


	//   ....[135]....
        /*0cf8*/ 	.word	0xffffffff


	//   ....[136]....
        /*0cfc*/ 	.word	0xffffffff


	//   ....[137]....
        /*0d00*/ 	.word	0xffffffff


	//   ....[138]....
        /*0d04*/ 	.word	0xffffffff


	//   ....[139]....
        /*0d08*/ 	.word	0xffffffff


	//   ....[140]....
        /*0d0c*/ 	.word	0xffffffff


	//   ....[141]....
        /*0d10*/ 	.word	0xffffffff


	//   ....[142]....
        /*0d14*/ 	.word	0xffffffff


	//   ....[143]....
        /*0d18*/ 	.word	0xffffffff


	//   ....[144]....
        /*0d1c*/ 	.word	0xffffffff


	//   ....[145]....
        /*0d20*/ 	.word	0xffffffff


	//   ....[146]....
        /*0d24*/ 	.word	0xffffffff


	//   ....[147]....
        /*0d28*/ 	.word	0xffffffff


	//   ....[148]....
        /*0d2c*/ 	.word	0xffffffff


	//   ....[149]....
        /*0d30*/ 	.word	0xffffffff


	//   ....[150]....
        /*0d34*/ 	.word	0xffffffff


	//   ....[151]....
        /*0d38*/ 	.word	0xffffffff


	//   ....[152]....
        /*0d3c*/ 	.word	0xffffffff


	//   ....[153]....
        /*0d40*/ 	.word	0xffffffff


	//   ....[154]....
        /*0d44*/ 	.word	0xffffffff


	//   ....[155]....
        /*0d48*/ 	.word	0xffffffff


	//   ....[156]....
        /*0d4c*/ 	.word	0xffffffff


	//   ....[157]....
        /*0d50*/ 	.word	0xffffffff


	//   ....[158]....
        /*0d54*/ 	.word	0xffffffff


	//   ....[159]....
        /*0d58*/ 	.word	0xffffffff


	//   ....[160]....
        /*0d5c*/ 	.word	0xffffffff


	//   ....[161]....
        /*0d60*/ 	.word	0xffffffff


	//   ....[162]....
        /*0d64*/ 	.word	0xffffffff


	//   ....[163]....
        /*0d68*/ 	.word	0xffffffff


	//   ....[164]....
        /*0d6c*/ 	.word	0xffffffff


	//   ....[165]....
        /*0d70*/ 	.word	0xffffffff


	//   ....[166]....
        /*0d74*/ 	.word	0xffffffff


	//   ....[167]....
        /*0d78*/ 	.word	0xffffffff


	//   ....[168]....
        /*0d7c*/ 	.word	0xffffffff


	//   ....[169]....
        /*0d80*/ 	.word	0xffffffff


	//   ....[170]....
        /*0d84*/ 	.word	0xffffffff


	//   ....[171]....
        /*0d88*/ 	.word	0xffffffff


	//   ....[172]....
        /*0d8c*/ 	.word	0xffffffff


	//   ....[173]....
        /*0d90*/ 	.word	0xffffffff


	//   ....[174]....
        /*0d94*/ 	.word	0xffffffff


	//   ....[175]....
        /*0d98*/ 	.word	0xffffffff


	//   ....[176]....
        /*0d9c*/ 	.word	0xffffffff


	//   ....[177]....
        /*0da0*/ 	.word	0xffffffff


	//   ....[178]....
        /*0da4*/ 	.word	0xffffffff


	//   ....[179]....
        /*0da8*/ 	.word	0xffffffff


	//   ....[180]....
        /*0dac*/ 	.word	0xffffffff


	//   ....[181]....
        /*0db0*/ 	.word	0xffffffff


	//   ....[182]....
        /*0db4*/ 	.word	0xffffffff


	//   ....[183]....
        /*0db8*/ 	.word	0xffffffff


	//   ....[184]....
        /*0dbc*/ 	.word	0xffffffff


	//   ....[185]....
        /*0dc0*/ 	.word	0xffffffff


	//   ....[186]....
        /*0dc4*/ 	.word	0xffffffff


	//   ....[187]....
        /*0dc8*/ 	.word	0xffffffff


	//   ....[188]....
        /*0dcc*/ 	.word	0xffffffff


	//   ....[189]....
        /*0dd0*/ 	.word	0xffffffff


	//   ....[190]....
        /*0dd4*/ 	.word	0xffffffff


	//   ....[191]....
        /*0dd8*/ 	.word	0xffffffff


	//   ....[192]....
        /*0ddc*/ 	.word	0xffffffff


	//   ....[193]....
        /*0de0*/ 	.word	0xffffffff


	//   ....[194]....
        /*0de4*/ 	.word	0xffffffff


	//   ....[195]....
        /*0de8*/ 	.word	0xffffffff


	//   ....[196]....
        /*0dec*/ 	.word	0xffffffff


	//   ....[197]....
        /*0df0*/ 	.word	0xffffffff


	//   ....[198]....
        /*0df4*/ 	.word	0xffffffff


	//   ....[199]....
        /*0df8*/ 	.word	0xffffffff


	//   ....[200]....
        /*0dfc*/ 	.word	0xffffffff


	//   ....[201]....
        /*0e00*/ 	.word	0x0500000f


	//   ....[202]....
        /*0e04*/ 	.word	0x0500000f


	//   ....[203]....
        /*0e08*/ 	.word	0x0500000f


	//   ....[204]....
        /*0e0c*/ 	.word	0x0500000f


	//   ....[205]....
        /*0e10*/ 	.word	0x0500000f


	//   ....[206]....
        /*0e14*/ 	.word	0x0500000f


	//   ....[207]....
        /*0e18*/ 	.word	0x0500000f


	//   ....[208]....
        /*0e1c*/ 	.word	0x0500000f


	//   ....[209]....
        /*0e20*/ 	.word	0x0500000f


	//   ....[210]....
        /*0e24*/ 	.word	0x0500000f


	//   ....[211]....
        /*0e28*/ 	.word	0x0500000f


	//   ....[212]....
        /*0e2c*/ 	.word	0x0500000f


	//   ....[213]....
        /*0e30*/ 	.word	0x0500000f


	//   ....[214]....
        /*0e34*/ 	.word	0x0500000f


	//   ....[215]....
        /*0e38*/ 	.word	0x0500000f


	//   ....[216]....
        /*0e3c*/ 	.word	0x0500000f


	//   ....[217]....
        /*0e40*/ 	.word	0x0500000f


	//   ....[218]....
        /*0e44*/ 	.word	0x0500000f


	//   ....[219]....
        /*0e48*/ 	.word	0x0500000f


	//   ....[220]....
        /*0e4c*/ 	.word	0x0500000f


	//   ....[221]....
        /*0e50*/ 	.word	0x0500000f


	//   ....[222]....
        /*0e54*/ 	.word	0x0500000f


	//   ....[223]....
        /*0e58*/ 	.word	0x0500000f


	//   ....[224]....
        /*0e5c*/ 	.word	0x0500000f


	//   ....[225]....
        /*0e60*/ 	.word	0x0500000f


	//   ....[226]....
        /*0e64*/ 	.word	0x0500000f


	//   ....[227]....
        /*0e68*/ 	.word	0x0500000f


	//   ....[228]....
        /*0e6c*/ 	.word	0x0500000f


	//   ....[229]....
        /*0e70*/ 	.word	0x0500000f


	//   ....[230]....
        /*0e74*/ 	.word	0x0500000f


	//   ....[231]....
        /*0e78*/ 	.word	0x0500000f


	//   ....[232]....
        /*0e7c*/ 	.word	0x0500000f


	//   ....[233]....
        /*0e80*/ 	.word	0x0500000f


	//   ....[234]....
        /*0e84*/ 	.word	0x0500000f


	//   ....[235]....
        /*0e88*/ 	.word	0x0500000f


	//   ....[236]....
        /*0e8c*/ 	.word	0x0500000f


	//   ....[237]....
        /*0e90*/ 	.word	0x0500000f


	//   ....[238]....
        /*0e94*/ 	.word	0x0500000f


	//   ....[239]....
        /*0e98*/ 	.word	0x0500000f


	//   ....[240]....
        /*0e9c*/ 	.word	0x0500000f


	//   ....[241]....
        /*0ea0*/ 	.word	0x0500000f


	//   ....[242]....
        /*0ea4*/ 	.word	0x0500000f


	//   ....[243]....
        /*0ea8*/ 	.word	0x0500000f


	//   ....[244]....
        /*0eac*/ 	.word	0x0500000f


	//   ....[245]....
        /*0eb0*/ 	.word	0x0500000f


	//   ....[246]....
        /*0eb4*/ 	.word	0x0500000f


	//   ....[247]....
        /*0eb8*/ 	.word	0x0500000f


	//   ....[248]....
        /*0ebc*/ 	.word	0x0500000f


	//   ....[249]....
        /*0ec0*/ 	.word	0x0500000f


	//   ....[250]....
        /*0ec4*/ 	.word	0x0500000f


	//   ....[251]....
        /*0ec8*/ 	.word	0x0500000f


	//   ....[252]....
        /*0ecc*/ 	.word	0x0500000f


	//   ....[253]....
        /*0ed0*/ 	.word	0x0500000f


	//   ....[254]....
        /*0ed4*/ 	.word	0x0500000f


	//   ....[255]....
        /*0ed8*/ 	.word	0x0500000f


	//   ....[0]....
        /*0edc*/ 	.word	0x0500000f


	//   ....[1]....
        /*0ee0*/ 	.word	0x0500000f


	//   ....[2]....
        /*0ee4*/ 	.word	0x0500000f


	//   ....[3]....
        /*0ee8*/ 	.word	0x0500000f


	//   ....[4]....
        /*0eec*/ 	.word	0x0500000f


	//   ....[5]....
        /*0ef0*/ 	.word	0x0500000f


	//   ....[6]....
        /*0ef4*/ 	.word	0x0500000f


	//   ....[7]....
        /*0ef8*/ 	.word	0x0500000f


	//   ....[8]....
        /*0efc*/ 	.word	0x0500000f


	//   ....[9]....
        /*0f00*/ 	.word	0x0500000f


	//   ....[10]....
        /*0f04*/ 	.word	0x0500000f


	//   ....[11]....
        /*0f08*/ 	.word	0x0500000f


	//   ....[12]....
        /*0f0c*/ 	.word	0x0500000f


	//   ....[13]....
        /*0f10*/ 	.word	0x0500000f


	//   ....[14]....
        /*0f14*/ 	.word	0x0500000f


	//   ....[15]....
        /*0f18*/ 	.word	0x0500000f


	//   ....[16]....
        /*0f1c*/ 	.word	0x0500000f


	//   ....[17]....
        /*0f20*/ 	.word	0x0500000f


	//   ....[18]....
        /*0f24*/ 	.word	0x0500000f


	//   ....[19]....
        /*0f28*/ 	.word	0x0500000f


	//   ....[20]....
        /*0f2c*/ 	.word	0x0500000f


	//   ....[21]....
        /*0f30*/ 	.word	0x0500000f


	//   ....[22]....
        /*0f34*/ 	.word	0x0500000f


	//   ....[23]....
        /*0f38*/ 	.word	0x0500000f


	//   ....[24]....
        /*0f3c*/ 	.word	0x0500000f


	//   ....[25]....
        /*0f40*/ 	.word	0x0500000f


	//   ....[26]....
        /*0f44*/ 	.word	0x0500000f


	//   ....[27]....
        /*0f48*/ 	.word	0x0500000f


	//   ....[28]....
        /*0f4c*/ 	.word	0x0500000f


	//   ....[29]....
        /*0f50*/ 	.word	0x0500000f


	//   ....[30]....
        /*0f54*/ 	.word	0x0500000f


	//   ....[31]....
        /*0f58*/ 	.word	0x0500000f


	//   ....[32]....
        /*0f5c*/ 	.word	0x0500000f


	//   ....[33]....
        /*0f60*/ 	.word	0x0500000f


	//   ....[34]....
        /*0f64*/ 	.word	0x0500000f


	//   ....[35]....
        /*0f68*/ 	.word	0x0500000f


	//   ....[36]....
        /*0f6c*/ 	.word	0x0500000f


	//   ....[37]....
        /*0f70*/ 	.word	0x0500000f


	//   ....[38]....
        /*0f74*/ 	.word	0x0500000f


	//   ....[39]....
        /*0f78*/ 	.word	0x0500000f


	//   ....[40]....
        /*0f7c*/ 	.word	0x0500000f


	//   ....[41]....
        /*0f80*/ 	.word	0x0500000f


	//   ....[42]....
        /*0f84*/ 	.word	0x0500000f


	//   ....[43]....
        /*0f88*/ 	.word	0x0500000f


	//   ....[44]....
        /*0f8c*/ 	.word	0x0500000f


	//   ....[45]....
        /*0f90*/ 	.word	0x0500000f


	//   ....[46]....
        /*0f94*/ 	.word	0x0500000f


	//   ....[47]....
        /*0f98*/ 	.word	0x0500000f


	//   ....[48]....
        /*0f9c*/ 	.word	0x0500000f


	//   ....[49]....
        /*0fa0*/ 	.word	0x0500000f


	//   ....[50]....
        /*0fa4*/ 	.word	0x0500000f


	//   ....[51]....
        /*0fa8*/ 	.word	0x0500000f


	//   ....[52]....
        /*0fac*/ 	.word	0x0500000f


	//   ....[53]....
        /*0fb0*/ 	.word	0x0500000f


	//   ....[54]....
        /*0fb4*/ 	.word	0x0500000f


	//   ....[55]....
        /*0fb8*/ 	.word	0x0500000f


	//   ....[56]....
        /*0fbc*/ 	.word	0x0500000f


	//   ....[57]....
        /*0fc0*/ 	.word	0x0500000f


	//   ....[58]....
        /*0fc4*/ 	.word	0x0500000f


	//   ....[59]....
        /*0fc8*/ 	.word	0x0500000f


	//   ....[60]....
        /*0fcc*/ 	.word	0x0500000f


	//   ....[61]....
        /*0fd0*/ 	.word	0x0500000f


	//   ....[62]....
        /*0fd4*/ 	.word	0x0500000f


	//   ....[63]....
        /*0fd8*/ 	.word	0x0500000f


	//   ....[64]....
        /*0fdc*/ 	.word	0x0500000f


	//   ....[65]....
        /*0fe0*/ 	.word	0x0500000f


	//   ....[66]....
        /*0fe4*/ 	.word	0x0500000f


	//   ....[67]....
        /*0fe8*/ 	.word	0x0500000f


	//   ....[68]....
        /*0fec*/ 	.word	0x0500000f


	//   ....[69]....
        /*0ff0*/ 	.word	0x0500000f


	//   ....[70]....
        /*0ff4*/ 	.word	0x0500000f


	//   ....[71]....
        /*0ff8*/ 	.word	0x0500000f


	//----- nvinfo : EIATTR_COOP_GROUP_INSTR_OFFSETS
	.align		4
.L_559:
        /*0ffc*/ 	.byte	0x04, 0x28
        /*0ffe*/ 	.short	(.L_561 - .L_560)


	//   ....[0]....
.L_560:
        /*1000*/ 	.word	0x00000060


	//   ....[1]....
        /*1004*/ 	.word	0x00000140


	//   ....[2]....
        /*1008*/ 	.word	0x00000190


	//   ....[3]....
        /*100c*/ 	.word	0x000003c0


	//   ....[4]....
        /*1010*/ 	.word	0x00000520


	//   ....[5]....
        /*1014*/ 	.word	0x00000640


	//   ....[6]....
        /*1018*/ 	.word	0x000007a0


	//   ....[7]....
        /*101c*/ 	.word	0x00004320


	//   ....[8]....
        /*1020*/ 	.word	0x00004330


	//   ....[9]....
        /*1024*/ 	.word	0x00005200


	//   ....[10]....
        /*1028*/ 	.word	0x00005210


	//   ....[11]....
        /*102c*/ 	.word	0x00006110


	//   ....[12]....
        /*1030*/ 	.word	0x00006120


	//   ....[13]....
        /*1034*/ 	.word	0x00007c40


	//   ....[14]....
        /*1038*/ 	.word	0x00007c50


	//   ....[15]....
        /*103c*/ 	.word	0x00008d10


	//   ....[16]....
        /*1040*/ 	.word	0x00008d20


	//   ....[17]....
        /*1044*/ 	.word	0x00009df0


	//   ....[18]....
        /*1048*/ 	.word	0x00009e00


	//   ....[19]....
        /*104c*/ 	.word	0x0000b130


	//   ....[20]....
        /*1050*/ 	.word	0x0000b140


	//   ....[21]....
        /*1054*/ 	.word	0x0000b2f0


	//   ....[22]....
        /*1058*/ 	.word	0x0000b300


	//   ....[23]....
        /*105c*/ 	.word	0x0000b4c0


	//   ....[24]....
        /*1060*/ 	.word	0x0000b4d0


	//   ....[25]....
        /*1064*/ 	.word	0x0000b900


	//   ....[26]....
        /*1068*/ 	.word	0x0000b910


	//   ....[27]....
        /*106c*/ 	.word	0x0000ba90


	//   ....[28]....
        /*1070*/ 	.word	0x0000bab0


	//   ....[29]....
        /*1074*/ 	.word	0x0000bc40


	//   ....[30]....
        /*1078*/ 	.word	0x0000bc60


	//   ....[31]....
        /*107c*/ 	.word	0x0000c780


	//   ....[32]....
        /*1080*/ 	.word	0x0000ce80


	//   ....[33]....
        /*1084*/ 	.word	0x0000ce90


	//   ....[34]....
        /*1088*/ 	.word	0x0000cea0


	//   ....[35]....
        /*108c*/ 	.word	0x0000ceb0


	//   ....[36]....
        /*1090*/ 	.word	0x0000d4b0


	//   ....[37]....
        /*1094*/ 	.word	0x0000d4c0


	//   ....[38]....
        /*1098*/ 	.word	0x0000d4d0


	//   ....[39]....
        /*109c*/ 	.word	0x0000d4e0


	//   ....[40]....
        /*10a0*/ 	.word	0x0000da50


	//   ....[41]....
        /*10a4*/ 	.word	0x0000da60


	//   ....[42]....
        /*10a8*/ 	.word	0x0000da70


	//   ....[43]....
        /*10ac*/ 	.word	0x0000da80


	//   ....[44]....
        /*10b0*/ 	.word	0x0000e010


	//   ....[45]....
        /*10b4*/ 	.word	0x0000e020


	//   ....[46]....
        /*10b8*/ 	.word	0x0000e030


	//   ....[47]....
        /*10bc*/ 	.word	0x0000e040


	//   ....[48]....
        /*10c0*/ 	.word	0x00011b30


	//   ....[49]....
        /*10c4*/ 	.word	0x00011b40


	//   ....[50]....
        /*10c8*/ 	.word	0x00011b50


	//   ....[51]....
        /*10cc*/ 	.word	0x00011b60


	//   ....[52]....
        /*10d0*/ 	.word	0x00012010


	//   ....[53]....
        /*10d4*/ 	.word	0x00012020


	//   ....[54]....
        /*10d8*/ 	.word	0x00012030


	//   ....[55]....
        /*10dc*/ 	.word	0x00012040


	//   ....[56]....
        /*10e0*/ 	.word	0x00012460


	//   ....[57]....
        /*10e4*/ 	.word	0x00012470


	//   ....[58]....
        /*10e8*/ 	.word	0x00012480


	//   ....[59]....
        /*10ec*/ 	.word	0x00012490


	//   ....[60]....
        /*10f0*/ 	.word	0x000128d0


	//   ....[61]....
        /*10f4*/ 	.word	0x000128e0


	//   ....[62]....
        /*10f8*/ 	.word	0x000128f0


	//   ....[63]....
        /*10fc*/ 	.word	0x00012900


	//   ....[64]....
        /*1100*/ 	.word	0x00019e30


	//   ....[65]....
        /*1104*/ 	.word	0x0001a2c0


	//   ....[66]....
        /*1108*/ 	.word	0x0001a2d0


	//   ....[67]....
        /*110c*/ 	.word	0x0001a340


	//   ....[68]....
        /*1110*/ 	.word	0x0001a8a0


	//   ....[69]....
        /*1114*/ 	.word	0x0001a8c0


	//   ....[70]....
        /*1118*/ 	.word	0x0001f500


	//   ....[71]....
        /*111c*/ 	.word	0x0001f510


	//   ....[72]....
        /*1120*/ 	.word	0x0001fa40


	//   ....[73]....
        /*1124*/ 	.word	0x0001faa0


	//   ....[74]....
        /*1128*/ 	.word	0x00020260


	//   ....[75]....
        /*112c*/ 	.word	0x00020280


	//   ....[76]....
        /*1130*/ 	.word	0x00024ce0


	//   ....[77]....
        /*1134*/ 	.word	0x00024d40


	//   ....[78]....
        /*1138*/ 	.word	0x00024fb0


	//   ....[79]....
        /*113c*/ 	.word	0x00024fd0


	//   ....[80]....
        /*1140*/ 	.word	0x00026310


	//   ....[81]....
        /*1144*/ 	.word	0x000263e0


	//   ....[82]....
        /*1148*/ 	.word	0x000265c0


	//   ....[83]....
        /*114c*/ 	.word	0x000265e0


	//   ....[84]....
        /*1150*/ 	.word	0x00028100


	//   ....[85]....
        /*1154*/ 	.word	0x00028110


	//   ....[86]....
        /*1158*/ 	.word	0x00028120


	//   ....[87]....
        /*115c*/ 	.word	0x00028130


	//   ....[88]....
        /*1160*/ 	.word	0x00028b30


	//   ....[89]....
        /*1164*/ 	.word	0x00028b40


	//   ....[90]....
        /*1168*/ 	.word	0x00028ca0


	//   ....[91]....
        /*116c*/ 	.word	0x00028cc0


	//   ....[92]....
        /*1170*/ 	.word	0x00028e00


	//   ....[93]....
        /*1174*/ 	.word	0x00028e20


	//   ....[94]....
        /*1178*/ 	.word	0x00028f70


	//   ....[95]....
        /*117c*/ 	.word	0x00028f90


	//   ....[96]....
        /*1180*/ 	.word	0x00029770


	//   ....[97]....
        /*1184*/ 	.word	0x000297a0


	//   ....[98]....
        /*1188*/ 	.word	0x00029fe0


	//   ....[99]....
        /*118c*/ 	.word	0x00029ff0


	//   ....[100]....
        /*1190*/ 	.word	0x0002b0b0


	//   ....[101]....
        /*1194*/ 	.word	0x0002b0e0


	//   ....[102]....
        /*1198*/ 	.word	0x0002b230


	//   ....[103]....
        /*119c*/ 	.word	0x0002b250


	//   ....[104]....
        /*11a0*/ 	.word	0x0002b390


	//   ....[105]....
        /*11a4*/ 	.word	0x0002b3b0


	//   ....[106]....
        /*11a8*/ 	.word	0x0002b500


	//   ....[107]....
        /*11ac*/ 	.word	0x0002b520


	//   ....[108]....
        /*11b0*/ 	.word	0x0002b6f0


	//   ....[109]....
        /*11b4*/ 	.word	0x0002b8e0


	//   ....[110]....
        /*11b8*/ 	.word	0x0002b910


	//   ....[111]....
        /*11bc*/ 	.word	0x0002b940


	//   ....[112]....
        /*11c0*/ 	.word	0x0002b970


	//   ....[113]....
        /*11c4*/ 	.word	0x0002b9a0


	//   ....[114]....
        /*11c8*/ 	.word	0x0002b9d0


	//   ....[115]....
        /*11cc*/ 	.word	0x0002bb60


	//   ....[116]....
        /*11d0*/ 	.word	0x0002bb90


	//   ....[117]....
        /*11d4*/ 	.word	0x0002bbc0


	//   ....[118]....
        /*11d8*/ 	.word	0x0002bbf0


	//   ....[119]....
        /*11dc*/ 	.word	0x0002bc20


	//   ....[120]....
        /*11e0*/ 	.word	0x0002bc50


	//   ....[121]....
        /*11e4*/ 	.word	0x0002bce0


	//   ....[122]....
        /*11e8*/ 	.word	0x0002bd10


	//   ....[123]....
        /*11ec*/ 	.word	0x0002bd20


	//   ....[124]....
        /*11f0*/ 	.word	0x0002bd60


	//   ....[125]....
        /*11f4*/ 	.word	0x0002d240


	//   ....[126]....
        /*11f8*/ 	.word	0x0002f950


	//   ....[127]....
        /*11fc*/ 	.word	0x0002f990


	//   ....[128]....
        /*1200*/ 	.word	0x0002f9c0


	//   ....[129]....
        /*1204*/ 	.word	0x0002fa70


	//   ....[130]....
        /*1208*/ 	.word	0x0002fab0


	//   ....[131]....
        /*120c*/ 	.word	0x0002fb10


	//   ....[132]....
        /*1210*/ 	.word	0x0002fb50


	//   ....[133]....
        /*1214*/ 	.word	0x0002fbb0


	//   ....[134]....
        /*1218*/ 	.word	0x0002fbd0


	//   ....[135]....
        /*121c*/ 	.word	0x0002fc00


	//   ....[136]....
        /*1220*/ 	.word	0x00030400


	//   ....[137]....
        /*1224*/ 	.word	0x00030430


	//   ....[138]....
        /*1228*/ 	.word	0x00030450


	//   ....[139]....
        /*122c*/ 	.word	0x000304f0


	//   ....[140]....
        /*1230*/ 	.word	0x00030500


	//   ....[141]....
        /*1234*/ 	.word	0x000305b0


	//   ....[142]....
        /*1238*/ 	.word	0x000305c0


	//   ....[143]....
        /*123c*/ 	.word	0x00030670


	//   ....[144]....
        /*1240*/ 	.word	0x00030680


	//   ....[145]....
        /*1244*/ 	.word	0x00030730


	//   ....[146]....
        /*1248*/ 	.word	0x00030740


	//   ....[147]....
        /*124c*/ 	.word	0x000307f0


	//   ....[148]....
        /*1250*/ 	.word	0x00030800


	//   ....[149]....
        /*1254*/ 	.word	0x000308b0


	//   ....[150]....
        /*1258*/ 	.word	0x000308c0


	//   ....[151]....
        /*125c*/ 	.word	0x00030910


	//   ....[152]....
        /*1260*/ 	.word	0x000310f0


	//   ....[153]....
        /*1264*/ 	.word	0x00031120


	//   ....[154]....
        /*1268*/ 	.word	0x00031150


	//   ....[155]....
        /*126c*/ 	.word	0x00031210


	//   ....[156]....
        /*1270*/ 	.word	0x00031240


	//   ....[157]....
        /*1274*/ 	.word	0x00031290


	//   ....[158]....
        /*1278*/ 	.word	0x000312c0


	//   ....[159]....
        /*127c*/ 	.word	0x00031310


	//   ....[160]....
        /*1280*/ 	.word	0x00031340


	//   ....[161]....
        /*1284*/ 	.word	0x000313b0


	//   ....[162]....
        /*1288*/ 	.word	0x00031690


	//   ....[163]....
        /*128c*/ 	.word	0x000316b0


	//   ....[164]....
        /*1290*/ 	.word	0x00031770


	//   ....[165]....
        /*1294*/ 	.word	0x00031780


	//   ....[166]....
        /*1298*/ 	.word	0x00031830


	//   ....[167]....
        /*129c*/ 	.word	0x00031840


	//   ....[168]....
        /*12a0*/ 	.word	0x000318f0


	//   ....[169]....
        /*12a4*/ 	.word	0x00031900


	//   ....[170]....
        /*12a8*/ 	.word	0x00031910


	//   ....[171]....
        /*12ac*/ 	.word	0x000319c0


	//   ....[172]....
        /*12b0*/ 	.word	0x00031f30


	//   ....[173]....
        /*12b4*/ 	.word	0x00031f70


	//   ....[174]....
        /*12b8*/ 	.word	0x00031ff0


	//   ....[175]....
        /*12bc*/ 	.word	0x00032020


	//   ....[176]....
        /*12c0*/ 	.word	0x000320b0


	//   ....[177]....
        /*12c4*/ 	.word	0x000320e0


	//   ....[178]....
        /*12c8*/ 	.word	0x00032170


	//   ....[179]....
        /*12cc*/ 	.word	0x000321a0


	//   ....[180]....
        /*12d0*/ 	.word	0x000321b0


	//   ....[181]....
        /*12d4*/ 	.word	0x00032240


	//   ....[182]....
        /*12d8*/ 	.word	0x000326b0


	//   ....[183]....
        /*12dc*/ 	.word	0x000326e0


	//   ....[184]....
        /*12e0*/ 	.word	0x00032740


	//   ....[185]....
        /*12e4*/ 	.word	0x00032770


	//   ....[186]....
        /*12e8*/ 	.word	0x000327a0


	//   ....[187]....
        /*12ec*/ 	.word	0x000327d0


	//   ....[188]....
        /*12f0*/ 	.word	0x00032800


	//   ....[189]....
        /*12f4*/ 	.word	0x00032830


	//   ....[190]....
        /*12f8*/ 	.word	0x000329d0


	//   ....[191]....
        /*12fc*/ 	.word	0x00032a00


	//   ....[192]....
        /*1300*/ 	.word	0x00032a30


	//   ....[193]....
        /*1304*/ 	.word	0x00032a60


	//   ....[194]....
        /*1308*/ 	.word	0x00032a90


	//   ....[195]....
        /*130c*/ 	.word	0x00032ac0


	//   ....[196]....
        /*1310*/ 	.word	0x00032b80


	//   ....[197]....
        /*1314*/ 	.word	0x00032ba0


	//   ....[198]....
        /*1318*/ 	.word	0x00032bc0


	//   ....[199]....
        /*131c*/ 	.word	0x00032c20


	//   ....[200]....
        /*1320*/ 	.word	0x00033640


	//   ....[201]....
        /*1324*/ 	.word	0x00033980


	//   ....[202]....
        /*1328*/ 	.word	0x00033a10


	//   ....[203]....
        /*132c*/ 	.word	0x00033ab0


	//   ....[204]....
        /*1330*/ 	.word	0x00033b40


	//   ....[205]....
        /*1334*/ 	.word	0x00033be0


	//   ....[206]....
        /*1338*/ 	.word	0x00033c70


	//   ....[207]....
        /*133c*/ 	.word	0x00033d60


	//   ....[208]....
        /*1340*/ 	.word	0x00033df0


	//   ....[209]....
        /*1344*/ 	.word	0x00033e90


	//   ....[210]....
        /*1348*/ 	.word	0x00033f20


	//   ....[211]....
        /*134c*/ 	.word	0x00033fc0


	//   ....[212]....
        /*1350*/ 	.word	0x00034050


	//   ....[213]....
        /*1354*/ 	.word	0x00034140


	//   ....[214]....
        /*1358*/ 	.word	0x000341d0


	//   ....[215]....
        /*135c*/ 	.word	0x00034270


	//   ....[216]....
        /*1360*/ 	.word	0x00034300


	//   ....[217]....
        /*1364*/ 	.word	0x000343a0


	//   ....[218]....
        /*1368*/ 	.word	0x00034430


	//   ....[219]....
        /*136c*/ 	.word	0x00034520


	//   ....[220]....
        /*1370*/ 	.word	0x000345b0


	//   ....[221]....
        /*1374*/ 	.word	0x00034600


	//   ....[222]....
        /*1378*/ 	.word	0x00034650


	//   ....[223]....
        /*137c*/ 	.word	0x000346f0


	//   ....[224]....
        /*1380*/ 	.word	0x00034780


	//   ....[225]....
        /*1384*/ 	.word	0x000347d0


	//   ....[226]....
        /*1388*/ 	.word	0x00034820


	//   ....[227]....
        /*138c*/ 	.word	0x000348c0


	//   ....[228]....
        /*1390*/ 	.word	0x00034950


	//   ....[229]....
        /*1394*/ 	.word	0x000349a0


	//   ....[230]....
        /*1398*/ 	.word	0x000349f0


	//   ....[231]....
        /*139c*/ 	.word	0x00034a90


	//   ....[232]....
        /*13a0*/ 	.word	0x00034b20


	//   ....[233]....
        /*13a4*/ 	.word	0x00034b70


	//   ....[234]....
        /*13a8*/ 	.word	0x00034bc0


	//   ....[235]....
        /*13ac*/ 	.word	0x00034cb0


	//   ....[236]....
        /*13b0*/ 	.word	0x00034d40


	//   ....[237]....
        /*13b4*/ 	.word	0x00034d90


	//   ....[238]....
        /*13b8*/ 	.word	0x00034de0


	//   ....[239]....
        /*13bc*/ 	.word	0x00034e70


	//   ....[240]....
        /*13c0*/ 	.word	0x00034f00


	//   ....[241]....
        /*13c4*/ 	.word	0x00034f50


	//   ....[242]....
        /*13c8*/ 	.word	0x00034fa0


	//   ....[243]....
        /*13cc*/ 	.word	0x00035030


	//   ....[244]....
        /*13d0*/ 	.word	0x000350c0


	//   ....[245]....
        /*13d4*/ 	.word	0x00035110


	//   ....[246]....
        /*13d8*/ 	.word	0x00035160


	//   ....[247]....
        /*13dc*/ 	.word	0x00035200


	//   ....[248]....
        /*13e0*/ 	.word	0x00035290


	//   ....[249]....
        /*13e4*/ 	.word	0x000352e0


	//   ....[250]....
        /*13e8*/ 	.word	0x00035330


	//   ....[251]....
        /*13ec*/ 	.word	0x00035630


	//   ....[252]....
        /*13f0*/ 	.word	0x00035910


	//   ....[253]....
        /*13f4*/ 	.word	0x00035a00


	//   ....[254]....
        /*13f8*/ 	.word	0x00035ae0


	//   ....[255]....
        /*13fc*/ 	.word	0x00035b40


	//   ....[0]....
        /*1400*/ 	.word	0x00035be0


	//   ....[1]....
        /*1404*/ 	.word	0x00035cc0


	//   ....[2]....
        /*1408*/ 	.word	0x00035dc0


	//   ....[3]....
        /*140c*/ 	.word	0x00035e30


	//   ....[4]....
        /*1410*/ 	.word	0x00035f20


	//   ....[5]....
        /*1414*/ 	.word	0x00035f90


	//   ....[6]....
        /*1418*/ 	.word	0x00036070


	//   ....[7]....
        /*141c*/ 	.word	0x00036120


	//   ....[8]....
        /*1420*/ 	.word	0x00036180


	//   ....[9]....
        /*1424*/ 	.word	0x000361e0


	//   ....[10]....
        /*1428*/ 	.word	0x000362f0


	//   ....[11]....
        /*142c*/ 	.word	0x00036350


	//   ....[12]....
        /*1430*/ 	.word	0x00036470


	//   ....[13]....
        /*1434*/ 	.word	0x000364d0


	//   ....[14]....
        /*1438*/ 	.word	0x000365f0


	//   ....[15]....
        /*143c*/ 	.word	0x00036650


	//   ....[16]....
        /*1440*/ 	.word	0x00036770


	//   ....[17]....
        /*1444*/ 	.word	0x000367d0


	//   ....[18]....
        /*1448*/ 	.word	0x000368f0


	//   ....[19]....
        /*144c*/ 	.word	0x00036950


	//   ....[20]....
        /*1450*/ 	.word	0x00036a70


	//   ....[21]....
        /*1454*/ 	.word	0x00036ad0


	//   ....[22]....
        /*1458*/ 	.word	0x00036bd0


	//   ....[23]....
        /*145c*/ 	.word	0x00036d00


	//   ....[24]....
        /*1460*/ 	.word	0x00036dd0


	//   ....[25]....
        /*1464*/ 	.word	0x00036ea0


	//   ....[26]....
        /*1468*/ 	.word	0x00036f80


	//   ....[27]....
        /*146c*/ 	.word	0x00036fe0


	//   ....[28]....
        /*1470*/ 	.word	0x000370c0


	//   ....[29]....
        /*1474*/ 	.word	0x00037120


	//   ....[30]....
        /*1478*/ 	.word	0x00037200


	//   ....[31]....
        /*147c*/ 	.word	0x00037260


	//   ....[32]....
        /*1480*/ 	.word	0x00037370


	//   ....[33]....
        /*1484*/ 	.word	0x00037460


	//   ....[34]....
        /*1488*/ 	.word	0x00037500


	//   ....[35]....
        /*148c*/ 	.word	0x00037560


	//   ....[36]....
        /*1490*/ 	.word	0x00037680


	//   ....[37]....
        /*1494*/ 	.word	0x000376e0


	//   ....[38]....
        /*1498*/ 	.word	0x00037800


	//   ....[39]....
        /*149c*/ 	.word	0x00037860


	//   ....[40]....
        /*14a0*/ 	.word	0x00037980


	//   ....[41]....
        /*14a4*/ 	.word	0x000379e0


	//   ....[42]....
        /*14a8*/ 	.word	0x00037ab0


	//   ....[43]....
        /*14ac*/ 	.word	0x00037c20


	//   ....[44]....
        /*14b0*/ 	.word	0x00037ce0


	//   ....[45]....
        /*14b4*/ 	.word	0x00037e30


	//   ....[46]....
        /*14b8*/ 	.word	0x00037ee0


	//   ....[47]....
        /*14bc*/ 	.word	0x00037f40


	//   ....[48]....
        /*14c0*/ 	.word	0x00038000


	//   ....[49]....
        /*14c4*/ 	.word	0x000380e0


	//   ....[50]....
        /*14c8*/ 	.word	0x000381f0


	//   ....[51]....
        /*14cc*/ 	.word	0x00038250


	//   ....[52]....
        /*14d0*/ 	.word	0x00038310


	//   ....[53]....
        /*14d4*/ 	.word	0x00038420


	//   ....[54]....
        /*14d8*/ 	.word	0x000384c0


	//   ....[55]....
        /*14dc*/ 	.word	0x00038630


	//   ....[56]....
        /*14e0*/ 	.word	0x000386a0


	//   ....[57]....
        /*14e4*/ 	.word	0x00038710


	//   ....[58]....
        /*14e8*/ 	.word	0x00038780


	//   ....[59]....
        /*14ec*/ 	.word	0x000387f0


	//   ....[60]....
        /*14f0*/ 	.word	0x00038870


	//   ....[61]....
        /*14f4*/ 	.word	0x000388f0


	//   ....[62]....
        /*14f8*/ 	.word	0x00038980


	//   ....[63]....
        /*14fc*/ 	.word	0x000389f0


	//   ....[64]....
        /*1500*/ 	.word	0x00038a60


	//   ....[65]....
        /*1504*/ 	.word	0x00038ad0


	//   ....[66]....
        /*1508*/ 	.word	0x00038b50


	//   ....[67]....
        /*150c*/ 	.word	0x00038bc0


	//   ....[68]....
        /*1510*/ 	.word	0x00038c50


	//   ....[69]....
        /*1514*/ 	.word	0x00038cb0


	//   ....[70]....
        /*1518*/ 	.word	0x00038d40


	//   ....[71]....
        /*151c*/ 	.word	0x00038e70


	//----- nvinfo : EIATTR_REG_RECONFIG
	.align		4
.L_561:
        /*1520*/ 	.byte	0x01, 0x54
	.zero		2


	//----- nvinfo : EIATTR_SYSCALL_OFFSETS
	.align		4
        /*1524*/ 	.byte	0x04, 0x46
        /*1526*/ 	.short	(.L_563 - .L_562)


	//   ....[0]....
.L_562:
        /*1528*/ 	.word	0x000026e0


	//   ....[1]....
        /*152c*/ 	.word	0x00002830


	//   ....[2]....
        /*1530*/ 	.word	0x0000c8f0


	//   ....[3]....
        /*1534*/ 	.word	0x0000cc20


	//   ....[4]....
        /*1538*/ 	.word	0x0002ef90


	//   ....[5]....
        /*153c*/ 	.word	0x0002f0e0


	//   ....[6]....
        /*1540*/ 	.word	0x0002f1d0


	//   ....[7]....
        /*1544*/ 	.word	0x00030070


	//----- nvinfo : EIATTR_MBARRIER_INSTR_OFFSETS
	.align		4
.L_563:
        /*1548*/ 	.byte	0x04, 0x39
        /*154a*/ 	.short	(.L_565 - .L_564)


	//   ....[0]....
.L_564:
        /*154c*/ 	.word	0x00000270
        /*1550*/ 	.word	0x000000ff
        /*1554*/ 	.word	0x00038800
        /*1558*/ 	.short	0x0100
        /*155a*/ 	.byte	0x08
	.zero		1


	//   ....[1]....
        /*155c*/ 	.word	0x00000280
        /*1560*/ 	.word	0x000000ff
        /*1564*/ 	.word	0x00038820
        /*1568*/ 	.short	0x0100
        /*156a*/ 	.byte	0x08
	.zero		1


	//   ....[2]....
        /*156c*/ 	.word	0x00000370
        /*1570*/ 	.word	0x000000ff
        /*1574*/ 	.word	0x00038830
        /*1578*/ 	.short	0x0100
        /*157a*/ 	.byte	0x08
	.zero		1


	//   ....[3]....
        /*157c*/ 	.word	0x00000380
        /*1580*/ 	.word	0x000000ff
        /*1584*/ 	.word	0x00038840
        /*1588*/ 	.short	0x0100
        /*158a*/ 	.byte	0x08
	.zero		1


	//   ....[4]....
        /*158c*/ 	.word	0x00000390
        /*1590*/ 	.word	0x000000ff
        /*1594*/ 	.word	0x00038838
        /*1598*/ 	.short	0x0100
        /*159a*/ 	.byte	0x08
	.zero		1


	//   ....[5]....
        /*159c*/ 	.word	0x000003a0
        /*15a0*/ 	.word	0x000000ff
        /*15a4*/ 	.word	0x00038848
        /*15a8*/ 	.short	0x0100
        /*15aa*/ 	.byte	0x08
	.zero		1


	//   ....[6]....
        /*15ac*/ 	.word	0x000004d0
        /*15b0*/ 	.word	0x000000ff
        /*15b4*/ 	.word	0x00038850
        /*15b8*/ 	.short	0x0100
        /*15ba*/ 	.byte	0x08
	.zero		1


	//   ....[7]....
        /*15bc*/ 	.word	0x000004e0
        /*15c0*/ 	.word	0x000000ff
        /*15c4*/ 	.word	0x00038860
        /*15c8*/ 	.short	0x0100
        /*15ca*/ 	.byte	0x08
	.zero		1


	//   ....[8]....
        /*15cc*/ 	.word	0x000004f0
        /*15d0*/ 	.word	0x000000ff
        /*15d4*/ 	.word	0x00038858
        /*15d8*/ 	.short	0x0100
        /*15da*/ 	.byte	0x08
	.zero		1


	//   ....[9]....
        /*15dc*/ 	.word	0x00000500
        /*15e0*/ 	.word	0x000000ff
        /*15e4*/ 	.word	0x00038868
        /*15e8*/ 	.short	0x0100
        /*15ea*/ 	.byte	0x08
	.zero		1


	//   ....[10]....
        /*15ec*/ 	.word	0x000005f0
        /*15f0*/ 	.word	0x000000ff
        /*15f4*/ 	.word	0x00038870
        /*15f8*/ 	.short	0x0100
        /*15fa*/ 	.byte	0x06
	.zero		1


	//   ....[11]....
        /*15fc*/ 	.word	0x00000600
        /*1600*/ 	.word	0x000000ff
        /*1604*/ 	.word	0x00038880
        /*1608*/ 	.short	0x0100
        /*160a*/ 	.byte	0x06
	.zero		1


	//   ....[12]....
        /*160c*/ 	.word	0x00000610
        /*1610*/ 	.word	0x000000ff
        /*1614*/ 	.word	0x00038878
        /*1618*/ 	.short	0x0100
        /*161a*/ 	.byte	0x06
	.zero		1


	//   ....[13]....
        /*161c*/ 	.word	0x00000620
        /*1620*/ 	.word	0x000000ff
        /*1624*/ 	.word	0x00038888
        /*1628*/ 	.short	0x0100
        /*162a*/ 	.byte	0x06
	.zero		1


	//   ....[14]....
        /*162c*/ 	.word	0x00000750
        /*1630*/ 	.word	0x000000ff
        /*1634*/ 	.word	0x00038890
        /*1638*/ 	.short	0x0100
        /*163a*/ 	.byte	0x08
	.zero		1


	//   ....[15]....
        /*163c*/ 	.word	0x00000760
        /*1640*/ 	.word	0x000000ff
        /*1644*/ 	.word	0x000388a0
        /*1648*/ 	.short	0x0100
        /*164a*/ 	.byte	0x08
	.zero		1


	//   ....[16]....
        /*164c*/ 	.word	0x00000770
        /*1650*/ 	.word	0x000000ff
        /*1654*/ 	.word	0x00038898
        /*1658*/ 	.short	0x0100
        /*165a*/ 	.byte	0x08
	.zero		1


	//   ....[17]....
        /*165c*/ 	.word	0x00000780
        /*1660*/ 	.word	0x000000ff
        /*1664*/ 	.word	0x000388a8
        /*1668*/ 	.short	0x0100
        /*166a*/ 	.byte	0x08
	.zero		1


	//   ....[18]....
        /*166c*/ 	.word	0x000008b0
        /*1670*/ 	.word	0x000000ff
        /*1674*/ 	.word	0x000388b0
        /*1678*/ 	.short	0x0100
        /*167a*/ 	.byte	0x08
	.zero		1


	//   ....[19]....
        /*167c*/ 	.word	0x000008c0
        /*1680*/ 	.word	0x000000ff
        /*1684*/ 	.word	0x000388c0
        /*1688*/ 	.short	0x0100
        /*168a*/ 	.byte	0x08
	.zero		1


	//   ....[20]....
        /*168c*/ 	.word	0x000008d0
        /*1690*/ 	.word	0x000000ff
        /*1694*/ 	.word	0x000388b8
        /*1698*/ 	.short	0x0100
        /*169a*/ 	.byte	0x08
	.zero		1


	//   ....[21]....
        /*169c*/ 	.word	0x000008e0
        /*16a0*/ 	.word	0x000000ff
        /*16a4*/ 	.word	0x000388c8
        /*16a8*/ 	.short	0x0100
        /*16aa*/ 	.byte	0x08
	.zero		1


	//   ....[22]....
        /*16ac*/ 	.word	0x000042d0
        /*16b0*/ 	.word	0x00000058
        /*16b4*/ 	.word	0x00038890
        /*16b8*/ 	.short	0x010a
        /*16ba*/ 	.byte	0x3f
	.zero		1


	//   ....[23]....
        /*16bc*/ 	.word	0x00007bd0
        /*16c0*/ 	.word	0x00000058
        /*16c4*/ 	.word	0x00038890
        /*16c8*/ 	.short	0x010a
        /*16ca*/ 	.byte	0x3f
	.zero		1


	//   ....[24]....
        /*16cc*/ 	.word	0x0000af90
        /*16d0*/ 	.word	0x00000058
        /*16d4*/ 	.word	0x00038890
        /*16d8*/ 	.short	0x010a
        /*16da*/ 	.byte	0x3f
	.zero		1


	//   ....[25]....
        /*16dc*/ 	.word	0x0000b740
        /*16e0*/ 	.word	0x0000000b
        /*16e4*/ 	.word	0x00000000
        /*16e8*/ 	.short	0x0101
        /*16ea*/ 	.byte	0x3f
	.zero		1


	//   ....[26]....
        /*16ec*/ 	.word	0x0000b780
        /*16f0*/ 	.word	0x00000058
        /*16f4*/ 	.word	0x000388b0
        /*16f8*/ 	.short	0x010a
        /*16fa*/ 	.byte	0x3f
	.zero		1


	//   ....[27]....
        /*16fc*/ 	.word	0x0000bea0
        /*1700*/ 	.word	0x00000058
        /*1704*/ 	.word	0x00000000
        /*1708*/ 	.short	0x0101
        /*170a*/ 	.byte	0x3f
	.zero		1


	//   ....[28]....
        /*170c*/ 	.word	0x0000c980
        /*1710*/ 	.word	0x00000017
        /*1714*/ 	.word	0x00038800
        /*1718*/ 	.short	0x010a
        /*171a*/ 	.byte	0x3f
	.zero		1


	//   ....[29]....
        /*171c*/ 	.word	0x0000c9d0
        /*1720*/ 	.word	0x00000017
        /*1724*/ 	.word	0x00038800
        /*1728*/ 	.short	0x010a
        /*172a*/ 	.byte	0x3f
	.zero		1


	//   ....[30]....
        /*172c*/ 	.word	0x0000e470
        /*1730*/ 	.word	0x00000017
        /*1734*/ 	.word	0x00038800
        /*1738*/ 	.short	0x010a
        /*173a*/ 	.byte	0x3f
	.zero		1


	//   ....[31]....
        /*173c*/ 	.word	0x00012be0
        /*1740*/ 	.word	0x00000017
        /*1744*/ 	.word	0x00038800
        /*1748*/ 	.short	0x010a
        /*174a*/ 	.byte	0x3f
	.zero		1


	//   ....[32]....
        /*174c*/ 	.word	0x00016940
        /*1750*/ 	.word	0x00000000
        /*1754*/ 	.word	0x00038830
        /*1758*/ 	.short	0x010a
        /*175a*/ 	.byte	0x3f
	.zero		1


	//   ....[33]....
        /*175c*/ 	.word	0x00016980
        /*1760*/ 	.word	0x00000000
        /*1764*/ 	.word	0x00038830
        /*1768*/ 	.short	0x010a
        /*176a*/ 	.byte	0x3f
	.zero		1


	//   ....[34]....
        /*176c*/ 	.word	0x0001acb0
        /*1770*/ 	.word	0x00000000
        /*1774*/ 	.word	0x00000000
        /*1778*/ 	.short	0x0101
        /*177a*/ 	.byte	0x3f
	.zero		1


	//   ....[35]....
        /*177c*/ 	.word	0x0001b7c0
        /*1780*/ 	.word	0x00000009
        /*1784*/ 	.word	0x00038830
        /*1788*/ 	.short	0x010a
        /*178a*/ 	.byte	0x3f
	.zero		1


	//   ....[36]....
        /*178c*/ 	.word	0x0001b850
        /*1790*/ 	.word	0x00000009
        /*1794*/ 	.word	0x00038830
        /*1798*/ 	.short	0x010a
        /*179a*/ 	.byte	0x3f
	.zero		1


	//   ....[37]....
        /*179c*/ 	.word	0x0001ef40
        /*17a0*/ 	.word	0x00000007
        /*17a4*/ 	.word	0x00038850
        /*17a8*/ 	.short	0x010a
        /*17aa*/ 	.byte	0x3f
	.zero		1


	//   ....[38]....
        /*17ac*/ 	.word	0x0001ef90
        /*17b0*/ 	.word	0x00000007
        /*17b4*/ 	.word	0x00038850
        /*17b8*/ 	.short	0x010a
        /*17ba*/ 	.byte	0x3f
	.zero		1


	//   ....[39]....
        /*17bc*/ 	.word	0x0001f560
        /*17c0*/ 	.word	0x00000009
        /*17c4*/ 	.word	0x00000000
        /*17c8*/ 	.short	0x0101
        /*17ca*/ 	.byte	0x3f
	.zero		1


	//   ....[40]....
        /*17cc*/ 	.word	0x00020a10
        /*17d0*/ 	.word	0x00000007
        /*17d4*/ 	.word	0x00000000
        /*17d8*/ 	.short	0x0101
        /*17da*/ 	.byte	0x3f
	.zero		1


	//   ....[41]....
        /*17dc*/ 	.word	0x00020cc0
        /*17e0*/ 	.word	0x00000004
        /*17e4*/ 	.word	0x00038830
        /*17e8*/ 	.short	0x010a
        /*17ea*/ 	.byte	0x3f
	.zero		1


	//   ....[42]....
        /*17ec*/ 	.word	0x00020d50
        /*17f0*/ 	.word	0x00000004
        /*17f4*/ 	.word	0x00038830
        /*17f8*/ 	.short	0x010a
        /*17fa*/ 	.byte	0x3f
	.zero		1


	//   ....[43]....
        /*17fc*/ 	.word	0x00024440
        /*1800*/ 	.word	0x00000006
        /*1804*/ 	.word	0x00038850
        /*1808*/ 	.short	0x010a
        /*180a*/ 	.byte	0x3f
	.zero		1


	//   ....[44]....
        /*180c*/ 	.word	0x00024490
        /*1810*/ 	.word	0x00000006
        /*1814*/ 	.word	0x00038850
        /*1818*/ 	.short	0x010a
        /*181a*/ 	.byte	0x3f
	.zero		1


	//   ....[45]....
        /*181c*/ 	.word	0x00024f40
        /*1820*/ 	.word	0x00000004
        /*1824*/ 	.word	0x00000000
        /*1828*/ 	.short	0x0101
        /*182a*/ 	.byte	0x3f
	.zero		1


	//   ....[46]....
        /*182c*/ 	.word	0x000258a0
        /*1830*/ 	.word	0x00000006
        /*1834*/ 	.word	0x00000000
        /*1838*/ 	.short	0x0101
        /*183a*/ 	.byte	0x3f
	.zero		1


	//   ....[47]....
        /*183c*/ 	.word	0x00026260
        /*1840*/ 	.word	0x0000000a
        /*1844*/ 	.word	0x00038850
        /*1848*/ 	.short	0x010a
        /*184a*/ 	.byte	0x3f
	.zero		1


	//   ....[48]....
        /*184c*/ 	.word	0x000262b0
        /*1850*/ 	.word	0x0000000a
        /*1854*/ 	.word	0x00038850
        /*1858*/ 	.short	0x010a
        /*185a*/ 	.byte	0x3f
	.zero		1


	//   ....[49]....
        /*185c*/ 	.word	0x00026760
        /*1860*/ 	.word	0x0000000a
        /*1864*/ 	.word	0x00000000
        /*1868*/ 	.short	0x0101
        /*186a*/ 	.byte	0x3f
	.zero		1


	//   ....[50]....
        /*186c*/ 	.word	0x00028b10
        /*1870*/ 	.word	0x00000014
        /*1874*/ 	.word	0x00000000
        /*1878*/ 	.short	0x0101
        /*187a*/ 	.byte	0x3f
	.zero		1


	//   ....[51]....
        /*187c*/ 	.word	0x00029790
        /*1880*/ 	.word	0x00000002
        /*1884*/ 	.word	0x00000000
        /*1888*/ 	.short	0x0101
        /*188a*/ 	.byte	0x3f
	.zero		1


	//   ....[52]....
        /*188c*/ 	.word	0x0002d320
        /*1890*/ 	.word	0x00000010
        /*1894*/ 	.word	0x00038820
        /*1898*/ 	.short	0x010a
        /*189a*/ 	.byte	0x3f
	.zero		1


	//   ....[53]....
        /*189c*/ 	.word	0x0002d3b0
        /*18a0*/ 	.word	0x0000000b
        /*18a4*/ 	.word	0x000388a0
        /*18a8*/ 	.short	0x010a
        /*18aa*/ 	.byte	0x3f
	.zero		1


	//   ....[54]....
        /*18ac*/ 	.word	0x0002d900
        /*18b0*/ 	.word	0x0000000b
        /*18b4*/ 	.word	0x000388c0
        /*18b8*/ 	.short	0x010a
        /*18ba*/ 	.byte	0x3f
	.zero		1


	//   ....[55]....
        /*18bc*/ 	.word	0x0002df10
        /*18c0*/ 	.word	0x0000000a
        /*18c4*/ 	.word	0x000388a0
        /*18c8*/ 	.short	0x010a
        /*18ca*/ 	.byte	0x3f
	.zero		1


	//   ....[56]....
        /*18cc*/ 	.word	0x0002e450
        /*18d0*/ 	.word	0x0000000a
        /*18d4*/ 	.word	0x000388c0
        /*18d8*/ 	.short	0x010a
        /*18da*/ 	.byte	0x3f
	.zero		1


	//   ....[57]....
        /*18dc*/ 	.word	0x0002f780
        /*18e0*/ 	.word	0x00000005
        /*18e4*/ 	.word	0x00038840
        /*18e8*/ 	.short	0x010a
        /*18ea*/ 	.byte	0x3f
	.zero		1


	//   ....[58]....
        /*18ec*/ 	.word	0x0002fd70
        /*18f0*/ 	.word	0x00000005
        /*18f4*/ 	.word	0x00038830
        /*18f8*/ 	.short	0x0107
        /*18fa*/ 	.byte	0x3f
	.zero		1


	//   ....[59]....
        /*18fc*/ 	.word	0x0002fe40
        /*1900*/ 	.word	0x00000005
        /*1904*/ 	.word	0x00038830
        /*1908*/ 	.short	0x0101
        /*190a*/ 	.byte	0x3f
	.zero		1


	//   ....[60]....
        /*190c*/ 	.word	0x00030a40
        /*1910*/ 	.word	0x00000010
        /*1914*/ 	.word	0x00038800
        /*1918*/ 	.short	0x0107
        /*191a*/ 	.byte	0x3f
	.zero		1


	//   ....[61]....
        /*191c*/ 	.word	0x00030b60
        /*1920*/ 	.word	0x00000010
        /*1924*/ 	.word	0x00038800
        /*1928*/ 	.short	0x0101
        /*192a*/ 	.byte	0x3f
	.zero		1


	//   ....[62]....
        /*192c*/ 	.word	0x00030b80
        /*1930*/ 	.word	0x00000010
        /*1934*/ 	.word	0x00038820
        /*1938*/ 	.short	0x010a
        /*193a*/ 	.byte	0x3f
	.zero		1


	//   ....[63]....
        /*193c*/ 	.word	0x00030f60
        /*1940*/ 	.word	0x00000006
        /*1944*/ 	.word	0x00038840
        /*1948*/ 	.short	0x010a
        /*194a*/ 	.byte	0x3f
	.zero		1


	//   ....[64]....
        /*194c*/ 	.word	0x000314c0
        /*1950*/ 	.word	0x00000006
        /*1954*/ 	.word	0x00038830
        /*1958*/ 	.short	0x0107
        /*195a*/ 	.byte	0x3f
	.zero		1


	//   ....[65]....
        /*195c*/ 	.word	0x00031570
        /*1960*/ 	.word	0x00000006
        /*1964*/ 	.word	0x00038830
        /*1968*/ 	.short	0x0101
        /*196a*/ 	.byte	0x3f
	.zero		1


	//   ....[66]....
        /*196c*/ 	.word	0x000315d0
        /*1970*/ 	.word	0x00000006
        /*1974*/ 	.word	0x00038860
        /*1978*/ 	.short	0x010a
        /*197a*/ 	.byte	0x3f
	.zero		1


	//   ....[67]....
        /*197c*/ 	.word	0x00031ae0
        /*1980*/ 	.word	0x00000006
        /*1984*/ 	.word	0x00038850
        /*1988*/ 	.short	0x0107
        /*198a*/ 	.byte	0x3f
	.zero		1


	//   ....[68]....
        /*198c*/ 	.word	0x00031c70
        /*1990*/ 	.word	0x00000006
        /*1994*/ 	.word	0x00038850
        /*1998*/ 	.short	0x0101
        /*199a*/ 	.byte	0x3f
	.zero		1


	//   ....[69]....
        /*199c*/ 	.word	0x00031e80
        /*19a0*/ 	.word	0x00000004
        /*19a4*/ 	.word	0x00038860
        /*19a8*/ 	.short	0x010a
        /*19aa*/ 	.byte	0x3f
	.zero		1


	//   ....[70]....
        /*19ac*/ 	.word	0x000323c0
        /*19b0*/ 	.word	0x00000004
        /*19b4*/ 	.word	0x00038850
        /*19b8*/ 	.short	0x0107
        /*19ba*/ 	.byte	0x3f
	.zero		1


	//   ....[71]....
        /*19bc*/ 	.word	0x00032470
        /*19c0*/ 	.word	0x00000004
        /*19c4*/ 	.word	0x00038850
        /*19c8*/ 	.short	0x0101
        /*19ca*/ 	.byte	0x3f
	.zero		1


	//   ....[72]....
        /*19cc*/ 	.word	0x000335c0
        /*19d0*/ 	.word	0x00000005
        /*19d4*/ 	.word	0x00038820
        /*19d8*/ 	.short	0x010a
        /*19da*/ 	.byte	0x3f
	.zero		1


	//   ....[73]....
        /*19dc*/ 	.word	0x00033750
        /*19e0*/ 	.word	0x00000003
        /*19e4*/ 	.word	0x00038840
        /*19e8*/ 	.short	0x010a
        /*19ea*/ 	.byte	0x3f
	.zero		1


	//   ....[74]....
        /*19ec*/ 	.word	0x000337f0
        /*19f0*/ 	.word	0x00000017
        /*19f4*/ 	.word	0x00038840
        /*19f8*/ 	.short	0x010a
        /*19fa*/ 	.byte	0x3f
	.zero		1


	//   ....[75]....
        /*19fc*/ 	.word	0x00033830
        /*1a00*/ 	.word	0x00000003
        /*1a04*/ 	.word	0x00038860
        /*1a08*/ 	.short	0x010a
        /*1a0a*/ 	.byte	0x3f
	.zero		1


	//   ....[76]....
        /*1a0c*/ 	.word	0x00033870
        /*1a10*/ 	.word	0x00000017
        /*1a14*/ 	.word	0x00038860
        /*1a18*/ 	.short	0x010a
        /*1a1a*/ 	.byte	0x3f
	.zero		1


	//   ....[77]....
        /*1a1c*/ 	.word	0x000338d0
        /*1a20*/ 	.word	0x00000058
        /*1a24*/ 	.word	0x00038890
        /*1a28*/ 	.short	0x010a
        /*1a2a*/ 	.byte	0x3f
	.zero		1


	//   ....[78]....
        /*1a2c*/ 	.word	0x00033cb0
        /*1a30*/ 	.word	0x00000058
        /*1a34*/ 	.word	0x00038890
        /*1a38*/ 	.short	0x010a
        /*1a3a*/ 	.byte	0x3f
	.zero		1


	//   ....[79]....
        /*1a3c*/ 	.word	0x00034090
        /*1a40*/ 	.word	0x00000058
        /*1a44*/ 	.word	0x00038890
        /*1a48*/ 	.short	0x010a
        /*1a4a*/ 	.byte	0x3f
	.zero		1


	//   ....[80]....
        /*1a4c*/ 	.word	0x00034470
        /*1a50*/ 	.word	0x00000058
        /*1a54*/ 	.word	0x000388b0
        /*1a58*/ 	.short	0x010a
        /*1a5a*/ 	.byte	0x3f
	.zero		1


	//   ....[81]....
        /*1a5c*/ 	.word	0x00034c00
        /*1a60*/ 	.word	0x00000017
        /*1a64*/ 	.word	0x00038800
        /*1a68*/ 	.short	0x010a
        /*1a6a*/ 	.byte	0x3f
	.zero		1


	//   ....[82]....
        /*1a6c*/ 	.word	0x00035370
        /*1a70*/ 	.word	0x00000017
        /*1a74*/ 	.word	0x00038800
        /*1a78*/ 	.short	0x010a
        /*1a7a*/ 	.byte	0x3f
	.zero		1


	//   ....[83]....
        /*1a7c*/ 	.word	0x000353c0
        /*1a80*/ 	.word	0x00000000
        /*1a84*/ 	.word	0x00038830
        /*1a88*/ 	.short	0x010a
        /*1a8a*/ 	.byte	0x3f
	.zero		1


	//   ....[84]....
        /*1a8c*/ 	.word	0x00035410
        /*1a90*/ 	.word	0x00000009
        /*1a94*/ 	.word	0x00038830
        /*1a98*/ 	.short	0x010a
        /*1a9a*/ 	.byte	0x3f
	.zero		1


	//   ....[85]....
        /*1a9c*/ 	.word	0x00035460
        /*1aa0*/ 	.word	0x00000007
        /*1aa4*/ 	.word	0x00038850
        /*1aa8*/ 	.short	0x010a
        /*1aaa*/ 	.byte	0x3f
	.zero		1


	//   ....[86]....
        /*1aac*/ 	.word	0x000354b0
        /*1ab0*/ 	.word	0x00000004
        /*1ab4*/ 	.word	0x00038830
        /*1ab8*/ 	.short	0x010a
        /*1aba*/ 	.byte	0x3f
	.zero		1


	//   ....[87]....
        /*1abc*/ 	.word	0x00035500
        /*1ac0*/ 	.word	0x00000006
        /*1ac4*/ 	.word	0x00038850
        /*1ac8*/ 	.short	0x010a
        /*1aca*/ 	.byte	0x3f
	.zero		1


	//   ....[88]....
        /*1acc*/ 	.word	0x00035550
        /*1ad0*/ 	.word	0x0000000a
        /*1ad4*/ 	.word	0x00038850
        /*1ad8*/ 	.short	0x010a
        /*1ada*/ 	.byte	0x3f
	.zero		1


	//   ....[89]....
        /*1adc*/ 	.word	0x000356f0
        /*1ae0*/ 	.word	0x00000010
        /*1ae4*/ 	.word	0x00038820
        /*1ae8*/ 	.short	0x010a
        /*1aea*/ 	.byte	0x3f
	.zero		1


	//   ....[90]....
        /*1aec*/ 	.word	0x00035740
        /*1af0*/ 	.word	0x0000000b
        /*1af4*/ 	.word	0x000388a0
        /*1af8*/ 	.short	0x010a
        /*1afa*/ 	.byte	0x3f
	.zero		1


	//   ....[91]....
        /*1afc*/ 	.word	0x00035790
        /*1b00*/ 	.word	0x0000000b
        /*1b04*/ 	.word	0x000388c0
        /*1b08*/ 	.short	0x010a
        /*1b0a*/ 	.byte	0x3f
	.zero		1


	//   ....[92]....
        /*1b0c*/ 	.word	0x000357e0
        /*1b10*/ 	.word	0x0000000a
        /*1b14*/ 	.word	0x000388a0
        /*1b18*/ 	.short	0x010a
        /*1b1a*/ 	.byte	0x3f
	.zero		1


	//   ....[93]....
        /*1b1c*/ 	.word	0x00035830
        /*1b20*/ 	.word	0x0000000a
        /*1b24*/ 	.word	0x000388c0
        /*1b28*/ 	.short	0x010a
        /*1b2a*/ 	.byte	0x3f
	.zero		1


	//   ....[94]....
        /*1b2c*/ 	.word	0x00035950
        /*1b30*/ 	.word	0x00000005
        /*1b34*/ 	.word	0x00038840
        /*1b38*/ 	.short	0x010a
        /*1b3a*/ 	.byte	0x3f
	.zero		1


	//   ....[95]....
        /*1b3c*/ 	.word	0x00036c00
        /*1b40*/ 	.word	0x00000010
        /*1b44*/ 	.word	0x00038820
        /*1b48*/ 	.short	0x010a
        /*1b4a*/ 	.byte	0x3f
	.zero		1


	//   ....[96]....
        /*1b4c*/ 	.word	0x00036c50
        /*1b50*/ 	.word	0x00000006
        /*1b54*/ 	.word	0x00038840
        /*1b58*/ 	.short	0x010a
        /*1b5a*/ 	.byte	0x3f
	.zero		1


	//   ....[97]....
        /*1b5c*/ 	.word	0x000373b0
        /*1b60*/ 	.word	0x00000006
        /*1b64*/ 	.word	0x00038860
        /*1b68*/ 	.short	0x010a
        /*1b6a*/ 	.byte	0x3f
	.zero		1


	//   ....[98]....
        /*1b6c*/ 	.word	0x00037b70
        /*1b70*/ 	.word	0x00000004
        /*1b74*/ 	.word	0x00038860
        /*1b78*/ 	.short	0x010a
        /*1b7a*/ 	.byte	0x3f
	.zero		1


	//   ....[99]....
        /*1b7c*/ 	.word	0x00038d90
        /*1b80*/ 	.word	0x00000005
        /*1b84*/ 	.word	0x00038820
        /*1b88*/ 	.short	0x010a
        /*1b8a*/ 	.byte	0x3f
	.zero		1


	//   ....[100]....
        /*1b8c*/ 	.word	0x00038f30
        /*1b90*/ 	.word	0x00000003
        /*1b94*/ 	.word	0x00038840
        /*1b98*/ 	.short	0x010a
        /*1b9a*/ 	.byte	0x3f
	.zero		1


	//   ....[101]....
        /*1b9c*/ 	.word	0x00038f80
        /*1ba0*/ 	.word	0x00000017
        /*1ba4*/ 	.word	0x00038840
        /*1ba8*/ 	.short	0x010a
        /*1baa*/ 	.byte	0x3f
	.zero		1


	//   ....[102]....
        /*1bac*/ 	.word	0x00038fd0
        /*1bb0*/ 	.word	0x00000003
        /*1bb4*/ 	.word	0x00038860
        /*1bb8*/ 	.short	0x010a
        /*1bba*/ 	.byte	0x3f
	.zero		1


	//----- nvinfo : EIATTR_NUM_MBARRIERS
	.align		4
.L_565:
        /*1bbc*/ 	.byte	0x03, 0x38
        /*1bbe*/ 	.short	0x0016


	//----- nvinfo : EIATTR_EXIT_INSTR_OFFSETS
	.align		4
        /*1bc0*/ 	.byte	0x04, 0x1c
        /*1bc2*/ 	.short	(.L_567 - .L_566)


	//   ....[0]....
.L_566:
        /*1bc4*/ 	.word	0x000338c0


	//----- nvinfo : EIATTR_MAX_THREADS
	.align		4
.L_567:
        /*1bc8*/ 	.byte	0x04, 0x05
        /*1bca*/ 	.short	(.L_569 - .L_568)
.L_568:
        /*1bcc*/ 	.word	0x00000180
        /*1bd0*/ 	.word	0x00000001
        /*1bd4*/ 	.word	0x00000001


	//----- nvinfo : EIATTR_CRS_STACK_SIZE
	.align		4
.L_569:
        /*1bd8*/ 	.byte	0x04, 0x1e
        /*1bda*/ 	.short	(.L_571 - .L_570)
.L_570:
        /*1bdc*/ 	.word	0x00000000


	//----- nvinfo : EIATTR_CBANK_PARAM_SIZE
	.align		4
.L_571:
        /*1be0*/ 	.byte	0x03, 0x19
        /*1be2*/ 	.short	0x0af0


	//----- nvinfo : EIATTR_PARAM_CBANK
	.align		4
        /*1be4*/ 	.byte	0x04, 0x0a
        /*1be6*/ 	.short	(.L_573 - .L_572)
	.align		4
.L_572:
        /*1be8*/ 	.word	index@(.nv.constant0._ZN7cutlass13device_kernelIN5flash11enable_sm90INS1_16FlashAttnFwdSm90INS1_25CollectiveMainloopFwdSm90ILi2EN4cute5tupleIJNS5_1CILi1EEES8_S8_EEENS6_IJNS7_ILi128EEENS7_ILi80EEENS7_ILi256EEEEEELi256ENS_10bfloat16_tEfNS_4arch4Sm90ELb1ELb0ELb1ELb1ELb1ELb1ELb0ELb1ELb1ELb1ELb1ELb0EEENS1_21CollectiveEpilogueFwdINS6_IJSA_SC_SB_EEES9_SE_SG_Li256ELb1ELb1ELb1ELb0EEENS1_36VarlenDynamicPersistentTileSchedulerILi128ELi80ELi256ELi128ELb1ELb1ELb1ELb1ELb1ELb1EEEEEEEEEvNT_6ParamsE)
        /*1bec*/ 	.short	0x0210
        /*1bee*/ 	.short	0x0af0


	//----- nvinfo : EIATTR_SW_WAR
	.align		4
.L_573:
        /*1bf0*/ 	.byte	0x04, 0x36
        /*1bf2*/ 	.short	(.L_575 - .L_574)
.L_574:
        /*1bf4*/ 	.word	0x00000008
.L_575:


//--------------------- .nv.info._ZN7cutlass13device_kernelIN5flash11enable_sm90INS1_16FlashAttnFwdSm90INS1_25CollectiveMainloopFwdSm90ILi2EN4cute5tupleIJNS5_1CILi1EEES8_S8_EEENS6_IJNS7_ILi128EEENS7_ILi96EEENS7_ILi192EEEEEELi192ENS_10bfloat16_tEfNS_4arch4Sm90ELb0ELb0ELb1ELb0ELb1ELb0ELb0ELb1ELb1ELb1ELb1ELb0EEENS1_21CollectiveEpilogueFwdINS6_IJSA_SC_SB_EEES9_SE_SG_Li256ELb0ELb1ELb1ELb0EEENS1_19SingleTileSchedulerILb0ELb1ELb1ELi128EEEEEEEEEvNT_6ParamsE --------------------------
	.section	.nv.info._ZN7cutlass13device_kernelIN5flash11enable_sm90INS1_16FlashAttnFwdSm90INS1_25CollectiveMainloopFwdSm90ILi2EN4cute5tupleIJNS5_1CILi1EEES8_S8_EEENS6_IJNS7_ILi128EEENS7_ILi96EEENS7_ILi192EEEEEELi192ENS_10bfloat16_tEfNS_4arch4Sm90ELb0ELb0ELb1ELb0ELb1ELb0ELb0ELb1ELb1ELb1ELb1ELb0EEENS1_21CollectiveEpilogueFwdINS6_IJSA_SC_SB_EEES9_SE_SG_Li256ELb0ELb1ELb1ELb0EEENS1_19SingleTileSchedulerILb0ELb1ELb1ELi128EEEEEEEEEvNT_6ParamsE,"",@"SHT_CUDA_INFO"
	.sectionflags	@""
	.align	4


	//----- nvinfo : EIATTR_CUDA_API_VERSION
	.align		4
        /*0000*/ 	.byte	0x04, 0x37
        /*0002*/ 	.short	(.L_577 - .L_576)
.L_576:
        /*0004*/ 	.word	0x00000082


	//----- nvinfo : EIATTR_KPARAM_INFO
	.align		4
.L_577:
        /*0008*/ 	.byte	0x04, 0x17
        /*000a*/ 	.short	(.L_579 - .L_578)
.L_578:
        /*000c*/ 	.word	0x00000000
        /*0010*/ 	.short	0x0000
        /*0012*/ 	.short	0x0070
        /*0014*/ 	.byte	0x00, 0xf0, 0x01, 0x28


	//----- nvinfo : EIATTR_SPARSE_MMA_MASK
	.align		4
.L_579:
        /*0018*/ 	.byte	0x03, 0x50
        /*001a*/ 	.short	0x0000


	//----- nvinfo : EIATTR_MAXREG_COUNT
	.align		4
        /*001c*/ 	.byte	0x03, 0x1b
        /*001e*/ 	.short	0x00a8


	//----- nvinfo : EIATTR_NUM_BARRIERS
	.align		4
        /*0020*/ 	.byte	0x02, 0x4c
        /*0022*/ 	.byte	0x09
	.zero		1


	//----- nvinfo : EIATTR_EXTERNS
	.align		4
        /*0024*/ 	.byte	0x04, 0x0f
        /*0026*/ 	.short	(.L_581 - .L_580)


	//   ....[0]....
	.align		4
.L_580:
        /*0028*/ 	.word	index@(__assertfail)


	//----- nvinfo : EIATTR_ANNOTATIONS
	.align		4
.L_581:
        /*002c*/ 	.byte	0x04, 0x55
        /*002e*/ 	.short	(.L_583 - .L_582)


	//   ....[0]....
.L_582:
        /*0030*/ 	.word	0x00000001
        /*0034*/ 	.byte	0xb0, 0x08, 0x00, 0x00, 0x01, 0x00, 0x00, 0x00, 0x60, 0x13, 0x00, 0x00, 0x01, 0x00, 0x00, 0x00
        /*0044*/ 	.byte	0x10, 0x9e, 0x00, 0x00, 0x01, 0x00, 0x00, 0x00, 0x70, 0x9e, 0x00, 0x00, 0x01, 0x00, 0x00, 0x00
        /*0054*/ 	.byte	0xc0, 0xb4, 0x00, 0x00, 0x01, 0x00, 0x00, 0x00, 0x10, 0xcc, 0x00, 0x00


	//----- nvinfo : EIATTR_MERCURY_ISA_VERSION
	.align		4
.L_583:
        /*0060*/ 	.byte	0x03, 0x5f
        /*0062*/ 	.short	0x0101


	//----- nvinfo : EIATTR_INT_WARP_WIDE_INSTR_OFFSETS
	.align		4
        /*0064*/ 	.byte	0x04, 0x31
        /*0066*/ 	.short	(.L_585 - .L_584)


	//   ....[0]....
.L_584:
        /*0068*/ 	.word	0x000000c0


	//   ....[1]....
        /*006c*/ 	.word	0x000000d0


	//   ....[2]....
        /*0070*/ 	.word	0x00000170


	//----- nvinfo : EIATTR_COOP_GROUP_MASK_REGIDS
	.align		4
.L_585:
        /*0074*/ 	.byte	0x04, 0x29
        /*0076*/ 	.short	(.L_587 - .L_586)


	//   ....[0]....
.L_586:
        /*0078*/ 	.word	0xffffffff


	//   ....[1]....
        /*007c*/ 	.word	0xffffffff


	//   ....[2]....
        /*0080*/ 	.word	0xffffffff


	//   ....[3]....
        /*0084*/ 	.word	0xffffffff


	//   ....[4]....
        /*0088*/ 	.word	0xffffffff


	//   ....[5]....
        /*008c*/ 	.word	0xffffffff


	//   ....[6]....
        /*0090*/ 	.word	0xffffffff


	//   ....[7]....
        /*0094*/ 	.word	0xffffffff


	//   ....[8]....
        /*0098*/ 	.word	0xffffffff


	//   ....[9]....
        /*009c*/ 	.word	0xffffffff


	//   ....[10]....
        /*00a0*/ 	.word	0xffffffff


	//   ....[11]....
        /*00a4*/ 	.word	0xffffffff


	//   ....[12]....
        /*00a8*/ 	.word	0xffffffff


	//   ....[13]....
        /*00ac*/ 	.word	0xffffffff


	//   ....[14]....
        /*00b0*/ 	.word	0xffffffff


	//   ....[15]....
        /*00b4*/ 	.word	0xffffffff


	//   ....[16]....
        /*00b8*/ 	.word	0xffffffff


	//   ....[17]....
        /*00bc*/ 	.word	0xffffffff


	//   ....[18]....
        /*00c0*/ 	.word	0xffffffff


	//   ....[19]....
        /*00c4*/ 	.word	0xffffffff


	//   ....[20]....
        /*00c8*/ 	.word	0xffffffff


	//   ....[21]....
        /*00cc*/ 	.word	0xffffffff


	//   ....[22]....
        /*00d0*/ 	.word	0xffffffff


	//   ....[23]....
        /*00d4*/ 	.word	0xffffffff


	//   ....[24]....
        /*00d8*/ 	.word	0xffffffff


	//   ....[25]....
        /*00dc*/ 	.word	0xffffffff


	//   ....[26]....
        /*00e0*/ 	.word	0xffffffff


	//   ....[27]....
        /*00e4*/ 	.word	0xffffffff


	//   ....[28]....
        /*00e8*/ 	.word	0xffffffff


	//   ....[29]....
        /*00ec*/ 	.word	0xffffffff


	//   ....[30]....
        /*00f0*/ 	.word	0xffffffff


	//   ....[31]....
        /*00f4*/ 	.word	0xffffffff


	//   ....[32]....
        /*00f8*/ 	.word	0xffffffff


	//   ....[33]....
        /*00fc*/ 	.word	0xffffffff


	//   ....[34]....
        /*0100*/ 	.word	0xffffffff


	//   ....[35]....
        /*0104*/ 	.word	0xffffffff


	//   ....[36]....
        /*0108*/ 	.word	0xffffffff


	//   ....[37]....
        /*010c*/ 	.word	0xffffffff


	//   ....[38]....
        /*0110*/ 	.word	0xffffffff


	//   ....[39]....
        /*0114*/ 	.word	0xffffffff


	//   ....[40]....
        /*0118*/ 	.word	0xffffffff


	//   ....[41]....
        /*011c*/ 	.word	0xffffffff


	//   ....[42]....
        /*0120*/ 	.word	0xffffffff


	//   ....[43]....
        /*0124*/ 	.word	0xffffffff


	//   ....[44]....
        /*0128*/ 	.word	0xffffffff


	//   ....[45]....
        /*012c*/ 	.word	0xffffffff


	//   ....[46]....
        /*0130*/ 	.word	0xffffffff


	//   ....[47]....
        /*0134*/ 	.word	0xffffffff


	//   ....[48]....
        /*0138*/ 	.word	0xffffffff


	//   ....[49]....
        /*013c*/ 	.word	0xffffffff


	//   ....[50]....
        /*0140*/ 	.word	0xffffffff


	//   ....[51]....
        /*0144*/ 	.word	0xffffffff


	//   ....[52]....
        /*0148*/ 	.word	0xffffffff


	//   ....[53]....
        /*014c*/ 	.word	0xffffffff


	//   ....[54]....
        /*0150*/ 	.word	0xffffffff


	//   ....[55]....
        /*0154*/ 	.word	0xffffffff


	//   ....[56]....
        /*0158*/ 	.word	0xffffffff


	//   ....[57]....
        /*015c*/ 	.word	0xffffffff


	//   ....[58]....
        /*0160*/ 	.word	0xffffffff


	//   ....[59]....
        /*0164*/ 	.word	0xffffffff


	//   ....[60]....
        /*0168*/ 	.word	0xffffffff


	//   ....[61]....
        /*016c*/ 	.word	0xffffffff


	//   ....[62]....
        /*0170*/ 	.word	0xffffffff


	//   ....[63]....
        /*0174*/ 	.word	0xffffffff


	//   ....[64]....
        /*0178*/ 	.word	0xffffffff


	//   ....[65]....
        /*017c*/ 	.word	0xffffffff


	//   ....[66]....
        /*0180*/ 	.word	0xffffffff


	//   ....[67]....
        /*0184*/ 	.word	0xffffffff


	//   ....[68]....
        /*0188*/ 	.word	0xffffffff


	//   ....[69]....
        /*018c*/ 	.word	0xffffffff


	//   ....[70]....
        /*0190*/ 	.word	0xffffffff


	//   ....[71]....
        /*0194*/ 	.word	0xffffffff


	//   ....[72]....
        /*0198*/ 	.word	0xffffffff


	//   ....[73]....
        /*019c*/ 	.word	0xffffffff


	//   ....[74]....
        /*01a0*/ 	.word	0xffffffff


	//   ....[75]....
        /*01a4*/ 	.word	0xffffffff


	//   ....[76]....
        /*01a8*/ 	.word	0xffffffff


	//   ....[77]....
        /*01ac*/ 	.word	0xffffffff


	//   ....[78]....
        /*01b0*/ 	.word	0xffffffff


	//   ....[79]....
        /*01b4*/ 	.word	0xffffffff


	//   ....[80]....
        /*01b8*/ 	.word	0xffffffff


	//   ....[81]....
        /*01bc*/ 	.word	0xffffffff


	//   ....[82]....
        /*01c0*/ 	.word	0xffffffff


	//   ....[83]....
        /*01c4*/ 	.word	0xffffffff


	//   ....[84]....
        /*01c8*/ 	.word	0xffffffff


	//   ....[85]....
        /*01cc*/ 	.word	0xffffffff


	//   ....[86]....
        /*01d0*/ 	.word	0xffffffff


	//   ....[87]....
        /*01d4*/ 	.word	0xffffffff


	//   ....[88]....
        /*01d8*/ 	.word	0xffffffff


	//   ....[89]....
        /*01dc*/ 	.word	0xffffffff


	//   ....[90]....
        /*01e0*/ 	.word	0xffffffff


	//   ....[91]....
        /*01e4*/ 	.word	0xffffffff


	//   ....[92]....
        /*01e8*/ 	.word	0xffffffff


	//   ....[93]....
        /*01ec*/ 	.word	0x0500000f


	//   ....[94]....
        /*01f0*/ 	.word	0x0500000f


	//   ....[95]....
        /*01f4*/ 	.word	0x0500000f


	//   ....[96]....
        /*01f8*/ 	.word	0x0500000f


	//   ....[97]....
        /*01fc*/ 	.word	0x0500000f


	//   ....[98]....
        /*0200*/ 	.word	0x0500000f


	//   ....[99]....
        /*0204*/ 	.word	0x0500000f


	//   ....[100]....
        /*0208*/ 	.word	0x0500000f


	//   ....[101]....
        /*020c*/ 	.word	0x0500000f


	//   ....[102]....
        /*0210*/ 	.word	0x0500000f


	//   ....[103]....
        /*0214*/ 	.word	0x0500000f


	//   ....[104]....
        /*0218*/ 	.word	0x0500000f


	//   ....[105]....
        /*021c*/ 	.word	0x0500000f


	//   ....[106]....
        /*0220*/ 	.word	0x0500000f


	//   ....[107]....
        /*0224*/ 	.word	0x0500000f


	//   ....[108]....
        /*0228*/ 	.word	0x0500000f


	//   ....[109]....
        /*022c*/ 	.word	0x0500000f


	//   ....[110]....
        /*0230*/ 	.word	0x0500000f


	//   ....[111]....
        /*0234*/ 	.word	0x0500000f


	//   ....[112]....
        /*0238*/ 	.word	0x0500000f


	//   ....[113]....
        /*023c*/ 	.word	0x0500000f


	//   ....[114]....
        /*0240*/ 	.word	0x0500000f


	//   ....[115]....
        /*0244*/ 	.word	0x0500000f


	//   ....[116]....
        /*0248*/ 	.word	0x0500000f


	//   ....[117]....
        /*024c*/ 	.word	0x0500000f


	//   ....[118]....
        /*0250*/ 	.word	0x0500000f


	//   ....[119]....
        /*0254*/ 	.word	0x0500000f


	//   ....[120]....
        /*0258*/ 	.word	0x0500000f


	//   ....[121]....
        /*025c*/ 	.word	0x0500000f


	//   ....[122]....
        /*0260*/ 	.word	0x0500000f


	//   ....[123]....
        /*0264*/ 	.word	0x0500000f


	//   ....[124]....
        /*0268*/ 	.word	0x0500000f


	//   ....[125]....
        /*026c*/ 	.word	0x0500000f


	//   ....[126]....
        /*0270*/ 	.word	0x0500000f


	//   ....[127]....
        /*0274*/ 	.word	0x0500000f


	//   ....[128]....
        /*0278*/ 	.word	0x0500000f


	//   ....[129]....
        /*027c*/ 	.word	0x0500000f


	//   ....[130]....
        /*0280*/ 	.word	0x0500000f


	//   ....[131]....
        /*0284*/ 	.word	0x0500000f


	//   ....[132]....
        /*0288*/ 	.word	0x0500000f


	//   ....[133]....
        /*028c*/ 	.word	0x0500000f


	//   ....[134]....
        /*0290*/ 	.word	0x0500000f


	//   ....[135]....
        /*0294*/ 	.word	0x0500000f


	//   ....[136]....
        /*0298*/ 	.word	0x0500000f


	//   ....[137]....
        /*029c*/ 	.word	0x0500000f


	//   ....[138]....
        /*02a0*/ 	.word	0x0500000f


	//   ....[139]....
        /*02a4*/ 	.word	0x0500000f


	//   ....[140]....
        /*02a8*/ 	.word	0x0500000f


	//   ....[141]....
        /*02ac*/ 	.word	0x0500000f


	//   ....[142]....
        /*02b0*/ 	.word	0x0500000f


	//   ....[143]....
        /*02b4*/ 	.word	0x0500000f


	//   ....[144]....
        /*02b8*/ 	.word	0x0500000f


	//   ....[145]....
        /*02bc*/ 	.word	0x0500000f


	//   ....[146]....
        /*02c0*/ 	.word	0x0500000f


	//   ....[147]....
        /*02c4*/ 	.word	0x0500000f


	//   ....[148]....
        /*02c8*/ 	.word	0x0500000f


	//   ....[149]....
        /*02cc*/ 	.word	0x0500000f


	//   ....[150]....
        /*02d0*/ 	.word	0x0500000f


	//   ....[151]....
        /*02d4*/ 	.word	0x0500000f


	//   ....[152]....
        /*02d8*/ 	.word	0x0500000f


	//   ....[153]....
        /*02dc*/ 	.word	0x0500000f


	//   ....[154]....
        /*02e0*/ 	.word	0x0500000f


	//   ....[155]....
        /*02e4*/ 	.word	0x0500000f


	//   ....[156]....
        /*02e8*/ 	.word	0x0500000f


	//   ....[157]....
        /*02ec*/ 	.word	0x0500000f


	//   ....[158]....
        /*02f0*/ 	.word	0x0500000f


	//----- nvinfo : EIATTR_COOP_GROUP_INSTR_OFFSETS
	.align		4
.L_587:
        /*02f4*/ 	.byte	0x04, 0x28
        /*02f6*/ 	.short	(.L_589 - .L_588)


	//   ....[0]....
.L_588:
        /*02f8*/ 	.word	0x00000070


	//   ....[1]....
        /*02fc*/ 	.word	0x000000b0


	//   ....[2]....
        /*0300*/ 	.word	0x000002d0


	//   ....[3]....
        /*0304*/ 	.word	0x00000430


	//   ....[4]....
        /*0308*/ 	.word	0x00000550


	//   ....[5]....
        /*030c*/ 	.word	0x000006b0


	//   ....[6]....
        /*0310*/ 	.word	0x00001160


	//   ....[7]....
        /*0314*/ 	.word	0x00002ac0


	//   ....[8]....
        /*0318*/ 	.word	0x00002b40


	//   ....[9]....
        /*031c*/ 	.word	0x00002f60


	//   ....[10]....
        /*0320*/ 	.word	0x00003010


	//   ....[11]....
        /*0324*/ 	.word	0x000055c0


	//   ....[12]....
        /*0328*/ 	.word	0x000055f0


	//   ....[13]....
        /*032c*/ 	.word	0x00005610


	//   ....[14]....
        /*0330*/ 	.word	0x00005640


	//   ....[15]....
        /*0334*/ 	.word	0x00006980


	//   ....[16]....
        /*0338*/ 	.word	0x000069a0


	//   ....[17]....
        /*033c*/ 	.word	0x00006a50


	//   ....[18]....
        /*0340*/ 	.word	0x00006a60


	//   ....[19]....
        /*0344*/ 	.word	0x00007af0


	//   ....[20]....
        /*0348*/ 	.word	0x00007b30


	//   ....[21]....
        /*034c*/ 	.word	0x00007b70


	//   ....[22]....
        /*0350*/ 	.word	0x00007bb0


	//   ....[23]....
        /*0354*/ 	.word	0x00007c00


	//   ....[24]....
        /*0358*/ 	.word	0x00007c20


	//   ....[25]....
        /*035c*/ 	.word	0x00008590


	//   ....[26]....
        /*0360*/ 	.word	0x000085a0


	//   ....[27]....
        /*0364*/ 	.word	0x000092e0


	//   ....[28]....
        /*0368*/ 	.word	0x0000a4d0


	//   ....[29]....
        /*036c*/ 	.word	0x0000a4f0


	//   ....[30]....
        /*0370*/ 	.word	0x0000a500


	//   ....[31]....
        /*0374*/ 	.word	0x0000a510


	//   ....[32]....
        /*0378*/ 	.word	0x0000a520


	//   ....[33]....
        /*037c*/ 	.word	0x0000a530


	//   ....[34]....
        /*0380*/ 	.word	0x0000a540


	//   ....[35]....
        /*0384*/ 	.word	0x0000a5a0


	//   ....[36]....
        /*0388*/ 	.word	0x0000a5e0


	//   ....[37]....
        /*038c*/ 	.word	0x0000a640


	//   ....[38]....
        /*0390*/ 	.word	0x0000a650


	//   ....[39]....
        /*0394*/ 	.word	0x0000a720


	//   ....[40]....
        /*0398*/ 	.word	0x0000ad40


	//   ....[41]....
        /*039c*/ 	.word	0x0000ad70


	//   ....[42]....
        /*03a0*/ 	.word	0x0000ada0


	//   ....[43]....
        /*03a4*/ 	.word	0x0000adc0


	//   ....[44]....
        /*03a8*/ 	.word	0x0000add0


	//   ....[45]....
        /*03ac*/ 	.word	0x0000ae50


	//   ....[46]....
        /*03b0*/ 	.word	0x0000ae90


	//   ....[47]....
        /*03b4*/ 	.word	0x0000aee0


	//   ....[48]....
        /*03b8*/ 	.word	0x0000af10


	//   ....[49]....
        /*03bc*/ 	.word	0x0000af70


	//   ....[50]....
        /*03c0*/ 	.word	0x0000afb0


	//   ....[51]....
        /*03c4*/ 	.word	0x0000b000


	//   ....[52]....
        /*03c8*/ 	.word	0x0000b030


	//   ....[53]....
        /*03cc*/ 	.word	0x0000b080


	//   ....[54]....
        /*03d0*/ 	.word	0x0000b0c0


	//   ....[55]....
        /*03d4*/ 	.word	0x0000b110


	//   ....[56]....
        /*03d8*/ 	.word	0x0000b8d0


	//   ....[57]....
        /*03dc*/ 	.word	0x0000b900


	//   ....[58]....
        /*03e0*/ 	.word	0x0000b920


	//   ....[59]....
        /*03e4*/ 	.word	0x0000b930


	//   ....[60]....
        /*03e8*/ 	.word	0x0000b950


	//   ....[61]....
        /*03ec*/ 	.word	0x0000b9b0


	//   ....[62]....
        /*03f0*/ 	.word	0x0000b9d0


	//   ....[63]....
        /*03f4*/ 	.word	0x0000b9f0


	//   ....[64]....
        /*03f8*/ 	.word	0x0000ba00


	//   ....[65]....
        /*03fc*/ 	.word	0x0000ba60


	//   ....[66]....
        /*0400*/ 	.word	0x0000ba80


	//   ....[67]....
        /*0404*/ 	.word	0x0000bb40


	//   ....[68]....
        /*0408*/ 	.word	0x0000bd80


	//   ....[69]....
        /*040c*/ 	.word	0x0000bda0


	//   ....[70]....
        /*0410*/ 	.word	0x0000bdb0


	//   ....[71]....
        /*0414*/ 	.word	0x0000bdd0


	//   ....[72]....
        /*0418*/ 	.word	0x0000be60


	//   ....[73]....
        /*041c*/ 	.word	0x0000be90


	//   ....[74]....
        /*0420*/ 	.word	0x0000bf00


	//   ....[75]....
        /*0424*/ 	.word	0x0000bf30


	//   ....[76]....
        /*0428*/ 	.word	0x0000bfa0


	//   ....[77]....
        /*042c*/ 	.word	0x0000bfd0


	//   ....[78]....
        /*0430*/ 	.word	0x0000c040


	//   ....[79]....
        /*0434*/ 	.word	0x0000c070


	//   ....[80]....
        /*0438*/ 	.word	0x0000c540


	//   ....[81]....
        /*043c*/ 	.word	0x0000c570


	//   ....[82]....
        /*0440*/ 	.word	0x0000c5a0


	//   ....[83]....
        /*0444*/ 	.word	0x0000c5d0


	//   ....[84]....
        /*0448*/ 	.word	0x0000c600


	//   ....[85]....
        /*044c*/ 	.word	0x0000c610


	//   ....[86]....
        /*0450*/ 	.word	0x0000c6b0


	//   ....[87]....
        /*0454*/ 	.word	0x0000c6d0


	//   ....[88]....
        /*0458*/ 	.word	0x0000c760


	//   ....[89]....
        /*045c*/ 	.word	0x0000c780


	//   ....[90]....
        /*0460*/ 	.word	0x0000c7f0


	//   ....[91]....
        /*0464*/ 	.word	0x0000c820


	//   ....[92]....
        /*0468*/ 	.word	0x0000cba0


	//   ....[93]....
        /*046c*/ 	.word	0x0000d060


	//   ....[94]....
        /*0470*/ 	.word	0x0000d150


	//   ....[95]....
        /*0474*/ 	.word	0x0000d1f0


	//   ....[96]....
        /*0478*/ 	.word	0x0000d250


	//   ....[97]....
        /*047c*/ 	.word	0x0000d320


	//   ....[98]....
        /*0480*/ 	.word	0x0000d390


	//   ....[99]....
        /*0484*/ 	.word	0x0000d460


	//   ....[100]....
        /*0488*/ 	.word	0x0000d4e0


	//   ....[101]....
        /*048c*/ 	.word	0x0000d5b0


	//   ....[102]....
        /*0490*/ 	.word	0x0000d630


	//   ....[103]....
        /*0494*/ 	.word	0x0000d710


	//   ....[104]....
        /*0498*/ 	.word	0x0000d790


	//   ....[105]....
        /*049c*/ 	.word	0x0000d850


	//   ....[106]....
        /*04a0*/ 	.word	0x0000d8e0


	//   ....[107]....
        /*04a4*/ 	.word	0x0000d940


	//   ....[108]....
        /*04a8*/ 	.word	0x0000d9e0


	//   ....[109]....
        /*04ac*/ 	.word	0x0000dab0


	//   ....[110]....
        /*04b0*/ 	.word	0x0000db30


	//   ....[111]....
        /*04b4*/ 	.word	0x0000dc00


	//   ....[112]....
        /*04b8*/ 	.word	0x0000dc80


	//   ....[113]....
        /*04bc*/ 	.word	0x0000dd50


	//   ....[114]....
        /*04c0*/ 	.word	0x0000ddd0


	//   ....[115]....
        /*04c4*/ 	.word	0x0000dea0


	//   ....[116]....
        /*04c8*/ 	.word	0x0000df20


	//   ....[117]....
        /*04cc*/ 	.word	0x0000dff0


	//   ....[118]....
        /*04d0*/ 	.word	0x0000e070


	//   ....[119]....
        /*04d4*/ 	.word	0x0000e140


	//   ....[120]....
        /*04d8*/ 	.word	0x0000e1b0


	//   ....[121]....
        /*04dc*/ 	.word	0x0000e270


	//   ....[122]....
        /*04e0*/ 	.word	0x0000e3b0


	//   ....[123]....
        /*04e4*/ 	.word	0x0000e470


	//   ....[124]....
        /*04e8*/ 	.word	0x0000e4e0


	//   ....[125]....
        /*04ec*/ 	.word	0x0000e5a0


	//   ....[126]....
        /*04f0*/ 	.word	0x0000e600


	//   ....[127]....
        /*04f4*/ 	.word	0x0000e6c0


	//   ....[128]....
        /*04f8*/ 	.word	0x0000e720


	//   ....[129]....
        /*04fc*/ 	.word	0x0000e7f0


	//   ....[130]....
        /*0500*/ 	.word	0x0000e850


	//   ....[131]....
        /*0504*/ 	.word	0x0000e920


	//   ....[132]....
        /*0508*/ 	.word	0x0000e980


	//   ....[133]....
        /*050c*/ 	.word	0x0000ea60


	//   ....[134]....
        /*0510*/ 	.word	0x0000eb40


	//   ....[135]....
        /*0514*/ 	.word	0x0000ebe0


	//   ....[136]....
        /*0518*/ 	.word	0x0000ec40


	//   ....[137]....
        /*051c*/ 	.word	0x0000ed00


	//   ....[138]....
        /*0520*/ 	.word	0x0000edc0


	//   ....[139]....
        /*0524*/ 	.word	0x0000ee80


	//   ....[140]....
        /*0528*/ 	.word	0x0000ef40


	//   ....[141]....
        /*052c*/ 	.word	0x0000f000


	//   ....[142]....
        /*0530*/ 	.word	0x0000f0c0


	//   ....[143]....
        /*0534*/ 	.word	0x0000f180


	//   ....[144]....
        /*0538*/ 	.word	0x0000f240


	//   ....[145]....
        /*053c*/ 	.word	0x0000f300


	//   ....[146]....
        /*0540*/ 	.word	0x0000f440


	//   ....[147]....
        /*0544*/ 	.word	0x0000f4e0


	//   ....[148]....
        /*0548*/ 	.word	0x0000f5b0


	//   ....[149]....
        /*054c*/ 	.word	0x0000f6a0


	//   ....[150]....
        /*0550*/ 	.word	0x0000f710


	//   ....[151]....
        /*0554*/ 	.word	0x0000f800


	//   ....[152]....
        /*0558*/ 	.word	0x0000f870


	//   ....[153]....
        /*055c*/ 	.word	0x0000f970


	//   ....[154]....
        /*0560*/ 	.word	0x0000f9f0


	//   ....[155]....
        /*0564*/ 	.word	0x0000fae0


	//   ....[156]....
        /*0568*/ 	.word	0x0000fb50


	//   ....[157]....
        /*056c*/ 	.word	0x0000fc20


	//   ....[158]....
        /*0570*/ 	.word	0x0000fd30


	//----- nvinfo : EIATTR_REG_RECONFIG
	.align		4
.L_589:
        /*0574*/ 	.byte	0x01, 0x54
	.zero		2


	//----- nvinfo : EIATTR_SYSCALL_OFFSETS
	.align		4
        /*0578*/ 	.byte	0x04, 0x46
        /*057a*/ 	.short	(.L_591 - .L_590)


	//   ....[0]....
.L_590:
        /*057c*/ 	.word	0x00001320


	//   ....[1]....
        /*0580*/ 	.word	0x00009a20


	//   ....[2]....
        /*0584*/ 	.word	0x00009b60


	//   ....[3]....
        /*0588*/ 	.word	0x00009c50


	//   ....[4]....
        /*058c*/ 	.word	0x0000aab0


	//----- nvinfo : EIATTR_MBARRIER_INSTR_OFFSETS
	.align		4
.L_591:
        /*0590*/ 	.byte	0x04, 0x39
        /*0592*/ 	.short	(.L_593 - .L_592)


	//   ....[0]....
.L_592:
        /*0594*/ 	.word	0x00000180
        /*0598*/ 	.word	0x000000ff
        /*059c*/ 	.word	0x00030800
        /*05a0*/ 	.short	0x0100
        /*05a2*/ 	.byte	0x08
	.zero		1


	//   ....[1]....
        /*05a4*/ 	.word	0x00000190
        /*05a8*/ 	.word	0x000000ff
        /*05ac*/ 	.word	0x00030820
        /*05b0*/ 	.short	0x0100
        /*05b2*/ 	.byte	0x08
	.zero		1


	//   ....[2]....
        /*05b4*/ 	.word	0x00000280
        /*05b8*/ 	.word	0x000000ff
        /*05bc*/ 	.word	0x00030830
        /*05c0*/ 	.short	0x0100
        /*05c2*/ 	.byte	0x08
	.zero		1


	//   ....[3]....
        /*05c4*/ 	.word	0x00000290
        /*05c8*/ 	.word	0x000000ff
        /*05cc*/ 	.word	0x00030840
        /*05d0*/ 	.short	0x0100
        /*05d2*/ 	.byte	0x08
	.zero		1


	//   ....[4]....
        /*05d4*/ 	.word	0x000002a0
        /*05d8*/ 	.word	0x000000ff
        /*05dc*/ 	.word	0x00030838
        /*05e0*/ 	.short	0x0100
        /*05e2*/ 	.byte	0x08
	.zero		1


	//   ....[5]....
        /*05e4*/ 	.word	0x000002b0
        /*05e8*/ 	.word	0x000000ff
        /*05ec*/ 	.word	0x00030848
        /*05f0*/ 	.short	0x0100
        /*05f2*/ 	.byte	0x08
	.zero		1


	//   ....[6]....
        /*05f4*/ 	.word	0x000003e0
        /*05f8*/ 	.word	0x000000ff
        /*05fc*/ 	.word	0x00030850
        /*0600*/ 	.short	0x0100
        /*0602*/ 	.byte	0x08
	.zero		1


	//   ....[7]....
        /*0604*/ 	.word	0x000003f0
        /*0608*/ 	.word	0x000000ff
        /*060c*/ 	.word	0x00030860
        /*0610*/ 	.short	0x0100
        /*0612*/ 	.byte	0x08
	.zero		1


	//   ....[8]....
        /*0614*/ 	.word	0x00000400
        /*0618*/ 	.word	0x000000ff
        /*061c*/ 	.word	0x00030858
        /*0620*/ 	.short	0x0100
        /*0622*/ 	.byte	0x08
	.zero		1


	//   ....[9]....
        /*0624*/ 	.word	0x00000410
        /*0628*/ 	.word	0x000000ff
        /*062c*/ 	.word	0x00030868
        /*0630*/ 	.short	0x0100
        /*0632*/ 	.byte	0x08
	.zero		1


	//   ....[10]....
        /*0634*/ 	.word	0x00000500
        /*0638*/ 	.word	0x000000ff
        /*063c*/ 	.word	0x00030870
        /*0640*/ 	.short	0x0100
        /*0642*/ 	.byte	0x06
	.zero		1


	//   ....[11]....
        /*0644*/ 	.word	0x00000510
        /*0648*/ 	.word	0x000000ff
        /*064c*/ 	.word	0x00030880
        /*0650*/ 	.short	0x0100
        /*0652*/ 	.byte	0x06
	.zero		1


	//   ....[12]....
        /*0654*/ 	.word	0x00000520
        /*0658*/ 	.word	0x000000ff
        /*065c*/ 	.word	0x00030878
        /*0660*/ 	.short	0x0100
        /*0662*/ 	.byte	0x06
	.zero		1


	//   ....[13]....
        /*0664*/ 	.word	0x00000530
        /*0668*/ 	.word	0x000000ff
        /*066c*/ 	.word	0x00030888
        /*0670*/ 	.short	0x0100
        /*0672*/ 	.byte	0x06
	.zero		1


	//   ....[14]....
        /*0674*/ 	.word	0x00000660
        /*0678*/ 	.word	0x000000ff
        /*067c*/ 	.word	0x00030890
        /*0680*/ 	.short	0x0100
        /*0682*/ 	.byte	0x08
	.zero		1


	//   ....[15]....
        /*0684*/ 	.word	0x00000670
        /*0688*/ 	.word	0x000000ff
        /*068c*/ 	.word	0x000308a0
        /*0690*/ 	.short	0x0100
        /*0692*/ 	.byte	0x08
	.zero		1


	//   ....[16]....
        /*0694*/ 	.word	0x00000680
        /*0698*/ 	.word	0x000000ff
        /*069c*/ 	.word	0x00030898
        /*06a0*/ 	.short	0x0100
        /*06a2*/ 	.byte	0x08
	.zero		1


	//   ....[17]....
        /*06a4*/ 	.word	0x00000690
        /*06a8*/ 	.word	0x000000ff
        /*06ac*/ 	.word	0x000308a8
        /*06b0*/ 	.short	0x0100
        /*06b2*/ 	.byte	0x08
	.zero		1


	//   ....[18]....
        /*06b4*/ 	.word	0x000007d0
        /*06b8*/ 	.word	0x000000ff
        /*06bc*/ 	.word	0x000308b0
        /*06c0*/ 	.short	0x0100
        /*06c2*/ 	.byte	0x08
	.zero		1


	//   ....[19]....
        /*06c4*/ 	.word	0x000007e0
        /*06c8*/ 	.word	0x000000ff
        /*06cc*/ 	.word	0x000308c0
        /*06d0*/ 	.short	0x0100
        /*06d2*/ 	.byte	0x08
	.zero		1


	//   ....[20]....
        /*06d4*/ 	.word	0x000007f0
        /*06d8*/ 	.word	0x000000ff
        /*06dc*/ 	.word	0x000308b8
        /*06e0*/ 	.short	0x0100
        /*06e2*/ 	.byte	0x08
	.zero		1


	//   ....[21]....
        /*06e4*/ 	.word	0x00000800
        /*06e8*/ 	.word	0x000000ff
        /*06ec*/ 	.word	0x000308c8
        /*06f0*/ 	.short	0x0100
        /*06f2*/ 	.byte	0x08
	.zero		1


	//   ....[22]....
        /*06f4*/ 	.word	0x00001340
        /*06f8*/ 	.word	0x000000ff
        /*06fc*/ 	.word	0x00030800
        /*0700*/ 	.short	0x010a
        /*0702*/ 	.byte	0x26
	.zero		1


	//   ....[23]....
        /*0704*/ 	.word	0x000013d0
        /*0708*/ 	.word	0x000000ff
        /*070c*/ 	.word	0x00030830
        /*0710*/ 	.short	0x010a
        /*0712*/ 	.byte	0x26
	.zero		1


	//   ....[24]....
        /*0714*/ 	.word	0x00001430
        /*0718*/ 	.word	0x000000ff
        /*071c*/ 	.word	0x00030830
        /*0720*/ 	.short	0x010a
        /*0722*/ 	.byte	0x26
	.zero		1


	//   ....[25]....
        /*0724*/ 	.word	0x00002320
        /*0728*/ 	.word	0x000000ff
        /*072c*/ 	.word	0x00000000
        /*0730*/ 	.short	0x0101
        /*0732*/ 	.byte	0x04
	.zero		1


	//   ....[26]....
        /*0734*/ 	.word	0x00003f60
        /*0738*/ 	.word	0x000000ff
        /*073c*/ 	.word	0x00030830
        /*0740*/ 	.short	0x010a
        /*0742*/ 	.byte	0x3d
	.zero		1


	//   ....[27]....
        /*0744*/ 	.word	0x00003fa0
        /*0748*/ 	.word	0x000000ff
        /*074c*/ 	.word	0x00030830
        /*0750*/ 	.short	0x010a
        /*0752*/ 	.byte	0x3d
	.zero		1


	//   ....[28]....
        /*0754*/ 	.word	0x00004a00
        /*0758*/ 	.word	0x000000ff
        /*075c*/ 	.word	0x00030850
        /*0760*/ 	.short	0x010a
        /*0762*/ 	.byte	0x04
	.zero		1


	//   ....[29]....
        /*0764*/ 	.word	0x00004a40
        /*0768*/ 	.word	0x000000ff
        /*076c*/ 	.word	0x00030850
        /*0770*/ 	.short	0x010a
        /*0772*/ 	.byte	0x04
	.zero		1


	//   ....[30]....
        /*0774*/ 	.word	0x00005110
        /*0778*/ 	.word	0x000000ff
        /*077c*/ 	.word	0x00000000
        /*0780*/ 	.short	0x0101
        /*0782*/ 	.byte	0x3d
	.zero		1


	//   ....[31]....
        /*0784*/ 	.word	0x00006180
        /*0788*/ 	.word	0x000000ff
        /*078c*/ 	.word	0x00000000
        /*0790*/ 	.short	0x0101
        /*0792*/ 	.byte	0x04
	.zero		1


	//   ....[32]....
        /*0794*/ 	.word	0x000068d0
        /*0798*/ 	.word	0x000000ff
        /*079c*/ 	.word	0x00030850
        /*07a0*/ 	.short	0x010a
        /*07a2*/ 	.byte	0x05
	.zero		1


	//   ....[33]....
        /*07a4*/ 	.word	0x00006910
        /*07a8*/ 	.word	0x000000ff
        /*07ac*/ 	.word	0x00030850
        /*07b0*/ 	.short	0x010a
        /*07b2*/ 	.byte	0x05
	.zero		1


	//   ....[34]....
        /*07b4*/ 	.word	0x00006f30
        /*07b8*/ 	.word	0x000000ff
        /*07bc*/ 	.word	0x00000000
        /*07c0*/ 	.short	0x0101
        /*07c2*/ 	.byte	0x04
	.zero		1


	//   ....[35]....
        /*07c4*/ 	.word	0x00007c40
        /*07c8*/ 	.word	0x000000ff
        /*07cc*/ 	.word	0x00000000
        /*07d0*/ 	.short	0x0101
        /*07d2*/ 	.byte	0x04
	.zero		1


	//   ....[36]....
        /*07d4*/ 	.word	0x0000a280
        /*07d8*/ 	.word	0x000000ff
        /*07dc*/ 	.word	0x00030840
        /*07e0*/ 	.short	0x010a
        /*07e2*/ 	.byte	0x2c
	.zero		1


	//   ....[37]....
        /*07e4*/ 	.word	0x0000a870
        /*07e8*/ 	.word	0x000000ff
        /*07ec*/ 	.word	0x00030830
        /*07f0*/ 	.short	0x0107
        /*07f2*/ 	.byte	0x2c
	.zero		1


	//   ....[38]....
        /*07f4*/ 	.word	0x0000a8e0
        /*07f8*/ 	.word	0x000000ff
        /*07fc*/ 	.word	0x00030830
        /*0800*/ 	.short	0x0101
        /*0802*/ 	.byte	0x2c
	.zero		1


	//   ....[39]....
        /*0804*/ 	.word	0x0000b260
        /*0808*/ 	.word	0x000000ff
        /*080c*/ 	.word	0x00030800
        /*0810*/ 	.short	0x0107
        /*0812*/ 	.byte	0x2c
	.zero		1


	//   ....[40]....
        /*0814*/ 	.word	0x0000b2c0
        /*0818*/ 	.word	0x000000ff
        /*081c*/ 	.word	0x00030800
        /*0820*/ 	.short	0x0101
        /*0822*/ 	.byte	0x2c
	.zero		1


	//   ....[41]....
        /*0824*/ 	.word	0x0000b2d0
        /*0828*/ 	.word	0x000000ff
        /*082c*/ 	.word	0x00030820
        /*0830*/ 	.short	0x010a
        /*0832*/ 	.byte	0x2c
	.zero		1


	//   ....[42]....
        /*0834*/ 	.word	0x0000b6c0
        /*0838*/ 	.word	0x00000013
        /*083c*/ 	.word	0x00030840
        /*0840*/ 	.short	0x010a
        /*0842*/ 	.byte	0x3f
	.zero		1


	//   ....[43]....
        /*0844*/ 	.word	0x0000bc00
        /*0848*/ 	.word	0x00000013
        /*084c*/ 	.word	0x00030830
        /*0850*/ 	.short	0x0107
        /*0852*/ 	.byte	0x3f
	.zero		1


	//   ....[44]....
        /*0854*/ 	.word	0x0000bcb0
        /*0858*/ 	.word	0x00000013
        /*085c*/ 	.word	0x00030830
        /*0860*/ 	.short	0x0101
        /*0862*/ 	.byte	0x3f
	.zero		1


	//   ....[45]....
        /*0864*/ 	.word	0x0000bd10
        /*0868*/ 	.word	0x00000006
        /*086c*/ 	.word	0x00030860
        /*0870*/ 	.short	0x010a
        /*0872*/ 	.byte	0x3f
	.zero		1


	//   ....[46]....
        /*0874*/ 	.word	0x0000c1c0
        /*0878*/ 	.word	0x00000006
        /*087c*/ 	.word	0x00030850
        /*0880*/ 	.short	0x0107
        /*0882*/ 	.byte	0x3f
	.zero		1


	//   ....[47]....
        /*0884*/ 	.word	0x0000c330
        /*0888*/ 	.word	0x00000006
        /*088c*/ 	.word	0x00030850
        /*0890*/ 	.short	0x0101
        /*0892*/ 	.byte	0x3f
	.zero		1


	//   ....[48]....
        /*0894*/ 	.word	0x0000c4b0
        /*0898*/ 	.word	0x00000000
        /*089c*/ 	.word	0x00030860
        /*08a0*/ 	.short	0x010a
        /*08a2*/ 	.byte	0x3f
	.zero		1


	//   ....[49]....
        /*08a4*/ 	.word	0x0000c9e0
        /*08a8*/ 	.word	0x00000000
        /*08ac*/ 	.word	0x00030850
        /*08b0*/ 	.short	0x0107
        /*08b2*/ 	.byte	0x3f
	.zero		1


	//   ....[50]....
        /*08b4*/ 	.word	0x0000ca90
        /*08b8*/ 	.word	0x00000000
        /*08bc*/ 	.word	0x00030850
        /*08c0*/ 	.short	0x0101
        /*08c2*/ 	.byte	0x3f
	.zero		1


	//   ....[51]....
        /*08c4*/ 	.word	0x0000cb30
        /*08c8*/ 	.word	0x00000007
        /*08cc*/ 	.word	0x00030820
        /*08d0*/ 	.short	0x010a
        /*08d2*/ 	.byte	0x3f
	.zero		1


	//   ....[52]....
        /*08d4*/ 	.word	0x0000ccb0
        /*08d8*/ 	.word	0x00000005
        /*08dc*/ 	.word	0x00030840
        /*08e0*/ 	.short	0x010a
        /*08e2*/ 	.byte	0x3f
	.zero		1


	//   ....[53]....
        /*08e4*/ 	.word	0x0000cd50
        /*08e8*/ 	.word	0x00000007
        /*08ec*/ 	.word	0x00030840
        /*08f0*/ 	.short	0x010a
        /*08f2*/ 	.byte	0x3f
	.zero		1


	//   ....[54]....
        /*08f4*/ 	.word	0x0000cd90
        /*08f8*/ 	.word	0x00000005
        /*08fc*/ 	.word	0x00030860
        /*0900*/ 	.short	0x010a
        /*0902*/ 	.byte	0x3f
	.zero		1


	//   ....[55]....
        /*0904*/ 	.word	0x0000cdd0
        /*0908*/ 	.word	0x00000007
        /*090c*/ 	.word	0x00030860
        /*0910*/ 	.short	0x010a
        /*0912*/ 	.byte	0x3f
	.zero		1


	//   ....[56]....
        /*0914*/ 	.word	0x0000ce40
        /*0918*/ 	.word	0x00000003
        /*091c*/ 	.word	0x00030800
        /*0920*/ 	.short	0x010a
        /*0922*/ 	.byte	0x3f
	.zero		1


	//   ....[57]....
        /*0924*/ 	.word	0x0000cea0
        /*0928*/ 	.word	0x00000003
        /*092c*/ 	.word	0x00030830
        /*0930*/ 	.short	0x010a
        /*0932*/ 	.byte	0x3f
	.zero		1


	//   ....[58]....
        /*0934*/ 	.word	0x0000cf00
        /*0938*/ 	.word	0x00000005
        /*093c*/ 	.word	0x00030830
        /*0940*/ 	.short	0x010a
        /*0942*/ 	.byte	0x3f
	.zero		1


	//   ....[59]....
        /*0944*/ 	.word	0x0000cf60
        /*0948*/ 	.word	0x00000005
        /*094c*/ 	.word	0x00030850
        /*0950*/ 	.short	0x010a
        /*0952*/ 	.byte	0x3f
	.zero		1


	//   ....[60]....
        /*0954*/ 	.word	0x0000cfc0
        /*0958*/ 	.word	0x00000007
        /*095c*/ 	.word	0x00030850
        /*0960*/ 	.short	0x010a
        /*0962*/ 	.byte	0x3f
	.zero		1


	//   ....[61]....
        /*0964*/ 	.word	0x0000d0a0
        /*0968*/ 	.word	0x00000003
        /*096c*/ 	.word	0x00030840
        /*0970*/ 	.short	0x010a
        /*0972*/ 	.byte	0x3f
	.zero		1


	//   ....[62]....
        /*0974*/ 	.word	0x0000e2b0
        /*0978*/ 	.word	0x00000003
        /*097c*/ 	.word	0x00030820
        /*0980*/ 	.short	0x010a
        /*0982*/ 	.byte	0x3f
	.zero		1


	//   ....[63]....
        /*0984*/ 	.word	0x0000e300
        /*0988*/ 	.word	0x00000013
        /*098c*/ 	.word	0x00030840
        /*0990*/ 	.short	0x010a
        /*0992*/ 	.byte	0x3f
	.zero		1


	//   ....[64]....
        /*0994*/ 	.word	0x0000ea90
        /*0998*/ 	.word	0x00000006
        /*099c*/ 	.word	0x00030860
        /*09a0*/ 	.short	0x010a
        /*09a2*/ 	.byte	0x3f
	.zero		1


	//   ....[65]....
        /*09a4*/ 	.word	0x0000f390
        /*09a8*/ 	.word	0x00000000
        /*09ac*/ 	.word	0x00030860
        /*09b0*/ 	.short	0x010a
        /*09b2*/ 	.byte	0x3f
	.zero		1


	//   ....[66]....
        /*09b4*/ 	.word	0x0000fc50
        /*09b8*/ 	.word	0x00000007
        /*09bc*/ 	.word	0x00030820
        /*09c0*/ 	.short	0x010a
        /*09c2*/ 	.byte	0x3f
	.zero		1


	//   ....[67]....
        /*09c4*/ 	.word	0x0000fdf0
        /*09c8*/ 	.word	0x00000005
        /*09cc*/ 	.word	0x00030840
        /*09d0*/ 	.short	0x010a
        /*09d2*/ 	.byte	0x3f
	.zero		1


	//   ....[68]....
        /*09d4*/ 	.word	0x0000fe40
        /*09d8*/ 	.word	0x00000007
        /*09dc*/ 	.word	0x00030840
        /*09e0*/ 	.short	0x010a
        /*09e2*/ 	.byte	0x3f
	.zero		1


	//   ....[69]....
        /*09e4*/ 	.word	0x0000fe90
        /*09e8*/ 	.word	0x00000005
        /*09ec*/ 	.word	0x00030860
        /*09f0*/ 	.short	0x010a
        /*09f2*/ 	.byte	0x3f
	.zero		1


	//----- nvinfo : EIATTR_NUM_MBARRIERS
	.align		4
.L_593:
        /*09f4*/ 	.byte	0x03, 0x38
        /*09f6*/ 	.short	0x0016


	//----- nvinfo : EIATTR_EXIT_INSTR_OFFSETS
	.align		4
        /*09f8*/ 	.byte	0x04, 0x1c
        /*09fa*/ 	.short	(.L_595 - .L_594)


	//   ....[0]....
.L_594:
        /*09fc*/ 	.word	0x0000ce20


	//----- nvinfo : EIATTR_MAX_THREADS
	.align		4
.L_595:
        /*0a00*/ 	.byte	0x04, 0x05
        /*0a02*/ 	.short	(.L_597 - .L_596)
.L_596:
        /*0a04*/ 	.word	0x00000180
        /*0a08*/ 	.word	0x00000001
        /*0a0c*/ 	.word	0x00000001


	//----- nvinfo : EIATTR_CRS_STACK_SIZE
	.align		4
.L_597:
        /*0a10*/ 	.byte	0x04, 0x1e
        /*0a12*/ 	.short	(.L_599 - .L_598)
.L_598:
        /*0a14*/ 	.word	0x00000000


	//----- nvinfo : EIATTR_CBANK_PARAM_SIZE
	.align		4
.L_599:
        /*0a18*/ 	.byte	0x03, 0x19
        /*0a1a*/ 	.short	0x0a70


	//----- nvinfo : EIATTR_PARAM_CBANK
	.align		4
        /*0a1c*/ 	.byte	0x04, 0x0a
        /*0a1e*/ 	.short	(.L_601 - .L_600)
	.align		4
.L_600:
        /*0a20*/ 	.word	index@(.nv.constant0._ZN7cutlass13device_kernelIN5flash11enable_sm90INS1_16FlashAttnFwdSm90INS1_25CollectiveMainloopFwdSm90ILi2EN4cute5tupleIJNS5_1CILi1EEES8_S8_EEENS6_IJNS7_ILi128EEENS7_ILi96EEENS7_ILi192EEEEEELi192ENS_10bfloat16_tEfNS_4arch4Sm90ELb0ELb0ELb1ELb0ELb1ELb0ELb0ELb1ELb1ELb1ELb1ELb0EEENS1_21CollectiveEpilogueFwdINS6_IJSA_SC_SB_EEES9_SE_SG_Li256ELb0ELb1ELb1ELb0EEENS1_19SingleTileSchedulerILb0ELb1ELb1ELi128EEEEEEEEEvNT_6ParamsE)
        /*0a24*/ 	.short	0x0210
        /*0a26*/ 	.short	0x0a70


	//----- nvinfo : EIATTR_SW_WAR
	.align		4
.L_601:
        /*0a28*/ 	.byte	0x04, 0x36
        /*0a2a*/ 	.short	(.L_603 - .L_602)
.L_602:
        /*0a2c*/ 	.word	0x00000008
.L_603:


//--------------------- .nv.info._ZN7cutlass13device_kernelIN5flash11enable_sm90INS1_16FlashAttnFwdSm90INS1_25CollectiveMainloopFwdSm90ILi2EN4cute5tupleIJNS5_1CILi1EEES8_S8_EEENS6_IJNS7_ILi128EEENS7_ILi96EEENS7_ILi192EEEEEELi192ENS_10bfloat16_tEfNS_4arch4Sm90ELb0ELb0ELb1ELb1ELb1ELb0ELb0ELb1ELb1ELb1ELb1ELb0EEENS1_21CollectiveEpilogueFwdINS6_IJSA_SC_SB_EEES9_SE_SG_Li256ELb1ELb1ELb1ELb0EEENS1_36VarlenDynamicPersistentTileSchedulerILi128ELi96ELi256ELi128ELb1ELb1ELb1ELb0ELb1ELb1EEEEEEEEEvNT_6ParamsE --------------------------
	.section	.nv.info._ZN7cutlass13device_kernelIN5flash11enable_sm90INS1_16FlashAttnFwdSm90INS1_25CollectiveMainloopFwdSm90ILi2EN4cute5tupleIJNS5_1CILi1EEES8_S8_EEENS6_IJNS7_ILi128EEENS7_ILi96EEENS7_ILi192EEEEEELi192ENS_10bfloat16_tEfNS_4arch4Sm90ELb0ELb0ELb1ELb1ELb1ELb0ELb0ELb1ELb1ELb1ELb1ELb0EEENS1_21CollectiveEpilogueFwdINS6_IJSA_SC_SB_EEES9_SE_SG_Li256ELb1ELb1ELb1ELb0EEENS1_36VarlenDynamicPersistentTileSchedulerILi128ELi96ELi256ELi128ELb1ELb1ELb1ELb0ELb1ELb1EEEEEEEEEvNT_6ParamsE,"",@"SHT_CUDA_INFO"
	.sectionflags	@""
	.align	4


	//----- nvinfo : EIATTR_CUDA_API_VERSION
	.align		4
        /*0000*/ 	.byte	0x04, 0x37
        /*0002*/ 	.short	(.L_605 - .L_604)
.L_604:
        /*0004*/ 	.word	0x00000082


	//----- nvinfo : EIATTR_KPARAM_INFO
	.align		4
.L_605:
        /*0008*/ 	.byte	0x04, 0x17
        /*000a*/ 	.short	(.L_607 - .L_606)
.L_606:
        /*000c*/ 	.word	0x00000000
        /*0010*/ 	.short	0x0000
        /*0012*/ 	.short	0x0070
        /*0014*/ 	.byte	0x00, 0xf0, 0x01, 0x2a


	//----- nvinfo : EIATTR_SPARSE_MMA_MASK
	.align		4
.L_607:
        /*0018*/ 	.byte	0x03, 0x50
        /*001a*/ 	.short	0x0000


	//----- nvinfo : EIATTR_MAXREG_COUNT
	.align		4
        /*001c*/ 	.byte	0x03, 0x1b
        /*001e*/ 	.short	0x00a8


	//----- nvinfo : EIATTR_NUM_BARRIERS
	.align		4
        /*0020*/ 	.byte	0x02, 0x4c
        /*0022*/ 	.byte	0x09
	.zero		1


	//----- nvinfo : EIATTR_EXTERNS
	.align		4
        /*0024*/ 	.byte	0x04, 0x0f
        /*0026*/ 	.short	(.L_609 - .L_608)


	//   ....[0]....
	.align		4
.L_608:
        /*0028*/ 	.word	index@(__assertfail)


	//----- nvinfo : EIATTR_ANNOTATIONS
	.align		4
.L_609:
        /*002c*/ 	.byte	0x04, 0x55
        /*002e*/ 	.short	(.L_611 - .L_610)


	//   ....[0]....
.L_610:
        /* <DEDUP_REMOVED lines=20> */


	//----- nvinfo : EIATTR_MERCURY_ISA_VERSION
	.align		4
.L_611:
        /*0160*/ 	.byte	0x03, 0x5f
        /*0162*/ 	.short	0x0101


	//----- nvinfo : EIATTR_UNUSED_LOAD_BYTE_OFFSET
	.align		4
        /*0164*/ 	.byte	0x04, 0x44
        /*0166*/ 	.short	(.L_613 - .L_612)


	//   ....[0]....
.L_612:
        /*0168*/ 	.word	0x00000950
        /*016c*/ 	.word	0x0000fff0


	//   ....[1]....
        /*0170*/ 	.word	0x00007f70
        /*0174*/ 	.word	0x0000fff0


	//----- nvinfo : EIATTR_INT_WARP_WIDE_INSTR_OFFSETS
	.align		4
.L_613:
        /*0178*/ 	.byte	0x04, 0x31
        /*017a*/ 	.short	(.L_615 - .L_614)


	//   ....[0]....
.L_614:
        /*017c*/ 	.word	0x000000c0


	//   ....[1]....
        /*0180*/ 	.word	0x000000d0


	//   ....[2]....
        /*0184*/ 	.word	0x00000170


	//   ....[3]....
        /*0188*/ 	.word	0x0000d120


	//   ....[4]....
        /*018c*/ 	.word	0x0000d1b0


	//   ....[5]....
        /*0190*/ 	.word	0x0000ff80


	//   ....[6]....
        /*0194*/ 	.word	0x00010010


	//----- nvinfo : EIATTR_COOP_GROUP_MASK_REGIDS
	.align		4
.L_615:
        /*0198*/ 	.byte	0x04, 0x29
        /*019a*/ 	.short	(.L_617 - .L_616)


	//   ....[0]....
.L_616:
        /*019c*/ 	.word	0xffffffff


	//   ....[1]....
        /*01a0*/ 	.word	0xffffffff


	//   ....[2]....
        /*01a4*/ 	.word	0xffffffff


	//   ....[3]....
        /*01a8*/ 	.word	0xffffffff


	//   ....[4]....
        /*01ac*/ 	.word	0xffffffff


	//   ....[5]....
        /*01b0*/ 	.word	0xffffffff


	//   ....[6]....
        /*01b4*/ 	.word	0xffffffff


	//   ....[7]....
        /*01b8*/ 	.word	0xffffffff


	//   ....[8]....
        /*01bc*/ 	.word	0xffffffff


	//   ....[9]....
        /*01c0*/ 	.word	0xffffffff


	//   ....[10]....
        /*01c4*/ 	.word	0xffffffff


	//   ....[11]....
        /*01c8*/ 	.word	0xffffffff


	//   ....[12]....
        /*01cc*/ 	.word	0xffffffff


	//   ....[13]....
        /*01d0*/ 	.word	0xffffffff


	//   ....[14]....
        /*01d4*/ 	.word	0xffffffff


	//   ....[15]....
        /*01d8*/ 	.word	0xffffffff


	//   ....[16]....
        /*01dc*/ 	.word	0xffffffff


	//   ....[17]....
        /*01e0*/ 	.word	0xffffffff


	//   ....[18]....
        /*01e4*/ 	.word	0xffffffff


	//   ....[19]....
        /*01e8*/ 	.word	0xffffffff


	//   ....[20]....
        /*01ec*/ 	.word	0xffffffff


	//   ....[21]....
        /*01f0*/ 	.word	0xffffffff


	//   ....[22]....
        /*01f4*/ 	.word	0xffffffff


	//   ....[23]....
        /*01f8*/ 	.word	0xffffffff


	//   ....[24]....
        /*01fc*/ 	.word	0xffffffff


	//   ....[25]....
        /*0200*/ 	.word	0xffffffff


	//   ....[26]....
        /*0204*/ 	.word	0xffffffff


	//   ....[27]....
        /*0208*/ 	.word	0xffffffff


	//   ....[28]....
        /*020c*/ 	.word	0xffffffff


	//   ....[29]....
        /*0210*/ 	.word	0xffffffff


	//   ....[30]....
        /*0214*/ 	.word	0xffffffff


	//   ....[31]....
        /*0218*/ 	.word	0xffffffff


	//   ....[32]....
        /*021c*/ 	.word	0xffffffff


	//   ....[33]....
        /*0220*/ 	.word	0xffffffff


	//   ....[34]....
        /*0224*/ 	.word	0xffffffff


	//   ....[35]....
        /*0228*/ 	.word	0xffffffff


	//   ....[36]....
        /*022c*/ 	.word	0xffffffff


	//   ....[37]....
        /*0230*/ 	.word	0xffffffff


	//   ....[38]....
        /*0234*/ 	.word	0xffffffff


	//   ....[39]....
        /*0238*/ 	.word	0xffffffff


	//   ....[40]....
        /*023c*/ 	.word	0xffffffff


	//   ....[41]....
        /*0240*/ 	.word	0xffffffff


	//   ....[42]....
        /*0244*/ 	.word	0xffffffff


	//   ....[43]....
        /*0248*/ 	.word	0xffffffff


	//   ....[44]....
        /*024c*/ 	.word	0xffffffff


	//   ....[45]....
        /*0250*/ 	.word	0xffffffff


	//   ....[46]....
        /*0254*/ 	.word	0xffffffff


	//   ....[47]....
        /*0258*/ 	.word	0xffffffff


	//   ....[48]....
        /*025c*/ 	.word	0xffffffff


	//   ....[49]....
        /*0260*/ 	.word	0xffffffff


	//   ....[50]....
        /*0264*/ 	.word	0xffffffff


	//   ....[51]....
        /*0268*/ 	.word	0xffffffff


	//   ....[52]....
        /*026c*/ 	.word	0xffffffff


	//   ....[53]....
        /*0270*/ 	.word	0xffffffff


	//   ....[54]....
        /*0274*/ 	.word	0xffffffff


	//   ....[55]....
        /*0278*/ 	.word	0xffffffff


	//   ....[56]....
        /*027c*/ 	.word	0xffffffff


	//   ....[57]....
        /*0280*/ 	.word	0xffffffff


	//   ....[58]....
        /*0284*/ 	.word	0xffffffff


	//   ....[59]....
        /*0288*/ 	.word	0xffffffff


	//   ....[60]....
        /*028c*/ 	.word	0xffffffff


	//   ....[61]....
        /*0290*/ 	.word	0xffffffff


	//   ....[62]....
        /*0294*/ 	.word	0xffffffff


	//   ....[63]....
        /*0298*/ 	.word	0xffffffff


	//   ....[64]....
        /*029c*/ 	.word	0xffffffff


	//   ....[65]....
        /*02a0*/ 	.word	0xffffffff


	//   ....[66]....
        /*02a4*/ 	.word	0xffffffff


	//   ....[67]....
        /*02a8*/ 	.word	0xffffffff


	//   ....[68]....
        /*02ac*/ 	.word	0xffffffff


	//   ....[69]....
        /*02b0*/ 	.word	0xffffffff


	//   ....[70]....
        /*02b4*/ 	.word	0xffffffff


	//   ....[71]....
        /*02b8*/ 	.word	0xffffffff


	//   ....[72]....
        /*02bc*/ 	.word	0xffffffff


	//   ....[73]....
        /*02c0*/ 	.word	0xffffffff


	//   ....[74]....
        /*02c4*/ 	.word	0xffffffff


	//   ....[75]....
        /*02c8*/ 	.word	0xffffffff


	//   ....[76]....
        /*02cc*/ 	.word	0xffffffff


	//   ....[77]....
        /*02d0*/ 	.word	0xffffffff


	//   ....[78]....
        /*02d4*/ 	.word	0xffffffff


	//   ....[79]....
        /*02d8*/ 	.word	0xffffffff


	//   ....[80]....
        /*02dc*/ 	.word	0xffffffff


	//   ....[81]....
        /*02e0*/ 	.word	0xffffffff


	//   ....[82]....
        /*02e4*/ 	.word	0xffffffff


	//   ....[83]....
        /*02e8*/ 	.word	0xffffffff


	//   ....[84]....
        /*02ec*/ 	.word	0xffffffff


	//   ....[85]....
        /*02f0*/ 	.word	0xffffffff


	//   ....[86]....
        /*02f4*/ 	.word	0xffffffff


	//   ....[87]....
        /*02f8*/ 	.word	0xffffffff


	//   ....[88]....
        /*02fc*/ 	.word	0xffffffff


	//   ....[89]....
        /*0300*/ 	.word	0xffffffff


	//   ....[90]....
        /*0304*/ 	.word	0xffffffff


	//   ....[91]....
        /*0308*/ 	.word	0xffffffff


	//   ....[92]....
        /*030c*/ 	.word	0xffffffff


	//   ....[93]....
        /*0310*/ 	.word	0xffffffff


	//   ....[94]....
        /*0314*/ 	.word	0xffffffff


	//   ....[95]....
        /*0318*/ 	.word	0xffffffff


	//   ....[96]....
        /*031c*/ 	.word	0xffffffff


	//   ....[97]....
        /*0320*/ 	.word	0xffffffff


	//   ....[98]....
        /*0324*/ 	.word	0xffffffff


	//   ....[99]....
        /*0328*/ 	.word	0xffffffff


	//   ....[100]....
        /*032c*/ 	.word	0xffffffff


	//   ....[101]....
        /*0330*/ 	.word	0xffffffff


	//   ....[102]....
        /*0334*/ 	.word	0xffffffff


	//   ....[103]....
        /*0338*/ 	.word	0xffffffff


	//   ....[104]....
        /*033c*/ 	.word	0xffffffff


	//   ....[105]....
        /*0340*/ 	.word	0xffffffff


	//   ....[106]....
        /*0344*/ 	.word	0xffffffff


	//   ....[107]....
        /*0348*/ 	.word	0xffffffff


	//   ....[108]....
        /*034c*/ 	.word	0xffffffff


	//   ....[109]....
        /*0350*/ 	.word	0xffffffff


	//   ....[110]....
        /*0354*/ 	.word	0xffffffff


	//   ....[111]....
        /*0358*/ 	.word	0xffffffff


	//   ....[112]....
        /*035c*/ 	.word	0xffffffff


	//   ....[113]....
        /*0360*/ 	.word	0xffffffff


	//   ....[114]....
        /*0364*/ 	.word	0xffffffff


	//   ....[115]....
        /*0368*/ 	.word	0xffffffff


	//   ....[116]....
        /*036c*/ 	.word	0xffffffff


	//   ....[117]....
        /*0370*/ 	.word	0xffffffff


	//   ....[118]....
        /*0374*/ 	.word	0xffffffff


	//   ....[119]....
        /*0378*/ 	.word	0xffffffff


	//   ....[120]....
        /*037c*/ 	.word	0xffffffff


	//   ....[121]....
        /*0380*/ 	.word	0xffffffff


	//   ....[122]....
        /*0384*/ 	.word	0xffffffff


	//   ....[123]....
        /*0388*/ 	.word	0xffffffff


	//   ....[124]....
        /*038c*/ 	.word	0xffffffff


	//   ....[125]....
        /*0390*/ 	.word	0xffffffff


	//   ....[126]....
        /*0394*/ 	.word	0xffffffff


	//   ....[127]....
        /*0398*/ 	.word	0xffffffff


	//   ....[128]....
        /*039c*/ 	.word	0xffffffff


	//   ....[129]....
        /*03a0*/ 	.word	0xffffffff


	//   ....[130]....
        /*03a4*/ 	.word	0xffffffff


	//   ....[131]....
        /*03a8*/ 	.word	0xffffffff


	//   ....[132]....
        /*03ac*/ 	.word	0xffffffff


	//   ....[133]....
        /*03b0*/ 	.word	0xffffffff


	//   ....[134]....
        /*03b4*/ 	.word	0xffffffff


	//   ....[135]....
        /*03b8*/ 	.word	0xffffffff


	//   ....[136]....
        /*03bc*/ 	.word	0xffffffff


	//   ....[137]....
        /*03c0*/ 	.word	0xffffffff


	//   ....[138]....
        /*03c4*/ 	.word	0xffffffff


	//   ....[139]....
        /*03c8*/ 	.word	0xffffffff


	//   ....[140]....
        /*03cc*/ 	.word	0xffffffff


	//   ....[141]....
        /*03d0*/ 	.word	0xffffffff


	//   ....[142]....
        /*03d4*/ 	.word	0xffffffff


	//   ....[143]....
        /*03d8*/ 	.word	0x0500000f


	//   ....[144]....
        /*03dc*/ 	.word	0x0500000f


	//   ....[145]....
        /*03e0*/ 	.word	0x0500000f


	//   ....[146]....
        /*03e4*/ 	.word	0x0500000f


	//   ....[147]....
        /*03e8*/ 	.word	0x0500000f


	//   ....[148]....
        /*03ec*/ 	.word	0x0500000f


	//   ....[149]....
        /*03f0*/ 	.word	0x0500000f


	//   ....[150]....
        /*03f4*/ 	.word	0x0500000f


	//   ....[151]....
        /*03f8*/ 	.word	0x0500000f


	//   ....[152]....
        /*03fc*/ 	.word	0x0500000f


	//   ....[153]....
        /*0400*/ 	.word	0x0500000f


	//   ....[154]....
        /*0404*/ 	.word	0x0500000f


	//   ....[155]....
        /*0408*/ 	.word	0x0500000f


	//   ....[156]....
        /*040c*/ 	.word	0x0500000f


	//   ....[157]....
        /*0410*/ 	.word	0x0500000f


	//   ....[158]....
        /*0414*/ 	.word	0x0500000f


	//   ....[159]....
        /*0418*/ 	.word	0x0500000f


	//   ....[160]....
        /*041c*/ 	.word	0x0500000f


	//   ....[161]....
        /*0420*/ 	.word	0x0500000f


	//   ....[162]....
        /*0424*/ 	.word	0x0500000f


	//   ....[163]....
        /*0428*/ 	.word	0x0500000f


	//   ....[164]....
        /*042c*/ 	.word	0x0500000f


	//   ....[165]....
        /*0430*/ 	.word	0x0500000f


	//   ....[166]....
        /*0434*/ 	.word	0x0500000f


	//   ....[167]....
        /*0438*/ 	.word	0x0500000f


	//   ....[168]....
        /*043c*/ 	.word	0x0500000f


	//   ....[169]....
        /*0440*/ 	.word	0x0500000f


	//   ....[170]....
        /*0444*/ 	.word	0x0500000f


	//   ....[171]....
        /*0448*/ 	.word	0x0500000f


	//   ....[172]....
        /*044c*/ 	.word	0x0500000f


	//   ....[173]....
        /*0450*/ 	.word	0x0500000f


	//   ....[174]....
        /*0454*/ 	.word	0x0500000f


	//   ....[175]....
        /*0458*/ 	.word	0x0500000f


	//   ....[176]....
        /*045c*/ 	.word	0x0500000f


	//   ....[177]....
        /*0460*/ 	.word	0x0500000f


	//   ....[178]....
        /*0464*/ 	.word	0x0500000f


	//   ....[179]....
        /*0468*/ 	.word	0x0500000f


	//   ....[180]....
        /*046c*/ 	.word	0x0500000f


	//   ....[181]....
        /*0470*/ 	.word	0x0500000f


	//   ....[182]....
        /*0474*/ 	.word	0x0500000f


	//   ....[183]....
        /*0478*/ 	.word	0x0500000f


	//   ....[184]....
        /*047c*/ 	.word	0x0500000f


	//   ....[185]....
        /*0480*/ 	.word	0x0500000f


	//   ....[186]....
        /*0484*/ 	.word	0x0500000f


	//   ....[187]....
        /*0488*/ 	.word	0x0500000f


	//   ....[188]....
        /*048c*/ 	.word	0x0500000f


	//   ....[189]....
        /*0490*/ 	.word	0x0500000f


	//   ....[190]....
        /*0494*/ 	.word	0x0500000f


	//   ....[191]....
        /*0498*/ 	.word	0x0500000f


	//   ....[192]....
        /*049c*/ 	.word	0x0500000f


	//   ....[193]....
        /*04a0*/ 	.word	0x0500000f


	//   ....[194]....
        /*04a4*/ 	.word	0x0500000f


	//   ....[195]....
        /*04a8*/ 	.word	0x0500000f


	//   ....[196]....
        /*04ac*/ 	.word	0x0500000f


	//   ....[197]....
        /*04b0*/ 	.word	0x0500000f


	//   ....[198]....
        /*04b4*/ 	.word	0x0500000f


	//   ....[199]....
        /*04b8*/ 	.word	0x0500000f


	//   ....[200]....
        /*04bc*/ 	.word	0x0500000f


	//   ....[201]....
        /*04c0*/ 	.word	0x0500000f


	//   ....[202]....
        /*04c4*/ 	.word	0x0500000f


	//   ....[203]....
        /*04c8*/ 	.word	0x0500000f


	//   ....[204]....
        /*04cc*/ 	.word	0x0500000f


	//   ....[205]....
        /*04d0*/ 	.word	0x0500000f


	//   ....[206]....
        /*04d4*/ 	.word	0x0500000f


	//   ....[207]....
        /*04d8*/ 	.word	0x0500000f


	//   ....[208]....
        /*04dc*/ 	.word	0x0500000f


	//   ....[209]....
        /*04e0*/ 	.word	0x0500000f


	//   ....[210]....
        /*04e4*/ 	.word	0x0500000f


	//   ....[211]....
        /*04e8*/ 	.word	0x0500000f


	//   ....[212]....
        /*04ec*/ 	.word	0x0500000f


	//   ....[213]....
        /*04f0*/ 	.word	0x0500000f


	//   ....[214]....
        /*04f4*/ 	.word	0x0500000f


	//   ....[215]....
        /*04f8*/ 	.word	0x0500000f


	//   ....[216]....
        /*04fc*/ 	.word	0x0500000f


	//   ....[217]....
        /*0500*/ 	.word	0x0500000f


	//   ....[218]....
        /*0504*/ 	.word	0x0500000f


	//   ....[219]....
        /*0508*/ 	.word	0x0500000f


	//   ....[220]....
        /*050c*/ 	.word	0x0500000f


	//   ....[221]....
        /*0510*/ 	.word	0x0500000f


	//   ....[222]....
        /*0514*/ 	.word	0x0500000f


	//   ....[223]....
        /*0518*/ 	.word	0x0500000f


	//   ....[224]....
        /*051c*/ 	.word	0x0500000f


	//   ....[225]....
        /*0520*/ 	.word	0x0500000f


	//   ....[226]....
        /*0524*/ 	.word	0x0500000f


	//----- nvinfo : EIATTR_COOP_GROUP_INSTR_OFFSETS
	.align		4
.L_617:
        /*0528*/ 	.byte	0x04, 0x28
        /*052a*/ 	.short	(.L_619 - .L_618)


	//   ....[0]....
.L_618:
        /*052c*/ 	.word	0x00000070


	//   ....[1]....
        /*0530*/ 	.word	0x000000b0


	//   ....[2]....
        /*0534*/ 	.word	0x000002d0


	//   ....[3]....
        /*0538*/ 	.word	0x00000430


	//   ....[4]....
        /*053c*/ 	.word	0x00000550


	//   ....[5]....
        /*0540*/ 	.word	0x000006b0


	//   ....[6]....
        /*0544*/ 	.word	0x00001b30


	//   ....[7]....
        /*0548*/ 	.word	0x00003430


	//   ....[8]....
        /*054c*/ 	.word	0x000034c0


	//   ....[9]....
        /*0550*/ 	.word	0x00003970


	//   ....[10]....
        /*0554*/ 	.word	0x000039d0


	//   ....[11]....
        /*0558*/ 	.word	0x00006060


	//   ....[12]....
        /*055c*/ 	.word	0x00006080


	//   ....[13]....
        /*0560*/ 	.word	0x000060a0


	//   ....[14]....
        /*0564*/ 	.word	0x000060c0


	//   ....[15]....
        /*0568*/ 	.word	0x00007450


	//   ....[16]....
        /*056c*/ 	.word	0x00007650


	//   ....[17]....
        /*0570*/ 	.word	0x00007720


	//   ....[18]....
        /*0574*/ 	.word	0x00007750


	//   ....[19]....
        /*0578*/ 	.word	0x00008e40


	//   ....[20]....
        /*057c*/ 	.word	0x00008e60


	//   ....[21]....
        /*0580*/ 	.word	0x00008e70


	//   ....[22]....
        /*0584*/ 	.word	0x00008e90


	//   ....[23]....
        /*0588*/ 	.word	0x000097b0


	//   ....[24]....
        /*058c*/ 	.word	0x000097d0


	//   ....[25]....
        /*0590*/ 	.word	0x00009900


	//   ....[26]....
        /*0594*/ 	.word	0x00009920


	//   ....[27]....
        /*0598*/ 	.word	0x00009a20


	//   ....[28]....
        /*059c*/ 	.word	0x00009a40


	//   ....[29]....
        /*05a0*/ 	.word	0x00009b50


	//   ....[30]....
        /*05a4*/ 	.word	0x00009b70


	//   ....[31]....
        /*05a8*/ 	.word	0x00009fe0


	//   ....[32]....
        /*05ac*/ 	.word	0x00009ff0


	//   ....[33]....
        /*05b0*/ 	.word	0x0000a680


	//   ....[34]....
        /*05b4*/ 	.word	0x0000a690


	//   ....[35]....
        /*05b8*/ 	.word	0x0000b740


	//   ....[36]....
        /*05bc*/ 	.word	0x0000b770


	//   ....[37]....
        /*05c0*/ 	.word	0x0000b880


	//   ....[38]....
        /*05c4*/ 	.word	0x0000b8a0


	//   ....[39]....
        /*05c8*/ 	.word	0x0000b9a0


	//   ....[40]....
        /*05cc*/ 	.word	0x0000b9c0


	//   ....[41]....
        /*05d0*/ 	.word	0x0000bad0


	//   ....[42]....
        /*05d4*/ 	.word	0x0000baf0


	//   ....[43]....
        /*05d8*/ 	.word	0x0000bc90


	//   ....[44]....
        /*05dc*/ 	.word	0x0000be80


	//   ....[45]....
        /*05e0*/ 	.word	0x0000beb0


	//   ....[46]....
        /*05e4*/ 	.word	0x0000bee0


	//   ....[47]....
        /*05e8*/ 	.word	0x0000bf10


	//   ....[48]....
        /*05ec*/ 	.word	0x0000bf40


	//   ....[49]....
        /*05f0*/ 	.word	0x0000bf70


	//   ....[50]....
        /*05f4*/ 	.word	0x0000c0e0


	//   ....[51]....
        /*05f8*/ 	.word	0x0000c110


	//   ....[52]....
        /*05fc*/ 	.word	0x0000c140


	//   ....[53]....
        /*0600*/ 	.word	0x0000c170


	//   ....[54]....
        /*0604*/ 	.word	0x0000c1a0


	//   ....[55]....
        /*0608*/ 	.word	0x0000c1d0


	//   ....[56]....
        /*060c*/ 	.word	0x0000c260


	//   ....[57]....
        /*0610*/ 	.word	0x0000c290


	//   ....[58]....
        /*0614*/ 	.word	0x0000c2a0


	//   ....[59]....
        /*0618*/ 	.word	0x0000c330


	//   ....[60]....
        /*061c*/ 	.word	0x0000dcc0


	//   ....[61]....
        /*0620*/ 	.word	0x0000dce0


	//   ....[62]....
        /*0624*/ 	.word	0x0000dd90


	//   ....[63]....
        /*0628*/ 	.word	0x0000ddb0


	//   ....[64]....
        /*062c*/ 	.word	0x0000de50


	//   ....[65]....
        /*0630*/ 	.word	0x0000de70


	//   ....[66]....
        /*0634*/ 	.word	0x0000df10


	//   ....[67]....
        /*0638*/ 	.word	0x0000df30


	//   ....[68]....
        /*063c*/ 	.word	0x0000dfd0


	//   ....[69]....
        /*0640*/ 	.word	0x0000dff0


	//   ....[70]....
        /*0644*/ 	.word	0x0000e000


	//   ....[71]....
        /*0648*/ 	.word	0x0000e090


	//   ....[72]....
        /*064c*/ 	.word	0x0000e790


	//   ....[73]....
        /*0650*/ 	.word	0x0000e7c0


	//   ....[74]....
        /*0654*/ 	.word	0x0000e820


	//   ....[75]....
        /*0658*/ 	.word	0x0000e870


	//   ....[76]....
        /*065c*/ 	.word	0x0000e8b0


	//   ....[77]....
        /*0660*/ 	.word	0x0000e920


	//   ....[78]....
        /*0664*/ 	.word	0x0000e970


	//   ....[79]....
        /*0668*/ 	.word	0x0000e9d0


	//   ....[80]....
        /*066c*/ 	.word	0x0000ea20


	//   ....[81]....
        /*0670*/ 	.word	0x0000ea80


	//   ....[82]....
        /*0674*/ 	.word	0x0000ead0


	//   ....[83]....
        /*0678*/ 	.word	0x0000eb30


	//   ....[84]....
        /*067c*/ 	.word	0x0000eb80


	//   ....[85]....
        /*0680*/ 	.word	0x0000ebe0


	//   ....[86]....
        /*0684*/ 	.word	0x0000ec00


	//   ....[87]....
        /*0688*/ 	.word	0x0000ec30


	//   ....[88]....
        /*068c*/ 	.word	0x0000f3f0


	//   ....[89]....
        /*0690*/ 	.word	0x0000f430


	//   ....[90]....
        /*0694*/ 	.word	0x0000f440


	//   ....[91]....
        /*0698*/ 	.word	0x0000f4a0


	//   ....[92]....
        /*069c*/ 	.word	0x0000f4b0


	//   ....[93]....
        /*06a0*/ 	.word	0x0000f510


	//   ....[94]....
        /*06a4*/ 	.word	0x0000f540


	//   ....[95]....
        /*06a8*/ 	.word	0x0000f580


	//   ....[96]....
        /*06ac*/ 	.word	0x0000f5b0


	//   ....[97]....
        /*06b0*/ 	.word	0x0000f5f0


	//   ....[98]....
        /*06b4*/ 	.word	0x0000f620


	//   ....[99]....
        /*06b8*/ 	.word	0x0000f660


	//   ....[100]....
        /*06bc*/ 	.word	0x0000f8d0


	//   ....[101]....
        /*06c0*/ 	.word	0x0000f8f0


	//   ....[102]....
        /*06c4*/ 	.word	0x0000f900


	//   ....[103]....
        /*06c8*/ 	.word	0x0000f990


	//   ....[104]....
        /*06cc*/ 	.word	0x0000f9a0


	//   ....[105]....
        /*06d0*/ 	.word	0x0000fa30


	//   ....[106]....
        /*06d4*/ 	.word	0x0000fa40


	//   ....[107]....
        /*06d8*/ 	.word	0x0000fad0


	//   ....[108]....
        /*06dc*/ 	.word	0x0000fae0


	//   ....[109]....
        /*06e0*/ 	.word	0x0000fb70


	//   ....[110]....
        /*06e4*/ 	.word	0x0000fb80


	//   ....[111]....
        /*06e8*/ 	.word	0x0000fb90


	//   ....[112]....
        /*06ec*/ 	.word	0x00010150


	//   ....[113]....
        /*06f0*/ 	.word	0x00010190


	//   ....[114]....
        /*06f4*/ 	.word	0x000101d0


	//   ....[115]....
        /*06f8*/ 	.word	0x00010200


	//   ....[116]....
        /*06fc*/ 	.word	0x00010290


	//   ....[117]....
        /*0700*/ 	.word	0x000102c0


	//   ....[118]....
        /*0704*/ 	.word	0x00010330


	//   ....[119]....
        /*0708*/ 	.word	0x00010360


	//   ....[120]....
        /*070c*/ 	.word	0x000103d0


	//   ....[121]....
        /*0710*/ 	.word	0x00010400


	//   ....[122]....
        /*0714*/ 	.word	0x00010430


	//   ....[123]....
        /*0718*/ 	.word	0x00010480


	//   ....[124]....
        /*071c*/ 	.word	0x000108c0


	//   ....[125]....
        /*0720*/ 	.word	0x000108d0


	//   ....[126]....
        /*0724*/ 	.word	0x00010910


	//   ....[127]....
        /*0728*/ 	.word	0x00010950


	//   ....[128]....
        /*072c*/ 	.word	0x00010980


	//   ....[129]....
        /*0730*/ 	.word	0x000109b0


	//   ....[130]....
        /*0734*/ 	.word	0x000109e0


	//   ....[131]....
        /*0738*/ 	.word	0x00010a10


	//   ....[132]....
        /*073c*/ 	.word	0x00010bc0


	//   ....[133]....
        /*0740*/ 	.word	0x00010bf0


	//   ....[134]....
        /*0744*/ 	.word	0x00010c20


	//   ....[135]....
        /*0748*/ 	.word	0x00010c50


	//   ....[136]....
        /*074c*/ 	.word	0x00010c80


	//   ....[137]....
        /*0750*/ 	.word	0x00010cb0


	//   ....[138]....
        /*0754*/ 	.word	0x00010d70


	//   ....[139]....
        /*0758*/ 	.word	0x00010d90


	//   ....[140]....
        /*075c*/ 	.word	0x00010da0


	//   ....[141]....
        /*0760*/ 	.word	0x00010e00


	//   ....[142]....
        /*0764*/ 	.word	0x00011420


	//   ....[143]....
        /*0768*/ 	.word	0x00011900


	//   ....[144]....
        /*076c*/ 	.word	0x000119f0


	//   ....[145]....
        /*0770*/ 	.word	0x00011a90


	//   ....[146]....
        /*0774*/ 	.word	0x00011af0


	//   ....[147]....
        /*0778*/ 	.word	0x00011c00


	//   ....[148]....
        /*077c*/ 	.word	0x00011c70


	//   ....[149]....
        /*0780*/ 	.word	0x00011d80


	//   ....[150]....
        /*0784*/ 	.word	0x00011df0


	//   ....[151]....
        /*0788*/ 	.word	0x00011f00


	//   ....[152]....
        /*078c*/ 	.word	0x00011f70


	//   ....[153]....
        /*0790*/ 	.word	0x00012080


	//   ....[154]....
        /*0794*/ 	.word	0x000120f0


	//   ....[155]....
        /*0798*/ 	.word	0x00012190


	//   ....[156]....
        /*079c*/ 	.word	0x000122a0


	//   ....[157]....
        /*07a0*/ 	.word	0x00012310


	//   ....[158]....
        /*07a4*/ 	.word	0x00012390


	//   ....[159]....
        /*07a8*/ 	.word	0x00012450


	//   ....[160]....
        /*07ac*/ 	.word	0x000124d0


	//   ....[161]....
        /*07b0*/ 	.word	0x000125b0


	//   ....[162]....
        /*07b4*/ 	.word	0x00012630


	//   ....[163]....
        /*07b8*/ 	.word	0x00012710


	//   ....[164]....
        /*07bc*/ 	.word	0x00012790


	//   ....[165]....
        /*07c0*/ 	.word	0x00012870


	//   ....[166]....
        /*07c4*/ 	.word	0x000128f0


	//   ....[167]....
        /*07c8*/ 	.word	0x000129d0


	//   ....[168]....
        /*07cc*/ 	.word	0x00012a50


	//   ....[169]....
        /*07d0*/ 	.word	0x00012b30


	//   ....[170]....
        /*07d4*/ 	.word	0x00012bb0


	//   ....[171]....
        /*07d8*/ 	.word	0x00012c70


	//   ....[172]....
        /*07dc*/ 	.word	0x00012da0


	//   ....[173]....
        /*07e0*/ 	.word	0x00012e60


	//   ....[174]....
        /*07e4*/ 	.word	0x00012ee0


	//   ....[175]....
        /*07e8*/ 	.word	0x00012fb0


	//   ....[176]....
        /*07ec*/ 	.word	0x00013010


	//   ....[177]....
        /*07f0*/ 	.word	0x000130e0


	//   ....[178]....
        /*07f4*/ 	.word	0x00013140


	//   ....[179]....
        /*07f8*/ 	.word	0x00013210


	//   ....[180]....
        /*07fc*/ 	.word	0x00013270


	//   ....[181]....
        /*0800*/ 	.word	0x00013340


	//   ....[182]....
        /*0804*/ 	.word	0x000133a0


	//   ....[183]....
        /*0808*/ 	.word	0x00013480


	//   ....[184]....
        /*080c*/ 	.word	0x00013570


	//   ....[185]....
        /*0810*/ 	.word	0x00013610


	//   ....[186]....
        /*0814*/ 	.word	0x00013670


	//   ....[187]....
        /*0818*/ 	.word	0x00013770


	//   ....[188]....
        /*081c*/ 	.word	0x000137d0


	//   ....[189]....
        /*0820*/ 	.word	0x000138d0


	//   ....[190]....
        /*0824*/ 	.word	0x00013930


	//   ....[191]....
        /*0828*/ 	.word	0x00013a30


	//   ....[192]....
        /*082c*/ 	.word	0x00013a90


	//   ....[193]....
        /*0830*/ 	.word	0x00013b90


	//   ....[194]....
        /*0834*/ 	.word	0x00013bf0


	//   ....[195]....
        /*0838*/ 	.word	0x00013cc0


	//   ....[196]....
        /*083c*/ 	.word	0x00013e00


	//   ....[197]....
        /*0840*/ 	.word	0x00013ea0


	//   ....[198]....
        /*0844*/ 	.word	0x00013f80


	//   ....[199]....
        /*0848*/ 	.word	0x00014050


	//   ....[200]....
        /*084c*/ 	.word	0x000140b0


	//   ....[201]....
        /*0850*/ 	.word	0x000141a0


	//   ....[202]....
        /*0854*/ 	.word	0x00014200


	//   ....[203]....
        /*0858*/ 	.word	0x000142f0


	//   ....[204]....
        /*085c*/ 	.word	0x00014350


	//   ....[205]....
        /*0860*/ 	.word	0x00014440


	//   ....[206]....
        /*0864*/ 	.word	0x000144a0


	//   ....[207]....
        /*0868*/ 	.word	0x00014580


	//   ....[208]....
        /*086c*/ 	.word	0x00014610


	//   ....[209]....
        /*0870*/ 	.word	0x000146b0


	//   ....[210]....
        /*0874*/ 	.word	0x00014810


	//   ....[211]....
        /*0878*/ 	.word	0x00014880


	//   ....[212]....
        /*087c*/ 	.word	0x00014900


	//   ....[213]....
        /*0880*/ 	.word	0x00014970


	//   ....[214]....
        /*0884*/ 	.word	0x000149e0


	//   ....[215]....
        /*0888*/ 	.word	0x00014a60


	//   ....[216]....
        /*088c*/ 	.word	0x00014ae0


	//   ....[217]....
        /*0890*/ 	.word	0x00014b70


	//   ....[218]....
        /*0894*/ 	.word	0x00014be0


	//   ....[219]....
        /*0898*/ 	.word	0x00014c50


	//   ....[220]....
        /*089c*/ 	.word	0x00014cc0


	//   ....[221]....
        /*08a0*/ 	.word	0x00014d40


	//   ....[222]....
        /*08a4*/ 	.word	0x00014db0


	//   ....[223]....
        /*08a8*/ 	.word	0x00014e50


	//   ....[224]....
        /*08ac*/ 	.word	0x00014ea0


	//   ....[225]....
        /*08b0*/ 	.word	0x00014f30


	//   ....[226]....
        /*08b4*/ 	.word	0x00015060


	//----- nvinfo : EIATTR_REG_RECONFIG
	.align		4
.L_619:
        /*08b8*/ 	.byte	0x01, 0x54
	.zero		2


	//----- nvinfo : EIATTR_SYSCALL_OFFSETS
	.align		4
        /*08bc*/ 	.byte	0x04, 0x46
        /*08be*/ 	.short	(.L_621 - .L_620)


	//   ....[0]....
.L_620:
        /*08c0*/ 	.word	0x00001cb0


	//   ....[1]....
        /*08c4*/ 	.word	0x0000d310


	//   ....[2]....
        /*08c8*/ 	.word	0x0000d460


	//   ....[3]....
        /*08cc*/ 	.word	0x0000d550


	//   ....[4]....
        /*08d0*/ 	.word	0x0000e420


	//----- nvinfo : EIATTR_MBARRIER_INSTR_OFFSETS
	.align		4
.L_621:
        /*08d4*/ 	.byte	0x04, 0x39
        /*08d6*/ 	.short	(.L_623 - .L_622)


	//   ....[0]....
.L_622:
        /*08d8*/ 	.word	0x00000180
        /*08dc*/ 	.word	0x000000ff
        /*08e0*/ 	.word	0x00030800
        /*08e4*/ 	.short	0x0100
        /*08e6*/ 	.byte	0x08
	.zero		1


	//   ....[1]....
        /*08e8*/ 	.word	0x00000190
        /*08ec*/ 	.word	0x000000ff
        /*08f0*/ 	.word	0x00030820
        /*08f4*/ 	.short	0x0100
        /*08f6*/ 	.byte	0x08
	.zero		1


	//   ....[2]....
        /*08f8*/ 	.word	0x00000280
        /*08fc*/ 	.word	0x000000ff
        /*0900*/ 	.word	0x00030830
        /*0904*/ 	.short	0x0100
        /*0906*/ 	.byte	0x08
	.zero		1


	//   ....[3]....
        /*0908*/ 	.word	0x00000290
        /*090c*/ 	.word	0x000000ff
        /*0910*/ 	.word	0x00030840
        /*0914*/ 	.short	0x0100
        /*0916*/ 	.byte	0x08
	.zero		1


	//   ....[4]....
        /*0918*/ 	.word	0x000002a0
        /*091c*/ 	.word	0x000000ff
        /*0920*/ 	.word	0x00030838
        /*0924*/ 	.short	0x0100
        /*0926*/ 	.byte	0x08
	.zero		1


	//   ....[5]....
        /*0928*/ 	.word	0x000002b0
        /*092c*/ 	.word	0x000000ff
        /*0930*/ 	.word	0x00030848
        /*0934*/ 	.short	0x0100
        /*0936*/ 	.byte	0x08
	.zero		1


	//   ....[6]....
        /*0938*/ 	.word	0x000003e0
        /*093c*/ 	.word	0x000000ff
        /*0940*/ 	.word	0x00030850
        /*0944*/ 	.short	0x0100
        /*0946*/ 	.byte	0x08
	.zero		1


	//   ....[7]....
        /*0948*/ 	.word	0x000003f0
        /*094c*/ 	.word	0x000000ff
        /*0950*/ 	.word	0x00030860
        /*0954*/ 	.short	0x0100
        /*0956*/ 	.byte	0x08
	.zero		1


	//   ....[8]....
        /*0958*/ 	.word	0x00000400
        /*095c*/ 	.word	0x000000ff
        /*0960*/ 	.word	0x00030858
        /*0964*/ 	.short	0x0100
        /*0966*/ 	.byte	0x08
	.zero		1


	//   ....[9]....
        /*0968*/ 	.word	0x00000410
        /*096c*/ 	.word	0x000000ff
        /*0970*/ 	.word	0x00030868
        /*0974*/ 	.short	0x0100
        /*0976*/ 	.byte	0x08
	.zero		1


	//   ....[10]....
        /*0978*/ 	.word	0x00000500
        /*097c*/ 	.word	0x000000ff
        /*0980*/ 	.word	0x00030870
        /*0984*/ 	.short	0x0100
        /*0986*/ 	.byte	0x06
	.zero		1


	//   ....[11]....
        /*0988*/ 	.word	0x00000510
        /*098c*/ 	.word	0x000000ff
        /*0990*/ 	.word	0x00030880
        /*0994*/ 	.short	0x0100
        /*0996*/ 	.byte	0x06
	.zero		1


	//   ....[12]....
        /*0998*/ 	.word	0x00000520
        /*099c*/ 	.word	0x000000ff
        /*09a0*/ 	.word	0x00030878
        /*09a4*/ 	.short	0x0100
        /*09a6*/ 	.byte	0x06
	.zero		1


	//   ....[13]....
        /*09a8*/ 	.word	0x00000530
        /*09ac*/ 	.word	0x000000ff
        /*09b0*/ 	.word	0x00030888
        /*09b4*/ 	.short	0x0100
        /*09b6*/ 	.byte	0x06
	.zero		1


	//   ....[14]....
        /*09b8*/ 	.word	0x00000660
        /*09bc*/ 	.word	0x000000ff
        /*09c0*/ 	.word	0x00030890
        /*09c4*/ 	.short	0x0100
        /*09c6*/ 	.byte	0x08
	.zero		1


	//   ....[15]....
        /*09c8*/ 	.word	0x00000670
        /*09cc*/ 	.word	0x000000ff
        /*09d0*/ 	.word	0x000308a0
        /*09d4*/ 	.short	0x0100
        /*09d6*/ 	.byte	0x08
	.zero		1


	//   ....[16]....
        /*09d8*/ 	.word	0x00000680
        /*09dc*/ 	.word	0x000000ff
        /*09e0*/ 	.word	0x00030898
        /*09e4*/ 	.short	0x0100
        /*09e6*/ 	.byte	0x08
	.zero		1


	//   ....[17]....
        /*09e8*/ 	.word	0x00000690
        /*09ec*/ 	.word	0x000000ff
        /*09f0*/ 	.word	0x000308a8
        /*09f4*/ 	.short	0x0100
        /*09f6*/ 	.byte	0x08
	.zero		1


	//   ....[18]....
        /*09f8*/ 	.word	0x000007d0
        /*09fc*/ 	.word	0x000000ff
        /*0a00*/ 	.word	0x000308b0
        /*0a04*/ 	.short	0x0100
        /*0a06*/ 	.byte	0x08
	.zero		1


	//   ....[19]....
        /*0a08*/ 	.word	0x000007e0
        /*0a0c*/ 	.word	0x000000ff
        /*0a10*/ 	.word	0x000308c0
        /*0a14*/ 	.short	0x0100
        /*0a16*/ 	.byte	0x08
	.zero		1


	//   ....[20]....
        /*0a18*/ 	.word	0x000007f0
        /*0a1c*/ 	.word	0x000000ff
        /*0a20*/ 	.word	0x000308b8
        /*0a24*/ 	.short	0x0100
        /*0a26*/ 	.byte	0x08
	.zero		1


	//   ....[21]....
        /*0a28*/ 	.word	0x00000800
        /*0a2c*/ 	.word	0x000000ff
        /*0a30*/ 	.word	0x000308c8
        /*0a34*/ 	.short	0x0100
        /*0a36*/ 	.byte	0x08
	.zero		1


	//   ....[22]....
        /*0a38*/ 	.word	0x00001d80
        /*0a3c*/ 	.word	0x00000002
        /*0a40*/ 	.word	0x00030800
        /*0a44*/ 	.short	0x010a
        /*0a46*/ 	.byte	0x3f
	.zero		1


	//   ....[23]....
        /*0a48*/ 	.word	0x00001e20
        /*0a4c*/ 	.word	0x00000000
        /*0a50*/ 	.word	0x00030830
        /*0a54*/ 	.short	0x010a
        /*0a56*/ 	.byte	0x3f
	.zero		1


	//   ....[24]....
        /*0a58*/ 	.word	0x00001e70
        /*0a5c*/ 	.word	0x00000000
        /*0a60*/ 	.word	0x00030830
        /*0a64*/ 	.short	0x010a
        /*0a66*/ 	.byte	0x3f
	.zero		1


	//   ....[25]....
        /*0a68*/ 	.word	0x00002a50
        /*0a6c*/ 	.word	0x00000000
        /*0a70*/ 	.word	0x00000000
        /*0a74*/ 	.short	0x0101
        /*0a76*/ 	.byte	0x3f
	.zero		1


	//   ....[26]....
        /*0a78*/ 	.word	0x00004900
        /*0a7c*/ 	.word	0x000000ff
        /*0a80*/ 	.word	0x00030830
        /*0a84*/ 	.short	0x010a
        /*0a86*/ 	.byte	0x09
	.zero		1


	//   ....[27]....
        /*0a88*/ 	.word	0x00004940
        /*0a8c*/ 	.word	0x000000ff
        /*0a90*/ 	.word	0x00030830
        /*0a94*/ 	.short	0x010a
        /*0a96*/ 	.byte	0x09
	.zero		1


	//   ....[28]....
        /*0a98*/ 	.word	0x00005470
        /*0a9c*/ 	.word	0x000000ff
        /*0aa0*/ 	.word	0x00030850
        /*0aa4*/ 	.short	0x010a
        /*0aa6*/ 	.byte	0x0a
	.zero		1


	//   ....[29]....
        /*0aa8*/ 	.word	0x000054b0
        /*0aac*/ 	.word	0x000000ff
        /*0ab0*/ 	.word	0x00030850
        /*0ab4*/ 	.short	0x010a
        /*0ab6*/ 	.byte	0x0a
	.zero		1


	//   ....[30]....
        /*0ab8*/ 	.word	0x00005af0
        /*0abc*/ 	.word	0x000000ff
        /*0ac0*/ 	.word	0x00000000
        /*0ac4*/ 	.short	0x0101
        /*0ac6*/ 	.byte	0x09
	.zero		1


	//   ....[31]....
        /*0ac8*/ 	.word	0x00006bc0
        /*0acc*/ 	.word	0x000000ff
        /*0ad0*/ 	.word	0x00000000
        /*0ad4*/ 	.short	0x0101
        /*0ad6*/ 	.byte	0x0a
	.zero		1


	//   ....[32]....
        /*0ad8*/ 	.word	0x00007340
        /*0adc*/ 	.word	0x0000000d
        /*0ae0*/ 	.word	0x00030850
        /*0ae4*/ 	.short	0x010a
        /*0ae6*/ 	.byte	0x3f
	.zero		1


	//   ....[33]....
        /*0ae8*/ 	.word	0x000073d0
        /*0aec*/ 	.word	0x0000000d
        /*0af0*/ 	.word	0x00030850
        /*0af4*/ 	.short	0x010a
        /*0af6*/ 	.byte	0x3f
	.zero		1


	//   ....[34]....
        /*0af8*/ 	.word	0x000078f0
        /*0afc*/ 	.word	0x00000004
        /*0b00*/ 	.word	0x00000000
        /*0b04*/ 	.short	0x0101
        /*0b06*/ 	.byte	0x3f
	.zero		1


	//   ....[35]....
        /*0b08*/ 	.word	0x000097a0
        /*0b0c*/ 	.word	0x000000ff
        /*0b10*/ 	.word	0x00000000
        /*0b14*/ 	.short	0x0101
        /*0b16*/ 	.byte	0x08
	.zero		1


	//   ....[36]....
        /*0b18*/ 	.word	0x00009e40
        /*0b1c*/ 	.word	0x000000ff
        /*0b20*/ 	.word	0x00000000
        /*0b24*/ 	.short	0x0101
        /*0b26*/ 	.byte	0x08
	.zero		1


	//   ....[37]....
        /*0b28*/ 	.word	0x0000dad0
        /*0b2c*/ 	.word	0x00000007
        /*0b30*/ 	.word	0x00030840
        /*0b34*/ 	.short	0x010a
        /*0b36*/ 	.byte	0x3f
	.zero		1


	//   ....[38]....
        /*0b38*/ 	.word	0x0000e150
        /*0b3c*/ 	.word	0x00000007
        /*0b40*/ 	.word	0x00030830
        /*0b44*/ 	.short	0x0107
        /*0b46*/ 	.byte	0x3f
	.zero		1


	//   ....[39]....
        /*0b48*/ 	.word	0x0000e220
        /*0b4c*/ 	.word	0x00000007
        /*0b50*/ 	.word	0x00030830
        /*0b54*/ 	.short	0x0101
        /*0b56*/ 	.byte	0x3f
	.zero		1


	//   ....[40]....
        /*0b58*/ 	.word	0x0000ed50
        /*0b5c*/ 	.word	0x00000016
        /*0b60*/ 	.word	0x00030800
        /*0b64*/ 	.short	0x0107
        /*0b66*/ 	.byte	0x3f
	.zero		1


	//   ....[41]....
        /*0b68*/ 	.word	0x0000ee70
        /*0b6c*/ 	.word	0x00000016
        /*0b70*/ 	.word	0x00030800
        /*0b74*/ 	.short	0x0101
        /*0b76*/ 	.byte	0x3f
	.zero		1


	//   ....[42]....
        /*0b78*/ 	.word	0x0000ee90
        /*0b7c*/ 	.word	0x00000016
        /*0b80*/ 	.word	0x00030820
        /*0b84*/ 	.short	0x010a
        /*0b86*/ 	.byte	0x3f
	.zero		1


	//   ....[43]....
        /*0b88*/ 	.word	0x0000f250
        /*0b8c*/ 	.word	0x00000006
        /*0b90*/ 	.word	0x00030840
        /*0b94*/ 	.short	0x010a
        /*0b96*/ 	.byte	0x3f
	.zero		1


	//   ....[44]....
        /*0b98*/ 	.word	0x0000f710
        /*0b9c*/ 	.word	0x00000006
        /*0ba0*/ 	.word	0x00030830
        /*0ba4*/ 	.short	0x0107
        /*0ba6*/ 	.byte	0x3f
	.zero		1


	//   ....[45]....
        /*0ba8*/ 	.word	0x0000f7c0
        /*0bac*/ 	.word	0x00000006
        /*0bb0*/ 	.word	0x00030830
        /*0bb4*/ 	.short	0x0101
        /*0bb6*/ 	.byte	0x3f
	.zero		1


	//   ....[46]....
        /*0bb8*/ 	.word	0x0000f830
        /*0bbc*/ 	.word	0x00000006
        /*0bc0*/ 	.word	0x00030860
        /*0bc4*/ 	.short	0x010a
        /*0bc6*/ 	.byte	0x3f
	.zero		1


	//   ....[47]....
        /*0bc8*/ 	.word	0x0000fd80
        /*0bcc*/ 	.word	0x00000006
        /*0bd0*/ 	.word	0x00030850
        /*0bd4*/ 	.short	0x0107
        /*0bd6*/ 	.byte	0x3f
	.zero		1


	//   ....[48]....
        /*0bd8*/ 	.word	0x0000fea0
        /*0bdc*/ 	.word	0x00000006
        /*0be0*/ 	.word	0x00030850
        /*0be4*/ 	.short	0x0101
        /*0be6*/ 	.byte	0x3f
	.zero		1


	//   ....[49]....
        /*0be8*/ 	.word	0x000100b0
        /*0bec*/ 	.word	0x00000000
        /*0bf0*/ 	.word	0x00030860
        /*0bf4*/ 	.short	0x010a
        /*0bf6*/ 	.byte	0x3f
	.zero		1


	//   ....[50]....
        /*0bf8*/ 	.word	0x000105b0
        /*0bfc*/ 	.word	0x00000000
        /*0c00*/ 	.word	0x00030850
        /*0c04*/ 	.short	0x0107
        /*0c06*/ 	.byte	0x3f
	.zero		1


	//   ....[51]....
        /*0c08*/ 	.word	0x00010660
        /*0c0c*/ 	.word	0x00000000
        /*0c10*/ 	.word	0x00030850
        /*0c14*/ 	.short	0x0101
        /*0c16*/ 	.byte	0x3f
	.zero		1


	//   ....[52]....
        /*0c18*/ 	.word	0x000113a0
        /*0c1c*/ 	.word	0x00000004
        /*0c20*/ 	.word	0x00030820
        /*0c24*/ 	.short	0x010a
        /*0c26*/ 	.byte	0x3f
	.zero		1


	//   ....[53]....
        /*0c28*/ 	.word	0x00011540
        /*0c2c*/ 	.word	0x00000005
        /*0c30*/ 	.word	0x00030840
        /*0c34*/ 	.short	0x010a
        /*0c36*/ 	.byte	0x3f
	.zero		1


	//   ....[54]....
        /*0c38*/ 	.word	0x000115e0
        /*0c3c*/ 	.word	0x0000001b
        /*0c40*/ 	.word	0x00030840
        /*0c44*/ 	.short	0x010a
        /*0c46*/ 	.byte	0x3f
	.zero		1


	//   ....[55]....
        /*0c48*/ 	.word	0x00011620
        /*0c4c*/ 	.word	0x00000005
        /*0c50*/ 	.word	0x00030860
        /*0c54*/ 	.short	0x010a
        /*0c56*/ 	.byte	0x3f
	.zero		1


	//   ....[56]....
        /*0c58*/ 	.word	0x00011660
        /*0c5c*/ 	.word	0x0000001b
        /*0c60*/ 	.word	0x00030860
        /*0c64*/ 	.short	0x010a
        /*0c66*/ 	.byte	0x3f
	.zero		1


	//   ....[57]....
        /*0c68*/ 	.word	0x000116c0
        /*0c6c*/ 	.word	0x00000002
        /*0c70*/ 	.word	0x00030800
        /*0c74*/ 	.short	0x010a
        /*0c76*/ 	.byte	0x3f
	.zero		1


	//   ....[58]....
        /*0c78*/ 	.word	0x00011710
        /*0c7c*/ 	.word	0x00000000
        /*0c80*/ 	.word	0x00030830
        /*0c84*/ 	.short	0x010a
        /*0c86*/ 	.byte	0x3f
	.zero		1


	//   ....[59]....
        /*0c88*/ 	.word	0x00011770
        /*0c8c*/ 	.word	0x0000000b
        /*0c90*/ 	.word	0x00030830
        /*0c94*/ 	.short	0x010a
        /*0c96*/ 	.byte	0x3f
	.zero		1


	//   ....[60]....
        /*0c98*/ 	.word	0x000117d0
        /*0c9c*/ 	.word	0x00000004
        /*0ca0*/ 	.word	0x00030850
        /*0ca4*/ 	.short	0x010a
        /*0ca6*/ 	.byte	0x3f
	.zero		1


	//   ....[61]....
        /*0ca8*/ 	.word	0x00011820
        /*0cac*/ 	.word	0x0000000d
        /*0cb0*/ 	.word	0x00030850
        /*0cb4*/ 	.short	0x010a
        /*0cb6*/ 	.byte	0x3f
	.zero		1


	//   ....[62]....
        /*0cb8*/ 	.word	0x00011940
        /*0cbc*/ 	.word	0x00000007
        /*0cc0*/ 	.word	0x00030840
        /*0cc4*/ 	.short	0x010a
        /*0cc6*/ 	.byte	0x3f
	.zero		1


	//   ....[63]....
        /*0cc8*/ 	.word	0x00012ca0
        /*0ccc*/ 	.word	0x00000016
        /*0cd0*/ 	.word	0x00030820
        /*0cd4*/ 	.short	0x010a
        /*0cd6*/ 	.byte	0x3f
	.zero		1


	//   ....[64]....
        /*0cd8*/ 	.word	0x00012cf0
        /*0cdc*/ 	.word	0x00000006
        /*0ce0*/ 	.word	0x00030840
        /*0ce4*/ 	.short	0x010a
        /*0ce6*/ 	.byte	0x3f
	.zero		1


	//   ....[65]....
        /*0ce8*/ 	.word	0x000134c0
        /*0cec*/ 	.word	0x00000006
        /*0cf0*/ 	.word	0x00030860
        /*0cf4*/ 	.short	0x010a
        /*0cf6*/ 	.byte	0x3f
	.zero		1


	//   ....[66]....
        /*0cf8*/ 	.word	0x00013d50
        /*0cfc*/ 	.word	0x00000000
        /*0d00*/ 	.word	0x00030860
        /*0d04*/ 	.short	0x010a
        /*0d06*/ 	.byte	0x3f
	.zero		1


	//   ....[67]....
        /*0d08*/ 	.word	0x00014f80
        /*0d0c*/ 	.word	0x00000004
        /*0d10*/ 	.word	0x00030820
        /*0d14*/ 	.short	0x010a
        /*0d16*/ 	.byte	0x3f
	.zero		1


	//   ....[68]....
        /*0d18*/ 	.word	0x00015120
        /*0d1c*/ 	.word	0x00000005
        /*0d20*/ 	.word	0x00030840
        /*0d24*/ 	.short	0x010a
        /*0d26*/ 	.byte	0x3f
	.zero		1


	//   ....[69]....
        /*0d28*/ 	.word	0x00015170
        /*0d2c*/ 	.word	0x0000001b
        /*0d30*/ 	.word	0x00030840
        /*0d34*/ 	.short	0x010a
        /*0d36*/ 	.byte	0x3f
	.zero		1


	//   ....[70]....
        /*0d38*/ 	.word	0x000151c0
        /*0d3c*/ 	.word	0x00000005
        /*0d40*/ 	.word	0x00030860
        /*0d44*/ 	.short	0x010a
        /*0d46*/ 	.byte	0x3f
	.zero		1


	//----- nvinfo : EIATTR_NUM_MBARRIERS
	.align		4
.L_623:
        /*0d48*/ 	.byte	0x03, 0x38
        /*0d4a*/ 	.short	0x0016


	//----- nvinfo : EIATTR_EXIT_INSTR_OFFSETS
	.align		4
        /*0d4c*/ 	.byte	0x04, 0x1c
        /*0d4e*/ 	.short	(.L_625 - .L_624)


	//   ....[0]....
.L_624:
        /*0d50*/ 	.word	0x00000990


	//   ....[1]....
        /*0d54*/ 	.word	0x0000bc30


	//   ....[2]....
        /*0d58*/ 	.word	0x000116b0


	//----- nvinfo : EIATTR_MAX_THREADS
	.align		4
.L_625:
        /*0d5c*/ 	.byte	0x04, 0x05
        /*0d5e*/ 	.short	(.L_627 - .L_626)
.L_626:
        /*0d60*/ 	.word	0x00000180
        /*0d64*/ 	.word	0x00000001
        /*0d68*/ 	.word	0x00000001


	//----- nvinfo : EIATTR_CRS_STACK_SIZE
	.align		4
.L_627:
        /*0d6c*/ 	.byte	0x04, 0x1e
        /*0d6e*/ 	.short	(.L_629 - .L_628)
.L_628:
        /*0d70*/ 	.word	0x00000000


	//----- nvinfo : EIATTR_CBANK_PARAM_SIZE
	.align		4
.L_629:
        /*0d74*/ 	.byte	0x03, 0x19
        /*0d76*/ 	.short	0x0af0


	//----- nvinfo : EIATTR_PARAM_CBANK
	.align		4
        /*0d78*/ 	.byte	0x04, 0x0a
        /*0d7a*/ 	.short	(.L_631 - .L_630)
	.align		4
.L_630:
        /*0d7c*/ 	.word	index@(.nv.constant0._ZN7cutlass13device_kernelIN5flash11enable_sm90INS1_16FlashAttnFwdSm90INS1_25CollectiveMainloopFwdSm90ILi2EN4cute5tupleIJNS5_1CILi1EEES8_S8_EEENS6_IJNS7_ILi128EEENS7_ILi96EEENS7_ILi192EEEEEELi192ENS_10bfloat16_tEfNS_4arch4Sm90ELb0ELb0ELb1ELb1ELb1ELb0ELb0ELb1ELb1ELb1ELb1ELb0EEENS1_21CollectiveEpilogueFwdINS6_IJSA_SC_SB_EEES9_SE_SG_Li256ELb1ELb1ELb1ELb0EEENS1_36VarlenDynamicPersistentTileSchedulerILi128ELi96ELi256ELi128ELb1ELb1ELb1ELb0ELb1ELb1EEEEEEEEEvNT_6ParamsE)
        /*0d80*/ 	.short	0x0210
        /*0d82*/ 	.short	0x0af0


	//----- nvinfo : EIATTR_SW_WAR
	.align		4
.L_631:
        /*0d84*/ 	.byte	0x04, 0x36
        /*0d86*/ 	.short	(.L_633 - .L_632)
.L_632:
        /*0d88*/ 	.word	0x00000008
.L_633:


//--------------------- .nv.info._ZN7cutlass13device_kernelIN5flash11enable_sm90INS1_16FlashAttnFwdSm90INS1_25CollectiveMainloopFwdSm90ILi2EN4cute5tupleIJNS5_1CILi1EEES8_S8_EEENS6_IJNS7_ILi128EEENS7_ILi96EEENS7_ILi192EEEEEELi192ENS_10bfloat16_tEfNS_4arch4Sm90ELb0ELb0ELb1ELb1ELb1ELb1ELb0ELb1ELb1ELb1ELb1ELb0EEENS1_21CollectiveEpilogueFwdINS6_IJSA_SC_SB_EEES9_SE_SG_Li256ELb1ELb1ELb1ELb0EEENS1_36VarlenDynamicPersistentTileSchedulerILi128ELi96ELi256ELi128ELb1ELb1ELb1ELb0ELb1ELb1EEEEEEEEEvNT_6ParamsE --------------------------
	.section	.nv.info._ZN7cutlass13device_kernelIN5flash11enable_sm90INS1_16FlashAttnFwdSm90INS1_25CollectiveMainloopFwdSm90ILi2EN4cute5tupleIJNS5_1CILi1EEES8_S8_EEENS6_IJNS7_ILi128EEENS7_ILi96EEENS7_ILi192EEEEEELi192ENS_10bfloat16_tEfNS_4arch4Sm90ELb0ELb0ELb1ELb1ELb1ELb1ELb0ELb1ELb1ELb1ELb1ELb0EEENS1_21CollectiveEpilogueFwdINS6_IJSA_SC_SB_EEES9_SE_SG_Li256ELb1ELb1ELb1ELb0EEENS1_36VarlenDynamicPersistentTileSchedulerILi128ELi96ELi256ELi128ELb1ELb1ELb1ELb0ELb1ELb1EEEEEEEEEvNT_6ParamsE,"",@"SHT_CUDA_INFO"
	.sectionflags	@""
	.align	4


	//----- nvinfo : EIATTR_CUDA_API_VERSION
	.align		4
        /*0000*/ 	.byte	0x04, 0x37
        /*0002*/ 	.short	(.L_635 - .L_634)
.L_634:
        /*0004*/ 	.word	0x00000082


	//----- nvinfo : EIATTR_KPARAM_INFO
	.align		4
.L_635:
        /*0008*/ 	.byte	0x04, 0x17
        /*000a*/ 	.short	(.L_637 - .L_636)
.L_636:
        /*000c*/ 	.word	0x00000000
        /*0010*/ 	.short	0x0000
        /*0012*/ 	.short	0x0070
        /*0014*/ 	.byte	0x00, 0xf0, 0x01, 0x2a


	//----- nvinfo : EIATTR_SPARSE_MMA_MASK
	.align		4
.L_637:
        /*0018*/ 	.byte	0x03, 0x50
        /*001a*/ 	.short	0x0000


	//----- nvinfo : EIATTR_MAXREG_COUNT
	.align		4
        /*001c*/ 	.byte	0x03, 0x1b
        /*001e*/ 	.short	0x00a8


	//----- nvinfo : EIATTR_NUM_BARRIERS
	.align		4
        /*0020*/ 	.byte	0x02, 0x4c
        /*0022*/ 	.byte	0x10
	.zero		1


	//----- nvinfo : EIATTR_EXTERNS
	.align		4
        /*0024*/ 	.byte	0x04, 0x0f
        /*0026*/ 	.short	(.L_639 - .L_638)


	//   ....[0]....
	.align		4
.L_638:
        /*0028*/ 	.word	index@(__assertfail)


	//----- nvinfo : EIATTR_ANNOTATIONS
	.align		4
.L_639:
        /*002c*/ 	.byte	0x04, 0x55
        /*002e*/ 	.short	(.L_641 - .L_640)


	//   ....[0]....
.L_640:
        /* <DEDUP_REMOVED lines=103> */


	//----- nvinfo : EIATTR_MERCURY_ISA_VERSION
	.align		4
.L_641:
        /*0688*/ 	.byte	0x03, 0x5f
        /*068a*/ 	.short	0x0101


	//----- nvinfo : EIATTR_UNUSED_LOAD_BYTE_OFFSET
	.align		4
        /*068c*/ 	.byte	0x04, 0x44
        /*068e*/ 	.short	(.L_643 - .L_642)


	//   ....[0]....
.L_642:
        /*0690*/ 	.word	0x00000a20
        /*0694*/ 	.word	0x0000fff0


	//   ....[1]....
        /*0698*/ 	.word	0x000182e0
        /*069c*/ 	.word	0x0000fff0


	//----- nvinfo : EIATTR_INT_WARP_WIDE_INSTR_OFFSETS
	.align		4
.L_643:
        /*06a0*/ 	.byte	0x04, 0x31
        /*06a2*/ 	.short	(.L_645 - .L_644)


	//   ....[0]....
.L_644:
        /*06a4*/ 	.word	0x00000120


	//   ....[1]....
        /*06a8*/ 	.word	0x00000160


	//   ....[2]....
        /*06ac*/ 	.word	0x00000220


	//   ....[3]....
        /*06b0*/ 	.word	0x0001ec50


	//   ....[4]....
        /*06b4*/ 	.word	0x0001ece0


	//   ....[5]....
        /*06b8*/ 	.word	0x00021b60


	//   ....[6]....
        /*06bc*/ 	.word	0x00021bf0


	//----- nvinfo : EIATTR_COOP_GROUP_MASK_REGIDS
	.align		4
.L_645:
        /*06c0*/ 	.byte	0x04, 0x29
        /*06c2*/ 	.short	(.L_647 - .L_646)


	//   ....[0]....
.L_646:
        /*06c4*/ 	.word	0xffffffff


	//   ....[1]....
        /*06c8*/ 	.word	0xffffffff


	//   ....[2]....
        /*06cc*/ 	.word	0xffffffff


	//   ....[3]....
        /*06d0*/ 	.word	0xffffffff


	//   ....[4]....
        /*06d4*/ 	.word	0xffffffff


	//   ....[5]....
        /*06d8*/ 	.word	0xffffffff


	//   ....[6]....
        /*06dc*/ 	.word	0xffffffff


	//   ....[7]....
        /*06e0*/ 	.word	0xffffffff


	//   ....[8]....
        /*06e4*/ 	.word	0xffffffff


	//   ....[9]....
        /*06e8*/ 	.word	0xffffffff


	//   ....[10]....
        /*06ec*/ 	.word	0xffffffff


	//   ....[11]....
        /*06f0*/ 	.word	0xffffffff


	//   ....[12]....
        /*06f4*/ 	.word	0xffffffff


	//   ....[13]....
        /*06f8*/ 	.word	0xffffffff


	//   ....[14]....
        /*06fc*/ 	.word	0xffffffff


	//   ....[15]....
        /*0700*/ 	.word	0xffffffff


	//   ....[16]....
        /*0704*/ 	.word	0xffffffff


	//   ....[17]....
        /*0708*/ 	.word	0xffffffff


	//   ....[18]....
        /*070c*/ 	.word	0xffffffff


	//   ....[19]....
        /*0710*/ 	.word	0xffffffff


	//   ....[20]....
        /*0714*/ 	.word	0xffffffff


	//   ....[21]....
        /*0718*/ 	.word	0xffffffff


	//   ....[22]....
        /*071c*/ 	.word	0xffffffff


	//   ....[23]....
        /*0720*/ 	.word	0xffffffff


	//   ....[24]....
        /*0724*/ 	.word	0xffffffff


	//   ....[25]....
        /*0728*/ 	.word	0xffffffff


	//   ....[26]....
        /*072c*/ 	.word	0xffffffff


	//   ....[27]....
        /*0730*/ 	.word	0xffffffff


	//   ....[28]....
        /*0734*/ 	.word	0xffffffff


	//   ....[29]....
        /*0738*/ 	.word	0xffffffff


	//   ....[30]....
        /*073c*/ 	.word	0xffffffff


	//   ....[31]....
        /*0740*/ 	.word	0xffffffff


	//   ....[32]....
        /*0744*/ 	.word	0xffffffff


	//   ....[33]....
        /*0748*/ 	.word	0xffffffff


	//   ....[34]....
        /*074c*/ 	.word	0xffffffff


	//   ....[35]....
        /*0750*/ 	.word	0xffffffff


	//   ....[36]....
        /*0754*/ 	.word	0xffffffff


	//   ....[37]....
        /*0758*/ 	.word	0xffffffff


	//   ....[38]....
        /*075c*/ 	.word	0xffffffff


	//   ....[39]....
        /*0760*/ 	.word	0xffffffff


	//   ....[40]....
        /*0764*/ 	.word	0xffffffff


	//   ....[41]....
        /*0768*/ 	.word	0xffffffff


	//   ....[42]....
        /*076c*/ 	.word	0xffffffff


	//   ....[43]....
        /*0770*/ 	.word	0xffffffff


	//   ....[44]....
        /*0774*/ 	.word	0xffffffff


	//   ....[45]....
        /*0778*/ 	.word	0xffffffff


	//   ....[46]....
        /*077c*/ 	.word	0xffffffff


	//   ....[47]....
        /*0780*/ 	.word	0xffffffff


	//   ....[48]....
        /*0784*/ 	.word	0xffffffff


	//   ....[49]....
        /*0788*/ 	.word	0xffffffff


	//   ....[50]....
        /*078c*/ 	.word	0xffffffff


	//   ....[51]....
        /*0790*/ 	.word	0xffffffff


	//   ....[52]....
        /*0794*/ 	.word	0xffffffff


	//   ....[53]....
        /*0798*/ 	.word	0xffffffff


	//   ....[54]....
        /*079c*/ 	.word	0xffffffff


	//   ....[55]....
        /*07a0*/ 	.word	0xffffffff


	//   ....[56]....
        /*07a4*/ 	.word	0xffffffff


	//   ....[57]....
        /*07a8*/ 	.word	0xffffffff


	//   ....[58]....
        /*07ac*/ 	.word	0xffffffff


	//   ....[59]....
        /*07b0*/ 	.word	0xffffffff


	//   ....[60]....
        /*07b4*/ 	.word	0xffffffff


	//   ....[61]....
        /*07b8*/ 	.word	0xffffffff


	//   ....[62]....
        /*07bc*/ 	.word	0xffffffff


	//   ....[63]....
        /*07c0*/ 	.word	0xffffffff


	//   ....[64]....
        /*07c4*/ 	.word	0xffffffff


	//   ....[65]....
        /*07c8*/ 	.word	0xffffffff


	//   ....[66]....
        /*07cc*/ 	.word	0xffffffff


	//   ....[67]....
        /*07d0*/ 	.word	0xffffffff


	//   ....[68]....
        /*07d4*/ 	.word	0xffffffff


	//   ....[69]....
        /*07d8*/ 	.word	0xffffffff


	//   ....[70]....
        /*07dc*/ 	.word	0xffffffff


	//   ....[71]....
        /*07e0*/ 	.word	0xffffffff


	//   ....[72]....
        /*07e4*/ 	.word	0xffffffff


	//   ....[73]....
        /*07e8*/ 	.word	0xffffffff


	//   ....[74]....
        /*07ec*/ 	.word	0xffffffff


	//   ....[75]....
        /*07f0*/ 	.word	0xffffffff


	//   ....[76]....
        /*07f4*/ 	.word	0xffffffff


	//   ....[77]....
        /*07f8*/ 	.word	0xffffffff


	//   ....[78]....
        /*07fc*/ 	.word	0xffffffff


	//   ....[79]....
        /*0800*/ 	.word	0xffffffff


	//   ....[80]....
        /*0804*/ 	.word	0xffffffff


	//   ....[81]....
        /*0808*/ 	.word	0xffffffff


	//   ....[82]....
        /*080c*/ 	.word	0xffffffff


	//   ....[83]....
        /*0810*/ 	.word	0xffffffff


	//   ....[84]....
        /*0814*/ 	.word	0xffffffff


	//   ....[85]....
        /*0818*/ 	.word	0xffffffff


	//   ....[86]....
        /*081c*/ 	.word	0xffffffff


	//   ....[87]....
        /*0820*/ 	.word	0xffffffff


	//   ....[88]....
        /*0824*/ 	.word	0xffffffff


	//   ....[89]....
        /*0828*/ 	.word	0xffffffff


	//   ....[90]....
        /*082c*/ 	.word	0xffffffff


	//   ....[91]....
        /*0830*/ 	.word	0xffffffff


	//   ....[92]....
        /*0834*/ 	.word	0xffffffff


	//   ....[93]....
        /*0838*/ 	.word	0xffffffff


	//   ....[94]....
        /*083c*/ 	.word	0xffffffff


	//   ....[95]....
        /*0840*/ 	.word	0xffffffff


	//   ....[96]....
        /*0844*/ 	.word	0xffffffff


	//   ....[97]....
        /*0848*/ 	.word	0xffffffff


	//   ....[98]....
        /*084c*/ 	.word	0xffffffff


	//   ....[99]....
        /*0850*/ 	.word	0xffffffff


	//   ....[100]....
        /*0854*/ 	.word	0xffffffff


	//   ....[101]....
        /*0858*/ 	.word	0xffffffff


	//   ....[102]....
        /*085c*/ 	.word	0xffffffff


	//   ....[103]....
        /*0860*/ 	.word	0xffffffff


	//   ....[104]....
        /*0864*/ 	.word	0xffffffff


	//   ....[105]....
        /*0868*/ 	.word	0xffffffff


	//   ....[106]....
        /*086c*/ 	.word	0xffffffff


	//   ....[107]....
        /*0870*/ 	.word	0xffffffff


	//   ....[108]....
        /*0874*/ 	.word	0xffffffff


	//   ....[109]....
        /*0878*/ 	.word	0xffffffff


	//   ....[110]....
        /*087c*/ 	.word	0xffffffff


	//   ....[111]....
        /*0880*/ 	.word	0xffffffff


	//   ....[112]....
        /*0884*/ 	.word	0xffffffff


	//   ....[113]....
        /*0888*/ 	.word	0xffffffff


	//   ....[114]....
        /*088c*/ 	.word	0xffffffff


	//   ....[115]....
        /*0890*/ 	.word	0xffffffff


	//   ....[116]....
        /*0894*/ 	.word	0xffffffff


	//   ....[117]....
        /*0898*/ 	.word	0xffffffff


	//   ....[118]....
        /*089c*/ 	.word	0xffffffff


	//   ....[119]....
        /*08a0*/ 	.word	0xffffffff


	//   ....[120]....
        /*08a4*/ 	.word	0xffffffff


	//   ....[121]....
        /*08a8*/ 	.word	0xffffffff


	//   ....[122]....
        /*08ac*/ 	.word	0xffffffff


	//   ....[123]....
        /*08b0*/ 	.word	0xffffffff


	//   ....[124]....
        /*08b4*/ 	.word	0xffffffff


	//   ....[125]....
        /*08b8*/ 	.word	0xffffffff


	//   ....[126]....
        /*08bc*/ 	.word	0xffffffff


	//   ....[127]....
        /*08c0*/ 	.word	0xffffffff


	//   ....[128]....
        /*08c4*/ 	.word	0xffffffff


	//   ....[129]....
        /*08c8*/ 	.word	0xffffffff


	//   ....[130]....
        /*08cc*/ 	.word	0xffffffff


	//   ....[131]....
        /*08d0*/ 	.word	0xffffffff


	//   ....[132]....
        /*08d4*/ 	.word	0xffffffff


	//   ....[133]....
        /*08d8*/ 	.word	0xffffffff


	//   ....[134]....
        /*08dc*/ 	.word	0xffffffff


	//   ....[135]....
        /*08e0*/ 	.word	0xffffffff


	//   ....[136]....
        /*08e4*/ 	.word	0xffffffff


	//   ....[137]....
        /*08e8*/ 	.word	0xffffffff


	//   ....[138]....
        /*08ec*/ 	.word	0xffffffff


	//   ....[139]....
        /*08f0*/ 	.word	0xffffffff


	//   ....[140]....
        /*08f4*/ 	.word	0xffffffff


	//   ....[141]....
        /*08f8*/ 	.word	0xffffffff


	//   ....[142]....
        /*08fc*/ 	.word	0xffffffff


	//   ....[143]....
        /*0900*/ 	.word	0xffffffff


	//   ....[144]....
        /*0904*/ 	.word	0xffffffff


	//   ....[145]....
        /*0908*/ 	.word	0xffffffff


	//   ....[146]....
        /*090c*/ 	.word	0xffffffff


	//   ....[147]....
        /*0910*/ 	.word	0xffffffff


	//   ....[148]....
        /*0914*/ 	.word	0xffffffff


	//   ....[149]....
        /*0918*/ 	.word	0xffffffff


	//   ....[150]....
        /*091c*/ 	.word	0xffffffff


	//   ....[151]....
        /*0920*/ 	.word	0xffffffff


	//   ....[152]....
        /*0924*/ 	.word	0xffffffff


	//   ....[153]....
        /*0928*/ 	.word	0xffffffff


	//   ....[154]....
        /*092c*/ 	.word	0xffffffff


	//   ....[155]....
        /*0930*/ 	.word	0xffffffff


	//   ....[156]....
        /*0934*/ 	.word	0xffffffff


	//   ....[157]....
        /*0938*/ 	.word	0xffffffff


	//   ....[158]....
        /*093c*/ 	.word	0xffffffff


	//   ....[159]....
        /*0940*/ 	.word	0xffffffff


	//   ....[160]....
        /*0944*/ 	.word	0xffffffff


	//   ....[161]....
        /*0948*/ 	.word	0xffffffff


	//   ....[162]....
        /*094c*/ 	.word	0xffffffff


	//   ....[163]....
        /*0950*/ 	.word	0xffffffff


	//   ....[164]....
        /*0954*/ 	.word	0xffffffff


	//   ....[165]....
        /*0958*/ 	.word	0xffffffff


	//   ....[166]....
        /*095c*/ 	.word	0xffffffff


	//   ....[167]....
        /*0960*/ 	.word	0xffffffff


	//   ....[168]....
        /*0964*/ 	.word	0xffffffff


	//   ....[169]....
        /*0968*/ 	.word	0x0500000f


	//   ....[170]....
        /*096c*/ 	.word	0x0500000f


	//   ....[171]....
        /*0970*/ 	.word	0x0500000f


	//   ....[172]....
        /*0974*/ 	.word	0x0500000f


	//   ....[173]....
        /*0978*/ 	.word	0x0500000f


	//   ....[174]....
        /*097c*/ 	.word	0x0500000f


	//   ....[175]....
        /*0980*/ 	.word	0x0500000f


	//   ....[176]....
        /*0984*/ 	.word	0x0500000f


	//   ....[177]....
        /*0988*/ 	.word	0x0500000f


	//   ....[178]....
        /*098c*/ 	.word	0x0500000f


	//   ....[179]....
        /*0990*/ 	.word	0x0500000f


	//   ....[180]....
        /*0994*/ 	.word	0x0500000f


	//   ....[181]....
        /*0998*/ 	.word	0x0500000f


	//   ....[182]....
        /*099c*/ 	.word	0x0500000f


	//   ....[183]....
        /*09a0*/ 	.word	0x0500000f


	//   ....[184]....
        /*09a4*/ 	.word	0x0500000f


	//   ....[185]....
        /*09a8*/ 	.word	0x0500000f


	//   ....[186]....
        /*09ac*/ 	.word	0x0500000f


	//   ....[187]....
        /*09b0*/ 	.word	0x0500000f


	//   ....[188]....
        /*09b4*/ 	.word	0x0500000f


	//   ....[189]....
        /*09b8*/ 	.word	0x0500000f


	//   ....[190]....
        /*09bc*/ 	.word	0x0500000f


	//   ....[191]....
        /*09c0*/ 	.word	0x0500000f


	//   ....[192]....
        /*09c4*/ 	.word	0x0500000f


	//   ....[193]....
        /*09c8*/ 	.word	0x0500000f


	//   ....[194]....
        /*09cc*/ 	.word	0x0500000f


	//   ....[195]....
        /*09d0*/ 	.word	0x0500000f


	//   ....[196]....
        /*09d4*/ 	.word	0x0500000f


	//   ....[197]....
        /*09d8*/ 	.word	0x0500000f


	//   ....[198]....
        /*09dc*/ 	.word	0x0500000f


	//   ....[199]....
        /*09e0*/ 	.word	0x0500000f


	//   ....[200]....
        /*09e4*/ 	.word	0x0500000f


	//   ....[201]....
        /*09e8*/ 	.word	0x0500000f


	//   ....[202]....
        /*09ec*/ 	.word	0x0500000f


	//   ....[203]....
        /*09f0*/ 	.word	0x0500000f


	//   ....[204]....
        /*09f4*/ 	.word	0x0500000f


	//   ....[205]....
        /*09f8*/ 	.word	0x0500000f


	//   ....[206]....
        /*09fc*/ 	.word	0x0500000f


	//   ....[207]....
        /*0a00*/ 	.word	0x0500000f


	//   ....[208]....
        /*0a04*/ 	.word	0x0500000f


	//   ....[209]....
        /*0a08*/ 	.word	0x0500000f


	//   ....[210]....
        /*0a0c*/ 	.word	0x0500000f


	//   ....[211]....
        /*0a10*/ 	.word	0x0500000f


	//   ....[212]....
        /*0a14*/ 	.word	0x0500000f


	//   ....[213]....
        /*0a18*/ 	.word	0x0500000f


	//   ....[214]....
        /*0a1c*/ 	.word	0x0500000f


	//   ....[215]....
        /*0a20*/ 	.word	0x0500000f


	//   ....[216]....
        /*0a24*/ 	.word	0x0500000f


	//   ....[217]....
        /*0a28*/ 	.word	0x0500000f


	//   ....[218]....
        /*0a2c*/ 	.word	0x0500000f


	//   ....[219]....
        /*0a30*/ 	.word	0x0500000f


	//   ....[220]....
        /*0a34*/ 	.word	0x0500000f


	//   ....[221]....
        /*0a38*/ 	.word	0x0500000f


	//   ....[222]....
        /*0a3c*/ 	.word	0x0500000f


	//   ....[223]....
        /*0a40*/ 	.word	0x0500000f


	//   ....[224]....
        /*0a44*/ 	.word	0x0500000f


	//   ....[225]....
        /*0a48*/ 	.word	0x0500000f


	//   ....[226]....
        /*0a4c*/ 	.word	0x0500000f


	//   ....[227]....
        /*0a50*/ 	.word	0x0500000f


	//   ....[228]....
        /*0a54*/ 	.word	0x0500000f


	//   ....[229]....
        /*0a58*/ 	.word	0x0500000f


	//   ....[230]....
        /*0a5c*/ 	.word	0x0500000f


	//   ....[231]....
        /*0a60*/ 	.word	0x0500000f


	//   ....[232]....
        /*0a64*/ 	.word	0x0500000f


	//   ....[233]....
        /*0a68*/ 	.word	0x0500000f


	//   ....[234]....
        /*0a6c*/ 	.word	0x0500000f


	//   ....[235]....
        /*0a70*/ 	.word	0x0500000f


	//   ....[236]....
        /*0a74*/ 	.word	0x0500000f


	//   ....[237]....
        /*0a78*/ 	.word	0x0500000f


	//   ....[238]....
        /*0a7c*/ 	.word	0x0500000f


	//   ....[239]....
        /*0a80*/ 	.word	0x0500000f


	//   ....[240]....
        /*0a84*/ 	.word	0x0500000f


	//   ....[241]....
        /*0a88*/ 	.word	0x0500000f


	//   ....[242]....
        /*0a8c*/ 	.word	0x0500000f


	//   ....[243]....
        /*0a90*/ 	.word	0x0500000f


	//   ....[244]....
        /*0a94*/ 	.word	0x0500000f


	//   ....[245]....
        /*0a98*/ 	.word	0x0500000f


	//   ....[246]....
        /*0a9c*/ 	.word	0x0500000f


	//   ....[247]....
        /*0aa0*/ 	.word	0x0500000f


	//   ....[248]....
        /*0aa4*/ 	.word	0x0500000f


	//   ....[249]....
        /*0aa8*/ 	.word	0x0500000f


	//   ....[250]....
        /*0aac*/ 	.word	0x0500000f


	//   ....[251]....
        /*0ab0*/ 	.word	0x0500000f


	//   ....[252]....
        /*0ab4*/ 	.word	0x0500000f


	//   ....[253]....
        /*0ab8*/ 	.word	0x0500000f


	//   ....[254]....
        /*0abc*/ 	.word	0x0500000f


	//   ....[255]....
        /*0ac0*/ 	.word	0x0500000f


	//   ....[0]....
        /*0ac4*/ 	.word	0x0500000f


	//   ....[1]....
        /*0ac8*/ 	.word	0x0500000f


	//   ....[2]....
        /*0acc*/ 	.word	0x0500000f


	//   ....[3]....
        /*0ad0*/ 	.word	0x0500000f


	//   ....[4]....
        /*0ad4*/ 	.word	0x0500000f


	//   ....[5]....
        /*0ad8*/ 	.word	0x0500000f


	//   ....[6]....
        /*0adc*/ 	.word	0x0500000f


	//   ....[7]....
        /*0ae0*/ 	.word	0x0500000f


	//   ....[8]....
        /*0ae4*/ 	.word	0x0500000f


	//   ....[9]....
        /*0ae8*/ 	.word	0x0500000f


	//   ....[10]....
        /*0aec*/ 	.word	0x0500000f


	//   ....[11]....
        /*0af0*/ 	.word	0x0500000f


	//   ....[12]....
        /*0af4*/ 	.word	0x0500000f


	//   ....[13]....
        /*0af8*/ 	.word	0x0500000f


	//   ....[14]....
        /*0afc*/ 	.word	0x0500000f


	//   ....[15]....
        /*0b00*/ 	.word	0x0500000f


	//   ....[16]....
        /*0b04*/ 	.word	0x0500000f


	//   ....[17]....
        /*0b08*/ 	.word	0x0500000f


	//----- nvinfo : EIATTR_COOP_GROUP_INSTR_OFFSETS
	.align		4
.L_647:
        /*0b0c*/ 	.byte	0x04, 0x28
        /*0b0e*/ 	.short	(.L_649 - .L_648)


	//   ....[0]....
.L_648:
        /*0b10*/ 	.word	0x00000060


	//   ....[1]....
        /*0b14*/ 	.word	0x00000130


	//   ....[2]....
        /*0b18*/ 	.word	0x00000230


	//   ....[3]....
        /*0b1c*/ 	.word	0x000003a0


	//   ....[4]....
        /*0b20*/ 	.word	0x00000500


	//   ....[5]....
        /*0b24*/ 	.word	0x00000620


	//   ....[6]....
        /*0b28*/ 	.word	0x00000780


	//   ....[7]....
        /*0b2c*/ 	.word	0x00003cf0


	//   ....[8]....
        /*0b30*/ 	.word	0x00003d00


	//   ....[9]....
        /*0b34*/ 	.word	0x000053a0


	//   ....[10]....
        /*0b38*/ 	.word	0x000053b0


	//   ....[11]....
        /*0b3c*/ 	.word	0x000074d0


	//   ....[12]....
        /*0b40*/ 	.word	0x000074e0


	//   ....[13]....
        /*0b44*/ 	.word	0x00008ce0


	//   ....[14]....
        /*0b48*/ 	.word	0x00008cf0


	//   ....[15]....
        /*0b4c*/ 	.word	0x0000a6e0


	//   ....[16]....
        /*0b50*/ 	.word	0x0000a6f0


	//   ....[17]....
        /*0b54*/ 	.word	0x0000a980


	//   ....[18]....
        /*0b58*/ 	.word	0x0000a990


	//   ....[19]....
        /*0b5c*/ 	.word	0x0000ae90


	//   ....[20]....
        /*0b60*/ 	.word	0x0000aeb0


	//   ....[21]....
        /*0b64*/ 	.word	0x0000b0f0


	//   ....[22]....
        /*0b68*/ 	.word	0x0000b110


	//   ....[23]....
        /*0b6c*/ 	.word	0x0000bad0


	//   ....[24]....
        /*0b70*/ 	.word	0x0000c030


	//   ....[25]....
        /*0b74*/ 	.word	0x0000c040


	//   ....[26]....
        /*0b78*/ 	.word	0x0000c050


	//   ....[27]....
        /*0b7c*/ 	.word	0x0000c060


	//   ....[28]....
        /*0b80*/ 	.word	0x0000ec00


	//   ....[29]....
        /*0b84*/ 	.word	0x0000ec10


	//   ....[30]....
        /*0b88*/ 	.word	0x0000ec20


	//   ....[31]....
        /*0b8c*/ 	.word	0x0000ec30


	//   ....[32]....
        /*0b90*/ 	.word	0x000133c0


	//   ....[33]....
        /*0b94*/ 	.word	0x000133f0


	//   ....[34]....
        /*0b98*/ 	.word	0x00013810


	//   ....[35]....
        /*0b9c*/ 	.word	0x000138f0


	//   ....[36]....
        /*0ba0*/ 	.word	0x00016140


	//   ....[37]....
        /*0ba4*/ 	.word	0x000161a0


	//   ....[38]....
        /*0ba8*/ 	.word	0x00016470


	//   ....[39]....
        /*0bac*/ 	.word	0x00016490


	//   ....[40]....
        /*0bb0*/ 	.word	0x00017a20


	//   ....[41]....
        /*0bb4*/ 	.word	0x00017a30


	//   ....[42]....
        /*0bb8*/ 	.word	0x00017a60


	//   ....[43]....
        /*0bbc*/ 	.word	0x00017a70


	//   ....[44]....
        /*0bc0*/ 	.word	0x00019080


	//   ....[45]....
        /*0bc4*/ 	.word	0x00019090


	//   ....[46]....
        /*0bc8*/ 	.word	0x000190a0


	//   ....[47]....
        /*0bcc*/ 	.word	0x000190b0


	//   ....[48]....
        /*0bd0*/ 	.word	0x000199a0


	//   ....[49]....
        /*0bd4*/ 	.word	0x000199f0


	//   ....[50]....
        /*0bd8*/ 	.word	0x00019b20


	//   ....[51]....
        /*0bdc*/ 	.word	0x00019b50


	//   ....[52]....
        /*0be0*/ 	.word	0x00019c70


	//   ....[53]....
        /*0be4*/ 	.word	0x00019c90


	//   ....[54]....
        /*0be8*/ 	.word	0x00019da0


	//   ....[55]....
        /*0bec*/ 	.word	0x00019dc0


	//   ....[56]....
        /*0bf0*/ 	.word	0x0001a460


	//   ....[57]....
        /*0bf4*/ 	.word	0x0001a490


	//   ....[58]....
        /*0bf8*/ 	.word	0x0001aad0


	//   ....[59]....
        /*0bfc*/ 	.word	0x0001aae0


	//   ....[60]....
        /*0c00*/ 	.word	0x0001ba00


	//   ....[61]....
        /*0c04*/ 	.word	0x0001ba30


	//   ....[62]....
        /*0c08*/ 	.word	0x0001bb50


	//   ....[63]....
        /*0c0c*/ 	.word	0x0001bb70


	//   ....[64]....
        /*0c10*/ 	.word	0x0001bc70


	//   ....[65]....
        /*0c14*/ 	.word	0x0001bc90


	//   ....[66]....
        /*0c18*/ 	.word	0x0001bda0


	//   ....[67]....
        /*0c1c*/ 	.word	0x0001bdc0


	//   ....[68]....
        /*0c20*/ 	.word	0x0001bf50


	//   ....[69]....
        /*0c24*/ 	.word	0x0001c160


	//   ....[70]....
        /*0c28*/ 	.word	0x0001c190


	//   ....[71]....
        /*0c2c*/ 	.word	0x0001c1c0


	//   ....[72]....
        /*0c30*/ 	.word	0x0001c1f0


	//   ....[73]....
        /*0c34*/ 	.word	0x0001c220


	//   ....[74]....
        /*0c38*/ 	.word	0x0001c250


	//   ....[75]....
        /*0c3c*/ 	.word	0x0001c3e0


	//   ....[76]....
        /*0c40*/ 	.word	0x0001c410


	//   ....[77]....
        /*0c44*/ 	.word	0x0001c440


	//   ....[78]....
        /*0c48*/ 	.word	0x0001c470


	//   ....[79]....
        /*0c4c*/ 	.word	0x0001c4a0


	//   ....[80]....
        /*0c50*/ 	.word	0x0001c4d0


	//   ....[81]....
        /*0c54*/ 	.word	0x0001c560


	//   ....[82]....
        /*0c58*/ 	.word	0x0001c590


	//   ....[83]....
        /*0c5c*/ 	.word	0x0001c5a0


	//   ....[84]....
        /*0c60*/ 	.word	0x0001c630


	//   ....[85]....
        /*0c64*/ 	.word	0x0001d5c0


	//   ....[86]....
        /*0c68*/ 	.word	0x0001f810


	//   ....[87]....
        /*0c6c*/ 	.word	0x0001f830


	//   ....[88]....
        /*0c70*/ 	.word	0x0001f8e0


	//   ....[89]....
        /*0c74*/ 	.word	0x0001f900


	//   ....[90]....
        /*0c78*/ 	.word	0x0001f9a0


	//   ....[91]....
        /*0c7c*/ 	.word	0x0001f9c0


	//   ....[92]....
        /*0c80*/ 	.word	0x0001fa60


	//   ....[93]....
        /*0c84*/ 	.word	0x0001fa80


	//   ....[94]....
        /*0c88*/ 	.word	0x0001fb20


	//   ....[95]....
        /*0c8c*/ 	.word	0x0001fb40


	//   ....[96]....
        /*0c90*/ 	.word	0x0001fb50


	//   ....[97]....
        /*0c94*/ 	.word	0x0001fbe0


	//   ....[98]....
        /*0c98*/ 	.word	0x00020310


	//   ....[99]....
        /*0c9c*/ 	.word	0x00020340


	//   ....[100]....
        /*0ca0*/ 	.word	0x00020360


	//   ....[101]....
        /*0ca4*/ 	.word	0x000203f0


	//   ....[102]....
        /*0ca8*/ 	.word	0x00020400


	//   ....[103]....
        /*0cac*/ 	.word	0x000204a0


	//   ....[104]....
        /*0cb0*/ 	.word	0x000204b0


	//   ....[105]....
        /*0cb4*/ 	.word	0x00020550


	//   ....[106]....
        /*0cb8*/ 	.word	0x00020560


	//   ....[107]....
        /*0cbc*/ 	.word	0x00020600


	//   ....[108]....
        /*0cc0*/ 	.word	0x00020610


	//   ....[109]....
        /*0cc4*/ 	.word	0x000206b0


	//   ....[110]....
        /*0cc8*/ 	.word	0x000206c0


	//   ....[111]....
        /*0ccc*/ 	.word	0x00020760


	//   ....[112]....
        /*0cd0*/ 	.word	0x00020770


	//   ....[113]....
        /*0cd4*/ 	.word	0x00020780


	//   ....[114]....
        /*0cd8*/ 	.word	0x00020fa0


	//   ....[115]....
        /*0cdc*/ 	.word	0x00020fb0


	//   ....[116]....
        /*0ce0*/ 	.word	0x00020fe0


	//   ....[117]....
        /*0ce4*/ 	.word	0x00021030


	//   ....[118]....
        /*0ce8*/ 	.word	0x00021040


	//   ....[119]....
        /*0cec*/ 	.word	0x000210a0


	//   ....[120]....
        /*0cf0*/ 	.word	0x000210d0


	//   ....[121]....
        /*0cf4*/ 	.word	0x00021110


	//   ....[122]....
        /*0cf8*/ 	.word	0x00021140


	//   ....[123]....
        /*0cfc*/ 	.word	0x00021180


	//   ....[124]....
        /*0d00*/ 	.word	0x000211b0


	//   ....[125]....
        /*0d04*/ 	.word	0x000211f0


	//   ....[126]....
        /*0d08*/ 	.word	0x00021490


	//   ....[127]....
        /*0d0c*/ 	.word	0x000214b0


	//   ....[128]....
        /*0d10*/ 	.word	0x00021550


	//   ....[129]....
        /*0d14*/ 	.word	0x00021560


	//   ....[130]....
        /*0d18*/ 	.word	0x000215f0


	//   ....[131]....
        /*0d1c*/ 	.word	0x00021600


	//   ....[132]....
        /*0d20*/ 	.word	0x00021690


	//   ....[133]....
        /*0d24*/ 	.word	0x000216a0


	//   ....[134]....
        /*0d28*/ 	.word	0x00021730


	//   ....[135]....
        /*0d2c*/ 	.word	0x00021740


	//   ....[136]....
        /*0d30*/ 	.word	0x00021750


	//   ....[137]....
        /*0d34*/ 	.word	0x000217e0


	//   ....[138]....
        /*0d38*/ 	.word	0x00021d50


	//   ....[139]....
        /*0d3c*/ 	.word	0x00021d90


	//   ....[140]....
        /*0d40*/ 	.word	0x00021dd0


	//   ....[141]....
        /*0d44*/ 	.word	0x00021e00


	//   ....[142]....
        /*0d48*/ 	.word	0x00021e90


	//   ....[143]....
        /*0d4c*/ 	.word	0x00021ec0


	//   ....[144]....
        /*0d50*/ 	.word	0x00021f30


	//   ....[145]....
        /*0d54*/ 	.word	0x00021f60


	//   ....[146]....
        /*0d58*/ 	.word	0x00021fd0


	//   ....[147]....
        /*0d5c*/ 	.word	0x00022000


	//   ....[148]....
        /*0d60*/ 	.word	0x00022030


	//   ....[149]....
        /*0d64*/ 	.word	0x00022080


	//   ....[150]....
        /*0d68*/ 	.word	0x000224c0


	//   ....[151]....
        /*0d6c*/ 	.word	0x000224f0


	//   ....[152]....
        /*0d70*/ 	.word	0x00022550


	//   ....[153]....
        /*0d74*/ 	.word	0x00022580


	//   ....[154]....
        /*0d78*/ 	.word	0x000225b0


	//   ....[155]....
        /*0d7c*/ 	.word	0x000225e0


	//   ....[156]....
        /*0d80*/ 	.word	0x00022610


	//   ....[157]....
        /*0d84*/ 	.word	0x00022640


	//   ....[158]....
        /*0d88*/ 	.word	0x000227e0


	//   ....[159]....
        /*0d8c*/ 	.word	0x00022810


	//   ....[160]....
        /*0d90*/ 	.word	0x00022840


	//   ....[161]....
        /*0d94*/ 	.word	0x00022870


	//   ....[162]....
        /*0d98*/ 	.word	0x000228a0


	//   ....[163]....
        /*0d9c*/ 	.word	0x000228d0


	//   ....[164]....
        /*0da0*/ 	.word	0x00022990


	//   ....[165]....
        /*0da4*/ 	.word	0x000229b0


	//   ....[166]....
        /*0da8*/ 	.word	0x000229c0


	//   ....[167]....
        /*0dac*/ 	.word	0x00022a20


	//   ....[168]....
        /*0db0*/ 	.word	0x00023040


	//   ....[169]....
        /*0db4*/ 	.word	0x00023360


	//   ....[170]....
        /*0db8*/ 	.word	0x000233f0


	//   ....[171]....
        /*0dbc*/ 	.word	0x00023490


	//   ....[172]....
        /*0dc0*/ 	.word	0x00023520


	//   ....[173]....
        /*0dc4*/ 	.word	0x00023610


	//   ....[174]....
        /*0dc8*/ 	.word	0x000236a0


	//   ....[175]....
        /*0dcc*/ 	.word	0x00023740


	//   ....[176]....
        /*0dd0*/ 	.word	0x000237d0


	//   ....[177]....
        /*0dd4*/ 	.word	0x000238c0


	//   ....[178]....
        /*0dd8*/ 	.word	0x00023950


	//   ....[179]....
        /*0ddc*/ 	.word	0x000239f0


	//   ....[180]....
        /*0de0*/ 	.word	0x00023a80


	//   ....[181]....
        /*0de4*/ 	.word	0x00023b70


	//   ....[182]....
        /*0de8*/ 	.word	0x00023c00


	//   ....[183]....
        /*0dec*/ 	.word	0x00023c50


	//   ....[184]....
        /*0df0*/ 	.word	0x00023ca0


	//   ....[185]....
        /*0df4*/ 	.word	0x00023d90


	//   ....[186]....
        /*0df8*/ 	.word	0x00023e20


	//   ....[187]....
        /*0dfc*/ 	.word	0x00023e70


	//   ....[188]....
        /*0e00*/ 	.word	0x00023ec0


	//   ....[189]....
        /*0e04*/ 	.word	0x00024120


	//   ....[190]....
        /*0e08*/ 	.word	0x00024400


	//   ....[191]....
        /*0e0c*/ 	.word	0x000244f0


	//   ....[192]....
        /*0e10*/ 	.word	0x00024590


	//   ....[193]....
        /*0e14*/ 	.word	0x000245f0


	//   ....[194]....
        /*0e18*/ 	.word	0x00024710


	//   ....[195]....
        /*0e1c*/ 	.word	0x00024770


	//   ....[196]....
        /*0e20*/ 	.word	0x00024880


	//   ....[197]....
        /*0e24*/ 	.word	0x000248f0


	//   ....[198]....
        /*0e28*/ 	.word	0x00024a00


	//   ....[199]....
        /*0e2c*/ 	.word	0x00024a70


	//   ....[200]....
        /*0e30*/ 	.word	0x00024b80


	//   ....[201]....
        /*0e34*/ 	.word	0x00024bf0


	//   ....[202]....
        /*0e38*/ 	.word	0x00024c90


	//   ....[203]....
        /*0e3c*/ 	.word	0x00024da0


	//   ....[204]....
        /*0e40*/ 	.word	0x00024e00


	//   ....[205]....
        /*0e44*/ 	.word	0x00024e60


	//   ....[206]....
        /*0e48*/ 	.word	0x00024f60


	//   ....[207]....
        /*0e4c*/ 	.word	0x00024fc0


	//   ....[208]....
        /*0e50*/ 	.word	0x000250d0


	//   ....[209]....
        /*0e54*/ 	.word	0x00025130


	//   ....[210]....
        /*0e58*/ 	.word	0x00025240


	//   ....[211]....
        /*0e5c*/ 	.word	0x000252a0


	//   ....[212]....
        /*0e60*/ 	.word	0x000253b0


	//   ....[213]....
        /*0e64*/ 	.word	0x00025410


	//   ....[214]....
        /*0e68*/ 	.word	0x00025520


	//   ....[215]....
        /*0e6c*/ 	.word	0x00025580


	//   ....[216]....
        /*0e70*/ 	.word	0x00025690


	//   ....[217]....
        /*0e74*/ 	.word	0x000256f0


	//   ....[218]....
        /*0e78*/ 	.word	0x000257e0


	//   ....[219]....
        /*0e7c*/ 	.word	0x00025910


	//   ....[220]....
        /*0e80*/ 	.word	0x000259d0


	//   ....[221]....
        /*0e84*/ 	.word	0x00025a40


	//   ....[222]....
        /*0e88*/ 	.word	0x00025b50


	//   ....[223]....
        /*0e8c*/ 	.word	0x00025bb0


	//   ....[224]....
        /*0e90*/ 	.word	0x00025c80


	//   ....[225]....
        /*0e94*/ 	.word	0x00025ce0


	//   ....[226]....
        /*0e98*/ 	.word	0x00025db0


	//   ....[227]....
        /*0e9c*/ 	.word	0x00025e10


	//   ....[228]....
        /*0ea0*/ 	.word	0x00025ee0


	//   ....[229]....
        /*0ea4*/ 	.word	0x00025fd0


	//   ....[230]....
        /*0ea8*/ 	.word	0x00026060


	//   ....[231]....
        /*0eac*/ 	.word	0x00026150


	//   ....[232]....
        /*0eb0*/ 	.word	0x000261f0


	//   ....[233]....
        /*0eb4*/ 	.word	0x00026250


	//   ....[234]....
        /*0eb8*/ 	.word	0x00026350


	//   ....[235]....
        /*0ebc*/ 	.word	0x000263b0


	//   ....[236]....
        /*0ec0*/ 	.word	0x000264b0


	//   ....[237]....
        /*0ec4*/ 	.word	0x00026510


	//   ....[238]....
        /*0ec8*/ 	.word	0x00026610


	//   ....[239]....
        /*0ecc*/ 	.word	0x00026670


	//   ....[240]....
        /*0ed0*/ 	.word	0x00026770


	//   ....[241]....
        /*0ed4*/ 	.word	0x000267d0


	//   ....[242]....
        /*0ed8*/ 	.word	0x000268a0


	//   ....[243]....
        /*0edc*/ 	.word	0x000269f0


	//   ....[244]....
        /*0ee0*/ 	.word	0x00026a90


	//   ....[245]....
        /*0ee4*/ 	.word	0x00026b70


	//   ....[246]....
        /*0ee8*/ 	.word	0x00026c40


	//   ....[247]....
        /*0eec*/ 	.word	0x00026ca0


	//   ....[248]....
        /*0ef0*/ 	.word	0x00026d90


	//   ....[249]....
        /*0ef4*/ 	.word	0x00026df0


	//   ....[250]....
        /*0ef8*/ 	.word	0x00026ee0


	//   ....[251]....
        /*0efc*/ 	.word	0x00026f40


	//   ....[252]....
        /*0f00*/ 	.word	0x00027030


	//   ....[253]....
        /*0f04*/ 	.word	0x00027090


	//   ....[254]....
        /*0f08*/ 	.word	0x00027170


	//   ....[255]....
        /*0f0c*/ 	.word	0x00027200


	//   ....[0]....
        /*0f10*/ 	.word	0x000272a0


	//   ....[1]....
        /*0f14*/ 	.word	0x00027410


	//   ....[2]....
        /*0f18*/ 	.word	0x00027480


	//   ....[3]....
        /*0f1c*/ 	.word	0x000274f0


	//   ....[4]....
        /*0f20*/ 	.word	0x00027560


	//   ....[5]....
        /*0f24*/ 	.word	0x000275d0


	//   ....[6]....
        /*0f28*/ 	.word	0x00027650


	//   ....[7]....
        /*0f2c*/ 	.word	0x000276d0


	//   ....[8]....
        /*0f30*/ 	.word	0x00027760


	//   ....[9]....
        /*0f34*/ 	.word	0x000277d0


	//   ....[10]....
        /*0f38*/ 	.word	0x00027840


	//   ....[11]....
        /*0f3c*/ 	.word	0x000278b0


	//   ....[12]....
        /*0f40*/ 	.word	0x00027930


	//   ....[13]....
        /*0f44*/ 	.word	0x000279a0


	//   ....[14]....
        /*0f48*/ 	.word	0x00027a40


	//   ....[15]....
        /*0f4c*/ 	.word	0x00027a90


	//   ....[16]....
        /*0f50*/ 	.word	0x00027b20


	//   ....[17]....
        /*0f54*/ 	.word	0x00027c50


	//----- nvinfo : EIATTR_REG_RECONFIG
	.align		4
.L_649:
        /*0f58*/ 	.byte	0x01, 0x54
	.zero		2


	//----- nvinfo : EIATTR_SYSCALL_OFFSETS
	.align		4
        /*0f5c*/ 	.byte	0x04, 0x46
        /*0f5e*/ 	.short	(.L_651 - .L_650)


	//   ....[0]....
.L_650:
        /*0f60*/ 	.word	0x00002060


	//   ....[1]....
        /*0f64*/ 	.word	0x000021b0


	//   ....[2]....
        /*0f68*/ 	.word	0x0000bc50


	//   ....[3]....
        /*0f6c*/ 	.word	0x0000bfb0


	//   ....[4]....
        /*0f70*/ 	.word	0x0001ee40


	//   ....[5]....
        /*0f74*/ 	.word	0x0001ef90


	//   ....[6]....
        /*0f78*/ 	.word	0x0001f080


	//   ....[7]....
        /*0f7c*/ 	.word	0x0001ffa0


	//----- nvinfo : EIATTR_MBARRIER_INSTR_OFFSETS
	.align		4
.L_651:
        /*0f80*/ 	.byte	0x04, 0x39
        /*0f82*/ 	.short	(.L_653 - .L_652)


	//   ....[0]....
.L_652:
        /*0f84*/ 	.word	0x00000250
        /*0f88*/ 	.word	0x000000ff
        /*0f8c*/ 	.word	0x00030800
        /*0f90*/ 	.short	0x0100
        /*0f92*/ 	.byte	0x08
	.zero		1


	//   ....[1]....
        /*0f94*/ 	.word	0x00000260
        /*0f98*/ 	.word	0x000000ff
        /*0f9c*/ 	.word	0x00030820
        /*0fa0*/ 	.short	0x0100
        /*0fa2*/ 	.byte	0x08
	.zero		1


	//   ....[2]....
        /*0fa4*/ 	.word	0x00000350
        /*0fa8*/ 	.word	0x000000ff
        /*0fac*/ 	.word	0x00030830
        /*0fb0*/ 	.short	0x0100
        /*0fb2*/ 	.byte	0x08
	.zero		1


	//   ....[3]....
        /*0fb4*/ 	.word	0x00000360
        /*0fb8*/ 	.word	0x000000ff
        /*0fbc*/ 	.word	0x00030840
        /*0fc0*/ 	.short	0x0100
        /*0fc2*/ 	.byte	0x08
	.zero		1


	//   ....[4]....
        /*0fc4*/ 	.word	0x00000370
        /*0fc8*/ 	.word	0x000000ff
        /*0fcc*/ 	.word	0x00030838
        /*0fd0*/ 	.short	0x0100
        /*0fd2*/ 	.byte	0x08
	.zero		1


	//   ....[5]....
        /*0fd4*/ 	.word	0x00000380
        /*0fd8*/ 	.word	0x000000ff
        /*0fdc*/ 	.word	0x00030848
        /*0fe0*/ 	.short	0x0100
        /*0fe2*/ 	.byte	0x08
	.zero		1


	//   ....[6]....
        /*0fe4*/ 	.word	0x000004b0
        /*0fe8*/ 	.word	0x000000ff
        /*0fec*/ 	.word	0x00030850
        /*0ff0*/ 	.short	0x0100
        /*0ff2*/ 	.byte	0x08
	.zero		1


	//   ....[7]....
        /*0ff4*/ 	.word	0x000004c0
        /*0ff8*/ 	.word	0x000000ff
        /*0ffc*/ 	.word	0x00030860
        /*1000*/ 	.short	0x0100
        /*1002*/ 	.byte	0x08
	.zero		1


	//   ....[8]....
        /*1004*/ 	.word	0x000004d0
        /*1008*/ 	.word	0x000000ff
        /*100c*/ 	.word	0x00030858
        /*1010*/ 	.short	0x0100
        /*1012*/ 	.byte	0x08
	.zero		1


	//   ....[9]....
        /*1014*/ 	.word	0x000004e0
        /*1018*/ 	.word	0x000000ff
        /*101c*/ 	.word	0x00030868
        /*1020*/ 	.short	0x0100
        /*1022*/ 	.byte	0x08
	.zero		1


	//   ....[10]....
        /*1024*/ 	.word	0x000005d0
        /*1028*/ 	.word	0x000000ff
        /*102c*/ 	.word	0x00030870
        /*1030*/ 	.short	0x0100
        /*1032*/ 	.byte	0x06
	.zero		1


	//   ....[11]....
        /*1034*/ 	.word	0x000005e0
        /*1038*/ 	.word	0x000000ff
        /*103c*/ 	.word	0x00030880
        /*1040*/ 	.short	0x0100
        /*1042*/ 	.byte	0x06
	.zero		1


	//   ....[12]....
        /*1044*/ 	.word	0x000005f0
        /*1048*/ 	.word	0x000000ff
        /*104c*/ 	.word	0x00030878
        /*1050*/ 	.short	0x0100
        /*1052*/ 	.byte	0x06
	.zero		1


	//   ....[13]....
        /*1054*/ 	.word	0x00000600
        /*1058*/ 	.word	0x000000ff
        /*105c*/ 	.word	0x00030888
        /*1060*/ 	.short	0x0100
        /*1062*/ 	.byte	0x06
	.zero		1


	//   ....[14]....
        /*1064*/ 	.word	0x00000730
        /*1068*/ 	.word	0x000000ff
        /*106c*/ 	.word	0x00030890
        /*1070*/ 	.short	0x0100
        /*1072*/ 	.byte	0x08
	.zero		1


	//   ....[15]....
        /*1074*/ 	.word	0x00000740
        /*1078*/ 	.word	0x000000ff
        /*107c*/ 	.word	0x000308a0
        /*1080*/ 	.short	0x0100
        /*1082*/ 	.byte	0x08
	.zero		1


	//   ....[16]....
        /*1084*/ 	.word	0x00000750
        /*1088*/ 	.word	0x000000ff
        /*108c*/ 	.word	0x00030898
        /*1090*/ 	.short	0x0100
        /*1092*/ 	.byte	0x08
	.zero		1


	//   ....[17]....
        /*1094*/ 	.word	0x00000760
        /*1098*/ 	.word	0x000000ff
        /*109c*/ 	.word	0x000308a8
        /*10a0*/ 	.short	0x0100
        /*10a2*/ 	.byte	0x08
	.zero		1


	//   ....[18]....
        /*10a4*/ 	.word	0x00000890
        /*10a8*/ 	.word	0x000000ff
        /*10ac*/ 	.word	0x000308b0
        /*10b0*/ 	.short	0x0100
        /*10b2*/ 	.byte	0x08
	.zero		1


	//   ....[19]....
        /*10b4*/ 	.word	0x000008a0
        /*10b8*/ 	.word	0x000000ff
        /*10bc*/ 	.word	0x000308c0
        /*10c0*/ 	.short	0x0100
        /*10c2*/ 	.byte	0x08
	.zero		1


	//   ....[20]....
        /*10c4*/ 	.word	0x000008b0
        /*10c8*/ 	.word	0x000000ff
        /*10cc*/ 	.word	0x000308b8
        /*10d0*/ 	.short	0x0100
        /*10d2*/ 	.byte	0x08
	.zero		1


	//   ....[21]....
        /*10d4*/ 	.word	0x000008c0
        /*10d8*/ 	.word	0x000000ff
        /*10dc*/ 	.word	0x000308c8
        /*10e0*/ 	.short	0x0100
        /*10e2*/ 	.byte	0x08
	.zero		1


	//   ....[22]....
        /*10e4*/ 	.word	0x00003ca0
        /*10e8*/ 	.word	0x00000054
        /*10ec*/ 	.word	0x00030890
        /*10f0*/ 	.short	0x010a
        /*10f2*/ 	.byte	0x3f
	.zero		1


	//   ....[23]....
        /*10f4*/ 	.word	0x00007460
        /*10f8*/ 	.word	0x00000054
        /*10fc*/ 	.word	0x00030890
        /*1100*/ 	.short	0x010a
        /*1102*/ 	.byte	0x3f
	.zero		1


	//   ....[24]....
        /*1104*/ 	.word	0x0000a540
        /*1108*/ 	.word	0x00000054
        /*110c*/ 	.word	0x00030890
        /*1110*/ 	.short	0x010a
        /*1112*/ 	.byte	0x3f
	.zero		1


	//   ....[25]....
        /*1114*/ 	.word	0x0000ace0
        /*1118*/ 	.word	0x0000000b
        /*111c*/ 	.word	0x00000000
        /*1120*/ 	.short	0x0101
        /*1122*/ 	.byte	0x3f
	.zero		1


	//   ....[26]....
        /*1124*/ 	.word	0x0000ad20
        /*1128*/ 	.word	0x00000054
        /*112c*/ 	.word	0x000308b0
        /*1130*/ 	.short	0x010a
        /*1132*/ 	.byte	0x3f
	.zero		1


	//   ....[27]....
        /*1134*/ 	.word	0x0000b440
        /*1138*/ 	.word	0x00000054
        /*113c*/ 	.word	0x00000000
        /*1140*/ 	.short	0x0101
        /*1142*/ 	.byte	0x3f
	.zero		1


	//   ....[28]....
        /*1144*/ 	.word	0x0000bcd0
        /*1148*/ 	.word	0x00000002
        /*114c*/ 	.word	0x00030800
        /*1150*/ 	.short	0x010a
        /*1152*/ 	.byte	0x3f
	.zero		1


	//   ....[29]....
        /*1154*/ 	.word	0x0000bd20
        /*1158*/ 	.word	0x00000002
        /*115c*/ 	.word	0x00030800
        /*1160*/ 	.short	0x010a
        /*1162*/ 	.byte	0x3f
	.zero		1


	//   ....[30]....
        /*1164*/ 	.word	0x0000c790
        /*1168*/ 	.word	0x00000002
        /*116c*/ 	.word	0x00030800
        /*1170*/ 	.short	0x010a
        /*1172*/ 	.byte	0x3f
	.zero		1


	//   ....[31]....
        /*1174*/ 	.word	0x0000f0d0
        /*1178*/ 	.word	0x00000002
        /*117c*/ 	.word	0x00030800
        /*1180*/ 	.short	0x010a
        /*1182*/ 	.byte	0x3f
	.zero		1


	//   ....[32]....
        /*1184*/ 	.word	0x00011b20
        /*1188*/ 	.word	0x00000003
        /*118c*/ 	.word	0x00030830
        /*1190*/ 	.short	0x010a
        /*1192*/ 	.byte	0x3f
	.zero		1


	//   ....[33]....
        /*1194*/ 	.word	0x00011b70
        /*1198*/ 	.word	0x00000003
        /*119c*/ 	.word	0x00030830
        /*11a0*/ 	.short	0x010a
        /*11a2*/ 	.byte	0x3f
	.zero		1


	//   ....[34]....
        /*11a4*/ 	.word	0x000128d0
        /*11a8*/ 	.word	0x00000003
        /*11ac*/ 	.word	0x00000000
        /*11b0*/ 	.short	0x0101
        /*11b2*/ 	.byte	0x3f
	.zero		1


	//   ....[35]....
        /*11b4*/ 	.word	0x00014840
        /*11b8*/ 	.word	0x00000000
        /*11bc*/ 	.word	0x00030830
        /*11c0*/ 	.short	0x010a
        /*11c2*/ 	.byte	0x3f
	.zero		1


	//   ....[36]....
        /*11c4*/ 	.word	0x000148c0
        /*11c8*/ 	.word	0x00000000
        /*11cc*/ 	.word	0x00030830
        /*11d0*/ 	.short	0x010a
        /*11d2*/ 	.byte	0x3f
	.zero		1


	//   ....[37]....
        /*11d4*/ 	.word	0x00015770
        /*11d8*/ 	.word	0x0000000b
        /*11dc*/ 	.word	0x00030850
        /*11e0*/ 	.short	0x010a
        /*11e2*/ 	.byte	0x3f
	.zero		1


	//   ....[38]....
        /*11e4*/ 	.word	0x000157c0
        /*11e8*/ 	.word	0x0000000b
        /*11ec*/ 	.word	0x00030850
        /*11f0*/ 	.short	0x010a
        /*11f2*/ 	.byte	0x3f
	.zero		1


	//   ....[39]....
        /*11f4*/ 	.word	0x00015bc0
        /*11f8*/ 	.word	0x00000000
        /*11fc*/ 	.word	0x00000000
        /*1200*/ 	.short	0x0101
        /*1202*/ 	.byte	0x3f
	.zero		1


	//   ....[40]....
        /*1204*/ 	.word	0x00016ee0
        /*1208*/ 	.word	0x0000000b
        /*120c*/ 	.word	0x00000000
        /*1210*/ 	.short	0x0101
        /*1212*/ 	.byte	0x3f
	.zero		1


	//   ....[41]....
        /*1214*/ 	.word	0x000176d0
        /*1218*/ 	.word	0x00000006
        /*121c*/ 	.word	0x00030850
        /*1220*/ 	.short	0x010a
        /*1222*/ 	.byte	0x3f
	.zero		1


	//   ....[42]....
        /*1224*/ 	.word	0x00017770
        /*1228*/ 	.word	0x00000006
        /*122c*/ 	.word	0x00030850
        /*1230*/ 	.short	0x010a
        /*1232*/ 	.byte	0x3f
	.zero		1


	//   ....[43]....
        /*1234*/ 	.word	0x00017c70
        /*1238*/ 	.word	0x000000e0
        /*123c*/ 	.word	0x00000000
        /*1240*/ 	.short	0x0101
        /*1242*/ 	.byte	0x3f
	.zero		1


	//   ....[44]....
        /*1244*/ 	.word	0x000199b0
        /*1248*/ 	.word	0x00000000
        /*124c*/ 	.word	0x00000000
        /*1250*/ 	.short	0x0101
        /*1252*/ 	.byte	0x3f
	.zero		1


	//   ....[45]....
        /*1254*/ 	.word	0x0001a480
        /*1258*/ 	.word	0x0000003a
        /*125c*/ 	.word	0x00000000
        /*1260*/ 	.short	0x0101
        /*1262*/ 	.byte	0x3f
	.zero		1


	//   ....[46]....
        /*1264*/ 	.word	0x0001d6a0
        /*1268*/ 	.word	0x00000016
        /*126c*/ 	.word	0x00030820
        /*1270*/ 	.short	0x010a
        /*1272*/ 	.byte	0x3f
	.zero		1


	//   ....[47]....
        /*1274*/ 	.word	0x0001d730
        /*1278*/ 	.word	0x0000000c
        /*127c*/ 	.word	0x000308a0
        /*1280*/ 	.short	0x010a
        /*1282*/ 	.byte	0x3f
	.zero		1


	//   ....[48]....
        /*1284*/ 	.word	0x0001db80
        /*1288*/ 	.word	0x0000000c
        /*128c*/ 	.word	0x000308c0
        /*1290*/ 	.short	0x010a
        /*1292*/ 	.byte	0x3f
	.zero		1


	//   ....[49]....
        /*1294*/ 	.word	0x0001e090
        /*1298*/ 	.word	0x0000000b
        /*129c*/ 	.word	0x000308a0
        /*12a0*/ 	.short	0x010a
        /*12a2*/ 	.byte	0x3f
	.zero		1


	//   ....[50]....
        /*12a4*/ 	.word	0x0001e4d0
        /*12a8*/ 	.word	0x0000000b
        /*12ac*/ 	.word	0x000308c0
        /*12b0*/ 	.short	0x010a
        /*12b2*/ 	.byte	0x3f
	.zero		1


	//   ....[51]....
        /*12b4*/ 	.word	0x0001f600
        /*12b8*/ 	.word	0x00000007
        /*12bc*/ 	.word	0x00030840
        /*12c0*/ 	.short	0x010a
        /*12c2*/ 	.byte	0x3f
	.zero		1


	//   ....[52]....
        /*12c4*/ 	.word	0x0001fca0
        /*12c8*/ 	.word	0x00000007
        /*12cc*/ 	.word	0x00030830
        /*12d0*/ 	.short	0x0107
        /*12d2*/ 	.byte	0x3f
	.zero		1


	//   ....[53]....
        /*12d4*/ 	.word	0x0001fd70
        /*12d8*/ 	.word	0x00000007
        /*12dc*/ 	.word	0x00030830
        /*12e0*/ 	.short	0x0101
        /*12e2*/ 	.byte	0x3f
	.zero		1


	//   ....[54]....
        /*12e4*/ 	.word	0x000208d0
        /*12e8*/ 	.word	0x00000016
        /*12ec*/ 	.word	0x00030800
        /*12f0*/ 	.short	0x0107
        /*12f2*/ 	.byte	0x3f
	.zero		1


	//   ....[55]....
        /*12f4*/ 	.word	0x000209e0
        /*12f8*/ 	.word	0x00000016
        /*12fc*/ 	.word	0x00030800
        /*1300*/ 	.short	0x0101
        /*1302*/ 	.byte	0x3f
	.zero		1


	//   ....[56]....
        /*1304*/ 	.word	0x00020a00
        /*1308*/ 	.word	0x00000016
        /*130c*/ 	.word	0x00030820
        /*1310*/ 	.short	0x010a
        /*1312*/ 	.byte	0x3f
	.zero		1


	//   ....[57]....
        /*1314*/ 	.word	0x00020dc0
        /*1318*/ 	.word	0x00000007
        /*131c*/ 	.word	0x00030840
        /*1320*/ 	.short	0x010a
        /*1322*/ 	.byte	0x3f
	.zero		1


	//   ....[58]....
        /*1324*/ 	.word	0x000212b0
        /*1328*/ 	.word	0x00000007
        /*132c*/ 	.word	0x00030830
        /*1330*/ 	.short	0x0107
        /*1332*/ 	.byte	0x3f
	.zero		1


	//   ....[59]....
        /*1334*/ 	.word	0x00021370
        /*1338*/ 	.word	0x00000007
        /*133c*/ 	.word	0x00030830
        /*1340*/ 	.short	0x0101
        /*1342*/ 	.byte	0x3f
	.zero		1


	//   ....[60]....
        /*1344*/ 	.word	0x000213d0
        /*1348*/ 	.word	0x00000006
        /*134c*/ 	.word	0x00030860
        /*1350*/ 	.short	0x010a
        /*1352*/ 	.byte	0x3f
	.zero		1


	//   ....[61]....
        /*1354*/ 	.word	0x00021950
        /*1358*/ 	.word	0x00000006
        /*135c*/ 	.word	0x00030850
        /*1360*/ 	.short	0x0107
        /*1362*/ 	.byte	0x3f
	.zero		1


	//   ....[62]....
        /*1364*/ 	.word	0x00021a80
        /*1368*/ 	.word	0x00000006
        /*136c*/ 	.word	0x00030850
        /*1370*/ 	.short	0x0101
        /*1372*/ 	.byte	0x3f
	.zero		1


	//   ....[63]....
        /*1374*/ 	.word	0x00021ca0
        /*1378*/ 	.word	0x00000000
        /*137c*/ 	.word	0x00030860
        /*1380*/ 	.short	0x010a
        /*1382*/ 	.byte	0x3f
	.zero		1


	//   ....[64]....
        /*1384*/ 	.word	0x000221b0
        /*1388*/ 	.word	0x00000000
        /*138c*/ 	.word	0x00030850
        /*1390*/ 	.short	0x0107
        /*1392*/ 	.byte	0x3f
	.zero		1


	//   ....[65]....
        /*1394*/ 	.word	0x00022270
        /*1398*/ 	.word	0x00000000
        /*139c*/ 	.word	0x00030850
        /*13a0*/ 	.short	0x0101
        /*13a2*/ 	.byte	0x3f
	.zero		1


	//   ....[66]....
        /*13a4*/ 	.word	0x00022fc0
        /*13a8*/ 	.word	0x00000007
        /*13ac*/ 	.word	0x00030820
        /*13b0*/ 	.short	0x010a
        /*13b2*/ 	.byte	0x3f
	.zero		1


	//   ....[67]....
        /*13b4*/ 	.word	0x00023130
        /*13b8*/ 	.word	0x00000005
        /*13bc*/ 	.word	0x00030840
        /*13c0*/ 	.short	0x010a
        /*13c2*/ 	.byte	0x3f
	.zero		1


	//   ....[68]....
        /*13c4*/ 	.word	0x000231d0
        /*13c8*/ 	.word	0x00000003
        /*13cc*/ 	.word	0x00030840
        /*13d0*/ 	.short	0x010a
        /*13d2*/ 	.byte	0x3f
	.zero		1


	//   ....[69]....
        /*13d4*/ 	.word	0x00023210
        /*13d8*/ 	.word	0x00000005
        /*13dc*/ 	.word	0x00030860
        /*13e0*/ 	.short	0x010a
        /*13e2*/ 	.byte	0x3f
	.zero		1


	//   ....[70]....
        /*13e4*/ 	.word	0x00023250
        /*13e8*/ 	.word	0x00000003
        /*13ec*/ 	.word	0x00030860
        /*13f0*/ 	.short	0x010a
        /*13f2*/ 	.byte	0x3f
	.zero		1


	//   ....[71]....
        /*13f4*/ 	.word	0x000232b0
        /*13f8*/ 	.word	0x00000054
        /*13fc*/ 	.word	0x00030890
        /*1400*/ 	.short	0x010a
        /*1402*/ 	.byte	0x3f
	.zero		1


	//   ....[72]....
        /*1404*/ 	.word	0x00023560
        /*1408*/ 	.word	0x00000054
        /*140c*/ 	.word	0x00030890
        /*1410*/ 	.short	0x010a
        /*1412*/ 	.byte	0x3f
	.zero		1


	//   ....[73]....
        /*1414*/ 	.word	0x00023810
        /*1418*/ 	.word	0x00000054
        /*141c*/ 	.word	0x00030890
        /*1420*/ 	.short	0x010a
        /*1422*/ 	.byte	0x3f
	.zero		1


	//   ....[74]....
        /*1424*/ 	.word	0x00023ac0
        /*1428*/ 	.word	0x00000054
        /*142c*/ 	.word	0x000308b0
        /*1430*/ 	.short	0x010a
        /*1432*/ 	.byte	0x3f
	.zero		1


	//   ....[75]....
        /*1434*/ 	.word	0x00023ce0
        /*1438*/ 	.word	0x00000002
        /*143c*/ 	.word	0x00030800
        /*1440*/ 	.short	0x010a
        /*1442*/ 	.byte	0x3f
	.zero		1


	//   ....[76]....
        /*1444*/ 	.word	0x00023f00
        /*1448*/ 	.word	0x00000002
        /*144c*/ 	.word	0x00030800
        /*1450*/ 	.short	0x010a
        /*1452*/ 	.byte	0x3f
	.zero		1


	//   ....[77]....
        /*1454*/ 	.word	0x00023f50
        /*1458*/ 	.word	0x00000003
        /*145c*/ 	.word	0x00030830
        /*1460*/ 	.short	0x010a
        /*1462*/ 	.byte	0x3f
	.zero		1


	//   ....[78]....
        /*1464*/ 	.word	0x00023fa0
        /*1468*/ 	.word	0x00000000
        /*146c*/ 	.word	0x00030830
        /*1470*/ 	.short	0x010a
        /*1472*/ 	.byte	0x3f
	.zero		1


	//   ....[79]....
        /*1474*/ 	.word	0x00023ff0
        /*1478*/ 	.word	0x0000000b
        /*147c*/ 	.word	0x00030850
        /*1480*/ 	.short	0x010a
        /*1482*/ 	.byte	0x3f
	.zero		1


	//   ....[80]....
        /*1484*/ 	.word	0x00024040
        /*1488*/ 	.word	0x00000006
        /*148c*/ 	.word	0x00030850
        /*1490*/ 	.short	0x010a
        /*1492*/ 	.byte	0x3f
	.zero		1


	//   ....[81]....
        /*1494*/ 	.word	0x000241e0
        /*1498*/ 	.word	0x00000016
        /*149c*/ 	.word	0x00030820
        /*14a0*/ 	.short	0x010a
        /*14a2*/ 	.byte	0x3f
	.zero		1


	//   ....[82]....
        /*14a4*/ 	.word	0x00024230
        /*14a8*/ 	.word	0x0000000c
        /*14ac*/ 	.word	0x000308a0
        /*14b0*/ 	.short	0x010a
        /*14b2*/ 	.byte	0x3f
	.zero		1


	//   ....[83]....
        /*14b4*/ 	.word	0x00024280
        /*14b8*/ 	.word	0x0000000c
        /*14bc*/ 	.word	0x000308c0
        /*14c0*/ 	.short	0x010a
        /*14c2*/ 	.byte	0x3f
	.zero		1


	//   ....[84]....
        /*14c4*/ 	.word	0x000242d0
        /*14c8*/ 	.word	0x0000000b
        /*14cc*/ 	.word	0x000308a0
        /*14d0*/ 	.short	0x010a
        /*14d2*/ 	.byte	0x3f
	.zero		1


	//   ....[85]....
        /*14d4*/ 	.word	0x00024320
        /*14d8*/ 	.word	0x0000000b
        /*14dc*/ 	.word	0x000308c0
        /*14e0*/ 	.short	0x010a
        /*14e2*/ 	.byte	0x3f
	.zero		1


	//   ....[86]....
        /*14e4*/ 	.word	0x00024440
        /*14e8*/ 	.word	0x00000007
        /*14ec*/ 	.word	0x00030840
        /*14f0*/ 	.short	0x010a
        /*14f2*/ 	.byte	0x3f
	.zero		1


	//   ....[87]....
        /*14f4*/ 	.word	0x00025810
        /*14f8*/ 	.word	0x00000016
        /*14fc*/ 	.word	0x00030820
        /*1500*/ 	.short	0x010a
        /*1502*/ 	.byte	0x3f
	.zero		1


	//   ....[88]....
        /*1504*/ 	.word	0x00025860
        /*1508*/ 	.word	0x00000007
        /*150c*/ 	.word	0x00030840
        /*1510*/ 	.short	0x010a
        /*1512*/ 	.byte	0x3f
	.zero		1


	//   ....[89]....
        /*1514*/ 	.word	0x000260a0
        /*1518*/ 	.word	0x00000006
        /*151c*/ 	.word	0x00030860
        /*1520*/ 	.short	0x010a
        /*1522*/ 	.byte	0x3f
	.zero		1


	//   ....[90]....
        /*1524*/ 	.word	0x00026940
        /*1528*/ 	.word	0x00000000
        /*152c*/ 	.word	0x00030860
        /*1530*/ 	.short	0x010a
        /*1532*/ 	.byte	0x3f
	.zero		1


	//   ....[91]....
        /*1534*/ 	.word	0x00027b70
        /*1538*/ 	.word	0x00000007
        /*153c*/ 	.word	0x00030820
        /*1540*/ 	.short	0x010a
        /*1542*/ 	.byte	0x3f
	.zero		1


	//   ....[92]....
        /*1544*/ 	.word	0x00027d10
        /*1548*/ 	.word	0x00000005
        /*154c*/ 	.word	0x00030840
        /*1550*/ 	.short	0x010a
        /*1552*/ 	.byte	0x3f
	.zero		1


	//   ....[93]....
        /*1554*/ 	.word	0x00027d60
        /*1558*/ 	.word	0x00000003
        /*155c*/ 	.word	0x00030840
        /*1560*/ 	.short	0x010a
        /*1562*/ 	.byte	0x3f
	.zero		1


	//   ....[94]....
        /*1564*/ 	.word	0x00027db0
        /*1568*/ 	.word	0x00000005
        /*156c*/ 	.word	0x00030860
        /*1570*/ 	.short	0x010a
        /*1572*/ 	.byte	0x3f
	.zero		1


	//----- nvinfo : EIATTR_NUM_MBARRIERS
	.align		4
.L_653:
        /*1574*/ 	.byte	0x03, 0x38
        /*1576*/ 	.short	0x0016


	//----- nvinfo : EIATTR_EXIT_INSTR_OFFSETS
	.align		4
        /*1578*/ 	.byte	0x04, 0x1c
        /*157a*/ 	.short	(.L_655 - .L_654)


	//   ....[0]....
.L_654:
        /*157c*/ 	.word	0x000232a0


	//----- nvinfo : EIATTR_MAX_THREADS
	.align		4
.L_655:
        /*1580*/ 	.byte	0x04, 0x05
        /*1582*/ 	.short	(.L_657 - .L_656)
.L_656:
        /*1584*/ 	.word	0x00000180
        /*1588*/ 	.word	0x00000001
        /*158c*/ 	.word	0x00000001


	//----- nvinfo : EIATTR_CRS_STACK_SIZE
	.align		4
.L_657:
        /*1590*/ 	.byte	0x04, 0x1e
        /*1592*/ 	.short	(.L_659 - .L_658)
.L_658:
        /*1594*/ 	.word	0x00000000


	//----- nvinfo : EIATTR_CBANK_PARAM_SIZE
	.align		4
.L_659:
        /*1598*/ 	.byte	0x03, 0x19
        /*159a*/ 	.short	0x0af0


	//----- nvinfo : EIATTR_PARAM_CBANK
	.align		4
        /*159c*/ 	.byte	0x04, 0x0a
        /*159e*/ 	.short	(.L_661 - .L_660)
	.align		4
.L_660:
        /*15a0*/ 	.word	index@(.nv.constant0._ZN7cutlass13device_kernelIN5flash11enable_sm90INS1_16FlashAttnFwdSm90INS1_25CollectiveMainloopFwdSm90ILi2EN4cute5tupleIJNS5_1CILi1EEES8_S8_EEENS6_IJNS7_ILi128EEENS7_ILi96EEENS7_ILi192EEEEEELi192ENS_10bfloat16_tEfNS_4arch4Sm90ELb0ELb0ELb1ELb1ELb1ELb1ELb0ELb1ELb1ELb1ELb1ELb0EEENS1_21CollectiveEpilogueFwdINS6_IJSA_SC_SB_EEES9_SE_SG_Li256ELb1ELb1ELb1ELb0EEENS1_36VarlenDynamicPersistentTileSchedulerILi128ELi96ELi256ELi128ELb1ELb1ELb1ELb0ELb1ELb1EEEEEEEEEvNT_6ParamsE)
        /*15a4*/ 	.short	0x0210
        /*15a6*/ 	.short	0x0af0


	//----- nvinfo : EIATTR_SW_WAR
	.align		4
.L_661:
        /*15a8*/ 	.byte	0x04, 0x36
        /*15aa*/ 	.short	(.L_663 - .L_662)
.L_662:
        /*15ac*/ 	.word	0x00000008
.L_663:


//--------------------- .nv.info._ZN7cutlass13device_kernelIN5flash11enable_sm90INS1_16FlashAttnFwdSm90INS1_25CollectiveMainloopFwdSm90ILi2EN4cute5tupleIJNS5_1CILi1EEES8_S8_EEENS6_IJNS7_ILi128EEENS7_ILi96EEENS7_ILi192EEEEEELi192ENS_10bfloat16_tEfNS_4arch4Sm90ELb0ELb1ELb1ELb0ELb1ELb0ELb0ELb1ELb1ELb1ELb1ELb0EEENS1_21CollectiveEpilogueFwdINS6_IJSA_SC_SB_EEES9_SE_SG_Li256ELb0ELb1ELb1ELb0EEENS1_19SingleTileSchedulerILb0ELb1ELb1ELi128EEEEEEEEEvNT_6ParamsE --------------------------
	.section	.nv.info._ZN7cutlass13device_kernelIN5flash11enable_sm90INS1_16FlashAttnFwdSm90INS1_25CollectiveMainloopFwdSm90ILi2EN4cute5tupleIJNS5_1CILi1EEES8_S8_EEENS6_IJNS7_ILi128EEENS7_ILi96EEENS7_ILi192EEEEEELi192ENS_10bfloat16_tEfNS_4arch4Sm90ELb0ELb1ELb1ELb0ELb1ELb0ELb0ELb1ELb1ELb1ELb1ELb0EEENS1_21CollectiveEpilogueFwdINS6_IJSA_SC_SB_EEES9_SE_SG_Li256ELb0ELb1ELb1ELb0EEENS1_19SingleTileSchedulerILb0ELb1ELb1ELi128EEEEEEEEEvNT_6ParamsE,"",@"SHT_CUDA_INFO"
	.sectionflags	@""
	.align	4


	//----- nvinfo : EIATTR_CUDA_API_VERSION
	.align		4
        /*0000*/ 	.byte	0x04, 0x37
        /*0002*/ 	.short	(.L_665 - .L_664)
.L_664:
        /*0004*/ 	.word	0x00000082


	//----- nvinfo : EIATTR_KPARAM_INFO
	.align		4
.L_665:
        /*0008*/ 	.byte	0x04, 0x17
        /*000a*/ 	.short	(.L_667 - .L_666)
.L_666:
        /*000c*/ 	.word	0x00000000
        /*0010*/ 	.short	0x0000
        /*0012*/ 	.short	0x0070
        /*0014*/ 	.byte	0x00, 0xf0, 0x01, 0x28


	//----- nvinfo : EIATTR_SPARSE_MMA_MASK
	.align		4
.L_667:
        /*0018*/ 	.byte	0x03, 0x50
        /*001a*/ 	.short	0x0000


	//----- nvinfo : EIATTR_MAXREG_COUNT
	.align		4
        /*001c*/ 	.byte	0x03, 0x1b
        /*001e*/ 	.short	0x00a8


	//----- nvinfo : EIATTR_NUM_BARRIERS
	.align		4
        /*0020*/ 	.byte	0x02, 0x4c
        /*0022*/ 	.byte	0x09
	.zero		1


	//----- nvinfo : EIATTR_EXTERNS
	.align		4
        /*0024*/ 	.byte	0x04, 0x0f
        /*0026*/ 	.short	(.L_669 - .L_668)


	//   ....[0]....
	.align		4
.L_668:
        /*0028*/ 	.word	index@(__assertfail)


	//----- nvinfo : EIATTR_ANNOTATIONS
	.align		4
.L_669:
        /*002c*/ 	.byte	0x04, 0x55
        /*002e*/ 	.short	(.L_671 - .L_670)


	//   ....[0]....
.L_670:
        /*0030*/ 	.word	0x00000001
        /*0034*/ 	.byte	0xb0, 0x08, 0x00, 0x00, 0x01, 0x00, 0x00, 0x00, 0xe0, 0x09, 0x00, 0x00, 0x01, 0x00, 0x00, 0x00
        /*0044*/ 	.byte	0x80, 0x18, 0x00, 0x00, 0x01, 0x00, 0x00, 0x00, 0x30, 0xf6, 0x00, 0x00, 0x01, 0x00, 0x00, 0x00
        /*0054*/ 	.byte	0x40, 0x12, 0x01, 0x00, 0x01, 0x00, 0x00, 0x00, 0x00, 0x26, 0x01, 0x00, 0x01, 0x00, 0x00, 0x00
        /*0064*/ 	.byte	0x30, 0x27, 0x01, 0x00, 0x01, 0x00, 0x00, 0x00, 0x20, 0x3c, 0x01, 0x00, 0x01, 0x00, 0x00, 0x00
        /*0074*/ 	.byte	0x70, 0x53, 0x01, 0x00


	//----- nvinfo : EIATTR_MERCURY_ISA_VERSION
	.align		4
.L_671:
        /*0078*/ 	.byte	0x03, 0x5f
        /*007a*/ 	.short	0x0101


	//----- nvinfo : EIATTR_INT_WARP_WIDE_INSTR_OFFSETS
	.align		4
        /*007c*/ 	.byte	0x04, 0x31
        /*007e*/ 	.short	(.L_673 - .L_672)


	//   ....[0]....
.L_672:
        /*0080*/ 	.word	0x000000c0


	//   ....[1]....
        /*0084*/ 	.word	0x000000d0


	//   ....[2]....
        /*0088*/ 	.word	0x00000170


	//----- nvinfo : EIATTR_COOP_GROUP_MASK_REGIDS
	.align		4
.L_673:
        /*008c*/ 	.byte	0x04, 0x29
        /*008e*/ 	.short	(.L_675 - .L_674)


	//   ....[0]....
.L_674:
        /*0090*/ 	.word	0xffffffff


	//   ....[1]....
        /*0094*/ 	.word	0xffffffff


	//   ....[2]....
        /*0098*/ 	.word	0xffffffff


	//   ....[3]....
        /*009c*/ 	.word	0xffffffff


	//   ....[4]....
        /*00a0*/ 	.word	0xffffffff


	//   ....[5]....
        /*00a4*/ 	.word	0xffffffff


	//   ....[6]....
        /*00a8*/ 	.word	0xffffffff


	//   ....[7]....
        /*00ac*/ 	.word	0xffffffff


	//   ....[8]....
        /*00b0*/ 	.word	0xffffffff


	//   ....[9]....
        /*00b4*/ 	.word	0xffffffff


	//   ....[10]....
        /*00b8*/ 	.word	0xffffffff


	//   ....[11]....
        /*00bc*/ 	.word	0xffffffff


	//   ....[12]....
        /*00c0*/ 	.word	0xffffffff


	//   ....[13]....
        /*00c4*/ 	.word	0xffffffff


	//   ....[14]....
        /*00c8*/ 	.word	0xffffffff


	//   ....[15]....
        /*00cc*/ 	.word	0xffffffff


	//   ....[16]....
        /*00d0*/ 	.word	0xffffffff


	//   ....[17]....
        /*00d4*/ 	.word	0xffffffff


	//   ....[18]....
        /*00d8*/ 	.word	0xffffffff


	//   ....[19]....
        /*00dc*/ 	.word	0xffffffff


	//   ....[20]....
        /*00e0*/ 	.word	0xffffffff


	//   ....[21]....
        /*00e4*/ 	.word	0xffffffff


	//   ....[22]....
        /*00e8*/ 	.word	0xffffffff


	//   ....[23]....
        /*00ec*/ 	.word	0xffffffff


	//   ....[24]....
        /*00f0*/ 	.word	0xffffffff


	//   ....[25]....
        /*00f4*/ 	.word	0xffffffff


	//   ....[26]....
        /*00f8*/ 	.word	0xffffffff


	//   ....[27]....
        /*00fc*/ 	.word	0xffffffff


	//   ....[28]....
        /*0100*/ 	.word	0xffffffff


	//   ....[29]....
        /*0104*/ 	.word	0xffffffff


	//   ....[30]....
        /*0108*/ 	.word	0xffffffff


	//   ....[31]....
        /*010c*/ 	.word	0xffffffff


	//   ....[32]....
        /*0110*/ 	.word	0xffffffff


	//   ....[33]....
        /*0114*/ 	.word	0xffffffff


	//   ....[34]....
        /*0118*/ 	.word	0xffffffff


	//   ....[35]....
        /*011c*/ 	.word	0xffffffff


	//   ....[36]....
        /*0120*/ 	.word	0xffffffff


	//   ....[37]....
        /*0124*/ 	.word	0xffffffff


	//   ....[38]....
        /*0128*/ 	.word	0xffffffff


	//   ....[39]....
        /*012c*/ 	.word	0xffffffff


	//   ....[40]....
        /*0130*/ 	.word	0xffffffff


	//   ....[41]....
        /*0134*/ 	.word	0xffffffff


	//   ....[42]....
        /*0138*/ 	.word	0xffffffff


	//   ....[43]....
        /*013c*/ 	.word	0xffffffff


	//   ....[44]....
        /*0140*/ 	.word	0xffffffff


	//   ....[45]....
        /*0144*/ 	.word	0xffffffff


	//   ....[46]....
        /*0148*/ 	.word	0xffffffff


	//   ....[47]....
        /*014c*/ 	.word	0xffffffff


	//   ....[48]....
        /*0150*/ 	.word	0xffffffff


	//   ....[49]....
        /*0154*/ 	.word	0xffffffff


	//   ....[50]....
        /*0158*/ 	.word	0xffffffff


	//   ....[51]....
        /*015c*/ 	.word	0xffffffff


	//   ....[52]....
        /*0160*/ 	.word	0xffffffff


	//   ....[53]....
        /*0164*/ 	.word	0xffffffff


	//   ....[54]....
        /*0168*/ 	.word	0xffffffff


	//   ....[55]....
        /*016c*/ 	.word	0xffffffff


	//   ....[56]....
        /*0170*/ 	.word	0xffffffff


	//   ....[57]....
        /*0174*/ 	.word	0xffffffff


	//   ....[58]....
        /*0178*/ 	.word	0xffffffff


	//   ....[59]....
        /*017c*/ 	.word	0xffffffff


	//   ....[60]....
        /*0180*/ 	.word	0xffffffff


	//   ....[61]....
        /*0184*/ 	.word	0xffffffff


	//   ....[62]....
        /*0188*/ 	.word	0xffffffff


	//   ....[63]....
        /*018c*/ 	.word	0xffffffff


	//   ....[64]....
        /*0190*/ 	.word	0xffffffff


	//   ....[65]....
        /*0194*/ 	.word	0xffffffff


	//   ....[66]....
        /*0198*/ 	.word	0xffffffff


	//   ....[67]....
        /*019c*/ 	.word	0xffffffff


	//   ....[68]....
        /*01a0*/ 	.word	0xffffffff


	//   ....[69]....
        /*01a4*/ 	.word	0xffffffff


	//   ....[70]....
        /*01a8*/ 	.word	0xffffffff


	//   ....[71]....
        /*01ac*/ 	.word	0xffffffff


	//   ....[72]....
        /*01b0*/ 	.word	0xffffffff


	//   ....[73]....
        /*01b4*/ 	.word	0xffffffff


	//   ....[74]....
        /*01b8*/ 	.word	0xffffffff


	//   ....[75]....
        /*01bc*/ 	.word	0xffffffff


	//   ....[76]....
        /*01c0*/ 	.word	0xffffffff


	//   ....[77]....
        /*01c4*/ 	.word	0xffffffff


	//   ....[78]....
        /*01c8*/ 	.word	0xffffffff


	//   ....[79]....
        /*01cc*/ 	.word	0xffffffff


	//   ....[80]....
        /*01d0*/ 	.word	0xffffffff


	//   ....[81]....
        /*01d4*/ 	.word	0xffffffff


	//   ....[82]....
        /*01d8*/ 	.word	0xffffffff


	//   ....[83]....
        /*01dc*/ 	.word	0xffffffff


	//   ....[84]....
        /*01e0*/ 	.word	0xffffffff


	//   ....[85]....
        /*01e4*/ 	.word	0xffffffff


	//   ....[86]....
        /*01e8*/ 	.word	0xffffffff


	//   ....[87]....
        /*01ec*/ 	.word	0xffffffff


	//   ....[88]....
        /*01f0*/ 	.word	0xffffffff


	//   ....[89]....
        /*01f4*/ 	.word	0xffffffff


	//   ....[90]....
        /*01f8*/ 	.word	0xffffffff


	//   ....[91]....
        /*01fc*/ 	.word	0xffffffff


	//   ....[92]....
        /*0200*/ 	.word	0xffffffff


	//   ....[93]....
        /*0204*/ 	.word	0xffffffff


	//   ....[94]....
        /*0208*/ 	.word	0xffffffff


	//   ....[95]....
        /*020c*/ 	.word	0xffffffff


	//   ....[96]....
        /*0210*/ 	.word	0xffffffff


	//   ....[97]....
        /*0214*/ 	.word	0xffffffff


	//   ....[98]....
        /*0218*/ 	.word	0xffffffff


	//   ....[99]....
        /*021c*/ 	.word	0xffffffff


	//   ....[100]....
        /*0220*/ 	.word	0xffffffff


	//   ....[101]....
        /*0224*/ 	.word	0xffffffff


	//   ....[102]....
        /*0228*/ 	.word	0xffffffff


	//   ....[103]....
        /*022c*/ 	.word	0xffffffff


	//   ....[104]....
        /*0230*/ 	.word	0xffffffff


	//   ....[105]....
        /*0234*/ 	.word	0xffffffff


	//   ....[106]....
        /*0238*/ 	.word	0xffffffff


	//   ....[107]....
        /*023c*/ 	.word	0x0500000f


	//   ....[108]....
        /*0240*/ 	.word	0x0500000f


	//   ....[109]....
        /*0244*/ 	.word	0x0500000f


	//   ....[110]....
        /*0248*/ 	.word	0x0500000f


	//   ....[111]....
        /*024c*/ 	.word	0x0500000f


	//   ....[112]....
        /*0250*/ 	.word	0x0500000f


	//   ....[113]....
        /*0254*/ 	.word	0x0500000f


	//   ....[114]....
        /*0258*/ 	.word	0x0500000f


	//   ....[115]....
        /*025c*/ 	.word	0x0500000f


	//   ....[116]....
        /*0260*/ 	.word	0x0500000f


	//   ....[117]....
        /*0264*/ 	.word	0x0500000f


	//   ....[118]....
        /*0268*/ 	.word	0x0500000f


	//   ....[119]....
        /*026c*/ 	.word	0x0500000f


	//   ....[120]....
        /*0270*/ 	.word	0x0500000f


	//   ....[121]....
        /*0274*/ 	.word	0x0500000f


	//   ....[122]....
        /*0278*/ 	.word	0x0500000f


	//   ....[123]....
        /*027c*/ 	.word	0x0500000f


	//   ....[124]....
        /*0280*/ 	.word	0x0500000f


	//   ....[125]....
        /*0284*/ 	.word	0x0500000f


	//   ....[126]....
        /*0288*/ 	.word	0x0500000f


	//   ....[127]....
        /*028c*/ 	.word	0x0500000f


	//   ....[128]....
        /*0290*/ 	.word	0x0500000f


	//   ....[129]....
        /*0294*/ 	.word	0x0500000f


	//   ....[130]....
        /*0298*/ 	.word	0x0500000f


	//   ....[131]....
        /*029c*/ 	.word	0x0500000f


	//   ....[132]....
        /*02a0*/ 	.word	0x0500000f


	//   ....[133]....
        /*02a4*/ 	.word	0x0500000f


	//   ....[134]....
        /*02a8*/ 	.word	0x0500000f


	//   ....[135]....
        /*02ac*/ 	.word	0x0500000f


	//   ....[136]....
        /*02b0*/ 	.word	0x0500000f


	//   ....[137]....
        /*02b4*/ 	.word	0x0500000f


	//   ....[138]....
        /*02b8*/ 	.word	0x0500000f


	//   ....[139]....
        /*02bc*/ 	.word	0x0500000f


	//   ....[140]....
        /*02c0*/ 	.word	0x0500000f


	//   ....[141]....
        /*02c4*/ 	.word	0x0500000f


	//   ....[142]....
        /*02c8*/ 	.word	0x0500000f


	//   ....[143]....
        /*02cc*/ 	.word	0x0500000f


	//   ....[144]....
        /*02d0*/ 	.word	0x0500000f


	//   ....[145]....
        /*02d4*/ 	.word	0x0500000f


	//   ....[146]....
        /*02d8*/ 	.word	0x0500000f


	//   ....[147]....
        /*02dc*/ 	.word	0x0500000f


	//   ....[148]....
        /*02e0*/ 	.word	0x0500000f


	//   ....[149]....
        /*02e4*/ 	.word	0x0500000f


	//   ....[150]....
        /*02e8*/ 	.word	0x0500000f


	//   ....[151]....
        /*02ec*/ 	.word	0x0500000f


	//   ....[152]....
        /*02f0*/ 	.word	0x0500000f


	//   ....[153]....
        /*02f4*/ 	.word	0x0500000f


	//   ....[154]....
        /*02f8*/ 	.word	0x0500000f


	//   ....[155]....
        /*02fc*/ 	.word	0x0500000f


	//   ....[156]....
        /*0300*/ 	.word	0x0500000f


	//   ....[157]....
        /*0304*/ 	.word	0x0500000f


	//   ....[158]....
        /*0308*/ 	.word	0x0500000f


	//   ....[159]....
        /*030c*/ 	.word	0x0500000f


	//   ....[160]....
        /*0310*/ 	.word	0x0500000f


	//   ....[161]....
        /*0314*/ 	.word	0x0500000f


	//   ....[162]....
        /*0318*/ 	.word	0x0500000f


	//   ....[163]....
        /*031c*/ 	.word	0x0500000f


	//   ....[164]....
        /*0320*/ 	.word	0x0500000f


	//   ....[165]....
        /*0324*/ 	.word	0x0500000f


	//   ....[166]....
        /*0328*/ 	.word	0x0500000f


	//   ....[167]....
        /*032c*/ 	.word	0x0500000f


	//   ....[168]....
        /*0330*/ 	.word	0x0500000f


	//   ....[169]....
        /*0334*/ 	.word	0x0500000f


	//   ....[170]....
        /*0338*/ 	.word	0x0500000f


	//   ....[171]....
        /*033c*/ 	.word	0x0500000f


	//   ....[172]....
        /*0340*/ 	.word	0x0500000f


	//----- nvinfo : EIATTR_COOP_GROUP_INSTR_OFFSETS
	.align		4
.L_675:
        /*0344*/ 	.byte	0x04, 0x28
        /*0346*/ 	.short	(.L_677 - .L_676)


	//   ....[0]....
.L_676:
        /*0348*/ 	.word	0x00000070


	//   ....[1]....
        /*034c*/ 	.word	0x000000b0


	//   ....[2]....
        /*0350*/ 	.word	0x000002d0


	//   ....[3]....
        /*0354*/ 	.word	0x00000430


	//   ....[4]....
        /*0358*/ 	.word	0x00000550


	//   ....[5]....
        /*035c*/ 	.word	0x000006b0


	//   ....[6]....
        /*0360*/ 	.word	0x00001680


	//   ....[7]....
        /*0364*/ 	.word	0x00002450


	//   ....[8]....
        /*0368*/ 	.word	0x00002b90


	//   ....[9]....
        /*036c*/ 	.word	0x00003900


	//   ....[10]....
        /*0370*/ 	.word	0x00003a40


	//   ....[11]....
        /*0374*/ 	.word	0x00004040


	//   ....[12]....
        /*0378*/ 	.word	0x000040c0


	//   ....[13]....
        /*037c*/ 	.word	0x00005f70


	//   ....[14]....
        /*0380*/ 	.word	0x00006ea0


	//   ....[15]....
        /*0384*/ 	.word	0x00007520


	//   ....[16]....
        /*0388*/ 	.word	0x00007640


	//   ....[17]....
        /*038c*/ 	.word	0x00007c00


	//   ....[18]....
        /*0390*/ 	.word	0x00007c90


	//   ....[19]....
        /*0394*/ 	.word	0x0000a0b0


	//   ....[20]....
        /*0398*/ 	.word	0x0000a0e0


	//   ....[21]....
        /*039c*/ 	.word	0x0000a110


	//   ....[22]....
        /*03a0*/ 	.word	0x0000a130


	//   ....[23]....
        /*03a4*/ 	.word	0x0000be60


	//   ....[24]....
        /*03a8*/ 	.word	0x0000cd80


	//   ....[25]....
        /*03ac*/ 	.word	0x0000d410


	//   ....[26]....
        /*03b0*/ 	.word	0x0000d530


	//   ....[27]....
        /*03b4*/ 	.word	0x0000daf0


	//   ....[28]....
        /*03b8*/ 	.word	0x0000db80


	//   ....[29]....
        /*03bc*/ 	.word	0x0000ec20


	//   ....[30]....
        /*03c0*/ 	.word	0x0000ec40


	//   ....[31]....
        /*03c4*/ 	.word	0x0000ed00


	//   ....[32]....
        /*03c8*/ 	.word	0x0000ed10


	//   ....[33]....
        /*03cc*/ 	.word	0x0000fdc0


	//   ....[34]....
        /*03d0*/ 	.word	0x0000fe10


	//   ....[35]....
        /*03d4*/ 	.word	0x0000fe50


	//   ....[36]....
        /*03d8*/ 	.word	0x0000fe90


	//   ....[37]....
        /*03dc*/ 	.word	0x0000fee0


	//   ....[38]....
        /*03e0*/ 	.word	0x0000ff00


	//   ....[39]....
        /*03e4*/ 	.word	0x00010850


	//   ....[40]....
        /*03e8*/ 	.word	0x00010860


	//   ....[41]....
        /*03ec*/ 	.word	0x000115b0


	//   ....[42]....
        /*03f0*/ 	.word	0x00012c00


	//   ....[43]....
        /*03f4*/ 	.word	0x00012c20


	//   ....[44]....
        /*03f8*/ 	.word	0x00012c30


	//   ....[45]....
        /*03fc*/ 	.word	0x00012c40


	//   ....[46]....
        /*0400*/ 	.word	0x00012c50


	//   ....[47]....
        /*0404*/ 	.word	0x00012c60


	//   ....[48]....
        /*0408*/ 	.word	0x00012c70


	//   ....[49]....
        /*040c*/ 	.word	0x00012cd0


	//   ....[50]....
        /*0410*/ 	.word	0x00012d10


	//   ....[51]....
        /*0414*/ 	.word	0x00012d70


	//   ....[52]....
        /*0418*/ 	.word	0x00012d80


	//   ....[53]....
        /*041c*/ 	.word	0x00012e40


	//   ....[54]....
        /*0420*/ 	.word	0x00013490


	//   ....[55]....
        /*0424*/ 	.word	0x000134c0


	//   ....[56]....
        /*0428*/ 	.word	0x000134f0


	//   ....[57]....
        /*042c*/ 	.word	0x00013510


	//   ....[58]....
        /*0430*/ 	.word	0x00013520


	//   ....[59]....
        /*0434*/ 	.word	0x000135a0


	//   ....[60]....
        /*0438*/ 	.word	0x000135e0


	//   ....[61]....
        /*043c*/ 	.word	0x00013630


	//   ....[62]....
        /*0440*/ 	.word	0x00013660


	//   ....[63]....
        /*0444*/ 	.word	0x000136c0


	//   ....[64]....
        /*0448*/ 	.word	0x00013700


	//   ....[65]....
        /*044c*/ 	.word	0x00013750


	//   ....[66]....
        /*0450*/ 	.word	0x00013780


	//   ....[67]....
        /*0454*/ 	.word	0x000137d0


	//   ....[68]....
        /*0458*/ 	.word	0x00013810


	//   ....[69]....
        /*045c*/ 	.word	0x00013860


	//   ....[70]....
        /*0460*/ 	.word	0x00014030


	//   ....[71]....
        /*0464*/ 	.word	0x00014060


	//   ....[72]....
        /*0468*/ 	.word	0x00014080


	//   ....[73]....
        /*046c*/ 	.word	0x00014090


	//   ....[74]....
        /*0470*/ 	.word	0x000140b0


	//   ....[75]....
        /*0474*/ 	.word	0x00014110


	//   ....[76]....
        /*0478*/ 	.word	0x00014130


	//   ....[77]....
        /*047c*/ 	.word	0x00014150


	//   ....[78]....
        /*0480*/ 	.word	0x00014160


	//   ....[79]....
        /*0484*/ 	.word	0x000141c0


	//   ....[80]....
        /*0488*/ 	.word	0x000141f0


	//   ....[81]....
        /*048c*/ 	.word	0x00014270


	//   ....[82]....
        /*0490*/ 	.word	0x000144e0


	//   ....[83]....
        /*0494*/ 	.word	0x00014500


	//   ....[84]....
        /*0498*/ 	.word	0x00014510


	//   ....[85]....
        /*049c*/ 	.word	0x00014530


	//   ....[86]....
        /*04a0*/ 	.word	0x000145c0


	//   ....[87]....
        /*04a4*/ 	.word	0x000145f0


	//   ....[88]....
        /*04a8*/ 	.word	0x00014660


	//   ....[89]....
        /*04ac*/ 	.word	0x00014690


	//   ....[90]....
        /*04b0*/ 	.word	0x00014700


	//   ....[91]....
        /*04b4*/ 	.word	0x00014730


	//   ....[92]....
        /*04b8*/ 	.word	0x000147a0


	//   ....[93]....
        /*04bc*/ 	.word	0x000147d0


	//   ....[94]....
        /*04c0*/ 	.word	0x00014ca0


	//   ....[95]....
        /*04c4*/ 	.word	0x00014cd0


	//   ....[96]....
        /*04c8*/ 	.word	0x00014d00


	//   ....[97]....
        /*04cc*/ 	.word	0x00014d30


	//   ....[98]....
        /*04d0*/ 	.word	0x00014d60


	//   ....[99]....
        /*04d4*/ 	.word	0x00014d70


	//   ....[100]....
        /*04d8*/ 	.word	0x00014e10


	//   ....[101]....
        /*04dc*/ 	.word	0x00014e30


	//   ....[102]....
        /*04e0*/ 	.word	0x00014ec0


	//   ....[103]....
        /*04e4*/ 	.word	0x00014ee0


	//   ....[104]....
        /*04e8*/ 	.word	0x00014f50


	//   ....[105]....
        /*04ec*/ 	.word	0x00014f80


	//   ....[106]....
        /*04f0*/ 	.word	0x00015300


	//   ....[107]....
        /*04f4*/ 	.word	0x00015940


	//   ....[108]....
        /*04f8*/ 	.word	0x00015a30


	//   ....[109]....
        /*04fc*/ 	.word	0x00015ad0


	//   ....[110]....
        /*0500*/ 	.word	0x00015b30


	//   ....[111]....
        /*0504*/ 	.word	0x00015c00


	//   ....[112]....
        /*0508*/ 	.word	0x00015c70


	//   ....[113]....
        /*050c*/ 	.word	0x00015d40


	//   ....[114]....
        /*0510*/ 	.word	0x00015dc0


	//   ....[115]....
        /*0514*/ 	.word	0x00015e90


	//   ....[116]....
        /*0518*/ 	.word	0x00015f10


	//   ....[117]....
        /*051c*/ 	.word	0x00015ff0


	//   ....[118]....
        /*0520*/ 	.word	0x00016070


	//   ....[119]....
        /*0524*/ 	.word	0x00016130


	//   ....[120]....
        /*0528*/ 	.word	0x000161c0


	//   ....[121]....
        /*052c*/ 	.word	0x00016220


	//   ....[122]....
        /*0530*/ 	.word	0x000162c0


	//   ....[123]....
        /*0534*/ 	.word	0x00016390


	//   ....[124]....
        /*0538*/ 	.word	0x00016410


	//   ....[125]....
        /*053c*/ 	.word	0x000164e0


	//   ....[126]....
        /*0540*/ 	.word	0x00016560


	//   ....[127]....
        /*0544*/ 	.word	0x00016630


	//   ....[128]....
        /*0548*/ 	.word	0x000166b0


	//   ....[129]....
        /*054c*/ 	.word	0x00016780


	//   ....[130]....
        /*0550*/ 	.word	0x00016800


	//   ....[131]....
        /*0554*/ 	.word	0x000168d0


	//   ....[132]....
        /*0558*/ 	.word	0x00016950


	//   ....[133]....
        /*055c*/ 	.word	0x00016a20


	//   ....[134]....
        /*0560*/ 	.word	0x00016a90


	//   ....[135]....
        /*0564*/ 	.word	0x00016b50


	//   ....[136]....
        /*0568*/ 	.word	0x00016c90


	//   ....[137]....
        /*056c*/ 	.word	0x00016d60


	//   ....[138]....
        /*0570*/ 	.word	0x00016dc0


	//   ....[139]....
        /*0574*/ 	.word	0x00016e80


	//   ....[140]....
        /*0578*/ 	.word	0x00016ee0


	//   ....[141]....
        /*057c*/ 	.word	0x00016fa0


	//   ....[142]....
        /*0580*/ 	.word	0x00017000


	//   ....[143]....
        /*0584*/ 	.word	0x000170d0


	//   ....[144]....
        /*0588*/ 	.word	0x00017130


	//   ....[145]....
        /*058c*/ 	.word	0x00017200


	//   ....[146]....
        /*0590*/ 	.word	0x00017260


	//   ....[147]....
        /*0594*/ 	.word	0x00017340


	//   ....[148]....
        /*0598*/ 	.word	0x00017420


	//   ....[149]....
        /*059c*/ 	.word	0x000174c0


	//   ....[150]....
        /*05a0*/ 	.word	0x00017520


	//   ....[151]....
        /*05a4*/ 	.word	0x000175e0


	//   ....[152]....
        /*05a8*/ 	.word	0x000176a0


	//   ....[153]....
        /*05ac*/ 	.word	0x00017760


	//   ....[154]....
        /*05b0*/ 	.word	0x00017820


	//   ....[155]....
        /*05b4*/ 	.word	0x000178e0


	//   ....[156]....
        /*05b8*/ 	.word	0x000179a0


	//   ....[157]....
        /*05bc*/ 	.word	0x00017a60


	//   ....[158]....
        /*05c0*/ 	.word	0x00017b20


	//   ....[159]....
        /*05c4*/ 	.word	0x00017be0


	//   ....[160]....
        /*05c8*/ 	.word	0x00017d20


	//   ....[161]....
        /*05cc*/ 	.word	0x00017dc0


	//   ....[162]....
        /*05d0*/ 	.word	0x00017e90


	//   ....[163]....
        /*05d4*/ 	.word	0x00017f80


	//   ....[164]....
        /*05d8*/ 	.word	0x00017ff0


	//   ....[165]....
        /*05dc*/ 	.word	0x000180e0


	//   ....[166]....
        /*05e0*/ 	.word	0x00018150


	//   ....[167]....
        /*05e4*/ 	.word	0x00018250


	//   ....[168]....
        /*05e8*/ 	.word	0x000182d0


	//   ....[169]....
        /*05ec*/ 	.word	0x000183c0


	//   ....[170]....
        /*05f0*/ 	.word	0x00018430


	//   ....[171]....
        /*05f4*/ 	.word	0x00018500


	//   ....[172]....
        /*05f8*/ 	.word	0x00018610


	//----- nvinfo : EIATTR_REG_RECONFIG
	.align		4
.L_677:
        /*05fc*/ 	.byte	0x01, 0x54
	.zero		2


	//----- nvinfo : EIATTR_SYSCALL_OFFSETS
	.align		4
        /*0600*/ 	.byte	0x04, 0x46
        /*0602*/ 	.short	(.L_679 - .L_678)


	//   ....[0]....
.L_678:
        /*0604*/ 	.word	0x00001840


	//   ....[1]....
        /*0608*/ 	.word	0x00012170


	//   ....[2]....
        /*060c*/ 	.word	0x000122b0


	//   ....[3]....
        /*0610*/ 	.word	0x000123a0


	//   ....[4]....
        /*0614*/ 	.word	0x000131e0


	//----- nvinfo : EIATTR_MBARRIER_INSTR_OFFSETS
	.align		4
.L_679:
        /*0618*/ 	.byte	0x04, 0x39
        /*061a*/ 	.short	(.L_681 - .L_680)


	//   ....[0]....
.L_680:
        /*061c*/ 	.word	0x00000180
        /*0620*/ 	.word	0x000000ff
        /*0624*/ 	.word	0x00030800
        /*0628*/ 	.short	0x0100
        /*062a*/ 	.byte	0x08
	.zero		1


	//   ....[1]....
        /*062c*/ 	.word	0x00000190
        /*0630*/ 	.word	0x000000ff
        /*0634*/ 	.word	0x00030820
        /*0638*/ 	.short	0x0100
        /*063a*/ 	.byte	0x08
	.zero		1


	//   ....[2]....
        /*063c*/ 	.word	0x00000280
        /*0640*/ 	.word	0x000000ff
        /*0644*/ 	.word	0x00030830
        /*0648*/ 	.short	0x0100
        /*064a*/ 	.byte	0x08
	.zero		1


	//   ....[3]....
        /*064c*/ 	.word	0x00000290
        /*0650*/ 	.word	0x000000ff
        /*0654*/ 	.word	0x00030840
        /*0658*/ 	.short	0x0100
        /*065a*/ 	.byte	0x08
	.zero		1


	//   ....[4]....
        /*065c*/ 	.word	0x000002a0
        /*0660*/ 	.word	0x000000ff
        /*0664*/ 	.word	0x00030838
        /*0668*/ 	.short	0x0100
        /*066a*/ 	.byte	0x08
	.zero		1


	//   ....[5]....
        /*066c*/ 	.word	0x000002b0
        /*0670*/ 	.word	0x000000ff
        /*0674*/ 	.word	0x00030848
        /*0678*/ 	.short	0x0100
        /*067a*/ 	.byte	0x08
	.zero		1


	//   ....[6]....
        /*067c*/ 	.word	0x000003e0
        /*0680*/ 	.word	0x000000ff
        /*0684*/ 	.word	0x00030850
        /*0688*/ 	.short	0x0100
        /*068a*/ 	.byte	0x08
	.zero		1


	//   ....[7]....
        /*068c*/ 	.word	0x000003f0
        /*0690*/ 	.word	0x000000ff
        /*0694*/ 	.word	0x00030860
        /*0698*/ 	.short	0x0100
        /*069a*/ 	.byte	0x08
	.zero		1


	//   ....[8]....
        /*069c*/ 	.word	0x00000400
        /*06a0*/ 	.word	0x000000ff
        /*06a4*/ 	.word	0x00030858
        /*06a8*/ 	.short	0x0100
        /*06aa*/ 	.byte	0x08
	.zero		1


	//   ....[9]....
        /*06ac*/ 	.word	0x00000410
        /*06b0*/ 	.word	0x000000ff
        /*06b4*/ 	.word	0x00030868
        /*06b8*/ 	.short	0x0100
        /*06ba*/ 	.byte	0x08
	.zero		1


	//   ....[10]....
        /*06bc*/ 	.word	0x00000500
        /*06c0*/ 	.word	0x000000ff
        /*06c4*/ 	.word	0x00030870
        /*06c8*/ 	.short	0x0100
        /*06ca*/ 	.byte	0x06
	.zero		1


	//   ....[11]....
        /*06cc*/ 	.word	0x00000510
        /*06d0*/ 	.word	0x000000ff
        /*06d4*/ 	.word	0x00030880
        /*06d8*/ 	.short	0x0100
        /*06da*/ 	.byte	0x06
	.zero		1


	//   ....[12]....
        /*06dc*/ 	.word	0x00000520
        /*06e0*/ 	.word	0x000000ff
        /*06e4*/ 	.word	0x00030878
        /*06e8*/ 	.short	0x0100
        /*06ea*/ 	.byte	0x06
	.zero		1


	//   ....[13]....
        /*06ec*/ 	.word	0x00000530
        /*06f0*/ 	.word	0x000000ff
        /*06f4*/ 	.word	0x00030888
        /*06f8*/ 	.short	0x0100
        /*06fa*/ 	.byte	0x06
	.zero		1


	//   ....[14]....
        /*06fc*/ 	.word	0x00000660
        /*0700*/ 	.word	0x000000ff
        /*0704*/ 	.word	0x00030890
        /*0708*/ 	.short	0x0100
        /*070a*/ 	.byte	0x08
	.zero		1


	//   ....[15]....
        /*070c*/ 	.word	0x00000670
        /*0710*/ 	.word	0x000000ff
        /*0714*/ 	.word	0x000308a0
        /*0718*/ 	.short	0x0100
        /*071a*/ 	.byte	0x08
	.zero		1


	//   ....[16]....
        /*071c*/ 	.word	0x00000680
        /*0720*/ 	.word	0x000000ff
        /*0724*/ 	.word	0x00030898
        /*0728*/ 	.short	0x0100
        /*072a*/ 	.byte	0x08
	.zero		1


	//   ....[17]....
        /*072c*/ 	.word	0x00000690
        /*0730*/ 	.word	0x000000ff
        /*0734*/ 	.word	0x000308a8
        /*0738*/ 	.short	0x0100
        /*073a*/ 	.byte	0x08
	.zero		1


	//   ....[18]....
        /*073c*/ 	.word	0x000007d0
        /*0740*/ 	.word	0x000000ff
        /*0744*/ 	.word	0x000308b0
        /*0748*/ 	.short	0x0100
        /*074a*/ 	.byte	0x08
	.zero		1


	//   ....[19]....
        /*074c*/ 	.word	0x000007e0
        /*0750*/ 	.word	0x000000ff
        /*0754*/ 	.word	0x000308c0
        /*0758*/ 	.short	0x0100
        /*075a*/ 	.byte	0x08
	.zero		1


	//   ....[20]....
        /*075c*/ 	.word	0x000007f0
        /*0760*/ 	.word	0x000000ff
        /*0764*/ 	.word	0x000308b8
        /*0768*/ 	.short	0x0100
        /*076a*/ 	.byte	0x08
	.zero		1


	//   ....[21]....
        /*076c*/ 	.word	0x00000800
        /*0770*/ 	.word	0x000000ff
        /*0774*/ 	.word	0x000308c8
        /*0778*/ 	.short	0x0100
        /*077a*/ 	.byte	0x08
	.zero		1


	//   ....[22]....
        /*077c*/ 	.word	0x00001860
        /*0780*/ 	.word	0x000000ff
        /*0784*/ 	.word	0x00030800
        /*0788*/ 	.short	0x010a
        /*078a*/ 	.byte	0x27
	.zero		1


	//   ....[23]....
        /*078c*/ 	.word	0x000018f0
        /*0790*/ 	.word	0x000000ff
        /*0794*/ 	.word	0x00030830
        /*0798*/ 	.short	0x010a
        /*079a*/ 	.byte	0x27
	.zero		1


	//   ....[24]....
        /*079c*/ 	.word	0x00001950
        /*07a0*/ 	.word	0x000000ff
        /*07a4*/ 	.word	0x00030830
        /*07a8*/ 	.short	0x010a
        /*07aa*/ 	.byte	0x27
	.zero		1


	//   ....[25]....
        /*07ac*/ 	.word	0x00002660
        /*07b0*/ 	.word	0x000000ff
        /*07b4*/ 	.word	0x00000000
        /*07b8*/ 	.short	0x0101
        /*07ba*/ 	.byte	0x04
	.zero		1


	//   ....[26]....
        /*07bc*/ 	.word	0x00004f70
        /*07c0*/ 	.word	0x000000ff
        /*07c4*/ 	.word	0x00030830
        /*07c8*/ 	.short	0x010a
        /*07ca*/ 	.byte	0x3c
	.zero		1


	//   ....[27]....
        /*07cc*/ 	.word	0x00004fb0
        /*07d0*/ 	.word	0x000000ff
        /*07d4*/ 	.word	0x00030830
        /*07d8*/ 	.short	0x010a
        /*07da*/ 	.byte	0x3c
	.zero		1


	//   ....[28]....
        /*07dc*/ 	.word	0x00005a20
        /*07e0*/ 	.word	0x000000ff
        /*07e4*/ 	.word	0x00030850
        /*07e8*/ 	.short	0x010a
        /*07ea*/ 	.byte	0x0e
	.zero		1


	//   ....[29]....
        /*07ec*/ 	.word	0x00005a60
        /*07f0*/ 	.word	0x000000ff
        /*07f4*/ 	.word	0x00030850
        /*07f8*/ 	.short	0x010a
        /*07fa*/ 	.byte	0x0e
	.zero		1


	//   ....[30]....
        /*07fc*/ 	.word	0x00006190
        /*0800*/ 	.word	0x000000ff
        /*0804*/ 	.word	0x00000000
        /*0808*/ 	.short	0x0101
        /*080a*/ 	.byte	0x3c
	.zero		1


	//   ....[31]....
        /*080c*/ 	.word	0x00008570
        /*0810*/ 	.word	0x000000ff
        /*0814*/ 	.word	0x00000000
        /*0818*/ 	.short	0x0101
        /*081a*/ 	.byte	0x0e
	.zero		1


	//   ....[32]....
        /*081c*/ 	.word	0x00008a20
        /*0820*/ 	.word	0x000000ff
        /*0824*/ 	.word	0x00030830
        /*0828*/ 	.short	0x010a
        /*082a*/ 	.byte	0x05
	.zero		1


	//   ....[33]....
        /*082c*/ 	.word	0x00008a60
        /*0830*/ 	.word	0x000000ff
        /*0834*/ 	.word	0x00030830
        /*0838*/ 	.short	0x010a
        /*083a*/ 	.byte	0x05
	.zero		1


	//   ....[34]....
        /*083c*/ 	.word	0x000094d0
        /*0840*/ 	.word	0x000000ff
        /*0844*/ 	.word	0x00030850
        /*0848*/ 	.short	0x010a
        /*084a*/ 	.byte	0x05
	.zero		1


	//   ....[35]....
        /*084c*/ 	.word	0x00009510
        /*0850*/ 	.word	0x000000ff
        /*0854*/ 	.word	0x00030850
        /*0858*/ 	.short	0x010a
        /*085a*/ 	.byte	0x05
	.zero		1


	//   ....[36]....
        /*085c*/ 	.word	0x00009c00
        /*0860*/ 	.word	0x000000ff
        /*0864*/ 	.word	0x00000000
        /*0868*/ 	.short	0x0101
        /*086a*/ 	.byte	0x0a
	.zero		1


	//   ....[37]....
        /*086c*/ 	.word	0x0000ac70
        /*0870*/ 	.word	0x000000ff
        /*0874*/ 	.word	0x00000000
        /*0878*/ 	.short	0x0101
        /*087a*/ 	.byte	0x05
	.zero		1


	//   ....[38]....
        /*087c*/ 	.word	0x0000ae60
        /*0880*/ 	.word	0x000000ff
        /*0884*/ 	.word	0x00030830
        /*0888*/ 	.short	0x010a
        /*088a*/ 	.byte	0x3c
	.zero		1


	//   ....[39]....
        /*088c*/ 	.word	0x0000aea0
        /*0890*/ 	.word	0x000000ff
        /*0894*/ 	.word	0x00030830
        /*0898*/ 	.short	0x010a
        /*089a*/ 	.byte	0x3c
	.zero		1


	//   ....[40]....
        /*089c*/ 	.word	0x0000b910
        /*08a0*/ 	.word	0x000000ff
        /*08a4*/ 	.word	0x00030850
        /*08a8*/ 	.short	0x010a
        /*08aa*/ 	.byte	0x05
	.zero		1


	//   ....[41]....
        /*08ac*/ 	.word	0x0000b950
        /*08b0*/ 	.word	0x000000ff
        /*08b4*/ 	.word	0x00030850
        /*08b8*/ 	.short	0x010a
        /*08ba*/ 	.byte	0x05
	.zero		1


	//   ....[42]....
        /*08bc*/ 	.word	0x0000c080
        /*08c0*/ 	.word	0x000000ff
        /*08c4*/ 	.word	0x00000000
        /*08c8*/ 	.short	0x0101
        /*08ca*/ 	.byte	0x3c
	.zero		1


	//   ....[43]....
        /*08cc*/ 	.word	0x0000e460
        /*08d0*/ 	.word	0x000000ff
        /*08d4*/ 	.word	0x00000000
        /*08d8*/ 	.short	0x0101
        /*08da*/ 	.byte	0x05
	.zero		1


	//   ....[44]....
        /*08dc*/ 	.word	0x0000eb90
        /*08e0*/ 	.word	0x000000ff
        /*08e4*/ 	.word	0x00030850
        /*08e8*/ 	.short	0x010a
        /*08ea*/ 	.byte	0x05
	.zero		1


	//   ....[45]....
        /*08ec*/ 	.word	0x0000ebd0
        /*08f0*/ 	.word	0x000000ff
        /*08f4*/ 	.word	0x00030850
        /*08f8*/ 	.short	0x010a
        /*08fa*/ 	.byte	0x05
	.zero		1


	//   ....[46]....
        /*08fc*/ 	.word	0x0000f1e0
        /*0900*/ 	.word	0x000000ff
        /*0904*/ 	.word	0x00000000
        /*0908*/ 	.short	0x0101
        /*090a*/ 	.byte	0x04
	.zero		1


	//   ....[47]....
        /*090c*/ 	.word	0x0000ff10
        /*0910*/ 	.word	0x000000ff
        /*0914*/ 	.word	0x00000000
        /*0918*/ 	.short	0x0101
        /*091a*/ 	.byte	0x04
	.zero		1


	//   ....[48]....
        /*091c*/ 	.word	0x000129b0
        /*0920*/ 	.word	0x000000ff
        /*0924*/ 	.word	0x00030840
        /*0928*/ 	.short	0x010a
        /*092a*/ 	.byte	0x30
	.zero		1


	//   ....[49]....
        /*092c*/ 	.word	0x00012fa0
        /*0930*/ 	.word	0x000000ff
        /*0934*/ 	.word	0x00030830
        /*0938*/ 	.short	0x0107
        /*093a*/ 	.byte	0x30
	.zero		1


	//   ....[50]....
        /*093c*/ 	.word	0x00013010
        /*0940*/ 	.word	0x000000ff
        /*0944*/ 	.word	0x00030830
        /*0948*/ 	.short	0x0101
        /*094a*/ 	.byte	0x30
	.zero		1


	//   ....[51]....
        /*094c*/ 	.word	0x000139b0
        /*0950*/ 	.word	0x000000ff
        /*0954*/ 	.word	0x00030800
        /*0958*/ 	.short	0x0107
        /*095a*/ 	.byte	0x30
	.zero		1


	//   ....[52]....
        /*095c*/ 	.word	0x00013a10
        /*0960*/ 	.word	0x000000ff
        /*0964*/ 	.word	0x00030800
        /*0968*/ 	.short	0x0101
        /*096a*/ 	.byte	0x30
	.zero		1


	//   ....[53]....
        /*096c*/ 	.word	0x00013a30
        /*0970*/ 	.word	0x000000ff
        /*0974*/ 	.word	0x00030820
        /*0978*/ 	.short	0x010a
        /*097a*/ 	.byte	0x30
	.zero		1


	//   ....[54]....
        /*097c*/ 	.word	0x00013e20
        /*0980*/ 	.word	0x00000013
        /*0984*/ 	.word	0x00030840
        /*0988*/ 	.short	0x010a
        /*098a*/ 	.byte	0x3f
	.zero		1


	//   ....[55]....
        /*098c*/ 	.word	0x00014360
        /*0990*/ 	.word	0x00000013
        /*0994*/ 	.word	0x00030830
        /*0998*/ 	.short	0x0107
        /*099a*/ 	.byte	0x3f
	.zero		1


	//   ....[56]....
        /*099c*/ 	.word	0x00014410
        /*09a0*/ 	.word	0x00000013
        /*09a4*/ 	.word	0x00030830
        /*09a8*/ 	.short	0x0101
        /*09aa*/ 	.byte	0x3f
	.zero		1


	//   ....[57]....
        /*09ac*/ 	.word	0x00014470
        /*09b0*/ 	.word	0x00000006
        /*09b4*/ 	.word	0x00030860
        /*09b8*/ 	.short	0x010a
        /*09ba*/ 	.byte	0x3f
	.zero		1


	//   ....[58]....
        /*09bc*/ 	.word	0x00014920
        /*09c0*/ 	.word	0x00000006
        /*09c4*/ 	.word	0x00030850
        /*09c8*/ 	.short	0x0107
        /*09ca*/ 	.byte	0x3f
	.zero		1


	//   ....[59]....
        /*09cc*/ 	.word	0x00014a90
        /*09d0*/ 	.word	0x00000006
        /*09d4*/ 	.word	0x00030850
        /*09d8*/ 	.short	0x0101
        /*09da*/ 	.byte	0x3f
	.zero		1


	//   ....[60]....
        /*09dc*/ 	.word	0x00014c10
        /*09e0*/ 	.word	0x00000000
        /*09e4*/ 	.word	0x00030860
        /*09e8*/ 	.short	0x010a
        /*09ea*/ 	.byte	0x3f
	.zero		1


	//   ....[61]....
        /*09ec*/ 	.word	0x00015140
        /*09f0*/ 	.word	0x00000000
        /*09f4*/ 	.word	0x00030850
        /*09f8*/ 	.short	0x0107
        /*09fa*/ 	.byte	0x3f
	.zero		1


	//   ....[62]....
        /*09fc*/ 	.word	0x000151f0
        /*0a00*/ 	.word	0x00000000
        /*0a04*/ 	.word	0x00030850
        /*0a08*/ 	.short	0x0101
        /*0a0a*/ 	.byte	0x3f
	.zero		1


	//   ....[63]....
        /*0a0c*/ 	.word	0x00015290
        /*0a10*/ 	.word	0x00000007
        /*0a14*/ 	.word	0x00030820
        /*0a18*/ 	.short	0x010a
        /*0a1a*/ 	.byte	0x3f
	.zero		1


	//   ....[64]....
        /*0a1c*/ 	.word	0x00015410
        /*0a20*/ 	.word	0x00000005
        /*0a24*/ 	.word	0x00030840
        /*0a28*/ 	.short	0x010a
        /*0a2a*/ 	.byte	0x3f
	.zero		1


	//   ....[65]....
        /*0a2c*/ 	.word	0x000154b0
        /*0a30*/ 	.word	0x00000007
        /*0a34*/ 	.word	0x00030840
        /*0a38*/ 	.short	0x010a
        /*0a3a*/ 	.byte	0x3f
	.zero		1


	//   ....[66]....
        /*0a3c*/ 	.word	0x000154f0
        /*0a40*/ 	.word	0x00000005
        /*0a44*/ 	.word	0x00030860
        /*0a48*/ 	.short	0x010a
        /*0a4a*/ 	.byte	0x3f
	.zero		1


	//   ....[67]....
        /*0a4c*/ 	.word	0x00015530
        /*0a50*/ 	.word	0x00000007
        /*0a54*/ 	.word	0x00030860
        /*0a58*/ 	.short	0x010a
        /*0a5a*/ 	.byte	0x3f
	.zero		1


	//   ....[68]....
        /*0a5c*/ 	.word	0x000155a0
        /*0a60*/ 	.word	0x00000003
        /*0a64*/ 	.word	0x00030800
        /*0a68*/ 	.short	0x010a
        /*0a6a*/ 	.byte	0x3f
	.zero		1


	//   ....[69]....
        /*0a6c*/ 	.word	0x00015600
        /*0a70*/ 	.word	0x00000003
        /*0a74*/ 	.word	0x00030830
        /*0a78*/ 	.short	0x010a
        /*0a7a*/ 	.byte	0x3f
	.zero		1


	//   ....[70]....
        /*0a7c*/ 	.word	0x00015660
        /*0a80*/ 	.word	0x00000009
        /*0a84*/ 	.word	0x00030830
        /*0a88*/ 	.short	0x010a
        /*0a8a*/ 	.byte	0x3f
	.zero		1


	//   ....[71]....
        /*0a8c*/ 	.word	0x000156c0
        /*0a90*/ 	.word	0x00000009
        /*0a94*/ 	.word	0x00030850
        /*0a98*/ 	.short	0x010a
        /*0a9a*/ 	.byte	0x3f
	.zero		1


	//   ....[72]....
        /*0a9c*/ 	.word	0x00015720
        /*0aa0*/ 	.word	0x00000009
        /*0aa4*/ 	.word	0x00030830
        /*0aa8*/ 	.short	0x010a
        /*0aaa*/ 	.byte	0x3f
	.zero		1


	//   ....[73]....
        /*0aac*/ 	.word	0x00015780
        /*0ab0*/ 	.word	0x00000009
        /*0ab4*/ 	.word	0x00030850
        /*0ab8*/ 	.short	0x010a
        /*0aba*/ 	.byte	0x3f
	.zero		1


	//   ....[74]....
        /*0abc*/ 	.word	0x000157e0
        /*0ac0*/ 	.word	0x00000009
        /*0ac4*/ 	.word	0x00030830
        /*0ac8*/ 	.short	0x010a
        /*0aca*/ 	.byte	0x3f
	.zero		1


	//   ....[75]....
        /*0acc*/ 	.word	0x00015840
        /*0ad0*/ 	.word	0x00000009
        /*0ad4*/ 	.word	0x00030850
        /*0ad8*/ 	.short	0x010a
        /*0ada*/ 	.byte	0x3f
	.zero		1


	//   ....[76]....
        /*0adc*/ 	.word	0x000158a0
        /*0ae0*/ 	.word	0x00000005
        /*0ae4*/ 	.word	0x00030850
        /*0ae8*/ 	.short	0x010a
        /*0aea*/ 	.byte	0x3f
	.zero		1


	//   ....[77]....
        /*0aec*/ 	.word	0x00015980
        /*0af0*/ 	.word	0x00000003
        /*0af4*/ 	.word	0x00030840
        /*0af8*/ 	.short	0x010a
        /*0afa*/ 	.byte	0x3f
	.zero		1


	//   ....[78]....
        /*0afc*/ 	.word	0x00016b90
        /*0b00*/ 	.word	0x00000003
        /*0b04*/ 	.word	0x00030820
        /*0b08*/ 	.short	0x010a
        /*0b0a*/ 	.byte	0x3f
	.zero		1


	//   ....[79]....
        /*0b0c*/ 	.word	0x00016be0
        /*0b10*/ 	.word	0x00000013
        /*0b14*/ 	.word	0x00030840
        /*0b18*/ 	.short	0x010a
        /*0b1a*/ 	.byte	0x3f
	.zero		1


	//   ....[80]....
        /*0b1c*/ 	.word	0x00017370
        /*0b20*/ 	.word	0x00000006
        /*0b24*/ 	.word	0x00030860
        /*0b28*/ 	.short	0x010a
        /*0b2a*/ 	.byte	0x3f
	.zero		1


	//   ....[81]....
        /*0b2c*/ 	.word	0x00017c70
        /*0b30*/ 	.word	0x00000000
        /*0b34*/ 	.word	0x00030860
        /*0b38*/ 	.short	0x010a
        /*0b3a*/ 	.byte	0x3f
	.zero		1


	//   ....[82]....
        /*0b3c*/ 	.word	0x00018530
        /*0b40*/ 	.word	0x00000007
        /*0b44*/ 	.word	0x00030820
        /*0b48*/ 	.short	0x010a
        /*0b4a*/ 	.byte	0x3f
	.zero		1


	//   ....[83]....
        /*0b4c*/ 	.word	0x000186d0
        /*0b50*/ 	.word	0x00000005
        /*0b54*/ 	.word	0x00030840
        /*0b58*/ 	.short	0x010a
        /*0b5a*/ 	.byte	0x3f
	.zero		1


	//   ....[84]....
        /*0b5c*/ 	.word	0x00018720
        /*0b60*/ 	.word	0x00000007
        /*0b64*/ 	.word	0x00030840
        /*0b68*/ 	.short	0x010a
        /*0b6a*/ 	.byte	0x3f
	.zero		1


	//   ....[85]....
        /*0b6c*/ 	.word	0x00018770
        /*0b70*/ 	.word	0x00000005
        /*0b74*/ 	.word	0x00030860
        /*0b78*/ 	.short	0x010a
        /*0b7a*/ 	.byte	0x3f
	.zero		1


	//----- nvinfo : EIATTR_NUM_MBARRIERS
	.align		4
.L_681:
        /*0b7c*/ 	.byte	0x03, 0x38
        /*0b7e*/ 	.short	0x0016


	//----- nvinfo : EIATTR_EXIT_INSTR_OFFSETS
	.align		4
        /*0b80*/ 	.byte	0x04, 0x1c
        /*0b82*/ 	.short	(.L_683 - .L_682)


	//   ....[0]....
.L_682:
        /*0b84*/ 	.word	0x00015580


	//----- nvinfo : EIATTR_MAX_THREADS
	.align		4
.L_683:
        /*0b88*/ 	.byte	0x04, 0x05
        /*0b8a*/ 	.short	(.L_685 - .L_684)
.L_684:
        /*0b8c*/ 	.word	0x00000180
        /*0b90*/ 	.word	0x00000001
        /*0b94*/ 	.word	0x00000001


	//----- nvinfo : EIATTR_CRS_STACK_SIZE
	.align		4
.L_685:
        /*0b98*/ 	.byte	0x04, 0x1e
        /*0b9a*/ 	.short	(.L_687 - .L_686)
.L_686:
        /*0b9c*/ 	.word	0x00000000


	//----- nvinfo : EIATTR_CBANK_PARAM_SIZE
	.align		4
.L_687:
        /*0ba0*/ 	.byte	0x03, 0x19
        /*0ba2*/ 	.short	0x0a70


	//----- nvinfo : EIATTR_PARAM_CBANK
	.align		4
        /*0ba4*/ 	.byte	0x04, 0x0a
        /*0ba6*/ 	.short	(.L_689 - .L_688)
	.align		4
.L_688:
        /*0ba8*/ 	.word	index@(.nv.constant0._ZN7cutlass13device_kernelIN5flash11enable_sm90INS1_16FlashAttnFwdSm90INS1_25CollectiveMainloopFwdSm90ILi2EN4cute5tupleIJNS5_1CILi1EEES8_S8_EEENS6_IJNS7_ILi128EEENS7_ILi96EEENS7_ILi192EEEEEELi192ENS_10bfloat16_tEfNS_4arch4Sm90ELb0ELb1ELb1ELb0ELb1ELb0ELb0ELb1ELb1ELb1ELb1ELb0EEENS1_21CollectiveEpilogueFwdINS6_IJSA_SC_SB_EEES9_SE_SG_Li256ELb0ELb1ELb1ELb0EEENS1_19SingleTileSchedulerILb0ELb1ELb1ELi128EEEEEEEEEvNT_6ParamsE)
        /*0bac*/ 	.short	0x0210
        /*0bae*/ 	.short	0x0a70


	//----- nvinfo : EIATTR_SW_WAR
	.align		4
.L_689:
        /*0bb0*/ 	.byte	0x04, 0x36
        /*0bb2*/ 	.short	(.L_691 - .L_690)
.L_690:
        /*0bb4*/ 	.word	0x00000008
.L_691:


//--------------------- .nv.info._ZN7cutlass13device_kernelIN5flash11enable_sm90INS1_16FlashAttnFwdSm90INS1_25CollectiveMainloopFwdSm90ILi2EN4cute5tupleIJNS5_1CILi1EEES8_S8_EEENS6_IJNS7_ILi128EEENS7_ILi96EEENS7_ILi192EEEEEELi192ENS_10bfloat16_tEfNS_4arch4Sm90ELb0ELb1ELb1ELb1ELb1ELb0ELb0ELb1ELb1ELb1ELb1ELb0EEENS1_21CollectiveEpilogueFwdINS6_IJSA_SC_SB_EEES9_SE_SG_Li256ELb1ELb1ELb1ELb0EEENS1_36VarlenDynamicPersistentTileSchedulerILi128ELi96ELi256ELi128ELb1ELb1ELb1ELb1ELb0ELb1EEEEEEEEEvNT_6ParamsE --------------------------
	.section	.nv.info._ZN7cutlass13device_kernelIN5flash11enable_sm90INS1_16FlashAttnFwdSm90INS1_25CollectiveMainloopFwdSm90ILi2EN4cute5tupleIJNS5_1CILi1EEES8_S8_EEENS6_IJNS7_ILi128EEENS7_ILi96EEENS7_ILi192EEEEEELi192ENS_10bfloat16_tEfNS_4arch4Sm90ELb0ELb1ELb1ELb1ELb1ELb0ELb0ELb1ELb1ELb1ELb1ELb0EEENS1_21CollectiveEpilogueFwdINS6_IJSA_SC_SB_EEES9_SE_SG_Li256ELb1ELb1ELb1ELb0EEENS1_36VarlenDynamicPersistentTileSchedulerILi128ELi96ELi256ELi128ELb1ELb1ELb1ELb1ELb0ELb1EEEEEEEEEvNT_6ParamsE,"",@"SHT_CUDA_INFO"
	.sectionflags	@""
	.align	4


	//----- nvinfo : EIATTR_CUDA_API_VERSION
	.align		4
        /*0000*/ 	.byte	0x04, 0x37
        /*0002*/ 	.short	(.L_693 - .L_692)
.L_692:
        /*0004*/ 	.word	0x00000082


	//----- nvinfo : EIATTR_KPARAM_INFO
	.align		4
.L_693:
        /*0008*/ 	.byte	0x04, 0x17
        /*000a*/ 	.short	(.L_695 - .L_694)
.L_694:
        /*000c*/ 	.word	0x00000000
        /*0010*/ 	.short	0x0000
        /*0012*/ 	.short	0x0070
        /*0014*/ 	.byte	0x00, 0xf0, 0x01, 0x2a


	//----- nvinfo : EIATTR_SPARSE_MMA_MASK
	.align		4
.L_695:
        /*0018*/ 	.byte	0x03, 0x50
        /*001a*/ 	.short	0x0000


	//----- nvinfo : EIATTR_MAXREG_COUNT
	.align		4
        /*001c*/ 	.byte	0x03, 0x1b
        /*001e*/ 	.short	0x00a8


	//----- nvinfo : EIATTR_NUM_BARRIERS
	.align		4
        /*0020*/ 	.byte	0x02, 0x4c
        /*0022*/ 	.byte	0x09
	.zero		1


	//----- nvinfo : EIATTR_EXTERNS
	.align		4
        /*0024*/ 	.byte	0x04, 0x0f
        /*0026*/ 	.short	(.L_697 - .L_696)


	//   ....[0]....
	.align		4
.L_696:
        /*0028*/ 	.word	index@(__assertfail)


	//----- nvinfo : EIATTR_ANNOTATIONS
	.align		4
.L_697:
        /*002c*/ 	.byte	0x04, 0x55
        /*002e*/ 	.short	(.L_699 - .L_698)


	//   ....[0]....
.L_698:
        /* <DEDUP_REMOVED lines=14> */


	//----- nvinfo : EIATTR_MERCURY_ISA_VERSION
	.align		4
.L_699:
        /*0100*/ 	.byte	0x03, 0x5f
        /*0102*/ 	.short	0x0101


	//----- nvinfo : EIATTR_UNUSED_LOAD_BYTE_OFFSET
	.align		4
        /*0104*/ 	.byte	0x04, 0x44
        /*0106*/ 	.short	(.L_701 - .L_700)


	//   ....[0]....
.L_700:
        /*0108*/ 	.word	0x00000950
        /*010c*/ 	.word	0x0000fff0


	//   ....[1]....
        /*0110*/ 	.word	0x0000fe10
        /*0114*/ 	.word	0x0000fff0


	//----- nvinfo : EIATTR_INT_WARP_WIDE_INSTR_OFFSETS
	.align		4
.L_701:
        /*0118*/ 	.byte	0x04, 0x31
        /*011a*/ 	.short	(.L_703 - .L_702)


	//   ....[0]....
.L_702:
        /*011c*/ 	.word	0x000000c0


	//   ....[1]....
        /*0120*/ 	.word	0x000000d0


	//   ....[2]....
        /*0124*/ 	.word	0x00000170


	//   ....[3]....
        /*0128*/ 	.word	0x00015880


	//   ....[4]....
        /*012c*/ 	.word	0x00015910


	//   ....[5]....
        /*0130*/ 	.word	0x000186b0


	//   ....[6]....
        /*0134*/ 	.word	0x00018740


	//----- nvinfo : EIATTR_COOP_GROUP_MASK_REGIDS
	.align		4
.L_703:
        /*0138*/ 	.byte	0x04, 0x29
        /*013a*/ 	.short	(.L_705 - .L_704)


	//   ....[0]....
.L_704:
        /*013c*/ 	.word	0xffffffff


	//   ....[1]....
        /*0140*/ 	.word	0xffffffff


	//   ....[2]....
        /*0144*/ 	.word	0xffffffff


	//   ....[3]....
        /*0148*/ 	.word	0xffffffff


	//   ....[4]....
        /*014c*/ 	.word	0xffffffff


	//   ....[5]....
        /*0150*/ 	.word	0xffffffff


	//   ....[6]....
        /*0154*/ 	.word	0xffffffff


	//   ....[7]....
        /*0158*/ 	.word	0xffffffff


	//   ....[8]....
        /*015c*/ 	.word	0xffffffff


	//   ....[9]....
        /*0160*/ 	.word	0xffffffff


	//   ....[10]....
        /*0164*/ 	.word	0xffffffff


	//   ....[11]....
        /*0168*/ 	.word	0xffffffff


	//   ....[12]....
        /*016c*/ 	.word	0xffffffff


	//   ....[13]....
        /*0170*/ 	.word	0xffffffff


	//   ....[14]....
        /*0174*/ 	.word	0xffffffff


	//   ....[15]....
        /*0178*/ 	.word	0xffffffff


	//   ....[16]....
        /*017c*/ 	.word	0xffffffff


	//   ....[17]....
        /*0180*/ 	.word	0xffffffff


	//   ....[18]....
        /*0184*/ 	.word	0xffffffff


	//   ....[19]....
        /*0188*/ 	.word	0xffffffff


	//   ....[20]....
        /*018c*/ 	.word	0xffffffff


	//   ....[21]....
        /*0190*/ 	.word	0xffffffff


	//   ....[22]....
        /*0194*/ 	.word	0xffffffff


	//   ....[23]....
        /*0198*/ 	.word	0xffffffff


	//   ....[24]....
        /*019c*/ 	.word	0xffffffff


	//   ....[25]....
        /*01a0*/ 	.word	0xffffffff


	//   ....[26]....
        /*01a4*/ 	.word	0xffffffff


	//   ....[27]....
        /*01a8*/ 	.word	0xffffffff


	//   ....[28]....
        /*01ac*/ 	.word	0xffffffff


	//   ....[29]....
        /*01b0*/ 	.word	0xffffffff


	//   ....[30]....
        /*01b4*/ 	.word	0xffffffff


	//   ....[31]....
        /*01b8*/ 	.word	0xffffffff


	//   ....[32]....
        /*01bc*/ 	.word	0xffffffff


	//   ....[33]....
        /*01c0*/ 	.word	0xffffffff


	//   ....[34]....
        /*01c4*/ 	.word	0xffffffff


	//   ....[35]....
        /*01c8*/ 	.word	0xffffffff


	//   ....[36]....
        /*01cc*/ 	.word	0xffffffff


	//   ....[37]....
        /*01d0*/ 	.word	0xffffffff


	//   ....[38]....
        /*01d4*/ 	.word	0xffffffff


	//   ....[39]....
        /*01d8*/ 	.word	0xffffffff


	//   ....[40]....
        /*01dc*/ 	.word	0xffffffff


	//   ....[41]....
        /*01e0*/ 	.word	0xffffffff


	//   ....[42]....
        /*01e4*/ 	.word	0xffffffff


	//   ....[43]....
        /*01e8*/ 	.word	0xffffffff


	//   ....[44]....
        /*01ec*/ 	.word	0xffffffff


	//   ....[45]....
        /*01f0*/ 	.word	0xffffffff


	//   ....[46]....
        /*01f4*/ 	.word	0xffffffff


	//   ....[47]....
        /*01f8*/ 	.word	0xffffffff


	//   ....[48]....
        /*01fc*/ 	.word	0xffffffff


	//   ....[49]....
        /*0200*/ 	.word	0xffffffff


	//   ....[50]....
        /*0204*/ 	.word	0xffffffff


	//   ....[51]....
        /*0208*/ 	.word	0xffffffff


	//   ....[52]....
        /*020c*/ 	.word	0xffffffff


	//   ....[53]....
        /*0210*/ 	.word	0xffffffff


	//   ....[54]....
        /*0214*/ 	.word	0xffffffff


	//   ....[55]....
        /*0218*/ 	.word	0xffffffff


	//   ....[56]....
        /*021c*/ 	.word	0xffffffff


	//   ....[57]....
        /*0220*/ 	.word	0xffffffff


	//   ....[58]....
        /*0224*/ 	.word	0xffffffff


	//   ....[59]....
        /*0228*/ 	.word	0xffffffff


	//   ....[60]....
        /*022c*/ 	.word	0xffffffff


	//   ....[61]....
        /*0230*/ 	.word	0xffffffff


	//   ....[62]....
        /*0234*/ 	.word	0xffffffff


	//   ....[63]....
        /*0238*/ 	.word	0xffffffff


	//   ....[64]....
        /*023c*/ 	.word	0xffffffff


	//   ....[65]....
        /*0240*/ 	.word	0xffffffff


	//   ....[66]....
        /*0244*/ 	.word	0xffffffff


	//   ....[67]....
        /*0248*/ 	.word	0xffffffff


	//   ....[68]....
        /*024c*/ 	.word	0xffffffff


	//   ....[69]....
        /*0250*/ 	.word	0xffffffff


	//   ....[70]....
        /*0254*/ 	.word	0xffffffff


	//   ....[71]....
        /*0258*/ 	.word	0xffffffff


	//   ....[72]....
        /*025c*/ 	.word	0xffffffff


	//   ....[73]....
        /*0260*/ 	.word	0xffffffff


	//   ....[74]....
        /*0264*/ 	.word	0xffffffff


	//   ....[75]....
        /*0268*/ 	.word	0xffffffff


	//   ....[76]....
        /*026c*/ 	.word	0xffffffff


	//   ....[77]....
        /*0270*/ 	.word	0xffffffff


	//   ....[78]....
        /*0274*/ 	.word	0xffffffff


	//   ....[79]....
        /*0278*/ 	.word	0xffffffff


	//   ....[80]....
        /*027c*/ 	.word	0xffffffff


	//   ....[81]....
        /*0280*/ 	.word	0xffffffff


	//   ....[82]....
        /*0284*/ 	.word	0xffffffff


	//   ....[83]....
        /*0288*/ 	.word	0xffffffff


	//   ....[84]....
        /*028c*/ 	.word	0xffffffff


	//   ....[85]....
        /*0290*/ 	.word	0xffffffff


	//   ....[86]....
        /*0294*/ 	.word	0xffffffff


	//   ....[87]....
        /*0298*/ 	.word	0xffffffff


	//   ....[88]....
        /*029c*/ 	.word	0xffffffff


	//   ....[89]....
        /*02a0*/ 	.word	0xffffffff


	//   ....[90]....
        /*02a4*/ 	.word	0xffffffff


	//   ....[91]....
        /*02a8*/ 	.word	0xffffffff


	//   ....[92]....
        /*02ac*/ 	.word	0xffffffff


	//   ....[93]....
        /*02b0*/ 	.word	0xffffffff


	//   ....[94]....
        /*02b4*/ 	.word	0xffffffff


	//   ....[95]....
        /*02b8*/ 	.word	0xffffffff


	//   ....[96]....
        /*02bc*/ 	.word	0xffffffff


	//   ....[97]....
        /*02c0*/ 	.word	0xffffffff


	//   ....[98]....
        /*02c4*/ 	.word	0xffffffff


	//   ....[99]....
        /*02c8*/ 	.word	0xffffffff


	//   ....[100]....
        /*02cc*/ 	.word	0xffffffff


	//   ....[101]....
        /*02d0*/ 	.word	0xffffffff


	//   ....[102]....
        /*02d4*/ 	.word	0xffffffff


	//   ....[103]....
        /*02d8*/ 	.word	0xffffffff


	//   ....[104]....
        /*02dc*/ 	.word	0xffffffff


	//   ....[105]....
        /*02e0*/ 	.word	0xffffffff


	//   ....[106]....
        /*02e4*/ 	.word	0xffffffff


	//   ....[107]....
        /*02e8*/ 	.word	0xffffffff


	//   ....[108]....
        /*02ec*/ 	.word	0xffffffff


	//   ....[109]....
        /*02f0*/ 	.word	0xffffffff


	//   ....[110]....
        /*02f4*/ 	.word	0xffffffff


	//   ....[111]....
        /*02f8*/ 	.word	0xffffffff


	//   ....[112]....
        /*02fc*/ 	.word	0xffffffff


	//   ....[113]....
        /*0300*/ 	.word	0xffffffff


	//   ....[114]....
        /*0304*/ 	.word	0xffffffff


	//   ....[115]....
        /*0308*/ 	.word	0xffffffff


	//   ....[116]....
        /*030c*/ 	.word	0xffffffff


	//   ....[117]....
        /*0310*/ 	.word	0xffffffff


	//   ....[118]....
        /*0314*/ 	.word	0xffffffff


	//   ....[119]....
        /*0318*/ 	.word	0xffffffff


	//   ....[120]....
        /*031c*/ 	.word	0xffffffff


	//   ....[121]....
        /*0320*/ 	.word	0xffffffff


	//   ....[122]....
        /*0324*/ 	.word	0xffffffff


	//   ....[123]....
        /*0328*/ 	.word	0xffffffff


	//   ....[124]....
        /*032c*/ 	.word	0xffffffff


	//   ....[125]....
        /*0330*/ 	.word	0xffffffff


	//   ....[126]....
        /*0334*/ 	.word	0xffffffff


	//   ....[127]....
        /*0338*/ 	.word	0xffffffff


	//   ....[128]....
        /*033c*/ 	.word	0xffffffff


	//   ....[129]....
        /*0340*/ 	.word	0xffffffff


	//   ....[130]....
        /*0344*/ 	.word	0xffffffff


	//   ....[131]....
        /*0348*/ 	.word	0xffffffff


	//   ....[132]....
        /*034c*/ 	.word	0xffffffff


	//   ....[133]....
        /*0350*/ 	.word	0xffffffff


	//   ....[134]....
        /*0354*/ 	.word	0xffffffff


	//   ....[135]....
        /*0358*/ 	.word	0xffffffff


	//   ....[136]....
        /*035c*/ 	.word	0xffffffff


	//   ....[137]....
        /*0360*/ 	.word	0xffffffff


	//   ....[138]....
        /*0364*/ 	.word	0xffffffff


	//   ....[139]....
        /*0368*/ 	.word	0xffffffff


	//   ....[140]....
        /*036c*/ 	.word	0xffffffff


	//   ....[141]....
        /*0370*/ 	.word	0xffffffff


	//   ....[142]....
        /*0374*/ 	.word	0xffffffff


	//   ....[143]....
        /*0378*/ 	.word	0xffffffff


	//   ....[144]....
        /*037c*/ 	.word	0xffffffff


	//   ....[145]....
        /*0380*/ 	.word	0xffffffff


	//   ....[146]....
        /*0384*/ 	.word	0xffffffff


	//   ....[147]....
        /*0388*/ 	.word	0xffffffff


	//   ....[148]....
        /*038c*/ 	.word	0xffffffff


	//   ....[149]....
        /*0390*/ 	.word	0xffffffff


	//   ....[150]....
        /*0394*/ 	.word	0xffffffff


	//   ....[151]....
        /*0398*/ 	.word	0xffffffff


	//   ....[152]....
        /*039c*/ 	.word	0xffffffff


	//   ....[153]....
        /*03a0*/ 	.word	0xffffffff


	//   ....[154]....
        /*03a4*/ 	.word	0xffffffff


	//   ....[155]....
        /*03a8*/ 	.word	0xffffffff


	//   ....[156]....
        /*03ac*/ 	.word	0xffffffff


	//   ....[157]....
        /*03b0*/ 	.word	0x0500000f


	//   ....[158]....
        /*03b4*/ 	.word	0x0500000f


	//   ....[159]....
        /*03b8*/ 	.word	0x0500000f


	//   ....[160]....
        /*03bc*/ 	.word	0x0500000f


	//   ....[161]....
        /*03c0*/ 	.word	0x0500000f


	//   ....[162]....
        /*03c4*/ 	.word	0x0500000f


	//   ....[163]....
        /*03c8*/ 	.word	0x0500000f


	//   ....[164]....
        /*03cc*/ 	.word	0x0500000f


	//   ....[165]....
        /*03d0*/ 	.word	0x0500000f


	//   ....[166]....
        /*03d4*/ 	.word	0x0500000f


	//   ....[167]....
        /*03d8*/ 	.word	0x0500000f


	//   ....[168]....
        /*03dc*/ 	.word	0x0500000f


	//   ....[169]....
        /*03e0*/ 	.word	0x0500000f


	//   ....[170]....
        /*03e4*/ 	.word	0x0500000f


	//   ....[171]....
        /*03e8*/ 	.word	0x0500000f


	//   ....[172]....
        /*03ec*/ 	.word	0x0500000f


	//   ....[173]....
        /*03f0*/ 	.word	0x0500000f


	//   ....[174]....
        /*03f4*/ 	.word	0x0500000f


	//   ....[175]....
        /*03f8*/ 	.word	0x0500000f


	//   ....[176]....
        /*03fc*/ 	.word	0x0500000f


	//   ....[177]....
        /*0400*/ 	.word	0x0500000f


	//   ....[178]....
        /*0404*/ 	.word	0x0500000f


	//   ....[179]....
        /*0408*/ 	.word	0x0500000f


	//   ....[180]....
        /*040c*/ 	.word	0x0500000f


	//   ....[181]....
        /*0410*/ 	.word	0x0500000f


	//   ....[182]....
        /*0414*/ 	.word	0x0500000f


	//   ....[183]....
        /*0418*/ 	.word	0x0500000f


	//   ....[184]....
        /*041c*/ 	.word	0x0500000f


	//   ....[185]....
        /*0420*/ 	.word	0x0500000f


	//   ....[186]....
        /*0424*/ 	.word	0x0500000f


	//   ....[187]....
        /*0428*/ 	.word	0x0500000f


	//   ....[188]....
        /*042c*/ 	.word	0x0500000f


	//   ....[189]....
        /*0430*/ 	.word	0x0500000f


	//   ....[190]....
        /*0434*/ 	.word	0x0500000f


	//   ....[191]....
        /*0438*/ 	.word	0x0500000f


	//   ....[192]....
        /*043c*/ 	.word	0x0500000f


	//   ....[193]....
        /*0440*/ 	.word	0x0500000f


	//   ....[194]....
        /*0444*/ 	.word	0x0500000f


	//   ....[195]....
        /*0448*/ 	.word	0x0500000f


	//   ....[196]....
        /*044c*/ 	.word	0x0500000f


	//   ....[197]....
        /*0450*/ 	.word	0x0500000f


	//   ....[198]....
        /*0454*/ 	.word	0x0500000f


	//   ....[199]....
        /*0458*/ 	.word	0x0500000f


	//   ....[200]....
        /*045c*/ 	.word	0x0500000f


	//   ....[201]....
        /*0460*/ 	.word	0x0500000f


	//   ....[202]....
        /*0464*/ 	.word	0x0500000f


	//   ....[203]....
        /*0468*/ 	.word	0x0500000f


	//   ....[204]....
        /*046c*/ 	.word	0x0500000f


	//   ....[205]....
        /*0470*/ 	.word	0x0500000f


	//   ....[206]....
        /*0474*/ 	.word	0x0500000f


	//   ....[207]....
        /*0478*/ 	.word	0x0500000f


	//   ....[208]....
        /*047c*/ 	.word	0x0500000f


	//   ....[209]....
        /*0480*/ 	.word	0x0500000f


	//   ....[210]....
        /*0484*/ 	.word	0x0500000f


	//   ....[211]....
        /*0488*/ 	.word	0x0500000f


	//   ....[212]....
        /*048c*/ 	.word	0x0500000f


	//   ....[213]....
        /*0490*/ 	.word	0x0500000f


	//   ....[214]....
        /*0494*/ 	.word	0x0500000f


	//   ....[215]....
        /*0498*/ 	.word	0x0500000f


	//   ....[216]....
        /*049c*/ 	.word	0x0500000f


	//   ....[217]....
        /*04a0*/ 	.word	0x0500000f


	//   ....[218]....
        /*04a4*/ 	.word	0x0500000f


	//   ....[219]....
        /*04a8*/ 	.word	0x0500000f


	//   ....[220]....
        /*04ac*/ 	.word	0x0500000f


	//   ....[221]....
        /*04b0*/ 	.word	0x0500000f


	//   ....[222]....
        /*04b4*/ 	.word	0x0500000f


	//   ....[223]....
        /*04b8*/ 	.word	0x0500000f


	//   ....[224]....
        /*04bc*/ 	.word	0x0500000f


	//   ....[225]....
        /*04c0*/ 	.word	0x0500000f


	//   ....[226]....
        /*04c4*/ 	.word	0x0500000f


	//   ....[227]....
        /*04c8*/ 	.word	0x0500000f


	//   ....[228]....
        /*04cc*/ 	.word	0x0500000f


	//   ....[229]....
        /*04d0*/ 	.word	0x0500000f


	//   ....[230]....
        /*04d4*/ 	.word	0x0500000f


	//   ....[231]....
        /*04d8*/ 	.word	0x0500000f


	//   ....[232]....
        /*04dc*/ 	.word	0x0500000f


	//   ....[233]....
        /*04e0*/ 	.word	0x0500000f


	//   ....[234]....
        /*04e4*/ 	.word	0x0500000f


	//   ....[235]....
        /*04e8*/ 	.word	0x0500000f


	//   ....[236]....
        /*04ec*/ 	.word	0x0500000f


	//   ....[237]....
        /*04f0*/ 	.word	0x0500000f


	//   ....[238]....
        /*04f4*/ 	.word	0x0500000f


	//   ....[239]....
        /*04f8*/ 	.word	0x0500000f


	//   ....[240]....
        /*04fc*/ 	.word	0x0500000f


	//----- nvinfo : EIATTR_COOP_GROUP_INSTR_OFFSETS
	.align		4
.L_705:
        /*0500*/ 	.byte	0x04, 0x28
        /*0502*/ 	.short	(.L_707 - .L_706)


	//   ....[0]....
.L_706:
        /*0504*/ 	.word	0x00000070


	//   ....[1]....
        /*0508*/ 	.word	0x000000b0


	//   ....[2]....
        /*050c*/ 	.word	0x000002d0


	//   ....[3]....
        /*0510*/ 	.word	0x00000430


	//   ....[4]....
        /*0514*/ 	.word	0x00000550


	//   ....[5]....
        /*0518*/ 	.word	0x000006b0


	//   ....[6]....
        /*051c*/ 	.word	0x00001fe0


	//   ....[7]....
        /*0520*/ 	.word	0x00002b90


	//   ....[8]....
        /*0524*/ 	.word	0x000032b0


	//   ....[9]....
        /*0528*/ 	.word	0x000042d0


	//   ....[10]....
        /*052c*/ 	.word	0x000042f0


	//   ....[11]....
        /*0530*/ 	.word	0x000047c0


	//   ....[12]....
        /*0534*/ 	.word	0x00004840


	//   ....[13]....
        /*0538*/ 	.word	0x00006710


	//   ....[14]....
        /*053c*/ 	.word	0x000075b0


	//   ....[15]....
        /*0540*/ 	.word	0x00007c00


	//   ....[16]....
        /*0544*/ 	.word	0x00007d10


	//   ....[17]....
        /*0548*/ 	.word	0x000082f0


	//   ....[18]....
        /*054c*/ 	.word	0x00008340


	//   ....[19]....
        /*0550*/ 	.word	0x0000a7f0


	//   ....[20]....
        /*0554*/ 	.word	0x0000a810


	//   ....[21]....
        /*0558*/ 	.word	0x0000a830


	//   ....[22]....
        /*055c*/ 	.word	0x0000a850


	//   ....[23]....
        /*0560*/ 	.word	0x0000c640


	//   ....[24]....
        /*0564*/ 	.word	0x0000ccb0


	//   ....[25]....
        /*0568*/ 	.word	0x0000db20


	//   ....[26]....
        /*056c*/ 	.word	0x0000dc30


	//   ....[27]....
        /*0570*/ 	.word	0x0000e210


	//   ....[28]....
        /*0574*/ 	.word	0x0000e260


	//   ....[29]....
        /*0578*/ 	.word	0x0000f320


	//   ....[30]....
        /*057c*/ 	.word	0x0000f350


	//   ....[31]....
        /*0580*/ 	.word	0x0000f410


	//   ....[32]....
        /*0584*/ 	.word	0x0000f420


	//   ....[33]....
        /*0588*/ 	.word	0x00010cc0


	//   ....[34]....
        /*058c*/ 	.word	0x00010ce0


	//   ....[35]....
        /*0590*/ 	.word	0x00010cf0


	//   ....[36]....
        /*0594*/ 	.word	0x00010d00


	//   ....[37]....
        /*0598*/ 	.word	0x00011610


	//   ....[38]....
        /*059c*/ 	.word	0x00011630


	//   ....[39]....
        /*05a0*/ 	.word	0x00011760


	//   ....[40]....
        /*05a4*/ 	.word	0x00011780


	//   ....[41]....
        /*05a8*/ 	.word	0x00011880


	//   ....[42]....
        /*05ac*/ 	.word	0x000118a0


	//   ....[43]....
        /*05b0*/ 	.word	0x000119b0


	//   ....[44]....
        /*05b4*/ 	.word	0x000119d0


	//   ....[45]....
        /*05b8*/ 	.word	0x00011e00


	//   ....[46]....
        /*05bc*/ 	.word	0x00011e10


	//   ....[47]....
        /*05c0*/ 	.word	0x00012540


	//   ....[48]....
        /*05c4*/ 	.word	0x00012550


	//   ....[49]....
        /*05c8*/ 	.word	0x000136f0


	//   ....[50]....
        /*05cc*/ 	.word	0x00013720


	//   ....[51]....
        /*05d0*/ 	.word	0x00013840


	//   ....[52]....
        /*05d4*/ 	.word	0x00013860


	//   ....[53]....
        /*05d8*/ 	.word	0x00013960


	//   ....[54]....
        /*05dc*/ 	.word	0x00013980


	//   ....[55]....
        /*05e0*/ 	.word	0x00013a90


	//   ....[56]....
        /*05e4*/ 	.word	0x00013ab0


	//   ....[57]....
        /*05e8*/ 	.word	0x00013c50


	//   ....[58]....
        /*05ec*/ 	.word	0x00013e40


	//   ....[59]....
        /*05f0*/ 	.word	0x00013e70


	//   ....[60]....
        /*05f4*/ 	.word	0x00013ea0


	//   ....[61]....
        /*05f8*/ 	.word	0x00013ed0


	//   ....[62]....
        /*05fc*/ 	.word	0x00013f00


	//   ....[63]....
        /*0600*/ 	.word	0x00013f30


	//   ....[64]....
        /*0604*/ 	.word	0x000140a0


	//   ....[65]....
        /*0608*/ 	.word	0x000140d0


	//   ....[66]....
        /*060c*/ 	.word	0x00014100


	//   ....[67]....
        /*0610*/ 	.word	0x00014130


	//   ....[68]....
        /*0614*/ 	.word	0x00014160


	//   ....[69]....
        /*0618*/ 	.word	0x00014190


	//   ....[70]....
        /*061c*/ 	.word	0x00014220


	//   ....[71]....
        /*0620*/ 	.word	0x00014250


	//   ....[72]....
        /*0624*/ 	.word	0x00014260


	//   ....[73]....
        /*0628*/ 	.word	0x000142a0


	//   ....[74]....
        /*062c*/ 	.word	0x00016410


	//   ....[75]....
        /*0630*/ 	.word	0x00016430


	//   ....[76]....
        /*0634*/ 	.word	0x000164e0


	//   ....[77]....
        /*0638*/ 	.word	0x00016500


	//   ....[78]....
        /*063c*/ 	.word	0x000165a0


	//   ....[79]....
        /*0640*/ 	.word	0x000165c0


	//   ....[80]....
        /*0644*/ 	.word	0x00016660


	//   ....[81]....
        /*0648*/ 	.word	0x00016680


	//   ....[82]....
        /*064c*/ 	.word	0x00016720


	//   ....[83]....
        /*0650*/ 	.word	0x00016740


	//   ....[84]....
        /*0654*/ 	.word	0x00016750


	//   ....[85]....
        /*0658*/ 	.word	0x000167e0


	//   ....[86]....
        /*065c*/ 	.word	0x00016ec0


	//   ....[87]....
        /*0660*/ 	.word	0x00016ef0


	//   ....[88]....
        /*0664*/ 	.word	0x00016f50


	//   ....[89]....
        /*0668*/ 	.word	0x00016fb0


	//   ....[90]....
        /*066c*/ 	.word	0x00017000


	//   ....[91]....
        /*0670*/ 	.word	0x00017060


	//   ....[92]....
        /*0674*/ 	.word	0x000170b0


	//   ....[93]....
        /*0678*/ 	.word	0x00017110


	//   ....[94]....
        /*067c*/ 	.word	0x00017160


	//   ....[95]....
        /*0680*/ 	.word	0x000171c0


	//   ....[96]....
        /*0684*/ 	.word	0x00017210


	//   ....[97]....
        /*0688*/ 	.word	0x00017270


	//   ....[98]....
        /*068c*/ 	.word	0x000172c0


	//   ....[99]....
        /*0690*/ 	.word	0x00017310


	//   ....[100]....
        /*0694*/ 	.word	0x00017330


	//   ....[101]....
        /*0698*/ 	.word	0x00017370


	//   ....[102]....
        /*069c*/ 	.word	0x00017b20


	//   ....[103]....
        /*06a0*/ 	.word	0x00017b60


	//   ....[104]....
        /*06a4*/ 	.word	0x00017b70


	//   ....[105]....
        /*06a8*/ 	.word	0x00017bd0


	//   ....[106]....
        /*06ac*/ 	.word	0x00017be0


	//   ....[107]....
        /*06b0*/ 	.word	0x00017c40


	//   ....[108]....
        /*06b4*/ 	.word	0x00017c70


	//   ....[109]....
        /*06b8*/ 	.word	0x00017cb0


	//   ....[110]....
        /*06bc*/ 	.word	0x00017ce0


	//   ....[111]....
        /*06c0*/ 	.word	0x00017d20


	//   ....[112]....
        /*06c4*/ 	.word	0x00017d50


	//   ....[113]....
        /*06c8*/ 	.word	0x00017d90


	//   ....[114]....
        /*06cc*/ 	.word	0x00018000


	//   ....[115]....
        /*06d0*/ 	.word	0x00018020


	//   ....[116]....
        /*06d4*/ 	.word	0x00018030


	//   ....[117]....
        /*06d8*/ 	.word	0x000180c0


	//   ....[118]....
        /*06dc*/ 	.word	0x000180d0


	//   ....[119]....
        /*06e0*/ 	.word	0x00018160


	//   ....[120]....
        /*06e4*/ 	.word	0x00018170


	//   ....[121]....
        /*06e8*/ 	.word	0x00018200


	//   ....[122]....
        /*06ec*/ 	.word	0x00018210


	//   ....[123]....
        /*06f0*/ 	.word	0x000182a0


	//   ....[124]....
        /*06f4*/ 	.word	0x000182b0


	//   ....[125]....
        /*06f8*/ 	.word	0x000182c0


	//   ....[126]....
        /*06fc*/ 	.word	0x00018880


	//   ....[127]....
        /*0700*/ 	.word	0x000188c0


	//   ....[128]....
        /*0704*/ 	.word	0x00018900


	//   ....[129]....
        /*0708*/ 	.word	0x00018930


	//   ....[130]....
        /*070c*/ 	.word	0x000189c0


	//   ....[131]....
        /*0710*/ 	.word	0x000189f0


	//   ....[132]....
        /*0714*/ 	.word	0x00018a60


	//   ....[133]....
        /*0718*/ 	.word	0x00018a90


	//   ....[134]....
        /*071c*/ 	.word	0x00018b00


	//   ....[135]....
        /*0720*/ 	.word	0x00018b30


	//   ....[136]....
        /*0724*/ 	.word	0x00018b60


	//   ....[137]....
        /*0728*/ 	.word	0x00018bb0


	//   ....[138]....
        /*072c*/ 	.word	0x00018ff0


	//   ....[139]....
        /*0730*/ 	.word	0x00019000


	//   ....[140]....
        /*0734*/ 	.word	0x00019040


	//   ....[141]....
        /*0738*/ 	.word	0x00019080


	//   ....[142]....
        /*073c*/ 	.word	0x000190b0


	//   ....[143]....
        /*0740*/ 	.word	0x000190e0


	//   ....[144]....
        /*0744*/ 	.word	0x00019110


	//   ....[145]....
        /*0748*/ 	.word	0x00019140


	//   ....[146]....
        /*074c*/ 	.word	0x000192f0


	//   ....[147]....
        /*0750*/ 	.word	0x00019320


	//   ....[148]....
        /*0754*/ 	.word	0x00019350


	//   ....[149]....
        /*0758*/ 	.word	0x00019380


	//   ....[150]....
        /*075c*/ 	.word	0x000193b0


	//   ....[151]....
        /*0760*/ 	.word	0x000193e0


	//   ....[152]....
        /*0764*/ 	.word	0x000194a0


	//   ....[153]....
        /*0768*/ 	.word	0x000194c0


	//   ....[154]....
        /*076c*/ 	.word	0x000194e0


	//   ....[155]....
        /*0770*/ 	.word	0x00019540


	//   ....[156]....
        /*0774*/ 	.word	0x00019f60


	//   ....[157]....
        /*0778*/ 	.word	0x0001a5e0


	//   ....[158]....
        /*077c*/ 	.word	0x0001a6d0


	//   ....[159]....
        /*0780*/ 	.word	0x0001a770


	//   ....[160]....
        /*0784*/ 	.word	0x0001a7d0


	//   ....[161]....
        /*0788*/ 	.word	0x0001a8e0


	//   ....[162]....
        /*078c*/ 	.word	0x0001a950


	//   ....[163]....
        /*0790*/ 	.word	0x0001aa60


	//   ....[164]....
        /*0794*/ 	.word	0x0001aad0


	//   ....[165]....
        /*0798*/ 	.word	0x0001abe0


	//   ....[166]....
        /*079c*/ 	.word	0x0001ac50


	//   ....[167]....
        /*07a0*/ 	.word	0x0001ad60


	//   ....[168]....
        /*07a4*/ 	.word	0x0001add0


	//   ....[169]....
        /*07a8*/ 	.word	0x0001ae70


	//   ....[170]....
        /*07ac*/ 	.word	0x0001af80


	//   ....[171]....
        /*07b0*/ 	.word	0x0001aff0


	//   ....[172]....
        /*07b4*/ 	.word	0x0001b070


	//   ....[173]....
        /*07b8*/ 	.word	0x0001b140


	//   ....[174]....
        /*07bc*/ 	.word	0x0001b1c0


	//   ....[175]....
        /*07c0*/ 	.word	0x0001b2a0


	//   ....[176]....
        /*07c4*/ 	.word	0x0001b320


	//   ....[177]....
        /*07c8*/ 	.word	0x0001b400


	//   ....[178]....
        /*07cc*/ 	.word	0x0001b480


	//   ....[179]....
        /*07d0*/ 	.word	0x0001b560


	//   ....[180]....
        /*07d4*/ 	.word	0x0001b5e0


	//   ....[181]....
        /*07d8*/ 	.word	0x0001b6c0


	//   ....[182]....
        /*07dc*/ 	.word	0x0001b740


	//   ....[183]....
        /*07e0*/ 	.word	0x0001b810


	//   ....[184]....
        /*07e4*/ 	.word	0x0001b890


	//   ....[185]....
        /*07e8*/ 	.word	0x0001b950


	//   ....[186]....
        /*07ec*/ 	.word	0x0001ba80


	//   ....[187]....
        /*07f0*/ 	.word	0x0001bb50


	//   ....[188]....
        /*07f4*/ 	.word	0x0001bbc0


	//   ....[189]....
        /*07f8*/ 	.word	0x0001bc90


	//   ....[190]....
        /*07fc*/ 	.word	0x0001bcf0


	//   ....[191]....
        /*0800*/ 	.word	0x0001bdc0


	//   ....[192]....
        /*0804*/ 	.word	0x0001be20


	//   ....[193]....
        /*0808*/ 	.word	0x0001bef0


	//   ....[194]....
        /*080c*/ 	.word	0x0001bf50


	//   ....[195]....
        /*0810*/ 	.word	0x0001c020


	//   ....[196]....
        /*0814*/ 	.word	0x0001c080


	//   ....[197]....
        /*0818*/ 	.word	0x0001c160


	//   ....[198]....
        /*081c*/ 	.word	0x0001c250


	//   ....[199]....
        /*0820*/ 	.word	0x0001c2f0


	//   ....[200]....
        /*0824*/ 	.word	0x0001c350


	//   ....[201]....
        /*0828*/ 	.word	0x0001c450


	//   ....[202]....
        /*082c*/ 	.word	0x0001c4b0


	//   ....[203]....
        /*0830*/ 	.word	0x0001c5b0


	//   ....[204]....
        /*0834*/ 	.word	0x0001c610


	//   ....[205]....
        /*0838*/ 	.word	0x0001c710


	//   ....[206]....
        /*083c*/ 	.word	0x0001c770


	//   ....[207]....
        /*0840*/ 	.word	0x0001c870


	//   ....[208]....
        /*0844*/ 	.word	0x0001c8d0


	//   ....[209]....
        /*0848*/ 	.word	0x0001c9a0


	//   ....[210]....
        /*084c*/ 	.word	0x0001cae0


	//   ....[211]....
        /*0850*/ 	.word	0x0001cb80


	//   ....[212]....
        /*0854*/ 	.word	0x0001cc60


	//   ....[213]....
        /*0858*/ 	.word	0x0001cd30


	//   ....[214]....
        /*085c*/ 	.word	0x0001cd90


	//   ....[215]....
        /*0860*/ 	.word	0x0001ce80


	//   ....[216]....
        /*0864*/ 	.word	0x0001cee0


	//   ....[217]....
        /*0868*/ 	.word	0x0001cfd0


	//   ....[218]....
        /*086c*/ 	.word	0x0001d030


	//   ....[219]....
        /*0870*/ 	.word	0x0001d120


	//   ....[220]....
        /*0874*/ 	.word	0x0001d180


	//   ....[221]....
        /*0878*/ 	.word	0x0001d260


	//   ....[222]....
        /*087c*/ 	.word	0x0001d2f0


	//   ....[223]....
        /*0880*/ 	.word	0x0001d390


	//   ....[224]....
        /*0884*/ 	.word	0x0001d500


	//   ....[225]....
        /*0888*/ 	.word	0x0001d570


	//   ....[226]....
        /*088c*/ 	.word	0x0001d5f0


	//   ....[227]....
        /*0890*/ 	.word	0x0001d660


	//   ....[228]....
        /*0894*/ 	.word	0x0001d6d0


	//   ....[229]....
        /*0898*/ 	.word	0x0001d750


	//   ....[230]....
        /*089c*/ 	.word	0x0001d7d0


	//   ....[231]....
        /*08a0*/ 	.word	0x0001d860


	//   ....[232]....
        /*08a4*/ 	.word	0x0001d8d0


	//   ....[233]....
        /*08a8*/ 	.word	0x0001d940


	//   ....[234]....
        /*08ac*/ 	.word	0x0001d9b0


	//   ....[235]....
        /*08b0*/ 	.word	0x0001da30


	//   ....[236]....
        /*08b4*/ 	.word	0x0001daa0


	//   ....[237]....
        /*08b8*/ 	.word	0x0001db30


	//   ....[238]....
        /*08bc*/ 	.word	0x0001db90


	//   ....[239]....
        /*08c0*/ 	.word	0x0001dc20


	//   ....[240]....
        /*08c4*/ 	.word	0x0001dd50


	//----- nvinfo : EIATTR_REG_RECONFIG
	.align		4
.L_707:
        /*08c8*/ 	.byte	0x01, 0x54
	.zero		2


	//----- nvinfo : EIATTR_SYSCALL_OFFSETS
	.align		4
        /*08cc*/ 	.byte	0x04, 0x46
        /*08ce*/ 	.short	(.L_709 - .L_708)


	//   ....[0]....
.L_708:
        /*08d0*/ 	.word	0x00002160


	//   ....[1]....
        /*08d4*/ 	.word	0x00015a70


	//   ....[2]....
        /*08d8*/ 	.word	0x00015bc0


	//   ....[3]....
        /*08dc*/ 	.word	0x00015cb0


	//   ....[4]....
        /*08e0*/ 	.word	0x00016b20


	//----- nvinfo : EIATTR_MBARRIER_INSTR_OFFSETS
	.align		4
.L_709:
        /*08e4*/ 	.byte	0x04, 0x39
        /*08e6*/ 	.short	(.L_711 - .L_710)


	//   ....[0]....
.L_710:
        /*08e8*/ 	.word	0x00000180
        /*08ec*/ 	.word	0x000000ff
        /*08f0*/ 	.word	0x00030800
        /*08f4*/ 	.short	0x0100
        /*08f6*/ 	.byte	0x08
	.zero		1


	//   ....[1]....
        /*08f8*/ 	.word	0x00000190
        /*08fc*/ 	.word	0x000000ff
        /*0900*/ 	.word	0x00030820
        /*0904*/ 	.short	0x0100
        /*0906*/ 	.byte	0x08
	.zero		1


	//   ....[2]....
        /*0908*/ 	.word	0x00000280
        /*090c*/ 	.word	0x000000ff
        /*0910*/ 	.word	0x00030830
        /*0914*/ 	.short	0x0100
        /*0916*/ 	.byte	0x08
	.zero		1


	//   ....[3]....
        /*0918*/ 	.word	0x00000290
        /*091c*/ 	.word	0x000000ff
        /*0920*/ 	.word	0x00030840
        /*0924*/ 	.short	0x0100
        /*0926*/ 	.byte	0x08
	.zero		1


	//   ....[4]....
        /*0928*/ 	.word	0x000002a0
        /*092c*/ 	.word	0x000000ff
        /*0930*/ 	.word	0x00030838
        /*0934*/ 	.short	0x0100
        /*0936*/ 	.byte	0x08
	.zero		1


	//   ....[5]....
        /*0938*/ 	.word	0x000002b0
        /*093c*/ 	.word	0x000000ff
        /*0940*/ 	.word	0x00030848
        /*0944*/ 	.short	0x0100
        /*0946*/ 	.byte	0x08
	.zero		1


	//   ....[6]....
        /*0948*/ 	.word	0x000003e0
        /*094c*/ 	.word	0x000000ff
        /*0950*/ 	.word	0x00030850
        /*0954*/ 	.short	0x0100
        /*0956*/ 	.byte	0x08
	.zero		1


	//   ....[7]....
        /*0958*/ 	.word	0x000003f0
        /*095c*/ 	.word	0x000000ff
        /*0960*/ 	.word	0x00030860
        /*0964*/ 	.short	0x0100
        /*0966*/ 	.byte	0x08
	.zero		1


	//   ....[8]....
        /*0968*/ 	.word	0x00000400
        /*096c*/ 	.word	0x000000ff
        /*0970*/ 	.word	0x00030858
        /*0974*/ 	.short	0x0100
        /*0976*/ 	.byte	0x08
	.zero		1


	//   ....[9]....
        /*0978*/ 	.word	0x00000410
        /*097c*/ 	.word	0x000000ff
        /*0980*/ 	.word	0x00030868
        /*0984*/ 	.short	0x0100
        /*0986*/ 	.byte	0x08
	.zero		1


	//   ....[10]....
        /*0988*/ 	.word	0x00000500
        /*098c*/ 	.word	0x000000ff
        /*0990*/ 	.word	0x00030870
        /*0994*/ 	.short	0x0100
        /*0996*/ 	.byte	0x06
	.zero		1


	//   ....[11]....
        /*0998*/ 	.word	0x00000510
        /*099c*/ 	.word	0x000000ff
        /*09a0*/ 	.word	0x00030880
        /*09a4*/ 	.short	0x0100
        /*09a6*/ 	.byte	0x06
	.zero		1


	//   ....[12]....
        /*09a8*/ 	.word	0x00000520
        /*09ac*/ 	.word	0x000000ff
        /*09b0*/ 	.word	0x00030878
        /*09b4*/ 	.short	0x0100
        /*09b6*/ 	.byte	0x06
	.zero		1


	//   ....[13]....
        /*09b8*/ 	.word	0x00000530
        /*09bc*/ 	.word	0x000000ff
        /*09c0*/ 	.word	0x00030888
        /*09c4*/ 	.short	0x0100
        /*09c6*/ 	.byte	0x06
	.zero		1


	//   ....[14]....
        /*09c8*/ 	.word	0x00000660
        /*09cc*/ 	.word	0x000000ff
        /*09d0*/ 	.word	0x00030890
        /*09d4*/ 	.short	0x0100
        /*09d6*/ 	.byte	0x08
	.zero		1


	//   ....[15]....
        /*09d8*/ 	.word	0x00000670
        /*09dc*/ 	.word	0x000000ff
        /*09e0*/ 	.word	0x000308a0
        /*09e4*/ 	.short	0x0100
        /*09e6*/ 	.byte	0x08
	.zero		1


	//   ....[16]....
        /*09e8*/ 	.word	0x00000680
        /*09ec*/ 	.word	0x000000ff
        /*09f0*/ 	.word	0x00030898
        /*09f4*/ 	.short	0x0100
        /*09f6*/ 	.byte	0x08
	.zero		1


	//   ....[17]....
        /*09f8*/ 	.word	0x00000690
        /*09fc*/ 	.word	0x000000ff
        /*0a00*/ 	.word	0x000308a8
        /*0a04*/ 	.short	0x0100
        /*0a06*/ 	.byte	0x08
	.zero		1


	//   ....[18]....
        /*0a08*/ 	.word	0x000007d0
        /*0a0c*/ 	.word	0x000000ff
        /*0a10*/ 	.word	0x000308b0
        /*0a14*/ 	.short	0x0100
        /*0a16*/ 	.byte	0x08
	.zero		1


	//   ....[19]....
        /*0a18*/ 	.word	0x000007e0
        /*0a1c*/ 	.word	0x000000ff
        /*0a20*/ 	.word	0x000308c0
        /*0a24*/ 	.short	0x0100
        /*0a26*/ 	.byte	0x08
	.zero		1


	//   ....[20]....
        /*0a28*/ 	.word	0x000007f0
        /*0a2c*/ 	.word	0x000000ff
        /*0a30*/ 	.word	0x000308b8
        /*0a34*/ 	.short	0x0100
        /*0a36*/ 	.byte	0x08
	.zero		1


	//   ....[21]....
        /*0a38*/ 	.word	0x00000800
        /*0a3c*/ 	.word	0x000000ff
        /*0a40*/ 	.word	0x000308c8
        /*0a44*/ 	.short	0x0100
        /*0a46*/ 	.byte	0x08
	.zero		1


	//   ....[22]....
        /*0a48*/ 	.word	0x000021e0
        /*0a4c*/ 	.word	0x000000ff
        /*0a50*/ 	.word	0x00030800
        /*0a54*/ 	.short	0x010a
        /*0a56*/ 	.byte	0x3c
	.zero		1


	//   ....[23]....
        /*0a58*/ 	.word	0x00002290
        /*0a5c*/ 	.word	0x00000003
        /*0a60*/ 	.word	0x00030830
        /*0a64*/ 	.short	0x010a
        /*0a66*/ 	.byte	0x3f
	.zero		1


	//   ....[24]....
        /*0a68*/ 	.word	0x000022d0
        /*0a6c*/ 	.word	0x00000003
        /*0a70*/ 	.word	0x00030830
        /*0a74*/ 	.short	0x010a
        /*0a76*/ 	.byte	0x3f
	.zero		1


	//   ....[25]....
        /*0a78*/ 	.word	0x00002dd0
        /*0a7c*/ 	.word	0x000000ff
        /*0a80*/ 	.word	0x00000000
        /*0a84*/ 	.short	0x0101
        /*0a86*/ 	.byte	0x04
	.zero		1


	//   ....[26]....
        /*0a88*/ 	.word	0x00005690
        /*0a8c*/ 	.word	0x000000ff
        /*0a90*/ 	.word	0x00030830
        /*0a94*/ 	.short	0x010a
        /*0a96*/ 	.byte	0x06
	.zero		1


	//   ....[27]....
        /*0a98*/ 	.word	0x000056d0
        /*0a9c*/ 	.word	0x000000ff
        /*0aa0*/ 	.word	0x00030830
        /*0aa4*/ 	.short	0x010a
        /*0aa6*/ 	.byte	0x06
	.zero		1


	//   ....[28]....
        /*0aa8*/ 	.word	0x000061c0
        /*0aac*/ 	.word	0x000000ff
        /*0ab0*/ 	.word	0x00030850
        /*0ab4*/ 	.short	0x010a
        /*0ab6*/ 	.byte	0x07
	.zero		1


	//   ....[29]....
        /*0ab8*/ 	.word	0x00006200
        /*0abc*/ 	.word	0x000000ff
        /*0ac0*/ 	.word	0x00030850
        /*0ac4*/ 	.short	0x010a
        /*0ac6*/ 	.byte	0x07
	.zero		1


	//   ....[30]....
        /*0ac8*/ 	.word	0x00006900
        /*0acc*/ 	.word	0x000000ff
        /*0ad0*/ 	.word	0x00000000
        /*0ad4*/ 	.short	0x0101
        /*0ad6*/ 	.byte	0x06
	.zero		1


	//   ....[31]....
        /*0ad8*/ 	.word	0x00008c40
        /*0adc*/ 	.word	0x000000ff
        /*0ae0*/ 	.word	0x00000000
        /*0ae4*/ 	.short	0x0101
        /*0ae6*/ 	.byte	0x07
	.zero		1


	//   ....[32]....
        /*0ae8*/ 	.word	0x000090d0
        /*0aec*/ 	.word	0x000000ff
        /*0af0*/ 	.word	0x00030830
        /*0af4*/ 	.short	0x010a
        /*0af6*/ 	.byte	0x06
	.zero		1


	//   ....[33]....
        /*0af8*/ 	.word	0x00009110
        /*0afc*/ 	.word	0x000000ff
        /*0b00*/ 	.word	0x00030830
        /*0b04*/ 	.short	0x010a
        /*0b06*/ 	.byte	0x06
	.zero		1


	//   ....[34]....
        /*0b08*/ 	.word	0x00009c00
        /*0b0c*/ 	.word	0x000000ff
        /*0b10*/ 	.word	0x00030850
        /*0b14*/ 	.short	0x010a
        /*0b16*/ 	.byte	0x07
	.zero		1


	//   ....[35]....
        /*0b18*/ 	.word	0x00009c40
        /*0b1c*/ 	.word	0x000000ff
        /*0b20*/ 	.word	0x00030850
        /*0b24*/ 	.short	0x010a
        /*0b26*/ 	.byte	0x07
	.zero		1


	//   ....[36]....
        /*0b28*/ 	.word	0x0000a2f0
        /*0b2c*/ 	.word	0x000000ff
        /*0b30*/ 	.word	0x00000000
        /*0b34*/ 	.short	0x0101
        /*0b36*/ 	.byte	0x06
	.zero		1


	//   ....[37]....
        /*0b38*/ 	.word	0x0000b390
        /*0b3c*/ 	.word	0x000000ff
        /*0b40*/ 	.word	0x00000000
        /*0b44*/ 	.short	0x0101
        /*0b46*/ 	.byte	0x07
	.zero		1


	//   ....[38]....
        /*0b48*/ 	.word	0x0000b5c0
        /*0b4c*/ 	.word	0x000000ff
        /*0b50*/ 	.word	0x00030830
        /*0b54*/ 	.short	0x010a
        /*0b56*/ 	.byte	0x06
	.zero		1


	//   ....[39]....
        /*0b58*/ 	.word	0x0000b600
        /*0b5c*/ 	.word	0x000000ff
        /*0b60*/ 	.word	0x00030830
        /*0b64*/ 	.short	0x010a
        /*0b66*/ 	.byte	0x06
	.zero		1


	//   ....[40]....
        /*0b68*/ 	.word	0x0000c0f0
        /*0b6c*/ 	.word	0x000000ff
        /*0b70*/ 	.word	0x00030850
        /*0b74*/ 	.short	0x010a
        /*0b76*/ 	.byte	0x07
	.zero		1


	//   ....[41]....
        /*0b78*/ 	.word	0x0000c130
        /*0b7c*/ 	.word	0x000000ff
        /*0b80*/ 	.word	0x00030850
        /*0b84*/ 	.short	0x010a
        /*0b86*/ 	.byte	0x07
	.zero		1


	//   ....[42]....
        /*0b88*/ 	.word	0x0000c820
        /*0b8c*/ 	.word	0x000000ff
        /*0b90*/ 	.word	0x00000000
        /*0b94*/ 	.short	0x0101
        /*0b96*/ 	.byte	0x06
	.zero		1


	//   ....[43]....
        /*0b98*/ 	.word	0x0000eb70
        /*0b9c*/ 	.word	0x000000ff
        /*0ba0*/ 	.word	0x00000000
        /*0ba4*/ 	.short	0x0101
        /*0ba6*/ 	.byte	0x07
	.zero		1


	//   ....[44]....
        /*0ba8*/ 	.word	0x0000f290
        /*0bac*/ 	.word	0x000000ff
        /*0bb0*/ 	.word	0x00030850
        /*0bb4*/ 	.short	0x010a
        /*0bb6*/ 	.byte	0x05
	.zero		1


	//   ....[45]....
        /*0bb8*/ 	.word	0x0000f2d0
        /*0bbc*/ 	.word	0x000000ff
        /*0bc0*/ 	.word	0x00030850
        /*0bc4*/ 	.short	0x010a
        /*0bc6*/ 	.byte	0x05
	.zero		1


	//   ....[46]....
        /*0bc8*/ 	.word	0x0000fa80
        /*0bcc*/ 	.word	0x000000ff
        /*0bd0*/ 	.word	0x00000000
        /*0bd4*/ 	.short	0x0101
        /*0bd6*/ 	.byte	0x04
	.zero		1


	//   ....[47]....
        /*0bd8*/ 	.word	0x00011600
        /*0bdc*/ 	.word	0x000000ff
        /*0be0*/ 	.word	0x00000000
        /*0be4*/ 	.short	0x0101
        /*0be6*/ 	.byte	0x08
	.zero		1


	//   ....[48]....
        /*0be8*/ 	.word	0x00011c60
        /*0bec*/ 	.word	0x000000ff
        /*0bf0*/ 	.word	0x00000000
        /*0bf4*/ 	.short	0x0101
        /*0bf6*/ 	.byte	0x08
	.zero		1


	//   ....[49]....
        /*0bf8*/ 	.word	0x00016220
        /*0bfc*/ 	.word	0x00000007
        /*0c00*/ 	.word	0x00030840
        /*0c04*/ 	.short	0x010a
        /*0c06*/ 	.byte	0x3f
	.zero		1


	//   ....[50]....
        /*0c08*/ 	.word	0x000168a0
        /*0c0c*/ 	.word	0x00000007
        /*0c10*/ 	.word	0x00030830
        /*0c14*/ 	.short	0x0107
        /*0c16*/ 	.byte	0x3f
	.zero		1


	//   ....[51]....
        /*0c18*/ 	.word	0x00016950
        /*0c1c*/ 	.word	0x00000007
        /*0c20*/ 	.word	0x00030830
        /*0c24*/ 	.short	0x0101
        /*0c26*/ 	.byte	0x3f
	.zero		1


	//   ....[52]....
        /*0c28*/ 	.word	0x00017480
        /*0c2c*/ 	.word	0x00000011
        /*0c30*/ 	.word	0x00030800
        /*0c34*/ 	.short	0x0107
        /*0c36*/ 	.byte	0x3f
	.zero		1


	//   ....[53]....
        /*0c38*/ 	.word	0x000175a0
        /*0c3c*/ 	.word	0x00000011
        /*0c40*/ 	.word	0x00030800
        /*0c44*/ 	.short	0x0101
        /*0c46*/ 	.byte	0x3f
	.zero		1


	//   ....[54]....
        /*0c48*/ 	.word	0x000175c0
        /*0c4c*/ 	.word	0x00000011
        /*0c50*/ 	.word	0x00030820
        /*0c54*/ 	.short	0x010a
        /*0c56*/ 	.byte	0x3f
	.zero		1


	//   ....[55]....
        /*0c58*/ 	.word	0x00017980
        /*0c5c*/ 	.word	0x00000006
        /*0c60*/ 	.word	0x00030840
        /*0c64*/ 	.short	0x010a
        /*0c66*/ 	.byte	0x3f
	.zero		1


	//   ....[56]....
        /*0c68*/ 	.word	0x00017e40
        /*0c6c*/ 	.word	0x00000006
        /*0c70*/ 	.word	0x00030830
        /*0c74*/ 	.short	0x0107
        /*0c76*/ 	.byte	0x3f
	.zero		1


	//   ....[57]....
        /*0c78*/ 	.word	0x00017ef0
        /*0c7c*/ 	.word	0x00000006
        /*0c80*/ 	.word	0x00030830
        /*0c84*/ 	.short	0x0101
        /*0c86*/ 	.byte	0x3f
	.zero		1


	//   ....[58]....
        /*0c88*/ 	.word	0x00017f60
        /*0c8c*/ 	.word	0x00000006
        /*0c90*/ 	.word	0x00030860
        /*0c94*/ 	.short	0x010a
        /*0c96*/ 	.byte	0x3f
	.zero		1


	//   ....[59]....
        /*0c98*/ 	.word	0x000184b0
        /*0c9c*/ 	.word	0x00000006
        /*0ca0*/ 	.word	0x00030850
        /*0ca4*/ 	.short	0x0107
        /*0ca6*/ 	.byte	0x3f
	.zero		1


	//   ....[60]....
        /*0ca8*/ 	.word	0x000185d0
        /*0cac*/ 	.word	0x00000006
        /*0cb0*/ 	.word	0x00030850
        /*0cb4*/ 	.short	0x0101
        /*0cb6*/ 	.byte	0x3f
	.zero		1


	//   ....[61]....
        /*0cb8*/ 	.word	0x000187e0
        /*0cbc*/ 	.word	0x00000000
        /*0cc0*/ 	.word	0x00030860
        /*0cc4*/ 	.short	0x010a
        /*0cc6*/ 	.byte	0x3f
	.zero		1


	//   ....[62]....
        /*0cc8*/ 	.word	0x00018ce0
        /*0ccc*/ 	.word	0x00000000
        /*0cd0*/ 	.word	0x00030850
        /*0cd4*/ 	.short	0x0107
        /*0cd6*/ 	.byte	0x3f
	.zero		1


	//   ....[63]....
        /*0cd8*/ 	.word	0x00018d90
        /*0cdc*/ 	.word	0x00000000
        /*0ce0*/ 	.word	0x00030850
        /*0ce4*/ 	.short	0x0101
        /*0ce6*/ 	.byte	0x3f
	.zero		1


	//   ....[64]....
        /*0ce8*/ 	.word	0x00019ee0
        /*0cec*/ 	.word	0x00000004
        /*0cf0*/ 	.word	0x00030820
        /*0cf4*/ 	.short	0x010a
        /*0cf6*/ 	.byte	0x3f
	.zero		1


	//   ....[65]....
        /*0cf8*/ 	.word	0x0001a080
        /*0cfc*/ 	.word	0x00000005
        /*0d00*/ 	.word	0x00030840
        /*0d04*/ 	.short	0x010a
        /*0d06*/ 	.byte	0x3f
	.zero		1


	//   ....[66]....
        /*0d08*/ 	.word	0x0001a120
        /*0d0c*/ 	.word	0x00000017
        /*0d10*/ 	.word	0x00030840
        /*0d14*/ 	.short	0x010a
        /*0d16*/ 	.byte	0x3f
	.zero		1


	//   ....[67]....
        /*0d18*/ 	.word	0x0001a160
        /*0d1c*/ 	.word	0x00000005
        /*0d20*/ 	.word	0x00030860
        /*0d24*/ 	.short	0x010a
        /*0d26*/ 	.byte	0x3f
	.zero		1


	//   ....[68]....
        /*0d28*/ 	.word	0x0001a1a0
        /*0d2c*/ 	.word	0x00000017
        /*0d30*/ 	.word	0x00030860
        /*0d34*/ 	.short	0x010a
        /*0d36*/ 	.byte	0x3f
	.zero		1


	//   ....[69]....
        /*0d38*/ 	.word	0x0001a210
        /*0d3c*/ 	.word	0x00000003
        /*0d40*/ 	.word	0x00030800
        /*0d44*/ 	.short	0x010a
        /*0d46*/ 	.byte	0x3f
	.zero		1


	//   ....[70]....
        /*0d48*/ 	.word	0x0001a260
        /*0d4c*/ 	.word	0x00000003
        /*0d50*/ 	.word	0x00030830
        /*0d54*/ 	.short	0x010a
        /*0d56*/ 	.byte	0x3f
	.zero		1


	//   ....[71]....
        /*0d58*/ 	.word	0x0001a2c0
        /*0d5c*/ 	.word	0x00000009
        /*0d60*/ 	.word	0x00030830
        /*0d64*/ 	.short	0x010a
        /*0d66*/ 	.byte	0x3f
	.zero		1


	//   ....[72]....
        /*0d68*/ 	.word	0x0001a320
        /*0d6c*/ 	.word	0x00000002
        /*0d70*/ 	.word	0x00030850
        /*0d74*/ 	.short	0x010a
        /*0d76*/ 	.byte	0x3f
	.zero		1


	//   ....[73]....
        /*0d78*/ 	.word	0x0001a380
        /*0d7c*/ 	.word	0x00000009
        /*0d80*/ 	.word	0x00030830
        /*0d84*/ 	.short	0x010a
        /*0d86*/ 	.byte	0x3f
	.zero		1


	//   ....[74]....
        /*0d88*/ 	.word	0x0001a3e0
        /*0d8c*/ 	.word	0x00000002
        /*0d90*/ 	.word	0x00030850
        /*0d94*/ 	.short	0x010a
        /*0d96*/ 	.byte	0x3f
	.zero		1


	//   ....[75]....
        /*0d98*/ 	.word	0x0001a440
        /*0d9c*/ 	.word	0x00000009
        /*0da0*/ 	.word	0x00030830
        /*0da4*/ 	.short	0x010a
        /*0da6*/ 	.byte	0x3f
	.zero		1


	//   ....[76]....
        /*0da8*/ 	.word	0x0001a4a0
        /*0dac*/ 	.word	0x00000002
        /*0db0*/ 	.word	0x00030850
        /*0db4*/ 	.short	0x010a
        /*0db6*/ 	.byte	0x3f
	.zero		1


	//   ....[77]....
        /*0db8*/ 	.word	0x0001a500
        /*0dbc*/ 	.word	0x00000005
        /*0dc0*/ 	.word	0x00030850
        /*0dc4*/ 	.short	0x010a
        /*0dc6*/ 	.byte	0x3f
	.zero		1


	//   ....[78]....
        /*0dc8*/ 	.word	0x0001a620
        /*0dcc*/ 	.word	0x00000007
        /*0dd0*/ 	.word	0x00030840
        /*0dd4*/ 	.short	0x010a
        /*0dd6*/ 	.byte	0x3f
	.zero		1


	//   ....[79]....
        /*0dd8*/ 	.word	0x0001b980
        /*0ddc*/ 	.word	0x00000011
        /*0de0*/ 	.word	0x00030820
        /*0de4*/ 	.short	0x010a
        /*0de6*/ 	.byte	0x3f
	.zero		1


	//   ....[80]....
        /*0de8*/ 	.word	0x0001b9d0
        /*0dec*/ 	.word	0x00000006
        /*0df0*/ 	.word	0x00030840
        /*0df4*/ 	.short	0x010a
        /*0df6*/ 	.byte	0x3f
	.zero		1


	//   ....[81]....
        /*0df8*/ 	.word	0x0001c1a0
        /*0dfc*/ 	.word	0x00000006
        /*0e00*/ 	.word	0x00030860
        /*0e04*/ 	.short	0x010a
        /*0e06*/ 	.byte	0x3f
	.zero		1


	//   ....[82]....
        /*0e08*/ 	.word	0x0001ca30
        /*0e0c*/ 	.word	0x00000000
        /*0e10*/ 	.word	0x00030860
        /*0e14*/ 	.short	0x010a
        /*0e16*/ 	.byte	0x3f
	.zero		1


	//   ....[83]....
        /*0e18*/ 	.word	0x0001dc70
        /*0e1c*/ 	.word	0x00000004
        /*0e20*/ 	.word	0x00030820
        /*0e24*/ 	.short	0x010a
        /*0e26*/ 	.byte	0x3f
	.zero		1


	//   ....[84]....
        /*0e28*/ 	.word	0x0001de10
        /*0e2c*/ 	.word	0x00000005
        /*0e30*/ 	.word	0x00030840
        /*0e34*/ 	.short	0x010a
        /*0e36*/ 	.byte	0x3f
	.zero		1


	//   ....[85]....
        /*0e38*/ 	.word	0x0001de60
        /*0e3c*/ 	.word	0x00000017
        /*0e40*/ 	.word	0x00030840
        /*0e44*/ 	.short	0x010a
        /*0e46*/ 	.byte	0x3f
	.zero		1


	//   ....[86]....
        /*0e48*/ 	.word	0x0001deb0
        /*0e4c*/ 	.word	0x00000005
        /*0e50*/ 	.word	0x00030860
        /*0e54*/ 	.short	0x010a
        /*0e56*/ 	.byte	0x3f
	.zero		1


	//----- nvinfo : EIATTR_NUM_MBARRIERS
	.align		4
.L_711:
        /*0e58*/ 	.byte	0x03, 0x38
        /*0e5a*/ 	.short	0x0016


	//----- nvinfo : EIATTR_EXIT_INSTR_OFFSETS
	.align		4
        /*0e5c*/ 	.byte	0x04, 0x1c
        /*0e5e*/ 	.short	(.L_713 - .L_712)


	//   ....[0]....
.L_712:
        /*0e60*/ 	.word	0x00000990


	//   ....[1]....
        /*0e64*/ 	.word	0x00013bf0


	//   ....[2]....
        /*0e68*/ 	.word	0x0001a1f0


	//----- nvinfo : EIATTR_MAX_THREADS
	.align		4
.L_713:
        /*0e6c*/ 	.byte	0x04, 0x05
        /*0e6e*/ 	.short	(.L_715 - .L_714)
.L_714:
        /*0e70*/ 	.word	0x00000180
        /*0e74*/ 	.word	0x00000001
        /*0e78*/ 	.word	0x00000001


	//----- nvinfo : EIATTR_CRS_STACK_SIZE
	.align		4
.L_715:
        /*0e7c*/ 	.byte	0x04, 0x1e
        /*0e7e*/ 	.short	(.L_717 - .L_716)
.L_716:
        /*0e80*/ 	.word	0x00000000


	//----- nvinfo : EIATTR_CBANK_PARAM_SIZE
	.align		4
.L_717:
        /*0e84*/ 	.byte	0x03, 0x19
        /*0e86*/ 	.short	0x0af0


	//----- nvinfo : EIATTR_PARAM_CBANK
	.align		4
        /*0e88*/ 	.byte	0x04, 0x0a
        /*0e8a*/ 	.short	(.L_719 - .L_718)
	.align		4
.L_718:
        /*0e8c*/ 	.word	index@(.nv.constant0._ZN7cutlass13device_kernelIN5flash11enable_sm90INS1_16FlashAttnFwdSm90INS1_25CollectiveMainloopFwdSm90ILi2EN4cute5tupleIJNS5_1CILi1EEES8_S8_EEENS6_IJNS7_ILi128EEENS7_ILi96EEENS7_ILi192EEEEEELi192ENS_10bfloat16_tEfNS_4arch4Sm90ELb0ELb1ELb1ELb1ELb1ELb0ELb0ELb1ELb1ELb1ELb1ELb0EEENS1_21CollectiveEpilogueFwdINS6_IJSA_SC_SB_EEES9_SE_SG_Li256ELb1ELb1ELb1ELb0EEENS1_36VarlenDynamicPersistentTileSchedulerILi128ELi96ELi256ELi128ELb1ELb1ELb1ELb1ELb0ELb1EEEEEEEEEvNT_6ParamsE)
        /*0e90*/ 	.short	0x0210
        /*0e92*/ 	.short	0x0af0


	//----- nvinfo : EIATTR_SW_WAR
	.align		4
.L_719:
        /*0e94*/ 	.byte	0x04, 0x36
        /*0e96*/ 	.short	(.L_721 - .L_720)
.L_720:
        /*0e98*/ 	.word	0x00000008
.L_721:


//--------------------- .nv.info._ZN7cutlass13device_kernelIN5flash11enable_sm90INS1_16FlashAttnFwdSm90INS1_25CollectiveMainloopFwdSm90ILi2EN4cute5tupleIJNS5_1CILi1EEES8_S8_EEENS6_IJNS7_ILi128EEENS7_ILi96EEENS7_ILi192EEEEEELi192ENS_10bfloat16_tEfNS_4arch4Sm90ELb0ELb1ELb1ELb1ELb1ELb1ELb0ELb1ELb1ELb1ELb1ELb0EEENS1_21CollectiveEpilogueFwdINS6_IJSA_SC_SB_EEES9_SE_SG_Li256ELb1ELb1ELb1ELb0EEENS1_36VarlenDynamicPersistentTileSchedulerILi128ELi96ELi256ELi128ELb1ELb1ELb1ELb1ELb0ELb1EEEEEEEEEvNT_6ParamsE --------------------------
	.section	.nv.info._ZN7cutlass13device_kernelIN5flash11enable_sm90INS1_16FlashAttnFwdSm90INS1_25CollectiveMainloopFwdSm90ILi2EN4cute5tupleIJNS5_1CILi1EEES8_S8_EEENS6_IJNS7_ILi128EEENS7_ILi96EEENS7_ILi192EEEEEELi192ENS_10bfloat16_tEfNS_4arch4Sm90ELb0ELb1ELb1ELb1ELb1ELb1ELb0ELb1ELb1ELb1ELb1ELb0EEENS1_21CollectiveEpilogueFwdINS6_IJSA_SC_SB_EEES9_SE_SG_Li256ELb1ELb1ELb1ELb0EEENS1_36VarlenDynamicPersistentTileSchedulerILi128ELi96ELi256ELi128ELb1ELb1ELb1ELb1ELb0ELb1EEEEEEEEEvNT_6ParamsE,"",@"SHT_CUDA_INFO"
	.sectionflags	@""
	.align	4


	//----- nvinfo : EIATTR_CUDA_API_VERSION
	.align		4
        /*0000*/ 	.byte	0x04, 0x37
        /*0002*/ 	.short	(.L_723 - .L_722)
.L_722:
        /*0004*/ 	.word	0x00000082


	//----- nvinfo : EIATTR_KPARAM_INFO
	.align		4
.L_723:
        /*0008*/ 	.byte	0x04, 0x17
        /*000a*/ 	.short	(.L_725 - .L_724)
.L_724:
        /*000c*/ 	.word	0x00000000
        /*0010*/ 	.short	0x0000
        /*0012*/ 	.short	0x0070
        /*0014*/ 	.byte	0x00, 0xf0, 0x01, 0x2a


	//----- nvinfo : EIATTR_SPARSE_MMA_MASK
	.align		4
.L_725:
        /*0018*/ 	.byte	0x03, 0x50
        /*001a*/ 	.short	0x0000


	//----- nvinfo : EIATTR_MAXREG_COUNT
	.align		4
        /*001c*/ 	.byte	0x03, 0x1b
        /*001e*/ 	.short	0x00a8


	//----- nvinfo : EIATTR_NUM_BARRIERS
	.align		4
        /*0020*/ 	.byte	0x02, 0x4c
        /*0022*/ 	.byte	0x10
	.zero		1


	//----- nvinfo : EIATTR_EXTERNS
	.align		4
        /*0024*/ 	.byte	0x04, 0x0f
        /*0026*/ 	.short	(.L_727 - .L_726)


	//   ....[0]....
	.align		4
.L_726:
        /*0028*/ 	.word	index@(__assertfail)


	//----- nvinfo : EIATTR_ANNOTATIONS
	.align		4
.L_727:
        /*002c*/ 	.byte	0x04, 0x55
        /*002e*/ 	.short	(.L_729 - .L_728)


	//   ....[0]....
.L_728:
        /* <DEDUP_REMOVED lines=47> */


	//----- nvinfo : EIATTR_MERCURY_ISA_VERSION
	.align		4
.L_729:
        /*0308*/ 	.byte	0x03, 0x5f
        /*030a*/ 	.short	0x0101


	//----- nvinfo : EIATTR_UNUSED_LOAD_BYTE_OFFSET
	.align		4
        /*030c*/ 	.byte	0x04, 0x44
        /*030e*/ 	.short	(.L_731 - .L_730)


	//   ....[0]....
.L_730:
        /*0310*/ 	.word	0x00000af0
        /*0314*/ 	.word	0x0000fff0


	//   ....[1]....
        /*0318*/ 	.word	0x0001ac20
        /*031c*/ 	.word	0x0000fff0


	//----- nvinfo : EIATTR_INT_WARP_WIDE_INSTR_OFFSETS
	.align		4
.L_731:
        /*0320*/ 	.byte	0x04, 0x31
        /*0322*/ 	.short	(.L_733 - .L_732)


	//   ....[0]....
.L_732:
        /*0324*/ 	.word	0x000001c0


	//   ....[1]....
        /*0328*/ 	.word	0x00000200


	//   ....[2]....
        /*032c*/ 	.word	0x00000270


	//   ....[3]....
        /*0330*/ 	.word	0x00021f70


	//   ....[4]....
        /*0334*/ 	.word	0x00022000


	//   ....[5]....
        /*0338*/ 	.word	0x00024dd0


	//   ....[6]....
        /*033c*/ 	.word	0x00024e60


	//----- nvinfo : EIATTR_COOP_GROUP_MASK_REGIDS
	.align		4
.L_733:
        /*0340*/ 	.byte	0x04, 0x29
        /*0342*/ 	.short	(.L_735 - .L_734)


	//   ....[0]....
.L_734:
        /*0344*/ 	.word	0xffffffff


	//   ....[1]....
        /*0348*/ 	.word	0xffffffff


	//   ....[2]....
        /*034c*/ 	.word	0xffffffff


	//   ....[3]....
        /*0350*/ 	.word	0xffffffff


	//   ....[4]....
        /*0354*/ 	.word	0xffffffff


	//   ....[5]....
        /*0358*/ 	.word	0xffffffff


	//   ....[6]....
        /*035c*/ 	.word	0xffffffff


	//   ....[7]....
        /*0360*/ 	.word	0xffffffff


	//   ....[8]....
        /*0364*/ 	.word	0xffffffff


	//   ....[9]....
        /*0368*/ 	.word	0xffffffff


	//   ....[10]....
        /*036c*/ 	.word	0xffffffff


	//   ....[11]....
        /*0370*/ 	.word	0xffffffff


	//   ....[12]....
        /*0374*/ 	.word	0xffffffff


	//   ....[13]....
        /*0378*/ 	.word	0xffffffff


	//   ....[14]....
        /*037c*/ 	.word	0xffffffff


	//   ....[15]....
        /*0380*/ 	.word	0xffffffff


	//   ....[16]....
        /*0384*/ 	.word	0xffffffff


	//   ....[17]....
        /*0388*/ 	.word	0xffffffff


	//   ....[18]....
        /*038c*/ 	.word	0xffffffff


	//   ....[19]....
        /*0390*/ 	.word	0xffffffff


	//   ....[20]....
        /*0394*/ 	.word	0xffffffff


	//   ....[21]....
        /*0398*/ 	.word	0xffffffff


	//   ....[22]....
        /*039c*/ 	.word	0xffffffff


	//   ....[23]....
        /*03a0*/ 	.word	0xffffffff


	//   ....[24]....
        /*03a4*/ 	.word	0xffffffff


	//   ....[25]....
        /*03a8*/ 	.word	0xffffffff


	//   ....[26]....
        /*03ac*/ 	.word	0xffffffff


	//   ....[27]....
        /*03b0*/ 	.word	0xffffffff


	//   ....[28]....
        /*03b4*/ 	.word	0xffffffff


	//   ....[29]....
        /*03b8*/ 	.word	0xffffffff


	//   ....[30]....
        /*03bc*/ 	.word	0xffffffff


	//   ....[31]....
        /*03c0*/ 	.word	0xffffffff


	//   ....[32]....
        /*03c4*/ 	.word	0xffffffff


	//   ....[33]....
        /*03c8*/ 	.word	0xffffffff


	//   ....[34]....
        /*03cc*/ 	.word	0xffffffff


	//   ....[35]....
        /*03d0*/ 	.word	0xffffffff


	//   ....[36]....
        /*03d4*/ 	.word	0xffffffff


	//   ....[37]....
        /*03d8*/ 	.word	0xffffffff


	//   ....[38]....
        /*03dc*/ 	.word	0xffffffff


	//   ....[39]....
        /*03e0*/ 	.word	0xffffffff


	//   ....[40]....
        /*03e4*/ 	.word	0xffffffff


	//   ....[41]....
        /*03e8*/ 	.word	0xffffffff


	//   ....[42]....
        /*03ec*/ 	.word	0xffffffff


	//   ....[43]....
        /*03f0*/ 	.word	0xffffffff


	//   ....[44]....
        /*03f4*/ 	.word	0xffffffff


	//   ....[45]....
        /*03f8*/ 	.word	0xffffffff


	//   ....[46]....
        /*03fc*/ 	.word	0xffffffff


	//   ....[47]....
        /*0400*/ 	.word	0xffffffff


	//   ....[48]....
        /*0404*/ 	.word	0xffffffff


	//   ....[49]....
        /*0408*/ 	.word	0xffffffff


	//   ....[50]....
        /*040c*/ 	.word	0xffffffff


	//   ....[51]....
        /*0410*/ 	.word	0xffffffff


	//   ....[52]....
        /*0414*/ 	.word	0xffffffff


	//   ....[53]....
        /*0418*/ 	.word	0xffffffff


	//   ....[54]....
        /*041c*/ 	.word	0xffffffff


	//   ....[55]....
        /*0420*/ 	.word	0xffffffff


	//   ....[56]....
        /*0424*/ 	.word	0xffffffff


	//   ....[57]....
        /*0428*/ 	.word	0xffffffff


	//   ....[58]....
        /*042c*/ 	.word	0xffffffff


	//   ....[59]....
        /*0430*/ 	.word	0xffffffff


	//   ....[60]....
        /*0434*/ 	.word	0xffffffff


	//   ....[61]....
        /*0438*/ 	.word	0xffffffff


	//   ....[62]....
        /*043c*/ 	.word	0xffffffff


	//   ....[63]....
        /*0440*/ 	.word	0xffffffff


	//   ....[64]....
        /*0444*/ 	.word	0xffffffff


	//   ....[65]....
        /*0448*/ 	.word	0xffffffff


	//   ....[66]....
        /*044c*/ 	.word	0xffffffff


	//   ....[67]....
        /*0450*/ 	.word	0xffffffff


	//   ....[68]....
        /*0454*/ 	.word	0xffffffff


	//   ....[69]....
        /*0458*/ 	.word	0xffffffff


	//   ....[70]....
        /*045c*/ 	.word	0xffffffff


	//   ....[71]....
        /*0460*/ 	.word	0xffffffff


	//   ....[72]....
        /*0464*/ 	.word	0xffffffff


	//   ....[73]....
        /*0468*/ 	.word	0xffffffff


	//   ....[74]....
        /*046c*/ 	.word	0xffffffff


	//   ....[75]....
        /*0470*/ 	.word	0xffffffff


	//   ....[76]....
        /*0474*/ 	.word	0xffffffff


	//   ....[77]....
        /*0478*/ 	.word	0xffffffff


	//   ....[78]....
        /*047c*/ 	.word	0xffffffff


	//   ....[79]....
        /*0480*/ 	.word	0xffffffff


	//   ....[80]....
        /*0484*/ 	.word	0xffffffff


	//   ....[81]....
        /*0488*/ 	.word	0xffffffff


	//   ....[82]....
        /*048c*/ 	.word	0xffffffff


	//   ....[83]....
        /*0490*/ 	.word	0xffffffff


	//   ....[84]....
        /*0494*/ 	.word	0xffffffff


	//   ....[85]....
        /*0498*/ 	.word	0xffffffff


	//   ....[86]....
        /*049c*/ 	.word	0xffffffff


	//   ....[87]....
        /*04a0*/ 	.word	0xffffffff


	//   ....[88]....
        /*04a4*/ 	.word	0xffffffff


	//   ....[89]....
        /*04a8*/ 	.word	0xffffffff


	//   ....[90]....
        /*04ac*/ 	.word	0xffffffff


	//   ....[91]....
        /*04b0*/ 	.word	0xffffffff


	//   ....[92]....
        /*04b4*/ 	.word	0xffffffff


	//   ....[93]....
        /*04b8*/ 	.word	0xffffffff


	//   ....[94]....
        /*04bc*/ 	.word	0xffffffff


	//   ....[95]....
        /*04c0*/ 	.word	0xffffffff


	//   ....[96]....
        /*04c4*/ 	.word	0xffffffff


	//   ....[97]....
        /*04c8*/ 	.word	0xffffffff


	//   ....[98]....
        /*04cc*/ 	.word	0xffffffff


	//   ....[99]....
        /*04d0*/ 	.word	0xffffffff


	//   ....[100]....
        /*04d4*/ 	.word	0xffffffff


	//   ....[101]....
        /*04d8*/ 	.word	0xffffffff


	//   ....[102]....
        /*04dc*/ 	.word	0xffffffff


	//   ....[103]....
        /*04e0*/ 	.word	0xffffffff


	//   ....[104]....
        /*04e4*/ 	.word	0xffffffff


	//   ....[105]....
        /*04e8*/ 	.word	0xffffffff


	//   ....[106]....
        /*04ec*/ 	.word	0xffffffff


	//   ....[107]....
        /*04f0*/ 	.word	0xffffffff


	//   ....[108]....
        /*04f4*/ 	.word	0xffffffff


	//   ....[109]....
        /*04f8*/ 	.word	0xffffffff


	//   ....[110]....
        /*04fc*/ 	.word	0xffffffff


	//   ....[111]....
        /*0500*/ 	.word	0xffffffff


	//   ....[112]....
        /*0504*/ 	.word	0xffffffff


	//   ....[113]....
        /*0508*/ 	.word	0xffffffff


	//   ....[114]....
        /*050c*/ 	.word	0xffffffff


	//   ....[115]....
        /*0510*/ 	.word	0xffffffff


	//   ....[116]....
        /*0514*/ 	.word	0xffffffff


	//   ....[117]....
        /*0518*/ 	.word	0xffffffff


	//   ....[118]....
        /*051c*/ 	.word	0xffffffff


	//   ....[119]....
        /*0520*/ 	.word	0xffffffff


	//   ....[120]....
        /*0524*/ 	.word	0xffffffff


	//   ....[121]....
        /*0528*/ 	.word	0xffffffff


	//   ....[122]....
        /*052c*/ 	.word	0xffffffff


	//   ....[123]....
        /*0530*/ 	.word	0xffffffff


	//   ....[124]....
        /*0534*/ 	.word	0xffffffff


	//   ....[125]....
        /*0538*/ 	.word	0xffffffff


	//   ....[126]....
        /*053c*/ 	.word	0xffffffff


	//   ....[127]....
        /*0540*/ 	.word	0xffffffff


	//   ....[128]....
        /*0544*/ 	.word	0xffffffff


	//   ....[129]....
        /*0548*/ 	.word	0xffffffff


	//   ....[130]....
        /*054c*/ 	.word	0xffffffff


	//   ....[131]....
        /*0550*/ 	.word	0xffffffff


	//   ....[132]....
        /*0554*/ 	.word	0xffffffff


	//   ....[133]....
        /*0558*/ 	.word	0xffffffff


	//   ....[134]....
        /*055c*/ 	.word	0xffffffff


	//   ....[135]....
        /*0560*/ 	.word	0xffffffff


	//   ....[136]....
        /*0564*/ 	.word	0xffffffff


	//   ....[137]....
        /*0568*/ 	.word	0xffffffff


	//   ....[138]....
        /*056c*/ 	.word	0xffffffff


	//   ....[139]....
        /*0570*/ 	.word	0xffffffff


	//   ....[140]....
        /*0574*/ 	.word	0xffffffff


	//   ....[141]....
        /*0578*/ 	.word	0xffffffff


	//   ....[142]....
        /*057c*/ 	.word	0xffffffff


	//   ....[143]....
        /*0580*/ 	.word	0xffffffff


	//   ....[144]....
        /*0584*/ 	.word	0xffffffff


	//   ....[145]....
        /*0588*/ 	.word	0xffffffff


	//   ....[146]....
        /*058c*/ 	.word	0xffffffff


	//   ....[147]....
        /*0590*/ 	.word	0xffffffff


	//   ....[148]....
        /*0594*/ 	.word	0xffffffff


	//   ....[149]....
        /*0598*/ 	.word	0xffffffff


	//   ....[150]....
        /*059c*/ 	.word	0xffffffff


	//   ....[151]....
        /*05a0*/ 	.word	0xffffffff


	//   ....[152]....
        /*05a4*/ 	.word	0xffffffff


	//   ....[153]....
        /*05a8*/ 	.word	0xffffffff


	//   ....[154]....
        /*05ac*/ 	.word	0xffffffff


	//   ....[155]....
        /*05b0*/ 	.word	0xffffffff


	//   ....[156]....
        /*05b4*/ 	.word	0xffffffff


	//   ....[157]....
        /*05b8*/ 	.word	0xffffffff


	//   ....[158]....
        /*05bc*/ 	.word	0xffffffff


	//   ....[159]....
        /*05c0*/ 	.word	0xffffffff


	//   ....[160]....
        /*05c4*/ 	.word	0xffffffff


	//   ....[161]....
        /*05c8*/ 	.word	0xffffffff


	//   ....[162]....
        /*05cc*/ 	.word	0xffffffff


	//   ....[163]....
        /*05d0*/ 	.word	0xffffffff


	//   ....[164]....
        /*05d4*/ 	.word	0xffffffff


	//   ....[165]....
        /*05d8*/ 	.word	0xffffffff


	//   ....[166]....
        /*05dc*/ 	.word	0xffffffff


	//   ....[167]....
        /*05e0*/ 	.word	0xffffffff


	//   ....[168]....
        /*05e4*/ 	.word	0xffffffff


	//   ....[169]....
        /*05e8*/ 	.word	0xffffffff


	//   ....[170]....
        /*05ec*/ 	.word	0xffffffff


	//   ....[171]....
        /*05f0*/ 	.word	0xffffffff


	//   ....[172]....
        /*05f4*/ 	.word	0xffffffff


	//   ....[173]....
        /*05f8*/ 	.word	0xffffffff


	//   ....[174]....
        /*05fc*/ 	.word	0xffffffff


	//   ....[175]....
        /*0600*/ 	.word	0xffffffff


	//   ....[176]....
        /*0604*/ 	.word	0xffffffff


	//   ....[177]....
        /*0608*/ 	.word	0xffffffff


	//   ....[178]....
        /*060c*/ 	.word	0xffffffff


	//   ....[179]....
        /*0610*/ 	.word	0x0500000f


	//   ....[180]....
        /*0614*/ 	.word	0x0500000f


	//   ....[181]....
        /*0618*/ 	.word	0x0500000f


	//   ....[182]....
        /*061c*/ 	.word	0x0500000f


	//   ....[183]....
        /*0620*/ 	.word	0x0500000f


	//   ....[184]....
        /*0624*/ 	.word	0x0500000f


	//   ....[185]....
        /*0628*/ 	.word	0x0500000f


	//   ....[186]....
        /*062c*/ 	.word	0x0500000f


	//   ....[187]....
        /*0630*/ 	.word	0x0500000f


	//   ....[188]....
        /*0634*/ 	.word	0x0500000f


	//   ....[189]....
        /*0638*/ 	.word	0x0500000f


	//   ....[190]....
        /*063c*/ 	.word	0x0500000f


	//   ....[191]....
        /*0640*/ 	.word	0x0500000f


	//   ....[192]....
        /*0644*/ 	.word	0x0500000f


	//   ....[193]....
        /*0648*/ 	.word	0x0500000f


	//   ....[194]....
        /*064c*/ 	.word	0x0500000f


	//   ....[195]....
        /*0650*/ 	.word	0x0500000f


	//   ....[196]....
        /*0654*/ 	.word	0x0500000f


	//   ....[197]....
        /*0658*/ 	.word	0x0500000f


	//   ....[198]....
        /*065c*/ 	.word	0x0500000f


	//   ....[199]....
        /*0660*/ 	.word	0x0500000f


	//   ....[200]....
        /*0664*/ 	.word	0x0500000f


	//   ....[201]....
        /*0668*/ 	.word	0x0500000f


	//   ....[202]....
        /*066c*/ 	.word	0x0500000f


	//   ....[203]....
        /*0670*/ 	.word	0x0500000f


	//   ....[204]....
        /*0674*/ 	.word	0x0500000f


	//   ....[205]....
        /*0678*/ 	.word	0x0500000f


	//   ....[206]....
        /*067c*/ 	.word	0x0500000f


	//   ....[207]....
        /*0680*/ 	.word	0x0500000f


	//   ....[208]....
        /*0684*/ 	.word	0x0500000f


	//   ....[209]....
        /*0688*/ 	.word	0x0500000f


	//   ....[210]....
        /*068c*/ 	.word	0x0500000f


	//   ....[211]....
        /*0690*/ 	.word	0x0500000f


	//   ....[212]....
        /*0694*/ 	.word	0x0500000f


	//   ....[213]....
        /*0698*/ 	.word	0x0500000f


	//   ....[214]....
        /*069c*/ 	.word	0x0500000f


	//   ....[215]....
        /*06a0*/ 	.word	0x0500000f


	//   ....[216]....
        /*06a4*/ 	.word	0x0500000f


	//   ....[217]....
        /*06a8*/ 	.word	0x0500000f


	//   ....[218]....
        /*06ac*/ 	.word	0x0500000f


	//   ....[219]....
        /*06b0*/ 	.word	0x0500000f


	//   ....[220]....
        /*06b4*/ 	.word	0x0500000f


	//   ....[221]....
        /*06b8*/ 	.word	0x0500000f


	//   ....[222]....
        /*06bc*/ 	.word	0x0500000f


	//   ....[223]....
        /*06c0*/ 	.word	0x0500000f


	//   ....[224]....
        /*06c4*/ 	.word	0x0500000f


	//   ....[225]....
        /*06c8*/ 	.word	0x0500000f


	//   ....[226]....
        /*06cc*/ 	.word	0x0500000f


	//   ....[227]....
        /*06d0*/ 	.word	0x0500000f


	//   ....[228]....
        /*06d4*/ 	.word	0x0500000f


	//   ....[229]....
        /*06d8*/ 	.word	0x0500000f


	//   ....[230]....
        /*06dc*/ 	.word	0x0500000f


	//   ....[231]....
        /*06e0*/ 	.word	0x0500000f


	//   ....[232]....
        /*06e4*/ 	.word	0x0500000f


	//   ....[233]....
        /*06e8*/ 	.word	0x0500000f


	//   ....[234]....
        /*06ec*/ 	.word	0x0500000f


	//   ....[235]....
        /*06f0*/ 	.word	0x0500000f


	//   ....[236]....
        /*06f4*/ 	.word	0x0500000f


	//   ....[237]....
        /*06f8*/ 	.word	0x0500000f


	//   ....[238]....
        /*06fc*/ 	.word	0x0500000f


	//   ....[239]....
        /*0700*/ 	.word	0x0500000f


	//   ....[240]....
        /*0704*/ 	.word	0x0500000f


	//   ....[241]....
        /*0708*/ 	.word	0x0500000f


	//   ....[242]....
        /*070c*/ 	.word	0x0500000f


	//   ....[243]....
        /*0710*/ 	.word	0x0500000f


	//   ....[244]....
        /*0714*/ 	.word	0x0500000f


	//   ....[245]....
        /*0718*/ 	.word	0x0500000f


	//   ....[246]....
        /*071c*/ 	.word	0x0500000f


	//   ....[247]....
        /*0720*/ 	.word	0x0500000f


	//   ....[248]....
        /*0724*/ 	.word	0x0500000f


	//   ....[249]....
        /*0728*/ 	.word	0x0500000f


	//   ....[250]....
        /*072c*/ 	.word	0x0500000f


	//   ....[251]....
        /*0730*/ 	.word	0x0500000f


	//   ....[252]....
        /*0734*/ 	.word	0x0500000f


	//   ....[253]....
        /*0738*/ 	.word	0x0500000f


	//   ....[254]....
        /*073c*/ 	.word	0x0500000f


	//   ....[255]....
        /*0740*/ 	.word	0x0500000f


	//   ....[0]....
        /*0744*/ 	.word	0x0500000f


	//   ....[1]....
        /*0748*/ 	.word	0x0500000f


	//   ....[2]....
        /*074c*/ 	.word	0x0500000f


	//   ....[3]....
        /*0750*/ 	.word	0x0500000f


	//   ....[4]....
        /*0754*/ 	.word	0x0500000f


	//   ....[5]....
        /*0758*/ 	.word	0x0500000f


	//   ....[6]....
        /*075c*/ 	.word	0x0500000f


	//   ....[7]....
        /*0760*/ 	.word	0x0500000f


	//   ....[8]....
        /*0764*/ 	.word	0x0500000f


	//   ....[9]....
        /*0768*/ 	.word	0x0500000f


	//   ....[10]....
        /*076c*/ 	.word	0x0500000f


	//   ....[11]....
        /*0770*/ 	.word	0x0500000f


	//   ....[12]....
        /*0774*/ 	.word	0x0500000f


	//   ....[13]....
        /*0778*/ 	.word	0x0500000f


	//   ....[14]....
        /*077c*/ 	.word	0x0500000f


	//   ....[15]....
        /*0780*/ 	.word	0x0500000f


	//   ....[16]....
        /*0784*/ 	.word	0x0500000f


	//   ....[17]....
        /*0788*/ 	.word	0x0500000f


	//   ....[18]....
        /*078c*/ 	.word	0x0500000f


	//   ....[19]....
        /*0790*/ 	.word	0x0500000f


	//   ....[20]....
        /*0794*/ 	.word	0x0500000f


	//   ....[21]....
        /*0798*/ 	.word	0x0500000f


	//   ....[22]....
        /*079c*/ 	.word	0x0500000f


	//   ....[23]....
        /*07a0*/ 	.word	0x0500000f


	//   ....[24]....
        /*07a4*/ 	.word	0x0500000f


	//   ....[25]....
        /*07a8*/ 	.word	0x0500000f


	//   ....[26]....
        /*07ac*/ 	.word	0x0500000f


	//   ....[27]....
        /*07b0*/ 	.word	0x0500000f


	//   ....[28]....
        /*07b4*/ 	.word	0xffffffff


	//   ....[29]....
        /*07b8*/ 	.word	0xffffffff


	//   ....[30]....
        /*07bc*/ 	.word	0xffffffff


	//   ....[31]....
        /*07c0*/ 	.word	0xffffffff


	//   ....[32]....
        /*07c4*/ 	.word	0xffffffff


	//   ....[33]....
        /*07c8*/ 	.word	0xffffffff


	//   ....[34]....
        /*07cc*/ 	.word	0xffffffff


	//   ....[35]....
        /*07d0*/ 	.word	0xffffffff


	//   ....[36]....
        /*07d4*/ 	.word	0xffffffff


	//   ....[37]....
        /*07d8*/ 	.word	0xffffffff


	//   ....[38]....
        /*07dc*/ 	.word	0xffffffff


	//   ....[39]....
        /*07e0*/ 	.word	0xffffffff


	//   ....[40]....
        /*07e4*/ 	.word	0x0500000f


	//   ....[41]....
        /*07e8*/ 	.word	0x0500000f


	//   ....[42]....
        /*07ec*/ 	.word	0x0500000f


	//   ....[43]....
        /*07f0*/ 	.word	0x0500000f


	//   ....[44]....
        /*07f4*/ 	.word	0x0500000f


	//   ....[45]....
        /*07f8*/ 	.word	0x0500000f


	//   ....[46]....
        /*07fc*/ 	.word	0x0500000f


	//   ....[47]....
        /*0800*/ 	.word	0x0500000f


	//   ....[48]....
        /*0804*/ 	.word	0x0500000f


	//   ....[49]....
        /*0808*/ 	.word	0x0500000f


	//   ....[50]....
        /*080c*/ 	.word	0x0500000f


	//   ....[51]....
        /*0810*/ 	.word	0x0500000f


	//----- nvinfo : EIATTR_COOP_GROUP_INSTR_OFFSETS
	.align		4
.L_735:
        /*0814*/ 	.byte	0x04, 0x28
        /*0816*/ 	.short	(.L_737 - .L_736)


	//   ....[0]....
.L_736:
        /*0818*/ 	.word	0x000000d0


	//   ....[1]....
        /*081c*/ 	.word	0x000001d0


	//   ....[2]....
        /*0820*/ 	.word	0x00000220


	//   ....[3]....
        /*0824*/ 	.word	0x00000450


	//   ....[4]....
        /*0828*/ 	.word	0x000005b0


	//   ....[5]....
        /*082c*/ 	.word	0x000006d0


	//   ....[6]....
        /*0830*/ 	.word	0x00000830


	//   ....[7]....
        /*0834*/ 	.word	0x000041b0


	//   ....[8]....
        /*0838*/ 	.word	0x000041c0


	//   ....[9]....
        /*083c*/ 	.word	0x000045b0


	//   ....[10]....
        /*0840*/ 	.word	0x000045c0


	//   ....[11]....
        /*0844*/ 	.word	0x000055b0


	//   ....[12]....
        /*0848*/ 	.word	0x00005da0


	//   ....[13]....
        /*084c*/ 	.word	0x00005db0


	//   ....[14]....
        /*0850*/ 	.word	0x00005dc0


	//   ....[15]....
        /*0854*/ 	.word	0x00005dd0


	//   ....[16]....
        /*0858*/ 	.word	0x00006630


	//   ....[17]....
        /*085c*/ 	.word	0x00006640


	//   ....[18]....
        /*0860*/ 	.word	0x00006650


	//   ....[19]....
        /*0864*/ 	.word	0x00006660


	//   ....[20]....
        /*0868*/ 	.word	0x000097d0


	//   ....[21]....
        /*086c*/ 	.word	0x000097e0


	//   ....[22]....
        /*0870*/ 	.word	0x000097f0


	//   ....[23]....
        /*0874*/ 	.word	0x00009800


	//   ....[24]....
        /*0878*/ 	.word	0x00009e90


	//   ....[25]....
        /*087c*/ 	.word	0x00009ea0


	//   ....[26]....
        /*0880*/ 	.word	0x00009eb0


	//   ....[27]....
        /*0884*/ 	.word	0x00009ec0


	//   ....[28]....
        /*0888*/ 	.word	0x0000de70


	//   ....[29]....
        /*088c*/ 	.word	0x0000e960


	//   ....[30]....
        /*0890*/ 	.word	0x0000f250


	//   ....[31]....
        /*0894*/ 	.word	0x0000f280


	//   ....[32]....
        /*0898*/ 	.word	0x0000f6f0


	//   ....[33]....
        /*089c*/ 	.word	0x0000f770


	//   ....[34]....
        /*08a0*/ 	.word	0x00011500


	//   ....[35]....
        /*08a4*/ 	.word	0x00011c20


	//   ....[36]....
        /*08a8*/ 	.word	0x00012a80


	//   ....[37]....
        /*08ac*/ 	.word	0x00012b90


	//   ....[38]....
        /*08b0*/ 	.word	0x00013120


	//   ....[39]....
        /*08b4*/ 	.word	0x000131a0


	//   ....[40]....
        /*08b8*/ 	.word	0x00015680


	//   ....[41]....
        /*08bc*/ 	.word	0x000156a0


	//   ....[42]....
        /*08c0*/ 	.word	0x000156c0


	//   ....[43]....
        /*08c4*/ 	.word	0x000156e0


	//   ....[44]....
        /*08c8*/ 	.word	0x000173a0


	//   ....[45]....
        /*08cc*/ 	.word	0x00017ac0


	//   ....[46]....
        /*08d0*/ 	.word	0x00018920


	//   ....[47]....
        /*08d4*/ 	.word	0x00018a30


	//   ....[48]....
        /*08d8*/ 	.word	0x00018fc0


	//   ....[49]....
        /*08dc*/ 	.word	0x00019020


	//   ....[50]....
        /*08e0*/ 	.word	0x0001a120


	//   ....[51]....
        /*08e4*/ 	.word	0x0001a150


	//   ....[52]....
        /*08e8*/ 	.word	0x0001a1f0


	//   ....[53]....
        /*08ec*/ 	.word	0x0001a210


	//   ....[54]....
        /*08f0*/ 	.word	0x0001b9e0


	//   ....[55]....
        /*08f4*/ 	.word	0x0001b9f0


	//   ....[56]....
        /*08f8*/ 	.word	0x0001ba00


	//   ....[57]....
        /*08fc*/ 	.word	0x0001ba10


	//   ....[58]....
        /*0900*/ 	.word	0x0001c2c0


	//   ....[59]....
        /*0904*/ 	.word	0x0001c2e0


	//   ....[60]....
        /*0908*/ 	.word	0x0001c420


	//   ....[61]....
        /*090c*/ 	.word	0x0001c440


	//   ....[62]....
        /*0910*/ 	.word	0x0001c540


	//   ....[63]....
        /*0914*/ 	.word	0x0001c560


	//   ....[64]....
        /*0918*/ 	.word	0x0001c670


	//   ....[65]....
        /*091c*/ 	.word	0x0001c690


	//   ....[66]....
        /*0920*/ 	.word	0x0001cba0


	//   ....[67]....
        /*0924*/ 	.word	0x0001cbb0


	//   ....[68]....
        /*0928*/ 	.word	0x0001d240


	//   ....[69]....
        /*092c*/ 	.word	0x0001d250


	//   ....[70]....
        /*0930*/ 	.word	0x0001e140


	//   ....[71]....
        /*0934*/ 	.word	0x0001e170


	//   ....[72]....
        /*0938*/ 	.word	0x0001e290


	//   ....[73]....
        /*093c*/ 	.word	0x0001e2b0


	//   ....[74]....
        /*0940*/ 	.word	0x0001e3b0


	//   ....[75]....
        /*0944*/ 	.word	0x0001e3d0


	//   ....[76]....
        /*0948*/ 	.word	0x0001e4e0


	//   ....[77]....
        /*094c*/ 	.word	0x0001e500


	//   ....[78]....
        /*0950*/ 	.word	0x0001e6a0


	//   ....[79]....
        /*0954*/ 	.word	0x0001e8a0


	//   ....[80]....
        /*0958*/ 	.word	0x0001e8d0


	//   ....[81]....
        /*095c*/ 	.word	0x0001e900


	//   ....[82]....
        /*0960*/ 	.word	0x0001e930


	//   ....[83]....
        /*0964*/ 	.word	0x0001e960


	//   ....[84]....
        /*0968*/ 	.word	0x0001e990


	//   ....[85]....
        /*096c*/ 	.word	0x0001eb10


	//   ....[86]....
        /*0970*/ 	.word	0x0001eb40


	//   ....[87]....
        /*0974*/ 	.word	0x0001eb70


	//   ....[88]....
        /*0978*/ 	.word	0x0001eba0


	//   ....[89]....
        /*097c*/ 	.word	0x0001ebd0


	//   ....[90]....
        /*0980*/ 	.word	0x0001ec00


	//   ....[91]....
        /*0984*/ 	.word	0x0001ec90


	//   ....[92]....
        /*0988*/ 	.word	0x0001ecc0


	//   ....[93]....
        /*098c*/ 	.word	0x0001ecd0


	//   ....[94]....
        /*0990*/ 	.word	0x0001ed10


	//   ....[95]....
        /*0994*/ 	.word	0x000204b0


	//   ....[96]....
        /*0998*/ 	.word	0x00022af0


	//   ....[97]....
        /*099c*/ 	.word	0x00022b10


	//   ....[98]....
        /*09a0*/ 	.word	0x00022bc0


	//   ....[99]....
        /*09a4*/ 	.word	0x00022be0


	//   ....[100]....
        /*09a8*/ 	.word	0x00022c80


	//   ....[101]....
        /*09ac*/ 	.word	0x00022ca0


	//   ....[102]....
        /*09b0*/ 	.word	0x00022d40


	//   ....[103]....
        /*09b4*/ 	.word	0x00022d60


	//   ....[104]....
        /*09b8*/ 	.word	0x00022e00


	//   ....[105]....
        /*09bc*/ 	.word	0x00022e20


	//   ....[106]....
        /*09c0*/ 	.word	0x00022e30


	//   ....[107]....
        /*09c4*/ 	.word	0x00022ec0


	//   ....[108]....
        /*09c8*/ 	.word	0x000235f0


	//   ....[109]....
        /*09cc*/ 	.word	0x00023620


	//   ....[110]....
        /*09d0*/ 	.word	0x00023680


	//   ....[111]....
        /*09d4*/ 	.word	0x000236e0


	//   ....[112]....
        /*09d8*/ 	.word	0x00023730


	//   ....[113]....
        /*09dc*/ 	.word	0x00023790


	//   ....[114]....
        /*09e0*/ 	.word	0x000237e0


	//   ....[115]....
        /*09e4*/ 	.word	0x00023840


	//   ....[116]....
        /*09e8*/ 	.word	0x00023890


	//   ....[117]....
        /*09ec*/ 	.word	0x000238f0


	//   ....[118]....
        /*09f0*/ 	.word	0x00023940


	//   ....[119]....
        /*09f4*/ 	.word	0x000239a0


	//   ....[120]....
        /*09f8*/ 	.word	0x000239f0


	//   ....[121]....
        /*09fc*/ 	.word	0x00023a40


	//   ....[122]....
        /*0a00*/ 	.word	0x00023a60


	//   ....[123]....
        /*0a04*/ 	.word	0x00023aa0


	//   ....[124]....
        /*0a08*/ 	.word	0x00024230


	//   ....[125]....
        /*0a0c*/ 	.word	0x00024270


	//   ....[126]....
        /*0a10*/ 	.word	0x00024280


	//   ....[127]....
        /*0a14*/ 	.word	0x000242e0


	//   ....[128]....
        /*0a18*/ 	.word	0x000242f0


	//   ....[129]....
        /*0a1c*/ 	.word	0x00024350


	//   ....[130]....
        /*0a20*/ 	.word	0x00024380


	//   ....[131]....
        /*0a24*/ 	.word	0x000243c0


	//   ....[132]....
        /*0a28*/ 	.word	0x000243f0


	//   ....[133]....
        /*0a2c*/ 	.word	0x00024430


	//   ....[134]....
        /*0a30*/ 	.word	0x00024460


	//   ....[135]....
        /*0a34*/ 	.word	0x000244a0


	//   ....[136]....
        /*0a38*/ 	.word	0x00024720


	//   ....[137]....
        /*0a3c*/ 	.word	0x00024740


	//   ....[138]....
        /*0a40*/ 	.word	0x00024750


	//   ....[139]....
        /*0a44*/ 	.word	0x000247e0


	//   ....[140]....
        /*0a48*/ 	.word	0x000247f0


	//   ....[141]....
        /*0a4c*/ 	.word	0x00024880


	//   ....[142]....
        /*0a50*/ 	.word	0x00024890


	//   ....[143]....
        /*0a54*/ 	.word	0x00024920


	//   ....[144]....
        /*0a58*/ 	.word	0x00024930


	//   ....[145]....
        /*0a5c*/ 	.word	0x000249c0


	//   ....[146]....
        /*0a60*/ 	.word	0x000249d0


	//   ....[147]....
        /*0a64*/ 	.word	0x000249e0


	//   ....[148]....
        /*0a68*/ 	.word	0x00024fb0


	//   ....[149]....
        /*0a6c*/ 	.word	0x00024ff0


	//   ....[150]....
        /*0a70*/ 	.word	0x00025030


	//   ....[151]....
        /*0a74*/ 	.word	0x00025060


	//   ....[152]....
        /*0a78*/ 	.word	0x000250f0


	//   ....[153]....
        /*0a7c*/ 	.word	0x00025120


	//   ....[154]....
        /*0a80*/ 	.word	0x00025190


	//   ....[155]....
        /*0a84*/ 	.word	0x000251c0


	//   ....[156]....
        /*0a88*/ 	.word	0x00025230


	//   ....[157]....
        /*0a8c*/ 	.word	0x00025260


	//   ....[158]....
        /*0a90*/ 	.word	0x00025290


	//   ....[159]....
        /*0a94*/ 	.word	0x000252e0


	//   ....[160]....
        /*0a98*/ 	.word	0x00025700


	//   ....[161]....
        /*0a9c*/ 	.word	0x00025730


	//   ....[162]....
        /*0aa0*/ 	.word	0x00025790


	//   ....[163]....
        /*0aa4*/ 	.word	0x000257c0


	//   ....[164]....
        /*0aa8*/ 	.word	0x000257f0


	//   ....[165]....
        /*0aac*/ 	.word	0x00025820


	//   ....[166]....
        /*0ab0*/ 	.word	0x00025850


	//   ....[167]....
        /*0ab4*/ 	.word	0x00025880


	//   ....[168]....
        /*0ab8*/ 	.word	0x00025a20


	//   ....[169]....
        /*0abc*/ 	.word	0x00025a50


	//   ....[170]....
        /*0ac0*/ 	.word	0x00025a80


	//   ....[171]....
        /*0ac4*/ 	.word	0x00025ab0


	//   ....[172]....
        /*0ac8*/ 	.word	0x00025ae0


	//   ....[173]....
        /*0acc*/ 	.word	0x00025b10


	//   ....[174]....
        /*0ad0*/ 	.word	0x00025bd0


	//   ....[175]....
        /*0ad4*/ 	.word	0x00025bf0


	//   ....[176]....
        /*0ad8*/ 	.word	0x00025c10


	//   ....[177]....
        /*0adc*/ 	.word	0x00025c70


	//   ....[178]....
        /*0ae0*/ 	.word	0x00026690


	//   ....[179]....
        /*0ae4*/ 	.word	0x000269e0


	//   ....[180]....
        /*0ae8*/ 	.word	0x00026a70


	//   ....[181]....
        /*0aec*/ 	.word	0x00026b00


	//   ....[182]....
        /*0af0*/ 	.word	0x00026b90


	//   ....[183]....
        /*0af4*/ 	.word	0x00026c10


	//   ....[184]....
        /*0af8*/ 	.word	0x00026c60


	//   ....[185]....
        /*0afc*/ 	.word	0x00026cb0


	//   ....[186]....
        /*0b00*/ 	.word	0x00026d00


	//   ....[187]....
        /*0b04*/ 	.word	0x00026d90


	//   ....[188]....
        /*0b08*/ 	.word	0x00026e20


	//   ....[189]....
        /*0b0c*/ 	.word	0x00026e70


	//   ....[190]....
        /*0b10*/ 	.word	0x00026ec0


	//   ....[191]....
        /*0b14*/ 	.word	0x00026fb0


	//   ....[192]....
        /*0b18*/ 	.word	0x00027000


	//   ....[193]....
        /*0b1c*/ 	.word	0x00027050


	//   ....[194]....
        /*0b20*/ 	.word	0x000270a0


	//   ....[195]....
        /*0b24*/ 	.word	0x00027150


	//   ....[196]....
        /*0b28*/ 	.word	0x000271e0


	//   ....[197]....
        /*0b2c*/ 	.word	0x00027240


	//   ....[198]....
        /*0b30*/ 	.word	0x000272a0


	//   ....[199]....
        /*0b34*/ 	.word	0x000276b0


	//   ....[200]....
        /*0b38*/ 	.word	0x00027990


	//   ....[201]....
        /*0b3c*/ 	.word	0x00027a80


	//   ....[202]....
        /*0b40*/ 	.word	0x00027b20


	//   ....[203]....
        /*0b44*/ 	.word	0x00027b80


	//   ....[204]....
        /*0b48*/ 	.word	0x00027c90


	//   ....[205]....
        /*0b4c*/ 	.word	0x00027d00


	//   ....[206]....
        /*0b50*/ 	.word	0x00027e10


	//   ....[207]....
        /*0b54*/ 	.word	0x00027e80


	//   ....[208]....
        /*0b58*/ 	.word	0x00027f90


	//   ....[209]....
        /*0b5c*/ 	.word	0x00028000


	//   ....[210]....
        /*0b60*/ 	.word	0x00028110


	//   ....[211]....
        /*0b64*/ 	.word	0x00028180


	//   ....[212]....
        /*0b68*/ 	.word	0x00028220


	//   ....[213]....
        /*0b6c*/ 	.word	0x00028330


	//   ....[214]....
        /*0b70*/ 	.word	0x000283a0


	//   ....[215]....
        /*0b74*/ 	.word	0x00028420


	//   ....[216]....
        /*0b78*/ 	.word	0x000284f0


	//   ....[217]....
        /*0b7c*/ 	.word	0x00028570


	//   ....[218]....
        /*0b80*/ 	.word	0x00028650


	//   ....[219]....
        /*0b84*/ 	.word	0x000286d0


	//   ....[220]....
        /*0b88*/ 	.word	0x000287b0


	//   ....[221]....
        /*0b8c*/ 	.word	0x00028830


	//   ....[222]....
        /*0b90*/ 	.word	0x00028910


	//   ....[223]....
        /*0b94*/ 	.word	0x00028990


	//   ....[224]....
        /*0b98*/ 	.word	0x00028a70


	//   ....[225]....
        /*0b9c*/ 	.word	0x00028af0


	//   ....[226]....
        /*0ba0*/ 	.word	0x00028bc0


	//   ....[227]....
        /*0ba4*/ 	.word	0x00028c40


	//   ....[228]....
        /*0ba8*/ 	.word	0x00028d00


	//   ....[229]....
        /*0bac*/ 	.word	0x00028e30


	//   ....[230]....
        /*0bb0*/ 	.word	0x00028f00


	//   ....[231]....
        /*0bb4*/ 	.word	0x00028f70


	//   ....[232]....
        /*0bb8*/ 	.word	0x00029040


	//   ....[233]....
        /*0bbc*/ 	.word	0x000290a0


	//   ....[234]....
        /*0bc0*/ 	.word	0x00029170


	//   ....[235]....
        /*0bc4*/ 	.word	0x000291d0


	//   ....[236]....
        /*0bc8*/ 	.word	0x000292a0


	//   ....[237]....
        /*0bcc*/ 	.word	0x00029300


	//   ....[238]....
        /*0bd0*/ 	.word	0x000293d0


	//   ....[239]....
        /*0bd4*/ 	.word	0x00029430


	//   ....[240]....
        /*0bd8*/ 	.word	0x00029510


	//   ....[241]....
        /*0bdc*/ 	.word	0x00029600


	//   ....[242]....
        /*0be0*/ 	.word	0x000296a0


	//   ....[243]....
        /*0be4*/ 	.word	0x00029700


	//   ....[244]....
        /*0be8*/ 	.word	0x00029800


	//   ....[245]....
        /*0bec*/ 	.word	0x00029860


	//   ....[246]....
        /*0bf0*/ 	.word	0x00029960


	//   ....[247]....
        /*0bf4*/ 	.word	0x000299c0


	//   ....[248]....
        /*0bf8*/ 	.word	0x00029ac0


	//   ....[249]....
        /*0bfc*/ 	.word	0x00029b20


	//   ....[250]....
        /*0c00*/ 	.word	0x00029c20


	//   ....[251]....
        /*0c04*/ 	.word	0x00029c80


	//   ....[252]....
        /*0c08*/ 	.word	0x00029d50


	//   ....[253]....
        /*0c0c*/ 	.word	0x00029e90


	//   ....[254]....
        /*0c10*/ 	.word	0x00029f30


	//   ....[255]....
        /*0c14*/ 	.word	0x0002a010


	//   ....[0]....
        /*0c18*/ 	.word	0x0002a0e0


	//   ....[1]....
        /*0c1c*/ 	.word	0x0002a140


	//   ....[2]....
        /*0c20*/ 	.word	0x0002a230


	//   ....[3]....
        /*0c24*/ 	.word	0x0002a290


	//   ....[4]....
        /*0c28*/ 	.word	0x0002a380


	//   ....[5]....
        /*0c2c*/ 	.word	0x0002a3e0


	//   ....[6]....
        /*0c30*/ 	.word	0x0002a4d0


	//   ....[7]....
        /*0c34*/ 	.word	0x0002a530


	//   ....[8]....
        /*0c38*/ 	.word	0x0002a610


	//   ....[9]....
        /*0c3c*/ 	.word	0x0002a6a0


	//   ....[10]....
        /*0c40*/ 	.word	0x0002a740


	//   ....[11]....
        /*0c44*/ 	.word	0x0002a8c0


	//   ....[12]....
        /*0c48*/ 	.word	0x0002a930


	//   ....[13]....
        /*0c4c*/ 	.word	0x0002a9a0


	//   ....[14]....
        /*0c50*/ 	.word	0x0002aa10


	//   ....[15]....
        /*0c54*/ 	.word	0x0002aa80


	//   ....[16]....
        /*0c58*/ 	.word	0x0002ab00


	//   ....[17]....
        /*0c5c*/ 	.word	0x0002ab80


	//   ....[18]....
        /*0c60*/ 	.word	0x0002ac10


	//   ....[19]....
        /*0c64*/ 	.word	0x0002ac80


	//   ....[20]....
        /*0c68*/ 	.word	0x0002acf0


	//   ....[21]....
        /*0c6c*/ 	.word	0x0002ad60


	//   ....[22]....
        /*0c70*/ 	.word	0x0002ade0


	//   ....[23]....
        /*0c74*/ 	.word	0x0002ae50


	//   ....[24]....
        /*0c78*/ 	.word	0x0002aee0


	//   ....[25]....
        /*0c7c*/ 	.word	0x0002af40


	//   ....[26]....
        /*0c80*/ 	.word	0x0002afd0


	//   ....[27]....
        /*0c84*/ 	.word	0x0002b100


	//   ....[28]....
        /*0c88*/ 	.word	0x0002c860


	//   ....[29]....
        /*0c8c*/ 	.word	0x0002c870


	//   ....[30]....
        /*0c90*/ 	.word	0x0002e3d0


	//   ....[31]....
        /*0c94*/ 	.word	0x0002e3e0


	//   ....[32]....
        /*0c98*/ 	.word	0x00031110


	//   ....[33]....
        /*0c9c*/ 	.word	0x00031120


	//   ....[34]....
        /*0ca0*/ 	.word	0x00033010


	//   ....[35]....
        /*0ca4*/ 	.word	0x00033020


	//   ....[36]....
        /*0ca8*/ 	.word	0x00035360


	//   ....[37]....
        /*0cac*/ 	.word	0x00035370


	//   ....[38]....
        /*0cb0*/ 	.word	0x000358e0


	//   ....[39]....
        /*0cb4*/ 	.word	0x000358f0


	//   ....[40]....
        /*0cb8*/ 	.word	0x00036010


	//   ....[41]....
        /*0cbc*/ 	.word	0x000360a0


	//   ....[42]....
        /*0cc0*/ 	.word	0x00036140


	//   ....[43]....
        /*0cc4*/ 	.word	0x000361d0


	//   ....[44]....
        /*0cc8*/ 	.word	0x000362b0


	//   ....[45]....
        /*0ccc*/ 	.word	0x00036340


	//   ....[46]....
        /*0cd0*/ 	.word	0x000363e0


	//   ....[47]....
        /*0cd4*/ 	.word	0x00036470


	//   ....[48]....
        /*0cd8*/ 	.word	0x00036550


	//   ....[49]....
        /*0cdc*/ 	.word	0x000365e0


	//   ....[50]....
        /*0ce0*/ 	.word	0x00036670


	//   ....[51]....
        /*0ce4*/ 	.word	0x00036700


	//----- nvinfo : EIATTR_REG_RECONFIG
	.align		4
.L_737:
        /*0ce8*/ 	.byte	0x01, 0x54
	.zero		2


	//----- nvinfo : EIATTR_SYSCALL_OFFSETS
	.align		4
        /*0cec*/ 	.byte	0x04, 0x46
        /*0cee*/ 	.short	(.L_739 - .L_738)


	//   ....[0]....
.L_738:
        /*0cf0*/ 	.word	0x000023c0


	//   ....[1]....
        /*0cf4*/ 	.word	0x000025f0


	//   ....[2]....
        /*0cf8*/ 	.word	0x00005730


	//   ....[3]....
        /*0cfc*/ 	.word	0x00005a80


	//   ....[4]....
        /*0d00*/ 	.word	0x00022160


	//   ....[5]....
        /*0d04*/ 	.word	0x000222b0


	//   ....[6]....
        /*0d08*/ 	.word	0x000223a0


	//   ....[7]....
        /*0d0c*/ 	.word	0x00023280


	//----- nvinfo : EIATTR_MBARRIER_INSTR_OFFSETS
	.align		4
.L_739:
        /*0d10*/ 	.byte	0x04, 0x39
        /*0d12*/ 	.short	(.L_741 - .L_740)


	//   ....[0]....
.L_740:
        /*0d14*/ 	.word	0x00000300
        /*0d18*/ 	.word	0x000000ff
        /*0d1c*/ 	.word	0x00030800
        /*0d20*/ 	.short	0x0100
        /*0d22*/ 	.byte	0x08
	.zero		1


	//   ....[1]....
        /*0d24*/ 	.word	0x00000310
        /*0d28*/ 	.word	0x000000ff
        /*0d2c*/ 	.word	0x00030820
        /*0d30*/ 	.short	0x0100
        /*0d32*/ 	.byte	0x08
	.zero		1


	//   ....[2]....
        /*0d34*/ 	.word	0x00000400
        /*0d38*/ 	.word	0x000000ff
        /*0d3c*/ 	.word	0x00030830
        /*0d40*/ 	.short	0x0100
        /*0d42*/ 	.byte	0x08
	.zero		1


	//   ....[3]....
        /*0d44*/ 	.word	0x00000410
        /*0d48*/ 	.word	0x000000ff
        /*0d4c*/ 	.word	0x00030840
        /*0d50*/ 	.short	0x0100
        /*0d52*/ 	.byte	0x08
	.zero		1


	//   ....[4]....
        /*0d54*/ 	.word	0x00000420
        /*0d58*/ 	.word	0x000000ff
        /*0d5c*/ 	.word	0x00030838
        /*0d60*/ 	.short	0x0100
        /*0d62*/ 	.byte	0x08
	.zero		1


	//   ....[5]....
        /*0d64*/ 	.word	0x00000430
        /*0d68*/ 	.word	0x000000ff
        /*0d6c*/ 	.word	0x00030848
        /*0d70*/ 	.short	0x0100
        /*0d72*/ 	.byte	0x08
	.zero		1


	//   ....[6]....
        /*0d74*/ 	.word	0x00000560
        /*0d78*/ 	.word	0x000000ff
        /*0d7c*/ 	.word	0x00030850
        /*0d80*/ 	.short	0x0100
        /*0d82*/ 	.byte	0x08
	.zero		1


	//   ....[7]....
        /*0d84*/ 	.word	0x00000570
        /*0d88*/ 	.word	0x000000ff
        /*0d8c*/ 	.word	0x00030860
        /*0d90*/ 	.short	0x0100
        /*0d92*/ 	.byte	0x08
	.zero		1


	//   ....[8]....
        /*0d94*/ 	.word	0x00000580
        /*0d98*/ 	.word	0x000000ff
        /*0d9c*/ 	.word	0x00030858
        /*0da0*/ 	.short	0x0100
        /*0da2*/ 	.byte	0x08
	.zero		1


	//   ....[9]....
        /*0da4*/ 	.word	0x00000590
        /*0da8*/ 	.word	0x000000ff
        /*0dac*/ 	.word	0x00030868
        /*0db0*/ 	.short	0x0100
        /*0db2*/ 	.byte	0x08
	.zero		1


	//   ....[10]....
        /*0db4*/ 	.word	0x00000680
        /*0db8*/ 	.word	0x000000ff
        /*0dbc*/ 	.word	0x00030870
        /*0dc0*/ 	.short	0x0100
        /*0dc2*/ 	.byte	0x06
	.zero		1


	//   ....[11]....
        /*0dc4*/ 	.word	0x00000690
        /*0dc8*/ 	.word	0x000000ff
        /*0dcc*/ 	.word	0x00030880
        /*0dd0*/ 	.short	0x0100
        /*0dd2*/ 	.byte	0x06
	.zero		1


	//   ....[12]....
        /*0dd4*/ 	.word	0x000006a0
        /*0dd8*/ 	.word	0x000000ff
        /*0ddc*/ 	.word	0x00030878
        /*0de0*/ 	.short	0x0100
        /*0de2*/ 	.byte	0x06
	.zero		1


	//   ....[13]....
        /*0de4*/ 	.word	0x000006b0
        /*0de8*/ 	.word	0x000000ff
        /*0dec*/ 	.word	0x00030888
        /*0df0*/ 	.short	0x0100
        /*0df2*/ 	.byte	0x06
	.zero		1


	//   ....[14]....
        /*0df4*/ 	.word	0x000007e0
        /*0df8*/ 	.word	0x000000ff
        /*0dfc*/ 	.word	0x00030890
        /*0e00*/ 	.short	0x0100
        /*0e02*/ 	.byte	0x08
	.zero		1


	//   ....[15]....
        /*0e04*/ 	.word	0x000007f0
        /*0e08*/ 	.word	0x000000ff
        /*0e0c*/ 	.word	0x000308a0
        /*0e10*/ 	.short	0x0100
        /*0e12*/ 	.byte	0x08
	.zero		1


	//   ....[16]....
        /*0e14*/ 	.word	0x00000800
        /*0e18*/ 	.word	0x000000ff
        /*0e1c*/ 	.word	0x00030898
        /*0e20*/ 	.short	0x0100
        /*0e22*/ 	.byte	0x08
	.zero		1


	//   ....[17]....
        /*0e24*/ 	.word	0x00000810
        /*0e28*/ 	.word	0x000000ff
        /*0e2c*/ 	.word	0x000308a8
        /*0e30*/ 	.short	0x0100
        /*0e32*/ 	.byte	0x08
	.zero		1


	//   ....[18]....
        /*0e34*/ 	.word	0x00000940
        /*0e38*/ 	.word	0x000000ff
        /*0e3c*/ 	.word	0x000308b0
        /*0e40*/ 	.short	0x0100
        /*0e42*/ 	.byte	0x08
	.zero		1


	//   ....[19]....
        /*0e44*/ 	.word	0x00000950
        /*0e48*/ 	.word	0x000000ff
        /*0e4c*/ 	.word	0x000308c0
        /*0e50*/ 	.short	0x0100
        /*0e52*/ 	.byte	0x08
	.zero		1


	//   ....[20]....
        /*0e54*/ 	.word	0x00000960
        /*0e58*/ 	.word	0x000000ff
        /*0e5c*/ 	.word	0x000308b8
        /*0e60*/ 	.short	0x0100
        /*0e62*/ 	.byte	0x08
	.zero		1


	//   ....[21]....
        /*0e64*/ 	.word	0x00000970
        /*0e68*/ 	.word	0x000000ff
        /*0e6c*/ 	.word	0x000308c8
        /*0e70*/ 	.short	0x0100
        /*0e72*/ 	.byte	0x08
	.zero		1


	//   ....[22]....
        /*0e74*/ 	.word	0x00003f90
        /*0e78*/ 	.word	0x0000001c
        /*0e7c*/ 	.word	0x000308b0
        /*0e80*/ 	.short	0x010a
        /*0e82*/ 	.byte	0x3f
	.zero		1


	//   ....[23]....
        /*0e84*/ 	.word	0x00004a10
        /*0e88*/ 	.word	0x0000001c
        /*0e8c*/ 	.word	0x00000000
        /*0e90*/ 	.short	0x0101
        /*0e92*/ 	.byte	0x3f
	.zero		1


	//   ....[24]....
        /*0e94*/ 	.word	0x000057e0
        /*0e98*/ 	.word	0x00000003
        /*0e9c*/ 	.word	0x00030800
        /*0ea0*/ 	.short	0x010a
        /*0ea2*/ 	.byte	0x3f
	.zero		1


	//   ....[25]....
        /*0ea4*/ 	.word	0x00005830
        /*0ea8*/ 	.word	0x00000003
        /*0eac*/ 	.word	0x00030800
        /*0eb0*/ 	.short	0x010a
        /*0eb2*/ 	.byte	0x3f
	.zero		1


	//   ....[26]....
        /*0eb4*/ 	.word	0x00006e10
        /*0eb8*/ 	.word	0x000000ff
        /*0ebc*/ 	.word	0x00030800
        /*0ec0*/ 	.short	0x010a
        /*0ec2*/ 	.byte	0x27
	.zero		1


	//   ....[27]....
        /*0ec4*/ 	.word	0x0000a420
        /*0ec8*/ 	.word	0x000000ff
        /*0ecc*/ 	.word	0x00030800
        /*0ed0*/ 	.short	0x010a
        /*0ed2*/ 	.byte	0x27
	.zero		1


	//   ....[28]....
        /*0ed4*/ 	.word	0x0000d290
        /*0ed8*/ 	.word	0x0000000d
        /*0edc*/ 	.word	0x00030830
        /*0ee0*/ 	.short	0x010a
        /*0ee2*/ 	.byte	0x3f
	.zero		1


	//   ....[29]....
        /*0ee4*/ 	.word	0x0000d2d0
        /*0ee8*/ 	.word	0x0000000d
        /*0eec*/ 	.word	0x00030830
        /*0ef0*/ 	.short	0x010a
        /*0ef2*/ 	.byte	0x3f
	.zero		1


	//   ....[30]....
        /*0ef4*/ 	.word	0x0000dcd0
        /*0ef8*/ 	.word	0x000000ff
        /*0efc*/ 	.word	0x00000000
        /*0f00*/ 	.short	0x0101
        /*0f02*/ 	.byte	0x04
	.zero		1


	//   ....[31]....
        /*0f04*/ 	.word	0x000105a0
        /*0f08*/ 	.word	0x000000ff
        /*0f0c*/ 	.word	0x00030830
        /*0f10*/ 	.short	0x010a
        /*0f12*/ 	.byte	0x07
	.zero		1


	//   ....[32]....
        /*0f14*/ 	.word	0x00010600
        /*0f18*/ 	.word	0x000000ff
        /*0f1c*/ 	.word	0x00030830
        /*0f20*/ 	.short	0x010a
        /*0f22*/ 	.byte	0x07
	.zero		1


	//   ....[33]....
        /*0f24*/ 	.word	0x000110a0
        /*0f28*/ 	.word	0x000000ff
        /*0f2c*/ 	.word	0x00030850
        /*0f30*/ 	.short	0x010a
        /*0f32*/ 	.byte	0x06
	.zero		1


	//   ....[34]....
        /*0f34*/ 	.word	0x000110e0
        /*0f38*/ 	.word	0x000000ff
        /*0f3c*/ 	.word	0x00030850
        /*0f40*/ 	.short	0x010a
        /*0f42*/ 	.byte	0x06
	.zero		1


	//   ....[35]....
        /*0f44*/ 	.word	0x00011790
        /*0f48*/ 	.word	0x000000ff
        /*0f4c*/ 	.word	0x00000000
        /*0f50*/ 	.short	0x0101
        /*0f52*/ 	.byte	0x07
	.zero		1


	//   ....[36]....
        /*0f54*/ 	.word	0x00013a60
        /*0f58*/ 	.word	0x000000ff
        /*0f5c*/ 	.word	0x00000000
        /*0f60*/ 	.short	0x0101
        /*0f62*/ 	.byte	0x06
	.zero		1


	//   ....[37]....
        /*0f64*/ 	.word	0x00013f90
        /*0f68*/ 	.word	0x000000ff
        /*0f6c*/ 	.word	0x00030830
        /*0f70*/ 	.short	0x010a
        /*0f72*/ 	.byte	0x07
	.zero		1


	//   ....[38]....
        /*0f74*/ 	.word	0x00013ff0
        /*0f78*/ 	.word	0x000000ff
        /*0f7c*/ 	.word	0x00030830
        /*0f80*/ 	.short	0x010a
        /*0f82*/ 	.byte	0x07
	.zero		1


	//   ....[39]....
        /*0f84*/ 	.word	0x00014a90
        /*0f88*/ 	.word	0x000000ff
        /*0f8c*/ 	.word	0x00030850
        /*0f90*/ 	.short	0x010a
        /*0f92*/ 	.byte	0x06
	.zero		1


	//   ....[40]....
        /*0f94*/ 	.word	0x00014ad0
        /*0f98*/ 	.word	0x000000ff
        /*0f9c*/ 	.word	0x00030850
        /*0fa0*/ 	.short	0x010a
        /*0fa2*/ 	.byte	0x06
	.zero		1


	//   ....[41]....
        /*0fa4*/ 	.word	0x00015160
        /*0fa8*/ 	.word	0x000000ff
        /*0fac*/ 	.word	0x00000000
        /*0fb0*/ 	.short	0x0101
        /*0fb2*/ 	.byte	0x07
	.zero		1


	//   ....[42]....
        /*0fb4*/ 	.word	0x000161d0
        /*0fb8*/ 	.word	0x000000ff
        /*0fbc*/ 	.word	0x00000000
        /*0fc0*/ 	.short	0x0101
        /*0fc2*/ 	.byte	0x06
	.zero		1


	//   ....[43]....
        /*0fc4*/ 	.word	0x00016440
        /*0fc8*/ 	.word	0x000000ff
        /*0fcc*/ 	.word	0x00030830
        /*0fd0*/ 	.short	0x010a
        /*0fd2*/ 	.byte	0x07
	.zero		1


	//   ....[44]....
        /*0fd4*/ 	.word	0x000164a0
        /*0fd8*/ 	.word	0x000000ff
        /*0fdc*/ 	.word	0x00030830
        /*0fe0*/ 	.short	0x010a
        /*0fe2*/ 	.byte	0x07
	.zero		1


	//   ....[45]....
        /*0fe4*/ 	.word	0x00016f40
        /*0fe8*/ 	.word	0x000000ff
        /*0fec*/ 	.word	0x00030850
        /*0ff0*/ 	.short	0x010a
        /*0ff2*/ 	.byte	0x06
	.zero		1


	//   ....[46]....
        /*0ff4*/ 	.word	0x00016f80
        /*0ff8*/ 	.word	0x000000ff
        /*0ffc*/ 	.word	0x00030850
        /*1000*/ 	.short	0x010a
        /*1002*/ 	.byte	0x06
	.zero		1


	//   ....[47]....
        /*1004*/ 	.word	0x00017630
        /*1008*/ 	.word	0x000000ff
        /*100c*/ 	.word	0x00000000
        /*1010*/ 	.short	0x0101
        /*1012*/ 	.byte	0x07
	.zero		1


	//   ....[48]....
        /*1014*/ 	.word	0x00019920
        /*1018*/ 	.word	0x000000ff
        /*101c*/ 	.word	0x00000000
        /*1020*/ 	.short	0x0101
        /*1022*/ 	.byte	0x06
	.zero		1


	//   ....[49]....
        /*1024*/ 	.word	0x0001a090
        /*1028*/ 	.word	0x000000ff
        /*102c*/ 	.word	0x00030850
        /*1030*/ 	.short	0x010a
        /*1032*/ 	.byte	0x05
	.zero		1


	//   ....[50]....
        /*1034*/ 	.word	0x0001a0d0
        /*1038*/ 	.word	0x000000ff
        /*103c*/ 	.word	0x00030850
        /*1040*/ 	.short	0x010a
        /*1042*/ 	.byte	0x05
	.zero		1


	//   ....[51]....
        /*1044*/ 	.word	0x0001a650
        /*1048*/ 	.word	0x000000ff
        /*104c*/ 	.word	0x00000000
        /*1050*/ 	.short	0x0101
        /*1052*/ 	.byte	0x04
	.zero		1


	//   ....[52]....
        /*1054*/ 	.word	0x0001c290
        /*1058*/ 	.word	0x000000ff
        /*105c*/ 	.word	0x00000000
        /*1060*/ 	.short	0x0101
        /*1062*/ 	.byte	0x05
	.zero		1


	//   ....[53]....
        /*1064*/ 	.word	0x0001c9e0
        /*1068*/ 	.word	0x000000ff
        /*106c*/ 	.word	0x00000000
        /*1070*/ 	.short	0x0101
        /*1072*/ 	.byte	0x05
	.zero		1


	//   ....[54]....
        /*1074*/ 	.word	0x00020590
        /*1078*/ 	.word	0x00000011
        /*107c*/ 	.word	0x00030820
        /*1080*/ 	.short	0x010a
        /*1082*/ 	.byte	0x3f
	.zero		1


	//   ....[55]....
        /*1084*/ 	.word	0x00020620
        /*1088*/ 	.word	0x0000000c
        /*108c*/ 	.word	0x000308a0
        /*1090*/ 	.short	0x010a
        /*1092*/ 	.byte	0x3f
	.zero		1


	//   ....[56]....
        /*1094*/ 	.word	0x00020a70
        /*1098*/ 	.word	0x0000000c
        /*109c*/ 	.word	0x000308c0
        /*10a0*/ 	.short	0x010a
        /*10a2*/ 	.byte	0x3f
	.zero		1


	//   ....[57]....
        /*10a4*/ 	.word	0x00020f80
        /*10a8*/ 	.word	0x00000007
        /*10ac*/ 	.word	0x000308a0
        /*10b0*/ 	.short	0x010a
        /*10b2*/ 	.byte	0x3f
	.zero		1


	//   ....[58]....
        /*10b4*/ 	.word	0x000213c0
        /*10b8*/ 	.word	0x00000007
        /*10bc*/ 	.word	0x000308c0
        /*10c0*/ 	.short	0x010a
        /*10c2*/ 	.byte	0x3f
	.zero		1


	//   ....[59]....
        /*10c4*/ 	.word	0x000228f0
        /*10c8*/ 	.word	0x00000007
        /*10cc*/ 	.word	0x00030840
        /*10d0*/ 	.short	0x010a
        /*10d2*/ 	.byte	0x3f
	.zero		1


	//   ....[60]....
        /*10d4*/ 	.word	0x00022f80
        /*10d8*/ 	.word	0x00000007
        /*10dc*/ 	.word	0x00030830
        /*10e0*/ 	.short	0x0107
        /*10e2*/ 	.byte	0x3f
	.zero		1


	//   ....[61]....
        /*10e4*/ 	.word	0x00023030
        /*10e8*/ 	.word	0x00000007
        /*10ec*/ 	.word	0x00030830
        /*10f0*/ 	.short	0x0101
        /*10f2*/ 	.byte	0x3f
	.zero		1


	//   ....[62]....
        /*10f4*/ 	.word	0x00023bb0
        /*10f8*/ 	.word	0x00000011
        /*10fc*/ 	.word	0x00030800
        /*1100*/ 	.short	0x0107
        /*1102*/ 	.byte	0x3f
	.zero		1


	//   ....[63]....
        /*1104*/ 	.word	0x00023cc0
        /*1108*/ 	.word	0x00000011
        /*110c*/ 	.word	0x00030800
        /*1110*/ 	.short	0x0101
        /*1112*/ 	.byte	0x3f
	.zero		1


	//   ....[64]....
        /*1114*/ 	.word	0x00023ce0
        /*1118*/ 	.word	0x00000011
        /*111c*/ 	.word	0x00030820
        /*1120*/ 	.short	0x010a
        /*1122*/ 	.byte	0x3f
	.zero		1


	//   ....[65]....
        /*1124*/ 	.word	0x00024090
        /*1128*/ 	.word	0x00000007
        /*112c*/ 	.word	0x00030840
        /*1130*/ 	.short	0x010a
        /*1132*/ 	.byte	0x3f
	.zero		1


	//   ....[66]....
        /*1134*/ 	.word	0x00024550
        /*1138*/ 	.word	0x00000007
        /*113c*/ 	.word	0x00030830
        /*1140*/ 	.short	0x0107
        /*1142*/ 	.byte	0x3f
	.zero		1


	//   ....[67]....
        /*1144*/ 	.word	0x00024600
        /*1148*/ 	.word	0x00000007
        /*114c*/ 	.word	0x00030830
        /*1150*/ 	.short	0x0101
        /*1152*/ 	.byte	0x3f
	.zero		1


	//   ....[68]....
        /*1154*/ 	.word	0x00024660
        /*1158*/ 	.word	0x00000006
        /*115c*/ 	.word	0x00030860
        /*1160*/ 	.short	0x010a
        /*1162*/ 	.byte	0x3f
	.zero		1


	//   ....[69]....
        /*1164*/ 	.word	0x00024bd0
        /*1168*/ 	.word	0x00000006
        /*116c*/ 	.word	0x00030850
        /*1170*/ 	.short	0x0107
        /*1172*/ 	.byte	0x3f
	.zero		1


	//   ....[70]....
        /*1174*/ 	.word	0x00024cf0
        /*1178*/ 	.word	0x00000006
        /*117c*/ 	.word	0x00030850
        /*1180*/ 	.short	0x0101
        /*1182*/ 	.byte	0x3f
	.zero		1


	//   ....[71]....
        /*1184*/ 	.word	0x00024f00
        /*1188*/ 	.word	0x00000000
        /*118c*/ 	.word	0x00030860
        /*1190*/ 	.short	0x010a
        /*1192*/ 	.byte	0x3f
	.zero		1


	//   ....[72]....
        /*1194*/ 	.word	0x00025410
        /*1198*/ 	.word	0x00000000
        /*119c*/ 	.word	0x00030850
        /*11a0*/ 	.short	0x0107
        /*11a2*/ 	.byte	0x3f
	.zero		1


	//   ....[73]....
        /*11a4*/ 	.word	0x000254d0
        /*11a8*/ 	.word	0x00000000
        /*11ac*/ 	.word	0x00030850
        /*11b0*/ 	.short	0x0101
        /*11b2*/ 	.byte	0x3f
	.zero		1


	//   ....[74]....
        /*11b4*/ 	.word	0x00026610
        /*11b8*/ 	.word	0x00000005
        /*11bc*/ 	.word	0x00030820
        /*11c0*/ 	.short	0x010a
        /*11c2*/ 	.byte	0x3f
	.zero		1


	//   ....[75]....
        /*11c4*/ 	.word	0x000267b0
        /*11c8*/ 	.word	0x00000003
        /*11cc*/ 	.word	0x00030840
        /*11d0*/ 	.short	0x010a
        /*11d2*/ 	.byte	0x3f
	.zero		1


	//   ....[76]....
        /*11d4*/ 	.word	0x00026850
        /*11d8*/ 	.word	0x00000017
        /*11dc*/ 	.word	0x00030840
        /*11e0*/ 	.short	0x010a
        /*11e2*/ 	.byte	0x3f
	.zero		1


	//   ....[77]....
        /*11e4*/ 	.word	0x00026890
        /*11e8*/ 	.word	0x00000003
        /*11ec*/ 	.word	0x00030860
        /*11f0*/ 	.short	0x010a
        /*11f2*/ 	.byte	0x3f
	.zero		1


	//   ....[78]....
        /*11f4*/ 	.word	0x000268d0
        /*11f8*/ 	.word	0x00000017
        /*11fc*/ 	.word	0x00030860
        /*1200*/ 	.short	0x010a
        /*1202*/ 	.byte	0x3f
	.zero		1


	//   ....[79]....
        /*1204*/ 	.word	0x00026930
        /*1208*/ 	.word	0x0000001c
        /*120c*/ 	.word	0x000308b0
        /*1210*/ 	.short	0x010a
        /*1212*/ 	.byte	0x3f
	.zero		1


	//   ....[80]....
        /*1214*/ 	.word	0x00026f10
        /*1218*/ 	.word	0x00000005
        /*121c*/ 	.word	0x00030800
        /*1220*/ 	.short	0x010a
        /*1222*/ 	.byte	0x3f
	.zero		1


	//   ....[81]....
        /*1224*/ 	.word	0x000272e0
        /*1228*/ 	.word	0x0000003d
        /*122c*/ 	.word	0x00030800
        /*1230*/ 	.short	0x010a
        /*1232*/ 	.byte	0x3f
	.zero		1


	//   ....[82]....
        /*1234*/ 	.word	0x00027330
        /*1238*/ 	.word	0x0000000d
        /*123c*/ 	.word	0x00030830
        /*1240*/ 	.short	0x010a
        /*1242*/ 	.byte	0x3f
	.zero		1


	//   ....[83]....
        /*1244*/ 	.word	0x00027390
        /*1248*/ 	.word	0x0000000a
        /*124c*/ 	.word	0x00030830
        /*1250*/ 	.short	0x010a
        /*1252*/ 	.byte	0x3f
	.zero		1


	//   ....[84]....
        /*1254*/ 	.word	0x000273f0
        /*1258*/ 	.word	0x00000009
        /*125c*/ 	.word	0x00030850
        /*1260*/ 	.short	0x010a
        /*1262*/ 	.byte	0x3f
	.zero		1


	//   ....[85]....
        /*1264*/ 	.word	0x00027450
        /*1268*/ 	.word	0x0000000d
        /*126c*/ 	.word	0x00030830
        /*1270*/ 	.short	0x010a
        /*1272*/ 	.byte	0x3f
	.zero		1


	//   ....[86]....
        /*1274*/ 	.word	0x000274b0
        /*1278*/ 	.word	0x00000002
        /*127c*/ 	.word	0x00030850
        /*1280*/ 	.short	0x010a
        /*1282*/ 	.byte	0x3f
	.zero		1


	//   ....[87]....
        /*1284*/ 	.word	0x00027510
        /*1288*/ 	.word	0x0000000d
        /*128c*/ 	.word	0x00030830
        /*1290*/ 	.short	0x010a
        /*1292*/ 	.byte	0x3f
	.zero		1


	//   ....[88]....
        /*1294*/ 	.word	0x00027570
        /*1298*/ 	.word	0x00000002
        /*129c*/ 	.word	0x00030850
        /*12a0*/ 	.short	0x010a
        /*12a2*/ 	.byte	0x3f
	.zero		1


	//   ....[89]....
        /*12a4*/ 	.word	0x000275d0
        /*12a8*/ 	.word	0x00000005
        /*12ac*/ 	.word	0x00030850
        /*12b0*/ 	.short	0x010a
        /*12b2*/ 	.byte	0x3f
	.zero		1


	//   ....[90]....
        /*12b4*/ 	.word	0x00027770
        /*12b8*/ 	.word	0x00000011
        /*12bc*/ 	.word	0x00030820
        /*12c0*/ 	.short	0x010a
        /*12c2*/ 	.byte	0x3f
	.zero		1


	//   ....[91]....
        /*12c4*/ 	.word	0x000277c0
        /*12c8*/ 	.word	0x0000000c
        /*12cc*/ 	.word	0x000308a0
        /*12d0*/ 	.short	0x010a
        /*12d2*/ 	.byte	0x3f
	.zero		1


	//   ....[92]....
        /*12d4*/ 	.word	0x00027810
        /*12d8*/ 	.word	0x0000000c
        /*12dc*/ 	.word	0x000308c0
        /*12e0*/ 	.short	0x010a
        /*12e2*/ 	.byte	0x3f
	.zero		1


	//   ....[93]....
        /*12e4*/ 	.word	0x00027860
        /*12e8*/ 	.word	0x00000007
        /*12ec*/ 	.word	0x000308a0
        /*12f0*/ 	.short	0x010a
        /*12f2*/ 	.byte	0x3f
	.zero		1


	//   ....[94]....
        /*12f4*/ 	.word	0x000278b0
        /*12f8*/ 	.word	0x00000007
        /*12fc*/ 	.word	0x000308c0
        /*1300*/ 	.short	0x010a
        /*1302*/ 	.byte	0x3f
	.zero		1


	//   ....[95]....
        /*1304*/ 	.word	0x000279d0
        /*1308*/ 	.word	0x00000007
        /*130c*/ 	.word	0x00030840
        /*1310*/ 	.short	0x010a
        /*1312*/ 	.byte	0x3f
	.zero		1


	//   ....[96]....
        /*1314*/ 	.word	0x00028d30
        /*1318*/ 	.word	0x00000011
        /*131c*/ 	.word	0x00030820
        /*1320*/ 	.short	0x010a
        /*1322*/ 	.byte	0x3f
	.zero		1


	//   ....[97]....
        /*1324*/ 	.word	0x00028d80
        /*1328*/ 	.word	0x00000007
        /*132c*/ 	.word	0x00030840
        /*1330*/ 	.short	0x010a
        /*1332*/ 	.byte	0x3f
	.zero		1


	//   ....[98]....
        /*1334*/ 	.word	0x00029550
        /*1338*/ 	.word	0x00000006
        /*133c*/ 	.word	0x00030860
        /*1340*/ 	.short	0x010a
        /*1342*/ 	.byte	0x3f
	.zero		1


	//   ....[99]....
        /*1344*/ 	.word	0x00029de0
        /*1348*/ 	.word	0x00000000
        /*134c*/ 	.word	0x00030860
        /*1350*/ 	.short	0x010a
        /*1352*/ 	.byte	0x3f
	.zero		1


	//   ....[100]....
        /*1354*/ 	.word	0x0002b020
        /*1358*/ 	.word	0x00000005
        /*135c*/ 	.word	0x00030820
        /*1360*/ 	.short	0x010a
        /*1362*/ 	.byte	0x3f
	.zero		1


	//   ....[101]....
        /*1364*/ 	.word	0x0002b1c0
        /*1368*/ 	.word	0x00000003
        /*136c*/ 	.word	0x00030840
        /*1370*/ 	.short	0x010a
        /*1372*/ 	.byte	0x3f
	.zero		1


	//   ....[102]....
        /*1374*/ 	.word	0x0002b210
        /*1378*/ 	.word	0x00000017
        /*137c*/ 	.word	0x00030840
        /*1380*/ 	.short	0x010a
        /*1382*/ 	.byte	0x3f
	.zero		1


	//   ....[103]....
        /*1384*/ 	.word	0x0002b260
        /*1388*/ 	.word	0x00000003
        /*138c*/ 	.word	0x00030860
        /*1390*/ 	.short	0x010a
        /*1392*/ 	.byte	0x3f
	.zero		1


	//   ....[104]....
        /*1394*/ 	.word	0x0002c610
        /*1398*/ 	.word	0x00000004
        /*139c*/ 	.word	0x00000000
        /*13a0*/ 	.short	0x010a
        /*13a2*/ 	.byte	0x3f
	.zero		1


	//   ....[105]....
        /*13a4*/ 	.word	0x00030f50
        /*13a8*/ 	.word	0x00000008
        /*13ac*/ 	.word	0x00000000
        /*13b0*/ 	.short	0x010a
        /*13b2*/ 	.byte	0x3f
	.zero		1


	//   ....[106]....
        /*13b4*/ 	.word	0x00035040
        /*13b8*/ 	.word	0x00000006
        /*13bc*/ 	.word	0x00000000
        /*13c0*/ 	.short	0x010a
        /*13c2*/ 	.byte	0x3f
	.zero		1


	//   ....[107]....
        /*13c4*/ 	.word	0x00035f30
        /*13c8*/ 	.word	0x00000006
        /*13cc*/ 	.word	0x00000000
        /*13d0*/ 	.short	0x0101
        /*13d2*/ 	.byte	0x3f
	.zero		1


	//   ....[108]....
        /*13d4*/ 	.word	0x00035f60
        /*13d8*/ 	.word	0x00000004
        /*13dc*/ 	.word	0x00000000
        /*13e0*/ 	.short	0x010a
        /*13e2*/ 	.byte	0x3f
	.zero		1


	//   ....[109]....
        /*13e4*/ 	.word	0x00036200
        /*13e8*/ 	.word	0x00000008
        /*13ec*/ 	.word	0x00000000
        /*13f0*/ 	.short	0x010a
        /*13f2*/ 	.byte	0x3f
	.zero		1


	//   ....[110]....
        /*13f4*/ 	.word	0x000364a0
        /*13f8*/ 	.word	0x00000006
        /*13fc*/ 	.word	0x00000000
        /*1400*/ 	.short	0x010a
        /*1402*/ 	.byte	0x3f
	.zero		1


	//----- nvinfo : EIATTR_NUM_MBARRIERS
	.align		4
.L_741:
        /*1404*/ 	.byte	0x03, 0x38
        /*1406*/ 	.short	0x0016


	//----- nvinfo : EIATTR_EXIT_INSTR_OFFSETS
	.align		4
        /*1408*/ 	.byte	0x04, 0x1c
        /*140a*/ 	.short	(.L_743 - .L_742)


	//   ....[0]....
.L_742:
        /*140c*/ 	.word	0x00000b20


	//   ....[1]....
        /*1410*/ 	.word	0x0001e640


	//   ....[2]....
        /*1414*/ 	.word	0x00026920


	//----- nvinfo : EIATTR_MAX_THREADS
	.align		4
.L_743:
        /*1418*/ 	.byte	0x04, 0x05
        /*141a*/ 	.short	(.L_745 - .L_744)
.L_744:
        /*141c*/ 	.word	0x00000180
        /*1420*/ 	.word	0x00000001
        /*1424*/ 	.word	0x00000001


	//----- nvinfo : EIATTR_CRS_STACK_SIZE
	.align		4
.L_745:
        /*1428*/ 	.byte	0x04, 0x1e
        /*142a*/ 	.short	(.L_747 - .L_746)
.L_746:
        /*142c*/ 	.word	0x00000000


	//----- nvinfo : EIATTR_CBANK_PARAM_SIZE
	.align		4
.L_747:
        /*1430*/ 	.byte	0x03, 0x19
        /*1432*/ 	.short	0x0af0


	//----- nvinfo : EIATTR_PARAM_CBANK
	.align		4
        /*1434*/ 	.byte	0x04, 0x0a
        /*1436*/ 	.short	(.L_749 - .L_748)
	.align		4
.L_748:
        /*1438*/ 	.word	index@(.nv.constant0._ZN7cutlass13device_kernelIN5flash11enable_sm90INS1_16FlashAttnFwdSm90INS1_25CollectiveMainloopFwdSm90ILi2EN4cute5tupleIJNS5_1CILi1EEES8_S8_EEENS6_IJNS7_ILi128EEENS7_ILi96EEENS7_ILi192EEEEEELi192ENS_10bfloat16_tEfNS_4arch4Sm90ELb0ELb1ELb1ELb1ELb1ELb1ELb0ELb1ELb1ELb1ELb1ELb0EEENS1_21CollectiveEpilogueFwdINS6_IJSA_SC_SB_EEES9_SE_SG_Li256ELb1ELb1ELb1ELb0EEENS1_36VarlenDynamicPersistentTileSchedulerILi128ELi96ELi256ELi128ELb1ELb1ELb1ELb1ELb0ELb1EEEEEEEEEvNT_6ParamsE)
        /*143c*/ 	.short	0x0210
        /*143e*/ 	.short	0x0af0


	//----- nvinfo : EIATTR_SW_WAR
	.align		4
.L_749:
        /*1440*/ 	.byte	0x04, 0x36
        /*1442*/ 	.short	(.L_751 - .L_750)
.L_750:
        /*1444*/ 	.word	0x00000008
.L_751:


//--------------------- .nv.info._ZN7cutlass13device_kernelIN5flash11enable_sm90INS1_16FlashAttnFwdSm90INS1_25CollectiveMainloopFwdSm90ILi2EN4cute5tupleIJNS5_1CILi1EEES8_S8_EEENS6_IJNS7_ILi128EEENS7_ILi96EEENS7_ILi192EEEEEELi192ENS_10bfloat16_tEfNS_4arch4Sm90ELb1ELb0ELb1ELb0ELb1ELb0ELb0ELb1ELb1ELb1ELb1ELb0EEENS1_21CollectiveEpilogueFwdINS6_IJSA_SC_SB_EEES9_SE_SG_Li256ELb0ELb1ELb1ELb0EEENS1_19SingleTileSchedulerILb0ELb1ELb1ELi128EEEEEEEEEvNT_6ParamsE --------------------------
	.section	.nv.info._ZN7cutlass13device_kernelIN5flash11enable_sm90INS1_16FlashAttnFwdSm90INS1_25CollectiveMainloopFwdSm90ILi2EN4cute5tupleIJNS5_1CILi1EEES8_S8_EEENS6_IJNS7_ILi128EEENS7_ILi96EEENS7_ILi192EEEEEELi192ENS_10bfloat16_tEfNS_4arch4Sm90ELb1ELb0ELb1ELb0ELb1ELb0ELb0ELb1ELb1ELb1ELb1ELb0EEENS1_21CollectiveEpilogueFwdINS6_IJSA_SC_SB_EEES9_SE_SG_Li256ELb0ELb1ELb1ELb0EEENS1_19SingleTileSchedulerILb0ELb1ELb1ELi128EEEEEEEEEvNT_6ParamsE,"",@"SHT_CUDA_INFO"
	.sectionflags	@""
	.align	4


	//----- nvinfo : EIATTR_CUDA_API_VERSION
	.align		4
        /*0000*/ 	.byte	0x04, 0x37
        /*0002*/ 	.short	(.L_753 - .L_752)
.L_752:
        /*0004*/ 	.word	0x00000082


	//----- nvinfo : EIATTR_KPARAM_INFO
	.align		4
.L_753:
        /*0008*/ 	.byte	0x04, 0x17
        /*000a*/ 	.short	(.L_755 - .L_754)
.L_754:
        /*000c*/ 	.word	0x00000000
        /*0010*/ 	.short	0x0000
        /*0012*/ 	.short	0x0070
        /*0014*/ 	.byte	0x00, 0xf0, 0x01, 0x28


	//----- nvinfo : EIATTR_SPARSE_MMA_MASK
	.align		4
.L_755:
        /*0018*/ 	.byte	0x03, 0x50
        /*001a*/ 	.short	0x0000


	//----- nvinfo : EIATTR_MAXREG_COUNT
	.align		4
        /*001c*/ 	.byte	0x03, 0x1b
        /*001e*/ 	.short	0x00a8


	//----- nvinfo : EIATTR_NUM_BARRIERS
	.align		4
        /*0020*/ 	.byte	0x02, 0x4c
        /*0022*/ 	.byte	0x09
	.zero		1


	//----- nvinfo : EIATTR_EXTERNS
	.align		4
        /*0024*/ 	.byte	0x04, 0x0f
        /*0026*/ 	.short	(.L_757 - .L_756)


	//   ....[0]....
	.align		4
.L_756:
        /*0028*/ 	.word	index@(__assertfail)


	//----- nvinfo : EIATTR_ANNOTATIONS
	.align		4
.L_757:
        /*002c*/ 	.byte	0x04, 0x55
        /*002e*/ 	.short	(.L_759 - .L_758)


	//   ....[0]....
.L_758:
        /*0030*/ 	.word	0x00000001
        /*0034*/ 	.byte	0xb0, 0x08, 0x00, 0x00, 0x01, 0x00, 0x00, 0x00, 0xd0, 0x14, 0x00, 0x00, 0x01, 0x00, 0x00, 0x00
        /*0044*/ 	.byte	0x40, 0xcc, 0x00, 0x00, 0x01, 0x00, 0x00, 0x00, 0x70, 0xcd, 0x00, 0x00, 0x01, 0x00, 0x00, 0x00
        /*0054*/ 	.byte	0x70, 0xe2, 0x00, 0x00, 0x01, 0x00, 0x00, 0x00, 0xc0, 0xf9, 0x00, 0x00


	//----- nvinfo : EIATTR_MERCURY_ISA_VERSION
	.align		4
.L_759:
        /*0060*/ 	.byte	0x03, 0x5f
        /*0062*/ 	.short	0x0101


	//----- nvinfo : EIATTR_INT_WARP_WIDE_INSTR_OFFSETS
	.align		4
        /*0064*/ 	.byte	0x04, 0x31
        /*0066*/ 	.short	(.L_761 - .L_760)


	//   ....[0]....
.L_760:
        /*0068*/ 	.word	0x000000c0


	//   ....[1]....
        /*006c*/ 	.word	0x000000d0


	//   ....[2]....
        /*0070*/ 	.word	0x00000170


	//----- nvinfo : EIATTR_COOP_GROUP_MASK_REGIDS
	.align		4
.L_761:
        /*0074*/ 	.byte	0x04, 0x29
        /*0076*/ 	.short	(.L_763 - .L_762)


	//   ....[0]....
.L_762:
        /*0078*/ 	.word	0xffffffff


	//   ....[1]....
        /*007c*/ 	.word	0xffffffff


	//   ....[2]....
        /*0080*/ 	.word	0xffffffff


	//   ....[3]....
        /*0084*/ 	.word	0xffffffff


	//   ....[4]....
        /*0088*/ 	.word	0xffffffff


	//   ....[5]....
        /*008c*/ 	.word	0xffffffff


	//   ....[6]....
        /*0090*/ 	.word	0xffffffff


	//   ....[7]....
        /*0094*/ 	.word	0xffffffff


	//   ....[8]....
        /*0098*/ 	.word	0xffffffff


	//   ....[9]....
        /*009c*/ 	.word	0xffffffff


	//   ....[10]....
        /*00a0*/ 	.word	0xffffffff


	//   ....[11]....
        /*00a4*/ 	.word	0xffffffff


	//   ....[12]....
        /*00a8*/ 	.word	0xffffffff


	//   ....[13]....
        /*00ac*/ 	.word	0xffffffff


	//   ....[14]....
        /*00b0*/ 	.word	0xffffffff


	//   ....[15]....
        /*00b4*/ 	.word	0xffffffff


	//   ....[16]....
        /*00b8*/ 	.word	0xffffffff


	//   ....[17]....
        /*00bc*/ 	.word	0xffffffff


	//   ....[18]....
        /*00c0*/ 	.word	0xffffffff


	//   ....[19]....
        /*00c4*/ 	.word	0xffffffff


	//   ....[20]....
        /*00c8*/ 	.word	0xffffffff


	//   ....[21]....
        /*00cc*/ 	.word	0xffffffff


	//   ....[22]....
        /*00d0*/ 	.word	0xffffffff


	//   ....[23]....
        /*00d4*/ 	.word	0xffffffff


	//   ....[24]....
        /*00d8*/ 	.word	0xffffffff


	//   ....[25]....
        /*00dc*/ 	.word	0xffffffff


	//   ....[26]....
        /*00e0*/ 	.word	0xffffffff


	//   ....[27]....
        /*00e4*/ 	.word	0xffffffff


	//   ....[28]....
        /*00e8*/ 	.word	0xffffffff


	//   ....[29]....
        /*00ec*/ 	.word	0xffffffff


	//   ....[30]....
        /*00f0*/ 	.word	0xffffffff


	//   ....[31]....
        /*00f4*/ 	.word	0xffffffff


	//   ....[32]....
        /*00f8*/ 	.word	0xffffffff


	//   ....[33]....
        /*00fc*/ 	.word	0xffffffff


	//   ....[34]....
        /*0100*/ 	.word	0xffffffff


	//   ....[35]....
        /*0104*/ 	.word	0xffffffff


	//   ....[36]....
        /*0108*/ 	.word	0xffffffff


	//   ....[37]....
        /*010c*/ 	.word	0xffffffff


	//   ....[38]....
        /*0110*/ 	.word	0xffffffff


	//   ....[39]....
        /*0114*/ 	.word	0xffffffff


	//   ....[40]....
        /*0118*/ 	.word	0xffffffff


	//   ....[41]....
        /*011c*/ 	.word	0xffffffff


	//   ....[42]....
        /*0120*/ 	.word	0xffffffff


	//   ....[43]....
        /*0124*/ 	.word	0xffffffff


	//   ....[44]....
        /*0128*/ 	.word	0xffffffff


	//   ....[45]....
        /*012c*/ 	.word	0xffffffff


	//   ....[46]....
        /*0130*/ 	.word	0xffffffff


	//   ....[47]....
        /*0134*/ 	.word	0xffffffff


	//   ....[48]....
        /*0138*/ 	.word	0xffffffff


	//   ....[49]....
        /*013c*/ 	.word	0xffffffff


	//   ....[50]....
        /*0140*/ 	.word	0xffffffff


	//   ....[51]....
        /*0144*/ 	.word	0xffffffff


	//   ....[52]....
        /*0148*/ 	.word	0xffffffff


	//   ....[53]....
        /*014c*/ 	.word	0xffffffff


	//   ....[54]....
        /*0150*/ 	.word	0xffffffff


	//   ....[55]....
        /*0154*/ 	.word	0xffffffff


	//   ....[56]....
        /*0158*/ 	.word	0xffffffff


	//   ....[57]....
        /*015c*/ 	.word	0xffffffff


	//   ....[58]....
        /*0160*/ 	.word	0xffffffff


	//   ....[59]....
        /*0164*/ 	.word	0xffffffff


	//   ....[60]....
        /*0168*/ 	.word	0xffffffff


	//   ....[61]....
        /*016c*/ 	.word	0xffffffff


	//   ....[62]....
        /*0170*/ 	.word	0xffffffff


	//   ....[63]....
        /*0174*/ 	.word	0xffffffff


	//   ....[64]....
        /*0178*/ 	.word	0xffffffff


	//   ....[65]....
        /*017c*/ 	.word	0xffffffff


	//   ....[66]....
        /*0180*/ 	.word	0xffffffff


	//   ....[67]....
        /*0184*/ 	.word	0xffffffff


	//   ....[68]....
        /*0188*/ 	.word	0xffffffff


	//   ....[69]....
        /*018c*/ 	.word	0xffffffff


	//   ....[70]....
        /*0190*/ 	.word	0xffffffff


	//   ....[71]....
        /*0194*/ 	.word	0xffffffff


	//   ....[72]....
        /*0198*/ 	.word	0xffffffff


	//   ....[73]....
        /*019c*/ 	.word	0xffffffff


	//   ....[74]....
        /*01a0*/ 	.word	0xffffffff


	//   ....[75]....
        /*01a4*/ 	.word	0xffffffff


	//   ....[76]....
        /*01a8*/ 	.word	0xffffffff


	//   ....[77]....
        /*01ac*/ 	.word	0xffffffff


	//   ....[78]....
        /*01b0*/ 	.word	0xffffffff


	//   ....[79]....
        /*01b4*/ 	.word	0xffffffff


	//   ....[80]....
        /*01b8*/ 	.word	0xffffffff


	//   ....[81]....
        /*01bc*/ 	.word	0xffffffff


	//   ....[82]....
        /*01c0*/ 	.word	0xffffffff


	//   ....[83]....
        /*01c4*/ 	.word	0xffffffff


	//   ....[84]....
        /*01c8*/ 	.word	0xffffffff


	//   ....[85]....
        /*01cc*/ 	.word	0xffffffff


	//   ....[86]....
        /*01d0*/ 	.word	0xffffffff


	//   ....[87]....
        /*01d4*/ 	.word	0xffffffff


	//   ....[88]....
        /*01d8*/ 	.word	0xffffffff


	//   ....[89]....
        /*01dc*/ 	.word	0xffffffff


	//   ....[90]....
        /*01e0*/ 	.word	0xffffffff


	//   ....[91]....
        /*01e4*/ 	.word	0xffffffff


	//   ....[92]....
        /*01e8*/ 	.word	0xffffffff


	//   ....[93]....
        /*01ec*/ 	.word	0xffffffff


	//   ....[94]....
        /*01f0*/ 	.word	0xffffffff


	//   ....[95]....
        /*01f4*/ 	.word	0xffffffff


	//   ....[96]....
        /*01f8*/ 	.word	0xffffffff


	//   ....[97]....
        /*01fc*/ 	.word	0xffffffff


	//   ....[98]....
        /*0200*/ 	.word	0xffffffff


	//   ....[99]....
        /*0204*/ 	.word	0xffffffff


	//   ....[100]....
        /*0208*/ 	.word	0xffffffff


	//   ....[101]....
        /*020c*/ 	.word	0x0500000f


	//   ....[102]....
        /*0210*/ 	.word	0x0500000f


	//   ....[103]....
        /*0214*/ 	.word	0x0500000f


	//   ....[104]....
        /*0218*/ 	.word	0x0500000f


	//   ....[105]....
        /*021c*/ 	.word	0x0500000f


	//   ....[106]....
        /*0220*/ 	.word	0x0500000f


	//   ....[107]....
        /*0224*/ 	.word	0x0500000f


	//   ....[108]....
        /*0228*/ 	.word	0x0500000f


	//   ....[109]....
        /*022c*/ 	.word	0x0500000f


	//   ....[110]....
        /*0230*/ 	.word	0x0500000f


	//   ....[111]....
        /*0234*/ 	.word	0x0500000f


	//   ....[112]....
        /*0238*/ 	.word	0x0500000f


	//   ....[113]....
        /*023c*/ 	.word	0x0500000f


	//   ....[114]....
        /*0240*/ 	.word	0x0500000f


	//   ....[115]....
        /*0244*/ 	.word	0x0500000f


	//   ....[116]....
        /*0248*/ 	.word	0x0500000f


	//   ....[117]....
        /*024c*/ 	.word	0x0500000f


	//   ....[118]....
        /*0250*/ 	.word	0x0500000f


	//   ....[119]....
        /*0254*/ 	.word	0x0500000f


	//   ....[120]....
        /*0258*/ 	.word	0x0500000f


	//   ....[121]....
        /*025c*/ 	.word	0x0500000f


	//   ....[122]....
        /*0260*/ 	.word	0x0500000f


	//   ....[123]....
        /*0264*/ 	.word	0x0500000f


	//   ....[124]....
        /*0268*/ 	.word	0x0500000f


	//   ....[125]....
        /*026c*/ 	.word	0x0500000f


	//   ....[126]....
        /*0270*/ 	.word	0x0500000f


	//   ....[127]....
        /*0274*/ 	.word	0x0500000f


	//   ....[128]....
        /*0278*/ 	.word	0x0500000f


	//   ....[129]....
        /*027c*/ 	.word	0x0500000f


	//   ....[130]....
        /*0280*/ 	.word	0x0500000f


	//   ....[131]....
        /*0284*/ 	.word	0x0500000f


	//   ....[132]....
        /*0288*/ 	.word	0x0500000f


	//   ....[133]....
        /*028c*/ 	.word	0x0500000f


	//   ....[134]....
        /*0290*/ 	.word	0x0500000f


	//   ....[135]....
        /*0294*/ 	.word	0x0500000f


	//   ....[136]....
        /*0298*/ 	.word	0x0500000f


	//   ....[137]....
        /*029c*/ 	.word	0x0500000f


	//   ....[138]....
        /*02a0*/ 	.word	0x0500000f


	//   ....[139]....
        /*02a4*/ 	.word	0x0500000f


	//   ....[140]....
        /*02a8*/ 	.word	0x0500000f


	//   ....[141]....
        /*02ac*/ 	.word	0x0500000f


	//   ....[142]....
        /*02b0*/ 	.word	0x0500000f


	//   ....[143]....
        /*02b4*/ 	.word	0x0500000f


	//   ....[144]....
        /*02b8*/ 	.word	0x0500000f


	//   ....[145]....
        /*02bc*/ 	.word	0x0500000f


	//   ....[146]....
        /*02c0*/ 	.word	0x0500000f


	//   ....[147]....
        /*02c4*/ 	.word	0x0500000f


	//   ....[148]....
        /*02c8*/ 	.word	0x0500000f


	//   ....[149]....
        /*02cc*/ 	.word	0x0500000f


	//   ....[150]....
        /*02d0*/ 	.word	0x0500000f


	//   ....[151]....
        /*02d4*/ 	.word	0x0500000f


	//   ....[152]....
        /*02d8*/ 	.word	0x0500000f


	//   ....[153]....
        /*02dc*/ 	.word	0x0500000f


	//   ....[154]....
        /*02e0*/ 	.word	0x0500000f


	//   ....[155]....
        /*02e4*/ 	.word	0x0500000f


	//   ....[156]....
        /*02e8*/ 	.word	0x0500000f


	//   ....[157]....
        /*02ec*/ 	.word	0x0500000f


	//   ....[158]....
        /*02f0*/ 	.word	0x0500000f


	//   ....[159]....
        /*02f4*/ 	.word	0x0500000f


	//   ....[160]....
        /*02f8*/ 	.word	0x0500000f


	//   ....[161]....
        /*02fc*/ 	.word	0x0500000f


	//   ....[162]....
        /*0300*/ 	.word	0x0500000f


	//   ....[163]....
        /*0304*/ 	.word	0x0500000f


	//   ....[164]....
        /*0308*/ 	.word	0x0500000f


	//   ....[165]....
        /*030c*/ 	.word	0x0500000f


	//   ....[166]....
        /*0310*/ 	.word	0x0500000f


	//----- nvinfo : EIATTR_COOP_GROUP_INSTR_OFFSETS
	.align		4
.L_763:
        /*0314*/ 	.byte	0x04, 0x28
        /*0316*/ 	.short	(.L_765 - .L_764)


	//   ....[0]....
.L_764:
        /*0318*/ 	.word	0x00000070


	//   ....[1]....
        /*031c*/ 	.word	0x000000b0


	//   ....[2]....
        /*0320*/ 	.word	0x000002d0


	//   ....[3]....
        /*0324*/ 	.word	0x00000430


	//   ....[4]....
        /*0328*/ 	.word	0x00000550


	//   ....[5]....
        /*032c*/ 	.word	0x000006b0


	//   ....[6]....
        /*0330*/ 	.word	0x000012d0


	//   ....[7]....
        /*0334*/ 	.word	0x000020b0


	//   ....[8]....
        /*0338*/ 	.word	0x000021e0


	//   ....[9]....
        /*033c*/ 	.word	0x00002b60


	//   ....[10]....
        /*0340*/ 	.word	0x00002c10


	//   ....[11]....
        /*0344*/ 	.word	0x00003350


	//   ....[12]....
        /*0348*/ 	.word	0x000033c0


	//   ....[13]....
        /*034c*/ 	.word	0x00004fe0


	//   ....[14]....
        /*0350*/ 	.word	0x000057e0


	//   ....[15]....
        /*0354*/ 	.word	0x00005840


	//   ....[16]....
        /*0358*/ 	.word	0x00005860


	//   ....[17]....
        /*035c*/ 	.word	0x00006050


	//   ....[18]....
        /*0360*/ 	.word	0x000060c0


	//   ....[19]....
        /*0364*/ 	.word	0x000082a0


	//   ....[20]....
        /*0368*/ 	.word	0x000082d0


	//   ....[21]....
        /*036c*/ 	.word	0x000082f0


	//   ....[22]....
        /*0370*/ 	.word	0x00008310


	//   ....[23]....
        /*0374*/ 	.word	0x00009620


	//   ....[24]....
        /*0378*/ 	.word	0x00009640


	//   ....[25]....
        /*037c*/ 	.word	0x00009700


	//   ....[26]....
        /*0380*/ 	.word	0x00009710


	//   ....[27]....
        /*0384*/ 	.word	0x0000a7b0


	//   ....[28]....
        /*0388*/ 	.word	0x0000a800


	//   ....[29]....
        /*038c*/ 	.word	0x0000a840


	//   ....[30]....
        /*0390*/ 	.word	0x0000a880


	//   ....[31]....
        /*0394*/ 	.word	0x0000a8d0


	//   ....[32]....
        /*0398*/ 	.word	0x0000a8e0


	//   ....[33]....
        /*039c*/ 	.word	0x0000b240


	//   ....[34]....
        /*03a0*/ 	.word	0x0000b250


	//   ....[35]....
        /*03a4*/ 	.word	0x0000bf90


	//   ....[36]....
        /*03a8*/ 	.word	0x0000d240


	//   ....[37]....
        /*03ac*/ 	.word	0x0000d260


	//   ....[38]....
        /*03b0*/ 	.word	0x0000d270


	//   ....[39]....
        /*03b4*/ 	.word	0x0000d280


	//   ....[40]....
        /*03b8*/ 	.word	0x0000d290


	//   ....[41]....
        /*03bc*/ 	.word	0x0000d2a0


	//   ....[42]....
        /*03c0*/ 	.word	0x0000d2b0


	//   ....[43]....
        /*03c4*/ 	.word	0x0000d310


	//   ....[44]....
        /*03c8*/ 	.word	0x0000d350


	//   ....[45]....
        /*03cc*/ 	.word	0x0000d3b0


	//   ....[46]....
        /*03d0*/ 	.word	0x0000d3c0


	//   ....[47]....
        /*03d4*/ 	.word	0x0000d480


	//   ....[48]....
        /*03d8*/ 	.word	0x0000dae0


	//   ....[49]....
        /*03dc*/ 	.word	0x0000db10


	//   ....[50]....
        /*03e0*/ 	.word	0x0000db40


	//   ....[51]....
        /*03e4*/ 	.word	0x0000db60


	//   ....[52]....
        /*03e8*/ 	.word	0x0000db80


	//   ....[53]....
        /*03ec*/ 	.word	0x0000dc00


	//   ....[54]....
        /*03f0*/ 	.word	0x0000dc40


	//   ....[55]....
        /*03f4*/ 	.word	0x0000dc90


	//   ....[56]....
        /*03f8*/ 	.word	0x0000dcc0


	//   ....[57]....
        /*03fc*/ 	.word	0x0000dd20


	//   ....[58]....
        /*0400*/ 	.word	0x0000dd60


	//   ....[59]....
        /*0404*/ 	.word	0x0000ddb0


	//   ....[60]....
        /*0408*/ 	.word	0x0000dde0


	//   ....[61]....
        /*040c*/ 	.word	0x0000de30


	//   ....[62]....
        /*0410*/ 	.word	0x0000de70


	//   ....[63]....
        /*0414*/ 	.word	0x0000dec0


	//   ....[64]....
        /*0418*/ 	.word	0x0000e680


	//   ....[65]....
        /*041c*/ 	.word	0x0000e6b0


	//   ....[66]....
        /*0420*/ 	.word	0x0000e6d0


	//   ....[67]....
        /*0424*/ 	.word	0x0000e6e0


	//   ....[68]....
        /*0428*/ 	.word	0x0000e700


	//   ....[69]....
        /*042c*/ 	.word	0x0000e760


	//   ....[70]....
        /*0430*/ 	.word	0x0000e780


	//   ....[71]....
        /*0434*/ 	.word	0x0000e7a0


	//   ....[72]....
        /*0438*/ 	.word	0x0000e7b0


	//   ....[73]....
        /*043c*/ 	.word	0x0000e810


	//   ....[74]....
        /*0440*/ 	.word	0x0000e840


	//   ....[75]....
        /*0444*/ 	.word	0x0000e8c0


	//   ....[76]....
        /*0448*/ 	.word	0x0000eb30


	//   ....[77]....
        /*044c*/ 	.word	0x0000eb50


	//   ....[78]....
        /*0450*/ 	.word	0x0000eb60


	//   ....[79]....
        /*0454*/ 	.word	0x0000eb80


	//   ....[80]....
        /*0458*/ 	.word	0x0000ec10


	//   ....[81]....
        /*045c*/ 	.word	0x0000ec40


	//   ....[82]....
        /*0460*/ 	.word	0x0000ecb0


	//   ....[83]....
        /*0464*/ 	.word	0x0000ece0


	//   ....[84]....
        /*0468*/ 	.word	0x0000ed50


	//   ....[85]....
        /*046c*/ 	.word	0x0000ed80


	//   ....[86]....
        /*0470*/ 	.word	0x0000edf0


	//   ....[87]....
        /*0474*/ 	.word	0x0000ee20


	//   ....[88]....
        /*0478*/ 	.word	0x0000f2f0


	//   ....[89]....
        /*047c*/ 	.word	0x0000f320


	//   ....[90]....
        /*0480*/ 	.word	0x0000f350


	//   ....[91]....
        /*0484*/ 	.word	0x0000f380


	//   ....[92]....
        /*0488*/ 	.word	0x0000f3b0


	//   ....[93]....
        /*048c*/ 	.word	0x0000f3c0


	//   ....[94]....
        /*0490*/ 	.word	0x0000f460


	//   ....[95]....
        /*0494*/ 	.word	0x0000f480


	//   ....[96]....
        /*0498*/ 	.word	0x0000f510


	//   ....[97]....
        /*049c*/ 	.word	0x0000f530


	//   ....[98]....
        /*04a0*/ 	.word	0x0000f5a0


	//   ....[99]....
        /*04a4*/ 	.word	0x0000f5d0


	//   ....[100]....
        /*04a8*/ 	.word	0x0000f950


	//   ....[101]....
        /*04ac*/ 	.word	0x0000fed0


	//   ....[102]....
        /*04b0*/ 	.word	0x0000ffc0


	//   ....[103]....
        /*04b4*/ 	.word	0x00010060


	//   ....[104]....
        /*04b8*/ 	.word	0x000100c0


	//   ....[105]....
        /*04bc*/ 	.word	0x00010190


	//   ....[106]....
        /*04c0*/ 	.word	0x00010200


	//   ....[107]....
        /*04c4*/ 	.word	0x000102d0


	//   ....[108]....
        /*04c8*/ 	.word	0x00010350


	//   ....[109]....
        /*04cc*/ 	.word	0x00010420


	//   ....[110]....
        /*04d0*/ 	.word	0x000104a0


	//   ....[111]....
        /*04d4*/ 	.word	0x00010580


	//   ....[112]....
        /*04d8*/ 	.word	0x00010600


	//   ....[113]....
        /*04dc*/ 	.word	0x000106c0


	//   ....[114]....
        /*04e0*/ 	.word	0x00010750


	//   ....[115]....
        /*04e4*/ 	.word	0x000107c0


	//   ....[116]....
        /*04e8*/ 	.word	0x00010860


	//   ....[117]....
        /*04ec*/ 	.word	0x00010930


	//   ....[118]....
        /*04f0*/ 	.word	0x000109b0


	//   ....[119]....
        /*04f4*/ 	.word	0x00010a80


	//   ....[120]....
        /*04f8*/ 	.word	0x00010b00


	//   ....[121]....
        /*04fc*/ 	.word	0x00010bd0


	//   ....[122]....
        /*0500*/ 	.word	0x00010c50


	//   ....[123]....
        /*0504*/ 	.word	0x00010d20


	//   ....[124]....
        /*0508*/ 	.word	0x00010da0


	//   ....[125]....
        /*050c*/ 	.word	0x00010e70


	//   ....[126]....
        /*0510*/ 	.word	0x00010ef0


	//   ....[127]....
        /*0514*/ 	.word	0x00010fc0


	//   ....[128]....
        /*0518*/ 	.word	0x00011030


	//   ....[129]....
        /*051c*/ 	.word	0x000110f0


	//   ....[130]....
        /*0520*/ 	.word	0x00011230


	//   ....[131]....
        /*0524*/ 	.word	0x000112f0


	//   ....[132]....
        /*0528*/ 	.word	0x00011360


	//   ....[133]....
        /*052c*/ 	.word	0x00011420


	//   ....[134]....
        /*0530*/ 	.word	0x00011480


	//   ....[135]....
        /*0534*/ 	.word	0x00011540


	//   ....[136]....
        /*0538*/ 	.word	0x000115a0


	//   ....[137]....
        /*053c*/ 	.word	0x00011670


	//   ....[138]....
        /*0540*/ 	.word	0x000116d0


	//   ....[139]....
        /*0544*/ 	.word	0x000117a0


	//   ....[140]....
        /*0548*/ 	.word	0x00011800


	//   ....[141]....
        /*054c*/ 	.word	0x000118e0


	//   ....[142]....
        /*0550*/ 	.word	0x000119c0


	//   ....[143]....
        /*0554*/ 	.word	0x00011a60


	//   ....[144]....
        /*0558*/ 	.word	0x00011ac0


	//   ....[145]....
        /*055c*/ 	.word	0x00011b80


	//   ....[146]....
        /*0560*/ 	.word	0x00011c40


	//   ....[147]....
        /*0564*/ 	.word	0x00011d00


	//   ....[148]....
        /*0568*/ 	.word	0x00011dc0


	//   ....[149]....
        /*056c*/ 	.word	0x00011e80


	//   ....[150]....
        /*0570*/ 	.word	0x00011f40


	//   ....[151]....
        /*0574*/ 	.word	0x00012000


	//   ....[152]....
        /*0578*/ 	.word	0x000120c0


	//   ....[153]....
        /*057c*/ 	.word	0x00012180


	//   ....[154]....
        /*0580*/ 	.word	0x000122c0


	//   ....[155]....
        /*0584*/ 	.word	0x00012360


	//   ....[156]....
        /*0588*/ 	.word	0x00012430


	//   ....[157]....
        /*058c*/ 	.word	0x00012520


	//   ....[158]....
        /*0590*/ 	.word	0x00012590


	//   ....[159]....
        /*0594*/ 	.word	0x00012680


	//   ....[160]....
        /*0598*/ 	.word	0x000126f0


	//   ....[161]....
        /*059c*/ 	.word	0x000127f0


	//   ....[162]....
        /*05a0*/ 	.word	0x00012870


	//   ....[163]....
        /*05a4*/ 	.word	0x00012960


	//   ....[164]....
        /*05a8*/ 	.word	0x000129d0


	//   ....[165]....
        /*05ac*/ 	.word	0x00012aa0


	//   ....[166]....
        /*05b0*/ 	.word	0x00012bb0


	//----- nvinfo : EIATTR_REG_RECONFIG
	.align		4
.L_765:
        /*05b4*/ 	.byte	0x01, 0x54
	.zero		2


	//----- nvinfo : EIATTR_SYSCALL_OFFSETS
	.align		4
        /*05b8*/ 	.byte	0x04, 0x46
        /*05ba*/ 	.short	(.L_767 - .L_766)


	//   ....[0]....
.L_766:
        /*05bc*/ 	.word	0x00001490


	//   ....[1]....
        /*05c0*/ 	.word	0x0000c7b0


	//   ....[2]....
        /*05c4*/ 	.word	0x0000c8f0


	//   ....[3]....
        /*05c8*/ 	.word	0x0000c9e0


	//   ....[4]....
        /*05cc*/ 	.word	0x0000d820


	//----- nvinfo : EIATTR_MBARRIER_INSTR_OFFSETS
	.align		4
.L_767:
        /*05d0*/ 	.byte	0x04, 0x39
        /*05d2*/ 	.short	(.L_769 - .L_768)


	//   ....[0]....
.L_768:
        /*05d4*/ 	.word	0x00000180
        /*05d8*/ 	.word	0x000000ff
        /*05dc*/ 	.word	0x00030800
        /*05e0*/ 	.short	0x0100
        /*05e2*/ 	.byte	0x08
	.zero		1


	//   ....[1]....
        /*05e4*/ 	.word	0x00000190
        /*05e8*/ 	.word	0x000000ff
        /*05ec*/ 	.word	0x00030820
        /*05f0*/ 	.short	0x0100
        /*05f2*/ 	.byte	0x08
	.zero		1


	//   ....[2]....
        /*05f4*/ 	.word	0x00000280
        /*05f8*/ 	.word	0x000000ff
        /*05fc*/ 	.word	0x00030830
        /*0600*/ 	.short	0x0100
        /*0602*/ 	.byte	0x08
	.zero		1


	//   ....[3]....
        /*0604*/ 	.word	0x00000290
        /*0608*/ 	.word	0x000000ff
        /*060c*/ 	.word	0x00030840
        /*0610*/ 	.short	0x0100
        /*0612*/ 	.byte	0x08
	.zero		1


	//   ....[4]....
        /*0614*/ 	.word	0x000002a0
        /*0618*/ 	.word	0x000000ff
        /*061c*/ 	.word	0x00030838
        /*0620*/ 	.short	0x0100
        /*0622*/ 	.byte	0x08
	.zero		1


	//   ....[5]....
        /*0624*/ 	.word	0x000002b0
        /*0628*/ 	.word	0x000000ff
        /*062c*/ 	.word	0x00030848
        /*0630*/ 	.short	0x0100
        /*0632*/ 	.byte	0x08
	.zero		1


	//   ....[6]....
        /*0634*/ 	.word	0x000003e0
        /*0638*/ 	.word	0x000000ff
        /*063c*/ 	.word	0x00030850
        /*0640*/ 	.short	0x0100
        /*0642*/ 	.byte	0x08
	.zero		1


	//   ....[7]....
        /*0644*/ 	.word	0x000003f0
        /*0648*/ 	.word	0x000000ff
        /*064c*/ 	.word	0x00030860
        /*0650*/ 	.short	0x0100
        /*0652*/ 	.byte	0x08
	.zero		1


	//   ....[8]....
        /*0654*/ 	.word	0x00000400
        /*0658*/ 	.word	0x000000ff
        /*065c*/ 	.word	0x00030858
        /*0660*/ 	.short	0x0100
        /*0662*/ 	.byte	0x08
	.zero		1


	//   ....[9]....
        /*0664*/ 	.word	0x00000410
        /*0668*/ 	.word	0x000000ff
        /*066c*/ 	.word	0x00030868
        /*0670*/ 	.short	0x0100
        /*0672*/ 	.byte	0x08
	.zero		1


	//   ....[10]....
        /*0674*/ 	.word	0x00000500
        /*0678*/ 	.word	0x000000ff
        /*067c*/ 	.word	0x00030870
        /*0680*/ 	.short	0x0100
        /*0682*/ 	.byte	0x06
	.zero		1


	//   ....[11]....
        /*0684*/ 	.word	0x00000510
        /*0688*/ 	.word	0x000000ff
        /*068c*/ 	.word	0x00030880
        /*0690*/ 	.short	0x0100
        /*0692*/ 	.byte	0x06
	.zero		1


	//   ....[12]....
        /*0694*/ 	.word	0x00000520
        /*0698*/ 	.word	0x000000ff
        /*069c*/ 	.word	0x00030878
        /*06a0*/ 	.short	0x0100
        /*06a2*/ 	.byte	0x06
	.zero		1


	//   ....[13]....
        /*06a4*/ 	.word	0x00000530
        /*06a8*/ 	.word	0x000000ff
        /*06ac*/ 	.word	0x00030888
        /*06b0*/ 	.short	0x0100
        /*06b2*/ 	.byte	0x06
	.zero		1


	//   ....[14]....
        /*06b4*/ 	.word	0x00000660
        /*06b8*/ 	.word	0x000000ff
        /*06bc*/ 	.word	0x00030890
        /*06c0*/ 	.short	0x0100
        /*06c2*/ 	.byte	0x08
	.zero		1


	//   ....[15]....
        /*06c4*/ 	.word	0x00000670
        /*06c8*/ 	.word	0x000000ff
        /*06cc*/ 	.word	0x000308a0
        /*06d0*/ 	.short	0x0100
        /*06d2*/ 	.byte	0x08
	.zero		1


	//   ....[16]....
        /*06d4*/ 	.word	0x00000680
        /*06d8*/ 	.word	0x000000ff
        /*06dc*/ 	.word	0x00030898
        /*06e0*/ 	.short	0x0100
        /*06e2*/ 	.byte	0x08
	.zero		1


	//   ....[17]....
        /*06e4*/ 	.word	0x00000690
        /*06e8*/ 	.word	0x000000ff
        /*06ec*/ 	.word	0x000308a8
        /*06f0*/ 	.short	0x0100
        /*06f2*/ 	.byte	0x08
	.zero		1


	//   ....[18]....
        /*06f4*/ 	.word	0x000007d0
        /*06f8*/ 	.word	0x000000ff
        /*06fc*/ 	.word	0x000308b0
        /*0700*/ 	.short	0x0100
        /*0702*/ 	.byte	0x08
	.zero		1


	//   ....[19]....
        /*0704*/ 	.word	0x000007e0
        /*0708*/ 	.word	0x000000ff
        /*070c*/ 	.word	0x000308c0
        /*0710*/ 	.short	0x0100
        /*0712*/ 	.byte	0x08
	.zero		1


	//   ....[20]....
        /*0714*/ 	.word	0x000007f0
        /*0718*/ 	.word	0x000000ff
        /*071c*/ 	.word	0x000308b8
        /*0720*/ 	.short	0x0100
        /*0722*/ 	.byte	0x08
	.zero		1


	//   ....[21]....
        /*0724*/ 	.word	0x00000800
        /*0728*/ 	.word	0x000000ff
        /*072c*/ 	.word	0x000308c8
        /*0730*/ 	.short	0x0100
        /*0732*/ 	.byte	0x08
	.zero		1


	//   ....[22]....
        /*0734*/ 	.word	0x000014b0
        /*0738*/ 	.word	0x000000ff
        /*073c*/ 	.word	0x00030800
        /*0740*/ 	.short	0x010a
        /*0742*/ 	.byte	0x3c
	.zero		1


	//   ....[23]....
        /*0744*/ 	.word	0x00001540
        /*0748*/ 	.word	0x000000ff
        /*074c*/ 	.word	0x00030830
        /*0750*/ 	.short	0x010a
        /*0752*/ 	.byte	0x3c
	.zero		1


	//   ....[24]....
        /*0754*/ 	.word	0x000015a0
        /*0758*/ 	.word	0x000000ff
        /*075c*/ 	.word	0x00030830
        /*0760*/ 	.short	0x010a
        /*0762*/ 	.byte	0x3c
	.zero		1


	//   ....[25]....
        /*0764*/ 	.word	0x00002840
        /*0768*/ 	.word	0x000000ff
        /*076c*/ 	.word	0x00000000
        /*0770*/ 	.short	0x0101
        /*0772*/ 	.byte	0x06
	.zero		1


	//   ....[26]....
        /*0774*/ 	.word	0x00003fe0
        /*0778*/ 	.word	0x000000ff
        /*077c*/ 	.word	0x00030830
        /*0780*/ 	.short	0x010a
        /*0782*/ 	.byte	0x27
	.zero		1


	//   ....[27]....
        /*0784*/ 	.word	0x00004020
        /*0788*/ 	.word	0x000000ff
        /*078c*/ 	.word	0x00030830
        /*0790*/ 	.short	0x010a
        /*0792*/ 	.byte	0x27
	.zero		1


	//   ....[28]....
        /*0794*/ 	.word	0x00004a90
        /*0798*/ 	.word	0x000000ff
        /*079c*/ 	.word	0x00030850
        /*07a0*/ 	.short	0x010a
        /*07a2*/ 	.byte	0x0e
	.zero		1


	//   ....[29]....
        /*07a4*/ 	.word	0x00004ad0
        /*07a8*/ 	.word	0x000000ff
        /*07ac*/ 	.word	0x00030850
        /*07b0*/ 	.short	0x010a
        /*07b2*/ 	.byte	0x0e
	.zero		1


	//   ....[30]....
        /*07b4*/ 	.word	0x000053d0
        /*07b8*/ 	.word	0x000000ff
        /*07bc*/ 	.word	0x00000000
        /*07c0*/ 	.short	0x0101
        /*07c2*/ 	.byte	0x27
	.zero		1


	//   ....[31]....
        /*07c4*/ 	.word	0x000069f0
        /*07c8*/ 	.word	0x000000ff
        /*07cc*/ 	.word	0x00000000
        /*07d0*/ 	.short	0x0101
        /*07d2*/ 	.byte	0x0e
	.zero		1


	//   ....[32]....
        /*07d4*/ 	.word	0x00006c00
        /*07d8*/ 	.word	0x000000ff
        /*07dc*/ 	.word	0x00030830
        /*07e0*/ 	.short	0x010a
        /*07e2*/ 	.byte	0x27
	.zero		1


	//   ....[33]....
        /*07e4*/ 	.word	0x00006c40
        /*07e8*/ 	.word	0x000000ff
        /*07ec*/ 	.word	0x00030830
        /*07f0*/ 	.short	0x010a
        /*07f2*/ 	.byte	0x27
	.zero		1


	//   ....[34]....
        /*07f4*/ 	.word	0x000076c0
        /*07f8*/ 	.word	0x000000ff
        /*07fc*/ 	.word	0x00030850
        /*0800*/ 	.short	0x010a
        /*0802*/ 	.byte	0x05
	.zero		1


	//   ....[35]....
        /*0804*/ 	.word	0x00007700
        /*0808*/ 	.word	0x000000ff
        /*080c*/ 	.word	0x00030850
        /*0810*/ 	.short	0x010a
        /*0812*/ 	.byte	0x05
	.zero		1


	//   ....[36]....
        /*0814*/ 	.word	0x00007e10
        /*0818*/ 	.word	0x000000ff
        /*081c*/ 	.word	0x00000000
        /*0820*/ 	.short	0x0101
        /*0822*/ 	.byte	0x27
	.zero		1


	//   ....[37]....
        /*0824*/ 	.word	0x00008e60
        /*0828*/ 	.word	0x000000ff
        /*082c*/ 	.word	0x00000000
        /*0830*/ 	.short	0x0101
        /*0832*/ 	.byte	0x05
	.zero		1


	//   ....[38]....
        /*0834*/ 	.word	0x00009590
        /*0838*/ 	.word	0x000000ff
        /*083c*/ 	.word	0x00030850
        /*0840*/ 	.short	0x010a
        /*0842*/ 	.byte	0x05
	.zero		1


	//   ....[39]....
        /*0844*/ 	.word	0x000095d0
        /*0848*/ 	.word	0x000000ff
        /*084c*/ 	.word	0x00030850
        /*0850*/ 	.short	0x010a
        /*0852*/ 	.byte	0x05
	.zero		1


	//   ....[40]....
        /*0854*/ 	.word	0x00009be0
        /*0858*/ 	.word	0x000000ff
        /*085c*/ 	.word	0x00000000
        /*0860*/ 	.short	0x0101
        /*0862*/ 	.byte	0x04
	.zero		1


	//   ....[41]....
        /*0864*/ 	.word	0x0000a900
        /*0868*/ 	.word	0x000000ff
        /*086c*/ 	.word	0x00000000
        /*0870*/ 	.short	0x0101
        /*0872*/ 	.byte	0x04
	.zero		1


	//   ....[42]....
        /*0874*/ 	.word	0x0000cff0
        /*0878*/ 	.word	0x000000ff
        /*087c*/ 	.word	0x00030840
        /*0880*/ 	.short	0x010a
        /*0882*/ 	.byte	0x2e
	.zero		1


	//   ....[43]....
        /*0884*/ 	.word	0x0000d5e0
        /*0888*/ 	.word	0x000000ff
        /*088c*/ 	.word	0x00030830
        /*0890*/ 	.short	0x0107
        /*0892*/ 	.byte	0x2e
	.zero		1


	//   ....[44]....
        /*0894*/ 	.word	0x0000d650
        /*0898*/ 	.word	0x000000ff
        /*089c*/ 	.word	0x00030830
        /*08a0*/ 	.short	0x0101
        /*08a2*/ 	.byte	0x2e
	.zero		1


	//   ....[45]....
        /*08a4*/ 	.word	0x0000e010
        /*08a8*/ 	.word	0x000000ff
        /*08ac*/ 	.word	0x00030800
        /*08b0*/ 	.short	0x0107
        /*08b2*/ 	.byte	0x2e
	.zero		1


	//   ....[46]....
        /*08b4*/ 	.word	0x0000e070
        /*08b8*/ 	.word	0x000000ff
        /*08bc*/ 	.word	0x00030800
        /*08c0*/ 	.short	0x0101
        /*08c2*/ 	.byte	0x2e
	.zero		1


	//   ....[47]....
        /*08c4*/ 	.word	0x0000e090
        /*08c8*/ 	.word	0x000000ff
        /*08cc*/ 	.word	0x00030820
        /*08d0*/ 	.short	0x010a
        /*08d2*/ 	.byte	0x2e
	.zero		1


	//   ....[48]....
        /*08d4*/ 	.word	0x0000e470
        /*08d8*/ 	.word	0x00000013
        /*08dc*/ 	.word	0x00030840
        /*08e0*/ 	.short	0x010a
        /*08e2*/ 	.byte	0x3f
	.zero		1


	//   ....[49]....
        /*08e4*/ 	.word	0x0000e9b0
        /*08e8*/ 	.word	0x00000013
        /*08ec*/ 	.word	0x00030830
        /*08f0*/ 	.short	0x0107
        /*08f2*/ 	.byte	0x3f
	.zero		1


	//   ....[50]....
        /*08f4*/ 	.word	0x0000ea60
        /*08f8*/ 	.word	0x00000013
        /*08fc*/ 	.word	0x00030830
        /*0900*/ 	.short	0x0101
        /*0902*/ 	.byte	0x3f
	.zero		1


	//   ....[51]....
        /*0904*/ 	.word	0x0000eac0
        /*0908*/ 	.word	0x00000006
        /*090c*/ 	.word	0x00030860
        /*0910*/ 	.short	0x010a
        /*0912*/ 	.byte	0x3f
	.zero		1


	//   ....[52]....
        /*0914*/ 	.word	0x0000ef70
        /*0918*/ 	.word	0x00000006
        /*091c*/ 	.word	0x00030850
        /*0920*/ 	.short	0x0107
        /*0922*/ 	.byte	0x3f
	.zero		1


	//   ....[53]....
        /*0924*/ 	.word	0x0000f0e0
        /*0928*/ 	.word	0x00000006
        /*092c*/ 	.word	0x00030850
        /*0930*/ 	.short	0x0101
        /*0932*/ 	.byte	0x3f
	.zero		1


	//   ....[54]....
        /*0934*/ 	.word	0x0000f260
        /*0938*/ 	.word	0x00000000
        /*093c*/ 	.word	0x00030860
        /*0940*/ 	.short	0x010a
        /*0942*/ 	.byte	0x3f
	.zero		1


	//   ....[55]....
        /*0944*/ 	.word	0x0000f790
        /*0948*/ 	.word	0x00000000
        /*094c*/ 	.word	0x00030850
        /*0950*/ 	.short	0x0107
        /*0952*/ 	.byte	0x3f
	.zero		1


	//   ....[56]....
        /*0954*/ 	.word	0x0000f840
        /*0958*/ 	.word	0x00000000
        /*095c*/ 	.word	0x00030850
        /*0960*/ 	.short	0x0101
        /*0962*/ 	.byte	0x3f
	.zero		1


	//   ....[57]....
        /*0964*/ 	.word	0x0000f8e0
        /*0968*/ 	.word	0x00000007
        /*096c*/ 	.word	0x00030820
        /*0970*/ 	.short	0x010a
        /*0972*/ 	.byte	0x3f
	.zero		1


	//   ....[58]....
        /*0974*/ 	.word	0x0000fa60
        /*0978*/ 	.word	0x00000005
        /*097c*/ 	.word	0x00030840
        /*0980*/ 	.short	0x010a
        /*0982*/ 	.byte	0x3f
	.zero		1


	//   ....[59]....
        /*0984*/ 	.word	0x0000fb00
        /*0988*/ 	.word	0x00000007
        /*098c*/ 	.word	0x00030840
        /*0990*/ 	.short	0x010a
        /*0992*/ 	.byte	0x3f
	.zero		1


	//   ....[60]....
        /*0994*/ 	.word	0x0000fb40
        /*0998*/ 	.word	0x00000005
        /*099c*/ 	.word	0x00030860
        /*09a0*/ 	.short	0x010a
        /*09a2*/ 	.byte	0x3f
	.zero		1


	//   ....[61]....
        /*09a4*/ 	.word	0x0000fb80
        /*09a8*/ 	.word	0x00000007
        /*09ac*/ 	.word	0x00030860
        /*09b0*/ 	.short	0x010a
        /*09b2*/ 	.byte	0x3f
	.zero		1


	//   ....[62]....
        /*09b4*/ 	.word	0x0000fbf0
        /*09b8*/ 	.word	0x00000003
        /*09bc*/ 	.word	0x00030800
        /*09c0*/ 	.short	0x010a
        /*09c2*/ 	.byte	0x3f
	.zero		1


	//   ....[63]....
        /*09c4*/ 	.word	0x0000fc50
        /*09c8*/ 	.word	0x00000003
        /*09cc*/ 	.word	0x00030830
        /*09d0*/ 	.short	0x010a
        /*09d2*/ 	.byte	0x3f
	.zero		1


	//   ....[64]....
        /*09d4*/ 	.word	0x0000fcb0
        /*09d8*/ 	.word	0x00000009
        /*09dc*/ 	.word	0x00030830
        /*09e0*/ 	.short	0x010a
        /*09e2*/ 	.byte	0x3f
	.zero		1


	//   ....[65]....
        /*09e4*/ 	.word	0x0000fd10
        /*09e8*/ 	.word	0x00000009
        /*09ec*/ 	.word	0x00030850
        /*09f0*/ 	.short	0x010a
        /*09f2*/ 	.byte	0x3f
	.zero		1


	//   ....[66]....
        /*09f4*/ 	.word	0x0000fd70
        /*09f8*/ 	.word	0x00000009
        /*09fc*/ 	.word	0x00030830
        /*0a00*/ 	.short	0x010a
        /*0a02*/ 	.byte	0x3f
	.zero		1


	//   ....[67]....
        /*0a04*/ 	.word	0x0000fdd0
        /*0a08*/ 	.word	0x00000009
        /*0a0c*/ 	.word	0x00030850
        /*0a10*/ 	.short	0x010a
        /*0a12*/ 	.byte	0x3f
	.zero		1


	//   ....[68]....
        /*0a14*/ 	.word	0x0000fe30
        /*0a18*/ 	.word	0x00000005
        /*0a1c*/ 	.word	0x00030850
        /*0a20*/ 	.short	0x010a
        /*0a22*/ 	.byte	0x3f
	.zero		1


	//   ....[69]....
        /*0a24*/ 	.word	0x0000ff10
        /*0a28*/ 	.word	0x00000003
        /*0a2c*/ 	.word	0x00030840
        /*0a30*/ 	.short	0x010a
        /*0a32*/ 	.byte	0x3f
	.zero		1


	//   ....[70]....
        /*0a34*/ 	.word	0x00011130
        /*0a38*/ 	.word	0x00000003
        /*0a3c*/ 	.word	0x00030820
        /*0a40*/ 	.short	0x010a
        /*0a42*/ 	.byte	0x3f
	.zero		1


	//   ....[71]....
        /*0a44*/ 	.word	0x00011180
        /*0a48*/ 	.word	0x00000013
        /*0a4c*/ 	.word	0x00030840
        /*0a50*/ 	.short	0x010a
        /*0a52*/ 	.byte	0x3f
	.zero		1


	//   ....[72]....
        /*0a54*/ 	.word	0x00011910
        /*0a58*/ 	.word	0x00000006
        /*0a5c*/ 	.word	0x00030860
        /*0a60*/ 	.short	0x010a
        /*0a62*/ 	.byte	0x3f
	.zero		1


	//   ....[73]....
        /*0a64*/ 	.word	0x00012210
        /*0a68*/ 	.word	0x00000000
        /*0a6c*/ 	.word	0x00030860
        /*0a70*/ 	.short	0x010a
        /*0a72*/ 	.byte	0x3f
	.zero		1


	//   ....[74]....
        /*0a74*/ 	.word	0x00012ad0
        /*0a78*/ 	.word	0x00000007
        /*0a7c*/ 	.word	0x00030820
        /*0a80*/ 	.short	0x010a
        /*0a82*/ 	.byte	0x3f
	.zero		1


	//   ....[75]....
        /*0a84*/ 	.word	0x00012c70
        /*0a88*/ 	.word	0x00000005
        /*0a8c*/ 	.word	0x00030840
        /*0a90*/ 	.short	0x010a
        /*0a92*/ 	.byte	0x3f
	.zero		1


	//   ....[76]....
        /*0a94*/ 	.word	0x00012cc0
        /*0a98*/ 	.word	0x00000007
        /*0a9c*/ 	.word	0x00030840
        /*0aa0*/ 	.short	0x010a
        /*0aa2*/ 	.byte	0x3f
	.zero		1


	//   ....[77]....
        /*0aa4*/ 	.word	0x00012d10
        /*0aa8*/ 	.word	0x00000005
        /*0aac*/ 	.word	0x00030860
        /*0ab0*/ 	.short	0x010a
        /*0ab2*/ 	.byte	0x3f
	.zero		1


	//----- nvinfo : EIATTR_NUM_MBARRIERS
	.align		4
.L_769:
        /*0ab4*/ 	.byte	0x03, 0x38
        /*0ab6*/ 	.short	0x0016


	//----- nvinfo : EIATTR_EXIT_INSTR_OFFSETS
	.align		4
        /*0ab8*/ 	.byte	0x04, 0x1c
        /*0aba*/ 	.short	(.L_771 - .L_770)


	//   ....[0]....
.L_770:
        /*0abc*/ 	.word	0x0000fbd0


	//----- nvinfo : EIATTR_MAX_THREADS
	.align		4
.L_771:
        /*0ac0*/ 	.byte	0x04, 0x05
        /*0ac2*/ 	.short	(.L_773 - .L_772)
.L_772:
        /*0ac4*/ 	.word	0x00000180
        /*0ac8*/ 	.word	0x00000001
        /*0acc*/ 	.word	0x00000001


	//----- nvinfo : EIATTR_CRS_STACK_SIZE
	.align		4
.L_773:
        /*0ad0*/ 	.byte	0x04, 0x1e
        /*0ad2*/ 	.short	(.L_775 - .L_774)
.L_774:
        /*0ad4*/ 	.word	0x00000000


	//----- nvinfo : EIATTR_CBANK_PARAM_SIZE
	.align		4
.L_775:
        /*0ad8*/ 	.byte	0x03, 0x19
        /*0ada*/ 	.short	0x0a70


	//----- nvinfo : EIATTR_PARAM_CBANK
	.align		4
        /*0adc*/ 	.byte	0x04, 0x0a
        /*0ade*/ 	.short	(.L_777 - .L_776)
	.align		4
.L_776:
        /*0ae0*/ 	.word	index@(.nv.constant0._ZN7cutlass13device_kernelIN5flash11enable_sm90INS1_16FlashAttnFwdSm90INS1_25CollectiveMainloopFwdSm90ILi2EN4cute5tupleIJNS5_1CILi1EEES8_S8_EEENS6_IJNS7_ILi128EEENS7_ILi96EEENS7_ILi192EEEEEELi192ENS_10bfloat16_tEfNS_4arch4Sm90ELb1ELb0ELb1ELb0ELb1ELb0ELb0ELb1ELb1ELb1ELb1ELb0EEENS1_21CollectiveEpilogueFwdINS6_IJSA_SC_SB_EEES9_SE_SG_Li256ELb0ELb1ELb1ELb0EEENS1_19SingleTileSchedulerILb0ELb1ELb1ELi128EEEEEEEEEvNT_6ParamsE)
        /*0ae4*/ 	.short	0x0210
        /*0ae6*/ 	.short	0x0a70


	//----- nvinfo : EIATTR_SW_WAR
	.align		4
.L_777:
        /*0ae8*/ 	.byte	0x04, 0x36
        /*0aea*/ 	.short	(.L_779 - .L_778)
.L_778:
        /*0aec*/ 	.word	0x00000008
.L_779:


//--------------------- .nv.info._ZN7cutlass13device_kernelIN5flash11enable_sm90INS1_16FlashAttnFwdSm90INS1_25CollectiveMainloopFwdSm90ILi2EN4cute5tupleIJNS5_1CILi1EEES8_S8_EEENS6_IJNS7_ILi128EEENS7_ILi96EEENS7_ILi192EEEEEELi192ENS_10bfloat16_tEfNS_4arch4Sm90ELb1ELb0ELb1ELb1ELb1ELb0ELb0ELb1ELb1ELb1ELb1ELb0EEENS1_21CollectiveEpilogueFwdINS6_IJSA_SC_SB_EEES9_SE_SG_Li256ELb1ELb1ELb1ELb0EEENS1_36VarlenDynamicPersistentTileSchedulerILi128ELi96ELi256ELi128ELb1ELb1ELb1ELb1ELb1ELb1EEEEEEEEEvNT_6ParamsE --------------------------
	.section	.nv.info._ZN7cutlass13device_kernelIN5flash11enable_sm90INS1_16FlashAttnFwdSm90INS1_25CollectiveMainloopFwdSm90ILi2EN4cute5tupleIJNS5_1CILi1EEES8_S8_EEENS6_IJNS7_ILi128EEENS7_ILi96EEENS7_ILi192EEEEEELi192ENS_10bfloat16_tEfNS_4arch4Sm90ELb1ELb0ELb1ELb1ELb1ELb0ELb0ELb1ELb1ELb1ELb1ELb0EEENS1_21CollectiveEpilogueFwdINS6_IJSA_SC_SB_EEES9_SE_SG_Li256ELb1ELb1ELb1ELb0EEENS1_36VarlenDynamicPersistentTileSchedulerILi128ELi96ELi256ELi128ELb1ELb1ELb1ELb1ELb1ELb1EEEEEEEEEvNT_6ParamsE,"",@"SHT_CUDA_INFO"
	.sectionflags	@""
	.align	4


	//----- nvinfo : EIATTR_CUDA_API_VERSION
	.align		4
        /*0000*/ 	.byte	0x04, 0x37
        /*0002*/ 	.short	(.L_781 - .L_780)
.L_780:
        /*0004*/ 	.word	0x00000082


	//----- nvinfo : EIATTR_KPARAM_INFO
	.align		4
.L_781:
        /*0008*/ 	.byte	0x04, 0x17
        /*000a*/ 	.short	(.L_783 - .L_782)
.L_782:
        /*000c*/ 	.word	0x00000000
        /*0010*/ 	.short	0x0000
        /*0012*/ 	.short	0x0070
        /*0014*/ 	.byte	0x00, 0xf0, 0x01, 0x2a


	//----- nvinfo : EIATTR_SPARSE_MMA_MASK
	.align		4
.L_783:
        /*0018*/ 	.byte	0x03, 0x50
        /*001a*/ 	.short	0x0000


	//----- nvinfo : EIATTR_MAXREG_COUNT
	.align		4
        /*001c*/ 	.byte	0x03, 0x1b
        /*001e*/ 	.short	0x00a8


	//----- nvinfo : EIATTR_NUM_BARRIERS
	.align		4
        /*0020*/ 	.byte	0x02, 0x4c
        /*0022*/ 	.byte	0x09
	.zero		1


	//----- nvinfo : EIATTR_EXTERNS
	.align		4
        /*0024*/ 	.byte	0x04, 0x0f
        /*0026*/ 	.short	(.L_785 - .L_784)


	//   ....[0]....
	.align		4
.L_784:
        /*0028*/ 	.word	index@(__assertfail)


	//----- nvinfo : EIATTR_ANNOTATIONS
	.align		4
.L_785:
        /*002c*/ 	.byte	0x04, 0x55
        /*002e*/ 	.short	(.L_787 - .L_786)


	//   ....[0]....
.L_786:
        /* <DEDUP_REMOVED lines=20> */


	//----- nvinfo : EIATTR_MERCURY_ISA_VERSION
	.align		4
.L_787:
        /*0158*/ 	.byte	0x03, 0x5f
        /*015a*/ 	.short	0x0101


	//----- nvinfo : EIATTR_UNUSED_LOAD_BYTE_OFFSET
	.align		4
        /*015c*/ 	.byte	0x04, 0x44
        /*015e*/ 	.short	(.L_789 - .L_788)


	//   ....[0]....
.L_788:
        /*0160*/ 	.word	0x00000950
        /*0164*/ 	.word	0x0000fff0


	//   ....[1]....
        /*0168*/ 	.word	0x0000aab0
        /*016c*/ 	.word	0x0000fff0


	//----- nvinfo : EIATTR_INT_WARP_WIDE_INSTR_OFFSETS
	.align		4
.L_789:
        /*0170*/ 	.byte	0x04, 0x31
        /*0172*/ 	.short	(.L_791 - .L_790)


	//   ....[0]....
.L_790:
        /*0174*/ 	.word	0x000000c0


	//   ....[1]....
        /*0178*/ 	.word	0x000000d0


	//   ....[2]....
        /*017c*/ 	.word	0x00000170


	//   ....[3]....
        /*0180*/ 	.word	0x000100e0


	//   ....[4]....
        /*0184*/ 	.word	0x00010170


	//   ....[5]....
        /*0188*/ 	.word	0x00012f40


	//   ....[6]....
        /*018c*/ 	.word	0x00012fd0


	//----- nvinfo : EIATTR_COOP_GROUP_MASK_REGIDS
	.align		4
.L_791:
        /*0190*/ 	.byte	0x04, 0x29
        /*0192*/ 	.short	(.L_793 - .L_792)


	//   ....[0]....
.L_792:
        /*0194*/ 	.word	0xffffffff


	//   ....[1]....
        /*0198*/ 	.word	0xffffffff


	//   ....[2]....
        /*019c*/ 	.word	0xffffffff


	//   ....[3]....
        /*01a0*/ 	.word	0xffffffff


	//   ....[4]....
        /*01a4*/ 	.word	0xffffffff


	//   ....[5]....
        /*01a8*/ 	.word	0xffffffff


	//   ....[6]....
        /*01ac*/ 	.word	0xffffffff


	//   ....[7]....
        /*01b0*/ 	.word	0xffffffff


	//   ....[8]....
        /*01b4*/ 	.word	0xffffffff


	//   ....[9]....
        /*01b8*/ 	.word	0xffffffff


	//   ....[10]....
        /*01bc*/ 	.word	0xffffffff


	//   ....[11]....
        /*01c0*/ 	.word	0xffffffff


	//   ....[12]....
        /*01c4*/ 	.word	0xffffffff


	//   ....[13]....
        /*01c8*/ 	.word	0xffffffff


	//   ....[14]....
        /*01cc*/ 	.word	0xffffffff


	//   ....[15]....
        /*01d0*/ 	.word	0xffffffff


	//   ....[16]....
        /*01d4*/ 	.word	0xffffffff


	//   ....[17]....
        /*01d8*/ 	.word	0xffffffff


	//   ....[18]....
        /*01dc*/ 	.word	0xffffffff


	//   ....[19]....
        /*01e0*/ 	.word	0xffffffff


	//   ....[20]....
        /*01e4*/ 	.word	0xffffffff


	//   ....[21]....
        /*01e8*/ 	.word	0xffffffff


	//   ....[22]....
        /*01ec*/ 	.word	0xffffffff


	//   ....[23]....
        /*01f0*/ 	.word	0xffffffff


	//   ....[24]....
        /*01f4*/ 	.word	0xffffffff


	//   ....[25]....
        /*01f8*/ 	.word	0xffffffff


	//   ....[26]....
        /*01fc*/ 	.word	0xffffffff


	//   ....[27]....
        /*0200*/ 	.word	0xffffffff


	//   ....[28]....
        /*0204*/ 	.word	0xffffffff


	//   ....[29]....
        /*0208*/ 	.word	0xffffffff


	//   ....[30]....
        /*020c*/ 	.word	0xffffffff


	//   ....[31]....
        /*0210*/ 	.word	0xffffffff


	//   ....[32]....
        /*0214*/ 	.word	0xffffffff


	//   ....[33]....
        /*0218*/ 	.word	0xffffffff


	//   ....[34]....
        /*021c*/ 	.word	0xffffffff


	//   ....[35]....
        /*0220*/ 	.word	0xffffffff


	//   ....[36]....
        /*0224*/ 	.word	0xffffffff


	//   ....[37]....
        /*0228*/ 	.word	0xffffffff


	//   ....[38]....
        /*022c*/ 	.word	0xffffffff


	//   ....[39]....
        /*0230*/ 	.word	0xffffffff


	//   ....[40]....
        /*0234*/ 	.word	0xffffffff


	//   ....[41]....
        /*0238*/ 	.word	0xffffffff


	//   ....[42]....
        /*023c*/ 	.word	0xffffffff


	//   ....[43]....
        /*0240*/ 	.word	0xffffffff


	//   ....[44]....
        /*0244*/ 	.word	0xffffffff


	//   ....[45]....
        /*0248*/ 	.word	0xffffffff


	//   ....[46]....
        /*024c*/ 	.word	0xffffffff


	//   ....[47]....
        /*0250*/ 	.word	0xffffffff


	//   ....[48]....
        /*0254*/ 	.word	0xffffffff


	//   ....[49]....
        /*0258*/ 	.word	0xffffffff


	//   ....[50]....
        /*025c*/ 	.word	0xffffffff


	//   ....[51]....
        /*0260*/ 	.word	0xffffffff


	//   ....[52]....
        /*0264*/ 	.word	0xffffffff


	//   ....[53]....
        /*0268*/ 	.word	0xffffffff


	//   ....[54]....
        /*026c*/ 	.word	0xffffffff


	//   ....[55]....
        /*0270*/ 	.word	0xffffffff


	//   ....[56]....
        /*0274*/ 	.word	0xffffffff


	//   ....[57]....
        /*0278*/ 	.word	0xffffffff


	//   ....[58]....
        /*027c*/ 	.word	0xffffffff


	//   ....[59]....
        /*0280*/ 	.word	0xffffffff


	//   ....[60]....
        /*0284*/ 	.word	0xffffffff


	//   ....[61]....
        /*0288*/ 	.word	0xffffffff


	//   ....[62]....
        /*028c*/ 	.word	0xffffffff


	//   ....[63]....
        /*0290*/ 	.word	0xffffffff


	//   ....[64]....
        /*0294*/ 	.word	0xffffffff


	//   ....[65]....
        /*0298*/ 	.word	0xffffffff


	//   ....[66]....
        /*029c*/ 	.word	0xffffffff


	//   ....[67]....
        /*02a0*/ 	.word	0xffffffff


	//   ....[68]....
        /*02a4*/ 	.word	0xffffffff


	//   ....[69]....
        /*02a8*/ 	.word	0xffffffff


	//   ....[70]....
        /*02ac*/ 	.word	0xffffffff


	//   ....[71]....
        /*02b0*/ 	.word	0xffffffff


	//   ....[72]....
        /*02b4*/ 	.word	0xffffffff


	//   ....[73]....
        /*02b8*/ 	.word	0xffffffff


	//   ....[74]....
        /*02bc*/ 	.word	0xffffffff


	//   ....[75]....
        /*02c0*/ 	.word	0xffffffff


	//   ....[76]....
        /*02c4*/ 	.word	0xffffffff


	//   ....[77]....
        /*02c8*/ 	.word	0xffffffff


	//   ....[78]....
        /*02cc*/ 	.word	0xffffffff


	//   ....[79]....
        /*02d0*/ 	.word	0xffffffff


	//   ....[80]....
        /*02d4*/ 	.word	0xffffffff


	//   ....[81]....
        /*02d8*/ 	.word	0xffffffff


	//   ....[82]....
        /*02dc*/ 	.word	0xffffffff


	//   ....[83]....
        /*02e0*/ 	.word	0xffffffff


	//   ....[84]....
        /*02e4*/ 	.word	0xffffffff


	//   ....[85]....
        /*02e8*/ 	.word	0xffffffff


	//   ....[86]....
        /*02ec*/ 	.word	0xffffffff


	//   ....[87]....
        /*02f0*/ 	.word	0xffffffff


	//   ....[88]....
        /*02f4*/ 	.word	0xffffffff


	//   ....[89]....
        /*02f8*/ 	.word	0xffffffff


	//   ....[90]....
        /*02fc*/ 	.word	0xffffffff


	//   ....[91]....
        /*0300*/ 	.word	0xffffffff


	//   ....[92]....
        /*0304*/ 	.word	0xffffffff


	//   ....[93]....
        /*0308*/ 	.word	0xffffffff


	//   ....[94]....
        /*030c*/ 	.word	0xffffffff


	//   ....[95]....
        /*0310*/ 	.word	0xffffffff


	//   ....[96]....
        /*0314*/ 	.word	0xffffffff


	//   ....[97]....
        /*0318*/ 	.word	0xffffffff


	//   ....[98]....
        /*031c*/ 	.word	0xffffffff


	//   ....[99]....
        /*0320*/ 	.word	0xffffffff


	//   ....[100]....
        /*0324*/ 	.word	0xffffffff


	//   ....[101]....
        /*0328*/ 	.word	0xffffffff


	//   ....[102]....
        /*032c*/ 	.word	0xffffffff


	//   ....[103]....
        /*0330*/ 	.word	0xffffffff


	//   ....[104]....
        /*0334*/ 	.word	0xffffffff


	//   ....[105]....
        /*0338*/ 	.word	0xffffffff


	//   ....[106]....
        /*033c*/ 	.word	0xffffffff


	//   ....[107]....
        /*0340*/ 	.word	0xffffffff


	//   ....[108]....
        /*0344*/ 	.word	0xffffffff


	//   ....[109]....
        /*0348*/ 	.word	0xffffffff


	//   ....[110]....
        /*034c*/ 	.word	0xffffffff


	//   ....[111]....
        /*0350*/ 	.word	0xffffffff


	//   ....[112]....
        /*0354*/ 	.word	0xffffffff


	//   ....[113]....
        /*0358*/ 	.word	0xffffffff


	//   ....[114]....
        /*035c*/ 	.word	0xffffffff


	//   ....[115]....
        /*0360*/ 	.word	0xffffffff


	//   ....[116]....
        /*0364*/ 	.word	0xffffffff


	//   ....[117]....
        /*0368*/ 	.word	0xffffffff


	//   ....[118]....
        /*036c*/ 	.word	0xffffffff


	//   ....[119]....
        /*0370*/ 	.word	0xffffffff


	//   ....[120]....
        /*0374*/ 	.word	0xffffffff


	//   ....[121]....
        /*0378*/ 	.word	0xffffffff


	//   ....[122]....
        /*037c*/ 	.word	0xffffffff


	//   ....[123]....
        /*0380*/ 	.word	0xffffffff


	//   ....[124]....
        /*0384*/ 	.word	0xffffffff


	//   ....[125]....
        /*0388*/ 	.word	0xffffffff


	//   ....[126]....
        /*038c*/ 	.word	0xffffffff


	//   ....[127]....
        /*0390*/ 	.word	0xffffffff


	//   ....[128]....
        /*0394*/ 	.word	0xffffffff


	//   ....[129]....
        /*0398*/ 	.word	0xffffffff


	//   ....[130]....
        /*039c*/ 	.word	0xffffffff


	//   ....[131]....
        /*03a0*/ 	.word	0xffffffff


	//   ....[132]....
        /*03a4*/ 	.word	0xffffffff


	//   ....[133]....
        /*03a8*/ 	.word	0xffffffff


	//   ....[134]....
        /*03ac*/ 	.word	0xffffffff


	//   ....[135]....
        /*03b0*/ 	.word	0xffffffff


	//   ....[136]....
        /*03b4*/ 	.word	0xffffffff


	//   ....[137]....
        /*03b8*/ 	.word	0xffffffff


	//   ....[138]....
        /*03bc*/ 	.word	0xffffffff


	//   ....[139]....
        /*03c0*/ 	.word	0xffffffff


	//   ....[140]....
        /*03c4*/ 	.word	0xffffffff


	//   ....[141]....
        /*03c8*/ 	.word	0xffffffff


	//   ....[142]....
        /*03cc*/ 	.word	0xffffffff


	//   ....[143]....
        /*03d0*/ 	.word	0xffffffff


	//   ....[144]....
        /*03d4*/ 	.word	0xffffffff


	//   ....[145]....
        /*03d8*/ 	.word	0xffffffff


	//   ....[146]....
        /*03dc*/ 	.word	0xffffffff


	//   ....[147]....
        /*03e0*/ 	.word	0xffffffff


	//   ....[148]....
        /*03e4*/ 	.word	0xffffffff


	//   ....[149]....
        /*03e8*/ 	.word	0xffffffff


	//   ....[150]....
        /*03ec*/ 	.word	0xffffffff


	//   ....[151]....
        /*03f0*/ 	.word	0x0500000f


	//   ....[152]....
        /*03f4*/ 	.word	0x0500000f


	//   ....[153]....
        /*03f8*/ 	.word	0x0500000f


	//   ....[154]....
        /*03fc*/ 	.word	0x0500000f


	//   ....[155]....
        /*0400*/ 	.word	0x0500000f


	//   ....[156]....
        /*0404*/ 	.word	0x0500000f


	//   ....[157]....
        /*0408*/ 	.word	0x0500000f


	//   ....[158]....
        /*040c*/ 	.word	0x0500000f


	//   ....[159]....
        /*0410*/ 	.word	0x0500000f


	//   ....[160]....
        /*0414*/ 	.word	0x0500000f


	//   ....[161]....
        /*0418*/ 	.word	0x0500000f


	//   ....[162]....
        /*041c*/ 	.word	0x0500000f


	//   ....[163]....
        /*0420*/ 	.word	0x0500000f


	//   ....[164]....
        /*0424*/ 	.word	0x0500000f


	//   ....[165]....
        /*0428*/ 	.word	0x0500000f


	//   ....[166]....
        /*042c*/ 	.word	0x0500000f


	//   ....[167]....
        /*0430*/ 	.word	0x0500000f


	//   ....[168]....
        /*0434*/ 	.word	0x0500000f


	//   ....[169]....
        /*0438*/ 	.word	0x0500000f


	//   ....[170]....
        /*043c*/ 	.word	0x0500000f


	//   ....[171]....
        /*0440*/ 	.word	0x0500000f


	//   ....[172]....
        /*0444*/ 	.word	0x0500000f


	//   ....[173]....
        /*0448*/ 	.word	0x0500000f


	//   ....[174]....
        /*044c*/ 	.word	0x0500000f


	//   ....[175]....
        /*0450*/ 	.word	0x0500000f


	//   ....[176]....
        /*0454*/ 	.word	0x0500000f


	//   ....[177]....
        /*0458*/ 	.word	0x0500000f


	//   ....[178]....
        /*045c*/ 	.word	0x0500000f


	//   ....[179]....
        /*0460*/ 	.word	0x0500000f


	//   ....[180]....
        /*0464*/ 	.word	0x0500000f


	//   ....[181]....
        /*0468*/ 	.word	0x0500000f


	//   ....[182]....
        /*046c*/ 	.word	0x0500000f


	//   ....[183]....
        /*0470*/ 	.word	0x0500000f


	//   ....[184]....
        /*0474*/ 	.word	0x0500000f


	//   ....[185]....
        /*0478*/ 	.word	0x0500000f


	//   ....[186]....
        /*047c*/ 	.word	0x0500000f


	//   ....[187]....
        /*0480*/ 	.word	0x0500000f


	//   ....[188]....
        /*0484*/ 	.word	0x0500000f


	//   ....[189]....
        /*0488*/ 	.word	0x0500000f


	//   ....[190]....
        /*048c*/ 	.word	0x0500000f


	//   ....[191]....
        /*0490*/ 	.word	0x0500000f


	//   ....[192]....
        /*0494*/ 	.word	0x0500000f


	//   ....[193]....
        /*0498*/ 	.word	0x0500000f


	//   ....[194]....
        /*049c*/ 	.word	0x0500000f


	//   ....[195]....
        /*04a0*/ 	.word	0x0500000f


	//   ....[196]....
        /*04a4*/ 	.word	0x0500000f


	//   ....[197]....
        /*04a8*/ 	.word	0x0500000f


	//   ....[198]....
        /*04ac*/ 	.word	0x0500000f


	//   ....[199]....
        /*04b0*/ 	.word	0x0500000f


	//   ....[200]....
        /*04b4*/ 	.word	0x0500000f


	//   ....[201]....
        /*04b8*/ 	.word	0x0500000f


	//   ....[202]....
        /*04bc*/ 	.word	0x0500000f


	//   ....[203]....
        /*04c0*/ 	.word	0x0500000f


	//   ....[204]....
        /*04c4*/ 	.word	0x0500000f


	//   ....[205]....
        /*04c8*/ 	.word	0x0500000f


	//   ....[206]....
        /*04cc*/ 	.word	0x0500000f


	//   ....[207]....
        /*04d0*/ 	.word	0x0500000f


	//   ....[208]....
        /*04d4*/ 	.word	0x0500000f


	//   ....[209]....
        /*04d8*/ 	.word	0x0500000f


	//   ....[210]....
        /*04dc*/ 	.word	0x0500000f


	//   ....[211]....
        /*04e0*/ 	.word	0x0500000f


	//   ....[212]....
        /*04e4*/ 	.word	0x0500000f


	//   ....[213]....
        /*04e8*/ 	.word	0x0500000f


	//   ....[214]....
        /*04ec*/ 	.word	0x0500000f


	//   ....[215]....
        /*04f0*/ 	.word	0x0500000f


	//   ....[216]....
        /*04f4*/ 	.word	0x0500000f


	//   ....[217]....
        /*04f8*/ 	.word	0x0500000f


	//   ....[218]....
        /*04fc*/ 	.word	0x0500000f


	//   ....[219]....
        /*0500*/ 	.word	0x0500000f


	//   ....[220]....
        /*0504*/ 	.word	0x0500000f


	//   ....[221]....
        /*0508*/ 	.word	0x0500000f


	//   ....[222]....
        /*050c*/ 	.word	0x0500000f


	//   ....[223]....
        /*0510*/ 	.word	0x0500000f


	//   ....[224]....
        /*0514*/ 	.word	0x0500000f


	//   ....[225]....
        /*0518*/ 	.word	0x0500000f


	//   ....[226]....
        /*051c*/ 	.word	0x0500000f


	//   ....[227]....
        /*0520*/ 	.word	0x0500000f


	//   ....[228]....
        /*0524*/ 	.word	0x0500000f


	//   ....[229]....
        /*0528*/ 	.word	0x0500000f


	//   ....[230]....
        /*052c*/ 	.word	0x0500000f


	//   ....[231]....
        /*0530*/ 	.word	0x0500000f


	//   ....[232]....
        /*0534*/ 	.word	0x0500000f


	//   ....[233]....
        /*0538*/ 	.word	0x0500000f


	//   ....[234]....
        /*053c*/ 	.word	0x0500000f


	//----- nvinfo : EIATTR_COOP_GROUP_INSTR_OFFSETS
	.align		4
.L_793:
        /*0540*/ 	.byte	0x04, 0x28
        /*0542*/ 	.short	(.L_795 - .L_794)


	//   ....[0]....
.L_794:
        /*0544*/ 	.word	0x00000070


	//   ....[1]....
        /*0548*/ 	.word	0x000000b0


	//   ....[2]....
        /*054c*/ 	.word	0x000002d0


	//   ....[3]....
        /*0550*/ 	.word	0x00000430


	//   ....[4]....
        /*0554*/ 	.word	0x00000550


	//   ....[5]....
        /*0558*/ 	.word	0x000006b0


	//   ....[6]....
        /*055c*/ 	.word	0x00001db0


	//   ....[7]....
        /*0560*/ 	.word	0x00002930


	//   ....[8]....
        /*0564*/ 	.word	0x00002b80


	//   ....[9]....
        /*0568*/ 	.word	0x00003480


	//   ....[10]....
        /*056c*/ 	.word	0x000034f0


	//   ....[11]....
        /*0570*/ 	.word	0x00003c70


	//   ....[12]....
        /*0574*/ 	.word	0x00003d40


	//   ....[13]....
        /*0578*/ 	.word	0x00005860


	//   ....[14]....
        /*057c*/ 	.word	0x00006090


	//   ....[15]....
        /*0580*/ 	.word	0x000060f0


	//   ....[16]....
        /*0584*/ 	.word	0x00006170


	//   ....[17]....
        /*0588*/ 	.word	0x000068f0


	//   ....[18]....
        /*058c*/ 	.word	0x00006950


	//   ....[19]....
        /*0590*/ 	.word	0x00008c70


	//   ....[20]....
        /*0594*/ 	.word	0x00008c90


	//   ....[21]....
        /*0598*/ 	.word	0x00008cb0


	//   ....[22]....
        /*059c*/ 	.word	0x00008cd0


	//   ....[23]....
        /*05a0*/ 	.word	0x00009fd0


	//   ....[24]....
        /*05a4*/ 	.word	0x0000a000


	//   ....[25]....
        /*05a8*/ 	.word	0x0000a0c0


	//   ....[26]....
        /*05ac*/ 	.word	0x0000a0d0


	//   ....[27]....
        /*05b0*/ 	.word	0x0000b930


	//   ....[28]....
        /*05b4*/ 	.word	0x0000b950


	//   ....[29]....
        /*05b8*/ 	.word	0x0000b960


	//   ....[30]....
        /*05bc*/ 	.word	0x0000b970


	//   ....[31]....
        /*05c0*/ 	.word	0x0000c250


	//   ....[32]....
        /*05c4*/ 	.word	0x0000c270


	//   ....[33]....
        /*05c8*/ 	.word	0x0000c3b0


	//   ....[34]....
        /*05cc*/ 	.word	0x0000c3d0


	//   ....[35]....
        /*05d0*/ 	.word	0x0000c4d0


	//   ....[36]....
        /*05d4*/ 	.word	0x0000c4f0


	//   ....[37]....
        /*05d8*/ 	.word	0x0000c600


	//   ....[38]....
        /*05dc*/ 	.word	0x0000c620


	//   ....[39]....
        /*05e0*/ 	.word	0x0000ca70


	//   ....[40]....
        /*05e4*/ 	.word	0x0000ca80


	//   ....[41]....
        /*05e8*/ 	.word	0x0000d140


	//   ....[42]....
        /*05ec*/ 	.word	0x0000d150


	//   ....[43]....
        /*05f0*/ 	.word	0x0000e200


	//   ....[44]....
        /*05f4*/ 	.word	0x0000e230


	//   ....[45]....
        /*05f8*/ 	.word	0x0000e340


	//   ....[46]....
        /*05fc*/ 	.word	0x0000e360


	//   ....[47]....
        /*0600*/ 	.word	0x0000e460


	//   ....[48]....
        /*0604*/ 	.word	0x0000e480


	//   ....[49]....
        /*0608*/ 	.word	0x0000e590


	//   ....[50]....
        /*060c*/ 	.word	0x0000e5b0


	//   ....[51]....
        /*0610*/ 	.word	0x0000e750


	//   ....[52]....
        /*0614*/ 	.word	0x0000e940


	//   ....[53]....
        /*0618*/ 	.word	0x0000e970


	//   ....[54]....
        /*061c*/ 	.word	0x0000e9a0


	//   ....[55]....
        /*0620*/ 	.word	0x0000e9d0


	//   ....[56]....
        /*0624*/ 	.word	0x0000ea00


	//   ....[57]....
        /*0628*/ 	.word	0x0000ea30


	//   ....[58]....
        /*062c*/ 	.word	0x0000eba0


	//   ....[59]....
        /*0630*/ 	.word	0x0000ebd0


	//   ....[60]....
        /*0634*/ 	.word	0x0000ec00


	//   ....[61]....
        /*0638*/ 	.word	0x0000ec30


	//   ....[62]....
        /*063c*/ 	.word	0x0000ec60


	//   ....[63]....
        /*0640*/ 	.word	0x0000ec90


	//   ....[64]....
        /*0644*/ 	.word	0x0000ed20


	//   ....[65]....
        /*0648*/ 	.word	0x0000ed50


	//   ....[66]....
        /*064c*/ 	.word	0x0000ed60


	//   ....[67]....
        /*0650*/ 	.word	0x0000eda0


	//   ....[68]....
        /*0654*/ 	.word	0x00010c80


	//   ....[69]....
        /*0658*/ 	.word	0x00010ca0


	//   ....[70]....
        /*065c*/ 	.word	0x00010d50


	//   ....[71]....
        /*0660*/ 	.word	0x00010d70


	//   ....[72]....
        /*0664*/ 	.word	0x00010e10


	//   ....[73]....
        /*0668*/ 	.word	0x00010e30


	//   ....[74]....
        /*066c*/ 	.word	0x00010ed0


	//   ....[75]....
        /*0670*/ 	.word	0x00010ef0


	//   ....[76]....
        /*0674*/ 	.word	0x00010f90


	//   ....[77]....
        /*0678*/ 	.word	0x00010fb0


	//   ....[78]....
        /*067c*/ 	.word	0x00010fc0


	//   ....[79]....
        /*0680*/ 	.word	0x00011050


	//   ....[80]....
        /*0684*/ 	.word	0x00011750


	//   ....[81]....
        /*0688*/ 	.word	0x00011780


	//   ....[82]....
        /*068c*/ 	.word	0x000117e0


	//   ....[83]....
        /*0690*/ 	.word	0x00011840


	//   ....[84]....
        /*0694*/ 	.word	0x00011890


	//   ....[85]....
        /*0698*/ 	.word	0x000118f0


	//   ....[86]....
        /*069c*/ 	.word	0x00011930


	//   ....[87]....
        /*06a0*/ 	.word	0x000119a0


	//   ....[88]....
        /*06a4*/ 	.word	0x000119f0


	//   ....[89]....
        /*06a8*/ 	.word	0x00011a50


	//   ....[90]....
        /*06ac*/ 	.word	0x00011aa0


	//   ....[91]....
        /*06b0*/ 	.word	0x00011b00


	//   ....[92]....
        /*06b4*/ 	.word	0x00011b40


	//   ....[93]....
        /*06b8*/ 	.word	0x00011ba0


	//   ....[94]....
        /*06bc*/ 	.word	0x00011bc0


	//   ....[95]....
        /*06c0*/ 	.word	0x00011c00


	//   ....[96]....
        /*06c4*/ 	.word	0x000123b0


	//   ....[97]....
        /*06c8*/ 	.word	0x000123f0


	//   ....[98]....
        /*06cc*/ 	.word	0x00012400


	//   ....[99]....
        /*06d0*/ 	.word	0x00012460


	//   ....[100]....
        /*06d4*/ 	.word	0x00012470


	//   ....[101]....
        /*06d8*/ 	.word	0x000124d0


	//   ....[102]....
        /*06dc*/ 	.word	0x00012500


	//   ....[103]....
        /*06e0*/ 	.word	0x00012540


	//   ....[104]....
        /*06e4*/ 	.word	0x00012570


	//   ....[105]....
        /*06e8*/ 	.word	0x000125b0


	//   ....[106]....
        /*06ec*/ 	.word	0x000125e0


	//   ....[107]....
        /*06f0*/ 	.word	0x00012620


	//   ....[108]....
        /*06f4*/ 	.word	0x00012890


	//   ....[109]....
        /*06f8*/ 	.word	0x000128b0


	//   ....[110]....
        /*06fc*/ 	.word	0x000128c0


	//   ....[111]....
        /*0700*/ 	.word	0x00012950


	//   ....[112]....
        /*0704*/ 	.word	0x00012960


	//   ....[113]....
        /*0708*/ 	.word	0x000129f0


	//   ....[114]....
        /*070c*/ 	.word	0x00012a00


	//   ....[115]....
        /*0710*/ 	.word	0x00012a90


	//   ....[116]....
        /*0714*/ 	.word	0x00012aa0


	//   ....[117]....
        /*0718*/ 	.word	0x00012b30


	//   ....[118]....
        /*071c*/ 	.word	0x00012b40


	//   ....[119]....
        /*0720*/ 	.word	0x00012b50


	//   ....[120]....
        /*0724*/ 	.word	0x00013110


	//   ....[121]....
        /*0728*/ 	.word	0x00013150


	//   ....[122]....
        /*072c*/ 	.word	0x00013190


	//   ....[123]....
        /*0730*/ 	.word	0x000131c0


	//   ....[124]....
        /*0734*/ 	.word	0x00013250


	//   ....[125]....
        /*0738*/ 	.word	0x00013270


	//   ....[126]....
        /*073c*/ 	.word	0x000132f0


	//   ....[127]....
        /*0740*/ 	.word	0x00013320


	//   ....[128]....
        /*0744*/ 	.word	0x00013390


	//   ....[129]....
        /*0748*/ 	.word	0x000133c0


	//   ....[130]....
        /*074c*/ 	.word	0x000133f0


	//   ....[131]....
        /*0750*/ 	.word	0x00013440


	//   ....[132]....
        /*0754*/ 	.word	0x00013880


	//   ....[133]....
        /*0758*/ 	.word	0x00013890


	//   ....[134]....
        /*075c*/ 	.word	0x000138d0


	//   ....[135]....
        /*0760*/ 	.word	0x00013910


	//   ....[136]....
        /*0764*/ 	.word	0x00013940


	//   ....[137]....
        /*0768*/ 	.word	0x00013970


	//   ....[138]....
        /*076c*/ 	.word	0x000139a0


	//   ....[139]....
        /*0770*/ 	.word	0x000139d0


	//   ....[140]....
        /*0774*/ 	.word	0x00013b80


	//   ....[141]....
        /*0778*/ 	.word	0x00013bb0


	//   ....[142]....
        /*077c*/ 	.word	0x00013be0


	//   ....[143]....
        /*0780*/ 	.word	0x00013c10


	//   ....[144]....
        /*0784*/ 	.word	0x00013c40


	//   ....[145]....
        /*0788*/ 	.word	0x00013c70


	//   ....[146]....
        /*078c*/ 	.word	0x00013d30


	//   ....[147]....
        /*0790*/ 	.word	0x00013d50


	//   ....[148]....
        /*0794*/ 	.word	0x00013d70


	//   ....[149]....
        /*0798*/ 	.word	0x00013dd0


	//   ....[150]....
        /*079c*/ 	.word	0x000147f0


	//   ....[151]....
        /*07a0*/ 	.word	0x00014db0


	//   ....[152]....
        /*07a4*/ 	.word	0x00014ea0


	//   ....[153]....
        /*07a8*/ 	.word	0x00014f40


	//   ....[154]....
        /*07ac*/ 	.word	0x00014fa0


	//   ....[155]....
        /*07b0*/ 	.word	0x000150b0


	//   ....[156]....
        /*07b4*/ 	.word	0x00015120


	//   ....[157]....
        /*07b8*/ 	.word	0x00015230


	//   ....[158]....
        /*07bc*/ 	.word	0x000152a0


	//   ....[159]....
        /*07c0*/ 	.word	0x000153b0


	//   ....[160]....
        /*07c4*/ 	.word	0x00015420


	//   ....[161]....
        /*07c8*/ 	.word	0x00015530


	//   ....[162]....
        /*07cc*/ 	.word	0x000155a0


	//   ....[163]....
        /*07d0*/ 	.word	0x00015640


	//   ....[164]....
        /*07d4*/ 	.word	0x00015750


	//   ....[165]....
        /*07d8*/ 	.word	0x000157c0


	//   ....[166]....
        /*07dc*/ 	.word	0x00015840


	//   ....[167]....
        /*07e0*/ 	.word	0x00015910


	//   ....[168]....
        /*07e4*/ 	.word	0x00015990


	//   ....[169]....
        /*07e8*/ 	.word	0x00015a70


	//   ....[170]....
        /*07ec*/ 	.word	0x00015af0


	//   ....[171]....
        /*07f0*/ 	.word	0x00015bd0


	//   ....[172]....
        /*07f4*/ 	.word	0x00015c50


	//   ....[173]....
        /*07f8*/ 	.word	0x00015d30


	//   ....[174]....
        /*07fc*/ 	.word	0x00015db0


	//   ....[175]....
        /*0800*/ 	.word	0x00015e90


	//   ....[176]....
        /*0804*/ 	.word	0x00015f10


	//   ....[177]....
        /*0808*/ 	.word	0x00015fe0


	//   ....[178]....
        /*080c*/ 	.word	0x00016060


	//   ....[179]....
        /*0810*/ 	.word	0x00016120


	//   ....[180]....
        /*0814*/ 	.word	0x00016250


	//   ....[181]....
        /*0818*/ 	.word	0x00016330


	//   ....[182]....
        /*081c*/ 	.word	0x00016390


	//   ....[183]....
        /*0820*/ 	.word	0x00016460


	//   ....[184]....
        /*0824*/ 	.word	0x000164c0


	//   ....[185]....
        /*0828*/ 	.word	0x00016590


	//   ....[186]....
        /*082c*/ 	.word	0x000165f0


	//   ....[187]....
        /*0830*/ 	.word	0x000166c0


	//   ....[188]....
        /*0834*/ 	.word	0x00016720


	//   ....[189]....
        /*0838*/ 	.word	0x000167f0


	//   ....[190]....
        /*083c*/ 	.word	0x00016850


	//   ....[191]....
        /*0840*/ 	.word	0x00016930


	//   ....[192]....
        /*0844*/ 	.word	0x00016a20


	//   ....[193]....
        /*0848*/ 	.word	0x00016ac0


	//   ....[194]....
        /*084c*/ 	.word	0x00016b20


	//   ....[195]....
        /*0850*/ 	.word	0x00016c20


	//   ....[196]....
        /*0854*/ 	.word	0x00016c80


	//   ....[197]....
        /*0858*/ 	.word	0x00016d80


	//   ....[198]....
        /*085c*/ 	.word	0x00016de0


	//   ....[199]....
        /*0860*/ 	.word	0x00016ee0


	//   ....[200]....
        /*0864*/ 	.word	0x00016f40


	//   ....[201]....
        /*0868*/ 	.word	0x00017040


	//   ....[202]....
        /*086c*/ 	.word	0x000170a0


	//   ....[203]....
        /*0870*/ 	.word	0x00017170


	//   ....[204]....
        /*0874*/ 	.word	0x000172b0


	//   ....[205]....
        /*0878*/ 	.word	0x00017350


	//   ....[206]....
        /*087c*/ 	.word	0x00017430


	//   ....[207]....
        /*0880*/ 	.word	0x00017500


	//   ....[208]....
        /*0884*/ 	.word	0x00017560


	//   ....[209]....
        /*0888*/ 	.word	0x00017650


	//   ....[210]....
        /*088c*/ 	.word	0x000176b0


	//   ....[211]....
        /*0890*/ 	.word	0x000177a0


	//   ....[212]....
        /*0894*/ 	.word	0x00017800


	//   ....[213]....
        /*0898*/ 	.word	0x000178f0


	//   ....[214]....
        /*089c*/ 	.word	0x00017950


	//   ....[215]....
        /*08a0*/ 	.word	0x00017a30


	//   ....[216]....
        /*08a4*/ 	.word	0x00017ac0


	//   ....[217]....
        /*08a8*/ 	.word	0x00017b60


	//   ....[218]....
        /*08ac*/ 	.word	0x00017cd0


	//   ....[219]....
        /*08b0*/ 	.word	0x00017d40


	//   ....[220]....
        /*08b4*/ 	.word	0x00017dc0


	//   ....[221]....
        /*08b8*/ 	.word	0x00017e30


	//   ....[222]....
        /*08bc*/ 	.word	0x00017ea0


	//   ....[223]....
        /*08c0*/ 	.word	0x00017f20


	//   ....[224]....
        /*08c4*/ 	.word	0x00017fa0


	//   ....[225]....
        /*08c8*/ 	.word	0x00018030


	//   ....[226]....
        /*08cc*/ 	.word	0x000180a0


	//   ....[227]....
        /*08d0*/ 	.word	0x00018110


	//   ....[228]....
        /*08d4*/ 	.word	0x00018180


	//   ....[229]....
        /*08d8*/ 	.word	0x00018200


	//   ....[230]....
        /*08dc*/ 	.word	0x00018270


	//   ....[231]....
        /*08e0*/ 	.word	0x00018300


	//   ....[232]....
        /*08e4*/ 	.word	0x00018360


	//   ....[233]....
        /*08e8*/ 	.word	0x000183f0


	//   ....[234]....
        /*08ec*/ 	.word	0x00018520


	//----- nvinfo : EIATTR_REG_RECONFIG
	.align		4
.L_795:
        /*08f0*/ 	.byte	0x01, 0x54
	.zero		2


	//----- nvinfo : EIATTR_SYSCALL_OFFSETS
	.align		4
        /*08f4*/ 	.byte	0x04, 0x46
        /*08f6*/ 	.short	(.L_797 - .L_796)


	//   ....[0]....
.L_796:
        /*08f8*/ 	.word	0x00001f30


	//   ....[1]....
        /*08fc*/ 	.word	0x000102d0


	//   ....[2]....
        /*0900*/ 	.word	0x00010420


	//   ....[3]....
        /*0904*/ 	.word	0x00010510


	//   ....[4]....
        /*0908*/ 	.word	0x000113e0


	//----- nvinfo : EIATTR_MBARRIER_INSTR_OFFSETS
	.align		4
.L_797:
        /*090c*/ 	.byte	0x04, 0x39
        /*090e*/ 	.short	(.L_799 - .L_798)


	//   ....[0]....
.L_798:
        /*0910*/ 	.word	0x00000180
        /*0914*/ 	.word	0x000000ff
        /*0918*/ 	.word	0x00030800
        /*091c*/ 	.short	0x0100
        /*091e*/ 	.byte	0x08
	.zero		1


	//   ....[1]....
        /*0920*/ 	.word	0x00000190
        /*0924*/ 	.word	0x000000ff
        /*0928*/ 	.word	0x00030820
        /*092c*/ 	.short	0x0100
        /*092e*/ 	.byte	0x08
	.zero		1


	//   ....[2]....
        /*0930*/ 	.word	0x00000280
        /*0934*/ 	.word	0x000000ff
        /*0938*/ 	.word	0x00030830
        /*093c*/ 	.short	0x0100
        /*093e*/ 	.byte	0x08
	.zero		1


	//   ....[3]....
        /*0940*/ 	.word	0x00000290
        /*0944*/ 	.word	0x000000ff
        /*0948*/ 	.word	0x00030840
        /*094c*/ 	.short	0x0100
        /*094e*/ 	.byte	0x08
	.zero		1


	//   ....[4]....
        /*0950*/ 	.word	0x000002a0
        /*0954*/ 	.word	0x000000ff
        /*0958*/ 	.word	0x00030838
        /*095c*/ 	.short	0x0100
        /*095e*/ 	.byte	0x08
	.zero		1


	//   ....[5]....
        /*0960*/ 	.word	0x000002b0
        /*0964*/ 	.word	0x000000ff
        /*0968*/ 	.word	0x00030848
        /*096c*/ 	.short	0x0100
        /*096e*/ 	.byte	0x08
	.zero		1


	//   ....[6]....
        /*0970*/ 	.word	0x000003e0
        /*0974*/ 	.word	0x000000ff
        /*0978*/ 	.word	0x00030850
        /*097c*/ 	.short	0x0100
        /*097e*/ 	.byte	0x08
	.zero		1


	//   ....[7]....
        /*0980*/ 	.word	0x000003f0
        /*0984*/ 	.word	0x000000ff
        /*0988*/ 	.word	0x00030860
        /*098c*/ 	.short	0x0100
        /*098e*/ 	.byte	0x08
	.zero		1


	//   ....[8]....
        /*0990*/ 	.word	0x00000400
        /*0994*/ 	.word	0x000000ff
        /*0998*/ 	.word	0x00030858
        /*099c*/ 	.short	0x0100
        /*099e*/ 	.byte	0x08
	.zero		1


	//   ....[9]....
        /*09a0*/ 	.word	0x00000410
        /*09a4*/ 	.word	0x000000ff
        /*09a8*/ 	.word	0x00030868
        /*09ac*/ 	.short	0x0100
        /*09ae*/ 	.byte	0x08
	.zero		1


	//   ....[10]....
        /*09b0*/ 	.word	0x00000500
        /*09b4*/ 	.word	0x000000ff
        /*09b8*/ 	.word	0x00030870
        /*09bc*/ 	.short	0x0100
        /*09be*/ 	.byte	0x06
	.zero		1


	//   ....[11]....
        /*09c0*/ 	.word	0x00000510
        /*09c4*/ 	.word	0x000000ff
        /*09c8*/ 	.word	0x00030880
        /*09cc*/ 	.short	0x0100
        /*09ce*/ 	.byte	0x06
	.zero		1


	//   ....[12]....
        /*09d0*/ 	.word	0x00000520
        /*09d4*/ 	.word	0x000000ff
        /*09d8*/ 	.word	0x00030878
        /*09dc*/ 	.short	0x0100
        /*09de*/ 	.byte	0x06
	.zero		1


	//   ....[13]....
        /*09e0*/ 	.word	0x00000530
        /*09e4*/ 	.word	0x000000ff
        /*09e8*/ 	.word	0x00030888
        /*09ec*/ 	.short	0x0100
        /*09ee*/ 	.byte	0x06
	.zero		1


	//   ....[14]....
        /*09f0*/ 	.word	0x00000660
        /*09f4*/ 	.word	0x000000ff
        /*09f8*/ 	.word	0x00030890
        /*09fc*/ 	.short	0x0100
        /*09fe*/ 	.byte	0x08
	.zero		1


	//   ....[15]....
        /*0a00*/ 	.word	0x00000670
        /*0a04*/ 	.word	0x000000ff
        /*0a08*/ 	.word	0x000308a0
        /*0a0c*/ 	.short	0x0100
        /*0a0e*/ 	.byte	0x08
	.zero		1


	//   ....[16]....
        /*0a10*/ 	.word	0x00000680
        /*0a14*/ 	.word	0x000000ff
        /*0a18*/ 	.word	0x00030898
        /*0a1c*/ 	.short	0x0100
        /*0a1e*/ 	.byte	0x08
	.zero		1


	//   ....[17]....
        /*0a20*/ 	.word	0x00000690
        /*0a24*/ 	.word	0x000000ff
        /*0a28*/ 	.word	0x000308a8
        /*0a2c*/ 	.short	0x0100
        /*0a2e*/ 	.byte	0x08
	.zero		1


	//   ....[18]....
        /*0a30*/ 	.word	0x000007d0
        /*0a34*/ 	.word	0x000000ff
        /*0a38*/ 	.word	0x000308b0
        /*0a3c*/ 	.short	0x0100
        /*0a3e*/ 	.byte	0x08
	.zero		1


	//   ....[19]....
        /*0a40*/ 	.word	0x000007e0
        /*0a44*/ 	.word	0x000000ff
        /*0a48*/ 	.word	0x000308c0
        /*0a4c*/ 	.short	0x0100
        /*0a4e*/ 	.byte	0x08
	.zero		1


	//   ....[20]....
        /*0a50*/ 	.word	0x000007f0
        /*0a54*/ 	.word	0x000000ff
        /*0a58*/ 	.word	0x000308b8
        /*0a5c*/ 	.short	0x0100
        /*0a5e*/ 	.byte	0x08
	.zero		1


	//   ....[21]....
        /*0a60*/ 	.word	0x00000800
        /*0a64*/ 	.word	0x000000ff
        /*0a68*/ 	.word	0x000308c8
        /*0a6c*/ 	.short	0x0100
        /*0a6e*/ 	.byte	0x08
	.zero		1


	//   ....[22]....
        /*0a70*/ 	.word	0x00001fb0
        /*0a74*/ 	.word	0x000000ff
        /*0a78*/ 	.word	0x00030800
        /*0a7c*/ 	.short	0x010a
        /*0a7e*/ 	.byte	0x28
	.zero		1


	//   ....[23]....
        /*0a80*/ 	.word	0x00002060
        /*0a84*/ 	.word	0x00000000
        /*0a88*/ 	.word	0x00030830
        /*0a8c*/ 	.short	0x010a
        /*0a8e*/ 	.byte	0x3f
	.zero		1


	//   ....[24]....
        /*0a90*/ 	.word	0x000020a0
        /*0a94*/ 	.word	0x00000000
        /*0a98*/ 	.word	0x00030830
        /*0a9c*/ 	.short	0x010a
        /*0a9e*/ 	.byte	0x3f
	.zero		1


	//   ....[25]....
        /*0aa0*/ 	.word	0x000030a0
        /*0aa4*/ 	.word	0x000000ff
        /*0aa8*/ 	.word	0x00000000
        /*0aac*/ 	.short	0x0101
        /*0aae*/ 	.byte	0x05
	.zero		1


	//   ....[26]....
        /*0ab0*/ 	.word	0x00004860
        /*0ab4*/ 	.word	0x000000ff
        /*0ab8*/ 	.word	0x00030830
        /*0abc*/ 	.short	0x010a
        /*0abe*/ 	.byte	0x08
	.zero		1


	//   ....[27]....
        /*0ac0*/ 	.word	0x000048a0
        /*0ac4*/ 	.word	0x000000ff
        /*0ac8*/ 	.word	0x00030830
        /*0acc*/ 	.short	0x010a
        /*0ace*/ 	.byte	0x08
	.zero		1


	//   ....[28]....
        /*0ad0*/ 	.word	0x000053e0
        /*0ad4*/ 	.word	0x000000ff
        /*0ad8*/ 	.word	0x00030850
        /*0adc*/ 	.short	0x010a
        /*0ade*/ 	.byte	0x09
	.zero		1


	//   ....[29]....
        /*0ae0*/ 	.word	0x00005420
        /*0ae4*/ 	.word	0x000000ff
        /*0ae8*/ 	.word	0x00030850
        /*0aec*/ 	.short	0x010a
        /*0aee*/ 	.byte	0x09
	.zero		1


	//   ....[30]....
        /*0af0*/ 	.word	0x00005c40
        /*0af4*/ 	.word	0x000000ff
        /*0af8*/ 	.word	0x00000000
        /*0afc*/ 	.short	0x0101
        /*0afe*/ 	.byte	0x08
	.zero		1


	//   ....[31]....
        /*0b00*/ 	.word	0x000072f0
        /*0b04*/ 	.word	0x000000ff
        /*0b08*/ 	.word	0x00000000
        /*0b0c*/ 	.short	0x0101
        /*0b0e*/ 	.byte	0x09
	.zero		1


	//   ....[32]....
        /*0b10*/ 	.word	0x000074f0
        /*0b14*/ 	.word	0x000000ff
        /*0b18*/ 	.word	0x00030830
        /*0b1c*/ 	.short	0x010a
        /*0b1e*/ 	.byte	0x08
	.zero		1


	//   ....[33]....
        /*0b20*/ 	.word	0x00007530
        /*0b24*/ 	.word	0x000000ff
        /*0b28*/ 	.word	0x00030830
        /*0b2c*/ 	.short	0x010a
        /*0b2e*/ 	.byte	0x08
	.zero		1


	//   ....[34]....
        /*0b30*/ 	.word	0x00008070
        /*0b34*/ 	.word	0x000000ff
        /*0b38*/ 	.word	0x00030850
        /*0b3c*/ 	.short	0x010a
        /*0b3e*/ 	.byte	0x08
	.zero		1


	//   ....[35]....
        /*0b40*/ 	.word	0x000080b0
        /*0b44*/ 	.word	0x000000ff
        /*0b48*/ 	.word	0x00030850
        /*0b4c*/ 	.short	0x010a
        /*0b4e*/ 	.byte	0x08
	.zero		1


	//   ....[36]....
        /*0b50*/ 	.word	0x00008740
        /*0b54*/ 	.word	0x000000ff
        /*0b58*/ 	.word	0x00000000
        /*0b5c*/ 	.short	0x0101
        /*0b5e*/ 	.byte	0x05
	.zero		1


	//   ....[37]....
        /*0b60*/ 	.word	0x00009820
        /*0b64*/ 	.word	0x000000ff
        /*0b68*/ 	.word	0x00000000
        /*0b6c*/ 	.short	0x0101
        /*0b6e*/ 	.byte	0x08
	.zero		1


	//   ....[38]....
        /*0b70*/ 	.word	0x00009f40
        /*0b74*/ 	.word	0x000000ff
        /*0b78*/ 	.word	0x00030850
        /*0b7c*/ 	.short	0x010a
        /*0b7e*/ 	.byte	0x05
	.zero		1


	//   ....[39]....
        /*0b80*/ 	.word	0x00009f80
        /*0b84*/ 	.word	0x000000ff
        /*0b88*/ 	.word	0x00030850
        /*0b8c*/ 	.short	0x010a
        /*0b8e*/ 	.byte	0x05
	.zero		1


	//   ....[40]....
        /*0b90*/ 	.word	0x0000a720
        /*0b94*/ 	.word	0x000000ff
        /*0b98*/ 	.word	0x00000000
        /*0b9c*/ 	.short	0x0101
        /*0b9e*/ 	.byte	0x04
	.zero		1


	//   ....[41]....
        /*0ba0*/ 	.word	0x0000c230
        /*0ba4*/ 	.word	0x000000ff
        /*0ba8*/ 	.word	0x00000000
        /*0bac*/ 	.short	0x0101
        /*0bae*/ 	.byte	0x08
	.zero		1


	//   ....[42]....
        /*0bb0*/ 	.word	0x0000c8d0
        /*0bb4*/ 	.word	0x000000ff
        /*0bb8*/ 	.word	0x00000000
        /*0bbc*/ 	.short	0x0101
        /*0bbe*/ 	.byte	0x08
	.zero		1


	//   ....[43]....
        /*0bc0*/ 	.word	0x00010a90
        /*0bc4*/ 	.word	0x00000007
        /*0bc8*/ 	.word	0x00030840
        /*0bcc*/ 	.short	0x010a
        /*0bce*/ 	.byte	0x3f
	.zero		1


	//   ....[44]....
        /*0bd0*/ 	.word	0x00011110
        /*0bd4*/ 	.word	0x00000007
        /*0bd8*/ 	.word	0x00030830
        /*0bdc*/ 	.short	0x0107
        /*0bde*/ 	.byte	0x3f
	.zero		1


	//   ....[45]....
        /*0be0*/ 	.word	0x000111e0
        /*0be4*/ 	.word	0x00000007
        /*0be8*/ 	.word	0x00030830
        /*0bec*/ 	.short	0x0101
        /*0bee*/ 	.byte	0x3f
	.zero		1


	//   ....[46]....
        /*0bf0*/ 	.word	0x00011d10
        /*0bf4*/ 	.word	0x00000016
        /*0bf8*/ 	.word	0x00030800
        /*0bfc*/ 	.short	0x0107
        /*0bfe*/ 	.byte	0x3f
	.zero		1


	//   ....[47]....
        /*0c00*/ 	.word	0x00011e30
        /*0c04*/ 	.word	0x00000016
        /*0c08*/ 	.word	0x00030800
        /*0c0c*/ 	.short	0x0101
        /*0c0e*/ 	.byte	0x3f
	.zero		1


	//   ....[48]....
        /*0c10*/ 	.word	0x00011e50
        /*0c14*/ 	.word	0x00000016
        /*0c18*/ 	.word	0x00030820
        /*0c1c*/ 	.short	0x010a
        /*0c1e*/ 	.byte	0x3f
	.zero		1


	//   ....[49]....
        /*0c20*/ 	.word	0x00012210
        /*0c24*/ 	.word	0x00000006
        /*0c28*/ 	.word	0x00030840
        /*0c2c*/ 	.short	0x010a
        /*0c2e*/ 	.byte	0x3f
	.zero		1


	//   ....[50]....
        /*0c30*/ 	.word	0x000126d0
        /*0c34*/ 	.word	0x00000006
        /*0c38*/ 	.word	0x00030830
        /*0c3c*/ 	.short	0x0107
        /*0c3e*/ 	.byte	0x3f
	.zero		1


	//   ....[51]....
        /*0c40*/ 	.word	0x00012780
        /*0c44*/ 	.word	0x00000006
        /*0c48*/ 	.word	0x00030830
        /*0c4c*/ 	.short	0x0101
        /*0c4e*/ 	.byte	0x3f
	.zero		1


	//   ....[52]....
        /*0c50*/ 	.word	0x000127f0
        /*0c54*/ 	.word	0x00000006
        /*0c58*/ 	.word	0x00030860
        /*0c5c*/ 	.short	0x010a
        /*0c5e*/ 	.byte	0x3f
	.zero		1


	//   ....[53]....
        /*0c60*/ 	.word	0x00012d40
        /*0c64*/ 	.word	0x00000006
        /*0c68*/ 	.word	0x00030850
        /*0c6c*/ 	.short	0x0107
        /*0c6e*/ 	.byte	0x3f
	.zero		1


	//   ....[54]....
        /*0c70*/ 	.word	0x00012e60
        /*0c74*/ 	.word	0x00000006
        /*0c78*/ 	.word	0x00030850
        /*0c7c*/ 	.short	0x0101
        /*0c7e*/ 	.byte	0x3f
	.zero		1


	//   ....[55]....
        /*0c80*/ 	.word	0x00013070
        /*0c84*/ 	.word	0x00000000
        /*0c88*/ 	.word	0x00030860
        /*0c8c*/ 	.short	0x010a
        /*0c8e*/ 	.byte	0x3f
	.zero		1


	//   ....[56]....
        /*0c90*/ 	.word	0x00013570
        /*0c94*/ 	.word	0x00000000
        /*0c98*/ 	.word	0x00030850
        /*0c9c*/ 	.short	0x0107
        /*0c9e*/ 	.byte	0x3f
	.zero		1


	//   ....[57]....
        /*0ca0*/ 	.word	0x00013620
        /*0ca4*/ 	.word	0x00000000
        /*0ca8*/ 	.word	0x00030850
        /*0cac*/ 	.short	0x0101
        /*0cae*/ 	.byte	0x3f
	.zero		1


	//   ....[58]....
        /*0cb0*/ 	.word	0x00014770
        /*0cb4*/ 	.word	0x00000004
        /*0cb8*/ 	.word	0x00030820
        /*0cbc*/ 	.short	0x010a
        /*0cbe*/ 	.byte	0x3f
	.zero		1


	//   ....[59]....
        /*0cc0*/ 	.word	0x00014910
        /*0cc4*/ 	.word	0x00000005
        /*0cc8*/ 	.word	0x00030840
        /*0ccc*/ 	.short	0x010a
        /*0cce*/ 	.byte	0x3f
	.zero		1


	//   ....[60]....
        /*0cd0*/ 	.word	0x000149b0
        /*0cd4*/ 	.word	0x0000001b
        /*0cd8*/ 	.word	0x00030840
        /*0cdc*/ 	.short	0x010a
        /*0cde*/ 	.byte	0x3f
	.zero		1


	//   ....[61]....
        /*0ce0*/ 	.word	0x000149f0
        /*0ce4*/ 	.word	0x00000005
        /*0ce8*/ 	.word	0x00030860
        /*0cec*/ 	.short	0x010a
        /*0cee*/ 	.byte	0x3f
	.zero		1


	//   ....[62]....
        /*0cf0*/ 	.word	0x00014a30
        /*0cf4*/ 	.word	0x0000001b
        /*0cf8*/ 	.word	0x00030860
        /*0cfc*/ 	.short	0x010a
        /*0cfe*/ 	.byte	0x3f
	.zero		1


	//   ....[63]....
        /*0d00*/ 	.word	0x00014aa0
        /*0d04*/ 	.word	0x00000003
        /*0d08*/ 	.word	0x00030800
        /*0d0c*/ 	.short	0x010a
        /*0d0e*/ 	.byte	0x3f
	.zero		1


	//   ....[64]....
        /*0d10*/ 	.word	0x00014af0
        /*0d14*/ 	.word	0x00000000
        /*0d18*/ 	.word	0x00030830
        /*0d1c*/ 	.short	0x010a
        /*0d1e*/ 	.byte	0x3f
	.zero		1


	//   ....[65]....
        /*0d20*/ 	.word	0x00014b50
        /*0d24*/ 	.word	0x0000000c
        /*0d28*/ 	.word	0x00030830
        /*0d2c*/ 	.short	0x010a
        /*0d2e*/ 	.byte	0x3f
	.zero		1


	//   ....[66]....
        /*0d30*/ 	.word	0x00014bb0
        /*0d34*/ 	.word	0x00000002
        /*0d38*/ 	.word	0x00030850
        /*0d3c*/ 	.short	0x010a
        /*0d3e*/ 	.byte	0x3f
	.zero		1


	//   ....[67]....
        /*0d40*/ 	.word	0x00014c10
        /*0d44*/ 	.word	0x0000000c
        /*0d48*/ 	.word	0x00030830
        /*0d4c*/ 	.short	0x010a
        /*0d4e*/ 	.byte	0x3f
	.zero		1


	//   ....[68]....
        /*0d50*/ 	.word	0x00014c70
        /*0d54*/ 	.word	0x00000002
        /*0d58*/ 	.word	0x00030850
        /*0d5c*/ 	.short	0x010a
        /*0d5e*/ 	.byte	0x3f
	.zero		1


	//   ....[69]....
        /*0d60*/ 	.word	0x00014cd0
        /*0d64*/ 	.word	0x00000005
        /*0d68*/ 	.word	0x00030850
        /*0d6c*/ 	.short	0x010a
        /*0d6e*/ 	.byte	0x3f
	.zero		1


	//   ....[70]....
        /*0d70*/ 	.word	0x00014df0
        /*0d74*/ 	.word	0x00000007
        /*0d78*/ 	.word	0x00030840
        /*0d7c*/ 	.short	0x010a
        /*0d7e*/ 	.byte	0x3f
	.zero		1


	//   ....[71]....
        /*0d80*/ 	.word	0x00016150
        /*0d84*/ 	.word	0x00000016
        /*0d88*/ 	.word	0x00030820
        /*0d8c*/ 	.short	0x010a
        /*0d8e*/ 	.byte	0x3f
	.zero		1


	//   ....[72]....
        /*0d90*/ 	.word	0x000161a0
        /*0d94*/ 	.word	0x00000006
        /*0d98*/ 	.word	0x00030840
        /*0d9c*/ 	.short	0x010a
        /*0d9e*/ 	.byte	0x3f
	.zero		1


	//   ....[73]....
        /*0da0*/ 	.word	0x00016970
        /*0da4*/ 	.word	0x00000006
        /*0da8*/ 	.word	0x00030860
        /*0dac*/ 	.short	0x010a
        /*0dae*/ 	.byte	0x3f
	.zero		1


	//   ....[74]....
        /*0db0*/ 	.word	0x00017200
        /*0db4*/ 	.word	0x00000000
        /*0db8*/ 	.word	0x00030860
        /*0dbc*/ 	.short	0x010a
        /*0dbe*/ 	.byte	0x3f
	.zero		1


	//   ....[75]....
        /*0dc0*/ 	.word	0x00018440
        /*0dc4*/ 	.word	0x00000004
        /*0dc8*/ 	.word	0x00030820
        /*0dcc*/ 	.short	0x010a
        /*0dce*/ 	.byte	0x3f
	.zero		1


	//   ....[76]....
        /*0dd0*/ 	.word	0x000185e0
        /*0dd4*/ 	.word	0x00000005
        /*0dd8*/ 	.word	0x00030840
        /*0ddc*/ 	.short	0x010a
        /*0dde*/ 	.byte	0x3f
	.zero		1


	//   ....[77]....
        /*0de0*/ 	.word	0x00018630
        /*0de4*/ 	.word	0x0000001b
        /*0de8*/ 	.word	0x00030840
        /*0dec*/ 	.short	0x010a
        /*0dee*/ 	.byte	0x3f
	.zero		1


	//   ....[78]....
        /*0df0*/ 	.word	0x00018680
        /*0df4*/ 	.word	0x00000005
        /*0df8*/ 	.word	0x00030860
        /*0dfc*/ 	.short	0x010a
        /*0dfe*/ 	.byte	0x3f
	.zero		1


	//----- nvinfo : EIATTR_NUM_MBARRIERS
	.align		4
.L_799:
        /*0e00*/ 	.byte	0x03, 0x38
        /*0e02*/ 	.short	0x0016


	//----- nvinfo : EIATTR_EXIT_INSTR_OFFSETS
	.align		4
        /*0e04*/ 	.byte	0x04, 0x1c
        /*0e06*/ 	.short	(.L_801 - .L_800)


	//   ....[0]....
.L_800:
        /*0e08*/ 	.word	0x00000990


	//   ....[1]....
        /*0e0c*/ 	.word	0x0000e6f0


	//   ....[2]....
        /*0e10*/ 	.word	0x00014a80


	//----- nvinfo : EIATTR_MAX_THREADS
	.align		4
.L_801:
        /*0e14*/ 	.byte	0x04, 0x05
        /*0e16*/ 	.short	(.L_803 - .L_802)
.L_802:
        /*0e18*/ 	.word	0x00000180
        /*0e1c*/ 	.word	0x00000001
        /*0e20*/ 	.word	0x00000001


	//----- nvinfo : EIATTR_CRS_STACK_SIZE
	.align		4
.L_803:
        /*0e24*/ 	.byte	0x04, 0x1e
        /*0e26*/ 	.short	(.L_805 - .L_804)
.L_804:
        /*0e28*/ 	.word	0x00000000


	//----- nvinfo : EIATTR_CBANK_PARAM_SIZE
	.align		4
.L_805:
        /*0e2c*/ 	.byte	0x03, 0x19
        /*0e2e*/ 	.short	0x0af0


	//----- nvinfo : EIATTR_PARAM_CBANK
	.align		4
        /*0e30*/ 	.byte	0x04, 0x0a
        /*0e32*/ 	.short	(.L_807 - .L_806)
	.align		4
.L_806:
        /*0e34*/ 	.word	index@(.nv.constant0._ZN7cutlass13device_kernelIN5flash11enable_sm90INS1_16FlashAttnFwdSm90INS1_25CollectiveMainloopFwdSm90ILi2EN4cute5tupleIJNS5_1CILi1EEES8_S8_EEENS6_IJNS7_ILi128EEENS7_ILi96EEENS7_ILi192EEEEEELi192ENS_10bfloat16_tEfNS_4arch4Sm90ELb1ELb0ELb1ELb1ELb1ELb0ELb0ELb1ELb1ELb1ELb1ELb0EEENS1_21CollectiveEpilogueFwdINS6_IJSA_SC_SB_EEES9_SE_SG_Li256ELb1ELb1ELb1ELb0EEENS1_36VarlenDynamicPersistentTileSchedulerILi128ELi96ELi256ELi128ELb1ELb1ELb1ELb1ELb1ELb1EEEEEEEEEvNT_6ParamsE)
        /*0e38*/ 	.short	0x0210
        /*0e3a*/ 	.short	0x0af0


	//----- nvinfo : EIATTR_SW_WAR
	.align		4
.L_807:
        /*0e3c*/ 	.byte	0x04, 0x36
        /*0e3e*/ 	.short	(.L_809 - .L_808)
.L_808:
        /*0e40*/ 	.word	0x00000008
.L_809:


//--------------------- .nv.info._ZN7cutlass13device_kernelIN5flash11enable_sm90INS1_16FlashAttnFwdSm90INS1_25CollectiveMainloopFwdSm90ILi2EN4cute5tupleIJNS5_1CILi1EEES8_S8_EEENS6_IJNS7_ILi128EEENS7_ILi96EEENS7_ILi192EEEEEELi192ENS_10bfloat16_tEfNS_4arch4Sm90ELb1ELb0ELb1ELb1ELb1ELb1ELb0ELb1ELb1ELb1ELb1ELb0EEENS1_21CollectiveEpilogueFwdINS6_IJSA_SC_SB_EEES9_SE_SG_Li256ELb1ELb1ELb1ELb0EEENS1_36VarlenDynamicPersistentTileSchedulerILi128ELi96ELi256ELi128ELb1ELb1ELb1ELb1ELb1ELb1EEEEEEEEEvNT_6ParamsE --------------------------
	.section	.nv.info._ZN7cutlass13device_kernelIN5flash11enable_sm90INS1_16FlashAttnFwdSm90INS1_25CollectiveMainloopFwdSm90ILi2EN4cute5tupleIJNS5_1CILi1EEES8_S8_EEENS6_IJNS7_ILi128EEENS7_ILi96EEENS7_ILi192EEEEEELi192ENS_10bfloat16_tEfNS_4arch4Sm90ELb1ELb0ELb1ELb1ELb1ELb1ELb0ELb1ELb1ELb1ELb1ELb0EEENS1_21CollectiveEpilogueFwdINS6_IJSA_SC_SB_EEES9_SE_SG_Li256ELb1ELb1ELb1ELb0EEENS1_36VarlenDynamicPersistentTileSchedulerILi128ELi96ELi256ELi128ELb1ELb1ELb1ELb1ELb1ELb1EEEEEEEEEvNT_6ParamsE,"",@"SHT_CUDA_INFO"
	.sectionflags	@""
	.align	4


	//----- nvinfo : EIATTR_CUDA_API_VERSION
	.align		4
        /*0000*/ 	.byte	0x04, 0x37
        /*0002*/ 	.short	(.L_811 - .L_810)
.L_810:
        /*0004*/ 	.word	0x00000082


	//----- nvinfo : EIATTR_KPARAM_INFO
	.align		4
.L_811:
        /*0008*/ 	.byte	0x04, 0x17
        /*000a*/ 	.short	(.L_813 - .L_812)
.L_812:
        /*000c*/ 	.word	0x00000000
        /*0010*/ 	.short	0x0000
        /*0012*/ 	.short	0x0070
        /*0014*/ 	.byte	0x00, 0xf0, 0x01, 0x2a


	//----- nvinfo : EIATTR_SPARSE_MMA_MASK
	.align		4
.L_813:
        /*0018*/ 	.byte	0x03, 0x50
        /*001a*/ 	.short	0x0000


	//----- nvinfo : EIATTR_MAXREG_COUNT
	.align		4
        /*001c*/ 	.byte	0x03, 0x1b
        /*001e*/ 	.short	0x00a8


	//----- nvinfo : EIATTR_NUM_BARRIERS
	.align		4
        /*0020*/ 	.byte	0x02, 0x4c
        /*0022*/ 	.byte	0x10
	.zero		1


	//----- nvinfo : EIATTR_EXTERNS
	.align		4
        /*0024*/ 	.byte	0x04, 0x0f
        /*0026*/ 	.short	(.L_815 - .L_814)


	//   ....[0]....
	.align		4
.L_814:
        /*0028*/ 	.word	index@(__assertfail)


	//----- nvinfo : EIATTR_ANNOTATIONS
	.align		4
.L_815:
        /*002c*/ 	.byte	0x04, 0x55
        /*002e*/ 	.short	(.L_817 - .L_816)


	//   ....[0]....
.L_816:
        /* <DEDUP_REMOVED lines=70> */


	//----- nvinfo : EIATTR_MERCURY_ISA_VERSION
	.align		4
.L_817:
        /*0478*/ 	.byte	0x03, 0x5f
        /*047a*/ 	.short	0x0101


	//----- nvinfo : EIATTR_UNUSED_LOAD_BYTE_OFFSET
	.align		4
        /*047c*/ 	.byte	0x04, 0x44
        /*047e*/ 	.short	(.L_819 - .L_818)


	//   ....[0]....
.L_818:
        /*0480*/ 	.word	0x00000a50
        /*0484*/ 	.word	0x0000fff0


	//   ....[1]....
        /*0488*/ 	.word	0x0001cc60
        /*048c*/ 	.word	0x0000fff0


	//----- nvinfo : EIATTR_INT_WARP_WIDE_INSTR_OFFSETS
	.align		4
.L_819:
        /*0490*/ 	.byte	0x04, 0x31
        /*0492*/ 	.short	(.L_821 - .L_820)


	//   ....[0]....
.L_820:
        /*0494*/ 	.word	0x00000130


	//   ....[1]....
        /*0498*/ 	.word	0x00000170


	//   ....[2]....
        /*049c*/ 	.word	0x000001e0


	//   ....[3]....
        /*04a0*/ 	.word	0x00023d20


	//   ....[4]....
        /*04a4*/ 	.word	0x00023db0


	//   ....[5]....
        /*04a8*/ 	.word	0x00026c20


	//   ....[6]....
        /*04ac*/ 	.word	0x00026cb0


	//----- nvinfo : EIATTR_COOP_GROUP_MASK_REGIDS
	.align		4
.L_821:
        /*04b0*/ 	.byte	0x04, 0x29
        /*04b2*/ 	.short	(.L_823 - .L_822)


	//   ....[0]....
.L_822:
        /*04b4*/ 	.word	0xffffffff


	//   ....[1]....
        /*04b8*/ 	.word	0xffffffff


	//   ....[2]....
        /*04bc*/ 	.word	0xffffffff


	//   ....[3]....
        /*04c0*/ 	.word	0xffffffff


	//   ....[4]....
        /*04c4*/ 	.word	0xffffffff


	//   ....[5]....
        /*04c8*/ 	.word	0xffffffff


	//   ....[6]....
        /*04cc*/ 	.word	0xffffffff


	//   ....[7]....
        /*04d0*/ 	.word	0xffffffff


	//   ....[8]....
        /*04d4*/ 	.word	0xffffffff


	//   ....[9]....
        /*04d8*/ 	.word	0xffffffff


	//   ....[10]....
        /*04dc*/ 	.word	0xffffffff


	//   ....[11]....
        /*04e0*/ 	.word	0xffffffff


	//   ....[12]....
        /*04e4*/ 	.word	0xffffffff


	//   ....[13]....
        /*04e8*/ 	.word	0xffffffff


	//   ....[14]....
        /*04ec*/ 	.word	0xffffffff


	//   ....[15]....
        /*04f0*/ 	.word	0xffffffff


	//   ....[16]....
        /*04f4*/ 	.word	0xffffffff


	//   ....[17]....
        /*04f8*/ 	.word	0xffffffff


	//   ....[18]....
        /*04fc*/ 	.word	0xffffffff


	//   ....[19]....
        /*0500*/ 	.word	0xffffffff


	//   ....[20]....
        /*0504*/ 	.word	0xffffffff


	//   ....[21]....
        /*0508*/ 	.word	0xffffffff


	//   ....[22]....
        /*050c*/ 	.word	0xffffffff


	//   ....[23]....
        /*0510*/ 	.word	0xffffffff


	//   ....[24]....
        /*0514*/ 	.word	0xffffffff


	//   ....[25]....
        /*0518*/ 	.word	0xffffffff


	//   ....[26]....
        /*051c*/ 	.word	0xffffffff


	//   ....[27]....
        /*0520*/ 	.word	0xffffffff


	//   ....[28]....
        /*0524*/ 	.word	0xffffffff


	//   ....[29]....
        /*0528*/ 	.word	0xffffffff


	//   ....[30]....
        /*052c*/ 	.word	0xffffffff


	//   ....[31]....
        /*0530*/ 	.word	0xffffffff


	//   ....[32]....
        /*0534*/ 	.word	0xffffffff


	//   ....[33]....
        /*0538*/ 	.word	0xffffffff


	//   ....[34]....
        /*053c*/ 	.word	0xffffffff


	//   ....[35]....
        /*0540*/ 	.word	0xffffffff


	//   ....[36]....
        /*0544*/ 	.word	0xffffffff


	//   ....[37]....
        /*0548*/ 	.word	0xffffffff


	//   ....[38]....
        /*054c*/ 	.word	0xffffffff


	//   ....[39]....
        /*0550*/ 	.word	0xffffffff


	//   ....[40]....
        /*0554*/ 	.word	0xffffffff


	//   ....[41]....
        /*0558*/ 	.word	0xffffffff


	//   ....[42]....
        /*055c*/ 	.word	0xffffffff


	//   ....[43]....
        /*0560*/ 	.word	0xffffffff


	//   ....[44]....
        /*0564*/ 	.word	0xffffffff


	//   ....[45]....
        /*0568*/ 	.word	0xffffffff


	//   ....[46]....
        /*056c*/ 	.word	0xffffffff


	//   ....[47]....
        /*0570*/ 	.word	0xffffffff


	//   ....[48]....
        /*0574*/ 	.word	0xffffffff


	//   ....[49]....
        /*0578*/ 	.word	0xffffffff


	//   ....[50]....
        /*057c*/ 	.word	0xffffffff


	//   ....[51]....
        /*0580*/ 	.word	0xffffffff


	//   ....[52]....
        /*0584*/ 	.word	0xffffffff


	//   ....[53]....
        /*0588*/ 	.word	0xffffffff


	//   ....[54]....
        /*058c*/ 	.word	0xffffffff


	//   ....[55]....
        /*0590*/ 	.word	0xffffffff


	//   ....[56]....
        /*0594*/ 	.word	0xffffffff


	//   ....[57]....
        /*0598*/ 	.word	0xffffffff


	//   ....[58]....
        /*059c*/ 	.word	0xffffffff


	//   ....[59]....
        /*05a0*/ 	.word	0xffffffff


	//   ....[60]....
        /*05a4*/ 	.word	0xffffffff


	//   ....[61]....
        /*05a8*/ 	.word	0xffffffff


	//   ....[62]....
        /*05ac*/ 	.word	0xffffffff


	//   ....[63]....
        /*05b0*/ 	.word	0xffffffff


	//   ....[64]....
        /*05b4*/ 	.word	0xffffffff


	//   ....[65]....
        /*05b8*/ 	.word	0xffffffff


	//   ....[66]....
        /*05bc*/ 	.word	0xffffffff


	//   ....[67]....
        /*05c0*/ 	.word	0xffffffff


	//   ....[68]....
        /*05c4*/ 	.word	0xffffffff


	//   ....[69]....
        /*05c8*/ 	.word	0xffffffff


	//   ....[70]....
        /*05cc*/ 	.word	0xffffffff


	//   ....[71]....
        /*05d0*/ 	.word	0xffffffff


	//   ....[72]....
        /*05d4*/ 	.word	0xffffffff


	//   ....[73]....
        /*05d8*/ 	.word	0xffffffff


	//   ....[74]....
        /*05dc*/ 	.word	0xffffffff


	//   ....[75]....
        /*05e0*/ 	.word	0xffffffff


	//   ....[76]....
        /*05e4*/ 	.word	0xffffffff


	//   ....[77]....
        /*05e8*/ 	.word	0xffffffff


	//   ....[78]....
        /*05ec*/ 	.word	0xffffffff


	//   ....[79]....
        /*05f0*/ 	.word	0xffffffff


	//   ....[80]....
        /*05f4*/ 	.word	0xffffffff


	//   ....[81]....
        /*05f8*/ 	.word	0xffffffff


	//   ....[82]....
        /*05fc*/ 	.word	0xffffffff


	//   ....[83]....
        /*0600*/ 	.word	0xffffffff


	//   ....[84]....
        /*0604*/ 	.word	0xffffffff


	//   ....[85]....
        /*0608*/ 	.word	0xffffffff


	//   ....[86]....
        /*060c*/ 	.word	0xffffffff


	//   ....[87]....
        /*0610*/ 	.word	0xffffffff


	//   ....[88]....
        /*0614*/ 	.word	0xffffffff


	//   ....[89]....
        /*0618*/ 	.word	0xffffffff


	//   ....[90]....
        /*061c*/ 	.word	0xffffffff


	//   ....[91]....
        /*0620*/ 	.word	0xffffffff


	//   ....[92]....
        /*0624*/ 	.word	0xffffffff


	//   ....[93]....
        /*0628*/ 	.word	0xffffffff


	//   ....[94]....
        /*062c*/ 	.word	0xffffffff


	//   ....[95]....
        /*0630*/ 	.word	0xffffffff


	//   ....[96]....
        /*0634*/ 	.word	0xffffffff


	//   ....[97]....
        /*0638*/ 	.word	0xffffffff


	//   ....[98]....
        /*063c*/ 	.word	0xffffffff


	//   ....[99]....
        /*0640*/ 	.word	0xffffffff


	//   ....[100]....
        /*0644*/ 	.word	0xffffffff


	//   ....[101]....
        /*0648*/ 	.word	0xffffffff


	//   ....[102]....
        /*064c*/ 	.word	0xffffffff


	//   ....[103]....
        /*0650*/ 	.word	0xffffffff


	//   ....[104]....
        /*0654*/ 	.word	0xffffffff


	//   ....[105]....
        /*0658*/ 	.word	0xffffffff


	//   ....[106]....
        /*065c*/ 	.word	0xffffffff


	//   ....[107]....
        /*0660*/ 	.word	0xffffffff


	//   ....[108]....
        /*0664*/ 	.word	0xffffffff


	//   ....[109]....
        /*0668*/ 	.word	0xffffffff


	//   ....[110]....
        /*066c*/ 	.word	0xffffffff


	//   ....[111]....
        /*0670*/ 	.word	0xffffffff


	//   ....[112]....
        /*0674*/ 	.word	0xffffffff


	//   ....[113]....
        /*0678*/ 	.word	0xffffffff


	//   ....[114]....
        /*067c*/ 	.word	0xffffffff


	//   ....[115]....
        /*0680*/ 	.word	0xffffffff


	//   ....[116]....
        /*0684*/ 	.word	0xffffffff


	//   ....[117]....
        /*0688*/ 	.word	0xffffffff


	//   ....[118]....
        /*068c*/ 	.word	0xffffffff


	//   ....[119]....
        /*0690*/ 	.word	0xffffffff


	//   ....[120]....
        /*0694*/ 	.word	0xffffffff


	//   ....[121]....
        /*0698*/ 	.word	0xffffffff


	//   ....[122]....
        /*069c*/ 	.word	0xffffffff


	//   ....[123]....
        /*06a0*/ 	.word	0xffffffff


	//   ....[124]....
        /*06a4*/ 	.word	0xffffffff


	//   ....[125]....
        /*06a8*/ 	.word	0xffffffff


	//   ....[126]....
        /*06ac*/ 	.word	0xffffffff


	//   ....[127]....
        /*06b0*/ 	.word	0xffffffff


	//   ....[128]....
        /*06b4*/ 	.word	0xffffffff


	//   ....[129]....
        /*06b8*/ 	.word	0xffffffff


	//   ....[130]....
        /*06bc*/ 	.word	0xffffffff


	//   ....[131]....
        /*06c0*/ 	.word	0xffffffff


	//   ....[132]....
        /*06c4*/ 	.word	0xffffffff


	//   ....[133]....
        /*06c8*/ 	.word	0xffffffff


	//   ....[134]....
        /*06cc*/ 	.word	0xffffffff


	//   ....[135]....
        /*06d0*/ 	.word	0xffffffff


	//   ....[136]....
        /*06d4*/ 	.word	0xffffffff


	//   ....[137]....
        /*06d8*/ 	.word	0xffffffff


	//   ....[138]....
        /*06dc*/ 	.word	0xffffffff


	//   ....[139]....
        /*06e0*/ 	.word	0xffffffff


	//   ....[140]....
        /*06e4*/ 	.word	0xffffffff


	//   ....[141]....
        /*06e8*/ 	.word	0xffffffff


	//   ....[142]....
        /*06ec*/ 	.word	0xffffffff


	//   ....[143]....
        /*06f0*/ 	.word	0xffffffff


	//   ....[144]....
        /*06f4*/ 	.word	0xffffffff


	//   ....[145]....
        /*06f8*/ 	.word	0xffffffff


	//   ....[146]....
        /*06fc*/ 	.word	0xffffffff


	//   ....[147]....
        /*0700*/ 	.word	0xffffffff


	//   ....[148]....
        /*0704*/ 	.word	0xffffffff


	//   ....[149]....
        /*0708*/ 	.word	0xffffffff


	//   ....[150]....
        /*070c*/ 	.word	0xffffffff


	//   ....[151]....
        /*0710*/ 	.word	0xffffffff


	//   ....[152]....
        /*0714*/ 	.word	0xffffffff


	//   ....[153]....
        /*0718*/ 	.word	0xffffffff


	//   ....[154]....
        /*071c*/ 	.word	0xffffffff


	//   ....[155]....
        /*0720*/ 	.word	0xffffffff


	//   ....[156]....
        /*0724*/ 	.word	0xffffffff


	//   ....[157]....
        /*0728*/ 	.word	0xffffffff


	//   ....[158]....
        /*072c*/ 	.word	0xffffffff


	//   ....[159]....
        /*0730*/ 	.word	0xffffffff


	//   ....[160]....
        /*0734*/ 	.word	0xffffffff


	//   ....[161]....
        /*0738*/ 	.word	0xffffffff


	//   ....[162]....
        /*073c*/ 	.word	0xffffffff


	//   ....[163]....
        /*0740*/ 	.word	0xffffffff


	//   ....[164]....
        /*0744*/ 	.word	0xffffffff


	//   ....[165]....
        /*0748*/ 	.word	0xffffffff


	//   ....[166]....
        /*074c*/ 	.word	0xffffffff


	//   ....[167]....
        /*0750*/ 	.word	0xffffffff


	//   ....[168]....
        /*0754*/ 	.word	0xffffffff


	//   ....[169]....
        /*0758*/ 	.word	0xffffffff


	//   ....[170]....
        /*075c*/ 	.word	0xffffffff


	//   ....[171]....
        /*0760*/ 	.word	0xffffffff


	//   ....[172]....
        /*0764*/ 	.word	0xffffffff


	//   ....[173]....
        /*0768*/ 	.word	0xffffffff


	//   ....[174]....
        /*076c*/ 	.word	0xffffffff


	//   ....[175]....
        /*0770*/ 	.word	0xffffffff


	//   ....[176]....
        /*0774*/ 	.word	0xffffffff


	//   ....[177]....
        /*0778*/ 	.word	0xffffffff


	//   ....[178]....
        /*077c*/ 	.word	0xffffffff


	//   ....[179]....
        /*0780*/ 	.word	0xffffffff


	//   ....[180]....
        /*0784*/ 	.word	0xffffffff


	//   ....[181]....
        /*0788*/ 	.word	0xffffffff


	//   ....[182]....
        /*078c*/ 	.word	0xffffffff


	//   ....[183]....
        /*0790*/ 	.word	0xffffffff


	//   ....[184]....
        /*0794*/ 	.word	0xffffffff


	//   ....[185]....
        /*0798*/ 	.word	0x0500000f


	//   ....[186]....
        /*079c*/ 	.word	0x0500000f


	//   ....[187]....
        /*07a0*/ 	.word	0x0500000f


	//   ....[188]....
        /*07a4*/ 	.word	0x0500000f


	//   ....[189]....
        /*07a8*/ 	.word	0x0500000f


	//   ....[190]....
        /*07ac*/ 	.word	0x0500000f


	//   ....[191]....
        /*07b0*/ 	.word	0x0500000f


	//   ....[192]....
        /*07b4*/ 	.word	0x0500000f


	//   ....[193]....
        /*07b8*/ 	.word	0x0500000f


	//   ....[194]....
        /*07bc*/ 	.word	0x0500000f


	//   ....[195]....
        /*07c0*/ 	.word	0x0500000f


	//   ....[196]....
        /*07c4*/ 	.word	0x0500000f


	//   ....[197]....
        /*07c8*/ 	.word	0x0500000f


	//   ....[198]....
        /*07cc*/ 	.word	0x0500000f


	//   ....[199]....
        /*07d0*/ 	.word	0x0500000f


	//   ....[200]....
        /*07d4*/ 	.word	0x0500000f


	//   ....[201]....
        /*07d8*/ 	.word	0x0500000f


	//   ....[202]....
        /*07dc*/ 	.word	0x0500000f


	//   ....[203]....
        /*07e0*/ 	.word	0x0500000f


	//   ....[204]....
        /*07e4*/ 	.word	0x0500000f


	//   ....[205]....
        /*07e8*/ 	.word	0x0500000f


	//   ....[206]....
        /*07ec*/ 	.word	0x0500000f


	//   ....[207]....
        /*07f0*/ 	.word	0x0500000f


	//   ....[208]....
        /*07f4*/ 	.word	0x0500000f


	//   ....[209]....
        /*07f8*/ 	.word	0x0500000f


	//   ....[210]....
        /*07fc*/ 	.word	0x0500000f


	//   ....[211]....
        /*0800*/ 	.word	0x0500000f


	//   ....[212]....
        /*0804*/ 	.word	0x0500000f


	//   ....[213]....
        /*0808*/ 	.word	0x0500000f


	//   ....[214]....
        /*080c*/ 	.word	0x0500000f


	//   ....[215]....
        /*0810*/ 	.word	0x0500000f


	//   ....[216]....
        /*0814*/ 	.word	0x0500000f


	//   ....[217]....
        /*0818*/ 	.word	0x0500000f


	//   ....[218]....
        /*081c*/ 	.word	0x0500000f


	//   ....[219]....
        /*0820*/ 	.word	0x0500000f


	//   ....[220]....
        /*0824*/ 	.word	0x0500000f


	//   ....[221]....
        /*0828*/ 	.word	0x0500000f


	//   ....[222]....
        /*082c*/ 	.word	0x0500000f


	//   ....[223]....
        /*0830*/ 	.word	0x0500000f


	//   ....[224]....
        /*0834*/ 	.word	0x0500000f


	//   ....[225]....
        /*0838*/ 	.word	0x0500000f


	//   ....[226]....
        /*083c*/ 	.word	0x0500000f


	//   ....[227]....
        /*0840*/ 	.word	0x0500000f


	//   ....[228]....
        /*0844*/ 	.word	0x0500000f


	//   ....[229]....
        /*0848*/ 	.word	0x0500000f


	//   ....[230]....
        /*084c*/ 	.word	0x0500000f


	//   ....[231]....
        /*0850*/ 	.word	0x0500000f


	//   ....[232]....
        /*0854*/ 	.word	0x0500000f


	//   ....[233]....
        /*0858*/ 	.word	0x0500000f


	//   ....[234]....
        /*085c*/ 	.word	0x0500000f


	//   ....[235]....
        /*0860*/ 	.word	0x0500000f


	//   ....[236]....
        /*0864*/ 	.word	0x0500000f


	//   ....[237]....
        /*0868*/ 	.word	0x0500000f


	//   ....[238]....
        /*086c*/ 	.word	0x0500000f


	//   ....[239]....
        /*0870*/ 	.word	0x0500000f


	//   ....[240]....
        /*0874*/ 	.word	0x0500000f


	//   ....[241]....
        /*0878*/ 	.word	0x0500000f


	//   ....[242]....
        /*087c*/ 	.word	0x0500000f


	//   ....[243]....
        /*0880*/ 	.word	0x0500000f


	//   ....[244]....
        /*0884*/ 	.word	0x0500000f


	//   ....[245]....
        /*0888*/ 	.word	0x0500000f


	//   ....[246]....
        /*088c*/ 	.word	0x0500000f


	//   ....[247]....
        /*0890*/ 	.word	0x0500000f


	//   ....[248]....
        /*0894*/ 	.word	0x0500000f


	//   ....[249]....
        /*0898*/ 	.word	0x0500000f


	//   ....[250]....
        /*089c*/ 	.word	0x0500000f


	//   ....[251]....
        /*08a0*/ 	.word	0x0500000f


	//   ....[252]....
        /*08a4*/ 	.word	0x0500000f


	//   ....[253]....
        /*08a8*/ 	.word	0x0500000f


	//   ....[254]....
        /*08ac*/ 	.word	0x0500000f


	//   ....[255]....
        /*08b0*/ 	.word	0x0500000f


	//   ....[0]....
        /*08b4*/ 	.word	0x0500000f


	//   ....[1]....
        /*08b8*/ 	.word	0x0500000f


	//   ....[2]....
        /*08bc*/ 	.word	0x0500000f


	//   ....[3]....
        /*08c0*/ 	.word	0x0500000f


	//   ....[4]....
        /*08c4*/ 	.word	0x0500000f


	//   ....[5]....
        /*08c8*/ 	.word	0x0500000f


	//   ....[6]....
        /*08cc*/ 	.word	0x0500000f


	//   ....[7]....
        /*08d0*/ 	.word	0x0500000f


	//   ....[8]....
        /*08d4*/ 	.word	0x0500000f


	//   ....[9]....
        /*08d8*/ 	.word	0x0500000f


	//   ....[10]....
        /*08dc*/ 	.word	0x0500000f


	//   ....[11]....
        /*08e0*/ 	.word	0x0500000f


	//   ....[12]....
        /*08e4*/ 	.word	0x0500000f


	//   ....[13]....
        /*08e8*/ 	.word	0x0500000f


	//   ....[14]....
        /*08ec*/ 	.word	0x0500000f


	//   ....[15]....
        /*08f0*/ 	.word	0x0500000f


	//   ....[16]....
        /*08f4*/ 	.word	0x0500000f


	//   ....[17]....
        /*08f8*/ 	.word	0x0500000f


	//   ....[18]....
        /*08fc*/ 	.word	0x0500000f


	//   ....[19]....
        /*0900*/ 	.word	0x0500000f


	//   ....[20]....
        /*0904*/ 	.word	0x0500000f


	//   ....[21]....
        /*0908*/ 	.word	0x0500000f


	//   ....[22]....
        /*090c*/ 	.word	0x0500000f


	//   ....[23]....
        /*0910*/ 	.word	0x0500000f


	//   ....[24]....
        /*0914*/ 	.word	0x0500000f


	//   ....[25]....
        /*0918*/ 	.word	0x0500000f


	//   ....[26]....
        /*091c*/ 	.word	0x0500000f


	//   ....[27]....
        /*0920*/ 	.word	0x0500000f


	//   ....[28]....
        /*0924*/ 	.word	0x0500000f


	//   ....[29]....
        /*0928*/ 	.word	0x0500000f


	//   ....[30]....
        /*092c*/ 	.word	0x0500000f


	//   ....[31]....
        /*0930*/ 	.word	0x0500000f


	//   ....[32]....
        /*0934*/ 	.word	0x0500000f


	//   ....[33]....
        /*0938*/ 	.word	0x0500000f


	//   ....[34]....
        /*093c*/ 	.word	0x0500000f


	//   ....[35]....
        /*0940*/ 	.word	0x0500000f


	//   ....[36]....
        /*0944*/ 	.word	0x0500000f


	//   ....[37]....
        /*0948*/ 	.word	0x0500000f


	//   ....[38]....
        /*094c*/ 	.word	0x0500000f


	//   ....[39]....
        /*0950*/ 	.word	0x0500000f


	//   ....[40]....
        /*0954*/ 	.word	0x0500000f


	//   ....[41]....
        /*0958*/ 	.word	0x0500000f


	//----- nvinfo : EIATTR_COOP_GROUP_INSTR_OFFSETS
	.align		4
.L_823:
        /*095c*/ 	.byte	0x04, 0x28
        /*095e*/ 	.short	(.L_825 - .L_824)


	//   ....[0]....
.L_824:
        /*0960*/ 	.word	0x00000060


	//   ....[1]....
        /*0964*/ 	.word	0x00000140


	//   ....[2]....
        /*0968*/ 	.word	0x00000190


	//   ....[3]....
        /*096c*/ 	.word	0x000003c0


	//   ....[4]....
        /*0970*/ 	.word	0x00000520


	//   ....[5]....
        /*0974*/ 	.word	0x00000640


	//   ....[6]....
        /*0978*/ 	.word	0x000007a0


	//   ....[7]....
        /*097c*/ 	.word	0x00003b50


	//   ....[8]....
        /*0980*/ 	.word	0x00003b60


	//   ....[9]....
        /*0984*/ 	.word	0x00005220


	//   ....[10]....
        /*0988*/ 	.word	0x00005230


	//   ....[11]....
        /*098c*/ 	.word	0x00007370


	//   ....[12]....
        /*0990*/ 	.word	0x00007380


	//   ....[13]....
        /*0994*/ 	.word	0x00008b80


	//   ....[14]....
        /*0998*/ 	.word	0x00008b90


	//   ....[15]....
        /*099c*/ 	.word	0x0000a5c0


	//   ....[16]....
        /*09a0*/ 	.word	0x0000a5d0


	//   ....[17]....
        /*09a4*/ 	.word	0x0000a860


	//   ....[18]....
        /*09a8*/ 	.word	0x0000a870


	//   ....[19]....
        /*09ac*/ 	.word	0x0000ad60


	//   ....[20]....
        /*09b0*/ 	.word	0x0000ad80


	//   ....[21]....
        /*09b4*/ 	.word	0x0000afd0


	//   ....[22]....
        /*09b8*/ 	.word	0x0000aff0


	//   ....[23]....
        /*09bc*/ 	.word	0x0000baa0


	//   ....[24]....
        /*09c0*/ 	.word	0x0000c1b0


	//   ....[25]....
        /*09c4*/ 	.word	0x0000c1c0


	//   ....[26]....
        /*09c8*/ 	.word	0x0000c1d0


	//   ....[27]....
        /*09cc*/ 	.word	0x0000c1e0


	//   ....[28]....
        /*09d0*/ 	.word	0x0000cab0


	//   ....[29]....
        /*09d4*/ 	.word	0x0000cac0


	//   ....[30]....
        /*09d8*/ 	.word	0x0000cad0


	//   ....[31]....
        /*09dc*/ 	.word	0x0000cae0


	//   ....[32]....
        /*09e0*/ 	.word	0x0000fc70


	//   ....[33]....
        /*09e4*/ 	.word	0x0000fc80


	//   ....[34]....
        /*09e8*/ 	.word	0x0000fc90


	//   ....[35]....
        /*09ec*/ 	.word	0x0000fca0


	//   ....[36]....
        /*09f0*/ 	.word	0x00010340


	//   ....[37]....
        /*09f4*/ 	.word	0x00010350


	//   ....[38]....
        /*09f8*/ 	.word	0x00010360


	//   ....[39]....
        /*09fc*/ 	.word	0x00010370


	//   ....[40]....
        /*0a00*/ 	.word	0x00014750


	//   ....[41]....
        /*0a04*/ 	.word	0x00014ca0


	//   ....[42]....
        /*0a08*/ 	.word	0x00014cc0


	//   ....[43]....
        /*0a0c*/ 	.word	0x00014cd0


	//   ....[44]....
        /*0a10*/ 	.word	0x000154c0


	//   ....[45]....
        /*0a14*/ 	.word	0x000155c0


	//   ....[46]....
        /*0a18*/ 	.word	0x000176f0


	//   ....[47]....
        /*0a1c*/ 	.word	0x00017700


	//   ....[48]....
        /*0a20*/ 	.word	0x00017d10


	//   ....[49]....
        /*0a24*/ 	.word	0x00017d50


	//   ....[50]....
        /*0a28*/ 	.word	0x000185f0


	//   ....[51]....
        /*0a2c*/ 	.word	0x00018610


	//   ....[52]....
        /*0a30*/ 	.word	0x0001aaa0


	//   ....[53]....
        /*0a34*/ 	.word	0x0001ab00


	//   ....[54]....
        /*0a38*/ 	.word	0x0001add0


	//   ....[55]....
        /*0a3c*/ 	.word	0x0001adf0


	//   ....[56]....
        /*0a40*/ 	.word	0x0001c130


	//   ....[57]....
        /*0a44*/ 	.word	0x0001c340


	//   ....[58]....
        /*0a48*/ 	.word	0x0001c3c0


	//   ....[59]....
        /*0a4c*/ 	.word	0x0001c3d0


	//   ....[60]....
        /*0a50*/ 	.word	0x0001da40


	//   ....[61]....
        /*0a54*/ 	.word	0x0001da50


	//   ....[62]....
        /*0a58*/ 	.word	0x0001da60


	//   ....[63]....
        /*0a5c*/ 	.word	0x0001da70


	//   ....[64]....
        /*0a60*/ 	.word	0x0001e350


	//   ....[65]....
        /*0a64*/ 	.word	0x0001e380


	//   ....[66]....
        /*0a68*/ 	.word	0x0001e4c0


	//   ....[67]....
        /*0a6c*/ 	.word	0x0001e4e0


	//   ....[68]....
        /*0a70*/ 	.word	0x0001e5e0


	//   ....[69]....
        /*0a74*/ 	.word	0x0001e600


	//   ....[70]....
        /*0a78*/ 	.word	0x0001e710


	//   ....[71]....
        /*0a7c*/ 	.word	0x0001e730


	//   ....[72]....
        /*0a80*/ 	.word	0x0001eb70


	//   ....[73]....
        /*0a84*/ 	.word	0x0001ebb0


	//   ....[74]....
        /*0a88*/ 	.word	0x0001f580


	//   ....[75]....
        /*0a8c*/ 	.word	0x0001f590


	//   ....[76]....
        /*0a90*/ 	.word	0x00020500


	//   ....[77]....
        /*0a94*/ 	.word	0x00020530


	//   ....[78]....
        /*0a98*/ 	.word	0x00020650


	//   ....[79]....
        /*0a9c*/ 	.word	0x00020670


	//   ....[80]....
        /*0aa0*/ 	.word	0x00020770


	//   ....[81]....
        /*0aa4*/ 	.word	0x00020790


	//   ....[82]....
        /*0aa8*/ 	.word	0x000208a0


	//   ....[83]....
        /*0aac*/ 	.word	0x000208c0


	//   ....[84]....
        /*0ab0*/ 	.word	0x00020a50


	//   ....[85]....
        /*0ab4*/ 	.word	0x00020c60


	//   ....[86]....
        /*0ab8*/ 	.word	0x00020c90


	//   ....[87]....
        /*0abc*/ 	.word	0x00020cc0


	//   ....[88]....
        /*0ac0*/ 	.word	0x00020cf0


	//   ....[89]....
        /*0ac4*/ 	.word	0x00020d20


	//   ....[90]....
        /*0ac8*/ 	.word	0x00020d50


	//   ....[91]....
        /*0acc*/ 	.word	0x00020ee0


	//   ....[92]....
        /*0ad0*/ 	.word	0x00020f10


	//   ....[93]....
        /*0ad4*/ 	.word	0x00020f40


	//   ....[94]....
        /*0ad8*/ 	.word	0x00020f70


	//   ....[95]....
        /*0adc*/ 	.word	0x00020fa0


	//   ....[96]....
        /*0ae0*/ 	.word	0x00020fd0


	//   ....[97]....
        /*0ae4*/ 	.word	0x00021060


	//   ....[98]....
        /*0ae8*/ 	.word	0x00021090


	//   ....[99]....
        /*0aec*/ 	.word	0x000210a0


	//   ....[100]....
        /*0af0*/ 	.word	0x000210e0


	//   ....[101]....
        /*0af4*/ 	.word	0x000225a0


	//   ....[102]....
        /*0af8*/ 	.word	0x000248e0


	//   ....[103]....
        /*0afc*/ 	.word	0x00024900


	//   ....[104]....
        /*0b00*/ 	.word	0x000249b0


	//   ....[105]....
        /*0b04*/ 	.word	0x000249d0


	//   ....[106]....
        /*0b08*/ 	.word	0x00024a70


	//   ....[107]....
        /*0b0c*/ 	.word	0x00024a90


	//   ....[108]....
        /*0b10*/ 	.word	0x00024b30


	//   ....[109]....
        /*0b14*/ 	.word	0x00024b50


	//   ....[110]....
        /*0b18*/ 	.word	0x00024bf0


	//   ....[111]....
        /*0b1c*/ 	.word	0x00024c10


	//   ....[112]....
        /*0b20*/ 	.word	0x00024c20


	//   ....[113]....
        /*0b24*/ 	.word	0x00024cb0


	//   ....[114]....
        /*0b28*/ 	.word	0x000253d0


	//   ....[115]....
        /*0b2c*/ 	.word	0x00025400


	//   ....[116]....
        /*0b30*/ 	.word	0x00025460


	//   ....[117]....
        /*0b34*/ 	.word	0x000254c0


	//   ....[118]....
        /*0b38*/ 	.word	0x00025510


	//   ....[119]....
        /*0b3c*/ 	.word	0x00025570


	//   ....[120]....
        /*0b40*/ 	.word	0x000255c0


	//   ....[121]....
        /*0b44*/ 	.word	0x00025620


	//   ....[122]....
        /*0b48*/ 	.word	0x00025670


	//   ....[123]....
        /*0b4c*/ 	.word	0x000256d0


	//   ....[124]....
        /*0b50*/ 	.word	0x00025720


	//   ....[125]....
        /*0b54*/ 	.word	0x00025780


	//   ....[126]....
        /*0b58*/ 	.word	0x000257d0


	//   ....[127]....
        /*0b5c*/ 	.word	0x00025820


	//   ....[128]....
        /*0b60*/ 	.word	0x00025840


	//   ....[129]....
        /*0b64*/ 	.word	0x00025880


	//   ....[130]....
        /*0b68*/ 	.word	0x00026070


	//   ....[131]....
        /*0b6c*/ 	.word	0x00026080


	//   ....[132]....
        /*0b70*/ 	.word	0x000260b0


	//   ....[133]....
        /*0b74*/ 	.word	0x00026100


	//   ....[134]....
        /*0b78*/ 	.word	0x00026110


	//   ....[135]....
        /*0b7c*/ 	.word	0x00026170


	//   ....[136]....
        /*0b80*/ 	.word	0x000261a0


	//   ....[137]....
        /*0b84*/ 	.word	0x000261e0


	//   ....[138]....
        /*0b88*/ 	.word	0x00026210


	//   ....[139]....
        /*0b8c*/ 	.word	0x00026250


	//   ....[140]....
        /*0b90*/ 	.word	0x00026280


	//   ....[141]....
        /*0b94*/ 	.word	0x000262c0


	//   ....[142]....
        /*0b98*/ 	.word	0x00026560


	//   ....[143]....
        /*0b9c*/ 	.word	0x00026580


	//   ....[144]....
        /*0ba0*/ 	.word	0x00026590


	//   ....[145]....
        /*0ba4*/ 	.word	0x00026620


	//   ....[146]....
        /*0ba8*/ 	.word	0x00026630


	//   ....[147]....
        /*0bac*/ 	.word	0x000266c0


	//   ....[148]....
        /*0bb0*/ 	.word	0x000266d0


	//   ....[149]....
        /*0bb4*/ 	.word	0x00026760


	//   ....[150]....
        /*0bb8*/ 	.word	0x00026770


	//   ....[151]....
        /*0bbc*/ 	.word	0x00026800


	//   ....[152]....
        /*0bc0*/ 	.word	0x00026810


	//   ....[153]....
        /*0bc4*/ 	.word	0x00026820


	//   ....[154]....
        /*0bc8*/ 	.word	0x00026e10


	//   ....[155]....
        /*0bcc*/ 	.word	0x00026e50


	//   ....[156]....
        /*0bd0*/ 	.word	0x00026e90


	//   ....[157]....
        /*0bd4*/ 	.word	0x00026ec0


	//   ....[158]....
        /*0bd8*/ 	.word	0x00026f50


	//   ....[159]....
        /*0bdc*/ 	.word	0x00026f80


	//   ....[160]....
        /*0be0*/ 	.word	0x00026ff0


	//   ....[161]....
        /*0be4*/ 	.word	0x00027020


	//   ....[162]....
        /*0be8*/ 	.word	0x00027090


	//   ....[163]....
        /*0bec*/ 	.word	0x000270c0


	//   ....[164]....
        /*0bf0*/ 	.word	0x000270f0


	//   ....[165]....
        /*0bf4*/ 	.word	0x00027140


	//   ....[166]....
        /*0bf8*/ 	.word	0x00027580


	//   ....[167]....
        /*0bfc*/ 	.word	0x000275b0


	//   ....[168]....
        /*0c00*/ 	.word	0x00027610


	//   ....[169]....
        /*0c04*/ 	.word	0x00027640


	//   ....[170]....
        /*0c08*/ 	.word	0x00027670


	//   ....[171]....
        /*0c0c*/ 	.word	0x000276a0


	//   ....[172]....
        /*0c10*/ 	.word	0x000276d0


	//   ....[173]....
        /*0c14*/ 	.word	0x00027700


	//   ....[174]....
        /*0c18*/ 	.word	0x000278a0


	//   ....[175]....
        /*0c1c*/ 	.word	0x000278d0


	//   ....[176]....
        /*0c20*/ 	.word	0x00027900


	//   ....[177]....
        /*0c24*/ 	.word	0x00027930


	//   ....[178]....
        /*0c28*/ 	.word	0x00027960


	//   ....[179]....
        /*0c2c*/ 	.word	0x00027990


	//   ....[180]....
        /*0c30*/ 	.word	0x00027a50


	//   ....[181]....
        /*0c34*/ 	.word	0x00027a70


	//   ....[182]....
        /*0c38*/ 	.word	0x00027a90


	//   ....[183]....
        /*0c3c*/ 	.word	0x00027af0


	//   ....[184]....
        /*0c40*/ 	.word	0x00028510


	//   ....[185]....
        /*0c44*/ 	.word	0x00028850


	//   ....[186]....
        /*0c48*/ 	.word	0x000288e0


	//   ....[187]....
        /*0c4c*/ 	.word	0x00028980


	//   ....[188]....
        /*0c50*/ 	.word	0x00028a10


	//   ....[189]....
        /*0c54*/ 	.word	0x00028b00


	//   ....[190]....
        /*0c58*/ 	.word	0x00028b90


	//   ....[191]....
        /*0c5c*/ 	.word	0x00028c30


	//   ....[192]....
        /*0c60*/ 	.word	0x00028cc0


	//   ....[193]....
        /*0c64*/ 	.word	0x00028db0


	//   ....[194]....
        /*0c68*/ 	.word	0x00028e40


	//   ....[195]....
        /*0c6c*/ 	.word	0x00028ee0


	//   ....[196]....
        /*0c70*/ 	.word	0x00028f70


	//   ....[197]....
        /*0c74*/ 	.word	0x00029060


	//   ....[198]....
        /*0c78*/ 	.word	0x000290f0


	//   ....[199]....
        /*0c7c*/ 	.word	0x00029140


	//   ....[200]....
        /*0c80*/ 	.word	0x00029190


	//   ....[201]....
        /*0c84*/ 	.word	0x00029230


	//   ....[202]....
        /*0c88*/ 	.word	0x000292c0


	//   ....[203]....
        /*0c8c*/ 	.word	0x00029310


	//   ....[204]....
        /*0c90*/ 	.word	0x00029360


	//   ....[205]....
        /*0c94*/ 	.word	0x00029450


	//   ....[206]....
        /*0c98*/ 	.word	0x000294e0


	//   ....[207]....
        /*0c9c*/ 	.word	0x00029530


	//   ....[208]....
        /*0ca0*/ 	.word	0x00029580


	//   ....[209]....
        /*0ca4*/ 	.word	0x00029620


	//   ....[210]....
        /*0ca8*/ 	.word	0x000296b0


	//   ....[211]....
        /*0cac*/ 	.word	0x00029700


	//   ....[212]....
        /*0cb0*/ 	.word	0x00029750


	//   ....[213]....
        /*0cb4*/ 	.word	0x00029a50


	//   ....[214]....
        /*0cb8*/ 	.word	0x00029d30


	//   ....[215]....
        /*0cbc*/ 	.word	0x00029e20


	//   ....[216]....
        /*0cc0*/ 	.word	0x00029ec0


	//   ....[217]....
        /*0cc4*/ 	.word	0x00029f20


	//   ....[218]....
        /*0cc8*/ 	.word	0x0002a030


	//   ....[219]....
        /*0ccc*/ 	.word	0x0002a0a0


	//   ....[220]....
        /*0cd0*/ 	.word	0x0002a1b0


	//   ....[221]....
        /*0cd4*/ 	.word	0x0002a220


	//   ....[222]....
        /*0cd8*/ 	.word	0x0002a330


	//   ....[223]....
        /*0cdc*/ 	.word	0x0002a3a0


	//   ....[224]....
        /*0ce0*/ 	.word	0x0002a4b0


	//   ....[225]....
        /*0ce4*/ 	.word	0x0002a520


	//   ....[226]....
        /*0ce8*/ 	.word	0x0002a5c0


	//   ....[227]....
        /*0cec*/ 	.word	0x0002a6d0


	//   ....[228]....
        /*0cf0*/ 	.word	0x0002a740


	//   ....[229]....
        /*0cf4*/ 	.word	0x0002a7c0


	//   ....[230]....
        /*0cf8*/ 	.word	0x0002a890


	//   ....[231]....
        /*0cfc*/ 	.word	0x0002a910


	//   ....[232]....
        /*0d00*/ 	.word	0x0002a9f0


	//   ....[233]....
        /*0d04*/ 	.word	0x0002aa70


	//   ....[234]....
        /*0d08*/ 	.word	0x0002ab50


	//   ....[235]....
        /*0d0c*/ 	.word	0x0002abd0


	//   ....[236]....
        /*0d10*/ 	.word	0x0002acb0


	//   ....[237]....
        /*0d14*/ 	.word	0x0002ad30


	//   ....[238]....
        /*0d18*/ 	.word	0x0002ae10


	//   ....[239]....
        /*0d1c*/ 	.word	0x0002ae90


	//   ....[240]....
        /*0d20*/ 	.word	0x0002af60


	//   ....[241]....
        /*0d24*/ 	.word	0x0002afe0


	//   ....[242]....
        /*0d28*/ 	.word	0x0002b0a0


	//   ....[243]....
        /*0d2c*/ 	.word	0x0002b1d0


	//   ....[244]....
        /*0d30*/ 	.word	0x0002b290


	//   ....[245]....
        /*0d34*/ 	.word	0x0002b300


	//   ....[246]....
        /*0d38*/ 	.word	0x0002b410


	//   ....[247]....
        /*0d3c*/ 	.word	0x0002b470


	//   ....[248]....
        /*0d40*/ 	.word	0x0002b540


	//   ....[249]....
        /*0d44*/ 	.word	0x0002b5a0


	//   ....[250]....
        /*0d48*/ 	.word	0x0002b670


	//   ....[251]....
        /*0d4c*/ 	.word	0x0002b6d0


	//   ....[252]....
        /*0d50*/ 	.word	0x0002b7a0


	//   ....[253]....
        /*0d54*/ 	.word	0x0002b890


	//   ....[254]....
        /*0d58*/ 	.word	0x0002b920


	//   ....[255]....
        /*0d5c*/ 	.word	0x0002ba10


	//   ....[0]....
        /*0d60*/ 	.word	0x0002bab0


	//   ....[1]....
        /*0d64*/ 	.word	0x0002bb10


	//   ....[2]....
        /*0d68*/ 	.word	0x0002bc10


	//   ....[3]....
        /*0d6c*/ 	.word	0x0002bc70


	//   ....[4]....
        /*0d70*/ 	.word	0x0002bd70


	//   ....[5]....
        /*0d74*/ 	.word	0x0002bdd0


	//   ....[6]....
        /*0d78*/ 	.word	0x0002bed0


	//   ....[7]....
        /*0d7c*/ 	.word	0x0002bf30


	//   ....[8]....
        /*0d80*/ 	.word	0x0002c030


	//   ....[9]....
        /*0d84*/ 	.word	0x0002c090


	//   ....[10]....
        /*0d88*/ 	.word	0x0002c160


	//   ....[11]....
        /*0d8c*/ 	.word	0x0002c2a0


	//   ....[12]....
        /*0d90*/ 	.word	0x0002c340


	//   ....[13]....
        /*0d94*/ 	.word	0x0002c420


	//   ....[14]....
        /*0d98*/ 	.word	0x0002c4f0


	//   ....[15]....
        /*0d9c*/ 	.word	0x0002c550


	//   ....[16]....
        /*0da0*/ 	.word	0x0002c640


	//   ....[17]....
        /*0da4*/ 	.word	0x0002c6a0


	//   ....[18]....
        /*0da8*/ 	.word	0x0002c790


	//   ....[19]....
        /*0dac*/ 	.word	0x0002c7f0


	//   ....[20]....
        /*0db0*/ 	.word	0x0002c8e0


	//   ....[21]....
        /*0db4*/ 	.word	0x0002c940


	//   ....[22]....
        /*0db8*/ 	.word	0x0002ca20


	//   ....[23]....
        /*0dbc*/ 	.word	0x0002cab0


	//   ....[24]....
        /*0dc0*/ 	.word	0x0002cb50


	//   ....[25]....
        /*0dc4*/ 	.word	0x0002ccd0


	//   ....[26]....
        /*0dc8*/ 	.word	0x0002cd40


	//   ....[27]....
        /*0dcc*/ 	.word	0x0002cdb0


	//   ....[28]....
        /*0dd0*/ 	.word	0x0002ce20


	//   ....[29]....
        /*0dd4*/ 	.word	0x0002ce90


	//   ....[30]....
        /*0dd8*/ 	.word	0x0002cf10


	//   ....[31]....
        /*0ddc*/ 	.word	0x0002cf90


	//   ....[32]....
        /*0de0*/ 	.word	0x0002d020


	//   ....[33]....
        /*0de4*/ 	.word	0x0002d090


	//   ....[34]....
        /*0de8*/ 	.word	0x0002d100


	//   ....[35]....
        /*0dec*/ 	.word	0x0002d170


	//   ....[36]....
        /*0df0*/ 	.word	0x0002d1f0


	//   ....[37]....
        /*0df4*/ 	.word	0x0002d260


	//   ....[38]....
        /*0df8*/ 	.word	0x0002d2f0


	//   ....[39]....
        /*0dfc*/ 	.word	0x0002d350


	//   ....[40]....
        /*0e00*/ 	.word	0x0002d3e0


	//   ....[41]....
        /*0e04*/ 	.word	0x0002d510


	//----- nvinfo : EIATTR_REG_RECONFIG
	.align		4
.L_825:
        /*0e08*/ 	.byte	0x01, 0x54
	.zero		2


	//----- nvinfo : EIATTR_SYSCALL_OFFSETS
	.align		4
        /*0e0c*/ 	.byte	0x04, 0x46
        /*0e0e*/ 	.short	(.L_827 - .L_826)


	//   ....[0]....
.L_826:
        /*0e10*/ 	.word	0x00001ed0


	//   ....[1]....
        /*0e14*/ 	.word	0x00002020


	//   ....[2]....
        /*0e18*/ 	.word	0x0000bc10


	//   ....[3]....
        /*0e1c*/ 	.word	0x0000bf40


	//   ....[4]....
        /*0e20*/ 	.word	0x00023f10


	//   ....[5]....
        /*0e24*/ 	.word	0x00024060


	//   ....[6]....
        /*0e28*/ 	.word	0x00024150


	//   ....[7]....
        /*0e2c*/ 	.word	0x00025070


	//----- nvinfo : EIATTR_MBARRIER_INSTR_OFFSETS
	.align		4
.L_827:
        /*0e30*/ 	.byte	0x04, 0x39
        /*0e32*/ 	.short	(.L_829 - .L_828)


	//   ....[0]....
.L_828:
        /*0e34*/ 	.word	0x00000270
        /*0e38*/ 	.word	0x000000ff
        /*0e3c*/ 	.word	0x00030800
        /*0e40*/ 	.short	0x0100
        /*0e42*/ 	.byte	0x08
	.zero		1


	//   ....[1]....
        /*0e44*/ 	.word	0x00000280
        /*0e48*/ 	.word	0x000000ff
        /*0e4c*/ 	.word	0x00030820
        /*0e50*/ 	.short	0x0100
        /*0e52*/ 	.byte	0x08
	.zero		1


	//   ....[2]....
        /*0e54*/ 	.word	0x00000370
        /*0e58*/ 	.word	0x000000ff
        /*0e5c*/ 	.word	0x00030830
        /*0e60*/ 	.short	0x0100
        /*0e62*/ 	.byte	0x08
	.zero		1


	//   ....[3]....
        /*0e64*/ 	.word	0x00000380
        /*0e68*/ 	.word	0x000000ff
        /*0e6c*/ 	.word	0x00030840
        /*0e70*/ 	.short	0x0100
        /*0e72*/ 	.byte	0x08
	.zero		1


	//   ....[4]....
        /*0e74*/ 	.word	0x00000390
        /*0e78*/ 	.word	0x000000ff
        /*0e7c*/ 	.word	0x00030838
        /*0e80*/ 	.short	0x0100
        /*0e82*/ 	.byte	0x08
	.zero		1


	//   ....[5]....
        /*0e84*/ 	.word	0x000003a0
        /*0e88*/ 	.word	0x000000ff
        /*0e8c*/ 	.word	0x00030848
        /*0e90*/ 	.short	0x0100
        /*0e92*/ 	.byte	0x08
	.zero		1


	//   ....[6]....
        /*0e94*/ 	.word	0x000004d0
        /*0e98*/ 	.word	0x000000ff
        /*0e9c*/ 	.word	0x00030850
        /*0ea0*/ 	.short	0x0100
        /*0ea2*/ 	.byte	0x08
	.zero		1


	//   ....[7]....
        /*0ea4*/ 	.word	0x000004e0
        /*0ea8*/ 	.word	0x000000ff
        /*0eac*/ 	.word	0x00030860
        /*0eb0*/ 	.short	0x0100
        /*0eb2*/ 	.byte	0x08
	.zero		1


	//   ....[8]....
        /*0eb4*/ 	.word	0x000004f0
        /*0eb8*/ 	.word	0x000000ff
        /*0ebc*/ 	.word	0x00030858
        /*0ec0*/ 	.short	0x0100
        /*0ec2*/ 	.byte	0x08
	.zero		1


	//   ....[9]....
        /*0ec4*/ 	.word	0x00000500
        /*0ec8*/ 	.word	0x000000ff
        /*0ecc*/ 	.word	0x00030868
        /*0ed0*/ 	.short	0x0100
        /*0ed2*/ 	.byte	0x08
	.zero		1


	//   ....[10]....
        /*0ed4*/ 	.word	0x000005f0
        /*0ed8*/ 	.word	0x000000ff
        /*0edc*/ 	.word	0x00030870
        /*0ee0*/ 	.short	0x0100
        /*0ee2*/ 	.byte	0x06
	.zero		1


	//   ....[11]....
        /*0ee4*/ 	.word	0x00000600
        /*0ee8*/ 	.word	0x000000ff
        /*0eec*/ 	.word	0x00030880
        /*0ef0*/ 	.short	0x0100
        /*0ef2*/ 	.byte	0x06
	.zero		1


	//   ....[12]....
        /*0ef4*/ 	.word	0x00000610
        /*0ef8*/ 	.word	0x000000ff
        /*0efc*/ 	.word	0x00030878
        /*0f00*/ 	.short	0x0100
        /*0f02*/ 	.byte	0x06
	.zero		1


	//   ....[13]....
        /*0f04*/ 	.word	0x00000620
        /*0f08*/ 	.word	0x000000ff
        /*0f0c*/ 	.word	0x00030888
        /*0f10*/ 	.short	0x0100
        /*0f12*/ 	.byte	0x06
	.zero		1


	//   ....[14]....
        /*0f14*/ 	.word	0x00000750
        /*0f18*/ 	.word	0x000000ff
        /*0f1c*/ 	.word	0x00030890
        /*0f20*/ 	.short	0x0100
        /*0f22*/ 	.byte	0x08
	.zero		1


	//   ....[15]....
        /*0f24*/ 	.word	0x00000760
        /*0f28*/ 	.word	0x000000ff
        /*0f2c*/ 	.word	0x000308a0
        /*0f30*/ 	.short	0x0100
        /*0f32*/ 	.byte	0x08
	.zero		1


	//   ....[16]....
        /*0f34*/ 	.word	0x00000770
        /*0f38*/ 	.word	0x000000ff
        /*0f3c*/ 	.word	0x00030898
        /*0f40*/ 	.short	0x0100
        /*0f42*/ 	.byte	0x08
	.zero		1


	//   ....[17]....
        /*0f44*/ 	.word	0x00000780
        /*0f48*/ 	.word	0x000000ff
        /*0f4c*/ 	.word	0x000308a8
        /*0f50*/ 	.short	0x0100
        /*0f52*/ 	.byte	0x08
	.zero		1


	//   ....[18]....
        /*0f54*/ 	.word	0x000008b0
        /*0f58*/ 	.word	0x000000ff
        /*0f5c*/ 	.word	0x000308b0
        /*0f60*/ 	.short	0x0100
        /*0f62*/ 	.byte	0x08
	.zero		1


	//   ....[19]....
        /*0f64*/ 	.word	0x000008c0
        /*0f68*/ 	.word	0x000000ff
        /*0f6c*/ 	.word	0x000308c0
        /*0f70*/ 	.short	0x0100
        /*0f72*/ 	.byte	0x08
	.zero		1


	//   ....[20]....
        /*0f74*/ 	.word	0x000008d0
        /*0f78*/ 	.word	0x000000ff
        /*0f7c*/ 	.word	0x000308b8
        /*0f80*/ 	.short	0x0100
        /*0f82*/ 	.byte	0x08
	.zero		1


	//   ....[21]....
        /*0f84*/ 	.word	0x000008e0
        /*0f88*/ 	.word	0x000000ff
        /*0f8c*/ 	.word	0x000308c8
        /*0f90*/ 	.short	0x0100
        /*0f92*/ 	.byte	0x08
	.zero		1


	//   ....[22]....
        /*0f94*/ 	.word	0x00003b00
        /*0f98*/ 	.word	0x00000056
        /*0f9c*/ 	.word	0x00030890
        /*0fa0*/ 	.short	0x010a
        /*0fa2*/ 	.byte	0x3f
	.zero		1


	//   ....[23]....
        /*0fa4*/ 	.word	0x00007300
        /*0fa8*/ 	.word	0x00000056
        /*0fac*/ 	.word	0x00030890
        /*0fb0*/ 	.short	0x010a
        /*0fb2*/ 	.byte	0x3f
	.zero		1


	//   ....[24]....
        /*0fb4*/ 	.word	0x0000a420
        /*0fb8*/ 	.word	0x00000056
        /*0fbc*/ 	.word	0x00030890
        /*0fc0*/ 	.short	0x010a
        /*0fc2*/ 	.byte	0x3f
	.zero		1


	//   ....[25]....
        /*0fc4*/ 	.word	0x0000abc0
        /*0fc8*/ 	.word	0x0000000b
        /*0fcc*/ 	.word	0x00000000
        /*0fd0*/ 	.short	0x0101
        /*0fd2*/ 	.byte	0x3f
	.zero		1


	//   ....[26]....
        /*0fd4*/ 	.word	0x0000ac00
        /*0fd8*/ 	.word	0x00000056
        /*0fdc*/ 	.word	0x000308b0
        /*0fe0*/ 	.short	0x010a
        /*0fe2*/ 	.byte	0x3f
	.zero		1


	//   ....[27]....
        /*0fe4*/ 	.word	0x0000b2f0
        /*0fe8*/ 	.word	0x00000056
        /*0fec*/ 	.word	0x00000000
        /*0ff0*/ 	.short	0x0101
        /*0ff2*/ 	.byte	0x3f
	.zero		1


	//   ....[28]....
        /*0ff4*/ 	.word	0x0000bca0
        /*0ff8*/ 	.word	0x00000002
        /*0ffc*/ 	.word	0x00030800
        /*1000*/ 	.short	0x010a
        /*1002*/ 	.byte	0x3f
	.zero		1


	//   ....[29]....
        /*1004*/ 	.word	0x0000bcf0
        /*1008*/ 	.word	0x00000002
        /*100c*/ 	.word	0x00030800
        /*1010*/ 	.short	0x010a
        /*1012*/ 	.byte	0x3f
	.zero		1


	//   ....[30]....
        /*1014*/ 	.word	0x0000d350
        /*1018*/ 	.word	0x00000002
        /*101c*/ 	.word	0x00030800
        /*1020*/ 	.short	0x010a
        /*1022*/ 	.byte	0x3f
	.zero		1


	//   ....[31]....
        /*1024*/ 	.word	0x00010980
        /*1028*/ 	.word	0x00000002
        /*102c*/ 	.word	0x00030800
        /*1030*/ 	.short	0x010a
        /*1032*/ 	.byte	0x3f
	.zero		1


	//   ....[32]....
        /*1034*/ 	.word	0x000136e0
        /*1038*/ 	.word	0x00000008
        /*103c*/ 	.word	0x00030830
        /*1040*/ 	.short	0x010a
        /*1042*/ 	.byte	0x3f
	.zero		1


	//   ....[33]....
        /*1044*/ 	.word	0x00013720
        /*1048*/ 	.word	0x00000008
        /*104c*/ 	.word	0x00030830
        /*1050*/ 	.short	0x010a
        /*1052*/ 	.byte	0x3f
	.zero		1


	//   ....[34]....
        /*1054*/ 	.word	0x00015490
        /*1058*/ 	.word	0x0000001d
        /*105c*/ 	.word	0x00000000
        /*1060*/ 	.short	0x0101
        /*1062*/ 	.byte	0x3f
	.zero		1


	//   ....[35]....
        /*1064*/ 	.word	0x00016120
        /*1068*/ 	.word	0x00000000
        /*106c*/ 	.word	0x00030830
        /*1070*/ 	.short	0x010a
        /*1072*/ 	.byte	0x3f
	.zero		1


	//   ....[36]....
        /*1074*/ 	.word	0x000161a0
        /*1078*/ 	.word	0x00000000
        /*107c*/ 	.word	0x00030830
        /*1080*/ 	.short	0x010a
        /*1082*/ 	.byte	0x3f
	.zero		1


	//   ....[37]....
        /*1084*/ 	.word	0x00017030
        /*1088*/ 	.word	0x0000000d
        /*108c*/ 	.word	0x00030850
        /*1090*/ 	.short	0x010a
        /*1092*/ 	.byte	0x3f
	.zero		1


	//   ....[38]....
        /*1094*/ 	.word	0x00017080
        /*1098*/ 	.word	0x0000000d
        /*109c*/ 	.word	0x00030850
        /*10a0*/ 	.short	0x010a
        /*10a2*/ 	.byte	0x3f
	.zero		1


	//   ....[39]....
        /*10a4*/ 	.word	0x000173f0
        /*10a8*/ 	.word	0x00000000
        /*10ac*/ 	.word	0x00000000
        /*10b0*/ 	.short	0x0101
        /*10b2*/ 	.byte	0x3f
	.zero		1


	//   ....[40]....
        /*10b4*/ 	.word	0x00018f00
        /*10b8*/ 	.word	0x0000000d
        /*10bc*/ 	.word	0x00000000
        /*10c0*/ 	.short	0x0101
        /*10c2*/ 	.byte	0x3f
	.zero		1


	//   ....[41]....
        /*10c4*/ 	.word	0x000191b0
        /*10c8*/ 	.word	0x00000003
        /*10cc*/ 	.word	0x00030830
        /*10d0*/ 	.short	0x010a
        /*10d2*/ 	.byte	0x3f
	.zero		1


	//   ....[42]....
        /*10d4*/ 	.word	0x00019230
        /*10d8*/ 	.word	0x00000003
        /*10dc*/ 	.word	0x00030830
        /*10e0*/ 	.short	0x010a
        /*10e2*/ 	.byte	0x3f
	.zero		1


	//   ....[43]....
        /*10e4*/ 	.word	0x0001a0c0
        /*10e8*/ 	.word	0x0000000d
        /*10ec*/ 	.word	0x00030850
        /*10f0*/ 	.short	0x010a
        /*10f2*/ 	.byte	0x3f
	.zero		1


	//   ....[44]....
        /*10f4*/ 	.word	0x0001a110
        /*10f8*/ 	.word	0x0000000d
        /*10fc*/ 	.word	0x00030850
        /*1100*/ 	.short	0x010a
        /*1102*/ 	.byte	0x3f
	.zero		1


	//   ....[45]....
        /*1104*/ 	.word	0x0001a540
        /*1108*/ 	.word	0x00000000
        /*110c*/ 	.word	0x00000000
        /*1110*/ 	.short	0x0101
        /*1112*/ 	.byte	0x3f
	.zero		1


	//   ....[46]....
        /*1114*/ 	.word	0x0001b850
        /*1118*/ 	.word	0x0000000d
        /*111c*/ 	.word	0x00000000
        /*1120*/ 	.short	0x0101
        /*1122*/ 	.byte	0x3f
	.zero		1


	//   ....[47]....
        /*1124*/ 	.word	0x0001c030
        /*1128*/ 	.word	0x0000000a
        /*112c*/ 	.word	0x00030850
        /*1130*/ 	.short	0x010a
        /*1132*/ 	.byte	0x3f
	.zero		1


	//   ....[48]....
        /*1134*/ 	.word	0x0001c0d0
        /*1138*/ 	.word	0x0000000a
        /*113c*/ 	.word	0x00030850
        /*1140*/ 	.short	0x010a
        /*1142*/ 	.byte	0x3f
	.zero		1


	//   ....[49]....
        /*1144*/ 	.word	0x0001c5e0
        /*1148*/ 	.word	0x00000003
        /*114c*/ 	.word	0x00000000
        /*1150*/ 	.short	0x0101
        /*1152*/ 	.byte	0x3f
	.zero		1


	//   ....[50]....
        /*1154*/ 	.word	0x0001e370
        /*1158*/ 	.word	0x00000000
        /*115c*/ 	.word	0x00000000
        /*1160*/ 	.short	0x0101
        /*1162*/ 	.byte	0x3f
	.zero		1


	//   ....[51]....
        /*1164*/ 	.word	0x0001ea50
        /*1168*/ 	.word	0x00000004
        /*116c*/ 	.word	0x00000000
        /*1170*/ 	.short	0x0101
        /*1172*/ 	.byte	0x3f
	.zero		1


	//   ....[52]....
        /*1174*/ 	.word	0x00022680
        /*1178*/ 	.word	0x00000016
        /*117c*/ 	.word	0x00030820
        /*1180*/ 	.short	0x010a
        /*1182*/ 	.byte	0x3f
	.zero		1


	//   ....[53]....
        /*1184*/ 	.word	0x00022710
        /*1188*/ 	.word	0x0000000c
        /*118c*/ 	.word	0x000308a0
        /*1190*/ 	.short	0x010a
        /*1192*/ 	.byte	0x3f
	.zero		1


	//   ....[54]....
        /*1194*/ 	.word	0x00022b60
        /*1198*/ 	.word	0x0000000c
        /*119c*/ 	.word	0x000308c0
        /*11a0*/ 	.short	0x010a
        /*11a2*/ 	.byte	0x3f
	.zero		1


	//   ....[55]....
        /*11a4*/ 	.word	0x00023080
        /*11a8*/ 	.word	0x0000000b
        /*11ac*/ 	.word	0x000308a0
        /*11b0*/ 	.short	0x010a
        /*11b2*/ 	.byte	0x3f
	.zero		1


	//   ....[56]....
        /*11b4*/ 	.word	0x000234c0
        /*11b8*/ 	.word	0x0000000b
        /*11bc*/ 	.word	0x000308c0
        /*11c0*/ 	.short	0x010a
        /*11c2*/ 	.byte	0x3f
	.zero		1


	//   ....[57]....
        /*11c4*/ 	.word	0x000246d0
        /*11c8*/ 	.word	0x00000007
        /*11cc*/ 	.word	0x00030840
        /*11d0*/ 	.short	0x010a
        /*11d2*/ 	.byte	0x3f
	.zero		1


	//   ....[58]....
        /*11d4*/ 	.word	0x00024d70
        /*11d8*/ 	.word	0x00000007
        /*11dc*/ 	.word	0x00030830
        /*11e0*/ 	.short	0x0107
        /*11e2*/ 	.byte	0x3f
	.zero		1


	//   ....[59]....
        /*11e4*/ 	.word	0x00024e40
        /*11e8*/ 	.word	0x00000007
        /*11ec*/ 	.word	0x00030830
        /*11f0*/ 	.short	0x0101
        /*11f2*/ 	.byte	0x3f
	.zero		1


	//   ....[60]....
        /*11f4*/ 	.word	0x00025990
        /*11f8*/ 	.word	0x00000016
        /*11fc*/ 	.word	0x00030800
        /*1200*/ 	.short	0x0107
        /*1202*/ 	.byte	0x3f
	.zero		1


	//   ....[61]....
        /*1204*/ 	.word	0x00025aa0
        /*1208*/ 	.word	0x00000016
        /*120c*/ 	.word	0x00030800
        /*1210*/ 	.short	0x0101
        /*1212*/ 	.byte	0x3f
	.zero		1


	//   ....[62]....
        /*1214*/ 	.word	0x00025ac0
        /*1218*/ 	.word	0x00000016
        /*121c*/ 	.word	0x00030820
        /*1220*/ 	.short	0x010a
        /*1222*/ 	.byte	0x3f
	.zero		1


	//   ....[63]....
        /*1224*/ 	.word	0x00025e90
        /*1228*/ 	.word	0x00000007
        /*122c*/ 	.word	0x00030840
        /*1230*/ 	.short	0x010a
        /*1232*/ 	.byte	0x3f
	.zero		1


	//   ....[64]....
        /*1234*/ 	.word	0x00026380
        /*1238*/ 	.word	0x00000007
        /*123c*/ 	.word	0x00030830
        /*1240*/ 	.short	0x0107
        /*1242*/ 	.byte	0x3f
	.zero		1


	//   ....[65]....
        /*1244*/ 	.word	0x00026440
        /*1248*/ 	.word	0x00000007
        /*124c*/ 	.word	0x00030830
        /*1250*/ 	.short	0x0101
        /*1252*/ 	.byte	0x3f
	.zero		1


	//   ....[66]....
        /*1254*/ 	.word	0x000264a0
        /*1258*/ 	.word	0x00000006
        /*125c*/ 	.word	0x00030860
        /*1260*/ 	.short	0x010a
        /*1262*/ 	.byte	0x3f
	.zero		1


	//   ....[67]....
        /*1264*/ 	.word	0x00026a10
        /*1268*/ 	.word	0x00000006
        /*126c*/ 	.word	0x00030850
        /*1270*/ 	.short	0x0107
        /*1272*/ 	.byte	0x3f
	.zero		1


	//   ....[68]....
        /*1274*/ 	.word	0x00026b40
        /*1278*/ 	.word	0x00000006
        /*127c*/ 	.word	0x00030850
        /*1280*/ 	.short	0x0101
        /*1282*/ 	.byte	0x3f
	.zero		1


	//   ....[69]....
        /*1284*/ 	.word	0x00026d60
        /*1288*/ 	.word	0x00000000
        /*128c*/ 	.word	0x00030860
        /*1290*/ 	.short	0x010a
        /*1292*/ 	.byte	0x3f
	.zero		1


	//   ....[70]....
        /*1294*/ 	.word	0x00027270
        /*1298*/ 	.word	0x00000000
        /*129c*/ 	.word	0x00030850
        /*12a0*/ 	.short	0x0107
        /*12a2*/ 	.byte	0x3f
	.zero		1


	//   ....[71]....
        /*12a4*/ 	.word	0x00027330
        /*12a8*/ 	.word	0x00000000
        /*12ac*/ 	.word	0x00030850
        /*12b0*/ 	.short	0x0101
        /*12b2*/ 	.byte	0x3f
	.zero		1


	//   ....[72]....
        /*12b4*/ 	.word	0x00028490
        /*12b8*/ 	.word	0x00000007
        /*12bc*/ 	.word	0x00030820
        /*12c0*/ 	.short	0x010a
        /*12c2*/ 	.byte	0x3f
	.zero		1


	//   ....[73]....
        /*12c4*/ 	.word	0x00028620
        /*12c8*/ 	.word	0x00000005
        /*12cc*/ 	.word	0x00030840
        /*12d0*/ 	.short	0x010a
        /*12d2*/ 	.byte	0x3f
	.zero		1


	//   ....[74]....
        /*12d4*/ 	.word	0x000286c0
        /*12d8*/ 	.word	0x00000003
        /*12dc*/ 	.word	0x00030840
        /*12e0*/ 	.short	0x010a
        /*12e2*/ 	.byte	0x3f
	.zero		1


	//   ....[75]....
        /*12e4*/ 	.word	0x00028700
        /*12e8*/ 	.word	0x00000005
        /*12ec*/ 	.word	0x00030860
        /*12f0*/ 	.short	0x010a
        /*12f2*/ 	.byte	0x3f
	.zero		1


	//   ....[76]....
        /*12f4*/ 	.word	0x00028740
        /*12f8*/ 	.word	0x00000003
        /*12fc*/ 	.word	0x00030860
        /*1300*/ 	.short	0x010a
        /*1302*/ 	.byte	0x3f
	.zero		1


	//   ....[77]....
        /*1304*/ 	.word	0x000287a0
        /*1308*/ 	.word	0x00000056
        /*130c*/ 	.word	0x00030890
        /*1310*/ 	.short	0x010a
        /*1312*/ 	.byte	0x3f
	.zero		1


	//   ....[78]....
        /*1314*/ 	.word	0x00028a50
        /*1318*/ 	.word	0x00000056
        /*131c*/ 	.word	0x00030890
        /*1320*/ 	.short	0x010a
        /*1322*/ 	.byte	0x3f
	.zero		1


	//   ....[79]....
        /*1324*/ 	.word	0x00028d00
        /*1328*/ 	.word	0x00000056
        /*132c*/ 	.word	0x00030890
        /*1330*/ 	.short	0x010a
        /*1332*/ 	.byte	0x3f
	.zero		1


	//   ....[80]....
        /*1334*/ 	.word	0x00028fb0
        /*1338*/ 	.word	0x00000056
        /*133c*/ 	.word	0x000308b0
        /*1340*/ 	.short	0x010a
        /*1342*/ 	.byte	0x3f
	.zero		1


	//   ....[81]....
        /*1344*/ 	.word	0x000293a0
        /*1348*/ 	.word	0x00000002
        /*134c*/ 	.word	0x00030800
        /*1350*/ 	.short	0x010a
        /*1352*/ 	.byte	0x3f
	.zero		1


	//   ....[82]....
        /*1354*/ 	.word	0x00029790
        /*1358*/ 	.word	0x00000002
        /*135c*/ 	.word	0x00030800
        /*1360*/ 	.short	0x010a
        /*1362*/ 	.byte	0x3f
	.zero		1


	//   ....[83]....
        /*1364*/ 	.word	0x000297e0
        /*1368*/ 	.word	0x00000008
        /*136c*/ 	.word	0x00030830
        /*1370*/ 	.short	0x010a
        /*1372*/ 	.byte	0x3f
	.zero		1


	//   ....[84]....
        /*1374*/ 	.word	0x00029830
        /*1378*/ 	.word	0x00000000
        /*137c*/ 	.word	0x00030830
        /*1380*/ 	.short	0x010a
        /*1382*/ 	.byte	0x3f
	.zero		1


	//   ....[85]....
        /*1384*/ 	.word	0x00029880
        /*1388*/ 	.word	0x0000000d
        /*138c*/ 	.word	0x00030850
        /*1390*/ 	.short	0x010a
        /*1392*/ 	.byte	0x3f
	.zero		1


	//   ....[86]....
        /*1394*/ 	.word	0x000298d0
        /*1398*/ 	.word	0x00000003
        /*139c*/ 	.word	0x00030830
        /*13a0*/ 	.short	0x010a
        /*13a2*/ 	.byte	0x3f
	.zero		1


	//   ....[87]....
        /*13a4*/ 	.word	0x00029920
        /*13a8*/ 	.word	0x0000000d
        /*13ac*/ 	.word	0x00030850
        /*13b0*/ 	.short	0x010a
        /*13b2*/ 	.byte	0x3f
	.zero		1


	//   ....[88]....
        /*13b4*/ 	.word	0x00029970
        /*13b8*/ 	.word	0x0000000a
        /*13bc*/ 	.word	0x00030850
        /*13c0*/ 	.short	0x010a
        /*13c2*/ 	.byte	0x3f
	.zero		1


	//   ....[89]....
        /*13c4*/ 	.word	0x00029b10
        /*13c8*/ 	.word	0x00000016
        /*13cc*/ 	.word	0x00030820
        /*13d0*/ 	.short	0x010a
        /*13d2*/ 	.byte	0x3f
	.zero		1


	//   ....[90]....
        /*13d4*/ 	.word	0x00029b60
        /*13d8*/ 	.word	0x0000000c
        /*13dc*/ 	.word	0x000308a0
        /*13e0*/ 	.short	0x010a
        /*13e2*/ 	.byte	0x3f
	.zero		1


	//   ....[91]....
        /*13e4*/ 	.word	0x00029bb0
        /*13e8*/ 	.word	0x0000000c
        /*13ec*/ 	.word	0x000308c0
        /*13f0*/ 	.short	0x010a
        /*13f2*/ 	.byte	0x3f
	.zero		1


	//   ....[92]....
        /*13f4*/ 	.word	0x00029c00
        /*13f8*/ 	.word	0x0000000b
        /*13fc*/ 	.word	0x000308a0
        /*1400*/ 	.short	0x010a
        /*1402*/ 	.byte	0x3f
	.zero		1


	//   ....[93]....
        /*1404*/ 	.word	0x00029c50
        /*1408*/ 	.word	0x0000000b
        /*140c*/ 	.word	0x000308c0
        /*1410*/ 	.short	0x010a
        /*1412*/ 	.byte	0x3f
	.zero		1


	//   ....[94]....
        /*1414*/ 	.word	0x00029d70
        /*1418*/ 	.word	0x00000007
        /*141c*/ 	.word	0x00030840
        /*1420*/ 	.short	0x010a
        /*1422*/ 	.byte	0x3f
	.zero		1


	//   ....[95]....
        /*1424*/ 	.word	0x0002b0d0
        /*1428*/ 	.word	0x00000016
        /*142c*/ 	.word	0x00030820
        /*1430*/ 	.short	0x010a
        /*1432*/ 	.byte	0x3f
	.zero		1


	//   ....[96]....
        /*1434*/ 	.word	0x0002b120
        /*1438*/ 	.word	0x00000007
        /*143c*/ 	.word	0x00030840
        /*1440*/ 	.short	0x010a
        /*1442*/ 	.byte	0x3f
	.zero		1


	//   ....[97]....
        /*1444*/ 	.word	0x0002b960
        /*1448*/ 	.word	0x00000006
        /*144c*/ 	.word	0x00030860
        /*1450*/ 	.short	0x010a
        /*1452*/ 	.byte	0x3f
	.zero		1


	//   ....[98]....
        /*1454*/ 	.word	0x0002c1f0
        /*1458*/ 	.word	0x00000000
        /*145c*/ 	.word	0x00030860
        /*1460*/ 	.short	0x010a
        /*1462*/ 	.byte	0x3f
	.zero		1


	//   ....[99]....
        /*1464*/ 	.word	0x0002d430
        /*1468*/ 	.word	0x00000007
        /*146c*/ 	.word	0x00030820
        /*1470*/ 	.short	0x010a
        /*1472*/ 	.byte	0x3f
	.zero		1


	//   ....[100]....
        /*1474*/ 	.word	0x0002d5d0
        /*1478*/ 	.word	0x00000005
        /*147c*/ 	.word	0x00030840
        /*1480*/ 	.short	0x010a
        /*1482*/ 	.byte	0x3f
	.zero		1


	//   ....[101]....
        /*1484*/ 	.word	0x0002d620
        /*1488*/ 	.word	0x00000003
        /*148c*/ 	.word	0x00030840
        /*1490*/ 	.short	0x010a
        /*1492*/ 	.byte	0x3f
	.zero		1


	//   ....[102]....
        /*1494*/ 	.word	0x0002d670
        /*1498*/ 	.word	0x00000005
        /*149c*/ 	.word	0x00030860
        /*14a0*/ 	.short	0x010a
        /*14a2*/ 	.byte	0x3f
	.zero		1


	//----- nvinfo : EIATTR_NUM_MBARRIERS
	.align		4
.L_829:
        /*14a4*/ 	.byte	0x03, 0x38
        /*14a6*/ 	.short	0x0016


	//----- nvinfo : EIATTR_EXIT_INSTR_OFFSETS
	.align		4
        /*14a8*/ 	.byte	0x04, 0x1c
        /*14aa*/ 	.short	(.L_831 - .L_830)


	//   ....[0]....
.L_830:
        /*14ac*/ 	.word	0x00028790


	//----- nvinfo : EIATTR_MAX_THREADS
	.align		4
.L_831:
        /*14b0*/ 	.byte	0x04, 0x05
        /*14b2*/ 	.short	(.L_833 - .L_832)
.L_832:
        /*14b4*/ 	.word	0x00000180
        /*14b8*/ 	.word	0x00000001
        /*14bc*/ 	.word	0x00000001


	//----- nvinfo : EIATTR_CRS_STACK_SIZE
	.align		4
.L_833:
        /*14c0*/ 	.byte	0x04, 0x1e
        /*14c2*/ 	.short	(.L_835 - .L_834)
.L_834:
        /*14c4*/ 	.word	0x00000000


	//----- nvinfo : EIATTR_CBANK_PARAM_SIZE
	.align		4
.L_835:
        /*14c8*/ 	.byte	0x03, 0x19
        /*14ca*/ 	.short	0x0af0


	//----- nvinfo : EIATTR_PARAM_CBANK
	.align		4
        /*14cc*/ 	.byte	0x04, 0x0a
        /*14ce*/ 	.short	(.L_837 - .L_836)
	.align		4
.L_836:
        /*14d0*/ 	.word	index@(.nv.constant0._ZN7cutlass13device_kernelIN5flash11enable_sm90INS1_16FlashAttnFwdSm90INS1_25CollectiveMainloopFwdSm90ILi2EN4cute5tupleIJNS5_1CILi1EEES8_S8_EEENS6_IJNS7_ILi128EEENS7_ILi96EEENS7_ILi192EEEEEELi192ENS_10bfloat16_tEfNS_4arch4Sm90ELb1ELb0ELb1ELb1ELb1ELb1ELb0ELb1ELb1ELb1ELb1ELb0EEENS1_21CollectiveEpilogueFwdINS6_IJSA_SC_SB_EEES9_SE_SG_Li256ELb1ELb1ELb1ELb0EEENS1_36VarlenDynamicPersistentTileSchedulerILi128ELi96ELi256ELi128ELb1ELb1ELb1ELb1ELb1ELb1EEEEEEEEEvNT_6ParamsE)
        /*14d4*/ 	.short	0x0210
        /*14d6*/ 	.short	0x0af0


	//----- nvinfo : EIATTR_SW_WAR
	.align		4
.L_837:
        /*14d8*/ 	.byte	0x04, 0x36
        /*14da*/ 	.short	(.L_839 - .L_838)
.L_838:
        /*14dc*/ 	.word	0x00000008
.L_839:


//--------------------- .nv.info._ZN7cutlass13device_kernelIN5flash11enable_sm90INS1_16FlashAttnFwdSm90INS1_25CollectiveMainloopFwdSm90ILi2EN4cute5tupleIJNS5_1CILi1EEES8_S8_EEENS6_IJNS7_ILi128EEESA_SA_EEELi128ENS_10bfloat16_tEfNS_4arch4Sm90ELb0ELb0ELb1ELb0ELb1ELb0ELb0ELb1ELb1ELb1ELb1ELb0EEENS1_21CollectiveEpilogueFwdISB_S9_SC_SE_Li256ELb0ELb1ELb1ELb0EEENS1_19SingleTileSchedulerILb0ELb1ELb1ELi128EEEEEEEEEvNT_6ParamsE --------------------------
	.section	.nv.info._ZN7cutlass13device_kernelIN5flash11enable_sm90INS1_16FlashAttnFwdSm90INS1_25CollectiveMainloopFwdSm90ILi2EN4cute5tupleIJNS5_1CILi1EEES8_S8_EEENS6_IJNS7_ILi128EEESA_SA_EEELi128ENS_10bfloat16_tEfNS_4arch4Sm90ELb0ELb0ELb1ELb0ELb1ELb0ELb0ELb1ELb1ELb1ELb1ELb0EEENS1_21CollectiveEpilogueFwdISB_S9_SC_SE_Li256ELb0ELb1ELb1ELb0EEENS1_19SingleTileSchedulerILb0ELb1ELb1ELi128EEEEEEEEEvNT_6ParamsE,"",@"SHT_CUDA_INFO"
	.sectionflags	@""
	.align	4


	//----- nvinfo : EIATTR_CUDA_API_VERSION
	.align		4
        /*0000*/ 	.byte	0x04, 0x37
        /*0002*/ 	.short	(.L_841 - .L_840)
.L_840:
        /*0004*/ 	.word	0x00000082


	//----- nvinfo : EIATTR_KPARAM_INFO
	.align		4
.L_841:
        /*0008*/ 	.byte	0x04, 0x17
        /*000a*/ 	.short	(.L_843 - .L_842)
.L_842:
        /*000c*/ 	.word	0x00000000
        /*0010*/ 	.short	0x0000
        /*0012*/ 	.short	0x0070
        /*0014*/ 	.byte	0x00, 0xf0, 0x01, 0x28


	//----- nvinfo : EIATTR_SPARSE_MMA_MASK
	.align		4
.L_843:
        /*0018*/ 	.byte	0x03, 0x50
        /*001a*/ 	.short	0x0000


	//----- nvinfo : EIATTR_MAXREG_COUNT
	.align		4
        /*001c*/ 	.byte	0x03, 0x1b
        /*001e*/ 	.short	0x00a8


	//----- nvinfo : EIATTR_NUM_BARRIERS
	.align		4
        /*0020*/ 	.byte	0x02, 0x4c
        /*0022*/ 	.byte	0x10
	.zero		1


	//----- nvinfo : EIATTR_EXTERNS
	.align		4
        /*0024*/ 	.byte	0x04, 0x0f
        /*0026*/ 	.short	(.L_845 - .L_844)


	//   ....[0]....
	.align		4
.L_844:
        /*0028*/ 	.word	index@(__assertfail)


	//----- nvinfo : EIATTR_MERCURY_ISA_VERSION
	.align		4
.L_845:
        /*002c*/ 	.byte	0x03, 0x5f
        /*002e*/ 	.short	0x0101


	//----- nvinfo : EIATTR_INT_WARP_WIDE_INSTR_OFFSETS
	.align		4
        /*0030*/ 	.byte	0x04, 0x31
        /*0032*/ 	.short	(.L_847 - .L_846)


	//   ....[0]....
.L_846:
        /*0034*/ 	.word	0x000000b0


	//   ....[1]....
        /*0038*/ 	.word	0x000000c0


	//   ....[2]....
        /*003c*/ 	.word	0x00000160


	//----- nvinfo : EIATTR_COOP_GROUP_MASK_REGIDS
	.align		4
.L_847:
        /*0040*/ 	.byte	0x04, 0x29
        /*0042*/ 	.short	(.L_849 - .L_848)


	//   ....[0]....
.L_848:
        /*0044*/ 	.word	0xffffffff


	//   ....[1]....
        /*0048*/ 	.word	0xffffffff


	//   ....[2]....
        /*004c*/ 	.word	0xffffffff


	//   ....[3]....
        /*0050*/ 	.word	0xffffffff


	//   ....[4]....
        /*0054*/ 	.word	0xffffffff


	//   ....[5]....
        /*0058*/ 	.word	0xffffffff


	//   ....[6]....
        /*005c*/ 	.word	0xffffffff


	//   ....[7]....
        /*0060*/ 	.word	0xffffffff


	//   ....[8]....
        /*0064*/ 	.word	0xffffffff


	//   ....[9]....
        /*0068*/ 	.word	0xffffffff


	//   ....[10]....
        /*006c*/ 	.word	0xffffffff


	//   ....[11]....
        /*0070*/ 	.word	0xffffffff


	//   ....[12]....
        /*0074*/ 	.word	0xffffffff


	//   ....[13]....
        /*0078*/ 	.word	0xffffffff


	//   ....[14]....
        /*007c*/ 	.word	0xffffffff


	//   ....[15]....
        /*0080*/ 	.word	0xffffffff


	//   ....[16]....
        /*0084*/ 	.word	0xffffffff


	//   ....[17]....
        /*0088*/ 	.word	0xffffffff


	//   ....[18]....
        /*008c*/ 	.word	0xffffffff


	//   ....[19]....
        /*0090*/ 	.word	0xffffffff


	//   ....[20]....
        /*0094*/ 	.word	0xffffffff


	//   ....[21]....
        /*0098*/ 	.word	0xffffffff


	//   ....[22]....
        /*009c*/ 	.word	0xffffffff


	//   ....[23]....
        /*00a0*/ 	.word	0xffffffff


	//   ....[24]....
        /*00a4*/ 	.word	0xffffffff


	//   ....[25]....
        /*00a8*/ 	.word	0xffffffff


	//   ....[26]....
        /*00ac*/ 	.word	0xffffffff


	//   ....[27]....
        /*00b0*/ 	.word	0xffffffff


	//   ....[28]....
        /*00b4*/ 	.word	0xffffffff


	//   ....[29]....
        /*00b8*/ 	.word	0xffffffff


	//   ....[30]....
        /*00bc*/ 	.word	0xffffffff


	//   ....[31]....
        /*00c0*/ 	.word	0xffffffff


	//   ....[32]....
        /*00c4*/ 	.word	0xffffffff


	//   ....[33]....
        /*00c8*/ 	.word	0xffffffff


	//   ....[34]....
        /*00cc*/ 	.word	0xffffffff


	//   ....[35]....
        /*00d0*/ 	.word	0xffffffff


	//   ....[36]....
        /*00d4*/ 	.word	0xffffffff


	//   ....[37]....
        /*00d8*/ 	.word	0xffffffff


	//   ....[38]....
        /*00dc*/ 	.word	0xffffffff


	//   ....[39]....
        /*00e0*/ 	.word	0xffffffff


	//   ....[40]....
        /*00e4*/ 	.word	0xffffffff


	//   ....[41]....
        /*00e8*/ 	.word	0xffffffff


	//   ....[42]....
        /*00ec*/ 	.word	0xffffffff


	//   ....[43]....
        /*00f0*/ 	.word	0xffffffff


	//   ....[44]....
        /*00f4*/ 	.word	0xffffffff


	//   ....[45]....
        /*00f8*/ 	.word	0xffffffff


	//   ....[46]....
        /*00fc*/ 	.word	0xffffffff


	//   ....[47]....
        /*0100*/ 	.word	0xffffffff


	//   ....[48]....
        /*0104*/ 	.word	0xffffffff


	//   ....[49]....
        /*0108*/ 	.word	0xffffffff


	//   ....[50]....
        /*010c*/ 	.word	0xffffffff


	//   ....[51]....
        /*0110*/ 	.word	0xffffffff


	//   ....[52]....
        /*0114*/ 	.word	0xffffffff


	//   ....[53]....
        /*0118*/ 	.word	0xffffffff


	//   ....[54]....
        /*011c*/ 	.word	0xffffffff


	//   ....[55]....
        /*0120*/ 	.word	0xffffffff


	//   ....[56]....
        /*0124*/ 	.word	0xffffffff


	//   ....[57]....
        /*0128*/ 	.word	0xffffffff


	//   ....[58]....
        /*012c*/ 	.word	0xffffffff


	//   ....[59]....
        /*0130*/ 	.word	0xffffffff


	//   ....[60]....
        /*0134*/ 	.word	0xffffffff


	//   ....[61]....
        /*0138*/ 	.word	0xffffffff


	//   ....[62]....
        /*013c*/ 	.word	0xffffffff


	//   ....[63]....
        /*0140*/ 	.word	0xffffffff


	//   ....[64]....
        /*0144*/ 	.word	0xffffffff


	//   ....[65]....
        /*0148*/ 	.word	0xffffffff


	//   ....[66]....
        /*014c*/ 	.word	0xffffffff


	//   ....[67]....
        /*0150*/ 	.word	0xffffffff


	//   ....[68]....
        /*0154*/ 	.word	0xffffffff


	//   ....[69]....
        /*0158*/ 	.word	0xffffffff


	//   ....[70]....
        /*015c*/ 	.word	0xffffffff


	//   ....[71]....
        /*0160*/ 	.word	0xffffffff


	//   ....[72]....
        /*0164*/ 	.word	0xffffffff


	//   ....[73]....
        /*0168*/ 	.word	0xffffffff


	//   ....[74]....
        /*016c*/ 	.word	0xffffffff


	//   ....[75]....
        /*0170*/ 	.word	0xffffffff


	//   ....[76]....
        /*0174*/ 	.word	0xffffffff


	//   ....[77]....
        /*0178*/ 	.word	0xffffffff


	//   ....[78]....
        /*017c*/ 	.word	0xffffffff


	//   ....[79]....
        /*0180*/ 	.word	0xffffffff


	//   ....[80]....
        /*0184*/ 	.word	0xffffffff


	//   ....[81]....
        /*0188*/ 	.word	0xffffffff


	//   ....[82]....
        /*018c*/ 	.word	0xffffffff


	//   ....[83]....
        /*0190*/ 	.word	0xffffffff


	//   ....[84]....
        /*0194*/ 	.word	0xffffffff


	//   ....[85]....
        /*0198*/ 	.word	0xffffffff


	//   ....[86]....
        /*019c*/ 	.word	0xffffffff


	//   ....[87]....
        /*01a0*/ 	.word	0xffffffff


	//   ....[88]....
        /*01a4*/ 	.word	0xffffffff


	//   ....[89]....
        /*01a8*/ 	.word	0xffffffff


	//   ....[90]....
        /*01ac*/ 	.word	0xffffffff


	//   ....[91]....
        /*01b0*/ 	.word	0xffffffff


	//   ....[92]....
        /*01b4*/ 	.word	0xffffffff


	//   ....[93]....
        /*01b8*/ 	.word	0xffffffff


	//   ....[94]....
        /*01bc*/ 	.word	0xffffffff


	//   ....[95]....
        /*01c0*/ 	.word	0xffffffff


	//   ....[96]....
        /*01c4*/ 	.word	0xffffffff


	//   ....[97]....
        /*01c8*/ 	.word	0xffffffff


	//   ....[98]....
        /*01cc*/ 	.word	0xffffffff


	//   ....[99]....
        /*01d0*/ 	.word	0xffffffff


	//   ....[100]....
        /*01d4*/ 	.word	0xffffffff


	//   ....[101]....
        /*01d8*/ 	.word	0xffffffff


	//   ....[102]....
        /*01dc*/ 	.word	0xffffffff


	//   ....[103]....
        /*01e0*/ 	.word	0xffffffff


	//   ....[104]....
        /*01e4*/ 	.word	0xffffffff


	//   ....[105]....
        /*01e8*/ 	.word	0xffffffff


	//   ....[106]....
        /*01ec*/ 	.word	0xffffffff


	//   ....[107]....
        /*01f0*/ 	.word	0xffffffff


	//   ....[108]....
        /*01f4*/ 	.word	0xffffffff


	//   ....[109]....
        /*01f8*/ 	.word	0x0500000f


	//   ....[110]....
        /*01fc*/ 	.word	0x0500000f


	//   ....[111]....
        /*0200*/ 	.word	0x0500000f


	//   ....[112]....
        /*0204*/ 	.word	0x0500000f


	//   ....[113]....
        /*0208*/ 	.word	0x0500000f


	//   ....[114]....
        /*020c*/ 	.word	0x0500000f


	//   ....[115]....
        /*0210*/ 	.word	0x0500000f


	//   ....[116]....
        /*0214*/ 	.word	0x0500000f


	//   ....[117]....
        /*0218*/ 	.word	0x0500000f


	//   ....[118]....
        /*021c*/ 	.word	0x0500000f


	//   ....[119]....
        /*0220*/ 	.word	0x0500000f


	//   ....[120]....
        /*0224*/ 	.word	0x0500000f


	//   ....[121]....
        /*0228*/ 	.word	0x0500000f


	//   ....[122]....
        /*022c*/ 	.word	0x0500000f


	//   ....[123]....
        /*0230*/ 	.word	0x0500000f


	//   ....[124]....
        /*0234*/ 	.word	0x0500000f


	//   ....[125]....
        /*0238*/ 	.word	0x0500000f


	//   ....[126]....
        /*023c*/ 	.word	0x0500000f


	//   ....[127]....
        /*0240*/ 	.word	0x0500000f


	//   ....[128]....
        /*0244*/ 	.word	0x0500000f


	//   ....[129]....
        /*0248*/ 	.word	0x0500000f


	//   ....[130]....
        /*024c*/ 	.word	0x0500000f


	//   ....[131]....
        /*0250*/ 	.word	0x0500000f


	//   ....[132]....
        /*0254*/ 	.word	0x0500000f


	//   ....[133]....
        /*0258*/ 	.word	0x0500000f


	//   ....[134]....
        /*025c*/ 	.word	0x0500000f


	//   ....[135]....
        /*0260*/ 	.word	0x0500000f


	//   ....[136]....
        /*0264*/ 	.word	0x0500000f


	//   ....[137]....
        /*0268*/ 	.word	0x0500000f


	//   ....[138]....
        /*026c*/ 	.word	0x0500000f


	//   ....[139]....
        /*0270*/ 	.word	0x0500000f


	//   ....[140]....
        /*0274*/ 	.word	0x0500000f


	//   ....[141]....
        /*0278*/ 	.word	0x0500000f


	//   ....[142]....
        /*027c*/ 	.word	0x0500000f


	//   ....[143]....
        /*0280*/ 	.word	0x0500000f


	//   ....[144]....
        /*0284*/ 	.word	0x0500000f


	//   ....[145]....
        /*0288*/ 	.word	0x0500000f


	//   ....[146]....
        /*028c*/ 	.word	0x0500000f


	//   ....[147]....
        /*0290*/ 	.word	0x0500000f


	//   ....[148]....
        /*0294*/ 	.word	0x0500000f


	//   ....[149]....
        /*0298*/ 	.word	0x0500000f


	//   ....[150]....
        /*029c*/ 	.word	0x0500000f


	//   ....[151]....
        /*02a0*/ 	.word	0x0500000f


	//   ....[152]....
        /*02a4*/ 	.word	0x0500000f


	//   ....[153]....
        /*02a8*/ 	.word	0x0500000f


	//   ....[154]....
        /*02ac*/ 	.word	0x0500000f


	//   ....[155]....
        /*02b0*/ 	.word	0x0500000f


	//   ....[156]....
        /*02b4*/ 	.word	0x0500000f


	//   ....[157]....
        /*02b8*/ 	.word	0x0500000f


	//   ....[158]....
        /*02bc*/ 	.word	0x0500000f


	//   ....[159]....
        /*02c0*/ 	.word	0x0500000f


	//   ....[160]....
        /*02c4*/ 	.word	0x0500000f


	//   ....[161]....
        /*02c8*/ 	.word	0x0500000f


	//   ....[162]....
        /*02cc*/ 	.word	0x0500000f


	//   ....[163]....
        /*02d0*/ 	.word	0x0500000f


	//   ....[164]....
        /*02d4*/ 	.word	0x0500000f


	//   ....[165]....
        /*02d8*/ 	.word	0x0500000f


	//   ....[166]....
        /*02dc*/ 	.word	0x0500000f


	//   ....[167]....
        /*02e0*/ 	.word	0x0500000f


	//   ....[168]....
        /*02e4*/ 	.word	0x0500000f


	//   ....[169]....
        /*02e8*/ 	.word	0x0500000f


	//   ....[170]....
        /*02ec*/ 	.word	0x0500000f


	//   ....[171]....
        /*02f0*/ 	.word	0x0500000f


	//   ....[172]....
        /*02f4*/ 	.word	0x0500000f


	//   ....[173]....
        /*02f8*/ 	.word	0x0500000f


	//   ....[174]....
        /*02fc*/ 	.word	0x0500000f


	//   ....[175]....
        /*0300*/ 	.word	0x0500000f


	//   ....[176]....
        /*0304*/ 	.word	0x0500000f


	//   ....[177]....
        /*0308*/ 	.word	0x0500000f


	//   ....[178]....
        /*030c*/ 	.word	0x0500000f


	//   ....[179]....
        /*0310*/ 	.word	0x0500000f


	//   ....[180]....
        /*0314*/ 	.word	0x0500000f


	//   ....[181]....
        /*0318*/ 	.word	0x0500000f


	//   ....[182]....
        /*031c*/ 	.word	0x0500000f


	//   ....[183]....
        /*0320*/ 	.word	0x0500000f


	//   ....[184]....
        /*0324*/ 	.word	0x0500000f


	//   ....[185]....
        /*0328*/ 	.word	0x0500000f


	//   ....[186]....
        /*032c*/ 	.word	0x0500000f


	//   ....[187]....
        /*0330*/ 	.word	0x0500000f


	//   ....[188]....
        /*0334*/ 	.word	0x0500000f


	//   ....[189]....
        /*0338*/ 	.word	0x0500000f


	//   ....[190]....
        /*033c*/ 	.word	0x0500000f


	//----- nvinfo : EIATTR_COOP_GROUP_INSTR_OFFSETS
	.align		4
.L_849:
        /*0340*/ 	.byte	0x04, 0x28
        /*0342*/ 	.short	(.L_851 - .L_850)


	//   ....[0]....
.L_850:
        /*0344*/ 	.word	0x00000070


	//   ....[1]....
        /*0348*/ 	.word	0x00000080


	//   ....[2]....
        /*034c*/ 	.word	0x000002c0


	//   ....[3]....
        /*0350*/ 	.word	0x00000420


	//   ....[4]....
        /*0354*/ 	.word	0x00000540


	//   ....[5]....
        /*0358*/ 	.word	0x000006a0


	//   ....[6]....
        /*035c*/ 	.word	0x00000fd0


	//   ....[7]....
        /*0360*/ 	.word	0x000029a0


	//   ....[8]....
        /*0364*/ 	.word	0x00002a20


	//   ....[9]....
        /*0368*/ 	.word	0x00003070


	//   ....[10]....
        /*036c*/ 	.word	0x000030d0


	//   ....[11]....
        /*0370*/ 	.word	0x00005380


	//   ....[12]....
        /*0374*/ 	.word	0x000053b0


	//   ....[13]....
        /*0378*/ 	.word	0x000053e0


	//   ....[14]....
        /*037c*/ 	.word	0x000053f0


	//   ....[15]....
        /*0380*/ 	.word	0x000068a0


	//   ....[16]....
        /*0384*/ 	.word	0x000068d0


	//   ....[17]....
        /*0388*/ 	.word	0x00006990


	//   ....[18]....
        /*038c*/ 	.word	0x000069a0


	//   ....[19]....
        /*0390*/ 	.word	0x00007940


	//   ....[20]....
        /*0394*/ 	.word	0x00007980


	//   ....[21]....
        /*0398*/ 	.word	0x000079b0


	//   ....[22]....
        /*039c*/ 	.word	0x000079f0


	//   ....[23]....
        /*03a0*/ 	.word	0x00007a00


	//   ....[24]....
        /*03a4*/ 	.word	0x00007a30


	//   ....[25]....
        /*03a8*/ 	.word	0x00008090


	//   ....[26]....
        /*03ac*/ 	.word	0x000080a0


	//   ....[27]....
        /*03b0*/ 	.word	0x00008ad0


	//   ....[28]....
        /*03b4*/ 	.word	0x00009bb0


	//   ....[29]....
        /*03b8*/ 	.word	0x00009be0


	//   ....[30]....
        /*03bc*/ 	.word	0x00009bf0


	//   ....[31]....
        /*03c0*/ 	.word	0x00009c00


	//   ....[32]....
        /*03c4*/ 	.word	0x00009c10


	//   ....[33]....
        /*03c8*/ 	.word	0x00009c20


	//   ....[34]....
        /*03cc*/ 	.word	0x00009c30


	//   ....[35]....
        /*03d0*/ 	.word	0x00009c50


	//   ....[36]....
        /*03d4*/ 	.word	0x00009cc0


	//   ....[37]....
        /*03d8*/ 	.word	0x00009d50


	//   ....[38]....
        /*03dc*/ 	.word	0x00009da0


	//   ....[39]....
        /*03e0*/ 	.word	0x00009db0


	//   ....[40]....
        /*03e4*/ 	.word	0x00009de0


	//   ....[41]....
        /*03e8*/ 	.word	0x00009e30


	//   ....[42]....
        /*03ec*/ 	.word	0x00009e70


	//   ....[43]....
        /*03f0*/ 	.word	0x00009f40


	//   ....[44]....
        /*03f4*/ 	.word	0x0000a500


	//   ....[45]....
        /*03f8*/ 	.word	0x0000a530


	//   ....[46]....
        /*03fc*/ 	.word	0x0000a560


	//   ....[47]....
        /*0400*/ 	.word	0x0000a590


	//   ....[48]....
        /*0404*/ 	.word	0x0000a5a0


	//   ....[49]....
        /*0408*/ 	.word	0x0000a630


	//   ....[50]....
        /*040c*/ 	.word	0x0000a650


	//   ....[51]....
        /*0410*/ 	.word	0x0000a660


	//   ....[52]....
        /*0414*/ 	.word	0x0000a740


	//   ....[53]....
        /*0418*/ 	.word	0x0000a760


	//   ....[54]....
        /*041c*/ 	.word	0x0000a770


	//   ....[55]....
        /*0420*/ 	.word	0x0000a7c0


	//   ....[56]....
        /*0424*/ 	.word	0x0000a850


	//   ....[57]....
        /*0428*/ 	.word	0x0000a880


	//   ....[58]....
        /*042c*/ 	.word	0x0000a890


	//   ....[59]....
        /*0430*/ 	.word	0x0000a8a0


	//   ....[60]....
        /*0434*/ 	.word	0x0000afd0


	//   ....[61]....
        /*0438*/ 	.word	0x0000b000


	//   ....[62]....
        /*043c*/ 	.word	0x0000b010


	//   ....[63]....
        /*0440*/ 	.word	0x0000b020


	//   ....[64]....
        /*0444*/ 	.word	0x0000b050


	//   ....[65]....
        /*0448*/ 	.word	0x0000b090


	//   ....[66]....
        /*044c*/ 	.word	0x0000b0a0


	//   ....[67]....
        /*0450*/ 	.word	0x0000b0c0


	//   ....[68]....
        /*0454*/ 	.word	0x0000b120


	//   ....[69]....
        /*0458*/ 	.word	0x0000b140


	//   ....[70]....
        /*045c*/ 	.word	0x0000b150


	//   ....[71]....
        /*0460*/ 	.word	0x0000b1b0


	//   ....[72]....
        /*0464*/ 	.word	0x0000b1d0


	//   ....[73]....
        /*0468*/ 	.word	0x0000b1e0


	//   ....[74]....
        /*046c*/ 	.word	0x0000b210


	//   ....[75]....
        /*0470*/ 	.word	0x0000b220


	//   ....[76]....
        /*0474*/ 	.word	0x0000b4a0


	//   ....[77]....
        /*0478*/ 	.word	0x0000b4c0


	//   ....[78]....
        /*047c*/ 	.word	0x0000b4d0


	//   ....[79]....
        /*0480*/ 	.word	0x0000b4f0


	//   ....[80]....
        /*0484*/ 	.word	0x0000b560


	//   ....[81]....
        /*0488*/ 	.word	0x0000b590


	//   ....[82]....
        /*048c*/ 	.word	0x0000b5e0


	//   ....[83]....
        /*0490*/ 	.word	0x0000b610


	//   ....[84]....
        /*0494*/ 	.word	0x0000b660


	//   ....[85]....
        /*0498*/ 	.word	0x0000b690


	//   ....[86]....
        /*049c*/ 	.word	0x0000b6e0


	//   ....[87]....
        /*04a0*/ 	.word	0x0000b710


	//   ....[88]....
        /*04a4*/ 	.word	0x0000b760


	//   ....[89]....
        /*04a8*/ 	.word	0x0000b790


	//   ....[90]....
        /*04ac*/ 	.word	0x0000b7e0


	//   ....[91]....
        /*04b0*/ 	.word	0x0000b810


	//   ....[92]....
        /*04b4*/ 	.word	0x0000bc70


	//   ....[93]....
        /*04b8*/ 	.word	0x0000bca0


	//   ....[94]....
        /*04bc*/ 	.word	0x0000bcd0


	//   ....[95]....
        /*04c0*/ 	.word	0x0000bd00


	//   ....[96]....
        /*04c4*/ 	.word	0x0000bd30


	//   ....[97]....
        /*04c8*/ 	.word	0x0000bd40


	//   ....[98]....
        /*04cc*/ 	.word	0x0000bd60


	//   ....[99]....
        /*04d0*/ 	.word	0x0000bd80


	//   ....[100]....
        /*04d4*/ 	.word	0x0000bda0


	//   ....[101]....
        /*04d8*/ 	.word	0x0000bdd0


	//   ....[102]....
        /*04dc*/ 	.word	0x0000be50


	//   ....[103]....
        /*04e0*/ 	.word	0x0000be70


	//   ....[104]....
        /*04e4*/ 	.word	0x0000be90


	//   ....[105]....
        /*04e8*/ 	.word	0x0000bec0


	//   ....[106]....
        /*04ec*/ 	.word	0x0000c090


	//   ....[107]....
        /*04f0*/ 	.word	0x0000c0a0


	//   ....[108]....
        /*04f4*/ 	.word	0x0000c300


	//   ....[109]....
        /*04f8*/ 	.word	0x0000c7a0


	//   ....[110]....
        /*04fc*/ 	.word	0x0000c890


	//   ....[111]....
        /*0500*/ 	.word	0x0000c930


	//   ....[112]....
        /*0504*/ 	.word	0x0000c990


	//   ....[113]....
        /*0508*/ 	.word	0x0000ca60


	//   ....[114]....
        /*050c*/ 	.word	0x0000cad0


	//   ....[115]....
        /*0510*/ 	.word	0x0000cba0


	//   ....[116]....
        /*0514*/ 	.word	0x0000cc10


	//   ....[117]....
        /*0518*/ 	.word	0x0000ccf0


	//   ....[118]....
        /*051c*/ 	.word	0x0000cd70


	//   ....[119]....
        /*0520*/ 	.word	0x0000ce30


	//   ....[120]....
        /*0524*/ 	.word	0x0000cea0


	//   ....[121]....
        /*0528*/ 	.word	0x0000cf80


	//   ....[122]....
        /*052c*/ 	.word	0x0000d000


	//   ....[123]....
        /*0530*/ 	.word	0x0000d0d0


	//   ....[124]....
        /*0534*/ 	.word	0x0000d150


	//   ....[125]....
        /*0538*/ 	.word	0x0000d200


	//   ....[126]....
        /*053c*/ 	.word	0x0000d290


	//   ....[127]....
        /*0540*/ 	.word	0x0000d2f0


	//   ....[128]....
        /*0544*/ 	.word	0x0000d390


	//   ....[129]....
        /*0548*/ 	.word	0x0000d450


	//   ....[130]....
        /*054c*/ 	.word	0x0000d4d0


	//   ....[131]....
        /*0550*/ 	.word	0x0000d5c0


	//   ....[132]....
        /*0554*/ 	.word	0x0000d620


	//   ....[133]....
        /*0558*/ 	.word	0x0000d6e0


	//   ....[134]....
        /*055c*/ 	.word	0x0000d760


	//   ....[135]....
        /*0560*/ 	.word	0x0000d830


	//   ....[136]....
        /*0564*/ 	.word	0x0000d8b0


	//   ....[137]....
        /*0568*/ 	.word	0x0000d980


	//   ....[138]....
        /*056c*/ 	.word	0x0000d9f0


	//   ....[139]....
        /*0570*/ 	.word	0x0000dac0


	//   ....[140]....
        /*0574*/ 	.word	0x0000db30


	//   ....[141]....
        /*0578*/ 	.word	0x0000dbe0


	//   ....[142]....
        /*057c*/ 	.word	0x0000dd20


	//   ....[143]....
        /*0580*/ 	.word	0x0000ddd0


	//   ....[144]....
        /*0584*/ 	.word	0x0000dea0


	//   ....[145]....
        /*0588*/ 	.word	0x0000def0


	//   ....[146]....
        /*058c*/ 	.word	0x0000dfd0


	//   ....[147]....
        /*0590*/ 	.word	0x0000e020


	//   ....[148]....
        /*0594*/ 	.word	0x0000e0f0


	//   ....[149]....
        /*0598*/ 	.word	0x0000e140


	//   ....[150]....
        /*059c*/ 	.word	0x0000e220


	//   ....[151]....
        /*05a0*/ 	.word	0x0000e270


	//   ....[152]....
        /*05a4*/ 	.word	0x0000e350


	//   ....[153]....
        /*05a8*/ 	.word	0x0000e3a0


	//   ....[154]....
        /*05ac*/ 	.word	0x0000e470


	//   ....[155]....
        /*05b0*/ 	.word	0x0000e4c0


	//   ....[156]....
        /*05b4*/ 	.word	0x0000e5a0


	//   ....[157]....
        /*05b8*/ 	.word	0x0000e5f0


	//   ....[158]....
        /*05bc*/ 	.word	0x0000e6e0


	//   ....[159]....
        /*05c0*/ 	.word	0x0000e780


	//   ....[160]....
        /*05c4*/ 	.word	0x0000e7e0


	//   ....[161]....
        /*05c8*/ 	.word	0x0000e8a0


	//   ....[162]....
        /*05cc*/ 	.word	0x0000e940


	//   ....[163]....
        /*05d0*/ 	.word	0x0000ea00


	//   ....[164]....
        /*05d4*/ 	.word	0x0000eaa0


	//   ....[165]....
        /*05d8*/ 	.word	0x0000eb60


	//   ....[166]....
        /*05dc*/ 	.word	0x0000ec00


	//   ....[167]....
        /*05e0*/ 	.word	0x0000ecc0


	//   ....[168]....
        /*05e4*/ 	.word	0x0000ed60


	//   ....[169]....
        /*05e8*/ 	.word	0x0000ee20


	//   ....[170]....
        /*05ec*/ 	.word	0x0000eec0


	//   ....[171]....
        /*05f0*/ 	.word	0x0000ef80


	//   ....[172]....
        /*05f4*/ 	.word	0x0000f020


	//   ....[173]....
        /*05f8*/ 	.word	0x0000f0e0


	//   ....[174]....
        /*05fc*/ 	.word	0x0000f200


	//   ....[175]....
        /*0600*/ 	.word	0x0000f2a0


	//   ....[176]....
        /*0604*/ 	.word	0x0000f350


	//   ....[177]....
        /*0608*/ 	.word	0x0000f420


	//   ....[178]....
        /*060c*/ 	.word	0x0000f490


	//   ....[179]....
        /*0610*/ 	.word	0x0000f560


	//   ....[180]....
        /*0614*/ 	.word	0x0000f5d0


	//   ....[181]....
        /*0618*/ 	.word	0x0000f6b0


	//   ....[182]....
        /*061c*/ 	.word	0x0000f730


	//   ....[183]....
        /*0620*/ 	.word	0x0000f810


	//   ....[184]....
        /*0624*/ 	.word	0x0000f880


	//   ....[185]....
        /*0628*/ 	.word	0x0000f960


	//   ....[186]....
        /*062c*/ 	.word	0x0000f9d0


	//   ....[187]....
        /*0630*/ 	.word	0x0000faa0


	//   ....[188]....
        /*0634*/ 	.word	0x0000fb10


	//   ....[189]....
        /*0638*/ 	.word	0x0000fbd0


	//   ....[190]....
        /*063c*/ 	.word	0x0000fcb0


	//----- nvinfo : EIATTR_REG_RECONFIG
	.align		4
.L_851:
        /*0640*/ 	.byte	0x01, 0x54
	.zero		2


	//----- nvinfo : EIATTR_SYSCALL_OFFSETS
	.align		4
        /*0644*/ 	.byte	0x04, 0x46
        /*0646*/ 	.short	(.L_853 - .L_852)


	//   ....[0]....
.L_852:
        /*0648*/ 	.word	0x00001190


	//   ....[1]....
        /*064c*/ 	.word	0x000091f0


	//   ....[2]....
        /*0650*/ 	.word	0x00009330


	//   ....[3]....
        /*0654*/ 	.word	0x00009420


	//   ....[4]....
        /*0658*/ 	.word	0x0000a270


	//----- nvinfo : EIATTR_MBARRIER_INSTR_OFFSETS
	.align		4
.L_853:
        /*065c*/ 	.byte	0x04, 0x39
        /*065e*/ 	.short	(.L_855 - .L_854)


	//   ....[0]....
.L_854:
        /*0660*/ 	.word	0x00000170
        /*0664*/ 	.word	0x000000ff
        /*0668*/ 	.word	0x00028800
        /*066c*/ 	.short	0x0100
        /*066e*/ 	.byte	0x08
	.zero		1


	//   ....[1]....
        /*0670*/ 	.word	0x00000180
        /*0674*/ 	.word	0x000000ff
        /*0678*/ 	.word	0x00028820
        /*067c*/ 	.short	0x0100
        /*067e*/ 	.byte	0x08
	.zero		1


	//   ....[2]....
        /*0680*/ 	.word	0x00000270
        /*0684*/ 	.word	0x000000ff
        /*0688*/ 	.word	0x00028830
        /*068c*/ 	.short	0x0100
        /*068e*/ 	.byte	0x08
	.zero		1


	//   ....[3]....
        /*0690*/ 	.word	0x00000280
        /*0694*/ 	.word	0x000000ff
        /*0698*/ 	.word	0x00028840
        /*069c*/ 	.short	0x0100
        /*069e*/ 	.byte	0x08
	.zero		1


	//   ....[4]....
        /*06a0*/ 	.word	0x00000290
        /*06a4*/ 	.word	0x000000ff
        /*06a8*/ 	.word	0x00028838
        /*06ac*/ 	.short	0x0100
        /*06ae*/ 	.byte	0x08
	.zero		1


	//   ....[5]....
        /*06b0*/ 	.word	0x000002a0
        /*06b4*/ 	.word	0x000000ff
        /*06b8*/ 	.word	0x00028848
        /*06bc*/ 	.short	0x0100
        /*06be*/ 	.byte	0x08
	.zero		1


	//   ....[6]....
        /*06c0*/ 	.word	0x000003d0
        /*06c4*/ 	.word	0x000000ff
        /*06c8*/ 	.word	0x00028850
        /*06cc*/ 	.short	0x0100
        /*06ce*/ 	.byte	0x08
	.zero		1


	//   ....[7]....
        /*06d0*/ 	.word	0x000003e0
        /*06d4*/ 	.word	0x000000ff
        /*06d8*/ 	.word	0x00028860
        /*06dc*/ 	.short	0x0100
        /*06de*/ 	.byte	0x08
	.zero		1


	//   ....[8]....
        /*06e0*/ 	.word	0x000003f0
        /*06e4*/ 	.word	0x000000ff
        /*06e8*/ 	.word	0x00028858
        /*06ec*/ 	.short	0x0100
        /*06ee*/ 	.byte	0x08
	.zero		1


	//   ....[9]....
        /*06f0*/ 	.word	0x00000400
        /*06f4*/ 	.word	0x000000ff
        /*06f8*/ 	.word	0x00028868
        /*06fc*/ 	.short	0x0100
        /*06fe*/ 	.byte	0x08
	.zero		1


	//   ....[10]....
        /*0700*/ 	.word	0x000004f0
        /*0704*/ 	.word	0x000000ff
        /*0708*/ 	.word	0x00028870
        /*070c*/ 	.short	0x0100
        /*070e*/ 	.byte	0x06
	.zero		1


	//   ....[11]....
        /*0710*/ 	.word	0x00000500
        /*0714*/ 	.word	0x000000ff
        /*0718*/ 	.word	0x00028880
        /*071c*/ 	.short	0x0100
        /*071e*/ 	.byte	0x06
	.zero		1


	//   ....[12]....
        /*0720*/ 	.word	0x00000510
        /*0724*/ 	.word	0x000000ff
        /*0728*/ 	.word	0x00028878
        /*072c*/ 	.short	0x0100
        /*072e*/ 	.byte	0x06
	.zero		1


	//   ....[13]....
        /*0730*/ 	.word	0x00000520
        /*0734*/ 	.word	0x000000ff
        /*0738*/ 	.word	0x00028888
        /*073c*/ 	.short	0x0100
        /*073e*/ 	.byte	0x06
	.zero		1


	//   ....[14]....
        /*0740*/ 	.word	0x00000650
        /*0744*/ 	.word	0x000000ff
        /*0748*/ 	.word	0x00028890
        /*074c*/ 	.short	0x0100
        /*074e*/ 	.byte	0x08
	.zero		1


	//   ....[15]....
        /*0750*/ 	.word	0x00000660
        /*0754*/ 	.word	0x000000ff
        /*0758*/ 	.word	0x000288a0
        /*075c*/ 	.short	0x0100
        /*075e*/ 	.byte	0x08
	.zero		1


	//   ....[16]....
        /*0760*/ 	.word	0x00000670
        /*0764*/ 	.word	0x000000ff
        /*0768*/ 	.word	0x00028898
        /*076c*/ 	.short	0x0100
        /*076e*/ 	.byte	0x08
	.zero		1


	//   ....[17]....
        /*0770*/ 	.word	0x00000680
        /*0774*/ 	.word	0x000000ff
        /*0778*/ 	.word	0x000288a8
        /*077c*/ 	.short	0x0100
        /*077e*/ 	.byte	0x08
	.zero		1


	//   ....[18]....
        /*0780*/ 	.word	0x000007c0
        /*0784*/ 	.word	0x000000ff
        /*0788*/ 	.word	0x000288b0
        /*078c*/ 	.short	0x0100
        /*078e*/ 	.byte	0x08
	.zero		1


	//   ....[19]....
        /*0790*/ 	.word	0x000007d0
        /*0794*/ 	.word	0x000000ff
        /*0798*/ 	.word	0x000288c0
        /*079c*/ 	.short	0x0100
        /*079e*/ 	.byte	0x08
	.zero		1


	//   ....[20]....
        /*07a0*/ 	.word	0x000007e0
        /*07a4*/ 	.word	0x000000ff
        /*07a8*/ 	.word	0x000288b8
        /*07ac*/ 	.short	0x0100
        /*07ae*/ 	.byte	0x08
	.zero		1


	//   ....[21]....
        /*07b0*/ 	.word	0x000007f0
        /*07b4*/ 	.word	0x000000ff
        /*07b8*/ 	.word	0x000288c8
        /*07bc*/ 	.short	0x0100
        /*07be*/ 	.byte	0x08
	.zero		1


	//   ....[22]....
        /*07c0*/ 	.word	0x000011b0
        /*07c4*/ 	.word	0x000000ff
        /*07c8*/ 	.word	0x00028800
        /*07cc*/ 	.short	0x010a
        /*07ce*/ 	.byte	0x24
	.zero		1


	//   ....[23]....
        /*07d0*/ 	.word	0x00001220
        /*07d4*/ 	.word	0x000000ff
        /*07d8*/ 	.word	0x00028830
        /*07dc*/ 	.short	0x010a
        /*07de*/ 	.byte	0x24
	.zero		1


	//   ....[24]....
        /*07e0*/ 	.word	0x00001280
        /*07e4*/ 	.word	0x000000ff
        /*07e8*/ 	.word	0x00028830
        /*07ec*/ 	.short	0x010a
        /*07ee*/ 	.byte	0x24
	.zero		1


	//   ....[25]....
        /*07f0*/ 	.word	0x00001fa0
        /*07f4*/ 	.word	0x000000ff
        /*07f8*/ 	.word	0x00000000
        /*07fc*/ 	.short	0x0101
        /*07fe*/ 	.byte	0x04
	.zero		1


	//   ....[26]....
        /*0800*/ 	.word	0x00004000
        /*0804*/ 	.word	0x000000ff
        /*0808*/ 	.word	0x00028830
        /*080c*/ 	.short	0x010a
        /*080e*/ 	.byte	0x0a
	.zero		1


	//   ....[27]....
        /*0810*/ 	.word	0x00004040
        /*0814*/ 	.word	0x000000ff
        /*0818*/ 	.word	0x00028830
        /*081c*/ 	.short	0x010a
        /*081e*/ 	.byte	0x0a
	.zero		1


	//   ....[28]....
        /*0820*/ 	.word	0x000043c0
        /*0824*/ 	.word	0x000000ff
        /*0828*/ 	.word	0x00028850
        /*082c*/ 	.short	0x010a
        /*082e*/ 	.byte	0x0a
	.zero		1


	//   ....[29]....
        /*0830*/ 	.word	0x00004400
        /*0834*/ 	.word	0x000000ff
        /*0838*/ 	.word	0x00028850
        /*083c*/ 	.short	0x010a
        /*083e*/ 	.byte	0x0a
	.zero		1


	//   ....[30]....
        /*0840*/ 	.word	0x00004d20
        /*0844*/ 	.word	0x000000ff
        /*0848*/ 	.word	0x00000000
        /*084c*/ 	.short	0x0101
        /*084e*/ 	.byte	0x06
	.zero		1


	//   ....[31]....
        /*0850*/ 	.word	0x000061d0
        /*0854*/ 	.word	0x000000ff
        /*0858*/ 	.word	0x00000000
        /*085c*/ 	.short	0x0101
        /*085e*/ 	.byte	0x05
	.zero		1


	//   ....[32]....
        /*0860*/ 	.word	0x000067f0
        /*0864*/ 	.word	0x000000ff
        /*0868*/ 	.word	0x00028850
        /*086c*/ 	.short	0x010a
        /*086e*/ 	.byte	0x05
	.zero		1


	//   ....[33]....
        /*0870*/ 	.word	0x00006830
        /*0874*/ 	.word	0x000000ff
        /*0878*/ 	.word	0x00028850
        /*087c*/ 	.short	0x010a
        /*087e*/ 	.byte	0x05
	.zero		1


	//   ....[34]....
        /*0880*/ 	.word	0x00006e10
        /*0884*/ 	.word	0x000000ff
        /*0888*/ 	.word	0x00000000
        /*088c*/ 	.short	0x0101
        /*088e*/ 	.byte	0x04
	.zero		1


	//   ....[35]....
        /*0890*/ 	.word	0x00007a10
        /*0894*/ 	.word	0x000000ff
        /*0898*/ 	.word	0x00000000
        /*089c*/ 	.short	0x0101
        /*089e*/ 	.byte	0x04
	.zero		1


	//   ....[36]....
        /*08a0*/ 	.word	0x00009870
        /*08a4*/ 	.word	0x000000ff
        /*08a8*/ 	.word	0x00028840
        /*08ac*/ 	.short	0x010a
        /*08ae*/ 	.byte	0x2d
	.zero		1


	//   ....[37]....
        /*08b0*/ 	.word	0x0000a030
        /*08b4*/ 	.word	0x000000ff
        /*08b8*/ 	.word	0x00028830
        /*08bc*/ 	.short	0x0107
        /*08be*/ 	.byte	0x2d
	.zero		1


	//   ....[38]....
        /*08c0*/ 	.word	0x0000a0a0
        /*08c4*/ 	.word	0x000000ff
        /*08c8*/ 	.word	0x00028830
        /*08cc*/ 	.short	0x0101
        /*08ce*/ 	.byte	0x2d
	.zero		1


	//   ....[39]....
        /*08d0*/ 	.word	0x0000aa20
        /*08d4*/ 	.word	0x000000ff
        /*08d8*/ 	.word	0x00028800
        /*08dc*/ 	.short	0x0107
        /*08de*/ 	.byte	0x2d
	.zero		1


	//   ....[40]....
        /*08e0*/ 	.word	0x0000aa60
        /*08e4*/ 	.word	0x000000ff
        /*08e8*/ 	.word	0x00028800
        /*08ec*/ 	.short	0x0101
        /*08ee*/ 	.byte	0x2d
	.zero		1


	//   ....[41]....
        /*08f0*/ 	.word	0x0000aa90
        /*08f4*/ 	.word	0x000000ff
        /*08f8*/ 	.word	0x00028820
        /*08fc*/ 	.short	0x010a
        /*08fe*/ 	.byte	0x2d
	.zero		1


	//   ....[42]....
        /*0900*/ 	.word	0x0000add0
        /*0904*/ 	.word	0x00000021
        /*0908*/ 	.word	0x00028840
        /*090c*/ 	.short	0x010a
        /*090e*/ 	.byte	0x3f
	.zero		1


	//   ....[43]....
        /*0910*/ 	.word	0x0000b330
        /*0914*/ 	.word	0x00000021
        /*0918*/ 	.word	0x00028830
        /*091c*/ 	.short	0x0107
        /*091e*/ 	.byte	0x3f
	.zero		1


	//   ....[44]....
        /*0920*/ 	.word	0x0000b3e0
        /*0924*/ 	.word	0x00000021
        /*0928*/ 	.word	0x00028830
        /*092c*/ 	.short	0x0101
        /*092e*/ 	.byte	0x3f
	.zero		1


	//   ....[45]....
        /*0930*/ 	.word	0x0000b440
        /*0934*/ 	.word	0x00000000
        /*0938*/ 	.word	0x00028860
        /*093c*/ 	.short	0x010a
        /*093e*/ 	.byte	0x3f
	.zero		1


	//   ....[46]....
        /*0940*/ 	.word	0x0000b990
        /*0944*/ 	.word	0x00000000
        /*0948*/ 	.word	0x00028850
        /*094c*/ 	.short	0x0107
        /*094e*/ 	.byte	0x3f
	.zero		1


	//   ....[47]....
        /*0950*/ 	.word	0x0000ba70
        /*0954*/ 	.word	0x00000000
        /*0958*/ 	.word	0x00028850
        /*095c*/ 	.short	0x0101
        /*095e*/ 	.byte	0x3f
	.zero		1


	//   ....[48]....
        /*0960*/ 	.word	0x0000bbf0
        /*0964*/ 	.word	0x00000000
        /*0968*/ 	.word	0x00028860
        /*096c*/ 	.short	0x010a
        /*096e*/ 	.byte	0x3f
	.zero		1


	//   ....[49]....
        /*0970*/ 	.word	0x0000c170
        /*0974*/ 	.word	0x00000000
        /*0978*/ 	.word	0x00028850
        /*097c*/ 	.short	0x0107
        /*097e*/ 	.byte	0x3f
	.zero		1


	//   ....[50]....
        /*0980*/ 	.word	0x0000c220
        /*0984*/ 	.word	0x00000000
        /*0988*/ 	.word	0x00028850
        /*098c*/ 	.short	0x0101
        /*098e*/ 	.byte	0x3f
	.zero		1


	//   ....[51]....
        /*0990*/ 	.word	0x0000c2c0
        /*0994*/ 	.word	0x00000007
        /*0998*/ 	.word	0x00028820
        /*099c*/ 	.short	0x010a
        /*099e*/ 	.byte	0x3f
	.zero		1


	//   ....[52]....
        /*09a0*/ 	.word	0x0000c3f0
        /*09a4*/ 	.word	0x00000005
        /*09a8*/ 	.word	0x00028840
        /*09ac*/ 	.short	0x010a
        /*09ae*/ 	.byte	0x3f
	.zero		1


	//   ....[53]....
        /*09b0*/ 	.word	0x0000c490
        /*09b4*/ 	.word	0x00000007
        /*09b8*/ 	.word	0x00028840
        /*09bc*/ 	.short	0x010a
        /*09be*/ 	.byte	0x3f
	.zero		1


	//   ....[54]....
        /*09c0*/ 	.word	0x0000c4d0
        /*09c4*/ 	.word	0x00000005
        /*09c8*/ 	.word	0x00028860
        /*09cc*/ 	.short	0x010a
        /*09ce*/ 	.byte	0x3f
	.zero		1


	//   ....[55]....
        /*09d0*/ 	.word	0x0000c510
        /*09d4*/ 	.word	0x00000007
        /*09d8*/ 	.word	0x00028860
        /*09dc*/ 	.short	0x010a
        /*09de*/ 	.byte	0x3f
	.zero		1


	//   ....[56]....
        /*09e0*/ 	.word	0x0000c580
        /*09e4*/ 	.word	0x00000000
        /*09e8*/ 	.word	0x00028800
        /*09ec*/ 	.short	0x010a
        /*09ee*/ 	.byte	0x3f
	.zero		1


	//   ....[57]....
        /*09f0*/ 	.word	0x0000c5e0
        /*09f4*/ 	.word	0x00000004
        /*09f8*/ 	.word	0x00028830
        /*09fc*/ 	.short	0x010a
        /*09fe*/ 	.byte	0x3f
	.zero		1


	//   ....[58]....
        /*0a00*/ 	.word	0x0000c640
        /*0a04*/ 	.word	0x00000009
        /*0a08*/ 	.word	0x00028830
        /*0a0c*/ 	.short	0x010a
        /*0a0e*/ 	.byte	0x3f
	.zero		1


	//   ....[59]....
        /*0a10*/ 	.word	0x0000c6a0
        /*0a14*/ 	.word	0x0000000a
        /*0a18*/ 	.word	0x00028850
        /*0a1c*/ 	.short	0x010a
        /*0a1e*/ 	.byte	0x3f
	.zero		1


	//   ....[60]....
        /*0a20*/ 	.word	0x0000c700
        /*0a24*/ 	.word	0x00000003
        /*0a28*/ 	.word	0x00028850
        /*0a2c*/ 	.short	0x010a
        /*0a2e*/ 	.byte	0x3f
	.zero		1


	//   ....[61]....
        /*0a30*/ 	.word	0x0000c7e0
        /*0a34*/ 	.word	0x00000003
        /*0a38*/ 	.word	0x00028840
        /*0a3c*/ 	.short	0x010a
        /*0a3e*/ 	.byte	0x3f
	.zero		1


	//   ....[62]....
        /*0a40*/ 	.word	0x0000dc20
        /*0a44*/ 	.word	0x00000003
        /*0a48*/ 	.word	0x00028820
        /*0a4c*/ 	.short	0x010a
        /*0a4e*/ 	.byte	0x3f
	.zero		1


	//   ....[63]....
        /*0a50*/ 	.word	0x0000dc70
        /*0a54*/ 	.word	0x00000021
        /*0a58*/ 	.word	0x00028840
        /*0a5c*/ 	.short	0x010a
        /*0a5e*/ 	.byte	0x3f
	.zero		1


	//   ....[64]....
        /*0a60*/ 	.word	0x0000e630
        /*0a64*/ 	.word	0x00000000
        /*0a68*/ 	.word	0x00028860
        /*0a6c*/ 	.short	0x010a
        /*0a6e*/ 	.byte	0x3f
	.zero		1


	//   ....[65]....
        /*0a70*/ 	.word	0x0000f150
        /*0a74*/ 	.word	0x00000000
        /*0a78*/ 	.word	0x00028860
        /*0a7c*/ 	.short	0x010a
        /*0a7e*/ 	.byte	0x3f
	.zero		1


	//   ....[66]....
        /*0a80*/ 	.word	0x0000fc00
        /*0a84*/ 	.word	0x00000007
        /*0a88*/ 	.word	0x00028820
        /*0a8c*/ 	.short	0x010a
        /*0a8e*/ 	.byte	0x3f
	.zero		1


	//   ....[67]....
        /*0a90*/ 	.word	0x0000fd70
        /*0a94*/ 	.word	0x00000005
        /*0a98*/ 	.word	0x00028840
        /*0a9c*/ 	.short	0x010a
        /*0a9e*/ 	.byte	0x3f
	.zero		1


	//   ....[68]....
        /*0aa0*/ 	.word	0x0000fdc0
        /*0aa4*/ 	.word	0x00000007
        /*0aa8*/ 	.word	0x00028840
        /*0aac*/ 	.short	0x010a
        /*0aae*/ 	.byte	0x3f
	.zero		1


	//   ....[69]....
        /*0ab0*/ 	.word	0x0000fe10
        /*0ab4*/ 	.word	0x00000005
        /*0ab8*/ 	.word	0x00028860
        /*0abc*/ 	.short	0x010a
        /*0abe*/ 	.byte	0x3f
	.zero		1


	//----- nvinfo : EIATTR_NUM_MBARRIERS
	.align		4
.L_855:
        /*0ac0*/ 	.byte	0x03, 0x38
        /*0ac2*/ 	.short	0x0016


	//----- nvinfo : EIATTR_EXIT_INSTR_OFFSETS
	.align		4
        /*0ac4*/ 	.byte	0x04, 0x1c
        /*0ac6*/ 	.short	(.L_857 - .L_856)


	//   ....[0]....
.L_856:
        /*0ac8*/ 	.word	0x0000c560


	//----- nvinfo : EIATTR_MAX_THREADS
	.align		4
.L_857:
        /*0acc*/ 	.byte	0x04, 0x05
        /*0ace*/ 	.short	(.L_859 - .L_858)
.L_858:
        /*0ad0*/ 	.word	0x00000180
        /*0ad4*/ 	.word	0x00000001
        /*0ad8*/ 	.word	0x00000001


	//----- nvinfo : EIATTR_CRS_STACK_SIZE
	.align		4
.L_859:
        /*0adc*/ 	.byte	0x04, 0x1e
        /*0ade*/ 	.short	(.L_861 - .L_860)
.L_860:
        /*0ae0*/ 	.word	0x00000000


	//----- nvinfo : EIATTR_CBANK_PARAM_SIZE
	.align		4
.L_861:
        /*0ae4*/ 	.byte	0x03, 0x19
        /*0ae6*/ 	.short	0x0a70


	//----- nvinfo : EIATTR_PARAM_CBANK
	.align		4
        /*0ae8*/ 	.byte	0x04, 0x0a
        /*0aea*/ 	.short	(.L_863 - .L_862)
	.align		4
.L_862:
        /*0aec*/ 	.word	index@(.nv.constant0._ZN7cutlass13device_kernelIN5flash11enable_sm90INS1_16FlashAttnFwdSm90INS1_25CollectiveMainloopFwdSm90ILi2EN4cute5tupleIJNS5_1CILi1EEES8_S8_EEENS6_IJNS7_ILi128EEESA_SA_EEELi128ENS_10bfloat16_tEfNS_4arch4Sm90ELb0ELb0ELb1ELb0ELb1ELb0ELb0ELb1ELb1ELb1ELb1ELb0EEENS1_21CollectiveEpilogueFwdISB_S9_SC_SE_Li256ELb0ELb1ELb1ELb0EEENS1_19SingleTileSchedulerILb0ELb1ELb1ELi128EEEEEEEEEvNT_6ParamsE)
        /*0af0*/ 	.short	0x0210
        /*0af2*/ 	.short	0x0a70


	//----- nvinfo : EIATTR_SW_WAR
	.align		4
.L_863:
        /*0af4*/ 	.byte	0x04, 0x36
        /*0af6*/ 	.short	(.L_865 - .L_864)
.L_864:
        /*0af8*/ 	.word	0x00000008
.L_865:


//--------------------- .nv.info._ZN7cutlass13device_kernelIN5flash11enable_sm90INS1_16FlashAttnFwdSm90INS1_25CollectiveMainloopFwdSm90ILi2EN4cute5tupleIJNS5_1CILi1EEES8_S8_EEENS6_IJNS7_ILi128EEESA_SA_EEELi128ENS_10bfloat16_tEfNS_4arch4Sm90ELb0ELb0ELb1ELb1ELb1ELb0ELb0ELb1ELb1ELb1ELb1ELb0EEENS1_21CollectiveEpilogueFwdISB_S9_SC_SE_Li256ELb1ELb1ELb1ELb0EEENS1_36VarlenDynamicPersistentTileSchedulerILi128ELi128ELi256ELi128ELb1ELb1ELb1ELb0ELb1ELb1EEEEEEEEEvNT_6ParamsE --------------------------
	.section	.nv.info._ZN7cutlass13device_kernelIN5flash11enable_sm90INS1_16FlashAttnFwdSm90INS1_25CollectiveMainloopFwdSm90ILi2EN4cute5tupleIJNS5_1CILi1EEES8_S8_EEENS6_IJNS7_ILi128EEESA_SA_EEELi128ENS_10bfloat16_tEfNS_4arch4Sm90ELb0ELb0ELb1ELb1ELb1ELb0ELb0ELb1ELb1ELb1ELb1ELb0EEENS1_21CollectiveEpilogueFwdISB_S9_SC_SE_Li256ELb1ELb1ELb1ELb0EEENS1_36VarlenDynamicPersistentTileSchedulerILi128ELi128ELi256ELi128ELb1ELb1ELb1ELb0ELb1ELb1EEEEEEEEEvNT_6ParamsE,"",@"SHT_CUDA_INFO"
	.sectionflags	@""
	.align	4


	//----- nvinfo : EIATTR_CUDA_API_VERSION
	.align		4
        /*0000*/ 	.byte	0x04, 0x37
        /*0002*/ 	.short	(.L_867 - .L_866)
.L_866:
        /*0004*/ 	.word	0x00000082


	//----- nvinfo : EIATTR_KPARAM_INFO
	.align		4
.L_867:
        /*0008*/ 	.byte	0x04, 0x17
        /*000a*/ 	.short	(.L_869 - .L_868)
.L_868:
        /*000c*/ 	.word	0x00000000
        /*0010*/ 	.short	0x0000
        /*0012*/ 	.short	0x0070
        /*0014*/ 	.byte	0x00, 0xf0, 0x01, 0x2a


	//----- nvinfo : EIATTR_SPARSE_MMA_MASK
	.align		4
.L_869:
        /*0018*/ 	.byte	0x03, 0x50
        /*001a*/ 	.short	0x0000


	//----- nvinfo : EIATTR_MAXREG_COUNT
	.align		4
        /*001c*/ 	.byte	0x03, 0x1b
        /*001e*/ 	.short	0x00a8


	//----- nvinfo : EIATTR_NUM_BARRIERS
	.align		4
        /*0020*/ 	.byte	0x02, 0x4c
        /*0022*/ 	.byte	0x10
	.zero		1


	//----- nvinfo : EIATTR_EXTERNS
	.align		4
        /*0024*/ 	.byte	0x04, 0x0f
        /*0026*/ 	.short	(.L_871 - .L_870)


	//   ....[0]....
	.align		4
.L_870:
        /*0028*/ 	.word	index@(__assertfail)


	//----- nvinfo : EIATTR_ANNOTATIONS
	.align		4
.L_871:
        /*002c*/ 	.byte	0x04, 0x55
        /*002e*/ 	.short	(.L_873 - .L_872)


	//   ....[0]....
.L_872:
        /* <DEDUP_REMOVED lines=19> */


	//----- nvinfo : EIATTR_MERCURY_ISA_VERSION
	.align		4
.L_873:
        /*0150*/ 	.byte	0x03, 0x5f
        /*0152*/ 	.short	0x0101


	//----- nvinfo : EIATTR_UNUSED_LOAD_BYTE_OFFSET
	.align		4
        /*0154*/ 	.byte	0x04, 0x44
        /*0156*/ 	.short	(.L_875 - .L_874)


	//   ....[0]....
.L_874:
        /*0158*/ 	.word	0x00000960
        /*015c*/ 	.word	0x0000fff0


	//   ....[1]....
        /*0160*/ 	.word	0x00007910
        /*0164*/ 	.word	0x0000fff0


	//----- nvinfo : EIATTR_INT_WARP_WIDE_INSTR_OFFSETS
	.align		4
.L_875:
        /*0168*/ 	.byte	0x04, 0x31
        /*016a*/ 	.short	(.L_877 - .L_876)


	//   ....[0]....
.L_876:
        /*016c*/ 	.word	0x000000c0


	//   ....[1]....
        /*0170*/ 	.word	0x000000d0


	//   ....[2]....
        /*0174*/ 	.word	0x00000170


	//   ....[3]....
        /*0178*/ 	.word	0x0000ba00


	//   ....[4]....
        /*017c*/ 	.word	0x0000ba90


	//   ....[5]....
        /*0180*/ 	.word	0x0000e890


	//   ....[6]....
        /*0184*/ 	.word	0x0000e920


	//----- nvinfo : EIATTR_COOP_GROUP_MASK_REGIDS
	.align		4
.L_877:
        /*0188*/ 	.byte	0x04, 0x29
        /*018a*/ 	.short	(.L_879 - .L_878)


	//   ....[0]....
.L_878:
        /*018c*/ 	.word	0xffffffff


	//   ....[1]....
        /*0190*/ 	.word	0xffffffff


	//   ....[2]....
        /*0194*/ 	.word	0xffffffff


	//   ....[3]....
        /*0198*/ 	.word	0xffffffff


	//   ....[4]....
        /*019c*/ 	.word	0xffffffff


	//   ....[5]....
        /*01a0*/ 	.word	0xffffffff


	//   ....[6]....
        /*01a4*/ 	.word	0xffffffff


	//   ....[7]....
        /*01a8*/ 	.word	0xffffffff


	//   ....[8]....
        /*01ac*/ 	.word	0xffffffff


	//   ....[9]....
        /*01b0*/ 	.word	0xffffffff


	//   ....[10]....
        /*01b4*/ 	.word	0xffffffff


	//   ....[11]....
        /*01b8*/ 	.word	0xffffffff


	//   ....[12]....
        /*01bc*/ 	.word	0xffffffff


	//   ....[13]....
        /*01c0*/ 	.word	0xffffffff


	//   ....[14]....
        /*01c4*/ 	.word	0xffffffff


	//   ....[15]....
        /*01c8*/ 	.word	0xffffffff


	//   ....[16]....
        /*01cc*/ 	.word	0xffffffff


	//   ....[17]....
        /*01d0*/ 	.word	0xffffffff


	//   ....[18]....
        /*01d4*/ 	.word	0xffffffff


	//   ....[19]....
        /*01d8*/ 	.word	0xffffffff


	//   ....[20]....
        /*01dc*/ 	.word	0xffffffff


	//   ....[21]....
        /*01e0*/ 	.word	0xffffffff


	//   ....[22]....
        /*01e4*/ 	.word	0xffffffff


	//   ....[23]....
        /*01e8*/ 	.word	0xffffffff


	//   ....[24]....
        /*01ec*/ 	.word	0xffffffff


	//   ....[25]....
        /*01f0*/ 	.word	0xffffffff


	//   ....[26]....
        /*01f4*/ 	.word	0xffffffff


	//   ....[27]....
        /*01f8*/ 	.word	0xffffffff


	//   ....[28]....
        /*01fc*/ 	.word	0xffffffff


	//   ....[29]....
        /*0200*/ 	.word	0xffffffff


	//   ....[30]....
        /*0204*/ 	.word	0xffffffff


	//   ....[31]....
        /*0208*/ 	.word	0xffffffff


	//   ....[32]....
        /*020c*/ 	.word	0xffffffff


	//   ....[33]....
        /*0210*/ 	.word	0xffffffff


	//   ....[34]....
        /*0214*/ 	.word	0xffffffff


	//   ....[35]....
        /*0218*/ 	.word	0xffffffff


	//   ....[36]....
        /*021c*/ 	.word	0xffffffff


	//   ....[37]....
        /*0220*/ 	.word	0xffffffff


	//   ....[38]....
        /*0224*/ 	.word	0xffffffff


	//   ....[39]....
        /*0228*/ 	.word	0xffffffff


	//   ....[40]....
        /*022c*/ 	.word	0xffffffff


	//   ....[41]....
        /*0230*/ 	.word	0xffffffff


	//   ....[42]....
        /*0234*/ 	.word	0xffffffff


	//   ....[43]....
        /*0238*/ 	.word	0xffffffff


	//   ....[44]....
        /*023c*/ 	.word	0xffffffff


	//   ....[45]....
        /*0240*/ 	.word	0xffffffff


	//   ....[46]....
        /*0244*/ 	.word	0xffffffff


	//   ....[47]....
        /*0248*/ 	.word	0xffffffff


	//   ....[48]....
        /*024c*/ 	.word	0xffffffff


	//   ....[49]....
        /*0250*/ 	.word	0xffffffff


	//   ....[50]....
        /*0254*/ 	.word	0xffffffff


	//   ....[51]....
        /*0258*/ 	.word	0xffffffff


	//   ....[52]....
        /*025c*/ 	.word	0xffffffff


	//   ....[53]....
        /*0260*/ 	.word	0xffffffff


	//   ....[54]....
        /*0264*/ 	.word	0xffffffff


	//   ....[55]....
        /*0268*/ 	.word	0xffffffff


	//   ....[56]....
        /*026c*/ 	.word	0xffffffff


	//   ....[57]....
        /*0270*/ 	.word	0xffffffff


	//   ....[58]....
        /*0274*/ 	.word	0xffffffff


	//   ....[59]....
        /*0278*/ 	.word	0xffffffff


	//   ....[60]....
        /*027c*/ 	.word	0xffffffff


	//   ....[61]....
        /*0280*/ 	.word	0xffffffff


	//   ....[62]....
        /*0284*/ 	.word	0xffffffff


	//   ....[63]....
        /*0288*/ 	.word	0xffffffff


	//   ....[64]....
        /*028c*/ 	.word	0xffffffff


	//   ....[65]....
        /*0290*/ 	.word	0xffffffff


	//   ....[66]....
        /*0294*/ 	.word	0xffffffff


	//   ....[67]....
        /*0298*/ 	.word	0xffffffff


	//   ....[68]....
        /*029c*/ 	.word	0xffffffff


	//   ....[69]....
        /*02a0*/ 	.word	0xffffffff


	//   ....[70]....
        /*02a4*/ 	.word	0xffffffff


	//   ....[71]....
        /*02a8*/ 	.word	0xffffffff


	//   ....[72]....
        /*02ac*/ 	.word	0xffffffff


	//   ....[73]....
        /*02b0*/ 	.word	0xffffffff


	//   ....[74]....
        /*02b4*/ 	.word	0xffffffff


	//   ....[75]....
        /*02b8*/ 	.word	0xffffffff


	//   ....[76]....
        /*02bc*/ 	.word	0xffffffff


	//   ....[77]....
        /*02c0*/ 	.word	0xffffffff


	//   ....[78]....
        /*02c4*/ 	.word	0xffffffff


	//   ....[79]....
        /*02c8*/ 	.word	0xffffffff


	//   ....[80]....
        /*02cc*/ 	.word	0xffffffff


	//   ....[81]....
        /*02d0*/ 	.word	0xffffffff


	//   ....[82]....
        /*02d4*/ 	.word	0xffffffff


	//   ....[83]....
        /*02d8*/ 	.word	0xffffffff


	//   ....[84]....
        /*02dc*/ 	.word	0xffffffff


	//   ....[85]....
        /*02e0*/ 	.word	0xffffffff


	//   ....[86]....
        /*02e4*/ 	.word	0xffffffff


	//   ....[87]....
        /*02e8*/ 	.word	0xffffffff


	//   ....[88]....
        /*02ec*/ 	.word	0xffffffff


	//   ....[89]....
        /*02f0*/ 	.word	0xffffffff


	//   ....[90]....
        /*02f4*/ 	.word	0xffffffff


	//   ....[91]....
        /*02f8*/ 	.word	0xffffffff


	//   ....[92]....
        /*02fc*/ 	.word	0xffffffff


	//   ....[93]....
        /*0300*/ 	.word	0xffffffff


	//   ....[94]....
        /*0304*/ 	.word	0xffffffff


	//   ....[95]....
        /*0308*/ 	.word	0xffffffff


	//   ....[96]....
        /*030c*/ 	.word	0xffffffff


	//   ....[97]....
        /*0310*/ 	.word	0xffffffff


	//   ....[98]....
        /*0314*/ 	.word	0xffffffff


	//   ....[99]....
        /*0318*/ 	.word	0xffffffff


	//   ....[100]....
        /*031c*/ 	.word	0xffffffff


	//   ....[101]....
        /*0320*/ 	.word	0xffffffff


	//   ....[102]....
        /*0324*/ 	.word	0xffffffff


	//   ....[103]....
        /*0328*/ 	.word	0xffffffff


	//   ....[104]....
        /*032c*/ 	.word	0xffffffff


	//   ....[105]....
        /*0330*/ 	.word	0xffffffff


	//   ....[106]....
        /*0334*/ 	.word	0xffffffff


	//   ....[107]....
        /*0338*/ 	.word	0xffffffff


	//   ....[108]....
        /*033c*/ 	.word	0xffffffff


	//   ....[109]....
        /*0340*/ 	.word	0xffffffff


	//   ....[110]....
        /*0344*/ 	.word	0xffffffff


	//   ....[111]....
        /*0348*/ 	.word	0xffffffff


	//   ....[112]....
        /*034c*/ 	.word	0xffffffff


	//   ....[113]....
        /*0350*/ 	.word	0xffffffff


	//   ....[114]....
        /*0354*/ 	.word	0xffffffff


	//   ....[115]....
        /*0358*/ 	.word	0xffffffff


	//   ....[116]....
        /*035c*/ 	.word	0xffffffff


	//   ....[117]....
        /*0360*/ 	.word	0xffffffff


	//   ....[118]....
        /*0364*/ 	.word	0xffffffff


	//   ....[119]....
        /*0368*/ 	.word	0xffffffff


	//   ....[120]....
        /*036c*/ 	.word	0xffffffff


	//   ....[121]....
        /*0370*/ 	.word	0xffffffff


	//   ....[122]....
        /*0374*/ 	.word	0xffffffff


	//   ....[123]....
        /*0378*/ 	.word	0xffffffff


	//   ....[124]....
        /*037c*/ 	.word	0xffffffff


	//   ....[125]....
        /*0380*/ 	.word	0xffffffff


	//   ....[126]....
        /*0384*/ 	.word	0xffffffff


	//   ....[127]....
        /*0388*/ 	.word	0xffffffff


	//   ....[128]....
        /*038c*/ 	.word	0xffffffff


	//   ....[129]....
        /*0390*/ 	.word	0xffffffff


	//   ....[130]....
        /*0394*/ 	.word	0xffffffff


	//   ....[131]....
        /*0398*/ 	.word	0xffffffff


	//   ....[132]....
        /*039c*/ 	.word	0xffffffff


	//   ....[133]....
        /*03a0*/ 	.word	0xffffffff


	//   ....[134]....
        /*03a4*/ 	.word	0xffffffff


	//   ....[135]....
        /*03a8*/ 	.word	0xffffffff


	//   ....[136]....
        /*03ac*/ 	.word	0xffffffff


	//   ....[137]....
        /*03b0*/ 	.word	0xffffffff


	//   ....[138]....
        /*03b4*/ 	.word	0xffffffff


	//   ....[139]....
        /*03b8*/ 	.word	0xffffffff


	//   ....[140]....
        /*03bc*/ 	.word	0xffffffff


	//   ....[141]....
        /*03c0*/ 	.word	0xffffffff


	//   ....[142]....
        /*03c4*/ 	.word	0xffffffff


	//   ....[143]....
        /*03c8*/ 	.word	0xffffffff


	//   ....[144]....
        /*03cc*/ 	.word	0xffffffff


	//   ....[145]....
        /*03d0*/ 	.word	0xffffffff


	//   ....[146]....
        /*03d4*/ 	.word	0xffffffff


	//   ....[147]....
        /*03d8*/ 	.word	0xffffffff


	//   ....[148]....
        /*03dc*/ 	.word	0xffffffff


	//   ....[149]....
        /*03e0*/ 	.word	0xffffffff


	//   ....[150]....
        /*03e4*/ 	.word	0xffffffff


	//   ....[151]....
        /*03e8*/ 	.word	0xffffffff


	//   ....[152]....
        /*03ec*/ 	.word	0xffffffff


	//   ....[153]....
        /*03f0*/ 	.word	0xffffffff


	//   ....[154]....
        /*03f4*/ 	.word	0xffffffff


	//   ....[155]....
        /*03f8*/ 	.word	0xffffffff


	//   ....[156]....
        /*03fc*/ 	.word	0xffffffff


	//   ....[157]....
        /*0400*/ 	.word	0xffffffff


	//   ....[158]....
        /*0404*/ 	.word	0xffffffff


	//   ....[159]....
        /*0408*/ 	.word	0x0500000f


	//   ....[160]....
        /*040c*/ 	.word	0x0500000f


	//   ....[161]....
        /*0410*/ 	.word	0x0500000f


	//   ....[162]....
        /*0414*/ 	.word	0x0500000f


	//   ....[163]....
        /*0418*/ 	.word	0x0500000f


	//   ....[164]....
        /*041c*/ 	.word	0x0500000f


	//   ....[165]....
        /*0420*/ 	.word	0x0500000f


	//   ....[166]....
        /*0424*/ 	.word	0x0500000f


	//   ....[167]....
        /*0428*/ 	.word	0x0500000f


	//   ....[168]....
        /*042c*/ 	.word	0x0500000f


	//   ....[169]....
        /*0430*/ 	.word	0x0500000f


	//   ....[170]....
        /*0434*/ 	.word	0x0500000f


	//   ....[171]....
        /*0438*/ 	.word	0x0500000f


	//   ....[172]....
        /*043c*/ 	.word	0x0500000f


	//   ....[173]....
        /*0440*/ 	.word	0x0500000f


	//   ....[174]....
        /*0444*/ 	.word	0x0500000f


	//   ....[175]....
        /*0448*/ 	.word	0x0500000f


	//   ....[176]....
        /*044c*/ 	.word	0x0500000f


	//   ....[177]....
        /*0450*/ 	.word	0x0500000f


	//   ....[178]....
        /*0454*/ 	.word	0x0500000f


	//   ....[179]....
        /*0458*/ 	.word	0x0500000f


	//   ....[180]....
        /*045c*/ 	.word	0x0500000f


	//   ....[181]....
        /*0460*/ 	.word	0x0500000f


	//   ....[182]....
        /*0464*/ 	.word	0x0500000f


	//   ....[183]....
        /*0468*/ 	.word	0x0500000f


	//   ....[184]....
        /*046c*/ 	.word	0x0500000f


	//   ....[185]....
        /*0470*/ 	.word	0x0500000f


	//   ....[186]....
        /*0474*/ 	.word	0x0500000f


	//   ....[187]....
        /*0478*/ 	.word	0x0500000f


	//   ....[188]....
        /*047c*/ 	.word	0x0500000f


	//   ....[189]....
        /*0480*/ 	.word	0x0500000f


	//   ....[190]....
        /*0484*/ 	.word	0x0500000f


	//   ....[191]....
        /*0488*/ 	.word	0x0500000f


	//   ....[192]....
        /*048c*/ 	.word	0x0500000f


	//   ....[193]....
        /*0490*/ 	.word	0x0500000f


	//   ....[194]....
        /*0494*/ 	.word	0x0500000f


	//   ....[195]....
        /*0498*/ 	.word	0x0500000f


	//   ....[196]....
        /*049c*/ 	.word	0x0500000f


	//   ....[197]....
        /*04a0*/ 	.word	0x0500000f


	//   ....[198]....
        /*04a4*/ 	.word	0x0500000f


	//   ....[199]....
        /*04a8*/ 	.word	0x0500000f


	//   ....[200]....
        /*04ac*/ 	.word	0x0500000f


	//   ....[201]....
        /*04b0*/ 	.word	0x0500000f


	//   ....[202]....
        /*04b4*/ 	.word	0x0500000f


	//   ....[203]....
        /*04b8*/ 	.word	0x0500000f


	//   ....[204]....
        /*04bc*/ 	.word	0x0500000f


	//   ....[205]....
        /*04c0*/ 	.word	0x0500000f


	//   ....[206]....
        /*04c4*/ 	.word	0x0500000f


	//   ....[207]....
        /*04c8*/ 	.word	0x0500000f


	//   ....[208]....
        /*04cc*/ 	.word	0x0500000f


	//   ....[209]....
        /*04d0*/ 	.word	0x0500000f


	//   ....[210]....
        /*04d4*/ 	.word	0x0500000f


	//   ....[211]....
        /*04d8*/ 	.word	0x0500000f


	//   ....[212]....
        /*04dc*/ 	.word	0x0500000f


	//   ....[213]....
        /*04e0*/ 	.word	0x0500000f


	//   ....[214]....
        /*04e4*/ 	.word	0x0500000f


	//   ....[215]....
        /*04e8*/ 	.word	0x0500000f


	//   ....[216]....
        /*04ec*/ 	.word	0x0500000f


	//   ....[217]....
        /*04f0*/ 	.word	0x0500000f


	//   ....[218]....
        /*04f4*/ 	.word	0x0500000f


	//   ....[219]....
        /*04f8*/ 	.word	0x0500000f


	//   ....[220]....
        /*04fc*/ 	.word	0x0500000f


	//   ....[221]....
        /*0500*/ 	.word	0x0500000f


	//   ....[222]....
        /*0504*/ 	.word	0x0500000f


	//   ....[223]....
        /*0508*/ 	.word	0x0500000f


	//   ....[224]....
        /*050c*/ 	.word	0x0500000f


	//   ....[225]....
        /*0510*/ 	.word	0x0500000f


	//   ....[226]....
        /*0514*/ 	.word	0x0500000f


	//   ....[227]....
        /*0518*/ 	.word	0x0500000f


	//   ....[228]....
        /*051c*/ 	.word	0x0500000f


	//   ....[229]....
        /*0520*/ 	.word	0x0500000f


	//   ....[230]....
        /*0524*/ 	.word	0x0500000f


	//   ....[231]....
        /*0528*/ 	.word	0x0500000f


	//   ....[232]....
        /*052c*/ 	.word	0x0500000f


	//   ....[233]....
        /*0530*/ 	.word	0x0500000f


	//   ....[234]....
        /*0534*/ 	.word	0x0500000f


	//   ....[235]....
        /*0538*/ 	.word	0x0500000f


	//   ....[236]....
        /*053c*/ 	.word	0x0500000f


	//   ....[237]....
        /*0540*/ 	.word	0x0500000f


	//   ....[238]....
        /*0544*/ 	.word	0x0500000f


	//   ....[239]....
        /*0548*/ 	.word	0x0500000f


	//   ....[240]....
        /*054c*/ 	.word	0x0500000f


	//   ....[241]....
        /*0550*/ 	.word	0x0500000f


	//   ....[242]....
        /*0554*/ 	.word	0x0500000f


	//   ....[243]....
        /*0558*/ 	.word	0x0500000f


	//   ....[244]....
        /*055c*/ 	.word	0x0500000f


	//   ....[245]....
        /*0560*/ 	.word	0x0500000f


	//   ....[246]....
        /*0564*/ 	.word	0x0500000f


	//   ....[247]....
        /*0568*/ 	.word	0x0500000f


	//   ....[248]....
        /*056c*/ 	.word	0x0500000f


	//   ....[249]....
        /*0570*/ 	.word	0x0500000f


	//   ....[250]....
        /*0574*/ 	.word	0x0500000f


	//   ....[251]....
        /*0578*/ 	.word	0x0500000f


	//   ....[252]....
        /*057c*/ 	.word	0x0500000f


	//   ....[253]....
        /*0580*/ 	.word	0x0500000f


	//   ....[254]....
        /*0584*/ 	.word	0x0500000f


	//   ....[255]....
        /*0588*/ 	.word	0x0500000f


	//   ....[0]....
        /*058c*/ 	.word	0x0500000f


	//   ....[1]....
        /*0590*/ 	.word	0x0500000f


	//   ....[2]....
        /*0594*/ 	.word	0x0500000f


	//----- nvinfo : EIATTR_COOP_GROUP_INSTR_OFFSETS
	.align		4
.L_879:
        /*0598*/ 	.byte	0x04, 0x28
        /*059a*/ 	.short	(.L_881 - .L_880)


	//   ....[0]....
.L_880:
        /*059c*/ 	.word	0x00000080


	//   ....[1]....
        /*05a0*/ 	.word	0x000000b0


	//   ....[2]....
        /*05a4*/ 	.word	0x000002d0


	//   ....[3]....
        /*05a8*/ 	.word	0x00000430


	//   ....[4]....
        /*05ac*/ 	.word	0x00000550


	//   ....[5]....
        /*05b0*/ 	.word	0x000006b0


	//   ....[6]....
        /*05b4*/ 	.word	0x000016a0


	//   ....[7]....
        /*05b8*/ 	.word	0x000031e0


	//   ....[8]....
        /*05bc*/ 	.word	0x00003220


	//   ....[9]....
        /*05c0*/ 	.word	0x000034a0


	//   ....[10]....
        /*05c4*/ 	.word	0x00003650


	//   ....[11]....
        /*05c8*/ 	.word	0x00005a60


	//   ....[12]....
        /*05cc*/ 	.word	0x00005a90


	//   ....[13]....
        /*05d0*/ 	.word	0x00005ab0


	//   ....[14]....
        /*05d4*/ 	.word	0x00005ad0


	//   ....[15]....
        /*05d8*/ 	.word	0x00006f70


	//   ....[16]....
        /*05dc*/ 	.word	0x00006fa0


	//   ....[17]....
        /*05e0*/ 	.word	0x00007090


	//   ....[18]....
        /*05e4*/ 	.word	0x000070a0


	//   ....[19]....
        /*05e8*/ 	.word	0x00008390


	//   ....[20]....
        /*05ec*/ 	.word	0x000083d0


	//   ....[21]....
        /*05f0*/ 	.word	0x000083f0


	//   ....[22]....
        /*05f4*/ 	.word	0x00008420


	//   ....[23]....
        /*05f8*/ 	.word	0x00008ac0


	//   ....[24]....
        /*05fc*/ 	.word	0x00008ae0


	//   ....[25]....
        /*0600*/ 	.word	0x00008bb0


	//   ....[26]....
        /*0604*/ 	.word	0x00008bd0


	//   ....[27]....
        /*0608*/ 	.word	0x00008c90


	//   ....[28]....
        /*060c*/ 	.word	0x00008cb0


	//   ....[29]....
        /*0610*/ 	.word	0x00008d80


	//   ....[30]....
        /*0614*/ 	.word	0x00008da0


	//   ....[31]....
        /*0618*/ 	.word	0x00009120


	//   ....[32]....
        /*061c*/ 	.word	0x00009130


	//   ....[33]....
        /*0620*/ 	.word	0x00009560


	//   ....[34]....
        /*0624*/ 	.word	0x00009570


	//   ....[35]....
        /*0628*/ 	.word	0x0000a1a0


	//   ....[36]....
        /*062c*/ 	.word	0x0000a1c0


	//   ....[37]....
        /*0630*/ 	.word	0x0000a280


	//   ....[38]....
        /*0634*/ 	.word	0x0000a2a0


	//   ....[39]....
        /*0638*/ 	.word	0x0000a360


	//   ....[40]....
        /*063c*/ 	.word	0x0000a380


	//   ....[41]....
        /*0640*/ 	.word	0x0000a450


	//   ....[42]....
        /*0644*/ 	.word	0x0000a470


	//   ....[43]....
        /*0648*/ 	.word	0x0000a5b0


	//   ....[44]....
        /*064c*/ 	.word	0x0000a7c0


	//   ....[45]....
        /*0650*/ 	.word	0x0000a7f0


	//   ....[46]....
        /*0654*/ 	.word	0x0000a820


	//   ....[47]....
        /*0658*/ 	.word	0x0000a850


	//   ....[48]....
        /*065c*/ 	.word	0x0000a880


	//   ....[49]....
        /*0660*/ 	.word	0x0000a8b0


	//   ....[50]....
        /*0664*/ 	.word	0x0000aa20


	//   ....[51]....
        /*0668*/ 	.word	0x0000aa50


	//   ....[52]....
        /*066c*/ 	.word	0x0000aa80


	//   ....[53]....
        /*0670*/ 	.word	0x0000aab0


	//   ....[54]....
        /*0674*/ 	.word	0x0000aae0


	//   ....[55]....
        /*0678*/ 	.word	0x0000ab10


	//   ....[56]....
        /*067c*/ 	.word	0x0000aba0


	//   ....[57]....
        /*0680*/ 	.word	0x0000abd0


	//   ....[58]....
        /*0684*/ 	.word	0x0000abe0


	//   ....[59]....
        /*0688*/ 	.word	0x0000ac70


	//   ....[60]....
        /*068c*/ 	.word	0x0000c500


	//   ....[61]....
        /*0690*/ 	.word	0x0000c520


	//   ....[62]....
        /*0694*/ 	.word	0x0000c5c0


	//   ....[63]....
        /*0698*/ 	.word	0x0000c5e0


	//   ....[64]....
        /*069c*/ 	.word	0x0000c670


	//   ....[65]....
        /*06a0*/ 	.word	0x0000c690


	//   ....[66]....
        /*06a4*/ 	.word	0x0000c720


	//   ....[67]....
        /*06a8*/ 	.word	0x0000c740


	//   ....[68]....
        /*06ac*/ 	.word	0x0000c7d0


	//   ....[69]....
        /*06b0*/ 	.word	0x0000c7f0


	//   ....[70]....
        /*06b4*/ 	.word	0x0000c880


	//   ....[71]....
        /*06b8*/ 	.word	0x0000c8a0


	//   ....[72]....
        /*06bc*/ 	.word	0x0000c930


	//   ....[73]....
        /*06c0*/ 	.word	0x0000c950


	//   ....[74]....
        /*06c4*/ 	.word	0x0000c960


	//   ....[75]....
        /*06c8*/ 	.word	0x0000c9e0


	//   ....[76]....
        /*06cc*/ 	.word	0x0000d0e0


	//   ....[77]....
        /*06d0*/ 	.word	0x0000d110


	//   ....[78]....
        /*06d4*/ 	.word	0x0000d170


	//   ....[79]....
        /*06d8*/ 	.word	0x0000d1b0


	//   ....[80]....
        /*06dc*/ 	.word	0x0000d1f0


	//   ....[81]....
        /*06e0*/ 	.word	0x0000d250


	//   ....[82]....
        /*06e4*/ 	.word	0x0000d2a0


	//   ....[83]....
        /*06e8*/ 	.word	0x0000d2f0


	//   ....[84]....
        /*06ec*/ 	.word	0x0000d330


	//   ....[85]....
        /*06f0*/ 	.word	0x0000d390


	//   ....[86]....
        /*06f4*/ 	.word	0x0000d3e0


	//   ....[87]....
        /*06f8*/ 	.word	0x0000d430


	//   ....[88]....
        /*06fc*/ 	.word	0x0000d480


	//   ....[89]....
        /*0700*/ 	.word	0x0000d4d0


	//   ....[90]....
        /*0704*/ 	.word	0x0000d4f0


	//   ....[91]....
        /*0708*/ 	.word	0x0000d520


	//   ....[92]....
        /*070c*/ 	.word	0x0000dc60


	//   ....[93]....
        /*0710*/ 	.word	0x0000dc90


	//   ....[94]....
        /*0714*/ 	.word	0x0000dcf0


	//   ....[95]....
        /*0718*/ 	.word	0x0000dd00


	//   ....[96]....
        /*071c*/ 	.word	0x0000dd50


	//   ....[97]....
        /*0720*/ 	.word	0x0000dd60


	//   ....[98]....
        /*0724*/ 	.word	0x0000ddb0


	//   ....[99]....
        /*0728*/ 	.word	0x0000ddc0


	//   ....[100]....
        /*072c*/ 	.word	0x0000de10


	//   ....[101]....
        /*0730*/ 	.word	0x0000de20


	//   ....[102]....
        /*0734*/ 	.word	0x0000de70


	//   ....[103]....
        /*0738*/ 	.word	0x0000de80


	//   ....[104]....
        /*073c*/ 	.word	0x0000ded0


	//   ....[105]....
        /*0740*/ 	.word	0x0000dee0


	//   ....[106]....
        /*0744*/ 	.word	0x0000def0


	//   ....[107]....
        /*0748*/ 	.word	0x0000df40


	//   ....[108]....
        /*074c*/ 	.word	0x0000e1a0


	//   ....[109]....
        /*0750*/ 	.word	0x0000e1c0


	//   ....[110]....
        /*0754*/ 	.word	0x0000e1d0


	//   ....[111]....
        /*0758*/ 	.word	0x0000e240


	//   ....[112]....
        /*075c*/ 	.word	0x0000e250


	//   ....[113]....
        /*0760*/ 	.word	0x0000e2c0


	//   ....[114]....
        /*0764*/ 	.word	0x0000e2d0


	//   ....[115]....
        /*0768*/ 	.word	0x0000e340


	//   ....[116]....
        /*076c*/ 	.word	0x0000e350


	//   ....[117]....
        /*0770*/ 	.word	0x0000e3c0


	//   ....[118]....
        /*0774*/ 	.word	0x0000e3d0


	//   ....[119]....
        /*0778*/ 	.word	0x0000e440


	//   ....[120]....
        /*077c*/ 	.word	0x0000e450


	//   ....[121]....
        /*0780*/ 	.word	0x0000e4c0


	//   ....[122]....
        /*0784*/ 	.word	0x0000e4d0


	//   ....[123]....
        /*0788*/ 	.word	0x0000e4e0


	//   ....[124]....
        /*078c*/ 	.word	0x0000ea70


	//   ....[125]....
        /*0790*/ 	.word	0x0000eab0


	//   ....[126]....
        /*0794*/ 	.word	0x0000eaf0


	//   ....[127]....
        /*0798*/ 	.word	0x0000eb10


	//   ....[128]....
        /*079c*/ 	.word	0x0000eb20


	//   ....[129]....
        /*07a0*/ 	.word	0x0000eb40


	//   ....[130]....
        /*07a4*/ 	.word	0x0000ebb0


	//   ....[131]....
        /*07a8*/ 	.word	0x0000ebd0


	//   ....[132]....
        /*07ac*/ 	.word	0x0000ec30


	//   ....[133]....
        /*07b0*/ 	.word	0x0000ec50


	//   ....[134]....
        /*07b4*/ 	.word	0x0000ecb0


	//   ....[135]....
        /*07b8*/ 	.word	0x0000ecd0


	//   ....[136]....
        /*07bc*/ 	.word	0x0000ed30


	//   ....[137]....
        /*07c0*/ 	.word	0x0000ed50


	//   ....[138]....
        /*07c4*/ 	.word	0x0000eda0


	//   ....[139]....
        /*07c8*/ 	.word	0x0000edc0


	//   ....[140]....
        /*07cc*/ 	.word	0x0000f200


	//   ....[141]....
        /*07d0*/ 	.word	0x0000f230


	//   ....[142]....
        /*07d4*/ 	.word	0x0000f290


	//   ....[143]....
        /*07d8*/ 	.word	0x0000f2c0


	//   ....[144]....
        /*07dc*/ 	.word	0x0000f2f0


	//   ....[145]....
        /*07e0*/ 	.word	0x0000f320


	//   ....[146]....
        /*07e4*/ 	.word	0x0000f350


	//   ....[147]....
        /*07e8*/ 	.word	0x0000f380


	//   ....[148]....
        /*07ec*/ 	.word	0x0000f520


	//   ....[149]....
        /*07f0*/ 	.word	0x0000f550


	//   ....[150]....
        /*07f4*/ 	.word	0x0000f580


	//   ....[151]....
        /*07f8*/ 	.word	0x0000f5b0


	//   ....[152]....
        /*07fc*/ 	.word	0x0000f5e0


	//   ....[153]....
        /*0800*/ 	.word	0x0000f610


	//   ....[154]....
        /*0804*/ 	.word	0x0000f6d0


	//   ....[155]....
        /*0808*/ 	.word	0x0000f6f0


	//   ....[156]....
        /*080c*/ 	.word	0x0000f700


	//   ....[157]....
        /*0810*/ 	.word	0x0000f760


	//   ....[158]....
        /*0814*/ 	.word	0x0000fd80


	//   ....[159]....
        /*0818*/ 	.word	0x00010260


	//   ....[160]....
        /*081c*/ 	.word	0x00010350


	//   ....[161]....
        /*0820*/ 	.word	0x000103f0


	//   ....[162]....
        /*0824*/ 	.word	0x00010450


	//   ....[163]....
        /*0828*/ 	.word	0x00010560


	//   ....[164]....
        /*082c*/ 	.word	0x000105c0


	//   ....[165]....
        /*0830*/ 	.word	0x000106c0


	//   ....[166]....
        /*0834*/ 	.word	0x00010730


	//   ....[167]....
        /*0838*/ 	.word	0x00010830


	//   ....[168]....
        /*083c*/ 	.word	0x000108a0


	//   ....[169]....
        /*0840*/ 	.word	0x000109a0


	//   ....[170]....
        /*0844*/ 	.word	0x00010a10


	//   ....[171]....
        /*0848*/ 	.word	0x00010b10


	//   ....[172]....
        /*084c*/ 	.word	0x00010b80


	//   ....[173]....
        /*0850*/ 	.word	0x00010c80


	//   ....[174]....
        /*0854*/ 	.word	0x00010cf0


	//   ....[175]....
        /*0858*/ 	.word	0x00010d90


	//   ....[176]....
        /*085c*/ 	.word	0x00010e90


	//   ....[177]....
        /*0860*/ 	.word	0x00010f00


	//   ....[178]....
        /*0864*/ 	.word	0x00010f80


	//   ....[179]....
        /*0868*/ 	.word	0x00011030


	//   ....[180]....
        /*086c*/ 	.word	0x000110b0


	//   ....[181]....
        /*0870*/ 	.word	0x00011180


	//   ....[182]....
        /*0874*/ 	.word	0x00011200


	//   ....[183]....
        /*0878*/ 	.word	0x000112d0


	//   ....[184]....
        /*087c*/ 	.word	0x00011350


	//   ....[185]....
        /*0880*/ 	.word	0x00011420


	//   ....[186]....
        /*0884*/ 	.word	0x000114a0


	//   ....[187]....
        /*0888*/ 	.word	0x00011570


	//   ....[188]....
        /*088c*/ 	.word	0x000115f0


	//   ....[189]....
        /*0890*/ 	.word	0x000116c0


	//   ....[190]....
        /*0894*/ 	.word	0x00011740


	//   ....[191]....
        /*0898*/ 	.word	0x000117f0


	//   ....[192]....
        /*089c*/ 	.word	0x00011920


	//   ....[193]....
        /*08a0*/ 	.word	0x000119d0


	//   ....[194]....
        /*08a4*/ 	.word	0x00011a30


	//   ....[195]....
        /*08a8*/ 	.word	0x00011af0


	//   ....[196]....
        /*08ac*/ 	.word	0x00011b50


	//   ....[197]....
        /*08b0*/ 	.word	0x00011c10


	//   ....[198]....
        /*08b4*/ 	.word	0x00011c70


	//   ....[199]....
        /*08b8*/ 	.word	0x00011d30


	//   ....[200]....
        /*08bc*/ 	.word	0x00011d90


	//   ....[201]....
        /*08c0*/ 	.word	0x00011e50


	//   ....[202]....
        /*08c4*/ 	.word	0x00011eb0


	//   ....[203]....
        /*08c8*/ 	.word	0x00011f70


	//   ....[204]....
        /*08cc*/ 	.word	0x00011fd0


	//   ....[205]....
        /*08d0*/ 	.word	0x00012090


	//   ....[206]....
        /*08d4*/ 	.word	0x000120f0


	//   ....[207]....
        /*08d8*/ 	.word	0x000121b0


	//   ....[208]....
        /*08dc*/ 	.word	0x000122a0


	//   ....[209]....
        /*08e0*/ 	.word	0x00012340


	//   ....[210]....
        /*08e4*/ 	.word	0x000123a0


	//   ....[211]....
        /*08e8*/ 	.word	0x00012480


	//   ....[212]....
        /*08ec*/ 	.word	0x000124e0


	//   ....[213]....
        /*08f0*/ 	.word	0x000125c0


	//   ....[214]....
        /*08f4*/ 	.word	0x00012620


	//   ....[215]....
        /*08f8*/ 	.word	0x00012700


	//   ....[216]....
        /*08fc*/ 	.word	0x00012760


	//   ....[217]....
        /*0900*/ 	.word	0x00012840


	//   ....[218]....
        /*0904*/ 	.word	0x000128a0


	//   ....[219]....
        /*0908*/ 	.word	0x00012980


	//   ....[220]....
        /*090c*/ 	.word	0x000129e0


	//   ....[221]....
        /*0910*/ 	.word	0x00012ac0


	//   ....[222]....
        /*0914*/ 	.word	0x00012b20


	//   ....[223]....
        /*0918*/ 	.word	0x00012bf0


	//   ....[224]....
        /*091c*/ 	.word	0x00012d10


	//   ....[225]....
        /*0920*/ 	.word	0x00012dc0


	//   ....[226]....
        /*0924*/ 	.word	0x00012e70


	//   ....[227]....
        /*0928*/ 	.word	0x00012f40


	//   ....[228]....
        /*092c*/ 	.word	0x00012fa0


	//   ....[229]....
        /*0930*/ 	.word	0x00013080


	//   ....[230]....
        /*0934*/ 	.word	0x000130e0


	//   ....[231]....
        /*0938*/ 	.word	0x000131b0


	//   ....[232]....
        /*093c*/ 	.word	0x00013210


	//   ....[233]....
        /*0940*/ 	.word	0x000132e0


	//   ....[234]....
        /*0944*/ 	.word	0x00013340


	//   ....[235]....
        /*0948*/ 	.word	0x00013420


	//   ....[236]....
        /*094c*/ 	.word	0x00013480


	//   ....[237]....
        /*0950*/ 	.word	0x00013550


	//   ....[238]....
        /*0954*/ 	.word	0x000135b0


	//   ....[239]....
        /*0958*/ 	.word	0x00013670


	//   ....[240]....
        /*095c*/ 	.word	0x00013700


	//   ....[241]....
        /*0960*/ 	.word	0x000137a0


	//   ....[242]....
        /*0964*/ 	.word	0x00013920


	//   ....[243]....
        /*0968*/ 	.word	0x00013990


	//   ....[244]....
        /*096c*/ 	.word	0x00013a00


	//   ....[245]....
        /*0970*/ 	.word	0x00013a70


	//   ....[246]....
        /*0974*/ 	.word	0x00013ae0


	//   ....[247]....
        /*0978*/ 	.word	0x00013b60


	//   ....[248]....
        /*097c*/ 	.word	0x00013be0


	//   ....[249]....
        /*0980*/ 	.word	0x00013c70


	//   ....[250]....
        /*0984*/ 	.word	0x00013ce0


	//   ....[251]....
        /*0988*/ 	.word	0x00013d50


	//   ....[252]....
        /*098c*/ 	.word	0x00013dc0


	//   ....[253]....
        /*0990*/ 	.word	0x00013e40


	//   ....[254]....
        /*0994*/ 	.word	0x00013eb0


	//   ....[255]....
        /*0998*/ 	.word	0x00013f50


	//   ....[0]....
        /*099c*/ 	.word	0x00013fa0


	//   ....[1]....
        /*09a0*/ 	.word	0x00014030


	//   ....[2]....
        /*09a4*/ 	.word	0x00014160


	//----- nvinfo : EIATTR_REG_RECONFIG
	.align		4
.L_881:
        /*09a8*/ 	.byte	0x01, 0x54
	.zero		2


	//----- nvinfo : EIATTR_SYSCALL_OFFSETS
	.align		4
        /*09ac*/ 	.byte	0x04, 0x46
        /*09ae*/ 	.short	(.L_883 - .L_882)


	//   ....[0]....
.L_882:
        /*09b0*/ 	.word	0x00001880


	//   ....[1]....
        /*09b4*/ 	.word	0x0000bbf0


	//   ....[2]....
        /*09b8*/ 	.word	0x0000bd40


	//   ....[3]....
        /*09bc*/ 	.word	0x0000be30


	//   ....[4]....
        /*09c0*/ 	.word	0x0000cd90


	//----- nvinfo : EIATTR_MBARRIER_INSTR_OFFSETS
	.align		4
.L_883:
        /*09c4*/ 	.byte	0x04, 0x39
        /*09c6*/ 	.short	(.L_885 - .L_884)


	//   ....[0]....
.L_884:
        /*09c8*/ 	.word	0x00000180
        /*09cc*/ 	.word	0x000000ff
        /*09d0*/ 	.word	0x00028800
        /*09d4*/ 	.short	0x0100
        /*09d6*/ 	.byte	0x08
	.zero		1


	//   ....[1]....
        /*09d8*/ 	.word	0x00000190
        /*09dc*/ 	.word	0x000000ff
        /*09e0*/ 	.word	0x00028820
        /*09e4*/ 	.short	0x0100
        /*09e6*/ 	.byte	0x08
	.zero		1


	//   ....[2]....
        /*09e8*/ 	.word	0x00000280
        /*09ec*/ 	.word	0x000000ff
        /*09f0*/ 	.word	0x00028830
        /*09f4*/ 	.short	0x0100
        /*09f6*/ 	.byte	0x08
	.zero		1


	//   ....[3]....
        /*09f8*/ 	.word	0x00000290
        /*09fc*/ 	.word	0x000000ff
        /*0a00*/ 	.word	0x00028840
        /*0a04*/ 	.short	0x0100
        /*0a06*/ 	.byte	0x08
	.zero		1


	//   ....[4]....
        /*0a08*/ 	.word	0x000002a0
        /*0a0c*/ 	.word	0x000000ff
        /*0a10*/ 	.word	0x00028838
        /*0a14*/ 	.short	0x0100
        /*0a16*/ 	.byte	0x08
	.zero		1


	//   ....[5]....
        /*0a18*/ 	.word	0x000002b0
        /*0a1c*/ 	.word	0x000000ff
        /*0a20*/ 	.word	0x00028848
        /*0a24*/ 	.short	0x0100
        /*0a26*/ 	.byte	0x08
	.zero		1


	//   ....[6]....
        /*0a28*/ 	.word	0x000003e0
        /*0a2c*/ 	.word	0x000000ff
        /*0a30*/ 	.word	0x00028850
        /*0a34*/ 	.short	0x0100
        /*0a36*/ 	.byte	0x08
	.zero		1


	//   ....[7]....
        /*0a38*/ 	.word	0x000003f0
        /*0a3c*/ 	.word	0x000000ff
        /*0a40*/ 	.word	0x00028860
        /*0a44*/ 	.short	0x0100
        /*0a46*/ 	.byte	0x08
	.zero		1


	//   ....[8]....
        /*0a48*/ 	.word	0x00000400
        /*0a4c*/ 	.word	0x000000ff
        /*0a50*/ 	.word	0x00028858
        /*0a54*/ 	.short	0x0100
        /*0a56*/ 	.byte	0x08
	.zero		1


	//   ....[9]....
        /*0a58*/ 	.word	0x00000410
        /*0a5c*/ 	.word	0x000000ff
        /*0a60*/ 	.word	0x00028868
        /*0a64*/ 	.short	0x0100
        /*0a66*/ 	.byte	0x08
	.zero		1


	//   ....[10]....
        /*0a68*/ 	.word	0x00000500
        /*0a6c*/ 	.word	0x000000ff
        /*0a70*/ 	.word	0x00028870
        /*0a74*/ 	.short	0x0100
        /*0a76*/ 	.byte	0x06
	.zero		1


	//   ....[11]....
        /*0a78*/ 	.word	0x00000510
        /*0a7c*/ 	.word	0x000000ff
        /*0a80*/ 	.word	0x00028880
        /*0a84*/ 	.short	0x0100
        /*0a86*/ 	.byte	0x06
	.zero		1


	//   ....[12]....
        /*0a88*/ 	.word	0x00000520
        /*0a8c*/ 	.word	0x000000ff
        /*0a90*/ 	.word	0x00028878
        /*0a94*/ 	.short	0x0100
        /*0a96*/ 	.byte	0x06
	.zero		1


	//   ....[13]....
        /*0a98*/ 	.word	0x00000530
        /*0a9c*/ 	.word	0x000000ff
        /*0aa0*/ 	.word	0x00028888
        /*0aa4*/ 	.short	0x0100
        /*0aa6*/ 	.byte	0x06
	.zero		1


	//   ....[14]....
        /*0aa8*/ 	.word	0x00000660
        /*0aac*/ 	.word	0x000000ff
        /*0ab0*/ 	.word	0x00028890
        /*0ab4*/ 	.short	0x0100
        /*0ab6*/ 	.byte	0x08
	.zero		1


	//   ....[15]....
        /*0ab8*/ 	.word	0x00000670
        /*0abc*/ 	.word	0x000000ff
        /*0ac0*/ 	.word	0x000288a0
        /*0ac4*/ 	.short	0x0100
        /*0ac6*/ 	.byte	0x08
	.zero		1


	//   ....[16]....
        /*0ac8*/ 	.word	0x00000680
        /*0acc*/ 	.word	0x000000ff
        /*0ad0*/ 	.word	0x00028898
        /*0ad4*/ 	.short	0x0100
        /*0ad6*/ 	.byte	0x08
	.zero		1


	//   ....[17]....
        /*0ad8*/ 	.word	0x00000690
        /*0adc*/ 	.word	0x000000ff
        /*0ae0*/ 	.word	0x000288a8
        /*0ae4*/ 	.short	0x0100
        /*0ae6*/ 	.byte	0x08
	.zero		1


	//   ....[18]....
        /*0ae8*/ 	.word	0x000007c0
        /*0aec*/ 	.word	0x000000ff
        /*0af0*/ 	.word	0x000288b0
        /*0af4*/ 	.short	0x0100
        /*0af6*/ 	.byte	0x08
	.zero		1


	//   ....[19]....
        /*0af8*/ 	.word	0x000007d0
        /*0afc*/ 	.word	0x000000ff
        /*0b00*/ 	.word	0x000288c0
        /*0b04*/ 	.short	0x0100
        /*0b06*/ 	.byte	0x08
	.zero		1


	//   ....[20]....
        /*0b08*/ 	.word	0x000007e0
        /*0b0c*/ 	.word	0x000000ff
        /*0b10*/ 	.word	0x000288b8
        /*0b14*/ 	.short	0x0100
        /*0b16*/ 	.byte	0x08
	.zero		1


	//   ....[21]....
        /*0b18*/ 	.word	0x000007f0
        /*0b1c*/ 	.word	0x000000ff
        /*0b20*/ 	.word	0x000288c8
        /*0b24*/ 	.short	0x0100
        /*0b26*/ 	.byte	0x08
	.zero		1


	//   ....[22]....
        /*0b28*/ 	.word	0x000018e0
        /*0b2c*/ 	.word	0x000000ff
        /*0b30*/ 	.word	0x00028800
        /*0b34*/ 	.short	0x010a
        /*0b36*/ 	.byte	0x2a
	.zero		1


	//   ....[23]....
        /*0b38*/ 	.word	0x00001960
        /*0b3c*/ 	.word	0x00000000
        /*0b40*/ 	.word	0x00028830
        /*0b44*/ 	.short	0x010a
        /*0b46*/ 	.byte	0x3f
	.zero		1


	//   ....[24]....
        /*0b48*/ 	.word	0x000019b0
        /*0b4c*/ 	.word	0x00000000
        /*0b50*/ 	.word	0x00028830
        /*0b54*/ 	.short	0x010a
        /*0b56*/ 	.byte	0x3f
	.zero		1


	//   ....[25]....
        /*0b58*/ 	.word	0x00002520
        /*0b5c*/ 	.word	0x000000ff
        /*0b60*/ 	.word	0x00000000
        /*0b64*/ 	.short	0x0101
        /*0b66*/ 	.byte	0x06
	.zero		1


	//   ....[26]....
        /*0b68*/ 	.word	0x00004680
        /*0b6c*/ 	.word	0x000000ff
        /*0b70*/ 	.word	0x00028830
        /*0b74*/ 	.short	0x010a
        /*0b76*/ 	.byte	0x06
	.zero		1


	//   ....[27]....
        /*0b78*/ 	.word	0x000046c0
        /*0b7c*/ 	.word	0x000000ff
        /*0b80*/ 	.word	0x00028830
        /*0b84*/ 	.short	0x010a
        /*0b86*/ 	.byte	0x06
	.zero		1


	//   ....[28]....
        /*0b88*/ 	.word	0x00004a60
        /*0b8c*/ 	.word	0x000000ff
        /*0b90*/ 	.word	0x00028850
        /*0b94*/ 	.short	0x010a
        /*0b96*/ 	.byte	0x06
	.zero		1


	//   ....[29]....
        /*0b98*/ 	.word	0x00004aa0
        /*0b9c*/ 	.word	0x000000ff
        /*0ba0*/ 	.word	0x00028850
        /*0ba4*/ 	.short	0x010a
        /*0ba6*/ 	.byte	0x06
	.zero		1


	//   ....[30]....
        /*0ba8*/ 	.word	0x000053c0
        /*0bac*/ 	.word	0x000000ff
        /*0bb0*/ 	.word	0x00000000
        /*0bb4*/ 	.short	0x0101
        /*0bb6*/ 	.byte	0x07
	.zero		1


	//   ....[31]....
        /*0bb8*/ 	.word	0x000068b0
        /*0bbc*/ 	.word	0x000000ff
        /*0bc0*/ 	.word	0x00000000
        /*0bc4*/ 	.short	0x0101
        /*0bc6*/ 	.byte	0x07
	.zero		1


	//   ....[32]....
        /*0bc8*/ 	.word	0x00006ee0
        /*0bcc*/ 	.word	0x000000ff
        /*0bd0*/ 	.word	0x00028850
        /*0bd4*/ 	.short	0x010a
        /*0bd6*/ 	.byte	0x05
	.zero		1


	//   ....[33]....
        /*0bd8*/ 	.word	0x00006f20
        /*0bdc*/ 	.word	0x000000ff
        /*0be0*/ 	.word	0x00028850
        /*0be4*/ 	.short	0x010a
        /*0be6*/ 	.byte	0x05
	.zero		1


	//   ....[34]....
        /*0be8*/ 	.word	0x000074f0
        /*0bec*/ 	.word	0x000000ff
        /*0bf0*/ 	.word	0x00000000
        /*0bf4*/ 	.short	0x0101
        /*0bf6*/ 	.byte	0x04
	.zero		1


	//   ....[35]....
        /*0bf8*/ 	.word	0x00008ab0
        /*0bfc*/ 	.word	0x00000011
        /*0c00*/ 	.word	0x00000000
        /*0c04*/ 	.short	0x0101
        /*0c06*/ 	.byte	0x3f
	.zero		1


	//   ....[36]....
        /*0c08*/ 	.word	0x00008f50
        /*0c0c*/ 	.word	0x00000011
        /*0c10*/ 	.word	0x00000000
        /*0c14*/ 	.short	0x0101
        /*0c16*/ 	.byte	0x3f
	.zero		1


	//   ....[37]....
        /*0c18*/ 	.word	0x0000c330
        /*0c1c*/ 	.word	0x00000007
        /*0c20*/ 	.word	0x00028840
        /*0c24*/ 	.short	0x010a
        /*0c26*/ 	.byte	0x3f
	.zero		1


	//   ....[38]....
        /*0c28*/ 	.word	0x0000ca90
        /*0c2c*/ 	.word	0x00000007
        /*0c30*/ 	.word	0x00028830
        /*0c34*/ 	.short	0x0107
        /*0c36*/ 	.byte	0x3f
	.zero		1


	//   ....[39]....
        /*0c38*/ 	.word	0x0000cb60
        /*0c3c*/ 	.word	0x00000007
        /*0c40*/ 	.word	0x00028830
        /*0c44*/ 	.short	0x0101
        /*0c46*/ 	.byte	0x3f
	.zero		1


	//   ....[40]....
        /*0c48*/ 	.word	0x0000d620
        /*0c4c*/ 	.word	0x00000016
        /*0c50*/ 	.word	0x00028800
        /*0c54*/ 	.short	0x0107
        /*0c56*/ 	.byte	0x3f
	.zero		1


	//   ....[41]....
        /*0c58*/ 	.word	0x0000d730
        /*0c5c*/ 	.word	0x00000016
        /*0c60*/ 	.word	0x00028800
        /*0c64*/ 	.short	0x0101
        /*0c66*/ 	.byte	0x3f
	.zero		1


	//   ....[42]....
        /*0c68*/ 	.word	0x0000d750
        /*0c6c*/ 	.word	0x00000016
        /*0c70*/ 	.word	0x00028820
        /*0c74*/ 	.short	0x010a
        /*0c76*/ 	.byte	0x3f
	.zero		1


	//   ....[43]....
        /*0c78*/ 	.word	0x0000dad0
        /*0c7c*/ 	.word	0x00000006
        /*0c80*/ 	.word	0x00028840
        /*0c84*/ 	.short	0x010a
        /*0c86*/ 	.byte	0x3f
	.zero		1


	//   ....[44]....
        /*0c88*/ 	.word	0x0000dfd0
        /*0c8c*/ 	.word	0x00000006
        /*0c90*/ 	.word	0x00028830
        /*0c94*/ 	.short	0x0107
        /*0c96*/ 	.byte	0x3f
	.zero		1


	//   ....[45]....
        /*0c98*/ 	.word	0x0000e090
        /*0c9c*/ 	.word	0x00000006
        /*0ca0*/ 	.word	0x00028830
        /*0ca4*/ 	.short	0x0101
        /*0ca6*/ 	.byte	0x3f
	.zero		1


	//   ....[46]....
        /*0ca8*/ 	.word	0x0000e0f0
        /*0cac*/ 	.word	0x00000006
        /*0cb0*/ 	.word	0x00028860
        /*0cb4*/ 	.short	0x010a
        /*0cb6*/ 	.byte	0x3f
	.zero		1


	//   ....[47]....
        /*0cb8*/ 	.word	0x0000e690
        /*0cbc*/ 	.word	0x00000006
        /*0cc0*/ 	.word	0x00028850
        /*0cc4*/ 	.short	0x0107
        /*0cc6*/ 	.byte	0x3f
	.zero		1


	//   ....[48]....
        /*0cc8*/ 	.word	0x0000e7c0
        /*0ccc*/ 	.word	0x00000006
        /*0cd0*/ 	.word	0x00028850
        /*0cd4*/ 	.short	0x0101
        /*0cd6*/ 	.byte	0x3f
	.zero		1


	//   ....[49]....
        /*0cd8*/ 	.word	0x0000e9d0
        /*0cdc*/ 	.word	0x00000000
        /*0ce0*/ 	.word	0x00028860
        /*0ce4*/ 	.short	0x010a
        /*0ce6*/ 	.byte	0x3f
	.zero		1


	//   ....[50]....
        /*0ce8*/ 	.word	0x0000ef00
        /*0cec*/ 	.word	0x00000000
        /*0cf0*/ 	.word	0x00028850
        /*0cf4*/ 	.short	0x0107
        /*0cf6*/ 	.byte	0x3f
	.zero		1


	//   ....[51]....
        /*0cf8*/ 	.word	0x0000efc0
        /*0cfc*/ 	.word	0x00000000
        /*0d00*/ 	.word	0x00028850
        /*0d04*/ 	.short	0x0101
        /*0d06*/ 	.byte	0x3f
	.zero		1


	//   ....[52]....
        /*0d08*/ 	.word	0x0000fd00
        /*0d0c*/ 	.word	0x00000004
        /*0d10*/ 	.word	0x00028820
        /*0d14*/ 	.short	0x010a
        /*0d16*/ 	.byte	0x3f
	.zero		1


	//   ....[53]....
        /*0d18*/ 	.word	0x0000fe80
        /*0d1c*/ 	.word	0x00000005
        /*0d20*/ 	.word	0x00028840
        /*0d24*/ 	.short	0x010a
        /*0d26*/ 	.byte	0x3f
	.zero		1


	//   ....[54]....
        /*0d28*/ 	.word	0x0000ff20
        /*0d2c*/ 	.word	0x00000019
        /*0d30*/ 	.word	0x00028840
        /*0d34*/ 	.short	0x010a
        /*0d36*/ 	.byte	0x3f
	.zero		1


	//   ....[55]....
        /*0d38*/ 	.word	0x0000ff60
        /*0d3c*/ 	.word	0x00000005
        /*0d40*/ 	.word	0x00028860
        /*0d44*/ 	.short	0x010a
        /*0d46*/ 	.byte	0x3f
	.zero		1


	//   ....[56]....
        /*0d48*/ 	.word	0x0000ffa0
        /*0d4c*/ 	.word	0x00000019
        /*0d50*/ 	.word	0x00028860
        /*0d54*/ 	.short	0x010a
        /*0d56*/ 	.byte	0x3f
	.zero		1


	//   ....[57]....
        /*0d58*/ 	.word	0x00010010
        /*0d5c*/ 	.word	0x00000003
        /*0d60*/ 	.word	0x00028800
        /*0d64*/ 	.short	0x010a
        /*0d66*/ 	.byte	0x3f
	.zero		1


	//   ....[58]....
        /*0d68*/ 	.word	0x00010060
        /*0d6c*/ 	.word	0x00000000
        /*0d70*/ 	.word	0x00028830
        /*0d74*/ 	.short	0x010a
        /*0d76*/ 	.byte	0x3f
	.zero		1


	//   ....[59]....
        /*0d78*/ 	.word	0x000100c0
        /*0d7c*/ 	.word	0x00000008
        /*0d80*/ 	.word	0x00028830
        /*0d84*/ 	.short	0x010a
        /*0d86*/ 	.byte	0x3f
	.zero		1


	//   ....[60]....
        /*0d88*/ 	.word	0x00010120
        /*0d8c*/ 	.word	0x00000008
        /*0d90*/ 	.word	0x00028850
        /*0d94*/ 	.short	0x010a
        /*0d96*/ 	.byte	0x3f
	.zero		1


	//   ....[61]....
        /*0d98*/ 	.word	0x00010180
        /*0d9c*/ 	.word	0x00000005
        /*0da0*/ 	.word	0x00028850
        /*0da4*/ 	.short	0x010a
        /*0da6*/ 	.byte	0x3f
	.zero		1


	//   ....[62]....
        /*0da8*/ 	.word	0x000102a0
        /*0dac*/ 	.word	0x00000007
        /*0db0*/ 	.word	0x00028840
        /*0db4*/ 	.short	0x010a
        /*0db6*/ 	.byte	0x3f
	.zero		1


	//   ....[63]....
        /*0db8*/ 	.word	0x00011820
        /*0dbc*/ 	.word	0x00000016
        /*0dc0*/ 	.word	0x00028820
        /*0dc4*/ 	.short	0x010a
        /*0dc6*/ 	.byte	0x3f
	.zero		1


	//   ....[64]....
        /*0dc8*/ 	.word	0x00011870
        /*0dcc*/ 	.word	0x00000006
        /*0dd0*/ 	.word	0x00028840
        /*0dd4*/ 	.short	0x010a
        /*0dd6*/ 	.byte	0x3f
	.zero		1


	//   ....[65]....
        /*0dd8*/ 	.word	0x000121f0
        /*0ddc*/ 	.word	0x00000006
        /*0de0*/ 	.word	0x00028860
        /*0de4*/ 	.short	0x010a
        /*0de6*/ 	.byte	0x3f
	.zero		1


	//   ....[66]....
        /*0de8*/ 	.word	0x00012c60
        /*0dec*/ 	.word	0x00000000
        /*0df0*/ 	.word	0x00028860
        /*0df4*/ 	.short	0x010a
        /*0df6*/ 	.byte	0x3f
	.zero		1


	//   ....[67]....
        /*0df8*/ 	.word	0x00014080
        /*0dfc*/ 	.word	0x00000004
        /*0e00*/ 	.word	0x00028820
        /*0e04*/ 	.short	0x010a
        /*0e06*/ 	.byte	0x3f
	.zero		1


	//   ....[68]....
        /*0e08*/ 	.word	0x00014220
        /*0e0c*/ 	.word	0x00000005
        /*0e10*/ 	.word	0x00028840
        /*0e14*/ 	.short	0x010a
        /*0e16*/ 	.byte	0x3f
	.zero		1


	//   ....[69]....
        /*0e18*/ 	.word	0x00014270
        /*0e1c*/ 	.word	0x00000019
        /*0e20*/ 	.word	0x00028840
        /*0e24*/ 	.short	0x010a
        /*0e26*/ 	.byte	0x3f
	.zero		1


	//   ....[70]....
        /*0e28*/ 	.word	0x000142c0
        /*0e2c*/ 	.word	0x00000005
        /*0e30*/ 	.word	0x00028860
        /*0e34*/ 	.short	0x010a
        /*0e36*/ 	.byte	0x3f
	.zero		1


	//----- nvinfo : EIATTR_NUM_MBARRIERS
	.align		4
.L_885:
        /*0e38*/ 	.byte	0x03, 0x38
        /*0e3a*/ 	.short	0x0016


	//----- nvinfo : EIATTR_EXIT_INSTR_OFFSETS
	.align		4
        /*0e3c*/ 	.byte	0x04, 0x1c
        /*0e3e*/ 	.short	(.L_887 - .L_886)


	//   ....[0]....
.L_886:
        /*0e40*/ 	.word	0x000009a0


	//   ....[1]....
        /*0e44*/ 	.word	0x0000a560


	//   ....[2]....
        /*0e48*/ 	.word	0x0000fff0


	//----- nvinfo : EIATTR_MAX_THREADS
	.align		4
.L_887:
        /*0e4c*/ 	.byte	0x04, 0x05
        /*0e4e*/ 	.short	(.L_889 - .L_888)
.L_888:
        /*0e50*/ 	.word	0x00000180
        /*0e54*/ 	.word	0x00000001
        /*0e58*/ 	.word	0x00000001


	//----- nvinfo : EIATTR_CRS_STACK_SIZE
	.align		4
.L_889:
        /*0e5c*/ 	.byte	0x04, 0x1e
        /*0e5e*/ 	.short	(.L_891 - .L_890)
.L_890:
        /*0e60*/ 	.word	0x00000000


	//----- nvinfo : EIATTR_CBANK_PARAM_SIZE
	.align		4
.L_891:
        /*0e64*/ 	.byte	0x03, 0x19
        /*0e66*/ 	.short	0x0af0


	//----- nvinfo : EIATTR_PARAM_CBANK
	.align		4
        /*0e68*/ 	.byte	0x04, 0x0a
        /*0e6a*/ 	.short	(.L_893 - .L_892)
	.align		4
.L_892:
        /*0e6c*/ 	.word	index@(.nv.constant0._ZN7cutlass13device_kernelIN5flash11enable_sm90INS1_16FlashAttnFwdSm90INS1_25CollectiveMainloopFwdSm90ILi2EN4cute5tupleIJNS5_1CILi1EEES8_S8_EEENS6_IJNS7_ILi128EEESA_SA_EEELi128ENS_10bfloat16_tEfNS_4arch4Sm90ELb0ELb0ELb1ELb1ELb1ELb0ELb0ELb1ELb1ELb1ELb1ELb0EEENS1_21CollectiveEpilogueFwdISB_S9_SC_SE_Li256ELb1ELb1ELb1ELb0EEENS1_36VarlenDynamicPersistentTileSchedulerILi128ELi128ELi256ELi128ELb1ELb1ELb1ELb0ELb1ELb1EEEEEEEEEvNT_6ParamsE)
        /*0e70*/ 	.short	0x0210
        /*0e72*/ 	.short	0x0af0


	//----- nvinfo : EIATTR_SW_WAR
	.align		4
.L_893:
        /*0e74*/ 	.byte	0x04, 0x36
        /*0e76*/ 	.short	(.L_895 - .L_894)
.L_894:
        /*0e78*/ 	.word	0x00000008
.L_895:


//--------------------- .nv.info._ZN7cutlass13device_kernelIN5flash11enable_sm90INS1_16FlashAttnFwdSm90INS1_25CollectiveMainloopFwdSm90ILi2EN4cute5tupleIJNS5_1CILi1EEES8_S8_EEENS6_IJNS7_ILi128EEESA_SA_EEELi128ENS_10bfloat16_tEfNS_4arch4Sm90ELb0ELb0ELb1ELb1ELb1ELb1ELb0ELb1ELb1ELb1ELb1ELb0EEENS1_21CollectiveEpilogueFwdISB_S9_SC_SE_Li256ELb1ELb1ELb1ELb0EEENS1_36VarlenDynamicPersistentTileSchedulerILi128ELi128ELi256ELi128ELb1ELb1ELb1ELb0ELb1ELb1EEEEEEEEEvNT_6ParamsE --------------------------
	.section	.nv.info._ZN7cutlass13device_kernelIN5flash11enable_sm90INS1_16FlashAttnFwdSm90INS1_25CollectiveMainloopFwdSm90ILi2EN4cute5tupleIJNS5_1CILi1EEES8_S8_EEENS6_IJNS7_ILi128EEESA_SA_EEELi128ENS_10bfloat16_tEfNS_4arch4Sm90ELb0ELb0ELb1ELb1ELb1ELb1ELb0ELb1ELb1ELb1ELb1ELb0EEENS1_21CollectiveEpilogueFwdISB_S9_SC_SE_Li256ELb1ELb1ELb1ELb0EEENS1_36VarlenDynamicPersistentTileSchedulerILi128ELi128ELi256ELi128ELb1ELb1ELb1ELb0ELb1ELb1EEEEEEEEEvNT_6ParamsE,"",@"SHT_CUDA_INFO"
	.sectionflags	@""
	.align	4


	//----- nvinfo : EIATTR_CUDA_API_VERSION
	.align		4
        /*0000*/ 	.byte	0x04, 0x37
        /*0002*/ 	.short	(.L_897 - .L_896)
.L_896:
        /*0004*/ 	.word	0x00000082


	//----- nvinfo : EIATTR_KPARAM_INFO
	.align		4
.L_897:
        /*0008*/ 	.byte	0x04, 0x17
        /*000a*/ 	.short	(.L_899 - .L_898)
.L_898:
        /*000c*/ 	.word	0x00000000
        /*0010*/ 	.short	0x0000
        /*0012*/ 	.short	0x0070
        /*0014*/ 	.byte	0x00, 0xf0, 0x01, 0x2a


	//----- nvinfo : EIATTR_SPARSE_MMA_MASK
	.align		4
.L_899:
        /*0018*/ 	.byte	0x03, 0x50
        /*001a*/ 	.short	0x0000


	//----- nvinfo : EIATTR_MAXREG_COUNT
	.align		4
        /*001c*/ 	.byte	0x03, 0x1b
        /*001e*/ 	.short	0x00a8


	//----- nvinfo : EIATTR_NUM_BARRIERS
	.align		4
        /*0020*/ 	.byte	0x02, 0x4c
        /*0022*/ 	.byte	0x10
	.zero		1


	//----- nvinfo : EIATTR_EXTERNS
	.align		4
        /*0024*/ 	.byte	0x04, 0x0f
        /*0026*/ 	.short	(.L_901 - .L_900)


	//   ....[0]....
	.align		4
.L_900:
        /*0028*/ 	.word	index@(__assertfail)


	//----- nvinfo : EIATTR_ANNOTATIONS
	.align		4
.L_901:
        /*002c*/ 	.byte	0x04, 0x55
        /*002e*/ 	.short	(.L_903 - .L_902)


	//   ....[0]....
.L_902:
        /* <DEDUP_REMOVED lines=25> */


	//----- nvinfo : EIATTR_MERCURY_ISA_VERSION
	.align		4
.L_903:
        /*01a8*/ 	.byte	0x03, 0x5f
        /*01aa*/ 	.short	0x0101


	//----- nvinfo : EIATTR_UNUSED_LOAD_BYTE_OFFSET
	.align		4
        /*01ac*/ 	.byte	0x04, 0x44
        /*01ae*/ 	.short	(.L_905 - .L_904)


	//   ....[0]....
.L_904:
        /*01b0*/ 	.word	0x00000a70
        /*01b4*/ 	.word	0x0000fff0


	//   ....[1]....
        /*01b8*/ 	.word	0x00012eb0
        /*01bc*/ 	.word	0x0000fff0


	//----- nvinfo : EIATTR_INT_WARP_WIDE_INSTR_OFFSETS
	.align		4
.L_905:
        /*01c0*/ 	.byte	0x04, 0x31
        /*01c2*/ 	.short	(.L_907 - .L_906)


	//   ....[0]....
.L_906:
        /*01c4*/ 	.word	0x00000130


	//   ....[1]....
        /*01c8*/ 	.word	0x00000170


	//   ....[2]....
        /*01cc*/ 	.word	0x000001e0


	//   ....[3]....
        /*01d0*/ 	.word	0x000186e0


	//   ....[4]....
        /*01d4*/ 	.word	0x00018770


	//   ....[5]....
        /*01d8*/ 	.word	0x0001b5c0


	//   ....[6]....
        /*01dc*/ 	.word	0x0001b650


	//----- nvinfo : EIATTR_COOP_GROUP_MASK_REGIDS
	.align		4
.L_907:
        /*01e0*/ 	.byte	0x04, 0x29
        /*01e2*/ 	.short	(.L_909 - .L_908)


	//   ....[0]....
.L_908:
        /*01e4*/ 	.word	0xffffffff


	//   ....[1]....
        /*01e8*/ 	.word	0xffffffff


	//   ....[2]....
        /*01ec*/ 	.word	0xffffffff


	//   ....[3]....
        /*01f0*/ 	.word	0xffffffff


	//   ....[4]....
        /*01f4*/ 	.word	0xffffffff


	//   ....[5]....
        /*01f8*/ 	.word	0xffffffff


	//   ....[6]....
        /*01fc*/ 	.word	0xffffffff


	//   ....[7]....
        /*0200*/ 	.word	0xffffffff


	//   ....[8]....
        /*0204*/ 	.word	0xffffffff


	//   ....[9]....
        /*0208*/ 	.word	0xffffffff


	//   ....[10]....
        /*020c*/ 	.word	0xffffffff


	//   ....[11]....
        /*0210*/ 	.word	0xffffffff


	//   ....[12]....
        /*0214*/ 	.word	0xffffffff


	//   ....[13]....
        /*0218*/ 	.word	0xffffffff


	//   ....[14]....
        /*021c*/ 	.word	0xffffffff


	//   ....[15]....
        /*0220*/ 	.word	0xffffffff


	//   ....[16]....
        /*0224*/ 	.word	0xffffffff


	//   ....[17]....
        /*0228*/ 	.word	0xffffffff


	//   ....[18]....
        /*022c*/ 	.word	0xffffffff


	//   ....[19]....
        /*0230*/ 	.word	0xffffffff


	//   ....[20]....
        /*0234*/ 	.word	0xffffffff


	//   ....[21]....
        /*0238*/ 	.word	0xffffffff


	//   ....[22]....
        /*023c*/ 	.word	0xffffffff


	//   ....[23]....
        /*0240*/ 	.word	0xffffffff


	//   ....[24]....
        /*0244*/ 	.word	0xffffffff


	//   ....[25]....
        /*0248*/ 	.word	0xffffffff


	//   ....[26]....
        /*024c*/ 	.word	0xffffffff


	//   ....[27]....
        /*0250*/ 	.word	0xffffffff


	//   ....[28]....
        /*0254*/ 	.word	0xffffffff


	//   ....[29]....
        /*0258*/ 	.word	0xffffffff


	//   ....[30]....
        /*025c*/ 	.word	0xffffffff


	//   ....[31]....
        /*0260*/ 	.word	0xffffffff


	//   ....[32]....
        /*0264*/ 	.word	0xffffffff


	//   ....[33]....
        /*0268*/ 	.word	0xffffffff


	//   ....[34]....
        /*026c*/ 	.word	0xffffffff


	//   ....[35]....
        /*0270*/ 	.word	0xffffffff


	//   ....[36]....
        /*0274*/ 	.word	0xffffffff


	//   ....[37]....
        /*0278*/ 	.word	0xffffffff


	//   ....[38]....
        /*027c*/ 	.word	0xffffffff


	//   ....[39]....
        /*0280*/ 	.word	0xffffffff


	//   ....[40]....
        /*0284*/ 	.word	0xffffffff


	//   ....[41]....
        /*0288*/ 	.word	0xffffffff


	//   ....[42]....
        /*028c*/ 	.word	0xffffffff


	//   ....[43]....
        /*0290*/ 	.word	0xffffffff


	//   ....[44]....
        /*0294*/ 	.word	0xffffffff


	//   ....[45]....
        /*0298*/ 	.word	0xffffffff


	//   ....[46]....
        /*029c*/ 	.word	0xffffffff


	//   ....[47]....
        /*02a0*/ 	.word	0xffffffff


	//   ....[48]....
        /*02a4*/ 	.word	0xffffffff


	//   ....[49]....
        /*02a8*/ 	.word	0xffffffff


	//   ....[50]....
        /*02ac*/ 	.word	0xffffffff


	//   ....[51]....
        /*02b0*/ 	.word	0xffffffff


	//   ....[52]....
        /*02b4*/ 	.word	0xffffffff


	//   ....[53]....
        /*02b8*/ 	.word	0xffffffff


	//   ....[54]....
        /*02bc*/ 	.word	0xffffffff


	//   ....[55]....
        /*02c0*/ 	.word	0xffffffff


	//   ....[56]....
        /*02c4*/ 	.word	0xffffffff


	//   ....[57]....
        /*02c8*/ 	.word	0xffffffff


	//   ....[58]....
        /*02cc*/ 	.word	0xffffffff


	//   ....[59]....
        /*02d0*/ 	.word	0xffffffff


	//   ....[60]....
        /*02d4*/ 	.word	0xffffffff


	//   ....[61]....
        /*02d8*/ 	.word	0xffffffff


	//   ....[62]....
        /*02dc*/ 	.word	0xffffffff


	//   ....[63]....
        /*02e0*/ 	.word	0xffffffff


	//   ....[64]....
        /*02e4*/ 	.word	0xffffffff


	//   ....[65]....
        /*02e8*/ 	.word	0xffffffff


	//   ....[66]....
        /*02ec*/ 	.word	0xffffffff


	//   ....[67]....
        /*02f0*/ 	.word	0xffffffff


	//   ....[68]....
        /*02f4*/ 	.word	0xffffffff


	//   ....[69]....
        /*02f8*/ 	.word	0xffffffff


	//   ....[70]....
        /*02fc*/ 	.word	0xffffffff


	//   ....[71]....
        /*0300*/ 	.word	0xffffffff


	//   ....[72]....
        /*0304*/ 	.word	0xffffffff


	//   ....[73]....
        /*0308*/ 	.word	0xffffffff


	//   ....[74]....
        /*030c*/ 	.word	0xffffffff


	//   ....[75]....
        /*0310*/ 	.word	0xffffffff


	//   ....[76]....
        /*0314*/ 	.word	0xffffffff


	//   ....[77]....
        /*0318*/ 	.word	0xffffffff


	//   ....[78]....
        /*031c*/ 	.word	0xffffffff


	//   ....[79]....
        /*0320*/ 	.word	0xffffffff


	//   ....[80]....
        /*0324*/ 	.word	0xffffffff


	//   ....[81]....
        /*0328*/ 	.word	0xffffffff


	//   ....[82]....
        /*032c*/ 	.word	0xffffffff


	//   ....[83]....
        /*0330*/ 	.word	0xffffffff


	//   ....[84]....
        /*0334*/ 	.word	0xffffffff


	//   ....[85]....
        /*0338*/ 	.word	0xffffffff


	//   ....[86]....
        /*033c*/ 	.word	0xffffffff


	//   ....[87]....
        /*0340*/ 	.word	0xffffffff


	//   ....[88]....
        /*0344*/ 	.word	0xffffffff


	//   ....[89]....
        /*0348*/ 	.word	0xffffffff


	//   ....[90]....
        /*034c*/ 	.word	0xffffffff


	//   ....[91]....
        /*0350*/ 	.word	0xffffffff


	//   ....[92]....
        /*0354*/ 	.word	0xffffffff


	//   ....[93]....
        /*0358*/ 	.word	0xffffffff


	//   ....[94]....
        /*035c*/ 	.word	0xffffffff


	//   ....[95]....
        /*0360*/ 	.word	0xffffffff


	//   ....[96]....
        /*0364*/ 	.word	0xffffffff


	//   ....[97]....
        /*0368*/ 	.word	0xffffffff


	//   ....[98]....
        /*036c*/ 	.word	0xffffffff


	//   ....[99]....
        /*0370*/ 	.word	0xffffffff


	//   ....[100]....
        /*0374*/ 	.word	0xffffffff


	//   ....[101]....
        /*0378*/ 	.word	0xffffffff


	//   ....[102]....
        /*037c*/ 	.word	0xffffffff


	//   ....[103]....
        /*0380*/ 	.word	0xffffffff


	//   ....[104]....
        /*0384*/ 	.word	0xffffffff


	//   ....[105]....
        /*0388*/ 	.word	0xffffffff


	//   ....[106]....
        /*038c*/ 	.word	0xffffffff


	//   ....[107]....
        /*0390*/ 	.word	0xffffffff


	//   ....[108]....
        /*0394*/ 	.word	0xffffffff


	//   ....[109]....
        /*0398*/ 	.word	0xffffffff


	//   ....[110]....
        /*039c*/ 	.word	0xffffffff


	//   ....[111]....
        /*03a0*/ 	.word	0xffffffff


	//   ....[112]....
        /*03a4*/ 	.word	0xffffffff


	//   ....[113]....
        /*03a8*/ 	.word	0xffffffff


	//   ....[114]....
        /*03ac*/ 	.word	0xffffffff


	//   ....[115]....
        /*03b0*/ 	.word	0xffffffff


	//   ....[116]....
        /*03b4*/ 	.word	0xffffffff


	//   ....[117]....
        /*03b8*/ 	.word	0xffffffff


	//   ....[118]....
        /*03bc*/ 	.word	0xffffffff


	//   ....[119]....
        /*03c0*/ 	.word	0xffffffff


	//   ....[120]....
        /*03c4*/ 	.word	0xffffffff


	//   ....[121]....
        /*03c8*/ 	.word	0xffffffff


	//   ....[122]....
        /*03cc*/ 	.word	0xffffffff


	//   ....[123]....
        /*03d0*/ 	.word	0xffffffff


	//   ....[124]....
        /*03d4*/ 	.word	0xffffffff


	//   ....[125]....
        /*03d8*/ 	.word	0xffffffff


	//   ....[126]....
        /*03dc*/ 	.word	0xffffffff


	//   ....[127]....
        /*03e0*/ 	.word	0xffffffff


	//   ....[128]....
        /*03e4*/ 	.word	0xffffffff


	//   ....[129]....
        /*03e8*/ 	.word	0xffffffff


	//   ....[130]....
        /*03ec*/ 	.word	0xffffffff


	//   ....[131]....
        /*03f0*/ 	.word	0xffffffff


	//   ....[132]....
        /*03f4*/ 	.word	0xffffffff


	//   ....[133]....
        /*03f8*/ 	.word	0xffffffff


	//   ....[134]....
        /*03fc*/ 	.word	0xffffffff


	//   ....[135]....
        /*0400*/ 	.word	0xffffffff


	//   ....[136]....
        /*0404*/ 	.word	0xffffffff


	//   ....[137]....
        /*0408*/ 	.word	0xffffffff


	//   ....[138]....
        /*040c*/ 	.word	0xffffffff


	//   ....[139]....
        /*0410*/ 	.word	0xffffffff


	//   ....[140]....
        /*0414*/ 	.word	0xffffffff


	//   ....[141]....
        /*0418*/ 	.word	0xffffffff


	//   ....[142]....
        /*041c*/ 	.word	0xffffffff


	//   ....[143]....
        /*0420*/ 	.word	0xffffffff


	//   ....[144]....
        /*0424*/ 	.word	0xffffffff


	//   ....[145]....
        /*0428*/ 	.word	0xffffffff


	//   ....[146]....
        /*042c*/ 	.word	0xffffffff


	//   ....[147]....
        /*0430*/ 	.word	0xffffffff


	//   ....[148]....
        /*0434*/ 	.word	0xffffffff


	//   ....[149]....
        /*0438*/ 	.word	0xffffffff


	//   ....[150]....
        /*043c*/ 	.word	0xffffffff


	//   ....[151]....
        /*0440*/ 	.word	0xffffffff


	//   ....[152]....
        /*0444*/ 	.word	0xffffffff


	//   ....[153]....
        /*0448*/ 	.word	0xffffffff


	//   ....[154]....
        /*044c*/ 	.word	0xffffffff


	//   ....[155]....
        /*0450*/ 	.word	0xffffffff


	//   ....[156]....
        /*0454*/ 	.word	0xffffffff


	//   ....[157]....
        /*0458*/ 	.word	0xffffffff


	//   ....[158]....
        /*045c*/ 	.word	0xffffffff


	//   ....[159]....
        /*0460*/ 	.word	0xffffffff


	//   ....[160]....
        /*0464*/ 	.word	0xffffffff


	//   ....[161]....
        /*0468*/ 	.word	0xffffffff


	//   ....[162]....
        /*046c*/ 	.word	0xffffffff


	//   ....[163]....
        /*0470*/ 	.word	0xffffffff


	//   ....[164]....
        /*0474*/ 	.word	0xffffffff


	//   ....[165]....
        /*0478*/ 	.word	0xffffffff


	//   ....[166]....
        /*047c*/ 	.word	0xffffffff


	//   ....[167]....
        /*0480*/ 	.word	0xffffffff


	//   ....[168]....
        /*0484*/ 	.word	0xffffffff


	//   ....[169]....
        /*0488*/ 	.word	0xffffffff


	//   ....[170]....
        /*048c*/ 	.word	0xffffffff


	//   ....[171]....
        /*0490*/ 	.word	0xffffffff


	//   ....[172]....
        /*0494*/ 	.word	0xffffffff


	//   ....[173]....
        /*0498*/ 	.word	0xffffffff


	//   ....[174]....
        /*049c*/ 	.word	0xffffffff


	//   ....[175]....
        /*04a0*/ 	.word	0xffffffff


	//   ....[176]....
        /*04a4*/ 	.word	0xffffffff


	//   ....[177]....
        /*04a8*/ 	.word	0xffffffff


	//   ....[178]....
        /*04ac*/ 	.word	0xffffffff


	//   ....[179]....
        /*04b0*/ 	.word	0xffffffff


	//   ....[180]....
        /*04b4*/ 	.word	0xffffffff


	//   ....[181]....
        /*04b8*/ 	.word	0xffffffff


	//   ....[182]....
        /*04bc*/ 	.word	0xffffffff


	//   ....[183]....
        /*04c0*/ 	.word	0xffffffff


	//   ....[184]....
        /*04c4*/ 	.word	0xffffffff


	//   ....[185]....
        /*04c8*/ 	.word	0xffffffff


	//   ....[186]....
        /*04cc*/ 	.word	0xffffffff


	//   ....[187]....
        /*04d0*/ 	.word	0xffffffff


	//   ....[188]....
        /*04d4*/ 	.word	0xffffffff


	//   ....[189]....
        /*04d8*/ 	.word	0xffffffff


	//   ....[190]....
        /*04dc*/ 	.word	0xffffffff


	//   ....[191]....
        /*04e0*/ 	.word	0xffffffff


	//   ....[192]....
        /*04e4*/ 	.word	0xffffffff


	//   ....[193]....
        /*04e8*/ 	.word	0xffffffff


	//   ....[194]....
        /*04ec*/ 	.word	0xffffffff


	//   ....[195]....
        /*04f0*/ 	.word	0xffffffff


	//   ....[196]....
        /*04f4*/ 	.word	0xffffffff


	//   ....[197]....
        /*04f8*/ 	.word	0xffffffff


	//   ....[198]....
        /*04fc*/ 	.word	0xffffffff


	//   ....[199]....
        /*0500*/ 	.word	0xffffffff


	//   ....[200]....
        /*0504*/ 	.word	0xffffffff


	//   ....[201]....
        /*0508*/ 	.word	0x0500000f


	//   ....[202]....
        /*050c*/ 	.word	0x0500000f


	//   ....[203]....
        /*0510*/ 	.word	0x0500000f


	//   ....[204]....
        /*0514*/ 	.word	0x0500000f


	//   ....[205]....
        /*0518*/ 	.word	0x0500000f


	//   ....[206]....
        /*051c*/ 	.word	0x0500000f


	//   ....[207]....
        /*0520*/ 	.word	0x0500000f


	//   ....[208]....
        /*0524*/ 	.word	0x0500000f


	//   ....[209]....
        /*0528*/ 	.word	0x0500000f


	//   ....[210]....
        /*052c*/ 	.word	0x0500000f


	//   ....[211]....
        /*0530*/ 	.word	0x0500000f


	//   ....[212]....
        /*0534*/ 	.word	0x0500000f


	//   ....[213]....
        /*0538*/ 	.word	0x0500000f


	//   ....[214]....
        /*053c*/ 	.word	0x0500000f


	//   ....[215]....
        /*0540*/ 	.word	0x0500000f


	//   ....[216]....
        /*0544*/ 	.word	0x0500000f


	//   ....[217]....
        /*0548*/ 	.word	0x0500000f


	//   ....[218]....
        /*054c*/ 	.word	0x0500000f


	//   ....[219]....
        /*0550*/ 	.word	0x0500000f


	//   ....[220]....
        /*0554*/ 	.word	0x0500000f


	//   ....[221]....
        /*0558*/ 	.word	0x0500000f


	//   ....[222]....
        /*055c*/ 	.word	0x0500000f


	//   ....[223]....
        /*0560*/ 	.word	0x0500000f


	//   ....[224]....
        /*0564*/ 	.word	0x0500000f


	//   ....[225]....
        /*0568*/ 	.word	0x0500000f


	//   ....[226]....
        /*056c*/ 	.word	0x0500000f


	//   ....[227]....
        /*0570*/ 	.word	0x0500000f


	//   ....[228]....
        /*0574*/ 	.word	0x0500000f


	//   ....[229]....
        /*0578*/ 	.word	0x0500000f


	//   ....[230]....
        /*057c*/ 	.word	0x0500000f


	//   ....[231]....
        /*0580*/ 	.word	0x0500000f


	//   ....[232]....
        /*0584*/ 	.word	0x0500000f


	//   ....[233]....
        /*0588*/ 	.word	0x0500000f


	//   ....[234]....
        /*058c*/ 	.word	0x0500000f


	//   ....[235]....
        /*0590*/ 	.word	0x0500000f


	//   ....[236]....
        /*0594*/ 	.word	0x0500000f


	//   ....[237]....
        /*0598*/ 	.word	0x0500000f


	//   ....[238]....
        /*059c*/ 	.word	0x0500000f


	//   ....[239]....
        /*05a0*/ 	.word	0x0500000f


	//   ....[240]....
        /*05a4*/ 	.word	0x0500000f


	//   ....[241]....
        /*05a8*/ 	.word	0x0500000f


	//   ....[242]....
        /*05ac*/ 	.word	0x0500000f


	//   ....[243]....
        /*05b0*/ 	.word	0x0500000f


	//   ....[244]....
        /*05b4*/ 	.word	0x0500000f


	//   ....[245]....
        /*05b8*/ 	.word	0x0500000f


	//   ....[246]....
        /*05bc*/ 	.word	0x0500000f


	//   ....[247]....
        /*05c0*/ 	.word	0x0500000f


	//   ....[248]....
        /*05c4*/ 	.word	0x0500000f


	//   ....[249]....
        /*05c8*/ 	.word	0x0500000f


	//   ....[250]....
        /*05cc*/ 	.word	0x0500000f


	//   ....[251]....
        /*05d0*/ 	.word	0x0500000f


	//   ....[252]....
        /*05d4*/ 	.word	0x0500000f


	//   ....[253]....
        /*05d8*/ 	.word	0x0500000f


	//   ....[254]....
        /*05dc*/ 	.word	0x0500000f


	//   ....[255]....
        /*05e0*/ 	.word	0x0500000f


	//   ....[0]....
        /*05e4*/ 	.word	0x0500000f


	//   ....[1]....
        /*05e8*/ 	.word	0x0500000f


	//   ....[2]....
        /*05ec*/ 	.word	0x0500000f


	//   ....[3]....
        /*05f0*/ 	.word	0x0500000f


	//   ....[4]....
        /*05f4*/ 	.word	0x0500000f


	//   ....[5]....
        /*05f8*/ 	.word	0x0500000f


	//   ....[6]....
        /*05fc*/ 	.word	0x0500000f


	//   ....[7]....
        /*0600*/ 	.word	0x0500000f


	//   ....[8]....
        /*0604*/ 	.word	0x0500000f


	//   ....[9]....
        /*0608*/ 	.word	0x0500000f


	//   ....[10]....
        /*060c*/ 	.word	0x0500000f


	//   ....[11]....
        /*0610*/ 	.word	0x0500000f


	//   ....[12]....
        /*0614*/ 	.word	0x0500000f


	//   ....[13]....
        /*0618*/ 	.word	0x0500000f


	//   ....[14]....
        /*061c*/ 	.word	0x0500000f


	//   ....[15]....
        /*0620*/ 	.word	0x0500000f


	//   ....[16]....
        /*0624*/ 	.word	0x0500000f


	//   ....[17]....
        /*0628*/ 	.word	0x0500000f


	//   ....[18]....
        /*062c*/ 	.word	0x0500000f


	//   ....[19]....
        /*0630*/ 	.word	0x0500000f


	//   ....[20]....
        /*0634*/ 	.word	0x0500000f


	//   ....[21]....
        /*0638*/ 	.word	0x0500000f


	//   ....[22]....
        /*063c*/ 	.word	0x0500000f


	//   ....[23]....
        /*0640*/ 	.word	0x0500000f


	//   ....[24]....
        /*0644*/ 	.word	0x0500000f


	//   ....[25]....
        /*0648*/ 	.word	0x0500000f


	//   ....[26]....
        /*064c*/ 	.word	0x0500000f


	//   ....[27]....
        /*0650*/ 	.word	0x0500000f


	//   ....[28]....
        /*0654*/ 	.word	0x0500000f


	//   ....[29]....
        /*0658*/ 	.word	0x0500000f


	//   ....[30]....
        /*065c*/ 	.word	0x0500000f


	//   ....[31]....
        /*0660*/ 	.word	0x0500000f


	//   ....[32]....
        /*0664*/ 	.word	0x0500000f


	//   ....[33]....
        /*0668*/ 	.word	0x0500000f


	//   ....[34]....
        /*066c*/ 	.word	0x0500000f


	//   ....[35]....
        /*0670*/ 	.word	0x0500000f


	//   ....[36]....
        /*0674*/ 	.word	0x0500000f


	//   ....[37]....
        /*0678*/ 	.word	0x0500000f


	//   ....[38]....
        /*067c*/ 	.word	0x0500000f


	//   ....[39]....
        /*0680*/ 	.word	0x0500000f


	//   ....[40]....
        /*0684*/ 	.word	0x0500000f


	//   ....[41]....
        /*0688*/ 	.word	0x0500000f


	//   ....[42]....
        /*068c*/ 	.word	0x0500000f


	//   ....[43]....
        /*0690*/ 	.word	0x0500000f


	//   ....[44]....
        /*0694*/ 	.word	0x0500000f


	//   ....[45]....
        /*0698*/ 	.word	0x0500000f


	//   ....[46]....
        /*069c*/ 	.word	0x0500000f


	//   ....[47]....
        /*06a0*/ 	.word	0x0500000f


	//   ....[48]....
        /*06a4*/ 	.word	0x0500000f


	//   ....[49]....
        /*06a8*/ 	.word	0x0500000f


	//   ....[50]....
        /*06ac*/ 	.word	0x0500000f


	//   ....[51]....
        /*06b0*/ 	.word	0x0500000f


	//   ....[52]....
        /*06b4*/ 	.word	0x0500000f


	//   ....[53]....
        /*06b8*/ 	.word	0x0500000f


	//   ....[54]....
        /*06bc*/ 	.word	0x0500000f


	//   ....[55]....
        /*06c0*/ 	.word	0x0500000f


	//   ....[56]....
        /*06c4*/ 	.word	0x0500000f


	//   ....[57]....
        /*06c8*/ 	.word	0x0500000f


	//   ....[58]....
        /*06cc*/ 	.word	0x0500000f


	//   ....[59]....
        /*06d0*/ 	.word	0x0500000f


	//   ....[60]....
        /*06d4*/ 	.word	0x0500000f


	//   ....[61]....
        /*06d8*/ 	.word	0x0500000f


	//   ....[62]....
        /*06dc*/ 	.word	0x0500000f


	//   ....[63]....
        /*06e0*/ 	.word	0x0500000f


	//   ....[64]....
        /*06e4*/ 	.word	0x0500000f


	//   ....[65]....
        /*06e8*/ 	.word	0x0500000f


	//   ....[66]....
        /*06ec*/ 	.word	0x0500000f


	//   ....[67]....
        /*06f0*/ 	.word	0x0500000f


	//   ....[68]....
        /*06f4*/ 	.word	0x0500000f


	//   ....[69]....
        /*06f8*/ 	.word	0x0500000f


	//   ....[70]....
        /*06fc*/ 	.word	0x0500000f


	//   ....[71]....
        /*0700*/ 	.word	0x0500000f


	//   ....[72]....
        /*0704*/ 	.word	0x0500000f


	//   ....[73]....
        /*0708*/ 	.word	0x0500000f


	//   ....[74]....
        /*070c*/ 	.word	0x0500000f


	//   ....[75]....
        /*0710*/ 	.word	0x0500000f


	//   ....[76]....
        /*0714*/ 	.word	0x0500000f


	//   ....[77]....
        /*0718*/ 	.word	0x0500000f


	//   ....[78]....
        /*071c*/ 	.word	0x0500000f


	//   ....[79]....
        /*0720*/ 	.word	0x0500000f


	//   ....[80]....
        /*0724*/ 	.word	0x0500000f


	//   ....[81]....
        /*0728*/ 	.word	0x0500000f


	//   ....[82]....
        /*072c*/ 	.word	0x0500000f


	//   ....[83]....
        /*0730*/ 	.word	0x0500000f


	//   ....[84]....
        /*0734*/ 	.word	0x0500000f


	//   ....[85]....
        /*0738*/ 	.word	0x0500000f


	//   ....[86]....
        /*073c*/ 	.word	0x0500000f


	//   ....[87]....
        /*0740*/ 	.word	0x0500000f


	//   ....[88]....
        /*0744*/ 	.word	0x0500000f


	//   ....[89]....
        /*0748*/ 	.word	0x0500000f


	//   ....[90]....
        /*074c*/ 	.word	0x0500000f


	//   ....[91]....
        /*0750*/ 	.word	0x0500000f


	//   ....[92]....
        /*0754*/ 	.word	0x0500000f


	//   ....[93]....
        /*0758*/ 	.word	0x0500000f


	//   ....[94]....
        /*075c*/ 	.word	0x0500000f


	//   ....[95]....
        /*0760*/ 	.word	0x0500000f


	//   ....[96]....
        /*0764*/ 	.word	0x0500000f


	//   ....[97]....
        /*0768*/ 	.word	0x0500000f


	//   ....[98]....
        /*076c*/ 	.word	0x0500000f


	//----- nvinfo : EIATTR_COOP_GROUP_INSTR_OFFSETS
	.align		4
.L_909:
        /*0770*/ 	.byte	0x04, 0x28
        /*0772*/ 	.short	(.L_911 - .L_910)


	//   ....[0]....
.L_910:
        /*0774*/ 	.word	0x00000070


	//   ....[1]....
        /*0778*/ 	.word	0x00000140


	//   ....[2]....
        /*077c*/ 	.word	0x00000190


	//   ....[3]....
        /*0780*/ 	.word	0x000003c0


	//   ....[4]....
        /*0784*/ 	.word	0x00000520


	//   ....[5]....
        /*0788*/ 	.word	0x00000640


	//   ....[6]....
        /*078c*/ 	.word	0x000007a0


	//   ....[7]....
        /*0790*/ 	.word	0x00003480


	//   ....[8]....
        /*0794*/ 	.word	0x00003490


	//   ....[9]....
        /*0798*/ 	.word	0x00003bf0


	//   ....[10]....
        /*079c*/ 	.word	0x00003c00


	//   ....[11]....
        /*07a0*/ 	.word	0x00004370


	//   ....[12]....
        /*07a4*/ 	.word	0x00004380


	//   ....[13]....
        /*07a8*/ 	.word	0x00004ae0


	//   ....[14]....
        /*07ac*/ 	.word	0x00004af0


	//   ....[15]....
        /*07b0*/ 	.word	0x00005c70


	//   ....[16]....
        /*07b4*/ 	.word	0x00005c80


	//   ....[17]....
        /*07b8*/ 	.word	0x00006470


	//   ....[18]....
        /*07bc*/ 	.word	0x00006480


	//   ....[19]....
        /*07c0*/ 	.word	0x00006c70


	//   ....[20]....
        /*07c4*/ 	.word	0x00006c80


	//   ....[21]....
        /*07c8*/ 	.word	0x00007460


	//   ....[22]....
        /*07cc*/ 	.word	0x00007470


	//   ....[23]....
        /*07d0*/ 	.word	0x00007e90


	//   ....[24]....
        /*07d4*/ 	.word	0x00007ea0


	//   ....[25]....
        /*07d8*/ 	.word	0x00007fb0


	//   ....[26]....
        /*07dc*/ 	.word	0x00007fc0


	//   ....[27]....
        /*07e0*/ 	.word	0x000080e0


	//   ....[28]....
        /*07e4*/ 	.word	0x000080f0


	//   ....[29]....
        /*07e8*/ 	.word	0x00008210


	//   ....[30]....
        /*07ec*/ 	.word	0x00008220


	//   ....[31]....
        /*07f0*/ 	.word	0x000085a0


	//   ....[32]....
        /*07f4*/ 	.word	0x000085c0


	//   ....[33]....
        /*07f8*/ 	.word	0x000086a0


	//   ....[34]....
        /*07fc*/ 	.word	0x000086c0


	//   ....[35]....
        /*0800*/ 	.word	0x000087a0


	//   ....[36]....
        /*0804*/ 	.word	0x000087c0


	//   ....[37]....
        /*0808*/ 	.word	0x000088a0


	//   ....[38]....
        /*080c*/ 	.word	0x000088c0


	//   ....[39]....
        /*0810*/ 	.word	0x00009050


	//   ....[40]....
        /*0814*/ 	.word	0x000095e0


	//   ....[41]....
        /*0818*/ 	.word	0x000095f0


	//   ....[42]....
        /*081c*/ 	.word	0x00009600


	//   ....[43]....
        /*0820*/ 	.word	0x00009610


	//   ....[44]....
        /*0824*/ 	.word	0x0000b040


	//   ....[45]....
        /*0828*/ 	.word	0x0000b050


	//   ....[46]....
        /*082c*/ 	.word	0x0000b060


	//   ....[47]....
        /*0830*/ 	.word	0x0000b070


	//   ....[48]....
        /*0834*/ 	.word	0x0000e540


	//   ....[49]....
        /*0838*/ 	.word	0x0000e580


	//   ....[50]....
        /*083c*/ 	.word	0x0000eae0


	//   ....[51]....
        /*0840*/ 	.word	0x0000eb50


	//   ....[52]....
        /*0844*/ 	.word	0x00010f00


	//   ....[53]....
        /*0848*/ 	.word	0x00010f20


	//   ....[54]....
        /*084c*/ 	.word	0x00010f50


	//   ....[55]....
        /*0850*/ 	.word	0x00010f60


	//   ....[56]....
        /*0854*/ 	.word	0x000124a0


	//   ....[57]....
        /*0858*/ 	.word	0x000127f0


	//   ....[58]....
        /*085c*/ 	.word	0x00012820


	//   ....[59]....
        /*0860*/ 	.word	0x00012830


	//   ....[60]....
        /*0864*/ 	.word	0x00013960


	//   ....[61]....
        /*0868*/ 	.word	0x00013980


	//   ....[62]....
        /*086c*/ 	.word	0x00013990


	//   ....[63]....
        /*0870*/ 	.word	0x000139a0


	//   ....[64]....
        /*0874*/ 	.word	0x00014050


	//   ....[65]....
        /*0878*/ 	.word	0x00014060


	//   ....[66]....
        /*087c*/ 	.word	0x00014160


	//   ....[67]....
        /*0880*/ 	.word	0x00014170


	//   ....[68]....
        /*0884*/ 	.word	0x00014280


	//   ....[69]....
        /*0888*/ 	.word	0x00014290


	//   ....[70]....
        /*088c*/ 	.word	0x000143a0


	//   ....[71]....
        /*0890*/ 	.word	0x000143b0


	//   ....[72]....
        /*0894*/ 	.word	0x00014870


	//   ....[73]....
        /*0898*/ 	.word	0x00014880


	//   ....[74]....
        /*089c*/ 	.word	0x00014d00


	//   ....[75]....
        /*08a0*/ 	.word	0x00014d10


	//   ....[76]....
        /*08a4*/ 	.word	0x00015940


	//   ....[77]....
        /*08a8*/ 	.word	0x00015950


	//   ....[78]....
        /*08ac*/ 	.word	0x00015a60


	//   ....[79]....
        /*08b0*/ 	.word	0x00015a70


	//   ....[80]....
        /*08b4*/ 	.word	0x00015b80


	//   ....[81]....
        /*08b8*/ 	.word	0x00015b90


	//   ....[82]....
        /*08bc*/ 	.word	0x00015ca0


	//   ....[83]....
        /*08c0*/ 	.word	0x00015cb0


	//   ....[84]....
        /*08c4*/ 	.word	0x00015e20


	//   ....[85]....
        /*08c8*/ 	.word	0x00016030


	//   ....[86]....
        /*08cc*/ 	.word	0x00016060


	//   ....[87]....
        /*08d0*/ 	.word	0x00016090


	//   ....[88]....
        /*08d4*/ 	.word	0x000160c0


	//   ....[89]....
        /*08d8*/ 	.word	0x000160f0


	//   ....[90]....
        /*08dc*/ 	.word	0x00016120


	//   ....[91]....
        /*08e0*/ 	.word	0x000162b0


	//   ....[92]....
        /*08e4*/ 	.word	0x000162e0


	//   ....[93]....
        /*08e8*/ 	.word	0x00016310


	//   ....[94]....
        /*08ec*/ 	.word	0x00016340


	//   ....[95]....
        /*08f0*/ 	.word	0x00016370


	//   ....[96]....
        /*08f4*/ 	.word	0x000163a0


	//   ....[97]....
        /*08f8*/ 	.word	0x00016430


	//   ....[98]....
        /*08fc*/ 	.word	0x00016460


	//   ....[99]....
        /*0900*/ 	.word	0x00016470


	//   ....[100]....
        /*0904*/ 	.word	0x00016500


	//   ....[101]....
        /*0908*/ 	.word	0x00017430


	//   ....[102]....
        /*090c*/ 	.word	0x000191f0


	//   ....[103]....
        /*0910*/ 	.word	0x00019210


	//   ....[104]....
        /*0914*/ 	.word	0x000192b0


	//   ....[105]....
        /*0918*/ 	.word	0x000192d0


	//   ....[106]....
        /*091c*/ 	.word	0x00019360


	//   ....[107]....
        /*0920*/ 	.word	0x00019380


	//   ....[108]....
        /*0924*/ 	.word	0x00019410


	//   ....[109]....
        /*0928*/ 	.word	0x00019430


	//   ....[110]....
        /*092c*/ 	.word	0x000194c0


	//   ....[111]....
        /*0930*/ 	.word	0x000194e0


	//   ....[112]....
        /*0934*/ 	.word	0x00019570


	//   ....[113]....
        /*0938*/ 	.word	0x00019590


	//   ....[114]....
        /*093c*/ 	.word	0x00019620


	//   ....[115]....
        /*0940*/ 	.word	0x00019640


	//   ....[116]....
        /*0944*/ 	.word	0x00019650


	//   ....[117]....
        /*0948*/ 	.word	0x000196d0


	//   ....[118]....
        /*094c*/ 	.word	0x00019df0


	//   ....[119]....
        /*0950*/ 	.word	0x00019e20


	//   ....[120]....
        /*0954*/ 	.word	0x00019e80


	//   ....[121]....
        /*0958*/ 	.word	0x00019ec0


	//   ....[122]....
        /*095c*/ 	.word	0x00019f10


	//   ....[123]....
        /*0960*/ 	.word	0x00019f60


	//   ....[124]....
        /*0964*/ 	.word	0x00019fa0


	//   ....[125]....
        /*0968*/ 	.word	0x0001a000


	//   ....[126]....
        /*096c*/ 	.word	0x0001a050


	//   ....[127]....
        /*0970*/ 	.word	0x0001a0a0


	//   ....[128]....
        /*0974*/ 	.word	0x0001a0e0


	//   ....[129]....
        /*0978*/ 	.word	0x0001a140


	//   ....[130]....
        /*097c*/ 	.word	0x0001a190


	//   ....[131]....
        /*0980*/ 	.word	0x0001a1e0


	//   ....[132]....
        /*0984*/ 	.word	0x0001a200


	//   ....[133]....
        /*0988*/ 	.word	0x0001a230


	//   ....[134]....
        /*098c*/ 	.word	0x0001a990


	//   ....[135]....
        /*0990*/ 	.word	0x0001a9c0


	//   ....[136]....
        /*0994*/ 	.word	0x0001aa20


	//   ....[137]....
        /*0998*/ 	.word	0x0001aa30


	//   ....[138]....
        /*099c*/ 	.word	0x0001aa80


	//   ....[139]....
        /*09a0*/ 	.word	0x0001aa90


	//   ....[140]....
        /*09a4*/ 	.word	0x0001aae0


	//   ....[141]....
        /*09a8*/ 	.word	0x0001aaf0


	//   ....[142]....
        /*09ac*/ 	.word	0x0001ab40


	//   ....[143]....
        /*09b0*/ 	.word	0x0001ab50


	//   ....[144]....
        /*09b4*/ 	.word	0x0001aba0


	//   ....[145]....
        /*09b8*/ 	.word	0x0001abb0


	//   ....[146]....
        /*09bc*/ 	.word	0x0001ac00


	//   ....[147]....
        /*09c0*/ 	.word	0x0001ac10


	//   ....[148]....
        /*09c4*/ 	.word	0x0001ac20


	//   ....[149]....
        /*09c8*/ 	.word	0x0001ac70


	//   ....[150]....
        /*09cc*/ 	.word	0x0001aed0


	//   ....[151]....
        /*09d0*/ 	.word	0x0001aef0


	//   ....[152]....
        /*09d4*/ 	.word	0x0001af00


	//   ....[153]....
        /*09d8*/ 	.word	0x0001af70


	//   ....[154]....
        /*09dc*/ 	.word	0x0001af80


	//   ....[155]....
        /*09e0*/ 	.word	0x0001aff0


	//   ....[156]....
        /*09e4*/ 	.word	0x0001b000


	//   ....[157]....
        /*09e8*/ 	.word	0x0001b070


	//   ....[158]....
        /*09ec*/ 	.word	0x0001b080


	//   ....[159]....
        /*09f0*/ 	.word	0x0001b0f0


	//   ....[160]....
        /*09f4*/ 	.word	0x0001b100


	//   ....[161]....
        /*09f8*/ 	.word	0x0001b170


	//   ....[162]....
        /*09fc*/ 	.word	0x0001b180


	//   ....[163]....
        /*0a00*/ 	.word	0x0001b1f0


	//   ....[164]....
        /*0a04*/ 	.word	0x0001b200


	//   ....[165]....
        /*0a08*/ 	.word	0x0001b210


	//   ....[166]....
        /*0a0c*/ 	.word	0x0001b7a0


	//   ....[167]....
        /*0a10*/ 	.word	0x0001b7e0


	//   ....[168]....
        /*0a14*/ 	.word	0x0001b820


	//   ....[169]....
        /*0a18*/ 	.word	0x0001b840


	//   ....[170]....
        /*0a1c*/ 	.word	0x0001b850


	//   ....[171]....
        /*0a20*/ 	.word	0x0001b870


	//   ....[172]....
        /*0a24*/ 	.word	0x0001b8e0


	//   ....[173]....
        /*0a28*/ 	.word	0x0001b900


	//   ....[174]....
        /*0a2c*/ 	.word	0x0001b960


	//   ....[175]....
        /*0a30*/ 	.word	0x0001b980


	//   ....[176]....
        /*0a34*/ 	.word	0x0001b9e0


	//   ....[177]....
        /*0a38*/ 	.word	0x0001ba00


	//   ....[178]....
        /*0a3c*/ 	.word	0x0001ba60


	//   ....[179]....
        /*0a40*/ 	.word	0x0001ba80


	//   ....[180]....
        /*0a44*/ 	.word	0x0001bad0


	//   ....[181]....
        /*0a48*/ 	.word	0x0001baf0


	//   ....[182]....
        /*0a4c*/ 	.word	0x0001bf30


	//   ....[183]....
        /*0a50*/ 	.word	0x0001bf60


	//   ....[184]....
        /*0a54*/ 	.word	0x0001bfd0


	//   ....[185]....
        /*0a58*/ 	.word	0x0001c000


	//   ....[186]....
        /*0a5c*/ 	.word	0x0001c030


	//   ....[187]....
        /*0a60*/ 	.word	0x0001c060


	//   ....[188]....
        /*0a64*/ 	.word	0x0001c090


	//   ....[189]....
        /*0a68*/ 	.word	0x0001c0c0


	//   ....[190]....
        /*0a6c*/ 	.word	0x0001c260


	//   ....[191]....
        /*0a70*/ 	.word	0x0001c290


	//   ....[192]....
        /*0a74*/ 	.word	0x0001c2c0


	//   ....[193]....
        /*0a78*/ 	.word	0x0001c2f0


	//   ....[194]....
        /*0a7c*/ 	.word	0x0001c320


	//   ....[195]....
        /*0a80*/ 	.word	0x0001c350


	//   ....[196]....
        /*0a84*/ 	.word	0x0001c410


	//   ....[197]....
        /*0a88*/ 	.word	0x0001c430


	//   ....[198]....
        /*0a8c*/ 	.word	0x0001c440


	//   ....[199]....
        /*0a90*/ 	.word	0x0001c4a0


	//   ....[200]....
        /*0a94*/ 	.word	0x0001cac0


	//   ....[201]....
        /*0a98*/ 	.word	0x0001cde0


	//   ....[202]....
        /*0a9c*/ 	.word	0x0001ce70


	//   ....[203]....
        /*0aa0*/ 	.word	0x0001cf10


	//   ....[204]....
        /*0aa4*/ 	.word	0x0001cfa0


	//   ....[205]....
        /*0aa8*/ 	.word	0x0001d040


	//   ....[206]....
        /*0aac*/ 	.word	0x0001d0d0


	//   ....[207]....
        /*0ab0*/ 	.word	0x0001d170


	//   ....[208]....
        /*0ab4*/ 	.word	0x0001d200


	//   ....[209]....
        /*0ab8*/ 	.word	0x0001d2f0


	//   ....[210]....
        /*0abc*/ 	.word	0x0001d380


	//   ....[211]....
        /*0ac0*/ 	.word	0x0001d420


	//   ....[212]....
        /*0ac4*/ 	.word	0x0001d4b0


	//   ....[213]....
        /*0ac8*/ 	.word	0x0001d550


	//   ....[214]....
        /*0acc*/ 	.word	0x0001d5e0


	//   ....[215]....
        /*0ad0*/ 	.word	0x0001d680


	//   ....[216]....
        /*0ad4*/ 	.word	0x0001d710


	//   ....[217]....
        /*0ad8*/ 	.word	0x0001d800


	//   ....[218]....
        /*0adc*/ 	.word	0x0001d890


	//   ....[219]....
        /*0ae0*/ 	.word	0x0001d920


	//   ....[220]....
        /*0ae4*/ 	.word	0x0001d9b0


	//   ....[221]....
        /*0ae8*/ 	.word	0x0001da40


	//   ....[222]....
        /*0aec*/ 	.word	0x0001dad0


	//   ....[223]....
        /*0af0*/ 	.word	0x0001db60


	//   ....[224]....
        /*0af4*/ 	.word	0x0001dbf0


	//   ....[225]....
        /*0af8*/ 	.word	0x0001dd20


	//   ....[226]....
        /*0afc*/ 	.word	0x0001ddd0


	//   ....[227]....
        /*0b00*/ 	.word	0x0001de60


	//   ....[228]....
        /*0b04*/ 	.word	0x0001deb0


	//   ....[229]....
        /*0b08*/ 	.word	0x0001df00


	//   ....[230]....
        /*0b0c*/ 	.word	0x0001dfe0


	//   ....[231]....
        /*0b10*/ 	.word	0x0001e070


	//   ....[232]....
        /*0b14*/ 	.word	0x0001e0c0


	//   ....[233]....
        /*0b18*/ 	.word	0x0001e110


	//   ....[234]....
        /*0b1c*/ 	.word	0x0001e320


	//   ....[235]....
        /*0b20*/ 	.word	0x0001e370


	//   ....[236]....
        /*0b24*/ 	.word	0x0001e400


	//   ....[237]....
        /*0b28*/ 	.word	0x0001e490


	//   ....[238]....
        /*0b2c*/ 	.word	0x0001e520


	//   ....[239]....
        /*0b30*/ 	.word	0x0001e5b0


	//   ....[240]....
        /*0b34*/ 	.word	0x0001e640


	//   ....[241]....
        /*0b38*/ 	.word	0x0001e6d0


	//   ....[242]....
        /*0b3c*/ 	.word	0x0001e750


	//   ....[243]....
        /*0b40*/ 	.word	0x0001e7a0


	//   ....[244]....
        /*0b44*/ 	.word	0x0001e830


	//   ....[245]....
        /*0b48*/ 	.word	0x0001e8c0


	//   ....[246]....
        /*0b4c*/ 	.word	0x0001e940


	//   ....[247]....
        /*0b50*/ 	.word	0x0001e990


	//   ....[248]....
        /*0b54*/ 	.word	0x0001ea20


	//   ....[249]....
        /*0b58*/ 	.word	0x0001eab0


	//   ....[250]....
        /*0b5c*/ 	.word	0x0001eb40


	//   ....[251]....
        /*0b60*/ 	.word	0x0001ebd0


	//   ....[252]....
        /*0b64*/ 	.word	0x0001ec60


	//   ....[253]....
        /*0b68*/ 	.word	0x0001ecf0


	//   ....[254]....
        /*0b6c*/ 	.word	0x0001edb0


	//   ....[255]....
        /*0b70*/ 	.word	0x0001f090


	//   ....[0]....
        /*0b74*/ 	.word	0x0001f180


	//   ....[1]....
        /*0b78*/ 	.word	0x0001f220


	//   ....[2]....
        /*0b7c*/ 	.word	0x0001f280


	//   ....[3]....
        /*0b80*/ 	.word	0x0001f380


	//   ....[4]....
        /*0b84*/ 	.word	0x0001f3f0


	//   ....[5]....
        /*0b88*/ 	.word	0x0001f4f0


	//   ....[6]....
        /*0b8c*/ 	.word	0x0001f560


	//   ....[7]....
        /*0b90*/ 	.word	0x0001f660


	//   ....[8]....
        /*0b94*/ 	.word	0x0001f6d0


	//   ....[9]....
        /*0b98*/ 	.word	0x0001f7d0


	//   ....[10]....
        /*0b9c*/ 	.word	0x0001f840


	//   ....[11]....
        /*0ba0*/ 	.word	0x0001f940


	//   ....[12]....
        /*0ba4*/ 	.word	0x0001f9b0


	//   ....[13]....
        /*0ba8*/ 	.word	0x0001fab0


	//   ....[14]....
        /*0bac*/ 	.word	0x0001fb20


	//   ....[15]....
        /*0bb0*/ 	.word	0x0001fbc0


	//   ....[16]....
        /*0bb4*/ 	.word	0x0001fcc0


	//   ....[17]....
        /*0bb8*/ 	.word	0x0001fd30


	//   ....[18]....
        /*0bbc*/ 	.word	0x0001fdb0


	//   ....[19]....
        /*0bc0*/ 	.word	0x0001fe60


	//   ....[20]....
        /*0bc4*/ 	.word	0x0001fee0


	//   ....[21]....
        /*0bc8*/ 	.word	0x0001ffb0


	//   ....[22]....
        /*0bcc*/ 	.word	0x00020030


	//   ....[23]....
        /*0bd0*/ 	.word	0x00020100


	//   ....[24]....
        /*0bd4*/ 	.word	0x00020180


	//   ....[25]....
        /*0bd8*/ 	.word	0x00020250


	//   ....[26]....
        /*0bdc*/ 	.word	0x000202d0


	//   ....[27]....
        /*0be0*/ 	.word	0x000203a0


	//   ....[28]....
        /*0be4*/ 	.word	0x00020420


	//   ....[29]....
        /*0be8*/ 	.word	0x000204e0


	//   ....[30]....
        /*0bec*/ 	.word	0x00020570


	//   ....[31]....
        /*0bf0*/ 	.word	0x00020620


	//   ....[32]....
        /*0bf4*/ 	.word	0x00020750


	//   ....[33]....
        /*0bf8*/ 	.word	0x00020800


	//   ....[34]....
        /*0bfc*/ 	.word	0x00020860


	//   ....[35]....
        /*0c00*/ 	.word	0x00020920


	//   ....[36]....
        /*0c04*/ 	.word	0x00020980


	//   ....[37]....
        /*0c08*/ 	.word	0x00020a40


	//   ....[38]....
        /*0c0c*/ 	.word	0x00020aa0


	//   ....[39]....
        /*0c10*/ 	.word	0x00020b60


	//   ....[40]....
        /*0c14*/ 	.word	0x00020bc0


	//   ....[41]....
        /*0c18*/ 	.word	0x00020c80


	//   ....[42]....
        /*0c1c*/ 	.word	0x00020ce0


	//   ....[43]....
        /*0c20*/ 	.word	0x00020da0


	//   ....[44]....
        /*0c24*/ 	.word	0x00020e00


	//   ....[45]....
        /*0c28*/ 	.word	0x00020ec0


	//   ....[46]....
        /*0c2c*/ 	.word	0x00020f20


	//   ....[47]....
        /*0c30*/ 	.word	0x00020fe0


	//   ....[48]....
        /*0c34*/ 	.word	0x000210d0


	//   ....[49]....
        /*0c38*/ 	.word	0x00021170


	//   ....[50]....
        /*0c3c*/ 	.word	0x000211d0


	//   ....[51]....
        /*0c40*/ 	.word	0x000212b0


	//   ....[52]....
        /*0c44*/ 	.word	0x00021310


	//   ....[53]....
        /*0c48*/ 	.word	0x000213f0


	//   ....[54]....
        /*0c4c*/ 	.word	0x00021450


	//   ....[55]....
        /*0c50*/ 	.word	0x00021530


	//   ....[56]....
        /*0c54*/ 	.word	0x00021590


	//   ....[57]....
        /*0c58*/ 	.word	0x00021670


	//   ....[58]....
        /*0c5c*/ 	.word	0x000216d0


	//   ....[59]....
        /*0c60*/ 	.word	0x000217b0


	//   ....[60]....
        /*0c64*/ 	.word	0x00021810


	//   ....[61]....
        /*0c68*/ 	.word	0x000218f0


	//   ....[62]....
        /*0c6c*/ 	.word	0x00021950


	//   ....[63]....
        /*0c70*/ 	.word	0x00021a20


	//   ....[64]....
        /*0c74*/ 	.word	0x00021b40


	//   ....[65]....
        /*0c78*/ 	.word	0x00021be0


	//   ....[66]....
        /*0c7c*/ 	.word	0x00021ca0


	//   ....[67]....
        /*0c80*/ 	.word	0x00021d70


	//   ....[68]....
        /*0c84*/ 	.word	0x00021dd0


	//   ....[69]....
        /*0c88*/ 	.word	0x00021eb0


	//   ....[70]....
        /*0c8c*/ 	.word	0x00021f10


	//   ....[71]....
        /*0c90*/ 	.word	0x00021fe0


	//   ....[72]....
        /*0c94*/ 	.word	0x00022040


	//   ....[73]....
        /*0c98*/ 	.word	0x00022110


	//   ....[74]....
        /*0c9c*/ 	.word	0x00022170


	//   ....[75]....
        /*0ca0*/ 	.word	0x00022250


	//   ....[76]....
        /*0ca4*/ 	.word	0x000222b0


	//   ....[77]....
        /*0ca8*/ 	.word	0x00022380


	//   ....[78]....
        /*0cac*/ 	.word	0x000223e0


	//   ....[79]....
        /*0cb0*/ 	.word	0x000224a0


	//   ....[80]....
        /*0cb4*/ 	.word	0x00022530


	//   ....[81]....
        /*0cb8*/ 	.word	0x000225d0


	//   ....[82]....
        /*0cbc*/ 	.word	0x00022750


	//   ....[83]....
        /*0cc0*/ 	.word	0x000227c0


	//   ....[84]....
        /*0cc4*/ 	.word	0x00022830


	//   ....[85]....
        /*0cc8*/ 	.word	0x000228a0


	//   ....[86]....
        /*0ccc*/ 	.word	0x00022910


	//   ....[87]....
        /*0cd0*/ 	.word	0x00022990


	//   ....[88]....
        /*0cd4*/ 	.word	0x00022a10


	//   ....[89]....
        /*0cd8*/ 	.word	0x00022aa0


	//   ....[90]....
        /*0cdc*/ 	.word	0x00022b10


	//   ....[91]....
        /*0ce0*/ 	.word	0x00022b80


	//   ....[92]....
        /*0ce4*/ 	.word	0x00022bf0


	//   ....[93]....
        /*0ce8*/ 	.word	0x00022c70


	//   ....[94]....
        /*0cec*/ 	.word	0x00022ce0


	//   ....[95]....
        /*0cf0*/ 	.word	0x00022d80


	//   ....[96]....
        /*0cf4*/ 	.word	0x00022dd0


	//   ....[97]....
        /*0cf8*/ 	.word	0x00022e60


	//   ....[98]....
        /*0cfc*/ 	.word	0x00022f90


	//----- nvinfo : EIATTR_REG_RECONFIG
	.align		4
.L_911:
        /*0d00*/ 	.byte	0x01, 0x54
	.zero		2


	//----- nvinfo : EIATTR_SYSCALL_OFFSETS
	.align		4
        /*0d04*/ 	.byte	0x04, 0x46
        /*0d06*/ 	.short	(.L_913 - .L_912)


	//   ....[0]....
.L_912:
        /*0d08*/ 	.word	0x00001c90


	//   ....[1]....
        /*0d0c*/ 	.word	0x00001de0


	//   ....[2]....
        /*0d10*/ 	.word	0x000091f0


	//   ....[3]....
        /*0d14*/ 	.word	0x00009550


	//   ....[4]....
        /*0d18*/ 	.word	0x000188d0


	//   ....[5]....
        /*0d1c*/ 	.word	0x00018a20


	//   ....[6]....
        /*0d20*/ 	.word	0x00018b10


	//   ....[7]....
        /*0d24*/ 	.word	0x00019aa0


	//----- nvinfo : EIATTR_MBARRIER_INSTR_OFFSETS
	.align		4
.L_913:
        /*0d28*/ 	.byte	0x04, 0x39
        /*0d2a*/ 	.short	(.L_915 - .L_914)


	//   ....[0]....
.L_914:
        /*0d2c*/ 	.word	0x00000270
        /*0d30*/ 	.word	0x000000ff
        /*0d34*/ 	.word	0x00028800
        /*0d38*/ 	.short	0x0100
        /*0d3a*/ 	.byte	0x08
	.zero		1


	//   ....[1]....
        /*0d3c*/ 	.word	0x00000280
        /*0d40*/ 	.word	0x000000ff
        /*0d44*/ 	.word	0x00028820
        /*0d48*/ 	.short	0x0100
        /*0d4a*/ 	.byte	0x08
	.zero		1


	//   ....[2]....
        /*0d4c*/ 	.word	0x00000370
        /*0d50*/ 	.word	0x000000ff
        /*0d54*/ 	.word	0x00028830
        /*0d58*/ 	.short	0x0100
        /*0d5a*/ 	.byte	0x08
	.zero		1


	//   ....[3]....
        /*0d5c*/ 	.word	0x00000380
        /*0d60*/ 	.word	0x000000ff
        /*0d64*/ 	.word	0x00028840
        /*0d68*/ 	.short	0x0100
        /*0d6a*/ 	.byte	0x08
	.zero		1


	//   ....[4]....
        /*0d6c*/ 	.word	0x00000390
        /*0d70*/ 	.word	0x000000ff
        /*0d74*/ 	.word	0x00028838
        /*0d78*/ 	.short	0x0100
        /*0d7a*/ 	.byte	0x08
	.zero		1


	//   ....[5]....
        /*0d7c*/ 	.word	0x000003a0
        /*0d80*/ 	.word	0x000000ff
        /*0d84*/ 	.word	0x00028848
        /*0d88*/ 	.short	0x0100
        /*0d8a*/ 	.byte	0x08
	.zero		1


	//   ....[6]....
        /*0d8c*/ 	.word	0x000004d0
        /*0d90*/ 	.word	0x000000ff
        /*0d94*/ 	.word	0x00028850
        /*0d98*/ 	.short	0x0100
        /*0d9a*/ 	.byte	0x08
	.zero		1


	//   ....[7]....
        /*0d9c*/ 	.word	0x000004e0
        /*0da0*/ 	.word	0x000000ff
        /*0da4*/ 	.word	0x00028860
        /*0da8*/ 	.short	0x0100
        /*0daa*/ 	.byte	0x08
	.zero		1


	//   ....[8]....
        /*0dac*/ 	.word	0x000004f0
        /*0db0*/ 	.word	0x000000ff
        /*0db4*/ 	.word	0x00028858
        /*0db8*/ 	.short	0x0100
        /*0dba*/ 	.byte	0x08
	.zero		1


	//   ....[9]....
        /*0dbc*/ 	.word	0x00000500
        /*0dc0*/ 	.word	0x000000ff
        /*0dc4*/ 	.word	0x00028868
        /*0dc8*/ 	.short	0x0100
        /*0dca*/ 	.byte	0x08
	.zero		1


	//   ....[10]....
        /*0dcc*/ 	.word	0x000005f0
        /*0dd0*/ 	.word	0x000000ff
        /*0dd4*/ 	.word	0x00028870
        /*0dd8*/ 	.short	0x0100
        /*0dda*/ 	.byte	0x06
	.zero		1


	//   ....[11]....
        /*0ddc*/ 	.word	0x00000600
        /*0de0*/ 	.word	0x000000ff
        /*0de4*/ 	.word	0x00028880
        /*0de8*/ 	.short	0x0100
        /*0dea*/ 	.byte	0x06
	.zero		1


	//   ....[12]....
        /*0dec*/ 	.word	0x00000610
        /*0df0*/ 	.word	0x000000ff
        /*0df4*/ 	.word	0x00028878
        /*0df8*/ 	.short	0x0100
        /*0dfa*/ 	.byte	0x06
	.zero		1


	//   ....[13]....
        /*0dfc*/ 	.word	0x00000620
        /*0e00*/ 	.word	0x000000ff
        /*0e04*/ 	.word	0x00028888
        /*0e08*/ 	.short	0x0100
        /*0e0a*/ 	.byte	0x06
	.zero		1


	//   ....[14]....
        /*0e0c*/ 	.word	0x00000750
        /*0e10*/ 	.word	0x000000ff
        /*0e14*/ 	.word	0x00028890
        /*0e18*/ 	.short	0x0100
        /*0e1a*/ 	.byte	0x08
	.zero		1


	//   ....[15]....
        /*0e1c*/ 	.word	0x00000760
        /*0e20*/ 	.word	0x000000ff
        /*0e24*/ 	.word	0x000288a0
        /*0e28*/ 	.short	0x0100
        /*0e2a*/ 	.byte	0x08
	.zero		1


	//   ....[16]....
        /*0e2c*/ 	.word	0x00000770
        /*0e30*/ 	.word	0x000000ff
        /*0e34*/ 	.word	0x00028898
        /*0e38*/ 	.short	0x0100
        /*0e3a*/ 	.byte	0x08
	.zero		1


	//   ....[17]....
        /*0e3c*/ 	.word	0x00000780
        /*0e40*/ 	.word	0x000000ff
        /*0e44*/ 	.word	0x000288a8
        /*0e48*/ 	.short	0x0100
        /*0e4a*/ 	.byte	0x08
	.zero		1


	//   ....[18]....
        /*0e4c*/ 	.word	0x000008b0
        /*0e50*/ 	.word	0x000000ff
        /*0e54*/ 	.word	0x000288b0
        /*0e58*/ 	.short	0x0100
        /*0e5a*/ 	.byte	0x08
	.zero		1


	//   ....[19]....
        /*0e5c*/ 	.word	0x000008c0
        /*0e60*/ 	.word	0x000000ff
        /*0e64*/ 	.word	0x000288c0
        /*0e68*/ 	.short	0x0100
        /*0e6a*/ 	.byte	0x08
	.zero		1


	//   ....[20]....
        /*0e6c*/ 	.word	0x000008d0
        /*0e70*/ 	.word	0x000000ff
        /*0e74*/ 	.word	0x000288b8
        /*0e78*/ 	.short	0x0100
        /*0e7a*/ 	.byte	0x08
	.zero		1


	//   ....[21]....
        /*0e7c*/ 	.word	0x000008e0
        /*0e80*/ 	.word	0x000000ff
        /*0e84*/ 	.word	0x000288c8
        /*0e88*/ 	.short	0x0100
        /*0e8a*/ 	.byte	0x08
	.zero		1


	//   ....[22]....
        /*0e8c*/ 	.word	0x00003430
        /*0e90*/ 	.word	0x0000005a
        /*0e94*/ 	.word	0x00028890
        /*0e98*/ 	.short	0x010a
        /*0e9a*/ 	.byte	0x3f
	.zero		1


	//   ....[23]....
        /*0e9c*/ 	.word	0x00005c10
        /*0ea0*/ 	.word	0x0000005a
        /*0ea4*/ 	.word	0x00028890
        /*0ea8*/ 	.short	0x010a
        /*0eaa*/ 	.byte	0x3f
	.zero		1


	//   ....[24]....
        /*0eac*/ 	.word	0x00007cf0
        /*0eb0*/ 	.word	0x0000005a
        /*0eb4*/ 	.word	0x00028890
        /*0eb8*/ 	.short	0x010a
        /*0eba*/ 	.byte	0x3f
	.zero		1


	//   ....[25]....
        /*0ebc*/ 	.word	0x000083f0
        /*0ec0*/ 	.word	0x0000000b
        /*0ec4*/ 	.word	0x00000000
        /*0ec8*/ 	.short	0x0101
        /*0eca*/ 	.byte	0x3f
	.zero		1


	//   ....[26]....
        /*0ecc*/ 	.word	0x00008430
        /*0ed0*/ 	.word	0x0000005a
        /*0ed4*/ 	.word	0x000288b0
        /*0ed8*/ 	.short	0x010a
        /*0eda*/ 	.byte	0x3f
	.zero		1


	//   ....[27]....
        /*0edc*/ 	.word	0x00008a40
        /*0ee0*/ 	.word	0x0000005a
        /*0ee4*/ 	.word	0x00000000
        /*0ee8*/ 	.short	0x0101
        /*0eea*/ 	.byte	0x3f
	.zero		1


	//   ....[28]....
        /*0eec*/ 	.word	0x00009280
        /*0ef0*/ 	.word	0x0000009c
        /*0ef4*/ 	.word	0x00028800
        /*0ef8*/ 	.short	0x010a
        /*0efa*/ 	.byte	0x3f
	.zero		1


	//   ....[29]....
        /*0efc*/ 	.word	0x000092d0
        /*0f00*/ 	.word	0x0000009c
        /*0f04*/ 	.word	0x00028800
        /*0f08*/ 	.short	0x010a
        /*0f0a*/ 	.byte	0x3f
	.zero		1


	//   ....[30]....
        /*0f0c*/ 	.word	0x00009970
        /*0f10*/ 	.word	0x0000009c
        /*0f14*/ 	.word	0x00028800
        /*0f18*/ 	.short	0x010a
        /*0f1a*/ 	.byte	0x3f
	.zero		1


	//   ....[31]....
        /*0f1c*/ 	.word	0x0000b360
        /*0f20*/ 	.word	0x0000009c
        /*0f24*/ 	.word	0x00028800
        /*0f28*/ 	.short	0x010a
        /*0f2a*/ 	.byte	0x3f
	.zero		1


	//   ....[32]....
        /*0f2c*/ 	.word	0x0000cc00
        /*0f30*/ 	.word	0x00000003
        /*0f34*/ 	.word	0x00028830
        /*0f38*/ 	.short	0x010a
        /*0f3a*/ 	.byte	0x3f
	.zero		1


	//   ....[33]....
        /*0f3c*/ 	.word	0x0000cc50
        /*0f40*/ 	.word	0x00000003
        /*0f44*/ 	.word	0x00028830
        /*0f48*/ 	.short	0x010a
        /*0f4a*/ 	.byte	0x3f
	.zero		1


	//   ....[34]....
        /*0f4c*/ 	.word	0x0000eb80
        /*0f50*/ 	.word	0x00000003
        /*0f54*/ 	.word	0x00000000
        /*0f58*/ 	.short	0x0101
        /*0f5a*/ 	.byte	0x3f
	.zero		1


	//   ....[35]....
        /*0f5c*/ 	.word	0x0000f9e0
        /*0f60*/ 	.word	0x00000005
        /*0f64*/ 	.word	0x00028830
        /*0f68*/ 	.short	0x010a
        /*0f6a*/ 	.byte	0x3f
	.zero		1


	//   ....[36]....
        /*0f6c*/ 	.word	0x0000fa30
        /*0f70*/ 	.word	0x00000005
        /*0f74*/ 	.word	0x00028830
        /*0f78*/ 	.short	0x010a
        /*0f7a*/ 	.byte	0x3f
	.zero		1


	//   ....[37]....
        /*0f7c*/ 	.word	0x0000fe70
        /*0f80*/ 	.word	0x00000005
        /*0f84*/ 	.word	0x00028850
        /*0f88*/ 	.short	0x010a
        /*0f8a*/ 	.byte	0x3f
	.zero		1


	//   ....[38]....
        /*0f8c*/ 	.word	0x0000feb0
        /*0f90*/ 	.word	0x00000005
        /*0f94*/ 	.word	0x00028850
        /*0f98*/ 	.short	0x010a
        /*0f9a*/ 	.byte	0x3f
	.zero		1


	//   ....[39]....
        /*0f9c*/ 	.word	0x00011aa0
        /*0fa0*/ 	.word	0x00000003
        /*0fa4*/ 	.word	0x00000000
        /*0fa8*/ 	.short	0x0101
        /*0faa*/ 	.byte	0x3f
	.zero		1


	//   ....[40]....
        /*0fac*/ 	.word	0x00011d50
        /*0fb0*/ 	.word	0x0000000c
        /*0fb4*/ 	.word	0x00000000
        /*0fb8*/ 	.short	0x0101
        /*0fba*/ 	.byte	0x3f
	.zero		1


	//   ....[41]....
        /*0fbc*/ 	.word	0x000123a0
        /*0fc0*/ 	.word	0x00000009
        /*0fc4*/ 	.word	0x00028850
        /*0fc8*/ 	.short	0x010a
        /*0fca*/ 	.byte	0x3f
	.zero		1


	//   ....[42]....
        /*0fcc*/ 	.word	0x00012420
        /*0fd0*/ 	.word	0x00000009
        /*0fd4*/ 	.word	0x00028850
        /*0fd8*/ 	.short	0x010a
        /*0fda*/ 	.byte	0x3f
	.zero		1


	//   ....[43]....
        /*0fdc*/ 	.word	0x00012a20
        /*0fe0*/ 	.word	0x00000004
        /*0fe4*/ 	.word	0x00000000
        /*0fe8*/ 	.short	0x0101
        /*0fea*/ 	.byte	0x3f
	.zero		1


	//   ....[44]....
        /*0fec*/ 	.word	0x00013f50
        /*0ff0*/ 	.word	0x00000000
        /*0ff4*/ 	.word	0x00000000
        /*0ff8*/ 	.short	0x0101
        /*0ffa*/ 	.byte	0x3f
	.zero		1


	//   ....[45]....
        /*0ffc*/ 	.word	0x000147d0
        /*1000*/ 	.word	0x00000004
        /*1004*/ 	.word	0x00000000
        /*1008*/ 	.short	0x0101
        /*100a*/ 	.byte	0x3f
	.zero		1


	//   ....[46]....
        /*100c*/ 	.word	0x00017510
        /*1010*/ 	.word	0x00000016
        /*1014*/ 	.word	0x00028820
        /*1018*/ 	.short	0x010a
        /*101a*/ 	.byte	0x3f
	.zero		1


	//   ....[47]....
        /*101c*/ 	.word	0x000175a0
        /*1020*/ 	.word	0x0000000a
        /*1024*/ 	.word	0x000288a0
        /*1028*/ 	.short	0x010a
        /*102a*/ 	.byte	0x3f
	.zero		1


	//   ....[48]....
        /*102c*/ 	.word	0x00017900
        /*1030*/ 	.word	0x0000000a
        /*1034*/ 	.word	0x000288c0
        /*1038*/ 	.short	0x010a
        /*103a*/ 	.byte	0x3f
	.zero		1


	//   ....[49]....
        /*103c*/ 	.word	0x00017d30
        /*1040*/ 	.word	0x0000000a
        /*1044*/ 	.word	0x000288a0
        /*1048*/ 	.short	0x010a
        /*104a*/ 	.byte	0x3f
	.zero		1


	//   ....[50]....
        /*104c*/ 	.word	0x00018070
        /*1050*/ 	.word	0x0000000a
        /*1054*/ 	.word	0x000288c0
        /*1058*/ 	.short	0x010a
        /*105a*/ 	.byte	0x3f
	.zero		1


	//   ....[51]....
        /*105c*/ 	.word	0x00019010
        /*1060*/ 	.word	0x00000007
        /*1064*/ 	.word	0x00028840
        /*1068*/ 	.short	0x010a
        /*106a*/ 	.byte	0x3f
	.zero		1


	//   ....[52]....
        /*106c*/ 	.word	0x00019780
        /*1070*/ 	.word	0x00000007
        /*1074*/ 	.word	0x00028830
        /*1078*/ 	.short	0x0107
        /*107a*/ 	.byte	0x3f
	.zero		1


	//   ....[53]....
        /*107c*/ 	.word	0x00019850
        /*1080*/ 	.word	0x00000007
        /*1084*/ 	.word	0x00028830
        /*1088*/ 	.short	0x0101
        /*108a*/ 	.byte	0x3f
	.zero		1


	//   ....[54]....
        /*108c*/ 	.word	0x0001a330
        /*1090*/ 	.word	0x00000016
        /*1094*/ 	.word	0x00028800
        /*1098*/ 	.short	0x0107
        /*109a*/ 	.byte	0x3f
	.zero		1


	//   ....[55]....
        /*109c*/ 	.word	0x0001a440
        /*10a0*/ 	.word	0x00000016
        /*10a4*/ 	.word	0x00028800
        /*10a8*/ 	.short	0x0101
        /*10aa*/ 	.byte	0x3f
	.zero		1


	//   ....[56]....
        /*10ac*/ 	.word	0x0001a460
        /*10b0*/ 	.word	0x00000016
        /*10b4*/ 	.word	0x00028820
        /*10b8*/ 	.short	0x010a
        /*10ba*/ 	.byte	0x3f
	.zero		1


	//   ....[57]....
        /*10bc*/ 	.word	0x0001a7f0
        /*10c0*/ 	.word	0x00000006
        /*10c4*/ 	.word	0x00028840
        /*10c8*/ 	.short	0x010a
        /*10ca*/ 	.byte	0x3f
	.zero		1


	//   ....[58]....
        /*10cc*/ 	.word	0x0001ad00
        /*10d0*/ 	.word	0x00000006
        /*10d4*/ 	.word	0x00028830
        /*10d8*/ 	.short	0x0107
        /*10da*/ 	.byte	0x3f
	.zero		1


	//   ....[59]....
        /*10dc*/ 	.word	0x0001adc0
        /*10e0*/ 	.word	0x00000006
        /*10e4*/ 	.word	0x00028830
        /*10e8*/ 	.short	0x0101
        /*10ea*/ 	.byte	0x3f
	.zero		1


	//   ....[60]....
        /*10ec*/ 	.word	0x0001ae20
        /*10f0*/ 	.word	0x00000006
        /*10f4*/ 	.word	0x00028860
        /*10f8*/ 	.short	0x010a
        /*10fa*/ 	.byte	0x3f
	.zero		1


	//   ....[61]....
        /*10fc*/ 	.word	0x0001b350
        /*1100*/ 	.word	0x00000006
        /*1104*/ 	.word	0x00028850
        /*1108*/ 	.short	0x0107
        /*110a*/ 	.byte	0x3f
	.zero		1


	//   ....[62]....
        /*110c*/ 	.word	0x0001b4f0
        /*1110*/ 	.word	0x00000006
        /*1114*/ 	.word	0x00028850
        /*1118*/ 	.short	0x0101
        /*111a*/ 	.byte	0x3f
	.zero		1


	//   ....[63]....
        /*111c*/ 	.word	0x0001b700
        /*1120*/ 	.word	0x00000000
        /*1124*/ 	.word	0x00028860
        /*1128*/ 	.short	0x010a
        /*112a*/ 	.byte	0x3f
	.zero		1


	//   ....[64]....
        /*112c*/ 	.word	0x0001bc30
        /*1130*/ 	.word	0x00000000
        /*1134*/ 	.word	0x00028850
        /*1138*/ 	.short	0x0107
        /*113a*/ 	.byte	0x3f
	.zero		1


	//   ....[65]....
        /*113c*/ 	.word	0x0001bcf0
        /*1140*/ 	.word	0x00000000
        /*1144*/ 	.word	0x00028850
        /*1148*/ 	.short	0x0101
        /*114a*/ 	.byte	0x3f
	.zero		1


	//   ....[66]....
        /*114c*/ 	.word	0x0001ca40
        /*1150*/ 	.word	0x00000004
        /*1154*/ 	.word	0x00028820
        /*1158*/ 	.short	0x010a
        /*115a*/ 	.byte	0x3f
	.zero		1


	//   ....[67]....
        /*115c*/ 	.word	0x0001cbb0
        /*1160*/ 	.word	0x00000005
        /*1164*/ 	.word	0x00028840
        /*1168*/ 	.short	0x010a
        /*116a*/ 	.byte	0x3f
	.zero		1


	//   ....[68]....
        /*116c*/ 	.word	0x0001cc50
        /*1170*/ 	.word	0x00000019
        /*1174*/ 	.word	0x00028840
        /*1178*/ 	.short	0x010a
        /*117a*/ 	.byte	0x3f
	.zero		1


	//   ....[69]....
        /*117c*/ 	.word	0x0001cc90
        /*1180*/ 	.word	0x00000005
        /*1184*/ 	.word	0x00028860
        /*1188*/ 	.short	0x010a
        /*118a*/ 	.byte	0x3f
	.zero		1


	//   ....[70]....
        /*118c*/ 	.word	0x0001ccd0
        /*1190*/ 	.word	0x00000019
        /*1194*/ 	.word	0x00028860
        /*1198*/ 	.short	0x010a
        /*119a*/ 	.byte	0x3f
	.zero		1


	//   ....[71]....
        /*119c*/ 	.word	0x0001cd30
        /*11a0*/ 	.word	0x0000005a
        /*11a4*/ 	.word	0x00028890
        /*11a8*/ 	.short	0x010a
        /*11aa*/ 	.byte	0x3f
	.zero		1


	//   ....[72]....
        /*11ac*/ 	.word	0x0001d240
        /*11b0*/ 	.word	0x0000005a
        /*11b4*/ 	.word	0x00028890
        /*11b8*/ 	.short	0x010a
        /*11ba*/ 	.byte	0x3f
	.zero		1


	//   ....[73]....
        /*11bc*/ 	.word	0x0001d750
        /*11c0*/ 	.word	0x0000005a
        /*11c4*/ 	.word	0x00028890
        /*11c8*/ 	.short	0x010a
        /*11ca*/ 	.byte	0x3f
	.zero		1


	//   ....[74]....
        /*11cc*/ 	.word	0x0001dc20
        /*11d0*/ 	.word	0x0000005a
        /*11d4*/ 	.word	0x000288b0
        /*11d8*/ 	.short	0x010a
        /*11da*/ 	.byte	0x3f
	.zero		1


	//   ....[75]....
        /*11dc*/ 	.word	0x0001df30
        /*11e0*/ 	.word	0x0000009c
        /*11e4*/ 	.word	0x00028800
        /*11e8*/ 	.short	0x010a
        /*11ea*/ 	.byte	0x3f
	.zero		1


	//   ....[76]....
        /*11ec*/ 	.word	0x0001e140
        /*11f0*/ 	.word	0x0000009c
        /*11f4*/ 	.word	0x00028800
        /*11f8*/ 	.short	0x010a
        /*11fa*/ 	.byte	0x3f
	.zero		1


	//   ....[77]....
        /*11fc*/ 	.word	0x0001e190
        /*1200*/ 	.word	0x00000003
        /*1204*/ 	.word	0x00028830
        /*1208*/ 	.short	0x010a
        /*120a*/ 	.byte	0x3f
	.zero		1


	//   ....[78]....
        /*120c*/ 	.word	0x0001e1e0
        /*1210*/ 	.word	0x00000005
        /*1214*/ 	.word	0x00028830
        /*1218*/ 	.short	0x010a
        /*121a*/ 	.byte	0x3f
	.zero		1


	//   ....[79]....
        /*121c*/ 	.word	0x0001e230
        /*1220*/ 	.word	0x00000005
        /*1224*/ 	.word	0x00028850
        /*1228*/ 	.short	0x010a
        /*122a*/ 	.byte	0x3f
	.zero		1


	//   ....[80]....
        /*122c*/ 	.word	0x0001e280
        /*1230*/ 	.word	0x00000009
        /*1234*/ 	.word	0x00028850
        /*1238*/ 	.short	0x010a
        /*123a*/ 	.byte	0x3f
	.zero		1


	//   ....[81]....
        /*123c*/ 	.word	0x0001ee70
        /*1240*/ 	.word	0x00000016
        /*1244*/ 	.word	0x00028820
        /*1248*/ 	.short	0x010a
        /*124a*/ 	.byte	0x3f
	.zero		1


	//   ....[82]....
        /*124c*/ 	.word	0x0001eec0
        /*1250*/ 	.word	0x0000000a
        /*1254*/ 	.word	0x000288a0
        /*1258*/ 	.short	0x010a
        /*125a*/ 	.byte	0x3f
	.zero		1


	//   ....[83]....
        /*125c*/ 	.word	0x0001ef10
        /*1260*/ 	.word	0x0000000a
        /*1264*/ 	.word	0x000288c0
        /*1268*/ 	.short	0x010a
        /*126a*/ 	.byte	0x3f
	.zero		1


	//   ....[84]....
        /*126c*/ 	.word	0x0001ef60
        /*1270*/ 	.word	0x0000000a
        /*1274*/ 	.word	0x000288a0
        /*1278*/ 	.short	0x010a
        /*127a*/ 	.byte	0x3f
	.zero		1


	//   ....[85]....
        /*127c*/ 	.word	0x0001efb0
        /*1280*/ 	.word	0x0000000a
        /*1284*/ 	.word	0x000288c0
        /*1288*/ 	.short	0x010a
        /*128a*/ 	.byte	0x3f
	.zero		1


	//   ....[86]....
        /*128c*/ 	.word	0x0001f0d0
        /*1290*/ 	.word	0x00000007
        /*1294*/ 	.word	0x00028840
        /*1298*/ 	.short	0x010a
        /*129a*/ 	.byte	0x3f
	.zero		1


	//   ....[87]....
        /*129c*/ 	.word	0x00020650
        /*12a0*/ 	.word	0x00000016
        /*12a4*/ 	.word	0x00028820
        /*12a8*/ 	.short	0x010a
        /*12aa*/ 	.byte	0x3f
	.zero		1


	//   ....[88]....
        /*12ac*/ 	.word	0x000206a0
        /*12b0*/ 	.word	0x00000006
        /*12b4*/ 	.word	0x00028840
        /*12b8*/ 	.short	0x010a
        /*12ba*/ 	.byte	0x3f
	.zero		1


	//   ....[89]....
        /*12bc*/ 	.word	0x00021020
        /*12c0*/ 	.word	0x00000006
        /*12c4*/ 	.word	0x00028860
        /*12c8*/ 	.short	0x010a
        /*12ca*/ 	.byte	0x3f
	.zero		1


	//   ....[90]....
        /*12cc*/ 	.word	0x00021a90
        /*12d0*/ 	.word	0x00000000
        /*12d4*/ 	.word	0x00028860
        /*12d8*/ 	.short	0x010a
        /*12da*/ 	.byte	0x3f
	.zero		1


	//   ....[91]....
        /*12dc*/ 	.word	0x00022eb0
        /*12e0*/ 	.word	0x00000004
        /*12e4*/ 	.word	0x00028820
        /*12e8*/ 	.short	0x010a
        /*12ea*/ 	.byte	0x3f
	.zero		1


	//   ....[92]....
        /*12ec*/ 	.word	0x00023050
        /*12f0*/ 	.word	0x00000005
        /*12f4*/ 	.word	0x00028840
        /*12f8*/ 	.short	0x010a
        /*12fa*/ 	.byte	0x3f
	.zero		1


	//   ....[93]....
        /*12fc*/ 	.word	0x000230a0
        /*1300*/ 	.word	0x00000019
        /*1304*/ 	.word	0x00028840
        /*1308*/ 	.short	0x010a
        /*130a*/ 	.byte	0x3f
	.zero		1


	//   ....[94]....
        /*130c*/ 	.word	0x000230f0
        /*1310*/ 	.word	0x00000005
        /*1314*/ 	.word	0x00028860
        /*1318*/ 	.short	0x010a
        /*131a*/ 	.byte	0x3f
	.zero		1


	//----- nvinfo : EIATTR_NUM_MBARRIERS
	.align		4
.L_915:
        /*131c*/ 	.byte	0x03, 0x38
        /*131e*/ 	.short	0x0016


	//----- nvinfo : EIATTR_EXIT_INSTR_OFFSETS
	.align		4
        /*1320*/ 	.byte	0x04, 0x1c
        /*1322*/ 	.short	(.L_917 - .L_916)


	//   ....[0]....
.L_916:
        /*1324*/ 	.word	0x0001cd20


	//----- nvinfo : EIATTR_MAX_THREADS
	.align		4
.L_917:
        /*1328*/ 	.byte	0x04, 0x05
        /*132a*/ 	.short	(.L_919 - .L_918)
.L_918:
        /*132c*/ 	.word	0x00000180
        /*1330*/ 	.word	0x00000001
        /*1334*/ 	.word	0x00000001


	//----- nvinfo : EIATTR_CRS_STACK_SIZE
	.align		4
.L_919:
        /*1338*/ 	.byte	0x04, 0x1e
        /*133a*/ 	.short	(.L_921 - .L_920)
.L_920:
        /*133c*/ 	.word	0x00000000


	//----- nvinfo : EIATTR_CBANK_PARAM_SIZE
	.align		4
.L_921:
        /*1340*/ 	.byte	0x03, 0x19
        /*1342*/ 	.short	0x0af0


	//----- nvinfo : EIATTR_PARAM_CBANK
	.align		4
        /*1344*/ 	.byte	0x04, 0x0a
        /*1346*/ 	.short	(.L_923 - .L_922)
	.align		4
.L_922:
        /*1348*/ 	.word	index@(.nv.constant0._ZN7cutlass13device_kernelIN5flash11enable_sm90INS1_16FlashAttnFwdSm90INS1_25CollectiveMainloopFwdSm90ILi2EN4cute5tupleIJNS5_1CILi1EEES8_S8_EEENS6_IJNS7_ILi128EEESA_SA_EEELi128ENS_10bfloat16_tEfNS_4arch4Sm90ELb0ELb0ELb1ELb1ELb1ELb1ELb0ELb1ELb1ELb1ELb1ELb0EEENS1_21CollectiveEpilogueFwdISB_S9_SC_SE_Li256ELb1ELb1ELb1ELb0EEENS1_36VarlenDynamicPersistentTileSchedulerILi128ELi128ELi256ELi128ELb1ELb1ELb1ELb0ELb1ELb1EEEEEEEEEvNT_6ParamsE)
        /*134c*/ 	.short	0x0210
        /*134e*/ 	.short	0x0af0


	//----- nvinfo : EIATTR_SW_WAR
	.align		4
.L_923:
        /*1350*/ 	.byte	0x04, 0x36
        /*1352*/ 	.short	(.L_925 - .L_924)
.L_924:
        /*1354*/ 	.word	0x00000008
.L_925:


//--------------------- .nv.info._ZN7cutlass13device_kernelIN5flash11enable_sm90INS1_16FlashAttnFwdSm90INS1_25CollectiveMainloopFwdSm90ILi2EN4cute5tupleIJNS5_1CILi1EEES8_S8_EEENS6_IJNS7_ILi128EEESA_SA_EEELi128ENS_10bfloat16_tEfNS_4arch4Sm90ELb0ELb1ELb1ELb0ELb1ELb0ELb0ELb1ELb1ELb1ELb1ELb0EEENS1_21CollectiveEpilogueFwdISB_S9_SC_SE_Li256ELb0ELb1ELb1ELb0EEENS1_19SingleTileSchedulerILb0ELb1ELb1ELi128EEEEEEEEEvNT_6ParamsE --------------------------
	.section	.nv.info._ZN7cutlass13device_kernelIN5flash11enable_sm90INS1_16FlashAttnFwdSm90INS1_25CollectiveMainloopFwdSm90ILi2EN4cute5tupleIJNS5_1CILi1EEES8_S8_EEENS6_IJNS7_ILi128EEESA_SA_EEELi128ENS_10bfloat16_tEfNS_4arch4Sm90ELb0ELb1ELb1ELb0ELb1ELb0ELb0ELb1ELb1ELb1ELb1ELb0EEENS1_21CollectiveEpilogueFwdISB_S9_SC_SE_Li256ELb0ELb1ELb1ELb0EEENS1_19SingleTileSchedulerILb0ELb1ELb1ELi128EEEEEEEEEvNT_6ParamsE,"",@"SHT_CUDA_INFO"
	.sectionflags	@""
	.align	4


	//----- nvinfo : EIATTR_CUDA_API_VERSION
	.align		4
        /*0000*/ 	.byte	0x04, 0x37
        /*0002*/ 	.short	(.L_927 - .L_926)
.L_926:
        /*0004*/ 	.word	0x00000082


	//----- nvinfo : EIATTR_KPARAM_INFO
	.align		4
.L_927:
        /*0008*/ 	.byte	0x04, 0x17
        /*000a*/ 	.short	(.L_929 - .L_928)
.L_928:
        /*000c*/ 	.word	0x00000000
        /*0010*/ 	.short	0x0000
        /*0012*/ 	.short	0x0070
        /*0014*/ 	.byte	0x00, 0xf0, 0x01, 0x28


	//----- nvinfo : EIATTR_SPARSE_MMA_MASK
	.align		4
.L_929:
        /*0018*/ 	.byte	0x03, 0x50
        /*001a*/ 	.short	0x0000


	//----- nvinfo : EIATTR_MAXREG_COUNT
	.align		4
        /*001c*/ 	.byte	0x03, 0x1b
        /*001e*/ 	.short	0x00a8


	//----- nvinfo : EIATTR_NUM_BARRIERS
	.align		4
        /*0020*/ 	.byte	0x02, 0x4c
        /*0022*/ 	.byte	0x10
	.zero		1


	//----- nvinfo : EIATTR_EXTERNS
	.align		4
        /*0024*/ 	.byte	0x04, 0x0f
        /*0026*/ 	.short	(.L_931 - .L_930)


	//   ....[0]....
	.align		4
.L_930:
        /*0028*/ 	.word	index@(__assertfail)


	//----- nvinfo : EIATTR_MERCURY_ISA_VERSION
	.align		4
.L_931:
        /*002c*/ 	.byte	0x03, 0x5f
        /*002e*/ 	.short	0x0101


	//----- nvinfo : EIATTR_INT_WARP_WIDE_INSTR_OFFSETS
	.align		4
        /*0030*/ 	.byte	0x04, 0x31
        /*0032*/ 	.short	(.L_933 - .L_932)


	//   ....[0]....
.L_932:
        /*0034*/ 	.word	0x000000b0


	//   ....[1]....
        /*0038*/ 	.word	0x000000c0


	//   ....[2]....
        /*003c*/ 	.word	0x00000160


	//----- nvinfo : EIATTR_COOP_GROUP_MASK_REGIDS
	.align		4
.L_933:
        /*0040*/ 	.byte	0x04, 0x29
        /*0042*/ 	.short	(.L_935 - .L_934)


	//   ....[0]....
.L_934:
        /*0044*/ 	.word	0xffffffff


	//   ....[1]....
        /*0048*/ 	.word	0xffffffff


	//   ....[2]....
        /*004c*/ 	.word	0xffffffff


	//   ....[3]....
        /*0050*/ 	.word	0xffffffff


	//   ....[4]....
        /*0054*/ 	.word	0xffffffff


	//   ....[5]....
        /*0058*/ 	.word	0xffffffff


	//   ....[6]....
        /*005c*/ 	.word	0xffffffff


	//   ....[7]....
        /*0060*/ 	.word	0xffffffff


	//   ....[8]....
        /*0064*/ 	.word	0xffffffff


	//   ....[9]....
        /*0068*/ 	.word	0xffffffff


	//   ....[10]....
        /*006c*/ 	.word	0xffffffff


	//   ....[11]....
        /*0070*/ 	.word	0xffffffff


	//   ....[12]....
        /*0074*/ 	.word	0xffffffff


	//   ....[13]....
        /*0078*/ 	.word	0xffffffff


	//   ....[14]....
        /*007c*/ 	.word	0xffffffff


	//   ....[15]....
        /*0080*/ 	.word	0xffffffff


	//   ....[16]....
        /*0084*/ 	.word	0xffffffff


	//   ....[17]....
        /*0088*/ 	.word	0xffffffff


	//   ....[18]....
        /*008c*/ 	.word	0xffffffff


	//   ....[19]....
        /*0090*/ 	.word	0xffffffff


	//   ....[20]....
        /*0094*/ 	.word	0xffffffff


	//   ....[21]....
        /*0098*/ 	.word	0xffffffff


	//   ....[22]....
        /*009c*/ 	.word	0xffffffff


	//   ....[23]....
        /*00a0*/ 	.word	0xffffffff


	//   ....[24]....
        /*00a4*/ 	.word	0xffffffff


	//   ....[25]....
        /*00a8*/ 	.word	0xffffffff


	//   ....[26]....
        /*00ac*/ 	.word	0xffffffff


	//   ....[27]....
        /*00b0*/ 	.word	0xffffffff


	//   ....[28]....
        /*00b4*/ 	.word	0xffffffff


	//   ....[29]....
        /*00b8*/ 	.word	0xffffffff


	//   ....[30]....
        /*00bc*/ 	.word	0xffffffff


	//   ....[31]....
        /*00c0*/ 	.word	0xffffffff


	//   ....[32]....
        /*00c4*/ 	.word	0xffffffff


	//   ....[33]....
        /*00c8*/ 	.word	0xffffffff


	//   ....[34]....
        /*00cc*/ 	.word	0xffffffff


	//   ....[35]....
        /*00d0*/ 	.word	0xffffffff


	//   ....[36]....
        /*00d4*/ 	.word	0xffffffff


	//   ....[37]....
        /*00d8*/ 	.word	0xffffffff


	//   ....[38]....
        /*00dc*/ 	.word	0xffffffff


	//   ....[39]....
        /*00e0*/ 	.word	0xffffffff


	//   ....[40]....
        /*00e4*/ 	.word	0xffffffff


	//   ....[41]....
        /*00e8*/ 	.word	0xffffffff


	//   ....[42]....
        /*00ec*/ 	.word	0xffffffff


	//   ....[43]....
        /*00f0*/ 	.word	0xffffffff


	//   ....[44]....
        /*00f4*/ 	.word	0xffffffff


	//   ....[45]....
        /*00f8*/ 	.word	0xffffffff


	//   ....[46]....
        /*00fc*/ 	.word	0xffffffff


	//   ....[47]....
        /*0100*/ 	.word	0xffffffff


	//   ....[48]....
        /*0104*/ 	.word	0xffffffff


	//   ....[49]....
        /*0108*/ 	.word	0xffffffff


	//   ....[50]....
        /*010c*/ 	.word	0xffffffff


	//   ....[51]....
        /*0110*/ 	.word	0xffffffff


	//   ....[52]....
        /*0114*/ 	.word	0xffffffff


	//   ....[53]....
        /*0118*/ 	.word	0xffffffff


	//   ....[54]....
        /*011c*/ 	.word	0xffffffff


	//   ....[55]....
        /*0120*/ 	.word	0xffffffff


	//   ....[56]....
        /*0124*/ 	.word	0xffffffff


	//   ....[57]....
        /*0128*/ 	.word	0xffffffff


	//   ....[58]....
        /*012c*/ 	.word	0xffffffff


	//   ....[59]....
        /*0130*/ 	.word	0xffffffff


	//   ....[60]....
        /*0134*/ 	.word	0xffffffff


	//   ....[61]....
        /*0138*/ 	.word	0xffffffff


	//   ....[62]....
        /*013c*/ 	.word	0xffffffff


	//   ....[63]....
        /*0140*/ 	.word	0xffffffff


	//   ....[64]....
        /*0144*/ 	.word	0xffffffff


	//   ....[65]....
        /*0148*/ 	.word	0xffffffff


	//   ....[66]....
        /*014c*/ 	.word	0xffffffff


	//   ....[67]....
        /*0150*/ 	.word	0xffffffff


	//   ....[68]....
        /*0154*/ 	.word	0xffffffff


	//   ....[69]....
        /*0158*/ 	.word	0xffffffff


	//   ....[70]....
        /*015c*/ 	.word	0xffffffff


	//   ....[71]....
        /*0160*/ 	.word	0xffffffff


	//   ....[72]....
        /*0164*/ 	.word	0xffffffff


	//   ....[73]....
        /*0168*/ 	.word	0xffffffff


	//   ....[74]....
        /*016c*/ 	.word	0xffffffff


	//   ....[75]....
        /*0170*/ 	.word	0xffffffff


	//   ....[76]....
        /*0174*/ 	.word	0xffffffff


	//   ....[77]....
        /*0178*/ 	.word	0xffffffff


	//   ....[78]....
        /*017c*/ 	.word	0xffffffff


	//   ....[79]....
        /*0180*/ 	.word	0xffffffff


	//   ....[80]....
        /*0184*/ 	.word	0xffffffff


	//   ....[81]....
        /*0188*/ 	.word	0xffffffff


	//   ....[82]....
        /*018c*/ 	.word	0xffffffff


	//   ....[83]....
        /*0190*/ 	.word	0xffffffff


	//   ....[84]....
        /*0194*/ 	.word	0xffffffff


	//   ....[85]....
        /*0198*/ 	.word	0xffffffff


	//   ....[86]....
        /*019c*/ 	.word	0xffffffff


	//   ....[87]....
        /*01a0*/ 	.word	0xffffffff


	//   ....[88]....
        /*01a4*/ 	.word	0xffffffff


	//   ....[89]....
        /*01a8*/ 	.word	0xffffffff


	//   ....[90]....
        /*01ac*/ 	.word	0xffffffff


	//   ....[91]....
        /*01b0*/ 	.word	0xffffffff


	//   ....[92]....
        /*01b4*/ 	.word	0xffffffff


	//   ....[93]....
        /*01b8*/ 	.word	0xffffffff


	//   ....[94]....
        /*01bc*/ 	.word	0xffffffff


	//   ....[95]....
        /*01c0*/ 	.word	0xffffffff


	//   ....[96]....
        /*01c4*/ 	.word	0xffffffff


	//   ....[97]....
        /*01c8*/ 	.word	0xffffffff


	//   ....[98]....
        /*01cc*/ 	.word	0xffffffff


	//   ....[99]....
        /*01d0*/ 	.word	0xffffffff


	//   ....[100]....
        /*01d4*/ 	.word	0xffffffff


	//   ....[101]....
        /*01d8*/ 	.word	0xffffffff


	//   ....[102]....
        /*01dc*/ 	.word	0xffffffff


	//   ....[103]....
        /*01e0*/ 	.word	0xffffffff


	//   ....[104]....
        /*01e4*/ 	.word	0xffffffff


	//   ....[105]....
        /*01e8*/ 	.word	0xffffffff


	//   ....[106]....
        /*01ec*/ 	.word	0xffffffff


	//   ....[107]....
        /*01f0*/ 	.word	0xffffffff


	//   ....[108]....
        /*01f4*/ 	.word	0xffffffff


	//   ....[109]....
        /*01f8*/ 	.word	0xffffffff


	//   ....[110]....
        /*01fc*/ 	.word	0xffffffff


	//   ....[111]....
        /*0200*/ 	.word	0xffffffff


	//   ....[112]....
        /*0204*/ 	.word	0xffffffff


	//   ....[113]....
        /*0208*/ 	.word	0xffffffff


	//   ....[114]....
        /*020c*/ 	.word	0xffffffff


	//   ....[115]....
        /*0210*/ 	.word	0xffffffff


	//   ....[116]....
        /*0214*/ 	.word	0xffffffff


	//   ....[117]....
        /*0218*/ 	.word	0xffffffff


	//   ....[118]....
        /*021c*/ 	.word	0xffffffff


	//   ....[119]....
        /*0220*/ 	.word	0xffffffff


	//   ....[120]....
        /*0224*/ 	.word	0xffffffff


	//   ....[121]....
        /*0228*/ 	.word	0xffffffff


	//   ....[122]....
        /*022c*/ 	.word	0xffffffff


	//   ....[123]....
        /*0230*/ 	.word	0x0500000f


	//   ....[124]....
        /*0234*/ 	.word	0x0500000f


	//   ....[125]....
        /*0238*/ 	.word	0x0500000f


	//   ....[126]....
        /*023c*/ 	.word	0x0500000f


	//   ....[127]....
        /*0240*/ 	.word	0x0500000f


	//   ....[128]....
        /*0244*/ 	.word	0x0500000f


	//   ....[129]....
        /*0248*/ 	.word	0x0500000f


	//   ....[130]....
        /*024c*/ 	.word	0x0500000f


	//   ....[131]....
        /*0250*/ 	.word	0x0500000f


	//   ....[132]....
        /*0254*/ 	.word	0x0500000f


	//   ....[133]....
        /*0258*/ 	.word	0x0500000f


	//   ....[134]....
        /*025c*/ 	.word	0x0500000f


	//   ....[135]....
        /*0260*/ 	.word	0x0500000f


	//   ....[136]....
        /*0264*/ 	.word	0x0500000f


	//   ....[137]....
        /*0268*/ 	.word	0x0500000f


	//   ....[138]....
        /*026c*/ 	.word	0x0500000f


	//   ....[139]....
        /*0270*/ 	.word	0x0500000f


	//   ....[140]....
        /*0274*/ 	.word	0x0500000f


	//   ....[141]....
        /*0278*/ 	.word	0x0500000f


	//   ....[142]....
        /*027c*/ 	.word	0x0500000f


	//   ....[143]....
        /*0280*/ 	.word	0x0500000f


	//   ....[144]....
        /*0284*/ 	.word	0x0500000f


	//   ....[145]....
        /*0288*/ 	.word	0x0500000f


	//   ....[146]....
        /*028c*/ 	.word	0x0500000f


	//   ....[147]....
        /*0290*/ 	.word	0x0500000f


	//   ....[148]....
        /*0294*/ 	.word	0x0500000f


	//   ....[149]....
        /*0298*/ 	.word	0x0500000f


	//   ....[150]....
        /*029c*/ 	.word	0x0500000f


	//   ....[151]....
        /*02a0*/ 	.word	0x0500000f


	//   ....[152]....
        /*02a4*/ 	.word	0x0500000f


	//   ....[153]....
        /*02a8*/ 	.word	0x0500000f


	//   ....[154]....
        /*02ac*/ 	.word	0x0500000f


	//   ....[155]....
        /*02b0*/ 	.word	0x0500000f


	//   ....[156]....
        /*02b4*/ 	.word	0x0500000f


	//   ....[157]....
        /*02b8*/ 	.word	0x0500000f


	//   ....[158]....
        /*02bc*/ 	.word	0x0500000f


	//   ....[159]....
        /*02c0*/ 	.word	0x0500000f


	//   ....[160]....
        /*02c4*/ 	.word	0x0500000f


	//   ....[161]....
        /*02c8*/ 	.word	0x0500000f


	//   ....[162]....
        /*02cc*/ 	.word	0x0500000f


	//   ....[163]....
        /*02d0*/ 	.word	0x0500000f


	//   ....[164]....
        /*02d4*/ 	.word	0x0500000f


	//   ....[165]....
        /*02d8*/ 	.word	0x0500000f


	//   ....[166]....
        /*02dc*/ 	.word	0x0500000f


	//   ....[167]....
        /*02e0*/ 	.word	0x0500000f


	//   ....[168]....
        /*02e4*/ 	.word	0x0500000f


	//   ....[169]....
        /*02e8*/ 	.word	0x0500000f


	//   ....[170]....
        /*02ec*/ 	.word	0x0500000f


	//   ....[171]....
        /*02f0*/ 	.word	0x0500000f


	//   ....[172]....
        /*02f4*/ 	.word	0x0500000f


	//   ....[173]....
        /*02f8*/ 	.word	0x0500000f


	//   ....[174]....
        /*02fc*/ 	.word	0x0500000f


	//   ....[175]....
        /*0300*/ 	.word	0x0500000f


	//   ....[176]....
        /*0304*/ 	.word	0x0500000f


	//   ....[177]....
        /*0308*/ 	.word	0x0500000f


	//   ....[178]....
        /*030c*/ 	.word	0x0500000f


	//   ....[179]....
        /*0310*/ 	.word	0x0500000f


	//   ....[180]....
        /*0314*/ 	.word	0x0500000f


	//   ....[181]....
        /*0318*/ 	.word	0x0500000f


	//   ....[182]....
        /*031c*/ 	.word	0x0500000f


	//   ....[183]....
        /*0320*/ 	.word	0x0500000f


	//   ....[184]....
        /*0324*/ 	.word	0x0500000f


	//   ....[185]....
        /*0328*/ 	.word	0x0500000f


	//   ....[186]....
        /*032c*/ 	.word	0x0500000f


	//   ....[187]....
        /*0330*/ 	.word	0x0500000f


	//   ....[188]....
        /*0334*/ 	.word	0x0500000f


	//   ....[189]....
        /*0338*/ 	.word	0x0500000f


	//   ....[190]....
        /*033c*/ 	.word	0x0500000f


	//   ....[191]....
        /*0340*/ 	.word	0x0500000f


	//   ....[192]....
        /*0344*/ 	.word	0x0500000f


	//   ....[193]....
        /*0348*/ 	.word	0x0500000f


	//   ....[194]....
        /*034c*/ 	.word	0x0500000f


	//   ....[195]....
        /*0350*/ 	.word	0x0500000f


	//   ....[196]....
        /*0354*/ 	.word	0x0500000f


	//   ....[197]....
        /*0358*/ 	.word	0x0500000f


	//   ....[198]....
        /*035c*/ 	.word	0x0500000f


	//   ....[199]....
        /*0360*/ 	.word	0x0500000f


	//   ....[200]....
        /*0364*/ 	.word	0x0500000f


	//   ....[201]....
        /*0368*/ 	.word	0x0500000f


	//   ....[202]....
        /*036c*/ 	.word	0x0500000f


	//   ....[203]....
        /*0370*/ 	.word	0x0500000f


	//   ....[204]....
        /*0374*/ 	.word	0x0500000f


	//----- nvinfo : EIATTR_COOP_GROUP_INSTR_OFFSETS
	.align		4
.L_935:
        /*0378*/ 	.byte	0x04, 0x28
        /*037a*/ 	.short	(.L_937 - .L_936)


	//   ....[0]....
.L_936:
        /*037c*/ 	.word	0x00000070


	//   ....[1]....
        /*0380*/ 	.word	0x00000080


	//   ....[2]....
        /*0384*/ 	.word	0x000002c0


	//   ....[3]....
        /*0388*/ 	.word	0x00000420


	//   ....[4]....
        /*038c*/ 	.word	0x00000540


	//   ....[5]....
        /*0390*/ 	.word	0x000006a0


	//   ....[6]....
        /*0394*/ 	.word	0x00001510


	//   ....[7]....
        /*0398*/ 	.word	0x00001ff0


	//   ....[8]....
        /*039c*/ 	.word	0x000032f0


	//   ....[9]....
        /*03a0*/ 	.word	0x00003b70


	//   ....[10]....
        /*03a4*/ 	.word	0x00003c80


	//   ....[11]....
        /*03a8*/ 	.word	0x000045b0


	//   ....[12]....
        /*03ac*/ 	.word	0x00004600


	//   ....[13]....
        /*03b0*/ 	.word	0x00005e60


	//   ....[14]....
        /*03b4*/ 	.word	0x000067b0


	//   ....[15]....
        /*03b8*/ 	.word	0x00007360


	//   ....[16]....
        /*03bc*/ 	.word	0x00007380


	//   ....[17]....
        /*03c0*/ 	.word	0x00007d80


	//   ....[18]....
        /*03c4*/ 	.word	0x00007e00


	//   ....[19]....
        /*03c8*/ 	.word	0x0000a510


	//   ....[20]....
        /*03cc*/ 	.word	0x0000a530


	//   ....[21]....
        /*03d0*/ 	.word	0x0000a550


	//   ....[22]....
        /*03d4*/ 	.word	0x0000a570


	//   ....[23]....
        /*03d8*/ 	.word	0x0000c330


	//   ....[24]....
        /*03dc*/ 	.word	0x0000cc70


	//   ....[25]....
        /*03e0*/ 	.word	0x0000d820


	//   ....[26]....
        /*03e4*/ 	.word	0x0000d840


	//   ....[27]....
        /*03e8*/ 	.word	0x0000e240


	//   ....[28]....
        /*03ec*/ 	.word	0x0000e2c0


	//   ....[29]....
        /*03f0*/ 	.word	0x0000f390


	//   ....[30]....
        /*03f4*/ 	.word	0x0000f3b0


	//   ....[31]....
        /*03f8*/ 	.word	0x0000f460


	//   ....[32]....
        /*03fc*/ 	.word	0x0000f470


	//   ....[33]....
        /*0400*/ 	.word	0x00010440


	//   ....[34]....
        /*0404*/ 	.word	0x00010480


	//   ....[35]....
        /*0408*/ 	.word	0x000104c0


	//   ....[36]....
        /*040c*/ 	.word	0x000104e0


	//   ....[37]....
        /*0410*/ 	.word	0x00010500


	//   ....[38]....
        /*0414*/ 	.word	0x00010510


	//   ....[39]....
        /*0418*/ 	.word	0x00010b50


	//   ....[40]....
        /*041c*/ 	.word	0x00010b60


	//   ....[41]....
        /*0420*/ 	.word	0x00011590


	//   ....[42]....
        /*0424*/ 	.word	0x00012b10


	//   ....[43]....
        /*0428*/ 	.word	0x00012b40


	//   ....[44]....
        /*042c*/ 	.word	0x00012b50


	//   ....[45]....
        /*0430*/ 	.word	0x00012b60


	//   ....[46]....
        /*0434*/ 	.word	0x00012b70


	//   ....[47]....
        /*0438*/ 	.word	0x00012b80


	//   ....[48]....
        /*043c*/ 	.word	0x00012b90


	//   ....[49]....
        /*0440*/ 	.word	0x00012bb0


	//   ....[50]....
        /*0444*/ 	.word	0x00012c20


	//   ....[51]....
        /*0448*/ 	.word	0x00012cb0


	//   ....[52]....
        /*044c*/ 	.word	0x00012d00


	//   ....[53]....
        /*0450*/ 	.word	0x00012d10


	//   ....[54]....
        /*0454*/ 	.word	0x00012d40


	//   ....[55]....
        /*0458*/ 	.word	0x00012d90


	//   ....[56]....
        /*045c*/ 	.word	0x00012dd0


	//   ....[57]....
        /*0460*/ 	.word	0x00012df0


	//   ....[58]....
        /*0464*/ 	.word	0x00013470


	//   ....[59]....
        /*0468*/ 	.word	0x000134a0


	//   ....[60]....
        /*046c*/ 	.word	0x000134d0


	//   ....[61]....
        /*0470*/ 	.word	0x00013500


	//   ....[62]....
        /*0474*/ 	.word	0x00013510


	//   ....[63]....
        /*0478*/ 	.word	0x000135a0


	//   ....[64]....
        /*047c*/ 	.word	0x000135c0


	//   ....[65]....
        /*0480*/ 	.word	0x000135d0


	//   ....[66]....
        /*0484*/ 	.word	0x000136b0


	//   ....[67]....
        /*0488*/ 	.word	0x000136d0


	//   ....[68]....
        /*048c*/ 	.word	0x000136e0


	//   ....[69]....
        /*0490*/ 	.word	0x00013730


	//   ....[70]....
        /*0494*/ 	.word	0x000137d0


	//   ....[71]....
        /*0498*/ 	.word	0x000137f0


	//   ....[72]....
        /*049c*/ 	.word	0x00013800


	//   ....[73]....
        /*04a0*/ 	.word	0x00013840


	//   ....[74]....
        /*04a4*/ 	.word	0x00013f60


	//   ....[75]....
        /*04a8*/ 	.word	0x00013f90


	//   ....[76]....
        /*04ac*/ 	.word	0x00013fa0


	//   ....[77]....
        /*04b0*/ 	.word	0x00013fb0


	//   ....[78]....
        /*04b4*/ 	.word	0x00013fe0


	//   ....[79]....
        /*04b8*/ 	.word	0x00014020


	//   ....[80]....
        /*04bc*/ 	.word	0x00014030


	//   ....[81]....
        /*04c0*/ 	.word	0x00014050


	//   ....[82]....
        /*04c4*/ 	.word	0x000140b0


	//   ....[83]....
        /*04c8*/ 	.word	0x000140c0


	//   ....[84]....
        /*04cc*/ 	.word	0x000140e0


	//   ....[85]....
        /*04d0*/ 	.word	0x00014140


	//   ....[86]....
        /*04d4*/ 	.word	0x00014160


	//   ....[87]....
        /*04d8*/ 	.word	0x00014170


	//   ....[88]....
        /*04dc*/ 	.word	0x000141a0


	//   ....[89]....
        /*04e0*/ 	.word	0x000141b0


	//   ....[90]....
        /*04e4*/ 	.word	0x00014430


	//   ....[91]....
        /*04e8*/ 	.word	0x00014450


	//   ....[92]....
        /*04ec*/ 	.word	0x00014460


	//   ....[93]....
        /*04f0*/ 	.word	0x00014480


	//   ....[94]....
        /*04f4*/ 	.word	0x000144f0


	//   ....[95]....
        /*04f8*/ 	.word	0x00014520


	//   ....[96]....
        /*04fc*/ 	.word	0x00014570


	//   ....[97]....
        /*0500*/ 	.word	0x000145a0


	//   ....[98]....
        /*0504*/ 	.word	0x000145f0


	//   ....[99]....
        /*0508*/ 	.word	0x00014620


	//   ....[100]....
        /*050c*/ 	.word	0x00014670


	//   ....[101]....
        /*0510*/ 	.word	0x000146a0


	//   ....[102]....
        /*0514*/ 	.word	0x000146f0


	//   ....[103]....
        /*0518*/ 	.word	0x00014720


	//   ....[104]....
        /*051c*/ 	.word	0x00014770


	//   ....[105]....
        /*0520*/ 	.word	0x000147a0


	//   ....[106]....
        /*0524*/ 	.word	0x00014c00


	//   ....[107]....
        /*0528*/ 	.word	0x00014c30


	//   ....[108]....
        /*052c*/ 	.word	0x00014c60


	//   ....[109]....
        /*0530*/ 	.word	0x00014c90


	//   ....[110]....
        /*0534*/ 	.word	0x00014cc0


	//   ....[111]....
        /*0538*/ 	.word	0x00014cd0


	//   ....[112]....
        /*053c*/ 	.word	0x00014cf0


	//   ....[113]....
        /*0540*/ 	.word	0x00014d10


	//   ....[114]....
        /*0544*/ 	.word	0x00014d30


	//   ....[115]....
        /*0548*/ 	.word	0x00014d50


	//   ....[116]....
        /*054c*/ 	.word	0x00014dd0


	//   ....[117]....
        /*0550*/ 	.word	0x00014df0


	//   ....[118]....
        /*0554*/ 	.word	0x00014e20


	//   ....[119]....
        /*0558*/ 	.word	0x00014e40


	//   ....[120]....
        /*055c*/ 	.word	0x00014ff0


	//   ....[121]....
        /*0560*/ 	.word	0x00015000


	//   ....[122]....
        /*0564*/ 	.word	0x00015260


	//   ....[123]....
        /*0568*/ 	.word	0x00015880


	//   ....[124]....
        /*056c*/ 	.word	0x00015970


	//   ....[125]....
        /*0570*/ 	.word	0x00015a10


	//   ....[126]....
        /*0574*/ 	.word	0x00015a70


	//   ....[127]....
        /*0578*/ 	.word	0x00015b30


	//   ....[128]....
        /*057c*/ 	.word	0x00015bb0


	//   ....[129]....
        /*0580*/ 	.word	0x00015c70


	//   ....[130]....
        /*0584*/ 	.word	0x00015ce0


	//   ....[131]....
        /*0588*/ 	.word	0x00015dc0


	//   ....[132]....
        /*058c*/ 	.word	0x00015e40


	//   ....[133]....
        /*0590*/ 	.word	0x00015f10


	//   ....[134]....
        /*0594*/ 	.word	0x00015f90


	//   ....[135]....
        /*0598*/ 	.word	0x00016050


	//   ....[136]....
        /*059c*/ 	.word	0x000160d0


	//   ....[137]....
        /*05a0*/ 	.word	0x000161a0


	//   ....[138]....
        /*05a4*/ 	.word	0x00016220


	//   ....[139]....
        /*05a8*/ 	.word	0x000162e0


	//   ....[140]....
        /*05ac*/ 	.word	0x00016380


	//   ....[141]....
        /*05b0*/ 	.word	0x000163d0


	//   ....[142]....
        /*05b4*/ 	.word	0x00016470


	//   ....[143]....
        /*05b8*/ 	.word	0x00016540


	//   ....[144]....
        /*05bc*/ 	.word	0x000165b0


	//   ....[145]....
        /*05c0*/ 	.word	0x000166a0


	//   ....[146]....
        /*05c4*/ 	.word	0x00016700


	//   ....[147]....
        /*05c8*/ 	.word	0x000167d0


	//   ....[148]....
        /*05cc*/ 	.word	0x00016840


	//   ....[149]....
        /*05d0*/ 	.word	0x00016930


	//   ....[150]....
        /*05d4*/ 	.word	0x00016990


	//   ....[151]....
        /*05d8*/ 	.word	0x00016a60


	//   ....[152]....
        /*05dc*/ 	.word	0x00016ad0


	//   ....[153]....
        /*05e0*/ 	.word	0x00016bb0


	//   ....[154]....
        /*05e4*/ 	.word	0x00016c10


	//   ....[155]....
        /*05e8*/ 	.word	0x00016cc0


	//   ....[156]....
        /*05ec*/ 	.word	0x00016e00


	//   ....[157]....
        /*05f0*/ 	.word	0x00016eb0


	//   ....[158]....
        /*05f4*/ 	.word	0x00016f80


	//   ....[159]....
        /*05f8*/ 	.word	0x00016fd0


	//   ....[160]....
        /*05fc*/ 	.word	0x000170b0


	//   ....[161]....
        /*0600*/ 	.word	0x00017100


	//   ....[162]....
        /*0604*/ 	.word	0x000171d0


	//   ....[163]....
        /*0608*/ 	.word	0x00017220


	//   ....[164]....
        /*060c*/ 	.word	0x00017300


	//   ....[165]....
        /*0610*/ 	.word	0x00017350


	//   ....[166]....
        /*0614*/ 	.word	0x00017430


	//   ....[167]....
        /*0618*/ 	.word	0x00017480


	//   ....[168]....
        /*061c*/ 	.word	0x00017550


	//   ....[169]....
        /*0620*/ 	.word	0x000175a0


	//   ....[170]....
        /*0624*/ 	.word	0x00017680


	//   ....[171]....
        /*0628*/ 	.word	0x000176d0


	//   ....[172]....
        /*062c*/ 	.word	0x000177c0


	//   ....[173]....
        /*0630*/ 	.word	0x00017860


	//   ....[174]....
        /*0634*/ 	.word	0x000178c0


	//   ....[175]....
        /*0638*/ 	.word	0x00017980


	//   ....[176]....
        /*063c*/ 	.word	0x00017a20


	//   ....[177]....
        /*0640*/ 	.word	0x00017ae0


	//   ....[178]....
        /*0644*/ 	.word	0x00017b80


	//   ....[179]....
        /*0648*/ 	.word	0x00017c40


	//   ....[180]....
        /*064c*/ 	.word	0x00017ce0


	//   ....[181]....
        /*0650*/ 	.word	0x00017da0


	//   ....[182]....
        /*0654*/ 	.word	0x00017e40


	//   ....[183]....
        /*0658*/ 	.word	0x00017f00


	//   ....[184]....
        /*065c*/ 	.word	0x00017fa0


	//   ....[185]....
        /*0660*/ 	.word	0x00018060


	//   ....[186]....
        /*0664*/ 	.word	0x00018100


	//   ....[187]....
        /*0668*/ 	.word	0x000181c0


	//   ....[188]....
        /*066c*/ 	.word	0x000182e0


	//   ....[189]....
        /*0670*/ 	.word	0x00018380


	//   ....[190]....
        /*0674*/ 	.word	0x00018430


	//   ....[191]....
        /*0678*/ 	.word	0x00018500


	//   ....[192]....
        /*067c*/ 	.word	0x00018570


	//   ....[193]....
        /*0680*/ 	.word	0x00018640


	//   ....[194]....
        /*0684*/ 	.word	0x000186b0


	//   ....[195]....
        /*0688*/ 	.word	0x00018790


	//   ....[196]....
        /*068c*/ 	.word	0x00018800


	//   ....[197]....
        /*0690*/ 	.word	0x000188e0


	//   ....[198]....
        /*0694*/ 	.word	0x00018960


	//   ....[199]....
        /*0698*/ 	.word	0x00018a40


	//   ....[200]....
        /*069c*/ 	.word	0x00018ab0


	//   ....[201]....
        /*06a0*/ 	.word	0x00018b80


	//   ....[202]....
        /*06a4*/ 	.word	0x00018bf0


	//   ....[203]....
        /*06a8*/ 	.word	0x00018cb0


	//   ....[204]....
        /*06ac*/ 	.word	0x00018d90


	//----- nvinfo : EIATTR_REG_RECONFIG
	.align		4
.L_937:
        /*06b0*/ 	.byte	0x01, 0x54
	.zero		2


	//----- nvinfo : EIATTR_SYSCALL_OFFSETS
	.align		4
        /*06b4*/ 	.byte	0x04, 0x46
        /*06b6*/ 	.short	(.L_939 - .L_938)


	//   ....[0]....
.L_938:
        /*06b8*/ 	.word	0x000016d0


	//   ....[1]....
        /*06bc*/ 	.word	0x00012150


	//   ....[2]....
        /*06c0*/ 	.word	0x00012290


	//   ....[3]....
        /*06c4*/ 	.word	0x00012380


	//   ....[4]....
        /*06c8*/ 	.word	0x000131d0


	//----- nvinfo : EIATTR_MBARRIER_INSTR_OFFSETS
	.align		4
.L_939:
        /*06cc*/ 	.byte	0x04, 0x39
        /*06ce*/ 	.short	(.L_941 - .L_940)


	//   ....[0]....
.L_940:
        /*06d0*/ 	.word	0x00000170
        /*06d4*/ 	.word	0x000000ff
        /*06d8*/ 	.word	0x00028800
        /*06dc*/ 	.short	0x0100
        /*06de*/ 	.byte	0x08
	.zero		1


	//   ....[1]....
        /*06e0*/ 	.word	0x00000180
        /*06e4*/ 	.word	0x000000ff
        /*06e8*/ 	.word	0x00028820
        /*06ec*/ 	.short	0x0100
        /*06ee*/ 	.byte	0x08
	.zero		1


	//   ....[2]....
        /*06f0*/ 	.word	0x00000270
        /*06f4*/ 	.word	0x000000ff
        /*06f8*/ 	.word	0x00028830
        /*06fc*/ 	.short	0x0100
        /*06fe*/ 	.byte	0x08
	.zero		1


	//   ....[3]....
        /*0700*/ 	.word	0x00000280
        /*0704*/ 	.word	0x000000ff
        /*0708*/ 	.word	0x00028840
        /*070c*/ 	.short	0x0100
        /*070e*/ 	.byte	0x08
	.zero		1


	//   ....[4]....
        /*0710*/ 	.word	0x00000290
        /*0714*/ 	.word	0x000000ff
        /*0718*/ 	.word	0x00028838
        /*071c*/ 	.short	0x0100
        /*071e*/ 	.byte	0x08
	.zero		1


	//   ....[5]....
        /*0720*/ 	.word	0x000002a0
        /*0724*/ 	.word	0x000000ff
        /*0728*/ 	.word	0x00028848
        /*072c*/ 	.short	0x0100
        /*072e*/ 	.byte	0x08
	.zero		1


	//   ....[6]....
        /*0730*/ 	.word	0x000003d0
        /*0734*/ 	.word	0x000000ff
        /*0738*/ 	.word	0x00028850
        /*073c*/ 	.short	0x0100
        /*073e*/ 	.byte	0x08
	.zero		1


	//   ....[7]....
        /*0740*/ 	.word	0x000003e0
        /*0744*/ 	.word	0x000000ff
        /*0748*/ 	.word	0x00028860
        /*074c*/ 	.short	0x0100
        /*074e*/ 	.byte	0x08
	.zero		1


	//   ....[8]....
        /*0750*/ 	.word	0x000003f0
        /*0754*/ 	.word	0x000000ff
        /*0758*/ 	.word	0x00028858
        /*075c*/ 	.short	0x0100
        /*075e*/ 	.byte	0x08
	.zero		1


	//   ....[9]....
        /*0760*/ 	.word	0x00000400
        /*0764*/ 	.word	0x000000ff
        /*0768*/ 	.word	0x00028868
        /*076c*/ 	.short	0x0100
        /*076e*/ 	.byte	0x08
	.zero		1


	//   ....[10]....
        /*0770*/ 	.word	0x000004f0
        /*0774*/ 	.word	0x000000ff
        /*0778*/ 	.word	0x00028870
        /*077c*/ 	.short	0x0100
        /*077e*/ 	.byte	0x06
	.zero		1


	//   ....[11]....
        /*0780*/ 	.word	0x00000500
        /*0784*/ 	.word	0x000000ff
        /*0788*/ 	.word	0x00028880
        /*078c*/ 	.short	0x0100
        /*078e*/ 	.byte	0x06
	.zero		1


	//   ....[12]....
        /*0790*/ 	.word	0x00000510
        /*0794*/ 	.word	0x000000ff
        /*0798*/ 	.word	0x00028878
        /*079c*/ 	.short	0x0100
        /*079e*/ 	.byte	0x06
	.zero		1


	//   ....[13]....
        /*07a0*/ 	.word	0x00000520
        /*07a4*/ 	.word	0x000000ff
        /*07a8*/ 	.word	0x00028888
        /*07ac*/ 	.short	0x0100
        /*07ae*/ 	.byte	0x06
	.zero		1


	//   ....[14]....
        /*07b0*/ 	.word	0x00000650
        /*07b4*/ 	.word	0x000000ff
        /*07b8*/ 	.word	0x00028890
        /*07bc*/ 	.short	0x0100
        /*07be*/ 	.byte	0x08
	.zero		1


	//   ....[15]....
        /*07c0*/ 	.word	0x00000660
        /*07c4*/ 	.word	0x000000ff
        /*07c8*/ 	.word	0x000288a0
        /*07cc*/ 	.short	0x0100
        /*07ce*/ 	.byte	0x08
	.zero		1


	//   ....[16]....
        /*07d0*/ 	.word	0x00000670
        /*07d4*/ 	.word	0x000000ff
        /*07d8*/ 	.word	0x00028898
        /*07dc*/ 	.short	0x0100
        /*07de*/ 	.byte	0x08
	.zero		1


	//   ....[17]....
        /*07e0*/ 	.word	0x00000680
        /*07e4*/ 	.word	0x000000ff
        /*07e8*/ 	.word	0x000288a8
        /*07ec*/ 	.short	0x0100
        /*07ee*/ 	.byte	0x08
	.zero		1


	//   ....[18]....
        /*07f0*/ 	.word	0x000007c0
        /*07f4*/ 	.word	0x000000ff
        /*07f8*/ 	.word	0x000288b0
        /*07fc*/ 	.short	0x0100
        /*07fe*/ 	.byte	0x08
	.zero		1


	//   ....[19]....
        /*0800*/ 	.word	0x000007d0
        /*0804*/ 	.word	0x000000ff
        /*0808*/ 	.word	0x000288c0
        /*080c*/ 	.short	0x0100
        /*080e*/ 	.byte	0x08
	.zero		1


	//   ....[20]....
        /*0810*/ 	.word	0x000007e0
        /*0814*/ 	.word	0x000000ff
        /*0818*/ 	.word	0x000288b8
        /*081c*/ 	.short	0x0100
        /*081e*/ 	.byte	0x08
	.zero		1


	//   ....[21]....
        /*0820*/ 	.word	0x000007f0
        /*0824*/ 	.word	0x000000ff
        /*0828*/ 	.word	0x000288c8
        /*082c*/ 	.short	0x0100
        /*082e*/ 	.byte	0x08
	.zero		1


	//   ....[22]....
        /*0830*/ 	.word	0x000016f0
        /*0834*/ 	.word	0x000000ff
        /*0838*/ 	.word	0x00028800
        /*083c*/ 	.short	0x010a
        /*083e*/ 	.byte	0x28
	.zero		1


	//   ....[23]....
        /*0840*/ 	.word	0x00001760
        /*0844*/ 	.word	0x000000ff
        /*0848*/ 	.word	0x00028830
        /*084c*/ 	.short	0x010a
        /*084e*/ 	.byte	0x28
	.zero		1


	//   ....[24]....
        /*0850*/ 	.word	0x000017c0
        /*0854*/ 	.word	0x000000ff
        /*0858*/ 	.word	0x00028830
        /*085c*/ 	.short	0x010a
        /*085e*/ 	.byte	0x28
	.zero		1


	//   ....[25]....
        /*0860*/ 	.word	0x00002310
        /*0864*/ 	.word	0x000000ff
        /*0868*/ 	.word	0x00000000
        /*086c*/ 	.short	0x0101
        /*086e*/ 	.byte	0x06
	.zero		1


	//   ....[26]....
        /*0870*/ 	.word	0x00005570
        /*0874*/ 	.word	0x000000ff
        /*0878*/ 	.word	0x00028830
        /*087c*/ 	.short	0x010a
        /*087e*/ 	.byte	0x06
	.zero		1


	//   ....[27]....
        /*0880*/ 	.word	0x000055b0
        /*0884*/ 	.word	0x000000ff
        /*0888*/ 	.word	0x00028830
        /*088c*/ 	.short	0x010a
        /*088e*/ 	.byte	0x06
	.zero		1


	//   ....[28]....
        /*0890*/ 	.word	0x00005920
        /*0894*/ 	.word	0x000000ff
        /*0898*/ 	.word	0x00028850
        /*089c*/ 	.short	0x010a
        /*089e*/ 	.byte	0x06
	.zero		1


	//   ....[29]....
        /*08a0*/ 	.word	0x00005960
        /*08a4*/ 	.word	0x000000ff
        /*08a8*/ 	.word	0x00028850
        /*08ac*/ 	.short	0x010a
        /*08ae*/ 	.byte	0x06
	.zero		1


	//   ....[30]....
        /*08b0*/ 	.word	0x00006210
        /*08b4*/ 	.word	0x000000ff
        /*08b8*/ 	.word	0x00000000
        /*08bc*/ 	.short	0x0101
        /*08be*/ 	.byte	0x06
	.zero		1


	//   ....[31]....
        /*08c0*/ 	.word	0x00008820
        /*08c4*/ 	.word	0x000000ff
        /*08c8*/ 	.word	0x00000000
        /*08cc*/ 	.short	0x0101
        /*08ce*/ 	.byte	0x06
	.zero		1


	//   ....[32]....
        /*08d0*/ 	.word	0x000091b0
        /*08d4*/ 	.word	0x000000ff
        /*08d8*/ 	.word	0x00028830
        /*08dc*/ 	.short	0x010a
        /*08de*/ 	.byte	0x06
	.zero		1


	//   ....[33]....
        /*08e0*/ 	.word	0x000091f0
        /*08e4*/ 	.word	0x000000ff
        /*08e8*/ 	.word	0x00028830
        /*08ec*/ 	.short	0x010a
        /*08ee*/ 	.byte	0x06
	.zero		1


	//   ....[34]....
        /*08f0*/ 	.word	0x00009560
        /*08f4*/ 	.word	0x000000ff
        /*08f8*/ 	.word	0x00028850
        /*08fc*/ 	.short	0x010a
        /*08fe*/ 	.byte	0x06
	.zero		1


	//   ....[35]....
        /*0900*/ 	.word	0x000095a0
        /*0904*/ 	.word	0x000000ff
        /*0908*/ 	.word	0x00028850
        /*090c*/ 	.short	0x010a
        /*090e*/ 	.byte	0x06
	.zero		1


	//   ....[36]....
        /*0910*/ 	.word	0x00009e60
        /*0914*/ 	.word	0x000000ff
        /*0918*/ 	.word	0x00000000
        /*091c*/ 	.short	0x0101
        /*091e*/ 	.byte	0x06
	.zero		1


	//   ....[37]....
        /*0920*/ 	.word	0x0000b350
        /*0924*/ 	.word	0x000000ff
        /*0928*/ 	.word	0x00000000
        /*092c*/ 	.short	0x0101
        /*092e*/ 	.byte	0x06
	.zero		1


	//   ....[38]....
        /*0930*/ 	.word	0x0000ba90
        /*0934*/ 	.word	0x000000ff
        /*0938*/ 	.word	0x00028830
        /*093c*/ 	.short	0x010a
        /*093e*/ 	.byte	0x06
	.zero		1


	//   ....[39]....
        /*0940*/ 	.word	0x0000bad0
        /*0944*/ 	.word	0x000000ff
        /*0948*/ 	.word	0x00028830
        /*094c*/ 	.short	0x010a
        /*094e*/ 	.byte	0x06
	.zero		1


	//   ....[40]....
        /*0950*/ 	.word	0x0000be00
        /*0954*/ 	.word	0x000000ff
        /*0958*/ 	.word	0x00028850
        /*095c*/ 	.short	0x010a
        /*095e*/ 	.byte	0x06
	.zero		1


	//   ....[41]....
        /*0960*/ 	.word	0x0000be40
        /*0964*/ 	.word	0x000000ff
        /*0968*/ 	.word	0x00028850
        /*096c*/ 	.short	0x010a
        /*096e*/ 	.byte	0x06
	.zero		1


	//   ....[42]....
        /*0970*/ 	.word	0x0000c6d0
        /*0974*/ 	.word	0x000000ff
        /*0978*/ 	.word	0x00000000
        /*097c*/ 	.short	0x0101
        /*097e*/ 	.byte	0x06
	.zero		1


	//   ....[43]....
        /*0980*/ 	.word	0x0000ece0
        /*0984*/ 	.word	0x000000ff
        /*0988*/ 	.word	0x00000000
        /*098c*/ 	.short	0x0101
        /*098e*/ 	.byte	0x06
	.zero		1


	//   ....[44]....
        /*0990*/ 	.word	0x0000f2e0
        /*0994*/ 	.word	0x000000ff
        /*0998*/ 	.word	0x00028850
        /*099c*/ 	.short	0x010a
        /*099e*/ 	.byte	0x05
	.zero		1


	//   ....[45]....
        /*09a0*/ 	.word	0x0000f320
        /*09a4*/ 	.word	0x000000ff
        /*09a8*/ 	.word	0x00028850
        /*09ac*/ 	.short	0x010a
        /*09ae*/ 	.byte	0x05
	.zero		1


	//   ....[46]....
        /*09b0*/ 	.word	0x0000f8d0
        /*09b4*/ 	.word	0x000000ff
        /*09b8*/ 	.word	0x00000000
        /*09bc*/ 	.short	0x0101
        /*09be*/ 	.byte	0x04
	.zero		1


	//   ....[47]....
        /*09c0*/ 	.word	0x000104f0
        /*09c4*/ 	.word	0x000000ff
        /*09c8*/ 	.word	0x00000000
        /*09cc*/ 	.short	0x0101
        /*09ce*/ 	.byte	0x04
	.zero		1


	//   ....[48]....
        /*09d0*/ 	.word	0x00012840
        /*09d4*/ 	.word	0x000000ff
        /*09d8*/ 	.word	0x00028840
        /*09dc*/ 	.short	0x010a
        /*09de*/ 	.byte	0x2e
	.zero		1


	//   ....[49]....
        /*09e0*/ 	.word	0x00012f90
        /*09e4*/ 	.word	0x000000ff
        /*09e8*/ 	.word	0x00028830
        /*09ec*/ 	.short	0x0107
        /*09ee*/ 	.byte	0x2e
	.zero		1


	//   ....[50]....
        /*09f0*/ 	.word	0x00013000
        /*09f4*/ 	.word	0x000000ff
        /*09f8*/ 	.word	0x00028830
        /*09fc*/ 	.short	0x0101
        /*09fe*/ 	.byte	0x2e
	.zero		1


	//   ....[51]....
        /*0a00*/ 	.word	0x00013990
        /*0a04*/ 	.word	0x000000ff
        /*0a08*/ 	.word	0x00028800
        /*0a0c*/ 	.short	0x0107
        /*0a0e*/ 	.byte	0x2e
	.zero		1


	//   ....[52]....
        /*0a10*/ 	.word	0x000139d0
        /*0a14*/ 	.word	0x000000ff
        /*0a18*/ 	.word	0x00028800
        /*0a1c*/ 	.short	0x0101
        /*0a1e*/ 	.byte	0x2e
	.zero		1


	//   ....[53]....
        /*0a20*/ 	.word	0x00013a00
        /*0a24*/ 	.word	0x000000ff
        /*0a28*/ 	.word	0x00028820
        /*0a2c*/ 	.short	0x010a
        /*0a2e*/ 	.byte	0x2e
	.zero		1


	//   ....[54]....
        /*0a30*/ 	.word	0x00013d60
        /*0a34*/ 	.word	0x00000022
        /*0a38*/ 	.word	0x00028840
        /*0a3c*/ 	.short	0x010a
        /*0a3e*/ 	.byte	0x3f
	.zero		1


	//   ....[55]....
        /*0a40*/ 	.word	0x000142c0
        /*0a44*/ 	.word	0x00000022
        /*0a48*/ 	.word	0x00028830
        /*0a4c*/ 	.short	0x0107
        /*0a4e*/ 	.byte	0x3f
	.zero		1


	//   ....[56]....
        /*0a50*/ 	.word	0x00014370
        /*0a54*/ 	.word	0x00000022
        /*0a58*/ 	.word	0x00028830
        /*0a5c*/ 	.short	0x0101
        /*0a5e*/ 	.byte	0x3f
	.zero		1


	//   ....[57]....
        /*0a60*/ 	.word	0x000143d0
        /*0a64*/ 	.word	0x00000000
        /*0a68*/ 	.word	0x00028860
        /*0a6c*/ 	.short	0x010a
        /*0a6e*/ 	.byte	0x3f
	.zero		1


	//   ....[58]....
        /*0a70*/ 	.word	0x00014920
        /*0a74*/ 	.word	0x00000000
        /*0a78*/ 	.word	0x00028850
        /*0a7c*/ 	.short	0x0107
        /*0a7e*/ 	.byte	0x3f
	.zero		1


	//   ....[59]....
        /*0a80*/ 	.word	0x00014a00
        /*0a84*/ 	.word	0x00000000
        /*0a88*/ 	.word	0x00028850
        /*0a8c*/ 	.short	0x0101
        /*0a8e*/ 	.byte	0x3f
	.zero		1


	//   ....[60]....
        /*0a90*/ 	.word	0x00014b90
        /*0a94*/ 	.word	0x00000000
        /*0a98*/ 	.word	0x00028860
        /*0a9c*/ 	.short	0x010a
        /*0a9e*/ 	.byte	0x3f
	.zero		1


	//   ....[61]....
        /*0aa0*/ 	.word	0x000150d0
        /*0aa4*/ 	.word	0x00000000
        /*0aa8*/ 	.word	0x00028850
        /*0aac*/ 	.short	0x0107
        /*0aae*/ 	.byte	0x3f
	.zero		1


	//   ....[62]....
        /*0ab0*/ 	.word	0x00015180
        /*0ab4*/ 	.word	0x00000000
        /*0ab8*/ 	.word	0x00028850
        /*0abc*/ 	.short	0x0101
        /*0abe*/ 	.byte	0x3f
	.zero		1


	//   ....[63]....
        /*0ac0*/ 	.word	0x00015220
        /*0ac4*/ 	.word	0x00000007
        /*0ac8*/ 	.word	0x00028820
        /*0acc*/ 	.short	0x010a
        /*0ace*/ 	.byte	0x3f
	.zero		1


	//   ....[64]....
        /*0ad0*/ 	.word	0x00015350
        /*0ad4*/ 	.word	0x00000005
        /*0ad8*/ 	.word	0x00028840
        /*0adc*/ 	.short	0x010a
        /*0ade*/ 	.byte	0x3f
	.zero		1


	//   ....[65]....
        /*0ae0*/ 	.word	0x000153f0
        /*0ae4*/ 	.word	0x00000007
        /*0ae8*/ 	.word	0x00028840
        /*0aec*/ 	.short	0x010a
        /*0aee*/ 	.byte	0x3f
	.zero		1


	//   ....[66]....
        /*0af0*/ 	.word	0x00015430
        /*0af4*/ 	.word	0x00000005
        /*0af8*/ 	.word	0x00028860
        /*0afc*/ 	.short	0x010a
        /*0afe*/ 	.byte	0x3f
	.zero		1


	//   ....[67]....
        /*0b00*/ 	.word	0x00015470
        /*0b04*/ 	.word	0x00000007
        /*0b08*/ 	.word	0x00028860
        /*0b0c*/ 	.short	0x010a
        /*0b0e*/ 	.byte	0x3f
	.zero		1


	//   ....[68]....
        /*0b10*/ 	.word	0x000154e0
        /*0b14*/ 	.word	0x00000003
        /*0b18*/ 	.word	0x00028800
        /*0b1c*/ 	.short	0x010a
        /*0b1e*/ 	.byte	0x3f
	.zero		1


	//   ....[69]....
        /*0b20*/ 	.word	0x00015540
        /*0b24*/ 	.word	0x00000003
        /*0b28*/ 	.word	0x00028830
        /*0b2c*/ 	.short	0x010a
        /*0b2e*/ 	.byte	0x3f
	.zero		1


	//   ....[70]....
        /*0b30*/ 	.word	0x000155a0
        /*0b34*/ 	.word	0x00000009
        /*0b38*/ 	.word	0x00028830
        /*0b3c*/ 	.short	0x010a
        /*0b3e*/ 	.byte	0x3f
	.zero		1


	//   ....[71]....
        /*0b40*/ 	.word	0x00015600
        /*0b44*/ 	.word	0x00000009
        /*0b48*/ 	.word	0x00028850
        /*0b4c*/ 	.short	0x010a
        /*0b4e*/ 	.byte	0x3f
	.zero		1


	//   ....[72]....
        /*0b50*/ 	.word	0x00015660
        /*0b54*/ 	.word	0x0000000a
        /*0b58*/ 	.word	0x00028830
        /*0b5c*/ 	.short	0x010a
        /*0b5e*/ 	.byte	0x3f
	.zero		1


	//   ....[73]....
        /*0b60*/ 	.word	0x000156c0
        /*0b64*/ 	.word	0x0000000a
        /*0b68*/ 	.word	0x00028850
        /*0b6c*/ 	.short	0x010a
        /*0b6e*/ 	.byte	0x3f
	.zero		1


	//   ....[74]....
        /*0b70*/ 	.word	0x00015720
        /*0b74*/ 	.word	0x0000000a
        /*0b78*/ 	.word	0x00028830
        /*0b7c*/ 	.short	0x010a
        /*0b7e*/ 	.byte	0x3f
	.zero		1


	//   ....[75]....
        /*0b80*/ 	.word	0x00015780
        /*0b84*/ 	.word	0x0000000a
        /*0b88*/ 	.word	0x00028850
        /*0b8c*/ 	.short	0x010a
        /*0b8e*/ 	.byte	0x3f
	.zero		1


	//   ....[76]....
        /*0b90*/ 	.word	0x000157e0
        /*0b94*/ 	.word	0x00000003
        /*0b98*/ 	.word	0x00028850
        /*0b9c*/ 	.short	0x010a
        /*0b9e*/ 	.byte	0x3f
	.zero		1


	//   ....[77]....
        /*0ba0*/ 	.word	0x000158c0
        /*0ba4*/ 	.word	0x0000000a
        /*0ba8*/ 	.word	0x00028840
        /*0bac*/ 	.short	0x010a
        /*0bae*/ 	.byte	0x3f
	.zero		1


	//   ....[78]....
        /*0bb0*/ 	.word	0x00016d00
        /*0bb4*/ 	.word	0x00000003
        /*0bb8*/ 	.word	0x00028820
        /*0bbc*/ 	.short	0x010a
        /*0bbe*/ 	.byte	0x3f
	.zero		1


	//   ....[79]....
        /*0bc0*/ 	.word	0x00016d50
        /*0bc4*/ 	.word	0x00000022
        /*0bc8*/ 	.word	0x00028840
        /*0bcc*/ 	.short	0x010a
        /*0bce*/ 	.byte	0x3f
	.zero		1


	//   ....[80]....
        /*0bd0*/ 	.word	0x00017710
        /*0bd4*/ 	.word	0x00000000
        /*0bd8*/ 	.word	0x00028860
        /*0bdc*/ 	.short	0x010a
        /*0bde*/ 	.byte	0x3f
	.zero		1


	//   ....[81]....
        /*0be0*/ 	.word	0x00018230
        /*0be4*/ 	.word	0x00000000
        /*0be8*/ 	.word	0x00028860
        /*0bec*/ 	.short	0x010a
        /*0bee*/ 	.byte	0x3f
	.zero		1


	//   ....[82]....
        /*0bf0*/ 	.word	0x00018ce0
        /*0bf4*/ 	.word	0x00000007
        /*0bf8*/ 	.word	0x00028820
        /*0bfc*/ 	.short	0x010a
        /*0bfe*/ 	.byte	0x3f
	.zero		1


	//   ....[83]....
        /*0c00*/ 	.word	0x00018e50
        /*0c04*/ 	.word	0x00000005
        /*0c08*/ 	.word	0x00028840
        /*0c0c*/ 	.short	0x010a
        /*0c0e*/ 	.byte	0x3f
	.zero		1


	//   ....[84]....
        /*0c10*/ 	.word	0x00018ea0
        /*0c14*/ 	.word	0x00000007
        /*0c18*/ 	.word	0x00028840
        /*0c1c*/ 	.short	0x010a
        /*0c1e*/ 	.byte	0x3f
	.zero		1


	//   ....[85]....
        /*0c20*/ 	.word	0x00018ef0
        /*0c24*/ 	.word	0x00000005
        /*0c28*/ 	.word	0x00028860
        /*0c2c*/ 	.short	0x010a
        /*0c2e*/ 	.byte	0x3f
	.zero		1


	//----- nvinfo : EIATTR_NUM_MBARRIERS
	.align		4
.L_941:
        /*0c30*/ 	.byte	0x03, 0x38
        /*0c32*/ 	.short	0x0016


	//----- nvinfo : EIATTR_EXIT_INSTR_OFFSETS
	.align		4
        /*0c34*/ 	.byte	0x04, 0x1c
        /*0c36*/ 	.short	(.L_943 - .L_942)


	//   ....[0]....
.L_942:
        /*0c38*/ 	.word	0x000154c0


	//----- nvinfo : EIATTR_MAX_THREADS
	.align		4
.L_943:
        /*0c3c*/ 	.byte	0x04, 0x05
        /*0c3e*/ 	.short	(.L_945 - .L_944)
.L_944:
        /*0c40*/ 	.word	0x00000180
        /*0c44*/ 	.word	0x00000001
        /*0c48*/ 	.word	0x00000001


	//----- nvinfo : EIATTR_CRS_STACK_SIZE
	.align		4
.L_945:
        /*0c4c*/ 	.byte	0x04, 0x1e
        /*0c4e*/ 	.short	(.L_947 - .L_946)
.L_946:
        /*0c50*/ 	.word	0x00000000


	//----- nvinfo : EIATTR_CBANK_PARAM_SIZE
	.align		4
.L_947:
        /*0c54*/ 	.byte	0x03, 0x19
        /*0c56*/ 	.short	0x0a70


	//----- nvinfo : EIATTR_PARAM_CBANK
	.align		4
        /*0c58*/ 	.byte	0x04, 0x0a
        /*0c5a*/ 	.short	(.L_949 - .L_948)
	.align		4
.L_948:
        /*0c5c*/ 	.word	index@(.nv.constant0._ZN7cutlass13device_kernelIN5flash11enable_sm90INS1_16FlashAttnFwdSm90INS1_25CollectiveMainloopFwdSm90ILi2EN4cute5tupleIJNS5_1CILi1EEES8_S8_EEENS6_IJNS7_ILi128EEESA_SA_EEELi128ENS_10bfloat16_tEfNS_4arch4Sm90ELb0ELb1ELb1ELb0ELb1ELb0ELb0ELb1ELb1ELb1ELb1ELb0EEENS1_21CollectiveEpilogueFwdISB_S9_SC_SE_Li256ELb0ELb1ELb1ELb0EEENS1_19SingleTileSchedulerILb0ELb1ELb1ELi128EEEEEEEEEvNT_6ParamsE)
        /*0c60*/ 	.short	0x0210
        /*0c62*/ 	.short	0x0a70


	//----- nvinfo : EIATTR_SW_WAR
	.align		4
.L_949:
        /*0c64*/ 	.byte	0x04, 0x36
        /*0c66*/ 	.short	(.L_951 - .L_950)
.L_950:
        /*0c68*/ 	.word	0x00000008
.L_951:


//--------------------- .nv.info._ZN7cutlass13device_kernelIN5flash11enable_sm90INS1_16FlashAttnFwdSm90INS1_25CollectiveMainloopFwdSm90ILi2EN4cute5tupleIJNS5_1CILi1EEES8_S8_EEENS6_IJNS7_ILi128EEESA_SA_EEELi128ENS_10bfloat16_tEfNS_4arch4Sm90ELb0ELb1ELb1ELb1ELb1ELb0ELb0ELb1ELb1ELb1ELb1ELb0EEENS1_21CollectiveEpilogueFwdISB_S9_SC_SE_Li256ELb1ELb1ELb1ELb0EEENS1_36VarlenDynamicPersistentTileSchedulerILi128ELi128ELi256ELi128ELb1ELb1ELb1ELb1ELb0ELb1EEEEEEEEEvNT_6ParamsE --------------------------
	.section	.nv.info._ZN7cutlass13device_kernelIN5flash11enable_sm90INS1_16FlashAttnFwdSm90INS1_25CollectiveMainloopFwdSm90ILi2EN4cute5tupleIJNS5_1CILi1EEES8_S8_EEENS6_IJNS7_ILi128EEESA_SA_EEELi128ENS_10bfloat16_tEfNS_4arch4Sm90ELb0ELb1ELb1ELb1ELb1ELb0ELb0ELb1ELb1ELb1ELb1ELb0EEENS1_21CollectiveEpilogueFwdISB_S9_SC_SE_Li256ELb1ELb1ELb1ELb0EEENS1_36VarlenDynamicPersistentTileSchedulerILi128ELi128ELi256ELi128ELb1ELb1ELb1ELb1ELb0ELb1EEEEEEEEEvNT_6ParamsE,"",@"SHT_CUDA_INFO"
	.sectionflags	@""
	.align	4


	//----- nvinfo : EIATTR_CUDA_API_VERSION
	.align		4
        /*0000*/ 	.byte	0x04, 0x37
        /*0002*/ 	.short	(.L_953 - .L_952)
.L_952:
        /*0004*/ 	.word	0x00000082


	//----- nvinfo : EIATTR_KPARAM_INFO
	.align		4
.L_953:
        /*0008*/ 	.byte	0x04, 0x17
        /*000a*/ 	.short	(.L_955 - .L_954)
.L_954:
        /*000c*/ 	.word	0x00000000
        /*0010*/ 	.short	0x0000
        /*0012*/ 	.short	0x0070
        /*0014*/ 	.byte	0x00, 0xf0, 0x01, 0x2a


	//----- nvinfo : EIATTR_SPARSE_MMA_MASK
	.align		4
.L_955:
        /*0018*/ 	.byte	0x03, 0x50
        /*001a*/ 	.short	0x0000


	//----- nvinfo : EIATTR_MAXREG_COUNT
	.align		4
        /*001c*/ 	.byte	0x03, 0x1b
        /*001e*/ 	.short	0x00a8


	//----- nvinfo : EIATTR_NUM_BARRIERS
	.align		4
        /*0020*/ 	.byte	0x02, 0x4c
        /*0022*/ 	.byte	0x10
	.zero		1


	//----- nvinfo : EIATTR_EXTERNS
	.align		4
        /*0024*/ 	.byte	0x04, 0x0f
        /*0026*/ 	.short	(.L_957 - .L_956)


	//   ....[0]....
	.align		4
.L_956:
        /*0028*/ 	.word	index@(__assertfail)


	//----- nvinfo : EIATTR_ANNOTATIONS
	.align		4
.L_957:
        /*002c*/ 	.byte	0x04, 0x55
        /*002e*/ 	.short	(.L_959 - .L_958)


	//   ....[0]....
.L_958:
        /* <DEDUP_REMOVED lines=11> */


	//----- nvinfo : EIATTR_MERCURY_ISA_VERSION
	.align		4
.L_959:
        /*00c8*/ 	.byte	0x03, 0x5f
        /*00ca*/ 	.short	0x0101


	//----- nvinfo : EIATTR_UNUSED_LOAD_BYTE_OFFSET
	.align		4
        /*00cc*/ 	.byte	0x04, 0x44
        /*00ce*/ 	.short	(.L_961 - .L_960)


	//   ....[0]....
.L_960:
        /*00d0*/ 	.word	0x00000980
        /*00d4*/ 	.word	0x0000fff0


	//   ....[1]....
        /*00d8*/ 	.word	0x000104d0
        /*00dc*/ 	.word	0x0000fff0


	//----- nvinfo : EIATTR_INT_WARP_WIDE_INSTR_OFFSETS
	.align		4
.L_961:
        /*00e0*/ 	.byte	0x04, 0x31
        /*00e2*/ 	.short	(.L_963 - .L_962)


	//   ....[0]....
.L_962:
        /*00e4*/ 	.word	0x000000c0


	//   ....[1]....
        /*00e8*/ 	.word	0x000000d0


	//   ....[2]....
        /*00ec*/ 	.word	0x00000170


	//   ....[3]....
        /*00f0*/ 	.word	0x00015010


	//   ....[4]....
        /*00f4*/ 	.word	0x000150a0


	//   ....[5]....
        /*00f8*/ 	.word	0x00017e90


	//   ....[6]....
        /*00fc*/ 	.word	0x00017f20


	//----- nvinfo : EIATTR_COOP_GROUP_MASK_REGIDS
	.align		4
.L_963:
        /*0100*/ 	.byte	0x04, 0x29
        /*0102*/ 	.short	(.L_965 - .L_964)


	//   ....[0]....
.L_964:
        /*0104*/ 	.word	0xffffffff


	//   ....[1]....
        /*0108*/ 	.word	0xffffffff


	//   ....[2]....
        /*010c*/ 	.word	0xffffffff


	//   ....[3]....
        /*0110*/ 	.word	0xffffffff


	//   ....[4]....
        /*0114*/ 	.word	0xffffffff


	//   ....[5]....
        /*0118*/ 	.word	0xffffffff


	//   ....[6]....
        /*011c*/ 	.word	0xffffffff


	//   ....[7]....
        /*0120*/ 	.word	0xffffffff


	//   ....[8]....
        /*0124*/ 	.word	0xffffffff


	//   ....[9]....
        /*0128*/ 	.word	0xffffffff


	//   ....[10]....
        /*012c*/ 	.word	0xffffffff


	//   ....[11]....
        /*0130*/ 	.word	0xffffffff


	//   ....[12]....
        /*0134*/ 	.word	0xffffffff


	//   ....[13]....
        /*0138*/ 	.word	0xffffffff


	//   ....[14]....
        /*013c*/ 	.word	0xffffffff


	//   ....[15]....
        /*0140*/ 	.word	0xffffffff


	//   ....[16]....
        /*0144*/ 	.word	0xffffffff


	//   ....[17]....
        /*0148*/ 	.word	0xffffffff


	//   ....[18]....
        /*014c*/ 	.word	0xffffffff


	//   ....[19]....
        /*0150*/ 	.word	0xffffffff


	//   ....[20]....
        /*0154*/ 	.word	0xffffffff


	//   ....[21]....
        /*0158*/ 	.word	0xffffffff


	//   ....[22]....
        /*015c*/ 	.word	0xffffffff


	//   ....[23]....
        /*0160*/ 	.word	0xffffffff


	//   ....[24]....
        /*0164*/ 	.word	0xffffffff


	//   ....[25]....
        /*0168*/ 	.word	0xffffffff


	//   ....[26]....
        /*016c*/ 	.word	0xffffffff


	//   ....[27]....
        /*0170*/ 	.word	0xffffffff


	//   ....[28]....
        /*0174*/ 	.word	0xffffffff


	//   ....[29]....
        /*0178*/ 	.word	0xffffffff


	//   ....[30]....
        /*017c*/ 	.word	0xffffffff


	//   ....[31]....
        /*0180*/ 	.word	0xffffffff


	//   ....[32]....
        /*0184*/ 	.word	0xffffffff


	//   ....[33]....
        /*0188*/ 	.word	0xffffffff


	//   ....[34]....
        /*018c*/ 	.word	0xffffffff


	//   ....[35]....
        /*0190*/ 	.word	0xffffffff


	//   ....[36]....
        /*0194*/ 	.word	0xffffffff


	//   ....[37]....
        /*0198*/ 	.word	0xffffffff


	//   ....[38]....
        /*019c*/ 	.word	0xffffffff


	//   ....[39]....
        /*01a0*/ 	.word	0xffffffff


	//   ....[40]....
        /*01a4*/ 	.word	0xffffffff


	//   ....[41]....
        /*01a8*/ 	.word	0xffffffff


	//   ....[42]....
        /*01ac*/ 	.word	0xffffffff


	//   ....[43]....
        /*01b0*/ 	.word	0xffffffff


	//   ....[44]....
        /*01b4*/ 	.word	0xffffffff


	//   ....[45]....
        /*01b8*/ 	.word	0xffffffff


	//   ....[46]....
        /*01bc*/ 	.word	0xffffffff


	//   ....[47]....
        /*01c0*/ 	.word	0xffffffff


	//   ....[48]....
        /*01c4*/ 	.word	0xffffffff


	//   ....[49]....
        /*01c8*/ 	.word	0xffffffff


	//   ....[50]....
        /*01cc*/ 	.word	0xffffffff


	//   ....[51]....
        /*01d0*/ 	.word	0xffffffff


	//   ....[52]....
        /*01d4*/ 	.word	0xffffffff


	//   ....[53]....
        /*01d8*/ 	.word	0xffffffff


	//   ....[54]....
        /*01dc*/ 	.word	0xffffffff


	//   ....[55]....
        /*01e0*/ 	.word	0xffffffff


	//   ....[56]....
        /*01e4*/ 	.word	0xffffffff


	//   ....[57]....
        /*01e8*/ 	.word	0xffffffff


	//   ....[58]....
        /*01ec*/ 	.word	0xffffffff


	//   ....[59]....
        /*01f0*/ 	.word	0xffffffff


	//   ....[60]....
        /*01f4*/ 	.word	0xffffffff


	//   ....[61]....
        /*01f8*/ 	.word	0xffffffff


	//   ....[62]....
        /*01fc*/ 	.word	0xffffffff


	//   ....[63]....
        /*0200*/ 	.word	0xffffffff


	//   ....[64]....
        /*0204*/ 	.word	0xffffffff


	//   ....[65]....
        /*0208*/ 	.word	0xffffffff


	//   ....[66]....
        /*020c*/ 	.word	0xffffffff


	//   ....[67]....
        /*0210*/ 	.word	0xffffffff


	//   ....[68]....
        /*0214*/ 	.word	0xffffffff


	//   ....[69]....
        /*0218*/ 	.word	0xffffffff


	//   ....[70]....
        /*021c*/ 	.word	0xffffffff


	//   ....[71]....
        /*0220*/ 	.word	0xffffffff


	//   ....[72]....
        /*0224*/ 	.word	0xffffffff


	//   ....[73]....
        /*0228*/ 	.word	0xffffffff


	//   ....[74]....
        /*022c*/ 	.word	0xffffffff


	//   ....[75]....
        /*0230*/ 	.word	0xffffffff


	//   ....[76]....
        /*0234*/ 	.word	0xffffffff


	//   ....[77]....
        /*0238*/ 	.word	0xffffffff


	//   ....[78]....
        /*023c*/ 	.word	0xffffffff


	//   ....[79]....
        /*0240*/ 	.word	0xffffffff


	//   ....[80]....
        /*0244*/ 	.word	0xffffffff


	//   ....[81]....
        /*0248*/ 	.word	0xffffffff


	//   ....[82]....
        /*024c*/ 	.word	0xffffffff


	//   ....[83]....
        /*0250*/ 	.word	0xffffffff


	//   ....[84]....
        /*0254*/ 	.word	0xffffffff


	//   ....[85]....
        /*0258*/ 	.word	0xffffffff


	//   ....[86]....
        /*025c*/ 	.word	0xffffffff


	//   ....[87]....
        /*0260*/ 	.word	0xffffffff


	//   ....[88]....
        /*0264*/ 	.word	0xffffffff


	//   ....[89]....
        /*0268*/ 	.word	0xffffffff


	//   ....[90]....
        /*026c*/ 	.word	0xffffffff


	//   ....[91]....
        /*0270*/ 	.word	0xffffffff


	//   ....[92]....
        /*0274*/ 	.word	0xffffffff


	//   ....[93]....
        /*0278*/ 	.word	0xffffffff


	//   ....[94]....
        /*027c*/ 	.word	0xffffffff


	//   ....[95]....
        /*0280*/ 	.word	0xffffffff


	//   ....[96]....
        /*0284*/ 	.word	0xffffffff


	//   ....[97]....
        /*0288*/ 	.word	0xffffffff


	//   ....[98]....
        /*028c*/ 	.word	0xffffffff


	//   ....[99]....
        /*0290*/ 	.word	0xffffffff


	//   ....[100]....
        /*0294*/ 	.word	0xffffffff


	//   ....[101]....
        /*0298*/ 	.word	0xffffffff


	//   ....[102]....
        /*029c*/ 	.word	0xffffffff


	//   ....[103]....
        /*02a0*/ 	.word	0xffffffff


	//   ....[104]....
        /*02a4*/ 	.word	0xffffffff


	//   ....[105]....
        /*02a8*/ 	.word	0xffffffff


	//   ....[106]....
        /*02ac*/ 	.word	0xffffffff


	//   ....[107]....
        /*02b0*/ 	.word	0xffffffff


	//   ....[108]....
        /*02b4*/ 	.word	0xffffffff


	//   ....[109]....
        /*02b8*/ 	.word	0xffffffff


	//   ....[110]....
        /*02bc*/ 	.word	0xffffffff


	//   ....[111]....
        /*02c0*/ 	.word	0xffffffff


	//   ....[112]....
        /*02c4*/ 	.word	0xffffffff


	//   ....[113]....
        /*02c8*/ 	.word	0xffffffff


	//   ....[114]....
        /*02cc*/ 	.word	0xffffffff


	//   ....[115]....
        /*02d0*/ 	.word	0xffffffff


	//   ....[116]....
        /*02d4*/ 	.word	0xffffffff


	//   ....[117]....
        /*02d8*/ 	.word	0xffffffff


	//   ....[118]....
        /*02dc*/ 	.word	0xffffffff


	//   ....[119]....
        /*02e0*/ 	.word	0xffffffff


	//   ....[120]....
        /*02e4*/ 	.word	0xffffffff


	//   ....[121]....
        /*02e8*/ 	.word	0xffffffff


	//   ....[122]....
        /*02ec*/ 	.word	0xffffffff


	//   ....[123]....
        /*02f0*/ 	.word	0xffffffff


	//   ....[124]....
        /*02f4*/ 	.word	0xffffffff


	//   ....[125]....
        /*02f8*/ 	.word	0xffffffff


	//   ....[126]....
        /*02fc*/ 	.word	0xffffffff


	//   ....[127]....
        /*0300*/ 	.word	0xffffffff


	//   ....[128]....
        /*0304*/ 	.word	0xffffffff


	//   ....[129]....
        /*0308*/ 	.word	0xffffffff


	//   ....[130]....
        /*030c*/ 	.word	0xffffffff


	//   ....[131]....
        /*0310*/ 	.word	0xffffffff


	//   ....[132]....
        /*0314*/ 	.word	0xffffffff


	//   ....[133]....
        /*0318*/ 	.word	0xffffffff


	//   ....[134]....
        /*031c*/ 	.word	0xffffffff


	//   ....[135]....
        /*0320*/ 	.word	0xffffffff


	//   ....[136]....
        /*0324*/ 	.word	0xffffffff


	//   ....[137]....
        /*0328*/ 	.word	0xffffffff


	//   ....[138]....
        /*032c*/ 	.word	0xffffffff


	//   ....[139]....
        /*0330*/ 	.word	0xffffffff


	//   ....[140]....
        /*0334*/ 	.word	0xffffffff


	//   ....[141]....
        /*0338*/ 	.word	0xffffffff


	//   ....[142]....
        /*033c*/ 	.word	0xffffffff


	//   ....[143]....
        /*0340*/ 	.word	0xffffffff


	//   ....[144]....
        /*0344*/ 	.word	0xffffffff


	//   ....[145]....
        /*0348*/ 	.word	0xffffffff


	//   ....[146]....
        /*034c*/ 	.word	0xffffffff


	//   ....[147]....
        /*0350*/ 	.word	0xffffffff


	//   ....[148]....
        /*0354*/ 	.word	0xffffffff


	//   ....[149]....
        /*0358*/ 	.word	0xffffffff


	//   ....[150]....
        /*035c*/ 	.word	0xffffffff


	//   ....[151]....
        /*0360*/ 	.word	0xffffffff


	//   ....[152]....
        /*0364*/ 	.word	0xffffffff


	//   ....[153]....
        /*0368*/ 	.word	0xffffffff


	//   ....[154]....
        /*036c*/ 	.word	0xffffffff


	//   ....[155]....
        /*0370*/ 	.word	0xffffffff


	//   ....[156]....
        /*0374*/ 	.word	0xffffffff


	//   ....[157]....
        /*0378*/ 	.word	0xffffffff


	//   ....[158]....
        /*037c*/ 	.word	0xffffffff


	//   ....[159]....
        /*0380*/ 	.word	0xffffffff


	//   ....[160]....
        /*0384*/ 	.word	0xffffffff


	//   ....[161]....
        /*0388*/ 	.word	0xffffffff


	//   ....[162]....
        /*038c*/ 	.word	0xffffffff


	//   ....[163]....
        /*0390*/ 	.word	0xffffffff


	//   ....[164]....
        /*0394*/ 	.word	0xffffffff


	//   ....[165]....
        /*0398*/ 	.word	0xffffffff


	//   ....[166]....
        /*039c*/ 	.word	0xffffffff


	//   ....[167]....
        /*03a0*/ 	.word	0xffffffff


	//   ....[168]....
        /*03a4*/ 	.word	0xffffffff


	//   ....[169]....
        /*03a8*/ 	.word	0xffffffff


	//   ....[170]....
        /*03ac*/ 	.word	0xffffffff


	//   ....[171]....
        /*03b0*/ 	.word	0xffffffff


	//   ....[172]....
        /*03b4*/ 	.word	0xffffffff


	//   ....[173]....
        /*03b8*/ 	.word	0x0500000f


	//   ....[174]....
        /*03bc*/ 	.word	0x0500000f


	//   ....[175]....
        /*03c0*/ 	.word	0x0500000f


	//   ....[176]....
        /*03c4*/ 	.word	0x0500000f


	//   ....[177]....
        /*03c8*/ 	.word	0x0500000f


	//   ....[178]....
        /*03cc*/ 	.word	0x0500000f


	//   ....[179]....
        /*03d0*/ 	.word	0x0500000f


	//   ....[180]....
        /*03d4*/ 	.word	0x0500000f


	//   ....[181]....
        /*03d8*/ 	.word	0x0500000f


	//   ....[182]....
        /*03dc*/ 	.word	0x0500000f


	//   ....[183]....
        /*03e0*/ 	.word	0x0500000f


	//   ....[184]....
        /*03e4*/ 	.word	0x0500000f


	//   ....[185]....
        /*03e8*/ 	.word	0x0500000f


	//   ....[186]....
        /*03ec*/ 	.word	0x0500000f


	//   ....[187]....
        /*03f0*/ 	.word	0x0500000f


	//   ....[188]....
        /*03f4*/ 	.word	0x0500000f


	//   ....[189]....
        /*03f8*/ 	.word	0x0500000f


	//   ....[190]....
        /*03fc*/ 	.word	0x0500000f


	//   ....[191]....
        /*0400*/ 	.word	0x0500000f


	//   ....[192]....
        /*0404*/ 	.word	0x0500000f


	//   ....[193]....
        /*0408*/ 	.word	0x0500000f


	//   ....[194]....
        /*040c*/ 	.word	0x0500000f


	//   ....[195]....
        /*0410*/ 	.word	0x0500000f


	//   ....[196]....
        /*0414*/ 	.word	0x0500000f


	//   ....[197]....
        /*0418*/ 	.word	0x0500000f


	//   ....[198]....
        /*041c*/ 	.word	0x0500000f


	//   ....[199]....
        /*0420*/ 	.word	0x0500000f


	//   ....[200]....
        /*0424*/ 	.word	0x0500000f


	//   ....[201]....
        /*0428*/ 	.word	0x0500000f


	//   ....[202]....
        /*042c*/ 	.word	0x0500000f


	//   ....[203]....
        /*0430*/ 	.word	0x0500000f


	//   ....[204]....
        /*0434*/ 	.word	0x0500000f


	//   ....[205]....
        /*0438*/ 	.word	0x0500000f


	//   ....[206]....
        /*043c*/ 	.word	0x0500000f


	//   ....[207]....
        /*0440*/ 	.word	0x0500000f


	//   ....[208]....
        /*0444*/ 	.word	0x0500000f


	//   ....[209]....
        /*0448*/ 	.word	0x0500000f


	//   ....[210]....
        /*044c*/ 	.word	0x0500000f


	//   ....[211]....
        /*0450*/ 	.word	0x0500000f


	//   ....[212]....
        /*0454*/ 	.word	0x0500000f


	//   ....[213]....
        /*0458*/ 	.word	0x0500000f


	//   ....[214]....
        /*045c*/ 	.word	0x0500000f


	//   ....[215]....
        /*0460*/ 	.word	0x0500000f


	//   ....[216]....
        /*0464*/ 	.word	0x0500000f


	//   ....[217]....
        /*0468*/ 	.word	0x0500000f


	//   ....[218]....
        /*046c*/ 	.word	0x0500000f


	//   ....[219]....
        /*0470*/ 	.word	0x0500000f


	//   ....[220]....
        /*0474*/ 	.word	0x0500000f


	//   ....[221]....
        /*0478*/ 	.word	0x0500000f


	//   ....[222]....
        /*047c*/ 	.word	0x0500000f


	//   ....[223]....
        /*0480*/ 	.word	0x0500000f


	//   ....[224]....
        /*0484*/ 	.word	0x0500000f


	//   ....[225]....
        /*0488*/ 	.word	0x0500000f


	//   ....[226]....
        /*048c*/ 	.word	0x0500000f


	//   ....[227]....
        /*0490*/ 	.word	0x0500000f


	//   ....[228]....
        /*0494*/ 	.word	0x0500000f


	//   ....[229]....
        /*0498*/ 	.word	0x0500000f


	//   ....[230]....
        /*049c*/ 	.word	0x0500000f


	//   ....[231]....
        /*04a0*/ 	.word	0x0500000f


	//   ....[232]....
        /*04a4*/ 	.word	0x0500000f


	//   ....[233]....
        /*04a8*/ 	.word	0x0500000f


	//   ....[234]....
        /*04ac*/ 	.word	0x0500000f


	//   ....[235]....
        /*04b0*/ 	.word	0x0500000f


	//   ....[236]....
        /*04b4*/ 	.word	0x0500000f


	//   ....[237]....
        /*04b8*/ 	.word	0x0500000f


	//   ....[238]....
        /*04bc*/ 	.word	0x0500000f


	//   ....[239]....
        /*04c0*/ 	.word	0x0500000f


	//   ....[240]....
        /*04c4*/ 	.word	0x0500000f


	//   ....[241]....
        /*04c8*/ 	.word	0x0500000f


	//   ....[242]....
        /*04cc*/ 	.word	0x0500000f


	//   ....[243]....
        /*04d0*/ 	.word	0x0500000f


	//   ....[244]....
        /*04d4*/ 	.word	0x0500000f


	//   ....[245]....
        /*04d8*/ 	.word	0x0500000f


	//   ....[246]....
        /*04dc*/ 	.word	0x0500000f


	//   ....[247]....
        /*04e0*/ 	.word	0x0500000f


	//   ....[248]....
        /*04e4*/ 	.word	0x0500000f


	//   ....[249]....
        /*04e8*/ 	.word	0x0500000f


	//   ....[250]....
        /*04ec*/ 	.word	0x0500000f


	//   ....[251]....
        /*04f0*/ 	.word	0x0500000f


	//   ....[252]....
        /*04f4*/ 	.word	0x0500000f


	//   ....[253]....
        /*04f8*/ 	.word	0x0500000f


	//   ....[254]....
        /*04fc*/ 	.word	0x0500000f


	//   ....[255]....
        /*0500*/ 	.word	0x0500000f


	//   ....[0]....
        /*0504*/ 	.word	0x0500000f


	//   ....[1]....
        /*0508*/ 	.word	0x0500000f


	//   ....[2]....
        /*050c*/ 	.word	0x0500000f


	//   ....[3]....
        /*0510*/ 	.word	0x0500000f


	//   ....[4]....
        /*0514*/ 	.word	0x0500000f


	//   ....[5]....
        /*0518*/ 	.word	0x0500000f


	//   ....[6]....
        /*051c*/ 	.word	0x0500000f


	//   ....[7]....
        /*0520*/ 	.word	0x0500000f


	//   ....[8]....
        /*0524*/ 	.word	0x0500000f


	//   ....[9]....
        /*0528*/ 	.word	0x0500000f


	//   ....[10]....
        /*052c*/ 	.word	0x0500000f


	//   ....[11]....
        /*0530*/ 	.word	0x0500000f


	//   ....[12]....
        /*0534*/ 	.word	0x0500000f


	//   ....[13]....
        /*0538*/ 	.word	0x0500000f


	//   ....[14]....
        /*053c*/ 	.word	0x0500000f


	//   ....[15]....
        /*0540*/ 	.word	0x0500000f


	//   ....[16]....
        /*0544*/ 	.word	0x0500000f


	//----- nvinfo : EIATTR_COOP_GROUP_INSTR_OFFSETS
	.align		4
.L_965:
        /*0548*/ 	.byte	0x04, 0x28
        /*054a*/ 	.short	(.L_967 - .L_966)


	//   ....[0]....
.L_966:
        /*054c*/ 	.word	0x00000080


	//   ....[1]....
        /*0550*/ 	.word	0x00000090


	//   ....[2]....
        /*0554*/ 	.word	0x000002d0


	//   ....[3]....
        /*0558*/ 	.word	0x00000430


	//   ....[4]....
        /*055c*/ 	.word	0x00000550


	//   ....[5]....
        /*0560*/ 	.word	0x000006b0


	//   ....[6]....
        /*0564*/ 	.word	0x00001e60


	//   ....[7]....
        /*0568*/ 	.word	0x00002780


	//   ....[8]....
        /*056c*/ 	.word	0x00003ac0


	//   ....[9]....
        /*0570*/ 	.word	0x00004330


	//   ....[10]....
        /*0574*/ 	.word	0x00004450


	//   ....[11]....
        /*0578*/ 	.word	0x00004c70


	//   ....[12]....
        /*057c*/ 	.word	0x00004cd0


	//   ....[13]....
        /*0580*/ 	.word	0x00006630


	//   ....[14]....
        /*0584*/ 	.word	0x00006f80


	//   ....[15]....
        /*0588*/ 	.word	0x00007b70


	//   ....[16]....
        /*058c*/ 	.word	0x00007c70


	//   ....[17]....
        /*0590*/ 	.word	0x00008490


	//   ....[18]....
        /*0594*/ 	.word	0x00008510


	//   ....[19]....
        /*0598*/ 	.word	0x0000ace0


	//   ....[20]....
        /*059c*/ 	.word	0x0000acf0


	//   ....[21]....
        /*05a0*/ 	.word	0x0000ad20


	//   ....[22]....
        /*05a4*/ 	.word	0x0000ad30


	//   ....[23]....
        /*05a8*/ 	.word	0x0000cb10


	//   ....[24]....
        /*05ac*/ 	.word	0x0000d450


	//   ....[25]....
        /*05b0*/ 	.word	0x0000e040


	//   ....[26]....
        /*05b4*/ 	.word	0x0000e140


	//   ....[27]....
        /*05b8*/ 	.word	0x0000e960


	//   ....[28]....
        /*05bc*/ 	.word	0x0000e9e0


	//   ....[29]....
        /*05c0*/ 	.word	0x0000fb50


	//   ....[30]....
        /*05c4*/ 	.word	0x0000fb80


	//   ....[31]....
        /*05c8*/ 	.word	0x0000fc30


	//   ....[32]....
        /*05cc*/ 	.word	0x0000fc50


	//   ....[33]....
        /*05d0*/ 	.word	0x00011000


	//   ....[34]....
        /*05d4*/ 	.word	0x00011040


	//   ....[35]....
        /*05d8*/ 	.word	0x00011070


	//   ....[36]....
        /*05dc*/ 	.word	0x000110a0


	//   ....[37]....
        /*05e0*/ 	.word	0x00011780


	//   ....[38]....
        /*05e4*/ 	.word	0x000117b0


	//   ....[39]....
        /*05e8*/ 	.word	0x00011870


	//   ....[40]....
        /*05ec*/ 	.word	0x00011890


	//   ....[41]....
        /*05f0*/ 	.word	0x00011950


	//   ....[42]....
        /*05f4*/ 	.word	0x00011970


	//   ....[43]....
        /*05f8*/ 	.word	0x00011a40


	//   ....[44]....
        /*05fc*/ 	.word	0x00011a60


	//   ....[45]....
        /*0600*/ 	.word	0x00011e10


	//   ....[46]....
        /*0604*/ 	.word	0x00011e20


	//   ....[47]....
        /*0608*/ 	.word	0x00012260


	//   ....[48]....
        /*060c*/ 	.word	0x00012270


	//   ....[49]....
        /*0610*/ 	.word	0x00012fa0


	//   ....[50]....
        /*0614*/ 	.word	0x00012fc0


	//   ....[51]....
        /*0618*/ 	.word	0x00013080


	//   ....[52]....
        /*061c*/ 	.word	0x000130a0


	//   ....[53]....
        /*0620*/ 	.word	0x00013160


	//   ....[54]....
        /*0624*/ 	.word	0x00013180


	//   ....[55]....
        /*0628*/ 	.word	0x00013250


	//   ....[56]....
        /*062c*/ 	.word	0x00013270


	//   ....[57]....
        /*0630*/ 	.word	0x000133d0


	//   ....[58]....
        /*0634*/ 	.word	0x000135c0


	//   ....[59]....
        /*0638*/ 	.word	0x000135f0


	//   ....[60]....
        /*063c*/ 	.word	0x00013620


	//   ....[61]....
        /*0640*/ 	.word	0x00013650


	//   ....[62]....
        /*0644*/ 	.word	0x00013680


	//   ....[63]....
        /*0648*/ 	.word	0x000136b0


	//   ....[64]....
        /*064c*/ 	.word	0x00013820


	//   ....[65]....
        /*0650*/ 	.word	0x00013850


	//   ....[66]....
        /*0654*/ 	.word	0x00013880


	//   ....[67]....
        /*0658*/ 	.word	0x000138b0


	//   ....[68]....
        /*065c*/ 	.word	0x000138e0


	//   ....[69]....
        /*0660*/ 	.word	0x00013910


	//   ....[70]....
        /*0664*/ 	.word	0x000139a0


	//   ....[71]....
        /*0668*/ 	.word	0x000139d0


	//   ....[72]....
        /*066c*/ 	.word	0x000139e0


	//   ....[73]....
        /*0670*/ 	.word	0x00013a20


	//   ....[74]....
        /*0674*/ 	.word	0x00015b10


	//   ....[75]....
        /*0678*/ 	.word	0x00015b30


	//   ....[76]....
        /*067c*/ 	.word	0x00015bd0


	//   ....[77]....
        /*0680*/ 	.word	0x00015bf0


	//   ....[78]....
        /*0684*/ 	.word	0x00015c80


	//   ....[79]....
        /*0688*/ 	.word	0x00015ca0


	//   ....[80]....
        /*068c*/ 	.word	0x00015d30


	//   ....[81]....
        /*0690*/ 	.word	0x00015d50


	//   ....[82]....
        /*0694*/ 	.word	0x00015de0


	//   ....[83]....
        /*0698*/ 	.word	0x00015e00


	//   ....[84]....
        /*069c*/ 	.word	0x00015e90


	//   ....[85]....
        /*06a0*/ 	.word	0x00015eb0


	//   ....[86]....
        /*06a4*/ 	.word	0x00015f40


	//   ....[87]....
        /*06a8*/ 	.word	0x00015f60


	//   ....[88]....
        /*06ac*/ 	.word	0x00015f70


	//   ....[89]....
        /*06b0*/ 	.word	0x00015ff0


	//   ....[90]....
        /*06b4*/ 	.word	0x00016700


	//   ....[91]....
        /*06b8*/ 	.word	0x00016730


	//   ....[92]....
        /*06bc*/ 	.word	0x00016790


	//   ....[93]....
        /*06c0*/ 	.word	0x000167e0


	//   ....[94]....
        /*06c4*/ 	.word	0x00016830


	//   ....[95]....
        /*06c8*/ 	.word	0x00016880


	//   ....[96]....
        /*06cc*/ 	.word	0x000168d0


	//   ....[97]....
        /*06d0*/ 	.word	0x00016920


	//   ....[98]....
        /*06d4*/ 	.word	0x00016970


	//   ....[99]....
        /*06d8*/ 	.word	0x000169c0


	//   ....[100]....
        /*06dc*/ 	.word	0x00016a10


	//   ....[101]....
        /*06e0*/ 	.word	0x00016a60


	//   ....[102]....
        /*06e4*/ 	.word	0x00016ab0


	//   ....[103]....
        /*06e8*/ 	.word	0x00016af0


	//   ....[104]....
        /*06ec*/ 	.word	0x00016b10


	//   ....[105]....
        /*06f0*/ 	.word	0x00016b50


	//   ....[106]....
        /*06f4*/ 	.word	0x00017280


	//   ....[107]....
        /*06f8*/ 	.word	0x000172b0


	//   ....[108]....
        /*06fc*/ 	.word	0x00017310


	//   ....[109]....
        /*0700*/ 	.word	0x00017320


	//   ....[110]....
        /*0704*/ 	.word	0x00017370


	//   ....[111]....
        /*0708*/ 	.word	0x00017380


	//   ....[112]....
        /*070c*/ 	.word	0x000173d0


	//   ....[113]....
        /*0710*/ 	.word	0x000173e0


	//   ....[114]....
        /*0714*/ 	.word	0x00017430


	//   ....[115]....
        /*0718*/ 	.word	0x00017440


	//   ....[116]....
        /*071c*/ 	.word	0x00017490


	//   ....[117]....
        /*0720*/ 	.word	0x000174a0


	//   ....[118]....
        /*0724*/ 	.word	0x000174f0


	//   ....[119]....
        /*0728*/ 	.word	0x00017500


	//   ....[120]....
        /*072c*/ 	.word	0x00017510


	//   ....[121]....
        /*0730*/ 	.word	0x00017560


	//   ....[122]....
        /*0734*/ 	.word	0x000177b0


	//   ....[123]....
        /*0738*/ 	.word	0x000177d0


	//   ....[124]....
        /*073c*/ 	.word	0x000177e0


	//   ....[125]....
        /*0740*/ 	.word	0x00017850


	//   ....[126]....
        /*0744*/ 	.word	0x00017860


	//   ....[127]....
        /*0748*/ 	.word	0x000178d0


	//   ....[128]....
        /*074c*/ 	.word	0x000178e0


	//   ....[129]....
        /*0750*/ 	.word	0x00017950


	//   ....[130]....
        /*0754*/ 	.word	0x00017960


	//   ....[131]....
        /*0758*/ 	.word	0x000179d0


	//   ....[132]....
        /*075c*/ 	.word	0x000179e0


	//   ....[133]....
        /*0760*/ 	.word	0x00017a50


	//   ....[134]....
        /*0764*/ 	.word	0x00017a60


	//   ....[135]....
        /*0768*/ 	.word	0x00017ad0


	//   ....[136]....
        /*076c*/ 	.word	0x00017ae0


	//   ....[137]....
        /*0770*/ 	.word	0x00017af0


	//   ....[138]....
        /*0774*/ 	.word	0x00018060


	//   ....[139]....
        /*0778*/ 	.word	0x000180a0


	//   ....[140]....
        /*077c*/ 	.word	0x000180e0


	//   ....[141]....
        /*0780*/ 	.word	0x00018100


	//   ....[142]....
        /*0784*/ 	.word	0x00018110


	//   ....[143]....
        /*0788*/ 	.word	0x00018130


	//   ....[144]....
        /*078c*/ 	.word	0x000181a0


	//   ....[145]....
        /*0790*/ 	.word	0x000181c0


	//   ....[146]....
        /*0794*/ 	.word	0x00018220


	//   ....[147]....
        /*0798*/ 	.word	0x00018240


	//   ....[148]....
        /*079c*/ 	.word	0x000182a0


	//   ....[149]....
        /*07a0*/ 	.word	0x000182c0


	//   ....[150]....
        /*07a4*/ 	.word	0x00018320


	//   ....[151]....
        /*07a8*/ 	.word	0x00018340


	//   ....[152]....
        /*07ac*/ 	.word	0x00018390


	//   ....[153]....
        /*07b0*/ 	.word	0x000183b0


	//   ....[154]....
        /*07b4*/ 	.word	0x00018800


	//   ....[155]....
        /*07b8*/ 	.word	0x00018810


	//   ....[156]....
        /*07bc*/ 	.word	0x00018850


	//   ....[157]....
        /*07c0*/ 	.word	0x00018890


	//   ....[158]....
        /*07c4*/ 	.word	0x000188c0


	//   ....[159]....
        /*07c8*/ 	.word	0x000188f0


	//   ....[160]....
        /*07cc*/ 	.word	0x00018920


	//   ....[161]....
        /*07d0*/ 	.word	0x00018950


	//   ....[162]....
        /*07d4*/ 	.word	0x00018b00


	//   ....[163]....
        /*07d8*/ 	.word	0x00018b30


	//   ....[164]....
        /*07dc*/ 	.word	0x00018b60


	//   ....[165]....
        /*07e0*/ 	.word	0x00018b90


	//   ....[166]....
        /*07e4*/ 	.word	0x00018bc0


	//   ....[167]....
        /*07e8*/ 	.word	0x00018bf0


	//   ....[168]....
        /*07ec*/ 	.word	0x00018cb0


	//   ....[169]....
        /*07f0*/ 	.word	0x00018cd0


	//   ....[170]....
        /*07f4*/ 	.word	0x00018cf0


	//   ....[171]....
        /*07f8*/ 	.word	0x00018d50


	//   ....[172]....
        /*07fc*/ 	.word	0x00019770


	//   ....[173]....
        /*0800*/ 	.word	0x00019df0


	//   ....[174]....
        /*0804*/ 	.word	0x00019ee0


	//   ....[175]....
        /*0808*/ 	.word	0x00019f80


	//   ....[176]....
        /*080c*/ 	.word	0x00019fe0


	//   ....[177]....
        /*0810*/ 	.word	0x0001a0e0


	//   ....[178]....
        /*0814*/ 	.word	0x0001a150


	//   ....[179]....
        /*0818*/ 	.word	0x0001a250


	//   ....[180]....
        /*081c*/ 	.word	0x0001a2c0


	//   ....[181]....
        /*0820*/ 	.word	0x0001a3c0


	//   ....[182]....
        /*0824*/ 	.word	0x0001a430


	//   ....[183]....
        /*0828*/ 	.word	0x0001a530


	//   ....[184]....
        /*082c*/ 	.word	0x0001a5a0


	//   ....[185]....
        /*0830*/ 	.word	0x0001a6a0


	//   ....[186]....
        /*0834*/ 	.word	0x0001a710


	//   ....[187]....
        /*0838*/ 	.word	0x0001a810


	//   ....[188]....
        /*083c*/ 	.word	0x0001a880


	//   ....[189]....
        /*0840*/ 	.word	0x0001a920


	//   ....[190]....
        /*0844*/ 	.word	0x0001aa20


	//   ....[191]....
        /*0848*/ 	.word	0x0001aa90


	//   ....[192]....
        /*084c*/ 	.word	0x0001ab10


	//   ....[193]....
        /*0850*/ 	.word	0x0001abd0


	//   ....[194]....
        /*0854*/ 	.word	0x0001ac50


	//   ....[195]....
        /*0858*/ 	.word	0x0001ad20


	//   ....[196]....
        /*085c*/ 	.word	0x0001ada0


	//   ....[197]....
        /*0860*/ 	.word	0x0001ae70


	//   ....[198]....
        /*0864*/ 	.word	0x0001aef0


	//   ....[199]....
        /*0868*/ 	.word	0x0001afc0


	//   ....[200]....
        /*086c*/ 	.word	0x0001b040


	//   ....[201]....
        /*0870*/ 	.word	0x0001b110


	//   ....[202]....
        /*0874*/ 	.word	0x0001b190


	//   ....[203]....
        /*0878*/ 	.word	0x0001b250


	//   ....[204]....
        /*087c*/ 	.word	0x0001b2d0


	//   ....[205]....
        /*0880*/ 	.word	0x0001b380


	//   ....[206]....
        /*0884*/ 	.word	0x0001b4b0


	//   ....[207]....
        /*0888*/ 	.word	0x0001b550


	//   ....[208]....
        /*088c*/ 	.word	0x0001b5c0


	//   ....[209]....
        /*0890*/ 	.word	0x0001b680


	//   ....[210]....
        /*0894*/ 	.word	0x0001b6e0


	//   ....[211]....
        /*0898*/ 	.word	0x0001b7a0


	//   ....[212]....
        /*089c*/ 	.word	0x0001b800


	//   ....[213]....
        /*08a0*/ 	.word	0x0001b8c0


	//   ....[214]....
        /*08a4*/ 	.word	0x0001b920


	//   ....[215]....
        /*08a8*/ 	.word	0x0001b9e0


	//   ....[216]....
        /*08ac*/ 	.word	0x0001ba40


	//   ....[217]....
        /*08b0*/ 	.word	0x0001bb00


	//   ....[218]....
        /*08b4*/ 	.word	0x0001bb60


	//   ....[219]....
        /*08b8*/ 	.word	0x0001bc20


	//   ....[220]....
        /*08bc*/ 	.word	0x0001bc80


	//   ....[221]....
        /*08c0*/ 	.word	0x0001bd40


	//   ....[222]....
        /*08c4*/ 	.word	0x0001be30


	//   ....[223]....
        /*08c8*/ 	.word	0x0001bed0


	//   ....[224]....
        /*08cc*/ 	.word	0x0001bf30


	//   ....[225]....
        /*08d0*/ 	.word	0x0001c010


	//   ....[226]....
        /*08d4*/ 	.word	0x0001c070


	//   ....[227]....
        /*08d8*/ 	.word	0x0001c150


	//   ....[228]....
        /*08dc*/ 	.word	0x0001c1b0


	//   ....[229]....
        /*08e0*/ 	.word	0x0001c290


	//   ....[230]....
        /*08e4*/ 	.word	0x0001c2f0


	//   ....[231]....
        /*08e8*/ 	.word	0x0001c3d0


	//   ....[232]....
        /*08ec*/ 	.word	0x0001c430


	//   ....[233]....
        /*08f0*/ 	.word	0x0001c510


	//   ....[234]....
        /*08f4*/ 	.word	0x0001c570


	//   ....[235]....
        /*08f8*/ 	.word	0x0001c650


	//   ....[236]....
        /*08fc*/ 	.word	0x0001c6b0


	//   ....[237]....
        /*0900*/ 	.word	0x0001c780


	//   ....[238]....
        /*0904*/ 	.word	0x0001c8a0


	//   ....[239]....
        /*0908*/ 	.word	0x0001c940


	//   ....[240]....
        /*090c*/ 	.word	0x0001ca00


	//   ....[241]....
        /*0910*/ 	.word	0x0001cad0


	//   ....[242]....
        /*0914*/ 	.word	0x0001cb30


	//   ....[243]....
        /*0918*/ 	.word	0x0001cc10


	//   ....[244]....
        /*091c*/ 	.word	0x0001cc70


	//   ....[245]....
        /*0920*/ 	.word	0x0001cd40


	//   ....[246]....
        /*0924*/ 	.word	0x0001cda0


	//   ....[247]....
        /*0928*/ 	.word	0x0001ce70


	//   ....[248]....
        /*092c*/ 	.word	0x0001ced0


	//   ....[249]....
        /*0930*/ 	.word	0x0001cfb0


	//   ....[250]....
        /*0934*/ 	.word	0x0001d010


	//   ....[251]....
        /*0938*/ 	.word	0x0001d0e0


	//   ....[252]....
        /*093c*/ 	.word	0x0001d140


	//   ....[253]....
        /*0940*/ 	.word	0x0001d200


	//   ....[254]....
        /*0944*/ 	.word	0x0001d290


	//   ....[255]....
        /*0948*/ 	.word	0x0001d330


	//   ....[0]....
        /*094c*/ 	.word	0x0001d4a0


	//   ....[1]....
        /*0950*/ 	.word	0x0001d510


	//   ....[2]....
        /*0954*/ 	.word	0x0001d590


	//   ....[3]....
        /*0958*/ 	.word	0x0001d600


	//   ....[4]....
        /*095c*/ 	.word	0x0001d670


	//   ....[5]....
        /*0960*/ 	.word	0x0001d6f0


	//   ....[6]....
        /*0964*/ 	.word	0x0001d770


	//   ....[7]....
        /*0968*/ 	.word	0x0001d800


	//   ....[8]....
        /*096c*/ 	.word	0x0001d870


	//   ....[9]....
        /*0970*/ 	.word	0x0001d8e0


	//   ....[10]....
        /*0974*/ 	.word	0x0001d950


	//   ....[11]....
        /*0978*/ 	.word	0x0001d9d0


	//   ....[12]....
        /*097c*/ 	.word	0x0001da40


	//   ....[13]....
        /*0980*/ 	.word	0x0001dad0


	//   ....[14]....
        /*0984*/ 	.word	0x0001db30


	//   ....[15]....
        /*0988*/ 	.word	0x0001dbc0


	//   ....[16]....
        /*098c*/ 	.word	0x0001dcf0


	//----- nvinfo : EIATTR_REG_RECONFIG
	.align		4
.L_967:
        /*0990*/ 	.byte	0x01, 0x54
	.zero		2


	//----- nvinfo : EIATTR_SYSCALL_OFFSETS
	.align		4
        /*0994*/ 	.byte	0x04, 0x46
        /*0996*/ 	.short	(.L_969 - .L_968)


	//   ....[0]....
.L_968:
        /*0998*/ 	.word	0x00002040


	//   ....[1]....
        /*099c*/ 	.word	0x00015200


	//   ....[2]....
        /*09a0*/ 	.word	0x00015350


	//   ....[3]....
        /*09a4*/ 	.word	0x00015440


	//   ....[4]....
        /*09a8*/ 	.word	0x00016340


	//----- nvinfo : EIATTR_MBARRIER_INSTR_OFFSETS
	.align		4
.L_969:
        /*09ac*/ 	.byte	0x04, 0x39
        /*09ae*/ 	.short	(.L_971 - .L_970)


	//   ....[0]....
.L_970:
        /*09b0*/ 	.word	0x00000180
        /*09b4*/ 	.word	0x000000ff
        /*09b8*/ 	.word	0x00028800
        /*09bc*/ 	.short	0x0100
        /*09be*/ 	.byte	0x08
	.zero		1


	//   ....[1]....
        /*09c0*/ 	.word	0x00000190
        /*09c4*/ 	.word	0x000000ff
        /*09c8*/ 	.word	0x00028820
        /*09cc*/ 	.short	0x0100
        /*09ce*/ 	.byte	0x08
	.zero		1


	//   ....[2]....
        /*09d0*/ 	.word	0x00000280
        /*09d4*/ 	.word	0x000000ff
        /*09d8*/ 	.word	0x00028830
        /*09dc*/ 	.short	0x0100
        /*09de*/ 	.byte	0x08
	.zero		1


	//   ....[3]....
        /*09e0*/ 	.word	0x00000290
        /*09e4*/ 	.word	0x000000ff
        /*09e8*/ 	.word	0x00028840
        /*09ec*/ 	.short	0x0100
        /*09ee*/ 	.byte	0x08
	.zero		1


	//   ....[4]....
        /*09f0*/ 	.word	0x000002a0
        /*09f4*/ 	.word	0x000000ff
        /*09f8*/ 	.word	0x00028838
        /*09fc*/ 	.short	0x0100
        /*09fe*/ 	.byte	0x08
	.zero		1


	//   ....[5]....
        /*0a00*/ 	.word	0x000002b0
        /*0a04*/ 	.word	0x000000ff
        /*0a08*/ 	.word	0x00028848
        /*0a0c*/ 	.short	0x0100
        /*0a0e*/ 	.byte	0x08
	.zero		1


	//   ....[6]....
        /*0a10*/ 	.word	0x000003e0
        /*0a14*/ 	.word	0x000000ff
        /*0a18*/ 	.word	0x00028850
        /*0a1c*/ 	.short	0x0100
        /*0a1e*/ 	.byte	0x08
	.zero		1


	//   ....[7]....
        /*0a20*/ 	.word	0x000003f0
        /*0a24*/ 	.word	0x000000ff
        /*0a28*/ 	.word	0x00028860
        /*0a2c*/ 	.short	0x0100
        /*0a2e*/ 	.byte	0x08
	.zero		1


	//   ....[8]....
        /*0a30*/ 	.word	0x00000400
        /*0a34*/ 	.word	0x000000ff
        /*0a38*/ 	.word	0x00028858
        /*0a3c*/ 	.short	0x0100
        /*0a3e*/ 	.byte	0x08
	.zero		1


	//   ....[9]....
        /*0a40*/ 	.word	0x00000410
        /*0a44*/ 	.word	0x000000ff
        /*0a48*/ 	.word	0x00028868
        /*0a4c*/ 	.short	0x0100
        /*0a4e*/ 	.byte	0x08
	.zero		1


	//   ....[10]....
        /*0a50*/ 	.word	0x00000500
        /*0a54*/ 	.word	0x000000ff
        /*0a58*/ 	.word	0x00028870
        /*0a5c*/ 	.short	0x0100
        /*0a5e*/ 	.byte	0x06
	.zero		1


	//   ....[11]....
        /*0a60*/ 	.word	0x00000510
        /*0a64*/ 	.word	0x000000ff
        /*0a68*/ 	.word	0x00028880
        /*0a6c*/ 	.short	0x0100
        /*0a6e*/ 	.byte	0x06
	.zero		1


	//   ....[12]....
        /*0a70*/ 	.word	0x00000520
        /*0a74*/ 	.word	0x000000ff
        /*0a78*/ 	.word	0x00028878
        /*0a7c*/ 	.short	0x0100
        /*0a7e*/ 	.byte	0x06
	.zero		1


	//   ....[13]....
        /*0a80*/ 	.word	0x00000530
        /*0a84*/ 	.word	0x000000ff
        /*0a88*/ 	.word	0x00028888
        /*0a8c*/ 	.short	0x0100
        /*0a8e*/ 	.byte	0x06
	.zero		1


	//   ....[14]....
        /*0a90*/ 	.word	0x00000660
        /*0a94*/ 	.word	0x000000ff
        /*0a98*/ 	.word	0x00028890
        /*0a9c*/ 	.short	0x0100
        /*0a9e*/ 	.byte	0x08
	.zero		1


	//   ....[15]....
        /*0aa0*/ 	.word	0x00000670
        /*0aa4*/ 	.word	0x000000ff
        /*0aa8*/ 	.word	0x000288a0
        /*0aac*/ 	.short	0x0100
        /*0aae*/ 	.byte	0x08
	.zero		1


	//   ....[16]....
        /*0ab0*/ 	.word	0x00000680
        /*0ab4*/ 	.word	0x000000ff
        /*0ab8*/ 	.word	0x00028898
        /*0abc*/ 	.short	0x0100
        /*0abe*/ 	.byte	0x08
	.zero		1


	//   ....[17]....
        /*0ac0*/ 	.word	0x00000690
        /*0ac4*/ 	.word	0x000000ff
        /*0ac8*/ 	.word	0x000288a8
        /*0acc*/ 	.short	0x0100
        /*0ace*/ 	.byte	0x08
	.zero		1


	//   ....[18]....
        /*0ad0*/ 	.word	0x000007d0
        /*0ad4*/ 	.word	0x000000ff
        /*0ad8*/ 	.word	0x000288b0
        /*0adc*/ 	.short	0x0100
        /*0ade*/ 	.byte	0x08
	.zero		1


	//   ....[19]....
        /*0ae0*/ 	.word	0x000007e0
        /*0ae4*/ 	.word	0x000000ff
        /*0ae8*/ 	.word	0x000288c0
        /*0aec*/ 	.short	0x0100
        /*0aee*/ 	.byte	0x08
	.zero		1


	//   ....[20]....
        /*0af0*/ 	.word	0x000007f0
        /*0af4*/ 	.word	0x000000ff
        /*0af8*/ 	.word	0x000288b8
        /*0afc*/ 	.short	0x0100
        /*0afe*/ 	.byte	0x08
	.zero		1


	//   ....[21]....
        /*0b00*/ 	.word	0x00000800
        /*0b04*/ 	.word	0x000000ff
        /*0b08*/ 	.word	0x000288c8
        /*0b0c*/ 	.short	0x0100
        /*0b0e*/ 	.byte	0x08
	.zero		1


	//   ....[22]....
        /*0b10*/ 	.word	0x000020e0
        /*0b14*/ 	.word	0x000000ff
        /*0b18*/ 	.word	0x00028800
        /*0b1c*/ 	.short	0x010a
        /*0b1e*/ 	.byte	0x28
	.zero		1


	//   ....[23]....
        /*0b20*/ 	.word	0x00002160
        /*0b24*/ 	.word	0x00000059
        /*0b28*/ 	.word	0x00028830
        /*0b2c*/ 	.short	0x010a
        /*0b2e*/ 	.byte	0x3f
	.zero		1


	//   ....[24]....
        /*0b30*/ 	.word	0x000021a0
        /*0b34*/ 	.word	0x00000059
        /*0b38*/ 	.word	0x00028830
        /*0b3c*/ 	.short	0x010a
        /*0b3e*/ 	.byte	0x3f
	.zero		1


	//   ....[25]....
        /*0b40*/ 	.word	0x00002b20
        /*0b44*/ 	.word	0x000000ff
        /*0b48*/ 	.word	0x00000000
        /*0b4c*/ 	.short	0x0101
        /*0b4e*/ 	.byte	0x06
	.zero		1


	//   ....[26]....
        /*0b50*/ 	.word	0x00005d10
        /*0b54*/ 	.word	0x000000ff
        /*0b58*/ 	.word	0x00028830
        /*0b5c*/ 	.short	0x010a
        /*0b5e*/ 	.byte	0x06
	.zero		1


	//   ....[27]....
        /*0b60*/ 	.word	0x00005d50
        /*0b64*/ 	.word	0x000000ff
        /*0b68*/ 	.word	0x00028830
        /*0b6c*/ 	.short	0x010a
        /*0b6e*/ 	.byte	0x06
	.zero		1


	//   ....[28]....
        /*0b70*/ 	.word	0x000060d0
        /*0b74*/ 	.word	0x000000ff
        /*0b78*/ 	.word	0x00028850
        /*0b7c*/ 	.short	0x010a
        /*0b7e*/ 	.byte	0x06
	.zero		1


	//   ....[29]....
        /*0b80*/ 	.word	0x00006110
        /*0b84*/ 	.word	0x000000ff
        /*0b88*/ 	.word	0x00028850
        /*0b8c*/ 	.short	0x010a
        /*0b8e*/ 	.byte	0x06
	.zero		1


	//   ....[30]....
        /*0b90*/ 	.word	0x00006990
        /*0b94*/ 	.word	0x000000ff
        /*0b98*/ 	.word	0x00000000
        /*0b9c*/ 	.short	0x0101
        /*0b9e*/ 	.byte	0x06
	.zero		1


	//   ....[31]....
        /*0ba0*/ 	.word	0x00008ff0
        /*0ba4*/ 	.word	0x000000ff
        /*0ba8*/ 	.word	0x00000000
        /*0bac*/ 	.short	0x0101
        /*0bae*/ 	.byte	0x0a
	.zero		1


	//   ....[32]....
        /*0bb0*/ 	.word	0x00009940
        /*0bb4*/ 	.word	0x000000ff
        /*0bb8*/ 	.word	0x00028830
        /*0bbc*/ 	.short	0x010a
        /*0bbe*/ 	.byte	0x06
	.zero		1


	//   ....[33]....
        /*0bc0*/ 	.word	0x00009980
        /*0bc4*/ 	.word	0x000000ff
        /*0bc8*/ 	.word	0x00028830
        /*0bcc*/ 	.short	0x010a
        /*0bce*/ 	.byte	0x06
	.zero		1


	//   ....[34]....
        /*0bd0*/ 	.word	0x00009d00
        /*0bd4*/ 	.word	0x000000ff
        /*0bd8*/ 	.word	0x00028850
        /*0bdc*/ 	.short	0x010a
        /*0bde*/ 	.byte	0x06
	.zero		1


	//   ....[35]....
        /*0be0*/ 	.word	0x00009d40
        /*0be4*/ 	.word	0x000000ff
        /*0be8*/ 	.word	0x00028850
        /*0bec*/ 	.short	0x010a
        /*0bee*/ 	.byte	0x06
	.zero		1


	//   ....[36]....
        /*0bf0*/ 	.word	0x0000a5a0
        /*0bf4*/ 	.word	0x000000ff
        /*0bf8*/ 	.word	0x00000000
        /*0bfc*/ 	.short	0x0101
        /*0bfe*/ 	.byte	0x07
	.zero		1


	//   ....[37]....
        /*0c00*/ 	.word	0x0000bb10
        /*0c04*/ 	.word	0x000000ff
        /*0c08*/ 	.word	0x00000000
        /*0c0c*/ 	.short	0x0101
        /*0c0e*/ 	.byte	0x07
	.zero		1


	//   ....[38]....
        /*0c10*/ 	.word	0x0000c220
        /*0c14*/ 	.word	0x000000ff
        /*0c18*/ 	.word	0x00028830
        /*0c1c*/ 	.short	0x010a
        /*0c1e*/ 	.byte	0x06
	.zero		1


	//   ....[39]....
        /*0c20*/ 	.word	0x0000c260
        /*0c24*/ 	.word	0x000000ff
        /*0c28*/ 	.word	0x00028830
        /*0c2c*/ 	.short	0x010a
        /*0c2e*/ 	.byte	0x06
	.zero		1


	//   ....[40]....
        /*0c30*/ 	.word	0x0000c5b0
        /*0c34*/ 	.word	0x000000ff
        /*0c38*/ 	.word	0x00028850
        /*0c3c*/ 	.short	0x010a
        /*0c3e*/ 	.byte	0x06
	.zero		1


	//   ....[41]....
        /*0c40*/ 	.word	0x0000c5f0
        /*0c44*/ 	.word	0x000000ff
        /*0c48*/ 	.word	0x00028850
        /*0c4c*/ 	.short	0x010a
        /*0c4e*/ 	.byte	0x06
	.zero		1


	//   ....[42]....
        /*0c50*/ 	.word	0x0000ce60
        /*0c54*/ 	.word	0x000000ff
        /*0c58*/ 	.word	0x00000000
        /*0c5c*/ 	.short	0x0101
        /*0c5e*/ 	.byte	0x06
	.zero		1


	//   ....[43]....
        /*0c60*/ 	.word	0x0000f4c0
        /*0c64*/ 	.word	0x000000ff
        /*0c68*/ 	.word	0x00000000
        /*0c6c*/ 	.short	0x0101
        /*0c6e*/ 	.byte	0x07
	.zero		1


	//   ....[44]....
        /*0c70*/ 	.word	0x0000fac0
        /*0c74*/ 	.word	0x000000ff
        /*0c78*/ 	.word	0x00028850
        /*0c7c*/ 	.short	0x010a
        /*0c7e*/ 	.byte	0x05
	.zero		1


	//   ....[45]....
        /*0c80*/ 	.word	0x0000fb00
        /*0c84*/ 	.word	0x000000ff
        /*0c88*/ 	.word	0x00028850
        /*0c8c*/ 	.short	0x010a
        /*0c8e*/ 	.byte	0x05
	.zero		1


	//   ....[46]....
        /*0c90*/ 	.word	0x000100a0
        /*0c94*/ 	.word	0x000000ff
        /*0c98*/ 	.word	0x00000000
        /*0c9c*/ 	.short	0x0101
        /*0c9e*/ 	.byte	0x04
	.zero		1


	//   ....[47]....
        /*0ca0*/ 	.word	0x00011770
        /*0ca4*/ 	.word	0x00000015
        /*0ca8*/ 	.word	0x00000000
        /*0cac*/ 	.short	0x0101
        /*0cae*/ 	.byte	0x3f
	.zero		1


	//   ....[48]....
        /*0cb0*/ 	.word	0x00011c10
        /*0cb4*/ 	.word	0x00000015
        /*0cb8*/ 	.word	0x00000000
        /*0cbc*/ 	.short	0x0101
        /*0cbe*/ 	.byte	0x3f
	.zero		1


	//   ....[49]....
        /*0cc0*/ 	.word	0x00015940
        /*0cc4*/ 	.word	0x00000007
        /*0cc8*/ 	.word	0x00028840
        /*0ccc*/ 	.short	0x010a
        /*0cce*/ 	.byte	0x3f
	.zero		1


	//   ....[50]....
        /*0cd0*/ 	.word	0x000160a0
        /*0cd4*/ 	.word	0x00000007
        /*0cd8*/ 	.word	0x00028830
        /*0cdc*/ 	.short	0x0107
        /*0cde*/ 	.byte	0x3f
	.zero		1


	//   ....[51]....
        /*0ce0*/ 	.word	0x00016160
        /*0ce4*/ 	.word	0x00000007
        /*0ce8*/ 	.word	0x00028830
        /*0cec*/ 	.short	0x0101
        /*0cee*/ 	.byte	0x3f
	.zero		1


	//   ....[52]....
        /*0cf0*/ 	.word	0x00016c40
        /*0cf4*/ 	.word	0x00000016
        /*0cf8*/ 	.word	0x00028800
        /*0cfc*/ 	.short	0x0107
        /*0cfe*/ 	.byte	0x3f
	.zero		1


	//   ....[53]....
        /*0d00*/ 	.word	0x00016d50
        /*0d04*/ 	.word	0x00000016
        /*0d08*/ 	.word	0x00028800
        /*0d0c*/ 	.short	0x0101
        /*0d0e*/ 	.byte	0x3f
	.zero		1


	//   ....[54]....
        /*0d10*/ 	.word	0x00016d70
        /*0d14*/ 	.word	0x00000016
        /*0d18*/ 	.word	0x00028820
        /*0d1c*/ 	.short	0x010a
        /*0d1e*/ 	.byte	0x3f
	.zero		1


	//   ....[55]....
        /*0d20*/ 	.word	0x000170f0
        /*0d24*/ 	.word	0x00000006
        /*0d28*/ 	.word	0x00028840
        /*0d2c*/ 	.short	0x010a
        /*0d2e*/ 	.byte	0x3f
	.zero		1


	//   ....[56]....
        /*0d30*/ 	.word	0x000175f0
        /*0d34*/ 	.word	0x00000006
        /*0d38*/ 	.word	0x00028830
        /*0d3c*/ 	.short	0x0107
        /*0d3e*/ 	.byte	0x3f
	.zero		1


	//   ....[57]....
        /*0d40*/ 	.word	0x000176a0
        /*0d44*/ 	.word	0x00000006
        /*0d48*/ 	.word	0x00028830
        /*0d4c*/ 	.short	0x0101
        /*0d4e*/ 	.byte	0x3f
	.zero		1


	//   ....[58]....
        /*0d50*/ 	.word	0x00017710
        /*0d54*/ 	.word	0x00000006
        /*0d58*/ 	.word	0x00028860
        /*0d5c*/ 	.short	0x010a
        /*0d5e*/ 	.byte	0x3f
	.zero		1


	//   ....[59]....
        /*0d60*/ 	.word	0x00017ca0
        /*0d64*/ 	.word	0x00000006
        /*0d68*/ 	.word	0x00028850
        /*0d6c*/ 	.short	0x0107
        /*0d6e*/ 	.byte	0x3f
	.zero		1


	//   ....[60]....
        /*0d70*/ 	.word	0x00017dc0
        /*0d74*/ 	.word	0x00000006
        /*0d78*/ 	.word	0x00028850
        /*0d7c*/ 	.short	0x0101
        /*0d7e*/ 	.byte	0x3f
	.zero		1


	//   ....[61]....
        /*0d80*/ 	.word	0x00017fc0
        /*0d84*/ 	.word	0x00000000
        /*0d88*/ 	.word	0x00028860
        /*0d8c*/ 	.short	0x010a
        /*0d8e*/ 	.byte	0x3f
	.zero		1


	//   ....[62]....
        /*0d90*/ 	.word	0x000184f0
        /*0d94*/ 	.word	0x00000000
        /*0d98*/ 	.word	0x00028850
        /*0d9c*/ 	.short	0x0107
        /*0d9e*/ 	.byte	0x3f
	.zero		1


	//   ....[63]....
        /*0da0*/ 	.word	0x000185a0
        /*0da4*/ 	.word	0x00000000
        /*0da8*/ 	.word	0x00028850
        /*0dac*/ 	.short	0x0101
        /*0dae*/ 	.byte	0x3f
	.zero		1


	//   ....[64]....
        /*0db0*/ 	.word	0x000196f0
        /*0db4*/ 	.word	0x00000004
        /*0db8*/ 	.word	0x00028820
        /*0dbc*/ 	.short	0x010a
        /*0dbe*/ 	.byte	0x3f
	.zero		1


	//   ....[65]....
        /*0dc0*/ 	.word	0x00019890
        /*0dc4*/ 	.word	0x00000005
        /*0dc8*/ 	.word	0x00028840
        /*0dcc*/ 	.short	0x010a
        /*0dce*/ 	.byte	0x3f
	.zero		1


	//   ....[66]....
        /*0dd0*/ 	.word	0x00019930
        /*0dd4*/ 	.word	0x00000019
        /*0dd8*/ 	.word	0x00028840
        /*0ddc*/ 	.short	0x010a
        /*0dde*/ 	.byte	0x3f
	.zero		1


	//   ....[67]....
        /*0de0*/ 	.word	0x00019970
        /*0de4*/ 	.word	0x00000005
        /*0de8*/ 	.word	0x00028860
        /*0dec*/ 	.short	0x010a
        /*0dee*/ 	.byte	0x3f
	.zero		1


	//   ....[68]....
        /*0df0*/ 	.word	0x000199b0
        /*0df4*/ 	.word	0x00000019
        /*0df8*/ 	.word	0x00028860
        /*0dfc*/ 	.short	0x010a
        /*0dfe*/ 	.byte	0x3f
	.zero		1


	//   ....[69]....
        /*0e00*/ 	.word	0x00019a20
        /*0e04*/ 	.word	0x00000003
        /*0e08*/ 	.word	0x00028800
        /*0e0c*/ 	.short	0x010a
        /*0e0e*/ 	.byte	0x3f
	.zero		1


	//   ....[70]....
        /*0e10*/ 	.word	0x00019a70
        /*0e14*/ 	.word	0x00000059
        /*0e18*/ 	.word	0x00028830
        /*0e1c*/ 	.short	0x010a
        /*0e1e*/ 	.byte	0x3f
	.zero		1


	//   ....[71]....
        /*0e20*/ 	.word	0x00019ad0
        /*0e24*/ 	.word	0x00000007
        /*0e28*/ 	.word	0x00028830
        /*0e2c*/ 	.short	0x010a
        /*0e2e*/ 	.byte	0x3f
	.zero		1


	//   ....[72]....
        /*0e30*/ 	.word	0x00019b30
        /*0e34*/ 	.word	0x00000007
        /*0e38*/ 	.word	0x00028850
        /*0e3c*/ 	.short	0x010a
        /*0e3e*/ 	.byte	0x3f
	.zero		1


	//   ....[73]....
        /*0e40*/ 	.word	0x00019b90
        /*0e44*/ 	.word	0x00000007
        /*0e48*/ 	.word	0x00028830
        /*0e4c*/ 	.short	0x010a
        /*0e4e*/ 	.byte	0x3f
	.zero		1


	//   ....[74]....
        /*0e50*/ 	.word	0x00019bf0
        /*0e54*/ 	.word	0x00000007
        /*0e58*/ 	.word	0x00028850
        /*0e5c*/ 	.short	0x010a
        /*0e5e*/ 	.byte	0x3f
	.zero		1


	//   ....[75]....
        /*0e60*/ 	.word	0x00019c50
        /*0e64*/ 	.word	0x00000007
        /*0e68*/ 	.word	0x00028830
        /*0e6c*/ 	.short	0x010a
        /*0e6e*/ 	.byte	0x3f
	.zero		1


	//   ....[76]....
        /*0e70*/ 	.word	0x00019cb0
        /*0e74*/ 	.word	0x00000007
        /*0e78*/ 	.word	0x00028850
        /*0e7c*/ 	.short	0x010a
        /*0e7e*/ 	.byte	0x3f
	.zero		1


	//   ....[77]....
        /*0e80*/ 	.word	0x00019d10
        /*0e84*/ 	.word	0x00000004
        /*0e88*/ 	.word	0x00028850
        /*0e8c*/ 	.short	0x010a
        /*0e8e*/ 	.byte	0x3f
	.zero		1


	//   ....[78]....
        /*0e90*/ 	.word	0x00019e30
        /*0e94*/ 	.word	0x00000007
        /*0e98*/ 	.word	0x00028840
        /*0e9c*/ 	.short	0x010a
        /*0e9e*/ 	.byte	0x3f
	.zero		1


	//   ....[79]....
        /*0ea0*/ 	.word	0x0001b3b0
        /*0ea4*/ 	.word	0x00000016
        /*0ea8*/ 	.word	0x00028820
        /*0eac*/ 	.short	0x010a
        /*0eae*/ 	.byte	0x3f
	.zero		1


	//   ....[80]....
        /*0eb0*/ 	.word	0x0001b400
        /*0eb4*/ 	.word	0x00000006
        /*0eb8*/ 	.word	0x00028840
        /*0ebc*/ 	.short	0x010a
        /*0ebe*/ 	.byte	0x3f
	.zero		1


	//   ....[81]....
        /*0ec0*/ 	.word	0x0001bd80
        /*0ec4*/ 	.word	0x00000006
        /*0ec8*/ 	.word	0x00028860
        /*0ecc*/ 	.short	0x010a
        /*0ece*/ 	.byte	0x3f
	.zero		1


	//   ....[82]....
        /*0ed0*/ 	.word	0x0001c7f0
        /*0ed4*/ 	.word	0x00000000
        /*0ed8*/ 	.word	0x00028860
        /*0edc*/ 	.short	0x010a
        /*0ede*/ 	.byte	0x3f
	.zero		1


	//   ....[83]....
        /*0ee0*/ 	.word	0x0001dc10
        /*0ee4*/ 	.word	0x00000004
        /*0ee8*/ 	.word	0x00028820
        /*0eec*/ 	.short	0x010a
        /*0eee*/ 	.byte	0x3f
	.zero		1


	//   ....[84]....
        /*0ef0*/ 	.word	0x0001ddb0
        /*0ef4*/ 	.word	0x00000005
        /*0ef8*/ 	.word	0x00028840
        /*0efc*/ 	.short	0x010a
        /*0efe*/ 	.byte	0x3f
	.zero		1


	//   ....[85]....
        /*0f00*/ 	.word	0x0001de00
        /*0f04*/ 	.word	0x00000019
        /*0f08*/ 	.word	0x00028840
        /*0f0c*/ 	.short	0x010a
        /*0f0e*/ 	.byte	0x3f
	.zero		1


	//   ....[86]....
        /*0f10*/ 	.word	0x0001de50
        /*0f14*/ 	.word	0x00000005
        /*0f18*/ 	.word	0x00028860
        /*0f1c*/ 	.short	0x010a
        /*0f1e*/ 	.byte	0x3f
	.zero		1


	//----- nvinfo : EIATTR_NUM_MBARRIERS
	.align		4
.L_971:
        /*0f20*/ 	.byte	0x03, 0x38
        /*0f22*/ 	.short	0x0016


	//----- nvinfo : EIATTR_EXIT_INSTR_OFFSETS
	.align		4
        /*0f24*/ 	.byte	0x04, 0x1c
        /*0f26*/ 	.short	(.L_973 - .L_972)


	//   ....[0]....
.L_972:
        /*0f28*/ 	.word	0x000009c0


	//   ....[1]....
        /*0f2c*/ 	.word	0x00013370


	//   ....[2]....
        /*0f30*/ 	.word	0x00019a00


	//----- nvinfo : EIATTR_MAX_THREADS
	.align		4
.L_973:
        /*0f34*/ 	.byte	0x04, 0x05
        /*0f36*/ 	.short	(.L_975 - .L_974)
.L_974:
        /*0f38*/ 	.word	0x00000180
        /*0f3c*/ 	.word	0x00000001
        /*0f40*/ 	.word	0x00000001


	//----- nvinfo : EIATTR_CRS_STACK_SIZE
	.align		4
.L_975:
        /*0f44*/ 	.byte	0x04, 0x1e
        /*0f46*/ 	.short	(.L_977 - .L_976)
.L_976:
        /*0f48*/ 	.word	0x00000000


	//----- nvinfo : EIATTR_CBANK_PARAM_SIZE
	.align		4
.L_977:
        /*0f4c*/ 	.byte	0x03, 0x19
        /*0f4e*/ 	.short	0x0af0


	//----- nvinfo : EIATTR_PARAM_CBANK
	.align		4
        /*0f50*/ 	.byte	0x04, 0x0a
        /*0f52*/ 	.short	(.L_979 - .L_978)
	.align		4
.L_978:
        /*0f54*/ 	.word	index@(.nv.constant0._ZN7cutlass13device_kernelIN5flash11enable_sm90INS1_16FlashAttnFwdSm90INS1_25CollectiveMainloopFwdSm90ILi2EN4cute5tupleIJNS5_1CILi1EEES8_S8_EEENS6_IJNS7_ILi128EEESA_SA_EEELi128ENS_10bfloat16_tEfNS_4arch4Sm90ELb0ELb1ELb1ELb1ELb1ELb0ELb0ELb1ELb1ELb1ELb1ELb0EEENS1_21CollectiveEpilogueFwdISB_S9_SC_SE_Li256ELb1ELb1ELb1ELb0EEENS1_36VarlenDynamicPersistentTileSchedulerILi128ELi128ELi256ELi128ELb1ELb1ELb1ELb1ELb0ELb1EEEEEEEEEvNT_6ParamsE)
        /*0f58*/ 	.short	0x0210
        /*0f5a*/ 	.short	0x0af0


	//----- nvinfo : EIATTR_SW_WAR
	.align		4
.L_979:
        /*0f5c*/ 	.byte	0x04, 0x36
        /*0f5e*/ 	.short	(.L_981 - .L_980)
.L_980:
        /*0f60*/ 	.word	0x00000008
.L_981:


//--------------------- .nv.info._ZN7cutlass13device_kernelIN5flash11enable_sm90INS1_16FlashAttnFwdSm90INS1_25CollectiveMainloopFwdSm90ILi2EN4cute5tupleIJNS5_1CILi1EEES8_S8_EEENS6_IJNS7_ILi128EEESA_SA_EEELi128ENS_10bfloat16_tEfNS_4arch4Sm90ELb0ELb1ELb1ELb1ELb1ELb1ELb0ELb1ELb1ELb1ELb1ELb0EEENS1_21CollectiveEpilogueFwdISB_S9_SC_SE_Li256ELb1ELb1ELb1ELb0EEENS1_36VarlenDynamicPersistentTileSchedulerILi128ELi128ELi256ELi128ELb1ELb1ELb1ELb1ELb0ELb1EEEEEEEEEvNT_6ParamsE --------------------------
	.section	.nv.info._ZN7cutlass13device_kernelIN5flash11enable_sm90INS1_16FlashAttnFwdSm90INS1_25CollectiveMainloopFwdSm90ILi2EN4cute5tupleIJNS5_1CILi1EEES8_S8_EEENS6_IJNS7_ILi128EEESA_SA_EEELi128ENS_10bfloat16_tEfNS_4arch4Sm90ELb0ELb1ELb1ELb1ELb1ELb1ELb0ELb1ELb1ELb1ELb1ELb0EEENS1_21CollectiveEpilogueFwdISB_S9_SC_SE_Li256ELb1ELb1ELb1ELb0EEENS1_36VarlenDynamicPersistentTileSchedulerILi128ELi128ELi256ELi128ELb1ELb1ELb1ELb1ELb0ELb1EEEEEEEEEvNT_6ParamsE,"",@"SHT_CUDA_INFO"
	.sectionflags	@""
	.align	4


	//----- nvinfo : EIATTR_CUDA_API_VERSION
	.align		4
        /*0000*/ 	.byte	0x04, 0x37
        /*0002*/ 	.short	(.L_983 - .L_982)
.L_982:
        /*0004*/ 	.word	0x00000082


	//----- nvinfo : EIATTR_KPARAM_INFO
	.align		4
.L_983:
        /*0008*/ 	.byte	0x04, 0x17
        /*000a*/ 	.short	(.L_985 - .L_984)
.L_984:
        /*000c*/ 	.word	0x00000000
        /*0010*/ 	.short	0x0000
        /*0012*/ 	.short	0x0070
        /*0014*/ 	.byte	0x00, 0xf0, 0x01, 0x2a


	//----- nvinfo : EIATTR_SPARSE_MMA_MASK
	.align		4
.L_985:
        /*0018*/ 	.byte	0x03, 0x50
        /*001a*/ 	.short	0x0000


	//----- nvinfo : EIATTR_MAXREG_COUNT
	.align		4
        /*001c*/ 	.byte	0x03, 0x1b
        /*001e*/ 	.short	0x00a8


	//----- nvinfo : EIATTR_NUM_BARRIERS
	.align		4
        /*0020*/ 	.byte	0x02, 0x4c
        /*0022*/ 	.byte	0x10
	.zero		1


	//----- nvinfo : EIATTR_EXTERNS
	.align		4
        /*0024*/ 	.byte	0x04, 0x0f
        /*0026*/ 	.short	(.L_987 - .L_986)


	//   ....[0]....
	.align		4
.L_986:
        /*0028*/ 	.word	index@(__assertfail)


	//----- nvinfo : EIATTR_ANNOTATIONS
	.align		4
.L_987:
        /*002c*/ 	.byte	0x04, 0x55
        /*002e*/ 	.short	(.L_989 - .L_988)


	//   ....[0]....
.L_988:
        /* <DEDUP_REMOVED lines=21> */


	//----- nvinfo : EIATTR_MERCURY_ISA_VERSION
	.align		4
.L_989:
        /*0170*/ 	.byte	0x03, 0x5f
        /*0172*/ 	.short	0x0101


	//----- nvinfo : EIATTR_UNUSED_LOAD_BYTE_OFFSET
	.align		4
        /*0174*/ 	.byte	0x04, 0x44
        /*0176*/ 	.short	(.L_991 - .L_990)


	//   ....[0]....
.L_990:
        /*0178*/ 	.word	0x00000a60
        /*017c*/ 	.word	0x0000fff0


	//   ....[1]....
        /*0180*/ 	.word	0x0001dcd0
        /*0184*/ 	.word	0x0000fff0


	//----- nvinfo : EIATTR_INT_WARP_WIDE_INSTR_OFFSETS
	.align		4
.L_991:
        /*0188*/ 	.byte	0x04, 0x31
        /*018a*/ 	.short	(.L_993 - .L_992)


	//   ....[0]....
.L_992:
        /*018c*/ 	.word	0x00000130


	//   ....[1]....
        /*0190*/ 	.word	0x00000170


	//   ....[2]....
        /*0194*/ 	.word	0x000001e0


	//   ....[3]....
        /*0198*/ 	.word	0x00024230


	//   ....[4]....
        /*019c*/ 	.word	0x000242c0


	//   ....[5]....
        /*01a0*/ 	.word	0x00027120


	//   ....[6]....
        /*01a4*/ 	.word	0x000271b0


	//----- nvinfo : EIATTR_COOP_GROUP_MASK_REGIDS
	.align		4
.L_993:
        /*01a8*/ 	.byte	0x04, 0x29
        /*01aa*/ 	.short	(.L_995 - .L_994)


	//   ....[0]....
.L_994:
        /*01ac*/ 	.word	0xffffffff


	//   ....[1]....
        /*01b0*/ 	.word	0xffffffff


	//   ....[2]....
        /*01b4*/ 	.word	0xffffffff


	//   ....[3]....
        /*01b8*/ 	.word	0xffffffff


	//   ....[4]....
        /*01bc*/ 	.word	0xffffffff


	//   ....[5]....
        /*01c0*/ 	.word	0xffffffff


	//   ....[6]....
        /*01c4*/ 	.word	0xffffffff


	//   ....[7]....
        /*01c8*/ 	.word	0xffffffff


	//   ....[8]....
        /*01cc*/ 	.word	0xffffffff


	//   ....[9]....
        /*01d0*/ 	.word	0xffffffff


	//   ....[10]....
        /*01d4*/ 	.word	0xffffffff


	//   ....[11]....
        /*01d8*/ 	.word	0xffffffff


	//   ....[12]....
        /*01dc*/ 	.word	0xffffffff


	//   ....[13]....
        /*01e0*/ 	.word	0xffffffff


	//   ....[14]....
        /*01e4*/ 	.word	0xffffffff


	//   ....[15]....
        /*01e8*/ 	.word	0xffffffff


	//   ....[16]....
        /*01ec*/ 	.word	0xffffffff


	//   ....[17]....
        /*01f0*/ 	.word	0xffffffff


	//   ....[18]....
        /*01f4*/ 	.word	0xffffffff


	//   ....[19]....
        /*01f8*/ 	.word	0xffffffff


	//   ....[20]....
        /*01fc*/ 	.word	0xffffffff


	//   ....[21]....
        /*0200*/ 	.word	0xffffffff


	//   ....[22]....
        /*0204*/ 	.word	0xffffffff


	//   ....[23]....
        /*0208*/ 	.word	0xffffffff


	//   ....[24]....
        /*020c*/ 	.word	0xffffffff


	//   ....[25]....
        /*0210*/ 	.word	0xffffffff


	//   ....[26]....
        /*0214*/ 	.word	0xffffffff


	//   ....[27]....
        /*0218*/ 	.word	0xffffffff


	//   ....[28]....
        /*021c*/ 	.word	0xffffffff


	//   ....[29]....
        /*0220*/ 	.word	0xffffffff


	//   ....[30]....
        /*0224*/ 	.word	0xffffffff


	//   ....[31]....
        /*0228*/ 	.word	0xffffffff


	//   ....[32]....
        /*022c*/ 	.word	0xffffffff


	//   ....[33]....
        /*0230*/ 	.word	0xffffffff


	//   ....[34]....
        /*0234*/ 	.word	0xffffffff


	//   ....[35]....
        /*0238*/ 	.word	0xffffffff


	//   ....[36]....
        /*023c*/ 	.word	0xffffffff


	//   ....[37]....
        /*0240*/ 	.word	0xffffffff


	//   ....[38]....
        /*0244*/ 	.word	0xffffffff


	//   ....[39]....
        /*0248*/ 	.word	0xffffffff


	//   ....[40]....
        /*024c*/ 	.word	0xffffffff


	//   ....[41]....
        /*0250*/ 	.word	0xffffffff


	//   ....[42]....
        /*0254*/ 	.word	0xffffffff


	//   ....[43]....
        /*0258*/ 	.word	0xffffffff


	//   ....[44]....
        /*025c*/ 	.word	0xffffffff


	//   ....[45]....
        /*0260*/ 	.word	0xffffffff


	//   ....[46]....
        /*0264*/ 	.word	0xffffffff


	//   ....[47]....
        /*0268*/ 	.word	0xffffffff


	//   ....[48]....
        /*026c*/ 	.word	0xffffffff


	//   ....[49]....
        /*0270*/ 	.word	0xffffffff


	//   ....[50]....
        /*0274*/ 	.word	0xffffffff


	//   ....[51]....
        /*0278*/ 	.word	0xffffffff


	//   ....[52]....
        /*027c*/ 	.word	0xffffffff


	//   ....[53]....
        /*0280*/ 	.word	0xffffffff


	//   ....[54]....
        /*0284*/ 	.word	0xffffffff


	//   ....[55]....
        /*0288*/ 	.word	0xffffffff


	//   ....[56]....
        /*028c*/ 	.word	0xffffffff


	//   ....[57]....
        /*0290*/ 	.word	0xffffffff


	//   ....[58]....
        /*0294*/ 	.word	0xffffffff


	//   ....[59]....
        /*0298*/ 	.word	0xffffffff


	//   ....[60]....
        /*029c*/ 	.word	0xffffffff


	//   ....[61]....
        /*02a0*/ 	.word	0xffffffff


	//   ....[62]....
        /*02a4*/ 	.word	0xffffffff


	//   ....[63]....
        /*02a8*/ 	.word	0xffffffff


	//   ....[64]....
        /*02ac*/ 	.word	0xffffffff


	//   ....[65]....
        /*02b0*/ 	.word	0xffffffff


	//   ....[66]....
        /*02b4*/ 	.word	0xffffffff


	//   ....[67]....
        /*02b8*/ 	.word	0xffffffff


	//   ....[68]....
        /*02bc*/ 	.word	0xffffffff


	//   ....[69]....
        /*02c0*/ 	.word	0xffffffff


	//   ....[70]....
        /*02c4*/ 	.word	0xffffffff


	//   ....[71]....
        /*02c8*/ 	.word	0xffffffff


	//   ....[72]....
        /*02cc*/ 	.word	0xffffffff


	//   ....[73]....
        /*02d0*/ 	.word	0xffffffff


	//   ....[74]....
        /*02d4*/ 	.word	0xffffffff


	//   ....[75]....
        /*02d8*/ 	.word	0xffffffff


	//   ....[76]....
        /*02dc*/ 	.word	0xffffffff


	//   ....[77]....
        /*02e0*/ 	.word	0xffffffff


	//   ....[78]....
        /*02e4*/ 	.word	0xffffffff


	//   ....[79]....
        /*02e8*/ 	.word	0xffffffff


	//   ....[80]....
        /*02ec*/ 	.word	0xffffffff


	//   ....[81]....
        /*02f0*/ 	.word	0xffffffff


	//   ....[82]....
        /*02f4*/ 	.word	0xffffffff


	//   ....[83]....
        /*02f8*/ 	.word	0xffffffff


	//   ....[84]....
        /*02fc*/ 	.word	0xffffffff


	//   ....[85]....
        /*0300*/ 	.word	0xffffffff


	//   ....[86]....
        /*0304*/ 	.word	0xffffffff


	//   ....[87]....
        /*0308*/ 	.word	0xffffffff


	//   ....[88]....
        /*030c*/ 	.word	0xffffffff


	//   ....[89]....
        /*0310*/ 	.word	0xffffffff


	//   ....[90]....
        /*0314*/ 	.word	0xffffffff


	//   ....[91]....
        /*0318*/ 	.word	0xffffffff


	//   ....[92]....
        /*031c*/ 	.word	0xffffffff


	//   ....[93]....
        /*0320*/ 	.word	0xffffffff


	//   ....[94]....
        /*0324*/ 	.word	0xffffffff


	//   ....[95]....
        /*0328*/ 	.word	0xffffffff


	//   ....[96]....
        /*032c*/ 	.word	0xffffffff


	//   ....[97]....
        /*0330*/ 	.word	0xffffffff


	//   ....[98]....
        /*0334*/ 	.word	0xffffffff


	//   ....[99]....
        /*0338*/ 	.word	0xffffffff


	//   ....[100]....
        /*033c*/ 	.word	0xffffffff


	//   ....[101]....
        /*0340*/ 	.word	0xffffffff


	//   ....[102]....
        /*0344*/ 	.word	0xffffffff


	//   ....[103]....
        /*0348*/ 	.word	0xffffffff


	//   ....[104]....
        /*034c*/ 	.word	0xffffffff


	//   ....[105]....
        /*0350*/ 	.word	0xffffffff


	//   ....[106]....
        /*0354*/ 	.word	0xffffffff


	//   ....[107]....
        /*0358*/ 	.word	0xffffffff


	//   ....[108]....
        /*035c*/ 	.word	0xffffffff


	//   ....[109]....
        /*0360*/ 	.word	0xffffffff


	//   ....[110]....
        /*0364*/ 	.word	0xffffffff


	//   ....[111]....
        /*0368*/ 	.word	0xffffffff


	//   ....[112]....
        /*036c*/ 	.word	0xffffffff


	//   ....[113]....
        /*0370*/ 	.word	0xffffffff


	//   ....[114]....
        /*0374*/ 	.word	0xffffffff


	//   ....[115]....
        /*0378*/ 	.word	0xffffffff


	//   ....[116]....
        /*037c*/ 	.word	0xffffffff


	//   ....[117]....
        /*0380*/ 	.word	0xffffffff


	//   ....[118]....
        /*0384*/ 	.word	0xffffffff


	//   ....[119]....
        /*0388*/ 	.word	0xffffffff


	//   ....[120]....
        /*038c*/ 	.word	0xffffffff


	//   ....[121]....
        /*0390*/ 	.word	0xffffffff


	//   ....[122]....
        /*0394*/ 	.word	0xffffffff


	//   ....[123]....
        /*0398*/ 	.word	0xffffffff


	//   ....[124]....
        /*039c*/ 	.word	0xffffffff


	//   ....[125]....
        /*03a0*/ 	.word	0xffffffff


	//   ....[126]....
        /*03a4*/ 	.word	0xffffffff


	//   ....[127]....
        /*03a8*/ 	.word	0xffffffff


	//   ....[128]....
        /*03ac*/ 	.word	0xffffffff


	//   ....[129]....
        /*03b0*/ 	.word	0xffffffff


	//   ....[130]....
        /*03b4*/ 	.word	0xffffffff


	//   ....[131]....
        /*03b8*/ 	.word	0xffffffff


	//   ....[132]....
        /*03bc*/ 	.word	0xffffffff


	//   ....[133]....
        /*03c0*/ 	.word	0xffffffff


	//   ....[134]....
        /*03c4*/ 	.word	0xffffffff


	//   ....[135]....
        /*03c8*/ 	.word	0xffffffff


	//   ....[136]....
        /*03cc*/ 	.word	0xffffffff


	//   ....[137]....
        /*03d0*/ 	.word	0xffffffff


	//   ....[138]....
        /*03d4*/ 	.word	0xffffffff


	//   ....[139]....
        /*03d8*/ 	.word	0xffffffff


	//   ....[140]....
        /*03dc*/ 	.word	0xffffffff


	//   ....[141]....
        /*03e0*/ 	.word	0xffffffff


	//   ....[142]....
        /*03e4*/ 	.word	0xffffffff


	//   ....[143]....
        /*03e8*/ 	.word	0xffffffff


	//   ....[144]....
        /*03ec*/ 	.word	0xffffffff


	//   ....[145]....
        /*03f0*/ 	.word	0xffffffff


	//   ....[146]....
        /*03f4*/ 	.word	0xffffffff


	//   ....[147]....
        /*03f8*/ 	.word	0xffffffff


	//   ....[148]....
        /*03fc*/ 	.word	0xffffffff


	//   ....[149]....
        /*0400*/ 	.word	0xffffffff


	//   ....[150]....
        /*0404*/ 	.word	0xffffffff


	//   ....[151]....
        /*0408*/ 	.word	0xffffffff


	//   ....[152]....
        /*040c*/ 	.word	0xffffffff


	//   ....[153]....
        /*0410*/ 	.word	0xffffffff


	//   ....[154]....
        /*0414*/ 	.word	0xffffffff


	//   ....[155]....
        /*0418*/ 	.word	0xffffffff


	//   ....[156]....
        /*041c*/ 	.word	0xffffffff


	//   ....[157]....
        /*0420*/ 	.word	0xffffffff


	//   ....[158]....
        /*0424*/ 	.word	0xffffffff


	//   ....[159]....
        /*0428*/ 	.word	0xffffffff


	//   ....[160]....
        /*042c*/ 	.word	0xffffffff


	//   ....[161]....
        /*0430*/ 	.word	0xffffffff


	//   ....[162]....
        /*0434*/ 	.word	0xffffffff


	//   ....[163]....
        /*0438*/ 	.word	0xffffffff


	//   ....[164]....
        /*043c*/ 	.word	0xffffffff


	//   ....[165]....
        /*0440*/ 	.word	0xffffffff


	//   ....[166]....
        /*0444*/ 	.word	0xffffffff


	//   ....[167]....
        /*0448*/ 	.word	0xffffffff


	//   ....[168]....
        /*044c*/ 	.word	0xffffffff


	//   ....[169]....
        /*0450*/ 	.word	0xffffffff


	//   ....[170]....
        /*0454*/ 	.word	0xffffffff


	//   ....[171]....
        /*0458*/ 	.word	0xffffffff


	//   ....[172]....
        /*045c*/ 	.word	0xffffffff


	//   ....[173]....
        /*0460*/ 	.word	0xffffffff


	//   ....[174]....
        /*0464*/ 	.word	0xffffffff


	//   ....[175]....
        /*0468*/ 	.word	0xffffffff


	//   ....[176]....
        /*046c*/ 	.word	0xffffffff


	//   ....[177]....
        /*0470*/ 	.word	0xffffffff


	//   ....[178]....
        /*0474*/ 	.word	0xffffffff


	//   ....[179]....
        /*0478*/ 	.word	0xffffffff


	//   ....[180]....
        /*047c*/ 	.word	0xffffffff


	//   ....[181]....
        /*0480*/ 	.word	0xffffffff


	//   ....[182]....
        /*0484*/ 	.word	0xffffffff


	//   ....[183]....
        /*0488*/ 	.word	0xffffffff


	//   ....[184]....
        /*048c*/ 	.word	0xffffffff


	//   ....[185]....
        /*0490*/ 	.word	0xffffffff


	//   ....[186]....
        /*0494*/ 	.word	0xffffffff


	//   ....[187]....
        /*0498*/ 	.word	0xffffffff


	//   ....[188]....
        /*049c*/ 	.word	0xffffffff


	//   ....[189]....
        /*04a0*/ 	.word	0xffffffff


	//   ....[190]....
        /*04a4*/ 	.word	0xffffffff


	//   ....[191]....
        /*04a8*/ 	.word	0xffffffff


	//   ....[192]....
        /*04ac*/ 	.word	0xffffffff


	//   ....[193]....
        /*04b0*/ 	.word	0xffffffff


	//   ....[194]....
        /*04b4*/ 	.word	0xffffffff


	//   ....[195]....
        /*04b8*/ 	.word	0xffffffff


	//   ....[196]....
        /*04bc*/ 	.word	0xffffffff


	//   ....[197]....
        /*04c0*/ 	.word	0xffffffff


	//   ....[198]....
        /*04c4*/ 	.word	0xffffffff


	//   ....[199]....
        /*04c8*/ 	.word	0xffffffff


	//   ....[200]....
        /*04cc*/ 	.word	0xffffffff


	//   ....[201]....
        /*04d0*/ 	.word	0xffffffff


	//   ....[202]....
        /*04d4*/ 	.word	0xffffffff


	//   ....[203]....
        /*04d8*/ 	.word	0xffffffff


	//   ....[204]....
        /*04dc*/ 	.word	0xffffffff


	//   ....[205]....
        /*04e0*/ 	.word	0xffffffff


	//   ....[206]....
        /*04e4*/ 	.word	0xffffffff


	//   ....[207]....
        /*04e8*/ 	.word	0xffffffff


	//   ....[208]....
        /*04ec*/ 	.word	0xffffffff


	//   ....[209]....
        /*04f0*/ 	.word	0xffffffff


	//   ....[210]....
        /*04f4*/ 	.word	0xffffffff


	//   ....[211]....
        /*04f8*/ 	.word	0xffffffff


	//   ....[212]....
        /*04fc*/ 	.word	0xffffffff


	//   ....[213]....
        /*0500*/ 	.word	0xffffffff


	//   ....[214]....
        /*0504*/ 	.word	0xffffffff


	//   ....[215]....
        /*0508*/ 	.word	0xffffffff


	//   ....[216]....
        /*050c*/ 	.word	0xffffffff


	//   ....[217]....
        /*0510*/ 	.word	0xffffffff


	//   ....[218]....
        /*0514*/ 	.word	0xffffffff


	//   ....[219]....
        /*0518*/ 	.word	0xffffffff


	//   ....[220]....
        /*051c*/ 	.word	0xffffffff


	//   ....[221]....
        /*0520*/ 	.word	0xffffffff


	//   ....[222]....
        /*0524*/ 	.word	0xffffffff


	//   ....[223]....
        /*0528*/ 	.word	0xffffffff


	//   ....[224]....
        /*052c*/ 	.word	0xffffffff


	//   ....[225]....
        /*0530*/ 	.word	0xffffffff


	//   ....[226]....
        /*0534*/ 	.word	0xffffffff


	//   ....[227]....
        /*0538*/ 	.word	0xffffffff


	//   ....[228]....
        /*053c*/ 	.word	0xffffffff


	//   ....[229]....
        /*0540*/ 	.word	0xffffffff


	//   ....[230]....
        /*0544*/ 	.word	0xffffffff


	//   ....[231]....
        /*0548*/ 	.word	0xffffffff


	//   ....[232]....
        /*054c*/ 	.word	0xffffffff


	//   ....[233]....
        /*0550*/ 	.word	0xffffffff


	//   ....[234]....
        /*0554*/ 	.word	0xffffffff


	//   ....[235]....
        /*0558*/ 	.word	0xffffffff


	//   ....[236]....
        /*055c*/ 	.word	0xffffffff


	//   ....[237]....
        /*0560*/ 	.word	0xffffffff


	//   ....[238]....
        /*0564*/ 	.word	0xffffffff


	//   ....[239]....
        /*0568*/ 	.word	0x0500000f


	//   ....[240]....
        /*056c*/ 	.word	0x0500000f


	//   ....[241]....
        /*0570*/ 	.word	0x0500000f


	//   ....[242]....
        /*0574*/ 	.word	0x0500000f


	//   ....[243]....
        /*0578*/ 	.word	0x0500000f


	//   ....[244]....
        /*057c*/ 	.word	0x0500000f


	//   ....[245]....
        /*0580*/ 	.word	0x0500000f


	//   ....[246]....
        /*0584*/ 	.word	0x0500000f


	//   ....[247]....
        /*0588*/ 	.word	0x0500000f


	//   ....[248]....
        /*058c*/ 	.word	0x0500000f


	//   ....[249]....
        /*0590*/ 	.word	0x0500000f


	//   ....[250]....
        /*0594*/ 	.word	0x0500000f


	//   ....[251]....
        /*0598*/ 	.word	0x0500000f


	//   ....[252]....
        /*059c*/ 	.word	0x0500000f


	//   ....[253]....
        /*05a0*/ 	.word	0x0500000f


	//   ....[254]....
        /*05a4*/ 	.word	0x0500000f


	//   ....[255]....
        /*05a8*/ 	.word	0x0500000f


	//   ....[0]....
        /*05ac*/ 	.word	0x0500000f


	//   ....[1]....
        /*05b0*/ 	.word	0x0500000f


	//   ....[2]....
        /*05b4*/ 	.word	0x0500000f


	//   ....[3]....
        /*05b8*/ 	.word	0x0500000f


	//   ....[4]....
        /*05bc*/ 	.word	0x0500000f


	//   ....[5]....
        /*05c0*/ 	.word	0x0500000f


	//   ....[6]....
        /*05c4*/ 	.word	0x0500000f


	//   ....[7]....
        /*05c8*/ 	.word	0x0500000f


	//   ....[8]....
        /*05cc*/ 	.word	0x0500000f


	//   ....[9]....
        /*05d0*/ 	.word	0x0500000f


	//   ....[10]....
        /*05d4*/ 	.word	0x0500000f


	//   ....[11]....
        /*05d8*/ 	.word	0x0500000f


	//   ....[12]....
        /*05dc*/ 	.word	0x0500000f


	//   ....[13]....
        /*05e0*/ 	.word	0x0500000f


	//   ....[14]....
        /*05e4*/ 	.word	0x0500000f


	//   ....[15]....
        /*05e8*/ 	.word	0x0500000f


	//   ....[16]....
        /*05ec*/ 	.word	0x0500000f


	//   ....[17]....
        /*05f0*/ 	.word	0x0500000f


	//   ....[18]....
        /*05f4*/ 	.word	0x0500000f


	//   ....[19]....
        /*05f8*/ 	.word	0x0500000f


	//   ....[20]....
        /*05fc*/ 	.word	0x0500000f


	//   ....[21]....
        /*0600*/ 	.word	0x0500000f


	//   ....[22]....
        /*0604*/ 	.word	0x0500000f


	//   ....[23]....
        /*0608*/ 	.word	0x0500000f


	//   ....[24]....
        /*060c*/ 	.word	0x0500000f


	//   ....[25]....
        /*0610*/ 	.word	0x0500000f


	//   ....[26]....
        /*0614*/ 	.word	0x0500000f


	//   ....[27]....
        /*0618*/ 	.word	0x0500000f


	//   ....[28]....
        /*061c*/ 	.word	0x0500000f


	//   ....[29]....
        /*0620*/ 	.word	0x0500000f


	//   ....[30]....
        /*0624*/ 	.word	0x0500000f


	//   ....[31]....
        /*0628*/ 	.word	0x0500000f


	//   ....[32]....
        /*062c*/ 	.word	0x0500000f


	//   ....[33]....
        /*0630*/ 	.word	0x0500000f


	//   ....[34]....
        /*0634*/ 	.word	0x0500000f


	//   ....[35]....
        /*0638*/ 	.word	0x0500000f


	//   ....[36]....
        /*063c*/ 	.word	0x0500000f


	//   ....[37]....
        /*0640*/ 	.word	0x0500000f


	//   ....[38]....
        /*0644*/ 	.word	0x0500000f


	//   ....[39]....
        /*0648*/ 	.word	0x0500000f


	//   ....[40]....
        /*064c*/ 	.word	0x0500000f


	//   ....[41]....
        /*0650*/ 	.word	0x0500000f


	//   ....[42]....
        /*0654*/ 	.word	0x0500000f


	//   ....[43]....
        /*0658*/ 	.word	0x0500000f


	//   ....[44]....
        /*065c*/ 	.word	0x0500000f


	//   ....[45]....
        /*0660*/ 	.word	0x0500000f


	//   ....[46]....
        /*0664*/ 	.word	0x0500000f


	//   ....[47]....
        /*0668*/ 	.word	0x0500000f


	//   ....[48]....
        /*066c*/ 	.word	0x0500000f


	//   ....[49]....
        /*0670*/ 	.word	0x0500000f


	//   ....[50]....
        /*0674*/ 	.word	0x0500000f


	//   ....[51]....
        /*0678*/ 	.word	0x0500000f


	//   ....[52]....
        /*067c*/ 	.word	0x0500000f


	//   ....[53]....
        /*0680*/ 	.word	0x0500000f


	//   ....[54]....
        /*0684*/ 	.word	0x0500000f


	//   ....[55]....
        /*0688*/ 	.word	0x0500000f


	//   ....[56]....
        /*068c*/ 	.word	0x0500000f


	//   ....[57]....
        /*0690*/ 	.word	0x0500000f


	//   ....[58]....
        /*0694*/ 	.word	0x0500000f


	//   ....[59]....
        /*0698*/ 	.word	0x0500000f


	//   ....[60]....
        /*069c*/ 	.word	0x0500000f


	//   ....[61]....
        /*06a0*/ 	.word	0x0500000f


	//   ....[62]....
        /*06a4*/ 	.word	0x0500000f


	//   ....[63]....
        /*06a8*/ 	.word	0x0500000f


	//   ....[64]....
        /*06ac*/ 	.word	0x0500000f


	//   ....[65]....
        /*06b0*/ 	.word	0x0500000f


	//   ....[66]....
        /*06b4*/ 	.word	0x0500000f


	//   ....[67]....
        /*06b8*/ 	.word	0x0500000f


	//   ....[68]....
        /*06bc*/ 	.word	0x0500000f


	//   ....[69]....
        /*06c0*/ 	.word	0x0500000f


	//   ....[70]....
        /*06c4*/ 	.word	0x0500000f


	//   ....[71]....
        /*06c8*/ 	.word	0x0500000f


	//   ....[72]....
        /*06cc*/ 	.word	0x0500000f


	//   ....[73]....
        /*06d0*/ 	.word	0x0500000f


	//   ....[74]....
        /*06d4*/ 	.word	0x0500000f


	//   ....[75]....
        /*06d8*/ 	.word	0x0500000f


	//   ....[76]....
        /*06dc*/ 	.word	0x0500000f


	//   ....[77]....
        /*06e0*/ 	.word	0x0500000f


	//   ....[78]....
        /*06e4*/ 	.word	0x0500000f


	//   ....[79]....
        /*06e8*/ 	.word	0x0500000f


	//   ....[80]....
        /*06ec*/ 	.word	0x0500000f


	//   ....[81]....
        /*06f0*/ 	.word	0x0500000f


	//   ....[82]....
        /*06f4*/ 	.word	0x0500000f


	//   ....[83]....
        /*06f8*/ 	.word	0x0500000f


	//   ....[84]....
        /*06fc*/ 	.word	0x0500000f


	//   ....[85]....
        /*0700*/ 	.word	0x0500000f


	//   ....[86]....
        /*0704*/ 	.word	0x0500000f


	//   ....[87]....
        /*0708*/ 	.word	0x0500000f


	//   ....[88]....
        /*070c*/ 	.word	0x0500000f


	//   ....[89]....
        /*0710*/ 	.word	0x0500000f


	//   ....[90]....
        /*0714*/ 	.word	0x0500000f


	//   ....[91]....
        /*0718*/ 	.word	0x0500000f


	//   ....[92]....
        /*071c*/ 	.word	0x0500000f


	//   ....[93]....
        /*0720*/ 	.word	0x0500000f


	//   ....[94]....
        /*0724*/ 	.word	0x0500000f


	//   ....[95]....
        /*0728*/ 	.word	0x0500000f


	//   ....[96]....
        /*072c*/ 	.word	0x0500000f


	//   ....[97]....
        /*0730*/ 	.word	0x0500000f


	//   ....[98]....
        /*0734*/ 	.word	0x0500000f


	//   ....[99]....
        /*0738*/ 	.word	0x0500000f


	//   ....[100]....
        /*073c*/ 	.word	0x0500000f


	//   ....[101]....
        /*0740*/ 	.word	0x0500000f


	//   ....[102]....
        /*0744*/ 	.word	0x0500000f


	//   ....[103]....
        /*0748*/ 	.word	0x0500000f


	//   ....[104]....
        /*074c*/ 	.word	0x0500000f


	//   ....[105]....
        /*0750*/ 	.word	0x0500000f


	//   ....[106]....
        /*0754*/ 	.word	0x0500000f


	//   ....[107]....
        /*0758*/ 	.word	0x0500000f


	//   ....[108]....
        /*075c*/ 	.word	0x0500000f


	//   ....[109]....
        /*0760*/ 	.word	0x0500000f


	//   ....[110]....
        /*0764*/ 	.word	0x0500000f


	//   ....[111]....
        /*0768*/ 	.word	0x0500000f


	//   ....[112]....
        /*076c*/ 	.word	0x0500000f


	//   ....[113]....
        /*0770*/ 	.word	0x0500000f


	//   ....[114]....
        /*0774*/ 	.word	0x0500000f


	//   ....[115]....
        /*0778*/ 	.word	0x0500000f


	//   ....[116]....
        /*077c*/ 	.word	0x0500000f


	//   ....[117]....
        /*0780*/ 	.word	0x0500000f


	//   ....[118]....
        /*0784*/ 	.word	0x0500000f


	//   ....[119]....
        /*0788*/ 	.word	0x0500000f


	//   ....[120]....
        /*078c*/ 	.word	0x0500000f


	//   ....[121]....
        /*0790*/ 	.word	0x0500000f


	//   ....[122]....
        /*0794*/ 	.word	0x0500000f


	//   ....[123]....
        /*0798*/ 	.word	0x0500000f


	//   ....[124]....
        /*079c*/ 	.word	0x0500000f


	//   ....[125]....
        /*07a0*/ 	.word	0x0500000f


	//   ....[126]....
        /*07a4*/ 	.word	0x0500000f


	//   ....[127]....
        /*07a8*/ 	.word	0x0500000f


	//   ....[128]....
        /*07ac*/ 	.word	0x0500000f


	//   ....[129]....
        /*07b0*/ 	.word	0x0500000f


	//   ....[130]....
        /*07b4*/ 	.word	0x0500000f


	//   ....[131]....
        /*07b8*/ 	.word	0x0500000f


	//   ....[132]....
        /*07bc*/ 	.word	0x0500000f


	//   ....[133]....
        /*07c0*/ 	.word	0x0500000f


	//   ....[134]....
        /*07c4*/ 	.word	0x0500000f


	//   ....[135]....
        /*07c8*/ 	.word	0x0500000f


	//   ....[136]....
        /*07cc*/ 	.word	0x0500000f


	//   ....[137]....
        /*07d0*/ 	.word	0x0500000f


	//   ....[138]....
        /*07d4*/ 	.word	0x0500000f


	//   ....[139]....
        /*07d8*/ 	.word	0x0500000f


	//   ....[140]....
        /*07dc*/ 	.word	0x0500000f


	//   ....[141]....
        /*07e0*/ 	.word	0x0500000f


	//   ....[142]....
        /*07e4*/ 	.word	0x0500000f


	//   ....[143]....
        /*07e8*/ 	.word	0x0500000f


	//   ....[144]....
        /*07ec*/ 	.word	0x0500000f


	//   ....[145]....
        /*07f0*/ 	.word	0x0500000f


	//   ....[146]....
        /*07f4*/ 	.word	0x0500000f


	//   ....[147]....
        /*07f8*/ 	.word	0x0500000f


	//   ....[148]....
        /*07fc*/ 	.word	0x0500000f


	//   ....[149]....
        /*0800*/ 	.word	0x0500000f


	//   ....[150]....
        /*0804*/ 	.word	0x0500000f


	//   ....[151]....
        /*0808*/ 	.word	0x0500000f


	//   ....[152]....
        /*080c*/ 	.word	0x0500000f


	//   ....[153]....
        /*0810*/ 	.word	0x0500000f


	//   ....[154]....
        /*0814*/ 	.word	0x0500000f


	//   ....[155]....
        /*0818*/ 	.word	0x0500000f


	//   ....[156]....
        /*081c*/ 	.word	0x0500000f


	//   ....[157]....
        /*0820*/ 	.word	0x0500000f


	//   ....[158]....
        /*0824*/ 	.word	0x0500000f


	//   ....[159]....
        /*0828*/ 	.word	0x0500000f


	//   ....[160]....
        /*082c*/ 	.word	0x0500000f


	//----- nvinfo : EIATTR_COOP_GROUP_INSTR_OFFSETS
	.align		4
.L_995:
        /*0830*/ 	.byte	0x04, 0x28
        /*0832*/ 	.short	(.L_997 - .L_996)


	//   ....[0]....
.L_996:
        /*0834*/ 	.word	0x00000070


	//   ....[1]....
        /*0838*/ 	.word	0x00000140


	//   ....[2]....
        /*083c*/ 	.word	0x00000190


	//   ....[3]....
        /*0840*/ 	.word	0x000003c0


	//   ....[4]....
        /*0844*/ 	.word	0x00000520


	//   ....[5]....
        /*0848*/ 	.word	0x00000640


	//   ....[6]....
        /*084c*/ 	.word	0x000007a0


	//   ....[7]....
        /*0850*/ 	.word	0x00003840


	//   ....[8]....
        /*0854*/ 	.word	0x00003850


	//   ....[9]....
        /*0858*/ 	.word	0x00003fc0


	//   ....[10]....
        /*085c*/ 	.word	0x00003fd0


	//   ....[11]....
        /*0860*/ 	.word	0x00004740


	//   ....[12]....
        /*0864*/ 	.word	0x00004750


	//   ....[13]....
        /*0868*/ 	.word	0x00004eb0


	//   ....[14]....
        /*086c*/ 	.word	0x00004ec0


	//   ....[15]....
        /*0870*/ 	.word	0x00006040


	//   ....[16]....
        /*0874*/ 	.word	0x00006050


	//   ....[17]....
        /*0878*/ 	.word	0x00006840


	//   ....[18]....
        /*087c*/ 	.word	0x00006850


	//   ....[19]....
        /*0880*/ 	.word	0x00007060


	//   ....[20]....
        /*0884*/ 	.word	0x00007070


	//   ....[21]....
        /*0888*/ 	.word	0x00007870


	//   ....[22]....
        /*088c*/ 	.word	0x00007880


	//   ....[23]....
        /*0890*/ 	.word	0x00008290


	//   ....[24]....
        /*0894*/ 	.word	0x000082a0


	//   ....[25]....
        /*0898*/ 	.word	0x000083b0


	//   ....[26]....
        /*089c*/ 	.word	0x000083c0


	//   ....[27]....
        /*08a0*/ 	.word	0x000084e0


	//   ....[28]....
        /*08a4*/ 	.word	0x000084f0


	//   ....[29]....
        /*08a8*/ 	.word	0x00008610


	//   ....[30]....
        /*08ac*/ 	.word	0x00008620


	//   ....[31]....
        /*08b0*/ 	.word	0x000089a0


	//   ....[32]....
        /*08b4*/ 	.word	0x000089c0


	//   ....[33]....
        /*08b8*/ 	.word	0x00008aa0


	//   ....[34]....
        /*08bc*/ 	.word	0x00008ac0


	//   ....[35]....
        /*08c0*/ 	.word	0x00008ba0


	//   ....[36]....
        /*08c4*/ 	.word	0x00008bc0


	//   ....[37]....
        /*08c8*/ 	.word	0x00008ca0


	//   ....[38]....
        /*08cc*/ 	.word	0x00008cc0


	//   ....[39]....
        /*08d0*/ 	.word	0x00009840


	//   ....[40]....
        /*08d4*/ 	.word	0x00009f60


	//   ....[41]....
        /*08d8*/ 	.word	0x00009f70


	//   ....[42]....
        /*08dc*/ 	.word	0x00009f80


	//   ....[43]....
        /*08e0*/ 	.word	0x00009f90


	//   ....[44]....
        /*08e4*/ 	.word	0x0000a2d0


	//   ....[45]....
        /*08e8*/ 	.word	0x0000a2e0


	//   ....[46]....
        /*08ec*/ 	.word	0x0000a2f0


	//   ....[47]....
        /*08f0*/ 	.word	0x0000a300


	//   ....[48]....
        /*08f4*/ 	.word	0x0000a620


	//   ....[49]....
        /*08f8*/ 	.word	0x0000a630


	//   ....[50]....
        /*08fc*/ 	.word	0x0000a640


	//   ....[51]....
        /*0900*/ 	.word	0x0000a650


	//   ....[52]....
        /*0904*/ 	.word	0x0000a990


	//   ....[53]....
        /*0908*/ 	.word	0x0000a9a0


	//   ....[54]....
        /*090c*/ 	.word	0x0000a9b0


	//   ....[55]....
        /*0910*/ 	.word	0x0000a9c0


	//   ....[56]....
        /*0914*/ 	.word	0x0000c8f0


	//   ....[57]....
        /*0918*/ 	.word	0x0000c910


	//   ....[58]....
        /*091c*/ 	.word	0x0000c920


	//   ....[59]....
        /*0920*/ 	.word	0x0000c930


	//   ....[60]....
        /*0924*/ 	.word	0x0000ca40


	//   ....[61]....
        /*0928*/ 	.word	0x0000ca90


	//   ....[62]....
        /*092c*/ 	.word	0x0000cac0


	//   ....[63]....
        /*0930*/ 	.word	0x0000cb00


	//   ....[64]....
        /*0934*/ 	.word	0x0000ce80


	//   ....[65]....
        /*0938*/ 	.word	0x0000cea0


	//   ....[66]....
        /*093c*/ 	.word	0x0000cec0


	//   ....[67]....
        /*0940*/ 	.word	0x0000ced0


	//   ....[68]....
        /*0944*/ 	.word	0x0000cfa0


	//   ....[69]....
        /*0948*/ 	.word	0x0000cfc0


	//   ....[70]....
        /*094c*/ 	.word	0x0000cfd0


	//   ....[71]....
        /*0950*/ 	.word	0x0000d050


	//   ....[72]....
        /*0954*/ 	.word	0x0000fb70


	//   ....[73]....
        /*0958*/ 	.word	0x000101a0


	//   ....[74]....
        /*095c*/ 	.word	0x000111e0


	//   ....[75]....
        /*0960*/ 	.word	0x000112c0


	//   ....[76]....
        /*0964*/ 	.word	0x00011c00


	//   ....[77]....
        /*0968*/ 	.word	0x00011c50


	//   ....[78]....
        /*096c*/ 	.word	0x000139a0


	//   ....[79]....
        /*0970*/ 	.word	0x00014170


	//   ....[80]....
        /*0974*/ 	.word	0x00014df0


	//   ....[81]....
        /*0978*/ 	.word	0x00014f50


	//   ....[82]....
        /*097c*/ 	.word	0x00015680


	//   ....[83]....
        /*0980*/ 	.word	0x000156e0


	//   ....[84]....
        /*0984*/ 	.word	0x00018130


	//   ....[85]....
        /*0988*/ 	.word	0x00018160


	//   ....[86]....
        /*098c*/ 	.word	0x00018180


	//   ....[87]....
        /*0990*/ 	.word	0x000181a0


	//   ....[88]....
        /*0994*/ 	.word	0x0001a470


	//   ....[89]....
        /*0998*/ 	.word	0x0001ab70


	//   ....[90]....
        /*099c*/ 	.word	0x0001b7f0


	//   ....[91]....
        /*09a0*/ 	.word	0x0001b950


	//   ....[92]....
        /*09a4*/ 	.word	0x0001c030


	//   ....[93]....
        /*09a8*/ 	.word	0x0001c0c0


	//   ....[94]....
        /*09ac*/ 	.word	0x0001d2c0


	//   ....[95]....
        /*09b0*/ 	.word	0x0001d600


	//   ....[96]....
        /*09b4*/ 	.word	0x0001d610


	//   ....[97]....
        /*09b8*/ 	.word	0x0001d650


	//   ....[98]....
        /*09bc*/ 	.word	0x0001e780


	//   ....[99]....
        /*09c0*/ 	.word	0x0001e7a0


	//   ....[100]....
        /*09c4*/ 	.word	0x0001e7b0


	//   ....[101]....
        /*09c8*/ 	.word	0x0001e7c0


	//   ....[102]....
        /*09cc*/ 	.word	0x0001ee90


	//   ....[103]....
        /*09d0*/ 	.word	0x0001eea0


	//   ....[104]....
        /*09d4*/ 	.word	0x0001efa0


	//   ....[105]....
        /*09d8*/ 	.word	0x0001efb0


	//   ....[106]....
        /*09dc*/ 	.word	0x0001f0c0


	//   ....[107]....
        /*09e0*/ 	.word	0x0001f0d0


	//   ....[108]....
        /*09e4*/ 	.word	0x0001f1e0


	//   ....[109]....
        /*09e8*/ 	.word	0x0001f1f0


	//   ....[110]....
        /*09ec*/ 	.word	0x0001f6b0


	//   ....[111]....
        /*09f0*/ 	.word	0x0001f6c0


	//   ....[112]....
        /*09f4*/ 	.word	0x0001fbd0


	//   ....[113]....
        /*09f8*/ 	.word	0x0001fbe0


	//   ....[114]....
        /*09fc*/ 	.word	0x00020890


	//   ....[115]....
        /*0a00*/ 	.word	0x000208a0


	//   ....[116]....
        /*0a04*/ 	.word	0x000209b0


	//   ....[117]....
        /*0a08*/ 	.word	0x000209c0


	//   ....[118]....
        /*0a0c*/ 	.word	0x00020ad0


	//   ....[119]....
        /*0a10*/ 	.word	0x00020ae0


	//   ....[120]....
        /*0a14*/ 	.word	0x00020bf0


	//   ....[121]....
        /*0a18*/ 	.word	0x00020c00


	//   ....[122]....
        /*0a1c*/ 	.word	0x00020d70


	//   ....[123]....
        /*0a20*/ 	.word	0x00020f60


	//   ....[124]....
        /*0a24*/ 	.word	0x00020f90


	//   ....[125]....
        /*0a28*/ 	.word	0x00020fc0


	//   ....[126]....
        /*0a2c*/ 	.word	0x00020ff0


	//   ....[127]....
        /*0a30*/ 	.word	0x00021020


	//   ....[128]....
        /*0a34*/ 	.word	0x00021050


	//   ....[129]....
        /*0a38*/ 	.word	0x000211e0


	//   ....[130]....
        /*0a3c*/ 	.word	0x00021210


	//   ....[131]....
        /*0a40*/ 	.word	0x00021240


	//   ....[132]....
        /*0a44*/ 	.word	0x00021270


	//   ....[133]....
        /*0a48*/ 	.word	0x000212a0


	//   ....[134]....
        /*0a4c*/ 	.word	0x000212d0


	//   ....[135]....
        /*0a50*/ 	.word	0x00021360


	//   ....[136]....
        /*0a54*/ 	.word	0x00021390


	//   ....[137]....
        /*0a58*/ 	.word	0x000213a0


	//   ....[138]....
        /*0a5c*/ 	.word	0x000213e0


	//   ....[139]....
        /*0a60*/ 	.word	0x00022b50


	//   ....[140]....
        /*0a64*/ 	.word	0x00024d20


	//   ....[141]....
        /*0a68*/ 	.word	0x00024d40


	//   ....[142]....
        /*0a6c*/ 	.word	0x00024de0


	//   ....[143]....
        /*0a70*/ 	.word	0x00024e00


	//   ....[144]....
        /*0a74*/ 	.word	0x00024e90


	//   ....[145]....
        /*0a78*/ 	.word	0x00024eb0


	//   ....[146]....
        /*0a7c*/ 	.word	0x00024f40


	//   ....[147]....
        /*0a80*/ 	.word	0x00024f60


	//   ....[148]....
        /*0a84*/ 	.word	0x00024ff0


	//   ....[149]....
        /*0a88*/ 	.word	0x00025010


	//   ....[150]....
        /*0a8c*/ 	.word	0x000250a0


	//   ....[151]....
        /*0a90*/ 	.word	0x000250c0


	//   ....[152]....
        /*0a94*/ 	.word	0x00025150


	//   ....[153]....
        /*0a98*/ 	.word	0x00025170


	//   ....[154]....
        /*0a9c*/ 	.word	0x00025180


	//   ....[155]....
        /*0aa0*/ 	.word	0x00025200


	//   ....[156]....
        /*0aa4*/ 	.word	0x00025960


	//   ....[157]....
        /*0aa8*/ 	.word	0x00025990


	//   ....[158]....
        /*0aac*/ 	.word	0x000259f0


	//   ....[159]....
        /*0ab0*/ 	.word	0x00025a40


	//   ....[160]....
        /*0ab4*/ 	.word	0x00025a90


	//   ....[161]....
        /*0ab8*/ 	.word	0x00025ae0


	//   ....[162]....
        /*0abc*/ 	.word	0x00025b30


	//   ....[163]....
        /*0ac0*/ 	.word	0x00025b80


	//   ....[164]....
        /*0ac4*/ 	.word	0x00025bd0


	//   ....[165]....
        /*0ac8*/ 	.word	0x00025c20


	//   ....[166]....
        /*0acc*/ 	.word	0x00025c70


	//   ....[167]....
        /*0ad0*/ 	.word	0x00025cc0


	//   ....[168]....
        /*0ad4*/ 	.word	0x00025d10


	//   ....[169]....
        /*0ad8*/ 	.word	0x00025d50


	//   ....[170]....
        /*0adc*/ 	.word	0x00025d70


	//   ....[171]....
        /*0ae0*/ 	.word	0x00025db0


	//   ....[172]....
        /*0ae4*/ 	.word	0x000264f0


	//   ....[173]....
        /*0ae8*/ 	.word	0x00026520


	//   ....[174]....
        /*0aec*/ 	.word	0x00026580


	//   ....[175]....
        /*0af0*/ 	.word	0x00026590


	//   ....[176]....
        /*0af4*/ 	.word	0x000265e0


	//   ....[177]....
        /*0af8*/ 	.word	0x000265f0


	//   ....[178]....
        /*0afc*/ 	.word	0x00026640


	//   ....[179]....
        /*0b00*/ 	.word	0x00026650


	//   ....[180]....
        /*0b04*/ 	.word	0x000266a0


	//   ....[181]....
        /*0b08*/ 	.word	0x000266b0


	//   ....[182]....
        /*0b0c*/ 	.word	0x00026700


	//   ....[183]....
        /*0b10*/ 	.word	0x00026710


	//   ....[184]....
        /*0b14*/ 	.word	0x00026760


	//   ....[185]....
        /*0b18*/ 	.word	0x00026770


	//   ....[186]....
        /*0b1c*/ 	.word	0x00026780


	//   ....[187]....
        /*0b20*/ 	.word	0x000267d0


	//   ....[188]....
        /*0b24*/ 	.word	0x00026a30


	//   ....[189]....
        /*0b28*/ 	.word	0x00026a50


	//   ....[190]....
        /*0b2c*/ 	.word	0x00026a60


	//   ....[191]....
        /*0b30*/ 	.word	0x00026ad0


	//   ....[192]....
        /*0b34*/ 	.word	0x00026ae0


	//   ....[193]....
        /*0b38*/ 	.word	0x00026b50


	//   ....[194]....
        /*0b3c*/ 	.word	0x00026b60


	//   ....[195]....
        /*0b40*/ 	.word	0x00026bd0


	//   ....[196]....
        /*0b44*/ 	.word	0x00026be0


	//   ....[197]....
        /*0b48*/ 	.word	0x00026c50


	//   ....[198]....
        /*0b4c*/ 	.word	0x00026c60


	//   ....[199]....
        /*0b50*/ 	.word	0x00026cd0


	//   ....[200]....
        /*0b54*/ 	.word	0x00026ce0


	//   ....[201]....
        /*0b58*/ 	.word	0x00026d50


	//   ....[202]....
        /*0b5c*/ 	.word	0x00026d60


	//   ....[203]....
        /*0b60*/ 	.word	0x00026d70


	//   ....[204]....
        /*0b64*/ 	.word	0x00027300


	//   ....[205]....
        /*0b68*/ 	.word	0x00027340


	//   ....[206]....
        /*0b6c*/ 	.word	0x00027380


	//   ....[207]....
        /*0b70*/ 	.word	0x000273a0


	//   ....[208]....
        /*0b74*/ 	.word	0x000273b0


	//   ....[209]....
        /*0b78*/ 	.word	0x000273d0


	//   ....[210]....
        /*0b7c*/ 	.word	0x00027440


	//   ....[211]....
        /*0b80*/ 	.word	0x00027460


	//   ....[212]....
        /*0b84*/ 	.word	0x000274c0


	//   ....[213]....
        /*0b88*/ 	.word	0x000274e0


	//   ....[214]....
        /*0b8c*/ 	.word	0x00027540


	//   ....[215]....
        /*0b90*/ 	.word	0x00027560


	//   ....[216]....
        /*0b94*/ 	.word	0x000275c0


	//   ....[217]....
        /*0b98*/ 	.word	0x000275e0


	//   ....[218]....
        /*0b9c*/ 	.word	0x00027630


	//   ....[219]....
        /*0ba0*/ 	.word	0x00027650


	//   ....[220]....
        /*0ba4*/ 	.word	0x00027a90


	//   ....[221]....
        /*0ba8*/ 	.word	0x00027ac0


	//   ....[222]....
        /*0bac*/ 	.word	0x00027b20


	//   ....[223]....
        /*0bb0*/ 	.word	0x00027b50


	//   ....[224]....
        /*0bb4*/ 	.word	0x00027b80


	//   ....[225]....
        /*0bb8*/ 	.word	0x00027bb0


	//   ....[226]....
        /*0bbc*/ 	.word	0x00027be0


	//   ....[227]....
        /*0bc0*/ 	.word	0x00027c10


	//   ....[228]....
        /*0bc4*/ 	.word	0x00027db0


	//   ....[229]....
        /*0bc8*/ 	.word	0x00027de0


	//   ....[230]....
        /*0bcc*/ 	.word	0x00027e10


	//   ....[231]....
        /*0bd0*/ 	.word	0x00027e40


	//   ....[232]....
        /*0bd4*/ 	.word	0x00027e70


	//   ....[233]....
        /*0bd8*/ 	.word	0x00027ea0


	//   ....[234]....
        /*0bdc*/ 	.word	0x00027f60


	//   ....[235]....
        /*0be0*/ 	.word	0x00027f80


	//   ....[236]....
        /*0be4*/ 	.word	0x00027fa0


	//   ....[237]....
        /*0be8*/ 	.word	0x00028000


	//   ....[238]....
        /*0bec*/ 	.word	0x00028a20


	//   ....[239]....
        /*0bf0*/ 	.word	0x00028d40


	//   ....[240]....
        /*0bf4*/ 	.word	0x00028dd0


	//   ....[241]....
        /*0bf8*/ 	.word	0x00028e70


	//   ....[242]....
        /*0bfc*/ 	.word	0x00028f00


	//   ....[243]....
        /*0c00*/ 	.word	0x00028fa0


	//   ....[244]....
        /*0c04*/ 	.word	0x00029030


	//   ....[245]....
        /*0c08*/ 	.word	0x000290d0


	//   ....[246]....
        /*0c0c*/ 	.word	0x00029160


	//   ....[247]....
        /*0c10*/ 	.word	0x00029250


	//   ....[248]....
        /*0c14*/ 	.word	0x000292e0


	//   ....[249]....
        /*0c18*/ 	.word	0x00029380


	//   ....[250]....
        /*0c1c*/ 	.word	0x00029410


	//   ....[251]....
        /*0c20*/ 	.word	0x000294b0


	//   ....[252]....
        /*0c24*/ 	.word	0x00029540


	//   ....[253]....
        /*0c28*/ 	.word	0x000295e0


	//   ....[254]....
        /*0c2c*/ 	.word	0x00029670


	//   ....[255]....
        /*0c30*/ 	.word	0x00029760


	//   ....[0]....
        /*0c34*/ 	.word	0x000297f0


	//   ....[1]....
        /*0c38*/ 	.word	0x00029880


	//   ....[2]....
        /*0c3c*/ 	.word	0x00029910


	//   ....[3]....
        /*0c40*/ 	.word	0x000299a0


	//   ....[4]....
        /*0c44*/ 	.word	0x00029a30


	//   ....[5]....
        /*0c48*/ 	.word	0x00029ac0


	//   ....[6]....
        /*0c4c*/ 	.word	0x00029b50


	//   ....[7]....
        /*0c50*/ 	.word	0x00029c30


	//   ....[8]....
        /*0c54*/ 	.word	0x00029ce0


	//   ....[9]....
        /*0c58*/ 	.word	0x00029d70


	//   ....[10]....
        /*0c5c*/ 	.word	0x00029dc0


	//   ....[11]....
        /*0c60*/ 	.word	0x00029e10


	//   ....[12]....
        /*0c64*/ 	.word	0x00029ea0


	//   ....[13]....
        /*0c68*/ 	.word	0x00029f30


	//   ....[14]....
        /*0c6c*/ 	.word	0x00029f80


	//   ....[15]....
        /*0c70*/ 	.word	0x00029fd0


	//   ....[16]....
        /*0c74*/ 	.word	0x0002a060


	//   ....[17]....
        /*0c78*/ 	.word	0x0002a0f0


	//   ....[18]....
        /*0c7c*/ 	.word	0x0002a140


	//   ....[19]....
        /*0c80*/ 	.word	0x0002a190


	//   ....[20]....
        /*0c84*/ 	.word	0x0002a220


	//   ....[21]....
        /*0c88*/ 	.word	0x0002a2b0


	//   ....[22]....
        /*0c8c*/ 	.word	0x0002a300


	//   ....[23]....
        /*0c90*/ 	.word	0x0002a350


	//   ....[24]....
        /*0c94*/ 	.word	0x0002a440


	//   ....[25]....
        /*0c98*/ 	.word	0x0002a4f0


	//   ....[26]....
        /*0c9c*/ 	.word	0x0002a570


	//   ....[27]....
        /*0ca0*/ 	.word	0x0002a600


	//   ....[28]....
        /*0ca4*/ 	.word	0x0002a760


	//   ....[29]....
        /*0ca8*/ 	.word	0x0002a8a0


	//   ....[30]....
        /*0cac*/ 	.word	0x0002a920


	//   ....[31]....
        /*0cb0*/ 	.word	0x0002a970


	//   ....[32]....
        /*0cb4*/ 	.word	0x0002aa00


	//   ....[33]....
        /*0cb8*/ 	.word	0x0002aaa0


	//   ....[34]....
        /*0cbc*/ 	.word	0x0002ab20


	//   ....[35]....
        /*0cc0*/ 	.word	0x0002ab90


	//   ....[36]....
        /*0cc4*/ 	.word	0x0002ad00


	//   ....[37]....
        /*0cc8*/ 	.word	0x0002ae30


	//   ....[38]....
        /*0ccc*/ 	.word	0x0002aea0


	//   ....[39]....
        /*0cd0*/ 	.word	0x0002aef0


	//   ....[40]....
        /*0cd4*/ 	.word	0x0002b270


	//   ....[41]....
        /*0cd8*/ 	.word	0x0002b2c0


	//   ....[42]....
        /*0cdc*/ 	.word	0x0002b350


	//   ....[43]....
        /*0ce0*/ 	.word	0x0002b3e0


	//   ....[44]....
        /*0ce4*/ 	.word	0x0002b470


	//   ....[45]....
        /*0ce8*/ 	.word	0x0002b500


	//   ....[46]....
        /*0cec*/ 	.word	0x0002b590


	//   ....[47]....
        /*0cf0*/ 	.word	0x0002b620


	//   ....[48]....
        /*0cf4*/ 	.word	0x0002b6a0


	//   ....[49]....
        /*0cf8*/ 	.word	0x0002b6f0


	//   ....[50]....
        /*0cfc*/ 	.word	0x0002b780


	//   ....[51]....
        /*0d00*/ 	.word	0x0002b810


	//   ....[52]....
        /*0d04*/ 	.word	0x0002b890


	//   ....[53]....
        /*0d08*/ 	.word	0x0002b8e0


	//   ....[54]....
        /*0d0c*/ 	.word	0x0002b970


	//   ....[55]....
        /*0d10*/ 	.word	0x0002ba00


	//   ....[56]....
        /*0d14*/ 	.word	0x0002ba90


	//   ....[57]....
        /*0d18*/ 	.word	0x0002bb20


	//   ....[58]....
        /*0d1c*/ 	.word	0x0002bbb0


	//   ....[59]....
        /*0d20*/ 	.word	0x0002bc40


	//   ....[60]....
        /*0d24*/ 	.word	0x0002bd00


	//   ....[61]....
        /*0d28*/ 	.word	0x0002bfe0


	//   ....[62]....
        /*0d2c*/ 	.word	0x0002c0d0


	//   ....[63]....
        /*0d30*/ 	.word	0x0002c170


	//   ....[64]....
        /*0d34*/ 	.word	0x0002c1d0


	//   ....[65]....
        /*0d38*/ 	.word	0x0002c2d0


	//   ....[66]....
        /*0d3c*/ 	.word	0x0002c340


	//   ....[67]....
        /*0d40*/ 	.word	0x0002c440


	//   ....[68]....
        /*0d44*/ 	.word	0x0002c4b0


	//   ....[69]....
        /*0d48*/ 	.word	0x0002c5b0


	//   ....[70]....
        /*0d4c*/ 	.word	0x0002c620


	//   ....[71]....
        /*0d50*/ 	.word	0x0002c720


	//   ....[72]....
        /*0d54*/ 	.word	0x0002c790


	//   ....[73]....
        /*0d58*/ 	.word	0x0002c890


	//   ....[74]....
        /*0d5c*/ 	.word	0x0002c900


	//   ....[75]....
        /*0d60*/ 	.word	0x0002ca00


	//   ....[76]....
        /*0d64*/ 	.word	0x0002ca70


	//   ....[77]....
        /*0d68*/ 	.word	0x0002cb10


	//   ....[78]....
        /*0d6c*/ 	.word	0x0002cc10


	//   ....[79]....
        /*0d70*/ 	.word	0x0002cc80


	//   ....[80]....
        /*0d74*/ 	.word	0x0002cd00


	//   ....[81]....
        /*0d78*/ 	.word	0x0002cdc0


	//   ....[82]....
        /*0d7c*/ 	.word	0x0002ce40


	//   ....[83]....
        /*0d80*/ 	.word	0x0002cf10


	//   ....[84]....
        /*0d84*/ 	.word	0x0002cf90


	//   ....[85]....
        /*0d88*/ 	.word	0x0002d060


	//   ....[86]....
        /*0d8c*/ 	.word	0x0002d0e0


	//   ....[87]....
        /*0d90*/ 	.word	0x0002d1b0


	//   ....[88]....
        /*0d94*/ 	.word	0x0002d230


	//   ....[89]....
        /*0d98*/ 	.word	0x0002d300


	//   ....[90]....
        /*0d9c*/ 	.word	0x0002d380


	//   ....[91]....
        /*0da0*/ 	.word	0x0002d440


	//   ....[92]....
        /*0da4*/ 	.word	0x0002d4c0


	//   ....[93]....
        /*0da8*/ 	.word	0x0002d570


	//   ....[94]....
        /*0dac*/ 	.word	0x0002d6a0


	//   ....[95]....
        /*0db0*/ 	.word	0x0002d740


	//   ....[96]....
        /*0db4*/ 	.word	0x0002d7b0


	//   ....[97]....
        /*0db8*/ 	.word	0x0002d870


	//   ....[98]....
        /*0dbc*/ 	.word	0x0002d8d0


	//   ....[99]....
        /*0dc0*/ 	.word	0x0002d990


	//   ....[100]....
        /*0dc4*/ 	.word	0x0002d9f0


	//   ....[101]....
        /*0dc8*/ 	.word	0x0002dab0


	//   ....[102]....
        /*0dcc*/ 	.word	0x0002db10


	//   ....[103]....
        /*0dd0*/ 	.word	0x0002dbd0


	//   ....[104]....
        /*0dd4*/ 	.word	0x0002dc30


	//   ....[105]....
        /*0dd8*/ 	.word	0x0002dcf0


	//   ....[106]....
        /*0ddc*/ 	.word	0x0002dd50


	//   ....[107]....
        /*0de0*/ 	.word	0x0002de10


	//   ....[108]....
        /*0de4*/ 	.word	0x0002de70


	//   ....[109]....
        /*0de8*/ 	.word	0x0002df30


	//   ....[110]....
        /*0dec*/ 	.word	0x0002e020


	//   ....[111]....
        /*0df0*/ 	.word	0x0002e0c0


	//   ....[112]....
        /*0df4*/ 	.word	0x0002e120


	//   ....[113]....
        /*0df8*/ 	.word	0x0002e200


	//   ....[114]....
        /*0dfc*/ 	.word	0x0002e260


	//   ....[115]....
        /*0e00*/ 	.word	0x0002e340


	//   ....[116]....
        /*0e04*/ 	.word	0x0002e3a0


	//   ....[117]....
        /*0e08*/ 	.word	0x0002e480


	//   ....[118]....
        /*0e0c*/ 	.word	0x0002e4e0


	//   ....[119]....
        /*0e10*/ 	.word	0x0002e5c0


	//   ....[120]....
        /*0e14*/ 	.word	0x0002e620


	//   ....[121]....
        /*0e18*/ 	.word	0x0002e700


	//   ....[122]....
        /*0e1c*/ 	.word	0x0002e760


	//   ....[123]....
        /*0e20*/ 	.word	0x0002e840


	//   ....[124]....
        /*0e24*/ 	.word	0x0002e8a0


	//   ....[125]....
        /*0e28*/ 	.word	0x0002e970


	//   ....[126]....
        /*0e2c*/ 	.word	0x0002ea90


	//   ....[127]....
        /*0e30*/ 	.word	0x0002eb30


	//   ....[128]....
        /*0e34*/ 	.word	0x0002ebf0


	//   ....[129]....
        /*0e38*/ 	.word	0x0002ecc0


	//   ....[130]....
        /*0e3c*/ 	.word	0x0002ed20


	//   ....[131]....
        /*0e40*/ 	.word	0x0002ee00


	//   ....[132]....
        /*0e44*/ 	.word	0x0002ee60


	//   ....[133]....
        /*0e48*/ 	.word	0x0002ef30


	//   ....[134]....
        /*0e4c*/ 	.word	0x0002ef90


	//   ....[135]....
        /*0e50*/ 	.word	0x0002f060


	//   ....[136]....
        /*0e54*/ 	.word	0x0002f0c0


	//   ....[137]....
        /*0e58*/ 	.word	0x0002f1a0


	//   ....[138]....
        /*0e5c*/ 	.word	0x0002f200


	//   ....[139]....
        /*0e60*/ 	.word	0x0002f2d0


	//   ....[140]....
        /*0e64*/ 	.word	0x0002f330


	//   ....[141]....
        /*0e68*/ 	.word	0x0002f3f0


	//   ....[142]....
        /*0e6c*/ 	.word	0x0002f480


	//   ....[143]....
        /*0e70*/ 	.word	0x0002f520


	//   ....[144]....
        /*0e74*/ 	.word	0x0002f6a0


	//   ....[145]....
        /*0e78*/ 	.word	0x0002f710


	//   ....[146]....
        /*0e7c*/ 	.word	0x0002f780


	//   ....[147]....
        /*0e80*/ 	.word	0x0002f7f0


	//   ....[148]....
        /*0e84*/ 	.word	0x0002f860


	//   ....[149]....
        /*0e88*/ 	.word	0x0002f8e0


	//   ....[150]....
        /*0e8c*/ 	.word	0x0002f960


	//   ....[151]....
        /*0e90*/ 	.word	0x0002f9f0


	//   ....[152]....
        /*0e94*/ 	.word	0x0002fa60


	//   ....[153]....
        /*0e98*/ 	.word	0x0002fad0


	//   ....[154]....
        /*0e9c*/ 	.word	0x0002fb40


	//   ....[155]....
        /*0ea0*/ 	.word	0x0002fbc0


	//   ....[156]....
        /*0ea4*/ 	.word	0x0002fc30


	//   ....[157]....
        /*0ea8*/ 	.word	0x0002fcc0


	//   ....[158]....
        /*0eac*/ 	.word	0x0002fd20


	//   ....[159]....
        /*0eb0*/ 	.word	0x0002fdb0


	//   ....[160]....
        /*0eb4*/ 	.word	0x0002fee0


	//----- nvinfo : EIATTR_REG_RECONFIG
	.align		4
.L_997:
        /*0eb8*/ 	.byte	0x01, 0x54
	.zero		2


	//----- nvinfo : EIATTR_SYSCALL_OFFSETS
	.align		4
        /*0ebc*/ 	.byte	0x04, 0x46
        /*0ebe*/ 	.short	(.L_999 - .L_998)


	//   ....[0]....
.L_998:
        /*0ec0*/ 	.word	0x00002050


	//   ....[1]....
        /*0ec4*/ 	.word	0x000021a0


	//   ....[2]....
        /*0ec8*/ 	.word	0x000099e0


	//   ....[3]....
        /*0ecc*/ 	.word	0x00009d00


	//   ....[4]....
        /*0ed0*/ 	.word	0x00024420


	//   ....[5]....
        /*0ed4*/ 	.word	0x00024570


	//   ....[6]....
        /*0ed8*/ 	.word	0x00024660


	//   ....[7]....
        /*0edc*/ 	.word	0x000255e0


	//----- nvinfo : EIATTR_MBARRIER_INSTR_OFFSETS
	.align		4
.L_999:
        /*0ee0*/ 	.byte	0x04, 0x39
        /*0ee2*/ 	.short	(.L_1001 - .L_1000)


	//   ....[0]....
.L_1000:
        /*0ee4*/ 	.word	0x00000270
        /*0ee8*/ 	.word	0x000000ff
        /*0eec*/ 	.word	0x00028800
        /*0ef0*/ 	.short	0x0100
        /*0ef2*/ 	.byte	0x08
	.zero		1


	//   ....[1]....
        /*0ef4*/ 	.word	0x00000280
        /*0ef8*/ 	.word	0x000000ff
        /*0efc*/ 	.word	0x00028820
        /*0f00*/ 	.short	0x0100
        /*0f02*/ 	.byte	0x08
	.zero		1


	//   ....[2]....
        /*0f04*/ 	.word	0x00000370
        /*0f08*/ 	.word	0x000000ff
        /*0f0c*/ 	.word	0x00028830
        /*0f10*/ 	.short	0x0100
        /*0f12*/ 	.byte	0x08
	.zero		1


	//   ....[3]....
        /*0f14*/ 	.word	0x00000380
        /*0f18*/ 	.word	0x000000ff
        /*0f1c*/ 	.word	0x00028840
        /*0f20*/ 	.short	0x0100
        /*0f22*/ 	.byte	0x08
	.zero		1


	//   ....[4]....
        /*0f24*/ 	.word	0x00000390
        /*0f28*/ 	.word	0x000000ff
        /*0f2c*/ 	.word	0x00028838
        /*0f30*/ 	.short	0x0100
        /*0f32*/ 	.byte	0x08
	.zero		1


	//   ....[5]....
        /*0f34*/ 	.word	0x000003a0
        /*0f38*/ 	.word	0x000000ff
        /*0f3c*/ 	.word	0x00028848
        /*0f40*/ 	.short	0x0100
        /*0f42*/ 	.byte	0x08
	.zero		1


	//   ....[6]....
        /*0f44*/ 	.word	0x000004d0
        /*0f48*/ 	.word	0x000000ff
        /*0f4c*/ 	.word	0x00028850
        /*0f50*/ 	.short	0x0100
        /*0f52*/ 	.byte	0x08
	.zero		1


	//   ....[7]....
        /*0f54*/ 	.word	0x000004e0
        /*0f58*/ 	.word	0x000000ff
        /*0f5c*/ 	.word	0x00028860
        /*0f60*/ 	.short	0x0100
        /*0f62*/ 	.byte	0x08
	.zero		1


	//   ....[8]....
        /*0f64*/ 	.word	0x000004f0
        /*0f68*/ 	.word	0x000000ff
        /*0f6c*/ 	.word	0x00028858
        /*0f70*/ 	.short	0x0100
        /*0f72*/ 	.byte	0x08
	.zero		1


	//   ....[9]....
        /*0f74*/ 	.word	0x00000500
        /*0f78*/ 	.word	0x000000ff
        /*0f7c*/ 	.word	0x00028868
        /*0f80*/ 	.short	0x0100
        /*0f82*/ 	.byte	0x08
	.zero		1


	//   ....[10]....
        /*0f84*/ 	.word	0x000005f0
        /*0f88*/ 	.word	0x000000ff
        /*0f8c*/ 	.word	0x00028870
        /*0f90*/ 	.short	0x0100
        /*0f92*/ 	.byte	0x06
	.zero		1


	//   ....[11]....
        /*0f94*/ 	.word	0x00000600
        /*0f98*/ 	.word	0x000000ff
        /*0f9c*/ 	.word	0x00028880
        /*0fa0*/ 	.short	0x0100
        /*0fa2*/ 	.byte	0x06
	.zero		1


	//   ....[12]....
        /*0fa4*/ 	.word	0x00000610
        /*0fa8*/ 	.word	0x000000ff
        /*0fac*/ 	.word	0x00028878
        /*0fb0*/ 	.short	0x0100
        /*0fb2*/ 	.byte	0x06
	.zero		1


	//   ....[13]....
        /*0fb4*/ 	.word	0x00000620
        /*0fb8*/ 	.word	0x000000ff
        /*0fbc*/ 	.word	0x00028888
        /*0fc0*/ 	.short	0x0100
        /*0fc2*/ 	.byte	0x06
	.zero		1


	//   ....[14]....
        /*0fc4*/ 	.word	0x00000750
        /*0fc8*/ 	.word	0x000000ff
        /*0fcc*/ 	.word	0x00028890
        /*0fd0*/ 	.short	0x0100
        /*0fd2*/ 	.byte	0x08
	.zero		1


	//   ....[15]....
        /*0fd4*/ 	.word	0x00000760
        /*0fd8*/ 	.word	0x000000ff
        /*0fdc*/ 	.word	0x000288a0
        /*0fe0*/ 	.short	0x0100
        /*0fe2*/ 	.byte	0x08
	.zero		1


	//   ....[16]....
        /*0fe4*/ 	.word	0x00000770
        /*0fe8*/ 	.word	0x000000ff
        /*0fec*/ 	.word	0x00028898
        /*0ff0*/ 	.short	0x0100
        /*0ff2*/ 	.byte	0x08
	.zero		1


	//   ....[17]....
        /*0ff4*/ 	.word	0x00000780
        /*0ff8*/ 	.word	0x000000ff
        /*0ffc*/ 	.word	0x000288a8
        /*1000*/ 	.short	0x0100
        /*1002*/ 	.byte	0x08
	.zero		1


	//   ....[18]....
        /*1004*/ 	.word	0x000008b0
        /*1008*/ 	.word	0x000000ff
        /*100c*/ 	.word	0x000288b0
        /*1010*/ 	.short	0x0100
        /*1012*/ 	.byte	0x08
	.zero		1


	//   ....[19]....
        /*1014*/ 	.word	0x000008c0
        /*1018*/ 	.word	0x000000ff
        /*101c*/ 	.word	0x000288c0
        /*1020*/ 	.short	0x0100
        /*1022*/ 	.byte	0x08
	.zero		1


	//   ....[20]....
        /*1024*/ 	.word	0x000008d0
        /*1028*/ 	.word	0x000000ff
        /*102c*/ 	.word	0x000288b8
        /*1030*/ 	.short	0x0100
        /*1032*/ 	.byte	0x08
	.zero		1


	//   ....[21]....
        /*1034*/ 	.word	0x000008e0
        /*1038*/ 	.word	0x000000ff
        /*103c*/ 	.word	0x000288c8
        /*1040*/ 	.short	0x0100
        /*1042*/ 	.byte	0x08
	.zero		1


	//   ....[22]....
        /*1044*/ 	.word	0x000037f0
        /*1048*/ 	.word	0x00000059
        /*104c*/ 	.word	0x00028890
        /*1050*/ 	.short	0x010a
        /*1052*/ 	.byte	0x3f
	.zero		1


	//   ....[23]....
        /*1054*/ 	.word	0x00005fe0
        /*1058*/ 	.word	0x00000059
        /*105c*/ 	.word	0x00028890
        /*1060*/ 	.short	0x010a
        /*1062*/ 	.byte	0x3f
	.zero		1


	//   ....[24]....
        /*1064*/ 	.word	0x000080f0
        /*1068*/ 	.word	0x00000059
        /*106c*/ 	.word	0x00028890
        /*1070*/ 	.short	0x010a
        /*1072*/ 	.byte	0x3f
	.zero		1


	//   ....[25]....
        /*1074*/ 	.word	0x000087f0
        /*1078*/ 	.word	0x0000000b
        /*107c*/ 	.word	0x00000000
        /*1080*/ 	.short	0x0101
        /*1082*/ 	.byte	0x3f
	.zero		1


	//   ....[26]....
        /*1084*/ 	.word	0x00008830
        /*1088*/ 	.word	0x00000059
        /*108c*/ 	.word	0x000288b0
        /*1090*/ 	.short	0x010a
        /*1092*/ 	.byte	0x3f
	.zero		1


	//   ....[27]....
        /*1094*/ 	.word	0x00008e40
        /*1098*/ 	.word	0x00000059
        /*109c*/ 	.word	0x00000000
        /*10a0*/ 	.short	0x0101
        /*10a2*/ 	.byte	0x3f
	.zero		1


	//   ....[28]....
        /*10a4*/ 	.word	0x00009a80
        /*10a8*/ 	.word	0x00000012
        /*10ac*/ 	.word	0x00028800
        /*10b0*/ 	.short	0x010a
        /*10b2*/ 	.byte	0x3f
	.zero		1


	//   ....[29]....
        /*10b4*/ 	.word	0x00009ad0
        /*10b8*/ 	.word	0x00000012
        /*10bc*/ 	.word	0x00028800
        /*10c0*/ 	.short	0x010a
        /*10c2*/ 	.byte	0x3f
	.zero		1


	//   ....[30]....
        /*10c4*/ 	.word	0x0000ad10
        /*10c8*/ 	.word	0x00000012
        /*10cc*/ 	.word	0x00028800
        /*10d0*/ 	.short	0x010a
        /*10d2*/ 	.byte	0x3f
	.zero		1


	//   ....[31]....
        /*10d4*/ 	.word	0x0000d420
        /*10d8*/ 	.word	0x00000012
        /*10dc*/ 	.word	0x00028800
        /*10e0*/ 	.short	0x010a
        /*10e2*/ 	.byte	0x3f
	.zero		1


	//   ....[32]....
        /*10e4*/ 	.word	0x0000f040
        /*10e8*/ 	.word	0x0000005a
        /*10ec*/ 	.word	0x00028830
        /*10f0*/ 	.short	0x010a
        /*10f2*/ 	.byte	0x3f
	.zero		1


	//   ....[33]....
        /*10f4*/ 	.word	0x0000f0e0
        /*10f8*/ 	.word	0x0000005a
        /*10fc*/ 	.word	0x00028830
        /*1100*/ 	.short	0x010a
        /*1102*/ 	.byte	0x3f
	.zero		1


	//   ....[34]....
        /*1104*/ 	.word	0x0000fc10
        /*1108*/ 	.word	0x0000005a
        /*110c*/ 	.word	0x00000000
        /*1110*/ 	.short	0x0101
        /*1112*/ 	.byte	0x3f
	.zero		1


	//   ....[35]....
        /*1114*/ 	.word	0x00012ce0
        /*1118*/ 	.word	0x00000019
        /*111c*/ 	.word	0x00028830
        /*1120*/ 	.short	0x010a
        /*1122*/ 	.byte	0x3f
	.zero		1


	//   ....[36]....
        /*1124*/ 	.word	0x00012d30
        /*1128*/ 	.word	0x00000019
        /*112c*/ 	.word	0x00028830
        /*1130*/ 	.short	0x010a
        /*1132*/ 	.byte	0x3f
	.zero		1


	//   ....[37]....
        /*1134*/ 	.word	0x00013240
        /*1138*/ 	.word	0x000000cc
        /*113c*/ 	.word	0x00028850
        /*1140*/ 	.short	0x010a
        /*1142*/ 	.byte	0x3f
	.zero		1


	//   ....[38]....
        /*1144*/ 	.word	0x00013280
        /*1148*/ 	.word	0x000000cc
        /*114c*/ 	.word	0x00028850
        /*1150*/ 	.short	0x010a
        /*1152*/ 	.byte	0x3f
	.zero		1


	//   ....[39]....
        /*1154*/ 	.word	0x00013b90
        /*1158*/ 	.word	0x0000002c
        /*115c*/ 	.word	0x00000000
        /*1160*/ 	.short	0x0101
        /*1162*/ 	.byte	0x3f
	.zero		1


	//   ....[40]....
        /*1164*/ 	.word	0x00016170
        /*1168*/ 	.word	0x00000037
        /*116c*/ 	.word	0x00000000
        /*1170*/ 	.short	0x0101
        /*1172*/ 	.byte	0x3f
	.zero		1


	//   ....[41]....
        /*1174*/ 	.word	0x00016b20
        /*1178*/ 	.word	0x00000019
        /*117c*/ 	.word	0x00028830
        /*1180*/ 	.short	0x010a
        /*1182*/ 	.byte	0x3f
	.zero		1


	//   ....[42]....
        /*1184*/ 	.word	0x00016b70
        /*1188*/ 	.word	0x00000019
        /*118c*/ 	.word	0x00028830
        /*1190*/ 	.short	0x010a
        /*1192*/ 	.byte	0x3f
	.zero		1


	//   ....[43]....
        /*1194*/ 	.word	0x000170b0
        /*1198*/ 	.word	0x000000cd
        /*119c*/ 	.word	0x00028850
        /*11a0*/ 	.short	0x010a
        /*11a2*/ 	.byte	0x3f
	.zero		1


	//   ....[44]....
        /*11a4*/ 	.word	0x000170f0
        /*11a8*/ 	.word	0x000000cd
        /*11ac*/ 	.word	0x00028850
        /*11b0*/ 	.short	0x010a
        /*11b2*/ 	.byte	0x3f
	.zero		1


	//   ....[45]....
        /*11b4*/ 	.word	0x00018480
        /*11b8*/ 	.word	0x0000001a
        /*11bc*/ 	.word	0x00000000
        /*11c0*/ 	.short	0x0101
        /*11c2*/ 	.byte	0x3f
	.zero		1


	//   ....[46]....
        /*11c4*/ 	.word	0x00018f90
        /*11c8*/ 	.word	0x00000038
        /*11cc*/ 	.word	0x00000000
        /*11d0*/ 	.short	0x0101
        /*11d2*/ 	.byte	0x3f
	.zero		1


	//   ....[47]....
        /*11d4*/ 	.word	0x000196b0
        /*11d8*/ 	.word	0x00000019
        /*11dc*/ 	.word	0x00028830
        /*11e0*/ 	.short	0x010a
        /*11e2*/ 	.byte	0x3f
	.zero		1


	//   ....[48]....
        /*11e4*/ 	.word	0x00019700
        /*11e8*/ 	.word	0x00000019
        /*11ec*/ 	.word	0x00028830
        /*11f0*/ 	.short	0x010a
        /*11f2*/ 	.byte	0x3f
	.zero		1


	//   ....[49]....
        /*11f4*/ 	.word	0x00019c40
        /*11f8*/ 	.word	0x000000cd
        /*11fc*/ 	.word	0x00028850
        /*1200*/ 	.short	0x010a
        /*1202*/ 	.byte	0x3f
	.zero		1


	//   ....[50]....
        /*1204*/ 	.word	0x00019c80
        /*1208*/ 	.word	0x000000cd
        /*120c*/ 	.word	0x00028850
        /*1210*/ 	.short	0x010a
        /*1212*/ 	.byte	0x3f
	.zero		1


	//   ....[51]....
        /*1214*/ 	.word	0x0001a590
        /*1218*/ 	.word	0x0000002a
        /*121c*/ 	.word	0x00000000
        /*1220*/ 	.short	0x0101
        /*1222*/ 	.byte	0x3f
	.zero		1


	//   ....[52]....
        /*1224*/ 	.word	0x0001cb70
        /*1228*/ 	.word	0x00000038
        /*122c*/ 	.word	0x00000000
        /*1230*/ 	.short	0x0101
        /*1232*/ 	.byte	0x3f
	.zero		1


	//   ....[53]....
        /*1234*/ 	.word	0x0001d1c0
        /*1238*/ 	.word	0x0000000b
        /*123c*/ 	.word	0x00028850
        /*1240*/ 	.short	0x010a
        /*1242*/ 	.byte	0x3f
	.zero		1


	//   ....[54]....
        /*1244*/ 	.word	0x0001d240
        /*1248*/ 	.word	0x0000000b
        /*124c*/ 	.word	0x00028850
        /*1250*/ 	.short	0x010a
        /*1252*/ 	.byte	0x3f
	.zero		1


	//   ....[55]....
        /*1254*/ 	.word	0x0001d860
        /*1258*/ 	.word	0x00000004
        /*125c*/ 	.word	0x00000000
        /*1260*/ 	.short	0x0101
        /*1262*/ 	.byte	0x3f
	.zero		1


	//   ....[56]....
        /*1264*/ 	.word	0x0001ed80
        /*1268*/ 	.word	0x00000000
        /*126c*/ 	.word	0x00000000
        /*1270*/ 	.short	0x0101
        /*1272*/ 	.byte	0x3f
	.zero		1


	//   ....[57]....
        /*1274*/ 	.word	0x0001f640
        /*1278*/ 	.word	0x00000008
        /*127c*/ 	.word	0x00000000
        /*1280*/ 	.short	0x0101
        /*1282*/ 	.byte	0x3f
	.zero		1


	//   ....[58]....
        /*1284*/ 	.word	0x00022c30
        /*1288*/ 	.word	0x00000016
        /*128c*/ 	.word	0x00028820
        /*1290*/ 	.short	0x010a
        /*1292*/ 	.byte	0x3f
	.zero		1


	//   ....[59]....
        /*1294*/ 	.word	0x00022cc0
        /*1298*/ 	.word	0x00000003
        /*129c*/ 	.word	0x000288a0
        /*12a0*/ 	.short	0x010a
        /*12a2*/ 	.byte	0x3f
	.zero		1


	//   ....[60]....
        /*12a4*/ 	.word	0x00023020
        /*12a8*/ 	.word	0x00000003
        /*12ac*/ 	.word	0x000288c0
        /*12b0*/ 	.short	0x010a
        /*12b2*/ 	.byte	0x3f
	.zero		1


	//   ....[61]....
        /*12b4*/ 	.word	0x00023450
        /*12b8*/ 	.word	0x0000000b
        /*12bc*/ 	.word	0x000288a0
        /*12c0*/ 	.short	0x010a
        /*12c2*/ 	.byte	0x3f
	.zero		1


	//   ....[62]....
        /*12c4*/ 	.word	0x00023790
        /*12c8*/ 	.word	0x0000000b
        /*12cc*/ 	.word	0x000288c0
        /*12d0*/ 	.short	0x010a
        /*12d2*/ 	.byte	0x3f
	.zero		1


	//   ....[63]....
        /*12d4*/ 	.word	0x00024b50
        /*12d8*/ 	.word	0x00000007
        /*12dc*/ 	.word	0x00028840
        /*12e0*/ 	.short	0x010a
        /*12e2*/ 	.byte	0x3f
	.zero		1


	//   ....[64]....
        /*12e4*/ 	.word	0x000252b0
        /*12e8*/ 	.word	0x00000007
        /*12ec*/ 	.word	0x00028830
        /*12f0*/ 	.short	0x0107
        /*12f2*/ 	.byte	0x3f
	.zero		1


	//   ....[65]....
        /*12f4*/ 	.word	0x00025380
        /*12f8*/ 	.word	0x00000007
        /*12fc*/ 	.word	0x00028830
        /*1300*/ 	.short	0x0101
        /*1302*/ 	.byte	0x3f
	.zero		1


	//   ....[66]....
        /*1304*/ 	.word	0x00025ea0
        /*1308*/ 	.word	0x00000016
        /*130c*/ 	.word	0x00028800
        /*1310*/ 	.short	0x0107
        /*1312*/ 	.byte	0x3f
	.zero		1


	//   ....[67]....
        /*1314*/ 	.word	0x00025fb0
        /*1318*/ 	.word	0x00000016
        /*131c*/ 	.word	0x00028800
        /*1320*/ 	.short	0x0101
        /*1322*/ 	.byte	0x3f
	.zero		1


	//   ....[68]....
        /*1324*/ 	.word	0x00025fd0
        /*1328*/ 	.word	0x00000016
        /*132c*/ 	.word	0x00028820
        /*1330*/ 	.short	0x010a
        /*1332*/ 	.byte	0x3f
	.zero		1


	//   ....[69]....
        /*1334*/ 	.word	0x00026360
        /*1338*/ 	.word	0x00000006
        /*133c*/ 	.word	0x00028840
        /*1340*/ 	.short	0x010a
        /*1342*/ 	.byte	0x3f
	.zero		1


	//   ....[70]....
        /*1344*/ 	.word	0x00026860
        /*1348*/ 	.word	0x00000006
        /*134c*/ 	.word	0x00028830
        /*1350*/ 	.short	0x0107
        /*1352*/ 	.byte	0x3f
	.zero		1


	//   ....[71]....
        /*1354*/ 	.word	0x00026920
        /*1358*/ 	.word	0x00000006
        /*135c*/ 	.word	0x00028830
        /*1360*/ 	.short	0x0101
        /*1362*/ 	.byte	0x3f
	.zero		1


	//   ....[72]....
        /*1364*/ 	.word	0x00026980
        /*1368*/ 	.word	0x00000006
        /*136c*/ 	.word	0x00028860
        /*1370*/ 	.short	0x010a
        /*1372*/ 	.byte	0x3f
	.zero		1


	//   ....[73]....
        /*1374*/ 	.word	0x00026eb0
        /*1378*/ 	.word	0x00000006
        /*137c*/ 	.word	0x00028850
        /*1380*/ 	.short	0x0107
        /*1382*/ 	.byte	0x3f
	.zero		1


	//   ....[74]....
        /*1384*/ 	.word	0x00027050
        /*1388*/ 	.word	0x00000006
        /*138c*/ 	.word	0x00028850
        /*1390*/ 	.short	0x0101
        /*1392*/ 	.byte	0x3f
	.zero		1


	//   ....[75]....
        /*1394*/ 	.word	0x00027260
        /*1398*/ 	.word	0x00000000
        /*139c*/ 	.word	0x00028860
        /*13a0*/ 	.short	0x010a
        /*13a2*/ 	.byte	0x3f
	.zero		1


	//   ....[76]....
        /*13a4*/ 	.word	0x00027790
        /*13a8*/ 	.word	0x00000000
        /*13ac*/ 	.word	0x00028850
        /*13b0*/ 	.short	0x0107
        /*13b2*/ 	.byte	0x3f
	.zero		1


	//   ....[77]....
        /*13b4*/ 	.word	0x00027850
        /*13b8*/ 	.word	0x00000000
        /*13bc*/ 	.word	0x00028850
        /*13c0*/ 	.short	0x0101
        /*13c2*/ 	.byte	0x3f
	.zero		1


	//   ....[78]....
        /*13c4*/ 	.word	0x000289a0
        /*13c8*/ 	.word	0x00000007
        /*13cc*/ 	.word	0x00028820
        /*13d0*/ 	.short	0x010a
        /*13d2*/ 	.byte	0x3f
	.zero		1


	//   ....[79]....
        /*13d4*/ 	.word	0x00028b10
        /*13d8*/ 	.word	0x00000005
        /*13dc*/ 	.word	0x00028840
        /*13e0*/ 	.short	0x010a
        /*13e2*/ 	.byte	0x3f
	.zero		1


	//   ....[80]....
        /*13e4*/ 	.word	0x00028bb0
        /*13e8*/ 	.word	0x00000003
        /*13ec*/ 	.word	0x00028840
        /*13f0*/ 	.short	0x010a
        /*13f2*/ 	.byte	0x3f
	.zero		1


	//   ....[81]....
        /*13f4*/ 	.word	0x00028bf0
        /*13f8*/ 	.word	0x00000005
        /*13fc*/ 	.word	0x00028860
        /*1400*/ 	.short	0x010a
        /*1402*/ 	.byte	0x3f
	.zero		1


	//   ....[82]....
        /*1404*/ 	.word	0x00028c30
        /*1408*/ 	.word	0x00000003
        /*140c*/ 	.word	0x00028860
        /*1410*/ 	.short	0x010a
        /*1412*/ 	.byte	0x3f
	.zero		1


	//   ....[83]....
        /*1414*/ 	.word	0x00028c90
        /*1418*/ 	.word	0x00000059
        /*141c*/ 	.word	0x00028890
        /*1420*/ 	.short	0x010a
        /*1422*/ 	.byte	0x3f
	.zero		1


	//   ....[84]....
        /*1424*/ 	.word	0x000291a0
        /*1428*/ 	.word	0x00000059
        /*142c*/ 	.word	0x00028890
        /*1430*/ 	.short	0x010a
        /*1432*/ 	.byte	0x3f
	.zero		1


	//   ....[85]....
        /*1434*/ 	.word	0x000296b0
        /*1438*/ 	.word	0x00000059
        /*143c*/ 	.word	0x00028890
        /*1440*/ 	.short	0x010a
        /*1442*/ 	.byte	0x3f
	.zero		1


	//   ....[86]....
        /*1444*/ 	.word	0x00029b80
        /*1448*/ 	.word	0x00000059
        /*144c*/ 	.word	0x000288b0
        /*1450*/ 	.short	0x010a
        /*1452*/ 	.byte	0x3f
	.zero		1


	//   ....[87]....
        /*1454*/ 	.word	0x0002a380
        /*1458*/ 	.word	0x00000012
        /*145c*/ 	.word	0x00028800
        /*1460*/ 	.short	0x010a
        /*1462*/ 	.byte	0x3f
	.zero		1


	//   ....[88]....
        /*1464*/ 	.word	0x0002af50
        /*1468*/ 	.word	0x00000012
        /*146c*/ 	.word	0x00028800
        /*1470*/ 	.short	0x010a
        /*1472*/ 	.byte	0x3f
	.zero		1


	//   ....[89]....
        /*1474*/ 	.word	0x0002afa0
        /*1478*/ 	.word	0x0000005a
        /*147c*/ 	.word	0x00028830
        /*1480*/ 	.short	0x010a
        /*1482*/ 	.byte	0x3f
	.zero		1


	//   ....[90]....
        /*1484*/ 	.word	0x0002aff0
        /*1488*/ 	.word	0x00000019
        /*148c*/ 	.word	0x00028830
        /*1490*/ 	.short	0x010a
        /*1492*/ 	.byte	0x3f
	.zero		1


	//   ....[91]....
        /*1494*/ 	.word	0x0002b040
        /*1498*/ 	.word	0x000000cc
        /*149c*/ 	.word	0x00028850
        /*14a0*/ 	.short	0x010a
        /*14a2*/ 	.byte	0x3f
	.zero		1


	//   ....[92]....
        /*14a4*/ 	.word	0x0002b090
        /*14a8*/ 	.word	0x00000019
        /*14ac*/ 	.word	0x00028830
        /*14b0*/ 	.short	0x010a
        /*14b2*/ 	.byte	0x3f
	.zero		1


	//   ....[93]....
        /*14b4*/ 	.word	0x0002b0e0
        /*14b8*/ 	.word	0x000000cd
        /*14bc*/ 	.word	0x00028850
        /*14c0*/ 	.short	0x010a
        /*14c2*/ 	.byte	0x3f
	.zero		1


	//   ....[94]....
        /*14c4*/ 	.word	0x0002b130
        /*14c8*/ 	.word	0x00000019
        /*14cc*/ 	.word	0x00028830
        /*14d0*/ 	.short	0x010a
        /*14d2*/ 	.byte	0x3f
	.zero		1


	//   ....[95]....
        /*14d4*/ 	.word	0x0002b180
        /*14d8*/ 	.word	0x000000cd
        /*14dc*/ 	.word	0x00028850
        /*14e0*/ 	.short	0x010a
        /*14e2*/ 	.byte	0x3f
	.zero		1


	//   ....[96]....
        /*14e4*/ 	.word	0x0002b1d0
        /*14e8*/ 	.word	0x0000000b
        /*14ec*/ 	.word	0x00028850
        /*14f0*/ 	.short	0x010a
        /*14f2*/ 	.byte	0x3f
	.zero		1


	//   ....[97]....
        /*14f4*/ 	.word	0x0002bdc0
        /*14f8*/ 	.word	0x00000016
        /*14fc*/ 	.word	0x00028820
        /*1500*/ 	.short	0x010a
        /*1502*/ 	.byte	0x3f
	.zero		1


	//   ....[98]....
        /*1504*/ 	.word	0x0002be10
        /*1508*/ 	.word	0x00000003
        /*150c*/ 	.word	0x000288a0
        /*1510*/ 	.short	0x010a
        /*1512*/ 	.byte	0x3f
	.zero		1


	//   ....[99]....
        /*1514*/ 	.word	0x0002be60
        /*1518*/ 	.word	0x00000003
        /*151c*/ 	.word	0x000288c0
        /*1520*/ 	.short	0x010a
        /*1522*/ 	.byte	0x3f
	.zero		1


	//   ....[100]....
        /*1524*/ 	.word	0x0002beb0
        /*1528*/ 	.word	0x0000000b
        /*152c*/ 	.word	0x000288a0
        /*1530*/ 	.short	0x010a
        /*1532*/ 	.byte	0x3f
	.zero		1


	//   ....[101]....
        /*1534*/ 	.word	0x0002bf00
        /*1538*/ 	.word	0x0000000b
        /*153c*/ 	.word	0x000288c0
        /*1540*/ 	.short	0x010a
        /*1542*/ 	.byte	0x3f
	.zero		1


	//   ....[102]....
        /*1544*/ 	.word	0x0002c020
        /*1548*/ 	.word	0x00000007
        /*154c*/ 	.word	0x00028840
        /*1550*/ 	.short	0x010a
        /*1552*/ 	.byte	0x3f
	.zero		1


	//   ....[103]....
        /*1554*/ 	.word	0x0002d5a0
        /*1558*/ 	.word	0x00000016
        /*155c*/ 	.word	0x00028820
        /*1560*/ 	.short	0x010a
        /*1562*/ 	.byte	0x3f
	.zero		1


	//   ....[104]....
        /*1564*/ 	.word	0x0002d5f0
        /*1568*/ 	.word	0x00000006
        /*156c*/ 	.word	0x00028840
        /*1570*/ 	.short	0x010a
        /*1572*/ 	.byte	0x3f
	.zero		1


	//   ....[105]....
        /*1574*/ 	.word	0x0002df70
        /*1578*/ 	.word	0x00000006
        /*157c*/ 	.word	0x00028860
        /*1580*/ 	.short	0x010a
        /*1582*/ 	.byte	0x3f
	.zero		1


	//   ....[106]....
        /*1584*/ 	.word	0x0002e9e0
        /*1588*/ 	.word	0x00000000
        /*158c*/ 	.word	0x00028860
        /*1590*/ 	.short	0x010a
        /*1592*/ 	.byte	0x3f
	.zero		1


	//   ....[107]....
        /*1594*/ 	.word	0x0002fe00
        /*1598*/ 	.word	0x00000007
        /*159c*/ 	.word	0x00028820
        /*15a0*/ 	.short	0x010a
        /*15a2*/ 	.byte	0x3f
	.zero		1


	//   ....[108]....
        /*15a4*/ 	.word	0x0002ffa0
        /*15a8*/ 	.word	0x00000005
        /*15ac*/ 	.word	0x00028840
        /*15b0*/ 	.short	0x010a
        /*15b2*/ 	.byte	0x3f
	.zero		1


	//   ....[109]....
        /*15b4*/ 	.word	0x0002fff0
        /*15b8*/ 	.word	0x00000003
        /*15bc*/ 	.word	0x00028840
        /*15c0*/ 	.short	0x010a
        /*15c2*/ 	.byte	0x3f
	.zero		1


	//   ....[110]....
        /*15c4*/ 	.word	0x00030040
        /*15c8*/ 	.word	0x00000005
        /*15cc*/ 	.word	0x00028860
        /*15d0*/ 	.short	0x010a
        /*15d2*/ 	.byte	0x3f
	.zero		1


	//----- nvinfo : EIATTR_NUM_MBARRIERS
	.align		4
.L_1001:
        /*15d4*/ 	.byte	0x03, 0x38
        /*15d6*/ 	.short	0x0016


	//----- nvinfo : EIATTR_EXIT_INSTR_OFFSETS
	.align		4
        /*15d8*/ 	.byte	0x04, 0x1c
        /*15da*/ 	.short	(.L_1003 - .L_1002)


	//   ....[0]....
.L_1002:
        /*15dc*/ 	.word	0x00028c80


	//----- nvinfo : EIATTR_MAX_THREADS
	.align		4
.L_1003:
        /*15e0*/ 	.byte	0x04, 0x05
        /*15e2*/ 	.short	(.L_1005 - .L_1004)
.L_1004:
        /*15e4*/ 	.word	0x00000180
        /*15e8*/ 	.word	0x00000001
        /*15ec*/ 	.word	0x00000001


	//----- nvinfo : EIATTR_CRS_STACK_SIZE
	.align		4
.L_1005:
        /*15f0*/ 	.byte	0x04, 0x1e
        /*15f2*/ 	.short	(.L_1007 - .L_1006)
.L_1006:
        /*15f4*/ 	.word	0x00000000


	//----- nvinfo : EIATTR_CBANK_PARAM_SIZE
	.align		4
.L_1007:
        /*15f8*/ 	.byte	0x03, 0x19
        /*15fa*/ 	.short	0x0af0


	//----- nvinfo : EIATTR_PARAM_CBANK
	.align		4
        /*15fc*/ 	.byte	0x04, 0x0a
        /*15fe*/ 	.short	(.L_1009 - .L_1008)
	.align		4
.L_1008:
        /*1600*/ 	.word	index@(.nv.constant0._ZN7cutlass13device_kernelIN5flash11enable_sm90INS1_16FlashAttnFwdSm90INS1_25CollectiveMainloopFwdSm90ILi2EN4cute5tupleIJNS5_1CILi1EEES8_S8_EEENS6_IJNS7_ILi128EEESA_SA_EEELi128ENS_10bfloat16_tEfNS_4arch4Sm90ELb0ELb1ELb1ELb1ELb1ELb1ELb0ELb1ELb1ELb1ELb1ELb0EEENS1_21CollectiveEpilogueFwdISB_S9_SC_SE_Li256ELb1ELb1ELb1ELb0EEENS1_36VarlenDynamicPersistentTileSchedulerILi128ELi128ELi256ELi128ELb1ELb1ELb1ELb1ELb0ELb1EEEEEEEEEvNT_6ParamsE)
        /*1604*/ 	.short	0x0210
        /*1606*/ 	.short	0x0af0


	//----- nvinfo : EIATTR_SW_WAR
	.align		4
.L_1009:
        /*1608*/ 	.byte	0x04, 0x36
        /*160a*/ 	.short	(.L_1011 - .L_1010)
.L_1010:
        /*160c*/ 	.word	0x00000008
.L_1011:


//--------------------- .nv.info._ZN7cutlass13device_kernelIN5flash11enable_sm90INS1_16FlashAttnFwdSm90INS1_25CollectiveMainloopFwdSm90ILi2EN4cute5tupleIJNS5_1CILi1EEES8_S8_EEENS6_IJNS7_ILi128EEESA_SA_EEELi128ENS_10bfloat16_tEfNS_4arch4Sm90ELb1ELb0ELb1ELb0ELb1ELb0ELb0ELb1ELb1ELb1ELb1ELb0EEENS1_21CollectiveEpilogueFwdISB_S9_SC_SE_Li256ELb0ELb1ELb1ELb0EEENS1_19SingleTileSchedulerILb0ELb1ELb1ELi128EEEEEEEEEvNT_6ParamsE --------------------------
	.section	.nv.info._ZN7cutlass13device_kernelIN5flash11enable_sm90INS1_16FlashAttnFwdSm90INS1_25CollectiveMainloopFwdSm90ILi2EN4cute5tupleIJNS5_1CILi1EEES8_S8_EEENS6_IJNS7_ILi128EEESA_SA_EEELi128ENS_10bfloat16_tEfNS_4arch4Sm90ELb1ELb0ELb1ELb0ELb1ELb0ELb0ELb1ELb1ELb1ELb1ELb0EEENS1_21CollectiveEpilogueFwdISB_S9_SC_SE_Li256ELb0ELb1ELb1ELb0EEENS1_19SingleTileSchedulerILb0ELb1ELb1ELi128EEEEEEEEEvNT_6ParamsE,"",@"SHT_CUDA_INFO"
	.sectionflags	@""
	.align	4


	//----- nvinfo : EIATTR_CUDA_API_VERSION
	.align		4
        /*0000*/ 	.byte	0x04, 0x37
        /*0002*/ 	.short	(.L_1013 - .L_1012)
.L_1012:
        /*0004*/ 	.word	0x00000082


	//----- nvinfo : EIATTR_KPARAM_INFO
	.align		4
.L_1013:
        /*0008*/ 	.byte	0x04, 0x17
        /*000a*/ 	.short	(.L_1015 - .L_1014)
.L_1014:
        /*000c*/ 	.word	0x00000000
        /*0010*/ 	.short	0x0000
        /*0012*/ 	.short	0x0070
        /*0014*/ 	.byte	0x00, 0xf0, 0x01, 0x28


	//----- nvinfo : EIATTR_SPARSE_MMA_MASK
	.align		4
.L_1015:
        /*0018*/ 	.byte	0x03, 0x50
        /*001a*/ 	.short	0x0000


	//----- nvinfo : EIATTR_MAXREG_COUNT
	.align		4
        /*001c*/ 	.byte	0x03, 0x1b
        /*001e*/ 	.short	0x00a8


	//----- nvinfo : EIATTR_NUM_BARRIERS
	.align		4
        /*0020*/ 	.byte	0x02, 0x4c
        /*0022*/ 	.byte	0x10
	.zero		1


	//----- nvinfo : EIATTR_EXTERNS
	.align		4
        /*0024*/ 	.byte	0x04, 0x0f
        /*0026*/ 	.short	(.L_1017 - .L_1016)


	//   ....[0]....
	.align		4
.L_1016:
        /*0028*/ 	.word	index@(__assertfail)


	//----- nvinfo : EIATTR_MERCURY_ISA_VERSION
	.align		4
.L_1017:
        /*002c*/ 	.byte	0x03, 0x5f
        /*002e*/ 	.short	0x0101


	//----- nvinfo : EIATTR_INT_WARP_WIDE_INSTR_OFFSETS
	.align		4
        /*0030*/ 	.byte	0x04, 0x31
        /*0032*/ 	.short	(.L_1019 - .L_1018)


	//   ....[0]....
.L_1018:
        /*0034*/ 	.word	0x000000b0


	//   ....[1]....
        /*0038*/ 	.word	0x000000c0


	//   ....[2]....
        /*003c*/ 	.word	0x00000160


	//----- nvinfo : EIATTR_COOP_GROUP_MASK_REGIDS
	.align		4
.L_1019:
        /*0040*/ 	.byte	0x04, 0x29
        /*0042*/ 	.short	(.L_1021 - .L_1020)


	//   ....[0]....
.L_1020:
        /*0044*/ 	.word	0xffffffff


	//   ....[1]....
        /*0048*/ 	.word	0xffffffff


	//   ....[2]....
        /*004c*/ 	.word	0xffffffff


	//   ....[3]....
        /*0050*/ 	.word	0xffffffff


	//   ....[4]....
        /*0054*/ 	.word	0xffffffff


	//   ....[5]....
        /*0058*/ 	.word	0xffffffff


	//   ....[6]....
        /*005c*/ 	.word	0xffffffff


	//   ....[7]....
        /*0060*/ 	.word	0xffffffff


	//   ....[8]....
        /*0064*/ 	.word	0xffffffff


	//   ....[9]....
        /*0068*/ 	.word	0xffffffff


	//   ....[10]....
        /*006c*/ 	.word	0xffffffff


	//   ....[11]....
        /*0070*/ 	.word	0xffffffff


	//   ....[12]....
        /*0074*/ 	.word	0xffffffff


	//   ....[13]....
        /*0078*/ 	.word	0xffffffff


	//   ....[14]....
        /*007c*/ 	.word	0xffffffff


	//   ....[15]....
        /*0080*/ 	.word	0xffffffff


	//   ....[16]....
        /*0084*/ 	.word	0xffffffff


	//   ....[17]....
        /*0088*/ 	.word	0xffffffff


	//   ....[18]....
        /*008c*/ 	.word	0xffffffff


	//   ....[19]....
        /*0090*/ 	.word	0xffffffff


	//   ....[20]....
        /*0094*/ 	.word	0xffffffff


	//   ....[21]....
        /*0098*/ 	.word	0xffffffff


	//   ....[22]....
        /*009c*/ 	.word	0xffffffff


	//   ....[23]....
        /*00a0*/ 	.word	0xffffffff


	//   ....[24]....
        /*00a4*/ 	.word	0xffffffff


	//   ....[25]....
        /*00a8*/ 	.word	0xffffffff


	//   ....[26]....
        /*00ac*/ 	.word	0xffffffff


	//   ....[27]....
        /*00b0*/ 	.word	0xffffffff


	//   ....[28]....
        /*00b4*/ 	.word	0xffffffff


	//   ....[29]....
        /*00b8*/ 	.word	0xffffffff


	//   ....[30]....
        /*00bc*/ 	.word	0xffffffff


	//   ....[31]....
        /*00c0*/ 	.word	0xffffffff


	//   ....[32]....
        /*00c4*/ 	.word	0xffffffff


	//   ....[33]....
        /*00c8*/ 	.word	0xffffffff


	//   ....[34]....
        /*00cc*/ 	.word	0xffffffff


	//   ....[35]....
        /*00d0*/ 	.word	0xffffffff


	//   ....[36]....
        /*00d4*/ 	.word	0xffffffff


	//   ....[37]....
        /*00d8*/ 	.word	0xffffffff


	//   ....[38]....
        /*00dc*/ 	.word	0xffffffff


	//   ....[39]....
        /*00e0*/ 	.word	0xffffffff


	//   ....[40]....
        /*00e4*/ 	.word	0xffffffff


	//   ....[41]....
        /*00e8*/ 	.word	0xffffffff


	//   ....[42]....
        /*00ec*/ 	.word	0xffffffff


	//   ....[43]....
        /*00f0*/ 	.word	0xffffffff


	//   ....[44]....
        /*00f4*/ 	.word	0xffffffff


	//   ....[45]....
        /*00f8*/ 	.word	0xffffffff


	//   ....[46]....
        /*00fc*/ 	.word	0xffffffff


	//   ....[47]....
        /*0100*/ 	.word	0xffffffff


	//   ....[48]....
        /*0104*/ 	.word	0xffffffff


	//   ....[49]....
        /*0108*/ 	.word	0xffffffff


	//   ....[50]....
        /*010c*/ 	.word	0xffffffff


	//   ....[51]....
        /*0110*/ 	.word	0xffffffff


	//   ....[52]....
        /*0114*/ 	.word	0xffffffff


	//   ....[53]....
        /*0118*/ 	.word	0xffffffff


	//   ....[54]....
        /*011c*/ 	.word	0xffffffff


	//   ....[55]....
        /*0120*/ 	.word	0xffffffff


	//   ....[56]....
        /*0124*/ 	.word	0xffffffff


	//   ....[57]....
        /*0128*/ 	.word	0xffffffff


	//   ....[58]....
        /*012c*/ 	.word	0xffffffff


	//   ....[59]....
        /*0130*/ 	.word	0xffffffff


	//   ....[60]....
        /*0134*/ 	.word	0xffffffff


	//   ....[61]....
        /*0138*/ 	.word	0xffffffff


	//   ....[62]....
        /*013c*/ 	.word	0xffffffff


	//   ....[63]....
        /*0140*/ 	.word	0xffffffff


	//   ....[64]....
        /*0144*/ 	.word	0xffffffff


	//   ....[65]....
        /*0148*/ 	.word	0xffffffff


	//   ....[66]....
        /*014c*/ 	.word	0xffffffff


	//   ....[67]....
        /*0150*/ 	.word	0xffffffff


	//   ....[68]....
        /*0154*/ 	.word	0xffffffff


	//   ....[69]....
        /*0158*/ 	.word	0xffffffff


	//   ....[70]....
        /*015c*/ 	.word	0xffffffff


	//   ....[71]....
        /*0160*/ 	.word	0xffffffff


	//   ....[72]....
        /*0164*/ 	.word	0xffffffff


	//   ....[73]....
        /*0168*/ 	.word	0xffffffff


	//   ....[74]....
        /*016c*/ 	.word	0xffffffff


	//   ....[75]....
        /*0170*/ 	.word	0xffffffff


	//   ....[76]....
        /*0174*/ 	.word	0xffffffff


	//   ....[77]....
        /*0178*/ 	.word	0xffffffff


	//   ....[78]....
        /*017c*/ 	.word	0xffffffff


	//   ....[79]....
        /*0180*/ 	.word	0xffffffff


	//   ....[80]....
        /*0184*/ 	.word	0xffffffff


	//   ....[81]....
        /*0188*/ 	.word	0xffffffff


	//   ....[82]....
        /*018c*/ 	.word	0xffffffff


	//   ....[83]....
        /*0190*/ 	.word	0xffffffff


	//   ....[84]....
        /*0194*/ 	.word	0xffffffff


	//   ....[85]....
        /*0198*/ 	.word	0xffffffff


	//   ....[86]....
        /*019c*/ 	.word	0xffffffff


	//   ....[87]....
        /*01a0*/ 	.word	0xffffffff


	//   ....[88]....
        /*01a4*/ 	.word	0xffffffff


	//   ....[89]....
        /*01a8*/ 	.word	0xffffffff


	//   ....[90]....
        /*01ac*/ 	.word	0xffffffff


	//   ....[91]....
        /*01b0*/ 	.word	0xffffffff


	//   ....[92]....
        /*01b4*/ 	.word	0xffffffff


	//   ....[93]....
        /*01b8*/ 	.word	0xffffffff


	//   ....[94]....
        /*01bc*/ 	.word	0xffffffff


	//   ....[95]....
        /*01c0*/ 	.word	0xffffffff


	//   ....[96]....
        /*01c4*/ 	.word	0xffffffff


	//   ....[97]....
        /*01c8*/ 	.word	0xffffffff


	//   ....[98]....
        /*01cc*/ 	.word	0xffffffff


	//   ....[99]....
        /*01d0*/ 	.word	0xffffffff


	//   ....[100]....
        /*01d4*/ 	.word	0xffffffff


	//   ....[101]....
        /*01d8*/ 	.word	0xffffffff


	//   ....[102]....
        /*01dc*/ 	.word	0xffffffff


	//   ....[103]....
        /*01e0*/ 	.word	0xffffffff


	//   ....[104]....
        /*01e4*/ 	.word	0xffffffff


	//   ....[105]....
        /*01e8*/ 	.word	0xffffffff


	//   ....[106]....
        /*01ec*/ 	.word	0xffffffff


	//   ....[107]....
        /*01f0*/ 	.word	0xffffffff


	//   ....[108]....
        /*01f4*/ 	.word	0xffffffff


	//   ....[109]....
        /*01f8*/ 	.word	0xffffffff


	//   ....[110]....
        /*01fc*/ 	.word	0xffffffff


	//   ....[111]....
        /*0200*/ 	.word	0xffffffff


	//   ....[112]....
        /*0204*/ 	.word	0xffffffff


	//   ....[113]....
        /*0208*/ 	.word	0xffffffff


	//   ....[114]....
        /*020c*/ 	.word	0xffffffff


	//   ....[115]....
        /*0210*/ 	.word	0xffffffff


	//   ....[116]....
        /*0214*/ 	.word	0xffffffff


	//   ....[117]....
        /*0218*/ 	.word	0x0500000f


	//   ....[118]....
        /*021c*/ 	.word	0x0500000f


	//   ....[119]....
        /*0220*/ 	.word	0x0500000f


	//   ....[120]....
        /*0224*/ 	.word	0x0500000f


	//   ....[121]....
        /*0228*/ 	.word	0x0500000f


	//   ....[122]....
        /*022c*/ 	.word	0x0500000f


	//   ....[123]....
        /*0230*/ 	.word	0x0500000f


	//   ....[124]....
        /*0234*/ 	.word	0x0500000f


	//   ....[125]....
        /*0238*/ 	.word	0x0500000f


	//   ....[126]....
        /*023c*/ 	.word	0x0500000f


	//   ....[127]....
        /*0240*/ 	.word	0x0500000f


	//   ....[128]....
        /*0244*/ 	.word	0x0500000f


	//   ....[129]....
        /*0248*/ 	.word	0x0500000f


	//   ....[130]....
        /*024c*/ 	.word	0x0500000f


	//   ....[131]....
        /*0250*/ 	.word	0x0500000f


	//   ....[132]....
        /*0254*/ 	.word	0x0500000f


	//   ....[133]....
        /*0258*/ 	.word	0x0500000f


	//   ....[134]....
        /*025c*/ 	.word	0x0500000f


	//   ....[135]....
        /*0260*/ 	.word	0x0500000f


	//   ....[136]....
        /*0264*/ 	.word	0x0500000f


	//   ....[137]....
        /*0268*/ 	.word	0x0500000f


	//   ....[138]....
        /*026c*/ 	.word	0x0500000f


	//   ....[139]....
        /*0270*/ 	.word	0x0500000f


	//   ....[140]....
        /*0274*/ 	.word	0x0500000f


	//   ....[141]....
        /*0278*/ 	.word	0x0500000f


	//   ....[142]....
        /*027c*/ 	.word	0x0500000f


	//   ....[143]....
        /*0280*/ 	.word	0x0500000f


	//   ....[144]....
        /*0284*/ 	.word	0x0500000f


	//   ....[145]....
        /*0288*/ 	.word	0x0500000f


	//   ....[146]....
        /*028c*/ 	.word	0x0500000f


	//   ....[147]....
        /*0290*/ 	.word	0x0500000f


	//   ....[148]....
        /*0294*/ 	.word	0x0500000f


	//   ....[149]....
        /*0298*/ 	.word	0x0500000f


	//   ....[150]....
        /*029c*/ 	.word	0x0500000f


	//   ....[151]....
        /*02a0*/ 	.word	0x0500000f


	//   ....[152]....
        /*02a4*/ 	.word	0x0500000f


	//   ....[153]....
        /*02a8*/ 	.word	0x0500000f


	//   ....[154]....
        /*02ac*/ 	.word	0x0500000f


	//   ....[155]....
        /*02b0*/ 	.word	0x0500000f


	//   ....[156]....
        /*02b4*/ 	.word	0x0500000f


	//   ....[157]....
        /*02b8*/ 	.word	0x0500000f


	//   ....[158]....
        /*02bc*/ 	.word	0x0500000f


	//   ....[159]....
        /*02c0*/ 	.word	0x0500000f


	//   ....[160]....
        /*02c4*/ 	.word	0x0500000f


	//   ....[161]....
        /*02c8*/ 	.word	0x0500000f


	//   ....[162]....
        /*02cc*/ 	.word	0x0500000f


	//   ....[163]....
        /*02d0*/ 	.word	0x0500000f


	//   ....[164]....
        /*02d4*/ 	.word	0x0500000f


	//   ....[165]....
        /*02d8*/ 	.word	0x0500000f


	//   ....[166]....
        /*02dc*/ 	.word	0x0500000f


	//   ....[167]....
        /*02e0*/ 	.word	0x0500000f


	//   ....[168]....
        /*02e4*/ 	.word	0x0500000f


	//   ....[169]....
        /*02e8*/ 	.word	0x0500000f


	//   ....[170]....
        /*02ec*/ 	.word	0x0500000f


	//   ....[171]....
        /*02f0*/ 	.word	0x0500000f


	//   ....[172]....
        /*02f4*/ 	.word	0x0500000f


	//   ....[173]....
        /*02f8*/ 	.word	0x0500000f


	//   ....[174]....
        /*02fc*/ 	.word	0x0500000f


	//   ....[175]....
        /*0300*/ 	.word	0x0500000f


	//   ....[176]....
        /*0304*/ 	.word	0x0500000f


	//   ....[177]....
        /*0308*/ 	.word	0x0500000f


	//   ....[178]....
        /*030c*/ 	.word	0x0500000f


	//   ....[179]....
        /*0310*/ 	.word	0x0500000f


	//   ....[180]....
        /*0314*/ 	.word	0x0500000f


	//   ....[181]....
        /*0318*/ 	.word	0x0500000f


	//   ....[182]....
        /*031c*/ 	.word	0x0500000f


	//   ....[183]....
        /*0320*/ 	.word	0x0500000f


	//   ....[184]....
        /*0324*/ 	.word	0x0500000f


	//   ....[185]....
        /*0328*/ 	.word	0x0500000f


	//   ....[186]....
        /*032c*/ 	.word	0x0500000f


	//   ....[187]....
        /*0330*/ 	.word	0x0500000f


	//   ....[188]....
        /*0334*/ 	.word	0x0500000f


	//   ....[189]....
        /*0338*/ 	.word	0x0500000f


	//   ....[190]....
        /*033c*/ 	.word	0x0500000f


	//   ....[191]....
        /*0340*/ 	.word	0x0500000f


	//   ....[192]....
        /*0344*/ 	.word	0x0500000f


	//   ....[193]....
        /*0348*/ 	.word	0x0500000f


	//   ....[194]....
        /*034c*/ 	.word	0x0500000f


	//   ....[195]....
        /*0350*/ 	.word	0x0500000f


	//   ....[196]....
        /*0354*/ 	.word	0x0500000f


	//   ....[197]....
        /*0358*/ 	.word	0x0500000f


	//   ....[198]....
        /*035c*/ 	.word	0x0500000f


	//----- nvinfo : EIATTR_COOP_GROUP_INSTR_OFFSETS
	.align		4
.L_1021:
        /*0360*/ 	.byte	0x04, 0x28
        /*0362*/ 	.short	(.L_1023 - .L_1022)


	//   ....[0]....
.L_1022:
        /*0364*/ 	.word	0x00000070


	//   ....[1]....
        /*0368*/ 	.word	0x00000080


	//   ....[2]....
        /*036c*/ 	.word	0x000002c0


	//   ....[3]....
        /*0370*/ 	.word	0x00000420


	//   ....[4]....
        /*0374*/ 	.word	0x00000540


	//   ....[5]....
        /*0378*/ 	.word	0x000006a0


	//   ....[6]....
        /*037c*/ 	.word	0x00001170


	//   ....[7]....
        /*0380*/ 	.word	0x00001c70


	//   ....[8]....
        /*0384*/ 	.word	0x00001fe0


	//   ....[9]....
        /*0388*/ 	.word	0x00002950


	//   ....[10]....
        /*038c*/ 	.word	0x000029d0


	//   ....[11]....
        /*0390*/ 	.word	0x000034a0


	//   ....[12]....
        /*0394*/ 	.word	0x00003520


	//   ....[13]....
        /*0398*/ 	.word	0x00004be0


	//   ....[14]....
        /*039c*/ 	.word	0x00005280


	//   ....[15]....
        /*03a0*/ 	.word	0x000057e0


	//   ....[16]....
        /*03a4*/ 	.word	0x000058e0


	//   ....[17]....
        /*03a8*/ 	.word	0x00006220


	//   ....[18]....
        /*03ac*/ 	.word	0x00006270


	//   ....[19]....
        /*03b0*/ 	.word	0x00008850


	//   ....[20]....
        /*03b4*/ 	.word	0x00008880


	//   ....[21]....
        /*03b8*/ 	.word	0x000088a0


	//   ....[22]....
        /*03bc*/ 	.word	0x000088c0


	//   ....[23]....
        /*03c0*/ 	.word	0x00009d50


	//   ....[24]....
        /*03c4*/ 	.word	0x00009d70


	//   ....[25]....
        /*03c8*/ 	.word	0x00009e50


	//   ....[26]....
        /*03cc*/ 	.word	0x00009e60


	//   ....[27]....
        /*03d0*/ 	.word	0x0000ae30


	//   ....[28]....
        /*03d4*/ 	.word	0x0000ae70


	//   ....[29]....
        /*03d8*/ 	.word	0x0000aeb0


	//   ....[30]....
        /*03dc*/ 	.word	0x0000aed0


	//   ....[31]....
        /*03e0*/ 	.word	0x0000af00


	//   ....[32]....
        /*03e4*/ 	.word	0x0000af10


	//   ....[33]....
        /*03e8*/ 	.word	0x0000b550


	//   ....[34]....
        /*03ec*/ 	.word	0x0000b560


	//   ....[35]....
        /*03f0*/ 	.word	0x0000bf90


	//   ....[36]....
        /*03f4*/ 	.word	0x0000d170


	//   ....[37]....
        /*03f8*/ 	.word	0x0000d1a0


	//   ....[38]....
        /*03fc*/ 	.word	0x0000d1b0


	//   ....[39]....
        /*0400*/ 	.word	0x0000d1c0


	//   ....[40]....
        /*0404*/ 	.word	0x0000d1d0


	//   ....[41]....
        /*0408*/ 	.word	0x0000d1e0


	//   ....[42]....
        /*040c*/ 	.word	0x0000d1f0


	//   ....[43]....
        /*0410*/ 	.word	0x0000d210


	//   ....[44]....
        /*0414*/ 	.word	0x0000d280


	//   ....[45]....
        /*0418*/ 	.word	0x0000d2b0


	//   ....[46]....
        /*041c*/ 	.word	0x0000d370


	//   ....[47]....
        /*0420*/ 	.word	0x0000d3a0


	//   ....[48]....
        /*0424*/ 	.word	0x0000d3e0


	//   ....[49]....
        /*0428*/ 	.word	0x0000d3f0


	//   ....[50]....
        /*042c*/ 	.word	0x0000d430


	//   ....[51]....
        /*0430*/ 	.word	0x0000d460


	//   ....[52]....
        /*0434*/ 	.word	0x0000daf0


	//   ....[53]....
        /*0438*/ 	.word	0x0000db20


	//   ....[54]....
        /*043c*/ 	.word	0x0000db50


	//   ....[55]....
        /*0440*/ 	.word	0x0000db80


	//   ....[56]....
        /*0444*/ 	.word	0x0000dba0


	//   ....[57]....
        /*0448*/ 	.word	0x0000dc20


	//   ....[58]....
        /*044c*/ 	.word	0x0000dc50


	//   ....[59]....
        /*0450*/ 	.word	0x0000dc60


	//   ....[60]....
        /*0454*/ 	.word	0x0000dd40


	//   ....[61]....
        /*0458*/ 	.word	0x0000dd60


	//   ....[62]....
        /*045c*/ 	.word	0x0000dd70


	//   ....[63]....
        /*0460*/ 	.word	0x0000ddc0


	//   ....[64]....
        /*0464*/ 	.word	0x0000de60


	//   ....[65]....
        /*0468*/ 	.word	0x0000de80


	//   ....[66]....
        /*046c*/ 	.word	0x0000de90


	//   ....[67]....
        /*0470*/ 	.word	0x0000ded0


	//   ....[68]....
        /*0474*/ 	.word	0x0000e5e0


	//   ....[69]....
        /*0478*/ 	.word	0x0000e610


	//   ....[70]....
        /*047c*/ 	.word	0x0000e620


	//   ....[71]....
        /*0480*/ 	.word	0x0000e630


	//   ....[72]....
        /*0484*/ 	.word	0x0000e660


	//   ....[73]....
        /*0488*/ 	.word	0x0000e6a0


	//   ....[74]....
        /*048c*/ 	.word	0x0000e6b0


	//   ....[75]....
        /*0490*/ 	.word	0x0000e6d0


	//   ....[76]....
        /*0494*/ 	.word	0x0000e730


	//   ....[77]....
        /*0498*/ 	.word	0x0000e740


	//   ....[78]....
        /*049c*/ 	.word	0x0000e760


	//   ....[79]....
        /*04a0*/ 	.word	0x0000e7c0


	//   ....[80]....
        /*04a4*/ 	.word	0x0000e7e0


	//   ....[81]....
        /*04a8*/ 	.word	0x0000e7f0


	//   ....[82]....
        /*04ac*/ 	.word	0x0000e820


	//   ....[83]....
        /*04b0*/ 	.word	0x0000e830


	//   ....[84]....
        /*04b4*/ 	.word	0x0000eab0


	//   ....[85]....
        /*04b8*/ 	.word	0x0000ead0


	//   ....[86]....
        /*04bc*/ 	.word	0x0000eae0


	//   ....[87]....
        /*04c0*/ 	.word	0x0000eb00


	//   ....[88]....
        /*04c4*/ 	.word	0x0000eb70


	//   ....[89]....
        /*04c8*/ 	.word	0x0000eba0


	//   ....[90]....
        /*04cc*/ 	.word	0x0000ebf0


	//   ....[91]....
        /*04d0*/ 	.word	0x0000ec20


	//   ....[92]....
        /*04d4*/ 	.word	0x0000ec70


	//   ....[93]....
        /*04d8*/ 	.word	0x0000eca0


	//   ....[94]....
        /*04dc*/ 	.word	0x0000ecf0


	//   ....[95]....
        /*04e0*/ 	.word	0x0000ed20


	//   ....[96]....
        /*04e4*/ 	.word	0x0000ed70


	//   ....[97]....
        /*04e8*/ 	.word	0x0000eda0


	//   ....[98]....
        /*04ec*/ 	.word	0x0000edf0


	//   ....[99]....
        /*04f0*/ 	.word	0x0000ee20


	//   ....[100]....
        /*04f4*/ 	.word	0x0000f280


	//   ....[101]....
        /*04f8*/ 	.word	0x0000f2b0


	//   ....[102]....
        /*04fc*/ 	.word	0x0000f2e0


	//   ....[103]....
        /*0500*/ 	.word	0x0000f310


	//   ....[104]....
        /*0504*/ 	.word	0x0000f340


	//   ....[105]....
        /*0508*/ 	.word	0x0000f350


	//   ....[106]....
        /*050c*/ 	.word	0x0000f370


	//   ....[107]....
        /*0510*/ 	.word	0x0000f390


	//   ....[108]....
        /*0514*/ 	.word	0x0000f3b0


	//   ....[109]....
        /*0518*/ 	.word	0x0000f3d0


	//   ....[110]....
        /*051c*/ 	.word	0x0000f450


	//   ....[111]....
        /*0520*/ 	.word	0x0000f470


	//   ....[112]....
        /*0524*/ 	.word	0x0000f4a0


	//   ....[113]....
        /*0528*/ 	.word	0x0000f4c0


	//   ....[114]....
        /*052c*/ 	.word	0x0000f670


	//   ....[115]....
        /*0530*/ 	.word	0x0000f680


	//   ....[116]....
        /*0534*/ 	.word	0x0000f8e0


	//   ....[117]....
        /*0538*/ 	.word	0x0000fe40


	//   ....[118]....
        /*053c*/ 	.word	0x0000ff30


	//   ....[119]....
        /*0540*/ 	.word	0x0000ffd0


	//   ....[120]....
        /*0544*/ 	.word	0x00010030


	//   ....[121]....
        /*0548*/ 	.word	0x00010100


	//   ....[122]....
        /*054c*/ 	.word	0x00010170


	//   ....[123]....
        /*0550*/ 	.word	0x00010230


	//   ....[124]....
        /*0554*/ 	.word	0x000102a0


	//   ....[125]....
        /*0558*/ 	.word	0x00010380


	//   ....[126]....
        /*055c*/ 	.word	0x00010400


	//   ....[127]....
        /*0560*/ 	.word	0x000104d0


	//   ....[128]....
        /*0564*/ 	.word	0x00010550


	//   ....[129]....
        /*0568*/ 	.word	0x00010610


	//   ....[130]....
        /*056c*/ 	.word	0x00010680


	//   ....[131]....
        /*0570*/ 	.word	0x00010760


	//   ....[132]....
        /*0574*/ 	.word	0x000107e0


	//   ....[133]....
        /*0578*/ 	.word	0x000108a0


	//   ....[134]....
        /*057c*/ 	.word	0x00010940


	//   ....[135]....
        /*0580*/ 	.word	0x000109a0


	//   ....[136]....
        /*0584*/ 	.word	0x00010a40


	//   ....[137]....
        /*0588*/ 	.word	0x00010b10


	//   ....[138]....
        /*058c*/ 	.word	0x00010b80


	//   ....[139]....
        /*0590*/ 	.word	0x00010c60


	//   ....[140]....
        /*0594*/ 	.word	0x00010cd0


	//   ....[141]....
        /*0598*/ 	.word	0x00010d90


	//   ....[142]....
        /*059c*/ 	.word	0x00010e10


	//   ....[143]....
        /*05a0*/ 	.word	0x00010f00


	//   ....[144]....
        /*05a4*/ 	.word	0x00010f60


	//   ....[145]....
        /*05a8*/ 	.word	0x00011020


	//   ....[146]....
        /*05ac*/ 	.word	0x000110a0


	//   ....[147]....
        /*05b0*/ 	.word	0x00011170


	//   ....[148]....
        /*05b4*/ 	.word	0x000111e0


	//   ....[149]....
        /*05b8*/ 	.word	0x00011290


	//   ....[150]....
        /*05bc*/ 	.word	0x000113d0


	//   ....[151]....
        /*05c0*/ 	.word	0x00011480


	//   ....[152]....
        /*05c4*/ 	.word	0x00011550


	//   ....[153]....
        /*05c8*/ 	.word	0x000115a0


	//   ....[154]....
        /*05cc*/ 	.word	0x00011680


	//   ....[155]....
        /*05d0*/ 	.word	0x000116d0


	//   ....[156]....
        /*05d4*/ 	.word	0x000117a0


	//   ....[157]....
        /*05d8*/ 	.word	0x000117f0


	//   ....[158]....
        /*05dc*/ 	.word	0x000118d0


	//   ....[159]....
        /*05e0*/ 	.word	0x00011920


	//   ....[160]....
        /*05e4*/ 	.word	0x00011a00


	//   ....[161]....
        /*05e8*/ 	.word	0x00011a50


	//   ....[162]....
        /*05ec*/ 	.word	0x00011b20


	//   ....[163]....
        /*05f0*/ 	.word	0x00011b70


	//   ....[164]....
        /*05f4*/ 	.word	0x00011c50


	//   ....[165]....
        /*05f8*/ 	.word	0x00011ca0


	//   ....[166]....
        /*05fc*/ 	.word	0x00011d90


	//   ....[167]....
        /*0600*/ 	.word	0x00011e30


	//   ....[168]....
        /*0604*/ 	.word	0x00011e90


	//   ....[169]....
        /*0608*/ 	.word	0x00011f50


	//   ....[170]....
        /*060c*/ 	.word	0x00011ff0


	//   ....[171]....
        /*0610*/ 	.word	0x000120b0


	//   ....[172]....
        /*0614*/ 	.word	0x00012150


	//   ....[173]....
        /*0618*/ 	.word	0x00012210


	//   ....[174]....
        /*061c*/ 	.word	0x000122b0


	//   ....[175]....
        /*0620*/ 	.word	0x00012370


	//   ....[176]....
        /*0624*/ 	.word	0x00012410


	//   ....[177]....
        /*0628*/ 	.word	0x000124d0


	//   ....[178]....
        /*062c*/ 	.word	0x00012570


	//   ....[179]....
        /*0630*/ 	.word	0x00012630


	//   ....[180]....
        /*0634*/ 	.word	0x000126d0


	//   ....[181]....
        /*0638*/ 	.word	0x00012790


	//   ....[182]....
        /*063c*/ 	.word	0x000128b0


	//   ....[183]....
        /*0640*/ 	.word	0x00012950


	//   ....[184]....
        /*0644*/ 	.word	0x00012a00


	//   ....[185]....
        /*0648*/ 	.word	0x00012ad0


	//   ....[186]....
        /*064c*/ 	.word	0x00012b40


	//   ....[187]....
        /*0650*/ 	.word	0x00012c10


	//   ....[188]....
        /*0654*/ 	.word	0x00012c80


	//   ....[189]....
        /*0658*/ 	.word	0x00012d60


	//   ....[190]....
        /*065c*/ 	.word	0x00012dd0


	//   ....[191]....
        /*0660*/ 	.word	0x00012eb0


	//   ....[192]....
        /*0664*/ 	.word	0x00012f30


	//   ....[193]....
        /*0668*/ 	.word	0x00013010


	//   ....[194]....
        /*066c*/ 	.word	0x00013080


	//   ....[195]....
        /*0670*/ 	.word	0x00013150


	//   ....[196]....
        /*0674*/ 	.word	0x000131c0


	//   ....[197]....
        /*0678*/ 	.word	0x00013280


	//   ....[198]....
        /*067c*/ 	.word	0x00013360


	//----- nvinfo : EIATTR_REG_RECONFIG
	.align		4
.L_1023:
        /*0680*/ 	.byte	0x01, 0x54
	.zero		2


	//----- nvinfo : EIATTR_SYSCALL_OFFSETS
	.align		4
        /*0684*/ 	.byte	0x04, 0x46
        /*0686*/ 	.short	(.L_1025 - .L_1024)


	//   ....[0]....
.L_1024:
        /*0688*/ 	.word	0x00001330


	//   ....[1]....
        /*068c*/ 	.word	0x0000c7b0


	//   ....[2]....
        /*0690*/ 	.word	0x0000c8f0


	//   ....[3]....
        /*0694*/ 	.word	0x0000c9e0


	//   ....[4]....
        /*0698*/ 	.word	0x0000d830


	//----- nvinfo : EIATTR_MBARRIER_INSTR_OFFSETS
	.align		4
.L_1025:
        /*069c*/ 	.byte	0x04, 0x39
        /*069e*/ 	.short	(.L_1027 - .L_1026)


	//   ....[0]....
.L_1026:
        /*06a0*/ 	.word	0x00000170
        /*06a4*/ 	.word	0x000000ff
        /*06a8*/ 	.word	0x00028800
        /*06ac*/ 	.short	0x0100
        /*06ae*/ 	.byte	0x08
	.zero		1


	//   ....[1]....
        /*06b0*/ 	.word	0x00000180
        /*06b4*/ 	.word	0x000000ff
        /*06b8*/ 	.word	0x00028820
        /*06bc*/ 	.short	0x0100
        /*06be*/ 	.byte	0x08
	.zero		1


	//   ....[2]....
        /*06c0*/ 	.word	0x00000270
        /*06c4*/ 	.word	0x000000ff
        /*06c8*/ 	.word	0x00028830
        /*06cc*/ 	.short	0x0100
        /*06ce*/ 	.byte	0x08
	.zero		1


	//   ....[3]....
        /*06d0*/ 	.word	0x00000280
        /*06d4*/ 	.word	0x000000ff
        /*06d8*/ 	.word	0x00028840
        /*06dc*/ 	.short	0x0100
        /*06de*/ 	.byte	0x08
	.zero		1


	//   ....[4]....
        /*06e0*/ 	.word	0x00000290
        /*06e4*/ 	.word	0x000000ff
        /*06e8*/ 	.word	0x00028838
        /*06ec*/ 	.short	0x0100
        /*06ee*/ 	.byte	0x08
	.zero		1


	//   ....[5]....
        /*06f0*/ 	.word	0x000002a0
        /*06f4*/ 	.word	0x000000ff
        /*06f8*/ 	.word	0x00028848
        /*06fc*/ 	.short	0x0100
        /*06fe*/ 	.byte	0x08
	.zero		1


	//   ....[6]....
        /*0700*/ 	.word	0x000003d0
        /*0704*/ 	.word	0x000000ff
        /*0708*/ 	.word	0x00028850
        /*070c*/ 	.short	0x0100
        /*070e*/ 	.byte	0x08
	.zero		1


	//   ....[7]....
        /*0710*/ 	.word	0x000003e0
        /*0714*/ 	.word	0x000000ff
        /*0718*/ 	.word	0x00028860
        /*071c*/ 	.short	0x0100
        /*071e*/ 	.byte	0x08
	.zero		1


	//   ....[8]....
        /*0720*/ 	.word	0x000003f0
        /*0724*/ 	.word	0x000000ff
        /*0728*/ 	.word	0x00028858
        /*072c*/ 	.short	0x0100
        /*072e*/ 	.byte	0x08
	.zero		1


	//   ....[9]....
        /*0730*/ 	.word	0x00000400
        /*0734*/ 	.word	0x000000ff
        /*0738*/ 	.word	0x00028868
        /*073c*/ 	.short	0x0100
        /*073e*/ 	.byte	0x08
	.zero		1


	//   ....[10]....
        /*0740*/ 	.word	0x000004f0
        /*0744*/ 	.word	0x000000ff
        /*0748*/ 	.word	0x00028870
        /*074c*/ 	.short	0x0100
        /*074e*/ 	.byte	0x06
	.zero		1


	//   ....[11]....
        /*0750*/ 	.word	0x00000500
        /*0754*/ 	.word	0x000000ff
        /*0758*/ 	.word	0x00028880
        /*075c*/ 	.short	0x0100
        /*075e*/ 	.byte	0x06
	.zero		1


	//   ....[12]....
        /*0760*/ 	.word	0x00000510
        /*0764*/ 	.word	0x000000ff
        /*0768*/ 	.word	0x00028878
        /*076c*/ 	.short	0x0100
        /*076e*/ 	.byte	0x06
	.zero		1


	//   ....[13]....
        /*0770*/ 	.word	0x00000520
        /*0774*/ 	.word	0x000000ff
        /*0778*/ 	.word	0x00028888
        /*077c*/ 	.short	0x0100
        /*077e*/ 	.byte	0x06
	.zero		1


	//   ....[14]....
        /*0780*/ 	.word	0x00000650
        /*0784*/ 	.word	0x000000ff
        /*0788*/ 	.word	0x00028890
        /*078c*/ 	.short	0x0100
        /*078e*/ 	.byte	0x08
	.zero		1


	//   ....[15]....
        /*0790*/ 	.word	0x00000660
        /*0794*/ 	.word	0x000000ff
        /*0798*/ 	.word	0x000288a0
        /*079c*/ 	.short	0x0100
        /*079e*/ 	.byte	0x08
	.zero		1


	//   ....[16]....
        /*07a0*/ 	.word	0x00000670
        /*07a4*/ 	.word	0x000000ff
        /*07a8*/ 	.word	0x00028898
        /*07ac*/ 	.short	0x0100
        /*07ae*/ 	.byte	0x08
	.zero		1


	//   ....[17]....
        /*07b0*/ 	.word	0x00000680
        /*07b4*/ 	.word	0x000000ff
        /*07b8*/ 	.word	0x000288a8
        /*07bc*/ 	.short	0x0100
        /*07be*/ 	.byte	0x08
	.zero		1


	//   ....[18]....
        /*07c0*/ 	.word	0x000007c0
        /*07c4*/ 	.word	0x000000ff
        /*07c8*/ 	.word	0x000288b0
        /*07cc*/ 	.short	0x0100
        /*07ce*/ 	.byte	0x08
	.zero		1


	//   ....[19]....
        /*07d0*/ 	.word	0x000007d0
        /*07d4*/ 	.word	0x000000ff
        /*07d8*/ 	.word	0x000288c0
        /*07dc*/ 	.short	0x0100
        /*07de*/ 	.byte	0x08
	.zero		1


	//   ....[20]....
        /*07e0*/ 	.word	0x000007e0
        /*07e4*/ 	.word	0x000000ff
        /*07e8*/ 	.word	0x000288b8
        /*07ec*/ 	.short	0x0100
        /*07ee*/ 	.byte	0x08
	.zero		1


	//   ....[21]....
        /*07f0*/ 	.word	0x000007f0
        /*07f4*/ 	.word	0x000000ff
        /*07f8*/ 	.word	0x000288c8
        /*07fc*/ 	.short	0x0100
        /*07fe*/ 	.byte	0x08
	.zero		1


	//   ....[22]....
        /*0800*/ 	.word	0x00001350
        /*0804*/ 	.word	0x000000ff
        /*0808*/ 	.word	0x00028800
        /*080c*/ 	.short	0x010a
        /*080e*/ 	.byte	0x29
	.zero		1


	//   ....[23]....
        /*0810*/ 	.word	0x000013c0
        /*0814*/ 	.word	0x000000ff
        /*0818*/ 	.word	0x00028830
        /*081c*/ 	.short	0x010a
        /*081e*/ 	.byte	0x29
	.zero		1


	//   ....[24]....
        /*0820*/ 	.word	0x00001420
        /*0824*/ 	.word	0x000000ff
        /*0828*/ 	.word	0x00028830
        /*082c*/ 	.short	0x010a
        /*082e*/ 	.byte	0x29
	.zero		1


	//   ....[25]....
        /*0830*/ 	.word	0x00002540
        /*0834*/ 	.word	0x000000ff
        /*0838*/ 	.word	0x00000000
        /*083c*/ 	.short	0x0101
        /*083e*/ 	.byte	0x06
	.zero		1


	//   ....[26]....
        /*0840*/ 	.word	0x000042f0
        /*0844*/ 	.word	0x000000ff
        /*0848*/ 	.word	0x00028830
        /*084c*/ 	.short	0x010a
        /*084e*/ 	.byte	0x04
	.zero		1


	//   ....[27]....
        /*0850*/ 	.word	0x00004330
        /*0854*/ 	.word	0x000000ff
        /*0858*/ 	.word	0x00028830
        /*085c*/ 	.short	0x010a
        /*085e*/ 	.byte	0x04
	.zero		1


	//   ....[28]....
        /*0860*/ 	.word	0x000046a0
        /*0864*/ 	.word	0x000000ff
        /*0868*/ 	.word	0x00028850
        /*086c*/ 	.short	0x010a
        /*086e*/ 	.byte	0x04
	.zero		1


	//   ....[29]....
        /*0870*/ 	.word	0x000046e0
        /*0874*/ 	.word	0x000000ff
        /*0878*/ 	.word	0x00028850
        /*087c*/ 	.short	0x010a
        /*087e*/ 	.byte	0x04
	.zero		1


	//   ....[30]....
        /*0880*/ 	.word	0x000052f0
        /*0884*/ 	.word	0x000000ff
        /*0888*/ 	.word	0x00000000
        /*088c*/ 	.short	0x0101
        /*088e*/ 	.byte	0x04
	.zero		1


	//   ....[31]....
        /*0890*/ 	.word	0x00006e30
        /*0894*/ 	.word	0x000000ff
        /*0898*/ 	.word	0x00000000
        /*089c*/ 	.short	0x0101
        /*089e*/ 	.byte	0x04
	.zero		1


	//   ....[32]....
        /*08a0*/ 	.word	0x00007540
        /*08a4*/ 	.word	0x000000ff
        /*08a8*/ 	.word	0x00028830
        /*08ac*/ 	.short	0x010a
        /*08ae*/ 	.byte	0x04
	.zero		1


	//   ....[33]....
        /*08b0*/ 	.word	0x00007580
        /*08b4*/ 	.word	0x000000ff
        /*08b8*/ 	.word	0x00028830
        /*08bc*/ 	.short	0x010a
        /*08be*/ 	.byte	0x04
	.zero		1


	//   ....[34]....
        /*08c0*/ 	.word	0x000078b0
        /*08c4*/ 	.word	0x000000ff
        /*08c8*/ 	.word	0x00028850
        /*08cc*/ 	.short	0x010a
        /*08ce*/ 	.byte	0x04
	.zero		1


	//   ....[35]....
        /*08d0*/ 	.word	0x000078f0
        /*08d4*/ 	.word	0x000000ff
        /*08d8*/ 	.word	0x00028850
        /*08dc*/ 	.short	0x010a
        /*08de*/ 	.byte	0x04
	.zero		1


	//   ....[36]....
        /*08e0*/ 	.word	0x000081b0
        /*08e4*/ 	.word	0x000000ff
        /*08e8*/ 	.word	0x00000000
        /*08ec*/ 	.short	0x0101
        /*08ee*/ 	.byte	0x04
	.zero		1


	//   ....[37]....
        /*08f0*/ 	.word	0x000096c0
        /*08f4*/ 	.word	0x000000ff
        /*08f8*/ 	.word	0x00000000
        /*08fc*/ 	.short	0x0101
        /*08fe*/ 	.byte	0x04
	.zero		1


	//   ....[38]....
        /*0900*/ 	.word	0x00009cc0
        /*0904*/ 	.word	0x000000ff
        /*0908*/ 	.word	0x00028850
        /*090c*/ 	.short	0x010a
        /*090e*/ 	.byte	0x05
	.zero		1


	//   ....[39]....
        /*0910*/ 	.word	0x00009d00
        /*0914*/ 	.word	0x000000ff
        /*0918*/ 	.word	0x00028850
        /*091c*/ 	.short	0x010a
        /*091e*/ 	.byte	0x05
	.zero		1


	//   ....[40]....
        /*0920*/ 	.word	0x0000a2d0
        /*0924*/ 	.word	0x000000ff
        /*0928*/ 	.word	0x00000000
        /*092c*/ 	.short	0x0101
        /*092e*/ 	.byte	0x04
	.zero		1


	//   ....[41]....
        /*0930*/ 	.word	0x0000aef0
        /*0934*/ 	.word	0x000000ff
        /*0938*/ 	.word	0x00000000
        /*093c*/ 	.short	0x0101
        /*093e*/ 	.byte	0x04
	.zero		1


	//   ....[42]....
        /*0940*/ 	.word	0x0000cec0
        /*0944*/ 	.word	0x000000ff
        /*0948*/ 	.word	0x00028840
        /*094c*/ 	.short	0x010a
        /*094e*/ 	.byte	0x2f
	.zero		1


	//   ....[43]....
        /*0950*/ 	.word	0x0000d5f0
        /*0954*/ 	.word	0x000000ff
        /*0958*/ 	.word	0x00028830
        /*095c*/ 	.short	0x0107
        /*095e*/ 	.byte	0x2f
	.zero		1


	//   ....[44]....
        /*0960*/ 	.word	0x0000d660
        /*0964*/ 	.word	0x000000ff
        /*0968*/ 	.word	0x00028830
        /*096c*/ 	.short	0x0101
        /*096e*/ 	.byte	0x2f
	.zero		1


	//   ....[45]....
        /*0970*/ 	.word	0x0000e020
        /*0974*/ 	.word	0x000000ff
        /*0978*/ 	.word	0x00028800
        /*097c*/ 	.short	0x0107
        /*097e*/ 	.byte	0x2f
	.zero		1


	//   ....[46]....
        /*0980*/ 	.word	0x0000e060
        /*0984*/ 	.word	0x000000ff
        /*0988*/ 	.word	0x00028800
        /*098c*/ 	.short	0x0101
        /*098e*/ 	.byte	0x2f
	.zero		1


	//   ....[47]....
        /*0990*/ 	.word	0x0000e090
        /*0994*/ 	.word	0x000000ff
        /*0998*/ 	.word	0x00028820
        /*099c*/ 	.short	0x010a
        /*099e*/ 	.byte	0x2f
	.zero		1


	//   ....[48]....
        /*09a0*/ 	.word	0x0000e3e0
        /*09a4*/ 	.word	0x00000022
        /*09a8*/ 	.word	0x00028840
        /*09ac*/ 	.short	0x010a
        /*09ae*/ 	.byte	0x3f
	.zero		1


	//   ....[49]....
        /*09b0*/ 	.word	0x0000e940
        /*09b4*/ 	.word	0x00000022
        /*09b8*/ 	.word	0x00028830
        /*09bc*/ 	.short	0x0107
        /*09be*/ 	.byte	0x3f
	.zero		1


	//   ....[50]....
        /*09c0*/ 	.word	0x0000e9f0
        /*09c4*/ 	.word	0x00000022
        /*09c8*/ 	.word	0x00028830
        /*09cc*/ 	.short	0x0101
        /*09ce*/ 	.byte	0x3f
	.zero		1


	//   ....[51]....
        /*09d0*/ 	.word	0x0000ea50
        /*09d4*/ 	.word	0x00000000
        /*09d8*/ 	.word	0x00028860
        /*09dc*/ 	.short	0x010a
        /*09de*/ 	.byte	0x3f
	.zero		1


	//   ....[52]....
        /*09e0*/ 	.word	0x0000efa0
        /*09e4*/ 	.word	0x00000000
        /*09e8*/ 	.word	0x00028850
        /*09ec*/ 	.short	0x0107
        /*09ee*/ 	.byte	0x3f
	.zero		1


	//   ....[53]....
        /*09f0*/ 	.word	0x0000f090
        /*09f4*/ 	.word	0x00000000
        /*09f8*/ 	.word	0x00028850
        /*09fc*/ 	.short	0x0101
        /*09fe*/ 	.byte	0x3f
	.zero		1


	//   ....[54]....
        /*0a00*/ 	.word	0x0000f220
        /*0a04*/ 	.word	0x00000000
        /*0a08*/ 	.word	0x00028860
        /*0a0c*/ 	.short	0x010a
        /*0a0e*/ 	.byte	0x3f
	.zero		1


	//   ....[55]....
        /*0a10*/ 	.word	0x0000f750
        /*0a14*/ 	.word	0x00000000
        /*0a18*/ 	.word	0x00028850
        /*0a1c*/ 	.short	0x0107
        /*0a1e*/ 	.byte	0x3f
	.zero		1


	//   ....[56]....
        /*0a20*/ 	.word	0x0000f800
        /*0a24*/ 	.word	0x00000000
        /*0a28*/ 	.word	0x00028850
        /*0a2c*/ 	.short	0x0101
        /*0a2e*/ 	.byte	0x3f
	.zero		1


	//   ....[57]....
        /*0a30*/ 	.word	0x0000f8a0
        /*0a34*/ 	.word	0x00000007
        /*0a38*/ 	.word	0x00028820
        /*0a3c*/ 	.short	0x010a
        /*0a3e*/ 	.byte	0x3f
	.zero		1


	//   ....[58]....
        /*0a40*/ 	.word	0x0000f9d0
        /*0a44*/ 	.word	0x00000005
        /*0a48*/ 	.word	0x00028840
        /*0a4c*/ 	.short	0x010a
        /*0a4e*/ 	.byte	0x3f
	.zero		1


	//   ....[59]....
        /*0a50*/ 	.word	0x0000fa70
        /*0a54*/ 	.word	0x00000007
        /*0a58*/ 	.word	0x00028840
        /*0a5c*/ 	.short	0x010a
        /*0a5e*/ 	.byte	0x3f
	.zero		1


	//   ....[60]....
        /*0a60*/ 	.word	0x0000fab0
        /*0a64*/ 	.word	0x00000005
        /*0a68*/ 	.word	0x00028860
        /*0a6c*/ 	.short	0x010a
        /*0a6e*/ 	.byte	0x3f
	.zero		1


	//   ....[61]....
        /*0a70*/ 	.word	0x0000faf0
        /*0a74*/ 	.word	0x00000007
        /*0a78*/ 	.word	0x00028860
        /*0a7c*/ 	.short	0x010a
        /*0a7e*/ 	.byte	0x3f
	.zero		1


	//   ....[62]....
        /*0a80*/ 	.word	0x0000fb60
        /*0a84*/ 	.word	0x00000003
        /*0a88*/ 	.word	0x00028800
        /*0a8c*/ 	.short	0x010a
        /*0a8e*/ 	.byte	0x3f
	.zero		1


	//   ....[63]....
        /*0a90*/ 	.word	0x0000fbc0
        /*0a94*/ 	.word	0x00000003
        /*0a98*/ 	.word	0x00028830
        /*0a9c*/ 	.short	0x010a
        /*0a9e*/ 	.byte	0x3f
	.zero		1


	//   ....[64]....
        /*0aa0*/ 	.word	0x0000fc20
        /*0aa4*/ 	.word	0x0000000b
        /*0aa8*/ 	.word	0x00028830
        /*0aac*/ 	.short	0x010a
        /*0aae*/ 	.byte	0x3f
	.zero		1


	//   ....[65]....
        /*0ab0*/ 	.word	0x0000fc80
        /*0ab4*/ 	.word	0x0000000b
        /*0ab8*/ 	.word	0x00028850
        /*0abc*/ 	.short	0x010a
        /*0abe*/ 	.byte	0x3f
	.zero		1


	//   ....[66]....
        /*0ac0*/ 	.word	0x0000fce0
        /*0ac4*/ 	.word	0x0000000a
        /*0ac8*/ 	.word	0x00028830
        /*0acc*/ 	.short	0x010a
        /*0ace*/ 	.byte	0x3f
	.zero		1


	//   ....[67]....
        /*0ad0*/ 	.word	0x0000fd40
        /*0ad4*/ 	.word	0x0000000a
        /*0ad8*/ 	.word	0x00028850
        /*0adc*/ 	.short	0x010a
        /*0ade*/ 	.byte	0x3f
	.zero		1


	//   ....[68]....
        /*0ae0*/ 	.word	0x0000fda0
        /*0ae4*/ 	.word	0x00000005
        /*0ae8*/ 	.word	0x00028850
        /*0aec*/ 	.short	0x010a
        /*0aee*/ 	.byte	0x3f
	.zero		1


	//   ....[69]....
        /*0af0*/ 	.word	0x0000fe80
        /*0af4*/ 	.word	0x0000000a
        /*0af8*/ 	.word	0x00028840
        /*0afc*/ 	.short	0x010a
        /*0afe*/ 	.byte	0x3f
	.zero		1


	//   ....[70]....
        /*0b00*/ 	.word	0x000112d0
        /*0b04*/ 	.word	0x00000003
        /*0b08*/ 	.word	0x00028820
        /*0b0c*/ 	.short	0x010a
        /*0b0e*/ 	.byte	0x3f
	.zero		1


	//   ....[71]....
        /*0b10*/ 	.word	0x00011320
        /*0b14*/ 	.word	0x00000022
        /*0b18*/ 	.word	0x00028840
        /*0b1c*/ 	.short	0x010a
        /*0b1e*/ 	.byte	0x3f
	.zero		1


	//   ....[72]....
        /*0b20*/ 	.word	0x00011ce0
        /*0b24*/ 	.word	0x00000000
        /*0b28*/ 	.word	0x00028860
        /*0b2c*/ 	.short	0x010a
        /*0b2e*/ 	.byte	0x3f
	.zero		1


	//   ....[73]....
        /*0b30*/ 	.word	0x00012800
        /*0b34*/ 	.word	0x00000000
        /*0b38*/ 	.word	0x00028860
        /*0b3c*/ 	.short	0x010a
        /*0b3e*/ 	.byte	0x3f
	.zero		1


	//   ....[74]....
        /*0b40*/ 	.word	0x000132b0
        /*0b44*/ 	.word	0x00000007
        /*0b48*/ 	.word	0x00028820
        /*0b4c*/ 	.short	0x010a
        /*0b4e*/ 	.byte	0x3f
	.zero		1


	//   ....[75]....
        /*0b50*/ 	.word	0x00013420
        /*0b54*/ 	.word	0x00000005
        /*0b58*/ 	.word	0x00028840
        /*0b5c*/ 	.short	0x010a
        /*0b5e*/ 	.byte	0x3f
	.zero		1


	//   ....[76]....
        /*0b60*/ 	.word	0x00013470
        /*0b64*/ 	.word	0x00000007
        /*0b68*/ 	.word	0x00028840
        /*0b6c*/ 	.short	0x010a
        /*0b6e*/ 	.byte	0x3f
	.zero		1


	//   ....[77]....
        /*0b70*/ 	.word	0x000134c0
        /*0b74*/ 	.word	0x00000005
        /*0b78*/ 	.word	0x00028860
        /*0b7c*/ 	.short	0x010a
        /*0b7e*/ 	.byte	0x3f
	.zero		1


	//----- nvinfo : EIATTR_NUM_MBARRIERS
	.align		4
.L_1027:
        /*0b80*/ 	.byte	0x03, 0x38
        /*0b82*/ 	.short	0x0016


	//----- nvinfo : EIATTR_EXIT_INSTR_OFFSETS
	.align		4
        /*0b84*/ 	.byte	0x04, 0x1c
        /*0b86*/ 	.short	(.L_1029 - .L_1028)


	//   ....[0]....
.L_1028:
        /*0b88*/ 	.word	0x0000fb40


	//----- nvinfo : EIATTR_MAX_THREADS
	.align		4
.L_1029:
        /*0b8c*/ 	.byte	0x04, 0x05
        /*0b8e*/ 	.short	(.L_1031 - .L_1030)
.L_1030:
        /*0b90*/ 	.word	0x00000180
        /*0b94*/ 	.word	0x00000001
        /*0b98*/ 	.word	0x00000001


	//----- nvinfo : EIATTR_CRS_STACK_SIZE
	.align		4
.L_1031:
        /*0b9c*/ 	.byte	0x04, 0x1e
        /*0b9e*/ 	.short	(.L_1033 - .L_1032)
.L_1032:
        /*0ba0*/ 	.word	0x00000000


	//----- nvinfo : EIATTR_CBANK_PARAM_SIZE
	.align		4
.L_1033:
        /*0ba4*/ 	.byte	0x03, 0x19
        /*0ba6*/ 	.short	0x0a70


	//----- nvinfo : EIATTR_PARAM_CBANK
	.align		4
        /*0ba8*/ 	.byte	0x04, 0x0a
        /*0baa*/ 	.short	(.L_1035 - .L_1034)
	.align		4
.L_1034:
        /*0bac*/ 	.word	index@(.nv.constant0._ZN7cutlass13device_kernelIN5flash11enable_sm90INS1_16FlashAttnFwdSm90INS1_25CollectiveMainloopFwdSm90ILi2EN4cute5tupleIJNS5_1CILi1EEES8_S8_EEENS6_IJNS7_ILi128EEESA_SA_EEELi128ENS_10bfloat16_tEfNS_4arch4Sm90ELb1ELb0ELb1ELb0ELb1ELb0ELb0ELb1ELb1ELb1ELb1ELb0EEENS1_21CollectiveEpilogueFwdISB_S9_SC_SE_Li256ELb0ELb1ELb1ELb0EEENS1_19SingleTileSchedulerILb0ELb1ELb1ELi128EEEEEEEEEvNT_6ParamsE)
        /*0bb0*/ 	.short	0x0210
        /*0bb2*/ 	.short	0x0a70


	//----- nvinfo : EIATTR_SW_WAR
	.align		4
.L_1035:
        /*0bb4*/ 	.byte	0x04, 0x36
        /*0bb6*/ 	.short	(.L_1037 - .L_1036)
.L_1036:
        /*0bb8*/ 	.word	0x00000008
.L_1037:


//--------------------- .nv.info._ZN7cutlass13device_kernelIN5flash11enable_sm90INS1_16FlashAttnFwdSm90INS1_25CollectiveMainloopFwdSm90ILi2EN4cute5tupleIJNS5_1CILi1EEES8_S8_EEENS6_IJNS7_ILi128EEESA_SA_EEELi128ENS_10bfloat16_tEfNS_4arch4Sm90ELb1ELb0ELb1ELb1ELb1ELb0ELb0ELb1ELb1ELb1ELb1ELb0EEENS1_21CollectiveEpilogueFwdISB_S9_SC_SE_Li256ELb1ELb1ELb1ELb0EEENS1_36VarlenDynamicPersistentTileSchedulerILi128ELi128ELi256ELi128ELb1ELb1ELb1ELb1ELb1ELb1EEEEEEEEEvNT_6ParamsE --------------------------
	.section	.nv.info._ZN7cutlass13device_kernelIN5flash11enable_sm90INS1_16FlashAttnFwdSm90INS1_25CollectiveMainloopFwdSm90ILi2EN4cute5tupleIJNS5_1CILi1EEES8_S8_EEENS6_IJNS7_ILi128EEESA_SA_EEELi128ENS_10bfloat16_tEfNS_4arch4Sm90ELb1ELb0ELb1ELb1ELb1ELb0ELb0ELb1ELb1ELb1ELb1ELb0EEENS1_21CollectiveEpilogueFwdISB_S9_SC_SE_Li256ELb1ELb1ELb1ELb0EEENS1_36VarlenDynamicPersistentTileSchedulerILi128ELi128ELi256ELi128ELb1ELb1ELb1ELb1ELb1ELb1EEEEEEEEEvNT_6ParamsE,"",@"SHT_CUDA_INFO"
	.sectionflags	@""
	.align	4


	//----- nvinfo : EIATTR_CUDA_API_VERSION
	.align		4
        /*0000*/ 	.byte	0x04, 0x37
        /*0002*/ 	.short	(.L_1039 - .L_1038)
.L_1038:
        /*0004*/ 	.word	0x00000082


	//----- nvinfo : EIATTR_KPARAM_INFO
	.align		4
.L_1039:
        /*0008*/ 	.byte	0x04, 0x17
        /*000a*/ 	.short	(.L_1041 - .L_1040)
.L_1040:
        /*000c*/ 	.word	0x00000000
        /*0010*/ 	.short	0x0000
        /*0012*/ 	.short	0x0070
        /*0014*/ 	.byte	0x00, 0xf0, 0x01, 0x2a


	//----- nvinfo : EIATTR_SPARSE_MMA_MASK
	.align		4
.L_1041:
        /*0018*/ 	.byte	0x03, 0x50
        /*001a*/ 	.short	0x0000


	//----- nvinfo : EIATTR_MAXREG_COUNT
	.align		4
        /*001c*/ 	.byte	0x03, 0x1b
        /*001e*/ 	.short	0x00a8


	//----- nvinfo : EIATTR_NUM_BARRIERS
	.align		4
        /*0020*/ 	.byte	0x02, 0x4c
        /*0022*/ 	.byte	0x10
	.zero		1


	//----- nvinfo : EIATTR_EXTERNS
	.align		4
        /*0024*/ 	.byte	0x04, 0x0f
        /*0026*/ 	.short	(.L_1043 - .L_1042)


	//   ....[0]....
	.align		4
.L_1042:
        /*0028*/ 	.word	index@(__assertfail)


	//----- nvinfo : EIATTR_ANNOTATIONS
	.align		4
.L_1043:
        /*002c*/ 	.byte	0x04, 0x55
        /*002e*/ 	.short	(.L_1045 - .L_1044)


	//   ....[0]....
.L_1044:
        /* <DEDUP_REMOVED lines=16> */


	//----- nvinfo : EIATTR_MERCURY_ISA_VERSION
	.align		4
.L_1045:
        /*0118*/ 	.byte	0x03, 0x5f
        /*011a*/ 	.short	0x0101


	//----- nvinfo : EIATTR_UNUSED_LOAD_BYTE_OFFSET
	.align		4
        /*011c*/ 	.byte	0x04, 0x44
        /*011e*/ 	.short	(.L_1047 - .L_1046)


	//   ....[0]....
.L_1046:
        /*0120*/ 	.word	0x00000990
        /*0124*/ 	.word	0x0000fff0


	//   ....[1]....
        /*0128*/ 	.word	0x0000ae60
        /*012c*/ 	.word	0x0000fff0


	//----- nvinfo : EIATTR_INT_WARP_WIDE_INSTR_OFFSETS
	.align		4
.L_1047:
        /*0130*/ 	.byte	0x04, 0x31
        /*0132*/ 	.short	(.L_1049 - .L_1048)


	//   ....[0]....
.L_1048:
        /*0134*/ 	.word	0x000000c0


	//   ....[1]....
        /*0138*/ 	.word	0x000000d0


	//   ....[2]....
        /*013c*/ 	.word	0x00000170


	//   ....[3]....
        /*0140*/ 	.word	0x0000f6a0


	//   ....[4]....
        /*0144*/ 	.word	0x0000f730


	//   ....[5]....
        /*0148*/ 	.word	0x00012530


	//   ....[6]....
        /*014c*/ 	.word	0x000125c0


	//----- nvinfo : EIATTR_COOP_GROUP_MASK_REGIDS
	.align		4
.L_1049:
        /*0150*/ 	.byte	0x04, 0x29
        /*0152*/ 	.short	(.L_1051 - .L_1050)


	//   ....[0]....
.L_1050:
        /*0154*/ 	.word	0xffffffff


	//   ....[1]....
        /*0158*/ 	.word	0xffffffff


	//   ....[2]....
        /*015c*/ 	.word	0xffffffff


	//   ....[3]....
        /*0160*/ 	.word	0xffffffff


	//   ....[4]....
        /*0164*/ 	.word	0xffffffff


	//   ....[5]....
        /*0168*/ 	.word	0xffffffff


	//   ....[6]....
        /*016c*/ 	.word	0xffffffff


	//   ....[7]....
        /*0170*/ 	.word	0xffffffff


	//   ....[8]....
        /*0174*/ 	.word	0xffffffff


	//   ....[9]....
        /*0178*/ 	.word	0xffffffff


	//   ....[10]....
        /*017c*/ 	.word	0xffffffff


	//   ....[11]....
        /*0180*/ 	.word	0xffffffff


	//   ....[12]....
        /*0184*/ 	.word	0xffffffff


	//   ....[13]....
        /*0188*/ 	.word	0xffffffff


	//   ....[14]....
        /*018c*/ 	.word	0xffffffff


	//   ....[15]....
        /*0190*/ 	.word	0xffffffff


	//   ....[16]....
        /*0194*/ 	.word	0xffffffff


	//   ....[17]....
        /*0198*/ 	.word	0xffffffff


	//   ....[18]....
        /*019c*/ 	.word	0xffffffff


	//   ....[19]....
        /*01a0*/ 	.word	0xffffffff


	//   ....[20]....
        /*01a4*/ 	.word	0xffffffff


	//   ....[21]....
        /*01a8*/ 	.word	0xffffffff


	//   ....[22]....
        /*01ac*/ 	.word	0xffffffff


	//   ....[23]....
        /*01b0*/ 	.word	0xffffffff


	//   ....[24]....
        /*01b4*/ 	.word	0xffffffff


	//   ....[25]....
        /*01b8*/ 	.word	0xffffffff


	//   ....[26]....
        /*01bc*/ 	.word	0xffffffff


	//   ....[27]....
        /*01c0*/ 	.word	0xffffffff


	//   ....[28]....
        /*01c4*/ 	.word	0xffffffff


	//   ....[29]....
        /*01c8*/ 	.word	0xffffffff


	//   ....[30]....
        /*01cc*/ 	.word	0xffffffff


	//   ....[31]....
        /*01d0*/ 	.word	0xffffffff


	//   ....[32]....
        /*01d4*/ 	.word	0xffffffff


	//   ....[33]....
        /*01d8*/ 	.word	0xffffffff


	//   ....[34]....
        /*01dc*/ 	.word	0xffffffff


	//   ....[35]....
        /*01e0*/ 	.word	0xffffffff


	//   ....[36]....
        /*01e4*/ 	.word	0xffffffff


	//   ....[37]....
        /*01e8*/ 	.word	0xffffffff


	//   ....[38]....
        /*01ec*/ 	.word	0xffffffff


	//   ....[39]....
        /*01f0*/ 	.word	0xffffffff


	//   ....[40]....
        /*01f4*/ 	.word	0xffffffff


	//   ....[41]....
        /*01f8*/ 	.word	0xffffffff


	//   ....[42]....
        /*01fc*/ 	.word	0xffffffff


	//   ....[43]....
        /*0200*/ 	.word	0xffffffff


	//   ....[44]....
        /*0204*/ 	.word	0xffffffff


	//   ....[45]....
        /*0208*/ 	.word	0xffffffff


	//   ....[46]....
        /*020c*/ 	.word	0xffffffff


	//   ....[47]....
        /*0210*/ 	.word	0xffffffff


	//   ....[48]....
        /*0214*/ 	.word	0xffffffff


	//   ....[49]....
        /*0218*/ 	.word	0xffffffff


	//   ....[50]....
        /*021c*/ 	.word	0xffffffff


	//   ....[51]....
        /*0220*/ 	.word	0xffffffff


	//   ....[52]....
        /*0224*/ 	.word	0xffffffff


	//   ....[53]....
        /*0228*/ 	.word	0xffffffff


	//   ....[54]....
        /*022c*/ 	.word	0xffffffff


	//   ....[55]....
        /*0230*/ 	.word	0xffffffff


	//   ....[56]....
        /*0234*/ 	.word	0xffffffff


	//   ....[57]....
        /*0238*/ 	.word	0xffffffff


	//   ....[58]....
        /*023c*/ 	.word	0xffffffff


	//   ....[59]....
        /*0240*/ 	.word	0xffffffff


	//   ....[60]....
        /*0244*/ 	.word	0xffffffff


	//   ....[61]....
        /*0248*/ 	.word	0xffffffff


	//   ....[62]....
        /*024c*/ 	.word	0xffffffff


	//   ....[63]....
        /*0250*/ 	.word	0xffffffff


	//   ....[64]....
        /*0254*/ 	.word	0xffffffff


	//   ....[65]....
        /*0258*/ 	.word	0xffffffff


	//   ....[66]....
        /*025c*/ 	.word	0xffffffff


	//   ....[67]....
        /*0260*/ 	.word	0xffffffff


	//   ....[68]....
        /*0264*/ 	.word	0xffffffff


	//   ....[69]....
        /*0268*/ 	.word	0xffffffff


	//   ....[70]....
        /*026c*/ 	.word	0xffffffff


	//   ....[71]....
        /*0270*/ 	.word	0xffffffff


	//   ....[72]....
        /*0274*/ 	.word	0xffffffff


	//   ....[73]....
        /*0278*/ 	.word	0xffffffff


	//   ....[74]....
        /*027c*/ 	.word	0xffffffff


	//   ....[75]....
        /*0280*/ 	.word	0xffffffff


	//   ....[76]....
        /*0284*/ 	.word	0xffffffff


	//   ....[77]....
        /*0288*/ 	.word	0xffffffff


	//   ....[78]....
        /*028c*/ 	.word	0xffffffff


	//   ....[79]....
        /*0290*/ 	.word	0xffffffff


	//   ....[80]....
        /*0294*/ 	.word	0xffffffff


	//   ....[81]....
        /*0298*/ 	.word	0xffffffff


	//   ....[82]....
        /*029c*/ 	.word	0xffffffff


	//   ....[83]....
        /*02a0*/ 	.word	0xffffffff


	//   ....[84]....
        /*02a4*/ 	.word	0xffffffff


	//   ....[85]....
        /*02a8*/ 	.word	0xffffffff


	//   ....[86]....
        /*02ac*/ 	.word	0xffffffff


	//   ....[87]....
        /*02b0*/ 	.word	0xffffffff


	//   ....[88]....
        /*02b4*/ 	.word	0xffffffff


	//   ....[89]....
        /*02b8*/ 	.word	0xffffffff


	//   ....[90]....
        /*02bc*/ 	.word	0xffffffff


	//   ....[91]....
        /*02c0*/ 	.word	0xffffffff


	//   ....[92]....
        /*02c4*/ 	.word	0xffffffff


	//   ....[93]....
        /*02c8*/ 	.word	0xffffffff


	//   ....[94]....
        /*02cc*/ 	.word	0xffffffff


	//   ....[95]....
        /*02d0*/ 	.word	0xffffffff


	//   ....[96]....
        /*02d4*/ 	.word	0xffffffff


	//   ....[97]....
        /*02d8*/ 	.word	0xffffffff


	//   ....[98]....
        /*02dc*/ 	.word	0xffffffff


	//   ....[99]....
        /*02e0*/ 	.word	0xffffffff


	//   ....[100]....
        /*02e4*/ 	.word	0xffffffff


	//   ....[101]....
        /*02e8*/ 	.word	0xffffffff


	//   ....[102]....
        /*02ec*/ 	.word	0xffffffff


	//   ....[103]....
        /*02f0*/ 	.word	0xffffffff


	//   ....[104]....
        /*02f4*/ 	.word	0xffffffff


	//   ....[105]....
        /*02f8*/ 	.word	0xffffffff


	//   ....[106]....
        /*02fc*/ 	.word	0xffffffff


	//   ....[107]....
        /*0300*/ 	.word	0xffffffff


	//   ....[108]....
        /*0304*/ 	.word	0xffffffff


	//   ....[109]....
        /*0308*/ 	.word	0xffffffff


	//   ....[110]....
        /*030c*/ 	.word	0xffffffff


	//   ....[111]....
        /*0310*/ 	.word	0xffffffff


	//   ....[112]....
        /*0314*/ 	.word	0xffffffff


	//   ....[113]....
        /*0318*/ 	.word	0xffffffff


	//   ....[114]....
        /*031c*/ 	.word	0xffffffff


	//   ....[115]....
        /*0320*/ 	.word	0xffffffff


	//   ....[116]....
        /*0324*/ 	.word	0xffffffff


	//   ....[117]....
        /*0328*/ 	.word	0xffffffff


	//   ....[118]....
        /*032c*/ 	.word	0xffffffff


	//   ....[119]....
        /*0330*/ 	.word	0xffffffff


	//   ....[120]....
        /*0334*/ 	.word	0xffffffff


	//   ....[121]....
        /*0338*/ 	.word	0xffffffff


	//   ....[122]....
        /*033c*/ 	.word	0xffffffff


	//   ....[123]....
        /*0340*/ 	.word	0xffffffff


	//   ....[124]....
        /*0344*/ 	.word	0xffffffff


	//   ....[125]....
        /*0348*/ 	.word	0xffffffff


	//   ....[126]....
        /*034c*/ 	.word	0xffffffff


	//   ....[127]....
        /*0350*/ 	.word	0xffffffff


	//   ....[128]....
        /*0354*/ 	.word	0xffffffff


	//   ....[129]....
        /*0358*/ 	.word	0xffffffff


	//   ....[130]....
        /*035c*/ 	.word	0xffffffff


	//   ....[131]....
        /*0360*/ 	.word	0xffffffff


	//   ....[132]....
        /*0364*/ 	.word	0xffffffff


	//   ....[133]....
        /*0368*/ 	.word	0xffffffff


	//   ....[134]....
        /*036c*/ 	.word	0xffffffff


	//   ....[135]....
        /*0370*/ 	.word	0xffffffff


	//   ....[136]....
        /*0374*/ 	.word	0xffffffff


	//   ....[137]....
        /*0378*/ 	.word	0xffffffff


	//   ....[138]....
        /*037c*/ 	.word	0xffffffff


	//   ....[139]....
        /*0380*/ 	.word	0xffffffff


	//   ....[140]....
        /*0384*/ 	.word	0xffffffff


	//   ....[141]....
        /*0388*/ 	.word	0xffffffff


	//   ....[142]....
        /*038c*/ 	.word	0xffffffff


	//   ....[143]....
        /*0390*/ 	.word	0xffffffff


	//   ....[144]....
        /*0394*/ 	.word	0xffffffff


	//   ....[145]....
        /*0398*/ 	.word	0xffffffff


	//   ....[146]....
        /*039c*/ 	.word	0xffffffff


	//   ....[147]....
        /*03a0*/ 	.word	0xffffffff


	//   ....[148]....
        /*03a4*/ 	.word	0xffffffff


	//   ....[149]....
        /*03a8*/ 	.word	0xffffffff


	//   ....[150]....
        /*03ac*/ 	.word	0xffffffff


	//   ....[151]....
        /*03b0*/ 	.word	0xffffffff


	//   ....[152]....
        /*03b4*/ 	.word	0xffffffff


	//   ....[153]....
        /*03b8*/ 	.word	0xffffffff


	//   ....[154]....
        /*03bc*/ 	.word	0xffffffff


	//   ....[155]....
        /*03c0*/ 	.word	0xffffffff


	//   ....[156]....
        /*03c4*/ 	.word	0xffffffff


	//   ....[157]....
        /*03c8*/ 	.word	0xffffffff


	//   ....[158]....
        /*03cc*/ 	.word	0xffffffff


	//   ....[159]....
        /*03d0*/ 	.word	0xffffffff


	//   ....[160]....
        /*03d4*/ 	.word	0xffffffff


	//   ....[161]....
        /*03d8*/ 	.word	0xffffffff


	//   ....[162]....
        /*03dc*/ 	.word	0xffffffff


	//   ....[163]....
        /*03e0*/ 	.word	0xffffffff


	//   ....[164]....
        /*03e4*/ 	.word	0xffffffff


	//   ....[165]....
        /*03e8*/ 	.word	0xffffffff


	//   ....[166]....
        /*03ec*/ 	.word	0xffffffff


	//   ....[167]....
        /*03f0*/ 	.word	0x0500000f


	//   ....[168]....
        /*03f4*/ 	.word	0x0500000f


	//   ....[169]....
        /*03f8*/ 	.word	0x0500000f


	//   ....[170]....
        /*03fc*/ 	.word	0x0500000f


	//   ....[171]....
        /*0400*/ 	.word	0x0500000f


	//   ....[172]....
        /*0404*/ 	.word	0x0500000f


	//   ....[173]....
        /*0408*/ 	.word	0x0500000f


	//   ....[174]....
        /*040c*/ 	.word	0x0500000f


	//   ....[175]....
        /*0410*/ 	.word	0x0500000f


	//   ....[176]....
        /*0414*/ 	.word	0x0500000f


	//   ....[177]....
        /*0418*/ 	.word	0x0500000f


	//   ....[178]....
        /*041c*/ 	.word	0x0500000f


	//   ....[179]....
        /*0420*/ 	.word	0x0500000f


	//   ....[180]....
        /*0424*/ 	.word	0x0500000f


	//   ....[181]....
        /*0428*/ 	.word	0x0500000f


	//   ....[182]....
        /*042c*/ 	.word	0x0500000f


	//   ....[183]....
        /*0430*/ 	.word	0x0500000f


	//   ....[184]....
        /*0434*/ 	.word	0x0500000f


	//   ....[185]....
        /*0438*/ 	.word	0x0500000f


	//   ....[186]....
        /*043c*/ 	.word	0x0500000f


	//   ....[187]....
        /*0440*/ 	.word	0x0500000f


	//   ....[188]....
        /*0444*/ 	.word	0x0500000f


	//   ....[189]....
        /*0448*/ 	.word	0x0500000f


	//   ....[190]....
        /*044c*/ 	.word	0x0500000f


	//   ....[191]....
        /*0450*/ 	.word	0x0500000f


	//   ....[192]....
        /*0454*/ 	.word	0x0500000f


	//   ....[193]....
        /*0458*/ 	.word	0x0500000f


	//   ....[194]....
        /*045c*/ 	.word	0x0500000f


	//   ....[195]....
        /*0460*/ 	.word	0x0500000f


	//   ....[196]....
        /*0464*/ 	.word	0x0500000f


	//   ....[197]....
        /*0468*/ 	.word	0x0500000f


	//   ....[198]....
        /*046c*/ 	.word	0x0500000f


	//   ....[199]....
        /*0470*/ 	.word	0x0500000f


	//   ....[200]....
        /*0474*/ 	.word	0x0500000f


	//   ....[201]....
        /*0478*/ 	.word	0x0500000f


	//   ....[202]....
        /*047c*/ 	.word	0x0500000f


	//   ....[203]....
        /*0480*/ 	.word	0x0500000f


	//   ....[204]....
        /*0484*/ 	.word	0x0500000f


	//   ....[205]....
        /*0488*/ 	.word	0x0500000f


	//   ....[206]....
        /*048c*/ 	.word	0x0500000f


	//   ....[207]....
        /*0490*/ 	.word	0x0500000f


	//   ....[208]....
        /*0494*/ 	.word	0x0500000f


	//   ....[209]....
        /*0498*/ 	.word	0x0500000f


	//   ....[210]....
        /*049c*/ 	.word	0x0500000f


	//   ....[211]....
        /*04a0*/ 	.word	0x0500000f


	//   ....[212]....
        /*04a4*/ 	.word	0x0500000f


	//   ....[213]....
        /*04a8*/ 	.word	0x0500000f


	//   ....[214]....
        /*04ac*/ 	.word	0x0500000f


	//   ....[215]....
        /*04b0*/ 	.word	0x0500000f


	//   ....[216]....
        /*04b4*/ 	.word	0x0500000f


	//   ....[217]....
        /*04b8*/ 	.word	0x0500000f


	//   ....[218]....
        /*04bc*/ 	.word	0x0500000f


	//   ....[219]....
        /*04c0*/ 	.word	0x0500000f


	//   ....[220]....
        /*04c4*/ 	.word	0x0500000f


	//   ....[221]....
        /*04c8*/ 	.word	0x0500000f


	//   ....[222]....
        /*04cc*/ 	.word	0x0500000f


	//   ....[223]....
        /*04d0*/ 	.word	0x0500000f


	//   ....[224]....
        /*04d4*/ 	.word	0x0500000f


	//   ....[225]....
        /*04d8*/ 	.word	0x0500000f


	//   ....[226]....
        /*04dc*/ 	.word	0x0500000f


	//   ....[227]....
        /*04e0*/ 	.word	0x0500000f


	//   ....[228]....
        /*04e4*/ 	.word	0x0500000f


	//   ....[229]....
        /*04e8*/ 	.word	0x0500000f


	//   ....[230]....
        /*04ec*/ 	.word	0x0500000f


	//   ....[231]....
        /*04f0*/ 	.word	0x0500000f


	//   ....[232]....
        /*04f4*/ 	.word	0x0500000f


	//   ....[233]....
        /*04f8*/ 	.word	0x0500000f


	//   ....[234]....
        /*04fc*/ 	.word	0x0500000f


	//   ....[235]....
        /*0500*/ 	.word	0x0500000f


	//   ....[236]....
        /*0504*/ 	.word	0x0500000f


	//   ....[237]....
        /*0508*/ 	.word	0x0500000f


	//   ....[238]....
        /*050c*/ 	.word	0x0500000f


	//   ....[239]....
        /*0510*/ 	.word	0x0500000f


	//   ....[240]....
        /*0514*/ 	.word	0x0500000f


	//   ....[241]....
        /*0518*/ 	.word	0x0500000f


	//   ....[242]....
        /*051c*/ 	.word	0x0500000f


	//   ....[243]....
        /*0520*/ 	.word	0x0500000f


	//   ....[244]....
        /*0524*/ 	.word	0x0500000f


	//   ....[245]....
        /*0528*/ 	.word	0x0500000f


	//   ....[246]....
        /*052c*/ 	.word	0x0500000f


	//   ....[247]....
        /*0530*/ 	.word	0x0500000f


	//   ....[248]....
        /*0534*/ 	.word	0x0500000f


	//   ....[249]....
        /*0538*/ 	.word	0x0500000f


	//   ....[250]....
        /*053c*/ 	.word	0x0500000f


	//   ....[251]....
        /*0540*/ 	.word	0x0500000f


	//   ....[252]....
        /*0544*/ 	.word	0x0500000f


	//   ....[253]....
        /*0548*/ 	.word	0x0500000f


	//   ....[254]....
        /*054c*/ 	.word	0x0500000f


	//   ....[255]....
        /*0550*/ 	.word	0x0500000f


	//   ....[0]....
        /*0554*/ 	.word	0x0500000f


	//   ....[1]....
        /*0558*/ 	.word	0x0500000f


	//   ....[2]....
        /*055c*/ 	.word	0x0500000f


	//   ....[3]....
        /*0560*/ 	.word	0x0500000f


	//   ....[4]....
        /*0564*/ 	.word	0x0500000f


	//   ....[5]....
        /*0568*/ 	.word	0x0500000f


	//   ....[6]....
        /*056c*/ 	.word	0x0500000f


	//   ....[7]....
        /*0570*/ 	.word	0x0500000f


	//   ....[8]....
        /*0574*/ 	.word	0x0500000f


	//   ....[9]....
        /*0578*/ 	.word	0x0500000f


	//   ....[10]....
        /*057c*/ 	.word	0x0500000f


	//----- nvinfo : EIATTR_COOP_GROUP_INSTR_OFFSETS
	.align		4
.L_1051:
        /*0580*/ 	.byte	0x04, 0x28
        /*0582*/ 	.short	(.L_1053 - .L_1052)


	//   ....[0]....
.L_1052:
        /*0584*/ 	.word	0x00000080


	//   ....[1]....
        /*0588*/ 	.word	0x00000090


	//   ....[2]....
        /*058c*/ 	.word	0x000002d0


	//   ....[3]....
        /*0590*/ 	.word	0x00000430


	//   ....[4]....
        /*0594*/ 	.word	0x00000550


	//   ....[5]....
        /*0598*/ 	.word	0x000006b0


	//   ....[6]....
        /*059c*/ 	.word	0x00001ad0


	//   ....[7]....
        /*05a0*/ 	.word	0x000023e0


	//   ....[8]....
        /*05a4*/ 	.word	0x00002870


	//   ....[9]....
        /*05a8*/ 	.word	0x00003240


	//   ....[10]....
        /*05ac*/ 	.word	0x000032a0


	//   ....[11]....
        /*05b0*/ 	.word	0x00003d10


	//   ....[12]....
        /*05b4*/ 	.word	0x00003d70


	//   ....[13]....
        /*05b8*/ 	.word	0x00005380


	//   ....[14]....
        /*05bc*/ 	.word	0x00005dd0


	//   ....[15]....
        /*05c0*/ 	.word	0x00005f70


	//   ....[16]....
        /*05c4*/ 	.word	0x00006040


	//   ....[17]....
        /*05c8*/ 	.word	0x000069b0


	//   ....[18]....
        /*05cc*/ 	.word	0x00006a00


	//   ....[19]....
        /*05d0*/ 	.word	0x00009030


	//   ....[20]....
        /*05d4*/ 	.word	0x00009040


	//   ....[21]....
        /*05d8*/ 	.word	0x00009070


	//   ....[22]....
        /*05dc*/ 	.word	0x00009080


	//   ....[23]....
        /*05e0*/ 	.word	0x0000a510


	//   ....[24]....
        /*05e4*/ 	.word	0x0000a540


	//   ....[25]....
        /*05e8*/ 	.word	0x0000a610


	//   ....[26]....
        /*05ec*/ 	.word	0x0000a620


	//   ....[27]....
        /*05f0*/ 	.word	0x0000b970


	//   ....[28]....
        /*05f4*/ 	.word	0x0000b9b0


	//   ....[29]....
        /*05f8*/ 	.word	0x0000b9e0


	//   ....[30]....
        /*05fc*/ 	.word	0x0000ba10


	//   ....[31]....
        /*0600*/ 	.word	0x0000c0c0


	//   ....[32]....
        /*0604*/ 	.word	0x0000c100


	//   ....[33]....
        /*0608*/ 	.word	0x0000c1d0


	//   ....[34]....
        /*060c*/ 	.word	0x0000c1f0


	//   ....[35]....
        /*0610*/ 	.word	0x0000c2b0


	//   ....[36]....
        /*0614*/ 	.word	0x0000c2d0


	//   ....[37]....
        /*0618*/ 	.word	0x0000c3a0


	//   ....[38]....
        /*061c*/ 	.word	0x0000c3c0


	//   ....[39]....
        /*0620*/ 	.word	0x0000c770


	//   ....[40]....
        /*0624*/ 	.word	0x0000c780


	//   ....[41]....
        /*0628*/ 	.word	0x0000cbb0


	//   ....[42]....
        /*062c*/ 	.word	0x0000cbc0


	//   ....[43]....
        /*0630*/ 	.word	0x0000d8b0


	//   ....[44]....
        /*0634*/ 	.word	0x0000d8e0


	//   ....[45]....
        /*0638*/ 	.word	0x0000d9b0


	//   ....[46]....
        /*063c*/ 	.word	0x0000d9d0


	//   ....[47]....
        /*0640*/ 	.word	0x0000da90


	//   ....[48]....
        /*0644*/ 	.word	0x0000dab0


	//   ....[49]....
        /*0648*/ 	.word	0x0000db80


	//   ....[50]....
        /*064c*/ 	.word	0x0000dba0


	//   ....[51]....
        /*0650*/ 	.word	0x0000dce0


	//   ....[52]....
        /*0654*/ 	.word	0x0000def0


	//   ....[53]....
        /*0658*/ 	.word	0x0000df20


	//   ....[54]....
        /*065c*/ 	.word	0x0000df50


	//   ....[55]....
        /*0660*/ 	.word	0x0000df80


	//   ....[56]....
        /*0664*/ 	.word	0x0000dfb0


	//   ....[57]....
        /*0668*/ 	.word	0x0000dfe0


	//   ....[58]....
        /*066c*/ 	.word	0x0000e150


	//   ....[59]....
        /*0670*/ 	.word	0x0000e180


	//   ....[60]....
        /*0674*/ 	.word	0x0000e1b0


	//   ....[61]....
        /*0678*/ 	.word	0x0000e1e0


	//   ....[62]....
        /*067c*/ 	.word	0x0000e210


	//   ....[63]....
        /*0680*/ 	.word	0x0000e240


	//   ....[64]....
        /*0684*/ 	.word	0x0000e2d0


	//   ....[65]....
        /*0688*/ 	.word	0x0000e300


	//   ....[66]....
        /*068c*/ 	.word	0x0000e310


	//   ....[67]....
        /*0690*/ 	.word	0x0000e350


	//   ....[68]....
        /*0694*/ 	.word	0x000101a0


	//   ....[69]....
        /*0698*/ 	.word	0x000101c0


	//   ....[70]....
        /*069c*/ 	.word	0x00010260


	//   ....[71]....
        /*06a0*/ 	.word	0x00010280


	//   ....[72]....
        /*06a4*/ 	.word	0x00010310


	//   ....[73]....
        /*06a8*/ 	.word	0x00010330


	//   ....[74]....
        /*06ac*/ 	.word	0x000103c0


	//   ....[75]....
        /*06b0*/ 	.word	0x000103e0


	//   ....[76]....
        /*06b4*/ 	.word	0x00010470


	//   ....[77]....
        /*06b8*/ 	.word	0x00010490


	//   ....[78]....
        /*06bc*/ 	.word	0x00010520


	//   ....[79]....
        /*06c0*/ 	.word	0x00010540


	//   ....[80]....
        /*06c4*/ 	.word	0x000105d0


	//   ....[81]....
        /*06c8*/ 	.word	0x000105f0


	//   ....[82]....
        /*06cc*/ 	.word	0x00010600


	//   ....[83]....
        /*06d0*/ 	.word	0x00010680


	//   ....[84]....
        /*06d4*/ 	.word	0x00010db0


	//   ....[85]....
        /*06d8*/ 	.word	0x00010de0


	//   ....[86]....
        /*06dc*/ 	.word	0x00010e40


	//   ....[87]....
        /*06e0*/ 	.word	0x00010e90


	//   ....[88]....
        /*06e4*/ 	.word	0x00010ee0


	//   ....[89]....
        /*06e8*/ 	.word	0x00010f30


	//   ....[90]....
        /*06ec*/ 	.word	0x00010f80


	//   ....[91]....
        /*06f0*/ 	.word	0x00010fd0


	//   ....[92]....
        /*06f4*/ 	.word	0x00011010


	//   ....[93]....
        /*06f8*/ 	.word	0x00011070


	//   ....[94]....
        /*06fc*/ 	.word	0x000110c0


	//   ....[95]....
        /*0700*/ 	.word	0x00011110


	//   ....[96]....
        /*0704*/ 	.word	0x00011150


	//   ....[97]....
        /*0708*/ 	.word	0x000111a0


	//   ....[98]....
        /*070c*/ 	.word	0x000111c0


	//   ....[99]....
        /*0710*/ 	.word	0x00011200


	//   ....[100]....
        /*0714*/ 	.word	0x00011920


	//   ....[101]....
        /*0718*/ 	.word	0x00011950


	//   ....[102]....
        /*071c*/ 	.word	0x000119b0


	//   ....[103]....
        /*0720*/ 	.word	0x000119c0


	//   ....[104]....
        /*0724*/ 	.word	0x00011a10


	//   ....[105]....
        /*0728*/ 	.word	0x00011a20


	//   ....[106]....
        /*072c*/ 	.word	0x00011a70


	//   ....[107]....
        /*0730*/ 	.word	0x00011a80


	//   ....[108]....
        /*0734*/ 	.word	0x00011ad0


	//   ....[109]....
        /*0738*/ 	.word	0x00011ae0


	//   ....[110]....
        /*073c*/ 	.word	0x00011b30


	//   ....[111]....
        /*0740*/ 	.word	0x00011b40


	//   ....[112]....
        /*0744*/ 	.word	0x00011b90


	//   ....[113]....
        /*0748*/ 	.word	0x00011ba0


	//   ....[114]....
        /*074c*/ 	.word	0x00011bb0


	//   ....[115]....
        /*0750*/ 	.word	0x00011c00


	//   ....[116]....
        /*0754*/ 	.word	0x00011e50


	//   ....[117]....
        /*0758*/ 	.word	0x00011e70


	//   ....[118]....
        /*075c*/ 	.word	0x00011e80


	//   ....[119]....
        /*0760*/ 	.word	0x00011ef0


	//   ....[120]....
        /*0764*/ 	.word	0x00011f00


	//   ....[121]....
        /*0768*/ 	.word	0x00011f70


	//   ....[122]....
        /*076c*/ 	.word	0x00011f80


	//   ....[123]....
        /*0770*/ 	.word	0x00011ff0


	//   ....[124]....
        /*0774*/ 	.word	0x00012000


	//   ....[125]....
        /*0778*/ 	.word	0x00012070


	//   ....[126]....
        /*077c*/ 	.word	0x00012080


	//   ....[127]....
        /*0780*/ 	.word	0x000120f0


	//   ....[128]....
        /*0784*/ 	.word	0x00012100


	//   ....[129]....
        /*0788*/ 	.word	0x00012170


	//   ....[130]....
        /*078c*/ 	.word	0x00012180


	//   ....[131]....
        /*0790*/ 	.word	0x00012190


	//   ....[132]....
        /*0794*/ 	.word	0x00012700


	//   ....[133]....
        /*0798*/ 	.word	0x00012740


	//   ....[134]....
        /*079c*/ 	.word	0x00012780


	//   ....[135]....
        /*07a0*/ 	.word	0x000127a0


	//   ....[136]....
        /*07a4*/ 	.word	0x000127b0


	//   ....[137]....
        /*07a8*/ 	.word	0x000127d0


	//   ....[138]....
        /*07ac*/ 	.word	0x00012840


	//   ....[139]....
        /*07b0*/ 	.word	0x00012860


	//   ....[140]....
        /*07b4*/ 	.word	0x000128c0


	//   ....[141]....
        /*07b8*/ 	.word	0x000128e0


	//   ....[142]....
        /*07bc*/ 	.word	0x00012940


	//   ....[143]....
        /*07c0*/ 	.word	0x00012960


	//   ....[144]....
        /*07c4*/ 	.word	0x000129c0


	//   ....[145]....
        /*07c8*/ 	.word	0x000129e0


	//   ....[146]....
        /*07cc*/ 	.word	0x00012a30


	//   ....[147]....
        /*07d0*/ 	.word	0x00012a50


	//   ....[148]....
        /*07d4*/ 	.word	0x00012ea0


	//   ....[149]....
        /*07d8*/ 	.word	0x00012eb0


	//   ....[150]....
        /*07dc*/ 	.word	0x00012ef0


	//   ....[151]....
        /*07e0*/ 	.word	0x00012f30


	//   ....[152]....
        /*07e4*/ 	.word	0x00012f60


	//   ....[153]....
        /*07e8*/ 	.word	0x00012f90


	//   ....[154]....
        /*07ec*/ 	.word	0x00012fc0


	//   ....[155]....
        /*07f0*/ 	.word	0x00012ff0


	//   ....[156]....
        /*07f4*/ 	.word	0x000131a0


	//   ....[157]....
        /*07f8*/ 	.word	0x000131d0


	//   ....[158]....
        /*07fc*/ 	.word	0x00013200


	//   ....[159]....
        /*0800*/ 	.word	0x00013230


	//   ....[160]....
        /*0804*/ 	.word	0x00013260


	//   ....[161]....
        /*0808*/ 	.word	0x00013290


	//   ....[162]....
        /*080c*/ 	.word	0x00013350


	//   ....[163]....
        /*0810*/ 	.word	0x00013370


	//   ....[164]....
        /*0814*/ 	.word	0x00013390


	//   ....[165]....
        /*0818*/ 	.word	0x000133f0


	//   ....[166]....
        /*081c*/ 	.word	0x00013e10


	//   ....[167]....
        /*0820*/ 	.word	0x000143d0


	//   ....[168]....
        /*0824*/ 	.word	0x000144c0


	//   ....[169]....
        /*0828*/ 	.word	0x00014560


	//   ....[170]....
        /*082c*/ 	.word	0x000145c0


	//   ....[171]....
        /*0830*/ 	.word	0x000146d0


	//   ....[172]....
        /*0834*/ 	.word	0x00014730


	//   ....[173]....
        /*0838*/ 	.word	0x00014830


	//   ....[174]....
        /*083c*/ 	.word	0x000148a0


	//   ....[175]....
        /*0840*/ 	.word	0x000149a0


	//   ....[176]....
        /*0844*/ 	.word	0x00014a10


	//   ....[177]....
        /*0848*/ 	.word	0x00014b10


	//   ....[178]....
        /*084c*/ 	.word	0x00014b80


	//   ....[179]....
        /*0850*/ 	.word	0x00014c80


	//   ....[180]....
        /*0854*/ 	.word	0x00014cf0


	//   ....[181]....
        /*0858*/ 	.word	0x00014df0


	//   ....[182]....
        /*085c*/ 	.word	0x00014e60


	//   ....[183]....
        /*0860*/ 	.word	0x00014f00


	//   ....[184]....
        /*0864*/ 	.word	0x00015000


	//   ....[185]....
        /*0868*/ 	.word	0x00015070


	//   ....[186]....
        /*086c*/ 	.word	0x000150f0


	//   ....[187]....
        /*0870*/ 	.word	0x000151b0


	//   ....[188]....
        /*0874*/ 	.word	0x00015230


	//   ....[189]....
        /*0878*/ 	.word	0x00015300


	//   ....[190]....
        /*087c*/ 	.word	0x00015380


	//   ....[191]....
        /*0880*/ 	.word	0x00015450


	//   ....[192]....
        /*0884*/ 	.word	0x000154d0


	//   ....[193]....
        /*0888*/ 	.word	0x000155a0


	//   ....[194]....
        /*088c*/ 	.word	0x00015620


	//   ....[195]....
        /*0890*/ 	.word	0x000156f0


	//   ....[196]....
        /*0894*/ 	.word	0x00015770


	//   ....[197]....
        /*0898*/ 	.word	0x00015830


	//   ....[198]....
        /*089c*/ 	.word	0x000158b0


	//   ....[199]....
        /*08a0*/ 	.word	0x00015960


	//   ....[200]....
        /*08a4*/ 	.word	0x00015a90


	//   ....[201]....
        /*08a8*/ 	.word	0x00015b30


	//   ....[202]....
        /*08ac*/ 	.word	0x00015ba0


	//   ....[203]....
        /*08b0*/ 	.word	0x00015c60


	//   ....[204]....
        /*08b4*/ 	.word	0x00015cc0


	//   ....[205]....
        /*08b8*/ 	.word	0x00015d80


	//   ....[206]....
        /*08bc*/ 	.word	0x00015de0


	//   ....[207]....
        /*08c0*/ 	.word	0x00015ea0


	//   ....[208]....
        /*08c4*/ 	.word	0x00015f00


	//   ....[209]....
        /*08c8*/ 	.word	0x00015fc0


	//   ....[210]....
        /*08cc*/ 	.word	0x00016020


	//   ....[211]....
        /*08d0*/ 	.word	0x000160e0


	//   ....[212]....
        /*08d4*/ 	.word	0x00016140


	//   ....[213]....
        /*08d8*/ 	.word	0x00016200


	//   ....[214]....
        /*08dc*/ 	.word	0x00016260


	//   ....[215]....
        /*08e0*/ 	.word	0x00016320


	//   ....[216]....
        /*08e4*/ 	.word	0x00016410


	//   ....[217]....
        /*08e8*/ 	.word	0x000164b0


	//   ....[218]....
        /*08ec*/ 	.word	0x00016510


	//   ....[219]....
        /*08f0*/ 	.word	0x000165f0


	//   ....[220]....
        /*08f4*/ 	.word	0x00016650


	//   ....[221]....
        /*08f8*/ 	.word	0x00016730


	//   ....[222]....
        /*08fc*/ 	.word	0x00016790


	//   ....[223]....
        /*0900*/ 	.word	0x00016870


	//   ....[224]....
        /*0904*/ 	.word	0x000168d0


	//   ....[225]....
        /*0908*/ 	.word	0x000169b0


	//   ....[226]....
        /*090c*/ 	.word	0x00016a10


	//   ....[227]....
        /*0910*/ 	.word	0x00016af0


	//   ....[228]....
        /*0914*/ 	.word	0x00016b50


	//   ....[229]....
        /*0918*/ 	.word	0x00016c30


	//   ....[230]....
        /*091c*/ 	.word	0x00016c90


	//   ....[231]....
        /*0920*/ 	.word	0x00016d60


	//   ....[232]....
        /*0924*/ 	.word	0x00016e80


	//   ....[233]....
        /*0928*/ 	.word	0x00016f30


	//   ....[234]....
        /*092c*/ 	.word	0x00016fe0


	//   ....[235]....
        /*0930*/ 	.word	0x000170b0


	//   ....[236]....
        /*0934*/ 	.word	0x00017110


	//   ....[237]....
        /*0938*/ 	.word	0x000171f0


	//   ....[238]....
        /*093c*/ 	.word	0x00017250


	//   ....[239]....
        /*0940*/ 	.word	0x00017320


	//   ....[240]....
        /*0944*/ 	.word	0x00017380


	//   ....[241]....
        /*0948*/ 	.word	0x00017450


	//   ....[242]....
        /*094c*/ 	.word	0x000174b0


	//   ....[243]....
        /*0950*/ 	.word	0x00017590


	//   ....[244]....
        /*0954*/ 	.word	0x000175f0


	//   ....[245]....
        /*0958*/ 	.word	0x000176c0


	//   ....[246]....
        /*095c*/ 	.word	0x00017720


	//   ....[247]....
        /*0960*/ 	.word	0x000177e0


	//   ....[248]....
        /*0964*/ 	.word	0x00017870


	//   ....[249]....
        /*0968*/ 	.word	0x00017910


	//   ....[250]....
        /*096c*/ 	.word	0x00017a80


	//   ....[251]....
        /*0970*/ 	.word	0x00017af0


	//   ....[252]....
        /*0974*/ 	.word	0x00017b70


	//   ....[253]....
        /*0978*/ 	.word	0x00017be0


	//   ....[254]....
        /*097c*/ 	.word	0x00017c50


	//   ....[255]....
        /*0980*/ 	.word	0x00017cd0


	//   ....[0]....
        /*0984*/ 	.word	0x00017d50


	//   ....[1]....
        /*0988*/ 	.word	0x00017de0


	//   ....[2]....
        /*098c*/ 	.word	0x00017e50


	//   ....[3]....
        /*0990*/ 	.word	0x00017ec0


	//   ....[4]....
        /*0994*/ 	.word	0x00017f30


	//   ....[5]....
        /*0998*/ 	.word	0x00017fb0


	//   ....[6]....
        /*099c*/ 	.word	0x00018020


	//   ....[7]....
        /*09a0*/ 	.word	0x000180b0


	//   ....[8]....
        /*09a4*/ 	.word	0x00018110


	//   ....[9]....
        /*09a8*/ 	.word	0x000181a0


	//   ....[10]....
        /*09ac*/ 	.word	0x000182d0


	//----- nvinfo : EIATTR_REG_RECONFIG
	.align		4
.L_1053:
        /*09b0*/ 	.byte	0x01, 0x54
	.zero		2


	//----- nvinfo : EIATTR_SYSCALL_OFFSETS
	.align		4
        /*09b4*/ 	.byte	0x04, 0x46
        /*09b6*/ 	.short	(.L_1055 - .L_1054)


	//   ....[0]....
.L_1054:
        /*09b8*/ 	.word	0x00001cb0


	//   ....[1]....
        /*09bc*/ 	.word	0x0000f890


	//   ....[2]....
        /*09c0*/ 	.word	0x0000f9e0


	//   ....[3]....
        /*09c4*/ 	.word	0x0000fad0


	//   ....[4]....
        /*09c8*/ 	.word	0x00010a20


	//----- nvinfo : EIATTR_MBARRIER_INSTR_OFFSETS
	.align		4
.L_1055:
        /*09cc*/ 	.byte	0x04, 0x39
        /*09ce*/ 	.short	(.L_1057 - .L_1056)


	//   ....[0]....
.L_1056:
        /*09d0*/ 	.word	0x00000180
        /*09d4*/ 	.word	0x000000ff
        /*09d8*/ 	.word	0x00028800
        /*09dc*/ 	.short	0x0100
        /*09de*/ 	.byte	0x08
	.zero		1


	//   ....[1]....
        /*09e0*/ 	.word	0x00000190
        /*09e4*/ 	.word	0x000000ff
        /*09e8*/ 	.word	0x00028820
        /*09ec*/ 	.short	0x0100
        /*09ee*/ 	.byte	0x08
	.zero		1


	//   ....[2]....
        /*09f0*/ 	.word	0x00000280
        /*09f4*/ 	.word	0x000000ff
        /*09f8*/ 	.word	0x00028830
        /*09fc*/ 	.short	0x0100
        /*09fe*/ 	.byte	0x08
	.zero		1


	//   ....[3]....
        /*0a00*/ 	.word	0x00000290
        /*0a04*/ 	.word	0x000000ff
        /*0a08*/ 	.word	0x00028840
        /*0a0c*/ 	.short	0x0100
        /*0a0e*/ 	.byte	0x08
	.zero		1


	//   ....[4]....
        /*0a10*/ 	.word	0x000002a0
        /*0a14*/ 	.word	0x000000ff
        /*0a18*/ 	.word	0x00028838
        /*0a1c*/ 	.short	0x0100
        /*0a1e*/ 	.byte	0x08
	.zero		1


	//   ....[5]....
        /*0a20*/ 	.word	0x000002b0
        /*0a24*/ 	.word	0x000000ff
        /*0a28*/ 	.word	0x00028848
        /*0a2c*/ 	.short	0x0100
        /*0a2e*/ 	.byte	0x08
	.zero		1


	//   ....[6]....
        /*0a30*/ 	.word	0x000003e0
        /*0a34*/ 	.word	0x000000ff
        /*0a38*/ 	.word	0x00028850
        /*0a3c*/ 	.short	0x0100
        /*0a3e*/ 	.byte	0x08
	.zero		1


	//   ....[7]....
        /*0a40*/ 	.word	0x000003f0
        /*0a44*/ 	.word	0x000000ff
        /*0a48*/ 	.word	0x00028860
        /*0a4c*/ 	.short	0x0100
        /*0a4e*/ 	.byte	0x08
	.zero		1


	//   ....[8]....
        /*0a50*/ 	.word	0x00000400
        /*0a54*/ 	.word	0x000000ff
        /*0a58*/ 	.word	0x00028858
        /*0a5c*/ 	.short	0x0100
        /*0a5e*/ 	.byte	0x08
	.zero		1


	//   ....[9]....
        /*0a60*/ 	.word	0x00000410
        /*0a64*/ 	.word	0x000000ff
        /*0a68*/ 	.word	0x00028868
        /*0a6c*/ 	.short	0x0100
        /*0a6e*/ 	.byte	0x08
	.zero		1


	//   ....[10]....
        /*0a70*/ 	.word	0x00000500
        /*0a74*/ 	.word	0x000000ff
        /*0a78*/ 	.word	0x00028870
        /*0a7c*/ 	.short	0x0100
        /*0a7e*/ 	.byte	0x06
	.zero		1


	//   ....[11]....
        /*0a80*/ 	.word	0x00000510
        /*0a84*/ 	.word	0x000000ff
        /*0a88*/ 	.word	0x00028880
        /*0a8c*/ 	.short	0x0100
        /*0a8e*/ 	.byte	0x06
	.zero		1


	//   ....[12]....
        /*0a90*/ 	.word	0x00000520
        /*0a94*/ 	.word	0x000000ff
        /*0a98*/ 	.word	0x00028878
        /*0a9c*/ 	.short	0x0100
        /*0a9e*/ 	.byte	0x06
	.zero		1


	//   ....[13]....
        /*0aa0*/ 	.word	0x00000530
        /*0aa4*/ 	.word	0x000000ff
        /*0aa8*/ 	.word	0x00028888
        /*0aac*/ 	.short	0x0100
        /*0aae*/ 	.byte	0x06
	.zero		1


	//   ....[14]....
        /*0ab0*/ 	.word	0x00000660
        /*0ab4*/ 	.word	0x000000ff
        /*0ab8*/ 	.word	0x00028890
        /*0abc*/ 	.short	0x0100
        /*0abe*/ 	.byte	0x08
	.zero		1


	//   ....[15]....
        /*0ac0*/ 	.word	0x00000670
        /*0ac4*/ 	.word	0x000000ff
        /*0ac8*/ 	.word	0x000288a0
        /*0acc*/ 	.short	0x0100
        /*0ace*/ 	.byte	0x08
	.zero		1


	//   ....[16]....
        /*0ad0*/ 	.word	0x00000680
        /*0ad4*/ 	.word	0x000000ff
        /*0ad8*/ 	.word	0x00028898
        /*0adc*/ 	.short	0x0100
        /*0ade*/ 	.byte	0x08
	.zero		1


	//   ....[17]....
        /*0ae0*/ 	.word	0x00000690
        /*0ae4*/ 	.word	0x000000ff
        /*0ae8*/ 	.word	0x000288a8
        /*0aec*/ 	.short	0x0100
        /*0aee*/ 	.byte	0x08
	.zero		1


	//   ....[18]....
        /*0af0*/ 	.word	0x000007d0
        /*0af4*/ 	.word	0x000000ff
        /*0af8*/ 	.word	0x000288b0
        /*0afc*/ 	.short	0x0100
        /*0afe*/ 	.byte	0x08
	.zero		1


	//   ....[19]....
        /*0b00*/ 	.word	0x000007e0
        /*0b04*/ 	.word	0x000000ff
        /*0b08*/ 	.word	0x000288c0
        /*0b0c*/ 	.short	0x0100
        /*0b0e*/ 	.byte	0x08
	.zero		1


	//   ....[20]....
        /*0b10*/ 	.word	0x000007f0
        /*0b14*/ 	.word	0x000000ff
        /*0b18*/ 	.word	0x000288b8
        /*0b1c*/ 	.short	0x0100
        /*0b1e*/ 	.byte	0x08
	.zero		1


	//   ....[21]....
        /*0b20*/ 	.word	0x00000800
        /*0b24*/ 	.word	0x000000ff
        /*0b28*/ 	.word	0x000288c8
        /*0b2c*/ 	.short	0x0100
        /*0b2e*/ 	.byte	0x08
	.zero		1


	//   ....[22]....
        /*0b30*/ 	.word	0x00001d30
        /*0b34*/ 	.word	0x000000ff
        /*0b38*/ 	.word	0x00028800
        /*0b3c*/ 	.short	0x010a
        /*0b3e*/ 	.byte	0x28
	.zero		1


	//   ....[23]....
        /*0b40*/ 	.word	0x00001db0
        /*0b44*/ 	.word	0x00000000
        /*0b48*/ 	.word	0x00028830
        /*0b4c*/ 	.short	0x010a
        /*0b4e*/ 	.byte	0x3f
	.zero		1


	//   ....[24]....
        /*0b50*/ 	.word	0x00001df0
        /*0b54*/ 	.word	0x00000000
        /*0b58*/ 	.word	0x00028830
        /*0b5c*/ 	.short	0x010a
        /*0b5e*/ 	.byte	0x3f
	.zero		1


	//   ....[25]....
        /*0b60*/ 	.word	0x00002c70
        /*0b64*/ 	.word	0x000000ff
        /*0b68*/ 	.word	0x00000000
        /*0b6c*/ 	.short	0x0101
        /*0b6e*/ 	.byte	0x06
	.zero		1


	//   ....[26]....
        /*0b70*/ 	.word	0x00004a60
        /*0b74*/ 	.word	0x000000ff
        /*0b78*/ 	.word	0x00028830
        /*0b7c*/ 	.short	0x010a
        /*0b7e*/ 	.byte	0x0a
	.zero		1


	//   ....[27]....
        /*0b80*/ 	.word	0x00004aa0
        /*0b84*/ 	.word	0x000000ff
        /*0b88*/ 	.word	0x00028830
        /*0b8c*/ 	.short	0x010a
        /*0b8e*/ 	.byte	0x0a
	.zero		1


	//   ....[28]....
        /*0b90*/ 	.word	0x00004e20
        /*0b94*/ 	.word	0x000000ff
        /*0b98*/ 	.word	0x00028850
        /*0b9c*/ 	.short	0x010a
        /*0b9e*/ 	.byte	0x0a
	.zero		1


	//   ....[29]....
        /*0ba0*/ 	.word	0x00004e60
        /*0ba4*/ 	.word	0x000000ff
        /*0ba8*/ 	.word	0x00028850
        /*0bac*/ 	.short	0x010a
        /*0bae*/ 	.byte	0x0a
	.zero		1


	//   ....[30]....
        /*0bb0*/ 	.word	0x000059a0
        /*0bb4*/ 	.word	0x000000ff
        /*0bb8*/ 	.word	0x00000000
        /*0bbc*/ 	.short	0x0101
        /*0bbe*/ 	.byte	0x06
	.zero		1


	//   ....[31]....
        /*0bc0*/ 	.word	0x000075c0
        /*0bc4*/ 	.word	0x000000ff
        /*0bc8*/ 	.word	0x00000000
        /*0bcc*/ 	.short	0x0101
        /*0bce*/ 	.byte	0x05
	.zero		1


	//   ....[32]....
        /*0bd0*/ 	.word	0x00007cc0
        /*0bd4*/ 	.word	0x000000ff
        /*0bd8*/ 	.word	0x00028830
        /*0bdc*/ 	.short	0x010a
        /*0bde*/ 	.byte	0x0a
	.zero		1


	//   ....[33]....
        /*0be0*/ 	.word	0x00007d00
        /*0be4*/ 	.word	0x000000ff
        /*0be8*/ 	.word	0x00028830
        /*0bec*/ 	.short	0x010a
        /*0bee*/ 	.byte	0x0a
	.zero		1


	//   ....[34]....
        /*0bf0*/ 	.word	0x00008050
        /*0bf4*/ 	.word	0x000000ff
        /*0bf8*/ 	.word	0x00028850
        /*0bfc*/ 	.short	0x010a
        /*0bfe*/ 	.byte	0x0a
	.zero		1


	//   ....[35]....
        /*0c00*/ 	.word	0x00008090
        /*0c04*/ 	.word	0x000000ff
        /*0c08*/ 	.word	0x00028850
        /*0c0c*/ 	.short	0x010a
        /*0c0e*/ 	.byte	0x0a
	.zero		1


	//   ....[36]....
        /*0c10*/ 	.word	0x000088e0
        /*0c14*/ 	.word	0x000000ff
        /*0c18*/ 	.word	0x00000000
        /*0c1c*/ 	.short	0x0101
        /*0c1e*/ 	.byte	0x06
	.zero		1


	//   ....[37]....
        /*0c20*/ 	.word	0x00009e80
        /*0c24*/ 	.word	0x000000ff
        /*0c28*/ 	.word	0x00000000
        /*0c2c*/ 	.short	0x0101
        /*0c2e*/ 	.byte	0x05
	.zero		1


	//   ....[38]....
        /*0c30*/ 	.word	0x0000a480
        /*0c34*/ 	.word	0x000000ff
        /*0c38*/ 	.word	0x00028850
        /*0c3c*/ 	.short	0x010a
        /*0c3e*/ 	.byte	0x05
	.zero		1


	//   ....[39]....
        /*0c40*/ 	.word	0x0000a4c0
        /*0c44*/ 	.word	0x000000ff
        /*0c48*/ 	.word	0x00028850
        /*0c4c*/ 	.short	0x010a
        /*0c4e*/ 	.byte	0x05
	.zero		1


	//   ....[40]....
        /*0c50*/ 	.word	0x0000aa40
        /*0c54*/ 	.word	0x000000ff
        /*0c58*/ 	.word	0x00000000
        /*0c5c*/ 	.short	0x0101
        /*0c5e*/ 	.byte	0x04
	.zero		1


	//   ....[41]....
        /*0c60*/ 	.word	0x0000c0e0
        /*0c64*/ 	.word	0x00000014
        /*0c68*/ 	.word	0x00000000
        /*0c6c*/ 	.short	0x0101
        /*0c6e*/ 	.byte	0x3f
	.zero		1


	//   ....[42]....
        /*0c70*/ 	.word	0x0000c570
        /*0c74*/ 	.word	0x00000014
        /*0c78*/ 	.word	0x00000000
        /*0c7c*/ 	.short	0x0101
        /*0c7e*/ 	.byte	0x3f
	.zero		1


	//   ....[43]....
        /*0c80*/ 	.word	0x0000ffd0
        /*0c84*/ 	.word	0x00000007
        /*0c88*/ 	.word	0x00028840
        /*0c8c*/ 	.short	0x010a
        /*0c8e*/ 	.byte	0x3f
	.zero		1


	//   ....[44]....
        /*0c90*/ 	.word	0x00010730
        /*0c94*/ 	.word	0x00000007
        /*0c98*/ 	.word	0x00028830
        /*0c9c*/ 	.short	0x0107
        /*0c9e*/ 	.byte	0x3f
	.zero		1


	//   ....[45]....
        /*0ca0*/ 	.word	0x000107f0
        /*0ca4*/ 	.word	0x00000007
        /*0ca8*/ 	.word	0x00028830
        /*0cac*/ 	.short	0x0101
        /*0cae*/ 	.byte	0x3f
	.zero		1


	//   ....[46]....
        /*0cb0*/ 	.word	0x000112f0
        /*0cb4*/ 	.word	0x00000016
        /*0cb8*/ 	.word	0x00028800
        /*0cbc*/ 	.short	0x0107
        /*0cbe*/ 	.byte	0x3f
	.zero		1


	//   ....[47]....
        /*0cc0*/ 	.word	0x00011400
        /*0cc4*/ 	.word	0x00000016
        /*0cc8*/ 	.word	0x00028800
        /*0ccc*/ 	.short	0x0101
        /*0cce*/ 	.byte	0x3f
	.zero		1


	//   ....[48]....
        /*0cd0*/ 	.word	0x00011420
        /*0cd4*/ 	.word	0x00000016
        /*0cd8*/ 	.word	0x00028820
        /*0cdc*/ 	.short	0x010a
        /*0cde*/ 	.byte	0x3f
	.zero		1


	//   ....[49]....
        /*0ce0*/ 	.word	0x00011790
        /*0ce4*/ 	.word	0x00000006
        /*0ce8*/ 	.word	0x00028840
        /*0cec*/ 	.short	0x010a
        /*0cee*/ 	.byte	0x3f
	.zero		1


	//   ....[50]....
        /*0cf0*/ 	.word	0x00011c90
        /*0cf4*/ 	.word	0x00000006
        /*0cf8*/ 	.word	0x00028830
        /*0cfc*/ 	.short	0x0107
        /*0cfe*/ 	.byte	0x3f
	.zero		1


	//   ....[51]....
        /*0d00*/ 	.word	0x00011d40
        /*0d04*/ 	.word	0x00000006
        /*0d08*/ 	.word	0x00028830
        /*0d0c*/ 	.short	0x0101
        /*0d0e*/ 	.byte	0x3f
	.zero		1


	//   ....[52]....
        /*0d10*/ 	.word	0x00011db0
        /*0d14*/ 	.word	0x00000006
        /*0d18*/ 	.word	0x00028860
        /*0d1c*/ 	.short	0x010a
        /*0d1e*/ 	.byte	0x3f
	.zero		1


	//   ....[53]....
        /*0d20*/ 	.word	0x00012340
        /*0d24*/ 	.word	0x00000006
        /*0d28*/ 	.word	0x00028850
        /*0d2c*/ 	.short	0x0107
        /*0d2e*/ 	.byte	0x3f
	.zero		1


	//   ....[54]....
        /*0d30*/ 	.word	0x00012460
        /*0d34*/ 	.word	0x00000006
        /*0d38*/ 	.word	0x00028850
        /*0d3c*/ 	.short	0x0101
        /*0d3e*/ 	.byte	0x3f
	.zero		1


	//   ....[55]....
        /*0d40*/ 	.word	0x00012660
        /*0d44*/ 	.word	0x00000000
        /*0d48*/ 	.word	0x00028860
        /*0d4c*/ 	.short	0x010a
        /*0d4e*/ 	.byte	0x3f
	.zero		1


	//   ....[56]....
        /*0d50*/ 	.word	0x00012b90
        /*0d54*/ 	.word	0x00000000
        /*0d58*/ 	.word	0x00028850
        /*0d5c*/ 	.short	0x0107
        /*0d5e*/ 	.byte	0x3f
	.zero		1


	//   ....[57]....
        /*0d60*/ 	.word	0x00012c40
        /*0d64*/ 	.word	0x00000000
        /*0d68*/ 	.word	0x00028850
        /*0d6c*/ 	.short	0x0101
        /*0d6e*/ 	.byte	0x3f
	.zero		1


	//   ....[58]....
        /*0d70*/ 	.word	0x00013d90
        /*0d74*/ 	.word	0x00000007
        /*0d78*/ 	.word	0x00028820
        /*0d7c*/ 	.short	0x010a
        /*0d7e*/ 	.byte	0x3f
	.zero		1


	//   ....[59]....
        /*0d80*/ 	.word	0x00013f30
        /*0d84*/ 	.word	0x00000005
        /*0d88*/ 	.word	0x00028840
        /*0d8c*/ 	.short	0x010a
        /*0d8e*/ 	.byte	0x3f
	.zero		1


	//   ....[60]....
        /*0d90*/ 	.word	0x00013fd0
        /*0d94*/ 	.word	0x00000003
        /*0d98*/ 	.word	0x00028840
        /*0d9c*/ 	.short	0x010a
        /*0d9e*/ 	.byte	0x3f
	.zero		1


	//   ....[61]....
        /*0da0*/ 	.word	0x00014010
        /*0da4*/ 	.word	0x00000005
        /*0da8*/ 	.word	0x00028860
        /*0dac*/ 	.short	0x010a
        /*0dae*/ 	.byte	0x3f
	.zero		1


	//   ....[62]....
        /*0db0*/ 	.word	0x00014050
        /*0db4*/ 	.word	0x00000003
        /*0db8*/ 	.word	0x00028860
        /*0dbc*/ 	.short	0x010a
        /*0dbe*/ 	.byte	0x3f
	.zero		1


	//   ....[63]....
        /*0dc0*/ 	.word	0x000140c0
        /*0dc4*/ 	.word	0x00000003
        /*0dc8*/ 	.word	0x00028800
        /*0dcc*/ 	.short	0x010a
        /*0dce*/ 	.byte	0x3f
	.zero		1


	//   ....[64]....
        /*0dd0*/ 	.word	0x00014110
        /*0dd4*/ 	.word	0x00000000
        /*0dd8*/ 	.word	0x00028830
        /*0ddc*/ 	.short	0x010a
        /*0dde*/ 	.byte	0x3f
	.zero		1


	//   ....[65]....
        /*0de0*/ 	.word	0x00014170
        /*0de4*/ 	.word	0x00000007
        /*0de8*/ 	.word	0x00028830
        /*0dec*/ 	.short	0x010a
        /*0dee*/ 	.byte	0x3f
	.zero		1


	//   ....[66]....
        /*0df0*/ 	.word	0x000141d0
        /*0df4*/ 	.word	0x00000007
        /*0df8*/ 	.word	0x00028850
        /*0dfc*/ 	.short	0x010a
        /*0dfe*/ 	.byte	0x3f
	.zero		1


	//   ....[67]....
        /*0e00*/ 	.word	0x00014230
        /*0e04*/ 	.word	0x00000007
        /*0e08*/ 	.word	0x00028830
        /*0e0c*/ 	.short	0x010a
        /*0e0e*/ 	.byte	0x3f
	.zero		1


	//   ....[68]....
        /*0e10*/ 	.word	0x00014290
        /*0e14*/ 	.word	0x00000007
        /*0e18*/ 	.word	0x00028850
        /*0e1c*/ 	.short	0x010a
        /*0e1e*/ 	.byte	0x3f
	.zero		1


	//   ....[69]....
        /*0e20*/ 	.word	0x000142f0
        /*0e24*/ 	.word	0x00000005
        /*0e28*/ 	.word	0x00028850
        /*0e2c*/ 	.short	0x010a
        /*0e2e*/ 	.byte	0x3f
	.zero		1


	//   ....[70]....
        /*0e30*/ 	.word	0x00014410
        /*0e34*/ 	.word	0x00000007
        /*0e38*/ 	.word	0x00028840
        /*0e3c*/ 	.short	0x010a
        /*0e3e*/ 	.byte	0x3f
	.zero		1


	//   ....[71]....
        /*0e40*/ 	.word	0x00015990
        /*0e44*/ 	.word	0x00000016
        /*0e48*/ 	.word	0x00028820
        /*0e4c*/ 	.short	0x010a
        /*0e4e*/ 	.byte	0x3f
	.zero		1


	//   ....[72]....
        /*0e50*/ 	.word	0x000159e0
        /*0e54*/ 	.word	0x00000006
        /*0e58*/ 	.word	0x00028840
        /*0e5c*/ 	.short	0x010a
        /*0e5e*/ 	.byte	0x3f
	.zero		1


	//   ....[73]....
        /*0e60*/ 	.word	0x00016360
        /*0e64*/ 	.word	0x00000006
        /*0e68*/ 	.word	0x00028860
        /*0e6c*/ 	.short	0x010a
        /*0e6e*/ 	.byte	0x3f
	.zero		1


	//   ....[74]....
        /*0e70*/ 	.word	0x00016dd0
        /*0e74*/ 	.word	0x00000000
        /*0e78*/ 	.word	0x00028860
        /*0e7c*/ 	.short	0x010a
        /*0e7e*/ 	.byte	0x3f
	.zero		1


	//   ....[75]....
        /*0e80*/ 	.word	0x000181f0
        /*0e84*/ 	.word	0x00000007
        /*0e88*/ 	.word	0x00028820
        /*0e8c*/ 	.short	0x010a
        /*0e8e*/ 	.byte	0x3f
	.zero		1


	//   ....[76]....
        /*0e90*/ 	.word	0x00018390
        /*0e94*/ 	.word	0x00000005
        /*0e98*/ 	.word	0x00028840
        /*0e9c*/ 	.short	0x010a
        /*0e9e*/ 	.byte	0x3f
	.zero		1


	//   ....[77]....
        /*0ea0*/ 	.word	0x000183e0
        /*0ea4*/ 	.word	0x00000003
        /*0ea8*/ 	.word	0x00028840
        /*0eac*/ 	.short	0x010a
        /*0eae*/ 	.byte	0x3f
	.zero		1


	//   ....[78]....
        /*0eb0*/ 	.word	0x00018430
        /*0eb4*/ 	.word	0x00000005
        /*0eb8*/ 	.word	0x00028860
        /*0ebc*/ 	.short	0x010a
        /*0ebe*/ 	.byte	0x3f
	.zero		1


	//----- nvinfo : EIATTR_NUM_MBARRIERS
	.align		4
.L_1057:
        /*0ec0*/ 	.byte	0x03, 0x38
        /*0ec2*/ 	.short	0x0016


	//----- nvinfo : EIATTR_EXIT_INSTR_OFFSETS
	.align		4
        /*0ec4*/ 	.byte	0x04, 0x1c
        /*0ec6*/ 	.short	(.L_1059 - .L_1058)


	//   ....[0]....
.L_1058:
        /*0ec8*/ 	.word	0x000009d0


	//   ....[1]....
        /*0ecc*/ 	.word	0x0000dc90


	//   ....[2]....
        /*0ed0*/ 	.word	0x000140a0


	//----- nvinfo : EIATTR_MAX_THREADS
	.align		4
.L_1059:
        /*0ed4*/ 	.byte	0x04, 0x05
        /*0ed6*/ 	.short	(.L_1061 - .L_1060)
.L_1060:
        /*0ed8*/ 	.word	0x00000180
        /*0edc*/ 	.word	0x00000001
        /*0ee0*/ 	.word	0x00000001


	//----- nvinfo : EIATTR_CRS_STACK_SIZE
	.align		4
.L_1061:
        /*0ee4*/ 	.byte	0x04, 0x1e
        /*0ee6*/ 	.short	(.L_1063 - .L_1062)
.L_1062:
        /*0ee8*/ 	.word	0x00000000


	//----- nvinfo : EIATTR_CBANK_PARAM_SIZE
	.align		4
.L_1063:
        /*0eec*/ 	.byte	0x03, 0x19
        /*0eee*/ 	.short	0x0af0


	//----- nvinfo : EIATTR_PARAM_CBANK
	.align		4
        /*0ef0*/ 	.byte	0x04, 0x0a
        /*0ef2*/ 	.short	(.L_1065 - .L_1064)
	.align		4
.L_1064:
        /*0ef4*/ 	.word	index@(.nv.constant0._ZN7cutlass13device_kernelIN5flash11enable_sm90INS1_16FlashAttnFwdSm90INS1_25CollectiveMainloopFwdSm90ILi2EN4cute5tupleIJNS5_1CILi1EEES8_S8_EEENS6_IJNS7_ILi128EEESA_SA_EEELi128ENS_10bfloat16_tEfNS_4arch4Sm90ELb1ELb0ELb1ELb1ELb1ELb0ELb0ELb1ELb1ELb1ELb1ELb0EEENS1_21CollectiveEpilogueFwdISB_S9_SC_SE_Li256ELb1ELb1ELb1ELb0EEENS1_36VarlenDynamicPersistentTileSchedulerILi128ELi128ELi256ELi128ELb1ELb1ELb1ELb1ELb1ELb1EEEEEEEEEvNT_6ParamsE)
        /*0ef8*/ 	.short	0x0210
        /*0efa*/ 	.short	0x0af0


	//----- nvinfo : EIATTR_SW_WAR
	.align		4
.L_1065:
        /*0efc*/ 	.byte	0x04, 0x36
        /*0efe*/ 	.short	(.L_1067 - .L_1066)
.L_1066:
        /*0f00*/ 	.word	0x00000008
.L_1067:


//--------------------- .nv.info._ZN7cutlass13device_kernelIN5flash11enable_sm90INS1_16FlashAttnFwdSm90INS1_25CollectiveMainloopFwdSm90ILi2EN4cute5tupleIJNS5_1CILi1EEES8_S8_EEENS6_IJNS7_ILi128EEESA_SA_EEELi128ENS_10bfloat16_tEfNS_4arch4Sm90ELb1ELb0ELb1ELb1ELb1ELb1ELb0ELb1ELb1ELb1ELb1ELb0EEENS1_21CollectiveEpilogueFwdISB_S9_SC_SE_Li256ELb1ELb1ELb1ELb0EEENS1_36VarlenDynamicPersistentTileSchedulerILi128ELi128ELi256ELi128ELb1ELb1ELb1ELb1ELb1ELb1EEEEEEEEEvNT_6ParamsE --------------------------
	.section	.nv.info._ZN7cutlass13device_kernelIN5flash11enable_sm90INS1_16FlashAttnFwdSm90INS1_25CollectiveMainloopFwdSm90ILi2EN4cute5tupleIJNS5_1CILi1EEES8_S8_EEENS6_IJNS7_ILi128EEESA_SA_EEELi128ENS_10bfloat16_tEfNS_4arch4Sm90ELb1ELb0ELb1ELb1ELb1ELb1ELb0ELb1ELb1ELb1ELb1ELb0EEENS1_21CollectiveEpilogueFwdISB_S9_SC_SE_Li256ELb1ELb1ELb1ELb0EEENS1_36VarlenDynamicPersistentTileSchedulerILi128ELi128ELi256ELi128ELb1ELb1ELb1ELb1ELb1ELb1EEEEEEEEEvNT_6ParamsE,"",@"SHT_CUDA_INFO"
	.sectionflags	@""
	.align	4


	//----- nvinfo : EIATTR_CUDA_API_VERSION
	.align		4
        /*0000*/ 	.byte	0x04, 0x37
        /*0002*/ 	.short	(.L_1069 - .L_1068)
.L_1068:
        /*0004*/ 	.word	0x00000082


	//----- nvinfo : EIATTR_KPARAM_INFO
	.align		4
.L_1069:
        /*0008*/ 	.byte	0x04, 0x17
        /*000a*/ 	.short	(.L_1071 - .L_1070)
.L_1070:
        /*000c*/ 	.word	0x00000000
        /*0010*/ 	.short	0x0000
        /*0012*/ 	.short	0x0070
        /*0014*/ 	.byte	0x00, 0xf0, 0x01, 0x2a


	//----- nvinfo : EIATTR_SPARSE_MMA_MASK
	.align		4
.L_1071:
        /*0018*/ 	.byte	0x03, 0x50
        /*001a*/ 	.short	0x0000


	//----- nvinfo : EIATTR_MAXREG_COUNT
	.align		4
        /*001c*/ 	.byte	0x03, 0x1b
        /*001e*/ 	.short	0x00a8


	//----- nvinfo : EIATTR_NUM_BARRIERS
	.align		4
        /*0020*/ 	.byte	0x02, 0x4c
        /*0022*/ 	.byte	0x10
	.zero		1


	//----- nvinfo : EIATTR_EXTERNS
	.align		4
        /*0024*/ 	.byte	0x04, 0x0f
        /*0026*/ 	.short	(.L_1073 - .L_1072)


	//   ....[0]....
	.align		4
.L_1072:
        /*0028*/ 	.word	index@(__assertfail)


	//----- nvinfo : EIATTR_ANNOTATIONS
	.align		4
.L_1073:
        /*002c*/ 	.byte	0x04, 0x55
        /*002e*/ 	.short	(.L_1075 - .L_1074)


	//   ....[0]....
.L_1074:
        /* <DEDUP_REMOVED lines=18> */


	//----- nvinfo : EIATTR_MERCURY_ISA_VERSION
	.align		4
.L_1075:
        /*0138*/ 	.byte	0x03, 0x5f
        /*013a*/ 	.short	0x0101


	//----- nvinfo : EIATTR_UNUSED_LOAD_BYTE_OFFSET
	.align		4
        /*013c*/ 	.byte	0x04, 0x44
        /*013e*/ 	.short	(.L_1077 - .L_1076)


	//   ....[0]....
.L_1076:
        /*0140*/ 	.word	0x00000a60
        /*0144*/ 	.word	0x0000fff0


	//   ....[1]....
        /*0148*/ 	.word	0x00017ef0
        /*014c*/ 	.word	0x0000fff0


	//----- nvinfo : EIATTR_INT_WARP_WIDE_INSTR_OFFSETS
	.align		4
.L_1077:
        /*0150*/ 	.byte	0x04, 0x31
        /*0152*/ 	.short	(.L_1079 - .L_1078)


	//   ....[0]....
.L_1078:
        /*0154*/ 	.word	0x00000130


	//   ....[1]....
        /*0158*/ 	.word	0x00000170


	//   ....[2]....
        /*015c*/ 	.word	0x000001e0


	//   ....[3]....
        /*0160*/ 	.word	0x0001dd00


	//   ....[4]....
        /*0164*/ 	.word	0x0001dd90


	//   ....[5]....
        /*0168*/ 	.word	0x00020be0


	//   ....[6]....
        /*016c*/ 	.word	0x00020c70


	//----- nvinfo : EIATTR_COOP_GROUP_MASK_REGIDS
	.align		4
.L_1079:
        /*0170*/ 	.byte	0x04, 0x29
        /*0172*/ 	.short	(.L_1081 - .L_1080)


	//   ....[0]....
.L_1080:
        /*0174*/ 	.word	0xffffffff


	//   ....[1]....
        /*0178*/ 	.word	0xffffffff


	//   ....[2]....
        /*017c*/ 	.word	0xffffffff


	//   ....[3]....
        /*0180*/ 	.word	0xffffffff


	//   ....[4]....
        /*0184*/ 	.word	0xffffffff


	//   ....[5]....
        /*0188*/ 	.word	0xffffffff


	//   ....[6]....
        /*018c*/ 	.word	0xffffffff


	//   ....[7]....
        /*0190*/ 	.word	0xffffffff


	//   ....[8]....
        /*0194*/ 	.word	0xffffffff


	//   ....[9]....
        /*0198*/ 	.word	0xffffffff


	//   ....[10]....
        /*019c*/ 	.word	0xffffffff


	//   ....[11]....
        /*01a0*/ 	.word	0xffffffff


	//   ....[12]....
        /*01a4*/ 	.word	0xffffffff


	//   ....[13]....
        /*01a8*/ 	.word	0xffffffff


	//   ....[14]....
        /*01ac*/ 	.word	0xffffffff


	//   ....[15]....
        /*01b0*/ 	.word	0xffffffff


	//   ....[16]....
        /*01b4*/ 	.word	0xffffffff


	//   ....[17]....
        /*01b8*/ 	.word	0xffffffff


	//   ....[18]....
        /*01bc*/ 	.word	0xffffffff


	//   ....[19]....
        /*01c0*/ 	.word	0xffffffff


	//   ....[20]....
        /*01c4*/ 	.word	0xffffffff


	//   ....[21]....
        /*01c8*/ 	.word	0xffffffff


	//   ....[22]....
        /*01cc*/ 	.word	0xffffffff


	//   ....[23]....
        /*01d0*/ 	.word	0xffffffff


	//   ....[24]....
        /*01d4*/ 	.word	0xffffffff


	//   ....[25]....
        /*01d8*/ 	.word	0xffffffff


	//   ....[26]....
        /*01dc*/ 	.word	0xffffffff


	//   ....[27]....
        /*01e0*/ 	.word	0xffffffff


	//   ....[28]....
        /*01e4*/ 	.word	0xffffffff


	//   ....[29]....
        /*01e8*/ 	.word	0xffffffff


	//   ....[30]....
        /*01ec*/ 	.word	0xffffffff


	//   ....[31]....
        /*01f0*/ 	.word	0xffffffff


	//   ....[32]....
        /*01f4*/ 	.word	0xffffffff


	//   ....[33]....
        /*01f8*/ 	.word	0xffffffff


	//   ....[34]....
        /*01fc*/ 	.word	0xffffffff


	//   ....[35]....
        /*0200*/ 	.word	0xffffffff


	//   ....[36]....
        /*0204*/ 	.word	0xffffffff


	//   ....[37]....
        /*0208*/ 	.word	0xffffffff


	//   ....[38]....
        /*020c*/ 	.word	0xffffffff


	//   ....[39]....
        /*0210*/ 	.word	0xffffffff


	//   ....[40]....
        /*0214*/ 	.word	0xffffffff


	//   ....[41]....
        /*0218*/ 	.word	0xffffffff


	//   ....[42]....
        /*021c*/ 	.word	0xffffffff


	//   ....[43]....
        /*0220*/ 	.word	0xffffffff


	//   ....[44]....
        /*0224*/ 	.word	0xffffffff


	//   ....[45]....
        /*0228*/ 	.word	0xffffffff


	//   ....[46]....
        /*022c*/ 	.word	0xffffffff


	//   ....[47]....
        /*0230*/ 	.word	0xffffffff


	//   ....[48]....
        /*0234*/ 	.word	0xffffffff


	//   ....[49]....
        /*0238*/ 	.word	0xffffffff


	//   ....[50]....
        /*023c*/ 	.word	0xffffffff


	//   ....[51]....
        /*0240*/ 	.word	0xffffffff


	//   ....[52]....
        /*0244*/ 	.word	0xffffffff


	//   ....[53]....
        /*0248*/ 	.word	0xffffffff


	//   ....[54]....
        /*024c*/ 	.word	0xffffffff


	//   ....[55]....
        /*0250*/ 	.word	0xffffffff


	//   ....[56]....
        /*0254*/ 	.word	0xffffffff


	//   ....[57]....
        /*0258*/ 	.word	0xffffffff


	//   ....[58]....
        /*025c*/ 	.word	0xffffffff


	//   ....[59]....
        /*0260*/ 	.word	0xffffffff


	//   ....[60]....
        /*0264*/ 	.word	0xffffffff


	//   ....[61]....
        /*0268*/ 	.word	0xffffffff


	//   ....[62]....
        /*026c*/ 	.word	0xffffffff


	//   ....[63]....
        /*0270*/ 	.word	0xffffffff


	//   ....[64]....
        /*0274*/ 	.word	0xffffffff


	//   ....[65]....
        /*0278*/ 	.word	0xffffffff


	//   ....[66]....
        /*027c*/ 	.word	0xffffffff


	//   ....[67]....
        /*0280*/ 	.word	0xffffffff


	//   ....[68]....
        /*0284*/ 	.word	0xffffffff


	//   ....[69]....
        /*0288*/ 	.word	0xffffffff


	//   ....[70]....
        /*028c*/ 	.word	0xffffffff


	//   ....[71]....
        /*0290*/ 	.word	0xffffffff


	//   ....[72]....
        /*0294*/ 	.word	0xffffffff


	//   ....[73]....
        /*0298*/ 	.word	0xffffffff


	//   ....[74]....
        /*029c*/ 	.word	0xffffffff


	//   ....[75]....
        /*02a0*/ 	.word	0xffffffff


	//   ....[76]....
        /*02a4*/ 	.word	0xffffffff


	//   ....[77]....
        /*02a8*/ 	.word	0xffffffff


	//   ....[78]....
        /*02ac*/ 	.word	0xffffffff


	//   ....[79]....
        /*02b0*/ 	.word	0xffffffff


	//   ....[80]....
        /*02b4*/ 	.word	0xffffffff


	//   ....[81]....
        /*02b8*/ 	.word	0xffffffff


	//   ....[82]....
        /*02bc*/ 	.word	0xffffffff


	//   ....[83]....
        /*02c0*/ 	.word	0xffffffff


	//   ....[84]....
        /*02c4*/ 	.word	0xffffffff


	//   ....[85]....
        /*02c8*/ 	.word	0xffffffff


	//   ....[86]....
        /*02cc*/ 	.word	0xffffffff


	//   ....[87]....
        /*02d0*/ 	.word	0xffffffff


	//   ....[88]....
        /*02d4*/ 	.word	0xffffffff


	//   ....[89]....
        /*02d8*/ 	.word	0xffffffff


	//   ....[90]....
        /*02dc*/ 	.word	0xffffffff


	//   ....[91]....
        /*02e0*/ 	.word	0xffffffff


	//   ....[92]....
        /*02e4*/ 	.word	0xffffffff


	//   ....[93]....
        /*02e8*/ 	.word	0xffffffff


	//   ....[94]....
        /*02ec*/ 	.word	0xffffffff


	//   ....[95]....
        /*02f0*/ 	.word	0xffffffff


	//   ....[96]....
        /*02f4*/ 	.word	0xffffffff


	//   ....[97]....
        /*02f8*/ 	.word	0xffffffff


	//   ....[98]....
        /*02fc*/ 	.word	0xffffffff


	//   ....[99]....
        /*0300*/ 	.word	0xffffffff


	//   ....[100]....
        /*0304*/ 	.word	0xffffffff


	//   ....[101]....
        /*0308*/ 	.word	0xffffffff


	//   ....[102]....
        /*030c*/ 	.word	0xffffffff


	//   ....[103]....
        /*0310*/ 	.word	0xffffffff


	//   ....[104]....
        /*0314*/ 	.word	0xffffffff


	//   ....[105]....
        /*0318*/ 	.word	0xffffffff


	//   ....[106]....
        /*031c*/ 	.word	0xffffffff


	//   ....[107]....
        /*0320*/ 	.word	0xffffffff


	//   ....[108]....
        /*0324*/ 	.word	0xffffffff


	//   ....[109]....
        /*0328*/ 	.word	0xffffffff


	//   ....[110]....
        /*032c*/ 	.word	0xffffffff


	//   ....[111]....
        /*0330*/ 	.word	0xffffffff


	//   ....[112]....
        /*0334*/ 	.word	0xffffffff


	//   ....[113]....
        /*0338*/ 	.word	0xffffffff


	//   ....[114]....
        /*033c*/ 	.word	0xffffffff


	//   ....[115]....
        /*0340*/ 	.word	0xffffffff


	//   ....[116]....
        /*0344*/ 	.word	0xffffffff


	//   ....[117]....
        /*0348*/ 	.word	0xffffffff


	//   ....[118]....
        /*034c*/ 	.word	0xffffffff


	//   ....[119]....
        /*0350*/ 	.word	0xffffffff


	//   ....[120]....
        /*0354*/ 	.word	0xffffffff


	//   ....[121]....
        /*0358*/ 	.word	0xffffffff


	//   ....[122]....
        /*035c*/ 	.word	0xffffffff


	//   ....[123]....
        /*0360*/ 	.word	0xffffffff


	//   ....[124]....
        /*0364*/ 	.word	0xffffffff


	//   ....[125]....
        /*0368*/ 	.word	0xffffffff


	//   ....[126]....
        /*036c*/ 	.word	0xffffffff


	//   ....[127]....
        /*0370*/ 	.word	0xffffffff


	//   ....[128]....
        /*0374*/ 	.word	0xffffffff


	//   ....[129]....
        /*0378*/ 	.word	0xffffffff


	//   ....[130]....
        /*037c*/ 	.word	0xffffffff


	//   ....[131]....
        /*0380*/ 	.word	0xffffffff


	//   ....[132]....
        /*0384*/ 	.word	0xffffffff


	//   ....[133]....
        /*0388*/ 	.word	0xffffffff


	//   ....[134]....
        /*038c*/ 	.word	0xffffffff


	//   ....[135]....
        /*0390*/ 	.word	0xffffffff


	//   ....[136]....
        /*0394*/ 	.word	0xffffffff


	//   ....[137]....
        /*0398*/ 	.word	0xffffffff


	//   ....[138]....
        /*039c*/ 	.word	0xffffffff


	//   ....[139]....
        /*03a0*/ 	.word	0xffffffff


	//   ....[140]....
        /*03a4*/ 	.word	0xffffffff


	//   ....[141]....
        /*03a8*/ 	.word	0xffffffff


	//   ....[142]....
        /*03ac*/ 	.word	0xffffffff


	//   ....[143]....
        /*03b0*/ 	.word	0xffffffff


	//   ....[144]....
        /*03b4*/ 	.word	0xffffffff


	//   ....[145]....
        /*03b8*/ 	.word	0xffffffff


	//   ....[146]....
        /*03bc*/ 	.word	0xffffffff


	//   ....[147]....
        /*03c0*/ 	.word	0xffffffff


	//   ....[148]....
        /*03c4*/ 	.word	0xffffffff


	//   ....[149]....
        /*03c8*/ 	.word	0xffffffff


	//   ....[150]....
        /*03cc*/ 	.word	0xffffffff


	//   ....[151]....
        /*03d0*/ 	.word	0xffffffff


	//   ....[152]....
        /*03d4*/ 	.word	0xffffffff


	//   ....[153]....
        /*03d8*/ 	.word	0xffffffff


	//   ....[154]....
        /*03dc*/ 	.word	0xffffffff


	//   ....[155]....
        /*03e0*/ 	.word	0xffffffff


	//   ....[156]....
        /*03e4*/ 	.word	0xffffffff


	//   ....[157]....
        /*03e8*/ 	.word	0xffffffff


	//   ....[158]....
        /*03ec*/ 	.word	0xffffffff


	//   ....[159]....
        /*03f0*/ 	.word	0xffffffff


	//   ....[160]....
        /*03f4*/ 	.word	0xffffffff


	//   ....[161]....
        /*03f8*/ 	.word	0xffffffff


	//   ....[162]....
        /*03fc*/ 	.word	0xffffffff


	//   ....[163]....
        /*0400*/ 	.word	0xffffffff


	//   ....[164]....
        /*0404*/ 	.word	0xffffffff


	//   ....[165]....
        /*0408*/ 	.word	0xffffffff


	//   ....[166]....
        /*040c*/ 	.word	0xffffffff


	//   ....[167]....
        /*0410*/ 	.word	0xffffffff


	//   ....[168]....
        /*0414*/ 	.word	0xffffffff


	//   ....[169]....
        /*0418*/ 	.word	0xffffffff


	//   ....[170]....
        /*041c*/ 	.word	0xffffffff


	//   ....[171]....
        /*0420*/ 	.word	0xffffffff


	//   ....[172]....
        /*0424*/ 	.word	0xffffffff


	//   ....[173]....
        /*0428*/ 	.word	0xffffffff


	//   ....[174]....
        /*042c*/ 	.word	0xffffffff


	//   ....[175]....
        /*0430*/ 	.word	0xffffffff


	//   ....[176]....
        /*0434*/ 	.word	0xffffffff


	//   ....[177]....
        /*0438*/ 	.word	0xffffffff


	//   ....[178]....
        /*043c*/ 	.word	0xffffffff


	//   ....[179]....
        /*0440*/ 	.word	0xffffffff


	//   ....[180]....
        /*0444*/ 	.word	0xffffffff


	//   ....[181]....
        /*0448*/ 	.word	0xffffffff


	//   ....[182]....
        /*044c*/ 	.word	0xffffffff


	//   ....[183]....
        /*0450*/ 	.word	0xffffffff


	//   ....[184]....
        /*0454*/ 	.word	0xffffffff


	//   ....[185]....
        /*0458*/ 	.word	0xffffffff


	//   ....[186]....
        /*045c*/ 	.word	0xffffffff


	//   ....[187]....
        /*0460*/ 	.word	0xffffffff


	//   ....[188]....
        /*0464*/ 	.word	0xffffffff


	//   ....[189]....
        /*0468*/ 	.word	0xffffffff


	//   ....[190]....
        /*046c*/ 	.word	0xffffffff


	//   ....[191]....
        /*0470*/ 	.word	0xffffffff


	//   ....[192]....
        /*0474*/ 	.word	0xffffffff


	//   ....[193]....
        /*0478*/ 	.word	0xffffffff


	//   ....[194]....
        /*047c*/ 	.word	0xffffffff


	//   ....[195]....
        /*0480*/ 	.word	0xffffffff


	//   ....[196]....
        /*0484*/ 	.word	0xffffffff


	//   ....[197]....
        /*0488*/ 	.word	0xffffffff


	//   ....[198]....
        /*048c*/ 	.word	0xffffffff


	//   ....[199]....
        /*0490*/ 	.word	0xffffffff


	//   ....[200]....
        /*0494*/ 	.word	0xffffffff


	//   ....[201]....
        /*0498*/ 	.word	0xffffffff


	//   ....[202]....
        /*049c*/ 	.word	0xffffffff


	//   ....[203]....
        /*04a0*/ 	.word	0xffffffff


	//   ....[204]....
        /*04a4*/ 	.word	0xffffffff


	//   ....[205]....
        /*04a8*/ 	.word	0xffffffff


	//   ....[206]....
        /*04ac*/ 	.word	0xffffffff


	//   ....[207]....
        /*04b0*/ 	.word	0xffffffff


	//   ....[208]....
        /*04b4*/ 	.word	0xffffffff


	//   ....[209]....
        /*04b8*/ 	.word	0xffffffff


	//   ....[210]....
        /*04bc*/ 	.word	0xffffffff


	//   ....[211]....
        /*04c0*/ 	.word	0xffffffff


	//   ....[212]....
        /*04c4*/ 	.word	0xffffffff


	//   ....[213]....
        /*04c8*/ 	.word	0xffffffff


	//   ....[214]....
        /*04cc*/ 	.word	0xffffffff


	//   ....[215]....
        /*04d0*/ 	.word	0xffffffff


	//   ....[216]....
        /*04d4*/ 	.word	0xffffffff


	//   ....[217]....
        /*04d8*/ 	.word	0xffffffff


	//   ....[218]....
        /*04dc*/ 	.word	0xffffffff


	//   ....[219]....
        /*04e0*/ 	.word	0xffffffff


	//   ....[220]....
        /*04e4*/ 	.word	0xffffffff


	//   ....[221]....
        /*04e8*/ 	.word	0xffffffff


	//   ....[222]....
        /*04ec*/ 	.word	0xffffffff


	//   ....[223]....
        /*04f0*/ 	.word	0xffffffff


	//   ....[224]....
        /*04f4*/ 	.word	0xffffffff


	//   ....[225]....
        /*04f8*/ 	.word	0xffffffff


	//   ....[226]....
        /*04fc*/ 	.word	0xffffffff


	//   ....[227]....
        /*0500*/ 	.word	0xffffffff


	//   ....[228]....
        /*0504*/ 	.word	0xffffffff


	//   ....[229]....
        /*0508*/ 	.word	0xffffffff


	//   ....[230]....
        /*050c*/ 	.word	0xffffffff


	//   ....[231]....
        /*0510*/ 	.word	0xffffffff


	//   ....[232]....
        /*0514*/ 	.word	0xffffffff


	//   ....[233]....
        /*0518*/ 	.word	0x0500000f


	//   ....[234]....
        /*051c*/ 	.word	0x0500000f


	//   ....[235]....
        /*0520*/ 	.word	0x0500000f


	//   ....[236]....
        /*0524*/ 	.word	0x0500000f


	//   ....[237]....
        /*0528*/ 	.word	0x0500000f


	//   ....[238]....
        /*052c*/ 	.word	0x0500000f


	//   ....[239]....
        /*0530*/ 	.word	0x0500000f


	//   ....[240]....
        /*0534*/ 	.word	0x0500000f


	//   ....[241]....
        /*0538*/ 	.word	0x0500000f


	//   ....[242]....
        /*053c*/ 	.word	0x0500000f


	//   ....[243]....
        /*0540*/ 	.word	0x0500000f


	//   ....[244]....
        /*0544*/ 	.word	0x0500000f


	//   ....[245]....
        /*0548*/ 	.word	0x0500000f


	//   ....[246]....
        /*054c*/ 	.word	0x0500000f


	//   ....[247]....
        /*0550*/ 	.word	0x0500000f


	//   ....[248]....
        /*0554*/ 	.word	0x0500000f


	//   ....[249]....
        /*0558*/ 	.word	0x0500000f


	//   ....[250]....
        /*055c*/ 	.word	0x0500000f


	//   ....[251]....
        /*0560*/ 	.word	0x0500000f


	//   ....[252]....
        /*0564*/ 	.word	0x0500000f


	//   ....[253]....
        /*0568*/ 	.word	0x0500000f


	//   ....[254]....
        /*056c*/ 	.word	0x0500000f


	//   ....[255]....
        /*0570*/ 	.word	0x0500000f


	//   ....[0]....
        /*0574*/ 	.word	0x0500000f


	//   ....[1]....
        /*0578*/ 	.word	0x0500000f


	//   ....[2]....
        /*057c*/ 	.word	0x0500000f


	//   ....[3]....
        /*0580*/ 	.word	0x0500000f


	//   ....[4]....
        /*0584*/ 	.word	0x0500000f


	//   ....[5]....
        /*0588*/ 	.word	0x0500000f


	//   ....[6]....
        /*058c*/ 	.word	0x0500000f


	//   ....[7]....
        /*0590*/ 	.word	0x0500000f


	//   ....[8]....
        /*0594*/ 	.word	0x0500000f


	//   ....[9]....
        /*0598*/ 	.word	0x0500000f


	//   ....[10]....
        /*059c*/ 	.word	0x0500000f


	//   ....[11]....
        /*05a0*/ 	.word	0x0500000f


	//   ....[12]....
        /*05a4*/ 	.word	0x0500000f


	//   ....[13]....
        /*05a8*/ 	.word	0x0500000f


	//   ....[14]....
        /*05ac*/ 	.word	0x0500000f


	//   ....[15]....
        /*05b0*/ 	.word	0x0500000f


	//   ....[16]....
        /*05b4*/ 	.word	0x0500000f


	//   ....[17]....
        /*05b8*/ 	.word	0x0500000f


	//   ....[18]....
        /*05bc*/ 	.word	0x0500000f


	//   ....[19]....
        /*05c0*/ 	.word	0x0500000f


	//   ....[20]....
        /*05c4*/ 	.word	0x0500000f


	//   ....[21]....
        /*05c8*/ 	.word	0x0500000f


	//   ....[22]....
        /*05cc*/ 	.word	0x0500000f


	//   ....[23]....
        /*05d0*/ 	.word	0x0500000f


	//   ....[24]....
        /*05d4*/ 	.word	0x0500000f


	//   ....[25]....
        /*05d8*/ 	.word	0x0500000f


	//   ....[26]....
        /*05dc*/ 	.word	0x0500000f


	//   ....[27]....
        /*05e0*/ 	.word	0x0500000f


	//   ....[28]....
        /*05e4*/ 	.word	0x0500000f


	//   ....[29]....
        /*05e8*/ 	.word	0x0500000f


	//   ....[30]....
        /*05ec*/ 	.word	0x0500000f


	//   ....[31]....
        /*05f0*/ 	.word	0x0500000f


	//   ....[32]....
        /*05f4*/ 	.word	0x0500000f


	//   ....[33]....
        /*05f8*/ 	.word	0x0500000f


	//   ....[34]....
        /*05fc*/ 	.word	0x0500000f


	//   ....[35]....
        /*0600*/ 	.word	0x0500000f


	//   ....[36]....
        /*0604*/ 	.word	0x0500000f


	//   ....[37]....
        /*0608*/ 	.word	0x0500000f


	//   ....[38]....
        /*060c*/ 	.word	0x0500000f


	//   ....[39]....
        /*0610*/ 	.word	0x0500000f


	//   ....[40]....
        /*0614*/ 	.word	0x0500000f


	//   ....[41]....
        /*0618*/ 	.word	0x0500000f


	//   ....[42]....
        /*061c*/ 	.word	0x0500000f


	//   ....[43]....
        /*0620*/ 	.word	0x0500000f


	//   ....[44]....
        /*0624*/ 	.word	0x0500000f


	//   ....[45]....
        /*0628*/ 	.word	0x0500000f


	//   ....[46]....
        /*062c*/ 	.word	0x0500000f


	//   ....[47]....
        /*0630*/ 	.word	0x0500000f


	//   ....[48]....
        /*0634*/ 	.word	0x0500000f


	//   ....[49]....
        /*0638*/ 	.word	0x0500000f


	//   ....[50]....
        /*063c*/ 	.word	0x0500000f


	//   ....[51]....
        /*0640*/ 	.word	0x0500000f


	//   ....[52]....
        /*0644*/ 	.word	0x0500000f


	//   ....[53]....
        /*0648*/ 	.word	0x0500000f


	//   ....[54]....
        /*064c*/ 	.word	0x0500000f


	//   ....[55]....
        /*0650*/ 	.word	0x0500000f


	//   ....[56]....
        /*0654*/ 	.word	0x0500000f


	//   ....[57]....
        /*0658*/ 	.word	0x0500000f


	//   ....[58]....
        /*065c*/ 	.word	0x0500000f


	//   ....[59]....
        /*0660*/ 	.word	0x0500000f


	//   ....[60]....
        /*0664*/ 	.word	0x0500000f


	//   ....[61]....
        /*0668*/ 	.word	0x0500000f


	//   ....[62]....
        /*066c*/ 	.word	0x0500000f


	//   ....[63]....
        /*0670*/ 	.word	0x0500000f


	//   ....[64]....
        /*0674*/ 	.word	0x0500000f


	//   ....[65]....
        /*0678*/ 	.word	0x0500000f


	//   ....[66]....
        /*067c*/ 	.word	0x0500000f


	//   ....[67]....
        /*0680*/ 	.word	0x0500000f


	//   ....[68]....
        /*0684*/ 	.word	0x0500000f


	//   ....[69]....
        /*0688*/ 	.word	0x0500000f


	//   ....[70]....
        /*068c*/ 	.word	0x0500000f


	//   ....[71]....
        /*0690*/ 	.word	0x0500000f


	//   ....[72]....
        /*0694*/ 	.word	0x0500000f


	//   ....[73]....
        /*0698*/ 	.word	0x0500000f


	//   ....[74]....
        /*069c*/ 	.word	0x0500000f


	//   ....[75]....
        /*06a0*/ 	.word	0x0500000f


	//   ....[76]....
        /*06a4*/ 	.word	0x0500000f


	//   ....[77]....
        /*06a8*/ 	.word	0x0500000f


	//   ....[78]....
        /*06ac*/ 	.word	0x0500000f


	//   ....[79]....
        /*06b0*/ 	.word	0x0500000f


	//   ....[80]....
        /*06b4*/ 	.word	0x0500000f


	//   ....[81]....
        /*06b8*/ 	.word	0x0500000f


	//   ....[82]....
        /*06bc*/ 	.word	0x0500000f


	//   ....[83]....
        /*06c0*/ 	.word	0x0500000f


	//   ....[84]....
        /*06c4*/ 	.word	0x0500000f


	//   ....[85]....
        /*06c8*/ 	.word	0x0500000f


	//   ....[86]....
        /*06cc*/ 	.word	0x0500000f


	//   ....[87]....
        /*06d0*/ 	.word	0x0500000f


	//   ....[88]....
        /*06d4*/ 	.word	0x0500000f


	//   ....[89]....
        /*06d8*/ 	.word	0x0500000f


	//   ....[90]....
        /*06dc*/ 	.word	0x0500000f


	//   ....[91]....
        /*06e0*/ 	.word	0x0500000f


	//   ....[92]....
        /*06e4*/ 	.word	0x0500000f


	//   ....[93]....
        /*06e8*/ 	.word	0x0500000f


	//   ....[94]....
        /*06ec*/ 	.word	0x0500000f


	//   ....[95]....
        /*06f0*/ 	.word	0x0500000f


	//   ....[96]....
        /*06f4*/ 	.word	0x0500000f


	//   ....[97]....
        /*06f8*/ 	.word	0x0500000f


	//   ....[98]....
        /*06fc*/ 	.word	0x0500000f


	//   ....[99]....
        /*0700*/ 	.word	0x0500000f


	//   ....[100]....
        /*0704*/ 	.word	0x0500000f


	//   ....[101]....
        /*0708*/ 	.word	0x0500000f


	//   ....[102]....
        /*070c*/ 	.word	0x0500000f


	//   ....[103]....
        /*0710*/ 	.word	0x0500000f


	//   ....[104]....
        /*0714*/ 	.word	0x0500000f


	//   ....[105]....
        /*0718*/ 	.word	0x0500000f


	//   ....[106]....
        /*071c*/ 	.word	0x0500000f


	//   ....[107]....
        /*0720*/ 	.word	0x0500000f


	//   ....[108]....
        /*0724*/ 	.word	0x0500000f


	//   ....[109]....
        /*0728*/ 	.word	0x0500000f


	//   ....[110]....
        /*072c*/ 	.word	0x0500000f


	//   ....[111]....
        /*0730*/ 	.word	0x0500000f


	//   ....[112]....
        /*0734*/ 	.word	0x0500000f


	//   ....[113]....
        /*0738*/ 	.word	0x0500000f


	//   ....[114]....
        /*073c*/ 	.word	0x0500000f


	//   ....[115]....
        /*0740*/ 	.word	0x0500000f


	//   ....[116]....
        /*0744*/ 	.word	0x0500000f


	//   ....[117]....
        /*0748*/ 	.word	0x0500000f


	//   ....[118]....
        /*074c*/ 	.word	0x0500000f


	//   ....[119]....
        /*0750*/ 	.word	0x0500000f


	//   ....[120]....
        /*0754*/ 	.word	0x0500000f


	//   ....[121]....
        /*0758*/ 	.word	0x0500000f


	//   ....[122]....
        /*075c*/ 	.word	0x0500000f


	//   ....[123]....
        /*0760*/ 	.word	0x0500000f


	//   ....[124]....
        /*0764*/ 	.word	0x0500000f


	//   ....[125]....
        /*0768*/ 	.word	0x0500000f


	//   ....[126]....
        /*076c*/ 	.word	0x0500000f


	//   ....[127]....
        /*0770*/ 	.word	0x0500000f


	//   ....[128]....
        /*0774*/ 	.word	0x0500000f


	//   ....[129]....
        /*0778*/ 	.word	0x0500000f


	//   ....[130]....
        /*077c*/ 	.word	0x0500000f


	//   ....[131]....
        /*0780*/ 	.word	0x0500000f


	//   ....[132]....
        /*0784*/ 	.word	0x0500000f


	//   ....[133]....
        /*0788*/ 	.word	0x0500000f


	//   ....[134]....
        /*078c*/ 	.word	0x0500000f


	//   ....[135]....
        /*0790*/ 	.word	0x0500000f


	//   ....[136]....
        /*0794*/ 	.word	0x0500000f


	//   ....[137]....
        /*0798*/ 	.word	0x0500000f


	//   ....[138]....
        /*079c*/ 	.word	0x0500000f


	//   ....[139]....
        /*07a0*/ 	.word	0x0500000f


	//   ....[140]....
        /*07a4*/ 	.word	0x0500000f


	//   ....[141]....
        /*07a8*/ 	.word	0x0500000f


	//   ....[142]....
        /*07ac*/ 	.word	0x0500000f


	//   ....[143]....
        /*07b0*/ 	.word	0x0500000f


	//   ....[144]....
        /*07b4*/ 	.word	0x0500000f


	//   ....[145]....
        /*07b8*/ 	.word	0x0500000f


	//   ....[146]....
        /*07bc*/ 	.word	0x0500000f


	//   ....[147]....
        /*07c0*/ 	.word	0x0500000f


	//   ....[148]....
        /*07c4*/ 	.word	0x0500000f


	//   ....[149]....
        /*07c8*/ 	.word	0x0500000f


	//   ....[150]....
        /*07cc*/ 	.word	0x0500000f


	//   ....[151]....
        /*07d0*/ 	.word	0x0500000f


	//   ....[152]....
        /*07d4*/ 	.word	0x0500000f


	//   ....[153]....
        /*07d8*/ 	.word	0x0500000f


	//   ....[154]....
        /*07dc*/ 	.word	0x0500000f


	//----- nvinfo : EIATTR_COOP_GROUP_INSTR_OFFSETS
	.align		4
.L_1081:
        /*07e0*/ 	.byte	0x04, 0x28
        /*07e2*/ 	.short	(.L_1083 - .L_1082)


	//   ....[0]....
.L_1082:
        /*07e4*/ 	.word	0x00000070


	//   ....[1]....
        /*07e8*/ 	.word	0x00000140


	//   ....[2]....
        /*07ec*/ 	.word	0x00000190


	//   ....[3]....
        /*07f0*/ 	.word	0x000003c0


	//   ....[4]....
        /*07f4*/ 	.word	0x00000520


	//   ....[5]....
        /*07f8*/ 	.word	0x00000640


	//   ....[6]....
        /*07fc*/ 	.word	0x000007a0


	//   ....[7]....
        /*0800*/ 	.word	0x000034c0


	//   ....[8]....
        /*0804*/ 	.word	0x000034d0


	//   ....[9]....
        /*0808*/ 	.word	0x00003c40


	//   ....[10]....
        /*080c*/ 	.word	0x00003c50


	//   ....[11]....
        /*0810*/ 	.word	0x000043c0


	//   ....[12]....
        /*0814*/ 	.word	0x000043d0


	//   ....[13]....
        /*0818*/ 	.word	0x00004b30


	//   ....[14]....
        /*081c*/ 	.word	0x00004b40


	//   ....[15]....
        /*0820*/ 	.word	0x00005cc0


	//   ....[16]....
        /*0824*/ 	.word	0x00005cd0


	//   ....[17]....
        /*0828*/ 	.word	0x000064c0


	//   ....[18]....
        /*082c*/ 	.word	0x000064d0


	//   ....[19]....
        /*0830*/ 	.word	0x00006cc0


	//   ....[20]....
        /*0834*/ 	.word	0x00006cd0


	//   ....[21]....
        /*0838*/ 	.word	0x000074e0


	//   ....[22]....
        /*083c*/ 	.word	0x000074f0


	//   ....[23]....
        /*0840*/ 	.word	0x00007ef0


	//   ....[24]....
        /*0844*/ 	.word	0x00007f00


	//   ....[25]....
        /*0848*/ 	.word	0x00008010


	//   ....[26]....
        /*084c*/ 	.word	0x00008020


	//   ....[27]....
        /*0850*/ 	.word	0x00008140


	//   ....[28]....
        /*0854*/ 	.word	0x00008150


	//   ....[29]....
        /*0858*/ 	.word	0x00008270


	//   ....[30]....
        /*085c*/ 	.word	0x00008280


	//   ....[31]....
        /*0860*/ 	.word	0x00008600


	//   ....[32]....
        /*0864*/ 	.word	0x00008620


	//   ....[33]....
        /*0868*/ 	.word	0x00008700


	//   ....[34]....
        /*086c*/ 	.word	0x00008720


	//   ....[35]....
        /*0870*/ 	.word	0x00008800


	//   ....[36]....
        /*0874*/ 	.word	0x00008820


	//   ....[37]....
        /*0878*/ 	.word	0x00008900


	//   ....[38]....
        /*087c*/ 	.word	0x00008920


	//   ....[39]....
        /*0880*/ 	.word	0x00009150


	//   ....[40]....
        /*0884*/ 	.word	0x00009850


	//   ....[41]....
        /*0888*/ 	.word	0x00009860


	//   ....[42]....
        /*088c*/ 	.word	0x00009870


	//   ....[43]....
        /*0890*/ 	.word	0x00009880


	//   ....[44]....
        /*0894*/ 	.word	0x00009bc0


	//   ....[45]....
        /*0898*/ 	.word	0x00009bd0


	//   ....[46]....
        /*089c*/ 	.word	0x00009be0


	//   ....[47]....
        /*08a0*/ 	.word	0x00009bf0


	//   ....[48]....
        /*08a4*/ 	.word	0x00009f10


	//   ....[49]....
        /*08a8*/ 	.word	0x00009f20


	//   ....[50]....
        /*08ac*/ 	.word	0x00009f30


	//   ....[51]....
        /*08b0*/ 	.word	0x00009f40


	//   ....[52]....
        /*08b4*/ 	.word	0x0000a280


	//   ....[53]....
        /*08b8*/ 	.word	0x0000a290


	//   ....[54]....
        /*08bc*/ 	.word	0x0000a2a0


	//   ....[55]....
        /*08c0*/ 	.word	0x0000a2b0


	//   ....[56]....
        /*08c4*/ 	.word	0x0000c1e0


	//   ....[57]....
        /*08c8*/ 	.word	0x0000c200


	//   ....[58]....
        /*08cc*/ 	.word	0x0000c210


	//   ....[59]....
        /*08d0*/ 	.word	0x0000c220


	//   ....[60]....
        /*08d4*/ 	.word	0x0000c330


	//   ....[61]....
        /*08d8*/ 	.word	0x0000c390


	//   ....[62]....
        /*08dc*/ 	.word	0x0000c3c0


	//   ....[63]....
        /*08e0*/ 	.word	0x0000c400


	//   ....[64]....
        /*08e4*/ 	.word	0x0000c770


	//   ....[65]....
        /*08e8*/ 	.word	0x0000c790


	//   ....[66]....
        /*08ec*/ 	.word	0x0000c7b0


	//   ....[67]....
        /*08f0*/ 	.word	0x0000c7c0


	//   ....[68]....
        /*08f4*/ 	.word	0x0000c890


	//   ....[69]....
        /*08f8*/ 	.word	0x0000c8b0


	//   ....[70]....
        /*08fc*/ 	.word	0x0000c8c0


	//   ....[71]....
        /*0900*/ 	.word	0x0000c940


	//   ....[72]....
        /*0904*/ 	.word	0x0000f310


	//   ....[73]....
        /*0908*/ 	.word	0x0000f350


	//   ....[74]....
        /*090c*/ 	.word	0x0000fd90


	//   ....[75]....
        /*0910*/ 	.word	0x0000fdf0


	//   ....[76]....
        /*0914*/ 	.word	0x00010870


	//   ....[77]....
        /*0918*/ 	.word	0x000108e0


	//   ....[78]....
        /*091c*/ 	.word	0x00012230


	//   ....[79]....
        /*0920*/ 	.word	0x00012c70


	//   ....[80]....
        /*0924*/ 	.word	0x00012ce0


	//   ....[81]....
        /*0928*/ 	.word	0x00012d00


	//   ....[82]....
        /*092c*/ 	.word	0x00013700


	//   ....[83]....
        /*0930*/ 	.word	0x00013780


	//   ....[84]....
        /*0934*/ 	.word	0x00015f40


	//   ....[85]....
        /*0938*/ 	.word	0x00015f60


	//   ....[86]....
        /*093c*/ 	.word	0x00015f90


	//   ....[87]....
        /*0940*/ 	.word	0x00015fa0


	//   ....[88]....
        /*0944*/ 	.word	0x000177f0


	//   ....[89]....
        /*0948*/ 	.word	0x00017800


	//   ....[90]....
        /*094c*/ 	.word	0x00017850


	//   ....[91]....
        /*0950*/ 	.word	0x00017860


	//   ....[92]....
        /*0954*/ 	.word	0x00018970


	//   ....[93]....
        /*0958*/ 	.word	0x000189a0


	//   ....[94]....
        /*095c*/ 	.word	0x000189c0


	//   ....[95]....
        /*0960*/ 	.word	0x000189d0


	//   ....[96]....
        /*0964*/ 	.word	0x00019090


	//   ....[97]....
        /*0968*/ 	.word	0x000190a0


	//   ....[98]....
        /*096c*/ 	.word	0x000191a0


	//   ....[99]....
        /*0970*/ 	.word	0x000191b0


	//   ....[100]....
        /*0974*/ 	.word	0x000192c0


	//   ....[101]....
        /*0978*/ 	.word	0x000192d0


	//   ....[102]....
        /*097c*/ 	.word	0x000193e0


	//   ....[103]....
        /*0980*/ 	.word	0x000193f0


	//   ....[104]....
        /*0984*/ 	.word	0x000198c0


	//   ....[105]....
        /*0988*/ 	.word	0x000198d0


	//   ....[106]....
        /*098c*/ 	.word	0x00019d50


	//   ....[107]....
        /*0990*/ 	.word	0x00019d60


	//   ....[108]....
        /*0994*/ 	.word	0x0001a980


	//   ....[109]....
        /*0998*/ 	.word	0x0001a990


	//   ....[110]....
        /*099c*/ 	.word	0x0001aaa0


	//   ....[111]....
        /*09a0*/ 	.word	0x0001aab0


	//   ....[112]....
        /*09a4*/ 	.word	0x0001abc0


	//   ....[113]....
        /*09a8*/ 	.word	0x0001abd0


	//   ....[114]....
        /*09ac*/ 	.word	0x0001ace0


	//   ....[115]....
        /*09b0*/ 	.word	0x0001acf0


	//   ....[116]....
        /*09b4*/ 	.word	0x0001ae60


	//   ....[117]....
        /*09b8*/ 	.word	0x0001b050


	//   ....[118]....
        /*09bc*/ 	.word	0x0001b080


	//   ....[119]....
        /*09c0*/ 	.word	0x0001b0b0


	//   ....[120]....
        /*09c4*/ 	.word	0x0001b0e0


	//   ....[121]....
        /*09c8*/ 	.word	0x0001b110


	//   ....[122]....
        /*09cc*/ 	.word	0x0001b140


	//   ....[123]....
        /*09d0*/ 	.word	0x0001b2d0


	//   ....[124]....
        /*09d4*/ 	.word	0x0001b300


	//   ....[125]....
        /*09d8*/ 	.word	0x0001b330


	//   ....[126]....
        /*09dc*/ 	.word	0x0001b360


	//   ....[127]....
        /*09e0*/ 	.word	0x0001b390


	//   ....[128]....
        /*09e4*/ 	.word	0x0001b3c0


	//   ....[129]....
        /*09e8*/ 	.word	0x0001b450


	//   ....[130]....
        /*09ec*/ 	.word	0x0001b480


	//   ....[131]....
        /*09f0*/ 	.word	0x0001b490


	//   ....[132]....
        /*09f4*/ 	.word	0x0001b4d0


	//   ....[133]....
        /*09f8*/ 	.word	0x0001c970


	//   ....[134]....
        /*09fc*/ 	.word	0x0001e7f0


	//   ....[135]....
        /*0a00*/ 	.word	0x0001e810


	//   ....[136]....
        /*0a04*/ 	.word	0x0001e8b0


	//   ....[137]....
        /*0a08*/ 	.word	0x0001e8d0


	//   ....[138]....
        /*0a0c*/ 	.word	0x0001e960


	//   ....[139]....
        /*0a10*/ 	.word	0x0001e980


	//   ....[140]....
        /*0a14*/ 	.word	0x0001ea10


	//   ....[141]....
        /*0a18*/ 	.word	0x0001ea30


	//   ....[142]....
        /*0a1c*/ 	.word	0x0001eac0


	//   ....[143]....
        /*0a20*/ 	.word	0x0001eae0


	//   ....[144]....
        /*0a24*/ 	.word	0x0001eb70


	//   ....[145]....
        /*0a28*/ 	.word	0x0001eb90


	//   ....[146]....
        /*0a2c*/ 	.word	0x0001ec20


	//   ....[147]....
        /*0a30*/ 	.word	0x0001ec40


	//   ....[148]....
        /*0a34*/ 	.word	0x0001ec50


	//   ....[149]....
        /*0a38*/ 	.word	0x0001ecd0


	//   ....[150]....
        /*0a3c*/ 	.word	0x0001f420


	//   ....[151]....
        /*0a40*/ 	.word	0x0001f450


	//   ....[152]....
        /*0a44*/ 	.word	0x0001f4b0


	//   ....[153]....
        /*0a48*/ 	.word	0x0001f500


	//   ....[154]....
        /*0a4c*/ 	.word	0x0001f550


	//   ....[155]....
        /*0a50*/ 	.word	0x0001f5a0


	//   ....[156]....
        /*0a54*/ 	.word	0x0001f5e0


	//   ....[157]....
        /*0a58*/ 	.word	0x0001f640


	//   ....[158]....
        /*0a5c*/ 	.word	0x0001f690


	//   ....[159]....
        /*0a60*/ 	.word	0x0001f6e0


	//   ....[160]....
        /*0a64*/ 	.word	0x0001f730


	//   ....[161]....
        /*0a68*/ 	.word	0x0001f780


	//   ....[162]....
        /*0a6c*/ 	.word	0x0001f7d0


	//   ....[163]....
        /*0a70*/ 	.word	0x0001f810


	//   ....[164]....
        /*0a74*/ 	.word	0x0001f830


	//   ....[165]....
        /*0a78*/ 	.word	0x0001f870


	//   ....[166]....
        /*0a7c*/ 	.word	0x0001ffb0


	//   ....[167]....
        /*0a80*/ 	.word	0x0001ffe0


	//   ....[168]....
        /*0a84*/ 	.word	0x00020040


	//   ....[169]....
        /*0a88*/ 	.word	0x00020050


	//   ....[170]....
        /*0a8c*/ 	.word	0x000200a0


	//   ....[171]....
        /*0a90*/ 	.word	0x000200b0


	//   ....[172]....
        /*0a94*/ 	.word	0x00020100


	//   ....[173]....
        /*0a98*/ 	.word	0x00020110


	//   ....[174]....
        /*0a9c*/ 	.word	0x00020160


	//   ....[175]....
        /*0aa0*/ 	.word	0x00020170


	//   ....[176]....
        /*0aa4*/ 	.word	0x000201c0


	//   ....[177]....
        /*0aa8*/ 	.word	0x000201d0


	//   ....[178]....
        /*0aac*/ 	.word	0x00020220


	//   ....[179]....
        /*0ab0*/ 	.word	0x00020230


	//   ....[180]....
        /*0ab4*/ 	.word	0x00020240


	//   ....[181]....
        /*0ab8*/ 	.word	0x00020290


	//   ....[182]....
        /*0abc*/ 	.word	0x000204f0


	//   ....[183]....
        /*0ac0*/ 	.word	0x00020510


	//   ....[184]....
        /*0ac4*/ 	.word	0x00020520


	//   ....[185]....
        /*0ac8*/ 	.word	0x00020590


	//   ....[186]....
        /*0acc*/ 	.word	0x000205a0


	//   ....[187]....
        /*0ad0*/ 	.word	0x00020610


	//   ....[188]....
        /*0ad4*/ 	.word	0x00020620


	//   ....[189]....
        /*0ad8*/ 	.word	0x00020690


	//   ....[190]....
        /*0adc*/ 	.word	0x000206a0


	//   ....[191]....
        /*0ae0*/ 	.word	0x00020710


	//   ....[192]....
        /*0ae4*/ 	.word	0x00020720


	//   ....[193]....
        /*0ae8*/ 	.word	0x00020790


	//   ....[194]....
        /*0aec*/ 	.word	0x000207a0


	//   ....[195]....
        /*0af0*/ 	.word	0x00020810


	//   ....[196]....
        /*0af4*/ 	.word	0x00020820


	//   ....[197]....
        /*0af8*/ 	.word	0x00020830


	//   ....[198]....
        /*0afc*/ 	.word	0x00020dc0


	//   ....[199]....
        /*0b00*/ 	.word	0x00020e00


	//   ....[200]....
        /*0b04*/ 	.word	0x00020e40


	//   ....[201]....
        /*0b08*/ 	.word	0x00020e60


	//   ....[202]....
        /*0b0c*/ 	.word	0x00020e70


	//   ....[203]....
        /*0b10*/ 	.word	0x00020e90


	//   ....[204]....
        /*0b14*/ 	.word	0x00020f00


	//   ....[205]....
        /*0b18*/ 	.word	0x00020f20


	//   ....[206]....
        /*0b1c*/ 	.word	0x00020f80


	//   ....[207]....
        /*0b20*/ 	.word	0x00020fa0


	//   ....[208]....
        /*0b24*/ 	.word	0x00021000


	//   ....[209]....
        /*0b28*/ 	.word	0x00021020


	//   ....[210]....
        /*0b2c*/ 	.word	0x00021080


	//   ....[211]....
        /*0b30*/ 	.word	0x000210a0


	//   ....[212]....
        /*0b34*/ 	.word	0x000210f0


	//   ....[213]....
        /*0b38*/ 	.word	0x00021110


	//   ....[214]....
        /*0b3c*/ 	.word	0x00021550


	//   ....[215]....
        /*0b40*/ 	.word	0x00021580


	//   ....[216]....
        /*0b44*/ 	.word	0x000215e0


	//   ....[217]....
        /*0b48*/ 	.word	0x00021610


	//   ....[218]....
        /*0b4c*/ 	.word	0x00021640


	//   ....[219]....
        /*0b50*/ 	.word	0x00021670


	//   ....[220]....
        /*0b54*/ 	.word	0x000216a0


	//   ....[221]....
        /*0b58*/ 	.word	0x000216d0


	//   ....[222]....
        /*0b5c*/ 	.word	0x00021870


	//   ....[223]....
        /*0b60*/ 	.word	0x000218a0


	//   ....[224]....
        /*0b64*/ 	.word	0x000218d0


	//   ....[225]....
        /*0b68*/ 	.word	0x00021900


	//   ....[226]....
        /*0b6c*/ 	.word	0x00021930


	//   ....[227]....
        /*0b70*/ 	.word	0x00021960


	//   ....[228]....
        /*0b74*/ 	.word	0x00021a20


	//   ....[229]....
        /*0b78*/ 	.word	0x00021a40


	//   ....[230]....
        /*0b7c*/ 	.word	0x00021a60


	//   ....[231]....
        /*0b80*/ 	.word	0x00021ac0


	//   ....[232]....
        /*0b84*/ 	.word	0x000224e0


	//   ....[233]....
        /*0b88*/ 	.word	0x00022800


	//   ....[234]....
        /*0b8c*/ 	.word	0x00022890


	//   ....[235]....
        /*0b90*/ 	.word	0x00022930


	//   ....[236]....
        /*0b94*/ 	.word	0x000229c0


	//   ....[237]....
        /*0b98*/ 	.word	0x00022a60


	//   ....[238]....
        /*0b9c*/ 	.word	0x00022af0


	//   ....[239]....
        /*0ba0*/ 	.word	0x00022b90


	//   ....[240]....
        /*0ba4*/ 	.word	0x00022c20


	//   ....[241]....
        /*0ba8*/ 	.word	0x00022d10


	//   ....[242]....
        /*0bac*/ 	.word	0x00022da0


	//   ....[243]....
        /*0bb0*/ 	.word	0x00022e40


	//   ....[244]....
        /*0bb4*/ 	.word	0x00022ed0


	//   ....[245]....
        /*0bb8*/ 	.word	0x00022f70


	//   ....[246]....
        /*0bbc*/ 	.word	0x00023000


	//   ....[247]....
        /*0bc0*/ 	.word	0x000230a0


	//   ....[248]....
        /*0bc4*/ 	.word	0x00023130


	//   ....[249]....
        /*0bc8*/ 	.word	0x00023220


	//   ....[250]....
        /*0bcc*/ 	.word	0x000232b0


	//   ....[251]....
        /*0bd0*/ 	.word	0x00023340


	//   ....[252]....
        /*0bd4*/ 	.word	0x000233d0


	//   ....[253]....
        /*0bd8*/ 	.word	0x00023460


	//   ....[254]....
        /*0bdc*/ 	.word	0x000234f0


	//   ....[255]....
        /*0be0*/ 	.word	0x00023580


	//   ....[0]....
        /*0be4*/ 	.word	0x00023610


	//   ....[1]....
        /*0be8*/ 	.word	0x00023740


	//   ....[2]....
        /*0bec*/ 	.word	0x000237f0


	//   ....[3]....
        /*0bf0*/ 	.word	0x00023880


	//   ....[4]....
        /*0bf4*/ 	.word	0x000238d0


	//   ....[5]....
        /*0bf8*/ 	.word	0x00023920


	//   ....[6]....
        /*0bfc*/ 	.word	0x000239b0


	//   ....[7]....
        /*0c00*/ 	.word	0x00023a40


	//   ....[8]....
        /*0c04*/ 	.word	0x00023a90


	//   ....[9]....
        /*0c08*/ 	.word	0x00023ae0


	//   ....[10]....
        /*0c0c*/ 	.word	0x00023b70


	//   ....[11]....
        /*0c10*/ 	.word	0x00023c00


	//   ....[12]....
        /*0c14*/ 	.word	0x00023c50


	//   ....[13]....
        /*0c18*/ 	.word	0x00023ca0


	//   ....[14]....
        /*0c1c*/ 	.word	0x00023d30


	//   ....[15]....
        /*0c20*/ 	.word	0x00023dc0


	//   ....[16]....
        /*0c24*/ 	.word	0x00023e10


	//   ....[17]....
        /*0c28*/ 	.word	0x00023e60


	//   ....[18]....
        /*0c2c*/ 	.word	0x00023f50


	//   ....[19]....
        /*0c30*/ 	.word	0x00024000


	//   ....[20]....
        /*0c34*/ 	.word	0x00024080


	//   ....[21]....
        /*0c38*/ 	.word	0x00024110


	//   ....[22]....
        /*0c3c*/ 	.word	0x00024290


	//   ....[23]....
        /*0c40*/ 	.word	0x000243b0


	//   ....[24]....
        /*0c44*/ 	.word	0x00024430


	//   ....[25]....
        /*0c48*/ 	.word	0x00024480


	//   ....[26]....
        /*0c4c*/ 	.word	0x00024510


	//   ....[27]....
        /*0c50*/ 	.word	0x000245b0


	//   ....[28]....
        /*0c54*/ 	.word	0x00024630


	//   ....[29]....
        /*0c58*/ 	.word	0x000246a0


	//   ....[30]....
        /*0c5c*/ 	.word	0x00024810


	//   ....[31]....
        /*0c60*/ 	.word	0x00024940


	//   ....[32]....
        /*0c64*/ 	.word	0x000249b0


	//   ....[33]....
        /*0c68*/ 	.word	0x00024a00


	//   ....[34]....
        /*0c6c*/ 	.word	0x00024ce0


	//   ....[35]....
        /*0c70*/ 	.word	0x00024d30


	//   ....[36]....
        /*0c74*/ 	.word	0x00024dc0


	//   ....[37]....
        /*0c78*/ 	.word	0x00024e50


	//   ....[38]....
        /*0c7c*/ 	.word	0x00024ee0


	//   ....[39]....
        /*0c80*/ 	.word	0x00024f70


	//   ....[40]....
        /*0c84*/ 	.word	0x00025000


	//   ....[41]....
        /*0c88*/ 	.word	0x00025090


	//   ....[42]....
        /*0c8c*/ 	.word	0x00025110


	//   ....[43]....
        /*0c90*/ 	.word	0x00025160


	//   ....[44]....
        /*0c94*/ 	.word	0x000251f0


	//   ....[45]....
        /*0c98*/ 	.word	0x00025280


	//   ....[46]....
        /*0c9c*/ 	.word	0x00025300


	//   ....[47]....
        /*0ca0*/ 	.word	0x00025350


	//   ....[48]....
        /*0ca4*/ 	.word	0x000253e0


	//   ....[49]....
        /*0ca8*/ 	.word	0x00025470


	//   ....[50]....
        /*0cac*/ 	.word	0x00025500


	//   ....[51]....
        /*0cb0*/ 	.word	0x00025590


	//   ....[52]....
        /*0cb4*/ 	.word	0x00025620


	//   ....[53]....
        /*0cb8*/ 	.word	0x000256b0


	//   ....[54]....
        /*0cbc*/ 	.word	0x00025770


	//   ....[55]....
        /*0cc0*/ 	.word	0x00025a50


	//   ....[56]....
        /*0cc4*/ 	.word	0x00025b40


	//   ....[57]....
        /*0cc8*/ 	.word	0x00025be0


	//   ....[58]....
        /*0ccc*/ 	.word	0x00025c40


	//   ....[59]....
        /*0cd0*/ 	.word	0x00025d40


	//   ....[60]....
        /*0cd4*/ 	.word	0x00025db0


	//   ....[61]....
        /*0cd8*/ 	.word	0x00025eb0


	//   ....[62]....
        /*0cdc*/ 	.word	0x00025f20


	//   ....[63]....
        /*0ce0*/ 	.word	0x00026020


	//   ....[64]....
        /*0ce4*/ 	.word	0x00026090


	//   ....[65]....
        /*0ce8*/ 	.word	0x00026190


	//   ....[66]....
        /*0cec*/ 	.word	0x00026200


	//   ....[67]....
        /*0cf0*/ 	.word	0x00026300


	//   ....[68]....
        /*0cf4*/ 	.word	0x00026370


	//   ....[69]....
        /*0cf8*/ 	.word	0x00026470


	//   ....[70]....
        /*0cfc*/ 	.word	0x000264e0


	//   ....[71]....
        /*0d00*/ 	.word	0x00026580


	//   ....[72]....
        /*0d04*/ 	.word	0x00026680


	//   ....[73]....
        /*0d08*/ 	.word	0x000266f0


	//   ....[74]....
        /*0d0c*/ 	.word	0x00026770


	//   ....[75]....
        /*0d10*/ 	.word	0x00026830


	//   ....[76]....
        /*0d14*/ 	.word	0x000268b0


	//   ....[77]....
        /*0d18*/ 	.word	0x00026980


	//   ....[78]....
        /*0d1c*/ 	.word	0x00026a00


	//   ....[79]....
        /*0d20*/ 	.word	0x00026ad0


	//   ....[80]....
        /*0d24*/ 	.word	0x00026b50


	//   ....[81]....
        /*0d28*/ 	.word	0x00026c20


	//   ....[82]....
        /*0d2c*/ 	.word	0x00026ca0


	//   ....[83]....
        /*0d30*/ 	.word	0x00026d70


	//   ....[84]....
        /*0d34*/ 	.word	0x00026df0


	//   ....[85]....
        /*0d38*/ 	.word	0x00026eb0


	//   ....[86]....
        /*0d3c*/ 	.word	0x00026f30


	//   ....[87]....
        /*0d40*/ 	.word	0x00026fe0


	//   ....[88]....
        /*0d44*/ 	.word	0x00027110


	//   ....[89]....
        /*0d48*/ 	.word	0x000271b0


	//   ....[90]....
        /*0d4c*/ 	.word	0x00027220


	//   ....[91]....
        /*0d50*/ 	.word	0x000272e0


	//   ....[92]....
        /*0d54*/ 	.word	0x00027340


	//   ....[93]....
        /*0d58*/ 	.word	0x00027400


	//   ....[94]....
        /*0d5c*/ 	.word	0x00027460


	//   ....[95]....
        /*0d60*/ 	.word	0x00027520


	//   ....[96]....
        /*0d64*/ 	.word	0x00027580


	//   ....[97]....
        /*0d68*/ 	.word	0x00027640


	//   ....[98]....
        /*0d6c*/ 	.word	0x000276a0


	//   ....[99]....
        /*0d70*/ 	.word	0x00027760


	//   ....[100]....
        /*0d74*/ 	.word	0x000277c0


	//   ....[101]....
        /*0d78*/ 	.word	0x00027880


	//   ....[102]....
        /*0d7c*/ 	.word	0x000278e0


	//   ....[103]....
        /*0d80*/ 	.word	0x000279a0


	//   ....[104]....
        /*0d84*/ 	.word	0x00027a90


	//   ....[105]....
        /*0d88*/ 	.word	0x00027b30


	//   ....[106]....
        /*0d8c*/ 	.word	0x00027b90


	//   ....[107]....
        /*0d90*/ 	.word	0x00027c70


	//   ....[108]....
        /*0d94*/ 	.word	0x00027cd0


	//   ....[109]....
        /*0d98*/ 	.word	0x00027db0


	//   ....[110]....
        /*0d9c*/ 	.word	0x00027e10


	//   ....[111]....
        /*0da0*/ 	.word	0x00027ef0


	//   ....[112]....
        /*0da4*/ 	.word	0x00027f50


	//   ....[113]....
        /*0da8*/ 	.word	0x00028030


	//   ....[114]....
        /*0dac*/ 	.word	0x00028090


	//   ....[115]....
        /*0db0*/ 	.word	0x00028170


	//   ....[116]....
        /*0db4*/ 	.word	0x000281d0


	//   ....[117]....
        /*0db8*/ 	.word	0x000282b0


	//   ....[118]....
        /*0dbc*/ 	.word	0x00028310


	//   ....[119]....
        /*0dc0*/ 	.word	0x000283e0


	//   ....[120]....
        /*0dc4*/ 	.word	0x00028500


	//   ....[121]....
        /*0dc8*/ 	.word	0x000285b0


	//   ....[122]....
        /*0dcc*/ 	.word	0x00028660


	//   ....[123]....
        /*0dd0*/ 	.word	0x00028730


	//   ....[124]....
        /*0dd4*/ 	.word	0x00028790


	//   ....[125]....
        /*0dd8*/ 	.word	0x00028870


	//   ....[126]....
        /*0ddc*/ 	.word	0x000288d0


	//   ....[127]....
        /*0de0*/ 	.word	0x000289a0


	//   ....[128]....
        /*0de4*/ 	.word	0x00028a00


	//   ....[129]....
        /*0de8*/ 	.word	0x00028ad0


	//   ....[130]....
        /*0dec*/ 	.word	0x00028b30


	//   ....[131]....
        /*0df0*/ 	.word	0x00028c10


	//   ....[132]....
        /*0df4*/ 	.word	0x00028c70


	//   ....[133]....
        /*0df8*/ 	.word	0x00028d40


	//   ....[134]....
        /*0dfc*/ 	.word	0x00028da0


	//   ....[135]....
        /*0e00*/ 	.word	0x00028e60


	//   ....[136]....
        /*0e04*/ 	.word	0x00028ef0


	//   ....[137]....
        /*0e08*/ 	.word	0x00028f90


	//   ....[138]....
        /*0e0c*/ 	.word	0x00029110


	//   ....[139]....
        /*0e10*/ 	.word	0x00029180


	//   ....[140]....
        /*0e14*/ 	.word	0x000291f0


	//   ....[141]....
        /*0e18*/ 	.word	0x00029260


	//   ....[142]....
        /*0e1c*/ 	.word	0x000292d0


	//   ....[143]....
        /*0e20*/ 	.word	0x00029350


	//   ....[144]....
        /*0e24*/ 	.word	0x000293d0


	//   ....[145]....
        /*0e28*/ 	.word	0x00029460


	//   ....[146]....
        /*0e2c*/ 	.word	0x000294d0


	//   ....[147]....
        /*0e30*/ 	.word	0x00029540


	//   ....[148]....
        /*0e34*/ 	.word	0x000295b0


	//   ....[149]....
        /*0e38*/ 	.word	0x00029630


	//   ....[150]....
        /*0e3c*/ 	.word	0x000296a0


	//   ....[151]....
        /*0e40*/ 	.word	0x00029730


	//   ....[152]....
        /*0e44*/ 	.word	0x00029790


	//   ....[153]....
        /*0e48*/ 	.word	0x00029820


	//   ....[154]....
        /*0e4c*/ 	.word	0x00029950


	//----- nvinfo : EIATTR_REG_RECONFIG
	.align		4
.L_1083:
        /*0e50*/ 	.byte	0x01, 0x54
	.zero		2


	//----- nvinfo : EIATTR_SYSCALL_OFFSETS
	.align		4
        /*0e54*/ 	.byte	0x04, 0x46
        /*0e56*/ 	.short	(.L_1085 - .L_1084)


	//   ....[0]....
.L_1084:
        /*0e58*/ 	.word	0x00001cd0


	//   ....[1]....
        /*0e5c*/ 	.word	0x00001e20


	//   ....[2]....
        /*0e60*/ 	.word	0x000092f0


	//   ....[3]....
        /*0e64*/ 	.word	0x000095f0


	//   ....[4]....
        /*0e68*/ 	.word	0x0001def0


	//   ....[5]....
        /*0e6c*/ 	.word	0x0001e040


	//   ....[6]....
        /*0e70*/ 	.word	0x0001e130


	//   ....[7]....
        /*0e74*/ 	.word	0x0001f0a0


	//----- nvinfo : EIATTR_MBARRIER_INSTR_OFFSETS
	.align		4
.L_1085:
        /*0e78*/ 	.byte	0x04, 0x39
        /*0e7a*/ 	.short	(.L_1087 - .L_1086)


	//   ....[0]....
.L_1086:
        /*0e7c*/ 	.word	0x00000270
        /*0e80*/ 	.word	0x000000ff
        /*0e84*/ 	.word	0x00028800
        /*0e88*/ 	.short	0x0100
        /*0e8a*/ 	.byte	0x08
	.zero		1


	//   ....[1]....
        /*0e8c*/ 	.word	0x00000280
        /*0e90*/ 	.word	0x000000ff
        /*0e94*/ 	.word	0x00028820
        /*0e98*/ 	.short	0x0100
        /*0e9a*/ 	.byte	0x08
	.zero		1


	//   ....[2]....
        /*0e9c*/ 	.word	0x00000370
        /*0ea0*/ 	.word	0x000000ff
        /*0ea4*/ 	.word	0x00028830
        /*0ea8*/ 	.short	0x0100
        /*0eaa*/ 	.byte	0x08
	.zero		1


	//   ....[3]....
        /*0eac*/ 	.word	0x00000380
        /*0eb0*/ 	.word	0x000000ff
        /*0eb4*/ 	.word	0x00028840
        /*0eb8*/ 	.short	0x0100
        /*0eba*/ 	.byte	0x08
	.zero		1


	//   ....[4]....
        /*0ebc*/ 	.word	0x00000390
        /*0ec0*/ 	.word	0x000000ff
        /*0ec4*/ 	.word	0x00028838
        /*0ec8*/ 	.short	0x0100
        /*0eca*/ 	.byte	0x08
	.zero		1


	//   ....[5]....
        /*0ecc*/ 	.word	0x000003a0
        /*0ed0*/ 	.word	0x000000ff
        /*0ed4*/ 	.word	0x00028848
        /*0ed8*/ 	.short	0x0100
        /*0eda*/ 	.byte	0x08
	.zero		1


	//   ....[6]....
        /*0edc*/ 	.word	0x000004d0
        /*0ee0*/ 	.word	0x000000ff
        /*0ee4*/ 	.word	0x00028850
        /*0ee8*/ 	.short	0x0100
        /*0eea*/ 	.byte	0x08
	.zero		1


	//   ....[7]....
        /*0eec*/ 	.word	0x000004e0
        /*0ef0*/ 	.word	0x000000ff
        /*0ef4*/ 	.word	0x00028860
        /*0ef8*/ 	.short	0x0100
        /*0efa*/ 	.byte	0x08
	.zero		1


	//   ....[8]....
        /*0efc*/ 	.word	0x000004f0
        /*0f00*/ 	.word	0x000000ff
        /*0f04*/ 	.word	0x00028858
        /*0f08*/ 	.short	0x0100
        /*0f0a*/ 	.byte	0x08
	.zero		1


	//   ....[9]....
        /*0f0c*/ 	.word	0x00000500
        /*0f10*/ 	.word	0x000000ff
        /*0f14*/ 	.word	0x00028868
        /*0f18*/ 	.short	0x0100
        /*0f1a*/ 	.byte	0x08
	.zero		1


	//   ....[10]....
        /*0f1c*/ 	.word	0x000005f0
        /*0f20*/ 	.word	0x000000ff
        /*0f24*/ 	.word	0x00028870
        /*0f28*/ 	.short	0x0100
        /*0f2a*/ 	.byte	0x06
	.zero		1


	//   ....[11]....
        /*0f2c*/ 	.word	0x00000600
        /*0f30*/ 	.word	0x000000ff
        /*0f34*/ 	.word	0x00028880
        /*0f38*/ 	.short	0x0100
        /*0f3a*/ 	.byte	0x06
	.zero		1


	//   ....[12]....
        /*0f3c*/ 	.word	0x00000610
        /*0f40*/ 	.word	0x000000ff
        /*0f44*/ 	.word	0x00028878
        /*0f48*/ 	.short	0x0100
        /*0f4a*/ 	.byte	0x06
	.zero		1


	//   ....[13]....
        /*0f4c*/ 	.word	0x00000620
        /*0f50*/ 	.word	0x000000ff
        /*0f54*/ 	.word	0x00028888
        /*0f58*/ 	.short	0x0100
        /*0f5a*/ 	.byte	0x06
	.zero		1


	//   ....[14]....
        /*0f5c*/ 	.word	0x00000750
        /*0f60*/ 	.word	0x000000ff
        /*0f64*/ 	.word	0x00028890
        /*0f68*/ 	.short	0x0100
        /*0f6a*/ 	.byte	0x08
	.zero		1


	//   ....[15]....
        /*0f6c*/ 	.word	0x00000760
        /*0f70*/ 	.word	0x000000ff
        /*0f74*/ 	.word	0x000288a0
        /*0f78*/ 	.short	0x0100
        /*0f7a*/ 	.byte	0x08
	.zero		1


	//   ....[16]....
        /*0f7c*/ 	.word	0x00000770
        /*0f80*/ 	.word	0x000000ff
        /*0f84*/ 	.word	0x00028898
        /*0f88*/ 	.short	0x0100
        /*0f8a*/ 	.byte	0x08
	.zero		1


	//   ....[17]....
        /*0f8c*/ 	.word	0x00000780
        /*0f90*/ 	.word	0x000000ff
        /*0f94*/ 	.word	0x000288a8
        /*0f98*/ 	.short	0x0100
        /*0f9a*/ 	.byte	0x08
	.zero		1


	//   ....[18]....
        /*0f9c*/ 	.word	0x000008b0
        /*0fa0*/ 	.word	0x000000ff
        /*0fa4*/ 	.word	0x000288b0
        /*0fa8*/ 	.short	0x0100
        /*0faa*/ 	.byte	0x08
	.zero		1


	//   ....[19]....
        /*0fac*/ 	.word	0x000008c0
        /*0fb0*/ 	.word	0x000000ff
        /*0fb4*/ 	.word	0x000288c0
        /*0fb8*/ 	.short	0x0100
        /*0fba*/ 	.byte	0x08
	.zero		1


	//   ....[20]....
        /*0fbc*/ 	.word	0x000008d0
        /*0fc0*/ 	.word	0x000000ff
        /*0fc4*/ 	.word	0x000288b8
        /*0fc8*/ 	.short	0x0100
        /*0fca*/ 	.byte	0x08
	.zero		1


	//   ....[21]....
        /*0fcc*/ 	.word	0x000008e0
        /*0fd0*/ 	.word	0x000000ff
        /*0fd4*/ 	.word	0x000288c8
        /*0fd8*/ 	.short	0x0100
        /*0fda*/ 	.byte	0x08
	.zero		1


	//   ....[22]....
        /*0fdc*/ 	.word	0x00003470
        /*0fe0*/ 	.word	0x00000059
        /*0fe4*/ 	.word	0x00028890
        /*0fe8*/ 	.short	0x010a
        /*0fea*/ 	.byte	0x3f
	.zero		1


	//   ....[23]....
        /*0fec*/ 	.word	0x00005c60
        /*0ff0*/ 	.word	0x00000059
        /*0ff4*/ 	.word	0x00028890
        /*0ff8*/ 	.short	0x010a
        /*0ffa*/ 	.byte	0x3f
	.zero		1


	//   ....[24]....
        /*0ffc*/ 	.word	0x00007d50
        /*1000*/ 	.word	0x00000059
        /*1004*/ 	.word	0x00028890
        /*1008*/ 	.short	0x010a
        /*100a*/ 	.byte	0x3f
	.zero		1


	//   ....[25]....
        /*100c*/ 	.word	0x00008450
        /*1010*/ 	.word	0x0000000b
        /*1014*/ 	.word	0x00000000
        /*1018*/ 	.short	0x0101
        /*101a*/ 	.byte	0x3f
	.zero		1


	//   ....[26]....
        /*101c*/ 	.word	0x00008490
        /*1020*/ 	.word	0x00000059
        /*1024*/ 	.word	0x000288b0
        /*1028*/ 	.short	0x010a
        /*102a*/ 	.byte	0x3f
	.zero		1


	//   ....[27]....
        /*102c*/ 	.word	0x00008aa0
        /*1030*/ 	.word	0x00000059
        /*1034*/ 	.word	0x00000000
        /*1038*/ 	.short	0x0101
        /*103a*/ 	.byte	0x3f
	.zero		1


	//   ....[28]....
        /*103c*/ 	.word	0x00009380
        /*1040*/ 	.word	0x00000012
        /*1044*/ 	.word	0x00028800
        /*1048*/ 	.short	0x010a
        /*104a*/ 	.byte	0x3f
	.zero		1


	//   ....[29]....
        /*104c*/ 	.word	0x000093d0
        /*1050*/ 	.word	0x00000012
        /*1054*/ 	.word	0x00028800
        /*1058*/ 	.short	0x010a
        /*105a*/ 	.byte	0x3f
	.zero		1


	//   ....[30]....
        /*105c*/ 	.word	0x0000a600
        /*1060*/ 	.word	0x00000012
        /*1064*/ 	.word	0x00028800
        /*1068*/ 	.short	0x010a
        /*106a*/ 	.byte	0x3f
	.zero		1


	//   ....[31]....
        /*106c*/ 	.word	0x0000cd00
        /*1070*/ 	.word	0x00000012
        /*1074*/ 	.word	0x00028800
        /*1078*/ 	.short	0x010a
        /*107a*/ 	.byte	0x3f
	.zero		1


	//   ....[32]....
        /*107c*/ 	.word	0x0000e910
        /*1080*/ 	.word	0x00000000
        /*1084*/ 	.word	0x00028830
        /*1088*/ 	.short	0x010a
        /*108a*/ 	.byte	0x3f
	.zero		1


	//   ....[33]....
        /*108c*/ 	.word	0x0000e950
        /*1090*/ 	.word	0x00000000
        /*1094*/ 	.word	0x00028830
        /*1098*/ 	.short	0x010a
        /*109a*/ 	.byte	0x3f
	.zero		1


	//   ....[34]....
        /*109c*/ 	.word	0x00010a90
        /*10a0*/ 	.word	0x00000000
        /*10a4*/ 	.word	0x00000000
        /*10a8*/ 	.short	0x0101
        /*10aa*/ 	.byte	0x3f
	.zero		1


	//   ....[35]....
        /*10ac*/ 	.word	0x000116a0
        /*10b0*/ 	.word	0x00000007
        /*10b4*/ 	.word	0x00028830
        /*10b8*/ 	.short	0x010a
        /*10ba*/ 	.byte	0x3f
	.zero		1


	//   ....[36]....
        /*10bc*/ 	.word	0x000116f0
        /*10c0*/ 	.word	0x00000007
        /*10c4*/ 	.word	0x00028830
        /*10c8*/ 	.short	0x010a
        /*10ca*/ 	.byte	0x3f
	.zero		1


	//   ....[37]....
        /*10cc*/ 	.word	0x00011b30
        /*10d0*/ 	.word	0x00000007
        /*10d4*/ 	.word	0x00028850
        /*10d8*/ 	.short	0x010a
        /*10da*/ 	.byte	0x3f
	.zero		1


	//   ....[38]....
        /*10dc*/ 	.word	0x00011b70
        /*10e0*/ 	.word	0x00000007
        /*10e4*/ 	.word	0x00028850
        /*10e8*/ 	.short	0x010a
        /*10ea*/ 	.byte	0x3f
	.zero		1


	//   ....[39]....
        /*10ec*/ 	.word	0x000140c0
        /*10f0*/ 	.word	0x00000000
        /*10f4*/ 	.word	0x00000000
        /*10f8*/ 	.short	0x0101
        /*10fa*/ 	.byte	0x3f
	.zero		1


	//   ....[40]....
        /*10fc*/ 	.word	0x00014350
        /*1100*/ 	.word	0x0000000d
        /*1104*/ 	.word	0x00000000
        /*1108*/ 	.short	0x0101
        /*110a*/ 	.byte	0x3f
	.zero		1


	//   ....[41]....
        /*110c*/ 	.word	0x00014a50
        /*1110*/ 	.word	0x00000007
        /*1114*/ 	.word	0x00028830
        /*1118*/ 	.short	0x010a
        /*111a*/ 	.byte	0x3f
	.zero		1


	//   ....[42]....
        /*111c*/ 	.word	0x00014aa0
        /*1120*/ 	.word	0x00000007
        /*1124*/ 	.word	0x00028830
        /*1128*/ 	.short	0x010a
        /*112a*/ 	.byte	0x3f
	.zero		1


	//   ....[43]....
        /*112c*/ 	.word	0x00014eb0
        /*1130*/ 	.word	0x00000007
        /*1134*/ 	.word	0x00028850
        /*1138*/ 	.short	0x010a
        /*113a*/ 	.byte	0x3f
	.zero		1


	//   ....[44]....
        /*113c*/ 	.word	0x00014ef0
        /*1140*/ 	.word	0x00000007
        /*1144*/ 	.word	0x00028850
        /*1148*/ 	.short	0x010a
        /*114a*/ 	.byte	0x3f
	.zero		1


	//   ....[45]....
        /*114c*/ 	.word	0x00016560
        /*1150*/ 	.word	0x0000002b
        /*1154*/ 	.word	0x00000000
        /*1158*/ 	.short	0x0101
        /*115a*/ 	.byte	0x3f
	.zero		1


	//   ....[46]....
        /*115c*/ 	.word	0x00016d90
        /*1160*/ 	.word	0x0000000b
        /*1164*/ 	.word	0x00000000
        /*1168*/ 	.short	0x0101
        /*116a*/ 	.byte	0x3f
	.zero		1


	//   ....[47]....
        /*116c*/ 	.word	0x000173e0
        /*1170*/ 	.word	0x0000000b
        /*1174*/ 	.word	0x00028850
        /*1178*/ 	.short	0x010a
        /*117a*/ 	.byte	0x3f
	.zero		1


	//   ....[48]....
        /*117c*/ 	.word	0x00017460
        /*1180*/ 	.word	0x0000000b
        /*1184*/ 	.word	0x00028850
        /*1188*/ 	.short	0x010a
        /*118a*/ 	.byte	0x3f
	.zero		1


	//   ....[49]....
        /*118c*/ 	.word	0x00017a80
        /*1190*/ 	.word	0x00000004
        /*1194*/ 	.word	0x00000000
        /*1198*/ 	.short	0x0101
        /*119a*/ 	.byte	0x3f
	.zero		1


	//   ....[50]....
        /*119c*/ 	.word	0x00018f90
        /*11a0*/ 	.word	0x00000000
        /*11a4*/ 	.word	0x00000000
        /*11a8*/ 	.short	0x0101
        /*11aa*/ 	.byte	0x3f
	.zero		1


	//   ....[51]....
        /*11ac*/ 	.word	0x000197f0
        /*11b0*/ 	.word	0x00000004
        /*11b4*/ 	.word	0x00000000
        /*11b8*/ 	.short	0x0101
        /*11ba*/ 	.byte	0x3f
	.zero		1


	//   ....[52]....
        /*11bc*/ 	.word	0x0001ca50
        /*11c0*/ 	.word	0x00000016
        /*11c4*/ 	.word	0x00028820
        /*11c8*/ 	.short	0x010a
        /*11ca*/ 	.byte	0x3f
	.zero		1


	//   ....[53]....
        /*11cc*/ 	.word	0x0001cae0
        /*11d0*/ 	.word	0x00000008
        /*11d4*/ 	.word	0x000288a0
        /*11d8*/ 	.short	0x010a
        /*11da*/ 	.byte	0x3f
	.zero		1


	//   ....[54]....
        /*11dc*/ 	.word	0x0001ce40
        /*11e0*/ 	.word	0x00000008
        /*11e4*/ 	.word	0x000288c0
        /*11e8*/ 	.short	0x010a
        /*11ea*/ 	.byte	0x3f
	.zero		1


	//   ....[55]....
        /*11ec*/ 	.word	0x0001d270
        /*11f0*/ 	.word	0x0000000b
        /*11f4*/ 	.word	0x000288a0
        /*11f8*/ 	.short	0x010a
        /*11fa*/ 	.byte	0x3f
	.zero		1


	//   ....[56]....
        /*11fc*/ 	.word	0x0001d5b0
        /*1200*/ 	.word	0x0000000b
        /*1204*/ 	.word	0x000288c0
        /*1208*/ 	.short	0x010a
        /*120a*/ 	.byte	0x3f
	.zero		1


	//   ....[57]....
        /*120c*/ 	.word	0x0001e620
        /*1210*/ 	.word	0x00000007
        /*1214*/ 	.word	0x00028840
        /*1218*/ 	.short	0x010a
        /*121a*/ 	.byte	0x3f
	.zero		1


	//   ....[58]....
        /*121c*/ 	.word	0x0001ed80
        /*1220*/ 	.word	0x00000007
        /*1224*/ 	.word	0x00028830
        /*1228*/ 	.short	0x0107
        /*122a*/ 	.byte	0x3f
	.zero		1


	//   ....[59]....
        /*122c*/ 	.word	0x0001ee50
        /*1230*/ 	.word	0x00000007
        /*1234*/ 	.word	0x00028830
        /*1238*/ 	.short	0x0101
        /*123a*/ 	.byte	0x3f
	.zero		1


	//   ....[60]....
        /*123c*/ 	.word	0x0001f960
        /*1240*/ 	.word	0x00000016
        /*1244*/ 	.word	0x00028800
        /*1248*/ 	.short	0x0107
        /*124a*/ 	.byte	0x3f
	.zero		1


	//   ....[61]....
        /*124c*/ 	.word	0x0001fa70
        /*1250*/ 	.word	0x00000016
        /*1254*/ 	.word	0x00028800
        /*1258*/ 	.short	0x0101
        /*125a*/ 	.byte	0x3f
	.zero		1


	//   ....[62]....
        /*125c*/ 	.word	0x0001fa90
        /*1260*/ 	.word	0x00000016
        /*1264*/ 	.word	0x00028820
        /*1268*/ 	.short	0x010a
        /*126a*/ 	.byte	0x3f
	.zero		1


	//   ....[63]....
        /*126c*/ 	.word	0x0001fe20
        /*1270*/ 	.word	0x00000006
        /*1274*/ 	.word	0x00028840
        /*1278*/ 	.short	0x010a
        /*127a*/ 	.byte	0x3f
	.zero		1


	//   ....[64]....
        /*127c*/ 	.word	0x00020320
        /*1280*/ 	.word	0x00000006
        /*1284*/ 	.word	0x00028830
        /*1288*/ 	.short	0x0107
        /*128a*/ 	.byte	0x3f
	.zero		1


	//   ....[65]....
        /*128c*/ 	.word	0x000203e0
        /*1290*/ 	.word	0x00000006
        /*1294*/ 	.word	0x00028830
        /*1298*/ 	.short	0x0101
        /*129a*/ 	.byte	0x3f
	.zero		1


	//   ....[66]....
        /*129c*/ 	.word	0x00020440
        /*12a0*/ 	.word	0x00000006
        /*12a4*/ 	.word	0x00028860
        /*12a8*/ 	.short	0x010a
        /*12aa*/ 	.byte	0x3f
	.zero		1


	//   ....[67]....
        /*12ac*/ 	.word	0x00020970
        /*12b0*/ 	.word	0x00000006
        /*12b4*/ 	.word	0x00028850
        /*12b8*/ 	.short	0x0107
        /*12ba*/ 	.byte	0x3f
	.zero		1


	//   ....[68]....
        /*12bc*/ 	.word	0x00020b10
        /*12c0*/ 	.word	0x00000006
        /*12c4*/ 	.word	0x00028850
        /*12c8*/ 	.short	0x0101
        /*12ca*/ 	.byte	0x3f
	.zero		1


	//   ....[69]....
        /*12cc*/ 	.word	0x00020d20
        /*12d0*/ 	.word	0x00000000
        /*12d4*/ 	.word	0x00028860
        /*12d8*/ 	.short	0x010a
        /*12da*/ 	.byte	0x3f
	.zero		1


	//   ....[70]....
        /*12dc*/ 	.word	0x00021250
        /*12e0*/ 	.word	0x00000000
        /*12e4*/ 	.word	0x00028850
        /*12e8*/ 	.short	0x0107
        /*12ea*/ 	.byte	0x3f
	.zero		1


	//   ....[71]....
        /*12ec*/ 	.word	0x00021310
        /*12f0*/ 	.word	0x00000000
        /*12f4*/ 	.word	0x00028850
        /*12f8*/ 	.short	0x0101
        /*12fa*/ 	.byte	0x3f
	.zero		1


	//   ....[72]....
        /*12fc*/ 	.word	0x00022460
        /*1300*/ 	.word	0x00000004
        /*1304*/ 	.word	0x00028820
        /*1308*/ 	.short	0x010a
        /*130a*/ 	.byte	0x3f
	.zero		1


	//   ....[73]....
        /*130c*/ 	.word	0x000225d0
        /*1310*/ 	.word	0x00000005
        /*1314*/ 	.word	0x00028840
        /*1318*/ 	.short	0x010a
        /*131a*/ 	.byte	0x3f
	.zero		1


	//   ....[74]....
        /*131c*/ 	.word	0x00022670
        /*1320*/ 	.word	0x00000019
        /*1324*/ 	.word	0x00028840
        /*1328*/ 	.short	0x010a
        /*132a*/ 	.byte	0x3f
	.zero		1


	//   ....[75]....
        /*132c*/ 	.word	0x000226b0
        /*1330*/ 	.word	0x00000005
        /*1334*/ 	.word	0x00028860
        /*1338*/ 	.short	0x010a
        /*133a*/ 	.byte	0x3f
	.zero		1


	//   ....[76]....
        /*133c*/ 	.word	0x000226f0
        /*1340*/ 	.word	0x00000019
        /*1344*/ 	.word	0x00028860
        /*1348*/ 	.short	0x010a
        /*134a*/ 	.byte	0x3f
	.zero		1


	//   ....[77]....
        /*134c*/ 	.word	0x00022750
        /*1350*/ 	.word	0x00000059
        /*1354*/ 	.word	0x00028890
        /*1358*/ 	.short	0x010a
        /*135a*/ 	.byte	0x3f
	.zero		1


	//   ....[78]....
        /*135c*/ 	.word	0x00022c60
        /*1360*/ 	.word	0x00000059
        /*1364*/ 	.word	0x00028890
        /*1368*/ 	.short	0x010a
        /*136a*/ 	.byte	0x3f
	.zero		1


	//   ....[79]....
        /*136c*/ 	.word	0x00023170
        /*1370*/ 	.word	0x00000059
        /*1374*/ 	.word	0x00028890
        /*1378*/ 	.short	0x010a
        /*137a*/ 	.byte	0x3f
	.zero		1


	//   ....[80]....
        /*137c*/ 	.word	0x00023640
        /*1380*/ 	.word	0x00000059
        /*1384*/ 	.word	0x000288b0
        /*1388*/ 	.short	0x010a
        /*138a*/ 	.byte	0x3f
	.zero		1


	//   ....[81]....
        /*138c*/ 	.word	0x00023e90
        /*1390*/ 	.word	0x00000012
        /*1394*/ 	.word	0x00028800
        /*1398*/ 	.short	0x010a
        /*139a*/ 	.byte	0x3f
	.zero		1


	//   ....[82]....
        /*139c*/ 	.word	0x00024a60
        /*13a0*/ 	.word	0x00000012
        /*13a4*/ 	.word	0x00028800
        /*13a8*/ 	.short	0x010a
        /*13aa*/ 	.byte	0x3f
	.zero		1


	//   ....[83]....
        /*13ac*/ 	.word	0x00024ab0
        /*13b0*/ 	.word	0x00000000
        /*13b4*/ 	.word	0x00028830
        /*13b8*/ 	.short	0x010a
        /*13ba*/ 	.byte	0x3f
	.zero		1


	//   ....[84]....
        /*13bc*/ 	.word	0x00024b00
        /*13c0*/ 	.word	0x00000007
        /*13c4*/ 	.word	0x00028830
        /*13c8*/ 	.short	0x010a
        /*13ca*/ 	.byte	0x3f
	.zero		1


	//   ....[85]....
        /*13cc*/ 	.word	0x00024b50
        /*13d0*/ 	.word	0x00000007
        /*13d4*/ 	.word	0x00028850
        /*13d8*/ 	.short	0x010a
        /*13da*/ 	.byte	0x3f
	.zero		1


	//   ....[86]....
        /*13dc*/ 	.word	0x00024ba0
        /*13e0*/ 	.word	0x00000007
        /*13e4*/ 	.word	0x00028830
        /*13e8*/ 	.short	0x010a
        /*13ea*/ 	.byte	0x3f
	.zero		1


	//   ....[87]....
        /*13ec*/ 	.word	0x00024bf0
        /*13f0*/ 	.word	0x00000007
        /*13f4*/ 	.word	0x00028850
        /*13f8*/ 	.short	0x010a
        /*13fa*/ 	.byte	0x3f
	.zero		1


	//   ....[88]....
        /*13fc*/ 	.word	0x00024c40
        /*1400*/ 	.word	0x0000000b
        /*1404*/ 	.word	0x00028850
        /*1408*/ 	.short	0x010a
        /*140a*/ 	.byte	0x3f
	.zero		1


	//   ....[89]....
        /*140c*/ 	.word	0x00025830
        /*1410*/ 	.word	0x00000016
        /*1414*/ 	.word	0x00028820
        /*1418*/ 	.short	0x010a
        /*141a*/ 	.byte	0x3f
	.zero		1


	//   ....[90]....
        /*141c*/ 	.word	0x00025880
        /*1420*/ 	.word	0x00000008
        /*1424*/ 	.word	0x000288a0
        /*1428*/ 	.short	0x010a
        /*142a*/ 	.byte	0x3f
	.zero		1


	//   ....[91]....
        /*142c*/ 	.word	0x000258d0
        /*1430*/ 	.word	0x00000008
        /*1434*/ 	.word	0x000288c0
        /*1438*/ 	.short	0x010a
        /*143a*/ 	.byte	0x3f
	.zero		1


	//   ....[92]....
        /*143c*/ 	.word	0x00025920
        /*1440*/ 	.word	0x0000000b
        /*1444*/ 	.word	0x000288a0
        /*1448*/ 	.short	0x010a
        /*144a*/ 	.byte	0x3f
	.zero		1


	//   ....[93]....
        /*144c*/ 	.word	0x00025970
        /*1450*/ 	.word	0x0000000b
        /*1454*/ 	.word	0x000288c0
        /*1458*/ 	.short	0x010a
        /*145a*/ 	.byte	0x3f
	.zero		1


	//   ....[94]....
        /*145c*/ 	.word	0x00025a90
        /*1460*/ 	.word	0x00000007
        /*1464*/ 	.word	0x00028840
        /*1468*/ 	.short	0x010a
        /*146a*/ 	.byte	0x3f
	.zero		1


	//   ....[95]....
        /*146c*/ 	.word	0x00027010
        /*1470*/ 	.word	0x00000016
        /*1474*/ 	.word	0x00028820
        /*1478*/ 	.short	0x010a
        /*147a*/ 	.byte	0x3f
	.zero		1


	//   ....[96]....
        /*147c*/ 	.word	0x00027060
        /*1480*/ 	.word	0x00000006
        /*1484*/ 	.word	0x00028840
        /*1488*/ 	.short	0x010a
        /*148a*/ 	.byte	0x3f
	.zero		1


	//   ....[97]....
        /*148c*/ 	.word	0x000279e0
        /*1490*/ 	.word	0x00000006
        /*1494*/ 	.word	0x00028860
        /*1498*/ 	.short	0x010a
        /*149a*/ 	.byte	0x3f
	.zero		1


	//   ....[98]....
        /*149c*/ 	.word	0x00028450
        /*14a0*/ 	.word	0x00000000
        /*14a4*/ 	.word	0x00028860
        /*14a8*/ 	.short	0x010a
        /*14aa*/ 	.byte	0x3f
	.zero		1


	//   ....[99]....
        /*14ac*/ 	.word	0x00029870
        /*14b0*/ 	.word	0x00000004
        /*14b4*/ 	.word	0x00028820
        /*14b8*/ 	.short	0x010a
        /*14ba*/ 	.byte	0x3f
	.zero		1


	//   ....[100]....
        /*14bc*/ 	.word	0x00029a10
        /*14c0*/ 	.word	0x00000005
        /*14c4*/ 	.word	0x00028840
        /*14c8*/ 	.short	0x010a
        /*14ca*/ 	.byte	0x3f
	.zero		1


	//   ....[101]....
        /*14cc*/ 	.word	0x00029a60
        /*14d0*/ 	.word	0x00000019
        /*14d4*/ 	.word	0x00028840
        /*14d8*/ 	.short	0x010a
        /*14da*/ 	.byte	0x3f
	.zero		1


	//   ....[102]....
        /*14dc*/ 	.word	0x00029ab0
        /*14e0*/ 	.word	0x00000005
        /*14e4*/ 	.word	0x00028860
        /*14e8*/ 	.short	0x010a
        /*14ea*/ 	.byte	0x3f
	.zero		1


	//----- nvinfo : EIATTR_NUM_MBARRIERS
	.align		4
.L_1087:
        /*14ec*/ 	.byte	0x03, 0x38
        /*14ee*/ 	.short	0x0016


	//----- nvinfo : EIATTR_EXIT_INSTR_OFFSETS
	.align		4
        /*14f0*/ 	.byte	0x04, 0x1c
        /*14f2*/ 	.short	(.L_1089 - .L_1088)


	//   ....[0]....
.L_1088:
        /*14f4*/ 	.word	0x00022740


	//----- nvinfo : EIATTR_MAX_THREADS
	.align		4
.L_1089:
        /*14f8*/ 	.byte	0x04, 0x05
        /*14fa*/ 	.short	(.L_1091 - .L_1090)
.L_1090:
        /*14fc*/ 	.word	0x00000180
        /*1500*/ 	.word	0x00000001
        /*1504*/ 	.word	0x00000001


	//----- nvinfo : EIATTR_CRS_STACK_SIZE
	.align		4
.L_1091:
        /*1508*/ 	.byte	0x04, 0x1e
        /*150a*/ 	.short	(.L_1093 - .L_1092)
.L_1092:
        /*150c*/ 	.word	0x00000000


	//----- nvinfo : EIATTR_CBANK_PARAM_SIZE
	.align		4
.L_1093:
        /*1510*/ 	.byte	0x03, 0x19
        /*1512*/ 	.short	0x0af0


	//----- nvinfo : EIATTR_PARAM_CBANK
	.align		4
        /*1514*/ 	.byte	0x04, 0x0a
        /*1516*/ 	.short	(.L_1095 - .L_1094)
	.align		4
.L_1094:
        /*1518*/ 	.word	index@(.nv.constant0._ZN7cutlass13device_kernelIN5flash11enable_sm90INS1_16FlashAttnFwdSm90INS1_25CollectiveMainloopFwdSm90ILi2EN4cute5tupleIJNS5_1CILi1EEES8_S8_EEENS6_IJNS7_ILi128EEESA_SA_EEELi128ENS_10bfloat16_tEfNS_4arch4Sm90ELb1ELb0ELb1ELb1ELb1ELb1ELb0ELb1ELb1ELb1ELb1ELb0EEENS1_21CollectiveEpilogueFwdISB_S9_SC_SE_Li256ELb1ELb1ELb1ELb0EEENS1_36VarlenDynamicPersistentTileSchedulerILi128ELi128ELi256ELi128ELb1ELb1ELb1ELb1ELb1ELb1EEEEEEEEEvNT_6ParamsE)
        /*151c*/ 	.short	0x0210
        /*151e*/ 	.short	0x0af0


	//----- nvinfo : EIATTR_SW_WAR
	.align		4
.L_1095:
        /*1520*/ 	.byte	0x04, 0x36
        /*1522*/ 	.short	(.L_1097 - .L_1096)
.L_1096:
        /*1524*/ 	.word	0x00000008
.L_1097:


//--------------------- .nv.info._ZN7cutlass13device_kernelIN5flash11enable_sm90INS1_16FlashAttnFwdSm90INS1_25CollectiveMainloopFwdSm90ILi2EN4cute5tupleIJNS5_1CILi1EEES8_S8_EEENS6_IJNS7_ILi192EEENS7_ILi128EEENS7_ILi96EEEEEELi96ENS_10bfloat16_tEfNS_4arch4Sm90ELb0ELb0ELb1ELb0ELb1ELb0ELb0ELb0ELb1ELb1ELb1ELb0EEENS1_21CollectiveEpilogueFwdINS6_IJSA_SC_SB_EEES9_SE_SG_Li384ELb0ELb1ELb1ELb0EEENS1_19SingleTileSchedulerILb0ELb1ELb1ELi192EEEEEEEEEvNT_6ParamsE --------------------------
	.section	.nv.info._ZN7cutlass13device_kernelIN5flash11enable_sm90INS1_16FlashAttnFwdSm90INS1_25CollectiveMainloopFwdSm90ILi2EN4cute5tupleIJNS5_1CILi1EEES8_S8_EEENS6_IJNS7_ILi192EEENS7_ILi128EEENS7_ILi96EEEEEELi96ENS_10bfloat16_tEfNS_4arch4Sm90ELb0ELb0ELb1ELb0ELb1ELb0ELb0ELb0ELb1ELb1ELb1ELb0EEENS1_21CollectiveEpilogueFwdINS6_IJSA_SC_SB_EEES9_SE_SG_Li384ELb0ELb1ELb1ELb0EEENS1_19SingleTileSchedulerILb0ELb1ELb1ELi192EEEEEEEEEvNT_6ParamsE,"",@"SHT_CUDA_INFO"
	.sectionflags	@""
	.align	4


	//----- nvinfo : EIATTR_CUDA_API_VERSION
	.align		4
        /*0000*/ 	.byte	0x04, 0x37
        /*0002*/ 	.short	(.L_1099 - .L_1098)
.L_1098:
        /*0004*/ 	.word	0x00000082


	//----- nvinfo : EIATTR_KPARAM_INFO
	.align		4
.L_1099:
        /*0008*/ 	.byte	0x04, 0x17
        /*000a*/ 	.short	(.L_1101 - .L_1100)
.L_1100:
        /*000c*/ 	.word	0x00000000
        /*0010*/ 	.short	0x0000
        /*0012*/ 	.short	0x0070
        /*0014*/ 	.byte	0x00, 0xf0, 0x01, 0x28


	//----- nvinfo : EIATTR_SPARSE_MMA_MASK
	.align		4
.L_1101:
        /*0018*/ 	.byte	0x03, 0x50
        /*001a*/ 	.short	0x0000


	//----- nvinfo : EIATTR_MAXREG_COUNT
	.align		4
        /*001c*/ 	.byte	0x03, 0x1b
        /*001e*/ 	.short	0x0080


	//----- nvinfo : EIATTR_NUM_BARRIERS
	.align		4
        /*0020*/ 	.byte	0x02, 0x4c
        /*0022*/ 	.byte	0x10
	.zero		1


	//----- nvinfo : EIATTR_EXTERNS
	.align		4
        /*0024*/ 	.byte	0x04, 0x0f
        /*0026*/ 	.short	(.L_1103 - .L_1102)


	//   ....[0]....
	.align		4
.L_1102:
        /*0028*/ 	.word	index@(__assertfail)


	//----- nvinfo : EIATTR_ANNOTATIONS
	.align		4
.L_1103:
        /*002c*/ 	.byte	0x04, 0x55
        /*002e*/ 	.short	(.L_1105 - .L_1104)


	//   ....[0]....
.L_1104:
        /*0030*/ 	.word	0x00000001
        /*0034*/ 	.byte	0x00, 0x94, 0x00, 0x00, 0x01, 0x00, 0x00, 0x00, 0x10, 0x94, 0x00, 0x00, 0x01, 0x00, 0x00, 0x00
        /*0044*/ 	.byte	0x80, 0xab, 0x00, 0x00, 0x01, 0x00, 0x00, 0x00, 0xa0, 0xab, 0x00, 0x00


	//----- nvinfo : EIATTR_MERCURY_ISA_VERSION
	.align		4
.L_1105:
        /*0050*/ 	.byte	0x03, 0x5f
        /*0052*/ 	.short	0x0101


	//----- nvinfo : EIATTR_INT_WARP_WIDE_INSTR_OFFSETS
	.align		4
        /*0054*/ 	.byte	0x04, 0x31
        /*0056*/ 	.short	(.L_1107 - .L_1106)


	//   ....[0]....
.L_1106:
        /*0058*/ 	.word	0x000000c0


	//   ....[1]....
        /*005c*/ 	.word	0x000000d0


	//   ....[2]....
        /*0060*/ 	.word	0x00000170


	//----- nvinfo : EIATTR_COOP_GROUP_MASK_REGIDS
	.align		4
.L_1107:
        /*0064*/ 	.byte	0x04, 0x29
        /*0066*/ 	.short	(.L_1109 - .L_1108)


	//   ....[0]....
.L_1108:
        /*0068*/ 	.word	0xffffffff


	//   ....[1]....
        /*006c*/ 	.word	0xffffffff


	//   ....[2]....
        /*0070*/ 	.word	0xffffffff


	//   ....[3]....
        /*0074*/ 	.word	0xffffffff


	//   ....[4]....
        /*0078*/ 	.word	0xffffffff


	//   ....[5]....
        /*007c*/ 	.word	0xffffffff


	//   ....[6]....
        /*0080*/ 	.word	0xffffffff


	//   ....[7]....
        /*0084*/ 	.word	0xffffffff


	//   ....[8]....
        /*0088*/ 	.word	0xffffffff


	//   ....[9]....
        /*008c*/ 	.word	0xffffffff


	//   ....[10]....
        /*0090*/ 	.word	0xffffffff


	//   ....[11]....
        /*0094*/ 	.word	0xffffffff


	//   ....[12]....
        /*0098*/ 	.word	0xffffffff


	//   ....[13]....
        /*009c*/ 	.word	0xffffffff


	//   ....[14]....
        /*00a0*/ 	.word	0xffffffff


	//   ....[15]....
        /*00a4*/ 	.word	0xffffffff


	//   ....[16]....
        /*00a8*/ 	.word	0xffffffff


	//   ....[17]....
        /*00ac*/ 	.word	0xffffffff


	//   ....[18]....
        /*00b0*/ 	.word	0xffffffff


	//   ....[19]....
        /*00b4*/ 	.word	0xffffffff


	//   ....[20]....
        /*00b8*/ 	.word	0xffffffff


	//   ....[21]....
        /*00bc*/ 	.word	0xffffffff


	//   ....[22]....
        /*00c0*/ 	.word	0xffffffff


	//   ....[23]....
        /*00c4*/ 	.word	0xffffffff


	//   ....[24]....
        /*00c8*/ 	.word	0xffffffff


	//   ....[25]....
        /*00cc*/ 	.word	0xffffffff


	//   ....[26]....
        /*00d0*/ 	.word	0xffffffff


	//   ....[27]....
        /*00d4*/ 	.word	0xffffffff


	//   ....[28]....
        /*00d8*/ 	.word	0xffffffff


	//   ....[29]....
        /*00dc*/ 	.word	0xffffffff


	//   ....[30]....
        /*00e0*/ 	.word	0xffffffff


	//   ....[31]....
        /*00e4*/ 	.word	0xffffffff


	//   ....[32]....
        /*00e8*/ 	.word	0xffffffff


	//   ....[33]....
        /*00ec*/ 	.word	0xffffffff


	//   ....[34]....
        /*00f0*/ 	.word	0xffffffff


	//   ....[35]....
        /*00f4*/ 	.word	0xffffffff


	//   ....[36]....
        /*00f8*/ 	.word	0xffffffff


	//   ....[37]....
        /*00fc*/ 	.word	0xffffffff


	//   ....[38]....
        /*0100*/ 	.word	0xffffffff


	//   ....[39]....
        /*0104*/ 	.word	0xffffffff


	//   ....[40]....
        /*0108*/ 	.word	0xffffffff


	//   ....[41]....
        /*010c*/ 	.word	0xffffffff


	//   ....[42]....
        /*0110*/ 	.word	0xffffffff


	//   ....[43]....
        /*0114*/ 	.word	0xffffffff


	//   ....[44]....
        /*0118*/ 	.word	0xffffffff


	//   ....[45]....
        /*011c*/ 	.word	0xffffffff


	//   ....[46]....
        /*0120*/ 	.word	0xffffffff


	//   ....[47]....
        /*0124*/ 	.word	0xffffffff


	//   ....[48]....
        /*0128*/ 	.word	0xffffffff


	//   ....[49]....
        /*012c*/ 	.word	0xffffffff


	//   ....[50]....
        /*0130*/ 	.word	0xffffffff


	//   ....[51]....
        /*0134*/ 	.word	0xffffffff


	//   ....[52]....
        /*0138*/ 	.word	0xffffffff


	//   ....[53]....
        /*013c*/ 	.word	0xffffffff


	//   ....[54]....
        /*0140*/ 	.word	0xffffffff


	//   ....[55]....
        /*0144*/ 	.word	0xffffffff


	//   ....[56]....
        /*0148*/ 	.word	0xffffffff


	//   ....[57]....
        /*014c*/ 	.word	0xffffffff


	//   ....[58]....
        /*0150*/ 	.word	0xffffffff


	//   ....[59]....
        /*0154*/ 	.word	0xffffffff


	//   ....[60]....
        /*0158*/ 	.word	0xffffffff


	//   ....[61]....
        /*015c*/ 	.word	0xffffffff


	//   ....[62]....
        /*0160*/ 	.word	0xffffffff


	//   ....[63]....
        /*0164*/ 	.word	0xffffffff


	//   ....[64]....
        /*0168*/ 	.word	0xffffffff


	//   ....[65]....
        /*016c*/ 	.word	0xffffffff


	//   ....[66]....
        /*0170*/ 	.word	0xffffffff


	//   ....[67]....
        /*0174*/ 	.word	0xffffffff


	//   ....[68]....
        /*0178*/ 	.word	0xffffffff


	//   ....[69]....
        /*017c*/ 	.word	0xffffffff


	//   ....[70]....
        /*0180*/ 	.word	0xffffffff


	//   ....[71]....
        /*0184*/ 	.word	0xffffffff


	//   ....[72]....
        /*0188*/ 	.word	0xffffffff


	//   ....[73]....
        /*018c*/ 	.word	0xffffffff


	//   ....[74]....
        /*0190*/ 	.word	0xffffffff


	//   ....[75]....
        /*0194*/ 	.word	0x0500000f


	//   ....[76]....
        /*0198*/ 	.word	0x0500000f


	//   ....[77]....
        /*019c*/ 	.word	0x0500000f


	//   ....[78]....
        /*01a0*/ 	.word	0x0500000f


	//   ....[79]....
        /*01a4*/ 	.word	0x0500000f


	//   ....[80]....
        /*01a8*/ 	.word	0x0500000f


	//   ....[81]....
        /*01ac*/ 	.word	0x0500000f


	//   ....[82]....
        /*01b0*/ 	.word	0x0500000f


	//   ....[83]....
        /*01b4*/ 	.word	0x0500000f


	//   ....[84]....
        /*01b8*/ 	.word	0x0500000f


	//   ....[85]....
        /*01bc*/ 	.word	0x0500000f


	//   ....[86]....
        /*01c0*/ 	.word	0x0500000f


	//   ....[87]....
        /*01c4*/ 	.word	0x0500000f


	//   ....[88]....
        /*01c8*/ 	.word	0x0500000f


	//   ....[89]....
        /*01cc*/ 	.word	0x0500000f


	//   ....[90]....
        /*01d0*/ 	.word	0x0500000f


	//   ....[91]....
        /*01d4*/ 	.word	0x0500000f


	//   ....[92]....
        /*01d8*/ 	.word	0x0500000f


	//   ....[93]....
        /*01dc*/ 	.word	0x0500000f


	//   ....[94]....
        /*01e0*/ 	.word	0x0500000f


	//   ....[95]....
        /*01e4*/ 	.word	0x0500000f


	//   ....[96]....
        /*01e8*/ 	.word	0x0500000f


	//   ....[97]....
        /*01ec*/ 	.word	0x0500000f


	//   ....[98]....
        /*01f0*/ 	.word	0x0500000f


	//   ....[99]....
        /*01f4*/ 	.word	0x0500000f


	//   ....[100]....
        /*01f8*/ 	.word	0x0500000f


	//   ....[101]....
        /*01fc*/ 	.word	0x0500000f


	//   ....[102]....
        /*0200*/ 	.word	0x0500000f


	//   ....[103]....
        /*0204*/ 	.word	0x0500000f


	//   ....[104]....
        /*0208*/ 	.word	0x0500000f


	//   ....[105]....
        /*020c*/ 	.word	0x0500000f


	//   ....[106]....
        /*0210*/ 	.word	0x0500000f


	//   ....[107]....
        /*0214*/ 	.word	0x0500000f


	//   ....[108]....
        /*0218*/ 	.word	0x0500000f


	//   ....[109]....
        /*021c*/ 	.word	0x0500000f


	//   ....[110]....
        /*0220*/ 	.word	0x0500000f


	//   ....[111]....
        /*0224*/ 	.word	0x0500000f


	//   ....[112]....
        /*0228*/ 	.word	0x0500000f


	//   ....[113]....
        /*022c*/ 	.word	0x0500000f


	//   ....[114]....
        /*0230*/ 	.word	0x0500000f


	//   ....[115]....
        /*0234*/ 	.word	0x0500000f


	//   ....[116]....
        /*0238*/ 	.word	0x0500000f


	//   ....[117]....
        /*023c*/ 	.word	0x0500000f


	//   ....[118]....
        /*0240*/ 	.word	0x0500000f


	//   ....[119]....
        /*0244*/ 	.word	0x0500000f


	//   ....[120]....
        /*0248*/ 	.word	0x0500000f


	//----- nvinfo : EIATTR_COOP_GROUP_INSTR_OFFSETS
	.align		4
.L_1109:
        /*024c*/ 	.byte	0x04, 0x28
        /*024e*/ 	.short	(.L_1111 - .L_1110)


	//   ....[0]....
.L_1110:
        /*0250*/ 	.word	0x00000080


	//   ....[1]....
        /*0254*/ 	.word	0x00000090


	//   ....[2]....
        /*0258*/ 	.word	0x000002d0


	//   ....[3]....
        /*025c*/ 	.word	0x00000430


	//   ....[4]....
        /*0260*/ 	.word	0x00000550


	//   ....[5]....
        /*0264*/ 	.word	0x000006b0


	//   ....[6]....
        /*0268*/ 	.word	0x00000fd0


	//   ....[7]....
        /*026c*/ 	.word	0x00002a30


	//   ....[8]....
        /*0270*/ 	.word	0x00002ab0


	//   ....[9]....
        /*0274*/ 	.word	0x00002f70


	//   ....[10]....
        /*0278*/ 	.word	0x00002fe0


	//   ....[11]....
        /*027c*/ 	.word	0x00003db0


	//   ....[12]....
        /*0280*/ 	.word	0x00005490


	//   ....[13]....
        /*0284*/ 	.word	0x000054b0


	//   ....[14]....
        /*0288*/ 	.word	0x000054e0


	//   ....[15]....
        /*028c*/ 	.word	0x000054f0


	//   ....[16]....
        /*0290*/ 	.word	0x00006860


	//   ....[17]....
        /*0294*/ 	.word	0x000069a0


	//   ....[18]....
        /*0298*/ 	.word	0x000069e0


	//   ....[19]....
        /*029c*/ 	.word	0x00006ae0


	//   ....[20]....
        /*02a0*/ 	.word	0x00006af0


	//   ....[21]....
        /*02a4*/ 	.word	0x000079e0


	//   ....[22]....
        /*02a8*/ 	.word	0x00007a20


	//   ....[23]....
        /*02ac*/ 	.word	0x00007a60


	//   ....[24]....
        /*02b0*/ 	.word	0x00007aa0


	//   ....[25]....
        /*02b4*/ 	.word	0x00007ac0


	//   ....[26]....
        /*02b8*/ 	.word	0x00007af0


	//   ....[27]....
        /*02bc*/ 	.word	0x00007fc0


	//   ....[28]....
        /*02c0*/ 	.word	0x00007fd0


	//   ....[29]....
        /*02c4*/ 	.word	0x00008870


	//   ....[30]....
        /*02c8*/ 	.word	0x00009a80


	//   ....[31]....
        /*02cc*/ 	.word	0x00009a90


	//   ....[32]....
        /*02d0*/ 	.word	0x00009aa0


	//   ....[33]....
        /*02d4*/ 	.word	0x00009ab0


	//   ....[34]....
        /*02d8*/ 	.word	0x00009ad0


	//   ....[35]....
        /*02dc*/ 	.word	0x00009ae0


	//   ....[36]....
        /*02e0*/ 	.word	0x00009b00


	//   ....[37]....
        /*02e4*/ 	.word	0x00009b30


	//   ....[38]....
        /*02e8*/ 	.word	0x0000a490


	//   ....[39]....
        /*02ec*/ 	.word	0x0000a4d0


	//   ....[40]....
        /*02f0*/ 	.word	0x0000a500


	//   ....[41]....
        /*02f4*/ 	.word	0x0000a520


	//   ....[42]....
        /*02f8*/ 	.word	0x0000a560


	//   ....[43]....
        /*02fc*/ 	.word	0x0000a5d0


	//   ....[44]....
        /*0300*/ 	.word	0x0000a600


	//   ....[45]....
        /*0304*/ 	.word	0x0000a660


	//   ....[46]....
        /*0308*/ 	.word	0x0000a690


	//   ....[47]....
        /*030c*/ 	.word	0x0000a6f0


	//   ....[48]....
        /*0310*/ 	.word	0x0000a720


	//   ....[49]....
        /*0314*/ 	.word	0x0000a770


	//   ....[50]....
        /*0318*/ 	.word	0x0000afd0


	//   ....[51]....
        /*031c*/ 	.word	0x0000afe0


	//   ....[52]....
        /*0320*/ 	.word	0x0000aff0


	//   ....[53]....
        /*0324*/ 	.word	0x0000b080


	//   ....[54]....
        /*0328*/ 	.word	0x0000b090


	//   ....[55]....
        /*032c*/ 	.word	0x0000b0f0


	//   ....[56]....
        /*0330*/ 	.word	0x0000b120


	//   ....[57]....
        /*0334*/ 	.word	0x0000b160


	//   ....[58]....
        /*0338*/ 	.word	0x0000b3a0


	//   ....[59]....
        /*033c*/ 	.word	0x0000b3c0


	//   ....[60]....
        /*0340*/ 	.word	0x0000b3e0


	//   ....[61]....
        /*0344*/ 	.word	0x0000b460


	//   ....[62]....
        /*0348*/ 	.word	0x0000b480


	//   ....[63]....
        /*034c*/ 	.word	0x0000b500


	//   ....[64]....
        /*0350*/ 	.word	0x0000b520


	//   ....[65]....
        /*0354*/ 	.word	0x0000b530


	//   ....[66]....
        /*0358*/ 	.word	0x0000bac0


	//   ....[67]....
        /*035c*/ 	.word	0x0000bae0


	//   ....[68]....
        /*0360*/ 	.word	0x0000bb00


	//   ....[69]....
        /*0364*/ 	.word	0x0000bb10


	//   ....[70]....
        /*0368*/ 	.word	0x0000bbb0


	//   ....[71]....
        /*036c*/ 	.word	0x0000bbe0


	//   ....[72]....
        /*0370*/ 	.word	0x0000bbf0


	//   ....[73]....
        /*0374*/ 	.word	0x0000bc60


	//   ....[74]....
        /*0378*/ 	.word	0x0000c000


	//   ....[75]....
        /*037c*/ 	.word	0x0000c4a0


	//   ....[76]....
        /*0380*/ 	.word	0x0000c590


	//   ....[77]....
        /*0384*/ 	.word	0x0000c640


	//   ....[78]....
        /*0388*/ 	.word	0x0000c6b0


	//   ....[79]....
        /*038c*/ 	.word	0x0000c7a0


	//   ....[80]....
        /*0390*/ 	.word	0x0000c810


	//   ....[81]....
        /*0394*/ 	.word	0x0000c8f0


	//   ....[82]....
        /*0398*/ 	.word	0x0000c9b0


	//   ....[83]....
        /*039c*/ 	.word	0x0000caa0


	//   ....[84]....
        /*03a0*/ 	.word	0x0000cb40


	//   ....[85]....
        /*03a4*/ 	.word	0x0000cba0


	//   ....[86]....
        /*03a8*/ 	.word	0x0000cc50


	//   ....[87]....
        /*03ac*/ 	.word	0x0000cd20


	//   ....[88]....
        /*03b0*/ 	.word	0x0000cda0


	//   ....[89]....
        /*03b4*/ 	.word	0x0000ce70


	//   ....[90]....
        /*03b8*/ 	.word	0x0000cee0


	//   ....[91]....
        /*03bc*/ 	.word	0x0000cfa0


	//   ....[92]....
        /*03c0*/ 	.word	0x0000d040


	//   ....[93]....
        /*03c4*/ 	.word	0x0000d110


	//   ....[94]....
        /*03c8*/ 	.word	0x0000d180


	//   ....[95]....
        /*03cc*/ 	.word	0x0000d240


	//   ....[96]....
        /*03d0*/ 	.word	0x0000d380


	//   ....[97]....
        /*03d4*/ 	.word	0x0000d450


	//   ....[98]....
        /*03d8*/ 	.word	0x0000d4e0


	//   ....[99]....
        /*03dc*/ 	.word	0x0000d5c0


	//   ....[100]....
        /*03e0*/ 	.word	0x0000d620


	//   ....[101]....
        /*03e4*/ 	.word	0x0000d6f0


	//   ....[102]....
        /*03e8*/ 	.word	0x0000d750


	//   ....[103]....
        /*03ec*/ 	.word	0x0000d830


	//   ....[104]....
        /*03f0*/ 	.word	0x0000d920


	//   ....[105]....
        /*03f4*/ 	.word	0x0000d9c0


	//   ....[106]....
        /*03f8*/ 	.word	0x0000da20


	//   ....[107]....
        /*03fc*/ 	.word	0x0000db10


	//   ....[108]....
        /*0400*/ 	.word	0x0000db70


	//   ....[109]....
        /*0404*/ 	.word	0x0000dc60


	//   ....[110]....
        /*0408*/ 	.word	0x0000dcc0


	//   ....[111]....
        /*040c*/ 	.word	0x0000dd80


	//   ....[112]....
        /*0410*/ 	.word	0x0000dec0


	//   ....[113]....
        /*0414*/ 	.word	0x0000df70


	//   ....[114]....
        /*0418*/ 	.word	0x0000e060


	//   ....[115]....
        /*041c*/ 	.word	0x0000e170


	//   ....[116]....
        /*0420*/ 	.word	0x0000e1f0


	//   ....[117]....
        /*0424*/ 	.word	0x0000e2e0


	//   ....[118]....
        /*0428*/ 	.word	0x0000e350


	//   ....[119]....
        /*042c*/ 	.word	0x0000e420


	//   ....[120]....
        /*0430*/ 	.word	0x0000e530


	//----- nvinfo : EIATTR_REG_RECONFIG
	.align		4
.L_1111:
        /*0434*/ 	.byte	0x01, 0x54
	.zero		2


	//----- nvinfo : EIATTR_SYSCALL_OFFSETS
	.align		4
        /*0438*/ 	.byte	0x04, 0x46
        /*043a*/ 	.short	(.L_1113 - .L_1112)


	//   ....[0]....
.L_1112:
        /*043c*/ 	.word	0x00001190


	//   ....[1]....
        /*0440*/ 	.word	0x00008fb0


	//   ....[2]....
        /*0444*/ 	.word	0x000090f0


	//   ....[3]....
        /*0448*/ 	.word	0x000091e0


	//   ....[4]....
        /*044c*/ 	.word	0x00009fd0


	//----- nvinfo : EIATTR_MBARRIER_INSTR_OFFSETS
	.align		4
.L_1113:
        /*0450*/ 	.byte	0x04, 0x39
        /*0452*/ 	.short	(.L_1115 - .L_1114)


	//   ....[0]....
.L_1114:
        /*0454*/ 	.word	0x00000180
        /*0458*/ 	.word	0x000000ff
        /*045c*/ 	.word	0x0002d800
        /*0460*/ 	.short	0x0100
        /*0462*/ 	.byte	0x08
	.zero		1


	//   ....[1]....
        /*0464*/ 	.word	0x00000190
        /*0468*/ 	.word	0x000000ff
        /*046c*/ 	.word	0x0002d820
        /*0470*/ 	.short	0x0100
        /*0472*/ 	.byte	0x08
	.zero		1


	//   ....[2]....
        /*0474*/ 	.word	0x00000280
        /*0478*/ 	.word	0x000000ff
        /*047c*/ 	.word	0x0002d830
        /*0480*/ 	.short	0x0100
        /*0482*/ 	.byte	0x08
	.zero		1


	//   ....[3]....
        /*0484*/ 	.word	0x00000290
        /*0488*/ 	.word	0x000000ff
        /*048c*/ 	.word	0x0002d840
        /*0490*/ 	.short	0x0100
        /*0492*/ 	.byte	0x08
	.zero		1


	//   ....[4]....
        /*0494*/ 	.word	0x000002a0
        /*0498*/ 	.word	0x000000ff
        /*049c*/ 	.word	0x0002d838
        /*04a0*/ 	.short	0x0100
        /*04a2*/ 	.byte	0x08
	.zero		1


	//   ....[5]....
        /*04a4*/ 	.word	0x000002b0
        /*04a8*/ 	.word	0x000000ff
        /*04ac*/ 	.word	0x0002d848
        /*04b0*/ 	.short	0x0100
        /*04b2*/ 	.byte	0x08
	.zero		1


	//   ....[6]....
        /*04b4*/ 	.word	0x000003e0
        /*04b8*/ 	.word	0x000000ff
        /*04bc*/ 	.word	0x0002d850
        /*04c0*/ 	.short	0x0100
        /*04c2*/ 	.byte	0x08
	.zero		1


	//   ....[7]....
        /*04c4*/ 	.word	0x000003f0
        /*04c8*/ 	.word	0x000000ff
        /*04cc*/ 	.word	0x0002d860
        /*04d0*/ 	.short	0x0100
        /*04d2*/ 	.byte	0x08
	.zero		1


	//   ....[8]....
        /*04d4*/ 	.word	0x00000400
        /*04d8*/ 	.word	0x000000ff
        /*04dc*/ 	.word	0x0002d858
        /*04e0*/ 	.short	0x0100
        /*04e2*/ 	.byte	0x08
	.zero		1


	//   ....[9]....
        /*04e4*/ 	.word	0x00000410
        /*04e8*/ 	.word	0x000000ff
        /*04ec*/ 	.word	0x0002d868
        /*04f0*/ 	.short	0x0100
        /*04f2*/ 	.byte	0x08
	.zero		1


	//   ....[10]....
        /*04f4*/ 	.word	0x00000500
        /*04f8*/ 	.word	0x000000ff
        /*04fc*/ 	.word	0x0002d870
        /*0500*/ 	.short	0x0100
        /*0502*/ 	.byte	0x06
	.zero		1


	//   ....[11]....
        /*0504*/ 	.word	0x00000510
        /*0508*/ 	.word	0x000000ff
        /*050c*/ 	.word	0x0002d880
        /*0510*/ 	.short	0x0100
        /*0512*/ 	.byte	0x06
	.zero		1


	//   ....[12]....
        /*0514*/ 	.word	0x00000520
        /*0518*/ 	.word	0x000000ff
        /*051c*/ 	.word	0x0002d878
        /*0520*/ 	.short	0x0100
        /*0522*/ 	.byte	0x06
	.zero		1


	//   ....[13]....
        /*0524*/ 	.word	0x00000530
        /*0528*/ 	.word	0x000000ff
        /*052c*/ 	.word	0x0002d888
        /*0530*/ 	.short	0x0100
        /*0532*/ 	.byte	0x06
	.zero		1


	//   ....[14]....
        /*0534*/ 	.word	0x00000660
        /*0538*/ 	.word	0x000000ff
        /*053c*/ 	.word	0x0002d890
        /*0540*/ 	.short	0x0100
        /*0542*/ 	.byte	0x08
	.zero		1


	//   ....[15]....
        /*0544*/ 	.word	0x00000670
        /*0548*/ 	.word	0x000000ff
        /*054c*/ 	.word	0x0002d8a0
        /*0550*/ 	.short	0x0100
        /*0552*/ 	.byte	0x08
	.zero		1


	//   ....[16]....
        /*0554*/ 	.word	0x00000680
        /*0558*/ 	.word	0x000000ff
        /*055c*/ 	.word	0x0002d898
        /*0560*/ 	.short	0x0100
        /*0562*/ 	.byte	0x08
	.zero		1


	//   ....[17]....
        /*0564*/ 	.word	0x00000690
        /*0568*/ 	.word	0x000000ff
        /*056c*/ 	.word	0x0002d8a8
        /*0570*/ 	.short	0x0100
        /*0572*/ 	.byte	0x08
	.zero		1


	//   ....[18]....
        /*0574*/ 	.word	0x000007d0
        /*0578*/ 	.word	0x000000ff
        /*057c*/ 	.word	0x0002d8b0
        /*0580*/ 	.short	0x0100
        /*0582*/ 	.byte	0x08
	.zero		1


	//   ....[19]....
        /*0584*/ 	.word	0x000007e0
        /*0588*/ 	.word	0x000000ff
        /*058c*/ 	.word	0x0002d8c0
        /*0590*/ 	.short	0x0100
        /*0592*/ 	.byte	0x08
	.zero		1


	//   ....[20]....
        /*0594*/ 	.word	0x000007f0
        /*0598*/ 	.word	0x000000ff
        /*059c*/ 	.word	0x0002d8b8
        /*05a0*/ 	.short	0x0100
        /*05a2*/ 	.byte	0x08
	.zero		1


	//   ....[21]....
        /*05a4*/ 	.word	0x00000800
        /*05a8*/ 	.word	0x000000ff
        /*05ac*/ 	.word	0x0002d8c8
        /*05b0*/ 	.short	0x0100
        /*05b2*/ 	.byte	0x08
	.zero		1


	//   ....[22]....
        /*05b4*/ 	.word	0x000011b0
        /*05b8*/ 	.word	0x000000ff
        /*05bc*/ 	.word	0x0002d800
        /*05c0*/ 	.short	0x010a
        /*05c2*/ 	.byte	0x2a
	.zero		1


	//   ....[23]....
        /*05c4*/ 	.word	0x00001220
        /*05c8*/ 	.word	0x000000ff
        /*05cc*/ 	.word	0x0002d830
        /*05d0*/ 	.short	0x010a
        /*05d2*/ 	.byte	0x2a
	.zero		1


	//   ....[24]....
        /*05d4*/ 	.word	0x00001260
        /*05d8*/ 	.word	0x000000ff
        /*05dc*/ 	.word	0x0002d830
        /*05e0*/ 	.short	0x010a
        /*05e2*/ 	.byte	0x2a
	.zero		1


	//   ....[25]....
        /*05e4*/ 	.word	0x00001eb0
        /*05e8*/ 	.word	0x000000ff
        /*05ec*/ 	.word	0x00000000
        /*05f0*/ 	.short	0x0101
        /*05f2*/ 	.byte	0x05
	.zero		1


	//   ....[26]....
        /*05f4*/ 	.word	0x00004090
        /*05f8*/ 	.word	0x000000ff
        /*05fc*/ 	.word	0x0002d830
        /*0600*/ 	.short	0x010a
        /*0602*/ 	.byte	0x0a
	.zero		1


	//   ....[27]....
        /*0604*/ 	.word	0x000040d0
        /*0608*/ 	.word	0x000000ff
        /*060c*/ 	.word	0x0002d830
        /*0610*/ 	.short	0x010a
        /*0612*/ 	.byte	0x0a
	.zero		1


	//   ....[28]....
        /*0614*/ 	.word	0x000043b0
        /*0618*/ 	.word	0x000000ff
        /*061c*/ 	.word	0x0002d850
        /*0620*/ 	.short	0x010a
        /*0622*/ 	.byte	0x0a
	.zero		1


	//   ....[29]....
        /*0624*/ 	.word	0x000043f0
        /*0628*/ 	.word	0x000000ff
        /*062c*/ 	.word	0x0002d850
        /*0630*/ 	.short	0x010a
        /*0632*/ 	.byte	0x0a
	.zero		1


	//   ....[30]....
        /*0634*/ 	.word	0x00004d50
        /*0638*/ 	.word	0x000000ff
        /*063c*/ 	.word	0x00000000
        /*0640*/ 	.short	0x0101
        /*0642*/ 	.byte	0x0a
	.zero		1


	//   ....[31]....
        /*0644*/ 	.word	0x000062e0
        /*0648*/ 	.word	0x000000ff
        /*064c*/ 	.word	0x00000000
        /*0650*/ 	.short	0x0101
        /*0652*/ 	.byte	0x07
	.zero		1


	//   ....[32]....
        /*0654*/ 	.word	0x000068f0
        /*0658*/ 	.word	0x000000ff
        /*065c*/ 	.word	0x0002d850
        /*0660*/ 	.short	0x010a
        /*0662*/ 	.byte	0x05
	.zero		1


	//   ....[33]....
        /*0664*/ 	.word	0x00006930
        /*0668*/ 	.word	0x000000ff
        /*066c*/ 	.word	0x0002d850
        /*0670*/ 	.short	0x010a
        /*0672*/ 	.byte	0x05
	.zero		1


	//   ....[34]....
        /*0674*/ 	.word	0x00006fd0
        /*0678*/ 	.word	0x000000ff
        /*067c*/ 	.word	0x00000000
        /*0680*/ 	.short	0x0101
        /*0682*/ 	.byte	0x05
	.zero		1


	//   ....[35]....
        /*0684*/ 	.word	0x00007ae0
        /*0688*/ 	.word	0x000000ff
        /*068c*/ 	.word	0x00000000
        /*0690*/ 	.short	0x0101
        /*0692*/ 	.byte	0x04
	.zero		1


	//   ....[36]....
        /*0694*/ 	.word	0x00009740
        /*0698*/ 	.word	0x000000ff
        /*069c*/ 	.word	0x0002d840
        /*06a0*/ 	.short	0x010a
        /*06a2*/ 	.byte	0x2d
	.zero		1


	//   ....[37]....
        /*06a4*/ 	.word	0x00009d70
        /*06a8*/ 	.word	0x000000ff
        /*06ac*/ 	.word	0x0002d830
        /*06b0*/ 	.short	0x0107
        /*06b2*/ 	.byte	0x2d
	.zero		1


	//   ....[38]....
        /*06b4*/ 	.word	0x00009e00
        /*06b8*/ 	.word	0x000000ff
        /*06bc*/ 	.word	0x0002d830
        /*06c0*/ 	.short	0x0101
        /*06c2*/ 	.byte	0x2d
	.zero		1


	//   ....[39]....
        /*06c4*/ 	.word	0x0000a8c0
        /*06c8*/ 	.word	0x000000ff
        /*06cc*/ 	.word	0x0002d800
        /*06d0*/ 	.short	0x0107
        /*06d2*/ 	.byte	0x2d
	.zero		1


	//   ....[40]....
        /*06d4*/ 	.word	0x0000a920
        /*06d8*/ 	.word	0x000000ff
        /*06dc*/ 	.word	0x0002d800
        /*06e0*/ 	.short	0x0101
        /*06e2*/ 	.byte	0x2d
	.zero		1


	//   ....[41]....
        /*06e4*/ 	.word	0x0000a930
        /*06e8*/ 	.word	0x000000ff
        /*06ec*/ 	.word	0x0002d820
        /*06f0*/ 	.short	0x010a
        /*06f2*/ 	.byte	0x2d
	.zero		1


	//   ....[42]....
        /*06f4*/ 	.word	0x0000ada0
        /*06f8*/ 	.word	0x00000007
        /*06fc*/ 	.word	0x0002d840
        /*0700*/ 	.short	0x010a
        /*0702*/ 	.byte	0x3f
	.zero		1


	//   ....[43]....
        /*0704*/ 	.word	0x0000b210
        /*0708*/ 	.word	0x00000007
        /*070c*/ 	.word	0x0002d830
        /*0710*/ 	.short	0x0107
        /*0712*/ 	.byte	0x3f
	.zero		1


	//   ....[44]....
        /*0714*/ 	.word	0x0000b2e0
        /*0718*/ 	.word	0x00000007
        /*071c*/ 	.word	0x0002d830
        /*0720*/ 	.short	0x0101
        /*0722*/ 	.byte	0x3f
	.zero		1


	//   ....[45]....
        /*0724*/ 	.word	0x0000b340
        /*0728*/ 	.word	0x00000007
        /*072c*/ 	.word	0x0002d860
        /*0730*/ 	.short	0x010a
        /*0732*/ 	.byte	0x3f
	.zero		1


	//   ....[46]....
        /*0734*/ 	.word	0x0000b6a0
        /*0738*/ 	.word	0x00000007
        /*073c*/ 	.word	0x0002d850
        /*0740*/ 	.short	0x0107
        /*0742*/ 	.byte	0x3f
	.zero		1


	//   ....[47]....
        /*0744*/ 	.word	0x0000b820
        /*0748*/ 	.word	0x00000007
        /*074c*/ 	.word	0x0002d850
        /*0750*/ 	.short	0x0101
        /*0752*/ 	.byte	0x3f
	.zero		1


	//   ....[48]....
        /*0754*/ 	.word	0x0000b9d0
        /*0758*/ 	.word	0x00000000
        /*075c*/ 	.word	0x0002d860
        /*0760*/ 	.short	0x010a
        /*0762*/ 	.byte	0x3f
	.zero		1


	//   ....[49]....
        /*0764*/ 	.word	0x0000be20
        /*0768*/ 	.word	0x00000000
        /*076c*/ 	.word	0x0002d850
        /*0770*/ 	.short	0x0107
        /*0772*/ 	.byte	0x3f
	.zero		1


	//   ....[50]....
        /*0774*/ 	.word	0x0000bf00
        /*0778*/ 	.word	0x00000000
        /*077c*/ 	.word	0x0002d850
        /*0780*/ 	.short	0x0101
        /*0782*/ 	.byte	0x3f
	.zero		1


	//   ....[51]....
        /*0784*/ 	.word	0x0000bf90
        /*0788*/ 	.word	0x00000007
        /*078c*/ 	.word	0x0002d820
        /*0790*/ 	.short	0x010a
        /*0792*/ 	.byte	0x3f
	.zero		1


	//   ....[52]....
        /*0794*/ 	.word	0x0000c0f0
        /*0798*/ 	.word	0x00000005
        /*079c*/ 	.word	0x0002d840
        /*07a0*/ 	.short	0x010a
        /*07a2*/ 	.byte	0x3f
	.zero		1


	//   ....[53]....
        /*07a4*/ 	.word	0x0000c190
        /*07a8*/ 	.word	0x00000003
        /*07ac*/ 	.word	0x0002d840
        /*07b0*/ 	.short	0x010a
        /*07b2*/ 	.byte	0x3f
	.zero		1


	//   ....[54]....
        /*07b4*/ 	.word	0x0000c1d0
        /*07b8*/ 	.word	0x00000005
        /*07bc*/ 	.word	0x0002d860
        /*07c0*/ 	.short	0x010a
        /*07c2*/ 	.byte	0x3f
	.zero		1


	//   ....[55]....
        /*07c4*/ 	.word	0x0000c210
        /*07c8*/ 	.word	0x00000003
        /*07cc*/ 	.word	0x0002d860
        /*07d0*/ 	.short	0x010a
        /*07d2*/ 	.byte	0x3f
	.zero		1


	//   ....[56]....
        /*07d4*/ 	.word	0x0000c280
        /*07d8*/ 	.word	0x00000003
        /*07dc*/ 	.word	0x0002d800
        /*07e0*/ 	.short	0x010a
        /*07e2*/ 	.byte	0x3f
	.zero		1


	//   ....[57]....
        /*07e4*/ 	.word	0x0000c2e0
        /*07e8*/ 	.word	0x00000003
        /*07ec*/ 	.word	0x0002d830
        /*07f0*/ 	.short	0x010a
        /*07f2*/ 	.byte	0x3f
	.zero		1


	//   ....[58]....
        /*07f4*/ 	.word	0x0000c340
        /*07f8*/ 	.word	0x0000000d
        /*07fc*/ 	.word	0x0002d830
        /*0800*/ 	.short	0x010a
        /*0802*/ 	.byte	0x3f
	.zero		1


	//   ....[59]....
        /*0804*/ 	.word	0x0000c3a0
        /*0808*/ 	.word	0x0000000e
        /*080c*/ 	.word	0x0002d850
        /*0810*/ 	.short	0x010a
        /*0812*/ 	.byte	0x3f
	.zero		1


	//   ....[60]....
        /*0814*/ 	.word	0x0000c400
        /*0818*/ 	.word	0x00000003
        /*081c*/ 	.word	0x0002d850
        /*0820*/ 	.short	0x010a
        /*0822*/ 	.byte	0x3f
	.zero		1


	//   ....[61]....
        /*0824*/ 	.word	0x0000c4e0
        /*0828*/ 	.word	0x00000002
        /*082c*/ 	.word	0x0002d840
        /*0830*/ 	.short	0x010a
        /*0832*/ 	.byte	0x3f
	.zero		1


	//   ....[62]....
        /*0834*/ 	.word	0x0000d280
        /*0838*/ 	.word	0x00000003
        /*083c*/ 	.word	0x0002d820
        /*0840*/ 	.short	0x010a
        /*0842*/ 	.byte	0x3f
	.zero		1


	//   ....[63]....
        /*0844*/ 	.word	0x0000d2d0
        /*0848*/ 	.word	0x00000007
        /*084c*/ 	.word	0x0002d840
        /*0850*/ 	.short	0x010a
        /*0852*/ 	.byte	0x3f
	.zero		1


	//   ....[64]....
        /*0854*/ 	.word	0x0000d870
        /*0858*/ 	.word	0x00000007
        /*085c*/ 	.word	0x0002d860
        /*0860*/ 	.short	0x010a
        /*0862*/ 	.byte	0x3f
	.zero		1


	//   ....[65]....
        /*0864*/ 	.word	0x0000de10
        /*0868*/ 	.word	0x00000000
        /*086c*/ 	.word	0x0002d860
        /*0870*/ 	.short	0x010a
        /*0872*/ 	.byte	0x3f
	.zero		1


	//   ....[66]....
        /*0874*/ 	.word	0x0000e450
        /*0878*/ 	.word	0x00000007
        /*087c*/ 	.word	0x0002d820
        /*0880*/ 	.short	0x010a
        /*0882*/ 	.byte	0x3f
	.zero		1


	//   ....[67]....
        /*0884*/ 	.word	0x0000e5f0
        /*0888*/ 	.word	0x00000005
        /*088c*/ 	.word	0x0002d840
        /*0890*/ 	.short	0x010a
        /*0892*/ 	.byte	0x3f
	.zero		1


	//   ....[68]....
        /*0894*/ 	.word	0x0000e640
        /*0898*/ 	.word	0x00000003
        /*089c*/ 	.word	0x0002d840
        /*08a0*/ 	.short	0x010a
        /*08a2*/ 	.byte	0x3f
	.zero		1


	//   ....[69]....
        /*08a4*/ 	.word	0x0000e690
        /*08a8*/ 	.word	0x00000005
        /*08ac*/ 	.word	0x0002d860
        /*08b0*/ 	.short	0x010a
        /*08b2*/ 	.byte	0x3f
	.zero		1


	//----- nvinfo : EIATTR_NUM_MBARRIERS
	.align		4
.L_1115:
        /*08b4*/ 	.byte	0x03, 0x38
        /*08b6*/ 	.short	0x0016


	//----- nvinfo : EIATTR_EXIT_INSTR_OFFSETS
	.align		4
        /*08b8*/ 	.byte	0x04, 0x1c
        /*08ba*/ 	.short	(.L_1117 - .L_1116)


	//   ....[0]....
.L_1116:
        /*08bc*/ 	.word	0x0000c260


	//----- nvinfo : EIATTR_MAX_THREADS
	.align		4
.L_1117:
        /*08c0*/ 	.byte	0x04, 0x05
        /*08c2*/ 	.short	(.L_1119 - .L_1118)
.L_1118:
        /*08c4*/ 	.word	0x00000200
        /*08c8*/ 	.word	0x00000001
        /*08cc*/ 	.word	0x00000001


	//----- nvinfo : EIATTR_CRS_STACK_SIZE
	.align		4
.L_1119:
        /*08d0*/ 	.byte	0x04, 0x1e
        /*08d2*/ 	.short	(.L_1121 - .L_1120)
.L_1120:
        /*08d4*/ 	.word	0x00000000


	//----- nvinfo : EIATTR_CBANK_PARAM_SIZE
	.align		4
.L_1121:
        /*08d8*/ 	.byte	0x03, 0x19
        /*08da*/ 	.short	0x0a70


	//----- nvinfo : EIATTR_PARAM_CBANK
	.align		4
        /*08dc*/ 	.byte	0x04, 0x0a
        /*08de*/ 	.short	(.L_1123 - .L_1122)
	.align		4
.L_1122:
        /*08e0*/ 	.word	index@(.nv.constant0._ZN7cutlass13device_kernelIN5flash11enable_sm90INS1_16FlashAttnFwdSm90INS1_25CollectiveMainloopFwdSm90ILi2EN4cute5tupleIJNS5_1CILi1EEES8_S8_EEENS6_IJNS7_ILi192EEENS7_ILi128EEENS7_ILi96EEEEEELi96ENS_10bfloat16_tEfNS_4arch4Sm90ELb0ELb0ELb1ELb0ELb1ELb0ELb0ELb0ELb1ELb1ELb1ELb0EEENS1_21CollectiveEpilogueFwdINS6_IJSA_SC_SB_EEES9_SE_SG_Li384ELb0ELb1ELb1ELb0EEENS1_19SingleTileSchedulerILb0ELb1ELb1ELi192EEEEEEEEEvNT_6ParamsE)
        /*08e4*/ 	.short	0x0210
        /*08e6*/ 	.short	0x0a70


	//----- nvinfo : EIATTR_SW_WAR
	.align		4
.L_1123:
        /*08e8*/ 	.byte	0x04, 0x36
        /*08ea*/ 	.short	(.L_1125 - .L_1124)
.L_1124:
        /*08ec*/ 	.word	0x00000008
.L_1125:


//--------------------- .nv.info._ZN7cutlass13device_kernelIN5flash11enable_sm90INS1_16FlashAttnFwdSm90INS1_25CollectiveMainloopFwdSm90ILi2EN4cute5tupleIJNS5_1CILi1EEES8_S8_EEENS6_IJNS7_ILi192EEENS7_ILi128EEENS7_ILi96EEEEEELi96ENS_10bfloat16_tEfNS_4arch4Sm90ELb0ELb0ELb1ELb1ELb1ELb0ELb0ELb0ELb1ELb1ELb1ELb0EEENS1_21CollectiveEpilogueFwdINS6_IJSA_SC_SB_EEES9_SE_SG_Li384ELb1ELb1ELb1ELb0EEENS1_36VarlenDynamicPersistentTileSchedulerILi192ELi128ELi384ELi128ELb1ELb1ELb1ELb0ELb1ELb1EEEEEEEEEvNT_6ParamsE --------------------------
	.section	.nv.info._ZN7cutlass13device_kernelIN5flash11enable_sm90INS1_16FlashAttnFwdSm90INS1_25CollectiveMainloopFwdSm90ILi2EN4cute5tupleIJNS5_1CILi1EEES8_S8_EEENS6_IJNS7_ILi192EEENS7_ILi128EEENS7_ILi96EEEEEELi96ENS_10bfloat16_tEfNS_4arch4Sm90ELb0ELb0ELb1ELb1ELb1ELb0ELb0ELb0ELb1ELb1ELb1ELb0EEENS1_21CollectiveEpilogueFwdINS6_IJSA_SC_SB_EEES9_SE_SG_Li384ELb1ELb1ELb1ELb0EEENS1_36VarlenDynamicPersistentTileSchedulerILi192ELi128ELi384ELi128ELb1ELb1ELb1ELb0ELb1ELb1EEEEEEEEEvNT_6ParamsE,"",@"SHT_CUDA_INFO"
	.sectionflags	@""
	.align	4


	//----- nvinfo : EIATTR_CUDA_API_VERSION
	.align		4
        /*0000*/ 	.byte	0x04, 0x37
        /*0002*/ 	.short	(.L_1127 - .L_1126)
.L_1126:
        /*0004*/ 	.word	0x00000082


	//----- nvinfo : EIATTR_KPARAM_INFO
	.align		4
.L_1127:
        /*0008*/ 	.byte	0x04, 0x17
        /*000a*/ 	.short	(.L_1129 - .L_1128)
.L_1128:
        /*000c*/ 	.word	0x00000000
        /*0010*/ 	.short	0x0000
        /*0012*/ 	.short	0x0070
        /*0014*/ 	.byte	0x00, 0xf0, 0x01, 0x2a


	//----- nvinfo : EIATTR_SPARSE_MMA_MASK
	.align		4
.L_1129:
        /*0018*/ 	.byte	0x03, 0x50
        /*001a*/ 	.short	0x0000


	//----- nvinfo : EIATTR_MAXREG_COUNT
	.align		4
        /*001c*/ 	.byte	0x03, 0x1b
        /*001e*/ 	.short	0x0080


	//----- nvinfo : EIATTR_NUM_BARRIERS
	.align		4
        /*0020*/ 	.byte	0x02, 0x4c
        /*0022*/ 	.byte	0x10
	.zero		1


	//----- nvinfo : EIATTR_EXTERNS
	.align		4
        /*0024*/ 	.byte	0x04, 0x0f
        /*0026*/ 	.short	(.L_1131 - .L_1130)


	//   ....[0]....
	.align		4
.L_1130:
        /*0028*/ 	.word	index@(__assertfail)


	//----- nvinfo : EIATTR_ANNOTATIONS
	.align		4
.L_1131:
        /*002c*/ 	.byte	0x04, 0x55
        /*002e*/ 	.short	(.L_1133 - .L_1132)


	//   ....[0]....
.L_1132:
        /* <DEDUP_REMOVED lines=36> */


	//----- nvinfo : EIATTR_MERCURY_ISA_VERSION
	.align		4
.L_1133:
        /*0258*/ 	.byte	0x03, 0x5f
        /*025a*/ 	.short	0x0101


	//----- nvinfo : EIATTR_UNUSED_LOAD_BYTE_OFFSET
	.align		4
        /*025c*/ 	.byte	0x04, 0x44
        /*025e*/ 	.short	(.L_1135 - .L_1134)


	//   ....[0]....
.L_1134:
        /*0260*/ 	.word	0x00000970
        /*0264*/ 	.word	0x0000fff0


	//   ....[1]....
        /*0268*/ 	.word	0x00007790
        /*026c*/ 	.word	0x0000fff0


	//----- nvinfo : EIATTR_INT_WARP_WIDE_INSTR_OFFSETS
	.align		4
.L_1135:
        /*0270*/ 	.byte	0x04, 0x31
        /*0272*/ 	.short	(.L_1137 - .L_1136)


	//   ....[0]....
.L_1136:
        /*0274*/ 	.word	0x000000c0


	//   ....[1]....
        /*0278*/ 	.word	0x000000d0


	//   ....[2]....
        /*027c*/ 	.word	0x00000170


	//   ....[3]....
        /*0280*/ 	.word	0x0000b470


	//   ....[4]....
        /*0284*/ 	.word	0x0000b500


	//   ....[5]....
        /*0288*/ 	.word	0x0000e1b0


	//   ....[6]....
        /*028c*/ 	.word	0x0000e240


	//----- nvinfo : EIATTR_COOP_GROUP_MASK_REGIDS
	.align		4
.L_1137:
        /*0290*/ 	.byte	0x04, 0x29
        /*0292*/ 	.short	(.L_1139 - .L_1138)


	//   ....[0]....
.L_1138:
        /*0294*/ 	.word	0xffffffff


	//   ....[1]....
        /*0298*/ 	.word	0xffffffff


	//   ....[2]....
        /*029c*/ 	.word	0xffffffff


	//   ....[3]....
        /*02a0*/ 	.word	0xffffffff


	//   ....[4]....
        /*02a4*/ 	.word	0xffffffff


	//   ....[5]....
        /*02a8*/ 	.word	0xffffffff


	//   ....[6]....
        /*02ac*/ 	.word	0xffffffff


	//   ....[7]....
        /*02b0*/ 	.word	0xffffffff


	//   ....[8]....
        /*02b4*/ 	.word	0xffffffff


	//   ....[9]....
        /*02b8*/ 	.word	0xffffffff


	//   ....[10]....
        /*02bc*/ 	.word	0xffffffff


	//   ....[11]....
        /*02c0*/ 	.word	0xffffffff


	//   ....[12]....
        /*02c4*/ 	.word	0xffffffff


	//   ....[13]....
        /*02c8*/ 	.word	0xffffffff


	//   ....[14]....
        /*02cc*/ 	.word	0xffffffff


	//   ....[15]....
        /*02d0*/ 	.word	0xffffffff


	//   ....[16]....
        /*02d4*/ 	.word	0xffffffff


	//   ....[17]....
        /*02d8*/ 	.word	0xffffffff


	//   ....[18]....
        /*02dc*/ 	.word	0xffffffff


	//   ....[19]....
        /*02e0*/ 	.word	0xffffffff


	//   ....[20]....
        /*02e4*/ 	.word	0xffffffff


	//   ....[21]....
        /*02e8*/ 	.word	0xffffffff


	//   ....[22]....
        /*02ec*/ 	.word	0xffffffff


	//   ....[23]....
        /*02f0*/ 	.word	0xffffffff


	//   ....[24]....
        /*02f4*/ 	.word	0xffffffff


	//   ....[25]....
        /*02f8*/ 	.word	0xffffffff


	//   ....[26]....
        /*02fc*/ 	.word	0xffffffff


	//   ....[27]....
        /*0300*/ 	.word	0xffffffff


	//   ....[28]....
        /*0304*/ 	.word	0xffffffff


	//   ....[29]....
        /*0308*/ 	.word	0xffffffff


	//   ....[30]....
        /*030c*/ 	.word	0xffffffff


	//   ....[31]....
        /*0310*/ 	.word	0xffffffff


	//   ....[32]....
        /*0314*/ 	.word	0xffffffff


	//   ....[33]....
        /*0318*/ 	.word	0xffffffff


	//   ....[34]....
        /*031c*/ 	.word	0xffffffff


	//   ....[35]....
        /*0320*/ 	.word	0xffffffff


	//   ....[36]....
        /*0324*/ 	.word	0xffffffff


	//   ....[37]....
        /*0328*/ 	.word	0xffffffff


	//   ....[38]....
        /*032c*/ 	.word	0xffffffff


	//   ....[39]....
        /*0330*/ 	.word	0xffffffff


	//   ....[40]....
        /*0334*/ 	.word	0xffffffff


	//   ....[41]....
        /*0338*/ 	.word	0xffffffff


	//   ....[42]....
        /*033c*/ 	.word	0xffffffff


	//   ....[43]....
        /*0340*/ 	.word	0xffffffff


	//   ....[44]....
        /*0344*/ 	.word	0xffffffff


	//   ....[45]....
        /*0348*/ 	.word	0xffffffff


	//   ....[46]....
        /*034c*/ 	.word	0xffffffff


	//   ....[47]....
        /*0350*/ 	.word	0xffffffff


	//   ....[48]....
        /*0354*/ 	.word	0xffffffff


	//   ....[49]....
        /*0358*/ 	.word	0xffffffff


	//   ....[50]....
        /*035c*/ 	.word	0xffffffff


	//   ....[51]....
        /*0360*/ 	.word	0xffffffff


	//   ....[52]....
        /*0364*/ 	.word	0xffffffff


	//   ....[53]....
        /*0368*/ 	.word	0xffffffff


	//   ....[54]....
        /*036c*/ 	.word	0xffffffff


	//   ....[55]....
        /*0370*/ 	.word	0xffffffff


	//   ....[56]....
        /*0374*/ 	.word	0xffffffff


	//   ....[57]....
        /*0378*/ 	.word	0xffffffff


	//   ....[58]....
        /*037c*/ 	.word	0xffffffff


	//   ....[59]....
        /*0380*/ 	.word	0xffffffff


	//   ....[60]....
        /*0384*/ 	.word	0xffffffff


	//   ....[61]....
        /*0388*/ 	.word	0xffffffff


	//   ....[62]....
        /*038c*/ 	.word	0xffffffff


	//   ....[63]....
        /*0390*/ 	.word	0xffffffff


	//   ....[64]....
        /*0394*/ 	.word	0xffffffff


	//   ....[65]....
        /*0398*/ 	.word	0xffffffff


	//   ....[66]....
        /*039c*/ 	.word	0xffffffff


	//   ....[67]....
        /*03a0*/ 	.word	0xffffffff


	//   ....[68]....
        /*03a4*/ 	.word	0xffffffff


	//   ....[69]....
        /*03a8*/ 	.word	0xffffffff


	//   ....[70]....
        /*03ac*/ 	.word	0xffffffff


	//   ....[71]....
        /*03b0*/ 	.word	0xffffffff


	//   ....[72]....
        /*03b4*/ 	.word	0xffffffff


	//   ....[73]....
        /*03b8*/ 	.word	0xffffffff


	//   ....[74]....
        /*03bc*/ 	.word	0xffffffff


	//   ....[75]....
        /*03c0*/ 	.word	0xffffffff


	//   ....[76]....
        /*03c4*/ 	.word	0xffffffff


	//   ....[77]....
        /*03c8*/ 	.word	0xffffffff


	//   ....[78]....
        /*03cc*/ 	.word	0xffffffff


	//   ....[79]....
        /*03d0*/ 	.word	0xffffffff


	//   ....[80]....
        /*03d4*/ 	.word	0xffffffff


	//   ....[81]....
        /*03d8*/ 	.word	0xffffffff


	//   ....[82]....
        /*03dc*/ 	.word	0xffffffff


	//   ....[83]....
        /*03e0*/ 	.word	0xffffffff


	//   ....[84]....
        /*03e4*/ 	.word	0xffffffff


	//   ....[85]....
        /*03e8*/ 	.word	0xffffffff


	//   ....[86]....
        /*03ec*/ 	.word	0xffffffff


	//   ....[87]....
        /*03f0*/ 	.word	0xffffffff


	//   ....[88]....
        /*03f4*/ 	.word	0xffffffff


	//   ....[89]....
        /*03f8*/ 	.word	0xffffffff


	//   ....[90]....
        /*03fc*/ 	.word	0xffffffff


	//   ....[91]....
        /*0400*/ 	.word	0xffffffff


	//   ....[92]....
        /*0404*/ 	.word	0xffffffff


	//   ....[93]....
        /*0408*/ 	.word	0xffffffff


	//   ....[94]....
        /*040c*/ 	.word	0xffffffff


	//   ....[95]....
        /*0410*/ 	.word	0xffffffff


	//   ....[96]....
        /*0414*/ 	.word	0xffffffff


	//   ....[97]....
        /*0418*/ 	.word	0xffffffff


	//   ....[98]....
        /*041c*/ 	.word	0xffffffff


	//   ....[99]....
        /*0420*/ 	.word	0xffffffff


	//   ....[100]....
        /*0424*/ 	.word	0xffffffff


	//   ....[101]....
        /*0428*/ 	.word	0xffffffff


	//   ....[102]....
        /*042c*/ 	.word	0xffffffff


	//   ....[103]....
        /*0430*/ 	.word	0xffffffff


	//   ....[104]....
        /*0434*/ 	.word	0xffffffff


	//   ....[105]....
        /*0438*/ 	.word	0xffffffff


	//   ....[106]....
        /*043c*/ 	.word	0xffffffff


	//   ....[107]....
        /*0440*/ 	.word	0xffffffff


	//   ....[108]....
        /*0444*/ 	.word	0xffffffff


	//   ....[109]....
        /*0448*/ 	.word	0xffffffff


	//   ....[110]....
        /*044c*/ 	.word	0xffffffff


	//   ....[111]....
        /*0450*/ 	.word	0xffffffff


	//   ....[112]....
        /*0454*/ 	.word	0xffffffff


	//   ....[113]....
        /*0458*/ 	.word	0xffffffff


	//   ....[114]....
        /*045c*/ 	.word	0xffffffff


	//   ....[115]....
        /*0460*/ 	.word	0xffffffff


	//   ....[116]....
        /*0464*/ 	.word	0xffffffff


	//   ....[117]....
        /*0468*/ 	.word	0x0500000f


	//   ....[118]....
        /*046c*/ 	.word	0x0500000f


	//   ....[119]....
        /*0470*/ 	.word	0x0500000f


	//   ....[120]....
        /*0474*/ 	.word	0x0500000f


	//   ....[121]....
        /*0478*/ 	.word	0x0500000f


	//   ....[122]....
        /*047c*/ 	.word	0x0500000f


	//   ....[123]....
        /*0480*/ 	.word	0x0500000f


	//   ....[124]....
        /*0484*/ 	.word	0x0500000f


	//   ....[125]....
        /*0488*/ 	.word	0x0500000f


	//   ....[126]....
        /*048c*/ 	.word	0x0500000f


	//   ....[127]....
        /*0490*/ 	.word	0x0500000f


	//   ....[128]....
        /*0494*/ 	.word	0x0500000f


	//   ....[129]....
        /*0498*/ 	.word	0x0500000f


	//   ....[130]....
        /*049c*/ 	.word	0x0500000f


	//   ....[131]....
        /*04a0*/ 	.word	0x0500000f


	//   ....[132]....
        /*04a4*/ 	.word	0x0500000f


	//   ....[133]....
        /*04a8*/ 	.word	0x0500000f


	//   ....[134]....
        /*04ac*/ 	.word	0x0500000f


	//   ....[135]....
        /*04b0*/ 	.word	0x0500000f


	//   ....[136]....
        /*04b4*/ 	.word	0x0500000f


	//   ....[137]....
        /*04b8*/ 	.word	0x0500000f


	//   ....[138]....
        /*04bc*/ 	.word	0x0500000f


	//   ....[139]....
        /*04c0*/ 	.word	0x0500000f


	//   ....[140]....
        /*04c4*/ 	.word	0x0500000f


	//   ....[141]....
        /*04c8*/ 	.word	0x0500000f


	//   ....[142]....
        /*04cc*/ 	.word	0x0500000f


	//   ....[143]....
        /*04d0*/ 	.word	0x0500000f


	//   ....[144]....
        /*04d4*/ 	.word	0x0500000f


	//   ....[145]....
        /*04d8*/ 	.word	0x0500000f


	//   ....[146]....
        /*04dc*/ 	.word	0x0500000f


	//   ....[147]....
        /*04e0*/ 	.word	0x0500000f


	//   ....[148]....
        /*04e4*/ 	.word	0x0500000f


	//   ....[149]....
        /*04e8*/ 	.word	0x0500000f


	//   ....[150]....
        /*04ec*/ 	.word	0x0500000f


	//   ....[151]....
        /*04f0*/ 	.word	0x0500000f


	//   ....[152]....
        /*04f4*/ 	.word	0x0500000f


	//   ....[153]....
        /*04f8*/ 	.word	0x0500000f


	//   ....[154]....
        /*04fc*/ 	.word	0x0500000f


	//   ....[155]....
        /*0500*/ 	.word	0x0500000f


	//   ....[156]....
        /*0504*/ 	.word	0x0500000f


	//   ....[157]....
        /*0508*/ 	.word	0x0500000f


	//   ....[158]....
        /*050c*/ 	.word	0x0500000f


	//   ....[159]....
        /*0510*/ 	.word	0x0500000f


	//   ....[160]....
        /*0514*/ 	.word	0x0500000f


	//   ....[161]....
        /*0518*/ 	.word	0x0500000f


	//   ....[162]....
        /*051c*/ 	.word	0x0500000f


	//   ....[163]....
        /*0520*/ 	.word	0x0500000f


	//   ....[164]....
        /*0524*/ 	.word	0x0500000f


	//   ....[165]....
        /*0528*/ 	.word	0x0500000f


	//   ....[166]....
        /*052c*/ 	.word	0x0500000f


	//   ....[167]....
        /*0530*/ 	.word	0x0500000f


	//   ....[168]....
        /*0534*/ 	.word	0x0500000f


	//   ....[169]....
        /*0538*/ 	.word	0x0500000f


	//   ....[170]....
        /*053c*/ 	.word	0x0500000f


	//   ....[171]....
        /*0540*/ 	.word	0x0500000f


	//   ....[172]....
        /*0544*/ 	.word	0x0500000f


	//   ....[173]....
        /*0548*/ 	.word	0x0500000f


	//   ....[174]....
        /*054c*/ 	.word	0x0500000f


	//   ....[175]....
        /*0550*/ 	.word	0x0500000f


	//   ....[176]....
        /*0554*/ 	.word	0x0500000f


	//   ....[177]....
        /*0558*/ 	.word	0x0500000f


	//   ....[178]....
        /*055c*/ 	.word	0x0500000f


	//   ....[179]....
        /*0560*/ 	.word	0x0500000f


	//   ....[180]....
        /*0564*/ 	.word	0x0500000f


	//----- nvinfo : EIATTR_COOP_GROUP_INSTR_OFFSETS
	.align		4
.L_1139:
        /*0568*/ 	.byte	0x04, 0x28
        /*056a*/ 	.short	(.L_1141 - .L_1140)


	//   ....[0]....
.L_1140:
        /*056c*/ 	.word	0x00000080


	//   ....[1]....
        /*0570*/ 	.word	0x000000b0


	//   ....[2]....
        /*0574*/ 	.word	0x000002d0


	//   ....[3]....
        /*0578*/ 	.word	0x00000430


	//   ....[4]....
        /*057c*/ 	.word	0x00000550


	//   ....[5]....
        /*0580*/ 	.word	0x000006b0


	//   ....[6]....
        /*0584*/ 	.word	0x00001790


	//   ....[7]....
        /*0588*/ 	.word	0x000030b0


	//   ....[8]....
        /*058c*/ 	.word	0x00003100


	//   ....[9]....
        /*0590*/ 	.word	0x00003450


	//   ....[10]....
        /*0594*/ 	.word	0x00003560


	//   ....[11]....
        /*0598*/ 	.word	0x000042b0


	//   ....[12]....
        /*059c*/ 	.word	0x00005580


	//   ....[13]....
        /*05a0*/ 	.word	0x000055e0


	//   ....[14]....
        /*05a4*/ 	.word	0x000059d0


	//   ....[15]....
        /*05a8*/ 	.word	0x000059f0


	//   ....[16]....
        /*05ac*/ 	.word	0x00006d30


	//   ....[17]....
        /*05b0*/ 	.word	0x00006e30


	//   ....[18]....
        /*05b4*/ 	.word	0x00006e90


	//   ....[19]....
        /*05b8*/ 	.word	0x00006f50


	//   ....[20]....
        /*05bc*/ 	.word	0x00006f60


	//   ....[21]....
        /*05c0*/ 	.word	0x00008110


	//   ....[22]....
        /*05c4*/ 	.word	0x00008120


	//   ....[23]....
        /*05c8*/ 	.word	0x00008130


	//   ....[24]....
        /*05cc*/ 	.word	0x00008180


	//   ....[25]....
        /*05d0*/ 	.word	0x00008820


	//   ....[26]....
        /*05d4*/ 	.word	0x00008850


	//   ....[27]....
        /*05d8*/ 	.word	0x00008970


	//   ....[28]....
        /*05dc*/ 	.word	0x00008990


	//   ....[29]....
        /*05e0*/ 	.word	0x00008df0


	//   ....[30]....
        /*05e4*/ 	.word	0x00008e00


	//   ....[31]....
        /*05e8*/ 	.word	0x00009130


	//   ....[32]....
        /*05ec*/ 	.word	0x00009140


	//   ....[33]....
        /*05f0*/ 	.word	0x00009ce0


	//   ....[34]....
        /*05f4*/ 	.word	0x00009cf0


	//   ....[35]....
        /*05f8*/ 	.word	0x00009df0


	//   ....[36]....
        /*05fc*/ 	.word	0x00009e10


	//   ....[37]....
        /*0600*/ 	.word	0x00009f80


	//   ....[38]....
        /*0604*/ 	.word	0x0000a190


	//   ....[39]....
        /*0608*/ 	.word	0x0000a1c0


	//   ....[40]....
        /*060c*/ 	.word	0x0000a1f0


	//   ....[41]....
        /*0610*/ 	.word	0x0000a220


	//   ....[42]....
        /*0614*/ 	.word	0x0000a250


	//   ....[43]....
        /*0618*/ 	.word	0x0000a280


	//   ....[44]....
        /*061c*/ 	.word	0x0000a3f0


	//   ....[45]....
        /*0620*/ 	.word	0x0000a420


	//   ....[46]....
        /*0624*/ 	.word	0x0000a450


	//   ....[47]....
        /*0628*/ 	.word	0x0000a480


	//   ....[48]....
        /*062c*/ 	.word	0x0000a4b0


	//   ....[49]....
        /*0630*/ 	.word	0x0000a4e0


	//   ....[50]....
        /*0634*/ 	.word	0x0000a570


	//   ....[51]....
        /*0638*/ 	.word	0x0000a5a0


	//   ....[52]....
        /*063c*/ 	.word	0x0000a5b0


	//   ....[53]....
        /*0640*/ 	.word	0x0000a650


	//   ....[54]....
        /*0644*/ 	.word	0x0000c0d0


	//   ....[55]....
        /*0648*/ 	.word	0x0000c0f0


	//   ....[56]....
        /*064c*/ 	.word	0x0000c1a0


	//   ....[57]....
        /*0650*/ 	.word	0x0000c1c0


	//   ....[58]....
        /*0654*/ 	.word	0x0000c260


	//   ....[59]....
        /*0658*/ 	.word	0x0000c280


	//   ....[60]....
        /*065c*/ 	.word	0x0000c290


	//   ....[61]....
        /*0660*/ 	.word	0x0000c2a0


	//   ....[62]....
        /*0664*/ 	.word	0x0000cc30


	//   ....[63]....
        /*0668*/ 	.word	0x0000cc50


	//   ....[64]....
        /*066c*/ 	.word	0x0000ccb0


	//   ....[65]....
        /*0670*/ 	.word	0x0000ccf0


	//   ....[66]....
        /*0674*/ 	.word	0x0000cd50


	//   ....[67]....
        /*0678*/ 	.word	0x0000cd90


	//   ....[68]....
        /*067c*/ 	.word	0x0000cda0


	//   ....[69]....
        /*0680*/ 	.word	0x0000cdc0


	//   ....[70]....
        /*0684*/ 	.word	0x0000ce90


	//   ....[71]....
        /*0688*/ 	.word	0x0000ced0


	//   ....[72]....
        /*068c*/ 	.word	0x0000cee0


	//   ....[73]....
        /*0690*/ 	.word	0x0000cf00


	//   ....[74]....
        /*0694*/ 	.word	0x0000d790


	//   ....[75]....
        /*0698*/ 	.word	0x0000d7a0


	//   ....[76]....
        /*069c*/ 	.word	0x0000d7c0


	//   ....[77]....
        /*06a0*/ 	.word	0x0000d840


	//   ....[78]....
        /*06a4*/ 	.word	0x0000d850


	//   ....[79]....
        /*06a8*/ 	.word	0x0000d8b0


	//   ....[80]....
        /*06ac*/ 	.word	0x0000d8e0


	//   ....[81]....
        /*06b0*/ 	.word	0x0000d920


	//   ....[82]....
        /*06b4*/ 	.word	0x0000dc10


	//   ....[83]....
        /*06b8*/ 	.word	0x0000dc30


	//   ....[84]....
        /*06bc*/ 	.word	0x0000dcd0


	//   ....[85]....
        /*06c0*/ 	.word	0x0000dce0


	//   ....[86]....
        /*06c4*/ 	.word	0x0000dd70


	//   ....[87]....
        /*06c8*/ 	.word	0x0000dd80


	//   ....[88]....
        /*06cc*/ 	.word	0x0000dd90


	//   ....[89]....
        /*06d0*/ 	.word	0x0000de20


	//   ....[90]....
        /*06d4*/ 	.word	0x0000e430


	//   ....[91]....
        /*06d8*/ 	.word	0x0000e440


	//   ....[92]....
        /*06dc*/ 	.word	0x0000e4d0


	//   ....[93]....
        /*06e0*/ 	.word	0x0000e570


	//   ....[94]....
        /*06e4*/ 	.word	0x0000e590


	//   ....[95]....
        /*06e8*/ 	.word	0x0000e610


	//   ....[96]....
        /*06ec*/ 	.word	0x0000e630


	//   ....[97]....
        /*06f0*/ 	.word	0x0000e640


	//   ....[98]....
        /*06f4*/ 	.word	0x0000ea60


	//   ....[99]....
        /*06f8*/ 	.word	0x0000ea90


	//   ....[100]....
        /*06fc*/ 	.word	0x0000eb00


	//   ....[101]....
        /*0700*/ 	.word	0x0000eb30


	//   ....[102]....
        /*0704*/ 	.word	0x0000eb60


	//   ....[103]....
        /*0708*/ 	.word	0x0000eb90


	//   ....[104]....
        /*070c*/ 	.word	0x0000ebc0


	//   ....[105]....
        /*0710*/ 	.word	0x0000ebf0


	//   ....[106]....
        /*0714*/ 	.word	0x0000ed90


	//   ....[107]....
        /*0718*/ 	.word	0x0000edc0


	//   ....[108]....
        /*071c*/ 	.word	0x0000edf0


	//   ....[109]....
        /*0720*/ 	.word	0x0000ee20


	//   ....[110]....
        /*0724*/ 	.word	0x0000ee50


	//   ....[111]....
        /*0728*/ 	.word	0x0000ee80


	//   ....[112]....
        /*072c*/ 	.word	0x0000ef40


	//   ....[113]....
        /*0730*/ 	.word	0x0000ef60


	//   ....[114]....
        /*0734*/ 	.word	0x0000ef70


	//   ....[115]....
        /*0738*/ 	.word	0x0000efd0


	//   ....[116]....
        /*073c*/ 	.word	0x0000f5f0


	//   ....[117]....
        /*0740*/ 	.word	0x0000fad0


	//   ....[118]....
        /*0744*/ 	.word	0x0000fbc0


	//   ....[119]....
        /*0748*/ 	.word	0x0000fc60


	//   ....[120]....
        /*074c*/ 	.word	0x0000fcc0


	//   ....[121]....
        /*0750*/ 	.word	0x0000fde0


	//   ....[122]....
        /*0754*/ 	.word	0x0000fe40


	//   ....[123]....
        /*0758*/ 	.word	0x0000ff50


	//   ....[124]....
        /*075c*/ 	.word	0x0000ffc0


	//   ....[125]....
        /*0760*/ 	.word	0x00010060


	//   ....[126]....
        /*0764*/ 	.word	0x00010190


	//   ....[127]....
        /*0768*/ 	.word	0x000101e0


	//   ....[128]....
        /*076c*/ 	.word	0x00010250


	//   ....[129]....
        /*0770*/ 	.word	0x00010340


	//   ....[130]....
        /*0774*/ 	.word	0x000103c0


	//   ....[131]....
        /*0778*/ 	.word	0x000104a0


	//   ....[132]....
        /*077c*/ 	.word	0x00010520


	//   ....[133]....
        /*0780*/ 	.word	0x00010580


	//   ....[134]....
        /*0784*/ 	.word	0x00010680


	//   ....[135]....
        /*0788*/ 	.word	0x00010780


	//   ....[136]....
        /*078c*/ 	.word	0x000107e0


	//   ....[137]....
        /*0790*/ 	.word	0x000108c0


	//   ....[138]....
        /*0794*/ 	.word	0x00010a00


	//   ....[139]....
        /*0798*/ 	.word	0x00010ae0


	//   ....[140]....
        /*079c*/ 	.word	0x00010b60


	//   ....[141]....
        /*07a0*/ 	.word	0x00010c40


	//   ....[142]....
        /*07a4*/ 	.word	0x00010ca0


	//   ....[143]....
        /*07a8*/ 	.word	0x00010d70


	//   ....[144]....
        /*07ac*/ 	.word	0x00010dd0


	//   ....[145]....
        /*07b0*/ 	.word	0x00010eb0


	//   ....[146]....
        /*07b4*/ 	.word	0x00010fa0


	//   ....[147]....
        /*07b8*/ 	.word	0x00011040


	//   ....[148]....
        /*07bc*/ 	.word	0x000110a0


	//   ....[149]....
        /*07c0*/ 	.word	0x000111a0


	//   ....[150]....
        /*07c4*/ 	.word	0x00011200


	//   ....[151]....
        /*07c8*/ 	.word	0x00011300


	//   ....[152]....
        /*07cc*/ 	.word	0x00011360


	//   ....[153]....
        /*07d0*/ 	.word	0x00011430


	//   ....[154]....
        /*07d4*/ 	.word	0x00011580


	//   ....[155]....
        /*07d8*/ 	.word	0x00011630


	//   ....[156]....
        /*07dc*/ 	.word	0x00011740


	//   ....[157]....
        /*07e0*/ 	.word	0x00011820


	//   ....[158]....
        /*07e4*/ 	.word	0x00011880


	//   ....[159]....
        /*07e8*/ 	.word	0x00011970


	//   ....[160]....
        /*07ec*/ 	.word	0x000119d0


	//   ....[161]....
        /*07f0*/ 	.word	0x00011ab0


	//   ....[162]....
        /*07f4*/ 	.word	0x00011b40


	//   ....[163]....
        /*07f8*/ 	.word	0x00011be0


	//   ....[164]....
        /*07fc*/ 	.word	0x00011d60


	//   ....[165]....
        /*0800*/ 	.word	0x00011dd0


	//   ....[166]....
        /*0804*/ 	.word	0x00011e40


	//   ....[167]....
        /*0808*/ 	.word	0x00011eb0


	//   ....[168]....
        /*080c*/ 	.word	0x00011f20


	//   ....[169]....
        /*0810*/ 	.word	0x00011fa0


	//   ....[170]....
        /*0814*/ 	.word	0x00012020


	//   ....[171]....
        /*0818*/ 	.word	0x000120b0


	//   ....[172]....
        /*081c*/ 	.word	0x00012120


	//   ....[173]....
        /*0820*/ 	.word	0x00012190


	//   ....[174]....
        /*0824*/ 	.word	0x00012200


	//   ....[175]....
        /*0828*/ 	.word	0x00012280


	//   ....[176]....
        /*082c*/ 	.word	0x000122f0


	//   ....[177]....
        /*0830*/ 	.word	0x00012390


	//   ....[178]....
        /*0834*/ 	.word	0x000123e0


	//   ....[179]....
        /*0838*/ 	.word	0x00012470


	//   ....[180]....
        /*083c*/ 	.word	0x000125a0


	//----- nvinfo : EIATTR_REG_RECONFIG
	.align		4
.L_1141:
        /*0840*/ 	.byte	0x01, 0x54
	.zero		2


	//----- nvinfo : EIATTR_SYSCALL_OFFSETS
	.align		4
        /*0844*/ 	.byte	0x04, 0x46
        /*0846*/ 	.short	(.L_1143 - .L_1142)


	//   ....[0]....
.L_1142:
        /*0848*/ 	.word	0x00001910


	//   ....[1]....
        /*084c*/ 	.word	0x0000b660


	//   ....[2]....
        /*0850*/ 	.word	0x0000b7b0


	//   ....[3]....
        /*0854*/ 	.word	0x0000b8a0


	//   ....[4]....
        /*0858*/ 	.word	0x0000c6e0


	//----- nvinfo : EIATTR_MBARRIER_INSTR_OFFSETS
	.align		4
.L_1143:
        /*085c*/ 	.byte	0x04, 0x39
        /*085e*/ 	.short	(.L_1145 - .L_1144)


	//   ....[0]....
.L_1144:
        /*0860*/ 	.word	0x00000180
        /*0864*/ 	.word	0x000000ff
        /*0868*/ 	.word	0x0002d800
        /*086c*/ 	.short	0x0100
        /*086e*/ 	.byte	0x08
	.zero		1


	//   ....[1]....
        /*0870*/ 	.word	0x00000190
        /*0874*/ 	.word	0x000000ff
        /*0878*/ 	.word	0x0002d820
        /*087c*/ 	.short	0x0100
        /*087e*/ 	.byte	0x08
	.zero		1


	//   ....[2]....
        /*0880*/ 	.word	0x00000280
        /*0884*/ 	.word	0x000000ff
        /*0888*/ 	.word	0x0002d830
        /*088c*/ 	.short	0x0100
        /*088e*/ 	.byte	0x08
	.zero		1


	//   ....[3]....
        /*0890*/ 	.word	0x00000290
        /*0894*/ 	.word	0x000000ff
        /*0898*/ 	.word	0x0002d840
        /*089c*/ 	.short	0x0100
        /*089e*/ 	.byte	0x08
	.zero		1


	//   ....[4]....
        /*08a0*/ 	.word	0x000002a0
        /*08a4*/ 	.word	0x000000ff
        /*08a8*/ 	.word	0x0002d838
        /*08ac*/ 	.short	0x0100
        /*08ae*/ 	.byte	0x08
	.zero		1


	//   ....[5]....
        /*08b0*/ 	.word	0x000002b0
        /*08b4*/ 	.word	0x000000ff
        /*08b8*/ 	.word	0x0002d848
        /*08bc*/ 	.short	0x0100
        /*08be*/ 	.byte	0x08
	.zero		1


	//   ....[6]....
        /*08c0*/ 	.word	0x000003e0
        /*08c4*/ 	.word	0x000000ff
        /*08c8*/ 	.word	0x0002d850
        /*08cc*/ 	.short	0x0100
        /*08ce*/ 	.byte	0x08
	.zero		1


	//   ....[7]....
        /*08d0*/ 	.word	0x000003f0
        /*08d4*/ 	.word	0x000000ff
        /*08d8*/ 	.word	0x0002d860
        /*08dc*/ 	.short	0x0100
        /*08de*/ 	.byte	0x08
	.zero		1


	//   ....[8]....
        /*08e0*/ 	.word	0x00000400
        /*08e4*/ 	.word	0x000000ff
        /*08e8*/ 	.word	0x0002d858
        /*08ec*/ 	.short	0x0100
        /*08ee*/ 	.byte	0x08
	.zero		1


	//   ....[9]....
        /*08f0*/ 	.word	0x00000410
        /*08f4*/ 	.word	0x000000ff
        /*08f8*/ 	.word	0x0002d868
        /*08fc*/ 	.short	0x0100
        /*08fe*/ 	.byte	0x08
	.zero		1


	//   ....[10]....
        /*0900*/ 	.word	0x00000500
        /*0904*/ 	.word	0x000000ff
        /*0908*/ 	.word	0x0002d870
        /*090c*/ 	.short	0x0100
        /*090e*/ 	.byte	0x06
	.zero		1


	//   ....[11]....
        /*0910*/ 	.word	0x00000510
        /*0914*/ 	.word	0x000000ff
        /*0918*/ 	.word	0x0002d880
        /*091c*/ 	.short	0x0100
        /*091e*/ 	.byte	0x06
	.zero		1


	//   ....[12]....
        /*0920*/ 	.word	0x00000520
        /*0924*/ 	.word	0x000000ff
        /*0928*/ 	.word	0x0002d878
        /*092c*/ 	.short	0x0100
        /*092e*/ 	.byte	0x06
	.zero		1


	//   ....[13]....
        /*0930*/ 	.word	0x00000530
        /*0934*/ 	.word	0x000000ff
        /*0938*/ 	.word	0x0002d888
        /*093c*/ 	.short	0x0100
        /*093e*/ 	.byte	0x06
	.zero		1


	//   ....[14]....
        /*0940*/ 	.word	0x00000660
        /*0944*/ 	.word	0x000000ff
        /*0948*/ 	.word	0x0002d890
        /*094c*/ 	.short	0x0100
        /*094e*/ 	.byte	0x08
	.zero		1


	//   ....[15]....
        /*0950*/ 	.word	0x00000670
        /*0954*/ 	.word	0x000000ff
        /*0958*/ 	.word	0x0002d8a0
        /*095c*/ 	.short	0x0100
        /*095e*/ 	.byte	0x08
	.zero		1


	//   ....[16]....
        /*0960*/ 	.word	0x00000680
        /*0964*/ 	.word	0x000000ff
        /*0968*/ 	.word	0x0002d898
        /*096c*/ 	.short	0x0100
        /*096e*/ 	.byte	0x08
	.zero		1


	//   ....[17]....
        /*0970*/ 	.word	0x00000690
        /*0974*/ 	.word	0x000000ff
        /*0978*/ 	.word	0x0002d8a8
        /*097c*/ 	.short	0x0100
        /*097e*/ 	.byte	0x08
	.zero		1


	//   ....[18]....
        /*0980*/ 	.word	0x000007c0
        /*0984*/ 	.word	0x000000ff
        /*0988*/ 	.word	0x0002d8b0
        /*098c*/ 	.short	0x0100
        /*098e*/ 	.byte	0x08
	.zero		1


	//   ....[19]....
        /*0990*/ 	.word	0x000007d0
        /*0994*/ 	.word	0x000000ff
        /*0998*/ 	.word	0x0002d8c0
        /*099c*/ 	.short	0x0100
        /*099e*/ 	.byte	0x08
	.zero		1


	//   ....[20]....
        /*09a0*/ 	.word	0x000007e0
        /*09a4*/ 	.word	0x000000ff
        /*09a8*/ 	.word	0x0002d8b8
        /*09ac*/ 	.short	0x0100
        /*09ae*/ 	.byte	0x08
	.zero		1


	//   ....[21]....
        /*09b0*/ 	.word	0x000007f0
        /*09b4*/ 	.word	0x000000ff
        /*09b8*/ 	.word	0x0002d8c8
        /*09bc*/ 	.short	0x0100
        /*09be*/ 	.byte	0x08
	.zero		1


	//   ....[22]....
        /*09c0*/ 	.word	0x00001980
        /*09c4*/ 	.word	0x000000ff
        /*09c8*/ 	.word	0x0002d800
        /*09cc*/ 	.short	0x010a
        /*09ce*/ 	.byte	0x29
	.zero		1


	//   ....[23]....
        /*09d0*/ 	.word	0x000019f0
        /*09d4*/ 	.word	0x00000000
        /*09d8*/ 	.word	0x0002d830
        /*09dc*/ 	.short	0x010a
        /*09de*/ 	.byte	0x3f
	.zero		1


	//   ....[24]....
        /*09e0*/ 	.word	0x00001a40
        /*09e4*/ 	.word	0x00000000
        /*09e8*/ 	.word	0x0002d830
        /*09ec*/ 	.short	0x010a
        /*09ee*/ 	.byte	0x3f
	.zero		1


	//   ....[25]....
        /*09f0*/ 	.word	0x00002b60
        /*09f4*/ 	.word	0x000000ff
        /*09f8*/ 	.word	0x00000000
        /*09fc*/ 	.short	0x0101
        /*09fe*/ 	.byte	0x06
	.zero		1


	//   ....[26]....
        /*0a00*/ 	.word	0x00004560
        /*0a04*/ 	.word	0x000000ff
        /*0a08*/ 	.word	0x0002d830
        /*0a0c*/ 	.short	0x010a
        /*0a0e*/ 	.byte	0x06
	.zero		1


	//   ....[27]....
        /*0a10*/ 	.word	0x000045a0
        /*0a14*/ 	.word	0x000000ff
        /*0a18*/ 	.word	0x0002d830
        /*0a1c*/ 	.short	0x010a
        /*0a1e*/ 	.byte	0x06
	.zero		1


	//   ....[28]....
        /*0a20*/ 	.word	0x00004880
        /*0a24*/ 	.word	0x000000ff
        /*0a28*/ 	.word	0x0002d850
        /*0a2c*/ 	.short	0x010a
        /*0a2e*/ 	.byte	0x06
	.zero		1


	//   ....[29]....
        /*0a30*/ 	.word	0x000048c0
        /*0a34*/ 	.word	0x000000ff
        /*0a38*/ 	.word	0x0002d850
        /*0a3c*/ 	.short	0x010a
        /*0a3e*/ 	.byte	0x06
	.zero		1


	//   ....[30]....
        /*0a40*/ 	.word	0x00005230
        /*0a44*/ 	.word	0x000000ff
        /*0a48*/ 	.word	0x00000000
        /*0a4c*/ 	.short	0x0101
        /*0a4e*/ 	.byte	0x06
	.zero		1


	//   ....[31]....
        /*0a50*/ 	.word	0x000067d0
        /*0a54*/ 	.word	0x000000ff
        /*0a58*/ 	.word	0x00000000
        /*0a5c*/ 	.short	0x0101
        /*0a5e*/ 	.byte	0x06
	.zero		1


	//   ....[32]....
        /*0a60*/ 	.word	0x00006da0
        /*0a64*/ 	.word	0x000000ff
        /*0a68*/ 	.word	0x0002d850
        /*0a6c*/ 	.short	0x010a
        /*0a6e*/ 	.byte	0x04
	.zero		1


	//   ....[33]....
        /*0a70*/ 	.word	0x00006de0
        /*0a74*/ 	.word	0x000000ff
        /*0a78*/ 	.word	0x0002d850
        /*0a7c*/ 	.short	0x010a
        /*0a7e*/ 	.byte	0x04
	.zero		1


	//   ....[34]....
        /*0a80*/ 	.word	0x00007460
        /*0a84*/ 	.word	0x000000ff
        /*0a88*/ 	.word	0x00000000
        /*0a8c*/ 	.short	0x0101
        /*0a8e*/ 	.byte	0x04
	.zero		1


	//   ....[35]....
        /*0a90*/ 	.word	0x00008840
        /*0a94*/ 	.word	0x000000ff
        /*0a98*/ 	.word	0x00000000
        /*0a9c*/ 	.short	0x0101
        /*0a9e*/ 	.byte	0x04
	.zero		1


	//   ....[36]....
        /*0aa0*/ 	.word	0x00008d60
        /*0aa4*/ 	.word	0x000000ff
        /*0aa8*/ 	.word	0x00000000
        /*0aac*/ 	.short	0x0101
        /*0aae*/ 	.byte	0x04
	.zero		1


	//   ....[37]....
        /*0ab0*/ 	.word	0x0000be60
        /*0ab4*/ 	.word	0x00000002
        /*0ab8*/ 	.word	0x0002d840
        /*0abc*/ 	.short	0x010a
        /*0abe*/ 	.byte	0x3f
	.zero		1


	//   ....[38]....
        /*0ac0*/ 	.word	0x0000c3e0
        /*0ac4*/ 	.word	0x00000002
        /*0ac8*/ 	.word	0x0002d830
        /*0acc*/ 	.short	0x0107
        /*0ace*/ 	.byte	0x3f
	.zero		1


	//   ....[39]....
        /*0ad0*/ 	.word	0x0000c4b0
        /*0ad4*/ 	.word	0x00000002
        /*0ad8*/ 	.word	0x0002d830
        /*0adc*/ 	.short	0x0101
        /*0ade*/ 	.byte	0x3f
	.zero		1


	//   ....[40]....
        /*0ae0*/ 	.word	0x0000d040
        /*0ae4*/ 	.word	0x00000011
        /*0ae8*/ 	.word	0x0002d800
        /*0aec*/ 	.short	0x0107
        /*0aee*/ 	.byte	0x3f
	.zero		1


	//   ....[41]....
        /*0af0*/ 	.word	0x0000d130
        /*0af4*/ 	.word	0x00000011
        /*0af8*/ 	.word	0x0002d800
        /*0afc*/ 	.short	0x0101
        /*0afe*/ 	.byte	0x3f
	.zero		1


	//   ....[42]....
        /*0b00*/ 	.word	0x0000d150
        /*0b04*/ 	.word	0x00000011
        /*0b08*/ 	.word	0x0002d820
        /*0b0c*/ 	.short	0x010a
        /*0b0e*/ 	.byte	0x3f
	.zero		1


	//   ....[43]....
        /*0b10*/ 	.word	0x0000d570
        /*0b14*/ 	.word	0x00000005
        /*0b18*/ 	.word	0x0002d840
        /*0b1c*/ 	.short	0x010a
        /*0b1e*/ 	.byte	0x3f
	.zero		1


	//   ....[44]....
        /*0b20*/ 	.word	0x0000d9d0
        /*0b24*/ 	.word	0x00000005
        /*0b28*/ 	.word	0x0002d830
        /*0b2c*/ 	.short	0x0107
        /*0b2e*/ 	.byte	0x3f
	.zero		1


	//   ....[45]....
        /*0b30*/ 	.word	0x0000da90
        /*0b34*/ 	.word	0x00000005
        /*0b38*/ 	.word	0x0002d830
        /*0b3c*/ 	.short	0x0101
        /*0b3e*/ 	.byte	0x3f
	.zero		1


	//   ....[46]....
        /*0b40*/ 	.word	0x0000daf0
        /*0b44*/ 	.word	0x00000005
        /*0b48*/ 	.word	0x0002d860
        /*0b4c*/ 	.short	0x010a
        /*0b4e*/ 	.byte	0x3f
	.zero		1


	//   ....[47]....
        /*0b50*/ 	.word	0x0000dfe0
        /*0b54*/ 	.word	0x00000005
        /*0b58*/ 	.word	0x0002d850
        /*0b5c*/ 	.short	0x0107
        /*0b5e*/ 	.byte	0x3f
	.zero		1


	//   ....[48]....
        /*0b60*/ 	.word	0x0000e0d0
        /*0b64*/ 	.word	0x00000005
        /*0b68*/ 	.word	0x0002d850
        /*0b6c*/ 	.short	0x0101
        /*0b6e*/ 	.byte	0x3f
	.zero		1


	//   ....[49]....
        /*0b70*/ 	.word	0x0000e2f0
        /*0b74*/ 	.word	0x00000000
        /*0b78*/ 	.word	0x0002d860
        /*0b7c*/ 	.short	0x010a
        /*0b7e*/ 	.byte	0x3f
	.zero		1


	//   ....[50]....
        /*0b80*/ 	.word	0x0000e770
        /*0b84*/ 	.word	0x00000000
        /*0b88*/ 	.word	0x0002d850
        /*0b8c*/ 	.short	0x0107
        /*0b8e*/ 	.byte	0x3f
	.zero		1


	//   ....[51]....
        /*0b90*/ 	.word	0x0000e840
        /*0b94*/ 	.word	0x00000000
        /*0b98*/ 	.word	0x0002d850
        /*0b9c*/ 	.short	0x0101
        /*0b9e*/ 	.byte	0x3f
	.zero		1


	//   ....[52]....
        /*0ba0*/ 	.word	0x0000f570
        /*0ba4*/ 	.word	0x00000005
        /*0ba8*/ 	.word	0x0002d820
        /*0bac*/ 	.short	0x010a
        /*0bae*/ 	.byte	0x3f
	.zero		1


	//   ....[53]....
        /*0bb0*/ 	.word	0x0000f6f0
        /*0bb4*/ 	.word	0x00000003
        /*0bb8*/ 	.word	0x0002d840
        /*0bbc*/ 	.short	0x010a
        /*0bbe*/ 	.byte	0x3f
	.zero		1


	//   ....[54]....
        /*0bc0*/ 	.word	0x0000f790
        /*0bc4*/ 	.word	0x00000005
        /*0bc8*/ 	.word	0x0002d840
        /*0bcc*/ 	.short	0x010a
        /*0bce*/ 	.byte	0x3f
	.zero		1


	//   ....[55]....
        /*0bd0*/ 	.word	0x0000f7d0
        /*0bd4*/ 	.word	0x00000003
        /*0bd8*/ 	.word	0x0002d860
        /*0bdc*/ 	.short	0x010a
        /*0bde*/ 	.byte	0x3f
	.zero		1


	//   ....[56]....
        /*0be0*/ 	.word	0x0000f810
        /*0be4*/ 	.word	0x00000005
        /*0be8*/ 	.word	0x0002d860
        /*0bec*/ 	.short	0x010a
        /*0bee*/ 	.byte	0x3f
	.zero		1


	//   ....[57]....
        /*0bf0*/ 	.word	0x0000f880
        /*0bf4*/ 	.word	0x00000003
        /*0bf8*/ 	.word	0x0002d800
        /*0bfc*/ 	.short	0x010a
        /*0bfe*/ 	.byte	0x3f
	.zero		1


	//   ....[58]....
        /*0c00*/ 	.word	0x0000f8d0
        /*0c04*/ 	.word	0x00000000
        /*0c08*/ 	.word	0x0002d830
        /*0c0c*/ 	.short	0x010a
        /*0c0e*/ 	.byte	0x3f
	.zero		1


	//   ....[59]....
        /*0c10*/ 	.word	0x0000f930
        /*0c14*/ 	.word	0x00000009
        /*0c18*/ 	.word	0x0002d830
        /*0c1c*/ 	.short	0x010a
        /*0c1e*/ 	.byte	0x3f
	.zero		1


	//   ....[60]....
        /*0c20*/ 	.word	0x0000f990
        /*0c24*/ 	.word	0x00000008
        /*0c28*/ 	.word	0x0002d850
        /*0c2c*/ 	.short	0x010a
        /*0c2e*/ 	.byte	0x3f
	.zero		1


	//   ....[61]....
        /*0c30*/ 	.word	0x0000f9f0
        /*0c34*/ 	.word	0x00000003
        /*0c38*/ 	.word	0x0002d850
        /*0c3c*/ 	.short	0x010a
        /*0c3e*/ 	.byte	0x3f
	.zero		1


	//   ....[62]....
        /*0c40*/ 	.word	0x0000fb10
        /*0c44*/ 	.word	0x00000002
        /*0c48*/ 	.word	0x0002d840
        /*0c4c*/ 	.short	0x010a
        /*0c4e*/ 	.byte	0x3f
	.zero		1


	//   ....[63]....
        /*0c50*/ 	.word	0x00010900
        /*0c54*/ 	.word	0x00000011
        /*0c58*/ 	.word	0x0002d820
        /*0c5c*/ 	.short	0x010a
        /*0c5e*/ 	.byte	0x3f
	.zero		1


	//   ....[64]....
        /*0c60*/ 	.word	0x00010950
        /*0c64*/ 	.word	0x00000005
        /*0c68*/ 	.word	0x0002d840
        /*0c6c*/ 	.short	0x010a
        /*0c6e*/ 	.byte	0x3f
	.zero		1


	//   ....[65]....
        /*0c70*/ 	.word	0x00010ef0
        /*0c74*/ 	.word	0x00000005
        /*0c78*/ 	.word	0x0002d860
        /*0c7c*/ 	.short	0x010a
        /*0c7e*/ 	.byte	0x3f
	.zero		1


	//   ....[66]....
        /*0c80*/ 	.word	0x000114d0
        /*0c84*/ 	.word	0x00000000
        /*0c88*/ 	.word	0x0002d860
        /*0c8c*/ 	.short	0x010a
        /*0c8e*/ 	.byte	0x3f
	.zero		1


	//   ....[67]....
        /*0c90*/ 	.word	0x000124c0
        /*0c94*/ 	.word	0x00000005
        /*0c98*/ 	.word	0x0002d820
        /*0c9c*/ 	.short	0x010a
        /*0c9e*/ 	.byte	0x3f
	.zero		1


	//   ....[68]....
        /*0ca0*/ 	.word	0x00012660
        /*0ca4*/ 	.word	0x00000003
        /*0ca8*/ 	.word	0x0002d840
        /*0cac*/ 	.short	0x010a
        /*0cae*/ 	.byte	0x3f
	.zero		1


	//   ....[69]....
        /*0cb0*/ 	.word	0x000126b0
        /*0cb4*/ 	.word	0x00000005
        /*0cb8*/ 	.word	0x0002d840
        /*0cbc*/ 	.short	0x010a
        /*0cbe*/ 	.byte	0x3f
	.zero		1


	//   ....[70]....
        /*0cc0*/ 	.word	0x00012700
        /*0cc4*/ 	.word	0x00000003
        /*0cc8*/ 	.word	0x0002d860
        /*0ccc*/ 	.short	0x010a
        /*0cce*/ 	.byte	0x3f
	.zero		1


	//----- nvinfo : EIATTR_NUM_MBARRIERS
	.align		4
.L_1145:
        /*0cd0*/ 	.byte	0x03, 0x38
        /*0cd2*/ 	.short	0x0016


	//----- nvinfo : EIATTR_EXIT_INSTR_OFFSETS
	.align		4
        /*0cd4*/ 	.byte	0x04, 0x1c
        /*0cd6*/ 	.short	(.L_1147 - .L_1146)


	//   ....[0]....
.L_1146:
        /*0cd8*/ 	.word	0x000009a0


	//   ....[1]....
        /*0cdc*/ 	.word	0x00009f30


	//   ....[2]....
        /*0ce0*/ 	.word	0x0000f860


	//----- nvinfo : EIATTR_MAX_THREADS
	.align		4
.L_1147:
        /*0ce4*/ 	.byte	0x04, 0x05
        /*0ce6*/ 	.short	(.L_1149 - .L_1148)
.L_1148:
        /*0ce8*/ 	.word	0x00000200
        /*0cec*/ 	.word	0x00000001
        /*0cf0*/ 	.word	0x00000001


	//----- nvinfo : EIATTR_CRS_STACK_SIZE
	.align		4
.L_1149:
        /*0cf4*/ 	.byte	0x04, 0x1e
        /*0cf6*/ 	.short	(.L_1151 - .L_1150)
.L_1150:
        /*0cf8*/ 	.word	0x00000000


	//----- nvinfo : EIATTR_CBANK_PARAM_SIZE
	.align		4
.L_1151:
        /*0cfc*/ 	.byte	0x03, 0x19
        /*0cfe*/ 	.short	0x0af0


	//----- nvinfo : EIATTR_PARAM_CBANK
	.align		4
        /*0d00*/ 	.byte	0x04, 0x0a
        /*0d02*/ 	.short	(.L_1153 - .L_1152)
	.align		4
.L_1152:
        /*0d04*/ 	.word	index@(.nv.constant0._ZN7cutlass13device_kernelIN5flash11enable_sm90INS1_16FlashAttnFwdSm90INS1_25CollectiveMainloopFwdSm90ILi2EN4cute5tupleIJNS5_1CILi1EEES8_S8_EEENS6_IJNS7_ILi192EEENS7_ILi128EEENS7_ILi96EEEEEELi96ENS_10bfloat16_tEfNS_4arch4Sm90ELb0ELb0ELb1ELb1ELb1ELb0ELb0ELb0ELb1ELb1ELb1ELb0EEENS1_21CollectiveEpilogueFwdINS6_IJSA_SC_SB_EEES9_SE_SG_Li384ELb1ELb1ELb1ELb0EEENS1_36VarlenDynamicPersistentTileSchedulerILi192ELi128ELi384ELi128ELb1ELb1ELb1ELb0ELb1ELb1EEEEEEEEEvNT_6ParamsE)
        /*0d08*/ 	.short	0x0210
        /*0d0a*/ 	.short	0x0af0


	//----- nvinfo : EIATTR_SW_WAR
	.align		4
.L_1153:
        /*0d0c*/ 	.byte	0x04, 0x36
        /*0d0e*/ 	.short	(.L_1155 - .L_1154)
.L_1154:
        /*0d10*/ 	.word	0x00000008
.L_1155:


//--------------------- .nv.info._ZN7cutlass13device_kernelIN5flash11enable_sm90INS1_16FlashAttnFwdSm90INS1_25CollectiveMainloopFwdSm90ILi2EN4cute5tupleIJNS5_1CILi1EEES8_S8_EEENS6_IJNS7_ILi192EEENS7_ILi128EEENS7_ILi96EEEEEELi96ENS_10bfloat16_tEfNS_4arch4Sm90ELb0ELb0ELb1ELb1ELb1ELb1ELb0ELb0ELb1ELb1ELb1ELb0EEENS1_21CollectiveEpilogueFwdINS6_IJSA_SC_SB_EEES9_SE_SG_Li384ELb1ELb1ELb1ELb0EEENS1_36VarlenDynamicPersistentTileSchedulerILi192ELi128ELi384ELi128ELb1ELb1ELb1ELb0ELb1ELb1EEEEEEEEEvNT_6ParamsE --------------------------
	.section	.nv.info._ZN7cutlass13device_kernelIN5flash11enable_sm90INS1_16FlashAttnFwdSm90INS1_25CollectiveMainloopFwdSm90ILi2EN4cute5tupleIJNS5_1CILi1EEES8_S8_EEENS6_IJNS7_ILi192EEENS7_ILi128EEENS7_ILi96EEEEEELi96ENS_10bfloat16_tEfNS_4arch4Sm90ELb0ELb0ELb1ELb1ELb1ELb1ELb0ELb0ELb1ELb1ELb1ELb0EEENS1_21CollectiveEpilogueFwdINS6_IJSA_SC_SB_EEES9_SE_SG_Li384ELb1ELb1ELb1ELb0EEENS1_36VarlenDynamicPersistentTileSchedulerILi192ELi128ELi384ELi128ELb1ELb1ELb1ELb0ELb1ELb1EEEEEEEEEvNT_6ParamsE,"",@"SHT_CUDA_INFO"
	.sectionflags	@""
	.align	4


	//----- nvinfo : EIATTR_CUDA_API_VERSION
	.align		4
        /*0000*/ 	.byte	0x04, 0x37
        /*0002*/ 	.short	(.L_1157 - .L_1156)
.L_1156:
        /*0004*/ 	.word	0x00000082


	//----- nvinfo : EIATTR_KPARAM_INFO
	.align		4
.L_1157:
        /*0008*/ 	.byte	0x04, 0x17
        /*000a*/ 	.short	(.L_1159 - .L_1158)
.L_1158:
        /*000c*/ 	.word	0x00000000
        /*0010*/ 	.short	0x0000
        /*0012*/ 	.short	0x0070
        /*0014*/ 	.byte	0x00, 0xf0, 0x01, 0x2a


	//----- nvinfo : EIATTR_SPARSE_MMA_MASK
	.align		4
.L_1159:
        /*0018*/ 	.byte	0x03, 0x50
        /*001a*/ 	.short	0x0000


	//----- nvinfo : EIATTR_MAXREG_COUNT
	.align		4
        /*001c*/ 	.byte	0x03, 0x1b
        /*001e*/ 	.short	0x0080


	//----- nvinfo : EIATTR_NUM_BARRIERS
	.align		4
        /*0020*/ 	.byte	0x02, 0x4c
        /*0022*/ 	.byte	0x10
	.zero		1


	//----- nvinfo : EIATTR_EXTERNS
	.align		4
        /*0024*/ 	.byte	0x04, 0x0f
        /*0026*/ 	.short	(.L_1161 - .L_1160)


	//   ....[0]....
	.align		4
.L_1160:
        /*0028*/ 	.word	index@(__assertfail)


	//----- nvinfo : EIATTR_ANNOTATIONS
	.align		4
.L_1161:
        /*002c*/ 	.byte	0x04, 0x55
        /*002e*/ 	.short	(.L_1163 - .L_1162)


	//   ....[0]....
.L_1162:
        /* <DEDUP_REMOVED lines=130> */


	//----- nvinfo : EIATTR_MERCURY_ISA_VERSION
	.align		4
.L_1163:
        /*0838*/ 	.byte	0x03, 0x5f
        /*083a*/ 	.short	0x0101


	//----- nvinfo : EIATTR_UNUSED_LOAD_BYTE_OFFSET
	.align		4
        /*083c*/ 	.byte	0x04, 0x44
        /*083e*/ 	.short	(.L_1165 - .L_1164)


	//   ....[0]....
.L_1164:
        /*0840*/ 	.word	0x00000a90
        /*0844*/ 	.word	0x0000fff0


	//   ....[1]....
        /*0848*/ 	.word	0x000122d0
        /*084c*/ 	.word	0x0000fff0


	//----- nvinfo : EIATTR_INT_WARP_WIDE_INSTR_OFFSETS
	.align		4
.L_1165:
        /*0850*/ 	.byte	0x04, 0x31
        /*0852*/ 	.short	(.L_1167 - .L_1166)


	//   ....[0]....
.L_1166:
        /*0854*/ 	.word	0x00000130


	//   ....[1]....
        /*0858*/ 	.word	0x00000170


	//   ....[2]....
        /*085c*/ 	.word	0x000001e0


	//   ....[3]....
        /*0860*/ 	.word	0x00017c80


	//   ....[4]....
        /*0864*/ 	.word	0x00017d10


	//   ....[5]....
        /*0868*/ 	.word	0x0001a980


	//   ....[6]....
        /*086c*/ 	.word	0x0001aa10


	//----- nvinfo : EIATTR_COOP_GROUP_MASK_REGIDS
	.align		4
.L_1167:
        /*0870*/ 	.byte	0x04, 0x29
        /*0872*/ 	.short	(.L_1169 - .L_1168)


	//   ....[0]....
.L_1168:
        /*0874*/ 	.word	0xffffffff


	//   ....[1]....
        /*0878*/ 	.word	0xffffffff


	//   ....[2]....
        /*087c*/ 	.word	0xffffffff


	//   ....[3]....
        /*0880*/ 	.word	0xffffffff


	//   ....[4]....
        /*0884*/ 	.word	0xffffffff


	//   ....[5]....
        /*0888*/ 	.word	0xffffffff


	//   ....[6]....
        /*088c*/ 	.word	0xffffffff


	//   ....[7]....
        /*0890*/ 	.word	0xffffffff


	//   ....[8]....
        /*0894*/ 	.word	0xffffffff


	//   ....[9]....
        /*0898*/ 	.word	0xffffffff


	//   ....[10]....
        /*089c*/ 	.word	0xffffffff


	//   ....[11]....
        /*08a0*/ 	.word	0xffffffff


	//   ....[12]....
        /*08a4*/ 	.word	0xffffffff


	//   ....[13]....
        /*08a8*/ 	.word	0xffffffff


	//   ....[14]....
        /*08ac*/ 	.word	0xffffffff


	//   ....[15]....
        /*08b0*/ 	.word	0xffffffff


	//   ....[16]....
        /*08b4*/ 	.word	0xffffffff


	//   ....[17]....
        /*08b8*/ 	.word	0xffffffff


	//   ....[18]....
        /*08bc*/ 	.word	0xffffffff


	//   ....[19]....
        /*08c0*/ 	.word	0xffffffff


	//   ....[20]....
        /*08c4*/ 	.word	0xffffffff


	//   ....[21]....
        /*08c8*/ 	.word	0xffffffff


	//   ....[22]....
        /*08cc*/ 	.word	0xffffffff


	//   ....[23]....
        /*08d0*/ 	.word	0xffffffff


	//   ....[24]....
        /*08d4*/ 	.word	0xffffffff


	//   ....[25]....
        /*08d8*/ 	.word	0xffffffff


	//   ....[26]....
        /*08dc*/ 	.word	0xffffffff


	//   ....[27]....
        /*08e0*/ 	.word	0xffffffff


	//   ....[28]....
        /*08e4*/ 	.word	0xffffffff


	//   ....[29]....
        /*08e8*/ 	.word	0xffffffff


	//   ....[30]....
        /*08ec*/ 	.word	0xffffffff


	//   ....[31]....
        /*08f0*/ 	.word	0xffffffff


	//   ....[32]....
        /*08f4*/ 	.word	0xffffffff


	//   ....[33]....
        /*08f8*/ 	.word	0xffffffff


	//   ....[34]....
        /*08fc*/ 	.word	0xffffffff


	//   ....[35]....
        /*0900*/ 	.word	0xffffffff


	//   ....[36]....
        /*0904*/ 	.word	0xffffffff


	//   ....[37]....
        /*0908*/ 	.word	0xffffffff


	//   ....[38]....
        /*090c*/ 	.word	0xffffffff


	//   ....[39]....
        /*0910*/ 	.word	0xffffffff


	//   ....[40]....
        /*0914*/ 	.word	0xffffffff


	//   ....[41]....
        /*0918*/ 	.word	0xffffffff


	//   ....[42]....
        /*091c*/ 	.word	0xffffffff


	//   ....[43]....
        /*0920*/ 	.word	0xffffffff


	//   ....[44]....
        /*0924*/ 	.word	0xffffffff


	//   ....[45]....
        /*0928*/ 	.word	0xffffffff


	//   ....[46]....
        /*092c*/ 	.word	0xffffffff


	//   ....[47]....
        /*0930*/ 	.word	0xffffffff


	//   ....[48]....
        /*0934*/ 	.word	0xffffffff


	//   ....[49]....
        /*0938*/ 	.word	0xffffffff


	//   ....[50]....
        /*093c*/ 	.word	0xffffffff


	//   ....[51]....
        /*0940*/ 	.word	0xffffffff


	//   ....[52]....
        /*0944*/ 	.word	0xffffffff


	//   ....[53]....
        /*0948*/ 	.word	0xffffffff


	//   ....[54]....
        /*094c*/ 	.word	0xffffffff


	//   ....[55]....
        /*0950*/ 	.word	0xffffffff


	//   ....[56]....
        /*0954*/ 	.word	0xffffffff


	//   ....[57]....
        /*0958*/ 	.word	0xffffffff


	//   ....[58]....
        /*095c*/ 	.word	0xffffffff


	//   ....[59]....
        /*0960*/ 	.word	0xffffffff


	//   ....[60]....
        /*0964*/ 	.word	0xffffffff


	//   ....[61]....
        /*0968*/ 	.word	0xffffffff


	//   ....[62]....
        /*096c*/ 	.word	0xffffffff


	//   ....[63]....
        /*0970*/ 	.word	0xffffffff


	//   ....[64]....
        /*0974*/ 	.word	0xffffffff


	//   ....[65]....
        /*0978*/ 	.word	0xffffffff


	//   ....[66]....
        /*097c*/ 	.word	0xffffffff


	//   ....[67]....
        /*0980*/ 	.word	0xffffffff


	//   ....[68]....
        /*0984*/ 	.word	0xffffffff


	//   ....[69]....
        /*0988*/ 	.word	0xffffffff


	//   ....[70]....
        /*098c*/ 	.word	0xffffffff


	//   ....[71]....
        /*0990*/ 	.word	0xffffffff


	//   ....[72]....
        /*0994*/ 	.word	0xffffffff


	//   ....[73]....
        /*0998*/ 	.word	0xffffffff


	//   ....[74]....
        /*099c*/ 	.word	0xffffffff


	//   ....[75]....
        /*09a0*/ 	.word	0xffffffff


	//   ....[76]....
        /*09a4*/ 	.word	0xffffffff


	//   ....[77]....
        /*09a8*/ 	.word	0xffffffff


	//   ....[78]....
        /*09ac*/ 	.word	0xffffffff


	//   ....[79]....
        /*09b0*/ 	.word	0xffffffff


	//   ....[80]....
        /*09b4*/ 	.word	0xffffffff


	//   ....[81]....
        /*09b8*/ 	.word	0xffffffff


	//   ....[82]....
        /*09bc*/ 	.word	0xffffffff


	//   ....[83]....
        /*09c0*/ 	.word	0xffffffff


	//   ....[84]....
        /*09c4*/ 	.word	0xffffffff


	//   ....[85]....
        /*09c8*/ 	.word	0xffffffff


	//   ....[86]....
        /*09cc*/ 	.word	0xffffffff


	//   ....[87]....
        /*09d0*/ 	.word	0xffffffff


	//   ....[88]....
        /*09d4*/ 	.word	0xffffffff


	//   ....[89]....
        /*09d8*/ 	.word	0xffffffff


	//   ....[90]....
        /*09dc*/ 	.word	0xffffffff


	//   ....[91]....
        /*09e0*/ 	.word	0xffffffff


	//   ....[92]....
        /*09e4*/ 	.word	0xffffffff


	//   ....[93]....
        /*09e8*/ 	.word	0xffffffff


	//   ....[94]....
        /*09ec*/ 	.word	0xffffffff


	//   ....[95]....
        /*09f0*/ 	.word	0xffffffff


	//   ....[96]....
        /*09f4*/ 	.word	0xffffffff


	//   ....[97]....
        /*09f8*/ 	.word	0xffffffff


	//   ....[98]....
        /*09fc*/ 	.word	0xffffffff


	//   ....[99]....
        /*0a00*/ 	.word	0xffffffff


	//   ....[100]....
        /*0a04*/ 	.word	0xffffffff


	//   ....[101]....
        /*0a08*/ 	.word	0xffffffff


	//   ....[102]....
        /*0a0c*/ 	.word	0xffffffff


	//   ....[103]....
        /*0a10*/ 	.word	0xffffffff


	//   ....[104]....
        /*0a14*/ 	.word	0xffffffff


	//   ....[105]....
        /*0a18*/ 	.word	0xffffffff


	//   ....[106]....
        /*0a1c*/ 	.word	0xffffffff


	//   ....[107]....
        /*0a20*/ 	.word	0xffffffff


	//   ....[108]....
        /*0a24*/ 	.word	0xffffffff


	//   ....[109]....
        /*0a28*/ 	.word	0xffffffff


	//   ....[110]....
        /*0a2c*/ 	.word	0xffffffff


	//   ....[111]....
        /*0a30*/ 	.word	0xffffffff


	//   ....[112]....
        /*0a34*/ 	.word	0xffffffff


	//   ....[113]....
        /*0a38*/ 	.word	0xffffffff


	//   ....[114]....
        /*0a3c*/ 	.word	0xffffffff


	//   ....[115]....
        /*0a40*/ 	.word	0xffffffff


	//   ....[116]....
        /*0a44*/ 	.word	0xffffffff


	//   ....[117]....
        /*0a48*/ 	.word	0xffffffff


	//   ....[118]....
        /*0a4c*/ 	.word	0xffffffff


	//   ....[119]....
        /*0a50*/ 	.word	0xffffffff


	//   ....[120]....
        /*0a54*/ 	.word	0xffffffff


	//   ....[121]....
        /*0a58*/ 	.word	0xffffffff


	//   ....[122]....
        /*0a5c*/ 	.word	0xffffffff


	//   ....[123]....
        /*0a60*/ 	.word	0xffffffff


	//   ....[124]....
        /*0a64*/ 	.word	0xffffffff


	//   ....[125]....
        /*0a68*/ 	.word	0xffffffff


	//   ....[126]....
        /*0a6c*/ 	.word	0xffffffff


	//   ....[127]....
        /*0a70*/ 	.word	0xffffffff


	//   ....[128]....
        /*0a74*/ 	.word	0xffffffff


	//   ....[129]....
        /*0a78*/ 	.word	0xffffffff


	//   ....[130]....
        /*0a7c*/ 	.word	0xffffffff


	//   ....[131]....
        /*0a80*/ 	.word	0xffffffff


	//   ....[132]....
        /*0a84*/ 	.word	0xffffffff


	//   ....[133]....
        /*0a88*/ 	.word	0xffffffff


	//   ....[134]....
        /*0a8c*/ 	.word	0xffffffff


	//   ....[135]....
        /*0a90*/ 	.word	0x0500000f


	//   ....[136]....
        /*0a94*/ 	.word	0x0500000f


	//   ....[137]....
        /*0a98*/ 	.word	0x0500000f


	//   ....[138]....
        /*0a9c*/ 	.word	0x0500000f


	//   ....[139]....
        /*0aa0*/ 	.word	0x0500000f


	//   ....[140]....
        /*0aa4*/ 	.word	0x0500000f


	//   ....[141]....
        /*0aa8*/ 	.word	0x0500000f


	//   ....[142]....
        /*0aac*/ 	.word	0x0500000f


	//   ....[143]....
        /*0ab0*/ 	.word	0x0500000f


	//   ....[144]....
        /*0ab4*/ 	.word	0x0500000f


	//   ....[145]....
        /*0ab8*/ 	.word	0x0500000f


	//   ....[146]....
        /*0abc*/ 	.word	0x0500000f


	//   ....[147]....
        /*0ac0*/ 	.word	0x0500000f


	//   ....[148]....
        /*0ac4*/ 	.word	0x0500000f


	//   ....[149]....
        /*0ac8*/ 	.word	0x0500000f


	//   ....[150]....
        /*0acc*/ 	.word	0x0500000f


	//   ....[151]....
        /*0ad0*/ 	.word	0x0500000f


	//   ....[152]....
        /*0ad4*/ 	.word	0x0500000f


	//   ....[153]....
        /*0ad8*/ 	.word	0x0500000f


	//   ....[154]....
        /*0adc*/ 	.word	0x0500000f


	//   ....[155]....
        /*0ae0*/ 	.word	0x0500000f


	//   ....[156]....
        /*0ae4*/ 	.word	0x0500000f


	//   ....[157]....
        /*0ae8*/ 	.word	0x0500000f


	//   ....[158]....
        /*0aec*/ 	.word	0x0500000f


	//   ....[159]....
        /*0af0*/ 	.word	0x0500000f


	//   ....[160]....
        /*0af4*/ 	.word	0x0500000f


	//   ....[161]....
        /*0af8*/ 	.word	0x0500000f


	//   ....[162]....
        /*0afc*/ 	.word	0x0500000f


	//   ....[163]....
        /*0b00*/ 	.word	0x0500000f


	//   ....[164]....
        /*0b04*/ 	.word	0x0500000f


	//   ....[165]....
        /*0b08*/ 	.word	0x0500000f


	//   ....[166]....
        /*0b0c*/ 	.word	0x0500000f


	//   ....[167]....
        /*0b10*/ 	.word	0x0500000f


	//   ....[168]....
        /*0b14*/ 	.word	0x0500000f


	//   ....[169]....
        /*0b18*/ 	.word	0x0500000f


	//   ....[170]....
        /*0b1c*/ 	.word	0x0500000f


	//   ....[171]....
        /*0b20*/ 	.word	0x0500000f


	//   ....[172]....
        /*0b24*/ 	.word	0x0500000f


	//   ....[173]....
        /*0b28*/ 	.word	0x0500000f


	//   ....[174]....
        /*0b2c*/ 	.word	0x0500000f


	//   ....[175]....
        /*0b30*/ 	.word	0x0500000f


	//   ....[176]....
        /*0b34*/ 	.word	0x0500000f


	//   ....[177]....
        /*0b38*/ 	.word	0x0500000f


	//   ....[178]....
        /*0b3c*/ 	.word	0x0500000f


	//   ....[179]....
        /*0b40*/ 	.word	0x0500000f


	//   ....[180]....
        /*0b44*/ 	.word	0x0500000f


	//   ....[181]....
        /*0b48*/ 	.word	0x0500000f


	//   ....[182]....
        /*0b4c*/ 	.word	0x0500000f


	//   ....[183]....
        /*0b50*/ 	.word	0x0500000f


	//   ....[184]....
        /*0b54*/ 	.word	0x0500000f


	//   ....[185]....
        /*0b58*/ 	.word	0x0500000f


	//   ....[186]....
        /*0b5c*/ 	.word	0x0500000f


	//   ....[187]....
        /*0b60*/ 	.word	0x0500000f


	//   ....[188]....
        /*0b64*/ 	.word	0x0500000f


	//   ....[189]....
        /*0b68*/ 	.word	0x0500000f


	//   ....[190]....
        /*0b6c*/ 	.word	0x0500000f


	//   ....[191]....
        /*0b70*/ 	.word	0x0500000f


	//   ....[192]....
        /*0b74*/ 	.word	0x0500000f


	//   ....[193]....
        /*0b78*/ 	.word	0x0500000f


	//   ....[194]....
        /*0b7c*/ 	.word	0x0500000f


	//   ....[195]....
        /*0b80*/ 	.word	0x0500000f


	//   ....[196]....
        /*0b84*/ 	.word	0x0500000f


	//   ....[197]....
        /*0b88*/ 	.word	0x0500000f


	//   ....[198]....
        /*0b8c*/ 	.word	0x0500000f


	//   ....[199]....
        /*0b90*/ 	.word	0x0500000f


	//   ....[200]....
        /*0b94*/ 	.word	0x0500000f


	//   ....[201]....
        /*0b98*/ 	.word	0x0500000f


	//   ....[202]....
        /*0b9c*/ 	.word	0x0500000f


	//   ....[203]....
        /*0ba0*/ 	.word	0x0500000f


	//   ....[204]....
        /*0ba4*/ 	.word	0x0500000f


	//   ....[205]....
        /*0ba8*/ 	.word	0x0500000f


	//   ....[206]....
        /*0bac*/ 	.word	0x0500000f


	//   ....[207]....
        /*0bb0*/ 	.word	0x0500000f


	//   ....[208]....
        /*0bb4*/ 	.word	0x0500000f


	//   ....[209]....
        /*0bb8*/ 	.word	0x0500000f


	//   ....[210]....
        /*0bbc*/ 	.word	0x0500000f


	//   ....[211]....
        /*0bc0*/ 	.word	0x0500000f


	//   ....[212]....
        /*0bc4*/ 	.word	0x0500000f


	//   ....[213]....
        /*0bc8*/ 	.word	0x0500000f


	//   ....[214]....
        /*0bcc*/ 	.word	0x0500000f


	//   ....[215]....
        /*0bd0*/ 	.word	0x0500000f


	//   ....[216]....
        /*0bd4*/ 	.word	0x0500000f


	//   ....[217]....
        /*0bd8*/ 	.word	0x0500000f


	//   ....[218]....
        /*0bdc*/ 	.word	0x0500000f


	//   ....[219]....
        /*0be0*/ 	.word	0x0500000f


	//   ....[220]....
        /*0be4*/ 	.word	0x0500000f


	//   ....[221]....
        /*0be8*/ 	.word	0x0500000f


	//   ....[222]....
        /*0bec*/ 	.word	0x0500000f


	//   ....[223]....
        /*0bf0*/ 	.word	0x0500000f


	//   ....[224]....
        /*0bf4*/ 	.word	0x0500000f


	//   ....[225]....
        /*0bf8*/ 	.word	0x0500000f


	//   ....[226]....
        /*0bfc*/ 	.word	0x0500000f


	//----- nvinfo : EIATTR_COOP_GROUP_INSTR_OFFSETS
	.align		4
.L_1169:
        /*0c00*/ 	.byte	0x04, 0x28
        /*0c02*/ 	.short	(.L_1171 - .L_1170)


	//   ....[0]....
.L_1170:
        /*0c04*/ 	.word	0x00000070


	//   ....[1]....
        /*0c08*/ 	.word	0x00000140


	//   ....[2]....
        /*0c0c*/ 	.word	0x00000190


	//   ....[3]....
        /*0c10*/ 	.word	0x000003c0


	//   ....[4]....
        /*0c14*/ 	.word	0x00000520


	//   ....[5]....
        /*0c18*/ 	.word	0x00000640


	//   ....[6]....
        /*0c1c*/ 	.word	0x000007a0


	//   ....[7]....
        /*0c20*/ 	.word	0x00003560


	//   ....[8]....
        /*0c24*/ 	.word	0x00003570


	//   ....[9]....
        /*0c28*/ 	.word	0x00005220


	//   ....[10]....
        /*0c2c*/ 	.word	0x00005230


	//   ....[11]....
        /*0c30*/ 	.word	0x00006c50


	//   ....[12]....
        /*0c34*/ 	.word	0x00006c60


	//   ....[13]....
        /*0c38*/ 	.word	0x00007150


	//   ....[14]....
        /*0c3c*/ 	.word	0x00007170


	//   ....[15]....
        /*0c40*/ 	.word	0x00007a20


	//   ....[16]....
        /*0c44*/ 	.word	0x00007ff0


	//   ....[17]....
        /*0c48*/ 	.word	0x00008000


	//   ....[18]....
        /*0c4c*/ 	.word	0x00008010


	//   ....[19]....
        /*0c50*/ 	.word	0x00008020


	//   ....[20]....
        /*0c54*/ 	.word	0x00009dc0


	//   ....[21]....
        /*0c58*/ 	.word	0x00009dd0


	//   ....[22]....
        /*0c5c*/ 	.word	0x00009de0


	//   ....[23]....
        /*0c60*/ 	.word	0x00009df0


	//   ....[24]....
        /*0c64*/ 	.word	0x0000d400


	//   ....[25]....
        /*0c68*/ 	.word	0x0000d440


	//   ....[26]....
        /*0c6c*/ 	.word	0x0000d460


	//   ....[27]....
        /*0c70*/ 	.word	0x0000d480


	//   ....[28]....
        /*0c74*/ 	.word	0x0000e6f0


	//   ....[29]....
        /*0c78*/ 	.word	0x0000fd50


	//   ....[30]....
        /*0c7c*/ 	.word	0x0000fe30


	//   ....[31]....
        /*0c80*/ 	.word	0x00010460


	//   ....[32]....
        /*0c84*/ 	.word	0x000104c0


	//   ....[33]....
        /*0c88*/ 	.word	0x00011600


	//   ....[34]....
        /*0c8c*/ 	.word	0x00011810


	//   ....[35]....
        /*0c90*/ 	.word	0x00011840


	//   ....[36]....
        /*0c94*/ 	.word	0x00011940


	//   ....[37]....
        /*0c98*/ 	.word	0x00011d00


	//   ....[38]....
        /*0c9c*/ 	.word	0x00012c90


	//   ....[39]....
        /*0ca0*/ 	.word	0x00012cb0


	//   ....[40]....
        /*0ca4*/ 	.word	0x00012cc0


	//   ....[41]....
        /*0ca8*/ 	.word	0x00012cd0


	//   ....[42]....
        /*0cac*/ 	.word	0x00013370


	//   ....[43]....
        /*0cb0*/ 	.word	0x00013380


	//   ....[44]....
        /*0cb4*/ 	.word	0x000134d0


	//   ....[45]....
        /*0cb8*/ 	.word	0x000134e0


	//   ....[46]....
        /*0cbc*/ 	.word	0x000138d0


	//   ....[47]....
        /*0cc0*/ 	.word	0x000138e0


	//   ....[48]....
        /*0cc4*/ 	.word	0x00013de0


	//   ....[49]....
        /*0cc8*/ 	.word	0x00013df0


	//   ....[50]....
        /*0ccc*/ 	.word	0x00014ba0


	//   ....[51]....
        /*0cd0*/ 	.word	0x00014bb0


	//   ....[52]....
        /*0cd4*/ 	.word	0x00014d10


	//   ....[53]....
        /*0cd8*/ 	.word	0x00014d20


	//   ....[54]....
        /*0cdc*/ 	.word	0x00014ec0


	//   ....[55]....
        /*0ce0*/ 	.word	0x000150d0


	//   ....[56]....
        /*0ce4*/ 	.word	0x00015100


	//   ....[57]....
        /*0ce8*/ 	.word	0x00015130


	//   ....[58]....
        /*0cec*/ 	.word	0x00015160


	//   ....[59]....
        /*0cf0*/ 	.word	0x00015190


	//   ....[60]....
        /*0cf4*/ 	.word	0x000151c0


	//   ....[61]....
        /*0cf8*/ 	.word	0x00015350


	//   ....[62]....
        /*0cfc*/ 	.word	0x00015380


	//   ....[63]....
        /*0d00*/ 	.word	0x000153b0


	//   ....[64]....
        /*0d04*/ 	.word	0x000153e0


	//   ....[65]....
        /*0d08*/ 	.word	0x00015410


	//   ....[66]....
        /*0d0c*/ 	.word	0x00015440


	//   ....[67]....
        /*0d10*/ 	.word	0x000154d0


	//   ....[68]....
        /*0d14*/ 	.word	0x00015500


	//   ....[69]....
        /*0d18*/ 	.word	0x00015510


	//   ....[70]....
        /*0d1c*/ 	.word	0x000155b0


	//   ....[71]....
        /*0d20*/ 	.word	0x00016590


	//   ....[72]....
        /*0d24*/ 	.word	0x000188a0


	//   ....[73]....
        /*0d28*/ 	.word	0x000188b0


	//   ....[74]....
        /*0d2c*/ 	.word	0x00018970


	//   ....[75]....
        /*0d30*/ 	.word	0x00018980


	//   ....[76]....
        /*0d34*/ 	.word	0x00018a30


	//   ....[77]....
        /*0d38*/ 	.word	0x00018a40


	//   ....[78]....
        /*0d3c*/ 	.word	0x00018a50


	//   ....[79]....
        /*0d40*/ 	.word	0x00018a60


	//   ....[80]....
        /*0d44*/ 	.word	0x00019420


	//   ....[81]....
        /*0d48*/ 	.word	0x00019450


	//   ....[82]....
        /*0d4c*/ 	.word	0x00019510


	//   ....[83]....
        /*0d50*/ 	.word	0x00019530


	//   ....[84]....
        /*0d54*/ 	.word	0x000195d0


	//   ....[85]....
        /*0d58*/ 	.word	0x000195f0


	//   ....[86]....
        /*0d5c*/ 	.word	0x00019600


	//   ....[87]....
        /*0d60*/ 	.word	0x00019610


	//   ....[88]....
        /*0d64*/ 	.word	0x00019730


	//   ....[89]....
        /*0d68*/ 	.word	0x00019740


	//   ....[90]....
        /*0d6c*/ 	.word	0x00019750


	//   ....[91]....
        /*0d70*/ 	.word	0x000197e0


	//   ....[92]....
        /*0d74*/ 	.word	0x00019fa0


	//   ....[93]....
        /*0d78*/ 	.word	0x00019fb0


	//   ....[94]....
        /*0d7c*/ 	.word	0x00019fd0


	//   ....[95]....
        /*0d80*/ 	.word	0x0001a050


	//   ....[96]....
        /*0d84*/ 	.word	0x0001a060


	//   ....[97]....
        /*0d88*/ 	.word	0x0001a0c0


	//   ....[98]....
        /*0d8c*/ 	.word	0x0001a0f0


	//   ....[99]....
        /*0d90*/ 	.word	0x0001a130


	//   ....[100]....
        /*0d94*/ 	.word	0x0001a3e0


	//   ....[101]....
        /*0d98*/ 	.word	0x0001a400


	//   ....[102]....
        /*0d9c*/ 	.word	0x0001a4a0


	//   ....[103]....
        /*0da0*/ 	.word	0x0001a4b0


	//   ....[104]....
        /*0da4*/ 	.word	0x0001a540


	//   ....[105]....
        /*0da8*/ 	.word	0x0001a550


	//   ....[106]....
        /*0dac*/ 	.word	0x0001a560


	//   ....[107]....
        /*0db0*/ 	.word	0x0001a5f0


	//   ....[108]....
        /*0db4*/ 	.word	0x0001abc0


	//   ....[109]....
        /*0db8*/ 	.word	0x0001abd0


	//   ....[110]....
        /*0dbc*/ 	.word	0x0001ac60


	//   ....[111]....
        /*0dc0*/ 	.word	0x0001ad00


	//   ....[112]....
        /*0dc4*/ 	.word	0x0001ad20


	//   ....[113]....
        /*0dc8*/ 	.word	0x0001ada0


	//   ....[114]....
        /*0dcc*/ 	.word	0x0001adc0


	//   ....[115]....
        /*0dd0*/ 	.word	0x0001add0


	//   ....[116]....
        /*0dd4*/ 	.word	0x0001b210


	//   ....[117]....
        /*0dd8*/ 	.word	0x0001b240


	//   ....[118]....
        /*0ddc*/ 	.word	0x0001b2b0


	//   ....[119]....
        /*0de0*/ 	.word	0x0001b2e0


	//   ....[120]....
        /*0de4*/ 	.word	0x0001b310


	//   ....[121]....
        /*0de8*/ 	.word	0x0001b340


	//   ....[122]....
        /*0dec*/ 	.word	0x0001b370


	//   ....[123]....
        /*0df0*/ 	.word	0x0001b3a0


	//   ....[124]....
        /*0df4*/ 	.word	0x0001b540


	//   ....[125]....
        /*0df8*/ 	.word	0x0001b570


	//   ....[126]....
        /*0dfc*/ 	.word	0x0001b5a0


	//   ....[127]....
        /*0e00*/ 	.word	0x0001b5d0


	//   ....[128]....
        /*0e04*/ 	.word	0x0001b600


	//   ....[129]....
        /*0e08*/ 	.word	0x0001b630


	//   ....[130]....
        /*0e0c*/ 	.word	0x0001b6f0


	//   ....[131]....
        /*0e10*/ 	.word	0x0001b710


	//   ....[132]....
        /*0e14*/ 	.word	0x0001b720


	//   ....[133]....
        /*0e18*/ 	.word	0x0001b780


	//   ....[134]....
        /*0e1c*/ 	.word	0x0001bda0


	//   ....[135]....
        /*0e20*/ 	.word	0x0001c0e0


	//   ....[136]....
        /*0e24*/ 	.word	0x0001c170


	//   ....[137]....
        /*0e28*/ 	.word	0x0001c260


	//   ....[138]....
        /*0e2c*/ 	.word	0x0001c2f0


	//   ....[139]....
        /*0e30*/ 	.word	0x0001c3d0


	//   ....[140]....
        /*0e34*/ 	.word	0x0001c460


	//   ....[141]....
        /*0e38*/ 	.word	0x0001c540


	//   ....[142]....
        /*0e3c*/ 	.word	0x0001c5f0


	//   ....[143]....
        /*0e40*/ 	.word	0x0001c680


	//   ....[144]....
        /*0e44*/ 	.word	0x0001c6d0


	//   ....[145]....
        /*0e48*/ 	.word	0x0001c720


	//   ....[146]....
        /*0e4c*/ 	.word	0x0001c810


	//   ....[147]....
        /*0e50*/ 	.word	0x0001c8a0


	//   ....[148]....
        /*0e54*/ 	.word	0x0001c8f0


	//   ....[149]....
        /*0e58*/ 	.word	0x0001c940


	//   ....[150]....
        /*0e5c*/ 	.word	0x0001cb60


	//   ....[151]....
        /*0e60*/ 	.word	0x0001cbb0


	//   ....[152]....
        /*0e64*/ 	.word	0x0001cc40


	//   ....[153]....
        /*0e68*/ 	.word	0x0001ccd0


	//   ....[154]....
        /*0e6c*/ 	.word	0x0001cd50


	//   ....[155]....
        /*0e70*/ 	.word	0x0001cda0


	//   ....[156]....
        /*0e74*/ 	.word	0x0001ce30


	//   ....[157]....
        /*0e78*/ 	.word	0x0001cec0


	//   ....[158]....
        /*0e7c*/ 	.word	0x0001cf40


	//   ....[159]....
        /*0e80*/ 	.word	0x0001cf90


	//   ....[160]....
        /*0e84*/ 	.word	0x0001d020


	//   ....[161]....
        /*0e88*/ 	.word	0x0001d0b0


	//   ....[162]....
        /*0e8c*/ 	.word	0x0001d170


	//   ....[163]....
        /*0e90*/ 	.word	0x0001d450


	//   ....[164]....
        /*0e94*/ 	.word	0x0001d540


	//   ....[165]....
        /*0e98*/ 	.word	0x0001d5d0


	//   ....[166]....
        /*0e9c*/ 	.word	0x0001d630


	//   ....[167]....
        /*0ea0*/ 	.word	0x0001d750


	//   ....[168]....
        /*0ea4*/ 	.word	0x0001d7b0


	//   ....[169]....
        /*0ea8*/ 	.word	0x0001d8d0


	//   ....[170]....
        /*0eac*/ 	.word	0x0001d930


	//   ....[171]....
        /*0eb0*/ 	.word	0x0001d9e0


	//   ....[172]....
        /*0eb4*/ 	.word	0x0001daf0


	//   ....[173]....
        /*0eb8*/ 	.word	0x0001db60


	//   ....[174]....
        /*0ebc*/ 	.word	0x0001dbc0


	//   ....[175]....
        /*0ec0*/ 	.word	0x0001dcd0


	//   ....[176]....
        /*0ec4*/ 	.word	0x0001dd30


	//   ....[177]....
        /*0ec8*/ 	.word	0x0001de50


	//   ....[178]....
        /*0ecc*/ 	.word	0x0001deb0


	//   ....[179]....
        /*0ed0*/ 	.word	0x0001df50


	//   ....[180]....
        /*0ed4*/ 	.word	0x0001e020


	//   ....[181]....
        /*0ed8*/ 	.word	0x0001e120


	//   ....[182]....
        /*0edc*/ 	.word	0x0001e180


	//   ....[183]....
        /*0ee0*/ 	.word	0x0001e220


	//   ....[184]....
        /*0ee4*/ 	.word	0x0001e3c0


	//   ....[185]....
        /*0ee8*/ 	.word	0x0001e490


	//   ....[186]....
        /*0eec*/ 	.word	0x0001e520


	//   ....[187]....
        /*0ef0*/ 	.word	0x0001e600


	//   ....[188]....
        /*0ef4*/ 	.word	0x0001e660


	//   ....[189]....
        /*0ef8*/ 	.word	0x0001e730


	//   ....[190]....
        /*0efc*/ 	.word	0x0001e790


	//   ....[191]....
        /*0f00*/ 	.word	0x0001e870


	//   ....[192]....
        /*0f04*/ 	.word	0x0001e960


	//   ....[193]....
        /*0f08*/ 	.word	0x0001ea00


	//   ....[194]....
        /*0f0c*/ 	.word	0x0001ea60


	//   ....[195]....
        /*0f10*/ 	.word	0x0001eb60


	//   ....[196]....
        /*0f14*/ 	.word	0x0001ebc0


	//   ....[197]....
        /*0f18*/ 	.word	0x0001ecc0


	//   ....[198]....
        /*0f1c*/ 	.word	0x0001ed20


	//   ....[199]....
        /*0f20*/ 	.word	0x0001edf0


	//   ....[200]....
        /*0f24*/ 	.word	0x0001ef40


	//   ....[201]....
        /*0f28*/ 	.word	0x0001eff0


	//   ....[202]....
        /*0f2c*/ 	.word	0x0001f100


	//   ....[203]....
        /*0f30*/ 	.word	0x0001f1e0


	//   ....[204]....
        /*0f34*/ 	.word	0x0001f240


	//   ....[205]....
        /*0f38*/ 	.word	0x0001f330


	//   ....[206]....
        /*0f3c*/ 	.word	0x0001f390


	//   ....[207]....
        /*0f40*/ 	.word	0x0001f470


	//   ....[208]....
        /*0f44*/ 	.word	0x0001f500


	//   ....[209]....
        /*0f48*/ 	.word	0x0001f5a0


	//   ....[210]....
        /*0f4c*/ 	.word	0x0001f720


	//   ....[211]....
        /*0f50*/ 	.word	0x0001f790


	//   ....[212]....
        /*0f54*/ 	.word	0x0001f800


	//   ....[213]....
        /*0f58*/ 	.word	0x0001f870


	//   ....[214]....
        /*0f5c*/ 	.word	0x0001f8e0


	//   ....[215]....
        /*0f60*/ 	.word	0x0001f960


	//   ....[216]....
        /*0f64*/ 	.word	0x0001f9e0


	//   ....[217]....
        /*0f68*/ 	.word	0x0001fa70


	//   ....[218]....
        /*0f6c*/ 	.word	0x0001fae0


	//   ....[219]....
        /*0f70*/ 	.word	0x0001fb50


	//   ....[220]....
        /*0f74*/ 	.word	0x0001fbc0


	//   ....[221]....
        /*0f78*/ 	.word	0x0001fc40


	//   ....[222]....
        /*0f7c*/ 	.word	0x0001fcb0


	//   ....[223]....
        /*0f80*/ 	.word	0x0001fd50


	//   ....[224]....
        /*0f84*/ 	.word	0x0001fda0


	//   ....[225]....
        /*0f88*/ 	.word	0x0001fe30


	//   ....[226]....
        /*0f8c*/ 	.word	0x0001ff60


	//----- nvinfo : EIATTR_REG_RECONFIG
	.align		4
.L_1171:
        /*0f90*/ 	.byte	0x01, 0x54
	.zero		2


	//----- nvinfo : EIATTR_SYSCALL_OFFSETS
	.align		4
        /*0f94*/ 	.byte	0x04, 0x46
        /*0f96*/ 	.short	(.L_1173 - .L_1172)


	//   ....[0]....
.L_1172:
        /*0f98*/ 	.word	0x00002070


	//   ....[1]....
        /*0f9c*/ 	.word	0x000021c0


	//   ....[2]....
        /*0fa0*/ 	.word	0x00007bf0


	//   ....[3]....
        /*0fa4*/ 	.word	0x00007f70


	//   ....[4]....
        /*0fa8*/ 	.word	0x00017e70


	//   ....[5]....
        /*0fac*/ 	.word	0x00017fc0


	//   ....[6]....
        /*0fb0*/ 	.word	0x000180b0


	//   ....[7]....
        /*0fb4*/ 	.word	0x00018ee0


	//----- nvinfo : EIATTR_MBARRIER_INSTR_OFFSETS
	.align		4
.L_1173:
        /*0fb8*/ 	.byte	0x04, 0x39
        /*0fba*/ 	.short	(.L_1175 - .L_1174)


	//   ....[0]....
.L_1174:
        /*0fbc*/ 	.word	0x00000270
        /*0fc0*/ 	.word	0x000000ff
        /*0fc4*/ 	.word	0x0002d800
        /*0fc8*/ 	.short	0x0100
        /*0fca*/ 	.byte	0x08
	.zero		1


	//   ....[1]....
        /*0fcc*/ 	.word	0x00000280
        /*0fd0*/ 	.word	0x000000ff
        /*0fd4*/ 	.word	0x0002d820
        /*0fd8*/ 	.short	0x0100
        /*0fda*/ 	.byte	0x08
	.zero		1


	//   ....[2]....
        /*0fdc*/ 	.word	0x00000370
        /*0fe0*/ 	.word	0x000000ff
        /*0fe4*/ 	.word	0x0002d830
        /*0fe8*/ 	.short	0x0100
        /*0fea*/ 	.byte	0x08
	.zero		1


	//   ....[3]....
        /*0fec*/ 	.word	0x00000380
        /*0ff0*/ 	.word	0x000000ff
        /*0ff4*/ 	.word	0x0002d840
        /*0ff8*/ 	.short	0x0100
        /*0ffa*/ 	.byte	0x08
	.zero		1


	//   ....[4]....
        /*0ffc*/ 	.word	0x00000390
        /*1000*/ 	.word	0x000000ff
        /*1004*/ 	.word	0x0002d838
        /*1008*/ 	.short	0x0100
        /*100a*/ 	.byte	0x08
	.zero		1


	//   ....[5]....
        /*100c*/ 	.word	0x000003a0
        /*1010*/ 	.word	0x000000ff
        /*1014*/ 	.word	0x0002d848
        /*1018*/ 	.short	0x0100
        /*101a*/ 	.byte	0x08
	.zero		1


	//   ....[6]....
        /*101c*/ 	.word	0x000004d0
        /*1020*/ 	.word	0x000000ff
        /*1024*/ 	.word	0x0002d850
        /*1028*/ 	.short	0x0100
        /*102a*/ 	.byte	0x08
	.zero		1


	//   ....[7]....
        /*102c*/ 	.word	0x000004e0
        /*1030*/ 	.word	0x000000ff
        /*1034*/ 	.word	0x0002d860
        /*1038*/ 	.short	0x0100
        /*103a*/ 	.byte	0x08
	.zero		1


	//   ....[8]....
        /*103c*/ 	.word	0x000004f0
        /*1040*/ 	.word	0x000000ff
        /*1044*/ 	.word	0x0002d858
        /*1048*/ 	.short	0x0100
        /*104a*/ 	.byte	0x08
	.zero		1


	//   ....[9]....
        /*104c*/ 	.word	0x00000500
        /*1050*/ 	.word	0x000000ff
        /*1054*/ 	.word	0x0002d868
        /*1058*/ 	.short	0x0100
        /*105a*/ 	.byte	0x08
	.zero		1


	//   ....[10]....
        /*105c*/ 	.word	0x000005f0
        /*1060*/ 	.word	0x000000ff
        /*1064*/ 	.word	0x0002d870
        /*1068*/ 	.short	0x0100
        /*106a*/ 	.byte	0x06
	.zero		1


	//   ....[11]....
        /*106c*/ 	.word	0x00000600
        /*1070*/ 	.word	0x000000ff
        /*1074*/ 	.word	0x0002d880
        /*1078*/ 	.short	0x0100
        /*107a*/ 	.byte	0x06
	.zero		1


	//   ....[12]....
        /*107c*/ 	.word	0x00000610
        /*1080*/ 	.word	0x000000ff
        /*1084*/ 	.word	0x0002d878
        /*1088*/ 	.short	0x0100
        /*108a*/ 	.byte	0x06
	.zero		1


	//   ....[13]....
        /*108c*/ 	.word	0x00000620
        /*1090*/ 	.word	0x000000ff
        /*1094*/ 	.word	0x0002d888
        /*1098*/ 	.short	0x0100
        /*109a*/ 	.byte	0x06
	.zero		1


	//   ....[14]....
        /*109c*/ 	.word	0x00000750
        /*10a0*/ 	.word	0x000000ff
        /*10a4*/ 	.word	0x0002d890
        /*10a8*/ 	.short	0x0100
        /*10aa*/ 	.byte	0x08
	.zero		1


	//   ....[15]....
        /*10ac*/ 	.word	0x00000760
        /*10b0*/ 	.word	0x000000ff
        /*10b4*/ 	.word	0x0002d8a0
        /*10b8*/ 	.short	0x0100
        /*10ba*/ 	.byte	0x08
	.zero		1


	//   ....[16]....
        /*10bc*/ 	.word	0x00000770
        /*10c0*/ 	.word	0x000000ff
        /*10c4*/ 	.word	0x0002d898
        /*10c8*/ 	.short	0x0100
        /*10ca*/ 	.byte	0x08
	.zero		1


	//   ....[17]....
        /*10cc*/ 	.word	0x00000780
        /*10d0*/ 	.word	0x000000ff
        /*10d4*/ 	.word	0x0002d8a8
        /*10d8*/ 	.short	0x0100
        /*10da*/ 	.byte	0x08
	.zero		1


	//   ....[18]....
        /*10dc*/ 	.word	0x000008b0
        /*10e0*/ 	.word	0x000000ff
        /*10e4*/ 	.word	0x0002d8b0
        /*10e8*/ 	.short	0x0100
        /*10ea*/ 	.byte	0x08
	.zero		1


	//   ....[19]....
        /*10ec*/ 	.word	0x000008c0
        /*10f0*/ 	.word	0x000000ff
        /*10f4*/ 	.word	0x0002d8c0
        /*10f8*/ 	.short	0x0100
        /*10fa*/ 	.byte	0x08
	.zero		1


	//   ....[20]....
        /*10fc*/ 	.word	0x000008d0
        /*1100*/ 	.word	0x000000ff
        /*1104*/ 	.word	0x0002d8b8
        /*1108*/ 	.short	0x0100
        /*110a*/ 	.byte	0x08
	.zero		1


	//   ....[21]....
        /*110c*/ 	.word	0x000008e0
        /*1110*/ 	.word	0x000000ff
        /*1114*/ 	.word	0x0002d8c8
        /*1118*/ 	.short	0x0100
        /*111a*/ 	.byte	0x08
	.zero		1


	//   ....[22]....
        /*111c*/ 	.word	0x00003510
        /*1120*/ 	.word	0x00000035
        /*1124*/ 	.word	0x0002d890
        /*1128*/ 	.short	0x010a
        /*112a*/ 	.byte	0x3f
	.zero		1


	//   ....[23]....
        /*112c*/ 	.word	0x000051d0
        /*1130*/ 	.word	0x00000035
        /*1134*/ 	.word	0x0002d890
        /*1138*/ 	.short	0x010a
        /*113a*/ 	.byte	0x3f
	.zero		1


	//   ....[24]....
        /*113c*/ 	.word	0x00006ac0
        /*1140*/ 	.word	0x00000035
        /*1144*/ 	.word	0x0002d890
        /*1148*/ 	.short	0x010a
        /*114a*/ 	.byte	0x3f
	.zero		1


	//   ....[25]....
        /*114c*/ 	.word	0x00006fc0
        /*1150*/ 	.word	0x0000000b
        /*1154*/ 	.word	0x00000000
        /*1158*/ 	.short	0x0101
        /*115a*/ 	.byte	0x3f
	.zero		1


	//   ....[26]....
        /*115c*/ 	.word	0x00007000
        /*1160*/ 	.word	0x00000035
        /*1164*/ 	.word	0x0002d8b0
        /*1168*/ 	.short	0x010a
        /*116a*/ 	.byte	0x3f
	.zero		1


	//   ....[27]....
        /*116c*/ 	.word	0x000074c0
        /*1170*/ 	.word	0x00000035
        /*1174*/ 	.word	0x00000000
        /*1178*/ 	.short	0x0101
        /*117a*/ 	.byte	0x3f
	.zero		1


	//   ....[28]....
        /*117c*/ 	.word	0x00007c90
        /*1180*/ 	.word	0x00000002
        /*1184*/ 	.word	0x0002d800
        /*1188*/ 	.short	0x010a
        /*118a*/ 	.byte	0x3f
	.zero		1


	//   ....[29]....
        /*118c*/ 	.word	0x00007ce0
        /*1190*/ 	.word	0x00000002
        /*1194*/ 	.word	0x0002d800
        /*1198*/ 	.short	0x010a
        /*119a*/ 	.byte	0x3f
	.zero		1


	//   ....[30]....
        /*119c*/ 	.word	0x000087a0
        /*11a0*/ 	.word	0x00000002
        /*11a4*/ 	.word	0x0002d800
        /*11a8*/ 	.short	0x010a
        /*11aa*/ 	.byte	0x3f
	.zero		1


	//   ....[31]....
        /*11ac*/ 	.word	0x0000a320
        /*11b0*/ 	.word	0x00000002
        /*11b4*/ 	.word	0x0002d800
        /*11b8*/ 	.short	0x010a
        /*11ba*/ 	.byte	0x3f
	.zero		1


	//   ....[32]....
        /*11bc*/ 	.word	0x0000bbd0
        /*11c0*/ 	.word	0x00000000
        /*11c4*/ 	.word	0x0002d830
        /*11c8*/ 	.short	0x010a
        /*11ca*/ 	.byte	0x3f
	.zero		1


	//   ....[33]....
        /*11cc*/ 	.word	0x0000bca0
        /*11d0*/ 	.word	0x00000000
        /*11d4*/ 	.word	0x0002d830
        /*11d8*/ 	.short	0x010a
        /*11da*/ 	.byte	0x3f
	.zero		1


	//   ....[34]....
        /*11dc*/ 	.word	0x0000d680
        /*11e0*/ 	.word	0x00000000
        /*11e4*/ 	.word	0x00000000
        /*11e8*/ 	.short	0x0101
        /*11ea*/ 	.byte	0x3f
	.zero		1


	//   ....[35]....
        /*11ec*/ 	.word	0x0000e9c0
        /*11f0*/ 	.word	0x00000009
        /*11f4*/ 	.word	0x0002d830
        /*11f8*/ 	.short	0x010a
        /*11fa*/ 	.byte	0x3f
	.zero		1


	//   ....[36]....
        /*11fc*/ 	.word	0x0000ea10
        /*1200*/ 	.word	0x00000009
        /*1204*/ 	.word	0x0002d830
        /*1208*/ 	.short	0x010a
        /*120a*/ 	.byte	0x3f
	.zero		1


	//   ....[37]....
        /*120c*/ 	.word	0x0000eec0
        /*1210*/ 	.word	0x00000009
        /*1214*/ 	.word	0x0002d850
        /*1218*/ 	.short	0x010a
        /*121a*/ 	.byte	0x3f
	.zero		1


	//   ....[38]....
        /*121c*/ 	.word	0x0000ef00
        /*1220*/ 	.word	0x00000009
        /*1224*/ 	.word	0x0002d850
        /*1228*/ 	.short	0x010a
        /*122a*/ 	.byte	0x3f
	.zero		1


	//   ....[39]....
        /*122c*/ 	.word	0x0000f620
        /*1230*/ 	.word	0x00000006
        /*1234*/ 	.word	0x00000000
        /*1238*/ 	.short	0x0101
        /*123a*/ 	.byte	0x3f
	.zero		1


	//   ....[40]....
        /*123c*/ 	.word	0x00010fa0
        /*1240*/ 	.word	0x00000005
        /*1244*/ 	.word	0x00000000
        /*1248*/ 	.short	0x0101
        /*124a*/ 	.byte	0x3f
	.zero		1


	//   ....[41]....
        /*124c*/ 	.word	0x00011690
        /*1250*/ 	.word	0x00000005
        /*1254*/ 	.word	0x0002d850
        /*1258*/ 	.short	0x010a
        /*125a*/ 	.byte	0x3f
	.zero		1


	//   ....[42]....
        /*125c*/ 	.word	0x00011740
        /*1260*/ 	.word	0x00000005
        /*1264*/ 	.word	0x0002d850
        /*1268*/ 	.short	0x010a
        /*126a*/ 	.byte	0x3f
	.zero		1


	//   ....[43]....
        /*126c*/ 	.word	0x00011f70
        /*1270*/ 	.word	0x00000005
        /*1274*/ 	.word	0x00000000
        /*1278*/ 	.short	0x0101
        /*127a*/ 	.byte	0x3f
	.zero		1


	//   ....[44]....
        /*127c*/ 	.word	0x000132d0
        /*1280*/ 	.word	0x00000000
        /*1284*/ 	.word	0x00000000
        /*1288*/ 	.short	0x0101
        /*128a*/ 	.byte	0x3f
	.zero		1


	//   ....[45]....
        /*128c*/ 	.word	0x00013820
        /*1290*/ 	.word	0x00000006
        /*1294*/ 	.word	0x00000000
        /*1298*/ 	.short	0x0101
        /*129a*/ 	.byte	0x3f
	.zero		1


	//   ....[46]....
        /*129c*/ 	.word	0x00016670
        /*12a0*/ 	.word	0x00000010
        /*12a4*/ 	.word	0x0002d820
        /*12a8*/ 	.short	0x010a
        /*12aa*/ 	.byte	0x3f
	.zero		1


	//   ....[47]....
        /*12ac*/ 	.word	0x00016730
        /*12b0*/ 	.word	0x00000009
        /*12b4*/ 	.word	0x0002d8a0
        /*12b8*/ 	.short	0x010a
        /*12ba*/ 	.byte	0x3f
	.zero		1


	//   ....[48]....
        /*12bc*/ 	.word	0x00016b60
        /*12c0*/ 	.word	0x00000009
        /*12c4*/ 	.word	0x0002d8c0
        /*12c8*/ 	.short	0x010a
        /*12ca*/ 	.byte	0x3f
	.zero		1


	//   ....[49]....
        /*12cc*/ 	.word	0x000170c0
        /*12d0*/ 	.word	0x00000009
        /*12d4*/ 	.word	0x0002d8a0
        /*12d8*/ 	.short	0x010a
        /*12da*/ 	.byte	0x3f
	.zero		1


	//   ....[50]....
        /*12dc*/ 	.word	0x000174e0
        /*12e0*/ 	.word	0x00000009
        /*12e4*/ 	.word	0x0002d8c0
        /*12e8*/ 	.short	0x010a
        /*12ea*/ 	.byte	0x3f
	.zero		1


	//   ....[51]....
        /*12ec*/ 	.word	0x00018660
        /*12f0*/ 	.word	0x00000000
        /*12f4*/ 	.word	0x0002d840
        /*12f8*/ 	.short	0x010a
        /*12fa*/ 	.byte	0x3f
	.zero		1


	//   ....[52]....
        /*12fc*/ 	.word	0x00018bb0
        /*1300*/ 	.word	0x00000000
        /*1304*/ 	.word	0x0002d830
        /*1308*/ 	.short	0x0107
        /*130a*/ 	.byte	0x3f
	.zero		1


	//   ....[53]....
        /*130c*/ 	.word	0x00018c80
        /*1310*/ 	.word	0x00000000
        /*1314*/ 	.word	0x0002d830
        /*1318*/ 	.short	0x0101
        /*131a*/ 	.byte	0x3f
	.zero		1


	//   ....[54]....
        /*131c*/ 	.word	0x000198a0
        /*1320*/ 	.word	0x00000010
        /*1324*/ 	.word	0x0002d800
        /*1328*/ 	.short	0x0107
        /*132a*/ 	.byte	0x3f
	.zero		1


	//   ....[55]....
        /*132c*/ 	.word	0x00019990
        /*1330*/ 	.word	0x00000010
        /*1334*/ 	.word	0x0002d800
        /*1338*/ 	.short	0x0101
        /*133a*/ 	.byte	0x3f
	.zero		1


	//   ....[56]....
        /*133c*/ 	.word	0x000199b0
        /*1340*/ 	.word	0x00000010
        /*1344*/ 	.word	0x0002d820
        /*1348*/ 	.short	0x010a
        /*134a*/ 	.byte	0x3f
	.zero		1


	//   ....[57]....
        /*134c*/ 	.word	0x00019dd0
        /*1350*/ 	.word	0x00000005
        /*1354*/ 	.word	0x0002d840
        /*1358*/ 	.short	0x010a
        /*135a*/ 	.byte	0x3f
	.zero		1


	//   ....[58]....
        /*135c*/ 	.word	0x0001a1e0
        /*1360*/ 	.word	0x00000005
        /*1364*/ 	.word	0x0002d830
        /*1368*/ 	.short	0x0107
        /*136a*/ 	.byte	0x3f
	.zero		1


	//   ....[59]....
        /*136c*/ 	.word	0x0001a2a0
        /*1370*/ 	.word	0x00000005
        /*1374*/ 	.word	0x0002d830
        /*1378*/ 	.short	0x0101
        /*137a*/ 	.byte	0x3f
	.zero		1


	//   ....[60]....
        /*137c*/ 	.word	0x0001a300
        /*1380*/ 	.word	0x00000005
        /*1384*/ 	.word	0x0002d860
        /*1388*/ 	.short	0x010a
        /*138a*/ 	.byte	0x3f
	.zero		1


	//   ....[61]....
        /*138c*/ 	.word	0x0001a7b0
        /*1390*/ 	.word	0x00000005
        /*1394*/ 	.word	0x0002d850
        /*1398*/ 	.short	0x0107
        /*139a*/ 	.byte	0x3f
	.zero		1


	//   ....[62]....
        /*139c*/ 	.word	0x0001a8a0
        /*13a0*/ 	.word	0x00000005
        /*13a4*/ 	.word	0x0002d850
        /*13a8*/ 	.short	0x0101
        /*13aa*/ 	.byte	0x3f
	.zero		1


	//   ....[63]....
        /*13ac*/ 	.word	0x0001aad0
        /*13b0*/ 	.word	0x00000000
        /*13b4*/ 	.word	0x0002d860
        /*13b8*/ 	.short	0x010a
        /*13ba*/ 	.byte	0x3f
	.zero		1


	//   ....[64]....
        /*13bc*/ 	.word	0x0001af00
        /*13c0*/ 	.word	0x00000000
        /*13c4*/ 	.word	0x0002d850
        /*13c8*/ 	.short	0x0107
        /*13ca*/ 	.byte	0x3f
	.zero		1


	//   ....[65]....
        /*13cc*/ 	.word	0x0001afe0
        /*13d0*/ 	.word	0x00000000
        /*13d4*/ 	.word	0x0002d850
        /*13d8*/ 	.short	0x0101
        /*13da*/ 	.byte	0x3f
	.zero		1


	//   ....[66]....
        /*13dc*/ 	.word	0x0001bd20
        /*13e0*/ 	.word	0x00000005
        /*13e4*/ 	.word	0x0002d820
        /*13e8*/ 	.short	0x010a
        /*13ea*/ 	.byte	0x3f
	.zero		1


	//   ....[67]....
        /*13ec*/ 	.word	0x0001bec0
        /*13f0*/ 	.word	0x00000003
        /*13f4*/ 	.word	0x0002d840
        /*13f8*/ 	.short	0x010a
        /*13fa*/ 	.byte	0x3f
	.zero		1


	//   ....[68]....
        /*13fc*/ 	.word	0x0001bf50
        /*1400*/ 	.word	0x00000005
        /*1404*/ 	.word	0x0002d840
        /*1408*/ 	.short	0x010a
        /*140a*/ 	.byte	0x3f
	.zero		1


	//   ....[69]....
        /*140c*/ 	.word	0x0001bf90
        /*1410*/ 	.word	0x00000003
        /*1414*/ 	.word	0x0002d860
        /*1418*/ 	.short	0x010a
        /*141a*/ 	.byte	0x3f
	.zero		1


	//   ....[70]....
        /*141c*/ 	.word	0x0001bfd0
        /*1420*/ 	.word	0x00000005
        /*1424*/ 	.word	0x0002d860
        /*1428*/ 	.short	0x010a
        /*142a*/ 	.byte	0x3f
	.zero		1


	//   ....[71]....
        /*142c*/ 	.word	0x0001c030
        /*1430*/ 	.word	0x00000035
        /*1434*/ 	.word	0x0002d890
        /*1438*/ 	.short	0x010a
        /*143a*/ 	.byte	0x3f
	.zero		1


	//   ....[72]....
        /*143c*/ 	.word	0x0001c1b0
        /*1440*/ 	.word	0x00000035
        /*1444*/ 	.word	0x0002d890
        /*1448*/ 	.short	0x010a
        /*144a*/ 	.byte	0x3f
	.zero		1


	//   ....[73]....
        /*144c*/ 	.word	0x0001c330
        /*1450*/ 	.word	0x00000035
        /*1454*/ 	.word	0x0002d890
        /*1458*/ 	.short	0x010a
        /*145a*/ 	.byte	0x3f
	.zero		1


	//   ....[74]....
        /*145c*/ 	.word	0x0001c4a0
        /*1460*/ 	.word	0x00000035
        /*1464*/ 	.word	0x0002d8b0
        /*1468*/ 	.short	0x010a
        /*146a*/ 	.byte	0x3f
	.zero		1


	//   ....[75]....
        /*146c*/ 	.word	0x0001c760
        /*1470*/ 	.word	0x00000002
        /*1474*/ 	.word	0x0002d800
        /*1478*/ 	.short	0x010a
        /*147a*/ 	.byte	0x3f
	.zero		1


	//   ....[76]....
        /*147c*/ 	.word	0x0001c980
        /*1480*/ 	.word	0x00000002
        /*1484*/ 	.word	0x0002d800
        /*1488*/ 	.short	0x010a
        /*148a*/ 	.byte	0x3f
	.zero		1


	//   ....[77]....
        /*148c*/ 	.word	0x0001c9d0
        /*1490*/ 	.word	0x00000000
        /*1494*/ 	.word	0x0002d830
        /*1498*/ 	.short	0x010a
        /*149a*/ 	.byte	0x3f
	.zero		1


	//   ....[78]....
        /*149c*/ 	.word	0x0001ca20
        /*14a0*/ 	.word	0x00000009
        /*14a4*/ 	.word	0x0002d830
        /*14a8*/ 	.short	0x010a
        /*14aa*/ 	.byte	0x3f
	.zero		1


	//   ....[79]....
        /*14ac*/ 	.word	0x0001ca70
        /*14b0*/ 	.word	0x00000009
        /*14b4*/ 	.word	0x0002d850
        /*14b8*/ 	.short	0x010a
        /*14ba*/ 	.byte	0x3f
	.zero		1


	//   ....[80]....
        /*14bc*/ 	.word	0x0001cac0
        /*14c0*/ 	.word	0x00000005
        /*14c4*/ 	.word	0x0002d850
        /*14c8*/ 	.short	0x010a
        /*14ca*/ 	.byte	0x3f
	.zero		1


	//   ....[81]....
        /*14cc*/ 	.word	0x0001d230
        /*14d0*/ 	.word	0x00000010
        /*14d4*/ 	.word	0x0002d820
        /*14d8*/ 	.short	0x010a
        /*14da*/ 	.byte	0x3f
	.zero		1


	//   ....[82]....
        /*14dc*/ 	.word	0x0001d280
        /*14e0*/ 	.word	0x00000009
        /*14e4*/ 	.word	0x0002d8a0
        /*14e8*/ 	.short	0x010a
        /*14ea*/ 	.byte	0x3f
	.zero		1


	//   ....[83]....
        /*14ec*/ 	.word	0x0001d2d0
        /*14f0*/ 	.word	0x00000009
        /*14f4*/ 	.word	0x0002d8c0
        /*14f8*/ 	.short	0x010a
        /*14fa*/ 	.byte	0x3f
	.zero		1


	//   ....[84]....
        /*14fc*/ 	.word	0x0001d320
        /*1500*/ 	.word	0x00000009
        /*1504*/ 	.word	0x0002d8a0
        /*1508*/ 	.short	0x010a
        /*150a*/ 	.byte	0x3f
	.zero		1


	//   ....[85]....
        /*150c*/ 	.word	0x0001d370
        /*1510*/ 	.word	0x00000009
        /*1514*/ 	.word	0x0002d8c0
        /*1518*/ 	.short	0x010a
        /*151a*/ 	.byte	0x3f
	.zero		1


	//   ....[86]....
        /*151c*/ 	.word	0x0001d490
        /*1520*/ 	.word	0x00000000
        /*1524*/ 	.word	0x0002d840
        /*1528*/ 	.short	0x010a
        /*152a*/ 	.byte	0x3f
	.zero		1


	//   ....[87]....
        /*152c*/ 	.word	0x0001e2c0
        /*1530*/ 	.word	0x00000010
        /*1534*/ 	.word	0x0002d820
        /*1538*/ 	.short	0x010a
        /*153a*/ 	.byte	0x3f
	.zero		1


	//   ....[88]....
        /*153c*/ 	.word	0x0001e310
        /*1540*/ 	.word	0x00000005
        /*1544*/ 	.word	0x0002d840
        /*1548*/ 	.short	0x010a
        /*154a*/ 	.byte	0x3f
	.zero		1


	//   ....[89]....
        /*154c*/ 	.word	0x0001e8b0
        /*1550*/ 	.word	0x00000005
        /*1554*/ 	.word	0x0002d860
        /*1558*/ 	.short	0x010a
        /*155a*/ 	.byte	0x3f
	.zero		1


	//   ....[90]....
        /*155c*/ 	.word	0x0001ee90
        /*1560*/ 	.word	0x00000000
        /*1564*/ 	.word	0x0002d860
        /*1568*/ 	.short	0x010a
        /*156a*/ 	.byte	0x3f
	.zero		1


	//   ....[91]....
        /*156c*/ 	.word	0x0001fe80
        /*1570*/ 	.word	0x00000005
        /*1574*/ 	.word	0x0002d820
        /*1578*/ 	.short	0x010a
        /*157a*/ 	.byte	0x3f
	.zero		1


	//   ....[92]....
        /*157c*/ 	.word	0x00020020
        /*1580*/ 	.word	0x00000003
        /*1584*/ 	.word	0x0002d840
        /*1588*/ 	.short	0x010a
        /*158a*/ 	.byte	0x3f
	.zero		1


	//   ....[93]....
        /*158c*/ 	.word	0x00020070
        /*1590*/ 	.word	0x00000005
        /*1594*/ 	.word	0x0002d840
        /*1598*/ 	.short	0x010a
        /*159a*/ 	.byte	0x3f
	.zero		1


	//   ....[94]....
        /*159c*/ 	.word	0x000200c0
        /*15a0*/ 	.word	0x00000003
        /*15a4*/ 	.word	0x0002d860
        /*15a8*/ 	.short	0x010a
        /*15aa*/ 	.byte	0x3f
	.zero		1


	//----- nvinfo : EIATTR_NUM_MBARRIERS
	.align		4
.L_1175:
        /*15ac*/ 	.byte	0x03, 0x38
        /*15ae*/ 	.short	0x0016


	//----- nvinfo : EIATTR_EXIT_INSTR_OFFSETS
	.align		4
        /*15b0*/ 	.byte	0x04, 0x1c
        /*15b2*/ 	.short	(.L_1177 - .L_1176)


	//   ....[0]....
.L_1176:
        /*15b4*/ 	.word	0x0001c020


	//----- nvinfo : EIATTR_MAX_THREADS
	.align		4
.L_1177:
        /*15b8*/ 	.byte	0x04, 0x05
        /*15ba*/ 	.short	(.L_1179 - .L_1178)
.L_1178:
        /*15bc*/ 	.word	0x00000200
        /*15c0*/ 	.word	0x00000001
        /*15c4*/ 	.word	0x00000001


	//----- nvinfo : EIATTR_CRS_STACK_SIZE
	.align		4
.L_1179:
        /*15c8*/ 	.byte	0x04, 0x1e
        /*15ca*/ 	.short	(.L_1181 - .L_1180)
.L_1180:
        /*15cc*/ 	.word	0x00000000


	//----- nvinfo : EIATTR_CBANK_PARAM_SIZE
	.align		4
.L_1181:
        /*15d0*/ 	.byte	0x03, 0x19
        /*15d2*/ 	.short	0x0af0


	//----- nvinfo : EIATTR_PARAM_CBANK
	.align		4
        /*15d4*/ 	.byte	0x04, 0x0a
        /*15d6*/ 	.short	(.L_1183 - .L_1182)
	.align		4
.L_1182:
        /*15d8*/ 	.word	index@(.nv.constant0._ZN7cutlass13device_kernelIN5flash11enable_sm90INS1_16FlashAttnFwdSm90INS1_25CollectiveMainloopFwdSm90ILi2EN4cute5tupleIJNS5_1CILi1EEES8_S8_EEENS6_IJNS7_ILi192EEENS7_ILi128EEENS7_ILi96EEEEEELi96ENS_10bfloat16_tEfNS_4arch4Sm90ELb0ELb0ELb1ELb1ELb1ELb1ELb0ELb0ELb1ELb1ELb1ELb0EEENS1_21CollectiveEpilogueFwdINS6_IJSA_SC_SB_EEES9_SE_SG_Li384ELb1ELb1ELb1ELb0EEENS1_36VarlenDynamicPersistentTileSchedulerILi192ELi128ELi384ELi128ELb1ELb1ELb1ELb0ELb1ELb1EEEEEEEEEvNT_6ParamsE)
        /*15dc*/ 	.short	0x0210
        /*15de*/ 	.short	0x0af0


	//----- nvinfo : EIATTR_SW_WAR
	.align		4
.L_1183:
        /*15e0*/ 	.byte	0x04, 0x36
        /*15e2*/ 	.short	(.L_1185 - .L_1184)
.L_1184:
        /*15e4*/ 	.word	0x00000008
.L_1185:


//--------------------- .nv.info._ZN7cutlass13device_kernelIN5flash11enable_sm90INS1_16FlashAttnFwdSm90INS1_25CollectiveMainloopFwdSm90ILi2EN4cute5tupleIJNS5_1CILi1EEES8_S8_EEENS6_IJNS7_ILi192EEENS7_ILi128EEENS7_ILi96EEEEEELi96ENS_10bfloat16_tEfNS_4arch4Sm90ELb0ELb1ELb1ELb0ELb1ELb0ELb0ELb0ELb1ELb1ELb1ELb0EEENS1_21CollectiveEpilogueFwdINS6_IJSA_SC_SB_EEES9_SE_SG_Li384ELb0ELb1ELb1ELb0EEENS1_19SingleTileSchedulerILb0ELb1ELb1ELi192EEEEEEEEEvNT_6ParamsE --------------------------
	.section	.nv.info._ZN7cutlass13device_kernelIN5flash11enable_sm90INS1_16FlashAttnFwdSm90INS1_25CollectiveMainloopFwdSm90ILi2EN4cute5tupleIJNS5_1CILi1EEES8_S8_EEENS6_IJNS7_ILi192EEENS7_ILi128EEENS7_ILi96EEEEEELi96ENS_10bfloat16_tEfNS_4arch4Sm90ELb0ELb1ELb1ELb0ELb1ELb0ELb0ELb0ELb1ELb1ELb1ELb0EEENS1_21CollectiveEpilogueFwdINS6_IJSA_SC_SB_EEES9_SE_SG_Li384ELb0ELb1ELb1ELb0EEENS1_19SingleTileSchedulerILb0ELb1ELb1ELi192EEEEEEEEEvNT_6ParamsE,"",@"SHT_CUDA_INFO"
	.sectionflags	@""
	.align	4


	//----- nvinfo : EIATTR_CUDA_API_VERSION
	.align		4
        /*0000*/ 	.byte	0x04, 0x37
        /*0002*/ 	.short	(.L_1187 - .L_1186)
.L_1186:
        /*0004*/ 	.word	0x00000082


	//----- nvinfo : EIATTR_KPARAM_INFO
	.align		4
.L_1187:
        /*0008*/ 	.byte	0x04, 0x17
        /*000a*/ 	.short	(.L_1189 - .L_1188)
.L_1188:
        /*000c*/ 	.word	0x00000000
        /*0010*/ 	.short	0x0000
        /*0012*/ 	.short	0x0070
        /*0014*/ 	.byte	0x00, 0xf0, 0x01, 0x28


	//----- nvinfo : EIATTR_SPARSE_MMA_MASK
	.align		4
.L_1189:
        /*0018*/ 	.byte	0x03, 0x50
        /*001a*/ 	.short	0x0000


	//----- nvinfo : EIATTR_MAXREG_COUNT
	.align		4
        /*001c*/ 	.byte	0x03, 0x1b
        /*001e*/ 	.short	0x0080


	//----- nvinfo : EIATTR_NUM_BARRIERS
	.align		4
        /*0020*/ 	.byte	0x02, 0x4c
        /*0022*/ 	.byte	0x10
	.zero		1


	//----- nvinfo : EIATTR_EXTERNS
	.align		4
        /*0024*/ 	.byte	0x04, 0x0f
        /*0026*/ 	.short	(.L_1191 - .L_1190)


	//   ....[0]....
	.align		4
.L_1190:
        /*0028*/ 	.word	index@(__assertfail)


	//----- nvinfo : EIATTR_ANNOTATIONS
	.align		4
.L_1191:
        /*002c*/ 	.byte	0x04, 0x55
        /*002e*/ 	.short	(.L_1193 - .L_1192)


	//   ....[0]....
.L_1192:
        /*0030*/ 	.word	0x00000001
        /*0034*/ 	.byte	0xb0, 0x08, 0x00, 0x00, 0x01, 0x00, 0x00, 0x00, 0x10, 0x0a, 0x00, 0x00, 0x01, 0x00, 0x00, 0x00
        /*0044*/ 	.byte	0x80, 0x17, 0x00, 0x00, 0x01, 0x00, 0x00, 0x00, 0xc0, 0x00, 0x01, 0x00, 0x01, 0x00, 0x00, 0x00
        /*0054*/ 	.byte	0xd0, 0x13, 0x01, 0x00, 0x01, 0x00, 0x00, 0x00, 0x50, 0x27, 0x01, 0x00, 0x01, 0x00, 0x00, 0x00
        /*0064*/ 	.byte	0x70, 0x27, 0x01, 0x00, 0x01, 0x00, 0x00, 0x00, 0xd0, 0x28, 0x01, 0x00, 0x01, 0x00, 0x00, 0x00
        /*0074*/ 	.byte	0x20, 0x3f, 0x01, 0x00, 0x01, 0x00, 0x00, 0x00, 0x40, 0x3f, 0x01, 0x00, 0x01, 0x00, 0x00, 0x00
        /*0084*/ 	.byte	0x60, 0x53, 0x01, 0x00


	//----- nvinfo : EIATTR_MERCURY_ISA_VERSION
	.align		4
.L_1193:
        /*0088*/ 	.byte	0x03, 0x5f
        /*008a*/ 	.short	0x0101


	//----- nvinfo : EIATTR_INT_WARP_WIDE_INSTR_OFFSETS
	.align		4
        /*008c*/ 	.byte	0x04, 0x31
        /*008e*/ 	.short	(.L_1195 - .L_1194)


	//   ....[0]....
.L_1194:
        /*0090*/ 	.word	0x000000c0


	//   ....[1]....
        /*0094*/ 	.word	0x000000d0


	//   ....[2]....
        /*0098*/ 	.word	0x00000170


	//----- nvinfo : EIATTR_COOP_GROUP_MASK_REGIDS
	.align		4
.L_1195:
        /*009c*/ 	.byte	0x04, 0x29
        /*009e*/ 	.short	(.L_1197 - .L_1196)


	//   ....[0]....
.L_1196:
        /*00a0*/ 	.word	0xffffffff


	//   ....[1]....
        /*00a4*/ 	.word	0xffffffff


	//   ....[2]....
        /*00a8*/ 	.word	0xffffffff


	//   ....[3]....
        /*00ac*/ 	.word	0xffffffff


	//   ....[4]....
        /*00b0*/ 	.word	0xffffffff


	//   ....[5]....
        /*00b4*/ 	.word	0xffffffff


	//   ....[6]....
        /*00b8*/ 	.word	0xffffffff


	//   ....[7]....
        /*00bc*/ 	.word	0xffffffff


	//   ....[8]....
        /*00c0*/ 	.word	0xffffffff


	//   ....[9]....
        /*00c4*/ 	.word	0xffffffff


	//   ....[10]....
        /*00c8*/ 	.word	0xffffffff


	//   ....[11]....
        /*00cc*/ 	.word	0xffffffff


	//   ....[12]....
        /*00d0*/ 	.word	0xffffffff


	//   ....[13]....
        /*00d4*/ 	.word	0xffffffff


	//   ....[14]....
        /*00d8*/ 	.word	0xffffffff


	//   ....[15]....
        /*00dc*/ 	.word	0xffffffff


	//   ....[16]....
        /*00e0*/ 	.word	0xffffffff


	//   ....[17]....
        /*00e4*/ 	.word	0xffffffff


	//   ....[18]....
        /*00e8*/ 	.word	0xffffffff


	//   ....[19]....
        /*00ec*/ 	.word	0xffffffff


	//   ....[20]....
        /*00f0*/ 	.word	0xffffffff


	//   ....[21]....
        /*00f4*/ 	.word	0xffffffff


	//   ....[22]....
        /*00f8*/ 	.word	0xffffffff


	//   ....[23]....
        /*00fc*/ 	.word	0xffffffff


	//   ....[24]....
        /*0100*/ 	.word	0xffffffff


	//   ....[25]....
        /*0104*/ 	.word	0xffffffff


	//   ....[26]....
        /*0108*/ 	.word	0xffffffff


	//   ....[27]....
        /*010c*/ 	.word	0xffffffff


	//   ....[28]....
        /*0110*/ 	.word	0xffffffff


	//   ....[29]....
        /*0114*/ 	.word	0xffffffff


	//   ....[30]....
        /*0118*/ 	.word	0xffffffff


	//   ....[31]....
        /*011c*/ 	.word	0xffffffff


	//   ....[32]....
        /*0120*/ 	.word	0xffffffff


	//   ....[33]....
        /*0124*/ 	.word	0xffffffff


	//   ....[34]....
        /*0128*/ 	.word	0xffffffff


	//   ....[35]....
        /*012c*/ 	.word	0xffffffff


	//   ....[36]....
        /*0130*/ 	.word	0xffffffff


	//   ....[37]....
        /*0134*/ 	.word	0xffffffff


	//   ....[38]....
        /*0138*/ 	.word	0xffffffff


	//   ....[39]....
        /*013c*/ 	.word	0xffffffff


	//   ....[40]....
        /*0140*/ 	.word	0xffffffff


	//   ....[41]....
        /*0144*/ 	.word	0xffffffff


	//   ....[42]....
        /*0148*/ 	.word	0xffffffff


	//   ....[43]....
        /*014c*/ 	.word	0xffffffff


	//   ....[44]....
        /*0150*/ 	.word	0xffffffff


	//   ....[45]....
        /*0154*/ 	.word	0xffffffff


	//   ....[46]....
        /*0158*/ 	.word	0xffffffff


	//   ....[47]....
        /*015c*/ 	.word	0xffffffff


	//   ....[48]....
        /*0160*/ 	.word	0xffffffff


	//   ....[49]....
        /*0164*/ 	.word	0xffffffff


	//   ....[50]....
        /*0168*/ 	.word	0xffffffff


	//   ....[51]....
        /*016c*/ 	.word	0xffffffff


	//   ....[52]....
        /*0170*/ 	.word	0xffffffff


	//   ....[53]....
        /*0174*/ 	.word	0xffffffff


	//   ....[54]....
        /*0178*/ 	.word	0xffffffff


	//   ....[55]....
        /*017c*/ 	.word	0xffffffff


	//   ....[56]....
        /*0180*/ 	.word	0xffffffff


	//   ....[57]....
        /*0184*/ 	.word	0xffffffff


	//   ....[58]....
        /*0188*/ 	.word	0xffffffff


	//   ....[59]....
        /*018c*/ 	.word	0xffffffff


	//   ....[60]....
        /*0190*/ 	.word	0xffffffff


	//   ....[61]....
        /*0194*/ 	.word	0xffffffff


	//   ....[62]....
        /*0198*/ 	.word	0xffffffff


	//   ....[63]....
        /*019c*/ 	.word	0xffffffff


	//   ....[64]....
        /*01a0*/ 	.word	0xffffffff


	//   ....[65]....
        /*01a4*/ 	.word	0xffffffff


	//   ....[66]....
        /*01a8*/ 	.word	0xffffffff


	//   ....[67]....
        /*01ac*/ 	.word	0xffffffff


	//   ....[68]....
        /*01b0*/ 	.word	0xffffffff


	//   ....[69]....
        /*01b4*/ 	.word	0xffffffff


	//   ....[70]....
        /*01b8*/ 	.word	0xffffffff


	//   ....[71]....
        /*01bc*/ 	.word	0xffffffff


	//   ....[72]....
        /*01c0*/ 	.word	0xffffffff


	//   ....[73]....
        /*01c4*/ 	.word	0xffffffff


	//   ....[74]....
        /*01c8*/ 	.word	0xffffffff


	//   ....[75]....
        /*01cc*/ 	.word	0xffffffff


	//   ....[76]....
        /*01d0*/ 	.word	0xffffffff


	//   ....[77]....
        /*01d4*/ 	.word	0xffffffff


	//   ....[78]....
        /*01d8*/ 	.word	0xffffffff


	//   ....[79]....
        /*01dc*/ 	.word	0xffffffff


	//   ....[80]....
        /*01e0*/ 	.word	0xffffffff


	//   ....[81]....
        /*01e4*/ 	.word	0xffffffff


	//   ....[82]....
        /*01e8*/ 	.word	0xffffffff


	//   ....[83]....
        /*01ec*/ 	.word	0xffffffff


	//   ....[84]....
        /*01f0*/ 	.word	0xffffffff


	//   ....[85]....
        /*01f4*/ 	.word	0xffffffff


	//   ....[86]....
        /*01f8*/ 	.word	0xffffffff


	//   ....[87]....
        /*01fc*/ 	.word	0xffffffff


	//   ....[88]....
        /*0200*/ 	.word	0xffffffff


	//   ....[89]....
        /*0204*/ 	.word	0xffffffff


	//   ....[90]....
        /*0208*/ 	.word	0xffffffff


	//   ....[91]....
        /*020c*/ 	.word	0x0500000f


	//   ....[92]....
        /*0210*/ 	.word	0x0500000f


	//   ....[93]....
        /*0214*/ 	.word	0x0500000f


	//   ....[94]....
        /*0218*/ 	.word	0x0500000f


	//   ....[95]....
        /*021c*/ 	.word	0x0500000f


	//   ....[96]....
        /*0220*/ 	.word	0x0500000f


	//   ....[97]....
        /*0224*/ 	.word	0x0500000f


	//   ....[98]....
        /*0228*/ 	.word	0x0500000f


	//   ....[99]....
        /*022c*/ 	.word	0x0500000f


	//   ....[100]....
        /*0230*/ 	.word	0x0500000f


	//   ....[101]....
        /*0234*/ 	.word	0x0500000f


	//   ....[102]....
        /*0238*/ 	.word	0x0500000f


	//   ....[103]....
        /*023c*/ 	.word	0x0500000f


	//   ....[104]....
        /*0240*/ 	.word	0x0500000f


	//   ....[105]....
        /*0244*/ 	.word	0x0500000f


	//   ....[106]....
        /*0248*/ 	.word	0x0500000f


	//   ....[107]....
        /*024c*/ 	.word	0x0500000f


	//   ....[108]....
        /*0250*/ 	.word	0x0500000f


	//   ....[109]....
        /*0254*/ 	.word	0x0500000f


	//   ....[110]....
        /*0258*/ 	.word	0x0500000f


	//   ....[111]....
        /*025c*/ 	.word	0x0500000f


	//   ....[112]....
        /*0260*/ 	.word	0x0500000f


	//   ....[113]....
        /*0264*/ 	.word	0x0500000f


	//   ....[114]....
        /*0268*/ 	.word	0x0500000f


	//   ....[115]....
        /*026c*/ 	.word	0x0500000f


	//   ....[116]....
        /*0270*/ 	.word	0x0500000f


	//   ....[117]....
        /*0274*/ 	.word	0x0500000f


	//   ....[118]....
        /*0278*/ 	.word	0x0500000f


	//   ....[119]....
        /*027c*/ 	.word	0x0500000f


	//   ....[120]....
        /*0280*/ 	.word	0x0500000f


	//   ....[121]....
        /*0284*/ 	.word	0x0500000f


	//   ....[122]....
        /*0288*/ 	.word	0x0500000f


	//   ....[123]....
        /*028c*/ 	.word	0x0500000f


	//   ....[124]....
        /*0290*/ 	.word	0x0500000f


	//   ....[125]....
        /*0294*/ 	.word	0x0500000f


	//   ....[126]....
        /*0298*/ 	.word	0x0500000f


	//   ....[127]....
        /*029c*/ 	.word	0x0500000f


	//   ....[128]....
        /*02a0*/ 	.word	0x0500000f


	//   ....[129]....
        /*02a4*/ 	.word	0x0500000f


	//   ....[130]....
        /*02a8*/ 	.word	0x0500000f


	//   ....[131]....
        /*02ac*/ 	.word	0x0500000f


	//   ....[132]....
        /*02b0*/ 	.word	0x0500000f


	//   ....[133]....
        /*02b4*/ 	.word	0x0500000f


	//   ....[134]....
        /*02b8*/ 	.word	0x0500000f


	//   ....[135]....
        /*02bc*/ 	.word	0x0500000f


	//   ....[136]....
        /*02c0*/ 	.word	0x0500000f


	//----- nvinfo : EIATTR_COOP_GROUP_INSTR_OFFSETS
	.align		4
.L_1197:
        /*02c4*/ 	.byte	0x04, 0x28
        /*02c6*/ 	.short	(.L_1199 - .L_1198)


	//   ....[0]....
.L_1198:
        /*02c8*/ 	.word	0x00000080


	//   ....[1]....
        /*02cc*/ 	.word	0x00000090


	//   ....[2]....
        /*02d0*/ 	.word	0x000002d0


	//   ....[3]....
        /*02d4*/ 	.word	0x00000430


	//   ....[4]....
        /*02d8*/ 	.word	0x00000550


	//   ....[5]....
        /*02dc*/ 	.word	0x000006b0


	//   ....[6]....
        /*02e0*/ 	.word	0x00001520


	//   ....[7]....
        /*02e4*/ 	.word	0x00001f90


	//   ....[8]....
        /*02e8*/ 	.word	0x00002960


	//   ....[9]....
        /*02ec*/ 	.word	0x00003c10


	//   ....[10]....
        /*02f0*/ 	.word	0x00003d10


	//   ....[11]....
        /*02f4*/ 	.word	0x00004240


	//   ....[12]....
        /*02f8*/ 	.word	0x00004290


	//   ....[13]....
        /*02fc*/ 	.word	0x000050b0


	//   ....[14]....
        /*0300*/ 	.word	0x00006040


	//   ....[15]....
        /*0304*/ 	.word	0x000068f0


	//   ....[16]....
        /*0308*/ 	.word	0x000074e0


	//   ....[17]....
        /*030c*/ 	.word	0x000075e0


	//   ....[18]....
        /*0310*/ 	.word	0x00007dd0


	//   ....[19]....
        /*0314*/ 	.word	0x00007e70


	//   ....[20]....
        /*0318*/ 	.word	0x00008ee0


	//   ....[21]....
        /*031c*/ 	.word	0x0000a790


	//   ....[22]....
        /*0320*/ 	.word	0x0000a7b0


	//   ....[23]....
        /*0324*/ 	.word	0x0000a7e0


	//   ....[24]....
        /*0328*/ 	.word	0x0000a7f0


	//   ....[25]....
        /*032c*/ 	.word	0x0000bb50


	//   ....[26]....
        /*0330*/ 	.word	0x0000c770


	//   ....[27]....
        /*0334*/ 	.word	0x0000d080


	//   ....[28]....
        /*0338*/ 	.word	0x0000dcc0


	//   ....[29]....
        /*033c*/ 	.word	0x0000ddc0


	//   ....[30]....
        /*0340*/ 	.word	0x0000e5f0


	//   ....[31]....
        /*0344*/ 	.word	0x0000e680


	//   ....[32]....
        /*0348*/ 	.word	0x0000f6d0


	//   ....[33]....
        /*034c*/ 	.word	0x0000f800


	//   ....[34]....
        /*0350*/ 	.word	0x0000f840


	//   ....[35]....
        /*0354*/ 	.word	0x0000f930


	//   ....[36]....
        /*0358*/ 	.word	0x0000f940


	//   ....[37]....
        /*035c*/ 	.word	0x00010890


	//   ....[38]....
        /*0360*/ 	.word	0x000108d0


	//   ....[39]....
        /*0364*/ 	.word	0x00010910


	//   ....[40]....
        /*0368*/ 	.word	0x00010950


	//   ....[41]....
        /*036c*/ 	.word	0x00010970


	//   ....[42]....
        /*0370*/ 	.word	0x000109a0


	//   ....[43]....
        /*0374*/ 	.word	0x00010e60


	//   ....[44]....
        /*0378*/ 	.word	0x00010e70


	//   ....[45]....
        /*037c*/ 	.word	0x00011740


	//   ....[46]....
        /*0380*/ 	.word	0x00012e00


	//   ....[47]....
        /*0384*/ 	.word	0x00012e10


	//   ....[48]....
        /*0388*/ 	.word	0x00012e20


	//   ....[49]....
        /*038c*/ 	.word	0x00012e30


	//   ....[50]....
        /*0390*/ 	.word	0x00012e50


	//   ....[51]....
        /*0394*/ 	.word	0x00012e80


	//   ....[52]....
        /*0398*/ 	.word	0x00012eb0


	//   ....[53]....
        /*039c*/ 	.word	0x00012ee0


	//   ....[54]....
        /*03a0*/ 	.word	0x000137f0


	//   ....[55]....
        /*03a4*/ 	.word	0x00013810


	//   ....[56]....
        /*03a8*/ 	.word	0x00013820


	//   ....[57]....
        /*03ac*/ 	.word	0x000138a0


	//   ....[58]....
        /*03b0*/ 	.word	0x00013940


	//   ....[59]....
        /*03b4*/ 	.word	0x00013950


	//   ....[60]....
        /*03b8*/ 	.word	0x000139f0


	//   ....[61]....
        /*03bc*/ 	.word	0x00013a20


	//   ....[62]....
        /*03c0*/ 	.word	0x00013a80


	//   ....[63]....
        /*03c4*/ 	.word	0x00013a90


	//   ....[64]....
        /*03c8*/ 	.word	0x00013ac0


	//   ....[65]....
        /*03cc*/ 	.word	0x00013b10


	//   ....[66]....
        /*03d0*/ 	.word	0x00014350


	//   ....[67]....
        /*03d4*/ 	.word	0x00014360


	//   ....[68]....
        /*03d8*/ 	.word	0x00014380


	//   ....[69]....
        /*03dc*/ 	.word	0x00014400


	//   ....[70]....
        /*03e0*/ 	.word	0x00014410


	//   ....[71]....
        /*03e4*/ 	.word	0x00014470


	//   ....[72]....
        /*03e8*/ 	.word	0x000144a0


	//   ....[73]....
        /*03ec*/ 	.word	0x000144e0


	//   ....[74]....
        /*03f0*/ 	.word	0x00014700


	//   ....[75]....
        /*03f4*/ 	.word	0x00014720


	//   ....[76]....
        /*03f8*/ 	.word	0x00014740


	//   ....[77]....
        /*03fc*/ 	.word	0x000147c0


	//   ....[78]....
        /*0400*/ 	.word	0x000147e0


	//   ....[79]....
        /*0404*/ 	.word	0x00014860


	//   ....[80]....
        /*0408*/ 	.word	0x00014880


	//   ....[81]....
        /*040c*/ 	.word	0x00014890


	//   ....[82]....
        /*0410*/ 	.word	0x00014dc0


	//   ....[83]....
        /*0414*/ 	.word	0x00014df0


	//   ....[84]....
        /*0418*/ 	.word	0x00014e20


	//   ....[85]....
        /*041c*/ 	.word	0x00014e50


	//   ....[86]....
        /*0420*/ 	.word	0x00014e80


	//   ....[87]....
        /*0424*/ 	.word	0x00014eb0


	//   ....[88]....
        /*0428*/ 	.word	0x00014ed0


	//   ....[89]....
        /*042c*/ 	.word	0x00014f70


	//   ....[90]....
        /*0430*/ 	.word	0x000152f0


	//   ....[91]....
        /*0434*/ 	.word	0x00015930


	//   ....[92]....
        /*0438*/ 	.word	0x00015a20


	//   ....[93]....
        /*043c*/ 	.word	0x00015ac0


	//   ....[94]....
        /*0440*/ 	.word	0x00015b50


	//   ....[95]....
        /*0444*/ 	.word	0x00015c30


	//   ....[96]....
        /*0448*/ 	.word	0x00015ca0


	//   ....[97]....
        /*044c*/ 	.word	0x00015d80


	//   ....[98]....
        /*0450*/ 	.word	0x00015e30


	//   ....[99]....
        /*0454*/ 	.word	0x00015f30


	//   ....[100]....
        /*0458*/ 	.word	0x00015fd0


	//   ....[101]....
        /*045c*/ 	.word	0x00016030


	//   ....[102]....
        /*0460*/ 	.word	0x000160e0


	//   ....[103]....
        /*0464*/ 	.word	0x000161b0


	//   ....[104]....
        /*0468*/ 	.word	0x00016240


	//   ....[105]....
        /*046c*/ 	.word	0x00016310


	//   ....[106]....
        /*0470*/ 	.word	0x00016390


	//   ....[107]....
        /*0474*/ 	.word	0x00016450


	//   ....[108]....
        /*0478*/ 	.word	0x000164f0


	//   ....[109]....
        /*047c*/ 	.word	0x000165c0


	//   ....[110]....
        /*0480*/ 	.word	0x00016630


	//   ....[111]....
        /*0484*/ 	.word	0x000166f0


	//   ....[112]....
        /*0488*/ 	.word	0x00016830


	//   ....[113]....
        /*048c*/ 	.word	0x00016910


	//   ....[114]....
        /*0490*/ 	.word	0x00016990


	//   ....[115]....
        /*0494*/ 	.word	0x00016a70


	//   ....[116]....
        /*0498*/ 	.word	0x00016ad0


	//   ....[117]....
        /*049c*/ 	.word	0x00016ba0


	//   ....[118]....
        /*04a0*/ 	.word	0x00016c00


	//   ....[119]....
        /*04a4*/ 	.word	0x00016ce0


	//   ....[120]....
        /*04a8*/ 	.word	0x00016dd0


	//   ....[121]....
        /*04ac*/ 	.word	0x00016e70


	//   ....[122]....
        /*04b0*/ 	.word	0x00016ed0


	//   ....[123]....
        /*04b4*/ 	.word	0x00016fc0


	//   ....[124]....
        /*04b8*/ 	.word	0x00017020


	//   ....[125]....
        /*04bc*/ 	.word	0x00017110


	//   ....[126]....
        /*04c0*/ 	.word	0x00017170


	//   ....[127]....
        /*04c4*/ 	.word	0x00017230


	//   ....[128]....
        /*04c8*/ 	.word	0x00017370


	//   ....[129]....
        /*04cc*/ 	.word	0x00017420


	//   ....[130]....
        /*04d0*/ 	.word	0x00017510


	//   ....[131]....
        /*04d4*/ 	.word	0x00017620


	//   ....[132]....
        /*04d8*/ 	.word	0x000176a0


	//   ....[133]....
        /*04dc*/ 	.word	0x00017790


	//   ....[134]....
        /*04e0*/ 	.word	0x00017800


	//   ....[135]....
        /*04e4*/ 	.word	0x000178d0


	//   ....[136]....
        /*04e8*/ 	.word	0x000179e0


	//----- nvinfo : EIATTR_REG_RECONFIG
	.align		4
.L_1199:
        /*04ec*/ 	.byte	0x01, 0x54
	.zero		2


	//----- nvinfo : EIATTR_SYSCALL_OFFSETS
	.align		4
        /*04f0*/ 	.byte	0x04, 0x46
        /*04f2*/ 	.short	(.L_1201 - .L_1200)


	//   ....[0]....
.L_1200:
        /*04f4*/ 	.word	0x00001740


	//   ....[1]....
        /*04f8*/ 	.word	0x00012300


	//   ....[2]....
        /*04fc*/ 	.word	0x00012440


	//   ....[3]....
        /*0500*/ 	.word	0x00012530


	//   ....[4]....
        /*0504*/ 	.word	0x00013320


	//----- nvinfo : EIATTR_MBARRIER_INSTR_OFFSETS
	.align		4
.L_1201:
        /*0508*/ 	.byte	0x04, 0x39
        /*050a*/ 	.short	(.L_1203 - .L_1202)


	//   ....[0]....
.L_1202:
        /*050c*/ 	.word	0x00000180
        /*0510*/ 	.word	0x000000ff
        /*0514*/ 	.word	0x0002d800
        /*0518*/ 	.short	0x0100
        /*051a*/ 	.byte	0x08
	.zero		1


	//   ....[1]....
        /*051c*/ 	.word	0x00000190
        /*0520*/ 	.word	0x000000ff
        /*0524*/ 	.word	0x0002d820
        /*0528*/ 	.short	0x0100
        /*052a*/ 	.byte	0x08
	.zero		1


	//   ....[2]....
        /*052c*/ 	.word	0x00000280
        /*0530*/ 	.word	0x000000ff
        /*0534*/ 	.word	0x0002d830
        /*0538*/ 	.short	0x0100
        /*053a*/ 	.byte	0x08
	.zero		1


	//   ....[3]....
        /*053c*/ 	.word	0x00000290
        /*0540*/ 	.word	0x000000ff
        /*0544*/ 	.word	0x0002d840
        /*0548*/ 	.short	0x0100
        /*054a*/ 	.byte	0x08
	.zero		1


	//   ....[4]....
        /*054c*/ 	.word	0x000002a0
        /*0550*/ 	.word	0x000000ff
        /*0554*/ 	.word	0x0002d838
        /*0558*/ 	.short	0x0100
        /*055a*/ 	.byte	0x08
	.zero		1


	//   ....[5]....
        /*055c*/ 	.word	0x000002b0
        /*0560*/ 	.word	0x000000ff
        /*0564*/ 	.word	0x0002d848
        /*0568*/ 	.short	0x0100
        /*056a*/ 	.byte	0x08
	.zero		1


	//   ....[6]....
        /*056c*/ 	.word	0x000003e0
        /*0570*/ 	.word	0x000000ff
        /*0574*/ 	.word	0x0002d850
        /*0578*/ 	.short	0x0100
        /*057a*/ 	.byte	0x08
	.zero		1


	//   ....[7]....
        /*057c*/ 	.word	0x000003f0
        /*0580*/ 	.word	0x000000ff
        /*0584*/ 	.word	0x0002d860
        /*0588*/ 	.short	0x0100
        /*058a*/ 	.byte	0x08
	.zero		1


	//   ....[8]....
        /*058c*/ 	.word	0x00000400
        /*0590*/ 	.word	0x000000ff
        /*0594*/ 	.word	0x0002d858
        /*0598*/ 	.short	0x0100
        /*059a*/ 	.byte	0x08
	.zero		1


	//   ....[9]....
        /*059c*/ 	.word	0x00000410
        /*05a0*/ 	.word	0x000000ff
        /*05a4*/ 	.word	0x0002d868
        /*05a8*/ 	.short	0x0100
        /*05aa*/ 	.byte	0x08
	.zero		1


	//   ....[10]....
        /*05ac*/ 	.word	0x00000500
        /*05b0*/ 	.word	0x000000ff
        /*05b4*/ 	.word	0x0002d870
        /*05b8*/ 	.short	0x0100
        /*05ba*/ 	.byte	0x06
	.zero		1


	//   ....[11]....
        /*05bc*/ 	.word	0x00000510
        /*05c0*/ 	.word	0x000000ff
        /*05c4*/ 	.word	0x0002d880
        /*05c8*/ 	.short	0x0100
        /*05ca*/ 	.byte	0x06
	.zero		1


	//   ....[12]....
        /*05cc*/ 	.word	0x00000520
        /*05d0*/ 	.word	0x000000ff
        /*05d4*/ 	.word	0x0002d878
        /*05d8*/ 	.short	0x0100
        /*05da*/ 	.byte	0x06
	.zero		1


	//   ....[13]....
        /*05dc*/ 	.word	0x00000530
        /*05e0*/ 	.word	0x000000ff
        /*05e4*/ 	.word	0x0002d888
        /*05e8*/ 	.short	0x0100
        /*05ea*/ 	.byte	0x06
	.zero		1


	//   ....[14]....
        /*05ec*/ 	.word	0x00000660
        /*05f0*/ 	.word	0x000000ff
        /*05f4*/ 	.word	0x0002d890
        /*05f8*/ 	.short	0x0100
        /*05fa*/ 	.byte	0x08
	.zero		1


	//   ....[15]....
        /*05fc*/ 	.word	0x00000670
        /*0600*/ 	.word	0x000000ff
        /*0604*/ 	.word	0x0002d8a0
        /*0608*/ 	.short	0x0100
        /*060a*/ 	.byte	0x08
	.zero		1


	//   ....[16]....
        /*060c*/ 	.word	0x00000680
        /*0610*/ 	.word	0x000000ff
        /*0614*/ 	.word	0x0002d898
        /*0618*/ 	.short	0x0100
        /*061a*/ 	.byte	0x08
	.zero		1


	//   ....[17]....
        /*061c*/ 	.word	0x00000690
        /*0620*/ 	.word	0x000000ff
        /*0624*/ 	.word	0x0002d8a8
        /*0628*/ 	.short	0x0100
        /*062a*/ 	.byte	0x08
	.zero		1


	//   ....[18]....
        /*062c*/ 	.word	0x000007d0
        /*0630*/ 	.word	0x000000ff
        /*0634*/ 	.word	0x0002d8b0
        /*0638*/ 	.short	0x0100
        /*063a*/ 	.byte	0x08
	.zero		1


	//   ....[19]....
        /*063c*/ 	.word	0x000007e0
        /*0640*/ 	.word	0x000000ff
        /*0644*/ 	.word	0x0002d8c0
        /*0648*/ 	.short	0x0100
        /*064a*/ 	.byte	0x08
	.zero		1


	//   ....[20]....
        /*064c*/ 	.word	0x000007f0
        /*0650*/ 	.word	0x000000ff
        /*0654*/ 	.word	0x0002d8b8
        /*0658*/ 	.short	0x0100
        /*065a*/ 	.byte	0x08
	.zero		1


	//   ....[21]....
        /*065c*/ 	.word	0x00000800
        /*0660*/ 	.word	0x000000ff
        /*0664*/ 	.word	0x0002d8c8
        /*0668*/ 	.short	0x0100
        /*066a*/ 	.byte	0x08
	.zero		1


	//   ....[22]....
        /*066c*/ 	.word	0x00001760
        /*0670*/ 	.word	0x000000ff
        /*0674*/ 	.word	0x0002d800
        /*0678*/ 	.short	0x010a
        /*067a*/ 	.byte	0x26
	.zero		1


	//   ....[23]....
        /*067c*/ 	.word	0x000017f0
        /*0680*/ 	.word	0x000000ff
        /*0684*/ 	.word	0x0002d830
        /*0688*/ 	.short	0x010a
        /*068a*/ 	.byte	0x26
	.zero		1


	//   ....[24]....
        /*068c*/ 	.word	0x00001850
        /*0690*/ 	.word	0x000000ff
        /*0694*/ 	.word	0x0002d830
        /*0698*/ 	.short	0x010a
        /*069a*/ 	.byte	0x26
	.zero		1


	//   ....[25]....
        /*069c*/ 	.word	0x000022d0
        /*06a0*/ 	.word	0x000000ff
        /*06a4*/ 	.word	0x00000000
        /*06a8*/ 	.short	0x0101
        /*06aa*/ 	.byte	0x04
	.zero		1


	//   ....[26]....
        /*06ac*/ 	.word	0x000055a0
        /*06b0*/ 	.word	0x000000ff
        /*06b4*/ 	.word	0x0002d830
        /*06b8*/ 	.short	0x010a
        /*06ba*/ 	.byte	0x04
	.zero		1


	//   ....[27]....
        /*06bc*/ 	.word	0x000055e0
        /*06c0*/ 	.word	0x000000ff
        /*06c4*/ 	.word	0x0002d830
        /*06c8*/ 	.short	0x010a
        /*06ca*/ 	.byte	0x04
	.zero		1


	//   ....[28]....
        /*06cc*/ 	.word	0x000058d0
        /*06d0*/ 	.word	0x000000ff
        /*06d4*/ 	.word	0x0002d850
        /*06d8*/ 	.short	0x010a
        /*06da*/ 	.byte	0x0a
	.zero		1


	//   ....[29]....
        /*06dc*/ 	.word	0x00005910
        /*06e0*/ 	.word	0x000000ff
        /*06e4*/ 	.word	0x0002d850
        /*06e8*/ 	.short	0x010a
        /*06ea*/ 	.byte	0x0a
	.zero		1


	//   ....[30]....
        /*06ec*/ 	.word	0x00006340
        /*06f0*/ 	.word	0x000000ff
        /*06f4*/ 	.word	0x00000000
        /*06f8*/ 	.short	0x0101
        /*06fa*/ 	.byte	0x0a
	.zero		1


	//   ....[31]....
        /*06fc*/ 	.word	0x00008a70
        /*0700*/ 	.word	0x000000ff
        /*0704*/ 	.word	0x00000000
        /*0708*/ 	.short	0x0101
        /*070a*/ 	.byte	0x06
	.zero		1


	//   ....[32]....
        /*070c*/ 	.word	0x00009320
        /*0710*/ 	.word	0x000000ff
        /*0714*/ 	.word	0x0002d830
        /*0718*/ 	.short	0x010a
        /*071a*/ 	.byte	0x04
	.zero		1


	//   ....[33]....
        /*071c*/ 	.word	0x00009360
        /*0720*/ 	.word	0x000000ff
        /*0724*/ 	.word	0x0002d830
        /*0728*/ 	.short	0x010a
        /*072a*/ 	.byte	0x04
	.zero		1


	//   ....[34]....
        /*072c*/ 	.word	0x00009680
        /*0730*/ 	.word	0x000000ff
        /*0734*/ 	.word	0x0002d850
        /*0738*/ 	.short	0x010a
        /*073a*/ 	.byte	0x0e
	.zero		1


	//   ....[35]....
        /*073c*/ 	.word	0x000096c0
        /*0740*/ 	.word	0x000000ff
        /*0744*/ 	.word	0x0002d850
        /*0748*/ 	.short	0x010a
        /*074a*/ 	.byte	0x0e
	.zero		1


	//   ....[36]....
        /*074c*/ 	.word	0x0000a0b0
        /*0750*/ 	.word	0x000000ff
        /*0754*/ 	.word	0x00000000
        /*0758*/ 	.short	0x0101
        /*075a*/ 	.byte	0x0e
	.zero		1


	//   ....[37]....
        /*075c*/ 	.word	0x0000b6e0
        /*0760*/ 	.word	0x000000ff
        /*0764*/ 	.word	0x00000000
        /*0768*/ 	.short	0x0101
        /*076a*/ 	.byte	0x07
	.zero		1


	//   ....[38]....
        /*076c*/ 	.word	0x0000be40
        /*0770*/ 	.word	0x000000ff
        /*0774*/ 	.word	0x0002d830
        /*0778*/ 	.short	0x010a
        /*077a*/ 	.byte	0x0a
	.zero		1


	//   ....[39]....
        /*077c*/ 	.word	0x0000be80
        /*0780*/ 	.word	0x000000ff
        /*0784*/ 	.word	0x0002d830
        /*0788*/ 	.short	0x010a
        /*078a*/ 	.byte	0x0a
	.zero		1


	//   ....[40]....
        /*078c*/ 	.word	0x0000c120
        /*0790*/ 	.word	0x000000ff
        /*0794*/ 	.word	0x0002d850
        /*0798*/ 	.short	0x010a
        /*079a*/ 	.byte	0x0a
	.zero		1


	//   ....[41]....
        /*079c*/ 	.word	0x0000c160
        /*07a0*/ 	.word	0x000000ff
        /*07a4*/ 	.word	0x0002d850
        /*07a8*/ 	.short	0x010a
        /*07aa*/ 	.byte	0x0a
	.zero		1


	//   ....[42]....
        /*07ac*/ 	.word	0x0000ca80
        /*07b0*/ 	.word	0x000000ff
        /*07b4*/ 	.word	0x00000000
        /*07b8*/ 	.short	0x0101
        /*07ba*/ 	.byte	0x0a
	.zero		1


	//   ....[43]....
        /*07bc*/ 	.word	0x0000f250
        /*07c0*/ 	.word	0x000000ff
        /*07c4*/ 	.word	0x00000000
        /*07c8*/ 	.short	0x0101
        /*07ca*/ 	.byte	0x07
	.zero		1


	//   ....[44]....
        /*07cc*/ 	.word	0x0000f750
        /*07d0*/ 	.word	0x000000ff
        /*07d4*/ 	.word	0x0002d850
        /*07d8*/ 	.short	0x010a
        /*07da*/ 	.byte	0x06
	.zero		1


	//   ....[45]....
        /*07dc*/ 	.word	0x0000f790
        /*07e0*/ 	.word	0x000000ff
        /*07e4*/ 	.word	0x0002d850
        /*07e8*/ 	.short	0x010a
        /*07ea*/ 	.byte	0x06
	.zero		1


	//   ....[46]....
        /*07ec*/ 	.word	0x0000ff70
        /*07f0*/ 	.word	0x000000ff
        /*07f4*/ 	.word	0x00000000
        /*07f8*/ 	.short	0x0101
        /*07fa*/ 	.byte	0x06
	.zero		1


	//   ....[47]....
        /*07fc*/ 	.word	0x00010990
        /*0800*/ 	.word	0x000000ff
        /*0804*/ 	.word	0x00000000
        /*0808*/ 	.short	0x0101
        /*080a*/ 	.byte	0x04
	.zero		1


	//   ....[48]....
        /*080c*/ 	.word	0x00012a20
        /*0810*/ 	.word	0x000000ff
        /*0814*/ 	.word	0x0002d840
        /*0818*/ 	.short	0x010a
        /*081a*/ 	.byte	0x2f
	.zero		1


	//   ....[49]....
        /*081c*/ 	.word	0x000130e0
        /*0820*/ 	.word	0x000000ff
        /*0824*/ 	.word	0x0002d830
        /*0828*/ 	.short	0x0107
        /*082a*/ 	.byte	0x2f
	.zero		1


	//   ....[50]....
        /*082c*/ 	.word	0x00013150
        /*0830*/ 	.word	0x000000ff
        /*0834*/ 	.word	0x0002d830
        /*0838*/ 	.short	0x0101
        /*083a*/ 	.byte	0x2f
	.zero		1


	//   ....[51]....
        /*083c*/ 	.word	0x00013c60
        /*0840*/ 	.word	0x000000ff
        /*0844*/ 	.word	0x0002d800
        /*0848*/ 	.short	0x0107
        /*084a*/ 	.byte	0x2f
	.zero		1


	//   ....[52]....
        /*084c*/ 	.word	0x00013cc0
        /*0850*/ 	.word	0x000000ff
        /*0854*/ 	.word	0x0002d800
        /*0858*/ 	.short	0x0101
        /*085a*/ 	.byte	0x2f
	.zero		1


	//   ....[53]....
        /*085c*/ 	.word	0x00013cf0
        /*0860*/ 	.word	0x000000ff
        /*0864*/ 	.word	0x0002d820
        /*0868*/ 	.short	0x010a
        /*086a*/ 	.byte	0x2f
	.zero		1


	//   ....[54]....
        /*086c*/ 	.word	0x00014120
        /*0870*/ 	.word	0x00000007
        /*0874*/ 	.word	0x0002d840
        /*0878*/ 	.short	0x010a
        /*087a*/ 	.byte	0x3f
	.zero		1


	//   ....[55]....
        /*087c*/ 	.word	0x00014590
        /*0880*/ 	.word	0x00000007
        /*0884*/ 	.word	0x0002d830
        /*0888*/ 	.short	0x0107
        /*088a*/ 	.byte	0x3f
	.zero		1


	//   ....[56]....
        /*088c*/ 	.word	0x00014640
        /*0890*/ 	.word	0x00000007
        /*0894*/ 	.word	0x0002d830
        /*0898*/ 	.short	0x0101
        /*089a*/ 	.byte	0x3f
	.zero		1


	//   ....[57]....
        /*089c*/ 	.word	0x000146a0
        /*08a0*/ 	.word	0x00000007
        /*08a4*/ 	.word	0x0002d860
        /*08a8*/ 	.short	0x010a
        /*08aa*/ 	.byte	0x3f
	.zero		1


	//   ....[58]....
        /*08ac*/ 	.word	0x00014a00
        /*08b0*/ 	.word	0x00000007
        /*08b4*/ 	.word	0x0002d850
        /*08b8*/ 	.short	0x0107
        /*08ba*/ 	.byte	0x3f
	.zero		1


	//   ....[59]....
        /*08bc*/ 	.word	0x00014b50
        /*08c0*/ 	.word	0x00000007
        /*08c4*/ 	.word	0x0002d850
        /*08c8*/ 	.short	0x0101
        /*08ca*/ 	.byte	0x3f
	.zero		1


	//   ....[60]....
        /*08cc*/ 	.word	0x00014cf0
        /*08d0*/ 	.word	0x00000000
        /*08d4*/ 	.word	0x0002d860
        /*08d8*/ 	.short	0x010a
        /*08da*/ 	.byte	0x3f
	.zero		1


	//   ....[61]....
        /*08dc*/ 	.word	0x00015130
        /*08e0*/ 	.word	0x00000000
        /*08e4*/ 	.word	0x0002d850
        /*08e8*/ 	.short	0x0107
        /*08ea*/ 	.byte	0x3f
	.zero		1


	//   ....[62]....
        /*08ec*/ 	.word	0x000151f0
        /*08f0*/ 	.word	0x00000000
        /*08f4*/ 	.word	0x0002d850
        /*08f8*/ 	.short	0x0101
        /*08fa*/ 	.byte	0x3f
	.zero		1


	//   ....[63]....
        /*08fc*/ 	.word	0x00015280
        /*0900*/ 	.word	0x00000007
        /*0904*/ 	.word	0x0002d820
        /*0908*/ 	.short	0x010a
        /*090a*/ 	.byte	0x3f
	.zero		1


	//   ....[64]....
        /*090c*/ 	.word	0x00015400
        /*0910*/ 	.word	0x00000005
        /*0914*/ 	.word	0x0002d840
        /*0918*/ 	.short	0x010a
        /*091a*/ 	.byte	0x3f
	.zero		1


	//   ....[65]....
        /*091c*/ 	.word	0x000154a0
        /*0920*/ 	.word	0x00000003
        /*0924*/ 	.word	0x0002d840
        /*0928*/ 	.short	0x010a
        /*092a*/ 	.byte	0x3f
	.zero		1


	//   ....[66]....
        /*092c*/ 	.word	0x000154e0
        /*0930*/ 	.word	0x00000005
        /*0934*/ 	.word	0x0002d860
        /*0938*/ 	.short	0x010a
        /*093a*/ 	.byte	0x3f
	.zero		1


	//   ....[67]....
        /*093c*/ 	.word	0x00015520
        /*0940*/ 	.word	0x00000003
        /*0944*/ 	.word	0x0002d860
        /*0948*/ 	.short	0x010a
        /*094a*/ 	.byte	0x3f
	.zero		1


	//   ....[68]....
        /*094c*/ 	.word	0x00015590
        /*0950*/ 	.word	0x00000003
        /*0954*/ 	.word	0x0002d800
        /*0958*/ 	.short	0x010a
        /*095a*/ 	.byte	0x3f
	.zero		1


	//   ....[69]....
        /*095c*/ 	.word	0x000155f0
        /*0960*/ 	.word	0x00000003
        /*0964*/ 	.word	0x0002d830
        /*0968*/ 	.short	0x010a
        /*096a*/ 	.byte	0x3f
	.zero		1


	//   ....[70]....
        /*096c*/ 	.word	0x00015650
        /*0970*/ 	.word	0x0000000e
        /*0974*/ 	.word	0x0002d830
        /*0978*/ 	.short	0x010a
        /*097a*/ 	.byte	0x3f
	.zero		1


	//   ....[71]....
        /*097c*/ 	.word	0x000156b0
        /*0980*/ 	.word	0x0000000e
        /*0984*/ 	.word	0x0002d850
        /*0988*/ 	.short	0x010a
        /*098a*/ 	.byte	0x3f
	.zero		1


	//   ....[72]....
        /*098c*/ 	.word	0x00015710
        /*0990*/ 	.word	0x0000000e
        /*0994*/ 	.word	0x0002d830
        /*0998*/ 	.short	0x010a
        /*099a*/ 	.byte	0x3f
	.zero		1


	//   ....[73]....
        /*099c*/ 	.word	0x00015770
        /*09a0*/ 	.word	0x0000000e
        /*09a4*/ 	.word	0x0002d850
        /*09a8*/ 	.short	0x010a
        /*09aa*/ 	.byte	0x3f
	.zero		1


	//   ....[74]....
        /*09ac*/ 	.word	0x000157d0
        /*09b0*/ 	.word	0x0000000e
        /*09b4*/ 	.word	0x0002d830
        /*09b8*/ 	.short	0x010a
        /*09ba*/ 	.byte	0x3f
	.zero		1


	//   ....[75]....
        /*09bc*/ 	.word	0x00015830
        /*09c0*/ 	.word	0x0000000e
        /*09c4*/ 	.word	0x0002d850
        /*09c8*/ 	.short	0x010a
        /*09ca*/ 	.byte	0x3f
	.zero		1


	//   ....[76]....
        /*09cc*/ 	.word	0x00015890
        /*09d0*/ 	.word	0x00000003
        /*09d4*/ 	.word	0x0002d850
        /*09d8*/ 	.short	0x010a
        /*09da*/ 	.byte	0x3f
	.zero		1


	//   ....[77]....
        /*09dc*/ 	.word	0x00015970
        /*09e0*/ 	.word	0x00000003
        /*09e4*/ 	.word	0x0002d840
        /*09e8*/ 	.short	0x010a
        /*09ea*/ 	.byte	0x3f
	.zero		1


	//   ....[78]....
        /*09ec*/ 	.word	0x00016730
        /*09f0*/ 	.word	0x00000003
        /*09f4*/ 	.word	0x0002d820
        /*09f8*/ 	.short	0x010a
        /*09fa*/ 	.byte	0x3f
	.zero		1


	//   ....[79]....
        /*09fc*/ 	.word	0x00016780
        /*0a00*/ 	.word	0x00000007
        /*0a04*/ 	.word	0x0002d840
        /*0a08*/ 	.short	0x010a
        /*0a0a*/ 	.byte	0x3f
	.zero		1


	//   ....[80]....
        /*0a0c*/ 	.word	0x00016d20
        /*0a10*/ 	.word	0x00000007
        /*0a14*/ 	.word	0x0002d860
        /*0a18*/ 	.short	0x010a
        /*0a1a*/ 	.byte	0x3f
	.zero		1


	//   ....[81]....
        /*0a1c*/ 	.word	0x000172c0
        /*0a20*/ 	.word	0x00000000
        /*0a24*/ 	.word	0x0002d860
        /*0a28*/ 	.short	0x010a
        /*0a2a*/ 	.byte	0x3f
	.zero		1


	//   ....[82]....
        /*0a2c*/ 	.word	0x00017900
        /*0a30*/ 	.word	0x00000007
        /*0a34*/ 	.word	0x0002d820
        /*0a38*/ 	.short	0x010a
        /*0a3a*/ 	.byte	0x3f
	.zero		1


	//   ....[83]....
        /*0a3c*/ 	.word	0x00017aa0
        /*0a40*/ 	.word	0x00000005
        /*0a44*/ 	.word	0x0002d840
        /*0a48*/ 	.short	0x010a
        /*0a4a*/ 	.byte	0x3f
	.zero		1


	//   ....[84]....
        /*0a4c*/ 	.word	0x00017af0
        /*0a50*/ 	.word	0x00000003
        /*0a54*/ 	.word	0x0002d840
        /*0a58*/ 	.short	0x010a
        /*0a5a*/ 	.byte	0x3f
	.zero		1


	//   ....[85]....
        /*0a5c*/ 	.word	0x00017b40
        /*0a60*/ 	.word	0x00000005
        /*0a64*/ 	.word	0x0002d860
        /*0a68*/ 	.short	0x010a
        /*0a6a*/ 	.byte	0x3f
	.zero		1


	//----- nvinfo : EIATTR_NUM_MBARRIERS
	.align		4
.L_1203:
        /*0a6c*/ 	.byte	0x03, 0x38
        /*0a6e*/ 	.short	0x0016


	//----- nvinfo : EIATTR_EXIT_INSTR_OFFSETS
	.align		4
        /*0a70*/ 	.byte	0x04, 0x1c
        /*0a72*/ 	.short	(.L_1205 - .L_1204)


	//   ....[0]....
.L_1204:
        /*0a74*/ 	.word	0x00015570


	//----- nvinfo : EIATTR_MAX_THREADS
	.align		4
.L_1205:
        /*0a78*/ 	.byte	0x04, 0x05
        /*0a7a*/ 	.short	(.L_1207 - .L_1206)
.L_1206:
        /*0a7c*/ 	.word	0x00000200
        /*0a80*/ 	.word	0x00000001
        /*0a84*/ 	.word	0x00000001


	//----- nvinfo : EIATTR_CRS_STACK_SIZE
	.align		4
.L_1207:
        /*0a88*/ 	.byte	0x04, 0x1e
        /*0a8a*/ 	.short	(.L_1209 - .L_1208)
.L_1208:
        /*0a8c*/ 	.word	0x00000000


	//----- nvinfo : EIATTR_CBANK_PARAM_SIZE
	.align		4
.L_1209:
        /*0a90*/ 	.byte	0x03, 0x19
        /*0a92*/ 	.short	0x0a70


	//----- nvinfo : EIATTR_PARAM_CBANK
	.align		4
        /*0a94*/ 	.byte	0x04, 0x0a
        /*0a96*/ 	.short	(.L_1211 - .L_1210)
	.align		4
.L_1210:
        /*0a98*/ 	.word	index@(.nv.constant0._ZN7cutlass13device_kernelIN5flash11enable_sm90INS1_16FlashAttnFwdSm90INS1_25CollectiveMainloopFwdSm90ILi2EN4cute5tupleIJNS5_1CILi1EEES8_S8_EEENS6_IJNS7_ILi192EEENS7_ILi128EEENS7_ILi96EEEEEELi96ENS_10bfloat16_tEfNS_4arch4Sm90ELb0ELb1ELb1ELb0ELb1ELb0ELb0ELb0ELb1ELb1ELb1ELb0EEENS1_21CollectiveEpilogueFwdINS6_IJSA_SC_SB_EEES9_SE_SG_Li384ELb0ELb1ELb1ELb0EEENS1_19SingleTileSchedulerILb0ELb1ELb1ELi192EEEEEEEEEvNT_6ParamsE)
        /*0a9c*/ 	.short	0x0210
        /*0a9e*/ 	.short	0x0a70


	//----- nvinfo : EIATTR_SW_WAR
	.align		4
.L_1211:
        /*0aa0*/ 	.byte	0x04, 0x36
        /*0aa2*/ 	.short	(.L_1213 - .L_1212)
.L_1212:
        /*0aa4*/ 	.word	0x00000008
.L_1213:


//--------------------- .nv.info._ZN7cutlass13device_kernelIN5flash11enable_sm90INS1_16FlashAttnFwdSm90INS1_25CollectiveMainloopFwdSm90ILi2EN4cute5tupleIJNS5_1CILi1EEES8_S8_EEENS6_IJNS7_ILi192EEENS7_ILi128EEENS7_ILi96EEEEEELi96ENS_10bfloat16_tEfNS_4arch4Sm90ELb0ELb1ELb1ELb1ELb1ELb0ELb0ELb0ELb1ELb1ELb1ELb0EEENS1_21CollectiveEpilogueFwdINS6_IJSA_SC_SB_EEES9_SE_SG_Li384ELb1ELb1ELb1ELb0EEENS1_36VarlenDynamicPersistentTileSchedulerILi192ELi128ELi384ELi128ELb1ELb1ELb1ELb1ELb0ELb1EEEEEEEEEvNT_6ParamsE --------------------------
	.section	.nv.info._ZN7cutlass13device_kernelIN5flash11enable_sm90INS1_16FlashAttnFwdSm90INS1_25CollectiveMainloopFwdSm90ILi2EN4cute5tupleIJNS5_1CILi1EEES8_S8_EEENS6_IJNS7_ILi192EEENS7_ILi128EEENS7_ILi96EEEEEELi96ENS_10bfloat16_tEfNS_4arch4Sm90ELb0ELb1ELb1ELb1ELb1ELb0ELb0ELb0ELb1ELb1ELb1ELb0EEENS1_21CollectiveEpilogueFwdINS6_IJSA_SC_SB_EEES9_SE_SG_Li384ELb1ELb1ELb1ELb0EEENS1_36VarlenDynamicPersistentTileSchedulerILi192ELi128ELi384ELi128ELb1ELb1ELb1ELb1ELb0ELb1EEEEEEEEEvNT_6ParamsE,"",@"SHT_CUDA_INFO"
	.sectionflags	@""
	.align	4


	//----- nvinfo : EIATTR_CUDA_API_VERSION
	.align		4
        /*0000*/ 	.byte	0x04, 0x37
        /*0002*/ 	.short	(.L_1215 - .L_1214)
.L_1214:
        /*0004*/ 	.word	0x00000082


	//----- nvinfo : EIATTR_KPARAM_INFO
	.align		4
.L_1215:
        /*0008*/ 	.byte	0x04, 0x17
        /*000a*/ 	.short	(.L_1217 - .L_1216)
.L_1216:
        /*000c*/ 	.word	0x00000000
        /*0010*/ 	.short	0x0000
        /*0012*/ 	.short	0x0070
        /*0014*/ 	.byte	0x00, 0xf0, 0x01, 0x2a


	//----- nvinfo : EIATTR_SPARSE_MMA_MASK
	.align		4
.L_1217:
        /*0018*/ 	.byte	0x03, 0x50
        /*001a*/ 	.short	0x0000


	//----- nvinfo : EIATTR_MAXREG_COUNT
	.align		4
        /*001c*/ 	.byte	0x03, 0x1b
        /*001e*/ 	.short	0x0080


	//----- nvinfo : EIATTR_NUM_BARRIERS
	.align		4
        /*0020*/ 	.byte	0x02, 0x4c
        /*0022*/ 	.byte	0x10
	.zero		1


	//----- nvinfo : EIATTR_EXTERNS
	.align		4
        /*0024*/ 	.byte	0x04, 0x0f
        /*0026*/ 	.short	(.L_1219 - .L_1218)


	//   ....[0]....
	.align		4
.L_1218:
        /*0028*/ 	.word	index@(__assertfail)


	//----- nvinfo : EIATTR_ANNOTATIONS
	.align		4
.L_1219:
        /*002c*/ 	.byte	0x04, 0x55
        /*002e*/ 	.short	(.L_1221 - .L_1220)


	//   ....[0]....
.L_1220:
        /* <DEDUP_REMOVED lines=20> */


	//----- nvinfo : EIATTR_MERCURY_ISA_VERSION
	.align		4
.L_1221:
        /*0160*/ 	.byte	0x03, 0x5f
        /*0162*/ 	.short	0x0101


	//----- nvinfo : EIATTR_UNUSED_LOAD_BYTE_OFFSET
	.align		4
        /*0164*/ 	.byte	0x04, 0x44
        /*0166*/ 	.short	(.L_1223 - .L_1222)


	//   ....[0]....
.L_1222:
        /*0168*/ 	.word	0x00000980
        /*016c*/ 	.word	0x0000fff0


	//   ....[1]....
        /*0170*/ 	.word	0x00010c30
        /*0174*/ 	.word	0x0000fff0


	//----- nvinfo : EIATTR_INT_WARP_WIDE_INSTR_OFFSETS
	.align		4
.L_1223:
        /*0178*/ 	.byte	0x04, 0x31
        /*017a*/ 	.short	(.L_1225 - .L_1224)


	//   ....[0]....
.L_1224:
        /*017c*/ 	.word	0x000000c0


	//   ....[1]....
        /*0180*/ 	.word	0x000000d0


	//   ....[2]....
        /*0184*/ 	.word	0x00000170


	//   ....[3]....
        /*0188*/ 	.word	0x00015160


	//   ....[4]....
        /*018c*/ 	.word	0x000151f0


	//   ....[5]....
        /*0190*/ 	.word	0x00017e90


	//   ....[6]....
        /*0194*/ 	.word	0x00017f20


	//----- nvinfo : EIATTR_COOP_GROUP_MASK_REGIDS
	.align		4
.L_1225:
        /*0198*/ 	.byte	0x04, 0x29
        /*019a*/ 	.short	(.L_1227 - .L_1226)


	//   ....[0]....
.L_1226:
        /*019c*/ 	.word	0xffffffff


	//   ....[1]....
        /*01a0*/ 	.word	0xffffffff


	//   ....[2]....
        /*01a4*/ 	.word	0xffffffff


	//   ....[3]....
        /*01a8*/ 	.word	0xffffffff


	//   ....[4]....
        /*01ac*/ 	.word	0xffffffff


	//   ....[5]....
        /*01b0*/ 	.word	0xffffffff


	//   ....[6]....
        /*01b4*/ 	.word	0xffffffff


	//   ....[7]....
        /*01b8*/ 	.word	0xffffffff


	//   ....[8]....
        /*01bc*/ 	.word	0xffffffff


	//   ....[9]....
        /*01c0*/ 	.word	0xffffffff


	//   ....[10]....
        /*01c4*/ 	.word	0xffffffff


	//   ....[11]....
        /*01c8*/ 	.word	0xffffffff


	//   ....[12]....
        /*01cc*/ 	.word	0xffffffff


	//   ....[13]....
        /*01d0*/ 	.word	0xffffffff


	//   ....[14]....
        /*01d4*/ 	.word	0xffffffff


	//   ....[15]....
        /*01d8*/ 	.word	0xffffffff


	//   ....[16]....
        /*01dc*/ 	.word	0xffffffff


	//   ....[17]....
        /*01e0*/ 	.word	0xffffffff


	//   ....[18]....
        /*01e4*/ 	.word	0xffffffff


	//   ....[19]....
        /*01e8*/ 	.word	0xffffffff


	//   ....[20]....
        /*01ec*/ 	.word	0xffffffff


	//   ....[21]....
        /*01f0*/ 	.word	0xffffffff


	//   ....[22]....
        /*01f4*/ 	.word	0xffffffff


	//   ....[23]....
        /*01f8*/ 	.word	0xffffffff


	//   ....[24]....
        /*01fc*/ 	.word	0xffffffff


	//   ....[25]....
        /*0200*/ 	.word	0xffffffff


	//   ....[26]....
        /*0204*/ 	.word	0xffffffff


	//   ....[27]....
        /*0208*/ 	.word	0xffffffff


	//   ....[28]....
        /*020c*/ 	.word	0xffffffff


	//   ....[29]....
        /*0210*/ 	.word	0xffffffff


	//   ....[30]....
        /*0214*/ 	.word	0xffffffff


	//   ....[31]....
        /*0218*/ 	.word	0xffffffff


	//   ....[32]....
        /*021c*/ 	.word	0xffffffff


	//   ....[33]....
        /*0220*/ 	.word	0xffffffff


	//   ....[34]....
        /*0224*/ 	.word	0xffffffff


	//   ....[35]....
        /*0228*/ 	.word	0xffffffff


	//   ....[36]....
        /*022c*/ 	.word	0xffffffff


	//   ....[37]....
        /*0230*/ 	.word	0xffffffff


	//   ....[38]....
        /*0234*/ 	.word	0xffffffff


	//   ....[39]....
        /*0238*/ 	.word	0xffffffff


	//   ....[40]....
        /*023c*/ 	.word	0xffffffff


	//   ....[41]....
        /*0240*/ 	.word	0xffffffff


	//   ....[42]....
        /*0244*/ 	.word	0xffffffff


	//   ....[43]....
        /*0248*/ 	.word	0xffffffff


	//   ....[44]....
        /*024c*/ 	.word	0xffffffff


	//   ....[45]....
        /*0250*/ 	.word	0xffffffff


	//   ....[46]....
        /*0254*/ 	.word	0xffffffff


	//   ....[47]....
        /*0258*/ 	.word	0xffffffff


	//   ....[48]....
        /*025c*/ 	.word	0xffffffff


	//   ....[49]....
        /*0260*/ 	.word	0xffffffff


	//   ....[50]....
        /*0264*/ 	.word	0xffffffff


	//   ....[51]....
        /*0268*/ 	.word	0xffffffff


	//   ....[52]....
        /*026c*/ 	.word	0xffffffff


	//   ....[53]....
        /*0270*/ 	.word	0xffffffff


	//   ....[54]....
        /*0274*/ 	.word	0xffffffff


	//   ....[55]....
        /*0278*/ 	.word	0xffffffff


	//   ....[56]....
        /*027c*/ 	.word	0xffffffff


	//   ....[57]....
        /*0280*/ 	.word	0xffffffff


	//   ....[58]....
        /*0284*/ 	.word	0xffffffff


	//   ....[59]....
        /*0288*/ 	.word	0xffffffff


	//   ....[60]....
        /*028c*/ 	.word	0xffffffff


	//   ....[61]....
        /*0290*/ 	.word	0xffffffff


	//   ....[62]....
        /*0294*/ 	.word	0xffffffff


	//   ....[63]....
        /*0298*/ 	.word	0xffffffff


	//   ....[64]....
        /*029c*/ 	.word	0xffffffff


	//   ....[65]....
        /*02a0*/ 	.word	0xffffffff


	//   ....[66]....
        /*02a4*/ 	.word	0xffffffff


	//   ....[67]....
        /*02a8*/ 	.word	0xffffffff


	//   ....[68]....
        /*02ac*/ 	.word	0xffffffff


	//   ....[69]....
        /*02b0*/ 	.word	0xffffffff


	//   ....[70]....
        /*02b4*/ 	.word	0xffffffff


	//   ....[71]....
        /*02b8*/ 	.word	0xffffffff


	//   ....[72]....
        /*02bc*/ 	.word	0xffffffff


	//   ....[73]....
        /*02c0*/ 	.word	0xffffffff


	//   ....[74]....
        /*02c4*/ 	.word	0xffffffff


	//   ....[75]....
        /*02c8*/ 	.word	0xffffffff


	//   ....[76]....
        /*02cc*/ 	.word	0xffffffff


	//   ....[77]....
        /*02d0*/ 	.word	0xffffffff


	//   ....[78]....
        /*02d4*/ 	.word	0xffffffff


	//   ....[79]....
        /*02d8*/ 	.word	0xffffffff


	//   ....[80]....
        /*02dc*/ 	.word	0xffffffff


	//   ....[81]....
        /*02e0*/ 	.word	0xffffffff


	//   ....[82]....
        /*02e4*/ 	.word	0xffffffff


	//   ....[83]....
        /*02e8*/ 	.word	0xffffffff


	//   ....[84]....
        /*02ec*/ 	.word	0xffffffff


	//   ....[85]....
        /*02f0*/ 	.word	0xffffffff


	//   ....[86]....
        /*02f4*/ 	.word	0xffffffff


	//   ....[87]....
        /*02f8*/ 	.word	0xffffffff


	//   ....[88]....
        /*02fc*/ 	.word	0xffffffff


	//   ....[89]....
        /*0300*/ 	.word	0xffffffff


	//   ....[90]....
        /*0304*/ 	.word	0xffffffff


	//   ....[91]....
        /*0308*/ 	.word	0xffffffff


	//   ....[92]....
        /*030c*/ 	.word	0xffffffff


	//   ....[93]....
        /*0310*/ 	.word	0xffffffff


	//   ....[94]....
        /*0314*/ 	.word	0xffffffff


	//   ....[95]....
        /*0318*/ 	.word	0xffffffff


	//   ....[96]....
        /*031c*/ 	.word	0xffffffff


	//   ....[97]....
        /*0320*/ 	.word	0xffffffff


	//   ....[98]....
        /*0324*/ 	.word	0xffffffff


	//   ....[99]....
        /*0328*/ 	.word	0xffffffff


	//   ....[100]....
        /*032c*/ 	.word	0xffffffff


	//   ....[101]....
        /*0330*/ 	.word	0xffffffff


	//   ....[102]....
        /*0334*/ 	.word	0xffffffff


	//   ....[103]....
        /*0338*/ 	.word	0xffffffff


	//   ....[104]....
        /*033c*/ 	.word	0xffffffff


	//   ....[105]....
        /*0340*/ 	.word	0xffffffff


	//   ....[106]....
        /*0344*/ 	.word	0xffffffff


	//   ....[107]....
        /*0348*/ 	.word	0xffffffff


	//   ....[108]....
        /*034c*/ 	.word	0xffffffff


	//   ....[109]....
        /*0350*/ 	.word	0xffffffff


	//   ....[110]....
        /*0354*/ 	.word	0xffffffff


	//   ....[111]....
        /*0358*/ 	.word	0xffffffff


	//   ....[112]....
        /*035c*/ 	.word	0xffffffff


	//   ....[113]....
        /*0360*/ 	.word	0xffffffff


	//   ....[114]....
        /*0364*/ 	.word	0xffffffff


	//   ....[115]....
        /*0368*/ 	.word	0xffffffff


	//   ....[116]....
        /*036c*/ 	.word	0xffffffff


	//   ....[117]....
        /*0370*/ 	.word	0xffffffff


	//   ....[118]....
        /*0374*/ 	.word	0xffffffff


	//   ....[119]....
        /*0378*/ 	.word	0xffffffff


	//   ....[120]....
        /*037c*/ 	.word	0xffffffff


	//   ....[121]....
        /*0380*/ 	.word	0xffffffff


	//   ....[122]....
        /*0384*/ 	.word	0xffffffff


	//   ....[123]....
        /*0388*/ 	.word	0xffffffff


	//   ....[124]....
        /*038c*/ 	.word	0xffffffff


	//   ....[125]....
        /*0390*/ 	.word	0xffffffff


	//   ....[126]....
        /*0394*/ 	.word	0xffffffff


	//   ....[127]....
        /*0398*/ 	.word	0xffffffff


	//   ....[128]....
        /*039c*/ 	.word	0xffffffff


	//   ....[129]....
        /*03a0*/ 	.word	0xffffffff


	//   ....[130]....
        /*03a4*/ 	.word	0xffffffff


	//   ....[131]....
        /*03a8*/ 	.word	0xffffffff


	//   ....[132]....
        /*03ac*/ 	.word	0xffffffff


	//   ....[133]....
        /*03b0*/ 	.word	0x0500000f


	//   ....[134]....
        /*03b4*/ 	.word	0x0500000f


	//   ....[135]....
        /*03b8*/ 	.word	0x0500000f


	//   ....[136]....
        /*03bc*/ 	.word	0x0500000f


	//   ....[137]....
        /*03c0*/ 	.word	0x0500000f


	//   ....[138]....
        /*03c4*/ 	.word	0x0500000f


	//   ....[139]....
        /*03c8*/ 	.word	0x0500000f


	//   ....[140]....
        /*03cc*/ 	.word	0x0500000f


	//   ....[141]....
        /*03d0*/ 	.word	0x0500000f


	//   ....[142]....
        /*03d4*/ 	.word	0x0500000f


	//   ....[143]....
        /*03d8*/ 	.word	0x0500000f


	//   ....[144]....
        /*03dc*/ 	.word	0x0500000f


	//   ....[145]....
        /*03e0*/ 	.word	0x0500000f


	//   ....[146]....
        /*03e4*/ 	.word	0x0500000f


	//   ....[147]....
        /*03e8*/ 	.word	0x0500000f


	//   ....[148]....
        /*03ec*/ 	.word	0x0500000f


	//   ....[149]....
        /*03f0*/ 	.word	0x0500000f


	//   ....[150]....
        /*03f4*/ 	.word	0x0500000f


	//   ....[151]....
        /*03f8*/ 	.word	0x0500000f


	//   ....[152]....
        /*03fc*/ 	.word	0x0500000f


	//   ....[153]....
        /*0400*/ 	.word	0x0500000f


	//   ....[154]....
        /*0404*/ 	.word	0x0500000f


	//   ....[155]....
        /*0408*/ 	.word	0x0500000f


	//   ....[156]....
        /*040c*/ 	.word	0x0500000f


	//   ....[157]....
        /*0410*/ 	.word	0x0500000f


	//   ....[158]....
        /*0414*/ 	.word	0x0500000f


	//   ....[159]....
        /*0418*/ 	.word	0x0500000f


	//   ....[160]....
        /*041c*/ 	.word	0x0500000f


	//   ....[161]....
        /*0420*/ 	.word	0x0500000f


	//   ....[162]....
        /*0424*/ 	.word	0x0500000f


	//   ....[163]....
        /*0428*/ 	.word	0x0500000f


	//   ....[164]....
        /*042c*/ 	.word	0x0500000f


	//   ....[165]....
        /*0430*/ 	.word	0x0500000f


	//   ....[166]....
        /*0434*/ 	.word	0x0500000f


	//   ....[167]....
        /*0438*/ 	.word	0x0500000f


	//   ....[168]....
        /*043c*/ 	.word	0x0500000f


	//   ....[169]....
        /*0440*/ 	.word	0x0500000f


	//   ....[170]....
        /*0444*/ 	.word	0x0500000f


	//   ....[171]....
        /*0448*/ 	.word	0x0500000f


	//   ....[172]....
        /*044c*/ 	.word	0x0500000f


	//   ....[173]....
        /*0450*/ 	.word	0x0500000f


	//   ....[174]....
        /*0454*/ 	.word	0x0500000f


	//   ....[175]....
        /*0458*/ 	.word	0x0500000f


	//   ....[176]....
        /*045c*/ 	.word	0x0500000f


	//   ....[177]....
        /*0460*/ 	.word	0x0500000f


	//   ....[178]....
        /*0464*/ 	.word	0x0500000f


	//   ....[179]....
        /*0468*/ 	.word	0x0500000f


	//   ....[180]....
        /*046c*/ 	.word	0x0500000f


	//   ....[181]....
        /*0470*/ 	.word	0x0500000f


	//   ....[182]....
        /*0474*/ 	.word	0x0500000f


	//   ....[183]....
        /*0478*/ 	.word	0x0500000f


	//   ....[184]....
        /*047c*/ 	.word	0x0500000f


	//   ....[185]....
        /*0480*/ 	.word	0x0500000f


	//   ....[186]....
        /*0484*/ 	.word	0x0500000f


	//   ....[187]....
        /*0488*/ 	.word	0x0500000f


	//   ....[188]....
        /*048c*/ 	.word	0x0500000f


	//   ....[189]....
        /*0490*/ 	.word	0x0500000f


	//   ....[190]....
        /*0494*/ 	.word	0x0500000f


	//   ....[191]....
        /*0498*/ 	.word	0x0500000f


	//   ....[192]....
        /*049c*/ 	.word	0x0500000f


	//   ....[193]....
        /*04a0*/ 	.word	0x0500000f


	//   ....[194]....
        /*04a4*/ 	.word	0x0500000f


	//   ....[195]....
        /*04a8*/ 	.word	0x0500000f


	//   ....[196]....
        /*04ac*/ 	.word	0x0500000f


	//----- nvinfo : EIATTR_COOP_GROUP_INSTR_OFFSETS
	.align		4
.L_1227:
        /*04b0*/ 	.byte	0x04, 0x28
        /*04b2*/ 	.short	(.L_1229 - .L_1228)


	//   ....[0]....
.L_1228:
        /*04b4*/ 	.word	0x00000080


	//   ....[1]....
        /*04b8*/ 	.word	0x00000090


	//   ....[2]....
        /*04bc*/ 	.word	0x000002d0


	//   ....[3]....
        /*04c0*/ 	.word	0x00000430


	//   ....[4]....
        /*04c4*/ 	.word	0x00000550


	//   ....[5]....
        /*04c8*/ 	.word	0x000006b0


	//   ....[6]....
        /*04cc*/ 	.word	0x00001e90


	//   ....[7]....
        /*04d0*/ 	.word	0x000026c0


	//   ....[8]....
        /*04d4*/ 	.word	0x00003080


	//   ....[9]....
        /*04d8*/ 	.word	0x00004660


	//   ....[10]....
        /*04dc*/ 	.word	0x00004750


	//   ....[11]....
        /*04e0*/ 	.word	0x00004d30


	//   ....[12]....
        /*04e4*/ 	.word	0x00004da0


	//   ....[13]....
        /*04e8*/ 	.word	0x00005970


	//   ....[14]....
        /*04ec*/ 	.word	0x00006830


	//   ....[15]....
        /*04f0*/ 	.word	0x00007160


	//   ....[16]....
        /*04f4*/ 	.word	0x000080b0


	//   ....[17]....
        /*04f8*/ 	.word	0x000081a0


	//   ....[18]....
        /*04fc*/ 	.word	0x00008890


	//   ....[19]....
        /*0500*/ 	.word	0x000088f0


	//   ....[20]....
        /*0504*/ 	.word	0x00009970


	//   ....[21]....
        /*0508*/ 	.word	0x0000ad90


	//   ....[22]....
        /*050c*/ 	.word	0x0000adf0


	//   ....[23]....
        /*0510*/ 	.word	0x0000b1b0


	//   ....[24]....
        /*0514*/ 	.word	0x0000b1d0


	//   ....[25]....
        /*0518*/ 	.word	0x0000c510


	//   ....[26]....
        /*051c*/ 	.word	0x0000d080


	//   ....[27]....
        /*0520*/ 	.word	0x0000d9b0


	//   ....[28]....
        /*0524*/ 	.word	0x0000e900


	//   ....[29]....
        /*0528*/ 	.word	0x0000e9f0


	//   ....[30]....
        /*052c*/ 	.word	0x0000f190


	//   ....[31]....
        /*0530*/ 	.word	0x0000f1f0


	//   ....[32]....
        /*0534*/ 	.word	0x000101c0


	//   ....[33]....
        /*0538*/ 	.word	0x000102d0


	//   ....[34]....
        /*053c*/ 	.word	0x00010330


	//   ....[35]....
        /*0540*/ 	.word	0x000103f0


	//   ....[36]....
        /*0544*/ 	.word	0x00010420


	//   ....[37]....
        /*0548*/ 	.word	0x00011660


	//   ....[38]....
        /*054c*/ 	.word	0x00011680


	//   ....[39]....
        /*0550*/ 	.word	0x00011690


	//   ....[40]....
        /*0554*/ 	.word	0x000116a0


	//   ....[41]....
        /*0558*/ 	.word	0x00011cc0


	//   ....[42]....
        /*055c*/ 	.word	0x00011ce0


	//   ....[43]....
        /*0560*/ 	.word	0x00011e10


	//   ....[44]....
        /*0564*/ 	.word	0x00011e30


	//   ....[45]....
        /*0568*/ 	.word	0x000122a0


	//   ....[46]....
        /*056c*/ 	.word	0x000122b0


	//   ....[47]....
        /*0570*/ 	.word	0x000125f0


	//   ....[48]....
        /*0574*/ 	.word	0x00012600


	//   ....[49]....
        /*0578*/ 	.word	0x00013240


	//   ....[50]....
        /*057c*/ 	.word	0x00013250


	//   ....[51]....
        /*0580*/ 	.word	0x00013350


	//   ....[52]....
        /*0584*/ 	.word	0x00013370


	//   ....[53]....
        /*0588*/ 	.word	0x00013500


	//   ....[54]....
        /*058c*/ 	.word	0x00013700


	//   ....[55]....
        /*0590*/ 	.word	0x00013730


	//   ....[56]....
        /*0594*/ 	.word	0x00013760


	//   ....[57]....
        /*0598*/ 	.word	0x00013790


	//   ....[58]....
        /*059c*/ 	.word	0x000137c0


	//   ....[59]....
        /*05a0*/ 	.word	0x000137f0


	//   ....[60]....
        /*05a4*/ 	.word	0x00013950


	//   ....[61]....
        /*05a8*/ 	.word	0x00013980


	//   ....[62]....
        /*05ac*/ 	.word	0x000139b0


	//   ....[63]....
        /*05b0*/ 	.word	0x000139e0


	//   ....[64]....
        /*05b4*/ 	.word	0x00013a10


	//   ....[65]....
        /*05b8*/ 	.word	0x00013a40


	//   ....[66]....
        /*05bc*/ 	.word	0x00013ad0


	//   ....[67]....
        /*05c0*/ 	.word	0x00013b00


	//   ....[68]....
        /*05c4*/ 	.word	0x00013b10


	//   ....[69]....
        /*05c8*/ 	.word	0x00013b50


	//   ....[70]....
        /*05cc*/ 	.word	0x00015dc0


	//   ....[71]....
        /*05d0*/ 	.word	0x00015de0


	//   ....[72]....
        /*05d4*/ 	.word	0x00015e90


	//   ....[73]....
        /*05d8*/ 	.word	0x00015eb0


	//   ....[74]....
        /*05dc*/ 	.word	0x00015f50


	//   ....[75]....
        /*05e0*/ 	.word	0x00015f70


	//   ....[76]....
        /*05e4*/ 	.word	0x00015f80


	//   ....[77]....
        /*05e8*/ 	.word	0x00015f90


	//   ....[78]....
        /*05ec*/ 	.word	0x00016910


	//   ....[79]....
        /*05f0*/ 	.word	0x00016920


	//   ....[80]....
        /*05f4*/ 	.word	0x00016980


	//   ....[81]....
        /*05f8*/ 	.word	0x000169c0


	//   ....[82]....
        /*05fc*/ 	.word	0x00016a20


	//   ....[83]....
        /*0600*/ 	.word	0x00016a60


	//   ....[84]....
        /*0604*/ 	.word	0x00016a70


	//   ....[85]....
        /*0608*/ 	.word	0x00016a90


	//   ....[86]....
        /*060c*/ 	.word	0x00016b70


	//   ....[87]....
        /*0610*/ 	.word	0x00016bb0


	//   ....[88]....
        /*0614*/ 	.word	0x00016bc0


	//   ....[89]....
        /*0618*/ 	.word	0x00016be0


	//   ....[90]....
        /*061c*/ 	.word	0x00017470


	//   ....[91]....
        /*0620*/ 	.word	0x00017480


	//   ....[92]....
        /*0624*/ 	.word	0x000174a0


	//   ....[93]....
        /*0628*/ 	.word	0x00017520


	//   ....[94]....
        /*062c*/ 	.word	0x00017530


	//   ....[95]....
        /*0630*/ 	.word	0x00017590


	//   ....[96]....
        /*0634*/ 	.word	0x000175c0


	//   ....[97]....
        /*0638*/ 	.word	0x00017600


	//   ....[98]....
        /*063c*/ 	.word	0x000178f0


	//   ....[99]....
        /*0640*/ 	.word	0x00017910


	//   ....[100]....
        /*0644*/ 	.word	0x000179b0


	//   ....[101]....
        /*0648*/ 	.word	0x000179c0


	//   ....[102]....
        /*064c*/ 	.word	0x00017a50


	//   ....[103]....
        /*0650*/ 	.word	0x00017a60


	//   ....[104]....
        /*0654*/ 	.word	0x00017a70


	//   ....[105]....
        /*0658*/ 	.word	0x00017b00


	//   ....[106]....
        /*065c*/ 	.word	0x00018110


	//   ....[107]....
        /*0660*/ 	.word	0x00018120


	//   ....[108]....
        /*0664*/ 	.word	0x000181b0


	//   ....[109]....
        /*0668*/ 	.word	0x00018250


	//   ....[110]....
        /*066c*/ 	.word	0x00018270


	//   ....[111]....
        /*0670*/ 	.word	0x000182f0


	//   ....[112]....
        /*0674*/ 	.word	0x00018310


	//   ....[113]....
        /*0678*/ 	.word	0x00018320


	//   ....[114]....
        /*067c*/ 	.word	0x00018750


	//   ....[115]....
        /*0680*/ 	.word	0x00018780


	//   ....[116]....
        /*0684*/ 	.word	0x000187e0


	//   ....[117]....
        /*0688*/ 	.word	0x00018810


	//   ....[118]....
        /*068c*/ 	.word	0x00018840


	//   ....[119]....
        /*0690*/ 	.word	0x00018870


	//   ....[120]....
        /*0694*/ 	.word	0x000188a0


	//   ....[121]....
        /*0698*/ 	.word	0x000188d0


	//   ....[122]....
        /*069c*/ 	.word	0x00018a70


	//   ....[123]....
        /*06a0*/ 	.word	0x00018aa0


	//   ....[124]....
        /*06a4*/ 	.word	0x00018ad0


	//   ....[125]....
        /*06a8*/ 	.word	0x00018b00


	//   ....[126]....
        /*06ac*/ 	.word	0x00018b30


	//   ....[127]....
        /*06b0*/ 	.word	0x00018b60


	//   ....[128]....
        /*06b4*/ 	.word	0x00018c20


	//   ....[129]....
        /*06b8*/ 	.word	0x00018c40


	//   ....[130]....
        /*06bc*/ 	.word	0x00018c60


	//   ....[131]....
        /*06c0*/ 	.word	0x00018cc0


	//   ....[132]....
        /*06c4*/ 	.word	0x000196f0


	//   ....[133]....
        /*06c8*/ 	.word	0x00019d50


	//   ....[134]....
        /*06cc*/ 	.word	0x00019e40


	//   ....[135]....
        /*06d0*/ 	.word	0x00019ee0


	//   ....[136]....
        /*06d4*/ 	.word	0x00019f40


	//   ....[137]....
        /*06d8*/ 	.word	0x0001a050


	//   ....[138]....
        /*06dc*/ 	.word	0x0001a0c0


	//   ....[139]....
        /*06e0*/ 	.word	0x0001a1d0


	//   ....[140]....
        /*06e4*/ 	.word	0x0001a240


	//   ....[141]....
        /*06e8*/ 	.word	0x0001a2e0


	//   ....[142]....
        /*06ec*/ 	.word	0x0001a400


	//   ....[143]....
        /*06f0*/ 	.word	0x0001a460


	//   ....[144]....
        /*06f4*/ 	.word	0x0001a4c0


	//   ....[145]....
        /*06f8*/ 	.word	0x0001a5d0


	//   ....[146]....
        /*06fc*/ 	.word	0x0001a630


	//   ....[147]....
        /*0700*/ 	.word	0x0001a730


	//   ....[148]....
        /*0704*/ 	.word	0x0001a790


	//   ....[149]....
        /*0708*/ 	.word	0x0001a890


	//   ....[150]....
        /*070c*/ 	.word	0x0001a8f0


	//   ....[151]....
        /*0710*/ 	.word	0x0001aa00


	//   ....[152]....
        /*0714*/ 	.word	0x0001aa60


	//   ....[153]....
        /*0718*/ 	.word	0x0001ab40


	//   ....[154]....
        /*071c*/ 	.word	0x0001ac80


	//   ....[155]....
        /*0720*/ 	.word	0x0001ad60


	//   ....[156]....
        /*0724*/ 	.word	0x0001ade0


	//   ....[157]....
        /*0728*/ 	.word	0x0001aec0


	//   ....[158]....
        /*072c*/ 	.word	0x0001af20


	//   ....[159]....
        /*0730*/ 	.word	0x0001aff0


	//   ....[160]....
        /*0734*/ 	.word	0x0001b050


	//   ....[161]....
        /*0738*/ 	.word	0x0001b130


	//   ....[162]....
        /*073c*/ 	.word	0x0001b220


	//   ....[163]....
        /*0740*/ 	.word	0x0001b2c0


	//   ....[164]....
        /*0744*/ 	.word	0x0001b320


	//   ....[165]....
        /*0748*/ 	.word	0x0001b420


	//   ....[166]....
        /*074c*/ 	.word	0x0001b480


	//   ....[167]....
        /*0750*/ 	.word	0x0001b580


	//   ....[168]....
        /*0754*/ 	.word	0x0001b5e0


	//   ....[169]....
        /*0758*/ 	.word	0x0001b6b0


	//   ....[170]....
        /*075c*/ 	.word	0x0001b800


	//   ....[171]....
        /*0760*/ 	.word	0x0001b8b0


	//   ....[172]....
        /*0764*/ 	.word	0x0001b9c0


	//   ....[173]....
        /*0768*/ 	.word	0x0001baa0


	//   ....[174]....
        /*076c*/ 	.word	0x0001bb00


	//   ....[175]....
        /*0770*/ 	.word	0x0001bbf0


	//   ....[176]....
        /*0774*/ 	.word	0x0001bc50


	//   ....[177]....
        /*0778*/ 	.word	0x0001bd30


	//   ....[178]....
        /*077c*/ 	.word	0x0001bdc0


	//   ....[179]....
        /*0780*/ 	.word	0x0001be60


	//   ....[180]....
        /*0784*/ 	.word	0x0001bfd0


	//   ....[181]....
        /*0788*/ 	.word	0x0001c040


	//   ....[182]....
        /*078c*/ 	.word	0x0001c0b0


	//   ....[183]....
        /*0790*/ 	.word	0x0001c120


	//   ....[184]....
        /*0794*/ 	.word	0x0001c190


	//   ....[185]....
        /*0798*/ 	.word	0x0001c210


	//   ....[186]....
        /*079c*/ 	.word	0x0001c290


	//   ....[187]....
        /*07a0*/ 	.word	0x0001c320


	//   ....[188]....
        /*07a4*/ 	.word	0x0001c390


	//   ....[189]....
        /*07a8*/ 	.word	0x0001c400


	//   ....[190]....
        /*07ac*/ 	.word	0x0001c470


	//   ....[191]....
        /*07b0*/ 	.word	0x0001c4f0


	//   ....[192]....
        /*07b4*/ 	.word	0x0001c560


	//   ....[193]....
        /*07b8*/ 	.word	0x0001c610


	//   ....[194]....
        /*07bc*/ 	.word	0x0001c660


	//   ....[195]....
        /*07c0*/ 	.word	0x0001c6f0


	//   ....[196]....
        /*07c4*/ 	.word	0x0001c820


	//----- nvinfo : EIATTR_REG_RECONFIG
	.align		4
.L_1229:
        /*07c8*/ 	.byte	0x01, 0x54
	.zero		2


	//----- nvinfo : EIATTR_SYSCALL_OFFSETS
	.align		4
        /*07cc*/ 	.byte	0x04, 0x46
        /*07ce*/ 	.short	(.L_1231 - .L_1230)


	//   ....[0]....
.L_1230:
        /*07d0*/ 	.word	0x00002080


	//   ....[1]....
        /*07d4*/ 	.word	0x00015350


	//   ....[2]....
        /*07d8*/ 	.word	0x000154a0


	//   ....[3]....
        /*07dc*/ 	.word	0x00015590


	//   ....[4]....
        /*07e0*/ 	.word	0x00016380


	//----- nvinfo : EIATTR_MBARRIER_INSTR_OFFSETS
	.align		4
.L_1231:
        /*07e4*/ 	.byte	0x04, 0x39
        /*07e6*/ 	.short	(.L_1233 - .L_1232)


	//   ....[0]....
.L_1232:
        /*07e8*/ 	.word	0x00000180
        /*07ec*/ 	.word	0x000000ff
        /*07f0*/ 	.word	0x0002d800
        /*07f4*/ 	.short	0x0100
        /*07f6*/ 	.byte	0x08
	.zero		1


	//   ....[1]....
        /*07f8*/ 	.word	0x00000190
        /*07fc*/ 	.word	0x000000ff
        /*0800*/ 	.word	0x0002d820
        /*0804*/ 	.short	0x0100
        /*0806*/ 	.byte	0x08
	.zero		1


	//   ....[2]....
        /*0808*/ 	.word	0x00000280
        /*080c*/ 	.word	0x000000ff
        /*0810*/ 	.word	0x0002d830
        /*0814*/ 	.short	0x0100
        /*0816*/ 	.byte	0x08
	.zero		1


	//   ....[3]....
        /*0818*/ 	.word	0x00000290
        /*081c*/ 	.word	0x000000ff
        /*0820*/ 	.word	0x0002d840
        /*0824*/ 	.short	0x0100
        /*0826*/ 	.byte	0x08
	.zero		1


	//   ....[4]....
        /*0828*/ 	.word	0x000002a0
        /*082c*/ 	.word	0x000000ff
        /*0830*/ 	.word	0x0002d838
        /*0834*/ 	.short	0x0100
        /*0836*/ 	.byte	0x08
	.zero		1


	//   ....[5]....
        /*0838*/ 	.word	0x000002b0
        /*083c*/ 	.word	0x000000ff
        /*0840*/ 	.word	0x0002d848
        /*0844*/ 	.short	0x0100
        /*0846*/ 	.byte	0x08
	.zero		1


	//   ....[6]....
        /*0848*/ 	.word	0x000003e0
        /*084c*/ 	.word	0x000000ff
        /*0850*/ 	.word	0x0002d850
        /*0854*/ 	.short	0x0100
        /*0856*/ 	.byte	0x08
	.zero		1


	//   ....[7]....
        /*0858*/ 	.word	0x000003f0
        /*085c*/ 	.word	0x000000ff
        /*0860*/ 	.word	0x0002d860
        /*0864*/ 	.short	0x0100
        /*0866*/ 	.byte	0x08
	.zero		1


	//   ....[8]....
        /*0868*/ 	.word	0x00000400
        /*086c*/ 	.word	0x000000ff
        /*0870*/ 	.word	0x0002d858
        /*0874*/ 	.short	0x0100
        /*0876*/ 	.byte	0x08
	.zero		1


	//   ....[9]....
        /*0878*/ 	.word	0x00000410
        /*087c*/ 	.word	0x000000ff
        /*0880*/ 	.word	0x0002d868
        /*0884*/ 	.short	0x0100
        /*0886*/ 	.byte	0x08
	.zero		1


	//   ....[10]....
        /*0888*/ 	.word	0x00000500
        /*088c*/ 	.word	0x000000ff
        /*0890*/ 	.word	0x0002d870
        /*0894*/ 	.short	0x0100
        /*0896*/ 	.byte	0x06
	.zero		1


	//   ....[11]....
        /*0898*/ 	.word	0x00000510
        /*089c*/ 	.word	0x000000ff
        /*08a0*/ 	.word	0x0002d880
        /*08a4*/ 	.short	0x0100
        /*08a6*/ 	.byte	0x06
	.zero		1


	//   ....[12]....
        /*08a8*/ 	.word	0x00000520
        /*08ac*/ 	.word	0x000000ff
        /*08b0*/ 	.word	0x0002d878
        /*08b4*/ 	.short	0x0100
        /*08b6*/ 	.byte	0x06
	.zero		1


	//   ....[13]....
        /*08b8*/ 	.word	0x00000530
        /*08bc*/ 	.word	0x000000ff
        /*08c0*/ 	.word	0x0002d888
        /*08c4*/ 	.short	0x0100
        /*08c6*/ 	.byte	0x06
	.zero		1


	//   ....[14]....
        /*08c8*/ 	.word	0x00000660
        /*08cc*/ 	.word	0x000000ff
        /*08d0*/ 	.word	0x0002d890
        /*08d4*/ 	.short	0x0100
        /*08d6*/ 	.byte	0x08
	.zero		1


	//   ....[15]....
        /*08d8*/ 	.word	0x00000670
        /*08dc*/ 	.word	0x000000ff
        /*08e0*/ 	.word	0x0002d8a0
        /*08e4*/ 	.short	0x0100
        /*08e6*/ 	.byte	0x08
	.zero		1


	//   ....[16]....
        /*08e8*/ 	.word	0x00000680
        /*08ec*/ 	.word	0x000000ff
        /*08f0*/ 	.word	0x0002d898
        /*08f4*/ 	.short	0x0100
        /*08f6*/ 	.byte	0x08
	.zero		1


	//   ....[17]....
        /*08f8*/ 	.word	0x00000690
        /*08fc*/ 	.word	0x000000ff
        /*0900*/ 	.word	0x0002d8a8
        /*0904*/ 	.short	0x0100
        /*0906*/ 	.byte	0x08
	.zero		1


	//   ....[18]....
        /*0908*/ 	.word	0x000007d0
        /*090c*/ 	.word	0x000000ff
        /*0910*/ 	.word	0x0002d8b0
        /*0914*/ 	.short	0x0100
        /*0916*/ 	.byte	0x08
	.zero		1


	//   ....[19]....
        /*0918*/ 	.word	0x000007e0
        /*091c*/ 	.word	0x000000ff
        /*0920*/ 	.word	0x0002d8c0
        /*0924*/ 	.short	0x0100
        /*0926*/ 	.byte	0x08
	.zero		1


	//   ....[20]....
        /*0928*/ 	.word	0x000007f0
        /*092c*/ 	.word	0x000000ff
        /*0930*/ 	.word	0x0002d8b8
        /*0934*/ 	.short	0x0100
        /*0936*/ 	.byte	0x08
	.zero		1


	//   ....[21]....
        /*0938*/ 	.word	0x00000800
        /*093c*/ 	.word	0x000000ff
        /*0940*/ 	.word	0x0002d8c8
        /*0944*/ 	.short	0x0100
        /*0946*/ 	.byte	0x08
	.zero		1


	//   ....[22]....
        /*0948*/ 	.word	0x00002100
        /*094c*/ 	.word	0x000000ff
        /*0950*/ 	.word	0x0002d800
        /*0954*/ 	.short	0x010a
        /*0956*/ 	.byte	0x29
	.zero		1


	//   ....[23]....
        /*0958*/ 	.word	0x00002180
        /*095c*/ 	.word	0x00000002
        /*0960*/ 	.word	0x0002d830
        /*0964*/ 	.short	0x010a
        /*0966*/ 	.byte	0x3f
	.zero		1


	//   ....[24]....
        /*0968*/ 	.word	0x000021c0
        /*096c*/ 	.word	0x00000002
        /*0970*/ 	.word	0x0002d830
        /*0974*/ 	.short	0x010a
        /*0976*/ 	.byte	0x3f
	.zero		1


	//   ....[25]....
        /*0978*/ 	.word	0x00002a40
        /*097c*/ 	.word	0x000000ff
        /*0980*/ 	.word	0x00000000
        /*0984*/ 	.short	0x0101
        /*0986*/ 	.byte	0x06
	.zero		1


	//   ....[26]....
        /*0988*/ 	.word	0x00005e30
        /*098c*/ 	.word	0x000000ff
        /*0990*/ 	.word	0x0002d830
        /*0994*/ 	.short	0x010a
        /*0996*/ 	.byte	0x06
	.zero		1


	//   ....[27]....
        /*0998*/ 	.word	0x00005e70
        /*099c*/ 	.word	0x000000ff
        /*09a0*/ 	.word	0x0002d830
        /*09a4*/ 	.short	0x010a
        /*09a6*/ 	.byte	0x06
	.zero		1


	//   ....[28]....
        /*09a8*/ 	.word	0x00006140
        /*09ac*/ 	.word	0x000000ff
        /*09b0*/ 	.word	0x0002d850
        /*09b4*/ 	.short	0x010a
        /*09b6*/ 	.byte	0x06
	.zero		1


	//   ....[29]....
        /*09b8*/ 	.word	0x00006180
        /*09bc*/ 	.word	0x000000ff
        /*09c0*/ 	.word	0x0002d850
        /*09c4*/ 	.short	0x010a
        /*09c6*/ 	.byte	0x06
	.zero		1


	//   ....[30]....
        /*09c8*/ 	.word	0x00006b70
        /*09cc*/ 	.word	0x000000ff
        /*09d0*/ 	.word	0x00000000
        /*09d4*/ 	.short	0x0101
        /*09d6*/ 	.byte	0x06
	.zero		1


	//   ....[31]....
        /*09d8*/ 	.word	0x00009410
        /*09dc*/ 	.word	0x000000ff
        /*09e0*/ 	.word	0x00000000
        /*09e4*/ 	.short	0x0101
        /*09e6*/ 	.byte	0x06
	.zero		1


	//   ....[32]....
        /*09e8*/ 	.word	0x00009d60
        /*09ec*/ 	.word	0x000000ff
        /*09f0*/ 	.word	0x0002d830
        /*09f4*/ 	.short	0x010a
        /*09f6*/ 	.byte	0x06
	.zero		1


	//   ....[33]....
        /*09f8*/ 	.word	0x00009da0
        /*09fc*/ 	.word	0x000000ff
        /*0a00*/ 	.word	0x0002d830
        /*0a04*/ 	.short	0x010a
        /*0a06*/ 	.byte	0x06
	.zero		1


	//   ....[34]....
        /*0a08*/ 	.word	0x0000a070
        /*0a0c*/ 	.word	0x000000ff
        /*0a10*/ 	.word	0x0002d850
        /*0a14*/ 	.short	0x010a
        /*0a16*/ 	.byte	0x06
	.zero		1


	//   ....[35]....
        /*0a18*/ 	.word	0x0000a0b0
        /*0a1c*/ 	.word	0x000000ff
        /*0a20*/ 	.word	0x0002d850
        /*0a24*/ 	.short	0x010a
        /*0a26*/ 	.byte	0x06
	.zero		1


	//   ....[36]....
        /*0a28*/ 	.word	0x0000aac0
        /*0a2c*/ 	.word	0x000000ff
        /*0a30*/ 	.word	0x00000000
        /*0a34*/ 	.short	0x0101
        /*0a36*/ 	.byte	0x06
	.zero		1


	//   ....[37]....
        /*0a38*/ 	.word	0x0000bfb0
        /*0a3c*/ 	.word	0x000000ff
        /*0a40*/ 	.word	0x00000000
        /*0a44*/ 	.short	0x0101
        /*0a46*/ 	.byte	0x06
	.zero		1


	//   ....[38]....
        /*0a48*/ 	.word	0x0000c6c0
        /*0a4c*/ 	.word	0x000000ff
        /*0a50*/ 	.word	0x0002d830
        /*0a54*/ 	.short	0x010a
        /*0a56*/ 	.byte	0x06
	.zero		1


	//   ....[39]....
        /*0a58*/ 	.word	0x0000c700
        /*0a5c*/ 	.word	0x000000ff
        /*0a60*/ 	.word	0x0002d830
        /*0a64*/ 	.short	0x010a
        /*0a66*/ 	.byte	0x06
	.zero		1


	//   ....[40]....
        /*0a68*/ 	.word	0x0000c9d0
        /*0a6c*/ 	.word	0x000000ff
        /*0a70*/ 	.word	0x0002d850
        /*0a74*/ 	.short	0x010a
        /*0a76*/ 	.byte	0x06
	.zero		1


	//   ....[41]....
        /*0a78*/ 	.word	0x0000ca10
        /*0a7c*/ 	.word	0x000000ff
        /*0a80*/ 	.word	0x0002d850
        /*0a84*/ 	.short	0x010a
        /*0a86*/ 	.byte	0x06
	.zero		1


	//   ....[42]....
        /*0a88*/ 	.word	0x0000d3c0
        /*0a8c*/ 	.word	0x000000ff
        /*0a90*/ 	.word	0x00000000
        /*0a94*/ 	.short	0x0101
        /*0a96*/ 	.byte	0x06
	.zero		1


	//   ....[43]....
        /*0a98*/ 	.word	0x0000fc60
        /*0a9c*/ 	.word	0x000000ff
        /*0aa0*/ 	.word	0x00000000
        /*0aa4*/ 	.short	0x0101
        /*0aa6*/ 	.byte	0x06
	.zero		1


	//   ....[44]....
        /*0aa8*/ 	.word	0x00010240
        /*0aac*/ 	.word	0x000000ff
        /*0ab0*/ 	.word	0x0002d850
        /*0ab4*/ 	.short	0x010a
        /*0ab6*/ 	.byte	0x08
	.zero		1


	//   ....[45]....
        /*0ab8*/ 	.word	0x00010280
        /*0abc*/ 	.word	0x000000ff
        /*0ac0*/ 	.word	0x0002d850
        /*0ac4*/ 	.short	0x010a
        /*0ac6*/ 	.byte	0x08
	.zero		1


	//   ....[46]....
        /*0ac8*/ 	.word	0x00010910
        /*0acc*/ 	.word	0x000000ff
        /*0ad0*/ 	.word	0x00000000
        /*0ad4*/ 	.short	0x0101
        /*0ad6*/ 	.byte	0x08
	.zero		1


	//   ....[47]....
        /*0ad8*/ 	.word	0x00011cf0
        /*0adc*/ 	.word	0x000000ff
        /*0ae0*/ 	.word	0x00000000
        /*0ae4*/ 	.short	0x0101
        /*0ae6*/ 	.byte	0x04
	.zero		1


	//   ....[48]....
        /*0ae8*/ 	.word	0x000121b0
        /*0aec*/ 	.word	0x000000ff
        /*0af0*/ 	.word	0x00000000
        /*0af4*/ 	.short	0x0101
        /*0af6*/ 	.byte	0x04
	.zero		1


	//   ....[49]....
        /*0af8*/ 	.word	0x00015b40
        /*0afc*/ 	.word	0x00000004
        /*0b00*/ 	.word	0x0002d840
        /*0b04*/ 	.short	0x010a
        /*0b06*/ 	.byte	0x3f
	.zero		1


	//   ....[50]....
        /*0b08*/ 	.word	0x000160d0
        /*0b0c*/ 	.word	0x00000004
        /*0b10*/ 	.word	0x0002d830
        /*0b14*/ 	.short	0x0107
        /*0b16*/ 	.byte	0x3f
	.zero		1


	//   ....[51]....
        /*0b18*/ 	.word	0x000161a0
        /*0b1c*/ 	.word	0x00000004
        /*0b20*/ 	.word	0x0002d830
        /*0b24*/ 	.short	0x0101
        /*0b26*/ 	.byte	0x3f
	.zero		1


	//   ....[52]....
        /*0b28*/ 	.word	0x00016d20
        /*0b2c*/ 	.word	0x00000011
        /*0b30*/ 	.word	0x0002d800
        /*0b34*/ 	.short	0x0107
        /*0b36*/ 	.byte	0x3f
	.zero		1


	//   ....[53]....
        /*0b38*/ 	.word	0x00016e10
        /*0b3c*/ 	.word	0x00000011
        /*0b40*/ 	.word	0x0002d800
        /*0b44*/ 	.short	0x0101
        /*0b46*/ 	.byte	0x3f
	.zero		1


	//   ....[54]....
        /*0b48*/ 	.word	0x00016e30
        /*0b4c*/ 	.word	0x00000011
        /*0b50*/ 	.word	0x0002d820
        /*0b54*/ 	.short	0x010a
        /*0b56*/ 	.byte	0x3f
	.zero		1


	//   ....[55]....
        /*0b58*/ 	.word	0x00017250
        /*0b5c*/ 	.word	0x00000005
        /*0b60*/ 	.word	0x0002d840
        /*0b64*/ 	.short	0x010a
        /*0b66*/ 	.byte	0x3f
	.zero		1


	//   ....[56]....
        /*0b68*/ 	.word	0x000176b0
        /*0b6c*/ 	.word	0x00000005
        /*0b70*/ 	.word	0x0002d830
        /*0b74*/ 	.short	0x0107
        /*0b76*/ 	.byte	0x3f
	.zero		1


	//   ....[57]....
        /*0b78*/ 	.word	0x00017770
        /*0b7c*/ 	.word	0x00000005
        /*0b80*/ 	.word	0x0002d830
        /*0b84*/ 	.short	0x0101
        /*0b86*/ 	.byte	0x3f
	.zero		1


	//   ....[58]....
        /*0b88*/ 	.word	0x000177d0
        /*0b8c*/ 	.word	0x00000005
        /*0b90*/ 	.word	0x0002d860
        /*0b94*/ 	.short	0x010a
        /*0b96*/ 	.byte	0x3f
	.zero		1


	//   ....[59]....
        /*0b98*/ 	.word	0x00017cc0
        /*0b9c*/ 	.word	0x00000005
        /*0ba0*/ 	.word	0x0002d850
        /*0ba4*/ 	.short	0x0107
        /*0ba6*/ 	.byte	0x3f
	.zero		1


	//   ....[60]....
        /*0ba8*/ 	.word	0x00017db0
        /*0bac*/ 	.word	0x00000005
        /*0bb0*/ 	.word	0x0002d850
        /*0bb4*/ 	.short	0x0101
        /*0bb6*/ 	.byte	0x3f
	.zero		1


	//   ....[61]....
        /*0bb8*/ 	.word	0x00017fd0
        /*0bbc*/ 	.word	0x00000000
        /*0bc0*/ 	.word	0x0002d860
        /*0bc4*/ 	.short	0x010a
        /*0bc6*/ 	.byte	0x3f
	.zero		1


	//   ....[62]....
        /*0bc8*/ 	.word	0x00018450
        /*0bcc*/ 	.word	0x00000000
        /*0bd0*/ 	.word	0x0002d850
        /*0bd4*/ 	.short	0x0107
        /*0bd6*/ 	.byte	0x3f
	.zero		1


	//   ....[63]....
        /*0bd8*/ 	.word	0x00018520
        /*0bdc*/ 	.word	0x00000000
        /*0be0*/ 	.word	0x0002d850
        /*0be4*/ 	.short	0x0101
        /*0be6*/ 	.byte	0x3f
	.zero		1


	//   ....[64]....
        /*0be8*/ 	.word	0x00019670
        /*0bec*/ 	.word	0x00000005
        /*0bf0*/ 	.word	0x0002d820
        /*0bf4*/ 	.short	0x010a
        /*0bf6*/ 	.byte	0x3f
	.zero		1


	//   ....[65]....
        /*0bf8*/ 	.word	0x000197f0
        /*0bfc*/ 	.word	0x00000003
        /*0c00*/ 	.word	0x0002d840
        /*0c04*/ 	.short	0x010a
        /*0c06*/ 	.byte	0x3f
	.zero		1


	//   ....[66]....
        /*0c08*/ 	.word	0x00019890
        /*0c0c*/ 	.word	0x00000017
        /*0c10*/ 	.word	0x0002d840
        /*0c14*/ 	.short	0x010a
        /*0c16*/ 	.byte	0x3f
	.zero		1


	//   ....[67]....
        /*0c18*/ 	.word	0x000198d0
        /*0c1c*/ 	.word	0x00000003
        /*0c20*/ 	.word	0x0002d860
        /*0c24*/ 	.short	0x010a
        /*0c26*/ 	.byte	0x3f
	.zero		1


	//   ....[68]....
        /*0c28*/ 	.word	0x00019910
        /*0c2c*/ 	.word	0x00000017
        /*0c30*/ 	.word	0x0002d860
        /*0c34*/ 	.short	0x010a
        /*0c36*/ 	.byte	0x3f
	.zero		1


	//   ....[69]....
        /*0c38*/ 	.word	0x00019980
        /*0c3c*/ 	.word	0x00000003
        /*0c40*/ 	.word	0x0002d800
        /*0c44*/ 	.short	0x010a
        /*0c46*/ 	.byte	0x3f
	.zero		1


	//   ....[70]....
        /*0c48*/ 	.word	0x000199d0
        /*0c4c*/ 	.word	0x00000002
        /*0c50*/ 	.word	0x0002d830
        /*0c54*/ 	.short	0x010a
        /*0c56*/ 	.byte	0x3f
	.zero		1


	//   ....[71]....
        /*0c58*/ 	.word	0x00019a30
        /*0c5c*/ 	.word	0x00000007
        /*0c60*/ 	.word	0x0002d830
        /*0c64*/ 	.short	0x010a
        /*0c66*/ 	.byte	0x3f
	.zero		1


	//   ....[72]....
        /*0c68*/ 	.word	0x00019a90
        /*0c6c*/ 	.word	0x00000007
        /*0c70*/ 	.word	0x0002d850
        /*0c74*/ 	.short	0x010a
        /*0c76*/ 	.byte	0x3f
	.zero		1


	//   ....[73]....
        /*0c78*/ 	.word	0x00019af0
        /*0c7c*/ 	.word	0x00000007
        /*0c80*/ 	.word	0x0002d830
        /*0c84*/ 	.short	0x010a
        /*0c86*/ 	.byte	0x3f
	.zero		1


	//   ....[74]....
        /*0c88*/ 	.word	0x00019b50
        /*0c8c*/ 	.word	0x00000007
        /*0c90*/ 	.word	0x0002d850
        /*0c94*/ 	.short	0x010a
        /*0c96*/ 	.byte	0x3f
	.zero		1


	//   ....[75]....
        /*0c98*/ 	.word	0x00019bb0
        /*0c9c*/ 	.word	0x00000008
        /*0ca0*/ 	.word	0x0002d830
        /*0ca4*/ 	.short	0x010a
        /*0ca6*/ 	.byte	0x3f
	.zero		1


	//   ....[76]....
        /*0ca8*/ 	.word	0x00019c10
        /*0cac*/ 	.word	0x00000007
        /*0cb0*/ 	.word	0x0002d850
        /*0cb4*/ 	.short	0x010a
        /*0cb6*/ 	.byte	0x3f
	.zero		1


	//   ....[77]....
        /*0cb8*/ 	.word	0x00019c70
        /*0cbc*/ 	.word	0x00000004
        /*0cc0*/ 	.word	0x0002d850
        /*0cc4*/ 	.short	0x010a
        /*0cc6*/ 	.byte	0x3f
	.zero		1


	//   ....[78]....
        /*0cc8*/ 	.word	0x00019d90
        /*0ccc*/ 	.word	0x00000004
        /*0cd0*/ 	.word	0x0002d840
        /*0cd4*/ 	.short	0x010a
        /*0cd6*/ 	.byte	0x3f
	.zero		1


	//   ....[79]....
        /*0cd8*/ 	.word	0x0001ab80
        /*0cdc*/ 	.word	0x00000011
        /*0ce0*/ 	.word	0x0002d820
        /*0ce4*/ 	.short	0x010a
        /*0ce6*/ 	.byte	0x3f
	.zero		1


	//   ....[80]....
        /*0ce8*/ 	.word	0x0001abd0
        /*0cec*/ 	.word	0x00000005
        /*0cf0*/ 	.word	0x0002d840
        /*0cf4*/ 	.short	0x010a
        /*0cf6*/ 	.byte	0x3f
	.zero		1


	//   ....[81]....
        /*0cf8*/ 	.word	0x0001b170
        /*0cfc*/ 	.word	0x00000005
        /*0d00*/ 	.word	0x0002d860
        /*0d04*/ 	.short	0x010a
        /*0d06*/ 	.byte	0x3f
	.zero		1


	//   ....[82]....
        /*0d08*/ 	.word	0x0001b750
        /*0d0c*/ 	.word	0x00000000
        /*0d10*/ 	.word	0x0002d860
        /*0d14*/ 	.short	0x010a
        /*0d16*/ 	.byte	0x3f
	.zero		1


	//   ....[83]....
        /*0d18*/ 	.word	0x0001c740
        /*0d1c*/ 	.word	0x00000005
        /*0d20*/ 	.word	0x0002d820
        /*0d24*/ 	.short	0x010a
        /*0d26*/ 	.byte	0x3f
	.zero		1


	//   ....[84]....
        /*0d28*/ 	.word	0x0001c8e0
        /*0d2c*/ 	.word	0x00000003
        /*0d30*/ 	.word	0x0002d840
        /*0d34*/ 	.short	0x010a
        /*0d36*/ 	.byte	0x3f
	.zero		1


	//   ....[85]....
        /*0d38*/ 	.word	0x0001c930
        /*0d3c*/ 	.word	0x00000017
        /*0d40*/ 	.word	0x0002d840
        /*0d44*/ 	.short	0x010a
        /*0d46*/ 	.byte	0x3f
	.zero		1


	//   ....[86]....
        /*0d48*/ 	.word	0x0001c980
        /*0d4c*/ 	.word	0x00000003
        /*0d50*/ 	.word	0x0002d860
        /*0d54*/ 	.short	0x010a
        /*0d56*/ 	.byte	0x3f
	.zero		1


	//----- nvinfo : EIATTR_NUM_MBARRIERS
	.align		4
.L_1233:
        /*0d58*/ 	.byte	0x03, 0x38
        /*0d5a*/ 	.short	0x0016


	//----- nvinfo : EIATTR_EXIT_INSTR_OFFSETS
	.align		4
        /*0d5c*/ 	.byte	0x04, 0x1c
        /*0d5e*/ 	.short	(.L_1235 - .L_1234)


	//   ....[0]....
.L_1234:
        /*0d60*/ 	.word	0x000009b0


	//   ....[1]....
        /*0d64*/ 	.word	0x000134a0


	//   ....[2]....
        /*0d68*/ 	.word	0x00019960


	//----- nvinfo : EIATTR_MAX_THREADS
	.align		4
.L_1235:
        /*0d6c*/ 	.byte	0x04, 0x05
        /*0d6e*/ 	.short	(.L_1237 - .L_1236)
.L_1236:
        /*0d70*/ 	.word	0x00000200
        /*0d74*/ 	.word	0x00000001
        /*0d78*/ 	.word	0x00000001


	//----- nvinfo : EIATTR_CRS_STACK_SIZE
	.align		4
.L_1237:
        /*0d7c*/ 	.byte	0x04, 0x1e
        /*0d7e*/ 	.short	(.L_1239 - .L_1238)
.L_1238:
        /*0d80*/ 	.word	0x00000000


	//----- nvinfo : EIATTR_CBANK_PARAM_SIZE
	.align		4
.L_1239:
        /*0d84*/ 	.byte	0x03, 0x19
        /*0d86*/ 	.short	0x0af0


	//----- nvinfo : EIATTR_PARAM_CBANK
	.align		4
        /*0d88*/ 	.byte	0x04, 0x0a
        /*0d8a*/ 	.short	(.L_1241 - .L_1240)
	.align		4
.L_1240:
        /*0d8c*/ 	.word	index@(.nv.constant0._ZN7cutlass13device_kernelIN5flash11enable_sm90INS1_16FlashAttnFwdSm90INS1_25CollectiveMainloopFwdSm90ILi2EN4cute5tupleIJNS5_1CILi1EEES8_S8_EEENS6_IJNS7_ILi192EEENS7_ILi128EEENS7_ILi96EEEEEELi96ENS_10bfloat16_tEfNS_4arch4Sm90ELb0ELb1ELb1ELb1ELb1ELb0ELb0ELb0ELb1ELb1ELb1ELb0EEENS1_21CollectiveEpilogueFwdINS6_IJSA_SC_SB_EEES9_SE_SG_Li384ELb1ELb1ELb1ELb0EEENS1_36VarlenDynamicPersistentTileSchedulerILi192ELi128ELi384ELi128ELb1ELb1ELb1ELb1ELb0ELb1EEEEEEEEEvNT_6ParamsE)
        /*0d90*/ 	.short	0x0210
        /*0d92*/ 	.short	0x0af0


	//----- nvinfo : EIATTR_SW_WAR
	.align		4
.L_1241:
        /*0d94*/ 	.byte	0x04, 0x36
        /*0d96*/ 	.short	(.L_1243 - .L_1242)
.L_1242:
        /*0d98*/ 	.word	0x00000008
.L_1243:


//--------------------- .nv.info._ZN7cutlass13device_kernelIN5flash11enable_sm90INS1_16FlashAttnFwdSm90INS1_25CollectiveMainloopFwdSm90ILi2EN4cute5tupleIJNS5_1CILi1EEES8_S8_EEENS6_IJNS7_ILi192EEENS7_ILi128EEENS7_ILi96EEEEEELi96ENS_10bfloat16_tEfNS_4arch4Sm90ELb0ELb1ELb1ELb1ELb1ELb1ELb0ELb0ELb1ELb1ELb1ELb0EEENS1_21CollectiveEpilogueFwdINS6_IJSA_SC_SB_EEES9_SE_SG_Li384ELb1ELb1ELb1ELb0EEENS1_36VarlenDynamicPersistentTileSchedulerILi192ELi128ELi384ELi128ELb1ELb1ELb1ELb1ELb0ELb1EEEEEEEEEvNT_6ParamsE --------------------------
	.section	.nv.info._ZN7cutlass13device_kernelIN5flash11enable_sm90INS1_16FlashAttnFwdSm90INS1_25CollectiveMainloopFwdSm90ILi2EN4cute5tupleIJNS5_1CILi1EEES8_S8_EEENS6_IJNS7_ILi192EEENS7_ILi128EEENS7_ILi96EEEEEELi96ENS_10bfloat16_tEfNS_4arch4Sm90ELb0ELb1ELb1ELb1ELb1ELb1ELb0ELb0ELb1ELb1ELb1ELb0EEENS1_21CollectiveEpilogueFwdINS6_IJSA_SC_SB_EEES9_SE_SG_Li384ELb1ELb1ELb1ELb0EEENS1_36VarlenDynamicPersistentTileSchedulerILi192ELi128ELi384ELi128ELb1ELb1ELb1ELb1ELb0ELb1EEEEEEEEEvNT_6ParamsE,"",@"SHT_CUDA_INFO"
	.sectionflags	@""
	.align	4


	//----- nvinfo : EIATTR_CUDA_API_VERSION
	.align		4
        /*0000*/ 	.byte	0x04, 0x37
        /*0002*/ 	.short	(.L_1245 - .L_1244)
.L_1244:
        /*0004*/ 	.word	0x00000082


	//----- nvinfo : EIATTR_KPARAM_INFO
	.align		4
.L_1245:
        /*0008*/ 	.byte	0x04, 0x17
        /*000a*/ 	.short	(.L_1247 - .L_1246)
.L_1246:
        /*000c*/ 	.word	0x00000000
        /*0010*/ 	.short	0x0000
        /*0012*/ 	.short	0x0070
        /*0014*/ 	.byte	0x00, 0xf0, 0x01, 0x2a


	//----- nvinfo : EIATTR_SPARSE_MMA_MASK
	.align		4
.L_1247:
        /*0018*/ 	.byte	0x03, 0x50
        /*001a*/ 	.short	0x0000


	//----- nvinfo : EIATTR_MAXREG_COUNT
	.align		4
        /*001c*/ 	.byte	0x03, 0x1b
        /*001e*/ 	.short	0x0080


	//----- nvinfo : EIATTR_NUM_BARRIERS
	.align		4
        /*0020*/ 	.byte	0x02, 0x4c
        /*0022*/ 	.byte	0x10
	.zero		1


	//----- nvinfo : EIATTR_EXTERNS
	.align		4
        /*0024*/ 	.byte	0x04, 0x0f
        /*0026*/ 	.short	(.L_1249 - .L_1248)


	//   ....[0]....
	.align		4
.L_1248:
        /*0028*/ 	.word	index@(__assertfail)


	//----- nvinfo : EIATTR_ANNOTATIONS
	.align		4
.L_1249:
        /*002c*/ 	.byte	0x04, 0x55
        /*002e*/ 	.short	(.L_1251 - .L_1250)


	//   ....[0]....
.L_1250:
        /* <DEDUP_REMOVED lines=131> */


	//----- nvinfo : EIATTR_MERCURY_ISA_VERSION
	.align		4
.L_1251:
        /*0850*/ 	.byte	0x03, 0x5f
        /*0852*/ 	.short	0x0101


	//----- nvinfo : EIATTR_UNUSED_LOAD_BYTE_OFFSET
	.align		4
        /*0854*/ 	.byte	0x04, 0x44
        /*0856*/ 	.short	(.L_1253 - .L_1252)


	//   ....[0]....
.L_1252:
        /*0858*/ 	.word	0x00000a90
        /*085c*/ 	.word	0x0000fff0


	//   ....[1]....
        /*0860*/ 	.word	0x0001c1a0
        /*0864*/ 	.word	0x0000fff0


	//----- nvinfo : EIATTR_INT_WARP_WIDE_INSTR_OFFSETS
	.align		4
.L_1253:
        /*0868*/ 	.byte	0x04, 0x31
        /*086a*/ 	.short	(.L_1255 - .L_1254)


	//   ....[0]....
.L_1254:
        /*086c*/ 	.word	0x00000130


	//   ....[1]....
        /*0870*/ 	.word	0x00000170


	//   ....[2]....
        /*0874*/ 	.word	0x000001e0


	//   ....[3]....
        /*0878*/ 	.word	0x00022850


	//   ....[4]....
        /*087c*/ 	.word	0x000228e0


	//   ....[5]....
        /*0880*/ 	.word	0x00025520


	//   ....[6]....
        /*0884*/ 	.word	0x000255b0


	//----- nvinfo : EIATTR_COOP_GROUP_MASK_REGIDS
	.align		4
.L_1255:
        /*0888*/ 	.byte	0x04, 0x29
        /*088a*/ 	.short	(.L_1257 - .L_1256)


	//   ....[0]....
.L_1256:
        /*088c*/ 	.word	0xffffffff


	//   ....[1]....
        /*0890*/ 	.word	0xffffffff


	//   ....[2]....
        /*0894*/ 	.word	0xffffffff


	//   ....[3]....
        /*0898*/ 	.word	0xffffffff


	//   ....[4]....
        /*089c*/ 	.word	0xffffffff


	//   ....[5]....
        /*08a0*/ 	.word	0xffffffff


	//   ....[6]....
        /*08a4*/ 	.word	0xffffffff


	//   ....[7]....
        /*08a8*/ 	.word	0xffffffff


	//   ....[8]....
        /*08ac*/ 	.word	0xffffffff


	//   ....[9]....
        /*08b0*/ 	.word	0xffffffff


	//   ....[10]....
        /*08b4*/ 	.word	0xffffffff


	//   ....[11]....
        /*08b8*/ 	.word	0xffffffff


	//   ....[12]....
        /*08bc*/ 	.word	0xffffffff


	//   ....[13]....
        /*08c0*/ 	.word	0xffffffff


	//   ....[14]....
        /*08c4*/ 	.word	0xffffffff


	//   ....[15]....
        /*08c8*/ 	.word	0xffffffff


	//   ....[16]....
        /*08cc*/ 	.word	0xffffffff


	//   ....[17]....
        /*08d0*/ 	.word	0xffffffff


	//   ....[18]....
        /*08d4*/ 	.word	0xffffffff


	//   ....[19]....
        /*08d8*/ 	.word	0xffffffff


	//   ....[20]....
        /*08dc*/ 	.word	0xffffffff


	//   ....[21]....
        /*08e0*/ 	.word	0xffffffff


	//   ....[22]....
        /*08e4*/ 	.word	0xffffffff


	//   ....[23]....
        /*08e8*/ 	.word	0xffffffff


	//   ....[24]....
        /*08ec*/ 	.word	0xffffffff


	//   ....[25]....
        /*08f0*/ 	.word	0xffffffff


	//   ....[26]....
        /*08f4*/ 	.word	0xffffffff


	//   ....[27]....
        /*08f8*/ 	.word	0xffffffff


	//   ....[28]....
        /*08fc*/ 	.word	0xffffffff


	//   ....[29]....
        /*0900*/ 	.word	0xffffffff


	//   ....[30]....
        /*0904*/ 	.word	0xffffffff


	//   ....[31]....
        /*0908*/ 	.word	0xffffffff


	//   ....[32]....
        /*090c*/ 	.word	0xffffffff


	//   ....[33]....
        /*0910*/ 	.word	0xffffffff


	//   ....[34]....
        /*0914*/ 	.word	0xffffffff


	//   ....[35]....
        /*0918*/ 	.word	0xffffffff


	//   ....[36]....
        /*091c*/ 	.word	0xffffffff


	//   ....[37]....
        /*0920*/ 	.word	0xffffffff


	//   ....[38]....
        /*0924*/ 	.word	0xffffffff


	//   ....[39]....
        /*0928*/ 	.word	0xffffffff


	//   ....[40]....
        /*092c*/ 	.word	0xffffffff


	//   ....[41]....
        /*0930*/ 	.word	0xffffffff


	//   ....[42]....
        /*0934*/ 	.word	0xffffffff


	//   ....[43]....
        /*0938*/ 	.word	0xffffffff


	//   ....[44]....
        /*093c*/ 	.word	0xffffffff


	//   ....[45]....
        /*0940*/ 	.word	0xffffffff


	//   ....[46]....
        /*0944*/ 	.word	0xffffffff


	//   ....[47]....
        /*0948*/ 	.word	0xffffffff


	//   ....[48]....
        /*094c*/ 	.word	0xffffffff


	//   ....[49]....
        /*0950*/ 	.word	0xffffffff


	//   ....[50]....
        /*0954*/ 	.word	0xffffffff


	//   ....[51]....
        /*0958*/ 	.word	0xffffffff


	//   ....[52]....
        /*095c*/ 	.word	0xffffffff


	//   ....[53]....
        /*0960*/ 	.word	0xffffffff


	//   ....[54]....
        /*0964*/ 	.word	0xffffffff


	//   ....[55]....
        /*0968*/ 	.word	0xffffffff


	//   ....[56]....
        /*096c*/ 	.word	0xffffffff


	//   ....[57]....
        /*0970*/ 	.word	0xffffffff


	//   ....[58]....
        /*0974*/ 	.word	0xffffffff


	//   ....[59]....
        /*0978*/ 	.word	0xffffffff


	//   ....[60]....
        /*097c*/ 	.word	0xffffffff


	//   ....[61]....
        /*0980*/ 	.word	0xffffffff


	//   ....[62]....
        /*0984*/ 	.word	0xffffffff


	//   ....[63]....
        /*0988*/ 	.word	0xffffffff


	//   ....[64]....
        /*098c*/ 	.word	0xffffffff


	//   ....[65]....
        /*0990*/ 	.word	0xffffffff


	//   ....[66]....
        /*0994*/ 	.word	0xffffffff


	//   ....[67]....
        /*0998*/ 	.word	0xffffffff


	//   ....[68]....
        /*099c*/ 	.word	0xffffffff


	//   ....[69]....
        /*09a0*/ 	.word	0xffffffff


	//   ....[70]....
        /*09a4*/ 	.word	0xffffffff


	//   ....[71]....
        /*09a8*/ 	.word	0xffffffff


	//   ....[72]....
        /*09ac*/ 	.word	0xffffffff


	//   ....[73]....
        /*09b0*/ 	.word	0xffffffff


	//   ....[74]....
        /*09b4*/ 	.word	0xffffffff


	//   ....[75]....
        /*09b8*/ 	.word	0xffffffff


	//   ....[76]....
        /*09bc*/ 	.word	0xffffffff


	//   ....[77]....
        /*09c0*/ 	.word	0xffffffff


	//   ....[78]....
        /*09c4*/ 	.word	0xffffffff


	//   ....[79]....
        /*09c8*/ 	.word	0xffffffff


	//   ....[80]....
        /*09cc*/ 	.word	0xffffffff


	//   ....[81]....
        /*09d0*/ 	.word	0xffffffff


	//   ....[82]....
        /*09d4*/ 	.word	0xffffffff


	//   ....[83]....
        /*09d8*/ 	.word	0xffffffff


	//   ....[84]....
        /*09dc*/ 	.word	0xffffffff


	//   ....[85]....
        /*09e0*/ 	.word	0xffffffff


	//   ....[86]....
        /*09e4*/ 	.word	0xffffffff


	//   ....[87]....
        /*09e8*/ 	.word	0xffffffff


	//   ....[88]....
        /*09ec*/ 	.word	0xffffffff


	//   ....[89]....
        /*09f0*/ 	.word	0xffffffff


	//   ....[90]....
        /*09f4*/ 	.word	0xffffffff


	//   ....[91]....
        /*09f8*/ 	.word	0xffffffff


	//   ....[92]....
        /*09fc*/ 	.word	0xffffffff


	//   ....[93]....
        /*0a00*/ 	.word	0xffffffff


	//   ....[94]....
        /*0a04*/ 	.word	0xffffffff


	//   ....[95]....
        /*0a08*/ 	.word	0xffffffff


	//   ....[96]....
        /*0a0c*/ 	.word	0xffffffff


	//   ....[97]....
        /*0a10*/ 	.word	0xffffffff


	//   ....[98]....
        /*0a14*/ 	.word	0xffffffff


	//   ....[99]....
        /*0a18*/ 	.word	0xffffffff


	//   ....[100]....
        /*0a1c*/ 	.word	0xffffffff


	//   ....[101]....
        /*0a20*/ 	.word	0xffffffff


	//   ....[102]....
        /*0a24*/ 	.word	0xffffffff


	//   ....[103]....
        /*0a28*/ 	.word	0xffffffff


	//   ....[104]....
        /*0a2c*/ 	.word	0xffffffff


	//   ....[105]....
        /*0a30*/ 	.word	0xffffffff


	//   ....[106]....
        /*0a34*/ 	.word	0xffffffff


	//   ....[107]....
        /*0a38*/ 	.word	0xffffffff


	//   ....[108]....
        /*0a3c*/ 	.word	0xffffffff


	//   ....[109]....
        /*0a40*/ 	.word	0xffffffff


	//   ....[110]....
        /*0a44*/ 	.word	0xffffffff


	//   ....[111]....
        /*0a48*/ 	.word	0xffffffff


	//   ....[112]....
        /*0a4c*/ 	.word	0xffffffff


	//   ....[113]....
        /*0a50*/ 	.word	0xffffffff


	//   ....[114]....
        /*0a54*/ 	.word	0xffffffff


	//   ....[115]....
        /*0a58*/ 	.word	0xffffffff


	//   ....[116]....
        /*0a5c*/ 	.word	0xffffffff


	//   ....[117]....
        /*0a60*/ 	.word	0xffffffff


	//   ....[118]....
        /*0a64*/ 	.word	0xffffffff


	//   ....[119]....
        /*0a68*/ 	.word	0xffffffff


	//   ....[120]....
        /*0a6c*/ 	.word	0xffffffff


	//   ....[121]....
        /*0a70*/ 	.word	0xffffffff


	//   ....[122]....
        /*0a74*/ 	.word	0xffffffff


	//   ....[123]....
        /*0a78*/ 	.word	0xffffffff


	//   ....[124]....
        /*0a7c*/ 	.word	0xffffffff


	//   ....[125]....
        /*0a80*/ 	.word	0xffffffff


	//   ....[126]....
        /*0a84*/ 	.word	0xffffffff


	//   ....[127]....
        /*0a88*/ 	.word	0xffffffff


	//   ....[128]....
        /*0a8c*/ 	.word	0xffffffff


	//   ....[129]....
        /*0a90*/ 	.word	0xffffffff


	//   ....[130]....
        /*0a94*/ 	.word	0xffffffff


	//   ....[131]....
        /*0a98*/ 	.word	0xffffffff


	//   ....[132]....
        /*0a9c*/ 	.word	0xffffffff


	//   ....[133]....
        /*0aa0*/ 	.word	0xffffffff


	//   ....[134]....
        /*0aa4*/ 	.word	0xffffffff


	//   ....[135]....
        /*0aa8*/ 	.word	0xffffffff


	//   ....[136]....
        /*0aac*/ 	.word	0xffffffff


	//   ....[137]....
        /*0ab0*/ 	.word	0xffffffff


	//   ....[138]....
        /*0ab4*/ 	.word	0xffffffff


	//   ....[139]....
        /*0ab8*/ 	.word	0xffffffff


	//   ....[140]....
        /*0abc*/ 	.word	0xffffffff


	//   ....[141]....
        /*0ac0*/ 	.word	0xffffffff


	//   ....[142]....
        /*0ac4*/ 	.word	0xffffffff


	//   ....[143]....
        /*0ac8*/ 	.word	0xffffffff


	//   ....[144]....
        /*0acc*/ 	.word	0xffffffff


	//   ....[145]....
        /*0ad0*/ 	.word	0xffffffff


	//   ....[146]....
        /*0ad4*/ 	.word	0xffffffff


	//   ....[147]....
        /*0ad8*/ 	.word	0xffffffff


	//   ....[148]....
        /*0adc*/ 	.word	0xffffffff


	//   ....[149]....
        /*0ae0*/ 	.word	0xffffffff


	//   ....[150]....
        /*0ae4*/ 	.word	0xffffffff


	//   ....[151]....
        /*0ae8*/ 	.word	0x0500000f


	//   ....[152]....
        /*0aec*/ 	.word	0x0500000f


	//   ....[153]....
        /*0af0*/ 	.word	0x0500000f


	//   ....[154]....
        /*0af4*/ 	.word	0x0500000f


	//   ....[155]....
        /*0af8*/ 	.word	0x0500000f


	//   ....[156]....
        /*0afc*/ 	.word	0x0500000f


	//   ....[157]....
        /*0b00*/ 	.word	0x0500000f


	//   ....[158]....
        /*0b04*/ 	.word	0x0500000f


	//   ....[159]....
        /*0b08*/ 	.word	0x0500000f


	//   ....[160]....
        /*0b0c*/ 	.word	0x0500000f


	//   ....[161]....
        /*0b10*/ 	.word	0x0500000f


	//   ....[162]....
        /*0b14*/ 	.word	0x0500000f


	//   ....[163]....
        /*0b18*/ 	.word	0x0500000f


	//   ....[164]....
        /*0b1c*/ 	.word	0x0500000f


	//   ....[165]....
        /*0b20*/ 	.word	0x0500000f


	//   ....[166]....
        /*0b24*/ 	.word	0x0500000f


	//   ....[167]....
        /*0b28*/ 	.word	0x0500000f


	//   ....[168]....
        /*0b2c*/ 	.word	0x0500000f


	//   ....[169]....
        /*0b30*/ 	.word	0x0500000f


	//   ....[170]....
        /*0b34*/ 	.word	0x0500000f


	//   ....[171]....
        /*0b38*/ 	.word	0x0500000f


	//   ....[172]....
        /*0b3c*/ 	.word	0x0500000f


	//   ....[173]....
        /*0b40*/ 	.word	0x0500000f


	//   ....[174]....
        /*0b44*/ 	.word	0x0500000f


	//   ....[175]....
        /*0b48*/ 	.word	0x0500000f


	//   ....[176]....
        /*0b4c*/ 	.word	0x0500000f


	//   ....[177]....
        /*0b50*/ 	.word	0x0500000f


	//   ....[178]....
        /*0b54*/ 	.word	0x0500000f


	//   ....[179]....
        /*0b58*/ 	.word	0x0500000f


	//   ....[180]....
        /*0b5c*/ 	.word	0x0500000f


	//   ....[181]....
        /*0b60*/ 	.word	0x0500000f


	//   ....[182]....
        /*0b64*/ 	.word	0x0500000f


	//   ....[183]....
        /*0b68*/ 	.word	0x0500000f


	//   ....[184]....
        /*0b6c*/ 	.word	0x0500000f


	//   ....[185]....
        /*0b70*/ 	.word	0x0500000f


	//   ....[186]....
        /*0b74*/ 	.word	0x0500000f


	//   ....[187]....
        /*0b78*/ 	.word	0x0500000f


	//   ....[188]....
        /*0b7c*/ 	.word	0x0500000f


	//   ....[189]....
        /*0b80*/ 	.word	0x0500000f


	//   ....[190]....
        /*0b84*/ 	.word	0x0500000f


	//   ....[191]....
        /*0b88*/ 	.word	0x0500000f


	//   ....[192]....
        /*0b8c*/ 	.word	0x0500000f


	//   ....[193]....
        /*0b90*/ 	.word	0x0500000f


	//   ....[194]....
        /*0b94*/ 	.word	0x0500000f


	//   ....[195]....
        /*0b98*/ 	.word	0x0500000f


	//   ....[196]....
        /*0b9c*/ 	.word	0x0500000f


	//   ....[197]....
        /*0ba0*/ 	.word	0x0500000f


	//   ....[198]....
        /*0ba4*/ 	.word	0x0500000f


	//   ....[199]....
        /*0ba8*/ 	.word	0x0500000f


	//   ....[200]....
        /*0bac*/ 	.word	0x0500000f


	//   ....[201]....
        /*0bb0*/ 	.word	0x0500000f


	//   ....[202]....
        /*0bb4*/ 	.word	0x0500000f


	//   ....[203]....
        /*0bb8*/ 	.word	0x0500000f


	//   ....[204]....
        /*0bbc*/ 	.word	0x0500000f


	//   ....[205]....
        /*0bc0*/ 	.word	0x0500000f


	//   ....[206]....
        /*0bc4*/ 	.word	0x0500000f


	//   ....[207]....
        /*0bc8*/ 	.word	0x0500000f


	//   ....[208]....
        /*0bcc*/ 	.word	0x0500000f


	//   ....[209]....
        /*0bd0*/ 	.word	0x0500000f


	//   ....[210]....
        /*0bd4*/ 	.word	0x0500000f


	//   ....[211]....
        /*0bd8*/ 	.word	0x0500000f


	//   ....[212]....
        /*0bdc*/ 	.word	0x0500000f


	//   ....[213]....
        /*0be0*/ 	.word	0x0500000f


	//   ....[214]....
        /*0be4*/ 	.word	0x0500000f


	//   ....[215]....
        /*0be8*/ 	.word	0x0500000f


	//   ....[216]....
        /*0bec*/ 	.word	0x0500000f


	//   ....[217]....
        /*0bf0*/ 	.word	0x0500000f


	//   ....[218]....
        /*0bf4*/ 	.word	0x0500000f


	//   ....[219]....
        /*0bf8*/ 	.word	0x0500000f


	//   ....[220]....
        /*0bfc*/ 	.word	0x0500000f


	//   ....[221]....
        /*0c00*/ 	.word	0x0500000f


	//   ....[222]....
        /*0c04*/ 	.word	0x0500000f


	//   ....[223]....
        /*0c08*/ 	.word	0x0500000f


	//   ....[224]....
        /*0c0c*/ 	.word	0x0500000f


	//   ....[225]....
        /*0c10*/ 	.word	0x0500000f


	//   ....[226]....
        /*0c14*/ 	.word	0x0500000f


	//   ....[227]....
        /*0c18*/ 	.word	0x0500000f


	//   ....[228]....
        /*0c1c*/ 	.word	0x0500000f


	//   ....[229]....
        /*0c20*/ 	.word	0x0500000f


	//   ....[230]....
        /*0c24*/ 	.word	0x0500000f


	//   ....[231]....
        /*0c28*/ 	.word	0x0500000f


	//   ....[232]....
        /*0c2c*/ 	.word	0x0500000f


	//   ....[233]....
        /*0c30*/ 	.word	0x0500000f


	//   ....[234]....
        /*0c34*/ 	.word	0x0500000f


	//   ....[235]....
        /*0c38*/ 	.word	0x0500000f


	//   ....[236]....
        /*0c3c*/ 	.word	0x0500000f


	//   ....[237]....
        /*0c40*/ 	.word	0x0500000f


	//   ....[238]....
        /*0c44*/ 	.word	0x0500000f


	//   ....[239]....
        /*0c48*/ 	.word	0x0500000f


	//   ....[240]....
        /*0c4c*/ 	.word	0x0500000f


	//   ....[241]....
        /*0c50*/ 	.word	0x0500000f


	//   ....[242]....
        /*0c54*/ 	.word	0x0500000f


	//----- nvinfo : EIATTR_COOP_GROUP_INSTR_OFFSETS
	.align		4
.L_1257:
        /*0c58*/ 	.byte	0x04, 0x28
        /*0c5a*/ 	.short	(.L_1259 - .L_1258)


	//   ....[0]....
.L_1258:
        /*0c5c*/ 	.word	0x00000070


	//   ....[1]....
        /*0c60*/ 	.word	0x00000140


	//   ....[2]....
        /*0c64*/ 	.word	0x00000190


	//   ....[3]....
        /*0c68*/ 	.word	0x000003c0


	//   ....[4]....
        /*0c6c*/ 	.word	0x00000520


	//   ....[5]....
        /*0c70*/ 	.word	0x00000640


	//   ....[6]....
        /*0c74*/ 	.word	0x000007a0


	//   ....[7]....
        /*0c78*/ 	.word	0x00003980


	//   ....[8]....
        /*0c7c*/ 	.word	0x00003990


	//   ....[9]....
        /*0c80*/ 	.word	0x000056a0


	//   ....[10]....
        /*0c84*/ 	.word	0x000056b0


	//   ....[11]....
        /*0c88*/ 	.word	0x000071d0


	//   ....[12]....
        /*0c8c*/ 	.word	0x000071e0


	//   ....[13]....
        /*0c90*/ 	.word	0x00007720


	//   ....[14]....
        /*0c94*/ 	.word	0x00007740


	//   ....[15]....
        /*0c98*/ 	.word	0x000084a0


	//   ....[16]....
        /*0c9c*/ 	.word	0x00008c50


	//   ....[17]....
        /*0ca0*/ 	.word	0x00008c60


	//   ....[18]....
        /*0ca4*/ 	.word	0x00008c70


	//   ....[19]....
        /*0ca8*/ 	.word	0x00008c80


	//   ....[20]....
        /*0cac*/ 	.word	0x0000abe0


	//   ....[21]....
        /*0cb0*/ 	.word	0x0000abf0


	//   ....[22]....
        /*0cb4*/ 	.word	0x0000ac00


	//   ....[23]....
        /*0cb8*/ 	.word	0x0000ac10


	//   ....[24]....
        /*0cbc*/ 	.word	0x0000d780


	//   ....[25]....
        /*0cc0*/ 	.word	0x0000dbe0


	//   ....[26]....
        /*0cc4*/ 	.word	0x0000f080


	//   ....[27]....
        /*0cc8*/ 	.word	0x0000f120


	//   ....[28]....
        /*0ccc*/ 	.word	0x0000f750


	//   ....[29]....
        /*0cd0*/ 	.word	0x0000f7d0


	//   ....[30]....
        /*0cd4*/ 	.word	0x000104f0


	//   ....[31]....
        /*0cd8*/ 	.word	0x00011a60


	//   ....[32]....
        /*0cdc*/ 	.word	0x00011f20


	//   ....[33]....
        /*0ce0*/ 	.word	0x00012f10


	//   ....[34]....
        /*0ce4*/ 	.word	0x00013010


	//   ....[35]....
        /*0ce8*/ 	.word	0x000134e0


	//   ....[36]....
        /*0cec*/ 	.word	0x00013560


	//   ....[37]....
        /*0cf0*/ 	.word	0x00014690


	//   ....[38]....
        /*0cf4*/ 	.word	0x00015ec0


	//   ....[39]....
        /*0cf8*/ 	.word	0x00015f20


	//   ....[40]....
        /*0cfc*/ 	.word	0x000162f0


	//   ....[41]....
        /*0d00*/ 	.word	0x00016310


	//   ....[42]....
        /*0d04*/ 	.word	0x000176b0


	//   ....[43]....
        /*0d08*/ 	.word	0x000189b0


	//   ....[44]....
        /*0d0c*/ 	.word	0x00018e80


	//   ....[45]....
        /*0d10*/ 	.word	0x00019a40


	//   ....[46]....
        /*0d14*/ 	.word	0x00019b40


	//   ....[47]....
        /*0d18*/ 	.word	0x0001a470


	//   ....[48]....
        /*0d1c*/ 	.word	0x0001a4d0


	//   ....[49]....
        /*0d20*/ 	.word	0x0001b500


	//   ....[50]....
        /*0d24*/ 	.word	0x0001b700


	//   ....[51]....
        /*0d28*/ 	.word	0x0001bbc0


	//   ....[52]....
        /*0d2c*/ 	.word	0x0001bbe0


	//   ....[53]....
        /*0d30*/ 	.word	0x0001bc20


	//   ....[54]....
        /*0d34*/ 	.word	0x0001cb40


	//   ....[55]....
        /*0d38*/ 	.word	0x0001cb60


	//   ....[56]....
        /*0d3c*/ 	.word	0x0001cb70


	//   ....[57]....
        /*0d40*/ 	.word	0x0001cb80


	//   ....[58]....
        /*0d44*/ 	.word	0x0001d220


	//   ....[59]....
        /*0d48*/ 	.word	0x0001d230


	//   ....[60]....
        /*0d4c*/ 	.word	0x0001d380


	//   ....[61]....
        /*0d50*/ 	.word	0x0001d390


	//   ....[62]....
        /*0d54*/ 	.word	0x0001d780


	//   ....[63]....
        /*0d58*/ 	.word	0x0001d790


	//   ....[64]....
        /*0d5c*/ 	.word	0x0001dd20


	//   ....[65]....
        /*0d60*/ 	.word	0x0001dd30


	//   ....[66]....
        /*0d64*/ 	.word	0x0001eb50


	//   ....[67]....
        /*0d68*/ 	.word	0x0001eb60


	//   ....[68]....
        /*0d6c*/ 	.word	0x0001ecc0


	//   ....[69]....
        /*0d70*/ 	.word	0x0001ecd0


	//   ....[70]....
        /*0d74*/ 	.word	0x0001ee80


	//   ....[71]....
        /*0d78*/ 	.word	0x0001f080


	//   ....[72]....
        /*0d7c*/ 	.word	0x0001f0b0


	//   ....[73]....
        /*0d80*/ 	.word	0x0001f0e0


	//   ....[74]....
        /*0d84*/ 	.word	0x0001f110


	//   ....[75]....
        /*0d88*/ 	.word	0x0001f140


	//   ....[76]....
        /*0d8c*/ 	.word	0x0001f170


	//   ....[77]....
        /*0d90*/ 	.word	0x0001f300


	//   ....[78]....
        /*0d94*/ 	.word	0x0001f330


	//   ....[79]....
        /*0d98*/ 	.word	0x0001f360


	//   ....[80]....
        /*0d9c*/ 	.word	0x0001f390


	//   ....[81]....
        /*0da0*/ 	.word	0x0001f3c0


	//   ....[82]....
        /*0da4*/ 	.word	0x0001f3f0


	//   ....[83]....
        /*0da8*/ 	.word	0x0001f480


	//   ....[84]....
        /*0dac*/ 	.word	0x0001f4b0


	//   ....[85]....
        /*0db0*/ 	.word	0x0001f4c0


	//   ....[86]....
        /*0db4*/ 	.word	0x0001f500


	//   ....[87]....
        /*0db8*/ 	.word	0x00020d30


	//   ....[88]....
        /*0dbc*/ 	.word	0x00023450


	//   ....[89]....
        /*0dc0*/ 	.word	0x00023470


	//   ....[90]....
        /*0dc4*/ 	.word	0x00023520


	//   ....[91]....
        /*0dc8*/ 	.word	0x00023540


	//   ....[92]....
        /*0dcc*/ 	.word	0x000235e0


	//   ....[93]....
        /*0dd0*/ 	.word	0x00023600


	//   ....[94]....
        /*0dd4*/ 	.word	0x00023610


	//   ....[95]....
        /*0dd8*/ 	.word	0x00023620


	//   ....[96]....
        /*0ddc*/ 	.word	0x00023fc0


	//   ....[97]....
        /*0de0*/ 	.word	0x00023ff0


	//   ....[98]....
        /*0de4*/ 	.word	0x000240b0


	//   ....[99]....
        /*0de8*/ 	.word	0x000240d0


	//   ....[100]....
        /*0dec*/ 	.word	0x00024170


	//   ....[101]....
        /*0df0*/ 	.word	0x00024190


	//   ....[102]....
        /*0df4*/ 	.word	0x000241a0


	//   ....[103]....
        /*0df8*/ 	.word	0x000241b0


	//   ....[104]....
        /*0dfc*/ 	.word	0x000242d0


	//   ....[105]....
        /*0e00*/ 	.word	0x000242e0


	//   ....[106]....
        /*0e04*/ 	.word	0x000242f0


	//   ....[107]....
        /*0e08*/ 	.word	0x00024380


	//   ....[108]....
        /*0e0c*/ 	.word	0x00024b40


	//   ....[109]....
        /*0e10*/ 	.word	0x00024b50


	//   ....[110]....
        /*0e14*/ 	.word	0x00024b70


	//   ....[111]....
        /*0e18*/ 	.word	0x00024bf0


	//   ....[112]....
        /*0e1c*/ 	.word	0x00024c00


	//   ....[113]....
        /*0e20*/ 	.word	0x00024c60


	//   ....[114]....
        /*0e24*/ 	.word	0x00024c90


	//   ....[115]....
        /*0e28*/ 	.word	0x00024cd0


	//   ....[116]....
        /*0e2c*/ 	.word	0x00024f80


	//   ....[117]....
        /*0e30*/ 	.word	0x00024fa0


	//   ....[118]....
        /*0e34*/ 	.word	0x00025040


	//   ....[119]....
        /*0e38*/ 	.word	0x00025050


	//   ....[120]....
        /*0e3c*/ 	.word	0x000250e0


	//   ....[121]....
        /*0e40*/ 	.word	0x000250f0


	//   ....[122]....
        /*0e44*/ 	.word	0x00025100


	//   ....[123]....
        /*0e48*/ 	.word	0x00025190


	//   ....[124]....
        /*0e4c*/ 	.word	0x00025760


	//   ....[125]....
        /*0e50*/ 	.word	0x00025770


	//   ....[126]....
        /*0e54*/ 	.word	0x00025800


	//   ....[127]....
        /*0e58*/ 	.word	0x000258a0


	//   ....[128]....
        /*0e5c*/ 	.word	0x000258c0


	//   ....[129]....
        /*0e60*/ 	.word	0x00025940


	//   ....[130]....
        /*0e64*/ 	.word	0x00025960


	//   ....[131]....
        /*0e68*/ 	.word	0x00025970


	//   ....[132]....
        /*0e6c*/ 	.word	0x00025dc0


	//   ....[133]....
        /*0e70*/ 	.word	0x00025df0


	//   ....[134]....
        /*0e74*/ 	.word	0x00025e50


	//   ....[135]....
        /*0e78*/ 	.word	0x00025e80


	//   ....[136]....
        /*0e7c*/ 	.word	0x00025eb0


	//   ....[137]....
        /*0e80*/ 	.word	0x00025ee0


	//   ....[138]....
        /*0e84*/ 	.word	0x00025f10


	//   ....[139]....
        /*0e88*/ 	.word	0x00025f40


	//   ....[140]....
        /*0e8c*/ 	.word	0x000260e0


	//   ....[141]....
        /*0e90*/ 	.word	0x00026110


	//   ....[142]....
        /*0e94*/ 	.word	0x00026140


	//   ....[143]....
        /*0e98*/ 	.word	0x00026170


	//   ....[144]....
        /*0e9c*/ 	.word	0x000261a0


	//   ....[145]....
        /*0ea0*/ 	.word	0x000261d0


	//   ....[146]....
        /*0ea4*/ 	.word	0x00026290


	//   ....[147]....
        /*0ea8*/ 	.word	0x000262b0


	//   ....[148]....
        /*0eac*/ 	.word	0x000262d0


	//   ....[149]....
        /*0eb0*/ 	.word	0x00026330


	//   ....[150]....
        /*0eb4*/ 	.word	0x00026d60


	//   ....[151]....
        /*0eb8*/ 	.word	0x000270a0


	//   ....[152]....
        /*0ebc*/ 	.word	0x00027130


	//   ....[153]....
        /*0ec0*/ 	.word	0x00027220


	//   ....[154]....
        /*0ec4*/ 	.word	0x000272b0


	//   ....[155]....
        /*0ec8*/ 	.word	0x00027390


	//   ....[156]....
        /*0ecc*/ 	.word	0x00027420


	//   ....[157]....
        /*0ed0*/ 	.word	0x00027500


	//   ....[158]....
        /*0ed4*/ 	.word	0x000275a0


	//   ....[159]....
        /*0ed8*/ 	.word	0x00027630


	//   ....[160]....
        /*0edc*/ 	.word	0x00027680


	//   ....[161]....
        /*0ee0*/ 	.word	0x000276d0


	//   ....[162]....
        /*0ee4*/ 	.word	0x000277b0


	//   ....[163]....
        /*0ee8*/ 	.word	0x00027840


	//   ....[164]....
        /*0eec*/ 	.word	0x00027890


	//   ....[165]....
        /*0ef0*/ 	.word	0x000278e0


	//   ....[166]....
        /*0ef4*/ 	.word	0x00027c40


	//   ....[167]....
        /*0ef8*/ 	.word	0x00027c90


	//   ....[168]....
        /*0efc*/ 	.word	0x00027d20


	//   ....[169]....
        /*0f00*/ 	.word	0x00027db0


	//   ....[170]....
        /*0f04*/ 	.word	0x00027e30


	//   ....[171]....
        /*0f08*/ 	.word	0x00027e80


	//   ....[172]....
        /*0f0c*/ 	.word	0x00027f10


	//   ....[173]....
        /*0f10*/ 	.word	0x00027fa0


	//   ....[174]....
        /*0f14*/ 	.word	0x00028020


	//   ....[175]....
        /*0f18*/ 	.word	0x00028070


	//   ....[176]....
        /*0f1c*/ 	.word	0x00028100


	//   ....[177]....
        /*0f20*/ 	.word	0x00028190


	//   ....[178]....
        /*0f24*/ 	.word	0x00028250


	//   ....[179]....
        /*0f28*/ 	.word	0x00028530


	//   ....[180]....
        /*0f2c*/ 	.word	0x00028620


	//   ....[181]....
        /*0f30*/ 	.word	0x000286c0


	//   ....[182]....
        /*0f34*/ 	.word	0x00028720


	//   ....[183]....
        /*0f38*/ 	.word	0x00028830


	//   ....[184]....
        /*0f3c*/ 	.word	0x000288a0


	//   ....[185]....
        /*0f40*/ 	.word	0x000289b0


	//   ....[186]....
        /*0f44*/ 	.word	0x00028a20


	//   ....[187]....
        /*0f48*/ 	.word	0x00028ac0


	//   ....[188]....
        /*0f4c*/ 	.word	0x00028bd0


	//   ....[189]....
        /*0f50*/ 	.word	0x00028c40


	//   ....[190]....
        /*0f54*/ 	.word	0x00028ca0


	//   ....[191]....
        /*0f58*/ 	.word	0x00028db0


	//   ....[192]....
        /*0f5c*/ 	.word	0x00028e10


	//   ....[193]....
        /*0f60*/ 	.word	0x00028f30


	//   ....[194]....
        /*0f64*/ 	.word	0x00028f90


	//   ....[195]....
        /*0f68*/ 	.word	0x00029030


	//   ....[196]....
        /*0f6c*/ 	.word	0x00029100


	//   ....[197]....
        /*0f70*/ 	.word	0x00029200


	//   ....[198]....
        /*0f74*/ 	.word	0x00029260


	//   ....[199]....
        /*0f78*/ 	.word	0x00029300


	//   ....[200]....
        /*0f7c*/ 	.word	0x000294a0


	//   ....[201]....
        /*0f80*/ 	.word	0x00029580


	//   ....[202]....
        /*0f84*/ 	.word	0x00029600


	//   ....[203]....
        /*0f88*/ 	.word	0x000296e0


	//   ....[204]....
        /*0f8c*/ 	.word	0x00029740


	//   ....[205]....
        /*0f90*/ 	.word	0x00029810


	//   ....[206]....
        /*0f94*/ 	.word	0x00029870


	//   ....[207]....
        /*0f98*/ 	.word	0x00029950


	//   ....[208]....
        /*0f9c*/ 	.word	0x00029a40


	//   ....[209]....
        /*0fa0*/ 	.word	0x00029ae0


	//   ....[210]....
        /*0fa4*/ 	.word	0x00029b40


	//   ....[211]....
        /*0fa8*/ 	.word	0x00029c40


	//   ....[212]....
        /*0fac*/ 	.word	0x00029ca0


	//   ....[213]....
        /*0fb0*/ 	.word	0x00029da0


	//   ....[214]....
        /*0fb4*/ 	.word	0x00029e00


	//   ....[215]....
        /*0fb8*/ 	.word	0x00029ed0


	//   ....[216]....
        /*0fbc*/ 	.word	0x0002a020


	//   ....[217]....
        /*0fc0*/ 	.word	0x0002a0d0


	//   ....[218]....
        /*0fc4*/ 	.word	0x0002a1e0


	//   ....[219]....
        /*0fc8*/ 	.word	0x0002a2c0


	//   ....[220]....
        /*0fcc*/ 	.word	0x0002a320


	//   ....[221]....
        /*0fd0*/ 	.word	0x0002a410


	//   ....[222]....
        /*0fd4*/ 	.word	0x0002a470


	//   ....[223]....
        /*0fd8*/ 	.word	0x0002a550


	//   ....[224]....
        /*0fdc*/ 	.word	0x0002a5e0


	//   ....[225]....
        /*0fe0*/ 	.word	0x0002a680


	//   ....[226]....
        /*0fe4*/ 	.word	0x0002a7f0


	//   ....[227]....
        /*0fe8*/ 	.word	0x0002a860


	//   ....[228]....
        /*0fec*/ 	.word	0x0002a8d0


	//   ....[229]....
        /*0ff0*/ 	.word	0x0002a940


	//   ....[230]....
        /*0ff4*/ 	.word	0x0002a9b0


	//   ....[231]....
        /*0ff8*/ 	.word	0x0002aa30


	//   ....[232]....
        /*0ffc*/ 	.word	0x0002aab0


	//   ....[233]....
        /*1000*/ 	.word	0x0002ab40


	//   ....[234]....
        /*1004*/ 	.word	0x0002abb0


	//   ....[235]....
        /*1008*/ 	.word	0x0002ac20


	//   ....[236]....
        /*100c*/ 	.word	0x0002ac90


	//   ....[237]....
        /*1010*/ 	.word	0x0002ad10


	//   ....[238]....
        /*1014*/ 	.word	0x0002ad80


	//   ....[239]....
        /*1018*/ 	.word	0x0002ae30


	//   ....[240]....
        /*101c*/ 	.word	0x0002ae80


	//   ....[241]....
        /*1020*/ 	.word	0x0002af10


	//   ....[242]....
        /*1024*/ 	.word	0x0002b040


	//----- nvinfo : EIATTR_REG_RECONFIG
	.align		4
.L_1259:
        /*1028*/ 	.byte	0x01, 0x54
	.zero		2


	//----- nvinfo : EIATTR_SYSCALL_OFFSETS
	.align		4
        /*102c*/ 	.byte	0x04, 0x46
        /*102e*/ 	.short	(.L_1261 - .L_1260)


	//   ....[0]....
.L_1260:
        /*1030*/ 	.word	0x00002370


	//   ....[1]....
        /*1034*/ 	.word	0x000024c0


	//   ....[2]....
        /*1038*/ 	.word	0x000086b0


	//   ....[3]....
        /*103c*/ 	.word	0x000089d0


	//   ....[4]....
        /*1040*/ 	.word	0x00022a40


	//   ....[5]....
        /*1044*/ 	.word	0x00022b90


	//   ....[6]....
        /*1048*/ 	.word	0x00022c80


	//   ....[7]....
        /*104c*/ 	.word	0x00023a80


	//----- nvinfo : EIATTR_MBARRIER_INSTR_OFFSETS
	.align		4
.L_1261:
        /*1050*/ 	.byte	0x04, 0x39
        /*1052*/ 	.short	(.L_1263 - .L_1262)


	//   ....[0]....
.L_1262:
        /*1054*/ 	.word	0x00000270
        /*1058*/ 	.word	0x000000ff
        /*105c*/ 	.word	0x0002d800
        /*1060*/ 	.short	0x0100
        /*1062*/ 	.byte	0x08
	.zero		1


	//   ....[1]....
        /*1064*/ 	.word	0x00000280
        /*1068*/ 	.word	0x000000ff
        /*106c*/ 	.word	0x0002d820
        /*1070*/ 	.short	0x0100
        /*1072*/ 	.byte	0x08
	.zero		1


	//   ....[2]....
        /*1074*/ 	.word	0x00000370
        /*1078*/ 	.word	0x000000ff
        /*107c*/ 	.word	0x0002d830
        /*1080*/ 	.short	0x0100
        /*1082*/ 	.byte	0x08
	.zero		1


	//   ....[3]....
        /*1084*/ 	.word	0x00000380
        /*1088*/ 	.word	0x000000ff
        /*108c*/ 	.word	0x0002d840
        /*1090*/ 	.short	0x0100
        /*1092*/ 	.byte	0x08
	.zero		1


	//   ....[4]....
        /*1094*/ 	.word	0x00000390
        /*1098*/ 	.word	0x000000ff
        /*109c*/ 	.word	0x0002d838
        /*10a0*/ 	.short	0x0100
        /*10a2*/ 	.byte	0x08
	.zero		1


	//   ....[5]....
        /*10a4*/ 	.word	0x000003a0
        /*10a8*/ 	.word	0x000000ff
        /*10ac*/ 	.word	0x0002d848
        /*10b0*/ 	.short	0x0100
        /*10b2*/ 	.byte	0x08
	.zero		1


	//   ....[6]....
        /*10b4*/ 	.word	0x000004d0
        /*10b8*/ 	.word	0x000000ff
        /*10bc*/ 	.word	0x0002d850
        /*10c0*/ 	.short	0x0100
        /*10c2*/ 	.byte	0x08
	.zero		1


	//   ....[7]....
        /*10c4*/ 	.word	0x000004e0
        /*10c8*/ 	.word	0x000000ff
        /*10cc*/ 	.word	0x0002d860
        /*10d0*/ 	.short	0x0100
        /*10d2*/ 	.byte	0x08
	.zero		1


	//   ....[8]....
        /*10d4*/ 	.word	0x000004f0
        /*10d8*/ 	.word	0x000000ff
        /*10dc*/ 	.word	0x0002d858
        /*10e0*/ 	.short	0x0100
        /*10e2*/ 	.byte	0x08
	.zero		1


	//   ....[9]....
        /*10e4*/ 	.word	0x00000500
        /*10e8*/ 	.word	0x000000ff
        /*10ec*/ 	.word	0x0002d868
        /*10f0*/ 	.short	0x0100
        /*10f2*/ 	.byte	0x08
	.zero		1


	//   ....[10]....
        /*10f4*/ 	.word	0x000005f0
        /*10f8*/ 	.word	0x000000ff
        /*10fc*/ 	.word	0x0002d870
        /*1100*/ 	.short	0x0100
        /*1102*/ 	.byte	0x06
	.zero		1


	//   ....[11]....
        /*1104*/ 	.word	0x00000600
        /*1108*/ 	.word	0x000000ff
        /*110c*/ 	.word	0x0002d880
        /*1110*/ 	.short	0x0100
        /*1112*/ 	.byte	0x06
	.zero		1


	//   ....[12]....
        /*1114*/ 	.word	0x00000610
        /*1118*/ 	.word	0x000000ff
        /*111c*/ 	.word	0x0002d878
        /*1120*/ 	.short	0x0100
        /*1122*/ 	.byte	0x06
	.zero		1


	//   ....[13]....
        /*1124*/ 	.word	0x00000620
        /*1128*/ 	.word	0x000000ff
        /*112c*/ 	.word	0x0002d888
        /*1130*/ 	.short	0x0100
        /*1132*/ 	.byte	0x06
	.zero		1


	//   ....[14]....
        /*1134*/ 	.word	0x00000750
        /*1138*/ 	.word	0x000000ff
        /*113c*/ 	.word	0x0002d890
        /*1140*/ 	.short	0x0100
        /*1142*/ 	.byte	0x08
	.zero		1


	//   ....[15]....
        /*1144*/ 	.word	0x00000760
        /*1148*/ 	.word	0x000000ff
        /*114c*/ 	.word	0x0002d8a0
        /*1150*/ 	.short	0x0100
        /*1152*/ 	.byte	0x08
	.zero		1


	//   ....[16]....
        /*1154*/ 	.word	0x00000770
        /*1158*/ 	.word	0x000000ff
        /*115c*/ 	.word	0x0002d898
        /*1160*/ 	.short	0x0100
        /*1162*/ 	.byte	0x08
	.zero		1


	//   ....[17]....
        /*1164*/ 	.word	0x00000780
        /*1168*/ 	.word	0x000000ff
        /*116c*/ 	.word	0x0002d8a8
        /*1170*/ 	.short	0x0100
        /*1172*/ 	.byte	0x08
	.zero		1


	//   ....[18]....
        /*1174*/ 	.word	0x000008b0
        /*1178*/ 	.word	0x000000ff
        /*117c*/ 	.word	0x0002d8b0
        /*1180*/ 	.short	0x0100
        /*1182*/ 	.byte	0x08
	.zero		1


	//   ....[19]....
        /*1184*/ 	.word	0x000008c0
        /*1188*/ 	.word	0x000000ff
        /*118c*/ 	.word	0x0002d8c0
        /*1190*/ 	.short	0x0100
        /*1192*/ 	.byte	0x08
	.zero		1


	//   ....[20]....
        /*1194*/ 	.word	0x000008d0
        /*1198*/ 	.word	0x000000ff
        /*119c*/ 	.word	0x0002d8b8
        /*11a0*/ 	.short	0x0100
        /*11a2*/ 	.byte	0x08
	.zero		1


	//   ....[21]....
        /*11a4*/ 	.word	0x000008e0
        /*11a8*/ 	.word	0x000000ff
        /*11ac*/ 	.word	0x0002d8c8
        /*11b0*/ 	.short	0x0100
        /*11b2*/ 	.byte	0x08
	.zero		1


	//   ....[22]....
        /*11b4*/ 	.word	0x00003930
        /*11b8*/ 	.word	0x00000022
        /*11bc*/ 	.word	0x0002d890
        /*11c0*/ 	.short	0x010a
        /*11c2*/ 	.byte	0x3f
	.zero		1


	//   ....[23]....
        /*11c4*/ 	.word	0x00005650
        /*11c8*/ 	.word	0x00000022
        /*11cc*/ 	.word	0x0002d890
        /*11d0*/ 	.short	0x010a
        /*11d2*/ 	.byte	0x3f
	.zero		1


	//   ....[24]....
        /*11d4*/ 	.word	0x00006ff0
        /*11d8*/ 	.word	0x00000022
        /*11dc*/ 	.word	0x0002d890
        /*11e0*/ 	.short	0x010a
        /*11e2*/ 	.byte	0x3f
	.zero		1


	//   ....[25]....
        /*11e4*/ 	.word	0x00007560
        /*11e8*/ 	.word	0x0000000b
        /*11ec*/ 	.word	0x00000000
        /*11f0*/ 	.short	0x0101
        /*11f2*/ 	.byte	0x3f
	.zero		1


	//   ....[26]....
        /*11f4*/ 	.word	0x000075a0
        /*11f8*/ 	.word	0x00000022
        /*11fc*/ 	.word	0x0002d8b0
        /*1200*/ 	.short	0x010a
        /*1202*/ 	.byte	0x3f
	.zero		1


	//   ....[27]....
        /*1204*/ 	.word	0x00007ad0
        /*1208*/ 	.word	0x00000022
        /*120c*/ 	.word	0x00000000
        /*1210*/ 	.short	0x0101
        /*1212*/ 	.byte	0x3f
	.zero		1


	//   ....[28]....
        /*1214*/ 	.word	0x00008750
        /*1218*/ 	.word	0x00000002
        /*121c*/ 	.word	0x0002d800
        /*1220*/ 	.short	0x010a
        /*1222*/ 	.byte	0x3f
	.zero		1


	//   ....[29]....
        /*1224*/ 	.word	0x000087a0
        /*1228*/ 	.word	0x00000002
        /*122c*/ 	.word	0x0002d800
        /*1230*/ 	.short	0x010a
        /*1232*/ 	.byte	0x3f
	.zero		1


	//   ....[30]....
        /*1234*/ 	.word	0x00009400
        /*1238*/ 	.word	0x00000002
        /*123c*/ 	.word	0x0002d800
        /*1240*/ 	.short	0x010a
        /*1242*/ 	.byte	0x3f
	.zero		1


	//   ....[31]....
        /*1244*/ 	.word	0x0000b1f0
        /*1248*/ 	.word	0x00000002
        /*124c*/ 	.word	0x0002d800
        /*1250*/ 	.short	0x010a
        /*1252*/ 	.byte	0x3f
	.zero		1


	//   ....[32]....
        /*1254*/ 	.word	0x0000cae0
        /*1258*/ 	.word	0x00000000
        /*125c*/ 	.word	0x0002d830
        /*1260*/ 	.short	0x010a
        /*1262*/ 	.byte	0x3f
	.zero		1


	//   ....[33]....
        /*1264*/ 	.word	0x0000cba0
        /*1268*/ 	.word	0x00000000
        /*126c*/ 	.word	0x0002d830
        /*1270*/ 	.short	0x010a
        /*1272*/ 	.byte	0x3f
	.zero		1


	//   ....[34]....
        /*1274*/ 	.word	0x0000d3f0
        /*1278*/ 	.word	0x00000000
        /*127c*/ 	.word	0x00000000
        /*1280*/ 	.short	0x0101
        /*1282*/ 	.byte	0x3f
	.zero		1


	//   ....[35]....
        /*1284*/ 	.word	0x000109d0
        /*1288*/ 	.word	0x00000009
        /*128c*/ 	.word	0x0002d830
        /*1290*/ 	.short	0x010a
        /*1292*/ 	.byte	0x3f
	.zero		1


	//   ....[36]....
        /*1294*/ 	.word	0x00010a20
        /*1298*/ 	.word	0x00000009
        /*129c*/ 	.word	0x0002d830
        /*12a0*/ 	.short	0x010a
        /*12a2*/ 	.byte	0x3f
	.zero		1


	//   ....[37]....
        /*12a4*/ 	.word	0x00010ea0
        /*12a8*/ 	.word	0x00000009
        /*12ac*/ 	.word	0x0002d850
        /*12b0*/ 	.short	0x010a
        /*12b2*/ 	.byte	0x3f
	.zero		1


	//   ....[38]....
        /*12b4*/ 	.word	0x00010ee0
        /*12b8*/ 	.word	0x00000009
        /*12bc*/ 	.word	0x0002d850
        /*12c0*/ 	.short	0x010a
        /*12c2*/ 	.byte	0x3f
	.zero		1


	//   ....[39]....
        /*12c4*/ 	.word	0x00011780
        /*12c8*/ 	.word	0x00000034
        /*12cc*/ 	.word	0x00000000
        /*12d0*/ 	.short	0x0101
        /*12d2*/ 	.byte	0x3f
	.zero		1


	//   ....[40]....
        /*12d4*/ 	.word	0x00014080
        /*12d8*/ 	.word	0x00000011
        /*12dc*/ 	.word	0x00000000
        /*12e0*/ 	.short	0x0101
        /*12e2*/ 	.byte	0x3f
	.zero		1


	//   ....[41]....
        /*12e4*/ 	.word	0x00014ae0
        /*12e8*/ 	.word	0x00000005
        /*12ec*/ 	.word	0x0002d830
        /*12f0*/ 	.short	0x010a
        /*12f2*/ 	.byte	0x3f
	.zero		1


	//   ....[42]....
        /*12f4*/ 	.word	0x00014b30
        /*12f8*/ 	.word	0x00000005
        /*12fc*/ 	.word	0x0002d830
        /*1300*/ 	.short	0x010a
        /*1302*/ 	.byte	0x3f
	.zero		1


	//   ....[43]....
        /*1304*/ 	.word	0x00014fe0
        /*1308*/ 	.word	0x00000006
        /*130c*/ 	.word	0x0002d850
        /*1310*/ 	.short	0x010a
        /*1312*/ 	.byte	0x3f
	.zero		1


	//   ....[44]....
        /*1314*/ 	.word	0x00015020
        /*1318*/ 	.word	0x00000006
        /*131c*/ 	.word	0x0002d850
        /*1320*/ 	.short	0x010a
        /*1322*/ 	.byte	0x3f
	.zero		1


	//   ....[45]....
        /*1324*/ 	.word	0x00015770
        /*1328*/ 	.word	0x00000005
        /*132c*/ 	.word	0x00000000
        /*1330*/ 	.short	0x0101
        /*1332*/ 	.byte	0x3f
	.zero		1


	//   ....[46]....
        /*1334*/ 	.word	0x00017050
        /*1338*/ 	.word	0x00000009
        /*133c*/ 	.word	0x00000000
        /*1340*/ 	.short	0x0101
        /*1342*/ 	.byte	0x3f
	.zero		1


	//   ....[47]....
        /*1344*/ 	.word	0x00017820
        /*1348*/ 	.word	0x00000005
        /*134c*/ 	.word	0x0002d830
        /*1350*/ 	.short	0x010a
        /*1352*/ 	.byte	0x3f
	.zero		1


	//   ....[48]....
        /*1354*/ 	.word	0x00017870
        /*1358*/ 	.word	0x00000005
        /*135c*/ 	.word	0x0002d830
        /*1360*/ 	.short	0x010a
        /*1362*/ 	.byte	0x3f
	.zero		1


	//   ....[49]....
        /*1364*/ 	.word	0x00017d20
        /*1368*/ 	.word	0x00000006
        /*136c*/ 	.word	0x0002d850
        /*1370*/ 	.short	0x010a
        /*1372*/ 	.byte	0x3f
	.zero		1


	//   ....[50]....
        /*1374*/ 	.word	0x00017d60
        /*1378*/ 	.word	0x00000006
        /*137c*/ 	.word	0x0002d850
        /*1380*/ 	.short	0x010a
        /*1382*/ 	.byte	0x3f
	.zero		1


	//   ....[51]....
        /*1384*/ 	.word	0x00018c40
        /*1388*/ 	.word	0x00000026
        /*138c*/ 	.word	0x00000000
        /*1390*/ 	.short	0x0101
        /*1392*/ 	.byte	0x3f
	.zero		1


	//   ....[52]....
        /*1394*/ 	.word	0x0001aea0
        /*1398*/ 	.word	0x00000007
        /*139c*/ 	.word	0x00000000
        /*13a0*/ 	.short	0x0101
        /*13a2*/ 	.byte	0x3f
	.zero		1


	//   ....[53]....
        /*13a4*/ 	.word	0x0001b580
        /*13a8*/ 	.word	0x00000007
        /*13ac*/ 	.word	0x0002d850
        /*13b0*/ 	.short	0x010a
        /*13b2*/ 	.byte	0x3f
	.zero		1


	//   ....[54]....
        /*13b4*/ 	.word	0x0001b630
        /*13b8*/ 	.word	0x00000007
        /*13bc*/ 	.word	0x0002d850
        /*13c0*/ 	.short	0x010a
        /*13c2*/ 	.byte	0x3f
	.zero		1


	//   ....[55]....
        /*13c4*/ 	.word	0x0001be30
        /*13c8*/ 	.word	0x00000007
        /*13cc*/ 	.word	0x00000000
        /*13d0*/ 	.short	0x0101
        /*13d2*/ 	.byte	0x3f
	.zero		1


	//   ....[56]....
        /*13d4*/ 	.word	0x0001d1d0
        /*13d8*/ 	.word	0x00000000
        /*13dc*/ 	.word	0x00000000
        /*13e0*/ 	.short	0x0101
        /*13e2*/ 	.byte	0x3f
	.zero		1


	//   ....[57]....
        /*13e4*/ 	.word	0x0001d680
        /*13e8*/ 	.word	0x00000006
        /*13ec*/ 	.word	0x00000000
        /*13f0*/ 	.short	0x0101
        /*13f2*/ 	.byte	0x3f
	.zero		1


	//   ....[58]....
        /*13f4*/ 	.word	0x00020e10
        /*13f8*/ 	.word	0x00000012
        /*13fc*/ 	.word	0x0002d820
        /*1400*/ 	.short	0x010a
        /*1402*/ 	.byte	0x3f
	.zero		1


	//   ....[59]....
        /*1404*/ 	.word	0x00020ed0
        /*1408*/ 	.word	0x0000000a
        /*140c*/ 	.word	0x0002d8a0
        /*1410*/ 	.short	0x010a
        /*1412*/ 	.byte	0x3f
	.zero		1


	//   ....[60]....
        /*1414*/ 	.word	0x00021300
        /*1418*/ 	.word	0x0000000a
        /*141c*/ 	.word	0x0002d8c0
        /*1420*/ 	.short	0x010a
        /*1422*/ 	.byte	0x3f
	.zero		1


	//   ....[61]....
        /*1424*/ 	.word	0x00021860
        /*1428*/ 	.word	0x00000009
        /*142c*/ 	.word	0x0002d8a0
        /*1430*/ 	.short	0x010a
        /*1432*/ 	.byte	0x3f
	.zero		1


	//   ....[62]....
        /*1434*/ 	.word	0x00021c80
        /*1438*/ 	.word	0x00000009
        /*143c*/ 	.word	0x0002d8c0
        /*1440*/ 	.short	0x010a
        /*1442*/ 	.byte	0x3f
	.zero		1


	//   ....[63]....
        /*1444*/ 	.word	0x00023220
        /*1448*/ 	.word	0x00000002
        /*144c*/ 	.word	0x0002d840
        /*1450*/ 	.short	0x010a
        /*1452*/ 	.byte	0x3f
	.zero		1


	//   ....[64]....
        /*1454*/ 	.word	0x00023760
        /*1458*/ 	.word	0x00000002
        /*145c*/ 	.word	0x0002d830
        /*1460*/ 	.short	0x0107
        /*1462*/ 	.byte	0x3f
	.zero		1


	//   ....[65]....
        /*1464*/ 	.word	0x00023830
        /*1468*/ 	.word	0x00000002
        /*146c*/ 	.word	0x0002d830
        /*1470*/ 	.short	0x0101
        /*1472*/ 	.byte	0x3f
	.zero		1


	//   ....[66]....
        /*1474*/ 	.word	0x00024440
        /*1478*/ 	.word	0x00000012
        /*147c*/ 	.word	0x0002d800
        /*1480*/ 	.short	0x0107
        /*1482*/ 	.byte	0x3f
	.zero		1


	//   ....[67]....
        /*1484*/ 	.word	0x00024530
        /*1488*/ 	.word	0x00000012
        /*148c*/ 	.word	0x0002d800
        /*1490*/ 	.short	0x0101
        /*1492*/ 	.byte	0x3f
	.zero		1


	//   ....[68]....
        /*1494*/ 	.word	0x00024550
        /*1498*/ 	.word	0x00000012
        /*149c*/ 	.word	0x0002d820
        /*14a0*/ 	.short	0x010a
        /*14a2*/ 	.byte	0x3f
	.zero		1


	//   ....[69]....
        /*14a4*/ 	.word	0x00024970
        /*14a8*/ 	.word	0x00000005
        /*14ac*/ 	.word	0x0002d840
        /*14b0*/ 	.short	0x010a
        /*14b2*/ 	.byte	0x3f
	.zero		1


	//   ....[70]....
        /*14b4*/ 	.word	0x00024d80
        /*14b8*/ 	.word	0x00000005
        /*14bc*/ 	.word	0x0002d830
        /*14c0*/ 	.short	0x0107
        /*14c2*/ 	.byte	0x3f
	.zero		1


	//   ....[71]....
        /*14c4*/ 	.word	0x00024e40
        /*14c8*/ 	.word	0x00000005
        /*14cc*/ 	.word	0x0002d830
        /*14d0*/ 	.short	0x0101
        /*14d2*/ 	.byte	0x3f
	.zero		1


	//   ....[72]....
        /*14d4*/ 	.word	0x00024ea0
        /*14d8*/ 	.word	0x00000005
        /*14dc*/ 	.word	0x0002d860
        /*14e0*/ 	.short	0x010a
        /*14e2*/ 	.byte	0x3f
	.zero		1


	//   ....[73]....
        /*14e4*/ 	.word	0x00025350
        /*14e8*/ 	.word	0x00000005
        /*14ec*/ 	.word	0x0002d850
        /*14f0*/ 	.short	0x0107
        /*14f2*/ 	.byte	0x3f
	.zero		1


	//   ....[74]....
        /*14f4*/ 	.word	0x00025440
        /*14f8*/ 	.word	0x00000005
        /*14fc*/ 	.word	0x0002d850
        /*1500*/ 	.short	0x0101
        /*1502*/ 	.byte	0x3f
	.zero		1


	//   ....[75]....
        /*1504*/ 	.word	0x00025670
        /*1508*/ 	.word	0x00000000
        /*150c*/ 	.word	0x0002d860
        /*1510*/ 	.short	0x010a
        /*1512*/ 	.byte	0x3f
	.zero		1


	//   ....[76]....
        /*1514*/ 	.word	0x00025aa0
        /*1518*/ 	.word	0x00000000
        /*151c*/ 	.word	0x0002d850
        /*1520*/ 	.short	0x0107
        /*1522*/ 	.byte	0x3f
	.zero		1


	//   ....[77]....
        /*1524*/ 	.word	0x00025b80
        /*1528*/ 	.word	0x00000000
        /*152c*/ 	.word	0x0002d850
        /*1530*/ 	.short	0x0101
        /*1532*/ 	.byte	0x3f
	.zero		1


	//   ....[78]....
        /*1534*/ 	.word	0x00026ce0
        /*1538*/ 	.word	0x00000005
        /*153c*/ 	.word	0x0002d820
        /*1540*/ 	.short	0x010a
        /*1542*/ 	.byte	0x3f
	.zero		1


	//   ....[79]....
        /*1544*/ 	.word	0x00026e80
        /*1548*/ 	.word	0x00000003
        /*154c*/ 	.word	0x0002d840
        /*1550*/ 	.short	0x010a
        /*1552*/ 	.byte	0x3f
	.zero		1


	//   ....[80]....
        /*1554*/ 	.word	0x00026f10
        /*1558*/ 	.word	0x00000005
        /*155c*/ 	.word	0x0002d840
        /*1560*/ 	.short	0x010a
        /*1562*/ 	.byte	0x3f
	.zero		1


	//   ....[81]....
        /*1564*/ 	.word	0x00026f50
        /*1568*/ 	.word	0x00000003
        /*156c*/ 	.word	0x0002d860
        /*1570*/ 	.short	0x010a
        /*1572*/ 	.byte	0x3f
	.zero		1


	//   ....[82]....
        /*1574*/ 	.word	0x00026f90
        /*1578*/ 	.word	0x00000005
        /*157c*/ 	.word	0x0002d860
        /*1580*/ 	.short	0x010a
        /*1582*/ 	.byte	0x3f
	.zero		1


	//   ....[83]....
        /*1584*/ 	.word	0x00026ff0
        /*1588*/ 	.word	0x00000022
        /*158c*/ 	.word	0x0002d890
        /*1590*/ 	.short	0x010a
        /*1592*/ 	.byte	0x3f
	.zero		1


	//   ....[84]....
        /*1594*/ 	.word	0x00027170
        /*1598*/ 	.word	0x00000022
        /*159c*/ 	.word	0x0002d890
        /*15a0*/ 	.short	0x010a
        /*15a2*/ 	.byte	0x3f
	.zero		1


	//   ....[85]....
        /*15a4*/ 	.word	0x000272f0
        /*15a8*/ 	.word	0x00000022
        /*15ac*/ 	.word	0x0002d890
        /*15b0*/ 	.short	0x010a
        /*15b2*/ 	.byte	0x3f
	.zero		1


	//   ....[86]....
        /*15b4*/ 	.word	0x00027460
        /*15b8*/ 	.word	0x00000022
        /*15bc*/ 	.word	0x0002d8b0
        /*15c0*/ 	.short	0x010a
        /*15c2*/ 	.byte	0x3f
	.zero		1


	//   ....[87]....
        /*15c4*/ 	.word	0x00027710
        /*15c8*/ 	.word	0x00000002
        /*15cc*/ 	.word	0x0002d800
        /*15d0*/ 	.short	0x010a
        /*15d2*/ 	.byte	0x3f
	.zero		1


	//   ....[88]....
        /*15d4*/ 	.word	0x00027920
        /*15d8*/ 	.word	0x00000002
        /*15dc*/ 	.word	0x0002d800
        /*15e0*/ 	.short	0x010a
        /*15e2*/ 	.byte	0x3f
	.zero		1


	//   ....[89]....
        /*15e4*/ 	.word	0x00027970
        /*15e8*/ 	.word	0x00000000
        /*15ec*/ 	.word	0x0002d830
        /*15f0*/ 	.short	0x010a
        /*15f2*/ 	.byte	0x3f
	.zero		1


	//   ....[90]....
        /*15f4*/ 	.word	0x000279c0
        /*15f8*/ 	.word	0x00000009
        /*15fc*/ 	.word	0x0002d830
        /*1600*/ 	.short	0x010a
        /*1602*/ 	.byte	0x3f
	.zero		1


	//   ....[91]....
        /*1604*/ 	.word	0x00027a10
        /*1608*/ 	.word	0x00000009
        /*160c*/ 	.word	0x0002d850
        /*1610*/ 	.short	0x010a
        /*1612*/ 	.byte	0x3f
	.zero		1


	//   ....[92]....
        /*1614*/ 	.word	0x00027a60
        /*1618*/ 	.word	0x00000005
        /*161c*/ 	.word	0x0002d830
        /*1620*/ 	.short	0x010a
        /*1622*/ 	.byte	0x3f
	.zero		1


	//   ....[93]....
        /*1624*/ 	.word	0x00027ab0
        /*1628*/ 	.word	0x00000006
        /*162c*/ 	.word	0x0002d850
        /*1630*/ 	.short	0x010a
        /*1632*/ 	.byte	0x3f
	.zero		1


	//   ....[94]....
        /*1634*/ 	.word	0x00027b00
        /*1638*/ 	.word	0x00000005
        /*163c*/ 	.word	0x0002d830
        /*1640*/ 	.short	0x010a
        /*1642*/ 	.byte	0x3f
	.zero		1


	//   ....[95]....
        /*1644*/ 	.word	0x00027b50
        /*1648*/ 	.word	0x00000006
        /*164c*/ 	.word	0x0002d850
        /*1650*/ 	.short	0x010a
        /*1652*/ 	.byte	0x3f
	.zero		1


	//   ....[96]....
        /*1654*/ 	.word	0x00027ba0
        /*1658*/ 	.word	0x00000007
        /*165c*/ 	.word	0x0002d850
        /*1660*/ 	.short	0x010a
        /*1662*/ 	.byte	0x3f
	.zero		1


	//   ....[97]....
        /*1664*/ 	.word	0x00028310
        /*1668*/ 	.word	0x00000012
        /*166c*/ 	.word	0x0002d820
        /*1670*/ 	.short	0x010a
        /*1672*/ 	.byte	0x3f
	.zero		1


	//   ....[98]....
        /*1674*/ 	.word	0x00028360
        /*1678*/ 	.word	0x0000000a
        /*167c*/ 	.word	0x0002d8a0
        /*1680*/ 	.short	0x010a
        /*1682*/ 	.byte	0x3f
	.zero		1


	//   ....[99]....
        /*1684*/ 	.word	0x000283b0
        /*1688*/ 	.word	0x0000000a
        /*168c*/ 	.word	0x0002d8c0
        /*1690*/ 	.short	0x010a
        /*1692*/ 	.byte	0x3f
	.zero		1


	//   ....[100]....
        /*1694*/ 	.word	0x00028400
        /*1698*/ 	.word	0x00000009
        /*169c*/ 	.word	0x0002d8a0
        /*16a0*/ 	.short	0x010a
        /*16a2*/ 	.byte	0x3f
	.zero		1


	//   ....[101]....
        /*16a4*/ 	.word	0x00028450
        /*16a8*/ 	.word	0x00000009
        /*16ac*/ 	.word	0x0002d8c0
        /*16b0*/ 	.short	0x010a
        /*16b2*/ 	.byte	0x3f
	.zero		1


	//   ....[102]....
        /*16b4*/ 	.word	0x00028570
        /*16b8*/ 	.word	0x00000002
        /*16bc*/ 	.word	0x0002d840
        /*16c0*/ 	.short	0x010a
        /*16c2*/ 	.byte	0x3f
	.zero		1


	//   ....[103]....
        /*16c4*/ 	.word	0x000293a0
        /*16c8*/ 	.word	0x00000012
        /*16cc*/ 	.word	0x0002d820
        /*16d0*/ 	.short	0x010a
        /*16d2*/ 	.byte	0x3f
	.zero		1


	//   ....[104]....
        /*16d4*/ 	.word	0x000293f0
        /*16d8*/ 	.word	0x00000005
        /*16dc*/ 	.word	0x0002d840
        /*16e0*/ 	.short	0x010a
        /*16e2*/ 	.byte	0x3f
	.zero		1


	//   ....[105]....
        /*16e4*/ 	.word	0x00029990
        /*16e8*/ 	.word	0x00000005
        /*16ec*/ 	.word	0x0002d860
        /*16f0*/ 	.short	0x010a
        /*16f2*/ 	.byte	0x3f
	.zero		1


	//   ....[106]....
        /*16f4*/ 	.word	0x00029f70
        /*16f8*/ 	.word	0x00000000
        /*16fc*/ 	.word	0x0002d860
        /*1700*/ 	.short	0x010a
        /*1702*/ 	.byte	0x3f
	.zero		1


	//   ....[107]....
        /*1704*/ 	.word	0x0002af60
        /*1708*/ 	.word	0x00000005
        /*170c*/ 	.word	0x0002d820
        /*1710*/ 	.short	0x010a
        /*1712*/ 	.byte	0x3f
	.zero		1


	//   ....[108]....
        /*1714*/ 	.word	0x0002b100
        /*1718*/ 	.word	0x00000003
        /*171c*/ 	.word	0x0002d840
        /*1720*/ 	.short	0x010a
        /*1722*/ 	.byte	0x3f
	.zero		1


	//   ....[109]....
        /*1724*/ 	.word	0x0002b150
        /*1728*/ 	.word	0x00000005
        /*172c*/ 	.word	0x0002d840
        /*1730*/ 	.short	0x010a
        /*1732*/ 	.byte	0x3f
	.zero		1


	//   ....[110]....
        /*1734*/ 	.word	0x0002b1a0
        /*1738*/ 	.word	0x00000003
        /*173c*/ 	.word	0x0002d860
        /*1740*/ 	.short	0x010a
        /*1742*/ 	.byte	0x3f
	.zero		1


	//----- nvinfo : EIATTR_NUM_MBARRIERS
	.align		4
.L_1263:
        /*1744*/ 	.byte	0x03, 0x38
        /*1746*/ 	.short	0x0016


	//----- nvinfo : EIATTR_EXIT_INSTR_OFFSETS
	.align		4
        /*1748*/ 	.byte	0x04, 0x1c
        /*174a*/ 	.short	(.L_1265 - .L_1264)


	//   ....[0]....
.L_1264:
        /*174c*/ 	.word	0x00026fe0


	//----- nvinfo : EIATTR_MAX_THREADS
	.align		4
.L_1265:
        /*1750*/ 	.byte	0x04, 0x05
        /*1752*/ 	.short	(.L_1267 - .L_1266)
.L_1266:
        /*1754*/ 	.word	0x00000200
        /*1758*/ 	.word	0x00000001
        /*175c*/ 	.word	0x00000001


	//----- nvinfo : EIATTR_CRS_STACK_SIZE
	.align		4
.L_1267:
        /*1760*/ 	.byte	0x04, 0x1e
        /*1762*/ 	.short	(.L_1269 - .L_1268)
.L_1268:
        /*1764*/ 	.word	0x00000000


	//----- nvinfo : EIATTR_CBANK_PARAM_SIZE
	.align		4
.L_1269:
        /*1768*/ 	.byte	0x03, 0x19
        /*176a*/ 	.short	0x0af0


	//----- nvinfo : EIATTR_PARAM_CBANK
	.align		4
        /*176c*/ 	.byte	0x04, 0x0a
        /*176e*/ 	.short	(.L_1271 - .L_1270)
	.align		4
.L_1270:
        /*1770*/ 	.word	index@(.nv.constant0._ZN7cutlass13device_kernelIN5flash11enable_sm90INS1_16FlashAttnFwdSm90INS1_25CollectiveMainloopFwdSm90ILi2EN4cute5tupleIJNS5_1CILi1EEES8_S8_EEENS6_IJNS7_ILi192EEENS7_ILi128EEENS7_ILi96EEEEEELi96ENS_10bfloat16_tEfNS_4arch4Sm90ELb0ELb1ELb1ELb1ELb1ELb1ELb0ELb0ELb1ELb1ELb1ELb0EEENS1_21CollectiveEpilogueFwdINS6_IJSA_SC_SB_EEES9_SE_SG_Li384ELb1ELb1ELb1ELb0EEENS1_36VarlenDynamicPersistentTileSchedulerILi192ELi128ELi384ELi128ELb1ELb1ELb1ELb1ELb0ELb1EEEEEEEEEvNT_6ParamsE)
        /*1774*/ 	.short	0x0210
        /*1776*/ 	.short	0x0af0


	//----- nvinfo : EIATTR_SW_WAR
	.align		4
.L_1271:
        /*1778*/ 	.byte	0x04, 0x36
        /*177a*/ 	.short	(.L_1273 - .L_1272)
.L_1272:
        /*177c*/ 	.word	0x00000008
.L_1273:


//--------------------- .nv.info._ZN7cutlass13device_kernelIN5flash11enable_sm90INS1_16FlashAttnFwdSm90INS1_25CollectiveMainloopFwdSm90ILi2EN4cute5tupleIJNS5_1CILi1EEES8_S8_EEENS6_IJNS7_ILi192EEENS7_ILi128EEENS7_ILi96EEEEEELi96ENS_10bfloat16_tEfNS_4arch4Sm90ELb1ELb0ELb1ELb0ELb1ELb0ELb0ELb0ELb1ELb1ELb1ELb0EEENS1_21CollectiveEpilogueFwdINS6_IJSA_SC_SB_EEES9_SE_SG_Li384ELb0ELb1ELb1ELb0EEENS1_19SingleTileSchedulerILb0ELb1ELb1ELi192EEEEEEEEEvNT_6ParamsE --------------------------
	.section	.nv.info._ZN7cutlass13device_kernelIN5flash11enable_sm90INS1_16FlashAttnFwdSm90INS1_25CollectiveMainloopFwdSm90ILi2EN4cute5tupleIJNS5_1CILi1EEES8_S8_EEENS6_IJNS7_ILi192EEENS7_ILi128EEENS7_ILi96EEEEEELi96ENS_10bfloat16_tEfNS_4arch4Sm90ELb1ELb0ELb1ELb0ELb1ELb0ELb0ELb0ELb1ELb1ELb1ELb0EEENS1_21CollectiveEpilogueFwdINS6_IJSA_SC_SB_EEES9_SE_SG_Li384ELb0ELb1ELb1ELb0EEENS1_19SingleTileSchedulerILb0ELb1ELb1ELi192EEEEEEEEEvNT_6ParamsE,"",@"SHT_CUDA_INFO"
	.sectionflags	@""
	.align	4


	//----- nvinfo : EIATTR_CUDA_API_VERSION
	.align		4
        /*0000*/ 	.byte	0x04, 0x37
        /*0002*/ 	.short	(.L_1275 - .L_1274)
.L_1274:
        /*0004*/ 	.word	0x00000082


	//----- nvinfo : EIATTR_KPARAM_INFO
	.align		4
.L_1275:
        /*0008*/ 	.byte	0x04, 0x17
        /*000a*/ 	.short	(.L_1277 - .L_1276)
.L_1276:
        /*000c*/ 	.word	0x00000000
        /*0010*/ 	.short	0x0000
        /*0012*/ 	.short	0x0070
        /*0014*/ 	.byte	0x00, 0xf0, 0x01, 0x28


	//----- nvinfo : EIATTR_SPARSE_MMA_MASK
	.align		4
.L_1277:
        /*0018*/ 	.byte	0x03, 0x50
        /*001a*/ 	.short	0x0000


	//----- nvinfo : EIATTR_MAXREG_COUNT
	.align		4
        /*001c*/ 	.byte	0x03, 0x1b
        /*001e*/ 	.short	0x0080


	//----- nvinfo : EIATTR_NUM_BARRIERS
	.align		4
        /*0020*/ 	.byte	0x02, 0x4c
        /*0022*/ 	.byte	0x10
	.zero		1


	//----- nvinfo : EIATTR_EXTERNS
	.align		4
        /*0024*/ 	.byte	0x04, 0x0f
        /*0026*/ 	.short	(.L_1279 - .L_1278)


	//   ....[0]....
	.align		4
.L_1278:
        /*0028*/ 	.word	index@(__assertfail)


	//----- nvinfo : EIATTR_ANNOTATIONS
	.align		4
.L_1279:
        /*002c*/ 	.byte	0x04, 0x55
        /*002e*/ 	.short	(.L_1281 - .L_1280)


	//   ....[0]....
.L_1280:
        /*0030*/ 	.word	0x00000001
        /*0034*/ 	.byte	0xb0, 0x08, 0x00, 0x00, 0x01, 0x00, 0x00, 0x00, 0x10, 0x0a, 0x00, 0x00, 0x01, 0x00, 0x00, 0x00
        /*0044*/ 	.byte	0xc0, 0x13, 0x00, 0x00, 0x01, 0x00, 0x00, 0x00, 0xe0, 0xaa, 0x00, 0x00, 0x01, 0x00, 0x00, 0x00
        /*0054*/ 	.byte	0xf0, 0xbd, 0x00, 0x00, 0x01, 0x00, 0x00, 0x00, 0xe0, 0xcd, 0x00, 0x00, 0x01, 0x00, 0x00, 0x00
        /*0064*/ 	.byte	0x00, 0xce, 0x00, 0x00, 0x01, 0x00, 0x00, 0x00, 0x60, 0xcf, 0x00, 0x00, 0x01, 0x00, 0x00, 0x00
        /*0074*/ 	.byte	0xd0, 0xe5, 0x00, 0x00, 0x01, 0x00, 0x00, 0x00, 0xf0, 0xe5, 0x00, 0x00, 0x01, 0x00, 0x00, 0x00
        /*0084*/ 	.byte	0x10, 0xfa, 0x00, 0x00


	//----- nvinfo : EIATTR_MERCURY_ISA_VERSION
	.align		4
.L_1281:
        /*0088*/ 	.byte	0x03, 0x5f
        /*008a*/ 	.short	0x0101


	//----- nvinfo : EIATTR_INT_WARP_WIDE_INSTR_OFFSETS
	.align		4
        /*008c*/ 	.byte	0x04, 0x31
        /*008e*/ 	.short	(.L_1283 - .L_1282)


	//   ....[0]....
.L_1282:
        /*0090*/ 	.word	0x000000c0


	//   ....[1]....
        /*0094*/ 	.word	0x000000d0


	//   ....[2]....
        /*0098*/ 	.word	0x00000170


	//----- nvinfo : EIATTR_COOP_GROUP_MASK_REGIDS
	.align		4
.L_1283:
        /*009c*/ 	.byte	0x04, 0x29
        /*009e*/ 	.short	(.L_1285 - .L_1284)


	//   ....[0]....
.L_1284:
        /*00a0*/ 	.word	0xffffffff


	//   ....[1]....
        /*00a4*/ 	.word	0xffffffff


	//   ....[2]....
        /*00a8*/ 	.word	0xffffffff


	//   ....[3]....
        /*00ac*/ 	.word	0xffffffff


	//   ....[4]....
        /*00b0*/ 	.word	0xffffffff


	//   ....[5]....
        /*00b4*/ 	.word	0xffffffff


	//   ....[6]....
        /*00b8*/ 	.word	0xffffffff


	//   ....[7]....
        /*00bc*/ 	.word	0xffffffff


	//   ....[8]....
        /*00c0*/ 	.word	0xffffffff


	//   ....[9]....
        /*00c4*/ 	.word	0xffffffff


	//   ....[10]....
        /*00c8*/ 	.word	0xffffffff


	//   ....[11]....
        /*00cc*/ 	.word	0xffffffff


	//   ....[12]....
        /*00d0*/ 	.word	0xffffffff


	//   ....[13]....
        /*00d4*/ 	.word	0xffffffff


	//   ....[14]....
        /*00d8*/ 	.word	0xffffffff


	//   ....[15]....
        /*00dc*/ 	.word	0xffffffff


	//   ....[16]....
        /*00e0*/ 	.word	0xffffffff


	//   ....[17]....
        /*00e4*/ 	.word	0xffffffff


	//   ....[18]....
        /*00e8*/ 	.word	0xffffffff


	//   ....[19]....
        /*00ec*/ 	.word	0xffffffff


	//   ....[20]....
        /*00f0*/ 	.word	0xffffffff


	//   ....[21]....
        /*00f4*/ 	.word	0xffffffff


	//   ....[22]....
        /*00f8*/ 	.word	0xffffffff


	//   ....[23]....
        /*00fc*/ 	.word	0xffffffff


	//   ....[24]....
        /*0100*/ 	.word	0xffffffff


	//   ....[25]....
        /*0104*/ 	.word	0xffffffff


	//   ....[26]....
        /*0108*/ 	.word	0xffffffff


	//   ....[27]....
        /*010c*/ 	.word	0xffffffff


	//   ....[28]....
        /*0110*/ 	.word	0xffffffff


	//   ....[29]....
        /*0114*/ 	.word	0xffffffff


	//   ....[30]....
        /*0118*/ 	.word	0xffffffff


	//   ....[31]....
        /*011c*/ 	.word	0xffffffff


	//   ....[32]....
        /*0120*/ 	.word	0xffffffff


	//   ....[33]....
        /*0124*/ 	.word	0xffffffff


	//   ....[34]....
        /*0128*/ 	.word	0xffffffff


	//   ....[35]....
        /*012c*/ 	.word	0xffffffff


	//   ....[36]....
        /*0130*/ 	.word	0xffffffff


	//   ....[37]....
        /*0134*/ 	.word	0xffffffff


	//   ....[38]....
        /*0138*/ 	.word	0xffffffff


	//   ....[39]....
        /*013c*/ 	.word	0xffffffff


	//   ....[40]....
        /*0140*/ 	.word	0xffffffff


	//   ....[41]....
        /*0144*/ 	.word	0xffffffff


	//   ....[42]....
        /*0148*/ 	.word	0xffffffff


	//   ....[43]....
        /*014c*/ 	.word	0xffffffff


	//   ....[44]....
        /*0150*/ 	.word	0xffffffff


	//   ....[45]....
        /*0154*/ 	.word	0xffffffff


	//   ....[46]....
        /*0158*/ 	.word	0xffffffff


	//   ....[47]....
        /*015c*/ 	.word	0xffffffff


	//   ....[48]....
        /*0160*/ 	.word	0xffffffff


	//   ....[49]....
        /*0164*/ 	.word	0xffffffff


	//   ....[50]....
        /*0168*/ 	.word	0xffffffff


	//   ....[51]....
        /*016c*/ 	.word	0xffffffff


	//   ....[52]....
        /*0170*/ 	.word	0xffffffff


	//   ....[53]....
        /*0174*/ 	.word	0xffffffff


	//   ....[54]....
        /*0178*/ 	.word	0xffffffff


	//   ....[55]....
        /*017c*/ 	.word	0xffffffff


	//   ....[56]....
        /*0180*/ 	.word	0xffffffff


	//   ....[57]....
        /*0184*/ 	.word	0xffffffff


	//   ....[58]....
        /*0188*/ 	.word	0xffffffff


	//   ....[59]....
        /*018c*/ 	.word	0xffffffff


	//   ....[60]....
        /*0190*/ 	.word	0xffffffff


	//   ....[61]....
        /*0194*/ 	.word	0xffffffff


	//   ....[62]....
        /*0198*/ 	.word	0xffffffff


	//   ....[63]....
        /*019c*/ 	.word	0xffffffff


	//   ....[64]....
        /*01a0*/ 	.word	0xffffffff


	//   ....[65]....
        /*01a4*/ 	.word	0xffffffff


	//   ....[66]....
        /*01a8*/ 	.word	0xffffffff


	//   ....[67]....
        /*01ac*/ 	.word	0xffffffff


	//   ....[68]....
        /*01b0*/ 	.word	0xffffffff


	//   ....[69]....
        /*01b4*/ 	.word	0xffffffff


	//   ....[70]....
        /*01b8*/ 	.word	0xffffffff


	//   ....[71]....
        /*01bc*/ 	.word	0xffffffff


	//   ....[72]....
        /*01c0*/ 	.word	0xffffffff


	//   ....[73]....
        /*01c4*/ 	.word	0xffffffff


	//   ....[74]....
        /*01c8*/ 	.word	0xffffffff


	//   ....[75]....
        /*01cc*/ 	.word	0xffffffff


	//   ....[76]....
        /*01d0*/ 	.word	0xffffffff


	//   ....[77]....
        /*01d4*/ 	.word	0xffffffff


	//   ....[78]....
        /*01d8*/ 	.word	0xffffffff


	//   ....[79]....
        /*01dc*/ 	.word	0xffffffff


	//   ....[80]....
        /*01e0*/ 	.word	0xffffffff


	//   ....[81]....
        /*01e4*/ 	.word	0xffffffff


	//   ....[82]....
        /*01e8*/ 	.word	0xffffffff


	//   ....[83]....
        /*01ec*/ 	.word	0xffffffff


	//   ....[84]....
        /*01f0*/ 	.word	0x0500000f


	//   ....[85]....
        /*01f4*/ 	.word	0x0500000f


	//   ....[86]....
        /*01f8*/ 	.word	0x0500000f


	//   ....[87]....
        /*01fc*/ 	.word	0x0500000f


	//   ....[88]....
        /*0200*/ 	.word	0x0500000f


	//   ....[89]....
        /*0204*/ 	.word	0x0500000f


	//   ....[90]....
        /*0208*/ 	.word	0x0500000f


	//   ....[91]....
        /*020c*/ 	.word	0x0500000f


	//   ....[92]....
        /*0210*/ 	.word	0x0500000f


	//   ....[93]....
        /*0214*/ 	.word	0x0500000f


	//   ....[94]....
        /*0218*/ 	.word	0x0500000f


	//   ....[95]....
        /*021c*/ 	.word	0x0500000f


	//   ....[96]....
        /*0220*/ 	.word	0x0500000f


	//   ....[97]....
        /*0224*/ 	.word	0x0500000f


	//   ....[98]....
        /*0228*/ 	.word	0x0500000f


	//   ....[99]....
        /*022c*/ 	.word	0x0500000f


	//   ....[100]....
        /*0230*/ 	.word	0x0500000f


	//   ....[101]....
        /*0234*/ 	.word	0x0500000f


	//   ....[102]....
        /*0238*/ 	.word	0x0500000f


	//   ....[103]....
        /*023c*/ 	.word	0x0500000f


	//   ....[104]....
        /*0240*/ 	.word	0x0500000f


	//   ....[105]....
        /*0244*/ 	.word	0x0500000f


	//   ....[106]....
        /*0248*/ 	.word	0x0500000f


	//   ....[107]....
        /*024c*/ 	.word	0x0500000f


	//   ....[108]....
        /*0250*/ 	.word	0x0500000f


	//   ....[109]....
        /*0254*/ 	.word	0x0500000f


	//   ....[110]....
        /*0258*/ 	.word	0x0500000f


	//   ....[111]....
        /*025c*/ 	.word	0x0500000f


	//   ....[112]....
        /*0260*/ 	.word	0x0500000f


	//   ....[113]....
        /*0264*/ 	.word	0x0500000f


	//   ....[114]....
        /*0268*/ 	.word	0x0500000f


	//   ....[115]....
        /*026c*/ 	.word	0x0500000f


	//   ....[116]....
        /*0270*/ 	.word	0x0500000f


	//   ....[117]....
        /*0274*/ 	.word	0x0500000f


	//   ....[118]....
        /*0278*/ 	.word	0x0500000f


	//   ....[119]....
        /*027c*/ 	.word	0x0500000f


	//   ....[120]....
        /*0280*/ 	.word	0x0500000f


	//   ....[121]....
        /*0284*/ 	.word	0x0500000f


	//   ....[122]....
        /*0288*/ 	.word	0x0500000f


	//   ....[123]....
        /*028c*/ 	.word	0x0500000f


	//   ....[124]....
        /*0290*/ 	.word	0x0500000f


	//   ....[125]....
        /*0294*/ 	.word	0x0500000f


	//   ....[126]....
        /*0298*/ 	.word	0x0500000f


	//   ....[127]....
        /*029c*/ 	.word	0x0500000f


	//   ....[128]....
        /*02a0*/ 	.word	0x0500000f


	//   ....[129]....
        /*02a4*/ 	.word	0x0500000f


	//----- nvinfo : EIATTR_COOP_GROUP_INSTR_OFFSETS
	.align		4
.L_1285:
        /*02a8*/ 	.byte	0x04, 0x28
        /*02aa*/ 	.short	(.L_1287 - .L_1286)


	//   ....[0]....
.L_1286:
        /*02ac*/ 	.word	0x00000080


	//   ....[1]....
        /*02b0*/ 	.word	0x00000090


	//   ....[2]....
        /*02b4*/ 	.word	0x000002d0


	//   ....[3]....
        /*02b8*/ 	.word	0x00000430


	//   ....[4]....
        /*02bc*/ 	.word	0x00000550


	//   ....[5]....
        /*02c0*/ 	.word	0x000006b0


	//   ....[6]....
        /*02c4*/ 	.word	0x00001160


	//   ....[7]....
        /*02c8*/ 	.word	0x00001c00


	//   ....[8]....
        /*02cc*/ 	.word	0x000024d0


	//   ....[9]....
        /*02d0*/ 	.word	0x00002a70


	//   ....[10]....
        /*02d4*/ 	.word	0x00002af0


	//   ....[11]....
        /*02d8*/ 	.word	0x000034b0


	//   ....[12]....
        /*02dc*/ 	.word	0x00003520


	//   ....[13]....
        /*02e0*/ 	.word	0x00004390


	//   ....[14]....
        /*02e4*/ 	.word	0x00004ef0


	//   ....[15]....
        /*02e8*/ 	.word	0x00005a60


	//   ....[16]....
        /*02ec*/ 	.word	0x00005ad0


	//   ....[17]....
        /*02f0*/ 	.word	0x00005b00


	//   ....[18]....
        /*02f4*/ 	.word	0x00006590


	//   ....[19]....
        /*02f8*/ 	.word	0x000065e0


	//   ....[20]....
        /*02fc*/ 	.word	0x000076c0


	//   ....[21]....
        /*0300*/ 	.word	0x00008d10


	//   ....[22]....
        /*0304*/ 	.word	0x00008d20


	//   ....[23]....
        /*0308*/ 	.word	0x00008d50


	//   ....[24]....
        /*030c*/ 	.word	0x00008d60


	//   ....[25]....
        /*0310*/ 	.word	0x0000a0f0


	//   ....[26]....
        /*0314*/ 	.word	0x0000a220


	//   ....[27]....
        /*0318*/ 	.word	0x0000a260


	//   ....[28]....
        /*031c*/ 	.word	0x0000a350


	//   ....[29]....
        /*0320*/ 	.word	0x0000a360


	//   ....[30]....
        /*0324*/ 	.word	0x0000b2a0


	//   ....[31]....
        /*0328*/ 	.word	0x0000b2e0


	//   ....[32]....
        /*032c*/ 	.word	0x0000b320


	//   ....[33]....
        /*0330*/ 	.word	0x0000b360


	//   ....[34]....
        /*0334*/ 	.word	0x0000b3a0


	//   ....[35]....
        /*0338*/ 	.word	0x0000b3b0


	//   ....[36]....
        /*033c*/ 	.word	0x0000b880


	//   ....[37]....
        /*0340*/ 	.word	0x0000b890


	//   ....[38]....
        /*0344*/ 	.word	0x0000c160


	//   ....[39]....
        /*0348*/ 	.word	0x0000d490


	//   ....[40]....
        /*034c*/ 	.word	0x0000d4a0


	//   ....[41]....
        /*0350*/ 	.word	0x0000d4b0


	//   ....[42]....
        /*0354*/ 	.word	0x0000d4c0


	//   ....[43]....
        /*0358*/ 	.word	0x0000d4e0


	//   ....[44]....
        /*035c*/ 	.word	0x0000d510


	//   ....[45]....
        /*0360*/ 	.word	0x0000d540


	//   ....[46]....
        /*0364*/ 	.word	0x0000d570


	//   ....[47]....
        /*0368*/ 	.word	0x0000deb0


	//   ....[48]....
        /*036c*/ 	.word	0x0000ded0


	//   ....[49]....
        /*0370*/ 	.word	0x0000dee0


	//   ....[50]....
        /*0374*/ 	.word	0x0000df50


	//   ....[51]....
        /*0378*/ 	.word	0x0000e000


	//   ....[52]....
        /*037c*/ 	.word	0x0000e010


	//   ....[53]....
        /*0380*/ 	.word	0x0000e0b0


	//   ....[54]....
        /*0384*/ 	.word	0x0000e0e0


	//   ....[55]....
        /*0388*/ 	.word	0x0000e140


	//   ....[56]....
        /*038c*/ 	.word	0x0000e150


	//   ....[57]....
        /*0390*/ 	.word	0x0000e180


	//   ....[58]....
        /*0394*/ 	.word	0x0000e1d0


	//   ....[59]....
        /*0398*/ 	.word	0x0000ea00


	//   ....[60]....
        /*039c*/ 	.word	0x0000ea10


	//   ....[61]....
        /*03a0*/ 	.word	0x0000ea30


	//   ....[62]....
        /*03a4*/ 	.word	0x0000eab0


	//   ....[63]....
        /*03a8*/ 	.word	0x0000eac0


	//   ....[64]....
        /*03ac*/ 	.word	0x0000eb20


	//   ....[65]....
        /*03b0*/ 	.word	0x0000eb50


	//   ....[66]....
        /*03b4*/ 	.word	0x0000eb90


	//   ....[67]....
        /*03b8*/ 	.word	0x0000edb0


	//   ....[68]....
        /*03bc*/ 	.word	0x0000edd0


	//   ....[69]....
        /*03c0*/ 	.word	0x0000edf0


	//   ....[70]....
        /*03c4*/ 	.word	0x0000ee70


	//   ....[71]....
        /*03c8*/ 	.word	0x0000ee90


	//   ....[72]....
        /*03cc*/ 	.word	0x0000ef10


	//   ....[73]....
        /*03d0*/ 	.word	0x0000ef30


	//   ....[74]....
        /*03d4*/ 	.word	0x0000ef40


	//   ....[75]....
        /*03d8*/ 	.word	0x0000f470


	//   ....[76]....
        /*03dc*/ 	.word	0x0000f4a0


	//   ....[77]....
        /*03e0*/ 	.word	0x0000f4d0


	//   ....[78]....
        /*03e4*/ 	.word	0x0000f500


	//   ....[79]....
        /*03e8*/ 	.word	0x0000f530


	//   ....[80]....
        /*03ec*/ 	.word	0x0000f560


	//   ....[81]....
        /*03f0*/ 	.word	0x0000f580


	//   ....[82]....
        /*03f4*/ 	.word	0x0000f620


	//   ....[83]....
        /*03f8*/ 	.word	0x0000f9a0


	//   ....[84]....
        /*03fc*/ 	.word	0x0000ff20


	//   ....[85]....
        /*0400*/ 	.word	0x00010010


	//   ....[86]....
        /*0404*/ 	.word	0x000100c0


	//   ....[87]....
        /*0408*/ 	.word	0x00010120


	//   ....[88]....
        /*040c*/ 	.word	0x00010220


	//   ....[89]....
        /*0410*/ 	.word	0x00010290


	//   ....[90]....
        /*0414*/ 	.word	0x00010370


	//   ....[91]....
        /*0418*/ 	.word	0x00010420


	//   ....[92]....
        /*041c*/ 	.word	0x00010520


	//   ....[93]....
        /*0420*/ 	.word	0x000105d0


	//   ....[94]....
        /*0424*/ 	.word	0x00010630


	//   ....[95]....
        /*0428*/ 	.word	0x000106e0


	//   ....[96]....
        /*042c*/ 	.word	0x000107b0


	//   ....[97]....
        /*0430*/ 	.word	0x00010840


	//   ....[98]....
        /*0434*/ 	.word	0x00010910


	//   ....[99]....
        /*0438*/ 	.word	0x00010990


	//   ....[100]....
        /*043c*/ 	.word	0x00010a50


	//   ....[101]....
        /*0440*/ 	.word	0x00010af0


	//   ....[102]....
        /*0444*/ 	.word	0x00010bc0


	//   ....[103]....
        /*0448*/ 	.word	0x00010c30


	//   ....[104]....
        /*044c*/ 	.word	0x00010cf0


	//   ....[105]....
        /*0450*/ 	.word	0x00010e30


	//   ....[106]....
        /*0454*/ 	.word	0x00010ef0


	//   ....[107]....
        /*0458*/ 	.word	0x00010f80


	//   ....[108]....
        /*045c*/ 	.word	0x00011070


	//   ....[109]....
        /*0460*/ 	.word	0x000110d0


	//   ....[110]....
        /*0464*/ 	.word	0x000111a0


	//   ....[111]....
        /*0468*/ 	.word	0x00011200


	//   ....[112]....
        /*046c*/ 	.word	0x000112e0


	//   ....[113]....
        /*0470*/ 	.word	0x000113d0


	//   ....[114]....
        /*0474*/ 	.word	0x00011470


	//   ....[115]....
        /*0478*/ 	.word	0x000114d0


	//   ....[116]....
        /*047c*/ 	.word	0x000115c0


	//   ....[117]....
        /*0480*/ 	.word	0x00011620


	//   ....[118]....
        /*0484*/ 	.word	0x00011710


	//   ....[119]....
        /*0488*/ 	.word	0x00011770


	//   ....[120]....
        /*048c*/ 	.word	0x00011830


	//   ....[121]....
        /*0490*/ 	.word	0x00011970


	//   ....[122]....
        /*0494*/ 	.word	0x00011a20


	//   ....[123]....
        /*0498*/ 	.word	0x00011b10


	//   ....[124]....
        /*049c*/ 	.word	0x00011c20


	//   ....[125]....
        /*04a0*/ 	.word	0x00011ca0


	//   ....[126]....
        /*04a4*/ 	.word	0x00011d90


	//   ....[127]....
        /*04a8*/ 	.word	0x00011e00


	//   ....[128]....
        /*04ac*/ 	.word	0x00011ed0


	//   ....[129]....
        /*04b0*/ 	.word	0x00011fe0


	//----- nvinfo : EIATTR_REG_RECONFIG
	.align		4
.L_1287:
        /*04b4*/ 	.byte	0x01, 0x54
	.zero		2


	//----- nvinfo : EIATTR_SYSCALL_OFFSETS
	.align		4
        /*04b8*/ 	.byte	0x04, 0x46
        /*04ba*/ 	.short	(.L_1289 - .L_1288)


	//   ....[0]....
.L_1288:
        /*04bc*/ 	.word	0x00001380


	//   ....[1]....
        /*04c0*/ 	.word	0x0000c990


	//   ....[2]....
        /*04c4*/ 	.word	0x0000cad0


	//   ....[3]....
        /*04c8*/ 	.word	0x0000cbc0


	//   ....[4]....
        /*04cc*/ 	.word	0x0000d9b0


	//----- nvinfo : EIATTR_MBARRIER_INSTR_OFFSETS
	.align		4
.L_1289:
        /*04d0*/ 	.byte	0x04, 0x39
        /*04d2*/ 	.short	(.L_1291 - .L_1290)


	//   ....[0]....
.L_1290:
        /*04d4*/ 	.word	0x00000180
        /*04d8*/ 	.word	0x000000ff
        /*04dc*/ 	.word	0x0002d800
        /*04e0*/ 	.short	0x0100
        /*04e2*/ 	.byte	0x08
	.zero		1


	//   ....[1]....
        /*04e4*/ 	.word	0x00000190
        /*04e8*/ 	.word	0x000000ff
        /*04ec*/ 	.word	0x0002d820
        /*04f0*/ 	.short	0x0100
        /*04f2*/ 	.byte	0x08
	.zero		1


	//   ....[2]....
        /*04f4*/ 	.word	0x00000280
        /*04f8*/ 	.word	0x000000ff
        /*04fc*/ 	.word	0x0002d830
        /*0500*/ 	.short	0x0100
        /*0502*/ 	.byte	0x08
	.zero		1


	//   ....[3]....
        /*0504*/ 	.word	0x00000290
        /*0508*/ 	.word	0x000000ff
        /*050c*/ 	.word	0x0002d840
        /*0510*/ 	.short	0x0100
        /*0512*/ 	.byte	0x08
	.zero		1


	//   ....[4]....
        /*0514*/ 	.word	0x000002a0
        /*0518*/ 	.word	0x000000ff
        /*051c*/ 	.word	0x0002d838
        /*0520*/ 	.short	0x0100
        /*0522*/ 	.byte	0x08
	.zero		1


	//   ....[5]....
        /*0524*/ 	.word	0x000002b0
        /*0528*/ 	.word	0x000000ff
        /*052c*/ 	.word	0x0002d848
        /*0530*/ 	.short	0x0100
        /*0532*/ 	.byte	0x08
	.zero		1


	//   ....[6]....
        /*0534*/ 	.word	0x000003e0
        /*0538*/ 	.word	0x000000ff
        /*053c*/ 	.word	0x0002d850
        /*0540*/ 	.short	0x0100
        /*0542*/ 	.byte	0x08
	.zero		1


	//   ....[7]....
        /*0544*/ 	.word	0x000003f0
        /*0548*/ 	.word	0x000000ff
        /*054c*/ 	.word	0x0002d860
        /*0550*/ 	.short	0x0100
        /*0552*/ 	.byte	0x08
	.zero		1


	//   ....[8]....
        /*0554*/ 	.word	0x00000400
        /*0558*/ 	.word	0x000000ff
        /*055c*/ 	.word	0x0002d858
        /*0560*/ 	.short	0x0100
        /*0562*/ 	.byte	0x08
	.zero		1


	//   ....[9]....
        /*0564*/ 	.word	0x00000410
        /*0568*/ 	.word	0x000000ff
        /*056c*/ 	.word	0x0002d868
        /*0570*/ 	.short	0x0100
        /*0572*/ 	.byte	0x08
	.zero		1


	//   ....[10]....
        /*0574*/ 	.word	0x00000500
        /*0578*/ 	.word	0x000000ff
        /*057c*/ 	.word	0x0002d870
        /*0580*/ 	.short	0x0100
        /*0582*/ 	.byte	0x06
	.zero		1


	//   ....[11]....
        /*0584*/ 	.word	0x00000510
        /*0588*/ 	.word	0x000000ff
        /*058c*/ 	.word	0x0002d880
        /*0590*/ 	.short	0x0100
        /*0592*/ 	.byte	0x06
	.zero		1


	//   ....[12]....
        /*0594*/ 	.word	0x00000520
        /*0598*/ 	.word	0x000000ff
        /*059c*/ 	.word	0x0002d878
        /*05a0*/ 	.short	0x0100
        /*05a2*/ 	.byte	0x06
	.zero		1


	//   ....[13]....
        /*05a4*/ 	.word	0x00000530
        /*05a8*/ 	.word	0x000000ff
        /*05ac*/ 	.word	0x0002d888
        /*05b0*/ 	.short	0x0100
        /*05b2*/ 	.byte	0x06
	.zero		1


	//   ....[14]....
        /*05b4*/ 	.word	0x00000660
        /*05b8*/ 	.word	0x000000ff
        /*05bc*/ 	.word	0x0002d890
        /*05c0*/ 	.short	0x0100
        /*05c2*/ 	.byte	0x08
	.zero		1


	//   ....[15]....
        /*05c4*/ 	.word	0x00000670
        /*05c8*/ 	.word	0x000000ff
        /*05cc*/ 	.word	0x0002d8a0
        /*05d0*/ 	.short	0x0100
        /*05d2*/ 	.byte	0x08
	.zero		1


	//   ....[16]....
        /*05d4*/ 	.word	0x00000680
        /*05d8*/ 	.word	0x000000ff
        /*05dc*/ 	.word	0x0002d898
        /*05e0*/ 	.short	0x0100
        /*05e2*/ 	.byte	0x08
	.zero		1


	//   ....[17]....
        /*05e4*/ 	.word	0x00000690
        /*05e8*/ 	.word	0x000000ff
        /*05ec*/ 	.word	0x0002d8a8
        /*05f0*/ 	.short	0x0100
        /*05f2*/ 	.byte	0x08
	.zero		1


	//   ....[18]....
        /*05f4*/ 	.word	0x000007d0
        /*05f8*/ 	.word	0x000000ff
        /*05fc*/ 	.word	0x0002d8b0
        /*0600*/ 	.short	0x0100
        /*0602*/ 	.byte	0x08
	.zero		1


	//   ....[19]....
        /*0604*/ 	.word	0x000007e0
        /*0608*/ 	.word	0x000000ff
        /*060c*/ 	.word	0x0002d8c0
        /*0610*/ 	.short	0x0100
        /*0612*/ 	.byte	0x08
	.zero		1


	//   ....[20]....
        /*0614*/ 	.word	0x000007f0
        /*0618*/ 	.word	0x000000ff
        /*061c*/ 	.word	0x0002d8b8
        /*0620*/ 	.short	0x0100
        /*0622*/ 	.byte	0x08
	.zero		1


	//   ....[21]....
        /*0624*/ 	.word	0x00000800
        /*0628*/ 	.word	0x000000ff
        /*062c*/ 	.word	0x0002d8c8
        /*0630*/ 	.short	0x0100
        /*0632*/ 	.byte	0x08
	.zero		1


	//   ....[22]....
        /*0634*/ 	.word	0x000013a0
        /*0638*/ 	.word	0x000000ff
        /*063c*/ 	.word	0x0002d800
        /*0640*/ 	.short	0x010a
        /*0642*/ 	.byte	0x26
	.zero		1


	//   ....[23]....
        /*0644*/ 	.word	0x00001430
        /*0648*/ 	.word	0x000000ff
        /*064c*/ 	.word	0x0002d830
        /*0650*/ 	.short	0x010a
        /*0652*/ 	.byte	0x26
	.zero		1


	//   ....[24]....
        /*0654*/ 	.word	0x00001490
        /*0658*/ 	.word	0x000000ff
        /*065c*/ 	.word	0x0002d830
        /*0660*/ 	.short	0x010a
        /*0662*/ 	.byte	0x26
	.zero		1


	//   ....[25]....
        /*0664*/ 	.word	0x00002230
        /*0668*/ 	.word	0x000000ff
        /*066c*/ 	.word	0x00000000
        /*0670*/ 	.short	0x0101
        /*0672*/ 	.byte	0x04
	.zero		1


	//   ....[26]....
        /*0674*/ 	.word	0x00004520
        /*0678*/ 	.word	0x000000ff
        /*067c*/ 	.word	0x0002d830
        /*0680*/ 	.short	0x010a
        /*0682*/ 	.byte	0x04
	.zero		1


	//   ....[27]....
        /*0684*/ 	.word	0x00004560
        /*0688*/ 	.word	0x000000ff
        /*068c*/ 	.word	0x0002d830
        /*0690*/ 	.short	0x010a
        /*0692*/ 	.byte	0x04
	.zero		1


	//   ....[28]....
        /*0694*/ 	.word	0x00004850
        /*0698*/ 	.word	0x000000ff
        /*069c*/ 	.word	0x0002d850
        /*06a0*/ 	.short	0x010a
        /*06a2*/ 	.byte	0x0a
	.zero		1


	//   ....[29]....
        /*06a4*/ 	.word	0x00004890
        /*06a8*/ 	.word	0x000000ff
        /*06ac*/ 	.word	0x0002d850
        /*06b0*/ 	.short	0x010a
        /*06b2*/ 	.byte	0x0a
	.zero		1


	//   ....[30]....
        /*06b4*/ 	.word	0x00005440
        /*06b8*/ 	.word	0x000000ff
        /*06bc*/ 	.word	0x00000000
        /*06c0*/ 	.short	0x0101
        /*06c2*/ 	.byte	0x0a
	.zero		1


	//   ....[31]....
        /*06c4*/ 	.word	0x00007220
        /*06c8*/ 	.word	0x000000ff
        /*06cc*/ 	.word	0x00000000
        /*06d0*/ 	.short	0x0101
        /*06d2*/ 	.byte	0x05
	.zero		1


	//   ....[32]....
        /*06d4*/ 	.word	0x000079e0
        /*06d8*/ 	.word	0x000000ff
        /*06dc*/ 	.word	0x0002d830
        /*06e0*/ 	.short	0x010a
        /*06e2*/ 	.byte	0x0a
	.zero		1


	//   ....[33]....
        /*06e4*/ 	.word	0x00007a20
        /*06e8*/ 	.word	0x000000ff
        /*06ec*/ 	.word	0x0002d830
        /*06f0*/ 	.short	0x010a
        /*06f2*/ 	.byte	0x0a
	.zero		1


	//   ....[34]....
        /*06f4*/ 	.word	0x00007cc0
        /*06f8*/ 	.word	0x000000ff
        /*06fc*/ 	.word	0x0002d850
        /*0700*/ 	.short	0x010a
        /*0702*/ 	.byte	0x0a
	.zero		1


	//   ....[35]....
        /*0704*/ 	.word	0x00007d00
        /*0708*/ 	.word	0x000000ff
        /*070c*/ 	.word	0x0002d850
        /*0710*/ 	.short	0x010a
        /*0712*/ 	.byte	0x0a
	.zero		1


	//   ....[36]....
        /*0714*/ 	.word	0x000085b0
        /*0718*/ 	.word	0x000000ff
        /*071c*/ 	.word	0x00000000
        /*0720*/ 	.short	0x0101
        /*0722*/ 	.byte	0x0a
	.zero		1


	//   ....[37]....
        /*0724*/ 	.word	0x00009c40
        /*0728*/ 	.word	0x000000ff
        /*072c*/ 	.word	0x00000000
        /*0730*/ 	.short	0x0101
        /*0732*/ 	.byte	0x07
	.zero		1


	//   ....[38]....
        /*0734*/ 	.word	0x0000a170
        /*0738*/ 	.word	0x000000ff
        /*073c*/ 	.word	0x0002d850
        /*0740*/ 	.short	0x010a
        /*0742*/ 	.byte	0x05
	.zero		1


	//   ....[39]....
        /*0744*/ 	.word	0x0000a1b0
        /*0748*/ 	.word	0x000000ff
        /*074c*/ 	.word	0x0002d850
        /*0750*/ 	.short	0x010a
        /*0752*/ 	.byte	0x05
	.zero		1


	//   ....[40]....
        /*0754*/ 	.word	0x0000a990
        /*0758*/ 	.word	0x000000ff
        /*075c*/ 	.word	0x00000000
        /*0760*/ 	.short	0x0101
        /*0762*/ 	.byte	0x05
	.zero		1


	//   ....[41]....
        /*0764*/ 	.word	0x0000b3c0
        /*0768*/ 	.word	0x000000ff
        /*076c*/ 	.word	0x00000000
        /*0770*/ 	.short	0x0101
        /*0772*/ 	.byte	0x04
	.zero		1


	//   ....[42]....
        /*0774*/ 	.word	0x0000d0b0
        /*0778*/ 	.word	0x000000ff
        /*077c*/ 	.word	0x0002d840
        /*0780*/ 	.short	0x010a
        /*0782*/ 	.byte	0x2e
	.zero		1


	//   ....[43]....
        /*0784*/ 	.word	0x0000d770
        /*0788*/ 	.word	0x000000ff
        /*078c*/ 	.word	0x0002d830
        /*0790*/ 	.short	0x0107
        /*0792*/ 	.byte	0x2e
	.zero		1


	//   ....[44]....
        /*0794*/ 	.word	0x0000d7e0
        /*0798*/ 	.word	0x000000ff
        /*079c*/ 	.word	0x0002d830
        /*07a0*/ 	.short	0x0101
        /*07a2*/ 	.byte	0x2e
	.zero		1


	//   ....[45]....
        /*07a4*/ 	.word	0x0000e320
        /*07a8*/ 	.word	0x000000ff
        /*07ac*/ 	.word	0x0002d800
        /*07b0*/ 	.short	0x0107
        /*07b2*/ 	.byte	0x2e
	.zero		1


	//   ....[46]....
        /*07b4*/ 	.word	0x0000e380
        /*07b8*/ 	.word	0x000000ff
        /*07bc*/ 	.word	0x0002d800
        /*07c0*/ 	.short	0x0101
        /*07c2*/ 	.byte	0x2e
	.zero		1


	//   ....[47]....
        /*07c4*/ 	.word	0x0000e3b0
        /*07c8*/ 	.word	0x000000ff
        /*07cc*/ 	.word	0x0002d820
        /*07d0*/ 	.short	0x010a
        /*07d2*/ 	.byte	0x2e
	.zero		1


	//   ....[48]....
        /*07d4*/ 	.word	0x0000e7d0
        /*07d8*/ 	.word	0x00000007
        /*07dc*/ 	.word	0x0002d840
        /*07e0*/ 	.short	0x010a
        /*07e2*/ 	.byte	0x3f
	.zero		1


	//   ....[49]....
        /*07e4*/ 	.word	0x0000ec40
        /*07e8*/ 	.word	0x00000007
        /*07ec*/ 	.word	0x0002d830
        /*07f0*/ 	.short	0x0107
        /*07f2*/ 	.byte	0x3f
	.zero		1


	//   ....[50]....
        /*07f4*/ 	.word	0x0000ecf0
        /*07f8*/ 	.word	0x00000007
        /*07fc*/ 	.word	0x0002d830
        /*0800*/ 	.short	0x0101
        /*0802*/ 	.byte	0x3f
	.zero		1


	//   ....[51]....
        /*0804*/ 	.word	0x0000ed50
        /*0808*/ 	.word	0x00000007
        /*080c*/ 	.word	0x0002d860
        /*0810*/ 	.short	0x010a
        /*0812*/ 	.byte	0x3f
	.zero		1


	//   ....[52]....
        /*0814*/ 	.word	0x0000f0b0
        /*0818*/ 	.word	0x00000007
        /*081c*/ 	.word	0x0002d850
        /*0820*/ 	.short	0x0107
        /*0822*/ 	.byte	0x3f
	.zero		1


	//   ....[53]....
        /*0824*/ 	.word	0x0000f220
        /*0828*/ 	.word	0x00000007
        /*082c*/ 	.word	0x0002d850
        /*0830*/ 	.short	0x0101
        /*0832*/ 	.byte	0x3f
	.zero		1


	//   ....[54]....
        /*0834*/ 	.word	0x0000f3a0
        /*0838*/ 	.word	0x00000000
        /*083c*/ 	.word	0x0002d860
        /*0840*/ 	.short	0x010a
        /*0842*/ 	.byte	0x3f
	.zero		1


	//   ....[55]....
        /*0844*/ 	.word	0x0000f7e0
        /*0848*/ 	.word	0x00000000
        /*084c*/ 	.word	0x0002d850
        /*0850*/ 	.short	0x0107
        /*0852*/ 	.byte	0x3f
	.zero		1


	//   ....[56]....
        /*0854*/ 	.word	0x0000f8a0
        /*0858*/ 	.word	0x00000000
        /*085c*/ 	.word	0x0002d850
        /*0860*/ 	.short	0x0101
        /*0862*/ 	.byte	0x3f
	.zero		1


	//   ....[57]....
        /*0864*/ 	.word	0x0000f930
        /*0868*/ 	.word	0x00000007
        /*086c*/ 	.word	0x0002d820
        /*0870*/ 	.short	0x010a
        /*0872*/ 	.byte	0x3f
	.zero		1


	//   ....[58]....
        /*0874*/ 	.word	0x0000fab0
        /*0878*/ 	.word	0x00000005
        /*087c*/ 	.word	0x0002d840
        /*0880*/ 	.short	0x010a
        /*0882*/ 	.byte	0x3f
	.zero		1


	//   ....[59]....
        /*0884*/ 	.word	0x0000fb50
        /*0888*/ 	.word	0x00000003
        /*088c*/ 	.word	0x0002d840
        /*0890*/ 	.short	0x010a
        /*0892*/ 	.byte	0x3f
	.zero		1


	//   ....[60]....
        /*0894*/ 	.word	0x0000fb90
        /*0898*/ 	.word	0x00000005
        /*089c*/ 	.word	0x0002d860
        /*08a0*/ 	.short	0x010a
        /*08a2*/ 	.byte	0x3f
	.zero		1


	//   ....[61]....
        /*08a4*/ 	.word	0x0000fbd0
        /*08a8*/ 	.word	0x00000003
        /*08ac*/ 	.word	0x0002d860
        /*08b0*/ 	.short	0x010a
        /*08b2*/ 	.byte	0x3f
	.zero		1


	//   ....[62]....
        /*08b4*/ 	.word	0x0000fc40
        /*08b8*/ 	.word	0x00000003
        /*08bc*/ 	.word	0x0002d800
        /*08c0*/ 	.short	0x010a
        /*08c2*/ 	.byte	0x3f
	.zero		1


	//   ....[63]....
        /*08c4*/ 	.word	0x0000fca0
        /*08c8*/ 	.word	0x00000003
        /*08cc*/ 	.word	0x0002d830
        /*08d0*/ 	.short	0x010a
        /*08d2*/ 	.byte	0x3f
	.zero		1


	//   ....[64]....
        /*08d4*/ 	.word	0x0000fd00
        /*08d8*/ 	.word	0x0000000f
        /*08dc*/ 	.word	0x0002d830
        /*08e0*/ 	.short	0x010a
        /*08e2*/ 	.byte	0x3f
	.zero		1


	//   ....[65]....
        /*08e4*/ 	.word	0x0000fd60
        /*08e8*/ 	.word	0x0000000f
        /*08ec*/ 	.word	0x0002d850
        /*08f0*/ 	.short	0x010a
        /*08f2*/ 	.byte	0x3f
	.zero		1


	//   ....[66]....
        /*08f4*/ 	.word	0x0000fdc0
        /*08f8*/ 	.word	0x0000000d
        /*08fc*/ 	.word	0x0002d830
        /*0900*/ 	.short	0x010a
        /*0902*/ 	.byte	0x3f
	.zero		1


	//   ....[67]....
        /*0904*/ 	.word	0x0000fe20
        /*0908*/ 	.word	0x0000000d
        /*090c*/ 	.word	0x0002d850
        /*0910*/ 	.short	0x010a
        /*0912*/ 	.byte	0x3f
	.zero		1


	//   ....[68]....
        /*0914*/ 	.word	0x0000fe80
        /*0918*/ 	.word	0x00000005
        /*091c*/ 	.word	0x0002d850
        /*0920*/ 	.short	0x010a
        /*0922*/ 	.byte	0x3f
	.zero		1


	//   ....[69]....
        /*0924*/ 	.word	0x0000ff60
        /*0928*/ 	.word	0x00000003
        /*092c*/ 	.word	0x0002d840
        /*0930*/ 	.short	0x010a
        /*0932*/ 	.byte	0x3f
	.zero		1


	//   ....[70]....
        /*0934*/ 	.word	0x00010d30
        /*0938*/ 	.word	0x00000003
        /*093c*/ 	.word	0x0002d820
        /*0940*/ 	.short	0x010a
        /*0942*/ 	.byte	0x3f
	.zero		1


	//   ....[71]....
        /*0944*/ 	.word	0x00010d80
        /*0948*/ 	.word	0x00000007
        /*094c*/ 	.word	0x0002d840
        /*0950*/ 	.short	0x010a
        /*0952*/ 	.byte	0x3f
	.zero		1


	//   ....[72]....
        /*0954*/ 	.word	0x00011320
        /*0958*/ 	.word	0x00000007
        /*095c*/ 	.word	0x0002d860
        /*0960*/ 	.short	0x010a
        /*0962*/ 	.byte	0x3f
	.zero		1


	//   ....[73]....
        /*0964*/ 	.word	0x000118c0
        /*0968*/ 	.word	0x00000000
        /*096c*/ 	.word	0x0002d860
        /*0970*/ 	.short	0x010a
        /*0972*/ 	.byte	0x3f
	.zero		1


	//   ....[74]....
        /*0974*/ 	.word	0x00011f00
        /*0978*/ 	.word	0x00000007
        /*097c*/ 	.word	0x0002d820
        /*0980*/ 	.short	0x010a
        /*0982*/ 	.byte	0x3f
	.zero		1


	//   ....[75]....
        /*0984*/ 	.word	0x000120a0
        /*0988*/ 	.word	0x00000005
        /*098c*/ 	.word	0x0002d840
        /*0990*/ 	.short	0x010a
        /*0992*/ 	.byte	0x3f
	.zero		1


	//   ....[76]....
        /*0994*/ 	.word	0x000120f0
        /*0998*/ 	.word	0x00000003
        /*099c*/ 	.word	0x0002d840
        /*09a0*/ 	.short	0x010a
        /*09a2*/ 	.byte	0x3f
	.zero		1


	//   ....[77]....
        /*09a4*/ 	.word	0x00012140
        /*09a8*/ 	.word	0x00000005
        /*09ac*/ 	.word	0x0002d860
        /*09b0*/ 	.short	0x010a
        /*09b2*/ 	.byte	0x3f
	.zero		1


	//----- nvinfo : EIATTR_NUM_MBARRIERS
	.align		4
.L_1291:
        /*09b4*/ 	.byte	0x03, 0x38
        /*09b6*/ 	.short	0x0016


	//----- nvinfo : EIATTR_EXIT_INSTR_OFFSETS
	.align		4
        /*09b8*/ 	.byte	0x04, 0x1c
        /*09ba*/ 	.short	(.L_1293 - .L_1292)


	//   ....[0]....
.L_1292:
        /*09bc*/ 	.word	0x0000fc20


	//----- nvinfo : EIATTR_MAX_THREADS
	.align		4
.L_1293:
        /*09c0*/ 	.byte	0x04, 0x05
        /*09c2*/ 	.short	(.L_1295 - .L_1294)
.L_1294:
        /*09c4*/ 	.word	0x00000200
        /*09c8*/ 	.word	0x00000001
        /*09cc*/ 	.word	0x00000001


	//----- nvinfo : EIATTR_CRS_STACK_SIZE
	.align		4
.L_1295:
        /*09d0*/ 	.byte	0x04, 0x1e
        /*09d2*/ 	.short	(.L_1297 - .L_1296)
.L_1296:
        /*09d4*/ 	.word	0x00000000


	//----- nvinfo : EIATTR_CBANK_PARAM_SIZE
	.align		4
.L_1297:
        /*09d8*/ 	.byte	0x03, 0x19
        /*09da*/ 	.short	0x0a70


	//----- nvinfo : EIATTR_PARAM_CBANK
	.align		4
        /*09dc*/ 	.byte	0x04, 0x0a
        /*09de*/ 	.short	(.L_1299 - .L_1298)
	.align		4
.L_1298:
        /*09e0*/ 	.word	index@(.nv.constant0._ZN7cutlass13device_kernelIN5flash11enable_sm90INS1_16FlashAttnFwdSm90INS1_25CollectiveMainloopFwdSm90ILi2EN4cute5tupleIJNS5_1CILi1EEES8_S8_EEENS6_IJNS7_ILi192EEENS7_ILi128EEENS7_ILi96EEEEEELi96ENS_10bfloat16_tEfNS_4arch4Sm90ELb1ELb0ELb1ELb0ELb1ELb0ELb0ELb0ELb1ELb1ELb1ELb0EEENS1_21CollectiveEpilogueFwdINS6_IJSA_SC_SB_EEES9_SE_SG_Li384ELb0ELb1ELb1ELb0EEENS1_19SingleTileSchedulerILb0ELb1ELb1ELi192EEEEEEEEEvNT_6ParamsE)
        /*09e4*/ 	.short	0x0210
        /*09e6*/ 	.short	0x0a70


	//----- nvinfo : EIATTR_SW_WAR
	.align		4
.L_1299:
        /*09e8*/ 	.byte	0x04, 0x36
        /*09ea*/ 	.short	(.L_1301 - .L_1300)
.L_1300:
        /*09ec*/ 	.word	0x00000008
.L_1301:


//--------------------- .nv.info._ZN7cutlass13device_kernelIN5flash11enable_sm90INS1_16FlashAttnFwdSm90INS1_25CollectiveMainloopFwdSm90ILi2EN4cute5tupleIJNS5_1CILi1EEES8_S8_EEENS6_IJNS7_ILi192EEENS7_ILi128EEENS7_ILi96EEEEEELi96ENS_10bfloat16_tEfNS_4arch4Sm90ELb1ELb0ELb1ELb1ELb1ELb0ELb0ELb0ELb1ELb1ELb1ELb0EEENS1_21CollectiveEpilogueFwdINS6_IJSA_SC_SB_EEES9_SE_SG_Li384ELb1ELb1ELb1ELb0EEENS1_36VarlenDynamicPersistentTileSchedulerILi192ELi128ELi384ELi128ELb1ELb1ELb1ELb1ELb1ELb1EEEEEEEEEvNT_6ParamsE --------------------------
	.section	.nv.info._ZN7cutlass13device_kernelIN5flash11enable_sm90INS1_16FlashAttnFwdSm90INS1_25CollectiveMainloopFwdSm90ILi2EN4cute5tupleIJNS5_1CILi1EEES8_S8_EEENS6_IJNS7_ILi192EEENS7_ILi128EEENS7_ILi96EEEEEELi96ENS_10bfloat16_tEfNS_4arch4Sm90ELb1ELb0ELb1ELb1ELb1ELb0ELb0ELb0ELb1ELb1ELb1ELb0EEENS1_21CollectiveEpilogueFwdINS6_IJSA_SC_SB_EEES9_SE_SG_Li384ELb1ELb1ELb1ELb0EEENS1_36VarlenDynamicPersistentTileSchedulerILi192ELi128ELi384ELi128ELb1ELb1ELb1ELb1ELb1ELb1EEEEEEEEEvNT_6ParamsE,"",@"SHT_CUDA_INFO"
	.sectionflags	@""
	.align	4


	//----- nvinfo : EIATTR_CUDA_API_VERSION
	.align		4
        /*0000*/ 	.byte	0x04, 0x37
        /*0002*/ 	.short	(.L_1303 - .L_1302)
.L_1302:
        /*0004*/ 	.word	0x00000082


	//----- nvinfo : EIATTR_KPARAM_INFO
	.align		4
.L_1303:
        /*0008*/ 	.byte	0x04, 0x17
        /*000a*/ 	.short	(.L_1305 - .L_1304)
.L_1304:
        /*000c*/ 	.word	0x00000000
        /*0010*/ 	.short	0x0000
        /*0012*/ 	.short	0x0070
        /*0014*/ 	.byte	0x00, 0xf0, 0x01, 0x2a


	//----- nvinfo : EIATTR_SPARSE_MMA_MASK
	.align		4
.L_1305:
        /*0018*/ 	.byte	0x03, 0x50
        /*001a*/ 	.short	0x0000


	//----- nvinfo : EIATTR_MAXREG_COUNT
	.align		4
        /*001c*/ 	.byte	0x03, 0x1b
        /*001e*/ 	.short	0x0080


	//----- nvinfo : EIATTR_NUM_BARRIERS
	.align		4
        /*0020*/ 	.byte	0x02, 0x4c
        /*0022*/ 	.byte	0x10
	.zero		1


	//----- nvinfo : EIATTR_EXTERNS
	.align		4
        /*0024*/ 	.byte	0x04, 0x0f
        /*0026*/ 	.short	(.L_1307 - .L_1306)


	//   ....[0]....
	.align		4
.L_1306:
        /*0028*/ 	.word	index@(__assertfail)


	//----- nvinfo : EIATTR_ANNOTATIONS
	.align		4
.L_1307:
        /*002c*/ 	.byte	0x04, 0x55
        /*002e*/ 	.short	(.L_1309 - .L_1308)


	//   ....[0]....
.L_1308:
        /* <DEDUP_REMOVED lines=43> */


	//----- nvinfo : EIATTR_MERCURY_ISA_VERSION
	.align		4
.L_1309:
        /*02c8*/ 	.byte	0x03, 0x5f
        /*02ca*/ 	.short	0x0101


	//----- nvinfo : EIATTR_UNUSED_LOAD_BYTE_OFFSET
	.align		4
        /*02cc*/ 	.byte	0x04, 0x44
        /*02ce*/ 	.short	(.L_1311 - .L_1310)


	//   ....[0]....
.L_1310:
        /*02d0*/ 	.word	0x00000970
        /*02d4*/ 	.word	0x0000fff0


	//   ....[1]....
        /*02d8*/ 	.word	0x0000ac50
        /*02dc*/ 	.word	0x0000fff0


	//----- nvinfo : EIATTR_INT_WARP_WIDE_INSTR_OFFSETS
	.align		4
.L_1311:
        /*02e0*/ 	.byte	0x04, 0x31
        /*02e2*/ 	.short	(.L_1313 - .L_1312)


	//   ....[0]....
.L_1312:
        /*02e4*/ 	.word	0x000000c0


	//   ....[1]....
        /*02e8*/ 	.word	0x000000d0


	//   ....[2]....
        /*02ec*/ 	.word	0x00000170


	//   ....[3]....
        /*02f0*/ 	.word	0x0000ef90


	//   ....[4]....
        /*02f4*/ 	.word	0x0000f020


	//   ....[5]....
        /*02f8*/ 	.word	0x00011d50


	//   ....[6]....
        /*02fc*/ 	.word	0x00011de0


	//----- nvinfo : EIATTR_COOP_GROUP_MASK_REGIDS
	.align		4
.L_1313:
        /*0300*/ 	.byte	0x04, 0x29
        /*0302*/ 	.short	(.L_1315 - .L_1314)


	//   ....[0]....
.L_1314:
        /*0304*/ 	.word	0xffffffff


	//   ....[1]....
        /*0308*/ 	.word	0xffffffff


	//   ....[2]....
        /*030c*/ 	.word	0xffffffff


	//   ....[3]....
        /*0310*/ 	.word	0xffffffff


	//   ....[4]....
        /*0314*/ 	.word	0xffffffff


	//   ....[5]....
        /*0318*/ 	.word	0xffffffff


	//   ....[6]....
        /*031c*/ 	.word	0xffffffff


	//   ....[7]....
        /*0320*/ 	.word	0xffffffff


	//   ....[8]....
        /*0324*/ 	.word	0xffffffff


	//   ....[9]....
        /*0328*/ 	.word	0xffffffff


	//   ....[10]....
        /*032c*/ 	.word	0xffffffff


	//   ....[11]....
        /*0330*/ 	.word	0xffffffff


	//   ....[12]....
        /*0334*/ 	.word	0xffffffff


	//   ....[13]....
        /*0338*/ 	.word	0xffffffff


	//   ....[14]....
        /*033c*/ 	.word	0xffffffff


	//   ....[15]....
        /*0340*/ 	.word	0xffffffff


	//   ....[16]....
        /*0344*/ 	.word	0xffffffff


	//   ....[17]....
        /*0348*/ 	.word	0xffffffff


	//   ....[18]....
        /*034c*/ 	.word	0xffffffff


	//   ....[19]....
        /*0350*/ 	.word	0xffffffff


	//   ....[20]....
        /*0354*/ 	.word	0xffffffff


	//   ....[21]....
        /*0358*/ 	.word	0xffffffff


	//   ....[22]....
        /*035c*/ 	.word	0xffffffff


	//   ....[23]....
        /*0360*/ 	.word	0xffffffff


	//   ....[24]....
        /*0364*/ 	.word	0xffffffff


	//   ....[25]....
        /*0368*/ 	.word	0xffffffff


	//   ....[26]....
        /*036c*/ 	.word	0xffffffff


	//   ....[27]....
        /*0370*/ 	.word	0xffffffff


	//   ....[28]....
        /*0374*/ 	.word	0xffffffff


	//   ....[29]....
        /*0378*/ 	.word	0xffffffff


	//   ....[30]....
        /*037c*/ 	.word	0xffffffff


	//   ....[31]....
        /*0380*/ 	.word	0xffffffff


	//   ....[32]....
        /*0384*/ 	.word	0xffffffff


	//   ....[33]....
        /*0388*/ 	.word	0xffffffff


	//   ....[34]....
        /*038c*/ 	.word	0xffffffff


	//   ....[35]....
        /*0390*/ 	.word	0xffffffff


	//   ....[36]....
        /*0394*/ 	.word	0xffffffff


	//   ....[37]....
        /*0398*/ 	.word	0xffffffff


	//   ....[38]....
        /*039c*/ 	.word	0xffffffff


	//   ....[39]....
        /*03a0*/ 	.word	0xffffffff


	//   ....[40]....
        /*03a4*/ 	.word	0xffffffff


	//   ....[41]....
        /*03a8*/ 	.word	0xffffffff


	//   ....[42]....
        /*03ac*/ 	.word	0xffffffff


	//   ....[43]....
        /*03b0*/ 	.word	0xffffffff


	//   ....[44]....
        /*03b4*/ 	.word	0xffffffff


	//   ....[45]....
        /*03b8*/ 	.word	0xffffffff


	//   ....[46]....
        /*03bc*/ 	.word	0xffffffff


	//   ....[47]....
        /*03c0*/ 	.word	0xffffffff


	//   ....[48]....
        /*03c4*/ 	.word	0xffffffff


	//   ....[49]....
        /*03c8*/ 	.word	0xffffffff


	//   ....[50]....
        /*03cc*/ 	.word	0xffffffff


	//   ....[51]....
        /*03d0*/ 	.word	0xffffffff


	//   ....[52]....
        /*03d4*/ 	.word	0xffffffff


	//   ....[53]....
        /*03d8*/ 	.word	0xffffffff


	//   ....[54]....
        /*03dc*/ 	.word	0xffffffff


	//   ....[55]....
        /*03e0*/ 	.word	0xffffffff


	//   ....[56]....
        /*03e4*/ 	.word	0xffffffff


	//   ....[57]....
        /*03e8*/ 	.word	0xffffffff


	//   ....[58]....
        /*03ec*/ 	.word	0xffffffff


	//   ....[59]....
        /*03f0*/ 	.word	0xffffffff


	//   ....[60]....
        /*03f4*/ 	.word	0xffffffff


	//   ....[61]....
        /*03f8*/ 	.word	0xffffffff


	//   ....[62]....
        /*03fc*/ 	.word	0xffffffff


	//   ....[63]....
        /*0400*/ 	.word	0xffffffff


	//   ....[64]....
        /*0404*/ 	.word	0xffffffff


	//   ....[65]....
        /*0408*/ 	.word	0xffffffff


	//   ....[66]....
        /*040c*/ 	.word	0xffffffff


	//   ....[67]....
        /*0410*/ 	.word	0xffffffff


	//   ....[68]....
        /*0414*/ 	.word	0xffffffff


	//   ....[69]....
        /*0418*/ 	.word	0xffffffff


	//   ....[70]....
        /*041c*/ 	.word	0xffffffff


	//   ....[71]....
        /*0420*/ 	.word	0xffffffff


	//   ....[72]....
        /*0424*/ 	.word	0xffffffff


	//   ....[73]....
        /*0428*/ 	.word	0xffffffff


	//   ....[74]....
        /*042c*/ 	.word	0xffffffff


	//   ....[75]....
        /*0430*/ 	.word	0xffffffff


	//   ....[76]....
        /*0434*/ 	.word	0xffffffff


	//   ....[77]....
        /*0438*/ 	.word	0xffffffff


	//   ....[78]....
        /*043c*/ 	.word	0xffffffff


	//   ....[79]....
        /*0440*/ 	.word	0xffffffff


	//   ....[80]....
        /*0444*/ 	.word	0xffffffff


	//   ....[81]....
        /*0448*/ 	.word	0xffffffff


	//   ....[82]....
        /*044c*/ 	.word	0xffffffff


	//   ....[83]....
        /*0450*/ 	.word	0xffffffff


	//   ....[84]....
        /*0454*/ 	.word	0xffffffff


	//   ....[85]....
        /*0458*/ 	.word	0xffffffff


	//   ....[86]....
        /*045c*/ 	.word	0xffffffff


	//   ....[87]....
        /*0460*/ 	.word	0xffffffff


	//   ....[88]....
        /*0464*/ 	.word	0xffffffff


	//   ....[89]....
        /*0468*/ 	.word	0xffffffff


	//   ....[90]....
        /*046c*/ 	.word	0xffffffff


	//   ....[91]....
        /*0470*/ 	.word	0xffffffff


	//   ....[92]....
        /*0474*/ 	.word	0xffffffff


	//   ....[93]....
        /*0478*/ 	.word	0xffffffff


	//   ....[94]....
        /*047c*/ 	.word	0xffffffff


	//   ....[95]....
        /*0480*/ 	.word	0xffffffff


	//   ....[96]....
        /*0484*/ 	.word	0xffffffff


	//   ....[97]....
        /*0488*/ 	.word	0xffffffff


	//   ....[98]....
        /*048c*/ 	.word	0xffffffff


	//   ....[99]....
        /*0490*/ 	.word	0xffffffff


	//   ....[100]....
        /*0494*/ 	.word	0xffffffff


	//   ....[101]....
        /*0498*/ 	.word	0xffffffff


	//   ....[102]....
        /*049c*/ 	.word	0xffffffff


	//   ....[103]....
        /*04a0*/ 	.word	0xffffffff


	//   ....[104]....
        /*04a4*/ 	.word	0xffffffff


	//   ....[105]....
        /*04a8*/ 	.word	0xffffffff


	//   ....[106]....
        /*04ac*/ 	.word	0xffffffff


	//   ....[107]....
        /*04b0*/ 	.word	0xffffffff


	//   ....[108]....
        /*04b4*/ 	.word	0xffffffff


	//   ....[109]....
        /*04b8*/ 	.word	0xffffffff


	//   ....[110]....
        /*04bc*/ 	.word	0xffffffff


	//   ....[111]....
        /*04c0*/ 	.word	0xffffffff


	//   ....[112]....
        /*04c4*/ 	.word	0xffffffff


	//   ....[113]....
        /*04c8*/ 	.word	0xffffffff


	//   ....[114]....
        /*04cc*/ 	.word	0xffffffff


	//   ....[115]....
        /*04d0*/ 	.word	0xffffffff


	//   ....[116]....
        /*04d4*/ 	.word	0xffffffff


	//   ....[117]....
        /*04d8*/ 	.word	0xffffffff


	//   ....[118]....
        /*04dc*/ 	.word	0xffffffff


	//   ....[119]....
        /*04e0*/ 	.word	0xffffffff


	//   ....[120]....
        /*04e4*/ 	.word	0xffffffff


	//   ....[121]....
        /*04e8*/ 	.word	0xffffffff


	//   ....[122]....
        /*04ec*/ 	.word	0xffffffff


	//   ....[123]....
        /*04f0*/ 	.word	0xffffffff


	//   ....[124]....
        /*04f4*/ 	.word	0xffffffff


	//   ....[125]....
        /*04f8*/ 	.word	0xffffffff


	//   ....[126]....
        /*04fc*/ 	.word	0x0500000f


	//   ....[127]....
        /*0500*/ 	.word	0x0500000f


	//   ....[128]....
        /*0504*/ 	.word	0x0500000f


	//   ....[129]....
        /*0508*/ 	.word	0x0500000f


	//   ....[130]....
        /*050c*/ 	.word	0x0500000f


	//   ....[131]....
        /*0510*/ 	.word	0x0500000f


	//   ....[132]....
        /*0514*/ 	.word	0x0500000f


	//   ....[133]....
        /*0518*/ 	.word	0x0500000f


	//   ....[134]....
        /*051c*/ 	.word	0x0500000f


	//   ....[135]....
        /*0520*/ 	.word	0x0500000f


	//   ....[136]....
        /*0524*/ 	.word	0x0500000f


	//   ....[137]....
        /*0528*/ 	.word	0x0500000f


	//   ....[138]....
        /*052c*/ 	.word	0x0500000f


	//   ....[139]....
        /*0530*/ 	.word	0x0500000f


	//   ....[140]....
        /*0534*/ 	.word	0x0500000f


	//   ....[141]....
        /*0538*/ 	.word	0x0500000f


	//   ....[142]....
        /*053c*/ 	.word	0x0500000f


	//   ....[143]....
        /*0540*/ 	.word	0x0500000f


	//   ....[144]....
        /*0544*/ 	.word	0x0500000f


	//   ....[145]....
        /*0548*/ 	.word	0x0500000f


	//   ....[146]....
        /*054c*/ 	.word	0x0500000f


	//   ....[147]....
        /*0550*/ 	.word	0x0500000f


	//   ....[148]....
        /*0554*/ 	.word	0x0500000f


	//   ....[149]....
        /*0558*/ 	.word	0x0500000f


	//   ....[150]....
        /*055c*/ 	.word	0x0500000f


	//   ....[151]....
        /*0560*/ 	.word	0x0500000f


	//   ....[152]....
        /*0564*/ 	.word	0x0500000f


	//   ....[153]....
        /*0568*/ 	.word	0x0500000f


	//   ....[154]....
        /*056c*/ 	.word	0x0500000f


	//   ....[155]....
        /*0570*/ 	.word	0x0500000f


	//   ....[156]....
        /*0574*/ 	.word	0x0500000f


	//   ....[157]....
        /*0578*/ 	.word	0x0500000f


	//   ....[158]....
        /*057c*/ 	.word	0x0500000f


	//   ....[159]....
        /*0580*/ 	.word	0x0500000f


	//   ....[160]....
        /*0584*/ 	.word	0x0500000f


	//   ....[161]....
        /*0588*/ 	.word	0x0500000f


	//   ....[162]....
        /*058c*/ 	.word	0x0500000f


	//   ....[163]....
        /*0590*/ 	.word	0x0500000f


	//   ....[164]....
        /*0594*/ 	.word	0x0500000f


	//   ....[165]....
        /*0598*/ 	.word	0x0500000f


	//   ....[166]....
        /*059c*/ 	.word	0x0500000f


	//   ....[167]....
        /*05a0*/ 	.word	0x0500000f


	//   ....[168]....
        /*05a4*/ 	.word	0x0500000f


	//   ....[169]....
        /*05a8*/ 	.word	0x0500000f


	//   ....[170]....
        /*05ac*/ 	.word	0x0500000f


	//   ....[171]....
        /*05b0*/ 	.word	0x0500000f


	//   ....[172]....
        /*05b4*/ 	.word	0x0500000f


	//   ....[173]....
        /*05b8*/ 	.word	0x0500000f


	//   ....[174]....
        /*05bc*/ 	.word	0x0500000f


	//   ....[175]....
        /*05c0*/ 	.word	0x0500000f


	//   ....[176]....
        /*05c4*/ 	.word	0x0500000f


	//   ....[177]....
        /*05c8*/ 	.word	0x0500000f


	//   ....[178]....
        /*05cc*/ 	.word	0x0500000f


	//   ....[179]....
        /*05d0*/ 	.word	0x0500000f


	//   ....[180]....
        /*05d4*/ 	.word	0x0500000f


	//   ....[181]....
        /*05d8*/ 	.word	0x0500000f


	//   ....[182]....
        /*05dc*/ 	.word	0x0500000f


	//   ....[183]....
        /*05e0*/ 	.word	0x0500000f


	//   ....[184]....
        /*05e4*/ 	.word	0x0500000f


	//   ....[185]....
        /*05e8*/ 	.word	0x0500000f


	//   ....[186]....
        /*05ec*/ 	.word	0x0500000f


	//   ....[187]....
        /*05f0*/ 	.word	0x0500000f


	//   ....[188]....
        /*05f4*/ 	.word	0x0500000f


	//   ....[189]....
        /*05f8*/ 	.word	0x0500000f


	//----- nvinfo : EIATTR_COOP_GROUP_INSTR_OFFSETS
	.align		4
.L_1315:
        /*05fc*/ 	.byte	0x04, 0x28
        /*05fe*/ 	.short	(.L_1317 - .L_1316)


	//   ....[0]....
.L_1316:
        /*0600*/ 	.word	0x00000080


	//   ....[1]....
        /*0604*/ 	.word	0x000000b0


	//   ....[2]....
        /*0608*/ 	.word	0x000002d0


	//   ....[3]....
        /*060c*/ 	.word	0x00000430


	//   ....[4]....
        /*0610*/ 	.word	0x00000550


	//   ....[5]....
        /*0614*/ 	.word	0x000006b0


	//   ....[6]....
        /*0618*/ 	.word	0x000019b0


	//   ....[7]....
        /*061c*/ 	.word	0x00002400


	//   ....[8]....
        /*0620*/ 	.word	0x00002450


	//   ....[9]....
        /*0624*/ 	.word	0x00002d30


	//   ....[10]....
        /*0628*/ 	.word	0x00002df0


	//   ....[11]....
        /*062c*/ 	.word	0x00003850


	//   ....[12]....
        /*0630*/ 	.word	0x000038a0


	//   ....[13]....
        /*0634*/ 	.word	0x000046b0


	//   ....[14]....
        /*0638*/ 	.word	0x00005420


	//   ....[15]....
        /*063c*/ 	.word	0x000054b0


	//   ....[16]....
        /*0640*/ 	.word	0x00005d20


	//   ....[17]....
        /*0644*/ 	.word	0x00005e50


	//   ....[18]....
        /*0648*/ 	.word	0x00006870


	//   ....[19]....
        /*064c*/ 	.word	0x000068d0


	//   ....[20]....
        /*0650*/ 	.word	0x000078f0


	//   ....[21]....
        /*0654*/ 	.word	0x00008a60


	//   ....[22]....
        /*0658*/ 	.word	0x00008ac0


	//   ....[23]....
        /*065c*/ 	.word	0x00008e90


	//   ....[24]....
        /*0660*/ 	.word	0x00008eb0


	//   ....[25]....
        /*0664*/ 	.word	0x0000a1f0


	//   ....[26]....
        /*0668*/ 	.word	0x0000a2f0


	//   ....[27]....
        /*066c*/ 	.word	0x0000a340


	//   ....[28]....
        /*0670*/ 	.word	0x0000a400


	//   ....[29]....
        /*0674*/ 	.word	0x0000a430


	//   ....[30]....
        /*0678*/ 	.word	0x0000b5b0


	//   ....[31]....
        /*067c*/ 	.word	0x0000b5c0


	//   ....[32]....
        /*0680*/ 	.word	0x0000b5d0


	//   ....[33]....
        /*0684*/ 	.word	0x0000b610


	//   ....[34]....
        /*0688*/ 	.word	0x0000bcd0


	//   ....[35]....
        /*068c*/ 	.word	0x0000bd00


	//   ....[36]....
        /*0690*/ 	.word	0x0000be20


	//   ....[37]....
        /*0694*/ 	.word	0x0000be40


	//   ....[38]....
        /*0698*/ 	.word	0x0000c310


	//   ....[39]....
        /*069c*/ 	.word	0x0000c350


	//   ....[40]....
        /*06a0*/ 	.word	0x0000c6e0


	//   ....[41]....
        /*06a4*/ 	.word	0x0000c6f0


	//   ....[42]....
        /*06a8*/ 	.word	0x0000d290


	//   ....[43]....
        /*06ac*/ 	.word	0x0000d2a0


	//   ....[44]....
        /*06b0*/ 	.word	0x0000d3a0


	//   ....[45]....
        /*06b4*/ 	.word	0x0000d3c0


	//   ....[46]....
        /*06b8*/ 	.word	0x0000d540


	//   ....[47]....
        /*06bc*/ 	.word	0x0000d760


	//   ....[48]....
        /*06c0*/ 	.word	0x0000d790


	//   ....[49]....
        /*06c4*/ 	.word	0x0000d7c0


	//   ....[50]....
        /*06c8*/ 	.word	0x0000d7f0


	//   ....[51]....
        /*06cc*/ 	.word	0x0000d820


	//   ....[52]....
        /*06d0*/ 	.word	0x0000d850


	//   ....[53]....
        /*06d4*/ 	.word	0x0000d9c0


	//   ....[54]....
        /*06d8*/ 	.word	0x0000d9f0


	//   ....[55]....
        /*06dc*/ 	.word	0x0000da20


	//   ....[56]....
        /*06e0*/ 	.word	0x0000da50


	//   ....[57]....
        /*06e4*/ 	.word	0x0000da80


	//   ....[58]....
        /*06e8*/ 	.word	0x0000dab0


	//   ....[59]....
        /*06ec*/ 	.word	0x0000db40


	//   ....[60]....
        /*06f0*/ 	.word	0x0000db70


	//   ....[61]....
        /*06f4*/ 	.word	0x0000db80


	//   ....[62]....
        /*06f8*/ 	.word	0x0000dbc0


	//   ....[63]....
        /*06fc*/ 	.word	0x0000fc60


	//   ....[64]....
        /*0700*/ 	.word	0x0000fc80


	//   ....[65]....
        /*0704*/ 	.word	0x0000fd30


	//   ....[66]....
        /*0708*/ 	.word	0x0000fd50


	//   ....[67]....
        /*070c*/ 	.word	0x0000fdf0


	//   ....[68]....
        /*0710*/ 	.word	0x0000fe10


	//   ....[69]....
        /*0714*/ 	.word	0x0000fe20


	//   ....[70]....
        /*0718*/ 	.word	0x0000fe30


	//   ....[71]....
        /*071c*/ 	.word	0x000107c0


	//   ....[72]....
        /*0720*/ 	.word	0x000107d0


	//   ....[73]....
        /*0724*/ 	.word	0x00010830


	//   ....[74]....
        /*0728*/ 	.word	0x00010870


	//   ....[75]....
        /*072c*/ 	.word	0x000108d0


	//   ....[76]....
        /*0730*/ 	.word	0x00010910


	//   ....[77]....
        /*0734*/ 	.word	0x00010920


	//   ....[78]....
        /*0738*/ 	.word	0x00010940


	//   ....[79]....
        /*073c*/ 	.word	0x00010a10


	//   ....[80]....
        /*0740*/ 	.word	0x00010a50


	//   ....[81]....
        /*0744*/ 	.word	0x00010a60


	//   ....[82]....
        /*0748*/ 	.word	0x00010a80


	//   ....[83]....
        /*074c*/ 	.word	0x00011320


	//   ....[84]....
        /*0750*/ 	.word	0x00011330


	//   ....[85]....
        /*0754*/ 	.word	0x00011390


	//   ....[86]....
        /*0758*/ 	.word	0x000113e0


	//   ....[87]....
        /*075c*/ 	.word	0x000113f0


	//   ....[88]....
        /*0760*/ 	.word	0x00011450


	//   ....[89]....
        /*0764*/ 	.word	0x00011480


	//   ....[90]....
        /*0768*/ 	.word	0x000114c0


	//   ....[91]....
        /*076c*/ 	.word	0x000117b0


	//   ....[92]....
        /*0770*/ 	.word	0x000117d0


	//   ....[93]....
        /*0774*/ 	.word	0x00011870


	//   ....[94]....
        /*0778*/ 	.word	0x00011880


	//   ....[95]....
        /*077c*/ 	.word	0x00011910


	//   ....[96]....
        /*0780*/ 	.word	0x00011920


	//   ....[97]....
        /*0784*/ 	.word	0x00011930


	//   ....[98]....
        /*0788*/ 	.word	0x000119c0


	//   ....[99]....
        /*078c*/ 	.word	0x00011fd0


	//   ....[100]....
        /*0790*/ 	.word	0x00011fe0


	//   ....[101]....
        /*0794*/ 	.word	0x00012070


	//   ....[102]....
        /*0798*/ 	.word	0x00012110


	//   ....[103]....
        /*079c*/ 	.word	0x00012130


	//   ....[104]....
        /*07a0*/ 	.word	0x000121b0


	//   ....[105]....
        /*07a4*/ 	.word	0x000121d0


	//   ....[106]....
        /*07a8*/ 	.word	0x000121e0


	//   ....[107]....
        /*07ac*/ 	.word	0x00012620


	//   ....[108]....
        /*07b0*/ 	.word	0x00012650


	//   ....[109]....
        /*07b4*/ 	.word	0x000126b0


	//   ....[110]....
        /*07b8*/ 	.word	0x000126e0


	//   ....[111]....
        /*07bc*/ 	.word	0x00012710


	//   ....[112]....
        /*07c0*/ 	.word	0x00012740


	//   ....[113]....
        /*07c4*/ 	.word	0x00012770


	//   ....[114]....
        /*07c8*/ 	.word	0x000127a0


	//   ....[115]....
        /*07cc*/ 	.word	0x00012940


	//   ....[116]....
        /*07d0*/ 	.word	0x00012970


	//   ....[117]....
        /*07d4*/ 	.word	0x000129a0


	//   ....[118]....
        /*07d8*/ 	.word	0x000129d0


	//   ....[119]....
        /*07dc*/ 	.word	0x00012a00


	//   ....[120]....
        /*07e0*/ 	.word	0x00012a30


	//   ....[121]....
        /*07e4*/ 	.word	0x00012af0


	//   ....[122]....
        /*07e8*/ 	.word	0x00012b10


	//   ....[123]....
        /*07ec*/ 	.word	0x00012b30


	//   ....[124]....
        /*07f0*/ 	.word	0x00012b90


	//   ....[125]....
        /*07f4*/ 	.word	0x000135c0


	//   ....[126]....
        /*07f8*/ 	.word	0x00013b60


	//   ....[127]....
        /*07fc*/ 	.word	0x00013c50


	//   ....[128]....
        /*0800*/ 	.word	0x00013cf0


	//   ....[129]....
        /*0804*/ 	.word	0x00013d50


	//   ....[130]....
        /*0808*/ 	.word	0x00013e60


	//   ....[131]....
        /*080c*/ 	.word	0x00013ed0


	//   ....[132]....
        /*0810*/ 	.word	0x00013fe0


	//   ....[133]....
        /*0814*/ 	.word	0x00014050


	//   ....[134]....
        /*0818*/ 	.word	0x000140f0


	//   ....[135]....
        /*081c*/ 	.word	0x00014210


	//   ....[136]....
        /*0820*/ 	.word	0x00014270


	//   ....[137]....
        /*0824*/ 	.word	0x000142d0


	//   ....[138]....
        /*0828*/ 	.word	0x000143e0


	//   ....[139]....
        /*082c*/ 	.word	0x00014440


	//   ....[140]....
        /*0830*/ 	.word	0x00014540


	//   ....[141]....
        /*0834*/ 	.word	0x000145a0


	//   ....[142]....
        /*0838*/ 	.word	0x000146a0


	//   ....[143]....
        /*083c*/ 	.word	0x00014700


	//   ....[144]....
        /*0840*/ 	.word	0x00014800


	//   ....[145]....
        /*0844*/ 	.word	0x00014860


	//   ....[146]....
        /*0848*/ 	.word	0x00014940


	//   ....[147]....
        /*084c*/ 	.word	0x00014a80


	//   ....[148]....
        /*0850*/ 	.word	0x00014b50


	//   ....[149]....
        /*0854*/ 	.word	0x00014bc0


	//   ....[150]....
        /*0858*/ 	.word	0x00014cf0


	//   ....[151]....
        /*085c*/ 	.word	0x00014d50


	//   ....[152]....
        /*0860*/ 	.word	0x00014e20


	//   ....[153]....
        /*0864*/ 	.word	0x00014f10


	//   ....[154]....
        /*0868*/ 	.word	0x00014fa0


	//   ....[155]....
        /*086c*/ 	.word	0x00015090


	//   ....[156]....
        /*0870*/ 	.word	0x00015130


	//   ....[157]....
        /*0874*/ 	.word	0x00015190


	//   ....[158]....
        /*0878*/ 	.word	0x00015290


	//   ....[159]....
        /*087c*/ 	.word	0x000152f0


	//   ....[160]....
        /*0880*/ 	.word	0x000153f0


	//   ....[161]....
        /*0884*/ 	.word	0x00015450


	//   ....[162]....
        /*0888*/ 	.word	0x00015520


	//   ....[163]....
        /*088c*/ 	.word	0x00015670


	//   ....[164]....
        /*0890*/ 	.word	0x00015720


	//   ....[165]....
        /*0894*/ 	.word	0x00015830


	//   ....[166]....
        /*0898*/ 	.word	0x00015910


	//   ....[167]....
        /*089c*/ 	.word	0x00015970


	//   ....[168]....
        /*08a0*/ 	.word	0x00015a60


	//   ....[169]....
        /*08a4*/ 	.word	0x00015ac0


	//   ....[170]....
        /*08a8*/ 	.word	0x00015ba0


	//   ....[171]....
        /*08ac*/ 	.word	0x00015c30


	//   ....[172]....
        /*08b0*/ 	.word	0x00015cd0


	//   ....[173]....
        /*08b4*/ 	.word	0x00015e40


	//   ....[174]....
        /*08b8*/ 	.word	0x00015eb0


	//   ....[175]....
        /*08bc*/ 	.word	0x00015f20


	//   ....[176]....
        /*08c0*/ 	.word	0x00015f90


	//   ....[177]....
        /*08c4*/ 	.word	0x00016000


	//   ....[178]....
        /*08c8*/ 	.word	0x00016080


	//   ....[179]....
        /*08cc*/ 	.word	0x00016100


	//   ....[180]....
        /*08d0*/ 	.word	0x00016190


	//   ....[181]....
        /*08d4*/ 	.word	0x00016200


	//   ....[182]....
        /*08d8*/ 	.word	0x00016270


	//   ....[183]....
        /*08dc*/ 	.word	0x000162e0


	//   ....[184]....
        /*08e0*/ 	.word	0x00016360


	//   ....[185]....
        /*08e4*/ 	.word	0x000163d0


	//   ....[186]....
        /*08e8*/ 	.word	0x00016480


	//   ....[187]....
        /*08ec*/ 	.word	0x000164d0


	//   ....[188]....
        /*08f0*/ 	.word	0x00016560


	//   ....[189]....
        /*08f4*/ 	.word	0x00016690


	//----- nvinfo : EIATTR_REG_RECONFIG
	.align		4
.L_1317:
        /*08f8*/ 	.byte	0x01, 0x54
	.zero		2


	//----- nvinfo : EIATTR_SYSCALL_OFFSETS
	.align		4
        /*08fc*/ 	.byte	0x04, 0x46
        /*08fe*/ 	.short	(.L_1319 - .L_1318)


	//   ....[0]....
.L_1318:
        /*0900*/ 	.word	0x00001b70


	//   ....[1]....
        /*0904*/ 	.word	0x0000f180


	//   ....[2]....
        /*0908*/ 	.word	0x0000f2d0


	//   ....[3]....
        /*090c*/ 	.word	0x0000f3c0


	//   ....[4]....
        /*0910*/ 	.word	0x00010260


	//----- nvinfo : EIATTR_MBARRIER_INSTR_OFFSETS
	.align		4
.L_1319:
        /*0914*/ 	.byte	0x04, 0x39
        /*0916*/ 	.short	(.L_1321 - .L_1320)


	//   ....[0]....
.L_1320:
        /*0918*/ 	.word	0x00000180
        /*091c*/ 	.word	0x000000ff
        /*0920*/ 	.word	0x0002d800
        /*0924*/ 	.short	0x0100
        /*0926*/ 	.byte	0x08
	.zero		1


	//   ....[1]....
        /*0928*/ 	.word	0x00000190
        /*092c*/ 	.word	0x000000ff
        /*0930*/ 	.word	0x0002d820
        /*0934*/ 	.short	0x0100
        /*0936*/ 	.byte	0x08
	.zero		1


	//   ....[2]....
        /*0938*/ 	.word	0x00000280
        /*093c*/ 	.word	0x000000ff
        /*0940*/ 	.word	0x0002d830
        /*0944*/ 	.short	0x0100
        /*0946*/ 	.byte	0x08
	.zero		1


	//   ....[3]....
        /*0948*/ 	.word	0x00000290
        /*094c*/ 	.word	0x000000ff
        /*0950*/ 	.word	0x0002d840
        /*0954*/ 	.short	0x0100
        /*0956*/ 	.byte	0x08
	.zero		1


	//   ....[4]....
        /*0958*/ 	.word	0x000002a0
        /*095c*/ 	.word	0x000000ff
        /*0960*/ 	.word	0x0002d838
        /*0964*/ 	.short	0x0100
        /*0966*/ 	.byte	0x08
	.zero		1


	//   ....[5]....
        /*0968*/ 	.word	0x000002b0
        /*096c*/ 	.word	0x000000ff
        /*0970*/ 	.word	0x0002d848
        /*0974*/ 	.short	0x0100
        /*0976*/ 	.byte	0x08
	.zero		1


	//   ....[6]....
        /*0978*/ 	.word	0x000003e0
        /*097c*/ 	.word	0x000000ff
        /*0980*/ 	.word	0x0002d850
        /*0984*/ 	.short	0x0100
        /*0986*/ 	.byte	0x08
	.zero		1


	//   ....[7]....
        /*0988*/ 	.word	0x000003f0
        /*098c*/ 	.word	0x000000ff
        /*0990*/ 	.word	0x0002d860
        /*0994*/ 	.short	0x0100
        /*0996*/ 	.byte	0x08
	.zero		1


	//   ....[8]....
        /*0998*/ 	.word	0x00000400
        /*099c*/ 	.word	0x000000ff
        /*09a0*/ 	.word	0x0002d858
        /*09a4*/ 	.short	0x0100
        /*09a6*/ 	.byte	0x08
	.zero		1


	//   ....[9]....
        /*09a8*/ 	.word	0x00000410
        /*09ac*/ 	.word	0x000000ff
        /*09b0*/ 	.word	0x0002d868
        /*09b4*/ 	.short	0x0100
        /*09b6*/ 	.byte	0x08
	.zero		1


	//   ....[10]....
        /*09b8*/ 	.word	0x00000500
        /*09bc*/ 	.word	0x000000ff
        /*09c0*/ 	.word	0x0002d870
        /*09c4*/ 	.short	0x0100
        /*09c6*/ 	.byte	0x06
	.zero		1


	//   ....[11]....
        /*09c8*/ 	.word	0x00000510
        /*09cc*/ 	.word	0x000000ff
        /*09d0*/ 	.word	0x0002d880
        /*09d4*/ 	.short	0x0100
        /*09d6*/ 	.byte	0x06
	.zero		1


	//   ....[12]....
        /*09d8*/ 	.word	0x00000520
        /*09dc*/ 	.word	0x000000ff
        /*09e0*/ 	.word	0x0002d878
        /*09e4*/ 	.short	0x0100
        /*09e6*/ 	.byte	0x06
	.zero		1


	//   ....[13]....
        /*09e8*/ 	.word	0x00000530
        /*09ec*/ 	.word	0x000000ff
        /*09f0*/ 	.word	0x0002d888
        /*09f4*/ 	.short	0x0100
        /*09f6*/ 	.byte	0x06
	.zero		1


	//   ....[14]....
        /*09f8*/ 	.word	0x00000660
        /*09fc*/ 	.word	0x000000ff
        /*0a00*/ 	.word	0x0002d890
        /*0a04*/ 	.short	0x0100
        /*0a06*/ 	.byte	0x08
	.zero		1


	//   ....[15]....
        /*0a08*/ 	.word	0x00000670
        /*0a0c*/ 	.word	0x000000ff
        /*0a10*/ 	.word	0x0002d8a0
        /*0a14*/ 	.short	0x0100
        /*0a16*/ 	.byte	0x08
	.zero		1


	//   ....[16]....
        /*0a18*/ 	.word	0x00000680
        /*0a1c*/ 	.word	0x000000ff
        /*0a20*/ 	.word	0x0002d898
        /*0a24*/ 	.short	0x0100
        /*0a26*/ 	.byte	0x08
	.zero		1


	//   ....[17]....
        /*0a28*/ 	.word	0x00000690
        /*0a2c*/ 	.word	0x000000ff
        /*0a30*/ 	.word	0x0002d8a8
        /*0a34*/ 	.short	0x0100
        /*0a36*/ 	.byte	0x08
	.zero		1


	//   ....[18]....
        /*0a38*/ 	.word	0x000007c0
        /*0a3c*/ 	.word	0x000000ff
        /*0a40*/ 	.word	0x0002d8b0
        /*0a44*/ 	.short	0x0100
        /*0a46*/ 	.byte	0x08
	.zero		1


	//   ....[19]....
        /*0a48*/ 	.word	0x000007d0
        /*0a4c*/ 	.word	0x000000ff
        /*0a50*/ 	.word	0x0002d8c0
        /*0a54*/ 	.short	0x0100
        /*0a56*/ 	.byte	0x08
	.zero		1


	//   ....[20]....
        /*0a58*/ 	.word	0x000007e0
        /*0a5c*/ 	.word	0x000000ff
        /*0a60*/ 	.word	0x0002d8b8
        /*0a64*/ 	.short	0x0100
        /*0a66*/ 	.byte	0x08
	.zero		1


	//   ....[21]....
        /*0a68*/ 	.word	0x000007f0
        /*0a6c*/ 	.word	0x000000ff
        /*0a70*/ 	.word	0x0002d8c8
        /*0a74*/ 	.short	0x0100
        /*0a76*/ 	.byte	0x08
	.zero		1


	//   ....[22]....
        /*0a78*/ 	.word	0x00001be0
        /*0a7c*/ 	.word	0x000000ff
        /*0a80*/ 	.word	0x0002d800
        /*0a84*/ 	.short	0x010a
        /*0a86*/ 	.byte	0x29
	.zero		1


	//   ....[23]....
        /*0a88*/ 	.word	0x00001c50
        /*0a8c*/ 	.word	0x00000000
        /*0a90*/ 	.word	0x0002d830
        /*0a94*/ 	.short	0x010a
        /*0a96*/ 	.byte	0x3f
	.zero		1


	//   ....[24]....
        /*0a98*/ 	.word	0x00001c90
        /*0a9c*/ 	.word	0x00000000
        /*0aa0*/ 	.word	0x0002d830
        /*0aa4*/ 	.short	0x010a
        /*0aa6*/ 	.byte	0x3f
	.zero		1


	//   ....[25]....
        /*0aa8*/ 	.word	0x000030b0
        /*0aac*/ 	.word	0x000000ff
        /*0ab0*/ 	.word	0x00000000
        /*0ab4*/ 	.short	0x0101
        /*0ab6*/ 	.byte	0x05
	.zero		1


	//   ....[26]....
        /*0ab8*/ 	.word	0x000047f0
        /*0abc*/ 	.word	0x000000ff
        /*0ac0*/ 	.word	0x0002d830
        /*0ac4*/ 	.short	0x010a
        /*0ac6*/ 	.byte	0x07
	.zero		1


	//   ....[27]....
        /*0ac8*/ 	.word	0x00004830
        /*0acc*/ 	.word	0x000000ff
        /*0ad0*/ 	.word	0x0002d830
        /*0ad4*/ 	.short	0x010a
        /*0ad6*/ 	.byte	0x07
	.zero		1


	//   ....[28]....
        /*0ad8*/ 	.word	0x00004af0
        /*0adc*/ 	.word	0x000000ff
        /*0ae0*/ 	.word	0x0002d850
        /*0ae4*/ 	.short	0x010a
        /*0ae6*/ 	.byte	0x07
	.zero		1


	//   ....[29]....
        /*0ae8*/ 	.word	0x00004b30
        /*0aec*/ 	.word	0x000000ff
        /*0af0*/ 	.word	0x0002d850
        /*0af4*/ 	.short	0x010a
        /*0af6*/ 	.byte	0x07
	.zero		1


	//   ....[30]....
        /*0af8*/ 	.word	0x00005500
        /*0afc*/ 	.word	0x000000ff
        /*0b00*/ 	.word	0x00000000
        /*0b04*/ 	.short	0x0101
        /*0b06*/ 	.byte	0x07
	.zero		1


	//   ....[31]....
        /*0b08*/ 	.word	0x00007390
        /*0b0c*/ 	.word	0x000000ff
        /*0b10*/ 	.word	0x00000000
        /*0b14*/ 	.short	0x0101
        /*0b16*/ 	.byte	0x06
	.zero		1


	//   ....[32]....
        /*0b18*/ 	.word	0x00007a40
        /*0b1c*/ 	.word	0x000000ff
        /*0b20*/ 	.word	0x0002d830
        /*0b24*/ 	.short	0x010a
        /*0b26*/ 	.byte	0x07
	.zero		1


	//   ....[33]....
        /*0b28*/ 	.word	0x00007a80
        /*0b2c*/ 	.word	0x000000ff
        /*0b30*/ 	.word	0x0002d830
        /*0b34*/ 	.short	0x010a
        /*0b36*/ 	.byte	0x07
	.zero		1


	//   ....[34]....
        /*0b38*/ 	.word	0x00007d40
        /*0b3c*/ 	.word	0x000000ff
        /*0b40*/ 	.word	0x0002d850
        /*0b44*/ 	.short	0x010a
        /*0b46*/ 	.byte	0x07
	.zero		1


	//   ....[35]....
        /*0b48*/ 	.word	0x00007d80
        /*0b4c*/ 	.word	0x000000ff
        /*0b50*/ 	.word	0x0002d850
        /*0b54*/ 	.short	0x010a
        /*0b56*/ 	.byte	0x07
	.zero		1


	//   ....[36]....
        /*0b58*/ 	.word	0x00008790
        /*0b5c*/ 	.word	0x000000ff
        /*0b60*/ 	.word	0x00000000
        /*0b64*/ 	.short	0x0101
        /*0b66*/ 	.byte	0x07
	.zero		1


	//   ....[37]....
        /*0b68*/ 	.word	0x00009c90
        /*0b6c*/ 	.word	0x000000ff
        /*0b70*/ 	.word	0x00000000
        /*0b74*/ 	.short	0x0101
        /*0b76*/ 	.byte	0x06
	.zero		1


	//   ....[38]....
        /*0b78*/ 	.word	0x0000a260
        /*0b7c*/ 	.word	0x000000ff
        /*0b80*/ 	.word	0x0002d850
        /*0b84*/ 	.short	0x010a
        /*0b86*/ 	.byte	0x04
	.zero		1


	//   ....[39]....
        /*0b88*/ 	.word	0x0000a2a0
        /*0b8c*/ 	.word	0x000000ff
        /*0b90*/ 	.word	0x0002d850
        /*0b94*/ 	.short	0x010a
        /*0b96*/ 	.byte	0x04
	.zero		1


	//   ....[40]....
        /*0b98*/ 	.word	0x0000a920
        /*0b9c*/ 	.word	0x000000ff
        /*0ba0*/ 	.word	0x00000000
        /*0ba4*/ 	.short	0x0101
        /*0ba6*/ 	.byte	0x04
	.zero		1


	//   ....[41]....
        /*0ba8*/ 	.word	0x0000bcf0
        /*0bac*/ 	.word	0x000000ff
        /*0bb0*/ 	.word	0x00000000
        /*0bb4*/ 	.short	0x0101
        /*0bb6*/ 	.byte	0x04
	.zero		1


	//   ....[42]....
        /*0bb8*/ 	.word	0x0000c250
        /*0bbc*/ 	.word	0x000000ff
        /*0bc0*/ 	.word	0x00000000
        /*0bc4*/ 	.short	0x0101
        /*0bc6*/ 	.byte	0x04
	.zero		1


	//   ....[43]....
        /*0bc8*/ 	.word	0x0000f9e0
        /*0bcc*/ 	.word	0x00000002
        /*0bd0*/ 	.word	0x0002d840
        /*0bd4*/ 	.short	0x010a
        /*0bd6*/ 	.byte	0x3f
	.zero		1


	//   ....[44]....
        /*0bd8*/ 	.word	0x0000ff70
        /*0bdc*/ 	.word	0x00000002
        /*0be0*/ 	.word	0x0002d830
        /*0be4*/ 	.short	0x0107
        /*0be6*/ 	.byte	0x3f
	.zero		1


	//   ....[45]....
        /*0be8*/ 	.word	0x00010040
        /*0bec*/ 	.word	0x00000002
        /*0bf0*/ 	.word	0x0002d830
        /*0bf4*/ 	.short	0x0101
        /*0bf6*/ 	.byte	0x3f
	.zero		1


	//   ....[46]....
        /*0bf8*/ 	.word	0x00010bc0
        /*0bfc*/ 	.word	0x00000016
        /*0c00*/ 	.word	0x0002d800
        /*0c04*/ 	.short	0x0107
        /*0c06*/ 	.byte	0x3f
	.zero		1


	//   ....[47]....
        /*0c08*/ 	.word	0x00010cb0
        /*0c0c*/ 	.word	0x00000016
        /*0c10*/ 	.word	0x0002d800
        /*0c14*/ 	.short	0x0101
        /*0c16*/ 	.byte	0x3f
	.zero		1


	//   ....[48]....
        /*0c18*/ 	.word	0x00010cd0
        /*0c1c*/ 	.word	0x00000016
        /*0c20*/ 	.word	0x0002d820
        /*0c24*/ 	.short	0x010a
        /*0c26*/ 	.byte	0x3f
	.zero		1


	//   ....[49]....
        /*0c28*/ 	.word	0x000110f0
        /*0c2c*/ 	.word	0x00000005
        /*0c30*/ 	.word	0x0002d840
        /*0c34*/ 	.short	0x010a
        /*0c36*/ 	.byte	0x3f
	.zero		1


	//   ....[50]....
        /*0c38*/ 	.word	0x00011580
        /*0c3c*/ 	.word	0x00000005
        /*0c40*/ 	.word	0x0002d830
        /*0c44*/ 	.short	0x0107
        /*0c46*/ 	.byte	0x3f
	.zero		1


	//   ....[51]....
        /*0c48*/ 	.word	0x00011640
        /*0c4c*/ 	.word	0x00000005
        /*0c50*/ 	.word	0x0002d830
        /*0c54*/ 	.short	0x0101
        /*0c56*/ 	.byte	0x3f
	.zero		1


	//   ....[52]....
        /*0c58*/ 	.word	0x000116a0
        /*0c5c*/ 	.word	0x00000006
        /*0c60*/ 	.word	0x0002d860
        /*0c64*/ 	.short	0x010a
        /*0c66*/ 	.byte	0x3f
	.zero		1


	//   ....[53]....
        /*0c68*/ 	.word	0x00011b80
        /*0c6c*/ 	.word	0x00000006
        /*0c70*/ 	.word	0x0002d850
        /*0c74*/ 	.short	0x0107
        /*0c76*/ 	.byte	0x3f
	.zero		1


	//   ....[54]....
        /*0c78*/ 	.word	0x00011c70
        /*0c7c*/ 	.word	0x00000006
        /*0c80*/ 	.word	0x0002d850
        /*0c84*/ 	.short	0x0101
        /*0c86*/ 	.byte	0x3f
	.zero		1


	//   ....[55]....
        /*0c88*/ 	.word	0x00011e90
        /*0c8c*/ 	.word	0x00000000
        /*0c90*/ 	.word	0x0002d860
        /*0c94*/ 	.short	0x010a
        /*0c96*/ 	.byte	0x3f
	.zero		1


	//   ....[56]....
        /*0c98*/ 	.word	0x00012310
        /*0c9c*/ 	.word	0x00000000
        /*0ca0*/ 	.word	0x0002d850
        /*0ca4*/ 	.short	0x0107
        /*0ca6*/ 	.byte	0x3f
	.zero		1


	//   ....[57]....
        /*0ca8*/ 	.word	0x000123d0
        /*0cac*/ 	.word	0x00000000
        /*0cb0*/ 	.word	0x0002d850
        /*0cb4*/ 	.short	0x0101
        /*0cb6*/ 	.byte	0x3f
	.zero		1


	//   ....[58]....
        /*0cb8*/ 	.word	0x00013540
        /*0cbc*/ 	.word	0x00000007
        /*0cc0*/ 	.word	0x0002d820
        /*0cc4*/ 	.short	0x010a
        /*0cc6*/ 	.byte	0x3f
	.zero		1


	//   ....[59]....
        /*0cc8*/ 	.word	0x000136c0
        /*0ccc*/ 	.word	0x00000005
        /*0cd0*/ 	.word	0x0002d840
        /*0cd4*/ 	.short	0x010a
        /*0cd6*/ 	.byte	0x3f
	.zero		1


	//   ....[60]....
        /*0cd8*/ 	.word	0x00013760
        /*0cdc*/ 	.word	0x00000003
        /*0ce0*/ 	.word	0x0002d840
        /*0ce4*/ 	.short	0x010a
        /*0ce6*/ 	.byte	0x3f
	.zero		1


	//   ....[61]....
        /*0ce8*/ 	.word	0x000137a0
        /*0cec*/ 	.word	0x00000005
        /*0cf0*/ 	.word	0x0002d860
        /*0cf4*/ 	.short	0x010a
        /*0cf6*/ 	.byte	0x3f
	.zero		1


	//   ....[62]....
        /*0cf8*/ 	.word	0x000137e0
        /*0cfc*/ 	.word	0x00000003
        /*0d00*/ 	.word	0x0002d860
        /*0d04*/ 	.short	0x010a
        /*0d06*/ 	.byte	0x3f
	.zero		1


	//   ....[63]....
        /*0d08*/ 	.word	0x00013850
        /*0d0c*/ 	.word	0x00000003
        /*0d10*/ 	.word	0x0002d800
        /*0d14*/ 	.short	0x010a
        /*0d16*/ 	.byte	0x3f
	.zero		1


	//   ....[64]....
        /*0d18*/ 	.word	0x000138a0
        /*0d1c*/ 	.word	0x00000000
        /*0d20*/ 	.word	0x0002d830
        /*0d24*/ 	.short	0x010a
        /*0d26*/ 	.byte	0x3f
	.zero		1


	//   ....[65]....
        /*0d28*/ 	.word	0x00013900
        /*0d2c*/ 	.word	0x00000007
        /*0d30*/ 	.word	0x0002d830
        /*0d34*/ 	.short	0x010a
        /*0d36*/ 	.byte	0x3f
	.zero		1


	//   ....[66]....
        /*0d38*/ 	.word	0x00013960
        /*0d3c*/ 	.word	0x00000007
        /*0d40*/ 	.word	0x0002d850
        /*0d44*/ 	.short	0x010a
        /*0d46*/ 	.byte	0x3f
	.zero		1


	//   ....[67]....
        /*0d48*/ 	.word	0x000139c0
        /*0d4c*/ 	.word	0x00000007
        /*0d50*/ 	.word	0x0002d830
        /*0d54*/ 	.short	0x010a
        /*0d56*/ 	.byte	0x3f
	.zero		1


	//   ....[68]....
        /*0d58*/ 	.word	0x00013a20
        /*0d5c*/ 	.word	0x00000007
        /*0d60*/ 	.word	0x0002d850
        /*0d64*/ 	.short	0x010a
        /*0d66*/ 	.byte	0x3f
	.zero		1


	//   ....[69]....
        /*0d68*/ 	.word	0x00013a80
        /*0d6c*/ 	.word	0x00000005
        /*0d70*/ 	.word	0x0002d850
        /*0d74*/ 	.short	0x010a
        /*0d76*/ 	.byte	0x3f
	.zero		1


	//   ....[70]....
        /*0d78*/ 	.word	0x00013ba0
        /*0d7c*/ 	.word	0x00000002
        /*0d80*/ 	.word	0x0002d840
        /*0d84*/ 	.short	0x010a
        /*0d86*/ 	.byte	0x3f
	.zero		1


	//   ....[71]....
        /*0d88*/ 	.word	0x00014980
        /*0d8c*/ 	.word	0x00000016
        /*0d90*/ 	.word	0x0002d820
        /*0d94*/ 	.short	0x010a
        /*0d96*/ 	.byte	0x3f
	.zero		1


	//   ....[72]....
        /*0d98*/ 	.word	0x000149d0
        /*0d9c*/ 	.word	0x00000005
        /*0da0*/ 	.word	0x0002d840
        /*0da4*/ 	.short	0x010a
        /*0da6*/ 	.byte	0x3f
	.zero		1


	//   ....[73]....
        /*0da8*/ 	.word	0x00014fe0
        /*0dac*/ 	.word	0x00000006
        /*0db0*/ 	.word	0x0002d860
        /*0db4*/ 	.short	0x010a
        /*0db6*/ 	.byte	0x3f
	.zero		1


	//   ....[74]....
        /*0db8*/ 	.word	0x000155c0
        /*0dbc*/ 	.word	0x00000000
        /*0dc0*/ 	.word	0x0002d860
        /*0dc4*/ 	.short	0x010a
        /*0dc6*/ 	.byte	0x3f
	.zero		1


	//   ....[75]....
        /*0dc8*/ 	.word	0x000165b0
        /*0dcc*/ 	.word	0x00000007
        /*0dd0*/ 	.word	0x0002d820
        /*0dd4*/ 	.short	0x010a
        /*0dd6*/ 	.byte	0x3f
	.zero		1


	//   ....[76]....
        /*0dd8*/ 	.word	0x00016750
        /*0ddc*/ 	.word	0x00000005
        /*0de0*/ 	.word	0x0002d840
        /*0de4*/ 	.short	0x010a
        /*0de6*/ 	.byte	0x3f
	.zero		1


	//   ....[77]....
        /*0de8*/ 	.word	0x000167a0
        /*0dec*/ 	.word	0x00000003
        /*0df0*/ 	.word	0x0002d840
        /*0df4*/ 	.short	0x010a
        /*0df6*/ 	.byte	0x3f
	.zero		1


	//   ....[78]....
        /*0df8*/ 	.word	0x000167f0
        /*0dfc*/ 	.word	0x00000005
        /*0e00*/ 	.word	0x0002d860
        /*0e04*/ 	.short	0x010a
        /*0e06*/ 	.byte	0x3f
	.zero		1


	//----- nvinfo : EIATTR_NUM_MBARRIERS
	.align		4
.L_1321:
        /*0e08*/ 	.byte	0x03, 0x38
        /*0e0a*/ 	.short	0x0016


	//----- nvinfo : EIATTR_EXIT_INSTR_OFFSETS
	.align		4
        /*0e0c*/ 	.byte	0x04, 0x1c
        /*0e0e*/ 	.short	(.L_1323 - .L_1322)


	//   ....[0]....
.L_1322:
        /*0e10*/ 	.word	0x000009a0


	//   ....[1]....
        /*0e14*/ 	.word	0x0000d4e0


	//   ....[2]....
        /*0e18*/ 	.word	0x00013830


	//----- nvinfo : EIATTR_MAX_THREADS
	.align		4
.L_1323:
        /*0e1c*/ 	.byte	0x04, 0x05
        /*0e1e*/ 	.short	(.L_1325 - .L_1324)
.L_1324:
        /*0e20*/ 	.word	0x00000200
        /*0e24*/ 	.word	0x00000001
        /*0e28*/ 	.word	0x00000001


	//----- nvinfo : EIATTR_CRS_STACK_SIZE
	.align		4
.L_1325:
        /*0e2c*/ 	.byte	0x04, 0x1e
        /*0e2e*/ 	.short	(.L_1327 - .L_1326)
.L_1326:
        /*0e30*/ 	.word	0x00000000


	//----- nvinfo : EIATTR_CBANK_PARAM_SIZE
	.align		4
.L_1327:
        /*0e34*/ 	.byte	0x03, 0x19
        /*0e36*/ 	.short	0x0af0


	//----- nvinfo : EIATTR_PARAM_CBANK
	.align		4
        /*0e38*/ 	.byte	0x04, 0x0a
        /*0e3a*/ 	.short	(.L_1329 - .L_1328)
	.align		4
.L_1328:
        /*0e3c*/ 	.word	index@(.nv.constant0._ZN7cutlass13device_kernelIN5flash11enable_sm90INS1_16FlashAttnFwdSm90INS1_25CollectiveMainloopFwdSm90ILi2EN4cute5tupleIJNS5_1CILi1EEES8_S8_EEENS6_IJNS7_ILi192EEENS7_ILi128EEENS7_ILi96EEEEEELi96ENS_10bfloat16_tEfNS_4arch4Sm90ELb1ELb0ELb1ELb1ELb1ELb0ELb0ELb0ELb1ELb1ELb1ELb0EEENS1_21CollectiveEpilogueFwdINS6_IJSA_SC_SB_EEES9_SE_SG_Li384ELb1ELb1ELb1ELb0EEENS1_36VarlenDynamicPersistentTileSchedulerILi192ELi128ELi384ELi128ELb1ELb1ELb1ELb1ELb1ELb1EEEEEEEEEvNT_6ParamsE)
        /*0e40*/ 	.short	0x0210
        /*0e42*/ 	.short	0x0af0


	//----- nvinfo : EIATTR_SW_WAR
	.align		4
.L_1329:
        /*0e44*/ 	.byte	0x04, 0x36
        /*0e46*/ 	.short	(.L_1331 - .L_1330)
.L_1330:
        /*0e48*/ 	.word	0x00000008
.L_1331:


//--------------------- .nv.info._ZN7cutlass13device_kernelIN5flash11enable_sm90INS1_16FlashAttnFwdSm90INS1_25CollectiveMainloopFwdSm90ILi2EN4cute5tupleIJNS5_1CILi1EEES8_S8_EEENS6_IJNS7_ILi192EEENS7_ILi128EEENS7_ILi96EEEEEELi96ENS_10bfloat16_tEfNS_4arch4Sm90ELb1ELb0ELb1ELb1ELb1ELb1ELb0ELb0ELb1ELb1ELb1ELb0EEENS1_21CollectiveEpilogueFwdINS6_IJSA_SC_SB_EEES9_SE_SG_Li384ELb1ELb1ELb1ELb0EEENS1_36VarlenDynamicPersistentTileSchedulerILi192ELi128ELi384ELi128ELb1ELb1ELb1ELb1ELb1ELb1EEEEEEEEEvNT_6ParamsE --------------------------
	.section	.nv.info._ZN7cutlass13device_kernelIN5flash11enable_sm90INS1_16FlashAttnFwdSm90INS1_25CollectiveMainloopFwdSm90ILi2EN4cute5tupleIJNS5_1CILi1EEES8_S8_EEENS6_IJNS7_ILi192EEENS7_ILi128EEENS7_ILi96EEEEEELi96ENS_10bfloat16_tEfNS_4arch4Sm90ELb1ELb0ELb1ELb1ELb1ELb1ELb0ELb0ELb1ELb1ELb1ELb0EEENS1_21CollectiveEpilogueFwdINS6_IJSA_SC_SB_EEES9_SE_SG_Li384ELb1ELb1ELb1ELb0EEENS1_36VarlenDynamicPersistentTileSchedulerILi192ELi128ELi384ELi128ELb1ELb1ELb1ELb1ELb1ELb1EEEEEEEEEvNT_6ParamsE,"",@"SHT_CUDA_INFO"
	.sectionflags	@""
	.align	4


	//----- nvinfo : EIATTR_CUDA_API_VERSION
	.align		4
        /*0000*/ 	.byte	0x04, 0x37
        /*0002*/ 	.short	(.L_1333 - .L_1332)
.L_1332:
        /*0004*/ 	.word	0x00000082


	//----- nvinfo : EIATTR_KPARAM_INFO
	.align		4
.L_1333:
        /*0008*/ 	.byte	0x04, 0x17
        /*000a*/ 	.short	(.L_1335 - .L_1334)
.L_1334:
        /*000c*/ 	.word	0x00000000
        /*0010*/ 	.short	0x0000
        /*0012*/ 	.short	0x0070
        /*0014*/ 	.byte	0x00, 0xf0, 0x01, 0x2a


	//----- nvinfo : EIATTR_SPARSE_MMA_MASK
	.align		4
.L_1335:
        /*0018*/ 	.byte	0x03, 0x50
        /*001a*/ 	.short	0x0000


	//----- nvinfo : EIATTR_MAXREG_COUNT
	.align		4
        /*001c*/ 	.byte	0x03, 0x1b
        /*001e*/ 	.short	0x0080


	//----- nvinfo : EIATTR_NUM_BARRIERS
	.align		4
        /*0020*/ 	.byte	0x02, 0x4c
        /*0022*/ 	.byte	0x10
	.zero		1


	//----- nvinfo : EIATTR_EXTERNS
	.align		4
        /*0024*/ 	.byte	0x04, 0x0f
        /*0026*/ 	.short	(.L_1337 - .L_1336)


	//   ....[0]....
	.align		4
.L_1336:
        /*0028*/ 	.word	index@(__assertfail)


	//----- nvinfo : EIATTR_ANNOTATIONS
	.align		4
.L_1337:
        /*002c*/ 	.byte	0x04, 0x55
        /*002e*/ 	.short	(.L_1339 - .L_1338)


	//   ....[0]....
.L_1338:
        /* <DEDUP_REMOVED lines=155> */


	//----- nvinfo : EIATTR_MERCURY_ISA_VERSION
	.align		4
.L_1339:
        /*09d0*/ 	.byte	0x03, 0x5f
        /*09d2*/ 	.short	0x0101


	//----- nvinfo : EIATTR_UNUSED_LOAD_BYTE_OFFSET
	.align		4
        /*09d4*/ 	.byte	0x04, 0x44
        /*09d6*/ 	.short	(.L_1341 - .L_1340)


	//   ....[0]....
.L_1340:
        /*09d8*/ 	.word	0x00000a90
        /*09dc*/ 	.word	0x0000fff0


	//   ....[1]....
        /*09e0*/ 	.word	0x00016070
        /*09e4*/ 	.word	0x0000fff0


	//----- nvinfo : EIATTR_INT_WARP_WIDE_INSTR_OFFSETS
	.align		4
.L_1341:
        /*09e8*/ 	.byte	0x04, 0x31
        /*09ea*/ 	.short	(.L_1343 - .L_1342)


	//   ....[0]....
.L_1342:
        /*09ec*/ 	.word	0x00000130


	//   ....[1]....
        /*09f0*/ 	.word	0x00000170


	//   ....[2]....
        /*09f4*/ 	.word	0x000001e0


	//   ....[3]....
        /*09f8*/ 	.word	0x0001c000


	//   ....[4]....
        /*09fc*/ 	.word	0x0001c090


	//   ....[5]....
        /*0a00*/ 	.word	0x0001ed00


	//   ....[6]....
        /*0a04*/ 	.word	0x0001ed90


	//----- nvinfo : EIATTR_COOP_GROUP_MASK_REGIDS
	.align		4
.L_1343:
        /*0a08*/ 	.byte	0x04, 0x29
        /*0a0a*/ 	.short	(.L_1345 - .L_1344)


	//   ....[0]....
.L_1344:
        /*0a0c*/ 	.word	0xffffffff


	//   ....[1]....
        /*0a10*/ 	.word	0xffffffff


	//   ....[2]....
        /*0a14*/ 	.word	0xffffffff


	//   ....[3]....
        /*0a18*/ 	.word	0xffffffff


	//   ....[4]....
        /*0a1c*/ 	.word	0xffffffff


	//   ....[5]....
        /*0a20*/ 	.word	0xffffffff


	//   ....[6]....
        /*0a24*/ 	.word	0xffffffff


	//   ....[7]....
        /*0a28*/ 	.word	0xffffffff


	//   ....[8]....
        /*0a2c*/ 	.word	0xffffffff


	//   ....[9]....
        /*0a30*/ 	.word	0xffffffff


	//   ....[10]....
        /*0a34*/ 	.word	0xffffffff


	//   ....[11]....
        /*0a38*/ 	.word	0xffffffff


	//   ....[12]....
        /*0a3c*/ 	.word	0xffffffff


	//   ....[13]....
        /*0a40*/ 	.word	0xffffffff


	//   ....[14]....
        /*0a44*/ 	.word	0xffffffff


	//   ....[15]....
        /*0a48*/ 	.word	0xffffffff


	//   ....[16]....
        /*0a4c*/ 	.word	0xffffffff


	//   ....[17]....
        /*0a50*/ 	.word	0xffffffff


	//   ....[18]....
        /*0a54*/ 	.word	0xffffffff


	//   ....[19]....
        /*0a58*/ 	.word	0xffffffff


	//   ....[20]....
        /*0a5c*/ 	.word	0xffffffff


	//   ....[21]....
        /*0a60*/ 	.word	0xffffffff


	//   ....[22]....
        /*0a64*/ 	.word	0xffffffff


	//   ....[23]....
        /*0a68*/ 	.word	0xffffffff


	//   ....[24]....
        /*0a6c*/ 	.word	0xffffffff


	//   ....[25]....
        /*0a70*/ 	.word	0xffffffff


	//   ....[26]....
        /*0a74*/ 	.word	0xffffffff


	//   ....[27]....
        /*0a78*/ 	.word	0xffffffff


	//   ....[28]....
        /*0a7c*/ 	.word	0xffffffff


	//   ....[29]....
        /*0a80*/ 	.word	0xffffffff


	//   ....[30]....
        /*0a84*/ 	.word	0xffffffff


	//   ....[31]....
        /*0a88*/ 	.word	0xffffffff


	//   ....[32]....
        /*0a8c*/ 	.word	0xffffffff


	//   ....[33]....
        /*0a90*/ 	.word	0xffffffff


	//   ....[34]....
        /*0a94*/ 	.word	0xffffffff


	//   ....[35]....
        /*0a98*/ 	.word	0xffffffff


	//   ....[36]....
        /*0a9c*/ 	.word	0xffffffff


	//   ....[37]....
        /*0aa0*/ 	.word	0xffffffff


	//   ....[38]....
        /*0aa4*/ 	.word	0xffffffff


	//   ....[39]....
        /*0aa8*/ 	.word	0xffffffff


	//   ....[40]....
        /*0aac*/ 	.word	0xffffffff


	//   ....[41]....
        /*0ab0*/ 	.word	0xffffffff


	//   ....[42]....
        /*0ab4*/ 	.word	0xffffffff


	//   ....[43]....
        /*0ab8*/ 	.word	0xffffffff


	//   ....[44]....
        /*0abc*/ 	.word	0xffffffff


	//   ....[45]....
        /*0ac0*/ 	.word	0xffffffff


	//   ....[46]....
        /*0ac4*/ 	.word	0xffffffff


	//   ....[47]....
        /*0ac8*/ 	.word	0xffffffff


	//   ....[48]....
        /*0acc*/ 	.word	0xffffffff


	//   ....[49]....
        /*0ad0*/ 	.word	0xffffffff


	//   ....[50]....
        /*0ad4*/ 	.word	0xffffffff


	//   ....[51]....
        /*0ad8*/ 	.word	0xffffffff


	//   ....[52]....
        /*0adc*/ 	.word	0xffffffff


	//   ....[53]....
        /*0ae0*/ 	.word	0xffffffff


	//   ....[54]....
        /*0ae4*/ 	.word	0xffffffff


	//   ....[55]....
        /*0ae8*/ 	.word	0xffffffff


	//   ....[56]....
        /*0aec*/ 	.word	0xffffffff


	//   ....[57]....
        /*0af0*/ 	.word	0xffffffff


	//   ....[58]....
        /*0af4*/ 	.word	0xffffffff


	//   ....[59]....
        /*0af8*/ 	.word	0xffffffff


	//   ....[60]....
        /*0afc*/ 	.word	0xffffffff


	//   ....[61]....
        /*0b00*/ 	.word	0xffffffff


	//   ....[62]....
        /*0b04*/ 	.word	0xffffffff


	//   ....[63]....
        /*0b08*/ 	.word	0xffffffff


	//   ....[64]....
        /*0b0c*/ 	.word	0xffffffff


	//   ....[65]....
        /*0b10*/ 	.word	0xffffffff


	//   ....[66]....
        /*0b14*/ 	.word	0xffffffff


	//   ....[67]....
        /*0b18*/ 	.word	0xffffffff


	//   ....[68]....
        /*0b1c*/ 	.word	0xffffffff


	//   ....[69]....
        /*0b20*/ 	.word	0xffffffff


	//   ....[70]....
        /*0b24*/ 	.word	0xffffffff


	//   ....[71]....
        /*0b28*/ 	.word	0xffffffff


	//   ....[72]....
        /*0b2c*/ 	.word	0xffffffff


	//   ....[73]....
        /*0b30*/ 	.word	0xffffffff


	//   ....[74]....
        /*0b34*/ 	.word	0xffffffff


	//   ....[75]....
        /*0b38*/ 	.word	0xffffffff


	//   ....[76]....
        /*0b3c*/ 	.word	0xffffffff


	//   ....[77]....
        /*0b40*/ 	.word	0xffffffff


	//   ....[78]....
        /*0b44*/ 	.word	0xffffffff


	//   ....[79]....
        /*0b48*/ 	.word	0xffffffff


	//   ....[80]....
        /*0b4c*/ 	.word	0xffffffff


	//   ....[81]....
        /*0b50*/ 	.word	0xffffffff


	//   ....[82]....
        /*0b54*/ 	.word	0xffffffff


	//   ....[83]....
        /*0b58*/ 	.word	0xffffffff


	//   ....[84]....
        /*0b5c*/ 	.word	0xffffffff


	//   ....[85]....
        /*0b60*/ 	.word	0xffffffff


	//   ....[86]....
        /*0b64*/ 	.word	0xffffffff


	//   ....[87]....
        /*0b68*/ 	.word	0xffffffff


	//   ....[88]....
        /*0b6c*/ 	.word	0xffffffff


	//   ....[89]....
        /*0b70*/ 	.word	0xffffffff


	//   ....[90]....
        /*0b74*/ 	.word	0xffffffff


	//   ....[91]....
        /*0b78*/ 	.word	0xffffffff


	//   ....[92]....
        /*0b7c*/ 	.word	0xffffffff


	//   ....[93]....
        /*0b80*/ 	.word	0xffffffff


	//   ....[94]....
        /*0b84*/ 	.word	0xffffffff


	//   ....[95]....
        /*0b88*/ 	.word	0xffffffff


	//   ....[96]....
        /*0b8c*/ 	.word	0xffffffff


	//   ....[97]....
        /*0b90*/ 	.word	0xffffffff


	//   ....[98]....
        /*0b94*/ 	.word	0xffffffff


	//   ....[99]....
        /*0b98*/ 	.word	0xffffffff


	//   ....[100]....
        /*0b9c*/ 	.word	0xffffffff


	//   ....[101]....
        /*0ba0*/ 	.word	0xffffffff


	//   ....[102]....
        /*0ba4*/ 	.word	0xffffffff


	//   ....[103]....
        /*0ba8*/ 	.word	0xffffffff


	//   ....[104]....
        /*0bac*/ 	.word	0xffffffff


	//   ....[105]....
        /*0bb0*/ 	.word	0xffffffff


	//   ....[106]....
        /*0bb4*/ 	.word	0xffffffff


	//   ....[107]....
        /*0bb8*/ 	.word	0xffffffff


	//   ....[108]....
        /*0bbc*/ 	.word	0xffffffff


	//   ....[109]....
        /*0bc0*/ 	.word	0xffffffff


	//   ....[110]....
        /*0bc4*/ 	.word	0xffffffff


	//   ....[111]....
        /*0bc8*/ 	.word	0xffffffff


	//   ....[112]....
        /*0bcc*/ 	.word	0xffffffff


	//   ....[113]....
        /*0bd0*/ 	.word	0xffffffff


	//   ....[114]....
        /*0bd4*/ 	.word	0xffffffff


	//   ....[115]....
        /*0bd8*/ 	.word	0xffffffff


	//   ....[116]....
        /*0bdc*/ 	.word	0xffffffff


	//   ....[117]....
        /*0be0*/ 	.word	0xffffffff


	//   ....[118]....
        /*0be4*/ 	.word	0xffffffff


	//   ....[119]....
        /*0be8*/ 	.word	0xffffffff


	//   ....[120]....
        /*0bec*/ 	.word	0xffffffff


	//   ....[121]....
        /*0bf0*/ 	.word	0xffffffff


	//   ....[122]....
        /*0bf4*/ 	.word	0xffffffff


	//   ....[123]....
        /*0bf8*/ 	.word	0xffffffff


	//   ....[124]....
        /*0bfc*/ 	.word	0xffffffff


	//   ....[125]....
        /*0c00*/ 	.word	0xffffffff


	//   ....[126]....
        /*0c04*/ 	.word	0xffffffff


	//   ....[127]....
        /*0c08*/ 	.word	0xffffffff


	//   ....[128]....
        /*0c0c*/ 	.word	0xffffffff


	//   ....[129]....
        /*0c10*/ 	.word	0xffffffff


	//   ....[130]....
        /*0c14*/ 	.word	0xffffffff


	//   ....[131]....
        /*0c18*/ 	.word	0xffffffff


	//   ....[132]....
        /*0c1c*/ 	.word	0xffffffff


	//   ....[133]....
        /*0c20*/ 	.word	0xffffffff


	//   ....[134]....
        /*0c24*/ 	.word	0xffffffff


	//   ....[135]....
        /*0c28*/ 	.word	0xffffffff


	//   ....[136]....
        /*0c2c*/ 	.word	0xffffffff


	//   ....[137]....
        /*0c30*/ 	.word	0xffffffff


	//   ....[138]....
        /*0c34*/ 	.word	0xffffffff


	//   ....[139]....
        /*0c38*/ 	.word	0xffffffff


	//   ....[140]....
        /*0c3c*/ 	.word	0xffffffff


	//   ....[141]....
        /*0c40*/ 	.word	0xffffffff


	//   ....[142]....
        /*0c44*/ 	.word	0xffffffff


	//   ....[143]....
        /*0c48*/ 	.word	0xffffffff


	//   ....[144]....
        /*0c4c*/ 	.word	0x0500000f


	//   ....[145]....
        /*0c50*/ 	.word	0x0500000f


	//   ....[146]....
        /*0c54*/ 	.word	0x0500000f


	//   ....[147]....
        /*0c58*/ 	.word	0x0500000f


	//   ....[148]....
        /*0c5c*/ 	.word	0x0500000f


	//   ....[149]....
        /*0c60*/ 	.word	0x0500000f


	//   ....[150]....
        /*0c64*/ 	.word	0x0500000f


	//   ....[151]....
        /*0c68*/ 	.word	0x0500000f


	//   ....[152]....
        /*0c6c*/ 	.word	0x0500000f


	//   ....[153]....
        /*0c70*/ 	.word	0x0500000f


	//   ....[154]....
        /*0c74*/ 	.word	0x0500000f


	//   ....[155]....
        /*0c78*/ 	.word	0x0500000f


	//   ....[156]....
        /*0c7c*/ 	.word	0x0500000f


	//   ....[157]....
        /*0c80*/ 	.word	0x0500000f


	//   ....[158]....
        /*0c84*/ 	.word	0x0500000f


	//   ....[159]....
        /*0c88*/ 	.word	0x0500000f


	//   ....[160]....
        /*0c8c*/ 	.word	0x0500000f


	//   ....[161]....
        /*0c90*/ 	.word	0x0500000f


	//   ....[162]....
        /*0c94*/ 	.word	0x0500000f


	//   ....[163]....
        /*0c98*/ 	.word	0x0500000f


	//   ....[164]....
        /*0c9c*/ 	.word	0x0500000f


	//   ....[165]....
        /*0ca0*/ 	.word	0x0500000f


	//   ....[166]....
        /*0ca4*/ 	.word	0x0500000f


	//   ....[167]....
        /*0ca8*/ 	.word	0x0500000f


	//   ....[168]....
        /*0cac*/ 	.word	0x0500000f


	//   ....[169]....
        /*0cb0*/ 	.word	0x0500000f


	//   ....[170]....
        /*0cb4*/ 	.word	0x0500000f


	//   ....[171]....
        /*0cb8*/ 	.word	0x0500000f


	//   ....[172]....
        /*0cbc*/ 	.word	0x0500000f


	//   ....[173]....
        /*0cc0*/ 	.word	0x0500000f


	//   ....[174]....
        /*0cc4*/ 	.word	0x0500000f


	//   ....[175]....
        /*0cc8*/ 	.word	0x0500000f


	//   ....[176]....
        /*0ccc*/ 	.word	0x0500000f


	//   ....[177]....
        /*0cd0*/ 	.word	0x0500000f


	//   ....[178]....
        /*0cd4*/ 	.word	0x0500000f


	//   ....[179]....
        /*0cd8*/ 	.word	0x0500000f


	//   ....[180]....
        /*0cdc*/ 	.word	0x0500000f


	//   ....[181]....
        /*0ce0*/ 	.word	0x0500000f


	//   ....[182]....
        /*0ce4*/ 	.word	0x0500000f


	//   ....[183]....
        /*0ce8*/ 	.word	0x0500000f


	//   ....[184]....
        /*0cec*/ 	.word	0x0500000f


	//   ....[185]....
        /*0cf0*/ 	.word	0x0500000f


	//   ....[186]....
        /*0cf4*/ 	.word	0x0500000f


	//   ....[187]....
        /*0cf8*/ 	.word	0x0500000f


	//   ....[188]....
        /*0cfc*/ 	.word	0x0500000f


	//   ....[189]....
        /*0d00*/ 	.word	0x0500000f


	//   ....[190]....
        /*0d04*/ 	.word	0x0500000f


	//   ....[191]....
        /*0d08*/ 	.word	0x0500000f


	//   ....[192]....
        /*0d0c*/ 	.word	0x0500000f


	//   ....[193]....
        /*0d10*/ 	.word	0x0500000f


	//   ....[194]....
        /*0d14*/ 	.word	0x0500000f


	//   ....[195]....
        /*0d18*/ 	.word	0x0500000f


	//   ....[196]....
        /*0d1c*/ 	.word	0x0500000f


	//   ....[197]....
        /*0d20*/ 	.word	0x0500000f


	//   ....[198]....
        /*0d24*/ 	.word	0x0500000f


	//   ....[199]....
        /*0d28*/ 	.word	0x0500000f


	//   ....[200]....
        /*0d2c*/ 	.word	0x0500000f


	//   ....[201]....
        /*0d30*/ 	.word	0x0500000f


	//   ....[202]....
        /*0d34*/ 	.word	0x0500000f


	//   ....[203]....
        /*0d38*/ 	.word	0x0500000f


	//   ....[204]....
        /*0d3c*/ 	.word	0x0500000f


	//   ....[205]....
        /*0d40*/ 	.word	0x0500000f


	//   ....[206]....
        /*0d44*/ 	.word	0x0500000f


	//   ....[207]....
        /*0d48*/ 	.word	0x0500000f


	//   ....[208]....
        /*0d4c*/ 	.word	0x0500000f


	//   ....[209]....
        /*0d50*/ 	.word	0x0500000f


	//   ....[210]....
        /*0d54*/ 	.word	0x0500000f


	//   ....[211]....
        /*0d58*/ 	.word	0x0500000f


	//   ....[212]....
        /*0d5c*/ 	.word	0x0500000f


	//   ....[213]....
        /*0d60*/ 	.word	0x0500000f


	//   ....[214]....
        /*0d64*/ 	.word	0x0500000f


	//   ....[215]....
        /*0d68*/ 	.word	0x0500000f


	//   ....[216]....
        /*0d6c*/ 	.word	0x0500000f


	//   ....[217]....
        /*0d70*/ 	.word	0x0500000f


	//   ....[218]....
        /*0d74*/ 	.word	0x0500000f


	//   ....[219]....
        /*0d78*/ 	.word	0x0500000f


	//   ....[220]....
        /*0d7c*/ 	.word	0x0500000f


	//   ....[221]....
        /*0d80*/ 	.word	0x0500000f


	//   ....[222]....
        /*0d84*/ 	.word	0x0500000f


	//   ....[223]....
        /*0d88*/ 	.word	0x0500000f


	//   ....[224]....
        /*0d8c*/ 	.word	0x0500000f


	//   ....[225]....
        /*0d90*/ 	.word	0x0500000f


	//   ....[226]....
        /*0d94*/ 	.word	0x0500000f


	//   ....[227]....
        /*0d98*/ 	.word	0x0500000f


	//   ....[228]....
        /*0d9c*/ 	.word	0x0500000f


	//   ....[229]....
        /*0da0*/ 	.word	0x0500000f


	//   ....[230]....
        /*0da4*/ 	.word	0x0500000f


	//   ....[231]....
        /*0da8*/ 	.word	0x0500000f


	//   ....[232]....
        /*0dac*/ 	.word	0x0500000f


	//   ....[233]....
        /*0db0*/ 	.word	0x0500000f


	//   ....[234]....
        /*0db4*/ 	.word	0x0500000f


	//   ....[235]....
        /*0db8*/ 	.word	0x0500000f


	//----- nvinfo : EIATTR_COOP_GROUP_INSTR_OFFSETS
	.align		4
.L_1345:
        /*0dbc*/ 	.byte	0x04, 0x28
        /*0dbe*/ 	.short	(.L_1347 - .L_1346)


	//   ....[0]....
.L_1346:
        /*0dc0*/ 	.word	0x00000070


	//   ....[1]....
        /*0dc4*/ 	.word	0x00000140


	//   ....[2]....
        /*0dc8*/ 	.word	0x00000190


	//   ....[3]....
        /*0dcc*/ 	.word	0x000003c0


	//   ....[4]....
        /*0dd0*/ 	.word	0x00000520


	//   ....[5]....
        /*0dd4*/ 	.word	0x00000640


	//   ....[6]....
        /*0dd8*/ 	.word	0x000007a0


	//   ....[7]....
        /*0ddc*/ 	.word	0x000036e0


	//   ....[8]....
        /*0de0*/ 	.word	0x000036f0


	//   ....[9]....
        /*0de4*/ 	.word	0x000053a0


	//   ....[10]....
        /*0de8*/ 	.word	0x000053b0


	//   ....[11]....
        /*0dec*/ 	.word	0x00006e70


	//   ....[12]....
        /*0df0*/ 	.word	0x00006e80


	//   ....[13]....
        /*0df4*/ 	.word	0x00007390


	//   ....[14]....
        /*0df8*/ 	.word	0x000073b0


	//   ....[15]....
        /*0dfc*/ 	.word	0x00007d50


	//   ....[16]....
        /*0e00*/ 	.word	0x000084b0


	//   ....[17]....
        /*0e04*/ 	.word	0x000084c0


	//   ....[18]....
        /*0e08*/ 	.word	0x000084d0


	//   ....[19]....
        /*0e0c*/ 	.word	0x000084e0


	//   ....[20]....
        /*0e10*/ 	.word	0x0000a450


	//   ....[21]....
        /*0e14*/ 	.word	0x0000a460


	//   ....[22]....
        /*0e18*/ 	.word	0x0000a470


	//   ....[23]....
        /*0e1c*/ 	.word	0x0000a480


	//   ....[24]....
        /*0e20*/ 	.word	0x0000cd00


	//   ....[25]....
        /*0e24*/ 	.word	0x0000cd10


	//   ....[26]....
        /*0e28*/ 	.word	0x0000ddb0


	//   ....[27]....
        /*0e2c*/ 	.word	0x0000de30


	//   ....[28]....
        /*0e30*/ 	.word	0x0000de50


	//   ....[29]....
        /*0e34*/ 	.word	0x0000de70


	//   ....[30]....
        /*0e38*/ 	.word	0x0000f030


	//   ....[31]....
        /*0e3c*/ 	.word	0x00010120


	//   ....[32]....
        /*0e40*/ 	.word	0x000101b0


	//   ....[33]....
        /*0e44*/ 	.word	0x00010a20


	//   ....[34]....
        /*0e48*/ 	.word	0x00010aa0


	//   ....[35]....
        /*0e4c*/ 	.word	0x00011490


	//   ....[36]....
        /*0e50*/ 	.word	0x000114b0


	//   ....[37]....
        /*0e54*/ 	.word	0x000126a0


	//   ....[38]....
        /*0e58*/ 	.word	0x00013bf0


	//   ....[39]....
        /*0e5c*/ 	.word	0x00013c50


	//   ....[40]....
        /*0e60*/ 	.word	0x00014230


	//   ....[41]....
        /*0e64*/ 	.word	0x00014290


	//   ....[42]....
        /*0e68*/ 	.word	0x000153d0


	//   ....[43]....
        /*0e6c*/ 	.word	0x000155d0


	//   ....[44]....
        /*0e70*/ 	.word	0x00015600


	//   ....[45]....
        /*0e74*/ 	.word	0x00015aa0


	//   ....[46]....
        /*0e78*/ 	.word	0x00015ad0


	//   ....[47]....
        /*0e7c*/ 	.word	0x00016a30


	//   ....[48]....
        /*0e80*/ 	.word	0x00016a50


	//   ....[49]....
        /*0e84*/ 	.word	0x00016a60


	//   ....[50]....
        /*0e88*/ 	.word	0x00016a70


	//   ....[51]....
        /*0e8c*/ 	.word	0x00017110


	//   ....[52]....
        /*0e90*/ 	.word	0x00017120


	//   ....[53]....
        /*0e94*/ 	.word	0x00017270


	//   ....[54]....
        /*0e98*/ 	.word	0x00017280


	//   ....[55]....
        /*0e9c*/ 	.word	0x00017670


	//   ....[56]....
        /*0ea0*/ 	.word	0x00017680


	//   ....[57]....
        /*0ea4*/ 	.word	0x00017b80


	//   ....[58]....
        /*0ea8*/ 	.word	0x00017b90


	//   ....[59]....
        /*0eac*/ 	.word	0x00018930


	//   ....[60]....
        /*0eb0*/ 	.word	0x00018940


	//   ....[61]....
        /*0eb4*/ 	.word	0x00018aa0


	//   ....[62]....
        /*0eb8*/ 	.word	0x00018ab0


	//   ....[63]....
        /*0ebc*/ 	.word	0x00018c60


	//   ....[64]....
        /*0ec0*/ 	.word	0x00018e60


	//   ....[65]....
        /*0ec4*/ 	.word	0x00018e90


	//   ....[66]....
        /*0ec8*/ 	.word	0x00018ec0


	//   ....[67]....
        /*0ecc*/ 	.word	0x00018ef0


	//   ....[68]....
        /*0ed0*/ 	.word	0x00018f20


	//   ....[69]....
        /*0ed4*/ 	.word	0x00018f50


	//   ....[70]....
        /*0ed8*/ 	.word	0x000190e0


	//   ....[71]....
        /*0edc*/ 	.word	0x00019110


	//   ....[72]....
        /*0ee0*/ 	.word	0x00019140


	//   ....[73]....
        /*0ee4*/ 	.word	0x00019170


	//   ....[74]....
        /*0ee8*/ 	.word	0x000191a0


	//   ....[75]....
        /*0eec*/ 	.word	0x000191d0


	//   ....[76]....
        /*0ef0*/ 	.word	0x00019260


	//   ....[77]....
        /*0ef4*/ 	.word	0x00019290


	//   ....[78]....
        /*0ef8*/ 	.word	0x000192a0


	//   ....[79]....
        /*0efc*/ 	.word	0x000192e0


	//   ....[80]....
        /*0f00*/ 	.word	0x0001a830


	//   ....[81]....
        /*0f04*/ 	.word	0x0001cc20


	//   ....[82]....
        /*0f08*/ 	.word	0x0001cc30


	//   ....[83]....
        /*0f0c*/ 	.word	0x0001ccf0


	//   ....[84]....
        /*0f10*/ 	.word	0x0001cd00


	//   ....[85]....
        /*0f14*/ 	.word	0x0001cdb0


	//   ....[86]....
        /*0f18*/ 	.word	0x0001cdc0


	//   ....[87]....
        /*0f1c*/ 	.word	0x0001cdd0


	//   ....[88]....
        /*0f20*/ 	.word	0x0001cde0


	//   ....[89]....
        /*0f24*/ 	.word	0x0001d7a0


	//   ....[90]....
        /*0f28*/ 	.word	0x0001d7d0


	//   ....[91]....
        /*0f2c*/ 	.word	0x0001d890


	//   ....[92]....
        /*0f30*/ 	.word	0x0001d8b0


	//   ....[93]....
        /*0f34*/ 	.word	0x0001d950


	//   ....[94]....
        /*0f38*/ 	.word	0x0001d970


	//   ....[95]....
        /*0f3c*/ 	.word	0x0001d980


	//   ....[96]....
        /*0f40*/ 	.word	0x0001d990


	//   ....[97]....
        /*0f44*/ 	.word	0x0001dab0


	//   ....[98]....
        /*0f48*/ 	.word	0x0001dac0


	//   ....[99]....
        /*0f4c*/ 	.word	0x0001dad0


	//   ....[100]....
        /*0f50*/ 	.word	0x0001db60


	//   ....[101]....
        /*0f54*/ 	.word	0x0001e320


	//   ....[102]....
        /*0f58*/ 	.word	0x0001e330


	//   ....[103]....
        /*0f5c*/ 	.word	0x0001e350


	//   ....[104]....
        /*0f60*/ 	.word	0x0001e3d0


	//   ....[105]....
        /*0f64*/ 	.word	0x0001e3e0


	//   ....[106]....
        /*0f68*/ 	.word	0x0001e440


	//   ....[107]....
        /*0f6c*/ 	.word	0x0001e470


	//   ....[108]....
        /*0f70*/ 	.word	0x0001e4b0


	//   ....[109]....
        /*0f74*/ 	.word	0x0001e760


	//   ....[110]....
        /*0f78*/ 	.word	0x0001e780


	//   ....[111]....
        /*0f7c*/ 	.word	0x0001e820


	//   ....[112]....
        /*0f80*/ 	.word	0x0001e830


	//   ....[113]....
        /*0f84*/ 	.word	0x0001e8c0


	//   ....[114]....
        /*0f88*/ 	.word	0x0001e8d0


	//   ....[115]....
        /*0f8c*/ 	.word	0x0001e8e0


	//   ....[116]....
        /*0f90*/ 	.word	0x0001e970


	//   ....[117]....
        /*0f94*/ 	.word	0x0001ef40


	//   ....[118]....
        /*0f98*/ 	.word	0x0001ef50


	//   ....[119]....
        /*0f9c*/ 	.word	0x0001efe0


	//   ....[120]....
        /*0fa0*/ 	.word	0x0001f080


	//   ....[121]....
        /*0fa4*/ 	.word	0x0001f0a0


	//   ....[122]....
        /*0fa8*/ 	.word	0x0001f120


	//   ....[123]....
        /*0fac*/ 	.word	0x0001f140


	//   ....[124]....
        /*0fb0*/ 	.word	0x0001f150


	//   ....[125]....
        /*0fb4*/ 	.word	0x0001f5a0


	//   ....[126]....
        /*0fb8*/ 	.word	0x0001f5d0


	//   ....[127]....
        /*0fbc*/ 	.word	0x0001f630


	//   ....[128]....
        /*0fc0*/ 	.word	0x0001f660


	//   ....[129]....
        /*0fc4*/ 	.word	0x0001f690


	//   ....[130]....
        /*0fc8*/ 	.word	0x0001f6c0


	//   ....[131]....
        /*0fcc*/ 	.word	0x0001f6f0


	//   ....[132]....
        /*0fd0*/ 	.word	0x0001f720


	//   ....[133]....
        /*0fd4*/ 	.word	0x0001f8c0


	//   ....[134]....
        /*0fd8*/ 	.word	0x0001f8f0


	//   ....[135]....
        /*0fdc*/ 	.word	0x0001f920


	//   ....[136]....
        /*0fe0*/ 	.word	0x0001f950


	//   ....[137]....
        /*0fe4*/ 	.word	0x0001f980


	//   ....[138]....
        /*0fe8*/ 	.word	0x0001f9b0


	//   ....[139]....
        /*0fec*/ 	.word	0x0001fa70


	//   ....[140]....
        /*0ff0*/ 	.word	0x0001fa90


	//   ....[141]....
        /*0ff4*/ 	.word	0x0001fab0


	//   ....[142]....
        /*0ff8*/ 	.word	0x0001fb10


	//   ....[143]....
        /*0ffc*/ 	.word	0x00020540


	//   ....[144]....
        /*1000*/ 	.word	0x00020880


	//   ....[145]....
        /*1004*/ 	.word	0x00020910


	//   ....[146]....
        /*1008*/ 	.word	0x00020a00


	//   ....[147]....
        /*100c*/ 	.word	0x00020a90


	//   ....[148]....
        /*1010*/ 	.word	0x00020b70


	//   ....[149]....
        /*1014*/ 	.word	0x00020c00


	//   ....[150]....
        /*1018*/ 	.word	0x00020ce0


	//   ....[151]....
        /*101c*/ 	.word	0x00020d80


	//   ....[152]....
        /*1020*/ 	.word	0x00020e10


	//   ....[153]....
        /*1024*/ 	.word	0x00020e60


	//   ....[154]....
        /*1028*/ 	.word	0x00020eb0


	//   ....[155]....
        /*102c*/ 	.word	0x00020f90


	//   ....[156]....
        /*1030*/ 	.word	0x00021020


	//   ....[157]....
        /*1034*/ 	.word	0x00021070


	//   ....[158]....
        /*1038*/ 	.word	0x000210c0


	//   ....[159]....
        /*103c*/ 	.word	0x00021380


	//   ....[160]....
        /*1040*/ 	.word	0x000213d0


	//   ....[161]....
        /*1044*/ 	.word	0x00021460


	//   ....[162]....
        /*1048*/ 	.word	0x000214f0


	//   ....[163]....
        /*104c*/ 	.word	0x00021570


	//   ....[164]....
        /*1050*/ 	.word	0x000215c0


	//   ....[165]....
        /*1054*/ 	.word	0x00021650


	//   ....[166]....
        /*1058*/ 	.word	0x000216e0


	//   ....[167]....
        /*105c*/ 	.word	0x00021760


	//   ....[168]....
        /*1060*/ 	.word	0x000217b0


	//   ....[169]....
        /*1064*/ 	.word	0x00021840


	//   ....[170]....
        /*1068*/ 	.word	0x000218d0


	//   ....[171]....
        /*106c*/ 	.word	0x00021990


	//   ....[172]....
        /*1070*/ 	.word	0x00021c70


	//   ....[173]....
        /*1074*/ 	.word	0x00021d60


	//   ....[174]....
        /*1078*/ 	.word	0x00021df0


	//   ....[175]....
        /*107c*/ 	.word	0x00021e50


	//   ....[176]....
        /*1080*/ 	.word	0x00021f70


	//   ....[177]....
        /*1084*/ 	.word	0x00021fd0


	//   ....[178]....
        /*1088*/ 	.word	0x000220f0


	//   ....[179]....
        /*108c*/ 	.word	0x00022150


	//   ....[180]....
        /*1090*/ 	.word	0x00022200


	//   ....[181]....
        /*1094*/ 	.word	0x00022310


	//   ....[182]....
        /*1098*/ 	.word	0x00022380


	//   ....[183]....
        /*109c*/ 	.word	0x000223e0


	//   ....[184]....
        /*10a0*/ 	.word	0x000224f0


	//   ....[185]....
        /*10a4*/ 	.word	0x00022550


	//   ....[186]....
        /*10a8*/ 	.word	0x00022670


	//   ....[187]....
        /*10ac*/ 	.word	0x000226d0


	//   ....[188]....
        /*10b0*/ 	.word	0x00022770


	//   ....[189]....
        /*10b4*/ 	.word	0x00022840


	//   ....[190]....
        /*10b8*/ 	.word	0x00022940


	//   ....[191]....
        /*10bc*/ 	.word	0x000229a0


	//   ....[192]....
        /*10c0*/ 	.word	0x00022a40


	//   ....[193]....
        /*10c4*/ 	.word	0x00022be0


	//   ....[194]....
        /*10c8*/ 	.word	0x00022cc0


	//   ....[195]....
        /*10cc*/ 	.word	0x00022d40


	//   ....[196]....
        /*10d0*/ 	.word	0x00022e20


	//   ....[197]....
        /*10d4*/ 	.word	0x00022e80


	//   ....[198]....
        /*10d8*/ 	.word	0x00022f50


	//   ....[199]....
        /*10dc*/ 	.word	0x00022fb0


	//   ....[200]....
        /*10e0*/ 	.word	0x00023090


	//   ....[201]....
        /*10e4*/ 	.word	0x00023180


	//   ....[202]....
        /*10e8*/ 	.word	0x00023220


	//   ....[203]....
        /*10ec*/ 	.word	0x00023280


	//   ....[204]....
        /*10f0*/ 	.word	0x00023380


	//   ....[205]....
        /*10f4*/ 	.word	0x000233e0


	//   ....[206]....
        /*10f8*/ 	.word	0x000234e0


	//   ....[207]....
        /*10fc*/ 	.word	0x00023540


	//   ....[208]....
        /*1100*/ 	.word	0x00023610


	//   ....[209]....
        /*1104*/ 	.word	0x00023760


	//   ....[210]....
        /*1108*/ 	.word	0x00023810


	//   ....[211]....
        /*110c*/ 	.word	0x00023920


	//   ....[212]....
        /*1110*/ 	.word	0x00023a00


	//   ....[213]....
        /*1114*/ 	.word	0x00023a60


	//   ....[214]....
        /*1118*/ 	.word	0x00023b50


	//   ....[215]....
        /*111c*/ 	.word	0x00023bb0


	//   ....[216]....
        /*1120*/ 	.word	0x00023c90


	//   ....[217]....
        /*1124*/ 	.word	0x00023d20


	//   ....[218]....
        /*1128*/ 	.word	0x00023dc0


	//   ....[219]....
        /*112c*/ 	.word	0x00023f30


	//   ....[220]....
        /*1130*/ 	.word	0x00023fa0


	//   ....[221]....
        /*1134*/ 	.word	0x00024010


	//   ....[222]....
        /*1138*/ 	.word	0x00024080


	//   ....[223]....
        /*113c*/ 	.word	0x000240f0


	//   ....[224]....
        /*1140*/ 	.word	0x00024170


	//   ....[225]....
        /*1144*/ 	.word	0x000241f0


	//   ....[226]....
        /*1148*/ 	.word	0x00024280


	//   ....[227]....
        /*114c*/ 	.word	0x000242f0


	//   ....[228]....
        /*1150*/ 	.word	0x00024360


	//   ....[229]....
        /*1154*/ 	.word	0x000243d0


	//   ....[230]....
        /*1158*/ 	.word	0x00024450


	//   ....[231]....
        /*115c*/ 	.word	0x000244c0


	//   ....[232]....
        /*1160*/ 	.word	0x00024570


	//   ....[233]....
        /*1164*/ 	.word	0x000245c0


	//   ....[234]....
        /*1168*/ 	.word	0x00024650


	//   ....[235]....
        /*116c*/ 	.word	0x00024780


	//----- nvinfo : EIATTR_REG_RECONFIG
	.align		4
.L_1347:
        /*1170*/ 	.byte	0x01, 0x54
	.zero		2


	//----- nvinfo : EIATTR_SYSCALL_OFFSETS
	.align		4
        /*1174*/ 	.byte	0x04, 0x46
        /*1176*/ 	.short	(.L_1349 - .L_1348)


	//   ....[0]....
.L_1348:
        /*1178*/ 	.word	0x00002170


	//   ....[1]....
        /*117c*/ 	.word	0x000022c0


	//   ....[2]....
        /*1180*/ 	.word	0x00007f60


	//   ....[3]....
        /*1184*/ 	.word	0x00008280


	//   ....[4]....
        /*1188*/ 	.word	0x0001c1f0


	//   ....[5]....
        /*118c*/ 	.word	0x0001c340


	//   ....[6]....
        /*1190*/ 	.word	0x0001c430


	//   ....[7]....
        /*1194*/ 	.word	0x0001d260


	//----- nvinfo : EIATTR_MBARRIER_INSTR_OFFSETS
	.align		4
.L_1349:
        /*1198*/ 	.byte	0x04, 0x39
        /*119a*/ 	.short	(.L_1351 - .L_1350)


	//   ....[0]....
.L_1350:
        /*119c*/ 	.word	0x00000270
        /*11a0*/ 	.word	0x000000ff
        /*11a4*/ 	.word	0x0002d800
        /*11a8*/ 	.short	0x0100
        /*11aa*/ 	.byte	0x08
	.zero		1


	//   ....[1]....
        /*11ac*/ 	.word	0x00000280
        /*11b0*/ 	.word	0x000000ff
        /*11b4*/ 	.word	0x0002d820
        /*11b8*/ 	.short	0x0100
        /*11ba*/ 	.byte	0x08
	.zero		1


	//   ....[2]....
        /*11bc*/ 	.word	0x00000370
        /*11c0*/ 	.word	0x000000ff
        /*11c4*/ 	.word	0x0002d830
        /*11c8*/ 	.short	0x0100
        /*11ca*/ 	.byte	0x08
	.zero		1


	//   ....[3]....
        /*11cc*/ 	.word	0x00000380
        /*11d0*/ 	.word	0x000000ff
        /*11d4*/ 	.word	0x0002d840
        /*11d8*/ 	.short	0x0100
        /*11da*/ 	.byte	0x08
	.zero		1


	//   ....[4]....
        /*11dc*/ 	.word	0x00000390
        /*11e0*/ 	.word	0x000000ff
        /*11e4*/ 	.word	0x0002d838
        /*11e8*/ 	.short	0x0100
        /*11ea*/ 	.byte	0x08
	.zero		1


	//   ....[5]....
        /*11ec*/ 	.word	0x000003a0
        /*11f0*/ 	.word	0x000000ff
        /*11f4*/ 	.word	0x0002d848
        /*11f8*/ 	.short	0x0100
        /*11fa*/ 	.byte	0x08
	.zero		1


	//   ....[6]....
        /*11fc*/ 	.word	0x000004d0
        /*1200*/ 	.word	0x000000ff
        /*1204*/ 	.word	0x0002d850
        /*1208*/ 	.short	0x0100
        /*120a*/ 	.byte	0x08
	.zero		1


	//   ....[7]....
        /*120c*/ 	.word	0x000004e0
        /*1210*/ 	.word	0x000000ff
        /*1214*/ 	.word	0x0002d860
        /*1218*/ 	.short	0x0100
        /*121a*/ 	.byte	0x08
	.zero		1


	//   ....[8]....
        /*121c*/ 	.word	0x000004f0
        /*1220*/ 	.word	0x000000ff
        /*1224*/ 	.word	0x0002d858
        /*1228*/ 	.short	0x0100
        /*122a*/ 	.byte	0x08
	.zero		1


	//   ....[9]....
        /*122c*/ 	.word	0x00000500
        /*1230*/ 	.word	0x000000ff
        /*1234*/ 	.word	0x0002d868
        /*1238*/ 	.short	0x0100
        /*123a*/ 	.byte	0x08
	.zero		1


	//   ....[10]....
        /*123c*/ 	.word	0x000005f0
        /*1240*/ 	.word	0x000000ff
        /*1244*/ 	.word	0x0002d870
        /*1248*/ 	.short	0x0100
        /*124a*/ 	.byte	0x06
	.zero		1


	//   ....[11]....
        /*124c*/ 	.word	0x00000600
        /*1250*/ 	.word	0x000000ff
        /*1254*/ 	.word	0x0002d880
        /*1258*/ 	.short	0x0100
        /*125a*/ 	.byte	0x06
	.zero		1


	//   ....[12]....
        /*125c*/ 	.word	0x00000610
        /*1260*/ 	.word	0x000000ff
        /*1264*/ 	.word	0x0002d878
        /*1268*/ 	.short	0x0100
        /*126a*/ 	.byte	0x06
	.zero		1


	//   ....[13]....
        /*126c*/ 	.word	0x00000620
        /*1270*/ 	.word	0x000000ff
        /*1274*/ 	.word	0x0002d888
        /*1278*/ 	.short	0x0100
        /*127a*/ 	.byte	0x06
	.zero		1


	//   ....[14]....
        /*127c*/ 	.word	0x00000750
        /*1280*/ 	.word	0x000000ff
        /*1284*/ 	.word	0x0002d890
        /*1288*/ 	.short	0x0100
        /*128a*/ 	.byte	0x08
	.zero		1


	//   ....[15]....
        /*128c*/ 	.word	0x00000760
        /*1290*/ 	.word	0x000000ff
        /*1294*/ 	.word	0x0002d8a0
        /*1298*/ 	.short	0x0100
        /*129a*/ 	.byte	0x08
	.zero		1


	//   ....[16]....
        /*129c*/ 	.word	0x00000770
        /*12a0*/ 	.word	0x000000ff
        /*12a4*/ 	.word	0x0002d898
        /*12a8*/ 	.short	0x0100
        /*12aa*/ 	.byte	0x08
	.zero		1


	//   ....[17]....
        /*12ac*/ 	.word	0x00000780
        /*12b0*/ 	.word	0x000000ff
        /*12b4*/ 	.word	0x0002d8a8
        /*12b8*/ 	.short	0x0100
        /*12ba*/ 	.byte	0x08
	.zero		1


	//   ....[18]....
        /*12bc*/ 	.word	0x000008b0
        /*12c0*/ 	.word	0x000000ff
        /*12c4*/ 	.word	0x0002d8b0
        /*12c8*/ 	.short	0x0100
        /*12ca*/ 	.byte	0x08
	.zero		1


	//   ....[19]....
        /*12cc*/ 	.word	0x000008c0
        /*12d0*/ 	.word	0x000000ff
        /*12d4*/ 	.word	0x0002d8c0
        /*12d8*/ 	.short	0x0100
        /*12da*/ 	.byte	0x08
	.zero		1


	//   ....[20]....
        /*12dc*/ 	.word	0x000008d0
        /*12e0*/ 	.word	0x000000ff
        /*12e4*/ 	.word	0x0002d8b8
        /*12e8*/ 	.short	0x0100
        /*12ea*/ 	.byte	0x08
	.zero		1


	//   ....[21]....
        /*12ec*/ 	.word	0x000008e0
        /*12f0*/ 	.word	0x000000ff
        /*12f4*/ 	.word	0x0002d8c8
        /*12f8*/ 	.short	0x0100
        /*12fa*/ 	.byte	0x08
	.zero		1


	//   ....[22]....
        /*12fc*/ 	.word	0x00003690
        /*1300*/ 	.word	0x00000039
        /*1304*/ 	.word	0x0002d890
        /*1308*/ 	.short	0x010a
        /*130a*/ 	.byte	0x3f
	.zero		1


	//   ....[23]....
        /*130c*/ 	.word	0x00005350
        /*1310*/ 	.word	0x00000039
        /*1314*/ 	.word	0x0002d890
        /*1318*/ 	.short	0x010a
        /*131a*/ 	.byte	0x3f
	.zero		1


	//   ....[24]....
        /*131c*/ 	.word	0x00006ce0
        /*1320*/ 	.word	0x00000039
        /*1324*/ 	.word	0x0002d890
        /*1328*/ 	.short	0x010a
        /*132a*/ 	.byte	0x3f
	.zero		1


	//   ....[25]....
        /*132c*/ 	.word	0x00007200
        /*1330*/ 	.word	0x0000000b
        /*1334*/ 	.word	0x00000000
        /*1338*/ 	.short	0x0101
        /*133a*/ 	.byte	0x3f
	.zero		1


	//   ....[26]....
        /*133c*/ 	.word	0x00007240
        /*1340*/ 	.word	0x00000039
        /*1344*/ 	.word	0x0002d8b0
        /*1348*/ 	.short	0x010a
        /*134a*/ 	.byte	0x3f
	.zero		1


	//   ....[27]....
        /*134c*/ 	.word	0x00007720
        /*1350*/ 	.word	0x00000039
        /*1354*/ 	.word	0x00000000
        /*1358*/ 	.short	0x0101
        /*135a*/ 	.byte	0x3f
	.zero		1


	//   ....[28]....
        /*135c*/ 	.word	0x00008000
        /*1360*/ 	.word	0x00000002
        /*1364*/ 	.word	0x0002d800
        /*1368*/ 	.short	0x010a
        /*136a*/ 	.byte	0x3f
	.zero		1


	//   ....[29]....
        /*136c*/ 	.word	0x00008050
        /*1370*/ 	.word	0x00000002
        /*1374*/ 	.word	0x0002d800
        /*1378*/ 	.short	0x010a
        /*137a*/ 	.byte	0x3f
	.zero		1


	//   ....[30]....
        /*137c*/ 	.word	0x00008c60
        /*1380*/ 	.word	0x00000002
        /*1384*/ 	.word	0x0002d800
        /*1388*/ 	.short	0x010a
        /*138a*/ 	.byte	0x3f
	.zero		1


	//   ....[31]....
        /*138c*/ 	.word	0x0000a9d0
        /*1390*/ 	.word	0x00000002
        /*1394*/ 	.word	0x0002d800
        /*1398*/ 	.short	0x010a
        /*139a*/ 	.byte	0x3f
	.zero		1


	//   ....[32]....
        /*139c*/ 	.word	0x0000c2f0
        /*13a0*/ 	.word	0x00000000
        /*13a4*/ 	.word	0x0002d830
        /*13a8*/ 	.short	0x010a
        /*13aa*/ 	.byte	0x3f
	.zero		1


	//   ....[33]....
        /*13ac*/ 	.word	0x0000c3b0
        /*13b0*/ 	.word	0x00000000
        /*13b4*/ 	.word	0x0002d830
        /*13b8*/ 	.short	0x010a
        /*13ba*/ 	.byte	0x3f
	.zero		1


	//   ....[34]....
        /*13bc*/ 	.word	0x0000e070
        /*13c0*/ 	.word	0x0000000c
        /*13c4*/ 	.word	0x00000000
        /*13c8*/ 	.short	0x0101
        /*13ca*/ 	.byte	0x3f
	.zero		1


	//   ....[35]....
        /*13cc*/ 	.word	0x0000f180
        /*13d0*/ 	.word	0x00000007
        /*13d4*/ 	.word	0x0002d830
        /*13d8*/ 	.short	0x010a
        /*13da*/ 	.byte	0x3f
	.zero		1


	//   ....[36]....
        /*13dc*/ 	.word	0x0000f1d0
        /*13e0*/ 	.word	0x00000007
        /*13e4*/ 	.word	0x0002d830
        /*13e8*/ 	.short	0x010a
        /*13ea*/ 	.byte	0x3f
	.zero		1


	//   ....[37]....
        /*13ec*/ 	.word	0x0000f680
        /*13f0*/ 	.word	0x00000008
        /*13f4*/ 	.word	0x0002d850
        /*13f8*/ 	.short	0x010a
        /*13fa*/ 	.byte	0x3f
	.zero		1


	//   ....[38]....
        /*13fc*/ 	.word	0x0000f6c0
        /*1400*/ 	.word	0x00000008
        /*1404*/ 	.word	0x0002d850
        /*1408*/ 	.short	0x010a
        /*140a*/ 	.byte	0x3f
	.zero		1


	//   ....[39]....
        /*140c*/ 	.word	0x00011860
        /*1410*/ 	.word	0x00000050
        /*1414*/ 	.word	0x00000000
        /*1418*/ 	.short	0x0101
        /*141a*/ 	.byte	0x3f
	.zero		1


	//   ....[40]....
        /*141c*/ 	.word	0x00012090
        /*1420*/ 	.word	0x00000005
        /*1424*/ 	.word	0x00000000
        /*1428*/ 	.short	0x0101
        /*142a*/ 	.byte	0x3f
	.zero		1


	//   ....[41]....
        /*142c*/ 	.word	0x00012810
        /*1430*/ 	.word	0x00000007
        /*1434*/ 	.word	0x0002d830
        /*1438*/ 	.short	0x010a
        /*143a*/ 	.byte	0x3f
	.zero		1


	//   ....[42]....
        /*143c*/ 	.word	0x00012860
        /*1440*/ 	.word	0x00000007
        /*1444*/ 	.word	0x0002d830
        /*1448*/ 	.short	0x010a
        /*144a*/ 	.byte	0x3f
	.zero		1


	//   ....[43]....
        /*144c*/ 	.word	0x00012d10
        /*1450*/ 	.word	0x00000008
        /*1454*/ 	.word	0x0002d850
        /*1458*/ 	.short	0x010a
        /*145a*/ 	.byte	0x3f
	.zero		1


	//   ....[44]....
        /*145c*/ 	.word	0x00012d50
        /*1460*/ 	.word	0x00000008
        /*1464*/ 	.word	0x0002d850
        /*1468*/ 	.short	0x010a
        /*146a*/ 	.byte	0x3f
	.zero		1


	//   ....[45]....
        /*146c*/ 	.word	0x000134a0
        /*1470*/ 	.word	0x00000007
        /*1474*/ 	.word	0x00000000
        /*1478*/ 	.short	0x0101
        /*147a*/ 	.byte	0x3f
	.zero		1


	//   ....[46]....
        /*147c*/ 	.word	0x00014d70
        /*1480*/ 	.word	0x00000005
        /*1484*/ 	.word	0x00000000
        /*1488*/ 	.short	0x0101
        /*148a*/ 	.byte	0x3f
	.zero		1


	//   ....[47]....
        /*148c*/ 	.word	0x00015450
        /*1490*/ 	.word	0x00000006
        /*1494*/ 	.word	0x0002d850
        /*1498*/ 	.short	0x010a
        /*149a*/ 	.byte	0x3f
	.zero		1


	//   ....[48]....
        /*149c*/ 	.word	0x00015500
        /*14a0*/ 	.word	0x00000006
        /*14a4*/ 	.word	0x0002d850
        /*14a8*/ 	.short	0x010a
        /*14aa*/ 	.byte	0x3f
	.zero		1


	//   ....[49]....
        /*14ac*/ 	.word	0x00015d00
        /*14b0*/ 	.word	0x00000006
        /*14b4*/ 	.word	0x00000000
        /*14b8*/ 	.short	0x0101
        /*14ba*/ 	.byte	0x3f
	.zero		1


	//   ....[50]....
        /*14bc*/ 	.word	0x00017070
        /*14c0*/ 	.word	0x00000000
        /*14c4*/ 	.word	0x00000000
        /*14c8*/ 	.short	0x0101
        /*14ca*/ 	.byte	0x3f
	.zero		1


	//   ....[51]....
        /*14cc*/ 	.word	0x00017570
        /*14d0*/ 	.word	0x00000006
        /*14d4*/ 	.word	0x00000000
        /*14d8*/ 	.short	0x0101
        /*14da*/ 	.byte	0x3f
	.zero		1


	//   ....[52]....
        /*14dc*/ 	.word	0x0001a910
        /*14e0*/ 	.word	0x00000010
        /*14e4*/ 	.word	0x0002d820
        /*14e8*/ 	.short	0x010a
        /*14ea*/ 	.byte	0x3f
	.zero		1


	//   ....[53]....
        /*14ec*/ 	.word	0x0001a9d0
        /*14f0*/ 	.word	0x00000009
        /*14f4*/ 	.word	0x0002d8a0
        /*14f8*/ 	.short	0x010a
        /*14fa*/ 	.byte	0x3f
	.zero		1


	//   ....[54]....
        /*14fc*/ 	.word	0x0001ae00
        /*1500*/ 	.word	0x00000009
        /*1504*/ 	.word	0x0002d8c0
        /*1508*/ 	.short	0x010a
        /*150a*/ 	.byte	0x3f
	.zero		1


	//   ....[55]....
        /*150c*/ 	.word	0x0001b360
        /*1510*/ 	.word	0x00000009
        /*1514*/ 	.word	0x0002d8a0
        /*1518*/ 	.short	0x010a
        /*151a*/ 	.byte	0x3f
	.zero		1


	//   ....[56]....
        /*151c*/ 	.word	0x0001b780
        /*1520*/ 	.word	0x00000009
        /*1524*/ 	.word	0x0002d8c0
        /*1528*/ 	.short	0x010a
        /*152a*/ 	.byte	0x3f
	.zero		1


	//   ....[57]....
        /*152c*/ 	.word	0x0001c9e0
        /*1530*/ 	.word	0x00000000
        /*1534*/ 	.word	0x0002d840
        /*1538*/ 	.short	0x010a
        /*153a*/ 	.byte	0x3f
	.zero		1


	//   ....[58]....
        /*153c*/ 	.word	0x0001cf30
        /*1540*/ 	.word	0x00000000
        /*1544*/ 	.word	0x0002d830
        /*1548*/ 	.short	0x0107
        /*154a*/ 	.byte	0x3f
	.zero		1


	//   ....[59]....
        /*154c*/ 	.word	0x0001d000
        /*1550*/ 	.word	0x00000000
        /*1554*/ 	.word	0x0002d830
        /*1558*/ 	.short	0x0101
        /*155a*/ 	.byte	0x3f
	.zero		1


	//   ....[60]....
        /*155c*/ 	.word	0x0001dc20
        /*1560*/ 	.word	0x00000010
        /*1564*/ 	.word	0x0002d800
        /*1568*/ 	.short	0x0107
        /*156a*/ 	.byte	0x3f
	.zero		1


	//   ....[61]....
        /*156c*/ 	.word	0x0001dd10
        /*1570*/ 	.word	0x00000010
        /*1574*/ 	.word	0x0002d800
        /*1578*/ 	.short	0x0101
        /*157a*/ 	.byte	0x3f
	.zero		1


	//   ....[62]....
        /*157c*/ 	.word	0x0001dd30
        /*1580*/ 	.word	0x00000010
        /*1584*/ 	.word	0x0002d820
        /*1588*/ 	.short	0x010a
        /*158a*/ 	.byte	0x3f
	.zero		1


	//   ....[63]....
        /*158c*/ 	.word	0x0001e150
        /*1590*/ 	.word	0x00000005
        /*1594*/ 	.word	0x0002d840
        /*1598*/ 	.short	0x010a
        /*159a*/ 	.byte	0x3f
	.zero		1


	//   ....[64]....
        /*159c*/ 	.word	0x0001e560
        /*15a0*/ 	.word	0x00000005
        /*15a4*/ 	.word	0x0002d830
        /*15a8*/ 	.short	0x0107
        /*15aa*/ 	.byte	0x3f
	.zero		1


	//   ....[65]....
        /*15ac*/ 	.word	0x0001e620
        /*15b0*/ 	.word	0x00000005
        /*15b4*/ 	.word	0x0002d830
        /*15b8*/ 	.short	0x0101
        /*15ba*/ 	.byte	0x3f
	.zero		1


	//   ....[66]....
        /*15bc*/ 	.word	0x0001e680
        /*15c0*/ 	.word	0x00000005
        /*15c4*/ 	.word	0x0002d860
        /*15c8*/ 	.short	0x010a
        /*15ca*/ 	.byte	0x3f
	.zero		1


	//   ....[67]....
        /*15cc*/ 	.word	0x0001eb30
        /*15d0*/ 	.word	0x00000005
        /*15d4*/ 	.word	0x0002d850
        /*15d8*/ 	.short	0x0107
        /*15da*/ 	.byte	0x3f
	.zero		1


	//   ....[68]....
        /*15dc*/ 	.word	0x0001ec20
        /*15e0*/ 	.word	0x00000005
        /*15e4*/ 	.word	0x0002d850
        /*15e8*/ 	.short	0x0101
        /*15ea*/ 	.byte	0x3f
	.zero		1


	//   ....[69]....
        /*15ec*/ 	.word	0x0001ee50
        /*15f0*/ 	.word	0x00000000
        /*15f4*/ 	.word	0x0002d860
        /*15f8*/ 	.short	0x010a
        /*15fa*/ 	.byte	0x3f
	.zero		1


	//   ....[70]....
        /*15fc*/ 	.word	0x0001f280
        /*1600*/ 	.word	0x00000000
        /*1604*/ 	.word	0x0002d850
        /*1608*/ 	.short	0x0107
        /*160a*/ 	.byte	0x3f
	.zero		1


	//   ....[71]....
        /*160c*/ 	.word	0x0001f360
        /*1610*/ 	.word	0x00000000
        /*1614*/ 	.word	0x0002d850
        /*1618*/ 	.short	0x0101
        /*161a*/ 	.byte	0x3f
	.zero		1


	//   ....[72]....
        /*161c*/ 	.word	0x000204c0
        /*1620*/ 	.word	0x00000005
        /*1624*/ 	.word	0x0002d820
        /*1628*/ 	.short	0x010a
        /*162a*/ 	.byte	0x3f
	.zero		1


	//   ....[73]....
        /*162c*/ 	.word	0x00020660
        /*1630*/ 	.word	0x00000003
        /*1634*/ 	.word	0x0002d840
        /*1638*/ 	.short	0x010a
        /*163a*/ 	.byte	0x3f
	.zero		1


	//   ....[74]....
        /*163c*/ 	.word	0x000206f0
        /*1640*/ 	.word	0x00000005
        /*1644*/ 	.word	0x0002d840
        /*1648*/ 	.short	0x010a
        /*164a*/ 	.byte	0x3f
	.zero		1


	//   ....[75]....
        /*164c*/ 	.word	0x00020730
        /*1650*/ 	.word	0x00000003
        /*1654*/ 	.word	0x0002d860
        /*1658*/ 	.short	0x010a
        /*165a*/ 	.byte	0x3f
	.zero		1


	//   ....[76]....
        /*165c*/ 	.word	0x00020770
        /*1660*/ 	.word	0x00000005
        /*1664*/ 	.word	0x0002d860
        /*1668*/ 	.short	0x010a
        /*166a*/ 	.byte	0x3f
	.zero		1


	//   ....[77]....
        /*166c*/ 	.word	0x000207d0
        /*1670*/ 	.word	0x00000039
        /*1674*/ 	.word	0x0002d890
        /*1678*/ 	.short	0x010a
        /*167a*/ 	.byte	0x3f
	.zero		1


	//   ....[78]....
        /*167c*/ 	.word	0x00020950
        /*1680*/ 	.word	0x00000039
        /*1684*/ 	.word	0x0002d890
        /*1688*/ 	.short	0x010a
        /*168a*/ 	.byte	0x3f
	.zero		1


	//   ....[79]....
        /*168c*/ 	.word	0x00020ad0
        /*1690*/ 	.word	0x00000039
        /*1694*/ 	.word	0x0002d890
        /*1698*/ 	.short	0x010a
        /*169a*/ 	.byte	0x3f
	.zero		1


	//   ....[80]....
        /*169c*/ 	.word	0x00020c40
        /*16a0*/ 	.word	0x00000039
        /*16a4*/ 	.word	0x0002d8b0
        /*16a8*/ 	.short	0x010a
        /*16aa*/ 	.byte	0x3f
	.zero		1


	//   ....[81]....
        /*16ac*/ 	.word	0x00020ef0
        /*16b0*/ 	.word	0x00000002
        /*16b4*/ 	.word	0x0002d800
        /*16b8*/ 	.short	0x010a
        /*16ba*/ 	.byte	0x3f
	.zero		1


	//   ....[82]....
        /*16bc*/ 	.word	0x00021100
        /*16c0*/ 	.word	0x00000002
        /*16c4*/ 	.word	0x0002d800
        /*16c8*/ 	.short	0x010a
        /*16ca*/ 	.byte	0x3f
	.zero		1


	//   ....[83]....
        /*16cc*/ 	.word	0x00021150
        /*16d0*/ 	.word	0x00000000
        /*16d4*/ 	.word	0x0002d830
        /*16d8*/ 	.short	0x010a
        /*16da*/ 	.byte	0x3f
	.zero		1


	//   ....[84]....
        /*16dc*/ 	.word	0x000211a0
        /*16e0*/ 	.word	0x00000007
        /*16e4*/ 	.word	0x0002d830
        /*16e8*/ 	.short	0x010a
        /*16ea*/ 	.byte	0x3f
	.zero		1


	//   ....[85]....
        /*16ec*/ 	.word	0x000211f0
        /*16f0*/ 	.word	0x00000008
        /*16f4*/ 	.word	0x0002d850
        /*16f8*/ 	.short	0x010a
        /*16fa*/ 	.byte	0x3f
	.zero		1


	//   ....[86]....
        /*16fc*/ 	.word	0x00021240
        /*1700*/ 	.word	0x00000007
        /*1704*/ 	.word	0x0002d830
        /*1708*/ 	.short	0x010a
        /*170a*/ 	.byte	0x3f
	.zero		1


	//   ....[87]....
        /*170c*/ 	.word	0x00021290
        /*1710*/ 	.word	0x00000008
        /*1714*/ 	.word	0x0002d850
        /*1718*/ 	.short	0x010a
        /*171a*/ 	.byte	0x3f
	.zero		1


	//   ....[88]....
        /*171c*/ 	.word	0x000212e0
        /*1720*/ 	.word	0x00000006
        /*1724*/ 	.word	0x0002d850
        /*1728*/ 	.short	0x010a
        /*172a*/ 	.byte	0x3f
	.zero		1


	//   ....[89]....
        /*172c*/ 	.word	0x00021a50
        /*1730*/ 	.word	0x00000010
        /*1734*/ 	.word	0x0002d820
        /*1738*/ 	.short	0x010a
        /*173a*/ 	.byte	0x3f
	.zero		1


	//   ....[90]....
        /*173c*/ 	.word	0x00021aa0
        /*1740*/ 	.word	0x00000009
        /*1744*/ 	.word	0x0002d8a0
        /*1748*/ 	.short	0x010a
        /*174a*/ 	.byte	0x3f
	.zero		1


	//   ....[91]....
        /*174c*/ 	.word	0x00021af0
        /*1750*/ 	.word	0x00000009
        /*1754*/ 	.word	0x0002d8c0
        /*1758*/ 	.short	0x010a
        /*175a*/ 	.byte	0x3f
	.zero		1


	//   ....[92]....
        /*175c*/ 	.word	0x00021b40
        /*1760*/ 	.word	0x00000009
        /*1764*/ 	.word	0x0002d8a0
        /*1768*/ 	.short	0x010a
        /*176a*/ 	.byte	0x3f
	.zero		1


	//   ....[93]....
        /*176c*/ 	.word	0x00021b90
        /*1770*/ 	.word	0x00000009
        /*1774*/ 	.word	0x0002d8c0
        /*1778*/ 	.short	0x010a
        /*177a*/ 	.byte	0x3f
	.zero		1


	//   ....[94]....
        /*177c*/ 	.word	0x00021cb0
        /*1780*/ 	.word	0x00000000
        /*1784*/ 	.word	0x0002d840
        /*1788*/ 	.short	0x010a
        /*178a*/ 	.byte	0x3f
	.zero		1


	//   ....[95]....
        /*178c*/ 	.word	0x00022ae0
        /*1790*/ 	.word	0x00000010
        /*1794*/ 	.word	0x0002d820
        /*1798*/ 	.short	0x010a
        /*179a*/ 	.byte	0x3f
	.zero		1


	//   ....[96]....
        /*179c*/ 	.word	0x00022b30
        /*17a0*/ 	.word	0x00000005
        /*17a4*/ 	.word	0x0002d840
        /*17a8*/ 	.short	0x010a
        /*17aa*/ 	.byte	0x3f
	.zero		1


	//   ....[97]....
        /*17ac*/ 	.word	0x000230d0
        /*17b0*/ 	.word	0x00000005
        /*17b4*/ 	.word	0x0002d860
        /*17b8*/ 	.short	0x010a
        /*17ba*/ 	.byte	0x3f
	.zero		1


	//   ....[98]....
        /*17bc*/ 	.word	0x000236b0
        /*17c0*/ 	.word	0x00000000
        /*17c4*/ 	.word	0x0002d860
        /*17c8*/ 	.short	0x010a
        /*17ca*/ 	.byte	0x3f
	.zero		1


	//   ....[99]....
        /*17cc*/ 	.word	0x000246a0
        /*17d0*/ 	.word	0x00000005
        /*17d4*/ 	.word	0x0002d820
        /*17d8*/ 	.short	0x010a
        /*17da*/ 	.byte	0x3f
	.zero		1


	//   ....[100]....
        /*17dc*/ 	.word	0x00024840
        /*17e0*/ 	.word	0x00000003
        /*17e4*/ 	.word	0x0002d840
        /*17e8*/ 	.short	0x010a
        /*17ea*/ 	.byte	0x3f
	.zero		1


	//   ....[101]....
        /*17ec*/ 	.word	0x00024890
        /*17f0*/ 	.word	0x00000005
        /*17f4*/ 	.word	0x0002d840
        /*17f8*/ 	.short	0x010a
        /*17fa*/ 	.byte	0x3f
	.zero		1


	//   ....[102]....
        /*17fc*/ 	.word	0x000248e0
        /*1800*/ 	.word	0x00000003
        /*1804*/ 	.word	0x0002d860
        /*1808*/ 	.short	0x010a
        /*180a*/ 	.byte	0x3f
	.zero		1


	//----- nvinfo : EIATTR_NUM_MBARRIERS
	.align		4
.L_1351:
        /*180c*/ 	.byte	0x03, 0x38
        /*180e*/ 	.short	0x0016


	//----- nvinfo : EIATTR_EXIT_INSTR_OFFSETS
	.align		4
        /*1810*/ 	.byte	0x04, 0x1c
        /*1812*/ 	.short	(.L_1353 - .L_1352)


	//   ....[0]....
.L_1352:
        /*1814*/ 	.word	0x000207c0


	//----- nvinfo : EIATTR_MAX_THREADS
	.align		4
.L_1353:
        /*1818*/ 	.byte	0x04, 0x05
        /*181a*/ 	.short	(.L_1355 - .L_1354)
.L_1354:
        /*181c*/ 	.word	0x00000200
        /*1820*/ 	.word	0x00000001
        /*1824*/ 	.word	0x00000001


	//----- nvinfo : EIATTR_CRS_STACK_SIZE
	.align		4
.L_1355:
        /*1828*/ 	.byte	0x04, 0x1e
        /*182a*/ 	.short	(.L_1357 - .L_1356)
.L_1356:
        /*182c*/ 	.word	0x00000000


	//----- nvinfo : EIATTR_CBANK_PARAM_SIZE
	.align		4
.L_1357:
        /*1830*/ 	.byte	0x03, 0x19
        /*1832*/ 	.short	0x0af0


	//----- nvinfo : EIATTR_PARAM_CBANK
	.align		4
        /*1834*/ 	.byte	0x04, 0x0a
        /*1836*/ 	.short	(.L_1359 - .L_1358)
	.align		4
.L_1358:
        /*1838*/ 	.word	index@(.nv.constant0._ZN7cutlass13device_kernelIN5flash11enable_sm90INS1_16FlashAttnFwdSm90INS1_25CollectiveMainloopFwdSm90ILi2EN4cute5tupleIJNS5_1CILi1EEES8_S8_EEENS6_IJNS7_ILi192EEENS7_ILi128EEENS7_ILi96EEEEEELi96ENS_10bfloat16_tEfNS_4arch4Sm90ELb1ELb0ELb1ELb1ELb1ELb1ELb0ELb0ELb1ELb1ELb1ELb0EEENS1_21CollectiveEpilogueFwdINS6_IJSA_SC_SB_EEES9_SE_SG_Li384ELb1ELb1ELb1ELb0EEENS1_36VarlenDynamicPersistentTileSchedulerILi192ELi128ELi384ELi128ELb1ELb1ELb1ELb1ELb1ELb1EEEEEEEEEvNT_6ParamsE)
        /*183c*/ 	.short	0x0210
        /*183e*/ 	.short	0x0af0


	//----- nvinfo : EIATTR_SW_WAR
	.align		4
.L_1359:
        /*1840*/ 	.byte	0x04, 0x36
        /*1842*/ 	.short	(.L_1361 - .L_1360)
.L_1360:
        /*1844*/ 	.word	0x00000008
.L_1361:


//--------------------- .nv.info._ZN7cutlass13device_kernelIN5flash11enable_sm90INS1_16FlashAttnFwdSm90INS1_25CollectiveMainloopFwdSm90ILi2EN4cute5tupleIJNS5_1CILi1EEES8_S8_EEENS6_IJNS7_ILi192EEENS7_ILi128EEENS7_ILi64EEEEEELi64ENS_10bfloat16_tEfNS_4arch4Sm90ELb0ELb0ELb1ELb0ELb1ELb0ELb0ELb1ELb1ELb1ELb1ELb0EEENS1_21CollectiveEpilogueFwdINS6_IJSA_SC_SB_EEES9_SE_SG_Li384ELb0ELb1ELb1ELb0EEENS1_19SingleTileSchedulerILb0ELb1ELb1ELi192EEEEEEEEEvNT_6ParamsE --------------------------
	.section	.nv.info._ZN7cutlass13device_kernelIN5flash11enable_sm90INS1_16FlashAttnFwdSm90INS1_25CollectiveMainloopFwdSm90ILi2EN4cute5tupleIJNS5_1CILi1EEES8_S8_EEENS6_IJNS7_ILi192EEENS7_ILi128EEENS7_ILi64EEEEEELi64ENS_10bfloat16_tEfNS_4arch4Sm90ELb0ELb0ELb1ELb0ELb1ELb0ELb0ELb1ELb1ELb1ELb1ELb0EEENS1_21CollectiveEpilogueFwdINS6_IJSA_SC_SB_EEES9_SE_SG_Li384ELb0ELb1ELb1ELb0EEENS1_19SingleTileSchedulerILb0ELb1ELb1ELi192EEEEEEEEEvNT_6ParamsE,"",@"SHT_CUDA_INFO"
	.sectionflags	@""
	.align	4


	//----- nvinfo : EIATTR_CUDA_API_VERSION
	.align		4
        /*0000*/ 	.byte	0x04, 0x37
        /*0002*/ 	.short	(.L_1363 - .L_1362)
.L_1362:
        /*0004*/ 	.word	0x00000082


	//----- nvinfo : EIATTR_KPARAM_INFO
	.align		4
.L_1363:
        /*0008*/ 	.byte	0x04, 0x17
        /*000a*/ 	.short	(.L_1365 - .L_1364)
.L_1364:
        /*000c*/ 	.word	0x00000000
        /*0010*/ 	.short	0x0000
        /*0012*/ 	.short	0x0070
        /*0014*/ 	.byte	0x00, 0xf0, 0x01, 0x28


	//----- nvinfo : EIATTR_SPARSE_MMA_MASK
	.align		4
.L_1365:
        /*0018*/ 	.byte	0x03, 0x50
        /*001a*/ 	.short	0x0000


	//----- nvinfo : EIATTR_MAXREG_COUNT
	.align		4
        /*001c*/ 	.byte	0x03, 0x1b
        /*001e*/ 	.short	0x0080


	//----- nvinfo : EIATTR_NUM_BARRIERS
	.align		4
        /*0020*/ 	.byte	0x02, 0x4c
        /*0022*/ 	.byte	0x10
	.zero		1


	//----- nvinfo : EIATTR_EXTERNS
	.align		4
        /*0024*/ 	.byte	0x04, 0x0f
        /*0026*/ 	.short	(.L_1367 - .L_1366)


	//   ....[0]....
	.align		4
.L_1366:
        /*0028*/ 	.word	index@(__assertfail)


	//----- nvinfo : EIATTR_ANNOTATIONS
	.align		4
.L_1367:
        /*002c*/ 	.byte	0x04, 0x55
        /*002e*/ 	.short	(.L_1369 - .L_1368)


	//   ....[0]....
.L_1368:
        /*0030*/ 	.word	0x00000001
        /*0034*/ 	.byte	0xb0, 0x85, 0x00, 0x00, 0x01, 0x00, 0x00, 0x00, 0x10, 0x9e, 0x00, 0x00


	//----- nvinfo : EIATTR_MERCURY_ISA_VERSION
	.align		4
.L_1369:
        /*0040*/ 	.byte	0x03, 0x5f
        /*0042*/ 	.short	0x0101


	//----- nvinfo : EIATTR_INT_WARP_WIDE_INSTR_OFFSETS
	.align		4
        /*0044*/ 	.byte	0x04, 0x31
        /*0046*/ 	.short	(.L_1371 - .L_1370)


	//   ....[0]....
.L_1370:
        /*0048*/ 	.word	0x000000c0


	//   ....[1]....
        /*004c*/ 	.word	0x000000d0


	//   ....[2]....
        /*0050*/ 	.word	0x00000170


	//----- nvinfo : EIATTR_COOP_GROUP_MASK_REGIDS
	.align		4
.L_1371:
        /*0054*/ 	.byte	0x04, 0x29
        /*0056*/ 	.short	(.L_1373 - .L_1372)


	//   ....[0]....
.L_1372:
        /*0058*/ 	.word	0xffffffff


	//   ....[1]....
        /*005c*/ 	.word	0xffffffff


	//   ....[2]....
        /*0060*/ 	.word	0xffffffff


	//   ....[3]....
        /*0064*/ 	.word	0xffffffff


	//   ....[4]....
        /*0068*/ 	.word	0xffffffff


	//   ....[5]....
        /*006c*/ 	.word	0xffffffff


	//   ....[6]....
        /*0070*/ 	.word	0xffffffff


	//   ....[7]....
        /*0074*/ 	.word	0xffffffff


	//   ....[8]....
        /*0078*/ 	.word	0xffffffff


	//   ....[9]....
        /*007c*/ 	.word	0xffffffff


	//   ....[10]....
        /*0080*/ 	.word	0xffffffff


	//   ....[11]....
        /*0084*/ 	.word	0xffffffff


	//   ....[12]....
        /*0088*/ 	.word	0xffffffff


	//   ....[13]....
        /*008c*/ 	.word	0xffffffff


	//   ....[14]....
        /*0090*/ 	.word	0xffffffff


	//   ....[15]....
        /*0094*/ 	.word	0xffffffff


	//   ....[16]....
        /*0098*/ 	.word	0xffffffff


	//   ....[17]....
        /*009c*/ 	.word	0xffffffff


	//   ....[18]....
        /*00a0*/ 	.word	0xffffffff


	//   ....[19]....
        /*00a4*/ 	.word	0xffffffff


	//   ....[20]....
        /*00a8*/ 	.word	0xffffffff


	//   ....[21]....
        /*00ac*/ 	.word	0xffffffff


	//   ....[22]....
        /*00b0*/ 	.word	0xffffffff


	//   ....[23]....
        /*00b4*/ 	.word	0xffffffff


	//   ....[24]....
        /*00b8*/ 	.word	0xffffffff


	//   ....[25]....
        /*00bc*/ 	.word	0xffffffff


	//   ....[26]....
        /*00c0*/ 	.word	0xffffffff


	//   ....[27]....
        /*00c4*/ 	.word	0xffffffff


	//   ....[28]....
        /*00c8*/ 	.word	0xffffffff


	//   ....[29]....
        /*00cc*/ 	.word	0xffffffff


	//   ....[30]....
        /*00d0*/ 	.word	0xffffffff


	//   ....[31]....
        /*00d4*/ 	.word	0xffffffff


	//   ....[32]....
        /*00d8*/ 	.word	0xffffffff


	//   ....[33]....
        /*00dc*/ 	.word	0xffffffff


	//   ....[34]....
        /*00e0*/ 	.word	0xffffffff


	//   ....[35]....
        /*00e4*/ 	.word	0xffffffff


	//   ....[36]....
        /*00e8*/ 	.word	0xffffffff


	//   ....[37]....
        /*00ec*/ 	.word	0xffffffff


	//   ....[38]....
        /*00f0*/ 	.word	0xffffffff


	//   ....[39]....
        /*00f4*/ 	.word	0xffffffff


	//   ....[40]....
        /*00f8*/ 	.word	0xffffffff


	//   ....[41]....
        /*00fc*/ 	.word	0xffffffff


	//   ....[42]....
        /*0100*/ 	.word	0xffffffff


	//   ....[43]....
        /*0104*/ 	.word	0xffffffff


	//   ....[44]....
        /*0108*/ 	.word	0xffffffff


	//   ....[45]....
        /*010c*/ 	.word	0xffffffff


	//   ....[46]....
        /*0110*/ 	.word	0xffffffff


	//   ....[47]....
        /*0114*/ 	.word	0xffffffff


	//   ....[48]....
        /*0118*/ 	.word	0xffffffff


	//   ....[49]....
        /*011c*/ 	.word	0xffffffff


	//   ....[50]....
        /*0120*/ 	.word	0xffffffff


	//   ....[51]....
        /*0124*/ 	.word	0xffffffff


	//   ....[52]....
        /*0128*/ 	.word	0xffffffff


	//   ....[53]....
        /*012c*/ 	.word	0xffffffff


	//   ....[54]....
        /*0130*/ 	.word	0xffffffff


	//   ....[55]....
        /*0134*/ 	.word	0xffffffff


	//   ....[56]....
        /*0138*/ 	.word	0xffffffff


	//   ....[57]....
        /*013c*/ 	.word	0xffffffff


	//   ....[58]....
        /*0140*/ 	.word	0xffffffff


	//   ....[59]....
        /*0144*/ 	.word	0xffffffff


	//   ....[60]....
        /*0148*/ 	.word	0xffffffff


	//   ....[61]....
        /*014c*/ 	.word	0xffffffff


	//   ....[62]....
        /*0150*/ 	.word	0xffffffff


	//   ....[63]....
        /*0154*/ 	.word	0xffffffff


	//   ....[64]....
        /*0158*/ 	.word	0xffffffff


	//   ....[65]....
        /*015c*/ 	.word	0xffffffff


	//   ....[66]....
        /*0160*/ 	.word	0xffffffff


	//   ....[67]....
        /*0164*/ 	.word	0xffffffff


	//   ....[68]....
        /*0168*/ 	.word	0xffffffff


	//   ....[69]....
        /*016c*/ 	.word	0xffffffff


	//   ....[70]....
        /*0170*/ 	.word	0xffffffff


	//   ....[71]....
        /*0174*/ 	.word	0xffffffff


	//   ....[72]....
        /*0178*/ 	.word	0xffffffff


	//   ....[73]....
        /*017c*/ 	.word	0xffffffff


	//   ....[74]....
        /*0180*/ 	.word	0xffffffff


	//   ....[75]....
        /*0184*/ 	.word	0xffffffff


	//   ....[76]....
        /*0188*/ 	.word	0xffffffff


	//   ....[77]....
        /*018c*/ 	.word	0xffffffff


	//   ....[78]....
        /*0190*/ 	.word	0xffffffff


	//   ....[79]....
        /*0194*/ 	.word	0xffffffff


	//   ....[80]....
        /*0198*/ 	.word	0xffffffff


	//   ....[81]....
        /*019c*/ 	.word	0xffffffff


	//   ....[82]....
        /*01a0*/ 	.word	0xffffffff


	//   ....[83]....
        /*01a4*/ 	.word	0xffffffff


	//   ....[84]....
        /*01a8*/ 	.word	0xffffffff


	//   ....[85]....
        /*01ac*/ 	.word	0xffffffff


	//   ....[86]....
        /*01b0*/ 	.word	0xffffffff


	//   ....[87]....
        /*01b4*/ 	.word	0xffffffff


	//   ....[88]....
        /*01b8*/ 	.word	0xffffffff


	//   ....[89]....
        /*01bc*/ 	.word	0xffffffff


	//   ....[90]....
        /*01c0*/ 	.word	0xffffffff


	//   ....[91]....
        /*01c4*/ 	.word	0xffffffff


	//   ....[92]....
        /*01c8*/ 	.word	0xffffffff


	//   ....[93]....
        /*01cc*/ 	.word	0xffffffff


	//   ....[94]....
        /*01d0*/ 	.word	0xffffffff


	//   ....[95]....
        /*01d4*/ 	.word	0xffffffff


	//   ....[96]....
        /*01d8*/ 	.word	0xffffffff


	//   ....[97]....
        /*01dc*/ 	.word	0xffffffff


	//   ....[98]....
        /*01e0*/ 	.word	0xffffffff


	//   ....[99]....
        /*01e4*/ 	.word	0xffffffff


	//   ....[100]....
        /*01e8*/ 	.word	0xffffffff


	//   ....[101]....
        /*01ec*/ 	.word	0xffffffff


	//   ....[102]....
        /*01f0*/ 	.word	0xffffffff


	//   ....[103]....
        /*01f4*/ 	.word	0xffffffff


	//   ....[104]....
        /*01f8*/ 	.word	0xffffffff


	//   ....[105]....
        /*01fc*/ 	.word	0xffffffff


	//   ....[106]....
        /*0200*/ 	.word	0xffffffff


	//   ....[107]....
        /*0204*/ 	.word	0xffffffff


	//   ....[108]....
        /*0208*/ 	.word	0xffffffff


	//   ....[109]....
        /*020c*/ 	.word	0xffffffff


	//   ....[110]....
        /*0210*/ 	.word	0xffffffff


	//   ....[111]....
        /*0214*/ 	.word	0xffffffff


	//   ....[112]....
        /*0218*/ 	.word	0xffffffff


	//   ....[113]....
        /*021c*/ 	.word	0xffffffff


	//   ....[114]....
        /*0220*/ 	.word	0xffffffff


	//   ....[115]....
        /*0224*/ 	.word	0xffffffff


	//   ....[116]....
        /*0228*/ 	.word	0xffffffff


	//   ....[117]....
        /*022c*/ 	.word	0x0500000f


	//   ....[118]....
        /*0230*/ 	.word	0x0500000f


	//   ....[119]....
        /*0234*/ 	.word	0x0500000f


	//   ....[120]....
        /*0238*/ 	.word	0x0500000f


	//   ....[121]....
        /*023c*/ 	.word	0x0500000f


	//   ....[122]....
        /*0240*/ 	.word	0x0500000f


	//   ....[123]....
        /*0244*/ 	.word	0x0500000f


	//   ....[124]....
        /*0248*/ 	.word	0x0500000f


	//   ....[125]....
        /*024c*/ 	.word	0x0500000f


	//   ....[126]....
        /*0250*/ 	.word	0x0500000f


	//   ....[127]....
        /*0254*/ 	.word	0x0500000f


	//   ....[128]....
        /*0258*/ 	.word	0x0500000f


	//   ....[129]....
        /*025c*/ 	.word	0x0500000f


	//   ....[130]....
        /*0260*/ 	.word	0x0500000f


	//   ....[131]....
        /*0264*/ 	.word	0x0500000f


	//   ....[132]....
        /*0268*/ 	.word	0x0500000f


	//   ....[133]....
        /*026c*/ 	.word	0x0500000f


	//   ....[134]....
        /*0270*/ 	.word	0x0500000f


	//   ....[135]....
        /*0274*/ 	.word	0x0500000f


	//   ....[136]....
        /*0278*/ 	.word	0x0500000f


	//   ....[137]....
        /*027c*/ 	.word	0x0500000f


	//   ....[138]....
        /*0280*/ 	.word	0x0500000f


	//   ....[139]....
        /*0284*/ 	.word	0x0500000f


	//   ....[140]....
        /*0288*/ 	.word	0x0500000f


	//   ....[141]....
        /*028c*/ 	.word	0x0500000f


	//   ....[142]....
        /*0290*/ 	.word	0x0500000f


	//   ....[143]....
        /*0294*/ 	.word	0x0500000f


	//   ....[144]....
        /*0298*/ 	.word	0x0500000f


	//   ....[145]....
        /*029c*/ 	.word	0x0500000f


	//   ....[146]....
        /*02a0*/ 	.word	0x0500000f


	//   ....[147]....
        /*02a4*/ 	.word	0x0500000f


	//   ....[148]....
        /*02a8*/ 	.word	0x0500000f


	//   ....[149]....
        /*02ac*/ 	.word	0x0500000f


	//   ....[150]....
        /*02b0*/ 	.word	0x0500000f


	//   ....[151]....
        /*02b4*/ 	.word	0x0500000f


	//   ....[152]....
        /*02b8*/ 	.word	0x0500000f


	//   ....[153]....
        /*02bc*/ 	.word	0x0500000f


	//   ....[154]....
        /*02c0*/ 	.word	0x0500000f


	//   ....[155]....
        /*02c4*/ 	.word	0x0500000f


	//   ....[156]....
        /*02c8*/ 	.word	0x0500000f


	//   ....[157]....
        /*02cc*/ 	.word	0x0500000f


	//   ....[158]....
        /*02d0*/ 	.word	0x0500000f


	//   ....[159]....
        /*02d4*/ 	.word	0x0500000f


	//   ....[160]....
        /*02d8*/ 	.word	0x0500000f


	//   ....[161]....
        /*02dc*/ 	.word	0x0500000f


	//   ....[162]....
        /*02e0*/ 	.word	0x0500000f


	//   ....[163]....
        /*02e4*/ 	.word	0x0500000f


	//   ....[164]....
        /*02e8*/ 	.word	0x0500000f


	//   ....[165]....
        /*02ec*/ 	.word	0x0500000f


	//   ....[166]....
        /*02f0*/ 	.word	0x0500000f


	//   ....[167]....
        /*02f4*/ 	.word	0x0500000f


	//   ....[168]....
        /*02f8*/ 	.word	0x0500000f


	//   ....[169]....
        /*02fc*/ 	.word	0x0500000f


	//   ....[170]....
        /*0300*/ 	.word	0x0500000f


	//   ....[171]....
        /*0304*/ 	.word	0x0500000f


	//   ....[172]....
        /*0308*/ 	.word	0x0500000f


	//   ....[173]....
        /*030c*/ 	.word	0x0500000f


	//   ....[174]....
        /*0310*/ 	.word	0x0500000f


	//   ....[175]....
        /*0314*/ 	.word	0x0500000f


	//   ....[176]....
        /*0318*/ 	.word	0x0500000f


	//   ....[177]....
        /*031c*/ 	.word	0x0500000f


	//   ....[178]....
        /*0320*/ 	.word	0x0500000f


	//   ....[179]....
        /*0324*/ 	.word	0x0500000f


	//   ....[180]....
        /*0328*/ 	.word	0x0500000f


	//   ....[181]....
        /*032c*/ 	.word	0x0500000f


	//   ....[182]....
        /*0330*/ 	.word	0x0500000f


	//   ....[183]....
        /*0334*/ 	.word	0x0500000f


	//   ....[184]....
        /*0338*/ 	.word	0x0500000f


	//   ....[185]....
        /*033c*/ 	.word	0x0500000f


	//   ....[186]....
        /*0340*/ 	.word	0x0500000f


	//   ....[187]....
        /*0344*/ 	.word	0x0500000f


	//   ....[188]....
        /*0348*/ 	.word	0x0500000f


	//   ....[189]....
        /*034c*/ 	.word	0x0500000f


	//   ....[190]....
        /*0350*/ 	.word	0x0500000f


	//   ....[191]....
        /*0354*/ 	.word	0x0500000f


	//   ....[192]....
        /*0358*/ 	.word	0x0500000f


	//   ....[193]....
        /*035c*/ 	.word	0x0500000f


	//   ....[194]....
        /*0360*/ 	.word	0x0500000f


	//   ....[195]....
        /*0364*/ 	.word	0x0500000f


	//   ....[196]....
        /*0368*/ 	.word	0x0500000f


	//   ....[197]....
        /*036c*/ 	.word	0x0500000f


	//   ....[198]....
        /*0370*/ 	.word	0x0500000f


	//   ....[199]....
        /*0374*/ 	.word	0x0500000f


	//   ....[200]....
        /*0378*/ 	.word	0x0500000f


	//   ....[201]....
        /*037c*/ 	.word	0x0500000f


	//   ....[202]....
        /*0380*/ 	.word	0x0500000f


	//   ....[203]....
        /*0384*/ 	.word	0x0500000f


	//   ....[204]....
        /*0388*/ 	.word	0x0500000f


	//   ....[205]....
        /*038c*/ 	.word	0x0500000f


	//   ....[206]....
        /*0390*/ 	.word	0x0500000f


	//----- nvinfo : EIATTR_COOP_GROUP_INSTR_OFFSETS
	.align		4
.L_1373:
        /*0394*/ 	.byte	0x04, 0x28
        /*0396*/ 	.short	(.L_1375 - .L_1374)


	//   ....[0]....
.L_1374:
        /*0398*/ 	.word	0x00000080


	//   ....[1]....
        /*039c*/ 	.word	0x00000090


	//   ....[2]....
        /*03a0*/ 	.word	0x000002d0


	//   ....[3]....
        /*03a4*/ 	.word	0x00000430


	//   ....[4]....
        /*03a8*/ 	.word	0x00000550


	//   ....[5]....
        /*03ac*/ 	.word	0x000006b0


	//   ....[6]....
        /*03b0*/ 	.word	0x00000f50


	//   ....[7]....
        /*03b4*/ 	.word	0x00002640


	//   ....[8]....
        /*03b8*/ 	.word	0x00002690


	//   ....[9]....
        /*03bc*/ 	.word	0x00002c80


	//   ....[10]....
        /*03c0*/ 	.word	0x00002ce0


	//   ....[11]....
        /*03c4*/ 	.word	0x00004d20


	//   ....[12]....
        /*03c8*/ 	.word	0x00004d50


	//   ....[13]....
        /*03cc*/ 	.word	0x00004d80


	//   ....[14]....
        /*03d0*/ 	.word	0x00004d90


	//   ....[15]....
        /*03d4*/ 	.word	0x00006040


	//   ....[16]....
        /*03d8*/ 	.word	0x00006070


	//   ....[17]....
        /*03dc*/ 	.word	0x00006140


	//   ....[18]....
        /*03e0*/ 	.word	0x00006150


	//   ....[19]....
        /*03e4*/ 	.word	0x00006ee0


	//   ....[20]....
        /*03e8*/ 	.word	0x00006f20


	//   ....[21]....
        /*03ec*/ 	.word	0x00006f60


	//   ....[22]....
        /*03f0*/ 	.word	0x00006fa0


	//   ....[23]....
        /*03f4*/ 	.word	0x00006fc0


	//   ....[24]....
        /*03f8*/ 	.word	0x00006fe0


	//   ....[25]....
        /*03fc*/ 	.word	0x00007320


	//   ....[26]....
        /*0400*/ 	.word	0x00007330


	//   ....[27]....
        /*0404*/ 	.word	0x00007a50


	//   ....[28]....
        /*0408*/ 	.word	0x00008b20


	//   ....[29]....
        /*040c*/ 	.word	0x00008b40


	//   ....[30]....
        /*0410*/ 	.word	0x00008b50


	//   ....[31]....
        /*0414*/ 	.word	0x00008b60


	//   ....[32]....
        /*0418*/ 	.word	0x00008b70


	//   ....[33]....
        /*041c*/ 	.word	0x00008bb0


	//   ....[34]....
        /*0420*/ 	.word	0x00008bf0


	//   ....[35]....
        /*0424*/ 	.word	0x00008c20


	//   ....[36]....
        /*0428*/ 	.word	0x00008c40


	//   ....[37]....
        /*042c*/ 	.word	0x00008ca0


	//   ....[38]....
        /*0430*/ 	.word	0x00008cf0


	//   ....[39]....
        /*0434*/ 	.word	0x00008d20


	//   ....[40]....
        /*0438*/ 	.word	0x00008d50


	//   ....[41]....
        /*043c*/ 	.word	0x00008d80


	//   ....[42]....
        /*0440*/ 	.word	0x00008db0


	//   ....[43]....
        /*0444*/ 	.word	0x00008dd0


	//   ....[44]....
        /*0448*/ 	.word	0x00009570


	//   ....[45]....
        /*044c*/ 	.word	0x00009580


	//   ....[46]....
        /*0450*/ 	.word	0x00009590


	//   ....[47]....
        /*0454*/ 	.word	0x000095d0


	//   ....[48]....
        /*0458*/ 	.word	0x00009620


	//   ....[49]....
        /*045c*/ 	.word	0x00009670


	//   ....[50]....
        /*0460*/ 	.word	0x000096d0


	//   ....[51]....
        /*0464*/ 	.word	0x00009700


	//   ....[52]....
        /*0468*/ 	.word	0x00009730


	//   ....[53]....
        /*046c*/ 	.word	0x000097a0


	//   ....[54]....
        /*0470*/ 	.word	0x000097e0


	//   ....[55]....
        /*0474*/ 	.word	0x00009800


	//   ....[56]....
        /*0478*/ 	.word	0x00009830


	//   ....[57]....
        /*047c*/ 	.word	0x000098a0


	//   ....[58]....
        /*0480*/ 	.word	0x000098b0


	//   ....[59]....
        /*0484*/ 	.word	0x000098e0


	//   ....[60]....
        /*0488*/ 	.word	0x00009930


	//   ....[61]....
        /*048c*/ 	.word	0x000099a0


	//   ....[62]....
        /*0490*/ 	.word	0x000099e0


	//   ....[63]....
        /*0494*/ 	.word	0x00009a00


	//   ....[64]....
        /*0498*/ 	.word	0x00009a30


	//   ....[65]....
        /*049c*/ 	.word	0x00009a40


	//   ....[66]....
        /*04a0*/ 	.word	0x00009a80


	//   ....[67]....
        /*04a4*/ 	.word	0x00009b00


	//   ....[68]....
        /*04a8*/ 	.word	0x0000a210


	//   ....[69]....
        /*04ac*/ 	.word	0x0000a240


	//   ....[70]....
        /*04b0*/ 	.word	0x0000a250


	//   ....[71]....
        /*04b4*/ 	.word	0x0000a290


	//   ....[72]....
        /*04b8*/ 	.word	0x0000a2a0


	//   ....[73]....
        /*04bc*/ 	.word	0x0000a2e0


	//   ....[74]....
        /*04c0*/ 	.word	0x0000a2f0


	//   ....[75]....
        /*04c4*/ 	.word	0x0000a330


	//   ....[76]....
        /*04c8*/ 	.word	0x0000a340


	//   ....[77]....
        /*04cc*/ 	.word	0x0000a380


	//   ....[78]....
        /*04d0*/ 	.word	0x0000a390


	//   ....[79]....
        /*04d4*/ 	.word	0x0000a3d0


	//   ....[80]....
        /*04d8*/ 	.word	0x0000a3e0


	//   ....[81]....
        /*04dc*/ 	.word	0x0000a420


	//   ....[82]....
        /*04e0*/ 	.word	0x0000a430


	//   ....[83]....
        /*04e4*/ 	.word	0x0000a440


	//   ....[84]....
        /*04e8*/ 	.word	0x0000a6a0


	//   ....[85]....
        /*04ec*/ 	.word	0x0000a6d0


	//   ....[86]....
        /*04f0*/ 	.word	0x0000a6e0


	//   ....[87]....
        /*04f4*/ 	.word	0x0000a6f0


	//   ....[88]....
        /*04f8*/ 	.word	0x0000a700


	//   ....[89]....
        /*04fc*/ 	.word	0x0000a710


	//   ....[90]....
        /*0500*/ 	.word	0x0000a730


	//   ....[91]....
        /*0504*/ 	.word	0x0000a780


	//   ....[92]....
        /*0508*/ 	.word	0x0000a7a0


	//   ....[93]....
        /*050c*/ 	.word	0x0000a7e0


	//   ....[94]....
        /*0510*/ 	.word	0x0000a800


	//   ....[95]....
        /*0514*/ 	.word	0x0000a840


	//   ....[96]....
        /*0518*/ 	.word	0x0000a860


	//   ....[97]....
        /*051c*/ 	.word	0x0000a8a0


	//   ....[98]....
        /*0520*/ 	.word	0x0000a8c0


	//   ....[99]....
        /*0524*/ 	.word	0x0000a8f0


	//   ....[100]....
        /*0528*/ 	.word	0x0000ade0


	//   ....[101]....
        /*052c*/ 	.word	0x0000ae10


	//   ....[102]....
        /*0530*/ 	.word	0x0000ae40


	//   ....[103]....
        /*0534*/ 	.word	0x0000ae70


	//   ....[104]....
        /*0538*/ 	.word	0x0000ae80


	//   ....[105]....
        /*053c*/ 	.word	0x0000ae90


	//   ....[106]....
        /*0540*/ 	.word	0x0000aeb0


	//   ....[107]....
        /*0544*/ 	.word	0x0000aed0


	//   ....[108]....
        /*0548*/ 	.word	0x0000aef0


	//   ....[109]....
        /*054c*/ 	.word	0x0000af20


	//   ....[110]....
        /*0550*/ 	.word	0x0000af40


	//   ....[111]....
        /*0554*/ 	.word	0x0000af60


	//   ....[112]....
        /*0558*/ 	.word	0x0000af80


	//   ....[113]....
        /*055c*/ 	.word	0x0000afb0


	//   ....[114]....
        /*0560*/ 	.word	0x0000aff0


	//   ....[115]....
        /*0564*/ 	.word	0x0000b040


	//   ....[116]....
        /*0568*/ 	.word	0x0000b350


	//   ....[117]....
        /*056c*/ 	.word	0x0000b7f0


	//   ....[118]....
        /*0570*/ 	.word	0x0000b8e0


	//   ....[119]....
        /*0574*/ 	.word	0x0000b980


	//   ....[120]....
        /*0578*/ 	.word	0x0000ba00


	//   ....[121]....
        /*057c*/ 	.word	0x0000bac0


	//   ....[122]....
        /*0580*/ 	.word	0x0000bb20


	//   ....[123]....
        /*0584*/ 	.word	0x0000bbc0


	//   ....[124]....
        /*0588*/ 	.word	0x0000bc20


	//   ....[125]....
        /*058c*/ 	.word	0x0000bd10


	//   ....[126]....
        /*0590*/ 	.word	0x0000bd80


	//   ....[127]....
        /*0594*/ 	.word	0x0000be20


	//   ....[128]....
        /*0598*/ 	.word	0x0000be80


	//   ....[129]....
        /*059c*/ 	.word	0x0000bf50


	//   ....[130]....
        /*05a0*/ 	.word	0x0000bfb0


	//   ....[131]....
        /*05a4*/ 	.word	0x0000c060


	//   ....[132]....
        /*05a8*/ 	.word	0x0000c0c0


	//   ....[133]....
        /*05ac*/ 	.word	0x0000c180


	//   ....[134]....
        /*05b0*/ 	.word	0x0000c210


	//   ....[135]....
        /*05b4*/ 	.word	0x0000c260


	//   ....[136]....
        /*05b8*/ 	.word	0x0000c330


	//   ....[137]....
        /*05bc*/ 	.word	0x0000c3f0


	//   ....[138]....
        /*05c0*/ 	.word	0x0000c450


	//   ....[139]....
        /*05c4*/ 	.word	0x0000c510


	//   ....[140]....
        /*05c8*/ 	.word	0x0000c580


	//   ....[141]....
        /*05cc*/ 	.word	0x0000c660


	//   ....[142]....
        /*05d0*/ 	.word	0x0000c6c0


	//   ....[143]....
        /*05d4*/ 	.word	0x0000c780


	//   ....[144]....
        /*05d8*/ 	.word	0x0000c7f0


	//   ....[145]....
        /*05dc*/ 	.word	0x0000c8d0


	//   ....[146]....
        /*05e0*/ 	.word	0x0000c930


	//   ....[147]....
        /*05e4*/ 	.word	0x0000c9f0


	//   ....[148]....
        /*05e8*/ 	.word	0x0000ca60


	//   ....[149]....
        /*05ec*/ 	.word	0x0000cb20


	//   ....[150]....
        /*05f0*/ 	.word	0x0000cba0


	//   ....[151]....
        /*05f4*/ 	.word	0x0000cc60


	//   ....[152]....
        /*05f8*/ 	.word	0x0000ccc0


	//   ....[153]....
        /*05fc*/ 	.word	0x0000cd90


	//   ....[154]....
        /*0600*/ 	.word	0x0000cdf0


	//   ....[155]....
        /*0604*/ 	.word	0x0000ceb0


	//   ....[156]....
        /*0608*/ 	.word	0x0000cf30


	//   ....[157]....
        /*060c*/ 	.word	0x0000cfe0


	//   ....[158]....
        /*0610*/ 	.word	0x0000d120


	//   ....[159]....
        /*0614*/ 	.word	0x0000d1c0


	//   ....[160]....
        /*0618*/ 	.word	0x0000d260


	//   ....[161]....
        /*061c*/ 	.word	0x0000d2f0


	//   ....[162]....
        /*0620*/ 	.word	0x0000d390


	//   ....[163]....
        /*0624*/ 	.word	0x0000d420


	//   ....[164]....
        /*0628*/ 	.word	0x0000d4c0


	//   ....[165]....
        /*062c*/ 	.word	0x0000d550


	//   ....[166]....
        /*0630*/ 	.word	0x0000d5f0


	//   ....[167]....
        /*0634*/ 	.word	0x0000d680


	//   ....[168]....
        /*0638*/ 	.word	0x0000d720


	//   ....[169]....
        /*063c*/ 	.word	0x0000d7b0


	//   ....[170]....
        /*0640*/ 	.word	0x0000d850


	//   ....[171]....
        /*0644*/ 	.word	0x0000d8e0


	//   ....[172]....
        /*0648*/ 	.word	0x0000d980


	//   ....[173]....
        /*064c*/ 	.word	0x0000da10


	//   ....[174]....
        /*0650*/ 	.word	0x0000daf0


	//   ....[175]....
        /*0654*/ 	.word	0x0000dba0


	//   ....[176]....
        /*0658*/ 	.word	0x0000dc00


	//   ....[177]....
        /*065c*/ 	.word	0x0000dcb0


	//   ....[178]....
        /*0660*/ 	.word	0x0000dd40


	//   ....[179]....
        /*0664*/ 	.word	0x0000dde0


	//   ....[180]....
        /*0668*/ 	.word	0x0000de60


	//   ....[181]....
        /*066c*/ 	.word	0x0000df00


	//   ....[182]....
        /*0670*/ 	.word	0x0000df90


	//   ....[183]....
        /*0674*/ 	.word	0x0000e030


	//   ....[184]....
        /*0678*/ 	.word	0x0000e0b0


	//   ....[185]....
        /*067c*/ 	.word	0x0000e150


	//   ....[186]....
        /*0680*/ 	.word	0x0000e1e0


	//   ....[187]....
        /*0684*/ 	.word	0x0000e280


	//   ....[188]....
        /*0688*/ 	.word	0x0000e300


	//   ....[189]....
        /*068c*/ 	.word	0x0000e390


	//   ....[190]....
        /*0690*/ 	.word	0x0000e470


	//   ....[191]....
        /*0694*/ 	.word	0x0000e510


	//   ....[192]....
        /*0698*/ 	.word	0x0000e5b0


	//   ....[193]....
        /*069c*/ 	.word	0x0000e660


	//   ....[194]....
        /*06a0*/ 	.word	0x0000e6c0


	//   ....[195]....
        /*06a4*/ 	.word	0x0000e780


	//   ....[196]....
        /*06a8*/ 	.word	0x0000e7e0


	//   ....[197]....
        /*06ac*/ 	.word	0x0000e8a0


	//   ....[198]....
        /*06b0*/ 	.word	0x0000e900


	//   ....[199]....
        /*06b4*/ 	.word	0x0000e9c0


	//   ....[200]....
        /*06b8*/ 	.word	0x0000ea20


	//   ....[201]....
        /*06bc*/ 	.word	0x0000eae0


	//   ....[202]....
        /*06c0*/ 	.word	0x0000eb40


	//   ....[203]....
        /*06c4*/ 	.word	0x0000ec00


	//   ....[204]....
        /*06c8*/ 	.word	0x0000ec60


	//   ....[205]....
        /*06cc*/ 	.word	0x0000ed10


	//   ....[206]....
        /*06d0*/ 	.word	0x0000ee20


	//----- nvinfo : EIATTR_REG_RECONFIG
	.align		4
.L_1375:
        /*06d4*/ 	.byte	0x01, 0x54
	.zero		2


	//----- nvinfo : EIATTR_SYSCALL_OFFSETS
	.align		4
        /*06d8*/ 	.byte	0x04, 0x46
        /*06da*/ 	.short	(.L_1377 - .L_1376)


	//   ....[0]....
.L_1376:
        /*06dc*/ 	.word	0x00001110


	//   ....[1]....
        /*06e0*/ 	.word	0x00008180


	//   ....[2]....
        /*06e4*/ 	.word	0x000082c0


	//   ....[3]....
        /*06e8*/ 	.word	0x000083b0


	//   ....[4]....
        /*06ec*/ 	.word	0x00009130


	//----- nvinfo : EIATTR_MBARRIER_INSTR_OFFSETS
	.align		4
.L_1377:
        /*06f0*/ 	.byte	0x04, 0x39
        /*06f2*/ 	.short	(.L_1379 - .L_1378)


	//   ....[0]....
.L_1378:
        /*06f4*/ 	.word	0x00000180
        /*06f8*/ 	.word	0x000000ff
        /*06fc*/ 	.word	0x00016800
        /*0700*/ 	.short	0x0100
        /*0702*/ 	.byte	0x08
	.zero		1


	//   ....[1]....
        /*0704*/ 	.word	0x00000190
        /*0708*/ 	.word	0x000000ff
        /*070c*/ 	.word	0x00016820
        /*0710*/ 	.short	0x0100
        /*0712*/ 	.byte	0x08
	.zero		1


	//   ....[2]....
        /*0714*/ 	.word	0x00000280
        /*0718*/ 	.word	0x000000ff
        /*071c*/ 	.word	0x00016830
        /*0720*/ 	.short	0x0100
        /*0722*/ 	.byte	0x08
	.zero		1


	//   ....[3]....
        /*0724*/ 	.word	0x00000290
        /*0728*/ 	.word	0x000000ff
        /*072c*/ 	.word	0x00016840
        /*0730*/ 	.short	0x0100
        /*0732*/ 	.byte	0x08
	.zero		1


	//   ....[4]....
        /*0734*/ 	.word	0x000002a0
        /*0738*/ 	.word	0x000000ff
        /*073c*/ 	.word	0x00016838
        /*0740*/ 	.short	0x0100
        /*0742*/ 	.byte	0x08
	.zero		1


	//   ....[5]....
        /*0744*/ 	.word	0x000002b0
        /*0748*/ 	.word	0x000000ff
        /*074c*/ 	.word	0x00016848
        /*0750*/ 	.short	0x0100
        /*0752*/ 	.byte	0x08
	.zero		1


	//   ....[6]....
        /*0754*/ 	.word	0x000003e0
        /*0758*/ 	.word	0x000000ff
        /*075c*/ 	.word	0x00016850
        /*0760*/ 	.short	0x0100
        /*0762*/ 	.byte	0x08
	.zero		1


	//   ....[7]....
        /*0764*/ 	.word	0x000003f0
        /*0768*/ 	.word	0x000000ff
        /*076c*/ 	.word	0x00016860
        /*0770*/ 	.short	0x0100
        /*0772*/ 	.byte	0x08
	.zero		1


	//   ....[8]....
        /*0774*/ 	.word	0x00000400
        /*0778*/ 	.word	0x000000ff
        /*077c*/ 	.word	0x00016858
        /*0780*/ 	.short	0x0100
        /*0782*/ 	.byte	0x08
	.zero		1


	//   ....[9]....
        /*0784*/ 	.word	0x00000410
        /*0788*/ 	.word	0x000000ff
        /*078c*/ 	.word	0x00016868
        /*0790*/ 	.short	0x0100
        /*0792*/ 	.byte	0x08
	.zero		1


	//   ....[10]....
        /*0794*/ 	.word	0x00000500
        /*0798*/ 	.word	0x000000ff
        /*079c*/ 	.word	0x00016870
        /*07a0*/ 	.short	0x0100
        /*07a2*/ 	.byte	0x06
	.zero		1


	//   ....[11]....
        /*07a4*/ 	.word	0x00000510
        /*07a8*/ 	.word	0x000000ff
        /*07ac*/ 	.word	0x00016880
        /*07b0*/ 	.short	0x0100
        /*07b2*/ 	.byte	0x06
	.zero		1


	//   ....[12]....
        /*07b4*/ 	.word	0x00000520
        /*07b8*/ 	.word	0x000000ff
        /*07bc*/ 	.word	0x00016878
        /*07c0*/ 	.short	0x0100
        /*07c2*/ 	.byte	0x06
	.zero		1


	//   ....[13]....
        /*07c4*/ 	.word	0x00000530
        /*07c8*/ 	.word	0x000000ff
        /*07cc*/ 	.word	0x00016888
        /*07d0*/ 	.short	0x0100
        /*07d2*/ 	.byte	0x06
	.zero		1


	//   ....[14]....
        /*07d4*/ 	.word	0x00000660
        /*07d8*/ 	.word	0x000000ff
        /*07dc*/ 	.word	0x00016890
        /*07e0*/ 	.short	0x0100
        /*07e2*/ 	.byte	0x08
	.zero		1


	//   ....[15]....
        /*07e4*/ 	.word	0x00000670
        /*07e8*/ 	.word	0x000000ff
        /*07ec*/ 	.word	0x000168a0
        /*07f0*/ 	.short	0x0100
        /*07f2*/ 	.byte	0x08
	.zero		1


	//   ....[16]....
        /*07f4*/ 	.word	0x00000680
        /*07f8*/ 	.word	0x000000ff
        /*07fc*/ 	.word	0x00016898
        /*0800*/ 	.short	0x0100
        /*0802*/ 	.byte	0x08
	.zero		1


	//   ....[17]....
        /*0804*/ 	.word	0x00000690
        /*0808*/ 	.word	0x000000ff
        /*080c*/ 	.word	0x000168a8
        /*0810*/ 	.short	0x0100
        /*0812*/ 	.byte	0x08
	.zero		1


	//   ....[18]....
        /*0814*/ 	.word	0x000007d0
        /*0818*/ 	.word	0x000000ff
        /*081c*/ 	.word	0x000168b0
        /*0820*/ 	.short	0x0100
        /*0822*/ 	.byte	0x08
	.zero		1


	//   ....[19]....
        /*0824*/ 	.word	0x000007e0
        /*0828*/ 	.word	0x000000ff
        /*082c*/ 	.word	0x000168c0
        /*0830*/ 	.short	0x0100
        /*0832*/ 	.byte	0x08
	.zero		1


	//   ....[20]....
        /*0834*/ 	.word	0x000007f0
        /*0838*/ 	.word	0x000000ff
        /*083c*/ 	.word	0x000168b8
        /*0840*/ 	.short	0x0100
        /*0842*/ 	.byte	0x08
	.zero		1


	//   ....[21]....
        /*0844*/ 	.word	0x00000800
        /*0848*/ 	.word	0x000000ff
        /*084c*/ 	.word	0x000168c8
        /*0850*/ 	.short	0x0100
        /*0852*/ 	.byte	0x08
	.zero		1


	//   ....[22]....
        /*0854*/ 	.word	0x00001130
        /*0858*/ 	.word	0x000000ff
        /*085c*/ 	.word	0x00016800
        /*0860*/ 	.short	0x010a
        /*0862*/ 	.byte	0x28
	.zero		1


	//   ....[23]....
        /*0864*/ 	.word	0x000011a0
        /*0868*/ 	.word	0x000000ff
        /*086c*/ 	.word	0x00016830
        /*0870*/ 	.short	0x010a
        /*0872*/ 	.byte	0x28
	.zero		1


	//   ....[24]....
        /*0874*/ 	.word	0x00001200
        /*0878*/ 	.word	0x000000ff
        /*087c*/ 	.word	0x00016830
        /*0880*/ 	.short	0x010a
        /*0882*/ 	.byte	0x28
	.zero		1


	//   ....[25]....
        /*0884*/ 	.word	0x00001d00
        /*0888*/ 	.word	0x000000ff
        /*088c*/ 	.word	0x00000000
        /*0890*/ 	.short	0x0101
        /*0892*/ 	.byte	0x04
	.zero		1


	//   ....[26]....
        /*0894*/ 	.word	0x00003ad0
        /*0898*/ 	.word	0x000000ff
        /*089c*/ 	.word	0x00016830
        /*08a0*/ 	.short	0x010a
        /*08a2*/ 	.byte	0x0a
	.zero		1


	//   ....[27]....
        /*08a4*/ 	.word	0x00003b10
        /*08a8*/ 	.word	0x000000ff
        /*08ac*/ 	.word	0x00016830
        /*08b0*/ 	.short	0x010a
        /*08b2*/ 	.byte	0x0a
	.zero		1


	//   ....[28]....
        /*08b4*/ 	.word	0x00003d50
        /*08b8*/ 	.word	0x000000ff
        /*08bc*/ 	.word	0x00016850
        /*08c0*/ 	.short	0x010a
        /*08c2*/ 	.byte	0x0a
	.zero		1


	//   ....[29]....
        /*08c4*/ 	.word	0x00003d90
        /*08c8*/ 	.word	0x000000ff
        /*08cc*/ 	.word	0x00016850
        /*08d0*/ 	.short	0x010a
        /*08d2*/ 	.byte	0x0a
	.zero		1


	//   ....[30]....
        /*08d4*/ 	.word	0x000046c0
        /*08d8*/ 	.word	0x000000ff
        /*08dc*/ 	.word	0x00000000
        /*08e0*/ 	.short	0x0101
        /*08e2*/ 	.byte	0x06
	.zero		1


	//   ....[31]....
        /*08e4*/ 	.word	0x00005b80
        /*08e8*/ 	.word	0x000000ff
        /*08ec*/ 	.word	0x00000000
        /*08f0*/ 	.short	0x0101
        /*08f2*/ 	.byte	0x05
	.zero		1


	//   ....[32]....
        /*08f4*/ 	.word	0x00005fa0
        /*08f8*/ 	.word	0x000000ff
        /*08fc*/ 	.word	0x00016850
        /*0900*/ 	.short	0x010a
        /*0902*/ 	.byte	0x05
	.zero		1


	//   ....[33]....
        /*0904*/ 	.word	0x00005fe0
        /*0908*/ 	.word	0x000000ff
        /*090c*/ 	.word	0x00016850
        /*0910*/ 	.short	0x010a
        /*0912*/ 	.byte	0x05
	.zero		1


	//   ....[34]....
        /*0914*/ 	.word	0x000065b0
        /*0918*/ 	.word	0x000000ff
        /*091c*/ 	.word	0x00000000
        /*0920*/ 	.short	0x0101
        /*0922*/ 	.byte	0x04
	.zero		1


	//   ....[35]....
        /*0924*/ 	.word	0x00006fd0
        /*0928*/ 	.word	0x000000ff
        /*092c*/ 	.word	0x00000000
        /*0930*/ 	.short	0x0101
        /*0932*/ 	.byte	0x04
	.zero		1


	//   ....[36]....
        /*0934*/ 	.word	0x00008820
        /*0938*/ 	.word	0x000000ff
        /*093c*/ 	.word	0x00016840
        /*0940*/ 	.short	0x010a
        /*0942*/ 	.byte	0x2d
	.zero		1


	//   ....[37]....
        /*0944*/ 	.word	0x00008ed0
        /*0948*/ 	.word	0x000000ff
        /*094c*/ 	.word	0x00016830
        /*0950*/ 	.short	0x0107
        /*0952*/ 	.byte	0x2d
	.zero		1


	//   ....[38]....
        /*0954*/ 	.word	0x00008f60
        /*0958*/ 	.word	0x000000ff
        /*095c*/ 	.word	0x00016830
        /*0960*/ 	.short	0x0101
        /*0962*/ 	.byte	0x2d
	.zero		1


	//   ....[39]....
        /*0964*/ 	.word	0x00009bf0
        /*0968*/ 	.word	0x000000ff
        /*096c*/ 	.word	0x00016800
        /*0970*/ 	.short	0x0107
        /*0972*/ 	.byte	0x2d
	.zero		1


	//   ....[40]....
        /*0974*/ 	.word	0x00009c30
        /*0978*/ 	.word	0x000000ff
        /*097c*/ 	.word	0x00016800
        /*0980*/ 	.short	0x0101
        /*0982*/ 	.byte	0x2d
	.zero		1


	//   ....[41]....
        /*0984*/ 	.word	0x00009c40
        /*0988*/ 	.word	0x000000ff
        /*098c*/ 	.word	0x00016820
        /*0990*/ 	.short	0x010a
        /*0992*/ 	.byte	0x2d
	.zero		1


	//   ....[42]....
        /*0994*/ 	.word	0x0000a020
        /*0998*/ 	.word	0x00000007
        /*099c*/ 	.word	0x00016840
        /*09a0*/ 	.short	0x010a
        /*09a2*/ 	.byte	0x3f
	.zero		1


	//   ....[43]....
        /*09a4*/ 	.word	0x0000a500
        /*09a8*/ 	.word	0x00000007
        /*09ac*/ 	.word	0x00016830
        /*09b0*/ 	.short	0x0107
        /*09b2*/ 	.byte	0x3f
	.zero		1


	//   ....[44]....
        /*09b4*/ 	.word	0x0000a5d0
        /*09b8*/ 	.word	0x00000007
        /*09bc*/ 	.word	0x00016830
        /*09c0*/ 	.short	0x0101
        /*09c2*/ 	.byte	0x3f
	.zero		1


	//   ....[45]....
        /*09c4*/ 	.word	0x0000a630
        /*09c8*/ 	.word	0x00000007
        /*09cc*/ 	.word	0x00016860
        /*09d0*/ 	.short	0x010a
        /*09d2*/ 	.byte	0x3f
	.zero		1


	//   ....[46]....
        /*09d4*/ 	.word	0x0000aa20
        /*09d8*/ 	.word	0x00000007
        /*09dc*/ 	.word	0x00016850
        /*09e0*/ 	.short	0x0107
        /*09e2*/ 	.byte	0x3f
	.zero		1


	//   ....[47]....
        /*09e4*/ 	.word	0x0000abb0
        /*09e8*/ 	.word	0x00000007
        /*09ec*/ 	.word	0x00016850
        /*09f0*/ 	.short	0x0101
        /*09f2*/ 	.byte	0x3f
	.zero		1


	//   ....[48]....
        /*09f4*/ 	.word	0x0000ad50
        /*09f8*/ 	.word	0x00000000
        /*09fc*/ 	.word	0x00016860
        /*0a00*/ 	.short	0x010a
        /*0a02*/ 	.byte	0x3f
	.zero		1


	//   ....[49]....
        /*0a04*/ 	.word	0x0000b170
        /*0a08*/ 	.word	0x00000000
        /*0a0c*/ 	.word	0x00016850
        /*0a10*/ 	.short	0x0107
        /*0a12*/ 	.byte	0x3f
	.zero		1


	//   ....[50]....
        /*0a14*/ 	.word	0x0000b250
        /*0a18*/ 	.word	0x00000000
        /*0a1c*/ 	.word	0x00016850
        /*0a20*/ 	.short	0x0101
        /*0a22*/ 	.byte	0x3f
	.zero		1


	//   ....[51]....
        /*0a24*/ 	.word	0x0000b2e0
        /*0a28*/ 	.word	0x00000007
        /*0a2c*/ 	.word	0x00016820
        /*0a30*/ 	.short	0x010a
        /*0a32*/ 	.byte	0x3f
	.zero		1


	//   ....[52]....
        /*0a34*/ 	.word	0x0000b440
        /*0a38*/ 	.word	0x00000005
        /*0a3c*/ 	.word	0x00016840
        /*0a40*/ 	.short	0x010a
        /*0a42*/ 	.byte	0x3f
	.zero		1


	//   ....[53]....
        /*0a44*/ 	.word	0x0000b4e0
        /*0a48*/ 	.word	0x00000003
        /*0a4c*/ 	.word	0x00016840
        /*0a50*/ 	.short	0x010a
        /*0a52*/ 	.byte	0x3f
	.zero		1


	//   ....[54]....
        /*0a54*/ 	.word	0x0000b520
        /*0a58*/ 	.word	0x00000005
        /*0a5c*/ 	.word	0x00016860
        /*0a60*/ 	.short	0x010a
        /*0a62*/ 	.byte	0x3f
	.zero		1


	//   ....[55]....
        /*0a64*/ 	.word	0x0000b560
        /*0a68*/ 	.word	0x00000003
        /*0a6c*/ 	.word	0x00016860
        /*0a70*/ 	.short	0x010a
        /*0a72*/ 	.byte	0x3f
	.zero		1


	//   ....[56]....
        /*0a74*/ 	.word	0x0000b5d0
        /*0a78*/ 	.word	0x00000003
        /*0a7c*/ 	.word	0x00016800
        /*0a80*/ 	.short	0x010a
        /*0a82*/ 	.byte	0x3f
	.zero		1


	//   ....[57]....
        /*0a84*/ 	.word	0x0000b630
        /*0a88*/ 	.word	0x00000003
        /*0a8c*/ 	.word	0x00016830
        /*0a90*/ 	.short	0x010a
        /*0a92*/ 	.byte	0x3f
	.zero		1


	//   ....[58]....
        /*0a94*/ 	.word	0x0000b690
        /*0a98*/ 	.word	0x00000009
        /*0a9c*/ 	.word	0x00016830
        /*0aa0*/ 	.short	0x010a
        /*0aa2*/ 	.byte	0x3f
	.zero		1


	//   ....[59]....
        /*0aa4*/ 	.word	0x0000b6f0
        /*0aa8*/ 	.word	0x00000009
        /*0aac*/ 	.word	0x00016850
        /*0ab0*/ 	.short	0x010a
        /*0ab2*/ 	.byte	0x3f
	.zero		1


	//   ....[60]....
        /*0ab4*/ 	.word	0x0000b750
        /*0ab8*/ 	.word	0x00000003
        /*0abc*/ 	.word	0x00016850
        /*0ac0*/ 	.short	0x010a
        /*0ac2*/ 	.byte	0x3f
	.zero		1


	//   ....[61]....
        /*0ac4*/ 	.word	0x0000b830
        /*0ac8*/ 	.word	0x00000002
        /*0acc*/ 	.word	0x00016840
        /*0ad0*/ 	.short	0x010a
        /*0ad2*/ 	.byte	0x3f
	.zero		1


	//   ....[62]....
        /*0ad4*/ 	.word	0x0000d020
        /*0ad8*/ 	.word	0x00000003
        /*0adc*/ 	.word	0x00016820
        /*0ae0*/ 	.short	0x010a
        /*0ae2*/ 	.byte	0x3f
	.zero		1


	//   ....[63]....
        /*0ae4*/ 	.word	0x0000d070
        /*0ae8*/ 	.word	0x00000007
        /*0aec*/ 	.word	0x00016840
        /*0af0*/ 	.short	0x010a
        /*0af2*/ 	.byte	0x3f
	.zero		1


	//   ....[64]....
        /*0af4*/ 	.word	0x0000da40
        /*0af8*/ 	.word	0x00000007
        /*0afc*/ 	.word	0x00016860
        /*0b00*/ 	.short	0x010a
        /*0b02*/ 	.byte	0x3f
	.zero		1


	//   ....[65]....
        /*0b04*/ 	.word	0x0000e3c0
        /*0b08*/ 	.word	0x00000000
        /*0b0c*/ 	.word	0x00016860
        /*0b10*/ 	.short	0x010a
        /*0b12*/ 	.byte	0x3f
	.zero		1


	//   ....[66]....
        /*0b14*/ 	.word	0x0000ed40
        /*0b18*/ 	.word	0x00000007
        /*0b1c*/ 	.word	0x00016820
        /*0b20*/ 	.short	0x010a
        /*0b22*/ 	.byte	0x3f
	.zero		1


	//   ....[67]....
        /*0b24*/ 	.word	0x0000eee0
        /*0b28*/ 	.word	0x00000005
        /*0b2c*/ 	.word	0x00016840
        /*0b30*/ 	.short	0x010a
        /*0b32*/ 	.byte	0x3f
	.zero		1


	//   ....[68]....
        /*0b34*/ 	.word	0x0000ef30
        /*0b38*/ 	.word	0x00000003
        /*0b3c*/ 	.word	0x00016840
        /*0b40*/ 	.short	0x010a
        /*0b42*/ 	.byte	0x3f
	.zero		1


	//   ....[69]....
        /*0b44*/ 	.word	0x0000ef80
        /*0b48*/ 	.word	0x00000005
        /*0b4c*/ 	.word	0x00016860
        /*0b50*/ 	.short	0x010a
        /*0b52*/ 	.byte	0x3f
	.zero		1


	//----- nvinfo : EIATTR_NUM_MBARRIERS
	.align		4
.L_1379:
        /*0b54*/ 	.byte	0x03, 0x38
        /*0b56*/ 	.short	0x0016


	//----- nvinfo : EIATTR_EXIT_INSTR_OFFSETS
	.align		4
        /*0b58*/ 	.byte	0x04, 0x1c
        /*0b5a*/ 	.short	(.L_1381 - .L_1380)


	//   ....[0]....
.L_1380:
        /*0b5c*/ 	.word	0x0000b5b0


	//----- nvinfo : EIATTR_MAX_THREADS
	.align		4
.L_1381:
        /*0b60*/ 	.byte	0x04, 0x05
        /*0b62*/ 	.short	(.L_1383 - .L_1382)
.L_1382:
        /*0b64*/ 	.word	0x00000200
        /*0b68*/ 	.word	0x00000001
        /*0b6c*/ 	.word	0x00000001


	//----- nvinfo : EIATTR_CRS_STACK_SIZE
	.align		4
.L_1383:
        /*0b70*/ 	.byte	0x04, 0x1e
        /*0b72*/ 	.short	(.L_1385 - .L_1384)
.L_1384:
        /*0b74*/ 	.word	0x00000000


	//----- nvinfo : EIATTR_CBANK_PARAM_SIZE
	.align		4
.L_1385:
        /*0b78*/ 	.byte	0x03, 0x19
        /*0b7a*/ 	.short	0x0a70


	//----- nvinfo : EIATTR_PARAM_CBANK
	.align		4
        /*0b7c*/ 	.byte	0x04, 0x0a
        /*0b7e*/ 	.short	(.L_1387 - .L_1386)
	.align		4
.L_1386:
        /*0b80*/ 	.word	index@(.nv.constant0._ZN7cutlass13device_kernelIN5flash11enable_sm90INS1_16FlashAttnFwdSm90INS1_25CollectiveMainloopFwdSm90ILi2EN4cute5tupleIJNS5_1CILi1EEES8_S8_EEENS6_IJNS7_ILi192EEENS7_ILi128EEENS7_ILi64EEEEEELi64ENS_10bfloat16_tEfNS_4arch4Sm90ELb0ELb0ELb1ELb0ELb1ELb0ELb0ELb1ELb1ELb1ELb1ELb0EEENS1_21CollectiveEpilogueFwdINS6_IJSA_SC_SB_EEES9_SE_SG_Li384ELb0ELb1ELb1ELb0EEENS1_19SingleTileSchedulerILb0ELb1ELb1ELi192EEEEEEEEEvNT_6ParamsE)
        /*0b84*/ 	.short	0x0210
        /*0b86*/ 	.short	0x0a70


	//----- nvinfo : EIATTR_SW_WAR
	.align		4
.L_1387:
        /*0b88*/ 	.byte	0x04, 0x36
        /*0b8a*/ 	.short	(.L_1389 - .L_1388)
.L_1388:
        /*0b8c*/ 	.word	0x00000008
.L_1389:


//--------------------- .nv.info._ZN7cutlass13device_kernelIN5flash11enable_sm90INS1_16FlashAttnFwdSm90INS1_25CollectiveMainloopFwdSm90ILi2EN4cute5tupleIJNS5_1CILi1EEES8_S8_EEENS6_IJNS7_ILi192EEENS7_ILi128EEENS7_ILi64EEEEEELi64ENS_10bfloat16_tEfNS_4arch4Sm90ELb0ELb0ELb1ELb1ELb1ELb0ELb0ELb1ELb1ELb1ELb1ELb0EEENS1_21CollectiveEpilogueFwdINS6_IJSA_SC_SB_EEES9_SE_SG_Li384ELb1ELb1ELb1ELb0EEENS1_36VarlenDynamicPersistentTileSchedulerILi192ELi128ELi384ELi128ELb1ELb1ELb1ELb0ELb1ELb1EEEEEEEEEvNT_6ParamsE --------------------------
	.section	.nv.info._ZN7cutlass13device_kernelIN5flash11enable_sm90INS1_16FlashAttnFwdSm90INS1_25CollectiveMainloopFwdSm90ILi2EN4cute5tupleIJNS5_1CILi1EEES8_S8_EEENS6_IJNS7_ILi192EEENS7_ILi128EEENS7_ILi64EEEEEELi64ENS_10bfloat16_tEfNS_4arch4Sm90ELb0ELb0ELb1ELb1ELb1ELb0ELb0ELb1ELb1ELb1ELb1ELb0EEENS1_21CollectiveEpilogueFwdINS6_IJSA_SC_SB_EEES9_SE_SG_Li384ELb1ELb1ELb1ELb0EEENS1_36VarlenDynamicPersistentTileSchedulerILi192ELi128ELi384ELi128ELb1ELb1ELb1ELb0ELb1ELb1EEEEEEEEEvNT_6ParamsE,"",@"SHT_CUDA_INFO"
	.sectionflags	@""
	.align	4


	//----- nvinfo : EIATTR_CUDA_API_VERSION
	.align		4
        /*0000*/ 	.byte	0x04, 0x37
        /*0002*/ 	.short	(.L_1391 - .L_1390)
.L_1390:
        /*0004*/ 	.word	0x00000082


	//----- nvinfo : EIATTR_KPARAM_INFO
	.align		4
.L_1391:
        /*0008*/ 	.byte	0x04, 0x17
        /*000a*/ 	.short	(.L_1393 - .L_1392)
.L_1392:
        /*000c*/ 	.word	0x00000000
        /*0010*/ 	.short	0x0000
        /*0012*/ 	.short	0x0070
        /*0014*/ 	.byte	0x00, 0xf0, 0x01, 0x2a


	//----- nvinfo : EIATTR_SPARSE_MMA_MASK
	.align		4
.L_1393:
        /*0018*/ 	.byte	0x03, 0x50
        /*001a*/ 	.short	0x0000


	//----- nvinfo : EIATTR_MAXREG_COUNT
	.align		4
        /*001c*/ 	.byte	0x03, 0x1b
        /*001e*/ 	.short	0x0080


	//----- nvinfo : EIATTR_NUM_BARRIERS
	.align		4
        /*0020*/ 	.byte	0x02, 0x4c
        /*0022*/ 	.byte	0x10
	.zero		1


	//----- nvinfo : EIATTR_EXTERNS
	.align		4
        /*0024*/ 	.byte	0x04, 0x0f
        /*0026*/ 	.short	(.L_1395 - .L_1394)


	//   ....[0]....
	.align		4
.L_1394:
        /*0028*/ 	.word	index@(__assertfail)


	//----- nvinfo : EIATTR_ANNOTATIONS
	.align		4
.L_1395:
        /*002c*/ 	.byte	0x04, 0x55
        /*002e*/ 	.short	(.L_1397 - .L_1396)


	//   ....[0]....
.L_1396:
        /* <DEDUP_REMOVED lines=47> */


	//----- nvinfo : EIATTR_MERCURY_ISA_VERSION
	.align		4
.L_1397:
        /*0310*/ 	.byte	0x03, 0x5f
        /*0312*/ 	.short	0x0101


	//----- nvinfo : EIATTR_UNUSED_LOAD_BYTE_OFFSET
	.align		4
        /*0314*/ 	.byte	0x04, 0x44
        /*0316*/ 	.short	(.L_1399 - .L_1398)


	//   ....[0]....
.L_1398:
        /*0318*/ 	.word	0x00000960
        /*031c*/ 	.word	0x0000fff0


	//   ....[1]....
        /*0320*/ 	.word	0x00006ea0
        /*0324*/ 	.word	0x0000fff0


	//----- nvinfo : EIATTR_INT_WARP_WIDE_INSTR_OFFSETS
	.align		4
.L_1399:
        /*0328*/ 	.byte	0x04, 0x31
        /*032a*/ 	.short	(.L_1401 - .L_1400)


	//   ....[0]....
.L_1400:
        /*032c*/ 	.word	0x000000c0


	//   ....[1]....
        /*0330*/ 	.word	0x000000d0


	//   ....[2]....
        /*0334*/ 	.word	0x00000170


	//   ....[3]....
        /*0338*/ 	.word	0x0000a630


	//   ....[4]....
        /*033c*/ 	.word	0x0000a6c0


	//   ....[5]....
        /*0340*/ 	.word	0x0000d7e0


	//   ....[6]....
        /*0344*/ 	.word	0x0000d870


	//----- nvinfo : EIATTR_COOP_GROUP_MASK_REGIDS
	.align		4
.L_1401:
        /*0348*/ 	.byte	0x04, 0x29
        /*034a*/ 	.short	(.L_1403 - .L_1402)


	//   ....[0]....
.L_1402:
        /*034c*/ 	.word	0xffffffff


	//   ....[1]....
        /*0350*/ 	.word	0xffffffff


	//   ....[2]....
        /*0354*/ 	.word	0xffffffff


	//   ....[3]....
        /*0358*/ 	.word	0xffffffff


	//   ....[4]....
        /*035c*/ 	.word	0xffffffff


	//   ....[5]....
        /*0360*/ 	.word	0xffffffff


	//   ....[6]....
        /*0364*/ 	.word	0xffffffff


	//   ....[7]....
        /*0368*/ 	.word	0xffffffff


	//   ....[8]....
        /*036c*/ 	.word	0xffffffff


	//   ....[9]....
        /*0370*/ 	.word	0xffffffff


	//   ....[10]....
        /*0374*/ 	.word	0xffffffff


	//   ....[11]....
        /*0378*/ 	.word	0xffffffff


	//   ....[12]....
        /*037c*/ 	.word	0xffffffff


	//   ....[13]....
        /*0380*/ 	.word	0xffffffff


	//   ....[14]....
        /*0384*/ 	.word	0xffffffff


	//   ....[15]....
        /*0388*/ 	.word	0xffffffff


	//   ....[16]....
        /*038c*/ 	.word	0xffffffff


	//   ....[17]....
        /*0390*/ 	.word	0xffffffff


	//   ....[18]....
        /*0394*/ 	.word	0xffffffff


	//   ....[19]....
        /*0398*/ 	.word	0xffffffff


	//   ....[20]....
        /*039c*/ 	.word	0xffffffff


	//   ....[21]....
        /*03a0*/ 	.word	0xffffffff


	//   ....[22]....
        /*03a4*/ 	.word	0xffffffff


	//   ....[23]....
        /*03a8*/ 	.word	0xffffffff


	//   ....[24]....
        /*03ac*/ 	.word	0xffffffff


	//   ....[25]....
        /*03b0*/ 	.word	0xffffffff


	//   ....[26]....
        /*03b4*/ 	.word	0xffffffff


	//   ....[27]....
        /*03b8*/ 	.word	0xffffffff


	//   ....[28]....
        /*03bc*/ 	.word	0xffffffff


	//   ....[29]....
        /*03c0*/ 	.word	0xffffffff


	//   ....[30]....
        /*03c4*/ 	.word	0xffffffff


	//   ....[31]....
        /*03c8*/ 	.word	0xffffffff


	//   ....[32]....
        /*03cc*/ 	.word	0xffffffff


	//   ....[33]....
        /*03d0*/ 	.word	0xffffffff


	//   ....[34]....
        /*03d4*/ 	.word	0xffffffff


	//   ....[35]....
        /*03d8*/ 	.word	0xffffffff


	//   ....[36]....
        /*03dc*/ 	.word	0xffffffff


	//   ....[37]....
        /*03e0*/ 	.word	0xffffffff


	//   ....[38]....
        /*03e4*/ 	.word	0xffffffff


	//   ....[39]....
        /*03e8*/ 	.word	0xffffffff


	//   ....[40]....
        /*03ec*/ 	.word	0xffffffff


	//   ....[41]....
        /*03f0*/ 	.word	0xffffffff


	//   ....[42]....
        /*03f4*/ 	.word	0xffffffff


	//   ....[43]....
        /*03f8*/ 	.word	0xffffffff


	//   ....[44]....
        /*03fc*/ 	.word	0xffffffff


	//   ....[45]....
        /*0400*/ 	.word	0xffffffff


	//   ....[46]....
        /*0404*/ 	.word	0xffffffff


	//   ....[47]....
        /*0408*/ 	.word	0xffffffff


	//   ....[48]....
        /*040c*/ 	.word	0xffffffff


	//   ....[49]....
        /*0410*/ 	.word	0xffffffff


	//   ....[50]....
        /*0414*/ 	.word	0xffffffff


	//   ....[51]....
        /*0418*/ 	.word	0xffffffff


	//   ....[52]....
        /*041c*/ 	.word	0xffffffff


	//   ....[53]....
        /*0420*/ 	.word	0xffffffff


	//   ....[54]....
        /*0424*/ 	.word	0xffffffff


	//   ....[55]....
        /*0428*/ 	.word	0xffffffff


	//   ....[56]....
        /*042c*/ 	.word	0xffffffff


	//   ....[57]....
        /*0430*/ 	.word	0xffffffff


	//   ....[58]....
        /*0434*/ 	.word	0xffffffff


	//   ....[59]....
        /*0438*/ 	.word	0xffffffff


	//   ....[60]....
        /*043c*/ 	.word	0xffffffff


	//   ....[61]....
        /*0440*/ 	.word	0xffffffff


	//   ....[62]....
        /*0444*/ 	.word	0xffffffff


	//   ....[63]....
        /*0448*/ 	.word	0xffffffff


	//   ....[64]....
        /*044c*/ 	.word	0xffffffff


	//   ....[65]....
        /*0450*/ 	.word	0xffffffff


	//   ....[66]....
        /*0454*/ 	.word	0xffffffff


	//   ....[67]....
        /*0458*/ 	.word	0xffffffff


	//   ....[68]....
        /*045c*/ 	.word	0xffffffff


	//   ....[69]....
        /*0460*/ 	.word	0xffffffff


	//   ....[70]....
        /*0464*/ 	.word	0xffffffff


	//   ....[71]....
        /*0468*/ 	.word	0xffffffff


	//   ....[72]....
        /*046c*/ 	.word	0xffffffff


	//   ....[73]....
        /*0470*/ 	.word	0xffffffff


	//   ....[74]....
        /*0474*/ 	.word	0xffffffff


	//   ....[75]....
        /*0478*/ 	.word	0xffffffff


	//   ....[76]....
        /*047c*/ 	.word	0xffffffff


	//   ....[77]....
        /*0480*/ 	.word	0xffffffff


	//   ....[78]....
        /*0484*/ 	.word	0xffffffff


	//   ....[79]....
        /*0488*/ 	.word	0xffffffff


	//   ....[80]....
        /*048c*/ 	.word	0xffffffff


	//   ....[81]....
        /*0490*/ 	.word	0xffffffff


	//   ....[82]....
        /*0494*/ 	.word	0xffffffff


	//   ....[83]....
        /*0498*/ 	.word	0xffffffff


	//   ....[84]....
        /*049c*/ 	.word	0xffffffff


	//   ....[85]....
        /*04a0*/ 	.word	0xffffffff


	//   ....[86]....
        /*04a4*/ 	.word	0xffffffff


	//   ....[87]....
        /*04a8*/ 	.word	0xffffffff


	//   ....[88]....
        /*04ac*/ 	.word	0xffffffff


	//   ....[89]....
        /*04b0*/ 	.word	0xffffffff


	//   ....[90]....
        /*04b4*/ 	.word	0xffffffff


	//   ....[91]....
        /*04b8*/ 	.word	0xffffffff


	//   ....[92]....
        /*04bc*/ 	.word	0xffffffff


	//   ....[93]....
        /*04c0*/ 	.word	0xffffffff


	//   ....[94]....
        /*04c4*/ 	.word	0xffffffff


	//   ....[95]....
        /*04c8*/ 	.word	0xffffffff


	//   ....[96]....
        /*04cc*/ 	.word	0xffffffff


	//   ....[97]....
        /*04d0*/ 	.word	0xffffffff


	//   ....[98]....
        /*04d4*/ 	.word	0xffffffff


	//   ....[99]....
        /*04d8*/ 	.word	0xffffffff


	//   ....[100]....
        /*04dc*/ 	.word	0xffffffff


	//   ....[101]....
        /*04e0*/ 	.word	0xffffffff


	//   ....[102]....
        /*04e4*/ 	.word	0xffffffff


	//   ....[103]....
        /*04e8*/ 	.word	0xffffffff


	//   ....[104]....
        /*04ec*/ 	.word	0xffffffff


	//   ....[105]....
        /*04f0*/ 	.word	0xffffffff


	//   ....[106]....
        /*04f4*/ 	.word	0xffffffff


	//   ....[107]....
        /*04f8*/ 	.word	0xffffffff


	//   ....[108]....
        /*04fc*/ 	.word	0xffffffff


	//   ....[109]....
        /*0500*/ 	.word	0xffffffff


	//   ....[110]....
        /*0504*/ 	.word	0xffffffff


	//   ....[111]....
        /*0508*/ 	.word	0xffffffff


	//   ....[112]....
        /*050c*/ 	.word	0xffffffff


	//   ....[113]....
        /*0510*/ 	.word	0xffffffff


	//   ....[114]....
        /*0514*/ 	.word	0xffffffff


	//   ....[115]....
        /*0518*/ 	.word	0xffffffff


	//   ....[116]....
        /*051c*/ 	.word	0xffffffff


	//   ....[117]....
        /*0520*/ 	.word	0xffffffff


	//   ....[118]....
        /*0524*/ 	.word	0xffffffff


	//   ....[119]....
        /*0528*/ 	.word	0xffffffff


	//   ....[120]....
        /*052c*/ 	.word	0xffffffff


	//   ....[121]....
        /*0530*/ 	.word	0xffffffff


	//   ....[122]....
        /*0534*/ 	.word	0xffffffff


	//   ....[123]....
        /*0538*/ 	.word	0xffffffff


	//   ....[124]....
        /*053c*/ 	.word	0xffffffff


	//   ....[125]....
        /*0540*/ 	.word	0xffffffff


	//   ....[126]....
        /*0544*/ 	.word	0xffffffff


	//   ....[127]....
        /*0548*/ 	.word	0xffffffff


	//   ....[128]....
        /*054c*/ 	.word	0xffffffff


	//   ....[129]....
        /*0550*/ 	.word	0xffffffff


	//   ....[130]....
        /*0554*/ 	.word	0xffffffff


	//   ....[131]....
        /*0558*/ 	.word	0xffffffff


	//   ....[132]....
        /*055c*/ 	.word	0xffffffff


	//   ....[133]....
        /*0560*/ 	.word	0xffffffff


	//   ....[134]....
        /*0564*/ 	.word	0xffffffff


	//   ....[135]....
        /*0568*/ 	.word	0xffffffff


	//   ....[136]....
        /*056c*/ 	.word	0xffffffff


	//   ....[137]....
        /*0570*/ 	.word	0xffffffff


	//   ....[138]....
        /*0574*/ 	.word	0xffffffff


	//   ....[139]....
        /*0578*/ 	.word	0xffffffff


	//   ....[140]....
        /*057c*/ 	.word	0xffffffff


	//   ....[141]....
        /*0580*/ 	.word	0xffffffff


	//   ....[142]....
        /*0584*/ 	.word	0xffffffff


	//   ....[143]....
        /*0588*/ 	.word	0xffffffff


	//   ....[144]....
        /*058c*/ 	.word	0xffffffff


	//   ....[145]....
        /*0590*/ 	.word	0xffffffff


	//   ....[146]....
        /*0594*/ 	.word	0xffffffff


	//   ....[147]....
        /*0598*/ 	.word	0xffffffff


	//   ....[148]....
        /*059c*/ 	.word	0xffffffff


	//   ....[149]....
        /*05a0*/ 	.word	0xffffffff


	//   ....[150]....
        /*05a4*/ 	.word	0xffffffff


	//   ....[151]....
        /*05a8*/ 	.word	0xffffffff


	//   ....[152]....
        /*05ac*/ 	.word	0xffffffff


	//   ....[153]....
        /*05b0*/ 	.word	0xffffffff


	//   ....[154]....
        /*05b4*/ 	.word	0xffffffff


	//   ....[155]....
        /*05b8*/ 	.word	0xffffffff


	//   ....[156]....
        /*05bc*/ 	.word	0xffffffff


	//   ....[157]....
        /*05c0*/ 	.word	0xffffffff


	//   ....[158]....
        /*05c4*/ 	.word	0xffffffff


	//   ....[159]....
        /*05c8*/ 	.word	0xffffffff


	//   ....[160]....
        /*05cc*/ 	.word	0xffffffff


	//   ....[161]....
        /*05d0*/ 	.word	0xffffffff


	//   ....[162]....
        /*05d4*/ 	.word	0xffffffff


	//   ....[163]....
        /*05d8*/ 	.word	0xffffffff


	//   ....[164]....
        /*05dc*/ 	.word	0xffffffff


	//   ....[165]....
        /*05e0*/ 	.word	0xffffffff


	//   ....[166]....
        /*05e4*/ 	.word	0xffffffff


	//   ....[167]....
        /*05e8*/ 	.word	0x0500000f


	//   ....[168]....
        /*05ec*/ 	.word	0x0500000f


	//   ....[169]....
        /*05f0*/ 	.word	0x0500000f


	//   ....[170]....
        /*05f4*/ 	.word	0x0500000f


	//   ....[171]....
        /*05f8*/ 	.word	0x0500000f


	//   ....[172]....
        /*05fc*/ 	.word	0x0500000f


	//   ....[173]....
        /*0600*/ 	.word	0x0500000f


	//   ....[174]....
        /*0604*/ 	.word	0x0500000f


	//   ....[175]....
        /*0608*/ 	.word	0x0500000f


	//   ....[176]....
        /*060c*/ 	.word	0x0500000f


	//   ....[177]....
        /*0610*/ 	.word	0x0500000f


	//   ....[178]....
        /*0614*/ 	.word	0x0500000f


	//   ....[179]....
        /*0618*/ 	.word	0x0500000f


	//   ....[180]....
        /*061c*/ 	.word	0x0500000f


	//   ....[181]....
        /*0620*/ 	.word	0x0500000f


	//   ....[182]....
        /*0624*/ 	.word	0x0500000f


	//   ....[183]....
        /*0628*/ 	.word	0x0500000f


	//   ....[184]....
        /*062c*/ 	.word	0x0500000f


	//   ....[185]....
        /*0630*/ 	.word	0x0500000f


	//   ....[186]....
        /*0634*/ 	.word	0x0500000f


	//   ....[187]....
        /*0638*/ 	.word	0x0500000f


	//   ....[188]....
        /*063c*/ 	.word	0x0500000f


	//   ....[189]....
        /*0640*/ 	.word	0x0500000f


	//   ....[190]....
        /*0644*/ 	.word	0x0500000f


	//   ....[191]....
        /*0648*/ 	.word	0x0500000f


	//   ....[192]....
        /*064c*/ 	.word	0x0500000f


	//   ....[193]....
        /*0650*/ 	.word	0x0500000f


	//   ....[194]....
        /*0654*/ 	.word	0x0500000f


	//   ....[195]....
        /*0658*/ 	.word	0x0500000f


	//   ....[196]....
        /*065c*/ 	.word	0x0500000f


	//   ....[197]....
        /*0660*/ 	.word	0x0500000f


	//   ....[198]....
        /*0664*/ 	.word	0x0500000f


	//   ....[199]....
        /*0668*/ 	.word	0x0500000f


	//   ....[200]....
        /*066c*/ 	.word	0x0500000f


	//   ....[201]....
        /*0670*/ 	.word	0x0500000f


	//   ....[202]....
        /*0674*/ 	.word	0x0500000f


	//   ....[203]....
        /*0678*/ 	.word	0x0500000f


	//   ....[204]....
        /*067c*/ 	.word	0x0500000f


	//   ....[205]....
        /*0680*/ 	.word	0x0500000f


	//   ....[206]....
        /*0684*/ 	.word	0x0500000f


	//   ....[207]....
        /*0688*/ 	.word	0x0500000f


	//   ....[208]....
        /*068c*/ 	.word	0x0500000f


	//   ....[209]....
        /*0690*/ 	.word	0x0500000f


	//   ....[210]....
        /*0694*/ 	.word	0x0500000f


	//   ....[211]....
        /*0698*/ 	.word	0x0500000f


	//   ....[212]....
        /*069c*/ 	.word	0x0500000f


	//   ....[213]....
        /*06a0*/ 	.word	0x0500000f


	//   ....[214]....
        /*06a4*/ 	.word	0x0500000f


	//   ....[215]....
        /*06a8*/ 	.word	0x0500000f


	//   ....[216]....
        /*06ac*/ 	.word	0x0500000f


	//   ....[217]....
        /*06b0*/ 	.word	0x0500000f


	//   ....[218]....
        /*06b4*/ 	.word	0x0500000f


	//   ....[219]....
        /*06b8*/ 	.word	0x0500000f


	//   ....[220]....
        /*06bc*/ 	.word	0x0500000f


	//   ....[221]....
        /*06c0*/ 	.word	0x0500000f


	//   ....[222]....
        /*06c4*/ 	.word	0x0500000f


	//   ....[223]....
        /*06c8*/ 	.word	0x0500000f


	//   ....[224]....
        /*06cc*/ 	.word	0x0500000f


	//   ....[225]....
        /*06d0*/ 	.word	0x0500000f


	//   ....[226]....
        /*06d4*/ 	.word	0x0500000f


	//   ....[227]....
        /*06d8*/ 	.word	0x0500000f


	//   ....[228]....
        /*06dc*/ 	.word	0x0500000f


	//   ....[229]....
        /*06e0*/ 	.word	0x0500000f


	//   ....[230]....
        /*06e4*/ 	.word	0x0500000f


	//   ....[231]....
        /*06e8*/ 	.word	0x0500000f


	//   ....[232]....
        /*06ec*/ 	.word	0x0500000f


	//   ....[233]....
        /*06f0*/ 	.word	0x0500000f


	//   ....[234]....
        /*06f4*/ 	.word	0x0500000f


	//   ....[235]....
        /*06f8*/ 	.word	0x0500000f


	//   ....[236]....
        /*06fc*/ 	.word	0x0500000f


	//   ....[237]....
        /*0700*/ 	.word	0x0500000f


	//   ....[238]....
        /*0704*/ 	.word	0x0500000f


	//   ....[239]....
        /*0708*/ 	.word	0x0500000f


	//   ....[240]....
        /*070c*/ 	.word	0x0500000f


	//   ....[241]....
        /*0710*/ 	.word	0x0500000f


	//   ....[242]....
        /*0714*/ 	.word	0x0500000f


	//   ....[243]....
        /*0718*/ 	.word	0x0500000f


	//   ....[244]....
        /*071c*/ 	.word	0x0500000f


	//   ....[245]....
        /*0720*/ 	.word	0x0500000f


	//   ....[246]....
        /*0724*/ 	.word	0x0500000f


	//   ....[247]....
        /*0728*/ 	.word	0x0500000f


	//   ....[248]....
        /*072c*/ 	.word	0x0500000f


	//   ....[249]....
        /*0730*/ 	.word	0x0500000f


	//   ....[250]....
        /*0734*/ 	.word	0x0500000f


	//   ....[251]....
        /*0738*/ 	.word	0x0500000f


	//   ....[252]....
        /*073c*/ 	.word	0x0500000f


	//   ....[253]....
        /*0740*/ 	.word	0x0500000f


	//   ....[254]....
        /*0744*/ 	.word	0x0500000f


	//   ....[255]....
        /*0748*/ 	.word	0x0500000f


	//   ....[0]....
        /*074c*/ 	.word	0x0500000f


	//   ....[1]....
        /*0750*/ 	.word	0x0500000f


	//   ....[2]....
        /*0754*/ 	.word	0x0500000f


	//   ....[3]....
        /*0758*/ 	.word	0x0500000f


	//   ....[4]....
        /*075c*/ 	.word	0x0500000f


	//   ....[5]....
        /*0760*/ 	.word	0x0500000f


	//   ....[6]....
        /*0764*/ 	.word	0x0500000f


	//   ....[7]....
        /*0768*/ 	.word	0x0500000f


	//   ....[8]....
        /*076c*/ 	.word	0x0500000f


	//   ....[9]....
        /*0770*/ 	.word	0x0500000f


	//   ....[10]....
        /*0774*/ 	.word	0x0500000f


	//   ....[11]....
        /*0778*/ 	.word	0x0500000f


	//   ....[12]....
        /*077c*/ 	.word	0x0500000f


	//   ....[13]....
        /*0780*/ 	.word	0x0500000f


	//   ....[14]....
        /*0784*/ 	.word	0x0500000f


	//   ....[15]....
        /*0788*/ 	.word	0x0500000f


	//   ....[16]....
        /*078c*/ 	.word	0x0500000f


	//   ....[17]....
        /*0790*/ 	.word	0x0500000f


	//   ....[18]....
        /*0794*/ 	.word	0x0500000f


	//----- nvinfo : EIATTR_COOP_GROUP_INSTR_OFFSETS
	.align		4
.L_1403:
        /*0798*/ 	.byte	0x04, 0x28
        /*079a*/ 	.short	(.L_1405 - .L_1404)


	//   ....[0]....
.L_1404:
        /*079c*/ 	.word	0x00000080


	//   ....[1]....
        /*07a0*/ 	.word	0x000000b0


	//   ....[2]....
        /*07a4*/ 	.word	0x000002d0


	//   ....[3]....
        /*07a8*/ 	.word	0x00000430


	//   ....[4]....
        /*07ac*/ 	.word	0x00000550


	//   ....[5]....
        /*07b0*/ 	.word	0x000006b0


	//   ....[6]....
        /*07b4*/ 	.word	0x000015a0


	//   ....[7]....
        /*07b8*/ 	.word	0x00002c40


	//   ....[8]....
        /*07bc*/ 	.word	0x00002d00


	//   ....[9]....
        /*07c0*/ 	.word	0x00003070


	//   ....[10]....
        /*07c4*/ 	.word	0x000031e0


	//   ....[11]....
        /*07c8*/ 	.word	0x000053d0


	//   ....[12]....
        /*07cc*/ 	.word	0x00005400


	//   ....[13]....
        /*07d0*/ 	.word	0x00005430


	//   ....[14]....
        /*07d4*/ 	.word	0x00005450


	//   ....[15]....
        /*07d8*/ 	.word	0x000066f0


	//   ....[16]....
        /*07dc*/ 	.word	0x00006720


	//   ....[17]....
        /*07e0*/ 	.word	0x000067e0


	//   ....[18]....
        /*07e4*/ 	.word	0x000067f0


	//   ....[19]....
        /*07e8*/ 	.word	0x000076b0


	//   ....[20]....
        /*07ec*/ 	.word	0x000076c0


	//   ....[21]....
        /*07f0*/ 	.word	0x000076d0


	//   ....[22]....
        /*07f4*/ 	.word	0x00007710


	//   ....[23]....
        /*07f8*/ 	.word	0x00007cc0


	//   ....[24]....
        /*07fc*/ 	.word	0x00007d00


	//   ....[25]....
        /*0800*/ 	.word	0x00007d20


	//   ....[26]....
        /*0804*/ 	.word	0x00007d60


	//   ....[27]....
        /*0808*/ 	.word	0x00007d80


	//   ....[28]....
        /*080c*/ 	.word	0x00007da0


	//   ....[29]....
        /*0810*/ 	.word	0x00007dc0


	//   ....[30]....
        /*0814*/ 	.word	0x00007e30


	//   ....[31]....
        /*0818*/ 	.word	0x000081d0


	//   ....[32]....
        /*081c*/ 	.word	0x00008200


	//   ....[33]....
        /*0820*/ 	.word	0x00008470


	//   ....[34]....
        /*0824*/ 	.word	0x00008480


	//   ....[35]....
        /*0828*/ 	.word	0x00008ee0


	//   ....[36]....
        /*082c*/ 	.word	0x00008f10


	//   ....[37]....
        /*0830*/ 	.word	0x00008f50


	//   ....[38]....
        /*0834*/ 	.word	0x00008f80


	//   ....[39]....
        /*0838*/ 	.word	0x00008f90


	//   ....[40]....
        /*083c*/ 	.word	0x00008fa0


	//   ....[41]....
        /*0840*/ 	.word	0x00008fb0


	//   ....[42]....
        /*0844*/ 	.word	0x00008fd0


	//   ....[43]....
        /*0848*/ 	.word	0x00009120


	//   ....[44]....
        /*084c*/ 	.word	0x00009350


	//   ....[45]....
        /*0850*/ 	.word	0x00009380


	//   ....[46]....
        /*0854*/ 	.word	0x000093b0


	//   ....[47]....
        /*0858*/ 	.word	0x000093e0


	//   ....[48]....
        /*085c*/ 	.word	0x00009410


	//   ....[49]....
        /*0860*/ 	.word	0x00009440


	//   ....[50]....
        /*0864*/ 	.word	0x000095b0


	//   ....[51]....
        /*0868*/ 	.word	0x000095e0


	//   ....[52]....
        /*086c*/ 	.word	0x00009610


	//   ....[53]....
        /*0870*/ 	.word	0x00009640


	//   ....[54]....
        /*0874*/ 	.word	0x00009670


	//   ....[55]....
        /*0878*/ 	.word	0x000096a0


	//   ....[56]....
        /*087c*/ 	.word	0x00009730


	//   ....[57]....
        /*0880*/ 	.word	0x00009760


	//   ....[58]....
        /*0884*/ 	.word	0x00009770


	//   ....[59]....
        /*0888*/ 	.word	0x00009810


	//   ....[60]....
        /*088c*/ 	.word	0x0000b1e0


	//   ....[61]....
        /*0890*/ 	.word	0x0000b200


	//   ....[62]....
        /*0894*/ 	.word	0x0000b290


	//   ....[63]....
        /*0898*/ 	.word	0x0000b2b0


	//   ....[64]....
        /*089c*/ 	.word	0x0000b330


	//   ....[65]....
        /*08a0*/ 	.word	0x0000b350


	//   ....[66]....
        /*08a4*/ 	.word	0x0000b3d0


	//   ....[67]....
        /*08a8*/ 	.word	0x0000b3f0


	//   ....[68]....
        /*08ac*/ 	.word	0x0000b470


	//   ....[69]....
        /*08b0*/ 	.word	0x0000b490


	//   ....[70]....
        /*08b4*/ 	.word	0x0000b510


	//   ....[71]....
        /*08b8*/ 	.word	0x0000b530


	//   ....[72]....
        /*08bc*/ 	.word	0x0000b5b0


	//   ....[73]....
        /*08c0*/ 	.word	0x0000b5d0


	//   ....[74]....
        /*08c4*/ 	.word	0x0000b5e0


	//   ....[75]....
        /*08c8*/ 	.word	0x0000b5f0


	//   ....[76]....
        /*08cc*/ 	.word	0x0000bec0


	//   ....[77]....
        /*08d0*/ 	.word	0x0000bef0


	//   ....[78]....
        /*08d4*/ 	.word	0x0000bf90


	//   ....[79]....
        /*08d8*/ 	.word	0x0000bfb0


	//   ....[80]....
        /*08dc*/ 	.word	0x0000c030


	//   ....[81]....
        /*08e0*/ 	.word	0x0000c050


	//   ....[82]....
        /*08e4*/ 	.word	0x0000c0d0


	//   ....[83]....
        /*08e8*/ 	.word	0x0000c0f0


	//   ....[84]....
        /*08ec*/ 	.word	0x0000c170


	//   ....[85]....
        /*08f0*/ 	.word	0x0000c190


	//   ....[86]....
        /*08f4*/ 	.word	0x0000c210


	//   ....[87]....
        /*08f8*/ 	.word	0x0000c230


	//   ....[88]....
        /*08fc*/ 	.word	0x0000c2b0


	//   ....[89]....
        /*0900*/ 	.word	0x0000c2d0


	//   ....[90]....
        /*0904*/ 	.word	0x0000c2e0


	//   ....[91]....
        /*0908*/ 	.word	0x0000c350


	//   ....[92]....
        /*090c*/ 	.word	0x0000c3a0


	//   ....[93]....
        /*0910*/ 	.word	0x0000c3d0


	//   ....[94]....
        /*0914*/ 	.word	0x0000c460


	//   ....[95]....
        /*0918*/ 	.word	0x0000c470


	//   ....[96]....
        /*091c*/ 	.word	0x0000c4e0


	//   ....[97]....
        /*0920*/ 	.word	0x0000c4f0


	//   ....[98]....
        /*0924*/ 	.word	0x0000c530


	//   ....[99]....
        /*0928*/ 	.word	0x0000c550


	//   ....[100]....
        /*092c*/ 	.word	0x0000cca0


	//   ....[101]....
        /*0930*/ 	.word	0x0000ccd0


	//   ....[102]....
        /*0934*/ 	.word	0x0000cd20


	//   ....[103]....
        /*0938*/ 	.word	0x0000cd30


	//   ....[104]....
        /*093c*/ 	.word	0x0000cd70


	//   ....[105]....
        /*0940*/ 	.word	0x0000cd80


	//   ....[106]....
        /*0944*/ 	.word	0x0000cdc0


	//   ....[107]....
        /*0948*/ 	.word	0x0000cdd0


	//   ....[108]....
        /*094c*/ 	.word	0x0000ce10


	//   ....[109]....
        /*0950*/ 	.word	0x0000ce20


	//   ....[110]....
        /*0954*/ 	.word	0x0000ce60


	//   ....[111]....
        /*0958*/ 	.word	0x0000ce70


	//   ....[112]....
        /*095c*/ 	.word	0x0000ceb0


	//   ....[113]....
        /*0960*/ 	.word	0x0000cec0


	//   ....[114]....
        /*0964*/ 	.word	0x0000ced0


	//   ....[115]....
        /*0968*/ 	.word	0x0000cf10


	//   ....[116]....
        /*096c*/ 	.word	0x0000d1c0


	//   ....[117]....
        /*0970*/ 	.word	0x0000d1f0


	//   ....[118]....
        /*0974*/ 	.word	0x0000d250


	//   ....[119]....
        /*0978*/ 	.word	0x0000d260


	//   ....[120]....
        /*097c*/ 	.word	0x0000d2b0


	//   ....[121]....
        /*0980*/ 	.word	0x0000d2c0


	//   ....[122]....
        /*0984*/ 	.word	0x0000d310


	//   ....[123]....
        /*0988*/ 	.word	0x0000d320


	//   ....[124]....
        /*098c*/ 	.word	0x0000d370


	//   ....[125]....
        /*0990*/ 	.word	0x0000d380


	//   ....[126]....
        /*0994*/ 	.word	0x0000d3d0


	//   ....[127]....
        /*0998*/ 	.word	0x0000d3e0


	//   ....[128]....
        /*099c*/ 	.word	0x0000d430


	//   ....[129]....
        /*09a0*/ 	.word	0x0000d440


	//   ....[130]....
        /*09a4*/ 	.word	0x0000d450


	//   ....[131]....
        /*09a8*/ 	.word	0x0000d490


	//   ....[132]....
        /*09ac*/ 	.word	0x0000da30


	//   ....[133]....
        /*09b0*/ 	.word	0x0000da70


	//   ....[134]....
        /*09b4*/ 	.word	0x0000dab0


	//   ....[135]....
        /*09b8*/ 	.word	0x0000daf0


	//   ....[136]....
        /*09bc*/ 	.word	0x0000db10


	//   ....[137]....
        /*09c0*/ 	.word	0x0000db50


	//   ....[138]....
        /*09c4*/ 	.word	0x0000db70


	//   ....[139]....
        /*09c8*/ 	.word	0x0000dbb0


	//   ....[140]....
        /*09cc*/ 	.word	0x0000dbd0


	//   ....[141]....
        /*09d0*/ 	.word	0x0000dc10


	//   ....[142]....
        /*09d4*/ 	.word	0x0000dc30


	//   ....[143]....
        /*09d8*/ 	.word	0x0000dc70


	//   ....[144]....
        /*09dc*/ 	.word	0x0000dc90


	//   ....[145]....
        /*09e0*/ 	.word	0x0000dcd0


	//   ....[146]....
        /*09e4*/ 	.word	0x0000dcf0


	//   ....[147]....
        /*09e8*/ 	.word	0x0000dd00


	//   ....[148]....
        /*09ec*/ 	.word	0x0000e0b0


	//   ....[149]....
        /*09f0*/ 	.word	0x0000e0e0


	//   ....[150]....
        /*09f4*/ 	.word	0x0000e150


	//   ....[151]....
        /*09f8*/ 	.word	0x0000e180


	//   ....[152]....
        /*09fc*/ 	.word	0x0000e1b0


	//   ....[153]....
        /*0a00*/ 	.word	0x0000e1e0


	//   ....[154]....
        /*0a04*/ 	.word	0x0000e210


	//   ....[155]....
        /*0a08*/ 	.word	0x0000e240


	//   ....[156]....
        /*0a0c*/ 	.word	0x0000e3e0


	//   ....[157]....
        /*0a10*/ 	.word	0x0000e410


	//   ....[158]....
        /*0a14*/ 	.word	0x0000e440


	//   ....[159]....
        /*0a18*/ 	.word	0x0000e470


	//   ....[160]....
        /*0a1c*/ 	.word	0x0000e4a0


	//   ....[161]....
        /*0a20*/ 	.word	0x0000e4d0


	//   ....[162]....
        /*0a24*/ 	.word	0x0000e590


	//   ....[163]....
        /*0a28*/ 	.word	0x0000e5b0


	//   ....[164]....
        /*0a2c*/ 	.word	0x0000e5c0


	//   ....[165]....
        /*0a30*/ 	.word	0x0000e620


	//   ....[166]....
        /*0a34*/ 	.word	0x0000ec40


	//   ....[167]....
        /*0a38*/ 	.word	0x0000f120


	//   ....[168]....
        /*0a3c*/ 	.word	0x0000f210


	//   ....[169]....
        /*0a40*/ 	.word	0x0000f2b0


	//   ....[170]....
        /*0a44*/ 	.word	0x0000f310


	//   ....[171]....
        /*0a48*/ 	.word	0x0000f400


	//   ....[172]....
        /*0a4c*/ 	.word	0x0000f470


	//   ....[173]....
        /*0a50*/ 	.word	0x0000f560


	//   ....[174]....
        /*0a54*/ 	.word	0x0000f5d0


	//   ....[175]....
        /*0a58*/ 	.word	0x0000f6c0


	//   ....[176]....
        /*0a5c*/ 	.word	0x0000f730


	//   ....[177]....
        /*0a60*/ 	.word	0x0000f820


	//   ....[178]....
        /*0a64*/ 	.word	0x0000f890


	//   ....[179]....
        /*0a68*/ 	.word	0x0000f980


	//   ....[180]....
        /*0a6c*/ 	.word	0x0000f9f0


	//   ....[181]....
        /*0a70*/ 	.word	0x0000fae0


	//   ....[182]....
        /*0a74*/ 	.word	0x0000fb50


	//   ....[183]....
        /*0a78*/ 	.word	0x0000fc30


	//   ....[184]....
        /*0a7c*/ 	.word	0x0000fce0


	//   ....[185]....
        /*0a80*/ 	.word	0x0000fd50


	//   ....[186]....
        /*0a84*/ 	.word	0x0000fdb0


	//   ....[187]....
        /*0a88*/ 	.word	0x0000fea0


	//   ....[188]....
        /*0a8c*/ 	.word	0x0000ff00


	//   ....[189]....
        /*0a90*/ 	.word	0x00010000


	//   ....[190]....
        /*0a94*/ 	.word	0x00010060


	//   ....[191]....
        /*0a98*/ 	.word	0x00010160


	//   ....[192]....
        /*0a9c*/ 	.word	0x000101c0


	//   ....[193]....
        /*0aa0*/ 	.word	0x000102c0


	//   ....[194]....
        /*0aa4*/ 	.word	0x00010320


	//   ....[195]....
        /*0aa8*/ 	.word	0x00010420


	//   ....[196]....
        /*0aac*/ 	.word	0x00010480


	//   ....[197]....
        /*0ab0*/ 	.word	0x00010580


	//   ....[198]....
        /*0ab4*/ 	.word	0x000105e0


	//   ....[199]....
        /*0ab8*/ 	.word	0x00010690


	//   ....[200]....
        /*0abc*/ 	.word	0x00010750


	//   ....[201]....
        /*0ac0*/ 	.word	0x00010810


	//   ....[202]....
        /*0ac4*/ 	.word	0x00010870


	//   ....[203]....
        /*0ac8*/ 	.word	0x00010970


	//   ....[204]....
        /*0acc*/ 	.word	0x000109d0


	//   ....[205]....
        /*0ad0*/ 	.word	0x00010aa0


	//   ....[206]....
        /*0ad4*/ 	.word	0x00010b00


	//   ....[207]....
        /*0ad8*/ 	.word	0x00010bc0


	//   ....[208]....
        /*0adc*/ 	.word	0x00010d00


	//   ....[209]....
        /*0ae0*/ 	.word	0x00010db0


	//   ....[210]....
        /*0ae4*/ 	.word	0x00010e10


	//   ....[211]....
        /*0ae8*/ 	.word	0x00010ec0


	//   ....[212]....
        /*0aec*/ 	.word	0x00010f20


	//   ....[213]....
        /*0af0*/ 	.word	0x00010fd0


	//   ....[214]....
        /*0af4*/ 	.word	0x00011030


	//   ....[215]....
        /*0af8*/ 	.word	0x000110e0


	//   ....[216]....
        /*0afc*/ 	.word	0x00011140


	//   ....[217]....
        /*0b00*/ 	.word	0x000111f0


	//   ....[218]....
        /*0b04*/ 	.word	0x00011250


	//   ....[219]....
        /*0b08*/ 	.word	0x00011300


	//   ....[220]....
        /*0b0c*/ 	.word	0x00011360


	//   ....[221]....
        /*0b10*/ 	.word	0x00011410


	//   ....[222]....
        /*0b14*/ 	.word	0x00011470


	//   ....[223]....
        /*0b18*/ 	.word	0x00011520


	//   ....[224]....
        /*0b1c*/ 	.word	0x00011610


	//   ....[225]....
        /*0b20*/ 	.word	0x000116c0


	//   ....[226]....
        /*0b24*/ 	.word	0x00011720


	//   ....[227]....
        /*0b28*/ 	.word	0x000117e0


	//   ....[228]....
        /*0b2c*/ 	.word	0x00011840


	//   ....[229]....
        /*0b30*/ 	.word	0x00011900


	//   ....[230]....
        /*0b34*/ 	.word	0x00011960


	//   ....[231]....
        /*0b38*/ 	.word	0x00011a20


	//   ....[232]....
        /*0b3c*/ 	.word	0x00011a80


	//   ....[233]....
        /*0b40*/ 	.word	0x00011b40


	//   ....[234]....
        /*0b44*/ 	.word	0x00011ba0


	//   ....[235]....
        /*0b48*/ 	.word	0x00011c60


	//   ....[236]....
        /*0b4c*/ 	.word	0x00011cc0


	//   ....[237]....
        /*0b50*/ 	.word	0x00011d80


	//   ....[238]....
        /*0b54*/ 	.word	0x00011de0


	//   ....[239]....
        /*0b58*/ 	.word	0x00011e90


	//   ....[240]....
        /*0b5c*/ 	.word	0x00011f80


	//   ....[241]....
        /*0b60*/ 	.word	0x00012020


	//   ....[242]....
        /*0b64*/ 	.word	0x000120c0


	//   ....[243]....
        /*0b68*/ 	.word	0x00012170


	//   ....[244]....
        /*0b6c*/ 	.word	0x000121d0


	//   ....[245]....
        /*0b70*/ 	.word	0x00012280


	//   ....[246]....
        /*0b74*/ 	.word	0x000122e0


	//   ....[247]....
        /*0b78*/ 	.word	0x00012390


	//   ....[248]....
        /*0b7c*/ 	.word	0x000123f0


	//   ....[249]....
        /*0b80*/ 	.word	0x000124a0


	//   ....[250]....
        /*0b84*/ 	.word	0x00012500


	//   ....[251]....
        /*0b88*/ 	.word	0x000125b0


	//   ....[252]....
        /*0b8c*/ 	.word	0x00012610


	//   ....[253]....
        /*0b90*/ 	.word	0x000126c0


	//   ....[254]....
        /*0b94*/ 	.word	0x00012720


	//   ....[255]....
        /*0b98*/ 	.word	0x000127c0


	//   ....[0]....
        /*0b9c*/ 	.word	0x00012850


	//   ....[1]....
        /*0ba0*/ 	.word	0x000128f0


	//   ....[2]....
        /*0ba4*/ 	.word	0x00012a70


	//   ....[3]....
        /*0ba8*/ 	.word	0x00012ae0


	//   ....[4]....
        /*0bac*/ 	.word	0x00012b50


	//   ....[5]....
        /*0bb0*/ 	.word	0x00012bc0


	//   ....[6]....
        /*0bb4*/ 	.word	0x00012c30


	//   ....[7]....
        /*0bb8*/ 	.word	0x00012cb0


	//   ....[8]....
        /*0bbc*/ 	.word	0x00012d30


	//   ....[9]....
        /*0bc0*/ 	.word	0x00012dc0


	//   ....[10]....
        /*0bc4*/ 	.word	0x00012e30


	//   ....[11]....
        /*0bc8*/ 	.word	0x00012ea0


	//   ....[12]....
        /*0bcc*/ 	.word	0x00012f10


	//   ....[13]....
        /*0bd0*/ 	.word	0x00012f90


	//   ....[14]....
        /*0bd4*/ 	.word	0x00013000


	//   ....[15]....
        /*0bd8*/ 	.word	0x000130a0


	//   ....[16]....
        /*0bdc*/ 	.word	0x000130f0


	//   ....[17]....
        /*0be0*/ 	.word	0x00013180


	//   ....[18]....
        /*0be4*/ 	.word	0x000132b0


	//----- nvinfo : EIATTR_REG_RECONFIG
	.align		4
.L_1405:
        /*0be8*/ 	.byte	0x01, 0x54
	.zero		2


	//----- nvinfo : EIATTR_SYSCALL_OFFSETS
	.align		4
        /*0bec*/ 	.byte	0x04, 0x46
        /*0bee*/ 	.short	(.L_1407 - .L_1406)


	//   ....[0]....
.L_1406:
        /*0bf0*/ 	.word	0x00001750


	//   ....[1]....
        /*0bf4*/ 	.word	0x0000a820


	//   ....[2]....
        /*0bf8*/ 	.word	0x0000a970


	//   ....[3]....
        /*0bfc*/ 	.word	0x0000aa60


	//   ....[4]....
        /*0c00*/ 	.word	0x0000ba00


	//----- nvinfo : EIATTR_MBARRIER_INSTR_OFFSETS
	.align		4
.L_1407:
        /*0c04*/ 	.byte	0x04, 0x39
        /*0c06*/ 	.short	(.L_1409 - .L_1408)


	//   ....[0]....
.L_1408:
        /*0c08*/ 	.word	0x00000180
        /*0c0c*/ 	.word	0x000000ff
        /*0c10*/ 	.word	0x00016800
        /*0c14*/ 	.short	0x0100
        /*0c16*/ 	.byte	0x08
	.zero		1


	//   ....[1]....
        /*0c18*/ 	.word	0x00000190
        /*0c1c*/ 	.word	0x000000ff
        /*0c20*/ 	.word	0x00016820
        /*0c24*/ 	.short	0x0100
        /*0c26*/ 	.byte	0x08
	.zero		1


	//   ....[2]....
        /*0c28*/ 	.word	0x00000280
        /*0c2c*/ 	.word	0x000000ff
        /*0c30*/ 	.word	0x00016830
        /*0c34*/ 	.short	0x0100
        /*0c36*/ 	.byte	0x08
	.zero		1


	//   ....[3]....
        /*0c38*/ 	.word	0x00000290
        /*0c3c*/ 	.word	0x000000ff
        /*0c40*/ 	.word	0x00016840
        /*0c44*/ 	.short	0x0100
        /*0c46*/ 	.byte	0x08
	.zero		1


	//   ....[4]....
        /*0c48*/ 	.word	0x000002a0
        /*0c4c*/ 	.word	0x000000ff
        /*0c50*/ 	.word	0x00016838
        /*0c54*/ 	.short	0x0100
        /*0c56*/ 	.byte	0x08
	.zero		1


	//   ....[5]....
        /*0c58*/ 	.word	0x000002b0
        /*0c5c*/ 	.word	0x000000ff
        /*0c60*/ 	.word	0x00016848
        /*0c64*/ 	.short	0x0100
        /*0c66*/ 	.byte	0x08
	.zero		1


	//   ....[6]....
        /*0c68*/ 	.word	0x000003e0
        /*0c6c*/ 	.word	0x000000ff
        /*0c70*/ 	.word	0x00016850
        /*0c74*/ 	.short	0x0100
        /*0c76*/ 	.byte	0x08
	.zero		1


	//   ....[7]....
        /*0c78*/ 	.word	0x000003f0
        /*0c7c*/ 	.word	0x000000ff
        /*0c80*/ 	.word	0x00016860
        /*0c84*/ 	.short	0x0100
        /*0c86*/ 	.byte	0x08
	.zero		1


	//   ....[8]....
        /*0c88*/ 	.word	0x00000400
        /*0c8c*/ 	.word	0x000000ff
        /*0c90*/ 	.word	0x00016858
        /*0c94*/ 	.short	0x0100
        /*0c96*/ 	.byte	0x08
	.zero		1


	//   ....[9]....
        /*0c98*/ 	.word	0x00000410
        /*0c9c*/ 	.word	0x000000ff
        /*0ca0*/ 	.word	0x00016868
        /*0ca4*/ 	.short	0x0100
        /*0ca6*/ 	.byte	0x08
	.zero		1


	//   ....[10]....
        /*0ca8*/ 	.word	0x00000500
        /*0cac*/ 	.word	0x000000ff
        /*0cb0*/ 	.word	0x00016870
        /*0cb4*/ 	.short	0x0100
        /*0cb6*/ 	.byte	0x06
	.zero		1


	//   ....[11]....
        /*0cb8*/ 	.word	0x00000510
        /*0cbc*/ 	.word	0x000000ff
        /*0cc0*/ 	.word	0x00016880
        /*0cc4*/ 	.short	0x0100
        /*0cc6*/ 	.byte	0x06
	.zero		1


	//   ....[12]....
        /*0cc8*/ 	.word	0x00000520
        /*0ccc*/ 	.word	0x000000ff
        /*0cd0*/ 	.word	0x00016878
        /*0cd4*/ 	.short	0x0100
        /*0cd6*/ 	.byte	0x06
	.zero		1


	//   ....[13]....
        /*0cd8*/ 	.word	0x00000530
        /*0cdc*/ 	.word	0x000000ff
        /*0ce0*/ 	.word	0x00016888
        /*0ce4*/ 	.short	0x0100
        /*0ce6*/ 	.byte	0x06
	.zero		1


	//   ....[14]....
        /*0ce8*/ 	.word	0x00000660
        /*0cec*/ 	.word	0x000000ff
        /*0cf0*/ 	.word	0x00016890
        /*0cf4*/ 	.short	0x0100
        /*0cf6*/ 	.byte	0x08
	.zero		1


	//   ....[15]....
        /*0cf8*/ 	.word	0x00000670
        /*0cfc*/ 	.word	0x000000ff
        /*0d00*/ 	.word	0x000168a0
        /*0d04*/ 	.short	0x0100
        /*0d06*/ 	.byte	0x08
	.zero		1


	//   ....[16]....
        /*0d08*/ 	.word	0x00000680
        /*0d0c*/ 	.word	0x000000ff
        /*0d10*/ 	.word	0x00016898
        /*0d14*/ 	.short	0x0100
        /*0d16*/ 	.byte	0x08
	.zero		1


	//   ....[17]....
        /*0d18*/ 	.word	0x00000690
        /*0d1c*/ 	.word	0x000000ff
        /*0d20*/ 	.word	0x000168a8
        /*0d24*/ 	.short	0x0100
        /*0d26*/ 	.byte	0x08
	.zero		1


	//   ....[18]....
        /*0d28*/ 	.word	0x000007c0
        /*0d2c*/ 	.word	0x000000ff
        /*0d30*/ 	.word	0x000168b0
        /*0d34*/ 	.short	0x0100
        /*0d36*/ 	.byte	0x08
	.zero		1


	//   ....[19]....
        /*0d38*/ 	.word	0x000007d0
        /*0d3c*/ 	.word	0x000000ff
        /*0d40*/ 	.word	0x000168c0
        /*0d44*/ 	.short	0x0100
        /*0d46*/ 	.byte	0x08
	.zero		1


	//   ....[20]....
        /*0d48*/ 	.word	0x000007e0
        /*0d4c*/ 	.word	0x000000ff
        /*0d50*/ 	.word	0x000168b8
        /*0d54*/ 	.short	0x0100
        /*0d56*/ 	.byte	0x08
	.zero		1


	//   ....[21]....
        /*0d58*/ 	.word	0x000007f0
        /*0d5c*/ 	.word	0x000000ff
        /*0d60*/ 	.word	0x000168c8
        /*0d64*/ 	.short	0x0100
        /*0d66*/ 	.byte	0x08
	.zero		1


	//   ....[22]....
        /*0d68*/ 	.word	0x000017c0
        /*0d6c*/ 	.word	0x000000ff
        /*0d70*/ 	.word	0x00016800
        /*0d74*/ 	.short	0x010a
        /*0d76*/ 	.byte	0x2b
	.zero		1


	//   ....[23]....
        /*0d78*/ 	.word	0x00001840
        /*0d7c*/ 	.word	0x00000000
        /*0d80*/ 	.word	0x00016830
        /*0d84*/ 	.short	0x010a
        /*0d86*/ 	.byte	0x3f
	.zero		1


	//   ....[24]....
        /*0d88*/ 	.word	0x00001890
        /*0d8c*/ 	.word	0x00000000
        /*0d90*/ 	.word	0x00016830
        /*0d94*/ 	.short	0x010a
        /*0d96*/ 	.byte	0x3f
	.zero		1


	//   ....[25]....
        /*0d98*/ 	.word	0x00002d20
        /*0d9c*/ 	.word	0x000000ff
        /*0da0*/ 	.word	0x00000000
        /*0da4*/ 	.short	0x0101
        /*0da6*/ 	.byte	0x06
	.zero		1


	//   ....[26]....
        /*0da8*/ 	.word	0x000040b0
        /*0dac*/ 	.word	0x000000ff
        /*0db0*/ 	.word	0x00016830
        /*0db4*/ 	.short	0x010a
        /*0db6*/ 	.byte	0x0a
	.zero		1


	//   ....[27]....
        /*0db8*/ 	.word	0x000040f0
        /*0dbc*/ 	.word	0x000000ff
        /*0dc0*/ 	.word	0x00016830
        /*0dc4*/ 	.short	0x010a
        /*0dc6*/ 	.byte	0x0a
	.zero		1


	//   ....[28]....
        /*0dc8*/ 	.word	0x00004370
        /*0dcc*/ 	.word	0x000000ff
        /*0dd0*/ 	.word	0x00016850
        /*0dd4*/ 	.short	0x010a
        /*0dd6*/ 	.byte	0x0a
	.zero		1


	//   ....[29]....
        /*0dd8*/ 	.word	0x000043b0
        /*0ddc*/ 	.word	0x000000ff
        /*0de0*/ 	.word	0x00016850
        /*0de4*/ 	.short	0x010a
        /*0de6*/ 	.byte	0x0a
	.zero		1


	//   ....[30]....
        /*0de8*/ 	.word	0x00004cc0
        /*0dec*/ 	.word	0x000000ff
        /*0df0*/ 	.word	0x00000000
        /*0df4*/ 	.short	0x0101
        /*0df6*/ 	.byte	0x07
	.zero		1


	//   ....[31]....
        /*0df8*/ 	.word	0x00006230
        /*0dfc*/ 	.word	0x000000ff
        /*0e00*/ 	.word	0x00000000
        /*0e04*/ 	.short	0x0101
        /*0e06*/ 	.byte	0x06
	.zero		1


	//   ....[32]....
        /*0e08*/ 	.word	0x00006660
        /*0e0c*/ 	.word	0x000000ff
        /*0e10*/ 	.word	0x00016850
        /*0e14*/ 	.short	0x010a
        /*0e16*/ 	.byte	0x05
	.zero		1


	//   ....[33]....
        /*0e18*/ 	.word	0x000066a0
        /*0e1c*/ 	.word	0x000000ff
        /*0e20*/ 	.word	0x00016850
        /*0e24*/ 	.short	0x010a
        /*0e26*/ 	.byte	0x05
	.zero		1


	//   ....[34]....
        /*0e28*/ 	.word	0x00006c70
        /*0e2c*/ 	.word	0x000000ff
        /*0e30*/ 	.word	0x00000000
        /*0e34*/ 	.short	0x0101
        /*0e36*/ 	.byte	0x04
	.zero		1


	//   ....[35]....
        /*0e38*/ 	.word	0x00007d90
        /*0e3c*/ 	.word	0x00000000
        /*0e40*/ 	.word	0x00000000
        /*0e44*/ 	.short	0x0101
        /*0e46*/ 	.byte	0x3f
	.zero		1


	//   ....[36]....
        /*0e48*/ 	.word	0x000081f0
        /*0e4c*/ 	.word	0x00000010
        /*0e50*/ 	.word	0x00000000
        /*0e54*/ 	.short	0x0101
        /*0e56*/ 	.byte	0x3f
	.zero		1


	//   ....[37]....
        /*0e58*/ 	.word	0x0000af60
        /*0e5c*/ 	.word	0x00000003
        /*0e60*/ 	.word	0x00016840
        /*0e64*/ 	.short	0x010a
        /*0e66*/ 	.byte	0x3f
	.zero		1


	//   ....[38]....
        /*0e68*/ 	.word	0x0000b6f0
        /*0e6c*/ 	.word	0x00000003
        /*0e70*/ 	.word	0x00016830
        /*0e74*/ 	.short	0x0107
        /*0e76*/ 	.byte	0x3f
	.zero		1


	//   ....[39]....
        /*0e78*/ 	.word	0x0000b7c0
        /*0e7c*/ 	.word	0x00000003
        /*0e80*/ 	.word	0x00016830
        /*0e84*/ 	.short	0x0101
        /*0e86*/ 	.byte	0x3f
	.zero		1


	//   ....[40]....
        /*0e88*/ 	.word	0x0000c5f0
        /*0e8c*/ 	.word	0x00000016
        /*0e90*/ 	.word	0x00016800
        /*0e94*/ 	.short	0x0107
        /*0e96*/ 	.byte	0x3f
	.zero		1


	//   ....[41]....
        /*0e98*/ 	.word	0x0000c6e0
        /*0e9c*/ 	.word	0x00000016
        /*0ea0*/ 	.word	0x00016800
        /*0ea4*/ 	.short	0x0101
        /*0ea6*/ 	.byte	0x3f
	.zero		1


	//   ....[42]....
        /*0ea8*/ 	.word	0x0000c700
        /*0eac*/ 	.word	0x00000016
        /*0eb0*/ 	.word	0x00016820
        /*0eb4*/ 	.short	0x010a
        /*0eb6*/ 	.byte	0x3f
	.zero		1


	//   ....[43]....
        /*0eb8*/ 	.word	0x0000cab0
        /*0ebc*/ 	.word	0x00000005
        /*0ec0*/ 	.word	0x00016840
        /*0ec4*/ 	.short	0x010a
        /*0ec6*/ 	.byte	0x3f
	.zero		1


	//   ....[44]....
        /*0ec8*/ 	.word	0x0000cf90
        /*0ecc*/ 	.word	0x00000005
        /*0ed0*/ 	.word	0x00016830
        /*0ed4*/ 	.short	0x0107
        /*0ed6*/ 	.byte	0x3f
	.zero		1


	//   ....[45]....
        /*0ed8*/ 	.word	0x0000d050
        /*0edc*/ 	.word	0x00000005
        /*0ee0*/ 	.word	0x00016830
        /*0ee4*/ 	.short	0x0101
        /*0ee6*/ 	.byte	0x3f
	.zero		1


	//   ....[46]....
        /*0ee8*/ 	.word	0x0000d0b0
        /*0eec*/ 	.word	0x00000005
        /*0ef0*/ 	.word	0x00016860
        /*0ef4*/ 	.short	0x010a
        /*0ef6*/ 	.byte	0x3f
	.zero		1


	//   ....[47]....
        /*0ef8*/ 	.word	0x0000d580
        /*0efc*/ 	.word	0x00000005
        /*0f00*/ 	.word	0x00016850
        /*0f04*/ 	.short	0x0107
        /*0f06*/ 	.byte	0x3f
	.zero		1


	//   ....[48]....
        /*0f08*/ 	.word	0x0000d700
        /*0f0c*/ 	.word	0x00000005
        /*0f10*/ 	.word	0x00016850
        /*0f14*/ 	.short	0x0101
        /*0f16*/ 	.byte	0x3f
	.zero		1


	//   ....[49]....
        /*0f18*/ 	.word	0x0000d920
        /*0f1c*/ 	.word	0x00000000
        /*0f20*/ 	.word	0x00016860
        /*0f24*/ 	.short	0x010a
        /*0f26*/ 	.byte	0x3f
	.zero		1


	//   ....[50]....
        /*0f28*/ 	.word	0x0000ddb0
        /*0f2c*/ 	.word	0x00000000
        /*0f30*/ 	.word	0x00016850
        /*0f34*/ 	.short	0x0107
        /*0f36*/ 	.byte	0x3f
	.zero		1


	//   ....[51]....
        /*0f38*/ 	.word	0x0000de80
        /*0f3c*/ 	.word	0x00000000
        /*0f40*/ 	.word	0x00016850
        /*0f44*/ 	.short	0x0101
        /*0f46*/ 	.byte	0x3f
	.zero		1


	//   ....[52]....
        /*0f48*/ 	.word	0x0000ebc0
        /*0f4c*/ 	.word	0x00000005
        /*0f50*/ 	.word	0x00016820
        /*0f54*/ 	.short	0x010a
        /*0f56*/ 	.byte	0x3f
	.zero		1


	//   ....[53]....
        /*0f58*/ 	.word	0x0000ed40
        /*0f5c*/ 	.word	0x00000003
        /*0f60*/ 	.word	0x00016840
        /*0f64*/ 	.short	0x010a
        /*0f66*/ 	.byte	0x3f
	.zero		1


	//   ....[54]....
        /*0f68*/ 	.word	0x0000ede0
        /*0f6c*/ 	.word	0x00000019
        /*0f70*/ 	.word	0x00016840
        /*0f74*/ 	.short	0x010a
        /*0f76*/ 	.byte	0x3f
	.zero		1


	//   ....[55]....
        /*0f78*/ 	.word	0x0000ee20
        /*0f7c*/ 	.word	0x00000003
        /*0f80*/ 	.word	0x00016860
        /*0f84*/ 	.short	0x010a
        /*0f86*/ 	.byte	0x3f
	.zero		1


	//   ....[56]....
        /*0f88*/ 	.word	0x0000ee60
        /*0f8c*/ 	.word	0x00000019
        /*0f90*/ 	.word	0x00016860
        /*0f94*/ 	.short	0x010a
        /*0f96*/ 	.byte	0x3f
	.zero		1


	//   ....[57]....
        /*0f98*/ 	.word	0x0000eed0
        /*0f9c*/ 	.word	0x00000003
        /*0fa0*/ 	.word	0x00016800
        /*0fa4*/ 	.short	0x010a
        /*0fa6*/ 	.byte	0x3f
	.zero		1


	//   ....[58]....
        /*0fa8*/ 	.word	0x0000ef20
        /*0fac*/ 	.word	0x00000000
        /*0fb0*/ 	.word	0x00016830
        /*0fb4*/ 	.short	0x010a
        /*0fb6*/ 	.byte	0x3f
	.zero		1


	//   ....[59]....
        /*0fb8*/ 	.word	0x0000ef80
        /*0fbc*/ 	.word	0x00000008
        /*0fc0*/ 	.word	0x00016830
        /*0fc4*/ 	.short	0x010a
        /*0fc6*/ 	.byte	0x3f
	.zero		1


	//   ....[60]....
        /*0fc8*/ 	.word	0x0000efe0
        /*0fcc*/ 	.word	0x00000008
        /*0fd0*/ 	.word	0x00016850
        /*0fd4*/ 	.short	0x010a
        /*0fd6*/ 	.byte	0x3f
	.zero		1


	//   ....[61]....
        /*0fd8*/ 	.word	0x0000f040
        /*0fdc*/ 	.word	0x00000005
        /*0fe0*/ 	.word	0x00016850
        /*0fe4*/ 	.short	0x010a
        /*0fe6*/ 	.byte	0x3f
	.zero		1


	//   ....[62]....
        /*0fe8*/ 	.word	0x0000f160
        /*0fec*/ 	.word	0x00000003
        /*0ff0*/ 	.word	0x00016840
        /*0ff4*/ 	.short	0x010a
        /*0ff6*/ 	.byte	0x3f
	.zero		1


	//   ....[63]....
        /*0ff8*/ 	.word	0x00010c00
        /*0ffc*/ 	.word	0x00000016
        /*1000*/ 	.word	0x00016820
        /*1004*/ 	.short	0x010a
        /*1006*/ 	.byte	0x3f
	.zero		1


	//   ....[64]....
        /*1008*/ 	.word	0x00010c50
        /*100c*/ 	.word	0x00000005
        /*1010*/ 	.word	0x00016840
        /*1014*/ 	.short	0x010a
        /*1016*/ 	.byte	0x3f
	.zero		1


	//   ....[65]....
        /*1018*/ 	.word	0x00011560
        /*101c*/ 	.word	0x00000005
        /*1020*/ 	.word	0x00016860
        /*1024*/ 	.short	0x010a
        /*1026*/ 	.byte	0x3f
	.zero		1


	//   ....[66]....
        /*1028*/ 	.word	0x00011ed0
        /*102c*/ 	.word	0x00000000
        /*1030*/ 	.word	0x00016860
        /*1034*/ 	.short	0x010a
        /*1036*/ 	.byte	0x3f
	.zero		1


	//   ....[67]....
        /*1038*/ 	.word	0x000131d0
        /*103c*/ 	.word	0x00000005
        /*1040*/ 	.word	0x00016820
        /*1044*/ 	.short	0x010a
        /*1046*/ 	.byte	0x3f
	.zero		1


	//   ....[68]....
        /*1048*/ 	.word	0x00013370
        /*104c*/ 	.word	0x00000003
        /*1050*/ 	.word	0x00016840
        /*1054*/ 	.short	0x010a
        /*1056*/ 	.byte	0x3f
	.zero		1


	//   ....[69]....
        /*1058*/ 	.word	0x000133c0
        /*105c*/ 	.word	0x00000019
        /*1060*/ 	.word	0x00016840
        /*1064*/ 	.short	0x010a
        /*1066*/ 	.byte	0x3f
	.zero		1


	//   ....[70]....
        /*1068*/ 	.word	0x00013410
        /*106c*/ 	.word	0x00000003
        /*1070*/ 	.word	0x00016860
        /*1074*/ 	.short	0x010a
        /*1076*/ 	.byte	0x3f
	.zero		1


	//----- nvinfo : EIATTR_NUM_MBARRIERS
	.align		4
.L_1409:
        /*1078*/ 	.byte	0x03, 0x38
        /*107a*/ 	.short	0x0016


	//----- nvinfo : EIATTR_EXIT_INSTR_OFFSETS
	.align		4
        /*107c*/ 	.byte	0x04, 0x1c
        /*107e*/ 	.short	(.L_1411 - .L_1410)


	//   ....[0]....
.L_1410:
        /*1080*/ 	.word	0x000009a0


	//   ....[1]....
        /*1084*/ 	.word	0x000090d0


	//   ....[2]....
        /*1088*/ 	.word	0x0000eeb0


	//----- nvinfo : EIATTR_MAX_THREADS
	.align		4
.L_1411:
        /*108c*/ 	.byte	0x04, 0x05
        /*108e*/ 	.short	(.L_1413 - .L_1412)
.L_1412:
        /*1090*/ 	.word	0x00000200
        /*1094*/ 	.word	0x00000001
        /*1098*/ 	.word	0x00000001


	//----- nvinfo : EIATTR_CRS_STACK_SIZE
	.align		4
.L_1413:
        /*109c*/ 	.byte	0x04, 0x1e
        /*109e*/ 	.short	(.L_1415 - .L_1414)
.L_1414:
        /*10a0*/ 	.word	0x00000000


	//----- nvinfo : EIATTR_CBANK_PARAM_SIZE
	.align		4
.L_1415:
        /*10a4*/ 	.byte	0x03, 0x19
        /*10a6*/ 	.short	0x0af0


	//----- nvinfo : EIATTR_PARAM_CBANK
	.align		4
        /*10a8*/ 	.byte	0x04, 0x0a
        /*10aa*/ 	.short	(.L_1417 - .L_1416)
	.align		4
.L_1416:
        /*10ac*/ 	.word	index@(.nv.constant0._ZN7cutlass13device_kernelIN5flash11enable_sm90INS1_16FlashAttnFwdSm90INS1_25CollectiveMainloopFwdSm90ILi2EN4cute5tupleIJNS5_1CILi1EEES8_S8_EEENS6_IJNS7_ILi192EEENS7_ILi128EEENS7_ILi64EEEEEELi64ENS_10bfloat16_tEfNS_4arch4Sm90ELb0ELb0ELb1ELb1ELb1ELb0ELb0ELb1ELb1ELb1ELb1ELb0EEENS1_21CollectiveEpilogueFwdINS6_IJSA_SC_SB_EEES9_SE_SG_Li384ELb1ELb1ELb1ELb0EEENS1_36VarlenDynamicPersistentTileSchedulerILi192ELi128ELi384ELi128ELb1ELb1ELb1ELb0ELb1ELb1EEEEEEEEEvNT_6ParamsE)
        /*10b0*/ 	.short	0x0210
        /*10b2*/ 	.short	0x0af0


	//----- nvinfo : EIATTR_SW_WAR
	.align		4
.L_1417:
        /*10b4*/ 	.byte	0x04, 0x36
        /*10b6*/ 	.short	(.L_1419 - .L_1418)
.L_1418:
        /*10b8*/ 	.word	0x00000008
.L_1419:


//--------------------- .nv.info._ZN7cutlass13device_kernelIN5flash11enable_sm90INS1_16FlashAttnFwdSm90INS1_25CollectiveMainloopFwdSm90ILi2EN4cute5tupleIJNS5_1CILi1EEES8_S8_EEENS6_IJNS7_ILi192EEENS7_ILi128EEENS7_ILi64EEEEEELi64ENS_10bfloat16_tEfNS_4arch4Sm90ELb0ELb0ELb1ELb1ELb1ELb1ELb0ELb1ELb1ELb1ELb1ELb0EEENS1_21CollectiveEpilogueFwdINS6_IJSA_SC_SB_EEES9_SE_SG_Li384ELb1ELb1ELb1ELb0EEENS1_36VarlenDynamicPersistentTileSchedulerILi192ELi128ELi384ELi128ELb1ELb1ELb1ELb0ELb1ELb1EEEEEEEEEvNT_6ParamsE --------------------------
	.section	.nv.info._ZN7cutlass13device_kernelIN5flash11enable_sm90INS1_16FlashAttnFwdSm90INS1_25CollectiveMainloopFwdSm90ILi2EN4cute5tupleIJNS5_1CILi1EEES8_S8_EEENS6_IJNS7_ILi192EEENS7_ILi128EEENS7_ILi64EEEEEELi64ENS_10bfloat16_tEfNS_4arch4Sm90ELb0ELb0ELb1ELb1ELb1ELb1ELb0ELb1ELb1ELb1ELb1ELb0EEENS1_21CollectiveEpilogueFwdINS6_IJSA_SC_SB_EEES9_SE_SG_Li384ELb1ELb1ELb1ELb0EEENS1_36VarlenDynamicPersistentTileSchedulerILi192ELi128ELi384ELi128ELb1ELb1ELb1ELb0ELb1ELb1EEEEEEEEEvNT_6ParamsE,"",@"SHT_CUDA_INFO"
	.sectionflags	@""
	.align	4


	//----- nvinfo : EIATTR_CUDA_API_VERSION
	.align		4
        /*0000*/ 	.byte	0x04, 0x37
        /*0002*/ 	.short	(.L_1421 - .L_1420)
.L_1420:
        /*0004*/ 	.word	0x00000082


	//----- nvinfo : EIATTR_KPARAM_INFO
	.align		4
.L_1421:
        /*0008*/ 	.byte	0x04, 0x17
        /*000a*/ 	.short	(.L_1423 - .L_1422)
.L_1422:
        /*000c*/ 	.word	0x00000000
        /*0010*/ 	.short	0x0000
        /*0012*/ 	.short	0x0070
        /*0014*/ 	.byte	0x00, 0xf0, 0x01, 0x2a


	//----- nvinfo : EIATTR_SPARSE_MMA_MASK
	.align		4
.L_1423:
        /*0018*/ 	.byte	0x03, 0x50
        /*001a*/ 	.short	0x0000


	//----- nvinfo : EIATTR_MAXREG_COUNT
	.align		4
        /*001c*/ 	.byte	0x03, 0x1b
        /*001e*/ 	.short	0x0080


	//----- nvinfo : EIATTR_NUM_BARRIERS
	.align		4
        /*0020*/ 	.byte	0x02, 0x4c
        /*0022*/ 	.byte	0x10
	.zero		1


	//----- nvinfo : EIATTR_EXTERNS
	.align		4
        /*0024*/ 	.byte	0x04, 0x0f
        /*0026*/ 	.short	(.L_1425 - .L_1424)


	//   ....[0]....
	.align		4
.L_1424:
        /*0028*/ 	.word	index@(__assertfail)


	//----- nvinfo : EIATTR_ANNOTATIONS
	.align		4
.L_1425:
        /*002c*/ 	.byte	0x04, 0x55
        /*002e*/ 	.short	(.L_1427 - .L_1426)


	//   ....[0]....
.L_1426:
        /* <DEDUP_REMOVED lines=69> */


	//----- nvinfo : EIATTR_MERCURY_ISA_VERSION
	.align		4
.L_1427:
        /*0468*/ 	.byte	0x03, 0x5f
        /*046a*/ 	.short	0x0101


	//----- nvinfo : EIATTR_UNUSED_LOAD_BYTE_OFFSET
	.align		4
        /*046c*/ 	.byte	0x04, 0x44
        /*046e*/ 	.short	(.L_1429 - .L_1428)


	//   ....[0]....
.L_1428:
        /*0470*/ 	.word	0x00000a80
        /*0474*/ 	.word	0x0000fff0


	//   ....[1]....
        /*0478*/ 	.word	0x0000e2a0
        /*047c*/ 	.word	0x0000fff0


	//----- nvinfo : EIATTR_INT_WARP_WIDE_INSTR_OFFSETS
	.align		4
.L_1429:
        /*0480*/ 	.byte	0x04, 0x31
        /*0482*/ 	.short	(.L_1431 - .L_1430)


	//   ....[0]....
.L_1430:
        /*0484*/ 	.word	0x00000130


	//   ....[1]....
        /*0488*/ 	.word	0x00000170


	//   ....[2]....
        /*048c*/ 	.word	0x000001e0


	//   ....[3]....
        /*0490*/ 	.word	0x00012ce0


	//   ....[4]....
        /*0494*/ 	.word	0x00012d70


	//   ....[5]....
        /*0498*/ 	.word	0x00015f20


	//   ....[6]....
        /*049c*/ 	.word	0x00015fb0


	//----- nvinfo : EIATTR_COOP_GROUP_MASK_REGIDS
	.align		4
.L_1431:
        /*04a0*/ 	.byte	0x04, 0x29
        /*04a2*/ 	.short	(.L_1433 - .L_1432)


	//   ....[0]....
.L_1432:
        /*04a4*/ 	.word	0xffffffff


	//   ....[1]....
        /*04a8*/ 	.word	0xffffffff


	//   ....[2]....
        /*04ac*/ 	.word	0xffffffff


	//   ....[3]....
        /*04b0*/ 	.word	0xffffffff


	//   ....[4]....
        /*04b4*/ 	.word	0xffffffff


	//   ....[5]....
        /*04b8*/ 	.word	0xffffffff


	//   ....[6]....
        /*04bc*/ 	.word	0xffffffff


	//   ....[7]....
        /*04c0*/ 	.word	0xffffffff


	//   ....[8]....
        /*04c4*/ 	.word	0xffffffff


	//   ....[9]....
        /*04c8*/ 	.word	0xffffffff


	//   ....[10]....
        /*04cc*/ 	.word	0xffffffff


	//   ....[11]....
        /*04d0*/ 	.word	0xffffffff


	//   ....[12]....
        /*04d4*/ 	.word	0xffffffff


	//   ....[13]....
        /*04d8*/ 	.word	0xffffffff


	//   ....[14]....
        /*04dc*/ 	.word	0xffffffff


	//   ....[15]....
        /*04e0*/ 	.word	0xffffffff


	//   ....[16]....
        /*04e4*/ 	.word	0xffffffff


	//   ....[17]....
        /*04e8*/ 	.word	0xffffffff


	//   ....[18]....
        /*04ec*/ 	.word	0xffffffff


	//   ....[19]....
        /*04f0*/ 	.word	0xffffffff


	//   ....[20]....
        /*04f4*/ 	.word	0xffffffff


	//   ....[21]....
        /*04f8*/ 	.word	0xffffffff


	//   ....[22]....
        /*04fc*/ 	.word	0xffffffff


	//   ....[23]....
        /*0500*/ 	.word	0xffffffff


	//   ....[24]....
        /*0504*/ 	.word	0xffffffff


	//   ....[25]....
        /*0508*/ 	.word	0xffffffff


	//   ....[26]....
        /*050c*/ 	.word	0xffffffff


	//   ....[27]....
        /*0510*/ 	.word	0xffffffff


	//   ....[28]....
        /*0514*/ 	.word	0xffffffff


	//   ....[29]....
        /*0518*/ 	.word	0xffffffff


	//   ....[30]....
        /*051c*/ 	.word	0xffffffff


	//   ....[31]....
        /*0520*/ 	.word	0xffffffff


	//   ....[32]....
        /*0524*/ 	.word	0xffffffff


	//   ....[33]....
        /*0528*/ 	.word	0xffffffff


	//   ....[34]....
        /*052c*/ 	.word	0xffffffff


	//   ....[35]....
        /*0530*/ 	.word	0xffffffff


	//   ....[36]....
        /*0534*/ 	.word	0xffffffff


	//   ....[37]....
        /*0538*/ 	.word	0xffffffff


	//   ....[38]....
        /*053c*/ 	.word	0xffffffff


	//   ....[39]....
        /*0540*/ 	.word	0xffffffff


	//   ....[40]....
        /*0544*/ 	.word	0xffffffff


	//   ....[41]....
        /*0548*/ 	.word	0xffffffff


	//   ....[42]....
        /*054c*/ 	.word	0xffffffff


	//   ....[43]....
        /*0550*/ 	.word	0xffffffff


	//   ....[44]....
        /*0554*/ 	.word	0xffffffff


	//   ....[45]....
        /*0558*/ 	.word	0xffffffff


	//   ....[46]....
        /*055c*/ 	.word	0xffffffff


	//   ....[47]....
        /*0560*/ 	.word	0xffffffff


	//   ....[48]....
        /*0564*/ 	.word	0xffffffff


	//   ....[49]....
        /*0568*/ 	.word	0xffffffff


	//   ....[50]....
        /*056c*/ 	.word	0xffffffff


	//   ....[51]....
        /*0570*/ 	.word	0xffffffff


	//   ....[52]....
        /*0574*/ 	.word	0xffffffff


	//   ....[53]....
        /*0578*/ 	.word	0xffffffff


	//   ....[54]....
        /*057c*/ 	.word	0xffffffff


	//   ....[55]....
        /*0580*/ 	.word	0xffffffff


	//   ....[56]....
        /*0584*/ 	.word	0xffffffff


	//   ....[57]....
        /*0588*/ 	.word	0xffffffff


	//   ....[58]....
        /*058c*/ 	.word	0xffffffff


	//   ....[59]....
        /*0590*/ 	.word	0xffffffff


	//   ....[60]....
        /*0594*/ 	.word	0xffffffff


	//   ....[61]....
        /*0598*/ 	.word	0xffffffff


	//   ....[62]....
        /*059c*/ 	.word	0xffffffff


	//   ....[63]....
        /*05a0*/ 	.word	0xffffffff


	//   ....[64]....
        /*05a4*/ 	.word	0xffffffff


	//   ....[65]....
        /*05a8*/ 	.word	0xffffffff


	//   ....[66]....
        /*05ac*/ 	.word	0xffffffff


	//   ....[67]....
        /*05b0*/ 	.word	0xffffffff


	//   ....[68]....
        /*05b4*/ 	.word	0xffffffff


	//   ....[69]....
        /*05b8*/ 	.word	0xffffffff


	//   ....[70]....
        /*05bc*/ 	.word	0xffffffff


	//   ....[71]....
        /*05c0*/ 	.word	0xffffffff


	//   ....[72]....
        /*05c4*/ 	.word	0xffffffff


	//   ....[73]....
        /*05c8*/ 	.word	0xffffffff


	//   ....[74]....
        /*05cc*/ 	.word	0xffffffff


	//   ....[75]....
        /*05d0*/ 	.word	0xffffffff


	//   ....[76]....
        /*05d4*/ 	.word	0xffffffff


	//   ....[77]....
        /*05d8*/ 	.word	0xffffffff


	//   ....[78]....
        /*05dc*/ 	.word	0xffffffff


	//   ....[79]....
        /*05e0*/ 	.word	0xffffffff


	//   ....[80]....
        /*05e4*/ 	.word	0xffffffff


	//   ....[81]....
        /*05e8*/ 	.word	0xffffffff


	//   ....[82]....
        /*05ec*/ 	.word	0xffffffff


	//   ....[83]....
        /*05f0*/ 	.word	0xffffffff


	//   ....[84]....
        /*05f4*/ 	.word	0xffffffff


	//   ....[85]....
        /*05f8*/ 	.word	0xffffffff


	//   ....[86]....
        /*05fc*/ 	.word	0xffffffff


	//   ....[87]....
        /*0600*/ 	.word	0xffffffff


	//   ....[88]....
        /*0604*/ 	.word	0xffffffff


	//   ....[89]....
        /*0608*/ 	.word	0xffffffff


	//   ....[90]....
        /*060c*/ 	.word	0xffffffff


	//   ....[91]....
        /*0610*/ 	.word	0xffffffff


	//   ....[92]....
        /*0614*/ 	.word	0xffffffff


	//   ....[93]....
        /*0618*/ 	.word	0xffffffff


	//   ....[94]....
        /*061c*/ 	.word	0xffffffff


	//   ....[95]....
        /*0620*/ 	.word	0xffffffff


	//   ....[96]....
        /*0624*/ 	.word	0xffffffff


	//   ....[97]....
        /*0628*/ 	.word	0xffffffff


	//   ....[98]....
        /*062c*/ 	.word	0xffffffff


	//   ....[99]....
        /*0630*/ 	.word	0xffffffff


	//   ....[100]....
        /*0634*/ 	.word	0xffffffff


	//   ....[101]....
        /*0638*/ 	.word	0xffffffff


	//   ....[102]....
        /*063c*/ 	.word	0xffffffff


	//   ....[103]....
        /*0640*/ 	.word	0xffffffff


	//   ....[104]....
        /*0644*/ 	.word	0xffffffff


	//   ....[105]....
        /*0648*/ 	.word	0xffffffff


	//   ....[106]....
        /*064c*/ 	.word	0xffffffff


	//   ....[107]....
        /*0650*/ 	.word	0xffffffff


	//   ....[108]....
        /*0654*/ 	.word	0xffffffff


	//   ....[109]....
        /*0658*/ 	.word	0xffffffff


	//   ....[110]....
        /*065c*/ 	.word	0xffffffff


	//   ....[111]....
        /*0660*/ 	.word	0xffffffff


	//   ....[112]....
        /*0664*/ 	.word	0xffffffff


	//   ....[113]....
        /*0668*/ 	.word	0xffffffff


	//   ....[114]....
        /*066c*/ 	.word	0xffffffff


	//   ....[115]....
        /*0670*/ 	.word	0xffffffff


	//   ....[116]....
        /*0674*/ 	.word	0xffffffff


	//   ....[117]....
        /*0678*/ 	.word	0xffffffff


	//   ....[118]....
        /*067c*/ 	.word	0xffffffff


	//   ....[119]....
        /*0680*/ 	.word	0xffffffff


	//   ....[120]....
        /*0684*/ 	.word	0xffffffff


	//   ....[121]....
        /*0688*/ 	.word	0xffffffff


	//   ....[122]....
        /*068c*/ 	.word	0xffffffff


	//   ....[123]....
        /*0690*/ 	.word	0xffffffff


	//   ....[124]....
        /*0694*/ 	.word	0xffffffff


	//   ....[125]....
        /*0698*/ 	.word	0xffffffff


	//   ....[126]....
        /*069c*/ 	.word	0xffffffff


	//   ....[127]....
        /*06a0*/ 	.word	0xffffffff


	//   ....[128]....
        /*06a4*/ 	.word	0xffffffff


	//   ....[129]....
        /*06a8*/ 	.word	0xffffffff


	//   ....[130]....
        /*06ac*/ 	.word	0xffffffff


	//   ....[131]....
        /*06b0*/ 	.word	0xffffffff


	//   ....[132]....
        /*06b4*/ 	.word	0xffffffff


	//   ....[133]....
        /*06b8*/ 	.word	0xffffffff


	//   ....[134]....
        /*06bc*/ 	.word	0xffffffff


	//   ....[135]....
        /*06c0*/ 	.word	0xffffffff


	//   ....[136]....
        /*06c4*/ 	.word	0xffffffff


	//   ....[137]....
        /*06c8*/ 	.word	0xffffffff


	//   ....[138]....
        /*06cc*/ 	.word	0xffffffff


	//   ....[139]....
        /*06d0*/ 	.word	0xffffffff


	//   ....[140]....
        /*06d4*/ 	.word	0xffffffff


	//   ....[141]....
        /*06d8*/ 	.word	0xffffffff


	//   ....[142]....
        /*06dc*/ 	.word	0xffffffff


	//   ....[143]....
        /*06e0*/ 	.word	0xffffffff


	//   ....[144]....
        /*06e4*/ 	.word	0xffffffff


	//   ....[145]....
        /*06e8*/ 	.word	0xffffffff


	//   ....[146]....
        /*06ec*/ 	.word	0xffffffff


	//   ....[147]....
        /*06f0*/ 	.word	0xffffffff


	//   ....[148]....
        /*06f4*/ 	.word	0xffffffff


	//   ....[149]....
        /*06f8*/ 	.word	0xffffffff


	//   ....[150]....
        /*06fc*/ 	.word	0xffffffff


	//   ....[151]....
        /*0700*/ 	.word	0xffffffff


	//   ....[152]....
        /*0704*/ 	.word	0xffffffff


	//   ....[153]....
        /*0708*/ 	.word	0xffffffff


	//   ....[154]....
        /*070c*/ 	.word	0xffffffff


	//   ....[155]....
        /*0710*/ 	.word	0xffffffff


	//   ....[156]....
        /*0714*/ 	.word	0xffffffff


	//   ....[157]....
        /*0718*/ 	.word	0xffffffff


	//   ....[158]....
        /*071c*/ 	.word	0xffffffff


	//   ....[159]....
        /*0720*/ 	.word	0xffffffff


	//   ....[160]....
        /*0724*/ 	.word	0xffffffff


	//   ....[161]....
        /*0728*/ 	.word	0xffffffff


	//   ....[162]....
        /*072c*/ 	.word	0xffffffff


	//   ....[163]....
        /*0730*/ 	.word	0xffffffff


	//   ....[164]....
        /*0734*/ 	.word	0xffffffff


	//   ....[165]....
        /*0738*/ 	.word	0xffffffff


	//   ....[166]....
        /*073c*/ 	.word	0xffffffff


	//   ....[167]....
        /*0740*/ 	.word	0xffffffff


	//   ....[168]....
        /*0744*/ 	.word	0xffffffff


	//   ....[169]....
        /*0748*/ 	.word	0xffffffff


	//   ....[170]....
        /*074c*/ 	.word	0xffffffff


	//   ....[171]....
        /*0750*/ 	.word	0xffffffff


	//   ....[172]....
        /*0754*/ 	.word	0xffffffff


	//   ....[173]....
        /*0758*/ 	.word	0xffffffff


	//   ....[174]....
        /*075c*/ 	.word	0xffffffff


	//   ....[175]....
        /*0760*/ 	.word	0xffffffff


	//   ....[176]....
        /*0764*/ 	.word	0xffffffff


	//   ....[177]....
        /*0768*/ 	.word	0xffffffff


	//   ....[178]....
        /*076c*/ 	.word	0xffffffff


	//   ....[179]....
        /*0770*/ 	.word	0xffffffff


	//   ....[180]....
        /*0774*/ 	.word	0xffffffff


	//   ....[181]....
        /*0778*/ 	.word	0xffffffff


	//   ....[182]....
        /*077c*/ 	.word	0xffffffff


	//   ....[183]....
        /*0780*/ 	.word	0xffffffff


	//   ....[184]....
        /*0784*/ 	.word	0xffffffff


	//   ....[185]....
        /*0788*/ 	.word	0xffffffff


	//   ....[186]....
        /*078c*/ 	.word	0xffffffff


	//   ....[187]....
        /*0790*/ 	.word	0xffffffff


	//   ....[188]....
        /*0794*/ 	.word	0xffffffff


	//   ....[189]....
        /*0798*/ 	.word	0xffffffff


	//   ....[190]....
        /*079c*/ 	.word	0xffffffff


	//   ....[191]....
        /*07a0*/ 	.word	0xffffffff


	//   ....[192]....
        /*07a4*/ 	.word	0xffffffff


	//   ....[193]....
        /*07a8*/ 	.word	0x0500000f


	//   ....[194]....
        /*07ac*/ 	.word	0x0500000f


	//   ....[195]....
        /*07b0*/ 	.word	0x0500000f


	//   ....[196]....
        /*07b4*/ 	.word	0x0500000f


	//   ....[197]....
        /*07b8*/ 	.word	0x0500000f


	//   ....[198]....
        /*07bc*/ 	.word	0x0500000f


	//   ....[199]....
        /*07c0*/ 	.word	0x0500000f


	//   ....[200]....
        /*07c4*/ 	.word	0x0500000f


	//   ....[201]....
        /*07c8*/ 	.word	0x0500000f


	//   ....[202]....
        /*07cc*/ 	.word	0x0500000f


	//   ....[203]....
        /*07d0*/ 	.word	0x0500000f


	//   ....[204]....
        /*07d4*/ 	.word	0x0500000f


	//   ....[205]....
        /*07d8*/ 	.word	0x0500000f


	//   ....[206]....
        /*07dc*/ 	.word	0x0500000f


	//   ....[207]....
        /*07e0*/ 	.word	0x0500000f


	//   ....[208]....
        /*07e4*/ 	.word	0x0500000f


	//   ....[209]....
        /*07e8*/ 	.word	0x0500000f


	//   ....[210]....
        /*07ec*/ 	.word	0x0500000f


	//   ....[211]....
        /*07f0*/ 	.word	0x0500000f


	//   ....[212]....
        /*07f4*/ 	.word	0x0500000f


	//   ....[213]....
        /*07f8*/ 	.word	0x0500000f


	//   ....[214]....
        /*07fc*/ 	.word	0x0500000f


	//   ....[215]....
        /*0800*/ 	.word	0x0500000f


	//   ....[216]....
        /*0804*/ 	.word	0x0500000f


	//   ....[217]....
        /*0808*/ 	.word	0x0500000f


	//   ....[218]....
        /*080c*/ 	.word	0x0500000f


	//   ....[219]....
        /*0810*/ 	.word	0x0500000f


	//   ....[220]....
        /*0814*/ 	.word	0x0500000f


	//   ....[221]....
        /*0818*/ 	.word	0x0500000f


	//   ....[222]....
        /*081c*/ 	.word	0x0500000f


	//   ....[223]....
        /*0820*/ 	.word	0x0500000f


	//   ....[224]....
        /*0824*/ 	.word	0x0500000f


	//   ....[225]....
        /*0828*/ 	.word	0x0500000f


	//   ....[226]....
        /*082c*/ 	.word	0x0500000f


	//   ....[227]....
        /*0830*/ 	.word	0x0500000f


	//   ....[228]....
        /*0834*/ 	.word	0x0500000f


	//   ....[229]....
        /*0838*/ 	.word	0x0500000f


	//   ....[230]....
        /*083c*/ 	.word	0x0500000f


	//   ....[231]....
        /*0840*/ 	.word	0x0500000f


	//   ....[232]....
        /*0844*/ 	.word	0x0500000f


	//   ....[233]....
        /*0848*/ 	.word	0x0500000f


	//   ....[234]....
        /*084c*/ 	.word	0x0500000f


	//   ....[235]....
        /*0850*/ 	.word	0x0500000f


	//   ....[236]....
        /*0854*/ 	.word	0x0500000f


	//   ....[237]....
        /*0858*/ 	.word	0x0500000f


	//   ....[238]....
        /*085c*/ 	.word	0x0500000f


	//   ....[239]....
        /*0860*/ 	.word	0x0500000f


	//   ....[240]....
        /*0864*/ 	.word	0x0500000f


	//   ....[241]....
        /*0868*/ 	.word	0x0500000f


	//   ....[242]....
        /*086c*/ 	.word	0x0500000f


	//   ....[243]....
        /*0870*/ 	.word	0x0500000f


	//   ....[244]....
        /*0874*/ 	.word	0x0500000f


	//   ....[245]....
        /*0878*/ 	.word	0x0500000f


	//   ....[246]....
        /*087c*/ 	.word	0x0500000f


	//   ....[247]....
        /*0880*/ 	.word	0x0500000f


	//   ....[248]....
        /*0884*/ 	.word	0x0500000f


	//   ....[249]....
        /*0888*/ 	.word	0x0500000f


	//   ....[250]....
        /*088c*/ 	.word	0x0500000f


	//   ....[251]....
        /*0890*/ 	.word	0x0500000f


	//   ....[252]....
        /*0894*/ 	.word	0x0500000f


	//   ....[253]....
        /*0898*/ 	.word	0x0500000f


	//   ....[254]....
        /*089c*/ 	.word	0x0500000f


	//   ....[255]....
        /*08a0*/ 	.word	0x0500000f


	//   ....[0]....
        /*08a4*/ 	.word	0x0500000f


	//   ....[1]....
        /*08a8*/ 	.word	0x0500000f


	//   ....[2]....
        /*08ac*/ 	.word	0x0500000f


	//   ....[3]....
        /*08b0*/ 	.word	0x0500000f


	//   ....[4]....
        /*08b4*/ 	.word	0x0500000f


	//   ....[5]....
        /*08b8*/ 	.word	0x0500000f


	//   ....[6]....
        /*08bc*/ 	.word	0x0500000f


	//   ....[7]....
        /*08c0*/ 	.word	0x0500000f


	//   ....[8]....
        /*08c4*/ 	.word	0x0500000f


	//   ....[9]....
        /*08c8*/ 	.word	0x0500000f


	//   ....[10]....
        /*08cc*/ 	.word	0x0500000f


	//   ....[11]....
        /*08d0*/ 	.word	0x0500000f


	//   ....[12]....
        /*08d4*/ 	.word	0x0500000f


	//   ....[13]....
        /*08d8*/ 	.word	0x0500000f


	//   ....[14]....
        /*08dc*/ 	.word	0x0500000f


	//   ....[15]....
        /*08e0*/ 	.word	0x0500000f


	//   ....[16]....
        /*08e4*/ 	.word	0x0500000f


	//   ....[17]....
        /*08e8*/ 	.word	0x0500000f


	//   ....[18]....
        /*08ec*/ 	.word	0x0500000f


	//   ....[19]....
        /*08f0*/ 	.word	0x0500000f


	//   ....[20]....
        /*08f4*/ 	.word	0x0500000f


	//   ....[21]....
        /*08f8*/ 	.word	0x0500000f


	//   ....[22]....
        /*08fc*/ 	.word	0x0500000f


	//   ....[23]....
        /*0900*/ 	.word	0x0500000f


	//   ....[24]....
        /*0904*/ 	.word	0x0500000f


	//   ....[25]....
        /*0908*/ 	.word	0x0500000f


	//   ....[26]....
        /*090c*/ 	.word	0x0500000f


	//   ....[27]....
        /*0910*/ 	.word	0x0500000f


	//   ....[28]....
        /*0914*/ 	.word	0x0500000f


	//   ....[29]....
        /*0918*/ 	.word	0x0500000f


	//   ....[30]....
        /*091c*/ 	.word	0x0500000f


	//   ....[31]....
        /*0920*/ 	.word	0x0500000f


	//   ....[32]....
        /*0924*/ 	.word	0x0500000f


	//   ....[33]....
        /*0928*/ 	.word	0x0500000f


	//   ....[34]....
        /*092c*/ 	.word	0x0500000f


	//   ....[35]....
        /*0930*/ 	.word	0x0500000f


	//   ....[36]....
        /*0934*/ 	.word	0x0500000f


	//   ....[37]....
        /*0938*/ 	.word	0x0500000f


	//   ....[38]....
        /*093c*/ 	.word	0x0500000f


	//   ....[39]....
        /*0940*/ 	.word	0x0500000f


	//   ....[40]....
        /*0944*/ 	.word	0x0500000f


	//   ....[41]....
        /*0948*/ 	.word	0x0500000f


	//   ....[42]....
        /*094c*/ 	.word	0x0500000f


	//   ....[43]....
        /*0950*/ 	.word	0x0500000f


	//   ....[44]....
        /*0954*/ 	.word	0x0500000f


	//   ....[45]....
        /*0958*/ 	.word	0x0500000f


	//   ....[46]....
        /*095c*/ 	.word	0x0500000f


	//   ....[47]....
        /*0960*/ 	.word	0x0500000f


	//   ....[48]....
        /*0964*/ 	.word	0x0500000f


	//   ....[49]....
        /*0968*/ 	.word	0x0500000f


	//   ....[50]....
        /*096c*/ 	.word	0x0500000f


	//   ....[51]....
        /*0970*/ 	.word	0x0500000f


	//   ....[52]....
        /*0974*/ 	.word	0x0500000f


	//   ....[53]....
        /*0978*/ 	.word	0x0500000f


	//   ....[54]....
        /*097c*/ 	.word	0x0500000f


	//   ....[55]....
        /*0980*/ 	.word	0x0500000f


	//   ....[56]....
        /*0984*/ 	.word	0x0500000f


	//   ....[57]....
        /*0988*/ 	.word	0x0500000f


	//   ....[58]....
        /*098c*/ 	.word	0x0500000f


	//   ....[59]....
        /*0990*/ 	.word	0x0500000f


	//   ....[60]....
        /*0994*/ 	.word	0x0500000f


	//   ....[61]....
        /*0998*/ 	.word	0x0500000f


	//   ....[62]....
        /*099c*/ 	.word	0x0500000f


	//   ....[63]....
        /*09a0*/ 	.word	0x0500000f


	//   ....[64]....
        /*09a4*/ 	.word	0x0500000f


	//   ....[65]....
        /*09a8*/ 	.word	0x0500000f


	//   ....[66]....
        /*09ac*/ 	.word	0x0500000f


	//   ....[67]....
        /*09b0*/ 	.word	0x0500000f


	//   ....[68]....
        /*09b4*/ 	.word	0x0500000f


	//   ....[69]....
        /*09b8*/ 	.word	0x0500000f


	//   ....[70]....
        /*09bc*/ 	.word	0x0500000f


	//   ....[71]....
        /*09c0*/ 	.word	0x0500000f


	//   ....[72]....
        /*09c4*/ 	.word	0x0500000f


	//   ....[73]....
        /*09c8*/ 	.word	0x0500000f


	//   ....[74]....
        /*09cc*/ 	.word	0x0500000f


	//   ....[75]....
        /*09d0*/ 	.word	0x0500000f


	//   ....[76]....
        /*09d4*/ 	.word	0x0500000f


	//   ....[77]....
        /*09d8*/ 	.word	0x0500000f


	//   ....[78]....
        /*09dc*/ 	.word	0x0500000f


	//   ....[79]....
        /*09e0*/ 	.word	0x0500000f


	//   ....[80]....
        /*09e4*/ 	.word	0x0500000f


	//   ....[81]....
        /*09e8*/ 	.word	0x0500000f


	//   ....[82]....
        /*09ec*/ 	.word	0x0500000f


	//   ....[83]....
        /*09f0*/ 	.word	0x0500000f


	//   ....[84]....
        /*09f4*/ 	.word	0x0500000f


	//   ....[85]....
        /*09f8*/ 	.word	0x0500000f


	//   ....[86]....
        /*09fc*/ 	.word	0x0500000f


	//----- nvinfo : EIATTR_COOP_GROUP_INSTR_OFFSETS
	.align		4
.L_1433:
        /*0a00*/ 	.byte	0x04, 0x28
        /*0a02*/ 	.short	(.L_1435 - .L_1434)


	//   ....[0]....
.L_1434:
        /*0a04*/ 	.word	0x00000070


	//   ....[1]....
        /*0a08*/ 	.word	0x00000140


	//   ....[2]....
        /*0a0c*/ 	.word	0x00000190


	//   ....[3]....
        /*0a10*/ 	.word	0x000003c0


	//   ....[4]....
        /*0a14*/ 	.word	0x00000520


	//   ....[5]....
        /*0a18*/ 	.word	0x00000640


	//   ....[6]....
        /*0a1c*/ 	.word	0x000007a0


	//   ....[7]....
        /*0a20*/ 	.word	0x00002db0


	//   ....[8]....
        /*0a24*/ 	.word	0x00002dc0


	//   ....[9]....
        /*0a28*/ 	.word	0x00003510


	//   ....[10]....
        /*0a2c*/ 	.word	0x00003520


	//   ....[11]....
        /*0a30*/ 	.word	0x00004240


	//   ....[12]....
        /*0a34*/ 	.word	0x00004250


	//   ....[13]....
        /*0a38*/ 	.word	0x00004a40


	//   ....[14]....
        /*0a3c*/ 	.word	0x00004a50


	//   ....[15]....
        /*0a40*/ 	.word	0x000054c0


	//   ....[16]....
        /*0a44*/ 	.word	0x000054d0


	//   ....[17]....
        /*0a48*/ 	.word	0x000055e0


	//   ....[18]....
        /*0a4c*/ 	.word	0x000055f0


	//   ....[19]....
        /*0a50*/ 	.word	0x00005960


	//   ....[20]....
        /*0a54*/ 	.word	0x00005980


	//   ....[21]....
        /*0a58*/ 	.word	0x00005a60


	//   ....[22]....
        /*0a5c*/ 	.word	0x00005a80


	//   ....[23]....
        /*0a60*/ 	.word	0x00006140


	//   ....[24]....
        /*0a64*/ 	.word	0x00006720


	//   ....[25]....
        /*0a68*/ 	.word	0x00006730


	//   ....[26]....
        /*0a6c*/ 	.word	0x00006740


	//   ....[27]....
        /*0a70*/ 	.word	0x00006750


	//   ....[28]....
        /*0a74*/ 	.word	0x000077a0


	//   ....[29]....
        /*0a78*/ 	.word	0x000077b0


	//   ....[30]....
        /*0a7c*/ 	.word	0x000077c0


	//   ....[31]....
        /*0a80*/ 	.word	0x000077d0


	//   ....[32]....
        /*0a84*/ 	.word	0x00009bd0


	//   ....[33]....
        /*0a88*/ 	.word	0x00009bf0


	//   ....[34]....
        /*0a8c*/ 	.word	0x0000a100


	//   ....[35]....
        /*0a90*/ 	.word	0x0000a120


	//   ....[36]....
        /*0a94*/ 	.word	0x0000c2c0


	//   ....[37]....
        /*0a98*/ 	.word	0x0000c320


	//   ....[38]....
        /*0a9c*/ 	.word	0x0000c700


	//   ....[39]....
        /*0aa0*/ 	.word	0x0000c720


	//   ....[40]....
        /*0aa4*/ 	.word	0x0000dca0


	//   ....[41]....
        /*0aa8*/ 	.word	0x0000dcb0


	//   ....[42]....
        /*0aac*/ 	.word	0x0000dd50


	//   ....[43]....
        /*0ab0*/ 	.word	0x0000dd60


	//   ....[44]....
        /*0ab4*/ 	.word	0x0000eb50


	//   ....[45]....
        /*0ab8*/ 	.word	0x0000eb70


	//   ....[46]....
        /*0abc*/ 	.word	0x0000eb80


	//   ....[47]....
        /*0ac0*/ 	.word	0x0000eb90


	//   ....[48]....
        /*0ac4*/ 	.word	0x0000f0f0


	//   ....[49]....
        /*0ac8*/ 	.word	0x0000f130


	//   ....[50]....
        /*0acc*/ 	.word	0x0000f160


	//   ....[51]....
        /*0ad0*/ 	.word	0x0000f190


	//   ....[52]....
        /*0ad4*/ 	.word	0x0000f1b0


	//   ....[53]....
        /*0ad8*/ 	.word	0x0000f1c0


	//   ....[54]....
        /*0adc*/ 	.word	0x0000f200


	//   ....[55]....
        /*0ae0*/ 	.word	0x0000f230


	//   ....[56]....
        /*0ae4*/ 	.word	0x0000f6e0


	//   ....[57]....
        /*0ae8*/ 	.word	0x0000f6f0


	//   ....[58]....
        /*0aec*/ 	.word	0x0000f970


	//   ....[59]....
        /*0af0*/ 	.word	0x0000f980


	//   ....[60]....
        /*0af4*/ 	.word	0x00010470


	//   ....[61]....
        /*0af8*/ 	.word	0x000104a0


	//   ....[62]....
        /*0afc*/ 	.word	0x000104c0


	//   ....[63]....
        /*0b00*/ 	.word	0x000104f0


	//   ....[64]....
        /*0b04*/ 	.word	0x00010520


	//   ....[65]....
        /*0b08*/ 	.word	0x00010530


	//   ....[66]....
        /*0b0c*/ 	.word	0x00010560


	//   ....[67]....
        /*0b10*/ 	.word	0x000105a0


	//   ....[68]....
        /*0b14*/ 	.word	0x000106f0


	//   ....[69]....
        /*0b18*/ 	.word	0x00010920


	//   ....[70]....
        /*0b1c*/ 	.word	0x00010950


	//   ....[71]....
        /*0b20*/ 	.word	0x00010980


	//   ....[72]....
        /*0b24*/ 	.word	0x000109b0


	//   ....[73]....
        /*0b28*/ 	.word	0x000109e0


	//   ....[74]....
        /*0b2c*/ 	.word	0x00010a10


	//   ....[75]....
        /*0b30*/ 	.word	0x00010ba0


	//   ....[76]....
        /*0b34*/ 	.word	0x00010bd0


	//   ....[77]....
        /*0b38*/ 	.word	0x00010c00


	//   ....[78]....
        /*0b3c*/ 	.word	0x00010c30


	//   ....[79]....
        /*0b40*/ 	.word	0x00010c60


	//   ....[80]....
        /*0b44*/ 	.word	0x00010c90


	//   ....[81]....
        /*0b48*/ 	.word	0x00010d20


	//   ....[82]....
        /*0b4c*/ 	.word	0x00010d50


	//   ....[83]....
        /*0b50*/ 	.word	0x00010d60


	//   ....[84]....
        /*0b54*/ 	.word	0x00010e00


	//   ....[85]....
        /*0b58*/ 	.word	0x00011d90


	//   ....[86]....
        /*0b5c*/ 	.word	0x00013870


	//   ....[87]....
        /*0b60*/ 	.word	0x00013890


	//   ....[88]....
        /*0b64*/ 	.word	0x00013920


	//   ....[89]....
        /*0b68*/ 	.word	0x00013940


	//   ....[90]....
        /*0b6c*/ 	.word	0x000139c0


	//   ....[91]....
        /*0b70*/ 	.word	0x000139e0


	//   ....[92]....
        /*0b74*/ 	.word	0x00013a60


	//   ....[93]....
        /*0b78*/ 	.word	0x00013a80


	//   ....[94]....
        /*0b7c*/ 	.word	0x00013b00


	//   ....[95]....
        /*0b80*/ 	.word	0x00013b20


	//   ....[96]....
        /*0b84*/ 	.word	0x00013ba0


	//   ....[97]....
        /*0b88*/ 	.word	0x00013bc0


	//   ....[98]....
        /*0b8c*/ 	.word	0x00013c40


	//   ....[99]....
        /*0b90*/ 	.word	0x00013c60


	//   ....[100]....
        /*0b94*/ 	.word	0x00013c70


	//   ....[101]....
        /*0b98*/ 	.word	0x00013c80


	//   ....[102]....
        /*0b9c*/ 	.word	0x000145a0


	//   ....[103]....
        /*0ba0*/ 	.word	0x000145d0


	//   ....[104]....
        /*0ba4*/ 	.word	0x000145f0


	//   ....[105]....
        /*0ba8*/ 	.word	0x00014670


	//   ....[106]....
        /*0bac*/ 	.word	0x00014690


	//   ....[107]....
        /*0bb0*/ 	.word	0x00014710


	//   ....[108]....
        /*0bb4*/ 	.word	0x00014730


	//   ....[109]....
        /*0bb8*/ 	.word	0x000147b0


	//   ....[110]....
        /*0bbc*/ 	.word	0x000147d0


	//   ....[111]....
        /*0bc0*/ 	.word	0x00014850


	//   ....[112]....
        /*0bc4*/ 	.word	0x00014870


	//   ....[113]....
        /*0bc8*/ 	.word	0x000148f0


	//   ....[114]....
        /*0bcc*/ 	.word	0x00014910


	//   ....[115]....
        /*0bd0*/ 	.word	0x00014990


	//   ....[116]....
        /*0bd4*/ 	.word	0x000149b0


	//   ....[117]....
        /*0bd8*/ 	.word	0x000149c0


	//   ....[118]....
        /*0bdc*/ 	.word	0x00014a30


	//   ....[119]....
        /*0be0*/ 	.word	0x00014a80


	//   ....[120]....
        /*0be4*/ 	.word	0x00014b10


	//   ....[121]....
        /*0be8*/ 	.word	0x00014b40


	//   ....[122]....
        /*0bec*/ 	.word	0x00014b50


	//   ....[123]....
        /*0bf0*/ 	.word	0x00014bc0


	//   ....[124]....
        /*0bf4*/ 	.word	0x00014bd0


	//   ....[125]....
        /*0bf8*/ 	.word	0x00014be0


	//   ....[126]....
        /*0bfc*/ 	.word	0x000153d0


	//   ....[127]....
        /*0c00*/ 	.word	0x000153f0


	//   ....[128]....
        /*0c04*/ 	.word	0x00015460


	//   ....[129]....
        /*0c08*/ 	.word	0x00015470


	//   ....[130]....
        /*0c0c*/ 	.word	0x000154b0


	//   ....[131]....
        /*0c10*/ 	.word	0x000154c0


	//   ....[132]....
        /*0c14*/ 	.word	0x00015500


	//   ....[133]....
        /*0c18*/ 	.word	0x00015510


	//   ....[134]....
        /*0c1c*/ 	.word	0x00015550


	//   ....[135]....
        /*0c20*/ 	.word	0x00015560


	//   ....[136]....
        /*0c24*/ 	.word	0x000155a0


	//   ....[137]....
        /*0c28*/ 	.word	0x000155b0


	//   ....[138]....
        /*0c2c*/ 	.word	0x000155f0


	//   ....[139]....
        /*0c30*/ 	.word	0x00015600


	//   ....[140]....
        /*0c34*/ 	.word	0x00015610


	//   ....[141]....
        /*0c38*/ 	.word	0x00015650


	//   ....[142]....
        /*0c3c*/ 	.word	0x00015900


	//   ....[143]....
        /*0c40*/ 	.word	0x00015930


	//   ....[144]....
        /*0c44*/ 	.word	0x00015990


	//   ....[145]....
        /*0c48*/ 	.word	0x000159a0


	//   ....[146]....
        /*0c4c*/ 	.word	0x000159f0


	//   ....[147]....
        /*0c50*/ 	.word	0x00015a00


	//   ....[148]....
        /*0c54*/ 	.word	0x00015a50


	//   ....[149]....
        /*0c58*/ 	.word	0x00015a60


	//   ....[150]....
        /*0c5c*/ 	.word	0x00015ab0


	//   ....[151]....
        /*0c60*/ 	.word	0x00015ac0


	//   ....[152]....
        /*0c64*/ 	.word	0x00015b10


	//   ....[153]....
        /*0c68*/ 	.word	0x00015b20


	//   ....[154]....
        /*0c6c*/ 	.word	0x00015b70


	//   ....[155]....
        /*0c70*/ 	.word	0x00015b80


	//   ....[156]....
        /*0c74*/ 	.word	0x00015b90


	//   ....[157]....
        /*0c78*/ 	.word	0x00015bd0


	//   ....[158]....
        /*0c7c*/ 	.word	0x000161a0


	//   ....[159]....
        /*0c80*/ 	.word	0x000161b0


	//   ....[160]....
        /*0c84*/ 	.word	0x00016220


	//   ....[161]....
        /*0c88*/ 	.word	0x00016260


	//   ....[162]....
        /*0c8c*/ 	.word	0x00016280


	//   ....[163]....
        /*0c90*/ 	.word	0x000162c0


	//   ....[164]....
        /*0c94*/ 	.word	0x000162e0


	//   ....[165]....
        /*0c98*/ 	.word	0x00016320


	//   ....[166]....
        /*0c9c*/ 	.word	0x00016340


	//   ....[167]....
        /*0ca0*/ 	.word	0x00016380


	//   ....[168]....
        /*0ca4*/ 	.word	0x000163a0


	//   ....[169]....
        /*0ca8*/ 	.word	0x000163e0


	//   ....[170]....
        /*0cac*/ 	.word	0x00016400


	//   ....[171]....
        /*0cb0*/ 	.word	0x00016440


	//   ....[172]....
        /*0cb4*/ 	.word	0x00016460


	//   ....[173]....
        /*0cb8*/ 	.word	0x00016470


	//   ....[174]....
        /*0cbc*/ 	.word	0x00016830


	//   ....[175]....
        /*0cc0*/ 	.word	0x00016860


	//   ....[176]....
        /*0cc4*/ 	.word	0x000168c0


	//   ....[177]....
        /*0cc8*/ 	.word	0x000168f0


	//   ....[178]....
        /*0ccc*/ 	.word	0x00016920


	//   ....[179]....
        /*0cd0*/ 	.word	0x00016950


	//   ....[180]....
        /*0cd4*/ 	.word	0x00016980


	//   ....[181]....
        /*0cd8*/ 	.word	0x000169b0


	//   ....[182]....
        /*0cdc*/ 	.word	0x00016b50


	//   ....[183]....
        /*0ce0*/ 	.word	0x00016b80


	//   ....[184]....
        /*0ce4*/ 	.word	0x00016bb0


	//   ....[185]....
        /*0ce8*/ 	.word	0x00016be0


	//   ....[186]....
        /*0cec*/ 	.word	0x00016c10


	//   ....[187]....
        /*0cf0*/ 	.word	0x00016c40


	//   ....[188]....
        /*0cf4*/ 	.word	0x00016d00


	//   ....[189]....
        /*0cf8*/ 	.word	0x00016d20


	//   ....[190]....
        /*0cfc*/ 	.word	0x00016d30


	//   ....[191]....
        /*0d00*/ 	.word	0x00016d90


	//   ....[192]....
        /*0d04*/ 	.word	0x000173b0


	//   ....[193]....
        /*0d08*/ 	.word	0x000176d0


	//   ....[194]....
        /*0d0c*/ 	.word	0x00017760


	//   ....[195]....
        /*0d10*/ 	.word	0x000177f0


	//   ....[196]....
        /*0d14*/ 	.word	0x00017880


	//   ....[197]....
        /*0d18*/ 	.word	0x00017960


	//   ....[198]....
        /*0d1c*/ 	.word	0x000179f0


	//   ....[199]....
        /*0d20*/ 	.word	0x00017a90


	//   ....[200]....
        /*0d24*/ 	.word	0x00017b20


	//   ....[201]....
        /*0d28*/ 	.word	0x00017c10


	//   ....[202]....
        /*0d2c*/ 	.word	0x00017ca0


	//   ....[203]....
        /*0d30*/ 	.word	0x00017d40


	//   ....[204]....
        /*0d34*/ 	.word	0x00017dd0


	//   ....[205]....
        /*0d38*/ 	.word	0x00017f10


	//   ....[206]....
        /*0d3c*/ 	.word	0x00017fc0


	//   ....[207]....
        /*0d40*/ 	.word	0x00018050


	//   ....[208]....
        /*0d44*/ 	.word	0x000180a0


	//   ....[209]....
        /*0d48*/ 	.word	0x000180f0


	//   ....[210]....
        /*0d4c*/ 	.word	0x000181d0


	//   ....[211]....
        /*0d50*/ 	.word	0x00018260


	//   ....[212]....
        /*0d54*/ 	.word	0x000182b0


	//   ....[213]....
        /*0d58*/ 	.word	0x00018300


	//   ....[214]....
        /*0d5c*/ 	.word	0x00018520


	//   ....[215]....
        /*0d60*/ 	.word	0x00018580


	//   ....[216]....
        /*0d64*/ 	.word	0x00018640


	//   ....[217]....
        /*0d68*/ 	.word	0x000186b0


	//   ....[218]....
        /*0d6c*/ 	.word	0x00018710


	//   ....[219]....
        /*0d70*/ 	.word	0x000187c0


	//   ....[220]....
        /*0d74*/ 	.word	0x00018820


	//   ....[221]....
        /*0d78*/ 	.word	0x000188b0


	//   ....[222]....
        /*0d7c*/ 	.word	0x00018930


	//   ....[223]....
        /*0d80*/ 	.word	0x00018980


	//   ....[224]....
        /*0d84*/ 	.word	0x00018a10


	//   ....[225]....
        /*0d88*/ 	.word	0x00018aa0


	//   ....[226]....
        /*0d8c*/ 	.word	0x00018b40


	//   ....[227]....
        /*0d90*/ 	.word	0x00018be0


	//   ....[228]....
        /*0d94*/ 	.word	0x00018c40


	//   ....[229]....
        /*0d98*/ 	.word	0x00018cb0


	//   ....[230]....
        /*0d9c*/ 	.word	0x00018d10


	//   ....[231]....
        /*0da0*/ 	.word	0x00018d80


	//   ....[232]....
        /*0da4*/ 	.word	0x00018e40


	//   ....[233]....
        /*0da8*/ 	.word	0x00018ea0


	//   ....[234]....
        /*0dac*/ 	.word	0x00018f60


	//   ....[235]....
        /*0db0*/ 	.word	0x00019240


	//   ....[236]....
        /*0db4*/ 	.word	0x00019330


	//   ....[237]....
        /*0db8*/ 	.word	0x000193d0


	//   ....[238]....
        /*0dbc*/ 	.word	0x00019430


	//   ....[239]....
        /*0dc0*/ 	.word	0x00019520


	//   ....[240]....
        /*0dc4*/ 	.word	0x00019590


	//   ....[241]....
        /*0dc8*/ 	.word	0x00019680


	//   ....[242]....
        /*0dcc*/ 	.word	0x000196f0


	//   ....[243]....
        /*0dd0*/ 	.word	0x000197e0


	//   ....[244]....
        /*0dd4*/ 	.word	0x00019850


	//   ....[245]....
        /*0dd8*/ 	.word	0x00019940


	//   ....[246]....
        /*0ddc*/ 	.word	0x000199b0


	//   ....[247]....
        /*0de0*/ 	.word	0x00019aa0


	//   ....[248]....
        /*0de4*/ 	.word	0x00019b10


	//   ....[249]....
        /*0de8*/ 	.word	0x00019c00


	//   ....[250]....
        /*0dec*/ 	.word	0x00019c70


	//   ....[251]....
        /*0df0*/ 	.word	0x00019d10


	//   ....[252]....
        /*0df4*/ 	.word	0x00019e00


	//   ....[253]....
        /*0df8*/ 	.word	0x00019e70


	//   ....[254]....
        /*0dfc*/ 	.word	0x00019ed0


	//   ....[255]....
        /*0e00*/ 	.word	0x00019fc0


	//   ....[0]....
        /*0e04*/ 	.word	0x0001a020


	//   ....[1]....
        /*0e08*/ 	.word	0x0001a120


	//   ....[2]....
        /*0e0c*/ 	.word	0x0001a180


	//   ....[3]....
        /*0e10*/ 	.word	0x0001a280


	//   ....[4]....
        /*0e14*/ 	.word	0x0001a2e0


	//   ....[5]....
        /*0e18*/ 	.word	0x0001a3e0


	//   ....[6]....
        /*0e1c*/ 	.word	0x0001a440


	//   ....[7]....
        /*0e20*/ 	.word	0x0001a540


	//   ....[8]....
        /*0e24*/ 	.word	0x0001a5a0


	//   ....[9]....
        /*0e28*/ 	.word	0x0001a6a0


	//   ....[10]....
        /*0e2c*/ 	.word	0x0001a700


	//   ....[11]....
        /*0e30*/ 	.word	0x0001a7b0


	//   ....[12]....
        /*0e34*/ 	.word	0x0001a860


	//   ....[13]....
        /*0e38*/ 	.word	0x0001a950


	//   ....[14]....
        /*0e3c*/ 	.word	0x0001a9b0


	//   ....[15]....
        /*0e40*/ 	.word	0x0001aa90


	//   ....[16]....
        /*0e44*/ 	.word	0x0001aaf0


	//   ....[17]....
        /*0e48*/ 	.word	0x0001abc0


	//   ....[18]....
        /*0e4c*/ 	.word	0x0001ac20


	//   ....[19]....
        /*0e50*/ 	.word	0x0001ace0


	//   ....[20]....
        /*0e54*/ 	.word	0x0001ae20


	//   ....[21]....
        /*0e58*/ 	.word	0x0001aed0


	//   ....[22]....
        /*0e5c*/ 	.word	0x0001af40


	//   ....[23]....
        /*0e60*/ 	.word	0x0001b010


	//   ....[24]....
        /*0e64*/ 	.word	0x0001b070


	//   ....[25]....
        /*0e68*/ 	.word	0x0001b120


	//   ....[26]....
        /*0e6c*/ 	.word	0x0001b180


	//   ....[27]....
        /*0e70*/ 	.word	0x0001b230


	//   ....[28]....
        /*0e74*/ 	.word	0x0001b290


	//   ....[29]....
        /*0e78*/ 	.word	0x0001b340


	//   ....[30]....
        /*0e7c*/ 	.word	0x0001b3a0


	//   ....[31]....
        /*0e80*/ 	.word	0x0001b450


	//   ....[32]....
        /*0e84*/ 	.word	0x0001b4b0


	//   ....[33]....
        /*0e88*/ 	.word	0x0001b560


	//   ....[34]....
        /*0e8c*/ 	.word	0x0001b5c0


	//   ....[35]....
        /*0e90*/ 	.word	0x0001b670


	//   ....[36]....
        /*0e94*/ 	.word	0x0001b760


	//   ....[37]....
        /*0e98*/ 	.word	0x0001b810


	//   ....[38]....
        /*0e9c*/ 	.word	0x0001b870


	//   ....[39]....
        /*0ea0*/ 	.word	0x0001b930


	//   ....[40]....
        /*0ea4*/ 	.word	0x0001b990


	//   ....[41]....
        /*0ea8*/ 	.word	0x0001ba50


	//   ....[42]....
        /*0eac*/ 	.word	0x0001bab0


	//   ....[43]....
        /*0eb0*/ 	.word	0x0001bb70


	//   ....[44]....
        /*0eb4*/ 	.word	0x0001bbd0


	//   ....[45]....
        /*0eb8*/ 	.word	0x0001bc90


	//   ....[46]....
        /*0ebc*/ 	.word	0x0001bcf0


	//   ....[47]....
        /*0ec0*/ 	.word	0x0001bdb0


	//   ....[48]....
        /*0ec4*/ 	.word	0x0001be10


	//   ....[49]....
        /*0ec8*/ 	.word	0x0001bed0


	//   ....[50]....
        /*0ecc*/ 	.word	0x0001bf30


	//   ....[51]....
        /*0ed0*/ 	.word	0x0001bfe0


	//   ....[52]....
        /*0ed4*/ 	.word	0x0001c0d0


	//   ....[53]....
        /*0ed8*/ 	.word	0x0001c180


	//   ....[54]....
        /*0edc*/ 	.word	0x0001c240


	//   ....[55]....
        /*0ee0*/ 	.word	0x0001c2f0


	//   ....[56]....
        /*0ee4*/ 	.word	0x0001c350


	//   ....[57]....
        /*0ee8*/ 	.word	0x0001c400


	//   ....[58]....
        /*0eec*/ 	.word	0x0001c460


	//   ....[59]....
        /*0ef0*/ 	.word	0x0001c510


	//   ....[60]....
        /*0ef4*/ 	.word	0x0001c570


	//   ....[61]....
        /*0ef8*/ 	.word	0x0001c620


	//   ....[62]....
        /*0efc*/ 	.word	0x0001c680


	//   ....[63]....
        /*0f00*/ 	.word	0x0001c730


	//   ....[64]....
        /*0f04*/ 	.word	0x0001c790


	//   ....[65]....
        /*0f08*/ 	.word	0x0001c840


	//   ....[66]....
        /*0f0c*/ 	.word	0x0001c8a0


	//   ....[67]....
        /*0f10*/ 	.word	0x0001c940


	//   ....[68]....
        /*0f14*/ 	.word	0x0001c9d0


	//   ....[69]....
        /*0f18*/ 	.word	0x0001ca70


	//   ....[70]....
        /*0f1c*/ 	.word	0x0001cbf0


	//   ....[71]....
        /*0f20*/ 	.word	0x0001cc60


	//   ....[72]....
        /*0f24*/ 	.word	0x0001ccd0


	//   ....[73]....
        /*0f28*/ 	.word	0x0001cd40


	//   ....[74]....
        /*0f2c*/ 	.word	0x0001cdb0


	//   ....[75]....
        /*0f30*/ 	.word	0x0001ce30


	//   ....[76]....
        /*0f34*/ 	.word	0x0001ceb0


	//   ....[77]....
        /*0f38*/ 	.word	0x0001cf40


	//   ....[78]....
        /*0f3c*/ 	.word	0x0001cfb0


	//   ....[79]....
        /*0f40*/ 	.word	0x0001d020


	//   ....[80]....
        /*0f44*/ 	.word	0x0001d090


	//   ....[81]....
        /*0f48*/ 	.word	0x0001d110


	//   ....[82]....
        /*0f4c*/ 	.word	0x0001d180


	//   ....[83]....
        /*0f50*/ 	.word	0x0001d220


	//   ....[84]....
        /*0f54*/ 	.word	0x0001d270


	//   ....[85]....
        /*0f58*/ 	.word	0x0001d300


	//   ....[86]....
        /*0f5c*/ 	.word	0x0001d430


	//----- nvinfo : EIATTR_REG_RECONFIG
	.align		4
.L_1435:
        /*0f60*/ 	.byte	0x01, 0x54
	.zero		2


	//----- nvinfo : EIATTR_SYSCALL_OFFSETS
	.align		4
        /*0f64*/ 	.byte	0x04, 0x46
        /*0f66*/ 	.short	(.L_1437 - .L_1436)


	//   ....[0]....
.L_1436:
        /*0f68*/ 	.word	0x00001ae0


	//   ....[1]....
        /*0f6c*/ 	.word	0x00001c30


	//   ....[2]....
        /*0f70*/ 	.word	0x00006310


	//   ....[3]....
        /*0f74*/ 	.word	0x00006690


	//   ....[4]....
        /*0f78*/ 	.word	0x00012ed0


	//   ....[5]....
        /*0f7c*/ 	.word	0x00013020


	//   ....[6]....
        /*0f80*/ 	.word	0x00013110


	//   ....[7]....
        /*0f84*/ 	.word	0x000140b0


	//----- nvinfo : EIATTR_MBARRIER_INSTR_OFFSETS
	.align		4
.L_1437:
        /*0f88*/ 	.byte	0x04, 0x39
        /*0f8a*/ 	.short	(.L_1439 - .L_1438)


	//   ....[0]....
.L_1438:
        /*0f8c*/ 	.word	0x00000270
        /*0f90*/ 	.word	0x000000ff
        /*0f94*/ 	.word	0x00016800
        /*0f98*/ 	.short	0x0100
        /*0f9a*/ 	.byte	0x08
	.zero		1


	//   ....[1]....
        /*0f9c*/ 	.word	0x00000280
        /*0fa0*/ 	.word	0x000000ff
        /*0fa4*/ 	.word	0x00016820
        /*0fa8*/ 	.short	0x0100
        /*0faa*/ 	.byte	0x08
	.zero		1


	//   ....[2]....
        /*0fac*/ 	.word	0x00000370
        /*0fb0*/ 	.word	0x000000ff
        /*0fb4*/ 	.word	0x00016830
        /*0fb8*/ 	.short	0x0100
        /*0fba*/ 	.byte	0x08
	.zero		1


	//   ....[3]....
        /*0fbc*/ 	.word	0x00000380
        /*0fc0*/ 	.word	0x000000ff
        /*0fc4*/ 	.word	0x00016840
        /*0fc8*/ 	.short	0x0100
        /*0fca*/ 	.byte	0x08
	.zero		1


	//   ....[4]....
        /*0fcc*/ 	.word	0x00000390
        /*0fd0*/ 	.word	0x000000ff
        /*0fd4*/ 	.word	0x00016838
        /*0fd8*/ 	.short	0x0100
        /*0fda*/ 	.byte	0x08
	.zero		1


	//   ....[5]....
        /*0fdc*/ 	.word	0x000003a0
        /*0fe0*/ 	.word	0x000000ff
        /*0fe4*/ 	.word	0x00016848
        /*0fe8*/ 	.short	0x0100
        /*0fea*/ 	.byte	0x08
	.zero		1


	//   ....[6]....
        /*0fec*/ 	.word	0x000004d0
        /*0ff0*/ 	.word	0x000000ff
        /*0ff4*/ 	.word	0x00016850
        /*0ff8*/ 	.short	0x0100
        /*0ffa*/ 	.byte	0x08
	.zero		1


	//   ....[7]....
        /*0ffc*/ 	.word	0x000004e0
        /*1000*/ 	.word	0x000000ff
        /*1004*/ 	.word	0x00016860
        /*1008*/ 	.short	0x0100
        /*100a*/ 	.byte	0x08
	.zero		1


	//   ....[8]....
        /*100c*/ 	.word	0x000004f0
        /*1010*/ 	.word	0x000000ff
        /*1014*/ 	.word	0x00016858
        /*1018*/ 	.short	0x0100
        /*101a*/ 	.byte	0x08
	.zero		1


	//   ....[9]....
        /*101c*/ 	.word	0x00000500
        /*1020*/ 	.word	0x000000ff
        /*1024*/ 	.word	0x00016868
        /*1028*/ 	.short	0x0100
        /*102a*/ 	.byte	0x08
	.zero		1


	//   ....[10]....
        /*102c*/ 	.word	0x000005f0
        /*1030*/ 	.word	0x000000ff
        /*1034*/ 	.word	0x00016870
        /*1038*/ 	.short	0x0100
        /*103a*/ 	.byte	0x06
	.zero		1


	//   ....[11]....
        /*103c*/ 	.word	0x00000600
        /*1040*/ 	.word	0x000000ff
        /*1044*/ 	.word	0x00016880
        /*1048*/ 	.short	0x0100
        /*104a*/ 	.byte	0x06
	.zero		1


	//   ....[12]....
        /*104c*/ 	.word	0x00000610
        /*1050*/ 	.word	0x000000ff
        /*1054*/ 	.word	0x00016878
        /*1058*/ 	.short	0x0100
        /*105a*/ 	.byte	0x06
	.zero		1


	//   ....[13]....
        /*105c*/ 	.word	0x00000620
        /*1060*/ 	.word	0x000000ff
        /*1064*/ 	.word	0x00016888
        /*1068*/ 	.short	0x0100
        /*106a*/ 	.byte	0x06
	.zero		1


	//   ....[14]....
        /*106c*/ 	.word	0x00000750
        /*1070*/ 	.word	0x000000ff
        /*1074*/ 	.word	0x00016890
        /*1078*/ 	.short	0x0100
        /*107a*/ 	.byte	0x08
	.zero		1


	//   ....[15]....
        /*107c*/ 	.word	0x00000760
        /*1080*/ 	.word	0x000000ff
        /*1084*/ 	.word	0x000168a0
        /*1088*/ 	.short	0x0100
        /*108a*/ 	.byte	0x08
	.zero		1


	//   ....[16]....
        /*108c*/ 	.word	0x00000770
        /*1090*/ 	.word	0x000000ff
        /*1094*/ 	.word	0x00016898
        /*1098*/ 	.short	0x0100
        /*109a*/ 	.byte	0x08
	.zero		1


	//   ....[17]....
        /*109c*/ 	.word	0x00000780
        /*10a0*/ 	.word	0x000000ff
        /*10a4*/ 	.word	0x000168a8
        /*10a8*/ 	.short	0x0100
        /*10aa*/ 	.byte	0x08
	.zero		1


	//   ....[18]....
        /*10ac*/ 	.word	0x000008b0
        /*10b0*/ 	.word	0x000000ff
        /*10b4*/ 	.word	0x000168b0
        /*10b8*/ 	.short	0x0100
        /*10ba*/ 	.byte	0x08
	.zero		1


	//   ....[19]....
        /*10bc*/ 	.word	0x000008c0
        /*10c0*/ 	.word	0x000000ff
        /*10c4*/ 	.word	0x000168c0
        /*10c8*/ 	.short	0x0100
        /*10ca*/ 	.byte	0x08
	.zero		1


	//   ....[20]....
        /*10cc*/ 	.word	0x000008d0
        /*10d0*/ 	.word	0x000000ff
        /*10d4*/ 	.word	0x000168b8
        /*10d8*/ 	.short	0x0100
        /*10da*/ 	.byte	0x08
	.zero		1


	//   ....[21]....
        /*10dc*/ 	.word	0x000008e0
        /*10e0*/ 	.word	0x000000ff
        /*10e4*/ 	.word	0x000168c8
        /*10e8*/ 	.short	0x0100
        /*10ea*/ 	.byte	0x08
	.zero		1


	//   ....[22]....
        /*10ec*/ 	.word	0x00002d60
        /*10f0*/ 	.word	0x00000046
        /*10f4*/ 	.word	0x00016890
        /*10f8*/ 	.short	0x010a
        /*10fa*/ 	.byte	0x3f
	.zero		1


	//   ....[23]....
        /*10fc*/ 	.word	0x000041e0
        /*1100*/ 	.word	0x00000046
        /*1104*/ 	.word	0x00016890
        /*1108*/ 	.short	0x010a
        /*110a*/ 	.byte	0x3f
	.zero		1


	//   ....[24]....
        /*110c*/ 	.word	0x00005320
        /*1110*/ 	.word	0x00000046
        /*1114*/ 	.word	0x00016890
        /*1118*/ 	.short	0x010a
        /*111a*/ 	.byte	0x3f
	.zero		1


	//   ....[25]....
        /*111c*/ 	.word	0x000057b0
        /*1120*/ 	.word	0x00000008
        /*1124*/ 	.word	0x00000000
        /*1128*/ 	.short	0x0101
        /*112a*/ 	.byte	0x3f
	.zero		1


	//   ....[26]....
        /*112c*/ 	.word	0x000057f0
        /*1130*/ 	.word	0x00000046
        /*1134*/ 	.word	0x000168b0
        /*1138*/ 	.short	0x010a
        /*113a*/ 	.byte	0x3f
	.zero		1


	//   ....[27]....
        /*113c*/ 	.word	0x00005c00
        /*1140*/ 	.word	0x00000046
        /*1144*/ 	.word	0x00000000
        /*1148*/ 	.short	0x0101
        /*114a*/ 	.byte	0x3f
	.zero		1


	//   ....[28]....
        /*114c*/ 	.word	0x000063b0
        /*1150*/ 	.word	0x00000012
        /*1154*/ 	.word	0x00016800
        /*1158*/ 	.short	0x010a
        /*115a*/ 	.byte	0x3f
	.zero		1


	//   ....[29]....
        /*115c*/ 	.word	0x00006400
        /*1160*/ 	.word	0x00000012
        /*1164*/ 	.word	0x00016800
        /*1168*/ 	.short	0x010a
        /*116a*/ 	.byte	0x3f
	.zero		1


	//   ....[30]....
        /*116c*/ 	.word	0x00006ab0
        /*1170*/ 	.word	0x00000012
        /*1174*/ 	.word	0x00016800
        /*1178*/ 	.short	0x010a
        /*117a*/ 	.byte	0x3f
	.zero		1


	//   ....[31]....
        /*117c*/ 	.word	0x00007ab0
        /*1180*/ 	.word	0x00000012
        /*1184*/ 	.word	0x00016800
        /*1188*/ 	.short	0x010a
        /*118a*/ 	.byte	0x3f
	.zero		1


	//   ....[32]....
        /*118c*/ 	.word	0x00008880
        /*1190*/ 	.word	0x00000000
        /*1194*/ 	.word	0x00016830
        /*1198*/ 	.short	0x010a
        /*119a*/ 	.byte	0x3f
	.zero		1


	//   ....[33]....
        /*119c*/ 	.word	0x00008930
        /*11a0*/ 	.word	0x00000000
        /*11a4*/ 	.word	0x00016830
        /*11a8*/ 	.short	0x010a
        /*11aa*/ 	.byte	0x3f
	.zero		1


	//   ....[34]....
        /*11ac*/ 	.word	0x0000a5e0
        /*11b0*/ 	.word	0x00000000
        /*11b4*/ 	.word	0x00000000
        /*11b8*/ 	.short	0x0101
        /*11ba*/ 	.byte	0x3f
	.zero		1


	//   ....[35]....
        /*11bc*/ 	.word	0x0000b200
        /*11c0*/ 	.word	0x00000005
        /*11c4*/ 	.word	0x00016830
        /*11c8*/ 	.short	0x010a
        /*11ca*/ 	.byte	0x3f
	.zero		1


	//   ....[36]....
        /*11cc*/ 	.word	0x0000b250
        /*11d0*/ 	.word	0x00000005
        /*11d4*/ 	.word	0x00016830
        /*11d8*/ 	.short	0x010a
        /*11da*/ 	.byte	0x3f
	.zero		1


	//   ....[37]....
        /*11dc*/ 	.word	0x0000b5a0
        /*11e0*/ 	.word	0x00000005
        /*11e4*/ 	.word	0x00016850
        /*11e8*/ 	.short	0x010a
        /*11ea*/ 	.byte	0x3f
	.zero		1


	//   ....[38]....
        /*11ec*/ 	.word	0x0000b5e0
        /*11f0*/ 	.word	0x00000005
        /*11f4*/ 	.word	0x00016850
        /*11f8*/ 	.short	0x010a
        /*11fa*/ 	.byte	0x3f
	.zero		1


	//   ....[39]....
        /*11fc*/ 	.word	0x0000bbb0
        /*1200*/ 	.word	0x0000001f
        /*1204*/ 	.word	0x00000000
        /*1208*/ 	.short	0x0101
        /*120a*/ 	.byte	0x3f
	.zero		1


	//   ....[40]....
        /*120c*/ 	.word	0x0000d5a0
        /*1210*/ 	.word	0x0000000b
        /*1214*/ 	.word	0x00000000
        /*1218*/ 	.short	0x0101
        /*121a*/ 	.byte	0x3f
	.zero		1


	//   ....[41]....
        /*121c*/ 	.word	0x0000d900
        /*1220*/ 	.word	0x0000000b
        /*1224*/ 	.word	0x00016850
        /*1228*/ 	.short	0x010a
        /*122a*/ 	.byte	0x3f
	.zero		1


	//   ....[42]....
        /*122c*/ 	.word	0x0000d970
        /*1230*/ 	.word	0x0000000b
        /*1234*/ 	.word	0x00016850
        /*1238*/ 	.short	0x010a
        /*123a*/ 	.byte	0x3f
	.zero		1


	//   ....[43]....
        /*123c*/ 	.word	0x0000dfa0
        /*1240*/ 	.word	0x00000004
        /*1244*/ 	.word	0x00000000
        /*1248*/ 	.short	0x0101
        /*124a*/ 	.byte	0x3f
	.zero		1


	//   ....[44]....
        /*124c*/ 	.word	0x0000f000
        /*1250*/ 	.word	0x00000000
        /*1254*/ 	.word	0x00000000
        /*1258*/ 	.short	0x0101
        /*125a*/ 	.byte	0x3f
	.zero		1


	//   ....[45]....
        /*125c*/ 	.word	0x0000f5a0
        /*1260*/ 	.word	0x00000008
        /*1264*/ 	.word	0x00000000
        /*1268*/ 	.short	0x0101
        /*126a*/ 	.byte	0x3f
	.zero		1


	//   ....[46]....
        /*126c*/ 	.word	0x00011e70
        /*1270*/ 	.word	0x00000010
        /*1274*/ 	.word	0x00016820
        /*1278*/ 	.short	0x010a
        /*127a*/ 	.byte	0x3f
	.zero		1


	//   ....[47]....
        /*127c*/ 	.word	0x00011f30
        /*1280*/ 	.word	0x00000006
        /*1284*/ 	.word	0x000168a0
        /*1288*/ 	.short	0x010a
        /*128a*/ 	.byte	0x3f
	.zero		1


	//   ....[48]....
        /*128c*/ 	.word	0x00012170
        /*1290*/ 	.word	0x00000006
        /*1294*/ 	.word	0x000168c0
        /*1298*/ 	.short	0x010a
        /*129a*/ 	.byte	0x3f
	.zero		1


	//   ....[49]....
        /*129c*/ 	.word	0x00012500
        /*12a0*/ 	.word	0x00000006
        /*12a4*/ 	.word	0x000168a0
        /*12a8*/ 	.short	0x010a
        /*12aa*/ 	.byte	0x3f
	.zero		1


	//   ....[50]....
        /*12ac*/ 	.word	0x00012720
        /*12b0*/ 	.word	0x00000006
        /*12b4*/ 	.word	0x000168c0
        /*12b8*/ 	.short	0x010a
        /*12ba*/ 	.byte	0x3f
	.zero		1


	//   ....[51]....
        /*12bc*/ 	.word	0x000135d0
        /*12c0*/ 	.word	0x00000003
        /*12c4*/ 	.word	0x00016840
        /*12c8*/ 	.short	0x010a
        /*12ca*/ 	.byte	0x3f
	.zero		1


	//   ....[52]....
        /*12cc*/ 	.word	0x00013d80
        /*12d0*/ 	.word	0x00000003
        /*12d4*/ 	.word	0x00016830
        /*12d8*/ 	.short	0x0107
        /*12da*/ 	.byte	0x3f
	.zero		1


	//   ....[53]....
        /*12dc*/ 	.word	0x00013e50
        /*12e0*/ 	.word	0x00000003
        /*12e4*/ 	.word	0x00016830
        /*12e8*/ 	.short	0x0101
        /*12ea*/ 	.byte	0x3f
	.zero		1


	//   ....[54]....
        /*12ec*/ 	.word	0x00014cc0
        /*12f0*/ 	.word	0x00000010
        /*12f4*/ 	.word	0x00016800
        /*12f8*/ 	.short	0x0107
        /*12fa*/ 	.byte	0x3f
	.zero		1


	//   ....[55]....
        /*12fc*/ 	.word	0x00014db0
        /*1300*/ 	.word	0x00000010
        /*1304*/ 	.word	0x00016800
        /*1308*/ 	.short	0x0101
        /*130a*/ 	.byte	0x3f
	.zero		1


	//   ....[56]....
        /*130c*/ 	.word	0x00014dd0
        /*1310*/ 	.word	0x00000010
        /*1314*/ 	.word	0x00016820
        /*1318*/ 	.short	0x010a
        /*131a*/ 	.byte	0x3f
	.zero		1


	//   ....[57]....
        /*131c*/ 	.word	0x000151a0
        /*1320*/ 	.word	0x00000005
        /*1324*/ 	.word	0x00016840
        /*1328*/ 	.short	0x010a
        /*132a*/ 	.byte	0x3f
	.zero		1


	//   ....[58]....
        /*132c*/ 	.word	0x000156d0
        /*1330*/ 	.word	0x00000005
        /*1334*/ 	.word	0x00016830
        /*1338*/ 	.short	0x0107
        /*133a*/ 	.byte	0x3f
	.zero		1


	//   ....[59]....
        /*133c*/ 	.word	0x00015790
        /*1340*/ 	.word	0x00000005
        /*1344*/ 	.word	0x00016830
        /*1348*/ 	.short	0x0101
        /*134a*/ 	.byte	0x3f
	.zero		1


	//   ....[60]....
        /*134c*/ 	.word	0x000157f0
        /*1350*/ 	.word	0x00000005
        /*1354*/ 	.word	0x00016860
        /*1358*/ 	.short	0x010a
        /*135a*/ 	.byte	0x3f
	.zero		1


	//   ....[61]....
        /*135c*/ 	.word	0x00015cc0
        /*1360*/ 	.word	0x00000005
        /*1364*/ 	.word	0x00016850
        /*1368*/ 	.short	0x0107
        /*136a*/ 	.byte	0x3f
	.zero		1


	//   ....[62]....
        /*136c*/ 	.word	0x00015e40
        /*1370*/ 	.word	0x00000005
        /*1374*/ 	.word	0x00016850
        /*1378*/ 	.short	0x0101
        /*137a*/ 	.byte	0x3f
	.zero		1


	//   ....[63]....
        /*137c*/ 	.word	0x00016060
        /*1380*/ 	.word	0x00000000
        /*1384*/ 	.word	0x00016860
        /*1388*/ 	.short	0x010a
        /*138a*/ 	.byte	0x3f
	.zero		1


	//   ....[64]....
        /*138c*/ 	.word	0x00016520
        /*1390*/ 	.word	0x00000000
        /*1394*/ 	.word	0x00016850
        /*1398*/ 	.short	0x0107
        /*139a*/ 	.byte	0x3f
	.zero		1


	//   ....[65]....
        /*139c*/ 	.word	0x000165f0
        /*13a0*/ 	.word	0x00000000
        /*13a4*/ 	.word	0x00016850
        /*13a8*/ 	.short	0x0101
        /*13aa*/ 	.byte	0x3f
	.zero		1


	//   ....[66]....
        /*13ac*/ 	.word	0x00017330
        /*13b0*/ 	.word	0x00000005
        /*13b4*/ 	.word	0x00016820
        /*13b8*/ 	.short	0x010a
        /*13ba*/ 	.byte	0x3f
	.zero		1


	//   ....[67]....
        /*13bc*/ 	.word	0x000174a0
        /*13c0*/ 	.word	0x00000003
        /*13c4*/ 	.word	0x00016840
        /*13c8*/ 	.short	0x010a
        /*13ca*/ 	.byte	0x3f
	.zero		1


	//   ....[68]....
        /*13cc*/ 	.word	0x00017540
        /*13d0*/ 	.word	0x00000005
        /*13d4*/ 	.word	0x00016840
        /*13d8*/ 	.short	0x010a
        /*13da*/ 	.byte	0x3f
	.zero		1


	//   ....[69]....
        /*13dc*/ 	.word	0x00017580
        /*13e0*/ 	.word	0x00000003
        /*13e4*/ 	.word	0x00016860
        /*13e8*/ 	.short	0x010a
        /*13ea*/ 	.byte	0x3f
	.zero		1


	//   ....[70]....
        /*13ec*/ 	.word	0x000175c0
        /*13f0*/ 	.word	0x00000005
        /*13f4*/ 	.word	0x00016860
        /*13f8*/ 	.short	0x010a
        /*13fa*/ 	.byte	0x3f
	.zero		1


	//   ....[71]....
        /*13fc*/ 	.word	0x00017620
        /*1400*/ 	.word	0x00000046
        /*1404*/ 	.word	0x00016890
        /*1408*/ 	.short	0x010a
        /*140a*/ 	.byte	0x3f
	.zero		1


	//   ....[72]....
        /*140c*/ 	.word	0x000178b0
        /*1410*/ 	.word	0x00000046
        /*1414*/ 	.word	0x00016890
        /*1418*/ 	.short	0x010a
        /*141a*/ 	.byte	0x3f
	.zero		1


	//   ....[73]....
        /*141c*/ 	.word	0x00017b60
        /*1420*/ 	.word	0x00000046
        /*1424*/ 	.word	0x00016890
        /*1428*/ 	.short	0x010a
        /*142a*/ 	.byte	0x3f
	.zero		1


	//   ....[74]....
        /*142c*/ 	.word	0x00017e10
        /*1430*/ 	.word	0x00000046
        /*1434*/ 	.word	0x000168b0
        /*1438*/ 	.short	0x010a
        /*143a*/ 	.byte	0x3f
	.zero		1


	//   ....[75]....
        /*143c*/ 	.word	0x00018120
        /*1440*/ 	.word	0x00000012
        /*1444*/ 	.word	0x00016800
        /*1448*/ 	.short	0x010a
        /*144a*/ 	.byte	0x3f
	.zero		1


	//   ....[76]....
        /*144c*/ 	.word	0x00018330
        /*1450*/ 	.word	0x00000012
        /*1454*/ 	.word	0x00016800
        /*1458*/ 	.short	0x010a
        /*145a*/ 	.byte	0x3f
	.zero		1


	//   ....[77]....
        /*145c*/ 	.word	0x00018380
        /*1460*/ 	.word	0x00000000
        /*1464*/ 	.word	0x00016830
        /*1468*/ 	.short	0x010a
        /*146a*/ 	.byte	0x3f
	.zero		1


	//   ....[78]....
        /*146c*/ 	.word	0x000183d0
        /*1470*/ 	.word	0x00000005
        /*1474*/ 	.word	0x00016830
        /*1478*/ 	.short	0x010a
        /*147a*/ 	.byte	0x3f
	.zero		1


	//   ....[79]....
        /*147c*/ 	.word	0x00018420
        /*1480*/ 	.word	0x00000005
        /*1484*/ 	.word	0x00016850
        /*1488*/ 	.short	0x010a
        /*148a*/ 	.byte	0x3f
	.zero		1


	//   ....[80]....
        /*148c*/ 	.word	0x00018470
        /*1490*/ 	.word	0x0000000b
        /*1494*/ 	.word	0x00016850
        /*1498*/ 	.short	0x010a
        /*149a*/ 	.byte	0x3f
	.zero		1


	//   ....[81]....
        /*149c*/ 	.word	0x00019020
        /*14a0*/ 	.word	0x00000010
        /*14a4*/ 	.word	0x00016820
        /*14a8*/ 	.short	0x010a
        /*14aa*/ 	.byte	0x3f
	.zero		1


	//   ....[82]....
        /*14ac*/ 	.word	0x00019070
        /*14b0*/ 	.word	0x00000006
        /*14b4*/ 	.word	0x000168a0
        /*14b8*/ 	.short	0x010a
        /*14ba*/ 	.byte	0x3f
	.zero		1


	//   ....[83]....
        /*14bc*/ 	.word	0x000190c0
        /*14c0*/ 	.word	0x00000006
        /*14c4*/ 	.word	0x000168c0
        /*14c8*/ 	.short	0x010a
        /*14ca*/ 	.byte	0x3f
	.zero		1


	//   ....[84]....
        /*14cc*/ 	.word	0x00019110
        /*14d0*/ 	.word	0x00000006
        /*14d4*/ 	.word	0x000168a0
        /*14d8*/ 	.short	0x010a
        /*14da*/ 	.byte	0x3f
	.zero		1


	//   ....[85]....
        /*14dc*/ 	.word	0x00019160
        /*14e0*/ 	.word	0x00000006
        /*14e4*/ 	.word	0x000168c0
        /*14e8*/ 	.short	0x010a
        /*14ea*/ 	.byte	0x3f
	.zero		1


	//   ....[86]....
        /*14ec*/ 	.word	0x00019280
        /*14f0*/ 	.word	0x00000003
        /*14f4*/ 	.word	0x00016840
        /*14f8*/ 	.short	0x010a
        /*14fa*/ 	.byte	0x3f
	.zero		1


	//   ....[87]....
        /*14fc*/ 	.word	0x0001ad20
        /*1500*/ 	.word	0x00000010
        /*1504*/ 	.word	0x00016820
        /*1508*/ 	.short	0x010a
        /*150a*/ 	.byte	0x3f
	.zero		1


	//   ....[88]....
        /*150c*/ 	.word	0x0001ad70
        /*1510*/ 	.word	0x00000005
        /*1514*/ 	.word	0x00016840
        /*1518*/ 	.short	0x010a
        /*151a*/ 	.byte	0x3f
	.zero		1


	//   ....[89]....
        /*151c*/ 	.word	0x0001b6b0
        /*1520*/ 	.word	0x00000005
        /*1524*/ 	.word	0x00016860
        /*1528*/ 	.short	0x010a
        /*152a*/ 	.byte	0x3f
	.zero		1


	//   ....[90]....
        /*152c*/ 	.word	0x0001c020
        /*1530*/ 	.word	0x00000000
        /*1534*/ 	.word	0x00016860
        /*1538*/ 	.short	0x010a
        /*153a*/ 	.byte	0x3f
	.zero		1


	//   ....[91]....
        /*153c*/ 	.word	0x0001d350
        /*1540*/ 	.word	0x00000005
        /*1544*/ 	.word	0x00016820
        /*1548*/ 	.short	0x010a
        /*154a*/ 	.byte	0x3f
	.zero		1


	//   ....[92]....
        /*154c*/ 	.word	0x0001d4f0
        /*1550*/ 	.word	0x00000003
        /*1554*/ 	.word	0x00016840
        /*1558*/ 	.short	0x010a
        /*155a*/ 	.byte	0x3f
	.zero		1


	//   ....[93]....
        /*155c*/ 	.word	0x0001d540
        /*1560*/ 	.word	0x00000005
        /*1564*/ 	.word	0x00016840
        /*1568*/ 	.short	0x010a
        /*156a*/ 	.byte	0x3f
	.zero		1


	//   ....[94]....
        /*156c*/ 	.word	0x0001d590
        /*1570*/ 	.word	0x00000003
        /*1574*/ 	.word	0x00016860
        /*1578*/ 	.short	0x010a
        /*157a*/ 	.byte	0x3f
	.zero		1


	//----- nvinfo : EIATTR_NUM_MBARRIERS
	.align		4
.L_1439:
        /*157c*/ 	.byte	0x03, 0x38
        /*157e*/ 	.short	0x0016


	//----- nvinfo : EIATTR_EXIT_INSTR_OFFSETS
	.align		4
        /*1580*/ 	.byte	0x04, 0x1c
        /*1582*/ 	.short	(.L_1441 - .L_1440)


	//   ....[0]....
.L_1440:
        /*1584*/ 	.word	0x00017610


	//----- nvinfo : EIATTR_MAX_THREADS
	.align		4
.L_1441:
        /*1588*/ 	.byte	0x04, 0x05
        /*158a*/ 	.short	(.L_1443 - .L_1442)
.L_1442:
        /*158c*/ 	.word	0x00000200
        /*1590*/ 	.word	0x00000001
        /*1594*/ 	.word	0x00000001


	//----- nvinfo : EIATTR_CRS_STACK_SIZE
	.align		4
.L_1443:
        /*1598*/ 	.byte	0x04, 0x1e
        /*159a*/ 	.short	(.L_1445 - .L_1444)
.L_1444:
        /*159c*/ 	.word	0x00000000


	//----- nvinfo : EIATTR_CBANK_PARAM_SIZE
	.align		4
.L_1445:
        /*15a0*/ 	.byte	0x03, 0x19
        /*15a2*/ 	.short	0x0af0


	//----- nvinfo : EIATTR_PARAM_CBANK
	.align		4
        /*15a4*/ 	.byte	0x04, 0x0a
        /*15a6*/ 	.short	(.L_1447 - .L_1446)
	.align		4
.L_1446:
        /*15a8*/ 	.word	index@(.nv.constant0._ZN7cutlass13device_kernelIN5flash11enable_sm90INS1_16FlashAttnFwdSm90INS1_25CollectiveMainloopFwdSm90ILi2EN4cute5tupleIJNS5_1CILi1EEES8_S8_EEENS6_IJNS7_ILi192EEENS7_ILi128EEENS7_ILi64EEEEEELi64ENS_10bfloat16_tEfNS_4arch4Sm90ELb0ELb0ELb1ELb1ELb1ELb1ELb0ELb1ELb1ELb1ELb1ELb0EEENS1_21CollectiveEpilogueFwdINS6_IJSA_SC_SB_EEES9_SE_SG_Li384ELb1ELb1ELb1ELb0EEENS1_36VarlenDynamicPersistentTileSchedulerILi192ELi128ELi384ELi128ELb1ELb1ELb1ELb0ELb1ELb1EEEEEEEEEvNT_6ParamsE)
        /*15ac*/ 	.short	0x0210
        /*15ae*/ 	.short	0x0af0


	//----- nvinfo : EIATTR_SW_WAR
	.align		4
.L_1447:
        /*15b0*/ 	.byte	0x04, 0x36
        /*15b2*/ 	.short	(.L_1449 - .L_1448)
.L_1448:
        /*15b4*/ 	.word	0x00000008
.L_1449:


//--------------------- .nv.info._ZN7cutlass13device_kernelIN5flash11enable_sm90INS1_16FlashAttnFwdSm90INS1_25CollectiveMainloopFwdSm90ILi2EN4cute5tupleIJNS5_1CILi1EEES8_S8_EEENS6_IJNS7_ILi192EEENS7_ILi128EEENS7_ILi64EEEEEELi64ENS_10bfloat16_tEfNS_4arch4Sm90ELb0ELb1ELb1ELb0ELb1ELb0ELb0ELb1ELb1ELb1ELb1ELb0EEENS1_21CollectiveEpilogueFwdINS6_IJSA_SC_SB_EEES9_SE_SG_Li384ELb0ELb1ELb1ELb0EEENS1_19SingleTileSchedulerILb0ELb1ELb1ELi192EEEEEEEEEvNT_6ParamsE --------------------------
	.section	.nv.info._ZN7cutlass13device_kernelIN5flash11enable_sm90INS1_16FlashAttnFwdSm90INS1_25CollectiveMainloopFwdSm90ILi2EN4cute5tupleIJNS5_1CILi1EEES8_S8_EEENS6_IJNS7_ILi192EEENS7_ILi128EEENS7_ILi64EEEEEELi64ENS_10bfloat16_tEfNS_4arch4Sm90ELb0ELb1ELb1ELb0ELb1ELb0ELb0ELb1ELb1ELb1ELb1ELb0EEENS1_21CollectiveEpilogueFwdINS6_IJSA_SC_SB_EEES9_SE_SG_Li384ELb0ELb1ELb1ELb0EEENS1_19SingleTileSchedulerILb0ELb1ELb1ELi192EEEEEEEEEvNT_6ParamsE,"",@"SHT_CUDA_INFO"
	.sectionflags	@""
	.align	4


	//----- nvinfo : EIATTR_CUDA_API_VERSION
	.align		4
        /*0000*/ 	.byte	0x04, 0x37
        /*0002*/ 	.short	(.L_1451 - .L_1450)
.L_1450:
        /*0004*/ 	.word	0x00000082


	//----- nvinfo : EIATTR_KPARAM_INFO
	.align		4
.L_1451:
        /*0008*/ 	.byte	0x04, 0x17
        /*000a*/ 	.short	(.L_1453 - .L_1452)
.L_1452:
        /*000c*/ 	.word	0x00000000
        /*0010*/ 	.short	0x0000
        /*0012*/ 	.short	0x0070
        /*0014*/ 	.byte	0x00, 0xf0, 0x01, 0x28


	//----- nvinfo : EIATTR_SPARSE_MMA_MASK
	.align		4
.L_1453:
        /*0018*/ 	.byte	0x03, 0x50
        /*001a*/ 	.short	0x0000


	//----- nvinfo : EIATTR_MAXREG_COUNT
	.align		4
        /*001c*/ 	.byte	0x03, 0x1b
        /*001e*/ 	.short	0x0080


	//----- nvinfo : EIATTR_NUM_BARRIERS
	.align		4
        /*0020*/ 	.byte	0x02, 0x4c
        /*0022*/ 	.byte	0x10
	.zero		1


	//----- nvinfo : EIATTR_EXTERNS
	.align		4
        /*0024*/ 	.byte	0x04, 0x0f
        /*0026*/ 	.short	(.L_1455 - .L_1454)


	//   ....[0]....
	.align		4
.L_1454:
        /*0028*/ 	.word	index@(__assertfail)


	//----- nvinfo : EIATTR_ANNOTATIONS
	.align		4
.L_1455:
        /*002c*/ 	.byte	0x04, 0x55
        /*002e*/ 	.short	(.L_1457 - .L_1456)


	//   ....[0]....
.L_1456:
        /*0030*/ 	.word	0x00000001
        /*0034*/ 	.byte	0x20, 0x11, 0x01, 0x00, 0x01, 0x00, 0x00, 0x00, 0xc0, 0x29, 0x01, 0x00


	//----- nvinfo : EIATTR_MERCURY_ISA_VERSION
	.align		4
.L_1457:
        /*0040*/ 	.byte	0x03, 0x5f
        /*0042*/ 	.short	0x0101


	//----- nvinfo : EIATTR_INT_WARP_WIDE_INSTR_OFFSETS
	.align		4
        /*0044*/ 	.byte	0x04, 0x31
        /*0046*/ 	.short	(.L_1459 - .L_1458)


	//   ....[0]....
.L_1458:
        /*0048*/ 	.word	0x000000c0


	//   ....[1]....
        /*004c*/ 	.word	0x000000d0


	//   ....[2]....
        /*0050*/ 	.word	0x00000170


	//----- nvinfo : EIATTR_COOP_GROUP_MASK_REGIDS
	.align		4
.L_1459:
        /*0054*/ 	.byte	0x04, 0x29
        /*0056*/ 	.short	(.L_1461 - .L_1460)


	//   ....[0]....
.L_1460:
        /*0058*/ 	.word	0xffffffff


	//   ....[1]....
        /*005c*/ 	.word	0xffffffff


	//   ....[2]....
        /*0060*/ 	.word	0xffffffff


	//   ....[3]....
        /*0064*/ 	.word	0xffffffff


	//   ....[4]....
        /*0068*/ 	.word	0xffffffff


	//   ....[5]....
        /*006c*/ 	.word	0xffffffff


	//   ....[6]....
        /*0070*/ 	.word	0xffffffff


	//   ....[7]....
        /*0074*/ 	.word	0xffffffff


	//   ....[8]....
        /*0078*/ 	.word	0xffffffff


	//   ....[9]....
        /*007c*/ 	.word	0xffffffff


	//   ....[10]....
        /*0080*/ 	.word	0xffffffff


	//   ....[11]....
        /*0084*/ 	.word	0xffffffff


	//   ....[12]....
        /*0088*/ 	.word	0xffffffff


	//   ....[13]....
        /*008c*/ 	.word	0xffffffff


	//   ....[14]....
        /*0090*/ 	.word	0xffffffff


	//   ....[15]....
        /*0094*/ 	.word	0xffffffff


	//   ....[16]....
        /*0098*/ 	.word	0xffffffff


	//   ....[17]....
        /*009c*/ 	.word	0xffffffff


	//   ....[18]....
        /*00a0*/ 	.word	0xffffffff


	//   ....[19]....
        /*00a4*/ 	.word	0xffffffff


	//   ....[20]....
        /*00a8*/ 	.word	0xffffffff


	//   ....[21]....
        /*00ac*/ 	.word	0xffffffff


	//   ....[22]....
        /*00b0*/ 	.word	0xffffffff


	//   ....[23]....
        /*00b4*/ 	.word	0xffffffff


	//   ....[24]....
        /*00b8*/ 	.word	0xffffffff


	//   ....[25]....
        /*00bc*/ 	.word	0xffffffff


	//   ....[26]....
        /*00c0*/ 	.word	0xffffffff


	//   ....[27]....
        /*00c4*/ 	.word	0xffffffff


	//   ....[28]....
        /*00c8*/ 	.word	0xffffffff


	//   ....[29]....
        /*00cc*/ 	.word	0xffffffff


	//   ....[30]....
        /*00d0*/ 	.word	0xffffffff


	//   ....[31]....
        /*00d4*/ 	.word	0xffffffff


	//   ....[32]....
        /*00d8*/ 	.word	0xffffffff


	//   ....[33]....
        /*00dc*/ 	.word	0xffffffff


	//   ....[34]....
        /*00e0*/ 	.word	0xffffffff


	//   ....[35]....
        /*00e4*/ 	.word	0xffffffff


	//   ....[36]....
        /*00e8*/ 	.word	0xffffffff


	//   ....[37]....
        /*00ec*/ 	.word	0xffffffff


	//   ....[38]....
        /*00f0*/ 	.word	0xffffffff


	//   ....[39]....
        /*00f4*/ 	.word	0xffffffff


	//   ....[40]....
        /*00f8*/ 	.word	0xffffffff


	//   ....[41]....
        /*00fc*/ 	.word	0xffffffff


	//   ....[42]....
        /*0100*/ 	.word	0xffffffff


	//   ....[43]....
        /*0104*/ 	.word	0xffffffff


	//   ....[44]....
        /*0108*/ 	.word	0xffffffff


	//   ....[45]....
        /*010c*/ 	.word	0xffffffff


	//   ....[46]....
        /*0110*/ 	.word	0xffffffff


	//   ....[47]....
        /*0114*/ 	.word	0xffffffff


	//   ....[48]....
        /*0118*/ 	.word	0xffffffff


	//   ....[49]....
        /*011c*/ 	.word	0xffffffff


	//   ....[50]....
        /*0120*/ 	.word	0xffffffff


	//   ....[51]....
        /*0124*/ 	.word	0xffffffff


	//   ....[52]....
        /*0128*/ 	.word	0xffffffff


	//   ....[53]....
        /*012c*/ 	.word	0xffffffff


	//   ....[54]....
        /*0130*/ 	.word	0xffffffff


	//   ....[55]....
        /*0134*/ 	.word	0xffffffff


	//   ....[56]....
        /*0138*/ 	.word	0xffffffff


	//   ....[57]....
        /*013c*/ 	.word	0xffffffff


	//   ....[58]....
        /*0140*/ 	.word	0xffffffff


	//   ....[59]....
        /*0144*/ 	.word	0xffffffff


	//   ....[60]....
        /*0148*/ 	.word	0xffffffff


	//   ....[61]....
        /*014c*/ 	.word	0xffffffff


	//   ....[62]....
        /*0150*/ 	.word	0xffffffff


	//   ....[63]....
        /*0154*/ 	.word	0xffffffff


	//   ....[64]....
        /*0158*/ 	.word	0xffffffff


	//   ....[65]....
        /*015c*/ 	.word	0xffffffff


	//   ....[66]....
        /*0160*/ 	.word	0xffffffff


	//   ....[67]....
        /*0164*/ 	.word	0xffffffff


	//   ....[68]....
        /*0168*/ 	.word	0xffffffff


	//   ....[69]....
        /*016c*/ 	.word	0xffffffff


	//   ....[70]....
        /*0170*/ 	.word	0xffffffff


	//   ....[71]....
        /*0174*/ 	.word	0xffffffff


	//   ....[72]....
        /*0178*/ 	.word	0xffffffff


	//   ....[73]....
        /*017c*/ 	.word	0xffffffff


	//   ....[74]....
        /*0180*/ 	.word	0xffffffff


	//   ....[75]....
        /*0184*/ 	.word	0xffffffff


	//   ....[76]....
        /*0188*/ 	.word	0xffffffff


	//   ....[77]....
        /*018c*/ 	.word	0xffffffff


	//   ....[78]....
        /*0190*/ 	.word	0xffffffff


	//   ....[79]....
        /*0194*/ 	.word	0xffffffff


	//   ....[80]....
        /*0198*/ 	.word	0xffffffff


	//   ....[81]....
        /*019c*/ 	.word	0xffffffff


	//   ....[82]....
        /*01a0*/ 	.word	0xffffffff


	//   ....[83]....
        /*01a4*/ 	.word	0xffffffff


	//   ....[84]....
        /*01a8*/ 	.word	0xffffffff


	//   ....[85]....
        /*01ac*/ 	.word	0xffffffff


	//   ....[86]....
        /*01b0*/ 	.word	0xffffffff


	//   ....[87]....
        /*01b4*/ 	.word	0xffffffff


	//   ....[88]....
        /*01b8*/ 	.word	0xffffffff


	//   ....[89]....
        /*01bc*/ 	.word	0xffffffff


	//   ....[90]....
        /*01c0*/ 	.word	0xffffffff


	//   ....[91]....
        /*01c4*/ 	.word	0xffffffff


	//   ....[92]....
        /*01c8*/ 	.word	0xffffffff


	//   ....[93]....
        /*01cc*/ 	.word	0xffffffff


	//   ....[94]....
        /*01d0*/ 	.word	0xffffffff


	//   ....[95]....
        /*01d4*/ 	.word	0xffffffff


	//   ....[96]....
        /*01d8*/ 	.word	0xffffffff


	//   ....[97]....
        /*01dc*/ 	.word	0xffffffff


	//   ....[98]....
        /*01e0*/ 	.word	0xffffffff


	//   ....[99]....
        /*01e4*/ 	.word	0xffffffff


	//   ....[100]....
        /*01e8*/ 	.word	0xffffffff


	//   ....[101]....
        /*01ec*/ 	.word	0xffffffff


	//   ....[102]....
        /*01f0*/ 	.word	0xffffffff


	//   ....[103]....
        /*01f4*/ 	.word	0xffffffff


	//   ....[104]....
        /*01f8*/ 	.word	0xffffffff


	//   ....[105]....
        /*01fc*/ 	.word	0xffffffff


	//   ....[106]....
        /*0200*/ 	.word	0xffffffff


	//   ....[107]....
        /*0204*/ 	.word	0xffffffff


	//   ....[108]....
        /*0208*/ 	.word	0xffffffff


	//   ....[109]....
        /*020c*/ 	.word	0xffffffff


	//   ....[110]....
        /*0210*/ 	.word	0xffffffff


	//   ....[111]....
        /*0214*/ 	.word	0xffffffff


	//   ....[112]....
        /*0218*/ 	.word	0xffffffff


	//   ....[113]....
        /*021c*/ 	.word	0xffffffff


	//   ....[114]....
        /*0220*/ 	.word	0xffffffff


	//   ....[115]....
        /*0224*/ 	.word	0xffffffff


	//   ....[116]....
        /*0228*/ 	.word	0xffffffff


	//   ....[117]....
        /*022c*/ 	.word	0xffffffff


	//   ....[118]....
        /*0230*/ 	.word	0xffffffff


	//   ....[119]....
        /*0234*/ 	.word	0xffffffff


	//   ....[120]....
        /*0238*/ 	.word	0xffffffff


	//   ....[121]....
        /*023c*/ 	.word	0xffffffff


	//   ....[122]....
        /*0240*/ 	.word	0xffffffff


	//   ....[123]....
        /*0244*/ 	.word	0xffffffff


	//   ....[124]....
        /*0248*/ 	.word	0xffffffff


	//   ....[125]....
        /*024c*/ 	.word	0xffffffff


	//   ....[126]....
        /*0250*/ 	.word	0xffffffff


	//   ....[127]....
        /*0254*/ 	.word	0xffffffff


	//   ....[128]....
        /*0258*/ 	.word	0xffffffff


	//   ....[129]....
        /*025c*/ 	.word	0xffffffff


	//   ....[130]....
        /*0260*/ 	.word	0xffffffff


	//   ....[131]....
        /*0264*/ 	.word	0x0500000f


	//   ....[132]....
        /*0268*/ 	.word	0x0500000f


	//   ....[133]....
        /*026c*/ 	.word	0x0500000f


	//   ....[134]....
        /*0270*/ 	.word	0x0500000f


	//   ....[135]....
        /*0274*/ 	.word	0x0500000f


	//   ....[136]....
        /*0278*/ 	.word	0x0500000f


	//   ....[137]....
        /*027c*/ 	.word	0x0500000f


	//   ....[138]....
        /*0280*/ 	.word	0x0500000f


	//   ....[139]....
        /*0284*/ 	.word	0x0500000f


	//   ....[140]....
        /*0288*/ 	.word	0x0500000f


	//   ....[141]....
        /*028c*/ 	.word	0x0500000f


	//   ....[142]....
        /*0290*/ 	.word	0x0500000f


	//   ....[143]....
        /*0294*/ 	.word	0x0500000f


	//   ....[144]....
        /*0298*/ 	.word	0x0500000f


	//   ....[145]....
        /*029c*/ 	.word	0x0500000f


	//   ....[146]....
        /*02a0*/ 	.word	0x0500000f


	//   ....[147]....
        /*02a4*/ 	.word	0x0500000f


	//   ....[148]....
        /*02a8*/ 	.word	0x0500000f


	//   ....[149]....
        /*02ac*/ 	.word	0x0500000f


	//   ....[150]....
        /*02b0*/ 	.word	0x0500000f


	//   ....[151]....
        /*02b4*/ 	.word	0x0500000f


	//   ....[152]....
        /*02b8*/ 	.word	0x0500000f


	//   ....[153]....
        /*02bc*/ 	.word	0x0500000f


	//   ....[154]....
        /*02c0*/ 	.word	0x0500000f


	//   ....[155]....
        /*02c4*/ 	.word	0x0500000f


	//   ....[156]....
        /*02c8*/ 	.word	0x0500000f


	//   ....[157]....
        /*02cc*/ 	.word	0x0500000f


	//   ....[158]....
        /*02d0*/ 	.word	0x0500000f


	//   ....[159]....
        /*02d4*/ 	.word	0x0500000f


	//   ....[160]....
        /*02d8*/ 	.word	0x0500000f


	//   ....[161]....
        /*02dc*/ 	.word	0x0500000f


	//   ....[162]....
        /*02e0*/ 	.word	0x0500000f


	//   ....[163]....
        /*02e4*/ 	.word	0x0500000f


	//   ....[164]....
        /*02e8*/ 	.word	0x0500000f


	//   ....[165]....
        /*02ec*/ 	.word	0x0500000f


	//   ....[166]....
        /*02f0*/ 	.word	0x0500000f


	//   ....[167]....
        /*02f4*/ 	.word	0x0500000f


	//   ....[168]....
        /*02f8*/ 	.word	0x0500000f


	//   ....[169]....
        /*02fc*/ 	.word	0x0500000f


	//   ....[170]....
        /*0300*/ 	.word	0x0500000f


	//   ....[171]....
        /*0304*/ 	.word	0x0500000f


	//   ....[172]....
        /*0308*/ 	.word	0x0500000f


	//   ....[173]....
        /*030c*/ 	.word	0x0500000f


	//   ....[174]....
        /*0310*/ 	.word	0x0500000f


	//   ....[175]....
        /*0314*/ 	.word	0x0500000f


	//   ....[176]....
        /*0318*/ 	.word	0x0500000f


	//   ....[177]....
        /*031c*/ 	.word	0x0500000f


	//   ....[178]....
        /*0320*/ 	.word	0x0500000f


	//   ....[179]....
        /*0324*/ 	.word	0x0500000f


	//   ....[180]....
        /*0328*/ 	.word	0x0500000f


	//   ....[181]....
        /*032c*/ 	.word	0x0500000f


	//   ....[182]....
        /*0330*/ 	.word	0x0500000f


	//   ....[183]....
        /*0334*/ 	.word	0x0500000f


	//   ....[184]....
        /*0338*/ 	.word	0x0500000f


	//   ....[185]....
        /*033c*/ 	.word	0x0500000f


	//   ....[186]....
        /*0340*/ 	.word	0x0500000f


	//   ....[187]....
        /*0344*/ 	.word	0x0500000f


	//   ....[188]....
        /*0348*/ 	.word	0x0500000f


	//   ....[189]....
        /*034c*/ 	.word	0x0500000f


	//   ....[190]....
        /*0350*/ 	.word	0x0500000f


	//   ....[191]....
        /*0354*/ 	.word	0x0500000f


	//   ....[192]....
        /*0358*/ 	.word	0x0500000f


	//   ....[193]....
        /*035c*/ 	.word	0x0500000f


	//   ....[194]....
        /*0360*/ 	.word	0x0500000f


	//   ....[195]....
        /*0364*/ 	.word	0x0500000f


	//   ....[196]....
        /*0368*/ 	.word	0x0500000f


	//   ....[197]....
        /*036c*/ 	.word	0x0500000f


	//   ....[198]....
        /*0370*/ 	.word	0x0500000f


	//   ....[199]....
        /*0374*/ 	.word	0x0500000f


	//   ....[200]....
        /*0378*/ 	.word	0x0500000f


	//   ....[201]....
        /*037c*/ 	.word	0x0500000f


	//   ....[202]....
        /*0380*/ 	.word	0x0500000f


	//   ....[203]....
        /*0384*/ 	.word	0x0500000f


	//   ....[204]....
        /*0388*/ 	.word	0x0500000f


	//   ....[205]....
        /*038c*/ 	.word	0x0500000f


	//   ....[206]....
        /*0390*/ 	.word	0x0500000f


	//   ....[207]....
        /*0394*/ 	.word	0x0500000f


	//   ....[208]....
        /*0398*/ 	.word	0x0500000f


	//   ....[209]....
        /*039c*/ 	.word	0x0500000f


	//   ....[210]....
        /*03a0*/ 	.word	0x0500000f


	//   ....[211]....
        /*03a4*/ 	.word	0x0500000f


	//   ....[212]....
        /*03a8*/ 	.word	0x0500000f


	//   ....[213]....
        /*03ac*/ 	.word	0x0500000f


	//   ....[214]....
        /*03b0*/ 	.word	0x0500000f


	//   ....[215]....
        /*03b4*/ 	.word	0x0500000f


	//   ....[216]....
        /*03b8*/ 	.word	0x0500000f


	//   ....[217]....
        /*03bc*/ 	.word	0x0500000f


	//   ....[218]....
        /*03c0*/ 	.word	0x0500000f


	//   ....[219]....
        /*03c4*/ 	.word	0x0500000f


	//   ....[220]....
        /*03c8*/ 	.word	0x0500000f


	//----- nvinfo : EIATTR_COOP_GROUP_INSTR_OFFSETS
	.align		4
.L_1461:
        /*03cc*/ 	.byte	0x04, 0x28
        /*03ce*/ 	.short	(.L_1463 - .L_1462)


	//   ....[0]....
.L_1462:
        /*03d0*/ 	.word	0x00000080


	//   ....[1]....
        /*03d4*/ 	.word	0x00000090


	//   ....[2]....
        /*03d8*/ 	.word	0x000002d0


	//   ....[3]....
        /*03dc*/ 	.word	0x00000430


	//   ....[4]....
        /*03e0*/ 	.word	0x00000550


	//   ....[5]....
        /*03e4*/ 	.word	0x000006b0


	//   ....[6]....
        /*03e8*/ 	.word	0x00001420


	//   ....[7]....
        /*03ec*/ 	.word	0x00001d50


	//   ....[8]....
        /*03f0*/ 	.word	0x00002ac0


	//   ....[9]....
        /*03f4*/ 	.word	0x00003a00


	//   ....[10]....
        /*03f8*/ 	.word	0x00003b10


	//   ....[11]....
        /*03fc*/ 	.word	0x00004390


	//   ....[12]....
        /*0400*/ 	.word	0x000043f0


	//   ....[13]....
        /*0404*/ 	.word	0x00005b00


	//   ....[14]....
        /*0408*/ 	.word	0x00006450


	//   ....[15]....
        /*040c*/ 	.word	0x00006fd0


	//   ....[16]....
        /*0410*/ 	.word	0x00006ff0


	//   ....[17]....
        /*0414*/ 	.word	0x00007a40


	//   ....[18]....
        /*0418*/ 	.word	0x00007aa0


	//   ....[19]....
        /*041c*/ 	.word	0x00009e50


	//   ....[20]....
        /*0420*/ 	.word	0x00009e90


	//   ....[21]....
        /*0424*/ 	.word	0x00009ec0


	//   ....[22]....
        /*0428*/ 	.word	0x00009ed0


	//   ....[23]....
        /*042c*/ 	.word	0x0000b950


	//   ....[24]....
        /*0430*/ 	.word	0x0000c290


	//   ....[25]....
        /*0434*/ 	.word	0x0000ce70


	//   ....[26]....
        /*0438*/ 	.word	0x0000cf10


	//   ....[27]....
        /*043c*/ 	.word	0x0000d810


	//   ....[28]....
        /*0440*/ 	.word	0x0000d890


	//   ....[29]....
        /*0444*/ 	.word	0x0000e780


	//   ....[30]....
        /*0448*/ 	.word	0x0000e7b0


	//   ....[31]....
        /*044c*/ 	.word	0x0000e870


	//   ....[32]....
        /*0450*/ 	.word	0x0000e880


	//   ....[33]....
        /*0454*/ 	.word	0x0000f5f0


	//   ....[34]....
        /*0458*/ 	.word	0x0000f630


	//   ....[35]....
        /*045c*/ 	.word	0x0000f670


	//   ....[36]....
        /*0460*/ 	.word	0x0000f690


	//   ....[37]....
        /*0464*/ 	.word	0x0000f6c0


	//   ....[38]....
        /*0468*/ 	.word	0x0000f6d0


	//   ....[39]....
        /*046c*/ 	.word	0x0000fa10


	//   ....[40]....
        /*0470*/ 	.word	0x0000fa20


	//   ....[41]....
        /*0474*/ 	.word	0x00010140


	//   ....[42]....
        /*0478*/ 	.word	0x00011690


	//   ....[43]....
        /*047c*/ 	.word	0x000116b0


	//   ....[44]....
        /*0480*/ 	.word	0x000116c0


	//   ....[45]....
        /*0484*/ 	.word	0x000116d0


	//   ....[46]....
        /*0488*/ 	.word	0x000116e0


	//   ....[47]....
        /*048c*/ 	.word	0x00011730


	//   ....[48]....
        /*0490*/ 	.word	0x00011790


	//   ....[49]....
        /*0494*/ 	.word	0x000117b0


	//   ....[50]....
        /*0498*/ 	.word	0x000117e0


	//   ....[51]....
        /*049c*/ 	.word	0x00011810


	//   ....[52]....
        /*04a0*/ 	.word	0x00011860


	//   ....[53]....
        /*04a4*/ 	.word	0x00011890


	//   ....[54]....
        /*04a8*/ 	.word	0x000118c0


	//   ....[55]....
        /*04ac*/ 	.word	0x000118f0


	//   ....[56]....
        /*04b0*/ 	.word	0x00011920


	//   ....[57]....
        /*04b4*/ 	.word	0x00011950


	//   ....[58]....
        /*04b8*/ 	.word	0x00012110


	//   ....[59]....
        /*04bc*/ 	.word	0x00012120


	//   ....[60]....
        /*04c0*/ 	.word	0x00012130


	//   ....[61]....
        /*04c4*/ 	.word	0x00012140


	//   ....[62]....
        /*04c8*/ 	.word	0x00012150


	//   ....[63]....
        /*04cc*/ 	.word	0x00012210


	//   ....[64]....
        /*04d0*/ 	.word	0x00012260


	//   ....[65]....
        /*04d4*/ 	.word	0x000122a0


	//   ....[66]....
        /*04d8*/ 	.word	0x000122f0


	//   ....[67]....
        /*04dc*/ 	.word	0x00012320


	//   ....[68]....
        /*04e0*/ 	.word	0x00012370


	//   ....[69]....
        /*04e4*/ 	.word	0x000123a0


	//   ....[70]....
        /*04e8*/ 	.word	0x000123f0


	//   ....[71]....
        /*04ec*/ 	.word	0x00012420


	//   ....[72]....
        /*04f0*/ 	.word	0x00012460


	//   ....[73]....
        /*04f4*/ 	.word	0x000124a0


	//   ....[74]....
        /*04f8*/ 	.word	0x000124e0


	//   ....[75]....
        /*04fc*/ 	.word	0x00012500


	//   ....[76]....
        /*0500*/ 	.word	0x00012530


	//   ....[77]....
        /*0504*/ 	.word	0x00012580


	//   ....[78]....
        /*0508*/ 	.word	0x000125a0


	//   ....[79]....
        /*050c*/ 	.word	0x000125e0


	//   ....[80]....
        /*0510*/ 	.word	0x00012600


	//   ....[81]....
        /*0514*/ 	.word	0x000126a0


	//   ....[82]....
        /*0518*/ 	.word	0x00012dc0


	//   ....[83]....
        /*051c*/ 	.word	0x00012df0


	//   ....[84]....
        /*0520*/ 	.word	0x00012e00


	//   ....[85]....
        /*0524*/ 	.word	0x00012e40


	//   ....[86]....
        /*0528*/ 	.word	0x00012e50


	//   ....[87]....
        /*052c*/ 	.word	0x00012e90


	//   ....[88]....
        /*0530*/ 	.word	0x00012ea0


	//   ....[89]....
        /*0534*/ 	.word	0x00012ee0


	//   ....[90]....
        /*0538*/ 	.word	0x00012ef0


	//   ....[91]....
        /*053c*/ 	.word	0x00012f30


	//   ....[92]....
        /*0540*/ 	.word	0x00012f40


	//   ....[93]....
        /*0544*/ 	.word	0x00012f80


	//   ....[94]....
        /*0548*/ 	.word	0x00012f90


	//   ....[95]....
        /*054c*/ 	.word	0x00012fd0


	//   ....[96]....
        /*0550*/ 	.word	0x00012fe0


	//   ....[97]....
        /*0554*/ 	.word	0x00012ff0


	//   ....[98]....
        /*0558*/ 	.word	0x00013250


	//   ....[99]....
        /*055c*/ 	.word	0x00013280


	//   ....[100]....
        /*0560*/ 	.word	0x00013290


	//   ....[101]....
        /*0564*/ 	.word	0x000132a0


	//   ....[102]....
        /*0568*/ 	.word	0x000132b0


	//   ....[103]....
        /*056c*/ 	.word	0x000132c0


	//   ....[104]....
        /*0570*/ 	.word	0x000132e0


	//   ....[105]....
        /*0574*/ 	.word	0x00013330


	//   ....[106]....
        /*0578*/ 	.word	0x00013350


	//   ....[107]....
        /*057c*/ 	.word	0x00013390


	//   ....[108]....
        /*0580*/ 	.word	0x000133b0


	//   ....[109]....
        /*0584*/ 	.word	0x000133f0


	//   ....[110]....
        /*0588*/ 	.word	0x00013410


	//   ....[111]....
        /*058c*/ 	.word	0x00013450


	//   ....[112]....
        /*0590*/ 	.word	0x00013470


	//   ....[113]....
        /*0594*/ 	.word	0x000134a0


	//   ....[114]....
        /*0598*/ 	.word	0x00013990


	//   ....[115]....
        /*059c*/ 	.word	0x000139c0


	//   ....[116]....
        /*05a0*/ 	.word	0x000139f0


	//   ....[117]....
        /*05a4*/ 	.word	0x00013a20


	//   ....[118]....
        /*05a8*/ 	.word	0x00013a30


	//   ....[119]....
        /*05ac*/ 	.word	0x00013a40


	//   ....[120]....
        /*05b0*/ 	.word	0x00013a60


	//   ....[121]....
        /*05b4*/ 	.word	0x00013a80


	//   ....[122]....
        /*05b8*/ 	.word	0x00013aa0


	//   ....[123]....
        /*05bc*/ 	.word	0x00013ad0


	//   ....[124]....
        /*05c0*/ 	.word	0x00013af0


	//   ....[125]....
        /*05c4*/ 	.word	0x00013b10


	//   ....[126]....
        /*05c8*/ 	.word	0x00013b30


	//   ....[127]....
        /*05cc*/ 	.word	0x00013b60


	//   ....[128]....
        /*05d0*/ 	.word	0x00013ba0


	//   ....[129]....
        /*05d4*/ 	.word	0x00013bf0


	//   ....[130]....
        /*05d8*/ 	.word	0x00013f00


	//   ....[131]....
        /*05dc*/ 	.word	0x00014520


	//   ....[132]....
        /*05e0*/ 	.word	0x00014610


	//   ....[133]....
        /*05e4*/ 	.word	0x000146b0


	//   ....[134]....
        /*05e8*/ 	.word	0x00014740


	//   ....[135]....
        /*05ec*/ 	.word	0x00014800


	//   ....[136]....
        /*05f0*/ 	.word	0x00014860


	//   ....[137]....
        /*05f4*/ 	.word	0x00014900


	//   ....[138]....
        /*05f8*/ 	.word	0x00014960


	//   ....[139]....
        /*05fc*/ 	.word	0x00014a40


	//   ....[140]....
        /*0600*/ 	.word	0x00014ab0


	//   ....[141]....
        /*0604*/ 	.word	0x00014b50


	//   ....[142]....
        /*0608*/ 	.word	0x00014bb0


	//   ....[143]....
        /*060c*/ 	.word	0x00014c80


	//   ....[144]....
        /*0610*/ 	.word	0x00014cf0


	//   ....[145]....
        /*0614*/ 	.word	0x00014da0


	//   ....[146]....
        /*0618*/ 	.word	0x00014e00


	//   ....[147]....
        /*061c*/ 	.word	0x00014eb0


	//   ....[148]....
        /*0620*/ 	.word	0x00014f40


	//   ....[149]....
        /*0624*/ 	.word	0x00014fa0


	//   ....[150]....
        /*0628*/ 	.word	0x00015060


	//   ....[151]....
        /*062c*/ 	.word	0x00015110


	//   ....[152]....
        /*0630*/ 	.word	0x00015170


	//   ....[153]....
        /*0634*/ 	.word	0x00015250


	//   ....[154]....
        /*0638*/ 	.word	0x000152c0


	//   ....[155]....
        /*063c*/ 	.word	0x00015380


	//   ....[156]....
        /*0640*/ 	.word	0x000153e0


	//   ....[157]....
        /*0644*/ 	.word	0x000154c0


	//   ....[158]....
        /*0648*/ 	.word	0x00015530


	//   ....[159]....
        /*064c*/ 	.word	0x000155f0


	//   ....[160]....
        /*0650*/ 	.word	0x00015650


	//   ....[161]....
        /*0654*/ 	.word	0x00015720


	//   ....[162]....
        /*0658*/ 	.word	0x00015790


	//   ....[163]....
        /*065c*/ 	.word	0x00015850


	//   ....[164]....
        /*0660*/ 	.word	0x000158c0


	//   ....[165]....
        /*0664*/ 	.word	0x000159a0


	//   ....[166]....
        /*0668*/ 	.word	0x00015a00


	//   ....[167]....
        /*066c*/ 	.word	0x00015ad0


	//   ....[168]....
        /*0670*/ 	.word	0x00015b30


	//   ....[169]....
        /*0674*/ 	.word	0x00015be0


	//   ....[170]....
        /*0678*/ 	.word	0x00015c60


	//   ....[171]....
        /*067c*/ 	.word	0x00015d10


	//   ....[172]....
        /*0680*/ 	.word	0x00015e50


	//   ....[173]....
        /*0684*/ 	.word	0x00015ef0


	//   ....[174]....
        /*0688*/ 	.word	0x00015f90


	//   ....[175]....
        /*068c*/ 	.word	0x00016020


	//   ....[176]....
        /*0690*/ 	.word	0x000160c0


	//   ....[177]....
        /*0694*/ 	.word	0x00016150


	//   ....[178]....
        /*0698*/ 	.word	0x000161f0


	//   ....[179]....
        /*069c*/ 	.word	0x00016280


	//   ....[180]....
        /*06a0*/ 	.word	0x00016320


	//   ....[181]....
        /*06a4*/ 	.word	0x000163b0


	//   ....[182]....
        /*06a8*/ 	.word	0x00016450


	//   ....[183]....
        /*06ac*/ 	.word	0x000164e0


	//   ....[184]....
        /*06b0*/ 	.word	0x00016580


	//   ....[185]....
        /*06b4*/ 	.word	0x00016610


	//   ....[186]....
        /*06b8*/ 	.word	0x000166b0


	//   ....[187]....
        /*06bc*/ 	.word	0x00016740


	//   ....[188]....
        /*06c0*/ 	.word	0x00016820


	//   ....[189]....
        /*06c4*/ 	.word	0x000168d0


	//   ....[190]....
        /*06c8*/ 	.word	0x00016930


	//   ....[191]....
        /*06cc*/ 	.word	0x000169e0


	//   ....[192]....
        /*06d0*/ 	.word	0x00016a70


	//   ....[193]....
        /*06d4*/ 	.word	0x00016b10


	//   ....[194]....
        /*06d8*/ 	.word	0x00016b90


	//   ....[195]....
        /*06dc*/ 	.word	0x00016c30


	//   ....[196]....
        /*06e0*/ 	.word	0x00016cc0


	//   ....[197]....
        /*06e4*/ 	.word	0x00016d60


	//   ....[198]....
        /*06e8*/ 	.word	0x00016de0


	//   ....[199]....
        /*06ec*/ 	.word	0x00016e80


	//   ....[200]....
        /*06f0*/ 	.word	0x00016f10


	//   ....[201]....
        /*06f4*/ 	.word	0x00016fb0


	//   ....[202]....
        /*06f8*/ 	.word	0x00017030


	//   ....[203]....
        /*06fc*/ 	.word	0x000170c0


	//   ....[204]....
        /*0700*/ 	.word	0x000171a0


	//   ....[205]....
        /*0704*/ 	.word	0x00017240


	//   ....[206]....
        /*0708*/ 	.word	0x000172e0


	//   ....[207]....
        /*070c*/ 	.word	0x00017390


	//   ....[208]....
        /*0710*/ 	.word	0x000173f0


	//   ....[209]....
        /*0714*/ 	.word	0x000174b0


	//   ....[210]....
        /*0718*/ 	.word	0x00017510


	//   ....[211]....
        /*071c*/ 	.word	0x000175d0


	//   ....[212]....
        /*0720*/ 	.word	0x00017630


	//   ....[213]....
        /*0724*/ 	.word	0x000176f0


	//   ....[214]....
        /*0728*/ 	.word	0x00017750


	//   ....[215]....
        /*072c*/ 	.word	0x00017810


	//   ....[216]....
        /*0730*/ 	.word	0x00017870


	//   ....[217]....
        /*0734*/ 	.word	0x00017930


	//   ....[218]....
        /*0738*/ 	.word	0x00017990


	//   ....[219]....
        /*073c*/ 	.word	0x00017a40


	//   ....[220]....
        /*0740*/ 	.word	0x00017b50


	//----- nvinfo : EIATTR_REG_RECONFIG
	.align		4
.L_1463:
        /*0744*/ 	.byte	0x01, 0x54
	.zero		2


	//----- nvinfo : EIATTR_SYSCALL_OFFSETS
	.align		4
        /*0748*/ 	.byte	0x04, 0x46
        /*074a*/ 	.short	(.L_1465 - .L_1464)


	//   ....[0]....
.L_1464:
        /*074c*/ 	.word	0x000015e0


	//   ....[1]....
        /*0750*/ 	.word	0x00010d00


	//   ....[2]....
        /*0754*/ 	.word	0x00010e40


	//   ....[3]....
        /*0758*/ 	.word	0x00010f30


	//   ....[4]....
        /*075c*/ 	.word	0x00011c90


	//----- nvinfo : EIATTR_MBARRIER_INSTR_OFFSETS
	.align		4
.L_1465:
        /*0760*/ 	.byte	0x04, 0x39
        /*0762*/ 	.short	(.L_1467 - .L_1466)


	//   ....[0]....
.L_1466:
        /*0764*/ 	.word	0x00000180
        /*0768*/ 	.word	0x000000ff
        /*076c*/ 	.word	0x00016800
        /*0770*/ 	.short	0x0100
        /*0772*/ 	.byte	0x08
	.zero		1


	//   ....[1]....
        /*0774*/ 	.word	0x00000190
        /*0778*/ 	.word	0x000000ff
        /*077c*/ 	.word	0x00016820
        /*0780*/ 	.short	0x0100
        /*0782*/ 	.byte	0x08
	.zero		1


	//   ....[2]....
        /*0784*/ 	.word	0x00000280
        /*0788*/ 	.word	0x000000ff
        /*078c*/ 	.word	0x00016830
        /*0790*/ 	.short	0x0100
        /*0792*/ 	.byte	0x08
	.zero		1


	//   ....[3]....
        /*0794*/ 	.word	0x00000290
        /*0798*/ 	.word	0x000000ff
        /*079c*/ 	.word	0x00016840
        /*07a0*/ 	.short	0x0100
        /*07a2*/ 	.byte	0x08
	.zero		1


	//   ....[4]....
        /*07a4*/ 	.word	0x000002a0
        /*07a8*/ 	.word	0x000000ff
        /*07ac*/ 	.word	0x00016838
        /*07b0*/ 	.short	0x0100
        /*07b2*/ 	.byte	0x08
	.zero		1


	//   ....[5]....
        /*07b4*/ 	.word	0x000002b0
        /*07b8*/ 	.word	0x000000ff
        /*07bc*/ 	.word	0x00016848
        /*07c0*/ 	.short	0x0100
        /*07c2*/ 	.byte	0x08
	.zero		1


	//   ....[6]....
        /*07c4*/ 	.word	0x000003e0
        /*07c8*/ 	.word	0x000000ff
        /*07cc*/ 	.word	0x00016850
        /*07d0*/ 	.short	0x0100
        /*07d2*/ 	.byte	0x08
	.zero		1


	//   ....[7]....
        /*07d4*/ 	.word	0x000003f0
        /*07d8*/ 	.word	0x000000ff
        /*07dc*/ 	.word	0x00016860
        /*07e0*/ 	.short	0x0100
        /*07e2*/ 	.byte	0x08
	.zero		1


	//   ....[8]....
        /*07e4*/ 	.word	0x00000400
        /*07e8*/ 	.word	0x000000ff
        /*07ec*/ 	.word	0x00016858
        /*07f0*/ 	.short	0x0100
        /*07f2*/ 	.byte	0x08
	.zero		1


	//   ....[9]....
        /*07f4*/ 	.word	0x00000410
        /*07f8*/ 	.word	0x000000ff
        /*07fc*/ 	.word	0x00016868
        /*0800*/ 	.short	0x0100
        /*0802*/ 	.byte	0x08
	.zero		1


	//   ....[10]....
        /*0804*/ 	.word	0x00000500
        /*0808*/ 	.word	0x000000ff
        /*080c*/ 	.word	0x00016870
        /*0810*/ 	.short	0x0100
        /*0812*/ 	.byte	0x06
	.zero		1


	//   ....[11]....
        /*0814*/ 	.word	0x00000510
        /*0818*/ 	.word	0x000000ff
        /*081c*/ 	.word	0x00016880
        /*0820*/ 	.short	0x0100
        /*0822*/ 	.byte	0x06
	.zero		1


	//   ....[12]....
        /*0824*/ 	.word	0x00000520
        /*0828*/ 	.word	0x000000ff
        /*082c*/ 	.word	0x00016878
        /*0830*/ 	.short	0x0100
        /*0832*/ 	.byte	0x06
	.zero		1


	//   ....[13]....
        /*0834*/ 	.word	0x00000530
        /*0838*/ 	.word	0x000000ff
        /*083c*/ 	.word	0x00016888
        /*0840*/ 	.short	0x0100
        /*0842*/ 	.byte	0x06
	.zero		1


	//   ....[14]....
        /*0844*/ 	.word	0x00000660
        /*0848*/ 	.word	0x000000ff
        /*084c*/ 	.word	0x00016890
        /*0850*/ 	.short	0x0100
        /*0852*/ 	.byte	0x08
	.zero		1


	//   ....[15]....
        /*0854*/ 	.word	0x00000670
        /*0858*/ 	.word	0x000000ff
        /*085c*/ 	.word	0x000168a0
        /*0860*/ 	.short	0x0100
        /*0862*/ 	.byte	0x08
	.zero		1


	//   ....[16]....
        /*0864*/ 	.word	0x00000680
        /*0868*/ 	.word	0x000000ff
        /*086c*/ 	.word	0x00016898
        /*0870*/ 	.short	0x0100
        /*0872*/ 	.byte	0x08
	.zero		1


	//   ....[17]....
        /*0874*/ 	.word	0x00000690
        /*0878*/ 	.word	0x000000ff
        /*087c*/ 	.word	0x000168a8
        /*0880*/ 	.short	0x0100
        /*0882*/ 	.byte	0x08
	.zero		1


	//   ....[18]....
        /*0884*/ 	.word	0x000007d0
        /*0888*/ 	.word	0x000000ff
        /*088c*/ 	.word	0x000168b0
        /*0890*/ 	.short	0x0100
        /*0892*/ 	.byte	0x08
	.zero		1


	//   ....[19]....
        /*0894*/ 	.word	0x000007e0
        /*0898*/ 	.word	0x000000ff
        /*089c*/ 	.word	0x000168c0
        /*08a0*/ 	.short	0x0100
        /*08a2*/ 	.byte	0x08
	.zero		1


	//   ....[20]....
        /*08a4*/ 	.word	0x000007f0
        /*08a8*/ 	.word	0x000000ff
        /*08ac*/ 	.word	0x000168b8
        /*08b0*/ 	.short	0x0100
        /*08b2*/ 	.byte	0x08
	.zero		1


	//   ....[21]....
        /*08b4*/ 	.word	0x00000800
        /*08b8*/ 	.word	0x000000ff
        /*08bc*/ 	.word	0x000168c8
        /*08c0*/ 	.short	0x0100
        /*08c2*/ 	.byte	0x08
	.zero		1


	//   ....[22]....
        /*08c4*/ 	.word	0x00001600
        /*08c8*/ 	.word	0x000000ff
        /*08cc*/ 	.word	0x00016800
        /*08d0*/ 	.short	0x010a
        /*08d2*/ 	.byte	0x2b
	.zero		1


	//   ....[23]....
        /*08d4*/ 	.word	0x00001670
        /*08d8*/ 	.word	0x000000ff
        /*08dc*/ 	.word	0x00016830
        /*08e0*/ 	.short	0x010a
        /*08e2*/ 	.byte	0x2b
	.zero		1


	//   ....[24]....
        /*08e4*/ 	.word	0x000016d0
        /*08e8*/ 	.word	0x000000ff
        /*08ec*/ 	.word	0x00016830
        /*08f0*/ 	.short	0x010a
        /*08f2*/ 	.byte	0x2b
	.zero		1


	//   ....[25]....
        /*08f4*/ 	.word	0x00002000
        /*08f8*/ 	.word	0x000000ff
        /*08fc*/ 	.word	0x00000000
        /*0900*/ 	.short	0x0101
        /*0902*/ 	.byte	0x04
	.zero		1


	//   ....[26]....
        /*0904*/ 	.word	0x00005340
        /*0908*/ 	.word	0x000000ff
        /*090c*/ 	.word	0x00016830
        /*0910*/ 	.short	0x010a
        /*0912*/ 	.byte	0x07
	.zero		1


	//   ....[27]....
        /*0914*/ 	.word	0x00005380
        /*0918*/ 	.word	0x000000ff
        /*091c*/ 	.word	0x00016830
        /*0920*/ 	.short	0x010a
        /*0922*/ 	.byte	0x07
	.zero		1


	//   ....[28]....
        /*0924*/ 	.word	0x000055b0
        /*0928*/ 	.word	0x000000ff
        /*092c*/ 	.word	0x00016850
        /*0930*/ 	.short	0x010a
        /*0932*/ 	.byte	0x0a
	.zero		1


	//   ....[29]....
        /*0934*/ 	.word	0x000055f0
        /*0938*/ 	.word	0x000000ff
        /*093c*/ 	.word	0x00016850
        /*0940*/ 	.short	0x010a
        /*0942*/ 	.byte	0x0a
	.zero		1


	//   ....[30]....
        /*0944*/ 	.word	0x00005eb0
        /*0948*/ 	.word	0x000000ff
        /*094c*/ 	.word	0x00000000
        /*0950*/ 	.short	0x0101
        /*0952*/ 	.byte	0x0a
	.zero		1


	//   ....[31]....
        /*0954*/ 	.word	0x000084c0
        /*0958*/ 	.word	0x000000ff
        /*095c*/ 	.word	0x00000000
        /*0960*/ 	.short	0x0101
        /*0962*/ 	.byte	0x0a
	.zero		1


	//   ....[32]....
        /*0964*/ 	.word	0x00008c40
        /*0968*/ 	.word	0x000000ff
        /*096c*/ 	.word	0x00016830
        /*0970*/ 	.short	0x010a
        /*0972*/ 	.byte	0x07
	.zero		1


	//   ....[33]....
        /*0974*/ 	.word	0x00008c80
        /*0978*/ 	.word	0x000000ff
        /*097c*/ 	.word	0x00016830
        /*0980*/ 	.short	0x010a
        /*0982*/ 	.byte	0x07
	.zero		1


	//   ....[34]....
        /*0984*/ 	.word	0x00008eb0
        /*0988*/ 	.word	0x000000ff
        /*098c*/ 	.word	0x00016850
        /*0990*/ 	.short	0x010a
        /*0992*/ 	.byte	0x0a
	.zero		1


	//   ....[35]....
        /*0994*/ 	.word	0x00008ef0
        /*0998*/ 	.word	0x000000ff
        /*099c*/ 	.word	0x00016850
        /*09a0*/ 	.short	0x010a
        /*09a2*/ 	.byte	0x0a
	.zero		1


	//   ....[36]....
        /*09a4*/ 	.word	0x000097c0
        /*09a8*/ 	.word	0x000000ff
        /*09ac*/ 	.word	0x00000000
        /*09b0*/ 	.short	0x0101
        /*09b2*/ 	.byte	0x0a
	.zero		1


	//   ....[37]....
        /*09b4*/ 	.word	0x0000acb0
        /*09b8*/ 	.word	0x000000ff
        /*09bc*/ 	.word	0x00000000
        /*09c0*/ 	.short	0x0101
        /*09c2*/ 	.byte	0x0a
	.zero		1


	//   ....[38]....
        /*09c4*/ 	.word	0x0000b200
        /*09c8*/ 	.word	0x000000ff
        /*09cc*/ 	.word	0x00016830
        /*09d0*/ 	.short	0x010a
        /*09d2*/ 	.byte	0x0a
	.zero		1


	//   ....[39]....
        /*09d4*/ 	.word	0x0000b240
        /*09d8*/ 	.word	0x000000ff
        /*09dc*/ 	.word	0x00016830
        /*09e0*/ 	.short	0x010a
        /*09e2*/ 	.byte	0x0a
	.zero		1


	//   ....[40]....
        /*09e4*/ 	.word	0x0000b430
        /*09e8*/ 	.word	0x000000ff
        /*09ec*/ 	.word	0x00016850
        /*09f0*/ 	.short	0x010a
        /*09f2*/ 	.byte	0x0a
	.zero		1


	//   ....[41]....
        /*09f4*/ 	.word	0x0000b470
        /*09f8*/ 	.word	0x000000ff
        /*09fc*/ 	.word	0x00016850
        /*0a00*/ 	.short	0x010a
        /*0a02*/ 	.byte	0x0a
	.zero		1


	//   ....[42]....
        /*0a04*/ 	.word	0x0000bcf0
        /*0a08*/ 	.word	0x000000ff
        /*0a0c*/ 	.word	0x00000000
        /*0a10*/ 	.short	0x0101
        /*0a12*/ 	.byte	0x0a
	.zero		1


	//   ....[43]....
        /*0a14*/ 	.word	0x0000e300
        /*0a18*/ 	.word	0x000000ff
        /*0a1c*/ 	.word	0x00000000
        /*0a20*/ 	.short	0x0101
        /*0a22*/ 	.byte	0x0a
	.zero		1


	//   ....[44]....
        /*0a24*/ 	.word	0x0000e700
        /*0a28*/ 	.word	0x000000ff
        /*0a2c*/ 	.word	0x00016850
        /*0a30*/ 	.short	0x010a
        /*0a32*/ 	.byte	0x08
	.zero		1


	//   ....[45]....
        /*0a34*/ 	.word	0x0000e740
        /*0a38*/ 	.word	0x000000ff
        /*0a3c*/ 	.word	0x00016850
        /*0a40*/ 	.short	0x010a
        /*0a42*/ 	.byte	0x08
	.zero		1


	//   ....[46]....
        /*0a44*/ 	.word	0x0000eca0
        /*0a48*/ 	.word	0x000000ff
        /*0a4c*/ 	.word	0x00000000
        /*0a50*/ 	.short	0x0101
        /*0a52*/ 	.byte	0x04
	.zero		1


	//   ....[47]....
        /*0a54*/ 	.word	0x0000f6b0
        /*0a58*/ 	.word	0x000000ff
        /*0a5c*/ 	.word	0x00000000
        /*0a60*/ 	.short	0x0101
        /*0a62*/ 	.byte	0x04
	.zero		1


	//   ....[48]....
        /*0a64*/ 	.word	0x00011390
        /*0a68*/ 	.word	0x000000ff
        /*0a6c*/ 	.word	0x00016840
        /*0a70*/ 	.short	0x010a
        /*0a72*/ 	.byte	0x30
	.zero		1


	//   ....[49]....
        /*0a74*/ 	.word	0x00011a40
        /*0a78*/ 	.word	0x000000ff
        /*0a7c*/ 	.word	0x00016830
        /*0a80*/ 	.short	0x0107
        /*0a82*/ 	.byte	0x30
	.zero		1


	//   ....[50]....
        /*0a84*/ 	.word	0x00011ad0
        /*0a88*/ 	.word	0x000000ff
        /*0a8c*/ 	.word	0x00016830
        /*0a90*/ 	.short	0x0101
        /*0a92*/ 	.byte	0x30
	.zero		1


	//   ....[51]....
        /*0a94*/ 	.word	0x00012790
        /*0a98*/ 	.word	0x000000ff
        /*0a9c*/ 	.word	0x00016800
        /*0aa0*/ 	.short	0x0107
        /*0aa2*/ 	.byte	0x30
	.zero		1


	//   ....[52]....
        /*0aa4*/ 	.word	0x000127d0
        /*0aa8*/ 	.word	0x000000ff
        /*0aac*/ 	.word	0x00016800
        /*0ab0*/ 	.short	0x0101
        /*0ab2*/ 	.byte	0x30
	.zero		1


	//   ....[53]....
        /*0ab4*/ 	.word	0x00012800
        /*0ab8*/ 	.word	0x000000ff
        /*0abc*/ 	.word	0x00016820
        /*0ac0*/ 	.short	0x010a
        /*0ac2*/ 	.byte	0x30
	.zero		1


	//   ....[54]....
        /*0ac4*/ 	.word	0x00012bd0
        /*0ac8*/ 	.word	0x00000007
        /*0acc*/ 	.word	0x00016840
        /*0ad0*/ 	.short	0x010a
        /*0ad2*/ 	.byte	0x3f
	.zero		1


	//   ....[55]....
        /*0ad4*/ 	.word	0x000130b0
        /*0ad8*/ 	.word	0x00000007
        /*0adc*/ 	.word	0x00016830
        /*0ae0*/ 	.short	0x0107
        /*0ae2*/ 	.byte	0x3f
	.zero		1


	//   ....[56]....
        /*0ae4*/ 	.word	0x00013180
        /*0ae8*/ 	.word	0x00000007
        /*0aec*/ 	.word	0x00016830
        /*0af0*/ 	.short	0x0101
        /*0af2*/ 	.byte	0x3f
	.zero		1


	//   ....[57]....
        /*0af4*/ 	.word	0x000131e0
        /*0af8*/ 	.word	0x00000007
        /*0afc*/ 	.word	0x00016860
        /*0b00*/ 	.short	0x010a
        /*0b02*/ 	.byte	0x3f
	.zero		1


	//   ....[58]....
        /*0b04*/ 	.word	0x000135d0
        /*0b08*/ 	.word	0x00000007
        /*0b0c*/ 	.word	0x00016850
        /*0b10*/ 	.short	0x0107
        /*0b12*/ 	.byte	0x3f
	.zero		1


	//   ....[59]....
        /*0b14*/ 	.word	0x00013740
        /*0b18*/ 	.word	0x00000007
        /*0b1c*/ 	.word	0x00016850
        /*0b20*/ 	.short	0x0101
        /*0b22*/ 	.byte	0x3f
	.zero		1


	//   ....[60]....
        /*0b24*/ 	.word	0x00013900
        /*0b28*/ 	.word	0x00000000
        /*0b2c*/ 	.word	0x00016860
        /*0b30*/ 	.short	0x010a
        /*0b32*/ 	.byte	0x3f
	.zero		1


	//   ....[61]....
        /*0b34*/ 	.word	0x00013d20
        /*0b38*/ 	.word	0x00000000
        /*0b3c*/ 	.word	0x00016850
        /*0b40*/ 	.short	0x0107
        /*0b42*/ 	.byte	0x3f
	.zero		1


	//   ....[62]....
        /*0b44*/ 	.word	0x00013e00
        /*0b48*/ 	.word	0x00000000
        /*0b4c*/ 	.word	0x00016850
        /*0b50*/ 	.short	0x0101
        /*0b52*/ 	.byte	0x3f
	.zero		1


	//   ....[63]....
        /*0b54*/ 	.word	0x00013e90
        /*0b58*/ 	.word	0x00000007
        /*0b5c*/ 	.word	0x00016820
        /*0b60*/ 	.short	0x010a
        /*0b62*/ 	.byte	0x3f
	.zero		1


	//   ....[64]....
        /*0b64*/ 	.word	0x00013ff0
        /*0b68*/ 	.word	0x00000005
        /*0b6c*/ 	.word	0x00016840
        /*0b70*/ 	.short	0x010a
        /*0b72*/ 	.byte	0x3f
	.zero		1


	//   ....[65]....
        /*0b74*/ 	.word	0x00014090
        /*0b78*/ 	.word	0x00000003
        /*0b7c*/ 	.word	0x00016840
        /*0b80*/ 	.short	0x010a
        /*0b82*/ 	.byte	0x3f
	.zero		1


	//   ....[66]....
        /*0b84*/ 	.word	0x000140d0
        /*0b88*/ 	.word	0x00000005
        /*0b8c*/ 	.word	0x00016860
        /*0b90*/ 	.short	0x010a
        /*0b92*/ 	.byte	0x3f
	.zero		1


	//   ....[67]....
        /*0b94*/ 	.word	0x00014110
        /*0b98*/ 	.word	0x00000003
        /*0b9c*/ 	.word	0x00016860
        /*0ba0*/ 	.short	0x010a
        /*0ba2*/ 	.byte	0x3f
	.zero		1


	//   ....[68]....
        /*0ba4*/ 	.word	0x00014180
        /*0ba8*/ 	.word	0x00000003
        /*0bac*/ 	.word	0x00016800
        /*0bb0*/ 	.short	0x010a
        /*0bb2*/ 	.byte	0x3f
	.zero		1


	//   ....[69]....
        /*0bb4*/ 	.word	0x000141e0
        /*0bb8*/ 	.word	0x00000003
        /*0bbc*/ 	.word	0x00016830
        /*0bc0*/ 	.short	0x010a
        /*0bc2*/ 	.byte	0x3f
	.zero		1


	//   ....[70]....
        /*0bc4*/ 	.word	0x00014240
        /*0bc8*/ 	.word	0x0000000b
        /*0bcc*/ 	.word	0x00016830
        /*0bd0*/ 	.short	0x010a
        /*0bd2*/ 	.byte	0x3f
	.zero		1


	//   ....[71]....
        /*0bd4*/ 	.word	0x000142a0
        /*0bd8*/ 	.word	0x0000000b
        /*0bdc*/ 	.word	0x00016850
        /*0be0*/ 	.short	0x010a
        /*0be2*/ 	.byte	0x3f
	.zero		1


	//   ....[72]....
        /*0be4*/ 	.word	0x00014300
        /*0be8*/ 	.word	0x0000000b
        /*0bec*/ 	.word	0x00016830
        /*0bf0*/ 	.short	0x010a
        /*0bf2*/ 	.byte	0x3f
	.zero		1


	//   ....[73]....
        /*0bf4*/ 	.word	0x00014360
        /*0bf8*/ 	.word	0x0000000b
        /*0bfc*/ 	.word	0x00016850
        /*0c00*/ 	.short	0x010a
        /*0c02*/ 	.byte	0x3f
	.zero		1


	//   ....[74]....
        /*0c04*/ 	.word	0x000143c0
        /*0c08*/ 	.word	0x0000000c
        /*0c0c*/ 	.word	0x00016830
        /*0c10*/ 	.short	0x010a
        /*0c12*/ 	.byte	0x3f
	.zero		1


	//   ....[75]....
        /*0c14*/ 	.word	0x00014420
        /*0c18*/ 	.word	0x0000000c
        /*0c1c*/ 	.word	0x00016850
        /*0c20*/ 	.short	0x010a
        /*0c22*/ 	.byte	0x3f
	.zero		1


	//   ....[76]....
        /*0c24*/ 	.word	0x00014480
        /*0c28*/ 	.word	0x00000005
        /*0c2c*/ 	.word	0x00016850
        /*0c30*/ 	.short	0x010a
        /*0c32*/ 	.byte	0x3f
	.zero		1


	//   ....[77]....
        /*0c34*/ 	.word	0x00014560
        /*0c38*/ 	.word	0x00000002
        /*0c3c*/ 	.word	0x00016840
        /*0c40*/ 	.short	0x010a
        /*0c42*/ 	.byte	0x3f
	.zero		1


	//   ....[78]....
        /*0c44*/ 	.word	0x00015d50
        /*0c48*/ 	.word	0x00000003
        /*0c4c*/ 	.word	0x00016820
        /*0c50*/ 	.short	0x010a
        /*0c52*/ 	.byte	0x3f
	.zero		1


	//   ....[79]....
        /*0c54*/ 	.word	0x00015da0
        /*0c58*/ 	.word	0x00000007
        /*0c5c*/ 	.word	0x00016840
        /*0c60*/ 	.short	0x010a
        /*0c62*/ 	.byte	0x3f
	.zero		1


	//   ....[80]....
        /*0c64*/ 	.word	0x00016770
        /*0c68*/ 	.word	0x00000007
        /*0c6c*/ 	.word	0x00016860
        /*0c70*/ 	.short	0x010a
        /*0c72*/ 	.byte	0x3f
	.zero		1


	//   ....[81]....
        /*0c74*/ 	.word	0x000170f0
        /*0c78*/ 	.word	0x00000000
        /*0c7c*/ 	.word	0x00016860
        /*0c80*/ 	.short	0x010a
        /*0c82*/ 	.byte	0x3f
	.zero		1


	//   ....[82]....
        /*0c84*/ 	.word	0x00017a70
        /*0c88*/ 	.word	0x00000007
        /*0c8c*/ 	.word	0x00016820
        /*0c90*/ 	.short	0x010a
        /*0c92*/ 	.byte	0x3f
	.zero		1


	//   ....[83]....
        /*0c94*/ 	.word	0x00017c10
        /*0c98*/ 	.word	0x00000005
        /*0c9c*/ 	.word	0x00016840
        /*0ca0*/ 	.short	0x010a
        /*0ca2*/ 	.byte	0x3f
	.zero		1


	//   ....[84]....
        /*0ca4*/ 	.word	0x00017c60
        /*0ca8*/ 	.word	0x00000003
        /*0cac*/ 	.word	0x00016840
        /*0cb0*/ 	.short	0x010a
        /*0cb2*/ 	.byte	0x3f
	.zero		1


	//   ....[85]....
        /*0cb4*/ 	.word	0x00017cb0
        /*0cb8*/ 	.word	0x00000005
        /*0cbc*/ 	.word	0x00016860
        /*0cc0*/ 	.short	0x010a
        /*0cc2*/ 	.byte	0x3f
	.zero		1


	//----- nvinfo : EIATTR_NUM_MBARRIERS
	.align		4
.L_1467:
        /*0cc4*/ 	.byte	0x03, 0x38
        /*0cc6*/ 	.short	0x0016


	//----- nvinfo : EIATTR_EXIT_INSTR_OFFSETS
	.align		4
        /*0cc8*/ 	.byte	0x04, 0x1c
        /*0cca*/ 	.short	(.L_1469 - .L_1468)


	//   ....[0]....
.L_1468:
        /*0ccc*/ 	.word	0x00014160


	//----- nvinfo : EIATTR_MAX_THREADS
	.align		4
.L_1469:
        /*0cd0*/ 	.byte	0x04, 0x05
        /*0cd2*/ 	.short	(.L_1471 - .L_1470)
.L_1470:
        /*0cd4*/ 	.word	0x00000200
        /*0cd8*/ 	.word	0x00000001
        /*0cdc*/ 	.word	0x00000001


	//----- nvinfo : EIATTR_CRS_STACK_SIZE
	.align		4
.L_1471:
        /*0ce0*/ 	.byte	0x04, 0x1e
        /*0ce2*/ 	.short	(.L_1473 - .L_1472)
.L_1472:
        /*0ce4*/ 	.word	0x00000000


	//----- nvinfo : EIATTR_CBANK_PARAM_SIZE
	.align		4
.L_1473:
        /*0ce8*/ 	.byte	0x03, 0x19
        /*0cea*/ 	.short	0x0a70


	//----- nvinfo : EIATTR_PARAM_CBANK
	.align		4
        /*0cec*/ 	.byte	0x04, 0x0a
        /*0cee*/ 	.short	(.L_1475 - .L_1474)
	.align		4
.L_1474:
        /*0cf0*/ 	.word	index@(.nv.constant0._ZN7cutlass13device_kernelIN5flash11enable_sm90INS1_16FlashAttnFwdSm90INS1_25CollectiveMainloopFwdSm90ILi2EN4cute5tupleIJNS5_1CILi1EEES8_S8_EEENS6_IJNS7_ILi192EEENS7_ILi128EEENS7_ILi64EEEEEELi64ENS_10bfloat16_tEfNS_4arch4Sm90ELb0ELb1ELb1ELb0ELb1ELb0ELb0ELb1ELb1ELb1ELb1ELb0EEENS1_21CollectiveEpilogueFwdINS6_IJSA_SC_SB_EEES9_SE_SG_Li384ELb0ELb1ELb1ELb0EEENS1_19SingleTileSchedulerILb0ELb1ELb1ELi192EEEEEEEEEvNT_6ParamsE)
        /*0cf4*/ 	.short	0x0210
        /*0cf6*/ 	.short	0x0a70


	//----- nvinfo : EIATTR_SW_WAR
	.align		4
.L_1475:
        /*0cf8*/ 	.byte	0x04, 0x36
        /*0cfa*/ 	.short	(.L_1477 - .L_1476)
.L_1476:
        /*0cfc*/ 	.word	0x00000008
.L_1477:


//--------------------- .nv.info._ZN7cutlass13device_kernelIN5flash11enable_sm90INS1_16FlashAttnFwdSm90INS1_25CollectiveMainloopFwdSm90ILi2EN4cute5tupleIJNS5_1CILi1EEES8_S8_EEENS6_IJNS7_ILi192EEENS7_ILi128EEENS7_ILi64EEEEEELi64ENS_10bfloat16_tEfNS_4arch4Sm90ELb0ELb1ELb1ELb1ELb1ELb0ELb0ELb1ELb1ELb1ELb1ELb0EEENS1_21CollectiveEpilogueFwdINS6_IJSA_SC_SB_EEES9_SE_SG_Li384ELb1ELb1ELb1ELb0EEENS1_36VarlenDynamicPersistentTileSchedulerILi192ELi128ELi384ELi128ELb1ELb1ELb1ELb1ELb0ELb1EEEEEEEEEvNT_6ParamsE --------------------------
	.section	.nv.info._ZN7cutlass13device_kernelIN5flash11enable_sm90INS1_16FlashAttnFwdSm90INS1_25CollectiveMainloopFwdSm90ILi2EN4cute5tupleIJNS5_1CILi1EEES8_S8_EEENS6_IJNS7_ILi192EEENS7_ILi128EEENS7_ILi64EEEEEELi64ENS_10bfloat16_tEfNS_4arch4Sm90ELb0ELb1ELb1ELb1ELb1ELb0ELb0ELb1ELb1ELb1ELb1ELb0EEENS1_21CollectiveEpilogueFwdINS6_IJSA_SC_SB_EEES9_SE_SG_Li384ELb1ELb1ELb1ELb0EEENS1_36VarlenDynamicPersistentTileSchedulerILi192ELi128ELi384ELi128ELb1ELb1ELb1ELb1ELb0ELb1EEEEEEEEEvNT_6ParamsE,"",@"SHT_CUDA_INFO"
	.sectionflags	@""
	.align	4


	//----- nvinfo : EIATTR_CUDA_API_VERSION
	.align		4
        /*0000*/ 	.byte	0x04, 0x37
        /*0002*/ 	.short	(.L_1479 - .L_1478)
.L_1478:
        /*0004*/ 	.word	0x00000082


	//----- nvinfo : EIATTR_KPARAM_INFO
	.align		4
.L_1479:
        /*0008*/ 	.byte	0x04, 0x17
        /*000a*/ 	.short	(.L_1481 - .L_1480)
.L_1480:
        /*000c*/ 	.word	0x00000000
        /*0010*/ 	.short	0x0000
        /*0012*/ 	.short	0x0070
        /*0014*/ 	.byte	0x00, 0xf0, 0x01, 0x2a


	//----- nvinfo : EIATTR_SPARSE_MMA_MASK
	.align		4
.L_1481:
        /*0018*/ 	.byte	0x03, 0x50
        /*001a*/ 	.short	0x0000


	//----- nvinfo : EIATTR_MAXREG_COUNT
	.align		4
        /*001c*/ 	.byte	0x03, 0x1b
        /*001e*/ 	.short	0x0080


	//----- nvinfo : EIATTR_NUM_BARRIERS
	.align		4
        /*0020*/ 	.byte	0x02, 0x4c
        /*0022*/ 	.byte	0x10
	.zero		1


	//----- nvinfo : EIATTR_EXTERNS
	.align		4
        /*0024*/ 	.byte	0x04, 0x0f
        /*0026*/ 	.short	(.L_1483 - .L_1482)


	//   ....[0]....
	.align		4
.L_1482:
        /*0028*/ 	.word	index@(__assertfail)


	//----- nvinfo : EIATTR_ANNOTATIONS
	.align		4
.L_1483:
        /*002c*/ 	.byte	0x04, 0x55
        /*002e*/ 	.short	(.L_1485 - .L_1484)


	//   ....[0]....
.L_1484:
        /* <DEDUP_REMOVED lines=22> */


	//----- nvinfo : EIATTR_MERCURY_ISA_VERSION
	.align		4
.L_1485:
        /*0178*/ 	.byte	0x03, 0x5f
        /*017a*/ 	.short	0x0101


	//----- nvinfo : EIATTR_UNUSED_LOAD_BYTE_OFFSET
	.align		4
        /*017c*/ 	.byte	0x04, 0x44
        /*017e*/ 	.short	(.L_1487 - .L_1486)


	//   ....[0]....
.L_1486:
        /*0180*/ 	.word	0x00000970
        /*0184*/ 	.word	0x0000fff0


	//   ....[1]....
        /*0188*/ 	.word	0x0000f550
        /*018c*/ 	.word	0x0000fff0


	//----- nvinfo : EIATTR_INT_WARP_WIDE_INSTR_OFFSETS
	.align		4
.L_1487:
        /*0190*/ 	.byte	0x04, 0x31
        /*0192*/ 	.short	(.L_1489 - .L_1488)


	//   ....[0]....
.L_1488:
        /*0194*/ 	.word	0x000000c0


	//   ....[1]....
        /*0198*/ 	.word	0x000000d0


	//   ....[2]....
        /*019c*/ 	.word	0x00000170


	//   ....[3]....
        /*01a0*/ 	.word	0x00013640


	//   ....[4]....
        /*01a4*/ 	.word	0x000136d0


	//   ....[5]....
        /*01a8*/ 	.word	0x00016760


	//   ....[6]....
        /*01ac*/ 	.word	0x000167f0


	//----- nvinfo : EIATTR_COOP_GROUP_MASK_REGIDS
	.align		4
.L_1489:
        /*01b0*/ 	.byte	0x04, 0x29
        /*01b2*/ 	.short	(.L_1491 - .L_1490)


	//   ....[0]....
.L_1490:
        /*01b4*/ 	.word	0xffffffff


	//   ....[1]....
        /*01b8*/ 	.word	0xffffffff


	//   ....[2]....
        /*01bc*/ 	.word	0xffffffff


	//   ....[3]....
        /*01c0*/ 	.word	0xffffffff


	//   ....[4]....
        /*01c4*/ 	.word	0xffffffff


	//   ....[5]....
        /*01c8*/ 	.word	0xffffffff


	//   ....[6]....
        /*01cc*/ 	.word	0xffffffff


	//   ....[7]....
        /*01d0*/ 	.word	0xffffffff


	//   ....[8]....
        /*01d4*/ 	.word	0xffffffff


	//   ....[9]....
        /*01d8*/ 	.word	0xffffffff


	//   ....[10]....
        /*01dc*/ 	.word	0xffffffff


	//   ....[11]....
        /*01e0*/ 	.word	0xffffffff


	//   ....[12]....
        /*01e4*/ 	.word	0xffffffff


	//   ....[13]....
        /*01e8*/ 	.word	0xffffffff


	//   ....[14]....
        /*01ec*/ 	.word	0xffffffff


	//   ....[15]....
        /*01f0*/ 	.word	0xffffffff


	//   ....[16]....
        /*01f4*/ 	.word	0xffffffff


	//   ....[17]....
        /*01f8*/ 	.word	0xffffffff


	//   ....[18]....
        /*01fc*/ 	.word	0xffffffff


	//   ....[19]....
        /*0200*/ 	.word	0xffffffff


	//   ....[20]....
        /*0204*/ 	.word	0xffffffff


	//   ....[21]....
        /*0208*/ 	.word	0xffffffff


	//   ....[22]....
        /*020c*/ 	.word	0xffffffff


	//   ....[23]....
        /*0210*/ 	.word	0xffffffff


	//   ....[24]....
        /*0214*/ 	.word	0xffffffff


	//   ....[25]....
        /*0218*/ 	.word	0xffffffff


	//   ....[26]....
        /*021c*/ 	.word	0xffffffff


	//   ....[27]....
        /*0220*/ 	.word	0xffffffff


	//   ....[28]....
        /*0224*/ 	.word	0xffffffff


	//   ....[29]....
        /*0228*/ 	.word	0xffffffff


	//   ....[30]....
        /*022c*/ 	.word	0xffffffff


	//   ....[31]....
        /*0230*/ 	.word	0xffffffff


	//   ....[32]....
        /*0234*/ 	.word	0xffffffff


	//   ....[33]....
        /*0238*/ 	.word	0xffffffff


	//   ....[34]....
        /*023c*/ 	.word	0xffffffff


	//   ....[35]....
        /*0240*/ 	.word	0xffffffff


	//   ....[36]....
        /*0244*/ 	.word	0xffffffff


	//   ....[37]....
        /*0248*/ 	.word	0xffffffff


	//   ....[38]....
        /*024c*/ 	.word	0xffffffff


	//   ....[39]....
        /*0250*/ 	.word	0xffffffff


	//   ....[40]....
        /*0254*/ 	.word	0xffffffff


	//   ....[41]....
        /*0258*/ 	.word	0xffffffff


	//   ....[42]....
        /*025c*/ 	.word	0xffffffff


	//   ....[43]....
        /*0260*/ 	.word	0xffffffff


	//   ....[44]....
        /*0264*/ 	.word	0xffffffff


	//   ....[45]....
        /*0268*/ 	.word	0xffffffff


	//   ....[46]....
        /*026c*/ 	.word	0xffffffff


	//   ....[47]....
        /*0270*/ 	.word	0xffffffff


	//   ....[48]....
        /*0274*/ 	.word	0xffffffff


	//   ....[49]....
        /*0278*/ 	.word	0xffffffff


	//   ....[50]....
        /*027c*/ 	.word	0xffffffff


	//   ....[51]....
        /*0280*/ 	.word	0xffffffff


	//   ....[52]....
        /*0284*/ 	.word	0xffffffff


	//   ....[53]....
        /*0288*/ 	.word	0xffffffff


	//   ....[54]....
        /*028c*/ 	.word	0xffffffff


	//   ....[55]....
        /*0290*/ 	.word	0xffffffff


	//   ....[56]....
        /*0294*/ 	.word	0xffffffff


	//   ....[57]....
        /*0298*/ 	.word	0xffffffff


	//   ....[58]....
        /*029c*/ 	.word	0xffffffff


	//   ....[59]....
        /*02a0*/ 	.word	0xffffffff


	//   ....[60]....
        /*02a4*/ 	.word	0xffffffff


	//   ....[61]....
        /*02a8*/ 	.word	0xffffffff


	//   ....[62]....
        /*02ac*/ 	.word	0xffffffff


	//   ....[63]....
        /*02b0*/ 	.word	0xffffffff


	//   ....[64]....
        /*02b4*/ 	.word	0xffffffff


	//   ....[65]....
        /*02b8*/ 	.word	0xffffffff


	//   ....[66]....
        /*02bc*/ 	.word	0xffffffff


	//   ....[67]....
        /*02c0*/ 	.word	0xffffffff


	//   ....[68]....
        /*02c4*/ 	.word	0xffffffff


	//   ....[69]....
        /*02c8*/ 	.word	0xffffffff


	//   ....[70]....
        /*02cc*/ 	.word	0xffffffff


	//   ....[71]....
        /*02d0*/ 	.word	0xffffffff


	//   ....[72]....
        /*02d4*/ 	.word	0xffffffff


	//   ....[73]....
        /*02d8*/ 	.word	0xffffffff


	//   ....[74]....
        /*02dc*/ 	.word	0xffffffff


	//   ....[75]....
        /*02e0*/ 	.word	0xffffffff


	//   ....[76]....
        /*02e4*/ 	.word	0xffffffff


	//   ....[77]....
        /*02e8*/ 	.word	0xffffffff


	//   ....[78]....
        /*02ec*/ 	.word	0xffffffff


	//   ....[79]....
        /*02f0*/ 	.word	0xffffffff


	//   ....[80]....
        /*02f4*/ 	.word	0xffffffff


	//   ....[81]....
        /*02f8*/ 	.word	0xffffffff


	//   ....[82]....
        /*02fc*/ 	.word	0xffffffff


	//   ....[83]....
        /*0300*/ 	.word	0xffffffff


	//   ....[84]....
        /*0304*/ 	.word	0xffffffff


	//   ....[85]....
        /*0308*/ 	.word	0xffffffff


	//   ....[86]....
        /*030c*/ 	.word	0xffffffff


	//   ....[87]....
        /*0310*/ 	.word	0xffffffff


	//   ....[88]....
        /*0314*/ 	.word	0xffffffff


	//   ....[89]....
        /*0318*/ 	.word	0xffffffff


	//   ....[90]....
        /*031c*/ 	.word	0xffffffff


	//   ....[91]....
        /*0320*/ 	.word	0xffffffff


	//   ....[92]....
        /*0324*/ 	.word	0xffffffff


	//   ....[93]....
        /*0328*/ 	.word	0xffffffff


	//   ....[94]....
        /*032c*/ 	.word	0xffffffff


	//   ....[95]....
        /*0330*/ 	.word	0xffffffff


	//   ....[96]....
        /*0334*/ 	.word	0xffffffff


	//   ....[97]....
        /*0338*/ 	.word	0xffffffff


	//   ....[98]....
        /*033c*/ 	.word	0xffffffff


	//   ....[99]....
        /*0340*/ 	.word	0xffffffff


	//   ....[100]....
        /*0344*/ 	.word	0xffffffff


	//   ....[101]....
        /*0348*/ 	.word	0xffffffff


	//   ....[102]....
        /*034c*/ 	.word	0xffffffff


	//   ....[103]....
        /*0350*/ 	.word	0xffffffff


	//   ....[104]....
        /*0354*/ 	.word	0xffffffff


	//   ....[105]....
        /*0358*/ 	.word	0xffffffff


	//   ....[106]....
        /*035c*/ 	.word	0xffffffff


	//   ....[107]....
        /*0360*/ 	.word	0xffffffff


	//   ....[108]....
        /*0364*/ 	.word	0xffffffff


	//   ....[109]....
        /*0368*/ 	.word	0xffffffff


	//   ....[110]....
        /*036c*/ 	.word	0xffffffff


	//   ....[111]....
        /*0370*/ 	.word	0xffffffff


	//   ....[112]....
        /*0374*/ 	.word	0xffffffff


	//   ....[113]....
        /*0378*/ 	.word	0xffffffff


	//   ....[114]....
        /*037c*/ 	.word	0xffffffff


	//   ....[115]....
        /*0380*/ 	.word	0xffffffff


	//   ....[116]....
        /*0384*/ 	.word	0xffffffff


	//   ....[117]....
        /*0388*/ 	.word	0xffffffff


	//   ....[118]....
        /*038c*/ 	.word	0xffffffff


	//   ....[119]....
        /*0390*/ 	.word	0xffffffff


	//   ....[120]....
        /*0394*/ 	.word	0xffffffff


	//   ....[121]....
        /*0398*/ 	.word	0xffffffff


	//   ....[122]....
        /*039c*/ 	.word	0xffffffff


	//   ....[123]....
        /*03a0*/ 	.word	0xffffffff


	//   ....[124]....
        /*03a4*/ 	.word	0xffffffff


	//   ....[125]....
        /*03a8*/ 	.word	0xffffffff


	//   ....[126]....
        /*03ac*/ 	.word	0xffffffff


	//   ....[127]....
        /*03b0*/ 	.word	0xffffffff


	//   ....[128]....
        /*03b4*/ 	.word	0xffffffff


	//   ....[129]....
        /*03b8*/ 	.word	0xffffffff


	//   ....[130]....
        /*03bc*/ 	.word	0xffffffff


	//   ....[131]....
        /*03c0*/ 	.word	0xffffffff


	//   ....[132]....
        /*03c4*/ 	.word	0xffffffff


	//   ....[133]....
        /*03c8*/ 	.word	0xffffffff


	//   ....[134]....
        /*03cc*/ 	.word	0xffffffff


	//   ....[135]....
        /*03d0*/ 	.word	0xffffffff


	//   ....[136]....
        /*03d4*/ 	.word	0xffffffff


	//   ....[137]....
        /*03d8*/ 	.word	0xffffffff


	//   ....[138]....
        /*03dc*/ 	.word	0xffffffff


	//   ....[139]....
        /*03e0*/ 	.word	0xffffffff


	//   ....[140]....
        /*03e4*/ 	.word	0xffffffff


	//   ....[141]....
        /*03e8*/ 	.word	0xffffffff


	//   ....[142]....
        /*03ec*/ 	.word	0xffffffff


	//   ....[143]....
        /*03f0*/ 	.word	0xffffffff


	//   ....[144]....
        /*03f4*/ 	.word	0xffffffff


	//   ....[145]....
        /*03f8*/ 	.word	0xffffffff


	//   ....[146]....
        /*03fc*/ 	.word	0xffffffff


	//   ....[147]....
        /*0400*/ 	.word	0xffffffff


	//   ....[148]....
        /*0404*/ 	.word	0xffffffff


	//   ....[149]....
        /*0408*/ 	.word	0xffffffff


	//   ....[150]....
        /*040c*/ 	.word	0xffffffff


	//   ....[151]....
        /*0410*/ 	.word	0xffffffff


	//   ....[152]....
        /*0414*/ 	.word	0xffffffff


	//   ....[153]....
        /*0418*/ 	.word	0xffffffff


	//   ....[154]....
        /*041c*/ 	.word	0xffffffff


	//   ....[155]....
        /*0420*/ 	.word	0xffffffff


	//   ....[156]....
        /*0424*/ 	.word	0xffffffff


	//   ....[157]....
        /*0428*/ 	.word	0xffffffff


	//   ....[158]....
        /*042c*/ 	.word	0xffffffff


	//   ....[159]....
        /*0430*/ 	.word	0xffffffff


	//   ....[160]....
        /*0434*/ 	.word	0xffffffff


	//   ....[161]....
        /*0438*/ 	.word	0xffffffff


	//   ....[162]....
        /*043c*/ 	.word	0xffffffff


	//   ....[163]....
        /*0440*/ 	.word	0xffffffff


	//   ....[164]....
        /*0444*/ 	.word	0xffffffff


	//   ....[165]....
        /*0448*/ 	.word	0xffffffff


	//   ....[166]....
        /*044c*/ 	.word	0xffffffff


	//   ....[167]....
        /*0450*/ 	.word	0xffffffff


	//   ....[168]....
        /*0454*/ 	.word	0xffffffff


	//   ....[169]....
        /*0458*/ 	.word	0xffffffff


	//   ....[170]....
        /*045c*/ 	.word	0xffffffff


	//   ....[171]....
        /*0460*/ 	.word	0xffffffff


	//   ....[172]....
        /*0464*/ 	.word	0xffffffff


	//   ....[173]....
        /*0468*/ 	.word	0xffffffff


	//   ....[174]....
        /*046c*/ 	.word	0xffffffff


	//   ....[175]....
        /*0470*/ 	.word	0xffffffff


	//   ....[176]....
        /*0474*/ 	.word	0xffffffff


	//   ....[177]....
        /*0478*/ 	.word	0xffffffff


	//   ....[178]....
        /*047c*/ 	.word	0xffffffff


	//   ....[179]....
        /*0480*/ 	.word	0xffffffff


	//   ....[180]....
        /*0484*/ 	.word	0xffffffff


	//   ....[181]....
        /*0488*/ 	.word	0x0500000f


	//   ....[182]....
        /*048c*/ 	.word	0x0500000f


	//   ....[183]....
        /*0490*/ 	.word	0x0500000f


	//   ....[184]....
        /*0494*/ 	.word	0x0500000f


	//   ....[185]....
        /*0498*/ 	.word	0x0500000f


	//   ....[186]....
        /*049c*/ 	.word	0x0500000f


	//   ....[187]....
        /*04a0*/ 	.word	0x0500000f


	//   ....[188]....
        /*04a4*/ 	.word	0x0500000f


	//   ....[189]....
        /*04a8*/ 	.word	0x0500000f


	//   ....[190]....
        /*04ac*/ 	.word	0x0500000f


	//   ....[191]....
        /*04b0*/ 	.word	0x0500000f


	//   ....[192]....
        /*04b4*/ 	.word	0x0500000f


	//   ....[193]....
        /*04b8*/ 	.word	0x0500000f


	//   ....[194]....
        /*04bc*/ 	.word	0x0500000f


	//   ....[195]....
        /*04c0*/ 	.word	0x0500000f


	//   ....[196]....
        /*04c4*/ 	.word	0x0500000f


	//   ....[197]....
        /*04c8*/ 	.word	0x0500000f


	//   ....[198]....
        /*04cc*/ 	.word	0x0500000f


	//   ....[199]....
        /*04d0*/ 	.word	0x0500000f


	//   ....[200]....
        /*04d4*/ 	.word	0x0500000f


	//   ....[201]....
        /*04d8*/ 	.word	0x0500000f


	//   ....[202]....
        /*04dc*/ 	.word	0x0500000f


	//   ....[203]....
        /*04e0*/ 	.word	0x0500000f


	//   ....[204]....
        /*04e4*/ 	.word	0x0500000f


	//   ....[205]....
        /*04e8*/ 	.word	0x0500000f


	//   ....[206]....
        /*04ec*/ 	.word	0x0500000f


	//   ....[207]....
        /*04f0*/ 	.word	0x0500000f


	//   ....[208]....
        /*04f4*/ 	.word	0x0500000f


	//   ....[209]....
        /*04f8*/ 	.word	0x0500000f


	//   ....[210]....
        /*04fc*/ 	.word	0x0500000f


	//   ....[211]....
        /*0500*/ 	.word	0x0500000f


	//   ....[212]....
        /*0504*/ 	.word	0x0500000f


	//   ....[213]....
        /*0508*/ 	.word	0x0500000f


	//   ....[214]....
        /*050c*/ 	.word	0x0500000f


	//   ....[215]....
        /*0510*/ 	.word	0x0500000f


	//   ....[216]....
        /*0514*/ 	.word	0x0500000f


	//   ....[217]....
        /*0518*/ 	.word	0x0500000f


	//   ....[218]....
        /*051c*/ 	.word	0x0500000f


	//   ....[219]....
        /*0520*/ 	.word	0x0500000f


	//   ....[220]....
        /*0524*/ 	.word	0x0500000f


	//   ....[221]....
        /*0528*/ 	.word	0x0500000f


	//   ....[222]....
        /*052c*/ 	.word	0x0500000f


	//   ....[223]....
        /*0530*/ 	.word	0x0500000f


	//   ....[224]....
        /*0534*/ 	.word	0x0500000f


	//   ....[225]....
        /*0538*/ 	.word	0x0500000f


	//   ....[226]....
        /*053c*/ 	.word	0x0500000f


	//   ....[227]....
        /*0540*/ 	.word	0x0500000f


	//   ....[228]....
        /*0544*/ 	.word	0x0500000f


	//   ....[229]....
        /*0548*/ 	.word	0x0500000f


	//   ....[230]....
        /*054c*/ 	.word	0x0500000f


	//   ....[231]....
        /*0550*/ 	.word	0x0500000f


	//   ....[232]....
        /*0554*/ 	.word	0x0500000f


	//   ....[233]....
        /*0558*/ 	.word	0x0500000f


	//   ....[234]....
        /*055c*/ 	.word	0x0500000f


	//   ....[235]....
        /*0560*/ 	.word	0x0500000f


	//   ....[236]....
        /*0564*/ 	.word	0x0500000f


	//   ....[237]....
        /*0568*/ 	.word	0x0500000f


	//   ....[238]....
        /*056c*/ 	.word	0x0500000f


	//   ....[239]....
        /*0570*/ 	.word	0x0500000f


	//   ....[240]....
        /*0574*/ 	.word	0x0500000f


	//   ....[241]....
        /*0578*/ 	.word	0x0500000f


	//   ....[242]....
        /*057c*/ 	.word	0x0500000f


	//   ....[243]....
        /*0580*/ 	.word	0x0500000f


	//   ....[244]....
        /*0584*/ 	.word	0x0500000f


	//   ....[245]....
        /*0588*/ 	.word	0x0500000f


	//   ....[246]....
        /*058c*/ 	.word	0x0500000f


	//   ....[247]....
        /*0590*/ 	.word	0x0500000f


	//   ....[248]....
        /*0594*/ 	.word	0x0500000f


	//   ....[249]....
        /*0598*/ 	.word	0x0500000f


	//   ....[250]....
        /*059c*/ 	.word	0x0500000f


	//   ....[251]....
        /*05a0*/ 	.word	0x0500000f


	//   ....[252]....
        /*05a4*/ 	.word	0x0500000f


	//   ....[253]....
        /*05a8*/ 	.word	0x0500000f


	//   ....[254]....
        /*05ac*/ 	.word	0x0500000f


	//   ....[255]....
        /*05b0*/ 	.word	0x0500000f


	//   ....[0]....
        /*05b4*/ 	.word	0x0500000f


	//   ....[1]....
        /*05b8*/ 	.word	0x0500000f


	//   ....[2]....
        /*05bc*/ 	.word	0x0500000f


	//   ....[3]....
        /*05c0*/ 	.word	0x0500000f


	//   ....[4]....
        /*05c4*/ 	.word	0x0500000f


	//   ....[5]....
        /*05c8*/ 	.word	0x0500000f


	//   ....[6]....
        /*05cc*/ 	.word	0x0500000f


	//   ....[7]....
        /*05d0*/ 	.word	0x0500000f


	//   ....[8]....
        /*05d4*/ 	.word	0x0500000f


	//   ....[9]....
        /*05d8*/ 	.word	0x0500000f


	//   ....[10]....
        /*05dc*/ 	.word	0x0500000f


	//   ....[11]....
        /*05e0*/ 	.word	0x0500000f


	//   ....[12]....
        /*05e4*/ 	.word	0x0500000f


	//   ....[13]....
        /*05e8*/ 	.word	0x0500000f


	//   ....[14]....
        /*05ec*/ 	.word	0x0500000f


	//   ....[15]....
        /*05f0*/ 	.word	0x0500000f


	//   ....[16]....
        /*05f4*/ 	.word	0x0500000f


	//   ....[17]....
        /*05f8*/ 	.word	0x0500000f


	//   ....[18]....
        /*05fc*/ 	.word	0x0500000f


	//   ....[19]....
        /*0600*/ 	.word	0x0500000f


	//   ....[20]....
        /*0604*/ 	.word	0x0500000f


	//   ....[21]....
        /*0608*/ 	.word	0x0500000f


	//   ....[22]....
        /*060c*/ 	.word	0x0500000f


	//   ....[23]....
        /*0610*/ 	.word	0x0500000f


	//   ....[24]....
        /*0614*/ 	.word	0x0500000f


	//   ....[25]....
        /*0618*/ 	.word	0x0500000f


	//   ....[26]....
        /*061c*/ 	.word	0x0500000f


	//   ....[27]....
        /*0620*/ 	.word	0x0500000f


	//   ....[28]....
        /*0624*/ 	.word	0x0500000f


	//   ....[29]....
        /*0628*/ 	.word	0x0500000f


	//   ....[30]....
        /*062c*/ 	.word	0x0500000f


	//   ....[31]....
        /*0630*/ 	.word	0x0500000f


	//   ....[32]....
        /*0634*/ 	.word	0x0500000f


	//----- nvinfo : EIATTR_COOP_GROUP_INSTR_OFFSETS
	.align		4
.L_1491:
        /*0638*/ 	.byte	0x04, 0x28
        /*063a*/ 	.short	(.L_1493 - .L_1492)


	//   ....[0]....
.L_1492:
        /*063c*/ 	.word	0x00000080


	//   ....[1]....
        /*0640*/ 	.word	0x00000090


	//   ....[2]....
        /*0644*/ 	.word	0x000002d0


	//   ....[3]....
        /*0648*/ 	.word	0x00000430


	//   ....[4]....
        /*064c*/ 	.word	0x00000550


	//   ....[5]....
        /*0650*/ 	.word	0x000006b0


	//   ....[6]....
        /*0654*/ 	.word	0x00001c80


	//   ....[7]....
        /*0658*/ 	.word	0x000023a0


	//   ....[8]....
        /*065c*/ 	.word	0x00003730


	//   ....[9]....
        /*0660*/ 	.word	0x00004150


	//   ....[10]....
        /*0664*/ 	.word	0x00004260


	//   ....[11]....
        /*0668*/ 	.word	0x00004a20


	//   ....[12]....
        /*066c*/ 	.word	0x00004a80


	//   ....[13]....
        /*0670*/ 	.word	0x000061a0


	//   ....[14]....
        /*0674*/ 	.word	0x00006ae0


	//   ....[15]....
        /*0678*/ 	.word	0x000076c0


	//   ....[16]....
        /*067c*/ 	.word	0x000077c0


	//   ....[17]....
        /*0680*/ 	.word	0x00008000


	//   ....[18]....
        /*0684*/ 	.word	0x00008080


	//   ....[19]....
        /*0688*/ 	.word	0x0000a4d0


	//   ....[20]....
        /*068c*/ 	.word	0x0000a4f0


	//   ....[21]....
        /*0690*/ 	.word	0x0000a520


	//   ....[22]....
        /*0694*/ 	.word	0x0000a530


	//   ....[23]....
        /*0698*/ 	.word	0x0000bfd0


	//   ....[24]....
        /*069c*/ 	.word	0x0000c910


	//   ....[25]....
        /*06a0*/ 	.word	0x0000d4f0


	//   ....[26]....
        /*06a4*/ 	.word	0x0000d5f0


	//   ....[27]....
        /*06a8*/ 	.word	0x0000de50


	//   ....[28]....
        /*06ac*/ 	.word	0x0000dec0


	//   ....[29]....
        /*06b0*/ 	.word	0x0000ee00


	//   ....[30]....
        /*06b4*/ 	.word	0x0000ee30


	//   ....[31]....
        /*06b8*/ 	.word	0x0000eed0


	//   ....[32]....
        /*06bc*/ 	.word	0x0000eef0


	//   ....[33]....
        /*06c0*/ 	.word	0x0000fdf0


	//   ....[34]....
        /*06c4*/ 	.word	0x0000fe00


	//   ....[35]....
        /*06c8*/ 	.word	0x0000fe10


	//   ....[36]....
        /*06cc*/ 	.word	0x0000fe50


	//   ....[37]....
        /*06d0*/ 	.word	0x00010470


	//   ....[38]....
        /*06d4*/ 	.word	0x000104b0


	//   ....[39]....
        /*06d8*/ 	.word	0x000104d0


	//   ....[40]....
        /*06dc*/ 	.word	0x00010510


	//   ....[41]....
        /*06e0*/ 	.word	0x00010530


	//   ....[42]....
        /*06e4*/ 	.word	0x00010540


	//   ....[43]....
        /*06e8*/ 	.word	0x00010560


	//   ....[44]....
        /*06ec*/ 	.word	0x00010580


	//   ....[45]....
        /*06f0*/ 	.word	0x00010990


	//   ....[46]....
        /*06f4*/ 	.word	0x000109c0


	//   ....[47]....
        /*06f8*/ 	.word	0x00010c00


	//   ....[48]....
        /*06fc*/ 	.word	0x00010c10


	//   ....[49]....
        /*0700*/ 	.word	0x00011760


	//   ....[50]....
        /*0704*/ 	.word	0x00011790


	//   ....[51]....
        /*0708*/ 	.word	0x000117d0


	//   ....[52]....
        /*070c*/ 	.word	0x00011800


	//   ....[53]....
        /*0710*/ 	.word	0x00011810


	//   ....[54]....
        /*0714*/ 	.word	0x00011820


	//   ....[55]....
        /*0718*/ 	.word	0x00011830


	//   ....[56]....
        /*071c*/ 	.word	0x00011850


	//   ....[57]....
        /*0720*/ 	.word	0x000119c0


	//   ....[58]....
        /*0724*/ 	.word	0x00011bc0


	//   ....[59]....
        /*0728*/ 	.word	0x00011bf0


	//   ....[60]....
        /*072c*/ 	.word	0x00011c20


	//   ....[61]....
        /*0730*/ 	.word	0x00011c50


	//   ....[62]....
        /*0734*/ 	.word	0x00011c80


	//   ....[63]....
        /*0738*/ 	.word	0x00011cb0


	//   ....[64]....
        /*073c*/ 	.word	0x00011e10


	//   ....[65]....
        /*0740*/ 	.word	0x00011e40


	//   ....[66]....
        /*0744*/ 	.word	0x00011e70


	//   ....[67]....
        /*0748*/ 	.word	0x00011ea0


	//   ....[68]....
        /*074c*/ 	.word	0x00011ed0


	//   ....[69]....
        /*0750*/ 	.word	0x00011f00


	//   ....[70]....
        /*0754*/ 	.word	0x00011f90


	//   ....[71]....
        /*0758*/ 	.word	0x00011fc0


	//   ....[72]....
        /*075c*/ 	.word	0x00011fd0


	//   ....[73]....
        /*0760*/ 	.word	0x00012010


	//   ....[74]....
        /*0764*/ 	.word	0x00014190


	//   ....[75]....
        /*0768*/ 	.word	0x000141b0


	//   ....[76]....
        /*076c*/ 	.word	0x00014240


	//   ....[77]....
        /*0770*/ 	.word	0x00014260


	//   ....[78]....
        /*0774*/ 	.word	0x000142e0


	//   ....[79]....
        /*0778*/ 	.word	0x00014300


	//   ....[80]....
        /*077c*/ 	.word	0x00014380


	//   ....[81]....
        /*0780*/ 	.word	0x000143a0


	//   ....[82]....
        /*0784*/ 	.word	0x00014420


	//   ....[83]....
        /*0788*/ 	.word	0x00014440


	//   ....[84]....
        /*078c*/ 	.word	0x000144c0


	//   ....[85]....
        /*0790*/ 	.word	0x000144e0


	//   ....[86]....
        /*0794*/ 	.word	0x00014560


	//   ....[87]....
        /*0798*/ 	.word	0x00014580


	//   ....[88]....
        /*079c*/ 	.word	0x00014590


	//   ....[89]....
        /*07a0*/ 	.word	0x000145a0


	//   ....[90]....
        /*07a4*/ 	.word	0x00014e50


	//   ....[91]....
        /*07a8*/ 	.word	0x00014e80


	//   ....[92]....
        /*07ac*/ 	.word	0x00014f20


	//   ....[93]....
        /*07b0*/ 	.word	0x00014f40


	//   ....[94]....
        /*07b4*/ 	.word	0x00014fc0


	//   ....[95]....
        /*07b8*/ 	.word	0x00014fe0


	//   ....[96]....
        /*07bc*/ 	.word	0x00015060


	//   ....[97]....
        /*07c0*/ 	.word	0x00015080


	//   ....[98]....
        /*07c4*/ 	.word	0x00015100


	//   ....[99]....
        /*07c8*/ 	.word	0x00015120


	//   ....[100]....
        /*07cc*/ 	.word	0x000151a0


	//   ....[101]....
        /*07d0*/ 	.word	0x000151c0


	//   ....[102]....
        /*07d4*/ 	.word	0x00015240


	//   ....[103]....
        /*07d8*/ 	.word	0x00015260


	//   ....[104]....
        /*07dc*/ 	.word	0x00015270


	//   ....[105]....
        /*07e0*/ 	.word	0x000152e0


	//   ....[106]....
        /*07e4*/ 	.word	0x00015330


	//   ....[107]....
        /*07e8*/ 	.word	0x00015360


	//   ....[108]....
        /*07ec*/ 	.word	0x000153f0


	//   ....[109]....
        /*07f0*/ 	.word	0x00015400


	//   ....[110]....
        /*07f4*/ 	.word	0x00015470


	//   ....[111]....
        /*07f8*/ 	.word	0x00015480


	//   ....[112]....
        /*07fc*/ 	.word	0x000154c0


	//   ....[113]....
        /*0800*/ 	.word	0x000154e0


	//   ....[114]....
        /*0804*/ 	.word	0x00015c20


	//   ....[115]....
        /*0808*/ 	.word	0x00015c50


	//   ....[116]....
        /*080c*/ 	.word	0x00015ca0


	//   ....[117]....
        /*0810*/ 	.word	0x00015cb0


	//   ....[118]....
        /*0814*/ 	.word	0x00015cf0


	//   ....[119]....
        /*0818*/ 	.word	0x00015d00


	//   ....[120]....
        /*081c*/ 	.word	0x00015d40


	//   ....[121]....
        /*0820*/ 	.word	0x00015d50


	//   ....[122]....
        /*0824*/ 	.word	0x00015d90


	//   ....[123]....
        /*0828*/ 	.word	0x00015da0


	//   ....[124]....
        /*082c*/ 	.word	0x00015de0


	//   ....[125]....
        /*0830*/ 	.word	0x00015df0


	//   ....[126]....
        /*0834*/ 	.word	0x00015e30


	//   ....[127]....
        /*0838*/ 	.word	0x00015e40


	//   ....[128]....
        /*083c*/ 	.word	0x00015e50


	//   ....[129]....
        /*0840*/ 	.word	0x00015e90


	//   ....[130]....
        /*0844*/ 	.word	0x00016150


	//   ....[131]....
        /*0848*/ 	.word	0x00016180


	//   ....[132]....
        /*084c*/ 	.word	0x000161e0


	//   ....[133]....
        /*0850*/ 	.word	0x000161f0


	//   ....[134]....
        /*0854*/ 	.word	0x00016240


	//   ....[135]....
        /*0858*/ 	.word	0x00016250


	//   ....[136]....
        /*085c*/ 	.word	0x000162a0


	//   ....[137]....
        /*0860*/ 	.word	0x000162b0


	//   ....[138]....
        /*0864*/ 	.word	0x00016300


	//   ....[139]....
        /*0868*/ 	.word	0x00016310


	//   ....[140]....
        /*086c*/ 	.word	0x00016360


	//   ....[141]....
        /*0870*/ 	.word	0x00016370


	//   ....[142]....
        /*0874*/ 	.word	0x000163c0


	//   ....[143]....
        /*0878*/ 	.word	0x000163d0


	//   ....[144]....
        /*087c*/ 	.word	0x000163e0


	//   ....[145]....
        /*0880*/ 	.word	0x00016420


	//   ....[146]....
        /*0884*/ 	.word	0x000169b0


	//   ....[147]....
        /*0888*/ 	.word	0x000169f0


	//   ....[148]....
        /*088c*/ 	.word	0x00016a20


	//   ....[149]....
        /*0890*/ 	.word	0x00016a30


	//   ....[150]....
        /*0894*/ 	.word	0x00016a40


	//   ....[151]....
        /*0898*/ 	.word	0x00016a50


	//   ....[152]....
        /*089c*/ 	.word	0x00016a70


	//   ....[153]....
        /*08a0*/ 	.word	0x00016ac0


	//   ....[154]....
        /*08a4*/ 	.word	0x00016ae0


	//   ....[155]....
        /*08a8*/ 	.word	0x00016b20


	//   ....[156]....
        /*08ac*/ 	.word	0x00016b40


	//   ....[157]....
        /*08b0*/ 	.word	0x00016b80


	//   ....[158]....
        /*08b4*/ 	.word	0x00016ba0


	//   ....[159]....
        /*08b8*/ 	.word	0x00016bf0


	//   ....[160]....
        /*08bc*/ 	.word	0x00016c20


	//   ....[161]....
        /*08c0*/ 	.word	0x00016c80


	//   ....[162]....
        /*08c4*/ 	.word	0x00017030


	//   ....[163]....
        /*08c8*/ 	.word	0x00017060


	//   ....[164]....
        /*08cc*/ 	.word	0x000170c0


	//   ....[165]....
        /*08d0*/ 	.word	0x000170f0


	//   ....[166]....
        /*08d4*/ 	.word	0x00017120


	//   ....[167]....
        /*08d8*/ 	.word	0x00017150


	//   ....[168]....
        /*08dc*/ 	.word	0x00017180


	//   ....[169]....
        /*08e0*/ 	.word	0x000171b0


	//   ....[170]....
        /*08e4*/ 	.word	0x00017350


	//   ....[171]....
        /*08e8*/ 	.word	0x00017380


	//   ....[172]....
        /*08ec*/ 	.word	0x000173b0


	//   ....[173]....
        /*08f0*/ 	.word	0x000173e0


	//   ....[174]....
        /*08f4*/ 	.word	0x00017410


	//   ....[175]....
        /*08f8*/ 	.word	0x00017440


	//   ....[176]....
        /*08fc*/ 	.word	0x00017500


	//   ....[177]....
        /*0900*/ 	.word	0x00017520


	//   ....[178]....
        /*0904*/ 	.word	0x00017540


	//   ....[179]....
        /*0908*/ 	.word	0x000175a0


	//   ....[180]....
        /*090c*/ 	.word	0x00017fc0


	//   ....[181]....
        /*0910*/ 	.word	0x00018620


	//   ....[182]....
        /*0914*/ 	.word	0x00018710


	//   ....[183]....
        /*0918*/ 	.word	0x000187b0


	//   ....[184]....
        /*091c*/ 	.word	0x00018810


	//   ....[185]....
        /*0920*/ 	.word	0x00018900


	//   ....[186]....
        /*0924*/ 	.word	0x00018970


	//   ....[187]....
        /*0928*/ 	.word	0x00018a60


	//   ....[188]....
        /*092c*/ 	.word	0x00018ad0


	//   ....[189]....
        /*0930*/ 	.word	0x00018bc0


	//   ....[190]....
        /*0934*/ 	.word	0x00018c30


	//   ....[191]....
        /*0938*/ 	.word	0x00018d20


	//   ....[192]....
        /*093c*/ 	.word	0x00018d90


	//   ....[193]....
        /*0940*/ 	.word	0x00018e80


	//   ....[194]....
        /*0944*/ 	.word	0x00018ef0


	//   ....[195]....
        /*0948*/ 	.word	0x00018fe0


	//   ....[196]....
        /*094c*/ 	.word	0x00019050


	//   ....[197]....
        /*0950*/ 	.word	0x000190f0


	//   ....[198]....
        /*0954*/ 	.word	0x000191e0


	//   ....[199]....
        /*0958*/ 	.word	0x00019250


	//   ....[200]....
        /*095c*/ 	.word	0x000192b0


	//   ....[201]....
        /*0960*/ 	.word	0x000193a0


	//   ....[202]....
        /*0964*/ 	.word	0x00019400


	//   ....[203]....
        /*0968*/ 	.word	0x00019500


	//   ....[204]....
        /*096c*/ 	.word	0x00019560


	//   ....[205]....
        /*0970*/ 	.word	0x00019660


	//   ....[206]....
        /*0974*/ 	.word	0x000196c0


	//   ....[207]....
        /*0978*/ 	.word	0x000197c0


	//   ....[208]....
        /*097c*/ 	.word	0x00019820


	//   ....[209]....
        /*0980*/ 	.word	0x00019920


	//   ....[210]....
        /*0984*/ 	.word	0x00019980


	//   ....[211]....
        /*0988*/ 	.word	0x00019a80


	//   ....[212]....
        /*098c*/ 	.word	0x00019ae0


	//   ....[213]....
        /*0990*/ 	.word	0x00019b90


	//   ....[214]....
        /*0994*/ 	.word	0x00019c50


	//   ....[215]....
        /*0998*/ 	.word	0x00019d10


	//   ....[216]....
        /*099c*/ 	.word	0x00019d70


	//   ....[217]....
        /*09a0*/ 	.word	0x00019e70


	//   ....[218]....
        /*09a4*/ 	.word	0x00019ed0


	//   ....[219]....
        /*09a8*/ 	.word	0x00019fa0


	//   ....[220]....
        /*09ac*/ 	.word	0x0001a000


	//   ....[221]....
        /*09b0*/ 	.word	0x0001a0c0


	//   ....[222]....
        /*09b4*/ 	.word	0x0001a200


	//   ....[223]....
        /*09b8*/ 	.word	0x0001a2a0


	//   ....[224]....
        /*09bc*/ 	.word	0x0001a310


	//   ....[225]....
        /*09c0*/ 	.word	0x0001a3c0


	//   ....[226]....
        /*09c4*/ 	.word	0x0001a420


	//   ....[227]....
        /*09c8*/ 	.word	0x0001a4d0


	//   ....[228]....
        /*09cc*/ 	.word	0x0001a530


	//   ....[229]....
        /*09d0*/ 	.word	0x0001a5e0


	//   ....[230]....
        /*09d4*/ 	.word	0x0001a640


	//   ....[231]....
        /*09d8*/ 	.word	0x0001a6f0


	//   ....[232]....
        /*09dc*/ 	.word	0x0001a750


	//   ....[233]....
        /*09e0*/ 	.word	0x0001a800


	//   ....[234]....
        /*09e4*/ 	.word	0x0001a860


	//   ....[235]....
        /*09e8*/ 	.word	0x0001a910


	//   ....[236]....
        /*09ec*/ 	.word	0x0001a970


	//   ....[237]....
        /*09f0*/ 	.word	0x0001aa20


	//   ....[238]....
        /*09f4*/ 	.word	0x0001ab10


	//   ....[239]....
        /*09f8*/ 	.word	0x0001abc0


	//   ....[240]....
        /*09fc*/ 	.word	0x0001ac20


	//   ....[241]....
        /*0a00*/ 	.word	0x0001ace0


	//   ....[242]....
        /*0a04*/ 	.word	0x0001ad40


	//   ....[243]....
        /*0a08*/ 	.word	0x0001ae00


	//   ....[244]....
        /*0a0c*/ 	.word	0x0001ae60


	//   ....[245]....
        /*0a10*/ 	.word	0x0001af20


	//   ....[246]....
        /*0a14*/ 	.word	0x0001af80


	//   ....[247]....
        /*0a18*/ 	.word	0x0001b040


	//   ....[248]....
        /*0a1c*/ 	.word	0x0001b0a0


	//   ....[249]....
        /*0a20*/ 	.word	0x0001b160


	//   ....[250]....
        /*0a24*/ 	.word	0x0001b1c0


	//   ....[251]....
        /*0a28*/ 	.word	0x0001b280


	//   ....[252]....
        /*0a2c*/ 	.word	0x0001b2e0


	//   ....[253]....
        /*0a30*/ 	.word	0x0001b390


	//   ....[254]....
        /*0a34*/ 	.word	0x0001b480


	//   ....[255]....
        /*0a38*/ 	.word	0x0001b520


	//   ....[0]....
        /*0a3c*/ 	.word	0x0001b5c0


	//   ....[1]....
        /*0a40*/ 	.word	0x0001b670


	//   ....[2]....
        /*0a44*/ 	.word	0x0001b6d0


	//   ....[3]....
        /*0a48*/ 	.word	0x0001b790


	//   ....[4]....
        /*0a4c*/ 	.word	0x0001b7f0


	//   ....[5]....
        /*0a50*/ 	.word	0x0001b8b0


	//   ....[6]....
        /*0a54*/ 	.word	0x0001b910


	//   ....[7]....
        /*0a58*/ 	.word	0x0001b9d0


	//   ....[8]....
        /*0a5c*/ 	.word	0x0001ba30


	//   ....[9]....
        /*0a60*/ 	.word	0x0001baf0


	//   ....[10]....
        /*0a64*/ 	.word	0x0001bb50


	//   ....[11]....
        /*0a68*/ 	.word	0x0001bc10


	//   ....[12]....
        /*0a6c*/ 	.word	0x0001bc70


	//   ....[13]....
        /*0a70*/ 	.word	0x0001bd10


	//   ....[14]....
        /*0a74*/ 	.word	0x0001bda0


	//   ....[15]....
        /*0a78*/ 	.word	0x0001be40


	//   ....[16]....
        /*0a7c*/ 	.word	0x0001bfb0


	//   ....[17]....
        /*0a80*/ 	.word	0x0001c020


	//   ....[18]....
        /*0a84*/ 	.word	0x0001c090


	//   ....[19]....
        /*0a88*/ 	.word	0x0001c100


	//   ....[20]....
        /*0a8c*/ 	.word	0x0001c170


	//   ....[21]....
        /*0a90*/ 	.word	0x0001c1f0


	//   ....[22]....
        /*0a94*/ 	.word	0x0001c270


	//   ....[23]....
        /*0a98*/ 	.word	0x0001c300


	//   ....[24]....
        /*0a9c*/ 	.word	0x0001c370


	//   ....[25]....
        /*0aa0*/ 	.word	0x0001c3e0


	//   ....[26]....
        /*0aa4*/ 	.word	0x0001c450


	//   ....[27]....
        /*0aa8*/ 	.word	0x0001c4d0


	//   ....[28]....
        /*0aac*/ 	.word	0x0001c540


	//   ....[29]....
        /*0ab0*/ 	.word	0x0001c5f0


	//   ....[30]....
        /*0ab4*/ 	.word	0x0001c640


	//   ....[31]....
        /*0ab8*/ 	.word	0x0001c6d0


	//   ....[32]....
        /*0abc*/ 	.word	0x0001c800


	//----- nvinfo : EIATTR_REG_RECONFIG
	.align		4
.L_1493:
        /*0ac0*/ 	.byte	0x01, 0x54
	.zero		2


	//----- nvinfo : EIATTR_SYSCALL_OFFSETS
	.align		4
        /*0ac4*/ 	.byte	0x04, 0x46
        /*0ac6*/ 	.short	(.L_1495 - .L_1494)


	//   ....[0]....
.L_1494:
        /*0ac8*/ 	.word	0x00001e30


	//   ....[1]....
        /*0acc*/ 	.word	0x00013830


	//   ....[2]....
        /*0ad0*/ 	.word	0x00013980


	//   ....[3]....
        /*0ad4*/ 	.word	0x00013a70


	//   ....[4]....
        /*0ad8*/ 	.word	0x00014950


	//----- nvinfo : EIATTR_MBARRIER_INSTR_OFFSETS
	.align		4
.L_1495:
        /*0adc*/ 	.byte	0x04, 0x39
        /*0ade*/ 	.short	(.L_1497 - .L_1496)


	//   ....[0]....
.L_1496:
        /*0ae0*/ 	.word	0x00000180
        /*0ae4*/ 	.word	0x000000ff
        /*0ae8*/ 	.word	0x00016800
        /*0aec*/ 	.short	0x0100
        /*0aee*/ 	.byte	0x08
	.zero		1


	//   ....[1]....
        /*0af0*/ 	.word	0x00000190
        /*0af4*/ 	.word	0x000000ff
        /*0af8*/ 	.word	0x00016820
        /*0afc*/ 	.short	0x0100
        /*0afe*/ 	.byte	0x08
	.zero		1


	//   ....[2]....
        /*0b00*/ 	.word	0x00000280
        /*0b04*/ 	.word	0x000000ff
        /*0b08*/ 	.word	0x00016830
        /*0b0c*/ 	.short	0x0100
        /*0b0e*/ 	.byte	0x08
	.zero		1


	//   ....[3]....
        /*0b10*/ 	.word	0x00000290
        /*0b14*/ 	.word	0x000000ff
        /*0b18*/ 	.word	0x00016840
        /*0b1c*/ 	.short	0x0100
        /*0b1e*/ 	.byte	0x08
	.zero		1


	//   ....[4]....
        /*0b20*/ 	.word	0x000002a0
        /*0b24*/ 	.word	0x000000ff
        /*0b28*/ 	.word	0x00016838
        /*0b2c*/ 	.short	0x0100
        /*0b2e*/ 	.byte	0x08
	.zero		1


	//   ....[5]....
        /*0b30*/ 	.word	0x000002b0
        /*0b34*/ 	.word	0x000000ff
        /*0b38*/ 	.word	0x00016848
        /*0b3c*/ 	.short	0x0100
        /*0b3e*/ 	.byte	0x08
	.zero		1


	//   ....[6]....
        /*0b40*/ 	.word	0x000003e0
        /*0b44*/ 	.word	0x000000ff
        /*0b48*/ 	.word	0x00016850
        /*0b4c*/ 	.short	0x0100
        /*0b4e*/ 	.byte	0x08
	.zero		1


	//   ....[7]....
        /*0b50*/ 	.word	0x000003f0
        /*0b54*/ 	.word	0x000000ff
        /*0b58*/ 	.word	0x00016860
        /*0b5c*/ 	.short	0x0100
        /*0b5e*/ 	.byte	0x08
	.zero		1


	//   ....[8]....
        /*0b60*/ 	.word	0x00000400
        /*0b64*/ 	.word	0x000000ff
        /*0b68*/ 	.word	0x00016858
        /*0b6c*/ 	.short	0x0100
        /*0b6e*/ 	.byte	0x08
	.zero		1


	//   ....[9]....
        /*0b70*/ 	.word	0x00000410
        /*0b74*/ 	.word	0x000000ff
        /*0b78*/ 	.word	0x00016868
        /*0b7c*/ 	.short	0x0100
        /*0b7e*/ 	.byte	0x08
	.zero		1


	//   ....[10]....
        /*0b80*/ 	.word	0x00000500
        /*0b84*/ 	.word	0x000000ff
        /*0b88*/ 	.word	0x00016870
        /*0b8c*/ 	.short	0x0100
        /*0b8e*/ 	.byte	0x06
	.zero		1


	//   ....[11]....
        /*0b90*/ 	.word	0x00000510
        /*0b94*/ 	.word	0x000000ff
        /*0b98*/ 	.word	0x00016880
        /*0b9c*/ 	.short	0x0100
        /*0b9e*/ 	.byte	0x06
	.zero		1


	//   ....[12]....
        /*0ba0*/ 	.word	0x00000520
        /*0ba4*/ 	.word	0x000000ff
        /*0ba8*/ 	.word	0x00016878
        /*0bac*/ 	.short	0x0100
        /*0bae*/ 	.byte	0x06
	.zero		1


	//   ....[13]....
        /*0bb0*/ 	.word	0x00000530
        /*0bb4*/ 	.word	0x000000ff
        /*0bb8*/ 	.word	0x00016888
        /*0bbc*/ 	.short	0x0100
        /*0bbe*/ 	.byte	0x06
	.zero		1


	//   ....[14]....
        /*0bc0*/ 	.word	0x00000660
        /*0bc4*/ 	.word	0x000000ff
        /*0bc8*/ 	.word	0x00016890
        /*0bcc*/ 	.short	0x0100
        /*0bce*/ 	.byte	0x08
	.zero		1


	//   ....[15]....
        /*0bd0*/ 	.word	0x00000670
        /*0bd4*/ 	.word	0x000000ff
        /*0bd8*/ 	.word	0x000168a0
        /*0bdc*/ 	.short	0x0100
        /*0bde*/ 	.byte	0x08
	.zero		1


	//   ....[16]....
        /*0be0*/ 	.word	0x00000680
        /*0be4*/ 	.word	0x000000ff
        /*0be8*/ 	.word	0x00016898
        /*0bec*/ 	.short	0x0100
        /*0bee*/ 	.byte	0x08
	.zero		1


	//   ....[17]....
        /*0bf0*/ 	.word	0x00000690
        /*0bf4*/ 	.word	0x000000ff
        /*0bf8*/ 	.word	0x000168a8
        /*0bfc*/ 	.short	0x0100
        /*0bfe*/ 	.byte	0x08
	.zero		1


	//   ....[18]....
        /*0c00*/ 	.word	0x000007d0
        /*0c04*/ 	.word	0x000000ff
        /*0c08*/ 	.word	0x000168b0
        /*0c0c*/ 	.short	0x0100
        /*0c0e*/ 	.byte	0x08
	.zero		1


	//   ....[19]....
        /*0c10*/ 	.word	0x000007e0
        /*0c14*/ 	.word	0x000000ff
        /*0c18*/ 	.word	0x000168c0
        /*0c1c*/ 	.short	0x0100
        /*0c1e*/ 	.byte	0x08
	.zero		1


	//   ....[20]....
        /*0c20*/ 	.word	0x000007f0
        /*0c24*/ 	.word	0x000000ff
        /*0c28*/ 	.word	0x000168b8
        /*0c2c*/ 	.short	0x0100
        /*0c2e*/ 	.byte	0x08
	.zero		1


	//   ....[21]....
        /*0c30*/ 	.word	0x00000800
        /*0c34*/ 	.word	0x000000ff
        /*0c38*/ 	.word	0x000168c8
        /*0c3c*/ 	.short	0x0100
        /*0c3e*/ 	.byte	0x08
	.zero		1


	//   ....[22]....
        /*0c40*/ 	.word	0x00001eb0
        /*0c44*/ 	.word	0x000000ff
        /*0c48*/ 	.word	0x00016800
        /*0c4c*/ 	.short	0x010a
        /*0c4e*/ 	.byte	0x2d
	.zero		1


	//   ....[23]....
        /*0c50*/ 	.word	0x00001f30
        /*0c54*/ 	.word	0x0000005b
        /*0c58*/ 	.word	0x00016830
        /*0c5c*/ 	.short	0x010a
        /*0c5e*/ 	.byte	0x3f
	.zero		1


	//   ....[24]....
        /*0c60*/ 	.word	0x00001f70
        /*0c64*/ 	.word	0x0000005b
        /*0c68*/ 	.word	0x00016830
        /*0c6c*/ 	.short	0x010a
        /*0c6e*/ 	.byte	0x3f
	.zero		1


	//   ....[25]....
        /*0c70*/ 	.word	0x00002710
        /*0c74*/ 	.word	0x000000ff
        /*0c78*/ 	.word	0x00000000
        /*0c7c*/ 	.short	0x0101
        /*0c7e*/ 	.byte	0x06
	.zero		1


	//   ....[26]....
        /*0c80*/ 	.word	0x000059c0
        /*0c84*/ 	.word	0x000000ff
        /*0c88*/ 	.word	0x00016830
        /*0c8c*/ 	.short	0x010a
        /*0c8e*/ 	.byte	0x06
	.zero		1


	//   ....[27]....
        /*0c90*/ 	.word	0x00005a00
        /*0c94*/ 	.word	0x000000ff
        /*0c98*/ 	.word	0x00016830
        /*0c9c*/ 	.short	0x010a
        /*0c9e*/ 	.byte	0x06
	.zero		1


	//   ....[28]....
        /*0ca0*/ 	.word	0x00005c30
        /*0ca4*/ 	.word	0x000000ff
        /*0ca8*/ 	.word	0x00016850
        /*0cac*/ 	.short	0x010a
        /*0cae*/ 	.byte	0x06
	.zero		1


	//   ....[29]....
        /*0cb0*/ 	.word	0x00005c70
        /*0cb4*/ 	.word	0x000000ff
        /*0cb8*/ 	.word	0x00016850
        /*0cbc*/ 	.short	0x010a
        /*0cbe*/ 	.byte	0x06
	.zero		1


	//   ....[30]....
        /*0cc0*/ 	.word	0x000064f0
        /*0cc4*/ 	.word	0x000000ff
        /*0cc8*/ 	.word	0x00000000
        /*0ccc*/ 	.short	0x0101
        /*0cce*/ 	.byte	0x06
	.zero		1


	//   ....[31]....
        /*0cd0*/ 	.word	0x00008b40
        /*0cd4*/ 	.word	0x000000ff
        /*0cd8*/ 	.word	0x00000000
        /*0cdc*/ 	.short	0x0101
        /*0cde*/ 	.byte	0x06
	.zero		1


	//   ....[32]....
        /*0ce0*/ 	.word	0x00009290
        /*0ce4*/ 	.word	0x000000ff
        /*0ce8*/ 	.word	0x00016830
        /*0cec*/ 	.short	0x010a
        /*0cee*/ 	.byte	0x06
	.zero		1


	//   ....[33]....
        /*0cf0*/ 	.word	0x000092d0
        /*0cf4*/ 	.word	0x000000ff
        /*0cf8*/ 	.word	0x00016830
        /*0cfc*/ 	.short	0x010a
        /*0cfe*/ 	.byte	0x06
	.zero		1


	//   ....[34]....
        /*0d00*/ 	.word	0x00009500
        /*0d04*/ 	.word	0x000000ff
        /*0d08*/ 	.word	0x00016850
        /*0d0c*/ 	.short	0x010a
        /*0d0e*/ 	.byte	0x06
	.zero		1


	//   ....[35]....
        /*0d10*/ 	.word	0x00009540
        /*0d14*/ 	.word	0x000000ff
        /*0d18*/ 	.word	0x00016850
        /*0d1c*/ 	.short	0x010a
        /*0d1e*/ 	.byte	0x06
	.zero		1


	//   ....[36]....
        /*0d20*/ 	.word	0x00009d40
        /*0d24*/ 	.word	0x000000ff
        /*0d28*/ 	.word	0x00000000
        /*0d2c*/ 	.short	0x0101
        /*0d2e*/ 	.byte	0x06
	.zero		1


	//   ....[37]....
        /*0d30*/ 	.word	0x0000b310
        /*0d34*/ 	.word	0x000000ff
        /*0d38*/ 	.word	0x00000000
        /*0d3c*/ 	.short	0x0101
        /*0d3e*/ 	.byte	0x06
	.zero		1


	//   ....[38]....
        /*0d40*/ 	.word	0x0000b820
        /*0d44*/ 	.word	0x000000ff
        /*0d48*/ 	.word	0x00016830
        /*0d4c*/ 	.short	0x010a
        /*0d4e*/ 	.byte	0x06
	.zero		1


	//   ....[39]....
        /*0d50*/ 	.word	0x0000b860
        /*0d54*/ 	.word	0x000000ff
        /*0d58*/ 	.word	0x00016830
        /*0d5c*/ 	.short	0x010a
        /*0d5e*/ 	.byte	0x06
	.zero		1


	//   ....[40]....
        /*0d60*/ 	.word	0x0000ba60
        /*0d64*/ 	.word	0x000000ff
        /*0d68*/ 	.word	0x00016850
        /*0d6c*/ 	.short	0x010a
        /*0d6e*/ 	.byte	0x06
	.zero		1


	//   ....[41]....
        /*0d70*/ 	.word	0x0000baa0
        /*0d74*/ 	.word	0x000000ff
        /*0d78*/ 	.word	0x00016850
        /*0d7c*/ 	.short	0x010a
        /*0d7e*/ 	.byte	0x06
	.zero		1


	//   ....[42]....
        /*0d80*/ 	.word	0x0000c320
        /*0d84*/ 	.word	0x000000ff
        /*0d88*/ 	.word	0x00000000
        /*0d8c*/ 	.short	0x0101
        /*0d8e*/ 	.byte	0x06
	.zero		1


	//   ....[43]....
        /*0d90*/ 	.word	0x0000e970
        /*0d94*/ 	.word	0x000000ff
        /*0d98*/ 	.word	0x00000000
        /*0d9c*/ 	.short	0x0101
        /*0d9e*/ 	.byte	0x06
	.zero		1


	//   ....[44]....
        /*0da0*/ 	.word	0x0000ed70
        /*0da4*/ 	.word	0x000000ff
        /*0da8*/ 	.word	0x00016850
        /*0dac*/ 	.short	0x010a
        /*0dae*/ 	.byte	0x05
	.zero		1


	//   ....[45]....
        /*0db0*/ 	.word	0x0000edb0
        /*0db4*/ 	.word	0x000000ff
        /*0db8*/ 	.word	0x00016850
        /*0dbc*/ 	.short	0x010a
        /*0dbe*/ 	.byte	0x05
	.zero		1


	//   ....[46]....
        /*0dc0*/ 	.word	0x0000f330
        /*0dc4*/ 	.word	0x000000ff
        /*0dc8*/ 	.word	0x00000000
        /*0dcc*/ 	.short	0x0101
        /*0dce*/ 	.byte	0x04
	.zero		1


	//   ....[47]....
        /*0dd0*/ 	.word	0x00010320
        /*0dd4*/ 	.word	0x00000000
        /*0dd8*/ 	.word	0x00000000
        /*0ddc*/ 	.short	0x0101
        /*0dde*/ 	.byte	0x3f
	.zero		1


	//   ....[48]....
        /*0de0*/ 	.word	0x000109b0
        /*0de4*/ 	.word	0x00000006
        /*0de8*/ 	.word	0x00000000
        /*0dec*/ 	.short	0x0101
        /*0dee*/ 	.byte	0x3f
	.zero		1


	//   ....[49]....
        /*0df0*/ 	.word	0x00013f30
        /*0df4*/ 	.word	0x00000005
        /*0df8*/ 	.word	0x00016840
        /*0dfc*/ 	.short	0x010a
        /*0dfe*/ 	.byte	0x3f
	.zero		1


	//   ....[50]....
        /*0e00*/ 	.word	0x000146a0
        /*0e04*/ 	.word	0x00000005
        /*0e08*/ 	.word	0x00016830
        /*0e0c*/ 	.short	0x0107
        /*0e0e*/ 	.byte	0x3f
	.zero		1


	//   ....[51]....
        /*0e10*/ 	.word	0x00014770
        /*0e14*/ 	.word	0x00000005
        /*0e18*/ 	.word	0x00016830
        /*0e1c*/ 	.short	0x0101
        /*0e1e*/ 	.byte	0x3f
	.zero		1


	//   ....[52]....
        /*0e20*/ 	.word	0x00015580
        /*0e24*/ 	.word	0x00000016
        /*0e28*/ 	.word	0x00016800
        /*0e2c*/ 	.short	0x0107
        /*0e2e*/ 	.byte	0x3f
	.zero		1


	//   ....[53]....
        /*0e30*/ 	.word	0x00015680
        /*0e34*/ 	.word	0x00000016
        /*0e38*/ 	.word	0x00016800
        /*0e3c*/ 	.short	0x0101
        /*0e3e*/ 	.byte	0x3f
	.zero		1


	//   ....[54]....
        /*0e40*/ 	.word	0x000156b0
        /*0e44*/ 	.word	0x00000016
        /*0e48*/ 	.word	0x00016820
        /*0e4c*/ 	.short	0x010a
        /*0e4e*/ 	.byte	0x3f
	.zero		1


	//   ....[55]....
        /*0e50*/ 	.word	0x00015a40
        /*0e54*/ 	.word	0x00000005
        /*0e58*/ 	.word	0x00016840
        /*0e5c*/ 	.short	0x010a
        /*0e5e*/ 	.byte	0x3f
	.zero		1


	//   ....[56]....
        /*0e60*/ 	.word	0x00015f10
        /*0e64*/ 	.word	0x00000005
        /*0e68*/ 	.word	0x00016830
        /*0e6c*/ 	.short	0x0107
        /*0e6e*/ 	.byte	0x3f
	.zero		1


	//   ....[57]....
        /*0e70*/ 	.word	0x00015fd0
        /*0e74*/ 	.word	0x00000005
        /*0e78*/ 	.word	0x00016830
        /*0e7c*/ 	.short	0x0101
        /*0e7e*/ 	.byte	0x3f
	.zero		1


	//   ....[58]....
        /*0e80*/ 	.word	0x00016030
        /*0e84*/ 	.word	0x00000005
        /*0e88*/ 	.word	0x00016860
        /*0e8c*/ 	.short	0x010a
        /*0e8e*/ 	.byte	0x3f
	.zero		1


	//   ....[59]....
        /*0e90*/ 	.word	0x00016510
        /*0e94*/ 	.word	0x00000005
        /*0e98*/ 	.word	0x00016850
        /*0e9c*/ 	.short	0x0107
        /*0e9e*/ 	.byte	0x3f
	.zero		1


	//   ....[60]....
        /*0ea0*/ 	.word	0x00016680
        /*0ea4*/ 	.word	0x00000005
        /*0ea8*/ 	.word	0x00016850
        /*0eac*/ 	.short	0x0101
        /*0eae*/ 	.byte	0x3f
	.zero		1


	//   ....[61]....
        /*0eb0*/ 	.word	0x000168a0
        /*0eb4*/ 	.word	0x00000000
        /*0eb8*/ 	.word	0x00016860
        /*0ebc*/ 	.short	0x010a
        /*0ebe*/ 	.byte	0x3f
	.zero		1


	//   ....[62]....
        /*0ec0*/ 	.word	0x00016d30
        /*0ec4*/ 	.word	0x00000000
        /*0ec8*/ 	.word	0x00016850
        /*0ecc*/ 	.short	0x0107
        /*0ece*/ 	.byte	0x3f
	.zero		1


	//   ....[63]....
        /*0ed0*/ 	.word	0x00016df0
        /*0ed4*/ 	.word	0x00000000
        /*0ed8*/ 	.word	0x00016850
        /*0edc*/ 	.short	0x0101
        /*0ede*/ 	.byte	0x3f
	.zero		1


	//   ....[64]....
        /*0ee0*/ 	.word	0x00017f40
        /*0ee4*/ 	.word	0x00000004
        /*0ee8*/ 	.word	0x00016820
        /*0eec*/ 	.short	0x010a
        /*0eee*/ 	.byte	0x3f
	.zero		1


	//   ....[65]....
        /*0ef0*/ 	.word	0x000180c0
        /*0ef4*/ 	.word	0x00000005
        /*0ef8*/ 	.word	0x00016840
        /*0efc*/ 	.short	0x010a
        /*0efe*/ 	.byte	0x3f
	.zero		1


	//   ....[66]....
        /*0f00*/ 	.word	0x00018160
        /*0f04*/ 	.word	0x00000019
        /*0f08*/ 	.word	0x00016840
        /*0f0c*/ 	.short	0x010a
        /*0f0e*/ 	.byte	0x3f
	.zero		1


	//   ....[67]....
        /*0f10*/ 	.word	0x000181a0
        /*0f14*/ 	.word	0x00000005
        /*0f18*/ 	.word	0x00016860
        /*0f1c*/ 	.short	0x010a
        /*0f1e*/ 	.byte	0x3f
	.zero		1


	//   ....[68]....
        /*0f20*/ 	.word	0x000181e0
        /*0f24*/ 	.word	0x00000019
        /*0f28*/ 	.word	0x00016860
        /*0f2c*/ 	.short	0x010a
        /*0f2e*/ 	.byte	0x3f
	.zero		1


	//   ....[69]....
        /*0f30*/ 	.word	0x00018250
        /*0f34*/ 	.word	0x00000003
        /*0f38*/ 	.word	0x00016800
        /*0f3c*/ 	.short	0x010a
        /*0f3e*/ 	.byte	0x3f
	.zero		1


	//   ....[70]....
        /*0f40*/ 	.word	0x000182a0
        /*0f44*/ 	.word	0x0000005b
        /*0f48*/ 	.word	0x00016830
        /*0f4c*/ 	.short	0x010a
        /*0f4e*/ 	.byte	0x3f
	.zero		1


	//   ....[71]....
        /*0f50*/ 	.word	0x00018300
        /*0f54*/ 	.word	0x00000007
        /*0f58*/ 	.word	0x00016830
        /*0f5c*/ 	.short	0x010a
        /*0f5e*/ 	.byte	0x3f
	.zero		1


	//   ....[72]....
        /*0f60*/ 	.word	0x00018360
        /*0f64*/ 	.word	0x00000007
        /*0f68*/ 	.word	0x00016850
        /*0f6c*/ 	.short	0x010a
        /*0f6e*/ 	.byte	0x3f
	.zero		1


	//   ....[73]....
        /*0f70*/ 	.word	0x000183c0
        /*0f74*/ 	.word	0x00000007
        /*0f78*/ 	.word	0x00016830
        /*0f7c*/ 	.short	0x010a
        /*0f7e*/ 	.byte	0x3f
	.zero		1


	//   ....[74]....
        /*0f80*/ 	.word	0x00018420
        /*0f84*/ 	.word	0x00000007
        /*0f88*/ 	.word	0x00016850
        /*0f8c*/ 	.short	0x010a
        /*0f8e*/ 	.byte	0x3f
	.zero		1


	//   ....[75]....
        /*0f90*/ 	.word	0x00018480
        /*0f94*/ 	.word	0x00000007
        /*0f98*/ 	.word	0x00016830
        /*0f9c*/ 	.short	0x010a
        /*0f9e*/ 	.byte	0x3f
	.zero		1


	//   ....[76]....
        /*0fa0*/ 	.word	0x000184e0
        /*0fa4*/ 	.word	0x00000007
        /*0fa8*/ 	.word	0x00016850
        /*0fac*/ 	.short	0x010a
        /*0fae*/ 	.byte	0x3f
	.zero		1


	//   ....[77]....
        /*0fb0*/ 	.word	0x00018540
        /*0fb4*/ 	.word	0x00000004
        /*0fb8*/ 	.word	0x00016850
        /*0fbc*/ 	.short	0x010a
        /*0fbe*/ 	.byte	0x3f
	.zero		1


	//   ....[78]....
        /*0fc0*/ 	.word	0x00018660
        /*0fc4*/ 	.word	0x00000005
        /*0fc8*/ 	.word	0x00016840
        /*0fcc*/ 	.short	0x010a
        /*0fce*/ 	.byte	0x3f
	.zero		1


	//   ....[79]....
        /*0fd0*/ 	.word	0x0001a100
        /*0fd4*/ 	.word	0x00000016
        /*0fd8*/ 	.word	0x00016820
        /*0fdc*/ 	.short	0x010a
        /*0fde*/ 	.byte	0x3f
	.zero		1


	//   ....[80]....
        /*0fe0*/ 	.word	0x0001a150
        /*0fe4*/ 	.word	0x00000005
        /*0fe8*/ 	.word	0x00016840
        /*0fec*/ 	.short	0x010a
        /*0fee*/ 	.byte	0x3f
	.zero		1


	//   ....[81]....
        /*0ff0*/ 	.word	0x0001aa60
        /*0ff4*/ 	.word	0x00000005
        /*0ff8*/ 	.word	0x00016860
        /*0ffc*/ 	.short	0x010a
        /*0ffe*/ 	.byte	0x3f
	.zero		1


	//   ....[82]....
        /*1000*/ 	.word	0x0001b3d0
        /*1004*/ 	.word	0x00000000
        /*1008*/ 	.word	0x00016860
        /*100c*/ 	.short	0x010a
        /*100e*/ 	.byte	0x3f
	.zero		1


	//   ....[83]....
        /*1010*/ 	.word	0x0001c720
        /*1014*/ 	.word	0x00000004
        /*1018*/ 	.word	0x00016820
        /*101c*/ 	.short	0x010a
        /*101e*/ 	.byte	0x3f
	.zero		1


	//   ....[84]....
        /*1020*/ 	.word	0x0001c8c0
        /*1024*/ 	.word	0x00000005
        /*1028*/ 	.word	0x00016840
        /*102c*/ 	.short	0x010a
        /*102e*/ 	.byte	0x3f
	.zero		1


	//   ....[85]....
        /*1030*/ 	.word	0x0001c910
        /*1034*/ 	.word	0x00000019
        /*1038*/ 	.word	0x00016840
        /*103c*/ 	.short	0x010a
        /*103e*/ 	.byte	0x3f
	.zero		1


	//   ....[86]....
        /*1040*/ 	.word	0x0001c960
        /*1044*/ 	.word	0x00000005
        /*1048*/ 	.word	0x00016860
        /*104c*/ 	.short	0x010a
        /*104e*/ 	.byte	0x3f
	.zero		1


	//----- nvinfo : EIATTR_NUM_MBARRIERS
	.align		4
.L_1497:
        /*1050*/ 	.byte	0x03, 0x38
        /*1052*/ 	.short	0x0016


	//----- nvinfo : EIATTR_EXIT_INSTR_OFFSETS
	.align		4
        /*1054*/ 	.byte	0x04, 0x1c
        /*1056*/ 	.short	(.L_1499 - .L_1498)


	//   ....[0]....
.L_1498:
        /*1058*/ 	.word	0x000009b0


	//   ....[1]....
        /*105c*/ 	.word	0x00011960


	//   ....[2]....
        /*1060*/ 	.word	0x00018230


	//----- nvinfo : EIATTR_MAX_THREADS
	.align		4
.L_1499:
        /*1064*/ 	.byte	0x04, 0x05
        /*1066*/ 	.short	(.L_1501 - .L_1500)
.L_1500:
        /*1068*/ 	.word	0x00000200
        /*106c*/ 	.word	0x00000001
        /*1070*/ 	.word	0x00000001


	//----- nvinfo : EIATTR_CRS_STACK_SIZE
	.align		4
.L_1501:
        /*1074*/ 	.byte	0x04, 0x1e
        /*1076*/ 	.short	(.L_1503 - .L_1502)
.L_1502:
        /*1078*/ 	.word	0x00000000


	//----- nvinfo : EIATTR_CBANK_PARAM_SIZE
	.align		4
.L_1503:
        /*107c*/ 	.byte	0x03, 0x19
        /*107e*/ 	.short	0x0af0


	//----- nvinfo : EIATTR_PARAM_CBANK
	.align		4
        /*1080*/ 	.byte	0x04, 0x0a
        /*1082*/ 	.short	(.L_1505 - .L_1504)
	.align		4
.L_1504:
        /*1084*/ 	.word	index@(.nv.constant0._ZN7cutlass13device_kernelIN5flash11enable_sm90INS1_16FlashAttnFwdSm90INS1_25CollectiveMainloopFwdSm90ILi2EN4cute5tupleIJNS5_1CILi1EEES8_S8_EEENS6_IJNS7_ILi192EEENS7_ILi128EEENS7_ILi64EEEEEELi64ENS_10bfloat16_tEfNS_4arch4Sm90ELb0ELb1ELb1ELb1ELb1ELb0ELb0ELb1ELb1ELb1ELb1ELb0EEENS1_21CollectiveEpilogueFwdINS6_IJSA_SC_SB_EEES9_SE_SG_Li384ELb1ELb1ELb1ELb0EEENS1_36VarlenDynamicPersistentTileSchedulerILi192ELi128ELi384ELi128ELb1ELb1ELb1ELb1ELb0ELb1EEEEEEEEEvNT_6ParamsE)
        /*1088*/ 	.short	0x0210
        /*108a*/ 	.short	0x0af0


	//----- nvinfo : EIATTR_SW_WAR
	.align		4
.L_1505:
        /*108c*/ 	.byte	0x04, 0x36
        /*108e*/ 	.short	(.L_1507 - .L_1506)
.L_1506:
        /*1090*/ 	.word	0x00000008
.L_1507:


//--------------------- .nv.info._ZN7cutlass13device_kernelIN5flash11enable_sm90INS1_16FlashAttnFwdSm90INS1_25CollectiveMainloopFwdSm90ILi2EN4cute5tupleIJNS5_1CILi1EEES8_S8_EEENS6_IJNS7_ILi192EEENS7_ILi128EEENS7_ILi64EEEEEELi64ENS_10bfloat16_tEfNS_4arch4Sm90ELb0ELb1ELb1ELb1ELb1ELb1ELb0ELb1ELb1ELb1ELb1ELb0EEENS1_21CollectiveEpilogueFwdINS6_IJSA_SC_SB_EEES9_SE_SG_Li384ELb1ELb1ELb1ELb0EEENS1_36VarlenDynamicPersistentTileSchedulerILi192ELi128ELi384ELi128ELb1ELb1ELb1ELb1ELb0ELb1EEEEEEEEEvNT_6ParamsE --------------------------
	.section	.nv.info._ZN7cutlass13device_kernelIN5flash11enable_sm90INS1_16FlashAttnFwdSm90INS1_25CollectiveMainloopFwdSm90ILi2EN4cute5tupleIJNS5_1CILi1EEES8_S8_EEENS6_IJNS7_ILi192EEENS7_ILi128EEENS7_ILi64EEEEEELi64ENS_10bfloat16_tEfNS_4arch4Sm90ELb0ELb1ELb1ELb1ELb1ELb1ELb0ELb1ELb1ELb1ELb1ELb0EEENS1_21CollectiveEpilogueFwdINS6_IJSA_SC_SB_EEES9_SE_SG_Li384ELb1ELb1ELb1ELb0EEENS1_36VarlenDynamicPersistentTileSchedulerILi192ELi128ELi384ELi128ELb1ELb1ELb1ELb1ELb0ELb1EEEEEEEEEvNT_6ParamsE,"",@"SHT_CUDA_INFO"
	.sectionflags	@""
	.align	4


	//----- nvinfo : EIATTR_CUDA_API_VERSION
	.align		4
        /*0000*/ 	.byte	0x04, 0x37
        /*0002*/ 	.short	(.L_1509 - .L_1508)
.L_1508:
        /*0004*/ 	.word	0x00000082


	//----- nvinfo : EIATTR_KPARAM_INFO
	.align		4
.L_1509:
        /*0008*/ 	.byte	0x04, 0x17
        /*000a*/ 	.short	(.L_1511 - .L_1510)
.L_1510:
        /*000c*/ 	.word	0x00000000
        /*0010*/ 	.short	0x0000
        /*0012*/ 	.short	0x0070
        /*0014*/ 	.byte	0x00, 0xf0, 0x01, 0x2a


	//----- nvinfo : EIATTR_SPARSE_MMA_MASK
	.align		4
.L_1511:
        /*0018*/ 	.byte	0x03, 0x50
        /*001a*/ 	.short	0x0000


	//----- nvinfo : EIATTR_MAXREG_COUNT
	.align		4
        /*001c*/ 	.byte	0x03, 0x1b
        /*001e*/ 	.short	0x0080


	//----- nvinfo : EIATTR_NUM_BARRIERS
	.align		4
        /*0020*/ 	.byte	0x02, 0x4c
        /*0022*/ 	.byte	0x10
	.zero		1


	//----- nvinfo : EIATTR_EXTERNS
	.align		4
        /*0024*/ 	.byte	0x04, 0x0f
        /*0026*/ 	.short	(.L_1513 - .L_1512)


	//   ....[0]....
	.align		4
.L_1512:
        /*0028*/ 	.word	index@(__assertfail)


	//----- nvinfo : EIATTR_ANNOTATIONS
	.align		4
.L_1513:
        /*002c*/ 	.byte	0x04, 0x55
        /*002e*/ 	.short	(.L_1515 - .L_1514)


	//   ....[0]....
.L_1514:
        /* <DEDUP_REMOVED lines=86> */


	//----- nvinfo : EIATTR_MERCURY_ISA_VERSION
	.align		4
.L_1515:
        /*0580*/ 	.byte	0x03, 0x5f
        /*0582*/ 	.short	0x0101


	//----- nvinfo : EIATTR_UNUSED_LOAD_BYTE_OFFSET
	.align		4
        /*0584*/ 	.byte	0x04, 0x44
        /*0586*/ 	.short	(.L_1517 - .L_1516)


	//   ....[0]....
.L_1516:
        /*0588*/ 	.word	0x00000a90
        /*058c*/ 	.word	0x0000fff0


	//   ....[1]....
        /*0590*/ 	.word	0x00018030
        /*0594*/ 	.word	0x0000fff0


	//----- nvinfo : EIATTR_INT_WARP_WIDE_INSTR_OFFSETS
	.align		4
.L_1517:
        /*0598*/ 	.byte	0x04, 0x31
        /*059a*/ 	.short	(.L_1519 - .L_1518)


	//   ....[0]....
.L_1518:
        /*059c*/ 	.word	0x00000130


	//   ....[1]....
        /*05a0*/ 	.word	0x00000170


	//   ....[2]....
        /*05a4*/ 	.word	0x000001e0


	//   ....[3]....
        /*05a8*/ 	.word	0x0001d5e0


	//   ....[4]....
        /*05ac*/ 	.word	0x0001d670


	//   ....[5]....
        /*05b0*/ 	.word	0x000207c0


	//   ....[6]....
        /*05b4*/ 	.word	0x00020850


	//----- nvinfo : EIATTR_COOP_GROUP_MASK_REGIDS
	.align		4
.L_1519:
        /*05b8*/ 	.byte	0x04, 0x29
        /*05ba*/ 	.short	(.L_1521 - .L_1520)


	//   ....[0]....
.L_1520:
        /*05bc*/ 	.word	0xffffffff


	//   ....[1]....
        /*05c0*/ 	.word	0xffffffff


	//   ....[2]....
        /*05c4*/ 	.word	0xffffffff


	//   ....[3]....
        /*05c8*/ 	.word	0xffffffff


	//   ....[4]....
        /*05cc*/ 	.word	0xffffffff


	//   ....[5]....
        /*05d0*/ 	.word	0xffffffff


	//   ....[6]....
        /*05d4*/ 	.word	0xffffffff


	//   ....[7]....
        /*05d8*/ 	.word	0xffffffff


	//   ....[8]....
        /*05dc*/ 	.word	0xffffffff


	//   ....[9]....
        /*05e0*/ 	.word	0xffffffff


	//   ....[10]....
        /*05e4*/ 	.word	0xffffffff


	//   ....[11]....
        /*05e8*/ 	.word	0xffffffff


	//   ....[12]....
        /*05ec*/ 	.word	0xffffffff


	//   ....[13]....
        /*05f0*/ 	.word	0xffffffff


	//   ....[14]....
        /*05f4*/ 	.word	0xffffffff


	//   ....[15]....
        /*05f8*/ 	.word	0xffffffff


	//   ....[16]....
        /*05fc*/ 	.word	0xffffffff


	//   ....[17]....
        /*0600*/ 	.word	0xffffffff


	//   ....[18]....
        /*0604*/ 	.word	0xffffffff


	//   ....[19]....
        /*0608*/ 	.word	0xffffffff


	//   ....[20]....
        /*060c*/ 	.word	0xffffffff


	//   ....[21]....
        /*0610*/ 	.word	0xffffffff


	//   ....[22]....
        /*0614*/ 	.word	0xffffffff


	//   ....[23]....
        /*0618*/ 	.word	0xffffffff


	//   ....[24]....
        /*061c*/ 	.word	0xffffffff


	//   ....[25]....
        /*0620*/ 	.word	0xffffffff


	//   ....[26]....
        /*0624*/ 	.word	0xffffffff


	//   ....[27]....
        /*0628*/ 	.word	0xffffffff


	//   ....[28]....
        /*062c*/ 	.word	0xffffffff


	//   ....[29]....
        /*0630*/ 	.word	0xffffffff


	//   ....[30]....
        /*0634*/ 	.word	0xffffffff


	//   ....[31]....
        /*0638*/ 	.word	0xffffffff


	//   ....[32]....
        /*063c*/ 	.word	0xffffffff


	//   ....[33]....
        /*0640*/ 	.word	0xffffffff


	//   ....[34]....
        /*0644*/ 	.word	0xffffffff


	//   ....[35]....
        /*0648*/ 	.word	0xffffffff


	//   ....[36]....
        /*064c*/ 	.word	0xffffffff


	//   ....[37]....
        /*0650*/ 	.word	0xffffffff


	//   ....[38]....
        /*0654*/ 	.word	0xffffffff


	//   ....[39]....
        /*0658*/ 	.word	0xffffffff


	//   ....[40]....
        /*065c*/ 	.word	0xffffffff


	//   ....[41]....
        /*0660*/ 	.word	0xffffffff


	//   ....[42]....
        /*0664*/ 	.word	0xffffffff


	//   ....[43]....
        /*0668*/ 	.word	0xffffffff


	//   ....[44]....
        /*066c*/ 	.word	0xffffffff


	//   ....[45]....
        /*0670*/ 	.word	0xffffffff


	//   ....[46]....
        /*0674*/ 	.word	0xffffffff


	//   ....[47]....
        /*0678*/ 	.word	0xffffffff


	//   ....[48]....
        /*067c*/ 	.word	0xffffffff


	//   ....[49]....
        /*0680*/ 	.word	0xffffffff


	//   ....[50]....
        /*0684*/ 	.word	0xffffffff


	//   ....[51]....
        /*0688*/ 	.word	0xffffffff


	//   ....[52]....
        /*068c*/ 	.word	0xffffffff


	//   ....[53]....
        /*0690*/ 	.word	0xffffffff


	//   ....[54]....
        /*0694*/ 	.word	0xffffffff


	//   ....[55]....
        /*0698*/ 	.word	0xffffffff


	//   ....[56]....
        /*069c*/ 	.word	0xffffffff


	//   ....[57]....
        /*06a0*/ 	.word	0xffffffff


	//   ....[58]....
        /*06a4*/ 	.word	0xffffffff


	//   ....[59]....
        /*06a8*/ 	.word	0xffffffff


	//   ....[60]....
        /*06ac*/ 	.word	0xffffffff


	//   ....[61]....
        /*06b0*/ 	.word	0xffffffff


	//   ....[62]....
        /*06b4*/ 	.word	0xffffffff


	//   ....[63]....
        /*06b8*/ 	.word	0xffffffff


	//   ....[64]....
        /*06bc*/ 	.word	0xffffffff


	//   ....[65]....
        /*06c0*/ 	.word	0xffffffff


	//   ....[66]....
        /*06c4*/ 	.word	0xffffffff


	//   ....[67]....
        /*06c8*/ 	.word	0xffffffff


	//   ....[68]....
        /*06cc*/ 	.word	0xffffffff


	//   ....[69]....
        /*06d0*/ 	.word	0xffffffff


	//   ....[70]....
        /*06d4*/ 	.word	0xffffffff


	//   ....[71]....
        /*06d8*/ 	.word	0xffffffff


	//   ....[72]....
        /*06dc*/ 	.word	0xffffffff


	//   ....[73]....
        /*06e0*/ 	.word	0xffffffff


	//   ....[74]....
        /*06e4*/ 	.word	0xffffffff


	//   ....[75]....
        /*06e8*/ 	.word	0xffffffff


	//   ....[76]....
        /*06ec*/ 	.word	0xffffffff


	//   ....[77]....
        /*06f0*/ 	.word	0xffffffff


	//   ....[78]....
        /*06f4*/ 	.word	0xffffffff


	//   ....[79]....
        /*06f8*/ 	.word	0xffffffff


	//   ....[80]....
        /*06fc*/ 	.word	0xffffffff


	//   ....[81]....
        /*0700*/ 	.word	0xffffffff


	//   ....[82]....
        /*0704*/ 	.word	0xffffffff


	//   ....[83]....
        /*0708*/ 	.word	0xffffffff


	//   ....[84]....
        /*070c*/ 	.word	0xffffffff


	//   ....[85]....
        /*0710*/ 	.word	0xffffffff


	//   ....[86]....
        /*0714*/ 	.word	0xffffffff


	//   ....[87]....
        /*0718*/ 	.word	0xffffffff


	//   ....[88]....
        /*071c*/ 	.word	0xffffffff


	//   ....[89]....
        /*0720*/ 	.word	0xffffffff


	//   ....[90]....
        /*0724*/ 	.word	0xffffffff


	//   ....[91]....
        /*0728*/ 	.word	0xffffffff


	//   ....[92]....
        /*072c*/ 	.word	0xffffffff


	//   ....[93]....
        /*0730*/ 	.word	0xffffffff


	//   ....[94]....
        /*0734*/ 	.word	0xffffffff


	//   ....[95]....
        /*0738*/ 	.word	0xffffffff


	//   ....[96]....
        /*073c*/ 	.word	0xffffffff


	//   ....[97]....
        /*0740*/ 	.word	0xffffffff


	//   ....[98]....
        /*0744*/ 	.word	0xffffffff


	//   ....[99]....
        /*0748*/ 	.word	0xffffffff


	//   ....[100]....
        /*074c*/ 	.word	0xffffffff


	//   ....[101]....
        /*0750*/ 	.word	0xffffffff


	//   ....[102]....
        /*0754*/ 	.word	0xffffffff


	//   ....[103]....
        /*0758*/ 	.word	0xffffffff


	//   ....[104]....
        /*075c*/ 	.word	0xffffffff


	//   ....[105]....
        /*0760*/ 	.word	0xffffffff


	//   ....[106]....
        /*0764*/ 	.word	0xffffffff


	//   ....[107]....
        /*0768*/ 	.word	0xffffffff


	//   ....[108]....
        /*076c*/ 	.word	0xffffffff


	//   ....[109]....
        /*0770*/ 	.word	0xffffffff


	//   ....[110]....
        /*0774*/ 	.word	0xffffffff


	//   ....[111]....
        /*0778*/ 	.word	0xffffffff


	//   ....[112]....
        /*077c*/ 	.word	0xffffffff


	//   ....[113]....
        /*0780*/ 	.word	0xffffffff


	//   ....[114]....
        /*0784*/ 	.word	0xffffffff


	//   ....[115]....
        /*0788*/ 	.word	0xffffffff


	//   ....[116]....
        /*078c*/ 	.word	0xffffffff


	//   ....[117]....
        /*0790*/ 	.word	0xffffffff


	//   ....[118]....
        /*0794*/ 	.word	0xffffffff


	//   ....[119]....
        /*0798*/ 	.word	0xffffffff


	//   ....[120]....
        /*079c*/ 	.word	0xffffffff


	//   ....[121]....
        /*07a0*/ 	.word	0xffffffff


	//   ....[122]....
        /*07a4*/ 	.word	0xffffffff


	//   ....[123]....
        /*07a8*/ 	.word	0xffffffff


	//   ....[124]....
        /*07ac*/ 	.word	0xffffffff


	//   ....[125]....
        /*07b0*/ 	.word	0xffffffff


	//   ....[126]....
        /*07b4*/ 	.word	0xffffffff


	//   ....[127]....
        /*07b8*/ 	.word	0xffffffff


	//   ....[128]....
        /*07bc*/ 	.word	0xffffffff


	//   ....[129]....
        /*07c0*/ 	.word	0xffffffff


	//   ....[130]....
        /*07c4*/ 	.word	0xffffffff


	//   ....[131]....
        /*07c8*/ 	.word	0xffffffff


	//   ....[132]....
        /*07cc*/ 	.word	0xffffffff


	//   ....[133]....
        /*07d0*/ 	.word	0xffffffff


	//   ....[134]....
        /*07d4*/ 	.word	0xffffffff


	//   ....[135]....
        /*07d8*/ 	.word	0xffffffff


	//   ....[136]....
        /*07dc*/ 	.word	0xffffffff


	//   ....[137]....
        /*07e0*/ 	.word	0xffffffff


	//   ....[138]....
        /*07e4*/ 	.word	0xffffffff


	//   ....[139]....
        /*07e8*/ 	.word	0xffffffff


	//   ....[140]....
        /*07ec*/ 	.word	0xffffffff


	//   ....[141]....
        /*07f0*/ 	.word	0xffffffff


	//   ....[142]....
        /*07f4*/ 	.word	0xffffffff


	//   ....[143]....
        /*07f8*/ 	.word	0xffffffff


	//   ....[144]....
        /*07fc*/ 	.word	0xffffffff


	//   ....[145]....
        /*0800*/ 	.word	0xffffffff


	//   ....[146]....
        /*0804*/ 	.word	0xffffffff


	//   ....[147]....
        /*0808*/ 	.word	0xffffffff


	//   ....[148]....
        /*080c*/ 	.word	0xffffffff


	//   ....[149]....
        /*0810*/ 	.word	0xffffffff


	//   ....[150]....
        /*0814*/ 	.word	0xffffffff


	//   ....[151]....
        /*0818*/ 	.word	0xffffffff


	//   ....[152]....
        /*081c*/ 	.word	0xffffffff


	//   ....[153]....
        /*0820*/ 	.word	0xffffffff


	//   ....[154]....
        /*0824*/ 	.word	0xffffffff


	//   ....[155]....
        /*0828*/ 	.word	0xffffffff


	//   ....[156]....
        /*082c*/ 	.word	0xffffffff


	//   ....[157]....
        /*0830*/ 	.word	0xffffffff


	//   ....[158]....
        /*0834*/ 	.word	0xffffffff


	//   ....[159]....
        /*0838*/ 	.word	0xffffffff


	//   ....[160]....
        /*083c*/ 	.word	0xffffffff


	//   ....[161]....
        /*0840*/ 	.word	0xffffffff


	//   ....[162]....
        /*0844*/ 	.word	0xffffffff


	//   ....[163]....
        /*0848*/ 	.word	0xffffffff


	//   ....[164]....
        /*084c*/ 	.word	0xffffffff


	//   ....[165]....
        /*0850*/ 	.word	0xffffffff


	//   ....[166]....
        /*0854*/ 	.word	0xffffffff


	//   ....[167]....
        /*0858*/ 	.word	0xffffffff


	//   ....[168]....
        /*085c*/ 	.word	0xffffffff


	//   ....[169]....
        /*0860*/ 	.word	0xffffffff


	//   ....[170]....
        /*0864*/ 	.word	0xffffffff


	//   ....[171]....
        /*0868*/ 	.word	0xffffffff


	//   ....[172]....
        /*086c*/ 	.word	0xffffffff


	//   ....[173]....
        /*0870*/ 	.word	0xffffffff


	//   ....[174]....
        /*0874*/ 	.word	0xffffffff


	//   ....[175]....
        /*0878*/ 	.word	0xffffffff


	//   ....[176]....
        /*087c*/ 	.word	0xffffffff


	//   ....[177]....
        /*0880*/ 	.word	0xffffffff


	//   ....[178]....
        /*0884*/ 	.word	0xffffffff


	//   ....[179]....
        /*0888*/ 	.word	0xffffffff


	//   ....[180]....
        /*088c*/ 	.word	0xffffffff


	//   ....[181]....
        /*0890*/ 	.word	0xffffffff


	//   ....[182]....
        /*0894*/ 	.word	0xffffffff


	//   ....[183]....
        /*0898*/ 	.word	0xffffffff


	//   ....[184]....
        /*089c*/ 	.word	0xffffffff


	//   ....[185]....
        /*08a0*/ 	.word	0xffffffff


	//   ....[186]....
        /*08a4*/ 	.word	0xffffffff


	//   ....[187]....
        /*08a8*/ 	.word	0xffffffff


	//   ....[188]....
        /*08ac*/ 	.word	0xffffffff


	//   ....[189]....
        /*08b0*/ 	.word	0xffffffff


	//   ....[190]....
        /*08b4*/ 	.word	0xffffffff


	//   ....[191]....
        /*08b8*/ 	.word	0xffffffff


	//   ....[192]....
        /*08bc*/ 	.word	0xffffffff


	//   ....[193]....
        /*08c0*/ 	.word	0xffffffff


	//   ....[194]....
        /*08c4*/ 	.word	0xffffffff


	//   ....[195]....
        /*08c8*/ 	.word	0xffffffff


	//   ....[196]....
        /*08cc*/ 	.word	0xffffffff


	//   ....[197]....
        /*08d0*/ 	.word	0xffffffff


	//   ....[198]....
        /*08d4*/ 	.word	0xffffffff


	//   ....[199]....
        /*08d8*/ 	.word	0xffffffff


	//   ....[200]....
        /*08dc*/ 	.word	0xffffffff


	//   ....[201]....
        /*08e0*/ 	.word	0xffffffff


	//   ....[202]....
        /*08e4*/ 	.word	0xffffffff


	//   ....[203]....
        /*08e8*/ 	.word	0xffffffff


	//   ....[204]....
        /*08ec*/ 	.word	0xffffffff


	//   ....[205]....
        /*08f0*/ 	.word	0xffffffff


	//   ....[206]....
        /*08f4*/ 	.word	0xffffffff


	//   ....[207]....
        /*08f8*/ 	.word	0xffffffff


	//   ....[208]....
        /*08fc*/ 	.word	0xffffffff


	//   ....[209]....
        /*0900*/ 	.word	0xffffffff


	//   ....[210]....
        /*0904*/ 	.word	0xffffffff


	//   ....[211]....
        /*0908*/ 	.word	0xffffffff


	//   ....[212]....
        /*090c*/ 	.word	0xffffffff


	//   ....[213]....
        /*0910*/ 	.word	0xffffffff


	//   ....[214]....
        /*0914*/ 	.word	0xffffffff


	//   ....[215]....
        /*0918*/ 	.word	0x0500000f


	//   ....[216]....
        /*091c*/ 	.word	0x0500000f


	//   ....[217]....
        /*0920*/ 	.word	0x0500000f


	//   ....[218]....
        /*0924*/ 	.word	0x0500000f


	//   ....[219]....
        /*0928*/ 	.word	0x0500000f


	//   ....[220]....
        /*092c*/ 	.word	0x0500000f


	//   ....[221]....
        /*0930*/ 	.word	0x0500000f


	//   ....[222]....
        /*0934*/ 	.word	0x0500000f


	//   ....[223]....
        /*0938*/ 	.word	0x0500000f


	//   ....[224]....
        /*093c*/ 	.word	0x0500000f


	//   ....[225]....
        /*0940*/ 	.word	0x0500000f


	//   ....[226]....
        /*0944*/ 	.word	0x0500000f


	//   ....[227]....
        /*0948*/ 	.word	0x0500000f


	//   ....[228]....
        /*094c*/ 	.word	0x0500000f


	//   ....[229]....
        /*0950*/ 	.word	0x0500000f


	//   ....[230]....
        /*0954*/ 	.word	0x0500000f


	//   ....[231]....
        /*0958*/ 	.word	0x0500000f


	//   ....[232]....
        /*095c*/ 	.word	0x0500000f


	//   ....[233]....
        /*0960*/ 	.word	0x0500000f


	//   ....[234]....
        /*0964*/ 	.word	0x0500000f


	//   ....[235]....
        /*0968*/ 	.word	0x0500000f


	//   ....[236]....
        /*096c*/ 	.word	0x0500000f


	//   ....[237]....
        /*0970*/ 	.word	0x0500000f


	//   ....[238]....
        /*0974*/ 	.word	0x0500000f


	//   ....[239]....
        /*0978*/ 	.word	0x0500000f


	//   ....[240]....
        /*097c*/ 	.word	0x0500000f


	//   ....[241]....
        /*0980*/ 	.word	0x0500000f


	//   ....[242]....
        /*0984*/ 	.word	0x0500000f


	//   ....[243]....
        /*0988*/ 	.word	0x0500000f


	//   ....[244]....
        /*098c*/ 	.word	0x0500000f


	//   ....[245]....
        /*0990*/ 	.word	0x0500000f


	//   ....[246]....
        /*0994*/ 	.word	0x0500000f


	//   ....[247]....
        /*0998*/ 	.word	0x0500000f


	//   ....[248]....
        /*099c*/ 	.word	0x0500000f


	//   ....[249]....
        /*09a0*/ 	.word	0x0500000f


	//   ....[250]....
        /*09a4*/ 	.word	0x0500000f


	//   ....[251]....
        /*09a8*/ 	.word	0x0500000f


	//   ....[252]....
        /*09ac*/ 	.word	0x0500000f


	//   ....[253]....
        /*09b0*/ 	.word	0x0500000f


	//   ....[254]....
        /*09b4*/ 	.word	0x0500000f


	//   ....[255]....
        /*09b8*/ 	.word	0x0500000f


	//   ....[0]....
        /*09bc*/ 	.word	0x0500000f


	//   ....[1]....
        /*09c0*/ 	.word	0x0500000f


	//   ....[2]....
        /*09c4*/ 	.word	0x0500000f


	//   ....[3]....
        /*09c8*/ 	.word	0x0500000f


	//   ....[4]....
        /*09cc*/ 	.word	0x0500000f


	//   ....[5]....
        /*09d0*/ 	.word	0x0500000f


	//   ....[6]....
        /*09d4*/ 	.word	0x0500000f


	//   ....[7]....
        /*09d8*/ 	.word	0x0500000f


	//   ....[8]....
        /*09dc*/ 	.word	0x0500000f


	//   ....[9]....
        /*09e0*/ 	.word	0x0500000f


	//   ....[10]....
        /*09e4*/ 	.word	0x0500000f


	//   ....[11]....
        /*09e8*/ 	.word	0x0500000f


	//   ....[12]....
        /*09ec*/ 	.word	0x0500000f


	//   ....[13]....
        /*09f0*/ 	.word	0x0500000f


	//   ....[14]....
        /*09f4*/ 	.word	0x0500000f


	//   ....[15]....
        /*09f8*/ 	.word	0x0500000f


	//   ....[16]....
        /*09fc*/ 	.word	0x0500000f


	//   ....[17]....
        /*0a00*/ 	.word	0x0500000f


	//   ....[18]....
        /*0a04*/ 	.word	0x0500000f


	//   ....[19]....
        /*0a08*/ 	.word	0x0500000f


	//   ....[20]....
        /*0a0c*/ 	.word	0x0500000f


	//   ....[21]....
        /*0a10*/ 	.word	0x0500000f


	//   ....[22]....
        /*0a14*/ 	.word	0x0500000f


	//   ....[23]....
        /*0a18*/ 	.word	0x0500000f


	//   ....[24]....
        /*0a1c*/ 	.word	0x0500000f


	//   ....[25]....
        /*0a20*/ 	.word	0x0500000f


	//   ....[26]....
        /*0a24*/ 	.word	0x0500000f


	//   ....[27]....
        /*0a28*/ 	.word	0x0500000f


	//   ....[28]....
        /*0a2c*/ 	.word	0x0500000f


	//   ....[29]....
        /*0a30*/ 	.word	0x0500000f


	//   ....[30]....
        /*0a34*/ 	.word	0x0500000f


	//   ....[31]....
        /*0a38*/ 	.word	0x0500000f


	//   ....[32]....
        /*0a3c*/ 	.word	0x0500000f


	//   ....[33]....
        /*0a40*/ 	.word	0x0500000f


	//   ....[34]....
        /*0a44*/ 	.word	0x0500000f


	//   ....[35]....
        /*0a48*/ 	.word	0x0500000f


	//   ....[36]....
        /*0a4c*/ 	.word	0x0500000f


	//   ....[37]....
        /*0a50*/ 	.word	0x0500000f


	//   ....[38]....
        /*0a54*/ 	.word	0x0500000f


	//   ....[39]....
        /*0a58*/ 	.word	0x0500000f


	//   ....[40]....
        /*0a5c*/ 	.word	0x0500000f


	//   ....[41]....
        /*0a60*/ 	.word	0x0500000f


	//   ....[42]....
        /*0a64*/ 	.word	0x0500000f


	//   ....[43]....
        /*0a68*/ 	.word	0x0500000f


	//   ....[44]....
        /*0a6c*/ 	.word	0x0500000f


	//   ....[45]....
        /*0a70*/ 	.word	0x0500000f


	//   ....[46]....
        /*0a74*/ 	.word	0x0500000f


	//   ....[47]....
        /*0a78*/ 	.word	0x0500000f


	//   ....[48]....
        /*0a7c*/ 	.word	0x0500000f


	//   ....[49]....
        /*0a80*/ 	.word	0x0500000f


	//   ....[50]....
        /*0a84*/ 	.word	0x0500000f


	//   ....[51]....
        /*0a88*/ 	.word	0x0500000f


	//   ....[52]....
        /*0a8c*/ 	.word	0x0500000f


	//   ....[53]....
        /*0a90*/ 	.word	0x0500000f


	//   ....[54]....
        /*0a94*/ 	.word	0x0500000f


	//   ....[55]....
        /*0a98*/ 	.word	0x0500000f


	//   ....[56]....
        /*0a9c*/ 	.word	0x0500000f


	//   ....[57]....
        /*0aa0*/ 	.word	0x0500000f


	//   ....[58]....
        /*0aa4*/ 	.word	0x0500000f


	//   ....[59]....
        /*0aa8*/ 	.word	0x0500000f


	//   ....[60]....
        /*0aac*/ 	.word	0x0500000f


	//   ....[61]....
        /*0ab0*/ 	.word	0x0500000f


	//   ....[62]....
        /*0ab4*/ 	.word	0x0500000f


	//   ....[63]....
        /*0ab8*/ 	.word	0x0500000f


	//   ....[64]....
        /*0abc*/ 	.word	0x0500000f


	//   ....[65]....
        /*0ac0*/ 	.word	0x0500000f


	//   ....[66]....
        /*0ac4*/ 	.word	0x0500000f


	//   ....[67]....
        /*0ac8*/ 	.word	0x0500000f


	//   ....[68]....
        /*0acc*/ 	.word	0x0500000f


	//   ....[69]....
        /*0ad0*/ 	.word	0x0500000f


	//   ....[70]....
        /*0ad4*/ 	.word	0x0500000f


	//   ....[71]....
        /*0ad8*/ 	.word	0x0500000f


	//   ....[72]....
        /*0adc*/ 	.word	0x0500000f


	//   ....[73]....
        /*0ae0*/ 	.word	0x0500000f


	//   ....[74]....
        /*0ae4*/ 	.word	0x0500000f


	//   ....[75]....
        /*0ae8*/ 	.word	0x0500000f


	//   ....[76]....
        /*0aec*/ 	.word	0x0500000f


	//   ....[77]....
        /*0af0*/ 	.word	0x0500000f


	//   ....[78]....
        /*0af4*/ 	.word	0x0500000f


	//   ....[79]....
        /*0af8*/ 	.word	0x0500000f


	//   ....[80]....
        /*0afc*/ 	.word	0x0500000f


	//   ....[81]....
        /*0b00*/ 	.word	0x0500000f


	//   ....[82]....
        /*0b04*/ 	.word	0x0500000f


	//   ....[83]....
        /*0b08*/ 	.word	0x0500000f


	//   ....[84]....
        /*0b0c*/ 	.word	0x0500000f


	//   ....[85]....
        /*0b10*/ 	.word	0x0500000f


	//   ....[86]....
        /*0b14*/ 	.word	0x0500000f


	//   ....[87]....
        /*0b18*/ 	.word	0x0500000f


	//   ....[88]....
        /*0b1c*/ 	.word	0x0500000f


	//   ....[89]....
        /*0b20*/ 	.word	0x0500000f


	//   ....[90]....
        /*0b24*/ 	.word	0x0500000f


	//   ....[91]....
        /*0b28*/ 	.word	0x0500000f


	//   ....[92]....
        /*0b2c*/ 	.word	0x0500000f


	//   ....[93]....
        /*0b30*/ 	.word	0x0500000f


	//   ....[94]....
        /*0b34*/ 	.word	0x0500000f


	//   ....[95]....
        /*0b38*/ 	.word	0x0500000f


	//   ....[96]....
        /*0b3c*/ 	.word	0x0500000f


	//   ....[97]....
        /*0b40*/ 	.word	0x0500000f


	//   ....[98]....
        /*0b44*/ 	.word	0x0500000f


	//   ....[99]....
        /*0b48*/ 	.word	0x0500000f


	//   ....[100]....
        /*0b4c*/ 	.word	0x0500000f


	//   ....[101]....
        /*0b50*/ 	.word	0x0500000f


	//   ....[102]....
        /*0b54*/ 	.word	0x0500000f


	//   ....[103]....
        /*0b58*/ 	.word	0x0500000f


	//   ....[104]....
        /*0b5c*/ 	.word	0x0500000f


	//   ....[105]....
        /*0b60*/ 	.word	0x0500000f


	//   ....[106]....
        /*0b64*/ 	.word	0x0500000f


	//   ....[107]....
        /*0b68*/ 	.word	0x0500000f


	//   ....[108]....
        /*0b6c*/ 	.word	0x0500000f


	//   ....[109]....
        /*0b70*/ 	.word	0x0500000f


	//   ....[110]....
        /*0b74*/ 	.word	0x0500000f


	//   ....[111]....
        /*0b78*/ 	.word	0x0500000f


	//   ....[112]....
        /*0b7c*/ 	.word	0x0500000f


	//   ....[113]....
        /*0b80*/ 	.word	0x0500000f


	//   ....[114]....
        /*0b84*/ 	.word	0x0500000f


	//   ....[115]....
        /*0b88*/ 	.word	0x0500000f


	//   ....[116]....
        /*0b8c*/ 	.word	0x0500000f


	//----- nvinfo : EIATTR_COOP_GROUP_INSTR_OFFSETS
	.align		4
.L_1521:
        /*0b90*/ 	.byte	0x04, 0x28
        /*0b92*/ 	.short	(.L_1523 - .L_1522)


	//   ....[0]....
.L_1522:
        /*0b94*/ 	.word	0x00000070


	//   ....[1]....
        /*0b98*/ 	.word	0x00000140


	//   ....[2]....
        /*0b9c*/ 	.word	0x00000190


	//   ....[3]....
        /*0ba0*/ 	.word	0x000003c0


	//   ....[4]....
        /*0ba4*/ 	.word	0x00000520


	//   ....[5]....
        /*0ba8*/ 	.word	0x00000640


	//   ....[6]....
        /*0bac*/ 	.word	0x000007a0


	//   ....[7]....
        /*0bb0*/ 	.word	0x000031f0


	//   ....[8]....
        /*0bb4*/ 	.word	0x00003200


	//   ....[9]....
        /*0bb8*/ 	.word	0x00003970


	//   ....[10]....
        /*0bbc*/ 	.word	0x00003980


	//   ....[11]....
        /*0bc0*/ 	.word	0x00004770


	//   ....[12]....
        /*0bc4*/ 	.word	0x00004780


	//   ....[13]....
        /*0bc8*/ 	.word	0x00004fa0


	//   ....[14]....
        /*0bcc*/ 	.word	0x00004fb0


	//   ....[15]....
        /*0bd0*/ 	.word	0x00005a50


	//   ....[16]....
        /*0bd4*/ 	.word	0x00005a60


	//   ....[17]....
        /*0bd8*/ 	.word	0x00005b80


	//   ....[18]....
        /*0bdc*/ 	.word	0x00005b90


	//   ....[19]....
        /*0be0*/ 	.word	0x00005f80


	//   ....[20]....
        /*0be4*/ 	.word	0x00005fa0


	//   ....[21]....
        /*0be8*/ 	.word	0x00006080


	//   ....[22]....
        /*0bec*/ 	.word	0x000060a0


	//   ....[23]....
        /*0bf0*/ 	.word	0x00006bd0


	//   ....[24]....
        /*0bf4*/ 	.word	0x000073e0


	//   ....[25]....
        /*0bf8*/ 	.word	0x000073f0


	//   ....[26]....
        /*0bfc*/ 	.word	0x00007400


	//   ....[27]....
        /*0c00*/ 	.word	0x00007410


	//   ....[28]....
        /*0c04*/ 	.word	0x00007750


	//   ....[29]....
        /*0c08*/ 	.word	0x00007760


	//   ....[30]....
        /*0c0c*/ 	.word	0x00007770


	//   ....[31]....
        /*0c10*/ 	.word	0x00007780


	//   ....[32]....
        /*0c14*/ 	.word	0x00008bc0


	//   ....[33]....
        /*0c18*/ 	.word	0x00008bd0


	//   ....[34]....
        /*0c1c*/ 	.word	0x00008be0


	//   ....[35]....
        /*0c20*/ 	.word	0x00008bf0


	//   ....[36]....
        /*0c24*/ 	.word	0x00008cf0


	//   ....[37]....
        /*0c28*/ 	.word	0x00008d10


	//   ....[38]....
        /*0c2c*/ 	.word	0x00008da0


	//   ....[39]....
        /*0c30*/ 	.word	0x00008dd0


	//   ....[40]....
        /*0c34*/ 	.word	0x0000aae0


	//   ....[41]....
        /*0c38*/ 	.word	0x0000bb20


	//   ....[42]....
        /*0c3c*/ 	.word	0x0000c210


	//   ....[43]....
        /*0c40*/ 	.word	0x0000c300


	//   ....[44]....
        /*0c44*/ 	.word	0x0000cc10


	//   ....[45]....
        /*0c48*/ 	.word	0x0000cc60


	//   ....[46]....
        /*0c4c*/ 	.word	0x0000e940


	//   ....[47]....
        /*0c50*/ 	.word	0x0000ef10


	//   ....[48]....
        /*0c54*/ 	.word	0x0000fb40


	//   ....[49]....
        /*0c58*/ 	.word	0x0000ff30


	//   ....[50]....
        /*0c5c*/ 	.word	0x00010350


	//   ....[51]....
        /*0c60*/ 	.word	0x000103b0


	//   ....[52]....
        /*0c64*/ 	.word	0x00012a30


	//   ....[53]....
        /*0c68*/ 	.word	0x00012af0


	//   ....[54]....
        /*0c6c*/ 	.word	0x00012c30


	//   ....[55]....
        /*0c70*/ 	.word	0x00012c60


	//   ....[56]....
        /*0c74*/ 	.word	0x00014bd0


	//   ....[57]....
        /*0c78*/ 	.word	0x00015220


	//   ....[58]....
        /*0c7c*/ 	.word	0x00015ea0


	//   ....[59]....
        /*0c80*/ 	.word	0x00016000


	//   ....[60]....
        /*0c84*/ 	.word	0x000166e0


	//   ....[61]....
        /*0c88*/ 	.word	0x00016750


	//   ....[62]....
        /*0c8c*/ 	.word	0x00017770


	//   ....[63]....
        /*0c90*/ 	.word	0x000177a0


	//   ....[64]....
        /*0c94*/ 	.word	0x00017860


	//   ....[65]....
        /*0c98*/ 	.word	0x00017b30


	//   ....[66]....
        /*0c9c*/ 	.word	0x000188e0


	//   ....[67]....
        /*0ca0*/ 	.word	0x00018900


	//   ....[68]....
        /*0ca4*/ 	.word	0x00018910


	//   ....[69]....
        /*0ca8*/ 	.word	0x00018920


	//   ....[70]....
        /*0cac*/ 	.word	0x00018e40


	//   ....[71]....
        /*0cb0*/ 	.word	0x00018e80


	//   ....[72]....
        /*0cb4*/ 	.word	0x00018eb0


	//   ....[73]....
        /*0cb8*/ 	.word	0x00018ee0


	//   ....[74]....
        /*0cbc*/ 	.word	0x00018f00


	//   ....[75]....
        /*0cc0*/ 	.word	0x00018f10


	//   ....[76]....
        /*0cc4*/ 	.word	0x00018f50


	//   ....[77]....
        /*0cc8*/ 	.word	0x00018f80


	//   ....[78]....
        /*0ccc*/ 	.word	0x00019430


	//   ....[79]....
        /*0cd0*/ 	.word	0x00019440


	//   ....[80]....
        /*0cd4*/ 	.word	0x000196c0


	//   ....[81]....
        /*0cd8*/ 	.word	0x000196d0


	//   ....[82]....
        /*0cdc*/ 	.word	0x0001a180


	//   ....[83]....
        /*0ce0*/ 	.word	0x0001a1b0


	//   ....[84]....
        /*0ce4*/ 	.word	0x0001a1d0


	//   ....[85]....
        /*0ce8*/ 	.word	0x0001a200


	//   ....[86]....
        /*0cec*/ 	.word	0x0001a230


	//   ....[87]....
        /*0cf0*/ 	.word	0x0001a240


	//   ....[88]....
        /*0cf4*/ 	.word	0x0001a270


	//   ....[89]....
        /*0cf8*/ 	.word	0x0001a2e0


	//   ....[90]....
        /*0cfc*/ 	.word	0x0001a410


	//   ....[91]....
        /*0d00*/ 	.word	0x0001a610


	//   ....[92]....
        /*0d04*/ 	.word	0x0001a640


	//   ....[93]....
        /*0d08*/ 	.word	0x0001a670


	//   ....[94]....
        /*0d0c*/ 	.word	0x0001a6a0


	//   ....[95]....
        /*0d10*/ 	.word	0x0001a6d0


	//   ....[96]....
        /*0d14*/ 	.word	0x0001a700


	//   ....[97]....
        /*0d18*/ 	.word	0x0001a890


	//   ....[98]....
        /*0d1c*/ 	.word	0x0001a8c0


	//   ....[99]....
        /*0d20*/ 	.word	0x0001a8f0


	//   ....[100]....
        /*0d24*/ 	.word	0x0001a920


	//   ....[101]....
        /*0d28*/ 	.word	0x0001a950


	//   ....[102]....
        /*0d2c*/ 	.word	0x0001a980


	//   ....[103]....
        /*0d30*/ 	.word	0x0001aa10


	//   ....[104]....
        /*0d34*/ 	.word	0x0001aa40


	//   ....[105]....
        /*0d38*/ 	.word	0x0001aa50


	//   ....[106]....
        /*0d3c*/ 	.word	0x0001aa90


	//   ....[107]....
        /*0d40*/ 	.word	0x0001c260


	//   ....[108]....
        /*0d44*/ 	.word	0x0001e140


	//   ....[109]....
        /*0d48*/ 	.word	0x0001e160


	//   ....[110]....
        /*0d4c*/ 	.word	0x0001e1f0


	//   ....[111]....
        /*0d50*/ 	.word	0x0001e210


	//   ....[112]....
        /*0d54*/ 	.word	0x0001e290


	//   ....[113]....
        /*0d58*/ 	.word	0x0001e2b0


	//   ....[114]....
        /*0d5c*/ 	.word	0x0001e330


	//   ....[115]....
        /*0d60*/ 	.word	0x0001e350


	//   ....[116]....
        /*0d64*/ 	.word	0x0001e3d0


	//   ....[117]....
        /*0d68*/ 	.word	0x0001e3f0


	//   ....[118]....
        /*0d6c*/ 	.word	0x0001e470


	//   ....[119]....
        /*0d70*/ 	.word	0x0001e490


	//   ....[120]....
        /*0d74*/ 	.word	0x0001e510


	//   ....[121]....
        /*0d78*/ 	.word	0x0001e530


	//   ....[122]....
        /*0d7c*/ 	.word	0x0001e540


	//   ....[123]....
        /*0d80*/ 	.word	0x0001e550


	//   ....[124]....
        /*0d84*/ 	.word	0x0001ee50


	//   ....[125]....
        /*0d88*/ 	.word	0x0001ee80


	//   ....[126]....
        /*0d8c*/ 	.word	0x0001eea0


	//   ....[127]....
        /*0d90*/ 	.word	0x0001ef20


	//   ....[128]....
        /*0d94*/ 	.word	0x0001ef40


	//   ....[129]....
        /*0d98*/ 	.word	0x0001efc0


	//   ....[130]....
        /*0d9c*/ 	.word	0x0001efe0


	//   ....[131]....
        /*0da0*/ 	.word	0x0001f060


	//   ....[132]....
        /*0da4*/ 	.word	0x0001f080


	//   ....[133]....
        /*0da8*/ 	.word	0x0001f100


	//   ....[134]....
        /*0dac*/ 	.word	0x0001f120


	//   ....[135]....
        /*0db0*/ 	.word	0x0001f1a0


	//   ....[136]....
        /*0db4*/ 	.word	0x0001f1c0


	//   ....[137]....
        /*0db8*/ 	.word	0x0001f240


	//   ....[138]....
        /*0dbc*/ 	.word	0x0001f260


	//   ....[139]....
        /*0dc0*/ 	.word	0x0001f270


	//   ....[140]....
        /*0dc4*/ 	.word	0x0001f2e0


	//   ....[141]....
        /*0dc8*/ 	.word	0x0001f330


	//   ....[142]....
        /*0dcc*/ 	.word	0x0001f3e0


	//   ....[143]....
        /*0dd0*/ 	.word	0x0001f3f0


	//   ....[144]....
        /*0dd4*/ 	.word	0x0001f460


	//   ....[145]....
        /*0dd8*/ 	.word	0x0001f470


	//   ....[146]....
        /*0ddc*/ 	.word	0x0001f480


	//   ....[147]....
        /*0de0*/ 	.word	0x0001f490


	//   ....[148]....
        /*0de4*/ 	.word	0x0001fc70


	//   ....[149]....
        /*0de8*/ 	.word	0x0001fc90


	//   ....[150]....
        /*0dec*/ 	.word	0x0001fd00


	//   ....[151]....
        /*0df0*/ 	.word	0x0001fd10


	//   ....[152]....
        /*0df4*/ 	.word	0x0001fd50


	//   ....[153]....
        /*0df8*/ 	.word	0x0001fd60


	//   ....[154]....
        /*0dfc*/ 	.word	0x0001fda0


	//   ....[155]....
        /*0e00*/ 	.word	0x0001fdb0


	//   ....[156]....
        /*0e04*/ 	.word	0x0001fdf0


	//   ....[157]....
        /*0e08*/ 	.word	0x0001fe00


	//   ....[158]....
        /*0e0c*/ 	.word	0x0001fe40


	//   ....[159]....
        /*0e10*/ 	.word	0x0001fe50


	//   ....[160]....
        /*0e14*/ 	.word	0x0001fe90


	//   ....[161]....
        /*0e18*/ 	.word	0x0001fea0


	//   ....[162]....
        /*0e1c*/ 	.word	0x0001feb0


	//   ....[163]....
        /*0e20*/ 	.word	0x0001fef0


	//   ....[164]....
        /*0e24*/ 	.word	0x000201a0


	//   ....[165]....
        /*0e28*/ 	.word	0x000201d0


	//   ....[166]....
        /*0e2c*/ 	.word	0x00020230


	//   ....[167]....
        /*0e30*/ 	.word	0x00020240


	//   ....[168]....
        /*0e34*/ 	.word	0x00020290


	//   ....[169]....
        /*0e38*/ 	.word	0x000202a0


	//   ....[170]....
        /*0e3c*/ 	.word	0x000202f0


	//   ....[171]....
        /*0e40*/ 	.word	0x00020300


	//   ....[172]....
        /*0e44*/ 	.word	0x00020350


	//   ....[173]....
        /*0e48*/ 	.word	0x00020360


	//   ....[174]....
        /*0e4c*/ 	.word	0x000203b0


	//   ....[175]....
        /*0e50*/ 	.word	0x000203c0


	//   ....[176]....
        /*0e54*/ 	.word	0x00020410


	//   ....[177]....
        /*0e58*/ 	.word	0x00020420


	//   ....[178]....
        /*0e5c*/ 	.word	0x00020430


	//   ....[179]....
        /*0e60*/ 	.word	0x00020470


	//   ....[180]....
        /*0e64*/ 	.word	0x00020a50


	//   ....[181]....
        /*0e68*/ 	.word	0x00020a60


	//   ....[182]....
        /*0e6c*/ 	.word	0x00020ad0


	//   ....[183]....
        /*0e70*/ 	.word	0x00020b10


	//   ....[184]....
        /*0e74*/ 	.word	0x00020b30


	//   ....[185]....
        /*0e78*/ 	.word	0x00020b70


	//   ....[186]....
        /*0e7c*/ 	.word	0x00020b90


	//   ....[187]....
        /*0e80*/ 	.word	0x00020bd0


	//   ....[188]....
        /*0e84*/ 	.word	0x00020bf0


	//   ....[189]....
        /*0e88*/ 	.word	0x00020c30


	//   ....[190]....
        /*0e8c*/ 	.word	0x00020c50


	//   ....[191]....
        /*0e90*/ 	.word	0x00020c90


	//   ....[192]....
        /*0e94*/ 	.word	0x00020cb0


	//   ....[193]....
        /*0e98*/ 	.word	0x00020cf0


	//   ....[194]....
        /*0e9c*/ 	.word	0x00020d10


	//   ....[195]....
        /*0ea0*/ 	.word	0x00020d20


	//   ....[196]....
        /*0ea4*/ 	.word	0x000210f0


	//   ....[197]....
        /*0ea8*/ 	.word	0x00021120


	//   ....[198]....
        /*0eac*/ 	.word	0x00021180


	//   ....[199]....
        /*0eb0*/ 	.word	0x000211b0


	//   ....[200]....
        /*0eb4*/ 	.word	0x000211e0


	//   ....[201]....
        /*0eb8*/ 	.word	0x00021210


	//   ....[202]....
        /*0ebc*/ 	.word	0x00021240


	//   ....[203]....
        /*0ec0*/ 	.word	0x00021270


	//   ....[204]....
        /*0ec4*/ 	.word	0x00021410


	//   ....[205]....
        /*0ec8*/ 	.word	0x00021440


	//   ....[206]....
        /*0ecc*/ 	.word	0x00021470


	//   ....[207]....
        /*0ed0*/ 	.word	0x000214a0


	//   ....[208]....
        /*0ed4*/ 	.word	0x000214d0


	//   ....[209]....
        /*0ed8*/ 	.word	0x00021500


	//   ....[210]....
        /*0edc*/ 	.word	0x000215c0


	//   ....[211]....
        /*0ee0*/ 	.word	0x000215e0


	//   ....[212]....
        /*0ee4*/ 	.word	0x00021600


	//   ....[213]....
        /*0ee8*/ 	.word	0x00021660


	//   ....[214]....
        /*0eec*/ 	.word	0x00022090


	//   ....[215]....
        /*0ef0*/ 	.word	0x000223d0


	//   ....[216]....
        /*0ef4*/ 	.word	0x00022460


	//   ....[217]....
        /*0ef8*/ 	.word	0x000224f0


	//   ....[218]....
        /*0efc*/ 	.word	0x00022580


	//   ....[219]....
        /*0f00*/ 	.word	0x00022660


	//   ....[220]....
        /*0f04*/ 	.word	0x000226f0


	//   ....[221]....
        /*0f08*/ 	.word	0x00022790


	//   ....[222]....
        /*0f0c*/ 	.word	0x00022820


	//   ....[223]....
        /*0f10*/ 	.word	0x00022910


	//   ....[224]....
        /*0f14*/ 	.word	0x000229a0


	//   ....[225]....
        /*0f18*/ 	.word	0x00022a40


	//   ....[226]....
        /*0f1c*/ 	.word	0x00022ad0


	//   ....[227]....
        /*0f20*/ 	.word	0x00022c10


	//   ....[228]....
        /*0f24*/ 	.word	0x00022cc0


	//   ....[229]....
        /*0f28*/ 	.word	0x00022d50


	//   ....[230]....
        /*0f2c*/ 	.word	0x00022da0


	//   ....[231]....
        /*0f30*/ 	.word	0x00022df0


	//   ....[232]....
        /*0f34*/ 	.word	0x00022e80


	//   ....[233]....
        /*0f38*/ 	.word	0x00022f10


	//   ....[234]....
        /*0f3c*/ 	.word	0x00022f60


	//   ....[235]....
        /*0f40*/ 	.word	0x00022fb0


	//   ....[236]....
        /*0f44*/ 	.word	0x000230a0


	//   ....[237]....
        /*0f48*/ 	.word	0x00023150


	//   ....[238]....
        /*0f4c*/ 	.word	0x000231a0


	//   ....[239]....
        /*0f50*/ 	.word	0x000231f0


	//   ....[240]....
        /*0f54*/ 	.word	0x00023380


	//   ....[241]....
        /*0f58*/ 	.word	0x000234d0


	//   ....[242]....
        /*0f5c*/ 	.word	0x00023580


	//   ....[243]....
        /*0f60*/ 	.word	0x000235d0


	//   ....[244]....
        /*0f64*/ 	.word	0x00023930


	//   ....[245]....
        /*0f68*/ 	.word	0x00023990


	//   ....[246]....
        /*0f6c*/ 	.word	0x00023a50


	//   ....[247]....
        /*0f70*/ 	.word	0x00023ac0


	//   ....[248]....
        /*0f74*/ 	.word	0x00023b20


	//   ....[249]....
        /*0f78*/ 	.word	0x00023bd0


	//   ....[250]....
        /*0f7c*/ 	.word	0x00023c30


	//   ....[251]....
        /*0f80*/ 	.word	0x00023cc0


	//   ....[252]....
        /*0f84*/ 	.word	0x00023d40


	//   ....[253]....
        /*0f88*/ 	.word	0x00023d90


	//   ....[254]....
        /*0f8c*/ 	.word	0x00023e20


	//   ....[255]....
        /*0f90*/ 	.word	0x00023eb0


	//   ....[0]....
        /*0f94*/ 	.word	0x00023f50


	//   ....[1]....
        /*0f98*/ 	.word	0x00023ff0


	//   ....[2]....
        /*0f9c*/ 	.word	0x00024050


	//   ....[3]....
        /*0fa0*/ 	.word	0x000240c0


	//   ....[4]....
        /*0fa4*/ 	.word	0x00024120


	//   ....[5]....
        /*0fa8*/ 	.word	0x00024190


	//   ....[6]....
        /*0fac*/ 	.word	0x00024250


	//   ....[7]....
        /*0fb0*/ 	.word	0x000242b0


	//   ....[8]....
        /*0fb4*/ 	.word	0x00024370


	//   ....[9]....
        /*0fb8*/ 	.word	0x00024650


	//   ....[10]....
        /*0fbc*/ 	.word	0x00024740


	//   ....[11]....
        /*0fc0*/ 	.word	0x000247e0


	//   ....[12]....
        /*0fc4*/ 	.word	0x00024840


	//   ....[13]....
        /*0fc8*/ 	.word	0x00024930


	//   ....[14]....
        /*0fcc*/ 	.word	0x000249a0


	//   ....[15]....
        /*0fd0*/ 	.word	0x00024a90


	//   ....[16]....
        /*0fd4*/ 	.word	0x00024b00


	//   ....[17]....
        /*0fd8*/ 	.word	0x00024bf0


	//   ....[18]....
        /*0fdc*/ 	.word	0x00024c60


	//   ....[19]....
        /*0fe0*/ 	.word	0x00024d50


	//   ....[20]....
        /*0fe4*/ 	.word	0x00024dc0


	//   ....[21]....
        /*0fe8*/ 	.word	0x00024eb0


	//   ....[22]....
        /*0fec*/ 	.word	0x00024f20


	//   ....[23]....
        /*0ff0*/ 	.word	0x00025010


	//   ....[24]....
        /*0ff4*/ 	.word	0x00025080


	//   ....[25]....
        /*0ff8*/ 	.word	0x00025120


	//   ....[26]....
        /*0ffc*/ 	.word	0x00025210


	//   ....[27]....
        /*1000*/ 	.word	0x00025280


	//   ....[28]....
        /*1004*/ 	.word	0x000252e0


	//   ....[29]....
        /*1008*/ 	.word	0x000253d0


	//   ....[30]....
        /*100c*/ 	.word	0x00025430


	//   ....[31]....
        /*1010*/ 	.word	0x00025530


	//   ....[32]....
        /*1014*/ 	.word	0x00025590


	//   ....[33]....
        /*1018*/ 	.word	0x00025690


	//   ....[34]....
        /*101c*/ 	.word	0x000256f0


	//   ....[35]....
        /*1020*/ 	.word	0x000257f0


	//   ....[36]....
        /*1024*/ 	.word	0x00025850


	//   ....[37]....
        /*1028*/ 	.word	0x00025950


	//   ....[38]....
        /*102c*/ 	.word	0x000259b0


	//   ....[39]....
        /*1030*/ 	.word	0x00025ab0


	//   ....[40]....
        /*1034*/ 	.word	0x00025b10


	//   ....[41]....
        /*1038*/ 	.word	0x00025bc0


	//   ....[42]....
        /*103c*/ 	.word	0x00025c80


	//   ....[43]....
        /*1040*/ 	.word	0x00025d60


	//   ....[44]....
        /*1044*/ 	.word	0x00025dc0


	//   ....[45]....
        /*1048*/ 	.word	0x00025ea0


	//   ....[46]....
        /*104c*/ 	.word	0x00025f00


	//   ....[47]....
        /*1050*/ 	.word	0x00025fd0


	//   ....[48]....
        /*1054*/ 	.word	0x00026030


	//   ....[49]....
        /*1058*/ 	.word	0x000260f0


	//   ....[50]....
        /*105c*/ 	.word	0x00026230


	//   ....[51]....
        /*1060*/ 	.word	0x000262e0


	//   ....[52]....
        /*1064*/ 	.word	0x00026360


	//   ....[53]....
        /*1068*/ 	.word	0x00026420


	//   ....[54]....
        /*106c*/ 	.word	0x00026480


	//   ....[55]....
        /*1070*/ 	.word	0x00026530


	//   ....[56]....
        /*1074*/ 	.word	0x00026590


	//   ....[57]....
        /*1078*/ 	.word	0x00026640


	//   ....[58]....
        /*107c*/ 	.word	0x000266a0


	//   ....[59]....
        /*1080*/ 	.word	0x00026750


	//   ....[60]....
        /*1084*/ 	.word	0x000267b0


	//   ....[61]....
        /*1088*/ 	.word	0x00026860


	//   ....[62]....
        /*108c*/ 	.word	0x000268c0


	//   ....[63]....
        /*1090*/ 	.word	0x00026970


	//   ....[64]....
        /*1094*/ 	.word	0x000269d0


	//   ....[65]....
        /*1098*/ 	.word	0x00026a80


	//   ....[66]....
        /*109c*/ 	.word	0x00026b70


	//   ....[67]....
        /*10a0*/ 	.word	0x00026c20


	//   ....[68]....
        /*10a4*/ 	.word	0x00026c80


	//   ....[69]....
        /*10a8*/ 	.word	0x00026d40


	//   ....[70]....
        /*10ac*/ 	.word	0x00026da0


	//   ....[71]....
        /*10b0*/ 	.word	0x00026e60


	//   ....[72]....
        /*10b4*/ 	.word	0x00026ec0


	//   ....[73]....
        /*10b8*/ 	.word	0x00026f80


	//   ....[74]....
        /*10bc*/ 	.word	0x00026fe0


	//   ....[75]....
        /*10c0*/ 	.word	0x000270a0


	//   ....[76]....
        /*10c4*/ 	.word	0x00027100


	//   ....[77]....
        /*10c8*/ 	.word	0x000271c0


	//   ....[78]....
        /*10cc*/ 	.word	0x00027220


	//   ....[79]....
        /*10d0*/ 	.word	0x000272e0


	//   ....[80]....
        /*10d4*/ 	.word	0x00027340


	//   ....[81]....
        /*10d8*/ 	.word	0x000273f0


	//   ....[82]....
        /*10dc*/ 	.word	0x000274e0


	//   ....[83]....
        /*10e0*/ 	.word	0x00027590


	//   ....[84]....
        /*10e4*/ 	.word	0x00027650


	//   ....[85]....
        /*10e8*/ 	.word	0x00027700


	//   ....[86]....
        /*10ec*/ 	.word	0x00027760


	//   ....[87]....
        /*10f0*/ 	.word	0x00027810


	//   ....[88]....
        /*10f4*/ 	.word	0x00027870


	//   ....[89]....
        /*10f8*/ 	.word	0x00027920


	//   ....[90]....
        /*10fc*/ 	.word	0x00027980


	//   ....[91]....
        /*1100*/ 	.word	0x00027a30


	//   ....[92]....
        /*1104*/ 	.word	0x00027a90


	//   ....[93]....
        /*1108*/ 	.word	0x00027b40


	//   ....[94]....
        /*110c*/ 	.word	0x00027ba0


	//   ....[95]....
        /*1110*/ 	.word	0x00027c50


	//   ....[96]....
        /*1114*/ 	.word	0x00027cb0


	//   ....[97]....
        /*1118*/ 	.word	0x00027d50


	//   ....[98]....
        /*111c*/ 	.word	0x00027de0


	//   ....[99]....
        /*1120*/ 	.word	0x00027e80


	//   ....[100]....
        /*1124*/ 	.word	0x00027ff0


	//   ....[101]....
        /*1128*/ 	.word	0x00028060


	//   ....[102]....
        /*112c*/ 	.word	0x000280d0


	//   ....[103]....
        /*1130*/ 	.word	0x00028140


	//   ....[104]....
        /*1134*/ 	.word	0x000281b0


	//   ....[105]....
        /*1138*/ 	.word	0x00028230


	//   ....[106]....
        /*113c*/ 	.word	0x000282b0


	//   ....[107]....
        /*1140*/ 	.word	0x00028340


	//   ....[108]....
        /*1144*/ 	.word	0x000283b0


	//   ....[109]....
        /*1148*/ 	.word	0x00028420


	//   ....[110]....
        /*114c*/ 	.word	0x00028490


	//   ....[111]....
        /*1150*/ 	.word	0x00028510


	//   ....[112]....
        /*1154*/ 	.word	0x00028580


	//   ....[113]....
        /*1158*/ 	.word	0x00028630


	//   ....[114]....
        /*115c*/ 	.word	0x00028680


	//   ....[115]....
        /*1160*/ 	.word	0x00028710


	//   ....[116]....
        /*1164*/ 	.word	0x00028840


	//----- nvinfo : EIATTR_REG_RECONFIG
	.align		4
.L_1523:
        /*1168*/ 	.byte	0x01, 0x54
	.zero		2


	//----- nvinfo : EIATTR_SYSCALL_OFFSETS
	.align		4
        /*116c*/ 	.byte	0x04, 0x46
        /*116e*/ 	.short	(.L_1525 - .L_1524)


	//   ....[0]....
.L_1524:
        /*1170*/ 	.word	0x00001e90


	//   ....[1]....
        /*1174*/ 	.word	0x00001fe0


	//   ....[2]....
        /*1178*/ 	.word	0x00006da0


	//   ....[3]....
        /*117c*/ 	.word	0x000070c0


	//   ....[4]....
        /*1180*/ 	.word	0x0001d7d0


	//   ....[5]....
        /*1184*/ 	.word	0x0001d920


	//   ....[6]....
        /*1188*/ 	.word	0x0001da10


	//   ....[7]....
        /*118c*/ 	.word	0x0001e970


	//----- nvinfo : EIATTR_MBARRIER_INSTR_OFFSETS
	.align		4
.L_1525:
        /*1190*/ 	.byte	0x04, 0x39
        /*1192*/ 	.short	(.L_1527 - .L_1526)


	//   ....[0]....
.L_1526:
        /*1194*/ 	.word	0x00000270
        /*1198*/ 	.word	0x000000ff
        /*119c*/ 	.word	0x00016800
        /*11a0*/ 	.short	0x0100
        /*11a2*/ 	.byte	0x08
	.zero		1


	//   ....[1]....
        /*11a4*/ 	.word	0x00000280
        /*11a8*/ 	.word	0x000000ff
        /*11ac*/ 	.word	0x00016820
        /*11b0*/ 	.short	0x0100
        /*11b2*/ 	.byte	0x08
	.zero		1


	//   ....[2]....
        /*11b4*/ 	.word	0x00000370
        /*11b8*/ 	.word	0x000000ff
        /*11bc*/ 	.word	0x00016830
        /*11c0*/ 	.short	0x0100
        /*11c2*/ 	.byte	0x08
	.zero		1


	//   ....[3]....
        /*11c4*/ 	.word	0x00000380
        /*11c8*/ 	.word	0x000000ff
        /*11cc*/ 	.word	0x00016840
        /*11d0*/ 	.short	0x0100
        /*11d2*/ 	.byte	0x08
	.zero		1


	//   ....[4]....
        /*11d4*/ 	.word	0x00000390
        /*11d8*/ 	.word	0x000000ff
        /*11dc*/ 	.word	0x00016838
        /*11e0*/ 	.short	0x0100
        /*11e2*/ 	.byte	0x08
	.zero		1


	//   ....[5]....
        /*11e4*/ 	.word	0x000003a0
        /*11e8*/ 	.word	0x000000ff
        /*11ec*/ 	.word	0x00016848
        /*11f0*/ 	.short	0x0100
        /*11f2*/ 	.byte	0x08
	.zero		1


	//   ....[6]....
        /*11f4*/ 	.word	0x000004d0
        /*11f8*/ 	.word	0x000000ff
        /*11fc*/ 	.word	0x00016850
        /*1200*/ 	.short	0x0100
        /*1202*/ 	.byte	0x08
	.zero		1


	//   ....[7]....
        /*1204*/ 	.word	0x000004e0
        /*1208*/ 	.word	0x000000ff
        /*120c*/ 	.word	0x00016860
        /*1210*/ 	.short	0x0100
        /*1212*/ 	.byte	0x08
	.zero		1


	//   ....[8]....
        /*1214*/ 	.word	0x000004f0
        /*1218*/ 	.word	0x000000ff
        /*121c*/ 	.word	0x00016858
        /*1220*/ 	.short	0x0100
        /*1222*/ 	.byte	0x08
	.zero		1


	//   ....[9]....
        /*1224*/ 	.word	0x00000500
        /*1228*/ 	.word	0x000000ff
        /*122c*/ 	.word	0x00016868
        /*1230*/ 	.short	0x0100
        /*1232*/ 	.byte	0x08
	.zero		1


	//   ....[10]....
        /*1234*/ 	.word	0x000005f0
        /*1238*/ 	.word	0x000000ff
        /*123c*/ 	.word	0x00016870
        /*1240*/ 	.short	0x0100
        /*1242*/ 	.byte	0x06
	.zero		1


	//   ....[11]....
        /*1244*/ 	.word	0x00000600
        /*1248*/ 	.word	0x000000ff
        /*124c*/ 	.word	0x00016880
        /*1250*/ 	.short	0x0100
        /*1252*/ 	.byte	0x06
	.zero		1


	//   ....[12]....
        /*1254*/ 	.word	0x00000610
        /*1258*/ 	.word	0x000000ff
        /*125c*/ 	.word	0x00016878
        /*1260*/ 	.short	0x0100
        /*1262*/ 	.byte	0x06
	.zero		1


	//   ....[13]....
        /*1264*/ 	.word	0x00000620
        /*1268*/ 	.word	0x000000ff
        /*126c*/ 	.word	0x00016888
        /*1270*/ 	.short	0x0100
        /*1272*/ 	.byte	0x06
	.zero		1


	//   ....[14]....
        /*1274*/ 	.word	0x00000750
        /*1278*/ 	.word	0x000000ff
        /*127c*/ 	.word	0x00016890
        /*1280*/ 	.short	0x0100
        /*1282*/ 	.byte	0x08
	.zero		1


	//   ....[15]....
        /*1284*/ 	.word	0x00000760
        /*1288*/ 	.word	0x000000ff
        /*128c*/ 	.word	0x000168a0
        /*1290*/ 	.short	0x0100
        /*1292*/ 	.byte	0x08
	.zero		1


	//   ....[16]....
        /*1294*/ 	.word	0x00000770
        /*1298*/ 	.word	0x000000ff
        /*129c*/ 	.word	0x00016898
        /*12a0*/ 	.short	0x0100
        /*12a2*/ 	.byte	0x08
	.zero		1


	//   ....[17]....
        /*12a4*/ 	.word	0x00000780
        /*12a8*/ 	.word	0x000000ff
        /*12ac*/ 	.word	0x000168a8
        /*12b0*/ 	.short	0x0100
        /*12b2*/ 	.byte	0x08
	.zero		1


	//   ....[18]....
        /*12b4*/ 	.word	0x000008b0
        /*12b8*/ 	.word	0x000000ff
        /*12bc*/ 	.word	0x000168b0
        /*12c0*/ 	.short	0x0100
        /*12c2*/ 	.byte	0x08
	.zero		1


	//   ....[19]....
        /*12c4*/ 	.word	0x000008c0
        /*12c8*/ 	.word	0x000000ff
        /*12cc*/ 	.word	0x000168c0
        /*12d0*/ 	.short	0x0100
        /*12d2*/ 	.byte	0x08
	.zero		1


	//   ....[20]....
        /*12d4*/ 	.word	0x000008d0
        /*12d8*/ 	.word	0x000000ff
        /*12dc*/ 	.word	0x000168b8
        /*12e0*/ 	.short	0x0100
        /*12e2*/ 	.byte	0x08
	.zero		1


	//   ....[21]....
        /*12e4*/ 	.word	0x000008e0
        /*12e8*/ 	.word	0x000000ff
        /*12ec*/ 	.word	0x000168c8
        /*12f0*/ 	.short	0x0100
        /*12f2*/ 	.byte	0x08
	.zero		1


	//   ....[22]....
        /*12f4*/ 	.word	0x000031a0
        /*12f8*/ 	.word	0x00000045
        /*12fc*/ 	.word	0x00016890
        /*1300*/ 	.short	0x010a
        /*1302*/ 	.byte	0x3f
	.zero		1


	//   ....[23]....
        /*1304*/ 	.word	0x00004710
        /*1308*/ 	.word	0x00000045
        /*130c*/ 	.word	0x00016890
        /*1310*/ 	.short	0x010a
        /*1312*/ 	.byte	0x3f
	.zero		1


	//   ....[24]....
        /*1314*/ 	.word	0x00005850
        /*1318*/ 	.word	0x00000045
        /*131c*/ 	.word	0x00016890
        /*1320*/ 	.short	0x010a
        /*1322*/ 	.byte	0x3f
	.zero		1


	//   ....[25]....
        /*1324*/ 	.word	0x00005d60
        /*1328*/ 	.word	0x00000008
        /*132c*/ 	.word	0x00000000
        /*1330*/ 	.short	0x0101
        /*1332*/ 	.byte	0x3f
	.zero		1


	//   ....[26]....
        /*1334*/ 	.word	0x00005da0
        /*1338*/ 	.word	0x00000045
        /*133c*/ 	.word	0x000168b0
        /*1340*/ 	.short	0x010a
        /*1342*/ 	.byte	0x3f
	.zero		1


	//   ....[27]....
        /*1344*/ 	.word	0x00006230
        /*1348*/ 	.word	0x00000045
        /*134c*/ 	.word	0x00000000
        /*1350*/ 	.short	0x0101
        /*1352*/ 	.byte	0x3f
	.zero		1


	//   ....[28]....
        /*1354*/ 	.word	0x00006e40
        /*1358*/ 	.word	0x00000002
        /*135c*/ 	.word	0x00016800
        /*1360*/ 	.short	0x010a
        /*1362*/ 	.byte	0x3f
	.zero		1


	//   ....[29]....
        /*1364*/ 	.word	0x00006e90
        /*1368*/ 	.word	0x00000002
        /*136c*/ 	.word	0x00016800
        /*1370*/ 	.short	0x010a
        /*1372*/ 	.byte	0x3f
	.zero		1


	//   ....[30]....
        /*1374*/ 	.word	0x00007ad0
        /*1378*/ 	.word	0x00000002
        /*137c*/ 	.word	0x00016800
        /*1380*/ 	.short	0x010a
        /*1382*/ 	.byte	0x3f
	.zero		1


	//   ....[31]....
        /*1384*/ 	.word	0x000090f0
        /*1388*/ 	.word	0x00000002
        /*138c*/ 	.word	0x00016800
        /*1390*/ 	.short	0x010a
        /*1392*/ 	.byte	0x3f
	.zero		1


	//   ....[32]....
        /*1394*/ 	.word	0x0000a0d0
        /*1398*/ 	.word	0x00000000
        /*139c*/ 	.word	0x00016830
        /*13a0*/ 	.short	0x010a
        /*13a2*/ 	.byte	0x3f
	.zero		1


	//   ....[33]....
        /*13a4*/ 	.word	0x0000a180
        /*13a8*/ 	.word	0x00000000
        /*13ac*/ 	.word	0x00016830
        /*13b0*/ 	.short	0x010a
        /*13b2*/ 	.byte	0x3f
	.zero		1


	//   ....[34]....
        /*13b4*/ 	.word	0x0000ab20
        /*13b8*/ 	.word	0x00000004
        /*13bc*/ 	.word	0x00000000
        /*13c0*/ 	.short	0x0101
        /*13c2*/ 	.byte	0x3f
	.zero		1


	//   ....[35]....
        /*13c4*/ 	.word	0x0000dc20
        /*13c8*/ 	.word	0x00000009
        /*13cc*/ 	.word	0x00016830
        /*13d0*/ 	.short	0x010a
        /*13d2*/ 	.byte	0x3f
	.zero		1


	//   ....[36]....
        /*13d4*/ 	.word	0x0000dc70
        /*13d8*/ 	.word	0x00000009
        /*13dc*/ 	.word	0x00016830
        /*13e0*/ 	.short	0x010a
        /*13e2*/ 	.byte	0x3f
	.zero		1


	//   ....[37]....
        /*13e4*/ 	.word	0x0000df90
        /*13e8*/ 	.word	0x00000009
        /*13ec*/ 	.word	0x00016850
        /*13f0*/ 	.short	0x010a
        /*13f2*/ 	.byte	0x3f
	.zero		1


	//   ....[38]....
        /*13f4*/ 	.word	0x0000dfd0
        /*13f8*/ 	.word	0x00000009
        /*13fc*/ 	.word	0x00016850
        /*1400*/ 	.short	0x010a
        /*1402*/ 	.byte	0x3f
	.zero		1


	//   ....[39]....
        /*1404*/ 	.word	0x0000eb00
        /*1408*/ 	.word	0x00000038
        /*140c*/ 	.word	0x00000000
        /*1410*/ 	.short	0x0101
        /*1412*/ 	.byte	0x3f
	.zero		1


	//   ....[40]....
        /*1414*/ 	.word	0x00010f20
        /*1418*/ 	.word	0x00000013
        /*141c*/ 	.word	0x00000000
        /*1420*/ 	.short	0x0101
        /*1422*/ 	.byte	0x3f
	.zero		1


	//   ....[41]....
        /*1424*/ 	.word	0x00011720
        /*1428*/ 	.word	0x00000009
        /*142c*/ 	.word	0x00016830
        /*1430*/ 	.short	0x010a
        /*1432*/ 	.byte	0x3f
	.zero		1


	//   ....[42]....
        /*1434*/ 	.word	0x00011770
        /*1438*/ 	.word	0x00000009
        /*143c*/ 	.word	0x00016830
        /*1440*/ 	.short	0x010a
        /*1442*/ 	.byte	0x3f
	.zero		1


	//   ....[43]....
        /*1444*/ 	.word	0x00011ac0
        /*1448*/ 	.word	0x00000009
        /*144c*/ 	.word	0x00016850
        /*1450*/ 	.short	0x010a
        /*1452*/ 	.byte	0x3f
	.zero		1


	//   ....[44]....
        /*1454*/ 	.word	0x00011b00
        /*1458*/ 	.word	0x00000009
        /*145c*/ 	.word	0x00016850
        /*1460*/ 	.short	0x010a
        /*1462*/ 	.byte	0x3f
	.zero		1


	//   ....[45]....
        /*1464*/ 	.word	0x00012060
        /*1468*/ 	.word	0x0000000c
        /*146c*/ 	.word	0x00000000
        /*1470*/ 	.short	0x0101
        /*1472*/ 	.byte	0x3f
	.zero		1


	//   ....[46]....
        /*1474*/ 	.word	0x000139d0
        /*1478*/ 	.word	0x0000000f
        /*147c*/ 	.word	0x00000000
        /*1480*/ 	.short	0x0101
        /*1482*/ 	.byte	0x3f
	.zero		1


	//   ....[47]....
        /*1484*/ 	.word	0x00013f00
        /*1488*/ 	.word	0x00000009
        /*148c*/ 	.word	0x00016830
        /*1490*/ 	.short	0x010a
        /*1492*/ 	.byte	0x3f
	.zero		1


	//   ....[48]....
        /*1494*/ 	.word	0x00013f50
        /*1498*/ 	.word	0x00000009
        /*149c*/ 	.word	0x00016830
        /*14a0*/ 	.short	0x010a
        /*14a2*/ 	.byte	0x3f
	.zero		1


	//   ....[49]....
        /*14a4*/ 	.word	0x000142a0
        /*14a8*/ 	.word	0x00000009
        /*14ac*/ 	.word	0x00016850
        /*14b0*/ 	.short	0x010a
        /*14b2*/ 	.byte	0x3f
	.zero		1


	//   ....[50]....
        /*14b4*/ 	.word	0x000142e0
        /*14b8*/ 	.word	0x00000009
        /*14bc*/ 	.word	0x00016850
        /*14c0*/ 	.short	0x010a
        /*14c2*/ 	.byte	0x3f
	.zero		1


	//   ....[51]....
        /*14c4*/ 	.word	0x000148b0
        /*14c8*/ 	.word	0x00000036
        /*14cc*/ 	.word	0x00000000
        /*14d0*/ 	.short	0x0101
        /*14d2*/ 	.byte	0x3f
	.zero		1


	//   ....[52]....
        /*14d4*/ 	.word	0x00017230
        /*14d8*/ 	.word	0x0000000f
        /*14dc*/ 	.word	0x00000000
        /*14e0*/ 	.short	0x0101
        /*14e2*/ 	.byte	0x3f
	.zero		1


	//   ....[53]....
        /*14e4*/ 	.word	0x00017680
        /*14e8*/ 	.word	0x0000000b
        /*14ec*/ 	.word	0x00016850
        /*14f0*/ 	.short	0x010a
        /*14f2*/ 	.byte	0x3f
	.zero		1


	//   ....[54]....
        /*14f4*/ 	.word	0x000176f0
        /*14f8*/ 	.word	0x0000000b
        /*14fc*/ 	.word	0x00016850
        /*1500*/ 	.short	0x010a
        /*1502*/ 	.byte	0x3f
	.zero		1


	//   ....[55]....
        /*1504*/ 	.word	0x00017d10
        /*1508*/ 	.word	0x00000002
        /*150c*/ 	.word	0x00000000
        /*1510*/ 	.short	0x0101
        /*1512*/ 	.byte	0x3f
	.zero		1


	//   ....[56]....
        /*1514*/ 	.word	0x00018d50
        /*1518*/ 	.word	0x00000000
        /*151c*/ 	.word	0x00000000
        /*1520*/ 	.short	0x0101
        /*1522*/ 	.byte	0x3f
	.zero		1


	//   ....[57]....
        /*1524*/ 	.word	0x00019370
        /*1528*/ 	.word	0x00000008
        /*152c*/ 	.word	0x00000000
        /*1530*/ 	.short	0x0101
        /*1532*/ 	.byte	0x3f
	.zero		1


	//   ....[58]....
        /*1534*/ 	.word	0x0001c340
        /*1538*/ 	.word	0x00000010
        /*153c*/ 	.word	0x00016820
        /*1540*/ 	.short	0x010a
        /*1542*/ 	.byte	0x3f
	.zero		1


	//   ....[59]....
        /*1544*/ 	.word	0x0001c400
        /*1548*/ 	.word	0x00000005
        /*154c*/ 	.word	0x000168a0
        /*1550*/ 	.short	0x010a
        /*1552*/ 	.byte	0x3f
	.zero		1


	//   ....[60]....
        /*1554*/ 	.word	0x0001c640
        /*1558*/ 	.word	0x00000005
        /*155c*/ 	.word	0x000168c0
        /*1560*/ 	.short	0x010a
        /*1562*/ 	.byte	0x3f
	.zero		1


	//   ....[61]....
        /*1564*/ 	.word	0x0001c9d0
        /*1568*/ 	.word	0x00000005
        /*156c*/ 	.word	0x000168a0
        /*1570*/ 	.short	0x010a
        /*1572*/ 	.byte	0x3f
	.zero		1


	//   ....[62]....
        /*1574*/ 	.word	0x0001cbf0
        /*1578*/ 	.word	0x00000005
        /*157c*/ 	.word	0x000168c0
        /*1580*/ 	.short	0x010a
        /*1582*/ 	.byte	0x3f
	.zero		1


	//   ....[63]....
        /*1584*/ 	.word	0x0001dec0
        /*1588*/ 	.word	0x00000003
        /*158c*/ 	.word	0x00016840
        /*1590*/ 	.short	0x010a
        /*1592*/ 	.byte	0x3f
	.zero		1


	//   ....[64]....
        /*1594*/ 	.word	0x0001e650
        /*1598*/ 	.word	0x00000003
        /*159c*/ 	.word	0x00016830
        /*15a0*/ 	.short	0x0107
        /*15a2*/ 	.byte	0x3f
	.zero		1


	//   ....[65]....
        /*15a4*/ 	.word	0x0001e720
        /*15a8*/ 	.word	0x00000003
        /*15ac*/ 	.word	0x00016830
        /*15b0*/ 	.short	0x0101
        /*15b2*/ 	.byte	0x3f
	.zero		1


	//   ....[66]....
        /*15b4*/ 	.word	0x0001f570
        /*15b8*/ 	.word	0x00000010
        /*15bc*/ 	.word	0x00016800
        /*15c0*/ 	.short	0x0107
        /*15c2*/ 	.byte	0x3f
	.zero		1


	//   ....[67]....
        /*15c4*/ 	.word	0x0001f660
        /*15c8*/ 	.word	0x00000010
        /*15cc*/ 	.word	0x00016800
        /*15d0*/ 	.short	0x0101
        /*15d2*/ 	.byte	0x3f
	.zero		1


	//   ....[68]....
        /*15d4*/ 	.word	0x0001f680
        /*15d8*/ 	.word	0x00000010
        /*15dc*/ 	.word	0x00016820
        /*15e0*/ 	.short	0x010a
        /*15e2*/ 	.byte	0x3f
	.zero		1


	//   ....[69]....
        /*15e4*/ 	.word	0x0001fa60
        /*15e8*/ 	.word	0x00000005
        /*15ec*/ 	.word	0x00016840
        /*15f0*/ 	.short	0x010a
        /*15f2*/ 	.byte	0x3f
	.zero		1


	//   ....[70]....
        /*15f4*/ 	.word	0x0001ff70
        /*15f8*/ 	.word	0x00000005
        /*15fc*/ 	.word	0x00016830
        /*1600*/ 	.short	0x0107
        /*1602*/ 	.byte	0x3f
	.zero		1


	//   ....[71]....
        /*1604*/ 	.word	0x00020030
        /*1608*/ 	.word	0x00000005
        /*160c*/ 	.word	0x00016830
        /*1610*/ 	.short	0x0101
        /*1612*/ 	.byte	0x3f
	.zero		1


	//   ....[72]....
        /*1614*/ 	.word	0x00020090
        /*1618*/ 	.word	0x00000005
        /*161c*/ 	.word	0x00016860
        /*1620*/ 	.short	0x010a
        /*1622*/ 	.byte	0x3f
	.zero		1


	//   ....[73]....
        /*1624*/ 	.word	0x00020560
        /*1628*/ 	.word	0x00000005
        /*162c*/ 	.word	0x00016850
        /*1630*/ 	.short	0x0107
        /*1632*/ 	.byte	0x3f
	.zero		1


	//   ....[74]....
        /*1634*/ 	.word	0x000206e0
        /*1638*/ 	.word	0x00000005
        /*163c*/ 	.word	0x00016850
        /*1640*/ 	.short	0x0101
        /*1642*/ 	.byte	0x3f
	.zero		1


	//   ....[75]....
        /*1644*/ 	.word	0x00020910
        /*1648*/ 	.word	0x00000000
        /*164c*/ 	.word	0x00016860
        /*1650*/ 	.short	0x010a
        /*1652*/ 	.byte	0x3f
	.zero		1


	//   ....[76]....
        /*1654*/ 	.word	0x00020dd0
        /*1658*/ 	.word	0x00000000
        /*165c*/ 	.word	0x00016850
        /*1660*/ 	.short	0x0107
        /*1662*/ 	.byte	0x3f
	.zero		1


	//   ....[77]....
        /*1664*/ 	.word	0x00020eb0
        /*1668*/ 	.word	0x00000000
        /*166c*/ 	.word	0x00016850
        /*1670*/ 	.short	0x0101
        /*1672*/ 	.byte	0x3f
	.zero		1


	//   ....[78]....
        /*1674*/ 	.word	0x00022010
        /*1678*/ 	.word	0x00000005
        /*167c*/ 	.word	0x00016820
        /*1680*/ 	.short	0x010a
        /*1682*/ 	.byte	0x3f
	.zero		1


	//   ....[79]....
        /*1684*/ 	.word	0x000221b0
        /*1688*/ 	.word	0x00000003
        /*168c*/ 	.word	0x00016840
        /*1690*/ 	.short	0x010a
        /*1692*/ 	.byte	0x3f
	.zero		1


	//   ....[80]....
        /*1694*/ 	.word	0x00022240
        /*1698*/ 	.word	0x00000005
        /*169c*/ 	.word	0x00016840
        /*16a0*/ 	.short	0x010a
        /*16a2*/ 	.byte	0x3f
	.zero		1


	//   ....[81]....
        /*16a4*/ 	.word	0x00022280
        /*16a8*/ 	.word	0x00000003
        /*16ac*/ 	.word	0x00016860
        /*16b0*/ 	.short	0x010a
        /*16b2*/ 	.byte	0x3f
	.zero		1


	//   ....[82]....
        /*16b4*/ 	.word	0x000222c0
        /*16b8*/ 	.word	0x00000005
        /*16bc*/ 	.word	0x00016860
        /*16c0*/ 	.short	0x010a
        /*16c2*/ 	.byte	0x3f
	.zero		1


	//   ....[83]....
        /*16c4*/ 	.word	0x00022320
        /*16c8*/ 	.word	0x00000045
        /*16cc*/ 	.word	0x00016890
        /*16d0*/ 	.short	0x010a
        /*16d2*/ 	.byte	0x3f
	.zero		1


	//   ....[84]....
        /*16d4*/ 	.word	0x000225b0
        /*16d8*/ 	.word	0x00000045
        /*16dc*/ 	.word	0x00016890
        /*16e0*/ 	.short	0x010a
        /*16e2*/ 	.byte	0x3f
	.zero		1


	//   ....[85]....
        /*16e4*/ 	.word	0x00022860
        /*16e8*/ 	.word	0x00000045
        /*16ec*/ 	.word	0x00016890
        /*16f0*/ 	.short	0x010a
        /*16f2*/ 	.byte	0x3f
	.zero		1


	//   ....[86]....
        /*16f4*/ 	.word	0x00022b10
        /*16f8*/ 	.word	0x00000045
        /*16fc*/ 	.word	0x000168b0
        /*1700*/ 	.short	0x010a
        /*1702*/ 	.byte	0x3f
	.zero		1


	//   ....[87]....
        /*1704*/ 	.word	0x00022fe0
        /*1708*/ 	.word	0x00000002
        /*170c*/ 	.word	0x00016800
        /*1710*/ 	.short	0x010a
        /*1712*/ 	.byte	0x3f
	.zero		1


	//   ....[88]....
        /*1714*/ 	.word	0x00023600
        /*1718*/ 	.word	0x00000002
        /*171c*/ 	.word	0x00016800
        /*1720*/ 	.short	0x010a
        /*1722*/ 	.byte	0x3f
	.zero		1


	//   ....[89]....
        /*1724*/ 	.word	0x00023650
        /*1728*/ 	.word	0x00000000
        /*172c*/ 	.word	0x00016830
        /*1730*/ 	.short	0x010a
        /*1732*/ 	.byte	0x3f
	.zero		1


	//   ....[90]....
        /*1734*/ 	.word	0x000236a0
        /*1738*/ 	.word	0x00000009
        /*173c*/ 	.word	0x00016830
        /*1740*/ 	.short	0x010a
        /*1742*/ 	.byte	0x3f
	.zero		1


	//   ....[91]....
        /*1744*/ 	.word	0x000236f0
        /*1748*/ 	.word	0x00000009
        /*174c*/ 	.word	0x00016850
        /*1750*/ 	.short	0x010a
        /*1752*/ 	.byte	0x3f
	.zero		1


	//   ....[92]....
        /*1754*/ 	.word	0x00023740
        /*1758*/ 	.word	0x00000009
        /*175c*/ 	.word	0x00016830
        /*1760*/ 	.short	0x010a
        /*1762*/ 	.byte	0x3f
	.zero		1


	//   ....[93]....
        /*1764*/ 	.word	0x00023790
        /*1768*/ 	.word	0x00000009
        /*176c*/ 	.word	0x00016850
        /*1770*/ 	.short	0x010a
        /*1772*/ 	.byte	0x3f
	.zero		1


	//   ....[94]....
        /*1774*/ 	.word	0x000237e0
        /*1778*/ 	.word	0x00000009
        /*177c*/ 	.word	0x00016830
        /*1780*/ 	.short	0x010a
        /*1782*/ 	.byte	0x3f
	.zero		1


	//   ....[95]....
        /*1784*/ 	.word	0x00023830
        /*1788*/ 	.word	0x00000009
        /*178c*/ 	.word	0x00016850
        /*1790*/ 	.short	0x010a
        /*1792*/ 	.byte	0x3f
	.zero		1


	//   ....[96]....
        /*1794*/ 	.word	0x00023880
        /*1798*/ 	.word	0x0000000b
        /*179c*/ 	.word	0x00016850
        /*17a0*/ 	.short	0x010a
        /*17a2*/ 	.byte	0x3f
	.zero		1


	//   ....[97]....
        /*17a4*/ 	.word	0x00024430
        /*17a8*/ 	.word	0x00000010
        /*17ac*/ 	.word	0x00016820
        /*17b0*/ 	.short	0x010a
        /*17b2*/ 	.byte	0x3f
	.zero		1


	//   ....[98]....
        /*17b4*/ 	.word	0x00024480
        /*17b8*/ 	.word	0x00000005
        /*17bc*/ 	.word	0x000168a0
        /*17c0*/ 	.short	0x010a
        /*17c2*/ 	.byte	0x3f
	.zero		1


	//   ....[99]....
        /*17c4*/ 	.word	0x000244d0
        /*17c8*/ 	.word	0x00000005
        /*17cc*/ 	.word	0x000168c0
        /*17d0*/ 	.short	0x010a
        /*17d2*/ 	.byte	0x3f
	.zero		1


	//   ....[100]....
        /*17d4*/ 	.word	0x00024520
        /*17d8*/ 	.word	0x00000005
        /*17dc*/ 	.word	0x000168a0
        /*17e0*/ 	.short	0x010a
        /*17e2*/ 	.byte	0x3f
	.zero		1


	//   ....[101]....
        /*17e4*/ 	.word	0x00024570
        /*17e8*/ 	.word	0x00000005
        /*17ec*/ 	.word	0x000168c0
        /*17f0*/ 	.short	0x010a
        /*17f2*/ 	.byte	0x3f
	.zero		1


	//   ....[102]....
        /*17f4*/ 	.word	0x00024690
        /*17f8*/ 	.word	0x00000003
        /*17fc*/ 	.word	0x00016840
        /*1800*/ 	.short	0x010a
        /*1802*/ 	.byte	0x3f
	.zero		1


	//   ....[103]....
        /*1804*/ 	.word	0x00026130
        /*1808*/ 	.word	0x00000010
        /*180c*/ 	.word	0x00016820
        /*1810*/ 	.short	0x010a
        /*1812*/ 	.byte	0x3f
	.zero		1


	//   ....[104]....
        /*1814*/ 	.word	0x00026180
        /*1818*/ 	.word	0x00000005
        /*181c*/ 	.word	0x00016840
        /*1820*/ 	.short	0x010a
        /*1822*/ 	.byte	0x3f
	.zero		1


	//   ....[105]....
        /*1824*/ 	.word	0x00026ac0
        /*1828*/ 	.word	0x00000005
        /*182c*/ 	.word	0x00016860
        /*1830*/ 	.short	0x010a
        /*1832*/ 	.byte	0x3f
	.zero		1


	//   ....[106]....
        /*1834*/ 	.word	0x00027430
        /*1838*/ 	.word	0x00000000
        /*183c*/ 	.word	0x00016860
        /*1840*/ 	.short	0x010a
        /*1842*/ 	.byte	0x3f
	.zero		1


	//   ....[107]....
        /*1844*/ 	.word	0x00028760
        /*1848*/ 	.word	0x00000005
        /*184c*/ 	.word	0x00016820
        /*1850*/ 	.short	0x010a
        /*1852*/ 	.byte	0x3f
	.zero		1


	//   ....[108]....
        /*1854*/ 	.word	0x00028900
        /*1858*/ 	.word	0x00000003
        /*185c*/ 	.word	0x00016840
        /*1860*/ 	.short	0x010a
        /*1862*/ 	.byte	0x3f
	.zero		1


	//   ....[109]....
        /*1864*/ 	.word	0x00028950
        /*1868*/ 	.word	0x00000005
        /*186c*/ 	.word	0x00016840
        /*1870*/ 	.short	0x010a
        /*1872*/ 	.byte	0x3f
	.zero		1


	//   ....[110]....
        /*1874*/ 	.word	0x000289a0
        /*1878*/ 	.word	0x00000003
        /*187c*/ 	.word	0x00016860
        /*1880*/ 	.short	0x010a
        /*1882*/ 	.byte	0x3f
	.zero		1


	//----- nvinfo : EIATTR_NUM_MBARRIERS
	.align		4
.L_1527:
        /*1884*/ 	.byte	0x03, 0x38
        /*1886*/ 	.short	0x0016


	//----- nvinfo : EIATTR_EXIT_INSTR_OFFSETS
	.align		4
        /*1888*/ 	.byte	0x04, 0x1c
        /*188a*/ 	.short	(.L_1529 - .L_1528)


	//   ....[0]....
.L_1528:
        /*188c*/ 	.word	0x00022310


	//----- nvinfo : EIATTR_MAX_THREADS
	.align		4
.L_1529:
        /*1890*/ 	.byte	0x04, 0x05
        /*1892*/ 	.short	(.L_1531 - .L_1530)
.L_1530:
        /*1894*/ 	.word	0x00000200
        /*1898*/ 	.word	0x00000001
        /*189c*/ 	.word	0x00000001


	//----- nvinfo : EIATTR_CRS_STACK_SIZE
	.align		4
.L_1531:
        /*18a0*/ 	.byte	0x04, 0x1e
        /*18a2*/ 	.short	(.L_1533 - .L_1532)
.L_1532:
        /*18a4*/ 	.word	0x00000000


	//----- nvinfo : EIATTR_CBANK_PARAM_SIZE
	.align		4
.L_1533:
        /*18a8*/ 	.byte	0x03, 0x19
        /*18aa*/ 	.short	0x0af0


	//----- nvinfo : EIATTR_PARAM_CBANK
	.align		4
        /*18ac*/ 	.byte	0x04, 0x0a
        /*18ae*/ 	.short	(.L_1535 - .L_1534)
	.align		4
.L_1534:
        /*18b0*/ 	.word	index@(.nv.constant0._ZN7cutlass13device_kernelIN5flash11enable_sm90INS1_16FlashAttnFwdSm90INS1_25CollectiveMainloopFwdSm90ILi2EN4cute5tupleIJNS5_1CILi1EEES8_S8_EEENS6_IJNS7_ILi192EEENS7_ILi128EEENS7_ILi64EEEEEELi64ENS_10bfloat16_tEfNS_4arch4Sm90ELb0ELb1ELb1ELb1ELb1ELb1ELb0ELb1ELb1ELb1ELb1ELb0EEENS1_21CollectiveEpilogueFwdINS6_IJSA_SC_SB_EEES9_SE_SG_Li384ELb1ELb1ELb1ELb0EEENS1_36VarlenDynamicPersistentTileSchedulerILi192ELi128ELi384ELi128ELb1ELb1ELb1ELb1ELb0ELb1EEEEEEEEEvNT_6ParamsE)
        /*18b4*/ 	.short	0x0210
        /*18b6*/ 	.short	0x0af0


	//----- nvinfo : EIATTR_SW_WAR
	.align		4
.L_1535:
        /*18b8*/ 	.byte	0x04, 0x36
        /*18ba*/ 	.short	(.L_1537 - .L_1536)
.L_1536:
        /*18bc*/ 	.word	0x00000008
.L_1537:


//--------------------- .nv.info._ZN7cutlass13device_kernelIN5flash11enable_sm90INS1_16FlashAttnFwdSm90INS1_25CollectiveMainloopFwdSm90ILi2EN4cute5tupleIJNS5_1CILi1EEES8_S8_EEENS6_IJNS7_ILi192EEENS7_ILi128EEENS7_ILi64EEEEEELi64ENS_10bfloat16_tEfNS_4arch4Sm90ELb1ELb0ELb1ELb0ELb1ELb0ELb0ELb1ELb1ELb1ELb1ELb0EEENS1_21CollectiveEpilogueFwdINS6_IJSA_SC_SB_EEES9_SE_SG_Li384ELb0ELb1ELb1ELb0EEENS1_19SingleTileSchedulerILb0ELb1ELb1ELi192EEEEEEEEEvNT_6ParamsE --------------------------
	.section	.nv.info._ZN7cutlass13device_kernelIN5flash11enable_sm90INS1_16FlashAttnFwdSm90INS1_25CollectiveMainloopFwdSm90ILi2EN4cute5tupleIJNS5_1CILi1EEES8_S8_EEENS6_IJNS7_ILi192EEENS7_ILi128EEENS7_ILi64EEEEEELi64ENS_10bfloat16_tEfNS_4arch4Sm90ELb1ELb0ELb1ELb0ELb1ELb0ELb0ELb1ELb1ELb1ELb1ELb0EEENS1_21CollectiveEpilogueFwdINS6_IJSA_SC_SB_EEES9_SE_SG_Li384ELb0ELb1ELb1ELb0EEENS1_19SingleTileSchedulerILb0ELb1ELb1ELi192EEEEEEEEEvNT_6ParamsE,"",@"SHT_CUDA_INFO"
	.sectionflags	@""
	.align	4


	//----- nvinfo : EIATTR_CUDA_API_VERSION
	.align		4
        /*0000*/ 	.byte	0x04, 0x37
        /*0002*/ 	.short	(.L_1539 - .L_1538)
.L_1538:
        /*0004*/ 	.word	0x00000082


	//----- nvinfo : EIATTR_KPARAM_INFO
	.align		4
.L_1539:
        /*0008*/ 	.byte	0x04, 0x17
        /*000a*/ 	.short	(.L_1541 - .L_1540)
.L_1540:
        /*000c*/ 	.word	0x00000000
        /*0010*/ 	.short	0x0000
        /*0012*/ 	.short	0x0070
        /*0014*/ 	.byte	0x00, 0xf0, 0x01, 0x28


	//----- nvinfo : EIATTR_SPARSE_MMA_MASK
	.align		4
.L_1541:
        /*0018*/ 	.byte	0x03, 0x50
        /*001a*/ 	.short	0x0000


	//----- nvinfo : EIATTR_MAXREG_COUNT
	.align		4
        /*001c*/ 	.byte	0x03, 0x1b
        /*001e*/ 	.short	0x0080


	//----- nvinfo : EIATTR_NUM_BARRIERS
	.align		4
        /*0020*/ 	.byte	0x02, 0x4c
        /*0022*/ 	.byte	0x10
	.zero		1


	//----- nvinfo : EIATTR_EXTERNS
	.align		4
        /*0024*/ 	.byte	0x04, 0x0f
        /*0026*/ 	.short	(.L_1543 - .L_1542)


	//   ....[0]....
	.align		4
.L_1542:
        /*0028*/ 	.word	index@(__assertfail)


	//----- nvinfo : EIATTR_ANNOTATIONS
	.align		4
.L_1543:
        /*002c*/ 	.byte	0x04, 0x55
        /*002e*/ 	.short	(.L_1545 - .L_1544)


	//   ....[0]....
.L_1544:
        /*0030*/ 	.word	0x00000001
        /*0034*/ 	.byte	0x80, 0xbe, 0x00, 0x00, 0x01, 0x00, 0x00, 0x00, 0x20, 0xd4, 0x00, 0x00


	//----- nvinfo : EIATTR_MERCURY_ISA_VERSION
	.align		4
.L_1545:
        /*0040*/ 	.byte	0x03, 0x5f
        /*0042*/ 	.short	0x0101


	//----- nvinfo : EIATTR_INT_WARP_WIDE_INSTR_OFFSETS
	.align		4
        /*0044*/ 	.byte	0x04, 0x31
        /*0046*/ 	.short	(.L_1547 - .L_1546)


	//   ....[0]....
.L_1546:
        /*0048*/ 	.word	0x000000c0


	//   ....[1]....
        /*004c*/ 	.word	0x000000d0


	//   ....[2]....
        /*0050*/ 	.word	0x00000170


	//----- nvinfo : EIATTR_COOP_GROUP_MASK_REGIDS
	.align		4
.L_1547:
        /*0054*/ 	.byte	0x04, 0x29
        /*0056*/ 	.short	(.L_1549 - .L_1548)


	//   ....[0]....
.L_1548:
        /*0058*/ 	.word	0xffffffff


	//   ....[1]....
        /*005c*/ 	.word	0xffffffff


	//   ....[2]....
        /*0060*/ 	.word	0xffffffff


	//   ....[3]....
        /*0064*/ 	.word	0xffffffff


	//   ....[4]....
        /*0068*/ 	.word	0xffffffff


	//   ....[5]....
        /*006c*/ 	.word	0xffffffff


	//   ....[6]....
        /*0070*/ 	.word	0xffffffff


	//   ....[7]....
        /*0074*/ 	.word	0xffffffff


	//   ....[8]....
        /*0078*/ 	.word	0xffffffff


	//   ....[9]....
        /*007c*/ 	.word	0xffffffff


	//   ....[10]....
        /*0080*/ 	.word	0xffffffff


	//   ....[11]....
        /*0084*/ 	.word	0xffffffff


	//   ....[12]....
        /*0088*/ 	.word	0xffffffff


	//   ....[13]....
        /*008c*/ 	.word	0xffffffff


	//   ....[14]....
        /*0090*/ 	.word	0xffffffff


	//   ....[15]....
        /*0094*/ 	.word	0xffffffff


	//   ....[16]....
        /*0098*/ 	.word	0xffffffff


	//   ....[17]....
        /*009c*/ 	.word	0xffffffff


	//   ....[18]....
        /*00a0*/ 	.word	0xffffffff


	//   ....[19]....
        /*00a4*/ 	.word	0xffffffff


	//   ....[20]....
        /*00a8*/ 	.word	0xffffffff


	//   ....[21]....
        /*00ac*/ 	.word	0xffffffff


	//   ....[22]....
        /*00b0*/ 	.word	0xffffffff


	//   ....[23]....
        /*00b4*/ 	.word	0xffffffff


	//   ....[24]....
        /*00b8*/ 	.word	0xffffffff


	//   ....[25]....
        /*00bc*/ 	.word	0xffffffff


	//   ....[26]....
        /*00c0*/ 	.word	0xffffffff


	//   ....[27]....
        /*00c4*/ 	.word	0xffffffff


	//   ....[28]....
        /*00c8*/ 	.word	0xffffffff


	//   ....[29]....
        /*00cc*/ 	.word	0xffffffff


	//   ....[30]....
        /*00d0*/ 	.word	0xffffffff


	//   ....[31]....
        /*00d4*/ 	.word	0xffffffff


	//   ....[32]....
        /*00d8*/ 	.word	0xffffffff


	//   ....[33]....
        /*00dc*/ 	.word	0xffffffff


	//   ....[34]....
        /*00e0*/ 	.word	0xffffffff


	//   ....[35]....
        /*00e4*/ 	.word	0xffffffff


	//   ....[36]....
        /*00e8*/ 	.word	0xffffffff


	//   ....[37]....
        /*00ec*/ 	.word	0xffffffff


	//   ....[38]....
        /*00f0*/ 	.word	0xffffffff


	//   ....[39]....
        /*00f4*/ 	.word	0xffffffff


	//   ....[40]....
        /*00f8*/ 	.word	0xffffffff


	//   ....[41]....
        /*00fc*/ 	.word	0xffffffff


	//   ....[42]....
        /*0100*/ 	.word	0xffffffff


	//   ....[43]....
        /*0104*/ 	.word	0xffffffff


	//   ....[44]....
        /*0108*/ 	.word	0xffffffff


	//   ....[45]....
        /*010c*/ 	.word	0xffffffff


	//   ....[46]....
        /*0110*/ 	.word	0xffffffff


	//   ....[47]....
        /*0114*/ 	.word	0xffffffff


	//   ....[48]....
        /*0118*/ 	.word	0xffffffff


	//   ....[49]....
        /*011c*/ 	.word	0xffffffff


	//   ....[50]....
        /*0120*/ 	.word	0xffffffff


	//   ....[51]....
        /*0124*/ 	.word	0xffffffff


	//   ....[52]....
        /*0128*/ 	.word	0xffffffff


	//   ....[53]....
        /*012c*/ 	.word	0xffffffff


	//   ....[54]....
        /*0130*/ 	.word	0xffffffff


	//   ....[55]....
        /*0134*/ 	.word	0xffffffff


	//   ....[56]....
        /*0138*/ 	.word	0xffffffff


	//   ....[57]....
        /*013c*/ 	.word	0xffffffff


	//   ....[58]....
        /*0140*/ 	.word	0xffffffff


	//   ....[59]....
        /*0144*/ 	.word	0xffffffff


	//   ....[60]....
        /*0148*/ 	.word	0xffffffff


	//   ....[61]....
        /*014c*/ 	.word	0xffffffff


	//   ....[62]....
        /*0150*/ 	.word	0xffffffff


	//   ....[63]....
        /*0154*/ 	.word	0xffffffff


	//   ....[64]....
        /*0158*/ 	.word	0xffffffff


	//   ....[65]....
        /*015c*/ 	.word	0xffffffff


	//   ....[66]....
        /*0160*/ 	.word	0xffffffff


	//   ....[67]....
        /*0164*/ 	.word	0xffffffff


	//   ....[68]....
        /*0168*/ 	.word	0xffffffff


	//   ....[69]....
        /*016c*/ 	.word	0xffffffff


	//   ....[70]....
        /*0170*/ 	.word	0xffffffff


	//   ....[71]....
        /*0174*/ 	.word	0xffffffff


	//   ....[72]....
        /*0178*/ 	.word	0xffffffff


	//   ....[73]....
        /*017c*/ 	.word	0xffffffff


	//   ....[74]....
        /*0180*/ 	.word	0xffffffff


	//   ....[75]....
        /*0184*/ 	.word	0xffffffff


	//   ....[76]....
        /*0188*/ 	.word	0xffffffff


	//   ....[77]....
        /*018c*/ 	.word	0xffffffff


	//   ....[78]....
        /*0190*/ 	.word	0xffffffff


	//   ....[79]....
        /*0194*/ 	.word	0xffffffff


	//   ....[80]....
        /*0198*/ 	.word	0xffffffff


	//   ....[81]....
        /*019c*/ 	.word	0xffffffff


	//   ....[82]....
        /*01a0*/ 	.word	0xffffffff


	//   ....[83]....
        /*01a4*/ 	.word	0xffffffff


	//   ....[84]....
        /*01a8*/ 	.word	0xffffffff


	//   ....[85]....
        /*01ac*/ 	.word	0xffffffff


	//   ....[86]....
        /*01b0*/ 	.word	0xffffffff


	//   ....[87]....
        /*01b4*/ 	.word	0xffffffff


	//   ....[88]....
        /*01b8*/ 	.word	0xffffffff


	//   ....[89]....
        /*01bc*/ 	.word	0xffffffff


	//   ....[90]....
        /*01c0*/ 	.word	0xffffffff


	//   ....[91]....
        /*01c4*/ 	.word	0xffffffff


	//   ....[92]....
        /*01c8*/ 	.word	0xffffffff


	//   ....[93]....
        /*01cc*/ 	.word	0xffffffff


	//   ....[94]....
        /*01d0*/ 	.word	0xffffffff


	//   ....[95]....
        /*01d4*/ 	.word	0xffffffff


	//   ....[96]....
        /*01d8*/ 	.word	0xffffffff


	//   ....[97]....
        /*01dc*/ 	.word	0xffffffff


	//   ....[98]....
        /*01e0*/ 	.word	0xffffffff


	//   ....[99]....
        /*01e4*/ 	.word	0xffffffff


	//   ....[100]....
        /*01e8*/ 	.word	0xffffffff


	//   ....[101]....
        /*01ec*/ 	.word	0xffffffff


	//   ....[102]....
        /*01f0*/ 	.word	0xffffffff


	//   ....[103]....
        /*01f4*/ 	.word	0xffffffff


	//   ....[104]....
        /*01f8*/ 	.word	0xffffffff


	//   ....[105]....
        /*01fc*/ 	.word	0xffffffff


	//   ....[106]....
        /*0200*/ 	.word	0xffffffff


	//   ....[107]....
        /*0204*/ 	.word	0xffffffff


	//   ....[108]....
        /*0208*/ 	.word	0xffffffff


	//   ....[109]....
        /*020c*/ 	.word	0xffffffff


	//   ....[110]....
        /*0210*/ 	.word	0xffffffff


	//   ....[111]....
        /*0214*/ 	.word	0xffffffff


	//   ....[112]....
        /*0218*/ 	.word	0xffffffff


	//   ....[113]....
        /*021c*/ 	.word	0xffffffff


	//   ....[114]....
        /*0220*/ 	.word	0xffffffff


	//   ....[115]....
        /*0224*/ 	.word	0xffffffff


	//   ....[116]....
        /*0228*/ 	.word	0xffffffff


	//   ....[117]....
        /*022c*/ 	.word	0xffffffff


	//   ....[118]....
        /*0230*/ 	.word	0xffffffff


	//   ....[119]....
        /*0234*/ 	.word	0xffffffff


	//   ....[120]....
        /*0238*/ 	.word	0xffffffff


	//   ....[121]....
        /*023c*/ 	.word	0xffffffff


	//   ....[122]....
        /*0240*/ 	.word	0xffffffff


	//   ....[123]....
        /*0244*/ 	.word	0xffffffff


	//   ....[124]....
        /*0248*/ 	.word	0xffffffff


	//   ....[125]....
        /*024c*/ 	.word	0x0500000f


	//   ....[126]....
        /*0250*/ 	.word	0x0500000f


	//   ....[127]....
        /*0254*/ 	.word	0x0500000f


	//   ....[128]....
        /*0258*/ 	.word	0x0500000f


	//   ....[129]....
        /*025c*/ 	.word	0x0500000f


	//   ....[130]....
        /*0260*/ 	.word	0x0500000f


	//   ....[131]....
        /*0264*/ 	.word	0x0500000f


	//   ....[132]....
        /*0268*/ 	.word	0x0500000f


	//   ....[133]....
        /*026c*/ 	.word	0x0500000f


	//   ....[134]....
        /*0270*/ 	.word	0x0500000f


	//   ....[135]....
        /*0274*/ 	.word	0x0500000f


	//   ....[136]....
        /*0278*/ 	.word	0x0500000f


	//   ....[137]....
        /*027c*/ 	.word	0x0500000f


	//   ....[138]....
        /*0280*/ 	.word	0x0500000f


	//   ....[139]....
        /*0284*/ 	.word	0x0500000f


	//   ....[140]....
        /*0288*/ 	.word	0x0500000f


	//   ....[141]....
        /*028c*/ 	.word	0x0500000f


	//   ....[142]....
        /*0290*/ 	.word	0x0500000f


	//   ....[143]....
        /*0294*/ 	.word	0x0500000f


	//   ....[144]....
        /*0298*/ 	.word	0x0500000f


	//   ....[145]....
        /*029c*/ 	.word	0x0500000f


	//   ....[146]....
        /*02a0*/ 	.word	0x0500000f


	//   ....[147]....
        /*02a4*/ 	.word	0x0500000f


	//   ....[148]....
        /*02a8*/ 	.word	0x0500000f


	//   ....[149]....
        /*02ac*/ 	.word	0x0500000f


	//   ....[150]....
        /*02b0*/ 	.word	0x0500000f


	//   ....[151]....
        /*02b4*/ 	.word	0x0500000f


	//   ....[152]....
        /*02b8*/ 	.word	0x0500000f


	//   ....[153]....
        /*02bc*/ 	.word	0x0500000f


	//   ....[154]....
        /*02c0*/ 	.word	0x0500000f


	//   ....[155]....
        /*02c4*/ 	.word	0x0500000f


	//   ....[156]....
        /*02c8*/ 	.word	0x0500000f


	//   ....[157]....
        /*02cc*/ 	.word	0x0500000f


	//   ....[158]....
        /*02d0*/ 	.word	0x0500000f


	//   ....[159]....
        /*02d4*/ 	.word	0x0500000f


	//   ....[160]....
        /*02d8*/ 	.word	0x0500000f


	//   ....[161]....
        /*02dc*/ 	.word	0x0500000f


	//   ....[162]....
        /*02e0*/ 	.word	0x0500000f


	//   ....[163]....
        /*02e4*/ 	.word	0x0500000f


	//   ....[164]....
        /*02e8*/ 	.word	0x0500000f


	//   ....[165]....
        /*02ec*/ 	.word	0x0500000f


	//   ....[166]....
        /*02f0*/ 	.word	0x0500000f


	//   ....[167]....
        /*02f4*/ 	.word	0x0500000f


	//   ....[168]....
        /*02f8*/ 	.word	0x0500000f


	//   ....[169]....
        /*02fc*/ 	.word	0x0500000f


	//   ....[170]....
        /*0300*/ 	.word	0x0500000f


	//   ....[171]....
        /*0304*/ 	.word	0x0500000f


	//   ....[172]....
        /*0308*/ 	.word	0x0500000f


	//   ....[173]....
        /*030c*/ 	.word	0x0500000f


	//   ....[174]....
        /*0310*/ 	.word	0x0500000f


	//   ....[175]....
        /*0314*/ 	.word	0x0500000f


	//   ....[176]....
        /*0318*/ 	.word	0x0500000f


	//   ....[177]....
        /*031c*/ 	.word	0x0500000f


	//   ....[178]....
        /*0320*/ 	.word	0x0500000f


	//   ....[179]....
        /*0324*/ 	.word	0x0500000f


	//   ....[180]....
        /*0328*/ 	.word	0x0500000f


	//   ....[181]....
        /*032c*/ 	.word	0x0500000f


	//   ....[182]....
        /*0330*/ 	.word	0x0500000f


	//   ....[183]....
        /*0334*/ 	.word	0x0500000f


	//   ....[184]....
        /*0338*/ 	.word	0x0500000f


	//   ....[185]....
        /*033c*/ 	.word	0x0500000f


	//   ....[186]....
        /*0340*/ 	.word	0x0500000f


	//   ....[187]....
        /*0344*/ 	.word	0x0500000f


	//   ....[188]....
        /*0348*/ 	.word	0x0500000f


	//   ....[189]....
        /*034c*/ 	.word	0x0500000f


	//   ....[190]....
        /*0350*/ 	.word	0x0500000f


	//   ....[191]....
        /*0354*/ 	.word	0x0500000f


	//   ....[192]....
        /*0358*/ 	.word	0x0500000f


	//   ....[193]....
        /*035c*/ 	.word	0x0500000f


	//   ....[194]....
        /*0360*/ 	.word	0x0500000f


	//   ....[195]....
        /*0364*/ 	.word	0x0500000f


	//   ....[196]....
        /*0368*/ 	.word	0x0500000f


	//   ....[197]....
        /*036c*/ 	.word	0x0500000f


	//   ....[198]....
        /*0370*/ 	.word	0x0500000f


	//   ....[199]....
        /*0374*/ 	.word	0x0500000f


	//   ....[200]....
        /*0378*/ 	.word	0x0500000f


	//   ....[201]....
        /*037c*/ 	.word	0x0500000f


	//   ....[202]....
        /*0380*/ 	.word	0x0500000f


	//   ....[203]....
        /*0384*/ 	.word	0x0500000f


	//   ....[204]....
        /*0388*/ 	.word	0x0500000f


	//   ....[205]....
        /*038c*/ 	.word	0x0500000f


	//   ....[206]....
        /*0390*/ 	.word	0x0500000f


	//   ....[207]....
        /*0394*/ 	.word	0x0500000f


	//   ....[208]....
        /*0398*/ 	.word	0x0500000f


	//   ....[209]....
        /*039c*/ 	.word	0x0500000f


	//   ....[210]....
        /*03a0*/ 	.word	0x0500000f


	//   ....[211]....
        /*03a4*/ 	.word	0x0500000f


	//   ....[212]....
        /*03a8*/ 	.word	0x0500000f


	//   ....[213]....
        /*03ac*/ 	.word	0x0500000f


	//   ....[214]....
        /*03b0*/ 	.word	0x0500000f


	//----- nvinfo : EIATTR_COOP_GROUP_INSTR_OFFSETS
	.align		4
.L_1549:
        /*03b4*/ 	.byte	0x04, 0x28
        /*03b6*/ 	.short	(.L_1551 - .L_1550)


	//   ....[0]....
.L_1550:
        /*03b8*/ 	.word	0x00000080


	//   ....[1]....
        /*03bc*/ 	.word	0x00000090


	//   ....[2]....
        /*03c0*/ 	.word	0x000002d0


	//   ....[3]....
        /*03c4*/ 	.word	0x00000430


	//   ....[4]....
        /*03c8*/ 	.word	0x00000550


	//   ....[5]....
        /*03cc*/ 	.word	0x000006b0


	//   ....[6]....
        /*03d0*/ 	.word	0x00001080


	//   ....[7]....
        /*03d4*/ 	.word	0x00001970


	//   ....[8]....
        /*03d8*/ 	.word	0x00001dc0


	//   ....[9]....
        /*03dc*/ 	.word	0x00002600


	//   ....[10]....
        /*03e0*/ 	.word	0x00002690


	//   ....[11]....
        /*03e4*/ 	.word	0x00003100


	//   ....[12]....
        /*03e8*/ 	.word	0x000031a0


	//   ....[13]....
        /*03ec*/ 	.word	0x00004700


	//   ....[14]....
        /*03f0*/ 	.word	0x00004ab0


	//   ....[15]....
        /*03f4*/ 	.word	0x000052f0


	//   ....[16]....
        /*03f8*/ 	.word	0x00005430


	//   ....[17]....
        /*03fc*/ 	.word	0x00005d30


	//   ....[18]....
        /*0400*/ 	.word	0x00005da0


	//   ....[19]....
        /*0404*/ 	.word	0x00008030


	//   ....[20]....
        /*0408*/ 	.word	0x00008050


	//   ....[21]....
        /*040c*/ 	.word	0x00008070


	//   ....[22]....
        /*0410*/ 	.word	0x00008090


	//   ....[23]....
        /*0414*/ 	.word	0x00009320


	//   ....[24]....
        /*0418*/ 	.word	0x00009340


	//   ....[25]....
        /*041c*/ 	.word	0x00009400


	//   ....[26]....
        /*0420*/ 	.word	0x00009420


	//   ....[27]....
        /*0424*/ 	.word	0x0000a1a0


	//   ....[28]....
        /*0428*/ 	.word	0x0000a1e0


	//   ....[29]....
        /*042c*/ 	.word	0x0000a220


	//   ....[30]....
        /*0430*/ 	.word	0x0000a250


	//   ....[31]....
        /*0434*/ 	.word	0x0000a270


	//   ....[32]....
        /*0438*/ 	.word	0x0000a290


	//   ....[33]....
        /*043c*/ 	.word	0x0000a5f0


	//   ....[34]....
        /*0440*/ 	.word	0x0000a600


	//   ....[35]....
        /*0444*/ 	.word	0x0000ad20


	//   ....[36]....
        /*0448*/ 	.word	0x0000bec0


	//   ....[37]....
        /*044c*/ 	.word	0x0000bee0


	//   ....[38]....
        /*0450*/ 	.word	0x0000bef0


	//   ....[39]....
        /*0454*/ 	.word	0x0000bf00


	//   ....[40]....
        /*0458*/ 	.word	0x0000bf10


	//   ....[41]....
        /*045c*/ 	.word	0x0000bf60


	//   ....[42]....
        /*0460*/ 	.word	0x0000bfa0


	//   ....[43]....
        /*0464*/ 	.word	0x0000bfd0


	//   ....[44]....
        /*0468*/ 	.word	0x0000c010


	//   ....[45]....
        /*046c*/ 	.word	0x0000c040


	//   ....[46]....
        /*0470*/ 	.word	0x0000c090


	//   ....[47]....
        /*0474*/ 	.word	0x0000c0c0


	//   ....[48]....
        /*0478*/ 	.word	0x0000c0f0


	//   ....[49]....
        /*047c*/ 	.word	0x0000c120


	//   ....[50]....
        /*0480*/ 	.word	0x0000c150


	//   ....[51]....
        /*0484*/ 	.word	0x0000c170


	//   ....[52]....
        /*0488*/ 	.word	0x0000c930


	//   ....[53]....
        /*048c*/ 	.word	0x0000c960


	//   ....[54]....
        /*0490*/ 	.word	0x0000c990


	//   ....[55]....
        /*0494*/ 	.word	0x0000c9c0


	//   ....[56]....
        /*0498*/ 	.word	0x0000c9f0


	//   ....[57]....
        /*049c*/ 	.word	0x0000ca40


	//   ....[58]....
        /*04a0*/ 	.word	0x0000caa0


	//   ....[59]....
        /*04a4*/ 	.word	0x0000cad0


	//   ....[60]....
        /*04a8*/ 	.word	0x0000cb00


	//   ....[61]....
        /*04ac*/ 	.word	0x0000cb60


	//   ....[62]....
        /*04b0*/ 	.word	0x0000cba0


	//   ....[63]....
        /*04b4*/ 	.word	0x0000cbd0


	//   ....[64]....
        /*04b8*/ 	.word	0x0000cc00


	//   ....[65]....
        /*04bc*/ 	.word	0x0000cc60


	//   ....[66]....
        /*04c0*/ 	.word	0x0000cc80


	//   ....[67]....
        /*04c4*/ 	.word	0x0000ccb0


	//   ....[68]....
        /*04c8*/ 	.word	0x0000cd00


	//   ....[69]....
        /*04cc*/ 	.word	0x0000cd70


	//   ....[70]....
        /*04d0*/ 	.word	0x0000cdb0


	//   ....[71]....
        /*04d4*/ 	.word	0x0000cdd0


	//   ....[72]....
        /*04d8*/ 	.word	0x0000ce00


	//   ....[73]....
        /*04dc*/ 	.word	0x0000ce10


	//   ....[74]....
        /*04e0*/ 	.word	0x0000ce50


	//   ....[75]....
        /*04e4*/ 	.word	0x0000ced0


	//   ....[76]....
        /*04e8*/ 	.word	0x0000d5f0


	//   ....[77]....
        /*04ec*/ 	.word	0x0000d620


	//   ....[78]....
        /*04f0*/ 	.word	0x0000d630


	//   ....[79]....
        /*04f4*/ 	.word	0x0000d670


	//   ....[80]....
        /*04f8*/ 	.word	0x0000d680


	//   ....[81]....
        /*04fc*/ 	.word	0x0000d6c0


	//   ....[82]....
        /*0500*/ 	.word	0x0000d6d0


	//   ....[83]....
        /*0504*/ 	.word	0x0000d710


	//   ....[84]....
        /*0508*/ 	.word	0x0000d720


	//   ....[85]....
        /*050c*/ 	.word	0x0000d760


	//   ....[86]....
        /*0510*/ 	.word	0x0000d770


	//   ....[87]....
        /*0514*/ 	.word	0x0000d7b0


	//   ....[88]....
        /*0518*/ 	.word	0x0000d7c0


	//   ....[89]....
        /*051c*/ 	.word	0x0000d800


	//   ....[90]....
        /*0520*/ 	.word	0x0000d810


	//   ....[91]....
        /*0524*/ 	.word	0x0000d820


	//   ....[92]....
        /*0528*/ 	.word	0x0000da80


	//   ....[93]....
        /*052c*/ 	.word	0x0000dab0


	//   ....[94]....
        /*0530*/ 	.word	0x0000dac0


	//   ....[95]....
        /*0534*/ 	.word	0x0000dad0


	//   ....[96]....
        /*0538*/ 	.word	0x0000dae0


	//   ....[97]....
        /*053c*/ 	.word	0x0000daf0


	//   ....[98]....
        /*0540*/ 	.word	0x0000db10


	//   ....[99]....
        /*0544*/ 	.word	0x0000db60


	//   ....[100]....
        /*0548*/ 	.word	0x0000db80


	//   ....[101]....
        /*054c*/ 	.word	0x0000dbc0


	//   ....[102]....
        /*0550*/ 	.word	0x0000dbe0


	//   ....[103]....
        /*0554*/ 	.word	0x0000dc20


	//   ....[104]....
        /*0558*/ 	.word	0x0000dc40


	//   ....[105]....
        /*055c*/ 	.word	0x0000dc80


	//   ....[106]....
        /*0560*/ 	.word	0x0000dca0


	//   ....[107]....
        /*0564*/ 	.word	0x0000dcd0


	//   ....[108]....
        /*0568*/ 	.word	0x0000e1c0


	//   ....[109]....
        /*056c*/ 	.word	0x0000e1f0


	//   ....[110]....
        /*0570*/ 	.word	0x0000e220


	//   ....[111]....
        /*0574*/ 	.word	0x0000e250


	//   ....[112]....
        /*0578*/ 	.word	0x0000e260


	//   ....[113]....
        /*057c*/ 	.word	0x0000e270


	//   ....[114]....
        /*0580*/ 	.word	0x0000e290


	//   ....[115]....
        /*0584*/ 	.word	0x0000e2b0


	//   ....[116]....
        /*0588*/ 	.word	0x0000e2d0


	//   ....[117]....
        /*058c*/ 	.word	0x0000e300


	//   ....[118]....
        /*0590*/ 	.word	0x0000e320


	//   ....[119]....
        /*0594*/ 	.word	0x0000e340


	//   ....[120]....
        /*0598*/ 	.word	0x0000e360


	//   ....[121]....
        /*059c*/ 	.word	0x0000e390


	//   ....[122]....
        /*05a0*/ 	.word	0x0000e3d0


	//   ....[123]....
        /*05a4*/ 	.word	0x0000e420


	//   ....[124]....
        /*05a8*/ 	.word	0x0000e730


	//   ....[125]....
        /*05ac*/ 	.word	0x0000ec90


	//   ....[126]....
        /*05b0*/ 	.word	0x0000ed80


	//   ....[127]....
        /*05b4*/ 	.word	0x0000ee20


	//   ....[128]....
        /*05b8*/ 	.word	0x0000eea0


	//   ....[129]....
        /*05bc*/ 	.word	0x0000ef70


	//   ....[130]....
        /*05c0*/ 	.word	0x0000efd0


	//   ....[131]....
        /*05c4*/ 	.word	0x0000f070


	//   ....[132]....
        /*05c8*/ 	.word	0x0000f0d0


	//   ....[133]....
        /*05cc*/ 	.word	0x0000f1b0


	//   ....[134]....
        /*05d0*/ 	.word	0x0000f220


	//   ....[135]....
        /*05d4*/ 	.word	0x0000f2c0


	//   ....[136]....
        /*05d8*/ 	.word	0x0000f320


	//   ....[137]....
        /*05dc*/ 	.word	0x0000f3f0


	//   ....[138]....
        /*05e0*/ 	.word	0x0000f450


	//   ....[139]....
        /*05e4*/ 	.word	0x0000f500


	//   ....[140]....
        /*05e8*/ 	.word	0x0000f560


	//   ....[141]....
        /*05ec*/ 	.word	0x0000f620


	//   ....[142]....
        /*05f0*/ 	.word	0x0000f6b0


	//   ....[143]....
        /*05f4*/ 	.word	0x0000f710


	//   ....[144]....
        /*05f8*/ 	.word	0x0000f7e0


	//   ....[145]....
        /*05fc*/ 	.word	0x0000f8a0


	//   ....[146]....
        /*0600*/ 	.word	0x0000f900


	//   ....[147]....
        /*0604*/ 	.word	0x0000f9c0


	//   ....[148]....
        /*0608*/ 	.word	0x0000fa30


	//   ....[149]....
        /*060c*/ 	.word	0x0000fb10


	//   ....[150]....
        /*0610*/ 	.word	0x0000fb70


	//   ....[151]....
        /*0614*/ 	.word	0x0000fc30


	//   ....[152]....
        /*0618*/ 	.word	0x0000fca0


	//   ....[153]....
        /*061c*/ 	.word	0x0000fd80


	//   ....[154]....
        /*0620*/ 	.word	0x0000fde0


	//   ....[155]....
        /*0624*/ 	.word	0x0000fea0


	//   ....[156]....
        /*0628*/ 	.word	0x0000ff10


	//   ....[157]....
        /*062c*/ 	.word	0x0000ffd0


	//   ....[158]....
        /*0630*/ 	.word	0x00010050


	//   ....[159]....
        /*0634*/ 	.word	0x00010110


	//   ....[160]....
        /*0638*/ 	.word	0x00010170


	//   ....[161]....
        /*063c*/ 	.word	0x00010240


	//   ....[162]....
        /*0640*/ 	.word	0x000102a0


	//   ....[163]....
        /*0644*/ 	.word	0x00010370


	//   ....[164]....
        /*0648*/ 	.word	0x000103e0


	//   ....[165]....
        /*064c*/ 	.word	0x00010490


	//   ....[166]....
        /*0650*/ 	.word	0x000105d0


	//   ....[167]....
        /*0654*/ 	.word	0x00010670


	//   ....[168]....
        /*0658*/ 	.word	0x00010710


	//   ....[169]....
        /*065c*/ 	.word	0x000107a0


	//   ....[170]....
        /*0660*/ 	.word	0x00010840


	//   ....[171]....
        /*0664*/ 	.word	0x000108d0


	//   ....[172]....
        /*0668*/ 	.word	0x00010970


	//   ....[173]....
        /*066c*/ 	.word	0x00010a00


	//   ....[174]....
        /*0670*/ 	.word	0x00010aa0


	//   ....[175]....
        /*0674*/ 	.word	0x00010b30


	//   ....[176]....
        /*0678*/ 	.word	0x00010bd0


	//   ....[177]....
        /*067c*/ 	.word	0x00010c60


	//   ....[178]....
        /*0680*/ 	.word	0x00010d00


	//   ....[179]....
        /*0684*/ 	.word	0x00010d90


	//   ....[180]....
        /*0688*/ 	.word	0x00010e30


	//   ....[181]....
        /*068c*/ 	.word	0x00010ec0


	//   ....[182]....
        /*0690*/ 	.word	0x00010fa0


	//   ....[183]....
        /*0694*/ 	.word	0x00011050


	//   ....[184]....
        /*0698*/ 	.word	0x000110b0


	//   ....[185]....
        /*069c*/ 	.word	0x00011160


	//   ....[186]....
        /*06a0*/ 	.word	0x000111f0


	//   ....[187]....
        /*06a4*/ 	.word	0x00011290


	//   ....[188]....
        /*06a8*/ 	.word	0x00011310


	//   ....[189]....
        /*06ac*/ 	.word	0x000113b0


	//   ....[190]....
        /*06b0*/ 	.word	0x00011440


	//   ....[191]....
        /*06b4*/ 	.word	0x000114e0


	//   ....[192]....
        /*06b8*/ 	.word	0x00011560


	//   ....[193]....
        /*06bc*/ 	.word	0x00011600


	//   ....[194]....
        /*06c0*/ 	.word	0x00011690


	//   ....[195]....
        /*06c4*/ 	.word	0x00011730


	//   ....[196]....
        /*06c8*/ 	.word	0x000117b0


	//   ....[197]....
        /*06cc*/ 	.word	0x00011840


	//   ....[198]....
        /*06d0*/ 	.word	0x00011920


	//   ....[199]....
        /*06d4*/ 	.word	0x000119c0


	//   ....[200]....
        /*06d8*/ 	.word	0x00011a60


	//   ....[201]....
        /*06dc*/ 	.word	0x00011b10


	//   ....[202]....
        /*06e0*/ 	.word	0x00011b70


	//   ....[203]....
        /*06e4*/ 	.word	0x00011c30


	//   ....[204]....
        /*06e8*/ 	.word	0x00011c90


	//   ....[205]....
        /*06ec*/ 	.word	0x00011d50


	//   ....[206]....
        /*06f0*/ 	.word	0x00011db0


	//   ....[207]....
        /*06f4*/ 	.word	0x00011e70


	//   ....[208]....
        /*06f8*/ 	.word	0x00011ed0


	//   ....[209]....
        /*06fc*/ 	.word	0x00011f90


	//   ....[210]....
        /*0700*/ 	.word	0x00011ff0


	//   ....[211]....
        /*0704*/ 	.word	0x000120b0


	//   ....[212]....
        /*0708*/ 	.word	0x00012110


	//   ....[213]....
        /*070c*/ 	.word	0x000121c0


	//   ....[214]....
        /*0710*/ 	.word	0x000122d0


	//----- nvinfo : EIATTR_REG_RECONFIG
	.align		4
.L_1551:
        /*0714*/ 	.byte	0x01, 0x54
	.zero		2


	//----- nvinfo : EIATTR_SYSCALL_OFFSETS
	.align		4
        /*0718*/ 	.byte	0x04, 0x46
        /*071a*/ 	.short	(.L_1553 - .L_1552)


	//   ....[0]....
.L_1552:
        /*071c*/ 	.word	0x00001240


	//   ....[1]....
        /*0720*/ 	.word	0x0000b570


	//   ....[2]....
        /*0724*/ 	.word	0x0000b6b0


	//   ....[3]....
        /*0728*/ 	.word	0x0000b7a0


	//   ....[4]....
        /*072c*/ 	.word	0x0000c4d0


	//----- nvinfo : EIATTR_MBARRIER_INSTR_OFFSETS
	.align		4
.L_1553:
        /*0730*/ 	.byte	0x04, 0x39
        /*0732*/ 	.short	(.L_1555 - .L_1554)


	//   ....[0]....
.L_1554:
        /*0734*/ 	.word	0x00000180
        /*0738*/ 	.word	0x000000ff
        /*073c*/ 	.word	0x00016800
        /*0740*/ 	.short	0x0100
        /*0742*/ 	.byte	0x08
	.zero		1


	//   ....[1]....
        /*0744*/ 	.word	0x00000190
        /*0748*/ 	.word	0x000000ff
        /*074c*/ 	.word	0x00016820
        /*0750*/ 	.short	0x0100
        /*0752*/ 	.byte	0x08
	.zero		1


	//   ....[2]....
        /*0754*/ 	.word	0x00000280
        /*0758*/ 	.word	0x000000ff
        /*075c*/ 	.word	0x00016830
        /*0760*/ 	.short	0x0100
        /*0762*/ 	.byte	0x08
	.zero		1


	//   ....[3]....
        /*0764*/ 	.word	0x00000290
        /*0768*/ 	.word	0x000000ff
        /*076c*/ 	.word	0x00016840
        /*0770*/ 	.short	0x0100
        /*0772*/ 	.byte	0x08
	.zero		1


	//   ....[4]....
        /*0774*/ 	.word	0x000002a0
        /*0778*/ 	.word	0x000000ff
        /*077c*/ 	.word	0x00016838
        /*0780*/ 	.short	0x0100
        /*0782*/ 	.byte	0x08
	.zero		1


	//   ....[5]....
        /*0784*/ 	.word	0x000002b0
        /*0788*/ 	.word	0x000000ff
        /*078c*/ 	.word	0x00016848
        /*0790*/ 	.short	0x0100
        /*0792*/ 	.byte	0x08
	.zero		1


	//   ....[6]....
        /*0794*/ 	.word	0x000003e0
        /*0798*/ 	.word	0x000000ff
        /*079c*/ 	.word	0x00016850
        /*07a0*/ 	.short	0x0100
        /*07a2*/ 	.byte	0x08
	.zero		1


	//   ....[7]....
        /*07a4*/ 	.word	0x000003f0
        /*07a8*/ 	.word	0x000000ff
        /*07ac*/ 	.word	0x00016860
        /*07b0*/ 	.short	0x0100
        /*07b2*/ 	.byte	0x08
	.zero		1


	//   ....[8]....
        /*07b4*/ 	.word	0x00000400
        /*07b8*/ 	.word	0x000000ff
        /*07bc*/ 	.word	0x00016858
        /*07c0*/ 	.short	0x0100
        /*07c2*/ 	.byte	0x08
	.zero		1


	//   ....[9]....
        /*07c4*/ 	.word	0x00000410
        /*07c8*/ 	.word	0x000000ff
        /*07cc*/ 	.word	0x00016868
        /*07d0*/ 	.short	0x0100
        /*07d2*/ 	.byte	0x08
	.zero		1


	//   ....[10]....
        /*07d4*/ 	.word	0x00000500
        /*07d8*/ 	.word	0x000000ff
        /*07dc*/ 	.word	0x00016870
        /*07e0*/ 	.short	0x0100
        /*07e2*/ 	.byte	0x06
	.zero		1


	//   ....[11]....
        /*07e4*/ 	.word	0x00000510
        /*07e8*/ 	.word	0x000000ff
        /*07ec*/ 	.word	0x00016880
        /*07f0*/ 	.short	0x0100
        /*07f2*/ 	.byte	0x06
	.zero		1


	//   ....[12]....
        /*07f4*/ 	.word	0x00000520
        /*07f8*/ 	.word	0x000000ff
        /*07fc*/ 	.word	0x00016878
        /*0800*/ 	.short	0x0100
        /*0802*/ 	.byte	0x06
	.zero		1


	//   ....[13]....
        /*0804*/ 	.word	0x00000530
        /*0808*/ 	.word	0x000000ff
        /*080c*/ 	.word	0x00016888
        /*0810*/ 	.short	0x0100
        /*0812*/ 	.byte	0x06
	.zero		1


	//   ....[14]....
        /*0814*/ 	.word	0x00000660
        /*0818*/ 	.word	0x000000ff
        /*081c*/ 	.word	0x00016890
        /*0820*/ 	.short	0x0100
        /*0822*/ 	.byte	0x08
	.zero		1


	//   ....[15]....
        /*0824*/ 	.word	0x00000670
        /*0828*/ 	.word	0x000000ff
        /*082c*/ 	.word	0x000168a0
        /*0830*/ 	.short	0x0100
        /*0832*/ 	.byte	0x08
	.zero		1


	//   ....[16]....
        /*0834*/ 	.word	0x00000680
        /*0838*/ 	.word	0x000000ff
        /*083c*/ 	.word	0x00016898
        /*0840*/ 	.short	0x0100
        /*0842*/ 	.byte	0x08
	.zero		1


	//   ....[17]....
        /*0844*/ 	.word	0x00000690
        /*0848*/ 	.word	0x000000ff
        /*084c*/ 	.word	0x000168a8
        /*0850*/ 	.short	0x0100
        /*0852*/ 	.byte	0x08
	.zero		1


	//   ....[18]....
        /*0854*/ 	.word	0x000007d0
        /*0858*/ 	.word	0x000000ff
        /*085c*/ 	.word	0x000168b0
        /*0860*/ 	.short	0x0100
        /*0862*/ 	.byte	0x08
	.zero		1


	//   ....[19]....
        /*0864*/ 	.word	0x000007e0
        /*0868*/ 	.word	0x000000ff
        /*086c*/ 	.word	0x000168c0
        /*0870*/ 	.short	0x0100
        /*0872*/ 	.byte	0x08
	.zero		1


	//   ....[20]....
        /*0874*/ 	.word	0x000007f0
        /*0878*/ 	.word	0x000000ff
        /*087c*/ 	.word	0x000168b8
        /*0880*/ 	.short	0x0100
        /*0882*/ 	.byte	0x08
	.zero		1


	//   ....[21]....
        /*0884*/ 	.word	0x00000800
        /*0888*/ 	.word	0x000000ff
        /*088c*/ 	.word	0x000168c8
        /*0890*/ 	.short	0x0100
        /*0892*/ 	.byte	0x08
	.zero		1


	//   ....[22]....
        /*0894*/ 	.word	0x00001260
        /*0898*/ 	.word	0x000000ff
        /*089c*/ 	.word	0x00016800
        /*08a0*/ 	.short	0x010a
        /*08a2*/ 	.byte	0x2a
	.zero		1


	//   ....[23]....
        /*08a4*/ 	.word	0x000012d0
        /*08a8*/ 	.word	0x000000ff
        /*08ac*/ 	.word	0x00016830
        /*08b0*/ 	.short	0x010a
        /*08b2*/ 	.byte	0x2a
	.zero		1


	//   ....[24]....
        /*08b4*/ 	.word	0x00001330
        /*08b8*/ 	.word	0x000000ff
        /*08bc*/ 	.word	0x00016830
        /*08c0*/ 	.short	0x010a
        /*08c2*/ 	.byte	0x2a
	.zero		1


	//   ....[25]....
        /*08c4*/ 	.word	0x000025f0
        /*08c8*/ 	.word	0x000000ff
        /*08cc*/ 	.word	0x00000000
        /*08d0*/ 	.short	0x0101
        /*08d2*/ 	.byte	0x06
	.zero		1


	//   ....[26]....
        /*08d4*/ 	.word	0x00003f40
        /*08d8*/ 	.word	0x000000ff
        /*08dc*/ 	.word	0x00016830
        /*08e0*/ 	.short	0x010a
        /*08e2*/ 	.byte	0x04
	.zero		1


	//   ....[27]....
        /*08e4*/ 	.word	0x00003f80
        /*08e8*/ 	.word	0x000000ff
        /*08ec*/ 	.word	0x00016830
        /*08f0*/ 	.short	0x010a
        /*08f2*/ 	.byte	0x04
	.zero		1


	//   ....[28]....
        /*08f4*/ 	.word	0x000041b0
        /*08f8*/ 	.word	0x000000ff
        /*08fc*/ 	.word	0x00016850
        /*0900*/ 	.short	0x010a
        /*0902*/ 	.byte	0x0a
	.zero		1


	//   ....[29]....
        /*0904*/ 	.word	0x000041f0
        /*0908*/ 	.word	0x000000ff
        /*090c*/ 	.word	0x00016850
        /*0910*/ 	.short	0x010a
        /*0912*/ 	.byte	0x0a
	.zero		1


	//   ....[30]....
        /*0914*/ 	.word	0x00004df0
        /*0918*/ 	.word	0x000000ff
        /*091c*/ 	.word	0x00000000
        /*0920*/ 	.short	0x0101
        /*0922*/ 	.byte	0x07
	.zero		1


	//   ....[31]....
        /*0924*/ 	.word	0x00006940
        /*0928*/ 	.word	0x000000ff
        /*092c*/ 	.word	0x00000000
        /*0930*/ 	.short	0x0101
        /*0932*/ 	.byte	0x06
	.zero		1


	//   ....[32]....
        /*0934*/ 	.word	0x00006e80
        /*0938*/ 	.word	0x000000ff
        /*093c*/ 	.word	0x00016830
        /*0940*/ 	.short	0x010a
        /*0942*/ 	.byte	0x0a
	.zero		1


	//   ....[33]....
        /*0944*/ 	.word	0x00006ec0
        /*0948*/ 	.word	0x000000ff
        /*094c*/ 	.word	0x00016830
        /*0950*/ 	.short	0x010a
        /*0952*/ 	.byte	0x0a
	.zero		1


	//   ....[34]....
        /*0954*/ 	.word	0x000070b0
        /*0958*/ 	.word	0x000000ff
        /*095c*/ 	.word	0x00016850
        /*0960*/ 	.short	0x010a
        /*0962*/ 	.byte	0x0a
	.zero		1


	//   ....[35]....
        /*0964*/ 	.word	0x000070f0
        /*0968*/ 	.word	0x000000ff
        /*096c*/ 	.word	0x00016850
        /*0970*/ 	.short	0x010a
        /*0972*/ 	.byte	0x0a
	.zero		1


	//   ....[36]....
        /*0974*/ 	.word	0x00007980
        /*0978*/ 	.word	0x000000ff
        /*097c*/ 	.word	0x00000000
        /*0980*/ 	.short	0x0101
        /*0982*/ 	.byte	0x07
	.zero		1


	//   ....[37]....
        /*0984*/ 	.word	0x00008e80
        /*0988*/ 	.word	0x000000ff
        /*098c*/ 	.word	0x00000000
        /*0990*/ 	.short	0x0101
        /*0992*/ 	.byte	0x06
	.zero		1


	//   ....[38]....
        /*0994*/ 	.word	0x00009290
        /*0998*/ 	.word	0x000000ff
        /*099c*/ 	.word	0x00016850
        /*09a0*/ 	.short	0x010a
        /*09a2*/ 	.byte	0x07
	.zero		1


	//   ....[39]....
        /*09a4*/ 	.word	0x000092d0
        /*09a8*/ 	.word	0x000000ff
        /*09ac*/ 	.word	0x00016850
        /*09b0*/ 	.short	0x010a
        /*09b2*/ 	.byte	0x07
	.zero		1


	//   ....[40]....
        /*09b4*/ 	.word	0x00009880
        /*09b8*/ 	.word	0x000000ff
        /*09bc*/ 	.word	0x00000000
        /*09c0*/ 	.short	0x0101
        /*09c2*/ 	.byte	0x04
	.zero		1


	//   ....[41]....
        /*09c4*/ 	.word	0x0000a260
        /*09c8*/ 	.word	0x000000ff
        /*09cc*/ 	.word	0x00000000
        /*09d0*/ 	.short	0x0101
        /*09d2*/ 	.byte	0x04
	.zero		1


	//   ....[42]....
        /*09d4*/ 	.word	0x0000bb40
        /*09d8*/ 	.word	0x000000ff
        /*09dc*/ 	.word	0x00016840
        /*09e0*/ 	.short	0x010a
        /*09e2*/ 	.byte	0x2f
	.zero		1


	//   ....[43]....
        /*09e4*/ 	.word	0x0000c270
        /*09e8*/ 	.word	0x000000ff
        /*09ec*/ 	.word	0x00016830
        /*09f0*/ 	.short	0x0107
        /*09f2*/ 	.byte	0x2f
	.zero		1


	//   ....[44]....
        /*09f4*/ 	.word	0x0000c300
        /*09f8*/ 	.word	0x000000ff
        /*09fc*/ 	.word	0x00016830
        /*0a00*/ 	.short	0x0101
        /*0a02*/ 	.byte	0x2f
	.zero		1


	//   ....[45]....
        /*0a04*/ 	.word	0x0000cfc0
        /*0a08*/ 	.word	0x000000ff
        /*0a0c*/ 	.word	0x00016800
        /*0a10*/ 	.short	0x0107
        /*0a12*/ 	.byte	0x2f
	.zero		1


	//   ....[46]....
        /*0a14*/ 	.word	0x0000d000
        /*0a18*/ 	.word	0x000000ff
        /*0a1c*/ 	.word	0x00016800
        /*0a20*/ 	.short	0x0101
        /*0a22*/ 	.byte	0x2f
	.zero		1


	//   ....[47]....
        /*0a24*/ 	.word	0x0000d010
        /*0a28*/ 	.word	0x000000ff
        /*0a2c*/ 	.word	0x00016820
        /*0a30*/ 	.short	0x010a
        /*0a32*/ 	.byte	0x2f
	.zero		1


	//   ....[48]....
        /*0a34*/ 	.word	0x0000d3f0
        /*0a38*/ 	.word	0x00000007
        /*0a3c*/ 	.word	0x00016840
        /*0a40*/ 	.short	0x010a
        /*0a42*/ 	.byte	0x3f
	.zero		1


	//   ....[49]....
        /*0a44*/ 	.word	0x0000d8e0
        /*0a48*/ 	.word	0x00000007
        /*0a4c*/ 	.word	0x00016830
        /*0a50*/ 	.short	0x0107
        /*0a52*/ 	.byte	0x3f
	.zero		1


	//   ....[50]....
        /*0a54*/ 	.word	0x0000d9b0
        /*0a58*/ 	.word	0x00000007
        /*0a5c*/ 	.word	0x00016830
        /*0a60*/ 	.short	0x0101
        /*0a62*/ 	.byte	0x3f
	.zero		1


	//   ....[51]....
        /*0a64*/ 	.word	0x0000da10
        /*0a68*/ 	.word	0x00000007
        /*0a6c*/ 	.word	0x00016860
        /*0a70*/ 	.short	0x010a
        /*0a72*/ 	.byte	0x3f
	.zero		1


	//   ....[52]....
        /*0a74*/ 	.word	0x0000de00
        /*0a78*/ 	.word	0x00000007
        /*0a7c*/ 	.word	0x00016850
        /*0a80*/ 	.short	0x0107
        /*0a82*/ 	.byte	0x3f
	.zero		1


	//   ....[53]....
        /*0a84*/ 	.word	0x0000df80
        /*0a88*/ 	.word	0x00000007
        /*0a8c*/ 	.word	0x00016850
        /*0a90*/ 	.short	0x0101
        /*0a92*/ 	.byte	0x3f
	.zero		1


	//   ....[54]....
        /*0a94*/ 	.word	0x0000e130
        /*0a98*/ 	.word	0x00000000
        /*0a9c*/ 	.word	0x00016860
        /*0aa0*/ 	.short	0x010a
        /*0aa2*/ 	.byte	0x3f
	.zero		1


	//   ....[55]....
        /*0aa4*/ 	.word	0x0000e550
        /*0aa8*/ 	.word	0x00000000
        /*0aac*/ 	.word	0x00016850
        /*0ab0*/ 	.short	0x0107
        /*0ab2*/ 	.byte	0x3f
	.zero		1


	//   ....[56]....
        /*0ab4*/ 	.word	0x0000e630
        /*0ab8*/ 	.word	0x00000000
        /*0abc*/ 	.word	0x00016850
        /*0ac0*/ 	.short	0x0101
        /*0ac2*/ 	.byte	0x3f
	.zero		1


	//   ....[57]....
        /*0ac4*/ 	.word	0x0000e6c0
        /*0ac8*/ 	.word	0x00000007
        /*0acc*/ 	.word	0x00016820
        /*0ad0*/ 	.short	0x010a
        /*0ad2*/ 	.byte	0x3f
	.zero		1


	//   ....[58]....
        /*0ad4*/ 	.word	0x0000e820
        /*0ad8*/ 	.word	0x00000005
        /*0adc*/ 	.word	0x00016840
        /*0ae0*/ 	.short	0x010a
        /*0ae2*/ 	.byte	0x3f
	.zero		1


	//   ....[59]....
        /*0ae4*/ 	.word	0x0000e8c0
        /*0ae8*/ 	.word	0x00000003
        /*0aec*/ 	.word	0x00016840
        /*0af0*/ 	.short	0x010a
        /*0af2*/ 	.byte	0x3f
	.zero		1


	//   ....[60]....
        /*0af4*/ 	.word	0x0000e900
        /*0af8*/ 	.word	0x00000005
        /*0afc*/ 	.word	0x00016860
        /*0b00*/ 	.short	0x010a
        /*0b02*/ 	.byte	0x3f
	.zero		1


	//   ....[61]....
        /*0b04*/ 	.word	0x0000e940
        /*0b08*/ 	.word	0x00000003
        /*0b0c*/ 	.word	0x00016860
        /*0b10*/ 	.short	0x010a
        /*0b12*/ 	.byte	0x3f
	.zero		1


	//   ....[62]....
        /*0b14*/ 	.word	0x0000e9b0
        /*0b18*/ 	.word	0x00000003
        /*0b1c*/ 	.word	0x00016800
        /*0b20*/ 	.short	0x010a
        /*0b22*/ 	.byte	0x3f
	.zero		1


	//   ....[63]....
        /*0b24*/ 	.word	0x0000ea10
        /*0b28*/ 	.word	0x00000003
        /*0b2c*/ 	.word	0x00016830
        /*0b30*/ 	.short	0x010a
        /*0b32*/ 	.byte	0x3f
	.zero		1


	//   ....[64]....
        /*0b34*/ 	.word	0x0000ea70
        /*0b38*/ 	.word	0x0000000a
        /*0b3c*/ 	.word	0x00016830
        /*0b40*/ 	.short	0x010a
        /*0b42*/ 	.byte	0x3f
	.zero		1


	//   ....[65]....
        /*0b44*/ 	.word	0x0000ead0
        /*0b48*/ 	.word	0x0000000a
        /*0b4c*/ 	.word	0x00016850
        /*0b50*/ 	.short	0x010a
        /*0b52*/ 	.byte	0x3f
	.zero		1


	//   ....[66]....
        /*0b54*/ 	.word	0x0000eb30
        /*0b58*/ 	.word	0x00000009
        /*0b5c*/ 	.word	0x00016830
        /*0b60*/ 	.short	0x010a
        /*0b62*/ 	.byte	0x3f
	.zero		1


	//   ....[67]....
        /*0b64*/ 	.word	0x0000eb90
        /*0b68*/ 	.word	0x00000009
        /*0b6c*/ 	.word	0x00016850
        /*0b70*/ 	.short	0x010a
        /*0b72*/ 	.byte	0x3f
	.zero		1


	//   ....[68]....
        /*0b74*/ 	.word	0x0000ebf0
        /*0b78*/ 	.word	0x00000004
        /*0b7c*/ 	.word	0x00016850
        /*0b80*/ 	.short	0x010a
        /*0b82*/ 	.byte	0x3f
	.zero		1


	//   ....[69]....
        /*0b84*/ 	.word	0x0000ecd0
        /*0b88*/ 	.word	0x00000003
        /*0b8c*/ 	.word	0x00016840
        /*0b90*/ 	.short	0x010a
        /*0b92*/ 	.byte	0x3f
	.zero		1


	//   ....[70]....
        /*0b94*/ 	.word	0x000104d0
        /*0b98*/ 	.word	0x00000003
        /*0b9c*/ 	.word	0x00016820
        /*0ba0*/ 	.short	0x010a
        /*0ba2*/ 	.byte	0x3f
	.zero		1


	//   ....[71]....
        /*0ba4*/ 	.word	0x00010520
        /*0ba8*/ 	.word	0x00000007
        /*0bac*/ 	.word	0x00016840
        /*0bb0*/ 	.short	0x010a
        /*0bb2*/ 	.byte	0x3f
	.zero		1


	//   ....[72]....
        /*0bb4*/ 	.word	0x00010ef0
        /*0bb8*/ 	.word	0x00000007
        /*0bbc*/ 	.word	0x00016860
        /*0bc0*/ 	.short	0x010a
        /*0bc2*/ 	.byte	0x3f
	.zero		1


	//   ....[73]....
        /*0bc4*/ 	.word	0x00011870
        /*0bc8*/ 	.word	0x00000000
        /*0bcc*/ 	.word	0x00016860
        /*0bd0*/ 	.short	0x010a
        /*0bd2*/ 	.byte	0x3f
	.zero		1


	//   ....[74]....
        /*0bd4*/ 	.word	0x000121f0
        /*0bd8*/ 	.word	0x00000007
        /*0bdc*/ 	.word	0x00016820
        /*0be0*/ 	.short	0x010a
        /*0be2*/ 	.byte	0x3f
	.zero		1


	//   ....[75]....
        /*0be4*/ 	.word	0x00012390
        /*0be8*/ 	.word	0x00000005
        /*0bec*/ 	.word	0x00016840
        /*0bf0*/ 	.short	0x010a
        /*0bf2*/ 	.byte	0x3f
	.zero		1


	//   ....[76]....
        /*0bf4*/ 	.word	0x000123e0
        /*0bf8*/ 	.word	0x00000003
        /*0bfc*/ 	.word	0x00016840
        /*0c00*/ 	.short	0x010a
        /*0c02*/ 	.byte	0x3f
	.zero		1


	//   ....[77]....
        /*0c04*/ 	.word	0x00012430
        /*0c08*/ 	.word	0x00000005
        /*0c0c*/ 	.word	0x00016860
        /*0c10*/ 	.short	0x010a
        /*0c12*/ 	.byte	0x3f
	.zero		1


	//----- nvinfo : EIATTR_NUM_MBARRIERS
	.align		4
.L_1555:
        /*0c14*/ 	.byte	0x03, 0x38
        /*0c16*/ 	.short	0x0016


	//----- nvinfo : EIATTR_EXIT_INSTR_OFFSETS
	.align		4
        /*0c18*/ 	.byte	0x04, 0x1c
        /*0c1a*/ 	.short	(.L_1557 - .L_1556)


	//   ....[0]....
.L_1556:
        /*0c1c*/ 	.word	0x0000e990


	//----- nvinfo : EIATTR_MAX_THREADS
	.align		4
.L_1557:
        /*0c20*/ 	.byte	0x04, 0x05
        /*0c22*/ 	.short	(.L_1559 - .L_1558)
.L_1558:
        /*0c24*/ 	.word	0x00000200
        /*0c28*/ 	.word	0x00000001
        /*0c2c*/ 	.word	0x00000001


	//----- nvinfo : EIATTR_CRS_STACK_SIZE
	.align		4
.L_1559:
        /*0c30*/ 	.byte	0x04, 0x1e
        /*0c32*/ 	.short	(.L_1561 - .L_1560)
.L_1560:
        /*0c34*/ 	.word	0x00000000


	//----- nvinfo : EIATTR_CBANK_PARAM_SIZE
	.align		4
.L_1561:
        /*0c38*/ 	.byte	0x03, 0x19
        /*0c3a*/ 	.short	0x0a70


	//----- nvinfo : EIATTR_PARAM_CBANK
	.align		4
        /*0c3c*/ 	.byte	0x04, 0x0a
        /*0c3e*/ 	.short	(.L_1563 - .L_1562)
	.align		4
.L_1562:
        /*0c40*/ 	.word	index@(.nv.constant0._ZN7cutlass13device_kernelIN5flash11enable_sm90INS1_16FlashAttnFwdSm90INS1_25CollectiveMainloopFwdSm90ILi2EN4cute5tupleIJNS5_1CILi1EEES8_S8_EEENS6_IJNS7_ILi192EEENS7_ILi128EEENS7_ILi64EEEEEELi64ENS_10bfloat16_tEfNS_4arch4Sm90ELb1ELb0ELb1ELb0ELb1ELb0ELb0ELb1ELb1ELb1ELb1ELb0EEENS1_21CollectiveEpilogueFwdINS6_IJSA_SC_SB_EEES9_SE_SG_Li384ELb0ELb1ELb1ELb0EEENS1_19SingleTileSchedulerILb0ELb1ELb1ELi192EEEEEEEEEvNT_6ParamsE)
        /*0c44*/ 	.short	0x0210
        /*0c46*/ 	.short	0x0a70


	//----- nvinfo : EIATTR_SW_WAR
	.align		4
.L_1563:
        /*0c48*/ 	.byte	0x04, 0x36
        /*0c4a*/ 	.short	(.L_1565 - .L_1564)
.L_1564:
        /*0c4c*/ 	.word	0x00000008
.L_1565:


//--------------------- .nv.info._ZN7cutlass13device_kernelIN5flash11enable_sm90INS1_16FlashAttnFwdSm90INS1_25CollectiveMainloopFwdSm90ILi2EN4cute5tupleIJNS5_1CILi1EEES8_S8_EEENS6_IJNS7_ILi192EEENS7_ILi128EEENS7_ILi64EEEEEELi64ENS_10bfloat16_tEfNS_4arch4Sm90ELb1ELb0ELb1ELb1ELb1ELb0ELb0ELb1ELb1ELb1ELb1ELb0EEENS1_21CollectiveEpilogueFwdINS6_IJSA_SC_SB_EEES9_SE_SG_Li384ELb1ELb1ELb1ELb0EEENS1_36VarlenDynamicPersistentTileSchedulerILi192ELi128ELi384ELi128ELb1ELb1ELb1ELb1ELb1ELb1EEEEEEEEEvNT_6ParamsE --------------------------
	.section	.nv.info._ZN7cutlass13device_kernelIN5flash11enable_sm90INS1_16FlashAttnFwdSm90INS1_25CollectiveMainloopFwdSm90ILi2EN4cute5tupleIJNS5_1CILi1EEES8_S8_EEENS6_IJNS7_ILi192EEENS7_ILi128EEENS7_ILi64EEEEEELi64ENS_10bfloat16_tEfNS_4arch4Sm90ELb1ELb0ELb1ELb1ELb1ELb0ELb0ELb1ELb1ELb1ELb1ELb0EEENS1_21CollectiveEpilogueFwdINS6_IJSA_SC_SB_EEES9_SE_SG_Li384ELb1ELb1ELb1ELb0EEENS1_36VarlenDynamicPersistentTileSchedulerILi192ELi128ELi384ELi128ELb1ELb1ELb1ELb1ELb1ELb1EEEEEEEEEvNT_6ParamsE,"",@"SHT_CUDA_INFO"
	.sectionflags	@""
	.align	4


	//----- nvinfo : EIATTR_CUDA_API_VERSION
	.align		4
        /*0000*/ 	.byte	0x04, 0x37
        /*0002*/ 	.short	(.L_1567 - .L_1566)
.L_1566:
        /*0004*/ 	.word	0x00000082


	//----- nvinfo : EIATTR_KPARAM_INFO
	.align		4
.L_1567:
        /*0008*/ 	.byte	0x04, 0x17
        /*000a*/ 	.short	(.L_1569 - .L_1568)
.L_1568:
        /*000c*/ 	.word	0x00000000
        /*0010*/ 	.short	0x0000
        /*0012*/ 	.short	0x0070
        /*0014*/ 	.byte	0x00, 0xf0, 0x01, 0x2a


	//----- nvinfo : EIATTR_SPARSE_MMA_MASK
	.align		4
.L_1569:
        /*0018*/ 	.byte	0x03, 0x50
        /*001a*/ 	.short	0x0000


	//----- nvinfo : EIATTR_MAXREG_COUNT
	.align		4
        /*001c*/ 	.byte	0x03, 0x1b
        /*001e*/ 	.short	0x0080


	//----- nvinfo : EIATTR_NUM_BARRIERS
	.align		4
        /*0020*/ 	.byte	0x02, 0x4c
        /*0022*/ 	.byte	0x10
	.zero		1


	//----- nvinfo : EIATTR_EXTERNS
	.align		4
        /*0024*/ 	.byte	0x04, 0x0f
        /*0026*/ 	.short	(.L_1571 - .L_1570)


	//   ....[0]....
	.align		4
.L_1570:
        /*0028*/ 	.word	index@(__assertfail)


	//----- nvinfo : EIATTR_ANNOTATIONS
	.align		4
.L_1571:
        /*002c*/ 	.byte	0x04, 0x55
        /*002e*/ 	.short	(.L_1573 - .L_1572)


	//   ....[0]....
.L_1572:
        /* <DEDUP_REMOVED lines=30> */


	//----- nvinfo : EIATTR_MERCURY_ISA_VERSION
	.align		4
.L_1573:
        /*0200*/ 	.byte	0x03, 0x5f
        /*0202*/ 	.short	0x0101


	//----- nvinfo : EIATTR_UNUSED_LOAD_BYTE_OFFSET
	.align		4
        /*0204*/ 	.byte	0x04, 0x44
        /*0206*/ 	.short	(.L_1575 - .L_1574)


	//   ....[0]....
.L_1574:
        /*0208*/ 	.word	0x00000970
        /*020c*/ 	.word	0x0000fff0


	//   ....[1]....
        /*0210*/ 	.word	0x0000a0f0
        /*0214*/ 	.word	0x0000fff0


	//----- nvinfo : EIATTR_INT_WARP_WIDE_INSTR_OFFSETS
	.align		4
.L_1575:
        /*0218*/ 	.byte	0x04, 0x31
        /*021a*/ 	.short	(.L_1577 - .L_1576)


	//   ....[0]....
.L_1576:
        /*021c*/ 	.word	0x000000c0


	//   ....[1]....
        /*0220*/ 	.word	0x000000d0


	//   ....[2]....
        /*0224*/ 	.word	0x00000170


	//   ....[3]....
        /*0228*/ 	.word	0x0000de90


	//   ....[4]....
        /*022c*/ 	.word	0x0000df20


	//   ....[5]....
        /*0230*/ 	.word	0x00011030


	//   ....[6]....
        /*0234*/ 	.word	0x000110c0


	//----- nvinfo : EIATTR_COOP_GROUP_MASK_REGIDS
	.align		4
.L_1577:
        /*0238*/ 	.byte	0x04, 0x29
        /*023a*/ 	.short	(.L_1579 - .L_1578)


	//   ....[0]....
.L_1578:
        /*023c*/ 	.word	0xffffffff


	//   ....[1]....
        /*0240*/ 	.word	0xffffffff


	//   ....[2]....
        /*0244*/ 	.word	0xffffffff


	//   ....[3]....
        /*0248*/ 	.word	0xffffffff


	//   ....[4]....
        /*024c*/ 	.word	0xffffffff


	//   ....[5]....
        /*0250*/ 	.word	0xffffffff


	//   ....[6]....
        /*0254*/ 	.word	0xffffffff


	//   ....[7]....
        /*0258*/ 	.word	0xffffffff


	//   ....[8]....
        /*025c*/ 	.word	0xffffffff


	//   ....[9]....
        /*0260*/ 	.word	0xffffffff


	//   ....[10]....
        /*0264*/ 	.word	0xffffffff


	//   ....[11]....
        /*0268*/ 	.word	0xffffffff


	//   ....[12]....
        /*026c*/ 	.word	0xffffffff


	//   ....[13]....
        /*0270*/ 	.word	0xffffffff


	//   ....[14]....
        /*0274*/ 	.word	0xffffffff


	//   ....[15]....
        /*0278*/ 	.word	0xffffffff


	//   ....[16]....
        /*027c*/ 	.word	0xffffffff


	//   ....[17]....
        /*0280*/ 	.word	0xffffffff


	//   ....[18]....
        /*0284*/ 	.word	0xffffffff


	//   ....[19]....
        /*0288*/ 	.word	0xffffffff


	//   ....[20]....
        /*028c*/ 	.word	0xffffffff


	//   ....[21]....
        /*0290*/ 	.word	0xffffffff


	//   ....[22]....
        /*0294*/ 	.word	0xffffffff


	//   ....[23]....
        /*0298*/ 	.word	0xffffffff


	//   ....[24]....
        /*029c*/ 	.word	0xffffffff


	//   ....[25]....
        /*02a0*/ 	.word	0xffffffff


	//   ....[26]....
        /*02a4*/ 	.word	0xffffffff


	//   ....[27]....
        /*02a8*/ 	.word	0xffffffff


	//   ....[28]....
        /*02ac*/ 	.word	0xffffffff


	//   ....[29]....
        /*02b0*/ 	.word	0xffffffff


	//   ....[30]....
        /*02b4*/ 	.word	0xffffffff


	//   ....[31]....
        /*02b8*/ 	.word	0xffffffff


	//   ....[32]....
        /*02bc*/ 	.word	0xffffffff


	//   ....[33]....
        /*02c0*/ 	.word	0xffffffff


	//   ....[34]....
        /*02c4*/ 	.word	0xffffffff


	//   ....[35]....
        /*02c8*/ 	.word	0xffffffff


	//   ....[36]....
        /*02cc*/ 	.word	0xffffffff


	//   ....[37]....
        /*02d0*/ 	.word	0xffffffff


	//   ....[38]....
        /*02d4*/ 	.word	0xffffffff


	//   ....[39]....
        /*02d8*/ 	.word	0xffffffff


	//   ....[40]....
        /*02dc*/ 	.word	0xffffffff


	//   ....[41]....
        /*02e0*/ 	.word	0xffffffff


	//   ....[42]....
        /*02e4*/ 	.word	0xffffffff


	//   ....[43]....
        /*02e8*/ 	.word	0xffffffff


	//   ....[44]....
        /*02ec*/ 	.word	0xffffffff


	//   ....[45]....
        /*02f0*/ 	.word	0xffffffff


	//   ....[46]....
        /*02f4*/ 	.word	0xffffffff


	//   ....[47]....
        /*02f8*/ 	.word	0xffffffff


	//   ....[48]....
        /*02fc*/ 	.word	0xffffffff


	//   ....[49]....
        /*0300*/ 	.word	0xffffffff


	//   ....[50]....
        /*0304*/ 	.word	0xffffffff


	//   ....[51]....
        /*0308*/ 	.word	0xffffffff


	//   ....[52]....
        /*030c*/ 	.word	0xffffffff


	//   ....[53]....
        /*0310*/ 	.word	0xffffffff


	//   ....[54]....
        /*0314*/ 	.word	0xffffffff


	//   ....[55]....
        /*0318*/ 	.word	0xffffffff


	//   ....[56]....
        /*031c*/ 	.word	0xffffffff


	//   ....[57]....
        /*0320*/ 	.word	0xffffffff


	//   ....[58]....
        /*0324*/ 	.word	0xffffffff


	//   ....[59]....
        /*0328*/ 	.word	0xffffffff


	//   ....[60]....
        /*032c*/ 	.word	0xffffffff


	//   ....[61]....
        /*0330*/ 	.word	0xffffffff


	//   ....[62]....
        /*0334*/ 	.word	0xffffffff


	//   ....[63]....
        /*0338*/ 	.word	0xffffffff


	//   ....[64]....
        /*033c*/ 	.word	0xffffffff


	//   ....[65]....
        /*0340*/ 	.word	0xffffffff


	//   ....[66]....
        /*0344*/ 	.word	0xffffffff


	//   ....[67]....
        /*0348*/ 	.word	0xffffffff


	//   ....[68]....
        /*034c*/ 	.word	0xffffffff


	//   ....[69]....
        /*0350*/ 	.word	0xffffffff


	//   ....[70]....
        /*0354*/ 	.word	0xffffffff


	//   ....[71]....
        /*0358*/ 	.word	0xffffffff


	//   ....[72]....
        /*035c*/ 	.word	0xffffffff


	//   ....[73]....
        /*0360*/ 	.word	0xffffffff


	//   ....[74]....
        /*0364*/ 	.word	0xffffffff


	//   ....[75]....
        /*0368*/ 	.word	0xffffffff


	//   ....[76]....
        /*036c*/ 	.word	0xffffffff


	//   ....[77]....
        /*0370*/ 	.word	0xffffffff


	//   ....[78]....
        /*0374*/ 	.word	0xffffffff


	//   ....[79]....
        /*0378*/ 	.word	0xffffffff


	//   ....[80]....
        /*037c*/ 	.word	0xffffffff


	//   ....[81]....
        /*0380*/ 	.word	0xffffffff


	//   ....[82]....
        /*0384*/ 	.word	0xffffffff


	//   ....[83]....
        /*0388*/ 	.word	0xffffffff


	//   ....[84]....
        /*038c*/ 	.word	0xffffffff


	//   ....[85]....
        /*0390*/ 	.word	0xffffffff


	//   ....[86]....
        /*0394*/ 	.word	0xffffffff


	//   ....[87]....
        /*0398*/ 	.word	0xffffffff


	//   ....[88]....
        /*039c*/ 	.word	0xffffffff


	//   ....[89]....
        /*03a0*/ 	.word	0xffffffff


	//   ....[90]....
        /*03a4*/ 	.word	0xffffffff


	//   ....[91]....
        /*03a8*/ 	.word	0xffffffff


	//   ....[92]....
        /*03ac*/ 	.word	0xffffffff


	//   ....[93]....
        /*03b0*/ 	.word	0xffffffff


	//   ....[94]....
        /*03b4*/ 	.word	0xffffffff


	//   ....[95]....
        /*03b8*/ 	.word	0xffffffff


	//   ....[96]....
        /*03bc*/ 	.word	0xffffffff


	//   ....[97]....
        /*03c0*/ 	.word	0xffffffff


	//   ....[98]....
        /*03c4*/ 	.word	0xffffffff


	//   ....[99]....
        /*03c8*/ 	.word	0xffffffff


	//   ....[100]....
        /*03cc*/ 	.word	0xffffffff


	//   ....[101]....
        /*03d0*/ 	.word	0xffffffff


	//   ....[102]....
        /*03d4*/ 	.word	0xffffffff


	//   ....[103]....
        /*03d8*/ 	.word	0xffffffff


	//   ....[104]....
        /*03dc*/ 	.word	0xffffffff


	//   ....[105]....
        /*03e0*/ 	.word	0xffffffff


	//   ....[106]....
        /*03e4*/ 	.word	0xffffffff


	//   ....[107]....
        /*03e8*/ 	.word	0xffffffff


	//   ....[108]....
        /*03ec*/ 	.word	0xffffffff


	//   ....[109]....
        /*03f0*/ 	.word	0xffffffff


	//   ....[110]....
        /*03f4*/ 	.word	0xffffffff


	//   ....[111]....
        /*03f8*/ 	.word	0xffffffff


	//   ....[112]....
        /*03fc*/ 	.word	0xffffffff


	//   ....[113]....
        /*0400*/ 	.word	0xffffffff


	//   ....[114]....
        /*0404*/ 	.word	0xffffffff


	//   ....[115]....
        /*0408*/ 	.word	0xffffffff


	//   ....[116]....
        /*040c*/ 	.word	0xffffffff


	//   ....[117]....
        /*0410*/ 	.word	0xffffffff


	//   ....[118]....
        /*0414*/ 	.word	0xffffffff


	//   ....[119]....
        /*0418*/ 	.word	0xffffffff


	//   ....[120]....
        /*041c*/ 	.word	0xffffffff


	//   ....[121]....
        /*0420*/ 	.word	0xffffffff


	//   ....[122]....
        /*0424*/ 	.word	0xffffffff


	//   ....[123]....
        /*0428*/ 	.word	0xffffffff


	//   ....[124]....
        /*042c*/ 	.word	0xffffffff


	//   ....[125]....
        /*0430*/ 	.word	0xffffffff


	//   ....[126]....
        /*0434*/ 	.word	0xffffffff


	//   ....[127]....
        /*0438*/ 	.word	0xffffffff


	//   ....[128]....
        /*043c*/ 	.word	0xffffffff


	//   ....[129]....
        /*0440*/ 	.word	0xffffffff


	//   ....[130]....
        /*0444*/ 	.word	0xffffffff


	//   ....[131]....
        /*0448*/ 	.word	0xffffffff


	//   ....[132]....
        /*044c*/ 	.word	0xffffffff


	//   ....[133]....
        /*0450*/ 	.word	0xffffffff


	//   ....[134]....
        /*0454*/ 	.word	0xffffffff


	//   ....[135]....
        /*0458*/ 	.word	0xffffffff


	//   ....[136]....
        /*045c*/ 	.word	0xffffffff


	//   ....[137]....
        /*0460*/ 	.word	0xffffffff


	//   ....[138]....
        /*0464*/ 	.word	0xffffffff


	//   ....[139]....
        /*0468*/ 	.word	0xffffffff


	//   ....[140]....
        /*046c*/ 	.word	0xffffffff


	//   ....[141]....
        /*0470*/ 	.word	0xffffffff


	//   ....[142]....
        /*0474*/ 	.word	0xffffffff


	//   ....[143]....
        /*0478*/ 	.word	0xffffffff


	//   ....[144]....
        /*047c*/ 	.word	0xffffffff


	//   ....[145]....
        /*0480*/ 	.word	0xffffffff


	//   ....[146]....
        /*0484*/ 	.word	0xffffffff


	//   ....[147]....
        /*0488*/ 	.word	0xffffffff


	//   ....[148]....
        /*048c*/ 	.word	0xffffffff


	//   ....[149]....
        /*0490*/ 	.word	0xffffffff


	//   ....[150]....
        /*0494*/ 	.word	0xffffffff


	//   ....[151]....
        /*0498*/ 	.word	0xffffffff


	//   ....[152]....
        /*049c*/ 	.word	0xffffffff


	//   ....[153]....
        /*04a0*/ 	.word	0xffffffff


	//   ....[154]....
        /*04a4*/ 	.word	0xffffffff


	//   ....[155]....
        /*04a8*/ 	.word	0xffffffff


	//   ....[156]....
        /*04ac*/ 	.word	0xffffffff


	//   ....[157]....
        /*04b0*/ 	.word	0xffffffff


	//   ....[158]....
        /*04b4*/ 	.word	0xffffffff


	//   ....[159]....
        /*04b8*/ 	.word	0xffffffff


	//   ....[160]....
        /*04bc*/ 	.word	0xffffffff


	//   ....[161]....
        /*04c0*/ 	.word	0xffffffff


	//   ....[162]....
        /*04c4*/ 	.word	0xffffffff


	//   ....[163]....
        /*04c8*/ 	.word	0xffffffff


	//   ....[164]....
        /*04cc*/ 	.word	0xffffffff


	//   ....[165]....
        /*04d0*/ 	.word	0xffffffff


	//   ....[166]....
        /*04d4*/ 	.word	0xffffffff


	//   ....[167]....
        /*04d8*/ 	.word	0xffffffff


	//   ....[168]....
        /*04dc*/ 	.word	0xffffffff


	//   ....[169]....
        /*04e0*/ 	.word	0xffffffff


	//   ....[170]....
        /*04e4*/ 	.word	0xffffffff


	//   ....[171]....
        /*04e8*/ 	.word	0xffffffff


	//   ....[172]....
        /*04ec*/ 	.word	0xffffffff


	//   ....[173]....
        /*04f0*/ 	.word	0xffffffff


	//   ....[174]....
        /*04f4*/ 	.word	0xffffffff


	//   ....[175]....
        /*04f8*/ 	.word	0x0500000f


	//   ....[176]....
        /*04fc*/ 	.word	0x0500000f


	//   ....[177]....
        /*0500*/ 	.word	0x0500000f


	//   ....[178]....
        /*0504*/ 	.word	0x0500000f


	//   ....[179]....
        /*0508*/ 	.word	0x0500000f


	//   ....[180]....
        /*050c*/ 	.word	0x0500000f


	//   ....[181]....
        /*0510*/ 	.word	0x0500000f


	//   ....[182]....
        /*0514*/ 	.word	0x0500000f


	//   ....[183]....
        /*0518*/ 	.word	0x0500000f


	//   ....[184]....
        /*051c*/ 	.word	0x0500000f


	//   ....[185]....
        /*0520*/ 	.word	0x0500000f


	//   ....[186]....
        /*0524*/ 	.word	0x0500000f


	//   ....[187]....
        /*0528*/ 	.word	0x0500000f


	//   ....[188]....
        /*052c*/ 	.word	0x0500000f


	//   ....[189]....
        /*0530*/ 	.word	0x0500000f


	//   ....[190]....
        /*0534*/ 	.word	0x0500000f


	//   ....[191]....
        /*0538*/ 	.word	0x0500000f


	//   ....[192]....
        /*053c*/ 	.word	0x0500000f


	//   ....[193]....
        /*0540*/ 	.word	0x0500000f


	//   ....[194]....
        /*0544*/ 	.word	0x0500000f


	//   ....[195]....
        /*0548*/ 	.word	0x0500000f


	//   ....[196]....
        /*054c*/ 	.word	0x0500000f


	//   ....[197]....
        /*0550*/ 	.word	0x0500000f


	//   ....[198]....
        /*0554*/ 	.word	0x0500000f


	//   ....[199]....
        /*0558*/ 	.word	0x0500000f


	//   ....[200]....
        /*055c*/ 	.word	0x0500000f


	//   ....[201]....
        /*0560*/ 	.word	0x0500000f


	//   ....[202]....
        /*0564*/ 	.word	0x0500000f


	//   ....[203]....
        /*0568*/ 	.word	0x0500000f


	//   ....[204]....
        /*056c*/ 	.word	0x0500000f


	//   ....[205]....
        /*0570*/ 	.word	0x0500000f


	//   ....[206]....
        /*0574*/ 	.word	0x0500000f


	//   ....[207]....
        /*0578*/ 	.word	0x0500000f


	//   ....[208]....
        /*057c*/ 	.word	0x0500000f


	//   ....[209]....
        /*0580*/ 	.word	0x0500000f


	//   ....[210]....
        /*0584*/ 	.word	0x0500000f


	//   ....[211]....
        /*0588*/ 	.word	0x0500000f


	//   ....[212]....
        /*058c*/ 	.word	0x0500000f


	//   ....[213]....
        /*0590*/ 	.word	0x0500000f


	//   ....[214]....
        /*0594*/ 	.word	0x0500000f


	//   ....[215]....
        /*0598*/ 	.word	0x0500000f


	//   ....[216]....
        /*059c*/ 	.word	0x0500000f


	//   ....[217]....
        /*05a0*/ 	.word	0x0500000f


	//   ....[218]....
        /*05a4*/ 	.word	0x0500000f


	//   ....[219]....
        /*05a8*/ 	.word	0x0500000f


	//   ....[220]....
        /*05ac*/ 	.word	0x0500000f


	//   ....[221]....
        /*05b0*/ 	.word	0x0500000f


	//   ....[222]....
        /*05b4*/ 	.word	0x0500000f


	//   ....[223]....
        /*05b8*/ 	.word	0x0500000f


	//   ....[224]....
        /*05bc*/ 	.word	0x0500000f


	//   ....[225]....
        /*05c0*/ 	.word	0x0500000f


	//   ....[226]....
        /*05c4*/ 	.word	0x0500000f


	//   ....[227]....
        /*05c8*/ 	.word	0x0500000f


	//   ....[228]....
        /*05cc*/ 	.word	0x0500000f


	//   ....[229]....
        /*05d0*/ 	.word	0x0500000f


	//   ....[230]....
        /*05d4*/ 	.word	0x0500000f


	//   ....[231]....
        /*05d8*/ 	.word	0x0500000f


	//   ....[232]....
        /*05dc*/ 	.word	0x0500000f


	//   ....[233]....
        /*05e0*/ 	.word	0x0500000f


	//   ....[234]....
        /*05e4*/ 	.word	0x0500000f


	//   ....[235]....
        /*05e8*/ 	.word	0x0500000f


	//   ....[236]....
        /*05ec*/ 	.word	0x0500000f


	//   ....[237]....
        /*05f0*/ 	.word	0x0500000f


	//   ....[238]....
        /*05f4*/ 	.word	0x0500000f


	//   ....[239]....
        /*05f8*/ 	.word	0x0500000f


	//   ....[240]....
        /*05fc*/ 	.word	0x0500000f


	//   ....[241]....
        /*0600*/ 	.word	0x0500000f


	//   ....[242]....
        /*0604*/ 	.word	0x0500000f


	//   ....[243]....
        /*0608*/ 	.word	0x0500000f


	//   ....[244]....
        /*060c*/ 	.word	0x0500000f


	//   ....[245]....
        /*0610*/ 	.word	0x0500000f


	//   ....[246]....
        /*0614*/ 	.word	0x0500000f


	//   ....[247]....
        /*0618*/ 	.word	0x0500000f


	//   ....[248]....
        /*061c*/ 	.word	0x0500000f


	//   ....[249]....
        /*0620*/ 	.word	0x0500000f


	//   ....[250]....
        /*0624*/ 	.word	0x0500000f


	//   ....[251]....
        /*0628*/ 	.word	0x0500000f


	//   ....[252]....
        /*062c*/ 	.word	0x0500000f


	//   ....[253]....
        /*0630*/ 	.word	0x0500000f


	//   ....[254]....
        /*0634*/ 	.word	0x0500000f


	//   ....[255]....
        /*0638*/ 	.word	0x0500000f


	//   ....[0]....
        /*063c*/ 	.word	0x0500000f


	//   ....[1]....
        /*0640*/ 	.word	0x0500000f


	//   ....[2]....
        /*0644*/ 	.word	0x0500000f


	//   ....[3]....
        /*0648*/ 	.word	0x0500000f


	//   ....[4]....
        /*064c*/ 	.word	0x0500000f


	//   ....[5]....
        /*0650*/ 	.word	0x0500000f


	//   ....[6]....
        /*0654*/ 	.word	0x0500000f


	//   ....[7]....
        /*0658*/ 	.word	0x0500000f


	//   ....[8]....
        /*065c*/ 	.word	0x0500000f


	//   ....[9]....
        /*0660*/ 	.word	0x0500000f


	//   ....[10]....
        /*0664*/ 	.word	0x0500000f


	//   ....[11]....
        /*0668*/ 	.word	0x0500000f


	//   ....[12]....
        /*066c*/ 	.word	0x0500000f


	//   ....[13]....
        /*0670*/ 	.word	0x0500000f


	//   ....[14]....
        /*0674*/ 	.word	0x0500000f


	//   ....[15]....
        /*0678*/ 	.word	0x0500000f


	//   ....[16]....
        /*067c*/ 	.word	0x0500000f


	//   ....[17]....
        /*0680*/ 	.word	0x0500000f


	//   ....[18]....
        /*0684*/ 	.word	0x0500000f


	//   ....[19]....
        /*0688*/ 	.word	0x0500000f


	//   ....[20]....
        /*068c*/ 	.word	0x0500000f


	//   ....[21]....
        /*0690*/ 	.word	0x0500000f


	//   ....[22]....
        /*0694*/ 	.word	0x0500000f


	//   ....[23]....
        /*0698*/ 	.word	0x0500000f


	//   ....[24]....
        /*069c*/ 	.word	0x0500000f


	//   ....[25]....
        /*06a0*/ 	.word	0x0500000f


	//   ....[26]....
        /*06a4*/ 	.word	0x0500000f


	//----- nvinfo : EIATTR_COOP_GROUP_INSTR_OFFSETS
	.align		4
.L_1579:
        /*06a8*/ 	.byte	0x04, 0x28
        /*06aa*/ 	.short	(.L_1581 - .L_1580)


	//   ....[0]....
.L_1580:
        /*06ac*/ 	.word	0x00000080


	//   ....[1]....
        /*06b0*/ 	.word	0x00000090


	//   ....[2]....
        /*06b4*/ 	.word	0x000002d0


	//   ....[3]....
        /*06b8*/ 	.word	0x00000430


	//   ....[4]....
        /*06bc*/ 	.word	0x00000550


	//   ....[5]....
        /*06c0*/ 	.word	0x000006b0


	//   ....[6]....
        /*06c4*/ 	.word	0x00001900


	//   ....[7]....
        /*06c8*/ 	.word	0x00002020


	//   ....[8]....
        /*06cc*/ 	.word	0x00002440


	//   ....[9]....
        /*06d0*/ 	.word	0x00002ca0


	//   ....[10]....
        /*06d4*/ 	.word	0x00002d30


	//   ....[11]....
        /*06d8*/ 	.word	0x00003850


	//   ....[12]....
        /*06dc*/ 	.word	0x000038a0


	//   ....[13]....
        /*06e0*/ 	.word	0x00004d80


	//   ....[14]....
        /*06e4*/ 	.word	0x000053d0


	//   ....[15]....
        /*06e8*/ 	.word	0x00005930


	//   ....[16]....
        /*06ec*/ 	.word	0x00005a20


	//   ....[17]....
        /*06f0*/ 	.word	0x00006370


	//   ....[18]....
        /*06f4*/ 	.word	0x000063d0


	//   ....[19]....
        /*06f8*/ 	.word	0x000086b0


	//   ....[20]....
        /*06fc*/ 	.word	0x000086e0


	//   ....[21]....
        /*0700*/ 	.word	0x00008700


	//   ....[22]....
        /*0704*/ 	.word	0x00008720


	//   ....[23]....
        /*0708*/ 	.word	0x000099b0


	//   ....[24]....
        /*070c*/ 	.word	0x000099e0


	//   ....[25]....
        /*0710*/ 	.word	0x00009a80


	//   ....[26]....
        /*0714*/ 	.word	0x00009aa0


	//   ....[27]....
        /*0718*/ 	.word	0x0000a970


	//   ....[28]....
        /*071c*/ 	.word	0x0000a980


	//   ....[29]....
        /*0720*/ 	.word	0x0000a990


	//   ....[30]....
        /*0724*/ 	.word	0x0000a9e0


	//   ....[31]....
        /*0728*/ 	.word	0x0000af50


	//   ....[32]....
        /*072c*/ 	.word	0x0000af70


	//   ....[33]....
        /*0730*/ 	.word	0x0000af80


	//   ....[34]....
        /*0734*/ 	.word	0x0000afa0


	//   ....[35]....
        /*0738*/ 	.word	0x0000afc0


	//   ....[36]....
        /*073c*/ 	.word	0x0000afe0


	//   ....[37]....
        /*0740*/ 	.word	0x0000b0e0


	//   ....[38]....
        /*0744*/ 	.word	0x0000b0f0


	//   ....[39]....
        /*0748*/ 	.word	0x0000b4d0


	//   ....[40]....
        /*074c*/ 	.word	0x0000b4e0


	//   ....[41]....
        /*0750*/ 	.word	0x0000b710


	//   ....[42]....
        /*0754*/ 	.word	0x0000b720


	//   ....[43]....
        /*0758*/ 	.word	0x0000c230


	//   ....[44]....
        /*075c*/ 	.word	0x0000c260


	//   ....[45]....
        /*0760*/ 	.word	0x0000c2a0


	//   ....[46]....
        /*0764*/ 	.word	0x0000c2d0


	//   ....[47]....
        /*0768*/ 	.word	0x0000c2e0


	//   ....[48]....
        /*076c*/ 	.word	0x0000c2f0


	//   ....[49]....
        /*0770*/ 	.word	0x0000c300


	//   ....[50]....
        /*0774*/ 	.word	0x0000c320


	//   ....[51]....
        /*0778*/ 	.word	0x0000c480


	//   ....[52]....
        /*077c*/ 	.word	0x0000c6a0


	//   ....[53]....
        /*0780*/ 	.word	0x0000c6d0


	//   ....[54]....
        /*0784*/ 	.word	0x0000c700


	//   ....[55]....
        /*0788*/ 	.word	0x0000c730


	//   ....[56]....
        /*078c*/ 	.word	0x0000c760


	//   ....[57]....
        /*0790*/ 	.word	0x0000c790


	//   ....[58]....
        /*0794*/ 	.word	0x0000c8f0


	//   ....[59]....
        /*0798*/ 	.word	0x0000c920


	//   ....[60]....
        /*079c*/ 	.word	0x0000c950


	//   ....[61]....
        /*07a0*/ 	.word	0x0000c980


	//   ....[62]....
        /*07a4*/ 	.word	0x0000c9b0


	//   ....[63]....
        /*07a8*/ 	.word	0x0000c9e0


	//   ....[64]....
        /*07ac*/ 	.word	0x0000ca70


	//   ....[65]....
        /*07b0*/ 	.word	0x0000caa0


	//   ....[66]....
        /*07b4*/ 	.word	0x0000cab0


	//   ....[67]....
        /*07b8*/ 	.word	0x0000caf0


	//   ....[68]....
        /*07bc*/ 	.word	0x0000ea40


	//   ....[69]....
        /*07c0*/ 	.word	0x0000ea60


	//   ....[70]....
        /*07c4*/ 	.word	0x0000eaf0


	//   ....[71]....
        /*07c8*/ 	.word	0x0000eb10


	//   ....[72]....
        /*07cc*/ 	.word	0x0000eb90


	//   ....[73]....
        /*07d0*/ 	.word	0x0000ebb0


	//   ....[74]....
        /*07d4*/ 	.word	0x0000ec30


	//   ....[75]....
        /*07d8*/ 	.word	0x0000ec50


	//   ....[76]....
        /*07dc*/ 	.word	0x0000ecd0


	//   ....[77]....
        /*07e0*/ 	.word	0x0000ecf0


	//   ....[78]....
        /*07e4*/ 	.word	0x0000ed70


	//   ....[79]....
        /*07e8*/ 	.word	0x0000ed90


	//   ....[80]....
        /*07ec*/ 	.word	0x0000ee10


	//   ....[81]....
        /*07f0*/ 	.word	0x0000ee30


	//   ....[82]....
        /*07f4*/ 	.word	0x0000ee40


	//   ....[83]....
        /*07f8*/ 	.word	0x0000ee50


	//   ....[84]....
        /*07fc*/ 	.word	0x0000f720


	//   ....[85]....
        /*0800*/ 	.word	0x0000f750


	//   ....[86]....
        /*0804*/ 	.word	0x0000f7f0


	//   ....[87]....
        /*0808*/ 	.word	0x0000f810


	//   ....[88]....
        /*080c*/ 	.word	0x0000f890


	//   ....[89]....
        /*0810*/ 	.word	0x0000f8b0


	//   ....[90]....
        /*0814*/ 	.word	0x0000f930


	//   ....[91]....
        /*0818*/ 	.word	0x0000f950


	//   ....[92]....
        /*081c*/ 	.word	0x0000f9d0


	//   ....[93]....
        /*0820*/ 	.word	0x0000f9f0


	//   ....[94]....
        /*0824*/ 	.word	0x0000fa70


	//   ....[95]....
        /*0828*/ 	.word	0x0000fa90


	//   ....[96]....
        /*082c*/ 	.word	0x0000fb10


	//   ....[97]....
        /*0830*/ 	.word	0x0000fb30


	//   ....[98]....
        /*0834*/ 	.word	0x0000fb40


	//   ....[99]....
        /*0838*/ 	.word	0x0000fbb0


	//   ....[100]....
        /*083c*/ 	.word	0x0000fc00


	//   ....[101]....
        /*0840*/ 	.word	0x0000fc30


	//   ....[102]....
        /*0844*/ 	.word	0x0000fcc0


	//   ....[103]....
        /*0848*/ 	.word	0x0000fcd0


	//   ....[104]....
        /*084c*/ 	.word	0x0000fd40


	//   ....[105]....
        /*0850*/ 	.word	0x0000fd50


	//   ....[106]....
        /*0854*/ 	.word	0x0000fd90


	//   ....[107]....
        /*0858*/ 	.word	0x0000fdb0


	//   ....[108]....
        /*085c*/ 	.word	0x00010500


	//   ....[109]....
        /*0860*/ 	.word	0x00010530


	//   ....[110]....
        /*0864*/ 	.word	0x00010580


	//   ....[111]....
        /*0868*/ 	.word	0x00010590


	//   ....[112]....
        /*086c*/ 	.word	0x000105d0


	//   ....[113]....
        /*0870*/ 	.word	0x000105e0


	//   ....[114]....
        /*0874*/ 	.word	0x00010620


	//   ....[115]....
        /*0878*/ 	.word	0x00010630


	//   ....[116]....
        /*087c*/ 	.word	0x00010670


	//   ....[117]....
        /*0880*/ 	.word	0x00010680


	//   ....[118]....
        /*0884*/ 	.word	0x000106c0


	//   ....[119]....
        /*0888*/ 	.word	0x000106d0


	//   ....[120]....
        /*088c*/ 	.word	0x00010710


	//   ....[121]....
        /*0890*/ 	.word	0x00010720


	//   ....[122]....
        /*0894*/ 	.word	0x00010730


	//   ....[123]....
        /*0898*/ 	.word	0x00010770


	//   ....[124]....
        /*089c*/ 	.word	0x00010a20


	//   ....[125]....
        /*08a0*/ 	.word	0x00010a50


	//   ....[126]....
        /*08a4*/ 	.word	0x00010ab0


	//   ....[127]....
        /*08a8*/ 	.word	0x00010ac0


	//   ....[128]....
        /*08ac*/ 	.word	0x00010b10


	//   ....[129]....
        /*08b0*/ 	.word	0x00010b20


	//   ....[130]....
        /*08b4*/ 	.word	0x00010b70


	//   ....[131]....
        /*08b8*/ 	.word	0x00010b80


	//   ....[132]....
        /*08bc*/ 	.word	0x00010bd0


	//   ....[133]....
        /*08c0*/ 	.word	0x00010be0


	//   ....[134]....
        /*08c4*/ 	.word	0x00010c30


	//   ....[135]....
        /*08c8*/ 	.word	0x00010c40


	//   ....[136]....
        /*08cc*/ 	.word	0x00010c90


	//   ....[137]....
        /*08d0*/ 	.word	0x00010ca0


	//   ....[138]....
        /*08d4*/ 	.word	0x00010cb0


	//   ....[139]....
        /*08d8*/ 	.word	0x00010cf0


	//   ....[140]....
        /*08dc*/ 	.word	0x00011280


	//   ....[141]....
        /*08e0*/ 	.word	0x000112c0


	//   ....[142]....
        /*08e4*/ 	.word	0x000112e0


	//   ....[143]....
        /*08e8*/ 	.word	0x00011300


	//   ....[144]....
        /*08ec*/ 	.word	0x00011310


	//   ....[145]....
        /*08f0*/ 	.word	0x00011320


	//   ....[146]....
        /*08f4*/ 	.word	0x00011340


	//   ....[147]....
        /*08f8*/ 	.word	0x00011390


	//   ....[148]....
        /*08fc*/ 	.word	0x000113b0


	//   ....[149]....
        /*0900*/ 	.word	0x000113f0


	//   ....[150]....
        /*0904*/ 	.word	0x00011410


	//   ....[151]....
        /*0908*/ 	.word	0x00011450


	//   ....[152]....
        /*090c*/ 	.word	0x00011470


	//   ....[153]....
        /*0910*/ 	.word	0x000114c0


	//   ....[154]....
        /*0914*/ 	.word	0x000114f0


	//   ....[155]....
        /*0918*/ 	.word	0x00011550


	//   ....[156]....
        /*091c*/ 	.word	0x00011900


	//   ....[157]....
        /*0920*/ 	.word	0x00011930


	//   ....[158]....
        /*0924*/ 	.word	0x000119a0


	//   ....[159]....
        /*0928*/ 	.word	0x000119d0


	//   ....[160]....
        /*092c*/ 	.word	0x00011a00


	//   ....[161]....
        /*0930*/ 	.word	0x00011a30


	//   ....[162]....
        /*0934*/ 	.word	0x00011a60


	//   ....[163]....
        /*0938*/ 	.word	0x00011a90


	//   ....[164]....
        /*093c*/ 	.word	0x00011c30


	//   ....[165]....
        /*0940*/ 	.word	0x00011c60


	//   ....[166]....
        /*0944*/ 	.word	0x00011c90


	//   ....[167]....
        /*0948*/ 	.word	0x00011cc0


	//   ....[168]....
        /*094c*/ 	.word	0x00011cf0


	//   ....[169]....
        /*0950*/ 	.word	0x00011d20


	//   ....[170]....
        /*0954*/ 	.word	0x00011de0


	//   ....[171]....
        /*0958*/ 	.word	0x00011e00


	//   ....[172]....
        /*095c*/ 	.word	0x00011e20


	//   ....[173]....
        /*0960*/ 	.word	0x00011e80


	//   ....[174]....
        /*0964*/ 	.word	0x000128a0


	//   ....[175]....
        /*0968*/ 	.word	0x00012e40


	//   ....[176]....
        /*096c*/ 	.word	0x00012f30


	//   ....[177]....
        /*0970*/ 	.word	0x00012fd0


	//   ....[178]....
        /*0974*/ 	.word	0x00013030


	//   ....[179]....
        /*0978*/ 	.word	0x00013130


	//   ....[180]....
        /*097c*/ 	.word	0x00013190


	//   ....[181]....
        /*0980*/ 	.word	0x00013280


	//   ....[182]....
        /*0984*/ 	.word	0x000132f0


	//   ....[183]....
        /*0988*/ 	.word	0x000133e0


	//   ....[184]....
        /*098c*/ 	.word	0x00013450


	//   ....[185]....
        /*0990*/ 	.word	0x00013540


	//   ....[186]....
        /*0994*/ 	.word	0x000135b0


	//   ....[187]....
        /*0998*/ 	.word	0x000136a0


	//   ....[188]....
        /*099c*/ 	.word	0x00013710


	//   ....[189]....
        /*09a0*/ 	.word	0x00013800


	//   ....[190]....
        /*09a4*/ 	.word	0x00013870


	//   ....[191]....
        /*09a8*/ 	.word	0x00013910


	//   ....[192]....
        /*09ac*/ 	.word	0x00013a00


	//   ....[193]....
        /*09b0*/ 	.word	0x00013a70


	//   ....[194]....
        /*09b4*/ 	.word	0x00013ad0


	//   ....[195]....
        /*09b8*/ 	.word	0x00013bc0


	//   ....[196]....
        /*09bc*/ 	.word	0x00013c20


	//   ....[197]....
        /*09c0*/ 	.word	0x00013d20


	//   ....[198]....
        /*09c4*/ 	.word	0x00013d80


	//   ....[199]....
        /*09c8*/ 	.word	0x00013e80


	//   ....[200]....
        /*09cc*/ 	.word	0x00013ee0


	//   ....[201]....
        /*09d0*/ 	.word	0x00013fe0


	//   ....[202]....
        /*09d4*/ 	.word	0x00014040


	//   ....[203]....
        /*09d8*/ 	.word	0x00014140


	//   ....[204]....
        /*09dc*/ 	.word	0x000141a0


	//   ....[205]....
        /*09e0*/ 	.word	0x000142a0


	//   ....[206]....
        /*09e4*/ 	.word	0x00014300


	//   ....[207]....
        /*09e8*/ 	.word	0x000143b0


	//   ....[208]....
        /*09ec*/ 	.word	0x00014470


	//   ....[209]....
        /*09f0*/ 	.word	0x00014530


	//   ....[210]....
        /*09f4*/ 	.word	0x00014590


	//   ....[211]....
        /*09f8*/ 	.word	0x00014690


	//   ....[212]....
        /*09fc*/ 	.word	0x000146f0


	//   ....[213]....
        /*0a00*/ 	.word	0x000147c0


	//   ....[214]....
        /*0a04*/ 	.word	0x00014820


	//   ....[215]....
        /*0a08*/ 	.word	0x000148e0


	//   ....[216]....
        /*0a0c*/ 	.word	0x00014a20


	//   ....[217]....
        /*0a10*/ 	.word	0x00014ad0


	//   ....[218]....
        /*0a14*/ 	.word	0x00014b30


	//   ....[219]....
        /*0a18*/ 	.word	0x00014be0


	//   ....[220]....
        /*0a1c*/ 	.word	0x00014c40


	//   ....[221]....
        /*0a20*/ 	.word	0x00014cf0


	//   ....[222]....
        /*0a24*/ 	.word	0x00014d50


	//   ....[223]....
        /*0a28*/ 	.word	0x00014e00


	//   ....[224]....
        /*0a2c*/ 	.word	0x00014e60


	//   ....[225]....
        /*0a30*/ 	.word	0x00014f10


	//   ....[226]....
        /*0a34*/ 	.word	0x00014f70


	//   ....[227]....
        /*0a38*/ 	.word	0x00015020


	//   ....[228]....
        /*0a3c*/ 	.word	0x00015080


	//   ....[229]....
        /*0a40*/ 	.word	0x00015130


	//   ....[230]....
        /*0a44*/ 	.word	0x00015190


	//   ....[231]....
        /*0a48*/ 	.word	0x00015240


	//   ....[232]....
        /*0a4c*/ 	.word	0x00015330


	//   ....[233]....
        /*0a50*/ 	.word	0x000153e0


	//   ....[234]....
        /*0a54*/ 	.word	0x00015440


	//   ....[235]....
        /*0a58*/ 	.word	0x00015500


	//   ....[236]....
        /*0a5c*/ 	.word	0x00015560


	//   ....[237]....
        /*0a60*/ 	.word	0x00015620


	//   ....[238]....
        /*0a64*/ 	.word	0x00015680


	//   ....[239]....
        /*0a68*/ 	.word	0x00015740


	//   ....[240]....
        /*0a6c*/ 	.word	0x000157a0


	//   ....[241]....
        /*0a70*/ 	.word	0x00015860


	//   ....[242]....
        /*0a74*/ 	.word	0x000158c0


	//   ....[243]....
        /*0a78*/ 	.word	0x00015980


	//   ....[244]....
        /*0a7c*/ 	.word	0x000159e0


	//   ....[245]....
        /*0a80*/ 	.word	0x00015aa0


	//   ....[246]....
        /*0a84*/ 	.word	0x00015b00


	//   ....[247]....
        /*0a88*/ 	.word	0x00015bb0


	//   ....[248]....
        /*0a8c*/ 	.word	0x00015ca0


	//   ....[249]....
        /*0a90*/ 	.word	0x00015d40


	//   ....[250]....
        /*0a94*/ 	.word	0x00015de0


	//   ....[251]....
        /*0a98*/ 	.word	0x00015e90


	//   ....[252]....
        /*0a9c*/ 	.word	0x00015ef0


	//   ....[253]....
        /*0aa0*/ 	.word	0x00015fb0


	//   ....[254]....
        /*0aa4*/ 	.word	0x00016010


	//   ....[255]....
        /*0aa8*/ 	.word	0x000160d0


	//   ....[0]....
        /*0aac*/ 	.word	0x00016130


	//   ....[1]....
        /*0ab0*/ 	.word	0x000161f0


	//   ....[2]....
        /*0ab4*/ 	.word	0x00016250


	//   ....[3]....
        /*0ab8*/ 	.word	0x00016310


	//   ....[4]....
        /*0abc*/ 	.word	0x00016370


	//   ....[5]....
        /*0ac0*/ 	.word	0x00016430


	//   ....[6]....
        /*0ac4*/ 	.word	0x00016490


	//   ....[7]....
        /*0ac8*/ 	.word	0x00016530


	//   ....[8]....
        /*0acc*/ 	.word	0x000165c0


	//   ....[9]....
        /*0ad0*/ 	.word	0x00016660


	//   ....[10]....
        /*0ad4*/ 	.word	0x000167d0


	//   ....[11]....
        /*0ad8*/ 	.word	0x00016840


	//   ....[12]....
        /*0adc*/ 	.word	0x000168b0


	//   ....[13]....
        /*0ae0*/ 	.word	0x00016920


	//   ....[14]....
        /*0ae4*/ 	.word	0x00016990


	//   ....[15]....
        /*0ae8*/ 	.word	0x00016a10


	//   ....[16]....
        /*0aec*/ 	.word	0x00016a90


	//   ....[17]....
        /*0af0*/ 	.word	0x00016b20


	//   ....[18]....
        /*0af4*/ 	.word	0x00016b90


	//   ....[19]....
        /*0af8*/ 	.word	0x00016c00


	//   ....[20]....
        /*0afc*/ 	.word	0x00016c70


	//   ....[21]....
        /*0b00*/ 	.word	0x00016cf0


	//   ....[22]....
        /*0b04*/ 	.word	0x00016d60


	//   ....[23]....
        /*0b08*/ 	.word	0x00016e10


	//   ....[24]....
        /*0b0c*/ 	.word	0x00016e60


	//   ....[25]....
        /*0b10*/ 	.word	0x00016ef0


	//   ....[26]....
        /*0b14*/ 	.word	0x00017020


	//----- nvinfo : EIATTR_REG_RECONFIG
	.align		4
.L_1581:
        /*0b18*/ 	.byte	0x01, 0x54
	.zero		2


	//----- nvinfo : EIATTR_SYSCALL_OFFSETS
	.align		4
        /*0b1c*/ 	.byte	0x04, 0x46
        /*0b1e*/ 	.short	(.L_1583 - .L_1582)


	//   ....[0]....
.L_1582:
        /*0b20*/ 	.word	0x00001ab0


	//   ....[1]....
        /*0b24*/ 	.word	0x0000e080


	//   ....[2]....
        /*0b28*/ 	.word	0x0000e1d0


	//   ....[3]....
        /*0b2c*/ 	.word	0x0000e2c0


	//   ....[4]....
        /*0b30*/ 	.word	0x0000f260


	//----- nvinfo : EIATTR_MBARRIER_INSTR_OFFSETS
	.align		4
.L_1583:
        /*0b34*/ 	.byte	0x04, 0x39
        /*0b36*/ 	.short	(.L_1585 - .L_1584)


	//   ....[0]....
.L_1584:
        /*0b38*/ 	.word	0x00000180
        /*0b3c*/ 	.word	0x000000ff
        /*0b40*/ 	.word	0x00016800
        /*0b44*/ 	.short	0x0100
        /*0b46*/ 	.byte	0x08
	.zero		1


	//   ....[1]....
        /*0b48*/ 	.word	0x00000190
        /*0b4c*/ 	.word	0x000000ff
        /*0b50*/ 	.word	0x00016820
        /*0b54*/ 	.short	0x0100
        /*0b56*/ 	.byte	0x08
	.zero		1


	//   ....[2]....
        /*0b58*/ 	.word	0x00000280
        /*0b5c*/ 	.word	0x000000ff
        /*0b60*/ 	.word	0x00016830
        /*0b64*/ 	.short	0x0100
        /*0b66*/ 	.byte	0x08
	.zero		1


	//   ....[3]....
        /*0b68*/ 	.word	0x00000290
        /*0b6c*/ 	.word	0x000000ff
        /*0b70*/ 	.word	0x00016840
        /*0b74*/ 	.short	0x0100
        /*0b76*/ 	.byte	0x08
	.zero		1


	//   ....[4]....
        /*0b78*/ 	.word	0x000002a0
        /*0b7c*/ 	.word	0x000000ff
        /*0b80*/ 	.word	0x00016838
        /*0b84*/ 	.short	0x0100
        /*0b86*/ 	.byte	0x08
	.zero		1


	//   ....[5]....
        /*0b88*/ 	.word	0x000002b0
        /*0b8c*/ 	.word	0x000000ff
        /*0b90*/ 	.word	0x00016848
        /*0b94*/ 	.short	0x0100
        /*0b96*/ 	.byte	0x08
	.zero		1


	//   ....[6]....
        /*0b98*/ 	.word	0x000003e0
        /*0b9c*/ 	.word	0x000000ff
        /*0ba0*/ 	.word	0x00016850
        /*0ba4*/ 	.short	0x0100
        /*0ba6*/ 	.byte	0x08
	.zero		1


	//   ....[7]....
        /*0ba8*/ 	.word	0x000003f0
        /*0bac*/ 	.word	0x000000ff
        /*0bb0*/ 	.word	0x00016860
        /*0bb4*/ 	.short	0x0100
        /*0bb6*/ 	.byte	0x08
	.zero		1


	//   ....[8]....
        /*0bb8*/ 	.word	0x00000400
        /*0bbc*/ 	.word	0x000000ff
        /*0bc0*/ 	.word	0x00016858
        /*0bc4*/ 	.short	0x0100
        /*0bc6*/ 	.byte	0x08
	.zero		1


	//   ....[9]....
        /*0bc8*/ 	.word	0x00000410
        /*0bcc*/ 	.word	0x000000ff
        /*0bd0*/ 	.word	0x00016868
        /*0bd4*/ 	.short	0x0100
        /*0bd6*/ 	.byte	0x08
	.zero		1


	//   ....[10]....
        /*0bd8*/ 	.word	0x00000500
        /*0bdc*/ 	.word	0x000000ff
        /*0be0*/ 	.word	0x00016870
        /*0be4*/ 	.short	0x0100
        /*0be6*/ 	.byte	0x06
	.zero		1


	//   ....[11]....
        /*0be8*/ 	.word	0x00000510
        /*0bec*/ 	.word	0x000000ff
        /*0bf0*/ 	.word	0x00016880
        /*0bf4*/ 	.short	0x0100
        /*0bf6*/ 	.byte	0x06
	.zero		1


	//   ....[12]....
        /*0bf8*/ 	.word	0x00000520
        /*0bfc*/ 	.word	0x000000ff
        /*0c00*/ 	.word	0x00016878
        /*0c04*/ 	.short	0x0100
        /*0c06*/ 	.byte	0x06
	.zero		1


	//   ....[13]....
        /*0c08*/ 	.word	0x00000530
        /*0c0c*/ 	.word	0x000000ff
        /*0c10*/ 	.word	0x00016888
        /*0c14*/ 	.short	0x0100
        /*0c16*/ 	.byte	0x06
	.zero		1


	//   ....[14]....
        /*0c18*/ 	.word	0x00000660
        /*0c1c*/ 	.word	0x000000ff
        /*0c20*/ 	.word	0x00016890
        /*0c24*/ 	.short	0x0100
        /*0c26*/ 	.byte	0x08
	.zero		1


	//   ....[15]....
        /*0c28*/ 	.word	0x00000670
        /*0c2c*/ 	.word	0x000000ff
        /*0c30*/ 	.word	0x000168a0
        /*0c34*/ 	.short	0x0100
        /*0c36*/ 	.byte	0x08
	.zero		1


	//   ....[16]....
        /*0c38*/ 	.word	0x00000680
        /*0c3c*/ 	.word	0x000000ff
        /*0c40*/ 	.word	0x00016898
        /*0c44*/ 	.short	0x0100
        /*0c46*/ 	.byte	0x08
	.zero		1


	//   ....[17]....
        /*0c48*/ 	.word	0x00000690
        /*0c4c*/ 	.word	0x000000ff
        /*0c50*/ 	.word	0x000168a8
        /*0c54*/ 	.short	0x0100
        /*0c56*/ 	.byte	0x08
	.zero		1


	//   ....[18]....
        /*0c58*/ 	.word	0x000007d0
        /*0c5c*/ 	.word	0x000000ff
        /*0c60*/ 	.word	0x000168b0
        /*0c64*/ 	.short	0x0100
        /*0c66*/ 	.byte	0x08
	.zero		1


	//   ....[19]....
        /*0c68*/ 	.word	0x000007e0
        /*0c6c*/ 	.word	0x000000ff
        /*0c70*/ 	.word	0x000168c0
        /*0c74*/ 	.short	0x0100
        /*0c76*/ 	.byte	0x08
	.zero		1


	//   ....[20]....
        /*0c78*/ 	.word	0x000007f0
        /*0c7c*/ 	.word	0x000000ff
        /*0c80*/ 	.word	0x000168b8
        /*0c84*/ 	.short	0x0100
        /*0c86*/ 	.byte	0x08
	.zero		1


	//   ....[21]....
        /*0c88*/ 	.word	0x00000800
        /*0c8c*/ 	.word	0x000000ff
        /*0c90*/ 	.word	0x000168c8
        /*0c94*/ 	.short	0x0100
        /*0c96*/ 	.byte	0x08
	.zero		1


	//   ....[22]....
        /*0c98*/ 	.word	0x00001b30
        /*0c9c*/ 	.word	0x000000ff
        /*0ca0*/ 	.word	0x00016800
        /*0ca4*/ 	.short	0x010a
        /*0ca6*/ 	.byte	0x2d
	.zero		1


	//   ....[23]....
        /*0ca8*/ 	.word	0x00001bb0
        /*0cac*/ 	.word	0x00000000
        /*0cb0*/ 	.word	0x00016830
        /*0cb4*/ 	.short	0x010a
        /*0cb6*/ 	.byte	0x3f
	.zero		1


	//   ....[24]....
        /*0cb8*/ 	.word	0x00001bf0
        /*0cbc*/ 	.word	0x00000000
        /*0cc0*/ 	.word	0x00016830
        /*0cc4*/ 	.short	0x010a
        /*0cc6*/ 	.byte	0x3f
	.zero		1


	//   ....[25]....
        /*0cc8*/ 	.word	0x00003390
        /*0ccc*/ 	.word	0x000000ff
        /*0cd0*/ 	.word	0x00000000
        /*0cd4*/ 	.short	0x0101
        /*0cd6*/ 	.byte	0x06
	.zero		1


	//   ....[26]....
        /*0cd8*/ 	.word	0x000045a0
        /*0cdc*/ 	.word	0x000000ff
        /*0ce0*/ 	.word	0x00016830
        /*0ce4*/ 	.short	0x010a
        /*0ce6*/ 	.byte	0x06
	.zero		1


	//   ....[27]....
        /*0ce8*/ 	.word	0x000045e0
        /*0cec*/ 	.word	0x000000ff
        /*0cf0*/ 	.word	0x00016830
        /*0cf4*/ 	.short	0x010a
        /*0cf6*/ 	.byte	0x06
	.zero		1


	//   ....[28]....
        /*0cf8*/ 	.word	0x00004810
        /*0cfc*/ 	.word	0x000000ff
        /*0d00*/ 	.word	0x00016850
        /*0d04*/ 	.short	0x010a
        /*0d06*/ 	.byte	0x06
	.zero		1


	//   ....[29]....
        /*0d08*/ 	.word	0x00004850
        /*0d0c*/ 	.word	0x000000ff
        /*0d10*/ 	.word	0x00016850
        /*0d14*/ 	.short	0x010a
        /*0d16*/ 	.byte	0x06
	.zero		1


	//   ....[30]....
        /*0d18*/ 	.word	0x00005280
        /*0d1c*/ 	.word	0x000000ff
        /*0d20*/ 	.word	0x00000000
        /*0d24*/ 	.short	0x0101
        /*0d26*/ 	.byte	0x06
	.zero		1


	//   ....[31]....
        /*0d28*/ 	.word	0x00006fb0
        /*0d2c*/ 	.word	0x000000ff
        /*0d30*/ 	.word	0x00000000
        /*0d34*/ 	.short	0x0101
        /*0d36*/ 	.byte	0x06
	.zero		1


	//   ....[32]....
        /*0d38*/ 	.word	0x000074b0
        /*0d3c*/ 	.word	0x000000ff
        /*0d40*/ 	.word	0x00016830
        /*0d44*/ 	.short	0x010a
        /*0d46*/ 	.byte	0x06
	.zero		1


	//   ....[33]....
        /*0d48*/ 	.word	0x000074f0
        /*0d4c*/ 	.word	0x000000ff
        /*0d50*/ 	.word	0x00016830
        /*0d54*/ 	.short	0x010a
        /*0d56*/ 	.byte	0x06
	.zero		1


	//   ....[34]....
        /*0d58*/ 	.word	0x000076f0
        /*0d5c*/ 	.word	0x000000ff
        /*0d60*/ 	.word	0x00016850
        /*0d64*/ 	.short	0x010a
        /*0d66*/ 	.byte	0x06
	.zero		1


	//   ....[35]....
        /*0d68*/ 	.word	0x00007730
        /*0d6c*/ 	.word	0x000000ff
        /*0d70*/ 	.word	0x00016850
        /*0d74*/ 	.short	0x010a
        /*0d76*/ 	.byte	0x06
	.zero		1


	//   ....[36]....
        /*0d78*/ 	.word	0x00007fb0
        /*0d7c*/ 	.word	0x000000ff
        /*0d80*/ 	.word	0x00000000
        /*0d84*/ 	.short	0x0101
        /*0d86*/ 	.byte	0x06
	.zero		1


	//   ....[37]....
        /*0d88*/ 	.word	0x00009520
        /*0d8c*/ 	.word	0x000000ff
        /*0d90*/ 	.word	0x00000000
        /*0d94*/ 	.short	0x0101
        /*0d96*/ 	.byte	0x06
	.zero		1


	//   ....[38]....
        /*0d98*/ 	.word	0x00009920
        /*0d9c*/ 	.word	0x000000ff
        /*0da0*/ 	.word	0x00016850
        /*0da4*/ 	.short	0x010a
        /*0da6*/ 	.byte	0x05
	.zero		1


	//   ....[39]....
        /*0da8*/ 	.word	0x00009960
        /*0dac*/ 	.word	0x000000ff
        /*0db0*/ 	.word	0x00016850
        /*0db4*/ 	.short	0x010a
        /*0db6*/ 	.byte	0x05
	.zero		1


	//   ....[40]....
        /*0db8*/ 	.word	0x00009ed0
        /*0dbc*/ 	.word	0x000000ff
        /*0dc0*/ 	.word	0x00000000
        /*0dc4*/ 	.short	0x0101
        /*0dc6*/ 	.byte	0x04
	.zero		1


	//   ....[41]....
        /*0dc8*/ 	.word	0x0000b0a0
        /*0dcc*/ 	.word	0x00000000
        /*0dd0*/ 	.word	0x00000000
        /*0dd4*/ 	.short	0x0101
        /*0dd6*/ 	.byte	0x3f
	.zero		1


	//   ....[42]....
        /*0dd8*/ 	.word	0x0000b4c0
        /*0ddc*/ 	.word	0x00000004
        /*0de0*/ 	.word	0x00000000
        /*0de4*/ 	.short	0x0101
        /*0de6*/ 	.byte	0x3f
	.zero		1


	//   ....[43]....
        /*0de8*/ 	.word	0x0000e7c0
        /*0dec*/ 	.word	0x00000003
        /*0df0*/ 	.word	0x00016840
        /*0df4*/ 	.short	0x010a
        /*0df6*/ 	.byte	0x3f
	.zero		1


	//   ....[44]....
        /*0df8*/ 	.word	0x0000ef50
        /*0dfc*/ 	.word	0x00000003
        /*0e00*/ 	.word	0x00016830
        /*0e04*/ 	.short	0x0107
        /*0e06*/ 	.byte	0x3f
	.zero		1


	//   ....[45]....
        /*0e08*/ 	.word	0x0000f020
        /*0e0c*/ 	.word	0x00000003
        /*0e10*/ 	.word	0x00016830
        /*0e14*/ 	.short	0x0101
        /*0e16*/ 	.byte	0x3f
	.zero		1


	//   ....[46]....
        /*0e18*/ 	.word	0x0000fe50
        /*0e1c*/ 	.word	0x00000016
        /*0e20*/ 	.word	0x00016800
        /*0e24*/ 	.short	0x0107
        /*0e26*/ 	.byte	0x3f
	.zero		1


	//   ....[47]....
        /*0e28*/ 	.word	0x0000ff50
        /*0e2c*/ 	.word	0x00000016
        /*0e30*/ 	.word	0x00016800
        /*0e34*/ 	.short	0x0101
        /*0e36*/ 	.byte	0x3f
	.zero		1


	//   ....[48]....
        /*0e38*/ 	.word	0x0000ff80
        /*0e3c*/ 	.word	0x00000016
        /*0e40*/ 	.word	0x00016820
        /*0e44*/ 	.short	0x010a
        /*0e46*/ 	.byte	0x3f
	.zero		1


	//   ....[49]....
        /*0e48*/ 	.word	0x00010310
        /*0e4c*/ 	.word	0x00000005
        /*0e50*/ 	.word	0x00016840
        /*0e54*/ 	.short	0x010a
        /*0e56*/ 	.byte	0x3f
	.zero		1


	//   ....[50]....
        /*0e58*/ 	.word	0x000107f0
        /*0e5c*/ 	.word	0x00000005
        /*0e60*/ 	.word	0x00016830
        /*0e64*/ 	.short	0x0107
        /*0e66*/ 	.byte	0x3f
	.zero		1


	//   ....[51]....
        /*0e68*/ 	.word	0x000108b0
        /*0e6c*/ 	.word	0x00000005
        /*0e70*/ 	.word	0x00016830
        /*0e74*/ 	.short	0x0101
        /*0e76*/ 	.byte	0x3f
	.zero		1


	//   ....[52]....
        /*0e78*/ 	.word	0x00010910
        /*0e7c*/ 	.word	0x00000005
        /*0e80*/ 	.word	0x00016860
        /*0e84*/ 	.short	0x010a
        /*0e86*/ 	.byte	0x3f
	.zero		1


	//   ....[53]....
        /*0e88*/ 	.word	0x00010de0
        /*0e8c*/ 	.word	0x00000005
        /*0e90*/ 	.word	0x00016850
        /*0e94*/ 	.short	0x0107
        /*0e96*/ 	.byte	0x3f
	.zero		1


	//   ....[54]....
        /*0e98*/ 	.word	0x00010f50
        /*0e9c*/ 	.word	0x00000005
        /*0ea0*/ 	.word	0x00016850
        /*0ea4*/ 	.short	0x0101
        /*0ea6*/ 	.byte	0x3f
	.zero		1


	//   ....[55]....
        /*0ea8*/ 	.word	0x00011170
        /*0eac*/ 	.word	0x00000000
        /*0eb0*/ 	.word	0x00016860
        /*0eb4*/ 	.short	0x010a
        /*0eb6*/ 	.byte	0x3f
	.zero		1


	//   ....[56]....
        /*0eb8*/ 	.word	0x00011600
        /*0ebc*/ 	.word	0x00000000
        /*0ec0*/ 	.word	0x00016850
        /*0ec4*/ 	.short	0x0107
        /*0ec6*/ 	.byte	0x3f
	.zero		1


	//   ....[57]....
        /*0ec8*/ 	.word	0x000116d0
        /*0ecc*/ 	.word	0x00000000
        /*0ed0*/ 	.word	0x00016850
        /*0ed4*/ 	.short	0x0101
        /*0ed6*/ 	.byte	0x3f
	.zero		1


	//   ....[58]....
        /*0ed8*/ 	.word	0x00012820
        /*0edc*/ 	.word	0x00000005
        /*0ee0*/ 	.word	0x00016820
        /*0ee4*/ 	.short	0x010a
        /*0ee6*/ 	.byte	0x3f
	.zero		1


	//   ....[59]....
        /*0ee8*/ 	.word	0x000129a0
        /*0eec*/ 	.word	0x00000003
        /*0ef0*/ 	.word	0x00016840
        /*0ef4*/ 	.short	0x010a
        /*0ef6*/ 	.byte	0x3f
	.zero		1


	//   ....[60]....
        /*0ef8*/ 	.word	0x00012a40
        /*0efc*/ 	.word	0x00000019
        /*0f00*/ 	.word	0x00016840
        /*0f04*/ 	.short	0x010a
        /*0f06*/ 	.byte	0x3f
	.zero		1


	//   ....[61]....
        /*0f08*/ 	.word	0x00012a80
        /*0f0c*/ 	.word	0x00000003
        /*0f10*/ 	.word	0x00016860
        /*0f14*/ 	.short	0x010a
        /*0f16*/ 	.byte	0x3f
	.zero		1


	//   ....[62]....
        /*0f18*/ 	.word	0x00012ac0
        /*0f1c*/ 	.word	0x00000019
        /*0f20*/ 	.word	0x00016860
        /*0f24*/ 	.short	0x010a
        /*0f26*/ 	.byte	0x3f
	.zero		1


	//   ....[63]....
        /*0f28*/ 	.word	0x00012b30
        /*0f2c*/ 	.word	0x00000003
        /*0f30*/ 	.word	0x00016800
        /*0f34*/ 	.short	0x010a
        /*0f36*/ 	.byte	0x3f
	.zero		1


	//   ....[64]....
        /*0f38*/ 	.word	0x00012b80
        /*0f3c*/ 	.word	0x00000000
        /*0f40*/ 	.word	0x00016830
        /*0f44*/ 	.short	0x010a
        /*0f46*/ 	.byte	0x3f
	.zero		1


	//   ....[65]....
        /*0f48*/ 	.word	0x00012be0
        /*0f4c*/ 	.word	0x00000006
        /*0f50*/ 	.word	0x00016830
        /*0f54*/ 	.short	0x010a
        /*0f56*/ 	.byte	0x3f
	.zero		1


	//   ....[66]....
        /*0f58*/ 	.word	0x00012c40
        /*0f5c*/ 	.word	0x00000006
        /*0f60*/ 	.word	0x00016850
        /*0f64*/ 	.short	0x010a
        /*0f66*/ 	.byte	0x3f
	.zero		1


	//   ....[67]....
        /*0f68*/ 	.word	0x00012ca0
        /*0f6c*/ 	.word	0x00000006
        /*0f70*/ 	.word	0x00016830
        /*0f74*/ 	.short	0x010a
        /*0f76*/ 	.byte	0x3f
	.zero		1


	//   ....[68]....
        /*0f78*/ 	.word	0x00012d00
        /*0f7c*/ 	.word	0x00000006
        /*0f80*/ 	.word	0x00016850
        /*0f84*/ 	.short	0x010a
        /*0f86*/ 	.byte	0x3f
	.zero		1


	//   ....[69]....
        /*0f88*/ 	.word	0x00012d60
        /*0f8c*/ 	.word	0x00000004
        /*0f90*/ 	.word	0x00016850
        /*0f94*/ 	.short	0x010a
        /*0f96*/ 	.byte	0x3f
	.zero		1


	//   ....[70]....
        /*0f98*/ 	.word	0x00012e80
        /*0f9c*/ 	.word	0x00000003
        /*0fa0*/ 	.word	0x00016840
        /*0fa4*/ 	.short	0x010a
        /*0fa6*/ 	.byte	0x3f
	.zero		1


	//   ....[71]....
        /*0fa8*/ 	.word	0x00014920
        /*0fac*/ 	.word	0x00000016
        /*0fb0*/ 	.word	0x00016820
        /*0fb4*/ 	.short	0x010a
        /*0fb6*/ 	.byte	0x3f
	.zero		1


	//   ....[72]....
        /*0fb8*/ 	.word	0x00014970
        /*0fbc*/ 	.word	0x00000005
        /*0fc0*/ 	.word	0x00016840
        /*0fc4*/ 	.short	0x010a
        /*0fc6*/ 	.byte	0x3f
	.zero		1


	//   ....[73]....
        /*0fc8*/ 	.word	0x00015280
        /*0fcc*/ 	.word	0x00000005
        /*0fd0*/ 	.word	0x00016860
        /*0fd4*/ 	.short	0x010a
        /*0fd6*/ 	.byte	0x3f
	.zero		1


	//   ....[74]....
        /*0fd8*/ 	.word	0x00015bf0
        /*0fdc*/ 	.word	0x00000000
        /*0fe0*/ 	.word	0x00016860
        /*0fe4*/ 	.short	0x010a
        /*0fe6*/ 	.byte	0x3f
	.zero		1


	//   ....[75]....
        /*0fe8*/ 	.word	0x00016f40
        /*0fec*/ 	.word	0x00000005
        /*0ff0*/ 	.word	0x00016820
        /*0ff4*/ 	.short	0x010a
        /*0ff6*/ 	.byte	0x3f
	.zero		1


	//   ....[76]....
        /*0ff8*/ 	.word	0x000170e0
        /*0ffc*/ 	.word	0x00000003
        /*1000*/ 	.word	0x00016840
        /*1004*/ 	.short	0x010a
        /*1006*/ 	.byte	0x3f
	.zero		1


	//   ....[77]....
        /*1008*/ 	.word	0x00017130
        /*100c*/ 	.word	0x00000019
        /*1010*/ 	.word	0x00016840
        /*1014*/ 	.short	0x010a
        /*1016*/ 	.byte	0x3f
	.zero		1


	//   ....[78]....
        /*1018*/ 	.word	0x00017180
        /*101c*/ 	.word	0x00000003
        /*1020*/ 	.word	0x00016860
        /*1024*/ 	.short	0x010a
        /*1026*/ 	.byte	0x3f
	.zero		1


	//----- nvinfo : EIATTR_NUM_MBARRIERS
	.align		4
.L_1585:
        /*1028*/ 	.byte	0x03, 0x38
        /*102a*/ 	.short	0x0016


	//----- nvinfo : EIATTR_EXIT_INSTR_OFFSETS
	.align		4
        /*102c*/ 	.byte	0x04, 0x1c
        /*102e*/ 	.short	(.L_1587 - .L_1586)


	//   ....[0]....
.L_1586:
        /*1030*/ 	.word	0x000009b0


	//   ....[1]....
        /*1034*/ 	.word	0x0000c420


	//   ....[2]....
        /*1038*/ 	.word	0x00012b10


	//----- nvinfo : EIATTR_MAX_THREADS
	.align		4
.L_1587:
        /*103c*/ 	.byte	0x04, 0x05
        /*103e*/ 	.short	(.L_1589 - .L_1588)
.L_1588:
        /*1040*/ 	.word	0x00000200
        /*1044*/ 	.word	0x00000001
        /*1048*/ 	.word	0x00000001


	//----- nvinfo : EIATTR_CRS_STACK_SIZE
	.align		4
.L_1589:
        /*104c*/ 	.byte	0x04, 0x1e
        /*104e*/ 	.short	(.L_1591 - .L_1590)
.L_1590:
        /*1050*/ 	.word	0x00000000


	//----- nvinfo : EIATTR_CBANK_PARAM_SIZE
	.align		4
.L_1591:
        /*1054*/ 	.byte	0x03, 0x19
        /*1056*/ 	.short	0x0af0


	//----- nvinfo : EIATTR_PARAM_CBANK
	.align		4
        /*1058*/ 	.byte	0x04, 0x0a
        /*105a*/ 	.short	(.L_1593 - .L_1592)
	.align		4
.L_1592:
        /*105c*/ 	.word	index@(.nv.constant0._ZN7cutlass13device_kernelIN5flash11enable_sm90INS1_16FlashAttnFwdSm90INS1_25CollectiveMainloopFwdSm90ILi2EN4cute5tupleIJNS5_1CILi1EEES8_S8_EEENS6_IJNS7_ILi192EEENS7_ILi128EEENS7_ILi64EEEEEELi64ENS_10bfloat16_tEfNS_4arch4Sm90ELb1ELb0ELb1ELb1ELb1ELb0ELb0ELb1ELb1ELb1ELb1ELb0EEENS1_21CollectiveEpilogueFwdINS6_IJSA_SC_SB_EEES9_SE_SG_Li384ELb1ELb1ELb1ELb0EEENS1_36VarlenDynamicPersistentTileSchedulerILi192ELi128ELi384ELi128ELb1ELb1ELb1ELb1ELb1ELb1EEEEEEEEEvNT_6ParamsE)
        /*1060*/ 	.short	0x0210
        /*1062*/ 	.short	0x0af0


	//----- nvinfo : EIATTR_SW_WAR
	.align		4
.L_1593:
        /*1064*/ 	.byte	0x04, 0x36
        /*1066*/ 	.short	(.L_1595 - .L_1594)
.L_1594:
        /*1068*/ 	.word	0x00000008
.L_1595:


//--------------------- .nv.info._ZN7cutlass13device_kernelIN5flash11enable_sm90INS1_16FlashAttnFwdSm90INS1_25CollectiveMainloopFwdSm90ILi2EN4cute5tupleIJNS5_1CILi1EEES8_S8_EEENS6_IJNS7_ILi192EEENS7_ILi128EEENS7_ILi64EEEEEELi64ENS_10bfloat16_tEfNS_4arch4Sm90ELb1ELb0ELb1ELb1ELb1ELb1ELb0ELb1ELb1ELb1ELb1ELb0EEENS1_21CollectiveEpilogueFwdINS6_IJSA_SC_SB_EEES9_SE_SG_Li384ELb1ELb1ELb1ELb0EEENS1_36VarlenDynamicPersistentTileSchedulerILi192ELi128ELi384ELi128ELb1ELb1ELb1ELb1ELb1ELb1EEEEEEEEEvNT_6ParamsE --------------------------
	.section	.nv.info._ZN7cutlass13device_kernelIN5flash11enable_sm90INS1_16FlashAttnFwdSm90INS1_25CollectiveMainloopFwdSm90ILi2EN4cute5tupleIJNS5_1CILi1EEES8_S8_EEENS6_IJNS7_ILi192EEENS7_ILi128EEENS7_ILi64EEEEEELi64ENS_10bfloat16_tEfNS_4arch4Sm90ELb1ELb0ELb1ELb1ELb1ELb1ELb0ELb1ELb1ELb1ELb1ELb0EEENS1_21CollectiveEpilogueFwdINS6_IJSA_SC_SB_EEES9_SE_SG_Li384ELb1ELb1ELb1ELb0EEENS1_36VarlenDynamicPersistentTileSchedulerILi192ELi128ELi384ELi128ELb1ELb1ELb1ELb1ELb1ELb1EEEEEEEEEvNT_6ParamsE,"",@"SHT_CUDA_INFO"
	.sectionflags	@""
	.align	4


	//----- nvinfo : EIATTR_CUDA_API_VERSION
	.align		4
        /*0000*/ 	.byte	0x04, 0x37
        /*0002*/ 	.short	(.L_1597 - .L_1596)
.L_1596:
        /*0004*/ 	.word	0x00000082


	//----- nvinfo : EIATTR_KPARAM_INFO
	.align		4
.L_1597:
        /*0008*/ 	.byte	0x04, 0x17
        /*000a*/ 	.short	(.L_1599 - .L_1598)
.L_1598:
        /*000c*/ 	.word	0x00000000
        /*0010*/ 	.short	0x0000
        /*0012*/ 	.short	0x0070
        /*0014*/ 	.byte	0x00, 0xf0, 0x01, 0x2a


	//----- nvinfo : EIATTR_SPARSE_MMA_MASK
	.align		4
.L_1599:
        /*0018*/ 	.byte	0x03, 0x50
        /*001a*/ 	.short	0x0000


	//----- nvinfo : EIATTR_MAXREG_COUNT
	.align		4
        /*001c*/ 	.byte	0x03, 0x1b
        /*001e*/ 	.short	0x0080


	//----- nvinfo : EIATTR_NUM_BARRIERS
	.align		4
        /*0020*/ 	.byte	0x02, 0x4c
        /*0022*/ 	.byte	0x10
	.zero		1


	//----- nvinfo : EIATTR_EXTERNS
	.align		4
        /*0024*/ 	.byte	0x04, 0x0f
        /*0026*/ 	.short	(.L_1601 - .L_1600)


	//   ....[0]....
	.align		4
.L_1600:
        /*0028*/ 	.word	index@(__assertfail)


	//----- nvinfo : EIATTR_ANNOTATIONS
	.align		4
.L_1601:
        /*002c*/ 	.byte	0x04, 0x55
        /*002e*/ 	.short	(.L_1603 - .L_1602)


	//   ....[0]....
.L_1602:
        /* <DEDUP_REMOVED lines=86> */


	//----- nvinfo : EIATTR_MERCURY_ISA_VERSION
	.align		4
.L_1603:
        /*0580*/ 	.byte	0x03, 0x5f
        /*0582*/ 	.short	0x0101


	//----- nvinfo : EIATTR_UNUSED_LOAD_BYTE_OFFSET
	.align		4
        /*0584*/ 	.byte	0x04, 0x44
        /*0586*/ 	.short	(.L_1605 - .L_1604)


	//   ....[0]....
.L_1604:
        /*0588*/ 	.word	0x00000a60
        /*058c*/ 	.word	0x0000fff0


	//   ....[1]....
        /*0590*/ 	.word	0x00012460
        /*0594*/ 	.word	0x0000fff0


	//----- nvinfo : EIATTR_INT_WARP_WIDE_INSTR_OFFSETS
	.align		4
.L_1605:
        /*0598*/ 	.byte	0x04, 0x31
        /*059a*/ 	.short	(.L_1607 - .L_1606)


	//   ....[0]....
.L_1606:
        /*059c*/ 	.word	0x00000120


	//   ....[1]....
        /*05a0*/ 	.word	0x000001c0


	//   ....[2]....
        /*05a4*/ 	.word	0x00000230


	//   ....[3]....
        /*05a8*/ 	.word	0x00017400


	//   ....[4]....
        /*05ac*/ 	.word	0x00017490


	//   ....[5]....
        /*05b0*/ 	.word	0x0001a630


	//   ....[6]....
        /*05b4*/ 	.word	0x0001a6c0


	//----- nvinfo : EIATTR_COOP_GROUP_MASK_REGIDS
	.align		4
.L_1607:
        /*05b8*/ 	.byte	0x04, 0x29
        /*05ba*/ 	.short	(.L_1609 - .L_1608)


	//   ....[0]....
.L_1608:
        /*05bc*/ 	.word	0xffffffff


	//   ....[1]....
        /*05c0*/ 	.word	0xffffffff


	//   ....[2]....
        /*05c4*/ 	.word	0xffffffff


	//   ....[3]....
        /*05c8*/ 	.word	0xffffffff


	//   ....[4]....
        /*05cc*/ 	.word	0xffffffff


	//   ....[5]....
        /*05d0*/ 	.word	0xffffffff


	//   ....[6]....
        /*05d4*/ 	.word	0xffffffff


	//   ....[7]....
        /*05d8*/ 	.word	0xffffffff


	//   ....[8]....
        /*05dc*/ 	.word	0xffffffff


	//   ....[9]....
        /*05e0*/ 	.word	0xffffffff


	//   ....[10]....
        /*05e4*/ 	.word	0xffffffff


	//   ....[11]....
        /*05e8*/ 	.word	0xffffffff


	//   ....[12]....
        /*05ec*/ 	.word	0xffffffff


	//   ....[13]....
        /*05f0*/ 	.word	0xffffffff


	//   ....[14]....
        /*05f4*/ 	.word	0xffffffff


	//   ....[15]....
        /*05f8*/ 	.word	0xffffffff


	//   ....[16]....
        /*05fc*/ 	.word	0xffffffff


	//   ....[17]....
        /*0600*/ 	.word	0xffffffff


	//   ....[18]....
        /*0604*/ 	.word	0xffffffff


	//   ....[19]....
        /*0608*/ 	.word	0xffffffff


	//   ....[20]....
        /*060c*/ 	.word	0xffffffff


	//   ....[21]....
        /*0610*/ 	.word	0xffffffff


	//   ....[22]....
        /*0614*/ 	.word	0xffffffff


	//   ....[23]....
        /*0618*/ 	.word	0xffffffff


	//   ....[24]....
        /*061c*/ 	.word	0xffffffff


	//   ....[25]....
        /*0620*/ 	.word	0xffffffff


	//   ....[26]....
        /*0624*/ 	.word	0xffffffff


	//   ....[27]....
        /*0628*/ 	.word	0xffffffff


	//   ....[28]....
        /*062c*/ 	.word	0xffffffff


	//   ....[29]....
        /*0630*/ 	.word	0xffffffff


	//   ....[30]....
        /*0634*/ 	.word	0xffffffff


	//   ....[31]....
        /*0638*/ 	.word	0xffffffff


	//   ....[32]....
        /*063c*/ 	.word	0xffffffff


	//   ....[33]....
        /*0640*/ 	.word	0xffffffff


	//   ....[34]....
        /*0644*/ 	.word	0xffffffff


	//   ....[35]....
        /*0648*/ 	.word	0xffffffff


	//   ....[36]....
        /*064c*/ 	.word	0xffffffff


	//   ....[37]....
        /*0650*/ 	.word	0xffffffff


	//   ....[38]....
        /*0654*/ 	.word	0xffffffff


	//   ....[39]....
        /*0658*/ 	.word	0xffffffff


	//   ....[40]....
        /*065c*/ 	.word	0xffffffff


	//   ....[41]....
        /*0660*/ 	.word	0xffffffff


	//   ....[42]....
        /*0664*/ 	.word	0xffffffff


	//   ....[43]....
        /*0668*/ 	.word	0xffffffff


	//   ....[44]....
        /*066c*/ 	.word	0xffffffff


	//   ....[45]....
        /*0670*/ 	.word	0xffffffff


	//   ....[46]....
        /*0674*/ 	.word	0xffffffff


	//   ....[47]....
        /*0678*/ 	.word	0xffffffff


	//   ....[48]....
        /*067c*/ 	.word	0xffffffff


	//   ....[49]....
        /*0680*/ 	.word	0xffffffff


	//   ....[50]....
        /*0684*/ 	.word	0xffffffff


	//   ....[51]....
        /*0688*/ 	.word	0xffffffff


	//   ....[52]....
        /*068c*/ 	.word	0xffffffff


	//   ....[53]....
        /*0690*/ 	.word	0xffffffff


	//   ....[54]....
        /*0694*/ 	.word	0xffffffff


	//   ....[55]....
        /*0698*/ 	.word	0xffffffff


	//   ....[56]....
        /*069c*/ 	.word	0xffffffff


	//   ....[57]....
        /*06a0*/ 	.word	0xffffffff


	//   ....[58]....
        /*06a4*/ 	.word	0xffffffff


	//   ....[59]....
        /*06a8*/ 	.word	0xffffffff


	//   ....[60]....
        /*06ac*/ 	.word	0xffffffff


	//   ....[61]....
        /*06b0*/ 	.word	0xffffffff


	//   ....[62]....
        /*06b4*/ 	.word	0xffffffff


	//   ....[63]....
        /*06b8*/ 	.word	0xffffffff


	//   ....[64]....
        /*06bc*/ 	.word	0xffffffff


	//   ....[65]....
        /*06c0*/ 	.word	0xffffffff


	//   ....[66]....
        /*06c4*/ 	.word	0xffffffff


	//   ....[67]....
        /*06c8*/ 	.word	0xffffffff


	//   ....[68]....
        /*06cc*/ 	.word	0xffffffff


	//   ....[69]....
        /*06d0*/ 	.word	0xffffffff


	//   ....[70]....
        /*06d4*/ 	.word	0xffffffff


	//   ....[71]....
        /*06d8*/ 	.word	0xffffffff


	//   ....[72]....
        /*06dc*/ 	.word	0xffffffff


	//   ....[73]....
        /*06e0*/ 	.word	0xffffffff


	//   ....[74]....
        /*06e4*/ 	.word	0xffffffff


	//   ....[75]....
        /*06e8*/ 	.word	0xffffffff


	//   ....[76]....
        /*06ec*/ 	.word	0xffffffff


	//   ....[77]....
        /*06f0*/ 	.word	0xffffffff


	//   ....[78]....
        /*06f4*/ 	.word	0xffffffff


	//   ....[79]....
        /*06f8*/ 	.word	0xffffffff


	//   ....[80]....
        /*06fc*/ 	.word	0xffffffff


	//   ....[81]....
        /*0700*/ 	.word	0xffffffff


	//   ....[82]....
        /*0704*/ 	.word	0xffffffff


	//   ....[83]....
        /*0708*/ 	.word	0xffffffff


	//   ....[84]....
        /*070c*/ 	.word	0xffffffff


	//   ....[85]....
        /*0710*/ 	.word	0xffffffff


	//   ....[86]....
        /*0714*/ 	.word	0xffffffff


	//   ....[87]....
        /*0718*/ 	.word	0xffffffff


	//   ....[88]....
        /*071c*/ 	.word	0xffffffff


	//   ....[89]....
        /*0720*/ 	.word	0xffffffff


	//   ....[90]....
        /*0724*/ 	.word	0xffffffff


	//   ....[91]....
        /*0728*/ 	.word	0xffffffff


	//   ....[92]....
        /*072c*/ 	.word	0xffffffff


	//   ....[93]....
        /*0730*/ 	.word	0xffffffff


	//   ....[94]....
        /*0734*/ 	.word	0xffffffff


	//   ....[95]....
        /*0738*/ 	.word	0xffffffff


	//   ....[96]....
        /*073c*/ 	.word	0xffffffff


	//   ....[97]....
        /*0740*/ 	.word	0xffffffff


	//   ....[98]....
        /*0744*/ 	.word	0xffffffff


	//   ....[99]....
        /*0748*/ 	.word	0xffffffff


	//   ....[100]....
        /*074c*/ 	.word	0xffffffff


	//   ....[101]....
        /*0750*/ 	.word	0xffffffff


	//   ....[102]....
        /*0754*/ 	.word	0xffffffff


	//   ....[103]....
        /*0758*/ 	.word	0xffffffff


	//   ....[104]....
        /*075c*/ 	.word	0xffffffff


	//   ....[105]....
        /*0760*/ 	.word	0xffffffff


	//   ....[106]....
        /*0764*/ 	.word	0xffffffff


	//   ....[107]....
        /*0768*/ 	.word	0xffffffff


	//   ....[108]....
        /*076c*/ 	.word	0xffffffff


	//   ....[109]....
        /*0770*/ 	.word	0xffffffff


	//   ....[110]....
        /*0774*/ 	.word	0xffffffff


	//   ....[111]....
        /*0778*/ 	.word	0xffffffff


	//   ....[112]....
        /*077c*/ 	.word	0xffffffff


	//   ....[113]....
        /*0780*/ 	.word	0xffffffff


	//   ....[114]....
        /*0784*/ 	.word	0xffffffff


	//   ....[115]....
        /*0788*/ 	.word	0xffffffff


	//   ....[116]....
        /*078c*/ 	.word	0xffffffff


	//   ....[117]....
        /*0790*/ 	.word	0xffffffff


	//   ....[118]....
        /*0794*/ 	.word	0xffffffff


	//   ....[119]....
        /*0798*/ 	.word	0xffffffff


	//   ....[120]....
        /*079c*/ 	.word	0xffffffff


	//   ....[121]....
        /*07a0*/ 	.word	0xffffffff


	//   ....[122]....
        /*07a4*/ 	.word	0xffffffff


	//   ....[123]....
        /*07a8*/ 	.word	0xffffffff


	//   ....[124]....
        /*07ac*/ 	.word	0xffffffff


	//   ....[125]....
        /*07b0*/ 	.word	0xffffffff


	//   ....[126]....
        /*07b4*/ 	.word	0xffffffff


	//   ....[127]....
        /*07b8*/ 	.word	0xffffffff


	//   ....[128]....
        /*07bc*/ 	.word	0xffffffff


	//   ....[129]....
        /*07c0*/ 	.word	0xffffffff


	//   ....[130]....
        /*07c4*/ 	.word	0xffffffff


	//   ....[131]....
        /*07c8*/ 	.word	0xffffffff


	//   ....[132]....
        /*07cc*/ 	.word	0xffffffff


	//   ....[133]....
        /*07d0*/ 	.word	0xffffffff


	//   ....[134]....
        /*07d4*/ 	.word	0xffffffff


	//   ....[135]....
        /*07d8*/ 	.word	0xffffffff


	//   ....[136]....
        /*07dc*/ 	.word	0xffffffff


	//   ....[137]....
        /*07e0*/ 	.word	0xffffffff


	//   ....[138]....
        /*07e4*/ 	.word	0xffffffff


	//   ....[139]....
        /*07e8*/ 	.word	0xffffffff


	//   ....[140]....
        /*07ec*/ 	.word	0xffffffff


	//   ....[141]....
        /*07f0*/ 	.word	0xffffffff


	//   ....[142]....
        /*07f4*/ 	.word	0xffffffff


	//   ....[143]....
        /*07f8*/ 	.word	0xffffffff


	//   ....[144]....
        /*07fc*/ 	.word	0xffffffff


	//   ....[145]....
        /*0800*/ 	.word	0xffffffff


	//   ....[146]....
        /*0804*/ 	.word	0xffffffff


	//   ....[147]....
        /*0808*/ 	.word	0xffffffff


	//   ....[148]....
        /*080c*/ 	.word	0xffffffff


	//   ....[149]....
        /*0810*/ 	.word	0xffffffff


	//   ....[150]....
        /*0814*/ 	.word	0xffffffff


	//   ....[151]....
        /*0818*/ 	.word	0xffffffff


	//   ....[152]....
        /*081c*/ 	.word	0xffffffff


	//   ....[153]....
        /*0820*/ 	.word	0xffffffff


	//   ....[154]....
        /*0824*/ 	.word	0xffffffff


	//   ....[155]....
        /*0828*/ 	.word	0xffffffff


	//   ....[156]....
        /*082c*/ 	.word	0xffffffff


	//   ....[157]....
        /*0830*/ 	.word	0xffffffff


	//   ....[158]....
        /*0834*/ 	.word	0xffffffff


	//   ....[159]....
        /*0838*/ 	.word	0xffffffff


	//   ....[160]....
        /*083c*/ 	.word	0xffffffff


	//   ....[161]....
        /*0840*/ 	.word	0xffffffff


	//   ....[162]....
        /*0844*/ 	.word	0xffffffff


	//   ....[163]....
        /*0848*/ 	.word	0xffffffff


	//   ....[164]....
        /*084c*/ 	.word	0xffffffff


	//   ....[165]....
        /*0850*/ 	.word	0xffffffff


	//   ....[166]....
        /*0854*/ 	.word	0xffffffff


	//   ....[167]....
        /*0858*/ 	.word	0xffffffff


	//   ....[168]....
        /*085c*/ 	.word	0xffffffff


	//   ....[169]....
        /*0860*/ 	.word	0xffffffff


	//   ....[170]....
        /*0864*/ 	.word	0xffffffff


	//   ....[171]....
        /*0868*/ 	.word	0xffffffff


	//   ....[172]....
        /*086c*/ 	.word	0xffffffff


	//   ....[173]....
        /*0870*/ 	.word	0xffffffff


	//   ....[174]....
        /*0874*/ 	.word	0xffffffff


	//   ....[175]....
        /*0878*/ 	.word	0xffffffff


	//   ....[176]....
        /*087c*/ 	.word	0xffffffff


	//   ....[177]....
        /*0880*/ 	.word	0xffffffff


	//   ....[178]....
        /*0884*/ 	.word	0xffffffff


	//   ....[179]....
        /*0888*/ 	.word	0xffffffff


	//   ....[180]....
        /*088c*/ 	.word	0xffffffff


	//   ....[181]....
        /*0890*/ 	.word	0xffffffff


	//   ....[182]....
        /*0894*/ 	.word	0xffffffff


	//   ....[183]....
        /*0898*/ 	.word	0xffffffff


	//   ....[184]....
        /*089c*/ 	.word	0xffffffff


	//   ....[185]....
        /*08a0*/ 	.word	0xffffffff


	//   ....[186]....
        /*08a4*/ 	.word	0xffffffff


	//   ....[187]....
        /*08a8*/ 	.word	0xffffffff


	//   ....[188]....
        /*08ac*/ 	.word	0xffffffff


	//   ....[189]....
        /*08b0*/ 	.word	0xffffffff


	//   ....[190]....
        /*08b4*/ 	.word	0xffffffff


	//   ....[191]....
        /*08b8*/ 	.word	0xffffffff


	//   ....[192]....
        /*08bc*/ 	.word	0xffffffff


	//   ....[193]....
        /*08c0*/ 	.word	0xffffffff


	//   ....[194]....
        /*08c4*/ 	.word	0xffffffff


	//   ....[195]....
        /*08c8*/ 	.word	0xffffffff


	//   ....[196]....
        /*08cc*/ 	.word	0xffffffff


	//   ....[197]....
        /*08d0*/ 	.word	0xffffffff


	//   ....[198]....
        /*08d4*/ 	.word	0xffffffff


	//   ....[199]....
        /*08d8*/ 	.word	0xffffffff


	//   ....[200]....
        /*08dc*/ 	.word	0xffffffff


	//   ....[201]....
        /*08e0*/ 	.word	0xffffffff


	//   ....[202]....
        /*08e4*/ 	.word	0xffffffff


	//   ....[203]....
        /*08e8*/ 	.word	0xffffffff


	//   ....[204]....
        /*08ec*/ 	.word	0xffffffff


	//   ....[205]....
        /*08f0*/ 	.word	0xffffffff


	//   ....[206]....
        /*08f4*/ 	.word	0xffffffff


	//   ....[207]....
        /*08f8*/ 	.word	0xffffffff


	//   ....[208]....
        /*08fc*/ 	.word	0xffffffff


	//   ....[209]....
        /*0900*/ 	.word	0x0500000f


	//   ....[210]....
        /*0904*/ 	.word	0x0500000f


	//   ....[211]....
        /*0908*/ 	.word	0x0500000f


	//   ....[212]....
        /*090c*/ 	.word	0x0500000f


	//   ....[213]....
        /*0910*/ 	.word	0x0500000f


	//   ....[214]....
        /*0914*/ 	.word	0x0500000f


	//   ....[215]....
        /*0918*/ 	.word	0x0500000f


	//   ....[216]....
        /*091c*/ 	.word	0x0500000f


	//   ....[217]....
        /*0920*/ 	.word	0x0500000f


	//   ....[218]....
        /*0924*/ 	.word	0x0500000f


	//   ....[219]....
        /*0928*/ 	.word	0x0500000f


	//   ....[220]....
        /*092c*/ 	.word	0x0500000f


	//   ....[221]....
        /*0930*/ 	.word	0x0500000f


	//   ....[222]....
        /*0934*/ 	.word	0x0500000f


	//   ....[223]....
        /*0938*/ 	.word	0x0500000f


	//   ....[224]....
        /*093c*/ 	.word	0x0500000f


	//   ....[225]....
        /*0940*/ 	.word	0x0500000f


	//   ....[226]....
        /*0944*/ 	.word	0x0500000f


	//   ....[227]....
        /*0948*/ 	.word	0x0500000f


	//   ....[228]....
        /*094c*/ 	.word	0x0500000f


	//   ....[229]....
        /*0950*/ 	.word	0x0500000f


	//   ....[230]....
        /*0954*/ 	.word	0x0500000f


	//   ....[231]....
        /*0958*/ 	.word	0x0500000f


	//   ....[232]....
        /*095c*/ 	.word	0x0500000f


	//   ....[233]....
        /*0960*/ 	.word	0x0500000f


	//   ....[234]....
        /*0964*/ 	.word	0x0500000f


	//   ....[235]....
        /*0968*/ 	.word	0x0500000f


	//   ....[236]....
        /*096c*/ 	.word	0x0500000f


	//   ....[237]....
        /*0970*/ 	.word	0x0500000f


	//   ....[238]....
        /*0974*/ 	.word	0x0500000f


	//   ....[239]....
        /*0978*/ 	.word	0x0500000f


	//   ....[240]....
        /*097c*/ 	.word	0x0500000f


	//   ....[241]....
        /*0980*/ 	.word	0x0500000f


	//   ....[242]....
        /*0984*/ 	.word	0x0500000f


	//   ....[243]....
        /*0988*/ 	.word	0x0500000f


	//   ....[244]....
        /*098c*/ 	.word	0x0500000f


	//   ....[245]....
        /*0990*/ 	.word	0x0500000f


	//   ....[246]....
        /*0994*/ 	.word	0x0500000f


	//   ....[247]....
        /*0998*/ 	.word	0x0500000f


	//   ....[248]....
        /*099c*/ 	.word	0x0500000f


	//   ....[249]....
        /*09a0*/ 	.word	0x0500000f


	//   ....[250]....
        /*09a4*/ 	.word	0x0500000f


	//   ....[251]....
        /*09a8*/ 	.word	0x0500000f


	//   ....[252]....
        /*09ac*/ 	.word	0x0500000f


	//   ....[253]....
        /*09b0*/ 	.word	0x0500000f


	//   ....[254]....
        /*09b4*/ 	.word	0x0500000f


	//   ....[255]....
        /*09b8*/ 	.word	0x0500000f


	//   ....[0]....
        /*09bc*/ 	.word	0x0500000f


	//   ....[1]....
        /*09c0*/ 	.word	0x0500000f


	//   ....[2]....
        /*09c4*/ 	.word	0x0500000f


	//   ....[3]....
        /*09c8*/ 	.word	0x0500000f


	//   ....[4]....
        /*09cc*/ 	.word	0x0500000f


	//   ....[5]....
        /*09d0*/ 	.word	0x0500000f


	//   ....[6]....
        /*09d4*/ 	.word	0x0500000f


	//   ....[7]....
        /*09d8*/ 	.word	0x0500000f


	//   ....[8]....
        /*09dc*/ 	.word	0x0500000f


	//   ....[9]....
        /*09e0*/ 	.word	0x0500000f


	//   ....[10]....
        /*09e4*/ 	.word	0x0500000f


	//   ....[11]....
        /*09e8*/ 	.word	0x0500000f


	//   ....[12]....
        /*09ec*/ 	.word	0x0500000f


	//   ....[13]....
        /*09f0*/ 	.word	0x0500000f


	//   ....[14]....
        /*09f4*/ 	.word	0x0500000f


	//   ....[15]....
        /*09f8*/ 	.word	0x0500000f


	//   ....[16]....
        /*09fc*/ 	.word	0x0500000f


	//   ....[17]....
        /*0a00*/ 	.word	0x0500000f


	//   ....[18]....
        /*0a04*/ 	.word	0x0500000f


	//   ....[19]....
        /*0a08*/ 	.word	0x0500000f


	//   ....[20]....
        /*0a0c*/ 	.word	0x0500000f


	//   ....[21]....
        /*0a10*/ 	.word	0x0500000f


	//   ....[22]....
        /*0a14*/ 	.word	0x0500000f


	//   ....[23]....
        /*0a18*/ 	.word	0x0500000f


	//   ....[24]....
        /*0a1c*/ 	.word	0x0500000f


	//   ....[25]....
        /*0a20*/ 	.word	0x0500000f


	//   ....[26]....
        /*0a24*/ 	.word	0x0500000f


	//   ....[27]....
        /*0a28*/ 	.word	0x0500000f


	//   ....[28]....
        /*0a2c*/ 	.word	0x0500000f


	//   ....[29]....
        /*0a30*/ 	.word	0x0500000f


	//   ....[30]....
        /*0a34*/ 	.word	0x0500000f


	//   ....[31]....
        /*0a38*/ 	.word	0x0500000f


	//   ....[32]....
        /*0a3c*/ 	.word	0x0500000f


	//   ....[33]....
        /*0a40*/ 	.word	0x0500000f


	//   ....[34]....
        /*0a44*/ 	.word	0x0500000f


	//   ....[35]....
        /*0a48*/ 	.word	0x0500000f


	//   ....[36]....
        /*0a4c*/ 	.word	0x0500000f


	//   ....[37]....
        /*0a50*/ 	.word	0x0500000f


	//   ....[38]....
        /*0a54*/ 	.word	0x0500000f


	//   ....[39]....
        /*0a58*/ 	.word	0x0500000f


	//   ....[40]....
        /*0a5c*/ 	.word	0x0500000f


	//   ....[41]....
        /*0a60*/ 	.word	0x0500000f


	//   ....[42]....
        /*0a64*/ 	.word	0x0500000f


	//   ....[43]....
        /*0a68*/ 	.word	0x0500000f


	//   ....[44]....
        /*0a6c*/ 	.word	0x0500000f


	//   ....[45]....
        /*0a70*/ 	.word	0x0500000f


	//   ....[46]....
        /*0a74*/ 	.word	0x0500000f


	//   ....[47]....
        /*0a78*/ 	.word	0x0500000f


	//   ....[48]....
        /*0a7c*/ 	.word	0x0500000f


	//   ....[49]....
        /*0a80*/ 	.word	0x0500000f


	//   ....[50]....
        /*0a84*/ 	.word	0x0500000f


	//   ....[51]....
        /*0a88*/ 	.word	0x0500000f


	//   ....[52]....
        /*0a8c*/ 	.word	0x0500000f


	//   ....[53]....
        /*0a90*/ 	.word	0x0500000f


	//   ....[54]....
        /*0a94*/ 	.word	0x0500000f


	//   ....[55]....
        /*0a98*/ 	.word	0x0500000f


	//   ....[56]....
        /*0a9c*/ 	.word	0x0500000f


	//   ....[57]....
        /*0aa0*/ 	.word	0x0500000f


	//   ....[58]....
        /*0aa4*/ 	.word	0x0500000f


	//   ....[59]....
        /*0aa8*/ 	.word	0x0500000f


	//   ....[60]....
        /*0aac*/ 	.word	0x0500000f


	//   ....[61]....
        /*0ab0*/ 	.word	0x0500000f


	//   ....[62]....
        /*0ab4*/ 	.word	0x0500000f


	//   ....[63]....
        /*0ab8*/ 	.word	0x0500000f


	//   ....[64]....
        /*0abc*/ 	.word	0x0500000f


	//   ....[65]....
        /*0ac0*/ 	.word	0x0500000f


	//   ....[66]....
        /*0ac4*/ 	.word	0x0500000f


	//   ....[67]....
        /*0ac8*/ 	.word	0x0500000f


	//   ....[68]....
        /*0acc*/ 	.word	0x0500000f


	//   ....[69]....
        /*0ad0*/ 	.word	0x0500000f


	//   ....[70]....
        /*0ad4*/ 	.word	0x0500000f


	//   ....[71]....
        /*0ad8*/ 	.word	0x0500000f


	//   ....[72]....
        /*0adc*/ 	.word	0x0500000f


	//   ....[73]....
        /*0ae0*/ 	.word	0x0500000f


	//   ....[74]....
        /*0ae4*/ 	.word	0x0500000f


	//   ....[75]....
        /*0ae8*/ 	.word	0x0500000f


	//   ....[76]....
        /*0aec*/ 	.word	0x0500000f


	//   ....[77]....
        /*0af0*/ 	.word	0x0500000f


	//   ....[78]....
        /*0af4*/ 	.word	0x0500000f


	//   ....[79]....
        /*0af8*/ 	.word	0x0500000f


	//   ....[80]....
        /*0afc*/ 	.word	0x0500000f


	//   ....[81]....
        /*0b00*/ 	.word	0x0500000f


	//   ....[82]....
        /*0b04*/ 	.word	0x0500000f


	//   ....[83]....
        /*0b08*/ 	.word	0x0500000f


	//   ....[84]....
        /*0b0c*/ 	.word	0x0500000f


	//   ....[85]....
        /*0b10*/ 	.word	0x0500000f


	//   ....[86]....
        /*0b14*/ 	.word	0x0500000f


	//   ....[87]....
        /*0b18*/ 	.word	0x0500000f


	//   ....[88]....
        /*0b1c*/ 	.word	0x0500000f


	//   ....[89]....
        /*0b20*/ 	.word	0x0500000f


	//   ....[90]....
        /*0b24*/ 	.word	0x0500000f


	//   ....[91]....
        /*0b28*/ 	.word	0x0500000f


	//   ....[92]....
        /*0b2c*/ 	.word	0x0500000f


	//   ....[93]....
        /*0b30*/ 	.word	0x0500000f


	//   ....[94]....
        /*0b34*/ 	.word	0x0500000f


	//   ....[95]....
        /*0b38*/ 	.word	0x0500000f


	//   ....[96]....
        /*0b3c*/ 	.word	0x0500000f


	//   ....[97]....
        /*0b40*/ 	.word	0x0500000f


	//   ....[98]....
        /*0b44*/ 	.word	0x0500000f


	//   ....[99]....
        /*0b48*/ 	.word	0x0500000f


	//   ....[100]....
        /*0b4c*/ 	.word	0x0500000f


	//   ....[101]....
        /*0b50*/ 	.word	0x0500000f


	//   ....[102]....
        /*0b54*/ 	.word	0x0500000f


	//   ....[103]....
        /*0b58*/ 	.word	0x0500000f


	//   ....[104]....
        /*0b5c*/ 	.word	0x0500000f


	//   ....[105]....
        /*0b60*/ 	.word	0x0500000f


	//   ....[106]....
        /*0b64*/ 	.word	0x0500000f


	//   ....[107]....
        /*0b68*/ 	.word	0x0500000f


	//   ....[108]....
        /*0b6c*/ 	.word	0x0500000f


	//   ....[109]....
        /*0b70*/ 	.word	0x0500000f


	//   ....[110]....
        /*0b74*/ 	.word	0x0500000f


	//----- nvinfo : EIATTR_COOP_GROUP_INSTR_OFFSETS
	.align		4
.L_1609:
        /*0b78*/ 	.byte	0x04, 0x28
        /*0b7a*/ 	.short	(.L_1611 - .L_1610)


	//   ....[0]....
.L_1610:
        /*0b7c*/ 	.word	0x00000060


	//   ....[1]....
        /*0b80*/ 	.word	0x00000130


	//   ....[2]....
        /*0b84*/ 	.word	0x000001e0


	//   ....[3]....
        /*0b88*/ 	.word	0x000003a0


	//   ....[4]....
        /*0b8c*/ 	.word	0x00000500


	//   ....[5]....
        /*0b90*/ 	.word	0x00000620


	//   ....[6]....
        /*0b94*/ 	.word	0x00000780


	//   ....[7]....
        /*0b98*/ 	.word	0x00002e50


	//   ....[8]....
        /*0b9c*/ 	.word	0x00002e60


	//   ....[9]....
        /*0ba0*/ 	.word	0x000035c0


	//   ....[10]....
        /*0ba4*/ 	.word	0x000035d0


	//   ....[11]....
        /*0ba8*/ 	.word	0x00004300


	//   ....[12]....
        /*0bac*/ 	.word	0x00004310


	//   ....[13]....
        /*0bb0*/ 	.word	0x00004b10


	//   ....[14]....
        /*0bb4*/ 	.word	0x00004b20


	//   ....[15]....
        /*0bb8*/ 	.word	0x00005540


	//   ....[16]....
        /*0bbc*/ 	.word	0x00005550


	//   ....[17]....
        /*0bc0*/ 	.word	0x00005660


	//   ....[18]....
        /*0bc4*/ 	.word	0x00005670


	//   ....[19]....
        /*0bc8*/ 	.word	0x000059e0


	//   ....[20]....
        /*0bcc*/ 	.word	0x00005a00


	//   ....[21]....
        /*0bd0*/ 	.word	0x00005ae0


	//   ....[22]....
        /*0bd4*/ 	.word	0x00005b00


	//   ....[23]....
        /*0bd8*/ 	.word	0x000062a0


	//   ....[24]....
        /*0bdc*/ 	.word	0x00006a70


	//   ....[25]....
        /*0be0*/ 	.word	0x00006a80


	//   ....[26]....
        /*0be4*/ 	.word	0x00006a90


	//   ....[27]....
        /*0be8*/ 	.word	0x00006aa0


	//   ....[28]....
        /*0bec*/ 	.word	0x00006de0


	//   ....[29]....
        /*0bf0*/ 	.word	0x00006df0


	//   ....[30]....
        /*0bf4*/ 	.word	0x00006e00


	//   ....[31]....
        /*0bf8*/ 	.word	0x00006e10


	//   ....[32]....
        /*0bfc*/ 	.word	0x00008220


	//   ....[33]....
        /*0c00*/ 	.word	0x00008230


	//   ....[34]....
        /*0c04*/ 	.word	0x00008240


	//   ....[35]....
        /*0c08*/ 	.word	0x00008250


	//   ....[36]....
        /*0c0c*/ 	.word	0x00008350


	//   ....[37]....
        /*0c10*/ 	.word	0x00008370


	//   ....[38]....
        /*0c14*/ 	.word	0x00008400


	//   ....[39]....
        /*0c18*/ 	.word	0x00008430


	//   ....[40]....
        /*0c1c*/ 	.word	0x00009ff0


	//   ....[41]....
        /*0c20*/ 	.word	0x0000a830


	//   ....[42]....
        /*0c24*/ 	.word	0x0000a840


	//   ....[43]....
        /*0c28*/ 	.word	0x0000a860


	//   ....[44]....
        /*0c2c*/ 	.word	0x0000b2f0


	//   ....[45]....
        /*0c30*/ 	.word	0x0000b310


	//   ....[46]....
        /*0c34*/ 	.word	0x0000cf20


	//   ....[47]....
        /*0c38*/ 	.word	0x0000cf30


	//   ....[48]....
        /*0c3c*/ 	.word	0x0000d740


	//   ....[49]....
        /*0c40*/ 	.word	0x0000d780


	//   ....[50]....
        /*0c44*/ 	.word	0x0000e2b0


	//   ....[51]....
        /*0c48*/ 	.word	0x0000e2d0


	//   ....[52]....
        /*0c4c*/ 	.word	0x00010490


	//   ....[53]....
        /*0c50*/ 	.word	0x000104f0


	//   ....[54]....
        /*0c54*/ 	.word	0x000108b0


	//   ....[55]....
        /*0c58*/ 	.word	0x000108d0


	//   ....[56]....
        /*0c5c*/ 	.word	0x00011bb0


	//   ....[57]....
        /*0c60*/ 	.word	0x00011e90


	//   ....[58]....
        /*0c64*/ 	.word	0x00011ec0


	//   ....[59]....
        /*0c68*/ 	.word	0x00011f80


	//   ....[60]....
        /*0c6c*/ 	.word	0x00012cf0


	//   ....[61]....
        /*0c70*/ 	.word	0x00012d10


	//   ....[62]....
        /*0c74*/ 	.word	0x00012d20


	//   ....[63]....
        /*0c78*/ 	.word	0x00012d30


	//   ....[64]....
        /*0c7c*/ 	.word	0x00013280


	//   ....[65]....
        /*0c80*/ 	.word	0x000132c0


	//   ....[66]....
        /*0c84*/ 	.word	0x000132f0


	//   ....[67]....
        /*0c88*/ 	.word	0x00013320


	//   ....[68]....
        /*0c8c*/ 	.word	0x00013340


	//   ....[69]....
        /*0c90*/ 	.word	0x00013350


	//   ....[70]....
        /*0c94*/ 	.word	0x00013390


	//   ....[71]....
        /*0c98*/ 	.word	0x000133c0


	//   ....[72]....
        /*0c9c*/ 	.word	0x00013870


	//   ....[73]....
        /*0ca0*/ 	.word	0x00013880


	//   ....[74]....
        /*0ca4*/ 	.word	0x00013b00


	//   ....[75]....
        /*0ca8*/ 	.word	0x00013b10


	//   ....[76]....
        /*0cac*/ 	.word	0x000145c0


	//   ....[77]....
        /*0cb0*/ 	.word	0x000145f0


	//   ....[78]....
        /*0cb4*/ 	.word	0x00014610


	//   ....[79]....
        /*0cb8*/ 	.word	0x00014640


	//   ....[80]....
        /*0cbc*/ 	.word	0x00014670


	//   ....[81]....
        /*0cc0*/ 	.word	0x00014680


	//   ....[82]....
        /*0cc4*/ 	.word	0x000146b0


	//   ....[83]....
        /*0cc8*/ 	.word	0x00014720


	//   ....[84]....
        /*0ccc*/ 	.word	0x00014850


	//   ....[85]....
        /*0cd0*/ 	.word	0x00014a70


	//   ....[86]....
        /*0cd4*/ 	.word	0x00014aa0


	//   ....[87]....
        /*0cd8*/ 	.word	0x00014ad0


	//   ....[88]....
        /*0cdc*/ 	.word	0x00014b00


	//   ....[89]....
        /*0ce0*/ 	.word	0x00014b30


	//   ....[90]....
        /*0ce4*/ 	.word	0x00014b60


	//   ....[91]....
        /*0ce8*/ 	.word	0x00014cf0


	//   ....[92]....
        /*0cec*/ 	.word	0x00014d20


	//   ....[93]....
        /*0cf0*/ 	.word	0x00014d50


	//   ....[94]....
        /*0cf4*/ 	.word	0x00014d80


	//   ....[95]....
        /*0cf8*/ 	.word	0x00014db0


	//   ....[96]....
        /*0cfc*/ 	.word	0x00014de0


	//   ....[97]....
        /*0d00*/ 	.word	0x00014e70


	//   ....[98]....
        /*0d04*/ 	.word	0x00014ea0


	//   ....[99]....
        /*0d08*/ 	.word	0x00014eb0


	//   ....[100]....
        /*0d0c*/ 	.word	0x00014ef0


	//   ....[101]....
        /*0d10*/ 	.word	0x000163d0


	//   ....[102]....
        /*0d14*/ 	.word	0x00017fa0


	//   ....[103]....
        /*0d18*/ 	.word	0x00017fc0


	//   ....[104]....
        /*0d1c*/ 	.word	0x00018050


	//   ....[105]....
        /*0d20*/ 	.word	0x00018070


	//   ....[106]....
        /*0d24*/ 	.word	0x000180f0


	//   ....[107]....
        /*0d28*/ 	.word	0x00018110


	//   ....[108]....
        /*0d2c*/ 	.word	0x00018190


	//   ....[109]....
        /*0d30*/ 	.word	0x000181b0


	//   ....[110]....
        /*0d34*/ 	.word	0x00018230


	//   ....[111]....
        /*0d38*/ 	.word	0x00018250


	//   ....[112]....
        /*0d3c*/ 	.word	0x000182d0


	//   ....[113]....
        /*0d40*/ 	.word	0x000182f0


	//   ....[114]....
        /*0d44*/ 	.word	0x00018370


	//   ....[115]....
        /*0d48*/ 	.word	0x00018390


	//   ....[116]....
        /*0d4c*/ 	.word	0x000183a0


	//   ....[117]....
        /*0d50*/ 	.word	0x000183b0


	//   ....[118]....
        /*0d54*/ 	.word	0x00018cd0


	//   ....[119]....
        /*0d58*/ 	.word	0x00018d00


	//   ....[120]....
        /*0d5c*/ 	.word	0x00018d20


	//   ....[121]....
        /*0d60*/ 	.word	0x00018d70


	//   ....[122]....
        /*0d64*/ 	.word	0x00018d90


	//   ....[123]....
        /*0d68*/ 	.word	0x00018e10


	//   ....[124]....
        /*0d6c*/ 	.word	0x00018e30


	//   ....[125]....
        /*0d70*/ 	.word	0x00018eb0


	//   ....[126]....
        /*0d74*/ 	.word	0x00018ed0


	//   ....[127]....
        /*0d78*/ 	.word	0x00018f50


	//   ....[128]....
        /*0d7c*/ 	.word	0x00018f70


	//   ....[129]....
        /*0d80*/ 	.word	0x00018ff0


	//   ....[130]....
        /*0d84*/ 	.word	0x00019010


	//   ....[131]....
        /*0d88*/ 	.word	0x00019090


	//   ....[132]....
        /*0d8c*/ 	.word	0x000190b0


	//   ....[133]....
        /*0d90*/ 	.word	0x000190c0


	//   ....[134]....
        /*0d94*/ 	.word	0x00019130


	//   ....[135]....
        /*0d98*/ 	.word	0x00019180


	//   ....[136]....
        /*0d9c*/ 	.word	0x00019220


	//   ....[137]....
        /*0da0*/ 	.word	0x00019250


	//   ....[138]....
        /*0da4*/ 	.word	0x00019260


	//   ....[139]....
        /*0da8*/ 	.word	0x000192d0


	//   ....[140]....
        /*0dac*/ 	.word	0x000192e0


	//   ....[141]....
        /*0db0*/ 	.word	0x000192f0


	//   ....[142]....
        /*0db4*/ 	.word	0x00019ae0


	//   ....[143]....
        /*0db8*/ 	.word	0x00019b00


	//   ....[144]....
        /*0dbc*/ 	.word	0x00019b70


	//   ....[145]....
        /*0dc0*/ 	.word	0x00019b80


	//   ....[146]....
        /*0dc4*/ 	.word	0x00019bc0


	//   ....[147]....
        /*0dc8*/ 	.word	0x00019bd0


	//   ....[148]....
        /*0dcc*/ 	.word	0x00019c10


	//   ....[149]....
        /*0dd0*/ 	.word	0x00019c20


	//   ....[150]....
        /*0dd4*/ 	.word	0x00019c60


	//   ....[151]....
        /*0dd8*/ 	.word	0x00019c70


	//   ....[152]....
        /*0ddc*/ 	.word	0x00019cb0


	//   ....[153]....
        /*0de0*/ 	.word	0x00019cc0


	//   ....[154]....
        /*0de4*/ 	.word	0x00019d00


	//   ....[155]....
        /*0de8*/ 	.word	0x00019d10


	//   ....[156]....
        /*0dec*/ 	.word	0x00019d20


	//   ....[157]....
        /*0df0*/ 	.word	0x00019d60


	//   ....[158]....
        /*0df4*/ 	.word	0x0001a010


	//   ....[159]....
        /*0df8*/ 	.word	0x0001a040


	//   ....[160]....
        /*0dfc*/ 	.word	0x0001a0a0


	//   ....[161]....
        /*0e00*/ 	.word	0x0001a0b0


	//   ....[162]....
        /*0e04*/ 	.word	0x0001a100


	//   ....[163]....
        /*0e08*/ 	.word	0x0001a110


	//   ....[164]....
        /*0e0c*/ 	.word	0x0001a160


	//   ....[165]....
        /*0e10*/ 	.word	0x0001a170


	//   ....[166]....
        /*0e14*/ 	.word	0x0001a1c0


	//   ....[167]....
        /*0e18*/ 	.word	0x0001a1d0


	//   ....[168]....
        /*0e1c*/ 	.word	0x0001a220


	//   ....[169]....
        /*0e20*/ 	.word	0x0001a230


	//   ....[170]....
        /*0e24*/ 	.word	0x0001a280


	//   ....[171]....
        /*0e28*/ 	.word	0x0001a290


	//   ....[172]....
        /*0e2c*/ 	.word	0x0001a2a0


	//   ....[173]....
        /*0e30*/ 	.word	0x0001a2e0


	//   ....[174]....
        /*0e34*/ 	.word	0x0001a8b0


	//   ....[175]....
        /*0e38*/ 	.word	0x0001a8c0


	//   ....[176]....
        /*0e3c*/ 	.word	0x0001a930


	//   ....[177]....
        /*0e40*/ 	.word	0x0001a970


	//   ....[178]....
        /*0e44*/ 	.word	0x0001a990


	//   ....[179]....
        /*0e48*/ 	.word	0x0001a9d0


	//   ....[180]....
        /*0e4c*/ 	.word	0x0001a9f0


	//   ....[181]....
        /*0e50*/ 	.word	0x0001aa30


	//   ....[182]....
        /*0e54*/ 	.word	0x0001aa50


	//   ....[183]....
        /*0e58*/ 	.word	0x0001aa90


	//   ....[184]....
        /*0e5c*/ 	.word	0x0001aab0


	//   ....[185]....
        /*0e60*/ 	.word	0x0001aaf0


	//   ....[186]....
        /*0e64*/ 	.word	0x0001ab10


	//   ....[187]....
        /*0e68*/ 	.word	0x0001ab50


	//   ....[188]....
        /*0e6c*/ 	.word	0x0001ab70


	//   ....[189]....
        /*0e70*/ 	.word	0x0001ab80


	//   ....[190]....
        /*0e74*/ 	.word	0x0001af30


	//   ....[191]....
        /*0e78*/ 	.word	0x0001af60


	//   ....[192]....
        /*0e7c*/ 	.word	0x0001afd0


	//   ....[193]....
        /*0e80*/ 	.word	0x0001b000


	//   ....[194]....
        /*0e84*/ 	.word	0x0001b030


	//   ....[195]....
        /*0e88*/ 	.word	0x0001b060


	//   ....[196]....
        /*0e8c*/ 	.word	0x0001b090


	//   ....[197]....
        /*0e90*/ 	.word	0x0001b0c0


	//   ....[198]....
        /*0e94*/ 	.word	0x0001b260


	//   ....[199]....
        /*0e98*/ 	.word	0x0001b290


	//   ....[200]....
        /*0e9c*/ 	.word	0x0001b2c0


	//   ....[201]....
        /*0ea0*/ 	.word	0x0001b2f0


	//   ....[202]....
        /*0ea4*/ 	.word	0x0001b320


	//   ....[203]....
        /*0ea8*/ 	.word	0x0001b350


	//   ....[204]....
        /*0eac*/ 	.word	0x0001b410


	//   ....[205]....
        /*0eb0*/ 	.word	0x0001b430


	//   ....[206]....
        /*0eb4*/ 	.word	0x0001b450


	//   ....[207]....
        /*0eb8*/ 	.word	0x0001b4b0


	//   ....[208]....
        /*0ebc*/ 	.word	0x0001bee0


	//   ....[209]....
        /*0ec0*/ 	.word	0x0001c200


	//   ....[210]....
        /*0ec4*/ 	.word	0x0001c290


	//   ....[211]....
        /*0ec8*/ 	.word	0x0001c320


	//   ....[212]....
        /*0ecc*/ 	.word	0x0001c3b0


	//   ....[213]....
        /*0ed0*/ 	.word	0x0001c490


	//   ....[214]....
        /*0ed4*/ 	.word	0x0001c520


	//   ....[215]....
        /*0ed8*/ 	.word	0x0001c5c0


	//   ....[216]....
        /*0edc*/ 	.word	0x0001c650


	//   ....[217]....
        /*0ee0*/ 	.word	0x0001c740


	//   ....[218]....
        /*0ee4*/ 	.word	0x0001c7d0


	//   ....[219]....
        /*0ee8*/ 	.word	0x0001c870


	//   ....[220]....
        /*0eec*/ 	.word	0x0001c900


	//   ....[221]....
        /*0ef0*/ 	.word	0x0001ca40


	//   ....[222]....
        /*0ef4*/ 	.word	0x0001caf0


	//   ....[223]....
        /*0ef8*/ 	.word	0x0001cb80


	//   ....[224]....
        /*0efc*/ 	.word	0x0001cbd0


	//   ....[225]....
        /*0f00*/ 	.word	0x0001cc20


	//   ....[226]....
        /*0f04*/ 	.word	0x0001ccb0


	//   ....[227]....
        /*0f08*/ 	.word	0x0001cd40


	//   ....[228]....
        /*0f0c*/ 	.word	0x0001cd90


	//   ....[229]....
        /*0f10*/ 	.word	0x0001cde0


	//   ....[230]....
        /*0f14*/ 	.word	0x0001ced0


	//   ....[231]....
        /*0f18*/ 	.word	0x0001cf80


	//   ....[232]....
        /*0f1c*/ 	.word	0x0001cfd0


	//   ....[233]....
        /*0f20*/ 	.word	0x0001d020


	//   ....[234]....
        /*0f24*/ 	.word	0x0001d1c0


	//   ....[235]....
        /*0f28*/ 	.word	0x0001d300


	//   ....[236]....
        /*0f2c*/ 	.word	0x0001d3b0


	//   ....[237]....
        /*0f30*/ 	.word	0x0001d400


	//   ....[238]....
        /*0f34*/ 	.word	0x0001d6c0


	//   ....[239]....
        /*0f38*/ 	.word	0x0001d720


	//   ....[240]....
        /*0f3c*/ 	.word	0x0001d7e0


	//   ....[241]....
        /*0f40*/ 	.word	0x0001d850


	//   ....[242]....
        /*0f44*/ 	.word	0x0001d8b0


	//   ....[243]....
        /*0f48*/ 	.word	0x0001d960


	//   ....[244]....
        /*0f4c*/ 	.word	0x0001d9c0


	//   ....[245]....
        /*0f50*/ 	.word	0x0001da50


	//   ....[246]....
        /*0f54*/ 	.word	0x0001dad0


	//   ....[247]....
        /*0f58*/ 	.word	0x0001db20


	//   ....[248]....
        /*0f5c*/ 	.word	0x0001dbb0


	//   ....[249]....
        /*0f60*/ 	.word	0x0001dc40


	//   ....[250]....
        /*0f64*/ 	.word	0x0001dce0


	//   ....[251]....
        /*0f68*/ 	.word	0x0001dd80


	//   ....[252]....
        /*0f6c*/ 	.word	0x0001dde0


	//   ....[253]....
        /*0f70*/ 	.word	0x0001de50


	//   ....[254]....
        /*0f74*/ 	.word	0x0001deb0


	//   ....[255]....
        /*0f78*/ 	.word	0x0001df20


	//   ....[0]....
        /*0f7c*/ 	.word	0x0001dfe0


	//   ....[1]....
        /*0f80*/ 	.word	0x0001e040


	//   ....[2]....
        /*0f84*/ 	.word	0x0001e100


	//   ....[3]....
        /*0f88*/ 	.word	0x0001e3e0


	//   ....[4]....
        /*0f8c*/ 	.word	0x0001e4d0


	//   ....[5]....
        /*0f90*/ 	.word	0x0001e570


	//   ....[6]....
        /*0f94*/ 	.word	0x0001e5d0


	//   ....[7]....
        /*0f98*/ 	.word	0x0001e6c0


	//   ....[8]....
        /*0f9c*/ 	.word	0x0001e730


	//   ....[9]....
        /*0fa0*/ 	.word	0x0001e820


	//   ....[10]....
        /*0fa4*/ 	.word	0x0001e890


	//   ....[11]....
        /*0fa8*/ 	.word	0x0001e980


	//   ....[12]....
        /*0fac*/ 	.word	0x0001e9f0


	//   ....[13]....
        /*0fb0*/ 	.word	0x0001eae0


	//   ....[14]....
        /*0fb4*/ 	.word	0x0001eb50


	//   ....[15]....
        /*0fb8*/ 	.word	0x0001ec40


	//   ....[16]....
        /*0fbc*/ 	.word	0x0001ecb0


	//   ....[17]....
        /*0fc0*/ 	.word	0x0001eda0


	//   ....[18]....
        /*0fc4*/ 	.word	0x0001ee10


	//   ....[19]....
        /*0fc8*/ 	.word	0x0001eeb0


	//   ....[20]....
        /*0fcc*/ 	.word	0x0001efa0


	//   ....[21]....
        /*0fd0*/ 	.word	0x0001f010


	//   ....[22]....
        /*0fd4*/ 	.word	0x0001f070


	//   ....[23]....
        /*0fd8*/ 	.word	0x0001f130


	//   ....[24]....
        /*0fdc*/ 	.word	0x0001f190


	//   ....[25]....
        /*0fe0*/ 	.word	0x0001f290


	//   ....[26]....
        /*0fe4*/ 	.word	0x0001f2f0


	//   ....[27]....
        /*0fe8*/ 	.word	0x0001f3f0


	//   ....[28]....
        /*0fec*/ 	.word	0x0001f450


	//   ....[29]....
        /*0ff0*/ 	.word	0x0001f550


	//   ....[30]....
        /*0ff4*/ 	.word	0x0001f5b0


	//   ....[31]....
        /*0ff8*/ 	.word	0x0001f6b0


	//   ....[32]....
        /*0ffc*/ 	.word	0x0001f710


	//   ....[33]....
        /*1000*/ 	.word	0x0001f810


	//   ....[34]....
        /*1004*/ 	.word	0x0001f870


	//   ....[35]....
        /*1008*/ 	.word	0x0001f920


	//   ....[36]....
        /*100c*/ 	.word	0x0001f9d0


	//   ....[37]....
        /*1010*/ 	.word	0x0001fac0


	//   ....[38]....
        /*1014*/ 	.word	0x0001fb20


	//   ....[39]....
        /*1018*/ 	.word	0x0001fc10


	//   ....[40]....
        /*101c*/ 	.word	0x0001fc70


	//   ....[41]....
        /*1020*/ 	.word	0x0001fd40


	//   ....[42]....
        /*1024*/ 	.word	0x0001fda0


	//   ....[43]....
        /*1028*/ 	.word	0x0001fe60


	//   ....[44]....
        /*102c*/ 	.word	0x0001ffa0


	//   ....[45]....
        /*1030*/ 	.word	0x00020050


	//   ....[46]....
        /*1034*/ 	.word	0x000200c0


	//   ....[47]....
        /*1038*/ 	.word	0x00020190


	//   ....[48]....
        /*103c*/ 	.word	0x000201f0


	//   ....[49]....
        /*1040*/ 	.word	0x000202a0


	//   ....[50]....
        /*1044*/ 	.word	0x00020300


	//   ....[51]....
        /*1048*/ 	.word	0x000203b0


	//   ....[52]....
        /*104c*/ 	.word	0x00020410


	//   ....[53]....
        /*1050*/ 	.word	0x000204c0


	//   ....[54]....
        /*1054*/ 	.word	0x00020520


	//   ....[55]....
        /*1058*/ 	.word	0x000205d0


	//   ....[56]....
        /*105c*/ 	.word	0x00020630


	//   ....[57]....
        /*1060*/ 	.word	0x000206e0


	//   ....[58]....
        /*1064*/ 	.word	0x00020740


	//   ....[59]....
        /*1068*/ 	.word	0x000207f0


	//   ....[60]....
        /*106c*/ 	.word	0x000208e0


	//   ....[61]....
        /*1070*/ 	.word	0x00020990


	//   ....[62]....
        /*1074*/ 	.word	0x000209f0


	//   ....[63]....
        /*1078*/ 	.word	0x00020ab0


	//   ....[64]....
        /*107c*/ 	.word	0x00020b10


	//   ....[65]....
        /*1080*/ 	.word	0x00020bd0


	//   ....[66]....
        /*1084*/ 	.word	0x00020c30


	//   ....[67]....
        /*1088*/ 	.word	0x00020cf0


	//   ....[68]....
        /*108c*/ 	.word	0x00020d50


	//   ....[69]....
        /*1090*/ 	.word	0x00020e10


	//   ....[70]....
        /*1094*/ 	.word	0x00020e70


	//   ....[71]....
        /*1098*/ 	.word	0x00020f30


	//   ....[72]....
        /*109c*/ 	.word	0x00020f90


	//   ....[73]....
        /*10a0*/ 	.word	0x00021050


	//   ....[74]....
        /*10a4*/ 	.word	0x000210b0


	//   ....[75]....
        /*10a8*/ 	.word	0x00021160


	//   ....[76]....
        /*10ac*/ 	.word	0x00021250


	//   ....[77]....
        /*10b0*/ 	.word	0x00021300


	//   ....[78]....
        /*10b4*/ 	.word	0x000213b0


	//   ....[79]....
        /*10b8*/ 	.word	0x00021470


	//   ....[80]....
        /*10bc*/ 	.word	0x000214d0


	//   ....[81]....
        /*10c0*/ 	.word	0x00021580


	//   ....[82]....
        /*10c4*/ 	.word	0x000215e0


	//   ....[83]....
        /*10c8*/ 	.word	0x00021690


	//   ....[84]....
        /*10cc*/ 	.word	0x000216f0


	//   ....[85]....
        /*10d0*/ 	.word	0x000217a0


	//   ....[86]....
        /*10d4*/ 	.word	0x00021800


	//   ....[87]....
        /*10d8*/ 	.word	0x000218b0


	//   ....[88]....
        /*10dc*/ 	.word	0x00021910


	//   ....[89]....
        /*10e0*/ 	.word	0x000219c0


	//   ....[90]....
        /*10e4*/ 	.word	0x00021a20


	//   ....[91]....
        /*10e8*/ 	.word	0x00021ac0


	//   ....[92]....
        /*10ec*/ 	.word	0x00021b50


	//   ....[93]....
        /*10f0*/ 	.word	0x00021bf0


	//   ....[94]....
        /*10f4*/ 	.word	0x00021d60


	//   ....[95]....
        /*10f8*/ 	.word	0x00021dd0


	//   ....[96]....
        /*10fc*/ 	.word	0x00021e40


	//   ....[97]....
        /*1100*/ 	.word	0x00021eb0


	//   ....[98]....
        /*1104*/ 	.word	0x00021f20


	//   ....[99]....
        /*1108*/ 	.word	0x00021fa0


	//   ....[100]....
        /*110c*/ 	.word	0x00022020


	//   ....[101]....
        /*1110*/ 	.word	0x000220b0


	//   ....[102]....
        /*1114*/ 	.word	0x00022120


	//   ....[103]....
        /*1118*/ 	.word	0x00022190


	//   ....[104]....
        /*111c*/ 	.word	0x00022200


	//   ....[105]....
        /*1120*/ 	.word	0x00022280


	//   ....[106]....
        /*1124*/ 	.word	0x000222f0


	//   ....[107]....
        /*1128*/ 	.word	0x000223a0


	//   ....[108]....
        /*112c*/ 	.word	0x000223f0


	//   ....[109]....
        /*1130*/ 	.word	0x00022480


	//   ....[110]....
        /*1134*/ 	.word	0x000225b0


	//----- nvinfo : EIATTR_REG_RECONFIG
	.align		4
.L_1611:
        /*1138*/ 	.byte	0x01, 0x54
	.zero		2


	//----- nvinfo : EIATTR_SYSCALL_OFFSETS
	.align		4
        /*113c*/ 	.byte	0x04, 0x46
        /*113e*/ 	.short	(.L_1613 - .L_1612)


	//   ....[0]....
.L_1612:
        /*1140*/ 	.word	0x00001b60


	//   ....[1]....
        /*1144*/ 	.word	0x00001cb0


	//   ....[2]....
        /*1148*/ 	.word	0x00006470


	//   ....[3]....
        /*114c*/ 	.word	0x00006790


	//   ....[4]....
        /*1150*/ 	.word	0x000175f0


	//   ....[5]....
        /*1154*/ 	.word	0x00017740


	//   ....[6]....
        /*1158*/ 	.word	0x00017830


	//   ....[7]....
        /*115c*/ 	.word	0x000187e0


	//----- nvinfo : EIATTR_MBARRIER_INSTR_OFFSETS
	.align		4
.L_1613:
        /*1160*/ 	.byte	0x04, 0x39
        /*1162*/ 	.short	(.L_1615 - .L_1614)


	//   ....[0]....
.L_1614:
        /*1164*/ 	.word	0x00000250
        /*1168*/ 	.word	0x000000ff
        /*116c*/ 	.word	0x00016800
        /*1170*/ 	.short	0x0100
        /*1172*/ 	.byte	0x08
	.zero		1


	//   ....[1]....
        /*1174*/ 	.word	0x00000260
        /*1178*/ 	.word	0x000000ff
        /*117c*/ 	.word	0x00016820
        /*1180*/ 	.short	0x0100
        /*1182*/ 	.byte	0x08
	.zero		1


	//   ....[2]....
        /*1184*/ 	.word	0x00000350
        /*1188*/ 	.word	0x000000ff
        /*118c*/ 	.word	0x00016830
        /*1190*/ 	.short	0x0100
        /*1192*/ 	.byte	0x08
	.zero		1


	//   ....[3]....
        /*1194*/ 	.word	0x00000360
        /*1198*/ 	.word	0x000000ff
        /*119c*/ 	.word	0x00016840
        /*11a0*/ 	.short	0x0100
        /*11a2*/ 	.byte	0x08
	.zero		1


	//   ....[4]....
        /*11a4*/ 	.word	0x00000370
        /*11a8*/ 	.word	0x000000ff
        /*11ac*/ 	.word	0x00016838
        /*11b0*/ 	.short	0x0100
        /*11b2*/ 	.byte	0x08
	.zero		1


	//   ....[5]....
        /*11b4*/ 	.word	0x00000380
        /*11b8*/ 	.word	0x000000ff
        /*11bc*/ 	.word	0x00016848
        /*11c0*/ 	.short	0x0100
        /*11c2*/ 	.byte	0x08
	.zero		1


	//   ....[6]....
        /*11c4*/ 	.word	0x000004b0
        /*11c8*/ 	.word	0x000000ff
        /*11cc*/ 	.word	0x00016850
        /*11d0*/ 	.short	0x0100
        /*11d2*/ 	.byte	0x08
	.zero		1


	//   ....[7]....
        /*11d4*/ 	.word	0x000004c0
        /*11d8*/ 	.word	0x000000ff
        /*11dc*/ 	.word	0x00016860
        /*11e0*/ 	.short	0x0100
        /*11e2*/ 	.byte	0x08
	.zero		1


	//   ....[8]....
        /*11e4*/ 	.word	0x000004d0
        /*11e8*/ 	.word	0x000000ff
        /*11ec*/ 	.word	0x00016858
        /*11f0*/ 	.short	0x0100
        /*11f2*/ 	.byte	0x08
	.zero		1


	//   ....[9]....
        /*11f4*/ 	.word	0x000004e0
        /*11f8*/ 	.word	0x000000ff
        /*11fc*/ 	.word	0x00016868
        /*1200*/ 	.short	0x0100
        /*1202*/ 	.byte	0x08
	.zero		1


	//   ....[10]....
        /*1204*/ 	.word	0x000005d0
        /*1208*/ 	.word	0x000000ff
        /*120c*/ 	.word	0x00016870
        /*1210*/ 	.short	0x0100
        /*1212*/ 	.byte	0x06
	.zero		1


	//   ....[11]....
        /*1214*/ 	.word	0x000005e0
        /*1218*/ 	.word	0x000000ff
        /*121c*/ 	.word	0x00016880
        /*1220*/ 	.short	0x0100
        /*1222*/ 	.byte	0x06
	.zero		1


	//   ....[12]....
        /*1224*/ 	.word	0x000005f0
        /*1228*/ 	.word	0x000000ff
        /*122c*/ 	.word	0x00016878
        /*1230*/ 	.short	0x0100
        /*1232*/ 	.byte	0x06
	.zero		1


	//   ....[13]....
        /*1234*/ 	.word	0x00000600
        /*1238*/ 	.word	0x000000ff
        /*123c*/ 	.word	0x00016888
        /*1240*/ 	.short	0x0100
        /*1242*/ 	.byte	0x06
	.zero		1


	//   ....[14]....
        /*1244*/ 	.word	0x00000730
        /*1248*/ 	.word	0x000000ff
        /*124c*/ 	.word	0x00016890
        /*1250*/ 	.short	0x0100
        /*1252*/ 	.byte	0x08
	.zero		1


	//   ....[15]....
        /*1254*/ 	.word	0x00000740
        /*1258*/ 	.word	0x000000ff
        /*125c*/ 	.word	0x000168a0
        /*1260*/ 	.short	0x0100
        /*1262*/ 	.byte	0x08
	.zero		1


	//   ....[16]....
        /*1264*/ 	.word	0x00000750
        /*1268*/ 	.word	0x000000ff
        /*126c*/ 	.word	0x00016898
        /*1270*/ 	.short	0x0100
        /*1272*/ 	.byte	0x08
	.zero		1


	//   ....[17]....
        /*1274*/ 	.word	0x00000760
        /*1278*/ 	.word	0x000000ff
        /*127c*/ 	.word	0x000168a8
        /*1280*/ 	.short	0x0100
        /*1282*/ 	.byte	0x08
	.zero		1


	//   ....[18]....
        /*1284*/ 	.word	0x00000890
        /*1288*/ 	.word	0x000000ff
        /*128c*/ 	.word	0x000168b0
        /*1290*/ 	.short	0x0100
        /*1292*/ 	.byte	0x08
	.zero		1


	//   ....[19]....
        /*1294*/ 	.word	0x000008a0
        /*1298*/ 	.word	0x000000ff
        /*129c*/ 	.word	0x000168c0
        /*12a0*/ 	.short	0x0100
        /*12a2*/ 	.byte	0x08
	.zero		1


	//   ....[20]....
        /*12a4*/ 	.word	0x000008b0
        /*12a8*/ 	.word	0x000000ff
        /*12ac*/ 	.word	0x000168b8
        /*12b0*/ 	.short	0x0100
        /*12b2*/ 	.byte	0x08
	.zero		1


	//   ....[21]....
        /*12b4*/ 	.word	0x000008c0
        /*12b8*/ 	.word	0x000000ff
        /*12bc*/ 	.word	0x000168c8
        /*12c0*/ 	.short	0x0100
        /*12c2*/ 	.byte	0x08
	.zero		1


	//   ....[22]....
        /*12c4*/ 	.word	0x00002e00
        /*12c8*/ 	.word	0x00000044
        /*12cc*/ 	.word	0x00016890
        /*12d0*/ 	.short	0x010a
        /*12d2*/ 	.byte	0x3f
	.zero		1


	//   ....[23]....
        /*12d4*/ 	.word	0x000042a0
        /*12d8*/ 	.word	0x00000044
        /*12dc*/ 	.word	0x00016890
        /*12e0*/ 	.short	0x010a
        /*12e2*/ 	.byte	0x3f
	.zero		1


	//   ....[24]....
        /*12e4*/ 	.word	0x000053a0
        /*12e8*/ 	.word	0x00000044
        /*12ec*/ 	.word	0x00016890
        /*12f0*/ 	.short	0x010a
        /*12f2*/ 	.byte	0x3f
	.zero		1


	//   ....[25]....
        /*12f4*/ 	.word	0x00005830
        /*12f8*/ 	.word	0x00000004
        /*12fc*/ 	.word	0x00000000
        /*1300*/ 	.short	0x0101
        /*1302*/ 	.byte	0x3f
	.zero		1


	//   ....[26]....
        /*1304*/ 	.word	0x00005870
        /*1308*/ 	.word	0x00000044
        /*130c*/ 	.word	0x000168b0
        /*1310*/ 	.short	0x010a
        /*1312*/ 	.byte	0x3f
	.zero		1


	//   ....[27]....
        /*1314*/ 	.word	0x00005c90
        /*1318*/ 	.word	0x00000044
        /*131c*/ 	.word	0x00000000
        /*1320*/ 	.short	0x0101
        /*1322*/ 	.byte	0x3f
	.zero		1


	//   ....[28]....
        /*1324*/ 	.word	0x00006510
        /*1328*/ 	.word	0x00000002
        /*132c*/ 	.word	0x00016800
        /*1330*/ 	.short	0x010a
        /*1332*/ 	.byte	0x3f
	.zero		1


	//   ....[29]....
        /*1334*/ 	.word	0x00006560
        /*1338*/ 	.word	0x00000002
        /*133c*/ 	.word	0x00016800
        /*1340*/ 	.short	0x010a
        /*1342*/ 	.byte	0x3f
	.zero		1


	//   ....[30]....
        /*1344*/ 	.word	0x00007080
        /*1348*/ 	.word	0x00000002
        /*134c*/ 	.word	0x00016800
        /*1350*/ 	.short	0x010a
        /*1352*/ 	.byte	0x3f
	.zero		1


	//   ....[31]....
        /*1354*/ 	.word	0x000086c0
        /*1358*/ 	.word	0x00000002
        /*135c*/ 	.word	0x00016800
        /*1360*/ 	.short	0x010a
        /*1362*/ 	.byte	0x3f
	.zero		1


	//   ....[32]....
        /*1364*/ 	.word	0x000096f0
        /*1368*/ 	.word	0x00000000
        /*136c*/ 	.word	0x00016830
        /*1370*/ 	.short	0x010a
        /*1372*/ 	.byte	0x3f
	.zero		1


	//   ....[33]....
        /*1374*/ 	.word	0x000097a0
        /*1378*/ 	.word	0x00000000
        /*137c*/ 	.word	0x00016830
        /*1380*/ 	.short	0x010a
        /*1382*/ 	.byte	0x3f
	.zero		1


	//   ....[34]....
        /*1384*/ 	.word	0x0000b4a0
        /*1388*/ 	.word	0x00000004
        /*138c*/ 	.word	0x00000000
        /*1390*/ 	.short	0x0101
        /*1392*/ 	.byte	0x3f
	.zero		1


	//   ....[35]....
        /*1394*/ 	.word	0x0000c290
        /*1398*/ 	.word	0x00000005
        /*139c*/ 	.word	0x00016830
        /*13a0*/ 	.short	0x010a
        /*13a2*/ 	.byte	0x3f
	.zero		1


	//   ....[36]....
        /*13a4*/ 	.word	0x0000c2e0
        /*13a8*/ 	.word	0x00000005
        /*13ac*/ 	.word	0x00016830
        /*13b0*/ 	.short	0x010a
        /*13b2*/ 	.byte	0x3f
	.zero		1


	//   ....[37]....
        /*13b4*/ 	.word	0x0000c630
        /*13b8*/ 	.word	0x00000005
        /*13bc*/ 	.word	0x00016850
        /*13c0*/ 	.short	0x010a
        /*13c2*/ 	.byte	0x3f
	.zero		1


	//   ....[38]....
        /*13c4*/ 	.word	0x0000c670
        /*13c8*/ 	.word	0x00000005
        /*13cc*/ 	.word	0x00016850
        /*13d0*/ 	.short	0x010a
        /*13d2*/ 	.byte	0x3f
	.zero		1


	//   ....[39]....
        /*13d4*/ 	.word	0x0000e650
        /*13d8*/ 	.word	0x00000037
        /*13dc*/ 	.word	0x00000000
        /*13e0*/ 	.short	0x0101
        /*13e2*/ 	.byte	0x3f
	.zero		1


	//   ....[40]....
        /*13e4*/ 	.word	0x0000ee50
        /*13e8*/ 	.word	0x0000000d
        /*13ec*/ 	.word	0x00000000
        /*13f0*/ 	.short	0x0101
        /*13f2*/ 	.byte	0x3f
	.zero		1


	//   ....[41]....
        /*13f4*/ 	.word	0x0000f3f0
        /*13f8*/ 	.word	0x00000005
        /*13fc*/ 	.word	0x00016830
        /*1400*/ 	.short	0x010a
        /*1402*/ 	.byte	0x3f
	.zero		1


	//   ....[42]....
        /*1404*/ 	.word	0x0000f440
        /*1408*/ 	.word	0x00000005
        /*140c*/ 	.word	0x00016830
        /*1410*/ 	.short	0x010a
        /*1412*/ 	.byte	0x3f
	.zero		1


	//   ....[43]....
        /*1414*/ 	.word	0x0000f760
        /*1418*/ 	.word	0x00000005
        /*141c*/ 	.word	0x00016850
        /*1420*/ 	.short	0x010a
        /*1422*/ 	.byte	0x3f
	.zero		1


	//   ....[44]....
        /*1424*/ 	.word	0x0000f7a0
        /*1428*/ 	.word	0x00000005
        /*142c*/ 	.word	0x00016850
        /*1430*/ 	.short	0x010a
        /*1432*/ 	.byte	0x3f
	.zero		1


	//   ....[45]....
        /*1434*/ 	.word	0x0000fe40
        /*1438*/ 	.word	0x00000005
        /*143c*/ 	.word	0x00000000
        /*1440*/ 	.short	0x0101
        /*1442*/ 	.byte	0x3f
	.zero		1


	//   ....[46]....
        /*1444*/ 	.word	0x000115f0
        /*1448*/ 	.word	0x0000000d
        /*144c*/ 	.word	0x00000000
        /*1450*/ 	.short	0x0101
        /*1452*/ 	.byte	0x3f
	.zero		1


	//   ....[47]....
        /*1454*/ 	.word	0x00011ac0
        /*1458*/ 	.word	0x0000000d
        /*145c*/ 	.word	0x00016850
        /*1460*/ 	.short	0x010a
        /*1462*/ 	.byte	0x3f
	.zero		1


	//   ....[48]....
        /*1464*/ 	.word	0x00011b30
        /*1468*/ 	.word	0x0000000d
        /*146c*/ 	.word	0x00016850
        /*1470*/ 	.short	0x010a
        /*1472*/ 	.byte	0x3f
	.zero		1


	//   ....[49]....
        /*1474*/ 	.word	0x000120d0
        /*1478*/ 	.word	0x00000002
        /*147c*/ 	.word	0x00000000
        /*1480*/ 	.short	0x0101
        /*1482*/ 	.byte	0x3f
	.zero		1


	//   ....[50]....
        /*1484*/ 	.word	0x00013180
        /*1488*/ 	.word	0x00000000
        /*148c*/ 	.word	0x00000000
        /*1490*/ 	.short	0x0101
        /*1492*/ 	.byte	0x3f
	.zero		1


	//   ....[51]....
        /*1494*/ 	.word	0x00013680
        /*1498*/ 	.word	0x00000004
        /*149c*/ 	.word	0x00000000
        /*14a0*/ 	.short	0x0101
        /*14a2*/ 	.byte	0x3f
	.zero		1


	//   ....[52]....
        /*14a4*/ 	.word	0x000164b0
        /*14a8*/ 	.word	0x00000010
        /*14ac*/ 	.word	0x00016820
        /*14b0*/ 	.short	0x010a
        /*14b2*/ 	.byte	0x3f
	.zero		1


	//   ....[53]....
        /*14b4*/ 	.word	0x00016570
        /*14b8*/ 	.word	0x00000006
        /*14bc*/ 	.word	0x000168a0
        /*14c0*/ 	.short	0x010a
        /*14c2*/ 	.byte	0x3f
	.zero		1


	//   ....[54]....
        /*14c4*/ 	.word	0x000167b0
        /*14c8*/ 	.word	0x00000006
        /*14cc*/ 	.word	0x000168c0
        /*14d0*/ 	.short	0x010a
        /*14d2*/ 	.byte	0x3f
	.zero		1


	//   ....[55]....
        /*14d4*/ 	.word	0x00016b40
        /*14d8*/ 	.word	0x00000006
        /*14dc*/ 	.word	0x000168a0
        /*14e0*/ 	.short	0x010a
        /*14e2*/ 	.byte	0x3f
	.zero		1


	//   ....[56]....
        /*14e4*/ 	.word	0x00016d60
        /*14e8*/ 	.word	0x00000006
        /*14ec*/ 	.word	0x000168c0
        /*14f0*/ 	.short	0x010a
        /*14f2*/ 	.byte	0x3f
	.zero		1


	//   ....[57]....
        /*14f4*/ 	.word	0x00017d00
        /*14f8*/ 	.word	0x00000003
        /*14fc*/ 	.word	0x00016840
        /*1500*/ 	.short	0x010a
        /*1502*/ 	.byte	0x3f
	.zero		1


	//   ....[58]....
        /*1504*/ 	.word	0x000184b0
        /*1508*/ 	.word	0x00000003
        /*150c*/ 	.word	0x00016830
        /*1510*/ 	.short	0x0107
        /*1512*/ 	.byte	0x3f
	.zero		1


	//   ....[59]....
        /*1514*/ 	.word	0x00018580
        /*1518*/ 	.word	0x00000003
        /*151c*/ 	.word	0x00016830
        /*1520*/ 	.short	0x0101
        /*1522*/ 	.byte	0x3f
	.zero		1


	//   ....[60]....
        /*1524*/ 	.word	0x000193d0
        /*1528*/ 	.word	0x00000010
        /*152c*/ 	.word	0x00016800
        /*1530*/ 	.short	0x0107
        /*1532*/ 	.byte	0x3f
	.zero		1


	//   ....[61]....
        /*1534*/ 	.word	0x000194c0
        /*1538*/ 	.word	0x00000010
        /*153c*/ 	.word	0x00016800
        /*1540*/ 	.short	0x0101
        /*1542*/ 	.byte	0x3f
	.zero		1


	//   ....[62]....
        /*1544*/ 	.word	0x000194e0
        /*1548*/ 	.word	0x00000010
        /*154c*/ 	.word	0x00016820
        /*1550*/ 	.short	0x010a
        /*1552*/ 	.byte	0x3f
	.zero		1


	//   ....[63]....
        /*1554*/ 	.word	0x000198b0
        /*1558*/ 	.word	0x00000005
        /*155c*/ 	.word	0x00016840
        /*1560*/ 	.short	0x010a
        /*1562*/ 	.byte	0x3f
	.zero		1


	//   ....[64]....
        /*1564*/ 	.word	0x00019de0
        /*1568*/ 	.word	0x00000005
        /*156c*/ 	.word	0x00016830
        /*1570*/ 	.short	0x0107
        /*1572*/ 	.byte	0x3f
	.zero		1


	//   ....[65]....
        /*1574*/ 	.word	0x00019ea0
        /*1578*/ 	.word	0x00000005
        /*157c*/ 	.word	0x00016830
        /*1580*/ 	.short	0x0101
        /*1582*/ 	.byte	0x3f
	.zero		1


	//   ....[66]....
        /*1584*/ 	.word	0x00019f00
        /*1588*/ 	.word	0x00000005
        /*158c*/ 	.word	0x00016860
        /*1590*/ 	.short	0x010a
        /*1592*/ 	.byte	0x3f
	.zero		1


	//   ....[67]....
        /*1594*/ 	.word	0x0001a3d0
        /*1598*/ 	.word	0x00000005
        /*159c*/ 	.word	0x00016850
        /*15a0*/ 	.short	0x0107
        /*15a2*/ 	.byte	0x3f
	.zero		1


	//   ....[68]....
        /*15a4*/ 	.word	0x0001a550
        /*15a8*/ 	.word	0x00000005
        /*15ac*/ 	.word	0x00016850
        /*15b0*/ 	.short	0x0101
        /*15b2*/ 	.byte	0x3f
	.zero		1


	//   ....[69]....
        /*15b4*/ 	.word	0x0001a770
        /*15b8*/ 	.word	0x00000000
        /*15bc*/ 	.word	0x00016860
        /*15c0*/ 	.short	0x010a
        /*15c2*/ 	.byte	0x3f
	.zero		1


	//   ....[70]....
        /*15c4*/ 	.word	0x0001ac30
        /*15c8*/ 	.word	0x00000000
        /*15cc*/ 	.word	0x00016850
        /*15d0*/ 	.short	0x0107
        /*15d2*/ 	.byte	0x3f
	.zero		1


	//   ....[71]....
        /*15d4*/ 	.word	0x0001ad00
        /*15d8*/ 	.word	0x00000000
        /*15dc*/ 	.word	0x00016850
        /*15e0*/ 	.short	0x0101
        /*15e2*/ 	.byte	0x3f
	.zero		1


	//   ....[72]....
        /*15e4*/ 	.word	0x0001be60
        /*15e8*/ 	.word	0x00000005
        /*15ec*/ 	.word	0x00016820
        /*15f0*/ 	.short	0x010a
        /*15f2*/ 	.byte	0x3f
	.zero		1


	//   ....[73]....
        /*15f4*/ 	.word	0x0001bfd0
        /*15f8*/ 	.word	0x00000003
        /*15fc*/ 	.word	0x00016840
        /*1600*/ 	.short	0x010a
        /*1602*/ 	.byte	0x3f
	.zero		1


	//   ....[74]....
        /*1604*/ 	.word	0x0001c070
        /*1608*/ 	.word	0x00000005
        /*160c*/ 	.word	0x00016840
        /*1610*/ 	.short	0x010a
        /*1612*/ 	.byte	0x3f
	.zero		1


	//   ....[75]....
        /*1614*/ 	.word	0x0001c0b0
        /*1618*/ 	.word	0x00000003
        /*161c*/ 	.word	0x00016860
        /*1620*/ 	.short	0x010a
        /*1622*/ 	.byte	0x3f
	.zero		1


	//   ....[76]....
        /*1624*/ 	.word	0x0001c0f0
        /*1628*/ 	.word	0x00000005
        /*162c*/ 	.word	0x00016860
        /*1630*/ 	.short	0x010a
        /*1632*/ 	.byte	0x3f
	.zero		1


	//   ....[77]....
        /*1634*/ 	.word	0x0001c150
        /*1638*/ 	.word	0x00000044
        /*163c*/ 	.word	0x00016890
        /*1640*/ 	.short	0x010a
        /*1642*/ 	.byte	0x3f
	.zero		1


	//   ....[78]....
        /*1644*/ 	.word	0x0001c3e0
        /*1648*/ 	.word	0x00000044
        /*164c*/ 	.word	0x00016890
        /*1650*/ 	.short	0x010a
        /*1652*/ 	.byte	0x3f
	.zero		1


	//   ....[79]....
        /*1654*/ 	.word	0x0001c690
        /*1658*/ 	.word	0x00000044
        /*165c*/ 	.word	0x00016890
        /*1660*/ 	.short	0x010a
        /*1662*/ 	.byte	0x3f
	.zero		1


	//   ....[80]....
        /*1664*/ 	.word	0x0001c940
        /*1668*/ 	.word	0x00000044
        /*166c*/ 	.word	0x000168b0
        /*1670*/ 	.short	0x010a
        /*1672*/ 	.byte	0x3f
	.zero		1


	//   ....[81]....
        /*1674*/ 	.word	0x0001ce10
        /*1678*/ 	.word	0x00000002
        /*167c*/ 	.word	0x00016800
        /*1680*/ 	.short	0x010a
        /*1682*/ 	.byte	0x3f
	.zero		1


	//   ....[82]....
        /*1684*/ 	.word	0x0001d430
        /*1688*/ 	.word	0x00000002
        /*168c*/ 	.word	0x00016800
        /*1690*/ 	.short	0x010a
        /*1692*/ 	.byte	0x3f
	.zero		1


	//   ....[83]....
        /*1694*/ 	.word	0x0001d480
        /*1698*/ 	.word	0x00000000
        /*169c*/ 	.word	0x00016830
        /*16a0*/ 	.short	0x010a
        /*16a2*/ 	.byte	0x3f
	.zero		1


	//   ....[84]....
        /*16a4*/ 	.word	0x0001d4d0
        /*16a8*/ 	.word	0x00000005
        /*16ac*/ 	.word	0x00016830
        /*16b0*/ 	.short	0x010a
        /*16b2*/ 	.byte	0x3f
	.zero		1


	//   ....[85]....
        /*16b4*/ 	.word	0x0001d520
        /*16b8*/ 	.word	0x00000005
        /*16bc*/ 	.word	0x00016850
        /*16c0*/ 	.short	0x010a
        /*16c2*/ 	.byte	0x3f
	.zero		1


	//   ....[86]....
        /*16c4*/ 	.word	0x0001d570
        /*16c8*/ 	.word	0x00000005
        /*16cc*/ 	.word	0x00016830
        /*16d0*/ 	.short	0x010a
        /*16d2*/ 	.byte	0x3f
	.zero		1


	//   ....[87]....
        /*16d4*/ 	.word	0x0001d5c0
        /*16d8*/ 	.word	0x00000005
        /*16dc*/ 	.word	0x00016850
        /*16e0*/ 	.short	0x010a
        /*16e2*/ 	.byte	0x3f
	.zero		1


	//   ....[88]....
        /*16e4*/ 	.word	0x0001d610
        /*16e8*/ 	.word	0x0000000d
        /*16ec*/ 	.word	0x00016850
        /*16f0*/ 	.short	0x010a
        /*16f2*/ 	.byte	0x3f
	.zero		1


	//   ....[89]....
        /*16f4*/ 	.word	0x0001e1c0
        /*16f8*/ 	.word	0x00000010
        /*16fc*/ 	.word	0x00016820
        /*1700*/ 	.short	0x010a
        /*1702*/ 	.byte	0x3f
	.zero		1


	//   ....[90]....
        /*1704*/ 	.word	0x0001e210
        /*1708*/ 	.word	0x00000006
        /*170c*/ 	.word	0x000168a0
        /*1710*/ 	.short	0x010a
        /*1712*/ 	.byte	0x3f
	.zero		1


	//   ....[91]....
        /*1714*/ 	.word	0x0001e260
        /*1718*/ 	.word	0x00000006
        /*171c*/ 	.word	0x000168c0
        /*1720*/ 	.short	0x010a
        /*1722*/ 	.byte	0x3f
	.zero		1


	//   ....[92]....
        /*1724*/ 	.word	0x0001e2b0
        /*1728*/ 	.word	0x00000006
        /*172c*/ 	.word	0x000168a0
        /*1730*/ 	.short	0x010a
        /*1732*/ 	.byte	0x3f
	.zero		1


	//   ....[93]....
        /*1734*/ 	.word	0x0001e300
        /*1738*/ 	.word	0x00000006
        /*173c*/ 	.word	0x000168c0
        /*1740*/ 	.short	0x010a
        /*1742*/ 	.byte	0x3f
	.zero		1


	//   ....[94]....
        /*1744*/ 	.word	0x0001e420
        /*1748*/ 	.word	0x00000003
        /*174c*/ 	.word	0x00016840
        /*1750*/ 	.short	0x010a
        /*1752*/ 	.byte	0x3f
	.zero		1


	//   ....[95]....
        /*1754*/ 	.word	0x0001fea0
        /*1758*/ 	.word	0x00000010
        /*175c*/ 	.word	0x00016820
        /*1760*/ 	.short	0x010a
        /*1762*/ 	.byte	0x3f
	.zero		1


	//   ....[96]....
        /*1764*/ 	.word	0x0001fef0
        /*1768*/ 	.word	0x00000005
        /*176c*/ 	.word	0x00016840
        /*1770*/ 	.short	0x010a
        /*1772*/ 	.byte	0x3f
	.zero		1


	//   ....[97]....
        /*1774*/ 	.word	0x00020830
        /*1778*/ 	.word	0x00000005
        /*177c*/ 	.word	0x00016860
        /*1780*/ 	.short	0x010a
        /*1782*/ 	.byte	0x3f
	.zero		1


	//   ....[98]....
        /*1784*/ 	.word	0x000211a0
        /*1788*/ 	.word	0x00000000
        /*178c*/ 	.word	0x00016860
        /*1790*/ 	.short	0x010a
        /*1792*/ 	.byte	0x3f
	.zero		1


	//   ....[99]....
        /*1794*/ 	.word	0x000224d0
        /*1798*/ 	.word	0x00000005
        /*179c*/ 	.word	0x00016820
        /*17a0*/ 	.short	0x010a
        /*17a2*/ 	.byte	0x3f
	.zero		1


	//   ....[100]....
        /*17a4*/ 	.word	0x00022670
        /*17a8*/ 	.word	0x00000003
        /*17ac*/ 	.word	0x00016840
        /*17b0*/ 	.short	0x010a
        /*17b2*/ 	.byte	0x3f
	.zero		1


	//   ....[101]....
        /*17b4*/ 	.word	0x000226c0
        /*17b8*/ 	.word	0x00000005
        /*17bc*/ 	.word	0x00016840
        /*17c0*/ 	.short	0x010a
        /*17c2*/ 	.byte	0x3f
	.zero		1


	//   ....[102]....
        /*17c4*/ 	.word	0x00022710
        /*17c8*/ 	.word	0x00000003
        /*17cc*/ 	.word	0x00016860
        /*17d0*/ 	.short	0x010a
        /*17d2*/ 	.byte	0x3f
	.zero		1


	//----- nvinfo : EIATTR_NUM_MBARRIERS
	.align		4
.L_1615:
        /*17d4*/ 	.byte	0x03, 0x38
        /*17d6*/ 	.short	0x0016


	//----- nvinfo : EIATTR_EXIT_INSTR_OFFSETS
	.align		4
        /*17d8*/ 	.byte	0x04, 0x1c
        /*17da*/ 	.short	(.L_1617 - .L_1616)


	//   ....[0]....
.L_1616:
        /*17dc*/ 	.word	0x0001c140


	//----- nvinfo : EIATTR_MAX_THREADS
	.align		4
.L_1617:
        /*17e0*/ 	.byte	0x04, 0x05
        /*17e2*/ 	.short	(.L_1619 - .L_1618)
.L_1618:
        /*17e4*/ 	.word	0x00000200
        /*17e8*/ 	.word	0x00000001
        /*17ec*/ 	.word	0x00000001


	//----- nvinfo : EIATTR_CRS_STACK_SIZE
	.align		4
.L_1619:
        /*17f0*/ 	.byte	0x04, 0x1e
        /*17f2*/ 	.short	(.L_1621 - .L_1620)
.L_1620:
        /*17f4*/ 	.word	0x00000000


	//----- nvinfo : EIATTR_CBANK_PARAM_SIZE
	.align		4
.L_1621:
        /*17f8*/ 	.byte	0x03, 0x19
        /*17fa*/ 	.short	0x0af0


	//----- nvinfo : EIATTR_PARAM_CBANK
	.align		4
        /*17fc*/ 	.byte	0x04, 0x0a
        /*17fe*/ 	.short	(.L_1623 - .L_1622)
	.align		4
.L_1622:
        /*1800*/ 	.word	index@(.nv.constant0._ZN7cutlass13device_kernelIN5flash11enable_sm90INS1_16FlashAttnFwdSm90INS1_25CollectiveMainloopFwdSm90ILi2EN4cute5tupleIJNS5_1CILi1EEES8_S8_EEENS6_IJNS7_ILi192EEENS7_ILi128EEENS7_ILi64EEEEEELi64ENS_10bfloat16_tEfNS_4arch4Sm90ELb1ELb0ELb1ELb1ELb1ELb1ELb0ELb1ELb1ELb1ELb1ELb0EEENS1_21CollectiveEpilogueFwdINS6_IJSA_SC_SB_EEES9_SE_SG_Li384ELb1ELb1ELb1ELb0EEENS1_36VarlenDynamicPersistentTileSchedulerILi192ELi128ELi384ELi128ELb1ELb1ELb1ELb1ELb1ELb1EEEEEEEEEvNT_6ParamsE)
        /*1804*/ 	.short	0x0210
        /*1806*/ 	.short	0x0af0


	//----- nvinfo : EIATTR_SW_WAR
	.align		4
.L_1623:
        /*1808*/ 	.byte	0x04, 0x36
        /*180a*/ 	.short	(.L_1625 - .L_1624)
.L_1624:
        /*180c*/ 	.word	0x00000008
.L_1625:


//--------------------- .nv.callgraph             --------------------------
	.section	.nv.callgraph,"",@"SHT_CUDA_CALLGRAPH"
	.align	4
	.sectionentsize	8
	.align		4
        /*0000*/ 	.word	0x00000000
	.align		4
        /*0004*/ 	.word	0xffffffff
	.align		4
        /*0008*/ 	.word	index@(_ZN7cutlass13device_kernelIN5flash11enable_sm90INS1_16FlashAttnFwdSm90INS1_25CollectiveMainloopFwdSm90ILi2EN4cute5tupleIJNS5_1CILi1EEES8_S8_EEENS6_IJNS7_ILi128EEENS7_ILi80EEENS7_ILi256EEEEEELi256ENS_10bfloat16_tEfNS_4arch4Sm90ELb0ELb0ELb1ELb0ELb1ELb0ELb0ELb1ELb1ELb1ELb1ELb0EEENS1_21CollectiveEpilogueFwdINS6_IJSA_SC_SB_EEES9_SE_SG_Li256ELb0ELb1ELb1ELb0EEENS1_19SingleTileSchedulerILb0ELb1ELb1ELi128EEEEEEEEEvNT_6ParamsE)
	.align		4
        /*000c*/ 	.word	index@(__assertfail)
	.align		4
        /*0010*/ 	.word	index@(_ZN7cutlass13device_kernelIN5flash11enable_sm90INS1_16FlashAttnFwdSm90INS1_25CollectiveMainloopFwdSm90ILi2EN4cute5tupleIJNS5_1CILi1EEES8_S8_EEENS6_IJNS7_ILi128EEENS7_ILi80EEENS7_ILi256EEEEEELi256ENS_10bfloat16_tEfNS_4arch4Sm90ELb0ELb0ELb1ELb1ELb1ELb0ELb0ELb1ELb1ELb1ELb1ELb0EEENS1_21CollectiveEpilogueFwdINS6_IJSA_SC_SB_EEES9_SE_SG_Li256ELb1ELb1ELb1ELb0EEENS1_36VarlenDynamicPersistentTileSchedulerILi128ELi80ELi256ELi128ELb1ELb1ELb1ELb0ELb1ELb1EEEEEEEEEvNT_6ParamsE)
	.align		4
        /*0014*/ 	.word	index@(__assertfail)
	.align		4
        /*0018*/ 	.word	index@(_ZN7cutlass13device_kernelIN5flash11enable_sm90INS1_16FlashAttnFwdSm90INS1_25CollectiveMainloopFwdSm90ILi2EN4cute5tupleIJNS5_1CILi1EEES8_S8_EEENS6_IJNS7_ILi128EEENS7_ILi80EEENS7_ILi256EEEEEELi256ENS_10bfloat16_tEfNS_4arch4Sm90ELb0ELb0ELb1ELb1ELb1ELb1ELb0ELb1ELb1ELb1ELb1ELb0EEENS1_21CollectiveEpilogueFwdINS6_IJSA_SC_SB_EEES9_SE_SG_Li256ELb1ELb1ELb1ELb0EEENS1_36VarlenDynamicPersistentTileSchedulerILi128ELi80ELi256ELi128ELb1ELb1ELb1ELb0ELb1ELb1EEEEEEEEEvNT_6ParamsE)
	.align		4
        /*001c*/ 	.word	index@(__assertfail)
	.align		4
        /*0020*/ 	.word	index@(_ZN7cutlass13device_kernelIN5flash11enable_sm90INS1_16FlashAttnFwdSm90INS1_25CollectiveMainloopFwdSm90ILi2EN4cute5tupleIJNS5_1CILi1EEES8_S8_EEENS6_IJNS7_ILi128EEENS7_ILi64EEENS7_ILi256EEEEEELi256ENS_10bfloat16_tEfNS_4arch4Sm90ELb0ELb1ELb1ELb0ELb1ELb0ELb0ELb1ELb1ELb1ELb1ELb0EEENS1_21CollectiveEpilogueFwdINS6_IJSA_SC_SB_EEES9_SE_SG_Li256ELb0ELb1ELb1ELb0EEENS1_19SingleTileSchedulerILb0ELb1ELb1ELi128EEEEEEEEEvNT_6ParamsE)
	.align		4
        /*0024*/ 	.word	index@(__assertfail)
	.align		4
        /*0028*/ 	.word	index@(_ZN7cutlass13device_kernelIN5flash11enable_sm90INS1_16FlashAttnFwdSm90INS1_25CollectiveMainloopFwdSm90ILi2EN4cute5tupleIJNS5_1CILi1EEES8_S8_EEENS6_IJNS7_ILi128EEENS7_ILi64EEENS7_ILi256EEEEEELi256ENS_10bfloat16_tEfNS_4arch4Sm90ELb0ELb1ELb1ELb1ELb1ELb0ELb0ELb1ELb1ELb1ELb1ELb0EEENS1_21CollectiveEpilogueFwdINS6_IJSA_SC_SB_EEES9_SE_SG_Li256ELb1ELb1ELb1ELb0EEENS1_36VarlenDynamicPersistentTileSchedulerILi128ELi64ELi256ELi128ELb1ELb1ELb1ELb1ELb0ELb1EEEEEEEEEvNT_6ParamsE)
	.align		4
        /*002c*/ 	.word	index@(__assertfail)
	.align		4
        /*0030*/ 	.word	index@(_ZN7cutlass13device_kernelIN5flash11enable_sm90INS1_16FlashAttnFwdSm90INS1_25CollectiveMainloopFwdSm90ILi2EN4cute5tupleIJNS5_1CILi1EEES8_S8_EEENS6_IJNS7_ILi128EEENS7_ILi64EEENS7_ILi256EEEEEELi256ENS_10bfloat16_tEfNS_4arch4Sm90ELb0ELb1ELb1ELb1ELb1ELb1ELb0ELb1ELb1ELb1ELb1ELb0EEENS1_21CollectiveEpilogueFwdINS6_IJSA_SC_SB_EEES9_SE_SG_Li256ELb1ELb1ELb1ELb0EEENS1_36VarlenDynamicPersistentTileSchedulerILi128ELi64ELi256ELi128ELb1ELb1ELb1ELb1ELb0ELb1EEEEEEEEEvNT_6ParamsE)
	.align		4
        /*0034*/ 	.word	index@(__assertfail)
	.align		4
        /*0038*/ 	.word	index@(_ZN7cutlass13device_kernelIN5flash11enable_sm90INS1_16FlashAttnFwdSm90INS1_25CollectiveMainloopFwdSm90ILi2EN4cute5tupleIJNS5_1CILi1EEES8_S8_EEENS6_IJNS7_ILi128EEENS7_ILi80EEENS7_ILi256EEEEEELi256ENS_10bfloat16_tEfNS_4arch4Sm90ELb1ELb0ELb1ELb0ELb1ELb0ELb0ELb1ELb1ELb1ELb1ELb0EEENS1_21CollectiveEpilogueFwdINS6_IJSA_SC_SB_EEES9_SE_SG_Li256ELb0ELb1ELb1ELb0EEENS1_19SingleTileSchedulerILb0ELb1ELb1ELi128EEEEEEEEEvNT_6ParamsE)
	.align		4
        /*003c*/ 	.word	index@(__assertfail)
	.align		4
        /*0040*/ 	.word	index@(_ZN7cutlass13device_kernelIN5flash11enable_sm90INS1_16FlashAttnFwdSm90INS1_25CollectiveMainloopFwdSm90ILi2EN4cute5tupleIJNS5_1CILi1EEES8_S8_EEENS6_IJNS7_ILi128EEENS7_ILi80EEENS7_ILi256EEEEEELi256ENS_10bfloat16_tEfNS_4arch4Sm90ELb1ELb0ELb1ELb1ELb1ELb0ELb0ELb1ELb1ELb1ELb1ELb0EEENS1_21CollectiveEpilogueFwdINS6_IJSA_SC_SB_EEES9_SE_SG_Li256ELb1ELb1ELb1ELb0EEENS1_36VarlenDynamicPersistentTileSchedulerILi128ELi80ELi256ELi128ELb1ELb1ELb1ELb1ELb1ELb1EEEEEEEEEvNT_6ParamsE)
	.align		4
        /*0044*/ 	.word	index@(__assertfail)
	.align		4
        /*0048*/ 	.word	index@(_ZN7cutlass13device_kernelIN5flash11enable_sm90INS1_16FlashAttnFwdSm90INS1_25CollectiveMainloopFwdSm90ILi2EN4cute5tupleIJNS5_1CILi1EEES8_S8_EEENS6_IJNS7_ILi128EEENS7_ILi80EEENS7_ILi256EEEEEELi256ENS_10bfloat16_tEfNS_4arch4Sm90ELb1ELb0ELb1ELb1ELb1ELb1ELb0ELb1ELb1ELb1ELb1ELb0EEENS1_21CollectiveEpilogueFwdINS6_IJSA_SC_SB_EEES9_SE_SG_Li256ELb1ELb1ELb1ELb0EEENS1_36VarlenDynamicPersistentTileSchedulerILi128ELi80ELi256ELi128ELb1ELb1ELb1ELb1ELb1ELb1EEEEEEEEEvNT_6ParamsE)
	.align		4
        /*004c*/ 	.word	index@(__assertfail)
	.align		4
        /*0050*/ 	.word	index@(_ZN7cutlass13device_kernelIN5flash11enable_sm90INS1_16FlashAttnFwdSm90INS1_25CollectiveMainloopFwdSm90ILi2EN4cute5tupleIJNS5_1CILi1EEES8_S8_EEENS6_IJNS7_ILi128EEENS7_ILi96EEENS7_ILi192EEEEEELi192ENS_10bfloat16_tEfNS_4arch4Sm90ELb0ELb0ELb1ELb0ELb1ELb0ELb0ELb1ELb1ELb1ELb1ELb0EEENS1_21CollectiveEpilogueFwdINS6_IJSA_SC_SB_EEES9_SE_SG_Li256ELb0ELb1ELb1ELb0EEENS1_19SingleTileSchedulerILb0ELb1ELb1ELi128EEEEEEEEEvNT_6ParamsE)
	.align		4
        /*0054*/ 	.word	index@(__assertfail)
	.align		4
        /*0058*/ 	.word	index@(_ZN7cutlass13device_kernelIN5flash11enable_sm90INS1_16FlashAttnFwdSm90INS1_25CollectiveMainloopFwdSm90ILi2EN4cute5tupleIJNS5_1CILi1EEES8_S8_EEENS6_IJNS7_ILi128EEENS7_ILi96EEENS7_ILi192EEEEEELi192ENS_10bfloat16_tEfNS_4arch4Sm90ELb0ELb0ELb1ELb1ELb1ELb0ELb0ELb1ELb1ELb1ELb1ELb0EEENS1_21CollectiveEpilogueFwdINS6_IJSA_SC_SB_EEES9_SE_SG_Li256ELb1ELb1ELb1ELb0EEENS1_36VarlenDynamicPersistentTileSchedulerILi128ELi96ELi256ELi128ELb1ELb1ELb1ELb0ELb1ELb1EEEEEEEEEvNT_6ParamsE)
	.align		4
        /*005c*/ 	.word	index@(__assertfail)
	.align		4
        /*0060*/ 	.word	index@(_ZN7cutlass13device_kernelIN5flash11enable_sm90INS1_16FlashAttnFwdSm90INS1_25CollectiveMainloopFwdSm90ILi2EN4cute5tupleIJNS5_1CILi1EEES8_S8_EEENS6_IJNS7_ILi128EEENS7_ILi96EEENS7_ILi192EEEEEELi192ENS_10bfloat16_tEfNS_4arch4Sm90ELb0ELb0ELb1ELb1ELb1ELb1ELb0ELb1ELb1ELb1ELb1ELb0EEENS1_21CollectiveEpilogueFwdINS6_IJSA_SC_SB_EEES9_SE_SG_Li256ELb1ELb1ELb1ELb0EEENS1_36VarlenDynamicPersistentTileSchedulerILi128ELi96ELi256ELi128ELb1ELb1ELb1ELb0ELb1ELb1EEEEEEEEEvNT_6ParamsE)
	.align		4
        /*0064*/ 	.word	index@(__assertfail)
	.align		4
        /*0068*/ 	.word	index@(_ZN7cutlass13device_kernelIN5flash11enable_sm90INS1_16FlashAttnFwdSm90INS1_25CollectiveMainloopFwdSm90ILi2EN4cute5tupleIJNS5_1CILi1EEES8_S8_EEENS6_IJNS7_ILi128EEENS7_ILi96EEENS7_ILi192EEEEEELi192ENS_10bfloat16_tEfNS_4arch4Sm90ELb0ELb1ELb1ELb0ELb1ELb0ELb0ELb1ELb1ELb1ELb1ELb0EEENS1_21CollectiveEpilogueFwdINS6_IJSA_SC_SB_EEES9_SE_SG_Li256ELb0ELb1ELb1ELb0EEENS1_19SingleTileSchedulerILb0ELb1ELb1ELi128EEEEEEEEEvNT_6ParamsE)
	.align		4
        /*006c*/ 	.word	index@(__assertfail)
	.align		4
        /*0070*/ 	.word	index@(_ZN7cutlass13device_kernelIN5flash11enable_sm90INS1_16FlashAttnFwdSm90INS1_25CollectiveMainloopFwdSm90ILi2EN4cute5tupleIJNS5_1CILi1EEES8_S8_EEENS6_IJNS7_ILi128EEENS7_ILi96EEENS7_ILi192EEEEEELi192ENS_10bfloat16_tEfNS_4arch4Sm90ELb0ELb1ELb1ELb1ELb1ELb0ELb0ELb1ELb1ELb1ELb1ELb0EEENS1_21CollectiveEpilogueFwdINS6_IJSA_SC_SB_EEES9_SE_SG_Li256ELb1ELb1ELb1ELb0EEENS1_36VarlenDynamicPersistentTileSchedulerILi128ELi96ELi256ELi128ELb1ELb1ELb1ELb1ELb0ELb1EEEEEEEEEvNT_6ParamsE)
	.align		4
        /*0074*/ 	.word	index@(__assertfail)
	.align		4
        /*0078*/ 	.word	index@(_ZN7cutlass13device_kernelIN5flash11enable_sm90INS1_16FlashAttnFwdSm90INS1_25CollectiveMainloopFwdSm90ILi2EN4cute5tupleIJNS5_1CILi1EEES8_S8_EEENS6_IJNS7_ILi128EEENS7_ILi96EEENS7_ILi192EEEEEELi192ENS_10bfloat16_tEfNS_4arch4Sm90ELb0ELb1ELb1ELb1ELb1ELb1ELb0ELb1ELb1ELb1ELb1ELb0EEENS1_21CollectiveEpilogueFwdINS6_IJSA_SC_SB_EEES9_SE_SG_Li256ELb1ELb1ELb1ELb0EEENS1_36VarlenDynamicPersistentTileSchedulerILi128ELi96ELi256ELi128ELb1ELb1ELb1ELb1ELb0ELb1EEEEEEEEEvNT_6ParamsE)
	.align		4
        /*007c*/ 	.word	index@(__assertfail)
	.align		4
        /*0080*/ 	.word	index@(_ZN7cutlass13device_kernelIN5flash11enable_sm90INS1_16FlashAttnFwdSm90INS1_25CollectiveMainloopFwdSm90ILi2EN4cute5tupleIJNS5_1CILi1EEES8_S8_EEENS6_IJNS7_ILi128EEENS7_ILi96EEENS7_ILi192EEEEEELi192ENS_10bfloat16_tEfNS_4arch4Sm90ELb1ELb0ELb1ELb0ELb1ELb0ELb0ELb1ELb1ELb1ELb1ELb0EEENS1_21CollectiveEpilogueFwdINS6_IJSA_SC_SB_EEES9_SE_SG_Li256ELb0ELb1ELb1ELb0EEENS1_19SingleTileSchedulerILb0ELb1ELb1ELi128EEEEEEEEEvNT_6ParamsE)
	.align		4
        /*0084*/ 	.word	index@(__assertfail)
	.align		4
        /*0088*/ 	.word	index@(_ZN7cutlass13device_kernelIN5flash11enable_sm90INS1_16FlashAttnFwdSm90INS1_25CollectiveMainloopFwdSm90ILi2EN4cute5tupleIJNS5_1CILi1EEES8_S8_EEENS6_IJNS7_ILi128EEENS7_ILi96EEENS7_ILi192EEEEEELi192ENS_10bfloat16_tEfNS_4arch4Sm90ELb1ELb0ELb1ELb1ELb1ELb0ELb0ELb1ELb1ELb1ELb1ELb0EEENS1_21CollectiveEpilogueFwdINS6_IJSA_SC_SB_EEES9_SE_SG_Li256ELb1ELb1ELb1ELb0EEENS1_36VarlenDynamicPersistentTileSchedulerILi128ELi96ELi256ELi128ELb1ELb1ELb1ELb1ELb1ELb1EEEEEEEEEvNT_6ParamsE)
	.align		4
        /*008c*/ 	.word	index@(__assertfail)
	.align		4
        /*0090*/ 	.word	index@(_ZN7cutlass13device_kernelIN5flash11enable_sm90INS1_16FlashAttnFwdSm90INS1_25CollectiveMainloopFwdSm90ILi2EN4cute5tupleIJNS5_1CILi1EEES8_S8_EEENS6_IJNS7_ILi128EEENS7_ILi96EEENS7_ILi192EEEEEELi192ENS_10bfloat16_tEfNS_4arch4Sm90ELb1ELb0ELb1ELb1ELb1ELb1ELb0ELb1ELb1ELb1ELb1ELb0EEENS1_21CollectiveEpilogueFwdINS6_IJSA_SC_SB_EEES9_SE_SG_Li256ELb1ELb1ELb1ELb0EEENS1_36VarlenDynamicPersistentTileSchedulerILi128ELi96ELi256ELi128ELb1ELb1ELb1ELb1ELb1ELb1EEEEEEEEEvNT_6ParamsE)
	.align		4
        /*0094*/ 	.word	index@(__assertfail)
	.align		4
        /*0098*/ 	.word	index@(_ZN7cutlass13device_kernelIN5flash11enable_sm90INS1_16FlashAttnFwdSm90INS1_25CollectiveMainloopFwdSm90ILi2EN4cute5tupleIJNS5_1CILi1EEES8_S8_EEENS6_IJNS7_ILi128EEESA_SA_EEELi128ENS_10bfloat16_tEfNS_4arch4Sm90ELb0ELb0ELb1ELb0ELb1ELb0ELb0ELb1ELb1ELb1ELb1ELb0EEENS1_21CollectiveEpilogueFwdISB_S9_SC_SE_Li256ELb0ELb1ELb1ELb0EEENS1_19SingleTileSchedulerILb0ELb1ELb1ELi128EEEEEEEEEvNT_6ParamsE)
	.align		4
        /*009c*/ 	.word	index@(__assertfail)
	.align		4
        /*00a0*/ 	.word	index@(_ZN7cutlass13device_kernelIN5flash11enable_sm90INS1_16FlashAttnFwdSm90INS1_25CollectiveMainloopFwdSm90ILi2EN4cute5tupleIJNS5_1CILi1EEES8_S8_EEENS6_IJNS7_ILi128EEESA_SA_EEELi128ENS_10bfloat16_tEfNS_4arch4Sm90ELb0ELb0ELb1ELb1ELb1ELb0ELb0ELb1ELb1ELb1ELb1ELb0EEENS1_21CollectiveEpilogueFwdISB_S9_SC_SE_Li256ELb1ELb1ELb1ELb0EEENS1_36VarlenDynamicPersistentTileSchedulerILi128ELi128ELi256ELi128ELb1ELb1ELb1ELb0ELb1ELb1EEEEEEEEEvNT_6ParamsE)
	.align		4
        /*00a4*/ 	.word	index@(__assertfail)
	.align		4
        /*00a8*/ 	.word	index@(_ZN7cutlass13device_kernelIN5flash11enable_sm90INS1_16FlashAttnFwdSm90INS1_25CollectiveMainloopFwdSm90ILi2EN4cute5tupleIJNS5_1CILi1EEES8_S8_EEENS6_IJNS7_ILi128EEESA_SA_EEELi128ENS_10bfloat16_tEfNS_4arch4Sm90ELb0ELb0ELb1ELb1ELb1ELb1ELb0ELb1ELb1ELb1ELb1ELb0EEENS1_21CollectiveEpilogueFwdISB_S9_SC_SE_Li256ELb1ELb1ELb1ELb0EEENS1_36VarlenDynamicPersistentTileSchedulerILi128ELi128ELi256ELi128ELb1ELb1ELb1ELb0ELb1ELb1EEEEEEEEEvNT_6ParamsE)
	.align		4
        /*00ac*/ 	.word	index@(__assertfail)
	.align		4
        /*00b0*/ 	.word	index@(_ZN7cutlass13device_kernelIN5flash11enable_sm90INS1_16FlashAttnFwdSm90INS1_25CollectiveMainloopFwdSm90ILi2EN4cute5tupleIJNS5_1CILi1EEES8_S8_EEENS6_IJNS7_ILi128EEESA_SA_EEELi128ENS_10bfloat16_tEfNS_4arch4Sm90ELb0ELb1ELb1ELb0ELb1ELb0ELb0ELb1ELb1ELb1ELb1ELb0EEENS1_21CollectiveEpilogueFwdISB_S9_SC_SE_Li256ELb0ELb1ELb1ELb0EEENS1_19SingleTileSchedulerILb0ELb1ELb1ELi128EEEEEEEEEvNT_6ParamsE)
	.align		4
        /*00b4*/ 	.word	index@(__assertfail)
	.align		4
        /*00b8*/ 	.word	index@(_ZN7cutlass13device_kernelIN5flash11enable_sm90INS1_16FlashAttnFwdSm90INS1_25CollectiveMainloopFwdSm90ILi2EN4cute5tupleIJNS5_1CILi1EEES8_S8_EEENS6_IJNS7_ILi128EEESA_SA_EEELi128ENS_10bfloat16_tEfNS_4arch4Sm90ELb0ELb1ELb1ELb1ELb1ELb0ELb0ELb1ELb1ELb1ELb1ELb0EEENS1_21CollectiveEpilogueFwdISB_S9_SC_SE_Li256ELb1ELb1ELb1ELb0EEENS1_36VarlenDynamicPersistentTileSchedulerILi128ELi128ELi256ELi128ELb1ELb1ELb1ELb1ELb0ELb1EEEEEEEEEvNT_6ParamsE)
	.align		4
        /*00bc*/ 	.word	index@(__assertfail)
	.align		4
        /*00c0*/ 	.word	index@(_ZN7cutlass13device_kernelIN5flash11enable_sm90INS1_16FlashAttnFwdSm90INS1_25CollectiveMainloopFwdSm90ILi2EN4cute5tupleIJNS5_1CILi1EEES8_S8_EEENS6_IJNS7_ILi128EEESA_SA_EEELi128ENS_10bfloat16_tEfNS_4arch4Sm90ELb0ELb1ELb1ELb1ELb1ELb1ELb0ELb1ELb1ELb1ELb1ELb0EEENS1_21CollectiveEpilogueFwdISB_S9_SC_SE_Li256ELb1ELb1ELb1ELb0EEENS1_36VarlenDynamicPersistentTileSchedulerILi128ELi128ELi256ELi128ELb1ELb1ELb1ELb1ELb0ELb1EEEEEEEEEvNT_6ParamsE)
	.align		4
        /*00c4*/ 	.word	index@(__assertfail)
	.align		4
        /*00c8*/ 	.word	index@(_ZN7cutlass13device_kernelIN5flash11enable_sm90INS1_16FlashAttnFwdSm90INS1_25CollectiveMainloopFwdSm90ILi2EN4cute5tupleIJNS5_1CILi1EEES8_S8_EEENS6_IJNS7_ILi128EEESA_SA_EEELi128ENS_10bfloat16_tEfNS_4arch4Sm90ELb1ELb0ELb1ELb0ELb1ELb0ELb0ELb1ELb1ELb1ELb1ELb0EEENS1_21CollectiveEpilogueFwdISB_S9_SC_SE_Li256ELb0ELb1ELb1ELb0EEENS1_19SingleTileSchedulerILb0ELb1ELb1ELi128EEEEEEEEEvNT_6ParamsE)
	.align		4
        /*00cc*/ 	.word	index@(__assertfail)
	.align		4
        /*00d0*/ 	.word	index@(_ZN7cutlass13device_kernelIN5flash11enable_sm90INS1_16FlashAttnFwdSm90INS1_25CollectiveMainloopFwdSm90ILi2EN4cute5tupleIJNS5_1CILi1EEES8_S8_EEENS6_IJNS7_ILi128EEESA_SA_EEELi128ENS_10bfloat16_tEfNS_4arch4Sm90ELb1ELb0ELb1ELb1ELb1ELb0ELb0ELb1ELb1ELb1ELb1ELb0EEENS1_21CollectiveEpilogueFwdISB_S9_SC_SE_Li256ELb1ELb1ELb1ELb0EEENS1_36VarlenDynamicPersistentTileSchedulerILi128ELi128ELi256ELi128ELb1ELb1ELb1ELb1ELb1ELb1EEEEEEEEEvNT_6ParamsE)
	.align		4
        /*00d4*/ 	.word	index@(__assertfail)
	.align		4
        /*00d8*/ 	.word	index@(_ZN7cutlass13device_kernelIN5flash11enable_sm90INS1_16FlashAttnFwdSm90INS1_25CollectiveMainloopFwdSm90ILi2EN4cute5tupleIJNS5_1CILi1EEES8_S8_EEENS6_IJNS7_ILi128EEESA_SA_EEELi128ENS_10bfloat16_tEfNS_4arch4Sm90ELb1ELb0ELb1ELb1ELb1ELb1ELb0ELb1ELb1ELb1ELb1ELb0EEENS1_21CollectiveEpilogueFwdISB_S9_SC_SE_Li256ELb1ELb1ELb1ELb0EEENS1_36VarlenDynamicPersistentTileSchedulerILi128ELi128ELi256ELi128ELb1ELb1ELb1ELb1ELb1ELb1EEEEEEEEEvNT_6ParamsE)
	.align		4
        /*00dc*/ 	.word	index@(__assertfail)
	.align		4
        /*00e0*/ 	.word	index@(_ZN7cutlass13device_kernelIN5flash11enable_sm90INS1_16FlashAttnFwdSm90INS1_25CollectiveMainloopFwdSm90ILi2EN4cute5tupleIJNS5_1CILi1EEES8_S8_EEENS6_IJNS7_ILi192EEENS7_ILi128EEENS7_ILi96EEEEEELi96ENS_10bfloat16_tEfNS_4arch4Sm90ELb0ELb0ELb1ELb0ELb1ELb0ELb0ELb0ELb1ELb1ELb1ELb0EEENS1_21CollectiveEpilogueFwdINS6_IJSA_SC_SB_EEES9_SE_SG_Li384ELb0ELb1ELb1ELb0EEENS1_19SingleTileSchedulerILb0ELb1ELb1ELi192EEEEEEEEEvNT_6ParamsE)
	.align		4
        /*00e4*/ 	.word	index@(__assertfail)
	.align		4
        /*00e8*/ 	.word	index@(_ZN7cutlass13device_kernelIN5flash11enable_sm90INS1_16FlashAttnFwdSm90INS1_25CollectiveMainloopFwdSm90ILi2EN4cute5tupleIJNS5_1CILi1EEES8_S8_EEENS6_IJNS7_ILi192EEENS7_ILi128EEENS7_ILi96EEEEEELi96ENS_10bfloat16_tEfNS_4arch4Sm90ELb0ELb0ELb1ELb1ELb1ELb0ELb0ELb0ELb1ELb1ELb1ELb0EEENS1_21CollectiveEpilogueFwdINS6_IJSA_SC_SB_EEES9_SE_SG_Li384ELb1ELb1ELb1ELb0EEENS1_36VarlenDynamicPersistentTileSchedulerILi192ELi128ELi384ELi128ELb1ELb1ELb1ELb0ELb1ELb1EEEEEEEEEvNT_6ParamsE)
	.align		4
        /*00ec*/ 	.word	index@(__assertfail)
	.align		4
        /*00f0*/ 	.word	index@(_ZN7cutlass13device_kernelIN5flash11enable_sm90INS1_16FlashAttnFwdSm90INS1_25CollectiveMainloopFwdSm90ILi2EN4cute5tupleIJNS5_1CILi1EEES8_S8_EEENS6_IJNS7_ILi192EEENS7_ILi128EEENS7_ILi96EEEEEELi96ENS_10bfloat16_tEfNS_4arch4Sm90ELb0ELb0ELb1ELb1ELb1ELb1ELb0ELb0ELb1ELb1ELb1ELb0EEENS1_21CollectiveEpilogueFwdINS6_IJSA_SC_SB_EEES9_SE_SG_Li384ELb1ELb1ELb1ELb0EEENS1_36VarlenDynamicPersistentTileSchedulerILi192ELi128ELi384ELi128ELb1ELb1ELb1ELb0ELb1ELb1EEEEEEEEEvNT_6ParamsE)
	.align		4
        /*00f4*/ 	.word	index@(__assertfail)
	.align		4
        /*00f8*/ 	.word	index@(_ZN7cutlass13device_kernelIN5flash11enable_sm90INS1_16FlashAttnFwdSm90INS1_25CollectiveMainloopFwdSm90ILi2EN4cute5tupleIJNS5_1CILi1EEES8_S8_EEENS6_IJNS7_ILi192EEENS7_ILi128EEENS7_ILi96EEEEEELi96ENS_10bfloat16_tEfNS_4arch4Sm90ELb0ELb1ELb1ELb0ELb1ELb0ELb0ELb0ELb1ELb1ELb1ELb0EEENS1_21CollectiveEpilogueFwdINS6_IJSA_SC_SB_EEES9_SE_SG_Li384ELb0ELb1ELb1ELb0EEENS1_19SingleTileSchedulerILb0ELb1ELb1ELi192EEEEEEEEEvNT_6ParamsE)
	.align		4
        /*00fc*/ 	.word	index@(__assertfail)
	.align		4
        /*0100*/ 	.word	index@(_ZN7cutlass13device_kernelIN5flash11enable_sm90INS1_16FlashAttnFwdSm90INS1_25CollectiveMainloopFwdSm90ILi2EN4cute5tupleIJNS5_1CILi1EEES8_S8_EEENS6_IJNS7_ILi192EEENS7_ILi128EEENS7_ILi96EEEEEELi96ENS_10bfloat16_tEfNS_4arch4Sm90ELb0ELb1ELb1ELb1ELb1ELb0ELb0ELb0ELb1ELb1ELb1ELb0EEENS1_21CollectiveEpilogueFwdINS6_IJSA_SC_SB_EEES9_SE_SG_Li384ELb1ELb1ELb1ELb0EEENS1_36VarlenDynamicPersistentTileSchedulerILi192ELi128ELi384ELi128ELb1ELb1ELb1ELb1ELb0ELb1EEEEEEEEEvNT_6ParamsE)
	.align		4
        /*0104*/ 	.word	index@(__assertfail)
	.align		4
        /*0108*/ 	.word	index@(_ZN7cutlass13device_kernelIN5flash11enable_sm90INS1_16FlashAttnFwdSm90INS1_25CollectiveMainloopFwdSm90ILi2EN4cute5tupleIJNS5_1CILi1EEES8_S8_EEENS6_IJNS7_ILi192EEENS7_ILi128EEENS7_ILi96EEEEEELi96ENS_10bfloat16_tEfNS_4arch4Sm90ELb0ELb1ELb1ELb1ELb1ELb1ELb0ELb0ELb1ELb1ELb1ELb0EEENS1_21CollectiveEpilogueFwdINS6_IJSA_SC_SB_EEES9_SE_SG_Li384ELb1ELb1ELb1ELb0EEENS1_36VarlenDynamicPersistentTileSchedulerILi192ELi128ELi384ELi128ELb1ELb1ELb1ELb1ELb0ELb1EEEEEEEEEvNT_6ParamsE)
	.align		4
        /*010c*/ 	.word	index@(__assertfail)
	.align		4
        /*0110*/ 	.word	index@(_ZN7cutlass13device_kernelIN5flash11enable_sm90INS1_16FlashAttnFwdSm90INS1_25CollectiveMainloopFwdSm90ILi2EN4cute5tupleIJNS5_1CILi1EEES8_S8_EEENS6_IJNS7_ILi192EEENS7_ILi128EEENS7_ILi96EEEEEELi96ENS_10bfloat16_tEfNS_4arch4Sm90ELb1ELb0ELb1ELb0ELb1ELb0ELb0ELb0ELb1ELb1ELb1ELb0EEENS1_21CollectiveEpilogueFwdINS6_IJSA_SC_SB_EEES9_SE_SG_Li384ELb0ELb1ELb1ELb0EEENS1_19SingleTileSchedulerILb0ELb1ELb1ELi192EEEEEEEEEvNT_6ParamsE)
	.align		4
        /*0114*/ 	.word	index@(__assertfail)
	.align		4
        /*0118*/ 	.word	index@(_ZN7cutlass13device_kernelIN5flash11enable_sm90INS1_16FlashAttnFwdSm90INS1_25CollectiveMainloopFwdSm90ILi2EN4cute5tupleIJNS5_1CILi1EEES8_S8_EEENS6_IJNS7_ILi192EEENS7_ILi128EEENS7_ILi96EEEEEELi96ENS_10bfloat16_tEfNS_4arch4Sm90ELb1ELb0ELb1ELb1ELb1ELb0ELb0ELb0ELb1ELb1ELb1ELb0EEENS1_21CollectiveEpilogueFwdINS6_IJSA_SC_SB_EEES9_SE_SG_Li384ELb1ELb1ELb1ELb0EEENS1_36VarlenDynamicPersistentTileSchedulerILi192ELi128ELi384ELi128ELb1ELb1ELb1ELb1ELb1ELb1EEEEEEEEEvNT_6ParamsE)
	.align		4
        /*011c*/ 	.word	index@(__assertfail)
	.align		4
        /*0120*/ 	.word	index@(_ZN7cutlass13device_kernelIN5flash11enable_sm90INS1_16FlashAttnFwdSm90INS1_25CollectiveMainloopFwdSm90ILi2EN4cute5tupleIJNS5_1CILi1EEES8_S8_EEENS6_IJNS7_ILi192EEENS7_ILi128EEENS7_ILi96EEEEEELi96ENS_10bfloat16_tEfNS_4arch4Sm90ELb1ELb0ELb1ELb1ELb1ELb1ELb0ELb0ELb1ELb1ELb1ELb0EEENS1_21CollectiveEpilogueFwdINS6_IJSA_SC_SB_EEES9_SE_SG_Li384ELb1ELb1ELb1ELb0EEENS1_36VarlenDynamicPersistentTileSchedulerILi192ELi128ELi384ELi128ELb1ELb1ELb1ELb1ELb1ELb1EEEEEEEEEvNT_6ParamsE)
	.align		4
        /*0124*/ 	.word	index@(__assertfail)
	.align		4
        /*0128*/ 	.word	index@(_ZN7cutlass13device_kernelIN5flash11enable_sm90INS1_16FlashAttnFwdSm90INS1_25CollectiveMainloopFwdSm90ILi2EN4cute5tupleIJNS5_1CILi1EEES8_S8_EEENS6_IJNS7_ILi192EEENS7_ILi128EEENS7_ILi64EEEEEELi64ENS_10bfloat16_tEfNS_4arch4Sm90ELb0ELb0ELb1ELb0ELb1ELb0ELb0ELb1ELb1ELb1ELb1ELb0EEENS1_21CollectiveEpilogueFwdINS6_IJSA_SC_SB_EEES9_SE_SG_Li384ELb0ELb1ELb1ELb0EEENS1_19SingleTileSchedulerILb0ELb1ELb1ELi192EEEEEEEEEvNT_6ParamsE)
	.align		4
        /*012c*/ 	.word	index@(__assertfail)
	.align		4
        /*0130*/ 	.word	index@(_ZN7cutlass13device_kernelIN5flash11enable_sm90INS1_16FlashAttnFwdSm90INS1_25CollectiveMainloopFwdSm90ILi2EN4cute5tupleIJNS5_1CILi1EEES8_S8_EEENS6_IJNS7_ILi192EEENS7_ILi128EEENS7_ILi64EEEEEELi64ENS_10bfloat16_tEfNS_4arch4Sm90ELb0ELb0ELb1ELb1ELb1ELb0ELb0ELb1ELb1ELb1ELb1ELb0EEENS1_21CollectiveEpilogueFwdINS6_IJSA_SC_SB_EEES9_SE_SG_Li384ELb1ELb1ELb1ELb0EEENS1_36VarlenDynamicPersistentTileSchedulerILi192ELi128ELi384ELi128ELb1ELb1ELb1ELb0ELb1ELb1EEEEEEEEEvNT_6ParamsE)
	.align		4
        /*0134*/ 	.word	index@(__assertfail)
	.align		4
        /*0138*/ 	.word	index@(_ZN7cutlass13device_kernelIN5flash11enable_sm90INS1_16FlashAttnFwdSm90INS1_25CollectiveMainloopFwdSm90ILi2EN4cute5tupleIJNS5_1CILi1EEES8_S8_EEENS6_IJNS7_ILi192EEENS7_ILi128EEENS7_ILi64EEEEEELi64ENS_10bfloat16_tEfNS_4arch4Sm90ELb0ELb0ELb1ELb1ELb1ELb1ELb0ELb1ELb1ELb1ELb1ELb0EEENS1_21CollectiveEpilogueFwdINS6_IJSA_SC_SB_EEES9_SE_SG_Li384ELb1ELb1ELb1ELb0EEENS1_36VarlenDynamicPersistentTileSchedulerILi192ELi128ELi384ELi128ELb1ELb1ELb1ELb0ELb1ELb1EEEEEEEEEvNT_6ParamsE)
	.align		4
        /*013c*/ 	.word	index@(__assertfail)
	.align		4
        /*0140*/ 	.word	index@(_ZN7cutlass13device_kernelIN5flash11enable_sm90INS1_16FlashAttnFwdSm90INS1_25CollectiveMainloopFwdSm90ILi2EN4cute5tupleIJNS5_1CILi1EEES8_S8_EEENS6_IJNS7_ILi192EEENS7_ILi128EEENS7_ILi64EEEEEELi64ENS_10bfloat16_tEfNS_4arch4Sm90ELb0ELb1ELb1ELb0ELb1ELb0ELb0ELb1ELb1ELb1ELb1ELb0EEENS1_21CollectiveEpilogueFwdINS6_IJSA_SC_SB_EEES9_SE_SG_Li384ELb0ELb1ELb1ELb0EEENS1_19SingleTileSchedulerILb0ELb1ELb1ELi192EEEEEEEEEvNT_6ParamsE)
	.align		4
        /*0144*/ 	.word	index@(__assertfail)
	.align		4
        /*0148*/ 	.word	index@(_ZN7cutlass13device_kernelIN5flash11enable_sm90INS1_16FlashAttnFwdSm90INS1_25CollectiveMainloopFwdSm90ILi2EN4cute5tupleIJNS5_1CILi1EEES8_S8_EEENS6_IJNS7_ILi192EEENS7_ILi128EEENS7_ILi64EEEEEELi64ENS_10bfloat16_tEfNS_4arch4Sm90ELb0ELb1ELb1ELb1ELb1ELb0ELb0ELb1ELb1ELb1ELb1ELb0EEENS1_21CollectiveEpilogueFwdINS6_IJSA_SC_SB_EEES9_SE_SG_Li384ELb1ELb1ELb1ELb0EEENS1_36VarlenDynamicPersistentTileSchedulerILi192ELi128ELi384ELi128ELb1ELb1ELb1ELb1ELb0ELb1EEEEEEEEEvNT_6ParamsE)
	.align		4
        /*014c*/ 	.word	index@(__assertfail)
	.align		4
        /*0150*/ 	.word	index@(_ZN7cutlass13device_kernelIN5flash11enable_sm90INS1_16FlashAttnFwdSm90INS1_25CollectiveMainloopFwdSm90ILi2EN4cute5tupleIJNS5_1CILi1EEES8_S8_EEENS6_IJNS7_ILi192EEENS7_ILi128EEENS7_ILi64EEEEEELi64ENS_10bfloat16_tEfNS_4arch4Sm90ELb0ELb1ELb1ELb1ELb1ELb1ELb0ELb1ELb1ELb1ELb1ELb0EEENS1_21CollectiveEpilogueFwdINS6_IJSA_SC_SB_EEES9_SE_SG_Li384ELb1ELb1ELb1ELb0EEENS1_36VarlenDynamicPersistentTileSchedulerILi192ELi128ELi384ELi128ELb1ELb1ELb1ELb1ELb0ELb1EEEEEEEEEvNT_6ParamsE)
	.align		4
        /*0154*/ 	.word	index@(__assertfail)
	.align		4
        /*0158*/ 	.word	index@(_ZN7cutlass13device_kernelIN5flash11enable_sm90INS1_16FlashAttnFwdSm90INS1_25CollectiveMainloopFwdSm90ILi2EN4cute5tupleIJNS5_1CILi1EEES8_S8_EEENS6_IJNS7_ILi192EEENS7_ILi128EEENS7_ILi64EEEEEELi64ENS_10bfloat16_tEfNS_4arch4Sm90ELb1ELb0ELb1ELb0ELb1ELb0ELb0ELb1ELb1ELb1ELb1ELb0EEENS1_21CollectiveEpilogueFwdINS6_IJSA_SC_SB_EEES9_SE_SG_Li384ELb0ELb1ELb1ELb0EEENS1_19SingleTileSchedulerILb0ELb1ELb1ELi192EEEEEEEEEvNT_6ParamsE)
	.align		4
        /*015c*/ 	.word	index@(__assertfail)
	.align		4
        /*0160*/ 	.word	index@(_ZN7cutlass13device_kernelIN5flash11enable_sm90INS1_16FlashAttnFwdSm90INS1_25CollectiveMainloopFwdSm90ILi2EN4cute5tupleIJNS5_1CILi1EEES8_S8_EEENS6_IJNS7_ILi192EEENS7_ILi128EEENS7_ILi64EEEEEELi64ENS_10bfloat16_tEfNS_4arch4Sm90ELb1ELb0ELb1ELb1ELb1ELb0ELb0ELb1ELb1ELb1ELb1ELb0EEENS1_21CollectiveEpilogueFwdINS6_IJSA_SC_SB_EEES9_SE_SG_Li384ELb1ELb1ELb1ELb0EEENS1_36VarlenDynamicPersistentTileSchedulerILi192ELi128ELi384ELi128ELb1ELb1ELb1ELb1ELb1ELb1EEEEEEEEEvNT_6ParamsE)
	.align		4
        /*0164*/ 	.word	index@(__assertfail)
	.align		4
        /*0168*/ 	.word	index@(_ZN7cutlass13device_kernelIN5flash11enable_sm90INS1_16FlashAttnFwdSm90INS1_25CollectiveMainloopFwdSm90ILi2EN4cute5tupleIJNS5_1CILi1EEES8_S8_EEENS6_IJNS7_ILi192EEENS7_ILi128EEENS7_ILi64EEEEEELi64ENS_10bfloat16_tEfNS_4arch4Sm90ELb1ELb0ELb1ELb1ELb1ELb1ELb0ELb1ELb1ELb1ELb1ELb0EEENS1_21CollectiveEpilogueFwdINS6_IJSA_SC_SB_EEES9_SE_SG_Li384ELb1ELb1ELb1ELb0EEENS1_36VarlenDynamicPersistentTileSchedulerILi192ELi128ELi384ELi128ELb1ELb1ELb1ELb1ELb1ELb1EEEEEEEEEvNT_6ParamsE)
	.align		4
        /*016c*/ 	.word	index@(__assertfail)
	.align		4
        /*0170*/ 	.word	0x00000000
	.align		4
        /*0174*/ 	.word	0xfffffffe
	.align		4
        /*0178*/ 	.word	0x00000000
	.align		4
        /*017c*/ 	.word	0xfffffffd
	.align		4
        /*0180*/ 	.word	0x00000000
	.align		4
        /*0184*/ 	.word	0xfffffffc


//--------------------- .nv.constant4             --------------------------
	.section	.nv.constant4,"a",@progbits
	.align	8
	.align		8
.nv.constant4:
        /*0000*/ 	.dword	__assertfail
	.align		8
        /*0008*/ 	.dword	__unnamed_1
	.align		8
        /*0010*/ 	.dword	__unnamed_2
	.align		8
        /*0018*/ 	.dword	__unnamed_3
	.align		8
        /*0020*/ 	.dword	__unnamed_4
	.align		8
        /*0028*/ 	.dword	__unnamed_5
	.align		8
        /*0030*/ 	.dword	__unnamed_6
	.align		8
        /*0038*/ 	.dword	__unnamed_7
	.align		8
        /*0040*/ 	.dword	__unnamed_8
	.align		8
        /*0048*/ 	.dword	__unnamed_9
	.align		8
        /*0050*/ 	.dword	__unnamed_10
	.align		8
        /*0058*/ 	.dword	__unnamed_11
	.align		8
        /*0060*/ 	.dword	__unnamed_12
	.align		8
        /*0068*/ 	.dword	__unnamed_13
	.align		8
        /*0070*/ 	.dword	__unnamed_14
	.align		8
        /*0078*/ 	.dword	__unnamed_15
	.align		8
        /*0080*/ 	.dword	__unnamed_16
	.align		8
        /*0088*/ 	.dword	__unnamed_17
	.align		8
        /*0090*/ 	.dword	__unnamed_18
	.align		8
        /*0098*/ 	.dword	__unnamed_19
	.align		8
        /*00a0*/ 	.dword	__unnamed_20
	.align		8
        /*00a8*/ 	.dword	__unnamed_21
	.align		8
        /*00b0*/ 	.dword	__unnamed_22
	.align		8
        /*00b8*/ 	.dword	__unnamed_23
	.align		8
        /*00c0*/ 	.dword	__unnamed_24
	.align		8
        /*00c8*/ 	.dword	__unnamed_25
	.align		8
        /*00d0*/ 	.dword	__unnamed_26
	.align		8
        /*00d8*/ 	.dword	__unnamed_27
	.align		8
        /*00e0*/ 	.dword	_ZN86_INTERNAL_0e8feed4_50_flash_fwd_hdimall_bf16_paged_split_softcap_sm90_cu_bdbb69e5_38754cuda3std3__45__cpo5beginE
	.align		8
        /*00e8*/ 	.dword	_ZN86_INTERNAL_0e8feed4_50_flash_fwd_hdimall_bf16_paged_split_softcap_sm90_cu_bdbb69e5_38754cuda3std3__45__cpo3endE
	.align		8
        /*00f0*/ 	.dword	_ZN86_INTERNAL_0e8feed4_50_flash_fwd_hdimall_bf16_paged_split_softcap_sm90_cu_bdbb69e5_38754cuda3std3__45__cpo6cbeginE
	.align		8
        /*00f8*/ 	.dword	_ZN86_INTERNAL_0e8feed4_50_flash_fwd_hdimall_bf16_paged_split_softcap_sm90_cu_bdbb69e5_38754cuda3std3__45__cpo4cendE
	.align		8
        /*0100*/ 	.dword	_ZN86_INTERNAL_0e8feed4_50_flash_fwd_hdimall_bf16_paged_split_softcap_sm90_cu_bdbb69e5_38754cuda3std3__488_GLOBAL__N__0e8feed4_50_flash_fwd_hdimall_bf16_paged_split_softcap_sm90_cu_bdbb69e5_38756ignoreE
	.align		8
        /*0108*/ 	.dword	_ZN86_INTERNAL_0e8feed4_50_flash_fwd_hdimall_bf16_paged_split_softcap_sm90_cu_bdbb69e5_38754cuda3std3__419piecewise_constructE
	.align		8
        /*0110*/ 	.dword	_ZN86_INTERNAL_0e8feed4_50_flash_fwd_hdimall_bf16_paged_split_softcap_sm90_cu_bdbb69e5_38754cuda3std3__48in_placeE
	.align		8
        /*0118*/ 	.dword	_ZN86_INTERNAL_0e8feed4_50_flash_fwd_hdimall_bf16_paged_split_softcap_sm90_cu_bdbb69e5_38754cuda3std6ranges3__45__cpo4swapE
	.align		8
        /*0120*/ 	.dword	_ZN86_INTERNAL_0e8feed4_50_flash_fwd_hdimall_bf16_paged_split_softcap_sm90_cu_bdbb69e5_38754cuda3std6ranges3__45__cpo9iter_moveE
	.align		8
        /*0128*/ 	.dword	_ZN86_INTERNAL_0e8feed4_50_flash_fwd_hdimall_bf16_paged_split_softcap_sm90_cu_bdbb69e5_38754cute7productE
	.align		8
        /*0130*/ 	.dword	_ZN86_INTERNAL_0e8feed4_50_flash_fwd_hdimall_bf16_paged_split_softcap_sm90_cu_bdbb69e5_38754cute1_E
	.align		8
        /*0138*/ 	.dword	$str$23
	.align		8
        /*0140*/ 	.dword	$str$24


//--------------------- .text._ZN7cutlass13device_kernelIN5flash11enable_sm90INS1_16FlashAttnFwdSm90INS1_25CollectiveMainloopFwdSm90ILi2EN4cute5tupleIJNS5_1CILi1EEES8_S8_EEENS6_IJNS7_ILi128EEENS7_ILi80EEENS7_ILi256EEEEEELi256ENS_10bfloat16_tEfNS_4arch4Sm90ELb0ELb0ELb1ELb0ELb1ELb0ELb0ELb1ELb1ELb1ELb1ELb0EEENS1_21CollectiveEpilogueFwdINS6_IJSA_SC_SB_EEES9_SE_SG_Li256ELb0ELb1ELb1ELb0EEENS1_19SingleTileSchedulerILb0ELb1ELb1ELi128EEEEEEEEEvNT_6ParamsE --------------------------
	.section	.text._ZN7cutlass13device_kernelIN5flash11enable_sm90INS1_16FlashAttnFwdSm90INS1_25CollectiveMainloopFwdSm90ILi2EN4cute5tupleIJNS5_1CILi1EEES8_S8_EEENS6_IJNS7_ILi128EEENS7_ILi80EEENS7_ILi256EEEEEELi256ENS_10bfloat16_tEfNS_4arch4Sm90ELb0ELb0ELb1ELb0ELb1ELb0ELb0ELb1ELb1ELb1ELb1ELb0EEENS1_21CollectiveEpilogueFwdINS6_IJSA_SC_SB_EEES9_SE_SG_Li256ELb0ELb1ELb1ELb0EEENS1_19SingleTileSchedulerILb0ELb1ELb1ELi128EEEEEEEEEvNT_6ParamsE,"ax",@progbits
	.align	128
.text._ZN7cutlass13device_kernelIN5flash11enable_sm90INS1_16FlashAttnFwdSm90INS1_25CollectiveMainloopFwdSm90ILi2EN4cute5tupleIJNS5_1CILi1EEES8_S8_EEENS6_IJNS7_ILi128EEENS7_ILi80EEENS7_ILi256EEEEEELi256ENS_10bfloat16_tEfNS_4arch4Sm90ELb0ELb0ELb1ELb0ELb1ELb0ELb0ELb1ELb1ELb1ELb1ELb0EEENS1_21CollectiveEpilogueFwdINS6_IJSA_SC_SB_EEES9_SE_SG_Li256ELb0ELb1ELb1ELb0EEENS1_19SingleTileSchedulerILb0ELb1ELb1ELi128EEEEEEEEEvNT_6ParamsE:
        .type           _ZN7cutlass13device_kernelIN5flash11enable_sm90INS1_16FlashAttnFwdSm90INS1_25CollectiveMainloopFwdSm90ILi2EN4cute5tupleIJNS5_1CILi1EEES8_S8_EEENS6_IJNS7_ILi128EEENS7_ILi80EEENS7_ILi256EEEEEELi256ENS_10bfloat16_tEfNS_4arch4Sm90ELb0ELb0ELb1ELb0ELb1ELb0ELb0ELb1ELb1ELb1ELb1ELb0EEENS1_21CollectiveEpilogueFwdINS6_IJSA_SC_SB_EEES9_SE_SG_Li256ELb0ELb1ELb1ELb0EEENS1_19SingleTileSchedulerILb0ELb1ELb1ELi128EEEEEEEEEvNT_6ParamsE,@function
        .size           _ZN7cutlass13device_kernelIN5flash11enable_sm90INS1_16FlashAttnFwdSm90INS1_25CollectiveMainloopFwdSm90ILi2EN4cute5tupleIJNS5_1CILi1EEES8_S8_EEENS6_IJNS7_ILi128EEENS7_ILi80EEENS7_ILi256EEEEEELi256ENS_10bfloat16_tEfNS_4arch4Sm90ELb0ELb0ELb1ELb0ELb1ELb0ELb0ELb1ELb1ELb1ELb1ELb0EEENS1_21CollectiveEpilogueFwdINS6_IJSA_SC_SB_EEES9_SE_SG_Li256ELb0ELb1ELb1ELb0EEENS1_19SingleTileSchedulerILb0ELb1ELb1ELi128EEEEEEEEEvNT_6ParamsE,(.L_x_15955 - _ZN7cutlass13device_kernelIN5flash11enable_sm90INS1_16FlashAttnFwdSm90INS1_25CollectiveMainloopFwdSm90ILi2EN4cute5tupleIJNS5_1CILi1EEES8_S8_EEENS6_IJNS7_ILi128EEENS7_ILi80EEENS7_ILi256EEEEEELi256ENS_10bfloat16_tEfNS_4arch4Sm90ELb0ELb0ELb1ELb0ELb1ELb0ELb0ELb1ELb1ELb1ELb1ELb0EEENS1_21CollectiveEpilogueFwdINS6_IJSA_SC_SB_EEES9_SE_SG_Li256ELb0ELb1ELb1ELb0EEENS1_19SingleTileSchedulerILb0ELb1ELb1ELi128EEEEEEEEEvNT_6ParamsE)
        .other          _ZN7cutlass13device_kernelIN5flash11enable_sm90INS1_16FlashAttnFwdSm90INS1_25CollectiveMainloopFwdSm90ILi2EN4cute5tupleIJNS5_1CILi1EEES8_S8_EEENS6_IJNS7_ILi128EEENS7_ILi80EEENS7_ILi256EEEEEELi256ENS_10bfloat16_tEfNS_4arch4Sm90ELb0ELb0ELb1ELb0ELb1ELb0ELb0ELb1ELb1ELb1ELb1ELb0EEENS1_21CollectiveEpilogueFwdINS6_IJSA_SC_SB_EEES9_SE_SG_Li256ELb0ELb1ELb1ELb0EEENS1_19SingleTileSchedulerILb0ELb1ELb1ELi128EEEEEEEEEvNT_6ParamsE,@"STO_CUDA_ENTRY STV_DEFAULT"
_ZN7cutlass13device_kernelIN5flash11enable_sm90INS1_16FlashAttnFwdSm90INS1_25CollectiveMainloopFwdSm90ILi2EN4cute5tupleIJNS5_1CILi1EEES8_S8_EEENS6_IJNS7_ILi128EEENS7_ILi80EEENS7_ILi256EEEEEELi256ENS_10bfloat16_tEfNS_4arch4Sm90ELb0ELb0ELb1ELb0ELb1ELb0ELb0ELb1ELb1ELb1ELb1ELb0EEENS1_21CollectiveEpilogueFwdINS6_IJSA_SC_SB_EEES9_SE_SG_Li256ELb0ELb1ELb1ELb0EEENS1_19SingleTileSchedulerILb0ELb1ELb1ELi128EEEEEEEEEvNT_6ParamsE:
[----:B------:R-:W0:Y:S02]  /*0000*/  LDC R1, c[0x0][0x28] ;  /* 0x00000a00ff017b82 */ /* 0x000e240000000800 */
[----:B0-----:R-:W-:Y:S01]  /*0010*/  VIADD R1, R1, 0xfffffff8 ;  /* 0xfffffff801017836 */ /* 0x001fe20000000000 */
[----:B------:R-:W0:Y:S01]  /*0020*/  S2R R25, SR_TID.X ;  /* 0x0000000000197919 */ /* 0x000e220000002100 */
[----:B------:R-:W-:Y:S01]  /*0030*/  ELECT P0, URZ, PT ;  /* 0x00000000003f782f */ /* 0x000fe20003800000 */
[----:B------:R-:W-:Y:S01]  /*0040*/  UMOV UR4, 0x80 ;  /* 0x0000008000047882 */ /* 0x000fe20000000000 */
[----:B------:R-:W-:Y:S01]  /*0050*/  UMOV UR7, 0x100 ;  /* 0x0000010000077882 */ /* 0x000fe20000000000 */
[----:B0-----:R-:W-:-:S05]  /*0060*/  SHF.R.U32.HI R0, RZ, 0x5, R25 ;  /* 0x00000005ff007819 */ /* 0x001fca0000011619 */
[----:B------:R-:W0:Y:S02]  /*0070*/  SHFL.IDX PT, R2, R0, RZ, 0x1f ;  /* 0x00001fff00027589 */ /* 0x000e2400000e0000 */
[C---:B0-----:R-:W-:Y:S02]  /*0080*/  ISETP.NE.OR P0, PT, R2.reuse, RZ, !P0 ;  /* 0x000000ff0200720c */ /* 0x041fe40004705670 */
[----:B------:R-:W-:Y:S02]  /*0090*/  ISETP.NE.AND P1, PT, R2, RZ, PT ;  /* 0x000000ff0200720c */ /* 0x000fe40003f25270 */
[----:B------:R-:W-:-:S06]  /*00a0*/  SHF.R.U32.HI R2, RZ, 0x7, R25 ;  /* 0x00000007ff027819 */ /* 0x000fcc0000011619 */
[----:B------:R-:W0:Y:S03]  /*00b0*/  SHFL.IDX PT, R2, R2, RZ, 0x1f ;  /* 0x00001fff02027589 */ /* 0x000e2600000e0000 */
[----:B------:R-:W-:Y:S01]  /*00c0*/  VOTEU.ALL UP0, P0 ;  /* 0x00000000003f7886 */ /* 0x000fe20000000000 */
[----:B------:R-:W-:-:S04]  /*00d0*/  VOTEU.ALL UP1, P0 ;  /* 0x00000000003f7886 */ /* 0x000fc80000020000 */
[----:B------:R-:W1:Y:S01]  /*00e0*/  @!UP0 S2UR UR8, SR_CgaCtaId ;  /* 0x00000000000889c3 */ /* 0x000e620000008800 */
[----:B------:R-:W-:Y:S01]  /*00f0*/  @!UP0 UMOV UR6, 0x400 ;  /* 0x0000040000068882 */ /* 0x000fe20000000000 */
[----:B------:R-:W-:-:S04]  /*0100*/  @!UP0 UIADD3 UR4, -UR4, 0x100000, URZ ;  /* 0x0010000004048890 */ /* 0x000fc8000fffe13f */
[----:B------:R-:W-:Y:S02]  /*0110*/  @!UP0 USHF.L.U32 UR5, UR4, 0xb, URZ ;  /* 0x0000000b04058899 */ /* 0x000fe4000800063f */
[----:B------:R-:W-:Y:S02]  /*0120*/  @!UP0 USHF.L.U32 UR4, UR4, 0x1, URZ ;  /* 0x0000000104048899 */ /* 0x000fe4000800063f */
[----:B-1----:R-:W-:Y:S02]  /*0130*/  @!UP0 ULEA UR8, UR8, UR6, 0x18 ;  /* 0x0000000608088291 */ /* 0x002fe4000f8ec03f */
[----:B------:R-:W-:-:S04]  /*0140*/  @!UP0 UIADD3 UR6, -UR7, 0x100000, URZ ;  /* 0x0010000007068890 */ /* 0x000fc8000fffe13f */
[----:B------:R-:W-:Y:S02]  /*0150*/  @!UP0 USHF.L.U32 UR7, UR6, 0xb, URZ ;  /* 0x0000000b06078899 */ /* 0x000fe4000800063f */
[----:B------:R-:W-:Y:S01]  /*0160*/  @!UP0 USHF.L.U32 UR6, UR6, 0x1, URZ ;  /* 0x0000000106068899 */ /* 0x000fe2000800063f */
[----:B------:R-:W-:-:S05]  /*0170*/  VOTEU.ALL UP0, P0 ;  /* 0x00000000003f7886 */ /* 0x000fca0000000000 */
[----:B------:R1:W2:Y:S06]  /*0180*/  @!UP0 SYNCS.EXCH.64 URZ, [UR8+0x38800], UR4 ;  /* 0x03880004083f85b2 */ /* 0x0002ac0008000100 */
[----:B------:R1:W3:Y:S02]  /*0190*/  @!UP1 SYNCS.EXCH.64 URZ, [UR8+0x38820], UR6 ;  /* 0x03882006083f95b2 */ /* 0x0002e40008000100 */
[----:B01----:R-:W-:Y:S05]  /*01a0*/  @P1 BRA `(.L_x_0) ;  /* 0x0000000000481947 */ /* 0x003fea0003800000 */
[----:B------:R-:W0:Y:S01]  /*01b0*/  S2UR UR5, SR_CgaCtaId ;  /* 0x00000000000579c3 */ /* 0x000e220000008800 */
[----:B------:R-:W-:Y:S01]  /*01c0*/  UMOV UR4, 0x400 ;  /* 0x0000040000047882 */ /* 0x000fe20000000000 */
[----:B------:R-:W-:Y:S01]  /*01d0*/  UMOV UR6, 0x80 ;  /* 0x0000008000067882 */ /* 0x000fe20000000000 */
[----:B------:R-:W-:Y:S01]  /*01e0*/  UMOV UR7, 0x100 ;  /* 0x0000010000077882 */ /* 0x000fe20000000000 */
[----:B------:R-:W-:Y:S01]  /*01f0*/  ELECT P0, URZ, PT ;  /* 0x00000000003f782f */ /* 0x000fe20003800000 */
[----:B0-----:R-:W-:Y:S02]  /*0200*/  ULEA UR8, UR5, UR4, 0x18 ;  /* 0x0000000405087291 */ /* 0x001fe4000f8ec03f */
[----:B------:R-:W-:-:S04]  /*0210*/  UIADD3 UR4, -UR6, 0x100000, URZ ;  /* 0x0010000006047890 */ /* 0x000fc8000fffe13f */
[----:B------:R-:W-:Y:S02]  /*0220*/  USHF.L.U32 UR5, UR4, 0xb, URZ ;  /* 0x0000000b04057899 */ /* 0x000fe4000800063f */
[----:B------:R-:W-:Y:S02]  /*0230*/  USHF.L.U32 UR4, UR4, 0x1, URZ ;  /* 0x0000000104047899 */ /* 0x000fe4000800063f */
[----:B------:R-:W-:-:S04]  /*0240*/  UIADD3 UR6, -UR7, 0x100000, URZ ;  /* 0x0010000007067890 */ /* 0x000fc8000fffe13f */
[----:B------:R-:W-:Y:S02]  /*0250*/  USHF.L.U32 UR7, UR6, 0xb, URZ ;  /* 0x0000000b06077899 */ /* 0x000fe4000800063f */
[----:B------:R-:W-:Y:S01]  /*0260*/  USHF.L.U32 UR6, UR6, 0x1, URZ ;  /* 0x0000000106067899 */ /* 0x000fe2000800063f */
[----:B------:R-:W0:Y:S03]  /*0270*/  FENCE.VIEW.ASYNC.S ;  /* 0x00000000000073c6 */ /* 0x000e260000000000 */
[----:B0-----:R0:W1:Y:S08]  /*0280*/  SYNCS.EXCH.64 URZ, [UR8+0x38830], UR4 ;  /* 0x03883004083f75b2 */ /* 0x0010700008000100 */
[----:B------:R0:W4:Y:S01]  /*0290*/  SYNCS.EXCH.64 URZ, [UR8+0x38840], UR6 ;  /* 0x03884006083f75b2 */ /* 0x0001220008000100 */
[----:B------:R0:W0:Y:S01]  /*02a0*/  SYNCS.EXCH.64 URZ, [UR8+0x38838], UR4 ;  /* 0x03883804083f75b2 */ /* 0x0000220008000100 */
[----:B------:R0:W0:Y:S01]  /*02b0*/  SYNCS.EXCH.64 URZ, [UR8+0x38848], UR6 ;  /* 0x03884806083f75b2 */ /* 0x0000220008000100 */
[----:B------:R-:W-:Y:S01]  /*02c0*/  NOP ;  /* 0x0000000000007918 */ /* 0x000fe20000000000 */
.L_x_0:
[----:B------:R-:W5:Y:S01]  /*02d0*/  SHFL.IDX PT, R3, R0, RZ, 0x1f ;  /* 0x00001fff00037589 */ /* 0x000f6200000e0000 */
[----:B------:R-:W-:Y:S01]  /*02e0*/  NOP ;  /* 0x0000000000007918 */ /* 0x000fe20000000000 */
[----:B-----5:R-:W-:-:S13]  /*02f0*/  ISETP.NE.AND P0, PT, R3, RZ, PT ;  /* 0x000000ff0300720c */ /* 0x020fda0003f05270 */
[----:B------:R-:W-:Y:S05]  /*0300*/  @P0 BRA `(.L_x_1) ;  /* 0x0000000000480947 */ /* 0x000fea0003800000 */
[----:B0-----:R-:W0:Y:S01]  /*0310*/  S2UR UR5, SR_CgaCtaId ;  /* 0x00000000000579c3 */ /* 0x001e220000008800 */
        /* <DEDUP_REMOVED lines=12> */
[----:B0-----:R0:W0:Y:S08]  /*03e0*/  SYNCS.EXCH.64 URZ, [UR8+0x38850], UR4 ;  /* 0x03885004083f75b2 */ /* 0x0010300008000100 */
[----:B------:R0:W0:Y:S01]  /*03f0*/  SYNCS.EXCH.64 URZ, [UR8+0x38860], UR6 ;  /* 0x03886006083f75b2 */ /* 0x0000220008000100 */
[----:B------:R0:W0:Y:S01]  /*0400*/  SYNCS.EXCH.64 URZ, [UR8+0x38858], UR4 ;  /* 0x03885804083f75b2 */ /* 0x0000220008000100 */
[----:B------:R0:W0:Y:S01]  /*0410*/  SYNCS.EXCH.64 URZ, [UR8+0x38868], UR6 ;  /* 0x03886806083f75b2 */ /* 0x0000220008000100 */
[----:B------:R-:W-:Y:S01]  /*0420*/  NOP ;  /* 0x0000000000007918 */ /* 0x000fe20000000000 */
.L_x_1:
[----:B------:R-:W5:Y:S01]  /*0430*/  SHFL.IDX PT, R3, R0, RZ, 0x1f ;  /* 0x00001fff00037589 */ /* 0x000f6200000e0000 */
[----:B------:R-:W-:Y:S01]  /*0440*/  NOP ;  /* 0x0000000000007918 */ /* 0x000fe20000000000 */
[----:B-----5:R-:W-:-:S13]  /*0450*/  ISETP.NE.AND P0, PT, R3, RZ, PT ;  /* 0x000000ff0300720c */ /* 0x020fda0003f05270 */
[----:B------:R-:W-:Y:S05]  /*0460*/  @P0 BRA `(.L_x_2) ;  /* 0x0000000000380947 */ /* 0x000fea0003800000 */
[----:B0-----:R-:W0:Y:S01]  /*0470*/  S2UR UR5, SR_CgaCtaId ;  /* 0x00000000000579c3 */ /* 0x001e220000008800 */
[----:B------:R-:W-:Y:S01]  /*0480*/  UMOV UR4, 0x400 ;  /* 0x0000040000047882 */ /* 0x000fe20000000000 */
[----:B------:R-:W-:Y:S01]  /*0490*/  UMOV UR7, 0x80 ;  /* 0x0000008000077882 */ /* 0x000fe20000000000 */
[----:B------:R-:W-:Y:S01]  /*04a0*/  ELECT P0, URZ, PT ;  /* 0x00000000003f782f */ /* 0x000fe20003800000 */
[----:B0-----:R-:W-:Y:S02]  /*04b0*/  ULEA UR6, UR5, UR4, 0x18 ;  /* 0x0000000405067291 */ /* 0x001fe4000f8ec03f */
[----:B------:R-:W-:-:S04]  /*04c0*/  UIADD3 UR4, -UR7, 0x100000, URZ ;  /* 0x0010000007047890 */ /* 0x000fc8000fffe13f */
[----:B------:R-:W-:Y:S02]  /*04d0*/  USHF.L.U32 UR5, UR4, 0xb, URZ ;  /* 0x0000000b04057899 */ /* 0x000fe4000800063f */
[----:B------:R-:W-:Y:S01]  /*04e0*/  USHF.L.U32 UR4, UR4, 0x1, URZ ;  /* 0x0000000104047899 */ /* 0x000fe2000800063f */
[----:B------:R-:W0:Y:S11]  /*04f0*/  FENCE.VIEW.ASYNC.S ;  /* 0x00000000000073c6 */ /* 0x000e360000000000 */
[----:B0-----:R0:W0:Y:S01]  /*0500*/  SYNCS.EXCH.64 URZ, [UR6+0x38870], UR4 ;  /* 0x03887004063f75b2 */ /* 0x0010220008000100 */
[----:B------:R0:W0:Y:S01]  /*0510*/  SYNCS.EXCH.64 URZ, [UR6+0x38880], UR4 ;  /* 0x03888004063f75b2 */ /* 0x0000220008000100 */
[----:B------:R0:W0:Y:S01]  /*0520*/  SYNCS.EXCH.64 URZ, [UR6+0x38878], UR4 ;  /* 0x03887804063f75b2 */ /* 0x0000220008000100 */
[----:B------:R0:W0:Y:S01]  /*0530*/  SYNCS.EXCH.64 URZ, [UR6+0x38888], UR4 ;  /* 0x03888804063f75b2 */ /* 0x0000220008000100 */
[----:B------:R-:W-:Y:S01]  /*0540*/  NOP ;  /* 0x0000000000007918 */ /* 0x000fe20000000000 */
.L_x_2:
        /* <DEDUP_REMOVED lines=22> */
.L_x_3:
[----:B------:R-:W5:Y:S01]  /*06b0*/  SHFL.IDX PT, R3, R0, RZ, 0x1f ;  /* 0x00001fff00037589 */ /* 0x000f6200000e0000 */
[----:B------:R-:W-:Y:S01]  /*06c0*/  R2UR UR9, R2 ;  /* 0x00000000020972ca */ /* 0x000fe200000e0000 */
        /* <DEDUP_REMOVED lines=21> */
.L_x_4:
[----:B------:R-:W-:Y:S01]  /*0820*/  UISETP.NE.AND UP0, UPT, UR9, URZ, UPT ;  /* 0x0000003f0900728c */ /* 0x000fe2000bf05270 */
[----:B------:R-:W-:Y:S01]  /*0830*/  NOP ;  /* 0x0000000000007918 */ /* 0x000fe20000000000 */
[----:B0-----:R-:W-:Y:S01]  /*0840*/  UMOV UR4, 0x1 ;  /* 0x0000000100047882 */ /* 0x001fe20000000000 */
[----:B------:R-:W-:Y:S01]  /*0850*/  BSSY B6, `(.L_x_5) ;  /* 0x00010d3000067945 */ /* 0x000fe20003800000 */
[----:B------:R-:W-:Y:S01]  /*0860*/  USEL UR4, UR4, 0x2, !UP0 ;  /* 0x0000000204047887 */ /* 0x000fe2000c000000 */
[----:B-1234-:R-:W-:Y:S01]  /*0870*/  BAR.SYNC.DEFER_BLOCKING 0x0 ;  /* 0x0000000000007b1d */ /* 0x01efe20000010000 */
[----:B------:R-:W-:-:S04]  /*0880*/  PLOP3.LUT P0, PT, PT, PT, UP0, 0x80, 0x0 ;  /* 0x000000000000781c */ /* 0x000fc80003f0f008 */
[----:B------:R-:W-:-:S05]  /*0890*/  IMAD.U32 R2, RZ, RZ, UR4 ;  /* 0x00000004ff027e24 */ /* 0x000fca000f8e00ff */
[----:B------:R0:W-:Y:S04]  /*08a0*/  STL [R1+0x4], R2 ;  /* 0x0000040201007387 */ /* 0x0001e80000100800 */
[----:B------:R-:W-:Y:S05]  /*08b0*/  @!P0 BRA `(.L_x_6) ;  /* 0x000000cc009c8947 */ /* 0x000fea0003800000 */
.L_x_7:
[----:B------:R-:W-:-:S08]  /*08c0*/  NOP ;  /* 0x0000000000007918 */ /* 0x000fd00000000000 */
[----:B------:R-:W1:Y:S02]  /*08d0*/  USETMAXREG.TRY_ALLOC.CTAPOOL UP0, 0xe8 ;  /* 0x000000e8000079c8 */ /* 0x000e640008000600 */
[----:B-1----:R-:W-:-:S13]  /*08e0*/  PLOP3.LUT P0, PT, PT, PT, UP0, 0x80, 0x0 ;  /* 0x000000000000781c */ /* 0x002fda0003f0f008 */
[----:B------:R-:W-:Y:S05]  /*08f0*/  @!P0 BRA `(.L_x_7) ;  /* 0xfffffffc00f08947 */ /* 0x000fea000383ffff */
[----:B------:R-:W1:Y:S01]  /*0900*/  S2UR UR6, SR_CTAID.Y ;  /* 0x00000000000679c3 */ /* 0x000e620000002600 */
[----:B------:R-:W-:Y:S02]  /*0910*/  ULDC UR7, c[0x0][0xc50] ;  /* 0x0003140000077ab9 */ /* 0x000fe40000000800 */
[----:B------:R-:W-:-:S05]  /*0920*/  UISETP.NE.AND UP0, UPT, UR7, 0x1, UPT ;  /* 0x000000010700788c */ /* 0x000fca000bf05270 */
[----:B------:R-:W2:Y:S06]  /*0930*/  S2UR UR8, SR_CTAID.Z ;  /* 0x00000000000879c3 */ /* 0x000eac0000002700 */
[----:B------:R-:W-:Y:S01]  /*0940*/  @UP0 ULDC UR4, c[0x0][0xc54] ;  /* 0x0003150000040ab9 */ /* 0x000fe20000000800 */
[----:B------:R-:W-:Y:S01]  /*0950*/  @UP0 ULDC UR9, c[0x0][0xc58] ;  /* 0x0003160000090ab9 */ /* 0x000fe20000000800 */
[----:B-1----:R-:W-:Y:S02]  /*0960*/  UIMAD.WIDE.U32 UR4, UR6, UR4, URZ ;  /* 0x00000004060472a5 */ /* 0x002fe4000f8e003f */
[----:B------:R-:W-:-:S02]  /*0970*/  UMOV UR10, UR6 ;  /* 0x00000006000a7c82 */ /* 0x000fc40008000000 */
[----:B------:R-:W-:Y:S01]  /*0980*/  @UP0 USHF.R.U32.HI UR10, URZ, UR9, UR5 ;  /* 0x000000093f0a0299 */ /* 0x000fe20008011605 */
[----:B------:R-:W-:Y:S06]  /*0990*/  BAR.ARV 0x8, 0x180 ;  /* 0x0206000000007b1d */ /* 0x000fec0000002000 */
[----:B--2---:R-:W-:Y:S01]  /*09a0*/  ISETP.LE.AND P0, PT, RZ, UR8, PT ;  /* 0x00000008ff007c0c */ /* 0x004fe2000bf03270 */
[----:B------:R-:W-:Y:S02]  /*09b0*/  UIADD3 UR4, -UR10, URZ, URZ ;  /* 0x0000003f0a047290 */ /* 0x000fe4000fffe13f */
[----:B------:R-:W-:-:S02]  /*09c0*/  IMAD.U32 R18, RZ, RZ, UR10 ;  /* 0x0000000aff127e24 */ /* 0x000fc4000f8e00ff */
[----:B------:R-:W-:-:S08]  /*09d0*/  UIMAD UR7, UR7, UR4, UR6 ;  /* 0x00000004070772a4 */ /* 0x000fd0000f8e0206 */
[----:B------:R-:W-:Y:S05]  /*09e0*/  @!P0 BRA `(.L_x_8) ;  /* 0x0000010800e48947 */ /* 0x000fea0003800000 */
[----:B------:R-:W-:Y:S01]  /*09f0*/  ULDC.64 UR4, c[0x0][0x418] ;  /* 0x0001060000047ab9 */ /* 0x000fe20000000a00 */
[----:B------:R-:W-:Y:S01]  /*0a00*/  ULDC UR61, c[0x0][0x424] ;  /* 0x00010900003d7ab9 */ /* 0x000fe20000000800 */
[----:B------:R-:W-:Y:S02]  /*0a10*/  UISETP.NE.U32.AND UP0, UPT, UR4, URZ, UPT ;  /* 0x0000003f0400728c */ /* 0x000fe4000bf05070 */
[----:B------:R-:W-:Y:S02]  /*0a20*/  ULOP3.LUT UR9, UR7, 0xffff, URZ, 0xc0, !UPT ;  /* 0x0000ffff07097892 */ /* 0x000fe4000f8ec03f */
[----:B------:R-:W-:Y:S01]  /*0a30*/  UISETP.NE.AND.EX UP0, UPT, UR5, URZ, UPT, UP0 ;  /* 0x0000003f0500728c */ /* 0x000fe2000bf05300 */
[----:B------:R-:W-:-:S03]  /*0a40*/  ULDC UR4, c[0x0][0x2f0] ;  /* 0x0000bc0000047ab9 */ /* 0x000fc60000000800 */
[----:B------:R-:W-:-:S04]  /*0a50*/  USEL UR61, UR61, 0x1, UP0 ;  /* 0x000000013d3d7887 */ /* 0x000fc80008000000 */
[----:B------:R-:W-:-:S04]  /*0a60*/  UIMAD UR61, UR61, UR4, URZ ;  /* 0x000000043d3d72a4 */ /* 0x000fc8000f8e023f */
[----:B------:R-:W-:Y:S02]  /*0a70*/  UISETP.GE.AND UP0, UPT, UR61, 0x1, UPT ;  /* 0x000000013d00788c */ /* 0x000fe4000bf06270 */
[----:B------:R-:W-:-:S04]  /*0a80*/  UIADD3 UR4, UR61, 0x4f, URZ ;  /* 0x0000004f3d047890 */ /* 0x000fc8000fffe03f */
[----:B------:R-:W-:Y:S01]  /*0a90*/  PLOP3.LUT P0, PT, PT, PT, UP0, 0x80, 0x0 ;  /* 0x000000000000781c */ /* 0x000fe20003f0f008 */
[----:B------:R-:W-:-:S04]  /*0aa0*/  UIMAD.WIDE UR4, UR4, 0x66666667, URZ ;  /* 0x66666667040478a5 */ /* 0x000fc8000f8e023f */
[----:B------:R-:W-:-:S03]  /*0ab0*/  USHF.R.U32.HI UR6, URZ, 0x1f, UR5 ;  /* 0x0000001f3f067899 */ /* 0x000fc60008011605 */
[----:B------:R-:W-:Y:S01]  /*0ac0*/  UMOV UR4, URZ ;  /* 0x0000003f00047c82 */ /* 0x000fe20008000000 */
[----:B------:R-:W-:-:S04]  /*0ad0*/  ULEA.HI.SX32 UR6, UR5, UR6, 0x1b ;  /* 0x0000000605067291 */ /* 0x000fc8000f8fda3f */
[----:B------:R-:W-:Y:S08]  /*0ae0*/  @!P0 BRA `(.L_x_9) ;  /* 0x0000000000908947 */ /* 0x000ff00003800000 */
[----:B------:R-:W-:Y:S01]  /*0af0*/  USHF.R.U32.HI UR7, URZ, 0x10, UR7 ;  /* 0x000000103f077899 */ /* 0x000fe20008011607 */
[----:B------:R-:W-:-:S03]  /*0b00*/  UMOV UR4, URZ ;  /* 0x0000003f00047c82 */ /* 0x000fc60008000000 */
[----:B------:R-:W-:-:S11]  /*0b10*/  UISETP.NE.AND UP0, UPT, UR7, URZ, UPT ;  /* 0x0000003f0700728c */ /* 0x000fd6000bf05270 */
[----:B------:R-:W-:Y:S02]  /*0b20*/  @!UP0 ULDC UR7, c[0x0][0x9f0] ;  /* 0x00027c0000078ab9 */ /* 0x000fe40000000800 */
[----:B------:R-:W-:Y:S01]  /*0b30*/  MOV R3, UR7 ;  /* 0x0000000700037c02 */ /* 0x000fe20008000f00 */
[----:B------:R-:W-:-:S03]  /*0b40*/  UIADD3 UR8, UR6, -0x1, UR7 ;  /* 0xffffffff06087890 */ /* 0x000fc6000fffe007 */
[-C--:B------:R-:W-:Y:S02]  /*0b50*/  IABS R0, R3.reuse ;  /* 0x0000000300007213 */ /* 0x080fe40000000000 */
[----:B------:R-:W-:Y:S01]  /*0b60*/  IABS R5, R3 ;  /* 0x0000000300057213 */ /* 0x000fe20000000000 */
[----:B------:R-:W-:Y:S01]  /*0b70*/  IMAD.U32 R4, RZ, RZ, UR8 ;  /* 0x00000008ff047e24 */ /* 0x000fe2000f8e00ff */
[----:B------:R-:W-:Y:S01]  /*0b80*/  R2UR UR12, R0 ;  /* 0x00000000000c72ca */ /* 0x000fe200000e0000 */
[----:B------:R-:W-:-:S03]  /*0b90*/  ULOP3.LUT UR8, UR8, UR7, URZ, 0x3c, !UPT ;  /* 0x0000000708087292 */ /* 0x000fc6000f8e3c3f */
[----:B------:R-:W-:-:S05]  /*0ba0*/  IABS R4, R4 ;  /* 0x0000000400047213 */ /* 0x000fca0000000000 */
[----:B------:R-:W-:-:S04]  /*0bb0*/  IMAD.MOV.U32 R3, RZ, RZ, R4 ;  /* 0x000000ffff037224 */ /* 0x000fc800078e0004 */
[----:B------:R-:W1:Y:S01]  /*0bc0*/  I2F.RP R0, UR12 ;  /* 0x0000000c00007d06 */ /* 0x000e620008209400 */
[----:B------:R-:W-:-:S07]  /*0bd0*/  R2UR UR11, R3 ;  /* 0x00000000030b72ca */ /* 0x000fce00000e0000 */
[----:B-1----:R-:W0:Y:S02]  /*0be0*/  MUFU.RCP R0, R0 ;  /* 0x0000000000007308 */ /* 0x002e240000001000 */
[----:B0-----:R-:W-:Y:S01]  /*0bf0*/  VIADD R2, R0, 0xffffffe ;  /* 0x0ffffffe00027836 */ /* 0x001fe20000000000 */
[----:B------:R-:W-:-:S05]  /*0c00*/  IADD3 R0, RZ, -R5, RZ ;  /* 0x80000005ff007210 */ /* 0x000fca0007ffe0ff */
[----:B------:R-:W0:Y:S02]  /*0c10*/  F2I.FTZ.U32.TRUNC.NTZ R2, R2 ;  /* 0x0000000200027305 */ /* 0x000e24000021f000 */
[----:B0-----:R-:W-:-:S13]  /*0c20*/  R2UR UR5, R2 ;  /* 0x00000000020572ca */ /* 0x001fda00000e0000 */
[----:B------:R-:W-:-:S04]  /*0c30*/  UIADD3 UR10, URZ, -UR5, URZ ;  /* 0x800000053f0a7290 */ /* 0x000fc8000fffe03f */
[----:B------:R-:W-:-:S04]  /*0c40*/  UIMAD UR10, UR10, UR12, URZ ;  /* 0x0000000c0a0a72a4 */ /* 0x000fc8000f8e023f */
[----:B------:R-:W-:-:S03]  /*0c50*/  UIMAD.WIDE.U32 UR4, UR5, UR10, UR4 ;  /* 0x0000000a050472a5 */ /* 0x000fc6000f8e0004 */
[----:B------:R-:W-:Y:S01]  /*0c60*/  R2UR UR10, R0 ;  /* 0x00000000000a72ca */ /* 0x000fe200000e0000 */
[----:B------:R-:W-:-:S12]  /*0c70*/  UIMAD.WIDE.U32 UR4, UR5, UR11, URZ ;  /* 0x0000000b050472a5 */ /* 0x000fd8000f8e003f */
[----:B------:R-:W-:-:S04]  /*0c80*/  UIMAD UR4, UR5, UR10, UR11 ;  /* 0x0000000a050472a4 */ /* 0x000fc8000f8e020b */
[----:B------:R-:W-:-:S11]  /*0c90*/  UISETP.GT.U32.AND UP0, UPT, UR12, UR4, UPT ;  /* 0x000000040c00728c */ /* 0x000fd6000bf04070 */
[----:B------:R-:W-:Y:S02]  /*0ca0*/  @!UP0 UIADD3 UR4, UR4, -UR12, URZ ;  /* 0x8000000c04048290 */ /* 0x000fe4000fffe03f */
[----:B------:R-:W-:Y:S02]  /*0cb0*/  @!UP0 UIADD3 UR5, UR5, 0x1, URZ ;  /* 0x0000000105058890 */ /* 0x000fe4000fffe03f */
[----:B------:R-:W-:Y:S02]  /*0cc0*/  UISETP.GE.U32.AND UP1, UPT, UR4, UR12, UPT ;  /* 0x0000000c0400728c */ /* 0x000fe4000bf26070 */
[----:B------:R-:W-:-:S09]  /*0cd0*/  UISETP.GE.AND UP0, UPT, UR8, URZ, UPT ;  /* 0x0000003f0800728c */ /* 0x000fd2000bf06270 */
[----:B------:R-:W-:Y:S02]  /*0ce0*/  @UP1 UIADD3 UR5, UR5, 0x1, URZ ;  /* 0x0000000105051890 */ /* 0x000fe4000fffe03f */
[----:B------:R-:W-:-:S05]  /*0cf0*/  UISETP.NE.AND UP1, UPT, UR7, URZ, UPT ;  /* 0x0000003f0700728c */ /* 0x000fca000bf25270 */
[----:B------:R-:W-:Y:S02]  /*0d00*/  UMOV UR4, UR5 ;  /* 0x0000000500047c82 */ /* 0x000fe40008000000 */
[----:B------:R-:W-:-:S04]  /*0d10*/  @!UP0 UIADD3 UR4, -UR4, URZ, URZ ;  /* 0x0000003f04048290 */ /* 0x000fc8000fffe13f */
[----:B------:R-:W-:-:S12]  /*0d20*/  @!UP1 ULOP3.LUT UR4, URZ, UR7, URZ, 0x33, !UPT ;  /* 0x000000073f049292 */ /* 0x000fd8000f8e333f */
.L_x_9:
[----:B------:R-:W-:Y:S01]  /*0d30*/  UIMAD UR5, UR9, UR4, URZ ;  /* 0x00000004090572a4 */ /* 0x000fe2000f8e023f */
[----:B------:R-:W-:Y:S01]  /*0d40*/  IMAD.U32 R0, RZ, RZ, UR6 ;  /* 0x00000006ff007e24 */ /* 0x000fe2000f8e00ff */
[----:B------:R-:W-:Y:S01]  /*0d50*/  IADD3 R19, R25, -0x80, RZ ;  /* 0xffffff8019137810 */ /* 0x000fe20007ffe0ff */
[----:B------:R-:W-:Y:S01]  /*0d60*/  IMAD.U32 R3, RZ, RZ, UR4 ;  /* 0x00000004ff037e24 */ /* 0x000fe2000f8e00ff */
[----:B------:R-:W-:Y:S01]  /*0d70*/  PLOP3.LUT P0, PT, PT, PT, PT, 0x80, 0x0 ;  /* 0x000000000000781c */ /* 0x000fe20003f0f070 */
[----:B0-----:R-:W-:Y:S01]  /*0d80*/  IMAD.MOV.U32 R2, RZ, RZ, RZ ;  /* 0x000000ffff027224 */ /* 0x001fe200078e00ff */
[----:B------:R-:W-:Y:S01]  /*0d90*/  CS2R R150, SRZ ;  /* 0x0000000000967805 */ /* 0x000fe2000001ff00 */
[----:B------:R-:W-:Y:S01]  /*0da0*/  IMAD.U32 R17, RZ, RZ, UR5 ;  /* 0x00000005ff117e24 */ /* 0x000fe2000f8e00ff */
[----:B------:R-:W-:Y:S02]  /*0db0*/  VIADDMNMX R0, R3, UR5, R0, PT ;  /* 0x0000000503007c46 */ /* 0x000fe4000b800100 */
[----:B------:R-:W-:-:S02]  /*0dc0*/  CS2R R148, SRZ ;  /* 0x0000000000947805 */ /* 0x000fc4000001ff00 */
[----:B------:R-:W-:Y:S02]  /*0dd0*/  CS2R R146, SRZ ;  /* 0x0000000000927805 */ /* 0x000fe4000001ff00 */
[----:B------:R-:W-:Y:S02]  /*0de0*/  CS2R R144, SRZ ;  /* 0x0000000000907805 */ /* 0x000fe4000001ff00 */
[----:B------:R-:W-:Y:S01]  /*0df0*/  R2UR UR60, R0 ;  /* 0x00000000003c72ca */ /* 0x000fe200000e0000 */
[----:B------:R-:W-:Y:S01]  /*0e00*/  IMAD.MOV.U32 R0, RZ, RZ, RZ ;  /* 0x000000ffff007224 */ /* 0x000fe200078e00ff */
[----:B------:R-:W-:Y:S02]  /*0e10*/  CS2R R142, SRZ ;  /* 0x00000000008e7805 */ /* 0x000fe4000001ff00 */
[----:B------:R-:W-:Y:S02]  /*0e20*/  CS2R R140, SRZ ;  /* 0x00000000008c7805 */ /* 0x000fe4000001ff00 */
[----:B------:R-:W-:-:S02]  /*0e30*/  CS2R R138, SRZ ;  /* 0x00000000008a7805 */ /* 0x000fc4000001ff00 */
[----:B------:R-:W-:Y:S02]  /*0e40*/  CS2R R136, SRZ ;  /* 0x0000000000887805 */ /* 0x000fe4000001ff00 */
[----:B------:R-:W-:Y:S02]  /*0e50*/  CS2R R134, SRZ ;  /* 0x0000000000867805 */ /* 0x000fe4000001ff00 */
[----:B------:R-:W-:Y:S02]  /*0e60*/  CS2R R132, SRZ ;  /* 0x0000000000847805 */ /* 0x000fe4000001ff00 */
[----:B------:R-:W-:Y:S02]  /*0e70*/  CS2R R130, SRZ ;  /* 0x0000000000827805 */ /* 0x000fe4000001ff00 */
[----:B------:R-:W-:Y:S02]  /*0e80*/  CS2R R128, SRZ ;  /* 0x0000000000807805 */ /* 0x000fe4000001ff00 */
[----:B------:R-:W-:-:S02]  /*0e90*/  CS2R R126, SRZ ;  /* 0x00000000007e7805 */ /* 0x000fc4000001ff00 */
[----:B------:R-:W-:Y:S02]  /*0ea0*/  CS2R R124, SRZ ;  /* 0x00000000007c7805 */ /* 0x000fe4000001ff00 */
[----:B------:R-:W-:Y:S01]  /*0eb0*/  CS2R R122, SRZ ;  /* 0x00000000007a7805 */ /* 0x000fe2000001ff00 */
[----:B------:R-:W-:Y:S01]  /*0ec0*/  UISETP.GT.AND UP0, UPT, UR60, UR5, UPT ;  /* 0x000000053c00728c */ /* 0x000fe2000bf04270 */
[----:B------:R-:W-:Y:S02]  /*0ed0*/  CS2R R120, SRZ ;  /* 0x0000000000787805 */ /* 0x000fe4000001ff00 */
[----:B------:R-:W-:Y:S02]  /*0ee0*/  CS2R R118, SRZ ;  /* 0x0000000000767805 */ /* 0x000fe4000001ff00 */
[----:B------:R-:W-:Y:S02]  /*0ef0*/  CS2R R116, SRZ ;  /* 0x0000000000747805 */ /* 0x000fe4000001ff00 */
[----:B------:R-:W-:-:S02]  /*0f00*/  CS2R R114, SRZ ;  /* 0x0000000000727805 */ /* 0x000fc4000001ff00 */
[----:B------:R-:W-:Y:S02]  /*0f10*/  CS2R R112, SRZ ;  /* 0x0000000000707805 */ /* 0x000fe4000001ff00 */
[----:B------:R-:W-:Y:S02]  /*0f20*/  PLOP3.LUT P1, PT, PT, PT, UP0, 0x80, 0x0 ;  /* 0x000000000000781c */ /* 0x000fe40003f2f008 */
[----:B------:R-:W-:Y:S02]  /*0f30*/  CS2R R110, SRZ ;  /* 0x00000000006e7805 */ /* 0x000fe4000001ff00 */
        /* <DEDUP_REMOVED lines=42> */
[----:B------:R-:W-:Y:S01]  /*11e0*/  CS2R R24, SRZ ;  /* 0x0000000000187805 */ /* 0x000fe2000001ff00 */
[----:B------:R-:W-:Y:S06]  /*11f0*/  @!P1 BRA `(.L_x_10) ;  /* 0x0000009c00f09947 */ /* 0x000fec0003800000 */
[----:B------:R-:W-:Y:S01]  /*1200*/  SHF.R.S32.HI R0, RZ, 0x1f, R19 ;  /* 0x0000001fff007819 */ /* 0x000fe20000011413 */
[----:B------:R-:W0:Y:S01]  /*1210*/  S2UR UR7, SR_CgaCtaId ;  /* 0x00000000000779c3 */ /* 0x000e220000008800 */
[----:B------:R-:W-:Y:S02]  /*1220*/  UMOV UR6, 0x400 ;  /* 0x0000040000067882 */ /* 0x000fe40000000000 */
[----:B------:R-:W-:-:S04]  /*1230*/  LEA.HI R22, R0, R19, RZ, 0x7 ;  /* 0x0000001300167211 */ /* 0x000fc800078f38ff */
[----:B------:R-:W-:-:S06]  /*1240*/  SHF.R.S32.HI R0, RZ, 0x7, R22 ;  /* 0x00000007ff007819 */ /* 0x000fcc0000011416 */
[----:B------:R-:W1:Y:S01]  /*1250*/  SHFL.IDX PT, R0, R0, RZ, 0x1f ;  /* 0x00001fff00007589 */ /* 0x000e6200000e0000 */
[----:B0-----:R-:W-:-:S04]  /*1260*/  ULEA UR8, UR7, UR6, 0x18 ;  /* 0x0000000607087291 */ /* 0x001fc8000f8ec03f */
[----:B------:R-:W-:Y:S02]  /*1270*/  UIADD3 UR6, UR8, 0x14400, URZ ;  /* 0x0001440008067890 */ /* 0x000fe4000fffe03f */
[----:B------:R-:W-:Y:S02]  /*1280*/  IMAD.U32 R16, RZ, RZ, UR8 ;  /* 0x00000008ff107e24 */ /* 0x000fe4000f8e00ff */
[----:B------:R-:W-:Y:S01]  /*1290*/  ULOP3.LUT UP0, URZ, UR6, 0x9f, URZ, 0xc0, !UPT ;  /* 0x0000009f063f7892 */ /* 0x000fe2000f80c03f */
[----:B-1----:R-:W-:-:S05]  /*12a0*/  R2UR UR4, R0 ;  /* 0x00000000000472ca */ /* 0x002fca00000e0000 */
[----:B------:R-:W-:-:S08]  /*12b0*/  PLOP3.LUT P0, PT, PT, PT, UP0, 0x80, 0x0 ;  /* 0x000000000000781c */ /* 0x000fd00003f0f008 */
[----:B------:R-:W-:-:S04]  /*12c0*/  ULEA.HI UR5, UR4, UR4, URZ, 0x1 ;  /* 0x0000000404057291 */ /* 0x000fc8000f8f083f */
[----:B------:R-:W-:-:S04]  /*12d0*/  ULOP3.LUT UR5, UR5, 0x1e, URZ, 0xc0, !UPT ;  /* 0x0000001e05057892 */ /* 0x000fc8000f8ec03f */
[----:B------:R-:W-:-:S04]  /*12e0*/  UIADD3 UR5, UR4, -UR5, URZ ;  /* 0x8000000504057290 */ /* 0x000fc8000fffe03f */
[----:B------:R-:W-:-:S04]  /*12f0*/  ULEA UR5, UR5, UR6, 0xd ;  /* 0x0000000605057291 */ /* 0x000fc8000f8e683f */
[----:B------:R-:W-:-:S04]  /*1300*/  USHF.R.U32.HI UR5, URZ, 0x4, UR5 ;  /* 0x000000043f057899 */ /* 0x000fc80008011605 */
[----:B------:R-:W-:Y:S01]  /*1310*/  ULOP3.LUT UR36, UR5, 0x3fff, URZ, 0xc0, !UPT ;  /* 0x00003fff05247892 */ /* 0x000fe2000f8ec03f */
[----:B------:R-:W-:Y:S11]  /*1320*/  @!P0 BRA `(.L_x_11) ;  /* 0x0000000000408947 */ /* 0x000ff60003800000 */
[----:B------:R-:W-:Y:S01]  /*1330*/  MOV R0, 0x0 ;  /* 0x0000000000007802 */ /* 0x000fe20000000f00 */
[----:B------:R-:W-:Y:S01]  /*1340*/  ULDC.64 UR4, c[0x4][0x138] ;  /* 0x01004e0000047ab9 */ /* 0x000fe20000000a00 */
[----:B------:R-:W-:Y:S01]  /*1350*/  ULDC.64 UR6, c[0x4][0xb8] ;  /* 0x01002e0000067ab9 */ /* 0x000fe20000000a00 */
[----:B------:R-:W-:Y:S01]  /*1360*/  MOV R4, UR4 ;  /* 0x0000000400047c02 */ /* 0x000fe20008000f00 */
[----:B------:R0:W1:Y:S01]  /*1370*/  LDC.64 R2, c[0x4][R0] ;  /* 0x0100000000027b82 */ /* 0x0000620000000a00 */
[----:B------:R-:W-:Y:S01]  /*1380*/  IMAD.U32 R5, RZ, RZ, UR5 ;  /* 0x00000005ff057e24 */ /* 0x000fe2000f8e00ff */
[----:B------:R-:W-:Y:S01]  /*1390*/  ULDC.64 UR4, c[0x4][0x140] ;  /* 0x0100500000047ab9 */ /* 0x000fe20000000a00 */
[----:B------:R-:W-:Y:S01]  /*13a0*/  MOV R10, UR6 ;  /* 0x00000006000a7c02 */ /* 0x000fe20008000f00 */
[----:B------:R-:W-:Y:S01]  /*13b0*/  IMAD.U32 R6, RZ, RZ, UR4 ;  /* 0x00000004ff067e24 */ /* 0x000fe2000f8e00ff */
[----:B------:R-:W-:Y:S01]  /*13c0*/  MOV R13, RZ ;  /* 0x000000ff000d7202 */ /* 0x000fe20000000f00 */
[----:B------:R-:W-:-:S02]  /*13d0*/  IMAD.U32 R7, RZ, RZ, UR5 ;  /* 0x00000005ff077e24 */ /* 0x000fc4000f8e00ff */
[----:B------:R-:W-:Y:S02]  /*13e0*/  IMAD.U32 R11, RZ, RZ, UR7 ;  /* 0x00000007ff0b7e24 */ /* 0x000fe4000f8e00ff */
[----:B------:R-:W-:Y:S02]  /*13f0*/  IMAD.MOV.U32 R8, RZ, RZ, 0x70 ;  /* 0x00000070ff087424 */ /* 0x000fe400078e00ff */
[----:B0-----:R-:W-:-:S07]  /*1400*/  IMAD.MOV.U32 R12, RZ, RZ, 0x1 ;  /* 0x00000001ff0c7424 */ /* 0x001fce00078e00ff */
[----:B------:R-:W-:-:S07]  /*1410*/  LEPC R20, `(.L_x_11) ;  /* 0x000000001014794e */ /* 0x000fce0000000000 */
[----:B-1----:R-:W-:Y:S05]  /*1420*/  CALL.ABS.NOINC R2 ;  /* 0x0000000002007343 */ /* 0x002fea0003c00000 */
.L_x_11:
[----:B------:R-:W-:Y:S02]  /*1430*/  R2UR UR4, R16 ;  /* 0x00000000100472ca */ /* 0x000fe400000e0000 */
[----:B------:R-:W-:-:S11]  /*1440*/  SHF.L.U32 R0, RZ, 0x1f, RZ ;  /* 0x0000001fff007819 */ /* 0x000fd600000006ff */
[----:B------:R-:W0:Y:S02]  /*1450*/  SYNCS.PHASECHK.TRANS64.TRYWAIT P0, [UR4+0x38800], R0 ;  /* 0x03880000ff0075a7 */ /* 0x000e240008000144 */
[----:B0-----:R-:W-:Y:S05]  /*1460*/  @!P0 BRA `(.L_x_12) ;  /* 0x00000100004c8947 */ /* 0x001fea0003800000 */
.L_x_87:
[----:B------:R-:W2:Y:S02]  /*1470*/  LDL R2, [R1+0x4] ;  /* 0x0000040001027983 */ /* 0x000ea40000100800 */
[----:B--2---:R-:W-:-:S13]  /*1480*/  R2UR UR4, R2 ;  /* 0x00000000020472ca */ /* 0x004fda00000e0000 */
[----:B------:R-:W-:-:S06]  /*1490*/  ULOP3.LUT UR4, UR4, 0x1, URZ, 0xfc, !UPT ;  /* 0x0000000104047892 */ /* 0x000fcc000f8efc3f */
[----:B------:R-:W-:-:S05]  /*14a0*/  IMAD.U32 R2, RZ, RZ, UR4 ;  /* 0x00000004ff027e24 */ /* 0x000fca000f8e00ff */
[----:B------:R-:W-:-:S13]  /*14b0*/  ISETP.NE.AND P0, PT, R2, 0x3, PT ;  /* 0x000000030200780c */ /* 0x000fda0003f05270 */
[----:B------:R-:W-:Y:S05]  /*14c0*/  @!P0 BRA `(.L_x_13) ;  /* 0x0000000000048947 */ /* 0x000fea0003800000 */
[----:B------:R-:W-:Y:S01]  /*14d0*/  BPT.TRAP 0x1 ;  /* 0x000000040000795c */ /* 0x000fe20000300000 */
.L_x_13:
[----:B------:R-:W-:-:S13]  /*14e0*/  R2UR UR4, R16 ;  /* 0x00000000100472ca */ /* 0x000fda00000e0000 */
[----:B------:R1:W2:Y:S01]  /*14f0*/  SYNCS.PHASECHK.TRANS64.TRYWAIT P1, [UR4+0x38830], R0 ;  /* 0x03883000ff0075a7 */ /* 0x0002a20008020144 */
[----:B------:R-:W-:Y:S05]  /*1500*/  @!P0 BRA `(.L_x_14) ;  /* 0x0000000000048947 */ /* 0x000fea0003800000 */
[----:B------:R-:W-:Y:S01]  /*1510*/  BPT.TRAP 0x1 ;  /* 0x000000040000795c */ /* 0x000fe20000300000 */
.L_x_14:
[----:B------:R-:W-:Y:S02]  /*1520*/  IMAD.U32 R4, RZ, RZ, UR36 ;  /* 0x00000024ff047e24 */ /* 0x000fe4000f8e00ff */
[----:B------:R-:W-:Y:S01]  /*1530*/  IMAD.MOV.U32 R8, RZ, RZ, RZ ;  /* 0x000000ffff087224 */ /* 0x000fe200078e00ff */
[----:B--2---:R-:W-:Y:S06]  /*1540*/  @P1 BRA `(.L_x_15) ;  /* 0x00000000000c1947 */ /* 0x004fec0003800000 */
[----:B------:R-:W-:-:S13]  /*1550*/  R2UR UR4, R16 ;  /* 0x00000000100472ca */ /* 0x000fda00000e0000 */
[----:B------:R-:W2:Y:S02]  /*1560*/  SYNCS.PHASECHK.TRANS64.TRYWAIT P1, [UR4+0x38830], R0 ;  /* 0x03883000ff0075a7 */ /* 0x000ea40008020144 */
[----:B--2---:R-:W-:Y:S05]  /*1570*/  @!P1 BRA `(.L_x_16) ;  /* 0x0000010000249947 */ /* 0x004fea0003800000 */
.L_x_15:
[----:B------:R-:W-:Y:S05]  /*1580*/  WARPSYNC.ALL ;  /* 0x0000000000007948 */ /* 0x000fea0003800000 */
[----:B------:R-:W-:Y:S01]  /*1590*/  MOV R151, RZ ;  /* 0x000000ff00977202 */ /* 0x000fe20000000f00 */
[----:B------:R-:W-:Y:S01]  /*15a0*/  IMAD.MOV.U32 R5, RZ, RZ, 0x40000040 ;  /* 0x40000040ff057424 */ /* 0x000fe200078e00ff */
[----:B------:R-:W-:Y:S02]  /*15b0*/  LOP3.LUT R4, R4, 0x10000, RZ, 0xfc, !PT ;  /* 0x0001000004047812 */ /* 0x000fe400078efcff */
[----:B------:R-:W-:Y:S01]  /*15c0*/  R2UR UR4, R16 ;  /* 0x00000000100472ca */ /* 0x000fe200000e0000 */
[----:B------:R-:W-:Y:S01]  /*15d0*/  WARPGROUP.ARRIVE ;  /* 0x00000000000079c5 */ /* 0x000fe20000000000 */
[C---:B------:R-:W-:Y:S01]  /*15e0*/  R2UR UR8, R4.reuse ;  /* 0x00000000040872ca */ /* 0x040fe200000e0000 */
[----:B------:R-:W-:Y:S01]  /*15f0*/  UMOV UR11, 0x40000040 ;  /* 0x40000040000b7882 */ /* 0x000fe20000000000 */
        /* <DEDUP_REMOVED lines=9> */
[----:B------:R-:W-:Y:S01]  /*1690*/  UIADD3 UR4, UR4, 0x24400, URZ ;  /* 0x0002440004047890 */ /* 0x000fe2000fffe03f */
[C---:B------:R-:W-:Y:S01]  /*16a0*/  R2UR UR20, R4.reuse ;  /* 0x00000000041472ca */ /* 0x040fe200000e0000 */
[----:B------:R-:W-:Y:S01]  /*16b0*/  UMOV UR31, 0x40000040 ;  /* 0x40000040001f7882 */ /* 0x000fe20000000000 */
[C---:B------:R-:W-:Y:S01]  /*16c0*/  R2UR UR21, R5.reuse ;  /* 0x00000000051572ca */ /* 0x040fe200000e0000 */
[----:B------:R-:W-:Y:S01]  /*16d0*/  USHF.R.U32.HI UR4, URZ, 0x4, UR4 ;  /* 0x000000043f047899 */ /* 0x000fe20008011604 */
[C---:B------:R-:W-:Y:S01]  /*16e0*/  R2UR UR16, R4.reuse ;  /* 0x00000000041072ca */ /* 0x040fe200000e0000 */
[----:B------:R-:W-:Y:S01]  /*16f0*/  IMAD.U32 R13, RZ, RZ, UR31 ;  /* 0x0000001fff0d7e24 */ /* 0x000fe2000f8e00ff */
[----:B------:R-:W-:Y:S01]  /*1700*/  R2UR UR17, R5 ;  /* 0x00000000051172ca */ /* 0x000fe200000e0000 */
[----:B------:R-:W-:Y:S01]  /*1710*/  ULOP3.LUT UR4, UR4, 0x3fff, URZ, 0xc0, !UPT ;  /* 0x00003fff04047892 */ /* 0x000fe2000f8ec03f */
[----:B------:R-:W-:Y:S01]  /*1720*/  R2UR UR6, R4 ;  /* 0x00000000040672ca */ /* 0x000fe200000e0000 */
[----:B------:R-:W-:Y:S01]  /*1730*/  UMOV UR35, 0x40000040 ;  /* 0x4000004000237882 */ /* 0x000fe20000000000 */
[----:B------:R-:W-:Y:S01]  /*1740*/  UMOV UR39, 0x40000040 ;  /* 0x4000004000277882 */ /* 0x000fe20000000000 */
[----:B------:R-:W-:Y:S01]  /*1750*/  ULOP3.LUT UR28, UR4, 0x10000, URZ, 0xfc, !UPT ;  /* 0x00010000041c7892 */ /* 0x000fe2000f8efc3f */
[----:B------:R-:W-:Y:S01]  /*1760*/  UMOV UR43, 0x40000040 ;  /* 0x40000040002b7882 */ /* 0x000fe20000000000 */
[----:B------:R-:W-:-:S02]  /*1770*/  UMOV UR47, 0x40000040 ;  /* 0x40000040002f7882 */ /* 0x000fc40000000000 */
[----:B------:R-:W-:Y:S02]  /*1780*/  UIADD3 UR4, UR28, 0x80, URZ ;  /* 0x000000801c047890 */ /* 0x000fe4000fffe03f */
[----:B------:R-:W-:Y:S02]  /*1790*/  UIADD3 UR26, UR28, 0x100, URZ ;  /* 0x000001001c1a7890 */ /* 0x000fe4000fffe03f */
[----:B------:R-:W-:Y:S01]  /*17a0*/  IMAD.U32 R15, RZ, RZ, UR28 ;  /* 0x0000001cff0f7e24 */ /* 0x000fe2000f8e00ff */
[----:B------:R-:W-:Y:S01]  /*17b0*/  UMOV UR10, UR28 ;  /* 0x0000001c000a7c82 */ /* 0x000fe20008000000 */
[----:B------:R-:W-:Y:S01]  /*17c0*/  UIADD3 UR22, UR28, 0x180, URZ ;  /* 0x000001801c167890 */ /* 0x000fe2000fffe03f */
[----:B------:R-:W-:Y:S01]  /*17d0*/  HGMMA.64x16x16.F32.BF16 R56, gdesc[UR8], RZ, !UPT, gsb0 ;  /* 0x00200000083879f0 */ /* 0x000fe2000c0018ff */
[----:B------:R-:W-:Y:S01]  /*17e0*/  UMOV UR14, UR4 ;  /* 0x00000004000e7c82 */ /* 0x000fe20008000000 */
[----:B------:R-:W-:Y:S02]  /*17f0*/  UIADD3 UR18, UR28, 0x200, URZ ;  /* 0x000002001c127890 */ /* 0x000fe4000fffe03f */
[----:B------:R-:W-:-:S02]  /*1800*/  UIADD3 UR4, UR6, 0x2, URZ ;  /* 0x0000000206047890 */ /* 0x000fc4000fffe03f */
[----:B------:R-:W-:Y:S01]  /*1810*/  UIADD3 UR10, UR28, 0x102, URZ ;  /* 0x000001021c0a7890 */ /* 0x000fe2000fffe03f */
[----:B------:R-:W-:Y:S01]  /*1820*/  UMOV UR9, UR31 ;  /* 0x0000001f00097c82 */ /* 0x000fe20008000000 */
[----:B------:R-:W-:Y:S01]  /*1830*/  UMOV UR11, 0x40000040 ;  /* 0x40000040000b7882 */ /* 0x000fe20000000000 */
[----:B------:R-:W-:Y:S02]  /*1840*/  UIADD3 UR5, UR28, 0x202, URZ ;  /* 0x000002021c057890 */ /* 0x000fe4000fffe03f */
[----:B------:R-:W-:Y:S01]  /*1850*/  UMOV UR30, UR4 ;  /* 0x00000004001e7c82 */ /* 0x000fe20008000000 */
[----:B------:R-:W-:Y:S01]  /*1860*/  UIADD3 UR4, UR28, 0x182, URZ ;  /* 0x000001821c047890 */ /* 0x000fe2000fffe03f */
[----:B------:R-:W-:Y:S01]  /*1870*/  MOV R12, UR30 ;  /* 0x0000001e000c7c02 */ /* 0x000fe20008000f00 */
[----:B------:R-:W-:Y:S01]  /*1880*/  UMOV UR8, UR30 ;  /* 0x0000001e00087c82 */ /* 0x000fe20008000000 */
[----:B------:R-:W-:Y:S01]  /*1890*/  UIADD3 UR7, UR28, 0x184, URZ ;  /* 0x000001841c077890 */ /* 0x000fe2000fffe03f */
[----:B------:R-:W-:Y:S01]  /*18a0*/  UMOV UR51, 0x40000040 ;  /* 0x4000004000337882 */ /* 0x000fe20000000000 */
[----:B------:R-:W-:Y:S01]  /*18b0*/  UMOV UR55, 0x40000040 ;  /* 0x4000004000377882 */ /* 0x000fe20000000000 */
[----:B------:R-:W-:Y:S01]  /*18c0*/  UMOV UR59, 0x40000040 ;  /* 0x40000040003b7882 */ /* 0x000fe20000000000 */
[----:B------:R-:W-:-:S02]  /*18d0*/  WARPGROUP.DEPBAR.LE gsb0, 0x0 ;  /* 0x00008000000079c5 */ /* 0x000fc40000010000 */
[----:B------:R-:W-:-:S06]  /*18e0*/  WARPGROUP.ARRIVE ;  /* 0x00000000000079c5 */ /* 0x000fcc0000000000 */
[----:B------:R-:W-:Y:S01]  /*18f0*/  HGMMA.64x16x16.F32.BF16 R48, gdesc[UR12], RZ, !UPT, gsb0 ;  /* 0x002000000c3079f0 */ /* 0x000fe2000c0018ff */
[----:B------:R-:W-:Y:S01]  /*1900*/  UIADD3 UR14, UR28, 0x2, URZ ;  /* 0x000000021c0e7890 */ /* 0x000fe2000fffe03f */
[----:B------:R-:W-:Y:S01]  /*1910*/  UMOV UR12, UR30 ;  /* 0x0000001e000c7c82 */ /* 0x000fe20008000000 */
[----:B------:R-:W-:Y:S01]  /*1920*/  UMOV UR13, UR31 ;  /* 0x0000001f000d7c82 */ /* 0x000fe20008000000 */
[----:B------:R-:W-:Y:S01]  /*1930*/  UMOV UR15, 0x40000040 ;  /* 0x40000040000f7882 */ /* 0x000fe20000000000 */
[----:B------:R-:W-:Y:S02]  /*1940*/  WARPGROUP.DEPBAR.LE gsb0, 0x0 ;  /* 0x00008000000079c5 */ /* 0x000fe40000010000 */
[----:B------:R-:W-:-:S06]  /*1950*/  WARPGROUP.ARRIVE ;  /* 0x00000000000079c5 */ /* 0x000fcc0000000000 */
[----:B------:R-:W-:Y:S01]  /*1960*/  HGMMA.64x16x16.F32.BF16 R40, gdesc[UR24], RZ, !UPT, gsb0 ;  /* 0x00200000182879f0 */ /* 0x000fe2000c0018ff */
[----:B------:R-:W-:Y:S02]  /*1970*/  UMOV UR27, 0x40000040 ;  /* 0x40000040001b7882 */ /* 0x000fe40000000000 */
[----:B------:R-:W-:Y:S02]  /*1980*/  WARPGROUP.DEPBAR.LE gsb0, 0x0 ;  /* 0x00008000000079c5 */ /* 0x000fe40000010000 */
[----:B------:R-:W-:-:S06]  /*1990*/  WARPGROUP.ARRIVE ;  /* 0x00000000000079c5 */ /* 0x000fcc0000000000 */
[----:B------:R-:W-:Y:S01]  /*19a0*/  HGMMA.64x16x16.F32.BF16 R32, gdesc[UR20], RZ, !UPT, gsb0 ;  /* 0x00200000142079f0 */ /* 0x000fe2000c0018ff */
[----:B------:R-:W-:Y:S02]  /*19b0*/  UMOV UR23, 0x40000040 ;  /* 0x4000004000177882 */ /* 0x000fe40000000000 */
[----:B------:R-:W-:Y:S02]  /*19c0*/  WARPGROUP.DEPBAR.LE gsb0, 0x0 ;  /* 0x00008000000079c5 */ /* 0x000fe40000010000 */
        /* <DEDUP_REMOVED lines=8> */
[----:B------:R-:W-:Y:S01]  /*1a50*/  HGMMA.64x16x16.F32.BF16 R56, gdesc[UR12], R56, gsb0 ;  /* 0x002000000c3879f0 */ /* 0x000fe20008001838 */
[----:B------:R-:W-:Y:S01]  /*1a60*/  UIADD3 UR14, UR28, 0x84, URZ ;  /* 0x000000841c0e7890 */ /* 0x000fe2000fffe03f */
        /* <DEDUP_REMOVED lines=9> */
[----:B------:R-:W-:Y:S01]  /*1b00*/  UMOV UR8, UR30 ;  /* 0x0000001e00087c82 */ /* 0x000fe20008000000 */
[----:B------:R-:W-:Y:S01]  /*1b10*/  UMOV UR9, UR31 ;  /* 0x0000001f00097c82 */ /* 0x000fe20008000000 */
[----:B------:R-:W-:Y:S01]  /*1b20*/  UMOV UR10, UR4 ;  /* 0x00000004000a7c82 */ /* 0x000fe20008000000 */
[----:B------:R-:W-:Y:S01]  /*1b30*/  UMOV UR11, 0x40000040 ;  /* 0x40000040000b7882 */ /* 0x000fe20000000000 */
[----:B------:R-:W-:-:S07]  /*1b40*/  UIADD3 UR4, UR6, 0x4, URZ ;  /* 0x0000000406047890 */ /* 0x000fce000fffe03f */
[----:B------:R-:W-:Y:S01]  /*1b50*/  UMOV UR16, UR4 ;  /* 0x0000000400107c82 */ /* 0x000fe20008000000 */
[----:B------:R-:W-:Y:S01]  /*1b60*/  UMOV UR12, UR4 ;  /* 0x00000004000c7c82 */ /* 0x000fe20008000000 */
[----:B------:R-:W-:Y:S02]  /*1b70*/  WARPGROUP.DEPBAR.LE gsb0, 0x0 ;  /* 0x00008000000079c5 */ /* 0x000fe40000010000 */
[----:B------:R-:W-:-:S06]  /*1b80*/  WARPGROUP.ARRIVE ;  /* 0x00000000000079c5 */ /* 0x000fcc0000000000 */
[----:B------:R-:W-:Y:S01]  /*1b90*/  HGMMA.64x16x16.F32.BF16 R32, gdesc[UR8], R32, gsb0 ;  /* 0x00200000082079f0 */ /* 0x000fe20008001820 */
[----:B------:R-:W-:Y:S01]  /*1ba0*/  UMOV UR8, UR30 ;  /* 0x0000001e00087c82 */ /* 0x000fe20008000000 */
[----:B------:R-:W-:Y:S01]  /*1bb0*/  UMOV UR9, UR31 ;  /* 0x0000001f00097c82 */ /* 0x000fe20008000000 */
[----:B------:R-:W-:Y:S01]  /*1bc0*/  UMOV UR10, UR5 ;  /* 0x00000005000a7c82 */ /* 0x000fe20008000000 */
[----:B------:R-:W-:Y:S01]  /*1bd0*/  UMOV UR11, 0x40000040 ;  /* 0x40000040000b7882 */ /* 0x000fe20000000000 */
[----:B------:R-:W-:Y:S01]  /*1be0*/  UMOV UR5, 0x40000040 ;  /* 0x4000004000057882 */ /* 0x000fe20000000000 */
[----:B------:R-:W-:Y:S01]  /*1bf0*/  UMOV UR31, 0x40000040 ;  /* 0x40000040001f7882 */ /* 0x000fe20000000000 */
[----:B------:R-:W-:Y:S01]  /*1c00*/  UMOV UR17, UR5 ;  /* 0x0000000500117c82 */ /* 0x000fe20008000000 */
[----:B------:R-:W-:Y:S01]  /*1c10*/  UMOV UR13, UR5 ;  /* 0x00000005000d7c82 */ /* 0x000fe20008000000 */
[----:B------:R-:W-:Y:S02]  /*1c20*/  WARPGROUP.DEPBAR.LE gsb0, 0x0 ;  /* 0x00008000000079c5 */ /* 0x000fe40000010000 */
[----:B------:R-:W-:-:S06]  /*1c30*/  WARPGROUP.ARRIVE ;  /* 0x00000000000079c5 */ /* 0x000fcc0000000000 */
[----:B------:R-:W-:Y:S01]  /*1c40*/  HGMMA.64x16x16.F32.BF16 R24, gdesc[UR8], R24, gsb0 ;  /* 0x00200000081879f0 */ /* 0x000fe20008001818 */
        /* <DEDUP_REMOVED lines=12> */
[----:B------:R-:W-:Y:S02]  /*1d10*/  UIADD3 UR12, UR28, 0x204, URZ ;  /* 0x000002041c0c7890 */ /* 0x000fe4000fffe03f */
        /* <DEDUP_REMOVED lines=9> */
[----:B------:R-:W-:Y:S01]  /*1db0*/  UIADD3 UR7, UR28, 0x206, URZ ;  /* 0x000002061c077890 */ /* 0x000fe2000fffe03f */
[----:B------:R-:W-:Y:S02]  /*1dc0*/  WARPGROUP.DEPBAR.LE gsb0, 0x0 ;  /* 0x00008000000079c5 */ /* 0x000fe40000010000 */
[----:B------:R-:W-:-:S06]  /*1dd0*/  WARPGROUP.ARRIVE ;  /* 0x00000000000079c5 */ /* 0x000fcc0000000000 */
[----:B------:R-:W-:Y:S01]  /*1de0*/  HGMMA.64x16x16.F32.BF16 R32, gdesc[UR8], R32, gsb0 ;  /* 0x00200000082079f0 */ /* 0x000fe20008001820 */
[----:B------:R-:W-:Y:S01]  /*1df0*/  UMOV UR8, UR4 ;  /* 0x0000000400087c82 */ /* 0x000fe20008000000 */
[----:B------:R-:W-:Y:S01]  /*1e00*/  UMOV UR9, UR5 ;  /* 0x0000000500097c82 */ /* 0x000fe20008000000 */
[----:B------:R-:W-:Y:S01]  /*1e10*/  UMOV UR10, UR12 ;  /* 0x0000000c000a7c82 */ /* 0x000fe20008000000 */
[----:B------:R-:W-:Y:S01]  /*1e20*/  UMOV UR11, 0x40000040 ;  /* 0x40000040000b7882 */ /* 0x000fe20000000000 */
[----:B------:R-:W-:Y:S02]  /*1e30*/  WARPGROUP.DEPBAR.LE gsb0, 0x0 ;  /* 0x00008000000079c5 */ /* 0x000fe40000010000 */
[----:B------:R-:W-:-:S06]  /*1e40*/  WARPGROUP.ARRIVE ;  /* 0x00000000000079c5 */ /* 0x000fcc0000000000 */
[----:B------:R-:W-:Y:S01]  /*1e50*/  HGMMA.64x16x16.F32.BF16 R24, gdesc[UR8], R24, gsb0 ;  /* 0x00200000081879f0 */ /* 0x000fe20008001818 */
[----:B------:R-:W-:Y:S02]  /*1e60*/  UIADD3 UR8, UR6, 0x6, URZ ;  /* 0x0000000606087890 */ /* 0x000fe4000fffe03f */
[----:B------:R-:W-:Y:S01]  /*1e70*/  UIADD3 UR10, UR28, 0x6, URZ ;  /* 0x000000061c0a7890 */ /* 0x000fe2000fffe03f */
[----:B------:R-:W-:Y:S01]  /*1e80*/  UMOV UR9, 0x40000040 ;  /* 0x4000004000097882 */ /* 0x000fe20000000000 */
[----:B------:R-:W-:Y:S01]  /*1e90*/  UMOV UR11, 0x40000040 ;  /* 0x40000040000b7882 */ /* 0x000fe20000000000 */
[----:B------:R-:W-:Y:S02]  /*1ea0*/  UMOV UR13, UR9 ;  /* 0x00000009000d7c82 */ /* 0x000fe40008000000 */
[----:B------:R-:W-:Y:S01]  /*1eb0*/  UMOV UR12, UR8 ;  /* 0x00000008000c7c82 */ /* 0x000fe20008000000 */
[----:B------:R-:W-:Y:S01]  /*1ec0*/  UMOV UR16, UR8 ;  /* 0x0000000800107c82 */ /* 0x000fe20008000000 */
[----:B------:R-:W-:Y:S01]  /*1ed0*/  UMOV UR17, UR9 ;  /* 0x0000000900117c82 */ /* 0x000fe20008000000 */
[----:B------:R-:W-:-:S02]  /*1ee0*/  WARPGROUP.DEPBAR.LE gsb0, 0x0 ;  /* 0x00008000000079c5 */ /* 0x000fc40000010000 */
        /* <DEDUP_REMOVED lines=9> */
[----:B------:R-:W-:Y:S01]  /*1f80*/  UMOV UR15, 0x40000040 ;  /* 0x40000040000f7882 */ /* 0x000fe20000000000 */
[----:B------:R-:W-:-:S04]  /*1f90*/  UMOV UR21, UR13 ;  /* 0x0000000d00157c82 */ /* 0x000fc80008000000 */
[----:B------:R-:W-:Y:S01]  /*1fa0*/  UMOV UR20, UR12 ;  /* 0x0000000c00147c82 */ /* 0x000fe20008000000 */
[----:B------:R-:W-:Y:S02]  /*1fb0*/  WARPGROUP.DEPBAR.LE gsb0, 0x0 ;  /* 0x00008000000079c5 */ /* 0x000fe40000010000 */
[----:B------:R-:W-:-:S06]  /*1fc0*/  WARPGROUP.ARRIVE ;  /* 0x00000000000079c5 */ /* 0x000fcc0000000000 */
[----:B------:R-:W-:Y:S01]  /*1fd0*/  HGMMA.64x16x16.F32.BF16 R40, gdesc[UR16], R40, gsb0 ;  /* 0x00200000102879f0 */ /* 0x000fe20008001828 */
[----:B------:R-:W-:Y:S01]  /*1fe0*/  UMOV UR16, UR12 ;  /* 0x0000000c00107c82 */ /* 0x000fe20008000000 */
[----:B------:R-:W-:Y:S01]  /*1ff0*/  UMOV UR17, UR13 ;  /* 0x0000000d00117c82 */ /* 0x000fe20008000000 */
[----:B------:R-:W-:Y:S01]  /*2000*/  UMOV UR19, 0x40000040 ;  /* 0x4000004000137882 */ /* 0x000fe20000000000 */
[----:B------:R-:W-:Y:S02]  /*2010*/  WARPGROUP.DEPBAR.LE gsb0, 0x0 ;  /* 0x00008000000079c5 */ /* 0x000fe40000010000 */
[----:B------:R-:W-:-:S06]  /*2020*/  WARPGROUP.ARRIVE ;  /* 0x00000000000079c5 */ /* 0x000fcc0000000000 */
[----:B------:R-:W-:Y:S01]  /*2030*/  HGMMA.64x16x16.F32.BF16 R32, gdesc[UR8], R32, gsb0 ;  /* 0x00200000082079f0 */ /* 0x000fe20008001820 */
[----:B------:R-:W-:Y:S01]  /*2040*/  UMOV UR10, UR7 ;  /* 0x00000007000a7c82 */ /* 0x000fe20008000000 */
[----:B------:R-:W-:Y:S01]  /*2050*/  UMOV UR11, 0x40000040 ;  /* 0x40000040000b7882 */ /* 0x000fe20000000000 */
[----:B------:R-:W-:Y:S02]  /*2060*/  WARPGROUP.DEPBAR.LE gsb0, 0x0 ;  /* 0x00008000000079c5 */ /* 0x000fe40000010000 */
[----:B------:R-:W-:-:S06]  /*2070*/  WARPGROUP.ARRIVE ;  /* 0x00000000000079c5 */ /* 0x000fcc0000000000 */
[----:B------:R-:W-:Y:S01]  /*2080*/  HGMMA.64x16x16.F32.BF16 R24, gdesc[UR8], R24, gsb0 ;  /* 0x00200000081879f0 */ /* 0x000fe20008001818 */
[----:B------:R-:W-:Y:S02]  /*2090*/  UMOV UR11, UR28 ;  /* 0x0000001c000b7c82 */ /* 0x000fe40008000000 */
[----:B------:R-:W-:Y:S02]  /*20a0*/  UIADD3 UR14, UR11, 0x280, URZ ;  /* 0x000002800b0e7890 */ /* 0x000fe4000fffe03f */
[----:B------:R-:W-:Y:S02]  /*20b0*/  UIADD3 UR18, UR11, 0x300, URZ ;  /* 0x000003000b127890 */ /* 0x000fe4000fffe03f */
[----:B------:R-:W-:Y:S02]  /*20c0*/  UIADD3 UR22, UR11, 0x380, URZ ;  /* 0x000003800b167890 */ /* 0x000fe4000fffe03f */
[----:B------:R-:W-:Y:S02]  /*20d0*/  UIADD3 UR7, UR11, 0x480, URZ ;  /* 0x000004800b077890 */ /* 0x000fe4000fffe03f */
[----:B------:R-:W-:-:S02]  /*20e0*/  UIADD3 UR26, UR11, 0x382, URZ ;  /* 0x000003820b1a7890 */ /* 0x000fc4000fffe03f */
[----:B------:R-:W-:Y:S02]  /*20f0*/  UIADD3 UR30, UR11, 0x384, URZ ;  /* 0x000003840b1e7890 */ /* 0x000fe4000fffe03f */
[----:B------:R-:W-:Y:S02]  /*2100*/  UIADD3 UR34, UR11, 0x386, URZ ;  /* 0x000003860b227890 */ /* 0x000fe4000fffe03f */
[----:B------:R-:W-:Y:S02]  /*2110*/  UIADD3 UR38, UR11, 0x600, URZ ;  /* 0x000006000b267890 */ /* 0x000fe4000fffe03f */
[----:B------:R-:W-:Y:S02]  /*2120*/  UIADD3 UR42, UR11, 0x602, URZ ;  /* 0x000006020b2a7890 */ /* 0x000fe4000fffe03f */
[----:B------:R-:W-:Y:S02]  /*2130*/  UIADD3 UR46, UR11, 0x604, URZ ;  /* 0x000006040b2e7890 */ /* 0x000fe4000fffe03f */
[----:B------:R-:W-:-:S02]  /*2140*/  UIADD3 UR50, UR11, 0x506, URZ ;  /* 0x000005060b327890 */ /* 0x000fc4000fffe03f */
[----:B------:R-:W-:Y:S02]  /*2150*/  UIADD3 UR10, UR11, 0x706, URZ ;  /* 0x000007060b0a7890 */ /* 0x000fe4000fffe03f */
[----:B------:R-:W-:Y:S02]  /*2160*/  UIADD3 UR54, UR11, 0x780, URZ ;  /* 0x000007800b367890 */ /* 0x000fe4000fffe03f */
[----:B------:R-:W-:Y:S01]  /*2170*/  UIADD3 UR58, UR11, 0x782, URZ ;  /* 0x000007820b3a7890 */ /* 0x000fe2000fffe03f */
        /* <DEDUP_REMOVED lines=14> */
[----:B0-----:R-:W-:Y:S02]  /*2260*/  MOV R3, UR17 ;  /* 0x0000001100037c02 */ /* 0x001fe40008000f00 */
[----:B------:R-:W-:Y:S01]  /*2270*/  MOV R6, UR16 ;  /* 0x0000001000067c02 */ /* 0x000fe20008000f00 */
[----:B------:R-:W-:-:S02]  /*2280*/  WARPGROUP.DEPBAR.LE gsb0, 0x0 ;  /* 0x00008000000079c5 */ /* 0x000fc40000010000 */
        /* <DEDUP_REMOVED lines=11> */
[----:B------:R-:W-:Y:S01]  /*2340*/  UIADD3 UR7, UR11, 0x482, URZ ;  /* 0x000004820b077890 */ /* 0x000fe2000fffe03f */
[----:B------:R-:W-:Y:S02]  /*2350*/  WARPGROUP.DEPBAR.LE gsb0, 0x0 ;  /* 0x00008000000079c5 */ /* 0x000fe40000010000 */
[----:B------:R-:W-:-:S06]  /*2360*/  WARPGROUP.ARRIVE ;  /* 0x00000000000079c5 */ /* 0x000fcc0000000000 */
[----:B------:R-:W-:Y:S01]  /*2370*/  HGMMA.64x16x16.F32.BF16 R24, gdesc[UR12], R24, gsb0 ;  /* 0x002000000c1879f0 */ /* 0x000fe20008001818 */
[----:B------:R-:W-:Y:S02]  /*2380*/  UMOV UR15, 0x40000040 ;  /* 0x40000040000f7882 */ /* 0x000fe40000000000 */
[----:B------:R-:W-:Y:S01]  /*2390*/  MOV R11, UR15 ;  /* 0x0000000f000b7c02 */ /* 0x000fe20008000f00 */
        /* <DEDUP_REMOVED lines=14> */
[----:B-1----:R-:W-:Y:S02]  /*2480*/  MOV R0, UR21 ;  /* 0x0000001500007c02 */ /* 0x002fe40008000f00 */
        /* <DEDUP_REMOVED lines=79> */
[----:B------:R-:W-:Y:S03]  /*2980*/  HGMMA.64x16x16.F32.BF16 R24, gdesc[UR24], R24, gsb0 ;  /* 0x00200000181879f0 */ /* 0x000fe60008001818 */
        /* <DEDUP_REMOVED lines=70> */
[----:B------:R-:W-:Y:S01]  /*2df0*/  UIADD3 UR42, UR11, 0x586, URZ ;  /* 0x000005860b2a7890 */ /* 0x000fe2000fffe03f */
[----:B------:R-:W-:Y:S01]  /*2e00*/  UMOV UR49, UR41 ;  /* 0x0000002900317c82 */ /* 0x000fe20008000000 */
[----:B------:R-:W-:-:S03]  /*2e10*/  UMOV UR43, 0x40000040 ;  /* 0x40000040002b7882 */ /* 0x000fc60000000000 */
        /* <DEDUP_REMOVED lines=31> */
[----:B------:R-:W-:Y:S01]  /*3010*/  UIADD3 UR44, UR6, 0xc00, URZ ;  /* 0x00000c00062c7890 */ /* 0x000fe2000fffe03f */
[----:B------:R-:W-:Y:S01]  /*3020*/  UMOV UR45, 0x40000040 ;  /* 0x40000040002d7882 */ /* 0x000fe20000000000 */
[----:B------:R-:W-:Y:S01]  /*3030*/  UIADD3 UR46, UR11, 0x880, URZ ;  /* 0x000008800b2e7890 */ /* 0x000fe2000fffe03f */
[----:B------:R-:W-:Y:S01]  /*3040*/  UMOV UR53, UR45 ;  /* 0x0000002d00357c82 */ /* 0x000fe20008000000 */
[----:B------:R-:W-:-:S03]  /*3050*/  UMOV UR49, UR45 ;  /* 0x0000002d00317c82 */ /* 0x000fc60008000000 */
        /* <DEDUP_REMOVED lines=59> */
[----:B------:R-:W-:-:S07]  /*3410*/  UIADD3 UR6, UR6, 0xc06, URZ ;  /* 0x00000c0606067890 */ /* 0x000fce000fffe03f */
[----:B------:R-:W-:Y:S01]  /*3420*/  UMOV UR14, UR6 ;  /* 0x00000006000e7c82 */ /* 0x000fe20008000000 */
[----:B------:R-:W-:Y:S01]  /*3430*/  UIADD3 UR6, UR11, 0x786, URZ ;  /* 0x000007860b067890 */ /* 0x000fe2000fffe03f */
[----:B------:R-:W-:Y:S01]  /*3440*/  IMAD.U32 R10, RZ, RZ, UR14 ;  /* 0x0000000eff0a7e24 */ /* 0x000fe2000f8e00ff */
[----:B------:R-:W-:-:S05]  /*3450*/  UMOV UR20, UR14 ;  /* 0x0000000e00147c82 */ /* 0x000fca0008000000 */
[----:B------:R-:W-:Y:S01]  /*3460*/  UMOV UR22, UR6 ;  /* 0x0000000600167c82 */ /* 0x000fe20008000000 */
[----:B------:R-:W-:Y:S01]  /*3470*/  UIADD3 UR6, UR11, 0x906, URZ ;  /* 0x000009060b067890 */ /* 0x000fe2000fffe03f */
[----:B------:R-:W-:Y:S02]  /*3480*/  WARPGROUP.DEPBAR.LE gsb0, 0x0 ;  /* 0x00008000000079c5 */ /* 0x000fe40000010000 */
[----:B------:R-:W-:-:S06]  /*3490*/  WARPGROUP.ARRIVE ;  /* 0x00000000000079c5 */ /* 0x000fcc0000000000 */
[----:B------:R-:W-:Y:S01]  /*34a0*/  HGMMA.64x16x16.F32.BF16 R40, gdesc[UR48], R40, gsb0 ;  /* 0x00200000302879f0 */ /* 0x000fe20008001828 */
[----:B------:R-:W-:Y:S01]  /*34b0*/  UMOV UR50, UR7 ;  /* 0x0000000700327c82 */ /* 0x000fe20008000000 */
[----:B------:R-:W-:Y:S01]  /*34c0*/  UMOV UR51, 0x40000040 ;  /* 0x4000004000337882 */ /* 0x000fe20000000000 */
[----:B------:R-:W-:-:S07]  /*34d0*/  UIADD3 UR7, UR11, 0x784, URZ ;  /* 0x000007840b077890 */ /* 0x000fce000fffe03f */
[----:B------:R-:W-:Y:S01]  /*34e0*/  UMOV UR18, UR7 ;  /* 0x0000000700127c82 */ /* 0x000fe20008000000 */
        /* <DEDUP_REMOVED lines=38> */
[----:B------:R-:W-:Y:S03]  /*3750*/  HGMMA.64x16x16.F32.BF16 R24, gdesc[UR52], R24, gsb0 ;  /* 0x00200000341879f0 */ /* 0x000fe60008001818 */
[----:B------:R-:W-:Y:S02]  /*3760*/  WARPGROUP.DEPBAR.LE gsb0, 0x0 ;  /* 0x00008000000079c5 */ /* 0x000fe40000010000 */
[----:B------:R-:W-:-:S06]  /*3770*/  WARPGROUP.ARRIVE ;  /* 0x00000000000079c5 */ /* 0x000fcc0000000000 */
[----:B------:R-:W-:Y:S01]  /*3780*/  HGMMA.64x16x16.F32.BF16 R56, gdesc[UR20], R56, gsb0 ;  /* 0x00200000143879f0 */ /* 0x000fe20008001838 */
[----:B------:R-:W-:Y:S02]  /*3790*/  R2UR UR21, R0 ;  /* 0x00000000001572ca */ /* 0x000fe400000e0000 */
[----:B------:R-:W-:Y:S01]  /*37a0*/  R2UR UR20, R2 ;  /* 0x00000000021472ca */ /* 0x000fe200000e0000 */
        /* <DEDUP_REMOVED lines=21> */
[----:B------:R-:W-:Y:S03]  /*3900*/  HGMMA.64x16x16.F32.BF16 R24, gdesc[UR56], R24, gsb0 ;  /* 0x00200000381879f0 */ /* 0x000fe60008001818 */
[----:B------:R-:W-:Y:S02]  /*3910*/  WARPGROUP.DEPBAR.LE gsb0, 0x0 ;  /* 0x00008000000079c5 */ /* 0x000fe40000010000 */
[----:B------:R-:W-:Y:S05]  /*3920*/  @!P0 BRA `(.L_x_17) ;  /* 0x0000000000048947 */ /* 0x000fea0003800000 */
[----:B------:R-:W-:Y:S01]  /*3930*/  BPT.TRAP 0x1 ;  /* 0x000000040000795c */ /* 0x000fe20000300000 */
.L_x_17:
[----:B------:R-:W-:Y:S01]  /*3940*/  LOP3.LUT R22, R22, 0xffffff80, RZ, 0xc0, !PT ;  /* 0xffffff8016167812 */ /* 0x000fe200078ec0ff */
[----:B------:R-:W-:Y:S01]  /*3950*/  ULDC UR6, c[0x0][0x9d8] ;  /* 0x0002760000067ab9 */ /* 0x000fe20000000800 */
[----:B------:R-:W-:Y:S01]  /*3960*/  MOV R0, 0xfffffffe ;  /* 0xfffffffe00007802 */ /* 0x000fe20000000f00 */
[----:B------:R-:W-:Y:S01]  /*3970*/  FMUL.FTZ R58, R58, UR6 ;  /* 0x000000063a3a7c20 */ /* 0x000fe20008410000 */
[----:B------:R-:W-:Y:S01]  /*3980*/  FMUL.FTZ R59, R59, UR6 ;  /* 0x000000063b3b7c20 */ /* 0x000fe20008410000 */
[----:B------:R-:W-:Y:S02]  /*3990*/  IMAD.IADD R22, R19, 0x1, -R22 ;  /* 0x0000000113167824 */ /* 0x000fe400078e0a16 */
[----:B------:R-:W-:Y:S01]  /*39a0*/  FMUL.FTZ R62, R62, UR6 ;  /* 0x000000063e3e7c20 */ /* 0x000fe20008410000 */
[----:B------:R-:W-:Y:S01]  /*39b0*/  FMUL.FTZ R63, R63, UR6 ;  /* 0x000000063f3f7c20 */ /* 0x000fe20008410000 */
[----:B------:R-:W-:Y:S01]  /*39c0*/  FMUL.FTZ R50, R50, UR6 ;  /* 0x0000000632327c20 */ /* 0x000fe20008410000 */
[----:B------:R-:W0:Y:S01]  /*39d0*/  MUFU.TANH R58, R58 ;  /* 0x0000003a003a7308 */ /* 0x000e220000002400 */
[----:B------:R-:W-:Y:S01]  /*39e0*/  SHF.R.S32.HI R3, RZ, 0x1f, R22 ;  /* 0x0000001fff037819 */ /* 0x000fe20000011416 */
[----:B------:R-:W-:Y:S01]  /*39f0*/  FMUL.FTZ R56, R56, UR6 ;  /* 0x0000000638387c20 */ /* 0x000fe20008410000 */
[----:B------:R-:W-:Y:S01]  /*3a00*/  FMUL.FTZ R51, R51, UR6 ;  /* 0x0000000633337c20 */ /* 0x000fe20008410000 */
[----:B------:R-:W-:Y:S01]  /*3a10*/  FMUL.FTZ R57, R57, UR6 ;  /* 0x0000000639397c20 */ /* 0x000fe20008410000 */
[----:B------:R-:W-:Y:S01]  /*3a20*/  LEA.HI R3, R3, R22, RZ, 0x2 ;  /* 0x0000001603037211 */ /* 0x000fe200078f10ff */
[----:B------:R-:W-:Y:S01]  /*3a30*/  FMUL.FTZ R54, R54, UR6 ;  /* 0x0000000636367c20 */ /* 0x000fe20008410000 */
[----:B------:R-:W-:Y:S01]  /*3a40*/  FMUL.FTZ R60, R60, UR6 ;  /* 0x000000063c3c7c20 */ /* 0x000fe20008410000 */
[----:B------:R-:W1:Y:S01]  /*3a50*/  MUFU.TANH R59, R59 ;  /* 0x0000003b003b7308 */ /* 0x000e620000002400 */
[----:B------:R-:W-:Y:S01]  /*3a60*/  LOP3.LUT R3, R3, 0x7ffffffc, RZ, 0xc0, !PT ;  /* 0x7ffffffc03037812 */ /* 0x000fe200078ec0ff */
[----:B------:R-:W-:Y:S01]  /*3a70*/  FMUL.FTZ R55, R55, UR6 ;  /* 0x0000000637377c20 */ /* 0x000fe20008410000 */
[----:B------:R-:W-:Y:S01]  /*3a80*/  FMUL.FTZ R61, R61, UR6 ;  /* 0x000000063d3d7c20 */ /* 0x000fe20008410000 */
[----:B------:R-:W-:Y:S01]  /*3a90*/  FMUL.FTZ R42, R42, UR6 ;  /* 0x000000062a2a7c20 */ /* 0x000fe20008410000 */
[----:B------:R-:W-:Y:S01]  /*3aa0*/  FMUL.FTZ R48, R48, UR6 ;  /* 0x0000000630307c20 */ /* 0x000fe20008410000 */
[----:B------:R-:W-:-:S02]  /*3ab0*/  IMAD.IADD R3, R22, 0x1, -R3 ;  /* 0x0000000116037824 */ /* 0x000fc400078e0a03 */
[----:B------:R-:W-:Y:S01]  /*3ac0*/  FMUL.FTZ R43, R43, UR6 ;  /* 0x000000062b2b7c20 */ /* 0x000fe20008410000 */
[----:B------:R-:W2:Y:S01]  /*3ad0*/  MUFU.TANH R62, R62 ;  /* 0x0000003e003e7308 */ /* 0x000ea20000002400 */
[----:B------:R-:W-:Y:S01]  /*3ae0*/  FMUL.FTZ R49, R49, UR6 ;  /* 0x0000000631317c20 */ /* 0x000fe20008410000 */
[----:B------:R-:W-:Y:S02]  /*3af0*/  IMAD R3, R3, R0, 0x50 ;  /* 0x0000005003037424 */ /* 0x000fe400078e0200 */
[----:B------:R-:W-:Y:S01]  /*3b00*/  FMUL.FTZ R46, R46, UR6 ;  /* 0x000000062e2e7c20 */ /* 0x000fe20008410000 */
[----:B------:R-:W-:Y:S02]  /*3b10*/  IMAD.U32 R0, RZ, RZ, UR60 ;  /* 0x0000003cff007e24 */ /* 0x000fe4000f8e00ff */
[----:B------:R-:W-:Y:S01]  /*3b20*/  FMUL.FTZ R52, R52, UR6 ;  /* 0x0000000634347c20 */ /* 0x000fe20008410000 */
[----:B------:R-:W-:Y:S02]  /*3b30*/  VIADD R3, R3, UR61 ;  /* 0x0000003d03037c36 */ /* 0x000fe40008000000 */
[----:B------:R-:W-:Y:S01]  /*3b40*/  FMUL.FTZ R47, R47, UR6 ;  /* 0x000000062f2f7c20 */ /* 0x000fe20008410000 */
[----:B------:R-:W3:Y:S01]  /*3b50*/  MUFU.TANH R63, R63 ;  /* 0x0000003f003f7308 */ /* 0x000ee20000002400 */
[----:B------:R-:W-:Y:S01]  /*3b60*/  FMUL.FTZ R53, R53, UR6 ;  /* 0x0000000635357c20 */ /* 0x000fe20008410000 */
[----:B------:R-:W-:-:S02]  /*3b70*/  IMAD R3, R0, -0x50, R3 ;  /* 0xffffffb000037824 */ /* 0x000fc400078e0203 */
[----:B------:R-:W-:Y:S01]  /*3b80*/  FMUL.FTZ R34, R34, UR6 ;  /* 0x0000000622227c20 */ /* 0x000fe20008410000 */
[----:B------:R-:W-:Y:S01]  /*3b90*/  FMUL.FTZ R40, R40, UR6 ;  /* 0x0000000628287c20 */ /* 0x000fe20008410000 */
[----:B------:R-:W-:Y:S01]  /*3ba0*/  FMUL.FTZ R35, R35, UR6 ;  /* 0x0000000623237c20 */ /* 0x000fe20008410000 */
[----:B------:R-:W-:Y:S01]  /*3bb0*/  FMUL.FTZ R41, R41, UR6 ;  /* 0x0000000629297c20 */ /* 0x000fe20008410000 */
[C---:B------:R-:W-:Y:S01]  /*3bc0*/  ISETP.GT.AND P2, PT, R3.reuse, RZ, PT ;  /* 0x000000ff0300720c */ /* 0x040fe20003f44270 */
[----:B------:R-:W4:Y:S01]  /*3bd0*/  MUFU.TANH R50, R50 ;  /* 0x0000003200327308 */ /* 0x000f220000002400 */
[C---:B------:R-:W-:Y:S01]  /*3be0*/  ISETP.GT.AND P1, PT, R3.reuse, 0x1, PT ;  /* 0x000000010300780c */ /* 0x040fe20003f24270 */
[----:B------:R-:W-:Y:S01]  /*3bf0*/  FMUL.FTZ R38, R38, UR6 ;  /* 0x0000000626267c20 */ /* 0x000fe20008410000 */
[----:B------:R-:W-:Y:S01]  /*3c00*/  ISETP.GT.AND P6, PT, R3, 0x8, PT ;  /* 0x000000080300780c */ /* 0x000fe20003fc4270 */
[----:B------:R-:W-:Y:S01]  /*3c10*/  FMUL.FTZ R44, R44, UR6 ;  /* 0x000000062c2c7c20 */ /* 0x000fe20008410000 */
[----:B0-----:R-:W-:Y:S01]  /*3c20*/  FSEL R58, R58, -INF , P2 ;  /* 0xff8000003a3a7808 */ /* 0x001fe20001000000 */
[----:B------:R-:W-:Y:S01]  /*3c30*/  FMUL.FTZ R39, R39, UR6 ;  /* 0x0000000627277c20 */ /* 0x000fe20008410000 */
[----:B-1----:R-:W-:Y:S01]  /*3c40*/  FSEL R59, R59, -INF , P1 ;  /* 0xff8000003b3b7808 */ /* 0x002fe20000800000 */
[----:B------:R-:W0:Y:S01]  /*3c50*/  MUFU.TANH R56, R56 ;  /* 0x0000003800387308 */ /* 0x000e220000002400 */
[----:B------:R-:W-:Y:S01]  /*3c60*/  ISETP.GT.AND P5, PT, R3, 0x9, PT ;  /* 0x000000090300780c */ /* 0x000fe20003fa4270 */
[----:B------:R-:W-:Y:S01]  /*3c70*/  FMUL.FTZ R45, R45, UR6 ;  /* 0x000000062d2d7c20 */ /* 0x000fe20008410000 */
[----:B--2---:R-:W-:Y:S01]  /*3c80*/  FSEL R62, R62, -INF , P6 ;  /* 0xff8000003e3e7808 */ /* 0x004fe20003000000 */
[----:B------:R-:W-:Y:S01]  /*3c90*/  FMUL.FTZ R26, R26, UR6 ;  /* 0x000000061a1a7c20 */ /* 0x000fe20008410000 */
[----:B------:R-:W-:Y:S01]  /*3ca0*/  FMNMX.FTZ R7, R58, R59, !PT ;  /* 0x0000003b3a077209 */ /* 0x000fe20007810000 */
[----:B------:R-:W-:Y:S01]  /*3cb0*/  FMUL.FTZ R32, R32, UR6 ;  /* 0x0000000620207c20 */ /* 0x000fe20008410000 */
[----:B------:R-:W-:Y:S01]  /*3cc0*/  ISETP.GT.AND P4, PT, R3, 0x10, PT ;  /* 0x000000100300780c */ /* 0x000fe20003f84270 */
[----:B------:R-:W1:Y:S01]  /*3cd0*/  MUFU.TANH R51, R51 ;  /* 0x0000003300337308 */ /* 0x000e620000002400 */
[----:B---3--:R-:W-:Y:S01]  /*3ce0*/  FSEL R63, R63, -INF , P5 ;  /* 0xff8000003f3f7808 */ /* 0x008fe20002800000 */
[----:B------:R-:W-:Y:S01]  /*3cf0*/  FMUL.FTZ R27, R27, UR6 ;  /* 0x000000061b1b7c20 */ /* 0x000fe20008410000 */
[----:B------:R-:W-:Y:S01]  /*3d00*/  FMNMX.FTZ R0, R62, R7, !PT ;  /* 0x000000073e007209 */ /* 0x000fe20007810000 */
[----:B------:R-:W-:Y:S01]  /*3d10*/  FMUL.FTZ R33, R33, UR6 ;  /* 0x0000000621217c20 */ /* 0x000fe20008410000 */
[----:B------:R-:W-:Y:S01]  /*3d20*/  ISETP.GT.AND P3, PT, R3, 0x11, PT ;  /* 0x000000110300780c */ /* 0x000fe20003f64270 */
[----:B------:R-:W-:Y:S01]  /*3d30*/  FMUL.FTZ R30, R30, UR6 ;  /* 0x000000061e1e7c20 */ /* 0x000fe20008410000 */
[----:B----4-:R-:W-:Y:S01]  /*3d40*/  FSEL R50, R50, -INF , P4 ;  /* 0xff80000032327808 */ /* 0x010fe20002000000 */
[----:B------:R-:W2:Y:S01]  /*3d50*/  MUFU.TANH R57, R57 ;  /* 0x0000003900397308 */ /* 0x000ea20000002400 */
[----:B------:R-:W-:Y:S01]  /*3d60*/  FMNMX.FTZ R7, R63, R0, !PT ;  /* 0x000000003f077209 */ /* 0x000fe20007810000 */
[----:B------:R-:W-:Y:S01]  /*3d70*/  FMUL.FTZ R31, R31, UR6 ;  /* 0x000000061f1f7c20 */ /* 0x000fe20008410000 */
[----:B0-----:R-:W-:Y:S01]  /*3d80*/  FSEL R56, R56, -INF , P2 ;  /* 0xff80000038387808 */ /* 0x001fe20001000000 */
[----:B------:R-:W-:Y:S01]  /*3d90*/  FMUL.FTZ R36, R36, UR6 ;  /* 0x0000000624247c20 */ /* 0x000fe20008410000 */
[----:B------:R-:W-:Y:S01]  /*3da0*/  ISETP.GT.AND P2, PT, R3, 0x18, PT ;  /* 0x000000180300780c */ /* 0x000fe20003f44270 */
[----:B------:R-:W-:Y:S01]  /*3db0*/  FMUL.FTZ R37, R37, UR6 ;  /* 0x0000000625257c20 */ /* 0x000fe20008410000 */
[----:B------:R-:W-:Y:S01]  /*3dc0*/  FMNMX.FTZ R0, R50, R7, !PT ;  /* 0x0000000732007209 */ /* 0x000fe20007810000 */
[----:B------:R-:W0:Y:S01]  /*3dd0*/  MUFU.TANH R54, R54 ;  /* 0x0000003600367308 */ /* 0x000e220000002400 */
[----:B-1----:R-:W-:Y:S01]  /*3de0*/  FSEL R51, R51, -INF , P3 ;  /* 0xff80000033337808 */ /* 0x002fe20001800000 */
[----:B------:R-:W-:Y:S01]  /*3df0*/  FMUL.FTZ R24, R24, UR6 ;  /* 0x0000000618187c20 */ /* 0x000fe20008410000 */
[----:B------:R-:W-:Y:S01]  /*3e00*/  FMUL.FTZ R25, R25, UR6 ;  /* 0x0000000619197c20 */ /* 0x000fe20008410000 */
[----:B------:R-:W-:Y:S01]  /*3e10*/  FMUL.FTZ R28, R28, UR6 ;  /* 0x000000061c1c7c20 */ /* 0x000fe20008410000 */
[----:B------:R-:W-:Y:S01]  /*3e20*/  FMNMX.FTZ R7, R51, R0, !PT ;  /* 0x0000000033077209 */ /* 0x000fe20007810000 */
[----:B------:R-:W-:Y:S01]  /*3e30*/  FMUL.FTZ R29, R29, UR6 ;  /* 0x000000061d1d7c20 */ /* 0x000fe20008410000 */
[----:B------:R-:W-:Y:S01]  /*3e40*/  ULDC UR7, c[0x0][0x988] ;  /* 0x0002620000077ab9 */ /* 0x000fe20000000800 */
[----:B------:R-:W1:Y:S01]  /*3e50*/  MUFU.TANH R60, R60 ;  /* 0x0000003c003c7308 */ /* 0x000e620000002400 */
[----:B--2---:R-:W-:Y:S01]  /*3e60*/  FSEL R57, R57, -INF , P1 ;  /* 0xff80000039397808 */ /* 0x004fe20000800000 */
[----:B------:R-:W2:Y:S01]  /*3e70*/  S2UR UR11, SR_CgaCtaId ;  /* 0x00000000000b79c3 */ /* 0x000ea20000008800 */
[C---:B------:R-:W-:Y:S01]  /*3e80*/  ISETP.GT.AND P1, PT, R3.reuse, 0x19, PT ;  /* 0x000000190300780c */ /* 0x040fe20003f24270 */
[----:B------:R-:W-:Y:S01]  /*3e90*/  UIADD3 UR60, UR60, -0x2, URZ ;  /* 0xfffffffe3c3c7890 */ /* 0x000fe2000fffe03f */
[----:B------:R-:W-:Y:S01]  /*3ea0*/  P2R R9, PR, RZ, 0x1 ;  /* 0x00000001ff097803 */ /* 0x000fe20000000000 */
[--C-:B------:R-:W-:Y:S01]  /*3eb0*/  IMAD.MOV.U32 R150, RZ, RZ, R151.reuse ;  /* 0x000000ffff967224 */ /* 0x100fe200078e0097 */
[----:B------:R-:W-:Y:S01]  /*3ec0*/  R2UR UR10, R16 ;  /* 0x00000000100a72ca */ /* 0x000fe200000e0000 */
[----:B------:R-:W3:Y:S01]  /*3ed0*/  MUFU.TANH R55, R55 ;  /* 0x0000003700377308 */ /* 0x000ee20000002400 */
[----:B0-----:R-:W-:Y:S01]  /*3ee0*/  FSEL R54, R54, -INF , P2 ;  /* 0xff80000036367808 */ /* 0x001fe20001000000 */
[--C-:B------:R-:W-:Y:S01]  /*3ef0*/  IMAD.MOV.U32 R148, RZ, RZ, R151.reuse ;  /* 0x000000ffff947224 */ /* 0x100fe200078e0097 */
[----:B------:R-:W-:Y:S01]  /*3f00*/  MOV R149, R151 ;  /* 0x0000009700957202 */ /* 0x000fe20000000f00 */
[--C-:B------:R-:W-:Y:S01]  /*3f10*/  IMAD.MOV.U32 R147, RZ, RZ, R151.reuse ;  /* 0x000000ffff937224 */ /* 0x100fe200078e0097 */
[----:B------:R-:W-:Y:S01]  /*3f20*/  FMNMX.FTZ R0, R54, R7, !PT ;  /* 0x0000000736007209 */ /* 0x000fe20007810000 */
[--C-:B------:R-:W-:Y:S01]  /*3f30*/  IMAD.MOV.U32 R145, RZ, RZ, R151.reuse ;  /* 0x000000ffff917224 */ /* 0x100fe200078e0097 */
[-C--:B------:R-:W-:Y:S01]  /*3f40*/  MOV R146, R151.reuse ;  /* 0x0000009700927202 */ /* 0x080fe20000000f00 */
[----:B------:R-:W0:Y:S01]  /*3f50*/  MUFU.TANH R61, R61 ;  /* 0x0000003d003d7308 */ /* 0x000e220000002400 */
[----:B-1----:R-:W-:Y:S01]  /*3f60*/  FSEL R60, R60, -INF , P6 ;  /* 0xff8000003c3c7808 */ /* 0x002fe20003000000 */
[--C-:B------:R-:W-:Y:S01]  /*3f70*/  IMAD.MOV.U32 R144, RZ, RZ, R151.reuse ;  /* 0x000000ffff907224 */ /* 0x100fe200078e0097 */
[----:B------:R-:W-:Y:S01]  /*3f80*/  ISETP.GT.AND P6, PT, R3, 0x20, PT ;  /* 0x000000200300780c */ /* 0x000fe20003fc4270 */
[----:B------:R-:W-:Y:S01]  /*3f90*/  UIADD3 UR6, UR10, 0x38840, URZ ;  /* 0x000388400a067890 */ /* 0x000fe2000fffe03f */
[----:B------:R-:W-:Y:S01]  /*3fa0*/  R2UR UR10, R17 ;  /* 0x00000000110a72ca */ /* 0x000fe200000e0000 */
[--C-:B------:R-:W-:Y:S01]  /*3fb0*/  IMAD.MOV.U32 R142, RZ, RZ, R151.reuse ;  /* 0x000000ffff8e7224 */ /* 0x100fe200078e0097 */
[-C--:B------:R-:W-:Y:S01]  /*3fc0*/  MOV R143, R151.reuse ;  /* 0x00000097008f7202 */ /* 0x080fe20000000f00 */
[----:B------:R-:W1:Y:S01]  /*3fd0*/  MUFU.TANH R42, R42 ;  /* 0x0000002a002a7308 */ /* 0x000e620000002400 */
[----:B---3--:R-:W-:Y:S01]  /*3fe0*/  FSEL R55, R55, -INF , P1 ;  /* 0xff80000037377808 */ /* 0x008fe20000800000 */
[----:B--2---:R-:W-:Y:S01]  /*3ff0*/  UPRMT UR6, UR11, 0x654, UR6 ;  /* 0x000006540b067896 */ /* 0x004fe20008000006 */
[--C-:B------:R-:W-:Y:S01]  /*4000*/  IMAD.MOV.U32 R141, RZ, RZ, R151.reuse ;  /* 0x000000ffff8d7224 */ /* 0x100fe200078e0097 */
[-C--:B------:R-:W-:Y:S01]  /*4010*/  MOV R140, R151.reuse ;  /* 0x00000097008c7202 */ /* 0x080fe20000000f00 */
[--C-:B------:R-:W-:Y:S01]  /*4020*/  IMAD.MOV.U32 R139, RZ, RZ, R151.reuse ;  /* 0x000000ffff8b7224 */ /* 0x100fe200078e0097 */
[----:B------:R-:W-:Y:S01]  /*4030*/  FMNMX.FTZ R7, R55, R0, !PT ;  /* 0x0000000037077209 */ /* 0x000fe20007810000 */
[--C-:B------:R-:W-:Y:S01]  /*4040*/  IMAD.MOV.U32 R138, RZ, RZ, R151.reuse ;  /* 0x000000ffff8a7224 */ /* 0x100fe200078e0097 */
[----:B------:R-:W2:Y:S01]  /*4050*/  MUFU.TANH R48, R48 ;  /* 0x0000003000307308 */ /* 0x000ea20000002400 */
[----:B0-----:R-:W-:Y:S01]  /*4060*/  FSEL R61, R61, -INF , P5 ;  /* 0xff8000003d3d7808 */ /* 0x001fe20002800000 */
[----:B------:R-:W-:Y:S01]  /*4070*/  UISETP.GE.AND UP0, UPT, UR60, UR10, UPT ;  /* 0x0000000a3c00728c */ /* 0x000fe2000bf06270 */
[C---:B------:R-:W-:Y:S01]  /*4080*/  ISETP.GT.AND P5, PT, R3.reuse, 0x21, PT ;  /* 0x000000210300780c */ /* 0x040fe20003fa4270 */
[----:B------:R-:W-:Y:S01]  /*4090*/  SYNCS.ARRIVE.TRANS64.RED.A1T0 RZ, [UR6], RZ ;  /* 0x000000ffffff79a7 */ /* 0x000fe20008100406 */
[----:B------:R-:W-:Y:S01]  /*40a0*/  UMOV UR6, URZ ;  /* 0x0000003f00067c82 */ /* 0x000fe20008000000 */
[-C--:B------:R-:W-:Y:S01]  /*40b0*/  MOV R137, R151.reuse ;  /* 0x0000009700897202 */ /* 0x080fe20000000f00 */
[--C-:B------:R-:W-:Y:S01]  /*40c0*/  IMAD.MOV.U32 R136, RZ, RZ, R151.reuse ;  /* 0x000000ffff887224 */ /* 0x100fe200078e0097 */
[----:B------:R-:W0:Y:S01]  /*40d0*/  MUFU.TANH R43, R43 ;  /* 0x0000002b002b7308 */ /* 0x000e220000002400 */
[----:B-1----:R-:W-:Y:S01]  /*40e0*/  FSEL R42, R42, -INF , P6 ;  /* 0xff8000002a2a7808 */ /* 0x002fe20003000000 */
[--C-:B------:R-:W-:Y:S01]  /*40f0*/  IMAD.MOV.U32 R135, RZ, RZ, R151.reuse ;  /* 0x000000ffff877224 */ /* 0x100fe200078e0097 */
[----:B------:R-:W-:Y:S01]  /*4100*/  MOV R134, R151 ;  /* 0x0000009700867202 */ /* 0x000fe20000000f00 */
[--C-:B------:R-:W-:Y:S01]  /*4110*/  IMAD.MOV.U32 R133, RZ, RZ, R151.reuse ;  /* 0x000000ffff857224 */ /* 0x100fe200078e0097 */
[----:B------:R-:W-:Y:S01]  /*4120*/  FMNMX.FTZ R0, R42, R7, !PT ;  /* 0x000000072a007209 */ /* 0x000fe20007810000 */
[--C-:B------:R-:W-:Y:S01]  /*4130*/  IMAD.MOV.U32 R132, RZ, RZ, R151.reuse ;  /* 0x000000ffff847224 */ /* 0x100fe200078e0097 */
[-C--:B------:R-:W-:Y:S01]  /*4140*/  MOV R131, R151.reuse ;  /* 0x0000009700837202 */ /* 0x080fe20000000f00 */
[----:B------:R-:W1:Y:S01]  /*4150*/  MUFU.TANH R49, R49 ;  /* 0x0000003100317308 */ /* 0x000e620000002400 */
[----:B--2---:R-:W-:Y:S01]  /*4160*/  FSEL R48, R48, -INF , P4 ;  /* 0xff80000030307808 */ /* 0x004fe20002000000 */
[--C-:B------:R-:W-:Y:S01]  /*4170*/  IMAD.MOV.U32 R130, RZ, RZ, R151.reuse ;  /* 0x000000ffff827224 */ /* 0x100fe200078e0097 */
[----:B------:R-:W-:Y:S01]  /*4180*/  ISETP.GT.AND P4, PT, R3, 0x28, PT ;  /* 0x000000280300780c */ /* 0x000fe20003f84270 */
[--C-:B------:R-:W-:Y:S01]  /*4190*/  IMAD.MOV.U32 R129, RZ, RZ, R151.reuse ;  /* 0x000000ffff817224 */ /* 0x100fe200078e0097 */
[-C--:B------:R-:W-:Y:S01]  /*41a0*/  MOV R128, R151.reuse ;  /* 0x0000009700807202 */ /* 0x080fe20000000f00 */
[--C-:B------:R-:W-:Y:S01]  /*41b0*/  IMAD.MOV.U32 R127, RZ, RZ, R151.reuse ;  /* 0x000000ffff7f7224 */ /* 0x100fe200078e0097 */
[-C--:B------:R-:W-:Y:S01]  /*41c0*/  MOV R125, R151.reuse ;  /* 0x00000097007d7202 */ /* 0x080fe20000000f00 */
[----:B------:R-:W2:Y:S01]  /*41d0*/  MUFU.TANH R46, R46 ;  /* 0x0000002e002e7308 */ /* 0x000ea20000002400 */
[----:B0-----:R-:W-:Y:S01]  /*41e0*/  FSEL R43, R43, -INF , P5 ;  /* 0xff8000002b2b7808 */ /* 0x001fe20002800000 */
[--C-:B------:R-:W-:Y:S01]  /*41f0*/  IMAD.MOV.U32 R126, RZ, RZ, R151.reuse ;  /* 0x000000ffff7e7224 */ /* 0x100fe200078e0097 */
[-C--:B------:R-:W-:Y:S01]  /*4200*/  MOV R122, R151.reuse ;  /* 0x00000097007a7202 */ /* 0x080fe20000000f00 */
[--C-:B------:R-:W-:Y:S01]  /*4210*/  IMAD.MOV.U32 R124, RZ, RZ, R151.reuse ;  /* 0x000000ffff7c7224 */ /* 0x100fe200078e0097 */
[----:B------:R-:W-:Y:S01]  /*4220*/  FMNMX.FTZ R7, R43, R0, !PT ;  /* 0x000000002b077209 */ /* 0x000fe20007810000 */
[--C-:B------:R-:W-:Y:S01]  /*4230*/  IMAD.MOV.U32 R123, RZ, RZ, R151.reuse ;  /* 0x000000ffff7b7224 */ /* 0x100fe200078e0097 */
[-C--:B------:R-:W-:Y:S01]  /*4240*/  MOV R119, R151.reuse ;  /* 0x0000009700777202 */ /* 0x080fe20000000f00 */
[----:B------:R-:W0:Y:S01]  /*4250*/  MUFU.TANH R52, R52 ;  /* 0x0000003400347308 */ /* 0x000e220000002400 */
[----:B-1----:R-:W-:Y:S01]  /*4260*/  FSEL R49, R49, -INF , P3 ;  /* 0xff80000031317808 */ /* 0x002fe20001800000 */
[--C-:B------:R-:W-:Y:S01]  /*4270*/  IMAD.MOV.U32 R121, RZ, RZ, R151.reuse ;  /* 0x000000ffff797224 */ /* 0x100fe200078e0097 */
[C---:B------:R-:W-:Y:S01]  /*4280*/  ISETP.GT.AND P3, PT, R3.reuse, 0x29, PT ;  /* 0x000000290300780c */ /* 0x040fe20003f64270 */
[--C-:B------:R-:W-:Y:S01]  /*4290*/  IMAD.MOV.U32 R120, RZ, RZ, R151.reuse ;  /* 0x000000ffff787224 */ /* 0x100fe200078e0097 */
[-C--:B------:R-:W-:Y:S01]  /*42a0*/  MOV R116, R151.reuse ;  /* 0x0000009700747202 */ /* 0x080fe20000000f00 */
[--C-:B------:R-:W-:Y:S01]  /*42b0*/  IMAD.MOV.U32 R118, RZ, RZ, R151.reuse ;  /* 0x000000ffff767224 */ /* 0x100fe200078e0097 */
[-C--:B------:R-:W-:Y:S01]  /*42c0*/  MOV R113, R151.reuse ;  /* 0x0000009700717202 */ /* 0x080fe20000000f00 */
[----:B------:R-:W1:Y:S01]  /*42d0*/  MUFU.TANH R47, R47 ;  /* 0x0000002f002f7308 */ /* 0x000e620000002400 */
[----:B--2---:R-:W-:Y:S01]  /*42e0*/  FSEL R46, R46, -INF , P4 ;  /* 0xff8000002e2e7808 */ /* 0x004fe20002000000 */
[--C-:B------:R-:W-:Y:S01]  /*42f0*/  IMAD.MOV.U32 R117, RZ, RZ, R151.reuse ;  /* 0x000000ffff757224 */ /* 0x100fe200078e0097 */
[----:B------:R-:W-:Y:S01]  /*4300*/  MOV R110, R151 ;  /* 0x00000097006e7202 */ /* 0x000fe20000000f00 */
[--C-:B------:R-:W-:Y:S01]  /*4310*/  IMAD.MOV.U32 R115, RZ, RZ, R151.reuse ;  /* 0x000000ffff737224 */ /* 0x100fe200078e0097 */
[----:B------:R-:W-:Y:S01]  /*4320*/  FMNMX.FTZ R0, R46, R7, !PT ;  /* 0x000000072e007209 */ /* 0x000fe20007810000 */
[--C-:B------:R-:W-:Y:S01]  /*4330*/  IMAD.MOV.U32 R114, RZ, RZ, R151.reuse ;  /* 0x000000ffff727224 */ /* 0x100fe200078e0097 */
[-C--:B------:R-:W-:Y:S01]  /*4340*/  MOV R107, R151.reuse ;  /* 0x00000097006b7202 */ /* 0x080fe20000000f00 */
[----:B------:R-:W2:Y:S01]  /*4350*/  MUFU.TANH R53, R53 ;  /* 0x0000003500357308 */ /* 0x000ea20000002400 */
[----:B0-----:R-:W-:Y:S01]  /*4360*/  FSEL R52, R52, -INF , P2 ;  /* 0xff80000034347808 */ /* 0x001fe20001000000 */
[--C-:B------:R-:W-:Y:S01]  /*4370*/  IMAD.MOV.U32 R112, RZ, RZ, R151.reuse ;  /* 0x000000ffff707224 */ /* 0x100fe200078e0097 */
[----:B------:R-:W-:Y:S01]  /*4380*/  ISETP.GT.AND P2, PT, R3, 0x30, PT ;  /* 0x000000300300780c */ /* 0x000fe20003f44270 */
[--C-:B------:R-:W-:Y:S01]  /*4390*/  IMAD.MOV.U32 R111, RZ, RZ, R151.reuse ;  /* 0x000000ffff6f7224 */ /* 0x100fe200078e0097 */
[-C--:B------:R-:W-:Y:S01]  /*43a0*/  MOV R104, R151.reuse ;  /* 0x0000009700687202 */ /* 0x080fe20000000f00 */
[--C-:B------:R-:W-:Y:S01]  /*43b0*/  IMAD.MOV.U32 R109, RZ, RZ, R151.reuse ;  /* 0x000000ffff6d7224 */ /* 0x100fe200078e0097 */
[-C--:B------:R-:W-:Y:S01]  /*43c0*/  MOV R101, R151.reuse ;  /* 0x0000009700657202 */ /* 0x080fe20000000f00 */
[----:B------:R-:W0:Y:S01]  /*43d0*/  MUFU.TANH R34, R34 ;  /* 0x0000002200227308 */ /* 0x000e220000002400 */
[----:B-1----:R-:W-:Y:S01]  /*43e0*/  FSEL R47, R47, -INF , P3 ;  /* 0xff8000002f2f7808 */ /* 0x002fe20001800000 */
[--C-:B------:R-:W-:Y:S01]  /*43f0*/  IMAD.MOV.U32 R108, RZ, RZ, R151.reuse ;  /* 0x000000ffff6c7224 */ /* 0x100fe200078e0097 */
[-C--:B------:R-:W-:Y:S01]  /*4400*/  MOV R98, R151.reuse ;  /* 0x0000009700627202 */ /* 0x080fe20000000f00 */
[--C-:B------:R-:W-:Y:S01]  /*4410*/  IMAD.MOV.U32 R106, RZ, RZ, R151.reuse ;  /* 0x000000ffff6a7224 */ /* 0x100fe200078e0097 */
[----:B------:R-:W-:Y:S01]  /*4420*/  FMNMX.FTZ R7, R47, R0, !PT ;  /* 0x000000002f077209 */ /* 0x000fe20007810000 */
[--C-:B------:R-:W-:Y:S01]  /*4430*/  IMAD.MOV.U32 R105, RZ, RZ, R151.reuse ;  /* 0x000000ffff697224 */ /* 0x100fe200078e0097 */
[-C--:B------:R-:W-:Y:S01]  /*4440*/  MOV R95, R151.reuse ;  /* 0x00000097005f7202 */ /* 0x080fe20000000f00 */
[----:B------:R-:W1:Y:S01]  /*4450*/  MUFU.TANH R40, R40 ;  /* 0x0000002800287308 */ /* 0x000e620000002400 */
[----:B--2---:R-:W-:Y:S01]  /*4460*/  FSEL R53, R53, -INF , P1 ;  /* 0xff80000035357808 */ /* 0x004fe20000800000 */
[--C-:B------:R-:W-:Y:S01]  /*4470*/  IMAD.MOV.U32 R103, RZ, RZ, R151.reuse ;  /* 0x000000ffff677224 */ /* 0x100fe200078e0097 */
[C---:B------:R-:W-:Y:S01]  /*4480*/  ISETP.GT.AND P1, PT, R3.reuse, 0x31, PT ;  /* 0x000000310300780c */ /* 0x040fe20003f24270 */
[--C-:B------:R-:W-:Y:S01]  /*4490*/  IMAD.MOV.U32 R102, RZ, RZ, R151.reuse ;  /* 0x000000ffff667224 */ /* 0x100fe200078e0097 */
[-C--:B------:R-:W-:Y:S01]  /*44a0*/  MOV R92, R151.reuse ;  /* 0x00000097005c7202 */ /* 0x080fe20000000f00 */
[--C-:B------:R-:W-:Y:S01]  /*44b0*/  IMAD.MOV.U32 R100, RZ, RZ, R151.reuse ;  /* 0x000000ffff647224 */ /* 0x100fe200078e0097 */
[-C--:B------:R-:W-:Y:S01]  /*44c0*/  MOV R89, R151.reuse ;  /* 0x0000009700597202 */ /* 0x080fe20000000f00 */
[----:B------:R-:W2:Y:S01]  /*44d0*/  MUFU.TANH R35, R35 ;  /* 0x0000002300237308 */ /* 0x000ea20000002400 */
        /* <DEDUP_REMOVED lines=11> */
[--C-:B------:R-:W-:Y:S01]  /*4590*/  IMAD.MOV.U32 R93, RZ, RZ, R151.reuse ;  /* 0x000000ffff5d7224 */ /* 0x100fe200078e0097 */
[-C--:B------:R-:W-:Y:S01]  /*45a0*/  MOV R80, R151.reuse ;  /* 0x0000009700507202 */ /* 0x080fe20000000f00 */
[--C-:B------:R-:W-:Y:S01]  /*45b0*/  IMAD.MOV.U32 R91, RZ, RZ, R151.reuse ;  /* 0x000000ffff5b7224 */ /* 0x100fe200078e0097 */
[-C--:B------:R-:W-:Y:S01]  /*45c0*/  MOV R77, R151.reuse ;  /* 0x00000097004d7202 */ /* 0x080fe20000000f00 */
[----:B------:R-:W1:Y:S01]  /*45d0*/  MUFU.TANH R38, R38 ;  /* 0x0000002600267308 */ /* 0x000e620000002400 */
[----:B--2---:R-:W-:Y:S01]  /*45e0*/  FSEL R35, R35, -INF , P1 ;  /* 0xff80000023237808 */ /* 0x004fe20000800000 */
[--C-:B------:R-:W-:Y:S01]  /*45f0*/  IMAD.MOV.U32 R90, RZ, RZ, R151.reuse ;  /* 0x000000ffff5a7224 */ /* 0x100fe200078e0097 */
[-C--:B------:R-:W-:Y:S01]  /*4600*/  MOV R74, R151.reuse ;  /* 0x00000097004a7202 */ /* 0x080fe20000000f00 */
        /* <DEDUP_REMOVED lines=11> */
[----:B------:R-:W-:Y:S01]  /*46c0*/  MOV R65, R151 ;  /* 0x0000009700417202 */ /* 0x000fe20000000f00 */
[----:B------:R-:W0:Y:S01]  /*46d0*/  MUFU.TANH R39, R39 ;  /* 0x0000002700277308 */ /* 0x000e220000002400 */
[----:B-1----:R-:W-:Y:S01]  /*46e0*/  FSEL R38, R38, -INF , P6 ;  /* 0xff80000026267808 */ /* 0x002fe20003000000 */
[----:B------:R-:W-:-:S02]  /*46f0*/  IMAD.MOV.U32 R81, RZ, RZ, R151 ;  /* 0x000000ffff517224 */ /* 0x000fc400078e0097 */
[--C-:B------:R-:W-:Y:S01]  /*4700*/  IMAD.MOV.U32 R79, RZ, RZ, R151.reuse ;  /* 0x000000ffff4f7224 */ /* 0x100fe200078e0097 */
[----:B------:R-:W-:Y:S01]  /*4710*/  FMNMX.FTZ R0, R38, R7, !PT ;  /* 0x0000000726007209 */ /* 0x000fe20007810000 */
[--C-:B------:R-:W-:Y:S02]  /*4720*/  IMAD.MOV.U32 R78, RZ, RZ, R151.reuse ;  /* 0x000000ffff4e7224 */ /* 0x100fe400078e0097 */
[----:B------:R-:W1:Y:S01]  /*4730*/  MUFU.TANH R45, R45 ;  /* 0x0000002d002d7308 */ /* 0x000e620000002400 */
[----:B--2---:R-:W-:Y:S01]  /*4740*/  FSEL R44, R44, -INF , P4 ;  /* 0xff8000002c2c7808 */ /* 0x004fe20002000000 */
[--C-:B------:R-:W-:Y:S01]  /*4750*/  IMAD.MOV.U32 R76, RZ, RZ, R151.reuse ;  /* 0x000000ffff4c7224 */ /* 0x100fe200078e0097 */
[----:B------:R-:W-:Y:S01]  /*4760*/  ISETP.GT.AND P4, PT, R3, 0x40, PT ;  /* 0x000000400300780c */ /* 0x000fe20003f84270 */
[--C-:B------:R-:W-:Y:S02]  /*4770*/  IMAD.MOV.U32 R75, RZ, RZ, R151.reuse ;  /* 0x000000ffff4b7224 */ /* 0x100fe400078e0097 */
[----:B------:R-:W-:-:S02]  /*4780*/  IMAD.MOV.U32 R73, RZ, RZ, R151 ;  /* 0x000000ffff497224 */ /* 0x000fc400078e0097 */
[----:B------:R-:W2:Y:S01]  /*4790*/  MUFU.TANH R26, R26 ;  /* 0x0000001a001a7308 */ /* 0x000ea20000002400 */
[----:B0-----:R-:W-:Y:S01]  /*47a0*/  FSEL R39, R39, -INF , P5 ;  /* 0xff80000027277808 */ /* 0x001fe20002800000 */
[--C-:B------:R-:W-:Y:S02]  /*47b0*/  IMAD.MOV.U32 R72, RZ, RZ, R151.reuse ;  /* 0x000000ffff487224 */ /* 0x100fe400078e0097 */
[--C-:B------:R-:W-:Y:S01]  /*47c0*/  IMAD.MOV.U32 R70, RZ, RZ, R151.reuse ;  /* 0x000000ffff467224 */ /* 0x100fe200078e0097 */
[----:B------:R-:W-:Y:S01]  /*47d0*/  FMNMX.FTZ R7, R39, R0, !PT ;  /* 0x0000000027077209 */ /* 0x000fe20007810000 */
[--C-:B------:R-:W-:Y:S02]  /*47e0*/  IMAD.MOV.U32 R69, RZ, RZ, R151.reuse ;  /* 0x000000ffff457224 */ /* 0x100fe400078e0097 */
[----:B------:R-:W0:Y:S01]  /*47f0*/  MUFU.TANH R32, R32 ;  /* 0x0000002000207308 */ /* 0x000e220000002400 */
[----:B-1----:R-:W-:Y:S01]  /*4800*/  FSEL R45, R45, -INF , P3 ;  /* 0xff8000002d2d7808 */ /* 0x002fe20001800000 */
[--C-:B------:R-:W-:Y:S01]  /*4810*/  IMAD.MOV.U32 R67, RZ, RZ, R151.reuse ;  /* 0x000000ffff437224 */ /* 0x100fe200078e0097 */
[----:B------:R-:W-:Y:S01]  /*4820*/  ISETP.GT.AND P3, PT, R3, 0x41, PT ;  /* 0x000000410300780c */ /* 0x000fe20003f64270 */
[----:B------:R-:W-:-:S02]  /*4830*/  IMAD.MOV.U32 R66, RZ, RZ, R151 ;  /* 0x000000ffff427224 */ /* 0x000fc400078e0097 */
[----:B------:R-:W-:Y:S02]  /*4840*/  IMAD.MOV.U32 R64, RZ, RZ, R151 ;  /* 0x000000ffff407224 */ /* 0x000fe400078e0097 */
[----:B------:R-:W1:Y:S01]  /*4850*/  MUFU.TANH R27, R27 ;  /* 0x0000001b001b7308 */ /* 0x000e620000002400 */
[----:B--2---:R-:W-:-:S04]  /*4860*/  FSEL R26, R26, -INF , P4 ;  /* 0xff8000001a1a7808 */ /* 0x004fc80002000000 */
[----:B------:R-:W-:-:S03]  /*4870*/  FMNMX.FTZ R0, R26, R7, !PT ;  /* 0x000000071a007209 */ /* 0x000fc60007810000 */
[----:B------:R-:W2:Y:S01]  /*4880*/  MUFU.TANH R33, R33 ;  /* 0x0000002100217308 */ /* 0x000ea20000002400 */
[----:B0-----:R-:W-:Y:S02]  /*4890*/  FSEL R32, R32, -INF , P2 ;  /* 0xff80000020207808 */ /* 0x001fe40001000000 */
[----:B------:R-:W-:-:S05]  /*48a0*/  ISETP.GT.AND P2, PT, R3, 0x48, PT ;  /* 0x000000480300780c */ /* 0x000fca0003f44270 */
[----:B------:R-:W0:Y:S01]  /*48b0*/  MUFU.TANH R30, R30 ;  /* 0x0000001e001e7308 */ /* 0x000e220000002400 */
[----:B-1----:R-:W-:-:S07]  /*48c0*/  FSEL R27, R27, -INF , P3 ;  /* 0xff8000001b1b7808 */ /* 0x002fce0001800000 */
[----:B------:R-:W1:Y:S01]  /*48d0*/  MUFU.TANH R31, R31 ;  /* 0x0000001f001f7308 */ /* 0x000e620000002400 */
[----:B--2---:R-:W-:Y:S02]  /*48e0*/  FSEL R33, R33, -INF , P1 ;  /* 0xff80000021217808 */ /* 0x004fe40000800000 */
[----:B------:R-:W-:Y:S02]  /*48f0*/  ISETP.GT.AND P1, PT, R3, 0x49, PT ;  /* 0x000000490300780c */ /* 0x000fe40003f24270 */
[----:B------:R-:W-:-:S03]  /*4900*/  FMNMX.FTZ R3, R27, R0, !PT ;  /* 0x000000001b037209 */ /* 0x000fc60007810000 */
[----:B------:R-:W2:Y:S01]  /*4910*/  MUFU.TANH R36, R36 ;  /* 0x0000002400247308 */ /* 0x000ea20000002400 */
[----:B0-----:R-:W-:-:S04]  /*4920*/  FSEL R30, R30, -INF , P2 ;  /* 0xff8000001e1e7808 */ /* 0x001fc80001000000 */
[----:B------:R-:W-:-:S03]  /*4930*/  FMNMX.FTZ R0, R30, R3, !PT ;  /* 0x000000031e007209 */ /* 0x000fc60007810000 */
[----:B------:R-:W0:Y:S01]  /*4940*/  MUFU.TANH R37, R37 ;  /* 0x0000002500257308 */ /* 0x000e220000002400 */
[----:B-1----:R-:W-:-:S04]  /*4950*/  FSEL R31, R31, -INF , P1 ;  /* 0xff8000001f1f7808 */ /* 0x002fc80000800000 */
[----:B------:R-:W-:-:S03]  /*4960*/  FMNMX.FTZ R0, R31, R0, !PT ;  /* 0x000000001f007209 */ /* 0x000fc60007810000 */
[----:B------:R-:W1:Y:S01]  /*4970*/  MUFU.TANH R24, R24 ;  /* 0x0000001800187308 */ /* 0x000e620000002400 */
[----:B--2---:R-:W-:Y:S01]  /*4980*/  FSEL R36, R36, -INF , P6 ;  /* 0xff80000024247808 */ /* 0x004fe20003000000 */
[----:B------:R-:W2:Y:S06]  /*4990*/  SHFL.BFLY PT, R3, R0, 0x2, 0x1f ;  /* 0x0c401f0000037f89 */ /* 0x000eac00000e0000 */
[----:B------:R-:W3:Y:S01]  /*49a0*/  MUFU.TANH R25, R25 ;  /* 0x0000001900197308 */ /* 0x000ee20000002400 */
[----:B0-----:R-:W-:-:S07]  /*49b0*/  FSEL R37, R37, -INF , P5 ;  /* 0xff80000025257808 */ /* 0x001fce0002800000 */
[----:B------:R-:W0:Y:S01]  /*49c0*/  MUFU.TANH R28, R28 ;  /* 0x0000001c001c7308 */ /* 0x000e220000002400 */
[----:B-1----:R-:W-:-:S07]  /*49d0*/  FSEL R24, R24, -INF , P4 ;  /* 0xff80000018187808 */ /* 0x002fce0002000000 */
[----:B------:R-:W1:Y:S01]  /*49e0*/  MUFU.TANH R29, R29 ;  /* 0x0000001d001d7308 */ /* 0x000e620000002400 */
[----:B---3--:R-:W-:Y:S02]  /*49f0*/  FSEL R25, R25, -INF , P3 ;  /* 0xff80000019197808 */ /* 0x008fe40001800000 */
[----:B--2---:R-:W-:-:S05]  /*4a00*/  FMNMX.FTZ R3, R0, R3, !PT ;  /* 0x0000000300037209 */ /* 0x004fca0007810000 */
[----:B------:R-:W2:Y:S01]  /*4a10*/  SHFL.BFLY PT, R6, R3, 0x1, 0x1f ;  /* 0x0c201f0003067f89 */ /* 0x000ea200000e0000 */
[----:B0-----:R-:W-:Y:S02]  /*4a20*/  FSEL R28, R28, -INF , P2 ;  /* 0xff8000001c1c7808 */ /* 0x001fe40001000000 */
[----:B-1----:R-:W-:Y:S02]  /*4a30*/  FSEL R29, R29, -INF , P1 ;  /* 0xff8000001d1d7808 */ /* 0x002fe40000800000 */
[----:B--2---:R-:W-:Y:S02]  /*4a40*/  FMNMX.FTZ R6, R3, R6, !PT ;  /* 0x0000000603067209 */ /* 0x004fe40007810000 */
[----:B------:R-:W-:Y:S02]  /*4a50*/  FMNMX.FTZ R3, R56, R57, !PT ;  /* 0x0000003938037209 */ /* 0x000fe40007810000 */
[C---:B------:R-:W-:Y:S01]  /*4a60*/  FSETP.NEU.FTZ.AND P0, PT, R6.reuse, -INF , PT ;  /* 0xff8000000600780b */ /* 0x040fe20003f1d000 */
[----:B------:R-:W-:Y:S01]  /*4a70*/  FMUL.FTZ R2, R6, UR7 ;  /* 0x0000000706027c20 */ /* 0x000fe20008410000 */
[----:B------:R-:W-:-:S04]  /*4a80*/  FMNMX.FTZ R0, R60, R3, !PT ;  /* 0x000000033c007209 */ /* 0x000fc80007810000 */
[----:B------:R-:W-:Y:S02]  /*4a90*/  FMNMX.FTZ R3, R61, R0, !PT ;  /* 0x000000003d037209 */ /* 0x000fe40007810000 */
[----:B------:R-:W-:Y:S02]  /*4aa0*/  FSEL R7, R2, RZ, P0 ;  /* 0x000000ff02077208 */ /* 0x000fe40000000000 */
[----:B------:R-:W-:Y:S02]  /*4ab0*/  FMNMX.FTZ R0, R48, R3, !PT ;  /* 0x0000000330007209 */ /* 0x000fe40007810000 */
[----:B------:R-:W-:Y:S01]  /*4ac0*/  ISETP.NE.AND P0, PT, R9, RZ, PT ;  /* 0x000000ff0900720c */ /* 0x000fe20003f05270 */
[--C-:B------:R-:W-:Y:S01]  /*4ad0*/  FFMA.FTZ R58, R58, UR7, -R7.reuse ;  /* 0x000000073a3a7c23 */ /* 0x100fe20008010807 */
[----:B------:R-:W-:Y:S01]  /*4ae0*/  FMNMX.FTZ R3, R49, R0, !PT ;  /* 0x0000000031037209 */ /* 0x000fe20007810000 */
[--C-:B------:R-:W-:Y:S01]  /*4af0*/  FFMA.FTZ R59, R59, UR7, -R7.reuse ;  /* 0x000000073b3b7c23 */ /* 0x100fe20008010807 */
[--C-:B------:R-:W-:Y:S01]  /*4b00*/  FFMA.FTZ R62, R62, UR7, -R7.reuse ;  /* 0x000000073e3e7c23 */ /* 0x100fe20008010807 */
[--C-:B------:R-:W-:Y:S01]  /*4b10*/  FFMA.FTZ R63, R63, UR7, -R7.reuse ;  /* 0x000000073f3f7c23 */ /* 0x100fe20008010807 */
[----:B------:R-:W-:Y:S01]  /*4b20*/  FMNMX.FTZ R0, R52, R3, !PT ;  /* 0x0000000334007209 */ /* 0x000fe20007810000 */
[----:B------:R-:W-:Y:S01]  /*4b30*/  MUFU.EX2 R58, R58 ;  /* 0x0000003a003a7308 */ /* 0x000fe20000000800 */
[--C-:B------:R-:W-:Y:S01]  /*4b40*/  FFMA.FTZ R50, R50, UR7, -R7.reuse ;  /* 0x0000000732327c23 */ /* 0x100fe20008010807 */
[--C-:B------:R-:W-:Y:S01]  /*4b50*/  FFMA.FTZ R51, R51, UR7, -R7.reuse ;  /* 0x0000000733337c23 */ /* 0x100fe20008010807 */
[----:B------:R-:W-:Y:S01]  /*4b60*/  FMNMX.FTZ R3, R53, R0, !PT ;  /* 0x0000000035037209 */ /* 0x000fe20007810000 */
[--C-:B------:R-:W-:Y:S01]  /*4b70*/  FFMA.FTZ R54, R54, UR7, -R7.reuse ;  /* 0x0000000736367c23 */ /* 0x100fe20008010807 */
[--C-:B------:R-:W-:Y:S01]  /*4b80*/  FFMA.FTZ R55, R55, UR7, -R7.reuse ;  /* 0x0000000737377c23 */ /* 0x100fe20008010807 */
[--C-:B------:R-:W-:Y:S01]  /*4b90*/  FFMA.FTZ R42, R42, UR7, -R7.reuse ;  /* 0x000000072a2a7c23 */ /* 0x100fe20008010807 */
[----:B------:R-:W-:Y:S01]  /*4ba0*/  FMNMX.FTZ R0, R40, R3, !PT ;  /* 0x0000000328007209 */ /* 0x000fe20007810000 */
[----:B------:R-:W0:Y:S01]  /*4bb0*/  MUFU.EX2 R59, R59 ;  /* 0x0000003b003b7308 */ /* 0x000e220000000800 */
[--C-:B------:R-:W-:Y:S01]  /*4bc0*/  FFMA.FTZ R43, R43, UR7, -R7.reuse ;  /* 0x000000072b2b7c23 */ /* 0x100fe20008010807 */
        /* <DEDUP_REMOVED lines=14> */
[----:B------:R-:W1:Y:S01]  /*4cb0*/  MUFU.EX2 R63, R63 ;  /* 0x0000003f003f7308 */ /* 0x000e620000000800 */
[----:B------:R-:W-:Y:S01]  /*4cc0*/  FFMA.FTZ R7, R31, UR7, -R7 ;  /* 0x000000071f077c23 */ /* 0x000fe20008010807 */
[----:B0-----:R-:W-:Y:S01]  /*4cd0*/  F2FP.BF16.F32.PACK_AB R209, R59, R58 ;  /* 0x0000003a3bd1723e */ /* 0x001fe200000010ff */
[----:B------:R-:W-:Y:S01]  /*4ce0*/  IMAD.MOV.U32 R31, RZ, RZ, R151 ;  /* 0x000000ffff1f7224 */ /* 0x000fe200078e0097 */
[----:B------:R-:W-:-:S04]  /*4cf0*/  FMNMX.FTZ R3, R33, R0, !PT ;  /* 0x0000000021037209 */ /* 0x000fc80007810000 */
[----:B------:R-:W-:Y:S01]  /*4d00*/  FMNMX.FTZ R0, R36, R3, !PT ;  /* 0x0000000324007209 */ /* 0x000fe20007810000 */
[----:B------:R-:W-:Y:S03]  /*4d10*/  MUFU.EX2 R50, R50 ;  /* 0x0000003200327308 */ /* 0x000fe60000000800 */
[----:B------:R-:W-:-:S04]  /*4d20*/  FMNMX.FTZ R3, R37, R0, !PT ;  /* 0x0000000025037209 */ /* 0x000fc80007810000 */
[----:B------:R-:W-:Y:S01]  /*4d30*/  FMNMX.FTZ R0, R24, R3, !PT ;  /* 0x0000000318007209 */ /* 0x000fe20007810000 */
[----:B------:R-:W0:Y:S01]  /*4d40*/  MUFU.EX2 R51, R51 ;  /* 0x0000003300337308 */ /* 0x000e220000000800 */
[----:B-1----:R-:W-:Y:S02]  /*4d50*/  F2FP.BF16.F32.PACK_AB R211, R63, R62 ;  /* 0x0000003e3fd3723e */ /* 0x002fe400000010ff */
[----:B------:R-:W-:-:S04]  /*4d60*/  FMNMX.FTZ R3, R25, R0, !PT ;  /* 0x0000000019037209 */ /* 0x000fc80007810000 */
[----:B------:R-:W-:Y:S01]  /*4d70*/  FMNMX.FTZ R0, R28, R3, !PT ;  /* 0x000000031c007209 */ /* 0x000fe20007810000 */
[----:B------:R1:W-:Y:S03]  /*4d80*/  MUFU.EX2 R195, R7 ;  /* 0x0000000700c37308 */ /* 0x0003e60000000800 */
[----:B------:R-:W-:-:S05]  /*4d90*/  FMNMX.FTZ R0, R29, R0, !PT ;  /* 0x000000001d007209 */ /* 0x000fca0007810000 */
[----:B------:R-:W2:Y:S01]  /*4da0*/  SHFL.BFLY PT, R3, R0, 0x2, 0x1f ;  /* 0x0c401f0000037f89 */ /* 0x000ea200000e0000 */
[----:B-1----:R-:W-:Y:S01]  /*4db0*/  FADD.FTZ R7, R58, R59 ;  /* 0x0000003b3a077221 */ /* 0x002fe20000010000 */
[----:B------:R-:W-:Y:S01]  /*4dc0*/  MUFU.EX2 R54, R54 ;  /* 0x0000003600367308 */ /* 0x000fe20000000800 */
[----:B0-----:R-:W-:Y:S01]  /*4dd0*/  F2FP.BF16.F32.PACK_AB R205, R51, R50 ;  /* 0x0000003233cd723e */ /* 0x001fe200000010ff */
[----:B------:R-:W-:Y:S01]  /*4de0*/  IMAD.MOV.U32 R58, RZ, RZ, R151 ;  /* 0x000000ffff3a7224 */ /* 0x000fe200078e0097 */
[----:B------:R-:W-:-:S05]  /*4df0*/  MOV R59, R151 ;  /* 0x00000097003b7202 */ /* 0x000fca0000000f00 */
[----:B------:R-:W0:Y:S08]  /*4e00*/  MUFU.EX2 R55, R55 ;  /* 0x0000003700377308 */ /* 0x000e300000000800 */
[----:B------:R-:W-:Y:S01]  /*4e10*/  MUFU.EX2 R42, R42 ;  /* 0x0000002a002a7308 */ /* 0x000fe20000000800 */
[----:B--2---:R-:W-:-:S07]  /*4e20*/  FMNMX.FTZ R2, R0, R3, !PT ;  /* 0x0000000300027209 */ /* 0x004fce0007810000 */
[----:B------:R-:W1:Y:S01]  /*4e30*/  MUFU.EX2 R43, R43 ;  /* 0x0000002b002b7308 */ /* 0x000e620000000800 */
[----:B0-----:R-:W-:Y:S01]  /*4e40*/  F2FP.BF16.F32.PACK_AB R207, R55, R54 ;  /* 0x0000003637cf723e */ /* 0x001fe200000010ff */
[----:B------:R-:W0:Y:S06]  /*4e50*/  SHFL.BFLY PT, R3, R2, 0x1, 0x1f ;  /* 0x0c201f0002037f89 */ /* 0x000e2c00000e0000 */
[----:B------:R-:W-:Y:S08]  /*4e60*/  MUFU.EX2 R46, R46 ;  /* 0x0000002e002e7308 */ /* 0x000ff00000000800 */
[----:B------:R-:W2:Y:S01]  /*4e70*/  MUFU.EX2 R47, R47 ;  /* 0x0000002f002f7308 */ /* 0x000ea20000000800 */
[----:B-1----:R-:W-:-:S07]  /*4e80*/  F2FP.BF16.F32.PACK_AB R201, R43, R42 ;  /* 0x0000002a2bc9723e */ /* 0x002fce00000010ff */
[----:B------:R-:W-:Y:S01]  /*4e90*/  MUFU.EX2 R34, R34 ;  /* 0x0000002200227308 */ /* 0x000fe20000000800 */
[----:B0-----:R-:W-:Y:S01]  /*4ea0*/  FMNMX.FTZ R3, R2, R3, !PT ;  /* 0x0000000302037209 */ /* 0x001fe20007810000 */
[----:B------:R-:W-:Y:S01]  /*4eb0*/  FADD.FTZ R2, R62, R7 ;  /* 0x000000073e027221 */ /* 0x000fe20000010000 */
[----:B------:R-:W-:Y:S02]  /*4ec0*/  MOV R62, R151 ;  /* 0x00000097003e7202 */ /* 0x000fe40000000f00 */
[C---:B------:R-:W-:Y:S01]  /*4ed0*/  FSETP.NEU.FTZ.AND P1, PT, R3.reuse, -INF , PT ;  /* 0xff8000000300780b */ /* 0x040fe20003f3d000 */
[----:B------:R-:W-:Y:S01]  /*4ee0*/  FMUL.FTZ R0, R3, UR7 ;  /* 0x0000000703007c20 */ /* 0x000fe20008410000 */
[----:B------:R-:W-:Y:S01]  /*4ef0*/  FADD.FTZ R7, R63, R2 ;  /* 0x000000023f077221 */ /* 0x000fe20000010000 */
[----:B------:R-:W0:Y:S01]  /*4f00*/  MUFU.EX2 R35, R35 ;  /* 0x0000002300237308 */ /* 0x000e220000000800 */
[----:B--2---:R-:W-:Y:S01]  /*4f10*/  F2FP.BF16.F32.PACK_AB R203, R47, R46 ;  /* 0x0000002e2fcb723e */ /* 0x004fe200000010ff */
[----:B------:R-:W-:Y:S01]  /*4f20*/  IMAD.MOV.U32 R63, RZ, RZ, R151 ;  /* 0x000000ffff3f7224 */ /* 0x000fe200078e0097 */
[----:B------:R-:W-:Y:S01]  /*4f30*/  FSEL R0, R0, RZ, P1 ;  /* 0x000000ff00007208 */ /* 0x000fe20000800000 */
[----:B------:R-:W-:Y:S01]  /*4f40*/  FADD.FTZ R2, R50, R7 ;  /* 0x0000000732027221 */ /* 0x000fe20000010000 */
[----:B------:R-:W-:-:S02]  /*4f50*/  PLOP3.LUT P1, PT, PT, PT, UP0, 0x80, 0x0 ;  /* 0x000000000000781c */ /* 0x000fc40003f2f008 */
[-C--:B------:R-:W-:Y:S01]  /*4f60*/  MOV R50, R151.reuse ;  /* 0x0000009700327202 */ /* 0x080fe20000000f00 */
[--C-:B------:R-:W-:Y:S01]  /*4f70*/  FFMA.FTZ R56, R56, UR7, -R0.reuse ;  /* 0x0000000738387c23 */ /* 0x100fe20008010800 */
[--C-:B------:R-:W-:Y:S01]  /*4f80*/  FFMA.FTZ R57, R57, UR7, -R0.reuse ;  /* 0x0000000739397c23 */ /* 0x100fe20008010800 */
[--C-:B------:R-:W-:Y:S01]  /*4f90*/  FFMA.FTZ R60, R60, UR7, -R0.reuse ;  /* 0x000000073c3c7c23 */ /* 0x100fe20008010800 */
[--C-:B------:R-:W-:Y:S01]  /*4fa0*/  FFMA.FTZ R61, R61, UR7, -R0.reuse ;  /* 0x000000073d3d7c23 */ /* 0x100fe20008010800 */
[--C-:B------:R-:W-:Y:S01]  /*4fb0*/  FFMA.FTZ R48, R48, UR7, -R0.reuse ;  /* 0x0000000730307c23 */ /* 0x100fe20008010800 */
[--C-:B------:R-:W-:Y:S01]  /*4fc0*/  FFMA.FTZ R49, R49, UR7, -R0.reuse ;  /* 0x0000000731317c23 */ /* 0x100fe20008010800 */
[----:B------:R-:W-:Y:S01]  /*4fd0*/  MUFU.EX2 R56, R56 ;  /* 0x0000003800387308 */ /* 0x000fe20000000800 */
[--C-:B------:R-:W-:Y:S01]  /*4fe0*/  FFMA.FTZ R52, R52, UR7, -R0.reuse ;  /* 0x0000000734347c23 */ /* 0x100fe20008010800 */
[----:B------:R-:W-:Y:S01]  /*4ff0*/  FFMA.FTZ R53, R53, UR7, -R0 ;  /* 0x0000000735357c23 */ /* 0x000fe20008010800 */
[----:B------:R-:W-:Y:S01]  /*5000*/  FADD.FTZ R9, R51, R2 ;  /* 0x0000000233097221 */ /* 0x000fe20000010000 */
[--C-:B------:R-:W-:Y:S01]  /*5010*/  FFMA.FTZ R40, R40, UR7, -R0.reuse ;  /* 0x0000000728287c23 */ /* 0x100fe20008010800 */
[--C-:B------:R-:W-:Y:S01]  /*5020*/  FFMA.FTZ R41, R41, UR7, -R0.reuse ;  /* 0x0000000729297c23 */ /* 0x100fe20008010800 */
[--C-:B------:R-:W-:Y:S01]  /*5030*/  FFMA.FTZ R44, R44, UR7, -R0.reuse ;  /* 0x000000072c2c7c23 */ /* 0x100fe20008010800 */
[----:B------:R-:W-:Y:S01]  /*5040*/  FADD.FTZ R14, R54, R9 ;  /* 0x00000009360e7221 */ /* 0x000fe20000010000 */
[----:B------:R-:W1:Y:S01]  /*5050*/  MUFU.EX2 R57, R57 ;  /* 0x0000003900397308 */ /* 0x000e620000000800 */
[--C-:B------:R-:W-:Y:S01]  /*5060*/  FFMA.FTZ R45, R45, UR7, -R0.reuse ;  /* 0x000000072d2d7c23 */ /* 0x100fe20008010800 */
[----:B------:R-:W-:Y:S01]  /*5070*/  FFMA.FTZ R32, R32, UR7, -R0 ;  /* 0x0000000720207c23 */ /* 0x000fe20008010800 */
[----:B------:R-:W-:Y:S01]  /*5080*/  FADD.FTZ R9, R55, R14 ;  /* 0x0000000e37097221 */ /* 0x000fe20000010000 */
[--C-:B------:R-:W-:Y:S01]  /*5090*/  FFMA.FTZ R33, R33, UR7, -R0.reuse ;  /* 0x0000000721217c23 */ /* 0x100fe20008010800 */
[--C-:B------:R-:W-:Y:S01]  /*50a0*/  FFMA.FTZ R36, R36, UR7, -R0.reuse ;  /* 0x0000000724247c23 */ /* 0x100fe20008010800 */
[--C-:B------:R-:W-:Y:S01]  /*50b0*/  FFMA.FTZ R37, R37, UR7, -R0.reuse ;  /* 0x0000000725257c23 */ /* 0x100fe20008010800 */
[----:B------:R-:W-:Y:S01]  /*50c0*/  FADD.FTZ R14, R42, R9 ;  /* 0x000000092a0e7221 */ /* 0x000fe20000010000 */
[----:B------:R-:W2:Y:S01]  /*50d0*/  MUFU.EX2 R60, R60 ;  /* 0x0000003c003c7308 */ /* 0x000ea20000000800 */
[--C-:B------:R-:W-:Y:S01]  /*50e0*/  FFMA.FTZ R24, R24, UR7, -R0.reuse ;  /* 0x0000000718187c23 */ /* 0x100fe20008010800 */
[----:B------:R-:W-:Y:S01]  /*50f0*/  FFMA.FTZ R25, R25, UR7, -R0 ;  /* 0x0000000719197c23 */ /* 0x000fe20008010800 */
[----:B------:R-:W-:Y:S01]  /*5100*/  FADD.FTZ R9, R43, R14 ;  /* 0x0000000e2b097221 */ /* 0x000fe20000010000 */
[--C-:B------:R-:W-:Y:S01]  /*5110*/  FFMA.FTZ R28, R28, UR7, -R0.reuse ;  /* 0x000000071c1c7c23 */ /* 0x100fe20008010800 */
[----:B------:R-:W-:Y:S01]  /*5120*/  FFMA.FTZ R0, R29, UR7, -R0 ;  /* 0x000000071d007c23 */ /* 0x000fe20008010800 */
[----:B0-----:R-:W-:Y:S01]  /*5130*/  F2FP.BF16.F32.PACK_AB R197, R35, R34 ;  /* 0x0000002223c5723e */ /* 0x001fe200000010ff */
[----:B------:R-:W-:Y:S01]  /*5140*/  FADD.FTZ R14, R46, R9 ;  /* 0x000000092e0e7221 */ /* 0x000fe20000010000 */
[----:B------:R-:W0:Y:S01]  /*5150*/  MUFU.EX2 R61, R61 ;  /* 0x0000003d003d7308 */ /* 0x000e220000000800 */
[----:B-1----:R-:W-:Y:S01]  /*5160*/  FADD.FTZ R7, R56, R57 ;  /* 0x0000003938077221 */ /* 0x002fe20000010000 */
[----:B------:R-:W-:Y:S01]  /*5170*/  F2FP.BF16.F32.PACK_AB R208, R57, R56 ;  /* 0x0000003839d0723e */ /* 0x000fe200000010ff */
[----:B------:R-:W-:Y:S01]  /*5180*/  FADD.FTZ R9, R47, R14 ;  /* 0x0000000e2f097221 */ /* 0x000fe20000010000 */
[--C-:B------:R-:W-:Y:S01]  /*5190*/  IMAD.MOV.U32 R57, RZ, RZ, R151.reuse ;  /* 0x000000ffff397224 */ /* 0x100fe200078e0097 */
[----:B------:R-:W-:Y:S01]  /*51a0*/  MOV R56, R151 ;  /* 0x0000009700387202 */ /* 0x000fe20000000f00 */
[----:B------:R-:W-:-:S02]  /*51b0*/  IMAD.MOV.U32 R55, RZ, RZ, R151 ;  /* 0x000000ffff377224 */ /* 0x000fc400078e0097 */
[----:B------:R-:W-:Y:S01]  /*51c0*/  FADD.FTZ R14, R34, R9 ;  /* 0x00000009220e7221 */ /* 0x000fe20000010000 */
[----:B------:R-:W1:Y:S01]  /*51d0*/  MUFU.EX2 R48, R48 ;  /* 0x0000003000307308 */ /* 0x000e620000000800 */
[----:B--2---:R-:W-:Y:S01]  /*51e0*/  FADD.FTZ R2, R60, R7 ;  /* 0x000000073c027221 */ /* 0x004fe20000010000 */
[--C-:B------:R-:W-:Y:S02]  /*51f0*/  IMAD.MOV.U32 R54, RZ, RZ, R151.reuse ;  /* 0x000000ffff367224 */ /* 0x100fe400078e0097 */
[----:B------:R-:W-:Y:S01]  /*5200*/  FADD.FTZ R9, R35, R14 ;  /* 0x0000000e23097221 */ /* 0x000fe20000010000 */
[--C-:B------:R-:W-:Y:S01]  /*5210*/  IMAD.MOV.U32 R51, RZ, RZ, R151.reuse ;  /* 0x000000ffff337224 */ /* 0x100fe200078e0097 */
[-C--:B------:R-:W-:Y:S01]  /*5220*/  MOV R47, R151.reuse ;  /* 0x00000097002f7202 */ /* 0x080fe20000000f00 */
[--C-:B------:R-:W-:Y:S01]  /*5230*/  IMAD.MOV.U32 R46, RZ, RZ, R151.reuse ;  /* 0x000000ffff2e7224 */ /* 0x100fe200078e0097 */
[-C--:B------:R-:W-:Y:S01]  /*5240*/  MOV R35, R151.reuse ;  /* 0x0000009700237202 */ /* 0x080fe20000000f00 */
[----:B------:R-:W2:Y:S01]  /*5250*/  MUFU.EX2 R49, R49 ;  /* 0x0000003100317308 */ /* 0x000ea20000000800 */
[C---:B0-----:R-:W-:Y:S01]  /*5260*/  FADD.FTZ R7, R61.reuse, R2 ;  /* 0x000000023d077221 */ /* 0x041fe20000010000 */
[----:B------:R-:W-:Y:S01]  /*5270*/  F2FP.BF16.F32.PACK_AB R210, R61, R60 ;  /* 0x0000003c3dd2723e */ /* 0x000fe200000010ff */
[--C-:B------:R-:W-:Y:S01]  /*5280*/  IMAD.MOV.U32 R61, RZ, RZ, R151.reuse ;  /* 0x000000ffff3d7224 */ /* 0x100fe200078e0097 */
[----:B------:R-:W-:Y:S01]  /*5290*/  MOV R29, R151 ;  /* 0x00000097001d7202 */ /* 0x000fe20000000f00 */
[----:B------:R-:W-:-:S02]  /*52a0*/  IMAD.MOV.U32 R60, RZ, RZ, R151 ;  /* 0x000000ffff3c7224 */ /* 0x000fc400078e0097 */
[----:B------:R-:W-:Y:S01]  /*52b0*/  IMAD.MOV.U32 R43, RZ, RZ, R151 ;  /* 0x000000ffff2b7224 */ /* 0x000fe200078e0097 */
[----:B------:R-:W0:Y:S01]  /*52c0*/  MUFU.EX2 R52, R52 ;  /* 0x0000003400347308 */ /* 0x000e220000000800 */
[----:B-1----:R-:W-:Y:S01]  /*52d0*/  FADD.FTZ R2, R48, R7 ;  /* 0x0000000730027221 */ /* 0x002fe20000010000 */
[--C-:B------:R-:W-:Y:S02]  /*52e0*/  IMAD.MOV.U32 R42, RZ, RZ, R151.reuse ;  /* 0x000000ffff2a7224 */ /* 0x100fe400078e0097 */
[----:B------:R-:W-:-:S04]  /*52f0*/  IMAD.MOV.U32 R34, RZ, RZ, R151 ;  /* 0x000000ffff227224 */ /* 0x000fc800078e0097 */
[----:B------:R-:W1:Y:S01]  /*5300*/  MUFU.EX2 R53, R53 ;  /* 0x0000003500357308 */ /* 0x000e620000000800 */
[C---:B--2---:R-:W-:Y:S01]  /*5310*/  FADD.FTZ R7, R49.reuse, R2 ;  /* 0x0000000231077221 */ /* 0x044fe20000010000 */
[----:B------:R-:W-:Y:S01]  /*5320*/  F2FP.BF16.F32.PACK_AB R204, R49, R48 ;  /* 0x0000003031cc723e */ /* 0x000fe200000010ff */
[--C-:B------:R-:W-:Y:S02]  /*5330*/  IMAD.MOV.U32 R49, RZ, RZ, R151.reuse ;  /* 0x000000ffff317224 */ /* 0x100fe400078e0097 */
[----:B------:R-:W-:-:S03]  /*5340*/  IMAD.MOV.U32 R48, RZ, RZ, R151 ;  /* 0x000000ffff307224 */ /* 0x000fc600078e0097 */
[----:B------:R-:W2:Y:S01]  /*5350*/  MUFU.EX2 R40, R40 ;  /* 0x0000002800287308 */ /* 0x000ea20000000800 */
[----:B0-----:R-:W-:-:S07]  /*5360*/  FADD.FTZ R2, R52, R7 ;  /* 0x0000000734027221 */ /* 0x001fce0000010000 */
[----:B------:R-:W0:Y:S01]  /*5370*/  MUFU.EX2 R41, R41 ;  /* 0x0000002900297308 */ /* 0x000e220000000800 */
[C---:B-1----:R-:W-:Y:S01]  /*5380*/  FADD.FTZ R7, R53.reuse, R2 ;  /* 0x0000000235077221 */ /* 0x042fe20000010000 */
[----:B------:R-:W-:Y:S01]  /*5390*/  F2FP.BF16.F32.PACK_AB R206, R53, R52 ;  /* 0x0000003435ce723e */ /* 0x000fe200000010ff */
[----:B------:R-:W-:Y:S01]  /*53a0*/  IMAD.MOV.U32 R52, RZ, RZ, R151 ;  /* 0x000000ffff347224 */ /* 0x000fe200078e0097 */
[----:B------:R-:W-:-:S04]  /*53b0*/  MOV R53, R151 ;  /* 0x0000009700357202 */ /* 0x000fc80000000f00 */
[----:B------:R-:W1:Y:S01]  /*53c0*/  MUFU.EX2 R44, R44 ;  /* 0x0000002c002c7308 */ /* 0x000e620000000800 */
[----:B--2---:R-:W-:-:S07]  /*53d0*/  FADD.FTZ R2, R40, R7 ;  /* 0x0000000728027221 */ /* 0x004fce0000010000 */
[----:B------:R-:W2:Y:S01]  /*53e0*/  MUFU.EX2 R45, R45 ;  /* 0x0000002d002d7308 */ /* 0x000ea20000000800 */
[C---:B0-----:R-:W-:Y:S01]  /*53f0*/  FADD.FTZ R7, R41.reuse, R2 ;  /* 0x0000000229077221 */ /* 0x041fe20000010000 */
[----:B------:R-:W-:Y:S01]  /*5400*/  F2FP.BF16.F32.PACK_AB R200, R41, R40 ;  /* 0x0000002829c8723e */ /* 0x000fe200000010ff */
[----:B------:R-:W-:Y:S01]  /*5410*/  IMAD.MOV.U32 R40, RZ, RZ, R151 ;  /* 0x000000ffff287224 */ /* 0x000fe200078e0097 */
[----:B------:R-:W-:-:S04]  /*5420*/  MOV R41, R151 ;  /* 0x0000009700297202 */ /* 0x000fc80000000f00 */
[----:B------:R-:W0:Y:S01]  /*5430*/  MUFU.EX2 R32, R32 ;  /* 0x0000002000207308 */ /* 0x000e220000000800 */
[----:B-1----:R-:W-:-:S07]  /*5440*/  FADD.FTZ R2, R44, R7 ;  /* 0x000000072c027221 */ /* 0x002fce0000010000 */
[----:B------:R-:W1:Y:S01]  /*5450*/  MUFU.EX2 R38, R38 ;  /* 0x0000002600267308 */ /* 0x000e620000000800 */
[C---:B--2---:R-:W-:Y:S01]  /*5460*/  FADD.FTZ R7, R45.reuse, R2 ;  /* 0x000000022d077221 */ /* 0x044fe20000010000 */
[----:B------:R-:W-:Y:S01]  /*5470*/  F2FP.BF16.F32.PACK_AB R202, R45, R44 ;  /* 0x0000002c2dca723e */ /* 0x000fe200000010ff */
[----:B------:R-:W-:Y:S01]  /*5480*/  IMAD.MOV.U32 R45, RZ, RZ, R151 ;  /* 0x000000ffff2d7224 */ /* 0x000fe200078e0097 */
[----:B------:R-:W-:-:S04]  /*5490*/  MOV R44, R151 ;  /* 0x00000097002c7202 */ /* 0x000fc80000000f00 */
[----:B------:R-:W2:Y:S01]  /*54a0*/  MUFU.EX2 R33, R33 ;  /* 0x0000002100217308 */ /* 0x000ea20000000800 */
[----:B0-----:R-:W-:-:S07]  /*54b0*/  FADD.FTZ R2, R32, R7 ;  /* 0x0000000720027221 */ /* 0x001fce0000010000 */
        /* <DEDUP_REMOVED lines=15> */
[----:B--2---:R-:W-:-:S07]  /*55b0*/  FADD.FTZ R14, R26, R9 ;  /* 0x000000091a0e7221 */ /* 0x004fce0000010000 */
[----:B------:R-:W2:Y:S01]  /*55c0*/  MUFU.EX2 R24, R24 ;  /* 0x0000001800187308 */ /* 0x000ea20000000800 */
[C---:B0-----:R-:W-:Y:S01]  /*55d0*/  FADD.FTZ R19, R37.reuse, R2 ;  /* 0x0000000225137221 */ /* 0x041fe20000010000 */
[----:B------:R-:W-:Y:S01]  /*55e0*/  F2FP.BF16.F32.PACK_AB R198, R37, R36 ;  /* 0x0000002425c6723e */ /* 0x000fe200000010ff */
[--C-:B------:R-:W-:Y:S02]  /*55f0*/  IMAD.MOV.U32 R37, RZ, RZ, R151.reuse ;  /* 0x000000ffff257224 */ /* 0x100fe400078e0097 */
[----:B------:R-:W-:-:S03]  /*5600*/  IMAD.MOV.U32 R36, RZ, RZ, R151 ;  /* 0x000000ffff247224 */ /* 0x000fc600078e0097 */
        /* <DEDUP_REMOVED lines=8> */
[----:B0-----:R-:W-:-:S04]  /*5690*/  FADD.FTZ R14, R30, R9 ;  /* 0x000000091e0e7221 */ /* 0x001fc80000010000 */
[C---:B------:R-:W-:Y:S01]  /*56a0*/  FADD.FTZ R9, R195.reuse, R14 ;  /* 0x0000000ec3097221 */ /* 0x040fe20000010000 */
[----:B------:R-:W-:Y:S01]  /*56b0*/  F2FP.BF16.F32.PACK_AB R195, R195, R30 ;  /* 0x0000001ec3c3723e */ /* 0x000fe200000010ff */
[--C-:B------:R-:W-:Y:S01]  /*56c0*/  IMAD.MOV.U32 R30, RZ, RZ, R151.reuse ;  /* 0x000000ffff1e7224 */ /* 0x100fe200078e0097 */
[----:B------:R0:W3:Y:S01]  /*56d0*/  MUFU.EX2 R7, R0 ;  /* 0x0000000000077308 */ /* 0x0000e20000000800 */
[C---:B-1----:R-:W-:Y:S01]  /*56e0*/  FADD.FTZ R19, R25.reuse, R2 ;  /* 0x0000000219137221 */ /* 0x042fe20000010000 */
[----:B------:R-:W-:Y:S01]  /*56f0*/  F2FP.BF16.F32.PACK_AB R192, R25, R24 ;  /* 0x0000001819c0723e */ /* 0x000fe200000010ff */
[--C-:B------:R-:W-:Y:S01]  /*5700*/  IMAD.MOV.U32 R25, RZ, RZ, R151.reuse ;  /* 0x000000ffff197224 */ /* 0x100fe200078e0097 */
[----:B------:R-:W-:Y:S01]  /*5710*/  MOV R2, 0x3f800000 ;  /* 0x3f80000000027802 */ /* 0x000fe20000000f00 */
[----:B------:R-:W-:Y:S02]  /*5720*/  IMAD.MOV.U32 R24, RZ, RZ, R151 ;  /* 0x000000ffff187224 */ /* 0x000fe400078e0097 */
[----:B--2---:R-:W-:Y:S01]  /*5730*/  FADD.FTZ R14, R28, R19 ;  /* 0x000000131c0e7221 */ /* 0x004fe20000010000 */
[----:B0-----:R-:W-:-:S03]  /*5740*/  IMAD.MOV.U32 R0, RZ, RZ, 0x3f800000 ;  /* 0x3f800000ff007424 */ /* 0x001fc600078e00ff */
[C---:B---3--:R-:W-:Y:S01]  /*5750*/  FADD.FTZ R14, R7.reuse, R14 ;  /* 0x0000000e070e7221 */ /* 0x048fe20000010000 */
[----:B------:R-:W-:Y:S01]  /*5760*/  F2FP.BF16.F32.PACK_AB R194, R7, R28 ;  /* 0x0000001c07c2723e */ /* 0x000fe200000010ff */
[----:B------:R-:W-:Y:S01]  /*5770*/  IMAD.MOV.U32 R28, RZ, RZ, R151 ;  /* 0x000000ffff1c7224 */ /* 0x000fe200078e0097 */
[----:B------:R-:W-:Y:S01]  /*5780*/  MOV R7, UR6 ;  /* 0x0000000600077c02 */ /* 0x000fe20008000f00 */
[----:B------:R-:W-:Y:S06]  /*5790*/  @!P1 BRA `(.L_x_18) ;  /* 0x00000044002c9947 */ /* 0x000fec0003800000 */
[----:B------:R-:W-:Y:S01]  /*57a0*/  UMOV UR6, URZ ;  /* 0x0000003f00067c82 */ /* 0x000fe20008000000 */
[----:B------:R-:W-:Y:S01]  /*57b0*/  IMAD.U32 R212, RZ, RZ, UR60 ;  /* 0x0000003cffd47e24 */ /* 0x000fe2000f8e00ff */
[----:B------:R-:W-:Y:S01]  /*57c0*/  MOV R20, R3 ;  /* 0x0000000300147202 */ /* 0x000fe20000000f00 */
[----:B------:R-:W-:Y:S01]  /*57d0*/  IMAD.MOV.U32 R19, RZ, RZ, R6 ;  /* 0x000000ffff137224 */ /* 0x000fe200078e0006 */
[----:B------:R-:W-:Y:S01]  /*57e0*/  CS2R R150, SRZ ;  /* 0x0000000000967805 */ /* 0x000fe2000001ff00 */
[----:B------:R-:W-:Y:S01]  /*57f0*/  IMAD.U32 R216, RZ, RZ, UR6 ;  /* 0x00000006ffd87e24 */ /* 0x000fe2000f8e00ff */
[----:B------:R-:W-:Y:S01]  /*5800*/  MOV R21, UR6 ;  /* 0x0000000600157c02 */ /* 0x000fe20008000f00 */
[----:B------:R-:W-:Y:S01]  /*5810*/  IMAD.MOV.U32 R2, RZ, RZ, 0x3f800000 ;  /* 0x3f800000ff027424 */ /* 0x000fe200078e00ff */
        /* <DEDUP_REMOVED lines=62> */
[----:B------:R-:W-:Y:S01]  /*5c00*/  CS2R R24, SRZ ;  /* 0x0000000000187805 */ /* 0x000fe2000001ff00 */
[----:B------:R-:W-:-:S06]  /*5c10*/  ULDC UR61, c[0x0][0x9d8] ;  /* 0x00027600003d7ab9 */ /* 0x000fcc0000000800 */
.L_x_29:
[----:B------:R-:W-:Y:S02]  /*5c20*/  R2UR UR6, R21 ;  /* 0x00000000150672ca */ /* 0x000fe400000e0000 */
[----:B------:R-:W-:-:S11]  /*5c30*/  R2UR UR7, R216 ;  /* 0x00000000d80772ca */ /* 0x000fd600000e0000 */
[----:B------:R-:W-:-:S04]  /*5c40*/  UISETP.NE.AND UP0, UPT, UR6, 0x1, UPT ;  /* 0x000000010600788c */ /* 0x000fc8000bf05270 */
[----:B------:R-:W-:-:S04]  /*5c50*/  USEL UR6, URZ, 0x1, UP0 ;  /* 0x000000013f067887 */ /* 0x000fc80008000000 */
[----:B------:R-:W-:-:S06]  /*5c60*/  ULOP3.LUT UR6, UR7, UR6, URZ, 0x3c, !UPT ;  /* 0x0000000607067292 */ /* 0x000fcc000f8e3c3f */
[----:B------:R-:W-:Y:S01]  /*5c70*/  IMAD.U32 R7, RZ, RZ, UR6 ;  /* 0x00000006ff077e24 */ /* 0x000fe2000f8e00ff */
[----:B------:R-:W-:Y:S06]  /*5c80*/  @!P0 BRA `(.L_x_19) ;  /* 0x0000000000048947 */ /* 0x000fec0003800000 */
[----:B------:R-:W-:Y:S01]  /*5c90*/  BPT.TRAP 0x1 ;  /* 0x000000040000795c */ /* 0x000fe20000300000 */
.L_x_19:
[----:B------:R-:W-:Y:S02]  /*5ca0*/  R2UR UR6, R21 ;  /* 0x00000000150672ca */ /* 0x000fe400000e0000 */
[----:B------:R-:W-:Y:S02]  /*5cb0*/  R2UR UR7, R16 ;  /* 0x00000000100772ca */ /* 0x000fe400000e0000 */
[----:B------:R-:W-:-:S09]  /*5cc0*/  R2UR UR10, R7 ;  /* 0x00000000070a72ca */ /* 0x000fd200000e0000 */
[----:B------:R-:W-:-:S04]  /*5cd0*/  UIADD3 UR6, UR6, 0x1, URZ ;  /* 0x0000000106067890 */ /* 0x000fc8000fffe03f */
[----:B------:R-:W-:Y:S01]  /*5ce0*/  UISETP.NE.AND UP0, UPT, UR6, 0x2, UPT ;  /* 0x000000020600788c */ /* 0x000fe2000bf05270 */
[----:B------:R-:W-:-:S03]  /*5cf0*/  IMAD.U32 R3, RZ, RZ, UR10 ;  /* 0x0000000aff037e24 */ /* 0x000fc6000f8e00ff */
[----:B------:R-:W-:Y:S02]  /*5d00*/  USEL UR6, UR6, URZ, UP0 ;  /* 0x0000003f06067287 */ /* 0x000fe40008000000 */
[----:B------:R-:W-:Y:S02]  /*5d10*/  SHF.L.U32 R3, R3, 0x1f, RZ ;  /* 0x0000001f03037819 */ /* 0x000fe400000006ff */
[----:B------:R-:W-:Y:S02]  /*5d20*/  ULEA UR7, UR6, UR7, 0x3 ;  /* 0x0000000706077291 */ /* 0x000fe4000f8e183f */
[----:B------:R-:W-:-:S04]  /*5d30*/  IMAD.U32 R8, RZ, RZ, UR6 ;  /* 0x00000006ff087e24 */ /* 0x000fc8000f8e00ff */
[----:B------:R-:W-:-:S03]  /*5d40*/  MOV R213, UR7 ;  /* 0x0000000700d57c02 */ /* 0x000fc60008000f00 */
[----:B------:R0:W1:Y:S01]  /*5d50*/  SYNCS.PHASECHK.TRANS64.TRYWAIT P1, [UR7+0x38830], R3 ;  /* 0x03883003ff0075a7 */ /* 0x0000620008020147 */
[----:B------:R-:W-:Y:S05]  /*5d60*/  @!P0 BRA `(.L_x_20) ;  /* 0x0000000000048947 */ /* 0x000fea0003800000 */
[----:B------:R-:W-:Y:S01]  /*5d70*/  BPT.TRAP 0x1 ;  /* 0x000000040000795c */ /* 0x000fe20000300000 */
.L_x_20:
[----:B-1----:R-:W-:Y:S05]  /*5d80*/  @P1 BRA `(.L_x_21) ;  /* 0x00000000000c1947 */ /* 0x002fea0003800000 */
[----:B------:R-:W-:-:S13]  /*5d90*/  R2UR UR6, R213 ;  /* 0x00000000d50672ca */ /* 0x000fda00000e0000 */
[----:B------:R-:W1:Y:S02]  /*5da0*/  SYNCS.PHASECHK.TRANS64.TRYWAIT P1, [UR6+0x38830], R3 ;  /* 0x03883003ff0075a7 */ /* 0x000e640008020146 */
[----:B-1----:R-:W-:Y:S05]  /*5db0*/  @!P1 BRA `(.L_x_22) ;  /* 0x000000b800309947 */ /* 0x002fea0003800000 */
.L_x_21:
[----:B------:R-:W-:Y:S01]  /*5dc0*/  R2UR UR6, R15 ;  /* 0x000000000f0672ca */ /* 0x000fe200000e0000 */
[----:B------:R-:W-:Y:S01]  /*5dd0*/  WARPGROUP.ARRIVE ;  /* 0x00000000000079c5 */ /* 0x000fe20000000000 */
[----:B------:R-:W-:Y:S01]  /*5de0*/  R2UR UR60, R8 ;  /* 0x00000000083c72ca */ /* 0x000fe200000e0000 */
[----:B------:R-:W-:Y:S01]  /*5df0*/  UMOV UR59, 0x40000040 ;  /* 0x40000040003b7882 */ /* 0x000fe20000000000 */
[C---:B------:R-:W-:Y:S01]  /*5e00*/  R2UR UR56, R4.reuse ;  /* 0x00000000043872ca */ /* 0x040fe200000e0000 */
[----:B------:R-:W-:Y:S01]  /*5e10*/  UMOV UR43, 0x40000040 ;  /* 0x40000040002b7882 */ /* 0x000fe20000000000 */
[C---:B------:R-:W-:Y:S01]  /*5e20*/  R2UR UR57, R5.reuse ;  /* 0x00000000053972ca */ /* 0x040fe200000e0000 */
[----:B------:R-:W-:Y:S01]  /*5e30*/  UMOV UR47, 0x40000040 ;  /* 0x40000040002f7882 */ /* 0x000fe20000000000 */
[----:B01----:R-:W-:Y:S01]  /*5e40*/  MOV R3, UR41 ;  /* 0x0000002900037c02 */ /* 0x003fe20008000f00 */
[----:B------:R-:W-:Y:S01]  /*5e50*/  UMOV UR51, 0x40000040 ;  /* 0x4000004000337882 */ /* 0x000fe20000000000 */
[----:B------:R-:W-:Y:S01]  /*5e60*/  MOV R6, UR40 ;  /* 0x0000002800067c02 */ /* 0x000fe20008000f00 */
[----:B------:R-:W-:Y:S01]  /*5e70*/  UMOV UR55, 0x40000040 ;  /* 0x4000004000377882 */ /* 0x000fe20000000000 */
[C---:B------:R-:W-:Y:S01]  /*5e80*/  R2UR UR40, R4.reuse ;  /* 0x00000000042872ca */ /* 0x040fe200000e0000 */
[----:B------:R-:W-:Y:S01]  /*5e90*/  UMOV UR15, 0x40000040 ;  /* 0x40000040000f7882 */ /* 0x000fe20000000000 */
[C---:B------:R-:W-:Y:S01]  /*5ea0*/  R2UR UR41, R5.reuse ;  /* 0x00000000052972ca */ /* 0x040fe200000e0000 */
[----:B------:R-:W-:Y:S01]  /*5eb0*/  UIMAD UR60, UR60, 0xa00, UR6 ;  /* 0x00000a003c3c78a4 */ /* 0x000fe2000f8e0206 */
[----:B------:R-:W-:Y:S01]  /*5ec0*/  MOV R22, UR45 ;  /* 0x0000002d00167c02 */ /* 0x000fe20008000f00 */
[----:B------:R-:W-:Y:S01]  /*5ed0*/  UMOV UR19, 0x40000040 ;  /* 0x4000004000137882 */ /* 0x000fe20000000000 */
[----:B------:R-:W-:Y:S01]  /*5ee0*/  MOV R23, UR44 ;  /* 0x0000002c00177c02 */ /* 0x000fe20008000f00 */
[----:B------:R-:W-:Y:S01]  /*5ef0*/  UIADD3 UR6, UR60, 0x80, URZ ;  /* 0x000000803c067890 */ /* 0x000fe2000fffe03f */
[C---:B------:R-:W-:Y:S01]  /*5f00*/  R2UR UR44, R4.reuse ;  /* 0x00000000042c72ca */ /* 0x040fe200000e0000 */
[----:B------:R-:W-:Y:S01]  /*5f10*/  UIADD3 UR7, UR60, 0x100, URZ ;  /* 0x000001003c077890 */ /* 0x000fe2000fffe03f */
[C---:B------:R-:W-:Y:S01]  /*5f20*/  R2UR UR45, R5.reuse ;  /* 0x00000000052d72ca */ /* 0x040fe200000e0000 */
[----:B------:R-:W-:Y:S01]  /*5f30*/  UMOV UR58, UR60 ;  /* 0x0000003c003a7c82 */ /* 0x000fe20008000000 */
[----:B------:R-:W-:Y:S01]  /*5f40*/  MOV R152, UR49 ;  /* 0x0000003100987c02 */ /* 0x000fe20008000f00 */
[----:B------:R-:W-:Y:S01]  /*5f50*/  HGMMA.64x16x16.F32.BF16 R184, gdesc[UR56], RZ, !UPT, gsb0 ;  /* 0x0020000038b879f0 */ /* 0x000fe2000c0018ff */
[----:B------:R-:W-:Y:S01]  /*5f60*/  UMOV UR42, UR6 ;  /* 0x00000006002a7c82 */ /* 0x000fe20008000000 */
[----:B------:R-:W-:Y:S01]  /*5f70*/  MOV R153, UR48 ;  /* 0x0000003000997c02 */ /* 0x000fe20008000f00 */
[----:B------:R-:W-:Y:S01]  /*5f80*/  UMOV UR46, UR7 ;  /* 0x00000007002e7c82 */ /* 0x000fe20008000000 */
[C---:B------:R-:W-:Y:S01]  /*5f90*/  R2UR UR48, R4.reuse ;  /* 0x00000000043072ca */ /* 0x040fe200000e0000 */
[----:B------:R-:W-:Y:S01]  /*5fa0*/  UIADD3 UR6, UR60, 0x180, URZ ;  /* 0x000001803c067890 */ /* 0x000fe2000fffe03f */
[C---:B------:R-:W-:Y:S01]  /*5fb0*/  R2UR UR49, R5.reuse ;  /* 0x00000000053172ca */ /* 0x040fe200000e0000 */
[----:B------:R-:W-:Y:S01]  /*5fc0*/  UIADD3 UR58, UR60, 0x200, URZ ;  /* 0x000002003c3a7890 */ /* 0x000fe2000fffe03f */
[----:B------:R-:W-:Y:S01]  /*5fd0*/  R2UR UR56, R4 ;  /* 0x00000000043872ca */ /* 0x000fe200000e0000 */
[----:B------:R-:W-:Y:S01]  /*5fe0*/  UMOV UR59, 0x40000040 ;  /* 0x40000040003b7882 */ /* 0x000fe20000000000 */
[----:B------:R-:W-:Y:S01]  /*5ff0*/  R2UR UR57, R5 ;  /* 0x00000000053972ca */ /* 0x000fe200000e0000 */
[----:B------:R-:W-:Y:S01]  /*6000*/  UIADD3 UR7, UR60, 0x182, URZ ;  /* 0x000001823c077890 */ /* 0x000fe2000fffe03f */
[----:B------:R-:W-:Y:S01]  /*6010*/  MOV R214, UR53 ;  /* 0x0000003500d67c02 */ /* 0x000fe20008000f00 */
[----:B------:R-:W-:Y:S01]  /*6020*/  UMOV UR50, UR6 ;  /* 0x0000000600327c82 */ /* 0x000fe20008000000 */
[----:B------:R-:W-:Y:S01]  /*6030*/  MOV R215, UR52 ;  /* 0x0000003400d77c02 */ /* 0x000fe20008000f00 */
[----:B------:R-:W-:Y:S01]  /*6040*/  UIADD3 UR6, UR60, 0x2, URZ ;  /* 0x000000023c067890 */ /* 0x000fe2000fffe03f */
[----:B------:R-:W-:Y:S01]  /*6050*/  R2UR UR52, R12 ;  /* 0x000000000c3472ca */ /* 0x000fe200000e0000 */
[----:B------:R-:W-:Y:S01]  /*6060*/  UIADD3 UR14, UR60, 0x280, URZ ;  /* 0x000002803c0e7890 */ /* 0x000fe2000fffe03f */
[----:B------:R-:W-:Y:S01]  /*6070*/  R2UR UR53, R13 ;  /* 0x000000000d3572ca */ /* 0x000fe200000e0000 */
[----:B------:R-:W-:Y:S01]  /*6080*/  UIADD3 UR18, UR60, 0x282, URZ ;  /* 0x000002823c127890 */ /* 0x000fe2000fffe03f */
[-C--:B------:R-:W-:Y:S01]  /*6090*/  FMUL.FTZ R24, R24, R0.reuse ;  /* 0x0000000018187220 */ /* 0x080fe20000410000 */
[----:B------:R-:W-:Y:S01]  /*60a0*/  UIADD3 UR22, UR60, 0x284, URZ ;  /* 0x000002843c167890 */ /* 0x000fe2000fffe03f */
[-C--:B------:R-:W-:Y:S01]  /*60b0*/  FMUL.FTZ R25, R25, R0.reuse ;  /* 0x0000000019197220 */ /* 0x080fe20000410000 */
[----:B------:R-:W-:Y:S01]  /*60c0*/  UMOV UR54, UR6 ;  /* 0x0000000600367c82 */ /* 0x000fe20008000000 */
[----:B------:R-:W-:Y:S01]  /*60d0*/  UIADD3 UR6, UR60, 0x102, URZ ;  /* 0x000001023c067890 */ /* 0x000fe2000fffe03f */
[-C--:B------:R-:W-:Y:S01]  /*60e0*/  FMUL.FTZ R28, R28, R0.reuse ;  /* 0x000000001c1c7220 */ /* 0x080fe20000410000 */
[----:B------:R-:W-:Y:S01]  /*60f0*/  UMOV UR23, 0x40000040 ;  /* 0x4000004000177882 */ /* 0x000fe20000000000 */
[----:B------:R-:W-:Y:S01]  /*6100*/  UIADD3 UR26, UR60, 0x286, URZ ;  /* 0x000002863c1a7890 */ /* 0x000fe2000fffe03f */
[-C--:B------:R-:W-:Y:S01]  /*6110*/  FMUL.FTZ R29, R29, R0.reuse ;  /* 0x000000001d1d7220 */ /* 0x080fe20000410000 */
[----:B------:R-:W-:Y:S01]  /*6120*/  UMOV UR10, UR52 ;  /* 0x00000034000a7c82 */ /* 0x000fe20008000000 */
[----:B------:R-:W-:Y:S01]  /*6130*/  UMOV UR27, 0x40000040 ;  /* 0x40000040001b7882 */ /* 0x000fe20000000000 */
[----:B------:R-:W-:Y:S01]  /*6140*/  UMOV UR11, UR53 ;  /* 0x00000035000b7c82 */ /* 0x000fe20008000000 */
[----:B------:R-:W-:Y:S01]  /*6150*/  UIADD3 UR30, UR60, 0x500, URZ ;  /* 0x000005003c1e7890 */ /* 0x000fe2000fffe03f */
[-C--:B------:R-:W-:Y:S01]  /*6160*/  FMUL.FTZ R32, R32, R0.reuse ;  /* 0x0000000020207220 */ /* 0x080fe20000410000 */
[----:B------:R-:W-:Y:S01]  /*6170*/  UMOV UR31, 0x40000040 ;  /* 0x40000040001f7882 */ /* 0x000fe20000000000 */
[----:B------:R-:W-:Y:S01]  /*6180*/  UIADD3 UR34, UR60, 0x502, URZ ;  /* 0x000005023c227890 */ /* 0x000fe2000fffe03f */
[-C--:B------:R-:W-:Y:S01]  /*6190*/  FMUL.FTZ R33, R33, R0.reuse ;  /* 0x0000000021217220 */ /* 0x080fe20000410000 */
[----:B------:R-:W-:Y:S01]  /*61a0*/  UMOV UR35, 0x40000040 ;  /* 0x4000004000237882 */ /* 0x000fe20000000000 */
[----:B------:R-:W-:Y:S01]  /*61b0*/  UIADD3 UR38, UR60, 0x504, URZ ;  /* 0x000005043c267890 */ /* 0x000fe2000fffe03f */
[-C--:B------:R-:W-:Y:S01]  /*61c0*/  FMUL.FTZ R36, R36, R0.reuse ;  /* 0x0000000024247220 */ /* 0x080fe20000410000 */
[----:B------:R-:W-:Y:S01]  /*61d0*/  UMOV UR39, 0x40000040 ;  /* 0x4000004000277882 */ /* 0x000fe20000000000 */
[-C--:B------:R-:W-:Y:S01]  /*61e0*/  FMUL.FTZ R37, R37, R0.reuse ;  /* 0x0000000025257220 */ /* 0x080fe20000410000 */
        /* <DEDUP_REMOVED lines=9> */
[----:B------:R-:W-:Y:S01]  /*6280*/  FMUL.FTZ R57, R57, R0 ;  /* 0x0000000039397220 */ /* 0x000fe20000410000 */
[----:B------:R-:W-:-:S02]  /*6290*/  WARPGROUP.DEPBAR.LE gsb0, 0x0 ;  /* 0x00008000000079c5 */ /* 0x000fc40000010000 */
[----:B------:R-:W-:Y:S01]  /*62a0*/  WARPGROUP.ARRIVE ;  /* 0x00000000000079c5 */ /* 0x000fe20000000000 */
[-C--:B------:R-:W-:Y:S01]  /*62b0*/  FMUL.FTZ R60, R60, R0.reuse ;  /* 0x000000003c3c7220 */ /* 0x080fe20000410000 */
[-C--:B------:R-:W-:Y:S01]  /*62c0*/  FMUL.FTZ R61, R61, R0.reuse ;  /* 0x000000003d3d7220 */ /* 0x080fe20000410000 */
[-C--:B------:R-:W-:Y:S01]  /*62d0*/  FMUL.FTZ R64, R64, R0.reuse ;  /* 0x0000000040407220 */ /* 0x080fe20000410000 */
[-C--:B------:R-:W-:Y:S01]  /*62e0*/  FMUL.FTZ R65, R65, R0.reuse ;  /* 0x0000000041417220 */ /* 0x080fe20000410000 */
[-C--:B------:R-:W-:Y:S01]  /*62f0*/  FMUL.FTZ R68, R68, R0.reuse ;  /* 0x0000000044447220 */ /* 0x080fe20000410000 */
[----:B------:R-:W-:Y:S01]  /*6300*/  HGMMA.64x16x16.F32.BF16 R176, gdesc[UR40], RZ, !UPT, gsb0 ;  /* 0x0020000028b079f0 */ /* 0x000fe2000c0018ff */
[----:B------:R-:W-:Y:S01]  /*6310*/  R2UR UR41, R3 ;  /* 0x00000000032972ca */ /* 0x000fe200000e0000 */
[----:B------:R-:W-:Y:S01]  /*6320*/  UIADD3 UR42, UR60, 0x506, URZ ;  /* 0x000005063c2a7890 */ /* 0x000fe2000fffe03f */
[----:B------:R-:W-:Y:S01]  /*6330*/  R2UR UR40, R6 ;  /* 0x00000000062872ca */ /* 0x000fe200000e0000 */
[----:B------:R-:W-:Y:S01]  /*6340*/  UMOV UR43, 0x40000040 ;  /* 0x40000040002b7882 */ /* 0x000fe20000000000 */
[----:B------:R-:W-:Y:S01]  /*6350*/  MOV R3, UR9 ;  /* 0x0000000900037c02 */ /* 0x000fe20008000f00 */
[-C--:B------:R-:W-:Y:S01]  /*6360*/  FMUL.FTZ R69, R69, R0.reuse ;  /* 0x0000000045457220 */ /* 0x080fe20000410000 */
[----:B------:R-:W-:Y:S01]  /*6370*/  MOV R6, UR8 ;  /* 0x0000000800067c02 */ /* 0x000fe20008000f00 */
        /* <DEDUP_REMOVED lines=117> */
[----:B------:R-:W-:Y:S01]  /*6ad0*/  FMUL.FTZ R151, R151, R2 ;  /* 0x0000000297977220 */ /* 0x000fe20000410000 */
        /* <DEDUP_REMOVED lines=10> */
[----:B------:R-:W-:Y:S01]  /*6b80*/  R2UR UR53, R214 ;  /* 0x00000000d63572ca */ /* 0x000fe200000e0000 */
[----:B------:R-:W-:Y:S01]  /*6b90*/  UIADD3 UR54, UR60, 0x784, URZ ;  /* 0x000007843c367890 */ /* 0x000fe2000fffe03f */
[----:B------:R-:W-:Y:S01]  /*6ba0*/  R2UR UR52, R215 ;  /* 0x00000000d73472ca */ /* 0x000fe200000e0000 */
        /* <DEDUP_REMOVED lines=24> */
[----:B------:R-:W-:Y:S02]  /*6d30*/  UIADD3 UR6, UR60, 0x4, URZ ;  /* 0x000000043c067890 */ /* 0x000fe4000fffe03f */
[----:B------:R-:W-:Y:S02]  /*6d40*/  UIADD3 UR10, UR60, 0x84, URZ ;  /* 0x000000843c0a7890 */ /* 0x000fe4000fffe03f */
[----:B------:R-:W-:Y:S01]  /*6d50*/  UIADD3 UR11, UR60, 0x104, URZ ;  /* 0x000001043c0b7890 */ /* 0x000fe2000fffe03f */
        /* <DEDUP_REMOVED lines=28> */
[----:B------:R-:W-:Y:S01]  /*6f20*/  UMOV UR11, 0x40000040 ;  /* 0x40000040000b7882 */ /* 0x000fe20000000000 */
[----:B------:R-:W-:Y:S02]  /*6f30*/  WARPGROUP.DEPBAR.LE gsb0, 0x0 ;  /* 0x00008000000079c5 */ /* 0x000fe40000010000 */
[----:B------:R-:W-:-:S06]  /*6f40*/  WARPGROUP.ARRIVE ;  /* 0x00000000000079c5 */ /* 0x000fcc0000000000 */
[----:B------:R-:W-:Y:S01]  /*6f50*/  HGMMA.64x16x16.F32.BF16 R152, gdesc[UR4], R152, gsb0 ;  /* 0x00200000049879f0 */ /* 0x000fe20008001898 */
[----:B------:R-:W-:Y:S02]  /*6f60*/  UIADD3 UR6, UR60, 0x86, URZ ;  /* 0x000000863c067890 */ /* 0x000fe4000fffe03f */
        /* <DEDUP_REMOVED lines=28> */
[----:B------:R-:W-:Y:S01]  /*7130*/  R2UR UR8, R10 ;  /* 0x000000000a0872ca */ /* 0x000fe200000e0000 */
[----:B------:R-:W-:Y:S01]  /*7140*/  UMOV UR11, 0x40000040 ;  /* 0x40000040000b7882 */ /* 0x000fe20000000000 */
[----:B------:R-:W-:Y:S01]  /*7150*/  R2UR UR9, R11 ;  /* 0x000000000b0972ca */ /* 0x000fe200000e0000 */
        /* <DEDUP_REMOVED lines=295> */
[----:B------:R-:W-:Y:S02]  /*83d0*/  UIADD3 UR7, UR60, 0x906, URZ ;  /* 0x000009063c077890 */ /* 0x000fe4000fffe03f */
        /* <DEDUP_REMOVED lines=9> */
[----:B------:R-:W-:Y:S01]  /*8470*/  UMOV UR56, UR10 ;  /* 0x0000000a00387c82 */ /* 0x000fe20008000000 */
[----:B------:R-:W-:Y:S01]  /*8480*/  UMOV UR57, UR11 ;  /* 0x0000000b00397c82 */ /* 0x000fe20008000000 */
        /* <DEDUP_REMOVED lines=29> */
.L_x_23:
[----:B------:R-:W-:Y:S02]  /*8660*/  R2UR UR10, R16 ;  /* 0x00000000100a72ca */ /* 0x000fe400000e0000 */
[----:B------:R-:W-:Y:S02]  /*8670*/  R2UR UR6, R21 ;  /* 0x00000000150672ca */ /* 0x000fe400000e0000 */
[----:B------:R-:W-:-:S11]  /*8680*/  R2UR UR7, R216 ;  /* 0x00000000d80772ca */ /* 0x000fd600000e0000 */
[----:B------:R-:W-:Y:S02]  /*8690*/  ULEA UR6, UR6, UR10, 0x3 ;  /* 0x0000000a06067291 */ /* 0x000fe4000f8e183f */
[----:B------:R-:W-:-:S05]  /*86a0*/  IMAD.U32 R0, RZ, RZ, UR7 ;  /* 0x00000007ff007e24 */ /* 0x000fca000f8e00ff */
[----:B------:R-:W-:-:S04]  /*86b0*/  SHF.L.U32 R0, R0, 0x1f, RZ ;  /* 0x0000001f00007819 */ /* 0x000fc800000006ff */
[----:B------:R0:W1:Y:S01]  /*86c0*/  SYNCS.PHASECHK.TRANS64.TRYWAIT P1, [UR6+0x38850], R0 ;  /* 0x03885000ff0075a7 */ /* 0x0000620008020146 */
[----:B------:R-:W-:Y:S05]  /*86d0*/  @!P0 BRA `(.L_x_24) ;  /* 0x0000000000048947 */ /* 0x000fea0003800000 */
[----:B------:R-:W-:Y:S01]  /*86e0*/  BPT.TRAP 0x1 ;  /* 0x000000040000795c */ /* 0x000fe20000300000 */
.L_x_24:
[----:B-1----:R-:W-:Y:S05]  /*86f0*/  @P1 BRA `(.L_x_25) ;  /* 0x0000000000081947 */ /* 0x002fea0003800000 */
[----:B------:R-:W1:Y:S02]  /*8700*/  SYNCS.PHASECHK.TRANS64.TRYWAIT P1, [UR6+0x38850], R0 ;  /* 0x03885000ff0075a7 */ /* 0x000e640008020146 */
[----:B-1----:R-:W-:Y:S05]  /*8710*/  @!P1 BRA `(.L_x_26) ;  /* 0x0000008c00f49947 */ /* 0x002fea0003800000 */
.L_x_25:
[----:B------:R-:W-:Y:S01]  /*8720*/  R2UR UR7, R16 ;  /* 0x00000000100772ca */ /* 0x000fe200000e0000 */
[----:B------:R-:W-:Y:S01]  /*8730*/  WARPGROUP.ARRIVE ;  /* 0x00000000000079c5 */ /* 0x000fe20000000000 */
[----:B------:R-:W-:Y:S01]  /*8740*/  R2UR UR10, R21 ;  /* 0x00000000150a72ca */ /* 0x000fe200000e0000 */
[----:B------:R-:W-:-:S10]  /*8750*/  UMOV UR11, 0x40000040 ;  /* 0x40000040000b7882 */ /* 0x000fd40000000000 */
[----:B------:R-:W-:-:S04]  /*8760*/  UIADD3 UR7, UR7, 0x400, URZ ;  /* 0x0000040007077890 */ /* 0x000fc8000fffe03f */
[----:B------:R-:W-:-:S04]  /*8770*/  USHF.R.U32.HI UR7, URZ, 0x4, UR7 ;  /* 0x000000043f077899 */ /* 0x000fc80008011607 */
[----:B------:R-:W-:-:S04]  /*8780*/  ULOP3.LUT UR7, UR7, 0x3fff, URZ, 0xc0, !UPT ;  /* 0x00003fff07077892 */ /* 0x000fc8000f8ec03f */
[----:B------:R-:W-:-:S04]  /*8790*/  ULOP3.LUT UR7, UR7, 0x2800000, URZ, 0xfc, !UPT ;  /* 0x0280000007077892 */ /* 0x000fc8000f8efc3f */
[----:B------:R-:W-:-:S07]  /*87a0*/  UIMAD UR7, UR10, 0xa00, UR7 ;  /* 0x00000a000a0778a4 */ /* 0x000fce000f8e0207 */
[----:B------:R-:W-:Y:S02]  /*87b0*/  UMOV UR10, UR7 ;  /* 0x00000007000a7c82 */ /* 0x000fe40008000000 */
[----:B------:R-:W-:Y:S01]  /*87c0*/  HGMMA.64x256x16.F32.BF16 R24, R208, gdesc[UR8].tnspB, R24, gsb0 ;  /* 0x43e00008d0187df0 */ /* 0x000fe20008001818 */
[----:B------:R-:W-:Y:S01]  /*87d0*/  UIADD3 UR10, UR7, 0x80, URZ ;  /* 0x00000080070a7890 */ /* 0x000fe2000fffe03f */
[----:B------:R-:W-:Y:S01]  /*87e0*/  UMOV UR11, 0x40000040 ;  /* 0x40000040000b7882 */ /* 0x000fe20000000000 */
[----:B------:R-:W-:Y:S02]  /*87f0*/  WARPGROUP.DEPBAR.LE gsb0, 0x0 ;  /* 0x00008000000079c5 */ /* 0x000fe40000010000 */
[----:B------:R-:W-:-:S15]  /*8800*/  WARPGROUP.ARRIVE ;  /* 0x00000000000079c5 */ /* 0x000fde0000000000 */
[----:B------:R-:W-:-:S08]  /*8810*/  NOP ;  /* 0x0000000000007918 */ /* 0x000fd00000000000 */
        /* <DEDUP_REMOVED lines=18> */
[----:B------:R-:W-:Y:S03]  /*8940*/  HGMMA.64x256x16.F32.BF16 R24, R192, gdesc[UR8].tnspB, R24, gsb0 ;  /* 0x43e00008c0187df0 */ /* 0x000fe60008001818 */
[----:B------:R-:W-:Y:S02]  /*8950*/  WARPGROUP.DEPBAR.LE gsb0, 0x0 ;  /* 0x00008000000079c5 */ /* 0x000fe40000010000 */
[----:B------:R-:W-:Y:S05]  /*8960*/  @!P0 BRA `(.L_x_27) ;  /* 0x0000000000048947 */ /* 0x000fea0003800000 */
[----:B------:R-:W-:Y:S01]  /*8970*/  BPT.TRAP 0x1 ;  /* 0x000000040000795c */ /* 0x000fe20000300000 */
.L_x_27:
[----:B------:R-:W-:Y:S01]  /*8980*/  FMUL.FTZ R21, R184, UR61 ;  /* 0x0000003db8157c20 */ /* 0x000fe20008410000 */
[----:B------:R-:W-:Y:S01]  /*8990*/  FMUL.FTZ R184, R186, UR61 ;  /* 0x0000003dbab87c20 */ /* 0x000fe20008410000 */
[----:B------:R-:W-:Y:S01]  /*89a0*/  FMUL.FTZ R22, R185, UR61 ;  /* 0x0000003db9167c20 */ /* 0x000fe20008410000 */
[----:B------:R-:W-:Y:S01]  /*89b0*/  FMUL.FTZ R23, R187, UR61 ;  /* 0x0000003dbb177c20 */ /* 0x000fe20008410000 */
[----:B------:R-:W-:Y:S01]  /*89c0*/  FMUL.FTZ R187, R188, UR61 ;  /* 0x0000003dbcbb7c20 */ /* 0x000fe20008410000 */
[----:B------:R-:W-:Y:S01]  /*89d0*/  FMUL.FTZ R185, R190, UR61 ;  /* 0x0000003dbeb97c20 */ /* 0x000fe20008410000 */
[----:B------:R-:W1:Y:S01]  /*89e0*/  MUFU.TANH R21, R21 ;  /* 0x0000001500157308 */ /* 0x000e620000002400 */
[----:B------:R-:W-:Y:S01]  /*89f0*/  FMUL.FTZ R188, R189, UR61 ;  /* 0x0000003dbdbc7c20 */ /* 0x000fe20008410000 */
[----:B------:R-:W-:Y:S01]  /*8a00*/  FMUL.FTZ R186, R191, UR61 ;  /* 0x0000003dbfba7c20 */ /* 0x000fe20008410000 */
[----:B------:R-:W-:Y:S01]  /*8a10*/  FMUL.FTZ R189, R176, UR61 ;  /* 0x0000003db0bd7c20 */ /* 0x000fe20008410000 */
[----:B------:R-:W-:Y:S01]  /*8a20*/  FMUL.FTZ R176, R178, UR61 ;  /* 0x0000003db2b07c20 */ /* 0x000fe20008410000 */
[----:B------:R-:W-:Y:S01]  /*8a30*/  FMUL.FTZ R190, R177, UR61 ;  /* 0x0000003db1be7c20 */ /* 0x000fe20008410000 */
[----:B------:R-:W-:Y:S01]  /*8a40*/  FMUL.FTZ R177, R179, UR61 ;  /* 0x0000003db3b17c20 */ /* 0x000fe20008410000 */
[----:B------:R-:W-:Y:S01]  /*8a50*/  FMUL.FTZ R180, R180, UR61 ;  /* 0x0000003db4b47c20 */ /* 0x000fe20008410000 */
[----:B------:R-:W0:Y:S01]  /*8a60*/  MUFU.TANH R184, R184 ;  /* 0x000000b800b87308 */ /* 0x000e220000002400 */
[----:B------:R-:W-:Y:S01]  /*8a70*/  FMUL.FTZ R179, R183, UR61 ;  /* 0x0000003db7b37c20 */ /* 0x000fe20008410000 */
[----:B------:R-:W-:Y:S01]  /*8a80*/  FMUL.FTZ R183, R169, UR61 ;  /* 0x0000003da9b77c20 */ /* 0x000fe20008410000 */
[----:B------:R-:W-:Y:S01]  /*8a90*/  FMUL.FTZ R181, R181, UR61 ;  /* 0x0000003db5b57c20 */ /* 0x000fe20008410000 */
[----:B------:R-:W-:Y:S01]  /*8aa0*/  FMUL.FTZ R169, R171, UR61 ;  /* 0x0000003daba97c20 */ /* 0x000fe20008410000 */
[----:B------:R-:W-:Y:S01]  /*8ab0*/  FMUL.FTZ R171, R175, UR61 ;  /* 0x0000003dafab7c20 */ /* 0x000fe20008410000 */
[----:B------:R-:W-:Y:S01]  /*8ac0*/  FMUL.FTZ R175, R161, UR61 ;  /* 0x0000003da1af7c20 */ /* 0x000fe20008410000 */
[----:B------:R-:W-:Y:S01]  /*8ad0*/  FMUL.FTZ R178, R182, UR61 ;  /* 0x0000003db6b27c20 */ /* 0x000fe20008410000 */
[----:B------:R-:W2:Y:S01]  /*8ae0*/  MUFU.TANH R22, R22 ;  /* 0x0000001600167308 */ /* 0x000ea20000002400 */
[----:B-1----:R-:W-:Y:S01]  /*8af0*/  FMNMX.FTZ R3, R21, R20, !PT ;  /* 0x0000001415037209 */ /* 0x002fe20007810000 */
[----:B------:R-:W-:Y:S01]  /*8b00*/  FMUL.FTZ R161, R163, UR61 ;  /* 0x0000003da3a17c20 */ /* 0x000fe20008410000 */
[----:B------:R-:W-:Y:S01]  /*8b10*/  FMUL.FTZ R182, R168, UR61 ;  /* 0x0000003da8b67c20 */ /* 0x000fe20008410000 */
[----:B------:R-:W-:Y:S01]  /*8b20*/  FMUL.FTZ R163, R167, UR61 ;  /* 0x0000003da7a37c20 */ /* 0x000fe20008410000 */
[----:B------:R-:W-:Y:S01]  /*8b30*/  FMUL.FTZ R167, R153, UR61 ;  /* 0x0000003d99a77c20 */ /* 0x000fe20008410000 */
[----:B------:R-:W-:Y:S01]  /*8b40*/  FMUL.FTZ R168, R170, UR61 ;  /* 0x0000003daaa87c20 */ /* 0x000fe20008410000 */
[----:B------:R-:W-:Y:S01]  /*8b50*/  FMUL.FTZ R172, R172, UR61 ;  /* 0x0000003dacac7c20 */ /* 0x000fe20008410000 */
[----:B------:R-:W1:Y:S01]  /*8b60*/  MUFU.TANH R23, R23 ;  /* 0x0000001700177308 */ /* 0x000e620000002400 */
[----:B0-----:R-:W-:Y:S01]  /*8b70*/  FMNMX.FTZ R0, R184, R19, !PT ;  /* 0x00000013b8007209 */ /* 0x001fe20007810000 */
[----:B------:R-:W-:Y:S01]  /*8b80*/  FMUL.FTZ R173, R173, UR61 ;  /* 0x0000003dadad7c20 */ /* 0x000fe20008410000 */
[----:B------:R-:W-:Y:S01]  /*8b90*/  FMUL.FTZ R170, R174, UR61 ;  /* 0x0000003daeaa7c20 */ /* 0x000fe20008410000 */
[----:B------:R-:W-:Y:S01]  /*8ba0*/  FMUL.FTZ R174, R160, UR61 ;  /* 0x0000003da0ae7c20 */ /* 0x000fe20008410000 */
[----:B------:R-:W-:Y:S01]  /*8bb0*/  FMUL.FTZ R160, R162, UR61 ;  /* 0x0000003da2a07c20 */ /* 0x000fe20008410000 */
[----:B------:R-:W-:Y:S01]  /*8bc0*/  FMUL.FTZ R164, R164, UR61 ;  /* 0x0000003da4a47c20 */ /* 0x000fe20008410000 */
[----:B------:R-:W-:Y:S01]  /*8bd0*/  FMUL.FTZ R165, R165, UR61 ;  /* 0x0000003da5a57c20 */ /* 0x000fe20008410000 */
[----:B------:R-:W0:Y:S01]  /*8be0*/  MUFU.TANH R187, R187 ;  /* 0x000000bb00bb7308 */ /* 0x000e220000002400 */
[----:B--2---:R-:W-:Y:S01]  /*8bf0*/  FMNMX.FTZ R2, R22, R3, !PT ;  /* 0x0000000316027209 */ /* 0x004fe20007810000 */
        /* <DEDUP_REMOVED lines=8> */
[----:B------:R-:W-:Y:S01]  /*8c80*/  ULDC UR7, c[0x0][0x988] ;  /* 0x0002620000077ab9 */ /* 0x000fe20000000800 */
[----:B------:R-:W1:Y:S01]  /*8c90*/  S2UR UR11, SR_CgaCtaId ;  /* 0x00000000000b79c3 */ /* 0x000e620000008800 */
[----:B------:R-:W-:-:S04]  /*8ca0*/  R2UR UR10, R213 ;  /* 0x00000000d50a72ca */ /* 0x000fc800000e0000 */
[----:B------:R-:W3:Y:S01]  /*8cb0*/  MUFU.TANH R188, R188 ;  /* 0x000000bc00bc7308 */ /* 0x000ee20000002400 */
[----:B0-----:R-:W-:-:S07]  /*8cc0*/  FMNMX.FTZ R3, R187, R2, !PT ;  /* 0x00000002bb037209 */ /* 0x001fce0007810000 */
[----:B------:R-:W0:Y:S01]  /*8cd0*/  MUFU.TANH R186, R186 ;  /* 0x000000ba00ba7308 */ /* 0x000e220000002400 */
[----:B--2---:R-:W-:Y:S01]  /*8ce0*/  FMNMX.FTZ R153, R185, R0, !PT ;  /* 0x00000000b9997209 */ /* 0x004fe20007810000 */
[----:B------:R-:W-:-:S06]  /*8cf0*/  UIADD3 UR10, UR10, 0x38840, URZ ;  /* 0x000388400a0a7890 */ /* 0x000fcc000fffe03f */
[----:B------:R-:W2:Y:S01]  /*8d00*/  MUFU.TANH R189, R189 ;  /* 0x000000bd00bd7308 */ /* 0x000ea20000002400 */
[----:B---3--:R-:W-:Y:S01]  /*8d10*/  FMNMX.FTZ R0, R188, R3, !PT ;  /* 0x00000003bc007209 */ /* 0x008fe20007810000 */
[----:B-1----:R-:W-:-:S06]  /*8d20*/  UPRMT UR10, UR11, 0x654, UR10 ;  /* 0x000006540b0a7896 */ /* 0x002fcc000800000a */
[----:B------:R-:W1:Y:S01]  /*8d30*/  MUFU.TANH R176, R176 ;  /* 0x000000b000b07308 */ /* 0x000e620000002400 */
[----:B0-----:R-:W-:Y:S02]  /*8d40*/  FMNMX.FTZ R153, R186, R153, !PT ;  /* 0x00000099ba997209 */ /* 0x001fe40007810000 */
[----:B------:R-:W-:Y:S05]  /*8d50*/  SYNCS.ARRIVE.TRANS64.RED.A1T0 RZ, [UR10], RZ ;  /* 0x000000ffffff79a7 */ /* 0x000fea000810040a */
[----:B------:R-:W0:Y:S01]  /*8d60*/  MUFU.TANH R190, R190 ;  /* 0x000000be00be7308 */ /* 0x000e220000002400 */
[----:B--2---:R-:W-:-:S07]  /*8d70*/  FMNMX.FTZ R3, R189, R0, !PT ;  /* 0x00000000bd037209 */ /* 0x004fce0007810000 */
[----:B------:R-:W2:Y:S01]  /*8d80*/  MUFU.TANH R177, R177 ;  /* 0x000000b100b17308 */ /* 0x000ea20000002400 */
[----:B-1----:R-:W-:Y:S01]  /*8d90*/  FMNMX.FTZ R0, R176, R153, !PT ;  /* 0x00000099b0007209 */ /* 0x002fe20007810000 */
[----:B------:R-:W-:-:S06]  /*8da0*/  FMUL.FTZ R153, R155, UR61 ;  /* 0x0000003d9b997c20 */ /* 0x000fcc0008410000 */
[----:B------:R-:W1:Y:S01]  /*8db0*/  MUFU.TANH R180, R180 ;  /* 0x000000b400b47308 */ /* 0x000e620000002400 */
[----:B0-----:R-:W-:-:S07]  /*8dc0*/  FMNMX.FTZ R3, R190, R3, !PT ;  /* 0x00000003be037209 */ /* 0x001fce0007810000 */
[----:B------:R-:W0:Y:S01]  /*8dd0*/  MUFU.TANH R181, R181 ;  /* 0x000000b500b57308 */ /* 0x000e220000002400 */
[----:B--2---:R-:W-:-:S07]  /*8de0*/  FMNMX.FTZ R191, R177, R0, !PT ;  /* 0x00000000b1bf7209 */ /* 0x004fce0007810000 */
[----:B------:R-:W2:Y:S01]  /*8df0*/  MUFU.TANH R178, R178 ;  /* 0x000000b200b27308 */ /* 0x000ea20000002400 */
[----:B-1----:R-:W-:-:S07]  /*8e00*/  FMNMX.FTZ R0, R180, R3, !PT ;  /* 0x00000003b4007209 */ /* 0x002fce0007810000 */
        /* <DEDUP_REMOVED lines=27> */
[----:B--2---:R-:W-:Y:S01]  /*8fc0*/  FMNMX.FTZ R2, R160, R155, !PT ;  /* 0x0000009ba0027209 */ /* 0x004fe20007810000 */
[----:B------:R-:W-:-:S06]  /*8fd0*/  FMUL.FTZ R155, R159, UR61 ;  /* 0x0000003d9f9b7c20 */ /* 0x000fcc0008410000 */
        /* <DEDUP_REMOVED lines=21> */
[----:B0-----:R-:W-:-:S05]  /*9130*/  FMNMX.FTZ R0, R157, R0, !PT ;  /* 0x000000009d007209 */ /* 0x001fca0007810000 */
[----:B------:R-:W0:Y:S01]  /*9140*/  SHFL.BFLY PT, R3, R0, 0x2, 0x1f ;  /* 0x0c401f0000037f89 */ /* 0x000e2200000e0000 */
[----:B--2---:R-:W-:-:S04]  /*9150*/  FMNMX.FTZ R2, R154, R159, !PT ;  /* 0x0000009f9a027209 */ /* 0x004fc80007810000 */
[----:B-1----:R-:W-:-:S05]  /*9160*/  FMNMX.FTZ R2, R155, R2, !PT ;  /* 0x000000029b027209 */ /* 0x002fca0007810000 */
[----:B------:R-:W1:Y:S01]  /*9170*/  SHFL.BFLY PT, R159, R2, 0x2, 0x1f ;  /* 0x0c401f00029f7f89 */ /* 0x000e6200000e0000 */
[----:B0-----:R-:W-:-:S05]  /*9180*/  FMNMX.FTZ R158, R0, R3, !PT ;  /* 0x00000003009e7209 */ /* 0x001fca0007810000 */
[----:B------:R-:W0:Y:S01]  /*9190*/  SHFL.BFLY PT, R3, R158, 0x1, 0x1f ;  /* 0x0c201f009e037f89 */ /* 0x000e2200000e0000 */
[----:B-1----:R-:W-:-:S05]  /*91a0*/  FMNMX.FTZ R159, R2, R159, !PT ;  /* 0x0000009f029f7209 */ /* 0x002fca0007810000 */
[----:B------:R-:W1:Y:S01]  /*91b0*/  SHFL.BFLY PT, R6, R159, 0x1, 0x1f ;  /* 0x0c201f009f067f89 */ /* 0x000e6200000e0000 */
[----:B0-----:R-:W-:-:S05]  /*91c0*/  FMNMX.FTZ R3, R158, R3, !PT ;  /* 0x000000039e037209 */ /* 0x001fca0007810000 */
[C---:B------:R-:W-:Y:S01]  /*91d0*/  FADD.FTZ R20, -R3.reuse, R20 ;  /* 0x0000001403147221 */ /* 0x040fe20000010100 */
[----:B------:R-:W-:-:S03]  /*91e0*/  FMUL.FTZ R191, R3, UR7 ;  /* 0x0000000703bf7c20 */ /* 0x000fc60008410000 */
[----:B------:R-:W-:Y:S01]  /*91f0*/  FMUL.FTZ R20, R20, UR7 ;  /* 0x0000000714147c20 */ /* 0x000fe20008410000 */
[--C-:B------:R-:W-:Y:S01]  /*9200*/  FFMA.FTZ R208, R22, UR7, -R191.reuse ;  /* 0x0000000716d07c23 */ /* 0x100fe200080108bf */
[--C-:B------:R-:W-:Y:S01]  /*9210*/  FFMA.FTZ R210, R187, UR7, -R191.reuse ;  /* 0x00000007bbd27c23 */ /* 0x100fe200080108bf */
[--C-:B------:R-:W-:Y:S01]  /*9220*/  FFMA.FTZ R194, R156, UR7, -R191.reuse ;  /* 0x000000079cc27c23 */ /* 0x100fe200080108bf */
[----:B------:R0:W-:Y:S01]  /*9230*/  MUFU.EX2 R0, R20 ;  /* 0x0000001400007308 */ /* 0x0001e20000000800 */
[--C-:B------:R-:W-:Y:S01]  /*9240*/  FFMA.FTZ R204, R189, UR7, -R191.reuse ;  /* 0x00000007bdcc7c23 */ /* 0x100fe200080108bf */
[--C-:B------:R-:W-:Y:S01]  /*9250*/  FFMA.FTZ R206, R180, UR7, -R191.reuse ;  /* 0x00000007b4ce7c23 */ /* 0x100fe200080108bf */
[----:B-1----:R-:W-:Y:S01]  /*9260*/  FMNMX.FTZ R6, R159, R6, !PT ;  /* 0x000000069f067209 */ /* 0x002fe20007810000 */
[--C-:B------:R-:W-:Y:S01]  /*9270*/  FFMA.FTZ R159, R190, UR7, -R191.reuse ;  /* 0x00000007be9f7c23 */ /* 0x100fe200080108bf */
[--C-:B------:R-:W-:Y:S01]  /*9280*/  FFMA.FTZ R181, R181, UR7, -R191.reuse ;  /* 0x00000007b5b57c23 */ /* 0x100fe200080108bf */
[--C-:B------:R-:W-:Y:S01]  /*9290*/  FFMA.FTZ R198, R164, UR7, -R191.reuse ;  /* 0x00000007a4c67c23 */ /* 0x100fe200080108bf */
[----:B------:R-:W-:Y:S01]  /*92a0*/  FFMA.FTZ R200, R182, UR7, -R191 ;  /* 0x00000007b6c87c23 */ /* 0x000fe200080108bf */
[C---:B------:R-:W-:Y:S01]  /*92b0*/  FADD.FTZ R19, -R6.reuse, R19 ;  /* 0x0000001306137221 */ /* 0x040fe20000010100 */
[----:B0-----:R-:W-:Y:S01]  /*92c0*/  FMUL.FTZ R20, R6, UR7 ;  /* 0x0000000706147c20 */ /* 0x001fe20008410000 */
[----:B------:R-:W-:Y:S01]  /*92d0*/  MUFU.EX2 R208, R208 ;  /* 0x000000d000d07308 */ /* 0x000fe20000000800 */
[--C-:B------:R-:W-:Y:S01]  /*92e0*/  FFMA.FTZ R183, R183, UR7, -R191.reuse ;  /* 0x00000007b7b77c23 */ /* 0x100fe200080108bf */
[----:B------:R-:W-:Y:S01]  /*92f0*/  FMUL.FTZ R2, R19, UR7 ;  /* 0x0000000713027c20 */ /* 0x000fe20008410000 */
[--C-:B------:R-:W-:Y:S01]  /*9300*/  FFMA.FTZ R19, R21, UR7, -R191.reuse ;  /* 0x0000000715137c23 */ /* 0x100fe200080108bf */
[--C-:B------:R-:W-:Y:S01]  /*9310*/  FFMA.FTZ R209, R184, UR7, -R20.reuse ;  /* 0x00000007b8d17c23 */ /* 0x100fe20008010814 */
[--C-:B------:R-:W-:Y:S01]  /*9320*/  FFMA.FTZ R22, R23, UR7, -R20.reuse ;  /* 0x0000000717167c23 */ /* 0x100fe20008010814 */
[--C-:B------:R-:W-:Y:S01]  /*9330*/  FFMA.FTZ R211, R185, UR7, -R20.reuse ;  /* 0x00000007b9d37c23 */ /* 0x100fe20008010814 */
[--C-:B------:R-:W-:Y:S01]  /*9340*/  FFMA.FTZ R21, R188, UR7, -R191.reuse ;  /* 0x00000007bc157c23 */ /* 0x100fe200080108bf */
[----:B------:R-:W-:Y:S01]  /*9350*/  MUFU.EX2 R2, R2 ;  /* 0x0000000200027308 */ /* 0x000fe20000000800 */
[--C-:B------:R-:W-:Y:S01]  /*9360*/  FFMA.FTZ R156, R186, UR7, -R20.reuse ;  /* 0x00000007ba9c7c23 */ /* 0x100fe20008010814 */
[--C-:B------:R-:W-:Y:S01]  /*9370*/  FFMA.FTZ R205, R176, UR7, -R20.reuse ;  /* 0x00000007b0cd7c23 */ /* 0x100fe20008010814 */
[--C-:B------:R-:W-:Y:S01]  /*9380*/  FFMA.FTZ R158, R177, UR7, -R20.reuse ;  /* 0x00000007b19e7c23 */ /* 0x100fe20008010814 */
[--C-:B------:R-:W-:Y:S01]  /*9390*/  FFMA.FTZ R207, R178, UR7, -R20.reuse ;  /* 0x00000007b2cf7c23 */ /* 0x100fe20008010814 */
[--C-:B------:R-:W-:Y:S01]  /*93a0*/  FFMA.FTZ R164, R179, UR7, -R20.reuse ;  /* 0x00000007b3a47c23 */ /* 0x100fe20008010814 */
[--C-:B------:R-:W-:Y:S01]  /*93b0*/  FFMA.FTZ R203, R170, UR7, -R20.reuse ;  /* 0x00000007aacb7c23 */ /* 0x100fe20008010814 */
[--C-:B------:R-:W-:Y:S01]  /*93c0*/  FFMA.FTZ R201, R168, UR7, -R20.reuse ;  /* 0x00000007a8c97c23 */ /* 0x100fe20008010814 */
[----:B------:R-:W0:Y:S01]  /*93d0*/  MUFU.EX2 R19, R19 ;  /* 0x0000001300137308 */ /* 0x000e220000000800 */
[--C-:B------:R-:W-:Y:S01]  /*93e0*/  FFMA.FTZ R192, R166, UR7, -R191.reuse ;  /* 0x00000007a6c07c23 */ /* 0x100fe200080108bf */
[--C-:B------:R-:W-:Y:S01]  /*93f0*/  FFMA.FTZ R166, R169, UR7, -R20.reuse ;  /* 0x00000007a9a67c23 */ /* 0x100fe20008010814 */
[--C-:B------:R-:W-:Y:S01]  /*9400*/  FFMA.FTZ R199, R162, UR7, -R20.reuse ;  /* 0x00000007a2c77c23 */ /* 0x100fe20008010814 */
[--C-:B------:R-:W-:Y:S01]  /*9410*/  FFMA.FTZ R202, R172, UR7, -R191.reuse ;  /* 0x00000007acca7c23 */ /* 0x100fe200080108bf */
[--C-:B------:R-:W-:Y:S01]  /*9420*/  FFMA.FTZ R173, R173, UR7, -R191.reuse ;  /* 0x00000007adad7c23 */ /* 0x100fe200080108bf */
[--C-:B------:R-:W-:Y:S01]  /*9430*/  FFMA.FTZ R168, R171, UR7, -R20.reuse ;  /* 0x00000007aba87c23 */ /* 0x100fe20008010814 */
[--C-:B------:R-:W-:Y:S01]  /*9440*/  FFMA.FTZ R196, R174, UR7, -R191.reuse ;  /* 0x00000007aec47c23 */ /* 0x100fe200080108bf */
[----:B------:R-:W1:Y:S01]  /*9450*/  MUFU.EX2 R209, R209 ;  /* 0x000000d100d17308 */ /* 0x000e620000000800 */
[--C-:B------:R-:W-:Y:S01]  /*9460*/  FFMA.FTZ R197, R160, UR7, -R20.reuse ;  /* 0x00000007a0c57c23 */ /* 0x100fe20008010814 */
[--C-:B------:R-:W-:Y:S01]  /*9470*/  FFMA.FTZ R175, R175, UR7, -R191.reuse ;  /* 0x00000007afaf7c23 */ /* 0x100fe200080108bf */
[--C-:B------:R-:W-:Y:S01]  /*9480*/  FFMA.FTZ R160, R161, UR7, -R20.reuse ;  /* 0x00000007a1a07c23 */ /* 0x100fe20008010814 */
[--C-:B------:R-:W-:Y:S01]  /*9490*/  FFMA.FTZ R193, R152, UR7, -R20.reuse ;  /* 0x0000000798c17c23 */ /* 0x100fe20008010814 */
[--C-:B------:R-:W-:Y:S01]  /*94a0*/  FFMA.FTZ R165, R165, UR7, -R191.reuse ;  /* 0x00000007a5a57c23 */ /* 0x100fe200080108bf */
[----:B------:R-:W-:Y:S01]  /*94b0*/  FFMA.FTZ R167, R167, UR7, -R191 ;  /* 0x00000007a7a77c23 */ /* 0x000fe200080108bf */
[--C-:B------:R-:W-:Y:S01]  /*94c0*/  FFMA.FTZ R153, R153, UR7, -R20.reuse ;  /* 0x0000000799997c23 */ /* 0x100fe20008010814 */
[----:B------:R-:W2:Y:S01]  /*94d0*/  MUFU.EX2 R22, R22 ;  /* 0x0000001600167308 */ /* 0x000ea20000000800 */
[----:B0-----:R-:W-:Y:S01]  /*94e0*/  FFMA.FTZ R23, R0, R14, R19 ;  /* 0x0000000e00177223 */ /* 0x001fe20000010013 */
[----:B------:R-:W-:Y:S01]  /*94f0*/  FFMA.FTZ R154, R154, UR7, -R20 ;  /* 0x000000079a9a7c23 */ /* 0x000fe20008010814 */
[----:B------:R-:W-:-:S02]  /*9500*/  FFMA.FTZ R157, R157, UR7, -R191 ;  /* 0x000000079d9d7c23 */ /* 0x000fc400080108bf */
[----:B------:R-:W-:-:S03]  /*9510*/  FADD.FTZ R23, R208, R23 ;  /* 0x00000017d0177221 */ /* 0x000fc60000010000 */
[----:B------:R-:W0:Y:S01]  /*9520*/  MUFU.EX2 R210, R210 ;  /* 0x000000d200d27308 */ /* 0x000e220000000800 */
[----:B-1----:R-:W-:-:S07]  /*9530*/  FFMA.FTZ R9, R2, R9, R209 ;  /* 0x0000000902097223 */ /* 0x002fce00000100d1 */
[----:B------:R-:W1:Y:S01]  /*9540*/  MUFU.EX2 R211, R211 ;  /* 0x000000d300d37308 */ /* 0x000e620000000800 */
[----:B--2---:R-:W-:-:S07]  /*9550*/  FADD.FTZ R14, R22, R9 ;  /* 0x00000009160e7221 */ /* 0x004fce0000010000 */
[----:B------:R-:W2:Y:S01]  /*9560*/  MUFU.EX2 R21, R21 ;  /* 0x0000001500157308 */ /* 0x000ea20000000800 */
[----:B0-----:R-:W-:-:S07]  /*9570*/  FADD.FTZ R170, R210, R23 ;  /* 0x00000017d2aa7221 */ /* 0x001fce0000010000 */
[----:B------:R-:W0:Y:S01]  /*9580*/  MUFU.EX2 R156, R156 ;  /* 0x0000009c009c7308 */ /* 0x000e220000000800 */
[----:B-1----:R-:W-:-:S07]  /*9590*/  FADD.FTZ R9, R211, R14 ;  /* 0x0000000ed3097221 */ /* 0x002fce0000010000 */
        /* <DEDUP_REMOVED lines=9> */
[----:B0-----:R-:W-:Y:S01]  /*9630*/  FADD.FTZ R23, R159, R162 ;  /* 0x000000a29f177221 */ /* 0x001fe20000010000 */
[--C-:B------:R-:W-:Y:S01]  /*9640*/  FFMA.FTZ R162, R163, UR7, -R20.reuse ;  /* 0x00000007a3a27c23 */ /* 0x100fe20008010814 */
[----:B------:R-:W-:-:S05]  /*9650*/  FFMA.FTZ R20, R155, UR7, -R20 ;  /* 0x000000079b147c23 */ /* 0x000fca0008010814 */
        /* <DEDUP_REMOVED lines=54> */
[----:B-1----:R-:W-:-:S03]  /*99c0*/  FADD.FTZ R14, R157, R152 ;  /* 0x000000989d0e7221 */ /* 0x002fc60000010000 */
[----:B--2---:R-:W-:Y:S01]  /*99d0*/  FADD.FTZ R9, R20, R9 ;  /* 0x0000000914097221 */ /* 0x004fe20000010000 */
[----:B------:R-:W-:Y:S06]  /*99e0*/  @!P0 BRA `(.L_x_28) ;  /* 0x0000000000048947 */ /* 0x000fec0003800000 */
[----:B------:R-:W-:Y:S01]  /*99f0*/  BPT.TRAP 0x1 ;  /* 0x000000040000795c */ /* 0x000fe20000300000 */
.L_x_28:
[----:B------:R-:W0:Y:S01]  /*9a00*/  S2UR UR14, SR_CgaCtaId ;  /* 0x00000000000e79c3 */ /* 0x000e220000008800 */
[----:B------:R-:W-:Y:S01]  /*9a10*/  UIADD3 UR6, UR6, 0x38860, URZ ;  /* 0x0003886006067890 */ /* 0x000fe2000fffe03f */
[----:B------:R-:W-:Y:S02]  /*9a20*/  R2UR UR11, R17 ;  /* 0x00000000110b72ca */ /* 0x000fe400000e0000 */
[----:B------:R-:W-:Y:S02]  /*9a30*/  R2UR UR10, R212 ;  /* 0x00000000d40a72ca */ /* 0x000fe400000e0000 */
[----:B------:R-:W-:Y:S02]  /*9a40*/  F2FP.BF16.F32.PACK_AB R210, R21, R210 ;  /* 0x000000d215d2723e */ /* 0x000fe400000010ff */
[----:B------:R-:W-:Y:S01]  /*9a50*/  F2FP.BF16.F32.PACK_AB R208, R208, R19 ;  /* 0x00000013d0d0723e */ /* 0x000fe200000010ff */
[----:B------:R-:W-:Y:S01]  /*9a60*/  IMAD.MOV.U32 R19, RZ, RZ, R6 ;  /* 0x000000ffff137224 */ /* 0x000fe200078e0006 */
[----:B------:R-:W-:Y:S01]  /*9a70*/  F2FP.BF16.F32.PACK_AB R195, R20, R195 ;  /* 0x000000c314c3723e */ /* 0x000fe200000010ff */
[----:B------:R-:W-:Y:S01]  /*9a80*/  IMAD.MOV.U32 R20, RZ, RZ, R3 ;  /* 0x000000ffff147224 */ /* 0x000fe200078e0003 */
[----:B------:R-:W-:-:S02]  /*9a90*/  F2FP.BF16.F32.PACK_AB R209, R22, R209 ;  /* 0x000000d116d1723e */ /* 0x000fc400000010ff */
[----:B------:R-:W-:Y:S02]  /*9aa0*/  F2FP.BF16.F32.PACK_AB R211, R156, R211 ;  /* 0x000000d39cd3723e */ /* 0x000fe400000010ff */
[----:B------:R-:W-:Y:S01]  /*9ab0*/  F2FP.BF16.F32.PACK_AB R204, R159, R204 ;  /* 0x000000cc9fcc723e */ /* 0x000fe200000010ff */
[----:B------:R-:W-:Y:S01]  /*9ac0*/  UISETP.GT.AND UP0, UPT, UR10, UR11, UPT ;  /* 0x0000000b0a00728c */ /* 0x000fe2000bf04270 */
[----:B------:R-:W-:Y:S02]  /*9ad0*/  F2FP.BF16.F32.PACK_AB R205, R158, R205 ;  /* 0x000000cd9ecd723e */ /* 0x000fe400000010ff */
[----:B------:R-:W-:Y:S02]  /*9ae0*/  F2FP.BF16.F32.PACK_AB R206, R181, R206 ;  /* 0x000000ceb5ce723e */ /* 0x000fe400000010ff */
[----:B------:R-:W-:Y:S01]  /*9af0*/  F2FP.BF16.F32.PACK_AB R207, R164, R207 ;  /* 0x000000cfa4cf723e */ /* 0x000fe200000010ff */
[----:B0-----:R-:W-:Y:S01]  /*9b00*/  UPRMT UR6, UR14, 0x654, UR6 ;  /* 0x000006540e067896 */ /* 0x001fe20008000006 */
[----:B------:R-:W-:-:S02]  /*9b10*/  PLOP3.LUT P1, PT, PT, PT, UP0, 0x80, 0x0 ;  /* 0x000000000000781c */ /* 0x000fc40003f2f008 */
[----:B------:R-:W-:Y:S02]  /*9b20*/  F2FP.BF16.F32.PACK_AB R200, R183, R200 ;  /* 0x000000c8b7c8723e */ /* 0x000fe400000010ff */
[----:B------:R-:W-:Y:S02]  /*9b30*/  F2FP.BF16.F32.PACK_AB R201, R166, R201 ;  /* 0x000000c9a6c9723e */ /* 0x000fe400000010ff */
[----:B------:R-:W-:Y:S02]  /*9b40*/  F2FP.BF16.F32.PACK_AB R202, R173, R202 ;  /* 0x000000caadca723e */ /* 0x000fe400000010ff */
[----:B------:R-:W-:Y:S01]  /*9b50*/  SYNCS.ARRIVE.TRANS64.RED.A1T0 RZ, [UR6], RZ ;  /* 0x000000ffffff79a7 */ /* 0x000fe20008100406 */
[----:B------:R-:W-:Y:S02]  /*9b60*/  R2UR UR6, R8 ;  /* 0x00000000080672ca */ /* 0x000fe400000e0000 */
[----:B------:R-:W-:Y:S02]  /*9b70*/  F2FP.BF16.F32.PACK_AB R203, R168, R203 ;  /* 0x000000cba8cb723e */ /* 0x000fe400000010ff */
[----:B------:R-:W-:-:S02]  /*9b80*/  F2FP.BF16.F32.PACK_AB R196, R175, R196 ;  /* 0x000000c4afc4723e */ /* 0x000fc400000010ff */
[----:B------:R-:W-:Y:S02]  /*9b90*/  F2FP.BF16.F32.PACK_AB R197, R160, R197 ;  /* 0x000000c5a0c5723e */ /* 0x000fe400000010ff */
[----:B------:R-:W-:Y:S02]  /*9ba0*/  F2FP.BF16.F32.PACK_AB R198, R165, R198 ;  /* 0x000000c6a5c6723e */ /* 0x000fe400000010ff */
[----:B------:R-:W-:Y:S02]  /*9bb0*/  F2FP.BF16.F32.PACK_AB R199, R162, R199 ;  /* 0x000000c7a2c7723e */ /* 0x000fe400000010ff */
[----:B------:R-:W-:Y:S02]  /*9bc0*/  F2FP.BF16.F32.PACK_AB R192, R167, R192 ;  /* 0x000000c0a7c0723e */ /* 0x000fe400000010ff */
[----:B------:R-:W-:Y:S01]  /*9bd0*/  MOV R21, UR6 ;  /* 0x0000000600157c02 */ /* 0x000fe20008000f00 */
[----:B------:R-:W-:Y:S01]  /*9be0*/  UIADD3 UR6, UR10, -0x1, URZ ;  /* 0xffffffff0a067890 */ /* 0x000fe2000fffe03f */
[----:B------:R-:W-:-:S02]  /*9bf0*/  R2UR UR10, R7 ;  /* 0x00000000070a72ca */ /* 0x000fc400000e0000 */
[----:B------:R-:W-:Y:S02]  /*9c00*/  F2FP.BF16.F32.PACK_AB R193, R153, R193 ;  /* 0x000000c199c1723e */ /* 0x000fe400000010ff */
[----:B------:R-:W-:Y:S02]  /*9c10*/  F2FP.BF16.F32.PACK_AB R194, R157, R194 ;  /* 0x000000c29dc2723e */ /* 0x000fe400000010ff */
[----:B------:R-:W-:-:S07]  /*9c20*/  MOV R212, UR6 ;  /* 0x0000000600d47c02 */ /* 0x000fce0008000f00 */
[----:B------:R-:W-:Y:S01]  /*9c30*/  IMAD.U32 R216, RZ, RZ, UR10 ;  /* 0x0000000affd87e24 */ /* 0x000fe2000f8e00ff */
[----:B------:R-:W-:Y:S06]  /*9c40*/  @P1 BRA `(.L_x_29) ;  /* 0xffffffbc00f41947 */ /* 0x000fec000383ffff */
.L_x_18:
[----:B------:R-:W-:Y:S06]  /*9c50*/  BAR.ARV 0x8, 0x180 ;  /* 0x0206000000007b1d */ /* 0x000fec0000002000 */
        /* <DEDUP_REMOVED lines=128> */
[----:B------:R-:W-:Y:S06]  /*a460*/  @!P0 BRA `(.L_x_30) ;  /* 0x0000000000048947 */ /* 0x000fec0003800000 */
[----:B------:R-:W-:Y:S01]  /*a470*/  BPT.TRAP 0x1 ;  /* 0x000000040000795c */ /* 0x000fe20000300000 */
.L_x_30:
[----:B------:R-:W-:Y:S02]  /*a480*/  R2UR UR6, R16 ;  /* 0x00000000100672ca */ /* 0x000fe400000e0000 */
[----:B------:R-:W-:Y:S02]  /*a490*/  R2UR UR4, R7 ;  /* 0x00000000070472ca */ /* 0x000fe400000e0000 */
[----:B------:R-:W-:-:S11]  /*a4a0*/  R2UR UR5, R8 ;  /* 0x00000000080572ca */ /* 0x000fd600000e0000 */
[----:B------:R-:W-:Y:S02]  /*a4b0*/  IMAD.U32 R0, RZ, RZ, UR4 ;  /* 0x00000004ff007e24 */ /* 0x000fe4000f8e00ff */
[----:B------:R-:W-:-:S03]  /*a4c0*/  ULEA UR5, UR5, UR6, 0x3 ;  /* 0x0000000605057291 */ /* 0x000fc6000f8e183f */
[----:B------:R-:W-:-:S06]  /*a4d0*/  SHF.L.U32 R0, R0, 0x1f, RZ ;  /* 0x0000001f00007819 */ /* 0x000fcc00000006ff */
[----:B------:R0:W1:Y:S01]  /*a4e0*/  SYNCS.PHASECHK.TRANS64.TRYWAIT P1, [UR5+0x38850], R0 ;  /* 0x03885000ff0075a7 */ /* 0x0000620008020145 */
[----:B------:R-:W-:Y:S05]  /*a4f0*/  @!P0 BRA `(.L_x_31) ;  /* 0x0000000000048947 */ /* 0x000fea0003800000 */
[----:B------:R-:W-:Y:S01]  /*a500*/  BPT.TRAP 0x1 ;  /* 0x000000040000795c */ /* 0x000fe20000300000 */
.L_x_31:
[----:B-1----:R-:W-:Y:S05]  /*a510*/  @P1 BRA `(.L_x_32) ;  /* 0x0000000000081947 */ /* 0x002fea0003800000 */
[----:B------:R-:W1:Y:S02]  /*a520*/  SYNCS.PHASECHK.TRANS64.TRYWAIT P1, [UR5+0x38850], R0 ;  /* 0x03885000ff0075a7 */ /* 0x000e640008020145 */
[----:B-1----:R-:W-:Y:S05]  /*a530*/  @!P1 BRA `(.L_x_33) ;  /* 0x0000007000849947 */ /* 0x002fea0003800000 */
.L_x_32:
[----:B------:R-:W-:Y:S01]  /*a540*/  R2UR UR4, R16 ;  /* 0x00000000100472ca */ /* 0x000fe200000e0000 */
[----:B------:R-:W-:Y:S01]  /*a550*/  WARPGROUP.ARRIVE ;  /* 0x00000000000079c5 */ /* 0x000fe20000000000 */
[----:B------:R-:W-:Y:S01]  /*a560*/  R2UR UR6, R8 ;  /* 0x00000000080672ca */ /* 0x000fe200000e0000 */
[----:B------:R-:W-:Y:S01]  /*a570*/  UMOV UR11, 0x40000040 ;  /* 0x40000040000b7882 */ /* 0x000fe20000000000 */
[----:B-1----:R-:W1:Y:S01]  /*a580*/  SHFL.BFLY PT, R5, R14, 0x2, 0x1f ;  /* 0x0c401f000e057f89 */ /* 0x002e6200000e0000 */
[----:B------:R-:W-:Y:S02]  /*a590*/  IMAD.MOV.U32 R4, RZ, RZ, RZ ;  /* 0x000000ffff047224 */ /* 0x000fe400078e00ff */
[----:B------:R-:W-:Y:S01]  /*a5a0*/  IMAD.U32 R8, RZ, RZ, UR7 ;  /* 0x00000007ff087e24 */ /* 0x000fe2000f8e00ff */
[----:B0-----:R-:W0:Y:S05]  /*a5b0*/  SHFL.BFLY PT, R0, R9, 0x2, 0x1f ;  /* 0x0c401f0009007f89 */ /* 0x001e2a00000e0000 */
[----:B------:R-:W-:-:S04]  /*a5c0*/  UIADD3 UR4, UR4, 0x400, URZ ;  /* 0x0000040004047890 */ /* 0x000fc8000fffe03f */
[----:B------:R-:W-:-:S04]  /*a5d0*/  USHF.R.U32.HI UR4, URZ, 0x4, UR4 ;  /* 0x000000043f047899 */ /* 0x000fc80008011604 */
[----:B------:R-:W-:-:S04]  /*a5e0*/  ULOP3.LUT UR4, UR4, 0x3fff, URZ, 0xc0, !UPT ;  /* 0x00003fff04047892 */ /* 0x000fc8000f8ec03f */
[----:B------:R-:W-:Y:S01]  /*a5f0*/  ULOP3.LUT UR4, UR4, 0x2800000, URZ, 0xfc, !UPT ;  /* 0x0280000004047892 */ /* 0x000fe2000f8efc3f */
[----:B-1----:R-:W-:-:S03]  /*a600*/  FADD.FTZ R5, R5, R14 ;  /* 0x0000000e05057221 */ /* 0x002fc60000010000 */
[----:B------:R-:W-:Y:S01]  /*a610*/  UIMAD UR4, UR6, 0xa00, UR4 ;  /* 0x00000a00060478a4 */ /* 0x000fe2000f8e0204 */
[----:B------:R-:W-:Y:S01]  /*a620*/  MOV R14, UR7 ;  /* 0x00000007000e7c02 */ /* 0x000fe20008000f00 */
[----:B0-----:R-:W-:Y:S02]  /*a630*/  FADD.FTZ R2, R0, R9 ;  /* 0x0000000900027221 */ /* 0x001fe40000010000 */
[----:B------:R-:W-:Y:S01]  /*a640*/  UIADD3 UR6, UR4, 0x80, URZ ;  /* 0x0000008004067890 */ /* 0x000fe2000fffe03f */
[----:B------:R-:W0:Y:S02]  /*a650*/  SHFL.BFLY PT, R0, R5, 0x1, 0x1f ;  /* 0x0c201f0005007f89 */ /* 0x000e2400000e0000 */
[----:B------:R-:W-:Y:S02]  /*a660*/  UMOV UR10, UR4 ;  /* 0x00000004000a7c82 */ /* 0x000fe40008000000 */
[----:B------:R-:W-:Y:S01]  /*a670*/  HGMMA.64x256x16.F32.BF16 R24, R208, gdesc[UR8].tnspB, R24, gsb0 ;  /* 0x43e00008d0187df0 */ /* 0x000fe20008001818 */
[----:B------:R-:W-:Y:S01]  /*a680*/  UMOV UR11, 0x40000040 ;  /* 0x40000040000b7882 */ /* 0x000fe20000000000 */
[----:B------:R-:W-:Y:S01]  /*a690*/  UMOV UR10, UR6 ;  /* 0x00000006000a7c82 */ /* 0x000fe20008000000 */
[----:B------:R-:W-:Y:S01]  /*a6a0*/  UIADD3 UR6, UR4, 0x100, URZ ;  /* 0x0000010004067890 */ /* 0x000fe2000fffe03f */
[----:B------:R-:W1:Y:S01]  /*a6b0*/  SHFL.BFLY PT, R7, R2, 0x1, 0x1f ;  /* 0x0c201f0002077f89 */ /* 0x000e6200000e0000 */
[----:B0-----:R-:W-:Y:S01]  /*a6c0*/  FADD.FTZ R12, R5, R0 ;  /* 0x00000000050c7221 */ /* 0x001fe20000010000 */
[----:B------:R-:W-:-:S04]  /*a6d0*/  IMAD.MOV.U32 R0, RZ, RZ, -0x800000 ;  /* 0xff800000ff007424 */ /* 0x000fc800078e00ff */
[----:B------:R-:W-:Y:S01]  /*a6e0*/  FSETP.NE.FTZ.AND P1, PT, R12, RZ, PT ;  /* 0x000000ff0c00720b */ /* 0x000fe20003f35000 */
[----:B-1----:R-:W-:Y:S01]  /*a6f0*/  FADD.FTZ R13, R2, R7 ;  /* 0x00000007020d7221 */ /* 0x002fe20000010000 */
[----:B------:R-:W-:Y:S01]  /*a700*/  MOV R7, RZ ;  /* 0x000000ff00077202 */ /* 0x000fe20000000f00 */
[----:B------:R-:W-:-:S03]  /*a710*/  IMAD.MOV.U32 R2, RZ, RZ, -0x800000 ;  /* 0xff800000ff027424 */ /* 0x000fc600078e00ff */
[----:B------:R-:W-:-:S07]  /*a720*/  FSETP.NE.FTZ.AND P2, PT, R13, RZ, PT ;  /* 0x000000ff0d00720b */ /* 0x000fce0003f55000 */
[----:B------:R-:W0:Y:S01]  /*a730*/  @P1 MUFU.LG2 R10, R12 ;  /* 0x0000000c000a1308 */ /* 0x000e220000000c00 */
[----:B------:R-:W-:-:S07]  /*a740*/  @P1 FMUL.FTZ R8, R8, 0.69314718246459960938 ;  /* 0x3f31721808081820 */ /* 0x000fce0000410000 */
[----:B------:R-:W1:Y:S01]  /*a750*/  @P2 MUFU.LG2 R11, R13 ;  /* 0x0000000d000b2308 */ /* 0x000e620000000c00 */
[----:B------:R-:W-:-:S07]  /*a760*/  @P2 FMUL.FTZ R14, R14, 0.69314718246459960938 ;  /* 0x3f3172180e0e2820 */ /* 0x000fce0000410000 */
[----:B------:R2:W3:Y:S01]  /*a770*/  @P1 MUFU.RCP R7, R12 ;  /* 0x0000000c00071308 */ /* 0x0004e20000001000 */
[----:B0-----:R-:W-:-:S04]  /*a780*/  @P1 FMUL.FTZ R5, R10, 0.69314718246459960938 ;  /* 0x3f3172180a051820 */ /* 0x001fc80000410000 */
[----:B------:R-:W-:-:S03]  /*a790*/  @P1 FFMA.FTZ R0, R8, R3, R5 ;  /* 0x0000000308001223 */ /* 0x000fc60000010005 */
[----:B------:R2:W0:Y:S01]  /*a7a0*/  @P2 MUFU.RCP R4, R13 ;  /* 0x0000000d00042308 */ /* 0x0004220000001000 */
[----:B-1----:R-:W-:-:S04]  /*a7b0*/  @P2 FMUL.FTZ R11, R11, 0.69314718246459960938 ;  /* 0x3f3172180b0b2820 */ /* 0x002fc80000410000 */
[----:B------:R-:W-:Y:S01]  /*a7c0*/  @P2 FFMA.FTZ R2, R14, R6, R11 ;  /* 0x000000060e022223 */ /* 0x000fe2000001000b */
[----:B------:R-:W-:Y:S02]  /*a7d0*/  WARPGROUP.DEPBAR.LE gsb0, 0x0 ;  /* 0x00008000000079c5 */ /* 0x000fe40000010000 */
[----:B------:R-:W-:-:S06]  /*a7e0*/  WARPGROUP.ARRIVE ;  /* 0x00000000000079c5 */ /* 0x000fcc0000000000 */
[----:B------:R-:W-:Y:S01]  /*a7f0*/  HGMMA.64x256x16.F32.BF16 R24, R204, gdesc[UR8].tnspB, R24, gsb0 ;  /* 0x43e00008cc187df0 */ /* 0x000fe20008001818 */
[----:B------:R-:W-:Y:S01]  /*a800*/  UMOV UR10, UR6 ;  /* 0x00000006000a7c82 */ /* 0x000fe20008000000 */
[----:B------:R-:W-:Y:S01]  /*a810*/  UMOV UR11, 0x40000040 ;  /* 0x40000040000b7882 */ /* 0x000fe20000000000 */
[----:B------:R-:W-:Y:S02]  /*a820*/  UIADD3 UR6, UR4, 0x180, URZ ;  /* 0x0000018004067890 */ /* 0x000fe4000fffe03f */
[----:B------:R-:W-:Y:S01]  /*a830*/  UIADD3 UR4, UR4, 0x200, URZ ;  /* 0x0000020004047890 */ /* 0x000fe2000fffe03f */
[----:B------:R-:W-:Y:S02]  /*a840*/  WARPGROUP.DEPBAR.LE gsb0, 0x0 ;  /* 0x00008000000079c5 */ /* 0x000fe40000010000 */
[----:B------:R-:W-:-:S15]  /*a850*/  WARPGROUP.ARRIVE ;  /* 0x00000000000079c5 */ /* 0x000fde0000000000 */
[----:B------:R-:W-:-:S05]  /*a860*/  NOP ;  /* 0x0000000000007918 */ /* 0x000fca0000000000 */
[----:B------:R-:W-:Y:S01]  /*a870*/  HGMMA.64x256x16.F32.BF16 R24, R200, gdesc[UR8].tnspB, R24, gsb0 ;  /* 0x43e00008c8187df0 */ /* 0x000fe20008001818 */
[----:B------:R-:W-:Y:S01]  /*a880*/  UMOV UR10, UR6 ;  /* 0x00000006000a7c82 */ /* 0x000fe20008000000 */
[----:B------:R-:W-:Y:S01]  /*a890*/  UMOV UR11, 0x40000040 ;  /* 0x40000040000b7882 */ /* 0x000fe20000000000 */
[----:B------:R-:W-:Y:S02]  /*a8a0*/  WARPGROUP.DEPBAR.LE gsb0, 0x0 ;  /* 0x00008000000079c5 */ /* 0x000fe40000010000 */
[----:B------:R-:W-:-:S15]  /*a8b0*/  WARPGROUP.ARRIVE ;  /* 0x00000000000079c5 */ /* 0x000fde0000000000 */
[----:B------:R-:W-:-:S08]  /*a8c0*/  NOP ;  /* 0x0000000000007918 */ /* 0x000fd00000000000 */
[----:B------:R-:W-:Y:S01]  /*a8d0*/  HGMMA.64x256x16.F32.BF16 R24, R196, gdesc[UR8].tnspB, R24, gsb0 ;  /* 0x43e00008c4187df0 */ /* 0x000fe20008001818 */
[----:B------:R-:W-:Y:S01]  /*a8e0*/  UMOV UR10, UR4 ;  /* 0x00000004000a7c82 */ /* 0x000fe20008000000 */
[----:B------:R-:W-:Y:S01]  /*a8f0*/  UMOV UR11, 0x40000040 ;  /* 0x40000040000b7882 */ /* 0x000fe20000000000 */
[----:B------:R-:W-:Y:S02]  /*a900*/  WARPGROUP.DEPBAR.LE gsb0, 0x0 ;  /* 0x00008000000079c5 */ /* 0x000fe40000010000 */
[----:B------:R-:W-:-:S15]  /*a910*/  WARPGROUP.ARRIVE ;  /* 0x00000000000079c5 */ /* 0x000fde0000000000 */
[----:B------:R-:W-:-:S08]  /*a920*/  NOP ;  /* 0x0000000000007918 */ /* 0x000fd00000000000 */
[----:B------:R-:W-:Y:S03]  /*a930*/  HGMMA.64x256x16.F32.BF16 R24, R192, gdesc[UR8].tnspB, R24, gsb0 ;  /* 0x43e00008c0187df0 */ /* 0x000fe60008001818 */
[----:B------:R-:W-:Y:S02]  /*a940*/  WARPGROUP.DEPBAR.LE gsb0, 0x0 ;  /* 0x00008000000079c5 */ /* 0x000fe40000010000 */
[----:B0-23--:R-:W-:Y:S05]  /*a950*/  @!P0 BRA `(.L_x_34) ;  /* 0x0000000000048947 */ /* 0x00dfea0003800000 */
[----:B------:R-:W-:Y:S01]  /*a960*/  BPT.TRAP 0x1 ;  /* 0x000000040000795c */ /* 0x000fe20000300000 */
.L_x_34:
[----:B------:R-:W0:Y:S01]  /*a970*/  S2UR UR6, SR_CgaCtaId ;  /* 0x00000000000679c3 */ /* 0x000e220000008800 */
[----:B------:R-:W-:Y:S01]  /*a980*/  UIADD3 UR4, UR5, 0x38860, URZ ;  /* 0x0003886005047890 */ /* 0x000fe2000fffe03f */
        /* <DEDUP_REMOVED lines=22> */
[----:B0-----:R-:W-:Y:S01]  /*aaf0*/  UPRMT UR4, UR6, 0x654, UR4 ;  /* 0x0000065406047896 */ /* 0x001fe20008000004 */
        /* <DEDUP_REMOVED lines=8> */
[----:B------:R-:W-:Y:S01]  /*ab80*/  SYNCS.ARRIVE.TRANS64.RED.A1T0 RZ, [UR4], RZ ;  /* 0x000000ffffff79a7 */ /* 0x000fe20008100404 */
        /* <DEDUP_REMOVED lines=34> */
[----:B------:R-:W-:Y:S01]  /*adb0*/  PLOP3.LUT P0, PT, PT, PT, PT, 0x8, 0x0 ;  /* 0x000000000000781c */ /* 0x000fe20003f0e170 */
        /* <DEDUP_REMOVED lines=63> */
[----:B------:R-:W-:-:S07]  /*b1b0*/  FMUL.FTZ R151, R151, R4 ;  /* 0x0000000497977220 */ /* 0x000fce0000410000 */
.L_x_10:
[----:B------:R-:W-:Y:S05]  /*b1c0*/  @P0 BRA `(.L_x_35) ;  /* 0x0000002000600947 */ /* 0x000fea0003800000 */
[----:B------:R-:W0:Y:S01]  /*b1d0*/  S2R R3, SR_TID.X ;  /* 0x0000000000037919 */ /* 0x000e220000002100 */
[----:B------:R-:W1:Y:S01]  /*b1e0*/  LDC R8, c[0x0][0xbe8] ;  /* 0x0002fa00ff087b82 */ /* 0x000e620000000800 */
[----:B------:R-:W-:Y:S01]  /*b1f0*/  R2UR UR13, R18 ;  /* 0x00000000120d72ca */ /* 0x000fe200000e0000 */
[----:B------:R-:W-:Y:S01]  /*b200*/  ULDC.64 UR8, c[0x0][0xbd0] ;  /* 0x0002f40000087ab9 */ /* 0x000fe20000000a00 */
[----:B------:R-:W-:Y:S01]  /*b210*/  ULDC.64 UR14, c[0x0][0x208] ;  /* 0x00008200000e7ab9 */ /* 0x000fe20000000a00 */
[----:B------:R-:W-:Y:S04]  /*b220*/  BSSY B0, `(.L_x_36) ;  /* 0x000014c000007945 */ /* 0x000fe80003800000 */
[----:B------:R-:W2:Y:S06]  /*b230*/  S2UR UR12, SR_CTAID.Z ;  /* 0x00000000000c79c3 */ /* 0x000eac0000002700 */
[----:B------:R-:W-:-:S02]  /*b240*/  USHF.R.S32.HI UR7, URZ, 0x1f, UR13 ;  /* 0x0000001f3f077899 */ /* 0x000fc4000801140d */
[----:B------:R-:W-:Y:S01]  /*b250*/  IMAD R19, RZ, RZ, -UR13 ;  /* 0x8000000dff137e24 */ /* 0x000fe2000f8e02ff */
[----:B------:R-:W3:Y:S01]  /*b260*/  LDC.64 R20, c[0x0][0xbd8] ;  /* 0x0002f600ff147b82 */ /* 0x000ee20000000a00 */
[----:B------:R-:W-:Y:S02]  /*b270*/  UIMAD.WIDE.U32 UR4, UR13, UR8, URZ ;  /* 0x000000080d0472a5 */ /* 0x000fe4000f8e003f */
[----:B------:R-:W-:-:S04]  /*b280*/  UIMAD UR6, UR7, UR8, URZ ;  /* 0x00000008070672a4 */ /* 0x000fc8000f8e023f */
[----:B------:R-:W-:Y:S01]  /*b290*/  UIMAD UR6, UR13, UR9, UR6 ;  /* 0x000000090d0672a4 */ /* 0x000fe2000f8e0206 */
[----:B-1----:R-:W-:Y:S01]  /*b2a0*/  ISETP.NE.AND P0, PT, R8, 0x1, PT ;  /* 0x000000010800780c */ /* 0x002fe20003f05270 */
[----:B------:R-:W1:Y:S01]  /*b2b0*/  S2UR UR11, SR_CTAID.Y ;  /* 0x00000000000b79c3 */ /* 0x000e620000002600 */
[----:B------:R-:W-:Y:S01]  /*b2c0*/  ULDC.64 UR8, c[0x0][0xb38] ;  /* 0x0002ce0000087ab9 */ /* 0x000fe20000000a00 */
[----:B------:R-:W-:Y:S02]  /*b2d0*/  UIADD3 UR6, UR5, UR6, URZ ;  /* 0x0000000605067290 */ /* 0x000fe4000fffe03f */
[----:B------:R-:W-:Y:S01]  /*b2e0*/  UIMAD UR7, UR7, UR8, URZ ;  /* 0x00000008070772a4 */ /* 0x000fe2000f8e023f */
[----:B0-----:R-:W-:Y:S01]  /*b2f0*/  IADD3 R14, R3, -0x80, RZ ;  /* 0xffffff80030e7810 */ /* 0x001fe20007ffe0ff */
[----:B--2---:R-:W-:Y:S02]  /*b300*/  USHF.R.S32.HI UR10, URZ, 0x1f, UR12 ;  /* 0x0000001f3f0a7899 */ /* 0x004fe4000801140c */
[----:B------:R-:W1:Y:S01]  /*b310*/  LDC R152, c[0x0][0xc50] ;  /* 0x00031400ff987b82 */ /* 0x000e620000000800 */
[----:B------:R-:W-:-:S04]  /*b320*/  SHF.R.S32.HI R7, RZ, 0x1f, R14 ;  /* 0x0000001fff077819 */ /* 0x000fc8000001140e */
[CC--:B------:R-:W-:Y:S02]  /*b330*/  LEA.HI R4, R7.reuse, R14.reuse, RZ, 0x7 ;  /* 0x0000000e07047211 */ /* 0x0c0fe400078f38ff */
[----:B------:R-:W-:Y:S01]  /*b340*/  LEA.HI R7, R7, R14, RZ, 0x2 ;  /* 0x0000000e07077211 */ /* 0x000fe200078f10ff */
[----:B------:R-:W0:Y:S01]  /*b350*/  LDC.64 R22, c[0x0][0xb40] ;  /* 0x0002d000ff167b82 */ /* 0x000e220000000a00 */
[----:B------:R-:W-:Y:S02]  /*b360*/  LOP3.LUT R3, R4, 0xffffff80, RZ, 0xc0, !PT ;  /* 0xffffff8004037812 */ /* 0x000fe400078ec0ff */
[----:B------:R-:W-:Y:S02]  /*b370*/  SHF.R.S32.HI R9, RZ, 0x7, R4 ;  /* 0x00000007ff097819 */ /* 0x000fe40000011404 */
[----:B------:R-:W-:Y:S01]  /*b380*/  LOP3.LUT R7, R7, 0xfffffffc, RZ, 0xc0, !PT ;  /* 0xfffffffc07077812 */ /* 0x000fe200078ec0ff */
[----:B------:R-:W-:Y:S01]  /*b390*/  IMAD.IADD R3, R14, 0x1, -R3 ;  /* 0x000000010e037824 */ /* 0x000fe200078e0a03 */
[----:B------:R-:W-:Y:S01]  /*b3a0*/  LEA.HI R4, R4, R9, RZ, 0x1 ;  /* 0x0000000904047211 */ /* 0x000fe200078f08ff */
[----:B------:R-:W2:Y:S02]  /*b3b0*/  @P0 LDC R17, c[0x0][0xbf0] ;  /* 0x0002fc00ff110b82 */ /* 0x000ea40000000800 */
[----:B------:R-:W-:Y:S01]  /*b3c0*/  IMAD.IADD R7, R14, 0x1, -R7 ;  /* 0x000000010e077824 */ /* 0x000fe200078e0a07 */
[----:B------:R-:W-:-:S02]  /*b3d0*/  SHF.R.S32.HI R16, RZ, 0x1f, R3 ;  /* 0x0000001fff107819 */ /* 0x000fc40000011403 */
[----:B------:R-:W-:Y:S02]  /*b3e0*/  LOP3.LUT R4, R4, 0x3fffffe, RZ, 0xc0, !PT ;  /* 0x03fffffe04047812 */ /* 0x000fe400078ec0ff */
[----:B------:R-:W-:Y:S01]  /*b3f0*/  LEA.HI R10, R16, R3, RZ, 0x2 ;  /* 0x00000003100a7211 */ /* 0x000fe200078f10ff */
[----:B------:R-:W4:Y:S01]  /*b400*/  @P0 LDC R14, c[0x0][0xbec] ;  /* 0x0002fb00ff0e0b82 */ /* 0x000f220000000800 */
[----:B------:R-:W-:Y:S02]  /*b410*/  LEA.HI R11, R7, R7, RZ, 0x1 ;  /* 0x00000007070b7211 */ /* 0x000fe400078f08ff */
[--C-:B------:R-:W-:Y:S02]  /*b420*/  SHF.R.S32.HI R5, RZ, 0x2, R10.reuse ;  /* 0x00000002ff057819 */ /* 0x100fe4000001140a */
[----:B------:R-:W-:Y:S02]  /*b430*/  SHF.R.S32.HI R6, RZ, 0x1f, R10 ;  /* 0x0000001fff067819 */ /* 0x000fe4000001140a */
[----:B------:R-:W-:Y:S01]  /*b440*/  LOP3.LUT R10, R10, 0x7ffffffc, RZ, 0xc0, !PT ;  /* 0x7ffffffc0a0a7812 */ /* 0x000fe200078ec0ff */
[----:B------:R-:W5:Y:S01]  /*b450*/  @P0 LDC R154, c[0x0][0xbec] ;  /* 0x0002fb00ff9a0b82 */ /* 0x000f620000000800 */
[----:B------:R-:W-:-:S04]  /*b460*/  LEA.HI R6, R6, R5, RZ, 0x3 ;  /* 0x0000000506067211 */ /* 0x000fc800078f18ff */
[----:B------:R-:W-:Y:S02]  /*b470*/  LOP3.LUT R12, R6, 0xfffffff8, RZ, 0xc0, !PT ;  /* 0xfffffff8060c7812 */ /* 0x000fe400078ec0ff */
[----:B------:R-:W-:Y:S01]  /*b480*/  IADD3 R6, R9, -R4, RZ ;  /* 0x8000000409067210 */ /* 0x000fe20007ffe0ff */
[----:B------:R-:W5:Y:S01]  /*b490*/  @P0 LDC R153, c[0x0][0xbf0] ;  /* 0x0002fc00ff990b82 */ /* 0x000f620000000800 */
[----:B------:R-:W0:Y:S01]  /*b4a0*/  S2R R9, SR_CTAID.X ;  /* 0x0000000000097919 */ /* 0x000e220000002500 */
[----:B------:R-:W-:Y:S01]  /*b4b0*/  LEA.HI R4, R16, R3, RZ, 0x5 ;  /* 0x0000000310047211 */ /* 0x000fe200078f28ff */
[----:B------:R-:W-:Y:S01]  /*b4c0*/  IMAD.IADD R5, R5, 0x1, -R12 ;  /* 0x0000000105057824 */ /* 0x000fe200078e0a0c */
[----:B------:R-:W-:Y:S02]  /*b4d0*/  LOP3.LUT R12, R11, 0x1ffffffe, RZ, 0xc0, !PT ;  /* 0x1ffffffe0b0c7812 */ /* 0x000fe400078ec0ff */
[----:B------:R-:W-:-:S03]  /*b4e0*/  SHF.R.S32.HI R4, RZ, 0x5, R4 ;  /* 0x00000005ff047819 */ /* 0x000fc60000011404 */
[----:B------:R-:W-:Y:S01]  /*b4f0*/  IMAD.IADD R11, R7, 0x1, -R12 ;  /* 0x00000001070b7824 */ /* 0x000fe200078e0a0c */
[----:B------:R-:W-:Y:S01]  /*b500*/  LEA R7, R4, R5, 0x4 ;  /* 0x0000000504077211 */ /* 0x000fe200078e20ff */
[----:B------:R-:W-:Y:S01]  /*b510*/  IMAD.U32 R5, RZ, RZ, UR5 ;  /* 0x00000005ff057e24 */ /* 0x000fe2000f8e00ff */
[----:B------:R-:W-:Y:S01]  /*b520*/  MOV R5, UR6 ;  /* 0x0000000600057c02 */ /* 0x000fe20008000f00 */
[----:B------:R-:W-:Y:S01]  /*b530*/  IMAD.U32 R4, RZ, RZ, UR4 ;  /* 0x00000004ff047e24 */ /* 0x000fe2000f8e00ff */
[----:B------:R-:W-:Y:S01]  /*b540*/  UIMAD.WIDE.U32 UR4, UR13, UR8, URZ ;  /* 0x000000080d0472a5 */ /* 0x000fe2000f8e003f */
[----:B------:R-:W-:Y:S01]  /*b550*/  IMAD R16, R6, 0x40, R7 ;  /* 0x0000004006107824 */ /* 0x000fe200078e0207 */
[----:B------:R-:W-:Y:S01]  /*b560*/  UIMAD UR6, UR13, UR9, UR7 ;  /* 0x000000090d0672a4 */ /* 0x000fe2000f8e0207 */
[----:B---3--:R-:W-:Y:S02]  /*b570*/  IMAD R12, R20, UR10, RZ ;  /* 0x0000000a140c7c24 */ /* 0x008fe4000f8e02ff */
[----:B------:R-:W-:Y:S01]  /*b580*/  IMAD R6, R11, 0x8, R16 ;  /* 0x000000080b067824 */ /* 0x000fe200078e0210 */
[----:B------:R-:W-:Y:S01]  /*b590*/  UIADD3 UR6, UR5, UR6, URZ ;  /* 0x0000000605067290 */ /* 0x000fe2000fffe03f */
[----:B------:R-:W-:Y:S01]  /*b5a0*/  IMAD R15, R21, UR12, R12 ;  /* 0x0000000c150f7c24 */ /* 0x000fe2000f8e020c */
[----:B------:R-:W-:Y:S01]  /*b5b0*/  ULDC.64 UR8, c[0x0][0xb28] ;  /* 0x0002ca0000087ab9 */ /* 0x000fe20000000a00 */
[----:B------:R-:W-:-:S02]  /*b5c0*/  IMAD.U32 R7, RZ, RZ, UR5 ;  /* 0x00000005ff077e24 */ /* 0x000fc4000f8e00ff */
[----:B------:R-:W-:Y:S01]  /*b5d0*/  IMAD.WIDE.U32 R4, R20, UR12, R4 ;  /* 0x0000000c14047c25 */ /* 0x000fe2000f8e0004 */
[----:B------:R-:W-:Y:S01]  /*b5e0*/  MOV R7, UR6 ;  /* 0x0000000600077c02 */ /* 0x000fe20008000f00 */
[----:B------:R-:W-:Y:S02]  /*b5f0*/  ULDC.64 UR6, c[0x0][0xb48] ;  /* 0x0002d20000067ab9 */ /* 0x000fe40000000a00 */
[----:B-1----:R-:W-:Y:S01]  /*b600*/  IMAD R21, R152, R19, UR11 ;  /* 0x0000000b98157e24 */ /* 0x002fe2000f8e0213 */
[----:B------:R-:W-:Y:S02]  /*b610*/  IADD3 R5, R5, R15, RZ ;  /* 0x0000000f05057210 */ /* 0x000fe40007ffe0ff */
[----:B0-----:R-:W-:Y:S01]  /*b620*/  LEA R11, R9, R6, 0x7 ;  /* 0x00000006090b7211 */ /* 0x001fe200078e38ff */
[----:B------:R-:W-:Y:S01]  /*b630*/  IMAD.U32 R6, RZ, RZ, UR4 ;  /* 0x00000004ff067e24 */ /* 0x000fe2000f8e00ff */
[----:B------:R-:W-:Y:S02]  /*b640*/  ULDC.64 UR4, c[0x0][0xbe0] ;  /* 0x0002f80000047ab9 */ /* 0x000fe40000000a00 */
[----:B------:R-:W-:-:S04]  /*b650*/  IMAD.WIDE.U32 R4, R21, UR4, R4 ;  /* 0x0000000415047c25 */ /* 0x000fc8000f8e0004 */
[----:B----4-:R-:W-:-:S04]  /*b660*/  @P0 IMAD.HI.U32 R12, R11, R14, RZ ;  /* 0x0000000e0b0c0227 */ /* 0x010fc800078e00ff */
[C---:B------:R-:W-:Y:S02]  /*b670*/  IMAD R14, R22.reuse, UR10, RZ ;  /* 0x0000000a160e7c24 */ /* 0x040fe4000f8e02ff */
[----:B------:R-:W-:Y:S01]  /*b680*/  IMAD.MOV.U32 R13, RZ, RZ, R11 ;  /* 0x000000ffff0d7224 */ /* 0x000fe200078e000b */
[----:B--2---:R-:W-:Y:S01]  /*b690*/  @P0 SHF.R.U32.HI R13, RZ, R17, R12 ;  /* 0x00000011ff0d0219 */ /* 0x004fe2000001160c */
[----:B------:R-:W-:Y:S01]  /*b6a0*/  IMAD R17, R23, UR12, R14 ;  /* 0x0000000c17117c24 */ /* 0x000fe2000f8e020e */
[----:B------:R-:W-:Y:S01]  /*b6b0*/  SHF.R.S32.HI R14, RZ, 0x1f, R21 ;  /* 0x0000001fff0e7819 */ /* 0x000fe20000011415 */
[----:B------:R-:W-:-:S04]  /*b6c0*/  IMAD.WIDE.U32 R6, R22, UR12, R6 ;  /* 0x0000000c16067c25 */ /* 0x000fc8000f8e0006 */
[----:B-----5:R-:W-:-:S04]  /*b6d0*/  @P0 IMAD.HI.U32 R154, R11, R154, RZ ;  /* 0x0000009a0b9a0227 */ /* 0x020fc800078e00ff */
[----:B------:R-:W-:Y:S02]  /*b6e0*/  IMAD.IADD R7, R7, 0x1, R17 ;  /* 0x0000000107077824 */ /* 0x000fe400078e0211 */
[C---:B------:R-:W-:Y:S02]  /*b6f0*/  IMAD R17, R14.reuse, UR6, RZ ;  /* 0x000000060e117c24 */ /* 0x040fe4000f8e02ff */
[----:B------:R-:W-:Y:S01]  /*b700*/  IMAD.MOV.U32 R15, RZ, RZ, R11 ;  /* 0x000000ffff0f7224 */ /* 0x000fe200078e000b */
[----:B------:R-:W-:Y:S01]  /*b710*/  @P0 SHF.R.U32.HI R15, RZ, R153, R154 ;  /* 0x00000099ff0f0219 */ /* 0x000fe2000001169a */
[----:B------:R-:W-:Y:S01]  /*b720*/  IMAD R12, R14, UR4, RZ ;  /* 0x000000040e0c7c24 */ /* 0x000fe2000f8e02ff */
[----:B------:R-:W-:Y:S01]  /*b730*/  BAR.SYNC.DEFER_BLOCKING 0x1, 0x100 ;  /* 0x0044000000007b1d */ /* 0x000fe20000010000 */
[C---:B------:R-:W-:Y:S01]  /*b740*/  IMAD R19, R21.reuse, UR7, R17 ;  /* 0x0000000715137c24 */ /* 0x040fe2000f8e0211 */
[----:B------:R-:W-:Y:S01]  /*b750*/  SHF.R.S32.HI R17, RZ, 0x1f, R13 ;  /* 0x0000001fff117819 */ /* 0x000fe2000001140d */
[----:B------:R-:W-:Y:S01]  /*b760*/  IMAD R14, R21, UR5, R12 ;  /* 0x00000005150e7c24 */ /* 0x000fe2000f8e020c */
[----:B------:R-:W-:Y:S01]  /*b770*/  IADD3 R4, P0, R13, R4, RZ ;  /* 0x000000040d047210 */ /* 0x000fe20007f1e0ff */
[----:B------:R-:W-:Y:S01]  /*b780*/  IMAD.WIDE.U32 R6, R21, UR6, R6 ;  /* 0x0000000615067c25 */ /* 0x000fe2000f8e0006 */
[--C-:B------:R-:W-:Y:S01]  /*b790*/  SHF.R.S32.HI R12, RZ, 0x1f, R15.reuse ;  /* 0x0000001fff0c7819 */ /* 0x100fe2000001140f */
[----:B------:R-:W-:Y:S01]  /*b7a0*/  ULDC.64 UR4, c[0x0][0xb30] ;  /* 0x0002cc0000047ab9 */ /* 0x000fe20000000a00 */
[----:B------:R-:W-:Y:S01]  /*b7b0*/  IADD3 R13, -R13, RZ, RZ ;  /* 0x000000ff0d0d7210 */ /* 0x000fe20007ffe1ff */
[----:B------:R-:W-:Y:S01]  /*b7c0*/  IMAD.MOV R20, RZ, RZ, -R15 ;  /* 0x000000ffff147224 */ /* 0x000fe200078e0a0f */
[----:B------:R-:W-:Y:S01]  /*b7d0*/  IADD3.X R5, R17, R5, R14, P0, !PT ;  /* 0x0000000511057210 */ /* 0x000fe200007fe40e */
[----:B------:R-:W-:Y:S01]  /*b7e0*/  IMAD R12, R12, UR4, RZ ;  /* 0x000000040c0c7c24 */ /* 0x000fe2000f8e02ff */
[----:B------:R-:W-:Y:S01]  /*b7f0*/  ULDC.64 UR6, c[0x0][0xbc8] ;  /* 0x0002f20000067ab9 */ /* 0x000fe20000000a00 */
[----:B------:R-:W-:-:S02]  /*b800*/  IMAD R13, R8, R13, R11 ;  /* 0x0000000d080d7224 */ /* 0x000fc400078e020b */
[----:B------:R-:W-:Y:S02]  /*b810*/  IMAD.IADD R7, R7, 0x1, R19 ;  /* 0x0000000107077824 */ /* 0x000fe400078e0213 */
[----:B------:R-:W-:Y:S02]  /*b820*/  IMAD R11, R8, R20, R11 ;  /* 0x00000014080b7224 */ /* 0x000fe400078e020b */
[C---:B------:R-:W-:Y:S01]  /*b830*/  IMAD R17, R15.reuse, UR5, R12 ;  /* 0x000000050f117c24 */ /* 0x040fe2000f8e020c */
[----:B------:R-:W-:Y:S01]  /*b840*/  SHF.R.S32.HI R12, RZ, 0x1f, R13 ;  /* 0x0000001fff0c7819 */ /* 0x000fe2000001140d */
[----:B------:R-:W-:Y:S01]  /*b850*/  IMAD.WIDE.U32 R6, R15, UR4, R6 ;  /* 0x000000040f067c25 */ /* 0x000fe2000f8e0006 */
[----:B------:R-:W-:Y:S01]  /*b860*/  SHF.R.S32.HI R14, RZ, 0x1f, R11 ;  /* 0x0000001fff0e7819 */ /* 0x000fe2000001140b */
[----:B------:R-:W0:Y:S01]  /*b870*/  S2UR UR5, SR_CgaCtaId ;  /* 0x00000000000579c3 */ /* 0x000e220000008800 */
[----:B------:R-:W-:Y:S01]  /*b880*/  UMOV UR4, 0x400 ;  /* 0x0000040000047882 */ /* 0x000fe20000000000 */
[----:B------:R-:W-:Y:S01]  /*b890*/  IMAD R12, R12, UR6, RZ ;  /* 0x000000060c0c7c24 */ /* 0x000fe2000f8e02ff */
[----:B------:R-:W-:Y:S01]  /*b8a0*/  IADD3 R7, R7, R17, RZ ;  /* 0x0000001107077210 */ /* 0x000fe20007ffe0ff */
[----:B------:R-:W-:-:S02]  /*b8b0*/  IMAD R14, R14, UR8, RZ ;  /* 0x000000080e0e7c24 */ /* 0x000fc4000f8e02ff */
[C---:B------:R-:W-:Y:S02]  /*b8c0*/  IMAD R15, R13.reuse, UR7, R12 ;  /* 0x000000070d0f7c24 */ /* 0x040fe4000f8e020c */
[----:B------:R-:W-:Y:S01]  /*b8d0*/  IMAD.WIDE.U32 R4, R13, UR6, R4 ;  /* 0x000000060d047c25 */ /* 0x000fe2000f8e0004 */
[----:B------:R-:W-:-:S03]  /*b8e0*/  ULDC.64 UR6, c[0x0][0xba8] ;  /* 0x0002ea0000067ab9 */ /* 0x000fc60000000a00 */
[C---:B------:R-:W-:Y:S01]  /*b8f0*/  IMAD R17, R11.reuse, UR9, R14 ;  /* 0x000000090b117c24 */ /* 0x040fe2000f8e020e */
[----:B------:R-:W-:Y:S01]  /*b900*/  LEA R19, P0, R4, UR6, 0x2 ;  /* 0x0000000604137c11 */ /* 0x000fe2000f8010ff */
[----:B------:R-:W-:Y:S01]  /*b910*/  IMAD.WIDE.U32 R12, R11, UR8, R6 ;  /* 0x000000080b0c7c25 */ /* 0x000fe2000f8e0006 */
[----:B------:R-:W-:Y:S01]  /*b920*/  ULDC.64 UR8, c[0x0][0xb00] ;  /* 0x0002c00000087ab9 */ /* 0x000fe20000000a00 */
[----:B------:R-:W-:Y:S01]  /*b930*/  LEA R11, R9, R16, 0x7 ;  /* 0x00000010090b7211 */ /* 0x000fe200078e38ff */
[----:B------:R-:W-:Y:S01]  /*b940*/  ULDC UR6, c[0x0][0xa88] ;  /* 0x0002a20000067ab9 */ /* 0x000fe20000000800 */
[----:B------:R-:W-:Y:S01]  /*b950*/  IMAD.IADD R5, R5, 0x1, R15 ;  /* 0x0000000105057824 */ /* 0x000fe200078e020f */
[----:B------:R-:W-:Y:S01]  /*b960*/  LEA R6, P1, R12, UR8, 0x2 ;  /* 0x000000080c067c11 */ /* 0x000fe2000f8210ff */
[----:B------:R-:W-:Y:S01]  /*b970*/  IMAD.IADD R7, R13, 0x1, R17 ;  /* 0x000000010d077824 */ /* 0x000fe200078e0211 */
[----:B------:R-:W-:Y:S01]  /*b980*/  SHFL.IDX PT, R14, R19, 0x1, 0x1c1f ;  /* 0x003c1f00130e7f89 */ /* 0x000fe200000e0000 */
[----:B------:R-:W-:Y:S01]  /*b990*/  IMAD R8, R8, UR6, RZ ;  /* 0x0000000608087c24 */ /* 0x000fe2000f8e02ff */
[----:B------:R-:W-:Y:S01]  /*b9a0*/  LEA.HI.X R17, R4, UR7, R5, 0x2, P0 ;  /* 0x0000000704117c11 */ /* 0x000fe200080f1405 */
[----:B0-----:R-:W-:Y:S01]  /*b9b0*/  ULEA UR4, UR5, UR4, 0x18 ;  /* 0x0000000405047291 */ /* 0x001fe2000f8ec03f */
[----:B------:R-:W-:Y:S01]  /*b9c0*/  LEA.HI.X R7, R12, UR9, R7, 0x2, P1 ;  /* 0x000000090c077c11 */ /* 0x000fe200088f1407 */
[----:B------:R-:W-:Y:S01]  /*b9d0*/  VIADD R9, R11, 0x8 ;  /* 0x000000080b097836 */ /* 0x000fe20000000000 */
[----:B------:R-:W-:Y:S01]  /*b9e0*/  SHFL.IDX PT, R12, R19, RZ, 0x1c1f ;  /* 0x001c1fff130c7589 */ /* 0x000fe200000e0000 */
[----:B------:R-:W-:Y:S01]  /*b9f0*/  LOP3.LUT P0, RZ, R3, 0x3, RZ, 0xc0, !PT ;  /* 0x0000000303ff7812 */ /* 0x000fe2000780c0ff */
[----:B------:R-:W-:Y:S01]  /*ba00*/  UIADD3 UR4, UR4, 0x38820, URZ ;  /* 0x0003882004047890 */ /* 0x000fe2000fffe03f */
[CC--:B------:R-:W-:Y:S01]  /*ba10*/  ISETP.GE.AND P2, PT, R11.reuse, R8.reuse, PT ;  /* 0x000000080b00720c */ /* 0x0c0fe20003f46270 */
[----:B------:R-:W0:Y:S01]  /*ba20*/  SHFL.IDX PT, R13, R17, RZ, 0x1c1f ;  /* 0x001c1fff110d7589 */ /* 0x000e2200000e0000 */
[-C--:B------:R-:W-:Y:S01]  /*ba30*/  ISETP.GE.OR P1, PT, R11, R8.reuse, P0 ;  /* 0x000000080b00720c */ /* 0x080fe20000726670 */
[----:B------:R-:W-:Y:S01]  /*ba40*/  UPRMT UR4, URZ, 0x654, UR4 ;  /* 0x000006543f047896 */ /* 0x000fe20008000004 */
[----:B------:R-:W-:Y:S01]  /*ba50*/  ISETP.GE.OR P0, PT, R9, R8, P0 ;  /* 0x000000080900720c */ /* 0x000fe20000706670 */
[----:B------:R-:W1:Y:S01]  /*ba60*/  SHFL.IDX PT, R15, R17, 0x1, 0x1c1f ;  /* 0x003c1f00110f7f89 */ /* 0x000e6200000e0000 */
[----:B------:R-:W-:-:S03]  /*ba70*/  IMAD.IADD R3, R3, 0x1, -R10 ;  /* 0x0000000103037824 */ /* 0x000fc600078e0a0a */
[----:B------:R2:W3:Y:S02]  /*ba80*/  SHFL.IDX PT, R4, R6, RZ, 0x1c1f ;  /* 0x001c1fff06047589 */ /* 0x0004e400000e0000 */
[----:B------:R-:W-:Y:S01]  /*ba90*/  SHF.L.U32 R3, R3, 0x1, RZ ;  /* 0x0000000103037819 */ /* 0x000fe200000006ff */
[----:B------:R-:W-:Y:S01]  /*baa0*/  SYNCS.ARRIVE.TRANS64.RED.A1T0 RZ, [UR4], RZ ;  /* 0x000000ffffff79a7 */ /* 0x000fe20008100404 */
[----:B------:R2:W4:Y:S04]  /*bab0*/  SHFL.IDX PT, R5, R7, RZ, 0x1c1f ;  /* 0x001c1fff07057589 */ /* 0x00052800000e0000 */
[----:B0-----:R2:W-:Y:S04]  /*bac0*/  @!P1 ST.E desc[UR14][R12.64], R0 ;  /* 0x000000000c009985 */ /* 0x0015e8000c10190e */
[----:B-1----:R2:W-:Y:S01]  /*bad0*/  @!P0 ST.E desc[UR14][R14.64], R2 ;  /* 0x000000020e008985 */ /* 0x0025e2000c10190e */
[----:B------:R-:W-:Y:S05]  /*bae0*/  @P2 BRA `(.L_x_37) ;  /* 0x0000000800fc2947 */ /* 0x000fea0003800000 */
[C---:B--2---:R-:W-:Y:S01]  /*baf0*/  VIADD R0, R3.reuse, 0x8 ;  /* 0x0000000803007836 */ /* 0x044fe20000000000 */
[----:B------:R-:W-:Y:S01]  /*bb00*/  ULDC UR4, c[0x0][0xac8] ;  /* 0x0002b20000047ab9 */ /* 0x000fe20000000800 */
[C---:B------:R-:W-:Y:S01]  /*bb10*/  VIADD R2, R3.reuse, 0x10 ;  /* 0x0000001003027836 */ /* 0x040fe20000000000 */
[C---:B------:R-:W-:Y:S01]  /*bb20*/  IADD3 R10, R3.reuse, 0x18, RZ ;  /* 0x00000018030a7810 */ /* 0x040fe20007ffe0ff */
[C---:B------:R-:W-:Y:S01]  /*bb30*/  VIADD R19, R3.reuse, 0x20 ;  /* 0x0000002003137836 */ /* 0x040fe20000000000 */
[----:B------:R-:W-:Y:S01]  /*bb40*/  ISETP.GE.AND P3, PT, R0, UR4, PT ;  /* 0x0000000400007c0c */ /* 0x000fe2000bf66270 */
[C---:B------:R-:W-:Y:S01]  /*bb50*/  VIADD R20, R3.reuse, 0x28 ;  /* 0x0000002803147836 */ /* 0x040fe20000000000 */
[----:B------:R-:W-:Y:S01]  /*bb60*/  ISETP.GE.AND P4, PT, R2, UR4, PT ;  /* 0x0000000402007c0c */ /* 0x000fe2000bf86270 */
[----:B------:R-:W-:Y:S01]  /*bb70*/  ULDC.64 UR6, c[0x0][0x208] ;  /* 0x0000820000067ab9 */ /* 0x000fe20000000a00 */
[----:B------:R-:W-:Y:S01]  /*bb80*/  ISETP.GE.AND P5, PT, R10, UR4, PT ;  /* 0x000000040a007c0c */ /* 0x000fe2000bfa6270 */
[C---:B------:R-:W-:Y:S01]  /*bb90*/  VIADD R21, R3.reuse, 0x40 ;  /* 0x0000004003157836 */ /* 0x040fe20000000000 */
[C---:B------:R-:W-:Y:S01]  /*bba0*/  ISETP.GE.AND P2, PT, R3.reuse, UR4, PT ;  /* 0x0000000403007c0c */ /* 0x040fe2000bf46270 */
[----:B------:R-:W-:Y:S01]  /*bbb0*/  VIADD R23, R3, 0x50 ;  /* 0x0000005003177836 */ /* 0x000fe20000000000 */
[----:B------:R-:W-:-:S02]  /*bbc0*/  ISETP.GE.AND P0, PT, R19, UR4, PT ;  /* 0x0000000413007c0c */ /* 0x000fc4000bf06270 */
[----:B------:R-:W-:Y:S02]  /*bbd0*/  ISETP.GE.AND P1, PT, R20, UR4, PT ;  /* 0x0000000414007c0c */ /* 0x000fe4000bf26270 */
[----:B------:R-:W-:Y:S02]  /*bbe0*/  IADD3 R22, R3, 0x48, RZ ;  /* 0x0000004803167810 */ /* 0x000fe40007ffe0ff */
[----:B------:R-:W-:Y:S02]  /*bbf0*/  @!P3 LEA.HI R0, R0, R0, RZ, 0x1 ;  /* 0x000000000000b211 */ /* 0x000fe400078f08ff */
[----:B------:R-:W-:Y:S02]  /*bc00*/  @!P4 LEA.HI R2, R2, R2, RZ, 0x1 ;  /* 0x000000020202c211 */ /* 0x000fe400078f08ff */
[----:B------:R-:W-:Y:S02]  /*bc10*/  @!P5 LEA.HI R10, R10, R10, RZ, 0x1 ;  /* 0x0000000a0a0ad211 */ /* 0x000fe400078f08ff */
[----:B------:R-:W-:-:S02]  /*bc20*/  @!P3 LOP3.LUT R13, R0, 0xfffffffe, RZ, 0xc0, !PT ;  /* 0xfffffffe000db812 */ /* 0x000fc400078ec0ff */
[----:B------:R-:W-:Y:S01]  /*bc30*/  @!P4 LOP3.LUT R15, R2, 0xfffffffe, RZ, 0xc0, !PT ;  /* 0xfffffffe020fc812 */ /* 0x000fe200078ec0ff */
[C---:B------:R-:W-:Y:S01]  /*bc40*/  VIADD R2, R3.reuse, 0x38 ;  /* 0x0000003803027836 */ /* 0x040fe20000000000 */
[----:B------:R-:W-:Y:S01]  /*bc50*/  @!P5 LOP3.LUT R17, R10, 0xfffffffe, RZ, 0xc0, !PT ;  /* 0xfffffffe0a11d812 */ /* 0x000fe200078ec0ff */
[C-C-:B---34-:R-:W-:Y:S01]  /*bc60*/  @!P2 IMAD.WIDE R10, R3.reuse, 0x4, R4.reuse ;  /* 0x00000004030aa825 */ /* 0x158fe200078e0204 */
[----:B------:R-:W-:Y:S02]  /*bc70*/  IADD3 R0, R3, 0x30, RZ ;  /* 0x0000003003007810 */ /* 0x000fe40007ffe0ff */
[----:B------:R-:W-:Y:S01]  /*bc80*/  ISETP.GE.AND P6, PT, R23, UR4, PT ;  /* 0x0000000417007c0c */ /* 0x000fe2000bfc6270 */
[--C-:B------:R-:W-:Y:S01]  /*bc90*/  @!P3 IMAD.WIDE R12, R13, 0x4, R4.reuse ;  /* 0x000000040d0cb825 */ /* 0x100fe200078e0204 */
[----:B------:R0:W-:Y:S01]  /*bca0*/  @!P2 ST.E.64 desc[UR6][R10.64], R24 ;  /* 0x000000180a00a985 */ /* 0x0001e2000c101b06 */
[----:B------:R-:W-:Y:S02]  /*bcb0*/  ISETP.GE.AND P2, PT, R0, UR4, PT ;  /* 0x0000000400007c0c */ /* 0x000fe4000bf46270 */
[----:B------:R-:W-:Y:S01]  /*bcc0*/  @!P4 IMAD.WIDE R14, R15, 0x4, R4 ;  /* 0x000000040f0ec825 */ /* 0x000fe200078e0204 */
[----:B------:R1:W-:Y:S01]  /*bcd0*/  @!P3 ST.E.64 desc[UR6][R12.64], R28 ;  /* 0x0000001c0c00b985 */ /* 0x0003e2000c101b06 */
[----:B------:R-:W-:-:S02]  /*bce0*/  ISETP.GE.AND P3, PT, R2, UR4, PT ;  /* 0x0000000402007c0c */ /* 0x000fc4000bf66270 */
[----:B------:R-:W-:Y:S01]  /*bcf0*/  @!P5 IMAD.WIDE R16, R17, 0x4, R4 ;  /* 0x000000041110d825 */ /* 0x000fe200078e0204 */
[----:B------:R2:W-:Y:S01]  /*bd00*/  @!P4 ST.E.64 desc[UR6][R14.64], R32 ;  /* 0x000000200e00c985 */ /* 0x0005e2000c101b06 */
[----:B------:R-:W-:Y:S02]  /*bd10*/  ISETP.GE.AND P4, PT, R21, UR4, PT ;  /* 0x0000000415007c0c */ /* 0x000fe4000bf86270 */
[----:B------:R-:W-:Y:S01]  /*bd20*/  @!P0 LEA.HI R19, R19, R19, RZ, 0x1 ;  /* 0x0000001313138211 */ /* 0x000fe200078f08ff */
[----:B------:R3:W-:Y:S01]  /*bd30*/  @!P5 ST.E.64 desc[UR6][R16.64], R36 ;  /* 0x000000241000d985 */ /* 0x0007e2000c101b06 */
[----:B------:R-:W-:Y:S01]  /*bd40*/  ISETP.GE.AND P5, PT, R22, UR4, PT ;  /* 0x0000000416007c0c */ /* 0x000fe2000bfa6270 */
[----:B0-----:R-:W-:Y:S01]  /*bd50*/  VIADD R24, R3, 0x58 ;  /* 0x0000005803187836 */ /* 0x001fe20000000000 */
[----:B------:R-:W-:Y:S02]  /*bd60*/  @!P1 LEA.HI R20, R20, R20, RZ, 0x1 ;  /* 0x0000001414149211 */ /* 0x000fe400078f08ff */
[----:B------:R-:W-:-:S02]  /*bd70*/  @!P0 LOP3.LUT R11, R19, 0xfffffffe, RZ, 0xc0, !PT ;  /* 0xfffffffe130b8812 */ /* 0x000fc400078ec0ff */
[----:B-1----:R-:W-:Y:S02]  /*bd80*/  @!P1 LOP3.LUT R13, R20, 0xfffffffe, RZ, 0xc0, !PT ;  /* 0xfffffffe140d9812 */ /* 0x002fe400078ec0ff */
[----:B------:R-:W-:Y:S01]  /*bd90*/  @!P2 LEA.HI R0, R0, R0, RZ, 0x1 ;  /* 0x000000000000a211 */ /* 0x000fe200078f08ff */
[--C-:B------:R-:W-:Y:S01]  /*bda0*/  @!P0 IMAD.WIDE R10, R11, 0x4, R4.reuse ;  /* 0x000000040b0a8825 */ /* 0x100fe200078e0204 */
[----:B------:R-:W-:Y:S02]  /*bdb0*/  @!P3 LEA.HI R2, R2, R2, RZ, 0x1 ;  /* 0x000000020202b211 */ /* 0x000fe400078f08ff */
[----:B------:R-:W-:Y:S01]  /*bdc0*/  @!P4 LEA.HI R21, R21, R21, RZ, 0x1 ;  /* 0x000000151515c211 */ /* 0x000fe200078f08ff */
[----:B------:R-:W-:Y:S01]  /*bdd0*/  @!P1 IMAD.WIDE R12, R13, 0x4, R4 ;  /* 0x000000040d0c9825 */ /* 0x000fe200078e0204 */
[----:B------:R-:W-:Y:S01]  /*bde0*/  @!P5 LEA.HI R22, R22, R22, RZ, 0x1 ;  /* 0x000000161616d211 */ /* 0x000fe200078f08ff */
[----:B------:R0:W-:Y:S01]  /*bdf0*/  @!P0 ST.E.64 desc[UR6][R10.64], R40 ;  /* 0x000000280a008985 */ /* 0x0001e2000c101b06 */
[----:B------:R-:W-:-:S02]  /*be00*/  @!P6 LEA.HI R23, R23, R23, RZ, 0x1 ;  /* 0x000000171717e211 */ /* 0x000fc400078f08ff */
[----:B--2---:R-:W-:Y:S01]  /*be10*/  @!P2 LOP3.LUT R15, R0, 0xfffffffe, RZ, 0xc0, !PT ;  /* 0xfffffffe000fa812 */ /* 0x004fe200078ec0ff */
[----:B------:R1:W-:Y:S01]  /*be20*/  @!P1 ST.E.64 desc[UR6][R12.64], R44 ;  /* 0x0000002c0c009985 */ /* 0x0003e2000c101b06 */
[----:B---3--:R-:W-:Y:S01]  /*be30*/  @!P3 LOP3.LUT R17, R2, 0xfffffffe, RZ, 0xc0, !PT ;  /* 0xfffffffe0211b812 */ /* 0x008fe200078ec0ff */
[----:B------:R-:W-:Y:S01]  /*be40*/  VIADD R0, R3, 0x68 ;  /* 0x0000006803007836 */ /* 0x000fe20000000000 */
[----:B------:R-:W-:Y:S01]  /*be50*/  @!P4 LOP3.LUT R21, R21, 0xfffffffe, RZ, 0xc0, !PT ;  /* 0xfffffffe1515c812 */ /* 0x000fe200078ec0ff */
[C---:B------:R-:W-:Y:S01]  /*be60*/  VIADD R2, R3.reuse, 0x70 ;  /* 0x0000007003027836 */ /* 0x040fe20000000000 */
[----:B------:R-:W-:Y:S01]  /*be70*/  @!P5 LOP3.LUT R19, R22, 0xfffffffe, RZ, 0xc0, !PT ;  /* 0xfffffffe1613d812 */ /* 0x000fe200078ec0ff */
[----:B------:R-:W-:Y:S01]  /*be80*/  VIADD R22, R3, 0x80 ;  /* 0x0000008003167836 */ /* 0x000fe20000000000 */
[----:B------:R-:W-:Y:S02]  /*be90*/  @!P6 LOP3.LUT R23, R23, 0xfffffffe, RZ, 0xc0, !PT ;  /* 0xfffffffe1717e812 */ /* 0x000fe400078ec0ff */
[----:B------:R-:W-:Y:S01]  /*bea0*/  IADD3 R25, R3, 0x60, RZ ;  /* 0x0000006003197810 */ /* 0x000fe20007ffe0ff */
[----:B0-----:R-:W-:Y:S01]  /*beb0*/  @!P2 IMAD.WIDE R10, R15, 0x4, R4 ;  /* 0x000000040f0aa825 */ /* 0x001fe200078e0204 */
[----:B------:R-:W-:-:S02]  /*bec0*/  ISETP.GE.AND P1, PT, R24, UR4, PT ;  /* 0x0000000418007c0c */ /* 0x000fc4000bf26270 */
[----:B------:R-:W-:Y:S01]  /*bed0*/  ISETP.GE.AND P0, PT, R25, UR4, PT ;  /* 0x0000000419007c0c */ /* 0x000fe2000bf06270 */
[--C-:B-1----:R-:W-:Y:S01]  /*bee0*/  @!P3 IMAD.WIDE R12, R17, 0x4, R4.reuse ;  /* 0x00000004110cb825 */ /* 0x102fe200078e0204 */
[----:B------:R0:W-:Y:S01]  /*bef0*/  @!P2 ST.E.64 desc[UR6][R10.64], R48 ;  /* 0x000000300a00a985 */ /* 0x0001e2000c101b06 */
[----:B------:R-:W-:Y:S02]  /*bf00*/  ISETP.GE.AND P2, PT, R0, UR4, PT ;  /* 0x0000000400007c0c */ /* 0x000fe4000bf46270 */
[--C-:B------:R-:W-:Y:S01]  /*bf10*/  @!P4 IMAD.WIDE R14, R21, 0x4, R4.reuse ;  /* 0x00000004150ec825 */ /* 0x100fe200078e0204 */
[----:B------:R1:W-:Y:S03]  /*bf20*/  @!P3 ST.E.64 desc[UR6][R12.64], R52 ;  /* 0x000000340c00b985 */ /* 0x0003e6000c101b06 */
[----:B------:R-:W-:Y:S01]  /*bf30*/  @!P5 IMAD.WIDE R16, R19, 0x4, R4 ;  /* 0x000000041310d825 */ /* 0x000fe200078e0204 */
[----:B------:R2:W-:Y:S01]  /*bf40*/  @!P4 ST.E.64 desc[UR6][R14.64], R56 ;  /* 0x000000380e00c985 */ /* 0x0005e2000c101b06 */
[----:B------:R-:W-:-:S02]  /*bf50*/  IADD3 R19, R3, 0x78, RZ ;  /* 0x0000007803137810 */ /* 0x000fc40007ffe0ff */
[----:B------:R-:W-:Y:S01]  /*bf60*/  @!P6 IMAD.WIDE R20, R23, 0x4, R4 ;  /* 0x000000041714e825 */ /* 0x000fe200078e0204 */
[----:B------:R3:W-:Y:S01]  /*bf70*/  @!P5 ST.E.64 desc[UR6][R16.64], R60 ;  /* 0x0000003c1000d985 */ /* 0x0007e2000c101b06 */
[----:B------:R-:W-:Y:S02]  /*bf80*/  ISETP.GE.AND P5, PT, R19, UR4, PT ;  /* 0x0000000413007c0c */ /* 0x000fe4000bfa6270 */
[----:B------:R-:W-:Y:S01]  /*bf90*/  VIADD R23, R3, 0x88 ;  /* 0x0000008803177836 */ /* 0x000fe20000000000 */
[----:B------:R4:W-:Y:S01]  /*bfa0*/  @!P6 ST.E.64 desc[UR6][R20.64], R64 ;  /* 0x000000401400e985 */ /* 0x0009e2000c101b06 */
[----:B------:R-:W-:Y:S02]  /*bfb0*/  ISETP.GE.AND P6, PT, R2, UR4, PT ;  /* 0x0000000402007c0c */ /* 0x000fe4000bfc6270 */
[----:B------:R-:W-:Y:S02]  /*bfc0*/  ISETP.GE.AND P4, PT, R22, UR4, PT ;  /* 0x0000000416007c0c */ /* 0x000fe4000bf86270 */
[----:B------:R-:W-:-:S02]  /*bfd0*/  ISETP.GE.AND P3, PT, R23, UR4, PT ;  /* 0x0000000417007c0c */ /* 0x000fc4000bf66270 */
[----:B------:R-:W-:Y:S02]  /*bfe0*/  @!P1 LEA.HI R24, R24, R24, RZ, 0x1 ;  /* 0x0000001818189211 */ /* 0x000fe400078f08ff */
[----:B------:R-:W-:Y:S02]  /*bff0*/  @!P0 LEA.HI R25, R25, R25, RZ, 0x1 ;  /* 0x0000001919198211 */ /* 0x000fe400078f08ff */
[----:B0-----:R-:W-:Y:S02]  /*c000*/  @!P1 LOP3.LUT R11, R24, 0xfffffffe, RZ, 0xc0, !PT ;  /* 0xfffffffe180b9812 */ /* 0x001fe400078ec0ff */
[----:B-1----:R-:W-:Y:S01]  /*c010*/  @!P0 LOP3.LUT R13, R25, 0xfffffffe, RZ, 0xc0, !PT ;  /* 0xfffffffe190d8812 */ /* 0x002fe200078ec0ff */
[----:B------:R-:W-:Y:S01]  /*c020*/  VIADD R25, R3, 0x98 ;  /* 0x0000009803197836 */ /* 0x000fe20000000000 */
[----:B------:R-:W-:Y:S01]  /*c030*/  @!P2 LEA.HI R0, R0, R0, RZ, 0x1 ;  /* 0x000000000000a211 */ /* 0x000fe200078f08ff */
[----:B------:R-:W-:Y:S01]  /*c040*/  @!P1 IMAD.WIDE R10, R11, 0x4, R4 ;  /* 0x000000040b0a9825 */ /* 0x000fe200078e0204 */
[----:B------:R-:W-:-:S02]  /*c050*/  @!P6 LEA.HI R2, R2, R2, RZ, 0x1 ;  /* 0x000000020202e211 */ /* 0x000fc400078f08ff */
[----:B------:R-:W-:Y:S01]  /*c060*/  @!P5 LEA.HI R19, R19, R19, RZ, 0x1 ;  /* 0x000000131313d211 */ /* 0x000fe200078f08ff */
[----:B------:R-:W-:Y:S01]  /*c070*/  @!P0 IMAD.WIDE R12, R13, 0x4, R4 ;  /* 0x000000040d0c8825 */ /* 0x000fe200078e0204 */
[----:B------:R-:W-:Y:S01]  /*c080*/  @!P4 LEA.HI R22, R22, R22, RZ, 0x1 ;  /* 0x000000161616c211 */ /* 0x000fe200078f08ff */
[----:B------:R0:W-:Y:S01]  /*c090*/  @!P1 ST.E.64 desc[UR6][R10.64], R68 ;  /* 0x000000440a009985 */ /* 0x0001e2000c101b06 */
[----:B------:R-:W-:Y:S02]  /*c0a0*/  @!P3 LEA.HI R23, R23, R23, RZ, 0x1 ;  /* 0x000000171717b211 */ /* 0x000fe400078f08ff */
[----:B--2---:R-:W-:Y:S01]  /*c0b0*/  @!P2 LOP3.LUT R15, R0, 0xfffffffe, RZ, 0xc0, !PT ;  /* 0xfffffffe000fa812 */ /* 0x004fe200078ec0ff */
[----:B------:R1:W-:Y:S01]  /*c0c0*/  @!P0 ST.E.64 desc[UR6][R12.64], R72 ;  /* 0x000000480c008985 */ /* 0x0003e2000c101b06 */
[----:B---3--:R-:W-:Y:S01]  /*c0d0*/  @!P6 LOP3.LUT R17, R2, 0xfffffffe, RZ, 0xc0, !PT ;  /* 0xfffffffe0211e812 */ /* 0x008fe200078ec0ff */
[----:B------:R-:W-:Y:S01]  /*c0e0*/  VIADD R0, R3, 0xa0 ;  /* 0x000000a003007836 */ /* 0x000fe20000000000 */
[----:B------:R-:W-:-:S02]  /*c0f0*/  @!P5 LOP3.LUT R19, R19, 0xfffffffe, RZ, 0xc0, !PT ;  /* 0xfffffffe1313d812 */ /* 0x000fc400078ec0ff */
[----:B----4-:R-:W-:Y:S01]  /*c100*/  @!P4 LOP3.LUT R21, R22, 0xfffffffe, RZ, 0xc0, !PT ;  /* 0xfffffffe1615c812 */ /* 0x010fe200078ec0ff */
[----:B------:R-:W-:Y:S01]  /*c110*/  VIADD R22, R3, 0xb8 ;  /* 0x000000b803167836 */ /* 0x000fe20000000000 */
[----:B------:R-:W-:Y:S02]  /*c120*/  @!P3 LOP3.LUT R23, R23, 0xfffffffe, RZ, 0xc0, !PT ;  /* 0xfffffffe1717b812 */ /* 0x000fe400078ec0ff */
[----:B------:R-:W-:Y:S01]  /*c130*/  IADD3 R24, R3, 0x90, RZ ;  /* 0x0000009003187810 */ /* 0x000fe20007ffe0ff */
[--C-:B0-----:R-:W-:Y:S01]  /*c140*/  @!P2 IMAD.WIDE R10, R15, 0x4, R4.reuse ;  /* 0x000000040f0aa825 */ /* 0x101fe200078e0204 */
[----:B------:R-:W-:Y:S02]  /*c150*/  IADD3 R2, R3, 0xa8, RZ ;  /* 0x000000a803027810 */ /* 0x000fe40007ffe0ff */
[----:B------:R-:W-:Y:S01]  /*c160*/  ISETP.GE.AND P0, PT, R24, UR4, PT ;  /* 0x0000000418007c0c */ /* 0x000fe2000bf06270 */
[----:B-1----:R-:W-:Y:S01]  /*c170*/  @!P6 IMAD.WIDE R12, R17, 0x4, R4 ;  /* 0x00000004110ce825 */ /* 0x002fe200078e0204 */
[----:B------:R0:W-:Y:S01]  /*c180*/  @!P2 ST.E.64 desc[UR6][R10.64], R76 ;  /* 0x0000004c0a00a985 */ /* 0x0001e2000c101b06 */
[----:B------:R-:W-:-:S02]  /*c190*/  ISETP.GE.AND P1, PT, R25, UR4, PT ;  /* 0x0000000419007c0c */ /* 0x000fc4000bf26270 */
[--C-:B------:R-:W-:Y:S01]  /*c1a0*/  @!P5 IMAD.WIDE R14, R19, 0x4, R4.reuse ;  /* 0x00000004130ed825 */ /* 0x100fe200078e0204 */
[----:B------:R1:W-:Y:S01]  /*c1b0*/  @!P6 ST.E.64 desc[UR6][R12.64], R80 ;  /* 0x000000500c00e985 */ /* 0x0003e2000c101b06 */
[----:B------:R-:W-:Y:S02]  /*c1c0*/  ISETP.GE.AND P2, PT, R0, UR4, PT ;  /* 0x0000000400007c0c */ /* 0x000fe4000bf46270 */
[--C-:B------:R-:W-:Y:S01]  /*c1d0*/  @!P4 IMAD.WIDE R16, R21, 0x4, R4.reuse ;  /* 0x000000041510c825 */ /* 0x100fe200078e0204 */
[----:B------:R2:W-:Y:S01]  /*c1e0*/  @!P5 ST.E.64 desc[UR6][R14.64], R84 ;  /* 0x000000540e00d985 */ /* 0x0005e2000c101b06 */
[----:B------:R-:W-:Y:S02]  /*c1f0*/  ISETP.GE.AND P5, PT, R22, UR4, PT ;  /* 0x0000000416007c0c */ /* 0x000fe4000bfa6270 */
[----:B------:R-:W-:Y:S01]  /*c200*/  @!P3 IMAD.WIDE R20, R23, 0x4, R4 ;  /* 0x000000041714b825 */ /* 0x000fe200078e0204 */
[----:B------:R3:W-:Y:S01]  /*c210*/  @!P4 ST.E.64 desc[UR6][R16.64], R88 ;  /* 0x000000581000c985 */ /* 0x0007e2000c101b06 */
[----:B------:R-:W-:-:S02]  /*c220*/  IADD3 R23, R3, 0xc0, RZ ;  /* 0x000000c003177810 */ /* 0x000fc40007ffe0ff */
[----:B------:R-:W-:Y:S01]  /*c230*/  VIADD R19, R3, 0xb0 ;  /* 0x000000b003137836 */ /* 0x000fe20000000000 */
[----:B------:R4:W-:Y:S01]  /*c240*/  @!P3 ST.E.64 desc[UR6][R20.64], R92 ;  /* 0x0000005c1400b985 */ /* 0x0009e2000c101b06 */
[----:B------:R-:W-:Y:S02]  /*c250*/  ISETP.GE.AND P3, PT, R2, UR4, PT ;  /* 0x0000000402007c0c */ /* 0x000fe4000bf66270 */
[----:B------:R-:W-:Y:S02]  /*c260*/  ISETP.GE.AND P6, PT, R23, UR4, PT ;  /* 0x0000000417007c0c */ /* 0x000fe4000bfc6270 */
[----:B------:R-:W-:Y:S02]  /*c270*/  ISETP.GE.AND P4, PT, R19, UR4, PT ;  /* 0x0000000413007c0c */ /* 0x000fe4000bf86270 */
[----:B------:R-:W-:Y:S02]  /*c280*/  @!P0 LEA.HI R24, R24, R24, RZ, 0x1 ;  /* 0x0000001818188211 */ /* 0x000fe400078f08ff */
[----:B------:R-:W-:-:S02]  /*c290*/  @!P1 LEA.HI R25, R25, R25, RZ, 0x1 ;  /* 0x0000001919199211 */ /* 0x000fc400078f08ff */
[----:B0-----:R-:W-:Y:S02]  /*c2a0*/  @!P0 LOP3.LUT R11, R24, 0xfffffffe, RZ, 0xc0, !PT ;  /* 0xfffffffe180b8812 */ /* 0x001fe400078ec0ff */
[----:B------:R-:W-:Y:S02]  /*c2b0*/  @!P2 LEA.HI R0, R0, R0, RZ, 0x1 ;  /* 0x000000000000a211 */ /* 0x000fe400078f08ff */
[----:B------:R-:W-:Y:S01]  /*c2c0*/  @!P3 LEA.HI R2, R2, R2, RZ, 0x1 ;  /* 0x000000020202b211 */ /* 0x000fe200078f08ff */
[--C-:B------:R-:W-:Y:S01]  /*c2d0*/  @!P0 IMAD.WIDE R10, R11, 0x4, R4.reuse ;  /* 0x000000040b0a8825 */ /* 0x100fe200078e0204 */
[----:B-1----:R-:W-:Y:S02]  /*c2e0*/  @!P1 LOP3.LUT R13, R25, 0xfffffffe, RZ, 0xc0, !PT ;  /* 0xfffffffe190d9812 */ /* 0x002fe400078ec0ff */
[----:B------:R-:W-:Y:S02]  /*c2f0*/  @!P4 LEA.HI R19, R19, R19, RZ, 0x1 ;  /* 0x000000131313c211 */ /* 0x000fe400078f08ff */
[----:B--2---:R-:W-:Y:S01]  /*c300*/  @!P2 LOP3.LUT R15, R0, 0xfffffffe, RZ, 0xc0, !PT ;  /* 0xfffffffe000fa812 */ /* 0x004fe200078ec0ff */
[--C-:B------:R-:W-:Y:S01]  /*c310*/  @!P1 IMAD.WIDE R12, R13, 0x4, R4.reuse ;  /* 0x000000040d0c9825 */ /* 0x100fe200078e0204 */
[----:B------:R-:W-:Y:S01]  /*c320*/  @!P5 LEA.HI R22, R22, R22, RZ, 0x1 ;  /* 0x000000161616d211 */ /* 0x000fe200078f08ff */
[----:B------:R0:W-:Y:S01]  /*c330*/  @!P0 ST.E.64 desc[UR6][R10.64], R96 ;  /* 0x000000600a008985 */ /* 0x0001e2000c101b06 */
[----:B---3--:R-:W-:Y:S01]  /*c340*/  @!P3 LOP3.LUT R17, R2, 0xfffffffe, RZ, 0xc0, !PT ;  /* 0xfffffffe0211b812 */ /* 0x008fe200078ec0ff */
[----:B------:R-:W-:Y:S01]  /*c350*/  @!P2 IMAD.WIDE R14, R15, 0x4, R4 ;  /* 0x000000040f0ea825 */ /* 0x000fe200078e0204 */
[----:B------:R-:W-:Y:S01]  /*c360*/  @!P6 LEA.HI R23, R23, R23, RZ, 0x1 ;  /* 0x000000171717e211 */ /* 0x000fe200078f08ff */
[----:B------:R1:W-:Y:S01]  /*c370*/  @!P1 ST.E.64 desc[UR6][R12.64], R100 ;  /* 0x000000640c009985 */ /* 0x0003e2000c101b06 */
[----:B------:R-:W-:Y:S01]  /*c380*/  @!P4 LOP3.LUT R19, R19, 0xfffffffe, RZ, 0xc0, !PT ;  /* 0xfffffffe1313c812 */ /* 0x000fe200078ec0ff */
[----:B------:R-:W-:Y:S01]  /*c390*/  VIADD R0, R3, 0xc8 ;  /* 0x000000c803007836 */ /* 0x000fe20000000000 */
[----:B----4-:R-:W-:Y:S01]  /*c3a0*/  @!P5 LOP3.LUT R21, R22, 0xfffffffe, RZ, 0xc0, !PT ;  /* 0xfffffffe1615d812 */ /* 0x010fe200078ec0ff */
[----:B------:R2:W-:Y:S01]  /*c3b0*/  @!P2 ST.E.64 desc[UR6][R14.64], R104 ;  /* 0x000000680e00a985 */ /* 0x0005e2000c101b06 */
[----:B------:R-:W-:Y:S01]  /*c3c0*/  @!P6 LOP3.LUT R23, R23, 0xfffffffe, RZ, 0xc0, !PT ;  /* 0xfffffffe1717e812 */ /* 0x000fe200078ec0ff */
[C---:B------:R-:W-:Y:S01]  /*c3d0*/  VIADD R2, R3.reuse, 0xd0 ;  /* 0x000000d003027836 */ /* 0x040fe20000000000 */
[----:B------:R-:W-:Y:S01]  /*c3e0*/  ISETP.GE.AND P0, PT, R0, UR4, PT ;  /* 0x0000000400007c0c */ /* 0x000fe2000bf06270 */
[----:B------:R-:W-:-:S02]  /*c3f0*/  VIADD R22, R3, 0xe0 ;  /* 0x000000e003167836 */ /* 0x000fc40000000000 */
[----:B0-----:R-:W-:Y:S01]  /*c400*/  @!P3 IMAD.WIDE R10, R17, 0x4, R4 ;  /* 0x00000004110ab825 */ /* 0x001fe200078e0204 */
[----:B------:R-:W-:-:S03]  /*c410*/  ISETP.GE.AND P1, PT, R2, UR4, PT ;  /* 0x0000000402007c0c */ /* 0x000fc6000bf26270 */
[--C-:B-1----:R-:W-:Y:S01]  /*c420*/  @!P4 IMAD.WIDE R12, R19, 0x4, R4.reuse ;  /* 0x00000004130cc825 */ /* 0x102fe200078e0204 */
[----:B------:R0:W-:Y:S01]  /*c430*/  @!P3 ST.E.64 desc[UR6][R10.64], R108 ;  /* 0x0000006c0a00b985 */ /* 0x0001e2000c101b06 */
[----:B------:R-:W-:Y:S02]  /*c440*/  IADD3 R19, R3, 0xd8, RZ ;  /* 0x000000d803137810 */ /* 0x000fe40007ffe0ff */
[--C-:B------:R-:W-:Y:S01]  /*c450*/  @!P5 IMAD.WIDE R16, R21, 0x4, R4.reuse ;  /* 0x000000041510d825 */ /* 0x100fe200078e0204 */
[----:B------:R1:W-:Y:S01]  /*c460*/  @!P4 ST.E.64 desc[UR6][R12.64], R112 ;  /* 0x000000700c00c985 */ /* 0x0003e2000c101b06 */
[----:B--2---:R-:W-:Y:S02]  /*c470*/  IADD3 R15, R3, 0xf0, RZ ;  /* 0x000000f0030f7810 */ /* 0x004fe40007ffe0ff */
[----:B------:R-:W-:Y:S01]  /*c480*/  @!P6 IMAD.WIDE R20, R23, 0x4, R4 ;  /* 0x000000041714e825 */ /* 0x000fe200078e0204 */
[----:B------:R2:W-:Y:S01]  /*c490*/  @!P5 ST.E.64 desc[UR6][R16.64], R116 ;  /* 0x000000741000d985 */ /* 0x0005e2000c101b06 */
[----:B------:R-:W-:-:S02]  /*c4a0*/  ISETP.GE.AND P2, PT, R19, UR4, PT ;  /* 0x0000000413007c0c */ /* 0x000fc4000bf46270 */
[C---:B------:R-:W-:Y:S01]  /*c4b0*/  VIADD R14, R3.reuse, 0xe8 ;  /* 0x000000e8030e7836 */ /* 0x040fe20000000000 */
[----:B------:R3:W-:Y:S01]  /*c4c0*/  @!P6 ST.E.64 desc[UR6][R20.64], R120 ;  /* 0x000000781400e985 */ /* 0x0007e2000c101b06 */
[----:B------:R-:W-:Y:S01]  /*c4d0*/  ISETP.GE.AND P3, PT, R22, UR4, PT ;  /* 0x0000000416007c0c */ /* 0x000fe2000bf66270 */
[----:B0-----:R-:W-:Y:S01]  /*c4e0*/  VIADD R11, R3, 0xf8 ;  /* 0x000000f8030b7836 */ /* 0x001fe20000000000 */
[----:B------:R-:W-:Y:S02]  /*c4f0*/  ISETP.GE.AND P5, PT, R15, UR4, PT ;  /* 0x000000040f007c0c */ /* 0x000fe4000bfa6270 */
[----:B------:R-:W-:Y:S02]  /*c500*/  ISETP.GE.AND P4, PT, R14, UR4, PT ;  /* 0x000000040e007c0c */ /* 0x000fe4000bf86270 */
[----:B------:R-:W-:Y:S02]  /*c510*/  ISETP.GE.AND P6, PT, R11, UR4, PT ;  /* 0x000000040b007c0c */ /* 0x000fe4000bfc6270 */
[----:B------:R-:W-:-:S02]  /*c520*/  @!P0 LEA.HI R0, R0, R0, RZ, 0x1 ;  /* 0x0000000000008211 */ /* 0x000fc400078f08ff */
[----:B------:R-:W-:Y:S02]  /*c530*/  @!P1 LEA.HI R2, R2, R2, RZ, 0x1 ;  /* 0x0000000202029211 */ /* 0x000fe400078f08ff */
[----:B------:R-:W-:Y:S02]  /*c540*/  @!P2 LEA.HI R19, R19, R19, RZ, 0x1 ;  /* 0x000000131313a211 */ /* 0x000fe400078f08ff */
[----:B------:R-:W-:Y:S02]  /*c550*/  @!P3 LEA.HI R22, R22, R22, RZ, 0x1 ;  /* 0x000000161616b211 */ /* 0x000fe400078f08ff */
[----:B------:R-:W-:Y:S02]  /*c560*/  @!P5 LEA.HI R10, R15, R15, RZ, 0x1 ;  /* 0x0000000f0f0ad211 */ /* 0x000fe400078f08ff */
[----:B------:R-:W-:Y:S02]  /*c570*/  @!P4 LEA.HI R14, R14, R14, RZ, 0x1 ;  /* 0x0000000e0e0ec211 */ /* 0x000fe400078f08ff */
[----:B-1----:R-:W-:-:S02]  /*c580*/  @!P6 LEA.HI R12, R11, R11, RZ, 0x1 ;  /* 0x0000000b0b0ce211 */ /* 0x002fc400078f08ff */
[----:B------:R-:W-:Y:S02]  /*c590*/  @!P0 LOP3.LUT R11, R0, 0xfffffffe, RZ, 0xc0, !PT ;  /* 0xfffffffe000b8812 */ /* 0x000fe400078ec0ff */
[----:B------:R-:W-:Y:S02]  /*c5a0*/  @!P1 LOP3.LUT R13, R2, 0xfffffffe, RZ, 0xc0, !PT ;  /* 0xfffffffe020d9812 */ /* 0x000fe400078ec0ff */
[----:B------:R-:W-:Y:S02]  /*c5b0*/  @!P2 LOP3.LUT R15, R19, 0xfffffffe, RZ, 0xc0, !PT ;  /* 0xfffffffe130fa812 */ /* 0x000fe400078ec0ff */
[----:B--2---:R-:W-:Y:S02]  /*c5c0*/  @!P3 LOP3.LUT R17, R22, 0xfffffffe, RZ, 0xc0, !PT ;  /* 0xfffffffe1611b812 */ /* 0x004fe400078ec0ff */
[----:B---3--:R-:W-:Y:S01]  /*c5d0*/  @!P4 LOP3.LUT R21, R14, 0xfffffffe, RZ, 0xc0, !PT ;  /* 0xfffffffe0e15c812 */ /* 0x008fe200078ec0ff */
[----:B------:R-:W-:Y:S01]  /*c5e0*/  @!P2 IMAD.WIDE R14, R15, 0x4, R4 ;  /* 0x000000040f0ea825 */ /* 0x000fe200078e0204 */
[----:B------:R-:W-:-:S02]  /*c5f0*/  @!P5 LOP3.LUT R23, R10, 0xfffffffe, RZ, 0xc0, !PT ;  /* 0xfffffffe0a17d812 */ /* 0x000fc400078ec0ff */
[----:B------:R-:W-:Y:S01]  /*c600*/  @!P6 LOP3.LUT R19, R12, 0xfffffffe, RZ, 0xc0, !PT ;  /* 0xfffffffe0c13e812 */ /* 0x000fe200078ec0ff */
[----:B------:R-:W-:-:S04]  /*c610*/  @!P0 IMAD.WIDE R10, R11, 0x4, R4 ;  /* 0x000000040b0a8825 */ /* 0x000fc800078e0204 */
[--C-:B------:R-:W-:Y:S01]  /*c620*/  @!P1 IMAD.WIDE R12, R13, 0x4, R4.reuse ;  /* 0x000000040d0c9825 */ /* 0x100fe200078e0204 */
[----:B------:R0:W-:Y:S03]  /*c630*/  @!P0 ST.E.64 desc[UR6][R10.64], R124 ;  /* 0x0000007c0a008985 */ /* 0x0001e6000c101b06 */
[--C-:B------:R-:W-:Y:S01]  /*c640*/  @!P3 IMAD.WIDE R16, R17, 0x4, R4.reuse ;  /* 0x000000041110b825 */ /* 0x100fe200078e0204 */
[----:B------:R0:W-:Y:S03]  /*c650*/  @!P1 ST.E.64 desc[UR6][R12.64], R128 ;  /* 0x000000800c009985 */ /* 0x0001e6000c101b06 */
[--C-:B------:R-:W-:Y:S01]  /*c660*/  @!P4 IMAD.WIDE R20, R21, 0x4, R4.reuse ;  /* 0x000000041514c825 */ /* 0x100fe200078e0204 */
[----:B------:R0:W-:Y:S03]  /*c670*/  @!P2 ST.E.64 desc[UR6][R14.64], R132 ;  /* 0x000000840e00a985 */ /* 0x0001e6000c101b06 */
[--C-:B------:R-:W-:Y:S01]  /*c680*/  @!P5 IMAD.WIDE R22, R23, 0x4, R4.reuse ;  /* 0x000000041716d825 */ /* 0x100fe200078e0204 */
[----:B------:R0:W-:Y:S03]  /*c690*/  @!P3 ST.E.64 desc[UR6][R16.64], R136 ;  /* 0x000000881000b985 */ /* 0x0001e6000c101b06 */
[----:B------:R-:W-:Y:S01]  /*c6a0*/  @!P6 IMAD.WIDE R4, R19, 0x4, R4 ;  /* 0x000000041304e825 */ /* 0x000fe200078e0204 */
[----:B------:R0:W-:Y:S04]  /*c6b0*/  @!P4 ST.E.64 desc[UR6][R20.64], R140 ;  /* 0x0000008c1400c985 */ /* 0x0001e8000c101b06 */
[----:B------:R0:W-:Y:S04]  /*c6c0*/  @!P5 ST.E.64 desc[UR6][R22.64], R144 ;  /* 0x000000901600d985 */ /* 0x0001e8000c101b06 */
[----:B------:R0:W-:Y:S02]  /*c6d0*/  @!P6 ST.E.64 desc[UR6][R4.64], R148 ;  /* 0x000000940400e985 */ /* 0x0001e4000c101b06 */
.L_x_37:
[----:B------:R-:W-:Y:S05]  /*c6e0*/  BSYNC B0 ;  /* 0x0000000000007941 */ /* 0x000fea0003800000 */
.L_x_36:
[----:B------:R-:W-:Y:S01]  /*c6f0*/  ISETP.GE.AND P0, PT, R9, R8, PT ;  /* 0x000000080900720c */ /* 0x000fe20003f06270 */
[----:B0---4-:R0:W1:Y:S04]  /*c700*/  SHFL.IDX PT, R5, R7, 0x1, 0x1c1f ;  /* 0x003c1f0007057f89 */ /* 0x01106800000e0000 */
[----:B---3--:R0:W3:Y:S08]  /*c710*/  SHFL.IDX PT, R4, R6, 0x1, 0x1c1f ;  /* 0x003c1f0006047f89 */ /* 0x0080f000000e0000 */
[----:B0-----:R-:W-:Y:S05]  /*c720*/  @P0 BRA `(.L_x_8) ;  /* 0x0000004c00940947 */ /* 0x001fea0003800000 */
[C---:B--2---:R-:W-:Y:S01]  /*c730*/  VIADD R0, R3.reuse, 0x8 ;  /* 0x0000000803007836 */ /* 0x044fe20000000000 */
[C---:B------:R-:W-:Y:S01]  /*c740*/  IADD3 R2, R3.reuse, 0x10, RZ ;  /* 0x0000001003027810 */ /* 0x040fe20007ffe0ff */
[----:B------:R-:W-:Y:S01]  /*c750*/  ULDC UR4, c[0x0][0xac8] ;  /* 0x0002b20000047ab9 */ /* 0x000fe20000000800 */
[C---:B------:R-:W-:Y:S01]  /*c760*/  VIADD R12, R3.reuse, 0x18 ;  /* 0x00000018030c7836 */ /* 0x040fe20000000000 */
[C---:B------:R-:W-:Y:S01]  /*c770*/  ISETP.GE.AND P0, PT, R3.reuse, UR4, PT ;  /* 0x0000000403007c0c */ /* 0x040fe2000bf06270 */
[C---:B------:R-:W-:Y:S01]  /*c780*/  VIADD R13, R3.reuse, 0x20 ;  /* 0x00000020030d7836 */ /* 0x040fe20000000000 */
[----:B------:R-:W-:Y:S01]  /*c790*/  ISETP.GE.AND P1, PT, R0, UR4, PT ;  /* 0x0000000400007c0c */ /* 0x000fe2000bf26270 */
[----:B------:R-:W-:Y:S01]  /*c7a0*/  ULDC.64 UR6, c[0x0][0x208] ;  /* 0x0000820000067ab9 */ /* 0x000fe20000000a00 */
[----:B------:R-:W-:Y:S01]  /*c7b0*/  ISETP.GE.AND P2, PT, R2, UR4, PT ;  /* 0x0000000402007c0c */ /* 0x000fe2000bf46270 */
[C---:B------:R-:W-:Y:S01]  /*c7c0*/  VIADD R14, R3.reuse, 0x38 ;  /* 0x00000038030e7836 */ /* 0x040fe20000000000 */
[----:B------:R-:W-:Y:S01]  /*c7d0*/  ISETP.GE.AND P5, PT, R12, UR4, PT ;  /* 0x000000040c007c0c */ /* 0x000fe2000bfa6270 */
[----:B------:R-:W-:Y:S01]  /*c7e0*/  VIADD R16, R3, 0x48 ;  /* 0x0000004803107836 */ /* 0x000fe20000000000 */
[----:B------:R-:W-:Y:S01]  /*c7f0*/  ISETP.GE.AND P6, PT, R13, UR4, PT ;  /* 0x000000040d007c0c */ /* 0x000fe2000bfc6270 */
[C---:B------:R-:W-:Y:S01]  /*c800*/  VIADD R20, R3.reuse, 0x50 ;  /* 0x0000005003147836 */ /* 0x040fe20000000000 */
[----:B------:R-:W-:-:S02]  /*c810*/  IADD3 R15, R3, 0x40, RZ ;  /* 0x00000040030f7810 */ /* 0x000fc40007ffe0ff */
[----:B------:R-:W-:Y:S01]  /*c820*/  ISETP.GE.AND P4, PT, R16, UR4, PT ;  /* 0x0000000410007c0c */ /* 0x000fe2000bf86270 */
[--C-:B-1-3--:R-:W-:Y:S01]  /*c830*/  @!P0 IMAD.WIDE R6, R3, 0x4, R4.reuse ;  /* 0x0000000403068825 */ /* 0x10afe200078e0204 */
[----:B------:R-:W-:Y:S02]  /*c840*/  ISETP.GE.AND P3, PT, R15, UR4, PT ;  /* 0x000000040f007c0c */ /* 0x000fe4000bf66270 */
[----:B------:R-:W-:Y:S02]  /*c850*/  @!P1 LEA.HI R0, R0, R0, RZ, 0x1 ;  /* 0x0000000000009211 */ /* 0x000fe400078f08ff */
[----:B------:R-:W-:Y:S01]  /*c860*/  @!P2 LEA.HI R2, R2, R2, RZ, 0x1 ;  /* 0x000000020202a211 */ /* 0x000fe200078f08ff */
[----:B------:R0:W-:Y:S01]  /*c870*/  @!P0 ST.E.64 desc[UR6][R6.64], R26 ;  /* 0x0000001a06008985 */ /* 0x0001e2000c101b06 */
[----:B------:R-:W-:Y:S02]  /*c880*/  @!P1 LOP3.LUT R9, R0, 0xfffffffe, RZ, 0xc0, !PT ;  /* 0xfffffffe00099812 */ /* 0x000fe400078ec0ff */
[----:B------:R-:W-:Y:S01]  /*c890*/  @!P2 LOP3.LUT R11, R2, 0xfffffffe, RZ, 0xc0, !PT ;  /* 0xfffffffe020ba812 */ /* 0x000fe200078ec0ff */
[C---:B------:R-:W-:Y:S01]  /*c8a0*/  VIADD R2, R3.reuse, 0x30 ;  /* 0x0000003003027836 */ /* 0x040fe20000000000 */
[----:B------:R-:W-:Y:S01]  /*c8b0*/  IADD3 R0, R3, 0x28, RZ ;  /* 0x0000002803007810 */ /* 0x000fe20007ffe0ff */
[----:B------:R-:W-:Y:S01]  /*c8c0*/  @!P1 IMAD.WIDE R8, R9, 0x4, R4 ;  /* 0x0000000409089825 */ /* 0x000fe200078e0204 */
[----:B------:R-:W-:-:S02]  /*c8d0*/  @!P5 LEA.HI R12, R12, R12, RZ, 0x1 ;  /* 0x0000000c0c0cd211 */ /* 0x000fc400078f08ff */
[----:B------:R-:W-:Y:S01]  /*c8e0*/  ISETP.GE.AND P0, PT, R0, UR4, PT ;  /* 0x0000000400007c0c */ /* 0x000fe2000bf06270 */
[----:B------:R-:W-:Y:S01]  /*c8f0*/  @!P2 IMAD.WIDE R10, R11, 0x4, R4 ;  /* 0x000000040b0aa825 */ /* 0x000fe200078e0204 */
[----:B------:R1:W-:Y:S01]  /*c900*/  @!P1 ST.E.64 desc[UR6][R8.64], R30 ;  /* 0x0000001e08009985 */ /* 0x0003e2000c101b06 */
[----:B------:R-:W-:Y:S02]  /*c910*/  ISETP.GE.AND P1, PT, R2, UR4, PT ;  /* 0x0000000402007c0c */ /* 0x000fe4000bf26270 */
[----:B------:R-:W-:Y:S01]  /*c920*/  @!P6 LEA.HI R13, R13, R13, RZ, 0x1 ;  /* 0x0000000d0d0de211 */ /* 0x000fe200078f08ff */
[----:B------:R2:W-:Y:S01]  /*c930*/  @!P2 ST.E.64 desc[UR6][R10.64], R34 ;  /* 0x000000220a00a985 */ /* 0x0005e2000c101b06 */
[----:B------:R-:W-:Y:S02]  /*c940*/  ISETP.GE.AND P2, PT, R14, UR4, PT ;  /* 0x000000040e007c0c */ /* 0x000fe4000bf46270 */
[----:B0-----:R-:W-:Y:S02]  /*c950*/  @!P5 LOP3.LUT R7, R12, 0xfffffffe, RZ, 0xc0, !PT ;  /* 0xfffffffe0c07d812 */ /* 0x001fe400078ec0ff */
[----:B------:R-:W-:-:S02]  /*c960*/  @!P4 LEA.HI R16, R16, R16, RZ, 0x1 ;  /* 0x000000101010c211 */ /* 0x000fc400078f08ff */
[----:B------:R-:W-:Y:S01]  /*c970*/  @!P0 LEA.HI R0, R0, R0, RZ, 0x1 ;  /* 0x0000000000008211 */ /* 0x000fe200078f08ff */
[--C-:B------:R-:W-:Y:S01]  /*c980*/  @!P5 IMAD.WIDE R6, R7, 0x4, R4.reuse ;  /* 0x000000040706d825 */ /* 0x100fe200078e0204 */
[----:B------:R-:W-:Y:S02]  /*c990*/  @!P4 LOP3.LUT R19, R16, 0xfffffffe, RZ, 0xc0, !PT ;  /* 0xfffffffe1013c812 */ /* 0x000fe400078ec0ff */
[----:B-1----:R-:W-:Y:S02]  /*c9a0*/  @!P6 LOP3.LUT R9, R13, 0xfffffffe, RZ, 0xc0, !PT ;  /* 0xfffffffe0d09e812 */ /* 0x002fe400078ec0ff */
[----:B------:R-:W-:Y:S01]  /*c9b0*/  @!P1 LEA.HI R2, R2, R2, RZ, 0x1 ;  /* 0x0000000202029211 */ /* 0x000fe200078f08ff */
[----:B------:R0:W-:Y:S01]  /*c9c0*/  @!P5 ST.E.64 desc[UR6][R6.64], R38 ;  /* 0x000000260600d985 */ /* 0x0001e2000c101b06 */
[----:B------:R-:W-:Y:S01]  /*c9d0*/  @!P2 LEA.HI R14, R14, R14, RZ, 0x1 ;  /* 0x0000000e0e0ea211 */ /* 0x000fe200078f08ff */
[----:B------:R-:W-:Y:S01]  /*c9e0*/  @!P6 IMAD.WIDE R8, R9, 0x4, R4 ;  /* 0x000000040908e825 */ /* 0x000fe200078e0204 */
[----:B--2---:R-:W-:-:S02]  /*c9f0*/  @!P3 LEA.HI R10, R15, R15, RZ, 0x1 ;  /* 0x0000000f0f0ab211 */ /* 0x004fc400078f08ff */
[----:B------:R-:W-:Y:S01]  /*ca00*/  @!P0 LOP3.LUT R11, R0, 0xfffffffe, RZ, 0xc0, !PT ;  /* 0xfffffffe000b8812 */ /* 0x000fe200078ec0ff */
[C---:B------:R-:W-:Y:S01]  /*ca10*/  VIADD R0, R3.reuse, 0x60 ;  /* 0x0000006003007836 */ /* 0x040fe20000000000 */
[----:B------:R-:W-:Y:S01]  /*ca20*/  @!P1 LOP3.LUT R13, R2, 0xfffffffe, RZ, 0xc0, !PT ;  /* 0xfffffffe020d9812 */ /* 0x000fe200078ec0ff */
[----:B------:R1:W-:Y:S01]  /*ca30*/  @!P6 ST.E.64 desc[UR6][R8.64], R42 ;  /* 0x0000002a0800e985 */ /* 0x0003e2000c101b06 */
[----:B------:R-:W-:Y:S01]  /*ca40*/  @!P2 LOP3.LUT R15, R14, 0xfffffffe, RZ, 0xc0, !PT ;  /* 0xfffffffe0e0fa812 */ /* 0x000fe200078ec0ff */
[C---:B------:R-:W-:Y:S01]  /*ca50*/  VIADD R2, R3.reuse, 0x68 ;  /* 0x0000006803027836 */ /* 0x040fe20000000000 */
[----:B------:R-:W-:Y:S02]  /*ca60*/  @!P3 LOP3.LUT R17, R10, 0xfffffffe, RZ, 0xc0, !PT ;  /* 0xfffffffe0a11b812 */ /* 0x000fe400078ec0ff */
[----:B------:R-:W-:Y:S01]  /*ca70*/  IADD3 R21, R3, 0x58, RZ ;  /* 0x0000005803157810 */ /* 0x000fe20007ffe0ff */
[----:B0-----:R-:W-:Y:S01]  /*ca80*/  @!P0 IMAD.WIDE R6, R11, 0x4, R4 ;  /* 0x000000040b068825 */ /* 0x001fe200078e0204 */
[----:B------:R-:W-:-:S02]  /*ca90*/  ISETP.GE.AND P5, PT, R20, UR4, PT ;  /* 0x0000000414007c0c */ /* 0x000fc4000bfa6270 */
[----:B------:R-:W-:Y:S01]  /*caa0*/  ISETP.GE.AND P6, PT, R21, UR4, PT ;  /* 0x0000000415007c0c */ /* 0x000fe2000bfc6270 */
[--C-:B------:R-:W-:Y:S01]  /*cab0*/  @!P2 IMAD.WIDE R10, R15, 0x4, R4.reuse ;  /* 0x000000040f0aa825 */ /* 0x100fe200078e0204 */
[----:B------:R0:W-:Y:S01]  /*cac0*/  @!P0 ST.E.64 desc[UR6][R6.64], R46 ;  /* 0x0000002e06008985 */ /* 0x0001e2000c101b06 */
[----:B------:R-:W-:Y:S02]  /*cad0*/  IADD3 R16, R3, 0x70, RZ ;  /* 0x0000007003107810 */ /* 0x000fe40007ffe0ff */
[----:B-1----:R-:W-:-:S04]  /*cae0*/  @!P1 IMAD.WIDE R8, R13, 0x4, R4 ;  /* 0x000000040d089825 */ /* 0x002fc800078e0204 */
[--C-:B------:R-:W-:Y:S01]  /*caf0*/  @!P3 IMAD.WIDE R12, R17, 0x4, R4.reuse ;  /* 0x00000004110cb825 */ /* 0x100fe200078e0204 */
[----:B------:R1:W-:Y:S01]  /*cb00*/  @!P1 ST.E.64 desc[UR6][R8.64], R50 ;  /* 0x0000003208009985 */ /* 0x0003e2000c101b06 */
[----:B------:R-:W-:Y:S02]  /*cb10*/  @!P5 LEA.HI R20, R20, R20, RZ, 0x1 ;  /* 0x000000141414d211 */ /* 0x000fe400078f08ff */
[----:B------:R-:W-:Y:S01]  /*cb20*/  @!P4 IMAD.WIDE R14, R19, 0x4, R4 ;  /* 0x00000004130ec825 */ /* 0x000fe200078e0204 */
[----:B------:R2:W-:Y:S01]  /*cb30*/  @!P2 ST.E.64 desc[UR6][R10.64], R54 ;  /* 0x000000360a00a985 */ /* 0x0005e2000c101b06 */
[----:B------:R-:W-:Y:S02]  /*cb40*/  ISETP.GE.AND P2, PT, R16, UR4, PT ;  /* 0x0000000410007c0c */ /* 0x000fe4000bf46270 */
[C---:B------:R-:W-:Y:S01]  /*cb50*/  VIADD R17, R3.reuse, 0x78 ;  /* 0x0000007803117836 */ /* 0x040fe20000000000 */
[----:B------:R3:W-:Y:S01]  /*cb60*/  @!P3 ST.E.64 desc[UR6][R12.64], R58 ;  /* 0x0000003a0c00b985 */ /* 0x0007e2000c101b06 */
[----:B------:R-:W-:Y:S01]  /*cb70*/  VIADD R19, R3, 0x80 ;  /* 0x0000008003137836 */ /* 0x000fe20000000000 */
[----:B------:R-:W-:-:S02]  /*cb80*/  ISETP.GE.AND P3, PT, R2, UR4, PT ;  /* 0x0000000402007c0c */ /* 0x000fc4000bf66270 */
[----:B------:R4:W-:Y:S01]  /*cb90*/  @!P4 ST.E.64 desc[UR6][R14.64], R62 ;  /* 0x0000003e0e00c985 */ /* 0x0009e2000c101b06 */
[----:B------:R-:W-:Y:S02]  /*cba0*/  ISETP.GE.AND P4, PT, R0, UR4, PT ;  /* 0x0000000400007c0c */ /* 0x000fe4000bf86270 */
[----:B------:R-:W-:Y:S02]  /*cbb0*/  ISETP.GE.AND P1, PT, R17, UR4, PT ;  /* 0x0000000411007c0c */ /* 0x000fe4000bf26270 */
[----:B------:R-:W-:Y:S02]  /*cbc0*/  ISETP.GE.AND P0, PT, R19, UR4, PT ;  /* 0x0000000413007c0c */ /* 0x000fe4000bf06270 */
        /* <DEDUP_REMOVED lines=15> */
[C---:B------:R-:W-:Y:S01]  /*ccc0*/  VIADD R0, R3.reuse, 0x98 ;  /* 0x0000009803007836 */ /* 0x040fe20000000000 */
[----:B----4-:R-:W-:Y:S01]  /*ccd0*/  @!P2 LOP3.LUT R15, R16, 0xfffffffe, RZ, 0xc0, !PT ;  /* 0xfffffffe100fa812 */ /* 0x010fe200078ec0ff */
[----:B------:R-:W-:Y:S01]  /*cce0*/  VIADD R16, R3, 0xa8 ;  /* 0x000000a803107836 */ /* 0x000fe20000000000 */
[----:B------:R-:W-:-:S02]  /*ccf0*/  @!P1 LOP3.LUT R17, R17, 0xfffffffe, RZ, 0xc0, !PT ;  /* 0xfffffffe11119812 */ /* 0x000fc400078ec0ff */
[----:B------:R-:W-:Y:S02]  /*cd00*/  IADD3 R20, R3, 0x88, RZ ;  /* 0x0000008803147810 */ /* 0x000fe40007ffe0ff */
[----:B------:R-:W-:Y:S01]  /*cd10*/  @!P0 LOP3.LUT R19, R19, 0xfffffffe, RZ, 0xc0, !PT ;  /* 0xfffffffe13138812 */ /* 0x000fe200078ec0ff */
[--C-:B0-----:R-:W-:Y:S01]  /*cd20*/  @!P4 IMAD.WIDE R6, R11, 0x4, R4.reuse ;  /* 0x000000040b06c825 */ /* 0x101fe200078e0204 */
[----:B------:R-:W-:Y:S02]  /*cd30*/  ISETP.GE.AND P6, PT, R20, UR4, PT ;  /* 0x0000000414007c0c */ /* 0x000fe4000bfc6270 */
[----:B------:R-:W-:Y:S01]  /*cd40*/  ISETP.GE.AND P5, PT, R21, UR4, PT ;  /* 0x0000000415007c0c */ /* 0x000fe2000bfa6270 */
[--C-:B-1----:R-:W-:Y:S01]  /*cd50*/  @!P3 IMAD.WIDE R8, R13, 0x4, R4.reuse ;  /* 0x000000040d08b825 */ /* 0x102fe200078e0204 */
[----:B------:R0:W-:Y:S01]  /*cd60*/  @!P4 ST.E.64 desc[UR6][R6.64], R74 ;  /* 0x0000004a0600c985 */ /* 0x0001e2000c101b06 */
[----:B------:R-:W-:Y:S02]  /*cd70*/  IADD3 R2, R3, 0xa0, RZ ;  /* 0x000000a003027810 */ /* 0x000fe40007ffe0ff */
[----:B------:R-:W-:Y:S01]  /*cd80*/  @!P2 IMAD.WIDE R10, R15, 0x4, R4 ;  /* 0x000000040f0aa825 */ /* 0x000fe200078e0204 */
[----:B------:R1:W-:Y:S01]  /*cd90*/  @!P3 ST.E.64 desc[UR6][R8.64], R78 ;  /* 0x0000004e0800b985 */ /* 0x0003e2000c101b06 */
[----:B------:R-:W-:-:S02]  /*cda0*/  ISETP.GE.AND P4, PT, R2, UR4, PT ;  /* 0x0000000402007c0c */ /* 0x000fc4000bf86270 */
[--C-:B------:R-:W-:Y:S01]  /*cdb0*/  @!P1 IMAD.WIDE R12, R17, 0x4, R4.reuse ;  /* 0x00000004110c9825 */ /* 0x100fe200078e0204 */
[----:B------:R2:W-:Y:S01]  /*cdc0*/  @!P2 ST.E.64 desc[UR6][R10.64], R82 ;  /* 0x000000520a00a985 */ /* 0x0005e2000c101b06 */
[----:B------:R-:W-:Y:S02]  /*cdd0*/  @!P6 LEA.HI R20, R20, R20, RZ, 0x1 ;  /* 0x000000141414e211 */ /* 0x000fe400078f08ff */
[----:B------:R-:W-:Y:S01]  /*cde0*/  @!P0 IMAD.WIDE R14, R19, 0x4, R4 ;  /* 0x00000004130e8825 */ /* 0x000fe200078e0204 */
[----:B------:R3:W-:Y:S01]  /*cdf0*/  @!P1 ST.E.64 desc[UR6][R12.64], R86 ;  /* 0x000000560c009985 */ /* 0x0007e2000c101b06 */
[C---:B------:R-:W-:Y:S02]  /*ce00*/  IADD3 R19, R3.reuse, 0xb8, RZ ;  /* 0x000000b803137810 */ /* 0x040fe40007ffe0ff */
[----:B------:R-:W-:Y:S01]  /*ce10*/  VIADD R17, R3, 0xb0 ;  /* 0x000000b003117836 */ /* 0x000fe20000000000 */
[----:B------:R4:W-:Y:S01]  /*ce20*/  @!P0 ST.E.64 desc[UR6][R14.64], R90 ;  /* 0x0000005a0e008985 */ /* 0x0009e2000c101b06 */
[----:B------:R-:W-:-:S02]  /*ce30*/  ISETP.GE.AND P0, PT, R0, UR4, PT ;  /* 0x0000000400007c0c */ /* 0x000fc4000bf06270 */
[----:B------:R-:W-:Y:S02]  /*ce40*/  @!P5 LEA.HI R21, R21, R21, RZ, 0x1 ;  /* 0x000000151515d211 */ /* 0x000fe400078f08ff */
[----:B------:R-:W-:Y:S02]  /*ce50*/  ISETP.GE.AND P3, PT, R16, UR4, PT ;  /* 0x0000000410007c0c */ /* 0x000fe4000bf66270 */
[----:B------:R-:W-:Y:S02]  /*ce60*/  ISETP.GE.AND P2, PT, R17, UR4, PT ;  /* 0x0000000411007c0c */ /* 0x000fe4000bf46270 */
[----:B0-----:R-:W-:Y:S01]  /*ce70*/  @!P6 LOP3.LUT R7, R20, 0xfffffffe, RZ, 0xc0, !PT ;  /* 0xfffffffe1407e812 */ /* 0x001fe200078ec0ff */
[----:B------:R-:W-:Y:S01]  /*ce80*/  VIADD R20, R3, 0xc0 ;  /* 0x000000c003147836 */ /* 0x000fe20000000000 */
[----:B------:R-:W-:Y:S02]  /*ce90*/  ISETP.GE.AND P1, PT, R19, UR4, PT ;  /* 0x0000000413007c0c */ /* 0x000fe4000bf26270 */
[----:B-1----:R-:W-:Y:S01]  /*cea0*/  @!P5 LOP3.LUT R9, R21, 0xfffffffe, RZ, 0xc0, !PT ;  /* 0xfffffffe1509d812 */ /* 0x002fe200078ec0ff */
[----:B------:R-:W-:Y:S01]  /*ceb0*/  @!P6 IMAD.WIDE R6, R7, 0x4, R4 ;  /* 0x000000040706e825 */ /* 0x000fe200078e0204 */
[----:B------:R-:W-:-:S02]  /*cec0*/  @!P0 LEA.HI R0, R0, R0, RZ, 0x1 ;  /* 0x0000000000008211 */ /* 0x000fc400078f08ff */
[----:B------:R-:W-:Y:S01]  /*ced0*/  @!P4 LEA.HI R2, R2, R2, RZ, 0x1 ;  /* 0x000000020202c211 */ /* 0x000fe200078f08ff */
[----:B------:R-:W-:Y:S01]  /*cee0*/  @!P5 IMAD.WIDE R8, R9, 0x4, R4 ;  /* 0x000000040908d825 */ /* 0x000fe200078e0204 */
[----:B--2---:R-:W-:Y:S01]  /*cef0*/  @!P0 LOP3.LUT R11, R0, 0xfffffffe, RZ, 0xc0, !PT ;  /* 0xfffffffe000b8812 */ /* 0x004fe200078ec0ff */
[----:B------:R0:W-:Y:S01]  /*cf00*/  @!P6 ST.E.64 desc[UR6][R6.64], R94 ;  /* 0x0000005e0600e985 */ /* 0x0001e2000c101b06 */
[----:B------:R-:W-:Y:S01]  /*cf10*/  @!P3 LEA.HI R16, R16, R16, RZ, 0x1 ;  /* 0x000000101010b211 */ /* 0x000fe200078f08ff */
[----:B------:R-:W-:Y:S01]  /*cf20*/  VIADD R21, R3, 0xc8 ;  /* 0x000000c803157836 */ /* 0x000fe20000000000 */
[----:B------:R-:W-:Y:S01]  /*cf30*/  @!P2 LEA.HI R17, R17, R17, RZ, 0x1 ;  /* 0x000000111111a211 */ /* 0x000fe200078f08ff */
[----:B------:R1:W-:Y:S01]  /*cf40*/  @!P5 ST.E.64 desc[UR6][R8.64], R98 ;  /* 0x000000620800d985 */ /* 0x0003e2000c101b06 */
[----:B------:R-:W-:Y:S02]  /*cf50*/  ISETP.GE.AND P5, PT, R20, UR4, PT ;  /* 0x0000000414007c0c */ /* 0x000fe4000bfa6270 */
[----:B------:R-:W-:-:S02]  /*cf60*/  @!P1 LEA.HI R19, R19, R19, RZ, 0x1 ;  /* 0x0000001313139211 */ /* 0x000fc400078f08ff */
[----:B---3--:R-:W-:Y:S01]  /*cf70*/  @!P4 LOP3.LUT R13, R2, 0xfffffffe, RZ, 0xc0, !PT ;  /* 0xfffffffe020dc812 */ /* 0x008fe200078ec0ff */
[C---:B------:R-:W-:Y:S01]  /*cf80*/  VIADD R2, R3.reuse, 0xd8 ;  /* 0x000000d803027836 */ /* 0x040fe20000000000 */
[----:B------:R-:W-:Y:S02]  /*cf90*/  IADD3 R0, R3, 0xd0, RZ ;  /* 0x000000d003007810 */ /* 0x000fe40007ffe0ff */
[----:B----4-:R-:W-:Y:S01]  /*cfa0*/  @!P3 LOP3.LUT R15, R16, 0xfffffffe, RZ, 0xc0, !PT ;  /* 0xfffffffe100fb812 */ /* 0x010fe200078ec0ff */
[--C-:B0-----:R-:W-:Y:S01]  /*cfb0*/  @!P0 IMAD.WIDE R6, R11, 0x4, R4.reuse ;  /* 0x000000040b068825 */ /* 0x101fe200078e0204 */
[----:B------:R-:W-:Y:S02]  /*cfc0*/  @!P2 LOP3.LUT R17, R17, 0xfffffffe, RZ, 0xc0, !PT ;  /* 0xfffffffe1111a812 */ /* 0x000fe400078ec0ff */
[----:B------:R-:W-:Y:S01]  /*cfd0*/  ISETP.GE.AND P6, PT, R21, UR4, PT ;  /* 0x0000000415007c0c */ /* 0x000fe2000bfc6270 */
[--C-:B-1----:R-:W-:Y:S01]  /*cfe0*/  @!P4 IMAD.WIDE R8, R13, 0x4, R4.reuse ;  /* 0x000000040d08c825 */ /* 0x102fe200078e0204 */
[----:B------:R-:W-:Y:S01]  /*cff0*/  @!P1 LOP3.LUT R19, R19, 0xfffffffe, RZ, 0xc0, !PT ;  /* 0xfffffffe13139812 */ /* 0x000fe200078ec0ff */
[----:B------:R0:W-:Y:S01]  /*d000*/  @!P0 ST.E.64 desc[UR6][R6.64], R102 ;  /* 0x0000006606008985 */ /* 0x0001e2000c101b06 */
[----:B------:R-:W-:Y:S01]  /*d010*/  ISETP.GE.AND P0, PT, R0, UR4, PT ;  /* 0x0000000400007c0c */ /* 0x000fe2000bf06270 */
[--C-:B------:R-:W-:Y:S01]  /*d020*/  @!P3 IMAD.WIDE R10, R15, 0x4, R4.reuse ;  /* 0x000000040f0ab825 */ /* 0x100fe200078e0204 */
[----:B------:R-:W-:Y:S01]  /*d030*/  @!P5 LEA.HI R20, R20, R20, RZ, 0x1 ;  /* 0x000000141414d211 */ /* 0x000fe200078f08ff */
[----:B------:R1:W-:Y:S02]  /*d040*/  @!P4 ST.E.64 desc[UR6][R8.64], R106 ;  /* 0x0000006a0800c985 */ /* 0x0003e4000c101b06 */
[--C-:B------:R-:W-:Y:S01]  /*d050*/  @!P2 IMAD.WIDE R12, R17, 0x4, R4.reuse ;  /* 0x00000004110ca825 */ /* 0x100fe200078e0204 */
[----:B------:R-:W-:Y:S01]  /*d060*/  IADD3 R17, R3, 0xe8, RZ ;  /* 0x000000e803117810 */ /* 0x000fe20007ffe0ff */
[----:B------:R2:W-:Y:S02]  /*d070*/  @!P3 ST.E.64 desc[UR6][R10.64], R110 ;  /* 0x0000006e0a00b985 */ /* 0x0005e4000c101b06 */
[--C-:B------:R-:W-:Y:S01]  /*d080*/  @!P1 IMAD.WIDE R14, R19, 0x4, R4.reuse ;  /* 0x00000004130e9825 */ /* 0x100fe200078e0204 */
[----:B------:R-:W-:Y:S01]  /*d090*/  @!P6 LEA.HI R21, R21, R21, RZ, 0x1 ;  /* 0x000000151515e211 */ /* 0x000fe200078f08ff */
[----:B------:R3:W-:Y:S01]  /*d0a0*/  @!P2 ST.E.64 desc[UR6][R12.64], R114 ;  /* 0x000000720c00a985 */ /* 0x0007e2000c101b06 */
[----:B------:R-:W-:Y:S01]  /*d0b0*/  ISETP.GE.AND P3, PT, R17, UR4, PT ;  /* 0x0000000411007c0c */ /* 0x000fe2000bf66270 */
[C---:B------:R-:W-:Y:S01]  /*d0c0*/  VIADD R16, R3.reuse, 0xe0 ;  /* 0x000000e003107836 */ /* 0x040fe20000000000 */
[----:B0-----:R-:W-:Y:S01]  /*d0d0*/  @!P5 LOP3.LUT R7, R20, 0xfffffffe, RZ, 0xc0, !PT ;  /* 0xfffffffe1407d812 */ /* 0x001fe200078ec0ff */
[C---:B------:R-:W-:Y:S01]  /*d0e0*/  VIADD R19, R3.reuse, 0xf0 ;  /* 0x000000f003137836 */ /* 0x040fe20000000000 */
[----:B------:R-:W-:Y:S01]  /*d0f0*/  @!P1 ST.E.64 desc[UR6][R14.64], R118 ;  /* 0x000000760e009985 */ /* 0x000fe2000c101b06 */
[----:B------:R-:W-:Y:S01]  /*d100*/  ISETP.GE.AND P1, PT, R2, UR4, PT ;  /* 0x0000000402007c0c */ /* 0x000fe2000bf26270 */
[----:B------:R-:W-:Y:S01]  /*d110*/  VIADD R3, R3, 0xf8 ;  /* 0x000000f803037836 */ /* 0x000fe20000000000 */
[----:B------:R-:W-:Y:S01]  /*d120*/  ISETP.GE.AND P2, PT, R16, UR4, PT ;  /* 0x0000000410007c0c */ /* 0x000fe2000bf46270 */
[----:B------:R-:W-:Y:S01]  /*d130*/  @!P5 IMAD.WIDE R6, R7, 0x4, R4 ;  /* 0x000000040706d825 */ /* 0x000fe200078e0204 */
[----:B------:R-:W-:-:S02]  /*d140*/  ISETP.GE.AND P4, PT, R19, UR4, PT ;  /* 0x0000000413007c0c */ /* 0x000fc4000bf86270 */
[----:B------:R-:W-:Y:S02]  /*d150*/  @!P0 LEA.HI R0, R0, R0, RZ, 0x1 ;  /* 0x0000000000008211 */ /* 0x000fe400078f08ff */
[----:B-1----:R-:W-:Y:S01]  /*d160*/  @!P6 LOP3.LUT R9, R21, 0xfffffffe, RZ, 0xc0, !PT ;  /* 0xfffffffe1509e812 */ /* 0x002fe200078ec0ff */
[----:B------:R0:W-:Y:S01]  /*d170*/  @!P5 ST.E.64 desc[UR6][R6.64], R122 ;  /* 0x0000007a0600d985 */ /* 0x0001e2000c101b06 */
[----:B--2---:R-:W-:Y:S02]  /*d180*/  @!P0 LOP3.LUT R11, R0, 0xfffffffe, RZ, 0xc0, !PT ;  /* 0xfffffffe000b8812 */ /* 0x004fe400078ec0ff */
[----:B------:R-:W-:Y:S01]  /*d190*/  @!P3 LEA.HI R17, R17, R17, RZ, 0x1 ;  /* 0x000000111111b211 */ /* 0x000fe200078f08ff */
[----:B------:R-:W-:Y:S01]  /*d1a0*/  @!P6 IMAD.WIDE R8, R9, 0x4, R4 ;  /* 0x000000040908e825 */ /* 0x000fe200078e0204 */
[----:B------:R-:W-:Y:S02]  /*d1b0*/  @!P1 LEA.HI R2, R2, R2, RZ, 0x1 ;  /* 0x0000000202029211 */ /* 0x000fe400078f08ff */
[----:B------:R-:W-:-:S02]  /*d1c0*/  @!P2 LEA.HI R16, R16, R16, RZ, 0x1 ;  /* 0x000000101010a211 */ /* 0x000fc400078f08ff */
[----:B------:R1:W-:Y:S01]  /*d1d0*/  @!P6 ST.E.64 desc[UR6][R8.64], R126 ;  /* 0x0000007e0800e985 */ /* 0x0003e2000c101b06 */
[----:B------:R-:W-:Y:S02]  /*d1e0*/  @!P4 LEA.HI R19, R19, R19, RZ, 0x1 ;  /* 0x000000131313c211 */ /* 0x000fe400078f08ff */
[----:B---3--:R-:W-:Y:S01]  /*d1f0*/  @!P1 LOP3.LUT R13, R2, 0xfffffffe, RZ, 0xc0, !PT ;  /* 0xfffffffe020d9812 */ /* 0x008fe200078ec0ff */
[--C-:B0-----:R-:W-:Y:S01]  /*d200*/  @!P0 IMAD.WIDE R6, R11, 0x4, R4.reuse ;  /* 0x000000040b068825 */ /* 0x101fe200078e0204 */
[----:B------:R-:W-:Y:S02]  /*d210*/  @!P2 LOP3.LUT R15, R16, 0xfffffffe, RZ, 0xc0, !PT ;  /* 0xfffffffe100fa812 */ /* 0x000fe400078ec0ff */
[----:B------:R-:W-:Y:S02]  /*d220*/  @!P3 LOP3.LUT R17, R17, 0xfffffffe, RZ, 0xc0, !PT ;  /* 0xfffffffe1111b812 */ /* 0x000fe400078ec0ff */
[----:B------:R0:W-:Y:S01]  /*d230*/  @!P0 ST.E.64 desc[UR6][R6.64], R130 ;  /* 0x0000008206008985 */ /* 0x0001e2000c101b06 */
[----:B------:R-:W-:Y:S01]  /*d240*/  ISETP.GE.AND P0, PT, R3, UR4, PT ;  /* 0x0000000403007c0c */ /* 0x000fe2000bf06270 */
[----:B------:R-:W-:Y:S01]  /*d250*/  @!P2 IMAD.WIDE R10, R15, 0x4, R4 ;  /* 0x000000040f0aa825 */ /* 0x000fe200078e0204 */
[----:B------:R-:W-:-:S03]  /*d260*/  @!P4 LOP3.LUT R19, R19, 0xfffffffe, RZ, 0xc0, !PT ;  /* 0xfffffffe1313c812 */ /* 0x000fc600078ec0ff */
[----:B-1----:R-:W-:-:S04]  /*d270*/  @!P1 IMAD.WIDE R8, R13, 0x4, R4 ;  /* 0x000000040d089825 */ /* 0x002fc800078e0204 */
[--C-:B------:R-:W-:Y:S01]  /*d280*/  @!P3 IMAD.WIDE R12, R17, 0x4, R4.reuse ;  /* 0x00000004110cb825 */ /* 0x100fe200078e0204 */
[----:B------:R0:W-:Y:S03]  /*d290*/  @!P1 ST.E.64 desc[UR6][R8.64], R134 ;  /* 0x0000008608009985 */ /* 0x0001e6000c101b06 */
[----:B------:R-:W-:Y:S01]  /*d2a0*/  @!P4 IMAD.WIDE R14, R19, 0x4, R4 ;  /* 0x00000004130ec825 */ /* 0x000fe200078e0204 */
[----:B------:R0:W-:Y:S04]  /*d2b0*/  @!P2 ST.E.64 desc[UR6][R10.64], R138 ;  /* 0x0000008a0a00a985 */ /* 0x0001e8000c101b06 */
[----:B------:R0:W-:Y:S04]  /*d2c0*/  @!P3 ST.E.64 desc[UR6][R12.64], R142 ;  /* 0x0000008e0c00b985 */ /* 0x0001e8000c101b06 */
[----:B------:R0:W-:Y:S01]  /*d2d0*/  @!P4 ST.E.64 desc[UR6][R14.64], R146 ;  /* 0x000000920e00c985 */ /* 0x0001e2000c101b06 */
[----:B------:R-:W-:Y:S05]  /*d2e0*/  @P0 BRA `(.L_x_8) ;  /* 0x0000004000a40947 */ /* 0x000fea0003800000 */
[----:B------:R-:W-:Y:S01]  /*d2f0*/  LEA.HI R3, R3, R3, RZ, 0x1 ;  /* 0x0000000303037211 */ /* 0x000fe200078f08ff */
[----:B------:R-:W-:-:S03]  /*d300*/  ULDC.64 UR4, c[0x0][0x208] ;  /* 0x0000820000047ab9 */ /* 0x000fc60000000a00 */
[----:B------:R-:W-:-:S05]  /*d310*/  LOP3.LUT R3, R3, 0xfffffffe, RZ, 0xc0, !PT ;  /* 0xfffffffe03037812 */ /* 0x000fca00078ec0ff */
[----:B------:R-:W-:-:S05]  /*d320*/  IMAD.WIDE R4, R3, 0x4, R4 ;  /* 0x0000000403047825 */ /* 0x000fca00078e0204 */
[----:B------:R1:W-:Y:S01]  /*d330*/  ST.E.64 desc[UR4][R4.64], R150 ;  /* 0x0000009604007985 */ /* 0x0003e2000c101b04 */
[----:B------:R-:W-:Y:S05]  /*d340*/  BRA `(.L_x_8) ;  /* 0x00000040008c7947 */ /* 0x000fea0003800000 */
.L_x_35:
[----:B------:R-:W0:Y:S02]  /*d350*/  S2R R0, SR_TID.X ;  /* 0x0000000000007919 */ /* 0x000e240000002100 */
[----:B0-----:R-:W-:-:S04]  /*d360*/  IADD3 R2, R0, -0x80, RZ ;  /* 0xffffff8000027810 */ /* 0x001fc80007ffe0ff */
[----:B------:R-:W-:-:S13]  /*d370*/  ISETP.GT.AND P0, PT, R2, 0x7f, PT ;  /* 0x0000007f0200780c */ /* 0x000fda0003f04270 */
[----:B------:R-:W-:Y:S05]  /*d380*/  @P0 BRA `(.L_x_8) ;  /* 0x00000040007c0947 */ /* 0x000fea0003800000 */
[----:B------:R-:W0:Y:S01]  /*d390*/  S2R R3, SR_CTAID.X ;  /* 0x0000000000037919 */ /* 0x000e220000002500 */
[----:B------:R-:W1:Y:S01]  /*d3a0*/  LDC R6, c[0x0][0xbe8] ;  /* 0x0002fa00ff067b82 */ /* 0x000e620000000800 */
[----:B------:R-:W-:Y:S01]  /*d3b0*/  ULDC UR4, c[0x0][0xa88] ;  /* 0x0002a20000047ab9 */ /* 0x000fe20000000800 */
[----:B0-----:R-:W-:Y:S02]  /*d3c0*/  IMAD R0, R3, 0x80, R0 ;  /* 0x0000008003007824 */ /* 0x001fe400078e0200 */
[----:B-1----:R-:W-:Y:S02]  /*d3d0*/  IMAD R3, R6, UR4, RZ ;  /* 0x0000000406037c24 */ /* 0x002fe4000f8e02ff */
[----:B------:R-:W-:-:S05]  /*d3e0*/  VIADD R0, R0, 0xffffff80 ;  /* 0xffffff8000007836 */ /* 0x000fca0000000000 */
[----:B------:R-:W-:-:S13]  /*d3f0*/  ISETP.GE.AND P0, PT, R0, R3, PT ;  /* 0x000000030000720c */ /* 0x000fda0003f06270 */
[----:B------:R-:W-:Y:S05]  /*d400*/  @P0 BRA `(.L_x_8) ;  /* 0x00000040005c0947 */ /* 0x000fea0003800000 */
[----:B------:R-:W-:Y:S01]  /*d410*/  ISETP.NE.AND P0, PT, R6, 0x1, PT ;  /* 0x000000010600780c */ /* 0x000fe20003f05270 */
[----:B------:R-:W0:Y:S01]  /*d420*/  S2UR UR7, SR_CTAID.Z ;  /* 0x00000000000779c3 */ /* 0x000e220000002700 */
[----:B------:R-:W-:Y:S01]  /*d430*/  R2UR UR11, R18 ;  /* 0x00000000120b72ca */ /* 0x000fe200000e0000 */
[----:B------:R-:W-:Y:S01]  /*d440*/  ULDC.64 UR8, c[0x0][0xbd0] ;  /* 0x0002f40000087ab9 */ /* 0x000fe20000000a00 */
[----:B------:R-:W-:Y:S01]  /*d450*/  MOV R5, R0 ;  /* 0x0000000000057202 */ /* 0x000fe20000000f00 */
[----:B------:R-:W-:-:S04]  /*d460*/  ULDC.64 UR12, c[0x0][0x208] ;  /* 0x00008200000c7ab9 */ /* 0x000fc80000000a00 */
[----:B------:R-:W1:Y:S06]  /*d470*/  LDC.64 R10, c[0x0][0xbd8] ;  /* 0x0002f600ff0a7b82 */ /* 0x000e6c0000000a00 */
[----:B------:R-:W-:Y:S02]  /*d480*/  USHF.R.S32.HI UR6, URZ, 0x1f, UR11 ;  /* 0x0000001f3f067899 */ /* 0x000fe4000801140b */
[----:B------:R-:W2:Y:S01]  /*d490*/  @P0 LDC R7, c[0x0][0xbec] ;  /* 0x0002fb00ff070b82 */ /* 0x000ea20000000800 */
[----:B------:R-:W-:Y:S02]  /*d4a0*/  UIMAD.WIDE.U32 UR4, UR11, UR8, URZ ;  /* 0x000000080b0472a5 */ /* 0x000fe4000f8e003f */
[----:B------:R-:W-:-:S04]  /*d4b0*/  UIMAD UR6, UR6, UR8, URZ ;  /* 0x00000008060672a4 */ /* 0x000fc8000f8e023f */
[----:B------:R-:W-:Y:S01]  /*d4c0*/  UIMAD UR6, UR11, UR9, UR6 ;  /* 0x000000090b0672a4 */ /* 0x000fe2000f8e0206 */
[----:B------:R-:W3:Y:S01]  /*d4d0*/  @P0 LDC R9, c[0x0][0xbf0] ;  /* 0x0002fc00ff090b82 */ /* 0x000ee20000000800 */
[----:B0-----:R-:W-:Y:S01]  /*d4e0*/  USHF.R.S32.HI UR8, URZ, 0x1f, UR7 ;  /* 0x0000001f3f087899 */ /* 0x001fe20008011407 */
[----:B------:R-:W-:Y:S01]  /*d4f0*/  IMAD.U32 R3, RZ, RZ, UR5 ;  /* 0x00000005ff037e24 */ /* 0x000fe2000f8e00ff */
[----:B------:R-:W-:Y:S01]  /*d500*/  UIADD3 UR6, UR5, UR6, URZ ;  /* 0x0000000605067290 */ /* 0x000fe2000fffe03f */
[----:B------:R-:W-:Y:S02]  /*d510*/  IMAD.U32 R2, RZ, RZ, UR4 ;  /* 0x00000004ff027e24 */ /* 0x000fe4000f8e00ff */
[----:B------:R-:W-:Y:S02]  /*d520*/  ULDC.64 UR4, c[0x0][0xbe0] ;  /* 0x0002f80000047ab9 */ /* 0x000fe40000000a00 */
[----:B------:R-:W0:Y:S01]  /*d530*/  S2UR UR10, SR_CTAID.Y ;  /* 0x00000000000a79c3 */ /* 0x000e220000002600 */
[----:B------:R-:W-:Y:S01]  /*d540*/  MOV R3, UR6 ;  /* 0x0000000600037c02 */ /* 0x000fe20008000f00 */
[----:B-1----:R-:W-:-:S04]  /*d550*/  IMAD R12, R10, UR8, RZ ;  /* 0x000000080a0c7c24 */ /* 0x002fc8000f8e02ff */
[----:B------:R-:W-:Y:S02]  /*d560*/  IMAD R11, R11, UR7, R12 ;  /* 0x000000070b0b7c24 */ /* 0x000fe4000f8e020c */
[----:B------:R-:W0:Y:S01]  /*d570*/  LDC R8, c[0x0][0xc50] ;  /* 0x00031400ff087b82 */ /* 0x000e220000000800 */
[----:B--2---:R-:W-:-:S04]  /*d580*/  @P0 IMAD.HI.U32 R4, R0, R7, RZ ;  /* 0x0000000700040227 */ /* 0x004fc800078e00ff */
[----:B------:R-:W-:Y:S02]  /*d590*/  IMAD R7, RZ, RZ, -UR11 ;  /* 0x8000000bff077e24 */ /* 0x000fe4000f8e02ff */
[----:B------:R-:W-:Y:S01]  /*d5a0*/  IMAD.WIDE.U32 R2, R10, UR7, R2 ;  /* 0x000000070a027c25 */ /* 0x000fe2000f8e0002 */
[----:B---3--:R-:W-:-:S04]  /*d5b0*/  @P0 SHF.R.U32.HI R5, RZ, R9, R4 ;  /* 0x00000009ff050219 */ /* 0x008fc80000011604 */
[----:B------:R-:W-:Y:S01]  /*d5c0*/  IADD3 R3, R11, R3, RZ ;  /* 0x000000030b037210 */ /* 0x000fe20007ffe0ff */
[----:B0-----:R-:W-:Y:S02]  /*d5d0*/  IMAD R9, R8, R7, UR10 ;  /* 0x0000000a08097e24 */ /* 0x001fe4000f8e0207 */
[----:B------:R-:W-:Y:S02]  /*d5e0*/  IMAD.MOV R7, RZ, RZ, -R5 ;  /* 0x000000ffff077224 */ /* 0x000fe400078e0a05 */
[----:B------:R-:W-:Y:S01]  /*d5f0*/  IMAD.WIDE.U32 R2, R9, UR4, R2 ;  /* 0x0000000409027c25 */ /* 0x000fe2000f8e0002 */
[----:B------:R-:W-:-:S03]  /*d600*/  SHF.R.S32.HI R4, RZ, 0x1f, R9 ;  /* 0x0000001fff047819 */ /* 0x000fc60000011409 */
[----:B------:R-:W-:Y:S01]  /*d610*/  IMAD R7, R6, R7, R0 ;  /* 0x0000000706077224 */ /* 0x000fe200078e0200 */
[----:B------:R-:W-:Y:S01]  /*d620*/  IADD3 R2, P0, R5, R2, RZ ;  /* 0x0000000205027210 */ /* 0x000fe20007f1e0ff */
[----:B------:R-:W-:-:S03]  /*d630*/  IMAD R4, R4, UR4, RZ ;  /* 0x0000000404047c24 */ /* 0x000fc6000f8e02ff */
[----:B------:R-:W-:Y:S01]  /*d640*/  SHF.R.S32.HI R0, RZ, 0x1f, R7 ;  /* 0x0000001fff007819 */ /* 0x000fe20000011407 */
[----:B------:R-:W-:Y:S01]  /*d650*/  IMAD R4, R9, UR5, R4 ;  /* 0x0000000509047c24 */ /* 0x000fe2000f8e0204 */
[----:B------:R-:W-:Y:S01]  /*d660*/  SHF.R.S32.HI R9, RZ, 0x1f, R5 ;  /* 0x0000001fff097819 */ /* 0x000fe20000011405 */
[----:B------:R-:W-:Y:S02]  /*d670*/  ULDC.64 UR4, c[0x0][0xbc8] ;  /* 0x0002f20000047ab9 */ /* 0x000fe40000000a00 */
[----:B------:R-:W-:Y:S01]  /*d680*/  IMAD R0, R0, UR4, RZ ;  /* 0x0000000400007c24 */ /* 0x000fe2000f8e02ff */
[----:B------:R-:W-:-:S03]  /*d690*/  IADD3.X R3, R9, R3, R4, P0, !PT ;  /* 0x0000000309037210 */ /* 0x000fc600007fe404 */
[C---:B------:R-:W-:Y:S02]  /*d6a0*/  IMAD R5, R7.reuse, UR5, R0 ;  /* 0x0000000507057c24 */ /* 0x040fe4000f8e0200 */
[----:B------:R-:W-:Y:S01]  /*d6b0*/  IMAD.WIDE.U32 R2, R7, UR4, R2 ;  /* 0x0000000407027c25 */ /* 0x000fe2000f8e0002 */
[----:B------:R-:W-:-:S03]  /*d6c0*/  ULDC.64 UR4, c[0x0][0xba8] ;  /* 0x0002ea0000047ab9 */ /* 0x000fc60000000a00 */
[----:B------:R-:W-:Y:S01]  /*d6d0*/  IMAD.IADD R3, R3, 0x1, R5 ;  /* 0x0000000103037824 */ /* 0x000fe200078e0205 */
[----:B------:R-:W-:-:S04]  /*d6e0*/  LEA R4, P0, R2, UR4, 0x2 ;  /* 0x0000000402047c11 */ /* 0x000fc8000f8010ff */
[----:B------:R-:W-:Y:S01]  /*d6f0*/  LEA.HI.X R5, R2, UR5, R3, 0x2, P0 ;  /* 0x0000000502057c11 */ /* 0x000fe200080f1403 */
[----:B------:R-:W-:-:S05]  /*d700*/  IMAD.MOV.U32 R3, RZ, RZ, -0x800000 ;  /* 0xff800000ff037424 */ /* 0x000fca00078e00ff */
[----:B------:R0:W-:Y:S01]  /*d710*/  STG.E desc[UR12][R4.64], R3 ;  /* 0x0000000304007986 */ /* 0x0001e2000c10190c */
[----:B------:R-:W-:Y:S05]  /*d720*/  BRA `(.L_x_8) ;  /* 0x0000003c00947947 */ /* 0x000fea0003800000 */
.L_x_6:
[----:B------:R-:W-:-:S08]  /*d730*/  NOP ;  /* 0x0000000000007918 */ /* 0x000fd00000000000 */
[----:B0-----:R-:W0:-:S00]  /*d740*/  USETMAXREG.DEALLOC.CTAPOOL 0x28 ;  /* 0x00000028000079c8 */ /* 0x001e0000080e0500 */
[----:B0-----:R-:W-:Y:S01]  /*d750*/  LOP3.LUT R18, R0, 0x3, RZ, 0xc0, !PT ;  /* 0x0000000300127812 */ /* 0x001fe200078ec0ff */
[----:B------:R-:W0:Y:S05]  /*d760*/  S2R R26, SR_CTAID.Z ;  /* 0x00000000001a7919 */ /* 0x000e2a0000002700 */
[----:B------:R-:W1:Y:S01]  /*d770*/  S2UR UR6, SR_CTAID.Y ;  /* 0x00000000000679c3 */ /* 0x000e620000002600 */
[----:B------:R-:W2:Y:S02]  /*d780*/  SHFL.IDX PT, R0, R18, RZ, 0x1f ;  /* 0x00001fff12007589 */ /* 0x000ea400000e0000 */
[----:B--2---:R-:W-:-:S13]  /*d790*/  ISETP.NE.AND P0, PT, R0, RZ, PT ;  /* 0x000000ff0000720c */ /* 0x004fda0003f05270 */
[----:B01----:R-:W-:Y:S05]  /*d7a0*/  @!P0 BRA `(.L_x_38) ;  /* 0x0000000000288947 */ /* 0x003fea0003800000 */
[----:B------:R-:W-:Y:S01]  /*d7b0*/  ULDC UR7, c[0x0][0xc50] ;  /* 0x0003140000077ab9 */ /* 0x000fe20000000800 */
[----:B------:R-:W-:Y:S01]  /*d7c0*/  UMOV UR39, UR6 ;  /* 0x0000000600277c82 */ /* 0x000fe20008000000 */
[----:B------:R-:W-:-:S06]  /*d7d0*/  UISETP.NE.AND UP0, UPT, UR7, 0x1, UPT ;  /* 0x000000010700788c */ /* 0x000fcc000bf05270 */
[----:B------:R-:W-:-:S13]  /*d7e0*/  PLOP3.LUT P0, PT, PT, PT, UP0, 0x80, 0x0 ;  /* 0x000000000000781c */ /* 0x000fda0003f0f008 */
[----:B------:R-:W-:Y:S05]  /*d7f0*/  @!P0 BRA `(.L_x_39) ;  /* 0x0000000000308947 */ /* 0x000fea0003800000 */
[----:B------:R-:W-:Y:S01]  /*d800*/  ULDC UR4, c[0x0][0xc54] ;  /* 0x0003150000047ab9 */ /* 0x000fe20000000800 */
[----:B------:R-:W-:Y:S01]  /*d810*/  ULDC UR39, c[0x0][0xc58] ;  /* 0x0003160000277ab9 */ /* 0x000fe20000000800 */
[----:B------:R-:W-:-:S04]  /*d820*/  UIMAD.WIDE.U32 UR4, UR6, UR4, URZ ;  /* 0x00000004060472a5 */ /* 0x000fc8000f8e003f */
[----:B------:R-:W-:Y:S01]  /*d830*/  USHF.R.U32.HI UR39, URZ, UR39, UR5 ;  /* 0x000000273f277299 */ /* 0x000fe20008011605 */
[----:B------:R-:W-:Y:S11]  /*d840*/  BRA `(.L_x_39) ;  /* 0x00000000001c7947 */ /* 0x000ff60003800000 */
.L_x_38:
[----:B------:R-:W-:Y:S01]  /*d850*/  ULDC UR7, c[0x0][0xc50] ;  /* 0x0003140000077ab9 */ /* 0x000fe20000000800 */
[----:B------:R-:W-:Y:S01]  /*d860*/  UMOV UR39, UR6 ;  /* 0x0000000600277c82 */ /* 0x000fe20008000000 */
[----:B------:R-:W-:-:S11]  /*d870*/  UISETP.NE.AND UP0, UPT, UR7, 0x1, UPT ;  /* 0x000000010700788c */ /* 0x000fd6000bf05270 */
[----:B------:R-:W-:Y:S01]  /*d880*/  @UP0 ULDC UR4, c[0x0][0xc54] ;  /* 0x0003150000040ab9 */ /* 0x000fe20000000800 */
[----:B------:R-:W-:Y:S01]  /*d890*/  @UP0 ULDC UR8, c[0x0][0xc58] ;  /* 0x0003160000080ab9 */ /* 0x000fe20000000800 */
[----:B------:R-:W-:-:S04]  /*d8a0*/  UIMAD.WIDE.U32 UR4, UR6, UR4, URZ ;  /* 0x00000004060472a5 */ /* 0x000fc8000f8e003f */
[----:B------:R-:W-:-:S12]  /*d8b0*/  @UP0 USHF.R.U32.HI UR39, URZ, UR8, UR5 ;  /* 0x000000083f270299 */ /* 0x000fd80008011605 */
.L_x_39:
[----:B------:R-:W-:Y:S01]  /*d8c0*/  ISETP.GE.AND P0, PT, R26, RZ, PT ;  /* 0x000000ff1a00720c */ /* 0x000fe20003f06270 */
[----:B------:R-:W-:Y:S01]  /*d8d0*/  UIADD3 UR4, -UR39, URZ, URZ ;  /* 0x0000003f27047290 */ /* 0x000fe2000fffe13f */
[----:B------:R-:W-:Y:S01]  /*d8e0*/  MOV R0, 0x1 ;  /* 0x0000000100007802 */ /* 0x000fe20000000f00 */
[----:B------:R-:W-:Y:S02]  /*d8f0*/  IMAD.MOV.U32 R2, RZ, RZ, RZ ;  /* 0x000000ffff027224 */ /* 0x000fe400078e00ff */
[----:B------:R-:W-:Y:S01]  /*d900*/  UIMAD UR6, UR7, UR4, UR6 ;  /* 0x00000004070672a4 */ /* 0x000fe2000f8e0206 */
[----:B------:R-:W-:-:S07]  /*d910*/  IMAD.MOV.U32 R6, RZ, RZ, 0x1 ;  /* 0x00000001ff067424 */ /* 0x000fce00078e00ff */
[----:B------:R-:W-:Y:S05]  /*d920*/  @!P0 BRA `(.L_x_40) ;  /* 0x00000038004c8947 */ /* 0x000fea0003800000 */
[----:B------:R-:W0:Y:S01]  /*d930*/  LDC.64 R2, c[0x0][0xa28] ;  /* 0x00028a00ff027b82 */ /* 0x000e220000000a00 */
[----:B------:R-:W-:Y:S01]  /*d940*/  MOV R19, RZ ;  /* 0x000000ff00137202 */ /* 0x000fe20000000f00 */
[----:B------:R-:W-:Y:S01]  /*d950*/  ULDC.64 UR4, c[0x0][0x208] ;  /* 0x0000820000047ab9 */ /* 0x000fe20000000a00 */
[----:B------:R-:W-:Y:S01]  /*d960*/  ULDC UR40, c[0x0][0x2f0] ;  /* 0x0000bc0000287ab9 */ /* 0x000fe20000000800 */
[----:B0-----:R-:W-:-:S04]  /*d970*/  ISETP.NE.U32.AND P0, PT, R2, RZ, PT ;  /* 0x000000ff0200720c */ /* 0x001fc80003f05070 */
[----:B------:R-:W-:-:S13]  /*d980*/  ISETP.NE.AND.EX P0, PT, R3, RZ, PT, P0 ;  /* 0x000000ff0300720c */ /* 0x000fda0003f05300 */
[----:B------:R-:W0:Y:S02]  /*d990*/  @P0 LDC.64 R2, c[0x0][0xa28] ;  /* 0x00028a00ff020b82 */ /* 0x000e240000000a00 */
[----:B0-----:R-:W-:-:S05]  /*d9a0*/  @P0 IMAD.WIDE R2, R26, 0x4, R2 ;  /* 0x000000041a020825 */ /* 0x001fca00078e0202 */
[----:B------:R0:W5:Y:S01]  /*d9b0*/  @P0 LDG.E R19, desc[UR4][R2.64] ;  /* 0x0000000402130981 */ /* 0x000162000c1e1900 */
[----:B------:R-:W-:Y:S01]  /*d9c0*/  ULDC.64 UR4, c[0x0][0x418] ;  /* 0x0001060000047ab9 */ /* 0x000fe20000000a00 */
[----:B------:R-:W-:Y:S02]  /*d9d0*/  ULOP3.LUT UR44, UR6, 0xffff, URZ, 0xc0, !UPT ;  /* 0x0000ffff062c7892 */ /* 0x000fe4000f8ec03f */
[----:B------:R-:W-:Y:S01]  /*d9e0*/  UISETP.NE.U32.AND UP0, UPT, UR4, URZ, UPT ;  /* 0x0000003f0400728c */ /* 0x000fe2000bf05070 */
[----:B------:R-:W1:Y:S01]  /*d9f0*/  S2R R23, SR_CTAID.X ;  /* 0x0000000000177919 */ /* 0x000e620000002500 */
[----:B------:R-:W-:Y:S01]  /*da00*/  UMOV UR38, URZ ;  /* 0x0000003f00267c82 */ /* 0x000fe20008000000 */
[----:B------:R-:W-:Y:S01]  /*da10*/  ULDC UR4, c[0x0][0x424] ;  /* 0x0001090000047ab9 */ /* 0x000fe20000000800 */
[----:B------:R-:W-:-:S04]  /*da20*/  UISETP.NE.AND.EX UP0, UPT, UR5, URZ, UPT, UP0 ;  /* 0x0000003f0500728c */ /* 0x000fc8000bf05300 */
[----:B------:R-:W-:-:S04]  /*da30*/  USEL UR4, UR4, 0x1, UP0 ;  /* 0x0000000104047887 */ /* 0x000fc80008000000 */
[----:B------:R-:W-:-:S04]  /*da40*/  UIMAD UR40, UR4, UR40, URZ ;  /* 0x00000028042872a4 */ /* 0x000fc8000f8e023f */
[----:B------:R-:W-:Y:S02]  /*da50*/  UISETP.GE.AND UP0, UPT, UR40, 0x1, UPT ;  /* 0x000000012800788c */ /* 0x000fe4000bf06270 */
[----:B------:R-:W-:-:S04]  /*da60*/  UIADD3 UR4, UR40, 0x4f, URZ ;  /* 0x0000004f28047890 */ /* 0x000fc8000fffe03f */
[----:B------:R-:W-:Y:S01]  /*da70*/  PLOP3.LUT P0, PT, PT, PT, UP0, 0x80, 0x0 ;  /* 0x000000000000781c */ /* 0x000fe20003f0f008 */
[----:B------:R-:W-:-:S04]  /*da80*/  UIMAD.WIDE UR4, UR4, 0x66666667, URZ ;  /* 0x66666667040478a5 */ /* 0x000fc8000f8e023f */
[----:B------:R-:W-:-:S04]  /*da90*/  USHF.R.U32.HI UR41, URZ, 0x1f, UR5 ;  /* 0x0000001f3f297899 */ /* 0x000fc80008011605 */
[----:B------:R-:W-:-:S04]  /*daa0*/  ULEA.HI.SX32 UR41, UR5, UR41, 0x1b ;  /* 0x0000002905297291 */ /* 0x000fc8000f8fda3f */
[----:B01----:R-:W-:Y:S08]  /*dab0*/  @!P0 BRA `(.L_x_41) ;  /* 0x0000000000848947 */ /* 0x003ff00003800000 */
[----:B------:R-:W-:Y:S01]  /*dac0*/  USHF.R.U32.HI UR6, URZ, 0x10, UR6 ;  /* 0x000000103f067899 */ /* 0x000fe20008011606 */
[----:B------:R-:W-:-:S03]  /*dad0*/  UMOV UR4, URZ ;  /* 0x0000003f00047c82 */ /* 0x000fc60008000000 */
[----:B------:R-:W-:-:S11]  /*dae0*/  UISETP.NE.AND UP0, UPT, UR6, URZ, UPT ;  /* 0x0000003f0600728c */ /* 0x000fd6000bf05270 */
[----:B------:R-:W-:Y:S02]  /*daf0*/  @!UP0 ULDC UR6, c[0x0][0x9f0] ;  /* 0x00027c0000068ab9 */ /* 0x000fe40000000800 */
[----:B------:R-:W-:Y:S01]  /*db00*/  IABS R2, UR6 ;  /* 0x0000000600027c13 */ /* 0x000fe20008000000 */
[----:B------:R-:W-:Y:S02]  /*db10*/  UIADD3 UR7, UR41, -0x1, UR6 ;  /* 0xffffffff29077890 */ /* 0x000fe4000fffe006 */
[----:B------:R-:W-:Y:S02]  /*db20*/  IABS R5, UR6 ;  /* 0x0000000600057c13 */ /* 0x000fe40008000000 */
[----:B------:R-:W-:Y:S02]  /*db30*/  R2UR UR10, R2 ;  /* 0x00000000020a72ca */ /* 0x000fe400000e0000 */
[----:B------:R-:W-:Y:S01]  /*db40*/  IABS R4, UR7 ;  /* 0x0000000700047c13 */ /* 0x000fe20008000000 */
[----:B------:R-:W-:-:S03]  /*db50*/  ULOP3.LUT UR7, UR7, UR6, URZ, 0x3c, !UPT ;  /* 0x0000000607077292 */ /* 0x000fc6000f8e3c3f */
[----:B------:R-:W-:-:S07]  /*db60*/  R2UR UR9, R4 ;  /* 0x00000000040972ca */ /* 0x000fce00000e0000 */
[----:B------:R-:W0:Y:S08]  /*db70*/  I2F.RP R2, UR10 ;  /* 0x0000000a00027d06 */ /* 0x000e300008209400 */
[----:B0-----:R-:W0:Y:S02]  /*db80*/  MUFU.RCP R2, R2 ;  /* 0x0000000200027308 */ /* 0x001e240000001000 */
[----:B0-----:R-:W-:-:S02]  /*db90*/  VIADD R3, R2, 0xffffffe ;  /* 0x0ffffffe02037836 */ /* 0x001fc40000000000 */
[----:B------:R-:W-:-:S04]  /*dba0*/  IMAD.MOV R2, RZ, RZ, -R5 ;  /* 0x000000ffff027224 */ /* 0x000fc800078e0a05 */
        /* <DEDUP_REMOVED lines=14> */
[----:B------:R-:W-:Y:S02]  /*dc90*/  UISETP.NE.AND UP1, UPT, UR6, URZ, UPT ;  /* 0x0000003f0600728c */ /* 0x000fe4000bf25270 */
[----:B------:R-:W-:-:S09]  /*dca0*/  @!UP0 UIADD3 UR5, -UR5, URZ, URZ ;  /* 0x0000003f05058290 */ /* 0x000fd2000fffe13f */
[----:B------:R-:W-:-:S07]  /*dcb0*/  @!UP1 ULOP3.LUT UR5, URZ, UR6, URZ, 0x33, !UPT ;  /* 0x000000063f059292 */ /* 0x000fce000f8e333f */
[----:B------:R-:W-:-:S05]  /*dcc0*/  UMOV UR38, UR5 ;  /* 0x0000000500267c82 */ /* 0x000fca0008000000 */
.L_x_41:
[----:B------:R-:W-:Y:S02]  /*dcd0*/  UIMAD UR45, UR44, UR38, URZ ;  /* 0x000000262c2d72a4 */ /* 0x000fe4000f8e023f */
[----:B------:R-:W-:Y:S02]  /*dce0*/  MOV R3, UR38 ;  /* 0x0000002600037c02 */ /* 0x000fe40008000f00 */
[----:B------:R-:W-:Y:S02]  /*dcf0*/  MOV R6, 0x1 ;  /* 0x0000000100067802 */ /* 0x000fe40000000f00 */
[----:B------:R-:W-:-:S05]  /*dd00*/  IMAD.U32 R2, RZ, RZ, UR45 ;  /* 0x0000002dff027e24 */ /* 0x000fca000f8e00ff */
[----:B------:R-:W-:-:S04]  /*dd10*/  VIADDMNMX R2, R2, R3, UR41, PT ;  /* 0x0000002902027e46 */ /* 0x000fc8000b800103 */
[----:B------:R-:W-:Y:S01]  /*dd20*/  R2UR UR46, R2 ;  /* 0x00000000022e72ca */ /* 0x000fe200000e0000 */
[----:B------:R-:W-:-:S12]  /*dd30*/  IMAD.MOV.U32 R2, RZ, RZ, RZ ;  /* 0x000000ffff027224 */ /* 0x000fd800078e00ff */
[----:B------:R-:W-:-:S06]  /*dd40*/  UISETP.GT.AND UP0, UPT, UR46, UR45, UPT ;  /* 0x0000002d2e00728c */ /* 0x000fcc000bf04270 */
[----:B------:R-:W-:-:S13]  /*dd50*/  PLOP3.LUT P0, PT, PT, PT, UP0, 0x80, 0x0 ;  /* 0x000000000000781c */ /* 0x000fda0003f0f008 */
[----:B------:R-:W-:Y:S05]  /*dd60*/  @!P0 BRA `(.L_x_40) ;  /* 0x00000034003c8947 */ /* 0x000fea0003800000 */
[----:B------:R-:W0:Y:S01]  /*dd70*/  S2UR UR4, SR_CgaCtaId ;  /* 0x00000000000479c3 */ /* 0x000e220000008800 */
[----:B------:R-:W-:Y:S02]  /*dd80*/  UMOV UR42, 0x400 ;  /* 0x00000400002a7882 */ /* 0x000fe40000000000 */
[----:B0-----:R-:W-:-:S04]  /*dd90*/  ULEA UR42, UR4, UR42, 0x18 ;  /* 0x0000002a042a7291 */ /* 0x001fc8000f8ec03f */
[----:B------:R-:W-:-:S04]  /*dda0*/  UIADD3 UR4, UR42, 0x24400, URZ ;  /* 0x000244002a047890 */ /* 0x000fc8000fffe03f */
[----:B------:R-:W-:-:S06]  /*ddb0*/  ULOP3.LUT UP0, URZ, UR4, 0x3ff, URZ, 0xc0, !UPT ;  /* 0x000003ff043f7892 */ /* 0x000fcc000f80c03f */
[----:B------:R-:W-:-:S13]  /*ddc0*/  PLOP3.LUT P0, PT, PT, PT, UP0, 0x80, 0x0 ;  /* 0x000000000000781c */ /* 0x000fda0003f0f008 */
[----:B------:R-:W-:Y:S05]  /*ddd0*/  @!P0 BRA `(.L_x_42) ;  /* 0x0000000000408947 */ /* 0x000fea0003800000 */
[----:B------:R-:W-:Y:S01]  /*dde0*/  MOV R2, 0x0 ;  /* 0x0000000000027802 */ /* 0x000fe20000000f00 */
[----:B------:R-:W-:Y:S01]  /*ddf0*/  ULDC.64 UR4, c[0x4][0x138] ;  /* 0x01004e0000047ab9 */ /* 0x000fe20000000a00 */
[----:B------:R-:W-:Y:S01]  /*de00*/  ULDC.64 UR6, c[0x4][0x140] ;  /* 0x0100500000067ab9 */ /* 0x000fe20000000a00 */
[----:B------:R-:W-:Y:S01]  /*de10*/  IMAD.U32 R4, RZ, RZ, UR4 ;  /* 0x00000004ff047e24 */ /* 0x000fe2000f8e00ff */
[----:B------:R-:W-:Y:S01]  /*de20*/  MOV R6, UR6 ;  /* 0x0000000600067c02 */ /* 0x000fe20008000f00 */
[----:B------:R-:W-:Y:S01]  /*de30*/  IMAD.U32 R5, RZ, RZ, UR5 ;  /* 0x00000005ff057e24 */ /* 0x000fe2000f8e00ff */
[----:B------:R-:W0:Y:S01]  /*de40*/  LDC.64 R2, c[0x4][R2] ;  /* 0x0100000002027b82 */ /* 0x000e220000000a00 */
[----:B------:R-:W-:Y:S01]  /*de50*/  ULDC.64 UR4, c[0x4][0x98] ;  /* 0x0100260000047ab9 */ /* 0x000fe20000000a00 */
[----:B------:R-:W-:Y:S01]  /*de60*/  IMAD.U32 R7, RZ, RZ, UR7 ;  /* 0x00000007ff077e24 */ /* 0x000fe2000f8e00ff */
[----:B------:R-:W-:Y:S01]  /*de70*/  MOV R11, UR5 ;  /* 0x00000005000b7c02 */ /* 0x000fe20008000f00 */
[----:B------:R-:W-:Y:S01]  /*de80*/  IMAD.U32 R10, RZ, RZ, UR4 ;  /* 0x00000004ff0a7e24 */ /* 0x000fe2000f8e00ff */
[----:B------:R-:W-:Y:S01]  /*de90*/  MOV R13, RZ ;  /* 0x000000ff000d7202 */ /* 0x000fe20000000f00 */
[----:B------:R-:W-:-:S02]  /*dea0*/  IMAD.MOV.U32 R8, RZ, RZ, 0x70 ;  /* 0x00000070ff087424 */ /* 0x000fc400078e00ff */
[----:B------:R-:W-:-:S07]  /*deb0*/  IMAD.MOV.U32 R12, RZ, RZ, 0x1 ;  /* 0x00000001ff0c7424 */ /* 0x000fce00078e00ff */
[----:B------:R-:W-:-:S07]  /*dec0*/  LEPC R20, `(.L_x_42) ;  /* 0x000000001014794e */ /* 0x000fce0000000000 */
[----:B0----5:R-:W-:Y:S05]  /*ded0*/  CALL.ABS.NOINC R2 ;  /* 0x0000000002007343 */ /* 0x021fea0003c00000 */
.L_x_42:
        /* <DEDUP_REMOVED lines=8> */
[----:B------:R0:W1:Y:S01]  /*df60*/  LDC.64 R2, c[0x4][R16] ;  /* 0x0100000010027b82 */ /* 0x0000620000000a00 */
[----:B------:R-:W-:Y:S01]  /*df70*/  IMAD.U32 R5, RZ, RZ, UR5 ;  /* 0x00000005ff057e24 */ /* 0x000fe2000f8e00ff */
[----:B------:R-:W-:Y:S01]  /*df80*/  ULDC.64 UR4, c[0x4][0xa0] ;  /* 0x0100280000047ab9 */ /* 0x000fe20000000a00 */
[----:B------:R-:W-:Y:S01]  /*df90*/  MOV R6, UR6 ;  /* 0x0000000600067c02 */ /* 0x000fe20008000f00 */
[----:B------:R-:W-:Y:S01]  /*dfa0*/  IMAD.U32 R7, RZ, RZ, UR7 ;  /* 0x00000007ff077e24 */ /* 0x000fe2000f8e00ff */
[----:B------:R-:W-:Y:S01]  /*dfb0*/  MOV R11, UR5 ;  /* 0x00000005000b7c02 */ /* 0x000fe20008000f00 */
[----:B------:R-:W-:Y:S01]  /*dfc0*/  IMAD.U32 R10, RZ, RZ, UR4 ;  /* 0x00000004ff0a7e24 */ /* 0x000fe2000f8e00ff */
[----:B------:R-:W-:Y:S01]  /*dfd0*/  MOV R13, RZ ;  /* 0x000000ff000d7202 */ /* 0x000fe20000000f00 */
[----:B------:R-:W-:-:S02]  /*dfe0*/  IMAD.MOV.U32 R8, RZ, RZ, 0x70 ;  /* 0x00000070ff087424 */ /* 0x000fc400078e00ff */
[----:B0-----:R-:W-:-:S07]  /*dff0*/  IMAD.MOV.U32 R12, RZ, RZ, 0x1 ;  /* 0x00000001ff0c7424 */ /* 0x001fce00078e00ff */
[----:B------:R-:W-:-:S07]  /*e000*/  LEPC R20, `(.L_x_44) ;  /* 0x000000001014794e */ /* 0x000fce0000000000 */
[----:B-1---5:R-:W-:Y:S05]  /*e010*/  CALL.ABS.NOINC R2 ;  /* 0x0000000002007343 */ /* 0x022fea0003c00000 */
.L_x_44:
[----:B------:R0:W1:Y:S01]  /*e020*/  LDC.64 R2, c[0x4][R16] ;  /* 0x0100000010027b82 */ /* 0x0000620000000a00 */
[----:B------:R-:W-:Y:S01]  /*e030*/  ULDC.64 UR4, c[0x4][0x138] ;  /* 0x01004e0000047ab9 */ /* 0x000fe20000000a00 */
[----:B------:R-:W-:Y:S01]  /*e040*/  ULDC.64 UR6, c[0x4][0x140] ;  /* 0x0100500000067ab9 */ /* 0x000fe20000000a00 */
[----:B------:R-:W-:Y:S01]  /*e050*/  IMAD.U32 R4, RZ, RZ, UR4 ;  /* 0x00000004ff047e24 */ /* 0x000fe2000f8e00ff */
[----:B------:R-:W-:Y:S01]  /*e060*/  MOV R6, UR6 ;  /* 0x0000000600067c02 */ /* 0x000fe20008000f00 */
[----:B------:R-:W-:Y:S01]  /*e070*/  IMAD.U32 R5, RZ, RZ, UR5 ;  /* 0x00000005ff057e24 */ /* 0x000fe2000f8e00ff */
[----:B------:R-:W-:Y:S01]  /*e080*/  ULDC.64 UR4, c[0x4][0xa8] ;  /* 0x01002a0000047ab9 */ /* 0x000fe20000000a00 */
[----:B------:R-:W-:Y:S01]  /*e090*/  IMAD.U32 R7, RZ, RZ, UR7 ;  /* 0x00000007ff077e24 */ /* 0x000fe2000f8e00ff */
[----:B------:R-:W-:Y:S01]  /*e0a0*/  MOV R11, UR5 ;  /* 0x00000005000b7c02 */ /* 0x000fe20008000f00 */
[----:B------:R-:W-:Y:S01]  /*e0b0*/  IMAD.U32 R10, RZ, RZ, UR4 ;  /* 0x00000004ff0a7e24 */ /* 0x000fe2000f8e00ff */
[----:B------:R-:W-:Y:S01]  /*e0c0*/  MOV R13, RZ ;  /* 0x000000ff000d7202 */ /* 0x000fe20000000f00 */
[----:B------:R-:W-:-:S02]  /*e0d0*/  IMAD.MOV.U32 R8, RZ, RZ, 0x70 ;  /* 0x00000070ff087424 */ /* 0x000fc400078e00ff */
[----:B0-----:R-:W-:-:S07]  /*e0e0*/  IMAD.MOV.U32 R12, RZ, RZ, 0x1 ;  /* 0x00000001ff0c7424 */ /* 0x001fce00078e00ff */
[----:B------:R-:W-:-:S07]  /*e0f0*/  LEPC R20, `(.L_x_43) ;  /* 0x000000001014794e */ /* 0x000fce0000000000 */
[----:B-1----:R-:W-:Y:S05]  /*e100*/  CALL.ABS.NOINC R2 ;  /* 0x0000000002007343 */ /* 0x002fea0003c00000 */
.L_x_43:
[----:B------:R-:W0:Y:S01]  /*e110*/  LDC.64 R2, c[0x0][0x9f8] ;  /* 0x00027e00ff027b82 */ /* 0x000e220000000a00 */
[----:B------:R-:W-:Y:S01]  /*e120*/  IMAD.MOV.U32 R34, RZ, RZ, R26 ;  /* 0x000000ffff227224 */ /* 0x000fe200078e001a */
[----:B------:R-:W-:-:S06]  /*e130*/  ULDC.64 UR4, c[0x0][0x208] ;  /* 0x0000820000047ab9 */ /* 0x000fcc0000000a00 */
[----:B------:R-:W1:Y:S01]  /*e140*/  LDC R17, c[0x0][0x430] ;  /* 0x00010c00ff117b82 */ /* 0x000e620000000800 */
[----:B0-----:R-:W-:-:S04]  /*e150*/  ISETP.NE.U32.AND P0, PT, R2, RZ, PT ;  /* 0x000000ff0200720c */ /* 0x001fc80003f05070 */
[----:B------:R-:W-:-:S13]  /*e160*/  ISETP.NE.AND.EX P0, PT, R3, RZ, PT, P0 ;  /* 0x000000ff0300720c */ /* 0x000fda0003f05300 */
[----:B------:R-:W0:Y:S01]  /*e170*/  @P0 LDC.64 R2, c[0x0][0x9f8] ;  /* 0x00027e00ff020b82 */ /* 0x000e220000000a00 */
[----:B------:R-:W-:-:S05]  /*e180*/  IMAD.SHL.U32 R8, R25, 0x8, RZ ;  /* 0x0000000819087824 */ /* 0x000fca00078e00ff */
[----:B------:R-:W-:-:S04]  /*e190*/  LOP3.LUT R22, R8, 0x38, RZ, 0xc0, !PT ;  /* 0x0000003808167812 */ /* 0x000fc800078ec0ff */
[----:B------:R-:W-:Y:S01]  /*e1a0*/  LOP3.LUT R37, R22, 0x40, RZ, 0xfc, !PT ;  /* 0x0000004016257812 */ /* 0x000fe200078efcff */
[----:B0-----:R-:W-:-:S05]  /*e1b0*/  @P0 IMAD.WIDE R2, R26, 0x4, R2 ;  /* 0x000000041a020825 */ /* 0x001fca00078e0202 */
[----:B------:R0:W5:Y:S01]  /*e1c0*/  @P0 LDG.E R34, desc[UR4][R2.64] ;  /* 0x0000000402220981 */ /* 0x000162000c1e1900 */
[----:B------:R-:W-:Y:S01]  /*e1d0*/  ULDC UR4, c[0x0][0x2f4] ;  /* 0x0000bd0000047ab9 */ /* 0x000fe20000000800 */
[----:B------:R-:W-:Y:S01]  /*e1e0*/  LOP3.LUT R16, R16, 0xffffffef, RZ, 0xc0, !PT ;  /* 0xffffffef10107812 */ /* 0x000fe200078ec0ff */
[----:B------:R-:W-:Y:S01]  /*e1f0*/  UMOV UR5, 0xffffffff ;  /* 0xffffffff00057882 */ /* 0x000fe20000000000 */
[C---:B------:R-:W-:Y:S02]  /*e200*/  ISETP.GE.AND P0, PT, R22.reuse, UR4, PT ;  /* 0x0000000416007c0c */ /* 0x040fe4000bf06270 */
[----:B------:R-:W-:Y:S02]  /*e210*/  ISETP.GE.AND P2, PT, R37, UR4, PT ;  /* 0x0000000425007c0c */ /* 0x000fe4000bf46270 */
[C---:B------:R-:W-:Y:S02]  /*e220*/  LOP3.LUT R36, R22.reuse, 0x80, RZ, 0xfc, !PT ;  /* 0x0000008016247812 */ /* 0x040fe400078efcff */
[----:B------:R-:W-:-:S02]  /*e230*/  LOP3.LUT R35, R22, 0xc0, RZ, 0xfc, !PT ;  /* 0x000000c016237812 */ /* 0x000fc400078efcff */
[----:B------:R-:W-:Y:S02]  /*e240*/  ISETP.GE.AND P1, PT, R36, UR4, PT ;  /* 0x0000000424007c0c */ /* 0x000fe4000bf26270 */
[C---:B------:R-:W-:Y:S02]  /*e250*/  SHF.L.U32 R24, R25.reuse, 0x4, RZ ;  /* 0x0000000419187819 */ /* 0x040fe400000006ff */
[----:B------:R-:W-:Y:S02]  /*e260*/  LOP3.LUT R9, R25, 0x7f, RZ, 0xc0, !PT ;  /* 0x0000007f19097812 */ /* 0x000fe400078ec0ff */
[----:B------:R-:W-:Y:S02]  /*e270*/  @P0 LOP3.LUT R16, R16, 0x10, RZ, 0xfc, !PT ;  /* 0x0000001010100812 */ /* 0x000fe400078efcff */
[----:B------:R-:W-:Y:S02]  /*e280*/  ISETP.GE.AND P0, PT, R35, UR4, PT ;  /* 0x0000000423007c0c */ /* 0x000fe4000bf06270 */
[----:B------:R-:W-:-:S02]  /*e290*/  LOP3.LUT R16, R16, 0xfffffff7, RZ, 0xc0, !PT ;  /* 0xfffffff710107812 */ /* 0x000fc400078ec0ff */
[----:B------:R-:W-:Y:S02]  /*e2a0*/  LOP3.LUT R24, R24, 0x70, RZ, 0xc0, !PT ;  /* 0x0000007018187812 */ /* 0x000fe400078ec0ff */
[----:B------:R-:W-:-:S04]  /*e2b0*/  @P2 LOP3.LUT R16, R16, 0x8, RZ, 0xfc, !PT ;  /* 0x0000000810102812 */ /* 0x000fc800078efcff */
[----:B------:R-:W-:-:S04]  /*e2c0*/  LOP3.LUT R16, R16, 0xfffffffd, RZ, 0xc0, !PT ;  /* 0xfffffffd10107812 */ /* 0x000fc800078ec0ff */
[----:B------:R-:W-:-:S04]  /*e2d0*/  LOP3.LUT R16, R16, 0xfffffffb, RZ, 0xc0, !PT ;  /* 0xfffffffb10107812 */ /* 0x000fc800078ec0ff */
[----:B------:R-:W-:-:S04]  /*e2e0*/  @P1 LOP3.LUT R16, R16, 0x4, RZ, 0xfc, !PT ;  /* 0x0000000410101812 */ /* 0x000fc800078efcff */
[----:B------:R-:W-:Y:S01]  /*e2f0*/  @P0 LOP3.LUT R16, R16, 0x2, RZ, 0xfc, !PT ;  /* 0x0000000210100812 */ /* 0x000fe200078efcff */
[----:B01----:R-:W-:Y:S06]  /*e300*/  BRA.DIV UR5, `(.L_x_45) ;  /* 0x0000003605287947 */ /* 0x003fec000b800000 */
.L_x_89:
[----:B------:R-:W2:Y:S01]  /*e310*/  LDL R0, [R1+0x4] ;  /* 0x0000040001007983 */ /* 0x000ea20000100800 */
[----:B------:R-:W-:Y:S01]  /*e320*/  ISETP.NE.AND P1, PT, R17, 0x1, PT ;  /* 0x000000011100780c */ /* 0x000fe20003f25270 */
[----:B------:R-:W-:Y:S01]  /*e330*/  UIADD3 UR4, UR46, -0x1, URZ ;  /* 0xffffffff2e047890 */ /* 0x000fe2000fffe03f */
[----:B-----5:R-:W-:Y:S01]  /*e340*/  SHF.R.S32.HI R13, RZ, 0x1f, R34 ;  /* 0x0000001fff0d7819 */ /* 0x020fe20000011422 */
[----:B------:R-:W-:Y:S01]  /*e350*/  ULDC.64 UR6, c[0x0][0x208] ;  /* 0x0000820000067ab9 */ /* 0x000fe20000000a00 */
[----:B------:R-:W-:-:S03]  /*e360*/  LOP3.LUT R16, R16, 0xffffffbf, RZ, 0xc0, !PT ;  /* 0xffffffbf10107812 */ /* 0x000fc600078ec0ff */
[----:B------:R-:W-:Y:S01]  /*e370*/  IMAD.U32 R10, RZ, RZ, UR4 ;  /* 0x00000004ff0a7e24 */ /* 0x000fe2000f8e00ff */
[----:B------:R0:W-:Y:S05]  /*e380*/  STL [R1], R13 ;  /* 0x0000000d01007387 */ /* 0x0001ea0000100800 */
[----:B------:R-:W1:Y:S01]  /*e390*/  @P1 LDC R3, c[0x0][0x434] ;  /* 0x00010d00ff031b82 */ /* 0x000e620000000800 */
[----:B------:R-:W-:-:S07]  /*e3a0*/  @P1 LOP3.LUT R16, R16, 0x40, RZ, 0xfc, !PT ;  /* 0x0000004010101812 */ /* 0x000fce00078efcff */
[----:B------:R-:W3:Y:S01]  /*e3b0*/  @P1 LDC R5, c[0x0][0x438] ;  /* 0x00010e00ff051b82 */ /* 0x000ee20000000800 */
[----:B------:R-:W-:Y:S01]  /*e3c0*/  LOP3.LUT R16, R16, 0xfffffffe, RZ, 0xc0, !PT ;  /* 0xfffffffe10107812 */ /* 0x000fe200078ec0ff */
[----:B------:R-:W-:Y:S01]  /*e3d0*/  IMAD.U32 R30, RZ, RZ, UR4 ;  /* 0x00000004ff1e7e24 */ /* 0x000fe2000f8e00ff */
[----:B------:R-:W-:-:S04]  /*e3e0*/  MOV R33, UR39 ;  /* 0x0000002700217c02 */ /* 0x000fc80008000f00 */
[----:B------:R-:W-:Y:S02]  /*e3f0*/  SHF.R.S32.HI R33, RZ, 0x1f, R33 ;  /* 0x0000001fff217819 */ /* 0x000fe40000011421 */
[----:B--2---:R-:W-:Y:S02]  /*e400*/  R2UR UR5, R0 ;  /* 0x00000000000572ca */ /* 0x004fe400000e0000 */
[----:B------:R-:W-:-:S04]  /*e410*/  SHF.R.U32.HI R0, RZ, 0x3, R9 ;  /* 0x00000003ff007819 */ /* 0x000fc80000011609 */
[----:B------:R-:W-:-:S05]  /*e420*/  LOP3.LUT R12, R24, R0, RZ, 0xfc, !PT ;  /* 0x00000000180c7212 */ /* 0x000fca00078efcff */
[----:B------:R-:W-:-:S05]  /*e430*/  IMAD R10, R10, 0x50, R12 ;  /* 0x000000500a0a7824 */ /* 0x000fca00078e020c */
[C---:B------:R-:W-:Y:S01]  /*e440*/  ISETP.GE.AND P0, PT, R10.reuse, UR40, PT ;  /* 0x000000280a007c0c */ /* 0x040fe2000bf06270 */
[----:B------:R-:W-:-:S03]  /*e450*/  IMAD.IADD R10, R10, 0x1, R19 ;  /* 0x000000010a0a7824 */ /* 0x000fc600078e0213 */
[----:B------:R-:W-:Y:S01]  /*e460*/  ISETP.GT.U32.OR P0, PT, R12, 0x4f, P0 ;  /* 0x0000004f0c00780c */ /* 0x000fe20000704470 */
[----:B-1----:R-:W-:Y:S01]  /*e470*/  @P1 IMAD.HI.U32 R0, R10, R3, RZ ;  /* 0x000000030a001227 */ /* 0x002fe200078e00ff */
[----:B------:R-:W-:-:S04]  /*e480*/  MOV R11, R10 ;  /* 0x0000000a000b7202 */ /* 0x000fc80000000f00 */
[----:B---3--:R-:W-:-:S07]  /*e490*/  @P1 SHF.R.U32.HI R11, RZ, R5, R0 ;  /* 0x00000005ff0b1219 */ /* 0x008fce0000011600 */
[----:B------:R-:W1:Y:S01]  /*e4a0*/  @!P0 LDC.64 R6, c[0x0][0x428] ;  /* 0x00010a00ff068b82 */ /* 0x000e620000000a00 */
[--C-:B------:R-:W-:Y:S01]  /*e4b0*/  @!P0 SHF.R.S32.HI R3, RZ, 0x1f, R11.reuse ;  /* 0x0000001fff038819 */ /* 0x100fe2000001140b */
[----:B------:R-:W-:-:S06]  /*e4c0*/  @!P0 IMAD.MOV.U32 R2, RZ, RZ, R11 ;  /* 0x000000ffff028224 */ /* 0x000fcc00078e000b */
[----:B------:R-:W2:Y:S01]  /*e4d0*/  @!P0 LDC.64 R4, c[0x0][0x418] ;  /* 0x00010600ff048b82 */ /* 0x000ea20000000a00 */
[-C--:B-1----:R-:W-:Y:S02]  /*e4e0*/  @!P0 IMAD R0, R13, R6.reuse, RZ ;  /* 0x000000060d008224 */ /* 0x082fe400078e02ff */
[----:B------:R-:W-:-:S04]  /*e4f0*/  @!P0 IMAD.WIDE.U32 R2, R34, R6, R2 ;  /* 0x0000000622028225 */ /* 0x000fc800078e0002 */
[----:B------:R-:W-:Y:S01]  /*e500*/  @!P0 IMAD R7, R34, R7, R0 ;  /* 0x0000000722078224 */ /* 0x000fe200078e0200 */
[----:B--2---:R-:W-:-:S03]  /*e510*/  @!P0 LEA R4, P1, R2, R4, 0x2 ;  /* 0x0000000402048211 */ /* 0x004fc600078210ff */
[----:B------:R-:W-:Y:S01]  /*e520*/  @!P0 IMAD.IADD R0, R3, 0x1, R7 ;  /* 0x0000000103008824 */ /* 0x000fe200078e0207 */
[----:B------:R-:W-:-:S04]  /*e530*/  ULOP3.LUT UR5, UR5, 0x2, URZ, 0xfc, !UPT ;  /* 0x0000000205057892 */ /* 0x000fc8000f8efc3f */
[----:B------:R-:W-:Y:S02]  /*e540*/  @!P0 LEA.HI.X R5, R2, R5, R0, 0x2, P1 ;  /* 0x0000000502058211 */ /* 0x000fe400008f1400 */
[----:B------:R-:W-:Y:S01]  /*e550*/  MOV R0, RZ ;  /* 0x000000ff00007202 */ /* 0x000fe20000000f00 */
[----:B------:R-:W-:-:S05]  /*e560*/  IMAD.U32 R2, RZ, RZ, UR5 ;  /* 0x00000005ff027e24 */ /* 0x000fca000f8e00ff */
[----:B------:R0:W5:Y:S01]  /*e570*/  @!P0 LDG.E R0, desc[UR6][R4.64] ;  /* 0x0000000604008981 */ /* 0x000162000c1e1900 */
[----:B------:R-:W-:Y:S01]  /*e580*/  ISETP.GT.U32.AND P0, PT, R12, 0x4f, PT ;  /* 0x0000004f0c00780c */ /* 0x000fe20003f04070 */
[----:B------:R-:W-:Y:S01]  /*e590*/  IMAD.MOV R3, RZ, RZ, -R11 ;  /* 0x000000ffff037224 */ /* 0x000fe200078e0a0b */
[----:B------:R-:W-:-:S03]  /*e5a0*/  ISETP.NE.AND P2, PT, R2, 0x3, PT ;  /* 0x000000030200780c */ /* 0x000fc60003f45270 */
[----:B------:R-:W-:-:S08]  /*e5b0*/  IMAD R6, R17, R3, R10 ;  /* 0x0000000311067224 */ /* 0x000fd000078e020a */
[----:B------:R-:W-:-:S04]  /*e5c0*/  @P0 LOP3.LUT R16, R16, 0x1, RZ, 0xfc, !PT ;  /* 0x0000000110100812 */ /* 0x000fc800078efcff */
[----:B------:R-:W-:-:S04]  /*e5d0*/  LOP3.LUT R16, R16, 0xffffffdf, RZ, 0xc0, !PT ;  /* 0xffffffdf10107812 */ /* 0x000fc800078ec0ff */
[----:B------:R-:W-:Y:S01]  /*e5e0*/  @P2 LOP3.LUT R16, R16, 0x20, RZ, 0xfc, !PT ;  /* 0x0000002010102812 */ /* 0x000fe200078efcff */
[----:B0-----:R-:W-:Y:S06]  /*e5f0*/  @!P2 BRA `(.L_x_46) ;  /* 0x000000000004a947 */ /* 0x001fec0003800000 */
[----:B------:R-:W-:Y:S01]  /*e600*/  BPT.TRAP 0x1 ;  /* 0x000000040000795c */ /* 0x000fe20000300000 */
.L_x_46:
[----:B------:R-:W-:Y:S01]  /*e610*/  SHF.R.S32.HI R5, RZ, 0x1f, R6 ;  /* 0x0000001fff057819 */ /* 0x000fe20000011406 */
[----:B------:R-:W-:Y:S01]  /*e620*/  ULDC.64 UR4, c[0x0][0x328] ;  /* 0x0000ca0000047ab9 */ /* 0x000fe20000000a00 */
[----:B-----5:R-:W-:Y:S02]  /*e630*/  SHF.R.S32.HI R4, RZ, 0x1f, R0 ;  /* 0x0000001fff047819 */ /* 0x020fe40000011400 */
[----:B------:R-:W-:Y:S01]  /*e640*/  R2UR UR6, R33 ;  /* 0x00000000210672ca */ /* 0x000fe200000e0000 */
[----:B------:R-:W-:-:S04]  /*e650*/  IMAD R3, R5, UR4, RZ ;  /* 0x0000000405037c24 */ /* 0x000fc8000f8e02ff */
[C---:B------:R-:W-:Y:S02]  /*e660*/  IMAD R7, R6.reuse, UR5, R3 ;  /* 0x0000000506077c24 */ /* 0x040fe4000f8e0203 */
[----:B------:R-:W-:Y:S01]  /*e670*/  IMAD.WIDE.U32 R2, R6, UR4, RZ ;  /* 0x0000000406027c25 */ /* 0x000fe2000f8e00ff */
[----:B------:R-:W-:-:S03]  /*e680*/  ULDC.64 UR4, c[0x0][0x338] ;  /* 0x0000ce0000047ab9 */ /* 0x000fc60000000a00 */
[----:B------:R-:W-:Y:S02]  /*e690*/  IMAD.IADD R3, R3, 0x1, R7 ;  /* 0x0000000103037824 */ /* 0x000fe400078e0207 */
[----:B------:R-:W-:Y:S02]  /*e6a0*/  IMAD R7, R4, UR4, RZ ;  /* 0x0000000404077c24 */ /* 0x000fe4000f8e02ff */
[----:B------:R-:W-:-:S04]  /*e6b0*/  IMAD.WIDE.U32 R2, R0, UR4, R2 ;  /* 0x0000000400027c25 */ /* 0x000fc8000f8e0002 */
[----:B------:R-:W-:Y:S01]  /*e6c0*/  IMAD R7, R0, UR5, R7 ;  /* 0x0000000500077c24 */ /* 0x000fe2000f8e0207 */
[----:B------:R-:W-:-:S04]  /*e6d0*/  ULDC.64 UR4, c[0x0][0x330] ;  /* 0x0000cc0000047ab9 */ /* 0x000fc80000000a00 */
[----:B------:R-:W-:Y:S01]  /*e6e0*/  IADD3 R3, R3, R7, RZ ;  /* 0x0000000703037210 */ /* 0x000fe20007ffe0ff */
[----:B------:R-:W-:Y:S01]  /*e6f0*/  IMAD.U32 R7, RZ, RZ, UR4 ;  /* 0x00000004ff077e24 */ /* 0x000fe2000f8e00ff */
[----:B------:R-:W-:-:S03]  /*e700*/  UIMAD UR4, UR6, UR4, URZ ;  /* 0x00000004060472a4 */ /* 0x000fc6000f8e023f */
[----:B------:R-:W-:Y:S01]  /*e710*/  IMAD.WIDE.U32 R2, R7, UR39, R2 ;  /* 0x0000002707027c25 */ /* 0x000fe2000f8e0002 */
[----:B------:R-:W-:Y:S01]  /*e720*/  UIMAD UR4, UR39, UR5, UR4 ;  /* 0x00000005270472a4 */ /* 0x000fe2000f8e0204 */
[----:B------:R-:W-:Y:S02]  /*e730*/  ULDC.64 UR6, c[0x0][0x318] ;  /* 0x0000c60000067ab9 */ /* 0x000fe40000000a00 */
[----:B------:R-:W-:-:S03]  /*e740*/  LEA R17, P0, R2, UR6, 0x1 ;  /* 0x0000000602117c11 */ /* 0x000fc6000f8008ff */
[----:B------:R-:W-:-:S05]  /*e750*/  VIADD R3, R3, UR4 ;  /* 0x0000000403037c36 */ /* 0x000fca0008000000 */
[----:B------:R-:W-:Y:S02]  /*e760*/  LEA.HI.X R18, R2, UR7, R3, 0x1, P0 ;  /* 0x0000000702127c11 */ /* 0x000fe400080f0c03 */
[----:B------:R-:W-:-:S04]  /*e770*/  MOV R2, 0x1 ;  /* 0x0000000100027802 */ /* 0x000fc80000000f00 */
[----:B------:R-:W-:-:S04]  /*e780*/  SHF.L.U32 R2, R2, 0x1f, RZ ;  /* 0x0000001f02027819 */ /* 0x000fc800000006ff */
[----:B------:R-:W0:Y:S02]  /*e790*/  SYNCS.PHASECHK.TRANS64.TRYWAIT P0, [UR42+0x38840], R2 ;  /* 0x03884002ff0075a7 */ /* 0x000e24000800016a */
[----:B0-----:R-:W-:Y:S05]  /*e7a0*/  @!P0 BRA `(.L_x_47) ;  /* 0x0000003000208947 */ /* 0x001fea0003800000 */
.L_x_90:
[----:B------:R-:W-:Y:S01]  /*e7b0*/  ULDC.64 UR4, c[0x0][0x300] ;  /* 0x0000c00000047ab9 */ /* 0x000fe20000000a00 */
[----:B------:R-:W-:Y:S01]  /*e7c0*/  R2UR UR6, R33 ;  /* 0x00000000210672ca */ /* 0x000fe200000e0000 */
[----:B------:R-:W-:Y:S01]  /*e7d0*/  IMAD R5, R5, UR4, RZ ;  /* 0x0000000405057c24 */ /* 0x000fe2000f8e02ff */
[----:B------:R-:W-:Y:S01]  /*e7e0*/  SHF.R.U32.HI R27, RZ, 0x3, R9 ;  /* 0x00000003ff1b7819 */ /* 0x000fe20000011609 */
[----:B0-----:R-:W-:Y:S01]  /*e7f0*/  IMAD.WIDE.U32 R2, R6, UR4, RZ ;  /* 0x0000000406027c25 */ /* 0x001fe2000f8e00ff */
[----:B------:R-:W-:-:S03]  /*e800*/  SHF.L.U32 R31, R9, 0x3, RZ ;  /* 0x00000003091f7819 */ /* 0x000fc600000006ff */
[----:B------:R-:W-:Y:S01]  /*e810*/  IMAD R5, R6, UR5, R5 ;  /* 0x0000000506057c24 */ /* 0x000fe2000f8e0205 */
[----:B------:R-:W-:-:S03]  /*e820*/  ULDC.64 UR4, c[0x0][0x310] ;  /* 0x0000c40000047ab9 */ /* 0x000fc60000000a00 */
[----:B------:R-:W-:Y:S02]  /*e830*/  IMAD.IADD R3, R3, 0x1, R5 ;  /* 0x0000000103037824 */ /* 0x000fe400078e0205 */
[----:B------:R-:W-:Y:S02]  /*e840*/  IMAD R5, R4, UR4, RZ ;  /* 0x0000000404057c24 */ /* 0x000fe4000f8e02ff */
[----:B------:R-:W-:-:S04]  /*e850*/  IMAD.WIDE.U32 R2, R0, UR4, R2 ;  /* 0x0000000400027c25 */ /* 0x000fc8000f8e0002 */
[----:B------:R-:W-:Y:S01]  /*e860*/  IMAD R5, R0, UR5, R5 ;  /* 0x0000000500057c24 */ /* 0x000fe2000f8e0205 */
[----:B------:R-:W-:-:S03]  /*e870*/  ULDC.64 UR4, c[0x0][0x308] ;  /* 0x0000c20000047ab9 */ /* 0x000fc60000000a00 */
[----:B------:R-:W-:Y:S01]  /*e880*/  IMAD.IADD R3, R3, 0x1, R5 ;  /* 0x0000000103037824 */ /* 0x000fe200078e0205 */
[----:B------:R-:W-:Y:S01]  /*e890*/  MOV R5, UR4 ;  /* 0x0000000400057c02 */ /* 0x000fe20008000f00 */
[----:B------:R-:W-:-:S03]  /*e8a0*/  UIMAD UR4, UR6, UR4, URZ ;  /* 0x00000004060472a4 */ /* 0x000fc6000f8e023f */
[----:B------:R-:W-:Y:S01]  /*e8b0*/  ULDC.64 UR6, c[0x0][0x2e8] ;  /* 0x0000ba0000067ab9 */ /* 0x000fe20000000a00 */
[----:B------:R-:W-:Y:S02]  /*e8c0*/  UIMAD UR4, UR39, UR5, UR4 ;  /* 0x00000005270472a4 */ /* 0x000fe4000f8e0204 */
[----:B------:R-:W-:-:S04]  /*e8d0*/  IMAD.WIDE.U32 R2, R5, UR39, R2 ;  /* 0x0000002705027c25 */ /* 0x000fc8000f8e0002 */
[----:B------:R-:W-:Y:S01]  /*e8e0*/  VIADD R7, R3, UR4 ;  /* 0x0000000403077c36 */ /* 0x000fe20008000000 */
[----:B------:R-:W-:Y:S01]  /*e8f0*/  LOP3.LUT R3, R8, 0x1c0, RZ, 0xc0, !PT ;  /* 0x000001c008037812 */ /* 0x000fe200078ec0ff */
[----:B------:R-:W-:Y:S01]  /*e900*/  UMOV UR4, 0xffffffff ;  /* 0xffffffff00047882 */ /* 0x000fe20000000000 */
[C---:B------:R-:W-:Y:S02]  /*e910*/  LEA R0, P0, R2.reuse, UR6, 0x1 ;  /* 0x0000000602007c11 */ /* 0x040fe4000f8008ff */
[----:B------:R-:W-:Y:S01]  /*e920*/  LOP3.LUT R8, R3, 0x38, R8, 0xf8, !PT ;  /* 0x0000003803087812 */ /* 0x000fe200078ef808 */
[----:B------:R-:W-:Y:S01]  /*e930*/  IMAD.MOV.U32 R3, RZ, RZ, -0x50 ;  /* 0xffffffb0ff037424 */ /* 0x000fe200078e00ff */
[----:B------:R-:W-:Y:S02]  /*e940*/  LEA.HI.X R7, R2, UR7, R7, 0x1, P0 ;  /* 0x0000000702077c11 */ /* 0x000fe400080f0c07 */
[----:B------:R-:W-:Y:S01]  /*e950*/  LOP3.LUT R8, R8, 0x38, R25, 0x78, !PT ;  /* 0x0000003808087812 */ /* 0x000fe200078e7819 */
[----:B------:R-:W-:-:S03]  /*e960*/  IMAD R6, R30, R3, UR40 ;  /* 0x000000281e067e24 */ /* 0x000fc6000f8e0203 */
[----:B------:R-:W-:Y:S01]  /*e970*/  LOP3.LUT R31, R8, 0x200, R31, 0xf8, !PT ;  /* 0x00000200081f7812 */ /* 0x000fe200078ef81f */
[----:B------:R-:W-:-:S05]  /*e980*/  IMAD.IADD R6, R6, 0x1, -R27 ;  /* 0x0000000106067824 */ /* 0x000fca00078e0a1b */
[----:B------:R-:W-:Y:S01]  /*e990*/  ISETP.GE.AND P0, PT, R6, 0x1, PT ;  /* 0x000000010600780c */ /* 0x000fe20003f06270 */
[----:B------:R-:W-:-:S12]  /*e9a0*/  BRA.DIV UR4, `(.L_x_48) ;  /* 0x0000002e04b87947 */ /* 0x000fd8000b800000 */
[----:B------:R-:W-:Y:S01]  /*e9b0*/  SHFL.IDX PT, R5, R7, RZ, 0x181f ;  /* 0x00181fff07057589 */ /* 0x000fe200000e0000 */
[C---:B------:R-:W-:Y:S01]  /*e9c0*/  LOP3.LUT P4, RZ, R16.reuse, 0x10, RZ, 0xc0, !PT ;  /* 0x0000001010ff7812 */ /* 0x040fe2000788c0ff */
[----:B------:R-:W-:Y:S01]  /*e9d0*/  ULDC.64 UR4, c[0x0][0x208] ;  /* 0x0000820000047ab9 */ /* 0x000fe20000000a00 */
[C---:B------:R-:W-:Y:S01]  /*e9e0*/  LOP3.LUT P3, RZ, R16.reuse, 0x8, RZ, 0xc0, !PT ;  /* 0x0000000810ff7812 */ /* 0x040fe2000786c0ff */
[----:B------:R-:W0:Y:S01]  /*e9f0*/  SHFL.IDX PT, R4, R0, RZ, 0x181f ;  /* 0x00181fff00047589 */ /* 0x000e2200000e0000 */
[C---:B------:R-:W-:Y:S02]  /*ea00*/  LOP3.LUT P2, RZ, R16.reuse, 0x4, RZ, 0xc0, !PT ;  /* 0x0000000410ff7812 */ /* 0x040fe4000784c0ff */
[----:B------:R-:W-:Y:S01]  /*ea10*/  LOP3.LUT P1, RZ, R16, 0x2, RZ, 0xc0, !PT ;  /* 0x0000000210ff7812 */ /* 0x000fe2000782c0ff */
[----:B------:R-:W-:Y:S01]  /*ea20*/  SHFL.IDX PT, R3, R7, 0x1, 0x181f ;  /* 0x00381f0007037f89 */ /* 0x000fe200000e0000 */
[----:B------:R-:W-:-:S03]  /*ea30*/  @P0 LEA R9, R31, UR42, 0x1 ;  /* 0x0000002a1f090c11 */ /* 0x000fc6000f8e08ff */
[----:B------:R-:W1:Y:S04]  /*ea40*/  SHFL.IDX PT, R2, R0, 0x1, 0x181f ;  /* 0x00381f0000027f89 */ /* 0x000e6800000e0000 */
[----:B------:R-:W-:Y:S01]  /*ea50*/  SHFL.IDX PT, R14, R0, 0x4, 0x181f ;  /* 0x00981f00000e7f89 */ /* 0x000fe200000e0000 */
[----:B0-----:R-:W-:-:S05]  /*ea60*/  @P0 IMAD.WIDE.U32 R4, R22, 0x2, R4 ;  /* 0x0000000216040825 */ /* 0x001fca00078e0004 */
[----:B------:R-:W-:Y:S04]  /*ea70*/  @P0 LDGSTS.E.BYPASS.LTC128B.128 [R9+0x24400], desc[UR4][R4.64], !P4 ;  /* 0x2440000004090fae */ /* 0x000fe8000e101d44 */
[----:B------:R-:W-:Y:S04]  /*ea80*/  @P0 LDGSTS.E.BYPASS.LTC128B.128 [R9+0x26c00], desc[UR4][R4.64+0x80], !P3 ;  /* 0x26c0008004090fae */ /* 0x000fe8000d901d44 */
[----:B------:R-:W-:Y:S04]  /*ea90*/  @P0 LDGSTS.E.BYPASS.LTC128B.128 [R9+0x29400], desc[UR4][R4.64+0x100], !P2 ;  /* 0x2940010004090fae */ /* 0x000fe8000d101d44 */
[----:B------:R0:W-:Y:S01]  /*eaa0*/  @P0 LDGSTS.E.BYPASS.LTC128B.128 [R9+0x2bc00], desc[UR4][R4.64+0x180], !P1 ;  /* 0x2bc0018004090fae */ /* 0x0001e2000c901d44 */
[----:B------:R-:W-:-:S03]  /*eab0*/  ISETP.GE.AND P0, PT, R6, 0x11, PT ;  /* 0x000000110600780c */ /* 0x000fc60003f06270 */
[----:B0-----:R-:W-:Y:S10]  /*eac0*/  SHFL.IDX PT, R5, R7, 0x2, 0x181f ;  /* 0x00581f0007057f89 */ /* 0x001ff400000e0000 */
[----:B-1----:R-:W-:Y:S01]  /*ead0*/  @P0 IMAD.WIDE.U32 R2, R22, 0x2, R2 ;  /* 0x0000000216020825 */ /* 0x002fe200078e0002 */
[----:B------:R-:W-:Y:S01]  /*eae0*/  @P0 LEA R21, R31, UR42, 0x1 ;  /* 0x0000002a1f150c11 */ /* 0x000fe2000f8e08ff */
[----:B------:R-:W0:Y:S04]  /*eaf0*/  SHFL.IDX PT, R4, R0, 0x2, 0x181f ;  /* 0x00581f0000047f89 */ /* 0x000e2800000e0000 */
[----:B------:R-:W-:Y:S04]  /*eb00*/  @P0 LDGSTS.E.BYPASS.LTC128B.128 [R21+0x24c00], desc[UR4][R2.64], !P4 ;  /* 0x24c0000002150fae */ /* 0x000fe8000e101d44 */
[----:B------:R-:W-:Y:S04]  /*eb10*/  @P0 LDGSTS.E.BYPASS.LTC128B.128 [R21+0x27400], desc[UR4][R2.64+0x80], !P3 ;  /* 0x2740008002150fae */ /* 0x000fe8000d901d44 */
[----:B------:R-:W-:Y:S04]  /*eb20*/  @P0 LDGSTS.E.BYPASS.LTC128B.128 [R21+0x29c00], desc[UR4][R2.64+0x100], !P2 ;  /* 0x29c0010002150fae */ /* 0x000fe8000d101d44 */
[----:B------:R1:W-:Y:S01]  /*eb30*/  @P0 LDGSTS.E.BYPASS.LTC128B.128 [R21+0x2c400], desc[UR4][R2.64+0x180], !P1 ;  /* 0x2c40018002150fae */ /* 0x0003e2000c901d44 */
[----:B------:R-:W-:-:S03]  /*eb40*/  ISETP.GE.AND P0, PT, R6, 0x21, PT ;  /* 0x000000210600780c */ /* 0x000fc60003f06270 */
[----:B-1----:R-:W-:Y:S10]  /*eb50*/  SHFL.IDX PT, R3, R7, 0x3, 0x181f ;  /* 0x00781f0007037f89 */ /* 0x002ff400000e0000 */
[----:B0-----:R-:W-:Y:S01]  /*eb60*/  @P0 IMAD.WIDE.U32 R4, R22, 0x2, R4 ;  /* 0x0000000216040825 */ /* 0x001fe200078e0004 */
[----:B------:R-:W-:Y:S01]  /*eb70*/  @P0 LEA R9, R31, UR42, 0x1 ;  /* 0x0000002a1f090c11 */ /* 0x000fe2000f8e08ff */
[----:B------:R-:W0:Y:S04]  /*eb80*/  SHFL.IDX PT, R2, R0, 0x3, 0x181f ;  /* 0x00781f0000027f89 */ /* 0x000e2800000e0000 */
[----:B------:R-:W-:Y:S04]  /*eb90*/  @P0 LDGSTS.E.BYPASS.LTC128B.128 [R9+0x25400], desc[UR4][R4.64], !P4 ;  /* 0x2540000004090fae */ /* 0x000fe8000e101d44 */
[----:B------:R-:W-:Y:S04]  /*eba0*/  @P0 LDGSTS.E.BYPASS.LTC128B.128 [R9+0x27c00], desc[UR4][R4.64+0x80], !P3 ;  /* 0x27c0008004090fae */ /* 0x000fe8000d901d44 */
[----:B------:R-:W-:Y:S04]  /*ebb0*/  @P0 LDGSTS.E.BYPASS.LTC128B.128 [R9+0x2a400], desc[UR4][R4.64+0x100], !P2 ;  /* 0x2a40010004090fae */ /* 0x000fe8000d101d44 */
[----:B------:R1:W-:Y:S01]  /*ebc0*/  @P0 LDGSTS.E.BYPASS.LTC128B.128 [R9+0x2cc00], desc[UR4][R4.64+0x180], !P1 ;  /* 0x2cc0018004090fae */ /* 0x0003e2000c901d44 */
[----:B------:R-:W-:-:S03]  /*ebd0*/  ISETP.GE.AND P0, PT, R6, 0x31, PT ;  /* 0x000000310600780c */ /* 0x000fc60003f06270 */
[----:B-1----:R1:W2:Y:S10]  /*ebe0*/  SHFL.IDX PT, R4, R7, 0x4, 0x181f ;  /* 0x00981f0007047f89 */ /* 0x0022b400000e0000 */
[----:B0-----:R-:W-:Y:S01]  /*ebf0*/  @P0 IMAD.WIDE.U32 R2, R22, 0x2, R2 ;  /* 0x0000000216020825 */ /* 0x001fe200078e0002 */
[----:B------:R-:W-:-:S05]  /*ec00*/  @P0 LEA R21, R31, UR42, 0x1 ;  /* 0x0000002a1f150c11 */ /* 0x000fca000f8e08ff */
[----:B------:R1:W-:Y:S04]  /*ec10*/  @P0 LDGSTS.E.BYPASS.LTC128B.128 [R21+0x25c00], desc[UR4][R2.64], !P4 ;  /* 0x25c0000002150fae */ /* 0x0003e8000e101d44 */
[----:B------:R1:W-:Y:S04]  /*ec20*/  @P0 LDGSTS.E.BYPASS.LTC128B.128 [R21+0x28400], desc[UR4][R2.64+0x80], !P3 ;  /* 0x2840008002150fae */ /* 0x0003e8000d901d44 */
[----:B------:R1:W-:Y:S04]  /*ec30*/  @P0 LDGSTS.E.BYPASS.LTC128B.128 [R21+0x2ac00], desc[UR4][R2.64+0x100], !P2 ;  /* 0x2ac0010002150fae */ /* 0x0003e8000d101d44 */
[----:B------:R1:W-:Y:S02]  /*ec40*/  @P0 LDGSTS.E.BYPASS.LTC128B.128 [R21+0x2d400], desc[UR4][R2.64+0x180], !P1 ;  /* 0x2d40018002150fae */ /* 0x0003e4000c901d44 */
.L_x_102:
[----:B------:R-:W-:Y:S01]  /*ec50*/  ISETP.GE.AND P0, PT, R6, 0x41, PT ;  /* 0x000000410600780c */ /* 0x000fe20003f06270 */
[----:B------:R-:W-:Y:S01]  /*ec60*/  BSSY B0, `(.L_x_49) ;  /* 0x0000012000007945 */ /* 0x000fe20003800000 */
[----:B-1----:R-:W-:Y:S01]  /*ec70*/  IMAD.MOV.U32 R2, RZ, RZ, R14 ;  /* 0x000000ffff027224 */ /* 0x002fe200078e000e */
[----:B--2---:R-:W-:-:S10]  /*ec80*/  MOV R3, R4 ;  /* 0x0000000400037202 */ /* 0x004fd40000000f00 */
[----:B------:R-:W-:Y:S05]  /*ec90*/  @!P0 BRA `(.L_x_50) ;  /* 0x0000000000388947 */ /* 0x000fea0003800000 */
[----:B------:R-:W-:Y:S01]  /*eca0*/  LOP3.LUT P4, RZ, R16, 0x10, RZ, 0xc0, !PT ;  /* 0x0000001010ff7812 */ /* 0x000fe2000788c0ff */
[----:B------:R-:W-:Y:S01]  /*ecb0*/  IMAD.WIDE.U32 R2, R22, 0x2, R2 ;  /* 0x0000000216027825 */ /* 0x000fe200078e0002 */
[C---:B------:R-:W-:Y:S01]  /*ecc0*/  LOP3.LUT P3, RZ, R16.reuse, 0x8, RZ, 0xc0, !PT ;  /* 0x0000000810ff7812 */ /* 0x040fe2000786c0ff */
[----:B------:R-:W-:Y:S01]  /*ecd0*/  ULDC.64 UR4, c[0x0][0x208] ;  /* 0x0000820000047ab9 */ /* 0x000fe20000000a00 */
[C---:B------:R-:W-:Y:S02]  /*ece0*/  LOP3.LUT P2, RZ, R16.reuse, 0x4, RZ, 0xc0, !PT ;  /* 0x0000000410ff7812 */ /* 0x040fe4000784c0ff */
[----:B------:R-:W-:Y:S02]  /*ecf0*/  LOP3.LUT P1, RZ, R16, 0x2, RZ, 0xc0, !PT ;  /* 0x0000000210ff7812 */ /* 0x000fe4000782c0ff */
[----:B------:R-:W-:-:S05]  /*ed00*/  LEA R5, R31, UR42, 0x1 ;  /* 0x0000002a1f057c11 */ /* 0x000fca000f8e08ff */
[----:B------:R-:W-:Y:S01]  /*ed10*/  @!PT LDS RZ, [RZ] ;  /* 0x00000000fffff984 */ /* 0x000fe20000000800 */
[----:B------:R-:W-:Y:S01]  /*ed20*/  @!PT LDS RZ, [RZ] ;  /* 0x00000000fffff984 */ /* 0x000fe20000000800 */
[----:B------:R-:W-:Y:S01]  /*ed30*/  @!PT LDS RZ, [RZ] ;  /* 0x00000000fffff984 */ /* 0x000fe20000000800 */
[----:B------:R0:W-:Y:S04]  /*ed40*/  LDGSTS.E.BYPASS.LTC128B.128 [R5+0x26400], desc[UR4][R2.64], !P4 ;  /* 0x2640000002057fae */ /* 0x0001e8000e101d44 */
[----:B------:R0:W-:Y:S04]  /*ed50*/  LDGSTS.E.BYPASS.LTC128B.128 [R5+0x28c00], desc[UR4][R2.64+0x80], !P3 ;  /* 0x28c0008002057fae */ /* 0x0001e8000d901d44 */
[----:B------:R0:W-:Y:S04]  /*ed60*/  LDGSTS.E.BYPASS.LTC128B.128 [R5+0x2b400], desc[UR4][R2.64+0x100], !P2 ;  /* 0x2b40010002057fae */ /* 0x0001e8000d101d44 */
[----:B------:R0:W-:Y:S02]  /*ed70*/  LDGSTS.E.BYPASS.LTC128B.128 [R5+0x2dc00], desc[UR4][R2.64+0x180], !P1 ;  /* 0x2dc0018002057fae */ /* 0x0001e4000c901d44 */
.L_x_50:
[----:B------:R-:W-:Y:S05]  /*ed80*/  BSYNC B0 ;  /* 0x0000000000007941 */ /* 0x000fea0003800000 */
.L_x_49:
[----:B------:R-:W-:Y:S01]  /*ed90*/  NOP ;  /* 0x0000000000007918 */ /* 0x000fe20000000000 */
[----:B------:R-:W-:Y:S01]  /*eda0*/  SYNCS.ARRIVE.TRANS64.RED.A0T1 RZ, [UR42+0x38830], RZ ;  /* 0x038830ffffff79a7 */ /* 0x000fe2000820042a */
[----:B------:R-:W-:Y:S01]  /*edb0*/  ARRIVES.LDGSTSBAR.64.TRANSCNT [UR42+0x38830] ;  /* 0x03883000ff0079b0 */ /* 0x000fe20008000aaa */
[----:B------:R-:W-:Y:S01]  /*edc0*/  NOP ;  /* 0x0000000000007918 */ /* 0x000fe20000000000 */
[----:B------:R-:W-:-:S13]  /*edd0*/  LOP3.LUT P0, RZ, R16, 0x20, RZ, 0xc0, !PT ;  /* 0x0000002010ff7812 */ /* 0x000fda000780c0ff */
[----:B------:R-:W-:Y:S05]  /*ede0*/  @!P0 BRA `(.L_x_51) ;  /* 0x0000000000048947 */ /* 0x000fea0003800000 */
[----:B------:R-:W-:Y:S01]  /*edf0*/  BPT.TRAP 0x1 ;  /* 0x000000040000795c */ /* 0x000fe20000300000 */
.L_x_51:
[----:B------:R-:W-:Y:S01]  /*ee00*/  SYNCS.ARRIVE.TRANS64.A1T0 RZ, [UR42+0x38830], RZ ;  /* 0x038830ffffff79a7 */ /* 0x000fe2000810002a */
[----:B------:R-:W-:Y:S05]  /*ee10*/  WARPSYNC.ALL ;  /* 0x0000000000007948 */ /* 0x000fea0003800000 */
[----:B------:R-:W-:Y:S01]  /*ee20*/  UIADD3 UR5, UR42, 0x14400, URZ ;  /* 0x000144002a057890 */ /* 0x000fe2000fffe03f */
[----:B------:R-:W-:Y:S01]  /*ee30*/  R2UR UR4, R33 ;  /* 0x00000000210472ca */ /* 0x000fe200000e0000 */
[----:B------:R-:W-:Y:S01]  /*ee40*/  ULDC.64 UR6, c[0x0][0x2d8] ;  /* 0x0000b60000067ab9 */ /* 0x000fe20000000a00 */
[----:B------:R-:W-:Y:S01]  /*ee50*/  SHF.R.S32.HI R25, RZ, 0x1f, R26 ;  /* 0x0000001fff197819 */ /* 0x000fe2000001141a */
[----:B------:R-:W-:Y:S02]  /*ee60*/  ULOP3.LUT UP0, URZ, UR5, 0x3ff, URZ, 0xc0, !UPT ;  /* 0x000003ff053f7892 */ /* 0x000fe4000f80c03f */
[----:B------:R-:W-:Y:S01]  /*ee70*/  UIMAD.WIDE.U32 UR36, UR39, UR6, URZ ;  /* 0x00000006272472a5 */ /* 0x000fe2000f8e003f */
[----:B------:R-:W-:Y:S03]  /*ee80*/  BAR.SYNC.DEFER_BLOCKING 0x8, 0x180 ;  /* 0x0206000000007b1d */ /* 0x000fe60000010000 */
[----:B------:R-:W-:-:S04]  /*ee90*/  PLOP3.LUT P0, PT, PT, PT, UP0, 0x80, 0x0 ;  /* 0x000000000000781c */ /* 0x000fc80003f0f008 */
[----:B------:R-:W-:-:S04]  /*eea0*/  UIMAD UR4, UR4, UR6, URZ ;  /* 0x00000006040472a4 */ /* 0x000fc8000f8e023f */
[----:B------:R-:W-:-:S04]  /*eeb0*/  UIMAD UR4, UR39, UR7, UR4 ;  /* 0x00000007270472a4 */ /* 0x000fc8000f8e0204 */
[----:B------:R-:W-:Y:S01]  /*eec0*/  UIADD3 UR43, UR37, UR4, URZ ;  /* 0x00000004252b7290 */ /* 0x000fe2000fffe03f */
[----:B------:R-:W-:Y:S11]  /*eed0*/  @!P0 BRA `(.L_x_52) ;  /* 0x0000000000408947 */ /* 0x000ff60003800000 */
[----:B0-----:R-:W-:Y:S01]  /*eee0*/  MOV R2, 0x0 ;  /* 0x0000000000027802 */ /* 0x001fe20000000f00 */
[----:B------:R-:W-:Y:S01]  /*eef0*/  ULDC.64 UR6, c[0x4][0x138] ;  /* 0x01004e0000067ab9 */ /* 0x000fe20000000a00 */
[----:B------:R-:W-:Y:S01]  /*ef00*/  ULDC.64 UR8, c[0x4][0x140] ;  /* 0x0100500000087ab9 */ /* 0x000fe20000000a00 */
[----:B------:R-:W-:Y:S01]  /*ef10*/  ULDC.64 UR4, c[0x4][0xb0] ;  /* 0x01002c0000047ab9 */ /* 0x000fe20000000a00 */
[----:B------:R-:W-:Y:S01]  /*ef20*/  IMAD.U32 R4, RZ, RZ, UR6 ;  /* 0x00000006ff047e24 */ /* 0x000fe2000f8e00ff */
[----:B------:R-:W-:Y:S01]  /*ef30*/  MOV R6, UR8 ;  /* 0x0000000800067c02 */ /* 0x000fe20008000f00 */
[----:B------:R-:W0:Y:S01]  /*ef40*/  LDC.64 R2, c[0x4][R2] ;  /* 0x0100000002027b82 */ /* 0x000e220000000a00 */
[----:B------:R-:W-:Y:S01]  /*ef50*/  IMAD.U32 R5, RZ, RZ, UR7 ;  /* 0x00000007ff057e24 */ /* 0x000fe2000f8e00ff */
[----:B------:R-:W-:Y:S01]  /*ef60*/  MOV R11, UR5 ;  /* 0x00000005000b7c02 */ /* 0x000fe20008000f00 */
[----:B------:R-:W-:Y:S01]  /*ef70*/  IMAD.U32 R7, RZ, RZ, UR9 ;  /* 0x00000009ff077e24 */ /* 0x000fe2000f8e00ff */
[----:B------:R-:W-:Y:S01]  /*ef80*/  MOV R13, RZ ;  /* 0x000000ff000d7202 */ /* 0x000fe20000000f00 */
[----:B------:R-:W-:-:S02]  /*ef90*/  IMAD.U32 R10, RZ, RZ, UR4 ;  /* 0x00000004ff0a7e24 */ /* 0x000fc4000f8e00ff */
[----:B------:R-:W-:Y:S02]  /*efa0*/  IMAD.MOV.U32 R8, RZ, RZ, 0x70 ;  /* 0x00000070ff087424 */ /* 0x000fe400078e00ff */
[----:B------:R-:W-:-:S07]  /*efb0*/  IMAD.MOV.U32 R12, RZ, RZ, 0x1 ;  /* 0x00000001ff0c7424 */ /* 0x000fce00078e00ff */
[----:B------:R-:W-:-:S07]  /*efc0*/  LEPC R20, `(.L_x_52) ;  /* 0x000000001014794e */ /* 0x000fce0000000000 */
[----:B0-----:R-:W-:Y:S05]  /*efd0*/  CALL.ABS.NOINC R2 ;  /* 0x0000000002007343 */ /* 0x001fea0003c00000 */
.L_x_52:
[----:B0-----:R-:W0:Y:S01]  /*efe0*/  S2R R2, SR_TID.X ;  /* 0x0000000000027919 */ /* 0x001e220000002100 */
[----:B------:R-:W1:Y:S01]  /*eff0*/  LDC R0, c[0x0][0x448] ;  /* 0x00011200ff007b82 */ /* 0x000e620000000800 */
[----:B------:R-:W-:Y:S01]  /*f000*/  IMAD.U32 R4, RZ, RZ, UR36 ;  /* 0x00000024ff047e24 */ /* 0x000fe2000f8e00ff */
[----:B------:R-:W-:Y:S01]  /*f010*/  ULDC.64 UR4, c[0x0][0x2e0] ;  /* 0x0000b80000047ab9 */ /* 0x000fe20000000a00 */
[----:B------:R-:W-:Y:S02]  /*f020*/  IMAD.U32 R5, RZ, RZ, UR37 ;  /* 0x00000025ff057e24 */ /* 0x000fe4000f8e00ff */
[----:B------:R-:W-:-:S04]  /*f030*/  IMAD R25, R25, UR4, RZ ;  /* 0x0000000419197c24 */ /* 0x000fc8000f8e02ff */
[----:B------:R-:W-:Y:S01]  /*f040*/  IMAD R25, R26, UR5, R25 ;  /* 0x000000051a197c24 */ /* 0x000fe2000f8e0219 */
[----:B-1----:R-:W-:Y:S02]  /*f050*/  ISETP.NE.AND P0, PT, R0, 0x1, PT ;  /* 0x000000010000780c */ /* 0x002fe40003f05270 */
[----:B0-----:R-:W-:-:S04]  /*f060*/  LOP3.LUT R2, R2, 0x7f, RZ, 0xc0, !PT ;  /* 0x0000007f02027812 */ /* 0x001fc800078ec0ff */
[----:B------:R-:W-:-:S07]  /*f070*/  SHF.R.U32.HI R2, RZ, 0x3, R2 ;  /* 0x00000003ff027819 */ /* 0x000fce0000011602 */
[----:B------:R-:W0:Y:S01]  /*f080*/  @P0 LDC R3, c[0x0][0x450] ;  /* 0x00011400ff030b82 */ /* 0x000e220000000800 */
[----:B------:R-:W-:-:S05]  /*f090*/  LOP3.LUT R20, R24, R2, RZ, 0xfc, !PT ;  /* 0x0000000218147212 */ /* 0x000fca00078efcff */
[----:B------:R-:W-:Y:S02]  /*f0a0*/  IMAD R9, R23, 0x80, R20 ;  /* 0x0000008017097824 */ /* 0x000fe400078e0214 */
[----:B------:R-:W1:Y:S02]  /*f0b0*/  @P0 LDC R2, c[0x0][0x44c] ;  /* 0x00011300ff020b82 */ /* 0x000e640000000800 */
[----:B------:R-:W-:Y:S02]  /*f0c0*/  IMAD.MOV.U32 R7, RZ, RZ, R9 ;  /* 0x000000ffff077224 */ /* 0x000fe400078e0009 */
[----:B-1----:R-:W-:-:S05]  /*f0d0*/  @P0 IMAD.HI.U32 R2, R9, R2, RZ ;  /* 0x0000000209020227 */ /* 0x002fca00078e00ff */
[----:B0-----:R-:W-:Y:S02]  /*f0e0*/  @P0 SHF.R.U32.HI R7, RZ, R3, R2 ;  /* 0x00000003ff070219 */ /* 0x001fe40000011602 */
[----:B------:R-:W-:Y:S02]  /*f0f0*/  MOV R3, UR43 ;  /* 0x0000002b00037c02 */ /* 0x000fe40008000f00 */
[----:B------:R-:W-:Y:S01]  /*f100*/  MOV R2, R4 ;  /* 0x0000000400027202 */ /* 0x000fe20000000f00 */
[--C-:B------:R-:W-:Y:S01]  /*f110*/  IMAD.MOV R5, RZ, RZ, -R7.reuse ;  /* 0x000000ffff057224 */ /* 0x100fe200078e0a07 */
[----:B------:R-:W-:-:S03]  /*f120*/  SHF.R.S32.HI R4, RZ, 0x1f, R7 ;  /* 0x0000001fff047819 */ /* 0x000fc60000011407 */
[----:B------:R-:W-:Y:S01]  /*f130*/  IMAD.WIDE.U32 R2, R26, UR4, R2 ;  /* 0x000000041a027c25 */ /* 0x000fe2000f8e0002 */
[----:B------:R-:W-:-:S03]  /*f140*/  ULDC.64 UR4, c[0x0][0x2d0] ;  /* 0x0000b40000047ab9 */ /* 0x000fc60000000a00 */
[----:B------:R-:W-:Y:S02]  /*f150*/  IMAD.IADD R3, R3, 0x1, R25 ;  /* 0x0000000103037824 */ /* 0x000fe400078e0219 */
[----:B------:R-:W-:Y:S02]  /*f160*/  IMAD R5, R0, R5, R9 ;  /* 0x0000000500057224 */ /* 0x000fe400078e0209 */
[----:B------:R-:W-:Y:S02]  /*f170*/  IMAD R4, R4, UR4, RZ ;  /* 0x0000000404047c24 */ /* 0x000fe4000f8e02ff */
[----:B------:R-:W-:-:S04]  /*f180*/  IMAD.WIDE.U32 R2, R7, UR4, R2 ;  /* 0x0000000407027c25 */ /* 0x000fc8000f8e0002 */
[----:B------:R-:W-:Y:S01]  /*f190*/  IMAD R7, R7, UR5, R4 ;  /* 0x0000000507077c24 */ /* 0x000fe2000f8e0204 */
[----:B------:R-:W-:Y:S01]  /*f1a0*/  SHF.R.S32.HI R4, RZ, 0x1f, R5 ;  /* 0x0000001fff047819 */ /* 0x000fe20000011405 */
[----:B------:R-:W-:-:S03]  /*f1b0*/  ULDC.64 UR4, c[0x0][0x2c8] ;  /* 0x0000b20000047ab9 */ /* 0x000fc60000000a00 */
[----:B------:R-:W-:Y:S01]  /*f1c0*/  IADD3 R3, R3, R7, RZ ;  /* 0x0000000703037210 */ /* 0x000fe20007ffe0ff */
[----:B------:R-:W-:-:S04]  /*f1d0*/  IMAD R4, R4, UR4, RZ ;  /* 0x0000000404047c24 */ /* 0x000fc8000f8e02ff */
[C---:B------:R-:W-:Y:S02]  /*f1e0*/  IMAD R7, R5.reuse, UR5, R4 ;  /* 0x0000000505077c24 */ /* 0x040fe4000f8e0204 */
[----:B------:R-:W-:Y:S01]  /*f1f0*/  IMAD.WIDE.U32 R2, R5, UR4, R2 ;  /* 0x0000000405027c25 */ /* 0x000fe2000f8e0002 */
[----:B------:R-:W-:-:S03]  /*f200*/  ULDC.64 UR4, c[0x0][0x280] ;  /* 0x0000a00000047ab9 */ /* 0x000fc60000000a00 */
[----:B------:R-:W-:Y:S01]  /*f210*/  IMAD.IADD R3, R3, 0x1, R7 ;  /* 0x0000000103037824 */ /* 0x000fe200078e0207 */
[----:B------:R-:W-:Y:S01]  /*f220*/  LEA R6, P0, R2, UR4, 0x1 ;  /* 0x0000000402067c11 */ /* 0x000fe2000f8008ff */
[----:B------:R-:W-:Y:S02]  /*f230*/  ULDC UR4, c[0x0][0x2b8] ;  /* 0x0000ae0000047ab9 */ /* 0x000fe40000000800 */
[----:B------:R-:W-:Y:S02]  /*f240*/  ISETP.GE.AND P4, PT, R22, UR4, PT ;  /* 0x0000000416007c0c */ /* 0x000fe4000bf86270 */
[----:B------:R-:W-:Y:S01]  /*f250*/  LEA.HI.X R8, R2, UR5, R3, 0x1, P0 ;  /* 0x0000000502087c11 */ /* 0x000fe200080f0c03 */
[----:B------:R-:W-:Y:S01]  /*f260*/  UMOV UR5, 0xffffffff ;  /* 0xffffffff00057882 */ /* 0x000fe20000000000 */
[----:B------:R-:W-:Y:S02]  /*f270*/  ISETP.GE.AND P3, PT, R37, UR4, PT ;  /* 0x0000000425007c0c */ /* 0x000fe4000bf66270 */
[----:B------:R-:W-:-:S02]  /*f280*/  ISETP.GE.AND P2, PT, R36, UR4, PT ;  /* 0x0000000424007c0c */ /* 0x000fc4000bf46270 */
[----:B------:R-:W-:Y:S01]  /*f290*/  ISETP.GE.AND P1, PT, R35, UR4, PT ;  /* 0x0000000423007c0c */ /* 0x000fe2000bf26270 */
[----:B------:R-:W-:-:S12]  /*f2a0*/  BRA.DIV UR5, `(.L_x_53) ;  /* 0x0000002e052c7947 */ /* 0x000fd8000b800000 */
[----:B------:R-:W-:Y:S01]  /*f2b0*/  SHFL.IDX PT, R3, R8, RZ, 0x181f ;  /* 0x00181fff08037589 */ /* 0x000fe200000e0000 */
[----:B------:R-:W-:Y:S01]  /*f2c0*/  ULDC UR4, c[0x0][0x288] ;  /* 0x0000a20000047ab9 */ /* 0x000fe20000000800 */
[----:B------:R-:W-:Y:S01]  /*f2d0*/  IMAD R7, R23, 0x80, R27 ;  /* 0x0000008017077824 */ /* 0x000fe200078e021b */
[----:B------:R-:W-:Y:S01]  /*f2e0*/  ULDC.64 UR6, c[0x0][0x208] ;  /* 0x0000820000067ab9 */ /* 0x000fe20000000a00 */
[----:B------:R-:W0:Y:S01]  /*f2f0*/  SHFL.IDX PT, R2, R6, RZ, 0x181f ;  /* 0x00181fff06027589 */ /* 0x000e2200000e0000 */
[----:B------:R-:W-:Y:S02]  /*f300*/  IMAD R0, R0, UR4, RZ ;  /* 0x0000000400007c24 */ /* 0x000fe4000f8e02ff */
[C---:B------:R-:W-:Y:S01]  /*f310*/  IADD3 R11, R7.reuse, 0x10, RZ ;  /* 0x00000010070b7810 */ /* 0x040fe20007ffe0ff */
[----:B------:R-:W-:Y:S02]  /*f320*/  SHFL.IDX PT, R5, R8, 0x1, 0x181f ;  /* 0x00381f0008057f89 */ /* 0x000fe400000e0000 */
[----:B------:R-:W-:-:S02]  /*f330*/  ISETP.GE.AND P0, PT, R7, R0, PT ;  /* 0x000000000700720c */ /* 0x000fc40003f06270 */
[----:B------:R-:W1:Y:S04]  /*f340*/  SHFL.IDX PT, R4, R6, 0x1, 0x181f ;  /* 0x00381f0006047f89 */ /* 0x000e6800000e0000 */
[----:B------:R-:W-:Y:S07]  /*f350*/  SHFL.IDX PT, R14, R6, 0x7, 0x181f ;  /* 0x00f81f00060e7f89 */ /* 0x000fee00000e0000 */
[----:B------:R-:W-:Y:S01]  /*f360*/  @!P0 LEA R9, R31, UR42, 0x1 ;  /* 0x0000002a1f098c11 */ /* 0x000fe2000f8e08ff */
[----:B0-----:R-:W-:-:S05]  /*f370*/  @!P0 IMAD.WIDE.U32 R2, R22, 0x2, R2 ;  /* 0x0000000216028825 */ /* 0x001fca00078e0002 */
[----:B------:R-:W-:Y:S04]  /*f380*/  @!P0 LDGSTS.E.BYPASS.LTC128B.128 [R9+0x14400], desc[UR6][R2.64], !P4 ;  /* 0x1440000002098fae */ /* 0x000fe8000e101d46 */
[----:B------:R-:W-:Y:S04]  /*f390*/  @!P0 LDGSTS.E.BYPASS.LTC128B.128 [R9+0x18400], desc[UR6][R2.64+0x80], !P3 ;  /* 0x1840008002098fae */ /* 0x000fe8000d901d46 */
[----:B------:R-:W-:Y:S04]  /*f3a0*/  @!P0 LDGSTS.E.BYPASS.LTC128B.128 [R9+0x1c400], desc[UR6][R2.64+0x100], !P2 ;  /* 0x1c40010002098fae */ /* 0x000fe8000d101d46 */
[----:B------:R0:W-:Y:S01]  /*f3b0*/  @!P0 LDGSTS.E.BYPASS.LTC128B.128 [R9+0x20400], desc[UR6][R2.64+0x180], !P1 ;  /* 0x2040018002098fae */ /* 0x0001e2000c901d46 */
[----:B------:R-:W-:Y:S01]  /*f3c0*/  ISETP.GE.AND P0, PT, R11, R0, PT ;  /* 0x000000000b00720c */ /* 0x000fe20003f06270 */
[----:B------:R-:W-:-:S02]  /*f3d0*/  VIADD R11, R7, 0x30 ;  /* 0x00000030070b7836 */ /* 0x000fc40000000000 */
[----:B0-----:R-:W-:Y:S01]  /*f3e0*/  SHFL.IDX PT, R3, R8, 0x2, 0x181f ;  /* 0x00581f0008037f89 */ /* 0x001fe200000e0000 */
[----:B------:R-:W-:-:S09]  /*f3f0*/  VIADD R9, R7, 0x20 ;  /* 0x0000002007097836 */ /* 0x000fd20000000000 */
[----:B------:R-:W-:Y:S01]  /*f400*/  @!P0 LEA R21, R31, UR42, 0x1 ;  /* 0x0000002a1f158c11 */ /* 0x000fe2000f8e08ff */
[----:B-1----:R-:W-:Y:S01]  /*f410*/  @!P0 IMAD.WIDE.U32 R4, R22, 0x2, R4 ;  /* 0x0000000216048825 */ /* 0x002fe200078e0004 */
[----:B------:R-:W0:Y:S04]  /*f420*/  SHFL.IDX PT, R2, R6, 0x2, 0x181f ;  /* 0x00581f0006027f89 */ /* 0x000e2800000e0000 */
[----:B------:R-:W-:Y:S04]  /*f430*/  @!P0 LDGSTS.E.BYPASS.LTC128B.128 [R21+0x14c00], desc[UR6][R4.64], !P4 ;  /* 0x14c0000004158fae */ /* 0x000fe8000e101d46 */
[----:B------:R-:W-:Y:S04]  /*f440*/  @!P0 LDGSTS.E.BYPASS.LTC128B.128 [R21+0x18c00], desc[UR6][R4.64+0x80], !P3 ;  /* 0x18c0008004158fae */ /* 0x000fe8000d901d46 */
[----:B------:R-:W-:Y:S04]  /*f450*/  @!P0 LDGSTS.E.BYPASS.LTC128B.128 [R21+0x1cc00], desc[UR6][R4.64+0x100], !P2 ;  /* 0x1cc0010004158fae */ /* 0x000fe8000d101d46 */
[----:B------:R1:W-:Y:S01]  /*f460*/  @!P0 LDGSTS.E.BYPASS.LTC128B.128 [R21+0x20c00], desc[UR6][R4.64+0x180], !P1 ;  /* 0x20c0018004158fae */ /* 0x0003e2000c901d46 */
[----:B------:R-:W-:-:S03]  /*f470*/  ISETP.GE.AND P0, PT, R9, R0, PT ;  /* 0x000000000900720c */ /* 0x000fc60003f06270 */
[----:B-1----:R-:W-:Y:S10]  /*f480*/  SHFL.IDX PT, R5, R8, 0x3, 0x181f ;  /* 0x00781f0008057f89 */ /* 0x002ff400000e0000 */
[----:B0-----:R-:W-:Y:S01]  /*f490*/  @!P0 IMAD.WIDE.U32 R2, R22, 0x2, R2 ;  /* 0x0000000216028825 */ /* 0x001fe200078e0002 */
[----:B------:R-:W-:Y:S01]  /*f4a0*/  @!P0 LEA R9, R31, UR42, 0x1 ;  /* 0x0000002a1f098c11 */ /* 0x000fe2000f8e08ff */
[----:B------:R-:W0:Y:S04]  /*f4b0*/  SHFL.IDX PT, R4, R6, 0x3, 0x181f ;  /* 0x00781f0006047f89 */ /* 0x000e2800000e0000 */
[----:B------:R-:W-:Y:S04]  /*f4c0*/  @!P0 LDGSTS.E.BYPASS.LTC128B.128 [R9+0x15400], desc[UR6][R2.64], !P4 ;  /* 0x1540000002098fae */ /* 0x000fe8000e101d46 */
[----:B------:R-:W-:Y:S04]  /*f4d0*/  @!P0 LDGSTS.E.BYPASS.LTC128B.128 [R9+0x19400], desc[UR6][R2.64+0x80], !P3 ;  /* 0x1940008002098fae */ /* 0x000fe8000d901d46 */
[----:B------:R-:W-:Y:S04]  /*f4e0*/  @!P0 LDGSTS.E.BYPASS.LTC128B.128 [R9+0x1d400], desc[UR6][R2.64+0x100], !P2 ;  /* 0x1d40010002098fae */ /* 0x000fe8000d101d46 */
[----:B------:R1:W-:Y:S01]  /*f4f0*/  @!P0 LDGSTS.E.BYPASS.LTC128B.128 [R9+0x21400], desc[UR6][R2.64+0x180], !P1 ;  /* 0x2140018002098fae */ /* 0x0003e2000c901d46 */
[----:B------:R-:W-:Y:S01]  /*f500*/  ISETP.GE.AND P0, PT, R11, R0, PT ;  /* 0x000000000b00720c */ /* 0x000fe20003f06270 */
[----:B------:R-:W-:-:S02]  /*f510*/  VIADD R11, R7, 0x50 ;  /* 0x00000050070b7836 */ /* 0x000fc40000000000 */
[----:B-1----:R-:W-:Y:S01]  /*f520*/  SHFL.IDX PT, R3, R8, 0x4, 0x181f ;  /* 0x00981f0008037f89 */ /* 0x002fe200000e0000 */
[----:B------:R-:W-:-:S09]  /*f530*/  IADD3 R9, R7, 0x40, RZ ;  /* 0x0000004007097810 */ /* 0x000fd20007ffe0ff */
[----:B0-----:R-:W-:Y:S01]  /*f540*/  @!P0 IMAD.WIDE.U32 R4, R22, 0x2, R4 ;  /* 0x0000000216048825 */ /* 0x001fe200078e0004 */
[----:B------:R-:W-:Y:S01]  /*f550*/  @!P0 LEA R21, R31, UR42, 0x1 ;  /* 0x0000002a1f158c11 */ /* 0x000fe2000f8e08ff */
        /* <DEDUP_REMOVED lines=15> */
[----:B-1----:R-:W-:Y:S01]  /*f650*/  SHFL.IDX PT, R3, R8, 0x6, 0x181f ;  /* 0x00d81f0008037f89 */ /* 0x002fe200000e0000 */
[----:B------:R-:W-:-:S09]  /*f660*/  VIADD R9, R7, 0x60 ;  /* 0x0000006007097836 */ /* 0x000fd20000000000 */
[----:B------:R-:W-:Y:S01]  /*f670*/  @!P0 LEA R21, R31, UR42, 0x1 ;  /* 0x0000002a1f158c11 */ /* 0x000fe2000f8e08ff */
[----:B0-----:R-:W-:Y:S01]  /*f680*/  @!P0 IMAD.WIDE.U32 R4, R22, 0x2, R4 ;  /* 0x0000000216048825 */ /* 0x001fe200078e0004 */
[----:B------:R-:W0:Y:S04]  /*f690*/  SHFL.IDX PT, R2, R6, 0x6, 0x181f ;  /* 0x00d81f0006027f89 */ /* 0x000e2800000e0000 */
[----:B------:R1:W-:Y:S04]  /*f6a0*/  @!P0 LDGSTS.E.BYPASS.LTC128B.128 [R21+0x16c00], desc[UR6][R4.64], !P4 ;  /* 0x16c0000004158fae */ /* 0x0003e8000e101d46 */
[----:B------:R1:W-:Y:S04]  /*f6b0*/  @!P0 LDGSTS.E.BYPASS.LTC128B.128 [R21+0x1ac00], desc[UR6][R4.64+0x80], !P3 ;  /* 0x1ac0008004158fae */ /* 0x0003e8000d901d46 */
[----:B------:R1:W-:Y:S04]  /*f6c0*/  @!P0 LDGSTS.E.BYPASS.LTC128B.128 [R21+0x1ec00], desc[UR6][R4.64+0x100], !P2 ;  /* 0x1ec0010004158fae */ /* 0x0003e8000d101d46 */
[----:B------:R1:W-:Y:S01]  /*f6d0*/  @!P0 LDGSTS.E.BYPASS.LTC128B.128 [R21+0x22c00], desc[UR6][R4.64+0x180], !P1 ;  /* 0x22c0018004158fae */ /* 0x0003e2000c901d46 */
[----:B------:R-:W-:-:S03]  /*f6e0*/  ISETP.GE.AND P0, PT, R9, R0, PT ;  /* 0x000000000900720c */ /* 0x000fc60003f06270 */
[----:B------:R-:W2:Y:S10]  /*f6f0*/  SHFL.IDX PT, R8, R8, 0x7, 0x181f ;  /* 0x00f81f0008087f89 */ /* 0x000eb400000e0000 */
[----:B0-----:R-:W-:Y:S01]  /*f700*/  @!P0 IMAD.WIDE.U32 R2, R22, 0x2, R2 ;  /* 0x0000000216028825 */ /* 0x001fe200078e0002 */
[----:B------:R-:W-:-:S05]  /*f710*/  @!P0 LEA R9, R31, UR42, 0x1 ;  /* 0x0000002a1f098c11 */ /* 0x000fca000f8e08ff */
[----:B------:R1:W-:Y:S04]  /*f720*/  @!P0 LDGSTS.E.BYPASS.LTC128B.128 [R9+0x17400], desc[UR6][R2.64], !P4 ;  /* 0x1740000002098fae */ /* 0x0003e8000e101d46 */
[----:B------:R1:W-:Y:S04]  /*f730*/  @!P0 LDGSTS.E.BYPASS.LTC128B.128 [R9+0x1b400], desc[UR6][R2.64+0x80], !P3 ;  /* 0x1b40008002098fae */ /* 0x0003e8000d901d46 */
[----:B------:R1:W-:Y:S04]  /*f740*/  @!P0 LDGSTS.E.BYPASS.LTC128B.128 [R9+0x1f400], desc[UR6][R2.64+0x100], !P2 ;  /* 0x1f40010002098fae */ /* 0x0003e8000d101d46 */
[----:B--2---:R1:W-:Y:S02]  /*f750*/  @!P0 LDGSTS.E.BYPASS.LTC128B.128 [R9+0x23400], desc[UR6][R2.64+0x180], !P1 ;  /* 0x2340018002098fae */ /* 0x0043e4000c901d46 */
.L_x_119:
[----:B------:R-:W-:Y:S01]  /*f760*/  IADD3 R7, R7, 0x70, RZ ;  /* 0x0000007007077810 */ /* 0x000fe20007ffe0ff */
[----:B------:R-:W-:Y:S01]  /*f770*/  BSSY B0, `(.L_x_54) ;  /* 0x000000f000007945 */ /* 0x000fe20003800000 */
[----:B-1----:R-:W-:Y:S02]  /*f780*/  IMAD.MOV.U32 R2, RZ, RZ, R14 ;  /* 0x000000ffff027224 */ /* 0x002fe400078e000e */
[----:B------:R-:W-:Y:S01]  /*f790*/  ISETP.GE.AND P0, PT, R7, R0, PT ;  /* 0x000000000700720c */ /* 0x000fe20003f06270 */
[----:B------:R-:W-:-:S12]  /*f7a0*/  IMAD.MOV.U32 R3, RZ, RZ, R8 ;  /* 0x000000ffff037224 */ /* 0x000fd800078e0008 */
[----:B------:R-:W-:Y:S05]  /*f7b0*/  @P0 BRA `(.L_x_55) ;  /* 0x0000000000280947 */ /* 0x000fea0003800000 */
[----:B------:R-:W-:Y:S01]  /*f7c0*/  IMAD.WIDE.U32 R2, R22, 0x2, R2 ;  /* 0x0000000216027825 */ /* 0x000fe200078e0002 */
[----:B------:R-:W-:Y:S01]  /*f7d0*/  LEA R5, R31, UR42, 0x1 ;  /* 0x0000002a1f057c11 */ /* 0x000fe2000f8e08ff */
[----:B------:R-:W-:-:S04]  /*f7e0*/  ULDC.64 UR4, c[0x0][0x208] ;  /* 0x0000820000047ab9 */ /* 0x000fc80000000a00 */
[----:B------:R-:W-:Y:S01]  /*f7f0*/  @!PT LDS RZ, [RZ] ;  /* 0x00000000fffff984 */ /* 0x000fe20000000800 */
[----:B------:R-:W-:Y:S01]  /*f800*/  @!PT LDS RZ, [RZ] ;  /* 0x00000000fffff984 */ /* 0x000fe20000000800 */
[----:B------:R-:W-:Y:S01]  /*f810*/  @!PT LDS RZ, [RZ] ;  /* 0x00000000fffff984 */ /* 0x000fe20000000800 */
[----:B------:R0:W-:Y:S04]  /*f820*/  LDGSTS.E.BYPASS.LTC128B.128 [R5+0x17c00], desc[UR4][R2.64], !P4 ;  /* 0x17c0000002057fae */ /* 0x0001e8000e101d44 */
[----:B------:R0:W-:Y:S04]  /*f830*/  LDGSTS.E.BYPASS.LTC128B.128 [R5+0x1bc00], desc[UR4][R2.64+0x80], !P3 ;  /* 0x1bc0008002057fae */ /* 0x0001e8000d901d44 */
[----:B------:R0:W-:Y:S04]  /*f840*/  LDGSTS.E.BYPASS.LTC128B.128 [R5+0x1fc00], desc[UR4][R2.64+0x100], !P2 ;  /* 0x1fc0010002057fae */ /* 0x0001e8000d101d44 */
[----:B------:R0:W-:Y:S02]  /*f850*/  LDGSTS.E.BYPASS.LTC128B.128 [R5+0x23c00], desc[UR4][R2.64+0x180], !P1 ;  /* 0x23c0018002057fae */ /* 0x0001e4000c901d44 */
.L_x_55:
[----:B------:R-:W-:Y:S05]  /*f860*/  BSYNC B0 ;  /* 0x0000000000007941 */ /* 0x000fea0003800000 */
.L_x_54:
[----:B------:R-:W-:Y:S01]  /*f870*/  NOP ;  /* 0x0000000000007918 */ /* 0x000fe20000000000 */
[----:B------:R-:W-:Y:S01]  /*f880*/  SYNCS.ARRIVE.TRANS64.RED.A0T1 RZ, [UR42+0x38800], RZ ;  /* 0x038800ffffff79a7 */ /* 0x000fe2000820042a */
[----:B------:R-:W-:Y:S01]  /*f890*/  MOV R0, 0x1 ;  /* 0x0000000100007802 */ /* 0x000fe20000000f00 */
[----:B------:R-:W-:Y:S03]  /*f8a0*/  ARRIVES.LDGSTSBAR.64.TRANSCNT [UR42+0x38800] ;  /* 0x03880000ff0079b0 */ /* 0x000fe60008000aaa */
[----:B------:R-:W-:Y:S01]  /*f8b0*/  SHF.L.U32 R0, R0, 0x1f, RZ ;  /* 0x0000001f00007819 */ /* 0x000fe200000006ff */
[----:B------:R-:W-:Y:S01]  /*f8c0*/  NOP ;  /* 0x0000000000007918 */ /* 0x000fe20000000000 */
[----:B------:R-:W-:Y:S02]  /*f8d0*/  SYNCS.ARRIVE.TRANS64.A1T0 RZ, [UR42+0x38800], RZ ;  /* 0x038800ffffff79a7 */ /* 0x000fe4000810002a */
[----:B------:R-:W1:Y:S02]  /*f8e0*/  SYNCS.PHASECHK.TRANS64.TRYWAIT P0, [UR42+0x38820], R0 ;  /* 0x03882000ff0075a7 */ /* 0x000e64000800016a */
[----:B-1----:R-:W-:Y:S05]  /*f8f0*/  @!P0 BRA `(.L_x_56) ;  /* 0x0000003000588947 */ /* 0x002fea0003800000 */
.L_x_120:
[----:B------:R-:W-:Y:S01]  /*f900*/  UIADD3 UR4, UR46, -0x2, URZ ;  /* 0xfffffffe2e047890 */ /* 0x000fe2000fffe03f */
[----:B------:R-:W-:Y:S02]  /*f910*/  IMAD.MOV.U32 R26, RZ, RZ, 0x1 ;  /* 0x00000001ff1a7424 */ /* 0x000fe400078e00ff */
[----:B------:R-:W-:Y:S01]  /*f920*/  IMAD.MOV.U32 R21, RZ, RZ, RZ ;  /* 0x000000ffff157224 */ /* 0x000fe200078e00ff */
[----:B------:R-:W-:-:S06]  /*f930*/  UISETP.GE.AND UP0, UPT, UR4, UR45, UPT ;  /* 0x0000002d0400728c */ /* 0x000fcc000bf06270 */
[----:B------:R-:W-:-:S13]  /*f940*/  PLOP3.LUT P0, PT, PT, PT, UP0, 0x40, 0x0 ;  /* 0x000000000000781c */ /* 0x000fda0003f0e808 */
[----:B------:R-:W-:Y:S05]  /*f950*/  @P0 BRA `(.L_x_57) ;  /* 0x0000001000840947 */ /* 0x000fea0003800000 */
[----:B0-----:R-:W0:Y:S01]  /*f960*/  S2R R2, SR_TID.X ;  /* 0x0000000000027919 */ /* 0x001e220000002100 */
[----:B------:R-:W-:Y:S01]  /*f970*/  UIADD3 UR4, UR44, 0x1, URZ ;  /* 0x000000012c047890 */ /* 0x000fe2000fffe03f */
[----:B------:R-:W-:Y:S01]  /*f980*/  LOP3.LUT R3, RZ, UR41, RZ, 0x33, !PT ;  /* 0x00000029ff037c12 */ /* 0x000fe2000f8e33ff */
[----:B------:R-:W-:Y:S01]  /*f990*/  BSSY B0, `(.L_x_57) ;  /* 0x000011d000007945 */ /* 0x000fe20003800000 */
[----:B------:R-:W-:Y:S01]  /*f9a0*/  IMAD.MOV.U32 R23, RZ, RZ, 0x1 ;  /* 0x00000001ff177424 */ /* 0x000fe200078e00ff */
[----:B------:R-:W-:Y:S01]  /*f9b0*/  UIMAD UR4, UR4, UR38, URZ ;  /* 0x00000026040472a4 */ /* 0x000fe2000f8e023f */
[----:B------:R-:W-:-:S05]  /*f9c0*/  MOV R20, RZ ;  /* 0x000000ff00147202 */ /* 0x000fca0000000f00 */
[----:B------:R-:W-:Y:S01]  /*f9d0*/  LOP3.LUT R0, RZ, UR4, RZ, 0x33, !PT ;  /* 0x00000004ff007c12 */ /* 0x000fe2000f8e33ff */
[----:B------:R-:W-:Y:S02]  /*f9e0*/  ULDC UR4, c[0x0][0x2f4] ;  /* 0x0000bd0000047ab9 */ /* 0x000fe40000000800 */
[----:B------:R-:W-:Y:S02]  /*f9f0*/  ISETP.GE.AND P4, PT, R22, UR4, PT ;  /* 0x0000000416007c0c */ /* 0x000fe4000bf86270 */
[----:B------:R-:W-:Y:S02]  /*fa00*/  VIMNMX R0, R0, R3, !PT ;  /* 0x0000000300007248 */ /* 0x000fe40007fe0100 */
[----:B------:R-:W-:Y:S02]  /*fa10*/  ISETP.GE.AND P3, PT, R37, UR4, PT ;  /* 0x0000000425007c0c */ /* 0x000fe4000bf66270 */
[----:B------:R-:W-:Y:S02]  /*fa20*/  IADD3 R30, -R0, -0x2, RZ ;  /* 0xfffffffe001e7810 */ /* 0x000fe40007ffe1ff */
[----:B------:R-:W-:-:S02]  /*fa30*/  ISETP.GE.AND P2, PT, R36, UR4, PT ;  /* 0x0000000424007c0c */ /* 0x000fc4000bf46270 */
[----:B------:R-:W-:Y:S02]  /*fa40*/  ISETP.GE.AND P1, PT, R35, UR4, PT ;  /* 0x0000000423007c0c */ /* 0x000fe4000bf26270 */
[----:B0-----:R-:W-:-:S04]  /*fa50*/  LOP3.LUT R2, R2, 0x7f, RZ, 0xc0, !PT ;  /* 0x0000007f02027812 */ /* 0x001fc800078ec0ff */
[----:B------:R-:W-:-:S04]  /*fa60*/  SHF.R.U32.HI R2, RZ, 0x3, R2 ;  /* 0x00000003ff027819 */ /* 0x000fc80000011602 */
[----:B------:R-:W-:Y:S02]  /*fa70*/  IADD3 R19, R24, R19, R2 ;  /* 0x0000001318137210 */ /* 0x000fe40007ffe002 */
[----:B------:R-:W-:Y:S01]  /*fa80*/  IADD3 R5, -R2, UR40, RZ ;  /* 0x0000002802057c10 */ /* 0x000fe2000fffe1ff */
[----:B------:R-:W-:Y:S01]  /*fa90*/  IMAD.SHL.U32 R2, R22, 0x2, RZ ;  /* 0x0000000216027824 */ /* 0x000fe200078e00ff */
[----:B------:R-:W-:-:S03]  /*faa0*/  IADD3 R19, R19, -0xf0, RZ ;  /* 0xffffff1013137810 */ /* 0x000fc60007ffe0ff */
[C---:B------:R-:W-:Y:S02]  /*fab0*/  IMAD R5, R0.reuse, 0x50, R5 ;  /* 0x0000005000057824 */ /* 0x040fe400078e0205 */
[----:B------:R-:W-:Y:S02]  /*fac0*/  IMAD R10, R0, -0x50, R19 ;  /* 0xffffffb0000a7824 */ /* 0x000fe400078e0213 */
[----:B------:R-:W-:-:S07]  /*fad0*/  VIADD R0, R5, 0xa0 ;  /* 0x000000a005007836 */ /* 0x000fce0000000000 */
.L_x_70:
[----:B------:R-:W2:Y:S01]  /*fae0*/  LDL R8, [R1] ;  /* 0x0000000001087983 */ /* 0x000ea20000100800 */
[----:B------:R-:W0:Y:S01]  /*faf0*/  LDC R3, c[0x0][0x430] ;  /* 0x00010c00ff037b82 */ /* 0x000e220000000800 */
[----:B------:R-:W1:Y:S01]  /*fb00*/  S2R R2, SR_TID.X ;  /* 0x0000000000027919 */ /* 0x000e620000002100 */
[----:B------:R-:W3:Y:S01]  /*fb10*/  S2R R4, SR_TID.X ;  /* 0x0000000000047919 */ /* 0x000ee20000002100 */
[----:B0-----:R-:W-:Y:S01]  /*fb20*/  ISETP.NE.AND P0, PT, R3, 0x1, PT ;  /* 0x000000010300780c */ /* 0x001fe20003f05270 */
[----:B-1----:R-:W-:-:S12]  /*fb30*/  IMAD.SHL.U32 R2, R2, 0x10, RZ ;  /* 0x0000001002027824 */ /* 0x002fd800078e00ff */
[----:B------:R-:W0:Y:S01]  /*fb40*/  @P0 LDC R3, c[0x0][0x434] ;  /* 0x00010d00ff030b82 */ /* 0x000e220000000800 */
[----:B---3--:R-:W-:Y:S02]  /*fb50*/  LOP3.LUT R4, R4, 0x7f, RZ, 0xc0, !PT ;  /* 0x0000007f04047812 */ /* 0x008fe400078ec0ff */
[----:B------:R-:W-:Y:S02]  /*fb60*/  LOP3.LUT R2, R2, 0x70, RZ, 0xc0, !PT ;  /* 0x0000007002027812 */ /* 0x000fe400078ec0ff */
[----:B------:R-:W-:-:S03]  /*fb70*/  SHF.R.U32.HI R4, RZ, 0x3, R4 ;  /* 0x00000003ff047819 */ /* 0x000fc60000011604 */
[----:B------:R-:W1:Y:S01]  /*fb80*/  @P0 LDC R5, c[0x0][0x438] ;  /* 0x00010e00ff050b82 */ /* 0x000e620000000800 */
[----:B------:R-:W-:-:S04]  /*fb90*/  LOP3.LUT R2, R2, R4, RZ, 0xfc, !PT ;  /* 0x0000000402027212 */ /* 0x000fc800078efcff */
[----:B------:R-:W-:-:S13]  /*fba0*/  ISETP.GT.U32.AND P6, PT, R2, 0x4f, PT ;  /* 0x0000004f0200780c */ /* 0x000fda0003fc4070 */
[----:B------:R-:W2:Y:S01]  /*fbb0*/  @!P6 LDC.64 R6, c[0x0][0x428] ;  /* 0x00010a00ff06eb82 */ /* 0x000ea20000000a00 */
[----:B0-----:R-:W-:Y:S01]  /*fbc0*/  @P0 IMAD.HI.U32 R2, R10, R3, RZ ;  /* 0x000000030a020227 */ /* 0x001fe200078e00ff */
[----:B------:R-:W-:-:S04]  /*fbd0*/  MOV R9, R10 ;  /* 0x0000000a00097202 */ /* 0x000fc80000000f00 */
[----:B-1----:R-:W-:Y:S02]  /*fbe0*/  @P0 SHF.R.U32.HI R9, RZ, R5, R2 ;  /* 0x00000005ff090219 */ /* 0x002fe40000011602 */
[----:B------:R-:W0:Y:S02]  /*fbf0*/  @!P6 LDC.64 R4, c[0x0][0x418] ;  /* 0x00010600ff04eb82 */ /* 0x000e240000000a00 */
[----:B------:R-:W-:Y:S02]  /*fc00*/  @!P6 SHF.R.S32.HI R3, RZ, 0x1f, R9 ;  /* 0x0000001fff03e819 */ /* 0x000fe40000011409 */
[----:B------:R-:W-:Y:S02]  /*fc10*/  LOP3.LUT P5, RZ, R16, 0x20, RZ, 0xc0, !PT ;  /* 0x0000002010ff7812 */ /* 0x000fe400078ac0ff */
[----:B------:R-:W-:Y:S01]  /*fc20*/  IADD3 R21, R20, 0x1, RZ ;  /* 0x0000000114157810 */ /* 0x000fe20007ffe0ff */
[----:B------:R-:W-:Y:S01]  /*fc30*/  ULDC.64 UR4, c[0x0][0x208] ;  /* 0x0000820000047ab9 */ /* 0x000fe20000000a00 */
[----:B--2---:R-:W-:-:S04]  /*fc40*/  @!P6 IMAD R2, R8, R6, RZ ;  /* 0x000000060802e224 */ /* 0x004fc800078e02ff */
[----:B------:R-:W-:Y:S02]  /*fc50*/  @!P6 IMAD R7, R34, R7, R2 ;  /* 0x000000072207e224 */ /* 0x000fe400078e0202 */
[----:B------:R-:W-:-:S04]  /*fc60*/  @!P6 IMAD.MOV.U32 R2, RZ, RZ, R9 ;  /* 0x000000ffff02e224 */ /* 0x000fc800078e0009 */
[----:B------:R-:W-:-:S04]  /*fc70*/  @!P6 IMAD.WIDE.U32 R2, R34, R6, R2 ;  /* 0x000000062202e225 */ /* 0x000fc800078e0002 */
[----:B------:R-:W-:Y:S01]  /*fc80*/  @!P6 IMAD.IADD R3, R7, 0x1, R3 ;  /* 0x000000010703e824 */ /* 0x000fe200078e0203 */
[----:B0-----:R-:W-:Y:S01]  /*fc90*/  @!P6 LEA R4, P0, R2, R4, 0x2 ;  /* 0x000000040204e211 */ /* 0x001fe200078010ff */
[----:B------:R-:W-:-:S03]  /*fca0*/  IMAD.MOV.U32 R8, RZ, RZ, RZ ;  /* 0x000000ffff087224 */ /* 0x000fc600078e00ff */
[----:B------:R-:W-:Y:S02]  /*fcb0*/  @!P6 LEA.HI.X R5, R2, R5, R3, 0x2, P0 ;  /* 0x000000050205e211 */ /* 0x000fe400000f1403 */
[----:B------:R-:W-:-:S03]  /*fcc0*/  ISETP.NE.AND P0, PT, R21, 0x2, PT ;  /* 0x000000021500780c */ /* 0x000fc60003f05270 */
[----:B------:R0:W5:Y:S01]  /*fcd0*/  @!P6 LDG.E R8, desc[UR4][R4.64] ;  /* 0x000000040408e981 */ /* 0x000162000c1e1900 */
[----:B------:R-:W-:Y:S02]  /*fce0*/  SEL R26, RZ, 0x1, P0 ;  /* 0x00000001ff1a7807 */ /* 0x000fe40000000000 */
[----:B------:R-:W-:Y:S02]  /*fcf0*/  SEL R21, R21, RZ, P0 ;  /* 0x000000ff15157207 */ /* 0x000fe40000000000 */
[----:B------:R-:W-:Y:S01]  /*fd00*/  LOP3.LUT R26, R23, R26, RZ, 0x3c, !PT ;  /* 0x0000001a171a7212 */ /* 0x000fe200078e3cff */
[----:B------:R-:W-:Y:S06]  /*fd10*/  @!P5 BRA `(.L_x_58) ;  /* 0x000000000004d947 */ /* 0x000fec0003800000 */
[----:B------:R-:W-:Y:S01]  /*fd20*/  BPT.TRAP 0x1 ;  /* 0x000000040000795c */ /* 0x000fe20000300000 */
.L_x_58:
[----:B------:R-:W-:Y:S01]  /*fd30*/  LEA R19, R21, UR42, 0x3 ;  /* 0x0000002a15137c11 */ /* 0x000fe2000f8e18ff */
[----:B------:R-:W-:Y:S01]  /*fd40*/  BSSY B1, `(.L_x_59) ;  /* 0x0000004000017945 */ /* 0x000fe20003800000 */
[----:B------:R-:W-:-:S04]  /*fd50*/  SHF.L.U32 R2, R26, 0x1f, RZ ;  /* 0x0000001f1a027819 */ /* 0x000fc800000006ff */
[----:B------:R-:W1:Y:S02]  /*fd60*/  SYNCS.PHASECHK.TRANS64.TRYWAIT P0, [R19+URZ+0x38840], R2 ;  /* 0x03884002130075a7 */ /* 0x000e64000800017f */
[----:B-1----:R-:W-:Y:S05]  /*fd70*/  @!P0 BRA `(.L_x_60) ;  /* 0x0000002c00508947 */ /* 0x002fea0003800000 */
.L_x_121:
[----:B------:R-:W-:Y:S05]  /*fd80*/  BSYNC B1 ;  /* 0x0000000000017941 */ /* 0x000fea0003800000 */
.L_x_59:
[----:B------:R-:W-:Y:S01]  /*fd90*/  ULDC UR4, c[0x0][0x430] ;  /* 0x00010c0000047ab9 */ /* 0x000fe20000000800 */
[----:B-----5:R-:W-:Y:S01]  /*fda0*/  SHF.R.S32.HI R29, RZ, 0x1f, R8 ;  /* 0x0000001fff1d7819 */ /* 0x020fe20000011408 */
[----:B------:R-:W-:Y:S01]  /*fdb0*/  UIADD3 UR4, -UR4, URZ, URZ ;  /* 0x0000003f04047290 */ /* 0x000fe2000fffe13f */
[----:B------:R-:W-:Y:S01]  /*fdc0*/  R2UR UR6, R33 ;  /* 0x00000000210672ca */ /* 0x000fe200000e0000 */
[----:B------:R-:W-:Y:S01]  /*fdd0*/  IMAD R25, R21, 0x5000, R31 ;  /* 0x0000500015197824 */ /* 0x000fe200078e021f */
[----:B------:R-:W-:-:S03]  /*fde0*/  LOP3.LUT P5, RZ, R16, 0x2, RZ, 0xc0, !PT ;  /* 0x0000000210ff7812 */ /* 0x000fc600078ac0ff */
[----:B------:R-:W-:Y:S01]  /*fdf0*/  IMAD R9, R9, UR4, R10 ;  /* 0x0000000409097c24 */ /* 0x000fe2000f8e020a */
[----:B------:R-:W-:-:S04]  /*fe00*/  ULDC.64 UR4, c[0x0][0x300] ;  /* 0x0000c00000047ab9 */ /* 0x000fc80000000a00 */
[----:B------:R-:W-:-:S05]  /*fe10*/  SHF.R.S32.HI R28, RZ, 0x1f, R9 ;  /* 0x0000001fff1c7819 */ /* 0x000fca0000011409 */
[----:B-1----:R-:W-:-:S04]  /*fe20*/  IMAD R2, R28, UR4, RZ ;  /* 0x000000041c027c24 */ /* 0x002fc8000f8e02ff */
[C---:B0-----:R-:W-:Y:S02]  /*fe30*/  IMAD R5, R9.reuse, UR5, R2 ;  /* 0x0000000509057c24 */ /* 0x041fe4000f8e0202 */
        /* <DEDUP_REMOVED lines=14> */
[----:B------:R-:W-:Y:S01]  /*ff20*/  VIADD R27, R3, UR4 ;  /* 0x00000004031b7c36 */ /* 0x000fe20008000000 */
[----:B------:R-:W-:-:S04]  /*ff30*/  UMOV UR4, 0xffffffff ;  /* 0xffffffff00047882 */ /* 0x000fc80000000000 */
[----:B------:R-:W-:Y:S01]  /*ff40*/  LEA.HI.X R27, R2, UR7, R27, 0x1, P0 ;  /* 0x00000007021b7c11 */ /* 0x000fe200080f0c1b */
[----:B------:R-:W-:Y:S06]  /*ff50*/  BRA.DIV UR4, `(.L_x_61) ;  /* 0x0000002a04ec7947 */ /* 0x000fec000b800000 */
[----:B------:R-:W0:Y:S01]  /*ff60*/  SHFL.IDX PT, R14, R24, RZ, 0x181f ;  /* 0x00181fff180e7589 */ /* 0x000e2200000e0000 */
[----:B------:R-:W-:Y:S01]  /*ff70*/  SHF.L.U32 R12, R22, 0x1, RZ ;  /* 0x00000001160c7819 */ /* 0x000fe200000006ff */
[----:B------:R-:W-:Y:S01]  /*ff80*/  ULDC.64 UR4, c[0x0][0x208] ;  /* 0x0000820000047ab9 */ /* 0x000fe20000000a00 */
[----:B------:R-:W-:Y:S01]  /*ff90*/  LOP3.LUT R16, R16, 0xffffff7f, RZ, 0xc0, !PT ;  /* 0xffffff7f10107812 */ /* 0x000fe200078ec0ff */
[----:B------:R-:W1:Y:S01]  /*ffa0*/  SHFL.IDX PT, R3, R27, RZ, 0x181f ;  /* 0x00181fff1b037589 */ /* 0x000e6200000e0000 */
[----:B------:R-:W-:Y:S02]  /*ffb0*/  LEA R25, R25, UR42, 0x1 ;  /* 0x0000002a19197c11 */ /* 0x000fe4000f8e08ff */
[----:B------:R-:W-:Y:S01]  /*ffc0*/  @P1 LOP3.LUT R16, R16, 0x80, RZ, 0xfc, !PT ;  /* 0x0000008010101812 */ /* 0x000fe200078efcff */
[----:B------:R-:W2:Y:S03]  /*ffd0*/  SHFL.IDX PT, R11, R24, 0x1, 0x181f ;  /* 0x00381f00180b7f89 */ /* 0x000ea600000e0000 */
[C---:B------:R-:W-:Y:S01]  /*ffe0*/  LOP3.LUT P1, RZ, R16.reuse, 0x8, RZ, 0xc0, !PT ;  /* 0x0000000810ff7812 */ /* 0x040fe2000782c0ff */
[----:B------:R-:W3:Y:S01]  /*fff0*/  SHFL.IDX PT, R5, R27, 0x1, 0x181f ;  /* 0x00381f001b057f89 */ /* 0x000ee200000e0000 */
[----:B------:R-:W-:-:S03]  /*10000*/  LOP3.LUT P6, RZ, R16, 0x4, RZ, 0xc0, !PT ;  /* 0x0000000410ff7812 */ /* 0x000fc600078cc0ff */
[----:B------:R-:W-:Y:S01]  /*10010*/  SHFL.IDX PT, R32, R27, 0x3, 0x181f ;  /* 0x00781f001b207f89 */ /* 0x000fe200000e0000 */
[----:B0-----:R-:W-:-:S03]  /*10020*/  IADD3 R2, P0, R14, R12, RZ ;  /* 0x0000000c0e027210 */ /* 0x001fc60007f1e0ff */
[----:B------:R-:W-:Y:S02]  /*10030*/  SHFL.IDX PT, R14, R24, 0x4, 0x181f ;  /* 0x00981f00180e7f89 */ /* 0x000fe400000e0000 */
[----:B-1----:R-:W-:Y:S01]  /*10040*/  IMAD.X R3, RZ, RZ, R3, P0 ;  /* 0x000000ffff037224 */ /* 0x002fe200000e0603 */
[-C--:B--2---:R-:W-:Y:S02]  /*10050*/  IADD3 R6, P0, R11, R12.reuse, RZ ;  /* 0x0000000c0b067210 */ /* 0x084fe40007f1e0ff */
[----:B------:R-:W0:Y:S03]  /*10060*/  SHFL.IDX PT, R11, R24, 0x2, 0x181f ;  /* 0x00581f00180b7f89 */ /* 0x000e2600000e0000 */
[----:B---3--:R-:W-:Y:S02]  /*10070*/  IMAD.X R7, RZ, RZ, R5, P0 ;  /* 0x000000ffff077224 */ /* 0x008fe400000e0605 */
[----:B------:R-:W1:Y:S04]  /*10080*/  SHFL.IDX PT, R5, R27, 0x2, 0x181f ;  /* 0x00581f001b057f89 */ /* 0x000e6800000e0000 */
[----:B------:R-:W-:Y:S01]  /*10090*/  SHFL.IDX PT, R27, R27, 0x4, 0x181f ;  /* 0x00981f001b1b7f89 */ /* 0x000fe200000e0000 */
[----:B0-----:R-:W-:-:S04]  /*100a0*/  IADD3 R4, P0, R11, R12, RZ ;  /* 0x0000000c0b047210 */ /* 0x001fc80007f1e0ff */
[----:B-1----:R-:W-:Y:S02]  /*100b0*/  IADD3.X R5, RZ, R5, RZ, P0, !PT ;  /* 0x00000005ff057210 */ /* 0x002fe400007fe4ff */
[----:B------:R-:W-:-:S13]  /*100c0*/  LOP3.LUT P0, RZ, R16, 0x10, RZ, 0xc0, !PT ;  /* 0x0000001010ff7812 */ /* 0x000fda000780c0ff */
[----:B------:R-:W-:Y:S04]  /*100d0*/  LDGSTS.E.BYPASS.LTC128B.128 [R25+0x24400], desc[UR4][R2.64], !P0 ;  /* 0x2440000002197fae */ /* 0x000fe8000c101d44 */
[----:B------:R-:W-:Y:S04]  /*100e0*/  LDGSTS.E.BYPASS.LTC128B.128 [R25+0x26c00], desc[UR4][R2.64+0x80], !P1 ;  /* 0x26c0008002197fae */ /* 0x000fe8000c901d44 */
[----:B------:R-:W-:Y:S04]  /*100f0*/  LDGSTS.E.BYPASS.LTC128B.128 [R25+0x29400], desc[UR4][R2.64+0x100], !P6 ;  /* 0x2940010002197fae */ /* 0x000fe8000f101d44 */
[----:B------:R0:W-:Y:S04]  /*10100*/  LDGSTS.E.BYPASS.LTC128B.128 [R25+0x2bc00], desc[UR4][R2.64+0x180], !P5 ;  /* 0x2bc0018002197fae */ /* 0x0001e8000e901d44 */
[----:B0-----:R-:W0:Y:S02]  /*10110*/  SHFL.IDX PT, R2, R24, 0x3, 0x181f ;  /* 0x00781f0018027f89 */ /* 0x001e2400000e0000 */
[----:B0-----:R-:W-:-:S05]  /*10120*/  IADD3 R2, P0, R2, R12, RZ ;  /* 0x0000000c02027210 */ /* 0x001fca0007f1e0ff */
[----:B------:R-:W-:Y:S01]  /*10130*/  IMAD.X R3, RZ, RZ, R32, P0 ;  /* 0x000000ffff037224 */ /* 0x000fe200000e0620 */
[----:B------:R-:W-:-:S13]  /*10140*/  LOP3.LUT P0, RZ, R16, 0x10, RZ, 0xc0, !PT ;  /* 0x0000001010ff7812 */ /* 0x000fda000780c0ff */
[----:B------:R0:W-:Y:S04]  /*10150*/  LDGSTS.E.BYPASS.LTC128B.128 [R25+0x24c00], desc[UR4][R6.64], !P0 ;  /* 0x24c0000006197fae */ /* 0x0001e8000c101d44 */
        /* <DEDUP_REMOVED lines=8> */
[----:B------:R0:W-:Y:S01]  /*101e0*/  LDGSTS.E.BYPASS.LTC128B.128 [R25+0x28400], desc[UR4][R2.64+0x80], !P1 ;  /* 0x2840008002197fae */ /* 0x0001e2000c901d44 */
[----:B------:R-:W-:-:S03]  /*101f0*/  LOP3.LUT P1, RZ, R16, 0x80, RZ, 0xc0, !PT ;  /* 0x0000008010ff7812 */ /* 0x000fc6000782c0ff */
[----:B------:R0:W-:Y:S04]  /*10200*/  LDGSTS.E.BYPASS.LTC128B.128 [R25+0x2ac00], desc[UR4][R2.64+0x100], !P6 ;  /* 0x2ac0010002197fae */ /* 0x0001e8000f101d44 */
[----:B------:R0:W-:Y:S06]  /*10210*/  LDGSTS.E.BYPASS.LTC128B.128 [R25+0x2d400], desc[UR4][R2.64+0x180], !P5 ;  /* 0x2d40018002197fae */ /* 0x0001ec000e901d44 */
.L_x_133:
[----:B0-----:R-:W-:Y:S01]  /*10220*/  IMAD.SHL.U32 R2, R22, 0x2, RZ ;  /* 0x0000000216027824 */ /* 0x001fe200078e00ff */
[----:B------:R-:W-:Y:S01]  /*10230*/  P2R R4, PR, RZ, 0x2 ;  /* 0x00000002ff047803 */ /* 0x000fe20000000000 */
[----:B------:R-:W-:Y:S01]  /*10240*/  ULDC.64 UR4, c[0x0][0x208] ;  /* 0x0000820000047ab9 */ /* 0x000fe20000000a00 */
[----:B------:R-:W-:Y:S02]  /*10250*/  LOP3.LUT P1, RZ, R16, 0x10, RZ, 0xc0, !PT ;  /* 0x0000001010ff7812 */ /* 0x000fe4000782c0ff */
[----:B------:R-:W-:Y:S02]  /*10260*/  IADD3 R2, P0, R14, R2, RZ ;  /* 0x000000020e027210 */ /* 0x000fe40007f1e0ff */
[C---:B------:R-:W-:Y:S02]  /*10270*/  LOP3.LUT P6, RZ, R16.reuse, 0x4, RZ, 0xc0, !PT ;  /* 0x0000000410ff7812 */ /* 0x040fe400078cc0ff */
[----:B------:R-:W-:Y:S02]  /*10280*/  IADD3.X R3, RZ, R27, RZ, P0, !PT ;  /* 0x0000001bff037210 */ /* 0x000fe400007fe4ff */
[----:B------:R-:W-:-:S05]  /*10290*/  LOP3.LUT P0, RZ, R16, 0x8, RZ, 0xc0, !PT ;  /* 0x0000000810ff7812 */ /* 0x000fca000780c0ff */
[----:B------:R-:W-:Y:S01]  /*102a0*/  @!PT LDS RZ, [RZ] ;  /* 0x00000000fffff984 */ /* 0x000fe20000000800 */
[----:B------:R-:W-:Y:S01]  /*102b0*/  @!PT LDS RZ, [RZ] ;  /* 0x00000000fffff984 */ /* 0x000fe20000000800 */
[----:B------:R-:W-:Y:S01]  /*102c0*/  @!PT LDS RZ, [RZ] ;  /* 0x00000000fffff984 */ /* 0x000fe20000000800 */
[----:B------:R0:W-:Y:S01]  /*102d0*/  LDGSTS.E.BYPASS.LTC128B.128 [R25+0x26400], desc[UR4][R2.64], !P1 ;  /* 0x2640000002197fae */ /* 0x0001e2000c901d44 */
[----:B------:R-:W-:-:S07]  /*102e0*/  ISETP.NE.AND P1, PT, R4, RZ, PT ;  /* 0x000000ff0400720c */ /* 0x000fce0003f25270 */
[----:B------:R0:W-:Y:S01]  /*102f0*/  LDGSTS.E.BYPASS.LTC128B.128 [R25+0x28c00], desc[UR4][R2.64+0x80], !P0 ;  /* 0x28c0008002197fae */ /* 0x0001e2000c101d44 */
[----:B------:R-:W-:-:S03]  /*10300*/  PLOP3.LUT P0, PT, PT, PT, PT, 0x80, 0x0 ;  /* 0x000000000000781c */ /* 0x000fc60003f0f070 */
[----:B------:R0:W-:Y:S04]  /*10310*/  LDGSTS.E.BYPASS.LTC128B.128 [R25+0x2b400], desc[UR4][R2.64+0x100], !P6 ;  /* 0x2b40010002197fae */ /* 0x0001e8000f101d44 */
[----:B------:R0:W-:Y:S01]  /*10320*/  LDGSTS.E.BYPASS.LTC128B.128 [R25+0x2dc00], desc[UR4][R2.64+0x180], !P5 ;  /* 0x2dc0018002197fae */ /* 0x0001e2000e901d44 */
[----:B------:R-:W-:-:S05]  /*10330*/  NOP ;  /* 0x0000000000007918 */ /* 0x000fca0000000000 */
.L_x_62:
[----:B------:R-:W-:Y:S02]  /*10340*/  PLOP3.LUT P5, PT, P5, P0, PT, 0xa2, 0x0 ;  /* 0x000000000000781c */ /* 0x000fe40002fa1472 */
[----:B------:R-:W-:-:S08]  /*10350*/  @P0 R2UR P5, UR4, R19 ;  /* 0x00000000130402ca */ /* 0x000fd000000a0000 */
[----:B------:R-:W-:-:S05]  /*10360*/  @P0 PLOP3.LUT P0, PT, P5, PT, PT, 0x80, 0x0 ;  /* 0x000000000000081c */ /* 0x000fca0002f0f070 */
[----:B------:R-:W-:Y:S01]  /*10370*/  @!P5 SYNCS.ARRIVE.TRANS64.RED.A0T1 RZ, [UR4+0x38830], RZ ;  /* 0x038830ffffffd9a7 */ /* 0x000fe20008200404 */
[----:B------:R-:W-:Y:S07]  /*10380*/  @!P5 ARRIVES.LDGSTSBAR.64.TRANSCNT [UR4+0x38830] ;  /* 0x03883000ff00d9b0 */ /* 0x000fee0008000a84 */
[----:B------:R-:W-:Y:S05]  /*10390*/  @P0 BRA.U.ANY `(.L_x_62) ;  /* 0xfffffffd00e80947 */ /* 0x000fea000393ffff */
[----:B------:R-:W-:Y:S01]  /*103a0*/  NOP ;  /* 0x0000000000007918 */ /* 0x000fe20000000000 */
[----:B------:R-:W-:-:S13]  /*103b0*/  LOP3.LUT P6, RZ, R16, 0x20, RZ, 0xc0, !PT ;  /* 0x0000002010ff7812 */ /* 0x000fda00078cc0ff */
[----:B------:R-:W-:Y:S05]  /*103c0*/  @!P6 BRA `(.L_x_63) ;  /* 0x000000000004e947 */ /* 0x000fea0003800000 */
[----:B------:R-:W-:Y:S01]  /*103d0*/  BPT.TRAP 0x1 ;  /* 0x000000040000795c */ /* 0x000fe20000300000 */
.L_x_63:
[----:B------:R1:W-:Y:S01]  /*103e0*/  SYNCS.ARRIVE.TRANS64.A1T0 RZ, [R19+URZ+0x38830], RZ ;  /* 0x038830ff13ff79a7 */ /* 0x0003e2000810003f */
[----:B------:R-:W-:Y:S05]  /*103f0*/  @!P6 BRA `(.L_x_64) ;  /* 0x000000000004e947 */ /* 0x000fea0003800000 */
[----:B------:R-:W-:Y:S01]  /*10400*/  BPT.TRAP 0x1 ;  /* 0x000000040000795c */ /* 0x000fe20000300000 */
.L_x_64:
[----:B0-----:R-:W-:Y:S01]  /*10410*/  SHF.L.U32 R3, R23, 0x1f, RZ ;  /* 0x0000001f17037819 */ /* 0x001fe200000006ff */
[----:B------:R-:W-:Y:S01]  /*10420*/  BSSY B1, `(.L_x_65) ;  /* 0x0000004000017945 */ /* 0x000fe20003800000 */
[----:B------:R-:W-:-:S04]  /*10430*/  LEA R4, R20, UR42, 0x3 ;  /* 0x0000002a14047c11 */ /* 0x000fc8000f8e18ff */
[----:B------:R-:W0:Y:S02]  /*10440*/  SYNCS.PHASECHK.TRANS64.TRYWAIT P0, [R4+URZ+0x38860], R3 ;  /* 0x03886003040075a7 */ /* 0x000e24000800017f */
[----:B0-----:R-:W-:Y:S05]  /*10450*/  @!P0 BRA `(.L_x_66) ;  /* 0x0000002c00788947 */ /* 0x001fea0003800000 */
.L_x_134:
[----:B------:R-:W-:Y:S05]  /*10460*/  BSYNC B1 ;  /* 0x0000000000017941 */ /* 0x000fea0003800000 */
.L_x_65:
[----:B------:R-:W-:Y:S01]  /*10470*/  UMOV UR4, 0xffffffff ;  /* 0xffffffff00047882 */ /* 0x000fe20000000000 */
[----:B------:R-:W-:Y:S02]  /*10480*/  IMAD R5, R20, 0x5000, R31 ;  /* 0x0000500014057824 */ /* 0x000fe400078e021f */
[----:B------:R-:W-:Y:S01]  /*10490*/  IMAD.SHL.U32 R6, R22, 0x2, RZ ;  /* 0x0000000216067824 */ /* 0x000fe200078e00ff */
[----:B------:R-:W-:Y:S06]  /*104a0*/  BRA.DIV UR4, `(.L_x_67) ;  /* 0x0000002e04787947 */ /* 0x000fec000b800000 */
[----:B------:R-:W2:Y:S01]  /*104b0*/  SHFL.IDX PT, R14, R17, RZ, 0x181f ;  /* 0x00181fff110e7589 */ /* 0x000ea200000e0000 */
[----:B------:R-:W-:Y:S01]  /*104c0*/  LEA R5, R5, UR42, 0x1 ;  /* 0x0000002a05057c11 */ /* 0x000fe2000f8e08ff */
[----:B------:R-:W-:Y:S02]  /*104d0*/  ULDC.64 UR4, c[0x0][0x208] ;  /* 0x0000820000047ab9 */ /* 0x000fe40000000a00 */
[----:B0-----:R-:W0:Y:S01]  /*104e0*/  SHFL.IDX PT, R3, R18, RZ, 0x181f ;  /* 0x00181fff12037589 */ /* 0x001e2200000e0000 */
[----:B--2---:R-:W-:-:S03]  /*104f0*/  IADD3 R2, P0, R14, R6, RZ ;  /* 0x000000060e027210 */ /* 0x004fc60007f1e0ff */
[----:B------:R-:W2:Y:S02]  /*10500*/  SHFL.IDX PT, R14, R17, 0x1, 0x181f ;  /* 0x00381f00110e7f89 */ /* 0x000ea400000e0000 */
[----:B0-----:R-:W-:Y:S01]  /*10510*/  IMAD.X R3, RZ, RZ, R3, P0 ;  /* 0x000000ffff037224 */ /* 0x001fe200000e0603 */
[----:B------:R-:W-:-:S13]  /*10520*/  ISETP.LT.OR P0, PT, R0, 0x1, P4 ;  /* 0x000000010000780c */ /* 0x000fda0002701670 */
[----:B------:R-:W-:Y:S01]  /*10530*/  LDGSTS.E.BYPASS.LTC128B.128 [R5+0x400], desc[UR4][R2.64], !P0 ;  /* 0x0040000002057fae */ /* 0x000fe2000c101d44 */
[----:B------:R-:W-:-:S13]  /*10540*/  ISETP.LT.OR P0, PT, R0, 0x1, P3 ;  /* 0x000000010000780c */ /* 0x000fda0001f01670 */
[----:B------:R-:W-:Y:S01]  /*10550*/  LDGSTS.E.BYPASS.LTC128B.128 [R5+0x2c00], desc[UR4][R2.64+0x80], !P0 ;  /* 0x02c0008002057fae */ /* 0x000fe2000c101d44 */
[----:B------:R-:W-:-:S13]  /*10560*/  ISETP.LT.OR P0, PT, R0, 0x1, P2 ;  /* 0x000000010000780c */ /* 0x000fda0001701670 */
[----:B------:R-:W-:Y:S01]  /*10570*/  LDGSTS.E.BYPASS.LTC128B.128 [R5+0x5400], desc[UR4][R2.64+0x100], !P0 ;  /* 0x0540010002057fae */ /* 0x000fe2000c101d44 */
[----:B------:R-:W-:-:S13]  /*10580*/  ISETP.LT.OR P0, PT, R0, 0x1, P1 ;  /* 0x000000010000780c */ /* 0x000fda0000f01670 */
[----:B------:R0:W-:Y:S04]  /*10590*/  LDGSTS.E.BYPASS.LTC128B.128 [R5+0x7c00], desc[UR4][R2.64+0x180], !P0 ;  /* 0x07c0018002057fae */ /* 0x0001e8000c101d44 */
[----:B0-----:R-:W0:Y:S01]  /*105a0*/  SHFL.IDX PT, R3, R18, 0x1, 0x181f ;  /* 0x00381f0012037f89 */ /* 0x001e2200000e0000 */
[----:B--2---:R-:W-:-:S03]  /*105b0*/  IADD3 R2, P0, R14, R6, RZ ;  /* 0x000000060e027210 */ /* 0x004fc60007f1e0ff */
[----:B------:R-:W2:Y:S01]  /*105c0*/  SHFL.IDX PT, R14, R17, 0x2, 0x181f ;  /* 0x00581f00110e7f89 */ /* 0x000ea200000e0000 */
[----:B0-----:R-:W-:Y:S02]  /*105d0*/  IADD3.X R3, RZ, R3, RZ, P0, !PT ;  /* 0x00000003ff037210 */ /* 0x001fe400007fe4ff */
        /* <DEDUP_REMOVED lines=22> */
[----:B------:R-:W2:Y:S04]  /*10740*/  SHFL.IDX PT, R18, R18, 0x4, 0x181f ;  /* 0x00981f0012127f89 */ /* 0x000ea800000e0000 */
[----:B------:R3:W4:Y:S01]  /*10750*/  SHFL.IDX PT, R14, R17, 0x4, 0x181f ;  /* 0x00981f00110e7f89 */ /* 0x00072200000e0000 */
[----:B0-----:R-:W-:Y:S01]  /*10760*/  IMAD.X R3, RZ, RZ, R3, P0 ;  /* 0x000000ffff037224 */ /* 0x001fe200000e0603 */
[----:B------:R-:W-:-:S13]  /*10770*/  ISETP.LT.OR P0, PT, R0, 0x31, P4 ;  /* 0x000000310000780c */ /* 0x000fda0002701670 */
[----:B------:R3:W-:Y:S01]  /*10780*/  LDGSTS.E.BYPASS.LTC128B.128 [R5+0x1c00], desc[UR4][R2.64], !P0 ;  /* 0x01c0000002057fae */ /* 0x0007e2000c101d44 */
[----:B------:R-:W-:-:S13]  /*10790*/  ISETP.LT.OR P0, PT, R0, 0x31, P3 ;  /* 0x000000310000780c */ /* 0x000fda0001f01670 */
[----:B------:R3:W-:Y:S01]  /*107a0*/  LDGSTS.E.BYPASS.LTC128B.128 [R5+0x4400], desc[UR4][R2.64+0x80], !P0 ;  /* 0x0440008002057fae */ /* 0x0007e2000c101d44 */
[----:B------:R-:W-:-:S13]  /*107b0*/  ISETP.LT.OR P0, PT, R0, 0x31, P2 ;  /* 0x000000310000780c */ /* 0x000fda0001701670 */
[----:B------:R3:W-:Y:S01]  /*107c0*/  LDGSTS.E.BYPASS.LTC128B.128 [R5+0x6c00], desc[UR4][R2.64+0x100], !P0 ;  /* 0x06c0010002057fae */ /* 0x0007e2000c101d44 */
[----:B------:R-:W-:-:S13]  /*107d0*/  ISETP.LT.OR P0, PT, R0, 0x31, P1 ;  /* 0x000000310000780c */ /* 0x000fda0000f01670 */
[----:B--2-4-:R3:W-:Y:S02]  /*107e0*/  LDGSTS.E.BYPASS.LTC128B.128 [R5+0x9400], desc[UR4][R2.64+0x180], !P0 ;  /* 0x0940018002057fae */ /* 0x0147e4000c101d44 */
.L_x_146:
[----:B---3--:R-:W-:Y:S01]  /*107f0*/  IADD3 R2, P0, R14, R6, RZ ;  /* 0x000000060e027210 */ /* 0x008fe20007f1e0ff */
[----:B------:R-:W-:-:S03]  /*10800*/  ULDC.64 UR4, c[0x0][0x208] ;  /* 0x0000820000047ab9 */ /* 0x000fc60000000a00 */
[----:B------:R-:W-:Y:S02]  /*10810*/  IADD3.X R3, RZ, R18, RZ, P0, !PT ;  /* 0x00000012ff037210 */ /* 0x000fe400007fe4ff */
[----:B------:R-:W-:-:S13]  /*10820*/  ISETP.LT.OR P0, PT, R0, 0x41, P4 ;  /* 0x000000410000780c */ /* 0x000fda0002701670 */
[----:B------:R-:W-:Y:S01]  /*10830*/  @!PT LDS RZ, [RZ] ;  /* 0x00000000fffff984 */ /* 0x000fe20000000800 */
[----:B------:R-:W-:Y:S01]  /*10840*/  @!PT LDS RZ, [RZ] ;  /* 0x00000000fffff984 */ /* 0x000fe20000000800 */
[----:B------:R-:W-:Y:S01]  /*10850*/  @!PT LDS RZ, [RZ] ;  /* 0x00000000fffff984 */ /* 0x000fe20000000800 */
[----:B------:R-:W-:Y:S01]  /*10860*/  LDGSTS.E.BYPASS.LTC128B.128 [R5+0x2400], desc[UR4][R2.64], !P0 ;  /* 0x0240000002057fae */ /* 0x000fe2000c101d44 */
[----:B------:R-:W-:-:S13]  /*10870*/  ISETP.LT.OR P0, PT, R0, 0x41, P3 ;  /* 0x000000410000780c */ /* 0x000fda0001f01670 */
[----:B------:R-:W-:Y:S01]  /*10880*/  LDGSTS.E.BYPASS.LTC128B.128 [R5+0x4c00], desc[UR4][R2.64+0x80], !P0 ;  /* 0x04c0008002057fae */ /* 0x000fe2000c101d44 */
[----:B------:R-:W-:-:S13]  /*10890*/  ISETP.LT.OR P0, PT, R0, 0x41, P2 ;  /* 0x000000410000780c */ /* 0x000fda0001701670 */
[----:B------:R-:W-:Y:S01]  /*108a0*/  LDGSTS.E.BYPASS.LTC128B.128 [R5+0x7400], desc[UR4][R2.64+0x100], !P0 ;  /* 0x0740010002057fae */ /* 0x000fe2000c101d44 */
[----:B------:R-:W-:-:S13]  /*108b0*/  ISETP.LT.OR P0, PT, R0, 0x41, P1 ;  /* 0x000000410000780c */ /* 0x000fda0000f01670 */
[----:B------:R0:W-:Y:S01]  /*108c0*/  LDGSTS.E.BYPASS.LTC128B.128 [R5+0x9c00], desc[UR4][R2.64+0x180], !P0 ;  /* 0x09c0018002057fae */ /* 0x0001e2000c101d44 */
[----:B------:R-:W-:Y:S01]  /*108d0*/  ULDC.64 UR4, c[0x0][0x328] ;  /* 0x0000ca0000047ab9 */ /* 0x000fe20000000a00 */
[----:B------:R-:W-:Y:S01]  /*108e0*/  PLOP3.LUT P0, PT, PT, PT, PT, 0x80, 0x0 ;  /* 0x000000000000781c */ /* 0x000fe20003f0f070 */
[----:B------:R-:W-:Y:S01]  /*108f0*/  IMAD R28, R28, UR4, RZ ;  /* 0x000000041c1c7c24 */ /* 0x000fe2000f8e02ff */
[----:B------:R-:W-:-:S03]  /*10900*/  NOP ;  /* 0x0000000000007918 */ /* 0x000fc60000000000 */
[C---:B------:R-:W-:Y:S02]  /*10910*/  IMAD R7, R9.reuse, UR5, R28 ;  /* 0x0000000509077c24 */ /* 0x040fe4000f8e021c */
[----:B0-----:R-:W-:Y:S01]  /*10920*/  IMAD.WIDE.U32 R2, R9, UR4, RZ ;  /* 0x0000000409027c25 */ /* 0x001fe2000f8e00ff */
[----:B------:R-:W-:-:S03]  /*10930*/  ULDC.64 UR4, c[0x0][0x338] ;  /* 0x0000ce0000047ab9 */ /* 0x000fc60000000a00 */
[----:B------:R-:W-:Y:S02]  /*10940*/  IMAD.IADD R3, R3, 0x1, R7 ;  /* 0x0000000103037824 */ /* 0x000fe400078e0207 */
[----:B------:R-:W-:Y:S02]  /*10950*/  IMAD R29, R29, UR4, RZ ;  /* 0x000000041d1d7c24 */ /* 0x000fe4000f8e02ff */
[----:B------:R-:W-:-:S04]  /*10960*/  IMAD.WIDE.U32 R2, R8, UR4, R2 ;  /* 0x0000000408027c25 */ /* 0x000fc8000f8e0002 */
[----:B------:R-:W-:-:S04]  /*10970*/  IMAD R29, R8, UR5, R29 ;  /* 0x00000005081d7c24 */ /* 0x000fc8000f8e021d */
[----:B-1----:R-:W-:-:S07]  /*10980*/  IMAD.IADD R19, R3, 0x1, R29 ;  /* 0x0000000103137824 */ /* 0x002fce00078e021d */
.L_x_68:
        /* <DEDUP_REMOVED lines=10> */
.L_x_69:
[----:B------:R-:W-:Y:S01]  /*10a30*/  R2UR UR4, R33 ;  /* 0x00000000210472ca */ /* 0x000fe200000e0000 */
[----:B------:R-:W-:Y:S01]  /*10a40*/  ULDC.64 UR6, c[0x0][0x330] ;  /* 0x0000cc0000067ab9 */ /* 0x000fe20000000a00 */
[----:B------:R-:W-:Y:S01]  /*10a50*/  MOV R18, R2 ;  /* 0x0000000200127202 */ /* 0x000fe20000000f00 */
[----:B------:R-:W-:Y:S01]  /*10a60*/  IMAD.U32 R3, RZ, RZ, UR6 ;  /* 0x00000006ff037e24 */ /* 0x000fe2000f8e00ff */
[----:B------:R0:W-:Y:S01]  /*10a70*/  SYNCS.ARRIVE.TRANS64.A1T0 RZ, [R4+URZ+0x38850], RZ ;  /* 0x038850ff04ff79a7 */ /* 0x0001e2000810003f */
[----:B------:R-:W-:Y:S01]  /*10a80*/  VIADD R30, R30, 0xffffffff ;  /* 0xffffffff1e1e7836 */ /* 0x000fe20000000000 */
[----:B------:R-:W-:Y:S01]  /*10a90*/  IADD3 R0, R0, 0x50, RZ ;  /* 0x0000005000007810 */ /* 0x000fe20007ffe0ff */
[----:B------:R-:W-:Y:S01]  /*10aa0*/  IMAD.WIDE.U32 R18, R3, UR39, R18 ;  /* 0x0000002703127c25 */ /* 0x000fe2000f8e0012 */
[----:B------:R-:W-:-:S03]  /*10ab0*/  MOV R23, R26 ;  /* 0x0000001a00177202 */ /* 0x000fc60000000f00 */
[----:B------:R-:W-:Y:S02]  /*10ac0*/  VIADD R10, R10, 0xffffffb0 ;  /* 0xffffffb00a0a7836 */ /* 0x000fe40000000000 */
[----:B------:R-:W-:Y:S01]  /*10ad0*/  UIMAD UR4, UR4, UR6, URZ ;  /* 0x00000006040472a4 */ /* 0x000fe2000f8e023f */
[----:B------:R-:W-:-:S03]  /*10ae0*/  IMAD.MOV.U32 R20, RZ, RZ, R21 ;  /* 0x000000ffff147224 */ /* 0x000fc600078e0015 */
[----:B------:R-:W-:-:S03]  /*10af0*/  UIMAD UR4, UR39, UR7, UR4 ;  /* 0x00000007270472a4 */ /* 0x000fc6000f8e0204 */
[----:B------:R-:W-:Y:S02]  /*10b00*/  ULDC.64 UR6, c[0x0][0x318] ;  /* 0x0000c60000067ab9 */ /* 0x000fe40000000a00 */
[----:B------:R-:W-:Y:S01]  /*10b10*/  LEA R17, P0, R18, UR6, 0x1 ;  /* 0x0000000612117c11 */ /* 0x000fe2000f8008ff */
[----:B------:R-:W-:-:S05]  /*10b20*/  VIADD R3, R19, UR4 ;  /* 0x0000000413037c36 */ /* 0x000fca0008000000 */
[----:B------:R-:W-:Y:S02]  /*10b30*/  LEA.HI.X R18, R18, UR7, R3, 0x1, P0 ;  /* 0x0000000712127c11 */ /* 0x000fe400080f0c03 */
[----:B------:R-:W-:-:S13]  /*10b40*/  ISETP.GT.AND P0, PT, R30, UR45, PT ;  /* 0x0000002d1e007c0c */ /* 0x000fda000bf04270 */
[----:B0-----:R-:W-:Y:S05]  /*10b50*/  @P0 BRA `(.L_x_70) ;  /* 0xffffffec00e00947 */ /* 0x001fea000383ffff */
[----:B------:R-:W-:Y:S05]  /*10b60*/  BSYNC B0 ;  /* 0x0000000000007941 */ /* 0x000fea0003800000 */
.L_x_57:
[----:B------:R-:W-:-:S13]  /*10b70*/  LOP3.LUT P0, RZ, R16, 0x20, RZ, 0xc0, !PT ;  /* 0x0000002010ff7812 */ /* 0x000fda000780c0ff */
[----:B------:R-:W-:Y:S05]  /*10b80*/  @!P0 BRA `(.L_x_71) ;  /* 0x0000000000048947 */ /* 0x000fea0003800000 */
[----:B------:R-:W-:Y:S01]  /*10b90*/  BPT.TRAP 0x1 ;  /* 0x000000040000795c */ /* 0x000fe20000300000 */
.L_x_71:
[C---:B0-----:R-:W-:Y:S01]  /*10ba0*/  LEA R0, R21.reuse, UR42, 0x3 ;  /* 0x0000002a15007c11 */ /* 0x041fe2000f8e18ff */
[----:B------:R-:W0:Y:S01]  /*10bb0*/  S2R R2, SR_TID.X ;  /* 0x0000000000027919 */ /* 0x000e220000002100 */
[----:B------:R-:W-:Y:S01]  /*10bc0*/  SHF.L.U32 R3, R26, 0x1f, RZ ;  /* 0x0000001f1a037819 */ /* 0x000fe200000006ff */
[----:B------:R-:W-:Y:S01]  /*10bd0*/  IMAD.MOV.U32 R5, RZ, RZ, -0x50 ;  /* 0xffffffb0ff057424 */ /* 0x000fe200078e00ff */
[----:B------:R-:W-:Y:S01]  /*10be0*/  BSSY B0, `(.L_x_72) ;  /* 0x0000008000007945 */ /* 0x000fe20003800000 */
[----:B------:R-:W-:Y:S01]  /*10bf0*/  IMAD R4, R21, 0x5000, R31 ;  /* 0x0000500015047824 */ /* 0x000fe200078e021f */
[----:B------:R-:W1:Y:S01]  /*10c00*/  SYNCS.PHASECHK.TRANS64.TRYWAIT P0, [R0+URZ+0x38860], R3 ;  /* 0x03886003000075a7 */ /* 0x000e62000800017f */
[----:B------:R-:W-:Y:S01]  /*10c10*/  IMAD R5, R30, R5, UR40 ;  /* 0x000000281e057e24 */ /* 0x000fe2000f8e0205 */
[----:B0-----:R-:W-:-:S04]  /*10c20*/  LOP3.LUT R2, R2, 0x7f, RZ, 0xc0, !PT ;  /* 0x0000007f02027812 */ /* 0x001fc800078ec0ff */
[----:B------:R-:W-:-:S04]  /*10c30*/  SHF.R.U32.HI R2, RZ, 0x3, R2 ;  /* 0x00000003ff027819 */ /* 0x000fc80000011602 */
[----:B------:R-:W-:Y:S01]  /*10c40*/  IADD3 R5, -R2, R5, RZ ;  /* 0x0000000502057210 */ /* 0x000fe20007ffe1ff */
[----:B-1----:R-:W-:Y:S06]  /*10c50*/  @!P0 BRA `(.L_x_73) ;  /* 0x0000002c00588947 */ /* 0x002fec0003800000 */
.L_x_147:
[----:B------:R-:W-:Y:S05]  /*10c60*/  BSYNC B0 ;  /* 0x0000000000007941 */ /* 0x000fea0003800000 */
.L_x_72:
[----:B------:R-:W-:-:S03]  /*10c70*/  UMOV UR4, 0xffffffff ;  /* 0xffffffff00047882 */ /* 0x000fc60000000000 */
[----:B------:R-:W-:Y:S05]  /*10c80*/  BRA.DIV UR4, `(.L_x_74) ;  /* 0x0000002e04607947 */ /* 0x000fea000b800000 */
[----:B0-----:R-:W-:Y:S01]  /*10c90*/  SHFL.IDX PT, R3, R18, RZ, 0x181f ;  /* 0x00181fff12037589 */ /* 0x001fe200000e0000 */
[----:B------:R-:W-:Y:S01]  /*10ca0*/  ULDC UR4, c[0x0][0x2f4] ;  /* 0x0000bd0000047ab9 */ /* 0x000fe20000000800 */
[----:B------:R-:W-:Y:S01]  /*10cb0*/  LEA R4, R4, UR42, 0x1 ;  /* 0x0000002a04047c11 */ /* 0x000fe2000f8e08ff */
[----:B------:R-:W-:Y:S01]  /*10cc0*/  ULDC.64 UR6, c[0x0][0x208] ;  /* 0x0000820000067ab9 */ /* 0x000fe20000000a00 */
[----:B------:R-:W0:Y:S01]  /*10cd0*/  SHFL.IDX PT, R2, R17, RZ, 0x181f ;  /* 0x00181fff11027589 */ /* 0x000e2200000e0000 */
[----:B------:R-:W-:Y:S02]  /*10ce0*/  ISETP.GE.AND P2, PT, R22, UR4, PT ;  /* 0x0000000416007c0c */ /* 0x000fe4000bf46270 */
[----:B------:R-:W-:Y:S01]  /*10cf0*/  ISETP.GE.AND P3, PT, R37, UR4, PT ;  /* 0x0000000425007c0c */ /* 0x000fe2000bf66270 */
[----:B------:R-:W-:Y:S01]  /*10d00*/  SHFL.IDX PT, R6, R18, 0x1, 0x181f ;  /* 0x00381f0012067f89 */ /* 0x000fe200000e0000 */
[C---:B------:R-:W-:Y:S02]  /*10d10*/  ISETP.LT.OR P5, PT, R5.reuse, 0x1, P2 ;  /* 0x000000010500780c */ /* 0x040fe400017a1670 */
[----:B------:R-:W-:Y:S01]  /*10d20*/  ISETP.LT.OR P4, PT, R5, 0x1, P3 ;  /* 0x000000010500780c */ /* 0x000fe20001f81670 */
[----:B------:R-:W1:Y:S01]  /*10d30*/  SHFL.IDX PT, R14, R17, 0x1, 0x181f ;  /* 0x00381f00110e7f89 */ /* 0x000e6200000e0000 */
[----:B------:R-:W-:-:S02]  /*10d40*/  ISETP.GE.AND P1, PT, R36, UR4, PT ;  /* 0x0000000424007c0c */ /* 0x000fc4000bf26270 */
[----:B------:R-:W-:Y:S01]  /*10d50*/  ISETP.GE.AND P0, PT, R35, UR4, PT ;  /* 0x0000000423007c0c */ /* 0x000fe2000bf06270 */
[----:B0-----:R-:W-:-:S06]  /*10d60*/  IMAD.WIDE.U32 R2, R22, 0x2, R2 ;  /* 0x0000000216027825 */ /* 0x001fcc00078e0002 */
[----:B------:R-:W-:Y:S01]  /*10d70*/  LDGSTS.E.BYPASS.LTC128B.128 [R4+0x400], desc[UR6][R2.64], !P5 ;  /* 0x0040000002047fae */ /* 0x000fe2000e901d46 */
[----:B------:R-:W-:-:S03]  /*10d80*/  ISETP.LT.OR P5, PT, R5, 0x1, P1 ;  /* 0x000000010500780c */ /* 0x000fc60000fa1670 */
[----:B------:R-:W-:Y:S01]  /*10d90*/  LDGSTS.E.BYPASS.LTC128B.128 [R4+0x2c00], desc[UR6][R2.64+0x80], !P4 ;  /* 0x02c0008002047fae */ /* 0x000fe2000e101d46 */
[----:B------:R-:W-:-:S09]  /*10da0*/  ISETP.LT.OR P4, PT, R5, 0x1, P0 ;  /* 0x000000010500780c */ /* 0x000fd20000781670 */
[----:B------:R-:W-:Y:S01]  /*10db0*/  LDGSTS.E.BYPASS.LTC128B.128 [R4+0x5400], desc[UR6][R2.64+0x100], !P5 ;  /* 0x0540010002047fae */ /* 0x000fe2000e901d46 */
[----:B------:R-:W-:-:S03]  /*10dc0*/  ISETP.LT.OR P5, PT, R5, 0x11, P2 ;  /* 0x000000110500780c */ /* 0x000fc600017a1670 */
[----:B------:R1:W-:Y:S01]  /*10dd0*/  LDGSTS.E.BYPASS.LTC128B.128 [R4+0x7c00], desc[UR6][R2.64+0x180], !P4 ;  /* 0x07c0018002047fae */ /* 0x0003e2000e101d46 */
[----:B------:R-:W-:Y:S01]  /*10de0*/  ISETP.LT.OR P4, PT, R5, 0x11, P3 ;  /* 0x000000110500780c */ /* 0x000fe20001f81670 */
[----:B-1----:R-:W-:Y:S02]  /*10df0*/  IMAD.MOV.U32 R2, RZ, RZ, R14 ;  /* 0x000000ffff027224 */ /* 0x002fe400078e000e */
[----:B------:R-:W-:Y:S01]  /*10e00*/  IMAD.MOV.U32 R3, RZ, RZ, R6 ;  /* 0x000000ffff037224 */ /* 0x000fe200078e0006 */
[----:B------:R-:W0:Y:S01]  /*10e10*/  SHFL.IDX PT, R14, R17, 0x2, 0x181f ;  /* 0x00581f00110e7f89 */ /* 0x000e2200000e0000 */
[----:B------:R-:W-:-:S03]  /*10e20*/  IMAD.WIDE.U32 R2, R22, 0x2, R2 ;  /* 0x0000000216027825 */ /* 0x000fc600078e0002 */
[----:B------:R-:W1:Y:S04]  /*10e30*/  SHFL.IDX PT, R6, R18, 0x2, 0x181f ;  /* 0x00581f0012067f89 */ /* 0x000e6800000e0000 */
[----:B------:R-:W-:Y:S01]  /*10e40*/  LDGSTS.E.BYPASS.LTC128B.128 [R4+0xc00], desc[UR6][R2.64], !P5 ;  /* 0x00c0000002047fae */ /* 0x000fe2000e901d46 */
[----:B------:R-:W-:-:S03]  /*10e50*/  ISETP.LT.OR P5, PT, R5, 0x11, P1 ;  /* 0x000000110500780c */ /* 0x000fc60000fa1670 */
[----:B------:R-:W-:Y:S01]  /*10e60*/  LDGSTS.E.BYPASS.LTC128B.128 [R4+0x3400], desc[UR6][R2.64+0x80], !P4 ;  /* 0x0340008002047fae */ /* 0x000fe2000e101d46 */
[----:B------:R-:W-:-:S09]  /*10e70*/  ISETP.LT.OR P4, PT, R5, 0x11, P0 ;  /* 0x000000110500780c */ /* 0x000fd20000781670 */
[----:B------:R-:W-:Y:S01]  /*10e80*/  LDGSTS.E.BYPASS.LTC128B.128 [R4+0x5c00], desc[UR6][R2.64+0x100], !P5 ;  /* 0x05c0010002047fae */ /* 0x000fe2000e901d46 */
[----:B------:R-:W-:-:S03]  /*10e90*/  ISETP.LT.OR P5, PT, R5, 0x21, P2 ;  /* 0x000000210500780c */ /* 0x000fc600017a1670 */
[----:B------:R0:W-:Y:S01]  /*10ea0*/  LDGSTS.E.BYPASS.LTC128B.128 [R4+0x8400], desc[UR6][R2.64+0x180], !P4 ;  /* 0x0840018002047fae */ /* 0x0001e2000e101d46 */
[C---:B------:R-:W-:Y:S02]  /*10eb0*/  ISETP.LT.OR P4, PT, R5.reuse, 0x21, P3 ;  /* 0x000000210500780c */ /* 0x040fe40001f81670 */
[----:B0-----:R-:W-:Y:S01]  /*10ec0*/  MOV R2, R14 ;  /* 0x0000000e00027202 */ /* 0x001fe20000000f00 */
[----:B-1----:R-:W-:Y:S01]  /*10ed0*/  IMAD.MOV.U32 R3, RZ, RZ, R6 ;  /* 0x000000ffff037224 */ /* 0x002fe200078e0006 */
[----:B------:R-:W-:Y:S03]  /*10ee0*/  SHFL.IDX PT, R14, R17, 0x3, 0x181f ;  /* 0x00781f00110e7f89 */ /* 0x000fe600000e0000 */
[----:B------:R-:W-:Y:S01]  /*10ef0*/  IMAD.WIDE.U32 R2, R22, 0x2, R2 ;  /* 0x0000000216027825 */ /* 0x000fe200078e0002 */
[----:B------:R-:W0:Y:S04]  /*10f00*/  SHFL.IDX PT, R6, R18, 0x3, 0x181f ;  /* 0x00781f0012067f89 */ /* 0x000e2800000e0000 */
[----:B------:R-:W-:Y:S01]  /*10f10*/  LDGSTS.E.BYPASS.LTC128B.128 [R4+0x1400], desc[UR6][R2.64], !P5 ;  /* 0x0140000002047fae */ /* 0x000fe2000e901d46 */
[----:B------:R-:W-:-:S03]  /*10f20*/  ISETP.LT.OR P5, PT, R5, 0x21, P1 ;  /* 0x000000210500780c */ /* 0x000fc60000fa1670 */
[----:B------:R-:W-:Y:S01]  /*10f30*/  LDGSTS.E.BYPASS.LTC128B.128 [R4+0x3c00], desc[UR6][R2.64+0x80], !P4 ;  /* 0x03c0008002047fae */ /* 0x000fe2000e101d46 */
[----:B------:R-:W-:-:S03]  /*10f40*/  ISETP.LT.OR P4, PT, R5, 0x21, P0 ;  /* 0x000000210500780c */ /* 0x000fc60000781670 */
[----:B------:R-:W1:Y:S06]  /*10f50*/  SHFL.IDX PT, R18, R18, 0x4, 0x181f ;  /* 0x00981f0012127f89 */ /* 0x000e6c00000e0000 */
[----:B------:R-:W-:Y:S01]  /*10f60*/  LDGSTS.E.BYPASS.LTC128B.128 [R4+0x6400], desc[UR6][R2.64+0x100], !P5 ;  /* 0x0640010002047fae */ /* 0x000fe2000e901d46 */
[----:B------:R-:W-:-:S03]  /*10f70*/  ISETP.LT.OR P5, PT, R5, 0x31, P2 ;  /* 0x000000310500780c */ /* 0x000fc600017a1670 */
[----:B------:R0:W-:Y:S01]  /*10f80*/  LDGSTS.E.BYPASS.LTC128B.128 [R4+0x8c00], desc[UR6][R2.64+0x180], !P4 ;  /* 0x08c0018002047fae */ /* 0x0001e2000e101d46 */
[----:B------:R-:W-:Y:S02]  /*10f90*/  ISETP.LT.OR P4, PT, R5, 0x31, P3 ;  /* 0x000000310500780c */ /* 0x000fe40001f81670 */
[----:B0-----:R-:W-:Y:S01]  /*10fa0*/  MOV R3, R6 ;  /* 0x0000000600037202 */ /* 0x001fe20000000f00 */
[----:B------:R-:W-:Y:S02]  /*10fb0*/  IMAD.MOV.U32 R2, RZ, RZ, R14 ;  /* 0x000000ffff027224 */ /* 0x000fe400078e000e */
[----:B------:R0:W2:Y:S01]  /*10fc0*/  SHFL.IDX PT, R14, R17, 0x4, 0x181f ;  /* 0x00981f00110e7f89 */ /* 0x0000a200000e0000 */
[----:B------:R-:W-:Y:S02]  /*10fd0*/  IMAD.MOV.U32 R6, RZ, RZ, RZ ;  /* 0x000000ffff067224 */ /* 0x000fe400078e00ff */
[----:B------:R-:W-:-:S05]  /*10fe0*/  IMAD.WIDE.U32 R2, R22, 0x2, R2 ;  /* 0x0000000216027825 */ /* 0x000fca00078e0002 */
[----:B------:R0:W-:Y:S01]  /*10ff0*/  LDGSTS.E.BYPASS.LTC128B.128 [R4+0x1c00], desc[UR6][R2.64], !P5 ;  /* 0x01c0000002047fae */ /* 0x0001e2000e901d46 */
[----:B------:R-:W-:-:S03]  /*11000*/  ISETP.LT.OR P5, PT, R5, 0x31, P1 ;  /* 0x000000310500780c */ /* 0x000fc60000fa1670 */
[----:B------:R0:W-:Y:S01]  /*11010*/  LDGSTS.E.BYPASS.LTC128B.128 [R4+0x4400], desc[UR6][R2.64+0x80], !P4 ;  /* 0x0440008002047fae */ /* 0x0001e2000e101d46 */
[----:B------:R-:W-:-:S09]  /*11020*/  ISETP.LT.OR P4, PT, R5, 0x31, P0 ;  /* 0x000000310500780c */ /* 0x000fd20000781670 */
[----:B------:R0:W-:Y:S04]  /*11030*/  LDGSTS.E.BYPASS.LTC128B.128 [R4+0x6c00], desc[UR6][R2.64+0x100], !P5 ;  /* 0x06c0010002047fae */ /* 0x0001e8000e901d46 */
[----:B-12---:R0:W-:Y:S02]  /*11040*/  LDGSTS.E.BYPASS.LTC128B.128 [R4+0x9400], desc[UR6][R2.64+0x180], !P4 ;  /* 0x0940018002047fae */ /* 0x0061e4000e101d46 */
.L_x_159:
[C---:B------:R-:W-:Y:S01]  /*11050*/  ISETP.LT.OR P2, PT, R5.reuse, 0x41, P2 ;  /* 0x000000410500780c */ /* 0x040fe20001741670 */
[----:B0-----:R-:W-:Y:S01]  /*11060*/  IMAD.MOV.U32 R2, RZ, RZ, R14 ;  /* 0x000000ffff027224 */ /* 0x001fe200078e000e */
[C---:B------:R-:W-:Y:S01]  /*11070*/  ISETP.LT.OR P3, PT, R5.reuse, 0x41, P3 ;  /* 0x000000410500780c */ /* 0x040fe20001f61670 */
[----:B------:R-:W-:Y:S01]  /*11080*/  ULDC.64 UR4, c[0x0][0x208] ;  /* 0x0000820000047ab9 */ /* 0x000fe20000000a00 */
[C---:B------:R-:W-:Y:S02]  /*11090*/  ISETP.LT.OR P1, PT, R5.reuse, 0x41, P1 ;  /* 0x000000410500780c */ /* 0x040fe40000f21670 */
[----:B------:R-:W-:Y:S02]  /*110a0*/  ISETP.LT.OR P0, PT, R5, 0x41, P0 ;  /* 0x000000410500780c */ /* 0x000fe40000701670 */
[----:B------:R-:W-:-:S03]  /*110b0*/  MOV R3, R18 ;  /* 0x0000001200037202 */ /* 0x000fc60000000f00 */
[----:B------:R-:W-:-:S05]  /*110c0*/  IMAD.WIDE.U32 R22, R22, 0x2, R2 ;  /* 0x0000000216167825 */ /* 0x000fca00078e0002 */
[----:B------:R-:W-:Y:S01]  /*110d0*/  @!PT LDS RZ, [RZ] ;  /* 0x00000000fffff984 */ /* 0x000fe20000000800 */
[----:B------:R-:W-:Y:S01]  /*110e0*/  @!PT LDS RZ, [RZ] ;  /* 0x00000000fffff984 */ /* 0x000fe20000000800 */
[----:B------:R-:W-:Y:S01]  /*110f0*/  @!PT LDS RZ, [RZ] ;  /* 0x00000000fffff984 */ /* 0x000fe20000000800 */
[----:B------:R0:W-:Y:S04]  /*11100*/  LDGSTS.E.BYPASS.LTC128B.128 [R4+0x2400], desc[UR4][R22.64], !P2 ;  /* 0x0240000016047fae */ /* 0x0001e8000d101d44 */
[----:B------:R0:W-:Y:S04]  /*11110*/  LDGSTS.E.BYPASS.LTC128B.128 [R4+0x4c00], desc[UR4][R22.64+0x80], !P3 ;  /* 0x04c0008016047fae */ /* 0x0001e8000d901d44 */
[----:B------:R0:W-:Y:S04]  /*11120*/  LDGSTS.E.BYPASS.LTC128B.128 [R4+0x7400], desc[UR4][R22.64+0x100], !P1 ;  /* 0x0740010016047fae */ /* 0x0001e8000c901d44 */
[----:B------:R0:W-:Y:S01]  /*11130*/  LDGSTS.E.BYPASS.LTC128B.128 [R4+0x9c00], desc[UR4][R22.64+0x180], !P0 ;  /* 0x09c0018016047fae */ /* 0x0001e2000c101d44 */
[----:B------:R-:W-:Y:S01]  /*11140*/  PLOP3.LUT P0, PT, PT, PT, PT, 0x80, 0x0 ;  /* 0x000000000000781c */ /* 0x000fe20003f0f070 */
[----:B------:R-:W-:-:S12]  /*11150*/  NOP ;  /* 0x0000000000007918 */ /* 0x000fd80000000000 */
.L_x_75:
        /* <DEDUP_REMOVED lines=10> */
.L_x_76:
[----:B------:R-:W-:Y:S01]  /*11200*/  VIADD R2, R21, 0x1 ;  /* 0x0000000115027836 */ /* 0x000fe20000000000 */
[----:B------:R1:W-:Y:S04]  /*11210*/  SYNCS.ARRIVE.TRANS64.A1T0 RZ, [R0+URZ+0x38850], RZ ;  /* 0x038850ff00ff79a7 */ /* 0x0003e8000810003f */
[----:B------:R-:W-:-:S04]  /*11220*/  ISETP.NE.AND P0, PT, R2, 0x2, PT ;  /* 0x000000020200780c */ /* 0x000fc80003f05270 */
[----:B------:R-:W-:Y:S02]  /*11230*/  SEL R3, RZ, 0x1, P0 ;  /* 0x00000001ff037807 */ /* 0x000fe40000000000 */
[----:B------:R-:W-:Y:S02]  /*11240*/  SEL R2, R2, RZ, P0 ;  /* 0x000000ff02027207 */ /* 0x000fe40000000000 */
[----:B-1----:R-:W-:-:S07]  /*11250*/  LOP3.LUT R0, R26, R3, RZ, 0x3c, !PT ;  /* 0x000000031a007212 */ /* 0x002fce00078e3cff */
.L_x_40:
[----:B0-----:R-:W0:Y:S01]  /*11260*/  S2R R4, SR_CgaCtaId ;  /* 0x0000000000047919 */ /* 0x001e220000008800 */
[----:B------:R-:W-:Y:S02]  /*11270*/  MOV R3, 0x400 ;  /* 0x0000040000037802 */ /* 0x000fe40000000f00 */
[----:B------:R-:W-:Y:S02]  /*11280*/  SHF.L.U32 R6, R6, 0x1f, RZ ;  /* 0x0000001f06067819 */ /* 0x000fe400000006ff */
[----:B0-----:R-:W-:-:S04]  /*11290*/  LEA R7, R4, R3, 0x18 ;  /* 0x0000000304077211 */ /* 0x001fc800078ec0ff */
[----:B------:R-:W0:Y:S02]  /*112a0*/  SYNCS.PHASECHK.TRANS64.TRYWAIT P0, [R7+URZ+0x38820], R6 ;  /* 0x03882006070075a7 */ /* 0x000e24000800017f */
[----:B0-----:R-:W-:Y:S05]  /*112b0*/  @!P0 BRA `(.L_x_77) ;  /* 0x0000002c00c48947 */ /* 0x001fea0003800000 */
.L_x_160:
[----:B------:R-:W-:-:S03]  /*112c0*/  UMOV UR4, 0xffffffff ;  /* 0xffffffff00047882 */ /* 0x000fc60000000000 */
[----:B------:R-:W-:Y:S05]  /*112d0*/  BRA.DIV UR4, `(.L_x_78) ;  /* 0x0000002e04d07947 */ /* 0x000fea000b800000 */
[----:B------:R-:W1:Y:S02]  /*112e0*/  S2R R3, SR_TID.X ;  /* 0x0000000000037919 */ /* 0x000e640000002100 */
[----:B-1----:R-:W-:-:S04]  /*112f0*/  SHF.R.U32.HI R3, RZ, 0x5, R3 ;  /* 0x00000005ff037819 */ /* 0x002fc80000011603 */
[----:B------:R-:W-:-:S05]  /*11300*/  LOP3.LUT R3, R3, 0x3, RZ, 0xc0, !PT ;  /* 0x0000000303037812 */ /* 0x000fca00078ec0ff */
[----:B------:R1:W2:Y:S02]  /*11310*/  SHFL.IDX PT, R14, R3, RZ, 0x1f ;  /* 0x00001fff030e7589 */ /* 0x0002a400000e0000 */
.L_x_163:
[----:B--2---:R-:W-:-:S13]  /*11320*/  ISETP.NE.AND P0, PT, R14, RZ, PT ;  /* 0x000000ff0e00720c */ /* 0x004fda0003f05270 */
[----:B------:R-:W-:Y:S05]  /*11330*/  @P0 BRA `(.L_x_8) ;  /* 0x0000000000900947 */ /* 0x000fea0003800000 */
[----:B------:R-:W-:-:S03]  /*11340*/  UMOV UR4, 0xffffffff ;  /* 0xffffffff00047882 */ /* 0x000fc60000000000 */
[----:B------:R-:W-:Y:S05]  /*11350*/  BRA.DIV UR4, `(.L_x_79) ;  /* 0x0000002e04e47947 */ /* 0x000fea000b800000 */
[----:B------:R-:W-:-:S13]  /*11360*/  ELECT P6, URZ, PT ;  /* 0x00000000003f782f */ /* 0x000fda00038c0000 */
.L_x_166:
[----:B------:R-:W-:Y:S05]  /*11370*/  @!P6 BRA `(.L_x_8) ;  /* 0x000000000080e947 */ /* 0x000fea0003800000 */
[----:B-1----:R-:W2:Y:S02]  /*11380*/  LDL R3, [R1+0x4] ;  /* 0x0000040001037983 */ /* 0x002ea40000100800 */
[----:B--2---:R-:W-:-:S13]  /*11390*/  R2UR UR4, R3 ;  /* 0x00000000030472ca */ /* 0x004fda00000e0000 */
[----:B------:R-:W-:-:S06]  /*113a0*/  ULOP3.LUT UR4, UR4, 0x2, URZ, 0xfc, !UPT ;  /* 0x0000000204047892 */ /* 0x000fcc000f8efc3f */
[----:B------:R-:W-:-:S05]  /*113b0*/  IMAD.U32 R3, RZ, RZ, UR4 ;  /* 0x00000004ff037e24 */ /* 0x000fca000f8e00ff */
[----:B------:R-:W-:-:S13]  /*113c0*/  ISETP.NE.AND P0, PT, R3, 0x3, PT ;  /* 0x000000030300780c */ /* 0x000fda0003f05270 */
[----:B------:R-:W-:Y:S05]  /*113d0*/  @!P0 BRA `(.L_x_80) ;  /* 0x0000000000048947 */ /* 0x000fea0003800000 */
[----:B------:R-:W-:Y:S01]  /*113e0*/  BPT.TRAP 0x1 ;  /* 0x000000040000795c */ /* 0x000fe20000300000 */
.L_x_80:
[C---:B------:R-:W-:Y:S01]  /*113f0*/  LEA R5, R2.reuse, R7, 0x3 ;  /* 0x0000000702057211 */ /* 0x040fe200078e18ff */
[----:B------:R-:W-:Y:S01]  /*11400*/  VIADD R2, R2, 0x1 ;  /* 0x0000000102027836 */ /* 0x000fe20000000000 */
[----:B------:R-:W-:-:S04]  /*11410*/  SHF.L.U32 R4, R0, 0x1f, RZ ;  /* 0x0000001f00047819 */ /* 0x000fc800000006ff */
[----:B------:R-:W1:Y:S01]  /*11420*/  SYNCS.PHASECHK.TRANS64.TRYWAIT P1, [R5+URZ+0x38840], R4 ;  /* 0x03884004050075a7 */ /* 0x000e62000802017f */
[----:B------:R-:W-:-:S04]  /*11430*/  ISETP.NE.AND P2, PT, R2, 0x2, PT ;  /* 0x000000020200780c */ /* 0x000fc80003f45270 */
[----:B------:R-:W-:Y:S01]  /*11440*/  SEL R3, RZ, 0x1, P2 ;  /* 0x00000001ff037807 */ /* 0x000fe20001000000 */
[----:B-1----:R-:W-:Y:S08]  /*11450*/  @!P1 BRA `(.L_x_81) ;  /* 0x0000002c00c49947 */ /* 0x002ff00003800000 */
.L_x_167:
[----:B------:R-:W-:Y:S02]  /*11460*/  SEL R2, R2, RZ, P2 ;  /* 0x000000ff02027207 */ /* 0x000fe40001000000 */
[----:B------:R-:W-:Y:S01]  /*11470*/  LOP3.LUT R0, R0, R3, RZ, 0x3c, !PT ;  /* 0x0000000300007212 */ /* 0x000fe200078e3cff */
[----:B------:R-:W-:Y:S06]  /*11480*/  @!P0 BRA `(.L_x_82) ;  /* 0x0000000000048947 */ /* 0x000fec0003800000 */
[----:B------:R-:W-:Y:S01]  /*11490*/  BPT.TRAP 0x1 ;  /* 0x000000040000795c */ /* 0x000fe20000300000 */
.L_x_82:
[----:B------:R-:W-:Y:S01]  /*114a0*/  IMAD R3, R2, 0x8, R7 ;  /* 0x0000000802037824 */ /* 0x000fe200078e0207 */
[----:B------:R-:W-:-:S04]  /*114b0*/  SHF.L.U32 R0, R0, 0x1f, RZ ;  /* 0x0000001f00007819 */ /* 0x000fc800000006ff */
[----:B------:R-:W2:Y:S02]  /*114c0*/  SYNCS.PHASECHK.TRANS64.TRYWAIT P1, [R3+URZ+0x38840], R0 ;  /* 0x03884000030075a7 */ /* 0x000ea4000802017f */
[----:B--2---:R-:W-:Y:S05]  /*114d0*/  @!P1 BRA `(.L_x_83) ;  /* 0x0000002c00b89947 */ /* 0x004fea0003800000 */
.L_x_168:
[----:B------:R-:W-:Y:S05]  /*114e0*/  @!P0 BRA `(.L_x_84) ;  /* 0x0000000000048947 */ /* 0x000fea0003800000 */
[----:B------:R-:W-:Y:S01]  /*114f0*/  BPT.TRAP 0x1 ;  /* 0x000000040000795c */ /* 0x000fe20000300000 */
.L_x_84:
[----:B------:R-:W3:Y:S02]  /*11500*/  SYNCS.PHASECHK.TRANS64.TRYWAIT P1, [R5+URZ+0x38860], R4 ;  /* 0x03886004050075a7 */ /* 0x000ee4000802017f */
[----:B---3--:R-:W-:Y:S05]  /*11510*/  @!P1 BRA `(.L_x_85) ;  /* 0x0000002c00bc9947 */ /* 0x008fea0003800000 */
.L_x_169:
[----:B------:R-:W-:Y:S05]  /*11520*/  @!P0 BRA `(.L_x_86) ;  /* 0x0000000000048947 */ /* 0x000fea0003800000 */
[----:B------:R-:W-:Y:S01]  /*11530*/  BPT.TRAP 0x1 ;  /* 0x000000040000795c */ /* 0x000fe20000300000 */
.L_x_86:
[----:B----4-:R4:W0:Y:S02]  /*11540*/  SYNCS.PHASECHK.TRANS64.TRYWAIT P0, [R3+URZ+0x38860], R0 ;  /* 0x03886000030075a7 */ /* 0x010824000800017f */
[----:B0-----:R-:W-:Y:S05]  /*11550*/  @!P0 NANOSLEEP.SYNCS 0x989680 ;  /* 0x009896800000895d */ /* 0x001fea0003900000 */
[----:B------:R-:W0:Y:S02]  /*11560*/  @!P0 SYNCS.PHASECHK.TRANS64 P0, [R3+URZ+0x38860], R0 ;  /* 0x03886000030085a7 */ /* 0x000e24000800007f */
[----:B0-----:R-:W-:Y:S05]  /*11570*/  @!P0 BRA `(.L_x_86) ;  /* 0xfffffffc00f08947 */ /* 0x001fea000383ffff */
.L_x_8:
[----:B------:R-:W-:Y:S05]  /*11580*/  BSYNC B6 ;  /* 0x0000000000067941 */ /* 0x000fea0003800000 */
.L_x_5:
[----:B------:R-:W-:Y:S05]  /*11590*/  EXIT ;  /* 0x000000000000794d */ /* 0x000fea0003800000 */
.L_x_12:
[----:B------:R-:W-:-:S13]  /*115a0*/  R2UR UR4, R16 ;  /* 0x00000000100472ca */ /* 0x000fda00000e0000 */
[----:B0-----:R-:W-:-:S04]  /*115b0*/  MOV R3, UR4 ;  /* 0x0000000400037c02 */ /* 0x001fc80008000f00 */
[----:B------:R0:W1:Y:S03]  /*115c0*/  SYNCS.PHASECHK.TRANS64.TRYWAIT P0, [R3+URZ+0x38800], R0 ;  /* 0x03880000030075a7 */ /* 0x000066000800017f */
[----:B-1----:R-:W-:Y:S05]  /*115d0*/  @!P0 NANOSLEEP.SYNCS 0x989680 ;  /* 0x009896800000895d */ /* 0x002fea0003900000 */
[----:B------:R-:W1:Y:S02]  /*115e0*/  @!P0 SYNCS.PHASECHK.TRANS64 P0, [R3+URZ+0x38800], R0 ;  /* 0x03880000030085a7 */ /* 0x000e64000800007f */
[----:B-1----:R-:W-:Y:S05]  /*115f0*/  @!P0 BRA `(.L_x_12) ;  /* 0xfffffffc00e88947 */ /* 0x002fea000383ffff */
[----:B------:R-:W-:Y:S05]  /*11600*/  BRA `(.L_x_87) ;  /* 0xfffffefc00987947 */ /* 0x000fea000383ffff */
.L_x_16:
[----:B------:R-:W-:-:S13]  /*11610*/  R2UR UR4, R16 ;  /* 0x00000000100472ca */ /* 0x000fda00000e0000 */
[----:B0-----:R-:W-:-:S04]  /*11620*/  IMAD.U32 R3, RZ, RZ, UR4 ;  /* 0x00000004ff037e24 */ /* 0x001fc8000f8e00ff */
[----:B------:R0:W2:Y:S03]  /*11630*/  SYNCS.PHASECHK.TRANS64.TRYWAIT P1, [R3+URZ+0x38830], R0 ;  /* 0x03883000030075a7 */ /* 0x0000a6000802017f */
[----:B--2---:R-:W-:Y:S05]  /*11640*/  @!P1 NANOSLEEP.SYNCS 0x989680 ;  /* 0x009896800000995d */ /* 0x004fea0003900000 */
[----:B------:R-:W2:Y:S02]  /*11650*/  @!P1 SYNCS.PHASECHK.TRANS64 P1, [R3+URZ+0x38830], R0 ;  /* 0x03883000030095a7 */ /* 0x000ea4000802007f */
[----:B--2---:R-:W-:Y:S05]  /*11660*/  @!P1 BRA `(.L_x_16) ;  /* 0xfffffffc00e89947 */ /* 0x004fea000383ffff */
[----:B------:R-:W-:Y:S05]  /*11670*/  BRA `(.L_x_15) ;  /* 0xfffffefc00c07947 */ /* 0x000fea000383ffff */
.L_x_22:
[----:B------:R-:W-:-:S13]  /*11680*/  R2UR UR6, R213 ;  /* 0x00000000d50672ca */ /* 0x000fda00000e0000 */
[----:B-1----:R-:W-:-:S04]  /*11690*/  IMAD.U32 R6, RZ, RZ, UR6 ;  /* 0x00000006ff067e24 */ /* 0x002fc8000f8e00ff */
[----:B------:R1:W2:Y:S03]  /*116a0*/  SYNCS.PHASECHK.TRANS64.TRYWAIT P1, [R6+URZ+0x38830], R3 ;  /* 0x03883003060075a7 */ /* 0x0002a6000802017f */
[----:B--2---:R-:W-:Y:S05]  /*116b0*/  @!P1 NANOSLEEP.SYNCS 0x989680 ;  /* 0x009896800000995d */ /* 0x004fea0003900000 */
[----:B------:R-:W2:Y:S02]  /*116c0*/  @!P1 SYNCS.PHASECHK.TRANS64 P1, [R6+URZ+0x38830], R3 ;  /* 0x03883003060095a7 */ /* 0x000ea4000802007f */
[----:B--2---:R-:W-:Y:S05]  /*116d0*/  @!P1 BRA `(.L_x_22) ;  /* 0xfffffffc00e89947 */ /* 0x004fea000383ffff */
[----:B------:R-:W-:Y:S05]  /*116e0*/  BRA `(.L_x_21) ;  /* 0xffffff4400b47947 */ /* 0x000fea000383ffff */
.L_x_26:
[----:B-1----:R-:W-:-:S04]  /*116f0*/  MOV R3, UR6 ;  /* 0x0000000600037c02 */ /* 0x002fc80008000f00 */
[----:B------:R1:W2:Y:S03]  /*11700*/  SYNCS.PHASECHK.TRANS64.TRYWAIT P1, [R3+URZ+0x38850], R0 ;  /* 0x03885000030075a7 */ /* 0x0002a6000802017f */
[----:B--2---:R-:W-:Y:S05]  /*11710*/  @!P1 NANOSLEEP.SYNCS 0x989680 ;  /* 0x009896800000995d */ /* 0x004fea0003900000 */
[----:B------:R-:W2:Y:S02]  /*11720*/  @!P1 SYNCS.PHASECHK.TRANS64 P1, [R3+URZ+0x38850], R0 ;  /* 0x03885000030095a7 */ /* 0x000ea4000802007f */
[----:B--2---:R-:W-:Y:S05]  /*11730*/  @!P1 BRA `(.L_x_26) ;  /* 0xfffffffc00ec9947 */ /* 0x004fea000383ffff */
[----:B------:R-:W-:Y:S05]  /*11740*/  BRA `(.L_x_25) ;  /* 0xffffff6c00f47947 */ /* 0x000fea000383ffff */
.L_x_33:
[----:B-1----:R-:W-:-:S04]  /*11750*/  IMAD.U32 R5, RZ, RZ, UR5 ;  /* 0x00000005ff057e24 */ /* 0x002fc8000f8e00ff */
[----:B------:R1:W2:Y:S03]  /*11760*/  SYNCS.PHASECHK.TRANS64.TRYWAIT P1, [R5+URZ+0x38850], R0 ;  /* 0x03885000050075a7 */ /* 0x0002a6000802017f */
[----:B--2---:R-:W-:Y:S05]  /*11770*/  @!P1 NANOSLEEP.SYNCS 0x989680 ;  /* 0x009896800000995d */ /* 0x004fea0003900000 */
[----:B------:R-:W2:Y:S02]  /*11780*/  @!P1 SYNCS.PHASECHK.TRANS64 P1, [R5+URZ+0x38850], R0 ;  /* 0x03885000050095a7 */ /* 0x000ea4000802007f */
[----:B--2---:R-:W-:Y:S05]  /*11790*/  @!P1 BRA `(.L_x_33) ;  /* 0xfffffffc00ec9947 */ /* 0x004fea000383ffff */
[----:B------:R-:W-:Y:S05]  /*117a0*/  BRA `(.L_x_32) ;  /* 0xffffff8c00647947 */ /* 0x000fea000383ffff */
.L_x_45:
[----:B------:R-:W-:Y:S01]  /*117b0*/  IMAD.MOV.U32 R13, RZ, RZ, R18 ;  /* 0x000000ffff0d7224 */ /* 0x000fe200078e0012 */
[----:B------:R-:W-:Y:S01]  /*117c0*/  MOV R12, RZ ;  /* 0x000000ff000c7202 */ /* 0x000fe20000000f00 */
[----:B------:R-:W-:Y:S02]  /*117d0*/  IMAD.MOV.U32 R11, RZ, RZ, 0x1f ;  /* 0x0000001fff0b7424 */ /* 0x000fe400078e00ff */
[----:B------:R-:W-:-:S07]  /*117e0*/  IMAD.MOV.U32 R15, RZ, RZ, -0x1 ;  /* 0xffffffffff0f7424 */ /* 0x000fce00078e00ff */
[----:B-----5:R-:W-:Y:S05]  /*117f0*/  WARPSYNC.COLLECTIVE R15, `(.L_x_88) ;  /* 0x000000000f087348 */ /* 0x020fea0003c00000 */
[----:B------:R0:W1:Y:S02]  /*11800*/  SHFL.IDX P6, R14, R13, R12, R11 ;  /* 0x0000000c0d0e7389 */ /* 0x00006400000c000b */
[----:B01---5:R-:W-:Y:S01]  /*11810*/  ENDCOLLECTIVE ;  /* 0x000000000000791b */ /* 0x023fe20003800000 */
.L_x_88:
[----:B------:R-:W-:Y:S05]  /*11820*/  BRA `(.L_x_89) ;  /* 0xffffffc800b87947 */ /* 0x000fea000383ffff */
.L_x_47:
[----:B0-----:R-:W-:-:S04]  /*11830*/  MOV R3, UR42 ;  /* 0x0000002a00037c02 */ /* 0x001fc80008000f00 */
[----:B------:R0:W1:Y:S03]  /*11840*/  SYNCS.PHASECHK.TRANS64.TRYWAIT P0, [R3+URZ+0x38840], R2 ;  /* 0x03884002030075a7 */ /* 0x000066000800017f */
[----:B-1----:R-:W-:Y:S05]  /*11850*/  @!P0 NANOSLEEP.SYNCS 0x989680 ;  /* 0x009896800000895d */ /* 0x002fea0003900000 */
[----:B------:R-:W1:Y:S02]  /*11860*/  @!P0 SYNCS.PHASECHK.TRANS64 P0, [R3+URZ+0x38840], R2 ;  /* 0x03884002030085a7 */ /* 0x000e64000800007f */
[----:B-1----:R-:W-:Y:S05]  /*11870*/  @!P0 BRA `(.L_x_47) ;  /* 0xfffffffc00ec8947 */ /* 0x002fea000383ffff */
[----:B------:R-:W-:Y:S05]  /*11880*/  BRA `(.L_x_90) ;  /* 0xffffffcc00c87947 */ /* 0x000fea000383ffff */
.L_x_48:
[----:B------:R-:W-:Y:S01]  /*11890*/  BSSY B0, `(.L_x_91) ;  /* 0x0000008000007945 */ /* 0x000fe20003800000 */
[----:B------:R-:W-:Y:S01]  /*118a0*/  IMAD.MOV.U32 R13, RZ, RZ, R7 ;  /* 0x000000ffff0d7224 */ /* 0x000fe200078e0007 */
[----:B------:R-:W-:Y:S01]  /*118b0*/  MOV R11, 0x181f ;  /* 0x0000181f000b7802 */ /* 0x000fe20000000f00 */
[----:B------:R-:W-:Y:S02]  /*118c0*/  IMAD.MOV.U32 R12, RZ, RZ, RZ ;  /* 0x000000ffff0c7224 */ /* 0x000fe400078e00ff */
[----:B------:R-:W-:-:S07]  /*118d0*/  IMAD.MOV.U32 R15, RZ, RZ, -0x1 ;  /* 0xffffffffff0f7424 */ /* 0x000fce00078e00ff */
[----:B------:R-:W-:Y:S05]  /*118e0*/  WARPSYNC.COLLECTIVE R15, `(.L_x_92) ;  /* 0x000000000f087348 */ /* 0x000fea0003c00000 */
[----:B------:R0:W1:Y:S02]  /*118f0*/  SHFL.IDX P6, R14, R13, R12, R11 ;  /* 0x0000000c0d0e7389 */ /* 0x00006400000c000b */
[----:B01----:R-:W-:Y:S01]  /*11900*/  ENDCOLLECTIVE ;  /* 0x000000000000791b */ /* 0x003fe20003800000 */
.L_x_92:
[----:B------:R-:W-:Y:S05]  /*11910*/  BSYNC B0 ;  /* 0x0000000000007941 */ /* 0x000fea0003800000 */
.L_x_91:
[----:B------:R-:W-:Y:S01]  /*11920*/  MOV R13, R0 ;  /* 0x00000000000d7202 */ /* 0x000fe20000000f00 */
[----:B------:R-:W-:Y:S01]  /*11930*/  IMAD.MOV.U32 R12, RZ, RZ, RZ ;  /* 0x000000ffff0c7224 */ /* 0x000fe200078e00ff */
[----:B------:R-:W-:Y:S01]  /*11940*/  MOV R15, 0xffffffff ;  /* 0xffffffff000f7802 */ /* 0x000fe20000000f00 */
[----:B------:R-:W-:Y:S01]  /*11950*/  IMAD.MOV.U32 R11, RZ, RZ, 0x181f ;  /* 0x0000181fff0b7424 */ /* 0x000fe200078e00ff */
[C---:B------:R-:W-:Y:S01]  /*11960*/  LOP3.LUT P4, RZ, R16.reuse, 0x10, RZ, 0xc0, !PT ;  /* 0x0000001010ff7812 */ /* 0x040fe2000788c0ff */
[----:B------:R-:W-:Y:S01]  /*11970*/  IMAD.MOV.U32 R5, RZ, RZ, R14 ;  /* 0x000000ffff057224 */ /* 0x000fe200078e000e */
[----:B------:R-:W-:-:S13]  /*11980*/  LOP3.LUT P3, RZ, R16, 0x8, RZ, 0xc0, !PT ;  /* 0x0000000810ff7812 */ /* 0x000fda000786c0ff */
[----:B------:R-:W-:Y:S05]  /*11990*/  WARPSYNC.COLLECTIVE R15, `(.L_x_93) ;  /* 0x000000000f087348 */ /* 0x000fea0003c00000 */
[----:B------:R0:W1:Y:S02]  /*119a0*/  SHFL.IDX P6, R14, R13, R12, R11 ;  /* 0x0000000c0d0e7389 */ /* 0x00006400000c000b */
[----:B01----:R-:W-:Y:S01]  /*119b0*/  ENDCOLLECTIVE ;  /* 0x000000000000791b */ /* 0x003fe20003800000 */
.L_x_93:
[C---:B------:R-:W-:Y:S01]  /*119c0*/  LOP3.LUT P2, RZ, R16.reuse, 0x4, RZ, 0xc0, !PT ;  /* 0x0000000410ff7812 */ /* 0x040fe2000784c0ff */
[----:B------:R-:W-:Y:S01]  /*119d0*/  ULDC.64 UR4, c[0x0][0x208] ;  /* 0x0000820000047ab9 */ /* 0x000fe20000000a00 */
[----:B------:R-:W-:Y:S02]  /*119e0*/  LOP3.LUT P1, RZ, R16, 0x2, RZ, 0xc0, !PT ;  /* 0x0000000210ff7812 */ /* 0x000fe4000782c0ff */
[----:B------:R-:W-:Y:S01]  /*119f0*/  @P0 LEA R9, R31, UR42, 0x1 ;  /* 0x0000002a1f090c11 */ /* 0x000fe2000f8e08ff */
[----:B------:R-:W-:Y:S01]  /*11a00*/  IMAD.MOV.U32 R13, RZ, RZ, R7 ;  /* 0x000000ffff0d7224 */ /* 0x000fe200078e0007 */
[----:B------:R-:W-:Y:S01]  /*11a10*/  MOV R12, 0x1 ;  /* 0x00000001000c7802 */ /* 0x000fe20000000f00 */
[----:B------:R-:W-:-:S04]  /*11a20*/  IMAD.MOV.U32 R4, RZ, RZ, R14 ;  /* 0x000000ffff047224 */ /* 0x000fc800078e000e */
[----:B------:R-:W-:-:S05]  /*11a30*/  @P0 IMAD.WIDE.U32 R4, R22, 0x2, R4 ;  /* 0x0000000216040825 */ /* 0x000fca00078e0004 */
[----:B------:R-:W-:Y:S01]  /*11a40*/  @!PT LDS RZ, [RZ] ;  /* 0x00000000fffff984 */ /* 0x000fe20000000800 */
[----:B------:R-:W-:Y:S01]  /*11a50*/  @!PT LDS RZ, [RZ] ;  /* 0x00000000fffff984 */ /* 0x000fe20000000800 */
[----:B------:R-:W-:Y:S01]  /*11a60*/  @!PT LDS RZ, [RZ] ;  /* 0x00000000fffff984 */ /* 0x000fe20000000800 */
[----:B------:R0:W-:Y:S04]  /*11a70*/  @P0 LDGSTS.E.BYPASS.LTC128B.128 [R9+0x24400], desc[UR4][R4.64], !P4 ;  /* 0x2440000004090fae */ /* 0x0001e8000e101d44 */
[----:B------:R0:W-:Y:S04]  /*11a80*/  @P0 LDGSTS.E.BYPASS.LTC128B.128 [R9+0x26c00], desc[UR4][R4.64+0x80], !P3 ;  /* 0x26c0008004090fae */ /* 0x0001e8000d901d44 */
[----:B------:R0:W-:Y:S04]  /*11a90*/  @P0 LDGSTS.E.BYPASS.LTC128B.128 [R9+0x29400], desc[UR4][R4.64+0x100], !P2 ;  /* 0x2940010004090fae */ /* 0x0001e8000d101d44 */
[----:B------:R0:W-:Y:S01]  /*11aa0*/  @P0 LDGSTS.E.BYPASS.LTC128B.128 [R9+0x2bc00], desc[UR4][R4.64+0x180], !P1 ;  /* 0x2bc0018004090fae */ /* 0x0001e2000c901d44 */
[----:B------:R-:W-:-:S13]  /*11ab0*/  ISETP.GE.AND P0, PT, R6, 0x11, PT ;  /* 0x000000110600780c */ /* 0x000fda0003f06270 */
[----:B0-----:R-:W-:Y:S05]  /*11ac0*/  WARPSYNC.COLLECTIVE R15, `(.L_x_94) ;  /* 0x000000000f087348 */ /* 0x001fea0003c00000 */
[----:B------:R1:W2:Y:S02]  /*11ad0*/  SHFL.IDX P6, R14, R13, R12, R11 ;  /* 0x0000000c0d0e7389 */ /* 0x0002a400000c000b */
[----:B012---:R-:W-:Y:S01]  /*11ae0*/  ENDCOLLECTIVE ;  /* 0x000000000000791b */ /* 0x007fe20003800000 */
.L_x_94:
[----:B------:R-:W-:Y:S01]  /*11af0*/  @P0 LEA R21, R31, UR42, 0x1 ;  /* 0x0000002a1f150c11 */ /* 0x000fe2000f8e08ff */
[----:B------:R-:W-:Y:S02]  /*11b00*/  IMAD.MOV.U32 R13, RZ, RZ, R0 ;  /* 0x000000ffff0d7224 */ /* 0x000fe400078e0000 */
[----:B------:R-:W-:-:S07]  /*11b10*/  IMAD.MOV.U32 R3, RZ, RZ, R14 ;  /* 0x000000ffff037224 */ /* 0x000fce00078e000e */
[----:B------:R-:W-:Y:S05]  /*11b20*/  WARPSYNC.COLLECTIVE R15, `(.L_x_95) ;  /* 0x000000000f087348 */ /* 0x000fea0003c00000 */
[----:B------:R0:W1:Y:S02]  /*11b30*/  SHFL.IDX P6, R14, R13, R12, R11 ;  /* 0x0000000c0d0e7389 */ /* 0x00006400000c000b */
[----:B01----:R-:W-:Y:S01]  /*11b40*/  ENDCOLLECTIVE ;  /* 0x000000000000791b */ /* 0x003fe20003800000 */
.L_x_95:
[----:B------:R-:W-:Y:S01]  /*11b50*/  ULDC.64 UR4, c[0x0][0x208] ;  /* 0x0000820000047ab9 */ /* 0x000fe20000000a00 */
[----:B------:R-:W-:Y:S02]  /*11b60*/  IMAD.MOV.U32 R13, RZ, RZ, R7 ;  /* 0x000000ffff0d7224 */ /* 0x000fe400078e0007 */
[----:B------:R-:W-:Y:S01]  /*11b70*/  IMAD.MOV.U32 R12, RZ, RZ, 0x2 ;  /* 0x00000002ff0c7424 */ /* 0x000fe200078e00ff */
[----:B------:R-:W-:-:S05]  /*11b80*/  MOV R2, R14 ;  /* 0x0000000e00027202 */ /* 0x000fca0000000f00 */
        /* <DEDUP_REMOVED lines=12> */
.L_x_96:
[----:B------:R-:W-:Y:S01]  /*11c50*/  @P0 LEA R9, R31, UR42, 0x1 ;  /* 0x0000002a1f090c11 */ /* 0x000fe2000f8e08ff */
[----:B------:R-:W-:Y:S01]  /*11c60*/  IMAD.MOV.U32 R13, RZ, RZ, R0 ;  /* 0x000000ffff0d7224 */ /* 0x000fe200078e0000 */
[----:B------:R-:W-:-:S07]  /*11c70*/  MOV R5, R14 ;  /* 0x0000000e00057202 */ /* 0x000fce0000000f00 */
[----:B------:R-:W-:Y:S05]  /*11c80*/  WARPSYNC.COLLECTIVE R15, `(.L_x_97) ;  /* 0x000000000f087348 */ /* 0x000fea0003c00000 */
[----:B------:R0:W1:Y:S02]  /*11c90*/  SHFL.IDX P6, R14, R13, R12, R11 ;  /* 0x0000000c0d0e7389 */ /* 0x00006400000c000b */
[----:B01----:R-:W-:Y:S01]  /*11ca0*/  ENDCOLLECTIVE ;  /* 0x000000000000791b */ /* 0x003fe20003800000 */
.L_x_97:
[----:B------:R-:W-:Y:S01]  /*11cb0*/  ULDC.64 UR4, c[0x0][0x208] ;  /* 0x0000820000047ab9 */ /* 0x000fe20000000a00 */
[----:B------:R-:W-:Y:S01]  /*11cc0*/  MOV R13, R7 ;  /* 0x00000007000d7202 */ /* 0x000fe20000000f00 */
[----:B------:R-:W-:Y:S02]  /*11cd0*/  IMAD.MOV.U32 R12, RZ, RZ, 0x3 ;  /* 0x00000003ff0c7424 */ /* 0x000fe400078e00ff */
        /* <DEDUP_REMOVED lines=13> */
.L_x_98:
[----:B------:R-:W-:Y:S02]  /*11db0*/  @P0 LEA R21, R31, UR42, 0x1 ;  /* 0x0000002a1f150c11 */ /* 0x000fe4000f8e08ff */
[----:B------:R-:W-:Y:S01]  /*11dc0*/  MOV R13, R0 ;  /* 0x00000000000d7202 */ /* 0x000fe20000000f00 */
[----:B------:R-:W-:-:S07]  /*11dd0*/  IMAD.MOV.U32 R3, RZ, RZ, R14 ;  /* 0x000000ffff037224 */ /* 0x000fce00078e000e */
[----:B------:R-:W-:Y:S05]  /*11de0*/  WARPSYNC.COLLECTIVE R15, `(.L_x_99) ;  /* 0x000000000f087348 */ /* 0x000fea0003c00000 */
[----:B------:R0:W1:Y:S02]  /*11df0*/  SHFL.IDX P6, R14, R13, R12, R11 ;  /* 0x0000000c0d0e7389 */ /* 0x00006400000c000b */
[----:B01----:R-:W-:Y:S01]  /*11e00*/  ENDCOLLECTIVE ;  /* 0x000000000000791b */ /* 0x003fe20003800000 */
.L_x_99:
[----:B------:R-:W-:Y:S01]  /*11e10*/  ULDC.64 UR4, c[0x0][0x208] ;  /* 0x0000820000047ab9 */ /* 0x000fe20000000a00 */
        /* <DEDUP_REMOVED lines=10> */
[----:B------:R0:W-:Y:S02]  /*11ec0*/  @P0 LDGSTS.E.BYPASS.LTC128B.128 [R21+0x2d400], desc[UR4][R2.64+0x180], !P1 ;  /* 0x2d40018002150fae */ /* 0x0001e4000c901d44 */
[----:B0-----:R-:W-:Y:S05]  /*11ed0*/  WARPSYNC.COLLECTIVE R15, `(.L_x_100) ;  /* 0x000000000f087348 */ /* 0x001fea0003c00000 */
[----:B------:R1:W2:Y:S02]  /*11ee0*/  SHFL.IDX P6, R14, R13, R12, R11 ;  /* 0x0000000c0d0e7389 */ /* 0x0002a400000c000b */
[----:B012---:R-:W-:Y:S01]  /*11ef0*/  ENDCOLLECTIVE ;  /* 0x000000000000791b */ /* 0x007fe20003800000 */
.L_x_100:
[----:B------:R-:W-:Y:S02]  /*11f00*/  IMAD.MOV.U32 R13, RZ, RZ, R0 ;  /* 0x000000ffff0d7224 */ /* 0x000fe400078e0000 */
[----:B------:R-:W-:-:S07]  /*11f10*/  IMAD.MOV.U32 R4, RZ, RZ, R14 ;  /* 0x000000ffff047224 */ /* 0x000fce00078e000e */
[----:B------:R-:W-:Y:S05]  /*11f20*/  WARPSYNC.COLLECTIVE R15, `(.L_x_101) ;  /* 0x000000000f087348 */ /* 0x000fea0003c00000 */
[----:B------:R0:W1:Y:S02]  /*11f30*/  SHFL.IDX P6, R14, R13, R12, R11 ;  /* 0x0000000c0d0e7389 */ /* 0x00006400000c000b */
[----:B01----:R-:W-:Y:S01]  /*11f40*/  ENDCOLLECTIVE ;  /* 0x000000000000791b */ /* 0x003fe20003800000 */
.L_x_101:
[----:B------:R-:W-:Y:S05]  /*11f50*/  BRA `(.L_x_102) ;  /* 0xffffffcc003c7947 */ /* 0x000fea000383ffff */
.L_x_53:
[----:B------:R-:W-:Y:S01]  /*11f60*/  MOV R13, R8 ;  /* 0x00000008000d7202 */ /* 0x000fe20000000f00 */
[----:B------:R-:W-:Y:S01]  /*11f70*/  IMAD.MOV.U32 R12, RZ, RZ, RZ ;  /* 0x000000ffff0c7224 */ /* 0x000fe200078e00ff */
[----:B------:R-:W-:Y:S01]  /*11f80*/  MOV R15, 0xffffffff ;  /* 0xffffffff000f7802 */ /* 0x000fe20000000f00 */
[----:B------:R-:W-:Y:S02]  /*11f90*/  IMAD.MOV.U32 R11, RZ, RZ, 0x181f ;  /* 0x0000181fff0b7424 */ /* 0x000fe400078e00ff */
[----:B------:R-:W-:-:S07]  /*11fa0*/  IMAD R7, R23, 0x80, R27 ;  /* 0x0000008017077824 */ /* 0x000fce00078e021b */
[----:B------:R-:W-:Y:S05]  /*11fb0*/  WARPSYNC.COLLECTIVE R15, `(.L_x_103) ;  /* 0x000000000f087348 */ /* 0x000fea0003c00000 */
[----:B------:R0:W1:Y:S02]  /*11fc0*/  SHFL.IDX P6, R14, R13, R12, R11 ;  /* 0x0000000c0d0e7389 */ /* 0x00006400000c000b */
[----:B01----:R-:W-:Y:S01]  /*11fd0*/  ENDCOLLECTIVE ;  /* 0x000000000000791b */ /* 0x003fe20003800000 */
.L_x_103:
[----:B------:R-:W-:Y:S02]  /*11fe0*/  VIADD R5, R7, 0x10 ;  /* 0x0000001007057836 */ /* 0x000fe40000000000 */
[----:B------:R-:W-:Y:S02]  /*11ff0*/  IMAD.MOV.U32 R13, RZ, RZ, R6 ;  /* 0x000000ffff0d7224 */ /* 0x000fe400078e0006 */
[----:B------:R-:W-:-:S07]  /*12000*/  IMAD.MOV.U32 R3, RZ, RZ, R14 ;  /* 0x000000ffff037224 */ /* 0x000fce00078e000e */
[----:B------:R-:W-:Y:S05]  /*12010*/  WARPSYNC.COLLECTIVE R15, `(.L_x_104) ;  /* 0x000000000f087348 */ /* 0x000fea0003c00000 */
[----:B------:R0:W1:Y:S02]  /*12020*/  SHFL.IDX P6, R14, R13, R12, R11 ;  /* 0x0000000c0d0e7389 */ /* 0x00006400000c000b */
[----:B01----:R-:W-:Y:S01]  /*12030*/  ENDCOLLECTIVE ;  /* 0x000000000000791b */ /* 0x003fe20003800000 */
.L_x_104:
[----:B------:R-:W-:Y:S01]  /*12040*/  ULDC UR4, c[0x0][0x288] ;  /* 0x0000a20000047ab9 */ /* 0x000fe20000000800 */
[----:B------:R-:W-:Y:S01]  /*12050*/  ULDC.64 UR6, c[0x0][0x208] ;  /* 0x0000820000067ab9 */ /* 0x000fe20000000a00 */
[----:B------:R-:W-:-:S05]  /*12060*/  IMAD R0, R0, UR4, RZ ;  /* 0x0000000400007c24 */ /* 0x000fca000f8e02ff */
[----:B------:R-:W-:Y:S02]  /*12070*/  ISETP.GE.AND P0, PT, R7, R0, PT ;  /* 0x000000000700720c */ /* 0x000fe40003f06270 */
[----:B------:R-:W-:Y:S01]  /*12080*/  MOV R13, R8 ;  /* 0x00000008000d7202 */ /* 0x000fe20000000f00 */
[----:B------:R-:W-:-:S10]  /*12090*/  IMAD.MOV.U32 R12, RZ, RZ, 0x1 ;  /* 0x00000001ff0c7424 */ /* 0x000fd400078e00ff */
[----:B------:R-:W-:Y:S02]  /*120a0*/  @!P0 LEA R9, R31, UR42, 0x1 ;  /* 0x0000002a1f098c11 */ /* 0x000fe4000f8e08ff */
[----:B------:R-:W-:-:S05]  /*120b0*/  MOV R2, R14 ;  /* 0x0000000e00027202 */ /* 0x000fca0000000f00 */
[----:B------:R-:W-:-:S05]  /*120c0*/  @!P0 IMAD.WIDE.U32 R2, R22, 0x2, R2 ;  /* 0x0000000216028825 */ /* 0x000fca00078e0002 */
[----:B------:R-:W-:Y:S01]  /*120d0*/  @!PT LDS RZ, [RZ] ;  /* 0x00000000fffff984 */ /* 0x000fe20000000800 */
[----:B------:R-:W-:Y:S01]  /*120e0*/  @!PT LDS RZ, [RZ] ;  /* 0x00000000fffff984 */ /* 0x000fe20000000800 */
[----:B------:R-:W-:Y:S01]  /*120f0*/  @!PT LDS RZ, [RZ] ;  /* 0x00000000fffff984 */ /* 0x000fe20000000800 */
[----:B------:R0:W-:Y:S04]  /*12100*/  @!P0 LDGSTS.E.BYPASS.LTC128B.128 [R9+0x14400], desc[UR6][R2.64], !P4 ;  /* 0x1440000002098fae */ /* 0x0001e8000e101d46 */
[----:B------:R0:W-:Y:S04]  /*12110*/  @!P0 LDGSTS.E.BYPASS.LTC128B.128 [R9+0x18400], desc[UR6][R2.64+0x80], !P3 ;  /* 0x1840008002098fae */ /* 0x0001e8000d901d46 */
[----:B------:R0:W-:Y:S04]  /*12120*/  @!P0 LDGSTS.E.BYPASS.LTC128B.128 [R9+0x1c400], desc[UR6][R2.64+0x100], !P2 ;  /* 0x1c40010002098fae */ /* 0x0001e8000d101d46 */
[----:B------:R0:W-:Y:S01]  /*12130*/  @!P0 LDGSTS.E.BYPASS.LTC128B.128 [R9+0x20400], desc[UR6][R2.64+0x180], !P1 ;  /* 0x2040018002098fae */ /* 0x0001e2000c901d46 */
[----:B------:R-:W-:-:S13]  /*12140*/  ISETP.GE.AND P0, PT, R5, R0, PT ;  /* 0x000000000500720c */ /* 0x000fda0003f06270 */
[----:B0-----:R-:W-:Y:S05]  /*12150*/  WARPSYNC.COLLECTIVE R15, `(.L_x_105) ;  /* 0x000000000f087348 */ /* 0x001fea0003c00000 */
[----:B------:R1:W2:Y:S02]  /*12160*/  SHFL.IDX P6, R14, R13, R12, R11 ;  /* 0x0000000c0d0e7389 */ /* 0x0002a400000c000b */
[----:B012---:R-:W-:Y:S01]  /*12170*/  ENDCOLLECTIVE ;  /* 0x000000000000791b */ /* 0x007fe20003800000 */
.L_x_105:
[----:B------:R-:W-:Y:S01]  /*12180*/  VIADD R3, R7, 0x20 ;  /* 0x0000002007037836 */ /* 0x000fe20000000000 */
[----:B------:R-:W-:Y:S02]  /*12190*/  @!P0 LEA R21, R31, UR42, 0x1 ;  /* 0x0000002a1f158c11 */ /* 0x000fe4000f8e08ff */
[----:B------:R-:W-:Y:S01]  /*121a0*/  MOV R13, R6 ;  /* 0x00000006000d7202 */ /* 0x000fe20000000f00 */
[----:B------:R-:W-:-:S07]  /*121b0*/  IMAD.MOV.U32 R5, RZ, RZ, R14 ;  /* 0x000000ffff057224 */ /* 0x000fce00078e000e */
[----:B------:R-:W-:Y:S05]  /*121c0*/  WARPSYNC.COLLECTIVE R15, `(.L_x_106) ;  /* 0x000000000f087348 */ /* 0x000fea0003c00000 */
[----:B------:R0:W1:Y:S02]  /*121d0*/  SHFL.IDX P6, R14, R13, R12, R11 ;  /* 0x0000000c0d0e7389 */ /* 0x00006400000c000b */
[----:B01----:R-:W-:Y:S01]  /*121e0*/  ENDCOLLECTIVE ;  /* 0x000000000000791b */ /* 0x003fe20003800000 */
.L_x_106:
[----:B------:R-:W-:Y:S01]  /*121f0*/  ULDC.64 UR4, c[0x0][0x208] ;  /* 0x0000820000047ab9 */ /* 0x000fe20000000a00 */
[----:B------:R-:W-:Y:S01]  /*12200*/  MOV R13, R8 ;  /* 0x00000008000d7202 */ /* 0x000fe20000000f00 */
[----:B------:R-:W-:Y:S02]  /*12210*/  IMAD.MOV.U32 R12, RZ, RZ, 0x2 ;  /* 0x00000002ff0c7424 */ /* 0x000fe400078e00ff */
[----:B------:R-:W-:-:S04]  /*12220*/  IMAD.MOV.U32 R4, RZ, RZ, R14 ;  /* 0x000000ffff047224 */ /* 0x000fc800078e000e */
        /* <DEDUP_REMOVED lines=12> */
.L_x_107:
[----:B------:R-:W-:Y:S01]  /*122f0*/  VIADD R5, R7, 0x30 ;  /* 0x0000003007057836 */ /* 0x000fe20000000000 */
[----:B------:R-:W-:Y:S02]  /*12300*/  @!P0 LEA R9, R31, UR42, 0x1 ;  /* 0x0000002a1f098c11 */ /* 0x000fe4000f8e08ff */
[----:B------:R-:W-:Y:S01]  /*12310*/  MOV R13, R6 ;  /* 0x00000006000d7202 */ /* 0x000fe20000000f00 */
[----:B------:R-:W-:-:S07]  /*12320*/  IMAD.MOV.U32 R3, RZ, RZ, R14 ;  /* 0x000000ffff037224 */ /* 0x000fce00078e000e */
[----:B------:R-:W-:Y:S05]  /*12330*/  WARPSYNC.COLLECTIVE R15, `(.L_x_108) ;  /* 0x000000000f087348 */ /* 0x000fea0003c00000 */
[----:B------:R0:W1:Y:S02]  /*12340*/  SHFL.IDX P6, R14, R13, R12, R11 ;  /* 0x0000000c0d0e7389 */ /* 0x00006400000c000b */
[----:B01----:R-:W-:Y:S01]  /*12350*/  ENDCOLLECTIVE ;  /* 0x000000000000791b */ /* 0x003fe20003800000 */
.L_x_108:
        /* <DEDUP_REMOVED lines=16> */
.L_x_109:
[----:B------:R-:W-:Y:S01]  /*12460*/  VIADD R3, R7, 0x40 ;  /* 0x0000004007037836 */ /* 0x000fe20000000000 */
[----:B------:R-:W-:Y:S02]  /*12470*/  @!P0 LEA R21, R31, UR42, 0x1 ;  /* 0x0000002a1f158c11 */ /* 0x000fe4000f8e08ff */
[----:B------:R-:W-:Y:S01]  /*12480*/  MOV R13, R6 ;  /* 0x00000006000d7202 */ /* 0x000fe20000000f00 */
[----:B------:R-:W-:-:S07]  /*12490*/  IMAD.MOV.U32 R5, RZ, RZ, R14 ;  /* 0x000000ffff057224 */ /* 0x000fce00078e000e */
[----:B------:R-:W-:Y:S05]  /*124a0*/  WARPSYNC.COLLECTIVE R15, `(.L_x_110) ;  /* 0x000000000f087348 */ /* 0x000fea0003c00000 */
[----:B------:R0:W1:Y:S02]  /*124b0*/  SHFL.IDX P6, R14, R13, R12, R11 ;  /* 0x0000000c0d0e7389 */ /* 0x00006400000c000b */
[----:B01----:R-:W-:Y:S01]  /*124c0*/  ENDCOLLECTIVE ;  /* 0x000000000000791b */ /* 0x003fe20003800000 */
.L_x_110:
        /* <DEDUP_REMOVED lines=16> */
.L_x_111:
[----:B------:R-:W-:Y:S01]  /*125d0*/  VIADD R5, R7, 0x50 ;  /* 0x0000005007057836 */ /* 0x000fe20000000000 */
[----:B------:R-:W-:Y:S02]  /*125e0*/  @!P0 LEA R9, R31, UR42, 0x1 ;  /* 0x0000002a1f098c11 */ /* 0x000fe4000f8e08ff */
[----:B------:R-:W-:Y:S01]  /*125f0*/  MOV R13, R6 ;  /* 0x00000006000d7202 */ /* 0x000fe20000000f00 */
[----:B------:R-:W-:-:S07]  /*12600*/  IMAD.MOV.U32 R3, RZ, RZ, R14 ;  /* 0x000000ffff037224 */ /* 0x000fce00078e000e */
[----:B------:R-:W-:Y:S05]  /*12610*/  WARPSYNC.COLLECTIVE R15, `(.L_x_112) ;  /* 0x000000000f087348 */ /* 0x000fea0003c00000 */
[----:B------:R0:W1:Y:S02]  /*12620*/  SHFL.IDX P6, R14, R13, R12, R11 ;  /* 0x0000000c0d0e7389 */ /* 0x00006400000c000b */
[----:B01----:R-:W-:Y:S01]  /*12630*/  ENDCOLLECTIVE ;  /* 0x000000000000791b */ /* 0x003fe20003800000 */
.L_x_112:
        /* <DEDUP_REMOVED lines=16> */
.L_x_113:
[----:B------:R-:W-:Y:S01]  /*12740*/  VIADD R3, R7, 0x60 ;  /* 0x0000006007037836 */ /* 0x000fe20000000000 */
[----:B------:R-:W-:Y:S02]  /*12750*/  @!P0 LEA R21, R31, UR42, 0x1 ;  /* 0x0000002a1f158c11 */ /* 0x000fe4000f8e08ff */
[----:B------:R-:W-:Y:S01]  /*12760*/  MOV R13, R6 ;  /* 0x00000006000d7202 */ /* 0x000fe20000000f00 */
[----:B------:R-:W-:-:S07]  /*12770*/  IMAD.MOV.U32 R5, RZ, RZ, R14 ;  /* 0x000000ffff057224 */ /* 0x000fce00078e000e */
[----:B------:R-:W-:Y:S05]  /*12780*/  WARPSYNC.COLLECTIVE R15, `(.L_x_114) ;  /* 0x000000000f087348 */ /* 0x000fea0003c00000 */
[----:B------:R0:W1:Y:S02]  /*12790*/  SHFL.IDX P6, R14, R13, R12, R11 ;  /* 0x0000000c0d0e7389 */ /* 0x00006400000c000b */
[----:B01----:R-:W-:Y:S01]  /*127a0*/  ENDCOLLECTIVE ;  /* 0x000000000000791b */ /* 0x003fe20003800000 */
.L_x_114:
        /* <DEDUP_REMOVED lines=16> */
.L_x_115:
[----:B------:R-:W-:Y:S02]  /*128b0*/  @!P0 LEA R9, R31, UR42, 0x1 ;  /* 0x0000002a1f098c11 */ /* 0x000fe4000f8e08ff */
[----:B------:R-:W-:Y:S01]  /*128c0*/  MOV R13, R6 ;  /* 0x00000006000d7202 */ /* 0x000fe20000000f00 */
[----:B------:R-:W-:-:S07]  /*128d0*/  IMAD.MOV.U32 R3, RZ, RZ, R14 ;  /* 0x000000ffff037224 */ /* 0x000fce00078e000e */
[----:B------:R-:W-:Y:S05]  /*128e0*/  WARPSYNC.COLLECTIVE R15, `(.L_x_116) ;  /* 0x000000000f087348 */ /* 0x000fea0003c00000 */
[----:B------:R0:W1:Y:S02]  /*128f0*/  SHFL.IDX P6, R14, R13, R12, R11 ;  /* 0x0000000c0d0e7389 */ /* 0x00006400000c000b */
[----:B01----:R-:W-:Y:S01]  /*12900*/  ENDCOLLECTIVE ;  /* 0x000000000000791b */ /* 0x003fe20003800000 */
.L_x_116:
[----:B------:R-:W-:Y:S01]  /*12910*/  ULDC.64 UR4, c[0x0][0x208] ;  /* 0x0000820000047ab9 */ /* 0x000fe20000000a00 */
[----:B------:R-:W-:Y:S01]  /*12920*/  IMAD.MOV.U32 R13, RZ, RZ, R8 ;  /* 0x000000ffff0d7224 */ /* 0x000fe200078e0008 */
[----:B------:R-:W-:Y:S01]  /*12930*/  MOV R12, 0x7 ;  /* 0x00000007000c7802 */ /* 0x000fe20000000f00 */
        /* <DEDUP_REMOVED lines=8> */
[----:B------:R0:W-:Y:S02]  /*129c0*/  @!P0 LDGSTS.E.BYPASS.LTC128B.128 [R9+0x23400], desc[UR4][R2.64+0x180], !P1 ;  /* 0x2340018002098fae */ /* 0x0001e4000c901d44 */
[----:B0-----:R-:W-:Y:S05]  /*129d0*/  WARPSYNC.COLLECTIVE R15, `(.L_x_117) ;  /* 0x000000000f087348 */ /* 0x001fea0003c00000 */
[----:B------:R1:W2:Y:S02]  /*129e0*/  SHFL.IDX P6, R14, R13, R12, R11 ;  /* 0x0000000c0d0e7389 */ /* 0x0002a400000c000b */
[----:B012---:R-:W-:Y:S01]  /*129f0*/  ENDCOLLECTIVE ;  /* 0x000000000000791b */ /* 0x007fe20003800000 */
.L_x_117:
[----:B------:R-:W-:Y:S02]  /*12a00*/  IMAD.MOV.U32 R13, RZ, RZ, R6 ;  /* 0x000000ffff0d7224 */ /* 0x000fe400078e0006 */
[----:B------:R-:W-:-:S07]  /*12a10*/  IMAD.MOV.U32 R8, RZ, RZ, R14 ;  /* 0x000000ffff087224 */ /* 0x000fce00078e000e */
[----:B------:R-:W-:Y:S05]  /*12a20*/  WARPSYNC.COLLECTIVE R15, `(.L_x_118) ;  /* 0x000000000f087348 */ /* 0x000fea0003c00000 */
[----:B------:R0:W1:Y:S02]  /*12a30*/  SHFL.IDX P6, R14, R13, R12, R11 ;  /* 0x0000000c0d0e7389 */ /* 0x00006400000c000b */
[----:B01----:R-:W-:Y:S01]  /*12a40*/  ENDCOLLECTIVE ;  /* 0x000000000000791b */ /* 0x003fe20003800000 */
.L_x_118:
[----:B------:R-:W-:Y:S05]  /*12a50*/  BRA `(.L_x_119) ;  /* 0xffffffcc00407947 */ /* 0x000fea000383ffff */
.L_x_56:
[----:B0-----:R-:W-:-:S04]  /*12a60*/  MOV R3, UR42 ;  /* 0x0000002a00037c02 */ /* 0x001fc80008000f00 */
[----:B------:R0:W1:Y:S03]  /*12a70*/  SYNCS.PHASECHK.TRANS64.TRYWAIT P0, [R3+URZ+0x38820], R0 ;  /* 0x03882000030075a7 */ /* 0x000066000800017f */
[----:B-1----:R-:W-:Y:S05]  /*12a80*/  @!P0 NANOSLEEP.SYNCS 0x989680 ;  /* 0x009896800000895d */ /* 0x002fea0003900000 */
[----:B------:R-:W1:Y:S02]  /*12a90*/  @!P0 SYNCS.PHASECHK.TRANS64 P0, [R3+URZ+0x38820], R0 ;  /* 0x03882000030085a7 */ /* 0x000e64000800007f */
[----:B-1----:R-:W-:Y:S05]  /*12aa0*/  @!P0 BRA `(.L_x_56) ;  /* 0xfffffffc00ec8947 */ /* 0x002fea000383ffff */
[----:B------:R-:W-:Y:S05]  /*12ab0*/  BRA `(.L_x_120) ;  /* 0xffffffcc00907947 */ /* 0x000fea000383ffff */
.L_x_60:
[----:B-1----:R1:W2:Y:S02]  /*12ac0*/  SYNCS.PHASECHK.TRANS64.TRYWAIT P0, [R19+URZ+0x38840], R2 ;  /* 0x03884002130075a7 */ /* 0x0022a4000800017f */
[----:B--2---:R-:W-:Y:S05]  /*12ad0*/  @!P0 NANOSLEEP.SYNCS 0x989680 ;  /* 0x009896800000895d */ /* 0x004fea0003900000 */
[----:B------:R-:W2:Y:S02]  /*12ae0*/  @!P0 SYNCS.PHASECHK.TRANS64 P0, [R19+URZ+0x38840], R2 ;  /* 0x03884002130085a7 */ /* 0x000ea4000800007f */
[----:B--2---:R-:W-:Y:S05]  /*12af0*/  @!P0 BRA `(.L_x_60) ;  /* 0xfffffffc00f08947 */ /* 0x004fea000383ffff */
[----:B------:R-:W-:Y:S05]  /*12b00*/  BRA `(.L_x_121) ;  /* 0xffffffd0009c7947 */ /* 0x000fea000383ffff */
.L_x_61:
        /* <DEDUP_REMOVED lines=8> */
.L_x_123:
[----:B------:R-:W-:Y:S05]  /*12b90*/  BSYNC B1 ;  /* 0x0000000000017941 */ /* 0x000fea0003800000 */
.L_x_122:
[----:B------:R-:W-:Y:S01]  /*12ba0*/  MOV R13, R24 ;  /* 0x00000018000d7202 */ /* 0x000fe20000000f00 */
[----:B------:R-:W-:Y:S01]  /*12bb0*/  IMAD.MOV.U32 R12, RZ, RZ, RZ ;  /* 0x000000ffff0c7224 */ /* 0x000fe200078e00ff */
[----:B------:R-:W-:Y:S01]  /*12bc0*/  MOV R15, 0xffffffff ;  /* 0xffffffff000f7802 */ /* 0x000fe20000000f00 */
[----:B------:R-:W-:Y:S01]  /*12bd0*/  IMAD.MOV.U32 R11, RZ, RZ, 0x181f ;  /* 0x0000181fff0b7424 */ /* 0x000fe200078e00ff */
[----:B------:R-:W-:Y:S01]  /*12be0*/  P2R R4, PR, RZ, 0x8 ;  /* 0x00000008ff047803 */ /* 0x000fe20000000000 */
[----:B------:R-:W-:Y:S01]  /*12bf0*/  IMAD.MOV.U32 R3, RZ, RZ, R14 ;  /* 0x000000ffff037224 */ /* 0x000fe200078e000e */
[----:B------:R-:W-:Y:S01]  /*12c00*/  LOP3.LUT P3, RZ, R16, 0x10, RZ, 0xc0, !PT ;  /* 0x0000001010ff7812 */ /* 0x000fe2000786c0ff */
[----:B------:R-:W-:-:S12]  /*12c10*/  IMAD.SHL.U32 R32, R22, 0x2, RZ ;  /* 0x0000000216207824 */ /* 0x000fd800078e00ff */
[----:B------:R-:W-:Y:S05]  /*12c20*/  WARPSYNC.COLLECTIVE R15, `(.L_x_124) ;  /* 0x000000000f087348 */ /* 0x000fea0003c00000 */
[----:B------:R0:W1:Y:S02]  /*12c30*/  SHFL.IDX P6, R14, R13, R12, R11 ;  /* 0x0000000c0d0e7389 */ /* 0x00006400000c000b */
[----:B01----:R-:W-:Y:S01]  /*12c40*/  ENDCOLLECTIVE ;  /* 0x000000000000791b */ /* 0x003fe20003800000 */
.L_x_124:
[----:B------:R-:W-:Y:S01]  /*12c50*/  P2R R6, PR, RZ, 0x4 ;  /* 0x00000004ff067803 */ /* 0x000fe20000000000 */
[----:B------:R-:W-:Y:S01]  /*12c60*/  ULDC.64 UR4, c[0x0][0x208] ;  /* 0x0000820000047ab9 */ /* 0x000fe20000000a00 */
[C---:B------:R-:W-:Y:S02]  /*12c70*/  LOP3.LUT P2, RZ, R16.reuse, 0x8, RZ, 0xc0, !PT ;  /* 0x0000000810ff7812 */ /* 0x040fe4000784c0ff */
[----:B------:R-:W-:Y:S02]  /*12c80*/  P2R R7, PR, RZ, 0x2 ;  /* 0x00000002ff077803 */ /* 0x000fe40000000000 */
[----:B------:R-:W-:Y:S02]  /*12c90*/  LOP3.LUT P1, RZ, R16, 0x4, RZ, 0xc0, !PT ;  /* 0x0000000410ff7812 */ /* 0x000fe4000782c0ff */
[----:B------:R-:W-:Y:S02]  /*12ca0*/  LEA R25, R25, UR42, 0x1 ;  /* 0x0000002a19197c11 */ /* 0x000fe4000f8e08ff */
[----:B------:R-:W-:Y:S01]  /*12cb0*/  MOV R13, R27 ;  /* 0x0000001b000d7202 */ /* 0x000fe20000000f00 */
[----:B------:R-:W-:Y:S01]  /*12cc0*/  IMAD.MOV.U32 R12, RZ, RZ, 0x1 ;  /* 0x00000001ff0c7424 */ /* 0x000fe200078e00ff */
[----:B------:R-:W-:-:S05]  /*12cd0*/  IADD3 R2, P0, R14, R32, RZ ;  /* 0x000000200e027210 */ /* 0x000fca0007f1e0ff */
[----:B------:R-:W-:-:S05]  /*12ce0*/  IMAD.X R3, RZ, RZ, R3, P0 ;  /* 0x000000ffff037224 */ /* 0x000fca00000e0603 */
[----:B------:R-:W-:Y:S01]  /*12cf0*/  @!PT LDS RZ, [RZ] ;  /* 0x00000000fffff984 */ /* 0x000fe20000000800 */
[----:B------:R-:W-:Y:S01]  /*12d00*/  @!PT LDS RZ, [RZ] ;  /* 0x00000000fffff984 */ /* 0x000fe20000000800 */
[----:B------:R-:W-:Y:S01]  /*12d10*/  @!PT LDS RZ, [RZ] ;  /* 0x00000000fffff984 */ /* 0x000fe20000000800 */
[----:B------:R0:W-:Y:S04]  /*12d20*/  LDGSTS.E.BYPASS.LTC128B.128 [R25+0x24400], desc[UR4][R2.64], !P3 ;  /* 0x2440000002197fae */ /* 0x0001e8000d901d44 */
[----:B------:R0:W-:Y:S04]  /*12d30*/  LDGSTS.E.BYPASS.LTC128B.128 [R25+0x26c00], desc[UR4][R2.64+0x80], !P2 ;  /* 0x26c0008002197fae */ /* 0x0001e8000d101d44 */
[----:B------:R0:W-:Y:S04]  /*12d40*/  LDGSTS.E.BYPASS.LTC128B.128 [R25+0x29400], desc[UR4][R2.64+0x100], !P1 ;  /* 0x2940010002197fae */ /* 0x0001e8000c901d44 */
[----:B------:R0:W-:Y:S02]  /*12d50*/  LDGSTS.E.BYPASS.LTC128B.128 [R25+0x2bc00], desc[UR4][R2.64+0x180], !P5 ;  /* 0x2bc0018002197fae */ /* 0x0001e4000e901d44 */
[----:B0-----:R-:W-:Y:S05]  /*12d60*/  WARPSYNC.COLLECTIVE R15, `(.L_x_125) ;  /* 0x000000000f087348 */ /* 0x001fea0003c00000 */
[----:B------:R1:W2:Y:S02]  /*12d70*/  SHFL.IDX P6, R14, R13, R12, R11 ;  /* 0x0000000c0d0e7389 */ /* 0x0002a400000c000b */
[----:B012---:R-:W-:Y:S01]  /*12d80*/  ENDCOLLECTIVE ;  /* 0x000000000000791b */ /* 0x007fe20003800000 */
.L_x_125:
[----:B------:R-:W-:Y:S01]  /*12d90*/  MOV R13, R24 ;  /* 0x00000018000d7202 */ /* 0x000fe20000000f00 */
[----:B------:R-:W-:-:S07]  /*12da0*/  IMAD.MOV.U32 R5, RZ, RZ, R14 ;  /* 0x000000ffff057224 */ /* 0x000fce00078e000e */
[----:B------:R-:W-:Y:S05]  /*12db0*/  WARPSYNC.COLLECTIVE R15, `(.L_x_126) ;  /* 0x000000000f087348 */ /* 0x000fea0003c00000 */
[----:B------:R0:W1:Y:S02]  /*12dc0*/  SHFL.IDX P6, R14, R13, R12, R11 ;  /* 0x0000000c0d0e7389 */ /* 0x00006400000c000b */
[----:B01----:R-:W-:Y:S01]  /*12dd0*/  ENDCOLLECTIVE ;  /* 0x000000000000791b */ /* 0x003fe20003800000 */
.L_x_126:
[----:B------:R-:W-:Y:S01]  /*12de0*/  ULDC.64 UR4, c[0x0][0x208] ;  /* 0x0000820000047ab9 */ /* 0x000fe20000000a00 */
[----:B------:R-:W-:Y:S01]  /*12df0*/  MOV R13, R27 ;  /* 0x0000001b000d7202 */ /* 0x000fe20000000f00 */
[----:B------:R-:W-:Y:S02]  /*12e00*/  IMAD.MOV.U32 R12, RZ, RZ, 0x2 ;  /* 0x00000002ff0c7424 */ /* 0x000fe400078e00ff */
[----:B------:R-:W-:-:S05]  /*12e10*/  IMAD.MOV.U32 R11, RZ, RZ, R14 ;  /* 0x000000ffff0b7224 */ /* 0x000fca00078e000e */
[----:B------:R-:W-:Y:S01]  /*12e20*/  IADD3 R2, P0, R11, R32, RZ ;  /* 0x000000200b027210 */ /* 0x000fe20007f1e0ff */
[----:B------:R-:W-:-:S04]  /*12e30*/  IMAD.MOV.U32 R11, RZ, RZ, 0x181f ;  /* 0x0000181fff0b7424 */ /* 0x000fc800078e00ff */
        /* <DEDUP_REMOVED lines=11> */
.L_x_127:
[----:B------:R-:W-:Y:S01]  /*12ef0*/  IMAD.MOV.U32 R13, RZ, RZ, R24 ;  /* 0x000000ffff0d7224 */ /* 0x000fe200078e0018 */
[----:B------:R-:W-:-:S07]  /*12f00*/  MOV R5, R14 ;  /* 0x0000000e00057202 */ /* 0x000fce0000000f00 */
[----:B------:R-:W-:Y:S05]  /*12f10*/  WARPSYNC.COLLECTIVE R15, `(.L_x_128) ;  /* 0x000000000f087348 */ /* 0x000fea0003c00000 */
[----:B------:R0:W1:Y:S02]  /*12f20*/  SHFL.IDX P6, R14, R13, R12, R11 ;  /* 0x0000000c0d0e7389 */ /* 0x00006400000c000b */
[----:B01----:R-:W-:Y:S01]  /*12f30*/  ENDCOLLECTIVE ;  /* 0x000000000000791b */ /* 0x003fe20003800000 */
.L_x_128:
[----:B------:R-:W-:Y:S01]  /*12f40*/  ULDC.64 UR4, c[0x0][0x208] ;  /* 0x0000820000047ab9 */ /* 0x000fe20000000a00 */
[----:B------:R-:W-:Y:S02]  /*12f50*/  IMAD.MOV.U32 R13, RZ, RZ, R27 ;  /* 0x000000ffff0d7224 */ /* 0x000fe400078e001b */
[----:B------:R-:W-:Y:S02]  /*12f60*/  IMAD.MOV.U32 R12, RZ, RZ, 0x3 ;  /* 0x00000003ff0c7424 */ /* 0x000fe400078e00ff */
[----:B------:R-:W-:-:S05]  /*12f70*/  IMAD.MOV.U32 R11, RZ, RZ, R14 ;  /* 0x000000ffff0b7224 */ /* 0x000fca00078e000e */
[----:B------:R-:W-:Y:S02]  /*12f80*/  IADD3 R2, P0, R11, R32, RZ ;  /* 0x000000200b027210 */ /* 0x000fe40007f1e0ff */
[----:B------:R-:W-:Y:S02]  /*12f90*/  MOV R11, 0x181f ;  /* 0x0000181f000b7802 */ /* 0x000fe40000000f00 */
[----:B------:R-:W-:Y:S02]  /*12fa0*/  IADD3.X R3, RZ, R5, RZ, P0, !PT ;  /* 0x00000005ff037210 */ /* 0x000fe400007fe4ff */
[----:B------:R-:W-:-:S03]  /*12fb0*/  SHF.L.U32 R5, R22, 0x1, RZ ;  /* 0x0000000116057819 */ /* 0x000fc600000006ff */
        /* <DEDUP_REMOVED lines=10> */
.L_x_129:
[----:B------:R-:W-:Y:S02]  /*13060*/  IMAD.MOV.U32 R13, RZ, RZ, R24 ;  /* 0x000000ffff0d7224 */ /* 0x000fe400078e0018 */
[----:B------:R-:W-:-:S07]  /*13070*/  IMAD.MOV.U32 R32, RZ, RZ, R14 ;  /* 0x000000ffff207224 */ /* 0x000fce00078e000e */
[----:B------:R-:W-:Y:S05]  /*13080*/  WARPSYNC.COLLECTIVE R15, `(.L_x_130) ;  /* 0x000000000f087348 */ /* 0x000fea0003c00000 */
[----:B------:R0:W1:Y:S02]  /*13090*/  SHFL.IDX P6, R14, R13, R12, R11 ;  /* 0x0000000c0d0e7389 */ /* 0x00006400000c000b */
[----:B01----:R-:W-:Y:S01]  /*130a0*/  ENDCOLLECTIVE ;  /* 0x000000000000791b */ /* 0x003fe20003800000 */
.L_x_130:
[----:B------:R-:W-:Y:S01]  /*130b0*/  ULDC.64 UR4, c[0x0][0x208] ;  /* 0x0000820000047ab9 */ /* 0x000fe20000000a00 */
[----:B------:R-:W-:Y:S01]  /*130c0*/  MOV R13, R27 ;  /* 0x0000001b000d7202 */ /* 0x000fe20000000f00 */
[----:B------:R-:W-:Y:S02]  /*130d0*/  IMAD.MOV.U32 R12, RZ, RZ, 0x4 ;  /* 0x00000004ff0c7424 */ /* 0x000fe400078e00ff */
[----:B------:R-:W-:-:S05]  /*130e0*/  IMAD.MOV.U32 R2, RZ, RZ, R14 ;  /* 0x000000ffff027224 */ /* 0x000fca00078e000e */
[----:B------:R-:W-:-:S05]  /*130f0*/  IADD3 R2, P0, R2, R5, RZ ;  /* 0x0000000502027210 */ /* 0x000fca0007f1e0ff */
[----:B------:R-:W-:-:S05]  /*13100*/  IMAD.X R3, RZ, RZ, R32, P0 ;  /* 0x000000ffff037224 */ /* 0x000fca00000e0620 */
[----:B------:R-:W-:Y:S01]  /*13110*/  @!PT LDS RZ, [RZ] ;  /* 0x00000000fffff984 */ /* 0x000fe20000000800 */
[----:B------:R-:W-:Y:S01]  /*13120*/  @!PT LDS RZ, [RZ] ;  /* 0x00000000fffff984 */ /* 0x000fe20000000800 */
[----:B------:R-:W-:Y:S01]  /*13130*/  @!PT LDS RZ, [RZ] ;  /* 0x00000000fffff984 */ /* 0x000fe20000000800 */
[----:B------:R0:W-:Y:S01]  /*13140*/  LDGSTS.E.BYPASS.LTC128B.128 [R25+0x25c00], desc[UR4][R2.64], !P3 ;  /* 0x25c0000002197fae */ /* 0x0001e2000d901d44 */
[----:B------:R-:W-:-:S03]  /*13150*/  ISETP.NE.AND P3, PT, R4, RZ, PT ;  /* 0x000000ff0400720c */ /* 0x000fc60003f65270 */
[----:B------:R0:W-:Y:S01]  /*13160*/  LDGSTS.E.BYPASS.LTC128B.128 [R25+0x28400], desc[UR4][R2.64+0x80], !P2 ;  /* 0x2840008002197fae */ /* 0x0001e2000d101d44 */
[----:B------:R-:W-:-:S03]  /*13170*/  ISETP.NE.AND P2, PT, R6, RZ, PT ;  /* 0x000000ff0600720c */ /* 0x000fc60003f45270 */
[----:B------:R0:W-:Y:S01]  /*13180*/  LDGSTS.E.BYPASS.LTC128B.128 [R25+0x2ac00], desc[UR4][R2.64+0x100], !P1 ;  /* 0x2ac0010002197fae */ /* 0x0001e2000c901d44 */
[----:B------:R-:W-:-:S03]  /*13190*/  ISETP.NE.AND P1, PT, R7, RZ, PT ;  /* 0x000000ff0700720c */ /* 0x000fc60003f25270 */
[----:B------:R0:W-:Y:S10]  /*131a0*/  LDGSTS.E.BYPASS.LTC128B.128 [R25+0x2d400], desc[UR4][R2.64+0x180], !P5 ;  /* 0x2d40018002197fae */ /* 0x0001f4000e901d44 */
[----:B0-----:R-:W-:Y:S05]  /*131b0*/  WARPSYNC.COLLECTIVE R15, `(.L_x_131) ;  /* 0x000000000f087348 */ /* 0x001fea0003c00000 */
[----:B------:R1:W2:Y:S02]  /*131c0*/  SHFL.IDX P6, R14, R13, R12, R11 ;  /* 0x0000000c0d0e7389 */ /* 0x0002a400000c000b */
[----:B012---:R-:W-:Y:S01]  /*131d0*/  ENDCOLLECTIVE ;  /* 0x000000000000791b */ /* 0x007fe20003800000 */
.L_x_131:
[----:B------:R-:W-:Y:S01]  /*131e0*/  MOV R13, R24 ;  /* 0x00000018000d7202 */ /* 0x000fe20000000f00 */
[----:B------:R-:W-:-:S07]  /*131f0*/  IMAD.MOV.U32 R27, RZ, RZ, R14 ;  /* 0x000000ffff1b7224 */ /* 0x000fce00078e000e */
[----:B------:R-:W-:Y:S05]  /*13200*/  WARPSYNC.COLLECTIVE R15, `(.L_x_132) ;  /* 0x000000000f087348 */ /* 0x000fea0003c00000 */
[----:B------:R0:W1:Y:S02]  /*13210*/  SHFL.IDX P6, R14, R13, R12, R11 ;  /* 0x0000000c0d0e7389 */ /* 0x00006400000c000b */
[----:B01----:R-:W-:Y:S01]  /*13220*/  ENDCOLLECTIVE ;  /* 0x000000000000791b */ /* 0x003fe20003800000 */
.L_x_132:
[----:B------:R-:W-:Y:S05]  /*13230*/  BRA `(.L_x_133) ;  /* 0xffffffcc00f87947 */ /* 0x000fea000383ffff */
.L_x_66:
[----:B0-----:R0:W2:Y:S02]  /*13240*/  SYNCS.PHASECHK.TRANS64.TRYWAIT P0, [R4+URZ+0x38860], R3 ;  /* 0x03886003040075a7 */ /* 0x0010a4000800017f */
[----:B--2---:R-:W-:Y:S05]  /*13250*/  @!P0 NANOSLEEP.SYNCS 0x989680 ;  /* 0x009896800000895d */ /* 0x004fea0003900000 */
[----:B------:R-:W2:Y:S02]  /*13260*/  @!P0 SYNCS.PHASECHK.TRANS64 P0, [R4+URZ+0x38860], R3 ;  /* 0x03886003040085a7 */ /* 0x000ea4000800007f */
[----:B--2---:R-:W-:Y:S05]  /*13270*/  @!P0 BRA `(.L_x_66) ;  /* 0xfffffffc00f08947 */ /* 0x004fea000383ffff */
[----:B------:R-:W-:Y:S05]  /*13280*/  BRA `(.L_x_134) ;  /* 0xffffffd000747947 */ /* 0x000fea000383ffff */
.L_x_67:
[----:B------:R-:W-:Y:S01]  /*13290*/  BSSY B1, `(.L_x_135) ;  /* 0x0000008000017945 */ /* 0x000fe20003800000 */
[----:B------:R-:W-:Y:S01]  /*132a0*/  IMAD.MOV.U32 R13, RZ, RZ, R18 ;  /* 0x000000ffff0d7224 */ /* 0x000fe200078e0012 */
[----:B------:R-:W-:Y:S01]  /*132b0*/  MOV R11, 0x181f ;  /* 0x0000181f000b7802 */ /* 0x000fe20000000f00 */
[----:B------:R-:W-:Y:S02]  /*132c0*/  IMAD.MOV.U32 R12, RZ, RZ, RZ ;  /* 0x000000ffff0c7224 */ /* 0x000fe400078e00ff */
[----:B------:R-:W-:-:S07]  /*132d0*/  IMAD.MOV.U32 R15, RZ, RZ, -0x1 ;  /* 0xffffffffff0f7424 */ /* 0x000fce00078e00ff */
[----:B01----:R-:W-:Y:S05]  /*132e0*/  WARPSYNC.COLLECTIVE R15, `(.L_x_136) ;  /* 0x000000000f087348 */ /* 0x003fea0003c00000 */
[----:B------:R2:W3:Y:S02]  /*132f0*/  SHFL.IDX P6, R14, R13, R12, R11 ;  /* 0x0000000c0d0e7389 */ /* 0x0004e400000c000b */
[----:B0123--:R-:W-:Y:S01]  /*13300*/  ENDCOLLECTIVE ;  /* 0x000000000000791b */ /* 0x00ffe20003800000 */
.L_x_136:
[----:B------:R-:W-:Y:S05]  /*13310*/  BSYNC B1 ;  /* 0x0000000000017941 */ /* 0x000fea0003800000 */
.L_x_135:
[----:B------:R-:W-:Y:S01]  /*13320*/  MOV R13, R17 ;  /* 0x00000011000d7202 */ /* 0x000fe20000000f00 */
[----:B------:R-:W-:Y:S01]  /*13330*/  IMAD.MOV.U32 R12, RZ, RZ, RZ ;  /* 0x000000ffff0c7224 */ /* 0x000fe200078e00ff */
[----:B------:R-:W-:Y:S01]  /*13340*/  MOV R15, 0xffffffff ;  /* 0xffffffff000f7802 */ /* 0x000fe20000000f00 */
[----:B------:R-:W-:Y:S01]  /*13350*/  IMAD.MOV.U32 R11, RZ, RZ, 0x181f ;  /* 0x0000181fff0b7424 */ /* 0x000fe200078e00ff */
[----:B------:R-:W-:Y:S01]  /*13360*/  LEA R5, R5, UR42, 0x1 ;  /* 0x0000002a05057c11 */ /* 0x000fe2000f8e08ff */
[----:B------:R-:W-:-:S07]  /*13370*/  IMAD.MOV.U32 R3, RZ, RZ, R14 ;  /* 0x000000ffff037224 */ /* 0x000fce00078e000e */
[----:B------:R-:W-:Y:S05]  /*13380*/  WARPSYNC.COLLECTIVE R15, `(.L_x_137) ;  /* 0x000000000f087348 */ /* 0x000fea0003c00000 */
[----:B------:R0:W1:Y:S02]  /*13390*/  SHFL.IDX P6, R14, R13, R12, R11 ;  /* 0x0000000c0d0e7389 */ /* 0x00006400000c000b */
[----:B01----:R-:W-:Y:S01]  /*133a0*/  ENDCOLLECTIVE ;  /* 0x000000000000791b */ /* 0x003fe20003800000 */
.L_x_137:
[----:B------:R-:W-:Y:S01]  /*133b0*/  ULDC.64 UR4, c[0x0][0x208] ;  /* 0x0000820000047ab9 */ /* 0x000fe20000000a00 */
[----:B------:R-:W-:Y:S01]  /*133c0*/  IMAD.MOV.U32 R13, RZ, RZ, R18 ;  /* 0x000000ffff0d7224 */ /* 0x000fe200078e0012 */
[----:B------:R-:W-:Y:S02]  /*133d0*/  MOV R12, 0x1 ;  /* 0x00000001000c7802 */ /* 0x000fe40000000f00 */
[----:B------:R-:W-:-:S05]  /*133e0*/  IADD3 R2, P0, R14, R6, RZ ;  /* 0x000000060e027210 */ /* 0x000fca0007f1e0ff */
[----:B------:R-:W-:Y:S01]  /*133f0*/  IMAD.X R3, RZ, RZ, R3, P0 ;  /* 0x000000ffff037224 */ /* 0x000fe200000e0603 */
[----:B------:R-:W-:-:S13]  /*13400*/  ISETP.LT.OR P0, PT, R0, 0x1, P4 ;  /* 0x000000010000780c */ /* 0x000fda0002701670 */
[----:B------:R-:W-:Y:S01]  /*13410*/  @!PT LDS RZ, [RZ] ;  /* 0x00000000fffff984 */ /* 0x000fe20000000800 */
[----:B------:R-:W-:Y:S01]  /*13420*/  @!PT LDS RZ, [RZ] ;  /* 0x00000000fffff984 */ /* 0x000fe20000000800 */
[----:B------:R-:W-:Y:S01]  /*13430*/  @!PT LDS RZ, [RZ] ;  /* 0x00000000fffff984 */ /* 0x000fe20000000800 */
[----:B------:R0:W-:Y:S01]  /*13440*/  LDGSTS.E.BYPASS.LTC128B.128 [R5+0x400], desc[UR4][R2.64], !P0 ;  /* 0x0040000002057fae */ /* 0x0001e2000c101d44 */
[----:B------:R-:W-:-:S13]  /*13450*/  ISETP.LT.OR P0, PT, R0, 0x1, P3 ;  /* 0x000000010000780c */ /* 0x000fda0001f01670 */
[----:B------:R0:W-:Y:S01]  /*13460*/  LDGSTS.E.BYPASS.LTC128B.128 [R5+0x2c00], desc[UR4][R2.64+0x80], !P0 ;  /* 0x02c0008002057fae */ /* 0x0001e2000c101d44 */
[----:B------:R-:W-:-:S13]  /*13470*/  ISETP.LT.OR P0, PT, R0, 0x1, P2 ;  /* 0x000000010000780c */ /* 0x000fda0001701670 */
[----:B------:R0:W-:Y:S01]  /*13480*/  LDGSTS.E.BYPASS.LTC128B.128 [R5+0x5400], desc[UR4][R2.64+0x100], !P0 ;  /* 0x0540010002057fae */ /* 0x0001e2000c101d44 */
[----:B------:R-:W-:-:S13]  /*13490*/  ISETP.LT.OR P0, PT, R0, 0x1, P1 ;  /* 0x000000010000780c */ /* 0x000fda0000f01670 */
[----:B------:R0:W-:Y:S02]  /*134a0*/  LDGSTS.E.BYPASS.LTC128B.128 [R5+0x7c00], desc[UR4][R2.64+0x180], !P0 ;  /* 0x07c0018002057fae */ /* 0x0001e4000c101d44 */
[----:B0-----:R-:W-:Y:S05]  /*134b0*/  WARPSYNC.COLLECTIVE R15, `(.L_x_138) ;  /* 0x000000000f087348 */ /* 0x001fea0003c00000 */
[----:B------:R1:W2:Y:S02]  /*134c0*/  SHFL.IDX P6, R14, R13, R12, R11 ;  /* 0x0000000c0d0e7389 */ /* 0x0002a400000c000b */
[----:B012---:R-:W-:Y:S01]  /*134d0*/  ENDCOLLECTIVE ;  /* 0x000000000000791b */ /* 0x007fe20003800000 */
.L_x_138:
[----:B------:R-:W-:Y:S02]  /*134e0*/  IMAD.MOV.U32 R13, RZ, RZ, R17 ;  /* 0x000000ffff0d7224 */ /* 0x000fe400078e0011 */
[----:B------:R-:W-:-:S07]  /*134f0*/  IMAD.MOV.U32 R3, RZ, RZ, R14 ;  /* 0x000000ffff037224 */ /* 0x000fce00078e000e */
[----:B------:R-:W-:Y:S05]  /*13500*/  WARPSYNC.COLLECTIVE R15, `(.L_x_139) ;  /* 0x000000000f087348 */ /* 0x000fea0003c00000 */
[----:B------:R0:W1:Y:S02]  /*13510*/  SHFL.IDX P6, R14, R13, R12, R11 ;  /* 0x0000000c0d0e7389 */ /* 0x00006400000c000b */
[----:B01----:R-:W-:Y:S01]  /*13520*/  ENDCOLLECTIVE ;  /* 0x000000000000791b */ /* 0x003fe20003800000 */
.L_x_139:
[----:B------:R-:W-:Y:S01]  /*13530*/  ULDC.64 UR4, c[0x0][0x208] ;  /* 0x0000820000047ab9 */ /* 0x000fe20000000a00 */
[----:B------:R-:W-:Y:S02]  /*13540*/  IMAD.MOV.U32 R13, RZ, RZ, R18 ;  /* 0x000000ffff0d7224 */ /* 0x000fe400078e0012 */
[----:B------:R-:W-:Y:S01]  /*13550*/  IMAD.MOV.U32 R12, RZ, RZ, 0x2 ;  /* 0x00000002ff0c7424 */ /* 0x000fe200078e00ff */
[----:B------:R-:W-:-:S04]  /*13560*/  IADD3 R2, P0, R14, R6, RZ ;  /* 0x000000060e027210 */ /* 0x000fc80007f1e0ff */
[----:B------:R-:W-:Y:S02]  /*13570*/  IADD3.X R3, RZ, R3, RZ, P0, !PT ;  /* 0x00000003ff037210 */ /* 0x000fe400007fe4ff */
        /* <DEDUP_REMOVED lines=14> */
.L_x_140:
[----:B------:R-:W-:Y:S01]  /*13660*/  IMAD.MOV.U32 R13, RZ, RZ, R17 ;  /* 0x000000ffff0d7224 */ /* 0x000fe200078e0011 */
[----:B------:R-:W-:-:S07]  /*13670*/  MOV R3, R14 ;  /* 0x0000000e00037202 */ /* 0x000fce0000000f00 */
[----:B------:R-:W-:Y:S05]  /*13680*/  WARPSYNC.COLLECTIVE R15, `(.L_x_141) ;  /* 0x000000000f087348 */ /* 0x000fea0003c00000 */
[----:B------:R0:W1:Y:S02]  /*13690*/  SHFL.IDX P6, R14, R13, R12, R11 ;  /* 0x0000000c0d0e7389 */ /* 0x00006400000c000b */
[----:B01----:R-:W-:Y:S01]  /*136a0*/  ENDCOLLECTIVE ;  /* 0x000000000000791b */ /* 0x003fe20003800000 */
.L_x_141:
[----:B------:R-:W-:Y:S01]  /*136b0*/  ULDC.64 UR4, c[0x0][0x208] ;  /* 0x0000820000047ab9 */ /* 0x000fe20000000a00 */
[----:B------:R-:W-:Y:S01]  /*136c0*/  MOV R13, R18 ;  /* 0x00000012000d7202 */ /* 0x000fe20000000f00 */
[----:B------:R-:W-:Y:S01]  /*136d0*/  IMAD.MOV.U32 R12, RZ, RZ, 0x3 ;  /* 0x00000003ff0c7424 */ /* 0x000fe200078e00ff */
        /* <DEDUP_REMOVED lines=16> */
.L_x_142:
[----:B------:R-:W-:Y:S01]  /*137e0*/  MOV R13, R17 ;  /* 0x00000011000d7202 */ /* 0x000fe20000000f00 */
[----:B------:R-:W-:-:S07]  /*137f0*/  IMAD.MOV.U32 R3, RZ, RZ, R14 ;  /* 0x000000ffff037224 */ /* 0x000fce00078e000e */
[----:B------:R-:W-:Y:S05]  /*13800*/  WARPSYNC.COLLECTIVE R15, `(.L_x_143) ;  /* 0x000000000f087348 */ /* 0x000fea0003c00000 */
[----:B------:R0:W1:Y:S02]  /*13810*/  SHFL.IDX P6, R14, R13, R12, R11 ;  /* 0x0000000c0d0e7389 */ /* 0x00006400000c000b */
[----:B01----:R-:W-:Y:S01]  /*13820*/  ENDCOLLECTIVE ;  /* 0x000000000000791b */ /* 0x003fe20003800000 */
.L_x_143:
        /* <DEDUP_REMOVED lines=19> */
.L_x_144:
[----:B------:R-:W-:Y:S02]  /*13960*/  IMAD.MOV.U32 R13, RZ, RZ, R17 ;  /* 0x000000ffff0d7224 */ /* 0x000fe400078e0011 */
[----:B------:R-:W-:-:S07]  /*13970*/  IMAD.MOV.U32 R18, RZ, RZ, R14 ;  /* 0x000000ffff127224 */ /* 0x000fce00078e000e */
[----:B------:R-:W-:Y:S05]  /*13980*/  WARPSYNC.COLLECTIVE R15, `(.L_x_145) ;  /* 0x000000000f087348 */ /* 0x000fea0003c00000 */
[----:B------:R0:W1:Y:S02]  /*13990*/  SHFL.IDX P6, R14, R13, R12, R11 ;  /* 0x0000000c0d0e7389 */ /* 0x00006400000c000b */
[----:B01----:R-:W-:Y:S01]  /*139a0*/  ENDCOLLECTIVE ;  /* 0x000000000000791b */ /* 0x003fe20003800000 */
.L_x_145:
[----:B------:R-:W-:Y:S05]  /*139b0*/  BRA `(.L_x_146) ;  /* 0xffffffcc008c7947 */ /* 0x000fea000383ffff */
.L_x_73:
[----:B0-----:R0:W1:Y:S02]  /*139c0*/  SYNCS.PHASECHK.TRANS64.TRYWAIT P0, [R0+URZ+0x38860], R3 ;  /* 0x03886003000075a7 */ /* 0x001064000800017f */
[----:B-1----:R-:W-:Y:S05]  /*139d0*/  @!P0 NANOSLEEP.SYNCS 0x989680 ;  /* 0x009896800000895d */ /* 0x002fea0003900000 */
[----:B------:R-:W1:Y:S02]  /*139e0*/  @!P0 SYNCS.PHASECHK.TRANS64 P0, [R0+URZ+0x38860], R3 ;  /* 0x03886003000085a7 */ /* 0x000e64000800007f */
[----:B-1----:R-:W-:Y:S05]  /*139f0*/  @!P0 BRA `(.L_x_73) ;  /* 0xfffffffc00f08947 */ /* 0x002fea000383ffff */
[----:B------:R-:W-:Y:S05]  /*13a00*/  BRA `(.L_x_147) ;  /* 0xffffffd000947947 */ /* 0x000fea000383ffff */
.L_x_74:
[----:B------:R-:W-:Y:S01]  /*13a10*/  BSSY B0, `(.L_x_148) ;  /* 0x0000008000007945 */ /* 0x000fe20003800000 */
[----:B------:R-:W-:Y:S01]  /*13a20*/  MOV R13, R18 ;  /* 0x00000012000d7202 */ /* 0x000fe20000000f00 */
[----:B------:R-:W-:Y:S01]  /*13a30*/  IMAD.MOV.U32 R12, RZ, RZ, RZ ;  /* 0x000000ffff0c7224 */ /* 0x000fe200078e00ff */
[----:B------:R-:W-:Y:S01]  /*13a40*/  MOV R15, 0xffffffff ;  /* 0xffffffff000f7802 */ /* 0x000fe20000000f00 */
[----:B------:R-:W-:-:S07]  /*13a50*/  IMAD.MOV.U32 R11, RZ, RZ, 0x181f ;  /* 0x0000181fff0b7424 */ /* 0x000fce00078e00ff */
[----:B0-----:R-:W-:Y:S05]  /*13a60*/  WARPSYNC.COLLECTIVE R15, `(.L_x_149) ;  /* 0x000000000f087348 */ /* 0x001fea0003c00000 */
[----:B------:R1:W2:Y:S02]  /*13a70*/  SHFL.IDX P6, R14, R13, R12, R11 ;  /* 0x0000000c0d0e7389 */ /* 0x0002a400000c000b */
[----:B012---:R-:W-:Y:S01]  /*13a80*/  ENDCOLLECTIVE ;  /* 0x000000000000791b */ /* 0x007fe20003800000 */
.L_x_149:
[----:B------:R-:W-:Y:S05]  /*13a90*/  BSYNC B0 ;  /* 0x0000000000007941 */ /* 0x000fea0003800000 */
.L_x_148:
[----:B------:R-:W-:Y:S01]  /*13aa0*/  IMAD.MOV.U32 R13, RZ, RZ, R17 ;  /* 0x000000ffff0d7224 */ /* 0x000fe200078e0011 */
[----:B------:R-:W-:Y:S01]  /*13ab0*/  MOV R12, RZ ;  /* 0x000000ff000c7202 */ /* 0x000fe20000000f00 */
[----:B------:R-:W-:Y:S01]  /*13ac0*/  IMAD.MOV.U32 R11, RZ, RZ, 0x181f ;  /* 0x0000181fff0b7424 */ /* 0x000fe200078e00ff */
[----:B------:R-:W-:Y:S01]  /*13ad0*/  LEA R4, R4, UR42, 0x1 ;  /* 0x0000002a04047c11 */ /* 0x000fe2000f8e08ff */
[----:B------:R-:W-:Y:S02]  /*13ae0*/  IMAD.MOV.U32 R15, RZ, RZ, -0x1 ;  /* 0xffffffffff0f7424 */ /* 0x000fe400078e00ff */
[----:B------:R-:W-:-:S07]  /*13af0*/  IMAD.MOV.U32 R3, RZ, RZ, R14 ;  /* 0x000000ffff037224 */ /* 0x000fce00078e000e */
[----:B------:R-:W-:Y:S05]  /*13b00*/  WARPSYNC.COLLECTIVE R15, `(.L_x_150) ;  /* 0x000000000f087348 */ /* 0x000fea0003c00000 */
[----:B------:R0:W1:Y:S02]  /*13b10*/  SHFL.IDX P6, R14, R13, R12, R11 ;  /* 0x0000000c0d0e7389 */ /* 0x00006400000c000b */
[----:B01----:R-:W-:Y:S01]  /*13b20*/  ENDCOLLECTIVE ;  /* 0x000000000000791b */ /* 0x003fe20003800000 */
.L_x_150:
[----:B------:R-:W-:Y:S01]  /*13b30*/  ULDC UR4, c[0x0][0x2f4] ;  /* 0x0000bd0000047ab9 */ /* 0x000fe20000000800 */
[----:B------:R-:W-:Y:S01]  /*13b40*/  ULDC.64 UR6, c[0x0][0x208] ;  /* 0x0000820000067ab9 */ /* 0x000fe20000000a00 */
[----:B------:R-:W-:Y:S02]  /*13b50*/  ISETP.GE.AND P2, PT, R22, UR4, PT ;  /* 0x0000000416007c0c */ /* 0x000fe4000bf46270 */
[----:B------:R-:W-:Y:S02]  /*13b60*/  ISETP.GE.AND P3, PT, R37, UR4, PT ;  /* 0x0000000425007c0c */ /* 0x000fe4000bf66270 */
[C---:B------:R-:W-:Y:S02]  /*13b70*/  ISETP.LT.OR P5, PT, R5.reuse, 0x1, P2 ;  /* 0x000000010500780c */ /* 0x040fe400017a1670 */
[----:B------:R-:W-:Y:S02]  /*13b80*/  ISETP.LT.OR P4, PT, R5, 0x1, P3 ;  /* 0x000000010500780c */ /* 0x000fe40001f81670 */
[----:B------:R-:W-:-:S02]  /*13b90*/  ISETP.GE.AND P1, PT, R36, UR4, PT ;  /* 0x0000000424007c0c */ /* 0x000fc4000bf26270 */
[----:B------:R-:W-:Y:S01]  /*13ba0*/  ISETP.GE.AND P0, PT, R35, UR4, PT ;  /* 0x0000000423007c0c */ /* 0x000fe2000bf06270 */
[----:B------:R-:W-:Y:S02]  /*13bb0*/  IMAD.MOV.U32 R13, RZ, RZ, R18 ;  /* 0x000000ffff0d7224 */ /* 0x000fe400078e0012 */
[----:B------:R-:W-:Y:S01]  /*13bc0*/  IMAD.MOV.U32 R12, RZ, RZ, 0x1 ;  /* 0x00000001ff0c7424 */ /* 0x000fe200078e00ff */
[----:B------:R-:W-:-:S05]  /*13bd0*/  MOV R2, R14 ;  /* 0x0000000e00027202 */ /* 0x000fca0000000f00 */
[----:B------:R-:W-:-:S05]  /*13be0*/  IMAD.WIDE.U32 R2, R22, 0x2, R2 ;  /* 0x0000000216027825 */ /* 0x000fca00078e0002 */
[----:B------:R-:W-:Y:S01]  /*13bf0*/  @!PT LDS RZ, [RZ] ;  /* 0x00000000fffff984 */ /* 0x000fe20000000800 */
[----:B------:R-:W-:Y:S01]  /*13c00*/  @!PT LDS RZ, [RZ] ;  /* 0x00000000fffff984 */ /* 0x000fe20000000800 */
[----:B------:R-:W-:Y:S01]  /*13c10*/  @!PT LDS RZ, [RZ] ;  /* 0x00000000fffff984 */ /* 0x000fe20000000800 */
[----:B------:R0:W-:Y:S01]  /*13c20*/  LDGSTS.E.BYPASS.LTC128B.128 [R4+0x400], desc[UR6][R2.64], !P5 ;  /* 0x0040000002047fae */ /* 0x0001e2000e901d46 */
[----:B------:R-:W-:-:S03]  /*13c30*/  ISETP.LT.OR P5, PT, R5, 0x1, P1 ;  /* 0x000000010500780c */ /* 0x000fc60000fa1670 */
[----:B------:R0:W-:Y:S01]  /*13c40*/  LDGSTS.E.BYPASS.LTC128B.128 [R4+0x2c00], desc[UR6][R2.64+0x80], !P4 ;  /* 0x02c0008002047fae */ /* 0x0001e2000e101d46 */
[----:B------:R-:W-:-:S09]  /*13c50*/  ISETP.LT.OR P4, PT, R5, 0x1, P0 ;  /* 0x000000010500780c */ /* 0x000fd20000781670 */
[----:B------:R0:W-:Y:S01]  /*13c60*/  LDGSTS.E.BYPASS.LTC128B.128 [R4+0x5400], desc[UR6][R2.64+0x100], !P5 ;  /* 0x0540010002047fae */ /* 0x0001e2000e901d46 */
[----:B------:R-:W-:-:S03]  /*13c70*/  ISETP.LT.OR P5, PT, R5, 0x11, P2 ;  /* 0x000000110500780c */ /* 0x000fc600017a1670 */
[----:B------:R0:W-:Y:S01]  /*13c80*/  LDGSTS.E.BYPASS.LTC128B.128 [R4+0x7c00], desc[UR6][R2.64+0x180], !P4 ;  /* 0x07c0018002047fae */ /* 0x0001e2000e101d46 */
[----:B------:R-:W-:-:S13]  /*13c90*/  ISETP.LT.OR P4, PT, R5, 0x11, P3 ;  /* 0x000000110500780c */ /* 0x000fda0001f81670 */
[----:B0-----:R-:W-:Y:S05]  /*13ca0*/  WARPSYNC.COLLECTIVE R15, `(.L_x_151) ;  /* 0x000000000f087348 */ /* 0x001fea0003c00000 */
[----:B------:R1:W2:Y:S02]  /*13cb0*/  SHFL.IDX P6, R14, R13, R12, R11 ;  /* 0x0000000c0d0e7389 */ /* 0x0002a400000c000b */
[----:B012---:R-:W-:Y:S01]  /*13cc0*/  ENDCOLLECTIVE ;  /* 0x000000000000791b */ /* 0x007fe20003800000 */
.L_x_151:
[----:B------:R-:W-:Y:S01]  /*13cd0*/  IMAD.MOV.U32 R13, RZ, RZ, R17 ;  /* 0x000000ffff0d7224 */ /* 0x000fe200078e0011 */
[----:B------:R-:W-:-:S07]  /*13ce0*/  MOV R6, R14 ;  /* 0x0000000e00067202 */ /* 0x000fce0000000f00 */
[----:B------:R-:W-:Y:S05]  /*13cf0*/  WARPSYNC.COLLECTIVE R15, `(.L_x_152) ;  /* 0x000000000f087348 */ /* 0x000fea0003c00000 */
[----:B------:R0:W1:Y:S02]  /*13d00*/  SHFL.IDX P6, R14, R13, R12, R11 ;  /* 0x0000000c0d0e7389 */ /* 0x00006400000c000b */
[----:B01----:R-:W-:Y:S01]  /*13d10*/  ENDCOLLECTIVE ;  /* 0x000000000000791b */ /* 0x003fe20003800000 */
.L_x_152:
[----:B------:R-:W-:Y:S01]  /*13d20*/  ULDC.64 UR4, c[0x0][0x208] ;  /* 0x0000820000047ab9 */ /* 0x000fe20000000a00 */
[----:B------:R-:W-:Y:S01]  /*13d30*/  MOV R3, R6 ;  /* 0x0000000600037202 */ /* 0x000fe20000000f00 */
[----:B------:R-:W-:Y:S02]  /*13d40*/  IMAD.MOV.U32 R13, RZ, RZ, R18 ;  /* 0x000000ffff0d7224 */ /* 0x000fe400078e0012 */
[----:B------:R-:W-:Y:S02]  /*13d50*/  IMAD.MOV.U32 R12, RZ, RZ, 0x2 ;  /* 0x00000002ff0c7424 */ /* 0x000fe400078e00ff */
[----:B------:R-:W-:-:S04]  /*13d60*/  IMAD.MOV.U32 R2, RZ, RZ, R14 ;  /* 0x000000ffff027224 */ /* 0x000fc800078e000e */
        /* <DEDUP_REMOVED lines=15> */
.L_x_153:
[----:B------:R-:W-:Y:S01]  /*13e60*/  IMAD.MOV.U32 R13, RZ, RZ, R17 ;  /* 0x000000ffff0d7224 */ /* 0x000fe200078e0011 */
[----:B------:R-:W-:-:S07]  /*13e70*/  MOV R6, R14 ;  /* 0x0000000e00067202 */ /* 0x000fce0000000f00 */
[----:B------:R-:W-:Y:S05]  /*13e80*/  WARPSYNC.COLLECTIVE R15, `(.L_x_154) ;  /* 0x000000000f087348 */ /* 0x000fea0003c00000 */
[----:B------:R0:W1:Y:S02]  /*13e90*/  SHFL.IDX P6, R14, R13, R12, R11 ;  /* 0x0000000c0d0e7389 */ /* 0x00006400000c000b */
[----:B01----:R-:W-:Y:S01]  /*13ea0*/  ENDCOLLECTIVE ;  /* 0x000000000000791b */ /* 0x003fe20003800000 */
.L_x_154:
        /* <DEDUP_REMOVED lines=20> */
.L_x_155:
[----:B------:R-:W-:Y:S01]  /*13ff0*/  IMAD.MOV.U32 R13, RZ, RZ, R17 ;  /* 0x000000ffff0d7224 */ /* 0x000fe200078e0011 */
[----:B------:R-:W-:-:S07]  /*14000*/  MOV R6, R14 ;  /* 0x0000000e00067202 */ /* 0x000fce0000000f00 */
[----:B------:R-:W-:Y:S05]  /*14010*/  WARPSYNC.COLLECTIVE R15, `(.L_x_156) ;  /* 0x000000000f087348 */ /* 0x000fea0003c00000 */
[----:B------:R0:W1:Y:S02]  /*14020*/  SHFL.IDX P6, R14, R13, R12, R11 ;  /* 0x0000000c0d0e7389 */ /* 0x00006400000c000b */
[----:B01----:R-:W-:Y:S01]  /*14030*/  ENDCOLLECTIVE ;  /* 0x000000000000791b */ /* 0x003fe20003800000 */
.L_x_156:
[----:B------:R-:W-:Y:S01]  /*14040*/  ULDC.64 UR4, c[0x0][0x208] ;  /* 0x0000820000047ab9 */ /* 0x000fe20000000a00 */
[----:B------:R-:W-:Y:S01]  /*14050*/  MOV R3, R6 ;  /* 0x0000000600037202 */ /* 0x000fe20000000f00 */
[----:B------:R-:W-:Y:S02]  /*14060*/  IMAD.MOV.U32 R6, RZ, RZ, RZ ;  /* 0x000000ffff067224 */ /* 0x000fe400078e00ff */
        /* <DEDUP_REMOVED lines=11> */
[----:B------:R0:W-:Y:S04]  /*14120*/  LDGSTS.E.BYPASS.LTC128B.128 [R4+0x6c00], desc[UR4][R2.64+0x100], !P5 ;  /* 0x06c0010002047fae */ /* 0x0001e8000e901d44 */
[----:B------:R0:W-:Y:S02]  /*14130*/  LDGSTS.E.BYPASS.LTC128B.128 [R4+0x9400], desc[UR4][R2.64+0x180], !P4 ;  /* 0x0940018002047fae */ /* 0x0001e4000e101d44 */
[----:B0-----:R-:W-:Y:S05]  /*14140*/  WARPSYNC.COLLECTIVE R15, `(.L_x_157) ;  /* 0x000000000f087348 */ /* 0x001fea0003c00000 */
[----:B------:R1:W2:Y:S02]  /*14150*/  SHFL.IDX P6, R14, R13, R12, R11 ;  /* 0x0000000c0d0e7389 */ /* 0x0002a400000c000b */
[----:B012---:R-:W-:Y:S01]  /*14160*/  ENDCOLLECTIVE ;  /* 0x000000000000791b */ /* 0x007fe20003800000 */
.L_x_157:
[----:B------:R-:W-:Y:S01]  /*14170*/  IMAD.MOV.U32 R13, RZ, RZ, R17 ;  /* 0x000000ffff0d7224 */ /* 0x000fe200078e0011 */
[----:B------:R-:W-:-:S07]  /*14180*/  MOV R18, R14 ;  /* 0x0000000e00127202 */ /* 0x000fce0000000f00 */
[----:B------:R-:W-:Y:S05]  /*14190*/  WARPSYNC.COLLECTIVE R15, `(.L_x_158) ;  /* 0x000000000f087348 */ /* 0x000fea0003c00000 */
[----:B------:R0:W1:Y:S02]  /*141a0*/  SHFL.IDX P6, R14, R13, R12, R11 ;  /* 0x0000000c0d0e7389 */ /* 0x00006400000c000b */
[----:B01----:R-:W-:Y:S01]  /*141b0*/  ENDCOLLECTIVE ;  /* 0x000000000000791b */ /* 0x003fe20003800000 */
.L_x_158:
[----:B------:R-:W-:Y:S05]  /*141c0*/  BRA `(.L_x_159) ;  /* 0xffffffcc00a07947 */ /* 0x000fea000383ffff */
.L_x_77:
[----:B0-----:R0:W1:Y:S02]  /*141d0*/  SYNCS.PHASECHK.TRANS64.TRYWAIT P0, [R7+URZ+0x38820], R6 ;  /* 0x03882006070075a7 */ /* 0x001064000800017f */
[----:B-1----:R-:W-:Y:S05]  /*141e0*/  @!P0 NANOSLEEP.SYNCS 0x989680 ;  /* 0x009896800000895d */ /* 0x002fea0003900000 */
[----:B------:R-:W1:Y:S02]  /*141f0*/  @!P0 SYNCS.PHASECHK.TRANS64 P0, [R7+URZ+0x38820], R6 ;  /* 0x03882006070085a7 */ /* 0x000e64000800007f */
[----:B-1----:R-:W-:Y:S05]  /*14200*/  @!P0 BRA `(.L_x_77) ;  /* 0xfffffffc00f08947 */ /* 0x002fea000383ffff */
[----:B------:R-:W-:Y:S05]  /*14210*/  BRA `(.L_x_160) ;  /* 0xffffffd000287947 */ /* 0x000fea000383ffff */
.L_x_78:
[----:B------:R-:W1:Y:S01]  /*14220*/  S2R R3, SR_TID.X ;  /* 0x0000000000037919 */ /* 0x000e620000002100 */
[----:B------:R-:W-:Y:S01]  /*14230*/  BSSY B0, `(.L_x_161) ;  /* 0x000000a000007945 */ /* 0x000fe20003800000 */
[----:B------:R-:W-:Y:S01]  /*14240*/  IMAD.MOV.U32 R12, RZ, RZ, RZ ;  /* 0x000000ffff0c7224 */ /* 0x000fe200078e00ff */
[----:B------:R-:W-:Y:S01]  /*14250*/  MOV R15, 0xffffffff ;  /* 0xffffffff000f7802 */ /* 0x000fe20000000f00 */
[----:B------:R-:W-:Y:S01]  /*14260*/  IMAD.MOV.U32 R11, RZ, RZ, 0x1f ;  /* 0x0000001fff0b7424 */ /* 0x000fe200078e00ff */
[----:B-1----:R-:W-:-:S04]  /*14270*/  SHF.R.U32.HI R3, RZ, 0x5, R3 ;  /* 0x00000005ff037819 */ /* 0x002fc80000011603 */
[----:B------:R-:W-:-:S04]  /*14280*/  LOP3.LUT R3, R3, 0x3, RZ, 0xc0, !PT ;  /* 0x0000000303037812 */ /* 0x000fc800078ec0ff */
[----:B------:R-:W-:-:S07]  /*14290*/  MOV R13, R3 ;  /* 0x00000003000d7202 */ /* 0x000fce0000000f00 */
[----:B0----5:R-:W-:Y:S05]  /*142a0*/  WARPSYNC.COLLECTIVE R15, `(.L_x_162) ;  /* 0x000000000f087348 */ /* 0x021fea0003c00000 */
[----:B------:R1:W2:Y:S02]  /*142b0*/  SHFL.IDX P6, R14, R13, R12, R11 ;  /* 0x0000000c0d0e7389 */ /* 0x0002a400000c000b */
[----:B012--5:R-:W-:Y:S01]  /*142c0*/  ENDCOLLECTIVE ;  /* 0x000000000000791b */ /* 0x027fe20003800000 */
.L_x_162:
[----:B------:R-:W-:Y:S05]  /*142d0*/  BSYNC B0 ;  /* 0x0000000000007941 */ /* 0x000fea0003800000 */
.L_x_161:
[----:B------:R-:W-:Y:S05]  /*142e0*/  BRA `(.L_x_163) ;  /* 0xffffffd0000c7947 */ /* 0x000fea000383ffff */
.L_x_79:
[----:B------:R-:W-:Y:S01]  /*142f0*/  BSSY B0, `(.L_x_164) ;  /* 0x0000006000007945 */ /* 0x000fe20003800000 */
[----:B------:R-:W-:-:S07]  /*14300*/  IMAD.MOV.U32 R15, RZ, RZ, -0x1 ;  /* 0xffffffffff0f7424 */ /* 0x000fce00078e00ff */
[----:B01---5:R-:W-:Y:S05]  /*14310*/  WARPSYNC.COLLECTIVE R15, `(.L_x_165) ;  /* 0x000000000f0c7348 */ /* 0x023fea0003c00000 */
[----:B------:R-:W-:Y:S02]  /*14320*/  ELECT P6, UR62, PT ;  /* 0x00000000003e782f */ /* 0x000fe400038c0000 */
[----:B------:R-:W-:Y:S01]  /*14330*/  MOV R14, UR62 ;  /* 0x0000003e000e7c02 */ /* 0x000fe20008000f00 */
[----:B01---5:R-:W-:Y:S10]  /*14340*/  ENDCOLLECTIVE ;  /* 0x000000000000791b */ /* 0x023ff40003800000 */
.L_x_165:
[----:B------:R-:W-:Y:S05]  /*14350*/  BSYNC B0 ;  /* 0x0000000000007941 */ /* 0x000fea0003800000 */
.L_x_164:
[----:B------:R-:W-:Y:S05]  /*14360*/  BRA `(.L_x_166) ;  /* 0xffffffd000007947 */ /* 0x000fea000383ffff */
.L_x_81:
[----:B-1----:R1:W2:Y:S02]  /*14370*/  SYNCS.PHASECHK.TRANS64.TRYWAIT P1, [R5+URZ+0x38840], R4 ;  /* 0x03884004050075a7 */ /* 0x0022a4000802017f */
[----:B--2---:R-:W-:Y:S05]  /*14380*/  @!P1 NANOSLEEP.SYNCS 0x989680 ;  /* 0x009896800000995d */ /* 0x004fea0003900000 */
[----:B------:R-:W2:Y:S02]  /*14390*/  @!P1 SYNCS.PHASECHK.TRANS64 P1, [R5+URZ+0x38840], R4 ;  /* 0x03884004050095a7 */ /* 0x000ea4000802007f */
[----:B--2---:R-:W-:Y:S05]  /*143a0*/  @!P1 BRA `(.L_x_81) ;  /* 0xfffffffc00f09947 */ /* 0x004fea000383ffff */
[----:B------:R-:W-:Y:S05]  /*143b0*/  BRA `(.L_x_167) ;  /* 0xffffffd000287947 */ /* 0x000fea000383ffff */
.L_x_83:
[----:B--2---:R2:W3:Y:S02]  /*143c0*/  SYNCS.PHASECHK.TRANS64.TRYWAIT P1, [R3+URZ+0x38840], R0 ;  /* 0x03884000030075a7 */ /* 0x0044e4000802017f */
[----:B---3--:R-:W-:Y:S05]  /*143d0*/  @!P1 NANOSLEEP.SYNCS 0x989680 ;  /* 0x009896800000995d */ /* 0x008fea0003900000 */
[----:B------:R-:W3:Y:S02]  /*143e0*/  @!P1 SYNCS.PHASECHK.TRANS64 P1, [R3+URZ+0x38840], R0 ;  /* 0x03884000030095a7 */ /* 0x000ee4000802007f */
[----:B---3--:R-:W-:Y:S05]  /*143f0*/  @!P1 BRA `(.L_x_83) ;  /* 0xfffffffc00f09947 */ /* 0x008fea000383ffff */
[----:B------:R-:W-:Y:S05]  /*14400*/  BRA `(.L_x_168) ;  /* 0xffffffd000347947 */ /* 0x000fea000383ffff */
.L_x_85:
[----:B---3--:R3:W4:Y:S02]  /*14410*/  SYNCS.PHASECHK.TRANS64.TRYWAIT P1, [R5+URZ+0x38860], R4 ;  /* 0x03886004050075a7 */ /* 0x008724000802017f */
[----:B----4-:R-:W-:Y:S05]  /*14420*/  @!P1 NANOSLEEP.SYNCS 0x989680 ;  /* 0x009896800000995d */ /* 0x010fea0003900000 */
[----:B------:R-:W4:Y:S02]  /*14430*/  @!P1 SYNCS.PHASECHK.TRANS64 P1, [R5+URZ+0x38860], R4 ;  /* 0x03886004050095a7 */ /* 0x000f24000802007f */
[----:B----4-:R-:W-:Y:S05]  /*14440*/  @!P1 BRA `(.L_x_85) ;  /* 0xfffffffc00f09947 */ /* 0x010fea000383ffff */
[----:B------:R-:W-:Y:S05]  /*14450*/  BRA `(.L_x_169) ;  /* 0xffffffd000307947 */ /* 0x000fea000383ffff */
.L_x_170:
[----:B------:R-:W-:-:S00]  /*14460*/  BRA `(.L_x_170) ;  /* 0xfffffffc00fc7947 */ /* 0x000fc0000383ffff */
[----:B------:R-:W-:-:S00]  /*14470*/  NOP ;  /* 0x0000000000007918 */ /* 0x000fc00000000000 */
        /* <DEDUP_REMOVED lines=8> */
.L_x_15955:


//--------------------- .text._ZN7cutlass13device_kernelIN5flash11enable_sm90INS1_16FlashAttnFwdSm90INS1_25CollectiveMainloopFwdSm90ILi2EN4cute5tupleIJNS5_1CILi1EEES8_S8_EEENS6_IJNS7_ILi128EEENS7_ILi80EEENS7_ILi256EEEEEELi256ENS_10bfloat16_tEfNS_4arch4Sm90ELb0ELb0ELb1ELb1ELb1ELb0ELb0ELb1ELb1ELb1ELb1ELb0EEENS1_21CollectiveEpilogueFwdINS6_IJSA_SC_SB_EEES9_SE_SG_Li256ELb1ELb1ELb1ELb0EEENS1_36VarlenDynamicPersistentTileSchedulerILi128ELi80ELi256ELi128ELb1ELb1ELb1ELb0ELb1ELb1EEEEEEEEEvNT_6ParamsE --------------------------
	.section	.text._ZN7cutlass13device_kernelIN5flash11enable_sm90INS1_16FlashAttnFwdSm90INS1_25CollectiveMainloopFwdSm90ILi2EN4cute5tupleIJNS5_1CILi1EEES8_S8_EEENS6_IJNS7_ILi128EEENS7_ILi80EEENS7_ILi256EEEEEELi256ENS_10bfloat16_tEfNS_4arch4Sm90ELb0ELb0ELb1ELb1ELb1ELb0ELb0ELb1ELb1ELb1ELb1ELb0EEENS1_21CollectiveEpilogueFwdINS6_IJSA_SC_SB_EEES9_SE_SG_Li256ELb1ELb1ELb1ELb0EEENS1_36VarlenDynamicPersistentTileSchedulerILi128ELi80ELi256ELi128ELb1ELb1ELb1ELb0ELb1ELb1EEEEEEEEEvNT_6ParamsE,"ax",@progbits
	.align	128
.text._ZN7cutlass13device_kernelIN5flash11enable_sm90INS1_16FlashAttnFwdSm90INS1_25CollectiveMainloopFwdSm90ILi2EN4cute5tupleIJNS5_1CILi1EEES8_S8_EEENS6_IJNS7_ILi128EEENS7_ILi80EEENS7_ILi256EEEEEELi256ENS_10bfloat16_tEfNS_4arch4Sm90ELb0ELb0ELb1ELb1ELb1ELb0ELb0ELb1ELb1ELb1ELb1ELb0EEENS1_21CollectiveEpilogueFwdINS6_IJSA_SC_SB_EEES9_SE_SG_Li256ELb1ELb1ELb1ELb0EEENS1_36VarlenDynamicPersistentTileSchedulerILi128ELi80ELi256ELi128ELb1ELb1ELb1ELb0ELb1ELb1EEEEEEEEEvNT_6ParamsE:
        .type           _ZN7cutlass13device_kernelIN5flash11enable_sm90INS1_16FlashAttnFwdSm90INS1_25CollectiveMainloopFwdSm90ILi2EN4cute5tupleIJNS5_1CILi1EEES8_S8_EEENS6_IJNS7_ILi128EEENS7_ILi80EEENS7_ILi256EEEEEELi256ENS_10bfloat16_tEfNS_4arch4Sm90ELb0ELb0ELb1ELb1ELb1ELb0ELb0ELb1ELb1ELb1ELb1ELb0EEENS1_21CollectiveEpilogueFwdINS6_IJSA_SC_SB_EEES9_SE_SG_Li256ELb1ELb1ELb1ELb0EEENS1_36VarlenDynamicPersistentTileSchedulerILi128ELi80ELi256ELi128ELb1ELb1ELb1ELb0ELb1ELb1EEEEEEEEEvNT_6ParamsE,@function
        .size           _ZN7cutlass13device_kernelIN5flash11enable_sm90INS1_16FlashAttnFwdSm90INS1_25CollectiveMainloopFwdSm90ILi2EN4cute5tupleIJNS5_1CILi1EEES8_S8_EEENS6_IJNS7_ILi128EEENS7_ILi80EEENS7_ILi256EEEEEELi256ENS_10bfloat16_tEfNS_4arch4Sm90ELb0ELb0ELb1ELb1ELb1ELb0ELb0ELb1ELb1ELb1ELb1ELb0EEENS1_21CollectiveEpilogueFwdINS6_IJSA_SC_SB_EEES9_SE_SG_Li256ELb1ELb1ELb1ELb0EEENS1_36VarlenDynamicPersistentTileSchedulerILi128ELi80ELi256ELi128ELb1ELb1ELb1ELb0ELb1ELb1EEEEEEEEEvNT_6ParamsE,(.L_x_15956 - _ZN7cutlass13device_kernelIN5flash11enable_sm90INS1_16FlashAttnFwdSm90INS1_25CollectiveMainloopFwdSm90ILi2EN4cute5tupleIJNS5_1CILi1EEES8_S8_EEENS6_IJNS7_ILi128EEENS7_ILi80EEENS7_ILi256EEEEEELi256ENS_10bfloat16_tEfNS_4arch4Sm90ELb0ELb0ELb1ELb1ELb1ELb0ELb0ELb1ELb1ELb1ELb1ELb0EEENS1_21CollectiveEpilogueFwdINS6_IJSA_SC_SB_EEES9_SE_SG_Li256ELb1ELb1ELb1ELb0EEENS1_36VarlenDynamicPersistentTileSchedulerILi128ELi80ELi256ELi128ELb1ELb1ELb1ELb0ELb1ELb1EEEEEEEEEvNT_6ParamsE)
        .other          _ZN7cutlass13device_kernelIN5flash11enable_sm90INS1_16FlashAttnFwdSm90INS1_25CollectiveMainloopFwdSm90ILi2EN4cute5tupleIJNS5_1CILi1EEES8_S8_EEENS6_IJNS7_ILi128EEENS7_ILi80EEENS7_ILi256EEEEEELi256ENS_10bfloat16_tEfNS_4arch4Sm90ELb0ELb0ELb1ELb1ELb1ELb0ELb0ELb1ELb1ELb1ELb1ELb0EEENS1_21CollectiveEpilogueFwdINS6_IJSA_SC_SB_EEES9_SE_SG_Li256ELb1ELb1ELb1ELb0EEENS1_36VarlenDynamicPersistentTileSchedulerILi128ELi80ELi256ELi128ELb1ELb1ELb1ELb0ELb1ELb1EEEEEEEEEvNT_6ParamsE,@"STO_CUDA_ENTRY STV_DEFAULT"
_ZN7cutlass13device_kernelIN5flash11enable_sm90INS1_16FlashAttnFwdSm90INS1_25CollectiveMainloopFwdSm90ILi2EN4cute5tupleIJNS5_1CILi1EEES8_S8_EEENS6_IJNS7_ILi128EEENS7_ILi80EEENS7_ILi256EEEEEELi256ENS_10bfloat16_tEfNS_4arch4Sm90ELb0ELb0ELb1ELb1ELb1ELb0ELb0ELb1ELb1ELb1ELb1ELb0EEENS1_21CollectiveEpilogueFwdINS6_IJSA_SC_SB_EEES9_SE_SG_Li256ELb1ELb1ELb1ELb0EEENS1_36VarlenDynamicPersistentTileSchedulerILi128ELi80ELi256ELi128ELb1ELb1ELb1ELb0ELb1ELb1EEEEEEEEEvNT_6ParamsE:
        /* <DEDUP_REMOVED lines=45> */
.L_x_171:
        /* <DEDUP_REMOVED lines=22> */
.L_x_172:
        /* <DEDUP_REMOVED lines=18> */
.L_x_173:
        /* <DEDUP_REMOVED lines=22> */
.L_x_174:
        /* <DEDUP_REMOVED lines=23> */
.L_x_175:
[----:B------:R-:W-:Y:S01]  /*0820*/  UISETP.NE.AND UP0, UPT, UR9, URZ, UPT ;  /* 0x0000003f0900728c */ /* 0x000fe2000bf05270 */
[----:B------:R-:W-:Y:S01]  /*0830*/  NOP ;  /* 0x0000000000007918 */ /* 0x000fe20000000000 */
[----:B0-----:R-:W-:Y:S01]  /*0840*/  UMOV UR4, 0x1 ;  /* 0x0000000100047882 */ /* 0x001fe20000000000 */
[----:B------:R-:W-:Y:S01]  /*0850*/  ULDC.64 UR36, c[0x0][0x208] ;  /* 0x0000820000247ab9 */ /* 0x000fe20000000a00 */
[----:B------:R-:W-:Y:S01]  /*0860*/  USEL UR4, UR4, 0x2, !UP0 ;  /* 0x0000000204047887 */ /* 0x000fe2000c000000 */
[----:B-1234-:R-:W-:Y:S01]  /*0870*/  BAR.SYNC.DEFER_BLOCKING 0x0 ;  /* 0x0000000000007b1d */ /* 0x01efe20000010000 */
[----:B------:R-:W-:-:S04]  /*0880*/  PLOP3.LUT P0, PT, PT, PT, UP0, 0x80, 0x0 ;  /* 0x000000000000781c */ /* 0x000fc80003f0f008 */
[----:B------:R-:W-:-:S05]  /*0890*/  IMAD.U32 R3, RZ, RZ, UR4 ;  /* 0x00000004ff037e24 */ /* 0x000fca000f8e00ff */
[----:B------:R0:W-:Y:S04]  /*08a0*/  STL [R1+0x50], R3 ;  /* 0x0000500301007387 */ /* 0x0001e80000100800 */
[----:B------:R-:W-:Y:S05]  /*08b0*/  @!P0 BRA `(.L_x_176) ;  /* 0x000000fc006c8947 */ /* 0x000fea0003800000 */
.L_x_177:
[----:B------:R-:W-:-:S08]  /*08c0*/  NOP ;  /* 0x0000000000007918 */ /* 0x000fd00000000000 */
[----:B------:R-:W1:Y:S02]  /*08d0*/  USETMAXREG.TRY_ALLOC.CTAPOOL UP0, 0xe8 ;  /* 0x000000e8000079c8 */ /* 0x000e640008000600 */
[----:B-1----:R-:W-:-:S13]  /*08e0*/  PLOP3.LUT P0, PT, PT, PT, UP0, 0x80, 0x0 ;  /* 0x000000000000781c */ /* 0x002fda0003f0f008 */
[----:B------:R-:W-:Y:S05]  /*08f0*/  @!P0 BRA `(.L_x_177) ;  /* 0xfffffffc00f08947 */ /* 0x000fea000383ffff */
[----:B------:R-:W1:Y:S08]  /*0900*/  S2UR UR5, SR_CgaCtaId ;  /* 0x00000000000579c3 */ /* 0x000e700000008800 */
[----:B------:R-:W-:Y:S06]  /*0910*/  BAR.ARV 0x8, 0x180 ;  /* 0x0206000000007b1d */ /* 0x000fec0000002000 */
[----:B------:R-:W-:-:S02]  /*0920*/  UMOV UR4, 0x400 ;  /* 0x0000040000047882 */ /* 0x000fc40000000000 */
[----:B------:R-:W-:Y:S01]  /*0930*/  BAR.SYNC.DEFER_BLOCKING 0x5, 0x180 ;  /* 0x0146000000007b1d */ /* 0x000fe20000010000 */
[----:B-1----:R-:W-:-:S09]  /*0940*/  ULEA UR4, UR5, UR4, 0x18 ;  /* 0x0000000405047291 */ /* 0x002fd2000f8ec03f */
[----:B------:R-:W1:Y:S01]  /*0950*/  LDS.128 R8, [UR4+0x388d0] ;  /* 0x0388d004ff087984 */ /* 0x000e620008000c00 */
[----:B------:R-:W-:Y:S01]  /*0960*/  ULDC UR4, c[0x0][0xc3c] ;  /* 0x00030f0000047ab9 */ /* 0x000fe20000000800 */
[----:B------:R-:W-:Y:S06]  /*0970*/  BAR.ARV 0x4, 0x180 ;  /* 0x0106000000007b1d */ /* 0x000fec0000002000 */
[----:B-1----:R-:W-:-:S13]  /*0980*/  ISETP.GE.AND P0, PT, R11, UR4, PT ;  /* 0x000000040b007c0c */ /* 0x002fda000bf06270 */
[----:B------:R-:W-:Y:S05]  /*0990*/  @P0 EXIT ;  /* 0x000000000000094d */ /* 0x000fea0003800000 */
[----:B------:R-:W2:Y:S01]  /*09a0*/  LDL R2, [R1+0x50] ;  /* 0x0000500001027983 */ /* 0x000ea20000100800 */
[----:B------:R-:W-:Y:S01]  /*09b0*/  VIADD R0, R0, 0xffffff80 ;  /* 0xffffff8000007836 */ /* 0x000fe20000000000 */
[----:B------:R-:W-:Y:S01]  /*09c0*/  R2UR UR7, R11 ;  /* 0x000000000b0772ca */ /* 0x000fe200000e0000 */
[----:B------:R-:W-:Y:S01]  /*09d0*/  UMOV UR38, URZ ;  /* 0x0000003f00267c82 */ /* 0x000fe20008000000 */
[----:B------:R-:W-:Y:S02]  /*09e0*/  R2UR UR6, R9 ;  /* 0x00000000090672ca */ /* 0x000fe400000e0000 */
[----:B0-----:R-:W-:Y:S02]  /*09f0*/  SHF.R.S32.HI R3, RZ, 0x1f, R0 ;  /* 0x0000001fff037819 */ /* 0x001fe40000011400 */
[----:B------:R-:W-:Y:S02]  /*0a00*/  R2UR UR5, R10 ;  /* 0x000000000a0572ca */ /* 0x000fe400000e0000 */
[----:B------:R-:W-:-:S05]  /*0a10*/  LEA.HI R4, R3, R0, RZ, 0x5 ;  /* 0x0000000003047211 */ /* 0x000fca00078f28ff */
[----:B------:R-:W-:-:S05]  /*0a20*/  IMAD.SHL.U32 R6, R4, 0x20, RZ ;  /* 0x0000002004067824 */ /* 0x000fca00078e00ff */
[----:B------:R-:W-:Y:S02]  /*0a30*/  LOP3.LUT R6, R6, 0xfffffc00, RZ, 0xc0, !PT ;  /* 0xfffffc0006067812 */ /* 0x000fe400078ec0ff */
[----:B--2---:R-:W-:Y:S02]  /*0a40*/  R2UR UR4, R2 ;  /* 0x00000000020472ca */ /* 0x004fe400000e0000 */
[----:B------:R-:W-:-:S04]  /*0a50*/  LEA.HI R2, R3, R0, RZ, 0x7 ;  /* 0x0000000003027211 */ /* 0x000fc800078f38ff */
[----:B------:R-:W-:-:S05]  /*0a60*/  LOP3.LUT R5, R2, 0xffffff80, RZ, 0xc0, !PT ;  /* 0xffffff8002057812 */ /* 0x000fca00078ec0ff */
[----:B------:R-:W-:Y:S01]  /*0a70*/  IMAD.IADD R13, R0, 0x1, -R5 ;  /* 0x00000001000d7824 */ /* 0x000fe200078e0a05 */
[CC--:B------:R-:W-:Y:S01]  /*0a80*/  LEA.HI R5, R3.reuse, R0.reuse, RZ, 0x2 ;  /* 0x0000000003057211 */ /* 0x0c0fe200078f10ff */
[----:B------:R-:W-:Y:S01]  /*0a90*/  ULOP3.LUT UR8, UR4, 0x1, URZ, 0xfc, !UPT ;  /* 0x0000000104087892 */ /* 0x000fe2000f8efc3f */
[----:B------:R-:W-:Y:S02]  /*0aa0*/  LEA.HI R3, R3, R0, RZ, 0x4 ;  /* 0x0000000003037211 */ /* 0x000fe400078f20ff */
[----:B------:R-:W-:Y:S01]  /*0ab0*/  SHF.R.S32.HI R8, RZ, 0x1f, R13 ;  /* 0x0000001fff087819 */ /* 0x000fe2000001140d */
[----:B------:R-:W-:Y:S01]  /*0ac0*/  STL [R1+0x3c], R13 ;  /* 0x00003c0d01007387 */ /* 0x000fe20000100800 */
[----:B------:R-:W-:Y:S01]  /*0ad0*/  LOP3.LUT R11, R5, 0xfffffffc, RZ, 0xc0, !PT ;  /* 0xfffffffc050b7812 */ /* 0x000fe200078ec0ff */
[----:B------:R-:W-:Y:S01]  /*0ae0*/  UMOV UR4, URZ ;  /* 0x0000003f00047c82 */ /* 0x000fe20008000000 */
[----:B------:R-:W-:Y:S02]  /*0af0*/  LOP3.LUT R5, R3, 0x3fffff0, RZ, 0xc0, !PT ;  /* 0x03fffff003057812 */ /* 0x000fe400078ec0ff */
[----:B------:R-:W-:Y:S01]  /*0b00*/  LEA.HI R9, R8, R13, RZ, 0x2 ;  /* 0x0000000d08097211 */ /* 0x000fe200078f10ff */
[C---:B------:R-:W-:Y:S01]  /*0b10*/  IMAD.IADD R12, R0.reuse, 0x1, -R11 ;  /* 0x00000001000c7824 */ /* 0x040fe200078e0a0b */
[----:B------:R-:W-:Y:S01]  /*0b20*/  SHF.R.S32.HI R4, RZ, 0x4, R3 ;  /* 0x00000004ff047819 */ /* 0x000fe20000011403 */
[----:B------:R-:W-:Y:S01]  /*0b30*/  IMAD.IADD R5, R0, 0x1, -R5 ;  /* 0x0000000100057824 */ /* 0x000fe200078e0a05 */
[----:B------:R-:W-:-:S02]  /*0b40*/  SHF.R.S32.HI R10, RZ, 0x2, R9 ;  /* 0x00000002ff0a7819 */ /* 0x000fc40000011409 */
[----:B------:R-:W-:Y:S01]  /*0b50*/  SHF.R.S32.HI R7, RZ, 0x1f, R9 ;  /* 0x0000001fff077819 */ /* 0x000fe20000011409 */
[----:B------:R-:W-:Y:S01]  /*0b60*/  IMAD R6, R5, 0x40, R6 ;  /* 0x0000004005067824 */ /* 0x000fe200078e0206 */
[----:B------:R-:W-:Y:S02]  /*0b70*/  LEA.HI R0, R3, R4, RZ, 0x1 ;  /* 0x0000000403007211 */ /* 0x000fe400078f08ff */
[----:B------:R-:W-:Y:S02]  /*0b80*/  SHF.R.S32.HI R3, RZ, 0x7, R2 ;  /* 0x00000007ff037819 */ /* 0x000fe40000011402 */
[----:B------:R-:W-:Y:S02]  /*0b90*/  LEA.HI R11, R7, R10, RZ, 0x3 ;  /* 0x0000000a070b7211 */ /* 0x000fe400078f18ff */
[----:B------:R-:W-:Y:S02]  /*0ba0*/  LEA.HI R2, R2, R3, RZ, 0x1 ;  /* 0x0000000302027211 */ /* 0x000fe400078f08ff */
[----:B------:R-:W-:-:S02]  /*0bb0*/  LOP3.LUT R7, R0, 0x1ffffffe, RZ, 0xc0, !PT ;  /* 0x1ffffffe00077812 */ /* 0x000fc400078ec0ff */
[----:B------:R-:W-:Y:S02]  /*0bc0*/  LOP3.LUT R11, R11, 0xfffffff8, RZ, 0xc0, !PT ;  /* 0xfffffff80b0b7812 */ /* 0x000fe400078ec0ff */
[----:B------:R-:W-:Y:S01]  /*0bd0*/  LEA.HI R8, R8, R13, RZ, 0x5 ;  /* 0x0000000d08087211 */ /* 0x000fe200078f28ff */
[----:B------:R-:W-:Y:S01]  /*0be0*/  IMAD.IADD R7, R4, 0x1, -R7 ;  /* 0x0000000104077824 */ /* 0x000fe200078e0a07 */
[----:B------:R-:W-:Y:S01]  /*0bf0*/  LOP3.LUT R2, R2, 0x3fffffe, RZ, 0xc0, !PT ;  /* 0x03fffffe02027812 */ /* 0x000fe200078ec0ff */
[----:B------:R-:W-:Y:S01]  /*0c00*/  IMAD.IADD R11, R10, 0x1, -R11 ;  /* 0x000000010a0b7824 */ /* 0x000fe200078e0a0b */
[----:B------:R-:W-:Y:S02]  /*0c10*/  LEA.HI R0, R12, R12, RZ, 0x1 ;  /* 0x0000000c0c007211 */ /* 0x000fe400078f08ff */
[----:B------:R-:W-:Y:S01]  /*0c20*/  SHF.R.S32.HI R8, RZ, 0x5, R8 ;  /* 0x00000005ff087819 */ /* 0x000fe20000011408 */
[----:B------:R-:W-:Y:S01]  /*0c30*/  IMAD.IADD R2, R3, 0x1, -R2 ;  /* 0x0000000103027824 */ /* 0x000fe200078e0a02 */
[----:B------:R-:W-:Y:S01]  /*0c40*/  LOP3.LUT R3, R0, 0x1ffffffe, RZ, 0xc0, !PT ;  /* 0x1ffffffe00037812 */ /* 0x000fe200078ec0ff */
[----:B------:R-:W-:Y:S01]  /*0c50*/  IMAD R0, R7, 0x8, R6 ;  /* 0x0000000807007824 */ /* 0x000fe200078e0206 */
[----:B------:R-:W-:Y:S01]  /*0c60*/  LOP3.LUT R9, R9, 0x7ffffffc, RZ, 0xc0, !PT ;  /* 0x7ffffffc09097812 */ /* 0x000fe200078ec0ff */
[----:B------:R-:W-:-:S02]  /*0c70*/  IMAD R11, R8, 0x10, R11 ;  /* 0x00000010080b7824 */ /* 0x000fc400078e020b */
[----:B------:R-:W-:Y:S01]  /*0c80*/  IMAD.IADD R3, R12, 0x1, -R3 ;  /* 0x000000010c037824 */ /* 0x000fe200078e0a03 */
[----:B------:R0:W-:Y:S01]  /*0c90*/  STL [R1+0x48], R0 ;  /* 0x0000480001007387 */ /* 0x0001e20000100800 */
[----:B------:R-:W-:-:S04]  /*0ca0*/  IMAD.IADD R9, R13, 0x1, -R9 ;  /* 0x000000010d097824 */ /* 0x000fc800078e0a09 */
[----:B------:R-:W-:-:S04]  /*0cb0*/  IMAD.SHL.U32 R23, R9, 0x2, RZ ;  /* 0x0000000209177824 */ /* 0x000fc800078e00ff */
[C---:B------:R-:W-:Y:S01]  /*0cc0*/  VIADD R17, R23.reuse, 0x8 ;  /* 0x0000000817117836 */ /* 0x040fe20000000000 */
[----:B0-----:R-:W-:Y:S01]  /*0cd0*/  LEA R0, R2, R11, 0x6 ;  /* 0x0000000b02007211 */ /* 0x001fe200078e30ff */
[----:B------:R-:W-:Y:S02]  /*0ce0*/  IMAD.U32 R2, RZ, RZ, UR8 ;  /* 0x00000008ff027e24 */ /* 0x000fe4000f8e00ff */
[C---:B------:R-:W-:Y:S01]  /*0cf0*/  VIADD R16, R23.reuse, 0x10 ;  /* 0x0000001017107836 */ /* 0x040fe20000000000 */
[----:B------:R-:W-:Y:S01]  /*0d00*/  SHF.R.S32.HI R18, RZ, 0x1f, R17 ;  /* 0x0000001fff127819 */ /* 0x000fe20000011411 */
[----:B------:R0:W-:Y:S01]  /*0d10*/  STL [R1+0x40], R0 ;  /* 0x0000400001007387 */ /* 0x0001e20000100800 */
[C---:B------:R-:W-:Y:S02]  /*0d20*/  VIADD R15, R23.reuse, 0x18 ;  /* 0x00000018170f7836 */ /* 0x040fe40000000000 */
[C---:B------:R-:W-:Y:S01]  /*0d30*/  VIADD R14, R23.reuse, 0x20 ;  /* 0x00000020170e7836 */ /* 0x040fe20000000000 */
[----:B------:R1:W-:Y:S01]  /*0d40*/  STL [R1+0x4c], R2 ;  /* 0x00004c0201007387 */ /* 0x0003e20000100800 */
[C---:B------:R-:W-:Y:S01]  /*0d50*/  VIADD R13, R23.reuse, 0x28 ;  /* 0x00000028170d7836 */ /* 0x040fe20000000000 */
[----:B------:R-:W-:Y:S01]  /*0d60*/  SHF.R.S32.HI R17, RZ, 0x1f, R16 ;  /* 0x0000001fff117819 */ /* 0x000fe20000011410 */
[C---:B------:R-:W-:Y:S01]  /*0d70*/  VIADD R12, R23.reuse, 0x30 ;  /* 0x00000030170c7836 */ /* 0x040fe20000000000 */
[----:B------:R-:W-:Y:S01]  /*0d80*/  SHF.R.S32.HI R16, RZ, 0x1f, R15 ;  /* 0x0000001fff107819 */ /* 0x000fe2000001140f */
[----:B------:R-:W-:Y:S01]  /*0d90*/  VIADD R11, R23, 0x38 ;  /* 0x00000038170b7836 */ /* 0x000fe20000000000 */
[----:B------:R-:W-:Y:S01]  /*0da0*/  SHF.R.S32.HI R15, RZ, 0x1f, R14 ;  /* 0x0000001fff0f7819 */ /* 0x000fe2000001140e */
[----:B0-----:R-:W-:Y:S01]  /*0db0*/  IMAD R0, R3, 0x8, R0 ;  /* 0x0000000803007824 */ /* 0x001fe200078e0200 */
[----:B------:R-:W-:Y:S01]  /*0dc0*/  SHF.R.S32.HI R14, RZ, 0x1f, R13 ;  /* 0x0000001fff0e7819 */ /* 0x000fe2000001140d */
[C---:B------:R-:W-:Y:S01]  /*0dd0*/  VIADD R10, R23.reuse, 0x40 ;  /* 0x00000040170a7836 */ /* 0x040fe20000000000 */
[----:B------:R-:W-:Y:S01]  /*0de0*/  SHF.R.S32.HI R13, RZ, 0x1f, R12 ;  /* 0x0000001fff0d7819 */ /* 0x000fe2000001140c */
[----:B-1----:R-:W-:Y:S01]  /*0df0*/  IMAD.U32 R2, RZ, RZ, UR4 ;  /* 0x00000004ff027e24 */ /* 0x002fe2000f8e00ff */
[----:B------:R-:W-:Y:S01]  /*0e00*/  SHF.R.S32.HI R12, RZ, 0x1f, R11 ;  /* 0x0000001fff0c7819 */ /* 0x000fe2000001140b */
[C---:B------:R-:W-:Y:S01]  /*0e10*/  VIADD R9, R23.reuse, 0x48 ;  /* 0x0000004817097836 */ /* 0x040fe20000000000 */
[----:B------:R-:W-:Y:S01]  /*0e20*/  SHF.R.S32.HI R11, RZ, 0x1f, R10 ;  /* 0x0000001fff0b7819 */ /* 0x000fe2000001140a */
[C---:B------:R-:W-:Y:S01]  /*0e30*/  VIADD R8, R23.reuse, 0x50 ;  /* 0x0000005017087836 */ /* 0x040fe20000000000 */
[----:B------:R0:W-:Y:S01]  /*0e40*/  STL [R1+0x38], R2 ;  /* 0x0000380201007387 */ /* 0x0001e20000100800 */
[C---:B------:R-:W-:Y:S01]  /*0e50*/  VIADD R7, R23.reuse, 0x58 ;  /* 0x0000005817077836 */ /* 0x040fe20000000000 */
[----:B------:R-:W-:Y:S01]  /*0e60*/  SHF.R.S32.HI R10, RZ, 0x1f, R9 ;  /* 0x0000001fff0a7819 */ /* 0x000fe20000011409 */
[C---:B------:R-:W-:Y:S01]  /*0e70*/  VIADD R6, R23.reuse, 0x60 ;  /* 0x0000006017067836 */ /* 0x040fe20000000000 */
[----:B------:R1:W-:Y:S01]  /*0e80*/  STL [R1+0x44], R0 ;  /* 0x0000440001007387 */ /* 0x0003e20000100800 */
[C---:B------:R-:W-:Y:S01]  /*0e90*/  VIADD R5, R23.reuse, 0x68 ;  /* 0x0000006817057836 */ /* 0x040fe20000000000 */
[----:B------:R-:W-:Y:S01]  /*0ea0*/  SHF.R.S32.HI R9, RZ, 0x1f, R8 ;  /* 0x0000001fff097819 */ /* 0x000fe20000011408 */
[C---:B------:R-:W-:Y:S01]  /*0eb0*/  VIADD R4, R23.reuse, 0x70 ;  /* 0x0000007017047836 */ /* 0x040fe20000000000 */
[----:B------:R-:W-:Y:S01]  /*0ec0*/  SHF.R.S32.HI R8, RZ, 0x1f, R7 ;  /* 0x0000001fff087819 */ /* 0x000fe20000011407 */
[C---:B------:R-:W-:Y:S01]  /*0ed0*/  VIADD R226, R23.reuse, 0x80 ;  /* 0x0000008017e27836 */ /* 0x040fe20000000000 */
[C---:B0-----:R-:W-:Y:S01]  /*0ee0*/  IADD3 R2, R23.reuse, 0x78, RZ ;  /* 0x0000007817027810 */ /* 0x041fe20007ffe0ff */
[C---:B------:R-:W-:Y:S01]  /*0ef0*/  VIADD R225, R23.reuse, 0x88 ;  /* 0x0000008817e17836 */ /* 0x040fe20000000000 */
[----:B------:R-:W-:Y:S01]  /*0f00*/  SHF.R.S32.HI R7, RZ, 0x1f, R6 ;  /* 0x0000001fff077819 */ /* 0x000fe20000011406 */
        /* <DEDUP_REMOVED lines=18> */
[----:B------:R-:W-:Y:S01]  /*1030*/  VIADD R213, R23, 0xd8 ;  /* 0x000000d817d57836 */ /* 0x000fe20000000000 */
[----:B------:R-:W-:Y:S01]  /*1040*/  SHF.R.S32.HI R2, RZ, 0x1f, R220 ;  /* 0x0000001fff027819 */ /* 0x000fe200000114dc */
[----:B------:R-:W-:Y:S01]  /*1050*/  IMAD.U32 R16, RZ, RZ, UR4 ;  /* 0x00000004ff107e24 */ /* 0x000fe2000f8e00ff */
[----:B------:R-:W-:-:S02]  /*1060*/  SHF.R.S32.HI R5, RZ, 0x1f, R219 ;  /* 0x0000001fff057819 */ /* 0x000fc400000114db */
[----:B------:R-:W-:Y:S02]  /*1070*/  SHF.R.S32.HI R4, RZ, 0x1f, R218 ;  /* 0x0000001fff047819 */ /* 0x000fe400000114da */
[----:B-1----:R-:W-:-:S07]  /*1080*/  SHF.R.S32.HI R2, RZ, 0x1f, R217 ;  /* 0x0000001fff027819 */ /* 0x002fce00000114d9 */
.L_x_227:
[----:B------:R-:W-:Y:S01]  /*1090*/  ULDC.64 UR8, c[0x0][0xc88] ;  /* 0x0003220000087ab9 */ /* 0x000fe20000000a00 */
[----:B------:R-:W-:Y:S01]  /*10a0*/  ULDC.64 UR10, c[0x0][0xa20] ;  /* 0x00028800000a7ab9 */ /* 0x000fe20000000a00 */
[----:B------:R-:W-:Y:S02]  /*10b0*/  UIMAD.WIDE UR8, UR7, 0x4, UR8 ;  /* 0x00000004070878a5 */ /* 0x000fe4000f8e0208 */
[----:B------:R-:W-:Y:S01]  /*10c0*/  UISETP.NE.U32.AND UP1, UPT, UR10, URZ, UPT ;  /* 0x0000003f0a00728c */ /* 0x000fe2000bf25070 */
[----:B------:R-:W-:Y:S01]  /*10d0*/  UMOV UR61, URZ ;  /* 0x0000003f003d7c82 */ /* 0x000fe20008000000 */
[----:B------:R-:W-:Y:S02]  /*10e0*/  ULDC UR7, c[0x0][0x2f0] ;  /* 0x0000bc0000077ab9 */ /* 0x000fe40000000800 */
[----:B0-2---:R-:W-:Y:S02]  /*10f0*/  IMAD.U32 R2, RZ, RZ, UR8 ;  /* 0x00000008ff027e24 */ /* 0x005fe4000f8e00ff */
[----:B-1----:R-:W-:Y:S01]  /*1100*/  IMAD.U32 R3, RZ, RZ, UR9 ;  /* 0x00000009ff037e24 */ /* 0x002fe2000f8e00ff */
[----:B------:R-:W-:-:S04]  /*1110*/  ULDC.64 UR8, c[0x0][0xa28] ;  /* 0x00028a0000087ab9 */ /* 0x000fc80000000a00 */
[----:B------:R-:W2:Y:S01]  /*1120*/  LDG.E R2, desc[UR36][R2.64] ;  /* 0x0000002402027981 */ /* 0x000ea2000c1e1900 */
[----:B------:R-:W-:Y:S02]  /*1130*/  UISETP.NE.U32.AND UP0, UPT, UR8, URZ, UPT ;  /* 0x0000003f0800728c */ /* 0x000fe4000bf05070 */
[----:B------:R-:W-:Y:S02]  /*1140*/  UISETP.NE.AND.EX UP1, UPT, UR11, URZ, UPT, UP1 ;  /* 0x0000003f0b00728c */ /* 0x000fe4000bf25310 */
[----:B------:R-:W-:-:S04]  /*1150*/  UISETP.NE.AND.EX UP0, UPT, UR9, URZ, UPT, UP0 ;  /* 0x0000003f0900728c */ /* 0x000fc8000bf05300 */
[----:B------:R-:W-:Y:S02]  /*1160*/  PLOP3.LUT P1, PT, PT, PT, UP1, 0x80, 0x0 ;  /* 0x000000000000781c */ /* 0x000fe40003f2f018 */
[----:B------:R-:W-:Y:S02]  /*1170*/  PLOP3.LUT P0, PT, PT, PT, UP0, 0x80, 0x0 ;  /* 0x000000000000781c */ /* 0x000fe40003f0f008 */
[----:B--2---:R-:W-:-:S13]  /*1180*/  R2UR UR4, R2 ;  /* 0x00000000020472ca */ /* 0x004fda00000e0000 */
[----:B------:R-:W-:Y:S02]  /*1190*/  USHF.R.S32.HI UR12, URZ, 0x1f, UR4 ;  /* 0x0000001f3f0c7899 */ /* 0x000fe40008011404 */
[----:B-----5:R-:W-:Y:S01]  /*11a0*/  MOV R0, UR4 ;  /* 0x0000000400007c02 */ /* 0x020fe20008000f00 */
[----:B------:R-:W-:-:S03]  /*11b0*/  @UP0 ULEA UR8, UP2, UR4, UR8, 0x2 ;  /* 0x0000000804080291 */ /* 0x000fc6000f84103f */
[----:B------:R-:W-:Y:S01]  /*11c0*/  IMAD.U32 R2, RZ, RZ, UR12 ;  /* 0x0000000cff027e24 */ /* 0x000fe2000f8e00ff */
[----:B------:R-:W-:Y:S01]  /*11d0*/  @UP0 ULEA.HI.X UR9, UR4, UR9, UR12, 0x2, UP2 ;  /* 0x0000000904090291 */ /* 0x000fe200090f140c */
[----:B------:R-:W-:Y:S01]  /*11e0*/  STL [R1+0x30], R0 ;  /* 0x0000300001007387 */ /* 0x000fe20000100800 */
[----:B------:R-:W-:-:S03]  /*11f0*/  @UP1 ULEA UR10, UP0, UR4, UR10, 0x2 ;  /* 0x0000000a040a1291 */ /* 0x000fc6000f80103f */
[----:B------:R0:W-:Y:S01]  /*1200*/  STL [R1+0x34], R2 ;  /* 0x0000340201007387 */ /* 0x0001e20000100800 */
[----:B------:R-:W-:Y:S01]  /*1210*/  IMAD.U32 R3, RZ, RZ, UR9 ;  /* 0x00000009ff037e24 */ /* 0x000fe2000f8e00ff */
[----:B------:R-:W-:Y:S01]  /*1220*/  @UP1 ULEA.HI.X UR11, UR4, UR11, UR12, 0x2, UP0 ;  /* 0x0000000b040b1291 */ /* 0x000fe200080f140c */
[----:B------:R-:W-:Y:S02]  /*1230*/  IMAD.U32 R4, RZ, RZ, UR10 ;  /* 0x0000000aff047e24 */ /* 0x000fe4000f8e00ff */
[----:B------:R-:W-:Y:S01]  /*1240*/  ULDC UR4, c[0x0][0x424] ;  /* 0x0001090000047ab9 */ /* 0x000fe20000000800 */
[----:B0-----:R-:W-:Y:S01]  /*1250*/  IMAD.U32 R2, RZ, RZ, UR8 ;  /* 0x00000008ff027e24 */ /* 0x001fe2000f8e00ff */
[----:B------:R-:W-:-:S05]  /*1260*/  ULDC.64 UR8, c[0x0][0x418] ;  /* 0x0001060000087ab9 */ /* 0x000fca0000000a00 */
[----:B------:R-:W2:Y:S01]  /*1270*/  @P0 LDG.E R2, desc[UR36][R2.64] ;  /* 0x0000002402020981 */ /* 0x000ea2000c1e1900 */
[----:B------:R-:W-:-:S05]  /*1280*/  IMAD.U32 R5, RZ, RZ, UR11 ;  /* 0x0000000bff057e24 */ /* 0x000fca000f8e00ff */
[----:B---3--:R-:W3:Y:S01]  /*1290*/  @P1 LDG.E R4, desc[UR36][R4.64] ;  /* 0x0000002404041981 */ /* 0x008ee2000c1e1900 */
[----:B------:R-:W-:Y:S02]  /*12a0*/  UISETP.NE.U32.AND UP0, UPT, UR8, URZ, UPT ;  /* 0x0000003f0800728c */ /* 0x000fe4000bf05070 */
[----:B------:R-:W-:Y:S02]  /*12b0*/  ULOP3.LUT UR8, UR5, 0xff000000, URZ, 0xc0, !UPT ;  /* 0xff00000005087892 */ /* 0x000fe4000f8ec03f */
[----:B------:R-:W-:-:S04]  /*12c0*/  UISETP.NE.AND.EX UP0, UPT, UR9, URZ, UPT, UP0 ;  /* 0x0000003f0900728c */ /* 0x000fc8000bf05300 */
[----:B------:R-:W-:-:S04]  /*12d0*/  USEL UR4, UR4, 0x1, UP0 ;  /* 0x0000000104047887 */ /* 0x000fc80008000000 */
[----:B------:R-:W-:Y:S01]  /*12e0*/  UIMAD UR4, UR4, UR7, URZ ;  /* 0x00000007040472a4 */ /* 0x000fe2000f8e023f */
[----:B--2---:R-:W-:Y:S01]  /*12f0*/  @P0 R2UR UR61, R2 ;  /* 0x00000000023d02ca */ /* 0x004fe200000e0000 */
[----:B------:R-:W-:-:S05]  /*1300*/  IMAD.U32 R2, RZ, RZ, UR6 ;  /* 0x00000006ff027e24 */ /* 0x000fca000f8e00ff */
[----:B------:R0:W-:Y:S01]  /*1310*/  STL [R1+0x2c], R2 ;  /* 0x00002c0201007387 */ /* 0x0001e20000100800 */
[----:B---3--:R-:W-:Y:S01]  /*1320*/  @P1 R2UR UR4, R4 ;  /* 0x00000000040412ca */ /* 0x008fe200000e0000 */
[----:B----4-:R-:W-:-:S14]  /*1330*/  @P1 BRA `(.L_x_178) ;  /* 0x0000000000381947 */ /* 0x010fdc0003800000 */
[----:B------:R-:W-:Y:S02]  /*1340*/  ULDC.64 UR6, c[0x0][0xa08] ;  /* 0x0002820000067ab9 */ /* 0x000fe40000000a00 */
[----:B------:R-:W-:-:S04]  /*1350*/  ISETP.NE.U32.AND P0, PT, RZ, UR6, PT ;  /* 0x00000006ff007c0c */ /* 0x000fc8000bf05070 */
[----:B------:R-:W-:-:S13]  /*1360*/  ISETP.NE.AND.EX P0, PT, RZ, UR7, PT, P0 ;  /* 0x00000007ff007c0c */ /* 0x000fda000bf05300 */
[----:B------:R-:W-:Y:S05]  /*1370*/  @!P0 BRA `(.L_x_178) ;  /* 0x0000000000288947 */ /* 0x000fea0003800000 */
[----:B------:R-:W-:Y:S01]  /*1380*/  R2UR UR4, R0 ;  /* 0x00000000000472ca */ /* 0x000fe200000e0000 */
[----:B------:R-:W-:-:S12]  /*1390*/  ULDC.64 UR6, c[0x0][0xa08] ;  /* 0x0002820000067ab9 */ /* 0x000fd80000000a00 */
[----:B------:R-:W-:-:S06]  /*13a0*/  UIMAD.WIDE UR6, UR4, 0x4, UR6 ;  /* 0x00000004040678a5 */ /* 0x000fcc000f8e0206 */
[----:B0-----:R-:W-:Y:S02]  /*13b0*/  IMAD.U32 R2, RZ, RZ, UR6 ;  /* 0x00000006ff027e24 */ /* 0x001fe4000f8e00ff */
[----:B------:R-:W-:-:S05]  /*13c0*/  IMAD.U32 R3, RZ, RZ, UR7 ;  /* 0x00000007ff037e24 */ /* 0x000fca000f8e00ff */
[----:B------:R-:W2:Y:S04]  /*13d0*/  LDG.E R4, desc[UR36][R2.64] ;  /* 0x0000002402047981 */ /* 0x000ea8000c1e1900 */
[----:B------:R-:W3:Y:S01]  /*13e0*/  LDG.E R0, desc[UR36][R2.64+0x4] ;  /* 0x0000042402007981 */ /* 0x000ee2000c1e1900 */
[----:B--2---:R-:W-:Y:S02]  /*13f0*/  R2UR UR4, R4 ;  /* 0x00000000040472ca */ /* 0x004fe400000e0000 */
[----:B---3--:R-:W-:-:S13]  /*1400*/  R2UR UR6, R0 ;  /* 0x00000000000672ca */ /* 0x008fda00000e0000 */
[----:B------:R-:W-:-:S12]  /*1410*/  UIADD3 UR4, -UR4, UR6, URZ ;  /* 0x0000000604047290 */ /* 0x000fd8000fffe13f */
.L_x_178:
[----:B------:R-:W-:Y:S02]  /*1420*/  UIADD3 UR61, -UR61, UR4, URZ ;  /* 0x000000043d3d7290 */ /* 0x000fe4000fffe13f */
[----:B------:R-:W-:Y:S02]  /*1430*/  ULOP3.LUT UR4, UR5, 0xff0000, URZ, 0xc0, !UPT ;  /* 0x00ff000005047892 */ /* 0x000fe4000f8ec03f */
[----:B------:R-:W-:Y:S02]  /*1440*/  UISETP.GE.AND UP0, UPT, UR61, 0x1, UPT ;  /* 0x000000013d00788c */ /* 0x000fe4000bf06270 */
[----:B------:R-:W-:Y:S02]  /*1450*/  USHF.R.U32.HI UR8, URZ, 0x8, UR8 ;  /* 0x000000083f087899 */ /* 0x000fe40008011608 */
[----:B------:R-:W-:Y:S02]  /*1460*/  UIADD3 UR6, UR61, 0x4f, URZ ;  /* 0x0000004f3d067890 */ /* 0x000fe4000fffe03f */
[----:B------:R-:W-:Y:S01]  /*1470*/  PLOP3.LUT P0, PT, PT, PT, UP0, 0x80, 0x0 ;  /* 0x000000000000781c */ /* 0x000fe20003f0f008 */
[----:B------:R-:W-:-:S02]  /*1480*/  ULEA.HI UR8, UR4, UR8, URZ, 0x10 ;  /* 0x0000000804087291 */ /* 0x000fc4000f8f803f */
[----:B------:R-:W-:Y:S02]  /*1490*/  UIMAD.WIDE UR6, UR6, 0x66666667, URZ ;  /* 0x66666667060678a5 */ /* 0x000fe4000f8e023f */
[----:B------:R-:W-:Y:S02]  /*14a0*/  ULOP3.LUT UR4, UR8, 0xff, URZ, 0xc0, !UPT ;  /* 0x000000ff08047892 */ /* 0x000fe4000f8ec03f */
[----:B------:R-:W-:Y:S02]  /*14b0*/  ULOP3.LUT UR9, UR5, 0xffff, URZ, 0xc0, !UPT ;  /* 0x0000ffff05097892 */ /* 0x000fe4000f8ec03f */
[----:B------:R-:W-:Y:S02]  /*14c0*/  USHF.R.U32.HI UR5, URZ, 0x10, UR8 ;  /* 0x000000103f057899 */ /* 0x000fe40008011608 */
[----:B------:R-:W-:Y:S01]  /*14d0*/  USHF.R.U32.HI UR6, URZ, 0x1f, UR7 ;  /* 0x0000001f3f067899 */ /* 0x000fe20008011607 */
[----:B------:R-:W-:Y:S01]  /*14e0*/  IMAD.U32 R215, RZ, RZ, UR4 ;  /* 0x00000004ffd77e24 */ /* 0x000fe2000f8e00ff */
[----:B------:R-:W-:Y:S01]  /*14f0*/  UMOV UR4, URZ ;  /* 0x0000003f00047c82 */ /* 0x000fe20008000000 */
[----:B------:R-:W-:Y:S01]  /*1500*/  IMAD.U32 R216, RZ, RZ, UR9 ;  /* 0x00000009ffd87e24 */ /* 0x000fe2000f8e00ff */
[----:B------:R-:W-:Y:S01]  /*1510*/  ULEA.HI.SX32 UR9, UR7, UR6, 0x1b ;  /* 0x0000000607097291 */ /* 0x000fe2000f8fda3f */
[----:B------:R-:W-:Y:S01]  /*1520*/  IMAD.U32 R212, RZ, RZ, UR5 ;  /* 0x00000005ffd47e24 */ /* 0x000fe2000f8e00ff */
[----:B------:R-:W-:Y:S10]  /*1530*/  @!P0 BRA `(.L_x_179) ;  /* 0x0000000000948947 */ /* 0x000ff40003800000 */
[----:B------:R-:W-:Y:S01]  /*1540*/  R2UR UR5, R212 ;  /* 0x00000000d40572ca */ /* 0x000fe200000e0000 */
[----:B------:R-:W-:-:S12]  /*1550*/  ULDC UR4, c[0x0][0x9f0] ;  /* 0x00027c0000047ab9 */ /* 0x000fd80000000800 */
[----:B------:R-:W-:-:S04]  /*1560*/  UISETP.NE.AND UP0, UPT, UR5, URZ, UPT ;  /* 0x0000003f0500728c */ /* 0x000fc8000bf05270 */
[----:B------:R-:W-:-:S03]  /*1570*/  USEL UR10, UR5, UR4, UP0 ;  /* 0x00000004050a7287 */ /* 0x000fc60008000000 */
[----:B------:R-:W-:Y:S01]  /*1580*/  UMOV UR4, URZ ;  /* 0x0000003f00047c82 */ /* 0x000fe20008000000 */
[----:B------:R-:W-:Y:S02]  /*1590*/  UIADD3 UR6, UR9, -0x1, UR10 ;  /* 0xffffffff09067890 */ /* 0x000fe4000fffe00a */
[----:B------:R-:W-:-:S04]  /*15a0*/  IMAD.U32 R3, RZ, RZ, UR10 ;  /* 0x0000000aff037e24 */ /* 0x000fc8000f8e00ff */
[----:B------:R-:W-:Y:S01]  /*15b0*/  IMAD.U32 R4, RZ, RZ, UR6 ;  /* 0x00000006ff047e24 */ /* 0x000fe2000f8e00ff */
[-C--:B------:R-:W-:Y:S01]  /*15c0*/  IABS R0, R3.reuse ;  /* 0x0000000300007213 */ /* 0x080fe20000000000 */
[----:B------:R-:W-:Y:S01]  /*15d0*/  ULOP3.LUT UR6, UR6, UR10, URZ, 0x3c, !UPT ;  /* 0x0000000a06067292 */ /* 0x000fe2000f8e3c3f */
[----:B------:R-:W-:Y:S02]  /*15e0*/  IABS R5, R3 ;  /* 0x0000000300057213 */ /* 0x000fe40000000000 */
[----:B------:R-:W-:Y:S02]  /*15f0*/  R2UR UR11, R0 ;  /* 0x00000000000b72ca */ /* 0x000fe400000e0000 */
[----:B------:R-:W-:-:S05]  /*1600*/  IABS R4, R4 ;  /* 0x0000000400047213 */ /* 0x000fca0000000000 */
[----:B------:R-:W-:-:S05]  /*1610*/  IMAD.MOV.U32 R3, RZ, RZ, R4 ;  /* 0x000000ffff037224 */ /* 0x000fca00078e0004 */
[----:B------:R-:W-:Y:S01]  /*1620*/  R2UR UR8, R3 ;  /* 0x00000000030872ca */ /* 0x000fe200000e0000 */
[----:B------:R-:W1:Y:S08]  /*1630*/  I2F.RP R0, UR11 ;  /* 0x0000000b00007d06 */ /* 0x000e700008209400 */
[----:B-1----:R-:W0:Y:S02]  /*1640*/  MUFU.RCP R0, R0 ;  /* 0x0000000000007308 */ /* 0x002e240000001000 */
        /* <DEDUP_REMOVED lines=20> */
.L_x_179:
[----:B------:R-:W-:Y:S01]  /*1790*/  R2UR UR5, R215 ;  /* 0x00000000d70572ca */ /* 0x000fe200000e0000 */
[----:B------:R-:W-:Y:S01]  /*17a0*/  IMAD.U32 R3, RZ, RZ, UR4 ;  /* 0x00000004ff037e24 */ /* 0x000fe2000f8e00ff */
[----:B------:R-:W-:Y:S01]  /*17b0*/  MOV R0, UR9 ;  /* 0x0000000900007c02 */ /* 0x000fe20008000f00 */
[----:B0-----:R-:W-:Y:S01]  /*17c0*/  IMAD.MOV.U32 R2, RZ, RZ, RZ ;  /* 0x000000ffff027224 */ /* 0x001fe200078e00ff */
[----:B------:R-:W-:Y:S02]  /*17d0*/  PLOP3.LUT P0, PT, PT, PT, PT, 0x80, 0x0 ;  /* 0x000000000000781c */ /* 0x000fe40003f0f070 */
[----:B------:R-:W-:Y:S02]  /*17e0*/  CS2R R150, SRZ ;  /* 0x0000000000967805 */ /* 0x000fe4000001ff00 */
[----:B------:R-:W-:Y:S02]  /*17f0*/  CS2R R148, SRZ ;  /* 0x0000000000947805 */ /* 0x000fe4000001ff00 */
[----:B------:R-:W-:-:S02]  /*1800*/  CS2R R146, SRZ ;  /* 0x0000000000927805 */ /* 0x000fc4000001ff00 */
[----:B------:R-:W-:Y:S02]  /*1810*/  CS2R R144, SRZ ;  /* 0x0000000000907805 */ /* 0x000fe4000001ff00 */
[----:B------:R-:W-:Y:S02]  /*1820*/  CS2R R142, SRZ ;  /* 0x00000000008e7805 */ /* 0x000fe4000001ff00 */
[----:B------:R-:W-:Y:S02]  /*1830*/  CS2R R140, SRZ ;  /* 0x00000000008c7805 */ /* 0x000fe4000001ff00 */
[----:B------:R-:W-:Y:S02]  /*1840*/  CS2R R138, SRZ ;  /* 0x00000000008a7805 */ /* 0x000fe4000001ff00 */
[----:B------:R-:W-:Y:S01]  /*1850*/  CS2R R136, SRZ ;  /* 0x0000000000887805 */ /* 0x000fe2000001ff00 */
[----:B------:R-:W-:Y:S01]  /*1860*/  UIMAD UR5, UR5, UR4, URZ ;  /* 0x00000004050572a4 */ /* 0x000fe2000f8e023f */
[----:B------:R-:W-:-:S02]  /*1870*/  CS2R R134, SRZ ;  /* 0x0000000000867805 */ /* 0x000fc4000001ff00 */
[----:B------:R-:W-:Y:S02]  /*1880*/  CS2R R132, SRZ ;  /* 0x0000000000847805 */ /* 0x000fe4000001ff00 */
[----:B------:R-:W-:Y:S02]  /*1890*/  CS2R R130, SRZ ;  /* 0x0000000000827805 */ /* 0x000fe4000001ff00 */
[----:B------:R-:W-:Y:S02]  /*18a0*/  CS2R R128, SRZ ;  /* 0x0000000000807805 */ /* 0x000fe4000001ff00 */
[----:B------:R-:W-:Y:S02]  /*18b0*/  CS2R R126, SRZ ;  /* 0x00000000007e7805 */ /* 0x000fe4000001ff00 */
[----:B------:R-:W-:Y:S01]  /*18c0*/  VIADDMNMX R3, R3, UR5, R0, PT ;  /* 0x0000000503037c46 */ /* 0x000fe2000b800100 */
[----:B------:R-:W-:Y:S01]  /*18d0*/  IMAD.U32 R22, RZ, RZ, UR5 ;  /* 0x00000005ff167e24 */ /* 0x000fe2000f8e00ff */
[----:B------:R-:W-:Y:S01]  /*18e0*/  CS2R R124, SRZ ;  /* 0x00000000007c7805 */ /* 0x000fe2000001ff00 */
[----:B------:R-:W-:Y:S01]  /*18f0*/  IMAD.MOV.U32 R0, RZ, RZ, RZ ;  /* 0x000000ffff007224 */ /* 0x000fe200078e00ff */
[----:B------:R-:W-:-:S02]  /*1900*/  R2UR UR60, R3 ;  /* 0x00000000033c72ca */ /* 0x000fc400000e0000 */
        /* <DEDUP_REMOVED lines=11> */
[----:B------:R-:W-:Y:S01]  /*19c0*/  CS2R R100, SRZ ;  /* 0x0000000000647805 */ /* 0x000fe2000001ff00 */
[----:B------:R-:W-:Y:S01]  /*19d0*/  UISETP.GT.AND UP0, UPT, UR60, UR5, UPT ;  /* 0x000000053c00728c */ /* 0x000fe2000bf04270 */
[----:B------:R-:W-:-:S02]  /*19e0*/  CS2R R98, SRZ ;  /* 0x0000000000627805 */ /* 0x000fc4000001ff00 */
[----:B------:R-:W-:Y:S02]  /*19f0*/  CS2R R96, SRZ ;  /* 0x0000000000607805 */ /* 0x000fe4000001ff00 */
[----:B------:R-:W-:Y:S02]  /*1a00*/  CS2R R94, SRZ ;  /* 0x00000000005e7805 */ /* 0x000fe4000001ff00 */
[----:B------:R-:W-:Y:S02]  /*1a10*/  CS2R R92, SRZ ;  /* 0x00000000005c7805 */ /* 0x000fe4000001ff00 */
[----:B------:R-:W-:Y:S02]  /*1a20*/  CS2R R90, SRZ ;  /* 0x00000000005a7805 */ /* 0x000fe4000001ff00 */
[----:B------:R-:W-:Y:S02]  /*1a30*/  PLOP3.LUT P1, PT, PT, PT, UP0, 0x80, 0x0 ;  /* 0x000000000000781c */ /* 0x000fe40003f2f008 */
        /* <DEDUP_REMOVED lines=33> */
[----:B------:R-:W-:Y:S06]  /*1c50*/  @!P1 BRA `(.L_x_180) ;  /* 0x0000009c00509947 */ /* 0x000fec0003800000 */
[----:B------:R-:W0:Y:S01]  /*1c60*/  S2R R0, SR_TID.X ;  /* 0x0000000000007919 */ /* 0x000e220000002100 */
[----:B------:R-:W1:Y:S01]  /*1c70*/  S2UR UR7, SR_CgaCtaId ;  /* 0x00000000000779c3 */ /* 0x000e620000008800 */
[----:B------:R-:W-:Y:S02]  /*1c80*/  UMOV UR6, 0x400 ;  /* 0x0000040000067882 */ /* 0x000fe40000000000 */
[----:B-1----:R-:W-:-:S04]  /*1c90*/  ULEA UR6, UR7, UR6, 0x18 ;  /* 0x0000000607067291 */ /* 0x002fc8000f8ec03f */
[----:B------:R-:W-:Y:S01]  /*1ca0*/  UIADD3 UR6, UR6, 0x14400, URZ ;  /* 0x0001440006067890 */ /* 0x000fe2000fffe03f */
[----:B0-----:R-:W-:-:S03]  /*1cb0*/  VIADD R0, R0, 0xffffff80 ;  /* 0xffffff8000007836 */ /* 0x001fc60000000000 */
[----:B------:R-:W-:Y:S02]  /*1cc0*/  ULOP3.LUT UP0, URZ, UR6, 0x9f, URZ, 0xc0, !UPT ;  /* 0x0000009f063f7892 */ /* 0x000fe4000f80c03f */
[----:B------:R-:W-:-:S04]  /*1cd0*/  SHF.R.S32.HI R3, RZ, 0x1f, R0 ;  /* 0x0000001fff037819 */ /* 0x000fc80000011400 */
[----:B------:R-:W-:Y:S02]  /*1ce0*/  PLOP3.LUT P0, PT, PT, PT, UP0, 0x80, 0x0 ;  /* 0x000000000000781c */ /* 0x000fe40003f0f008 */
[----:B------:R-:W-:-:S04]  /*1cf0*/  LEA.HI R3, R3, R0, RZ, 0x7 ;  /* 0x0000000003037211 */ /* 0x000fc800078f38ff */
[----:B------:R-:W-:-:S06]  /*1d00*/  SHF.R.S32.HI R3, RZ, 0x7, R3 ;  /* 0x00000007ff037819 */ /* 0x000fcc0000011403 */
[----:B------:R-:W0:Y:S02]  /*1d10*/  SHFL.IDX PT, R3, R3, RZ, 0x1f ;  /* 0x00001fff03037589 */ /* 0x000e2400000e0000 */
[----:B0-----:R-:W-:-:S13]  /*1d20*/  R2UR UR4, R3 ;  /* 0x00000000030472ca */ /* 0x001fda00000e0000 */
        /* <DEDUP_REMOVED lines=10> */
[----:B------:R-:W-:Y:S01]  /*1dd0*/  IMAD.U32 R4, RZ, RZ, UR4 ;  /* 0x00000004ff047e24 */ /* 0x000fe2000f8e00ff */
[----:B------:R0:W1:Y:S01]  /*1de0*/  LDC.64 R2, c[0x4][R0] ;  /* 0x0100000000027b82 */ /* 0x0000620000000a00 */
[----:B------:R-:W-:Y:S01]  /*1df0*/  IMAD.U32 R5, RZ, RZ, UR5 ;  /* 0x00000005ff057e24 */ /* 0x000fe2000f8e00ff */
[----:B------:R-:W-:Y:S01]  /*1e00*/  ULDC.64 UR4, c[0x4][0x140] ;  /* 0x0100500000047ab9 */ /* 0x000fe20000000a00 */
[----:B------:R-:W-:Y:S02]  /*1e10*/  IMAD.U32 R10, RZ, RZ, UR6 ;  /* 0x00000006ff0a7e24 */ /* 0x000fe4000f8e00ff */
[----:B------:R-:W-:Y:S02]  /*1e20*/  IMAD.U32 R6, RZ, RZ, UR4 ;  /* 0x00000004ff067e24 */ /* 0x000fe4000f8e00ff */
[----:B------:R-:W-:-:S02]  /*1e30*/  IMAD.U32 R7, RZ, RZ, UR5 ;  /* 0x00000005ff077e24 */ /* 0x000fc4000f8e00ff */
[----:B------:R-:W-:Y:S02]  /*1e40*/  IMAD.U32 R11, RZ, RZ, UR7 ;  /* 0x00000007ff0b7e24 */ /* 0x000fe4000f8e00ff */
[----:B------:R-:W-:Y:S02]  /*1e50*/  IMAD.MOV.U32 R8, RZ, RZ, 0x70 ;  /* 0x00000070ff087424 */ /* 0x000fe400078e00ff */
[----:B------:R-:W-:Y:S02]  /*1e60*/  IMAD.MOV.U32 R12, RZ, RZ, 0x1 ;  /* 0x00000001ff0c7424 */ /* 0x000fe400078e00ff */
[----:B0-----:R-:W-:-:S07]  /*1e70*/  IMAD.MOV.U32 R13, RZ, RZ, RZ ;  /* 0x000000ffff0d7224 */ /* 0x001fce00078e00ff */
[----:B------:R-:W-:-:S07]  /*1e80*/  LEPC R20, `(.L_x_181) ;  /* 0x000000001014794e */ /* 0x000fce0000000000 */
[----:B-1----:R-:W-:Y:S05]  /*1e90*/  CALL.ABS.NOINC R2 ;  /* 0x0000000002007343 */ /* 0x002fea0003c00000 */
.L_x_181:
[----:B------:R-:W2:Y:S04]  /*1ea0*/  LDL R17, [R1+0x38] ;  /* 0x0000380001117983 */ /* 0x000ea80000100800 */
[----:B------:R-:W3:Y:S01]  /*1eb0*/  LDL R2, [R1+0x4c] ;  /* 0x00004c0001027983 */ /* 0x000ee20000100800 */
[----:B------:R-:W0:Y:S01]  /*1ec0*/  S2UR UR5, SR_CgaCtaId ;  /* 0x00000000000579c3 */ /* 0x000e220000008800 */
[----:B------:R-:W-:Y:S01]  /*1ed0*/  MOV R5, 0x400 ;  /* 0x0000040000057802 */ /* 0x000fe20000000f00 */
[----:B0-----:R-:W-:-:S05]  /*1ee0*/  IMAD.U32 R6, RZ, RZ, UR5 ;  /* 0x00000005ff067e24 */ /* 0x001fca000f8e00ff */
[----:B------:R-:W-:Y:S02]  /*1ef0*/  LEA R5, R6, R5, 0x18 ;  /* 0x0000000506057211 */ /* 0x000fe400078ec0ff */
[----:B--2---:R-:W-:Y:S02]  /*1f00*/  R2UR UR7, R17 ;  /* 0x00000000110772ca */ /* 0x004fe400000e0000 */
[----:B---3--:R-:W-:-:S11]  /*1f10*/  R2UR UR6, R2 ;  /* 0x00000000020672ca */ /* 0x008fd600000e0000 */
[----:B------:R-:W-:-:S04]  /*1f20*/  ULEA.HI UR4, UR7, UR7, URZ, 0x1 ;  /* 0x0000000707047291 */ /* 0x000fc8000f8f083f */
[----:B------:R-:W-:Y:S01]  /*1f30*/  ULOP3.LUT UR4, UR4, 0xfffffffe, URZ, 0xc0, !UPT ;  /* 0xfffffffe04047892 */ /* 0x000fe2000f8ec03f */
[----:B------:R-:W-:-:S03]  /*1f40*/  MOV R2, UR6 ;  /* 0x0000000600027c02 */ /* 0x000fc60008000f00 */
[----:B------:R-:W-:Y:S01]  /*1f50*/  UIADD3 UR4, UR7, -UR4, URZ ;  /* 0x8000000407047290 */ /* 0x000fe2000fffe03f */
[----:B------:R-:W-:-:S05]  /*1f60*/  ISETP.NE.AND P0, PT, R2, 0x3, PT ;  /* 0x000000030200780c */ /* 0x000fca0003f05270 */
[----:B------:R-:W-:-:S05]  /*1f70*/  IMAD.U32 R0, RZ, RZ, UR4 ;  /* 0x00000004ff007e24 */ /* 0x000fca000f8e00ff */
[----:B------:R-:W-:-:S04]  /*1f80*/  SHF.L.U32 R0, R0, 0x1f, RZ ;  /* 0x0000001f00007819 */ /* 0x000fc800000006ff */
[----:B------:R-:W0:Y:S02]  /*1f90*/  SYNCS.PHASECHK.TRANS64.TRYWAIT P1, [R5+URZ+0x38800], R0 ;  /* 0x03880000050075a7 */ /* 0x000e24000802017f */
[----:B0-----:R-:W-:Y:S05]  /*1fa0*/  @!P1 BRA `(.L_x_182) ;  /* 0x0000014000a09947 */ /* 0x001fea0003800000 */
.L_x_314:
[----:B------:R-:W-:Y:S05]  /*1fb0*/  @!P0 BRA `(.L_x_183) ;  /* 0x0000000000048947 */ /* 0x000fea0003800000 */
[----:B------:R-:W-:Y:S01]  /*1fc0*/  BPT.TRAP 0x1 ;  /* 0x000000040000795c */ /* 0x000fe20000300000 */
.L_x_183:
[----:B------:R-:W-:Y:S01]  /*1fd0*/  R2UR UR4, R16 ;  /* 0x00000000100472ca */ /* 0x000fe200000e0000 */
[----:B0-----:R-:W-:-:S04]  /*1fe0*/  IMAD.U32 R0, RZ, RZ, UR38 ;  /* 0x00000026ff007e24 */ /* 0x001fc8000f8e00ff */
[----:B------:R-:W-:-:S08]  /*1ff0*/  IMAD R0, R0, 0x8, R5 ;  /* 0x0000000800007824 */ /* 0x000fd000078e0205 */
[----:B------:R-:W-:-:S05]  /*2000*/  IMAD.U32 R3, RZ, RZ, UR4 ;  /* 0x00000004ff037e24 */ /* 0x000fca000f8e00ff */
[----:B------:R-:W-:-:S04]  /*2010*/  SHF.L.U32 R3, R3, 0x1f, RZ ;  /* 0x0000001f03037819 */ /* 0x000fc800000006ff */
[----:B------:R0:W1:Y:S01]  /*2020*/  SYNCS.PHASECHK.TRANS64.TRYWAIT P1, [R0+URZ+0x38830], R3 ;  /* 0x03883003000075a7 */ /* 0x000062000802017f */
[----:B------:R-:W-:Y:S05]  /*2030*/  @!P0 BRA `(.L_x_184) ;  /* 0x0000000000048947 */ /* 0x000fea0003800000 */
[----:B------:R-:W-:Y:S01]  /*2040*/  BPT.TRAP 0x1 ;  /* 0x000000040000795c */ /* 0x000fe20000300000 */
.L_x_184:
[----:B------:R-:W-:Y:S01]  /*2050*/  IMAD.MOV.U32 R151, RZ, RZ, RZ ;  /* 0x000000ffff977224 */ /* 0x000fe200078e00ff */
[----:B-1----:R-:W-:Y:S06]  /*2060*/  @P1 BRA `(.L_x_185) ;  /* 0x0000000000081947 */ /* 0x002fec0003800000 */
[----:B------:R-:W1:Y:S02]  /*2070*/  SYNCS.PHASECHK.TRANS64.TRYWAIT P1, [R0+URZ+0x38830], R3 ;  /* 0x03883003000075a7 */ /* 0x000e64000802017f */
[----:B-1----:R-:W-:Y:S05]  /*2080*/  @!P1 BRA `(.L_x_186) ;  /* 0x00000140007c9947 */ /* 0x002fea0003800000 */
.L_x_185:
[----:B------:R-:W-:Y:S05]  /*2090*/  WARPSYNC.ALL ;  /* 0x0000000000007948 */ /* 0x000fea0003800000 */
[----:B------:R-:W-:Y:S01]  /*20a0*/  R2UR UR4, R5 ;  /* 0x00000000050472ca */ /* 0x000fe200000e0000 */
[----:B------:R-:W-:Y:S01]  /*20b0*/  ULOP3.LUT UR5, UR39, 0x10000, URZ, 0xfc, !UPT ;  /* 0x0001000027057892 */ /* 0x000fe2000f8efc3f */
[----:B------:R-:W-:Y:S01]  /*20c0*/  WARPGROUP.ARRIVE ;  /* 0x00000000000079c5 */ /* 0x000fe20000000000 */
[----:B------:R-:W-:Y:S01]  /*20d0*/  UMOV UR17, 0x40000040 ;  /* 0x4000004000117882 */ /* 0x000fe20000000000 */
[----:B------:R-:W-:Y:S01]  /*20e0*/  UMOV UR19, 0x40000040 ;  /* 0x4000004000137882 */ /* 0x000fe20000000000 */
[----:B------:R-:W-:Y:S01]  /*20f0*/  UMOV UR9, UR17 ;  /* 0x0000001100097c82 */ /* 0x000fe20008000000 */
[----:B------:R-:W-:Y:S01]  /*2100*/  UMOV UR11, 0x40000040 ;  /* 0x40000040000b7882 */ /* 0x000fe20000000000 */
[----:B------:R-:W-:Y:S01]  /*2110*/  UMOV UR13, UR17 ;  /* 0x00000011000d7c82 */ /* 0x000fe20008000000 */
[----:B------:R-:W-:Y:S01]  /*2120*/  UMOV UR16, UR5 ;  /* 0x0000000500107c82 */ /* 0x000fe20008000000 */
[----:B------:R-:W-:Y:S01]  /*2130*/  UMOV UR15, 0x40000040 ;  /* 0x40000040000f7882 */ /* 0x000fe20000000000 */
[----:B------:R-:W-:Y:S01]  /*2140*/  UMOV UR8, UR16 ;  /* 0x0000001000087c82 */ /* 0x000fe20008000000 */
[----:B------:R-:W-:Y:S01]  /*2150*/  UMOV UR12, UR16 ;  /* 0x00000010000c7c82 */ /* 0x000fe20008000000 */
[----:B------:R-:W-:Y:S01]  /*2160*/  IMAD.U32 R18, RZ, RZ, UR16 ;  /* 0x00000010ff127e24 */ /* 0x000fe2000f8e00ff */
[----:B------:R-:W-:Y:S01]  /*2170*/  UIADD3 UR4, UR4, 0x24400, URZ ;  /* 0x0002440004047890 */ /* 0x000fe2000fffe03f */
[----:B------:R-:W-:Y:S01]  /*2180*/  IMAD.U32 R19, RZ, RZ, UR17 ;  /* 0x00000011ff137e24 */ /* 0x000fe2000f8e00ff */
[----:B------:R-:W-:Y:S01]  /*2190*/  UMOV UR23, 0x40000040 ;  /* 0x4000004000177882 */ /* 0x000fe20000000000 */
[----:B------:R-:W-:Y:S01]  /*21a0*/  UMOV UR27, 0x40000040 ;  /* 0x40000040001b7882 */ /* 0x000fe20000000000 */
[----:B------:R-:W-:Y:S01]  /*21b0*/  USHF.R.U32.HI UR4, URZ, 0x4, UR4 ;  /* 0x000000043f047899 */ /* 0x000fe20008011604 */
[----:B------:R-:W-:Y:S01]  /*21c0*/  MOV R7, UR38 ;  /* 0x0000002600077c02 */ /* 0x000fe20008000f00 */
[----:B------:R-:W-:Y:S01]  /*21d0*/  UMOV UR31, 0x40000040 ;  /* 0x40000040001f7882 */ /* 0x000fe20000000000 */
[----:B------:R-:W-:Y:S01]  /*21e0*/  UMOV UR35, 0x40000040 ;  /* 0x4000004000237882 */ /* 0x000fe20000000000 */
[----:B------:R-:W-:Y:S01]  /*21f0*/  ULOP3.LUT UR4, UR4, 0x3fff, URZ, 0xc0, !UPT ;  /* 0x00003fff04047892 */ /* 0x000fe2000f8ec03f */
[----:B------:R-:W-:Y:S01]  /*2200*/  MOV R17, UR37 ;  /* 0x0000002500117c02 */ /* 0x000fe20008000f00 */
[----:B------:R-:W-:Y:S01]  /*2210*/  UMOV UR43, 0x40000040 ;  /* 0x40000040002b7882 */ /* 0x000fe20000000000 */
[----:B------:R-:W-:Y:S01]  /*2220*/  UMOV UR47, 0x40000040 ;  /* 0x40000040002f7882 */ /* 0x000fe20000000000 */
[----:B------:R-:W-:Y:S01]  /*2230*/  ULOP3.LUT UR39, UR4, 0x10000, URZ, 0xfc, !UPT ;  /* 0x0001000004277892 */ /* 0x000fe2000f8efc3f */
[----:B------:R-:W-:Y:S01]  /*2240*/  MOV R20, UR36 ;  /* 0x0000002400147c02 */ /* 0x000fe20008000f00 */
[----:B------:R-:W-:Y:S01]  /*2250*/  UMOV UR51, 0x40000040 ;  /* 0x4000004000337882 */ /* 0x000fe20000000000 */
[----:B------:R-:W-:Y:S01]  /*2260*/  UMOV UR55, 0x40000040 ;  /* 0x4000004000377882 */ /* 0x000fe20000000000 */
[----:B------:R-:W-:Y:S01]  /*2270*/  UIMAD UR4, UR38, 0xa00, UR39 ;  /* 0x00000a00260478a4 */ /* 0x000fe2000f8e0227 */
[----:B------:R-:W-:Y:S01]  /*2280*/  UMOV UR59, 0x40000040 ;  /* 0x40000040003b7882 */ /* 0x000fe20000000000 */
[----:B------:R-:W-:-:S02]  /*2290*/  MOV R4, UR39 ;  /* 0x0000002700047c02 */ /* 0x000fc40008000f00 */
[----:B------:R-:W-:Y:S02]  /*22a0*/  UIADD3 UR10, UR4, 0x80, URZ ;  /* 0x00000080040a7890 */ /* 0x000fe4000fffe03f */
[----:B------:R-:W-:Y:S02]  /*22b0*/  UIADD3 UR14, UR4, 0x100, URZ ;  /* 0x00000100040e7890 */ /* 0x000fe4000fffe03f */
[----:B------:R-:W-:Y:S01]  /*22c0*/  UMOV UR18, UR4 ;  /* 0x0000000400127c82 */ /* 0x000fe20008000000 */
[----:B------:R-:W-:Y:S01]  /*22d0*/  UIADD3 UR6, UR4, 0x180, URZ ;  /* 0x0000018004067890 */ /* 0x000fe2000fffe03f */
[----:B------:R-:W-:Y:S01]  /*22e0*/  HGMMA.64x16x16.F32.BF16 R56, gdesc[UR16], RZ, !UPT, gsb0 ;  /* 0x00200000103879f0 */ /* 0x000fe2000c0018ff */
[----:B------:R-:W-:Y:S01]  /*22f0*/  UIADD3 UR7, UR4, 0x200, URZ ;  /* 0x0000020004077890 */ /* 0x000fe2000fffe03f */
[----:B------:R-:W-:Y:S01]  /*2300*/  UMOV UR19, 0x40000040 ;  /* 0x4000004000137882 */ /* 0x000fe20000000000 */
        /* <DEDUP_REMOVED lines=8> */
[----:B------:R-:W-:Y:S01]  /*2390*/  UIADD3 UR58, UR4, 0x804, URZ ;  /* 0x00000804043a7890 */ /* 0x000fe2000fffe03f */
[----:B------:R-:W-:Y:S01]  /*23a0*/  UMOV UR39, 0x40000040 ;  /* 0x4000004000277882 */ /* 0x000fe20000000000 */
[----:B------:R-:W-:Y:S02]  /*23b0*/  WARPGROUP.DEPBAR.LE gsb0, 0x0 ;  /* 0x00008000000079c5 */ /* 0x000fe40000010000 */
[----:B------:R-:W-:-:S06]  /*23c0*/  WARPGROUP.ARRIVE ;  /* 0x00000000000079c5 */ /* 0x000fcc0000000000 */
[----:B------:R-:W-:Y:S01]  /*23d0*/  HGMMA.64x16x16.F32.BF16 R48, gdesc[UR8], RZ, !UPT, gsb0 ;  /* 0x00200000083079f0 */ /* 0x000fe2000c0018ff */
[----:B------:R-:W-:Y:S01]  /*23e0*/  UMOV UR8, UR16 ;  /* 0x0000001000087c82 */ /* 0x000fe20008000000 */
[----:B------:R-:W-:Y:S01]  /*23f0*/  UMOV UR9, UR17 ;  /* 0x0000001100097c82 */ /* 0x000fe20008000000 */
[----:B------:R-:W-:Y:S01]  /*2400*/  UMOV UR10, UR6 ;  /* 0x00000006000a7c82 */ /* 0x000fe20008000000 */
[----:B------:R-:W-:Y:S01]  /*2410*/  UMOV UR11, 0x40000040 ;  /* 0x40000040000b7882 */ /* 0x000fe20000000000 */
[----:B------:R-:W-:Y:S01]  /*2420*/  UIADD3 UR6, UR5, 0x2, URZ ;  /* 0x0000000205067890 */ /* 0x000fe2000fffe03f */
[----:B------:R-:W-:Y:S02]  /*2430*/  WARPGROUP.DEPBAR.LE gsb0, 0x0 ;  /* 0x00008000000079c5 */ /* 0x000fe40000010000 */
[----:B------:R-:W-:-:S06]  /*2440*/  WARPGROUP.ARRIVE ;  /* 0x00000000000079c5 */ /* 0x000fcc0000000000 */
[----:B------:R-:W-:Y:S01]  /*2450*/  HGMMA.64x16x16.F32.BF16 R40, gdesc[UR12], RZ, !UPT, gsb0 ;  /* 0x002000000c2879f0 */ /* 0x000fe2000c0018ff */
        /* <DEDUP_REMOVED lines=9> */
[----:B------:R-:W-:Y:S01]  /*24f0*/  UMOV UR16, UR6 ;  /* 0x0000000600107c82 */ /* 0x000fe20008000000 */
[----:B------:R-:W-:Y:S01]  /*2500*/  UIADD3 UR6, UR4, 0x2, URZ ;  /* 0x0000000204067890 */ /* 0x000fe2000fffe03f */
[----:B------:R-:W-:Y:S01]  /*2510*/  IMAD.U32 R14, RZ, RZ, UR16 ;  /* 0x00000010ff0e7e24 */ /* 0x000fe2000f8e00ff */
[----:B------:R-:W-:Y:S01]  /*2520*/  UMOV UR17, 0x40000040 ;  /* 0x4000004000117882 */ /* 0x000fe20000000000 */
[----:B------:R-:W-:Y:S01]  /*2530*/  UMOV UR12, UR16 ;  /* 0x00000010000c7c82 */ /* 0x000fe20008000000 */
[----:B------:R-:W-:Y:S01]  /*2540*/  UMOV UR13, UR17 ;  /* 0x00000011000d7c82 */ /* 0x000fe20008000000 */
[----:B------:R-:W-:Y:S01]  /*2550*/  UIADD3 UR7, UR4, 0x202, URZ ;  /* 0x0000020204077890 */ /* 0x000fe2000fffe03f */
[----:B------:R-:W-:Y:S01]  /*2560*/  IMAD.U32 R15, RZ, RZ, UR17 ;  /* 0x00000011ff0f7e24 */ /* 0x000fe2000f8e00ff */
[----:B------:R-:W-:Y:S01]  /*2570*/  UMOV UR18, UR6 ;  /* 0x0000000600127c82 */ /* 0x000fe20008000000 */
[----:B------:R-:W-:Y:S01]  /*2580*/  UIADD3 UR6, UR4, 0x182, URZ ;  /* 0x0000018204067890 */ /* 0x000fe2000fffe03f */
        /* <DEDUP_REMOVED lines=10> */
[----:B------:R-:W-:Y:S02]  /*2630*/  UMOV UR19, 0x40000040 ;  /* 0x4000004000137882 */ /* 0x000fe40000000000 */
        /* <DEDUP_REMOVED lines=134> */
[----:B------:R-:W-:Y:S02]  /*2ea0*/  MOV R2, UR13 ;  /* 0x0000000d00027c02 */ /* 0x000fe40008000f00 */
[----:B01----:R-:W-:Y:S01]  /*2eb0*/  MOV R3, UR12 ;  /* 0x0000000c00037c02 */ /* 0x003fe20008000f00 */
[----:B------:R-:W-:-:S02]  /*2ec0*/  WARPGROUP.DEPBAR.LE gsb0, 0x0 ;  /* 0x00008000000079c5 */ /* 0x000fc40000010000 */
        /* <DEDUP_REMOVED lines=39> */
[----:B------:R-:W-:Y:S01]  /*3140*/  UMOV UR13, 0x40000040 ;  /* 0x40000040000d7882 */ /* 0x000fe20000000000 */
[----:B------:R-:W-:Y:S01]  /*3150*/  UMOV UR15, 0x40000040 ;  /* 0x40000040000f7882 */ /* 0x000fe20000000000 */
[----:B------:R-:W-:Y:S01]  /*3160*/  UMOV UR37, UR13 ;  /* 0x0000000d00257c82 */ /* 0x000fe20008000000 */
[----:B------:R-:W-:Y:S01]  /*3170*/  IMAD.U32 R9, RZ, RZ, UR13 ;  /* 0x0000000dff097e24 */ /* 0x000fe2000f8e00ff */
        /* <DEDUP_REMOVED lines=225> */
[----:B------:R-:W-:-:S07]  /*3f90*/  UIADD3 UR5, UR5, 0xc06, URZ ;  /* 0x00000c0605057890 */ /* 0x000fce000fffe03f */
[----:B------:R-:W-:Y:S01]  /*3fa0*/  UMOV UR12, UR5 ;  /* 0x00000005000c7c82 */ /* 0x000fe20008000000 */
[----:B------:R-:W-:Y:S01]  /*3fb0*/  UIADD3 UR5, UR4, 0x806, URZ ;  /* 0x0000080604057890 */ /* 0x000fe2000fffe03f */
[----:B------:R-:W-:Y:S01]  /*3fc0*/  IMAD.U32 R8, RZ, RZ, UR12 ;  /* 0x0000000cff087e24 */ /* 0x000fe2000f8e00ff */
[----:B------:R-:W-:-:S05]  /*3fd0*/  UMOV UR36, UR12 ;  /* 0x0000000c00247c82 */ /* 0x000fca0008000000 */
        /* <DEDUP_REMOVED lines=58> */
[----:B------:R-:W-:Y:S02]  /*4380*/  R2UR UR39, R4 ;  /* 0x00000000042772ca */ /* 0x000fe400000e0000 */
[----:B------:R-:W-:Y:S02]  /*4390*/  R2UR UR38, R7 ;  /* 0x00000000072672ca */ /* 0x000fe400000e0000 */
[----:B------:R-:W-:Y:S02]  /*43a0*/  R2UR UR37, R17 ;  /* 0x00000000112572ca */ /* 0x000fe400000e0000 */
[----:B------:R-:W-:Y:S01]  /*43b0*/  R2UR UR36, R20 ;  /* 0x00000000142472ca */ /* 0x000fe200000e0000 */
        /* <DEDUP_REMOVED lines=16> */
.L_x_187:
[----:B------:R-:W-:Y:S01]  /*44c0*/  ULDC UR4, c[0x0][0x9d8] ;  /* 0x0002760000047ab9 */ /* 0x000fe20000000800 */
[----:B------:R-:W-:Y:S01]  /*44d0*/  ULDC UR5, c[0x0][0x988] ;  /* 0x0002620000057ab9 */ /* 0x000fe20000000800 */
[----:B------:R-:W-:Y:S01]  /*44e0*/  FMUL.FTZ R58, R58, UR4 ;  /* 0x000000043a3a7c20 */ /* 0x000fe20008410000 */
[----:B------:R-:W-:Y:S01]  /*44f0*/  FMUL.FTZ R56, R56, UR4 ;  /* 0x0000000438387c20 */ /* 0x000fe20008410000 */
[----:B------:R-:W-:Y:S01]  /*4500*/  FMUL.FTZ R57, R57, UR4 ;  /* 0x0000000439397c20 */ /* 0x000fe20008410000 */
[----:B------:R-:W-:Y:S01]  /*4510*/  FMUL.FTZ R60, R60, UR4 ;  /* 0x000000043c3c7c20 */ /* 0x000fe20008410000 */
[----:B------:R0:W-:Y:S01]  /*4520*/  MUFU.TANH R2, R58 ;  /* 0x0000003a00027308 */ /* 0x0001e20000002400 */
[----:B------:R-:W-:Y:S01]  /*4530*/  FMUL.FTZ R59, R59, UR4 ;  /* 0x000000043b3b7c20 */ /* 0x000fe20008410000 */
[----:B------:R-:W-:Y:S01]  /*4540*/  FMUL.FTZ R61, R61, UR4 ;  /* 0x000000043d3d7c20 */ /* 0x000fe20008410000 */
[----:B------:R-:W-:Y:S01]  /*4550*/  FMUL.FTZ R48, R48, UR4 ;  /* 0x0000000430307c20 */ /* 0x000fe20008410000 */
[----:B------:R-:W-:Y:S01]  /*4560*/  FMUL.FTZ R49, R49, UR4 ;  /* 0x0000000431317c20 */ /* 0x000fe20008410000 */
[----:B------:R-:W-:Y:S01]  /*4570*/  FMUL.FTZ R62, R62, UR4 ;  /* 0x000000043e3e7c20 */ /* 0x000fe20008410000 */
[----:B------:R-:W-:Y:S01]  /*4580*/  FMUL.FTZ R63, R63, UR4 ;  /* 0x000000043f3f7c20 */ /* 0x000fe20008410000 */
[----:B------:R-:W-:Y:S01]  /*4590*/  FMUL.FTZ R52, R52, UR4 ;  /* 0x0000000434347c20 */ /* 0x000fe20008410000 */
[----:B------:R-:W-:Y:S01]  /*45a0*/  MUFU.TANH R56, R56 ;  /* 0x0000003800387308 */ /* 0x000fe20000002400 */
[----:B0-----:R-:W-:-:S02]  /*45b0*/  IMAD.U32 R58, RZ, RZ, UR61 ;  /* 0x0000003dff3a7e24 */ /* 0x001fc4000f8e00ff */
[----:B------:R-:W-:Y:S01]  /*45c0*/  FMUL.FTZ R35, R35, UR4 ;  /* 0x0000000423237c20 */ /* 0x000fe20008410000 */
[----:B------:R-:W-:Y:S01]  /*45d0*/  FMUL.FTZ R50, R50, UR4 ;  /* 0x0000000432327c20 */ /* 0x000fe20008410000 */
[----:B------:R-:W-:Y:S01]  /*45e0*/  FMUL.FTZ R53, R53, UR4 ;  /* 0x0000000435357c20 */ /* 0x000fe20008410000 */
[----:B------:R-:W-:Y:S01]  /*45f0*/  FMUL.FTZ R24, R24, UR4 ;  /* 0x0000000418187c20 */ /* 0x000fe20008410000 */
[----:B------:R-:W-:Y:S01]  /*4600*/  IADD3 R58, R58, 0x50, -R23 ;  /* 0x000000503a3a7810 */ /* 0x000fe20007ffe817 */
[----:B------:R-:W-:Y:S01]  /*4610*/  FMUL.FTZ R40, R40, UR4 ;  /* 0x0000000428287c20 */ /* 0x000fe20008410000 */
[----:B------:R-:W-:Y:S01]  /*4620*/  MUFU.TANH R57, R57 ;  /* 0x0000003900397308 */ /* 0x000fe20000002400 */
[----:B------:R-:W-:Y:S01]  /*4630*/  FMUL.FTZ R25, R25, UR4 ;  /* 0x0000000419197c20 */ /* 0x000fe20008410000 */
[----:B------:R-:W-:Y:S01]  /*4640*/  FMUL.FTZ R41, R41, UR4 ;  /* 0x0000000429297c20 */ /* 0x000fe20008410000 */
[----:B------:R-:W-:Y:S01]  /*4650*/  FMUL.FTZ R51, R51, UR4 ;  /* 0x0000000433337c20 */ /* 0x000fe20008410000 */
        /* <DEDUP_REMOVED lines=12> */
[----:B------:R-:W1:Y:S01]  /*4720*/  MUFU.TANH R60, R60 ;  /* 0x0000003c003c7308 */ /* 0x000e620000002400 */
[----:B0-----:R-:W-:-:S02]  /*4730*/  IMAD.U32 R59, RZ, RZ, UR60 ;  /* 0x0000003cff3b7e24 */ /* 0x001fc4000f8e00ff */
[----:B------:R-:W-:Y:S01]  /*4740*/  FMUL.FTZ R46, R46, UR4 ;  /* 0x000000042e2e7c20 */ /* 0x000fe20008410000 */
[----:B------:R-:W-:Y:S01]  /*4750*/  FMUL.FTZ R37, R37, UR4 ;  /* 0x0000000425257c20 */ /* 0x000fe20008410000 */
[----:B------:R-:W-:Y:S01]  /*4760*/  FMUL.FTZ R34, R34, UR4 ;  /* 0x0000000422227c20 */ /* 0x000fe20008410000 */
[----:B------:R-:W-:Y:S02]  /*4770*/  IMAD R59, R59, -0x50, R58 ;  /* 0xffffffb03b3b7824 */ /* 0x000fe400078e023a */
[----:B------:R-:W-:Y:S01]  /*4780*/  FMUL.FTZ R47, R47, UR4 ;  /* 0x000000042f2f7c20 */ /* 0x000fe20008410000 */
[----:B------:R-:W-:Y:S01]  /*4790*/  P2R R64, PR, RZ, 0x1 ;  /* 0x00000001ff407803 */ /* 0x000fe20000000000 */
[----:B------:R-:W0:Y:S01]  /*47a0*/  MUFU.TANH R61, R61 ;  /* 0x0000003d003d7308 */ /* 0x000e220000002400 */
[----:B------:R-:W-:Y:S01]  /*47b0*/  FMUL.FTZ R27, R27, UR4 ;  /* 0x000000041b1b7c20 */ /* 0x000fe20008410000 */
[C---:B------:R-:W-:Y:S01]  /*47c0*/  ISETP.GT.AND P2, PT, R59.reuse, RZ, PT ;  /* 0x000000ff3b00720c */ /* 0x040fe20003f44270 */
[----:B------:R-:W-:Y:S01]  /*47d0*/  FMUL.FTZ R38, R38, UR4 ;  /* 0x0000000426267c20 */ /* 0x000fe20008410000 */
[----:B------:R-:W-:Y:S01]  /*47e0*/  ISETP.GT.AND P1, PT, R59, 0x1, PT ;  /* 0x000000013b00780c */ /* 0x000fe20003f24270 */
[----:B------:R-:W-:Y:S01]  /*47f0*/  FMUL.FTZ R39, R39, UR4 ;  /* 0x0000000427277c20 */ /* 0x000fe20008410000 */
[C---:B------:R-:W-:Y:S01]  /*4800*/  ISETP.GT.AND P6, PT, R59.reuse, 0x8, PT ;  /* 0x000000083b00780c */ /* 0x040fe20003fc4270 */
[----:B------:R-:W-:Y:S01]  /*4810*/  FMUL.FTZ R26, R26, UR4 ;  /* 0x000000041a1a7c20 */ /* 0x000fe20008410000 */
[----:B------:R-:W2:Y:S01]  /*4820*/  MUFU.TANH R48, R48 ;  /* 0x0000003000307308 */ /* 0x000ea20000002400 */
[----:B------:R-:W-:Y:S01]  /*4830*/  ISETP.GT.AND P5, PT, R59, 0x9, PT ;  /* 0x000000093b00780c */ /* 0x000fe20003fa4270 */
[----:B------:R-:W-:Y:S01]  /*4840*/  FMUL.FTZ R31, R31, UR4 ;  /* 0x000000041f1f7c20 */ /* 0x000fe20008410000 */
[----:B-1----:R-:W-:Y:S01]  /*4850*/  FSEL R60, R60, -INF , P6 ;  /* 0xff8000003c3c7808 */ /* 0x002fe20003000000 */
[----:B------:R-:W-:Y:S01]  /*4860*/  FMUL.FTZ R30, R30, UR4 ;  /* 0x000000041e1e7c20 */ /* 0x000fe20008410000 */
[C---:B------:R-:W-:Y:S01]  /*4870*/  ISETP.GT.AND P4, PT, R59.reuse, 0x10, PT ;  /* 0x000000103b00780c */ /* 0x040fe20003f84270 */
[----:B------:R-:W-:Y:S01]  /*4880*/  UIADD3 UR60, UR60, -0x2, URZ ;  /* 0xfffffffe3c3c7890 */ /* 0x000fe2000fffe03f */
[----:B------:R-:W-:Y:S01]  /*4890*/  ISETP.GT.AND P3, PT, R59, 0x11, PT ;  /* 0x000000113b00780c */ /* 0x000fe20003f64270 */
[----:B------:R1:W3:Y:S01]  /*48a0*/  MUFU.TANH R17, R62 ;  /* 0x0000003e00117308 */ /* 0x0002e20000002400 */
[----:B0-----:R-:W-:Y:S01]  /*48b0*/  FSEL R61, R61, -INF , P5 ;  /* 0xff8000003d3d7808 */ /* 0x001fe20002800000 */
[--C-:B------:R-:W-:Y:S01]  /*48c0*/  IMAD.MOV.U32 R150, RZ, RZ, R151.reuse ;  /* 0x000000ffff967224 */ /* 0x100fe200078e0097 */
[----:B------:R-:W-:Y:S01]  /*48d0*/  FSEL R2, R2, -INF , P2 ;  /* 0xff80000002027808 */ /* 0x000fe20001000000 */
[--C-:B------:R-:W-:Y:S01]  /*48e0*/  IMAD.MOV.U32 R149, RZ, RZ, R151.reuse ;  /* 0x000000ffff957224 */ /* 0x100fe200078e0097 */
[----:B------:R-:W-:Y:S01]  /*48f0*/  FSEL R7, R7, -INF , P1 ;  /* 0xff80000007077808 */ /* 0x000fe20000800000 */
[--C-:B------:R-:W-:Y:S01]  /*4900*/  IMAD.MOV.U32 R148, RZ, RZ, R151.reuse ;  /* 0x000000ffff947224 */ /* 0x100fe200078e0097 */
[----:B------:R-:W-:Y:S01]  /*4910*/  R2UR UR6, R22 ;  /* 0x00000000160672ca */ /* 0x000fe200000e0000 */
[----:B------:R0:W4:Y:S01]  /*4920*/  MUFU.TANH R20, R63 ;  /* 0x0000003f00147308 */ /* 0x0001220000002400 */
[----:B-1----:R-:W-:Y:S01]  /*4930*/  FSEL R62, R56, -INF , P2 ;  /* 0xff800000383e7808 */ /* 0x002fe20001000000 */
[--C-:B------:R-:W-:Y:S01]  /*4940*/  IMAD.MOV.U32 R147, RZ, RZ, R151.reuse ;  /* 0x000000ffff937224 */ /* 0x100fe200078e0097 */
[----:B--2---:R-:W-:Y:S01]  /*4950*/  FSEL R48, R48, -INF , P4 ;  /* 0xff80000030307808 */ /* 0x004fe20002000000 */
[--C-:B------:R-:W-:Y:S01]  /*4960*/  IMAD.MOV.U32 R146, RZ, RZ, R151.reuse ;  /* 0x000000ffff927224 */ /* 0x100fe200078e0097 */
[----:B------:R-:W-:Y:S01]  /*4970*/  ISETP.GT.AND P2, PT, R59, 0x18, PT ;  /* 0x000000183b00780c */ /* 0x000fe20003f44270 */
[--C-:B------:R-:W-:Y:S01]  /*4980*/  IMAD.MOV.U32 R145, RZ, RZ, R151.reuse ;  /* 0x000000ffff917224 */ /* 0x100fe200078e0097 */
[-C--:B------:R-:W-:Y:S01]  /*4990*/  MOV R136, R151.reuse ;  /* 0x0000009700887202 */ /* 0x080fe20000000f00 */
[----:B------:R-:W1:Y:S01]  /*49a0*/  MUFU.TANH R49, R49 ;  /* 0x0000003100317308 */ /* 0x000e620000002400 */
[----:B0-----:R-:W-:Y:S01]  /*49b0*/  FSEL R63, R57, -INF , P1 ;  /* 0xff800000393f7808 */ /* 0x001fe20000800000 */
[--C-:B------:R-:W-:Y:S01]  /*49c0*/  IMAD.MOV.U32 R144, RZ, RZ, R151.reuse ;  /* 0x000000ffff907224 */ /* 0x100fe200078e0097 */
[----:B------:R-:W-:Y:S01]  /*49d0*/  ISETP.GT.AND P1, PT, R59, 0x19, PT ;  /* 0x000000193b00780c */ /* 0x000fe20003f24270 */
[----:B------:R-:W-:Y:S01]  /*49e0*/  UISETP.GE.AND UP0, UPT, UR60, UR6, UPT ;  /* 0x000000063c00728c */ /* 0x000fe2000bf06270 */
[----:B---3--:R-:W-:Y:S01]  /*49f0*/  FSEL R17, R17, -INF , P6 ;  /* 0xff80000011117808 */ /* 0x008fe20003000000 */
[--C-:B------:R-:W-:Y:S01]  /*4a00*/  IMAD.MOV.U32 R143, RZ, RZ, R151.reuse ;  /* 0x000000ffff8f7224 */ /* 0x100fe200078e0097 */
[C---:B------:R-:W-:Y:S01]  /*4a10*/  ISETP.GT.AND P6, PT, R59.reuse, 0x20, PT ;  /* 0x000000203b00780c */ /* 0x040fe20003fc4270 */
[----:B------:R-:W0:Y:S01]  /*4a20*/  MUFU.TANH R52, R52 ;  /* 0x0000003400347308 */ /* 0x000e220000002400 */
[----:B----4-:R-:W-:Y:S01]  /*4a30*/  FSEL R20, R20, -INF , P5 ;  /* 0xff80000014147808 */ /* 0x010fe20002800000 */
[--C-:B------:R-:W-:Y:S01]  /*4a40*/  IMAD.MOV.U32 R142, RZ, RZ, R151.reuse ;  /* 0x000000ffff8e7224 */ /* 0x100fe200078e0097 */
[----:B------:R-:W-:Y:S01]  /*4a50*/  ISETP.GT.AND P5, PT, R59, 0x21, PT ;  /* 0x000000213b00780c */ /* 0x000fe20003fa4270 */
[--C-:B------:R-:W-:Y:S01]  /*4a60*/  IMAD.MOV.U32 R141, RZ, RZ, R151.reuse ;  /* 0x000000ffff8d7224 */ /* 0x100fe200078e0097 */
[-C--:B------:R-:W-:Y:S01]  /*4a70*/  MOV R119, R151.reuse ;  /* 0x0000009700777202 */ /* 0x080fe20000000f00 */
[--C-:B------:R-:W-:Y:S01]  /*4a80*/  IMAD.MOV.U32 R140, RZ, RZ, R151.reuse ;  /* 0x000000ffff8c7224 */ /* 0x100fe200078e0097 */
[-C--:B------:R-:W-:Y:S01]  /*4a90*/  MOV R102, R151.reuse ;  /* 0x0000009700667202 */ /* 0x080fe20000000f00 */
[----:B------:R2:W-:Y:S01]  /*4aa0*/  MUFU.TANH R4, R35 ;  /* 0x0000002300047308 */ /* 0x0005e20000002400 */
[----:B-1----:R-:W-:Y:S01]  /*4ab0*/  FSEL R49, R49, -INF , P3 ;  /* 0xff80000031317808 */ /* 0x002fe20001800000 */
[--C-:B------:R-:W-:Y:S01]  /*4ac0*/  IMAD.MOV.U32 R139, RZ, RZ, R151.reuse ;  /* 0x000000ffff8b7224 */ /* 0x100fe200078e0097 */
[-C--:B------:R-:W-:Y:S01]  /*4ad0*/  MOV R85, R151.reuse ;  /* 0x0000009700557202 */ /* 0x080fe20000000f00 */
[--C-:B------:R-:W-:Y:S01]  /*4ae0*/  IMAD.MOV.U32 R138, RZ, RZ, R151.reuse ;  /* 0x000000ffff8a7224 */ /* 0x100fe200078e0097 */
[----:B------:R-:W-:Y:S01]  /*4af0*/  MOV R68, R151 ;  /* 0x0000009700447202 */ /* 0x000fe20000000f00 */
[----:B------:R-:W-:-:S02]  /*4b00*/  IMAD.MOV.U32 R137, RZ, RZ, R151 ;  /* 0x000000ffff897224 */ /* 0x000fc400078e0097 */
[----:B------:R-:W1:Y:S01]  /*4b10*/  MUFU.TANH R21, R50 ;  /* 0x0000003200157308 */ /* 0x000e620000002400 */
[----:B--2---:R-:W-:Y:S01]  /*4b20*/  FMNMX.FTZ R35, R62, R63, !PT ;  /* 0x0000003f3e237209 */ /* 0x004fe20007810000 */
[--C-:B------:R-:W-:Y:S01]  /*4b30*/  IMAD.MOV.U32 R135, RZ, RZ, R151.reuse ;  /* 0x000000ffff877224 */ /* 0x100fe200078e0097 */
[----:B0-----:R-:W-:Y:S01]  /*4b40*/  FSEL R52, R52, -INF , P2 ;  /* 0xff80000034347808 */ /* 0x001fe20001000000 */
[--C-:B------:R-:W-:Y:S02]  /*4b50*/  IMAD.MOV.U32 R134, RZ, RZ, R151.reuse ;  /* 0x000000ffff867224 */ /* 0x100fe400078e0097 */
[--C-:B------:R-:W-:Y:S02]  /*4b60*/  IMAD.MOV.U32 R133, RZ, RZ, R151.reuse ;  /* 0x000000ffff857224 */ /* 0x100fe400078e0097 */
[----:B------:R-:W0:Y:S01]  /*4b70*/  MUFU.TANH R53, R53 ;  /* 0x0000003500357308 */ /* 0x000e220000002400 */
[--C-:B------:R-:W-:Y:S02]  /*4b80*/  IMAD.MOV.U32 R132, RZ, RZ, R151.reuse ;  /* 0x000000ffff847224 */ /* 0x100fe400078e0097 */
[----:B------:R-:W-:-:S02]  /*4b90*/  IMAD.MOV.U32 R131, RZ, RZ, R151 ;  /* 0x000000ffff837224 */ /* 0x000fc400078e0097 */
[--C-:B------:R-:W-:Y:S02]  /*4ba0*/  IMAD.MOV.U32 R130, RZ, RZ, R151.reuse ;  /* 0x000000ffff827224 */ /* 0x100fe400078e0097 */
[--C-:B------:R-:W-:Y:S01]  /*4bb0*/  IMAD.MOV.U32 R129, RZ, RZ, R151.reuse ;  /* 0x000000ffff817224 */ /* 0x100fe200078e0097 */
[----:B------:R2:W-:Y:S01]  /*4bc0*/  MUFU.TANH R50, R24 ;  /* 0x0000001800327308 */ /* 0x0005e20000002400 */
[----:B-1----:R-:W-:Y:S01]  /*4bd0*/  FSEL R21, R21, -INF , P4 ;  /* 0xff80000015157808 */ /* 0x002fe20002000000 */
[--C-:B------:R-:W-:Y:S01]  /*4be0*/  IMAD.MOV.U32 R128, RZ, RZ, R151.reuse ;  /* 0x000000ffff807224 */ /* 0x100fe200078e0097 */
[----:B------:R-:W-:Y:S01]  /*4bf0*/  ISETP.GT.AND P4, PT, R59, 0x28, PT ;  /* 0x000000283b00780c */ /* 0x000fe20003f84270 */
[--C-:B------:R-:W-:Y:S02]  /*4c00*/  IMAD.MOV.U32 R127, RZ, RZ, R151.reuse ;  /* 0x000000ffff7f7224 */ /* 0x100fe400078e0097 */
[--C-:B------:R-:W-:Y:S02]  /*4c10*/  IMAD.MOV.U32 R126, RZ, RZ, R151.reuse ;  /* 0x000000ffff7e7224 */ /* 0x100fe400078e0097 */
[----:B------:R-:W1:Y:S01]  /*4c20*/  MUFU.TANH R40, R40 ;  /* 0x0000002800287308 */ /* 0x000e620000002400 */
[----:B--2---:R-:W-:Y:S01]  /*4c30*/  FMNMX.FTZ R24, R60, R35, !PT ;  /* 0x000000233c187209 */ /* 0x004fe20007810000 */
[--C-:B------:R-:W-:Y:S01]  /*4c40*/  IMAD.MOV.U32 R125, RZ, RZ, R151.reuse ;  /* 0x000000ffff7d7224 */ /* 0x100fe200078e0097 */
[----:B0-----:R-:W-:Y:S01]  /*4c50*/  FSEL R53, R53, -INF , P1 ;  /* 0xff80000035357808 */ /* 0x001fe20000800000 */
[----:B------:R-:W-:-:S02]  /*4c60*/  IMAD.MOV.U32 R124, RZ, RZ, R151 ;  /* 0x000000ffff7c7224 */ /* 0x000fc400078e0097 */
[--C-:B------:R-:W-:Y:S02]  /*4c70*/  IMAD.MOV.U32 R123, RZ, RZ, R151.reuse ;  /* 0x000000ffff7b7224 */ /* 0x100fe400078e0097 */
[----:B------:R0:W-:Y:S01]  /*4c80*/  MUFU.TANH R58, R25 ;  /* 0x00000019003a7308 */ /* 0x0001e20000002400 */
[--C-:B------:R-:W-:Y:S02]  /*4c90*/  IMAD.MOV.U32 R122, RZ, RZ, R151.reuse ;  /* 0x000000ffff7a7224 */ /* 0x100fe400078e0097 */
[--C-:B------:R-:W-:Y:S02]  /*4ca0*/  IMAD.MOV.U32 R121, RZ, RZ, R151.reuse ;  /* 0x000000ffff797224 */ /* 0x100fe400078e0097 */
[--C-:B------:R-:W-:Y:S02]  /*4cb0*/  IMAD.MOV.U32 R120, RZ, RZ, R151.reuse ;  /* 0x000000ffff787224 */ /* 0x100fe400078e0097 */
[--C-:B------:R-:W-:Y:S01]  /*4cc0*/  IMAD.MOV.U32 R118, RZ, RZ, R151.reuse ;  /* 0x000000ffff767224 */ /* 0x100fe200078e0097 */
[----:B------:R-:W2:Y:S01]  /*4cd0*/  MUFU.TANH R41, R41 ;  /* 0x0000002900297308 */ /* 0x000ea20000002400 */
[----:B0-----:R-:W-:Y:S01]  /*4ce0*/  FMNMX.FTZ R25, R61, R24, !PT ;  /* 0x000000183d197209 */ /* 0x001fe20007810000 */
[--C-:B------:R-:W-:Y:S01]  /*4cf0*/  IMAD.MOV.U32 R117, RZ, RZ, R151.reuse ;  /* 0x000000ffff757224 */ /* 0x100fe200078e0097 */
[----:B-1----:R-:W-:Y:S01]  /*4d00*/  FSEL R40, R40, -INF , P6 ;  /* 0xff80000028287808 */ /* 0x002fe20003000000 */
[--C-:B------:R-:W-:Y:S01]  /*4d10*/  IMAD.MOV.U32 R116, RZ, RZ, R151.reuse ;  /* 0x000000ffff747224 */ /* 0x100fe200078e0097 */
[----:B------:R-:W-:Y:S01]  /*4d20*/  FMNMX.FTZ R24, R48, R25, !PT ;  /* 0x0000001930187209 */ /* 0x000fe20007810000 */
[----:B------:R-:W-:-:S02]  /*4d30*/  IMAD.MOV.U32 R115, RZ, RZ, R151 ;  /* 0x000000ffff737224 */ /* 0x000fc400078e0097 */
[----:B------:R-:W0:Y:S01]  /*4d40*/  MUFU.TANH R51, R51 ;  /* 0x0000003300337308 */ /* 0x000e220000002400 */
[----:B------:R-:W-:Y:S01]  /*4d50*/  FMNMX.FTZ R25, R49, R24, !PT ;  /* 0x0000001831197209 */ /* 0x000fe20007810000 */
[--C-:B------:R-:W-:Y:S02]  /*4d60*/  IMAD.MOV.U32 R114, RZ, RZ, R151.reuse ;  /* 0x000000ffff727224 */ /* 0x100fe400078e0097 */
[--C-:B------:R-:W-:Y:S01]  /*4d70*/  IMAD.MOV.U32 R113, RZ, RZ, R151.reuse ;  /* 0x000000ffff717224 */ /* 0x100fe200078e0097 */
[----:B------:R-:W-:Y:S01]  /*4d80*/  FMNMX.FTZ R24, R52, R25, !PT ;  /* 0x0000001934187209 */ /* 0x000fe20007810000 */
[--C-:B------:R-:W-:Y:S02]  /*4d90*/  IMAD.MOV.U32 R112, RZ, RZ, R151.reuse ;  /* 0x000000ffff707224 */ /* 0x100fe400078e0097 */
[----:B------:R-:W1:Y:S01]  /*4da0*/  MUFU.TANH R44, R44 ;  /* 0x0000002c002c7308 */ /* 0x000e620000002400 */
[----:B------:R-:W-:Y:S01]  /*4db0*/  FMNMX.FTZ R25, R53, R24, !PT ;  /* 0x0000001835197209 */ /* 0x000fe20007810000 */
[--C-:B------:R-:W-:Y:S01]  /*4dc0*/  IMAD.MOV.U32 R111, RZ, RZ, R151.reuse ;  /* 0x000000ffff6f7224 */ /* 0x100fe200078e0097 */
[----:B--2---:R-:W-:Y:S01]  /*4dd0*/  FSEL R41, R41, -INF , P5 ;  /* 0xff80000029297808 */ /* 0x004fe20002800000 */
[----:B------:R-:W-:-:S02]  /*4de0*/  IMAD.MOV.U32 R110, RZ, RZ, R151 ;  /* 0x000000ffff6e7224 */ /* 0x000fc400078e0097 */
[--C-:B------:R-:W-:Y:S02]  /*4df0*/  IMAD.MOV.U32 R109, RZ, RZ, R151.reuse ;  /* 0x000000ffff6d7224 */ /* 0x100fe400078e0097 */
[----:B------:R-:W-:Y:S01]  /*4e00*/  MUFU.TANH R54, R54 ;  /* 0x0000003600367308 */ /* 0x000fe20000002400 */
[----:B0-----:R-:W-:Y:S01]  /*4e10*/  FSEL R24, R51, -INF , P3 ;  /* 0xff80000033187808 */ /* 0x001fe20001800000 */
[--C-:B------:R-:W-:Y:S01]  /*4e20*/  IMAD.MOV.U32 R108, RZ, RZ, R151.reuse ;  /* 0x000000ffff6c7224 */ /* 0x100fe200078e0097 */
[----:B------:R-:W-:Y:S01]  /*4e30*/  ISETP.GT.AND P3, PT, R59, 0x29, PT ;  /* 0x000000293b00780c */ /* 0x000fe20003f64270 */
[--C-:B------:R-:W-:Y:S02]  /*4e40*/  IMAD.MOV.U32 R107, RZ, RZ, R151.reuse ;  /* 0x000000ffff6b7224 */ /* 0x100fe400078e0097 */
[--C-:B------:R-:W-:Y:S02]  /*4e50*/  IMAD.MOV.U32 R106, RZ, RZ, R151.reuse ;  /* 0x000000ffff6a7224 */ /* 0x100fe400078e0097 */
[----:B------:R-:W0:Y:S01]  /*4e60*/  MUFU.TANH R45, R45 ;  /* 0x0000002d002d7308 */ /* 0x000e220000002400 */
[----:B-1----:R-:W-:Y:S01]  /*4e70*/  FSEL R44, R44, -INF , P4 ;  /* 0xff8000002c2c7808 */ /* 0x002fe20002000000 */
[----:B------:R-:W-:-:S02]  /*4e80*/  IMAD.MOV.U32 R105, RZ, RZ, R151 ;  /* 0x000000ffff697224 */ /* 0x000fc400078e0097 */
[--C-:B------:R-:W-:Y:S02]  /*4e90*/  IMAD.MOV.U32 R104, RZ, RZ, R151.reuse ;  /* 0x000000ffff687224 */ /* 0x100fe400078e0097 */
[--C-:B------:R-:W-:Y:S02]  /*4ea0*/  IMAD.MOV.U32 R103, RZ, RZ, R151.reuse ;  /* 0x000000ffff677224 */ /* 0x100fe400078e0097 */
[----:B------:R-:W-:Y:S01]  /*4eb0*/  MUFU.TANH R55, R55 ;  /* 0x0000003700377308 */ /* 0x000fe20000002400 */
[--C-:B------:R-:W-:Y:S02]  /*4ec0*/  IMAD.MOV.U32 R101, RZ, RZ, R151.reuse ;  /* 0x000000ffff657224 */ /* 0x100fe400078e0097 */
[--C-:B------:R-:W-:Y:S02]  /*4ed0*/  IMAD.MOV.U32 R100, RZ, RZ, R151.reuse ;  /* 0x000000ffff647224 */ /* 0x100fe400078e0097 */
[--C-:B------:R-:W-:Y:S02]  /*4ee0*/  IMAD.MOV.U32 R99, RZ, RZ, R151.reuse ;  /* 0x000000ffff637224 */ /* 0x100fe400078e0097 */
[--C-:B------:R-:W-:Y:S01]  /*4ef0*/  IMAD.MOV.U32 R98, RZ, RZ, R151.reuse ;  /* 0x000000ffff627224 */ /* 0x100fe200078e0097 */
[----:B------:R-:W1:Y:S01]  /*4f00*/  MUFU.TANH R32, R32 ;  /* 0x0000002000207308 */ /* 0x000e620000002400 */
[----:B0-----:R-:W-:Y:S01]  /*4f10*/  FSEL R45, R45, -INF , P3 ;  /* 0xff8000002d2d7808 */ /* 0x001fe20001800000 */
        /* <DEDUP_REMOVED lines=8> */
[----:B------:R-:W-:Y:S01]  /*4fa0*/  MUFU.TANH R33, R33 ;  /* 0x0000002100217308 */ /* 0x000fe20000002400 */
[----:B------:R-:W-:-:S02]  /*4fb0*/  IMAD.MOV.U32 R90, RZ, RZ, R151 ;  /* 0x000000ffff5a7224 */ /* 0x000fc400078e0097 */
[--C-:B------:R-:W-:Y:S02]  /*4fc0*/  IMAD.MOV.U32 R89, RZ, RZ, R151.reuse ;  /* 0x000000ffff597224 */ /* 0x100fe400078e0097 */
[--C-:B------:R-:W-:Y:S02]  /*4fd0*/  IMAD.MOV.U32 R88, RZ, RZ, R151.reuse ;  /* 0x000000ffff587224 */ /* 0x100fe400078e0097 */
[--C-:B------:R-:W-:Y:S01]  /*4fe0*/  IMAD.MOV.U32 R87, RZ, RZ, R151.reuse ;  /* 0x000000ffff577224 */ /* 0x100fe200078e0097 */
[----:B------:R0:W-:Y:S01]  /*4ff0*/  MUFU.TANH R56, R28 ;  /* 0x0000001c00387308 */ /* 0x0001e20000002400 */
[--C-:B------:R-:W-:Y:S02]  /*5000*/  IMAD.MOV.U32 R86, RZ, RZ, R151.reuse ;  /* 0x000000ffff567224 */ /* 0x100fe400078e0097 */
[--C-:B------:R-:W-:Y:S02]  /*5010*/  IMAD.MOV.U32 R84, RZ, RZ, R151.reuse ;  /* 0x000000ffff547224 */ /* 0x100fe400078e0097 */
[----:B------:R-:W-:-:S02]  /*5020*/  IMAD.MOV.U32 R83, RZ, RZ, R151 ;  /* 0x000000ffff537224 */ /* 0x000fc400078e0097 */
[--C-:B------:R-:W-:Y:S01]  /*5030*/  IMAD.MOV.U32 R82, RZ, RZ, R151.reuse ;  /* 0x000000ffff527224 */ /* 0x100fe200078e0097 */
[----:B------:R-:W2:Y:S01]  /*5040*/  MUFU.TANH R43, R43 ;  /* 0x0000002b002b7308 */ /* 0x000ea20000002400 */
[----:B0-----:R-:W-:Y:S01]  /*5050*/  FMNMX.FTZ R28, R40, R25, !PT ;  /* 0x00000019281c7209 */ /* 0x001fe20007810000 */
[--C-:B------:R-:W-:Y:S01]  /*5060*/  IMAD.MOV.U32 R81, RZ, RZ, R151.reuse ;  /* 0x000000ffff517224 */ /* 0x100fe200078e0097 */
[----:B------:R-:W-:Y:S01]  /*5070*/  FSEL R25, R54, -INF , P2 ;  /* 0xff80000036197808 */ /* 0x000fe20001000000 */
[--C-:B------:R-:W-:Y:S01]  /*5080*/  IMAD.MOV.U32 R80, RZ, RZ, R151.reuse ;  /* 0x000000ffff507224 */ /* 0x100fe200078e0097 */
[----:B------:R-:W-:Y:S01]  /*5090*/  ISETP.GT.AND P2, PT, R59, 0x30, PT ;  /* 0x000000303b00780c */ /* 0x000fe20003f44270 */
[--C-:B------:R-:W-:Y:S01]  /*50a0*/  IMAD.MOV.U32 R79, RZ, RZ, R151.reuse ;  /* 0x000000ffff4f7224 */ /* 0x100fe200078e0097 */
[----:B------:R-:W-:Y:S01]  /*50b0*/  FMNMX.FTZ R54, R2, R7, !PT ;  /* 0x0000000702367209 */ /* 0x000fe20007810000 */
[----:B------:R-:W0:Y:S01]  /*50c0*/  MUFU.TANH R36, R36 ;  /* 0x0000002400247308 */ /* 0x000e220000002400 */
[----:B-1----:R-:W-:Y:S01]  /*50d0*/  FSEL R51, R32, -INF , P2 ;  /* 0xff80000020337808 */ /* 0x002fe20001000000 */
[----:B------:R-:W-:-:S02]  /*50e0*/  IMAD.MOV.U32 R78, RZ, RZ, R151 ;  /* 0x000000ffff4e7224 */ /* 0x000fc400078e0097 */
[--C-:B------:R-:W-:Y:S02]  /*50f0*/  IMAD.MOV.U32 R77, RZ, RZ, R151.reuse ;  /* 0x000000ffff4d7224 */ /* 0x100fe400078e0097 */
[--C-:B------:R-:W-:Y:S02]  /*5100*/  IMAD.MOV.U32 R76, RZ, RZ, R151.reuse ;  /* 0x000000ffff4c7224 */ /* 0x100fe400078e0097 */
[----:B------:R1:W-:Y:S01]  /*5110*/  MUFU.TANH R57, R29 ;  /* 0x0000001d00397308 */ /* 0x0003e20000002400 */
[----:B--2---:R-:W-:Y:S01]  /*5120*/  FSEL R32, R43, -INF , P5 ;  /* 0xff8000002b207808 */ /* 0x004fe20002800000 */
[--C-:B------:R-:W-:Y:S01]  /*5130*/  IMAD.MOV.U32 R75, RZ, RZ, R151.reuse ;  /* 0x000000ffff4b7224 */ /* 0x100fe200078e0097 */
[----:B------:R-:W-:Y:S01]  /*5140*/  ISETP.GT.AND P5, PT, R59, 0x39, PT ;  /* 0x000000393b00780c */ /* 0x000fe20003fa4270 */
[--C-:B------:R-:W-:Y:S02]  /*5150*/  IMAD.MOV.U32 R74, RZ, RZ, R151.reuse ;  /* 0x000000ffff4a7224 */ /* 0x100fe400078e0097 */
[----:B------:R-:W-:-:S02]  /*5160*/  IMAD.MOV.U32 R73, RZ, RZ, R151 ;  /* 0x000000ffff497224 */ /* 0x000fc400078e0097 */
[----:B------:R-:W2:Y:S01]  /*5170*/  MUFU.TANH R46, R46 ;  /* 0x0000002e002e7308 */ /* 0x000ea20000002400 */
[----:B-1----:R-:W-:Y:S01]  /*5180*/  FMNMX.FTZ R29, R41, R28, !PT ;  /* 0x0000001c291d7209 */ /* 0x002fe20007810000 */
[--C-:B------:R-:W-:Y:S01]  /*5190*/  IMAD.MOV.U32 R72, RZ, RZ, R151.reuse ;  /* 0x000000ffff487224 */ /* 0x100fe200078e0097 */
[----:B------:R-:W-:Y:S01]  /*51a0*/  FSEL R28, R55, -INF , P1 ;  /* 0xff800000371c7808 */ /* 0x000fe20000800000 */
[--C-:B------:R-:W-:Y:S01]  /*51b0*/  IMAD.MOV.U32 R71, RZ, RZ, R151.reuse ;  /* 0x000000ffff477224 */ /* 0x100fe200078e0097 */
[----:B------:R-:W-:Y:S01]  /*51c0*/  ISETP.GT.AND P1, PT, R59, 0x31, PT ;  /* 0x000000313b00780c */ /* 0x000fe20003f24270 */
[--C-:B------:R-:W-:Y:S02]  /*51d0*/  IMAD.MOV.U32 R70, RZ, RZ, R151.reuse ;  /* 0x000000ffff467224 */ /* 0x100fe400078e0097 */
[----:B------:R1:W-:Y:S01]  /*51e0*/  MUFU.TANH R3, R34 ;  /* 0x0000002200037308 */ /* 0x0003e20000002400 */
[--C-:B------:R-:W-:Y:S02]  /*51f0*/  IMAD.MOV.U32 R69, RZ, RZ, R151.reuse ;  /* 0x000000ffff457224 */ /* 0x100fe400078e0097 */
[----:B------:R-:W-:-:S02]  /*5200*/  IMAD.MOV.U32 R67, RZ, RZ, R151 ;  /* 0x000000ffff437224 */ /* 0x000fc400078e0097 */
[--C-:B------:R-:W-:Y:S02]  /*5210*/  IMAD.MOV.U32 R66, RZ, RZ, R151.reuse ;  /* 0x000000ffff427224 */ /* 0x100fe400078e0097 */
[----:B------:R-:W-:Y:S01]  /*5220*/  IMAD.MOV.U32 R65, RZ, RZ, R151 ;  /* 0x000000ffff417224 */ /* 0x000fe200078e0097 */
[----:B------:R-:W3:Y:S01]  /*5230*/  MUFU.TANH R37, R37 ;  /* 0x0000002500257308 */ /* 0x000ee20000002400 */
[----:B-1----:R-:W-:Y:S02]  /*5240*/  FMNMX.FTZ R34, R44, R29, !PT ;  /* 0x0000001d2c227209 */ /* 0x002fe40007810000 */
[----:B------:R-:W-:Y:S02]  /*5250*/  FSEL R29, R42, -INF , P6 ;  /* 0xff8000002a1d7808 */ /* 0x000fe40003000000 */
[----:B------:R-:W-:Y:S02]  /*5260*/  FMNMX.FTZ R34, R45, R34, !PT ;  /* 0x000000222d227209 */ /* 0x000fe40007810000 */
[----:B------:R-:W-:Y:S01]  /*5270*/  FSEL R42, R33, -INF , P1 ;  /* 0xff800000212a7808 */ /* 0x000fe20000800000 */
[----:B------:R-:W1:Y:S01]  /*5280*/  MUFU.TANH R47, R47 ;  /* 0x0000002f002f7308 */ /* 0x000e620000002400 */
[----:B------:R-:W-:-:S02]  /*5290*/  ISETP.GT.AND P6, PT, R59, 0x38, PT ;  /* 0x000000383b00780c */ /* 0x000fc40003fc4270 */
[----:B------:R-:W-:Y:S02]  /*52a0*/  FMNMX.FTZ R33, R51, R34, !PT ;  /* 0x0000002233217209 */ /* 0x000fe40007810000 */
[----:B0-----:R-:W-:Y:S02]  /*52b0*/  FSEL R43, R36, -INF , P6 ;  /* 0xff800000242b7808 */ /* 0x001fe40003000000 */
[----:B------:R-:W-:Y:S01]  /*52c0*/  FMNMX.FTZ R34, R42, R33, !PT ;  /* 0x000000212a227209 */ /* 0x000fe20007810000 */
[----:B------:R-:W0:Y:S01]  /*52d0*/  MUFU.TANH R38, R38 ;  /* 0x0000002600267308 */ /* 0x000e220000002400 */
[----:B--2---:R-:W-:Y:S02]  /*52e0*/  FSEL R33, R46, -INF , P4 ;  /* 0xff8000002e217808 */ /* 0x004fe40002000000 */
[----:B------:R-:W-:Y:S02]  /*52f0*/  ISETP.GT.AND P4, PT, R59, 0x40, PT ;  /* 0x000000403b00780c */ /* 0x000fe40003f84270 */
[----:B---3--:R-:W-:-:S02]  /*5300*/  FSEL R46, R37, -INF , P5 ;  /* 0xff800000252e7808 */ /* 0x008fc40002800000 */
[----:B------:R-:W-:Y:S01]  /*5310*/  FMNMX.FTZ R35, R43, R34, !PT ;  /* 0x000000222b237209 */ /* 0x000fe20007810000 */
[----:B------:R-:W2:Y:S01]  /*5320*/  MUFU.TANH R39, R39 ;  /* 0x0000002700277308 */ /* 0x000ea20000002400 */
[----:B-1----:R-:W-:Y:S02]  /*5330*/  FSEL R34, R47, -INF , P3 ;  /* 0xff8000002f227808 */ /* 0x002fe40001800000 */
[----:B------:R-:W-:Y:S02]  /*5340*/  ISETP.GT.AND P3, PT, R59, 0x41, PT ;  /* 0x000000413b00780c */ /* 0x000fe40003f64270 */
[----:B------:R-:W-:Y:S02]  /*5350*/  FSEL R50, R50, -INF , P4 ;  /* 0xff80000032327808 */ /* 0x000fe40002000000 */
[----:B------:R-:W-:Y:S01]  /*5360*/  FMNMX.FTZ R37, R46, R35, !PT ;  /* 0x000000232e257209 */ /* 0x000fe20007810000 */
[----:B------:R-:W1:Y:S01]  /*5370*/  MUFU.TANH R26, R26 ;  /* 0x0000001a001a7308 */ /* 0x000e620000002400 */
[----:B------:R-:W-:-:S02]  /*5380*/  FSEL R35, R3, -INF , P2 ;  /* 0xff80000003237808 */ /* 0x000fc40001000000 */
[C---:B------:R-:W-:Y:S02]  /*5390*/  ISETP.GT.AND P2, PT, R59.reuse, 0x48, PT ;  /* 0x000000483b00780c */ /* 0x040fe40003f44270 */
[----:B------:R-:W-:Y:S02]  /*53a0*/  FSEL R58, R58, -INF , P3 ;  /* 0xff8000003a3a7808 */ /* 0x000fe40001800000 */
[----:B------:R-:W-:Y:S01]  /*53b0*/  FMNMX.FTZ R37, R50, R37, !PT ;  /* 0x0000002532257209 */ /* 0x000fe20007810000 */
[----:B------:R-:W3:Y:S01]  /*53c0*/  MUFU.TANH R30, R30 ;  /* 0x0000001e001e7308 */ /* 0x000ee20000002400 */
[----:B------:R-:W-:Y:S02]  /*53d0*/  FSEL R36, R4, -INF , P1 ;  /* 0xff80000004247808 */ /* 0x000fe40000800000 */
[----:B------:R-:W-:Y:S02]  /*53e0*/  ISETP.GT.AND P1, PT, R59, 0x49, PT ;  /* 0x000000493b00780c */ /* 0x000fe40003f24270 */
[----:B------:R-:W-:-:S02]  /*53f0*/  FSEL R56, R56, -INF , P2 ;  /* 0xff80000038387808 */ /* 0x000fc40001000000 */
[----:B------:R-:W-:Y:S02]  /*5400*/  FMNMX.FTZ R37, R58, R37, !PT ;  /* 0x000000253a257209 */ /* 0x000fe40007810000 */
[----:B------:R-:W-:Y:S02]  /*5410*/  FSEL R57, R57, -INF , P1 ;  /* 0xff80000039397808 */ /* 0x000fe40000800000 */
[----:B------:R-:W-:Y:S02]  /*5420*/  FMNMX.FTZ R4, R56, R37, !PT ;  /* 0x0000002538047209 */ /* 0x000fe40007810000 */
[----:B0-----:R-:W-:Y:S02]  /*5430*/  FSEL R38, R38, -INF , P6 ;  /* 0xff80000026267808 */ /* 0x001fe40003000000 */
[----:B------:R-:W-:Y:S02]  /*5440*/  FMNMX.FTZ R3, R57, R4, !PT ;  /* 0x0000000439037209 */ /* 0x000fe40007810000 */
[----:B--2---:R-:W-:-:S02]  /*5450*/  FSEL R39, R39, -INF , P5 ;  /* 0xff80000027277808 */ /* 0x004fc40002800000 */
[----:B-1----:R-:W-:Y:S01]  /*5460*/  FSEL R26, R26, -INF , P4 ;  /* 0xff8000001a1a7808 */ /* 0x002fe20002000000 */
[----:B------:R-:W0:Y:S01]  /*5470*/  SHFL.BFLY PT, R4, R3, 0x2, 0x1f ;  /* 0x0c401f0003047f89 */ /* 0x000e2200000e0000 */
[----:B---3--:R-:W-:Y:S02]  /*5480*/  FSEL R30, R30, -INF , P2 ;  /* 0xff8000001e1e7808 */ /* 0x008fe40001000000 */
[----:B0-----:R-:W-:Y:S02]  /*5490*/  FMNMX.FTZ R37, R3, R4, !PT ;  /* 0x0000000403257209 */ /* 0x001fe40007810000 */
[----:B------:R0:W-:Y:S03]  /*54a0*/  MUFU.TANH R3, R27 ;  /* 0x0000001b00037308 */ /* 0x0001e60000002400 */
[----:B------:R-:W1:Y:S02]  /*54b0*/  SHFL.BFLY PT, R4, R37, 0x1, 0x1f ;  /* 0x0c201f0025047f89 */ /* 0x000e6400000e0000 */
[----:B-1----:R-:W-:-:S02]  /*54c0*/  FMNMX.FTZ R4, R37, R4, !PT ;  /* 0x0000000425047209 */ /* 0x002fc40007810000 */
[----:B------:R-:W-:Y:S02]  /*54d0*/  FMNMX.FTZ R37, R17, R54, !PT ;  /* 0x0000003611257209 */ /* 0x000fe40007810000 */
[C---:B------:R-:W-:Y:S01]  /*54e0*/  FSETP.NEU.FTZ.AND P0, PT, R4.reuse, -INF , PT ;  /* 0xff8000000400780b */ /* 0x040fe20003f1d000 */
[----:B------:R-:W-:Y:S01]  /*54f0*/  FMUL.FTZ R47, R4, UR5 ;  /* 0x00000005042f7c20 */ /* 0x000fe20008410000 */
[----:B------:R-:W-:-:S04]  /*5500*/  FMNMX.FTZ R54, R20, R37, !PT ;  /* 0x0000002514367209 */ /* 0x000fc80007810000 */
[----:B------:R-:W-:Y:S02]  /*5510*/  FMNMX.FTZ R37, R21, R54, !PT ;  /* 0x0000003615257209 */ /* 0x000fe40007810000 */
[----:B------:R-:W-:Y:S02]  /*5520*/  FSEL R59, R47, RZ, P0 ;  /* 0x000000ff2f3b7208 */ /* 0x000fe40000000000 */
[----:B------:R-:W-:Y:S02]  /*5530*/  FMNMX.FTZ R54, R24, R37, !PT ;  /* 0x0000002518367209 */ /* 0x000fe40007810000 */
[----:B------:R-:W1:Y:S01]  /*5540*/  MUFU.TANH R37, R31 ;  /* 0x0000001f00257308 */ /* 0x000e620000002400 */
[--C-:B------:R-:W-:Y:S01]  /*5550*/  FFMA.FTZ R204, R48, UR5, -R59.reuse ;  /* 0x0000000530cc7c23 */ /* 0x100fe2000801083b */
[----:B------:R-:W-:Y:S01]  /*5560*/  FMNMX.FTZ R47, R25, R54, !PT ;  /* 0x00000036192f7209 */ /* 0x000fe20007810000 */
[--C-:B------:R-:W-:Y:S01]  /*5570*/  FFMA.FTZ R208, R62, UR5, -R59.reuse ;  /* 0x000000053ed07c23 */ /* 0x100fe2000801083b */
[--C-:B------:R-:W-:Y:S01]  /*5580*/  FFMA.FTZ R63, R63, UR5, -R59.reuse ;  /* 0x000000053f3f7c23 */ /* 0x100fe2000801083b */
[--C-:B------:R-:W-:Y:S01]  /*5590*/  FFMA.FTZ R210, R60, UR5, -R59.reuse ;  /* 0x000000053cd27c23 */ /* 0x100fe2000801083b */
[----:B------:R-:W-:Y:S01]  /*55a0*/  FMNMX.FTZ R54, R28, R47, !PT ;  /* 0x0000002f1c367209 */ /* 0x000fe20007810000 */
[--C-:B------:R-:W-:Y:S01]  /*55b0*/  FFMA.FTZ R61, R61, UR5, -R59.reuse ;  /* 0x000000053d3d7c23 */ /* 0x100fe2000801083b */
[--C-:B------:R-:W-:Y:S01]  /*55c0*/  FFMA.FTZ R49, R49, UR5, -R59.reuse ;  /* 0x0000000531317c23 */ /* 0x100fe2000801083b */
[----:B------:R-:W-:Y:S01]  /*55d0*/  MUFU.EX2 R208, R208 ;  /* 0x000000d000d07308 */ /* 0x000fe20000000800 */
[----:B0-----:R-:W-:Y:S01]  /*55e0*/  FMNMX.FTZ R27, R29, R54, !PT ;  /* 0x000000361d1b7209 */ /* 0x001fe20007810000 */
[--C-:B------:R-:W-:Y:S01]  /*55f0*/  FFMA.FTZ R52, R52, UR5, -R59.reuse ;  /* 0x0000000534347c23 */ /* 0x100fe2000801083b */
[--C-:B------:R-:W-:Y:S01]  /*5600*/  FFMA.FTZ R53, R53, UR5, -R59.reuse ;  /* 0x0000000535357c23 */ /* 0x100fe2000801083b */
[--C-:B------:R-:W-:Y:S01]  /*5610*/  FFMA.FTZ R58, R58, UR5, -R59.reuse ;  /* 0x000000053a3a7c23 */ /* 0x100fe2000801083b */
[----:B------:R-:W-:Y:S01]  /*5620*/  FMNMX.FTZ R54, R32, R27, !PT ;  /* 0x0000001b20367209 */ /* 0x000fe20007810000 */
[--C-:B------:R-:W-:Y:S01]  /*5630*/  FFMA.FTZ R41, R41, UR5, -R59.reuse ;  /* 0x0000000529297c23 */ /* 0x100fe2000801083b */
[--C-:B------:R-:W-:Y:S01]  /*5640*/  FFMA.FTZ R44, R44, UR5, -R59.reuse ;  /* 0x000000052c2c7c23 */ /* 0x100fe2000801083b */
[----:B-1----:R-:W-:Y:S01]  /*5650*/  FSEL R37, R37, -INF , P1 ;  /* 0xff80000025257808 */ /* 0x002fe20000800000 */
[----:B------:R0:W-:Y:S01]  /*5660*/  MUFU.EX2 R27, R63 ;  /* 0x0000003f001b7308 */ /* 0x0001e20000000800 */
        /* <DEDUP_REMOVED lines=8> */
[----:B------:R-:W-:Y:S01]  /*56f0*/  FMNMX.FTZ R31, R35, R54, !PT ;  /* 0x00000036231f7209 */ /* 0x000fe20007810000 */
[--C-:B------:R-:W-:Y:S01]  /*5700*/  FFMA.FTZ R50, R50, UR5, -R59.reuse ;  /* 0x0000000532327c23 */ /* 0x100fe2000801083b */
[--C-:B------:R-:W-:Y:S01]  /*5710*/  FFMA.FTZ R56, R56, UR5, -R59.reuse ;  /* 0x0000000538387c23 */ /* 0x100fe2000801083b */
[----:B------:R-:W-:Y:S01]  /*5720*/  FFMA.FTZ R57, R57, UR5, -R59 ;  /* 0x0000000539397c23 */ /* 0x000fe2000801083b */
[----:B------:R-:W-:Y:S01]  /*5730*/  FMNMX.FTZ R47, R36, R31, !PT ;  /* 0x0000001f242f7209 */ /* 0x000fe20007810000 */
[--C-:B0-----:R-:W-:Y:S01]  /*5740*/  IMAD.MOV.U32 R63, RZ, RZ, R151.reuse ;  /* 0x000000ffff3f7224 */ /* 0x101fe200078e0097 */
[----:B------:R-:W-:Y:S01]  /*5750*/  ISETP.NE.AND P0, PT, R64, RZ, PT ;  /* 0x000000ff4000720c */ /* 0x000fe20003f05270 */
[----:B------:R0:W-:Y:S01]  /*5760*/  MUFU.EX2 R31, R61 ;  /* 0x0000003d001f7308 */ /* 0x0001e20000000800 */
[----:B------:R-:W-:Y:S01]  /*5770*/  FMNMX.FTZ R54, R38, R47, !PT ;  /* 0x0000002f26367209 */ /* 0x000fe20007810000 */
[--C-:B------:R-:W-:Y:S01]  /*5780*/  IMAD.MOV.U32 R64, RZ, RZ, R151.reuse ;  /* 0x000000ffff407224 */ /* 0x100fe200078e0097 */
[----:B------:R-:W-:Y:S01]  /*5790*/  FSEL R47, R3, -INF , P3 ;  /* 0xff800000032f7808 */ /* 0x000fe20001800000 */
[----:B------:R-:W-:Y:S01]  /*57a0*/  IMAD.MOV.U32 R62, RZ, RZ, R151 ;  /* 0x000000ffff3e7224 */ /* 0x000fe200078e0097 */
[----:B------:R-:W-:Y:S01]  /*57b0*/  FMNMX.FTZ R55, R39, R54, !PT ;  /* 0x0000003627377209 */ /* 0x000fe20007810000 */
[----:B------:R-:W-:Y:S01]  /*57c0*/  FFMA.FTZ R54, R40, UR5, -R59 ;  /* 0x0000000528367c23 */ /* 0x000fe2000801083b */
[--C-:B------:R-:W-:Y:S01]  /*57d0*/  IMAD.MOV.U32 R60, RZ, RZ, R151.reuse ;  /* 0x000000ffff3c7224 */ /* 0x100fe200078e0097 */
[----:B------:R-:W-:Y:S01]  /*57e0*/  MUFU.EX2 R204, R204 ;  /* 0x000000cc00cc7308 */ /* 0x000fe20000000800 */
[----:B------:R-:W-:Y:S01]  /*57f0*/  FMNMX.FTZ R48, R26, R55, !PT ;  /* 0x000000371a307209 */ /* 0x000fe20007810000 */
[----:B0-----:R-:W-:-:S03]  /*5800*/  IMAD.MOV.U32 R61, RZ, RZ, R151 ;  /* 0x000000ffff3d7224 */ /* 0x001fc600078e0097 */
[----:B------:R-:W-:-:S03]  /*5810*/  FMNMX.FTZ R3, R47, R48, !PT ;  /* 0x000000302f037209 */ /* 0x000fc60007810000 */
[----:B------:R-:W-:Y:S01]  /*5820*/  MUFU.EX2 R49, R49 ;  /* 0x0000003100317308 */ /* 0x000fe20000000800 */
[----:B------:R-:W-:-:S04]  /*5830*/  FMNMX.FTZ R48, R30, R3, !PT ;  /* 0x000000031e307209 */ /* 0x000fc80007810000 */
[----:B------:R-:W-:-:S03]  /*5840*/  FMNMX.FTZ R48, R37, R48, !PT ;  /* 0x0000003025307209 */ /* 0x000fc60007810000 */
[----:B------:R-:W-:Y:S02]  /*5850*/  MUFU.EX2 R52, R52 ;  /* 0x0000003400347308 */ /* 0x000fe40000000800 */
[----:B------:R-:W0:Y:S06]  /*5860*/  SHFL.BFLY PT, R3, R48, 0x2, 0x1f ;  /* 0x0c401f0030037f89 */ /* 0x000e2c00000e0000 */
[----:B------:R-:W1:Y:S08]  /*5870*/  MUFU.EX2 R53, R53 ;  /* 0x0000003500357308 */ /* 0x000e700000000800 */
[----:B------:R-:W-:Y:S08]  /*5880*/  MUFU.EX2 R54, R54 ;  /* 0x0000003600367308 */ /* 0x000ff00000000800 */
[----:B------:R-:W-:Y:S01]  /*5890*/  MUFU.EX2 R55, R58 ;  /* 0x0000003a00377308 */ /* 0x000fe20000000800 */
[----:B-1----:R-:W-:-:S02]  /*58a0*/  F2FP.BF16.F32.PACK_AB R206, R53, R52 ;  /* 0x0000003435ce723e */ /* 0x002fc400000010ff */
[----:B0-----:R-:W-:-:S05]  /*58b0*/  FMNMX.FTZ R40, R48, R3, !PT ;  /* 0x0000000330287209 */ /* 0x001fca0007810000 */
[----:B------:R-:W0:Y:S01]  /*58c0*/  SHFL.BFLY PT, R3, R40, 0x1, 0x1f ;  /* 0x0c201f0028037f89 */ /* 0x000e2200000e0000 */
[----:B------:R-:W1:Y:S08]  /*58d0*/  MUFU.EX2 R41, R41 ;  /* 0x0000002900297308 */ /* 0x000e700000000800 */
[----:B------:R-:W-:Y:S08]  /*58e0*/  MUFU.EX2 R44, R44 ;  /* 0x0000002c002c7308 */ /* 0x000ff00000000800 */
[----:B------:R-:W2:Y:S01]  /*58f0*/  MUFU.EX2 R45, R45 ;  /* 0x0000002d002d7308 */ /* 0x000ea20000000800 */
[----:B-1----:R-:W-:-:S02]  /*5900*/  F2FP.BF16.F32.PACK_AB R200, R41, R54 ;  /* 0x0000003629c8723e */ /* 0x002fc400000010ff */
[----:B0-----:R-:W-:-:S05]  /*5910*/  FMNMX.FTZ R3, R40, R3, !PT ;  /* 0x0000000328037209 */ /* 0x001fca0007810000 */
[----:B------:R-:W-:Y:S01]  /*5920*/  MUFU.EX2 R51, R51 ;  /* 0x0000003300337308 */ /* 0x000fe20000000800 */
[C---:B------:R-:W-:Y:S01]  /*5930*/  FSETP.NEU.FTZ.AND P1, PT, R3.reuse, -INF , PT ;  /* 0xff8000000300780b */ /* 0x040fe20003f3d000 */
[----:B------:R-:W-:-:S06]  /*5940*/  FMUL.FTZ R40, R3, UR5 ;  /* 0x0000000503287c20 */ /* 0x000fcc0008410000 */
[----:B------:R-:W-:Y:S01]  /*5950*/  MUFU.EX2 R42, R42 ;  /* 0x0000002a002a7308 */ /* 0x000fe20000000800 */
[----:B------:R-:W-:Y:S02]  /*5960*/  FSEL R40, R40, RZ, P1 ;  /* 0x000000ff28287208 */ /* 0x000fe40000800000 */
[----:B------:R-:W-:Y:S02]  /*5970*/  PLOP3.LUT P1, PT, PT, PT, UP0, 0x80, 0x0 ;  /* 0x000000000000781c */ /* 0x000fe40003f2f008 */
[----:B--2---:R-:W-:Y:S01]  /*5980*/  F2FP.BF16.F32.PACK_AB R202, R45, R44 ;  /* 0x0000002c2dca723e */ /* 0x004fe200000010ff */
[--C-:B------:R-:W-:Y:S01]  /*5990*/  FFMA.FTZ R2, R2, UR5, -R40.reuse ;  /* 0x0000000502027c23 */ /* 0x100fe20008010828 */
[--C-:B------:R-:W-:Y:S01]  /*59a0*/  FFMA.FTZ R7, R7, UR5, -R40.reuse ;  /* 0x0000000507077c23 */ /* 0x100fe20008010828 */
[--C-:B------:R-:W-:Y:S01]  /*59b0*/  FFMA.FTZ R17, R17, UR5, -R40.reuse ;  /* 0x0000000511117c23 */ /* 0x100fe20008010828 */
[--C-:B------:R-:W-:Y:S01]  /*59c0*/  FFMA.FTZ R20, R20, UR5, -R40.reuse ;  /* 0x0000000514147c23 */ /* 0x100fe20008010828 */
[--C-:B------:R-:W-:Y:S01]  /*59d0*/  FFMA.FTZ R21, R21, UR5, -R40.reuse ;  /* 0x0000000515157c23 */ /* 0x100fe20008010828 */
[----:B------:R0:W-:Y:S01]  /*59e0*/  MUFU.EX2 R209, R7 ;  /* 0x0000000700d17308 */ /* 0x0001e20000000800 */
        /* <DEDUP_REMOVED lines=8> */
[----:B0-----:R-:W-:Y:S01]  /*5a70*/  FADD.FTZ R7, R208, R27 ;  /* 0x0000001bd0077221 */ /* 0x001fe20000010000 */
[--C-:B------:R-:W-:Y:S01]  /*5a80*/  FFMA.FTZ R35, R35, UR5, -R40.reuse ;  /* 0x0000000523237c23 */ /* 0x100fe20008010828 */
[--C-:B------:R-:W-:Y:S01]  /*5a90*/  FFMA.FTZ R36, R36, UR5, -R40.reuse ;  /* 0x0000000524247c23 */ /* 0x100fe20008010828 */
[--C-:B------:R-:W-:Y:S01]  /*5aa0*/  FFMA.FTZ R38, R38, UR5, -R40.reuse ;  /* 0x0000000526267c23 */ /* 0x100fe20008010828 */
[----:B------:R-:W-:Y:S01]  /*5ab0*/  FADD.FTZ R48, R210, R7 ;  /* 0x00000007d2307221 */ /* 0x000fe20000010000 */
[--C-:B------:R-:W-:Y:S01]  /*5ac0*/  FFMA.FTZ R39, R39, UR5, -R40.reuse ;  /* 0x0000000527277c23 */ /* 0x100fe20008010828 */
[----:B------:R-:W-:Y:S01]  /*5ad0*/  FFMA.FTZ R26, R26, UR5, -R40 ;  /* 0x000000051a1a7c23 */ /* 0x000fe20008010828 */
[----:B------:R0:W2:Y:S01]  /*5ae0*/  MUFU.EX2 R211, R17 ;  /* 0x0000001100d37308 */ /* 0x0000a20000000800 */
[----:B------:R-:W-:Y:S01]  /*5af0*/  FADD.FTZ R7, R31, R48 ;  /* 0x000000301f077221 */ /* 0x000fe20000010000 */
[--C-:B------:R-:W-:Y:S01]  /*5b00*/  FFMA.FTZ R47, R47, UR5, -R40.reuse ;  /* 0x000000052f2f7c23 */ /* 0x100fe20008010828 */
[--C-:B------:R-:W-:Y:S01]  /*5b10*/  FFMA.FTZ R30, R30, UR5, -R40.reuse ;  /* 0x000000051e1e7c23 */ /* 0x100fe20008010828 */
[----:B------:R-:W-:Y:S01]  /*5b20*/  FFMA.FTZ R37, R37, UR5, -R40 ;  /* 0x0000000525257c23 */ /* 0x000fe20008010828 */
[----:B------:R-:W-:Y:S01]  /*5b30*/  FADD.FTZ R58, R204, R7 ;  /* 0x00000007cc3a7221 */ /* 0x000fe20000010000 */
[----:B------:R-:W-:Y:S01]  /*5b40*/  F2FP.BF16.F32.PACK_AB R208, R27, R208 ;  /* 0x000000d01bd0723e */ /* 0x000fe200000010ff */
[----:B------:R-:W-:Y:S01]  /*5b50*/  IMAD.MOV.U32 R27, RZ, RZ, R151 ;  /* 0x000000ffff1b7224 */ /* 0x000fe200078e0097 */
[----:B------:R-:W3:Y:S01]  /*5b60*/  MUFU.EX2 R20, R20 ;  /* 0x0000001400147308 */ /* 0x000ee20000000800 */
[----:B-1----:R-:W-:Y:S01]  /*5b70*/  FADD.FTZ R48, R2, R209 ;  /* 0x000000d102307221 */ /* 0x002fe20000010000 */
[----:B0-----:R-:W-:Y:S01]  /*5b80*/  FADD.FTZ R17, R49, R58 ;  /* 0x0000003a31117221 */ /* 0x001fe20000010000 */
[----:B------:R-:W-:Y:S01]  /*5b90*/  F2FP.BF16.F32.PACK_AB R210, R31, R210 ;  /* 0x000000d21fd2723e */ /* 0x000fe200000010ff */
[----:B------:R-:W-:Y:S01]  /*5ba0*/  IMAD.MOV.U32 R31, RZ, RZ, R151 ;  /* 0x000000ffff1f7224 */ /* 0x000fe200078e0097 */
[----:B------:R-:W-:Y:S01]  /*5bb0*/  F2FP.BF16.F32.PACK_AB R204, R49, R204 ;  /* 0x000000cc31cc723e */ /* 0x000fe200000010ff */
[----:B------:R-:W-:Y:S01]  /*5bc0*/  FADD.FTZ R58, R52, R17 ;  /* 0x00000011343a7221 */ /* 0x000fe20000010000 */
[----:B------:R-:W-:Y:S01]  /*5bd0*/  F2FP.BF16.F32.PACK_AB R196, R42, R51 ;  /* 0x000000332ac4723e */ /* 0x000fe200000010ff */
[----:B------:R-:W0:Y:S01]  /*5be0*/  MUFU.EX2 R21, R21 ;  /* 0x0000001500157308 */ /* 0x000e220000000800 */
[----:B--2---:R-:W-:Y:S01]  /*5bf0*/  FADD.FTZ R7, R211, R48 ;  /* 0x00000030d3077221 */ /* 0x004fe20000010000 */
[----:B------:R-:W-:Y:S01]  /*5c00*/  FADD.FTZ R59, R53, R58 ;  /* 0x0000003a353b7221 */ /* 0x000fe20000010000 */
[----:B------:R-:W-:Y:S01]  /*5c10*/  F2FP.BF16.F32.PACK_AB R209, R209, R2 ;  /* 0x00000002d1d1723e */ /* 0x000fe200000010ff */
[----:B------:R-:W-:-:S02]  /*5c20*/  IMAD.MOV.U32 R2, RZ, RZ, 0x3f800000 ;  /* 0x3f800000ff027424 */ /* 0x000fc400078e00ff */
[----:B------:R-:W-:Y:S02]  /*5c30*/  IMAD.MOV.U32 R58, RZ, RZ, R151 ;  /* 0x000000ffff3a7224 */ /* 0x000fe400078e0097 */
[----:B------:R-:W1:Y:S01]  /*5c40*/  MUFU.EX2 R24, R24 ;  /* 0x0000001800187308 */ /* 0x000e620000000800 */
[----:B---3--:R-:W-:Y:S01]  /*5c50*/  FADD.FTZ R48, R20, R7 ;  /* 0x0000000714307221 */ /* 0x008fe20000010000 */
[----:B------:R-:W-:Y:S01]  /*5c60*/  IADD3 R7, R0, 0x38840, RZ ;  /* 0x0003884000077810 */ /* 0x000fe20007ffe0ff */
[--C-:B------:R-:W-:Y:S01]  /*5c70*/  IMAD.MOV.U32 R53, RZ, RZ, R151.reuse ;  /* 0x000000ffff357224 */ /* 0x100fe200078e0097 */
[----:B------:R-:W-:Y:S01]  /*5c80*/  F2FP.BF16.F32.PACK_AB R211, R20, R211 ;  /* 0x000000d314d3723e */ /* 0x000fe200000010ff */
[----:B------:R-:W-:Y:S01]  /*5c90*/  IMAD.MOV.U32 R52, RZ, RZ, R151 ;  /* 0x000000ffff347224 */ /* 0x000fe200078e0097 */
[----:B------:R-:W-:Y:S01]  /*5ca0*/  PRMT R7, R6, 0x654, R7 ;  /* 0x0000065406077816 */ /* 0x000fe20000000007 */
[----:B------:R-:W-:Y:S01]  /*5cb0*/  IMAD.MOV.U32 R49, RZ, RZ, R151 ;  /* 0x000000ffff317224 */ /* 0x000fe200078e0097 */
[----:B------:R-:W2:Y:S01]  /*5cc0*/  MUFU.EX2 R25, R25 ;  /* 0x0000001900197308 */ /* 0x000ea20000000800 */
[----:B0-----:R-:W-:Y:S01]  /*5cd0*/  FADD.FTZ R17, R21, R48 ;  /* 0x0000003015117221 */ /* 0x001fe20000010000 */
[----:B------:R-:W-:Y:S01]  /*5ce0*/  FADD.FTZ R48, R54, R59 ;  /* 0x0000003b36307221 */ /* 0x000fe20000010000 */
[----:B------:R0:W-:Y:S01]  /*5cf0*/  SYNCS.ARRIVE.TRANS64.RED.A1T0 RZ, [R7+URZ], RZ ;  /* 0x000000ff07ff79a7 */ /* 0x0001e2000810043f */
[----:B------:R-:W-:-:S02]  /*5d00*/  IMAD.MOV.U32 R54, RZ, RZ, R151 ;  /* 0x000000ffff367224 */ /* 0x000fc400078e0097 */
[----:B------:R-:W-:Y:S01]  /*5d10*/  FADD.FTZ R59, R41, R48 ;  /* 0x00000030293b7221 */ /* 0x000fe20000010000 */
[----:B------:R-:W-:Y:S01]  /*5d20*/  IMAD.MOV.U32 R41, RZ, RZ, R151 ;  /* 0x000000ffff297224 */ /* 0x000fe200078e0097 */
[----:B------:R-:W3:Y:S01]  /*5d30*/  MUFU.EX2 R28, R28 ;  /* 0x0000001c001c7308 */ /* 0x000ee20000000800 */
[----:B-1----:R-:W-:Y:S01]  /*5d40*/  FADD.FTZ R0, R24, R17 ;  /* 0x0000001118007221 */ /* 0x002fe20000010000 */
[----:B------:R-:W-:Y:S01]  /*5d50*/  FADD.FTZ R48, R44, R59 ;  /* 0x0000003b2c307221 */ /* 0x000fe20000010000 */
[----:B------:R-:W-:Y:S01]  /*5d60*/  F2FP.BF16.F32.PACK_AB R205, R24, R21 ;  /* 0x0000001518cd723e */ /* 0x000fe200000010ff */
[--C-:B------:R-:W-:Y:S02]  /*5d70*/  IMAD.MOV.U32 R59, RZ, RZ, R151.reuse ;  /* 0x000000ffff3b7224 */ /* 0x100fe400078e0097 */
[----:B------:R-:W-:Y:S01]  /*5d80*/  FADD.FTZ R48, R45, R48 ;  /* 0x000000302d307221 */ /* 0x000fe20000010000 */
[--C-:B------:R-:W-:Y:S01]  /*5d90*/  IMAD.MOV.U32 R45, RZ, RZ, R151.reuse ;  /* 0x000000ffff2d7224 */ /* 0x100fe200078e0097 */
[----:B------:R-:W0:Y:S01]  /*5da0*/  MUFU.EX2 R29, R29 ;  /* 0x0000001d001d7308 */ /* 0x000e220000000800 */
[----:B--2---:R-:W-:Y:S01]  /*5db0*/  FADD.FTZ R17, R25, R0 ;  /* 0x0000000019117221 */ /* 0x004fe20000010000 */
[----:B------:R-:W-:-:S02]  /*5dc0*/  IMAD.MOV.U32 R44, RZ, RZ, R151 ;  /* 0x000000ffff2c7224 */ /* 0x000fc400078e0097 */
[----:B------:R-:W-:-:S04]  /*5dd0*/  IMAD.MOV.U32 R24, RZ, RZ, R151 ;  /* 0x000000ffff187224 */ /* 0x000fc800078e0097 */
[----:B------:R-:W1:Y:S01]  /*5de0*/  MUFU.EX2 R32, R32 ;  /* 0x0000002000207308 */ /* 0x000e620000000800 */
[C---:B---3--:R-:W-:Y:S01]  /*5df0*/  FADD.FTZ R0, R28.reuse, R17 ;  /* 0x000000111c007221 */ /* 0x048fe20000010000 */
[----:B------:R-:W-:Y:S01]  /*5e00*/  FADD.FTZ R17, R51, R48 ;  /* 0x0000003033117221 */ /* 0x000fe20000010000 */
[----:B------:R-:W-:Y:S01]  /*5e10*/  F2FP.BF16.F32.PACK_AB R207, R28, R25 ;  /* 0x000000191ccf723e */ /* 0x000fe200000010ff */
[----:B------:R-:W-:Y:S01]  /*5e20*/  IMAD.MOV.U32 R48, RZ, RZ, R151 ;  /* 0x000000ffff307224 */ /* 0x000fe200078e0097 */
[----:B------:R-:W-:Y:S01]  /*5e30*/  MOV R51, R151 ;  /* 0x0000009700337202 */ /* 0x000fe20000000f00 */
[----:B------:R-:W-:Y:S01]  /*5e40*/  FADD.FTZ R40, R42, R17 ;  /* 0x000000112a287221 */ /* 0x000fe20000010000 */
[--C-:B------:R-:W-:Y:S01]  /*5e50*/  IMAD.MOV.U32 R42, RZ, RZ, R151.reuse ;  /* 0x000000ffff2a7224 */ /* 0x100fe200078e0097 */
[----:B------:R-:W2:Y:S01]  /*5e60*/  MUFU.EX2 R33, R33 ;  /* 0x0000002100217308 */ /* 0x000ea20000000800 */
[----:B0-----:R-:W-:Y:S01]  /*5e70*/  FADD.FTZ R7, R29, R0 ;  /* 0x000000001d077221 */ /* 0x001fe20000010000 */
[----:B------:R-:W-:-:S02]  /*5e80*/  IMAD.MOV.U32 R28, RZ, RZ, R151 ;  /* 0x000000ffff1c7224 */ /* 0x000fc400078e0097 */
[----:B------:R-:W-:-:S04]  /*5e90*/  IMAD.MOV.U32 R25, RZ, RZ, R151 ;  /* 0x000000ffff197224 */ /* 0x000fc800078e0097 */
[----:B------:R-:W0:Y:S01]  /*5ea0*/  MUFU.EX2 R43, R43 ;  /* 0x0000002b002b7308 */ /* 0x000e220000000800 */
[C---:B-1----:R-:W-:Y:S01]  /*5eb0*/  FADD.FTZ R0, R32.reuse, R7 ;  /* 0x0000000720007221 */ /* 0x042fe20000010000 */
[----:B------:R-:W-:Y:S01]  /*5ec0*/  F2FP.BF16.F32.PACK_AB R201, R32, R29 ;  /* 0x0000001d20c9723e */ /* 0x000fe200000010ff */
[--C-:B------:R-:W-:Y:S02]  /*5ed0*/  IMAD.MOV.U32 R32, RZ, RZ, R151.reuse ;  /* 0x000000ffff207224 */ /* 0x100fe400078e0097 */
[----:B------:R-:W-:-:S03]  /*5ee0*/  IMAD.MOV.U32 R29, RZ, RZ, R151 ;  /* 0x000000ffff1d7224 */ /* 0x000fc600078e0097 */
[----:B------:R-:W1:Y:S01]  /*5ef0*/  MUFU.EX2 R34, R34 ;  /* 0x0000002200227308 */ /* 0x000e620000000800 */
[----:B--2---:R-:W-:-:S07]  /*5f00*/  FADD.FTZ R7, R33, R0 ;  /* 0x0000000021077221 */ /* 0x004fce0000010000 */
        /* <DEDUP_REMOVED lines=15> */
[----:B-1----:R-:W-:Y:S01]  /*6000*/  FADD.FTZ R0, R50, R17 ;  /* 0x0000001132007221 */ /* 0x002fe20000010000 */
[C---:B------:R-:W-:Y:S01]  /*6010*/  F2FP.BF16.F32.PACK_AB R192, R55.reuse, R50 ;  /* 0x0000003237c0723e */ /* 0x040fe200000010ff */
[--C-:B------:R-:W-:Y:S02]  /*6020*/  IMAD.MOV.U32 R50, RZ, RZ, R151.reuse ;  /* 0x000000ffff327224 */ /* 0x100fe400078e0097 */
[----:B------:R-:W-:Y:S01]  /*6030*/  FADD.FTZ R17, R55, R0 ;  /* 0x0000000037117221 */ /* 0x000fe20000010000 */
[----:B------:R-:W-:Y:S02]  /*6040*/  IMAD.MOV.U32 R55, RZ, RZ, R151 ;  /* 0x000000ffff377224 */ /* 0x000fe400078e0097 */
[----:B------:R-:W1:Y:S01]  /*6050*/  MUFU.EX2 R39, R39 ;  /* 0x0000002700277308 */ /* 0x000e620000000800 */
[C---:B--2---:R-:W-:Y:S01]  /*6060*/  FADD.FTZ R7, R36.reuse, R7 ;  /* 0x0000000724077221 */ /* 0x044fe20000010000 */
[----:B------:R-:W-:Y:S01]  /*6070*/  F2FP.BF16.F32.PACK_AB R197, R36, R35 ;  /* 0x0000002324c5723e */ /* 0x000fe200000010ff */
[----:B------:R-:W-:-:S02]  /*6080*/  IMAD.MOV.U32 R36, RZ, RZ, R151 ;  /* 0x000000ffff247224 */ /* 0x000fc400078e0097 */
[----:B------:R-:W-:-:S03]  /*6090*/  IMAD.MOV.U32 R35, RZ, RZ, R151 ;  /* 0x000000ffff237224 */ /* 0x000fc600078e0097 */
[----:B------:R-:W2:Y:S01]  /*60a0*/  MUFU.EX2 R26, R26 ;  /* 0x0000001a001a7308 */ /* 0x000ea20000000800 */
[----:B0-----:R-:W-:-:S07]  /*60b0*/  FADD.FTZ R0, R38, R7 ;  /* 0x0000000726007221 */ /* 0x001fce0000010000 */
        /* <DEDUP_REMOVED lines=13> */
[----:B-1----:R-:W-:-:S07]  /*6190*/  FADD.FTZ R40, R56, R17 ;  /* 0x0000001138287221 */ /* 0x002fce0000010000 */
[----:B------:R-:W1:Y:S01]  /*61a0*/  MUFU.EX2 R37, R37 ;  /* 0x0000002500257308 */ /* 0x000e620000000800 */
[----:B--2---:R-:W-:Y:S01]  /*61b0*/  FADD.FTZ R0, R30, R7 ;  /* 0x000000071e007221 */ /* 0x004fe20000010000 */
[C---:B0-----:R-:W-:Y:S01]  /*61c0*/  FADD.FTZ R17, R57.reuse, R40 ;  /* 0x0000002839117221 */ /* 0x041fe20000010000 */
[----:B------:R-:W-:Y:S01]  /*61d0*/  F2FP.BF16.F32.PACK_AB R194, R57, R56 ;  /* 0x0000003839c2723e */ /* 0x000fe200000010ff */
[--C-:B------:R-:W-:Y:S02]  /*61e0*/  IMAD.MOV.U32 R57, RZ, RZ, R151.reuse ;  /* 0x000000ffff397224 */ /* 0x100fe400078e0097 */
[--C-:B------:R-:W-:Y:S02]  /*61f0*/  IMAD.MOV.U32 R56, RZ, RZ, R151.reuse ;  /* 0x000000ffff387224 */ /* 0x100fe400078e0097 */
[----:B------:R-:W-:Y:S02]  /*6200*/  IMAD.MOV.U32 R40, RZ, RZ, R151 ;  /* 0x000000ffff287224 */ /* 0x000fe400078e0097 */
[C---:B-1----:R-:W-:Y:S01]  /*6210*/  FADD.FTZ R7, R37.reuse, R0 ;  /* 0x0000000025077221 */ /* 0x042fe20000010000 */
[----:B------:R-:W-:Y:S01]  /*6220*/  F2FP.BF16.F32.PACK_AB R195, R37, R30 ;  /* 0x0000001e25c3723e */ /* 0x000fe200000010ff */
[----:B------:R-:W-:-:S02]  /*6230*/  IMAD.MOV.U32 R0, RZ, RZ, 0x3f800000 ;  /* 0x3f800000ff007424 */ /* 0x000fc400078e00ff */
[--C-:B------:R-:W-:Y:S02]  /*6240*/  IMAD.MOV.U32 R37, RZ, RZ, R151.reuse ;  /* 0x000000ffff257224 */ /* 0x100fe400078e0097 */
[----:B------:R-:W-:Y:S01]  /*6250*/  IMAD.MOV.U32 R30, RZ, RZ, R151 ;  /* 0x000000ffff1e7224 */ /* 0x000fe200078e0097 */
[----:B------:R-:W-:Y:S06]  /*6260*/  @!P1 BRA `(.L_x_188) ;  /* 0x00000040003c9947 */ /* 0x000fec0003800000 */
[----:B------:R-:W-:Y:S01]  /*6270*/  R2UR UR4, R16 ;  /* 0x00000000100472ca */ /* 0x000fe200000e0000 */
[----:B------:R-:W-:Y:S01]  /*6280*/  IMAD.MOV.U32 R21, RZ, RZ, R3 ;  /* 0x000000ffff157224 */ /* 0x000fe200078e0003 */
[----:B------:R-:W-:Y:S01]  /*6290*/  CS2R R150, SRZ ;  /* 0x0000000000967805 */ /* 0x000fe2000001ff00 */
[----:B------:R-:W-:Y:S01]  /*62a0*/  IMAD.MOV.U32 R227, RZ, RZ, R4 ;  /* 0x000000ffffe37224 */ /* 0x000fe200078e0004 */
[----:B------:R-:W-:Y:S01]  /*62b0*/  CS2R R146, SRZ ;  /* 0x0000000000927805 */ /* 0x000fe2000001ff00 */
[----:B------:R-:W-:Y:S01]  /*62c0*/  IMAD.MOV.U32 R2, RZ, RZ, 0x3f800000 ;  /* 0x3f800000ff027424 */ /* 0x000fe200078e00ff */
[----:B------:R-:W-:Y:S02]  /*62d0*/  CS2R R142, SRZ ;  /* 0x00000000008e7805 */ /* 0x000fe4000001ff00 */
[----:B------:R-:W-:Y:S02]  /*62e0*/  CS2R R138, SRZ ;  /* 0x00000000008a7805 */ /* 0x000fe4000001ff00 */
[----:B------:R-:W-:-:S02]  /*62f0*/  CS2R R134, SRZ ;  /* 0x0000000000867805 */ /* 0x000fc4000001ff00 */
[----:B------:R-:W-:Y:S02]  /*6300*/  CS2R R130, SRZ ;  /* 0x0000000000827805 */ /* 0x000fe4000001ff00 */
[----:B------:R-:W-:Y:S02]  /*6310*/  CS2R R126, SRZ ;  /* 0x00000000007e7805 */ /* 0x000fe4000001ff00 */
[----:B------:R-:W-:Y:S02]  /*6320*/  CS2R R122, SRZ ;  /* 0x00000000007a7805 */ /* 0x000fe4000001ff00 */
[----:B------:R-:W-:Y:S01]  /*6330*/  CS2R R118, SRZ ;  /* 0x0000000000767805 */ /* 0x000fe2000001ff00 */
[----:B------:R-:W-:Y:S01]  /*6340*/  IMAD.U32 R228, RZ, RZ, UR4 ;  /* 0x00000004ffe47e24 */ /* 0x000fe2000f8e00ff */
        /* <DEDUP_REMOVED lines=55> */
[----:B------:R-:W-:Y:S01]  /*66c0*/  IMAD.U32 R20, RZ, RZ, UR60 ;  /* 0x0000003cff147e24 */ /* 0x000fe2000f8e00ff */
[----:B------:R-:W-:Y:S01]  /*66d0*/  UMOV UR61, UR38 ;  /* 0x00000026003d7c82 */ /* 0x000fe20008000000 */
[----:B------:R-:W-:-:S05]  /*66e0*/  ULDC UR60, c[0x0][0x9d8] ;  /* 0x00027600003c7ab9 */ /* 0x000fca0000000800 */
.L_x_199:
[----:B------:R-:W-:Y:S01]  /*66f0*/  R2UR UR5, R228 ;  /* 0x00000000e40572ca */ /* 0x000fe200000e0000 */
[----:B------:R-:W-:-:S04]  /*6700*/  UISETP.NE.AND UP0, UPT, UR61, 0x1, UPT ;  /* 0x000000013d00788c */ /* 0x000fc8000bf05270 */
[----:B------:R-:W-:-:S08]  /*6710*/  USEL UR4, URZ, 0x1, UP0 ;  /* 0x000000013f047887 */ /* 0x000fd00008000000 */
[----:B------:R-:W-:-:S06]  /*6720*/  ULOP3.LUT UR4, UR5, UR4, URZ, 0x3c, !UPT ;  /* 0x0000000405047292 */ /* 0x000fcc000f8e3c3f */
[----:B------:R-:W-:Y:S01]  /*6730*/  IMAD.U32 R16, RZ, RZ, UR4 ;  /* 0x00000004ff107e24 */ /* 0x000fe2000f8e00ff */
[----:B------:R-:W-:Y:S06]  /*6740*/  @!P0 BRA `(.L_x_189) ;  /* 0x0000000000048947 */ /* 0x000fec0003800000 */
[----:B------:R-:W-:Y:S01]  /*6750*/  BPT.TRAP 0x1 ;  /* 0x000000040000795c */ /* 0x000fe20000300000 */
.L_x_189:
[----:B------:R-:W0:Y:S01]  /*6760*/  S2UR UR4, SR_CgaCtaId ;  /* 0x00000000000479c3 */ /* 0x000e220000008800 */
[----:B------:R-:W-:Y:S01]  /*6770*/  MOV R5, 0x400 ;  /* 0x0000040000057802 */ /* 0x000fe20000000f00 */
[----:B------:R-:W-:Y:S01]  /*6780*/  UIADD3 UR38, UR61, 0x1, URZ ;  /* 0x000000013d267890 */ /* 0x000fe2000fffe03f */
[----:B------:R-:W-:-:S03]  /*6790*/  R2UR UR6, R16 ;  /* 0x00000000100672ca */ /* 0x000fc600000e0000 */
[----:B------:R-:W-:-:S04]  /*67a0*/  UISETP.NE.AND UP0, UPT, UR38, 0x2, UPT ;  /* 0x000000022600788c */ /* 0x000fc8000bf05270 */
[----:B------:R-:W-:-:S06]  /*67b0*/  USEL UR38, UR38, URZ, UP0 ;  /* 0x0000003f26267287 */ /* 0x000fcc0008000000 */
[----:B------:R-:W-:-:S05]  /*67c0*/  IMAD.U32 R3, RZ, RZ, UR6 ;  /* 0x00000006ff037e24 */ /* 0x000fca000f8e00ff */
[----:B------:R-:W-:Y:S02]  /*67d0*/  SHF.L.U32 R3, R3, 0x1f, RZ ;  /* 0x0000001f03037819 */ /* 0x000fe400000006ff */
[----:B0-----:R-:W-:-:S04]  /*67e0*/  MOV R6, UR4 ;  /* 0x0000000400067c02 */ /* 0x001fc80008000f00 */
[----:B------:R-:W-:-:S04]  /*67f0*/  LEA R5, R6, R5, 0x18 ;  /* 0x0000000506057211 */ /* 0x000fc800078ec0ff */
[----:B------:R-:W-:-:S13]  /*6800*/  R2UR UR4, R5 ;  /* 0x00000000050472ca */ /* 0x000fda00000e0000 */
[----:B------:R-:W-:-:S06]  /*6810*/  ULEA UR5, UR38, UR4, 0x3 ;  /* 0x0000000426057291 */ /* 0x000fcc000f8e183f */
[----:B------:R-:W-:-:S03]  /*6820*/  IMAD.U32 R229, RZ, RZ, UR5 ;  /* 0x00000005ffe57e24 */ /* 0x000fc6000f8e00ff */
[----:B------:R0:W1:Y:S01]  /*6830*/  SYNCS.PHASECHK.TRANS64.TRYWAIT P1, [UR5+0x38830], R3 ;  /* 0x03883003ff0075a7 */ /* 0x0000620008020145 */
[----:B------:R-:W-:Y:S05]  /*6840*/  @!P0 BRA `(.L_x_190) ;  /* 0x0000000000048947 */ /* 0x000fea0003800000 */
[----:B------:R-:W-:Y:S01]  /*6850*/  BPT.TRAP 0x1 ;  /* 0x000000040000795c */ /* 0x000fe20000300000 */
.L_x_190:
[----:B-1----:R-:W-:Y:S05]  /*6860*/  @P1 BRA `(.L_x_191) ;  /* 0x00000000000c1947 */ /* 0x002fea0003800000 */
[----:B------:R-:W-:-:S13]  /*6870*/  R2UR UR4, R229 ;  /* 0x00000000e50472ca */ /* 0x000fda00000e0000 */
[----:B------:R-:W1:Y:S02]  /*6880*/  SYNCS.PHASECHK.TRANS64.TRYWAIT P1, [UR4+0x38830], R3 ;  /* 0x03883003ff0075a7 */ /* 0x000e640008020144 */
[----:B-1----:R-:W-:Y:S05]  /*6890*/  @!P1 BRA `(.L_x_192) ;  /* 0x000000f8008c9947 */ /* 0x002fea0003800000 */
.L_x_191:
[----:B------:R-:W-:Y:S01]  /*68a0*/  R2UR UR6, R18 ;  /* 0x00000000120672ca */ /* 0x000fe200000e0000 */
[----:B------:R-:W-:Y:S01]  /*68b0*/  UIMAD UR4, UR38, 0xa00, UR39 ;  /* 0x00000a00260478a4 */ /* 0x000fe2000f8e0227 */
[----:B------:R-:W-:Y:S01]  /*68c0*/  R2UR UR7, R19 ;  /* 0x00000000130772ca */ /* 0x000fe200000e0000 */
[----:B------:R-:W-:Y:S01]  /*68d0*/  WARPGROUP.ARRIVE ;  /* 0x00000000000079c5 */ /* 0x000fe20000000000 */
[----:B------:R-:W-:Y:S01]  /*68e0*/  UMOV UR59, 0x40000040 ;  /* 0x40000040003b7882 */ /* 0x000fe20000000000 */
[----:B------:R-:W-:Y:S01]  /*68f0*/  R2UR UR14, R14 ;  /* 0x000000000e0e72ca */ /* 0x000fe200000e0000 */
[----:B------:R-:W-:Y:S01]  /*6900*/  UIADD3 UR18, UR4, 0x284, URZ ;  /* 0x0000028404127890 */ /* 0x000fe2000fffe03f */
[----:B------:R-:W-:Y:S01]  /*6910*/  R2UR UR15, R15 ;  /* 0x000000000f0f72ca */ /* 0x000fe200000e0000 */
[----:B------:R-:W-:Y:S01]  /*6920*/  UMOV UR58, UR4 ;  /* 0x00000004003a7c82 */ /* 0x000fe20008000000 */
[----:B------:R-:W-:Y:S01]  /*6930*/  R2UR UR10, R12 ;  /* 0x000000000c0a72ca */ /* 0x000fe200000e0000 */
[----:B------:R-:W-:Y:S01]  /*6940*/  UMOV UR19, 0x40000040 ;  /* 0x4000004000137882 */ /* 0x000fe20000000000 */
[----:B------:R-:W-:Y:S01]  /*6950*/  R2UR UR11, R13 ;  /* 0x000000000d0b72ca */ /* 0x000fe200000e0000 */
[----:B------:R-:W-:Y:S01]  /*6960*/  UIADD3 UR22, UR4, 0x286, URZ ;  /* 0x0000028604167890 */ /* 0x000fe2000fffe03f */
[-C--:B------:R-:W-:Y:S01]  /*6970*/  FMUL.FTZ R24, R24, R0.reuse ;  /* 0x0000000018187220 */ /* 0x080fe20000410000 */
[----:B------:R-:W-:Y:S01]  /*6980*/  UMOV UR56, UR6 ;  /* 0x0000000600387c82 */ /* 0x000fe20008000000 */
[----:B------:R-:W-:Y:S01]  /*6990*/  UMOV UR57, UR7 ;  /* 0x0000000700397c82 */ /* 0x000fe20008000000 */
[----:B------:R-:W-:Y:S01]  /*69a0*/  UMOV UR23, 0x40000040 ;  /* 0x4000004000177882 */ /* 0x000fe20000000000 */
[----:B------:R-:W-:Y:S01]  /*69b0*/  HGMMA.64x16x16.F32.BF16 R184, gdesc[UR56], RZ, !UPT, gsb0 ;  /* 0x0020000038b879f0 */ /* 0x000fe2000c0018ff */
[----:B------:R-:W-:Y:S01]  /*69c0*/  UIADD3 UR58, UR4, 0x80, URZ ;  /* 0x00000080043a7890 */ /* 0x000fe2000fffe03f */
[-C--:B------:R-:W-:Y:S01]  /*69d0*/  FMUL.FTZ R25, R25, R0.reuse ;  /* 0x0000000019197220 */ /* 0x080fe20000410000 */
[----:B------:R-:W-:Y:S01]  /*69e0*/  UMOV UR56, UR6 ;  /* 0x0000000600387c82 */ /* 0x000fe20008000000 */
[----:B------:R-:W-:Y:S01]  /*69f0*/  UMOV UR57, UR7 ;  /* 0x0000000700397c82 */ /* 0x000fe20008000000 */
[----:B------:R-:W-:Y:S01]  /*6a00*/  UMOV UR59, 0x40000040 ;  /* 0x40000040003b7882 */ /* 0x000fe20000000000 */
        /* <DEDUP_REMOVED lines=54> */
[----:B------:R-:W-:Y:S01]  /*6d70*/  UIADD3 UR58, UR4, 0x100, URZ ;  /* 0x00000100043a7890 */ /* 0x000fe2000fffe03f */
[-C--:B------:R-:W-:Y:S01]  /*6d80*/  FMUL.FTZ R101, R101, R0.reuse ;  /* 0x0000000065657220 */ /* 0x080fe20000410000 */
[----:B------:R-:W-:Y:S01]  /*6d90*/  UMOV UR56, UR6 ;  /* 0x0000000600387c82 */ /* 0x000fe20008000000 */
[----:B------:R-:W-:Y:S01]  /*6da0*/  UMOV UR57, UR7 ;  /* 0x0000000700397c82 */ /* 0x000fe20008000000 */
        /* <DEDUP_REMOVED lines=103> */
[----:B------:R-:W-:Y:S02]  /*7420*/  R2UR UR6, R10 ;  /* 0x000000000a0672ca */ /* 0x000fe400000e0000 */
[----:B------:R-:W-:Y:S01]  /*7430*/  R2UR UR7, R11 ;  /* 0x000000000b0772ca */ /* 0x000fe200000e0000 */
        /* <DEDUP_REMOVED lines=35> */
[----:B------:R-:W-:Y:S01]  /*7670*/  UIADD3 UR14, UR4, 0x282, URZ ;  /* 0x00000282040e7890 */ /* 0x000fe2000fffe03f */
        /* <DEDUP_REMOVED lines=127> */
[----:B------:R-:W-:Y:S02]  /*7e70*/  R2UR UR14, R8 ;  /* 0x00000000080e72ca */ /* 0x000fe400000e0000 */
[----:B------:R-:W-:-:S11]  /*7e80*/  R2UR UR15, R9 ;  /* 0x00000000090f72ca */ /* 0x000fd600000e0000 */
[----:B------:R-:W-:Y:S02]  /*7e90*/  UMOV UR56, UR14 ;  /* 0x0000000e00387c82 */ /* 0x000fe40008000000 */
[----:B------:R-:W-:Y:S01]  /*7ea0*/  UMOV UR57, UR15 ;  /* 0x0000000f00397c82 */ /* 0x000fe20008000000 */
[----:B------:R-:W-:Y:S01]  /*7eb0*/  UMOV UR5, UR15 ;  /* 0x0000000f00057c82 */ /* 0x000fe20008000000 */
        /* <DEDUP_REMOVED lines=221> */
[----:B------:R-:W-:Y:S01]  /*8c90*/  UMOV UR4, UR14 ;  /* 0x0000000e00047c82 */ /* 0x000fe20008000000 */
        /* <DEDUP_REMOVED lines=16> */
.L_x_193:
[----:B------:R-:W-:Y:S02]  /*8da0*/  R2UR UR5, R228 ;  /* 0x00000000e40572ca */ /* 0x000fe400000e0000 */
[----:B------:R-:W-:-:S11]  /*8db0*/  R2UR UR4, R5 ;  /* 0x00000000050472ca */ /* 0x000fd600000e0000 */
[----:B------:R-:W-:Y:S02]  /*8dc0*/  IMAD.U32 R0, RZ, RZ, UR5 ;  /* 0x00000005ff007e24 */ /* 0x000fe4000f8e00ff */
[----:B------:R-:W-:-:S03]  /*8dd0*/  ULEA UR4, UR61, UR4, 0x3 ;  /* 0x000000043d047291 */ /* 0x000fc6000f8e183f */
[----:B------:R-:W-:-:S06]  /*8de0*/  SHF.L.U32 R0, R0, 0x1f, RZ ;  /* 0x0000001f00007819 */ /* 0x000fcc00000006ff */
[----:B------:R2:W3:Y:S01]  /*8df0*/  SYNCS.PHASECHK.TRANS64.TRYWAIT P1, [UR4+0x38850], R0 ;  /* 0x03885000ff0075a7 */ /* 0x0004e20008020144 */
[----:B------:R-:W-:Y:S05]  /*8e00*/  @!P0 BRA `(.L_x_194) ;  /* 0x0000000000048947 */ /* 0x000fea0003800000 */
[----:B------:R-:W-:Y:S01]  /*8e10*/  BPT.TRAP 0x1 ;  /* 0x000000040000795c */ /* 0x000fe20000300000 */
.L_x_194:
[----:B---3--:R-:W-:Y:S05]  /*8e20*/  @P1 BRA `(.L_x_195) ;  /* 0x0000000000081947 */ /* 0x008fea0003800000 */
[----:B------:R-:W3:Y:S02]  /*8e30*/  SYNCS.PHASECHK.TRANS64.TRYWAIT P1, [UR4+0x38850], R0 ;  /* 0x03885000ff0075a7 */ /* 0x000ee40008020144 */
[----:B---3--:R-:W-:Y:S05]  /*8e40*/  @!P1 BRA `(.L_x_196) ;  /* 0x000000d4003c9947 */ /* 0x008fea0003800000 */
.L_x_195:
[----:B------:R-:W-:Y:S01]  /*8e50*/  R2UR UR5, R5 ;  /* 0x00000000050572ca */ /* 0x000fe200000e0000 */
[----:B------:R-:W-:Y:S01]  /*8e60*/  WARPGROUP.ARRIVE ;  /* 0x00000000000079c5 */ /* 0x000fe20000000000 */
[----:B------:R-:W-:-:S11]  /*8e70*/  UMOV UR7, 0x40000040 ;  /* 0x4000004000077882 */ /* 0x000fd60000000000 */
        /* <DEDUP_REMOVED lines=34> */
.L_x_197:
[----:B--23--:R-:W-:Y:S01]  /*90a0*/  FMUL.FTZ R0, R184, UR60 ;  /* 0x0000003cb8007c20 */ /* 0x00cfe20008410000 */
        /* <DEDUP_REMOVED lines=14> */
[----:B------:R-:W-:Y:S01]  /*9190*/  FMUL.FTZ R160, R161, UR60 ;  /* 0x0000003ca1a07c20 */ /* 0x000fe20008410000 */
[----:B------:R-:W-:Y:S01]  /*91a0*/  FMUL.FTZ R161, R164, UR60 ;  /* 0x0000003ca4a17c20 */ /* 0x000fe20008410000 */
[----:B------:R-:W-:Y:S01]  /*91b0*/  FMUL.FTZ R164, R165, UR60 ;  /* 0x0000003ca5a47c20 */ /* 0x000fe20008410000 */
[----:B------:R-:W-:Y:S01]  /*91c0*/  FMUL.FTZ R152, R152, UR60 ;  /* 0x0000003c98987c20 */ /* 0x000fe20008410000 */
[----:B------:R-:W-:Y:S01]  /*91d0*/  FMUL.FTZ R153, R153, UR60 ;  /* 0x0000003c99997c20 */ /* 0x000fe20008410000 */
[----:B------:R-:W-:Y:S01]  /*91e0*/  FMUL.FTZ R156, R156, UR60 ;  /* 0x0000003c9c9c7c20 */ /* 0x000fe20008410000 */
[----:B------:R-:W-:Y:S01]  /*91f0*/  FMUL.FTZ R157, R157, UR60 ;  /* 0x0000003c9d9d7c20 */ /* 0x000fe20008410000 */
[----:B------:R-:W3:Y:S01]  /*9200*/  MUFU.TANH R184, R184 ;  /* 0x000000b800b87308 */ /* 0x000ee20000002400 */
[----:B01----:R-:W-:Y:S01]  /*9210*/  FMNMX.FTZ R3, R0, R227, !PT ;  /* 0x000000e300037209 */ /* 0x003fe20007810000 */
        /* <DEDUP_REMOVED lines=14> */
[----:B------:R-:W1:Y:S01]  /*9300*/  MUFU.TANH R176, R176 ;  /* 0x000000b000b07308 */ /* 0x000e620000002400 */
[----:B---3--:R-:W-:Y:S01]  /*9310*/  FMNMX.FTZ R3, R184, R3, !PT ;  /* 0x00000003b8037209 */ /* 0x008fe20007810000 */
[----:B------:R-:W-:Y:S01]  /*9320*/  FMUL.FTZ R162, R162, UR60 ;  /* 0x0000003ca2a27c20 */ /* 0x000fe20008410000 */
[----:B------:R-:W-:Y:S01]  /*9330*/  FMUL.FTZ R163, R163, UR60 ;  /* 0x0000003ca3a37c20 */ /* 0x000fe20008410000 */
[----:B------:R-:W-:Y:S01]  /*9340*/  FMUL.FTZ R166, R166, UR60 ;  /* 0x0000003ca6a67c20 */ /* 0x000fe20008410000 */
[----:B------:R-:W-:Y:S01]  /*9350*/  FMUL.FTZ R167, R167, UR60 ;  /* 0x0000003ca7a77c20 */ /* 0x000fe20008410000 */
[----:B------:R-:W-:Y:S01]  /*9360*/  FMUL.FTZ R154, R154, UR60 ;  /* 0x0000003c9a9a7c20 */ /* 0x000fe20008410000 */
[----:B------:R-:W-:Y:S01]  /*9370*/  FMUL.FTZ R155, R155, UR60 ;  /* 0x0000003c9b9b7c20 */ /* 0x000fe20008410000 */
[----:B------:R-:W2:Y:S01]  /*9380*/  MUFU.TANH R188, R188 ;  /* 0x000000bc00bc7308 */ /* 0x000ea20000002400 */
[----:B0-----:R-:W-:Y:S01]  /*9390*/  FMNMX.FTZ R3, R185, R3, !PT ;  /* 0x00000003b9037209 */ /* 0x001fe20007810000 */
[----:B------:R-:W-:Y:S01]  /*93a0*/  FMUL.FTZ R158, R158, UR60 ;  /* 0x0000003c9e9e7c20 */ /* 0x000fe20008410000 */
[----:B------:R-:W-:Y:S01]  /*93b0*/  FMUL.FTZ R159, R159, UR60 ;  /* 0x0000003c9f9f7c20 */ /* 0x000fe20008410000 */
[----:B------:R-:W-:Y:S01]  /*93c0*/  ULDC UR5, c[0x0][0x988] ;  /* 0x0002620000057ab9 */ /* 0x000fe20000000800 */
[----:B------:R-:W-:-:S02]  /*93d0*/  R2UR UR6, R229 ;  /* 0x00000000e50672ca */ /* 0x000fc400000e0000 */
[----:B------:R-:W-:Y:S01]  /*93e0*/  R2UR UR7, R6 ;  /* 0x00000000060772ca */ /* 0x000fe200000e0000 */
[----:B------:R-:W0:Y:S01]  /*93f0*/  MUFU.TANH R177, R177 ;  /* 0x000000b100b17308 */ /* 0x000e220000002400 */
[----:B-1----:R-:W-:-:S07]  /*9400*/  FMNMX.FTZ R3, R176, R3, !PT ;  /* 0x00000003b0037209 */ /* 0x002fce0007810000 */
[----:B------:R-:W1:Y:S01]  /*9410*/  MUFU.TANH R180, R180 ;  /* 0x000000b400b47308 */ /* 0x000e620000002400 */
[----:B--2---:R-:W-:Y:S01]  /*9420*/  FMNMX.FTZ R3, R188, R3, !PT ;  /* 0x00000003bc037209 */ /* 0x004fe20007810000 */
[----:B------:R-:W-:-:S04]  /*9430*/  UIADD3 UR6, UR6, 0x38840, URZ ;  /* 0x0003884006067890 */ /* 0x000fc8000fffe03f */
[----:B------:R-:W-:Y:S02]  /*9440*/  UPRMT UR6, UR7, 0x654, UR6 ;  /* 0x0000065407067896 */ /* 0x000fe40008000006 */
[----:B------:R-:W2:Y:S01]  /*9450*/  MUFU.TANH R168, R168 ;  /* 0x000000a800a87308 */ /* 0x000ea20000002400 */
[----:B0-----:R-:W-:-:S06]  /*9460*/  FMNMX.FTZ R3, R177, R3, !PT ;  /* 0x00000003b1037209 */ /* 0x001fcc0007810000 */
[----:B------:R-:W-:Y:S01]  /*9470*/  SYNCS.ARRIVE.TRANS64.RED.A1T0 RZ, [UR6], RZ ;  /* 0x000000ffffff79a7 */ /* 0x000fe20008100406 */
[----:B------:R-:W0:Y:S01]  /*9480*/  MUFU.TANH R169, R169 ;  /* 0x000000a900a97308 */ /* 0x000e220000002400 */
[----:B-1----:R-:W-:-:S07]  /*9490*/  FMNMX.FTZ R3, R180, R3, !PT ;  /* 0x00000003b4037209 */ /* 0x002fce0007810000 */
[----:B------:R-:W1:Y:S01]  /*94a0*/  MUFU.TANH R172, R172 ;  /* 0x000000ac00ac7308 */ /* 0x000e620000002400 */
[----:B--2---:R-:W-:-:S07]  /*94b0*/  FMNMX.FTZ R3, R168, R3, !PT ;  /* 0x00000003a8037209 */ /* 0x004fce0007810000 */
[----:B------:R-:W2:Y:S01]  /*94c0*/  MUFU.TANH R173, R173 ;  /* 0x000000ad00ad7308 */ /* 0x000ea20000002400 */
[----:B0-----:R-:W-:-:S07]  /*94d0*/  FMNMX.FTZ R3, R169, R3, !PT ;  /* 0x00000003a9037209 */ /* 0x001fce0007810000 */
        /* <DEDUP_REMOVED lines=19> */
[----:B-1----:R-:W-:-:S05]  /*9610*/  FMNMX.FTZ R4, R157, R3, !PT ;  /* 0x000000039d047209 */ /* 0x002fca0007810000 */
[----:B------:R-:W1:Y:S02]  /*9620*/  SHFL.BFLY PT, R3, R4, 0x2, 0x1f ;  /* 0x0c401f0004037f89 */ /* 0x000e6400000e0000 */
[----:B------:R-:W3:Y:S08]  /*9630*/  MUFU.TANH R187, R187 ;  /* 0x000000bb00bb7308 */ /* 0x000ef00000002400 */
[----:B------:R-:W4:Y:S08]  /*9640*/  MUFU.TANH R189, R189 ;  /* 0x000000bd00bd7308 */ /* 0x000f300000002400 */
[----:B------:R-:W5:Y:S01]  /*9650*/  MUFU.TANH R178, R178 ;  /* 0x000000b200b27308 */ /* 0x000f620000002400 */
[----:B-1----:R-:W-:-:S07]  /*9660*/  FMNMX.FTZ R4, R4, R3, !PT ;  /* 0x0000000304047209 */ /* 0x002fce0007810000 */
[----:B------:R-:W1:Y:S01]  /*9670*/  MUFU.TANH R179, R179 ;  /* 0x000000b300b37308 */ /* 0x000e620000002400 */
[----:B------:R-:W2:Y:S07]  /*9680*/  SHFL.BFLY PT, R3, R4, 0x1, 0x1f ;  /* 0x0c201f0004037f89 */ /* 0x000eae00000e0000 */
[----:B------:R-:W1:Y:S08]  /*9690*/  MUFU.TANH R182, R182 ;  /* 0x000000b600b67308 */ /* 0x000e700000002400 */
[----:B------:R-:W1:Y:S08]  /*96a0*/  MUFU.TANH R183, R183 ;  /* 0x000000b700b77308 */ /* 0x000e700000002400 */
[----:B------:R-:W1:Y:S01]  /*96b0*/  MUFU.TANH R170, R170 ;  /* 0x000000aa00aa7308 */ /* 0x000e620000002400 */
[----:B--2---:R-:W-:-:S02]  /*96c0*/  FMNMX.FTZ R4, R4, R3, !PT ;  /* 0x0000000304047209 */ /* 0x004fc40007810000 */
[----:B------:R-:W-:-:S05]  /*96d0*/  FMNMX.FTZ R3, R165, R21, !PT ;  /* 0x00000015a5037209 */ /* 0x000fca0007810000 */
[----:B------:R-:W2:Y:S01]  /*96e0*/  MUFU.TANH R171, R171 ;  /* 0x000000ab00ab7308 */ /* 0x000ea20000002400 */
[----:B0-----:R-:W-:Y:S01]  /*96f0*/  FMNMX.FTZ R3, R186, R3, !PT ;  /* 0x00000003ba037209 */ /* 0x001fe20007810000 */
[----:B------:R-:W-:-:S03]  /*9700*/  FADD.FTZ R193, -R4, R227 ;  /* 0x000000e304c17221 */ /* 0x000fc60000010100 */
[----:B---3--:R-:W-:Y:S01]  /*9710*/  FMNMX.FTZ R3, R187, R3, !PT ;  /* 0x00000003bb037209 */ /* 0x008fe20007810000 */
[----:B------:R-:W-:Y:S02]  /*9720*/  FMUL.FTZ R193, R193, UR5 ;  /* 0x00000005c1c17c20 */ /* 0x000fe40008410000 */
[----:B------:R-:W0:Y:S01]  /*9730*/  MUFU.TANH R174, R174 ;  /* 0x000000ae00ae7308 */ /* 0x000e220000002400 */
[----:B----4-:R-:W-:-:S04]  /*9740*/  FMNMX.FTZ R3, R189, R3, !PT ;  /* 0x00000003bd037209 */ /* 0x010fc80007810000 */
[----:B-----5:R-:W-:-:S03]  /*9750*/  FMNMX.FTZ R3, R178, R3, !PT ;  /* 0x00000003b2037209 */ /* 0x020fc60007810000 */
[----:B------:R-:W3:Y:S01]  /*9760*/  MUFU.TANH R175, R175 ;  /* 0x000000af00af7308 */ /* 0x000ee20000002400 */
[----:B-1----:R-:W-:-:S04]  /*9770*/  FMNMX.FTZ R3, R179, R3, !PT ;  /* 0x00000003b3037209 */ /* 0x002fc80007810000 */
[----:B------:R-:W-:-:S03]  /*9780*/  FMNMX.FTZ R3, R182, R3, !PT ;  /* 0x00000003b6037209 */ /* 0x000fc60007810000 */
[----:B------:R-:W1:Y:S01]  /*9790*/  MUFU.TANH R162, R162 ;  /* 0x000000a200a27308 */ /* 0x000e620000002400 */
[----:B------:R-:W-:-:S04]  /*97a0*/  FMNMX.FTZ R3, R183, R3, !PT ;  /* 0x00000003b7037209 */ /* 0x000fc80007810000 */
[----:B------:R-:W-:-:S03]  /*97b0*/  FMNMX.FTZ R3, R170, R3, !PT ;  /* 0x00000003aa037209 */ /* 0x000fc60007810000 */
[----:B------:R-:W4:Y:S01]  /*97c0*/  MUFU.TANH R163, R163 ;  /* 0x000000a300a37308 */ /* 0x000f220000002400 */
[----:B--2---:R-:W-:-:S04]  /*97d0*/  FMNMX.FTZ R3, R171, R3, !PT ;  /* 0x00000003ab037209 */ /* 0x004fc80007810000 */
[----:B0-----:R-:W-:-:S03]  /*97e0*/  FMNMX.FTZ R3, R174, R3, !PT ;  /* 0x00000003ae037209 */ /* 0x001fc60007810000 */
[----:B------:R-:W0:Y:S01]  /*97f0*/  MUFU.TANH R166, R166 ;  /* 0x000000a600a67308 */ /* 0x000e220000002400 */
[----:B---3--:R-:W-:-:S04]  /*9800*/  FMNMX.FTZ R3, R175, R3, !PT ;  /* 0x00000003af037209 */ /* 0x008fc80007810000 */
[----:B-1----:R-:W-:-:S03]  /*9810*/  FMNMX.FTZ R3, R162, R3, !PT ;  /* 0x00000003a2037209 */ /* 0x002fc60007810000 */
[----:B------:R-:W1:Y:S01]  /*9820*/  MUFU.TANH R167, R167 ;  /* 0x000000a700a77308 */ /* 0x000e620000002400 */
[----:B----4-:R-:W-:-:S07]  /*9830*/  FMNMX.FTZ R3, R163, R3, !PT ;  /* 0x00000003a3037209 */ /* 0x010fce0007810000 */
[----:B------:R-:W2:Y:S01]  /*9840*/  MUFU.TANH R154, R154 ;  /* 0x0000009a009a7308 */ /* 0x000ea20000002400 */
[----:B0-----:R-:W-:-:S07]  /*9850*/  FMNMX.FTZ R3, R166, R3, !PT ;  /* 0x00000003a6037209 */ /* 0x001fce0007810000 */
[----:B------:R-:W0:Y:S01]  /*9860*/  MUFU.TANH R155, R155 ;  /* 0x0000009b009b7308 */ /* 0x000e220000002400 */
[----:B-1----:R-:W-:-:S07]  /*9870*/  FMNMX.FTZ R3, R167, R3, !PT ;  /* 0x00000003a7037209 */ /* 0x002fce0007810000 */
[----:B------:R-:W1:Y:S01]  /*9880*/  MUFU.TANH R158, R158 ;  /* 0x0000009e009e7308 */ /* 0x000e620000002400 */
[----:B--2---:R-:W-:-:S07]  /*9890*/  FMNMX.FTZ R3, R154, R3, !PT ;  /* 0x000000039a037209 */ /* 0x004fce0007810000 */
[----:B------:R-:W2:Y:S01]  /*98a0*/  MUFU.TANH R159, R159 ;  /* 0x0000009f009f7308 */ /* 0x000ea20000002400 */
[----:B0-----:R-:W-:-:S04]  /*98b0*/  FMNMX.FTZ R3, R155, R3, !PT ;  /* 0x000000039b037209 */ /* 0x001fc80007810000 */
[----:B-1----:R-:W-:-:S04]  /*98c0*/  FMNMX.FTZ R3, R158, R3, !PT ;  /* 0x000000039e037209 */ /* 0x002fc80007810000 */
[----:B--2---:R-:W-:-:S05]  /*98d0*/  FMNMX.FTZ R3, R159, R3, !PT ;  /* 0x000000039f037209 */ /* 0x004fca0007810000 */
[----:B------:R-:W0:Y:S02]  /*98e0*/  SHFL.BFLY PT, R190, R3, 0x2, 0x1f ;  /* 0x0c401f0003be7f89 */ /* 0x000e2400000e0000 */
[----:B0-----:R-:W-:-:S05]  /*98f0*/  FMNMX.FTZ R3, R3, R190, !PT ;  /* 0x000000be03037209 */ /* 0x001fca0007810000 */
[----:B------:R-:W0:Y:S02]  /*9900*/  SHFL.BFLY PT, R190, R3, 0x1, 0x1f ;  /* 0x0c201f0003be7f89 */ /* 0x000e2400000e0000 */
[----:B0-----:R-:W-:-:S05]  /*9910*/  FMNMX.FTZ R3, R3, R190, !PT ;  /* 0x000000be03037209 */ /* 0x001fca0007810000 */
[----:B------:R-:W-:Y:S01]  /*9920*/  FADD.FTZ R192, -R3, R21 ;  /* 0x0000001503c07221 */ /* 0x000fe20000010100 */
[----:B------:R-:W-:-:S03]  /*9930*/  FMUL.FTZ R21, R4, UR5 ;  /* 0x0000000504157c20 */ /* 0x000fc60008410000 */
[----:B------:R-:W-:Y:S01]  /*9940*/  FMUL.FTZ R192, R192, UR5 ;  /* 0x00000005c0c07c20 */ /* 0x000fe20008410000 */
[--C-:B------:R-:W-:Y:S01]  /*9950*/  FFMA.FTZ R190, R0, UR5, -R21.reuse ;  /* 0x0000000500be7c23 */ /* 0x100fe20008010815 */
        /* <DEDUP_REMOVED lines=18> */
[----:B------:R-:W-:Y:S01]  /*9a80*/  FFMA.FTZ R21, R157, UR5, -R21 ;  /* 0x000000059d157c23 */ /* 0x000fe20008010815 */
[----:B------:R-:W-:Y:S01]  /*9a90*/  FMUL.FTZ R157, R3, UR5 ;  /* 0x00000005039d7c20 */ /* 0x000fe20008410000 */
[----:B------:R-:W-:Y:S03]  /*9aa0*/  MUFU.EX2 R0, R193 ;  /* 0x000000c100007308 */ /* 0x000fe60000000800 */
        /* <DEDUP_REMOVED lines=22> */
[----:B0-----:R-:W-:Y:S01]  /*9c10*/  FFMA.FTZ R17, R0, R17, R190 ;  /* 0x0000001100117223 */ /* 0x001fe200000100be */
[----:B------:R-:W-:-:S06]  /*9c20*/  FFMA.FTZ R195, R159, UR5, -R157 ;  /* 0x000000059fc37c23 */ /* 0x000fcc000801089d */
[----:B------:R-:W0:Y:S08]  /*9c30*/  MUFU.EX2 R191, R191 ;  /* 0x000000bf00bf7308 */ /* 0x000e300000000800 */
[----:B------:R-:W2:Y:S01]  /*9c40*/  MUFU.EX2 R186, R186 ;  /* 0x000000ba00ba7308 */ /* 0x000ea20000000800 */
[----:B-1----:R-:W-:-:S07]  /*9c50*/  FFMA.FTZ R7, R2, R7, R165 ;  /* 0x0000000702077223 */ /* 0x002fce00000100a5 */
[----:B------:R-:W1:Y:S01]  /*9c60*/  MUFU.EX2 R184, R184 ;  /* 0x000000b800b87308 */ /* 0x000e620000000800 */
[----:B0-----:R-:W-:-:S07]  /*9c70*/  FADD.FTZ R17, R191, R17 ;  /* 0x00000011bf117221 */ /* 0x001fce0000010000 */
[----:B------:R-:W0:Y:S01]  /*9c80*/  MUFU.EX2 R187, R187 ;  /* 0x000000bb00bb7308 */ /* 0x000e220000000800 */
[----:B--2---:R-:W-:-:S07]  /*9c90*/  FADD.FTZ R157, R186, R7 ;  /* 0x00000007ba9d7221 */ /* 0x004fce0000010000 */
[----:B------:R-:W2:Y:S01]  /*9ca0*/  MUFU.EX2 R185, R185 ;  /* 0x000000b900b97308 */ /* 0x000ea20000000800 */
[----:B-1----:R-:W-:-:S07]  /*9cb0*/  FADD.FTZ R7, R184, R17 ;  /* 0x00000011b8077221 */ /* 0x002fce0000010000 */
        /* <DEDUP_REMOVED lines=65> */
[----:B-1----:R-:W-:Y:S01]  /*a0d0*/  FADD.FTZ R157, R158, R17 ;  /* 0x000000119e9d7221 */ /* 0x002fe20000010000 */
[----:B0-----:R-:W-:-:S03]  /*a0e0*/  FADD.FTZ R17, R21, R7 ;  /* 0x0000000715117221 */ /* 0x001fc60000010000 */
[----:B--2---:R-:W-:Y:S01]  /*a0f0*/  FADD.FTZ R7, R195, R157 ;  /* 0x0000009dc3077221 */ /* 0x004fe20000010000 */
[----:B------:R-:W-:Y:S06]  /*a100*/  @!P0 BRA `(.L_x_198) ;  /* 0x0000000000048947 */ /* 0x000fec0003800000 */
[----:B------:R-:W-:Y:S01]  /*a110*/  BPT.TRAP 0x1 ;  /* 0x000000040000795c */ /* 0x000fe20000300000 */
.L_x_198:
[----:B------:R-:W-:Y:S01]  /*a120*/  R2UR UR10, R22 ;  /* 0x00000000160a72ca */ /* 0x000fe200000e0000 */
[----:B------:R-:W-:Y:S01]  /*a130*/  UIADD3 UR4, UR4, 0x38860, URZ ;  /* 0x0003886004047890 */ /* 0x000fe2000fffe03f */
[----:B------:R-:W-:Y:S01]  /*a140*/  R2UR UR7, R20 ;  /* 0x00000000140772ca */ /* 0x000fe200000e0000 */
[----:B------:R-:W-:Y:S01]  /*a150*/  UMOV UR61, UR38 ;  /* 0x00000026003d7c82 */ /* 0x000fe20008000000 */
[----:B------:R-:W-:Y:S01]  /*a160*/  R2UR UR6, R6 ;  /* 0x00000000060672ca */ /* 0x000fe200000e0000 */
[----:B------:R-:W-:Y:S01]  /*a170*/  IMAD.MOV.U32 R227, RZ, RZ, R4 ;  /* 0x000000ffffe37224 */ /* 0x000fe200078e0004 */
[----:B------:R-:W-:Y:S01]  /*a180*/  F2FP.BF16.F32.PACK_AB R194, R21, R156 ;  /* 0x0000009c15c2723e */ /* 0x000fe200000010ff */
[----:B------:R-:W-:Y:S01]  /*a190*/  IMAD.MOV.U32 R21, RZ, RZ, R3 ;  /* 0x000000ffff157224 */ /* 0x000fe200078e0003 */
[----:B------:R-:W-:Y:S02]  /*a1a0*/  F2FP.BF16.F32.PACK_AB R208, R191, R190 ;  /* 0x000000bebfd0723e */ /* 0x000fe400000010ff */
[----:B------:R-:W-:-:S02]  /*a1b0*/  F2FP.BF16.F32.PACK_AB R209, R186, R165 ;  /* 0x000000a5bad1723e */ /* 0x000fc400000010ff */
[----:B------:R-:W-:Y:S02]  /*a1c0*/  F2FP.BF16.F32.PACK_AB R210, R185, R184 ;  /* 0x000000b8b9d2723e */ /* 0x000fe400000010ff */
[----:B------:R-:W-:Y:S01]  /*a1d0*/  F2FP.BF16.F32.PACK_AB R211, R189, R187 ;  /* 0x000000bbbdd3723e */ /* 0x000fe200000010ff */
[----:B------:R-:W-:Y:S01]  /*a1e0*/  UISETP.GT.AND UP0, UPT, UR7, UR10, UPT ;  /* 0x0000000a0700728c */ /* 0x000fe2000bf04270 */
[----:B------:R-:W-:Y:S01]  /*a1f0*/  F2FP.BF16.F32.PACK_AB R204, R188, R176 ;  /* 0x000000b0bccc723e */ /* 0x000fe200000010ff */
[----:B------:R-:W-:Y:S01]  /*a200*/  UPRMT UR4, UR6, 0x654, UR4 ;  /* 0x0000065406047896 */ /* 0x000fe20008000004 */
[----:B------:R-:W-:Y:S02]  /*a210*/  R2UR UR6, R16 ;  /* 0x00000000100672ca */ /* 0x000fe400000e0000 */
[----:B------:R-:W-:Y:S02]  /*a220*/  F2FP.BF16.F32.PACK_AB R205, R179, R178 ;  /* 0x000000b2b3cd723e */ /* 0x000fe400000010ff */
[----:B------:R-:W-:-:S02]  /*a230*/  PLOP3.LUT P1, PT, PT, PT, UP0, 0x80, 0x0 ;  /* 0x000000000000781c */ /* 0x000fc40003f2f008 */
[----:B------:R-:W-:Y:S02]  /*a240*/  F2FP.BF16.F32.PACK_AB R206, R180, R177 ;  /* 0x000000b1b4ce723e */ /* 0x000fe400000010ff */
[----:B------:R-:W-:Y:S01]  /*a250*/  SYNCS.ARRIVE.TRANS64.RED.A1T0 RZ, [UR4], RZ ;  /* 0x000000ffffff79a7 */ /* 0x000fe20008100404 */
[----:B------:R-:W-:Y:S01]  /*a260*/  UIADD3 UR4, UR7, -0x1, URZ ;  /* 0xffffffff07047890 */ /* 0x000fe2000fffe03f */
[----:B------:R-:W-:Y:S02]  /*a270*/  F2FP.BF16.F32.PACK_AB R207, R183, R182 ;  /* 0x000000b6b7cf723e */ /* 0x000fe400000010ff */
[----:B------:R-:W-:Y:S01]  /*a280*/  F2FP.BF16.F32.PACK_AB R200, R169, R168 ;  /* 0x000000a8a9c8723e */ /* 0x000fe200000010ff */
[----:B------:R-:W-:Y:S01]  /*a290*/  IMAD.U32 R228, RZ, RZ, UR6 ;  /* 0x00000006ffe47e24 */ /* 0x000fe2000f8e00ff */
[----:B------:R-:W-:Y:S01]  /*a2a0*/  F2FP.BF16.F32.PACK_AB R201, R171, R170 ;  /* 0x000000aaabc9723e */ /* 0x000fe200000010ff */
[----:B------:R-:W-:Y:S01]  /*a2b0*/  IMAD.U32 R20, RZ, RZ, UR4 ;  /* 0x00000004ff147e24 */ /* 0x000fe2000f8e00ff */
[----:B------:R-:W-:-:S02]  /*a2c0*/  F2FP.BF16.F32.PACK_AB R202, R173, R172 ;  /* 0x000000acadca723e */ /* 0x000fc400000010ff */
[----:B------:R-:W-:Y:S02]  /*a2d0*/  F2FP.BF16.F32.PACK_AB R203, R175, R174 ;  /* 0x000000aeafcb723e */ /* 0x000fe400000010ff */
[----:B------:R-:W-:Y:S02]  /*a2e0*/  F2FP.BF16.F32.PACK_AB R196, R160, R181 ;  /* 0x000000b5a0c4723e */ /* 0x000fe400000010ff */
[----:B------:R-:W-:Y:S02]  /*a2f0*/  F2FP.BF16.F32.PACK_AB R197, R163, R162 ;  /* 0x000000a2a3c5723e */ /* 0x000fe400000010ff */
[----:B------:R-:W-:Y:S02]  /*a300*/  F2FP.BF16.F32.PACK_AB R198, R164, R161 ;  /* 0x000000a1a4c6723e */ /* 0x000fe400000010ff */
[----:B------:R-:W-:Y:S02]  /*a310*/  F2FP.BF16.F32.PACK_AB R199, R167, R166 ;  /* 0x000000a6a7c7723e */ /* 0x000fe400000010ff */
[----:B------:R-:W-:-:S02]  /*a320*/  F2FP.BF16.F32.PACK_AB R192, R153, R152 ;  /* 0x0000009899c0723e */ /* 0x000fc400000010ff */
[----:B------:R-:W-:Y:S02]  /*a330*/  F2FP.BF16.F32.PACK_AB R193, R155, R154 ;  /* 0x0000009a9bc1723e */ /* 0x000fe400000010ff */
[----:B------:R-:W-:Y:S01]  /*a340*/  F2FP.BF16.F32.PACK_AB R195, R195, R158 ;  /* 0x0000009ec3c3723e */ /* 0x000fe200000010ff */
[----:B------:R-:W-:Y:S06]  /*a350*/  @P1 BRA `(.L_x_199) ;  /* 0xffffffc000e41947 */ /* 0x000fec000383ffff */
.L_x_188:
        /* <DEDUP_REMOVED lines=131> */
.L_x_200:
[----:B------:R-:W-:Y:S01]  /*ab90*/  R2UR UR4, R16 ;  /* 0x00000000100472ca */ /* 0x000fe200000e0000 */
[----:B------:R-:W-:-:S04]  /*aba0*/  IMAD.U32 R12, RZ, RZ, UR38 ;  /* 0x00000026ff0c7e24 */ /* 0x000fc8000f8e00ff */
[----:B------:R-:W-:-:S08]  /*abb0*/  IMAD R12, R12, 0x8, R5 ;  /* 0x000000080c0c7824 */ /* 0x000fd000078e0205 */
[----:B------:R-:W-:-:S05]  /*abc0*/  IMAD.U32 R9, RZ, RZ, UR4 ;  /* 0x00000004ff097e24 */ /* 0x000fca000f8e00ff */
[----:B------:R-:W-:-:S04]  /*abd0*/  SHF.L.U32 R9, R9, 0x1f, RZ ;  /* 0x0000001f09097819 */ /* 0x000fc800000006ff */
[----:B------:R0:W1:Y:S01]  /*abe0*/  SYNCS.PHASECHK.TRANS64.TRYWAIT P1, [R12+URZ+0x38850], R9 ;  /* 0x038850090c0075a7 */ /* 0x000062000802017f */
[----:B------:R-:W-:Y:S05]  /*abf0*/  @!P0 BRA `(.L_x_201) ;  /* 0x0000000000048947 */ /* 0x000fea0003800000 */
[----:B------:R-:W-:Y:S01]  /*ac00*/  BPT.TRAP 0x1 ;  /* 0x000000040000795c */ /* 0x000fe20000300000 */
.L_x_201:
[----:B------:R-:W-:-:S05]  /*ac10*/  VIADD R5, R5, 0x400 ;  /* 0x0000040005057836 */ /* 0x000fca0000000000 */
[----:B------:R-:W-:-:S04]  /*ac20*/  SHF.R.U32.HI R5, RZ, 0x4, R5 ;  /* 0x00000004ff057819 */ /* 0x000fc80000011605 */
[----:B------:R-:W-:Y:S01]  /*ac30*/  LOP3.LUT R5, R5, 0x3fff, RZ, 0xc0, !PT ;  /* 0x00003fff05057812 */ /* 0x000fe200078ec0ff */
[----:B-1----:R-:W-:Y:S06]  /*ac40*/  @P1 BRA `(.L_x_202) ;  /* 0x0000000000081947 */ /* 0x002fec0003800000 */
[----:B------:R-:W1:Y:S02]  /*ac50*/  SYNCS.PHASECHK.TRANS64.TRYWAIT P1, [R12+URZ+0x38850], R9 ;  /* 0x038850090c0075a7 */ /* 0x000e64000802017f */
[----:B-1----:R-:W-:Y:S05]  /*ac60*/  @!P1 BRA `(.L_x_203) ;  /* 0x000000b400cc9947 */ /* 0x002fea0003800000 */
.L_x_202:
[----:B------:R-:W-:Y:S01]  /*ac70*/  LOP3.LUT R5, R5, 0x2800000, RZ, 0xfc, !PT ;  /* 0x0280000005057812 */ /* 0x000fe200078efcff */
[----:B------:R-:W-:Y:S01]  /*ac80*/  IMAD.U32 R8, RZ, RZ, UR38 ;  /* 0x00000026ff087e24 */ /* 0x000fe2000f8e00ff */
[----:B------:R-:W-:Y:S05]  /*ac90*/  WARPSYNC.ALL ;  /* 0x0000000000007948 */ /* 0x000fea0003800000 */
[----:B------:R-:W-:Y:S01]  /*aca0*/  IMAD R8, R8, 0xa00, R5 ;  /* 0x00000a0008087824 */ /* 0x000fe200078e0205 */
[----:B------:R-:W-:Y:S01]  /*acb0*/  WARPGROUP.ARRIVE ;  /* 0x00000000000079c5 */ /* 0x000fe20000000000 */
[----:B01----:R-:W-:Y:S01]  /*acc0*/  IMAD.MOV.U32 R9, RZ, RZ, 0x40000040 ;  /* 0x40000040ff097424 */ /* 0x003fe200078e00ff */
[----:B------:R-:W0:Y:S01]  /*acd0*/  SHFL.BFLY PT, R0, R17, 0x2, 0x1f ;  /* 0x0c401f0011007f89 */ /* 0x000e2200000e0000 */
[C---:B------:R-:W-:Y:S01]  /*ace0*/  VIADD R10, R8.reuse, 0x80 ;  /* 0x00000080080a7836 */ /* 0x040fe20000000000 */
[----:B------:R-:W-:Y:S01]  /*acf0*/  R2UR UR6, R8 ;  /* 0x00000000080672ca */ /* 0x000fe200000e0000 */
[----:B------:R-:W-:Y:S01]  /*ad00*/  IMAD.MOV.U32 R11, RZ, RZ, 0x40000040 ;  /* 0x40000040ff0b7424 */ /* 0x000fe200078e00ff */
[----:B------:R-:W-:Y:S01]  /*ad10*/  R2UR UR7, R9 ;  /* 0x00000000090772ca */ /* 0x000fe200000e0000 */
[----:B------:R-:W-:Y:S01]  /*ad20*/  IMAD.MOV.U32 R9, RZ, RZ, 0x40000040 ;  /* 0x40000040ff097424 */ /* 0x000fe200078e00ff */
[----:B------:R-:W1:Y:S01]  /*ad30*/  SHFL.BFLY PT, R2, R7, 0x2, 0x1f ;  /* 0x0c401f0007027f89 */ /* 0x000e6200000e0000 */
[----:B------:R-:W-:-:S10]  /*ad40*/  IMAD.U32 R15, RZ, RZ, UR5 ;  /* 0x00000005ff0f7e24 */ /* 0x000fd4000f8e00ff */
[----:B------:R-:W-:Y:S01]  /*ad50*/  HGMMA.64x256x16.F32.BF16 R24, R208, gdesc[UR4].tnspB, R24, gsb0 ;  /* 0x43e00004d0187df0 */ /* 0x000fe20008001818 */
[----:B------:R-:W-:Y:S01]  /*ad60*/  R2UR UR6, R10 ;  /* 0x000000000a0672ca */ /* 0x000fe200000e0000 */
[----:B------:R-:W-:Y:S01]  /*ad70*/  VIADD R10, R8, 0x100 ;  /* 0x00000100080a7836 */ /* 0x000fe20000000000 */
[----:B------:R-:W-:Y:S02]  /*ad80*/  R2UR UR7, R11 ;  /* 0x000000000b0772ca */ /* 0x000fe400000e0000 */
[----:B------:R-:W-:Y:S01]  /*ad90*/  MOV R11, 0x40000040 ;  /* 0x40000040000b7802 */ /* 0x000fe20000000f00 */
[----:B0-----:R-:W-:-:S05]  /*ada0*/  FADD.FTZ R0, R0, R17 ;  /* 0x0000001100007221 */ /* 0x001fca0000010000 */
[----:B------:R-:W0:Y:S01]  /*adb0*/  SHFL.BFLY PT, R5, R0, 0x1, 0x1f ;  /* 0x0c201f0000057f89 */ /* 0x000e2200000e0000 */
[----:B-1----:R-:W-:Y:S01]  /*adc0*/  FADD.FTZ R2, R2, R7 ;  /* 0x0000000702027221 */ /* 0x002fe20000010000 */
[----:B------:R-:W-:Y:S01]  /*add0*/  IMAD.MOV.U32 R7, RZ, RZ, RZ ;  /* 0x000000ffff077224 */ /* 0x000fe200078e00ff */
[----:B------:R-:W-:Y:S02]  /*ade0*/  WARPGROUP.DEPBAR.LE gsb0, 0x0 ;  /* 0x00008000000079c5 */ /* 0x000fe40000010000 */
[----:B------:R-:W-:-:S12]  /*adf0*/  WARPGROUP.ARRIVE ;  /* 0x00000000000079c5 */ /* 0x000fd80000000000 */
[----:B------:R-:W-:Y:S01]  /*ae00*/  HGMMA.64x256x16.F32.BF16 R24, R204, gdesc[UR4].tnspB, R24, gsb0 ;  /* 0x43e00004cc187df0 */ /* 0x000fe20008001818 */
[----:B------:R-:W-:Y:S01]  /*ae10*/  R2UR UR6, R10 ;  /* 0x000000000a0672ca */ /* 0x000fe200000e0000 */
[C---:B------:R-:W-:Y:S01]  /*ae20*/  VIADD R10, R8.reuse, 0x180 ;  /* 0x00000180080a7836 */ /* 0x040fe20000000000 */
[----:B------:R-:W-:Y:S01]  /*ae30*/  R2UR UR7, R11 ;  /* 0x000000000b0772ca */ /* 0x000fe200000e0000 */
[----:B------:R-:W-:Y:S02]  /*ae40*/  IMAD.MOV.U32 R11, RZ, RZ, 0x40000040 ;  /* 0x40000040ff0b7424 */ /* 0x000fe400078e00ff */
[----:B------:R-:W-:Y:S01]  /*ae50*/  VIADD R8, R8, 0x200 ;  /* 0x0000020008087836 */ /* 0x000fe20000000000 */
[----:B------:R-:W-:Y:S02]  /*ae60*/  WARPGROUP.DEPBAR.LE gsb0, 0x0 ;  /* 0x00008000000079c5 */ /* 0x000fe40000010000 */
[----:B------:R-:W-:-:S15]  /*ae70*/  WARPGROUP.ARRIVE ;  /* 0x00000000000079c5 */ /* 0x000fde0000000000 */
[----:B------:R-:W-:-:S04]  /*ae80*/  NOP ;  /* 0x0000000000007918 */ /* 0x000fc80000000000 */
[----:B------:R-:W-:Y:S01]  /*ae90*/  HGMMA.64x256x16.F32.BF16 R24, R200, gdesc[UR4].tnspB, R24, gsb0 ;  /* 0x43e00004c8187df0 */ /* 0x000fe20008001818 */
[----:B------:R-:W-:Y:S02]  /*aea0*/  R2UR UR6, R10 ;  /* 0x000000000a0672ca */ /* 0x000fe400000e0000 */
[----:B------:R-:W-:Y:S01]  /*aeb0*/  R2UR UR7, R11 ;  /* 0x000000000b0772ca */ /* 0x000fe200000e0000 */
[----:B0-----:R-:W-:Y:S01]  /*aec0*/  FADD.FTZ R11, R0, R5 ;  /* 0x00000005000b7221 */ /* 0x001fe20000010000 */
[----:B------:R-:W-:Y:S02]  /*aed0*/  IMAD.MOV.U32 R5, RZ, RZ, RZ ;  /* 0x000000ffff057224 */ /* 0x000fe400078e00ff */
[----:B------:R-:W-:Y:S02]  /*aee0*/  IMAD.MOV.U32 R0, RZ, RZ, -0x800000 ;  /* 0xff800000ff007424 */ /* 0x000fe400078e00ff */
[----:B------:R-:W-:-:S13]  /*aef0*/  FSETP.NE.FTZ.AND P1, PT, R11, RZ, PT ;  /* 0x000000ff0b00720b */ /* 0x000fda0003f35000 */
[----:B------:R-:W-:Y:S01]  /*af00*/  @P1 MUFU.RCP R7, R11 ;  /* 0x0000000b00071308 */ /* 0x000fe20000001000 */
[----:B------:R-:W-:Y:S02]  /*af10*/  WARPGROUP.DEPBAR.LE gsb0, 0x0 ;  /* 0x00008000000079c5 */ /* 0x000fe40000010000 */
[----:B------:R-:W-:-:S06]  /*af20*/  WARPGROUP.ARRIVE ;  /* 0x00000000000079c5 */ /* 0x000fcc0000000000 */
[----:B------:R-:W-:Y:S01]  /*af30*/  HGMMA.64x256x16.F32.BF16 R24, R196, gdesc[UR4].tnspB, R24, gsb0 ;  /* 0x43e00004c4187df0 */ /* 0x000fe20008001818 */
[----:B------:R-:W-:Y:S02]  /*af40*/  R2UR UR6, R8 ;  /* 0x00000000080672ca */ /* 0x000fe400000e0000 */
[----:B------:R-:W-:Y:S01]  /*af50*/  R2UR UR7, R9 ;  /* 0x00000000090772ca */ /* 0x000fe200000e0000 */
[----:B------:R-:W0:Y:S01]  /*af60*/  @P1 MUFU.LG2 R8, R11 ;  /* 0x0000000b00081308 */ /* 0x000e220000000c00 */
[----:B------:R-:W1:Y:S01]  /*af70*/  SHFL.BFLY PT, R9, R2, 0x1, 0x1f ;  /* 0x0c201f0002097f89 */ /* 0x000e6200000e0000 */
[----:B0-----:R-:W-:Y:S01]  /*af80*/  @P1 FMUL.FTZ R8, R8, 0.69314718246459960938 ;  /* 0x3f31721808081820 */ /* 0x001fe20000410000 */
[----:B-1----:R-:W-:Y:S01]  /*af90*/  FADD.FTZ R13, R2, R9 ;  /* 0x00000009020d7221 */ /* 0x002fe20000010000 */
[----:B------:R-:W-:Y:S02]  /*afa0*/  IMAD.U32 R9, RZ, RZ, UR5 ;  /* 0x00000005ff097e24 */ /* 0x000fe4000f8e00ff */
[----:B------:R-:W-:-:S02]  /*afb0*/  IMAD.MOV.U32 R2, RZ, RZ, -0x800000 ;  /* 0xff800000ff027424 */ /* 0x000fc400078e00ff */
[----:B------:R-:W-:Y:S01]  /*afc0*/  FSETP.NE.FTZ.AND P2, PT, R13, RZ, PT ;  /* 0x000000ff0d00720b */ /* 0x000fe20003f55000 */
[----:B------:R-:W-:-:S04]  /*afd0*/  @P1 FMUL.FTZ R9, R9, 0.69314718246459960938 ;  /* 0x3f31721809091820 */ /* 0x000fc80000410000 */
[----:B------:R-:W-:-:S08]  /*afe0*/  @P1 FFMA.FTZ R2, R9, R4, R8 ;  /* 0x0000000409021223 */ /* 0x000fd00000010008 */
[----:B------:R-:W0:Y:S01]  /*aff0*/  @P2 MUFU.LG2 R10, R13 ;  /* 0x0000000d000a2308 */ /* 0x000e220000000c00 */
[----:B------:R-:W-:-:S07]  /*b000*/  @P2 FMUL.FTZ R15, R15, 0.69314718246459960938 ;  /* 0x3f3172180f0f2820 */ /* 0x000fce0000410000 */
[----:B------:R1:W2:Y:S01]  /*b010*/  @P2 MUFU.RCP R5, R13 ;  /* 0x0000000d00052308 */ /* 0x0002a20000001000 */
[----:B0-----:R-:W-:-:S04]  /*b020*/  @P2 FMUL.FTZ R10, R10, 0.69314718246459960938 ;  /* 0x3f3172180a0a2820 */ /* 0x001fc80000410000 */
[----:B------:R-:W-:Y:S01]  /*b030*/  @P2 FFMA.FTZ R0, R15, R3, R10 ;  /* 0x000000030f002223 */ /* 0x000fe2000001000a */
[----:B------:R-:W-:Y:S02]  /*b040*/  WARPGROUP.DEPBAR.LE gsb0, 0x0 ;  /* 0x00008000000079c5 */ /* 0x000fe40000010000 */
[----:B------:R-:W-:-:S06]  /*b050*/  WARPGROUP.ARRIVE ;  /* 0x00000000000079c5 */ /* 0x000fcc0000000000 */
[----:B------:R-:W-:Y:S03]  /*b060*/  HGMMA.64x256x16.F32.BF16 R24, R192, gdesc[UR4].tnspB, R24, gsb0 ;  /* 0x43e00004c0187df0 */ /* 0x000fe60008001818 */
[----:B------:R-:W-:Y:S02]  /*b070*/  WARPGROUP.DEPBAR.LE gsb0, 0x0 ;  /* 0x00008000000079c5 */ /* 0x000fe40000010000 */
[----:B-12---:R-:W-:Y:S05]  /*b080*/  @!P0 BRA `(.L_x_204) ;  /* 0x0000000000048947 */ /* 0x006fea0003800000 */
[----:B------:R-:W-:Y:S01]  /*b090*/  BPT.TRAP 0x1 ;  /* 0x000000040000795c */ /* 0x000fe20000300000 */
.L_x_204:
[----:B------:R-:W2:Y:S01]  /*b0a0*/  LDL.LU R3, [R1+0x38] ;  /* 0x0000380001037983 */ /* 0x000ea20000300800 */
[----:B------:R-:W-:Y:S01]  /*b0b0*/  R2UR UR5, R16 ;  /* 0x00000000100572ca */ /* 0x000fe200000e0000 */
[----:B------:R-:W-:Y:S01]  /*b0c0*/  UIADD3 UR38, UR38, 0x1, URZ ;  /* 0x0000000126267890 */ /* 0x000fe2000fffe03f */
[-C--:B------:R-:W-:Y:S01]  /*b0d0*/  FMUL.FTZ R24, R24, R7.reuse ;  /* 0x0000000718187220 */ /* 0x080fe20000410000 */
[-C--:B------:R-:W-:Y:S01]  /*b0e0*/  FMUL.FTZ R25, R25, R7.reuse ;  /* 0x0000000719197220 */ /* 0x080fe20000410000 */
[-C--:B------:R-:W-:Y:S01]  /*b0f0*/  FMUL.FTZ R28, R28, R7.reuse ;  /* 0x000000071c1c7220 */ /* 0x080fe20000410000 */
[----:B------:R-:W-:Y:S01]  /*b100*/  UISETP.NE.AND UP0, UPT, UR38, 0x2, UPT ;  /* 0x000000022600788c */ /* 0x000fe2000bf05270 */
        /* <DEDUP_REMOVED lines=126> */
[----:B------:R-:W-:Y:S01]  /*b8f0*/  USEL UR38, UR38, URZ, UP0 ;  /* 0x0000003f26267287 */ /* 0x000fe20008000000 */
[----:B--2---:R-:W-:Y:S01]  /*b900*/  R2UR UR4, R3 ;  /* 0x00000000030472ca */ /* 0x004fe200000e0000 */
[----:B------:R-:W-:-:S05]  /*b910*/  VIADD R3, R12, 0x38860 ;  /* 0x000388600c037836 */ /* 0x000fca0000000000 */
[----:B------:R-:W-:-:S04]  /*b920*/  PRMT R3, R6, 0x654, R3 ;  /* 0x0000065406037816 */ /* 0x000fc80000000003 */
[----:B------:R0:W-:Y:S03]  /*b930*/  SYNCS.ARRIVE.TRANS64.RED.A1T0 RZ, [R3+URZ], RZ ;  /* 0x000000ff03ff79a7 */ /* 0x0001e6000810043f */
[----:B------:R-:W-:-:S06]  /*b940*/  UIADD3 UR4, UR4, 0x1, URZ ;  /* 0x0000000104047890 */ /* 0x000fcc000fffe03f */
[----:B0-----:R-:W-:Y:S01]  /*b950*/  IMAD.U32 R3, RZ, RZ, UR4 ;  /* 0x00000004ff037e24 */ /* 0x001fe2000f8e00ff */
[----:B------:R-:W-:-:S04]  /*b960*/  USEL UR4, URZ, 0x1, UP0 ;  /* 0x000000013f047887 */ /* 0x000fc80008000000 */
[----:B------:R0:W-:Y:S01]  /*b970*/  STL [R1+0x38], R3 ;  /* 0x0000380301007387 */ /* 0x0001e20000100800 */
[----:B------:R-:W-:-:S06]  /*b980*/  ULOP3.LUT UR5, UR5, UR4, URZ, 0x3c, !UPT ;  /* 0x0000000405057292 */ /* 0x000fcc000f8e3c3f */
[----:B------:R-:W-:-:S07]  /*b990*/  IMAD.U32 R16, RZ, RZ, UR5 ;  /* 0x00000005ff107e24 */ /* 0x000fce000f8e00ff */
.L_x_180:
[----:B------:R-:W1:Y:S08]  /*b9a0*/  S2UR UR4, SR_CgaCtaId ;  /* 0x00000000000479c3 */ /* 0x000e700000008800 */
[----:B------:R-:W-:Y:S06]  /*b9b0*/  BAR.SYNC.DEFER_BLOCKING 0x5, 0x180 ;  /* 0x0146000000007b1d */ /* 0x000fec0000010000 */
[----:B------:R-:W-:Y:S01]  /*b9c0*/  UMOV UR8, 0x400 ;  /* 0x0000040000087882 */ /* 0x000fe20000000000 */
[----:B------:R-:W-:Y:S01]  /*b9d0*/  BSSY B0, `(.L_x_205) ;  /* 0x00004c4000007945 */ /* 0x000fe20003800000 */
[----:B-1----:R-:W-:-:S09]  /*b9e0*/  ULEA UR8, UR4, UR8, 0x18 ;  /* 0x0000000804087291 */ /* 0x002fd2000f8ec03f */
[----:B------:R-:W1:Y:S02]  /*b9f0*/  LDS.128 R4, [UR8+0x388d0] ;  /* 0x0388d008ff047984 */ /* 0x000e640008000c00 */
[----:B-1----:R-:W-:Y:S02]  /*ba00*/  R2UR UR6, R5 ;  /* 0x00000000050672ca */ /* 0x002fe400000e0000 */
[----:B------:R-:W-:Y:S02]  /*ba10*/  R2UR UR5, R6 ;  /* 0x00000000060572ca */ /* 0x000fe400000e0000 */
[----:B------:R-:W-:Y:S01]  /*ba20*/  R2UR UR7, R7 ;  /* 0x00000000070772ca */ /* 0x000fe200000e0000 */
[----:B------:R-:W-:Y:S06]  /*ba30*/  BAR.ARV 0x4, 0x180 ;  /* 0x0106000000007b1d */ /* 0x000fec0000002000 */
[----:B------:R-:W-:Y:S08]  /*ba40*/  @P0 BRA `(.L_x_206) ;  /* 0x0000003800d00947 */ /* 0x000ff00003800000 */
[----:B------:R-:W2:Y:S01]  /*ba50*/  LDL.LU R9, [R1+0x30] ;  /* 0x0000300001097983 */ /* 0x000ea20000300800 */
[----:B------:R-:W1:Y:S01]  /*ba60*/  S2UR UR4, SR_SWINHI ;  /* 0x00000000000479c3 */ /* 0x000e620000002f00 */
[----:B------:R-:W-:Y:S01]  /*ba70*/  IMAD.MOV.U32 R12, RZ, RZ, 0x2 ;  /* 0x00000002ff0c7424 */ /* 0x000fe200078e00ff */
[----:B------:R-:W-:Y:S01]  /*ba80*/  F2FP.BF16.F32.PACK_AB R6, R29, R28 ;  /* 0x0000001c1d06723e */ /* 0x000fe200000010ff */
[----:B------:R-:W3:Y:S01]  /*ba90*/  LDL.LU R8, [R1+0x34] ;  /* 0x0000340001087983 */ /* 0x000ee20000300800 */
[----:B------:R-:W-:Y:S01]  /*baa0*/  F2FP.BF16.F32.PACK_AB R7, R31, R30 ;  /* 0x0000001e1f07723e */ /* 0x000fe200000010ff */
[----:B------:R-:W-:Y:S01]  /*bab0*/  ULDC.64 UR14, c[0x0][0xc00] ;  /* 0x00030000000e7ab9 */ /* 0x000fe20000000a00 */
[----:B------:R-:W-:Y:S01]  /*bac0*/  R2UR UR22, R212 ;  /* 0x00000000d41672ca */ /* 0x000fe200000e0000 */
[----:B0-----:R-:W4:Y:S01]  /*bad0*/  LDL R3, [R1+0x48] ;  /* 0x0000480001037983 */ /* 0x001f220000100800 */
[----:B------:R-:W-:-:S03]  /*bae0*/  ULDC UR20, c[0x0][0xbe8] ;  /* 0x0002fa0000147ab9 */ /* 0x000fc60000000800 */
[----:B------:R-:W5:Y:S01]  /*baf0*/  LDL R170, [R1+0x2c] ;  /* 0x00002c0001aa7983 */ /* 0x000f620000100800 */
[----:B------:R-:W-:Y:S02]  /*bb00*/  R2UR UR21, R215 ;  /* 0x00000000d71572ca */ /* 0x000fe400000e0000 */
[----:B------:R-:W-:Y:S01]  /*bb10*/  R2UR UR24, R216 ;  /* 0x00000000d81872ca */ /* 0x000fe200000e0000 */
[----:B------:R-:W5:Y:S01]  /*bb20*/  LDL R171, [R1+0x44] ;  /* 0x0000440001ab7983 */ /* 0x000f620000100800 */
[----:B------:R-:W-:Y:S01]  /*bb30*/  UMOV UR10, UR8 ;  /* 0x00000008000a7c82 */ /* 0x000fe20008000000 */
[----:B-1----:R-:W-:Y:S01]  /*bb40*/  UMOV UR11, UR4 ;  /* 0x00000004000b7c82 */ /* 0x002fe20008000000 */
[----:B------:R-:W-:Y:S01]  /*bb50*/  BAR.SYNC.DEFER_BLOCKING 0x1, 0x100 ;  /* 0x0044000000007b1d */ /* 0x000fe20000010000 */
[----:B--2---:R-:W-:Y:S02]  /*bb60*/  R2UR UR19, R9 ;  /* 0x00000000091372ca */ /* 0x004fe400000e0000 */
[----:B---3--:R-:W-:Y:S01]  /*bb70*/  R2UR UR17, R8 ;  /* 0x00000000081172ca */ /* 0x008fe200000e0000 */
[----:B----4-:R-:W-:Y:S01]  /*bb80*/  IMAD.WIDE R12, R3, R12, UR10 ;  /* 0x0000000a030c7e25 */ /* 0x010fe2000f8e020c */
[----:B-----5:R-:W-:-:S02]  /*bb90*/  R2UR UR18, R170 ;  /* 0x00000000aa1272ca */ /* 0x020fc400000e0000 */
[C---:B------:R-:W-:Y:S02]  /*bba0*/  IADD3 R15, P1, R12.reuse, 0x20, RZ ;  /* 0x000000200c0f7810 */ /* 0x040fe40007f3e0ff */
[----:B------:R-:W-:Y:S02]  /*bbb0*/  IADD3 R157, P4, R12, 0x60, RZ ;  /* 0x000000600c9d7810 */ /* 0x000fe40007f9e0ff */
[----:B------:R-:W-:Y:S02]  /*bbc0*/  LOP3.LUT R14, R15, 0x380, RZ, 0xc0, !PT ;  /* 0x000003800f0e7812 */ /* 0x000fe400078ec0ff */
[----:B------:R-:W-:Y:S02]  /*bbd0*/  LOP3.LUT R156, R157, 0x380, RZ, 0xc0, !PT ;  /* 0x000003809d9c7812 */ /* 0x000fe400078ec0ff */
[----:B------:R-:W-:Y:S02]  /*bbe0*/  SHF.R.U64 R14, R14, 0x3, RZ ;  /* 0x000000030e0e7819 */ /* 0x000fe400000012ff */
[----:B------:R-:W-:-:S02]  /*bbf0*/  IADD3 R161, P6, R12, 0x4020, RZ ;  /* 0x000040200ca17810 */ /* 0x000fc40007fde0ff */
[----:B------:R-:W-:Y:S02]  /*bc00*/  LOP3.LUT R5, R12, 0x380, RZ, 0xc0, !PT ;  /* 0x000003800c057812 */ /* 0x000fe400078ec0ff */
[----:B------:R-:W-:Y:S02]  /*bc10*/  SHF.R.U64 R156, R156, 0x3, RZ ;  /* 0x000000039c9c7819 */ /* 0x000fe400000012ff */
[----:B------:R-:W-:Y:S01]  /*bc20*/  LOP3.LUT R14, R14, R15, RZ, 0x3c, !PT ;  /* 0x0000000f0e0e7212 */ /* 0x000fe200078e3cff */
[----:B------:R-:W-:Y:S01]  /*bc30*/  IMAD.X R15, RZ, RZ, R13, P1 ;  /* 0x000000ffff0f7224 */ /* 0x000fe200008e060d */
[----:B------:R-:W-:Y:S02]  /*bc40*/  IADD3 R159, P3, R12, 0x4000, RZ ;  /* 0x000040000c9f7810 */ /* 0x000fe40007f7e0ff */
[----:B------:R-:W-:Y:S02]  /*bc50*/  LOP3.LUT R160, R161, 0x380, RZ, 0xc0, !PT ;  /* 0x00000380a1a07812 */ /* 0x000fe400078ec0ff */
[----:B------:R-:W-:-:S02]  /*bc60*/  SHF.R.U64 R5, R5, 0x3, RZ ;  /* 0x0000000305057819 */ /* 0x000fc400000012ff */
[C---:B------:R-:W-:Y:S02]  /*bc70*/  IADD3 R155, P0, R12.reuse, 0x40, RZ ;  /* 0x000000400c9b7810 */ /* 0x040fe40007f1e0ff */
[C---:B------:R-:W-:Y:S02]  /*bc80*/  IADD3 R163, P5, R12.reuse, 0x4040, RZ ;  /* 0x000040400ca37810 */ /* 0x040fe40007fbe0ff */
[C---:B------:R-:W-:Y:S02]  /*bc90*/  IADD3 R165, P2, R12.reuse, 0x4060, RZ ;  /* 0x000040600ca57810 */ /* 0x040fe40007f5e0ff */
[----:B------:R-:W-:Y:S02]  /*bca0*/  IADD3 R167, P1, R12, 0x8000, RZ ;  /* 0x000080000ca77810 */ /* 0x000fe40007f3e0ff */
[----:B------:R-:W-:Y:S01]  /*bcb0*/  LOP3.LUT R156, R156, R157, RZ, 0x3c, !PT ;  /* 0x0000009d9c9c7212 */ /* 0x000fe200078e3cff */
[----:B------:R-:W-:Y:S01]  /*bcc0*/  IMAD.X R157, RZ, RZ, R13, P4 ;  /* 0x000000ffff9d7224 */ /* 0x000fe200020e060d */
[----:B------:R-:W-:-:S02]  /*bcd0*/  LOP3.LUT R158, R159, 0x380, RZ, 0xc0, !PT ;  /* 0x000003809f9e7812 */ /* 0x000fc400078ec0ff */
[----:B------:R-:W-:Y:S02]  /*bce0*/  SHF.R.U64 R160, R160, 0x3, RZ ;  /* 0x00000003a0a07819 */ /* 0x000fe400000012ff */
[----:B------:R-:W-:Y:S02]  /*bcf0*/  LOP3.LUT R4, R5, R12, RZ, 0x3c, !PT ;  /* 0x0000000c05047212 */ /* 0x000fe400078e3cff */
[----:B------:R-:W-:Y:S02]  /*bd00*/  IADD3 R9, P4, R12, 0x8040, RZ ;  /* 0x000080400c097810 */ /* 0x000fe40007f9e0ff */
[----:B------:R-:W-:Y:S02]  /*bd10*/  LOP3.LUT R154, R155, 0x380, RZ, 0xc0, !PT ;  /* 0x000003809b9a7812 */ /* 0x000fe400078ec0ff */
[----:B------:R-:W-:Y:S02]  /*bd20*/  LOP3.LUT R162, R163, 0x380, RZ, 0xc0, !PT ;  /* 0x00000380a3a27812 */ /* 0x000fe400078ec0ff */
[----:B------:R-:W-:-:S02]  /*bd30*/  LOP3.LUT R164, R165, 0x380, RZ, 0xc0, !PT ;  /* 0x00000380a5a47812 */ /* 0x000fc400078ec0ff */
[----:B------:R-:W-:Y:S02]  /*bd40*/  LOP3.LUT R166, R167, 0x380, RZ, 0xc0, !PT ;  /* 0x00000380a7a67812 */ /* 0x000fe400078ec0ff */
[----:B------:R-:W-:Y:S02]  /*bd50*/  MOV R5, R13 ;  /* 0x0000000d00057202 */ /* 0x000fe40000000f00 */
[----:B------:R-:W-:Y:S02]  /*bd60*/  SHF.R.U64 R158, R158, 0x3, RZ ;  /* 0x000000039e9e7819 */ /* 0x000fe400000012ff */
[----:B------:R-:W-:Y:S01]  /*bd70*/  LOP3.LUT R160, R160, R161, RZ, 0x3c, !PT ;  /* 0x000000a1a0a07212 */ /* 0x000fe200078e3cff */
[----:B------:R-:W-:Y:S01]  /*bd80*/  IMAD.X R161, RZ, RZ, R13, P6 ;  /* 0x000000ffffa17224 */ /* 0x000fe200030e060d */
[----:B------:R-:W-:Y:S02]  /*bd90*/  LOP3.LUT R8, R9, 0x380, RZ, 0xc0, !PT ;  /* 0x0000038009087812 */ /* 0x000fe400078ec0ff */
[----:B------:R-:W-:-:S02]  /*bda0*/  SHF.R.U64 R154, R154, 0x3, RZ ;  /* 0x000000039a9a7819 */ /* 0x000fc400000012ff */
[----:B------:R-:W-:Y:S02]  /*bdb0*/  SHF.R.U64 R162, R162, 0x3, RZ ;  /* 0x00000003a2a27819 */ /* 0x000fe400000012ff */
[----:B------:R-:W-:Y:S02]  /*bdc0*/  SHF.R.U64 R164, R164, 0x3, RZ ;  /* 0x00000003a4a47819 */ /* 0x000fe400000012ff */
[----:B------:R-:W-:Y:S02]  /*bdd0*/  SHF.R.U64 R166, R166, 0x3, RZ ;  /* 0x00000003a6a67819 */ /* 0x000fe400000012ff */
[----:B------:R-:W-:Y:S02]  /*bde0*/  MOV R3, R4 ;  /* 0x0000000400037202 */ /* 0x000fe40000000f00 */
[----:B------:R-:W-:Y:S02]  /*bdf0*/  IADD3 R17, P6, R12, 0xc000, RZ ;  /* 0x0000c0000c117810 */ /* 0x000fe40007fde0ff */
[----:B------:R-:W-:-:S02]  /*be00*/  F2FP.BF16.F32.PACK_AB R4, R25, R24 ;  /* 0x000000181904723e */ /* 0x000fc400000010ff */
[----:B------:R-:W-:Y:S02]  /*be10*/  F2FP.BF16.F32.PACK_AB R5, R27, R26 ;  /* 0x0000001a1b05723e */ /* 0x000fe400000010ff */
[----:B------:R-:W-:Y:S01]  /*be20*/  LOP3.LUT R158, R158, R159, RZ, 0x3c, !PT ;  /* 0x0000009f9e9e7212 */ /* 0x000fe200078e3cff */
[--C-:B------:R-:W-:Y:S01]  /*be30*/  IMAD.X R159, RZ, RZ, R13.reuse, P3 ;  /* 0x000000ffff9f7224 */ /* 0x100fe200018e060d */
[----:B------:R-:W-:Y:S02]  /*be40*/  SHF.R.U64 R8, R8, 0x3, RZ ;  /* 0x0000000308087819 */ /* 0x000fe400000012ff */
[----:B------:R-:W-:Y:S01]  /*be50*/  LOP3.LUT R154, R154, R155, RZ, 0x3c, !PT ;  /* 0x0000009b9a9a7212 */ /* 0x000fe200078e3cff */
[--C-:B------:R-:W-:Y:S01]  /*be60*/  IMAD.X R155, RZ, RZ, R13.reuse, P0 ;  /* 0x000000ffff9b7224 */ /* 0x100fe200000e060d */
[----:B------:R-:W-:Y:S01]  /*be70*/  LOP3.LUT R162, R162, R163, RZ, 0x3c, !PT ;  /* 0x000000a3a2a27212 */ /* 0x000fe200078e3cff */
[--C-:B------:R-:W-:Y:S01]  /*be80*/  IMAD.X R163, RZ, RZ, R13.reuse, P5 ;  /* 0x000000ffffa37224 */ /* 0x100fe200028e060d */
[----:B------:R-:W-:Y:S01]  /*be90*/  LOP3.LUT R164, R164, R165, RZ, 0x3c, !PT ;  /* 0x000000a5a4a47212 */ /* 0x000fe200078e3cff */
[--C-:B------:R-:W-:Y:S01]  /*bea0*/  IMAD.X R165, RZ, RZ, R13.reuse, P2 ;  /* 0x000000ffffa57224 */ /* 0x100fe200010e060d */
[----:B------:R-:W-:Y:S01]  /*beb0*/  LOP3.LUT R166, R166, R167, RZ, 0x3c, !PT ;  /* 0x000000a7a6a67212 */ /* 0x000fe200078e3cff */
[----:B------:R-:W-:Y:S01]  /*bec0*/  IMAD.X R167, RZ, RZ, R13, P1 ;  /* 0x000000ffffa77224 */ /* 0x000fe200008e060d */
[----:B------:R-:W-:-:S02]  /*bed0*/  IADD3 R11, P3, R12, 0x8060, RZ ;  /* 0x000080600c0b7810 */ /* 0x000fc40007f7e0ff */
[----:B------:R-:W-:Y:S01]  /*bee0*/  LOP3.LUT R10, R17, 0x380, RZ, 0xc0, !PT ;  /* 0x00000380110a7812 */ /* 0x000fe200078ec0ff */
[----:B------:R0:W-:Y:S01]  /*bef0*/  STSM.16.M88.4 [R3], R4 ;  /* 0x0000000403007844 */ /* 0x0001e20000000200 */
[C---:B------:R-:W-:Y:S02]  /*bf00*/  IADD3 R169, P0, R12.reuse, 0x8020, RZ ;  /* 0x000080200ca97810 */ /* 0x040fe40007f1e0ff */
[C---:B------:R-:W-:Y:S02]  /*bf10*/  IADD3 R20, P5, R12.reuse, 0xc020, RZ ;  /* 0x0000c0200c147810 */ /* 0x040fe40007fbe0ff */
[C---:B------:R-:W-:Y:S02]  /*bf20*/  IADD3 R153, P2, R12.reuse, 0xc040, RZ ;  /* 0x0000c0400c997810 */ /* 0x040fe40007f5e0ff */
[----:B------:R-:W-:Y:S02]  /*bf30*/  IADD3 R18, P1, R12, 0xc060, RZ ;  /* 0x0000c0600c127810 */ /* 0x000fe40007f3e0ff */
[----:B------:R-:W-:-:S02]  /*bf40*/  SHF.R.U64 R10, R10, 0x3, RZ ;  /* 0x000000030a0a7819 */ /* 0x000fc400000012ff */
[----:B------:R-:W-:Y:S02]  /*bf50*/  LOP3.LUT R168, R169, 0x380, RZ, 0xc0, !PT ;  /* 0x00000380a9a87812 */ /* 0x000fe400078ec0ff */
[----:B------:R-:W-:Y:S02]  /*bf60*/  LOP3.LUT R21, R20, 0x380, RZ, 0xc0, !PT ;  /* 0x0000038014157812 */ /* 0x000fe400078ec0ff */
[----:B0-----:R-:W-:Y:S01]  /*bf70*/  LOP3.LUT R4, R8, R9, RZ, 0x3c, !PT ;  /* 0x0000000908047212 */ /* 0x001fe200078e3cff */
[----:B------:R-:W-:Y:S01]  /*bf80*/  IMAD.X R5, RZ, RZ, R13, P4 ;  /* 0x000000ffff057224 */ /* 0x000fe200020e060d */
[----:B------:R-:W-:Y:S02]  /*bf90*/  LOP3.LUT R8, R11, 0x380, RZ, 0xc0, !PT ;  /* 0x000003800b087812 */ /* 0x000fe400078ec0ff */
[----:B------:R-:W-:Y:S02]  /*bfa0*/  LOP3.LUT R152, R153, 0x380, RZ, 0xc0, !PT ;  /* 0x0000038099987812 */ /* 0x000fe400078ec0ff */
[----:B------:R-:W-:-:S02]  /*bfb0*/  LOP3.LUT R19, R18, 0x380, RZ, 0xc0, !PT ;  /* 0x0000038012137812 */ /* 0x000fc400078ec0ff */
[----:B------:R-:W-:Y:S02]  /*bfc0*/  SHF.R.U64 R8, R8, 0x3, RZ ;  /* 0x0000000308087819 */ /* 0x000fe400000012ff */
[----:B------:R-:W-:Y:S02]  /*bfd0*/  LOP3.LUT R10, R10, R17, RZ, 0x3c, !PT ;  /* 0x000000110a0a7212 */ /* 0x000fe400078e3cff */
[----:B------:R-:W-:Y:S02]  /*bfe0*/  MOV R17, R4 ;  /* 0x0000000400117202 */ /* 0x000fe40000000f00 */
[----:B------:R-:W-:Y:S02]  /*bff0*/  SHF.R.U64 R168, R168, 0x3, RZ ;  /* 0x00000003a8a87819 */ /* 0x000fe400000012ff */
[----:B------:R-:W-:Y:S02]  /*c000*/  SHF.R.U64 R21, R21, 0x3, RZ ;  /* 0x0000000315157819 */ /* 0x000fe400000012ff */
[----:B------:R-:W-:-:S02]  /*c010*/  SHF.R.U64 R152, R152, 0x3, RZ ;  /* 0x0000000398987819 */ /* 0x000fc400000012ff */
[----:B------:R-:W-:Y:S02]  /*c020*/  SHF.R.U64 R19, R19, 0x3, RZ ;  /* 0x0000000313137819 */ /* 0x000fe400000012ff */
[----:B------:R-:W-:Y:S02]  /*c030*/  MOV R14, R14 ;  /* 0x0000000e000e7202 */ /* 0x000fe40000000f00 */
[----:B------:R-:W-:Y:S02]  /*c040*/  F2FP.BF16.F32.PACK_AB R4, R33, R32 ;  /* 0x000000202104723e */ /* 0x000fe400000010ff */
[----:B------:R-:W-:Y:S02]  /*c050*/  F2FP.BF16.F32.PACK_AB R5, R35, R34 ;  /* 0x000000222305723e */ /* 0x000fe400000010ff */
[----:B------:R-:W-:Y:S02]  /*c060*/  F2FP.BF16.F32.PACK_AB R6, R37, R36 ;  /* 0x000000242506723e */ /* 0x000fe400000010ff */
[----:B------:R-:W-:Y:S01]  /*c070*/  F2FP.BF16.F32.PACK_AB R7, R39, R38 ;  /* 0x000000262707723e */ /* 0x000fe200000010ff */
[--C-:B------:R-:W-:Y:S01]  /*c080*/  IMAD.X R9, RZ, RZ, R13.reuse, P3 ;  /* 0x000000ffff097224 */ /* 0x100fe200018e060d */
[----:B------:R-:W-:Y:S01]  /*c090*/  LOP3.LUT R8, R8, R11, RZ, 0x3c, !PT ;  /* 0x0000000b08087212 */ /* 0x000fe200078e3cff */
        /* <DEDUP_REMOVED lines=9> */
[----:B------:R0:W-:Y:S01]  /*c130*/  STSM.16.M88.4 [R14], R4 ;  /* 0x000000040e007844 */ /* 0x0001e20000000200 */
[----:B------:R-:W-:-:S02]  /*c140*/  MOV R154, R154 ;  /* 0x0000009a009a7202 */ /* 0x000fc40000000f00 */
[----:B------:R-:W-:Y:S02]  /*c150*/  F2FP.BF16.F32.PACK_AB R12, R41, R40 ;  /* 0x00000028290c723e */ /* 0x000fe400000010ff */
[----:B------:R-:W-:Y:S02]  /*c160*/  F2FP.BF16.F32.PACK_AB R13, R43, R42 ;  /* 0x0000002a2b0d723e */ /* 0x000fe400000010ff */
[----:B------:R-:W-:Y:S02]  /*c170*/  F2FP.BF16.F32.PACK_AB R15, R47, R46 ;  /* 0x0000002e2f0f723e */ /* 0x000fe400000010ff */
[----:B------:R-:W-:Y:S02]  /*c180*/  MOV R156, R156 ;  /* 0x0000009c009c7202 */ /* 0x000fe40000000f00 */
[----:B------:R-:W-:Y:S02]  /*c190*/  MOV R22, R8 ;  /* 0x0000000800167202 */ /* 0x000fe40000000f00 */
[----:B------:R-:W-:-:S02]  /*c1a0*/  MOV R3, R10 ;  /* 0x0000000a00037202 */ /* 0x000fc40000000f00 */
[----:B0-----:R-:W-:Y:S02]  /*c1b0*/  F2FP.BF16.F32.PACK_AB R14, R45, R44 ;  /* 0x0000002c2d0e723e */ /* 0x001fe400000010ff */
[----:B------:R-:W-:Y:S02]  /*c1c0*/  F2FP.BF16.F32.PACK_AB R4, R49, R48 ;  /* 0x000000303104723e */ /* 0x000fe400000010ff */
[----:B------:R-:W-:Y:S02]  /*c1d0*/  F2FP.BF16.F32.PACK_AB R5, R51, R50 ;  /* 0x000000323305723e */ /* 0x000fe400000010ff */
[----:B------:R-:W-:Y:S02]  /*c1e0*/  F2FP.BF16.F32.PACK_AB R6, R53, R52 ;  /* 0x000000343506723e */ /* 0x000fe400000010ff */
[----:B------:R-:W-:Y:S02]  /*c1f0*/  F2FP.BF16.F32.PACK_AB R7, R55, R54 ;  /* 0x000000363707723e */ /* 0x000fe400000010ff */
[----:B------:R-:W-:-:S02]  /*c200*/  MOV R158, R158 ;  /* 0x0000009e009e7202 */ /* 0x000fc40000000f00 */
[----:B------:R-:W-:Y:S02]  /*c210*/  F2FP.BF16.F32.PACK_AB R8, R57, R56 ;  /* 0x000000383908723e */ /* 0x000fe400000010ff */
[----:B------:R-:W-:Y:S02]  /*c220*/  F2FP.BF16.F32.PACK_AB R9, R59, R58 ;  /* 0x0000003a3b09723e */ /* 0x000fe400000010ff */
[----:B------:R-:W-:Y:S02]  /*c230*/  F2FP.BF16.F32.PACK_AB R10, R61, R60 ;  /* 0x0000003c3d0a723e */ /* 0x000fe400000010ff */
[----:B------:R-:W-:Y:S01]  /*c240*/  F2FP.BF16.F32.PACK_AB R11, R63, R62 ;  /* 0x0000003e3f0b723e */ /* 0x000fe200000010ff */
[----:B------:R0:W-:Y:S01]  /*c250*/  STSM.16.M88.4 [R154], R12 ;  /* 0x0000000c9a007844 */ /* 0x0001e20000000200 */
[----:B------:R-:W-:Y:S02]  /*c260*/  MOV R160, R160 ;  /* 0x000000a000a07202 */ /* 0x000fe40000000f00 */
[----:B------:R-:W-:Y:S01]  /*c270*/  MOV R20, R20 ;  /* 0x0000001400147202 */ /* 0x000fe20000000f00 */
[----:B------:R1:W-:Y:S01]  /*c280*/  STSM.16.M88.4 [R156], R4 ;  /* 0x000000049c007844 */ /* 0x0003e20000000200 */
[----:B------:R-:W-:-:S02]  /*c290*/  MOV R21, R152 ;  /* 0x0000009800157202 */ /* 0x000fc40000000f00 */
[----:B------:R-:W-:Y:S01]  /*c2a0*/  MOV R162, R162 ;  /* 0x000000a200a27202 */ /* 0x000fe20000000f00 */
[----:B------:R2:W-:Y:S01]  /*c2b0*/  STSM.16.M88.4 [R158], R8 ;  /* 0x000000089e007844 */ /* 0x0005e20000000200 */
[----:B------:R-:W-:Y:S02]  /*c2c0*/  F2FP.BF16.F32.PACK_AB R152, R73, R72 ;  /* 0x000000484998723e */ /* 0x000fe400000010ff */
[----:B------:R-:W-:Y:S02]  /*c2d0*/  F2FP.BF16.F32.PACK_AB R153, R75, R74 ;  /* 0x0000004a4b99723e */ /* 0x000fe400000010ff */
[----:B------:R-:W-:Y:S02]  /*c2e0*/  F2FP.BF16.F32.PACK_AB R155, R79, R78 ;  /* 0x0000004e4f9b723e */ /* 0x000fe400000010ff */
[----:B0-----:R-:W-:Y:S02]  /*c2f0*/  F2FP.BF16.F32.PACK_AB R12, R65, R64 ;  /* 0x00000040410c723e */ /* 0x001fe400000010ff */
[----:B------:R-:W-:-:S02]  /*c300*/  F2FP.BF16.F32.PACK_AB R13, R67, R66 ;  /* 0x00000042430d723e */ /* 0x000fc400000010ff */
[----:B------:R-:W-:Y:S02]  /*c310*/  F2FP.BF16.F32.PACK_AB R14, R69, R68 ;  /* 0x00000044450e723e */ /* 0x000fe400000010ff */
[----:B------:R-:W-:Y:S02]  /*c320*/  F2FP.BF16.F32.PACK_AB R15, R71, R70 ;  /* 0x00000046470f723e */ /* 0x000fe400000010ff */
[----:B------:R-:W-:Y:S02]  /*c330*/  F2FP.BF16.F32.PACK_AB R154, R77, R76 ;  /* 0x0000004c4d9a723e */ /* 0x000fe400000010ff */
[----:B------:R-:W-:Y:S02]  /*c340*/  MOV R164, R164 ;  /* 0x000000a400a47202 */ /* 0x000fe40000000f00 */
[----:B-1----:R-:W-:Y:S02]  /*c350*/  F2FP.BF16.F32.PACK_AB R156, R81, R80 ;  /* 0x00000050519c723e */ /* 0x002fe400000010ff */
[----:B------:R-:W-:-:S02]  /*c360*/  F2FP.BF16.F32.PACK_AB R157, R83, R82 ;  /* 0x00000052539d723e */ /* 0x000fc400000010ff */
[----:B--2---:R-:W-:Y:S02]  /*c370*/  F2FP.BF16.F32.PACK_AB R158, R85, R84 ;  /* 0x00000054559e723e */ /* 0x004fe400000010ff */
[----:B------:R-:W-:Y:S01]  /*c380*/  F2FP.BF16.F32.PACK_AB R159, R87, R86 ;  /* 0x00000056579f723e */ /* 0x000fe200000010ff */
[----:B------:R0:W-:Y:S01]  /*c390*/  STSM.16.M88.4 [R160], R12 ;  /* 0x0000000ca0007844 */ /* 0x0001e20000000200 */
[----:B------:R-:W-:Y:S02]  /*c3a0*/  MOV R166, R166 ;  /* 0x000000a600a67202 */ /* 0x000fe40000000f00 */
[----:B------:R-:W-:Y:S02]  /*c3b0*/  F2FP.BF16.F32.PACK_AB R4, R89, R88 ;  /* 0x000000585904723e */ /* 0x000fe400000010ff */
[----:B------:R-:W-:Y:S02]  /*c3c0*/  F2FP.BF16.F32.PACK_AB R5, R91, R90 ;  /* 0x0000005a5b05723e */ /* 0x000fe400000010ff */
[----:B------:R-:W-:-:S02]  /*c3d0*/  F2FP.BF16.F32.PACK_AB R6, R93, R92 ;  /* 0x0000005c5d06723e */ /* 0x000fc400000010ff */
[----:B------:R-:W-:Y:S02]  /*c3e0*/  F2FP.BF16.F32.PACK_AB R7, R95, R94 ;  /* 0x0000005e5f07723e */ /* 0x000fe400000010ff */
[----:B------:R-:W-:Y:S02]  /*c3f0*/  MOV R168, R168 ;  /* 0x000000a800a87202 */ /* 0x000fe40000000f00 */
[----:B------:R-:W-:Y:S02]  /*c400*/  F2FP.BF16.F32.PACK_AB R8, R97, R96 ;  /* 0x000000606108723e */ /* 0x000fe400000010ff */
[----:B------:R-:W-:Y:S02]  /*c410*/  F2FP.BF16.F32.PACK_AB R9, R99, R98 ;  /* 0x000000626309723e */ /* 0x000fe400000010ff */
[----:B------:R-:W-:Y:S02]  /*c420*/  F2FP.BF16.F32.PACK_AB R10, R101, R100 ;  /* 0x00000064650a723e */ /* 0x000fe400000010ff */
[----:B------:R-:W-:Y:S01]  /*c430*/  F2FP.BF16.F32.PACK_AB R11, R103, R102 ;  /* 0x00000066670b723e */ /* 0x000fe200000010ff */
[----:B------:R1:W-:Y:S01]  /*c440*/  STSM.16.M88.4 [R162], R152 ;  /* 0x00000098a2007844 */ /* 0x0003e20000000200 */
[----:B0-----:R-:W-:-:S02]  /*c450*/  F2FP.BF16.F32.PACK_AB R12, R105, R104 ;  /* 0x00000068690c723e */ /* 0x001fc400000010ff */
[----:B------:R-:W-:Y:S02]  /*c460*/  F2FP.BF16.F32.PACK_AB R13, R107, R106 ;  /* 0x0000006a6b0d723e */ /* 0x000fe400000010ff */
[----:B------:R-:W-:Y:S02]  /*c470*/  F2FP.BF16.F32.PACK_AB R14, R109, R108 ;  /* 0x0000006c6d0e723e */ /* 0x000fe400000010ff */
[----:B------:R-:W-:Y:S01]  /*c480*/  F2FP.BF16.F32.PACK_AB R15, R111, R110 ;  /* 0x0000006e6f0f723e */ /* 0x000fe200000010ff */
[----:B------:R0:W-:Y:S01]  /*c490*/  STSM.16.M88.4 [R164], R156 ;  /* 0x0000009ca4007844 */ /* 0x0001e20000000200 */
[----:B------:R-:W-:-:S03]  /*c4a0*/  MOV R161, R18 ;  /* 0x0000001200a17202 */ /* 0x000fc60000000f00 */
[----:B------:R2:W-:Y:S01]  /*c4b0*/  STSM.16.M88.4 [R166], R4 ;  /* 0x00000004a6007844 */ /* 0x0005e20000000200 */
[----:B-1----:R-:W-:Y:S02]  /*c4c0*/  F2FP.BF16.F32.PACK_AB R152, R113, R112 ;  /* 0x000000707198723e */ /* 0x002fe400000010ff */
[----:B------:R-:W-:Y:S02]  /*c4d0*/  F2FP.BF16.F32.PACK_AB R153, R115, R114 ;  /* 0x000000727399723e */ /* 0x000fe400000010ff */
[----:B------:R-:W-:Y:S02]  /*c4e0*/  F2FP.BF16.F32.PACK_AB R154, R117, R116 ;  /* 0x00000074759a723e */ /* 0x000fe400000010ff */
[----:B------:R-:W-:Y:S01]  /*c4f0*/  F2FP.BF16.F32.PACK_AB R155, R119, R118 ;  /* 0x00000076779b723e */ /* 0x000fe200000010ff */
[----:B------:R1:W-:Y:S01]  /*c500*/  STSM.16.M88.4 [R168], R8 ;  /* 0x00000008a8007844 */ /* 0x0003e20000000200 */
[----:B0-----:R-:W-:Y:S02]  /*c510*/  F2FP.BF16.F32.PACK_AB R156, R121, R120 ;  /* 0x00000078799c723e */ /* 0x001fe400000010ff */
[----:B------:R-:W-:-:S02]  /*c520*/  F2FP.BF16.F32.PACK_AB R157, R123, R122 ;  /* 0x0000007a7b9d723e */ /* 0x000fc400000010ff */
[----:B------:R-:W-:Y:S02]  /*c530*/  F2FP.BF16.F32.PACK_AB R158, R125, R124 ;  /* 0x0000007c7d9e723e */ /* 0x000fe400000010ff */
[----:B------:R-:W-:Y:S01]  /*c540*/  F2FP.BF16.F32.PACK_AB R159, R127, R126 ;  /* 0x0000007e7f9f723e */ /* 0x000fe200000010ff */
[----:B------:R0:W-:Y:S01]  /*c550*/  STSM.16.M88.4 [R17], R12 ;  /* 0x0000000c11007844 */ /* 0x0001e20000000200 */
[----:B--2---:R-:W-:Y:S02]  /*c560*/  F2FP.BF16.F32.PACK_AB R4, R129, R128 ;  /* 0x000000808104723e */ /* 0x004fe400000010ff */
[----:B------:R-:W-:Y:S02]  /*c570*/  F2FP.BF16.F32.PACK_AB R5, R131, R130 ;  /* 0x000000828305723e */ /* 0x000fe400000010ff */
[----:B------:R-:W-:Y:S02]  /*c580*/  F2FP.BF16.F32.PACK_AB R6, R133, R132 ;  /* 0x000000848506723e */ /* 0x000fe400000010ff */
[----:B------:R-:W-:-:S02]  /*c590*/  F2FP.BF16.F32.PACK_AB R7, R135, R134 ;  /* 0x000000868707723e */ /* 0x000fc400000010ff */
[----:B-1----:R-:W-:Y:S02]  /*c5a0*/  F2FP.BF16.F32.PACK_AB R8, R137, R136 ;  /* 0x000000888908723e */ /* 0x002fe400000010ff */
[----:B------:R-:W-:Y:S02]  /*c5b0*/  F2FP.BF16.F32.PACK_AB R9, R139, R138 ;  /* 0x0000008a8b09723e */ /* 0x000fe400000010ff */
[----:B------:R-:W-:Y:S02]  /*c5c0*/  F2FP.BF16.F32.PACK_AB R10, R141, R140 ;  /* 0x0000008c8d0a723e */ /* 0x000fe400000010ff */
[----:B------:R-:W-:Y:S01]  /*c5d0*/  F2FP.BF16.F32.PACK_AB R11, R143, R142 ;  /* 0x0000008e8f0b723e */ /* 0x000fe200000010ff */
[----:B------:R-:W-:Y:S01]  /*c5e0*/  STSM.16.M88.4 [R22], R152 ;  /* 0x0000009816007844 */ /* 0x000fe20000000200 */
[----:B0-----:R-:W-:Y:S02]  /*c5f0*/  F2FP.BF16.F32.PACK_AB R12, R145, R144 ;  /* 0x00000090910c723e */ /* 0x001fe400000010ff */
[----:B------:R-:W-:-:S02]  /*c600*/  F2FP.BF16.F32.PACK_AB R13, R147, R146 ;  /* 0x00000092930d723e */ /* 0x000fc400000010ff */
[----:B------:R-:W-:Y:S02]  /*c610*/  F2FP.BF16.F32.PACK_AB R14, R149, R148 ;  /* 0x00000094950e723e */ /* 0x000fe400000010ff */
[----:B------:R-:W-:Y:S01]  /*c620*/  F2FP.BF16.F32.PACK_AB R15, R151, R150 ;  /* 0x00000096970f723e */ /* 0x000fe200000010ff */
[----:B------:R-:W-:Y:S04]  /*c630*/  STSM.16.M88.4 [R3], R156 ;  /* 0x0000009c03007844 */ /* 0x000fe80000000200 */
[----:B------:R0:W-:Y:S04]  /*c640*/  STSM.16.M88.4 [R20], R4 ;  /* 0x0000000414007844 */ /* 0x0001e80000000200 */
[----:B------:R1:W-:Y:S04]  /*c650*/  STSM.16.M88.4 [R21], R8 ;  /* 0x0000000815007844 */ /* 0x0003e80000000200 */
[----:B------:R2:W-:Y:S01]  /*c660*/  STSM.16.M88.4 [R161], R12 ;  /* 0x0000000ca1007844 */ /* 0x0005e20000000200 */
[----:B------:R-:W-:Y:S01]  /*c670*/  USHF.L.U32 UR4, UR19, 0x2, URZ ;  /* 0x0000000213047899 */ /* 0x000fe2000800063f */
[----:B------:R-:W-:Y:S01]  /*c680*/  BAR.SYNC.DEFER_BLOCKING 0x1, 0x100 ;  /* 0x0044000000007b1d */ /* 0x000fe20000010000 */
[----:B------:R-:W-:Y:S01]  /*c690*/  ISETP.NE.U32.AND P0, PT, RZ, UR14, PT ;  /* 0x0000000eff007c0c */ /* 0x000fe2000bf05070 */
[----:B------:R-:W-:-:S02]  /*c6a0*/  USHF.L.U64.HI UR16, UR19, 0x2, UR17 ;  /* 0x0000000213107899 */ /* 0x000fc40008010211 */
[----:B------:R-:W-:Y:S01]  /*c6b0*/  UIADD3 UR9, UP0, UR4, UR14, URZ ;  /* 0x0000000e04097290 */ /* 0x000fe2000ff1e03f */
[----:B------:R-:W-:-:S03]  /*c6c0*/  ISETP.NE.AND.EX P0, PT, RZ, UR15, PT, P0 ;  /* 0x0000000fff007c0c */ /* 0x000fc6000bf05300 */
[----:B------:R-:W-:Y:S02]  /*c6d0*/  UIADD3.X UR12, UR16, UR15, URZ, UP0, !UPT ;  /* 0x0000000f100c7290 */ /* 0x000fe400087fe43f */
[----:B------:R-:W-:-:S04]  /*c6e0*/  IMAD.U32 R18, RZ, RZ, UR9 ;  /* 0x00000009ff127e24 */ /* 0x000fc8000f8e00ff */
[----:B------:R-:W-:Y:S01]  /*c6f0*/  IMAD.U32 R19, RZ, RZ, UR12 ;  /* 0x0000000cff137e24 */ /* 0x000fe2000f8e00ff */
[----:B------:R-:W-:-:S04]  /*c700*/  ULDC.64 UR12, c[0x0][0xc08] ;  /* 0x00030200000c7ab9 */ /* 0x000fc80000000a00 */
[----:B------:R-:W3:Y:S01]  /*c710*/  @P0 LDG.E R17, desc[UR36][R18.64] ;  /* 0x0000002412110981 */ /* 0x000ee2000c1e1900 */
[----:B------:R-:W-:-:S04]  /*c720*/  UISETP.NE.U32.AND UP0, UPT, UR12, URZ, UPT ;  /* 0x0000003f0c00728c */ /* 0x000fc8000bf05070 */
[----:B------:R-:W-:-:S06]  /*c730*/  UISETP.NE.AND.EX UP0, UPT, UR13, URZ, UPT, UP0 ;  /* 0x0000003f0d00728c */ /* 0x000fcc000bf05300 */
[----:B------:R-:W-:-:S05]  /*c740*/  PLOP3.LUT P4, PT, PT, PT, UP0, 0x80, 0x0 ;  /* 0x000000000000781c */ /* 0x000fca0003f8f008 */
[----:B------:R-:W-:-:S03]  /*c750*/  @UP0 UIADD3 UR12, UP1, UR4, UR12, URZ ;  /* 0x0000000c040c0290 */ /* 0x000fc6000ff3e03f */
[----:B------:R-:W-:Y:S01]  /*c760*/  ULDC UR4, c[0x0][0xad4] ;  /* 0x0002b50000047ab9 */ /* 0x000fe20000000800 */
[----:B------:R-:W-:Y:S02]  /*c770*/  @UP0 UIADD3.X UR13, UR16, UR13, URZ, UP1, !UPT ;  /* 0x0000000d100d0290 */ /* 0x000fe40008ffe43f */
[----:B0-----:R-:W-:-:S04]  /*c780*/  IMAD.U32 R4, RZ, RZ, UR12 ;  /* 0x0000000cff047e24 */ /* 0x001fc8000f8e00ff */
[----:B------:R-:W-:-:S05]  /*c790*/  MOV R5, UR13 ;  /* 0x0000000d00057c02 */ /* 0x000fca0008000f00 */
[----:B------:R0:W4:Y:S01]  /*c7a0*/  @P4 LDG.E R3, desc[UR36][R4.64] ;  /* 0x0000002404034981 */ /* 0x000122000c1e1900 */
[----:B------:R-:W-:Y:S02]  /*c7b0*/  UISETP.NE.AND UP0, UPT, UR22, URZ, UPT ;  /* 0x0000003f1600728c */ /* 0x000fe4000bf05270 */
[----:B------:R-:W-:Y:S02]  /*c7c0*/  UISETP.NE.AND UP1, UPT, UR20, 0x1, UPT ;  /* 0x000000011400788c */ /* 0x000fe4000bf25270 */
[----:B------:R-:W-:Y:S01]  /*c7d0*/  USEL UR4, UR22, UR4, UP0 ;  /* 0x0000000416047287 */ /* 0x000fe20008000000 */
[----:B------:R-:W-:-:S03]  /*c7e0*/  UMOV UR23, 0x9b8 ;  /* 0x000009b800177882 */ /* 0x000fc60000000000 */
[----:B------:R-:W-:Y:S01]  /*c7f0*/  UISETP.GT.AND UP2, UPT, UR4, 0x1, UPT ;  /* 0x000000010400788c */ /* 0x000fe2000bf44270 */
[----:B------:R-:W-:Y:S01]  /*c800*/  PLOP3.LUT P1, PT, PT, PT, UP1, 0x80, 0x0 ;  /* 0x000000000000781c */ /* 0x000fe20003f2f018 */
[----:B------:R-:W-:Y:S02]  /*c810*/  UISETP.NE.U32.AND UP0, UPT, UR14, URZ, UPT ;  /* 0x0000003f0e00728c */ /* 0x000fe4000bf05070 */
[----:B------:R-:W-:Y:S01]  /*c820*/  USEL UR23, UR23, 0x978, UP2 ;  /* 0x0000097817177887 */ /* 0x000fe20009000000 */
[----:B-1----:R-:W-:Y:S01]  /*c830*/  IMAD.U32 R8, RZ, RZ, UR18 ;  /* 0x00000012ff087e24 */ /* 0x002fe2000f8e00ff */
[----:B------:R-:W-:Y:S01]  /*c840*/  UISETP.NE.AND.EX UP0, UPT, UR15, URZ, UPT, UP0 ;  /* 0x0000003f0f00728c */ /* 0x000fe2000bf05300 */
[----:B------:R-:W-:Y:S02]  /*c850*/  UMOV UR4, URZ ;  /* 0x0000003f00047c82 */ /* 0x000fe40008000000 */
[----:B------:R-:W-:Y:S01]  /*c860*/  IMAD R8, R8, 0x80, R171 ;  /* 0x0000008008087824 */ /* 0x000fe200078e02ab */
[----:B------:R-:W-:Y:S01]  /*c870*/  USEL UR9, UR19, URZ, !UP0 ;  /* 0x0000003f13097287 */ /* 0x000fe2000c000000 */
[----:B------:R-:W-:Y:S01]  /*c880*/  @UP1 ULDC UR25, c[0x0][0xbec] ;  /* 0x0002fb0000191ab9 */ /* 0x000fe20000000800 */
[----:B------:R-:W-:-:S02]  /*c890*/  USEL UR22, UR17, URZ, !UP0 ;  /* 0x0000003f11167287 */ /* 0x000fc4000c000000 */
[----:B0-----:R-:W-:Y:S01]  /*c8a0*/  @P1 IMAD.HI.U32 R4, R8, UR25, RZ ;  /* 0x0000001908041c27 */ /* 0x001fe2000f8e00ff */
[----:B------:R-:W-:Y:S01]  /*c8b0*/  USEL UR21, UR21, URZ, UP2 ;  /* 0x0000003f15157287 */ /* 0x000fe20009000000 */
[----:B------:R-:W-:Y:S01]  /*c8c0*/  ULDC.64 UR16, c[0x0][UR23+0x220] ;  /* 0x0000880017107abb */ /* 0x000fe20008000a00 */
[----:B------:R-:W-:Y:S01]  /*c8d0*/  ULDC.64 UR14, c[0x0][UR23+0x218] ;  /* 0x00008600170e7abb */ /* 0x000fe20008000a00 */
[----:B------:R-:W-:Y:S01]  /*c8e0*/  ULDC.64 UR18, c[0x0][UR23+0x228] ;  /* 0x00008a0017127abb */ /* 0x000fe20008000a00 */
[----:B------:R-:W-:Y:S02]  /*c8f0*/  UIMAD UR17, UR17, UR9, URZ ;  /* 0x00000009111172a4 */ /* 0x000fe4000f8e023f */
[----:B------:R-:W-:Y:S01]  /*c900*/  UIMAD.WIDE.U32 UR12, UR14, UR24, URZ ;  /* 0x000000180e0c72a5 */ /* 0x000fe2000f8e003f */
[----:B------:R-:W-:Y:S01]  /*c910*/  IMAD.MOV.U32 R5, RZ, RZ, R8 ;  /* 0x000000ffff057224 */ /* 0x000fe200078e0008 */
[----:B------:R-:W-:Y:S01]  /*c920*/  @UP1 ULDC UR28, c[0x0][0xbf0] ;  /* 0x0002fc00001c1ab9 */ /* 0x000fe20000000800 */
[----:B------:R-:W-:-:S02]  /*c930*/  UIMAD UR24, UR15, UR24, URZ ;  /* 0x000000180f1872a4 */ /* 0x000fc4000f8e023f */
[----:B------:R-:W-:Y:S01]  /*c940*/  UIMAD.WIDE.U32 UR26, UR18, UR21, URZ ;  /* 0x00000015121a72a5 */ /* 0x000fe2000f8e003f */
[----:B------:R-:W-:Y:S01]  /*c950*/  @P1 SHF.R.U32.HI R5, RZ, UR28, R4 ;  /* 0x0000001cff051c19 */ /* 0x000fe20008011604 */
[----:B------:R-:W-:Y:S02]  /*c960*/  UIMAD.WIDE.U32 UR14, UR16, UR9, URZ ;  /* 0x00000009100e72a5 */ /* 0x000fe4000f8e003f */
[----:B------:R-:W-:Y:S02]  /*c970*/  UIMAD UR18, UR19, UR21, URZ ;  /* 0x00000015131272a4 */ /* 0x000fe4000f8e023f */
[----:B------:R-:W-:Y:S01]  /*c980*/  UIMAD UR17, UR16, UR22, UR17 ;  /* 0x00000016101172a4 */ /* 0x000fe2000f8e0211 */
[----:B------:R-:W-:Y:S01]  /*c990*/  IMAD.U32 R4, RZ, RZ, UR26 ;  /* 0x0000001aff047e24 */ /* 0x000fe2000f8e00ff */
[----:B------:R-:W-:Y:S01]  /*c9a0*/  UIADD3 UR18, UR27, UR18, URZ ;  /* 0x000000121b127290 */ /* 0x000fe2000fffe03f */
[----:B------:R-:W-:Y:S01]  /*c9b0*/  IMAD.MOV R7, RZ, RZ, -R5 ;  /* 0x000000ffff077224 */ /* 0x000fe200078e0a05 */
[----:B------:R-:W-:-:S02]  /*c9c0*/  UIADD3 UR24, UR13, UR24, URZ ;  /* 0x000000180d187290 */ /* 0x000fc4000fffe03f */
[----:B------:R-:W-:Y:S01]  /*c9d0*/  UIADD3 UR17, UR15, UR17, URZ ;  /* 0x000000110f117290 */ /* 0x000fe2000fffe03f */
[----:B------:R-:W-:Y:S02]  /*c9e0*/  IMAD R7, R7, UR20, R8 ;  /* 0x0000001407077c24 */ /* 0x000fe4000f8e0208 */
[----:B------:R-:W-:-:S03]  /*c9f0*/  IMAD.U32 R10, RZ, RZ, UR18 ;  /* 0x00000012ff0a7e24 */ /* 0x000fc6000f8e00ff */
[----:B------:R-:W-:Y:S02]  /*ca00*/  SHF.R.S32.HI R6, RZ, 0x1f, R7 ;  /* 0x0000001fff067819 */ /* 0x000fe40000011407 */
[----:B---3--:R-:W-:-:S13]  /*ca10*/  @P0 R2UR UR4, R17 ;  /* 0x00000000110402ca */ /* 0x008fda00000e0000 */
[----:B------:R-:W-:Y:S02]  /*ca20*/  UIADD3 UR12, UP0, UP3, UR14, UR12, UR4 ;  /* 0x0000000c0e0c7290 */ /* 0x000fe4000fb1e004 */
[----:B------:R-:W-:-:S04]  /*ca30*/  USHF.R.S32.HI UR16, URZ, 0x1f, UR4 ;  /* 0x0000001f3f107899 */ /* 0x000fc80008011404 */
[----:B------:R-:W-:Y:S01]  /*ca40*/  UIADD3.X UR14, UR17, UR24, UR16, UP0, UP3 ;  /* 0x00000018110e7290 */ /* 0x000fe200087e6410 */
[----:B------:R-:W-:Y:S02]  /*ca50*/  IADD3 R4, P2, P3, R5, UR12, R4 ;  /* 0x0000000c05047c10 */ /* 0x000fe4000fb5e004 */
[----:B------:R-:W-:Y:S01]  /*ca60*/  SHF.R.S32.HI R5, RZ, 0x1f, R5 ;  /* 0x0000001fff057819 */ /* 0x000fe20000011405 */
[----:B------:R-:W-:Y:S02]  /*ca70*/  ULDC.64 UR12, c[0x0][UR23+0x210] ;  /* 0x00008400170c7abb */ /* 0x000fe40008000a00 */
[----:B------:R-:W-:Y:S01]  /*ca80*/  IMAD R9, R7, UR13, RZ ;  /* 0x0000000d07097c24 */ /* 0x000fe2000f8e02ff */
[----:B------:R-:W-:Y:S01]  /*ca90*/  IADD3.X R5, R5, UR14, R10, P2, P3 ;  /* 0x0000000e05057c10 */ /* 0x000fe200097e640a */
[----:B------:R-:W-:Y:S01]  /*caa0*/  ULDC.64 UR14, c[0x0][0xba8] ;  /* 0x0002ea00000e7ab9 */ /* 0x000fe20000000a00 */
[----:B------:R-:W-:Y:S01]  /*cab0*/  @!UP2 ULDC UR14, c[0x0][0xb50] ;  /* 0x0002d400000eaab9 */ /* 0x000fe20000000800 */
[----:B------:R-:W-:Y:S01]  /*cac0*/  IMAD R9, R6, UR12, R9 ;  /* 0x0000000c06097c24 */ /* 0x000fe2000f8e0209 */
[----:B------:R-:W-:Y:S01]  /*cad0*/  @!UP2 ULDC UR15, c[0x0][0xb54] ;  /* 0x0002d500000faab9 */ /* 0x000fe20000000800 */
[----:B------:R-:W-:-:S04]  /*cae0*/  IMAD.WIDE.U32 R4, R7, UR12, R4 ;  /* 0x0000000c07047c25 */ /* 0x000fc8000f8e0004 */
[----:B------:R-:W-:Y:S01]  /*caf0*/  IMAD.IADD R5, R5, 0x1, R9 ;  /* 0x0000000105057824 */ /* 0x000fe200078e0209 */
[C---:B------:R-:W-:Y:S01]  /*cb00*/  LEA R9, P2, R4.reuse, UR14, 0x2 ;  /* 0x0000000e04097c11 */ /* 0x040fe2000f8410ff */
[----:B------:R-:W-:Y:S01]  /*cb10*/  ULDC UR12, c[0x0][0xa88] ;  /* 0x0002a200000c7ab9 */ /* 0x000fe20000000800 */
[----:B----4-:R-:W-:Y:S02]  /*cb20*/  @P4 R2UR UR12, R3 ;  /* 0x00000000030c42ca */ /* 0x010fe400000e0000 */
[----:B------:R-:W-:Y:S01]  /*cb30*/  LEA.HI.X R10, R4, UR15, R5, 0x2, P2 ;  /* 0x0000000f040a7c11 */ /* 0x000fe200090f1405 */
[----:B--2---:R-:W-:-:S12]  /*cb40*/  @P4 BRA `(.L_x_207) ;  /* 0x0000000000184947 */ /* 0x004fd80003800000 */
[----:B------:R-:W-:Y:S05]  /*cb50*/  @!P0 BRA `(.L_x_207) ;  /* 0x0000000000148947 */ /* 0x000fea0003800000 */
[----:B------:R-:W2:Y:S04]  /*cb60*/  LDG.E R4, desc[UR36][R18.64] ;  /* 0x0000002412047981 */ /* 0x000ea8000c1e1900 */
[----:B------:R-:W3:Y:S01]  /*cb70*/  LDG.E R3, desc[UR36][R18.64+0x4] ;  /* 0x0000042412037981 */ /* 0x000ee2000c1e1900 */
[----:B--2---:R-:W-:Y:S02]  /*cb80*/  R2UR UR13, R4 ;  /* 0x00000000040d72ca */ /* 0x004fe400000e0000 */
[----:B---3--:R-:W-:-:S13]  /*cb90*/  R2UR UR12, R3 ;  /* 0x00000000030c72ca */ /* 0x008fda00000e0000 */
[----:B------:R-:W-:-:S12]  /*cba0*/  UIADD3 UR12, -UR13, UR12, URZ ;  /* 0x0000000c0d0c7290 */ /* 0x000fd8000fffe13f */
.L_x_207:
[----:B------:R-:W2:Y:S04]  /*cbb0*/  LDL R12, [R1+0x40] ;  /* 0x00004000010c7983 */ /* 0x000ea80000100800 */
[----:B------:R-:W3:Y:S01]  /*cbc0*/  LDL R3, [R1+0x3c] ;  /* 0x00003c0001037983 */ /* 0x000ee20000100800 */
[----:B------:R-:W-:Y:S01]  /*cbd0*/  R2UR UR13, R170 ;  /* 0x00000000aa0d72ca */ /* 0x000fe200000e0000 */
[----:B------:R-:W-:Y:S01]  /*cbe0*/  UIMAD UR17, UR12, UR20, URZ ;  /* 0x000000140c1172a4 */ /* 0x000fe2000f8e023f */
[----:B------:R-:W-:Y:S01]  /*cbf0*/  PLOP3.LUT P3, PT, PT, PT, UP2, 0x80, 0x0 ;  /* 0x000000000000781c */ /* 0x000fe20003f6f028 */
[----:B------:R-:W-:Y:S04]  /*cc00*/  SHFL.IDX PT, R4, R9, RZ, 0x1c1f ;  /* 0x001c1fff09047589 */ /* 0x000fe800000e0000 */
[----:B------:R-:W0:Y:S04]  /*cc10*/  SHFL.IDX PT, R5, R10, RZ, 0x1c1f ;  /* 0x001c1fff0a057589 */ /* 0x000e2800000e0000 */
[----:B------:R-:W-:Y:S02]  /*cc20*/  SHFL.IDX PT, R6, R9, 0x1, 0x1c1f ;  /* 0x003c1f0009067f89 */ /* 0x000fe400000e0000 */
[----:B------:R-:W-:-:S02]  /*cc30*/  IMAD.U32 R11, RZ, RZ, UR13 ;  /* 0x0000000dff0b7e24 */ /* 0x000fc4000f8e00ff */
[----:B------:R-:W1:Y:S02]  /*cc40*/  SHFL.IDX PT, R7, R10, 0x1, 0x1c1f ;  /* 0x003c1f000a077f89 */ /* 0x000e6400000e0000 */
[----:B--2---:R-:W-:Y:S01]  /*cc50*/  IMAD R11, R11, 0x80, R12 ;  /* 0x000000800b0b7824 */ /* 0x004fe200078e020c */
[----:B---3--:R-:W-:-:S03]  /*cc60*/  LOP3.LUT P0, RZ, R3, 0x3, RZ, 0xc0, !PT ;  /* 0x0000000303ff7812 */ /* 0x008fc6000780c0ff */
[C---:B------:R-:W-:Y:S01]  /*cc70*/  VIADD R3, R11.reuse, 0x8 ;  /* 0x000000080b037836 */ /* 0x040fe20000000000 */
[----:B------:R-:W-:-:S04]  /*cc80*/  ISETP.GE.OR P2, PT, R11, UR17, P0 ;  /* 0x000000110b007c0c */ /* 0x000fc80008746670 */
[----:B------:R-:W-:-:S09]  /*cc90*/  ISETP.GE.OR P0, PT, R3, UR17, P0 ;  /* 0x0000001103007c0c */ /* 0x000fd20008706670 */
[----:B0-----:R0:W-:Y:S01]  /*cca0*/  @!P2 ST.E desc[UR36][R4.64], R2 ;  /* 0x000000020400a985 */ /* 0x0011e2000c101924 */
[----:B------:R-:W-:-:S03]  /*ccb0*/  ISETP.GE.AND P2, PT, R11, UR17, PT ;  /* 0x000000110b007c0c */ /* 0x000fc6000bf46270 */
[----:B-1----:R0:W-:Y:S01]  /*ccc0*/  @!P0 ST.E desc[UR36][R6.64], R0 ;  /* 0x0000000006008985 */ /* 0x0021e2000c101924 */
[----:B------:R-:W-:Y:S01]  /*ccd0*/  ISETP.GE.AND P0, PT, R3, UR17, PT ;  /* 0x0000001103007c0c */ /* 0x000fe2000bf06270 */
[----:B------:R-:W-:-:S12]  /*cce0*/  @P3 BRA `(.L_x_208) ;  /* 0x0000001000183947 */ /* 0x000fd80003800000 */
[----:B0-----:R-:W0:Y:S01]  /*ccf0*/  S2R R0, SR_TID.X ;  /* 0x0000000000007919 */ /* 0x001e220000002100 */
[----:B------:R-:W-:Y:S01]  /*cd00*/  ULDC.64 UR14, c[0x0][0xaa0] ;  /* 0x0002a800000e7ab9 */ /* 0x000fe20000000a00 */
[----:B------:R-:W-:Y:S02]  /*cd10*/  R2UR UR19, R216 ;  /* 0x00000000d81372ca */ /* 0x000fe400000e0000 */
[----:B------:R-:W-:Y:S01]  /*cd20*/  R2UR UR18, R170 ;  /* 0x00000000aa1272ca */ /* 0x000fe200000e0000 */
[----:B0-----:R-:W-:-:S05]  /*cd30*/  VIADD R0, R0, 0xffffff80 ;  /* 0xffffff8000007836 */ /* 0x001fca0000000000 */
[----:B------:R-:W-:-:S04]  /*cd40*/  SHF.R.S32.HI R3, RZ, 0x1f, R0 ;  /* 0x0000001fff037819 */ /* 0x000fc80000011400 */
[----:B------:R-:W-:-:S04]  /*cd50*/  LEA.HI R3, R3, R0, RZ, 0x3 ;  /* 0x0000000003037211 */ /* 0x000fc800078f18ff */
[----:B------:R-:W-:Y:S02]  /*cd60*/  LOP3.LUT R5, R3, 0xfffffff8, RZ, 0xc0, !PT ;  /* 0xfffffff803057812 */ /* 0x000fe400078ec0ff */
[----:B------:R-:W-:Y:S01]  /*cd70*/  SHF.R.S32.HI R17, RZ, 0x3, R3 ;  /* 0x00000003ff117819 */ /* 0x000fe20000011403 */
[----:B------:R-:W-:Y:S02]  /*cd80*/  IMAD.MOV.U32 R3, RZ, RZ, 0x2 ;  /* 0x00000002ff037424 */ /* 0x000fe400078e00ff */
[----:B------:R-:W-:-:S04]  /*cd90*/  IMAD.IADD R18, R0, 0x1, -R5 ;  /* 0x0000000100127824 */ /* 0x000fc800078e0a05 */
[----:B------:R-:W-:-:S04]  /*cda0*/  IMAD.SHL.U32 R0, R18, 0x8, RZ ;  /* 0x0000000812007824 */ /* 0x000fc800078e00ff */
[----:B------:R-:W-:-:S04]  /*cdb0*/  IMAD R2, R17, 0x40, R0 ;  /* 0x0000004011027824 */ /* 0x000fc800078e0200 */
[----:B------:R-:W-:-:S03]  /*cdc0*/  IMAD.WIDE R2, R2, R3, UR10 ;  /* 0x0000000a02027e25 */ /* 0x000fc6000f8e0203 */
[C---:B------:R-:W-:Y:S02]  /*cdd0*/  IADD3 R25, P2, R2.reuse, 0x3000, RZ ;  /* 0x0000300002197810 */ /* 0x040fe40007f5e0ff */
[C---:B------:R-:W-:Y:S02]  /*cde0*/  IADD3 R9, P4, R2.reuse, 0x1000, RZ ;  /* 0x0000100002097810 */ /* 0x040fe40007f9e0ff */
[----:B------:R-:W-:Y:S02]  /*cdf0*/  IADD3 R13, P3, R2, 0x2000, RZ ;  /* 0x00002000020d7810 */ /* 0x000fe40007f7e0ff */
[----:B------:R-:W-:Y:S02]  /*ce00*/  LOP3.LUT R24, R25, 0x380, RZ, 0xc0, !PT ;  /* 0x0000038019187812 */ /* 0x000fe400078ec0ff */
[----:B------:R-:W-:Y:S02]  /*ce10*/  LOP3.LUT R8, R9, 0x380, RZ, 0xc0, !PT ;  /* 0x0000038009087812 */ /* 0x000fe400078ec0ff */
[----:B------:R-:W-:-:S02]  /*ce20*/  LOP3.LUT R12, R13, 0x380, RZ, 0xc0, !PT ;  /* 0x000003800d0c7812 */ /* 0x000fc400078ec0ff */
[----:B------:R-:W-:Y:S02]  /*ce30*/  SHF.R.U64 R24, R24, 0x3, RZ ;  /* 0x0000000318187819 */ /* 0x000fe400000012ff */
[----:B------:R-:W-:Y:S02]  /*ce40*/  SHF.R.U64 R8, R8, 0x3, RZ ;  /* 0x0000000308087819 */ /* 0x000fe400000012ff */
[----:B------:R-:W-:Y:S02]  /*ce50*/  SHF.R.U64 R12, R12, 0x3, RZ ;  /* 0x000000030c0c7819 */ /* 0x000fe400000012ff */
[----:B------:R-:W-:Y:S01]  /*ce60*/  LOP3.LUT R24, R24, R25, RZ, 0x3c, !PT ;  /* 0x0000001918187212 */ /* 0x000fe200078e3cff */
[--C-:B------:R-:W-:Y:S01]  /*ce70*/  IMAD.X R25, RZ, RZ, R3.reuse, P2 ;  /* 0x000000ffff197224 */ /* 0x100fe200010e0603 */
[----:B------:R-:W-:Y:S01]  /*ce80*/  LOP3.LUT R8, R8, R9, RZ, 0x3c, !PT ;  /* 0x0000000908087212 */ /* 0x000fe200078e3cff */
[----:B------:R-:W-:Y:S01]  /*ce90*/  IMAD.X R9, RZ, RZ, R3, P4 ;  /* 0x000000ffff097224 */ /* 0x000fe200020e0603 */
[----:B------:R-:W-:-:S02]  /*cea0*/  LOP3.LUT R12, R12, R13, RZ, 0x3c, !PT ;  /* 0x0000000d0c0c7212 */ /* 0x000fc400078e3cff */
[----:B------:R-:W-:Y:S01]  /*ceb0*/  IADD3.X R13, RZ, R3, RZ, P3, !PT ;  /* 0x00000003ff0d7210 */ /* 0x000fe20001ffe4ff */
[----:B------:R-:W-:Y:S01]  /*cec0*/  UIMAD UR12, UR16, UR14, URZ ;  /* 0x0000000e100c72a4 */ /* 0x000fe2000f8e023f */
[C---:B------:R-:W-:Y:S01]  /*ced0*/  IADD3 R49, P2, R2.reuse, 0x9000, RZ ;  /* 0x0000900002317810 */ /* 0x040fe20007f5e0ff */
[----:B------:R-:W-:Y:S01]  /*cee0*/  UIMAD.WIDE.U32 UR10, UR4, UR14, URZ ;  /* 0x0000000e040a72a5 */ /* 0x000fe2000f8e003f */
[C---:B------:R-:W-:Y:S01]  /*cef0*/  IADD3 R29, P0, R2.reuse, 0x4000, RZ ;  /* 0x00004000021d7810 */ /* 0x040fe20007f1e0ff */
[----:B------:R-:W-:Y:S01]  /*cf00*/  IMAD.U32 R78, RZ, RZ, UR18 ;  /* 0x00000012ff4e7e24 */ /* 0x000fe2000f8e00ff */
[C---:B------:R-:W-:Y:S01]  /*cf10*/  IADD3 R33, P6, R2.reuse, 0x5000, RZ ;  /* 0x0000500002217810 */ /* 0x040fe20007fde0ff */
[----:B------:R-:W5:Y:S01]  /*cf20*/  LD.E.128 R8, desc[UR36][R8.64] ;  /* 0x0000002408087980 */ /* 0x000f62000c101d00 */
[C---:B------:R-:W-:Y:S02]  /*cf30*/  IADD3 R37, P5, R2.reuse, 0x6000, RZ ;  /* 0x0000600002257810 */ /* 0x040fe40007fbe0ff */
[C---:B------:R-:W-:Y:S01]  /*cf40*/  IADD3 R41, P4, R2.reuse, 0x7000, RZ ;  /* 0x0000700002297810 */ /* 0x040fe20007f9e0ff */
[----:B------:R-:W5:Y:S01]  /*cf50*/  LD.E.128 R24, desc[UR36][R24.64] ;  /* 0x0000002418187980 */ /* 0x000f62000c101d00 */
[----:B------:R-:W-:-:S02]  /*cf60*/  IADD3 R45, P3, R2, 0x8000, RZ ;  /* 0x00008000022d7810 */ /* 0x000fc40007f7e0ff */
[----:B------:R-:W-:Y:S01]  /*cf70*/  LOP3.LUT R7, R2, 0x380, RZ, 0xc0, !PT ;  /* 0x0000038002077812 */ /* 0x000fe200078ec0ff */
[----:B------:R-:W-:Y:S01]  /*cf80*/  UIMAD UR12, UR4, UR15, UR12 ;  /* 0x0000000f040c72a4 */ /* 0x000fe2000f8e020c */
[----:B------:R-:W-:Y:S01]  /*cf90*/  LOP3.LUT R48, R49, 0x380, RZ, 0xc0, !PT ;  /* 0x0000038031307812 */ /* 0x000fe200078ec0ff */
[----:B------:R-:W-:Y:S01]  /*cfa0*/  @UP1 ULDC UR14, c[0x0][0xbec] ;  /* 0x0002fb00000e1ab9 */ /* 0x000fe20000000800 */
[----:B------:R-:W-:Y:S01]  /*cfb0*/  LOP3.LUT R28, R29, 0x380, RZ, 0xc0, !PT ;  /* 0x000003801d1c7812 */ /* 0x000fe200078ec0ff */
[----:B------:R-:W5:Y:S01]  /*cfc0*/  LD.E.128 R12, desc[UR36][R12.64] ;  /* 0x000000240c0c7980 */ /* 0x000f62000c101d00 */
[----:B------:R-:W-:Y:S02]  /*cfd0*/  LOP3.LUT R32, R33, 0x380, RZ, 0xc0, !PT ;  /* 0x0000038021207812 */ /* 0x000fe400078ec0ff */
[----:B------:R-:W-:Y:S02]  /*cfe0*/  LOP3.LUT R36, R37, 0x380, RZ, 0xc0, !PT ;  /* 0x0000038025247812 */ /* 0x000fe400078ec0ff */
[----:B------:R-:W-:-:S02]  /*cff0*/  LOP3.LUT R40, R41, 0x380, RZ, 0xc0, !PT ;  /* 0x0000038029287812 */ /* 0x000fc400078ec0ff */
[----:B------:R-:W-:Y:S02]  /*d000*/  LOP3.LUT R44, R45, 0x380, RZ, 0xc0, !PT ;  /* 0x000003802d2c7812 */ /* 0x000fe400078ec0ff */
[----:B------:R-:W-:Y:S02]  /*d010*/  SHF.R.U64 R48, R48, 0x3, RZ ;  /* 0x0000000330307819 */ /* 0x000fe400000012ff */
[----:B------:R-:W-:Y:S02]  /*d020*/  SHF.R.U64 R28, R28, 0x3, RZ ;  /* 0x000000031c1c7819 */ /* 0x000fe400000012ff */
[----:B------:R-:W-:Y:S02]  /*d030*/  SHF.R.U64 R32, R32, 0x3, RZ ;  /* 0x0000000320207819 */ /* 0x000fe400000012ff */
[----:B------:R-:W-:Y:S02]  /*d040*/  SHF.R.U64 R36, R36, 0x3, RZ ;  /* 0x0000000324247819 */ /* 0x000fe400000012ff */
[----:B------:R-:W-:-:S02]  /*d050*/  SHF.R.U64 R40, R40, 0x3, RZ ;  /* 0x0000000328287819 */ /* 0x000fc400000012ff */
        /* <DEDUP_REMOVED lines=14> */
[----:B------:R-:W-:Y:S01]  /*d140*/  SHF.R.U64 R7, R7, 0x3, RZ ;  /* 0x0000000307077819 */ /* 0x000fe200000012ff */
[----:B------:R-:W-:Y:S01]  /*d150*/  UIADD3 UR11, UR11, UR12, URZ ;  /* 0x0000000c0b0b7290 */ /* 0x000fe2000fffe03f */
[C---:B------:R-:W-:Y:S01]  /*d160*/  IADD3 R53, P0, R2.reuse, 0xa000, RZ ;  /* 0x0000a00002357810 */ /* 0x040fe20007f1e0ff */
[----:B------:R-:W-:Y:S01]  /*d170*/  IMAD.X R73, RZ, RZ, R3, P2 ;  /* 0x000000ffff497224 */ /* 0x000fe200010e0603 */
[C---:B------:R-:W-:Y:S01]  /*d180*/  IADD3 R57, P6, R2.reuse, 0xb000, RZ ;  /* 0x0000b00002397810 */ /* 0x040fe20007fde0ff */
[----:B------:R-:W-:Y:S01]  /*d190*/  ULDC.64 UR12, c[0x0][0xae8] ;  /* 0x0002ba00000c7ab9 */ /* 0x000fe20000000a00 */
[C---:B------:R-:W-:Y:S01]  /*d1a0*/  IADD3 R61, P5, R2.reuse, 0xc000, RZ ;  /* 0x0000c000023d7810 */ /* 0x040fe20007fbe0ff */
[----:B------:R-:W-:Y:S01]  /*d1b0*/  USHF.R.S32.HI UR4, URZ, 0x1f, UR9 ;  /* 0x0000001f3f047899 */ /* 0x000fe20008011409 */
[C---:B------:R-:W-:Y:S01]  /*d1c0*/  IADD3 R65, P4, R2.reuse, 0xd000, RZ ;  /* 0x0000d00002417810 */ /* 0x040fe20007f9e0ff */
[----:B------:R-:W5:Y:S01]  /*d1d0*/  LD.E.128 R28, desc[UR36][R28.64] ;  /* 0x000000241c1c7980 */ /* 0x000f62000c101d00 */
[----:B------:R-:W-:-:S02]  /*d1e0*/  IADD3 R69, P3, R2, 0xe000, RZ ;  /* 0x0000e00002457810 */ /* 0x000fc40007f7e0ff */
[----:B------:R-:W-:Y:S01]  /*d1f0*/  LOP3.LUT R4, R5, 0x380, RZ, 0xc0, !PT ;  /* 0x0000038005047812 */ /* 0x000fe200078ec0ff */
[----:B------:R-:W5:Y:S01]  /*d200*/  LD.E.128 R32, desc[UR36][R32.64] ;  /* 0x0000002420207980 */ /* 0x000f62000c101d00 */
[----:B------:R-:W-:Y:S02]  /*d210*/  LOP3.LUT R52, R53, 0x380, RZ, 0xc0, !PT ;  /* 0x0000038035347812 */ /* 0x000fe400078ec0ff */
[----:B------:R-:W-:Y:S01]  /*d220*/  LOP3.LUT R56, R57, 0x380, RZ, 0xc0, !PT ;  /* 0x0000038039387812 */ /* 0x000fe200078ec0ff */
[----:B------:R-:W5:Y:S01]  /*d230*/  LD.E.128 R36, desc[UR36][R36.64] ;  /* 0x0000002424247980 */ /* 0x000f62000c101d00 */
[----:B------:R-:W-:Y:S02]  /*d240*/  LOP3.LUT R60, R61, 0x380, RZ, 0xc0, !PT ;  /* 0x000003803d3c7812 */ /* 0x000fe400078ec0ff */
[----:B------:R-:W-:Y:S01]  /*d250*/  LOP3.LUT R64, R65, 0x380, RZ, 0xc0, !PT ;  /* 0x0000038041407812 */ /* 0x000fe200078ec0ff */
[----:B------:R-:W5:Y:S01]  /*d260*/  LD.E.128 R40, desc[UR36][R40.64] ;  /* 0x0000002428287980 */ /* 0x000f62000c101d00 */
[----:B------:R-:W-:-:S02]  /*d270*/  LOP3.LUT R68, R69, 0x380, RZ, 0xc0, !PT ;  /* 0x0000038045447812 */ /* 0x000fc400078ec0ff */
[----:B------:R-:W-:Y:S01]  /*d280*/  SHF.R.U64 R4, R4, 0x3, RZ ;  /* 0x0000000304047819 */ /* 0x000fe200000012ff */
[----:B------:R-:W5:Y:S01]  /*d290*/  LD.E.128 R44, desc[UR36][R44.64] ;  /* 0x000000242c2c7980 */ /* 0x000f62000c101d00 */
[----:B------:R-:W-:Y:S02]  /*d2a0*/  SHF.R.U64 R52, R52, 0x3, RZ ;  /* 0x0000000334347819 */ /* 0x000fe400000012ff */
[----:B------:R-:W-:Y:S01]  /*d2b0*/  SHF.R.U64 R56, R56, 0x3, RZ ;  /* 0x0000000338387819 */ /* 0x000fe200000012ff */
[----:B------:R-:W5:Y:S01]  /*d2c0*/  LD.E.128 R48, desc[UR36][R48.64] ;  /* 0x0000002430307980 */ /* 0x000f62000c101d00 */
[----:B------:R-:W-:Y:S02]  /*d2d0*/  SHF.R.U64 R60, R60, 0x3, RZ ;  /* 0x000000033c3c7819 */ /* 0x000fe400000012ff */
[----:B------:R-:W-:Y:S02]  /*d2e0*/  SHF.R.U64 R64, R64, 0x3, RZ ;  /* 0x0000000340407819 */ /* 0x000fe400000012ff */
[----:B------:R-:W-:-:S02]  /*d2f0*/  SHF.R.U64 R68, R68, 0x3, RZ ;  /* 0x0000000344447819 */ /* 0x000fc400000012ff */
[----:B------:R-:W-:Y:S01]  /*d300*/  LOP3.LUT R2, R7, R2, RZ, 0x3c, !PT ;  /* 0x0000000207027212 */ /* 0x000fe200078e3cff */
[----:B------:R-:W-:Y:S01]  /*d310*/  UIMAD.WIDE.U32 UR10, UR19, UR12, UR10 ;  /* 0x0000000c130a72a5 */ /* 0x000fe2000f8e000a */
        /* <DEDUP_REMOVED lines=10> */
[----:B------:R-:W-:Y:S01]  /*d3c0*/  LOP3.LUT R72, R4, R5, RZ, 0x3c, !PT ;  /* 0x0000000504487212 */ /* 0x000fe200078e3cff */
[----:B------:R-:W-:Y:S01]  /*d3d0*/  UIMAD UR11, UR19, UR13, UR11 ;  /* 0x0000000d130b72a4 */ /* 0x000fe2000f8e020b */
[----:B------:R0:W5:Y:S02]  /*d3e0*/  LD.E.128 R4, desc[UR36][R2.64] ;  /* 0x0000002402047980 */ /* 0x000164000c101d00 */
[----:B------:R-:W-:-:S02]  /*d3f0*/  ULDC.64 UR12, c[0x0][0xaf0] ;  /* 0x0002bc00000c7ab9 */ /* 0x000fc40000000a00 */
[----:B------:R-:W-:Y:S01]  /*d400*/  UIMAD UR4, UR4, UR12, URZ ;  /* 0x0000000c040472a4 */ /* 0x000fe2000f8e023f */
[----:B------:R-:W5:Y:S01]  /*d410*/  LD.E.128 R52, desc[UR36][R52.64] ;  /* 0x0000002434347980 */ /* 0x000f62000c101d00 */
[----:B------:R-:W-:-:S03]  /*d420*/  IMAD R78, R78, 0x80, R17 ;  /* 0x000000804e4e7824 */ /* 0x000fc600078e0211 */
[----:B------:R-:W5:Y:S01]  /*d430*/  LD.E.128 R56, desc[UR36][R56.64] ;  /* 0x0000002438387980 */ /* 0x000f62000c101d00 */
[----:B0-----:R-:W-:Y:S02]  /*d440*/  IMAD.U32 R3, RZ, RZ, UR18 ;  /* 0x00000012ff037e24 */ /* 0x001fe4000f8e00ff */
[----:B------:R-:W-:Y:S01]  /*d450*/  IMAD R2, R18, 0x20, R17 ;  /* 0x0000002012027824 */ /* 0x000fe200078e0211 */
[----:B------:R-:W5:Y:S03]  /*d460*/  LD.E.128 R60, desc[UR36][R60.64] ;  /* 0x000000243c3c7980 */ /* 0x000f66000c101d00 */
[----:B------:R-:W-:Y:S01]  /*d470*/  IMAD R20, R3, 0x80, R2 ;  /* 0x0000008003147824 */ /* 0x000fe200078e0202 */
[----:B------:R-:W-:Y:S01]  /*d480*/  UIMAD UR4, UR9, UR13, UR4 ;  /* 0x0000000d090472a4 */ /* 0x000fe2000f8e0204 */
[----:B------:R-:W5:Y:S02]  /*d490*/  LD.E.128 R64, desc[UR36][R64.64] ;  /* 0x0000002440407980 */ /* 0x000f64000c101d00 */
[----:B------:R-:W-:Y:S01]  /*d4a0*/  @P1 IMAD.HI.U32 R2, R20, UR14, RZ ;  /* 0x0000000e14021c27 */ /* 0x000fe2000f8e00ff */
[----:B------:R-:W-:Y:S01]  /*d4b0*/  UIMAD.WIDE.U32 UR10, UR9, UR12, UR10 ;  /* 0x0000000c090a72a5 */ /* 0x000fe2000f8e000a */
[----:B------:R-:W-:Y:S01]  /*d4c0*/  MOV R19, R20 ;  /* 0x0000001400137202 */ /* 0x000fe20000000f00 */
[----:B------:R-:W5:Y:S01]  /*d4d0*/  LD.E.128 R68, desc[UR36][R68.64] ;  /* 0x0000002444447980 */ /* 0x000f62000c101d00 */
[----:B------:R-:W-:-:S02]  /*d4e0*/  @UP1 ULDC UR9, c[0x0][0xbf0] ;  /* 0x0002fc0000091ab9 */ /* 0x000fc40000000800 */
[----:B------:R-:W-:Y:S01]  /*d4f0*/  @P1 SHF.R.U32.HI R19, RZ, UR9, R2 ;  /* 0x00000009ff131c19 */ /* 0x000fe20008011602 */
[----:B------:R-:W-:Y:S01]  /*d500*/  UIADD3 UR4, UR11, UR4, URZ ;  /* 0x000000040b047290 */ /* 0x000fe2000fffe03f */
[----:B------:R-:W-:Y:S01]  /*d510*/  IMAD.U32 R2, RZ, RZ, UR10 ;  /* 0x0000000aff027e24 */ /* 0x000fe2000f8e00ff */
[----:B------:R-:W5:Y:S01]  /*d520*/  LD.E.128 R72, desc[UR36][R72.64] ;  /* 0x0000002448487980 */ /* 0x000f62000c101d00 */
[--C-:B------:R-:W-:Y:S01]  /*d530*/  SHF.R.S32.HI R18, RZ, 0x1f, R19.reuse ;  /* 0x0000001fff127819 */ /* 0x100fe20000011413 */
[----:B------:R-:W-:Y:S02]  /*d540*/  IMAD.MOV R21, RZ, RZ, -R19 ;  /* 0x000000ffff157224 */ /* 0x000fe400078e0a13 */
[----:B------:R-:W-:Y:S01]  /*d550*/  IMAD.U32 R3, RZ, RZ, UR11 ;  /* 0x0000000bff037e24 */ /* 0x000fe2000f8e00ff */
[----:B------:R-:W-:Y:S01]  /*d560*/  ULDC.64 UR10, c[0x0][0xae0] ;  /* 0x0002b800000a7ab9 */ /* 0x000fe20000000a00 */
[----:B------:R-:W-:Y:S01]  /*d570*/  IMAD.U32 R3, RZ, RZ, UR4 ;  /* 0x00000004ff037e24 */ /* 0x000fe2000f8e00ff */
[----:B------:R-:W-:Y:S01]  /*d580*/  @!PT LDS RZ, [RZ] ;  /* 0x00000000fffff984 */ /* 0x000fe20000000800 */
[----:B------:R-:W-:Y:S01]  /*d590*/  @!PT LDS RZ, [RZ] ;  /* 0x00000000fffff984 */ /* 0x000fe20000000800 */
[----:B------:R-:W-:Y:S01]  /*d5a0*/  @!PT LDS RZ, [RZ] ;  /* 0x00000000fffff984 */ /* 0x000fe20000000800 */
[----:B------:R-:W-:Y:S01]  /*d5b0*/  @!PT LDS RZ, [RZ] ;  /* 0x00000000fffff984 */ /* 0x000fe20000000800 */
[----:B------:R0:W-:Y:S06]  /*d5c0*/  MEMBAR.ALL.CTA ;  /* 0x0000000000007992 */ /* 0x0001ec0000008000 */
[----:B0-----:R-:W0:Y:S01]  /*d5d0*/  FENCE.VIEW.ASYNC.S ;  /* 0x00000000000073c6 */ /* 0x001e220000000000 */
[----:B------:R-:W-:-:S02]  /*d5e0*/  IMAD R18, R18, UR10, RZ ;  /* 0x0000000a12127c24 */ /* 0x000fc4000f8e02ff */
[----:B------:R-:W-:Y:S02]  /*d5f0*/  IMAD R21, R21, UR20, R20 ;  /* 0x0000001415157c24 */ /* 0x000fe4000f8e0214 */
[----:B------:R-:W-:-:S04]  /*d600*/  IMAD.WIDE.U32 R2, R19, UR10, R2 ;  /* 0x0000000a13027c25 */ /* 0x000fc8000f8e0002 */
[----:B------:R-:W-:Y:S01]  /*d610*/  IMAD R19, R19, UR11, R18 ;  /* 0x0000000b13137c24 */ /* 0x000fe2000f8e0212 */
[----:B------:R-:W-:Y:S01]  /*d620*/  SHF.R.S32.HI R18, RZ, 0x1f, R21 ;  /* 0x0000001fff127819 */ /* 0x000fe20000011415 */
[----:B------:R-:W-:Y:S02]  /*d630*/  ULDC.64 UR10, c[0x0][0xad8] ;  /* 0x0002b600000a7ab9 */ /* 0x000fe40000000a00 */
[----:B------:R-:W-:Y:S02]  /*d640*/  IMAD.IADD R3, R3, 0x1, R19 ;  /* 0x0000000103037824 */ /* 0x000fe400078e0213 */
[----:B------:R-:W-:Y:S02]  /*d650*/  IMAD R18, R18, UR10, RZ ;  /* 0x0000000a12127c24 */ /* 0x000fe4000f8e02ff */
[----:B------:R-:W-:-:S04]  /*d660*/  IMAD.WIDE.U32 R2, R21, UR10, R2 ;  /* 0x0000000a15027c25 */ /* 0x000fc8000f8e0002 */
[----:B------:R-:W-:Y:S01]  /*d670*/  IMAD R17, R21, UR11, R18 ;  /* 0x0000000b15117c24 */ /* 0x000fe2000f8e0212 */
[----:B------:R-:W-:-:S03]  /*d680*/  ULDC.64 UR10, c[0x0][0xa80] ;  /* 0x0002a000000a7ab9 */ /* 0x000fc60000000a00 */
[----:B------:R-:W-:Y:S01]  /*d690*/  IMAD.IADD R3, R3, 0x1, R17 ;  /* 0x0000000103037824 */ /* 0x000fe200078e0211 */
[----:B------:R-:W-:Y:S01]  /*d6a0*/  LEA R17, P2, R2, UR10, 0x1 ;  /* 0x0000000a02117c11 */ /* 0x000fe2000f8408ff */
[----:B------:R-:W-:-:S03]  /*d6b0*/  UIADD3 UR8, UR8, 0x38820, URZ ;  /* 0x0003882008087890 */ /* 0x000fc6000fffe03f */
[----:B------:R-:W-:Y:S02]  /*d6c0*/  LEA.HI.X R22, R2, UR11, R3, 0x1, P2 ;  /* 0x0000000b02167c11 */ /* 0x000fe400090f0c03 */
[C---:B------:R-:W-:Y:S01]  /*d6d0*/  ISETP.GE.AND P2, PT, R78.reuse, UR17, PT ;  /* 0x000000114e007c0c */ /* 0x040fe2000bf46270 */
[----:B------:R-:W-:Y:S01]  /*d6e0*/  UPRMT UR8, URZ, 0x654, UR8 ;  /* 0x000006543f087896 */ /* 0x000fe20008000008 */
[C---:B------:R-:W-:Y:S02]  /*d6f0*/  VIADD R18, R78.reuse, 0x20 ;  /* 0x000000204e127836 */ /* 0x040fe40000000000 */
[----:B------:R-:W-:Y:S02]  /*d700*/  VIADD R19, R78, 0x40 ;  /* 0x000000404e137836 */ /* 0x000fe40000000000 */
[C---:B------:R-:W-:Y:S02]  /*d710*/  VIADD R82, R0.reuse, 0x80 ;  /* 0x0000008000527836 */ /* 0x040fe40000000000 */
[----:B------:R-:W-:-:S02]  /*d720*/  VIADD R84, R0, 0xc0 ;  /* 0x000000c000547836 */ /* 0x000fc40000000000 */
[----:B------:R-:W-:Y:S01]  /*d730*/  VIADD R80, R0, 0x40 ;  /* 0x0000004000507836 */ /* 0x000fe20000000000 */
[----:B0-----:R-:W-:Y:S01]  /*d740*/  SYNCS.ARRIVE.TRANS64.RED.A1T0 RZ, [UR8], RZ ;  /* 0x000000ffffff79a7 */ /* 0x001fe20008100408 */
[----:B------:R0:W1:Y:S01]  /*d750*/  SHFL.IDX PT, R79, R17, RZ, 0x181f ;  /* 0x00181fff114f7589 */ /* 0x00006200000e0000 */
[----:B------:R-:W-:Y:S03]  /*d760*/  BSSY B1, `(.L_x_209) ;  /* 0x000001a000017945 */ /* 0x000fe60003800000 */
[----:B------:R0:W2:Y:S01]  /*d770*/  SHFL.IDX PT, R77, R22, RZ, 0x181f ;  /* 0x00181fff164d7589 */ /* 0x0000a200000e0000 */
[----:B------:R-:W-:Y:S02]  /*d780*/  ISETP.GE.AND P1, PT, R18, UR17, PT ;  /* 0x0000001112007c0c */ /* 0x000fe4000bf26270 */
[----:B------:R-:W-:Y:S02]  /*d790*/  ISETP.GE.AND P0, PT, R19, UR17, PT ;  /* 0x0000001113007c0c */ /* 0x000fe4000bf06270 */
[----:B------:R-:W-:-:S02]  /*d7a0*/  SHF.R.S32.HI R86, RZ, 0x1f, R0 ;  /* 0x0000001fff567819 */ /* 0x000fc40000011400 */
[----:B------:R-:W-:Y:S02]  /*d7b0*/  SHF.R.S32.HI R81, RZ, 0x1f, R82 ;  /* 0x0000001fff517819 */ /* 0x000fe40000011452 */
[----:B------:R-:W-:Y:S02]  /*d7c0*/  SHF.R.S32.HI R83, RZ, 0x1f, R84 ;  /* 0x0000001fff537819 */ /* 0x000fe40000011454 */
[----:B------:R-:W-:Y:S01]  /*d7d0*/  SHF.R.S32.HI R85, RZ, 0x1f, R80 ;  /* 0x0000001fff557819 */ /* 0x000fe20000011450 */
[----:B0-----:R-:W-:Y:S06]  /*d7e0*/  @P2 BRA `(.L_x_210) ;  /* 0x0000000000442947 */ /* 0x001fec0003800000 */
[----:B------:R-:W-:Y:S02]  /*d7f0*/  ULDC UR4, c[0x0][0xac8] ;  /* 0x0002b20000047ab9 */ /* 0x000fe40000000800 */
[----:B------:R-:W-:Y:S02]  /*d800*/  ISETP.GE.AND P5, PT, R0, UR4, PT ;  /* 0x0000000400007c0c */ /* 0x000fe4000bfa6270 */
[----:B------:R-:W-:Y:S02]  /*d810*/  ISETP.GE.AND P4, PT, R80, UR4, PT ;  /* 0x0000000450007c0c */ /* 0x000fe4000bf86270 */
[----:B------:R-:W-:Y:S02]  /*d820*/  ISETP.GE.AND P3, PT, R82, UR4, PT ;  /* 0x0000000452007c0c */ /* 0x000fe4000bf66270 */
[----:B------:R-:W-:-:S07]  /*d830*/  ISETP.GE.AND P2, PT, R84, UR4, PT ;  /* 0x0000000454007c0c */ /* 0x000fce000bf46270 */
[----:B-1----:R-:W-:-:S04]  /*d840*/  @!P5 LEA R2, P6, R0, R79, 0x1 ;  /* 0x0000004f0002d211 */ /* 0x002fc800078c08ff */
[----:B--2---:R-:W-:Y:S02]  /*d850*/  @!P5 LEA.HI.X R3, R0, R77, R86, 0x1, P6 ;  /* 0x0000004d0003d211 */ /* 0x004fe400030f0c56 */
[----:B------:R-:W-:-:S03]  /*d860*/  @!P4 LEA R18, P6, R80, R79, 0x1 ;  /* 0x0000004f5012c211 */ /* 0x000fc600078c08ff */
[----:B-----5:R0:W-:Y:S01]  /*d870*/  @!P5 ST.E.128 desc[UR36][R2.64], R4 ;  /* 0x000000040200d985 */ /* 0x0201e2000c101d24 */
[----:B------:R-:W-:Y:S02]  /*d880*/  @!P4 LEA.HI.X R19, R80, R77, R85, 0x1, P6 ;  /* 0x0000004d5013c211 */ /* 0x000fe400030f0c55 */
[----:B------:R-:W-:-:S03]  /*d890*/  @!P3 LEA R20, P6, R82, R79, 0x1 ;  /* 0x0000004f5214b211 */ /* 0x000fc600078c08ff */
[----:B------:R0:W-:Y:S01]  /*d8a0*/  @!P4 ST.E.128 desc[UR36][R18.64], R28 ;  /* 0x0000001c1200c985 */ /* 0x0001e2000c101d24 */
[----:B------:R-:W-:Y:S02]  /*d8b0*/  @!P3 LEA.HI.X R21, R82, R77, R81, 0x1, P6 ;  /* 0x0000004d5215b211 */ /* 0x000fe400030f0c51 */
[----:B------:R-:W-:-:S03]  /*d8c0*/  @!P2 LEA R76, P6, R84, R79, 0x1 ;  /* 0x0000004f544ca211 */ /* 0x000fc600078c08ff */
[----:B------:R0:W-:Y:S01]  /*d8d0*/  @!P3 ST.E.128 desc[UR36][R20.64], R44 ;  /* 0x0000002c1400b985 */ /* 0x0001e2000c101d24 */
[----:B------:R-:W-:-:S05]  /*d8e0*/  @!P2 LEA.HI.X R77, R84, R77, R83, 0x1, P6 ;  /* 0x0000004d544da211 */ /* 0x000fca00030f0c53 */
[----:B------:R0:W-:Y:S04]  /*d8f0*/  @!P2 ST.E.128 desc[UR36][R76.64], R60 ;  /* 0x0000003c4c00a985 */ /* 0x0001e8000c101d24 */
.L_x_210:
[----:B------:R-:W-:Y:S05]  /*d900*/  BSYNC B1 ;  /* 0x0000000000017941 */ /* 0x000fea0003800000 */
.L_x_209:
[----:B0-----:R0:W3:Y:S01]  /*d910*/  SHFL.IDX PT, R19, R22, 0x1, 0x181f ;  /* 0x00381f0016137f89 */ /* 0x0010e200000e0000 */
[----:B------:R-:W-:Y:S03]  /*d920*/  BSSY B1, `(.L_x_211) ;  /* 0x0000014000017945 */ /* 0x000fe60003800000 */
[----:B-----5:R0:W4:Y:S01]  /*d930*/  SHFL.IDX PT, R7, R17, 0x1, 0x181f ;  /* 0x00381f0011077f89 */ /* 0x02012200000e0000 */
[----:B------:R-:W-:Y:S05]  /*d940*/  @P1 BRA `(.L_x_212) ;  /* 0x0000000000441947 */ /* 0x000fea0003800000 */
[----:B------:R-:W-:Y:S02]  /*d950*/  ULDC UR4, c[0x0][0xac8] ;  /* 0x0002b20000047ab9 */ /* 0x000fe40000000800 */
[----:B------:R-:W-:Y:S02]  /*d960*/  ISETP.GE.AND P4, PT, R0, UR4, PT ;  /* 0x0000000400007c0c */ /* 0x000fe4000bf86270 */
[----:B------:R-:W-:Y:S02]  /*d970*/  ISETP.GE.AND P3, PT, R80, UR4, PT ;  /* 0x0000000450007c0c */ /* 0x000fe4000bf66270 */
[----:B------:R-:W-:Y:S02]  /*d980*/  ISETP.GE.AND P2, PT, R82, UR4, PT ;  /* 0x0000000452007c0c */ /* 0x000fe4000bf46270 */
[----:B------:R-:W-:-:S07]  /*d990*/  ISETP.GE.AND P1, PT, R84, UR4, PT ;  /* 0x0000000454007c0c */ /* 0x000fce000bf26270 */
[-C--:B----4-:R-:W-:Y:S02]  /*d9a0*/  @!P4 LEA R2, P6, R0, R7.reuse, 0x1 ;  /* 0x000000070002c211 */ /* 0x090fe400078c08ff */
[----:B------:R-:W-:Y:S02]  /*d9b0*/  @!P3 LEA R4, P5, R80, R7, 0x1 ;  /* 0x000000075004b211 */ /* 0x000fe400078a08ff */
[----:B---3--:R-:W-:Y:S02]  /*d9c0*/  @!P4 LEA.HI.X R3, R0, R19, R86, 0x1, P6 ;  /* 0x000000130003c211 */ /* 0x008fe400030f0c56 */
[----:B------:R-:W-:Y:S02]  /*d9d0*/  @!P2 LEA R6, P6, R82, R7, 0x1 ;  /* 0x000000075206a211 */ /* 0x000fe400078c08ff */
[----:B------:R-:W-:Y:S01]  /*d9e0*/  @!P3 LEA.HI.X R5, R80, R19, R85, 0x1, P5 ;  /* 0x000000135005b211 */ /* 0x000fe200028f0c55 */
[----:B------:R3:W-:Y:S01]  /*d9f0*/  @!P4 ST.E.128 desc[UR36][R2.64], R8 ;  /* 0x000000080200c985 */ /* 0x0007e2000c101d24 */
[----:B------:R-:W-:-:S02]  /*da00*/  @!P1 LEA R18, P5, R84, R7, 0x1 ;  /* 0x0000000754129211 */ /* 0x000fc400078a08ff */
[-C--:B------:R-:W-:Y:S01]  /*da10*/  @!P2 LEA.HI.X R7, R82, R19.reuse, R81, 0x1, P6 ;  /* 0x000000135207a211 */ /* 0x080fe200030f0c51 */
[----:B------:R3:W-:Y:S01]  /*da20*/  @!P3 ST.E.128 desc[UR36][R4.64], R32 ;  /* 0x000000200400b985 */ /* 0x0007e2000c101d24 */
[----:B------:R-:W-:-:S03]  /*da30*/  @!P1 LEA.HI.X R19, R84, R19, R83, 0x1, P5 ;  /* 0x0000001354139211 */ /* 0x000fc600028f0c53 */
[----:B------:R3:W-:Y:S04]  /*da40*/  @!P2 ST.E.128 desc[UR36][R6.64], R48 ;  /* 0x000000300600a985 */ /* 0x0007e8000c101d24 */
[----:B------:R3:W-:Y:S02]  /*da50*/  @!P1 ST.E.128 desc[UR36][R18.64], R64 ;  /* 0x0000004012009985 */ /* 0x0007e4000c101d24 */
.L_x_212:
[----:B------:R-:W-:Y:S05]  /*da60*/  BSYNC B1 ;  /* 0x0000000000017941 */ /* 0x000fea0003800000 */
.L_x_211:
[----:B---3--:R3:W0:Y:S01]  /*da70*/  SHFL.IDX PT, R9, R22, 0x2, 0x181f ;  /* 0x00581f0016097f89 */ /* 0x00862200000e0000 */
[----:B------:R-:W-:Y:S03]  /*da80*/  BSSY B1, `(.L_x_213) ;  /* 0x0000014000017945 */ /* 0x000fe60003800000 */
[----:B------:R3:W0:Y:S01]  /*da90*/  SHFL.IDX PT, R5, R17, 0x2, 0x181f ;  /* 0x00581f0011057f89 */ /* 0x00062200000e0000 */
[----:B------:R-:W-:Y:S05]  /*daa0*/  @P0 BRA `(.L_x_214) ;  /* 0x0000000000440947 */ /* 0x000fea0003800000 */
[----:B------:R-:W-:Y:S02]  /*dab0*/  ULDC UR4, c[0x0][0xac8] ;  /* 0x0002b20000047ab9 */ /* 0x000fe40000000800 */
[----:B------:R-:W-:Y:S02]  /*dac0*/  ISETP.GE.AND P3, PT, R0, UR4, PT ;  /* 0x0000000400007c0c */ /* 0x000fe4000bf66270 */
[----:B------:R-:W-:Y:S02]  /*dad0*/  ISETP.GE.AND P2, PT, R80, UR4, PT ;  /* 0x0000000450007c0c */ /* 0x000fe4000bf46270 */
[----:B------:R-:W-:Y:S02]  /*dae0*/  ISETP.GE.AND P1, PT, R82, UR4, PT ;  /* 0x0000000452007c0c */ /* 0x000fe4000bf26270 */
[----:B------:R-:W-:-:S07]  /*daf0*/  ISETP.GE.AND P0, PT, R84, UR4, PT ;  /* 0x0000000454007c0c */ /* 0x000fce000bf06270 */
[-C--:B0-----:R-:W-:Y:S02]  /*db00*/  @!P3 LEA R2, P6, R0, R5.reuse, 0x1 ;  /* 0x000000050002b211 */ /* 0x081fe400078c08ff */
[-C--:B------:R-:W-:Y:S02]  /*db10*/  @!P2 LEA R4, P5, R80, R5.reuse, 0x1 ;  /* 0x000000055004a211 */ /* 0x080fe400078a08ff */
[----:B------:R-:W-:Y:S02]  /*db20*/  @!P1 LEA R6, P4, R82, R5, 0x1 ;  /* 0x0000000552069211 */ /* 0x000fe400078808ff */
[----:B------:R-:W-:Y:S02]  /*db30*/  @!P3 LEA.HI.X R3, R0, R9, R86, 0x1, P6 ;  /* 0x000000090003b211 */ /* 0x000fe400030f0c56 */
[----:B------:R-:W-:Y:S02]  /*db40*/  @!P0 LEA R8, P6, R84, R5, 0x1 ;  /* 0x0000000554088211 */ /* 0x000fe400078c08ff */
[-C--:B------:R-:W-:Y:S01]  /*db50*/  @!P2 LEA.HI.X R5, R80, R9.reuse, R85, 0x1, P5 ;  /* 0x000000095005a211 */ /* 0x080fe200028f0c55 */
[----:B------:R0:W-:Y:S01]  /*db60*/  @!P3 ST.E.128 desc[UR36][R2.64], R12 ;  /* 0x0000000c0200b985 */ /* 0x0001e2000c101d24 */
[----:B----4-:R-:W-:-:S02]  /*db70*/  @!P1 LEA.HI.X R7, R82, R9, R81, 0x1, P4 ;  /* 0x0000000952079211 */ /* 0x010fc400020f0c51 */
[----:B------:R-:W-:Y:S01]  /*db80*/  @!P0 LEA.HI.X R9, R84, R9, R83, 0x1, P6 ;  /* 0x0000000954098211 */ /* 0x000fe200030f0c53 */
[----:B------:R0:W-:Y:S04]  /*db90*/  @!P2 ST.E.128 desc[UR36][R4.64], R36 ;  /* 0x000000240400a985 */ /* 0x0001e8000c101d24 */
[----:B------:R0:W-:Y:S04]  /*dba0*/  @!P1 ST.E.128 desc[UR36][R6.64], R52 ;  /* 0x0000003406009985 */ /* 0x0001e8000c101d24 */
[----:B------:R0:W-:Y:S02]  /*dbb0*/  @!P0 ST.E.128 desc[UR36][R8.64], R68 ;  /* 0x0000004408008985 */ /* 0x0001e4000c101d24 */
.L_x_214:
[----:B------:R-:W-:Y:S05]  /*dbc0*/  BSYNC B1 ;  /* 0x0000000000017941 */ /* 0x000fea0003800000 */
.L_x_213:
[----:B0-----:R-:W-:Y:S01]  /*dbd0*/  VIADD R2, R78, 0x60 ;  /* 0x000000604e027836 */ /* 0x001fe20000000000 */
[----:B------:R0:W0:Y:S04]  /*dbe0*/  SHFL.IDX PT, R9, R22, 0x3, 0x181f ;  /* 0x00781f0016097f89 */ /* 0x00002800000e0000 */
[----:B------:R-:W-:Y:S01]  /*dbf0*/  ISETP.GE.AND P0, PT, R2, UR17, PT ;  /* 0x0000001102007c0c */ /* 0x000fe2000bf06270 */
[----:B---3--:R-:W3:-:S12]  /*dc00*/  SHFL.IDX PT, R17, R17, 0x3, 0x181f ;  /* 0x00781f0011117f89 */ /* 0x008ed800000e0000 */
[----:B------:R-:W-:Y:S05]  /*dc10*/  @P0 BRA `(.L_x_215) ;  /* 0x00000028007c0947 */ /* 0x000fea0003800000 */
[----:B------:R-:W-:Y:S02]  /*dc20*/  ULDC UR4, c[0x0][0xac8] ;  /* 0x0002b20000047ab9 */ /* 0x000fe40000000800 */
[----:B------:R-:W-:Y:S02]  /*dc30*/  ISETP.GE.AND P3, PT, R0, UR4, PT ;  /* 0x0000000400007c0c */ /* 0x000fe4000bf66270 */
[----:B------:R-:W-:Y:S02]  /*dc40*/  ISETP.GE.AND P4, PT, R80, UR4, PT ;  /* 0x0000000450007c0c */ /* 0x000fe4000bf86270 */
[----:B------:R-:W-:-:S09]  /*dc50*/  ISETP.GE.AND P5, PT, R82, UR4, PT ;  /* 0x0000000452007c0c */ /* 0x000fd2000bfa6270 */
[-C--:B---3--:R-:W-:Y:S02]  /*dc60*/  @!P3 LEA R2, P0, R0, R17.reuse, 0x1 ;  /* 0x000000110002b211 */ /* 0x088fe400078008ff */
[-C--:B------:R-:W-:Y:S02]  /*dc70*/  @!P4 LEA R4, P1, R80, R17.reuse, 0x1 ;  /* 0x000000115004c211 */ /* 0x080fe400078208ff */
[----:B------:R-:W-:Y:S02]  /*dc80*/  @!P5 LEA R6, P2, R82, R17, 0x1 ;  /* 0x000000115206d211 */ /* 0x000fe400078408ff */
[-C--:B0-----:R-:W-:Y:S02]  /*dc90*/  @!P3 LEA.HI.X R3, R0, R9.reuse, R86, 0x1, P0 ;  /* 0x000000090003b211 */ /* 0x081fe400000f0c56 */
[-C--:B------:R-:W-:Y:S02]  /*dca0*/  @!P4 LEA.HI.X R5, R80, R9.reuse, R85, 0x1, P1 ;  /* 0x000000095005c211 */ /* 0x080fe400008f0c55 */
[----:B----4-:R-:W-:Y:S01]  /*dcb0*/  @!P5 LEA.HI.X R7, R82, R9, R81, 0x1, P2 ;  /* 0x000000095207d211 */ /* 0x010fe200010f0c51 */
[----:B------:R0:W-:Y:S01]  /*dcc0*/  @!P3 ST.E.128 desc[UR36][R2.64], R24 ;  /* 0x000000180200b985 */ /* 0x0001e2000c101d24 */
[----:B------:R-:W-:-:S03]  /*dcd0*/  ISETP.GE.AND P0, PT, R84, UR4, PT ;  /* 0x0000000454007c0c */ /* 0x000fc6000bf06270 */
[----:B------:R0:W-:Y:S04]  /*dce0*/  @!P4 ST.E.128 desc[UR36][R4.64], R40 ;  /* 0x000000280400c985 */ /* 0x0001e8000c101d24 */
[----:B------:R0:W-:Y:S06]  /*dcf0*/  @!P5 ST.E.128 desc[UR36][R6.64], R56 ;  /* 0x000000380600d985 */ /* 0x0001ec000c101d24 */
[----:B------:R-:W-:Y:S05]  /*dd00*/  @P0 BRA `(.L_x_215) ;  /* 0x0000002800400947 */ /* 0x000fea0003800000 */
[----:B0-----:R-:W-:-:S04]  /*dd10*/  LEA R2, P0, R84, R17, 0x1 ;  /* 0x0000001154027211 */ /* 0x001fc800078008ff */
[----:B------:R-:W-:-:S05]  /*dd20*/  LEA.HI.X R3, R84, R9, R83, 0x1, P0 ;  /* 0x0000000954037211 */ /* 0x000fca00000f0c53 */
[----:B------:R0:W-:Y:S01]  /*dd30*/  ST.E.128 desc[UR36][R2.64], R72 ;  /* 0x0000004802007985 */ /* 0x0001e2000c101d24 */
[----:B------:R-:W-:Y:S05]  /*dd40*/  BRA `(.L_x_215) ;  /* 0x0000002800307947 */ /* 0x000fea0003800000 */
.L_x_208:
[----:B------:R-:W-:Y:S01]  /*dd50*/  ULDC.64 UR14, c[0x0][0xb08] ;  /* 0x0002c200000e7ab9 */ /* 0x000fe20000000a00 */
[----:B------:R-:W-:Y:S01]  /*dd60*/  R2UR UR18, R216 ;  /* 0x00000000d81272ca */ /* 0x000fe200000e0000 */
[----:B------:R-:W-:Y:S01]  /*dd70*/  UIMAD UR12, UR16, UR14, URZ ;  /* 0x0000000e100c72a4 */ /* 0x000fe2000f8e023f */
[----:B------:R-:W-:Y:S01]  /*dd80*/  R2UR UR17, R215 ;  /* 0x00000000d71172ca */ /* 0x000fe200000e0000 */
[----:B------:R-:W-:Y:S01]  /*dd90*/  UIMAD.WIDE.U32 UR10, UR4, UR14, URZ ;  /* 0x0000000e040a72a5 */ /* 0x000fe2000f8e003f */
[----:B0-----:R-:W-:Y:S01]  /*dda0*/  IMAD.MOV.U32 R5, RZ, RZ, R8 ;  /* 0x000000ffff057224 */ /* 0x001fe200078e0008 */
[----:B------:R-:W-:Y:S01]  /*ddb0*/  UIMAD UR12, UR4, UR15, UR12 ;  /* 0x0000000f040c72a4 */ /* 0x000fe2000f8e020c */
[C---:B------:R-:W-:Y:S01]  /*ddc0*/  VIADD R159, R23.reuse, 0x78 ;  /* 0x00000078179f7836 */ /* 0x040fe20000000000 */
[----:B------:R-:W-:Y:S01]  /*ddd0*/  USHF.R.S32.HI UR4, URZ, 0x1f, UR9 ;  /* 0x0000001f3f047899 */ /* 0x000fe20008011409 */
[C---:B------:R-:W-:Y:S01]  /*dde0*/  VIADD R161, R23.reuse, 0x70 ;  /* 0x0000007017a17836 */ /* 0x040fe20000000000 */
[----:B------:R-:W-:Y:S01]  /*ddf0*/  UIADD3 UR11, UR11, UR12, URZ ;  /* 0x0000000c0b0b7290 */ /* 0x000fe2000fffe03f */
[C---:B------:R-:W-:Y:S01]  /*de00*/  VIADD R163, R23.reuse, 0x68 ;  /* 0x0000006817a37836 */ /* 0x040fe20000000000 */
[----:B------:R-:W-:Y:S01]  /*de10*/  ULDC.64 UR14, c[0x0][0xb40] ;  /* 0x0002d000000e7ab9 */ /* 0x000fe20000000a00 */
[----:B------:R-:W-:Y:S01]  /*de20*/  ULDC.64 UR12, c[0x0][0xb38] ;  /* 0x0002ce00000c7ab9 */ /* 0x000fe20000000a00 */
[----:B------:R-:W-:Y:S01]  /*de30*/  UIMAD UR4, UR4, UR14, URZ ;  /* 0x0000000e040472a4 */ /* 0x000fe2000f8e023f */
[C---:B------:R-:W-:Y:S01]  /*de40*/  VIADD R165, R23.reuse, 0x60 ;  /* 0x0000006017a57836 */ /* 0x040fe20000000000 */
[----:B------:R-:W-:Y:S01]  /*de50*/  UIMAD.WIDE.U32 UR10, UR18, UR12, UR10 ;  /* 0x0000000c120a72a5 */ /* 0x000fe2000f8e000a */
[C---:B------:R-:W-:Y:S01]  /*de60*/  VIADD R167, R23.reuse, 0x58 ;  /* 0x0000005817a77836 */ /* 0x040fe20000000000 */
[----:B------:R-:W-:Y:S01]  /*de70*/  UIMAD UR4, UR9, UR15, UR4 ;  /* 0x0000000f090472a4 */ /* 0x000fe2000f8e0204 */
[C---:B------:R-:W-:Y:S01]  /*de80*/  VIADD R169, R23.reuse, 0x50 ;  /* 0x0000005017a97836 */ /* 0x040fe20000000000 */
[----:B------:R-:W-:Y:S01]  /*de90*/  UIMAD UR11, UR18, UR13, UR11 ;  /* 0x0000000d120b72a4 */ /* 0x000fe2000f8e020b */
[C---:B------:R-:W-:Y:S01]  /*dea0*/  VIADD R171, R23.reuse, 0x48 ;  /* 0x0000004817ab7836 */ /* 0x040fe20000000000 */
[----:B------:R-:W-:Y:S01]  /*deb0*/  UIADD3 UR8, UR8, 0x38820, URZ ;  /* 0x0003882008087890 */ /* 0x000fe2000fffe03f */
[C---:B------:R-:W-:Y:S01]  /*dec0*/  VIADD R173, R23.reuse, 0x40 ;  /* 0x0000004017ad7836 */ /* 0x040fe20000000000 */
[----:B------:R-:W-:Y:S01]  /*ded0*/  UIMAD.WIDE.U32 UR10, UR9, UR14, UR10 ;  /* 0x0000000e090a72a5 */ /* 0x000fe2000f8e000a */
[C---:B------:R-:W-:Y:S01]  /*dee0*/  VIADD R175, R23.reuse, 0x38 ;  /* 0x0000003817af7836 */ /* 0x040fe20000000000 */
[----:B------:R-:W-:Y:S01]  /*def0*/  ULDC.64 UR12, c[0x0][0xb48] ;  /* 0x0002d200000c7ab9 */ /* 0x000fe20000000a00 */
[----:B------:R-:W-:Y:S01]  /*df00*/  @UP1 ULDC UR9, c[0x0][0xbec] ;  /* 0x0002fb0000091ab9 */ /* 0x000fe20000000800 */
[----:B------:R-:W-:Y:S01]  /*df10*/  UIADD3 UR11, UR11, UR4, URZ ;  /* 0x000000040b0b7290 */ /* 0x000fe2000fffe03f */
[----:B------:R-:W-:Y:S01]  /*df20*/  @P1 IMAD.HI.U32 R0, R8, UR9, RZ ;  /* 0x0000000908001c27 */ /* 0x000fe2000f8e00ff */
[----:B------:R-:W-:Y:S01]  /*df30*/  UPRMT UR8, URZ, 0x654, UR8 ;  /* 0x000006543f087896 */ /* 0x000fe20008000008 */
[C---:B------:R-:W-:Y:S01]  /*df40*/  IADD3 R187, R23.reuse, 0x8, RZ ;  /* 0x0000000817bb7810 */ /* 0x040fe20007ffe0ff */
[----:B------:R-:W-:Y:S01]  /*df50*/  @UP1 ULDC UR4, c[0x0][0xbf0] ;  /* 0x0002fc0000041ab9 */ /* 0x000fe20000000800 */
[----:B------:R-:W-:Y:S01]  /*df60*/  UIMAD.WIDE.U32 UR10, UR17, UR12, UR10 ;  /* 0x0000000c110a72a5 */ /* 0x000fe2000f8e000a */
[----:B------:R-:W-:Y:S01]  /*df70*/  @P1 SHF.R.U32.HI R5, RZ, UR4, R0 ;  /* 0x00000004ff051c19 */ /* 0x000fe20008011600 */
[----:B------:R-:W-:Y:S01]  /*df80*/  VIADD R177, R23, 0x30 ;  /* 0x0000003017b17836 */ /* 0x000fe20000000000 */
[----:B------:R-:W-:Y:S01]  /*df90*/  BSSY B1, `(.L_x_216) ;  /* 0x00000d0000017945 */ /* 0x000fe20003800000 */
[----:B------:R-:W-:Y:S01]  /*dfa0*/  UIMAD UR4, UR17, UR13, UR11 ;  /* 0x0000000d110472a4 */ /* 0x000fe2000f8e020b */
[--C-:B------:R-:W-:Y:S01]  /*dfb0*/  SHF.R.S32.HI R0, RZ, 0x1f, R5.reuse ;  /* 0x0000001fff007819 */ /* 0x100fe20000011405 */
[----:B------:R-:W-:Y:S01]  /*dfc0*/  IMAD.MOV R7, RZ, RZ, -R5 ;  /* 0x000000ffff077224 */ /* 0x000fe200078e0a05 */
[----:B------:R-:W-:Y:S01]  /*dfd0*/  ULDC.64 UR12, c[0x0][0xb30] ;  /* 0x0002cc00000c7ab9 */ /* 0x000fe20000000a00 */
[----:B------:R-:W-:Y:S01]  /*dfe0*/  MOV R2, UR10 ;  /* 0x0000000a00027c02 */ /* 0x000fe20008000f00 */
[----:B------:R-:W-:Y:S01]  /*dff0*/  IMAD.U32 R3, RZ, RZ, UR11 ;  /* 0x0000000bff037e24 */ /* 0x000fe2000f8e00ff */
[----:B------:R-:W-:Y:S01]  /*e000*/  ULDC.64 UR10, c[0x0][0xb28] ;  /* 0x0002ca00000a7ab9 */ /* 0x000fe20000000a00 */
[----:B------:R-:W-:Y:S01]  /*e010*/  IMAD R7, R7, UR20, R8 ;  /* 0x0000001407077c24 */ /* 0x000fe2000f8e0208 */
[----:B------:R-:W-:Y:S01]  /*e020*/  SYNCS.ARRIVE.TRANS64.RED.A1T0 RZ, [UR8], RZ ;  /* 0x000000ffffff79a7 */ /* 0x000fe20008100408 */
[----:B------:R-:W-:Y:S01]  /*e030*/  IMAD R0, R0, UR12, RZ ;  /* 0x0000000c00007c24 */ /* 0x000fe2000f8e02ff */
[----:B------:R-:W-:Y:S01]  /*e040*/  SHF.R.S32.HI R18, RZ, 0x1f, R217 ;  /* 0x0000001fff127819 */ /* 0x000fe200000114d9 */
[----:B------:R-:W-:Y:S01]  /*e050*/  IMAD.U32 R3, RZ, RZ, UR4 ;  /* 0x00000004ff037e24 */ /* 0x000fe2000f8e00ff */
[----:B------:R-:W-:Y:S01]  /*e060*/  SHF.R.S32.HI R20, RZ, 0x1f, R218 ;  /* 0x0000001fff147819 */ /* 0x000fe200000114da */
[C---:B------:R-:W-:Y:S01]  /*e070*/  IMAD R9, R5.reuse, UR13, R0 ;  /* 0x0000000d05097c24 */ /* 0x040fe2000f8e0200 */
[----:B------:R-:W-:Y:S01]  /*e080*/  SHF.R.S32.HI R0, RZ, 0x1f, R7 ;  /* 0x0000001fff007819 */ /* 0x000fe20000011407 */
[----:B------:R-:W-:Y:S01]  /*e090*/  IMAD.WIDE.U32 R2, R5, UR12, R2 ;  /* 0x0000000c05027c25 */ /* 0x000fe2000f8e0002 */
[----:B------:R-:W-:-:S02]  /*e0a0*/  SHF.R.S32.HI R21, RZ, 0x1f, R219 ;  /* 0x0000001fff157819 */ /* 0x000fc400000114db */
[----:B------:R-:W-:Y:S01]  /*e0b0*/  SHF.R.S32.HI R22, RZ, 0x1f, R220 ;  /* 0x0000001fff167819 */ /* 0x000fe200000114dc */
[----:B------:R-:W-:Y:S01]  /*e0c0*/  IMAD R0, R0, UR10, RZ ;  /* 0x0000000a00007c24 */ /* 0x000fe2000f8e02ff */
[----:B------:R-:W-:Y:S01]  /*e0d0*/  SHF.R.S32.HI R152, RZ, 0x1f, R221 ;  /* 0x0000001fff987819 */ /* 0x000fe200000114dd */
[----:B------:R-:W-:Y:S01]  /*e0e0*/  IMAD.IADD R3, R3, 0x1, R9 ;  /* 0x0000000103037824 */ /* 0x000fe200078e0209 */
[----:B------:R-:W-:Y:S01]  /*e0f0*/  SHF.R.S32.HI R153, RZ, 0x1f, R222 ;  /* 0x0000001fff997819 */ /* 0x000fe200000114de */
[C---:B------:R-:W-:Y:S01]  /*e100*/  IMAD R5, R7.reuse, UR11, R0 ;  /* 0x0000000b07057c24 */ /* 0x040fe2000f8e0200 */
[----:B------:R-:W-:Y:S01]  /*e110*/  SHF.R.S32.HI R154, RZ, 0x1f, R223 ;  /* 0x0000001fff9a7819 */ /* 0x000fe200000114df */
[----:B------:R-:W-:Y:S01]  /*e120*/  IMAD.WIDE.U32 R2, R7, UR10, R2 ;  /* 0x0000000a07027c25 */ /* 0x000fe2000f8e0002 */
[----:B------:R-:W-:Y:S01]  /*e130*/  ULDC.64 UR10, c[0x0][0xb00] ;  /* 0x0002c000000a7ab9 */ /* 0x000fe20000000a00 */
[----:B------:R-:W-:Y:S02]  /*e140*/  SHF.R.S32.HI R155, RZ, 0x1f, R224 ;  /* 0x0000001fff9b7819 */ /* 0x000fe400000114e0 */
[----:B------:R-:W-:Y:S01]  /*e150*/  IMAD.IADD R3, R3, 0x1, R5 ;  /* 0x0000000103037824 */ /* 0x000fe200078e0205 */
[C---:B------:R-:W-:Y:S01]  /*e160*/  LEA R0, P1, R2.reuse, UR10, 0x2 ;  /* 0x0000000a02007c11 */ /* 0x040fe2000f8210ff */
[C---:B------:R-:W-:Y:S01]  /*e170*/  VIADD R179, R23.reuse, 0x28 ;  /* 0x0000002817b37836 */ /* 0x040fe20000000000 */
[----:B------:R-:W-:Y:S01]  /*e180*/  SHF.R.S32.HI R156, RZ, 0x1f, R225 ;  /* 0x0000001fff9c7819 */ /* 0x000fe200000114e1 */
[C---:B------:R-:W-:Y:S01]  /*e190*/  VIADD R181, R23.reuse, 0x20 ;  /* 0x0000002017b57836 */ /* 0x040fe20000000000 */
[----:B------:R-:W-:Y:S01]  /*e1a0*/  LEA.HI.X R12, R2, UR11, R3, 0x2, P1 ;  /* 0x0000000b020c7c11 */ /* 0x000fe200088f1403 */
[C---:B------:R-:W-:Y:S01]  /*e1b0*/  VIADD R183, R23.reuse, 0x18 ;  /* 0x0000001817b77836 */ /* 0x040fe20000000000 */
[----:B------:R0:W1:Y:S01]  /*e1c0*/  SHFL.IDX PT, R2, R0, RZ, 0x1c1f ;  /* 0x001c1fff00027589 */ /* 0x00006200000e0000 */
[C---:B------:R-:W-:Y:S01]  /*e1d0*/  VIADD R185, R23.reuse, 0x10 ;  /* 0x0000001017b97836 */ /* 0x040fe20000000000 */
[----:B------:R-:W-:Y:S01]  /*e1e0*/  SHF.R.S32.HI R157, RZ, 0x1f, R226 ;  /* 0x0000001fff9d7819 */ /* 0x000fe200000114e2 */
[C---:B------:R-:W-:Y:S01]  /*e1f0*/  VIADD R158, R23.reuse, 0x78 ;  /* 0x00000078179e7836 */ /* 0x040fe20000000000 */
[----:B------:R0:W2:Y:S01]  /*e200*/  SHFL.IDX PT, R3, R12, RZ, 0x1c1f ;  /* 0x001c1fff0c037589 */ /* 0x0000a200000e0000 */
        /* <DEDUP_REMOVED lines=12> */
[C---:B------:R-:W-:Y:S01]  /*e2d0*/  IADD3 R170, R23.reuse, 0x48, RZ ;  /* 0x0000004817aa7810 */ /* 0x040fe20007ffe0ff */
        /* <DEDUP_REMOVED lines=13> */
[----:B------:R-:W-:-:S02]  /*e3b0*/  SHF.R.S32.HI R183, RZ, 0x1f, R183 ;  /* 0x0000001fffb77819 */ /* 0x000fc400000114b7 */
[----:B------:R-:W-:Y:S02]  /*e3c0*/  SHF.R.S32.HI R185, RZ, 0x1f, R185 ;  /* 0x0000001fffb97819 */ /* 0x000fe400000114b9 */
[----:B------:R-:W-:Y:S01]  /*e3d0*/  SHF.R.S32.HI R187, RZ, 0x1f, R187 ;  /* 0x0000001fffbb7819 */ /* 0x000fe200000114bb */
[----:B012---:R-:W-:Y:S06]  /*e3e0*/  @P2 BRA `(.L_x_217) ;  /* 0x0000000800282947 */ /* 0x007fec0003800000 */
[----:B------:R-:W-:Y:S01]  /*e3f0*/  ULDC UR4, c[0x0][0xac8] ;  /* 0x0002b20000047ab9 */ /* 0x000fe20000000800 */
[C---:B------:R-:W-:Y:S01]  /*e400*/  VIADD R13, R23.reuse, 0xe0 ;  /* 0x000000e0170d7836 */ /* 0x040fe20000000000 */
[C---:B------:R-:W-:Y:S01]  /*e410*/  ISETP.GE.AND P2, PT, R23.reuse, UR4, PT ;  /* 0x0000000417007c0c */ /* 0x040fe2000bf46270 */
[C---:B------:R-:W-:Y:S01]  /*e420*/  VIADD R17, R23.reuse, 0xe8 ;  /* 0x000000e817117836 */ /* 0x040fe20000000000 */
[----:B------:R-:W-:Y:S01]  /*e430*/  ISETP.GE.AND P1, PT, R186, UR4, PT ;  /* 0x00000004ba007c0c */ /* 0x000fe2000bf26270 */
[----:B------:R-:W-:Y:S01]  /*e440*/  VIADD R19, R23, 0xf0 ;  /* 0x000000f017137836 */ /* 0x000fe20000000000 */
[----:B------:R-:W-:Y:S02]  /*e450*/  ISETP.GE.AND P3, PT, R184, UR4, PT ;  /* 0x00000004b8007c0c */ /* 0x000fe4000bf66270 */
[----:B------:R-:W-:-:S07]  /*e460*/  ISETP.GE.AND P4, PT, R182, UR4, PT ;  /* 0x00000004b6007c0c */ /* 0x000fce000bf86270 */
[----:B------:R-:W-:Y:S02]  /*e470*/  @!P2 IMAD.WIDE R4, R23, 0x4, R2 ;  /* 0x000000041704a825 */ /* 0x000fe400078e0202 */
[----:B------:R-:W-:-:S03]  /*e480*/  @!P1 LEA R6, P5, R186, R2, 0x2 ;  /* 0x00000002ba069211 */ /* 0x000fc600078a10ff */
[----:B------:R0:W-:Y:S01]  /*e490*/  @!P2 ST.E.64 desc[UR36][R4.64], R24 ;  /* 0x000000180400a985 */ /* 0x0001e2000c101b24 */
[----:B------:R-:W-:Y:S02]  /*e4a0*/  ISETP.GE.AND P2, PT, R180, UR4, PT ;  /* 0x00000004b4007c0c */ /* 0x000fe4000bf46270 */
[----:B------:R-:W-:-:S05]  /*e4b0*/  @!P1 LEA.HI.X R7, R186, R3, R187, 0x2, P5 ;  /* 0x00000003ba079211 */ /* 0x000fca00028f14bb */
[----:B------:R1:W-:Y:S01]  /*e4c0*/  @!P1 ST.E.64 desc[UR36][R6.64], R28 ;  /* 0x0000001c06009985 */ /* 0x0003e2000c101b24 */
[----:B------:R-:W-:Y:S02]  /*e4d0*/  ISETP.GE.AND P1, PT, R178, UR4, PT ;  /* 0x00000004b2007c0c */ /* 0x000fe4000bf26270 */
[----:B0-----:R-:W-:-:S04]  /*e4e0*/  @!P3 LEA R4, P6, R184, R2, 0x2 ;  /* 0x00000002b804b211 */ /* 0x001fc800078c10ff */
[----:B------:R-:W-:Y:S02]  /*e4f0*/  @!P3 LEA.HI.X R5, R184, R3, R185, 0x2, P6 ;  /* 0x00000003b805b211 */ /* 0x000fe400030f14b9 */
[----:B-1----:R-:W-:-:S03]  /*e500*/  @!P4 LEA R6, P5, R182, R2, 0x2 ;  /* 0x00000002b606c211 */ /* 0x002fc600078a10ff */
        /* <DEDUP_REMOVED lines=34> */
[----:B------:R-:W-:Y:S02]  /*e730*/  @!P4 LEA.HI.X R7, R166, R3, R167, 0x2, P5 ;  /* 0x00000003a607c211 */ /* 0x000fe400028f14a7 */
[----:B------:R-:W-:-:S03]  /*e740*/  ISETP.GE.AND P5, PT, R158, UR4, PT ;  /* 0x000000049e007c0c */ /* 0x000fc6000bfa6270 */
[----:B------:R1:W-:Y:S01]  /*e750*/  @!P4 ST.E.64 desc[UR36][R6.64], R68 ;  /* 0x000000440600c985 */ /* 0x0003e2000c101b24 */
[----:B------:R-:W-:Y:S02]  /*e760*/  ISETP.GE.AND P4, PT, R226, UR4, PT ;  /* 0x00000004e2007c0c */ /* 0x000fe4000bf86270 */
[----:B0-----:R-:W-:-:S04]  /*e770*/  @!P2 LEA R4, P6, R164, R2, 0x2 ;  /* 0x00000002a404a211 */ /* 0x001fc800078c10ff */
[----:B------:R-:W-:Y:S02]  /*e780*/  @!P2 LEA.HI.X R5, R164, R3, R165, 0x2, P6 ;  /* 0x00000003a405a211 */ /* 0x000fe400030f14a5 */
[----:B-1----:R-:W-:-:S03]  /*e790*/  @!P1 LEA R6, P6, R162, R2, 0x2 ;  /* 0x00000002a2069211 */ /* 0x002fc600078c10ff */
[----:B------:R0:W-:Y:S01]  /*e7a0*/  @!P2 ST.E.64 desc[UR36][R4.64], R72 ;  /* 0x000000480400a985 */ /* 0x0001e2000c101b24 */
[----:B------:R-:W-:Y:S02]  /*e7b0*/  @!P1 LEA.HI.X R7, R162, R3, R163, 0x2, P6 ;  /* 0x00000003a2079211 */ /* 0x000fe400030f14a3 */
[----:B------:R-:W-:-:S03]  /*e7c0*/  @!P4 LEA R10, P6, R226, R2, 0x2 ;  /* 0x00000002e20ac211 */ /* 0x000fc600078c10ff */
[----:B------:R1:W-:Y:S01]  /*e7d0*/  @!P1 ST.E.64 desc[UR36][R6.64], R76 ;  /* 0x0000004c06009985 */ /* 0x0003e2000c101b24 */
[----:B------:R-:W-:Y:S02]  /*e7e0*/  ISETP.GE.AND P1, PT, R225, UR4, PT ;  /* 0x00000004e1007c0c */ /* 0x000fe4000bf26270 */
[----:B------:R-:W-:Y:S02]  /*e7f0*/  @!P4 LEA.HI.X R11, R226, R3, R157, 0x2, P6 ;  /* 0x00000003e20bc211 */ /* 0x000fe400030f149d */
[----:B0-----:R-:W-:-:S04]  /*e800*/  @!P3 LEA R4, P2, R160, R2, 0x2 ;  /* 0x00000002a004b211 */ /* 0x001fc800078410ff */
[----:B------:R-:W-:Y:S02]  /*e810*/  @!P3 LEA.HI.X R5, R160, R3, R161, 0x2, P2 ;  /* 0x00000003a005b211 */ /* 0x000fe400010f14a1 */
[----:B------:R-:W-:-:S03]  /*e820*/  @!P5 LEA R8, P2, R158, R2, 0x2 ;  /* 0x000000029e08d211 */ /* 0x000fc600078410ff */
[----:B------:R0:W-:Y:S01]  /*e830*/  @!P3 ST.E.64 desc[UR36][R4.64], R80 ;  /* 0x000000500400b985 */ /* 0x0001e2000c101b24 */
[----:B------:R-:W-:Y:S02]  /*e840*/  ISETP.GE.AND P3, PT, R224, UR4, PT ;  /* 0x00000004e0007c0c */ /* 0x000fe4000bf66270 */
[----:B------:R-:W-:Y:S02]  /*e850*/  @!P5 LEA.HI.X R9, R158, R3, R159, 0x2, P2 ;  /* 0x000000039e09d211 */ /* 0x000fe400010f149f */
[----:B------:R-:W-:-:S03]  /*e860*/  ISETP.GE.AND P2, PT, R223, UR4, PT ;  /* 0x00000004df007c0c */ /* 0x000fc6000bf46270 */
[----:B------:R2:W-:Y:S01]  /*e870*/  @!P5 ST.E.64 desc[UR36][R8.64], R84 ;  /* 0x000000540800d985 */ /* 0x0005e2000c101b24 */
[----:B------:R-:W-:-:S03]  /*e880*/  @!P1 LEA R14, P5, R225, R2, 0x2 ;  /* 0x00000002e10e9211 */ /* 0x000fc600078a10ff */
[----:B------:R3:W-:Y:S01]  /*e890*/  @!P4 ST.E.64 desc[UR36][R10.64], R88 ;  /* 0x000000580a00c985 */ /* 0x0007e2000c101b24 */
[----:B------:R-:W-:Y:S02]  /*e8a0*/  ISETP.GE.AND P4, PT, R222, UR4, PT ;  /* 0x00000004de007c0c */ /* 0x000fe4000bf86270 */
[CC--:B-1----:R-:W-:Y:S02]  /*e8b0*/  @!P3 LEA R6, P6, R224.reuse, R2.reuse, 0x2 ;  /* 0x00000002e006b211 */ /* 0x0c2fe400078c10ff */
[-C--:B------:R-:W-:Y:S02]  /*e8c0*/  @!P1 LEA.HI.X R15, R225, R3.reuse, R156, 0x2, P5 ;  /* 0x00000003e10f9211 */ /* 0x080fe400028f149c */
[----:B------:R-:W-:Y:S02]  /*e8d0*/  @!P3 LEA.HI.X R7, R224, R3, R155, 0x2, P6 ;  /* 0x00000003e007b211 */ /* 0x000fe400030f149b */
[----:B------:R-:W-:Y:S01]  /*e8e0*/  ISETP.GE.AND P6, PT, R221, UR4, PT ;  /* 0x00000004dd007c0c */ /* 0x000fe2000bfc6270 */
[----:B------:R-:W-:Y:S01]  /*e8f0*/  @!P1 ST.E.64 desc[UR36][R14.64], R92 ;  /* 0x0000005c0e009985 */ /* 0x000fe2000c101b24 */
[----:B0-----:R-:W-:-:S03]  /*e900*/  @!P2 LEA R4, P5, R223, R2, 0x2 ;  /* 0x00000002df04a211 */ /* 0x001fc600078a10ff */
[----:B------:R0:W-:Y:S01]  /*e910*/  @!P3 ST.E.64 desc[UR36][R6.64], R96 ;  /* 0x000000600600b985 */ /* 0x0001e2000c101b24 */
[-C--:B------:R-:W-:Y:S02]  /*e920*/  @!P2 LEA.HI.X R5, R223, R3.reuse, R154, 0x2, P5 ;  /* 0x00000003df05a211 */ /* 0x080fe400028f149a */
[----:B------:R-:W-:Y:S02]  /*e930*/  ISETP.GE.AND P3, PT, R220, UR4, PT ;  /* 0x00000004dc007c0c */ /* 0x000fe4000bf66270 */
[CC--:B--2---:R-:W-:Y:S01]  /*e940*/  @!P4 LEA R8, P1, R222.reuse, R2.reuse, 0x2 ;  /* 0x00000002de08c211 */ /* 0x0c4fe200078210ff */
[----:B------:R1:W-:Y:S01]  /*e950*/  @!P2 ST.E.64 desc[UR36][R4.64], R100 ;  /* 0x000000640400a985 */ /* 0x0003e2000c101b24 */
[----:B------:R-:W-:Y:S02]  /*e960*/  ISETP.GE.AND P2, PT, R219, UR4, PT ;  /* 0x00000004db007c0c */ /* 0x000fe4000bf46270 */
[----:B---3--:R-:W-:Y:S02]  /*e970*/  @!P6 LEA R10, P5, R221, R2, 0x2 ;  /* 0x00000002dd0ae211 */ /* 0x008fe400078a10ff */
[----:B------:R-:W-:-:S02]  /*e980*/  @!P4 LEA.HI.X R9, R222, R3, R153, 0x2, P1 ;  /* 0x00000003de09c211 */ /* 0x000fc400008f1499 */
[----:B------:R-:W-:Y:S02]  /*e990*/  @!P6 LEA.HI.X R11, R221, R3, R152, 0x2, P5 ;  /* 0x00000003dd0be211 */ /* 0x000fe400028f1498 */
[----:B------:R-:W-:Y:S01]  /*e9a0*/  ISETP.GE.AND P1, PT, R218, UR4, PT ;  /* 0x00000004da007c0c */ /* 0x000fe2000bf26270 */
[----:B------:R2:W-:Y:S01]  /*e9b0*/  @!P4 ST.E.64 desc[UR36][R8.64], R104 ;  /* 0x000000680800c985 */ /* 0x0005e2000c101b24 */
[----:B------:R-:W-:-:S03]  /*e9c0*/  ISETP.GE.AND P5, PT, R217, UR4, PT ;  /* 0x00000004d9007c0c */ /* 0x000fc6000bfa6270 */
[----:B------:R3:W-:Y:S01]  /*e9d0*/  @!P6 ST.E.64 desc[UR36][R10.64], R108 ;  /* 0x0000006c0a00e985 */ /* 0x0007e2000c101b24 */
[CC--:B0-----:R-:W-:Y:S02]  /*e9e0*/  @!P3 LEA R6, P6, R220.reuse, R2.reuse, 0x2 ;  /* 0x00000002dc06b211 */ /* 0x0c1fe400078c10ff */
[CC--:B-1----:R-:W-:Y:S02]  /*e9f0*/  @!P2 LEA R4, P4, R219.reuse, R2.reuse, 0x2 ;  /* 0x00000002db04a211 */ /* 0x0c2fe400078810ff */
[-C--:B------:R-:W-:Y:S02]  /*ea00*/  @!P3 LEA.HI.X R7, R220, R3.reuse, R22, 0x2, P6 ;  /* 0x00000003dc07b211 */ /* 0x080fe400030f1416 */
[----:B------:R-:W-:Y:S02]  /*ea10*/  @!P2 LEA.HI.X R5, R219, R3, R21, 0x2, P4 ;  /* 0x00000003db05a211 */ /* 0x000fe400020f1415 */
[----:B------:R-:W-:Y:S01]  /*ea20*/  ISETP.GE.AND P4, PT, R214, UR4, PT ;  /* 0x00000004d6007c0c */ /* 0x000fe2000bf86270 */
[----:B------:R0:W-:Y:S01]  /*ea30*/  @!P3 ST.E.64 desc[UR36][R6.64], R112 ;  /* 0x000000700600b985 */ /* 0x0001e2000c101b24 */
[----:B------:R-:W-:-:S03]  /*ea40*/  @!P1 LEA R14, P6, R218, R2, 0x2 ;  /* 0x00000002da0e9211 */ /* 0x000fc600078c10ff */
[----:B------:R-:W-:Y:S01]  /*ea50*/  @!P2 ST.E.64 desc[UR36][R4.64], R116 ;  /* 0x000000740400a985 */ /* 0x000fe2000c101b24 */
[CC--:B--2---:R-:W-:Y:S02]  /*ea60*/  @!P5 LEA R8, P2, R217.reuse, R2.reuse, 0x2 ;  /* 0x00000002d908d211 */ /* 0x0c4fe400078410ff */
[-C--:B------:R-:W-:Y:S02]  /*ea70*/  @!P1 LEA.HI.X R15, R218, R3.reuse, R20, 0x2, P6 ;  /* 0x00000003da0f9211 */ /* 0x080fe400030f1414 */
[----:B------:R-:W-:Y:S02]  /*ea80*/  @!P5 LEA.HI.X R9, R217, R3, R18, 0x2, P2 ;  /* 0x00000003d909d211 */ /* 0x000fe400010f1412 */
[----:B------:R-:W-:Y:S01]  /*ea90*/  ISETP.GE.AND P2, PT, R213, UR4, PT ;  /* 0x00000004d5007c0c */ /* 0x000fe2000bf46270 */
[----:B------:R1:W-:Y:S01]  /*eaa0*/  @!P1 ST.E.64 desc[UR36][R14.64], R120 ;  /* 0x000000780e009985 */ /* 0x0003e2000c101b24 */
[----:B---3--:R-:W-:Y:S02]  /*eab0*/  SHF.R.S32.HI R11, RZ, 0x1f, R214 ;  /* 0x0000001fff0b7819 */ /* 0x008fe400000114d6 */
[----:B------:R-:W-:Y:S01]  /*eac0*/  @!P4 LEA R10, P3, R214, R2, 0x2 ;  /* 0x00000002d60ac211 */ /* 0x000fe200078610ff */
[----:B------:R2:W-:Y:S01]  /*ead0*/  @!P5 ST.E.64 desc[UR36][R8.64], R124 ;  /* 0x0000007c0800d985 */ /* 0x0005e2000c101b24 */
[----:B------:R-:W-:-:S02]  /*eae0*/  ISETP.GE.AND P1, PT, R13, UR4, PT ;  /* 0x000000040d007c0c */ /* 0x000fc4000bf26270 */
[----:B------:R-:W-:Y:S02]  /*eaf0*/  @!P4 LEA.HI.X R11, R214, R3, R11, 0x2, P3 ;  /* 0x00000003d60bc211 */ /* 0x000fe400018f140b */
[----:B------:R-:W-:Y:S02]  /*eb00*/  ISETP.GE.AND P3, PT, R17, UR4, PT ;  /* 0x0000000411007c0c */ /* 0x000fe4000bf66270 */
[----:B0-----:R-:W-:Y:S01]  /*eb10*/  SHF.R.S32.HI R7, RZ, 0x1f, R213 ;  /* 0x0000001fff077819 */ /* 0x001fe200000114d5 */
[----:B------:R0:W-:Y:S01]  /*eb20*/  @!P4 ST.E.64 desc[UR36][R10.64], R128 ;  /* 0x000000800a00c985 */ /* 0x0001e2000c101b24 */
[----:B------:R-:W-:Y:S01]  /*eb30*/  ISETP.GE.AND P4, PT, R19, UR4, PT ;  /* 0x0000000413007c0c */ /* 0x000fe2000bf86270 */
[----:B-1----:R-:W-:Y:S01]  /*eb40*/  VIADD R15, R23, 0xf8 ;  /* 0x000000f8170f7836 */ /* 0x002fe20000000000 */
[----:B------:R-:W-:Y:S02]  /*eb50*/  @!P2 LEA R6, P5, R213, R2, 0x2 ;  /* 0x00000002d506a211 */ /* 0x000fe400078a10ff */
[----:B------:R-:W-:-:S02]  /*eb60*/  SHF.R.S32.HI R5, RZ, 0x1f, R13 ;  /* 0x0000001fff057819 */ /* 0x000fc4000001140d */
[-C--:B------:R-:W-:Y:S02]  /*eb70*/  @!P1 LEA R4, P6, R13, R2.reuse, 0x2 ;  /* 0x000000020d049211 */ /* 0x080fe400078c10ff */
[-C--:B------:R-:W-:Y:S02]  /*eb80*/  @!P2 LEA.HI.X R7, R213, R3.reuse, R7, 0x2, P5 ;  /* 0x00000003d507a211 */ /* 0x080fe400028f1407 */
[----:B------:R-:W-:Y:S02]  /*eb90*/  ISETP.GE.AND P5, PT, R15, UR4, PT ;  /* 0x000000040f007c0c */ /* 0x000fe4000bfa6270 */
[----:B------:R-:W-:Y:S01]  /*eba0*/  @!P1 LEA.HI.X R5, R13, R3, R5, 0x2, P6 ;  /* 0x000000030d059211 */ /* 0x000fe200030f1405 */
[----:B------:R1:W-:Y:S01]  /*ebb0*/  @!P2 ST.E.64 desc[UR36][R6.64], R132 ;  /* 0x000000840600a985 */ /* 0x0003e2000c101b24 */
[----:B--2---:R-:W-:Y:S02]  /*ebc0*/  SHF.R.S32.HI R9, RZ, 0x1f, R17 ;  /* 0x0000001fff097819 */ /* 0x004fe40000011411 */
[----:B------:R-:W-:Y:S01]  /*ebd0*/  @!P3 LEA R8, P6, R17, R2, 0x2 ;  /* 0x000000021108b211 */ /* 0x000fe200078c10ff */
[----:B------:R1:W-:Y:S01]  /*ebe0*/  @!P1 ST.E.64 desc[UR36][R4.64], R136 ;  /* 0x0000008804009985 */ /* 0x0003e2000c101b24 */
[----:B0-----:R-:W-:-:S02]  /*ebf0*/  SHF.R.S32.HI R11, RZ, 0x1f, R19 ;  /* 0x0000001fff0b7819 */ /* 0x001fc40000011413 */
[-C--:B------:R-:W-:Y:S02]  /*ec00*/  @!P3 LEA.HI.X R9, R17, R3.reuse, R9, 0x2, P6 ;  /* 0x000000031109b211 */ /* 0x080fe400030f1409 */
[CC--:B------:R-:W-:Y:S02]  /*ec10*/  @!P4 LEA R10, P6, R19.reuse, R2.reuse, 0x2 ;  /* 0x00000002130ac211 */ /* 0x0c0fe400078c10ff */
[----:B------:R-:W-:Y:S01]  /*ec20*/  SHF.R.S32.HI R13, RZ, 0x1f, R15 ;  /* 0x0000001fff0d7819 */ /* 0x000fe2000001140f */
[----:B------:R1:W-:Y:S01]  /*ec30*/  @!P3 ST.E.64 desc[UR36][R8.64], R140 ;  /* 0x0000008c0800b985 */ /* 0x0003e2000c101b24 */
[----:B------:R-:W-:Y:S02]  /*ec40*/  @!P4 LEA.HI.X R11, R19, R3, R11, 0x2, P6 ;  /* 0x00000003130bc211 */ /* 0x000fe400030f140b */
[----:B------:R-:W-:-:S03]  /*ec50*/  @!P5 LEA R2, P6, R15, R2, 0x2 ;  /* 0x000000020f02d211 */ /* 0x000fc600078c10ff */
[----:B------:R1:W-:Y:S01]  /*ec60*/  @!P4 ST.E.64 desc[UR36][R10.64], R144 ;  /* 0x000000900a00c985 */ /* 0x0003e2000c101b24 */
[----:B------:R-:W-:-:S05]  /*ec70*/  @!P5 LEA.HI.X R3, R15, R3, R13, 0x2, P6 ;  /* 0x000000030f03d211 */ /* 0x000fca00030f140d */
[----:B------:R1:W-:Y:S04]  /*ec80*/  @!P5 ST.E.64 desc[UR36][R2.64], R148 ;  /* 0x000000940200d985 */ /* 0x0003e8000c101b24 */
.L_x_217:
[----:B------:R-:W-:Y:S05]  /*ec90*/  BSYNC B1 ;  /* 0x0000000000017941 */ /* 0x000fea0003800000 */
.L_x_216:
[----:B-1----:R0:W1:Y:S04]  /*eca0*/  SHFL.IDX PT, R3, R12, 0x1, 0x1c1f ;  /* 0x003c1f000c037f89 */ /* 0x00206800000e0000 */
[----:B------:R0:W2:Y:S01]  /*ecb0*/  SHFL.IDX PT, R2, R0, 0x1, 0x1c1f ;  /* 0x003c1f0000027f89 */ /* 0x0000a200000e0000 */
[----:B------:R-:W-:Y:S05]  /*ecc0*/  @P0 BRA `(.L_x_215) ;  /* 0x0000001800500947 */ /* 0x000fea0003800000 */
[----:B------:R-:W-:Y:S01]  /*ecd0*/  ULDC UR4, c[0x0][0xac8] ;  /* 0x0002b20000047ab9 */ /* 0x000fe20000000800 */
[C---:B------:R-:W-:Y:S01]  /*ece0*/  VIADD R17, R23.reuse, 0xe0 ;  /* 0x000000e017117836 */ /* 0x040fe20000000000 */
[----:B------:R-:W-:Y:S01]  /*ecf0*/  ISETP.GE.AND P0, PT, R186, UR4, PT ;  /* 0x00000004ba007c0c */ /* 0x000fe2000bf06270 */
[C---:B------:R-:W-:Y:S01]  /*ed00*/  VIADD R19, R23.reuse, 0xf0 ;  /* 0x000000f017137836 */ /* 0x040fe20000000000 */
[----:B------:R-:W-:Y:S02]  /*ed10*/  ISETP.GE.AND P6, PT, R23, UR4, PT ;  /* 0x0000000417007c0c */ /* 0x000fe4000bfc6270 */
[----:B------:R-:W-:Y:S02]  /*ed20*/  ISETP.GE.AND P1, PT, R184, UR4, PT ;  /* 0x00000004b8007c0c */ /* 0x000fe4000bf26270 */
[----:B------:R-:W-:Y:S02]  /*ed30*/  ISETP.GE.AND P2, PT, R182, UR4, PT ;  /* 0x00000004b6007c0c */ /* 0x000fe4000bf46270 */
[----:B------:R-:W-:-:S02]  /*ed40*/  ISETP.GE.AND P3, PT, R180, UR4, PT ;  /* 0x00000004b4007c0c */ /* 0x000fc4000bf66270 */
[----:B0-----:R-:W-:-:S03]  /*ed50*/  SHF.R.S32.HI R0, RZ, 0x1f, R17 ;  /* 0x0000001fff007819 */ /* 0x001fc60000011411 */
[-C--:B--2---:R-:W-:Y:S02]  /*ed60*/  @!P0 LEA R6, P5, R186, R2.reuse, 0x2 ;  /* 0x00000002ba068211 */ /* 0x084fe400078a10ff */
[----:B-1----:R-:W-:Y:S02]  /*ed70*/  @!P6 IMAD.WIDE R4, R23, 0x4, R2 ;  /* 0x000000041704e825 */ /* 0x002fe400078e0202 */
[-C--:B------:R-:W-:Y:S02]  /*ed80*/  @!P1 LEA R8, P4, R184, R2.reuse, 0x2 ;  /* 0x00000002b8089211 */ /* 0x080fe400078810ff */
[-C--:B------:R-:W-:Y:S01]  /*ed90*/  @!P0 LEA.HI.X R7, R186, R3.reuse, R187, 0x2, P5 ;  /* 0x00000003ba078211 */ /* 0x080fe200028f14bb */
[----:B------:R0:W-:Y:S01]  /*eda0*/  @!P6 ST.E.64 desc[UR36][R4.64], R26 ;  /* 0x0000001a0400e985 */ /* 0x0001e2000c101b24 */
[----:B------:R-:W-:Y:S02]  /*edb0*/  @!P1 LEA.HI.X R9, R184, R3, R185, 0x2, P4 ;  /* 0x00000003b8099211 */ /* 0x000fe400020f14b9 */
[----:B------:R-:W-:Y:S01]  /*edc0*/  ISETP.GE.AND P5, PT, R178, UR4, PT ;  /* 0x00000004b2007c0c */ /* 0x000fe2000bfa6270 */
[----:B------:R1:W-:Y:S01]  /*edd0*/  @!P0 ST.E.64 desc[UR36][R6.64], R30 ;  /* 0x0000001e06008985 */ /* 0x0003e2000c101b24 */
[----:B------:R-:W-:-:S02]  /*ede0*/  @!P2 LEA R10, P6, R182, R2, 0x2 ;  /* 0x00000002b60aa211 */ /* 0x000fc400078c10ff */
[----:B------:R-:W-:Y:S01]  /*edf0*/  ISETP.GE.AND P0, PT, R176, UR4, PT ;  /* 0x00000004b0007c0c */ /* 0x000fe2000bf06270 */
[----:B------:R2:W-:Y:S01]  /*ee00*/  @!P1 ST.E.64 desc[UR36][R8.64], R34 ;  /* 0x0000002208009985 */ /* 0x0005e2000c101b24 */
[-C--:B------:R-:W-:Y:S02]  /*ee10*/  @!P2 LEA.HI.X R11, R182, R3.reuse, R183, 0x2, P6 ;  /* 0x00000003b60ba211 */ /* 0x080fe400030f14b7 */
[----:B------:R-:W-:Y:S02]  /*ee20*/  ISETP.GE.AND P1, PT, R174, UR4, PT ;  /* 0x00000004ae007c0c */ /* 0x000fe4000bf26270 */
[----:B------:R-:W-:Y:S01]  /*ee30*/  @!P3 LEA R12, P4, R180, R2, 0x2 ;  /* 0x00000002b40cb211 */ /* 0x000fe200078810ff */
[----:B------:R3:W-:Y:S01]  /*ee40*/  @!P2 ST.E.64 desc[UR36][R10.64], R38 ;  /* 0x000000260a00a985 */ /* 0x0007e2000c101b24 */
[----:B------:R-:W-:Y:S02]  /*ee50*/  ISETP.GE.AND P2, PT, R172, UR4, PT ;  /* 0x00000004ac007c0c */ /* 0x000fe4000bf46270 */
[----:B------:R-:W-:-:S02]  /*ee60*/  @!P3 LEA.HI.X R13, R180, R3, R181, 0x2, P4 ;  /* 0x00000003b40db211 */ /* 0x000fc400020f14b5 */
[-C--:B0-----:R-:W-:Y:S02]  /*ee70*/  @!P5 LEA R4, P4, R178, R2.reuse, 0x2 ;  /* 0x00000002b204d211 */ /* 0x081fe400078810ff */
[-C--:B-1----:R-:W-:Y:S01]  /*ee80*/  @!P0 LEA R6, P6, R176, R2.reuse, 0x2 ;  /* 0x00000002b0068211 */ /* 0x082fe200078c10ff */
[----:B------:R-:W-:Y:S01]  /*ee90*/  @!P3 ST.E.64 desc[UR36][R12.64], R42 ;  /* 0x0000002a0c00b985 */ /* 0x000fe2000c101b24 */
[-C--:B------:R-:W-:Y:S02]  /*eea0*/  @!P5 LEA.HI.X R5, R178, R3.reuse, R179, 0x2, P4 ;  /* 0x00000003b205d211 */ /* 0x080fe400020f14b3 */
[----:B------:R-:W-:Y:S02]  /*eeb0*/  ISETP.GE.AND P3, PT, R170, UR4, PT ;  /* 0x00000004aa007c0c */ /* 0x000fe4000bf66270 */
[----:B------:R-:W-:Y:S01]  /*eec0*/  @!P1 LEA R14, P4, R174, R2, 0x2 ;  /* 0x00000002ae0e9211 */ /* 0x000fe200078810ff */
[----:B------:R0:W-:Y:S01]  /*eed0*/  @!P5 ST.E.64 desc[UR36][R4.64], R46 ;  /* 0x0000002e0400d985 */ /* 0x0001e2000c101b24 */
[----:B------:R-:W-:-:S02]  /*eee0*/  @!P0 LEA.HI.X R7, R176, R3, R177, 0x2, P6 ;  /* 0x00000003b0078211 */ /* 0x000fc400030f14b1 */
[-C--:B------:R-:W-:Y:S02]  /*eef0*/  @!P1 LEA.HI.X R15, R174, R3.reuse, R175, 0x2, P4 ;  /* 0x00000003ae0f9211 */ /* 0x080fe400020f14af */
[----:B------:R-:W-:Y:S01]  /*ef00*/  ISETP.GE.AND P5, PT, R168, UR4, PT ;  /* 0x00000004a8007c0c */ /* 0x000fe2000bfa6270 */
[----:B------:R1:W-:Y:S01]  /*ef10*/  @!P0 ST.E.64 desc[UR36][R6.64], R50 ;  /* 0x0000003206008985 */ /* 0x0003e2000c101b24 */
[----:B--2---:R-:W-:Y:S02]  /*ef20*/  @!P2 LEA R8, P6, R172, R2, 0x2 ;  /* 0x00000002ac08a211 */ /* 0x004fe400078c10ff */
[----:B------:R-:W-:Y:S01]  /*ef30*/  ISETP.GE.AND P0, PT, R166, UR4, PT ;  /* 0x00000004a6007c0c */ /* 0x000fe2000bf06270 */
[----:B------:R-:W-:Y:S01]  /*ef40*/  @!P1 ST.E.64 desc[UR36][R14.64], R54 ;  /* 0x000000360e009985 */ /* 0x000fe2000c101b24 */
[----:B------:R-:W-:Y:S02]  /*ef50*/  @!P2 LEA.HI.X R9, R172, R3, R173, 0x2, P6 ;  /* 0x00000003ac09a211 */ /* 0x000fe400030f14ad */
[----:B------:R-:W-:-:S02]  /*ef60*/  ISETP.GE.AND P1, PT, R164, UR4, PT ;  /* 0x00000004a4007c0c */ /* 0x000fc4000bf26270 */
[-C--:B---3--:R-:W-:Y:S01]  /*ef70*/  @!P3 LEA R10, P4, R170, R2.reuse, 0x2 ;  /* 0x00000002aa0ab211 */ /* 0x088fe200078810ff */
[----:B------:R2:W-:Y:S01]  /*ef80*/  @!P2 ST.E.64 desc[UR36][R8.64], R58 ;  /* 0x0000003a0800a985 */ /* 0x0005e2000c101b24 */
[----:B------:R-:W-:Y:S02]  /*ef90*/  ISETP.GE.AND P2, PT, R162, UR4, PT ;  /* 0x00000004a2007c0c */ /* 0x000fe4000bf46270 */
[-C--:B------:R-:W-:Y:S02]  /*efa0*/  @!P3 LEA.HI.X R11, R170, R3.reuse, R171, 0x2, P4 ;  /* 0x00000003aa0bb211 */ /* 0x080fe400020f14ab */
[-C--:B0-----:R-:W-:Y:S02]  /*efb0*/  @!P5 LEA R4, P4, R168, R2.reuse, 0x2 ;  /* 0x00000002a804d211 */ /* 0x081fe400078810ff */
[----:B-1----:R-:W-:Y:S01]  /*efc0*/  @!P0 LEA R6, P6, R166, R2, 0x2 ;  /* 0x00000002a6068211 */ /* 0x002fe200078c10ff */
[----:B------:R0:W-:Y:S01]  /*efd0*/  @!P3 ST.E.64 desc[UR36][R10.64], R62 ;  /* 0x0000003e0a00b985 */ /* 0x0001e2000c101b24 */
[----:B------:R-:W-:-:S02]  /*efe0*/  @!P5 LEA.HI.X R5, R168, R3, R169, 0x2, P4 ;  /* 0x00000003a805d211 */ /* 0x000fc400020f14a9 */
[----:B------:R-:W-:Y:S02]  /*eff0*/  ISETP.GE.AND P3, PT, R160, UR4, PT ;  /* 0x00000004a0007c0c */ /* 0x000fe4000bf66270 */
[-C--:B------:R-:W-:Y:S01]  /*f000*/  @!P1 LEA R12, P4, R164, R2.reuse, 0x2 ;  /* 0x00000002a40c9211 */ /* 0x080fe200078810ff */
[----:B------:R1:W-:Y:S01]  /*f010*/  @!P5 ST.E.64 desc[UR36][R4.64], R66 ;  /* 0x000000420400d985 */ /* 0x0003e2000c101b24 */
[-C--:B------:R-:W-:Y:S02]  /*f020*/  @!P0 LEA.HI.X R7, R166, R3.reuse, R167, 0x2, P6 ;  /* 0x00000003a6078211 */ /* 0x080fe400030f14a7 */
[----:B------:R-:W-:Y:S02]  /*f030*/  @!P1 LEA.HI.X R13, R164, R3, R165, 0x2, P4 ;  /* 0x00000003a40d9211 */ /* 0x000fe400020f14a5 */
[----:B------:R-:W-:Y:S01]  /*f040*/  ISETP.GE.AND P6, PT, R158, UR4, PT ;  /* 0x000000049e007c0c */ /* 0x000fe2000bfc6270 */
[----:B------:R3:W-:Y:S01]  /*f050*/  @!P0 ST.E.64 desc[UR36][R6.64], R70 ;  /* 0x0000004606008985 */ /* 0x0007e2000c101b24 */
[----:B--2---:R-:W-:-:S02]  /*f060*/  @!P2 LEA R8, P5, R162, R2, 0x2 ;  /* 0x00000002a208a211 */ /* 0x004fc400078a10ff */
[----:B------:R-:W-:Y:S01]  /*f070*/  ISETP.GE.AND P0, PT, R226, UR4, PT ;  /* 0x00000004e2007c0c */ /* 0x000fe2000bf06270 */
[----:B------:R-:W-:Y:S01]  /*f080*/  @!P1 ST.E.64 desc[UR36][R12.64], R74 ;  /* 0x0000004a0c009985 */ /* 0x000fe2000c101b24 */
[-C--:B------:R-:W-:Y:S02]  /*f090*/  @!P2 LEA.HI.X R9, R162, R3.reuse, R163, 0x2, P5 ;  /* 0x00000003a209a211 */ /* 0x080fe400028f14a3 */
[----:B------:R-:W-:Y:S02]  /*f0a0*/  ISETP.GE.AND P1, PT, R225, UR4, PT ;  /* 0x00000004e1007c0c */ /* 0x000fe4000bf26270 */
[----:B0-----:R-:W-:Y:S01]  /*f0b0*/  @!P3 LEA R10, P4, R160, R2, 0x2 ;  /* 0x00000002a00ab211 */ /* 0x001fe200078810ff */
[----:B------:R0:W-:Y:S01]  /*f0c0*/  @!P2 ST.E.64 desc[UR36][R8.64], R78 ;  /* 0x0000004e0800a985 */ /* 0x0001e2000c101b24 */
[----:B------:R-:W-:Y:S02]  /*f0d0*/  ISETP.GE.AND P2, PT, R224, UR4, PT ;  /* 0x00000004e0007c0c */ /* 0x000fe4000bf46270 */
[----:B------:R-:W-:-:S02]  /*f0e0*/  @!P3 LEA.HI.X R11, R160, R3, R161, 0x2, P4 ;  /* 0x00000003a00bb211 */ /* 0x000fc400020f14a1 */
[-C--:B-1----:R-:W-:Y:S02]  /*f0f0*/  @!P6 LEA R4, P4, R158, R2.reuse, 0x2 ;  /* 0x000000029e04e211 */ /* 0x082fe400078810ff */
[-C--:B---3--:R-:W-:Y:S01]  /*f100*/  @!P0 LEA R6, P5, R226, R2.reuse, 0x2 ;  /* 0x00000002e2068211 */ /* 0x088fe200078a10ff */
[----:B------:R1:W-:Y:S01]  /*f110*/  @!P3 ST.E.64 desc[UR36][R10.64], R82 ;  /* 0x000000520a00b985 */ /* 0x0003e2000c101b24 */
        /* <DEDUP_REMOVED lines=8> */
[C---:B0-----:R-:W-:Y:S02]  /*f1a0*/  @!P2 LEA R8, P6, R224.reuse, R2, 0x2 ;  /* 0x00000002e008a211 */ /* 0x041fe400078c10ff */
[----:B------:R-:W-:Y:S01]  /*f1b0*/  ISETP.GE.AND P0, PT, R221, UR4, PT ;  /* 0x00000004dd007c0c */ /* 0x000fe2000bf06270 */
[----:B------:R0:W-:Y:S01]  /*f1c0*/  @!P1 ST.E.64 desc[UR36][R14.64], R94 ;  /* 0x0000005e0e009985 */ /* 0x0001e2000c101b24 */
[----:B------:R-:W-:Y:S02]  /*f1d0*/  @!P2 LEA.HI.X R9, R224, R3, R155, 0x2, P6 ;  /* 0x00000003e009a211 */ /* 0x000fe400030f149b */
[----:B------:R-:W-:-:S02]  /*f1e0*/  ISETP.GE.AND P1, PT, R220, UR4, PT ;  /* 0x00000004dc007c0c */ /* 0x000fc4000bf26270 */
[-C--:B-1----:R-:W-:Y:S01]  /*f1f0*/  @!P3 LEA R10, P4, R223, R2.reuse, 0x2 ;  /* 0x00000002df0ab211 */ /* 0x082fe200078810ff */
[----:B------:R1:W-:Y:S01]  /*f200*/  @!P2 ST.E.64 desc[UR36][R8.64], R98 ;  /* 0x000000620800a985 */ /* 0x0003e2000c101b24 */
[----:B------:R-:W-:Y:S02]  /*f210*/  ISETP.GE.AND P2, PT, R219, UR4, PT ;  /* 0x00000004db007c0c */ /* 0x000fe4000bf46270 */
[-C--:B------:R-:W-:Y:S02]  /*f220*/  @!P3 LEA.HI.X R11, R223, R3.reuse, R154, 0x2, P4 ;  /* 0x00000003df0bb211 */ /* 0x080fe400020f149a */
[CC--:B--2---:R-:W-:Y:S02]  /*f230*/  @!P5 LEA R4, P4, R222.reuse, R2.reuse, 0x2 ;  /* 0x00000002de04d211 */ /* 0x0c4fe400078810ff */
[----:B---3--:R-:W-:Y:S01]  /*f240*/  @!P0 LEA R6, P6, R221, R2, 0x2 ;  /* 0x00000002dd068211 */ /* 0x008fe200078c10ff */
[----:B------:R-:W-:Y:S01]  /*f250*/  @!P3 ST.E.64 desc[UR36][R10.64], R102 ;  /* 0x000000660a00b985 */ /* 0x000fe2000c101b24 */
[----:B------:R-:W-:-:S02]  /*f260*/  @!P5 LEA.HI.X R5, R222, R3, R153, 0x2, P4 ;  /* 0x00000003de05d211 */ /* 0x000fc400020f1499 */
[-C--:B------:R-:W-:Y:S02]  /*f270*/  @!P1 LEA R12, P4, R220, R2.reuse, 0x2 ;  /* 0x00000002dc0c9211 */ /* 0x080fe400078810ff */
[----:B------:R-:W-:Y:S01]  /*f280*/  ISETP.GE.AND P3, PT, R218, UR4, PT ;  /* 0x00000004da007c0c */ /* 0x000fe2000bf66270 */
[----:B------:R-:W-:Y:S01]  /*f290*/  @!P5 ST.E.64 desc[UR36][R4.64], R106 ;  /* 0x0000006a0400d985 */ /* 0x000fe2000c101b24 */
[-C--:B------:R-:W-:Y:S02]  /*f2a0*/  @!P0 LEA.HI.X R7, R221, R3.reuse, R152, 0x2, P6 ;  /* 0x00000003dd078211 */ /* 0x080fe400030f1498 */
[----:B------:R-:W-:Y:S02]  /*f2b0*/  @!P1 LEA.HI.X R13, R220, R3, R22, 0x2, P4 ;  /* 0x00000003dc0d9211 */ /* 0x000fe400020f1416 */
[----:B0-----:R-:W-:Y:S01]  /*f2c0*/  @!P2 LEA R14, P5, R219, R2, 0x2 ;  /* 0x00000002db0ea211 */ /* 0x001fe200078a10ff */
[----:B------:R0:W-:Y:S01]  /*f2d0*/  @!P0 ST.E.64 desc[UR36][R6.64], R110 ;  /* 0x0000006e06008985 */ /* 0x0001e2000c101b24 */
[----:B------:R-:W-:-:S02]  /*f2e0*/  ISETP.GE.AND P0, PT, R214, UR4, PT ;  /* 0x00000004d6007c0c */ /* 0x000fc4000bf06270 */
[-C--:B------:R-:W-:Y:S01]  /*f2f0*/  @!P2 LEA.HI.X R15, R219, R3.reuse, R21, 0x2, P5 ;  /* 0x00000003db0fa211 */ /* 0x080fe200028f1415 */
[----:B------:R2:W-:Y:S01]  /*f300*/  @!P1 ST.E.64 desc[UR36][R12.64], R114 ;  /* 0x000000720c009985 */ /* 0x0005e2000c101b24 */
[----:B------:R-:W-:Y:S02]  /*f310*/  ISETP.GE.AND P1, PT, R217, UR4, PT ;  /* 0x00000004d9007c0c */ /* 0x000fe4000bf26270 */
[C---:B-1----:R-:W-:Y:S01]  /*f320*/  @!P3 LEA R8, P4, R218.reuse, R2, 0x2 ;  /* 0x00000002da08b211 */ /* 0x042fe200078810ff */
[----:B------:R-:W-:Y:S01]  /*f330*/  @!P2 ST.E.64 desc[UR36][R14.64], R118 ;  /* 0x000000760e00a985 */ /* 0x000fe2000c101b24 */
[----:B------:R-:W-:Y:S02]  /*f340*/  ISETP.GE.AND P2, PT, R213, UR4, PT ;  /* 0x00000004d5007c0c */ /* 0x000fe4000bf46270 */
[----:B------:R-:W-:Y:S02]  /*f350*/  @!P3 LEA.HI.X R9, R218, R3, R20, 0x2, P4 ;  /* 0x00000003da09b211 */ /* 0x000fe400020f1414 */
[----:B------:R-:W-:-:S02]  /*f360*/  ISETP.GE.AND P4, PT, R17, UR4, PT ;  /* 0x0000000411007c0c */ /* 0x000fc4000bf86270 */
[----:B0-----:R-:W-:Y:S01]  /*f370*/  SHF.R.S32.HI R7, RZ, 0x1f, R214 ;  /* 0x0000001fff077819 */ /* 0x001fe200000114d6 */
[----:B------:R0:W-:Y:S01]  /*f380*/  @!P3 ST.E.64 desc[UR36][R8.64], R122 ;  /* 0x0000007a0800b985 */ /* 0x0001e2000c101b24 */
[-C--:B------:R-:W-:Y:S01]  /*f390*/  @!P0 LEA R6, P6, R214, R2.reuse, 0x2 ;  /* 0x00000002d6068211 */ /* 0x080fe200078c10ff */
[----:B--2---:R-:W-:Y:S01]  /*f3a0*/  VIADD R13, R23, 0xe8 ;  /* 0x000000e8170d7836 */ /* 0x004fe20000000000 */
[----:B------:R-:W-:Y:S02]  /*f3b0*/  @!P1 LEA R4, P5, R217, R2, 0x2 ;  /* 0x00000002d9049211 */ /* 0x000fe400078a10ff */
[----:B------:R-:W-:Y:S02]  /*f3c0*/  SHF.R.S32.HI R11, RZ, 0x1f, R213 ;  /* 0x0000001fff0b7819 */ /* 0x000fe400000114d5 */
[----:B------:R-:W-:Y:S02]  /*f3d0*/  ISETP.GE.AND P3, PT, R13, UR4, PT ;  /* 0x000000040d007c0c */ /* 0x000fe4000bf66270 */
[----:B------:R-:W-:-:S02]  /*f3e0*/  @!P1 LEA.HI.X R5, R217, R3, R18, 0x2, P5 ;  /* 0x00000003d9059211 */ /* 0x000fc400028f1412 */
[-C--:B------:R-:W-:Y:S02]  /*f3f0*/  @!P2 LEA R10, P5, R213, R2.reuse, 0x2 ;  /* 0x00000002d50aa211 */ /* 0x080fe400078a10ff */
[-C--:B------:R-:W-:Y:S01]  /*f400*/  @!P0 LEA.HI.X R7, R214, R3.reuse, R7, 0x2, P6 ;  /* 0x00000003d6078211 */ /* 0x080fe200030f1407 */
[----:B------:R1:W-:Y:S01]  /*f410*/  @!P1 ST.E.64 desc[UR36][R4.64], R126 ;  /* 0x0000007e04009985 */ /* 0x0003e2000c101b24 */
[----:B------:R-:W-:Y:S02]  /*f420*/  ISETP.GE.AND P6, PT, R19, UR4, PT ;  /* 0x0000000413007c0c */ /* 0x000fe4000bfc6270 */
[----:B------:R-:W-:Y:S01]  /*f430*/  @!P2 LEA.HI.X R11, R213, R3, R11, 0x2, P5 ;  /* 0x00000003d50ba211 */ /* 0x000fe200028f140b */
[----:B------:R1:W-:Y:S01]  /*f440*/  @!P0 ST.E.64 desc[UR36][R6.64], R130 ;  /* 0x0000008206008985 */ /* 0x0003e2000c101b24 */
[----:B0-----:R-:W-:-:S03]  /*f450*/  @!P4 LEA R8, P5, R17, R2, 0x2 ;  /* 0x000000021108c211 */ /* 0x001fc600078a10ff */
[----:B------:R1:W-:Y:S01]  /*f460*/  @!P2 ST.E.64 desc[UR36][R10.64], R134 ;  /* 0x000000860a00a985 */ /* 0x0003e2000c101b24 */
[-C--:B------:R-:W-:Y:S01]  /*f470*/  @!P4 LEA.HI.X R9, R17, R3.reuse, R0, 0x2, P5 ;  /* 0x000000031109c211 */ /* 0x080fe200028f1400 */
[----:B------:R-:W-:Y:S01]  /*f480*/  VIADD R17, R23, 0xf8 ;  /* 0x000000f817117836 */ /* 0x000fe20000000000 */
[----:B------:R-:W-:Y:S02]  /*f490*/  SHF.R.S32.HI R0, RZ, 0x1f, R13 ;  /* 0x0000001fff007819 */ /* 0x000fe4000001140d */
[----:B------:R-:W-:Y:S01]  /*f4a0*/  @!P3 LEA R12, P5, R13, R2, 0x2 ;  /* 0x000000020d0cb211 */ /* 0x000fe200078a10ff */
[----:B------:R1:W-:Y:S01]  /*f4b0*/  @!P4 ST.E.64 desc[UR36][R8.64], R138 ;  /* 0x0000008a0800c985 */ /* 0x0003e2000c101b24 */
[----:B------:R-:W-:Y:S02]  /*f4c0*/  ISETP.GE.AND P0, PT, R17, UR4, PT ;  /* 0x0000000411007c0c */ /* 0x000fe4000bf06270 */
[----:B------:R-:W-:Y:S02]  /*f4d0*/  @!P3 LEA.HI.X R13, R13, R3, R0, 0x2, P5 ;  /* 0x000000030d0db211 */ /* 0x000fe400028f1400 */
[----:B------:R-:W-:-:S02]  /*f4e0*/  SHF.R.S32.HI R0, RZ, 0x1f, R19 ;  /* 0x0000001fff007819 */ /* 0x000fc40000011413 */
[C---:B------:R-:W-:Y:S01]  /*f4f0*/  @!P6 LEA R14, P5, R19.reuse, R2, 0x2 ;  /* 0x00000002130ee211 */ /* 0x040fe200078a10ff */
[----:B------:R1:W-:Y:S03]  /*f500*/  @!P3 ST.E.64 desc[UR36][R12.64], R142 ;  /* 0x0000008e0c00b985 */ /* 0x0003e6000c101b24 */
[----:B------:R-:W-:-:S05]  /*f510*/  @!P6 LEA.HI.X R15, R19, R3, R0, 0x2, P5 ;  /* 0x00000003130fe211 */ /* 0x000fca00028f1400 */
[----:B------:R1:W-:Y:S01]  /*f520*/  @!P6 ST.E.64 desc[UR36][R14.64], R146 ;  /* 0x000000920e00e985 */ /* 0x0003e2000c101b24 */
[----:B------:R-:W-:Y:S05]  /*f530*/  @P0 BRA `(.L_x_215) ;  /* 0x0000001000340947 */ /* 0x000fea0003800000 */
[----:B------:R-:W-:Y:S02]  /*f540*/  LEA R2, P0, R17, R2, 0x2 ;  /* 0x0000000211027211 */ /* 0x000fe400078010ff */
[----:B------:R-:W-:-:S04]  /*f550*/  SHF.R.S32.HI R0, RZ, 0x1f, R17 ;  /* 0x0000001fff007819 */ /* 0x000fc80000011411 */
[----:B------:R-:W-:-:S05]  /*f560*/  LEA.HI.X R3, R17, R3, R0, 0x2, P0 ;  /* 0x0000000311037211 */ /* 0x000fca00000f1400 */
[----:B------:R0:W-:Y:S01]  /*f570*/  ST.E.64 desc[UR36][R2.64], R150 ;  /* 0x0000009602007985 */ /* 0x0001e2000c101b24 */
[----:B------:R-:W-:Y:S05]  /*f580*/  BRA `(.L_x_215) ;  /* 0x0000001000207947 */ /* 0x000fea0003800000 */
.L_x_206:
[----:B------:R-:W2:Y:S01]  /*f590*/  LDL R9, [R1+0x30] ;  /* 0x0000300001097983 */ /* 0x000ea20000100800 */
[----:B------:R-:W-:-:S03]  /*f5a0*/  ULDC.64 UR8, c[0x0][0xc00] ;  /* 0x0003000000087ab9 */ /* 0x000fc60000000a00 */
[----:B------:R-:W3:Y:S01]  /*f5b0*/  LDL R8, [R1+0x34] ;  /* 0x0000340001087983 */ /* 0x000ee20000100800 */
[----:B------:R-:W-:Y:S01]  /*f5c0*/  UISETP.NE.U32.AND UP0, UPT, UR8, URZ, UPT ;  /* 0x0000003f0800728c */ /* 0x000fe2000bf05070 */
[----:B------:R-:W-:-:S03]  /*f5d0*/  R2UR UR10, R212 ;  /* 0x00000000d40a72ca */ /* 0x000fc600000e0000 */
[----:B------:R-:W-:-:S03]  /*f5e0*/  UISETP.NE.AND.EX UP0, UPT, UR9, URZ, UPT, UP0 ;  /* 0x0000003f0900728c */ /* 0x000fc6000bf05300 */
[----:B------:R-:W-:-:S03]  /*f5f0*/  ULDC.64 UR8, c[0x0][0xc00] ;  /* 0x0003000000087ab9 */ /* 0x000fc60000000a00 */
[----:B------:R-:W-:Y:S02]  /*f600*/  PLOP3.LUT P1, PT, PT, PT, UP0, 0x80, 0x0 ;  /* 0x000000000000781c */ /* 0x000fe40003f2f008 */
[----:B--2---:R-:W-:Y:S02]  /*f610*/  R2UR UR4, R9 ;  /* 0x00000000090472ca */ /* 0x004fe400000e0000 */
[----:B---3--:R-:W-:-:S11]  /*f620*/  R2UR UR11, R8 ;  /* 0x00000000080b72ca */ /* 0x008fd600000e0000 */
[----:B------:R-:W-:-:S06]  /*f630*/  UIMAD.WIDE UR8, UR4, 0x4, UR8 ;  /* 0x00000004040878a5 */ /* 0x000fcc000f8e0208 */
[----:B------:R-:W-:Y:S02]  /*f640*/  IMAD.U32 R2, RZ, RZ, UR8 ;  /* 0x00000008ff027e24 */ /* 0x000fe4000f8e00ff */
[----:B0-----:R-:W-:Y:S01]  /*f650*/  IMAD.U32 R3, RZ, RZ, UR9 ;  /* 0x00000009ff037e24 */ /* 0x001fe2000f8e00ff */
[----:B------:R-:W-:Y:S02]  /*f660*/  ULDC.64 UR8, c[0x0][0xc08] ;  /* 0x0003020000087ab9 */ /* 0x000fe40000000a00 */
[----:B------:R-:W-:Y:S02]  /*f670*/  UISETP.NE.U32.AND UP1, UPT, UR8, URZ, UPT ;  /* 0x0000003f0800728c */ /* 0x000fe4000bf25070 */
[----:B------:R-:W2:Y:S02]  /*f680*/  @P1 LDG.E R7, desc[UR36][R2.64] ;  /* 0x0000002402071981 */ /* 0x000ea4000c1e1900 */
[----:B------:R-:W-:-:S06]  /*f690*/  UISETP.NE.AND.EX UP1, UPT, UR9, URZ, UPT, UP1 ;  /* 0x0000003f0900728c */ /* 0x000fcc000bf25310 */
[----:B------:R-:W-:-:S05]  /*f6a0*/  PLOP3.LUT P2, PT, PT, PT, UP1, 0x80, 0x0 ;  /* 0x000000000000781c */ /* 0x000fca0003f4f018 */
[----:B------:R-:W-:-:S04]  /*f6b0*/  @UP1 ULEA UR8, UP2, UR4, UR8, 0x2 ;  /* 0x0000000804081291 */ /* 0x000fc8000f84103f */
[----:B------:R-:W-:Y:S02]  /*f6c0*/  @UP1 ULEA.HI.X UR9, UR4, UR9, UR11, 0x2, UP2 ;  /* 0x0000000904091291 */ /* 0x000fe400090f140b */
[----:B------:R-:W-:Y:S01]  /*f6d0*/  IMAD.U32 R4, RZ, RZ, UR8 ;  /* 0x00000008ff047e24 */ /* 0x000fe2000f8e00ff */
[----:B------:R-:W-:Y:S02]  /*f6e0*/  ULDC UR4, c[0x0][0xa88] ;  /* 0x0002a20000047ab9 */ /* 0x000fe40000000800 */
[----:B------:R-:W-:Y:S02]  /*f6f0*/  IMAD.U32 R0, RZ, RZ, UR4 ;  /* 0x00000004ff007e24 */ /* 0x000fe4000f8e00ff */
[----:B------:R-:W-:-:S05]  /*f700*/  IMAD.U32 R5, RZ, RZ, UR9 ;  /* 0x00000009ff057e24 */ /* 0x000fca000f8e00ff */
[----:B------:R0:W5:Y:S01]  /*f710*/  @P2 LDG.E R0, desc[UR36][R4.64] ;  /* 0x0000002404002981 */ /* 0x000162000c1e1900 */
[----:B------:R-:W-:Y:S01]  /*f720*/  UMOV UR4, URZ ;  /* 0x0000003f00047c82 */ /* 0x000fe20008000000 */
[----:B------:R-:W-:Y:S01]  /*f730*/  UISETP.NE.AND UP1, UPT, UR10, URZ, UPT ;  /* 0x0000003f0a00728c */ /* 0x000fe2000bf25270 */
[----:B------:R-:W1:Y:S10]  /*f740*/  S2R R6, SR_TID.X ;  /* 0x0000000000067919 */ /* 0x000e740000002100 */
[----:B------:R-:W-:-:S02]  /*f750*/  @!UP1 ULDC UR10, c[0x0][0xad4] ;  /* 0x0002b500000a9ab9 */ /* 0x000fc40000000800 */
[----:B------:R-:W-:Y:S02]  /*f760*/  IMAD.U32 R212, RZ, RZ, UR10 ;  /* 0x0000000affd47e24 */ /* 0x000fe4000f8e00ff */
[----:B-1----:R-:W-:-:S05]  /*f770*/  VIADD R6, R6, 0xffffff80 ;  /* 0xffffff8006067836 */ /* 0x002fca0000000000 */
[----:B------:R-:W-:Y:S02]  /*f780*/  ISETP.GT.AND P0, PT, R6, 0x7f, PT ;  /* 0x0000007f0600780c */ /* 0x000fe40003f04270 */
[----:B--2---:R-:W-:-:S13]  /*f790*/  @P1 R2UR UR4, R7 ;  /* 0x00000000070412ca */ /* 0x004fda00000e0000 */
[----:B------:R-:W-:Y:S01]  /*f7a0*/  USHF.R.S32.HI UR21, URZ, 0x1f, UR4 ;  /* 0x0000001f3f157899 */ /* 0x000fe20008011404 */
[----:B0-----:R-:W-:Y:S11]  /*f7b0*/  @P2 BRA `(.L_x_218) ;  /* 0x0000000000102947 */ /* 0x001ff60003800000 */
[----:B------:R-:W-:Y:S05]  /*f7c0*/  @!P1 BRA `(.L_x_218) ;  /* 0x00000000000c9947 */ /* 0x000fea0003800000 */
[----:B------:R-:W2:Y:S04]  /*f7d0*/  LDG.E R5, desc[UR36][R2.64] ;  /* 0x0000002402057981 */ /* 0x000ea8000c1e1900 */
[----:B-----5:R-:W2:Y:S02]  /*f7e0*/  LDG.E R0, desc[UR36][R2.64+0x4] ;  /* 0x0000042402007981 */ /* 0x020ea4000c1e1900 */
[----:B--2---:R-:W-:-:S07]  /*f7f0*/  IMAD.IADD R0, R0, 0x1, -R5 ;  /* 0x0000000100007824 */ /* 0x004fce00078e0a05 */
.L_x_218:
[----:B------:R-:W-:Y:S01]  /*f800*/  R2UR UR9, R9 ;  /* 0x00000000090972ca */ /* 0x000fe200000e0000 */
[----:B------:R-:W-:Y:S01]  /*f810*/  BSSY B1, `(.L_x_219) ;  /* 0x0000040000017945 */ /* 0x000fe20003800000 */
[----:B------:R-:W-:-:S11]  /*f820*/  R2UR UR8, R8 ;  /* 0x00000000080872ca */ /* 0x000fd600000e0000 */
[----:B------:R-:W-:Y:S02]  /*f830*/  USEL UR12, UR9, URZ, !UP0 ;  /* 0x0000003f090c7287 */ /* 0x000fe4000c000000 */
[----:B------:R-:W-:Y:S01]  /*f840*/  USEL UR13, UR8, URZ, !UP0 ;  /* 0x0000003f080d7287 */ /* 0x000fe2000c000000 */
[----:B------:R-:W-:Y:S11]  /*f850*/  @P0 BRA `(.L_x_220) ;  /* 0x0000000000ec0947 */ /* 0x000ff60003800000 */
[----:B------:R-:W2:Y:S01]  /*f860*/  LDL R2, [R1+0x2c] ;  /* 0x00002c0001027983 */ /* 0x000ea20000100800 */
[----:B------:R-:W0:Y:S01]  /*f870*/  LDC R9, c[0x0][0xbe8] ;  /* 0x0002fa00ff097b82 */ /* 0x000e220000000800 */
[----:B--2---:R-:W-:Y:S02]  /*f880*/  R2UR UR8, R2 ;  /* 0x00000000020872ca */ /* 0x004fe400000e0000 */
[----:B------:R-:W1:Y:S11]  /*f890*/  S2R R2, SR_TID.X ;  /* 0x0000000000027919 */ /* 0x000e760000002100 */
[----:B------:R-:W-:-:S05]  /*f8a0*/  MOV R3, UR8 ;  /* 0x0000000800037c02 */ /* 0x000fca0008000f00 */
[----:B-1----:R-:W-:Y:S02]  /*f8b0*/  IMAD R2, R3, 0x80, R2 ;  /* 0x0000008003027824 */ /* 0x002fe400078e0202 */
[----:B0----5:R-:W-:Y:S02]  /*f8c0*/  IMAD R3, R0, R9, RZ ;  /* 0x0000000900037224 */ /* 0x021fe400078e02ff */
[----:B------:R-:W-:-:S05]  /*f8d0*/  VIADD R4, R2, 0xffffff80 ;  /* 0xffffff8002047836 */ /* 0x000fca0000000000 */
[----:B------:R-:W-:-:S13]  /*f8e0*/  ISETP.GE.AND P0, PT, R4, R3, PT ;  /* 0x000000030400720c */ /* 0x000fda0003f06270 */
[----:B------:R-:W-:Y:S05]  /*f8f0*/  @P0 BRA `(.L_x_220) ;  /* 0x0000000000c40947 */ /* 0x000fea0003800000 */
[----:B------:R-:W-:Y:S01]  /*f900*/  ISETP.NE.AND P0, PT, R9, 0x1, PT ;  /* 0x000000010900780c */ /* 0x000fe20003f05270 */
[----:B------:R-:W-:Y:S01]  /*f910*/  UMOV UR19, 0x9b8 ;  /* 0x000009b800137882 */ /* 0x000fe20000000000 */
[----:B------:R-:W-:Y:S01]  /*f920*/  R2UR UR9, R212 ;  /* 0x00000000d40972ca */ /* 0x000fe200000e0000 */
[----:B------:R-:W-:Y:S01]  /*f930*/  IMAD.MOV.U32 R5, RZ, RZ, R4 ;  /* 0x000000ffff057224 */ /* 0x000fe200078e0004 */
[----:B------:R-:W-:Y:S02]  /*f940*/  R2UR UR8, R215 ;  /* 0x00000000d70872ca */ /* 0x000fe400000e0000 */
[----:B------:R-:W-:-:S07]  /*f950*/  R2UR UR20, R216 ;  /* 0x00000000d81472ca */ /* 0x000fce00000e0000 */
[----:B------:R-:W0:Y:S02]  /*f960*/  @P0 LDC R3, c[0x0][0xbec] ;  /* 0x0002fb00ff030b82 */ /* 0x000e240000000800 */
[----:B------:R-:W-:-:S04]  /*f970*/  UISETP.GT.AND UP0, UPT, UR9, 0x1, UPT ;  /* 0x000000010900788c */ /* 0x000fc8000bf04270 */
[----:B------:R-:W-:Y:S02]  /*f980*/  USEL UR19, UR19, 0x978, UP0 ;  /* 0x0000097813137887 */ /* 0x000fe40008000000 */
[----:B------:R-:W1:Y:S01]  /*f990*/  @P0 LDC R7, c[0x0][0xbf0] ;  /* 0x0002fc00ff070b82 */ /* 0x000e620000000800 */
[----:B------:R-:W-:-:S09]  /*f9a0*/  USEL UR18, UR8, URZ, UP0 ;  /* 0x0000003f08127287 */ /* 0x000fd20008000000 */
[----:B------:R-:W-:Y:S01]  /*f9b0*/  ULDC.64 UR8, c[0x0][UR19+0x218] ;  /* 0x0000860013087abb */ /* 0x000fe20008000a00 */
[----:B------:R-:W-:Y:S01]  /*f9c0*/  ULDC.64 UR14, c[0x0][UR19+0x220] ;  /* 0x00008800130e7abb */ /* 0x000fe20008000a00 */
[----:B------:R-:W-:Y:S01]  /*f9d0*/  ULDC.64 UR16, c[0x0][UR19+0x228] ;  /* 0x00008a0013107abb */ /* 0x000fe20008000a00 */
[----:B------:R-:W-:Y:S02]  /*f9e0*/  UIMAD.WIDE.U32 UR10, UR8, UR20, URZ ;  /* 0x00000014080a72a5 */ /* 0x000fe4000f8e003f */
[----:B------:R-:W-:Y:S01]  /*f9f0*/  UIMAD UR20, UR9, UR20, URZ ;  /* 0x00000014091472a4 */ /* 0x000fe2000f8e023f */
[----:B0-----:R-:W-:Y:S01]  /*fa00*/  @P0 IMAD.HI.U32 R2, R4, R3, RZ ;  /* 0x0000000304020227 */ /* 0x001fe200078e00ff */
[----:B------:R-:W-:Y:S02]  /*fa10*/  UIMAD UR15, UR15, UR12, URZ ;  /* 0x0000000c0f0f72a4 */ /* 0x000fe4000f8e023f */
[----:B------:R-:W-:Y:S02]  /*fa20*/  UIMAD.WIDE.U32 UR22, UR16, UR18, URZ ;  /* 0x00000012101672a5 */ /* 0x000fe4000f8e003f */
[----:B------:R-:W-:-:S02]  /*fa30*/  UIMAD.WIDE.U32 UR8, UR14, UR12, URZ ;  /* 0x0000000c0e0872a5 */ /* 0x000fc4000f8e003f */
[----:B------:R-:W-:Y:S01]  /*fa40*/  UIMAD UR16, UR17, UR18, URZ ;  /* 0x00000012111072a4 */ /* 0x000fe2000f8e023f */
[----:B-1----:R-:W-:Y:S01]  /*fa50*/  @P0 SHF.R.U32.HI R5, RZ, R7, R2 ;  /* 0x00000007ff050219 */ /* 0x002fe20000011602 */
[----:B------:R-:W-:Y:S01]  /*fa60*/  UIMAD UR15, UR14, UR13, UR15 ;  /* 0x0000000d0e0f72a4 */ /* 0x000fe2000f8e020f */
[----:B------:R-:W-:Y:S01]  /*fa70*/  IMAD.U32 R2, RZ, RZ, UR22 ;  /* 0x00000016ff027e24 */ /* 0x000fe2000f8e00ff */
[----:B------:R-:W-:Y:S01]  /*fa80*/  UIADD3 UR10, UP1, UP2, UR8, UR10, UR4 ;  /* 0x0000000a080a7290 */ /* 0x000fe2000fa3e004 */
[----:B------:R-:W-:Y:S01]  /*fa90*/  IMAD.U32 R3, RZ, RZ, UR23 ;  /* 0x00000017ff037e24 */ /* 0x000fe2000f8e00ff */
[----:B------:R-:W-:Y:S01]  /*faa0*/  UIADD3 UR16, UR23, UR16, URZ ;  /* 0x0000001017107290 */ /* 0x000fe2000fffe03f */
[--C-:B------:R-:W-:Y:S01]  /*fab0*/  IMAD.MOV R7, RZ, RZ, -R5.reuse ;  /* 0x000000ffff077224 */ /* 0x100fe200078e0a05 */
[----:B------:R-:W-:Y:S02]  /*fac0*/  UIADD3 UR20, UR11, UR20, URZ ;  /* 0x000000140b147290 */ /* 0x000fe4000fffe03f */
[----:B------:R-:W-:Y:S01]  /*fad0*/  UIADD3 UR15, UR9, UR15, URZ ;  /* 0x0000000f090f7290 */ /* 0x000fe2000fffe03f */
[----:B------:R-:W-:Y:S01]  /*fae0*/  IADD3 R2, P0, P1, R5, UR10, R2 ;  /* 0x0000000a05027c10 */ /* 0x000fe2000f91e002 */
[----:B------:R-:W-:Y:S01]  /*faf0*/  IMAD R7, R9, R7, R4 ;  /* 0x0000000709077224 */ /* 0x000fe200078e0204 */
[----:B------:R-:W-:Y:S01]  /*fb00*/  SHF.R.S32.HI R5, RZ, 0x1f, R5 ;  /* 0x0000001fff057819 */ /* 0x000fe20000011405 */
[----:B------:R-:W-:Y:S01]  /*fb10*/  UIADD3.X UR10, UR15, UR20, UR21, UP1, UP2 ;  /* 0x000000140f0a7290 */ /* 0x000fe20008fe4415 */
[----:B------:R-:W-:Y:S01]  /*fb20*/  IMAD.U32 R8, RZ, RZ, UR16 ;  /* 0x00000010ff087e24 */ /* 0x000fe2000f8e00ff */
[----:B------:R-:W-:Y:S01]  /*fb30*/  ULDC.64 UR8, c[0x0][UR19+0x210] ;  /* 0x0000840013087abb */ /* 0x000fe20008000a00 */
[----:B------:R-:W-:Y:S01]  /*fb40*/  SHF.R.S32.HI R4, RZ, 0x1f, R7 ;  /* 0x0000001fff047819 */ /* 0x000fe20000011407 */
[----:B------:R-:W-:-:S02]  /*fb50*/  IMAD R9, R7, UR9, RZ ;  /* 0x0000000907097c24 */ /* 0x000fc4000f8e02ff */
[----:B------:R-:W-:Y:S01]  /*fb60*/  IADD3.X R3, R5, UR10, R8, P0, P1 ;  /* 0x0000000a05037c10 */ /* 0x000fe200087e2408 */
[----:B------:R-:W-:Y:S01]  /*fb70*/  ULDC.64 UR10, c[0x0][0xba8] ;  /* 0x0002ea00000a7ab9 */ /* 0x000fe20000000a00 */
[----:B------:R-:W-:Y:S01]  /*fb80*/  IMAD R9, R4, UR8, R9 ;  /* 0x0000000804097c24 */ /* 0x000fe2000f8e0209 */
[----:B------:R-:W-:Y:S01]  /*fb90*/  @!UP0 ULDC UR10, c[0x0][0xb50] ;  /* 0x0002d400000a8ab9 */ /* 0x000fe20000000800 */
[----:B------:R-:W-:Y:S01]  /*fba0*/  @!UP0 ULDC UR11, c[0x0][0xb54] ;  /* 0x0002d500000b8ab9 */ /* 0x000fe20000000800 */
[----:B------:R-:W-:-:S04]  /*fbb0*/  IMAD.WIDE.U32 R2, R7, UR8, R2 ;  /* 0x0000000807027c25 */ /* 0x000fc8000f8e0002 */
[----:B------:R-:W-:Y:S01]  /*fbc0*/  IMAD.IADD R3, R3, 0x1, R9 ;  /* 0x0000000103037824 */ /* 0x000fe200078e0209 */
[----:B------:R-:W-:-:S04]  /*fbd0*/  LEA R4, P0, R2, UR10, 0x2 ;  /* 0x0000000a02047c11 */ /* 0x000fc8000f8010ff */
[----:B------:R-:W-:Y:S01]  /*fbe0*/  LEA.HI.X R5, R2, UR11, R3, 0x2, P0 ;  /* 0x0000000b02057c11 */ /* 0x000fe200080f1403 */
[----:B------:R-:W-:-:S05]  /*fbf0*/  IMAD.MOV.U32 R3, RZ, RZ, -0x800000 ;  /* 0xff800000ff037424 */ /* 0x000fca00078e00ff */
[----:B------:R0:W-:Y:S03]  /*fc00*/  STG.E desc[UR36][R4.64], R3 ;  /* 0x0000000304007986 */ /* 0x0001e6000c101924 */
.L_x_220:
[----:B------:R-:W-:Y:S05]  /*fc10*/  BSYNC B1 ;  /* 0x0000000000017941 */ /* 0x000fea0003800000 */
.L_x_219:
[----:B------:R-:W-:-:S13]  /*fc20*/  R2UR UR8, R212 ;  /* 0x00000000d40872ca */ /* 0x000fda00000e0000 */
[----:B------:R-:W-:-:S06]  /*fc30*/  UISETP.GT.AND UP0, UPT, UR8, 0x1, UPT ;  /* 0x000000010800788c */ /* 0x000fcc000bf04270 */
[----:B------:R-:W-:-:S13]  /*fc40*/  PLOP3.LUT P0, PT, PT, PT, UP0, 0x80, 0x0 ;  /* 0x000000000000781c */ /* 0x000fda0003f0f008 */
[----:B------:R-:W-:Y:S05]  /*fc50*/  @P0 BRA `(.L_x_215) ;  /* 0x00000008006c0947 */ /* 0x000fea0003800000 */
[----:B------:R-:W2:Y:S01]  /*fc60*/  LDL.LU R2, [R1+0x2c] ;  /* 0x00002c0001027983 */ /* 0x000ea20000300800 */
[----:B------:R-:W1:Y:S01]  /*fc70*/  LDC R11, c[0x0][0xbe8] ;  /* 0x0002fa00ff0b7b82 */ /* 0x000e620000000800 */
[----:B0-----:R-:W-:Y:S01]  /*fc80*/  SHF.R.S32.HI R3, RZ, 0x1f, R6 ;  /* 0x0000001fff037819 */ /* 0x001fe20000011406 */
[----:B------:R-:W-:Y:S01]  /*fc90*/  ULDC.64 UR10, c[0x0][0xaa0] ;  /* 0x0002a800000a7ab9 */ /* 0x000fe20000000a00 */
[----:B------:R-:W-:Y:S01]  /*fca0*/  R2UR UR15, R216 ;  /* 0x00000000d80f72ca */ /* 0x000fe200000e0000 */
[----:B------:R-:W-:Y:S01]  /*fcb0*/  UIMAD.WIDE.U32 UR8, UR4, UR10, URZ ;  /* 0x0000000a040872a5 */ /* 0x000fe2000f8e003f */
[----:B------:R-:W-:Y:S01]  /*fcc0*/  BSSY B1, `(.L_x_221) ;  /* 0x0000052000017945 */ /* 0x000fe20003800000 */
[----:B------:R-:W-:-:S04]  /*fcd0*/  UIMAD UR10, UR21, UR10, URZ ;  /* 0x0000000a150a72a4 */ /* 0x000fc8000f8e023f */
[----:B------:R-:W-:-:S04]  /*fce0*/  UIMAD UR10, UR4, UR11, UR10 ;  /* 0x0000000b040a72a4 */ /* 0x000fc8000f8e020a */
[----:B------:R-:W-:-:S03]  /*fcf0*/  UIADD3 UR9, UR9, UR10, URZ ;  /* 0x0000000a09097290 */ /* 0x000fc6000fffe03f */
[----:B------:R-:W-:Y:S02]  /*fd00*/  ULDC.64 UR10, c[0x0][0xae8] ;  /* 0x0002ba00000a7ab9 */ /* 0x000fe40000000a00 */
[----:B------:R-:W-:-:S04]  /*fd10*/  UIMAD.WIDE.U32 UR8, UR15, UR10, UR8 ;  /* 0x0000000a0f0872a5 */ /* 0x000fc8000f8e0008 */
[----:B------:R-:W-:Y:S01]  /*fd20*/  UIMAD UR9, UR15, UR11, UR9 ;  /* 0x0000000b0f0972a4 */ /* 0x000fe2000f8e0209 */
[----:B-1----:R-:W-:Y:S02]  /*fd30*/  ISETP.NE.AND P0, PT, R11, 0x1, PT ;  /* 0x000000010b00780c */ /* 0x002fe40003f05270 */
[----:B------:R-:W-:Y:S02]  /*fd40*/  ULDC.64 UR10, c[0x0][0xaf0] ;  /* 0x0002bc00000a7ab9 */ /* 0x000fe40000000a00 */
[----:B------:R-:W-:-:S04]  /*fd50*/  UIMAD UR13, UR13, UR10, URZ ;  /* 0x0000000a0d0d72a4 */ /* 0x000fc8000f8e023f */
[----:B------:R-:W-:Y:S02]  /*fd60*/  UIMAD UR4, UR12, UR11, UR13 ;  /* 0x0000000b0c0472a4 */ /* 0x000fe4000f8e020d */
[----:B------:R-:W-:-:S03]  /*fd70*/  UIMAD.WIDE.U32 UR12, UR12, UR10, UR8 ;  /* 0x0000000a0c0c72a5 */ /* 0x000fc6000f8e0008 */
[----:B------:R-:W0:Y:S01]  /*fd80*/  @P0 LDC R7, c[0x0][0xbf0] ;  /* 0x0002fc00ff070b82 */ /* 0x000e220000000800 */
[----:B------:R-:W-:Y:S01]  /*fd90*/  UIADD3 UR4, UR13, UR4, URZ ;  /* 0x000000040d047290 */ /* 0x000fe2000fffe03f */
[----:B------:R-:W-:Y:S01]  /*fda0*/  ULDC.64 UR8, c[0x0][0xae0] ;  /* 0x0002b80000087ab9 */ /* 0x000fe20000000a00 */
[----:B--2---:R-:W-:Y:S02]  /*fdb0*/  R2UR UR14, R2 ;  /* 0x00000000020e72ca */ /* 0x004fe400000e0000 */
[----:B------:R-:W-:-:S03]  /*fdc0*/  LEA.HI R2, R3, R6, RZ, 0x3 ;  /* 0x0000000603027211 */ /* 0x000fc600078f18ff */
[----:B------:R-:W1:Y:S01]  /*fdd0*/  @P0 LDC R3, c[0x0][0xbec] ;  /* 0x0002fb00ff030b82 */ /* 0x000e620000000800 */
[----:B------:R-:W-:Y:S02]  /*fde0*/  LOP3.LUT R5, R2, 0xfffffff8, RZ, 0xc0, !PT ;  /* 0xfffffff802057812 */ /* 0x000fe400078ec0ff */
[----:B------:R-:W-:-:S03]  /*fdf0*/  SHF.R.S32.HI R13, RZ, 0x3, R2 ;  /* 0x00000003ff0d7819 */ /* 0x000fc60000011402 */
[----:B------:R-:W-:Y:S02]  /*fe00*/  IMAD.IADD R8, R6, 0x1, -R5 ;  /* 0x0000000106087824 */ /* 0x000fe400078e0a05 */
[----:B------:R-:W-:Y:S02]  /*fe10*/  IMAD.U32 R5, RZ, RZ, UR14 ;  /* 0x0000000eff057e24 */ /* 0x000fe4000f8e00ff */
[----:B------:R-:W-:-:S04]  /*fe20*/  IMAD R2, R8, 0x20, R13 ;  /* 0x0000002008027824 */ /* 0x000fc800078e020d */
[----:B------:R-:W-:-:S04]  /*fe30*/  IMAD R6, R5, 0x80, R2 ;  /* 0x0000008005067824 */ /* 0x000fc800078e0202 */
[----:B------:R-:W-:Y:S02]  /*fe40*/  IMAD.MOV.U32 R5, RZ, RZ, R6 ;  /* 0x000000ffff057224 */ /* 0x000fe400078e0006 */
[----:B-1----:R-:W-:Y:S01]  /*fe50*/  @P0 IMAD.HI.U32 R2, R6, R3, RZ ;  /* 0x0000000306020227 */ /* 0x002fe200078e00ff */
[----:B------:R-:W-:-:S03]  /*fe60*/  MOV R3, UR13 ;  /* 0x0000000d00037c02 */ /* 0x000fc60008000f00 */
[----:B------:R-:W-:Y:S01]  /*fe70*/  IMAD.U32 R3, RZ, RZ, UR4 ;  /* 0x00000004ff037e24 */ /* 0x000fe2000f8e00ff */
[----:B0-----:R-:W-:Y:S01]  /*fe80*/  @P0 SHF.R.U32.HI R5, RZ, R7, R2 ;  /* 0x00000007ff050219 */ /* 0x001fe20000011602 */
[----:B------:R-:W-:-:S03]  /*fe90*/  IMAD.U32 R2, RZ, RZ, UR12 ;  /* 0x0000000cff027e24 */ /* 0x000fc6000f8e00ff */
[--C-:B------:R-:W-:Y:S01]  /*fea0*/  SHF.R.S32.HI R4, RZ, 0x1f, R5.reuse ;  /* 0x0000001fff047819 */ /* 0x100fe20000011405 */
[----:B------:R-:W-:Y:S02]  /*feb0*/  IMAD.MOV R7, RZ, RZ, -R5 ;  /* 0x000000ffff077224 */ /* 0x000fe400078e0a05 */
[----:B------:R-:W-:-:S04]  /*fec0*/  IMAD.WIDE.U32 R2, R5, UR8, R2 ;  /* 0x0000000805027c25 */ /* 0x000fc8000f8e0002 */
[----:B------:R-:W-:Y:S02]  /*fed0*/  IMAD R7, R11, R7, R6 ;  /* 0x000000070b077224 */ /* 0x000fe400078e0206 */
[----:B------:R-:W-:Y:S02]  /*fee0*/  IMAD R4, R4, UR8, RZ ;  /* 0x0000000804047c24 */ /* 0x000fe4000f8e02ff */
[----:B------:R-:W-:Y:S02]  /*fef0*/  IMAD.U32 R6, RZ, RZ, UR14 ;  /* 0x0000000eff067e24 */ /* 0x000fe4000f8e00ff */
[----:B------:R-:W-:Y:S01]  /*ff00*/  IMAD R9, R5, UR9, R4 ;  /* 0x0000000905097c24 */ /* 0x000fe2000f8e0204 */
[----:B------:R-:W-:Y:S01]  /*ff10*/  SHF.R.S32.HI R4, RZ, 0x1f, R7 ;  /* 0x0000001fff047819 */ /* 0x000fe20000011407 */
[----:B------:R-:W-:Y:S01]  /*ff20*/  ULDC.64 UR8, c[0x0][0xad8] ;  /* 0x0002b60000087ab9 */ /* 0x000fe20000000a00 */
[----:B------:R-:W-:Y:S02]  /*ff30*/  IMAD R6, R6, 0x80, R13 ;  /* 0x0000008006067824 */ /* 0x000fe400078e020d */
[----:B------:R-:W-:-:S02]  /*ff40*/  IMAD.IADD R3, R3, 0x1, R9 ;  /* 0x0000000103037824 */ /* 0x000fc400078e0209 */
[----:B------:R-:W-:Y:S02]  /*ff50*/  IMAD R4, R4, UR8, RZ ;  /* 0x0000000804047c24 */ /* 0x000fe4000f8e02ff */
[----:B------:R-:W-:-:S04]  /*ff60*/  IMAD.WIDE.U32 R2, R7, UR8, R2 ;  /* 0x0000000807027c25 */ /* 0x000fc8000f8e0002 */
[----:B------:R-:W-:Y:S01]  /*ff70*/  IMAD R5, R7, UR9, R4 ;  /* 0x0000000907057c24 */ /* 0x000fe2000f8e0204 */
[----:B------:R-:W-:Y:S01]  /*ff80*/  ULDC.64 UR8, c[0x0][0xa80] ;  /* 0x0002a00000087ab9 */ /* 0x000fe20000000a00 */
[----:B-----5:R-:W-:Y:S02]  /*ff90*/  IMAD R11, R0, R11, RZ ;  /* 0x0000000b000b7224 */ /* 0x020fe400078e02ff */
[----:B------:R-:W-:Y:S02]  /*ffa0*/  VIADD R4, R6, 0x40 ;  /* 0x0000004006047836 */ /* 0x000fe40000000000 */
[----:B------:R-:W-:Y:S01]  /*ffb0*/  IMAD.IADD R3, R3, 0x1, R5 ;  /* 0x0000000103037824 */ /* 0x000fe200078e0205 */
[----:B------:R-:W-:Y:S01]  /*ffc0*/  LEA R5, P2, R2, UR8, 0x1 ;  /* 0x0000000802057c11 */ /* 0x000fe2000f8408ff */
[----:B------:R-:W-:Y:S01]  /*ffd0*/  VIADD R0, R6, 0x20 ;  /* 0x0000002006007836 */ /* 0x000fe20000000000 */
[----:B------:R-:W-:Y:S01]  /*ffe0*/  ISETP.GE.AND P0, PT, R4, R11, PT ;  /* 0x0000000b0400720c */ /* 0x000fe20003f06270 */
[----:B------:R-:W-:Y:S01]  /*fff0*/  IMAD.SHL.U32 R7, R8, 0x8, RZ ;  /* 0x0000000808077824 */ /* 0x000fe200078e00ff */
[----:B------:R-:W-:-:S02]  /*10000*/  LEA.HI.X R4, R2, UR9, R3, 0x1, P2 ;  /* 0x0000000902047c11 */ /* 0x000fc400090f0c03 */
[-C--:B------:R-:W-:Y:S01]  /*10010*/  ISETP.GE.AND P2, PT, R6, R11.reuse, PT ;  /* 0x0000000b0600720c */ /* 0x080fe20003f46270 */
[C---:B------:R-:W-:Y:S01]  /*10020*/  VIADD R9, R7.reuse, 0x80 ;  /* 0x0000008007097836 */ /* 0x040fe20000000000 */
[----:B------:R-:W-:Y:S01]  /*10030*/  ISETP.GE.AND P1, PT, R0, R11, PT ;  /* 0x0000000b0000720c */ /* 0x000fe20003f26270 */
[C---:B------:R-:W-:Y:S01]  /*10040*/  VIADD R15, R7.reuse, 0xc0 ;  /* 0x000000c0070f7836 */ /* 0x040fe20000000000 */
[----:B------:R0:W1:Y:S01]  /*10050*/  SHFL.IDX PT, R2, R5, RZ, 0x181f ;  /* 0x00181fff05027589 */ /* 0x00006200000e0000 */
[----:B------:R-:W-:Y:S01]  /*10060*/  VIADD R13, R7, 0x40 ;  /* 0x00000040070d7836 */ /* 0x000fe20000000000 */
[----:B------:R-:W-:Y:S02]  /*10070*/  SHF.R.S32.HI R8, RZ, 0x1f, R7 ;  /* 0x0000001fff087819 */ /* 0x000fe40000011407 */
[----:B------:R0:W2:Y:S01]  /*10080*/  SHFL.IDX PT, R0, R4, RZ, 0x181f ;  /* 0x00181fff04007589 */ /* 0x0000a200000e0000 */
[----:B------:R-:W-:Y:S02]  /*10090*/  SHF.R.S32.HI R10, RZ, 0x1f, R9 ;  /* 0x0000001fff0a7819 */ /* 0x000fe40000011409 */
[----:B------:R-:W-:-:S02]  /*100a0*/  SHF.R.S32.HI R12, RZ, 0x1f, R15 ;  /* 0x0000001fff0c7819 */ /* 0x000fc4000001140f */
[----:B------:R-:W-:Y:S01]  /*100b0*/  SHF.R.S32.HI R14, RZ, 0x1f, R13 ;  /* 0x0000001fff0e7819 */ /* 0x000fe2000001140d */
[----:B------:R-:W-:Y:S06]  /*100c0*/  @P2 BRA `(.L_x_222) ;  /* 0x0000000000442947 */ /* 0x000fec0003800000 */
        /* <DEDUP_REMOVED lines=8> */
[----:B------:R3:W-:Y:S01]  /*10150*/  @!P5 ST.E.128 desc[UR36][R18.64], RZ ;  /* 0x000000ff1200d985 */ /* 0x0007e2000c101d24 */
[----:B------:R-:W-:Y:S02]  /*10160*/  @!P4 LEA.HI.X R21, R13, R0, R14, 0x1, P6 ;  /* 0x000000000d15c211 */ /* 0x000fe400030f0c0e */
[----:B------:R-:W-:-:S03]  /*10170*/  @!P3 LEA R24, P6, R9, R2, 0x1 ;  /* 0x000000020918b211 */ /* 0x000fc600078c08ff */
[----:B------:R3:W-:Y:S01]  /*10180*/  @!P4 ST.E.128 desc[UR36][R20.64], RZ ;  /* 0x000000ff1400c985 */ /* 0x0007e2000c101d24 */
[----:B------:R-:W-:Y:S02]  /*10190*/  @!P3 LEA.HI.X R25, R9, R0, R10, 0x1, P6 ;  /* 0x000000000919b211 */ /* 0x000fe400030f0c0a */
[----:B------:R-:W-:-:S03]  /*101a0*/  @!P2 LEA R2, P6, R15, R2, 0x1 ;  /* 0x000000020f02a211 */ /* 0x000fc600078c08ff */
[----:B------:R3:W-:Y:S01]  /*101b0*/  @!P3 ST.E.128 desc[UR36][R24.64], RZ ;  /* 0x000000ff1800b985 */ /* 0x0007e2000c101d24 */
[----:B------:R-:W-:-:S05]  /*101c0*/  @!P2 LEA.HI.X R3, R15, R0, R12, 0x1, P6 ;  /* 0x000000000f03a211 */ /* 0x000fca00030f0c0c */
[----:B------:R3:W-:Y:S04]  /*101d0*/  @!P2 ST.E.128 desc[UR36][R2.64], RZ ;  /* 0x000000ff0200a985 */ /* 0x0007e8000c101d24 */
.L_x_222:
[----:B------:R-:W-:Y:S05]  /*101e0*/  BSYNC B1 ;  /* 0x0000000000017941 */ /* 0x000fea0003800000 */
.L_x_221:
[----:B--2---:R2:W4:Y:S01]  /*101f0*/  SHFL.IDX PT, R0, R4, 0x1, 0x181f ;  /* 0x00381f0004007f89 */ /* 0x00452200000e0000 */
[----:B------:R-:W-:Y:S03]  /*10200*/  BSSY B1, `(.L_x_223) ;  /* 0x0000014000017945 */ /* 0x000fe60003800000 */
[----:B-1-3--:R2:W1:Y:S01]  /*10210*/  SHFL.IDX PT, R2, R5, 0x1, 0x181f ;  /* 0x00381f0005027f89 */ /* 0x00a46200000e0000 */
[----:B------:R-:W-:Y:S05]  /*10220*/  @P1 BRA `(.L_x_224) ;  /* 0x0000000000441947 */ /* 0x000fea0003800000 */
[----:B------:R-:W-:Y:S02]  /*10230*/  ULDC UR4, c[0x0][0xac8] ;  /* 0x0002b20000047ab9 */ /* 0x000fe40000000800 */
[----:B------:R-:W-:Y:S02]  /*10240*/  ISETP.GE.AND P4, PT, R7, UR4, PT ;  /* 0x0000000407007c0c */ /* 0x000fe4000bf86270 */
[----:B------:R-:W-:Y:S02]  /*10250*/  ISETP.GE.AND P3, PT, R13, UR4, PT ;  /* 0x000000040d007c0c */ /* 0x000fe4000bf66270 */
[----:B------:R-:W-:Y:S02]  /*10260*/  ISETP.GE.AND P2, PT, R9, UR4, PT ;  /* 0x0000000409007c0c */ /* 0x000fe4000bf46270 */
[----:B------:R-:W-:-:S07]  /*10270*/  ISETP.GE.AND P1, PT, R15, UR4, PT ;  /* 0x000000040f007c0c */ /* 0x000fce000bf26270 */
[-C--:B-1----:R-:W-:Y:S02]  /*10280*/  @!P4 LEA R18, P6, R7, R2.reuse, 0x1 ;  /* 0x000000020712c211 */ /* 0x082fe400078c08ff */
[----:B------:R-:W-:Y:S02]  /*10290*/  @!P3 LEA R20, P5, R13, R2, 0x1 ;  /* 0x000000020d14b211 */ /* 0x000fe400078a08ff */
[----:B----4-:R-:W-:Y:S02]  /*102a0*/  @!P4 LEA.HI.X R19, R7, R0, R8, 0x1, P6 ;  /* 0x000000000713c211 */ /* 0x010fe400030f0c08 */
[----:B------:R-:W-:Y:S02]  /*102b0*/  @!P2 LEA R24, P6, R9, R2, 0x1 ;  /* 0x000000020918a211 */ /* 0x000fe400078c08ff */
[----:B------:R-:W-:Y:S01]  /*102c0*/  @!P3 LEA.HI.X R21, R13, R0, R14, 0x1, P5 ;  /* 0x000000000d15b211 */ /* 0x000fe200028f0c0e */
[----:B------:R3:W-:Y:S01]  /*102d0*/  @!P4 ST.E.128 desc[UR36][R18.64], RZ ;  /* 0x000000ff1200c985 */ /* 0x0007e2000c101d24 */
[----:B------:R-:W-:-:S02]  /*102e0*/  @!P1 LEA R2, P5, R15, R2, 0x1 ;  /* 0x000000020f029211 */ /* 0x000fc400078a08ff */
[-C--:B------:R-:W-:Y:S01]  /*102f0*/  @!P2 LEA.HI.X R25, R9, R0.reuse, R10, 0x1, P6 ;  /* 0x000000000919a211 */ /* 0x080fe200030f0c0a */
[----:B------:R3:W-:Y:S01]  /*10300*/  @!P3 ST.E.128 desc[UR36][R20.64], RZ ;  /* 0x000000ff1400b985 */ /* 0x0007e2000c101d24 */
[----:B------:R-:W-:-:S03]  /*10310*/  @!P1 LEA.HI.X R3, R15, R0, R12, 0x1, P5 ;  /* 0x000000000f039211 */ /* 0x000fc600028f0c0c */
[----:B------:R3:W-:Y:S04]  /*10320*/  @!P2 ST.E.128 desc[UR36][R24.64], RZ ;  /* 0x000000ff1800a985 */ /* 0x0007e8000c101d24 */
[----:B------:R3:W-:Y:S02]  /*10330*/  @!P1 ST.E.128 desc[UR36][R2.64], RZ ;  /* 0x000000ff02009985 */ /* 0x0007e4000c101d24 */
.L_x_224:
[----:B------:R-:W-:Y:S05]  /*10340*/  BSYNC B1 ;  /* 0x0000000000017941 */ /* 0x000fea0003800000 */
.L_x_223:
[----:B----4-:R4:W0:Y:S01]  /*10350*/  SHFL.IDX PT, R0, R4, 0x2, 0x181f ;  /* 0x00581f0004007f89 */ /* 0x01082200000e0000 */
        /* <DEDUP_REMOVED lines=9> */
[-C--:B------:R-:W-:Y:S02]  /*103f0*/  @!P2 LEA R20, P5, R13, R2.reuse, 0x1 ;  /* 0x000000020d14a211 */ /* 0x080fe400078a08ff */
[----:B------:R-:W-:Y:S02]  /*10400*/  @!P1 LEA R24, P4, R9, R2, 0x1 ;  /* 0x0000000209189211 */ /* 0x000fe400078808ff */
[----:B0-----:R-:W-:Y:S02]  /*10410*/  @!P3 LEA.HI.X R19, R7, R0, R8, 0x1, P6 ;  /* 0x000000000713b211 */ /* 0x001fe400030f0c08 */
[----:B------:R-:W-:Y:S02]  /*10420*/  @!P0 LEA R2, P6, R15, R2, 0x1 ;  /* 0x000000020f028211 */ /* 0x000fe400078c08ff */
[-C--:B------:R-:W-:Y:S01]  /*10430*/  @!P2 LEA.HI.X R21, R13, R0.reuse, R14, 0x1, P5 ;  /* 0x000000000d15a211 */ /* 0x080fe200028f0c0e */
[----:B------:R3:W-:Y:S01]  /*10440*/  @!P3 ST.E.128 desc[UR36][R18.64], RZ ;  /* 0x000000ff1200b985 */ /* 0x0007e2000c101d24 */
[----:B------:R-:W-:-:S02]  /*10450*/  @!P1 LEA.HI.X R25, R9, R0, R10, 0x1, P4 ;  /* 0x0000000009199211 */ /* 0x000fc400020f0c0a */
[----:B------:R-:W-:Y:S01]  /*10460*/  @!P0 LEA.HI.X R3, R15, R0, R12, 0x1, P6 ;  /* 0x000000000f038211 */ /* 0x000fe200030f0c0c */
[----:B------:R3:W-:Y:S04]  /*10470*/  @!P2 ST.E.128 desc[UR36][R20.64], RZ ;  /* 0x000000ff1400a985 */ /* 0x0007e8000c101d24 */
[----:B------:R3:W-:Y:S04]  /*10480*/  @!P1 ST.E.128 desc[UR36][R24.64], RZ ;  /* 0x000000ff18009985 */ /* 0x0007e8000c101d24 */
[----:B------:R3:W-:Y:S02]  /*10490*/  @!P0 ST.E.128 desc[UR36][R2.64], RZ ;  /* 0x000000ff02008985 */ /* 0x0007e4000c101d24 */
.L_x_226:
[----:B------:R-:W-:Y:S05]  /*104a0*/  BSYNC B1 ;  /* 0x0000000000017941 */ /* 0x000fea0003800000 */
.L_x_225:
[----:B0-----:R-:W-:Y:S01]  /*104b0*/  VIADD R0, R6, 0x60 ;  /* 0x0000006006007836 */ /* 0x001fe20000000000 */
[----:B--2-4-:R-:W0:Y:S04]  /*104c0*/  SHFL.IDX PT, R4, R4, 0x3, 0x181f ;  /* 0x00781f0004047f89 */ /* 0x014e2800000e0000 */
[----:B------:R-:W-:Y:S01]  /*104d0*/  ISETP.GE.AND P0, PT, R0, R11, PT ;  /* 0x0000000b0000720c */ /* 0x000fe20003f06270 */
[----:B-1-3--:R1:W2:-:S12]  /*104e0*/  SHFL.IDX PT, R2, R5, 0x3, 0x181f ;  /* 0x00781f0005027f89 */ /* 0x00a29800000e0000 */
[----:B-1----:R-:W-:Y:S05]  /*104f0*/  @P0 BRA `(.L_x_215) ;  /* 0x0000000000440947 */ /* 0x002fea0003800000 */
[----:B------:R-:W-:Y:S02]  /*10500*/  ULDC UR4, c[0x0][0xac8] ;  /* 0x0002b20000047ab9 */ /* 0x000fe40000000800 */
[----:B------:R-:W-:Y:S02]  /*10510*/  ISETP.GE.AND P3, PT, R7, UR4, PT ;  /* 0x0000000407007c0c */ /* 0x000fe4000bf66270 */
[----:B------:R-:W-:Y:S02]  /*10520*/  ISETP.GE.AND P2, PT, R13, UR4, PT ;  /* 0x000000040d007c0c */ /* 0x000fe4000bf46270 */
[----:B------:R-:W-:Y:S02]  /*10530*/  ISETP.GE.AND P1, PT, R9, UR4, PT ;  /* 0x0000000409007c0c */ /* 0x000fe4000bf26270 */
[----:B------:R-:W-:-:S07]  /*10540*/  ISETP.GE.AND P0, PT, R15, UR4, PT ;  /* 0x000000040f007c0c */ /* 0x000fce000bf06270 */
[----:B--2---:R-:W-:-:S04]  /*10550*/  @!P3 LEA R6, P4, R7, R2, 0x1 ;  /* 0x000000020706b211 */ /* 0x004fc800078808ff */
[----:B0-----:R-:W-:Y:S02]  /*10560*/  @!P3 LEA.HI.X R7, R7, R4, R8, 0x1, P4 ;  /* 0x000000040707b211 */ /* 0x001fe400020f0c08 */
[-C--:B------:R-:W-:Y:S02]  /*10570*/  @!P2 LEA R18, P4, R13, R2.reuse, 0x1 ;  /* 0x000000020d12a211 */ /* 0x080fe400078808ff */
[-C--:B------:R-:W-:Y:S01]  /*10580*/  @!P1 LEA R8, P5, R9, R2.reuse, 0x1 ;  /* 0x0000000209089211 */ /* 0x080fe200078a08ff */
[----:B------:R0:W-:Y:S01]  /*10590*/  @!P3 ST.E.128 desc[UR36][R6.64], RZ ;  /* 0x000000ff0600b985 */ /* 0x0001e2000c101d24 */
[----:B------:R-:W-:Y:S02]  /*105a0*/  @!P0 LEA R2, P6, R15, R2, 0x1 ;  /* 0x000000020f028211 */ /* 0x000fe400078c08ff */
[-C--:B------:R-:W-:Y:S02]  /*105b0*/  @!P2 LEA.HI.X R19, R13, R4.reuse, R14, 0x1, P4 ;  /* 0x000000040d13a211 */ /* 0x080fe400020f0c0e */
[----:B------:R-:W-:-:S02]  /*105c0*/  @!P1 LEA.HI.X R9, R9, R4, R10, 0x1, P5 ;  /* 0x0000000409099211 */ /* 0x000fc400028f0c0a */
[----:B------:R-:W-:Y:S01]  /*105d0*/  @!P0 LEA.HI.X R3, R15, R4, R12, 0x1, P6 ;  /* 0x000000040f038211 */ /* 0x000fe200030f0c0c */
[----:B------:R0:W-:Y:S04]  /*105e0*/  @!P2 ST.E.128 desc[UR36][R18.64], RZ ;  /* 0x000000ff1200a985 */ /* 0x0001e8000c101d24 */
[----:B------:R0:W-:Y:S04]  /*105f0*/  @!P1 ST.E.128 desc[UR36][R8.64], RZ ;  /* 0x000000ff08009985 */ /* 0x0001e8000c101d24 */
[----:B------:R0:W-:Y:S02]  /*10600*/  @!P0 ST.E.128 desc[UR36][R2.64], RZ ;  /* 0x000000ff02008985 */ /* 0x0001e4000c101d24 */
.L_x_215:
[----:B------:R-:W-:Y:S05]  /*10610*/  BSYNC B0 ;  /* 0x0000000000007941 */ /* 0x000fea0003800000 */
.L_x_205:
[----:B------:R-:W-:Y:S02]  /*10620*/  ULDC UR4, c[0x0][0xc3c] ;  /* 0x00030f0000047ab9 */ /* 0x000fe40000000800 */
[----:B------:R-:W-:-:S06]  /*10630*/  UISETP.GE.AND UP0, UPT, UR7, UR4, UPT ;  /* 0x000000040700728c */ /* 0x000fcc000bf06270 */
[----:B------:R-:W-:-:S13]  /*10640*/  PLOP3.LUT P0, PT, PT, PT, UP0, 0x80, 0x0 ;  /* 0x000000000000781c */ /* 0x000fda0003f0f008 */
[----:B------:R-:W-:Y:S05]  /*10650*/  @!P0 BRA `(.L_x_227) ;  /* 0xffffff08008c8947 */ /* 0x000fea000383ffff */
[----:B------:R-:W-:Y:S05]  /*10660*/  EXIT ;  /* 0x000000000000794d */ /* 0x000fea0003800000 */
.L_x_176:
[----:B------:R-:W-:-:S08]  /*10670*/  NOP ;  /* 0x0000000000007918 */ /* 0x000fd00000000000 */
[----:B0-----:R-:W0:-:S00]  /*10680*/  USETMAXREG.DEALLOC.CTAPOOL 0x28 ;  /* 0x00000028000079c8 */ /* 0x001e0000080e0500 */
[----:B0-----:R-:W-:Y:S01]  /*10690*/  LOP3.LUT R2, R2, 0x3, RZ, 0xc0, !PT ;  /* 0x0000000302027812 */ /* 0x001fe200078ec0ff */
[----:B------:R-:W-:Y:S01]  /*106a0*/  IMAD.MOV.U32 R6, RZ, RZ, RZ ;  /* 0x000000ffff067224 */ /* 0x000fe200078e00ff */
[----:B------:R-:W-:-:S04]  /*106b0*/  LOP3.LUT R23, R23, 0xfffffeff, RZ, 0xc0, !PT ;  /* 0xfffffeff17177812 */ /* 0x000fc800078ec0ff */
[----:B------:R-:W0:Y:S02]  /*106c0*/  SHFL.IDX PT, R2, R2, RZ, 0x1f ;  /* 0x00001fff02027589 */ /* 0x000e2400000e0000 */
[----:B0-----:R-:W-:-:S13]  /*106d0*/  ISETP.NE.AND P0, PT, R2, RZ, PT ;  /* 0x000000ff0200720c */ /* 0x001fda0003f05270 */
[----:B------:R-:W-:Y:S01]  /*106e0*/  @P0 LOP3.LUT R23, R23, 0x100, RZ, 0xfc, !PT ;  /* 0x0000010017170812 */ /* 0x000fe200078efcff */
[----:B------:R-:W-:Y:S06]  /*106f0*/  @!P0 BRA `(.L_x_228) ;  /* 0x00000000001c8947 */ /* 0x000fec0003800000 */
[----:B------:R-:W0:Y:S08]  /*10700*/  S2UR UR5, SR_CgaCtaId ;  /* 0x00000000000579c3 */ /* 0x000e300000008800 */
[----:B------:R-:W-:Y:S06]  /*10710*/  BAR.SYNC.DEFER_BLOCKING 0x5, 0x180 ;  /* 0x0146000000007b1d */ /* 0x000fec0000010000 */
[----:B------:R-:W-:-:S02]  /*10720*/  UMOV UR4, 0x400 ;  /* 0x0000040000047882 */ /* 0x000fc40000000000 */
[----:B0-----:R-:W-:-:S09]  /*10730*/  ULEA UR4, UR5, UR4, 0x18 ;  /* 0x0000000405047291 */ /* 0x001fd2000f8ec03f */
[----:B------:R-:W0:Y:S01]  /*10740*/  LDS.128 R16, [UR4+0x388d0] ;  /* 0x0388d004ff107984 */ /* 0x000e220008000c00 */
[----:B------:R-:W-:Y:S06]  /*10750*/  BAR.ARV 0x4, 0x180 ;  /* 0x0106000000007b1d */ /* 0x000fec0000002000 */
[----:B------:R-:W-:Y:S05]  /*10760*/  BRA `(.L_x_229) ;  /* 0x0000000800947947 */ /* 0x000fea0003800000 */
.L_x_228:
[----:B------:R-:W-:Y:S01]  /*10770*/  LOP3.LUT R7, R0, 0x1f, RZ, 0xc0, !PT ;  /* 0x0000001f00077812 */ /* 0x000fe200078ec0ff */
[----:B------:R-:W-:Y:S01]  /*10780*/  ULDC UR4, c[0x0][0xc3c] ;  /* 0x00030f0000047ab9 */ /* 0x000fe20000000800 */
[----:B------:R-:W-:Y:S01]  /*10790*/  IMAD.MOV.U32 R9, RZ, RZ, RZ ;  /* 0x000000ffff097224 */ /* 0x000fe200078e00ff */
[----:B------:R-:W0:Y:S01]  /*107a0*/  S2UR UR6, SR_CTAID.X ;  /* 0x00000000000679c3 */ /* 0x000e220000002500 */
[----:B------:R-:W-:Y:S01]  /*107b0*/  ISETP.NE.AND P0, PT, R7, 0x1f, PT ;  /* 0x0000001f0700780c */ /* 0x000fe20003f05270 */
[----:B------:R-:W-:-:S03]  /*107c0*/  ULDC UR5, c[0x0][0xc38] ;  /* 0x00030e0000057ab9 */ /* 0x000fc60000000800 */
[----:B------:R-:W-:-:S13]  /*107d0*/  ISETP.GE.OR P1, PT, R7, UR4, !P0 ;  /* 0x0000000407007c0c */ /* 0x000fda000c726670 */
[----:B------:R-:W1:Y:S08]  /*107e0*/  @!P1 LDC.64 R4, c[0x0][0xc80] ;  /* 0x00032000ff049b82 */ /* 0x000e700000000a00 */
[----:B------:R-:W2:Y:S01]  /*107f0*/  @!P1 LDC.64 R2, c[0x0][0xc78] ;  /* 0x00031e00ff029b82 */ /* 0x000ea20000000a00 */
[----:B-1----:R-:W-:-:S05]  /*10800*/  @!P1 IMAD.WIDE.U32 R4, R7, 0x4, R4 ;  /* 0x0000000407049825 */ /* 0x002fca00078e0004 */
[----:B------:R-:W3:Y:S01]  /*10810*/  @!P1 LDG.E R6, desc[UR36][R4.64] ;  /* 0x0000002404069981 */ /* 0x000ee2000c1e1900 */
[----:B--2---:R-:W-:-:S05]  /*10820*/  @!P1 IMAD.WIDE.U32 R2, R7, 0x4, R2 ;  /* 0x0000000407029825 */ /* 0x004fca00078e0002 */
[----:B------:R-:W3:Y:S01]  /*10830*/  @!P1 LDG.E R9, desc[UR36][R2.64] ;  /* 0x0000002402099981 */ /* 0x000ee2000c1e1900 */
[C---:B------:R-:W-:Y:S02]  /*10840*/  ISETP.NE.AND P1, PT, R7.reuse, RZ, PT ;  /* 0x000000ff0700720c */ /* 0x040fe40003f25270 */
[C---:B------:R-:W-:Y:S02]  /*10850*/  ISETP.GE.U32.AND P2, PT, R7.reuse, 0x2, PT ;  /* 0x000000020700780c */ /* 0x040fe40003f46070 */
[C---:B------:R-:W-:Y:S02]  /*10860*/  ISETP.GE.U32.AND P3, PT, R7.reuse, 0x4, PT ;  /* 0x000000040700780c */ /* 0x040fe40003f66070 */
[C---:B------:R-:W-:Y:S02]  /*10870*/  ISETP.GE.U32.AND P4, PT, R7.reuse, 0x8, PT ;  /* 0x000000080700780c */ /* 0x040fe40003f86070 */
[----:B------:R-:W-:Y:S01]  /*10880*/  ISETP.GE.U32.AND P5, PT, R7, 0x10, PT ;  /* 0x000000100700780c */ /* 0x000fe20003fa6070 */
[----:B------:R-:W-:Y:S01]  /*10890*/  UMOV UR4, URZ ;  /* 0x0000003f00047c82 */ /* 0x000fe20008000000 */
[----:B---3--:R-:W-:-:S05]  /*108a0*/  IMAD R8, R6, R9, RZ ;  /* 0x0000000906087224 */ /* 0x008fca00078e02ff */
[----:B------:R-:W1:Y:S02]  /*108b0*/  SHFL.UP PT, R10, R8, 0x1, RZ ;  /* 0x04200000080a7989 */ /* 0x000e6400000e00ff */
[----:B-1----:R-:W-:-:S05]  /*108c0*/  SEL R11, R10, RZ, P1 ;  /* 0x000000ff0a0b7207 */ /* 0x002fca0000800000 */
[----:B------:R-:W-:-:S05]  /*108d0*/  IMAD.IADD R11, R8, 0x1, R11 ;  /* 0x00000001080b7824 */ /* 0x000fca00078e020b */
[----:B------:R-:W1:Y:S02]  /*108e0*/  SHFL.UP PT, R10, R11, 0x2, RZ ;  /* 0x044000000b0a7989 */ /* 0x000e6400000e00ff */
[----:B-1----:R-:W-:-:S05]  /*108f0*/  SEL R10, R10, RZ, P2 ;  /* 0x000000ff0a0a7207 */ /* 0x002fca0001000000 */
[----:B------:R-:W-:-:S05]  /*10900*/  IMAD.IADD R10, R11, 0x1, R10 ;  /* 0x000000010b0a7824 */ /* 0x000fca00078e020a */
[----:B------:R-:W1:Y:S02]  /*10910*/  SHFL.UP PT, R4, R10, 0x4, RZ ;  /* 0x048000000a047989 */ /* 0x000e6400000e00ff */
[----:B-1----:R-:W-:-:S04]  /*10920*/  SEL R3, R4, RZ, P3 ;  /* 0x000000ff04037207 */ /* 0x002fc80001800000 */
[----:B------:R-:W-:-:S05]  /*10930*/  IADD3 R3, R10, R3, RZ ;  /* 0x000000030a037210 */ /* 0x000fca0007ffe0ff */
[----:B------:R-:W1:Y:S02]  /*10940*/  SHFL.UP PT, R2, R3, 0x8, RZ ;  /* 0x0500000003027989 */ /* 0x000e6400000e00ff */
[----:B-1----:R-:W-:-:S05]  /*10950*/  SEL R2, R2, RZ, P4 ;  /* 0x000000ff02027207 */ /* 0x002fca0002000000 */
[----:B------:R-:W-:-:S05]  /*10960*/  IMAD.IADD R2, R3, 0x1, R2 ;  /* 0x0000000103027824 */ /* 0x000fca00078e0202 */
[----:B------:R-:W1:Y:S02]  /*10970*/  SHFL.UP PT, R4, R2, 0x10, RZ ;  /* 0x0600000002047989 */ /* 0x000e6400000e00ff */
[----:B-1----:R-:W-:-:S05]  /*10980*/  SEL R5, R4, RZ, P5 ;  /* 0x000000ff04057207 */ /* 0x002fca0002800000 */
[----:B------:R-:W-:-:S05]  /*10990*/  IMAD.IADD R5, R2, 0x1, R5 ;  /* 0x0000000102057824 */ /* 0x000fca00078e0205 */
[----:B------:R-:W1:Y:S02]  /*109a0*/  SHFL.IDX PT, R8, R5, 0x1f, 0x1f ;  /* 0x03e01f0005087f89 */ /* 0x000e6400000e0000 */
[----:B-1----:R-:W-:-:S05]  /*109b0*/  IMAD R8, R8, UR5, RZ ;  /* 0x0000000508087c24 */ /* 0x002fca000f8e02ff */
[----:B0-----:R-:W-:Y:S01]  /*109c0*/  ISETP.GT.AND P6, PT, R8, UR6, PT ;  /* 0x0000000608007c0c */ /* 0x001fe2000bfc4270 */
[----:B------:R-:W-:-:S12]  /*109d0*/  IMAD.MOV.U32 R3, RZ, RZ, R8 ;  /* 0x000000ffff037224 */ /* 0x000fd800078e0008 */
[----:B------:R-:W-:Y:S05]  /*109e0*/  @P6 BRA `(.L_x_230) ;  /* 0x0000000000986947 */ /* 0x000fea0003800000 */
[----:B------:R-:W-:Y:S01]  /*109f0*/  IMAD.MOV.U32 R8, RZ, RZ, R3 ;  /* 0x000000ffff087224 */ /* 0x000fe200078e0003 */
[----:B------:R-:W-:Y:S01]  /*10a00*/  UMOV UR4, URZ ;  /* 0x0000003f00047c82 */ /* 0x000fe20008000000 */
[----:B------:R-:W-:-:S05]  /*10a10*/  ULDC UR5, c[0x0][0xc38] ;  /* 0x00030e0000057ab9 */ /* 0x000fca0000000800 */
.L_x_232:
[----:B------:R-:W0:Y:S01]  /*10a20*/  LDC R2, c[0x0][0xc3c] ;  /* 0x00030f00ff027b82 */ /* 0x000e220000000800 */
[----:B------:R-:W-:-:S06]  /*10a30*/  UIADD3 UR4, UR4, 0x1f, URZ ;  /* 0x0000001f04047890 */ /* 0x000fcc000fffe03f */
[----:B0-----:R-:W-:-:S13]  /*10a40*/  ISETP.LE.AND P6, PT, R2, UR4, PT ;  /* 0x0000000402007c0c */ /* 0x001fda000bfc3270 */
[----:B------:R-:W-:Y:S05]  /*10a50*/  @P6 BRA `(.L_x_231) ;  /* 0x0000000400ac6947 */ /* 0x000fea0003800000 */
[----:B------:R-:W-:Y:S02]  /*10a60*/  VIADD R9, R7, UR4 ;  /* 0x0000000407097c36 */ /* 0x000fe40008000000 */
[----:B------:R-:W-:-:S03]  /*10a70*/  IMAD.MOV.U32 R6, RZ, RZ, RZ ;  /* 0x000000ffff067224 */ /* 0x000fc600078e00ff */
[----:B------:R-:W-:-:S13]  /*10a80*/  ISETP.GE.OR P6, PT, R9, R2, !P0 ;  /* 0x000000020900720c */ /* 0x000fda00047c6670 */
[----:B------:R-:W0:Y:S08]  /*10a90*/  @!P6 LDC.64 R4, c[0x0][0xc80] ;  /* 0x00032000ff04eb82 */ /* 0x000e300000000a00 */
[----:B------:R-:W1:Y:S01]  /*10aa0*/  @!P6 LDC.64 R2, c[0x0][0xc78] ;  /* 0x00031e00ff02eb82 */ /* 0x000e620000000a00 */
[----:B0-----:R-:W-:-:S05]  /*10ab0*/  @!P6 IMAD.WIDE R4, R9, 0x4, R4 ;  /* 0x000000040904e825 */ /* 0x001fca00078e0204 */
[----:B------:R-:W2:Y:S01]  /*10ac0*/  @!P6 LDG.E R6, desc[UR36][R4.64] ;  /* 0x000000240406e981 */ /* 0x000ea2000c1e1900 */
[----:B-1----:R-:W-:-:S04]  /*10ad0*/  @!P6 IMAD.WIDE R2, R9, 0x4, R2 ;  /* 0x000000040902e825 */ /* 0x002fc800078e0202 */
[----:B------:R-:W-:-:S06]  /*10ae0*/  IMAD.MOV.U32 R9, RZ, RZ, RZ ;  /* 0x000000ffff097224 */ /* 0x000fcc00078e00ff */
[----:B------:R-:W2:Y:S02]  /*10af0*/  @!P6 LDG.E R9, desc[UR36][R2.64] ;  /* 0x000000240209e981 */ /* 0x000ea4000c1e1900 */
[----:B--2---:R-:W-:-:S05]  /*10b00*/  IMAD R13, R6, R9, RZ ;  /* 0x00000009060d7224 */ /* 0x004fca00078e02ff */
[----:B------:R-:W0:Y:S02]  /*10b10*/  SHFL.UP PT, R10, R13, 0x1, RZ ;  /* 0x042000000d0a7989 */ /* 0x000e2400000e00ff */
[----:B0-----:R-:W-:-:S05]  /*10b20*/  SEL R10, R10, RZ, P1 ;  /* 0x000000ff0a0a7207 */ /* 0x001fca0000800000 */
[----:B------:R-:W-:-:S05]  /*10b30*/  IMAD.IADD R10, R13, 0x1, R10 ;  /* 0x000000010d0a7824 */ /* 0x000fca00078e020a */
        /* <DEDUP_REMOVED lines=12> */
[----:B------:R-:W0:Y:S02]  /*10c00*/  SHFL.IDX PT, R2, R5, 0x1f, 0x1f ;  /* 0x03e01f0005027f89 */ /* 0x000e2400000e0000 */
[----:B0-----:R-:W-:-:S04]  /*10c10*/  IMAD R3, R2, UR5, RZ ;  /* 0x0000000502037c24 */ /* 0x001fc8000f8e02ff */
[----:B------:R-:W-:-:S05]  /*10c20*/  IMAD.IADD R8, R3, 0x1, R8 ;  /* 0x0000000103087824 */ /* 0x000fca00078e0208 */
[----:B------:R-:W-:-:S13]  /*10c30*/  ISETP.GT.AND P6, PT, R8, UR6, PT ;  /* 0x0000000608007c0c */ /* 0x000fda000bfc4270 */
[----:B------:R-:W-:Y:S05]  /*10c40*/  @!P6 BRA `(.L_x_232) ;  /* 0xfffffffc0074e947 */ /* 0x000fea000383ffff */
.L_x_230:
[----:B------:R-:W-:Y:S01]  /*10c50*/  IMAD.IADD R11, R8, 0x1, -R3 ;  /* 0x00000001080b7824 */ /* 0x000fe200078e0a03 */
[----:B------:R-:W-:-:S03]  /*10c60*/  MOV R16, RZ ;  /* 0x000000ff00107202 */ /* 0x000fc60000000f00 */
[----:B------:R-:W-:-:S05]  /*10c70*/  IMAD R2, R5, UR5, R11 ;  /* 0x0000000505027c24 */ /* 0x000fca000f8e020b */
[----:B------:R-:W-:-:S13]  /*10c80*/  ISETP.GT.AND P0, PT, R2, UR6, PT ;  /* 0x0000000602007c0c */ /* 0x000fda000bf04270 */
[----:B------:R-:W-:-:S04]  /*10c90*/  VOTE.ANY R8, PT, !P0 ;  /* 0x0000000000087806 */ /* 0x000fc800040e0100 */
[----:B------:R-:W0:Y:S01]  /*10ca0*/  POPC R19, R8 ;  /* 0x0000000800137309 */ /* 0x000e220000000000 */
[----:B------:R-:W-:Y:S01]  /*10cb0*/  ISETP.NE.AND P0, PT, R8, RZ, PT ;  /* 0x000000ff0800720c */ /* 0x000fe20003f05270 */
[----:B0-----:R-:W0:Y:S04]  /*10cc0*/  SHFL.IDX PT, R6, R6, R19, 0x1f ;  /* 0x00001f1306067589 */ /* 0x001e2800000e0000 */
[----:B------:R1:W2:Y:S01]  /*10cd0*/  SHFL.IDX PT, R9, R9, R19, 0x1f ;  /* 0x00001f1309097589 */ /* 0x0002a200000e0000 */
[----:B0-----:R-:W-:-:S04]  /*10ce0*/  IABS R4, R6 ;  /* 0x0000000600047213 */ /* 0x001fc80000000000 */
[----:B------:R-:W0:Y:S08]  /*10cf0*/  I2F.RP R10, R4 ;  /* 0x00000004000a7306 */ /* 0x000e300000209400 */
[----:B0-----:R-:W0:Y:S02]  /*10d00*/  MUFU.RCP R10, R10 ;  /* 0x0000000a000a7308 */ /* 0x001e240000001000 */
[----:B0-----:R-:W-:-:S06]  /*10d10*/  VIADD R2, R10, 0xffffffe ;  /* 0x0ffffffe0a027836 */ /* 0x001fcc0000000000 */
[----:B------:R-:W0:Y:S02]  /*10d20*/  F2I.FTZ.U32.TRUNC.NTZ R3, R2 ;  /* 0x0000000200037305 */ /* 0x000e24000021f000 */
[----:B0-----:R-:W-:Y:S01]  /*10d30*/  IMAD.MOV R12, RZ, RZ, -R3 ;  /* 0x000000ffff0c7224 */ /* 0x001fe200078e0a03 */
[----:B-12---:R-:W-:Y:S06]  /*10d40*/  @!P0 BRA `(.L_x_233) ;  /* 0x0000000000088947 */ /* 0x006fec0003800000 */
[----:B------:R-:W-:-:S06]  /*10d50*/  VIADD R16, R19, 0xffffffff ;  /* 0xffffffff13107836 */ /* 0x000fcc0000000000 */
[----:B------:R0:W1:Y:S02]  /*10d60*/  SHFL.IDX PT, R16, R5, R16, 0x1f ;  /* 0x00001f1005107589 */ /* 0x00006400000e0000 */
.L_x_233:
[----:B-1----:R-:W-:Y:S01]  /*10d70*/  IMAD R16, R16, UR5, R11 ;  /* 0x0000000510107c24 */ /* 0x002fe2000f8e020b */
[----:B0-----:R-:W-:Y:S01]  /*10d80*/  IABS R5, R9 ;  /* 0x0000000900057213 */ /* 0x001fe20000000000 */
[----:B------:R-:W-:Y:S01]  /*10d90*/  IMAD.MOV.U32 R11, RZ, RZ, R12 ;  /* 0x000000ffff0b7224 */ /* 0x000fe200078e000c */
[----:B------:R-:W-:Y:S01]  /*10da0*/  IABS R12, R6 ;  /* 0x00000006000c7213 */ /* 0x000fe20000000000 */
[----:B------:R-:W-:Y:S01]  /*10db0*/  IMAD.MOV.U32 R2, RZ, RZ, RZ ;  /* 0x000000ffff027224 */ /* 0x000fe200078e00ff */
[----:B------:R-:W-:Y:S01]  /*10dc0*/  IADD3 R17, -R16, UR6, RZ ;  /* 0x0000000610117c10 */ /* 0x000fe2000fffe1ff */
[----:B------:R-:W-:Y:S01]  /*10dd0*/  IMAD R11, R11, R4, RZ ;  /* 0x000000040b0b7224 */ /* 0x000fe200078e02ff */
[----:B------:R-:W0:Y:S01]  /*10de0*/  I2F.RP R8, R5 ;  /* 0x0000000500087306 */ /* 0x000e220000209400 */
[----:B------:R-:W-:Y:S01]  /*10df0*/  IMAD.MOV R12, RZ, RZ, -R12 ;  /* 0x000000ffff0c7224 */ /* 0x000fe200078e0a0c */
[----:B------:R-:W-:Y:S01]  /*10e00*/  IABS R10, R17 ;  /* 0x00000011000a7213 */ /* 0x000fe20000000000 */
[----:B------:R-:W-:-:S04]  /*10e10*/  IMAD.HI.U32 R2, R3, R11, R2 ;  /* 0x0000000b03027227 */ /* 0x000fc800078e0002 */
[----:B------:R-:W-:Y:S02]  /*10e20*/  IMAD.MOV.U32 R3, RZ, RZ, R10 ;  /* 0x000000ffff037224 */ /* 0x000fe400078e000a */
[----:B------:R-:W-:Y:S02]  /*10e30*/  IMAD.MOV.U32 R10, RZ, RZ, R12 ;  /* 0x000000ffff0a7224 */ /* 0x000fe400078e000c */
[----:B------:R-:W-:-:S04]  /*10e40*/  IMAD.HI.U32 R2, R2, R3, RZ ;  /* 0x0000000302027227 */ /* 0x000fc800078e00ff */
[----:B------:R-:W-:Y:S01]  /*10e50*/  IMAD R3, R2, R10, R3 ;  /* 0x0000000a02037224 */ /* 0x000fe200078e0203 */
[----:B0-----:R-:W0:Y:S01]  /*10e60*/  MUFU.RCP R8, R8 ;  /* 0x0000000800087308 */ /* 0x001e220000001000 */
[----:B------:R-:W-:-:S03]  /*10e70*/  VIADD R19, R19, UR4 ;  /* 0x0000000413137c36 */ /* 0x000fc60008000000 */
[----:B------:R-:W-:-:S13]  /*10e80*/  ISETP.GT.U32.AND P1, PT, R4, R3, PT ;  /* 0x000000030400720c */ /* 0x000fda0003f24070 */
[----:B------:R-:W-:Y:S02]  /*10e90*/  @!P1 IMAD.IADD R3, R3, 0x1, -R4 ;  /* 0x0000000103039824 */ /* 0x000fe400078e0a04 */
[----:B0-----:R-:W-:Y:S02]  /*10ea0*/  VIADD R10, R8, 0xffffffe ;  /* 0x0ffffffe080a7836 */ /* 0x001fe40000000000 */
[----:B------:R-:W-:Y:S01]  /*10eb0*/  @!P1 VIADD R2, R2, 0x1 ;  /* 0x0000000102029836 */ /* 0x000fe20000000000 */
[----:B------:R-:W-:Y:S02]  /*10ec0*/  ISETP.GE.U32.AND P0, PT, R3, R4, PT ;  /* 0x000000040300720c */ /* 0x000fe40003f06070 */
[----:B------:R-:W-:Y:S01]  /*10ed0*/  LOP3.LUT R4, R17, R6, RZ, 0x3c, !PT ;  /* 0x0000000611047212 */ /* 0x000fe200078e3cff */
[----:B------:R0:W1:Y:S01]  /*10ee0*/  F2I.FTZ.U32.TRUNC.NTZ R3, R10 ;  /* 0x0000000a00037305 */ /* 0x000062000021f000 */
[----:B------:R-:W-:Y:S02]  /*10ef0*/  ISETP.NE.AND P1, PT, R6, RZ, PT ;  /* 0x000000ff0600720c */ /* 0x000fe40003f25270 */
[----:B------:R-:W-:-:S02]  /*10f00*/  ISETP.GE.AND P2, PT, R4, RZ, PT ;  /* 0x000000ff0400720c */ /* 0x000fc40003f46270 */
[----:B0-----:R-:W-:-:S05]  /*10f10*/  IABS R10, R9 ;  /* 0x00000009000a7213 */ /* 0x001fca0000000000 */
[----:B------:R-:W-:-:S04]  /*10f20*/  @P0 VIADD R2, R2, 0x1 ;  /* 0x0000000102020836 */ /* 0x000fc80000000000 */
[----:B------:R-:W-:Y:S02]  /*10f30*/  IMAD.MOV.U32 R8, RZ, RZ, R2 ;  /* 0x000000ffff087224 */ /* 0x000fe400078e0002 */
[----:B-1----:R-:W-:Y:S02]  /*10f40*/  IMAD.MOV R2, RZ, RZ, -R3 ;  /* 0x000000ffff027224 */ /* 0x002fe400078e0a03 */
[----:B------:R-:W-:Y:S01]  /*10f50*/  @!P2 IMAD.MOV R8, RZ, RZ, -R8 ;  /* 0x000000ffff08a224 */ /* 0x000fe200078e0a08 */
[----:B------:R-:W-:Y:S01]  /*10f60*/  @!P1 LOP3.LUT R8, RZ, R6, RZ, 0x33, !PT ;  /* 0x00000006ff089212 */ /* 0x000fe200078e33ff */
[----:B------:R-:W-:Y:S02]  /*10f70*/  IMAD R11, R2, R5, RZ ;  /* 0x00000005020b7224 */ /* 0x000fe400078e02ff */
[----:B------:R-:W-:Y:S01]  /*10f80*/  IMAD.MOV.U32 R2, RZ, RZ, RZ ;  /* 0x000000ffff027224 */ /* 0x000fe200078e00ff */
[----:B------:R-:W-:Y:S01]  /*10f90*/  IABS R4, R8 ;  /* 0x0000000800047213 */ /* 0x000fe20000000000 */
[----:B------:R-:W-:-:S02]  /*10fa0*/  IMAD.MOV R10, RZ, RZ, -R10 ;  /* 0x000000ffff0a7224 */ /* 0x000fc400078e0a0a */
[----:B------:R-:W-:-:S04]  /*10fb0*/  IMAD.HI.U32 R2, R3, R11, R2 ;  /* 0x0000000b03027227 */ /* 0x000fc800078e0002 */
[----:B------:R-:W-:Y:S01]  /*10fc0*/  IMAD.MOV.U32 R3, RZ, RZ, R4 ;  /* 0x000000ffff037224 */ /* 0x000fe200078e0004 */
[----:B------:R-:W-:Y:S01]  /*10fd0*/  MOV R4, R10 ;  /* 0x0000000a00047202 */ /* 0x000fe20000000f00 */
[----:B------:R-:W-:Y:S02]  /*10fe0*/  IMAD R6, R6, R8, RZ ;  /* 0x0000000806067224 */ /* 0x000fe400078e02ff */
[----:B------:R-:W-:-:S04]  /*10ff0*/  IMAD.HI.U32 R2, R2, R3, RZ ;  /* 0x0000000302027227 */ /* 0x000fc800078e00ff */
[----:B------:R-:W-:Y:S01]  /*11000*/  IMAD R4, R2, R4, R3 ;  /* 0x0000000402047224 */ /* 0x000fe200078e0203 */
[----:B------:R-:W-:Y:S01]  /*11010*/  LOP3.LUT R3, R8, R9, RZ, 0x3c, !PT ;  /* 0x0000000908037212 */ /* 0x000fe200078e3cff */
[----:B------:R-:W-:-:S03]  /*11020*/  IMAD.IADD R17, R17, 0x1, -R6 ;  /* 0x0000000111117824 */ /* 0x000fc600078e0a06 */
[----:B------:R-:W-:Y:S02]  /*11030*/  ISETP.GT.U32.AND P1, PT, R5, R4, PT ;  /* 0x000000040500720c */ /* 0x000fe40003f24070 */
[----:B------:R-:W-:-:S11]  /*11040*/  ISETP.GE.AND P2, PT, R3, RZ, PT ;  /* 0x000000ff0300720c */ /* 0x000fd60003f46270 */
[----:B------:R-:W-:Y:S02]  /*11050*/  @!P1 IMAD.IADD R4, R4, 0x1, -R5 ;  /* 0x0000000104049824 */ /* 0x000fe400078e0a05 */
[----:B------:R-:W-:Y:S01]  /*11060*/  @!P1 VIADD R2, R2, 0x1 ;  /* 0x0000000102029836 */ /* 0x000fe20000000000 */
[----:B------:R-:W-:Y:S02]  /*11070*/  ISETP.NE.AND P1, PT, R9, RZ, PT ;  /* 0x000000ff0900720c */ /* 0x000fe40003f25270 */
[----:B------:R-:W-:-:S13]  /*11080*/  ISETP.GE.U32.AND P0, PT, R4, R5, PT ;  /* 0x000000050400720c */ /* 0x000fda0003f06070 */
[----:B------:R-:W-:-:S04]  /*11090*/  @P0 VIADD R2, R2, 0x1 ;  /* 0x0000000102020836 */ /* 0x000fc80000000000 */
[----:B------:R-:W-:Y:S01]  /*110a0*/  @!P2 IMAD.MOV R2, RZ, RZ, -R2 ;  /* 0x000000ffff02a224 */ /* 0x000fe200078e0a02 */
[----:B------:R-:W-:-:S05]  /*110b0*/  @!P1 LOP3.LUT R2, RZ, R9, RZ, 0x33, !PT ;  /* 0x00000009ff029212 */ /* 0x000fca00078e33ff */
[----:B------:R-:W-:-:S04]  /*110c0*/  IMAD.MOV R18, RZ, RZ, -R2 ;  /* 0x000000ffff127224 */ /* 0x000fc800078e0a02 */
[C---:B------:R-:W-:Y:S02]  /*110d0*/  IMAD R18, R9.reuse, R18, R8 ;  /* 0x0000001209127224 */ /* 0x040fe400078e0208 */
[----:B------:R-:W-:-:S04]  /*110e0*/  IMAD R9, R9, 0x1000000, R2 ;  /* 0x0100000009097824 */ /* 0x000fc800078e0202 */
[----:B------:R-:W-:Y:S01]  /*110f0*/  IMAD R18, R18, 0x10000, R9 ;  /* 0x0001000012127824 */ /* 0x000fe200078e0209 */
[----:B------:R-:W-:Y:S06]  /*11100*/  BRA `(.L_x_234) ;  /* 0x0000000000147947 */ /* 0x000fec0003800000 */
.L_x_231:
[----:B------:R-:W-:Y:S01]  /*11110*/  ULDC UR4, c[0x0][0xc3c] ;  /* 0x00030f0000047ab9 */ /* 0x000fe20000000800 */
[----:B------:R-:W-:Y:S02]  /*11120*/  IMAD.MOV.U32 R17, RZ, RZ, RZ ;  /* 0x000000ffff117224 */ /* 0x000fe400078e00ff */
[----:B------:R-:W-:Y:S02]  /*11130*/  IMAD.U32 R16, RZ, RZ, UR6 ;  /* 0x00000006ff107e24 */ /* 0x000fe4000f8e00ff */
[----:B------:R-:W-:Y:S02]  /*11140*/  IMAD.MOV.U32 R18, RZ, RZ, RZ ;  /* 0x000000ffff127224 */ /* 0x000fe400078e00ff */
[----:B------:R-:W-:-:S07]  /*11150*/  IMAD.U32 R19, RZ, RZ, UR4 ;  /* 0x00000004ff137e24 */ /* 0x000fce000f8e00ff */
.L_x_234:
[----:B------:R-:W-:-:S13]  /*11160*/  ISETP.NE.AND P0, PT, R7, RZ, PT ;  /* 0x000000ff0700720c */ /* 0x000fda0003f05270 */
[----:B------:R-:W0:Y:S01]  /*11170*/  @!P0 S2R R3, SR_CgaCtaId ;  /* 0x0000000000038919 */ /* 0x000e220000008800 */
[----:B------:R-:W-:-:S04]  /*11180*/  @!P0 MOV R2, 0x400 ;  /* 0x0000040000028802 */ /* 0x000fc80000000f00 */
[----:B0-----:R-:W-:-:S05]  /*11190*/  @!P0 LEA R2, R3, R2, 0x18 ;  /* 0x0000000203028211 */ /* 0x001fca00078ec0ff */
[----:B------:R1:W-:Y:S01]  /*111a0*/  @!P0 STS.128 [R2+0x388d0], R16 ;  /* 0x0388d01002008388 */ /* 0x0003e20000000c00 */
[----:B------:R-:W-:Y:S06]  /*111b0*/  BAR.ARV 0x5, 0x180 ;  /* 0x0146000000007b1d */ /* 0x000fec0000002000 */
.L_x_229:
[----:B------:R2:W-:Y:S01]  /*111c0*/  STL [R1+0x28], RZ ;  /* 0x000028ff01007387 */ /* 0x0005e20000100800 */
[----:B------:R-:W-:Y:S01]  /*111d0*/  ULDC UR4, c[0x0][0xc3c] ;  /* 0x00030f0000047ab9 */ /* 0x000fe20000000800 */
[----:B------:R-:W-:Y:S01]  /*111e0*/  IMAD.MOV.U32 R28, RZ, RZ, 0x1 ;  /* 0x00000001ff1c7424 */ /* 0x000fe200078e00ff */
[----:B0-----:R-:W-:Y:S01]  /*111f0*/  ISETP.GE.AND P0, PT, R19, UR4, PT ;  /* 0x0000000413007c0c */ /* 0x001fe2000bf06270 */
[----:B------:R-:W-:-:S12]  /*11200*/  IMAD.MOV.U32 R27, RZ, RZ, RZ ;  /* 0x000000ffff1b7224 */ /* 0x000fd800078e00ff */
[----:B--2---:R-:W-:Y:S05]  /*11210*/  @P0 BRA `(.L_x_235) ;  /* 0x0000004c00140947 */ /* 0x004fea0003800000 */
[----:B-1----:R-:W2:Y:S01]  /*11220*/  LDL R2, [R1+0x50] ;  /* 0x0000500001027983 */ /* 0x002ea20000100800 */
[----:B------:R-:W0:Y:S01]  /*11230*/  S2UR UR5, SR_CgaCtaId ;  /* 0x00000000000579c3 */ /* 0x000e220000008800 */
[----:B------:R-:W-:Y:S01]  /*11240*/  SHF.L.U32 R32, R0, 0x3, RZ ;  /* 0x0000000300207819 */ /* 0x000fe200000006ff */
[----:B------:R-:W-:Y:S01]  /*11250*/  BSSY B8, `(.L_x_235) ;  /* 0x00004c1000087945 */ /* 0x000fe20003800000 */
[----:B------:R1:W-:Y:S01]  /*11260*/  STL [R1+0x28], RZ ;  /* 0x000028ff01007387 */ /* 0x0003e20000100800 */
[----:B------:R-:W-:Y:S01]  /*11270*/  IMAD.MOV.U32 R28, RZ, RZ, 0x1 ;  /* 0x00000001ff1c7424 */ /* 0x000fe200078e00ff */
[----:B------:R-:W-:Y:S01]  /*11280*/  LOP3.LUT R3, R32, 0x1f8, RZ, 0xc0, !PT ;  /* 0x000001f820037812 */ /* 0x000fe200078ec0ff */
[----:B------:R-:W-:Y:S01]  /*11290*/  IMAD.MOV.U32 R27, RZ, RZ, RZ ;  /* 0x000000ffff1b7224 */ /* 0x000fe200078e00ff */
[----:B------:R-:W-:Y:S02]  /*112a0*/  ULDC UR39, c[0x0][0xc] ;  /* 0x0000030000277ab9 */ /* 0x000fe40000000800 */
[----:B------:R-:W-:-:S04]  /*112b0*/  LOP3.LUT R3, R3, 0x38, R0, 0x78, !PT ;  /* 0x0000003803037812 */ /* 0x000fc800078e7800 */
[----:B------:R-:W-:Y:S02]  /*112c0*/  LOP3.LUT R31, R3, 0x200, R32, 0xf8, !PT ;  /* 0x00000200031f7812 */ /* 0x000fe400078ef820 */
[----:B------:R-:W-:-:S04]  /*112d0*/  LOP3.LUT R32, R32, 0x38, RZ, 0xc0, !PT ;  /* 0x0000003820207812 */ /* 0x000fc800078ec0ff */
[C---:B------:R-:W-:Y:S02]  /*112e0*/  LOP3.LUT R37, R32.reuse, 0x40, RZ, 0xfc, !PT ;  /* 0x0000004020257812 */ /* 0x040fe400078efcff */
[C---:B------:R-:W-:Y:S02]  /*112f0*/  LOP3.LUT R36, R32.reuse, 0x80, RZ, 0xfc, !PT ;  /* 0x0000008020247812 */ /* 0x040fe400078efcff */
[----:B------:R-:W-:Y:S02]  /*11300*/  LOP3.LUT R34, R32, 0xc0, RZ, 0xfc, !PT ;  /* 0x000000c020227812 */ /* 0x000fe400078efcff */
[----:B--2---:R-:W-:Y:S02]  /*11310*/  R2UR UR4, R2 ;  /* 0x00000000020472ca */ /* 0x004fe400000e0000 */
[C---:B------:R-:W-:Y:S01]  /*11320*/  LOP3.LUT R2, R0.reuse, 0x7f, RZ, 0xc0, !PT ;  /* 0x0000007f00027812 */ /* 0x040fe200078ec0ff */
[----:B------:R-:W-:-:S03]  /*11330*/  IMAD.SHL.U32 R0, R0, 0x10, RZ ;  /* 0x0000001000007824 */ /* 0x000fc600078e00ff */
[----:B------:R-:W-:-:S04]  /*11340*/  SHF.R.U32.HI R2, RZ, 0x3, R2 ;  /* 0x00000003ff027819 */ /* 0x000fc80000011602 */
[----:B------:R-:W-:-:S03]  /*11350*/  LOP3.LUT R0, R2, 0x70, R0, 0xf8, !PT ;  /* 0x0000007002007812 */ /* 0x000fc600078ef800 */
[----:B------:R-:W-:-:S03]  /*11360*/  ULOP3.LUT UR38, UR4, 0x2, URZ, 0xfc, !UPT ;  /* 0x0000000204267892 */ /* 0x000fc6000f8efc3f */
[----:B------:R-:W-:Y:S02]  /*11370*/  UMOV UR4, 0x400 ;  /* 0x0000040000047882 */ /* 0x000fe40000000000 */
[----:B0-----:R-:W-:-:S06]  /*11380*/  ULEA UR4, UR5, UR4, 0x18 ;  /* 0x0000000405047291 */ /* 0x001fcc000f8ec03f */
[----:B------:R-:W-:-:S04]  /*11390*/  IMAD.U32 R22, RZ, RZ, UR4 ;  /* 0x00000004ff167e24 */ /* 0x000fc8000f8e00ff */
[----:B-1----:R-:W-:-:S07]  /*113a0*/  IMAD R33, R31, 0x2, R22 ;  /* 0x000000021f217824 */ /* 0x002fce00078e0216 */
.L_x_300:
[----:B0-----:R-:W0:Y:S02]  /*113b0*/  LDC.64 R2, c[0x0][0xc88] ;  /* 0x00032200ff027b82 */ /* 0x001e240000000a00 */
[----:B0-----:R-:W-:-:S05]  /*113c0*/  IMAD.WIDE R2, R19, 0x4, R2 ;  /* 0x0000000413027825 */ /* 0x001fca00078e0202 */
[----:B--2---:R-:W2:Y:S01]  /*113d0*/  LDG.E R29, desc[UR36][R2.64] ;  /* 0x00000024021d7981 */ /* 0x004ea2000c1e1900 */
[----:B------:R-:W-:Y:S05]  /*113e0*/  YIELD ;  /* 0x0000000000007946 */ /* 0x000fea0003800000 */
[----:B------:R-:W-:Y:S01]  /*113f0*/  ULDC.64 UR4, c[0x0][0xa28] ;  /* 0x00028a0000047ab9 */ /* 0x000fe20000000a00 */
[----:B------:R-:W-:Y:S01]  /*11400*/  IMAD.MOV.U32 R6, RZ, RZ, RZ ;  /* 0x000000ffff067224 */ /* 0x000fe200078e00ff */
[----:B------:R-:W-:Y:S01]  /*11410*/  ISETP.NE.U32.AND P0, PT, RZ, UR4, PT ;  /* 0x00000004ff007c0c */ /* 0x000fe2000bf05070 */
[----:B------:R-:W-:-:S03]  /*11420*/  ULDC.64 UR6, c[0x0][0xa18] ;  /* 0x0002860000067ab9 */ /* 0x000fc60000000a00 */
[----:B------:R-:W-:Y:S01]  /*11430*/  ISETP.NE.AND.EX P0, PT, RZ, UR5, PT, P0 ;  /* 0x00000005ff007c0c */ /* 0x000fe2000bf05300 */
[----:B------:R-:W-:Y:S01]  /*11440*/  IMAD.MOV.U32 R35, RZ, RZ, RZ ;  /* 0x000000ffff237224 */ /* 0x000fe200078e00ff */
[----:B--2---:R-:W-:-:S11]  /*11450*/  SHF.R.S32.HI R0, RZ, 0x1f, R29 ;  /* 0x0000001fff007819 */ /* 0x004fd6000001141d */
[C---:B------:R-:W-:Y:S01]  /*11460*/  @P0 LEA R2, P1, R29.reuse, UR4, 0x2 ;  /* 0x000000041d020c11 */ /* 0x040fe2000f8210ff */
[C---:B------:R-:W-:Y:S01]  /*11470*/  IMAD.SHL.U32 R24, R29.reuse, 0x4, RZ ;  /* 0x000000041d187824 */ /* 0x040fe200078e00ff */
[C-C-:B------:R-:W-:Y:S01]  /*11480*/  SHF.L.U64.HI R25, R29.reuse, 0x2, R0.reuse ;  /* 0x000000021d197819 */ /* 0x140fe20000010200 */
[----:B------:R0:W-:Y:S01]  /*11490*/  STL [R1+0x10], R0 ;  /* 0x0000100001007387 */ /* 0x0001e20000100800 */
[----:B------:R-:W-:Y:S01]  /*114a0*/  @P0 LEA.HI.X R3, R29, UR5, R0, 0x2, P1 ;  /* 0x000000051d030c11 */ /* 0x000fe200088f1400 */
[----:B------:R-:W-:-:S04]  /*114b0*/  ULDC.64 UR4, c[0x0][0xa00] ;  /* 0x0002800000047ab9 */ /* 0x000fc80000000a00 */
[----:B------:R1:W2:Y:S01]  /*114c0*/  @P0 LDG.E R6, desc[UR36][R2.64] ;  /* 0x0000002402060981 */ /* 0x0002a2000c1e1900 */
[----:B------:R-:W-:Y:S02]  /*114d0*/  ISETP.NE.U32.AND P0, PT, RZ, UR4, PT ;  /* 0x00000004ff007c0c */ /* 0x000fe4000bf05070 */
[----:B------:R-:W-:Y:S02]  /*114e0*/  LOP3.LUT R23, R23, 0xffffff7f, RZ, 0xc0, !PT ;  /* 0xffffff7f17177812 */ /* 0x000fe400078ec0ff */
[----:B------:R-:W-:Y:S02]  /*114f0*/  ISETP.NE.AND.EX P2, PT, RZ, UR5, PT, P0 ;  /* 0x00000005ff007c0c */ /* 0x000fe4000bf45300 */
[----:B------:R-:W-:Y:S02]  /*11500*/  ISETP.NE.U32.AND P0, PT, RZ, UR6, PT ;  /* 0x00000006ff007c0c */ /* 0x000fe4000bf05070 */
[----:B-1----:R-:W-:Y:S02]  /*11510*/  IADD3 R2, P1, R24, UR4, RZ ;  /* 0x0000000418027c10 */ /* 0x002fe4000ff3e0ff */
[----:B------:R-:W-:-:S02]  /*11520*/  ISETP.NE.AND.EX P0, PT, RZ, UR7, PT, P0 ;  /* 0x00000007ff007c0c */ /* 0x000fc4000bf05300 */
[----:B------:R-:W-:Y:S01]  /*11530*/  IADD3.X R3, R25, UR5, RZ, P1, !PT ;  /* 0x0000000519037c10 */ /* 0x000fe20008ffe4ff */
[----:B------:R-:W-:-:S04]  /*11540*/  ULDC.64 UR4, c[0x0][0x418] ;  /* 0x0001060000047ab9 */ /* 0x000fc80000000a00 */
[----:B------:R-:W-:Y:S01]  /*11550*/  @P2 LOP3.LUT R23, R23, 0x80, RZ, 0xfc, !PT ;  /* 0x0000008017172812 */ /* 0x000fe200078efcff */
[----:B------:R1:W5:Y:S05]  /*11560*/  @P2 LDG.E R35, desc[UR36][R2.64] ;  /* 0x0000002402232981 */ /* 0x00036a000c1e1900 */
[----:B------:R-:W-:-:S04]  /*11570*/  @P0 IADD3 R4, P1, R24, UR6, RZ ;  /* 0x0000000618040c10 */ /* 0x000fc8000ff3e0ff */
[----:B------:R-:W-:-:S05]  /*11580*/  @P0 IADD3.X R5, R25, UR7, RZ, P1, !PT ;  /* 0x0000000719050c10 */ /* 0x000fca0008ffe4ff */
[----:B------:R-:W3:Y:S01]  /*11590*/  @P0 LDG.E R4, desc[UR36][R4.64] ;  /* 0x0000002404040981 */ /* 0x000ee2000c1e1900 */
[----:B------:R-:W-:-:S03]  /*115a0*/  UISETP.NE.U32.AND UP0, UPT, UR4, URZ, UPT ;  /* 0x0000003f0400728c */ /* 0x000fc6000bf05070 */
[----:B------:R-:W-:Y:S01]  /*115b0*/  ULDC UR4, c[0x0][0x424] ;  /* 0x0001090000047ab9 */ /* 0x000fe20000000800 */
[----:B------:R-:W-:-:S03]  /*115c0*/  UISETP.NE.AND.EX UP0, UPT, UR5, URZ, UPT, UP0 ;  /* 0x0000003f0500728c */ /* 0x000fc6000bf05300 */
[----:B------:R-:W-:Y:S01]  /*115d0*/  ULDC UR5, c[0x0][0x2f0] ;  /* 0x0000bc0000057ab9 */ /* 0x000fe20000000800 */
[----:B------:R-:W-:-:S04]  /*115e0*/  USEL UR4, UR4, 0x1, UP0 ;  /* 0x0000000104047887 */ /* 0x000fc80008000000 */
[----:B------:R-:W-:-:S06]  /*115f0*/  UIMAD UR4, UR4, UR5, URZ ;  /* 0x00000005040472a4 */ /* 0x000fcc000f8e023f */
[----:B0-----:R-:W-:Y:S01]  /*11600*/  IMAD.U32 R0, RZ, RZ, UR4 ;  /* 0x00000004ff007e24 */ /* 0x001fe2000f8e00ff */
[----:B--2---:R1:W-:Y:S04]  /*11610*/  STL [R1+0x8], R6 ;  /* 0x0000080601007387 */ /* 0x0043e80000100800 */
[----:B---3--:R1:W-:Y:S01]  /*11620*/  @P0 STL [R1+0x20], R4 ;  /* 0x0000200401000387 */ /* 0x0083e20000100800 */
[----:B------:R-:W-:Y:S05]  /*11630*/  @P0 BRA `(.L_x_236) ;  /* 0x0000000000200947 */ /* 0x000fea0003800000 */
[----:B------:R-:W-:Y:S02]  /*11640*/  ULDC UR4, c[0x0][0x288] ;  /* 0x0000a20000047ab9 */ /* 0x000fe40000000800 */
[----:B-1----:R-:W-:-:S05]  /*11650*/  IMAD.U32 R4, RZ, RZ, UR4 ;  /* 0x00000004ff047e24 */ /* 0x002fca000f8e00ff */
[----:B------:R0:W-:Y:S01]  /*11660*/  STL [R1+0x20], R4 ;  /* 0x0000200401007387 */ /* 0x0001e20000100800 */
[----:B------:R-:W-:Y:S05]  /*11670*/  @!P2 BRA `(.L_x_236) ;  /* 0x000000000010a947 */ /* 0x000fea0003800000 */
[----:B------:R-:W2:Y:S04]  /*11680*/  LDG.E R5, desc[UR36][R2.64] ;  /* 0x0000002402057981 */ /* 0x000ea8000c1e1900 */
[----:B0-----:R-:W2:Y:S02]  /*11690*/  LDG.E R4, desc[UR36][R2.64+0x4] ;  /* 0x0000042402047981 */ /* 0x001ea4000c1e1900 */
[----:B--2---:R-:W-:-:S05]  /*116a0*/  IMAD.IADD R2, R4, 0x1, -R5 ;  /* 0x0000000104027824 */ /* 0x004fca00078e0a05 */
[----:B------:R2:W-:Y:S02]  /*116b0*/  STL [R1+0x20], R2 ;  /* 0x0000200201007387 */ /* 0x0005e40000100800 */
.L_x_236:
[----:B------:R-:W-:Y:S01]  /*116c0*/  ULDC.64 UR4, c[0x0][0xa20] ;  /* 0x0002880000047ab9 */ /* 0x000fe20000000a00 */
[----:B------:R-:W-:Y:S01]  /*116d0*/  IMAD.MOV.U32 R30, RZ, RZ, R29 ;  /* 0x000000ffff1e7224 */ /* 0x000fe200078e001d */
[----:B------:R-:W-:-:S04]  /*116e0*/  ISETP.NE.U32.AND P0, PT, RZ, UR4, PT ;  /* 0x00000004ff007c0c */ /* 0x000fc8000bf05070 */
[----:B------:R-:W-:-:S13]  /*116f0*/  ISETP.NE.AND.EX P0, PT, RZ, UR5, PT, P0 ;  /* 0x00000005ff007c0c */ /* 0x000fda000bf05300 */
[----:B------:R-:W-:Y:S05]  /*11700*/  @!P0 BRA `(.L_x_237) ;  /* 0x0000000000108947 */ /* 0x000fea0003800000 */
[----:B-12---:R-:W-:-:S04]  /*11710*/  IADD3 R2, P0, R24, UR4, RZ ;  /* 0x0000000418027c10 */ /* 0x006fc8000ff1e0ff */
[----:B------:R-:W-:-:S05]  /*11720*/  IADD3.X R3, R25, UR5, RZ, P0, !PT ;  /* 0x0000000519037c10 */ /* 0x000fca00087fe4ff */
[----:B------:R1:W5:Y:S01]  /*11730*/  LDG.E R0, desc[UR36][R2.64] ;  /* 0x0000002402007981 */ /* 0x000362000c1e1900 */
[----:B------:R-:W-:Y:S05]  /*11740*/  BRA `(.L_x_238) ;  /* 0x0000000000247947 */ /* 0x000fea0003800000 */
.L_x_237:
[----:B------:R-:W-:Y:S02]  /*11750*/  ULDC.64 UR4, c[0x0][0xa08] ;  /* 0x0002820000047ab9 */ /* 0x000fe40000000a00 */
[----:B------:R-:W-:-:S04]  /*11760*/  ISETP.NE.U32.AND P0, PT, RZ, UR4, PT ;  /* 0x00000004ff007c0c */ /* 0x000fc8000bf05070 */
[----:B------:R-:W-:-:S13]  /*11770*/  ISETP.NE.AND.EX P0, PT, RZ, UR5, PT, P0 ;  /* 0x00000005ff007c0c */ /* 0x000fda000bf05300 */
[----:B------:R-:W-:Y:S05]  /*11780*/  @!P0 BRA `(.L_x_238) ;  /* 0x0000000000148947 */ /* 0x000fea0003800000 */
[----:B-12---:R-:W1:Y:S02]  /*11790*/  LDC.64 R2, c[0x0][0xa08] ;  /* 0x00028200ff027b82 */ /* 0x006e640000000a00 */
[----:B-1----:R-:W-:-:S05]  /*117a0*/  IMAD.WIDE R2, R30, 0x4, R2 ;  /* 0x000000041e027825 */ /* 0x002fca00078e0202 */
[----:B------:R-:W2:Y:S04]  /*117b0*/  LDG.E R0, desc[UR36][R2.64] ;  /* 0x0000002402007981 */ /* 0x000ea8000c1e1900 */
[----:B------:R-:W2:Y:S02]  /*117c0*/  LDG.E R5, desc[UR36][R2.64+0x4] ;  /* 0x0000042402057981 */ /* 0x000ea4000c1e1900 */
[----:B--2---:R-:W-:-:S07]  /*117d0*/  IMAD.IADD R0, R5, 0x1, -R0 ;  /* 0x0000000105007824 */ /* 0x004fce00078e0a00 */
.L_x_238:
[----:B01---5:R-:W-:Y:S01]  /*117e0*/  IMAD.IADD R4, R0, 0x1, -R6 ;  /* 0x0000000100047824 */ /* 0x023fe200078e0a06 */
[----:B------:R-:W-:Y:S01]  /*117f0*/  LOP3.LUT R0, R18, 0xff000000, RZ, 0xc0, !PT ;  /* 0xff00000012007812 */ /* 0x000fe200078ec0ff */
[----:B------:R-:W-:Y:S02]  /*11800*/  BSSY B0, `(.L_x_239) ;  /* 0x0000029000007945 */ /* 0x000fe40003800000 */
[C---:B--2---:R-:W-:Y:S01]  /*11810*/  VIADD R2, R4.reuse, 0x4f ;  /* 0x0000004f04027836 */ /* 0x044fe20000000000 */
[----:B------:R-:W-:Y:S01]  /*11820*/  ISETP.GE.AND P0, PT, R4, 0x1, PT ;  /* 0x000000010400780c */ /* 0x000fe20003f06270 */
[----:B------:R0:W-:Y:S01]  /*11830*/  STL [R1], R4 ;  /* 0x0000000401007387 */ /* 0x0001e20000100800 */
[----:B------:R-:W-:Y:S01]  /*11840*/  SHF.R.U32.HI R3, RZ, 0x8, R0 ;  /* 0x00000008ff037819 */ /* 0x000fe20000011600 */
[----:B------:R-:W-:Y:S01]  /*11850*/  IMAD.HI R2, R2, 0x66666667, RZ ;  /* 0x6666666702027827 */ /* 0x000fe200078e02ff */
[----:B------:R-:W-:-:S04]  /*11860*/  LOP3.LUT R0, R18, 0xff0000, RZ, 0xc0, !PT ;  /* 0x00ff000012007812 */ /* 0x000fc800078ec0ff */
[----:B------:R-:W-:Y:S02]  /*11870*/  LEA.HI R6, R0, R3, RZ, 0x10 ;  /* 0x0000000300067211 */ /* 0x000fe400078f80ff */
[----:B------:R-:W-:Y:S02]  /*11880*/  SHF.R.U32.HI R3, RZ, 0x1f, R2 ;  /* 0x0000001fff037819 */ /* 0x000fe40000011602 */
[----:B------:R-:W-:Y:S02]  /*11890*/  LOP3.LUT R5, R6, 0xff, RZ, 0xc0, !PT ;  /* 0x000000ff06057812 */ /* 0x000fe400078ec0ff */
[----:B0-----:R-:W-:Y:S02]  /*118a0*/  LEA.HI.SX32 R4, R2, R3, 0x1b ;  /* 0x0000000302047211 */ /* 0x001fe400078fdaff */
[----:B------:R-:W-:Y:S01]  /*118b0*/  MOV R0, RZ ;  /* 0x000000ff00007202 */ /* 0x000fe20000000f00 */
[----:B------:R-:W-:Y:S06]  /*118c0*/  @!P0 BRA `(.L_x_240) ;  /* 0x0000000000708947 */ /* 0x000fec0003800000 */
[----:B------:R-:W-:-:S04]  /*118d0*/  SHF.R.U32.HI R6, RZ, 0x10, R6 ;  /* 0x00000010ff067819 */ /* 0x000fc80000011606 */
[----:B------:R-:W-:-:S13]  /*118e0*/  ISETP.NE.AND P0, PT, R6, RZ, PT ;  /* 0x000000ff0600720c */ /* 0x000fda0003f05270 */
[----:B------:R-:W0:Y:S02]  /*118f0*/  @!P0 LDC R6, c[0x0][0x9f0] ;  /* 0x00027c00ff068b82 */ /* 0x000e240000000800 */
[-C--:B0-----:R-:W-:Y:S02]  /*11900*/  IABS R8, R6.reuse ;  /* 0x0000000600087213 */ /* 0x081fe40000000000 */
[----:B------:R-:W-:Y:S02]  /*11910*/  IADD3 R7, R6, -0x1, R4 ;  /* 0xffffffff06077810 */ /* 0x000fe40007ffe004 */
[----:B------:R-:W0:Y:S02]  /*11920*/  I2F.RP R9, R8 ;  /* 0x0000000800097306 */ /* 0x000e240000209400 */
[----:B------:R-:W-:-:S04]  /*11930*/  LOP3.LUT R0, R7, R6, RZ, 0x3c, !PT ;  /* 0x0000000607007212 */ /* 0x000fc800078e3cff */
[----:B------:R-:W-:Y:S02]  /*11940*/  ISETP.GE.AND P2, PT, R0, RZ, PT ;  /* 0x000000ff0000720c */ /* 0x000fe40003f46270 */
[----:B0-----:R-:W0:Y:S02]  /*11950*/  MUFU.RCP R9, R9 ;  /* 0x0000000900097308 */ /* 0x001e240000001000 */
[----:B0-----:R-:W-:-:S06]  /*11960*/  VIADD R2, R9, 0xffffffe ;  /* 0x0ffffffe09027836 */ /* 0x001fcc0000000000 */
[----:B------:R0:W1:Y:S02]  /*11970*/  F2I.FTZ.U32.TRUNC.NTZ R3, R2 ;  /* 0x0000000200037305 */ /* 0x000064000021f000 */
[----:B0-----:R-:W-:Y:S02]  /*11980*/  IMAD.MOV.U32 R2, RZ, RZ, RZ ;  /* 0x000000ffff027224 */ /* 0x001fe400078e00ff */
[----:B-1----:R-:W-:-:S04]  /*11990*/  IMAD.MOV R0, RZ, RZ, -R3 ;  /* 0x000000ffff007224 */ /* 0x002fc800078e0a03 */
[----:B------:R-:W-:-:S04]  /*119a0*/  IMAD R0, R0, R8, RZ ;  /* 0x0000000800007224 */ /* 0x000fc800078e02ff */
[----:B------:R-:W-:Y:S01]  /*119b0*/  IMAD.HI.U32 R0, R3, R0, R2 ;  /* 0x0000000003007227 */ /* 0x000fe200078e0002 */
[----:B------:R-:W-:Y:S02]  /*119c0*/  IABS R3, R7 ;  /* 0x0000000700037213 */ /* 0x000fe40000000000 */
[----:B------:R-:W-:-:S03]  /*119d0*/  IABS R7, R6 ;  /* 0x0000000600077213 */ /* 0x000fc60000000000 */
[----:B------:R-:W-:-:S04]  /*119e0*/  IMAD.HI.U32 R0, R0, R3, RZ ;  /* 0x0000000300007227 */ /* 0x000fc800078e00ff */
[----:B------:R-:W-:-:S04]  /*119f0*/  IMAD.MOV R2, RZ, RZ, -R7 ;  /* 0x000000ffff027224 */ /* 0x000fc800078e0a07 */
[----:B------:R-:W-:-:S05]  /*11a00*/  IMAD R3, R0, R2, R3 ;  /* 0x0000000200037224 */ /* 0x000fca00078e0203 */
[----:B------:R-:W-:-:S13]  /*11a10*/  ISETP.GT.U32.AND P1, PT, R8, R3, PT ;  /* 0x000000030800720c */ /* 0x000fda0003f24070 */
[----:B------:R-:W-:Y:S02]  /*11a20*/  @!P1 IMAD.IADD R3, R3, 0x1, -R8 ;  /* 0x0000000103039824 */ /* 0x000fe400078e0a08 */
[----:B------:R-:W-:Y:S01]  /*11a30*/  @!P1 VIADD R0, R0, 0x1 ;  /* 0x0000000100009836 */ /* 0x000fe20000000000 */
[----:B------:R-:W-:Y:S02]  /*11a40*/  ISETP.NE.AND P1, PT, R6, RZ, PT ;  /* 0x000000ff0600720c */ /* 0x000fe40003f25270 */
[----:B------:R-:W-:-:S13]  /*11a50*/  ISETP.GE.U32.AND P0, PT, R3, R8, PT ;  /* 0x000000080300720c */ /* 0x000fda0003f06070 */
[----:B------:R-:W-:-:S04]  /*11a60*/  @P0 VIADD R0, R0, 0x1 ;  /* 0x0000000100000836 */ /* 0x000fc80000000000 */
[----:B------:R-:W-:Y:S01]  /*11a70*/  @!P2 IMAD.MOV R0, RZ, RZ, -R0 ;  /* 0x000000ffff00a224 */ /* 0x000fe200078e0a00 */
[----:B------:R-:W-:-:S07]  /*11a80*/  @!P1 LOP3.LUT R0, RZ, R6, RZ, 0x33, !PT ;  /* 0x00000006ff009212 */ /* 0x000fce00078e33ff */
.L_x_240:
[----:B------:R-:W-:Y:S05]  /*11a90*/  BSYNC B0 ;  /* 0x0000000000007941 */ /* 0x000fea0003800000 */
.L_x_239:
[-C--:B------:R-:W-:Y:S01]  /*11aa0*/  IMAD R3, R5, R0.reuse, RZ ;  /* 0x0000000005037224 */ /* 0x080fe200078e02ff */
[----:B------:R-:W-:Y:S04]  /*11ab0*/  BSSY B7, `(.L_x_241) ;  /* 0x0000378000077945 */ /* 0x000fe80003800000 */
[----:B------:R-:W-:Y:S01]  /*11ac0*/  VIADDMNMX R2, R3, R0, R4, PT ;  /* 0x0000000003027246 */ /* 0x000fe20003800104 */
[----:B------:R0:W-:Y:S03]  /*11ad0*/  STL [R1+0x4], R3 ;  /* 0x0000040301007387 */ /* 0x0001e60000100800 */
[----:B------:R-:W-:Y:S01]  /*11ae0*/  ISETP.GT.AND P0, PT, R2, R3, PT ;  /* 0x000000030200720c */ /* 0x000fe20003f04270 */
[----:B------:R0:W-:-:S12]  /*11af0*/  STL [R1+0x24], R2 ;  /* 0x0000240201007387 */ /* 0x0001d80000100800 */
[----:B0-----:R-:W-:Y:S05]  /*11b00*/  @P0 BRA `(.L_x_242) ;  /* 0x0000000000440947 */ /* 0x001fea0003800000 */
[----:B------:R-:W0:Y:S02]  /*11b10*/  S2R R2, SR_TID.X ;  /* 0x0000000000027919 */ /* 0x000e240000002100 */
[----:B0-----:R-:W-:-:S04]  /*11b20*/  LOP3.LUT R2, R2, 0x7f, RZ, 0xc0, !PT ;  /* 0x0000007f02027812 */ /* 0x001fc800078ec0ff */
[----:B------:R-:W-:-:S13]  /*11b30*/  ISETP.NE.AND P0, PT, R2, RZ, PT ;  /* 0x000000ff0200720c */ /* 0x000fda0003f05270 */
[----:B------:R-:W-:Y:S05]  /*11b40*/  @P0 BRA `(.L_x_243) ;  /* 0x0000003400b80947 */ /* 0x000fea0003800000 */
[----:B------:R-:W0:Y:S01]  /*11b50*/  S2R R5, SR_LANEID ;  /* 0x0000000000057919 */ /* 0x000e220000000000 */
[----:B------:R-:W-:Y:S01]  /*11b60*/  VOTEU.ANY UR4, UPT, PT ;  /* 0x0000000000047886 */ /* 0x000fe200038e0100 */
[----:B------:R-:W1:Y:S01]  /*11b70*/  LDC.64 R2, c[0x0][0xc60] ;  /* 0x00031800ff027b82 */ /* 0x000e620000000a00 */
[----:B------:R-:W0:Y:S02]  /*11b80*/  FLO.U32 R0, UR4 ;  /* 0x0000000400007d00 */ /* 0x000e2400080e0000 */
[----:B0-----:R-:W-:-:S06]  /*11b90*/  ISETP.EQ.U32.AND P0, PT, R0, R5, PT ;  /* 0x000000050000720c */ /* 0x001fcc0003f02070 */
[----:B------:R-:W1:Y:S07]  /*11ba0*/  POPC R5, UR4 ;  /* 0x0000000400057d09 */ /* 0x000e6e0008000000 */
[----:B-1----:R-:W2:Y:S01]  /*11bb0*/  @P0 ATOMG.E.ADD.STRONG.GPU PT, R3, desc[UR36][R2.64], R5 ;  /* 0x00000005020309a8 */ /* 0x002ea200081ee1e4 */
[----:B------:R-:W0:Y:S02]  /*11bc0*/  S2R R4, SR_LTMASK ;  /* 0x0000000000047919 */ /* 0x000e240000003900 */
[----:B0-----:R-:W-:-:S04]  /*11bd0*/  LOP3.LUT R4, R4, UR4, RZ, 0xc0, !PT ;  /* 0x0000000404047c12 */ /* 0x001fc8000f8ec0ff */
[----:B------:R-:W0:Y:S01]  /*11be0*/  POPC R7, R4 ;  /* 0x0000000400077309 */ /* 0x000e220000000000 */
[----:B--2---:R-:W0:Y:S02]  /*11bf0*/  SHFL.IDX PT, R0, R3, R0, 0x1f ;  /* 0x00001f0003007589 */ /* 0x004e2400000e0000 */
[----:B0-----:R-:W-:Y:S01]  /*11c00*/  IADD3 R16, R0, UR39, R7 ;  /* 0x0000002700107c10 */ /* 0x001fe2000fffe007 */
[----:B------:R-:W-:Y:S06]  /*11c10*/  BRA `(.L_x_243) ;  /* 0x0000003400847947 */ /* 0x000fec0003800000 */
.L_x_242:
[----:B------:R-:W-:Y:S01]  /*11c20*/  VIADD R0, R22, 0x24400 ;  /* 0x0002440016007836 */ /* 0x000fe20000000000 */
[----:B------:R-:W-:Y:S04]  /*11c30*/  BSSY B6, `(.L_x_244) ;  /* 0x0000013000067945 */ /* 0x000fe80003800000 */
[----:B------:R-:W-:-:S13]  /*11c40*/  LOP3.LUT P0, RZ, R0, 0x3ff, RZ, 0xc0, !PT ;  /* 0x000003ff00ff7812 */ /* 0x000fda000780c0ff */
[----:B------:R-:W-:Y:S05]  /*11c50*/  @!P0 BRA `(.L_x_245) ;  /* 0x0000000000408947 */ /* 0x000fea0003800000 */
[----:B------:R-:W-:Y:S01]  /*11c60*/  MOV R2, 0x0 ;  /* 0x0000000000027802 */ /* 0x000fe20000000f00 */
[----:B------:R-:W-:Y:S01]  /*11c70*/  ULDC.64 UR6, c[0x4][0x138] ;  /* 0x01004e0000067ab9 */ /* 0x000fe20000000a00 */
[----:B------:R-:W-:Y:S01]  /*11c80*/  ULDC.64 UR8, c[0x4][0x140] ;  /* 0x0100500000087ab9 */ /* 0x000fe20000000a00 */
[----:B------:R-:W-:Y:S01]  /*11c90*/  ULDC.64 UR4, c[0x4][0x98] ;  /* 0x0100260000047ab9 */ /* 0x000fe20000000a00 */
[----:B------:R-:W-:Y:S01]  /*11ca0*/  IMAD.U32 R4, RZ, RZ, UR6 ;  /* 0x00000006ff047e24 */ /* 0x000fe2000f8e00ff */
[----:B------:R-:W-:Y:S01]  /*11cb0*/  MOV R8, 0x70 ;  /* 0x0000007000087802 */ /* 0x000fe20000000f00 */
[----:B------:R-:W0:Y:S01]  /*11cc0*/  LDC.64 R2, c[0x4][R2] ;  /* 0x0100000002027b82 */ /* 0x000e220000000a00 */
[----:B------:R-:W-:Y:S02]  /*11cd0*/  IMAD.U32 R5, RZ, RZ, UR7 ;  /* 0x00000007ff057e24 */ /* 0x000fe4000f8e00ff */
[----:B------:R-:W-:Y:S02]  /*11ce0*/  IMAD.U32 R6, RZ, RZ, UR8 ;  /* 0x00000008ff067e24 */ /* 0x000fe4000f8e00ff */
[----:B------:R-:W-:-:S02]  /*11cf0*/  IMAD.U32 R7, RZ, RZ, UR9 ;  /* 0x00000009ff077e24 */ /* 0x000fc4000f8e00ff */
[----:B------:R-:W-:Y:S02]  /*11d00*/  IMAD.U32 R10, RZ, RZ, UR4 ;  /* 0x00000004ff0a7e24 */ /* 0x000fe4000f8e00ff */
[----:B------:R-:W-:Y:S02]  /*11d10*/  IMAD.U32 R11, RZ, RZ, UR5 ;  /* 0x00000005ff0b7e24 */ /* 0x000fe4000f8e00ff */
[----:B------:R-:W-:Y:S02]  /*11d20*/  IMAD.MOV.U32 R12, RZ, RZ, 0x1 ;  /* 0x00000001ff0c7424 */ /* 0x000fe400078e00ff */
[----:B------:R-:W-:-:S07]  /*11d30*/  IMAD.MOV.U32 R13, RZ, RZ, RZ ;  /* 0x000000ffff0d7224 */ /* 0x000fce00078e00ff */
[----:B------:R-:W-:-:S07]  /*11d40*/  LEPC R20, `(.L_x_245) ;  /* 0x000000001014794e */ /* 0x000fce0000000000 */
[----:B0-----:R-:W-:Y:S05]  /*11d50*/  CALL.ABS.NOINC R2 ;  /* 0x0000000002007343 */ /* 0x001fea0003c00000 */
.L_x_245:
[----:B------:R-:W-:Y:S05]  /*11d60*/  BSYNC B6 ;  /* 0x0000000000067941 */ /* 0x000fea0003800000 */
.L_x_244:
        /* <DEDUP_REMOVED lines=8> */
[----:B------:R0:W1:Y:S01]  /*11df0*/  LDC.64 R2, c[0x4][R26] ;  /* 0x010000001a027b82 */ /* 0x0000620000000a00 */
[----:B------:R-:W-:Y:S02]  /*11e00*/  IMAD.U32 R4, RZ, RZ, UR6 ;  /* 0x00000006ff047e24 */ /* 0x000fe4000f8e00ff */
[----:B------:R-:W-:Y:S02]  /*11e10*/  IMAD.U32 R5, RZ, RZ, UR7 ;  /* 0x00000007ff057e24 */ /* 0x000fe4000f8e00ff */
[----:B------:R-:W-:Y:S02]  /*11e20*/  IMAD.U32 R6, RZ, RZ, UR8 ;  /* 0x00000008ff067e24 */ /* 0x000fe4000f8e00ff */
[----:B------:R-:W-:-:S02]  /*11e30*/  IMAD.U32 R7, RZ, RZ, UR9 ;  /* 0x00000009ff077e24 */ /* 0x000fc4000f8e00ff */
[----:B------:R-:W-:Y:S02]  /*11e40*/  IMAD.U32 R10, RZ, RZ, UR4 ;  /* 0x00000004ff0a7e24 */ /* 0x000fe4000f8e00ff */
[----:B------:R-:W-:Y:S02]  /*11e50*/  IMAD.U32 R11, RZ, RZ, UR5 ;  /* 0x00000005ff0b7e24 */ /* 0x000fe4000f8e00ff */
[----:B------:R-:W-:Y:S02]  /*11e60*/  IMAD.MOV.U32 R8, RZ, RZ, 0x70 ;  /* 0x00000070ff087424 */ /* 0x000fe400078e00ff */
[----:B------:R-:W-:Y:S02]  /*11e70*/  IMAD.MOV.U32 R12, RZ, RZ, 0x1 ;  /* 0x00000001ff0c7424 */ /* 0x000fe400078e00ff */
[----:B0-----:R-:W-:-:S07]  /*11e80*/  IMAD.MOV.U32 R13, RZ, RZ, RZ ;  /* 0x000000ffff0d7224 */ /* 0x001fce00078e00ff */
[----:B------:R-:W-:-:S07]  /*11e90*/  LEPC R20, `(.L_x_248) ;  /* 0x000000001014794e */ /* 0x000fce0000000000 */
[----:B-1----:R-:W-:Y:S05]  /*11ea0*/  CALL.ABS.NOINC R2 ;  /* 0x0000000002007343 */ /* 0x002fea0003c00000 */
.L_x_248:
[----:B------:R0:W1:Y:S01]  /*11eb0*/  LDC.64 R2, c[0x4][R26] ;  /* 0x010000001a027b82 */ /* 0x0000620000000a00 */
[----:B------:R-:W-:Y:S01]  /*11ec0*/  ULDC.64 UR6, c[0x4][0x138] ;  /* 0x01004e0000067ab9 */ /* 0x000fe20000000a00 */
[----:B------:R-:W-:Y:S01]  /*11ed0*/  ULDC.64 UR8, c[0x4][0x140] ;  /* 0x0100500000087ab9 */ /* 0x000fe20000000a00 */
[----:B------:R-:W-:Y:S01]  /*11ee0*/  ULDC.64 UR4, c[0x4][0xa8] ;  /* 0x01002a0000047ab9 */ /* 0x000fe20000000a00 */
[----:B------:R-:W-:Y:S01]  /*11ef0*/  IMAD.U32 R4, RZ, RZ, UR6 ;  /* 0x00000006ff047e24 */ /* 0x000fe2000f8e00ff */
[----:B------:R-:W-:Y:S01]  /*11f00*/  MOV R7, UR9 ;  /* 0x0000000900077c02 */ /* 0x000fe20008000f00 */
        /* <DEDUP_REMOVED lines=9> */
.L_x_247:
[----:B------:R-:W-:Y:S05]  /*11fa0*/  BSYNC B6 ;  /* 0x0000000000067941 */ /* 0x000fea0003800000 */
.L_x_246:
[----:B------:R-:W2:Y:S01]  /*11fb0*/  LDL R2, [R1+0x24] ;  /* 0x0000240001027983 */ /* 0x000ea20000100800 */
[----:B------:R-:W-:Y:S01]  /*11fc0*/  ULDC.64 UR4, c[0x0][0x9f8] ;  /* 0x00027e0000047ab9 */ /* 0x000fe20000000a00 */
[----:B------:R-:W0:Y:S02]  /*11fd0*/  LDC R6, c[0x0][0x430] ;  /* 0x00010c00ff067b82 */ /* 0x000e240000000800 */
[----:B------:R-:W3:Y:S01]  /*11fe0*/  LDL R4, [R1] ;  /* 0x0000000001047983 */ /* 0x000ee20000100800 */
[----:B------:R-:W-:-:S03]  /*11ff0*/  ISETP.NE.U32.AND P0, PT, RZ, UR4, PT ;  /* 0x00000004ff007c0c */ /* 0x000fc6000bf05070 */
[----:B------:R-:W4:Y:S01]  /*12000*/  LDL R21, [R1+0x8] ;  /* 0x0000080001157983 */ /* 0x000f220000100800 */
[----:B------:R-:W-:-:S13]  /*12010*/  ISETP.NE.AND.EX P0, PT, RZ, UR5, PT, P0 ;  /* 0x00000005ff007c0c */ /* 0x000fda000bf05300 */
[----:B------:R-:W-:Y:S01]  /*12020*/  @P0 IADD3 R24, P1, R24, UR4, RZ ;  /* 0x0000000418180c10 */ /* 0x000fe2000ff3e0ff */
[----:B------:R-:W1:Y:S01]  /*12030*/  S2R R20, SR_TID.X ;  /* 0x0000000000147919 */ /* 0x000e620000002100 */
[----:B------:R-:W-:Y:S02]  /*12040*/  ULDC UR4, c[0x0][0x2f4] ;  /* 0x0000bd0000047ab9 */ /* 0x000fe40000000800 */
[----:B------:R-:W-:-:S05]  /*12050*/  @P0 IADD3.X R25, R25, UR5, RZ, P1, !PT ;  /* 0x0000000519190c10 */ /* 0x000fca0008ffe4ff */
[----:B------:R1:W4:Y:S01]  /*12060*/  @P0 LDG.E R30, desc[UR36][R24.64] ;  /* 0x00000024181e0981 */ /* 0x000322000c1e1900 */
[----:B0-----:R-:W-:Y:S02]  /*12070*/  ISETP.NE.AND P2, PT, R6, 0x1, PT ;  /* 0x000000010600780c */ /* 0x001fe40003f45270 */
[----:B------:R-:W-:-:S11]  /*12080*/  LOP3.LUT R23, R23, 0xffffffbf, RZ, 0xc0, !PT ;  /* 0xffffffbf17177812 */ /* 0x000fd600078ec0ff */
[----:B------:R-:W0:Y:S01]  /*12090*/  @P2 LDC R3, c[0x0][0x434] ;  /* 0x00010d00ff032b82 */ /* 0x000e220000000800 */
[----:B------:R-:W-:Y:S02]  /*120a0*/  @P2 LOP3.LUT R23, R23, 0x40, RZ, 0xfc, !PT ;  /* 0x0000004017172812 */ /* 0x000fe400078efcff */
[----:B-1----:R-:W-:-:S04]  /*120b0*/  LOP3.LUT R20, R20, 0x7f, RZ, 0xc0, !PT ;  /* 0x0000007f14147812 */ /* 0x002fc800078ec0ff */
[----:B------:R-:W-:Y:S02]  /*120c0*/  SHF.R.U32.HI R26, RZ, 0x3, R20 ;  /* 0x00000003ff1a7819 */ /* 0x000fe40000011614 */
[----:B------:R-:W1:Y:S02]  /*120d0*/  S2R R20, SR_TID.X ;  /* 0x0000000000147919 */ /* 0x000e640000002100 */
[----:B-1----:R-:W-:-:S05]  /*120e0*/  IMAD.SHL.U32 R20, R20, 0x10, RZ ;  /* 0x0000001014147824 */ /* 0x002fca00078e00ff */
[----:B------:R-:W-:Y:S02]  /*120f0*/  LOP3.LUT R20, R26, 0x70, R20, 0xf8, !PT ;  /* 0x000000701a147812 */ /* 0x000fe400078ef814 */
[----:B------:R-:W-:Y:S01]  /*12100*/  LOP3.LUT R23, R23, 0xffffffef, RZ, 0xc0, !PT ;  /* 0xffffffef17177812 */ /* 0x000fe200078ec0ff */
[----:B------:R-:W-:Y:S01]  /*12110*/  UMOV UR5, 0xffffffff ;  /* 0xffffffff00057882 */ /* 0x000fe20000000000 */
[----:B------:R-:W-:Y:S01]  /*12120*/  LOP3.LUT R25, R18, 0xffff, RZ, 0xc0, !PT ;  /* 0x0000ffff12197812 */ /* 0x000fe200078ec0ff */
[----:B--2---:R-:W-:Y:S02]  /*12130*/  VIADD R26, R2, 0xffffffff ;  /* 0xffffffff021a7836 */ /* 0x004fe40000000000 */
[----:B------:R-:W1:Y:S02]  /*12140*/  @P2 LDC R2, c[0x0][0x438] ;  /* 0x00010e00ff022b82 */ /* 0x000e640000000800 */
[----:B------:R-:W-:-:S05]  /*12150*/  IMAD R0, R26, 0x50, R20 ;  /* 0x000000501a007824 */ /* 0x000fca00078e0214 */
[C---:B---3--:R-:W-:Y:S01]  /*12160*/  ISETP.GE.AND P0, PT, R0.reuse, R4, PT ;  /* 0x000000040000720c */ /* 0x048fe20003f06270 */
[----:B----4-:R-:W-:-:S03]  /*12170*/  IMAD.IADD R0, R0, 0x1, R21 ;  /* 0x0000000100007824 */ /* 0x010fc600078e0215 */
[----:B------:R-:W-:Y:S01]  /*12180*/  ISETP.GT.U32.OR P0, PT, R20, 0x4f, P0 ;  /* 0x0000004f1400780c */ /* 0x000fe20000704470 */
[----:B0-----:R-:W-:-:S04]  /*12190*/  @P2 IMAD.HI.U32 R3, R0, R3, RZ ;  /* 0x0000000300032227 */ /* 0x001fc800078e00ff */
[----:B------:R-:W-:Y:S01]  /*121a0*/  IMAD.MOV.U32 R4, RZ, RZ, R0 ;  /* 0x000000ffff047224 */ /* 0x000fe200078e0000 */
[----:B-1----:R-:W-:-:S07]  /*121b0*/  @P2 SHF.R.U32.HI R4, RZ, R2, R3 ;  /* 0x00000002ff042219 */ /* 0x002fce0000011603 */
[----:B------:R-:W0:Y:S01]  /*121c0*/  @!P0 LDC.64 R2, c[0x0][0x428] ;  /* 0x00010a00ff028b82 */ /* 0x000e220000000a00 */
[----:B------:R-:W-:-:S04]  /*121d0*/  IMAD.MOV R5, RZ, RZ, -R4 ;  /* 0x000000ffff057224 */ /* 0x000fc800078e0a04 */
[----:B------:R-:W-:Y:S01]  /*121e0*/  IMAD R0, R6, R5, R0 ;  /* 0x0000000506007224 */ /* 0x000fe200078e0200 */
[----:B------:R-:W-:Y:S02]  /*121f0*/  SHF.R.S32.HI R6, RZ, 0x1f, R30 ;  /* 0x0000001fff067819 */ /* 0x000fe4000001141e */
[----:B------:R-:W-:-:S03]  /*12200*/  @!P0 SHF.R.S32.HI R5, RZ, 0x1f, R4 ;  /* 0x0000001fff058819 */ /* 0x000fc60000011404 */
[----:B------:R0:W-:Y:S02]  /*12210*/  STL [R1+0xc], R6 ;  /* 0x00000c0601007387 */ /* 0x0001e40000100800 */
[-C--:B0-----:R-:W-:Y:S02]  /*12220*/  @!P0 IMAD R6, R6, R2.reuse, RZ ;  /* 0x0000000206068224 */ /* 0x081fe400078e02ff */
[----:B------:R-:W-:-:S04]  /*12230*/  @!P0 IMAD.WIDE.U32 R4, R30, R2, R4 ;  /* 0x000000021e048225 */ /* 0x000fc800078e0004 */
[----:B------:R-:W-:Y:S02]  /*12240*/  @!P0 IMAD R6, R30, R3, R6 ;  /* 0x000000031e068224 */ /* 0x000fe400078e0206 */
[----:B------:R-:W0:Y:S02]  /*12250*/  @!P0 LDC.64 R2, c[0x0][0x418] ;  /* 0x00010600ff028b82 */ /* 0x000e240000000a00 */
[----:B------:R-:W-:Y:S01]  /*12260*/  @!P0 IMAD.IADD R6, R5, 0x1, R6 ;  /* 0x0000000105068824 */ /* 0x000fe200078e0206 */
[----:B------:R-:W-:Y:S02]  /*12270*/  ISETP.GE.AND P2, PT, R37, UR4, PT ;  /* 0x0000000425007c0c */ /* 0x000fe4000bf46270 */
[----:B0-----:R-:W-:-:S04]  /*12280*/  @!P0 LEA R2, P1, R4, R2, 0x2 ;  /* 0x0000000204028211 */ /* 0x001fc800078210ff */
[----:B------:R-:W-:Y:S01]  /*12290*/  @!P0 LEA.HI.X R3, R4, R3, R6, 0x2, P1 ;  /* 0x0000000304038211 */ /* 0x000fe200008f1406 */
[----:B------:R-:W-:-:S06]  /*122a0*/  IMAD.MOV.U32 R4, RZ, RZ, RZ ;  /* 0x000000ffff047224 */ /* 0x000fcc00078e00ff */
[----:B------:R0:W5:Y:S01]  /*122b0*/  @!P0 LDG.E R4, desc[UR36][R2.64] ;  /* 0x0000002402048981 */ /* 0x000162000c1e1900 */
[----:B------:R-:W-:Y:S02]  /*122c0*/  ISETP.GE.AND P0, PT, R32, UR4, PT ;  /* 0x0000000420007c0c */ /* 0x000fe4000bf06270 */
[----:B------:R-:W-:Y:S01]  /*122d0*/  ISETP.GE.AND P1, PT, R36, UR4, PT ;  /* 0x0000000424007c0c */ /* 0x000fe2000bf26270 */
[----:B0-----:R-:W-:-:S10]  /*122e0*/  IMAD.U32 R2, RZ, RZ, UR38 ;  /* 0x00000026ff027e24 */ /* 0x001fd4000f8e00ff */
[----:B------:R-:W-:Y:S02]  /*122f0*/  @P0 LOP3.LUT R23, R23, 0x10, RZ, 0xfc, !PT ;  /* 0x0000001017170812 */ /* 0x000fe400078efcff */
[----:B------:R-:W-:Y:S02]  /*12300*/  ISETP.GE.AND P0, PT, R34, UR4, PT ;  /* 0x0000000422007c0c */ /* 0x000fe4000bf06270 */
[----:B------:R-:W-:-:S04]  /*12310*/  LOP3.LUT R23, R23, 0xfffffff7, RZ, 0xc0, !PT ;  /* 0xfffffff717177812 */ /* 0x000fc800078ec0ff */
[----:B------:R-:W-:-:S04]  /*12320*/  @P2 LOP3.LUT R23, R23, 0x8, RZ, 0xfc, !PT ;  /* 0x0000000817172812 */ /* 0x000fc800078efcff */
[----:B------:R-:W-:-:S04]  /*12330*/  LOP3.LUT R23, R23, 0xfffffffb, RZ, 0xc0, !PT ;  /* 0xfffffffb17177812 */ /* 0x000fc800078ec0ff */
[----:B------:R-:W-:-:S04]  /*12340*/  @P1 LOP3.LUT R23, R23, 0x4, RZ, 0xfc, !PT ;  /* 0x0000000417171812 */ /* 0x000fc800078efcff */
[----:B------:R-:W-:-:S04]  /*12350*/  LOP3.LUT R23, R23, 0xfffffffd, RZ, 0xc0, !PT ;  /* 0xfffffffd17177812 */ /* 0x000fc800078ec0ff */
[----:B------:R-:W-:Y:S01]  /*12360*/  @P0 LOP3.LUT R23, R23, 0x2, RZ, 0xfc, !PT ;  /* 0x0000000217170812 */ /* 0x000fe200078efcff */
[----:B------:R-:W-:Y:S06]  /*12370*/  BRA.DIV UR5, `(.L_x_249) ;  /* 0x00000042051c7947 */ /* 0x000fec000b800000 */
.L_x_317:
[----:B------:R-:W-:Y:S02]  /*12380*/  ISETP.NE.AND P0, PT, R2, 0x3, PT ;  /* 0x000000030200780c */ /* 0x000fe40003f05270 */
[----:B------:R-:W-:Y:S02]  /*12390*/  ISETP.GT.U32.AND P1, PT, R20, 0x4f, PT ;  /* 0x0000004f1400780c */ /* 0x000fe40003f24070 */
[----:B------:R-:W-:-:S09]  /*123a0*/  LOP3.LUT R23, R23, 0xffffffdf, RZ, 0xc0, !PT ;  /* 0xffffffdf17177812 */ /* 0x000fd200078ec0ff */
[----:B------:R-:W-:-:S04]  /*123b0*/  @P0 LOP3.LUT R23, R23, 0x20, RZ, 0xfc, !PT ;  /* 0x0000002017170812 */ /* 0x000fc800078efcff */
[----:B------:R-:W-:-:S04]  /*123c0*/  LOP3.LUT R23, R23, 0xfffffffe, RZ, 0xc0, !PT ;  /* 0xfffffffe17177812 */ /* 0x000fc800078ec0ff */
[----:B------:R-:W-:Y:S01]  /*123d0*/  @P1 LOP3.LUT R23, R23, 0x1, RZ, 0xfc, !PT ;  /* 0x0000000117171812 */ /* 0x000fe200078efcff */
[----:B------:R-:W-:Y:S06]  /*123e0*/  @!P0 BRA `(.L_x_250) ;  /* 0x0000000000048947 */ /* 0x000fec0003800000 */
[----:B------:R-:W-:Y:S01]  /*123f0*/  BPT.TRAP 0x1 ;  /* 0x000000040000795c */ /* 0x000fe20000300000 */
.L_x_250:
[----:B------:R-:W-:Y:S01]  /*12400*/  SHF.R.S32.HI R6, RZ, 0x1f, R0 ;  /* 0x0000001fff067819 */ /* 0x000fe20000011400 */
[----:B------:R-:W-:Y:S01]  /*12410*/  ULDC.64 UR4, c[0x0][0x328] ;  /* 0x0000ca0000047ab9 */ /* 0x000fe20000000a00 */
[----:B-----5:R-:W-:Y:S01]  /*12420*/  SHF.R.S32.HI R7, RZ, 0x1f, R4 ;  /* 0x0000001fff077819 */ /* 0x020fe20000011404 */
[----:B------:R-:W-:Y:S01]  /*12430*/  IMAD.WIDE.U32 R2, R0, UR4, RZ ;  /* 0x0000000400027c25 */ /* 0x000fe2000f8e00ff */
[----:B------:R-:W-:Y:S01]  /*12440*/  ULDC.64 UR6, c[0x0][0x318] ;  /* 0x0000c60000067ab9 */ /* 0x000fe20000000a00 */
[----:B------:R-:W-:Y:S02]  /*12450*/  BSSY B0, `(.L_x_251) ;  /* 0x0000012000007945 */ /* 0x000fe40003800000 */
[----:B------:R-:W-:-:S04]  /*12460*/  IMAD R5, R6, UR4, RZ ;  /* 0x0000000406057c24 */ /* 0x000fc8000f8e02ff */
        /* <DEDUP_REMOVED lines=8> */
[----:B------:R-:W-:Y:S01]  /*124f0*/  LEA R5, R27, R22, 0x3 ;  /* 0x000000161b057211 */ /* 0x000fe200078e18ff */
[----:B------:R-:W-:-:S04]  /*12500*/  IMAD.WIDE.U32 R2, R25, UR4, R2 ;  /* 0x0000000419027c25 */ /* 0x000fc8000f8e0002 */
[----:B------:R-:W-:Y:S01]  /*12510*/  IMAD R24, R25, UR5, R3 ;  /* 0x0000000519187c24 */ /* 0x000fe2000f8e0203 */
[----:B------:R-:W-:-:S04]  /*12520*/  LEA R18, P0, R2, UR6, 0x1 ;  /* 0x0000000602127c11 */ /* 0x000fc8000f8008ff */
[----:B------:R-:W-:Y:S02]  /*12530*/  LEA.HI.X R24, R2, UR7, R24, 0x1, P0 ;  /* 0x0000000702187c11 */ /* 0x000fe400080f0c18 */
[----:B------:R-:W-:-:S06]  /*12540*/  SHF.L.U32 R2, R28, 0x1f, RZ ;  /* 0x0000001f1c027819 */ /* 0x000fcc00000006ff */
[----:B------:R-:W0:Y:S02]  /*12550*/  SYNCS.PHASECHK.TRANS64.TRYWAIT P0, [R5+URZ+0x38840], R2 ;  /* 0x03884002050075a7 */ /* 0x000e24000800017f */
[----:B0-----:R-:W-:Y:S05]  /*12560*/  @!P0 BRA `(.L_x_252) ;  /* 0x0000003c00d48947 */ /* 0x001fea0003800000 */
.L_x_318:
[----:B------:R-:W-:Y:S05]  /*12570*/  BSYNC B0 ;  /* 0x0000000000007941 */ /* 0x000fea0003800000 */
.L_x_251:
[----:B------:R-:W2:Y:S01]  /*12580*/  LDL R9, [R1] ;  /* 0x0000000001097983 */ /* 0x000ea20000100800 */
[----:B------:R-:W-:Y:S01]  /*12590*/  ULDC.64 UR4, c[0x0][0x300] ;  /* 0x0000c00000047ab9 */ /* 0x000fe20000000a00 */
[----:B------:R-:W-:Y:S01]  /*125a0*/  ULDC.64 UR6, c[0x0][0x2e8] ;  /* 0x0000ba0000067ab9 */ /* 0x000fe20000000a00 */
[----:B------:R-:W-:Y:S01]  /*125b0*/  IMAD R6, R6, UR4, RZ ;  /* 0x0000000406067c24 */ /* 0x000fe2000f8e02ff */
[----:B------:R-:W1:Y:S01]  /*125c0*/  S2R R8, SR_TID.X ;  /* 0x0000000000087919 */ /* 0x000e620000002100 */
[----:B0-----:R-:W-:-:S04]  /*125d0*/  IMAD.WIDE.U32 R2, R0, UR4, RZ ;  /* 0x0000000400027c25 */ /* 0x001fc8000f8e00ff */
[----:B------:R-:W-:Y:S01]  /*125e0*/  IMAD R6, R0, UR5, R6 ;  /* 0x0000000500067c24 */ /* 0x000fe2000f8e0206 */
[----:B------:R-:W-:Y:S02]  /*125f0*/  ULDC.64 UR4, c[0x0][0x310] ;  /* 0x0000c40000047ab9 */ /* 0x000fe40000000a00 */
[----:B------:R-:W-:Y:S02]  /*12600*/  IMAD R7, R7, UR4, RZ ;  /* 0x0000000407077c24 */ /* 0x000fe4000f8e02ff */
[----:B------:R-:W-:Y:S02]  /*12610*/  IMAD.IADD R3, R3, 0x1, R6 ;  /* 0x0000000103037824 */ /* 0x000fe400078e0206 */
[C---:B------:R-:W-:Y:S02]  /*12620*/  IMAD R7, R4.reuse, UR5, R7 ;  /* 0x0000000504077c24 */ /* 0x040fe4000f8e0207 */
[----:B------:R-:W-:Y:S01]  /*12630*/  IMAD.WIDE.U32 R2, R4, UR4, R2 ;  /* 0x0000000404027c25 */ /* 0x000fe2000f8e0002 */
[----:B------:R-:W-:-:S03]  /*12640*/  ULDC.64 UR4, c[0x0][0x308] ;  /* 0x0000c20000047ab9 */ /* 0x000fc60000000a00 */
[----:B------:R-:W-:Y:S02]  /*12650*/  IMAD.IADD R3, R3, 0x1, R7 ;  /* 0x0000000103037824 */ /* 0x000fe400078e0207 */
[----:B------:R-:W-:Y:S02]  /*12660*/  IMAD R7, R27, 0x5000, R31 ;  /* 0x000050001b077824 */ /* 0x000fe400078e021f */
[----:B------:R-:W-:Y:S01]  /*12670*/  IMAD.WIDE.U32 R2, R25, UR4, R2 ;  /* 0x0000000419027c25 */ /* 0x000fe2000f8e0002 */
[----:B------:R-:W-:-:S03]  /*12680*/  UMOV UR4, 0xffffffff ;  /* 0xffffffff00047882 */ /* 0x000fc60000000000 */
[----:B------:R-:W-:Y:S01]  /*12690*/  IMAD R6, R25, UR5, R3 ;  /* 0x0000000519067c24 */ /* 0x000fe2000f8e0203 */
[----:B------:R-:W-:-:S04]  /*126a0*/  LEA R0, P0, R2, UR6, 0x1 ;  /* 0x0000000602007c11 */ /* 0x000fc8000f8008ff */
[----:B------:R-:W-:Y:S02]  /*126b0*/  LEA.HI.X R6, R2, UR7, R6, 0x1, P0 ;  /* 0x0000000702067c11 */ /* 0x000fe400080f0c06 */
[----:B-1----:R-:W-:-:S04]  /*126c0*/  LOP3.LUT R8, R8, 0x7f, RZ, 0xc0, !PT ;  /* 0x0000007f08087812 */ /* 0x002fc800078ec0ff */
[----:B------:R-:W-:Y:S01]  /*126d0*/  SHF.R.U32.HI R8, RZ, 0x3, R8 ;  /* 0x00000003ff087819 */ /* 0x000fe20000011608 */
[----:B--2---:R-:W-:-:S04]  /*126e0*/  IMAD R4, R26, -0x50, R9 ;  /* 0xffffffb01a047824 */ /* 0x004fc800078e0209 */
[----:B------:R-:W-:-:S05]  /*126f0*/  IMAD.IADD R4, R4, 0x1, -R8 ;  /* 0x0000000104047824 */ /* 0x000fca00078e0a08 */
[----:B------:R-:W-:Y:S01]  /*12700*/  ISETP.GE.AND P0, PT, R4, 0x1, PT ;  /* 0x000000010400780c */ /* 0x000fe20003f06270 */
[----:B------:R-:W-:-:S12]  /*12710*/  BRA.DIV UR4, `(.L_x_253) ;  /* 0x0000003e047c7947 */ /* 0x000fd8000b800000 */
[----:B------:R-:W0:Y:S01]  /*12720*/  SHFL.IDX PT, R3, R0, RZ, 0x181f ;  /* 0x00181fff00037589 */ /* 0x000e2200000e0000 */
[----:B------:R-:W-:Y:S01]  /*12730*/  LOP3.LUT P5, RZ, R23, 0x10, RZ, 0xc0, !PT ;  /* 0x0000001017ff7812 */ /* 0x000fe200078ac0ff */
[----:B------:R-:W-:Y:S01]  /*12740*/  @P0 IMAD R9, R7, 0x2, R22 ;  /* 0x0000000207090824 */ /* 0x000fe200078e0216 */
[C---:B------:R-:W-:Y:S01]  /*12750*/  LOP3.LUT P4, RZ, R23.reuse, 0x8, RZ, 0xc0, !PT ;  /* 0x0000000817ff7812 */ /* 0x040fe2000788c0ff */
[----:B------:R-:W1:Y:S01]  /*12760*/  SHFL.IDX PT, R2, R6, RZ, 0x181f ;  /* 0x00181fff06027589 */ /* 0x000e6200000e0000 */
[C---:B------:R-:W-:Y:S02]  /*12770*/  LOP3.LUT P3, RZ, R23.reuse, 0x4, RZ, 0xc0, !PT ;  /* 0x0000000417ff7812 */ /* 0x040fe4000786c0ff */
[----:B------:R-:W-:Y:S01]  /*12780*/  LOP3.LUT P2, RZ, R23, 0x2, RZ, 0xc0, !PT ;  /* 0x0000000217ff7812 */ /* 0x000fe2000784c0ff */
[----:B------:R-:W-:Y:S01]  /*12790*/  SHFL.IDX PT, R8, R6, 0x1, 0x181f ;  /* 0x00381f0006087f89 */ /* 0x000fe200000e0000 */
[----:B0-----:R-:W-:-:S05]  /*127a0*/  @P0 LEA R3, P1, R32, R3, 0x1 ;  /* 0x0000000320030211 */ /* 0x001fca00078208ff */
[----:B-1----:R-:W-:-:S05]  /*127b0*/  @P0 IMAD.X R2, RZ, RZ, R2, P1 ;  /* 0x000000ffff020224 */ /* 0x002fca00008e0602 */
[----:B------:R-:W-:-:S04]  /*127c0*/  @P0 LOP3.LUT R3, R3, R2, RZ, 0x3c, !PT ;  /* 0x0000000203030212 */ /* 0x000fc800078e3cff */
[----:B------:R-:W-:-:S04]  /*127d0*/  @P0 LOP3.LUT R2, R3, R2, RZ, 0x3c, !PT ;  /* 0x0000000203020212 */ /* 0x000fc800078e3cff */
[----:B------:R-:W-:-:S05]  /*127e0*/  @P0 LOP3.LUT R3, R3, R2, RZ, 0x3c, !PT ;  /* 0x0000000203030212 */ /* 0x000fca00078e3cff */
[----:B------:R-:W-:Y:S04]  /*127f0*/  @P0 LDGSTS.E.BYPASS.LTC128B.128 [R9+0x24400], desc[UR36][R2.64], !P5 ;  /* 0x2440000002090fae */ /* 0x000fe8000e901d64 */
[----:B------:R-:W-:Y:S04]  /*12800*/  @P0 LDGSTS.E.BYPASS.LTC128B.128 [R9+0x26c00], desc[UR36][R2.64+0x80], !P4 ;  /* 0x26c0008002090fae */ /* 0x000fe8000e101d64 */
[----:B------:R-:W-:Y:S04]  /*12810*/  @P0 LDGSTS.E.BYPASS.LTC128B.128 [R9+0x29400], desc[UR36][R2.64+0x100], !P3 ;  /* 0x2940010002090fae */ /* 0x000fe8000d901d64 */
[----:B------:R0:W-:Y:S01]  /*12820*/  @P0 LDGSTS.E.BYPASS.LTC128B.128 [R9+0x2bc00], desc[UR36][R2.64+0x180], !P2 ;  /* 0x2bc0018002090fae */ /* 0x0001e2000d101d64 */
[----:B------:R-:W-:-:S03]  /*12830*/  ISETP.GE.AND P0, PT, R4, 0x11, PT ;  /* 0x000000110400780c */ /* 0x000fc60003f06270 */
[----:B0-----:R-:W0:Y:S10]  /*12840*/  SHFL.IDX PT, R2, R0, 0x1, 0x181f ;  /* 0x00381f0000027f89 */ /* 0x001e3400000e0000 */
[----:B------:R-:W-:Y:S01]  /*12850*/  @P0 IMAD R21, R7, 0x2, R22 ;  /* 0x0000000207150824 */ /* 0x000fe200078e0216 */
[----:B0-----:R-:W-:-:S05]  /*12860*/  @P0 LEA R2, P1, R32, R2, 0x1 ;  /* 0x0000000220020211 */ /* 0x001fca00078208ff */
[----:B------:R-:W-:Y:S02]  /*12870*/  @P0 IMAD.X R3, RZ, RZ, R8, P1 ;  /* 0x000000ffff030224 */ /* 0x000fe400008e0608 */
[----:B------:R-:W-:Y:S04]  /*12880*/  SHFL.IDX PT, R8, R6, 0x2, 0x181f ;  /* 0x00581f0006087f89 */ /* 0x000fe800000e0000 */
        /* <DEDUP_REMOVED lines=17> */
[----:B------:R-:W1:Y:S01]  /*129a0*/  SHFL.IDX PT, R0, R0, 0x4, 0x181f ;  /* 0x00981f0000007f89 */ /* 0x000e6200000e0000 */
[----:B0-----:R-:W-:-:S05]  /*129b0*/  @P0 LEA R2, P1, R32, R2, 0x1 ;  /* 0x0000000220020211 */ /* 0x001fca00078208ff */
[----:B------:R-:W-:Y:S02]  /*129c0*/  @P0 IMAD.X R3, RZ, RZ, R8, P1 ;  /* 0x000000ffff030224 */ /* 0x000fe400008e0608 */
[----:B------:R0:W2:Y:S04]  /*129d0*/  SHFL.IDX PT, R8, R6, 0x4, 0x181f ;  /* 0x00981f0006087f89 */ /* 0x0000a800000e0000 */
[----:B------:R0:W-:Y:S04]  /*129e0*/  @P0 LDGSTS.E.BYPASS.LTC128B.128 [R21+0x25c00], desc[UR36][R2.64], !P5 ;  /* 0x25c0000002150fae */ /* 0x0001e8000e901d64 */
[----:B------:R0:W-:Y:S04]  /*129f0*/  @P0 LDGSTS.E.BYPASS.LTC128B.128 [R21+0x28400], desc[UR36][R2.64+0x80], !P4 ;  /* 0x2840008002150fae */ /* 0x0001e8000e101d64 */
[----:B------:R0:W-:Y:S04]  /*12a00*/  @P0 LDGSTS.E.BYPASS.LTC128B.128 [R21+0x2ac00], desc[UR36][R2.64+0x100], !P3 ;  /* 0x2ac0010002150fae */ /* 0x0001e8000d901d64 */
[----:B-1----:R0:W-:Y:S02]  /*12a10*/  @P0 LDGSTS.E.BYPASS.LTC128B.128 [R21+0x2d400], desc[UR36][R2.64+0x180], !P2 ;  /* 0x2d40018002150fae */ /* 0x0021e4000d101d64 */
.L_x_330:
[----:B------:R-:W-:Y:S01]  /*12a20*/  ISETP.GE.AND P0, PT, R4, 0x41, PT ;  /* 0x000000410400780c */ /* 0x000fe20003f06270 */
[----:B------:R-:W-:-:S12]  /*12a30*/  BSSY B0, `(.L_x_254) ;  /* 0x0000010000007945 */ /* 0x000fd80003800000 */
[----:B------:R-:W-:Y:S05]  /*12a40*/  @!P0 BRA `(.L_x_255) ;  /* 0x0000000000388947 */ /* 0x000fea0003800000 */
[----:B------:R-:W-:Y:S01]  /*12a50*/  LOP3.LUT P4, RZ, R23, 0x10, RZ, 0xc0, !PT ;  /* 0x0000001017ff7812 */ /* 0x000fe2000788c0ff */
[----:B------:R-:W-:Y:S01]  /*12a60*/  IMAD R7, R7, 0x2, R22 ;  /* 0x0000000207077824 */ /* 0x000fe200078e0216 */
[C---:B------:R-:W-:Y:S02]  /*12a70*/  LOP3.LUT P3, RZ, R23.reuse, 0x8, RZ, 0xc0, !PT ;  /* 0x0000000817ff7812 */ /* 0x040fe4000786c0ff */
[C---:B------:R-:W-:Y:S02]  /*12a80*/  LOP3.LUT P2, RZ, R23.reuse, 0x4, RZ, 0xc0, !PT ;  /* 0x0000000417ff7812 */ /* 0x040fe4000784c0ff */
[----:B------:R-:W-:Y:S02]  /*12a90*/  LOP3.LUT P1, RZ, R23, 0x2, RZ, 0xc0, !PT ;  /* 0x0000000217ff7812 */ /* 0x000fe4000782c0ff */
[----:B0-----:R-:W-:-:S05]  /*12aa0*/  LEA R2, P0, R32, R0, 0x1 ;  /* 0x0000000020027211 */ /* 0x001fca00078008ff */
[----:B--2---:R-:W-:-:S05]  /*12ab0*/  IMAD.X R3, RZ, RZ, R8, P0 ;  /* 0x000000ffff037224 */ /* 0x004fca00000e0608 */
[----:B------:R-:W-:Y:S01]  /*12ac0*/  @!PT LDS RZ, [RZ] ;  /* 0x00000000fffff984 */ /* 0x000fe20000000800 */
[----:B------:R-:W-:Y:S01]  /*12ad0*/  @!PT LDS RZ, [RZ] ;  /* 0x00000000fffff984 */ /* 0x000fe20000000800 */
[----:B------:R-:W-:Y:S01]  /*12ae0*/  @!PT LDS RZ, [RZ] ;  /* 0x00000000fffff984 */ /* 0x000fe20000000800 */
[----:B------:R1:W-:Y:S04]  /*12af0*/  LDGSTS.E.BYPASS.LTC128B.128 [R7+0x26400], desc[UR36][R2.64], !P4 ;  /* 0x2640000002077fae */ /* 0x0003e8000e101d64 */
[----:B------:R1:W-:Y:S04]  /*12b00*/  LDGSTS.E.BYPASS.LTC128B.128 [R7+0x28c00], desc[UR36][R2.64+0x80], !P3 ;  /* 0x28c0008002077fae */ /* 0x0003e8000d901d64 */
[----:B------:R1:W-:Y:S04]  /*12b10*/  LDGSTS.E.BYPASS.LTC128B.128 [R7+0x2b400], desc[UR36][R2.64+0x100], !P2 ;  /* 0x2b40010002077fae */ /* 0x0003e8000d101d64 */
[----:B------:R1:W-:Y:S02]  /*12b20*/  LDGSTS.E.BYPASS.LTC128B.128 [R7+0x2dc00], desc[UR36][R2.64+0x180], !P1 ;  /* 0x2dc0018002077fae */ /* 0x0003e4000c901d64 */
.L_x_255:
[----:B------:R-:W-:Y:S05]  /*12b30*/  BSYNC B0 ;  /* 0x0000000000007941 */ /* 0x000fea0003800000 */
.L_x_254:
[----:B------:R-:W-:Y:S01]  /*12b40*/  NOP ;  /* 0x0000000000007918 */ /* 0x000fe20000000000 */
[----:B------:R-:W-:-:S13]  /*12b50*/  PLOP3.LUT P0, PT, PT, PT, PT, 0x80, 0x0 ;  /* 0x000000000000781c */ /* 0x000fda0003f0f070 */
.L_x_256:
        /* <DEDUP_REMOVED lines=10> */
.L_x_257:
[----:B------:R3:W5:Y:S01]  /*12c00*/  LDL.LU R0, [R1+0x10] ;  /* 0x0000100001007983 */ /* 0x0007620000300800 */
[----:B------:R-:W-:Y:S01]  /*12c10*/  LOP3.LUT P0, RZ, R23, 0x80, RZ, 0xc0, !PT ;  /* 0x0000008017ff7812 */ /* 0x000fe2000780c0ff */
[----:B------:R3:W-:-:S12]  /*12c20*/  SYNCS.ARRIVE.TRANS64.A1T0 RZ, [R5+URZ+0x38830], RZ ;  /* 0x038830ff05ff79a7 */ /* 0x0007d8000810003f */
[----:B------:R-:W-:Y:S05]  /*12c30*/  WARPSYNC.ALL ;  /* 0x0000000000007948 */ /* 0x000fea0003800000 */
[----:B------:R-:W-:Y:S01]  /*12c40*/  ULDC.64 UR4, c[0x0][0x298] ;  /* 0x0000a60000047ab9 */ /* 0x000fe20000000a00 */
[----:B01----:R-:W-:Y:S01]  /*12c50*/  VIADD R2, R22, 0x14400 ;  /* 0x0001440016027836 */ /* 0x003fe20000000000 */
[----:B------:R-:W-:Y:S01]  /*12c60*/  SEL R29, R29, RZ, !P0 ;  /* 0x000000ff1d1d7207 */ /* 0x000fe20004000000 */
[----:B------:R-:W-:Y:S01]  /*12c70*/  IMAD.WIDE.U32 R6, R35, UR4, RZ ;  /* 0x0000000423067c25 */ /* 0x000fe2000f8e00ff */
[----:B------:R-:W-:Y:S01]  /*12c80*/  BSSY B6, `(.L_x_258) ;  /* 0x000001b000067945 */ /* 0x000fe20003800000 */
[----:B------:R-:W-:Y:S01]  /*12c90*/  BAR.SYNC.DEFER_BLOCKING 0x8, 0x180 ;  /* 0x0206000000007b1d */ /* 0x000fe20000010000 */
[----:B-----5:R-:W-:-:S02]  /*12ca0*/  SEL R0, R0, RZ, !P0 ;  /* 0x000000ff00007207 */ /* 0x020fc40004000000 */
[----:B------:R-:W-:-:S03]  /*12cb0*/  LOP3.LUT P0, RZ, R2, 0x3ff, RZ, 0xc0, !PT ;  /* 0x000003ff02ff7812 */ /* 0x000fc6000780c0ff */
[----:B------:R0:W-:Y:S04]  /*12cc0*/  STL [R1+0x10], R0 ;  /* 0x0000100001007387 */ /* 0x0001e80000100800 */
[----:B------:R1:W-:Y:S01]  /*12cd0*/  STL.64 [R1+0x18], R6 ;  /* 0x0000180601007387 */ /* 0x0003e20000100a00 */
[----:B0-----:R-:W-:-:S05]  /*12ce0*/  SHF.R.S32.HI R0, RZ, 0x1f, R35 ;  /* 0x0000001fff007819 */ /* 0x001fca0000011423 */
[----:B------:R-:W-:-:S04]  /*12cf0*/  IMAD R0, R0, UR4, RZ ;  /* 0x0000000400007c24 */ /* 0x000fc8000f8e02ff */
[----:B------:R-:W-:-:S04]  /*12d00*/  IMAD R0, R35, UR5, R0 ;  /* 0x0000000523007c24 */ /* 0x000fc8000f8e0200 */
[----:B------:R-:W-:Y:S01]  /*12d10*/  IMAD.IADD R35, R7, 0x1, R0 ;  /* 0x0000000107237824 */ /* 0x000fe200078e0200 */
[----:B-1----:R-:W-:Y:S06]  /*12d20*/  @!P0 BRA `(.L_x_259) ;  /* 0x0000000000408947 */ /* 0x002fec0003800000 */
[----:B------:R-:W-:Y:S01]  /*12d30*/  MOV R2, 0x0 ;  /* 0x0000000000027802 */ /* 0x000fe20000000f00 */
[----:B------:R-:W-:Y:S01]  /*12d40*/  ULDC.64 UR6, c[0x4][0x138] ;  /* 0x01004e0000067ab9 */ /* 0x000fe20000000a00 */
[----:B------:R-:W-:Y:S01]  /*12d50*/  ULDC.64 UR8, c[0x4][0x140] ;  /* 0x0100500000087ab9 */ /* 0x000fe20000000a00 */
[----:B------:R-:W-:Y:S01]  /*12d60*/  ULDC.64 UR4, c[0x4][0xb0] ;  /* 0x01002c0000047ab9 */ /* 0x000fe20000000a00 */
[----:B------:R-:W-:Y:S01]  /*12d70*/  MOV R4, UR6 ;  /* 0x0000000600047c02 */ /* 0x000fe20008000f00 */
[----:B---3--:R-:W-:Y:S01]  /*12d80*/  IMAD.U32 R5, RZ, RZ, UR7 ;  /* 0x00000007ff057e24 */ /* 0x008fe2000f8e00ff */
[----:B------:R-:W0:Y:S01]  /*12d90*/  LDC.64 R2, c[0x4][R2] ;  /* 0x0100000002027b82 */ /* 0x000e220000000a00 */
[----:B------:R-:W-:Y:S02]  /*12da0*/  IMAD.U32 R6, RZ, RZ, UR8 ;  /* 0x00000008ff067e24 */ /* 0x000fe4000f8e00ff */
[----:B------:R-:W-:Y:S02]  /*12db0*/  IMAD.U32 R7, RZ, RZ, UR9 ;  /* 0x00000009ff077e24 */ /* 0x000fe4000f8e00ff */
[----:B------:R-:W-:-:S02]  /*12dc0*/  IMAD.U32 R10, RZ, RZ, UR4 ;  /* 0x00000004ff0a7e24 */ /* 0x000fc4000f8e00ff */
[----:B------:R-:W-:Y:S02]  /*12dd0*/  IMAD.U32 R11, RZ, RZ, UR5 ;  /* 0x00000005ff0b7e24 */ /* 0x000fe4000f8e00ff */
[----:B--2---:R-:W-:Y:S02]  /*12de0*/  IMAD.MOV.U32 R8, RZ, RZ, 0x70 ;  /* 0x00000070ff087424 */ /* 0x004fe400078e00ff */
[----:B------:R-:W-:Y:S02]  /*12df0*/  IMAD.MOV.U32 R12, RZ, RZ, 0x1 ;  /* 0x00000001ff0c7424 */ /* 0x000fe400078e00ff */
[----:B------:R-:W-:-:S07]  /*12e00*/  IMAD.MOV.U32 R13, RZ, RZ, RZ ;  /* 0x000000ffff0d7224 */ /* 0x000fce00078e00ff */
[----:B------:R-:W-:-:S07]  /*12e10*/  LEPC R20, `(.L_x_259) ;  /* 0x000000001014794e */ /* 0x000fce0000000000 */
[----:B0-----:R-:W-:Y:S05]  /*12e20*/  CALL.ABS.NOINC R2 ;  /* 0x0000000002007343 */ /* 0x001fea0003c00000 */
.L_x_259:
[----:B------:R-:W-:Y:S05]  /*12e30*/  BSYNC B6 ;  /* 0x0000000000067941 */ /* 0x000fea0003800000 */
.L_x_258:
[----:B------:R-:W4:Y:S01]  /*12e40*/  LDL.LU R20, [R1+0x10] ;  /* 0x0000100001147983 */ /* 0x000f220000300800 */
[----:B------:R-:W-:Y:S01]  /*12e50*/  ULDC.64 UR4, c[0x0][0x2d8] ;  /* 0x0000b60000047ab9 */ /* 0x000fe20000000a00 */
[----:B------:R-:W0:Y:S02]  /*12e60*/  LDC R6, c[0x0][0x448] ;  /* 0x00011200ff067b82 */ /* 0x000e240000000800 */
[----:B------:R-:W2:Y:S04]  /*12e70*/  LDL.LU.64 R2, [R1+0x18] ;  /* 0x0000180001027983 */ /* 0x000ea80000300a00 */
[----:B------:R1:W5:Y:S01]  /*12e80*/  LDL R10, [R1+0x20] ;  /* 0x00002000010a7983 */ /* 0x0003620000100800 */
[----:B0-----:R-:W-:-:S13]  /*12e90*/  ISETP.NE.AND P0, PT, R6, 0x1, PT ;  /* 0x000000010600780c */ /* 0x001fda0003f05270 */
[----:B---3--:R-:W0:Y:S08]  /*12ea0*/  @P0 LDC R5, c[0x0][0x44c] ;  /* 0x00011300ff050b82 */ /* 0x008e300000000800 */
[----:B------:R-:W3:Y:S01]  /*12eb0*/  @P0 LDC R4, c[0x0][0x450] ;  /* 0x00011400ff040b82 */ /* 0x000ee20000000800 */
[----:B--2---:R-:W-:Y:S02]  /*12ec0*/  IMAD.MOV.U32 R3, RZ, RZ, R35 ;  /* 0x000000ffff037224 */ /* 0x004fe400078e0023 */
[----:B------:R-:W-:-:S04]  /*12ed0*/  IMAD.WIDE.U32 R2, R25, UR4, R2 ;  /* 0x0000000419027c25 */ /* 0x000fc8000f8e0002 */
[----:B------:R-:W-:Y:S01]  /*12ee0*/  IMAD R3, R25, UR5, R3 ;  /* 0x0000000519037c24 */ /* 0x000fe2000f8e0203 */
[----:B------:R-:W-:Y:S02]  /*12ef0*/  ULDC.64 UR4, c[0x0][0x2e0] ;  /* 0x0000b80000047ab9 */ /* 0x000fe40000000a00 */
[----:B----4-:R-:W-:Y:S02]  /*12f00*/  IMAD R0, R20, UR4, RZ ;  /* 0x0000000414007c24 */ /* 0x010fe4000f8e02ff */
[----:B------:R-:W2:Y:S01]  /*12f10*/  S2R R20, SR_TID.X ;  /* 0x0000000000147919 */ /* 0x000ea20000002100 */
[----:B------:R-:W-:-:S04]  /*12f20*/  IMAD.WIDE.U32 R2, R29, UR4, R2 ;  /* 0x000000041d027c25 */ /* 0x000fc8000f8e0002 */
[----:B------:R-:W-:Y:S01]  /*12f30*/  IMAD R0, R29, UR5, R0 ;  /* 0x000000051d007c24 */ /* 0x000fe2000f8e0200 */
[----:B------:R-:W-:-:S03]  /*12f40*/  ULDC.64 UR4, c[0x0][0x2d0] ;  /* 0x0000b40000047ab9 */ /* 0x000fc60000000a00 */
[----:B------:R-:W-:Y:S02]  /*12f50*/  IMAD.IADD R3, R3, 0x1, R0 ;  /* 0x0000000103037824 */ /* 0x000fe400078e0200 */
[----:B------:R-:W-:Y:S01]  /*12f60*/  IMAD.SHL.U32 R0, R17, 0x80, RZ ;  /* 0x0000008011007824 */ /* 0x000fe200078e00ff */
[----:B--2---:R-:W-:-:S04]  /*12f70*/  LOP3.LUT R20, R20, 0x7f, RZ, 0xc0, !PT ;  /* 0x0000007f14147812 */ /* 0x004fc800078ec0ff */
[----:B------:R-:W-:Y:S02]  /*12f80*/  SHF.R.U32.HI R21, RZ, 0x3, R20 ;  /* 0x00000003ff157819 */ /* 0x000fe40000011614 */
[----:B------:R-:W2:Y:S02]  /*12f90*/  S2R R20, SR_TID.X ;  /* 0x0000000000147919 */ /* 0x000ea40000002100 */
[----:B--2---:R-:W-:-:S05]  /*12fa0*/  IMAD.SHL.U32 R20, R20, 0x10, RZ ;  /* 0x0000001014147824 */ /* 0x004fca00078e00ff */
[----:B------:R-:W-:-:S04]  /*12fb0*/  LOP3.LUT R20, R21, 0x70, R20, 0xf8, !PT ;  /* 0x0000007015147812 */ /* 0x000fc800078ef814 */
[----:B------:R-:W-:-:S05]  /*12fc0*/  LOP3.LUT R7, R20, R0, RZ, 0xfc, !PT ;  /* 0x0000000014077212 */ /* 0x000fca00078efcff */
[----:B0-----:R-:W-:-:S04]  /*12fd0*/  @P0 IMAD.HI.U32 R8, R7, R5, RZ ;  /* 0x0000000507080227 */ /* 0x001fc800078e00ff */
[----:B------:R-:W-:Y:S01]  /*12fe0*/  IMAD.MOV.U32 R5, RZ, RZ, R7 ;  /* 0x000000ffff057224 */ /* 0x000fe200078e0007 */
[----:B---3--:R-:W-:Y:S01]  /*12ff0*/  @P0 SHF.R.U32.HI R5, RZ, R4, R8 ;  /* 0x00000004ff050219 */ /* 0x008fe20000011608 */
[----:B------:R-:W0:Y:S04]  /*13000*/  S2R R20, SR_TID.X ;  /* 0x0000000000147919 */ /* 0x000e280000002100 */
[----:B------:R-:W-:-:S04]  /*13010*/  IMAD.MOV R4, RZ, RZ, -R5 ;  /* 0x000000ffff047224 */ /* 0x000fc800078e0a05 */
[----:B------:R-:W-:Y:S01]  /*13020*/  IMAD R4, R6, R4, R7 ;  /* 0x0000000406047224 */ /* 0x000fe200078e0207 */
[----:B------:R-:W-:Y:S01]  /*13030*/  SHF.R.S32.HI R7, RZ, 0x1f, R5 ;  /* 0x0000001fff077819 */ /* 0x000fe20000011405 */
[----:B------:R-:W-:-:S04]  /*13040*/  IMAD.WIDE.U32 R2, R5, UR4, R2 ;  /* 0x0000000405027c25 */ /* 0x000fc8000f8e0002 */
[----:B------:R-:W-:-:S04]  /*13050*/  IMAD R7, R7, UR4, RZ ;  /* 0x0000000407077c24 */ /* 0x000fc8000f8e02ff */
[----:B------:R-:W-:Y:S01]  /*13060*/  IMAD R7, R5, UR5, R7 ;  /* 0x0000000505077c24 */ /* 0x000fe2000f8e0207 */
[----:B------:R-:W-:Y:S01]  /*13070*/  SHF.R.S32.HI R5, RZ, 0x1f, R4 ;  /* 0x0000001fff057819 */ /* 0x000fe20000011404 */
[----:B------:R-:W-:Y:S02]  /*13080*/  ULDC.64 UR4, c[0x0][0x2c8] ;  /* 0x0000b20000047ab9 */ /* 0x000fe40000000a00 */
[----:B------:R-:W-:Y:S02]  /*13090*/  IMAD.IADD R3, R3, 0x1, R7 ;  /* 0x0000000103037824 */ /* 0x000fe400078e0207 */
[----:B------:R-:W-:Y:S02]  /*130a0*/  IMAD R5, R5, UR4, RZ ;  /* 0x0000000405057c24 */ /* 0x000fe4000f8e02ff */
[----:B------:R-:W-:-:S04]  /*130b0*/  IMAD.WIDE.U32 R2, R4, UR4, R2 ;  /* 0x0000000404027c25 */ /* 0x000fc8000f8e0002 */
[----:B------:R-:W-:Y:S01]  /*130c0*/  IMAD R5, R4, UR5, R5 ;  /* 0x0000000504057c24 */ /* 0x000fe2000f8e0205 */
[----:B------:R-:W-:-:S04]  /*130d0*/  ULDC.64 UR4, c[0x0][0x280] ;  /* 0x0000a00000047ab9 */ /* 0x000fc80000000a00 */
[----:B------:R-:W-:Y:S02]  /*130e0*/  IADD3 R3, R3, R5, RZ ;  /* 0x0000000503037210 */ /* 0x000fe40007ffe0ff */
[----:B------:R-:W-:Y:S01]  /*130f0*/  LEA R5, P0, R2, UR4, 0x1 ;  /* 0x0000000402057c11 */ /* 0x000fe2000f8008ff */
[----:B------:R-:W-:Y:S01]  /*13100*/  ULDC UR4, c[0x0][0x2b8] ;  /* 0x0000ae0000047ab9 */ /* 0x000fe20000000800 */
[----:B0-----:R-:W-:Y:S02]  /*13110*/  LOP3.LUT R20, R20, 0x7f, RZ, 0xc0, !PT ;  /* 0x0000007f14147812 */ /* 0x001fe400078ec0ff */
[----:B------:R-:W-:Y:S01]  /*13120*/  LEA.HI.X R4, R2, UR5, R3, 0x1, P0 ;  /* 0x0000000502047c11 */ /* 0x000fe200080f0c03 */
[----:B------:R-:W-:Y:S01]  /*13130*/  UMOV UR5, 0xffffffff ;  /* 0xffffffff00057882 */ /* 0x000fe20000000000 */
[----:B------:R-:W-:Y:S02]  /*13140*/  ISETP.GE.AND P4, PT, R32, UR4, PT ;  /* 0x0000000420007c0c */ /* 0x000fe4000bf86270 */
[----:B------:R-:W-:-:S02]  /*13150*/  ISETP.GE.AND P3, PT, R37, UR4, PT ;  /* 0x0000000425007c0c */ /* 0x000fc4000bf66270 */
[----:B------:R-:W-:Y:S02]  /*13160*/  ISETP.GE.AND P2, PT, R36, UR4, PT ;  /* 0x0000000424007c0c */ /* 0x000fe4000bf46270 */
[----:B------:R-:W-:Y:S02]  /*13170*/  ISETP.GE.AND P1, PT, R34, UR4, PT ;  /* 0x0000000422007c0c */ /* 0x000fe4000bf26270 */
[----:B------:R-:W-:Y:S01]  /*13180*/  SHF.R.U32.HI R9, RZ, 0x3, R20 ;  /* 0x00000003ff097819 */ /* 0x000fe20000011614 */
[----:B-1----:R-:W-:Y:S10]  /*13190*/  BRA.DIV UR5, `(.L_x_260) ;  /* 0x0000003a05a07947 */ /* 0x002ff4000b800000 */
[----:B------:R-:W0:Y:S01]  /*131a0*/  SHFL.IDX PT, R14, R5, RZ, 0x181f ;  /* 0x00181fff050e7589 */ /* 0x000e2200000e0000 */
[----:B-----5:R-:W-:Y:S02]  /*131b0*/  IMAD R6, R10, R6, RZ ;  /* 0x000000060a067224 */ /* 0x020fe400078e02ff */
[----:B------:R-:W-:Y:S01]  /*131c0*/  IMAD.IADD R0, R9, 0x1, R0 ;  /* 0x0000000109007824 */ /* 0x000fe200078e0200 */
[----:B------:R-:W1:Y:S03]  /*131d0*/  SHFL.IDX PT, R2, R4, RZ, 0x181f ;  /* 0x00181fff04027589 */ /* 0x000e6600000e0000 */
[C---:B------:R-:W-:Y:S01]  /*131e0*/  VIADD R7, R0.reuse, 0x10 ;  /* 0x0000001000077836 */ /* 0x040fe20000000000 */
[----:B------:R-:W-:-:S13]  /*131f0*/  ISETP.GE.AND P0, PT, R0, R6, PT ;  /* 0x000000060000720c */ /* 0x000fda0003f06270 */
[----:B0-----:R-:W-:-:S05]  /*13200*/  @!P0 LEA R14, P5, R32, R14, 0x1 ;  /* 0x0000000e200e8211 */ /* 0x001fca00078a08ff */
[----:B-1----:R-:W-:Y:S02]  /*13210*/  @!P0 IMAD.X R3, RZ, RZ, R2, P5 ;  /* 0x000000ffff038224 */ /* 0x002fe400028e0602 */
[----:B------:R-:W-:Y:S02]  /*13220*/  @!P0 IMAD.MOV.U32 R2, RZ, RZ, R14 ;  /* 0x000000ffff028224 */ /* 0x000fe400078e000e */
[----:B------:R-:W0:Y:S04]  /*13230*/  SHFL.IDX PT, R14, R5, 0x1, 0x181f ;  /* 0x00381f00050e7f89 */ /* 0x000e2800000e0000 */
[----:B------:R-:W-:Y:S04]  /*13240*/  @!P0 LDGSTS.E.BYPASS.LTC128B.128 [R33+0x14400], desc[UR36][R2.64], !P4 ;  /* 0x1440000002218fae */ /* 0x000fe8000e101d64 */
[----:B------:R-:W-:Y:S04]  /*13250*/  @!P0 LDGSTS.E.BYPASS.LTC128B.128 [R33+0x18400], desc[UR36][R2.64+0x80], !P3 ;  /* 0x1840008002218fae */ /* 0x000fe8000d901d64 */
[----:B------:R-:W-:Y:S04]  /*13260*/  @!P0 LDGSTS.E.BYPASS.LTC128B.128 [R33+0x1c400], desc[UR36][R2.64+0x100], !P2 ;  /* 0x1c40010002218fae */ /* 0x000fe8000d101d64 */
[----:B------:R1:W-:Y:S01]  /*13270*/  @!P0 LDGSTS.E.BYPASS.LTC128B.128 [R33+0x20400], desc[UR36][R2.64+0x180], !P1 ;  /* 0x2040018002218fae */ /* 0x0003e2000c901d64 */
[----:B------:R-:W-:-:S03]  /*13280*/  ISETP.GE.AND P0, PT, R7, R6, PT ;  /* 0x000000060700720c */ /* 0x000fc60003f06270 */
[----:B-1----:R-:W1:Y:S10]  /*13290*/  SHFL.IDX PT, R2, R4, 0x1, 0x181f ;  /* 0x00381f0004027f89 */ /* 0x002e7400000e0000 */
[----:B0-----:R-:W-:-:S05]  /*132a0*/  @!P0 LEA R14, P5, R32, R14, 0x1 ;  /* 0x0000000e200e8211 */ /* 0x001fca00078a08ff */
[----:B-1----:R-:W-:Y:S02]  /*132b0*/  @!P0 IMAD.X R7, RZ, RZ, R2, P5 ;  /* 0x000000ffff078224 */ /* 0x002fe400028e0602 */
[----:B------:R-:W-:Y:S02]  /*132c0*/  @!P0 IMAD.MOV.U32 R2, RZ, RZ, R14 ;  /* 0x000000ffff028224 */ /* 0x000fe400078e000e */
[----:B------:R-:W-:Y:S01]  /*132d0*/  @!P0 IMAD.MOV.U32 R3, RZ, RZ, R7 ;  /* 0x000000ffff038224 */ /* 0x000fe200078e0007 */
[----:B------:R-:W0:Y:S01]  /*132e0*/  SHFL.IDX PT, R14, R5, 0x2, 0x181f ;  /* 0x00581f00050e7f89 */ /* 0x000e2200000e0000 */
[----:B------:R-:W-:-:S03]  /*132f0*/  VIADD R7, R0, 0x20 ;  /* 0x0000002000077836 */ /* 0x000fc60000000000 */
        /* <DEDUP_REMOVED lines=23> */
[----:B------:R-:W-:-:S03]  /*13470*/  IADD3 R7, R0, 0x40, RZ ;  /* 0x0000004000077810 */ /* 0x000fc60007ffe0ff */
        /* <DEDUP_REMOVED lines=34> */
[----:B------:R0:W1:Y:S04]  /*136a0*/  SHFL.IDX PT, R14, R5, 0x7, 0x181f ;  /* 0x00f81f00050e7f89 */ /* 0x00006800000e0000 */
[----:B------:R0:W-:Y:S04]  /*136b0*/  @!P0 LDGSTS.E.BYPASS.LTC128B.128 [R33+0x17400], desc[UR36][R2.64], !P4 ;  /* 0x1740000002218fae */ /* 0x0001e8000e101d64 */
[----:B------:R0:W-:Y:S04]  /*136c0*/  @!P0 LDGSTS.E.BYPASS.LTC128B.128 [R33+0x1b400], desc[UR36][R2.64+0x80], !P3 ;  /* 0x1b40008002218fae */ /* 0x0001e8000d901d64 */
[----:B------:R0:W-:Y:S04]  /*136d0*/  @!P0 LDGSTS.E.BYPASS.LTC128B.128 [R33+0x1f400], desc[UR36][R2.64+0x100], !P2 ;  /* 0x1f40010002218fae */ /* 0x0001e8000d101d64 */
[----:B------:R0:W-:Y:S04]  /*136e0*/  @!P0 LDGSTS.E.BYPASS.LTC128B.128 [R33+0x23400], desc[UR36][R2.64+0x180], !P1 ;  /* 0x2340018002218fae */ /* 0x0001e8000c901d64 */
[----:B------:R0:W2:Y:S02]  /*136f0*/  SHFL.IDX PT, R7, R4, 0x7, 0x181f ;  /* 0x00f81f0004077f89 */ /* 0x0000a400000e0000 */
.L_x_347:
[----:B0-----:R-:W-:Y:S01]  /*13700*/  VIADD R3, R0, 0x70 ;  /* 0x0000007000037836 */ /* 0x001fe20000000000 */
[----:B------:R-:W-:Y:S04]  /*13710*/  BSSY B0, `(.L_x_261) ;  /* 0x000000c000007945 */ /* 0x000fe80003800000 */
[----:B------:R-:W-:-:S13]  /*13720*/  ISETP.GE.AND P0, PT, R3, R6, PT ;  /* 0x000000060300720c */ /* 0x000fda0003f06270 */
[----:B------:R-:W-:Y:S05]  /*13730*/  @P0 BRA `(.L_x_262) ;  /* 0x0000000000240947 */ /* 0x000fea0003800000 */
[----:B-1----:R-:W-:-:S05]  /*13740*/  LEA R2, P0, R32, R14, 0x1 ;  /* 0x0000000e20027211 */ /* 0x002fca00078008ff */
        /* <DEDUP_REMOVED lines=8> */
.L_x_262:
[----:B------:R-:W-:Y:S05]  /*137d0*/  BSYNC B0 ;  /* 0x0000000000007941 */ /* 0x000fea0003800000 */
.L_x_261:
[----:B------:R-:W-:Y:S01]  /*137e0*/  NOP ;  /* 0x0000000000007918 */ /* 0x000fe20000000000 */
[----:B------:R-:W-:-:S13]  /*137f0*/  PLOP3.LUT P0, PT, PT, PT, PT, 0x80, 0x0 ;  /* 0x000000000000781c */ /* 0x000fda0003f0f070 */
.L_x_263:
[----:B------:R-:W-:Y:S02]  /*13800*/  PLOP3.LUT P1, PT, P1, P0, PT, 0xa2, 0x0 ;  /* 0x000000000000781c */ /* 0x000fe40000f21472 */
[----:B------:R-:W-:-:S08]  /*13810*/  @P0 R2UR P1, UR4, R22 ;  /* 0x00000000160402ca */ /* 0x000fd00000020000 */
[----:B------:R-:W-:-:S05]  /*13820*/  @P0 PLOP3.LUT P0, PT, P1, PT, PT, 0x80, 0x0 ;  /* 0x000000000000081c */ /* 0x000fca0000f0f070 */
[----:B------:R-:W-:Y:S01]  /*13830*/  @!P1 SYNCS.ARRIVE.TRANS64.RED.A0T1 RZ, [UR4+0x38800], RZ ;  /* 0x038800ffffff99a7 */ /* 0x000fe20008200404 */
[----:B------:R-:W-:Y:S07]  /*13840*/  @!P1 ARRIVES.LDGSTSBAR.64.TRANSCNT [UR4+0x38800] ;  /* 0x03880000ff0099b0 */ /* 0x000fee0008000a84 */
[----:B------:R-:W-:Y:S05]  /*13850*/  @P0 BRA.U.ANY `(.L_x_263) ;  /* 0xfffffffd00e80947 */ /* 0x000fea000393ffff */
[----:B0-----:R-:W3:Y:S04]  /*13860*/  LDL.LU R3, [R1+0x28] ;  /* 0x0000280001037983 */ /* 0x001ee80000300800 */
[----:B------:R-:W4:Y:S01]  /*13870*/  LDL.LU R2, [R1+0x24] ;  /* 0x0000240001027983 */ /* 0x000f220000300800 */
[----:B---3--:R-:W-:-:S05]  /*13880*/  VIADD R3, R3, 0x1 ;  /* 0x0000000103037836 */ /* 0x008fca0000000000 */
[----:B------:R-:W-:Y:S01]  /*13890*/  LEA.HI R0, R3, R3, RZ, 0x1 ;  /* 0x0000000303007211 */ /* 0x000fe200078f08ff */
[----:B------:R0:W-:Y:S03]  /*138a0*/  STL [R1+0x28], R3 ;  /* 0x0000280301007387 */ /* 0x0001e60000100800 */
[----:B------:R-:W-:-:S05]  /*138b0*/  LOP3.LUT R0, R0, 0xfffffffe, RZ, 0xc0, !PT ;  /* 0xfffffffe00007812 */ /* 0x000fca00078ec0ff */
[----:B0-----:R-:W-:Y:S01]  /*138c0*/  IMAD.IADD R3, R3, 0x1, -R0 ;  /* 0x0000000103037824 */ /* 0x001fe200078e0a00 */
[----:B----4-:R-:W-:-:S04]  /*138d0*/  IADD3 R0, R2, -0x2, RZ ;  /* 0xfffffffe02007810 */ /* 0x010fc80007ffe0ff */
[----:B------:R-:W-:Y:S01]  /*138e0*/  SHF.L.U32 R3, R3, 0x1f, RZ ;  /* 0x0000001f03037819 */ /* 0x000fe200000006ff */
[----:B------:R-:W-:Y:S01]  /*138f0*/  NOP ;  /* 0x0000000000007918 */ /* 0x000fe20000000000 */
[----:B------:R0:W-:Y:S01]  /*13900*/  SYNCS.ARRIVE.TRANS64.A1T0 RZ, [R22+URZ+0x38800], RZ ;  /* 0x038800ff16ff79a7 */ /* 0x0001e2000810003f */
[----:B------:R-:W-:Y:S01]  /*13910*/  BSSY B0, `(.L_x_264) ;  /* 0x0000003000007945 */ /* 0x000fe20003800000 */
[----:B------:R-:W3:Y:S03]  /*13920*/  SYNCS.PHASECHK.TRANS64.TRYWAIT P0, [R22+URZ+0x38820], R3 ;  /* 0x03882003160075a7 */ /* 0x000ee6000800017f */
[----:B0--3--:R-:W-:Y:S05]  /*13930*/  @!P0 BRA `(.L_x_265) ;  /* 0x0000003c00708947 */ /* 0x009fea0003800000 */
.L_x_348:
[----:B------:R-:W-:Y:S05]  /*13940*/  BSYNC B0 ;  /* 0x0000000000007941 */ /* 0x000fea0003800000 */
.L_x_264:
[----:B------:R-:W3:Y:S01]  /*13950*/  LDL R2, [R1+0x4] ;  /* 0x0000040001027983 */ /* 0x000ee20000100800 */
[----:B------:R-:W-:Y:S01]  /*13960*/  BSSY B0, `(.L_x_266) ;  /* 0x0000110000007945 */ /* 0x000fe20003800000 */
[----:B---3--:R-:W-:-:S13]  /*13970*/  ISETP.GE.AND P0, PT, R0, R2, PT ;  /* 0x000000020000720c */ /* 0x008fda0003f06270 */
[----:B------:R-:W-:Y:S05]  /*13980*/  @!P0 BRA `(.L_x_267) ;  /* 0x0000001000348947 */ /* 0x000fea0003800000 */
[----:B------:R-:W-:Y:S01]  /*13990*/  ULDC UR4, c[0x0][0x2f4] ;  /* 0x0000bd0000047ab9 */ /* 0x000fe20000000800 */
[----:B--2---:R-:W-:Y:S01]  /*139a0*/  IMAD.MOV.U32 R7, RZ, RZ, R27 ;  /* 0x000000ffff077224 */ /* 0x004fe200078e001b */
[----:B------:R-:W-:Y:S01]  /*139b0*/  ISETP.GE.AND P4, PT, R32, UR4, PT ;  /* 0x0000000420007c0c */ /* 0x000fe2000bf86270 */
[----:B------:R-:W-:Y:S01]  /*139c0*/  IMAD.MOV.U32 R17, RZ, RZ, R28 ;  /* 0x000000ffff117224 */ /* 0x000fe200078e001c */
[----:B------:R-:W-:Y:S01]  /*139d0*/  ISETP.GE.AND P3, PT, R37, UR4, PT ;  /* 0x0000000425007c0c */ /* 0x000fe2000bf66270 */
[----:B------:R-:W-:Y:S01]  /*139e0*/  IMAD.MOV.U32 R29, RZ, RZ, R26 ;  /* 0x000000ffff1d7224 */ /* 0x000fe200078e001a */
[----:B------:R-:W-:Y:S02]  /*139f0*/  ISETP.GE.AND P2, PT, R36, UR4, PT ;  /* 0x0000000424007c0c */ /* 0x000fe4000bf46270 */
[----:B------:R-:W-:-:S13]  /*13a00*/  ISETP.GE.AND P1, PT, R34, UR4, PT ;  /* 0x0000000422007c0c */ /* 0x000fda000bf26270 */
.L_x_280:
[----:B------:R-:W2:Y:S04]  /*13a10*/  LDL R6, [R1+0x8] ;  /* 0x0000080001067983 */ /* 0x000ea80000100800 */
[----:B------:R-:W3:Y:S01]  /*13a20*/  LDL R8, [R1+0xc] ;  /* 0x00000c0001087983 */ /* 0x000ee20000100800 */
[----:B------:R-:W4:Y:S01]  /*13a30*/  S2R R2, SR_TID.X ;  /* 0x0000000000027919 */ /* 0x000f220000002100 */
[----:B------:R-:W1:Y:S01]  /*13a40*/  S2R R9, SR_TID.X ;  /* 0x0000000000097919 */ /* 0x000e620000002100 */
[----:B----4-:R-:W-:-:S04]  /*13a50*/  LOP3.LUT R2, R2, 0x7f, RZ, 0xc0, !PT ;  /* 0x0000007f02027812 */ /* 0x010fc800078ec0ff */
[----:B0-----:R-:W-:Y:S02]  /*13a60*/  SHF.R.U32.HI R3, RZ, 0x3, R2 ;  /* 0x00000003ff037819 */ /* 0x001fe40000011602 */
[----:B------:R-:W0:Y:S01]  /*13a70*/  LDC R2, c[0x0][0x430] ;  /* 0x00010c00ff027b82 */ /* 0x000e220000000800 */
[----:B-1----:R-:W-:-:S05]  /*13a80*/  IMAD.SHL.U32 R9, R9, 0x10, RZ ;  /* 0x0000001009097824 */ /* 0x002fca00078e00ff */
[----:B------:R-:W-:-:S04]  /*13a90*/  LOP3.LUT R9, R3, 0x70, R9, 0xf8, !PT ;  /* 0x0000007003097812 */ /* 0x000fc800078ef809 */
[----:B------:R-:W-:-:S13]  /*13aa0*/  ISETP.GT.U32.AND P6, PT, R9, 0x4f, PT ;  /* 0x0000004f0900780c */ /* 0x000fda0003fc4070 */
[----:B------:R-:W3:Y:S01]  /*13ab0*/  @!P6 LDC.64 R4, c[0x0][0x428] ;  /* 0x00010a00ff04eb82 */ /* 0x000ee20000000a00 */
[----:B0-----:R-:W-:-:S13]  /*13ac0*/  ISETP.NE.AND P0, PT, R2, 0x1, PT ;  /* 0x000000010200780c */ /* 0x001fda0003f05270 */
[----:B------:R-:W0:Y:S08]  /*13ad0*/  @P0 LDC R3, c[0x0][0x434] ;  /* 0x00010d00ff030b82 */ /* 0x000e300000000800 */
[----:B------:R-:W1:Y:S01]  /*13ae0*/  @P0 LDC R2, c[0x0][0x438] ;  /* 0x00010e00ff020b82 */ /* 0x000e620000000800 */
[----:B--2---:R-:W-:-:S04]  /*13af0*/  IMAD R6, R0, 0x50, R6 ;  /* 0x0000005000067824 */ /* 0x004fc800078e0206 */
[----:B------:R-:W-:-:S04]  /*13b00*/  IMAD.IADD R6, R9, 0x1, R6 ;  /* 0x0000000109067824 */ /* 0x000fc800078e0206 */
[----:B0-----:R-:W-:-:S04]  /*13b10*/  @P0 IMAD.HI.U32 R3, R6, R3, RZ ;  /* 0x0000000306030227 */ /* 0x001fc800078e00ff */
[----:B------:R-:W-:Y:S01]  /*13b20*/  IMAD.MOV.U32 R10, RZ, RZ, R6 ;  /* 0x000000ffff0a7224 */ /* 0x000fe200078e0006 */
[----:B-1----:R-:W-:Y:S01]  /*13b30*/  @P0 SHF.R.U32.HI R10, RZ, R2, R3 ;  /* 0x00000002ff0a0219 */ /* 0x002fe20000011603 */
[----:B---3--:R-:W-:Y:S02]  /*13b40*/  @!P6 IMAD R2, R8, R4, RZ ;  /* 0x000000040802e224 */ /* 0x008fe400078e02ff */
[----:B------:R-:W0:Y:S01]  /*13b50*/  @!P6 LDC.64 R8, c[0x0][0x418] ;  /* 0x00010600ff08eb82 */ /* 0x000e220000000a00 */
[----:B------:R-:W-:Y:S01]  /*13b60*/  @!P6 SHF.R.S32.HI R3, RZ, 0x1f, R10 ;  /* 0x0000001fff03e819 */ /* 0x000fe2000001140a */
[----:B------:R-:W-:Y:S02]  /*13b70*/  @!P6 IMAD R5, R30, R5, R2 ;  /* 0x000000051e05e224 */ /* 0x000fe400078e0202 */
[----:B------:R-:W-:-:S04]  /*13b80*/  @!P6 IMAD.MOV.U32 R2, RZ, RZ, R10 ;  /* 0x000000ffff02e224 */ /* 0x000fc800078e000a */
[----:B------:R-:W-:-:S04]  /*13b90*/  @!P6 IMAD.WIDE.U32 R2, R30, R4, R2 ;  /* 0x000000041e02e225 */ /* 0x000fc800078e0002 */
[----:B------:R-:W-:Y:S02]  /*13ba0*/  @!P6 IMAD.IADD R5, R5, 0x1, R3 ;  /* 0x000000010505e824 */ /* 0x000fe400078e0203 */
[----:B------:R-:W-:Y:S01]  /*13bb0*/  IMAD.MOV.U32 R4, RZ, RZ, RZ ;  /* 0x000000ffff047224 */ /* 0x000fe200078e00ff */
[----:B0-----:R-:W-:-:S04]  /*13bc0*/  @!P6 LEA R8, P0, R2, R8, 0x2 ;  /* 0x000000080208e211 */ /* 0x001fc800078010ff */
[----:B------:R-:W-:-:S05]  /*13bd0*/  @!P6 LEA.HI.X R9, R2, R9, R5, 0x2, P0 ;  /* 0x000000090209e211 */ /* 0x000fca00000f1405 */
[----:B------:R0:W5:Y:S01]  /*13be0*/  @!P6 LDG.E R4, desc[UR36][R8.64] ;  /* 0x000000240804e981 */ /* 0x000162000c1e1900 */
[----:B------:R-:W-:Y:S01]  /*13bf0*/  LOP3.LUT P5, RZ, R23, 0x20, RZ, 0xc0, !PT ;  /* 0x0000002017ff7812 */ /* 0x000fe200078ac0ff */
[----:B------:R-:W-:Y:S01]  /*13c00*/  VIADD R27, R7, 0x1 ;  /* 0x00000001071b7836 */ /* 0x000fe20000000000 */
[----:B------:R-:W-:Y:S05]  /*13c10*/  YIELD ;  /* 0x0000000000007946 */ /* 0x000fea0003800000 */
[----:B------:R-:W-:Y:S01]  /*13c20*/  ISETP.NE.AND P0, PT, R27, 0x2, PT ;  /* 0x000000021b00780c */ /* 0x000fe20003f05270 */
[----:B------:R-:W-:Y:S01]  /*13c30*/  IMAD.MOV R5, RZ, RZ, -R10 ;  /* 0x000000ffff057224 */ /* 0x000fe200078e0a0a */
[----:B------:R-:W-:-:S02]  /*13c40*/  ULDC UR4, c[0x0][0x430] ;  /* 0x00010c0000047ab9 */ /* 0x000fc40000000800 */
[----:B------:R-:W-:Y:S01]  /*13c50*/  SEL R28, RZ, 0x1, P0 ;  /* 0x00000001ff1c7807 */ /* 0x000fe20000000000 */
[----:B------:R-:W-:Y:S01]  /*13c60*/  IMAD R5, R5, UR4, R6 ;  /* 0x0000000405057c24 */ /* 0x000fe2000f8e0206 */
[----:B------:R-:W-:Y:S01]  /*13c70*/  SEL R27, R27, RZ, P0 ;  /* 0x000000ff1b1b7207 */ /* 0x000fe20000000000 */
[----:B------:R-:W-:Y:S01]  /*13c80*/  IMAD.MOV.U32 R26, RZ, RZ, R0 ;  /* 0x000000ffff1a7224 */ /* 0x000fe200078e0000 */
[----:B------:R-:W-:Y:S01]  /*13c90*/  LOP3.LUT R28, R17, R28, RZ, 0x3c, !PT ;  /* 0x0000001c111c7212 */ /* 0x000fe200078e3cff */
[----:B0-----:R-:W-:Y:S06]  /*13ca0*/  @!P5 BRA `(.L_x_268) ;  /* 0x000000000004d947 */ /* 0x001fec0003800000 */
[----:B------:R-:W-:Y:S01]  /*13cb0*/  BPT.TRAP 0x1 ;  /* 0x000000040000795c */ /* 0x000fe20000300000 */
.L_x_268:
[----:B------:R-:W-:Y:S01]  /*13cc0*/  IMAD R6, R27, 0x8, R22 ;  /* 0x000000081b067824 */ /* 0x000fe200078e0216 */
[----:B------:R-:W-:Y:S01]  /*13cd0*/  SHF.L.U32 R3, R28, 0x1f, RZ ;  /* 0x0000001f1c037819 */ /* 0x000fe200000006ff */
[----:B------:R-:W-:Y:S03]  /*13ce0*/  BSSY B1, `(.L_x_269) ;  /* 0x0000003000017945 */ /* 0x000fe60003800000 */
[----:B------:R-:W0:Y:S02]  /*13cf0*/  SYNCS.PHASECHK.TRANS64.TRYWAIT P0, [R6+URZ+0x38840], R3 ;  /* 0x03884003060075a7 */ /* 0x000e24000800017f */
[----:B0-----:R-:W-:Y:S05]  /*13d00*/  @!P0 BRA `(.L_x_270) ;  /* 0x0000003800908947 */ /* 0x001fea0003800000 */
.L_x_349:
[----:B------:R-:W-:Y:S05]  /*13d10*/  BSYNC B1 ;  /* 0x0000000000017941 */ /* 0x000fea0003800000 */
.L_x_269:
[----:B------:R-:W-:Y:S01]  /*13d20*/  SHF.R.S32.HI R20, RZ, 0x1f, R5 ;  /* 0x0000001fff147819 */ /* 0x000fe20000011405 */
[----:B------:R-:W-:Y:S01]  /*13d30*/  ULDC.64 UR4, c[0x0][0x300] ;  /* 0x0000c00000047ab9 */ /* 0x000fe20000000a00 */
[----:B-----5:R-:W-:Y:S01]  /*13d40*/  SHF.R.S32.HI R21, RZ, 0x1f, R4 ;  /* 0x0000001fff157819 */ /* 0x020fe20000011404 */
[----:B0-----:R-:W-:Y:S01]  /*13d50*/  IMAD.WIDE.U32 R2, R5, UR4, RZ ;  /* 0x0000000405027c25 */ /* 0x001fe2000f8e00ff */
[----:B------:R-:W-:Y:S01]  /*13d60*/  ULDC.64 UR6, c[0x0][0x2e8] ;  /* 0x0000ba0000067ab9 */ /* 0x000fe20000000a00 */
[----:B------:R-:W-:Y:S02]  /*13d70*/  LOP3.LUT P5, RZ, R23, 0x2, RZ, 0xc0, !PT ;  /* 0x0000000217ff7812 */ /* 0x000fe400078ac0ff */
[----:B------:R-:W-:Y:S02]  /*13d80*/  IMAD R0, R20, UR4, RZ ;  /* 0x0000000414007c24 */ /* 0x000fe4000f8e02ff */
[----:B------:R-:W-:Y:S02]  /*13d90*/  IMAD R9, R27, 0x5000, R31 ;  /* 0x000050001b097824 */ /* 0x000fe400078e021f */
[----:B------:R-:W-:Y:S01]  /*13da0*/  IMAD R0, R5, UR5, R0 ;  /* 0x0000000505007c24 */ /* 0x000fe2000f8e0200 */
[----:B------:R-:W-:-:S03]  /*13db0*/  ULDC.64 UR4, c[0x0][0x310] ;  /* 0x0000c40000047ab9 */ /* 0x000fc60000000a00 */
[----:B------:R-:W-:Y:S02]  /*13dc0*/  IMAD.IADD R3, R3, 0x1, R0 ;  /* 0x0000000103037824 */ /* 0x000fe400078e0200 */
[----:B------:R-:W-:Y:S02]  /*13dd0*/  IMAD R0, R21, UR4, RZ ;  /* 0x0000000415007c24 */ /* 0x000fe4000f8e02ff */
[----:B------:R-:W-:-:S04]  /*13de0*/  IMAD.WIDE.U32 R2, R4, UR4, R2 ;  /* 0x0000000404027c25 */ /* 0x000fc8000f8e0002 */
[----:B------:R-:W-:Y:S01]  /*13df0*/  IMAD R0, R4, UR5, R0 ;  /* 0x0000000504007c24 */ /* 0x000fe2000f8e0200 */
[----:B------:R-:W-:-:S03]  /*13e00*/  ULDC.64 UR4, c[0x0][0x308] ;  /* 0x0000c20000047ab9 */ /* 0x000fc60000000a00 */
[----:B------:R-:W-:Y:S02]  /*13e10*/  IMAD.IADD R3, R3, 0x1, R0 ;  /* 0x0000000103037824 */ /* 0x000fe400078e0200 */
[----:B------:R-:W-:Y:S01]  /*13e20*/  IMAD.WIDE.U32 R2, R25, UR4, R2 ;  /* 0x0000000419027c25 */ /* 0x000fe2000f8e0002 */
[----:B------:R-:W-:-:S03]  /*13e30*/  UMOV UR4, 0xffffffff ;  /* 0xffffffff00047882 */ /* 0x000fc60000000000 */
[----:B------:R-:W-:Y:S01]  /*13e40*/  IMAD R10, R25, UR5, R3 ;  /* 0x00000005190a7c24 */ /* 0x000fe2000f8e0203 */
[----:B------:R-:W-:-:S04]  /*13e50*/  LEA R8, P0, R2, UR6, 0x1 ;  /* 0x0000000602087c11 */ /* 0x000fc8000f8008ff */
[----:B------:R-:W-:Y:S01]  /*13e60*/  LEA.HI.X R10, R2, UR7, R10, 0x1, P0 ;  /* 0x00000007020a7c11 */ /* 0x000fe200080f0c0a */
[----:B------:R-:W-:Y:S08]  /*13e70*/  BRA.DIV UR4, `(.L_x_271) ;  /* 0x0000003a04487947 */ /* 0x000ff0000b800000 */
[----:B------:R-:W0:Y:S01]  /*13e80*/  SHFL.IDX PT, R2, R8, RZ, 0x181f ;  /* 0x00181fff08027589 */ /* 0x000e2200000e0000 */
[----:B------:R-:W-:Y:S01]  /*13e90*/  LOP3.LUT R23, R23, 0xfffffbff, RZ, 0xc0, !PT ;  /* 0xfffffbff17177812 */ /* 0x000fe200078ec0ff */
[----:B------:R-:W-:Y:S01]  /*13ea0*/  IMAD R9, R9, 0x2, R22 ;  /* 0x0000000209097824 */ /* 0x000fe200078e0216 */
[----:B------:R-:W-:Y:S01]  /*13eb0*/  SHF.L.U32 R0, R32, 0x1, RZ ;  /* 0x0000000120007819 */ /* 0x000fe200000006ff */
[----:B------:R-:W1:Y:S01]  /*13ec0*/  SHFL.IDX PT, R3, R10, RZ, 0x181f ;  /* 0x00181fff0a037589 */ /* 0x000e6200000e0000 */
[----:B------:R-:W-:-:S03]  /*13ed0*/  @P2 LOP3.LUT R23, R23, 0x400, RZ, 0xfc, !PT ;  /* 0x0000040017172812 */ /* 0x000fc600078efcff */
[----:B------:R-:W-:Y:S01]  /*13ee0*/  SHFL.IDX PT, R35, R10, 0x1, 0x181f ;  /* 0x00381f000a237f89 */ /* 0x000fe200000e0000 */
[C---:B------:R-:W-:Y:S02]  /*13ef0*/  LOP3.LUT P2, RZ, R23.reuse, 0x10, RZ, 0xc0, !PT ;  /* 0x0000001017ff7812 */ /* 0x040fe4000784c0ff */
[----:B------:R-:W-:-:S04]  /*13f00*/  LOP3.LUT R23, R23, 0xfffffdff, RZ, 0xc0, !PT ;  /* 0xfffffdff17177812 */ /* 0x000fc800078ec0ff */
[----:B------:R-:W-:-:S04]  /*13f10*/  @P1 LOP3.LUT R23, R23, 0x200, RZ, 0xfc, !PT ;  /* 0x0000020017171812 */ /* 0x000fc800078efcff */
[C---:B------:R-:W-:Y:S02]  /*13f20*/  LOP3.LUT P1, RZ, R23.reuse, 0x8, RZ, 0xc0, !PT ;  /* 0x0000000817ff7812 */ /* 0x040fe4000782c0ff */
[----:B------:R-:W-:Y:S02]  /*13f30*/  LOP3.LUT P6, RZ, R23, 0x4, RZ, 0xc0, !PT ;  /* 0x0000000417ff7812 */ /* 0x000fe400078cc0ff */
[----:B0-----:R-:W-:-:S05]  /*13f40*/  IADD3 R2, P0, R2, R0, RZ ;  /* 0x0000000002027210 */ /* 0x001fca0007f1e0ff */
[----:B-1----:R-:W-:-:S05]  /*13f50*/  IMAD.X R3, RZ, RZ, R3, P0 ;  /* 0x000000ffff037224 */ /* 0x002fca00000e0603 */
[----:B------:R-:W-:Y:S04]  /*13f60*/  LDGSTS.E.BYPASS.LTC128B.128 [R9+0x24400], desc[UR36][R2.64], !P2 ;  /* 0x2440000002097fae */ /* 0x000fe8000d101d64 */
[----:B------:R-:W-:Y:S04]  /*13f70*/  LDGSTS.E.BYPASS.LTC128B.128 [R9+0x26c00], desc[UR36][R2.64+0x80], !P1 ;  /* 0x26c0008002097fae */ /* 0x000fe8000c901d64 */
[----:B------:R-:W-:Y:S04]  /*13f80*/  LDGSTS.E.BYPASS.LTC128B.128 [R9+0x29400], desc[UR36][R2.64+0x100], !P6 ;  /* 0x2940010002097fae */ /* 0x000fe8000f101d64 */
[----:B------:R0:W-:Y:S04]  /*13f90*/  LDGSTS.E.BYPASS.LTC128B.128 [R9+0x2bc00], desc[UR36][R2.64+0x180], !P5 ;  /* 0x2bc0018002097fae */ /* 0x0001e8000e901d64 */
[----:B0-----:R-:W0:Y:S02]  /*13fa0*/  SHFL.IDX PT, R2, R8, 0x1, 0x181f ;  /* 0x00381f0008027f89 */ /* 0x001e2400000e0000 */
[----:B0-----:R-:W-:-:S05]  /*13fb0*/  IADD3 R2, P0, R2, R0, RZ ;  /* 0x0000000002027210 */ /* 0x001fca0007f1e0ff */
[----:B------:R-:W-:Y:S02]  /*13fc0*/  IMAD.X R3, RZ, RZ, R35, P0 ;  /* 0x000000ffff037224 */ /* 0x000fe400000e0623 */
[----:B------:R-:W-:Y:S04]  /*13fd0*/  SHFL.IDX PT, R35, R10, 0x2, 0x181f ;  /* 0x00581f000a237f89 */ /* 0x000fe800000e0000 */
        /* <DEDUP_REMOVED lines=15> */
[----:B------:R0:W1:Y:S04]  /*140d0*/  SHFL.IDX PT, R35, R10, 0x4, 0x181f ;  /* 0x00981f000a237f89 */ /* 0x00006800000e0000 */
[----:B------:R-:W-:Y:S01]  /*140e0*/  LDGSTS.E.BYPASS.LTC128B.128 [R9+0x25c00], desc[UR36][R2.64], !P2 ;  /* 0x25c0000002097fae */ /* 0x000fe2000d101d64 */
[----:B------:R-:W-:-:S03]  /*140f0*/  LOP3.LUT P2, RZ, R23, 0x400, RZ, 0xc0, !PT ;  /* 0x0000040017ff7812 */ /* 0x000fc6000784c0ff */
[----:B------:R-:W-:Y:S01]  /*14100*/  LDGSTS.E.BYPASS.LTC128B.128 [R9+0x28400], desc[UR36][R2.64+0x80], !P1 ;  /* 0x2840008002097fae */ /* 0x000fe2000c901d64 */
[----:B------:R-:W-:-:S03]  /*14110*/  LOP3.LUT P1, RZ, R23, 0x200, RZ, 0xc0, !PT ;  /* 0x0000020017ff7812 */ /* 0x000fc6000782c0ff */
[----:B------:R-:W-:Y:S04]  /*14120*/  LDGSTS.E.BYPASS.LTC128B.128 [R9+0x2ac00], desc[UR36][R2.64+0x100], !P6 ;  /* 0x2ac0010002097fae */ /* 0x000fe8000f101d64 */
[----:B------:R2:W-:Y:S04]  /*14130*/  LDGSTS.E.BYPASS.LTC128B.128 [R9+0x2d400], desc[UR36][R2.64+0x180], !P5 ;  /* 0x2d40018002097fae */ /* 0x0005e8000e901d64 */
[----:B-12---:R0:W2:Y:S02]  /*14140*/  SHFL.IDX PT, R2, R8, 0x4, 0x181f ;  /* 0x00981f0008027f89 */ /* 0x0060a400000e0000 */
.L_x_361:
[----:B------:R-:W-:Y:S02]  /*14150*/  LOP3.LUT R23, R23, 0xfffffdff, RZ, 0xc0, !PT ;  /* 0xfffffdff17177812 */ /* 0x000fe400078ec0ff */
[----:B--2---:R-:W-:Y:S02]  /*14160*/  IADD3 R2, P0, R2, R0, RZ ;  /* 0x0000000002027210 */ /* 0x004fe40007f1e0ff */
[----:B------:R-:W-:-:S03]  /*14170*/  @P1 LOP3.LUT R23, R23, 0x200, RZ, 0xfc, !PT ;  /* 0x0000020017171812 */ /* 0x000fc600078efcff */
[----:B------:R-:W-:Y:S01]  /*14180*/  IMAD.X R3, RZ, RZ, R35, P0 ;  /* 0x000000ffff037224 */ /* 0x000fe200000e0623 */
[C---:B------:R-:W-:Y:S02]  /*14190*/  LOP3.LUT P1, RZ, R23.reuse, 0x10, RZ, 0xc0, !PT ;  /* 0x0000001017ff7812 */ /* 0x040fe4000782c0ff */
[C---:B------:R-:W-:Y:S02]  /*141a0*/  LOP3.LUT P0, RZ, R23.reuse, 0x8, RZ, 0xc0, !PT ;  /* 0x0000000817ff7812 */ /* 0x040fe4000780c0ff */
[----:B------:R-:W-:-:S09]  /*141b0*/  LOP3.LUT P6, RZ, R23, 0x4, RZ, 0xc0, !PT ;  /* 0x0000000417ff7812 */ /* 0x000fd200078cc0ff */
[----:B------:R-:W-:Y:S01]  /*141c0*/  @!PT LDS RZ, [RZ] ;  /* 0x00000000fffff984 */ /* 0x000fe20000000800 */
[----:B------:R-:W-:Y:S01]  /*141d0*/  @!PT LDS RZ, [RZ] ;  /* 0x00000000fffff984 */ /* 0x000fe20000000800 */
[----:B------:R-:W-:Y:S01]  /*141e0*/  @!PT LDS RZ, [RZ] ;  /* 0x00000000fffff984 */ /* 0x000fe20000000800 */
[----:B------:R1:W-:Y:S01]  /*141f0*/  LDGSTS.E.BYPASS.LTC128B.128 [R9+0x26400], desc[UR36][R2.64], !P1 ;  /* 0x2640000002097fae */ /* 0x0003e2000c901d64 */
[----:B------:R-:W-:-:S03]  /*14200*/  LOP3.LUT P1, RZ, R23, 0x200, RZ, 0xc0, !PT ;  /* 0x0000020017ff7812 */ /* 0x000fc6000782c0ff */
[----:B------:R1:W-:Y:S01]  /*14210*/  LDGSTS.E.BYPASS.LTC128B.128 [R9+0x28c00], desc[UR36][R2.64+0x80], !P0 ;  /* 0x28c0008002097fae */ /* 0x0003e2000c101d64 */
[----:B------:R-:W-:-:S03]  /*14220*/  PLOP3.LUT P0, PT, PT, PT, PT, 0x80, 0x0 ;  /* 0x000000000000781c */ /* 0x000fc60003f0f070 */
[----:B------:R1:W-:Y:S04]  /*14230*/  LDGSTS.E.BYPASS.LTC128B.128 [R9+0x2b400], desc[UR36][R2.64+0x100], !P6 ;  /* 0x2b40010002097fae */ /* 0x0003e8000f101d64 */
[----:B------:R1:W-:Y:S01]  /*14240*/  LDGSTS.E.BYPASS.LTC128B.128 [R9+0x2dc00], desc[UR36][R2.64+0x180], !P5 ;  /* 0x2dc0018002097fae */ /* 0x0003e2000e901d64 */
[----:B------:R-:W-:-:S05]  /*14250*/  NOP ;  /* 0x0000000000007918 */ /* 0x000fca0000000000 */
.L_x_272:
        /* <DEDUP_REMOVED lines=10> */
.L_x_273:
[----:B------:R2:W-:Y:S01]  /*14300*/  SYNCS.ARRIVE.TRANS64.A1T0 RZ, [R6+URZ+0x38830], RZ ;  /* 0x038830ff06ff79a7 */ /* 0x0005e2000810003f */
[----:B------:R-:W-:Y:S05]  /*14310*/  @!P6 BRA `(.L_x_274) ;  /* 0x000000000004e947 */ /* 0x000fea0003800000 */
[----:B------:R-:W-:Y:S01]  /*14320*/  BPT.TRAP 0x1 ;  /* 0x000000040000795c */ /* 0x000fe20000300000 */
.L_x_274:
[----:B-1----:R-:W-:Y:S01]  /*14330*/  SHF.L.U32 R2, R17, 0x1f, RZ ;  /* 0x0000001f11027819 */ /* 0x002fe200000006ff */
[----:B--2---:R-:W-:Y:S01]  /*14340*/  IMAD R6, R7, 0x8, R22 ;  /* 0x0000000807067824 */ /* 0x004fe200078e0216 */
[----:B------:R-:W-:Y:S03]  /*14350*/  BSSY B1, `(.L_x_275) ;  /* 0x0000003000017945 */ /* 0x000fe60003800000 */
[----:B------:R-:W1:Y:S02]  /*14360*/  SYNCS.PHASECHK.TRANS64.TRYWAIT P0, [R6+URZ+0x38860], R2 ;  /* 0x03886002060075a7 */ /* 0x000e64000800017f */
[----:B-1----:R-:W-:Y:S05]  /*14370*/  @!P0 BRA `(.L_x_276) ;  /* 0x0000003800cc8947 */ /* 0x002fea0003800000 */
.L_x_362:
[----:B------:R-:W-:Y:S05]  /*14380*/  BSYNC B1 ;  /* 0x0000000000017941 */ /* 0x000fea0003800000 */
.L_x_275:
[----:B0-----:R-:W2:Y:S01]  /*14390*/  LDL R8, [R1] ;  /* 0x0000000001087983 */ /* 0x001ea20000100800 */
[----:B------:R-:W0:Y:S01]  /*143a0*/  S2R R3, SR_TID.X ;  /* 0x0000000000037919 */ /* 0x000e220000002100 */
[----:B------:R-:W-:Y:S01]  /*143b0*/  UMOV UR4, 0xffffffff ;  /* 0xffffffff00047882 */ /* 0x000fe20000000000 */
[----:B------:R-:W-:Y:S01]  /*143c0*/  IMAD R7, R7, 0x5000, R31 ;  /* 0x0000500007077824 */ /* 0x000fe200078e021f */
[----:B0-----:R-:W-:-:S04]  /*143d0*/  LOP3.LUT R3, R3, 0x7f, RZ, 0xc0, !PT ;  /* 0x0000007f03037812 */ /* 0x001fc800078ec0ff */
[----:B------:R-:W-:Y:S01]  /*143e0*/  SHF.R.U32.HI R3, RZ, 0x3, R3 ;  /* 0x00000003ff037819 */ /* 0x000fe20000011603 */
[----:B--2---:R-:W-:-:S04]  /*143f0*/  IMAD R8, R29, -0x50, R8 ;  /* 0xffffffb01d087824 */ /* 0x004fc800078e0208 */
[----:B------:R-:W-:Y:S01]  /*14400*/  IMAD.IADD R8, R8, 0x1, -R3 ;  /* 0x0000000108087824 */ /* 0x000fe200078e0a03 */
[----:B------:R-:W-:Y:S06]  /*14410*/  BRA.DIV UR4, `(.L_x_277) ;  /* 0x0000003a04b87947 */ /* 0x000fec000b800000 */
[----:B-1----:R-:W0:Y:S01]  /*14420*/  SHFL.IDX PT, R2, R18, RZ, 0x181f ;  /* 0x00181fff12027589 */ /* 0x002e2200000e0000 */
[----:B------:R-:W-:-:S03]  /*14430*/  IMAD R7, R7, 0x2, R22 ;  /* 0x0000000207077824 */ /* 0x000fc600078e0216 */
[----:B------:R-:W1:Y:S04]  /*14440*/  SHFL.IDX PT, R3, R24, RZ, 0x181f ;  /* 0x00181fff18037589 */ /* 0x000e6800000e0000 */
[----:B------:R-:W-:Y:S01]  /*14450*/  SHFL.IDX PT, R14, R18, 0x4, 0x181f ;  /* 0x00981f00120e7f89 */ /* 0x000fe200000e0000 */
[----:B0-----:R-:W-:-:S05]  /*14460*/  IADD3 R2, P0, R2, R0, RZ ;  /* 0x0000000002027210 */ /* 0x001fca0007f1e0ff */
[----:B-1----:R-:W-:Y:S01]  /*14470*/  IMAD.X R3, RZ, RZ, R3, P0 ;  /* 0x000000ffff037224 */ /* 0x002fe200000e0603 */
        /* <DEDUP_REMOVED lines=8> */
[----:B0-----:R-:W0:Y:S04]  /*14500*/  SHFL.IDX PT, R2, R18, 0x1, 0x181f ;  /* 0x00381f0012027f89 */ /* 0x001e2800000e0000 */
[----:B------:R-:W1:Y:S01]  /*14510*/  SHFL.IDX PT, R3, R24, 0x1, 0x181f ;  /* 0x00381f0018037f89 */ /* 0x000e6200000e0000 */
        /* <DEDUP_REMOVED lines=23> */
[----:B------:R-:W1:Y:S04]  /*14690*/  SHFL.IDX PT, R3, R24, 0x3, 0x181f ;  /* 0x00781f0018037f89 */ /* 0x000e6800000e0000 */
[----:B------:R-:W2:Y:S01]  /*146a0*/  SHFL.IDX PT, R24, R24, 0x4, 0x181f ;  /* 0x00981f0018187f89 */ /* 0x000ea200000e0000 */
[----:B0-----:R-:W-:-:S05]  /*146b0*/  IADD3 R2, P0, R2, R0, RZ ;  /* 0x0000000002027210 */ /* 0x001fca0007f1e0ff */
[----:B-1----:R-:W-:Y:S01]  /*146c0*/  IMAD.X R3, RZ, RZ, R3, P0 ;  /* 0x000000ffff037224 */ /* 0x002fe200000e0603 */
[----:B------:R-:W-:-:S13]  /*146d0*/  ISETP.LT.OR P0, PT, R8, 0x31, P4 ;  /* 0x000000310800780c */ /* 0x000fda0002701670 */
[----:B------:R0:W-:Y:S01]  /*146e0*/  LDGSTS.E.BYPASS.LTC128B.128 [R7+0x1c00], desc[UR36][R2.64], !P0 ;  /* 0x01c0000002077fae */ /* 0x0001e2000c101d64 */
[----:B------:R-:W-:-:S13]  /*146f0*/  ISETP.LT.OR P0, PT, R8, 0x31, P3 ;  /* 0x000000310800780c */ /* 0x000fda0001f01670 */
[----:B------:R0:W-:Y:S01]  /*14700*/  LDGSTS.E.BYPASS.LTC128B.128 [R7+0x4400], desc[UR36][R2.64+0x80], !P0 ;  /* 0x0440008002077fae */ /* 0x0001e2000c101d64 */
[----:B------:R-:W-:-:S13]  /*14710*/  ISETP.LT.OR P0, PT, R8, 0x31, P2 ;  /* 0x000000310800780c */ /* 0x000fda0001701670 */
[----:B------:R0:W-:Y:S01]  /*14720*/  LDGSTS.E.BYPASS.LTC128B.128 [R7+0x6c00], desc[UR36][R2.64+0x100], !P0 ;  /* 0x06c0010002077fae */ /* 0x0001e2000c101d64 */
[----:B------:R-:W-:-:S13]  /*14730*/  ISETP.LT.OR P0, PT, R8, 0x31, P1 ;  /* 0x000000310800780c */ /* 0x000fda0000f01670 */
[----:B--2---:R0:W-:Y:S02]  /*14740*/  LDGSTS.E.BYPASS.LTC128B.128 [R7+0x9400], desc[UR36][R2.64+0x180], !P0 ;  /* 0x0940018002077fae */ /* 0x0041e4000c101d64 */
.L_x_374:
[----:B01----:R-:W-:Y:S01]  /*14750*/  IADD3 R2, P0, R14, R0, RZ ;  /* 0x000000000e027210 */ /* 0x003fe20007f1e0ff */
[----:B------:R-:W-:Y:S01]  /*14760*/  ULDC.64 UR4, c[0x0][0x328] ;  /* 0x0000ca0000047ab9 */ /* 0x000fe20000000a00 */
[----:B------:R-:W-:Y:S01]  /*14770*/  ULDC.64 UR6, c[0x0][0x318] ;  /* 0x0000c60000067ab9 */ /* 0x000fe20000000a00 */
[----:B------:R-:W-:Y:S02]  /*14780*/  IMAD R20, R20, UR4, RZ ;  /* 0x0000000414147c24 */ /* 0x000fe4000f8e02ff */
[----:B------:R-:W-:Y:S01]  /*14790*/  IMAD.X R3, RZ, RZ, R24, P0 ;  /* 0x000000ffff037224 */ /* 0x000fe200000e0618 */
[----:B------:R-:W-:Y:S01]  /*147a0*/  ISETP.LT.OR P0, PT, R8, 0x41, P4 ;  /* 0x000000410800780c */ /* 0x000fe20002701670 */
[----:B------:R-:W-:-:S12]  /*147b0*/  IMAD R9, R5, UR5, R20 ;  /* 0x0000000505097c24 */ /* 0x000fd8000f8e0214 */
        /* <DEDUP_REMOVED lines=10> */
[----:B------:R-:W-:Y:S01]  /*14860*/  NOP ;  /* 0x0000000000007918 */ /* 0x000fe20000000000 */
[----:B0-----:R-:W-:Y:S01]  /*14870*/  IMAD.WIDE.U32 R2, R5, UR4, RZ ;  /* 0x0000000405027c25 */ /* 0x001fe2000f8e00ff */
[----:B------:R-:W-:-:S03]  /*14880*/  ULDC.64 UR4, c[0x0][0x338] ;  /* 0x0000ce0000047ab9 */ /* 0x000fc60000000a00 */
[----:B------:R-:W-:Y:S02]  /*14890*/  IMAD.IADD R3, R3, 0x1, R9 ;  /* 0x0000000103037824 */ /* 0x000fe400078e0209 */
[----:B------:R-:W-:Y:S02]  /*148a0*/  IMAD R21, R21, UR4, RZ ;  /* 0x0000000415157c24 */ /* 0x000fe4000f8e02ff */
[----:B------:R-:W-:-:S04]  /*148b0*/  IMAD.WIDE.U32 R2, R4, UR4, R2 ;  /* 0x0000000404027c25 */ /* 0x000fc8000f8e0002 */
[----:B------:R-:W-:Y:S01]  /*148c0*/  IMAD R21, R4, UR5, R21 ;  /* 0x0000000504157c24 */ /* 0x000fe2000f8e0215 */
[----:B------:R-:W-:-:S04]  /*148d0*/  ULDC.64 UR4, c[0x0][0x330] ;  /* 0x0000cc0000047ab9 */ /* 0x000fc80000000a00 */
[----:B------:R-:W-:-:S03]  /*148e0*/  IADD3 R3, R3, R21, RZ ;  /* 0x0000001503037210 */ /* 0x000fc60007ffe0ff */
[----:B------:R-:W-:-:S04]  /*148f0*/  IMAD.WIDE.U32 R2, R25, UR4, R2 ;  /* 0x0000000419027c25 */ /* 0x000fc8000f8e0002 */
[----:B------:R-:W-:Y:S01]  /*14900*/  IMAD R3, R25, UR5, R3 ;  /* 0x0000000519037c24 */ /* 0x000fe2000f8e0203 */
[----:B------:R-:W-:-:S04]  /*14910*/  LEA R18, P0, R2, UR6, 0x1 ;  /* 0x0000000602127c11 */ /* 0x000fc8000f8008ff */
[----:B------:R-:W-:Y:S02]  /*14920*/  LEA.HI.X R24, R2, UR7, R3, 0x1, P0 ;  /* 0x0000000702187c11 */ /* 0x000fe400080f0c03 */
[----:B------:R-:W-:-:S13]  /*14930*/  PLOP3.LUT P0, PT, PT, PT, PT, 0x80, 0x0 ;  /* 0x000000000000781c */ /* 0x000fda0003f0f070 */
.L_x_278:
        /* <DEDUP_REMOVED lines=10> */
.L_x_279:
[----:B------:R-:W2:Y:S01]  /*149e0*/  LDL R2, [R1+0x4] ;  /* 0x0000040001027983 */ /* 0x000ea20000100800 */
[----:B------:R3:W-:Y:S01]  /*149f0*/  SYNCS.ARRIVE.TRANS64.A1T0 RZ, [R6+URZ+0x38850], RZ ;  /* 0x038850ff06ff79a7 */ /* 0x0007e2000810003f */
[C---:B------:R-:W-:Y:S02]  /*14a00*/  VIADD R0, R26.reuse, 0xffffffff ;  /* 0xffffffff1a007836 */ /* 0x040fe40000000000 */
[----:B------:R-:W-:Y:S02]  /*14a10*/  IMAD.MOV.U32 R7, RZ, RZ, R27 ;  /* 0x000000ffff077224 */ /* 0x000fe400078e001b */
[----:B------:R-:W-:Y:S02]  /*14a20*/  IMAD.MOV.U32 R17, RZ, RZ, R28 ;  /* 0x000000ffff117224 */ /* 0x000fe400078e001c */
[----:B------:R-:W-:Y:S01]  /*14a30*/  IMAD.MOV.U32 R29, RZ, RZ, R26 ;  /* 0x000000ffff1d7224 */ /* 0x000fe200078e001a */
[----:B--2---:R-:W-:-:S13]  /*14a40*/  ISETP.GT.AND P0, PT, R26, R2, PT ;  /* 0x000000021a00720c */ /* 0x004fda0003f04270 */
[----:B---3--:R-:W-:Y:S05]  /*14a50*/  @P0 BRA `(.L_x_280) ;  /* 0xffffffec00ec0947 */ /* 0x008fea000383ffff */
.L_x_267:
[----:B------:R-:W-:Y:S05]  /*14a60*/  BSYNC B0 ;  /* 0x0000000000007941 */ /* 0x000fea0003800000 */
.L_x_266:
[----:B------:R-:W3:Y:S01]  /*14a70*/  S2R R2, SR_TID.X ;  /* 0x0000000000027919 */ /* 0x000ee20000002100 */
[----:B------:R-:W-:Y:S01]  /*14a80*/  BSSY B0, `(.L_x_281) ;  /* 0x0000010000007945 */ /* 0x000fe20003800000 */
[----:B---3--:R-:W-:-:S04]  /*14a90*/  LOP3.LUT R2, R2, 0x7f, RZ, 0xc0, !PT ;  /* 0x0000007f02027812 */ /* 0x008fc800078ec0ff */
[----:B------:R-:W-:-:S13]  /*14aa0*/  ISETP.NE.AND P0, PT, R2, RZ, PT ;  /* 0x000000ff0200720c */ /* 0x000fda0003f05270 */
[----:B------:R-:W-:Y:S05]  /*14ab0*/  @P0 BRA `(.L_x_282) ;  /* 0x0000000000300947 */ /* 0x000fea0003800000 */
[----:B------:R-:W3:Y:S01]  /*14ac0*/  S2R R5, SR_LANEID ;  /* 0x0000000000057919 */ /* 0x000ee20000000000 */
[----:B------:R-:W-:Y:S01]  /*14ad0*/  VOTEU.ANY UR4, UPT, PT ;  /* 0x0000000000047886 */ /* 0x000fe200038e0100 */
[----:B0-----:R-:W0:Y:S01]  /*14ae0*/  LDC.64 R2, c[0x0][0xc60] ;  /* 0x00031800ff027b82 */ /* 0x001e220000000a00 */
[----:B------:R-:W3:Y:S02]  /*14af0*/  FLO.U32 R0, UR4 ;  /* 0x0000000400007d00 */ /* 0x000ee400080e0000 */
[----:B---3--:R-:W-:-:S06]  /*14b00*/  ISETP.EQ.U32.AND P0, PT, R0, R5, PT ;  /* 0x000000050000720c */ /* 0x008fcc0003f02070 */
[----:B------:R-:W0:Y:S07]  /*14b10*/  POPC R5, UR4 ;  /* 0x0000000400057d09 */ /* 0x000e2e0008000000 */
[----:B0-----:R-:W3:Y:S01]  /*14b20*/  @P0 ATOMG.E.ADD.STRONG.GPU PT, R3, desc[UR36][R2.64], R5 ;  /* 0x00000005020309a8 */ /* 0x001ee200081ee1e4 */
[----:B------:R-:W0:Y:S02]  /*14b30*/  S2R R4, SR_LTMASK ;  /* 0x0000000000047919 */ /* 0x000e240000003900 */
[----:B0-----:R-:W-:-:S04]  /*14b40*/  LOP3.LUT R4, R4, UR4, RZ, 0xc0, !PT ;  /* 0x0000000404047c12 */ /* 0x001fc8000f8ec0ff */
[----:B--2---:R-:W0:Y:S01]  /*14b50*/  POPC R7, R4 ;  /* 0x0000000400077309 */ /* 0x004e220000000000 */
[----:B---3--:R-:W0:Y:S02]  /*14b60*/  SHFL.IDX PT, R0, R3, R0, 0x1f ;  /* 0x00001f0003007589 */ /* 0x008e2400000e0000 */
[----:B0-----:R-:W-:-:S07]  /*14b70*/  IADD3 R16, R0, UR39, R7 ;  /* 0x0000002700107c10 */ /* 0x001fce000fffe007 */
.L_x_282:
[----:B------:R-:W-:Y:S05]  /*14b80*/  BSYNC B0 ;  /* 0x0000000000007941 */ /* 0x000fea0003800000 */
.L_x_281:
[----:B------:R-:W-:-:S13]  /*14b90*/  LOP3.LUT P0, RZ, R23, 0x20, RZ, 0xc0, !PT ;  /* 0x0000002017ff7812 */ /* 0x000fda000780c0ff */
[----:B------:R-:W-:Y:S05]  /*14ba0*/  @!P0 BRA `(.L_x_283) ;  /* 0x0000000000048947 */ /* 0x000fea0003800000 */
[----:B------:R-:W-:Y:S01]  /*14bb0*/  BPT.TRAP 0x1 ;  /* 0x000000040000795c */ /* 0x000fe20000300000 */
.L_x_283:
[----:B------:R-:W3:Y:S01]  /*14bc0*/  LDL.LU R0, [R1] ;  /* 0x0000000001007983 */ /* 0x000ee20000300800 */
[----:B------:R-:W-:Y:S01]  /*14bd0*/  IMAD R4, R27, 0x8, R22 ;  /* 0x000000081b047824 */ /* 0x000fe200078e0216 */
[----:B0-----:R-:W-:Y:S01]  /*14be0*/  SHF.L.U32 R3, R28, 0x1f, RZ ;  /* 0x0000001f1c037819 */ /* 0x001fe200000006ff */
[----:B------:R-:W-:Y:S03]  /*14bf0*/  BSSY B0, `(.L_x_284) ;  /* 0x0000004000007945 */ /* 0x000fe60003800000 */
[----:B------:R-:W0:Y:S01]  /*14c00*/  SYNCS.PHASECHK.TRANS64.TRYWAIT P0, [R4+URZ+0x38860], R3 ;  /* 0x03886003040075a7 */ /* 0x000e22000800017f */
[----:B---3--:R-:W-:Y:S01]  /*14c10*/  IMAD R5, R26, -0x50, R0 ;  /* 0xffffffb01a057824 */ /* 0x008fe200078e0200 */
[----:B0-----:R-:W-:Y:S06]  /*14c20*/  @!P0 BRA `(.L_x_285) ;  /* 0x00000038008c8947 */ /* 0x001fec0003800000 */
.L_x_375:
[----:B------:R-:W-:Y:S05]  /*14c30*/  BSYNC B0 ;  /* 0x0000000000007941 */ /* 0x000fea0003800000 */
.L_x_284:
[----:B------:R-:W3:Y:S01]  /*14c40*/  S2R R0, SR_TID.X ;  /* 0x0000000000007919 */ /* 0x000ee20000002100 */
[----:B------:R-:W-:Y:S01]  /*14c50*/  UMOV UR4, 0xffffffff ;  /* 0xffffffff00047882 */ /* 0x000fe20000000000 */
[----:B--2---:R-:W-:Y:S01]  /*14c60*/  IMAD R7, R27, 0x5000, R31 ;  /* 0x000050001b077824 */ /* 0x004fe200078e021f */
[----:B---3--:R-:W-:-:S04]  /*14c70*/  LOP3.LUT R0, R0, 0x7f, RZ, 0xc0, !PT ;  /* 0x0000007f00007812 */ /* 0x008fc800078ec0ff */
[----:B------:R-:W-:-:S05]  /*14c80*/  SHF.R.U32.HI R0, RZ, 0x3, R0 ;  /* 0x00000003ff007819 */ /* 0x000fca0000011600 */
[----:B------:R-:W-:Y:S01]  /*14c90*/  IMAD.IADD R5, R5, 0x1, -R0 ;  /* 0x0000000105057824 */ /* 0x000fe200078e0a00 */
[----:B------:R-:W-:Y:S06]  /*14ca0*/  BRA.DIV UR4, `(.L_x_286) ;  /* 0x0000003a04807947 */ /* 0x000fec000b800000 */
[----:B-1----:R-:W1:Y:S01]  /*14cb0*/  SHFL.IDX PT, R14, R18, RZ, 0x181f ;  /* 0x00181fff120e7589 */ /* 0x002e6200000e0000 */
[----:B------:R-:W-:Y:S01]  /*14cc0*/  ULDC UR4, c[0x0][0x2f4] ;  /* 0x0000bd0000047ab9 */ /* 0x000fe20000000800 */
[C---:B------:R-:W-:Y:S01]  /*14cd0*/  IMAD.SHL.U32 R8, R32.reuse, 0x2, RZ ;  /* 0x0000000220087824 */ /* 0x040fe200078e00ff */
[----:B------:R-:W-:Y:S01]  /*14ce0*/  ISETP.GE.AND P3, PT, R32, UR4, PT ;  /* 0x0000000420007c0c */ /* 0x000fe2000bf66270 */
[----:B0-----:R-:W0:Y:S01]  /*14cf0*/  SHFL.IDX PT, R3, R24, RZ, 0x181f ;  /* 0x00181fff18037589 */ /* 0x001e2200000e0000 */
[----:B------:R-:W-:Y:S01]  /*14d00*/  ISETP.GE.AND P2, PT, R37, UR4, PT ;  /* 0x0000000425007c0c */ /* 0x000fe2000bf46270 */
[----:B------:R-:W-:Y:S01]  /*14d10*/  IMAD R0, R7, 0x2, R22 ;  /* 0x0000000207007824 */ /* 0x000fe200078e0216 */
[----:B------:R-:W-:Y:S01]  /*14d20*/  ISETP.LT.OR P4, PT, R5, 0x1, P3 ;  /* 0x000000010500780c */ /* 0x000fe20001f81670 */
[----:B------:R-:W-:Y:S01]  /*14d30*/  SHFL.IDX PT, R7, R24, 0x1, 0x181f ;  /* 0x00381f0018077f89 */ /* 0x000fe200000e0000 */
[----:B------:R-:W-:-:S03]  /*14d40*/  ISETP.GE.AND P1, PT, R36, UR4, PT ;  /* 0x0000000424007c0c */ /* 0x000fc6000bf26270 */
[----:B------:R-:W-:Y:S01]  /*14d50*/  SHFL.IDX PT, R9, R24, 0x2, 0x181f ;  /* 0x00581f0018097f89 */ /* 0x000fe200000e0000 */
[----:B-1----:R-:W-:-:S03]  /*14d60*/  IADD3 R2, P0, R14, R8, RZ ;  /* 0x000000080e027210 */ /* 0x002fc60007f1e0ff */
[----:B------:R-:W1:Y:S02]  /*14d70*/  SHFL.IDX PT, R14, R18, 0x1, 0x181f ;  /* 0x00381f00120e7f89 */ /* 0x000e6400000e0000 */
[----:B0-----:R-:W-:Y:S01]  /*14d80*/  IMAD.X R3, RZ, RZ, R3, P0 ;  /* 0x000000ffff037224 */ /* 0x001fe200000e0603 */
[----:B------:R-:W-:-:S04]  /*14d90*/  ISETP.LT.OR P0, PT, R5, 0x1, P2 ;  /* 0x000000010500780c */ /* 0x000fc80001701670 */
[----:B------:R-:W-:Y:S01]  /*14da0*/  LDGSTS.E.BYPASS.LTC128B.128 [R0+0x400], desc[UR36][R2.64], !P4 ;  /* 0x0040000002007fae */ /* 0x000fe2000e101d64 */
[----:B------:R-:W-:-:S08]  /*14db0*/  ISETP.LT.OR P4, PT, R5, 0x1, P1 ;  /* 0x000000010500780c */ /* 0x000fd00000f81670 */
[----:B------:R-:W-:Y:S01]  /*14dc0*/  LDGSTS.E.BYPASS.LTC128B.128 [R0+0x2c00], desc[UR36][R2.64+0x80], !P0 ;  /* 0x02c0008002007fae */ /* 0x000fe2000c101d64 */
[----:B------:R-:W-:-:S04]  /*14dd0*/  ISETP.GE.AND P0, PT, R34, UR4, PT ;  /* 0x0000000422007c0c */ /* 0x000fc8000bf06270 */
[----:B------:R-:W-:Y:S01]  /*14de0*/  LDGSTS.E.BYPASS.LTC128B.128 [R0+0x5400], desc[UR36][R2.64+0x100], !P4 ;  /* 0x0540010002007fae */ /* 0x000fe2000e101d64 */
[----:B------:R-:W-:-:S13]  /*14df0*/  ISETP.LT.OR P4, PT, R5, 0x1, P0 ;  /* 0x000000010500780c */ /* 0x000fda0000781670 */
[----:B------:R0:W-:Y:S01]  /*14e00*/  LDGSTS.E.BYPASS.LTC128B.128 [R0+0x7c00], desc[UR36][R2.64+0x180], !P4 ;  /* 0x07c0018002007fae */ /* 0x0001e2000e101d64 */
[----:B-1----:R-:W-:-:S03]  /*14e10*/  IADD3 R6, P4, R14, R8, RZ ;  /* 0x000000080e067210 */ /* 0x002fc60007f9e0ff */
[----:B------:R-:W0:Y:S02]  /*14e20*/  SHFL.IDX PT, R14, R18, 0x2, 0x181f ;  /* 0x00581f00120e7f89 */ /* 0x000e2400000e0000 */
[----:B------:R-:W-:Y:S01]  /*14e30*/  IMAD.X R7, RZ, RZ, R7, P4 ;  /* 0x000000ffff077224 */ /* 0x000fe200020e0607 */
[----:B------:R-:W-:-:S13]  /*14e40*/  ISETP.LT.OR P4, PT, R5, 0x11, P3 ;  /* 0x000000110500780c */ /* 0x000fda0001f81670 */
[----:B------:R-:W-:Y:S01]  /*14e50*/  LDGSTS.E.BYPASS.LTC128B.128 [R0+0xc00], desc[UR36][R6.64], !P4 ;  /* 0x00c0000006007fae */ /* 0x000fe2000e101d64 */
[----:B------:R-:W-:-:S13]  /*14e60*/  ISETP.LT.OR P4, PT, R5, 0x11, P2 ;  /* 0x000000110500780c */ /* 0x000fda0001781670 */
[----:B------:R-:W-:Y:S01]  /*14e70*/  LDGSTS.E.BYPASS.LTC128B.128 [R0+0x3400], desc[UR36][R6.64+0x80], !P4 ;  /* 0x0340008006007fae */ /* 0x000fe2000e101d64 */
[----:B------:R-:W-:-:S13]  /*14e80*/  ISETP.LT.OR P4, PT, R5, 0x11, P1 ;  /* 0x000000110500780c */ /* 0x000fda0000f81670 */
[----:B------:R-:W-:Y:S01]  /*14e90*/  LDGSTS.E.BYPASS.LTC128B.128 [R0+0x5c00], desc[UR36][R6.64+0x100], !P4 ;  /* 0x05c0010006007fae */ /* 0x000fe2000e101d64 */
[----:B------:R-:W-:-:S13]  /*14ea0*/  ISETP.LT.OR P4, PT, R5, 0x11, P0 ;  /* 0x000000110500780c */ /* 0x000fda0000781670 */
[----:B------:R-:W-:Y:S01]  /*14eb0*/  LDGSTS.E.BYPASS.LTC128B.128 [R0+0x8400], desc[UR36][R6.64+0x180], !P4 ;  /* 0x0840018006007fae */ /* 0x000fe2000e101d64 */
[----:B0-----:R-:W-:-:S03]  /*14ec0*/  IADD3 R2, P4, R14, R8, RZ ;  /* 0x000000080e027210 */ /* 0x001fc60007f9e0ff */
[----:B------:R-:W0:Y:S02]  /*14ed0*/  SHFL.IDX PT, R14, R18, 0x3, 0x181f ;  /* 0x00781f00120e7f89 */ /* 0x000e2400000e0000 */
[----:B------:R-:W-:Y:S01]  /*14ee0*/  IMAD.X R3, RZ, RZ, R9, P4 ;  /* 0x000000ffff037224 */ /* 0x000fe200020e0609 */
[C---:B------:R-:W-:Y:S01]  /*14ef0*/  ISETP.LT.OR P4, PT, R5.reuse, 0x21, P3 ;  /* 0x000000210500780c */ /* 0x040fe20001f81670 */
[----:B------:R-:W1:Y:S04]  /*14f00*/  SHFL.IDX PT, R9, R24, 0x3, 0x181f ;  /* 0x00781f0018097f89 */ /* 0x000e6800000e0000 */
[----:B------:R-:W2:Y:S08]  /*14f10*/  SHFL.IDX PT, R24, R24, 0x4, 0x181f ;  /* 0x00981f0018187f89 */ /* 0x000eb000000e0000 */
[----:B------:R-:W-:Y:S01]  /*14f20*/  LDGSTS.E.BYPASS.LTC128B.128 [R0+0x1400], desc[UR36][R2.64], !P4 ;  /* 0x0140000002007fae */ /* 0x000fe2000e101d64 */
[----:B------:R-:W-:-:S13]  /*14f30*/  ISETP.LT.OR P4, PT, R5, 0x21, P2 ;  /* 0x000000210500780c */ /* 0x000fda0001781670 */
[----:B------:R-:W-:Y:S01]  /*14f40*/  LDGSTS.E.BYPASS.LTC128B.128 [R0+0x3c00], desc[UR36][R2.64+0x80], !P4 ;  /* 0x03c0008002007fae */ /* 0x000fe2000e101d64 */
[----:B------:R-:W-:-:S13]  /*14f50*/  ISETP.LT.OR P4, PT, R5, 0x21, P1 ;  /* 0x000000210500780c */ /* 0x000fda0000f81670 */
[----:B------:R-:W-:Y:S01]  /*14f60*/  LDGSTS.E.BYPASS.LTC128B.128 [R0+0x6400], desc[UR36][R2.64+0x100], !P4 ;  /* 0x0640010002007fae */ /* 0x000fe2000e101d64 */
[----:B------:R-:W-:-:S13]  /*14f70*/  ISETP.LT.OR P4, PT, R5, 0x21, P0 ;  /* 0x000000210500780c */ /* 0x000fda0000781670 */
[----:B------:R0:W-:Y:S02]  /*14f80*/  LDGSTS.E.BYPASS.LTC128B.128 [R0+0x8c00], desc[UR36][R2.64+0x180], !P4 ;  /* 0x08c0018002007fae */ /* 0x0001e4000e101d64 */
[----:B0-----:R-:W-:Y:S02]  /*14f90*/  IADD3 R2, P4, R14, R8, RZ ;  /* 0x000000080e027210 */ /* 0x001fe40007f9e0ff */
[----:B------:R3:W4:Y:S03]  /*14fa0*/  SHFL.IDX PT, R14, R18, 0x4, 0x181f ;  /* 0x00981f00120e7f89 */ /* 0x00072600000e0000 */
        /* <DEDUP_REMOVED lines=9> */
.L_x_387:
[C---:B------:R-:W-:Y:S02]  /*15040*/  ISETP.LT.OR P3, PT, R5.reuse, 0x41, P3 ;  /* 0x000000410500780c */ /* 0x040fe40001f61670 */
[C---:B------:R-:W-:Y:S02]  /*15050*/  ISETP.LT.OR P2, PT, R5.reuse, 0x41, P2 ;  /* 0x000000410500780c */ /* 0x040fe40001741670 */
[C---:B------:R-:W-:Y:S02]  /*15060*/  ISETP.LT.OR P1, PT, R5.reuse, 0x41, P1 ;  /* 0x000000410500780c */ /* 0x040fe40000f21670 */
[----:B0--3--:R-:W-:Y:S02]  /*15070*/  IADD3 R2, P4, R14, R8, RZ ;  /* 0x000000080e027210 */ /* 0x009fe40007f9e0ff */
[----:B------:R-:W-:-:S03]  /*15080*/  ISETP.LT.OR P0, PT, R5, 0x41, P0 ;  /* 0x000000410500780c */ /* 0x000fc60000701670 */
[----:B------:R-:W-:-:S05]  /*15090*/  IMAD.X R3, RZ, RZ, R24, P4 ;  /* 0x000000ffff037224 */ /* 0x000fca00020e0618 */
        /* <DEDUP_REMOVED lines=9> */
.L_x_287:
        /* <DEDUP_REMOVED lines=10> */
.L_x_288:
[----:B------:R1:W-:Y:S01]  /*151d0*/  SYNCS.ARRIVE.TRANS64.A1T0 RZ, [R4+URZ+0x38850], RZ ;  /* 0x038850ff04ff79a7 */ /* 0x0003e2000810003f */
[----:B------:R-:W-:-:S05]  /*151e0*/  VIADD R27, R27, 0x1 ;  /* 0x000000011b1b7836 */ /* 0x000fca0000000000 */
[----:B------:R-:W-:-:S04]  /*151f0*/  ISETP.NE.AND P0, PT, R27, 0x2, PT ;  /* 0x000000021b00780c */ /* 0x000fc80003f05270 */
[----:B0-----:R-:W-:Y:S02]  /*15200*/  SEL R3, RZ, 0x1, P0 ;  /* 0x00000001ff037807 */ /* 0x001fe40000000000 */
[----:B------:R-:W-:Y:S02]  /*15210*/  SEL R27, R27, RZ, P0 ;  /* 0x000000ff1b1b7207 */ /* 0x000fe40000000000 */
[----:B-1----:R-:W-:-:S07]  /*15220*/  LOP3.LUT R28, R28, R3, RZ, 0x3c, !PT ;  /* 0x000000031c1c7212 */ /* 0x002fce00078e3cff */
.L_x_243:
[----:B------:R-:W-:Y:S05]  /*15230*/  BSYNC B7 ;  /* 0x0000000000077941 */ /* 0x000fea0003800000 */
.L_x_241:
[----:B------:R-:W-:-:S13]  /*15240*/  LOP3.LUT P0, RZ, R23, 0x100, RZ, 0xc0, !PT ;  /* 0x0000010017ff7812 */ /* 0x000fda000780c0ff */
[----:B------:R-:W-:Y:S05]  /*15250*/  @!P0 BRA `(.L_x_289) ;  /* 0x0000000000248947 */ /* 0x000fea0003800000 */
[----:B------:R-:W-:Y:S05]  /*15260*/  WARPSYNC.ALL ;  /* 0x0000000000007948 */ /* 0x000fea0003800000 */
[----:B------:R-:W0:Y:S08]  /*15270*/  S2UR UR5, SR_CgaCtaId ;  /* 0x00000000000579c3 */ /* 0x000e300000008800 */
[----:B------:R-:W-:Y:S06]  /*15280*/  BAR.SYNC.DEFER_BLOCKING 0x5, 0x180 ;  /* 0x0146000000007b1d */ /* 0x000fec0000010000 */
[----:B------:R-:W-:-:S02]  /*15290*/  UMOV UR4, 0x400 ;  /* 0x0000040000047882 */ /* 0x000fc40000000000 */
[----:B0-----:R-:W-:-:S06]  /*152a0*/  ULEA UR4, UR5, UR4, 0x18 ;  /* 0x0000000405047291 */ /* 0x001fcc000f8ec03f */
[----:B------:R-:W-:-:S05]  /*152b0*/  IMAD.U32 R22, RZ, RZ, UR4 ;  /* 0x00000004ff167e24 */ /* 0x000fca000f8e00ff */
[----:B------:R0:W1:Y:S01]  /*152c0*/  LDS.128 R16, [R22+0x388d0] ;  /* 0x0388d00016107984 */ /* 0x0000620000000c00 */
[----:B------:R-:W-:Y:S06]  /*152d0*/  BAR.ARV 0x4, 0x180 ;  /* 0x0106000000007b1d */ /* 0x000fec0000002000 */
[----:B------:R-:W-:Y:S05]  /*152e0*/  BRA `(.L_x_290) ;  /* 0x0000000800d07947 */ /* 0x000fea0003800000 */
.L_x_289:
[----:B------:R-:W0:Y:S01]  /*152f0*/  S2R R9, SR_TID.X ;  /* 0x0000000000097919 */ /* 0x000e220000002100 */
[----:B------:R-:W-:Y:S01]  /*15300*/  UMOV UR4, 0xffffffff ;  /* 0xffffffff00047882 */ /* 0x000fe20000000000 */
[----:B0-----:R-:W-:-:S04]  /*15310*/  LOP3.LUT R9, R9, 0x1f, RZ, 0xc0, !PT ;  /* 0x0000001f09097812 */ /* 0x001fc800078ec0ff */
[----:B------:R-:W-:Y:S01]  /*15320*/  ISETP.NE.AND P0, PT, R9, 0x1f, PT ;  /* 0x0000001f0900780c */ /* 0x000fe20003f05270 */
[----:B------:R-:W-:-:S12]  /*15330*/  BRA.DIV UR4, `(.L_x_291) ;  /* 0x0000003a04e07947 */ /* 0x000fd8000b800000 */
[----:B------:R-:W-:Y:S01]  /*15340*/  IADD3 R7, R19, R9, RZ ;  /* 0x0000000913077210 */ /* 0x000fe20007ffe0ff */
[----:B------:R-:W-:-:S03]  /*15350*/  ULDC UR4, c[0x0][0xc3c] ;  /* 0x00030f0000047ab9 */ /* 0x000fc60000000800 */
[----:B------:R-:W-:-:S13]  /*15360*/  ISETP.GE.OR P1, PT, R7, UR4, !P0 ;  /* 0x0000000407007c0c */ /* 0x000fda000c726670 */
[----:B------:R-:W0:Y:S08]  /*15370*/  @!P1 LDC.64 R2, c[0x0][0xc80] ;  /* 0x00032000ff029b82 */ /* 0x000e300000000a00 */
[----:B------:R-:W1:Y:S01]  /*15380*/  @!P1 LDC.64 R4, c[0x0][0xc78] ;  /* 0x00031e00ff049b82 */ /* 0x000e620000000a00 */
[----:B0-----:R-:W-:-:S05]  /*15390*/  @!P1 IMAD.WIDE R2, R7, 0x4, R2 ;  /* 0x0000000407029825 */ /* 0x001fca00078e0202 */
[----:B------:R1:W2:Y:S02]  /*153a0*/  @!P1 LDG.E R6, desc[UR36][R2.64] ;  /* 0x0000002402069981 */ /* 0x0002a4000c1e1900 */
[----:B-1----:R-:W-:-:S05]  /*153b0*/  @!P1 IMAD.WIDE R2, R7, 0x4, R4 ;  /* 0x0000000407029825 */ /* 0x002fca00078e0204 */
[----:B------:R-:W3:Y:S01]  /*153c0*/  @!P1 LDG.E R5, desc[UR36][R2.64] ;  /* 0x0000002402059981 */ /* 0x000ee2000c1e1900 */
[----:B------:R-:W-:Y:S01]  /*153d0*/  IMAD.MOV.U32 R7, RZ, RZ, RZ ;  /* 0x000000ffff077224 */ /* 0x000fe200078e00ff */
[C---:B------:R-:W-:Y:S01]  /*153e0*/  ISETP.GE.U32.AND P2, PT, R9.reuse, 0x2, PT ;  /* 0x000000020900780c */ /* 0x040fe20003f46070 */
[----:B------:R-:W-:Y:S01]  /*153f0*/  IMAD.MOV.U32 R4, RZ, RZ, RZ ;  /* 0x000000ffff047224 */ /* 0x000fe200078e00ff */
[C---:B------:R-:W-:Y:S01]  /*15400*/  ISETP.GE.U32.AND P3, PT, R9.reuse, 0x4, PT ;  /* 0x000000040900780c */ /* 0x040fe20003f66070 */
[----:B------:R-:W-:Y:S01]  /*15410*/  SHFL.IDX PT, R0, R16, RZ, 0x1f ;  /* 0x00001fff10007589 */ /* 0x000fe200000e0000 */
[C---:B------:R-:W-:Y:S02]  /*15420*/  ISETP.GE.U32.AND P4, PT, R9.reuse, 0x8, PT ;  /* 0x000000080900780c */ /* 0x040fe40003f86070 */
[----:B------:R-:W-:Y:S01]  /*15430*/  ISETP.GE.U32.AND P5, PT, R9, 0x10, PT ;  /* 0x000000100900780c */ /* 0x000fe20003fa6070 */
[----:B------:R-:W-:Y:S01]  /*15440*/  SHFL.IDX PT, R8, R16, 0x1, 0x1f ;  /* 0x00201f0010087f89 */ /* 0x000fe200000e0000 */
[----:B--2---:R-:W-:-:S02]  /*15450*/  @!P1 IMAD.MOV.U32 R7, RZ, RZ, R6 ;  /* 0x000000ffff079224 */ /* 0x004fc400078e0006 */
[----:B------:R-:W-:Y:S02]  /*15460*/  IMAD.MOV.U32 R6, RZ, RZ, RZ ;  /* 0x000000ffff067224 */ /* 0x000fe400078e00ff */
[----:B---3--:R-:W-:Y:S01]  /*15470*/  @!P1 IMAD.MOV.U32 R4, RZ, RZ, R5 ;  /* 0x000000ffff049224 */ /* 0x008fe200078e0005 */
[----:B------:R-:W-:-:S03]  /*15480*/  ISETP.NE.AND P1, PT, R9, RZ, PT ;  /* 0x000000ff0900720c */ /* 0x000fc60003f25270 */
[----:B------:R-:W-:-:S05]  /*15490*/  IMAD R13, R4, R7, RZ ;  /* 0x00000007040d7224 */ /* 0x000fca00078e02ff */
        /* <DEDUP_REMOVED lines=15> */
[----:B------:R0:W1:Y:S02]  /*15590*/  SHFL.IDX PT, R14, R2, 0x1f, 0x1f ;  /* 0x03e01f00020e7f89 */ /* 0x00006400000e0000 */
.L_x_397:
[----:B------:R-:W-:Y:S02]  /*155a0*/  ULDC UR4, c[0x0][0xc38] ;  /* 0x00030e0000047ab9 */ /* 0x000fe40000000800 */
[----:B------:R-:W-:-:S04]  /*155b0*/  IMAD.U32 R5, RZ, RZ, UR4 ;  /* 0x00000004ff057e24 */ /* 0x000fc8000f8e00ff */
[----:B-1----:R-:W-:-:S04]  /*155c0*/  IMAD R14, R14, R5, RZ ;  /* 0x000000050e0e7224 */ /* 0x002fc800078e02ff */
[----:B------:R-:W-:-:S05]  /*155d0*/  IMAD.IADD R9, R8, 0x1, R14 ;  /* 0x0000000108097824 */ /* 0x000fca00078e020e */
[----:B------:R-:W-:-:S13]  /*155e0*/  ISETP.GT.AND P6, PT, R9, R0, PT ;  /* 0x000000000900720c */ /* 0x000fda0003fc4270 */
[----:B------:R-:W-:Y:S05]  /*155f0*/  @P6 BRA `(.L_x_292) ;  /* 0x0000000000a46947 */ /* 0x000fea0003800000 */
.L_x_295:
[----:B0-----:R-:W0:Y:S01]  /*15600*/  LDC R2, c[0x0][0xc3c] ;  /* 0x00030f00ff027b82 */ /* 0x001e220000000800 */
[----:B------:R-:W-:-:S05]  /*15610*/  VIADD R19, R19, 0x1f ;  /* 0x0000001f13137836 */ /* 0x000fca0000000000 */
[----:B0-----:R-:W-:-:S13]  /*15620*/  ISETP.GE.AND P6, PT, R19, R2, PT ;  /* 0x000000021300720c */ /* 0x001fda0003fc6270 */
[----:B------:R-:W-:Y:S05]  /*15630*/  @P6 BRA `(.L_x_293) ;  /* 0x0000000400b86947 */ /* 0x000fea0003800000 */
[----:B------:R-:W0:Y:S01]  /*15640*/  S2R R3, SR_TID.X ;  /* 0x0000000000037919 */ /* 0x000e220000002100 */
[----:B------:R-:W-:Y:S01]  /*15650*/  IMAD.MOV.U32 R7, RZ, RZ, RZ ;  /* 0x000000ffff077224 */ /* 0x000fe200078e00ff */
[----:B0-----:R-:W-:-:S05]  /*15660*/  LOP3.LUT R3, R3, 0x1f, RZ, 0xc0, !PT ;  /* 0x0000001f03037812 */ /* 0x001fca00078ec0ff */
[----:B------:R-:W-:-:S05]  /*15670*/  IMAD.IADD R11, R19, 0x1, R3 ;  /* 0x00000001130b7824 */ /* 0x000fca00078e0203 */
[----:B------:R-:W-:-:S13]  /*15680*/  ISETP.GE.OR P6, PT, R11, R2, !P0 ;  /* 0x000000020b00720c */ /* 0x000fda00047c6670 */
[----:B------:R-:W0:Y:S08]  /*15690*/  @!P6 LDC.64 R2, c[0x0][0xc80] ;  /* 0x00032000ff02eb82 */ /* 0x000e300000000a00 */
[----:B------:R-:W1:Y:S01]  /*156a0*/  @!P6 LDC.64 R4, c[0x0][0xc78] ;  /* 0x00031e00ff04eb82 */ /* 0x000e620000000a00 */
[----:B0-----:R-:W-:-:S05]  /*156b0*/  @!P6 IMAD.WIDE R2, R11, 0x4, R2 ;  /* 0x000000040b02e825 */ /* 0x001fca00078e0202 */
[----:B------:R1:W2:Y:S02]  /*156c0*/  @!P6 LDG.E R7, desc[UR36][R2.64] ;  /* 0x000000240207e981 */ /* 0x0002a4000c1e1900 */
[----:B-1----:R-:W-:Y:S01]  /*156d0*/  @!P6 IMAD.WIDE R2, R11, 0x4, R4 ;  /* 0x000000040b02e825 */ /* 0x002fe200078e0204 */
[----:B------:R-:W-:-:S06]  /*156e0*/  MOV R4, RZ ;  /* 0x000000ff00047202 */ /* 0x000fcc0000000f00 */
[----:B------:R-:W2:Y:S01]  /*156f0*/  @!P6 LDG.E R4, desc[UR36][R2.64] ;  /* 0x000000240204e981 */ /* 0x000ea2000c1e1900 */
[----:B------:R-:W-:Y:S01]  /*15700*/  UMOV UR4, 0xffffffff ;  /* 0xffffffff00047882 */ /* 0x000fe20000000000 */
[----:B--2---:R-:W-:Y:S02]  /*15710*/  IMAD R13, R4, R7, RZ ;  /* 0x00000007040d7224 */ /* 0x004fe400078e02ff */
[----:B------:R-:W-:Y:S05]  /*15720*/  BRA.DIV UR4, `(.L_x_294) ;  /* 0x0000003e04207947 */ /* 0x000fea000b800000 */
        /* <DEDUP_REMOVED lines=16> */
.L_x_405:
[----:B------:R-:W-:Y:S02]  /*15830*/  ULDC UR4, c[0x0][0xc38] ;  /* 0x00030e0000047ab9 */ /* 0x000fe40000000800 */
[----:B------:R-:W-:-:S04]  /*15840*/  IMAD.U32 R5, RZ, RZ, UR4 ;  /* 0x00000004ff057e24 */ /* 0x000fc8000f8e00ff */
[----:B-1----:R-:W-:-:S04]  /*15850*/  IMAD R14, R14, R5, RZ ;  /* 0x000000050e0e7224 */ /* 0x002fc800078e02ff */
[----:B------:R-:W-:-:S05]  /*15860*/  IMAD.IADD R9, R14, 0x1, R9 ;  /* 0x000000010e097824 */ /* 0x000fca00078e0209 */
[----:B------:R-:W-:-:S13]  /*15870*/  ISETP.GT.AND P6, PT, R9, R0, PT ;  /* 0x000000000900720c */ /* 0x000fda0003fc4270 */
[----:B------:R-:W-:Y:S05]  /*15880*/  @!P6 BRA `(.L_x_295) ;  /* 0xfffffffc005ce947 */ /* 0x000fea000383ffff */
.L_x_292:
[----:B------:R-:W-:Y:S01]  /*15890*/  IMAD.IADD R9, R9, 0x1, -R14 ;  /* 0x0000000109097824 */ /* 0x000fe200078e0a0e */
[----:B------:R-:W-:-:S03]  /*158a0*/  UMOV UR4, 0xffffffff ;  /* 0xffffffff00047882 */ /* 0x000fc60000000000 */
[----:B------:R-:W-:-:S05]  /*158b0*/  IMAD R3, R2, R5, R9 ;  /* 0x0000000502037224 */ /* 0x000fca00078e0209 */
[----:B------:R-:W-:Y:S01]  /*158c0*/  ISETP.GT.AND P6, PT, R3, R0, PT ;  /* 0x000000000300720c */ /* 0x000fe20003fc4270 */
[----:B------:R-:W-:-:S12]  /*158d0*/  BRA.DIV UR4, `(.L_x_296) ;  /* 0x0000003e046c7947 */ /* 0x000fd8000b800000 */
[----:B------:R-:W-:-:S04]  /*158e0*/  VOTE.ANY R3, PT, !P6 ;  /* 0x0000000000037806 */ /* 0x000fc800070e0100 */
[----:B------:R-:W1:Y:S02]  /*158f0*/  POPC R8, R3 ;  /* 0x0000000300087309 */ /* 0x000e640000000000 */
[----:B-1----:R1:W2:Y:S04]  /*15900*/  SHFL.IDX PT, R7, R7, R8, 0x1f ;  /* 0x00001f0807077589 */ /* 0x0022a800000e0000 */
[----:B------:R1:W3:Y:S02]  /*15910*/  SHFL.IDX PT, R4, R4, R8, 0x1f ;  /* 0x00001f0804047589 */ /* 0x0002e400000e0000 */
.L_x_410:
[----:B------:R-:W-:-:S13]  /*15920*/  ISETP.NE.AND P0, PT, R3, RZ, PT ;  /* 0x000000ff0300720c */ /* 0x000fda0003f05270 */
[----:B------:R-:W-:Y:S05]  /*15930*/  @!P0 BRA `(.L_x_297) ;  /* 0x0000000000108947 */ /* 0x000fea0003800000 */
[----:B------:R-:W-:Y:S01]  /*15940*/  UMOV UR4, 0xffffffff ;  /* 0xffffffff00047882 */ /* 0x000fe20000000000 */
[----:B------:R-:W-:Y:S02]  /*15950*/  VIADD R12, R8, 0xffffffff ;  /* 0xffffffff080c7836 */ /* 0x000fe40000000000 */
[----:B------:R-:W-:Y:S05]  /*15960*/  BRA.DIV UR4, `(.L_x_298) ;  /* 0x0000003e04a47947 */ /* 0x000fea000b800000 */
[----:B------:R4:W0:Y:S02]  /*15970*/  SHFL.IDX PT, R6, R2, R12, 0x1f ;  /* 0x00001f0c02067589 */ /* 0x00082400000e0000 */
.L_x_297:
[----:B--2---:R-:W-:Y:S01]  /*15980*/  IABS R10, R7 ;  /* 0x00000007000a7213 */ /* 0x004fe20000000000 */
[----:B0-----:R-:W-:Y:S01]  /*15990*/  IMAD R16, R6, R5, R9 ;  /* 0x0000000506107224 */ /* 0x001fe200078e0209 */
[----:B---3--:R-:W-:Y:S01]  /*159a0*/  IABS R5, R4 ;  /* 0x0000000400057213 */ /* 0x008fe20000000000 */
[----:B------:R-:W-:Y:S01]  /*159b0*/  IMAD.IADD R19, R8, 0x1, R19 ;  /* 0x0000000108137824 */ /* 0x000fe200078e0213 */
[----:B------:R-:W0:Y:S01]  /*159c0*/  I2F.RP R11, R10 ;  /* 0x0000000a000b7306 */ /* 0x000e220000209400 */
[----:B------:R-:W-:-:S07]  /*159d0*/  IMAD.IADD R0, R0, 0x1, -R16 ;  /* 0x0000000100007824 */ /* 0x000fce00078e0a10 */
[----:B----4-:R-:W2:Y:S08]  /*159e0*/  I2F.RP R12, R5 ;  /* 0x00000005000c7306 */ /* 0x010eb00000209400 */
[----:B0-----:R-:W0:Y:S08]  /*159f0*/  MUFU.RCP R11, R11 ;  /* 0x0000000b000b7308 */ /* 0x001e300000001000 */
[----:B--2---:R-:W-:Y:S01]  /*15a00*/  MUFU.RCP R12, R12 ;  /* 0x0000000c000c7308 */ /* 0x004fe20000001000 */
[----:B0-----:R-:W-:-:S07]  /*15a10*/  VIADD R2, R11, 0xffffffe ;  /* 0x0ffffffe0b027836 */ /* 0x001fce0000000000 */
[----:B------:R0:W2:Y:S02]  /*15a20*/  F2I.FTZ.U32.TRUNC.NTZ R3, R2 ;  /* 0x0000000200037305 */ /* 0x0000a4000021f000 */
[----:B0-----:R-:W-:Y:S02]  /*15a30*/  IMAD.MOV.U32 R2, RZ, RZ, RZ ;  /* 0x000000ffff027224 */ /* 0x001fe400078e00ff */
[----:B--2---:R-:W-:-:S04]  /*15a40*/  IMAD.MOV R9, RZ, RZ, -R3 ;  /* 0x000000ffff097224 */ /* 0x004fc800078e0a03 */
[----:B------:R-:W-:-:S04]  /*15a50*/  IMAD R9, R9, R10, RZ ;  /* 0x0000000a09097224 */ /* 0x000fc800078e02ff */
[----:B------:R-:W-:Y:S01]  /*15a60*/  IMAD.HI.U32 R3, R3, R9, R2 ;  /* 0x0000000903037227 */ /* 0x000fe200078e0002 */
[----:B------:R-:W-:Y:S02]  /*15a70*/  IABS R2, R7 ;  /* 0x0000000700027213 */ /* 0x000fe40000000000 */
[----:B------:R-:W-:-:S03]  /*15a80*/  IABS R9, R0 ;  /* 0x0000000000097213 */ /* 0x000fc60000000000 */
[----:B------:R-:W-:Y:S02]  /*15a90*/  IMAD.MOV R2, RZ, RZ, -R2 ;  /* 0x000000ffff027224 */ /* 0x000fe400078e0a02 */
[----:B------:R-:W-:-:S04]  /*15aa0*/  IMAD.HI.U32 R6, R3, R9, RZ ;  /* 0x0000000903067227 */ /* 0x000fc800078e00ff */
[----:B------:R-:W-:Y:S02]  /*15ab0*/  VIADD R3, R12, 0xffffffe ;  /* 0x0ffffffe0c037836 */ /* 0x000fe40000000000 */
[----:B------:R-:W-:-:S04]  /*15ac0*/  IMAD R9, R6, R2, R9 ;  /* 0x0000000206097224 */ /* 0x000fc800078e0209 */
[----:B------:R-:W0:Y:S01]  /*15ad0*/  F2I.FTZ.U32.TRUNC.NTZ R3, R3 ;  /* 0x0000000300037305 */ /* 0x000e22000021f000 */
[----:B------:R-:W-:-:S13]  /*15ae0*/  ISETP.GT.U32.AND P1, PT, R10, R9, PT ;  /* 0x000000090a00720c */ /* 0x000fda0003f24070 */
[-C--:B------:R-:W-:Y:S01]  /*15af0*/  @!P1 IADD3 R9, R9, -R10.reuse, RZ ;  /* 0x8000000a09099210 */ /* 0x080fe20007ffe0ff */
[----:B0-----:R-:W-:Y:S02]  /*15b00*/  IMAD.MOV R2, RZ, RZ, -R3 ;  /* 0x000000ffff027224 */ /* 0x001fe400078e0a03 */
[----:B------:R-:W-:Y:S01]  /*15b10*/  @!P1 VIADD R6, R6, 0x1 ;  /* 0x0000000106069836 */ /* 0x000fe20000000000 */
[----:B------:R-:W-:Y:S01]  /*15b20*/  ISETP.GE.U32.AND P0, PT, R9, R10, PT ;  /* 0x0000000a0900720c */ /* 0x000fe20003f06070 */
[----:B------:R-:W-:Y:S01]  /*15b30*/  IMAD R9, R2, R5, RZ ;  /* 0x0000000502097224 */ /* 0x000fe200078e02ff */
[----:B------:R-:W-:Y:S01]  /*15b40*/  ISETP.NE.AND P1, PT, R7, RZ, PT ;  /* 0x000000ff0700720c */ /* 0x000fe20003f25270 */
[----:B------:R-:W-:-:S04]  /*15b50*/  IMAD.MOV.U32 R2, RZ, RZ, RZ ;  /* 0x000000ffff027224 */ /* 0x000fc800078e00ff */
[----:B------:R-:W-:Y:S01]  /*15b60*/  IMAD.HI.U32 R9, R3, R9, R2 ;  /* 0x0000000903097227 */ /* 0x000fe200078e0002 */
[----:B------:R-:W-:Y:S02]  /*15b70*/  LOP3.LUT R2, R0, R7, RZ, 0x3c, !PT ;  /* 0x0000000700027212 */ /* 0x000fe400078e3cff */
[----:B------:R-:W-:Y:S02]  /*15b80*/  IABS R3, R4 ;  /* 0x0000000400037213 */ /* 0x000fe40000000000 */
[----:B------:R-:W-:Y:S01]  /*15b90*/  ISETP.GE.AND P2, PT, R2, RZ, PT ;  /* 0x000000ff0200720c */ /* 0x000fe20003f46270 */
[----:B------:R-:W-:Y:S02]  /*15ba0*/  @P0 VIADD R6, R6, 0x1 ;  /* 0x0000000106060836 */ /* 0x000fe40000000000 */
[----:B------:R-:W-:-:S10]  /*15bb0*/  IMAD.MOV R3, RZ, RZ, -R3 ;  /* 0x000000ffff037224 */ /* 0x000fd400078e0a03 */
[----:B------:R-:W-:Y:S01]  /*15bc0*/  @!P2 IMAD.MOV R6, RZ, RZ, -R6 ;  /* 0x000000ffff06a224 */ /* 0x000fe200078e0a06 */
[----:B------:R-:W-:-:S04]  /*15bd0*/  @!P1 LOP3.LUT R6, RZ, R7, RZ, 0x33, !PT ;  /* 0x00000007ff069212 */ /* 0x000fc800078e33ff */
[-C--:B------:R-:W-:Y:S01]  /*15be0*/  IABS R2, R6.reuse ;  /* 0x0000000600027213 */ /* 0x080fe20000000000 */
[----:B------:R-:W-:-:S04]  /*15bf0*/  IMAD R7, R7, R6, RZ ;  /* 0x0000000607077224 */ /* 0x000fc800078e02ff */
[----:B------:R-:W-:-:S04]  /*15c00*/  IMAD.HI.U32 R9, R9, R2, RZ ;  /* 0x0000000209097227 */ /* 0x000fc800078e00ff */
[----:B------:R-:W-:Y:S02]  /*15c10*/  IMAD R2, R9, R3, R2 ;  /* 0x0000000309027224 */ /* 0x000fe400078e0202 */
[----:B------:R-:W-:-:S03]  /*15c20*/  IMAD.IADD R17, R0, 0x1, -R7 ;  /* 0x0000000100117824 */ /* 0x000fc600078e0a07 */
[----:B------:R-:W-:-:S13]  /*15c30*/  ISETP.GT.U32.AND P1, PT, R5, R2, PT ;  /* 0x000000020500720c */ /* 0x000fda0003f24070 */
[----:B------:R-:W-:Y:S02]  /*15c40*/  @!P1 IMAD.IADD R2, R2, 0x1, -R5 ;  /* 0x0000000102029824 */ /* 0x000fe400078e0a05 */
[----:B------:R-:W-:Y:S01]  /*15c50*/  @!P1 VIADD R9, R9, 0x1 ;  /* 0x0000000109099836 */ /* 0x000fe20000000000 */
[----:B------:R-:W-:Y:S02]  /*15c60*/  ISETP.NE.AND P1, PT, R4, RZ, PT ;  /* 0x000000ff0400720c */ /* 0x000fe40003f25270 */
[----:B------:R-:W-:Y:S02]  /*15c70*/  ISETP.GE.U32.AND P0, PT, R2, R5, PT ;  /* 0x000000050200720c */ /* 0x000fe40003f06070 */
[----:B------:R-:W-:-:S04]  /*15c80*/  LOP3.LUT R2, R6, R4, RZ, 0x3c, !PT ;  /* 0x0000000406027212 */ /* 0x000fc800078e3cff */
[----:B------:R-:W-:-:S07]  /*15c90*/  ISETP.GE.AND P2, PT, R2, RZ, PT ;  /* 0x000000ff0200720c */ /* 0x000fce0003f46270 */
[----:B------:R-:W-:-:S06]  /*15ca0*/  @P0 VIADD R9, R9, 0x1 ;  /* 0x0000000109090836 */ /* 0x000fcc0000000000 */
[----:B------:R-:W-:Y:S01]  /*15cb0*/  @!P2 IMAD.MOV R9, RZ, RZ, -R9 ;  /* 0x000000ffff09a224 */ /* 0x000fe200078e0a09 */
[----:B------:R-:W-:-:S05]  /*15cc0*/  @!P1 LOP3.LUT R9, RZ, R4, RZ, 0x33, !PT ;  /* 0x00000004ff099212 */ /* 0x000fca00078e33ff */
[--C-:B------:R-:W-:Y:S02]  /*15cd0*/  IMAD.MOV R3, RZ, RZ, -R9.reuse ;  /* 0x000000ffff037224 */ /* 0x100fe400078e0a09 */
[C---:B------:R-:W-:Y:S02]  /*15ce0*/  IMAD R9, R4.reuse, 0x1000000, R9 ;  /* 0x0100000004097824 */ /* 0x040fe400078e0209 */
[----:B------:R-:W-:-:S04]  /*15cf0*/  IMAD R18, R4, R3, R6 ;  /* 0x0000000304127224 */ /* 0x000fc800078e0206 */
[----:B------:R-:W-:Y:S01]  /*15d00*/  IMAD R18, R18, 0x10000, R9 ;  /* 0x0001000012127824 */ /* 0x000fe200078e0209 */
[----:B------:R-:W-:Y:S06]  /*15d10*/  BRA `(.L_x_299) ;  /* 0x00000000001c7947 */ /* 0x000fec0003800000 */
.L_x_293:
[----:B------:R-:W-:Y:S01]  /*15d20*/  UMOV UR4, URZ ;  /* 0x0000003f00047c82 */ /* 0x000fe20008000000 */
[----:B------:R-:W-:Y:S01]  /*15d30*/  UMOV UR5, URZ ;  /* 0x0000003f00057c82 */ /* 0x000fe20008000000 */
[----:B------:R-:W-:Y:S01]  /*15d40*/  ULDC UR6, c[0x0][0xc3c] ;  /* 0x00030f0000067ab9 */ /* 0x000fe20000000800 */
[----:B------:R-:W-:Y:S01]  /*15d50*/  MOV R16, R0 ;  /* 0x0000000000107202 */ /* 0x000fe20000000f00 */
[----:B------:R-:W-:Y:S02]  /*15d60*/  IMAD.U32 R17, RZ, RZ, UR4 ;  /* 0x00000004ff117e24 */ /* 0x000fe4000f8e00ff */
[----:B------:R-:W-:Y:S02]  /*15d70*/  IMAD.U32 R18, RZ, RZ, UR5 ;  /* 0x00000005ff127e24 */ /* 0x000fe4000f8e00ff */
[----:B------:R-:W-:-:S07]  /*15d80*/  IMAD.U32 R19, RZ, RZ, UR6 ;  /* 0x00000006ff137e24 */ /* 0x000fce000f8e00ff */
.L_x_299:
[----:B------:R-:W0:Y:S01]  /*15d90*/  S2R R0, SR_TID.X ;  /* 0x0000000000007919 */ /* 0x000e220000002100 */
[----:B------:R-:W-:Y:S05]  /*15da0*/  WARPSYNC.ALL ;  /* 0x0000000000007948 */ /* 0x000fea0003800000 */
[----:B------:R-:W-:Y:S01]  /*15db0*/  BAR.SYNC.DEFER_BLOCKING 0x4, 0x180 ;  /* 0x0106000000007b1d */ /* 0x000fe20000010000 */
[----:B0-----:R-:W-:-:S04]  /*15dc0*/  LOP3.LUT R0, R0, 0x1f, RZ, 0xc0, !PT ;  /* 0x0000001f00007812 */ /* 0x001fc800078ec0ff */
[----:B------:R-:W-:-:S13]  /*15dd0*/  ISETP.NE.AND P0, PT, R0, RZ, PT ;  /* 0x000000ff0000720c */ /* 0x000fda0003f05270 */
[----:B------:R-:W0:Y:S01]  /*15de0*/  @!P0 S2R R3, SR_CgaCtaId ;  /* 0x0000000000038919 */ /* 0x000e220000008800 */
[----:B------:R-:W-:-:S04]  /*15df0*/  @!P0 MOV R0, 0x400 ;  /* 0x0000040000008802 */ /* 0x000fc80000000f00 */
[----:B0-----:R-:W-:-:S05]  /*15e00*/  @!P0 LEA R22, R3, R0, 0x18 ;  /* 0x0000000003168211 */ /* 0x001fca00078ec0ff */
[----:B------:R2:W-:Y:S01]  /*15e10*/  @!P0 STS.128 [R22+0x388d0], R16 ;  /* 0x0388d01016008388 */ /* 0x0005e20000000c00 */
[----:B------:R-:W-:Y:S06]  /*15e20*/  BAR.ARV 0x5, 0x180 ;  /* 0x0146000000007b1d */ /* 0x000fec0000002000 */
.L_x_290:
[----:B------:R-:W-:Y:S02]  /*15e30*/  ULDC UR4, c[0x0][0xc3c] ;  /* 0x00030f0000047ab9 */ /* 0x000fe40000000800 */
[----:B-1----:R-:W-:-:S13]  /*15e40*/  ISETP.GE.AND P0, PT, R19, UR4, PT ;  /* 0x0000000413007c0c */ /* 0x002fda000bf06270 */
[----:B------:R-:W-:Y:S05]  /*15e50*/  @!P0 BRA `(.L_x_300) ;  /* 0xffffffb400548947 */ /* 0x000fea000383ffff */
[----:B------:R-:W-:Y:S05]  /*15e60*/  BSYNC B8 ;  /* 0x0000000000087941 */ /* 0x000fea0003800000 */
.L_x_235:
[----:B------:R-:W3:Y:S01]  /*15e70*/  LDL.LU R0, [R1+0x28] ;  /* 0x0000280001007983 */ /* 0x000ee20000300800 */
[----:B------:R-:W-:Y:S01]  /*15e80*/  BSSY B0, `(.L_x_301) ;  /* 0x000000b000007945 */ /* 0x000fe20003800000 */
[----:B------:R-:W4:Y:S01]  /*15e90*/  S2R R5, SR_CgaCtaId ;  /* 0x0000000000057919 */ /* 0x000f220000008800 */
[----:B---3--:R-:W-:-:S05]  /*15ea0*/  VIADD R0, R0, 0x1 ;  /* 0x0000000100007836 */ /* 0x008fca0000000000 */
[----:B-1----:R-:W-:-:S04]  /*15eb0*/  LEA.HI R2, R0, R0, RZ, 0x1 ;  /* 0x0000000000027211 */ /* 0x002fc800078f08ff */
[----:B------:R-:W-:Y:S02]  /*15ec0*/  LOP3.LUT R3, R2, 0xfffffffe, RZ, 0xc0, !PT ;  /* 0xfffffffe02037812 */ /* 0x000fe400078ec0ff */
[----:B------:R-:W-:-:S03]  /*15ed0*/  MOV R2, 0x400 ;  /* 0x0000040000027802 */ /* 0x000fc60000000f00 */
[----:B------:R-:W-:Y:S01]  /*15ee0*/  IMAD.IADD R0, R0, 0x1, -R3 ;  /* 0x0000000100007824 */ /* 0x000fe200078e0a03 */
[----:B----4-:R-:W-:-:S04]  /*15ef0*/  LEA R4, R5, R2, 0x18 ;  /* 0x0000000205047211 */ /* 0x010fc800078ec0ff */
[----:B------:R-:W-:-:S04]  /*15f00*/  SHF.L.U32 R0, R0, 0x1f, RZ ;  /* 0x0000001f00007819 */ /* 0x000fc800000006ff */
[----:B------:R-:W1:Y:S02]  /*15f10*/  SYNCS.PHASECHK.TRANS64.TRYWAIT P0, [R4+URZ+0x38820], R0 ;  /* 0x03882000040075a7 */ /* 0x000e64000800017f */
[----:B-1----:R-:W-:Y:S05]  /*15f20*/  @!P0 BRA `(.L_x_302) ;  /* 0x00000038005c8947 */ /* 0x002fea0003800000 */
.L_x_413:
[----:B------:R-:W-:Y:S05]  /*15f30*/  BSYNC B0 ;  /* 0x0000000000007941 */ /* 0x000fea0003800000 */
.L_x_301:
[----:B------:R-:W-:-:S03]  /*15f40*/  UMOV UR4, 0xffffffff ;  /* 0xffffffff00047882 */ /* 0x000fc60000000000 */
[----:B------:R-:W-:Y:S05]  /*15f50*/  BRA.DIV UR4, `(.L_x_303) ;  /* 0x0000003a04647947 */ /* 0x000fea000b800000 */
[----:B-1----:R-:W1:Y:S02]  /*15f60*/  S2R R0, SR_TID.X ;  /* 0x0000000000007919 */ /* 0x002e640000002100 */
[----:B-1----:R-:W-:-:S04]  /*15f70*/  SHF.R.U32.HI R0, RZ, 0x5, R0 ;  /* 0x00000005ff007819 */ /* 0x002fc80000011600 */
[----:B------:R-:W-:-:S05]  /*15f80*/  LOP3.LUT R0, R0, 0x3, RZ, 0xc0, !PT ;  /* 0x0000000300007812 */ /* 0x000fca00078ec0ff */
[----:B------:R1:W3:Y:S02]  /*15f90*/  SHFL.IDX PT, R14, R0, RZ, 0x1f ;  /* 0x00001fff000e7589 */ /* 0x0002e400000e0000 */
.L_x_416:
[----:B---3--:R-:W-:Y:S01]  /*15fa0*/  ISETP.NE.AND P0, PT, R14, RZ, PT ;  /* 0x000000ff0e00720c */ /* 0x008fe20003f05270 */
[----:B------:R-:W-:-:S12]  /*15fb0*/  BSSY B0, `(.L_x_304) ;  /* 0x0000026000007945 */ /* 0x000fd80003800000 */
[----:B------:R-:W-:Y:S05]  /*15fc0*/  @P0 BRA `(.L_x_305) ;  /* 0x0000000000900947 */ /* 0x000fea0003800000 */
[----:B------:R-:W-:-:S03]  /*15fd0*/  UMOV UR4, 0xffffffff ;  /* 0xffffffff00047882 */ /* 0x000fc60000000000 */
[----:B------:R-:W-:Y:S05]  /*15fe0*/  BRA.DIV UR4, `(.L_x_306) ;  /* 0x0000003a04747947 */ /* 0x000fea000b800000 */
[----:B------:R-:W-:-:S13]  /*15ff0*/  ELECT P6, URZ, PT ;  /* 0x00000000003f782f */ /* 0x000fda00038c0000 */
.L_x_419:
[----:B------:R-:W-:Y:S05]  /*16000*/  @!P6 BRA `(.L_x_305) ;  /* 0x000000000080e947 */ /* 0x000fea0003800000 */
[----:B-1----:R-:W3:Y:S02]  /*16010*/  LDL R0, [R1+0x50] ;  /* 0x0000500001007983 */ /* 0x002ee40000100800 */
[----:B---3--:R-:W-:-:S13]  /*16020*/  R2UR UR4, R0 ;  /* 0x00000000000472ca */ /* 0x008fda00000e0000 */
[----:B------:R-:W-:-:S06]  /*16030*/  ULOP3.LUT UR4, UR4, 0x2, URZ, 0xfc, !UPT ;  /* 0x0000000204047892 */ /* 0x000fcc000f8efc3f */
[----:B------:R-:W-:-:S05]  /*16040*/  IMAD.U32 R0, RZ, RZ, UR4 ;  /* 0x00000004ff007e24 */ /* 0x000fca000f8e00ff */
[----:B------:R-:W-:-:S13]  /*16050*/  ISETP.NE.AND P0, PT, R0, 0x3, PT ;  /* 0x000000030000780c */ /* 0x000fda0003f05270 */
[----:B------:R-:W-:Y:S05]  /*16060*/  @!P0 BRA `(.L_x_307) ;  /* 0x0000000000048947 */ /* 0x000fea0003800000 */
[----:B------:R-:W-:Y:S01]  /*16070*/  BPT.TRAP 0x1 ;  /* 0x000000040000795c */ /* 0x000fe20000300000 */
.L_x_307:
[C---:B------:R-:W-:Y:S01]  /*16080*/  IMAD R5, R27.reuse, 0x8, R4 ;  /* 0x000000081b057824 */ /* 0x040fe200078e0204 */
[----:B------:R-:W-:Y:S01]  /*16090*/  SHF.L.U32 R0, R28, 0x1f, RZ ;  /* 0x0000001f1c007819 */ /* 0x000fe200000006ff */
[----:B------:R-:W-:-:S03]  /*160a0*/  VIADD R27, R27, 0x1 ;  /* 0x000000011b1b7836 */ /* 0x000fc60000000000 */
[----:B------:R-:W1:Y:S02]  /*160b0*/  SYNCS.PHASECHK.TRANS64.TRYWAIT P1, [R5+URZ+0x38840], R0 ;  /* 0x03884000050075a7 */ /* 0x000e64000802017f */
[----:B------:R-:W-:-:S04]  /*160c0*/  ISETP.NE.AND P2, PT, R27, 0x2, PT ;  /* 0x000000021b00780c */ /* 0x000fc80003f45270 */
[----:B------:R-:W-:Y:S01]  /*160d0*/  SEL R3, RZ, 0x1, P2 ;  /* 0x00000001ff037807 */ /* 0x000fe20001000000 */
[----:B-1----:R-:W-:Y:S08]  /*160e0*/  @!P1 BRA `(.L_x_308) ;  /* 0x0000003800549947 */ /* 0x002ff00003800000 */
.L_x_420:
[----:B------:R-:W-:Y:S02]  /*160f0*/  SEL R27, R27, RZ, P2 ;  /* 0x000000ff1b1b7207 */ /* 0x000fe40001000000 */
[----:B------:R-:W-:Y:S01]  /*16100*/  LOP3.LUT R2, R28, R3, RZ, 0x3c, !PT ;  /* 0x000000031c027212 */ /* 0x000fe200078e3cff */
[----:B------:R-:W-:Y:S06]  /*16110*/  @!P0 BRA `(.L_x_309) ;  /* 0x0000000000048947 */ /* 0x000fec0003800000 */
[----:B------:R-:W-:Y:S01]  /*16120*/  BPT.TRAP 0x1 ;  /* 0x000000040000795c */ /* 0x000fe20000300000 */
.L_x_309:
[----:B------:R-:W-:Y:S01]  /*16130*/  IMAD R27, R27, 0x8, R4 ;  /* 0x000000081b1b7824 */ /* 0x000fe200078e0204 */
[----:B------:R-:W-:-:S04]  /*16140*/  SHF.L.U32 R2, R2, 0x1f, RZ ;  /* 0x0000001f02027819 */ /* 0x000fc800000006ff */
[----:B------:R-:W3:Y:S02]  /*16150*/  SYNCS.PHASECHK.TRANS64.TRYWAIT P1, [R27+URZ+0x38840], R2 ;  /* 0x038840021b0075a7 */ /* 0x000ee4000802017f */
[----:B---3--:R-:W-:Y:S05]  /*16160*/  @!P1 BRA `(.L_x_310) ;  /* 0x0000003800489947 */ /* 0x008fea0003800000 */
.L_x_421:
[----:B------:R-:W-:Y:S05]  /*16170*/  @!P0 BRA `(.L_x_311) ;  /* 0x0000000000048947 */ /* 0x000fea0003800000 */
[----:B------:R-:W-:Y:S01]  /*16180*/  BPT.TRAP 0x1 ;  /* 0x000000040000795c */ /* 0x000fe20000300000 */
.L_x_311:
[----:B------:R-:W4:Y:S02]  /*16190*/  SYNCS.PHASECHK.TRANS64.TRYWAIT P1, [R5+URZ+0x38860], R0 ;  /* 0x03886000050075a7 */ /* 0x000f24000802017f */
[----:B----4-:R-:W-:Y:S05]  /*161a0*/  @!P1 BRA `(.L_x_312) ;  /* 0x00000038004c9947 */ /* 0x010fea0003800000 */
.L_x_422:
[----:B------:R-:W-:Y:S05]  /*161b0*/  @!P0 BRA `(.L_x_313) ;  /* 0x0000000000048947 */ /* 0x000fea0003800000 */
[----:B------:R-:W-:Y:S01]  /*161c0*/  BPT.TRAP 0x1 ;  /* 0x000000040000795c */ /* 0x000fe20000300000 */
.L_x_313:
[----:B------:R0:W0:Y:S02]  /*161d0*/  SYNCS.PHASECHK.TRANS64.TRYWAIT P0, [R27+URZ+0x38860], R2 ;  /* 0x038860021b0075a7 */ /* 0x000024000800017f */
[----:B0-----:R-:W-:Y:S05]  /*161e0*/  @!P0 NANOSLEEP.SYNCS 0x989680 ;  /* 0x009896800000895d */ /* 0x001fea0003900000 */
[----:B------:R-:W0:Y:S02]  /*161f0*/  @!P0 SYNCS.PHASECHK.TRANS64 P0, [R27+URZ+0x38860], R2 ;  /* 0x038860021b0085a7 */ /* 0x000e24000800007f */
[----:B0-----:R-:W-:Y:S05]  /*16200*/  @!P0 BRA `(.L_x_313) ;  /* 0xfffffffc00f08947 */ /* 0x001fea000383ffff */
.L_x_305:
[----:B------:R-:W-:Y:S05]  /*16210*/  BSYNC B0 ;  /* 0x0000000000007941 */ /* 0x000fea0003800000 */
.L_x_304:
[----:B------:R-:W-:Y:S05]  /*16220*/  EXIT ;  /* 0x000000000000794d */ /* 0x000fea0003800000 */
.L_x_182:
[----:B0-----:R0:W1:Y:S02]  /*16230*/  SYNCS.PHASECHK.TRANS64.TRYWAIT P1, [R5+URZ+0x38800], R0 ;  /* 0x03880000050075a7 */ /* 0x001064000802017f */
[----:B-1----:R-:W-:Y:S05]  /*16240*/  @!P1 NANOSLEEP.SYNCS 0x989680 ;  /* 0x009896800000995d */ /* 0x002fea0003900000 */
[----:B------:R-:W1:Y:S02]  /*16250*/  @!P1 SYNCS.PHASECHK.TRANS64 P1, [R5+URZ+0x38800], R0 ;  /* 0x03880000050095a7 */ /* 0x000e64000802007f */
[----:B-1----:R-:W-:Y:S05]  /*16260*/  @!P1 BRA `(.L_x_182) ;  /* 0xfffffffc00f09947 */ /* 0x002fea000383ffff */
[----:B------:R-:W-:Y:S05]  /*16270*/  BRA `(.L_x_314) ;  /* 0xfffffebc004c7947 */ /* 0x000fea000383ffff */
.L_x_186:
[----:B-1----:R1:W2:Y:S02]  /*16280*/  SYNCS.PHASECHK.TRANS64.TRYWAIT P1, [R0+URZ+0x38830], R3 ;  /* 0x03883003000075a7 */ /* 0x0022a4000802017f */
[----:B--2---:R-:W-:Y:S05]  /*16290*/  @!P1 NANOSLEEP.SYNCS 0x989680 ;  /* 0x009896800000995d */ /* 0x004fea0003900000 */
[----:B------:R-:W2:Y:S02]  /*162a0*/  @!P1 SYNCS.PHASECHK.TRANS64 P1, [R0+URZ+0x38830], R3 ;  /* 0x03883003000095a7 */ /* 0x000ea4000802007f */
[----:B--2---:R-:W-:Y:S05]  /*162b0*/  @!P1 BRA `(.L_x_186) ;  /* 0xfffffffc00f09947 */ /* 0x004fea000383ffff */
[----:B------:R-:W-:Y:S05]  /*162c0*/  BRA `(.L_x_185) ;  /* 0xfffffebc00707947 */ /* 0x000fea000383ffff */
.L_x_192:
[----:B------:R-:W-:-:S13]  /*162d0*/  R2UR UR4, R229 ;  /* 0x00000000e50472ca */ /* 0x000fda00000e0000 */
[----:B-1----:R-:W-:-:S04]  /*162e0*/  IMAD.U32 R4, RZ, RZ, UR4 ;  /* 0x00000004ff047e24 */ /* 0x002fc8000f8e00ff */
[----:B------:R1:W2:Y:S03]  /*162f0*/  SYNCS.PHASECHK.TRANS64.TRYWAIT P1, [R4+URZ+0x38830], R3 ;  /* 0x03883003040075a7 */ /* 0x0002a6000802017f */
[----:B--2---:R-:W-:Y:S05]  /*16300*/  @!P1 NANOSLEEP.SYNCS 0x989680 ;  /* 0x009896800000995d */ /* 0x004fea0003900000 */
[----:B------:R-:W2:Y:S02]  /*16310*/  @!P1 SYNCS.PHASECHK.TRANS64 P1, [R4+URZ+0x38830], R3 ;  /* 0x03883003040095a7 */ /* 0x000ea4000802007f */
[----:B--2---:R-:W-:Y:S05]  /*16320*/  @!P1 BRA `(.L_x_192) ;  /* 0xfffffffc00e89947 */ /* 0x004fea000383ffff */
[----:B------:R-:W-:Y:S05]  /*16330*/  BRA `(.L_x_191) ;  /* 0xffffff0400587947 */ /* 0x000fea000383ffff */
.L_x_196:
[----:B---3--:R-:W-:-:S04]  /*16340*/  IMAD.U32 R2, RZ, RZ, UR4 ;  /* 0x00000004ff027e24 */ /* 0x008fc8000f8e00ff */
[----:B------:R3:W4:Y:S03]  /*16350*/  SYNCS.PHASECHK.TRANS64.TRYWAIT P1, [R2+URZ+0x38850], R0 ;  /* 0x03885000020075a7 */ /* 0x000726000802017f */
[----:B----4-:R-:W-:Y:S05]  /*16360*/  @!P1 NANOSLEEP.SYNCS 0x989680 ;  /* 0x009896800000995d */ /* 0x010fea0003900000 */
[----:B------:R-:W4:Y:S02]  /*16370*/  @!P1 SYNCS.PHASECHK.TRANS64 P1, [R2+URZ+0x38850], R0 ;  /* 0x03885000020095a7 */ /* 0x000f24000802007f */
[----:B----4-:R-:W-:Y:S05]  /*16380*/  @!P1 BRA `(.L_x_196) ;  /* 0xfffffffc00ec9947 */ /* 0x010fea000383ffff */
[----:B------:R-:W-:Y:S05]  /*16390*/  BRA `(.L_x_195) ;  /* 0xffffff2800ac7947 */ /* 0x000fea000383ffff */
.L_x_203:
[----:B-1----:R1:W2:Y:S02]  /*163a0*/  SYNCS.PHASECHK.TRANS64.TRYWAIT P1, [R12+URZ+0x38850], R9 ;  /* 0x038850090c0075a7 */ /* 0x0022a4000802017f */
[----:B--2---:R-:W-:Y:S05]  /*163b0*/  @!P1 NANOSLEEP.SYNCS 0x989680 ;  /* 0x009896800000995d */ /* 0x004fea0003900000 */
[----:B------:R-:W2:Y:S02]  /*163c0*/  @!P1 SYNCS.PHASECHK.TRANS64 P1, [R12+URZ+0x38850], R9 ;  /* 0x038850090c0095a7 */ /* 0x000ea4000802007f */
[----:B--2---:R-:W-:Y:S05]  /*163d0*/  @!P1 BRA `(.L_x_203) ;  /* 0xfffffffc00f09947 */ /* 0x004fea000383ffff */
[----:B------:R-:W-:Y:S05]  /*163e0*/  BRA `(.L_x_202) ;  /* 0xffffff4800207947 */ /* 0x000fea000383ffff */
.L_x_249:
[----:B------:R-:W0:Y:S01]  /*163f0*/  S2R R7, SR_TID.X ;  /* 0x0000000000077919 */ /* 0x000e220000002100 */
[----:B------:R-:W-:Y:S01]  /*16400*/  BSSY B0, `(.L_x_315) ;  /* 0x000000a000007945 */ /* 0x000fe20003800000 */
[----:B------:R-:W-:Y:S02]  /*16410*/  IMAD.MOV.U32 R12, RZ, RZ, RZ ;  /* 0x000000ffff0c7224 */ /* 0x000fe400078e00ff */
[----:B------:R-:W-:Y:S02]  /*16420*/  IMAD.MOV.U32 R11, RZ, RZ, 0x1f ;  /* 0x0000001fff0b7424 */ /* 0x000fe400078e00ff */
[----:B------:R-:W-:Y:S01]  /*16430*/  IMAD.MOV.U32 R15, RZ, RZ, -0x1 ;  /* 0xffffffffff0f7424 */ /* 0x000fe200078e00ff */
[----:B0-----:R-:W-:-:S04]  /*16440*/  SHF.R.U32.HI R7, RZ, 0x5, R7 ;  /* 0x00000005ff077819 */ /* 0x001fc80000011607 */
[----:B------:R-:W-:-:S05]  /*16450*/  LOP3.LUT R7, R7, 0x3, RZ, 0xc0, !PT ;  /* 0x0000000307077812 */ /* 0x000fca00078ec0ff */
[----:B------:R-:W-:-:S07]  /*16460*/  IMAD.MOV.U32 R13, RZ, RZ, R7 ;  /* 0x000000ffff0d7224 */ /* 0x000fce00078e0007 */
[----:B-----5:R-:W-:Y:S05]  /*16470*/  WARPSYNC.COLLECTIVE R15, `(.L_x_316) ;  /* 0x000000000f087348 */ /* 0x020fea0003c00000 */
[----:B------:R0:W1:Y:S02]  /*16480*/  SHFL.IDX P6, R14, R13, R12, R11 ;  /* 0x0000000c0d0e7389 */ /* 0x00006400000c000b */
[----:B01---5:R-:W-:Y:S01]  /*16490*/  ENDCOLLECTIVE ;  /* 0x000000000000791b */ /* 0x023fe20003800000 */
.L_x_316:
[----:B------:R-:W-:Y:S05]  /*164a0*/  BSYNC B0 ;  /* 0x0000000000007941 */ /* 0x000fea0003800000 */
.L_x_315:
[----:B------:R-:W-:Y:S05]  /*164b0*/  BRA `(.L_x_317) ;  /* 0xffffffbc00b07947 */ /* 0x000fea000383ffff */
.L_x_252:
[----:B0-----:R0:W1:Y:S02]  /*164c0*/  SYNCS.PHASECHK.TRANS64.TRYWAIT P0, [R5+URZ+0x38840], R2 ;  /* 0x03884002050075a7 */ /* 0x001064000800017f */
[----:B-1----:R-:W-:Y:S05]  /*164d0*/  @!P0 NANOSLEEP.SYNCS 0x989680 ;  /* 0x009896800000895d */ /* 0x002fea0003900000 */
[----:B------:R-:W1:Y:S02]  /*164e0*/  @!P0 SYNCS.PHASECHK.TRANS64 P0, [R5+URZ+0x38840], R2 ;  /* 0x03884002050085a7 */ /* 0x000e64000800007f */
[----:B-1----:R-:W-:Y:S05]  /*164f0*/  @!P0 BRA `(.L_x_252) ;  /* 0xfffffffc00f08947 */ /* 0x002fea000383ffff */
[----:B------:R-:W-:Y:S05]  /*16500*/  BRA `(.L_x_318) ;  /* 0xffffffc000187947 */ /* 0x000fea000383ffff */
.L_x_253:
[----:B------:R-:W-:Y:S01]  /*16510*/  BSSY B0, `(.L_x_319) ;  /* 0x0000008000007945 */ /* 0x000fe20003800000 */
[----:B------:R-:W-:Y:S01]  /*16520*/  MOV R13, R6 ;  /* 0x00000006000d7202 */ /* 0x000fe20000000f00 */
[----:B------:R-:W-:Y:S02]  /*16530*/  IMAD.MOV.U32 R12, RZ, RZ, RZ ;  /* 0x000000ffff0c7224 */ /* 0x000fe400078e00ff */
[----:B------:R-:W-:Y:S02]  /*16540*/  IMAD.MOV.U32 R11, RZ, RZ, 0x181f ;  /* 0x0000181fff0b7424 */ /* 0x000fe400078e00ff */
[----:B------:R-:W-:-:S07]  /*16550*/  IMAD.MOV.U32 R15, RZ, RZ, -0x1 ;  /* 0xffffffffff0f7424 */ /* 0x000fce00078e00ff */
[----:B------:R-:W-:Y:S05]  /*16560*/  WARPSYNC.COLLECTIVE R15, `(.L_x_320) ;  /* 0x000000000f087348 */ /* 0x000fea0003c00000 */
[----:B------:R0:W1:Y:S02]  /*16570*/  SHFL.IDX P6, R14, R13, R12, R11 ;  /* 0x0000000c0d0e7389 */ /* 0x00006400000c000b */
[----:B01----:R-:W-:Y:S01]  /*16580*/  ENDCOLLECTIVE ;  /* 0x000000000000791b */ /* 0x003fe20003800000 */
.L_x_320:
[----:B------:R-:W-:Y:S05]  /*16590*/  BSYNC B0 ;  /* 0x0000000000007941 */ /* 0x000fea0003800000 */
.L_x_319:
[----:B------:R-:W-:Y:S01]  /*165a0*/  IMAD.MOV.U32 R13, RZ, RZ, R0 ;  /* 0x000000ffff0d7224 */ /* 0x000fe200078e0000 */
[C---:B------:R-:W-:Y:S01]  /*165b0*/  LOP3.LUT P5, RZ, R23.reuse, 0x10, RZ, 0xc0, !PT ;  /* 0x0000001017ff7812 */ /* 0x040fe200078ac0ff */
[----:B------:R-:W-:Y:S01]  /*165c0*/  IMAD.MOV.U32 R12, RZ, RZ, RZ ;  /* 0x000000ffff0c7224 */ /* 0x000fe200078e00ff */
[C---:B------:R-:W-:Y:S01]  /*165d0*/  LOP3.LUT P4, RZ, R23.reuse, 0x8, RZ, 0xc0, !PT ;  /* 0x0000000817ff7812 */ /* 0x040fe2000788c0ff */
[----:B------:R-:W-:Y:S01]  /*165e0*/  IMAD.MOV.U32 R11, RZ, RZ, 0x181f ;  /* 0x0000181fff0b7424 */ /* 0x000fe200078e00ff */
[C---:B------:R-:W-:Y:S01]  /*165f0*/  LOP3.LUT P3, RZ, R23.reuse, 0x4, RZ, 0xc0, !PT ;  /* 0x0000000417ff7812 */ /* 0x040fe2000786c0ff */
[----:B------:R-:W-:Y:S01]  /*16600*/  IMAD.MOV.U32 R15, RZ, RZ, -0x1 ;  /* 0xffffffffff0f7424 */ /* 0x000fe200078e00ff */
[----:B------:R-:W-:Y:S01]  /*16610*/  LOP3.LUT P2, RZ, R23, 0x2, RZ, 0xc0, !PT ;  /* 0x0000000217ff7812 */ /* 0x000fe2000784c0ff */
[----:B------:R-:W-:Y:S02]  /*16620*/  IMAD.MOV.U32 R2, RZ, RZ, R14 ;  /* 0x000000ffff027224 */ /* 0x000fe400078e000e */
[----:B------:R-:W-:-:S10]  /*16630*/  @P0 IMAD R9, R7, 0x2, R22 ;  /* 0x0000000207090824 */ /* 0x000fd400078e0216 */
[----:B------:R-:W-:Y:S05]  /*16640*/  WARPSYNC.COLLECTIVE R15, `(.L_x_321) ;  /* 0x000000000f087348 */ /* 0x000fea0003c00000 */
[----:B------:R0:W1:Y:S02]  /*16650*/  SHFL.IDX P6, R14, R13, R12, R11 ;  /* 0x0000000c0d0e7389 */ /* 0x00006400000c000b */
[----:B01----:R-:W-:Y:S01]  /*16660*/  ENDCOLLECTIVE ;  /* 0x000000000000791b */ /* 0x003fe20003800000 */
.L_x_321:
[----:B------:R-:W-:Y:S02]  /*16670*/  IMAD.MOV.U32 R13, RZ, RZ, R6 ;  /* 0x000000ffff0d7224 */ /* 0x000fe400078e0006 */
[----:B------:R-:W-:Y:S02]  /*16680*/  IMAD.MOV.U32 R12, RZ, RZ, 0x1 ;  /* 0x00000001ff0c7424 */ /* 0x000fe400078e00ff */
[----:B------:R-:W-:-:S07]  /*16690*/  IMAD.MOV.U32 R3, RZ, RZ, R14 ;  /* 0x000000ffff037224 */ /* 0x000fce00078e000e */
[----:B------:R-:W-:Y:S05]  /*166a0*/  WARPSYNC.COLLECTIVE R15, `(.L_x_322) ;  /* 0x000000000f087348 */ /* 0x000fea0003c00000 */
[----:B------:R0:W1:Y:S02]  /*166b0*/  SHFL.IDX P6, R14, R13, R12, R11 ;  /* 0x0000000c0d0e7389 */ /* 0x00006400000c000b */
[----:B01----:R-:W-:Y:S01]  /*166c0*/  ENDCOLLECTIVE ;  /* 0x000000000000791b */ /* 0x003fe20003800000 */
.L_x_322:
[----:B------:R-:W-:-:S05]  /*166d0*/  @P0 LEA R3, P1, R32, R3, 0x1 ;  /* 0x0000000320030211 */ /* 0x000fca00078208ff */
[----:B------:R-:W-:-:S05]  /*166e0*/  @P0 IMAD.X R2, RZ, RZ, R2, P1 ;  /* 0x000000ffff020224 */ /* 0x000fca00008e0602 */
[----:B------:R-:W-:Y:S01]  /*166f0*/  @P0 LOP3.LUT R3, R3, R2, RZ, 0x3c, !PT ;  /* 0x0000000203030212 */ /* 0x000fe200078e3cff */
[----:B------:R-:W-:-:S03]  /*16700*/  IMAD.MOV.U32 R13, RZ, RZ, R0 ;  /* 0x000000ffff0d7224 */ /* 0x000fc600078e0000 */
[----:B------:R-:W-:-:S04]  /*16710*/  @P0 LOP3.LUT R2, R3, R2, RZ, 0x3c, !PT ;  /* 0x0000000203020212 */ /* 0x000fc800078e3cff */
[----:B------:R-:W-:Y:S01]  /*16720*/  @P0 LOP3.LUT R3, R3, R2, RZ, 0x3c, !PT ;  /* 0x0000000203030212 */ /* 0x000fe200078e3cff */
[----:B------:R-:W-:-:S07]  /*16730*/  IMAD.MOV.U32 R8, RZ, RZ, R14 ;  /* 0x000000ffff087224 */ /* 0x000fce00078e000e */
[----:B------:R-:W-:Y:S05]  /*16740*/  WARPSYNC.COLLECTIVE R15, `(.L_x_323) ;  /* 0x000000000f087348 */ /* 0x000fea0003c00000 */
[----:B------:R0:W1:Y:S02]  /*16750*/  SHFL.IDX P6, R14, R13, R12, R11 ;  /* 0x0000000c0d0e7389 */ /* 0x00006400000c000b */
[----:B01----:R-:W-:Y:S01]  /*16760*/  ENDCOLLECTIVE ;  /* 0x000000000000791b */ /* 0x003fe20003800000 */
.L_x_323:
[----:B------:R-:W-:Y:S01]  /*16770*/  @!PT LDS RZ, [RZ] ;  /* 0x00000000fffff984 */ /* 0x000fe20000000800 */
[----:B------:R-:W-:Y:S01]  /*16780*/  @!PT LDS RZ, [RZ] ;  /* 0x00000000fffff984 */ /* 0x000fe20000000800 */
[----:B------:R-:W-:Y:S01]  /*16790*/  @!PT LDS RZ, [RZ] ;  /* 0x00000000fffff984 */ /* 0x000fe20000000800 */
[----:B------:R-:W-:Y:S04]  /*167a0*/  @P0 LDGSTS.E.BYPASS.LTC128B.128 [R9+0x24400], desc[UR36][R2.64], !P5 ;  /* 0x2440000002090fae */ /* 0x000fe8000e901d64 */
[----:B------:R-:W-:Y:S04]  /*167b0*/  @P0 LDGSTS.E.BYPASS.LTC128B.128 [R9+0x26c00], desc[UR36][R2.64+0x80], !P4 ;  /* 0x26c0008002090fae */ /* 0x000fe8000e101d64 */
[----:B------:R-:W-:Y:S01]  /*167c0*/  @P0 LDGSTS.E.BYPASS.LTC128B.128 [R9+0x29400], desc[UR36][R2.64+0x100], !P3 ;  /* 0x2940010002090fae */ /* 0x000fe2000d901d64 */
[----:B------:R-:W-:Y:S02]  /*167d0*/  IMAD.MOV.U32 R13, RZ, RZ, R6 ;  /* 0x000000ffff0d7224 */ /* 0x000fe400078e0006 */
[----:B------:R-:W-:Y:S01]  /*167e0*/  IMAD.MOV.U32 R12, RZ, RZ, 0x2 ;  /* 0x00000002ff0c7424 */ /* 0x000fe200078e00ff */
[----:B------:R0:W-:Y:S01]  /*167f0*/  @P0 LDGSTS.E.BYPASS.LTC128B.128 [R9+0x2bc00], desc[UR36][R2.64+0x180], !P2 ;  /* 0x2bc0018002090fae */ /* 0x0001e2000d101d64 */
[----:B------:R-:W-:-:S02]  /*16800*/  ISETP.GE.AND P0, PT, R4, 0x11, PT ;  /* 0x000000110400780c */ /* 0x000fc40003f06270 */
[----:B0-----:R-:W-:-:S11]  /*16810*/  MOV R2, R14 ;  /* 0x0000000e00027202 */ /* 0x001fd60000000f00 */
[----:B------:R-:W-:Y:S05]  /*16820*/  WARPSYNC.COLLECTIVE R15, `(.L_x_324) ;  /* 0x000000000f087348 */ /* 0x000fea0003c00000 */
[----:B------:R0:W1:Y:S02]  /*16830*/  SHFL.IDX P6, R14, R13, R12, R11 ;  /* 0x0000000c0d0e7389 */ /* 0x00006400000c000b */
[----:B01----:R-:W-:Y:S01]  /*16840*/  ENDCOLLECTIVE ;  /* 0x000000000000791b */ /* 0x003fe20003800000 */
.L_x_324:
[----:B------:R-:W-:Y:S01]  /*16850*/  @P0 IMAD R21, R7, 0x2, R22 ;  /* 0x0000000207150824 */ /* 0x000fe200078e0216 */
[----:B------:R-:W-:-:S05]  /*16860*/  @P0 LEA R2, P1, R32, R2, 0x1 ;  /* 0x0000000220020211 */ /* 0x000fca00078208ff */
[----:B------:R-:W-:-:S05]  /*16870*/  @P0 IMAD.X R3, RZ, RZ, R8, P1 ;  /* 0x000000ffff030224 */ /* 0x000fca00008e0608 */
[----:B------:R-:W-:Y:S01]  /*16880*/  @!PT LDS RZ, [RZ] ;  /* 0x00000000fffff984 */ /* 0x000fe20000000800 */
[----:B------:R-:W-:Y:S01]  /*16890*/  @!PT LDS RZ, [RZ] ;  /* 0x00000000fffff984 */ /* 0x000fe20000000800 */
[----:B------:R-:W-:Y:S01]  /*168a0*/  @!PT LDS RZ, [RZ] ;  /* 0x00000000fffff984 */ /* 0x000fe20000000800 */
[----:B------:R0:W-:Y:S01]  /*168b0*/  @P0 LDGSTS.E.BYPASS.LTC128B.128 [R21+0x24c00], desc[UR36][R2.64], !P5 ;  /* 0x24c0000002150fae */ /* 0x0001e2000e901d64 */
[----:B------:R-:W-:-:S03]  /*168c0*/  IMAD.MOV.U32 R13, RZ, RZ, R0 ;  /* 0x000000ffff0d7224 */ /* 0x000fc600078e0000 */
[----:B------:R0:W-:Y:S04]  /*168d0*/  @P0 LDGSTS.E.BYPASS.LTC128B.128 [R21+0x27400], desc[UR36][R2.64+0x80], !P4 ;  /* 0x2740008002150fae */ /* 0x0001e8000e101d64 */
[----:B------:R0:W-:Y:S01]  /*168e0*/  @P0 LDGSTS.E.BYPASS.LTC128B.128 [R21+0x29c00], desc[UR36][R2.64+0x100], !P3 ;  /* 0x29c0010002150fae */ /* 0x0001e2000d901d64 */
[----:B------:R-:W-:-:S03]  /*168f0*/  IMAD.MOV.U32 R8, RZ, RZ, R14 ;  /* 0x000000ffff087224 */ /* 0x000fc600078e000e */
[----:B------:R0:W-:Y:S01]  /*16900*/  @P0 LDGSTS.E.BYPASS.LTC128B.128 [R21+0x2c400], desc[UR36][R2.64+0x180], !P2 ;  /* 0x2c40018002150fae */ /* 0x0001e2000d101d64 */
[----:B------:R-:W-:-:S13]  /*16910*/  ISETP.GE.AND P0, PT, R4, 0x21, PT ;  /* 0x000000210400780c */ /* 0x000fda0003f06270 */
[----:B0-----:R-:W-:Y:S05]  /*16920*/  WARPSYNC.COLLECTIVE R15, `(.L_x_325) ;  /* 0x000000000f087348 */ /* 0x001fea0003c00000 */
[----:B------:R1:W2:Y:S02]  /*16930*/  SHFL.IDX P6, R14, R13, R12, R11 ;  /* 0x0000000c0d0e7389 */ /* 0x0002a400000c000b */
[----:B012---:R-:W-:Y:S01]  /*16940*/  ENDCOLLECTIVE ;  /* 0x000000000000791b */ /* 0x007fe20003800000 */
.L_x_325:
[----:B------:R-:W-:Y:S02]  /*16950*/  @P0 IMAD R9, R7, 0x2, R22 ;  /* 0x0000000207090824 */ /* 0x000fe400078e0216 */
[----:B------:R-:W-:Y:S02]  /*16960*/  IMAD.MOV.U32 R13, RZ, RZ, R6 ;  /* 0x000000ffff0d7224 */ /* 0x000fe400078e0006 */
[----:B------:R-:W-:Y:S02]  /*16970*/  IMAD.MOV.U32 R12, RZ, RZ, 0x3 ;  /* 0x00000003ff0c7424 */ /* 0x000fe400078e00ff */
[----:B------:R-:W-:-:S07]  /*16980*/  IMAD.MOV.U32 R2, RZ, RZ, R14 ;  /* 0x000000ffff027224 */ /* 0x000fce00078e000e */
[----:B------:R-:W-:Y:S05]  /*16990*/  WARPSYNC.COLLECTIVE R15, `(.L_x_326) ;  /* 0x000000000f087348 */ /* 0x000fea0003c00000 */
[----:B------:R0:W1:Y:S02]  /*169a0*/  SHFL.IDX P6, R14, R13, R12, R11 ;  /* 0x0000000c0d0e7389 */ /* 0x00006400000c000b */
[----:B01----:R-:W-:Y:S01]  /*169b0*/  ENDCOLLECTIVE ;  /* 0x000000000000791b */ /* 0x003fe20003800000 */
.L_x_326:
        /* <DEDUP_REMOVED lines=15> */
.L_x_327:
[----:B------:R-:W-:Y:S01]  /*16ab0*/  @P0 LEA R21, R7, R22, 0x1 ;  /* 0x0000001607150211 */ /* 0x000fe200078e08ff */
[----:B------:R-:W-:Y:S02]  /*16ac0*/  IMAD.MOV.U32 R13, RZ, RZ, R6 ;  /* 0x000000ffff0d7224 */ /* 0x000fe400078e0006 */
[----:B------:R-:W-:Y:S02]  /*16ad0*/  IMAD.MOV.U32 R12, RZ, RZ, 0x4 ;  /* 0x00000004ff0c7424 */ /* 0x000fe400078e00ff */
[----:B------:R-:W-:-:S07]  /*16ae0*/  IMAD.MOV.U32 R2, RZ, RZ, R14 ;  /* 0x000000ffff027224 */ /* 0x000fce00078e000e */
[----:B------:R-:W-:Y:S05]  /*16af0*/  WARPSYNC.COLLECTIVE R15, `(.L_x_328) ;  /* 0x000000000f087348 */ /* 0x000fea0003c00000 */
[----:B------:R0:W1:Y:S02]  /*16b00*/  SHFL.IDX P6, R14, R13, R12, R11 ;  /* 0x0000000c0d0e7389 */ /* 0x00006400000c000b */
[----:B01----:R-:W-:Y:S01]  /*16b10*/  ENDCOLLECTIVE ;  /* 0x000000000000791b */ /* 0x003fe20003800000 */
.L_x_328:
        /* <DEDUP_REMOVED lines=10> */
[----:B------:R0:W-:Y:S04]  /*16bc0*/  @P0 LDGSTS.E.BYPASS.LTC128B.128 [R21+0x2d400], desc[UR36][R2.64+0x180], !P2 ;  /* 0x2d40018002150fae */ /* 0x0001e8000d101d64 */
[----:B0-----:R-:W-:Y:S05]  /*16bd0*/  WARPSYNC.COLLECTIVE R15, `(.L_x_329) ;  /* 0x000000000f087348 */ /* 0x001fea0003c00000 */
[----:B------:R1:W2:Y:S02]  /*16be0*/  SHFL.IDX P6, R14, R13, R12, R11 ;  /* 0x0000000c0d0e7389 */ /* 0x0002a400000c000b */
[----:B012---:R-:W-:Y:S01]  /*16bf0*/  ENDCOLLECTIVE ;  /* 0x000000000000791b */ /* 0x007fe20003800000 */
.L_x_329:
[----:B------:R-:W-:Y:S01]  /*16c00*/  IMAD.MOV.U32 R0, RZ, RZ, R14 ;  /* 0x000000ffff007224 */ /* 0x000fe200078e000e */
[----:B------:R-:W-:Y:S06]  /*16c10*/  BRA `(.L_x_330) ;  /* 0xffffffbc00807947 */ /* 0x000fec000383ffff */
.L_x_260:
[----:B------:R-:W-:Y:S02]  /*16c20*/  IMAD.MOV.U32 R13, RZ, RZ, R4 ;  /* 0x000000ffff0d7224 */ /* 0x000fe400078e0004 */
[----:B------:R-:W-:Y:S02]  /*16c30*/  IMAD.MOV.U32 R12, RZ, RZ, RZ ;  /* 0x000000ffff0c7224 */ /* 0x000fe400078e00ff */
[----:B------:R-:W-:Y:S02]  /*16c40*/  IMAD.MOV.U32 R11, RZ, RZ, 0x181f ;  /* 0x0000181fff0b7424 */ /* 0x000fe400078e00ff */
[----:B------:R-:W-:Y:S02]  /*16c50*/  IMAD.MOV.U32 R15, RZ, RZ, -0x1 ;  /* 0xffffffffff0f7424 */ /* 0x000fe400078e00ff */
[----:B-----5:R-:W-:Y:S02]  /*16c60*/  IMAD R6, R10, R6, RZ ;  /* 0x000000060a067224 */ /* 0x020fe400078e02ff */
[----:B------:R-:W-:-:S07]  /*16c70*/  IMAD.IADD R0, R9, 0x1, R0 ;  /* 0x0000000109007824 */ /* 0x000fce00078e0200 */
[----:B------:R-:W-:Y:S05]  /*16c80*/  WARPSYNC.COLLECTIVE R15, `(.L_x_331) ;  /* 0x000000000f087348 */ /* 0x000fea0003c00000 */
[----:B------:R0:W1:Y:S02]  /*16c90*/  SHFL.IDX P6, R14, R13, R12, R11 ;  /* 0x0000000c0d0e7389 */ /* 0x00006400000c000b */
[----:B01----:R-:W-:Y:S01]  /*16ca0*/  ENDCOLLECTIVE ;  /* 0x000000000000791b */ /* 0x003fe20003800000 */
.L_x_331:
[C---:B------:R-:W-:Y:S01]  /*16cb0*/  VIADD R7, R0.reuse, 0x10 ;  /* 0x0000001000077836 */ /* 0x040fe20000000000 */
[----:B------:R-:W-:Y:S01]  /*16cc0*/  ISETP.GE.AND P0, PT, R0, R6, PT ;  /* 0x000000060000720c */ /* 0x000fe20003f06270 */
[----:B------:R-:W-:Y:S02]  /*16cd0*/  IMAD.MOV.U32 R13, RZ, RZ, R5 ;  /* 0x000000ffff0d7224 */ /* 0x000fe400078e0005 */
[----:B------:R-:W-:-:S10]  /*16ce0*/  IMAD.MOV.U32 R2, RZ, RZ, R14 ;  /* 0x000000ffff027224 */ /* 0x000fd400078e000e */
[----:B------:R-:W-:Y:S05]  /*16cf0*/  WARPSYNC.COLLECTIVE R15, `(.L_x_332) ;  /* 0x000000000f087348 */ /* 0x000fea0003c00000 */
[----:B------:R0:W1:Y:S02]  /*16d00*/  SHFL.IDX P6, R14, R13, R12, R11 ;  /* 0x0000000c0d0e7389 */ /* 0x00006400000c000b */
[----:B01----:R-:W-:Y:S01]  /*16d10*/  ENDCOLLECTIVE ;  /* 0x000000000000791b */ /* 0x003fe20003800000 */
.L_x_332:
[----:B------:R-:W-:Y:S01]  /*16d20*/  MOV R13, R4 ;  /* 0x00000004000d7202 */ /* 0x000fe20000000f00 */
[----:B------:R-:W-:Y:S01]  /*16d30*/  IMAD.MOV.U32 R12, RZ, RZ, 0x1 ;  /* 0x00000001ff0c7424 */ /* 0x000fe200078e00ff */
[----:B------:R-:W-:-:S05]  /*16d40*/  @!P0 LEA R14, P5, R32, R14, 0x1 ;  /* 0x0000000e200e8211 */ /* 0x000fca00078a08ff */
[----:B------:R-:W-:Y:S02]  /*16d50*/  @!P0 IMAD.X R3, RZ, RZ, R2, P5 ;  /* 0x000000ffff038224 */ /* 0x000fe400028e0602 */
[----:B------:R-:W-:-:S07]  /*16d60*/  @!P0 IMAD.MOV.U32 R2, RZ, RZ, R14 ;  /* 0x000000ffff028224 */ /* 0x000fce00078e000e */
[----:B------:R-:W-:Y:S05]  /*16d70*/  WARPSYNC.COLLECTIVE R15, `(.L_x_333) ;  /* 0x000000000f087348 */ /* 0x000fea0003c00000 */
[----:B------:R0:W1:Y:S02]  /*16d80*/  SHFL.IDX P6, R14, R13, R12, R11 ;  /* 0x0000000c0d0e7389 */ /* 0x00006400000c000b */
[----:B01----:R-:W-:Y:S01]  /*16d90*/  ENDCOLLECTIVE ;  /* 0x000000000000791b */ /* 0x003fe20003800000 */
.L_x_333:
[----:B------:R-:W-:Y:S01]  /*16da0*/  @!PT LDS RZ, [RZ] ;  /* 0x00000000fffff984 */ /* 0x000fe20000000800 */
[----:B------:R-:W-:Y:S01]  /*16db0*/  @!PT LDS RZ, [RZ] ;  /* 0x00000000fffff984 */ /* 0x000fe20000000800 */
[----:B------:R-:W-:Y:S01]  /*16dc0*/  @!PT LDS RZ, [RZ] ;  /* 0x00000000fffff984 */ /* 0x000fe20000000800 */
[----:B------:R-:W-:Y:S04]  /*16dd0*/  @!P0 LDGSTS.E.BYPASS.LTC128B.128 [R33+0x14400], desc[UR36][R2.64], !P4 ;  /* 0x1440000002218fae */ /* 0x000fe8000e101d64 */
[----:B------:R-:W-:Y:S04]  /*16de0*/  @!P0 LDGSTS.E.BYPASS.LTC128B.128 [R33+0x18400], desc[UR36][R2.64+0x80], !P3 ;  /* 0x1840008002218fae */ /* 0x000fe8000d901d64 */
[----:B------:R-:W-:Y:S01]  /*16df0*/  @!P0 LDGSTS.E.BYPASS.LTC128B.128 [R33+0x1c400], desc[UR36][R2.64+0x100], !P2 ;  /* 0x1c40010002218fae */ /* 0x000fe2000d101d64 */
[----:B------:R-:W-:-:S03]  /*16e00*/  IMAD.MOV.U32 R13, RZ, RZ, R5 ;  /* 0x000000ffff0d7224 */ /* 0x000fc600078e0005 */
[----:B------:R0:W-:Y:S01]  /*16e10*/  @!P0 LDGSTS.E.BYPASS.LTC128B.128 [R33+0x20400], desc[UR36][R2.64+0x180], !P1 ;  /* 0x2040018002218fae */ /* 0x0001e2000c901d64 */
[----:B------:R-:W-:Y:S01]  /*16e20*/  ISETP.GE.AND P0, PT, R7, R6, PT ;  /* 0x000000060700720c */ /* 0x000fe20003f06270 */
[----:B0-----:R-:W-:-:S12]  /*16e30*/  IMAD.MOV.U32 R2, RZ, RZ, R14 ;  /* 0x000000ffff027224 */ /* 0x001fd800078e000e */
[----:B------:R-:W-:Y:S05]  /*16e40*/  WARPSYNC.COLLECTIVE R15, `(.L_x_334) ;  /* 0x000000000f087348 */ /* 0x000fea0003c00000 */
[----:B------:R0:W1:Y:S02]  /*16e50*/  SHFL.IDX P6, R14, R13, R12, R11 ;  /* 0x0000000c0d0e7389 */ /* 0x00006400000c000b */
[----:B01----:R-:W-:Y:S01]  /*16e60*/  ENDCOLLECTIVE ;  /* 0x000000000000791b */ /* 0x003fe20003800000 */
.L_x_334:
[----:B------:R-:W-:Y:S02]  /*16e70*/  IMAD.MOV.U32 R13, RZ, RZ, R4 ;  /* 0x000000ffff0d7224 */ /* 0x000fe400078e0004 */
[----:B------:R-:W-:Y:S01]  /*16e80*/  IMAD.MOV.U32 R12, RZ, RZ, 0x2 ;  /* 0x00000002ff0c7424 */ /* 0x000fe200078e00ff */
[----:B------:R-:W-:-:S05]  /*16e90*/  @!P0 LEA R14, P5, R32, R14, 0x1 ;  /* 0x0000000e200e8211 */ /* 0x000fca00078a08ff */
[----:B------:R-:W-:Y:S02]  /*16ea0*/  @!P0 IMAD.X R7, RZ, RZ, R2, P5 ;  /* 0x000000ffff078224 */ /* 0x000fe400028e0602 */
[----:B------:R-:W-:-:S07]  /*16eb0*/  @!P0 IMAD.MOV.U32 R2, RZ, RZ, R14 ;  /* 0x000000ffff028224 */ /* 0x000fce00078e000e */
[----:B------:R-:W-:Y:S05]  /*16ec0*/  WARPSYNC.COLLECTIVE R15, `(.L_x_335) ;  /* 0x000000000f087348 */ /* 0x000fea0003c00000 */
[----:B------:R0:W1:Y:S02]  /*16ed0*/  SHFL.IDX P6, R14, R13, R12, R11 ;  /* 0x0000000c0d0e7389 */ /* 0x00006400000c000b */
[----:B01----:R-:W-:Y:S01]  /*16ee0*/  ENDCOLLECTIVE ;  /* 0x000000000000791b */ /* 0x003fe20003800000 */
.L_x_335:
[----:B------:R-:W-:Y:S02]  /*16ef0*/  @!P0 IMAD.MOV.U32 R3, RZ, RZ, R7 ;  /* 0x000000ffff038224 */ /* 0x000fe400078e0007 */
[----:B------:R-:W-:-:S03]  /*16f00*/  VIADD R7, R0, 0x20 ;  /* 0x0000002000077836 */ /* 0x000fc60000000000 */
[----:B------:R-:W-:Y:S01]  /*16f10*/  @!PT LDS RZ, [RZ] ;  /* 0x00000000fffff984 */ /* 0x000fe20000000800 */
[----:B------:R-:W-:Y:S01]  /*16f20*/  @!PT LDS RZ, [RZ] ;  /* 0x00000000fffff984 */ /* 0x000fe20000000800 */
[----:B------:R-:W-:Y:S01]  /*16f30*/  @!PT LDS RZ, [RZ] ;  /* 0x00000000fffff984 */ /* 0x000fe20000000800 */
[----:B------:R-:W-:Y:S04]  /*16f40*/  @!P0 LDGSTS.E.BYPASS.LTC128B.128 [R33+0x14c00], desc[UR36][R2.64], !P4 ;  /* 0x14c0000002218fae */ /* 0x000fe8000e101d64 */
[----:B------:R-:W-:Y:S01]  /*16f50*/  @!P0 LDGSTS.E.BYPASS.LTC128B.128 [R33+0x18c00], desc[UR36][R2.64+0x80], !P3 ;  /* 0x18c0008002218fae */ /* 0x000fe2000d901d64 */
[----:B------:R-:W-:-:S03]  /*16f60*/  IMAD.MOV.U32 R13, RZ, RZ, R5 ;  /* 0x000000ffff0d7224 */ /* 0x000fc600078e0005 */
[----:B------:R-:W-:Y:S04]  /*16f70*/  @!P0 LDGSTS.E.BYPASS.LTC128B.128 [R33+0x1cc00], desc[UR36][R2.64+0x100], !P2 ;  /* 0x1cc0010002218fae */ /* 0x000fe8000d101d64 */
[----:B------:R0:W-:Y:S01]  /*16f80*/  @!P0 LDGSTS.E.BYPASS.LTC128B.128 [R33+0x20c00], desc[UR36][R2.64+0x180], !P1 ;  /* 0x20c0018002218fae */ /* 0x0001e2000c901d64 */
[----:B------:R-:W-:Y:S01]  /*16f90*/  ISETP.GE.AND P0, PT, R7, R6, PT ;  /* 0x000000060700720c */ /* 0x000fe20003f06270 */
[----:B0-----:R-:W-:-:S12]  /*16fa0*/  IMAD.MOV.U32 R2, RZ, RZ, R14 ;  /* 0x000000ffff027224 */ /* 0x001fd800078e000e */
[----:B------:R-:W-:Y:S05]  /*16fb0*/  WARPSYNC.COLLECTIVE R15, `(.L_x_336) ;  /* 0x000000000f087348 */ /* 0x000fea0003c00000 */
[----:B------:R0:W1:Y:S02]  /*16fc0*/  SHFL.IDX P6, R14, R13, R12, R11 ;  /* 0x0000000c0d0e7389 */ /* 0x00006400000c000b */
[----:B01----:R-:W-:Y:S01]  /*16fd0*/  ENDCOLLECTIVE ;  /* 0x000000000000791b */ /* 0x003fe20003800000 */
.L_x_336:
        /* <DEDUP_REMOVED lines=8> */
.L_x_337:
        /* <DEDUP_REMOVED lines=15> */
.L_x_338:
        /* <DEDUP_REMOVED lines=8> */
.L_x_339:
        /* <DEDUP_REMOVED lines=15> */
.L_x_340:
        /* <DEDUP_REMOVED lines=8> */
.L_x_341:
        /* <DEDUP_REMOVED lines=15> */
.L_x_342:
        /* <DEDUP_REMOVED lines=8> */
.L_x_343:
        /* <DEDUP_REMOVED lines=15> */
.L_x_344:
[----:B------:R-:W-:Y:S01]  /*175a0*/  IMAD.MOV.U32 R13, RZ, RZ, R4 ;  /* 0x000000ffff0d7224 */ /* 0x000fe200078e0004 */
[----:B------:R-:W-:Y:S02]  /*175b0*/  MOV R12, 0x7 ;  /* 0x00000007000c7802 */ /* 0x000fe40000000f00 */
[----:B------:R-:W-:-:S05]  /*175c0*/  @!P0 LEA R14, P5, R32, R14, 0x1 ;  /* 0x0000000e200e8211 */ /* 0x000fca00078a08ff */
[----:B------:R-:W-:Y:S02]  /*175d0*/  @!P0 IMAD.X R7, RZ, RZ, R2, P5 ;  /* 0x000000ffff078224 */ /* 0x000fe400028e0602 */
[----:B------:R-:W-:-:S07]  /*175e0*/  @!P0 IMAD.MOV.U32 R2, RZ, RZ, R14 ;  /* 0x000000ffff028224 */ /* 0x000fce00078e000e */
[----:B------:R-:W-:Y:S05]  /*175f0*/  WARPSYNC.COLLECTIVE R15, `(.L_x_345) ;  /* 0x000000000f087348 */ /* 0x000fea0003c00000 */
[----:B------:R0:W1:Y:S02]  /*17600*/  SHFL.IDX P6, R14, R13, R12, R11 ;  /* 0x0000000c0d0e7389 */ /* 0x00006400000c000b */
[----:B01----:R-:W-:Y:S01]  /*17610*/  ENDCOLLECTIVE ;  /* 0x000000000000791b */ /* 0x003fe20003800000 */
.L_x_345:
[----:B------:R-:W-:-:S05]  /*17620*/  @!P0 IMAD.MOV.U32 R3, RZ, RZ, R7 ;  /* 0x000000ffff038224 */ /* 0x000fca00078e0007 */
[----:B------:R-:W-:Y:S01]  /*17630*/  @!PT LDS RZ, [RZ] ;  /* 0x00000000fffff984 */ /* 0x000fe20000000800 */
[----:B------:R-:W-:Y:S01]  /*17640*/  @!PT LDS RZ, [RZ] ;  /* 0x00000000fffff984 */ /* 0x000fe20000000800 */
[----:B------:R-:W-:Y:S01]  /*17650*/  @!PT LDS RZ, [RZ] ;  /* 0x00000000fffff984 */ /* 0x000fe20000000800 */
[----:B------:R0:W-:Y:S04]  /*17660*/  @!P0 LDGSTS.E.BYPASS.LTC128B.128 [R33+0x17400], desc[UR36][R2.64], !P4 ;  /* 0x1740000002218fae */ /* 0x0001e8000e101d64 */
[----:B------:R0:W-:Y:S01]  /*17670*/  @!P0 LDGSTS.E.BYPASS.LTC128B.128 [R33+0x1b400], desc[UR36][R2.64+0x80], !P3 ;  /* 0x1b40008002218fae */ /* 0x0001e2000d901d64 */
[----:B------:R-:W-:-:S03]  /*17680*/  IMAD.MOV.U32 R13, RZ, RZ, R5 ;  /* 0x000000ffff0d7224 */ /* 0x000fc600078e0005 */
[----:B------:R0:W-:Y:S04]  /*17690*/  @!P0 LDGSTS.E.BYPASS.LTC128B.128 [R33+0x1f400], desc[UR36][R2.64+0x100], !P2 ;  /* 0x1f40010002218fae */ /* 0x0001e8000d101d64 */
[----:B------:R0:W-:Y:S01]  /*176a0*/  @!P0 LDGSTS.E.BYPASS.LTC128B.128 [R33+0x23400], desc[UR36][R2.64+0x180], !P1 ;  /* 0x2340018002218fae */ /* 0x0001e2000c901d64 */
[----:B------:R-:W-:-:S07]  /*176b0*/  IMAD.MOV.U32 R7, RZ, RZ, R14 ;  /* 0x000000ffff077224 */ /* 0x000fce00078e000e */
[----:B0-----:R-:W-:Y:S05]  /*176c0*/  WARPSYNC.COLLECTIVE R15, `(.L_x_346) ;  /* 0x000000000f087348 */ /* 0x001fea0003c00000 */
[----:B------:R1:W2:Y:S02]  /*176d0*/  SHFL.IDX P6, R14, R13, R12, R11 ;  /* 0x0000000c0d0e7389 */ /* 0x0002a400000c000b */
[----:B012---:R-:W-:Y:S01]  /*176e0*/  ENDCOLLECTIVE ;  /* 0x000000000000791b */ /* 0x007fe20003800000 */
.L_x_346:
[----:B------:R-:W-:Y:S05]  /*176f0*/  BRA `(.L_x_347) ;  /* 0xffffffc000007947 */ /* 0x000fea000383ffff */
.L_x_265:
[----:B0-----:R0:W3:Y:S02]  /*17700*/  SYNCS.PHASECHK.TRANS64.TRYWAIT P0, [R22+URZ+0x38820], R3 ;  /* 0x03882003160075a7 */ /* 0x0010e4000800017f */
[----:B---3--:R-:W-:Y:S05]  /*17710*/  @!P0 NANOSLEEP.SYNCS 0x989680 ;  /* 0x009896800000895d */ /* 0x008fea0003900000 */
[----:B------:R-:W3:Y:S02]  /*17720*/  @!P0 SYNCS.PHASECHK.TRANS64 P0, [R22+URZ+0x38820], R3 ;  /* 0x03882003160085a7 */ /* 0x000ee4000800007f */
[----:B---3--:R-:W-:Y:S05]  /*17730*/  @!P0 BRA `(.L_x_265) ;  /* 0xfffffffc00f08947 */ /* 0x008fea000383ffff */
[----:B------:R-:W-:Y:S05]  /*17740*/  BRA `(.L_x_348) ;  /* 0xffffffc0007c7947 */ /* 0x000fea000383ffff */
.L_x_270:
[----:B0-----:R0:W1:Y:S02]  /*17750*/  SYNCS.PHASECHK.TRANS64.TRYWAIT P0, [R6+URZ+0x38840], R3 ;  /* 0x03884003060075a7 */ /* 0x001064000800017f */
[----:B-1----:R-:W-:Y:S05]  /*17760*/  @!P0 NANOSLEEP.SYNCS 0x989680 ;  /* 0x009896800000895d */ /* 0x002fea0003900000 */
[----:B------:R-:W1:Y:S02]  /*17770*/  @!P0 SYNCS.PHASECHK.TRANS64 P0, [R6+URZ+0x38840], R3 ;  /* 0x03884003060085a7 */ /* 0x000e64000800007f */
[----:B-1----:R-:W-:Y:S05]  /*17780*/  @!P0 BRA `(.L_x_270) ;  /* 0xfffffffc00f08947 */ /* 0x002fea000383ffff */
[----:B------:R-:W-:Y:S05]  /*17790*/  BRA `(.L_x_349) ;  /* 0xffffffc4005c7947 */ /* 0x000fea000383ffff */
.L_x_271:
[----:B------:R-:W-:Y:S01]  /*177a0*/  BSSY B1, `(.L_x_350) ;  /* 0x0000008000017945 */ /* 0x000fe20003800000 */
[----:B------:R-:W-:Y:S02]  /*177b0*/  IMAD.MOV.U32 R13, RZ, RZ, R10 ;  /* 0x000000ffff0d7224 */ /* 0x000fe400078e000a */
[----:B------:R-:W-:Y:S02]  /*177c0*/  IMAD.MOV.U32 R12, RZ, RZ, RZ ;  /* 0x000000ffff0c7224 */ /* 0x000fe400078e00ff */
[----:B------:R-:W-:Y:S02]  /*177d0*/  IMAD.MOV.U32 R11, RZ, RZ, 0x181f ;  /* 0x0000181fff0b7424 */ /* 0x000fe400078e00ff */
[----:B------:R-:W-:-:S07]  /*177e0*/  IMAD.MOV.U32 R15, RZ, RZ, -0x1 ;  /* 0xffffffffff0f7424 */ /* 0x000fce00078e00ff */
[----:B------:R-:W-:Y:S05]  /*177f0*/  WARPSYNC.COLLECTIVE R15, `(.L_x_351) ;  /* 0x000000000f087348 */ /* 0x000fea0003c00000 */
[----:B------:R0:W1:Y:S02]  /*17800*/  SHFL.IDX P6, R14, R13, R12, R11 ;  /* 0x0000000c0d0e7389 */ /* 0x00006400000c000b */
[----:B01----:R-:W-:Y:S01]  /*17810*/  ENDCOLLECTIVE ;  /* 0x000000000000791b */ /* 0x003fe20003800000 */
.L_x_351:
[----:B------:R-:W-:Y:S05]  /*17820*/  BSYNC B1 ;  /* 0x0000000000017941 */ /* 0x000fea0003800000 */
.L_x_350:
[----:B------:R-:W-:Y:S01]  /*17830*/  IMAD.MOV.U32 R13, RZ, RZ, R8 ;  /* 0x000000ffff0d7224 */ /* 0x000fe200078e0008 */
[----:B------:R-:W-:Y:S01]  /*17840*/  LOP3.LUT R23, R23, 0xfffff7ff, RZ, 0xc0, !PT ;  /* 0xfffff7ff17177812 */ /* 0x000fe200078ec0ff */
[----:B------:R-:W-:Y:S02]  /*17850*/  IMAD.MOV.U32 R12, RZ, RZ, RZ ;  /* 0x000000ffff0c7224 */ /* 0x000fe400078e00ff */
[----:B------:R-:W-:Y:S01]  /*17860*/  IMAD.MOV.U32 R11, RZ, RZ, 0x181f ;  /* 0x0000181fff0b7424 */ /* 0x000fe200078e00ff */
[----:B------:R-:W-:Y:S01]  /*17870*/  @P3 LOP3.LUT R23, R23, 0x800, RZ, 0xfc, !PT ;  /* 0x0000080017173812 */ /* 0x000fe200078efcff */
[----:B------:R-:W-:Y:S02]  /*17880*/  IMAD.MOV.U32 R15, RZ, RZ, -0x1 ;  /* 0xffffffffff0f7424 */ /* 0x000fe400078e00ff */
[----:B------:R-:W-:Y:S01]  /*17890*/  IMAD.MOV.U32 R3, RZ, RZ, R14 ;  /* 0x000000ffff037224 */ /* 0x000fe200078e000e */
[----:B------:R-:W-:Y:S01]  /*178a0*/  LOP3.LUT P3, RZ, R23, 0x10, RZ, 0xc0, !PT ;  /* 0x0000001017ff7812 */ /* 0x000fe2000786c0ff */
[----:B------:R-:W-:-:S12]  /*178b0*/  IMAD.SHL.U32 R0, R32, 0x2, RZ ;  /* 0x0000000220007824 */ /* 0x000fd800078e00ff */
[----:B------:R-:W-:Y:S05]  /*178c0*/  WARPSYNC.COLLECTIVE R15, `(.L_x_352) ;  /* 0x000000000f087348 */ /* 0x000fea0003c00000 */
[----:B------:R0:W1:Y:S02]  /*178d0*/  SHFL.IDX P6, R14, R13, R12, R11 ;  /* 0x0000000c0d0e7389 */ /* 0x00006400000c000b */
[----:B01----:R-:W-:Y:S01]  /*178e0*/  ENDCOLLECTIVE ;  /* 0x000000000000791b */ /* 0x003fe20003800000 */
.L_x_352:
[----:B------:R-:W-:Y:S01]  /*178f0*/  LOP3.LUT R23, R23, 0xfffffbff, RZ, 0xc0, !PT ;  /* 0xfffffbff17177812 */ /* 0x000fe200078ec0ff */
[----:B------:R-:W-:-:S03]  /*17900*/  IMAD R9, R9, 0x2, R22 ;  /* 0x0000000209097824 */ /* 0x000fc600078e0216 */
[----:B------:R-:W-:-:S04]  /*17910*/  @P2 LOP3.LUT R23, R23, 0x400, RZ, 0xfc, !PT ;  /* 0x0000040017172812 */ /* 0x000fc800078efcff */
[C---:B------:R-:W-:Y:S02]  /*17920*/  LOP3.LUT P2, RZ, R23.reuse, 0x8, RZ, 0xc0, !PT ;  /* 0x0000000817ff7812 */ /* 0x040fe4000784c0ff */
[----:B------:R-:W-:Y:S02]  /*17930*/  LOP3.LUT R23, R23, 0xfffffdff, RZ, 0xc0, !PT ;  /* 0xfffffdff17177812 */ /* 0x000fe400078ec0ff */
[----:B------:R-:W-:Y:S01]  /*17940*/  MOV R13, R10 ;  /* 0x0000000a000d7202 */ /* 0x000fe20000000f00 */
[----:B------:R-:W-:Y:S01]  /*17950*/  IMAD.MOV.U32 R12, RZ, RZ, 0x1 ;  /* 0x00000001ff0c7424 */ /* 0x000fe200078e00ff */
[----:B------:R-:W-:-:S04]  /*17960*/  @P1 LOP3.LUT R23, R23, 0x200, RZ, 0xfc, !PT ;  /* 0x0000020017171812 */ /* 0x000fc800078efcff */
[----:B------:R-:W-:Y:S01]  /*17970*/  LOP3.LUT P1, RZ, R23, 0x4, RZ, 0xc0, !PT ;  /* 0x0000000417ff7812 */ /* 0x000fe2000782c0ff */
[----:B------:R-:W-:-:S12]  /*17980*/  IMAD.MOV.U32 R2, RZ, RZ, R14 ;  /* 0x000000ffff027224 */ /* 0x000fd800078e000e */
[----:B------:R-:W-:Y:S05]  /*17990*/  WARPSYNC.COLLECTIVE R15, `(.L_x_353) ;  /* 0x000000000f087348 */ /* 0x000fea0003c00000 */
[----:B------:R0:W1:Y:S02]  /*179a0*/  SHFL.IDX P6, R14, R13, R12, R11 ;  /* 0x0000000c0d0e7389 */ /* 0x00006400000c000b */
[----:B01----:R-:W-:Y:S01]  /*179b0*/  ENDCOLLECTIVE ;  /* 0x000000000000791b */ /* 0x003fe20003800000 */
.L_x_353:
[----:B------:R-:W-:-:S05]  /*179c0*/  IADD3 R2, P0, R2, R0, RZ ;  /* 0x0000000002027210 */ /* 0x000fca0007f1e0ff */
[----:B------:R-:W-:-:S05]  /*179d0*/  IMAD.X R3, RZ, RZ, R3, P0 ;  /* 0x000000ffff037224 */ /* 0x000fca00000e0603 */
[----:B------:R-:W-:Y:S01]  /*179e0*/  @!PT LDS RZ, [RZ] ;  /* 0x00000000fffff984 */ /* 0x000fe20000000800 */
[----:B------:R-:W-:Y:S01]  /*179f0*/  @!PT LDS RZ, [RZ] ;  /* 0x00000000fffff984 */ /* 0x000fe20000000800 */
[----:B------:R-:W-:Y:S01]  /*17a00*/  @!PT LDS RZ, [RZ] ;  /* 0x00000000fffff984 */ /* 0x000fe20000000800 */
[----:B------:R0:W-:Y:S01]  /*17a10*/  LDGSTS.E.BYPASS.LTC128B.128 [R9+0x24400], desc[UR36][R2.64], !P3 ;  /* 0x2440000002097fae */ /* 0x0001e2000d901d64 */
[----:B------:R-:W-:-:S03]  /*17a20*/  IMAD.MOV.U32 R13, RZ, RZ, R8 ;  /* 0x000000ffff0d7224 */ /* 0x000fc600078e0008 */
[----:B------:R0:W-:Y:S04]  /*17a30*/  LDGSTS.E.BYPASS.LTC128B.128 [R9+0x26c00], desc[UR36][R2.64+0x80], !P2 ;  /* 0x26c0008002097fae */ /* 0x0001e8000d101d64 */
[----:B------:R0:W-:Y:S01]  /*17a40*/  LDGSTS.E.BYPASS.LTC128B.128 [R9+0x29400], desc[UR36][R2.64+0x100], !P1 ;  /* 0x2940010002097fae */ /* 0x0001e2000c901d64 */
[----:B------:R-:W-:-:S03]  /*17a50*/  IMAD.MOV.U32 R35, RZ, RZ, R14 ;  /* 0x000000ffff237224 */ /* 0x000fc600078e000e */
[----:B------:R0:W-:Y:S04]  /*17a60*/  LDGSTS.E.BYPASS.LTC128B.128 [R9+0x2bc00], desc[UR36][R2.64+0x180], !P5 ;  /* 0x2bc0018002097fae */ /* 0x0001e8000e901d64 */
[----:B0-----:R-:W-:Y:S05]  /*17a70*/  WARPSYNC.COLLECTIVE R15, `(.L_x_354) ;  /* 0x000000000f087348 */ /* 0x001fea0003c00000 */
[----:B------:R1:W2:Y:S02]  /*17a80*/  SHFL.IDX P6, R14, R13, R12, R11 ;  /* 0x0000000c0d0e7389 */ /* 0x0002a400000c000b */
[----:B012---:R-:W-:Y:S01]  /*17a90*/  ENDCOLLECTIVE ;  /* 0x000000000000791b */ /* 0x007fe20003800000 */
.L_x_354:
[----:B------:R-:W-:Y:S02]  /*17aa0*/  IMAD.MOV.U32 R13, RZ, RZ, R10 ;  /* 0x000000ffff0d7224 */ /* 0x000fe400078e000a */
[----:B------:R-:W-:Y:S02]  /*17ab0*/  IMAD.MOV.U32 R12, RZ, RZ, 0x2 ;  /* 0x00000002ff0c7424 */ /* 0x000fe400078e00ff */
[----:B------:R-:W-:-:S07]  /*17ac0*/  IMAD.MOV.U32 R2, RZ, RZ, R14 ;  /* 0x000000ffff027224 */ /* 0x000fce00078e000e */
[----:B------:R-:W-:Y:S05]  /*17ad0*/  WARPSYNC.COLLECTIVE R15, `(.L_x_355) ;  /* 0x000000000f087348 */ /* 0x000fea0003c00000 */
[----:B------:R0:W1:Y:S02]  /*17ae0*/  SHFL.IDX P6, R14, R13, R12, R11 ;  /* 0x0000000c0d0e7389 */ /* 0x00006400000c000b */
[----:B01----:R-:W-:Y:S01]  /*17af0*/  ENDCOLLECTIVE ;  /* 0x000000000000791b */ /* 0x003fe20003800000 */
.L_x_355:
        /* <DEDUP_REMOVED lines=14> */
.L_x_356:
[----:B------:R-:W-:Y:S02]  /*17be0*/  IMAD.MOV.U32 R13, RZ, RZ, R10 ;  /* 0x000000ffff0d7224 */ /* 0x000fe400078e000a */
[----:B------:R-:W-:Y:S02]  /*17bf0*/  IMAD.MOV.U32 R12, RZ, RZ, 0x3 ;  /* 0x00000003ff0c7424 */ /* 0x000fe400078e00ff */
[----:B------:R-:W-:-:S07]  /*17c00*/  IMAD.MOV.U32 R2, RZ, RZ, R14 ;  /* 0x000000ffff027224 */ /* 0x000fce00078e000e */
[----:B------:R-:W-:Y:S05]  /*17c10*/  WARPSYNC.COLLECTIVE R15, `(.L_x_357) ;  /* 0x000000000f087348 */ /* 0x000fea0003c00000 */
[----:B------:R0:W1:Y:S02]  /*17c20*/  SHFL.IDX P6, R14, R13, R12, R11 ;  /* 0x0000000c0d0e7389 */ /* 0x00006400000c000b */
[----:B01----:R-:W-:Y:S01]  /*17c30*/  ENDCOLLECTIVE ;  /* 0x000000000000791b */ /* 0x003fe20003800000 */
.L_x_357:
        /* <DEDUP_REMOVED lines=14> */
.L_x_358:
[----:B------:R-:W-:Y:S02]  /*17d20*/  IMAD.MOV.U32 R13, RZ, RZ, R10 ;  /* 0x000000ffff0d7224 */ /* 0x000fe400078e000a */
[----:B------:R-:W-:Y:S01]  /*17d30*/  IMAD.MOV.U32 R12, RZ, RZ, 0x4 ;  /* 0x00000004ff0c7424 */ /* 0x000fe200078e00ff */
[----:B------:R-:W-:-:S07]  /*17d40*/  MOV R2, R14 ;  /* 0x0000000e00027202 */ /* 0x000fce0000000f00 */
[----:B------:R-:W-:Y:S05]  /*17d50*/  WARPSYNC.COLLECTIVE R15, `(.L_x_359) ;  /* 0x000000000f087348 */ /* 0x000fea0003c00000 */
[----:B------:R0:W1:Y:S02]  /*17d60*/  SHFL.IDX P6, R14, R13, R12, R11 ;  /* 0x0000000c0d0e7389 */ /* 0x00006400000c000b */
[----:B01----:R-:W-:Y:S01]  /*17d70*/  ENDCOLLECTIVE ;  /* 0x000000000000791b */ /* 0x003fe20003800000 */
.L_x_359:
[----:B------:R-:W-:-:S05]  /*17d80*/  IADD3 R2, P0, R2, R0, RZ ;  /* 0x0000000002027210 */ /* 0x000fca0007f1e0ff */
[----:B------:R-:W-:-:S05]  /*17d90*/  IMAD.X R3, RZ, RZ, R35, P0 ;  /* 0x000000ffff037224 */ /* 0x000fca00000e0623 */
[----:B------:R-:W-:Y:S01]  /*17da0*/  @!PT LDS RZ, [RZ] ;  /* 0x00000000fffff984 */ /* 0x000fe20000000800 */
[----:B------:R-:W-:Y:S01]  /*17db0*/  @!PT LDS RZ, [RZ] ;  /* 0x00000000fffff984 */ /* 0x000fe20000000800 */
[----:B------:R-:W-:Y:S01]  /*17dc0*/  @!PT LDS RZ, [RZ] ;  /* 0x00000000fffff984 */ /* 0x000fe20000000800 */
[----:B------:R0:W-:Y:S01]  /*17dd0*/  LDGSTS.E.BYPASS.LTC128B.128 [R9+0x25c00], desc[UR36][R2.64], !P3 ;  /* 0x25c0000002097fae */ /* 0x0001e2000d901d64 */
[C---:B------:R-:W-:Y:S01]  /*17de0*/  LOP3.LUT P3, RZ, R23.reuse, 0x800, RZ, 0xc0, !PT ;  /* 0x0000080017ff7812 */ /* 0x040fe2000786c0ff */
[----:B------:R-:W-:Y:S02]  /*17df0*/  IMAD.MOV.U32 R13, RZ, RZ, R8 ;  /* 0x000000ffff0d7224 */ /* 0x000fe400078e0008 */
[----:B------:R0:W-:Y:S01]  /*17e00*/  LDGSTS.E.BYPASS.LTC128B.128 [R9+0x28400], desc[UR36][R2.64+0x80], !P2 ;  /* 0x2840008002097fae */ /* 0x0001e2000d101d64 */
[----:B------:R-:W-:-:S03]  /*17e10*/  LOP3.LUT P2, RZ, R23, 0x400, RZ, 0xc0, !PT ;  /* 0x0000040017ff7812 */ /* 0x000fc6000784c0ff */
[----:B------:R0:W-:Y:S01]  /*17e20*/  LDGSTS.E.BYPASS.LTC128B.128 [R9+0x2ac00], desc[UR36][R2.64+0x100], !P1 ;  /* 0x2ac0010002097fae */ /* 0x0001e2000c901d64 */
[----:B------:R-:W-:Y:S01]  /*17e30*/  LOP3.LUT P1, RZ, R23, 0x200, RZ, 0xc0, !PT ;  /* 0x0000020017ff7812 */ /* 0x000fe2000782c0ff */
[----:B------:R-:W-:Y:S02]  /*17e40*/  IMAD.MOV.U32 R35, RZ, RZ, R14 ;  /* 0x000000ffff237224 */ /* 0x000fe400078e000e */
[----:B------:R0:W-:Y:S10]  /*17e50*/  LDGSTS.E.BYPASS.LTC128B.128 [R9+0x2d400], desc[UR36][R2.64+0x180], !P5 ;  /* 0x2d40018002097fae */ /* 0x0001f4000e901d64 */
[----:B0-----:R-:W-:Y:S05]  /*17e60*/  WARPSYNC.COLLECTIVE R15, `(.L_x_360) ;  /* 0x000000000f087348 */ /* 0x001fea0003c00000 */
[----:B------:R1:W2:Y:S02]  /*17e70*/  SHFL.IDX P6, R14, R13, R12, R11 ;  /* 0x0000000c0d0e7389 */ /* 0x0002a400000c000b */
[----:B012---:R-:W-:Y:S01]  /*17e80*/  ENDCOLLECTIVE ;  /* 0x000000000000791b */ /* 0x007fe20003800000 */
.L_x_360:
[----:B------:R-:W-:Y:S01]  /*17e90*/  IMAD.MOV.U32 R2, RZ, RZ, R14 ;  /* 0x000000ffff027224 */ /* 0x000fe200078e000e */
[----:B------:R-:W-:Y:S06]  /*17ea0*/  BRA `(.L_x_361) ;  /* 0xffffffc000a87947 */ /* 0x000fec000383ffff */
.L_x_276:
[----:B-1----:R1:W2:Y:S02]  /*17eb0*/  SYNCS.PHASECHK.TRANS64.TRYWAIT P0, [R6+URZ+0x38860], R2 ;  /* 0x03886002060075a7 */ /* 0x0022a4000800017f */
[----:B--2---:R-:W-:Y:S05]  /*17ec0*/  @!P0 NANOSLEEP.SYNCS 0x989680 ;  /* 0x009896800000895d */ /* 0x004fea0003900000 */
[----:B------:R-:W2:Y:S02]  /*17ed0*/  @!P0 SYNCS.PHASECHK.TRANS64 P0, [R6+URZ+0x38860], R2 ;  /* 0x03886002060085a7 */ /* 0x000ea4000800007f */
[----:B--2---:R-:W-:Y:S05]  /*17ee0*/  @!P0 BRA `(.L_x_276) ;  /* 0xfffffffc00f08947 */ /* 0x004fea000383ffff */
[----:B------:R-:W-:Y:S05]  /*17ef0*/  BRA `(.L_x_362) ;  /* 0xffffffc400207947 */ /* 0x000fea000383ffff */
.L_x_277:
[----:B------:R-:W-:Y:S01]  /*17f00*/  BSSY B1, `(.L_x_363) ;  /* 0x0000008000017945 */ /* 0x000fe20003800000 */
[----:B------:R-:W-:Y:S02]  /*17f10*/  IMAD.MOV.U32 R13, RZ, RZ, R24 ;  /* 0x000000ffff0d7224 */ /* 0x000fe400078e0018 */
[----:B------:R-:W-:Y:S02]  /*17f20*/  IMAD.MOV.U32 R12, RZ, RZ, RZ ;  /* 0x000000ffff0c7224 */ /* 0x000fe400078e00ff */
[----:B------:R-:W-:Y:S02]  /*17f30*/  IMAD.MOV.U32 R11, RZ, RZ, 0x181f ;  /* 0x0000181fff0b7424 */ /* 0x000fe400078e00ff */
[----:B------:R-:W-:-:S07]  /*17f40*/  IMAD.MOV.U32 R15, RZ, RZ, -0x1 ;  /* 0xffffffffff0f7424 */ /* 0x000fce00078e00ff */
[----:B-1----:R-:W-:Y:S05]  /*17f50*/  WARPSYNC.COLLECTIVE R15, `(.L_x_364) ;  /* 0x000000000f087348 */ /* 0x002fea0003c00000 */
[----:B------:R0:W2:Y:S02]  /*17f60*/  SHFL.IDX P6, R14, R13, R12, R11 ;  /* 0x0000000c0d0e7389 */ /* 0x0000a400000c000b */
[----:B012---:R-:W-:Y:S01]  /*17f70*/  ENDCOLLECTIVE ;  /* 0x000000000000791b */ /* 0x007fe20003800000 */
.L_x_364:
[----:B------:R-:W-:Y:S05]  /*17f80*/  BSYNC B1 ;  /* 0x0000000000017941 */ /* 0x000fea0003800000 */
.L_x_363:
[----:B------:R-:W-:Y:S02]  /*17f90*/  IMAD.MOV.U32 R13, RZ, RZ, R18 ;  /* 0x000000ffff0d7224 */ /* 0x000fe400078e0012 */
[----:B------:R-:W-:Y:S02]  /*17fa0*/  IMAD.MOV.U32 R12, RZ, RZ, RZ ;  /* 0x000000ffff0c7224 */ /* 0x000fe400078e00ff */
[----:B------:R-:W-:Y:S02]  /*17fb0*/  IMAD.MOV.U32 R11, RZ, RZ, 0x181f ;  /* 0x0000181fff0b7424 */ /* 0x000fe400078e00ff */
[----:B------:R-:W-:Y:S02]  /*17fc0*/  IMAD.MOV.U32 R15, RZ, RZ, -0x1 ;  /* 0xffffffffff0f7424 */ /* 0x000fe400078e00ff */
[----:B------:R-:W-:Y:S02]  /*17fd0*/  IMAD.MOV.U32 R3, RZ, RZ, R14 ;  /* 0x000000ffff037224 */ /* 0x000fe400078e000e */
[----:B------:R-:W-:-:S07]  /*17fe0*/  IMAD R7, R7, 0x2, R22 ;  /* 0x0000000207077824 */ /* 0x000fce00078e0216 */
[----:B------:R-:W-:Y:S05]  /*17ff0*/  WARPSYNC.COLLECTIVE R15, `(.L_x_365) ;  /* 0x000000000f087348 */ /* 0x000fea0003c00000 */
[----:B------:R0:W1:Y:S02]  /*18000*/  SHFL.IDX P6, R14, R13, R12, R11 ;  /* 0x0000000c0d0e7389 */ /* 0x00006400000c000b */
[----:B01----:R-:W-:Y:S01]  /*18010*/  ENDCOLLECTIVE ;  /* 0x000000000000791b */ /* 0x003fe20003800000 */
.L_x_365:
[----:B------:R-:W-:Y:S02]  /*18020*/  IMAD.MOV.U32 R13, RZ, RZ, R24 ;  /* 0x000000ffff0d7224 */ /* 0x000fe400078e0018 */
[----:B------:R-:W-:Y:S01]  /*18030*/  IMAD.MOV.U32 R12, RZ, RZ, 0x1 ;  /* 0x00000001ff0c7424 */ /* 0x000fe200078e00ff */
[----:B------:R-:W-:-:S07]  /*18040*/  MOV R2, R14 ;  /* 0x0000000e00027202 */ /* 0x000fce0000000f00 */
[----:B------:R-:W-:Y:S05]  /*18050*/  WARPSYNC.COLLECTIVE R15, `(.L_x_366) ;  /* 0x000000000f087348 */ /* 0x000fea0003c00000 */
[----:B------:R0:W1:Y:S02]  /*18060*/  SHFL.IDX P6, R14, R13, R12, R11 ;  /* 0x0000000c0d0e7389 */ /* 0x00006400000c000b */
[----:B01----:R-:W-:Y:S01]  /*18070*/  ENDCOLLECTIVE ;  /* 0x000000000000791b */ /* 0x003fe20003800000 */
.L_x_366:
[----:B------:R-:W-:-:S05]  /*18080*/  IADD3 R2, P0, R2, R0, RZ ;  /* 0x0000000002027210 */ /* 0x000fca0007f1e0ff */
[----:B------:R-:W-:Y:S01]  /*18090*/  IMAD.X R3, RZ, RZ, R3, P0 ;  /* 0x000000ffff037224 */ /* 0x000fe200000e0603 */
[----:B------:R-:W-:Y:S01]  /*180a0*/  ISETP.LT.OR P0, PT, R8, 0x1, P4 ;  /* 0x000000010800780c */ /* 0x000fe20002701670 */
[----:B------:R-:W-:-:S12]  /*180b0*/  IMAD.MOV.U32 R13, RZ, RZ, R18 ;  /* 0x000000ffff0d7224 */ /* 0x000fd800078e0012 */
        /* <DEDUP_REMOVED lines=9> */
[----:B------:R0:W-:Y:S02]  /*18150*/  LDGSTS.E.BYPASS.LTC128B.128 [R7+0x7c00], desc[UR36][R2.64+0x180], !P0 ;  /* 0x07c0018002077fae */ /* 0x0001e4000c101d64 */
[----:B0-----:R-:W-:-:S07]  /*18160*/  IMAD.MOV.U32 R3, RZ, RZ, R14 ;  /* 0x000000ffff037224 */ /* 0x001fce00078e000e */
[----:B------:R-:W-:Y:S05]  /*18170*/  WARPSYNC.COLLECTIVE R15, `(.L_x_367) ;  /* 0x000000000f087348 */ /* 0x000fea0003c00000 */
[----:B------:R0:W1:Y:S02]  /*18180*/  SHFL.IDX P6, R14, R13, R12, R11 ;  /* 0x0000000c0d0e7389 */ /* 0x00006400000c000b */
[----:B01----:R-:W-:Y:S01]  /*18190*/  ENDCOLLECTIVE ;  /* 0x000000000000791b */ /* 0x003fe20003800000 */
.L_x_367:
[----:B------:R-:W-:Y:S02]  /*181a0*/  IMAD.MOV.U32 R13, RZ, RZ, R24 ;  /* 0x000000ffff0d7224 */ /* 0x000fe400078e0018 */
[----:B------:R-:W-:Y:S02]  /*181b0*/  IMAD.MOV.U32 R12, RZ, RZ, 0x2 ;  /* 0x00000002ff0c7424 */ /* 0x000fe400078e00ff */
[----:B------:R-:W-:-:S07]  /*181c0*/  IMAD.MOV.U32 R2, RZ, RZ, R14 ;  /* 0x000000ffff027224 */ /* 0x000fce00078e000e */
[----:B------:R-:W-:Y:S05]  /*181d0*/  WARPSYNC.COLLECTIVE R15, `(.L_x_368) ;  /* 0x000000000f087348 */ /* 0x000fea0003c00000 */
[----:B------:R0:W1:Y:S02]  /*181e0*/  SHFL.IDX P6, R14, R13, R12, R11 ;  /* 0x0000000c0d0e7389 */ /* 0x00006400000c000b */
[----:B01----:R-:W-:Y:S01]  /*181f0*/  ENDCOLLECTIVE ;  /* 0x000000000000791b */ /* 0x003fe20003800000 */
.L_x_368:
        /* <DEDUP_REMOVED lines=18> */
.L_x_369:
[----:B------:R-:W-:Y:S01]  /*18320*/  IMAD.MOV.U32 R13, RZ, RZ, R24 ;  /* 0x000000ffff0d7224 */ /* 0x000fe200078e0018 */
[----:B------:R-:W-:Y:S01]  /*18330*/  MOV R12, 0x3 ;  /* 0x00000003000c7802 */ /* 0x000fe20000000f00 */
[----:B------:R-:W-:-:S07]  /*18340*/  IMAD.MOV.U32 R2, RZ, RZ, R14 ;  /* 0x000000ffff027224 */ /* 0x000fce00078e000e */
[----:B------:R-:W-:Y:S05]  /*18350*/  WARPSYNC.COLLECTIVE R15, `(.L_x_370) ;  /* 0x000000000f087348 */ /* 0x000fea0003c00000 */
[----:B------:R0:W1:Y:S02]  /*18360*/  SHFL.IDX P6, R14, R13, R12, R11 ;  /* 0x0000000c0d0e7389 */ /* 0x00006400000c000b */
[----:B01----:R-:W-:Y:S01]  /*18370*/  ENDCOLLECTIVE ;  /* 0x000000000000791b */ /* 0x003fe20003800000 */
.L_x_370:
        /* <DEDUP_REMOVED lines=18> */
.L_x_371:
[----:B------:R-:W-:Y:S02]  /*184a0*/  IMAD.MOV.U32 R13, RZ, RZ, R24 ;  /* 0x000000ffff0d7224 */ /* 0x000fe400078e0018 */
[----:B------:R-:W-:Y:S02]  /*184b0*/  IMAD.MOV.U32 R12, RZ, RZ, 0x4 ;  /* 0x00000004ff0c7424 */ /* 0x000fe400078e00ff */
[----:B------:R-:W-:-:S07]  /*184c0*/  IMAD.MOV.U32 R2, RZ, RZ, R14 ;  /* 0x000000ffff027224 */ /* 0x000fce00078e000e */
[----:B------:R-:W-:Y:S05]  /*184d0*/  WARPSYNC.COLLECTIVE R15, `(.L_x_372) ;  /* 0x000000000f087348 */ /* 0x000fea0003c00000 */
[----:B------:R0:W1:Y:S02]  /*184e0*/  SHFL.IDX P6, R14, R13, R12, R11 ;  /* 0x0000000c0d0e7389 */ /* 0x00006400000c000b */
[----:B01----:R-:W-:Y:S01]  /*184f0*/  ENDCOLLECTIVE ;  /* 0x000000000000791b */ /* 0x003fe20003800000 */
.L_x_372:
[----:B------:R-:W-:-:S05]  /*18500*/  IADD3 R2, P0, R2, R0, RZ ;  /* 0x0000000002027210 */ /* 0x000fca0007f1e0ff */
[----:B------:R-:W-:Y:S01]  /*18510*/  IMAD.X R3, RZ, RZ, R3, P0 ;  /* 0x000000ffff037224 */ /* 0x000fe200000e0603 */
[----:B------:R-:W-:Y:S01]  /*18520*/  ISETP.LT.OR P0, PT, R8, 0x31, P4 ;  /* 0x000000310800780c */ /* 0x000fe20002701670 */
[----:B------:R-:W-:-:S12]  /*18530*/  IMAD.MOV.U32 R13, RZ, RZ, R18 ;  /* 0x000000ffff0d7224 */ /* 0x000fd800078e0012 */
[----:B------:R-:W-:Y:S01]  /*18540*/  @!PT LDS RZ, [RZ] ;  /* 0x00000000fffff984 */ /* 0x000fe20000000800 */
[----:B------:R-:W-:Y:S01]  /*18550*/  @!PT LDS RZ, [RZ] ;  /* 0x00000000fffff984 */ /* 0x000fe20000000800 */
[----:B------:R-:W-:Y:S01]  /*18560*/  @!PT LDS RZ, [RZ] ;  /* 0x00000000fffff984 */ /* 0x000fe20000000800 */
[----:B------:R0:W-:Y:S01]  /*18570*/  LDGSTS.E.BYPASS.LTC128B.128 [R7+0x1c00], desc[UR36][R2.64], !P0 ;  /* 0x01c0000002077fae */ /* 0x0001e2000c101d64 */
[----:B------:R-:W-:Y:S01]  /*18580*/  ISETP.LT.OR P0, PT, R8, 0x31, P3 ;  /* 0x000000310800780c */ /* 0x000fe20001f01670 */
[----:B------:R-:W-:-:S12]  /*18590*/  IMAD.MOV.U32 R24, RZ, RZ, R14 ;  /* 0x000000ffff187224 */ /* 0x000fd800078e000e */
[----:B0-----:R-:W-:Y:S05]  /*185a0*/  WARPSYNC.COLLECTIVE R15, `(.L_x_373) ;  /* 0x000000000f087348 */ /* 0x001fea0003c00000 */
[----:B------:R1:W2:Y:S02]  /*185b0*/  SHFL.IDX P6, R14, R13, R12, R11 ;  /* 0x0000000c0d0e7389 */ /* 0x0002a400000c000b */
[----:B012---:R-:W-:Y:S01]  /*185c0*/  ENDCOLLECTIVE ;  /* 0x000000000000791b */ /* 0x007fe20003800000 */
.L_x_373:
        /* <DEDUP_REMOVED lines=8> */
[----:B------:R-:W-:Y:S05]  /*18650*/  BRA `(.L_x_374) ;  /* 0xffffffc0003c7947 */ /* 0x000fea000383ffff */
.L_x_285:
[----:B0-----:R0:W3:Y:S02]  /*18660*/  SYNCS.PHASECHK.TRANS64.TRYWAIT P0, [R4+URZ+0x38860], R3 ;  /* 0x03886003040075a7 */ /* 0x0010e4000800017f */
[----:B---3--:R-:W-:Y:S05]  /*18670*/  @!P0 NANOSLEEP.SYNCS 0x989680 ;  /* 0x009896800000895d */ /* 0x008fea0003900000 */
[----:B------:R-:W3:Y:S02]  /*18680*/  @!P0 SYNCS.PHASECHK.TRANS64 P0, [R4+URZ+0x38860], R3 ;  /* 0x03886003040085a7 */ /* 0x000ee4000800007f */
[----:B---3--:R-:W-:Y:S05]  /*18690*/  @!P0 BRA `(.L_x_285) ;  /* 0xfffffffc00f08947 */ /* 0x008fea000383ffff */
[----:B------:R-:W-:Y:S05]  /*186a0*/  BRA `(.L_x_375) ;  /* 0xffffffc400607947 */ /* 0x000fea000383ffff */
.L_x_286:
[----:B------:R-:W-:Y:S01]  /*186b0*/  BSSY B0, `(.L_x_376) ;  /* 0x0000008000007945 */ /* 0x000fe20003800000 */
[----:B------:R-:W-:Y:S02]  /*186c0*/  IMAD.MOV.U32 R13, RZ, RZ, R24 ;  /* 0x000000ffff0d7224 */ /* 0x000fe400078e0018 */
[----:B------:R-:W-:Y:S02]  /*186d0*/  IMAD.MOV.U32 R12, RZ, RZ, RZ ;  /* 0x000000ffff0c7224 */ /* 0x000fe400078e00ff */
[----:B------:R-:W-:Y:S02]  /*186e0*/  IMAD.MOV.U32 R11, RZ, RZ, 0x181f ;  /* 0x0000181fff0b7424 */ /* 0x000fe400078e00ff */
[----:B------:R-:W-:-:S07]  /*186f0*/  IMAD.MOV.U32 R15, RZ, RZ, -0x1 ;  /* 0xffffffffff0f7424 */ /* 0x000fce00078e00ff */
[----:B01----:R-:W-:Y:S05]  /*18700*/  WARPSYNC.COLLECTIVE R15, `(.L_x_377) ;  /* 0x000000000f087348 */ /* 0x003fea0003c00000 */
[----:B-1----:R1:W2:Y:S02]  /*18710*/  SHFL.IDX P6, R14, R13, R12, R11 ;  /* 0x0000000c0d0e7389 */ /* 0x0022a400000c000b */
[----:B012---:R-:W-:Y:S01]  /*18720*/  ENDCOLLECTIVE ;  /* 0x000000000000791b */ /* 0x007fe20003800000 */
.L_x_377:
[----:B------:R-:W-:Y:S05]  /*18730*/  BSYNC B0 ;  /* 0x0000000000007941 */ /* 0x000fea0003800000 */
.L_x_376:
[----:B------:R-:W-:Y:S01]  /*18740*/  IMAD.MOV.U32 R13, RZ, RZ, R18 ;  /* 0x000000ffff0d7224 */ /* 0x000fe200078e0012 */
[----:B------:R-:W-:Y:S01]  /*18750*/  MOV R11, 0x181f ;  /* 0x0000181f000b7802 */ /* 0x000fe20000000f00 */
[----:B------:R-:W-:Y:S02]  /*18760*/  IMAD.MOV.U32 R12, RZ, RZ, RZ ;  /* 0x000000ffff0c7224 */ /* 0x000fe400078e00ff */
[----:B------:R-:W-:Y:S02]  /*18770*/  IMAD.MOV.U32 R15, RZ, RZ, -0x1 ;  /* 0xffffffffff0f7424 */ /* 0x000fe400078e00ff */
[----:B------:R-:W-:Y:S02]  /*18780*/  IMAD.MOV.U32 R3, RZ, RZ, R14 ;  /* 0x000000ffff037224 */ /* 0x000fe400078e000e */
[----:B------:R-:W-:-:S07]  /*18790*/  IMAD.SHL.U32 R8, R32, 0x2, RZ ;  /* 0x0000000220087824 */ /* 0x000fce00078e00ff */
[----:B------:R-:W-:Y:S05]  /*187a0*/  WARPSYNC.COLLECTIVE R15, `(.L_x_378) ;  /* 0x000000000f087348 */ /* 0x000fea0003c00000 */
[----:B------:R0:W1:Y:S02]  /*187b0*/  SHFL.IDX P6, R14, R13, R12, R11 ;  /* 0x0000000c0d0e7389 */ /* 0x00006400000c000b */
[----:B01----:R-:W-:Y:S01]  /*187c0*/  ENDCOLLECTIVE ;  /* 0x000000000000791b */ /* 0x003fe20003800000 */
.L_x_378:
[----:B------:R-:W-:Y:S01]  /*187d0*/  ULDC UR4, c[0x0][0x2f4] ;  /* 0x0000bd0000047ab9 */ /* 0x000fe20000000800 */
[----:B------:R-:W-:Y:S01]  /*187e0*/  IMAD R0, R7, 0x2, R22 ;  /* 0x0000000207007824 */ /* 0x000fe200078e0216 */
[----:B------:R-:W-:Y:S02]  /*187f0*/  ISETP.GE.AND P3, PT, R32, UR4, PT ;  /* 0x0000000420007c0c */ /* 0x000fe4000bf66270 */
[----:B------:R-:W-:Y:S02]  /*18800*/  ISETP.GE.AND P2, PT, R37, UR4, PT ;  /* 0x0000000425007c0c */ /* 0x000fe4000bf46270 */
[----:B------:R-:W-:Y:S02]  /*18810*/  ISETP.LT.OR P4, PT, R5, 0x1, P3 ;  /* 0x000000010500780c */ /* 0x000fe40001f81670 */
[----:B------:R-:W-:Y:S01]  /*18820*/  ISETP.GE.AND P1, PT, R36, UR4, PT ;  /* 0x0000000424007c0c */ /* 0x000fe2000bf26270 */
[----:B------:R-:W-:Y:S02]  /*18830*/  IMAD.MOV.U32 R13, RZ, RZ, R24 ;  /* 0x000000ffff0d7224 */ /* 0x000fe400078e0018 */
[----:B------:R-:W-:Y:S01]  /*18840*/  IMAD.MOV.U32 R12, RZ, RZ, 0x1 ;  /* 0x00000001ff0c7424 */ /* 0x000fe200078e00ff */
[----:B------:R-:W-:-:S05]  /*18850*/  IADD3 R2, P0, R14, R8, RZ ;  /* 0x000000080e027210 */ /* 0x000fca0007f1e0ff */
[----:B------:R-:W-:Y:S01]  /*18860*/  IMAD.X R3, RZ, RZ, R3, P0 ;  /* 0x000000ffff037224 */ /* 0x000fe200000e0603 */
[----:B------:R-:W-:-:S04]  /*18870*/  ISETP.LT.OR P0, PT, R5, 0x1, P2 ;  /* 0x000000010500780c */ /* 0x000fc80001701670 */
[----:B------:R-:W-:Y:S01]  /*18880*/  @!PT LDS RZ, [RZ] ;  /* 0x00000000fffff984 */ /* 0x000fe20000000800 */
[----:B------:R-:W-:Y:S01]  /*18890*/  @!PT LDS RZ, [RZ] ;  /* 0x00000000fffff984 */ /* 0x000fe20000000800 */
[----:B------:R-:W-:Y:S01]  /*188a0*/  @!PT LDS RZ, [RZ] ;  /* 0x00000000fffff984 */ /* 0x000fe20000000800 */
[----:B------:R0:W-:Y:S01]  /*188b0*/  LDGSTS.E.BYPASS.LTC128B.128 [R0+0x400], desc[UR36][R2.64], !P4 ;  /* 0x0040000002007fae */ /* 0x0001e2000e101d64 */
[----:B------:R-:W-:-:S08]  /*188c0*/  ISETP.LT.OR P4, PT, R5, 0x1, P1 ;  /* 0x000000010500780c */ /* 0x000fd00000f81670 */
[----:B------:R0:W-:Y:S01]  /*188d0*/  LDGSTS.E.BYPASS.LTC128B.128 [R0+0x2c00], desc[UR36][R2.64+0x80], !P0 ;  /* 0x02c0008002007fae */ /* 0x0001e2000c101d64 */
[----:B------:R-:W-:-:S13]  /*188e0*/  ISETP.GE.AND P0, PT, R34, UR4, PT ;  /* 0x0000000422007c0c */ /* 0x000fda000bf06270 */
[----:B0-----:R-:W-:Y:S05]  /*188f0*/  WARPSYNC.COLLECTIVE R15, `(.L_x_379) ;  /* 0x000000000f087348 */ /* 0x001fea0003c00000 */
[----:B------:R1:W2:Y:S02]  /*18900*/  SHFL.IDX P6, R14, R13, R12, R11 ;  /* 0x0000000c0d0e7389 */ /* 0x0002a400000c000b */
[----:B012---:R-:W-:Y:S01]  /*18910*/  ENDCOLLECTIVE ;  /* 0x000000000000791b */ /* 0x007fe20003800000 */
.L_x_379:
[----:B------:R-:W-:Y:S01]  /*18920*/  @!PT LDS RZ, [RZ] ;  /* 0x00000000fffff984 */ /* 0x000fe20000000800 */
[----:B------:R-:W-:Y:S01]  /*18930*/  @!PT LDS RZ, [RZ] ;  /* 0x00000000fffff984 */ /* 0x000fe20000000800 */
[----:B------:R-:W-:Y:S01]  /*18940*/  @!PT LDS RZ, [RZ] ;  /* 0x00000000fffff984 */ /* 0x000fe20000000800 */
[----:B------:R0:W-:Y:S01]  /*18950*/  LDGSTS.E.BYPASS.LTC128B.128 [R0+0x5400], desc[UR36][R2.64+0x100], !P4 ;  /* 0x0540010002007fae */ /* 0x0001e2000e101d64 */
[----:B------:R-:W-:Y:S01]  /*18960*/  ISETP.LT.OR P4, PT, R5, 0x1, P0 ;  /* 0x000000010500780c */ /* 0x000fe20000781670 */
[----:B------:R-:W-:-:S12]  /*18970*/  IMAD.MOV.U32 R13, RZ, RZ, R18 ;  /* 0x000000ffff0d7224 */ /* 0x000fd800078e0012 */
[----:B------:R0:W-:Y:S01]  /*18980*/  LDGSTS.E.BYPASS.LTC128B.128 [R0+0x7c00], desc[UR36][R2.64+0x180], !P4 ;  /* 0x07c0018002007fae */ /* 0x0001e2000e101d64 */
[----:B------:R-:W-:-:S07]  /*18990*/  IMAD.MOV.U32 R7, RZ, RZ, R14 ;  /* 0x000000ffff077224 */ /* 0x000fce00078e000e */
[----:B0-----:R-:W-:Y:S05]  /*189a0*/  WARPSYNC.COLLECTIVE R15, `(.L_x_380) ;  /* 0x000000000f087348 */ /* 0x001fea0003c00000 */
[----:B------:R1:W2:Y:S02]  /*189b0*/  SHFL.IDX P6, R14, R13, R12, R11 ;  /* 0x0000000c0d0e7389 */ /* 0x0002a400000c000b */
[----:B012---:R-:W-:Y:S01]  /*189c0*/  ENDCOLLECTIVE ;  /* 0x000000000000791b */ /* 0x007fe20003800000 */
.L_x_380:
[----:B------:R-:W-:Y:S02]  /*189d0*/  IMAD.MOV.U32 R13, RZ, RZ, R24 ;  /* 0x000000ffff0d7224 */ /* 0x000fe400078e0018 */
[----:B------:R-:W-:Y:S01]  /*189e0*/  IMAD.MOV.U32 R12, RZ, RZ, 0x2 ;  /* 0x00000002ff0c7424 */ /* 0x000fe200078e00ff */
[----:B------:R-:W-:-:S13]  /*189f0*/  IADD3 R2, P4, R14, R8, RZ ;  /* 0x000000080e027210 */ /* 0x000fda0007f9e0ff */
[----:B------:R-:W-:Y:S05]  /*18a00*/  WARPSYNC.COLLECTIVE R15, `(.L_x_381) ;  /* 0x000000000f087348 */ /* 0x000fea0003c00000 */
[----:B------:R0:W1:Y:S02]  /*18a10*/  SHFL.IDX P6, R14, R13, R12, R11 ;  /* 0x0000000c0d0e7389 */ /* 0x00006400000c000b */
[----:B01----:R-:W-:Y:S01]  /*18a20*/  ENDCOLLECTIVE ;  /* 0x000000000000791b */ /* 0x003fe20003800000 */
.L_x_381:
        /* <DEDUP_REMOVED lines=12> */
.L_x_382:
[----:B------:R-:W-:Y:S01]  /*18af0*/  @!PT LDS RZ, [RZ] ;  /* 0x00000000fffff984 */ /* 0x000fe20000000800 */
[----:B------:R-:W-:Y:S01]  /*18b00*/  @!PT LDS RZ, [RZ] ;  /* 0x00000000fffff984 */ /* 0x000fe20000000800 */
[----:B------:R-:W-:Y:S01]  /*18b10*/  @!PT LDS RZ, [RZ] ;  /* 0x00000000fffff984 */ /* 0x000fe20000000800 */
[----:B------:R-:W-:Y:S01]  /*18b20*/  LDGSTS.E.BYPASS.LTC128B.128 [R0+0x3400], desc[UR36][R2.64+0x80], !P4 ;  /* 0x0340008002007fae */ /* 0x000fe2000e101d64 */
[----:B------:R-:W-:Y:S01]  /*18b30*/  ISETP.LT.OR P4, PT, R5, 0x11, P1 ;  /* 0x000000110500780c */ /* 0x000fe20000f81670 */
[----:B------:R-:W-:Y:S01]  /*18b40*/  IMAD.MOV.U32 R13, RZ, RZ, R24 ;  /* 0x000000ffff0d7224 */ /* 0x000fe200078e0018 */
[----:B------:R-:W-:-:S11]  /*18b50*/  MOV R12, 0x3 ;  /* 0x00000003000c7802 */ /* 0x000fd60000000f00 */
[----:B------:R-:W-:Y:S01]  /*18b60*/  LDGSTS.E.BYPASS.LTC128B.128 [R0+0x5c00], desc[UR36][R2.64+0x100], !P4 ;  /* 0x05c0010002007fae */ /* 0x000fe2000e101d64 */
[----:B------:R-:W-:-:S13]  /*18b70*/  ISETP.LT.OR P4, PT, R5, 0x11, P0 ;  /* 0x000000110500780c */ /* 0x000fda0000781670 */
[----:B------:R0:W-:Y:S02]  /*18b80*/  LDGSTS.E.BYPASS.LTC128B.128 [R0+0x8400], desc[UR36][R2.64+0x180], !P4 ;  /* 0x0840018002007fae */ /* 0x0001e4000e101d64 */
[----:B0-----:R-:W-:-:S13]  /*18b90*/  IADD3 R2, P4, R14, R8, RZ ;  /* 0x000000080e027210 */ /* 0x001fda0007f9e0ff */
[----:B------:R-:W-:Y:S05]  /*18ba0*/  WARPSYNC.COLLECTIVE R15, `(.L_x_383) ;  /* 0x000000000f087348 */ /* 0x000fea0003c00000 */
[----:B------:R0:W1:Y:S02]  /*18bb0*/  SHFL.IDX P6, R14, R13, R12, R11 ;  /* 0x0000000c0d0e7389 */ /* 0x00006400000c000b */
[----:B01----:R-:W-:Y:S01]  /*18bc0*/  ENDCOLLECTIVE ;  /* 0x000000000000791b */ /* 0x003fe20003800000 */
.L_x_383:
        /* <DEDUP_REMOVED lines=12> */
.L_x_384:
[----:B------:R-:W-:Y:S01]  /*18c90*/  @!PT LDS RZ, [RZ] ;  /* 0x00000000fffff984 */ /* 0x000fe20000000800 */
[----:B------:R-:W-:Y:S01]  /*18ca0*/  @!PT LDS RZ, [RZ] ;  /* 0x00000000fffff984 */ /* 0x000fe20000000800 */
[----:B------:R-:W-:Y:S01]  /*18cb0*/  @!PT LDS RZ, [RZ] ;  /* 0x00000000fffff984 */ /* 0x000fe20000000800 */
[----:B------:R-:W-:Y:S01]  /*18cc0*/  LDGSTS.E.BYPASS.LTC128B.128 [R0+0x3c00], desc[UR36][R2.64+0x80], !P4 ;  /* 0x03c0008002007fae */ /* 0x000fe2000e101d64 */
[----:B------:R-:W-:Y:S01]  /*18cd0*/  ISETP.LT.OR P4, PT, R5, 0x21, P1 ;  /* 0x000000210500780c */ /* 0x000fe20000f81670 */
[----:B------:R-:W-:Y:S02]  /*18ce0*/  IMAD.MOV.U32 R13, RZ, RZ, R24 ;  /* 0x000000ffff0d7224 */ /* 0x000fe400078e0018 */
[----:B------:R-:W-:-:S10]  /*18cf0*/  IMAD.MOV.U32 R12, RZ, RZ, 0x4 ;  /* 0x00000004ff0c7424 */ /* 0x000fd400078e00ff */
[----:B------:R-:W-:Y:S01]  /*18d00*/  LDGSTS.E.BYPASS.LTC128B.128 [R0+0x6400], desc[UR36][R2.64+0x100], !P4 ;  /* 0x0640010002007fae */ /* 0x000fe2000e101d64 */
[----:B------:R-:W-:-:S13]  /*18d10*/  ISETP.LT.OR P4, PT, R5, 0x21, P0 ;  /* 0x000000210500780c */ /* 0x000fda0000781670 */
[----:B------:R0:W-:Y:S02]  /*18d20*/  LDGSTS.E.BYPASS.LTC128B.128 [R0+0x8c00], desc[UR36][R2.64+0x180], !P4 ;  /* 0x08c0018002007fae */ /* 0x0001e4000e101d64 */
[----:B0-----:R-:W-:-:S13]  /*18d30*/  IADD3 R2, P4, R14, R8, RZ ;  /* 0x000000080e027210 */ /* 0x001fda0007f9e0ff */
[----:B------:R-:W-:Y:S05]  /*18d40*/  WARPSYNC.COLLECTIVE R15, `(.L_x_385) ;  /* 0x000000000f087348 */ /* 0x000fea0003c00000 */
[----:B------:R0:W1:Y:S02]  /*18d50*/  SHFL.IDX P6, R14, R13, R12, R11 ;  /* 0x0000000c0d0e7389 */ /* 0x00006400000c000b */
[----:B01----:R-:W-:Y:S01]  /*18d60*/  ENDCOLLECTIVE ;  /* 0x000000000000791b */ /* 0x003fe20003800000 */
.L_x_385:
        /* <DEDUP_REMOVED lines=12> */
.L_x_386:
        /* <DEDUP_REMOVED lines=9> */
.L_x_291:
        /* <DEDUP_REMOVED lines=8> */
.L_x_389:
[----:B------:R-:W-:Y:S05]  /*18f40*/  BSYNC B0 ;  /* 0x0000000000007941 */ /* 0x000fea0003800000 */
.L_x_388:
[----:B------:R-:W-:Y:S01]  /*18f50*/  IMAD.MOV.U32 R13, RZ, RZ, R16 ;  /* 0x000000ffff0d7224 */ /* 0x000fe200078e0010 */
[----:B------:R-:W-:Y:S01]  /*18f60*/  MOV R15, 0xffffffff ;  /* 0xffffffff000f7802 */ /* 0x000fe20000000f00 */
[----:B------:R-:W-:Y:S02]  /*18f70*/  IMAD.MOV.U32 R12, RZ, RZ, 0x1 ;  /* 0x00000001ff0c7424 */ /* 0x000fe400078e00ff */
[----:B------:R-:W-:Y:S02]  /*18f80*/  IMAD.MOV.U32 R11, RZ, RZ, 0x1f ;  /* 0x0000001fff0b7424 */ /* 0x000fe400078e00ff */
[----:B------:R-:W-:Y:S02]  /*18f90*/  IMAD.IADD R7, R19, 0x1, R9 ;  /* 0x0000000113077824 */ /* 0x000fe400078e0209 */
[----:B------:R-:W-:-:S07]  /*18fa0*/  IMAD.MOV.U32 R0, RZ, RZ, R14 ;  /* 0x000000ffff007224 */ /* 0x000fce00078e000e */
[----:B------:R-:W-:Y:S05]  /*18fb0*/  WARPSYNC.COLLECTIVE R15, `(.L_x_390) ;  /* 0x000000000f087348 */ /* 0x000fea0003c00000 */
[----:B------:R0:W1:Y:S02]  /*18fc0*/  SHFL.IDX P6, R14, R13, R12, R11 ;  /* 0x0000000c0d0e7389 */ /* 0x00006400000c000b */
[----:B01----:R-:W-:Y:S01]  /*18fd0*/  ENDCOLLECTIVE ;  /* 0x000000000000791b */ /* 0x003fe20003800000 */
.L_x_390:
[----:B------:R-:W-:Y:S02]  /*18fe0*/  ULDC UR4, c[0x0][0xc3c] ;  /* 0x00030f0000047ab9 */ /* 0x000fe40000000800 */
[----:B------:R-:W-:-:S13]  /*18ff0*/  ISETP.GE.OR P1, PT, R7, UR4, !P0 ;  /* 0x0000000407007c0c */ /* 0x000fda000c726670 */
[----:B------:R-:W0:Y:S08]  /*19000*/  @!P1 LDC.64 R2, c[0x0][0xc80] ;  /* 0x00032000ff029b82 */ /* 0x000e300000000a00 */
[----:B------:R-:W1:Y:S01]  /*19010*/  @!P1 LDC.64 R4, c[0x0][0xc78] ;  /* 0x00031e00ff049b82 */ /* 0x000e620000000a00 */
[----:B------:R-:W-:Y:S02]  /*19020*/  IMAD.MOV.U32 R11, RZ, RZ, RZ ;  /* 0x000000ffff0b7224 */ /* 0x000fe400078e00ff */
[----:B------:R-:W-:-:S02]  /*19030*/  IMAD.MOV.U32 R8, RZ, RZ, R14 ;  /* 0x000000ffff087224 */ /* 0x000fc400078e000e */
[----:B0-----:R-:W-:-:S05]  /*19040*/  @!P1 IMAD.WIDE R2, R7, 0x4, R2 ;  /* 0x0000000407029825 */ /* 0x001fca00078e0202 */
[----:B------:R1:W2:Y:S02]  /*19050*/  @!P1 LDG.E R6, desc[UR36][R2.64] ;  /* 0x0000002402069981 */ /* 0x0002a4000c1e1900 */
[----:B-1----:R-:W-:-:S05]  /*19060*/  @!P1 IMAD.WIDE R2, R7, 0x4, R4 ;  /* 0x0000000407029825 */ /* 0x002fca00078e0204 */
[----:B------:R-:W3:Y:S01]  /*19070*/  @!P1 LDG.E R5, desc[UR36][R2.64] ;  /* 0x0000002402059981 */ /* 0x000ee2000c1e1900 */
[----:B------:R-:W-:Y:S01]  /*19080*/  IMAD.MOV.U32 R7, RZ, RZ, RZ ;  /* 0x000000ffff077224 */ /* 0x000fe200078e00ff */
[C---:B------:R-:W-:Y:S01]  /*19090*/  ISETP.GE.U32.AND P2, PT, R9.reuse, 0x2, PT ;  /* 0x000000020900780c */ /* 0x040fe20003f46070 */
[----:B------:R-:W-:Y:S01]  /*190a0*/  IMAD.MOV.U32 R4, RZ, RZ, RZ ;  /* 0x000000ffff047224 */ /* 0x000fe200078e00ff */
[C---:B------:R-:W-:Y:S02]  /*190b0*/  ISETP.GE.U32.AND P3, PT, R9.reuse, 0x4, PT ;  /* 0x000000040900780c */ /* 0x040fe40003f66070 */
[C---:B------:R-:W-:Y:S02]  /*190c0*/  ISETP.GE.U32.AND P4, PT, R9.reuse, 0x8, PT ;  /* 0x000000080900780c */ /* 0x040fe40003f86070 */
[----:B------:R-:W-:Y:S01]  /*190d0*/  ISETP.GE.U32.AND P5, PT, R9, 0x10, PT ;  /* 0x000000100900780c */ /* 0x000fe20003fa6070 */
[----:B--2---:R-:W-:Y:S02]  /*190e0*/  @!P1 IMAD.MOV.U32 R7, RZ, RZ, R6 ;  /* 0x000000ffff079224 */ /* 0x004fe400078e0006 */
[----:B------:R-:W-:-:S02]  /*190f0*/  IMAD.MOV.U32 R6, RZ, RZ, RZ ;  /* 0x000000ffff067224 */ /* 0x000fc400078e00ff */
[----:B---3--:R-:W-:Y:S01]  /*19100*/  @!P1 IMAD.MOV.U32 R4, RZ, RZ, R5 ;  /* 0x000000ffff049224 */ /* 0x008fe200078e0005 */
[----:B------:R-:W-:-:S03]  /*19110*/  ISETP.NE.AND P1, PT, R9, RZ, PT ;  /* 0x000000ff0900720c */ /* 0x000fc60003f25270 */
[----:B------:R-:W-:-:S10]  /*19120*/  IMAD R13, R4, R7, RZ ;  /* 0x00000007040d7224 */ /* 0x000fd400078e02ff */
[----:B------:R-:W-:Y:S05]  /*19130*/  WARPSYNC.COLLECTIVE R15, `(.L_x_391) ;  /* 0x000000000f087348 */ /* 0x000fea0003c00000 */
[----:B------:R0:W1:Y:S02]  /*19140*/  SHFL.UP P6, R14, R13, R12, R11 ;  /* 0x0400000c0d0e7389 */ /* 0x00006400000c000b */
[----:B01----:R-:W-:Y:S01]  /*19150*/  ENDCOLLECTIVE ;  /* 0x000000000000791b */ /* 0x003fe20003800000 */
.L_x_391:
[----:B------:R-:W-:Y:S01]  /*19160*/  IMAD.MOV.U32 R12, RZ, RZ, 0x2 ;  /* 0x00000002ff0c7424 */ /* 0x000fe200078e00ff */
[----:B------:R-:W-:-:S05]  /*19170*/  SEL R14, R14, RZ, P1 ;  /* 0x000000ff0e0e7207 */ /* 0x000fca0000800000 */
[----:B------:R-:W-:-:S04]  /*19180*/  IMAD.IADD R5, R13, 0x1, R14 ;  /* 0x000000010d057824 */ /* 0x000fc800078e020e */
[----:B------:R-:W-:-:S07]  /*19190*/  IMAD.MOV.U32 R13, RZ, RZ, R5 ;  /* 0x000000ffff0d7224 */ /* 0x000fce00078e0005 */
[----:B------:R-:W-:Y:S05]  /*191a0*/  WARPSYNC.COLLECTIVE R15, `(.L_x_392) ;  /* 0x000000000f087348 */ /* 0x000fea0003c00000 */
[----:B------:R0:W1:Y:S02]  /*191b0*/  SHFL.UP P6, R14, R13, R12, R11 ;  /* 0x0400000c0d0e7389 */ /* 0x00006400000c000b */
[----:B01----:R-:W-:Y:S01]  /*191c0*/  ENDCOLLECTIVE ;  /* 0x000000000000791b */ /* 0x003fe20003800000 */
.L_x_392:
[----:B------:R-:W-:Y:S01]  /*191d0*/  IMAD.MOV.U32 R12, RZ, RZ, 0x4 ;  /* 0x00000004ff0c7424 */ /* 0x000fe200078e00ff */
[----:B------:R-:W-:-:S05]  /*191e0*/  SEL R2, R14, RZ, P2 ;  /* 0x000000ff0e027207 */ /* 0x000fca0001000000 */
[----:B------:R-:W-:-:S04]  /*191f0*/  IMAD.IADD R2, R5, 0x1, R2 ;  /* 0x0000000105027824 */ /* 0x000fc800078e0202 */
[----:B------:R-:W-:-:S07]  /*19200*/  IMAD.MOV.U32 R13, RZ, RZ, R2 ;  /* 0x000000ffff0d7224 */ /* 0x000fce00078e0002 */
[----:B------:R-:W-:Y:S05]  /*19210*/  WARPSYNC.COLLECTIVE R15, `(.L_x_393) ;  /* 0x000000000f087348 */ /* 0x000fea0003c00000 */
[----:B------:R0:W1:Y:S02]  /*19220*/  SHFL.UP P6, R14, R13, R12, R11 ;  /* 0x0400000c0d0e7389 */ /* 0x00006400000c000b */
[----:B01----:R-:W-:Y:S01]  /*19230*/  ENDCOLLECTIVE ;  /* 0x000000000000791b */ /* 0x003fe20003800000 */
.L_x_393:
[----:B------:R-:W-:Y:S02]  /*19240*/  MOV R12, 0x8 ;  /* 0x00000008000c7802 */ /* 0x000fe40000000f00 */
[----:B------:R-:W-:-:S05]  /*19250*/  SEL R3, R14, RZ, P3 ;  /* 0x000000ff0e037207 */ /* 0x000fca0001800000 */
[----:B------:R-:W-:-:S04]  /*19260*/  IMAD.IADD R3, R2, 0x1, R3 ;  /* 0x0000000102037824 */ /* 0x000fc800078e0203 */
[----:B------:R-:W-:-:S07]  /*19270*/  IMAD.MOV.U32 R13, RZ, RZ, R3 ;  /* 0x000000ffff0d7224 */ /* 0x000fce00078e0003 */
[----:B------:R-:W-:Y:S05]  /*19280*/  WARPSYNC.COLLECTIVE R15, `(.L_x_394) ;  /* 0x000000000f087348 */ /* 0x000fea0003c00000 */
[----:B------:R0:W1:Y:S02]  /*19290*/  SHFL.UP P6, R14, R13, R12, R11 ;  /* 0x0400000c0d0e7389 */ /* 0x00006400000c000b */
[----:B01----:R-:W-:Y:S01]  /*192a0*/  ENDCOLLECTIVE ;  /* 0x000000000000791b */ /* 0x003fe20003800000 */
.L_x_394:
[----:B------:R-:W-:Y:S01]  /*192b0*/  IMAD.MOV.U32 R12, RZ, RZ, 0x10 ;  /* 0x00000010ff0c7424 */ /* 0x000fe200078e00ff */
[----:B------:R-:W-:-:S05]  /*192c0*/  SEL R14, R14, RZ, P4 ;  /* 0x000000ff0e0e7207 */ /* 0x000fca0002000000 */
[----:B------:R-:W-:-:S04]  /*192d0*/  IMAD.IADD R5, R3, 0x1, R14 ;  /* 0x0000000103057824 */ /* 0x000fc800078e020e */
[----:B------:R-:W-:-:S07]  /*192e0*/  IMAD.MOV.U32 R13, RZ, RZ, R5 ;  /* 0x000000ffff0d7224 */ /* 0x000fce00078e0005 */
[----:B------:R-:W-:Y:S05]  /*192f0*/  WARPSYNC.COLLECTIVE R15, `(.L_x_395) ;  /* 0x000000000f087348 */ /* 0x000fea0003c00000 */
[----:B------:R0:W1:Y:S02]  /*19300*/  SHFL.UP P6, R14, R13, R12, R11 ;  /* 0x0400000c0d0e7389 */ /* 0x00006400000c000b */
[----:B01----:R-:W-:Y:S01]  /*19310*/  ENDCOLLECTIVE ;  /* 0x000000000000791b */ /* 0x003fe20003800000 */
.L_x_395:
[----:B------:R-:W-:Y:S02]  /*19320*/  IMAD.MOV.U32 R12, RZ, RZ, 0x1f ;  /* 0x0000001fff0c7424 */ /* 0x000fe400078e00ff */
[----:B------:R-:W-:Y:S01]  /*19330*/  IMAD.MOV.U32 R11, RZ, RZ, 0x1f ;  /* 0x0000001fff0b7424 */ /* 0x000fe200078e00ff */
[----:B------:R-:W-:-:S05]  /*19340*/  SEL R2, R14, RZ, P5 ;  /* 0x000000ff0e027207 */ /* 0x000fca0002800000 */
[----:B------:R-:W-:-:S04]  /*19350*/  IMAD.IADD R2, R5, 0x1, R2 ;  /* 0x0000000105027824 */ /* 0x000fc800078e0202 */
[----:B------:R-:W-:-:S07]  /*19360*/  IMAD.MOV.U32 R13, RZ, RZ, R2 ;  /* 0x000000ffff0d7224 */ /* 0x000fce00078e0002 */
[----:B------:R-:W-:Y:S05]  /*19370*/  WARPSYNC.COLLECTIVE R15, `(.L_x_396) ;  /* 0x000000000f087348 */ /* 0x000fea0003c00000 */
[----:B------:R0:W1:Y:S02]  /*19380*/  SHFL.IDX P6, R14, R13, R12, R11 ;  /* 0x0000000c0d0e7389 */ /* 0x00006400000c000b */
[----:B01----:R-:W-:Y:S01]  /*19390*/  ENDCOLLECTIVE ;  /* 0x000000000000791b */ /* 0x003fe20003800000 */
.L_x_396:
[----:B------:R-:W-:Y:S05]  /*193a0*/  BRA `(.L_x_397) ;  /* 0xffffffc0007c7947 */ /* 0x000fea000383ffff */
.L_x_294:
[----:B------:R-:W-:Y:S01]  /*193b0*/  BSSY B0, `(.L_x_398) ;  /* 0x0000007000007945 */ /* 0x000fe20003800000 */
[----:B------:R-:W-:Y:S02]  /*193c0*/  IMAD.MOV.U32 R12, RZ, RZ, 0x1 ;  /* 0x00000001ff0c7424 */ /* 0x000fe400078e00ff */
[----:B------:R-:W-:Y:S02]  /*193d0*/  IMAD.MOV.U32 R11, RZ, RZ, RZ ;  /* 0x000000ffff0b7224 */ /* 0x000fe400078e00ff */
[----:B------:R-:W-:-:S07]  /*193e0*/  IMAD.MOV.U32 R15, RZ, RZ, -0x1 ;  /* 0xffffffffff0f7424 */ /* 0x000fce00078e00ff */
[----:B------:R-:W-:Y:S05]  /*193f0*/  WARPSYNC.COLLECTIVE R15, `(.L_x_399) ;  /* 0x000000000f087348 */ /* 0x000fea0003c00000 */
[----:B------:R0:W1:Y:S02]  /*19400*/  SHFL.UP P6, R14, R13, R12, R11 ;  /* 0x0400000c0d0e7389 */ /* 0x00006400000c000b */
[----:B01----:R-:W-:Y:S01]  /*19410*/  ENDCOLLECTIVE ;  /* 0x000000000000791b */ /* 0x003fe20003800000 */
.L_x_399:
[----:B------:R-:W-:Y:S05]  /*19420*/  BSYNC B0 ;  /* 0x0000000000007941 */ /* 0x000fea0003800000 */
.L_x_398:
[----:B------:R-:W-:Y:S01]  /*19430*/  SEL R14, R14, RZ, P1 ;  /* 0x000000ff0e0e7207 */ /* 0x000fe20000800000 */
[----:B------:R-:W-:Y:S02]  /*19440*/  IMAD.MOV.U32 R12, RZ, RZ, 0x2 ;  /* 0x00000002ff0c7424 */ /* 0x000fe400078e00ff */
[----:B------:R-:W-:Y:S02]  /*19450*/  IMAD.MOV.U32 R11, RZ, RZ, RZ ;  /* 0x000000ffff0b7224 */ /* 0x000fe400078e00ff */
[----:B------:R-:W-:Y:S02]  /*19460*/  IMAD.IADD R13, R13, 0x1, R14 ;  /* 0x000000010d0d7824 */ /* 0x000fe400078e020e */
[----:B------:R-:W-:-:S07]  /*19470*/  IMAD.MOV.U32 R15, RZ, RZ, -0x1 ;  /* 0xffffffffff0f7424 */ /* 0x000fce00078e00ff */
[----:B------:R-:W-:Y:S05]  /*19480*/  WARPSYNC.COLLECTIVE R15, `(.L_x_400) ;  /* 0x000000000f087348 */ /* 0x000fea0003c00000 */
[----:B------:R0:W1:Y:S02]  /*19490*/  SHFL.UP P6, R14, R13, R12, R11 ;  /* 0x0400000c0d0e7389 */ /* 0x00006400000c000b */
[----:B01----:R-:W-:Y:S01]  /*194a0*/  ENDCOLLECTIVE ;  /* 0x000000000000791b */ /* 0x003fe20003800000 */
.L_x_400:
[----:B------:R-:W-:Y:S01]  /*194b0*/  IMAD.MOV.U32 R12, RZ, RZ, 0x4 ;  /* 0x00000004ff0c7424 */ /* 0x000fe200078e00ff */
[----:B------:R-:W-:-:S04]  /*194c0*/  SEL R2, R14, RZ, P2 ;  /* 0x000000ff0e027207 */ /* 0x000fc80001000000 */
[----:B------:R-:W-:-:S05]  /*194d0*/  IADD3 R2, R13, R2, RZ ;  /* 0x000000020d027210 */ /* 0x000fca0007ffe0ff */
[----:B------:R-:W-:-:S07]  /*194e0*/  IMAD.MOV.U32 R13, RZ, RZ, R2 ;  /* 0x000000ffff0d7224 */ /* 0x000fce00078e0002 */
[----:B------:R-:W-:Y:S05]  /*194f0*/  WARPSYNC.COLLECTIVE R15, `(.L_x_401) ;  /* 0x000000000f087348 */ /* 0x000fea0003c00000 */
[----:B------:R0:W1:Y:S02]  /*19500*/  SHFL.UP P6, R14, R13, R12, R11 ;  /* 0x0400000c0d0e7389 */ /* 0x00006400000c000b */
[----:B01----:R-:W-:Y:S01]  /*19510*/  ENDCOLLECTIVE ;  /* 0x000000000000791b */ /* 0x003fe20003800000 */
.L_x_401:
[----:B------:R-:W-:Y:S01]  /*19520*/  IMAD.MOV.U32 R12, RZ, RZ, 0x8 ;  /* 0x00000008ff0c7424 */ /* 0x000fe200078e00ff */
[----:B------:R-:W-:-:S05]  /*19530*/  SEL R3, R14, RZ, P3 ;  /* 0x000000ff0e037207 */ /* 0x000fca0001800000 */
[----:B------:R-:W-:-:S04]  /*19540*/  IMAD.IADD R3, R2, 0x1, R3 ;  /* 0x0000000102037824 */ /* 0x000fc800078e0203 */
[----:B------:R-:W-:-:S07]  /*19550*/  IMAD.MOV.U32 R13, RZ, RZ, R3 ;  /* 0x000000ffff0d7224 */ /* 0x000fce00078e0003 */
[----:B------:R-:W-:Y:S05]  /*19560*/  WARPSYNC.COLLECTIVE R15, `(.L_x_402) ;  /* 0x000000000f087348 */ /* 0x000fea0003c00000 */
[----:B------:R0:W1:Y:S02]  /*19570*/  SHFL.UP P6, R14, R13, R12, R11 ;  /* 0x0400000c0d0e7389 */ /* 0x00006400000c000b */
[----:B01----:R-:W-:Y:S01]  /*19580*/  ENDCOLLECTIVE ;  /* 0x000000000000791b */ /* 0x003fe20003800000 */
.L_x_402:
[----:B------:R-:W-:Y:S01]  /*19590*/  IMAD.MOV.U32 R12, RZ, RZ, 0x10 ;  /* 0x00000010ff0c7424 */ /* 0x000fe200078e00ff */
[----:B------:R-:W-:-:S05]  /*195a0*/  SEL R14, R14, RZ, P4 ;  /* 0x000000ff0e0e7207 */ /* 0x000fca0002000000 */
[----:B------:R-:W-:-:S04]  /*195b0*/  IMAD.IADD R5, R3, 0x1, R14 ;  /* 0x0000000103057824 */ /* 0x000fc800078e020e */
[----:B------:R-:W-:-:S07]  /*195c0*/  IMAD.MOV.U32 R13, RZ, RZ, R5 ;  /* 0x000000ffff0d7224 */ /* 0x000fce00078e0005 */
[----:B------:R-:W-:Y:S05]  /*195d0*/  WARPSYNC.COLLECTIVE R15, `(.L_x_403) ;  /* 0x000000000f087348 */ /* 0x000fea0003c00000 */
[----:B------:R0:W1:Y:S02]  /*195e0*/  SHFL.UP P6, R14, R13, R12, R11 ;  /* 0x0400000c0d0e7389 */ /* 0x00006400000c000b */
[----:B01----:R-:W-:Y:S01]  /*195f0*/  ENDCOLLECTIVE ;  /* 0x000000000000791b */ /* 0x003fe20003800000 */
.L_x_403:
        /* <DEDUP_REMOVED lines=8> */
.L_x_404:
[----:B------:R-:W-:Y:S05]  /*19680*/  BRA `(.L_x_405) ;  /* 0xffffffc000687947 */ /* 0x000fea000383ffff */
.L_x_296:
[----:B------:R-:W-:Y:S01]  /*19690*/  BSSY B0, `(.L_x_406) ;  /* 0x0000006000007945 */ /* 0x000fe20003800000 */
[----:B------:R-:W-:Y:S01]  /*196a0*/  PLOP3.LUT P6, PT, P6, PT, PT, 0x8, 0x0 ;  /* 0x000000000000781c */ /* 0x000fe200037ce170 */
[----:B------:R-:W-:-:S12]  /*196b0*/  IMAD.MOV.U32 R15, RZ, RZ, -0x1 ;  /* 0xffffffffff0f7424 */ /* 0x000fd800078e00ff */
[----:B0-----:R-:W-:Y:S05]  /*196c0*/  WARPSYNC.COLLECTIVE R15, `(.L_x_407) ;  /* 0x000000000f087348 */ /* 0x001fea0003c00000 */
[----:B------:R-:W-:Y:S01]  /*196d0*/  VOTE.ANY R14, PT, P6 ;  /* 0x00000000000e7806 */ /* 0x000fe200030e0100 */
[----:B0-----:R-:W-:Y:S06]  /*196e0*/  ENDCOLLECTIVE ;  /* 0x000000000000791b */ /* 0x001fec0003800000 */
.L_x_407:
[----:B------:R-:W-:Y:S05]  /*196f0*/  BSYNC B0 ;  /* 0x0000000000007941 */ /* 0x000fea0003800000 */
.L_x_406:
[----:B------:R-:W-:Y:S02]  /*19700*/  IMAD.MOV.U32 R3, RZ, RZ, R14 ;  /* 0x000000ffff037224 */ /* 0x000fe400078e000e */
[----:B------:R-:W-:Y:S02]  /*19710*/  IMAD.MOV.U32 R13, RZ, RZ, R7 ;  /* 0x000000ffff0d7224 */ /* 0x000fe400078e0007 */
[----:B------:R-:W0:Y:S01]  /*19720*/  POPC R8, R3 ;  /* 0x0000000300087309 */ /* 0x000e220000000000 */
[----:B------:R-:W-:Y:S02]  /*19730*/  IMAD.MOV.U32 R11, RZ, RZ, 0x1f ;  /* 0x0000001fff0b7424 */ /* 0x000fe400078e00ff */
[----:B------:R-:W-:Y:S01]  /*19740*/  IMAD.MOV.U32 R15, RZ, RZ, -0x1 ;  /* 0xffffffffff0f7424 */ /* 0x000fe200078e00ff */
[----:B0-----:R-:W-:-:S07]  /*19750*/  MOV R12, R8 ;  /* 0x00000008000c7202 */ /* 0x001fce0000000f00 */
[----:B------:R-:W-:Y:S05]  /*19760*/  WARPSYNC.COLLECTIVE R15, `(.L_x_408) ;  /* 0x000000000f087348 */ /* 0x000fea0003c00000 */
[----:B------:R0:W1:Y:S02]  /*19770*/  SHFL.IDX P6, R14, R13, R12, R11 ;  /* 0x0000000c0d0e7389 */ /* 0x00006400000c000b */
[----:B01----:R-:W-:Y:S01]  /*19780*/  ENDCOLLECTIVE ;  /* 0x000000000000791b */ /* 0x003fe20003800000 */
.L_x_408:
[----:B------:R-:W-:Y:S02]  /*19790*/  IMAD.MOV.U32 R13, RZ, RZ, R4 ;  /* 0x000000ffff0d7224 */ /* 0x000fe400078e0004 */
[----:B------:R-:W-:-:S07]  /*197a0*/  IMAD.MOV.U32 R7, RZ, RZ, R14 ;  /* 0x000000ffff077224 */ /* 0x000fce00078e000e */
[----:B------:R-:W-:Y:S05]  /*197b0*/  WARPSYNC.COLLECTIVE R15, `(.L_x_409) ;  /* 0x000000000f087348 */ /* 0x000fea0003c00000 */
[----:B------:R0:W1:Y:S02]  /*197c0*/  SHFL.IDX P6, R14, R13, R12, R11 ;  /* 0x0000000c0d0e7389 */ /* 0x00006400000c000b */
[----:B01----:R-:W-:Y:S01]  /*197d0*/  ENDCOLLECTIVE ;  /* 0x000000000000791b */ /* 0x003fe20003800000 */
.L_x_409:
[----:B------:R-:W-:Y:S01]  /*197e0*/  IMAD.MOV.U32 R4, RZ, RZ, R14 ;  /* 0x000000ffff047224 */ /* 0x000fe200078e000e */
[----:B------:R-:W-:Y:S06]  /*197f0*/  BRA `(.L_x_410) ;  /* 0xffffffc000487947 */ /* 0x000fec000383ffff */
.L_x_298:
[----:B------:R-:W-:Y:S01]  /*19800*/  BSSY B0, `(.L_x_411) ;  /* 0x0000007000007945 */ /* 0x000fe20003800000 */
[----:B------:R-:W-:Y:S02]  /*19810*/  IMAD.MOV.U32 R13, RZ, RZ, R2 ;  /* 0x000000ffff0d7224 */ /* 0x000fe400078e0002 */
[----:B------:R-:W-:Y:S02]  /*19820*/  IMAD.MOV.U32 R11, RZ, RZ, 0x1f ;  /* 0x0000001fff0b7424 */ /* 0x000fe400078e00ff */
[----:B------:R-:W-:-:S07]  /*19830*/  IMAD.MOV.U32 R15, RZ, RZ, -0x1 ;  /* 0xffffffffff0f7424 */ /* 0x000fce00078e00ff */
[----:B0123--:R-:W-:Y:S05]  /*19840*/  WARPSYNC.COLLECTIVE R15, `(.L_x_412) ;  /* 0x000000000f087348 */ /* 0x00ffea0003c00000 */
[----:B------:R4:W0:Y:S02]  /*19850*/  SHFL.IDX P6, R14, R13, R12, R11 ;  /* 0x0000000c0d0e7389 */ /* 0x00082400000c000b */
[----:B01234-:R-:W-:Y:S01]  /*19860*/  ENDCOLLECTIVE ;  /* 0x000000000000791b */ /* 0x01ffe20003800000 */
.L_x_412:
[----:B------:R-:W-:Y:S05]  /*19870*/  BSYNC B0 ;  /* 0x0000000000007941 */ /* 0x000fea0003800000 */
.L_x_411:
[----:B------:R-:W-:Y:S01]  /*19880*/  IMAD.MOV.U32 R6, RZ, RZ, R14 ;  /* 0x000000ffff067224 */ /* 0x000fe200078e000e */
[----:B------:R-:W-:Y:S06]  /*19890*/  BRA `(.L_x_297) ;  /* 0xffffffc000387947 */ /* 0x000fec000383ffff */
.L_x_302:
[----:B-1----:R1:W3:Y:S02]  /*198a0*/  SYNCS.PHASECHK.TRANS64.TRYWAIT P0, [R4+URZ+0x38820], R0 ;  /* 0x03882000040075a7 */ /* 0x0022e4000800017f */
[----:B---3--:R-:W-:Y:S05]  /*198b0*/  @!P0 NANOSLEEP.SYNCS 0x989680 ;  /* 0x009896800000895d */ /* 0x008fea0003900000 */
[----:B------:R-:W3:Y:S02]  /*198c0*/  @!P0 SYNCS.PHASECHK.TRANS64 P0, [R4+URZ+0x38820], R0 ;  /* 0x03882000040085a7 */ /* 0x000ee4000800007f */
[----:B---3--:R-:W-:Y:S05]  /*198d0*/  @!P0 BRA `(.L_x_302) ;  /* 0xfffffffc00f08947 */ /* 0x008fea000383ffff */
[----:B------:R-:W-:Y:S05]  /*198e0*/  BRA `(.L_x_413) ;  /* 0xffffffc400907947 */ /* 0x000fea000383ffff */
.L_x_303:
[----:B------:R-:W3:Y:S01]  /*198f0*/  S2R R2, SR_TID.X ;  /* 0x0000000000027919 */ /* 0x000ee20000002100 */
[----:B------:R-:W-:Y:S01]  /*19900*/  BSSY B0, `(.L_x_414) ;  /* 0x000000a000007945 */ /* 0x000fe20003800000 */
[----:B------:R-:W-:Y:S02]  /*19910*/  IMAD.MOV.U32 R12, RZ, RZ, RZ ;  /* 0x000000ffff0c7224 */ /* 0x000fe400078e00ff */
[----:B------:R-:W-:Y:S02]  /*19920*/  IMAD.MOV.U32 R11, RZ, RZ, 0x1f ;  /* 0x0000001fff0b7424 */ /* 0x000fe400078e00ff */
[----:B------:R-:W-:Y:S01]  /*19930*/  IMAD.MOV.U32 R15, RZ, RZ, -0x1 ;  /* 0xffffffffff0f7424 */ /* 0x000fe200078e00ff */
[----:B---3--:R-:W-:-:S04]  /*19940*/  SHF.R.U32.HI R2, RZ, 0x5, R2 ;  /* 0x00000005ff027819 */ /* 0x008fc80000011602 */
[----:B------:R-:W-:-:S05]  /*19950*/  LOP3.LUT R2, R2, 0x3, RZ, 0xc0, !PT ;  /* 0x0000000302027812 */ /* 0x000fca00078ec0ff */
[----:B------:R-:W-:-:S07]  /*19960*/  IMAD.MOV.U32 R13, RZ, RZ, R2 ;  /* 0x000000ffff0d7224 */ /* 0x000fce00078e0002 */
[----:B012---:R-:W-:Y:S05]  /*19970*/  WARPSYNC.COLLECTIVE R15, `(.L_x_415) ;  /* 0x000000000f087348 */ /* 0x007fea0003c00000 */
[----:B------:R3:W4:Y:S02]  /*19980*/  SHFL.IDX P6, R14, R13, R12, R11 ;  /* 0x0000000c0d0e7389 */ /* 0x00072400000c000b */
[----:B01234-:R-:W-:Y:S01]  /*19990*/  ENDCOLLECTIVE ;  /* 0x000000000000791b */ /* 0x01ffe20003800000 */
.L_x_415:
[----:B------:R-:W-:Y:S05]  /*199a0*/  BSYNC B0 ;  /* 0x0000000000007941 */ /* 0x000fea0003800000 */
.L_x_414:
[----:B------:R-:W-:Y:S05]  /*199b0*/  BRA `(.L_x_416) ;  /* 0xffffffc400787947 */ /* 0x000fea000383ffff */
.L_x_306:
[----:B------:R-:W-:Y:S01]  /*199c0*/  BSSY B1, `(.L_x_417) ;  /* 0x0000006000017945 */ /* 0x000fe20003800000 */
[----:B------:R-:W-:-:S07]  /*199d0*/  IMAD.MOV.U32 R15, RZ, RZ, -0x1 ;  /* 0xffffffffff0f7424 */ /* 0x000fce00078e00ff */
[----:B012---:R-:W-:Y:S05]  /*199e0*/  WARPSYNC.COLLECTIVE R15, `(.L_x_418) ;  /* 0x000000000f0c7348 */ /* 0x007fea0003c00000 */
[----:B------:R-:W-:Y:S02]  /*199f0*/  ELECT P6, UR62, PT ;  /* 0x00000000003e782f */ /* 0x000fe400038c0000 */
[----:B------:R-:W-:Y:S01]  /*19a00*/  MOV R14, UR62 ;  /* 0x0000003e000e7c02 */ /* 0x000fe20008000f00 */
[----:B012---:R-:W-:Y:S10]  /*19a10*/  ENDCOLLECTIVE ;  /* 0x000000000000791b */ /* 0x007ff40003800000 */
.L_x_418:
[----:B------:R-:W-:Y:S05]  /*19a20*/  BSYNC B1 ;  /* 0x0000000000017941 */ /* 0x000fea0003800000 */
.L_x_417:
[----:B------:R-:W-:Y:S05]  /*19a30*/  BRA `(.L_x_419) ;  /* 0xffffffc400707947 */ /* 0x000fea000383ffff */
.L_x_308:
[----:B-1----:R1:W3:Y:S02]  /*19a40*/  SYNCS.PHASECHK.TRANS64.TRYWAIT P1, [R5+URZ+0x38840], R0 ;  /* 0x03884000050075a7 */ /* 0x0022e4000802017f */
[----:B---3--:R-:W-:Y:S05]  /*19a50*/  @!P1 NANOSLEEP.SYNCS 0x989680 ;  /* 0x009896800000995d */ /* 0x008fea0003900000 */
[----:B------:R-:W3:Y:S02]  /*19a60*/  @!P1 SYNCS.PHASECHK.TRANS64 P1, [R5+URZ+0x38840], R0 ;  /* 0x03884000050095a7 */ /* 0x000ee4000802007f */
[----:B---3--:R-:W-:Y:S05]  /*19a70*/  @!P1 BRA `(.L_x_308) ;  /* 0xfffffffc00f09947 */ /* 0x008fea000383ffff */
[----:B------:R-:W-:Y:S05]  /*19a80*/  BRA `(.L_x_420) ;  /* 0xffffffc400987947 */ /* 0x000fea000383ffff */
.L_x_310:
[----:B---3--:R3:W4:Y:S02]  /*19a90*/  SYNCS.PHASECHK.TRANS64.TRYWAIT P1, [R27+URZ+0x38840], R2 ;  /* 0x038840021b0075a7 */ /* 0x008724000802017f */
[----:B----4-:R-:W-:Y:S05]  /*19aa0*/  @!P1 NANOSLEEP.SYNCS 0x989680 ;  /* 0x009896800000995d */ /* 0x010fea0003900000 */
[----:B------:R-:W4:Y:S02]  /*19ab0*/  @!P1 SYNCS.PHASECHK.TRANS64 P1, [R27+URZ+0x38840], R2 ;  /* 0x038840021b0095a7 */ /* 0x000f24000802007f */
[----:B----4-:R-:W-:Y:S05]  /*19ac0*/  @!P1 BRA `(.L_x_310) ;  /* 0xfffffffc00f09947 */ /* 0x010fea000383ffff */
[----:B------:R-:W-:Y:S05]  /*19ad0*/  BRA `(.L_x_421) ;  /* 0xffffffc400a47947 */ /* 0x000fea000383ffff */
.L_x_312:
[----:B----4-:R4:W0:Y:S02]  /*19ae0*/  SYNCS.PHASECHK.TRANS64.TRYWAIT P1, [R5+URZ+0x38860], R0 ;  /* 0x03886000050075a7 */ /* 0x010824000802017f */
[----:B0-----:R-:W-:Y:S05]  /*19af0*/  @!P1 NANOSLEEP.SYNCS 0x989680 ;  /* 0x009896800000995d */ /* 0x001fea0003900000 */
[----:B------:R-:W0:Y:S02]  /*19b00*/  @!P1 SYNCS.PHASECHK.TRANS64 P1, [R5+URZ+0x38860], R0 ;  /* 0x03886000050095a7 */ /* 0x000e24000802007f */
[----:B0-----:R-:W-:Y:S05]  /*19b10*/  @!P1 BRA `(.L_x_312) ;  /* 0xfffffffc00f09947 */ /* 0x001fea000383ffff */
[----:B------:R-:W-:Y:S05]  /*19b20*/  BRA `(.L_x_422) ;  /* 0xffffffc400a07947 */ /* 0x000fea000383ffff */
.L_x_423:
        /* <DEDUP_REMOVED lines=13> */
.L_x_15956:


//--------------------- .text._ZN7cutlass13device_kernelIN5flash11enable_sm90INS1_16FlashAttnFwdSm90INS1_25CollectiveMainloopFwdSm90ILi2EN4cute5tupleIJNS5_1CILi1EEES8_S8_EEENS6_IJNS7_ILi128EEENS7_ILi80EEENS7_ILi256EEEEEELi256ENS_10bfloat16_tEfNS_4arch4Sm90ELb0ELb0ELb1ELb1ELb1ELb1ELb0ELb1ELb1ELb1ELb1ELb0EEENS1_21CollectiveEpilogueFwdINS6_IJSA_SC_SB_EEES9_SE_SG_Li256ELb1ELb1ELb1ELb0EEENS1_36VarlenDynamicPersistentTileSchedulerILi128ELi80ELi256ELi128ELb1ELb1ELb1ELb0ELb1ELb1EEEEEEEEEvNT_6ParamsE --------------------------
	.section	.text._ZN7cutlass13device_kernelIN5flash11enable_sm90INS1_16FlashAttnFwdSm90INS1_25CollectiveMainloopFwdSm90ILi2EN4cute5tupleIJNS5_1CILi1EEES8_S8_EEENS6_IJNS7_ILi128EEENS7_ILi80EEENS7_ILi256EEEEEELi256ENS_10bfloat16_tEfNS_4arch4Sm90ELb0ELb0ELb1ELb1ELb1ELb1ELb0ELb1ELb1ELb1ELb1ELb0EEENS1_21CollectiveEpilogueFwdINS6_IJSA_SC_SB_EEES9_SE_SG_Li256ELb1ELb1ELb1ELb0EEENS1_36VarlenDynamicPersistentTileSchedulerILi128ELi80ELi256ELi128ELb1ELb1ELb1ELb0ELb1ELb1EEEEEEEEEvNT_6ParamsE,"ax",@progbits
	.align	128
.text._ZN7cutlass13device_kernelIN5flash11enable_sm90INS1_16FlashAttnFwdSm90INS1_25CollectiveMainloopFwdSm90ILi2EN4cute5tupleIJNS5_1CILi1EEES8_S8_EEENS6_IJNS7_ILi128EEENS7_ILi80EEENS7_ILi256EEEEEELi256ENS_10bfloat16_tEfNS_4arch4Sm90ELb0ELb0ELb1ELb1ELb1ELb1ELb0ELb1ELb1ELb1ELb1ELb0EEENS1_21CollectiveEpilogueFwdINS6_IJSA_SC_SB_EEES9_SE_SG_Li256ELb1ELb1ELb1ELb0EEENS1_36VarlenDynamicPersistentTileSchedulerILi128ELi80ELi256ELi128ELb1ELb1ELb1ELb0ELb1ELb1EEEEEEEEEvNT_6ParamsE:
        .type           _ZN7cutlass13device_kernelIN5flash11enable_sm90INS1_16FlashAttnFwdSm90INS1_25CollectiveMainloopFwdSm90ILi2EN4cute5tupleIJNS5_1CILi1EEES8_S8_EEENS6_IJNS7_ILi128EEENS7_ILi80EEENS7_ILi256EEEEEELi256ENS_10bfloat16_tEfNS_4arch4Sm90ELb0ELb0ELb1ELb1ELb1ELb1ELb0ELb1ELb1ELb1ELb1ELb0EEENS1_21CollectiveEpilogueFwdINS6_IJSA_SC_SB_EEES9_SE_SG_Li256ELb1ELb1ELb1ELb0EEENS1_36VarlenDynamicPersistentTileSchedulerILi128ELi80ELi256ELi128ELb1ELb1ELb1ELb0ELb1ELb1EEEEEEEEEvNT_6ParamsE,@function
        .size           _ZN7cutlass13device_kernelIN5flash11enable_sm90INS1_16FlashAttnFwdSm90INS1_25CollectiveMainloopFwdSm90ILi2EN4cute5tupleIJNS5_1CILi1EEES8_S8_EEENS6_IJNS7_ILi128EEENS7_ILi80EEENS7_ILi256EEEEEELi256ENS_10bfloat16_tEfNS_4arch4Sm90ELb0ELb0ELb1ELb1ELb1ELb1ELb0ELb1ELb1ELb1ELb1ELb0EEENS1_21CollectiveEpilogueFwdINS6_IJSA_SC_SB_EEES9_SE_SG_Li256ELb1ELb1ELb1ELb0EEENS1_36VarlenDynamicPersistentTileSchedulerILi128ELi80ELi256ELi128ELb1ELb1ELb1ELb0ELb1ELb1EEEEEEEEEvNT_6ParamsE,(.L_x_15957 - _ZN7cutlass13device_kernelIN5flash11enable_sm90INS1_16FlashAttnFwdSm90INS1_25CollectiveMainloopFwdSm90ILi2EN4cute5tupleIJNS5_1CILi1EEES8_S8_EEENS6_IJNS7_ILi128EEENS7_ILi80EEENS7_ILi256EEEEEELi256ENS_10bfloat16_tEfNS_4arch4Sm90ELb0ELb0ELb1ELb1ELb1ELb1ELb0ELb1ELb1ELb1ELb1ELb0EEENS1_21CollectiveEpilogueFwdINS6_IJSA_SC_SB_EEES9_SE_SG_Li256ELb1ELb1ELb1ELb0EEENS1_36VarlenDynamicPersistentTileSchedulerILi128ELi80ELi256ELi128ELb1ELb1ELb1ELb0ELb1ELb1EEEEEEEEEvNT_6ParamsE)
        .other          _ZN7cutlass13device_kernelIN5flash11enable_sm90INS1_16FlashAttnFwdSm90INS1_25CollectiveMainloopFwdSm90ILi2EN4cute5tupleIJNS5_1CILi1EEES8_S8_EEENS6_IJNS7_ILi128EEENS7_ILi80EEENS7_ILi256EEEEEELi256ENS_10bfloat16_tEfNS_4arch4Sm90ELb0ELb0ELb1ELb1ELb1ELb1ELb0ELb1ELb1ELb1ELb1ELb0EEENS1_21CollectiveEpilogueFwdINS6_IJSA_SC_SB_EEES9_SE_SG_Li256ELb1ELb1ELb1ELb0EEENS1_36VarlenDynamicPersistentTileSchedulerILi128ELi80ELi256ELi128ELb1ELb1ELb1ELb0ELb1ELb1EEEEEEEEEvNT_6ParamsE,@"STO_CUDA_ENTRY STV_DEFAULT"
_ZN7cutlass13device_kernelIN5flash11enable_sm90INS1_16FlashAttnFwdSm90INS1_25CollectiveMainloopFwdSm90ILi2EN4cute5tupleIJNS5_1CILi1EEES8_S8_EEENS6_IJNS7_ILi128EEENS7_ILi80EEENS7_ILi256EEEEEELi256ENS_10bfloat16_tEfNS_4arch4Sm90ELb0ELb0ELb1ELb1ELb1ELb1ELb0ELb1ELb1ELb1ELb1ELb0EEENS1_21CollectiveEpilogueFwdINS6_IJSA_SC_SB_EEES9_SE_SG_Li256ELb1ELb1ELb1ELb0EEENS1_36VarlenDynamicPersistentTileSchedulerILi128ELi80ELi256ELi128ELb1ELb1ELb1ELb0ELb1ELb1EEEEEEEEEvNT_6ParamsE:
[----:B------:R-:W0:Y:S02]  /*0000*/  LDC R1, c[0x0][0x28] ;  /* 0x00000a00ff017b82 */ /* 0x000e240000000800 */
[----:B0-----:R-:W-:Y:S01]  /*0010*/  VIADD R1, R1, 0xfffffe60 ;  /* 0xfffffe6001017836 */ /* 0x001fe20000000000 */
[----:B------:R-:W0:Y:S01]  /*0020*/  S2R R0, SR_TID.X ;  /* 0x0000000000007919 */ /* 0x000e220000002100 */
[----:B------:R-:W-:Y:S01]  /*0030*/  ELECT P0, URZ, PT ;  /* 0x00000000003f782f */ /* 0x000fe20003800000 */
[----:B------:R-:W-:Y:S01]  /*0040*/  BSSY B0, `(.L_x_424) ;  /* 0x000000e000007945 */ /* 0x000fe20003800000 */
[----:B0-----:R-:W-:-:S05]  /*0050*/  SHF.R.U32.HI R2, RZ, 0x5, R0 ;  /* 0x00000005ff027819 */ /* 0x001fca0000011600 */
[----:B------:R-:W0:Y:S02]  /*0060*/  SHFL.IDX PT, R3, R2, RZ, 0x1f ;  /* 0x00001fff02037589 */ /* 0x000e2400000e0000 */
[----:B0-----:R-:W-:Y:S02]  /*0070*/  ISETP.EQ.AND P0, PT, R3, RZ, P0 ;  /* 0x000000ff0300720c */ /* 0x001fe40000702270 */
[----:B------:R-:W-:-:S11]  /*0080*/  SHF.R.U32.HI R3, RZ, 0x7, R0 ;  /* 0x00000007ff037819 */ /* 0x000fd60000011600 */
[----:B------:R-:W-:Y:S05]  /*0090*/  @!P0 BRA `(.L_x_425) ;  /* 0x0000000000208947 */ /* 0x000fea0003800000 */
[----:B------:R-:W-:Y:S02]  /*00a0*/  ULDC.64 UR4, c[0x0][0x198] ;  /* 0x0000660000047ab9 */ /* 0x000fe40000000a00 */
[----:B------:R-:W-:Y:S02]  /*00b0*/  UIADD3 UR6, UP0, UR4, 0x570, URZ ;  /* 0x0000057004067890 */ /* 0x000fe4000ff1e03f */
[----:B------:R-:W-:Y:S02]  /*00c0*/  UIADD3 UR4, UP1, UR4, 0x670, URZ ;  /* 0x0000067004047890 */ /* 0x000fe4000ff3e03f */
[----:B------:R-:W-:Y:S02]  /*00d0*/  UIADD3.X UR7, URZ, UR5, URZ, UP0, !UPT ;  /* 0x000000053f077290 */ /* 0x000fe400087fe43f */
[----:B------:R-:W-:-:S07]  /*00e0*/  UIADD3.X UR5, URZ, UR5, URZ, UP1, !UPT ;  /* 0x000000053f057290 */ /* 0x000fce0008ffe43f */
[----:B------:R0:W-:Y:S02]  /*00f0*/  UTMACCTL.PF [UR6] ;  /* 0x00000000060079b9 */ /* 0x0001e40008040000 */
[----:B------:R0:W-:Y:S02]  /*0100*/  UTMACCTL.PF [UR4] ;  /* 0x00000000040079b9 */ /* 0x0001e40008040000 */
[----:B0-----:R-:W-:Y:S01]  /*0110*/  NOP ;  /* 0x0000000000007918 */ /* 0x001fe20000000000 */
.L_x_425:
[----:B------:R-:W-:Y:S05]  /*0120*/  BSYNC B0 ;  /* 0x0000000000007941 */ /* 0x000fea0003800000 */
.L_x_424:
[----:B------:R-:W-:Y:S01]  /*0130*/  VOTEU.ANY UP0, P0 ;  /* 0x00000000003f7886 */ /* 0x000fe20000000100 */
[----:B------:R-:W0:Y:S01]  /*0140*/  SHFL.IDX PT, R3, R3, RZ, 0x1f ;  /* 0x00001fff03037589 */ /* 0x000e2200000e0000 */
[----:B------:R-:W-:Y:S01]  /*0150*/  UMOV UR4, 0x80 ;  /* 0x0000008000047882 */ /* 0x000fe20000000000 */
[----:B------:R-:W-:Y:S01]  /*0160*/  UMOV UR7, 0x100 ;  /* 0x0000010000077882 */ /* 0x000fe20000000000 */
[----:B------:R-:W-:Y:S01]  /*0170*/  VOTEU.ANY UP1, P0 ;  /* 0x00000000003f7886 */ /* 0x000fe20000020100 */
[----:B------:R-:W1:Y:S01]  /*0180*/  @UP0 S2UR UR8, SR_CgaCtaId ;  /* 0x00000000000809c3 */ /* 0x000e620000008800 */
[----:B------:R-:W2:Y:S01]  /*0190*/  SHFL.IDX PT, R4, R2, RZ, 0x1f ;  /* 0x00001fff02047589 */ /* 0x000ea200000e0000 */
[----:B------:R-:W-:Y:S01]  /*01a0*/  @UP0 UMOV UR6, 0x400 ;  /* 0x0000040000060882 */ /* 0x000fe20000000000 */
[----:B------:R-:W-:-:S04]  /*01b0*/  @UP0 UIADD3 UR4, -UR4, 0x100000, URZ ;  /* 0x0010000004040890 */ /* 0x000fc8000fffe13f */
[----:B------:R-:W-:Y:S02]  /*01c0*/  @UP0 USHF.L.U32 UR5, UR4, 0xb, URZ ;  /* 0x0000000b04050899 */ /* 0x000fe4000800063f */
[----:B------:R-:W-:Y:S01]  /*01d0*/  @UP0 USHF.L.U32 UR4, UR4, 0x1, URZ ;  /* 0x0000000104040899 */ /* 0x000fe2000800063f */
[----:B------:R-:W-:Y:S01]  /*01e0*/  VOTEU.ANY UP2, P0 ;  /* 0x00000000003f7886 */ /* 0x000fe20000040100 */
[----:B0-----:R-:W-:Y:S01]  /*01f0*/  R2UR UR9, R3 ;  /* 0x00000000030972ca */ /* 0x001fe200000e0000 */
[----:B-1----:R-:W-:Y:S01]  /*0200*/  @UP0 ULEA UR8, UR8, UR6, 0x18 ;  /* 0x0000000608080291 */ /* 0x002fe2000f8ec03f */
[----:B--2---:R-:W-:Y:S01]  /*0210*/  ISETP.NE.AND P1, PT, R4, RZ, PT ;  /* 0x000000ff0400720c */ /* 0x004fe20003f25270 */
[----:B------:R-:W-:-:S04]  /*0220*/  @UP0 UIADD3 UR6, -UR7, 0x100000, URZ ;  /* 0x0010000007060890 */ /* 0x000fc8000fffe13f */
[----:B------:R-:W-:Y:S02]  /*0230*/  @UP0 USHF.L.U32 UR7, UR6, 0xb, URZ ;  /* 0x0000000b06070899 */ /* 0x000fe4000800063f */
[----:B------:R-:W-:-:S04]  /*0240*/  @UP0 USHF.L.U32 UR6, UR6, 0x1, URZ ;  /* 0x0000000106060899 */ /* 0x000fc8000800063f */
[----:B------:R-:W-:Y:S01]  /*0250*/  UISETP.NE.AND UP0, UPT, UR9, URZ, UPT ;  /* 0x0000003f0900728c */ /* 0x000fe2000bf05270 */
[----:B------:R-:W0:Y:S02]  /*0260*/  FENCE.VIEW.ASYNC.S ;  /* 0x00000000000073c6 */ /* 0x000e240000000000 */
[----:B0-----:R0:W1:Y:S05]  /*0270*/  @UP1 SYNCS.EXCH.64 URZ, [UR8+0x38800], UR4 ;  /* 0x03880004083f15b2 */ /* 0x00106a0008000100 */
[----:B------:R0:W2:Y:S01]  /*0280*/  @UP2 SYNCS.EXCH.64 URZ, [UR8+0x38820], UR6 ;  /* 0x03882006083f25b2 */ /* 0x0000a20008000100 */
        /* <DEDUP_REMOVED lines=14> */
[----:B0-----:R3:W4:Y:S08]  /*0370*/  SYNCS.EXCH.64 URZ, [UR8+0x38830], UR4 ;  /* 0x03883004083f75b2 */ /* 0x0017300008000100 */
[----:B------:R3:W0:Y:S01]  /*0380*/  SYNCS.EXCH.64 URZ, [UR8+0x38840], UR6 ;  /* 0x03884006083f75b2 */ /* 0x0006220008000100 */
[----:B------:R3:W0:Y:S01]  /*0390*/  SYNCS.EXCH.64 URZ, [UR8+0x38838], UR4 ;  /* 0x03883804083f75b2 */ /* 0x0006220008000100 */
[----:B------:R3:W0:Y:S02]  /*03a0*/  SYNCS.EXCH.64 URZ, [UR8+0x38848], UR6 ;  /* 0x03884806083f75b2 */ /* 0x0006240008000100 */
[----:B---3--:R-:W-:Y:S01]  /*03b0*/  NOP ;  /* 0x0000000000007918 */ /* 0x008fe20000000000 */
.L_x_426:
[----:B------:R-:W3:Y:S01]  /*03c0*/  SHFL.IDX PT, R3, R2, RZ, 0x1f ;  /* 0x00001fff02037589 */ /* 0x000ee200000e0000 */
[----:B------:R-:W-:Y:S01]  /*03d0*/  NOP ;  /* 0x0000000000007918 */ /* 0x000fe20000000000 */
[----:B---3--:R-:W-:-:S13]  /*03e0*/  ISETP.NE.AND P0, PT, R3, RZ, PT ;  /* 0x000000ff0300720c */ /* 0x008fda0003f05270 */
        /* <DEDUP_REMOVED lines=17> */
[----:B------:R3:W0:Y:S02]  /*0500*/  SYNCS.EXCH.64 URZ, [UR8+0x38868], UR6 ;  /* 0x03886806083f75b2 */ /* 0x0006240008000100 */
[----:B---3--:R-:W-:Y:S01]  /*0510*/  NOP ;  /* 0x0000000000007918 */ /* 0x008fe20000000000 */
.L_x_427:
[----:B------:R-:W3:Y:S01]  /*0520*/  SHFL.IDX PT, R3, R2, RZ, 0x1f ;  /* 0x00001fff02037589 */ /* 0x000ee200000e0000 */
[----:B------:R-:W-:Y:S01]  /*0530*/  NOP ;  /* 0x0000000000007918 */ /* 0x000fe20000000000 */
[----:B---3--:R-:W-:-:S13]  /*0540*/  ISETP.NE.AND P0, PT, R3, RZ, PT ;  /* 0x000000ff0300720c */ /* 0x008fda0003f05270 */
        /* <DEDUP_REMOVED lines=13> */
[----:B------:R3:W0:Y:S02]  /*0620*/  SYNCS.EXCH.64 URZ, [UR6+0x38888], UR4 ;  /* 0x03888804063f75b2 */ /* 0x0006240008000100 */
[----:B---3--:R-:W-:Y:S01]  /*0630*/  NOP ;  /* 0x0000000000007918 */ /* 0x008fe20000000000 */
.L_x_428:
        /* <DEDUP_REMOVED lines=22> */
.L_x_429:
        /* <DEDUP_REMOVED lines=22> */
.L_x_430:
[----:B------:R-:W-:Y:S01]  /*0900*/  PLOP3.LUT P0, PT, PT, PT, UP0, 0x80, 0x0 ;  /* 0x000000000000781c */ /* 0x000fe20003f0f008 */
[----:B------:R-:W-:Y:S01]  /*0910*/  UMOV UR60, 0x1 ;  /* 0x00000001003c7882 */ /* 0x000fe20000000000 */
[----:B------:R-:W-:Y:S01]  /*0920*/  NOP ;  /* 0x0000000000007918 */ /* 0x000fe20000000000 */
[----:B------:R-:W-:Y:S01]  /*0930*/  USEL UR60, UR60, 0x2, !UP0 ;  /* 0x000000023c3c7887 */ /* 0x000fe2000c000000 */
[----:B------:R-:W-:Y:S01]  /*0940*/  BSSY B9, `(.L_x_431) ;  /* 0x0002aa9000097945 */ /* 0x000fe20003800000 */
[----:B012-4-:R-:W-:Y:S08]  /*0950*/  BAR.SYNC.DEFER_BLOCKING 0x0 ;  /* 0x0000000000007b1d */ /* 0x017ff00000010000 */
[----:B------:R-:W-:Y:S05]  /*0960*/  @!P0 BRA `(.L_x_432) ;  /* 0x0000023000188947 */ /* 0x000fea0003800000 */
.L_x_433:
[----:B------:R-:W-:-:S08]  /*0970*/  NOP ;  /* 0x0000000000007918 */ /* 0x000fd00000000000 */
[----:B------:R-:W0:Y:S02]  /*0980*/  USETMAXREG.TRY_ALLOC.CTAPOOL UP0, 0xe8 ;  /* 0x000000e8000079c8 */ /* 0x000e240008000600 */
[----:B0-----:R-:W-:-:S13]  /*0990*/  PLOP3.LUT P0, PT, PT, PT, UP0, 0x80, 0x0 ;  /* 0x000000000000781c */ /* 0x001fda0003f0f008 */
[----:B------:R-:W-:Y:S05]  /*09a0*/  @!P0 BRA `(.L_x_433) ;  /* 0xfffffffc00f08947 */ /* 0x000fea000383ffff */
[----:B------:R-:W0:Y:S08]  /*09b0*/  S2UR UR4, SR_CgaCtaId ;  /* 0x00000000000479c3 */ /* 0x000e300000008800 */
[----:B------:R-:W-:Y:S06]  /*09c0*/  BAR.ARV 0x8, 0x180 ;  /* 0x0206000000007b1d */ /* 0x000fec0000002000 */
[----:B------:R-:W-:-:S02]  /*09d0*/  MOV R23, 0x400 ;  /* 0x0000040000177802 */ /* 0x000fc40000000f00 */
[----:B------:R-:W-:Y:S01]  /*09e0*/  BAR.SYNC.DEFER_BLOCKING 0x5, 0x180 ;  /* 0x0146000000007b1d */ /* 0x000fe20000010000 */
[----:B0-----:R-:W-:-:S05]  /*09f0*/  IMAD.U32 R2, RZ, RZ, UR4 ;  /* 0x00000004ff027e24 */ /* 0x001fca000f8e00ff */
[----:B------:R-:W-:Y:S01]  /*0a00*/  ULDC UR4, c[0x0][0xc3c] ;  /* 0x00030f0000047ab9 */ /* 0x000fe20000000800 */
[----:B------:R-:W-:Y:S01]  /*0a10*/  LEA R23, R2, R23, 0x18 ;  /* 0x0000001702177211 */ /* 0x000fe200078ec0ff */
[----:B------:R-:W-:Y:S04]  /*0a20*/  STL [R1+0x60], R2 ;  /* 0x0000600201007387 */ /* 0x000fe80000100800 */
[----:B------:R-:W0:Y:S01]  /*0a30*/  LDS.128 R128, [R23+0x388d0] ;  /* 0x0388d00017807984 */ /* 0x000e220000000c00 */
[----:B------:R-:W-:Y:S06]  /*0a40*/  BAR.ARV 0x4, 0x180 ;  /* 0x0106000000007b1d */ /* 0x000fec0000002000 */
[----:B0-----:R-:W-:-:S13]  /*0a50*/  ISETP.GE.AND P0, PT, R131, UR4, PT ;  /* 0x0000000483007c0c */ /* 0x001fda000bf06270 */
[----:B------:R-:W-:Y:S05]  /*0a60*/  @P0 BRA `(.L_x_434) ;  /* 0x000002a800580947 */ /* 0x000fea0003800000 */
[----:B------:R-:W-:Y:S01]  /*0a70*/  VIADD R0, R0, 0xffffff80 ;  /* 0xffffff8000007836 */ /* 0x000fe20000000000 */
[----:B------:R-:W-:Y:S01]  /*0a80*/  R2UR UR4, R23 ;  /* 0x00000000170472ca */ /* 0x000fe200000e0000 */
[----:B------:R-:W-:Y:S01]  /*0a90*/  ULOP3.LUT UR5, UR60, 0x1, URZ, 0xfc, !UPT ;  /* 0x000000013c057892 */ /* 0x000fe2000f8efc3f */
[----:B------:R-:W-:Y:S02]  /*0aa0*/  IMAD.MOV.U32 R213, RZ, RZ, RZ ;  /* 0x000000ffffd57224 */ /* 0x000fe400078e00ff */
[----:B------:R-:W-:Y:S01]  /*0ab0*/  SHF.R.S32.HI R3, RZ, 0x1f, R0 ;  /* 0x0000001fff037819 */ /* 0x000fe20000011400 */
[----:B------:R-:W-:Y:S02]  /*0ac0*/  IMAD.MOV.U32 R225, RZ, RZ, RZ ;  /* 0x000000ffffe17224 */ /* 0x000fe400078e00ff */
[----:B------:R-:W-:Y:S01]  /*0ad0*/  IMAD.MOV.U32 R229, RZ, RZ, RZ ;  /* 0x000000ffffe57224 */ /* 0x000fe200078e00ff */
[CC--:B------:R-:W-:Y:S01]  /*0ae0*/  LEA.HI R2, R3.reuse, R0.reuse, RZ, 0x7 ;  /* 0x0000000003027211 */ /* 0x0c0fe200078f38ff */
[----:B------:R-:W-:Y:S01]  /*0af0*/  IMAD.MOV.U32 R226, RZ, RZ, RZ ;  /* 0x000000ffffe27224 */ /* 0x000fe200078e00ff */
[----:B------:R-:W-:-:S02]  /*0b00*/  LEA.HI R224, R3, R0, RZ, 0x3 ;  /* 0x0000000003e07211 */ /* 0x000fc400078f18ff */
[----:B------:R-:W-:Y:S01]  /*0b10*/  LOP3.LUT R5, R2, 0xffffff80, RZ, 0xc0, !PT ;  /* 0xffffff8002057812 */ /* 0x000fe200078ec0ff */
[----:B------:R-:W-:Y:S01]  /*0b20*/  UIADD3 UR4, UR4, 0x14400, URZ ;  /* 0x0001440004047890 */ /* 0x000fe2000fffe03f */
[CC--:B------:R-:W-:Y:S02]  /*0b30*/  LEA.HI R4, R3.reuse, R0.reuse, RZ, 0x4 ;  /* 0x0000000003047211 */ /* 0x0c0fe400078f20ff */
[CC--:B------:R-:W-:Y:S01]  /*0b40*/  LEA.HI R8, R3.reuse, R0.reuse, RZ, 0x6 ;  /* 0x0000000003087211 */ /* 0x0c0fe200078f30ff */
[----:B------:R-:W-:Y:S01]  /*0b50*/  IMAD.IADD R14, R0, 0x1, -R5 ;  /* 0x00000001000e7824 */ /* 0x000fe200078e0a05 */
[CC--:B------:R-:W-:Y:S02]  /*0b60*/  LEA.HI R5, R3.reuse, R0.reuse, RZ, 0x5 ;  /* 0x0000000003057211 */ /* 0x0c0fe400078f28ff */
[----:B------:R-:W-:Y:S01]  /*0b70*/  LEA.HI R13, R3, R0, RZ, 0x2 ;  /* 0x00000000030d7211 */ /* 0x000fe200078f10ff */
[----:B------:R-:W-:Y:S01]  /*0b80*/  IMAD.SHL.U32 R8, R8, 0x8, RZ ;  /* 0x0000000808087824 */ /* 0x000fe200078e00ff */
[----:B------:R-:W-:Y:S01]  /*0b90*/  SHF.R.S32.HI R9, RZ, 0x1f, R14 ;  /* 0x0000001fff097819 */ /* 0x000fe2000001140e */
[----:B------:R-:W-:Y:S01]  /*0ba0*/  IMAD.SHL.U32 R6, R5, 0x20, RZ ;  /* 0x0000002005067824 */ /* 0x000fe200078e00ff */
[----:B------:R-:W-:Y:S01]  /*0bb0*/  LOP3.LUT R7, R224, 0xfffffff8, RZ, 0xc0, !PT ;  /* 0xfffffff8e0077812 */ /* 0x000fe200078ec0ff */
[----:B------:R-:W-:Y:S01]  /*0bc0*/  STL [R1+0x110], R14 ;  /* 0x0001100e01007387 */ /* 0x000fe20000100800 */
[----:B------:R-:W-:-:S02]  /*0bd0*/  LEA.HI R10, R9, R14, RZ, 0x2 ;  /* 0x0000000e090a7211 */ /* 0x000fc400078f10ff */
[----:B------:R-:W-:Y:S01]  /*0be0*/  LOP3.LUT R3, R4, 0x3fffff0, RZ, 0xc0, !PT ;  /* 0x03fffff004037812 */ /* 0x000fe200078ec0ff */
[C---:B------:R-:W-:Y:S01]  /*0bf0*/  IMAD.IADD R216, R0.reuse, 0x1, -R7 ;  /* 0x0000000100d87824 */ /* 0x040fe200078e0a07 */
[--C-:B------:R-:W-:Y:S02]  /*0c00*/  SHF.R.S32.HI R11, RZ, 0x2, R10.reuse ;  /* 0x00000002ff0b7819 */ /* 0x100fe4000001140a */
[----:B------:R-:W-:Y:S01]  /*0c10*/  SHF.R.S32.HI R12, RZ, 0x1f, R10 ;  /* 0x0000001fff0c7819 */ /* 0x000fe2000001140a */
[----:B------:R-:W-:Y:S01]  /*0c20*/  IMAD.IADD R5, R0, 0x1, -R3 ;  /* 0x0000000100057824 */ /* 0x000fe200078e0a03 */
[----:B------:R-:W-:Y:S01]  /*0c30*/  SHF.R.S32.HI R7, RZ, 0x4, R4 ;  /* 0x00000004ff077819 */ /* 0x000fe20000011404 */
[C---:B------:R-:W-:Y:S01]  /*0c40*/  IMAD.SHL.U32 R16, R216.reuse, 0x8, RZ ;  /* 0x00000008d8107824 */ /* 0x040fe200078e00ff */
[----:B------:R-:W-:Y:S01]  /*0c50*/  LOP3.LUT R13, R13, 0xfffffffc, RZ, 0xc0, !PT ;  /* 0xfffffffc0d0d7812 */ /* 0x000fe200078ec0ff */
[----:B------:R-:W-:Y:S01]  /*0c60*/  IMAD.SHL.U32 R216, R216, 0x4, RZ ;  /* 0x00000004d8d87824 */ /* 0x000fe200078e00ff */
[----:B------:R-:W-:Y:S01]  /*0c70*/  LEA.HI R12, R12, R11, RZ, 0x3 ;  /* 0x0000000b0c0c7211 */ /* 0x000fe200078f18ff */
[----:B------:R-:W-:Y:S01]  /*0c80*/  VIADD R19, R16, 0x80 ;  /* 0x0000008010137836 */ /* 0x000fe20000000000 */
[----:B------:R-:W-:Y:S01]  /*0c90*/  SHF.R.S32.HI R3, RZ, 0x7, R2 ;  /* 0x00000007ff037819 */ /* 0x000fe20000011402 */
[----:B------:R-:W-:Y:S01]  /*0ca0*/  IMAD.IADD R13, R0, 0x1, -R13 ;  /* 0x00000001000d7824 */ /* 0x000fe200078e0a0d */
[----:B------:R-:W-:Y:S01]  /*0cb0*/  LEA.HI R4, R4, R7, RZ, 0x1 ;  /* 0x0000000704047211 */ /* 0x000fe200078f08ff */
[----:B------:R-:W-:Y:S01]  /*0cc0*/  VIADD R220, R216, 0x40 ;  /* 0x00000040d8dc7836 */ /* 0x000fe20000000000 */
[----:B------:R-:W-:Y:S01]  /*0cd0*/  LOP3.LUT R12, R12, 0xfffffff8, RZ, 0xc0, !PT ;  /* 0xfffffff80c0c7812 */ /* 0x000fe200078ec0ff */
[----:B------:R-:W-:Y:S01]  /*0ce0*/  VIADD R22, R16, 0xc0 ;  /* 0x000000c010167836 */ /* 0x000fe20000000000 */
[----:B------:R-:W-:Y:S01]  /*0cf0*/  LEA.HI R2, R2, R3, RZ, 0x1 ;  /* 0x0000000302027211 */ /* 0x000fe200078f08ff */
[----:B------:R-:W-:Y:S01]  /*0d00*/  IMAD.IADD R214, R216, 0x1, R220 ;  /* 0x00000001d8d67824 */ /* 0x000fe200078e02dc */
[----:B------:R-:W-:Y:S01]  /*0d10*/  LEA.HI R9, R9, R14, RZ, 0x5 ;  /* 0x0000000e09097211 */ /* 0x000fe200078f28ff */
[----:B------:R-:W-:Y:S01]  /*0d20*/  IMAD.IADD R12, R11, 0x1, -R12 ;  /* 0x000000010b0c7824 */ /* 0x000fe200078e0a0c */
[----:B------:R-:W-:Y:S01]  /*0d30*/  LOP3.LUT R6, R6, 0xfffffc00, RZ, 0xc0, !PT ;  /* 0xfffffc0006067812 */ /* 0x000fe200078ec0ff */
[----:B------:R-:W-:Y:S01]  /*0d40*/  VIADD R221, R216, 0x20 ;  /* 0x00000020d8dd7836 */ /* 0x000fe20000000000 */
[----:B------:R-:W-:Y:S01]  /*0d50*/  LOP3.LUT R4, R4, 0x1ffffffe, RZ, 0xc0, !PT ;  /* 0x1ffffffe04047812 */ /* 0x000fe200078ec0ff */
[----:B------:R-:W-:Y:S01]  /*0d60*/  VIADD R222, R216, 0x60 ;  /* 0x00000060d8de7836 */ /* 0x000fe20000000000 */
[----:B------:R-:W-:Y:S01]  /*0d70*/  LOP3.LUT R2, R2, 0x3fffffe, RZ, 0xc0, !PT ;  /* 0x03fffffe02027812 */ /* 0x000fe200078ec0ff */
[----:B------:R-:W-:Y:S01]  /*0d80*/  IMAD R5, R5, 0x40, R6 ;  /* 0x0000004005057824 */ /* 0x000fe200078e0206 */
[----:B------:R-:W-:Y:S01]  /*0d90*/  SHF.R.S32.HI R9, RZ, 0x5, R9 ;  /* 0x00000005ff097819 */ /* 0x000fe20000011409 */
[----:B------:R-:W-:Y:S01]  /*0da0*/  IMAD.IADD R4, R7, 0x1, -R4 ;  /* 0x0000000107047824 */ /* 0x000fe200078e0a04 */
[----:B------:R-:W-:Y:S01]  /*0db0*/  LEA.HI R0, R13, R13, RZ, 0x1 ;  /* 0x0000000d0d007211 */ /* 0x000fe200078f08ff */
[----:B------:R-:W-:Y:S01]  /*0dc0*/  IMAD.IADD R2, R3, 0x1, -R2 ;  /* 0x0000000103027824 */ /* 0x000fe200078e0a02 */
[----:B------:R-:W-:Y:S01]  /*0dd0*/  SHF.R.S32.HI R224, RZ, 0x3, R224 ;  /* 0x00000003ffe07819 */ /* 0x000fe200000114e0 */
[----:B------:R-:W-:Y:S01]  /*0de0*/  IMAD R9, R9, 0x10, R12 ;  /* 0x0000001009097824 */ /* 0x000fe200078e020c */
[----:B------:R-:W-:Y:S01]  /*0df0*/  LOP3.LUT R0, R0, 0x1ffffffe, RZ, 0xc0, !PT ;  /* 0x1ffffffe00007812 */ /* 0x000fe200078ec0ff */
[----:B------:R-:W-:Y:S01]  /*0e00*/  IMAD R3, R4, 0x8, R5 ;  /* 0x0000000804037824 */ /* 0x000fe200078e0205 */
[----:B------:R-:W-:Y:S01]  /*0e10*/  LOP3.LUT R10, R10, 0x7ffffffc, RZ, 0xc0, !PT ;  /* 0x7ffffffc0a0a7812 */ /* 0x000fe200078ec0ff */
[----:B------:R-:W-:Y:S01]  /*0e20*/  IMAD R6, R2, 0x40, R9 ;  /* 0x0000004002067824 */ /* 0x000fe200078e0209 */
[----:B------:R-:W-:Y:S01]  /*0e30*/  LOP3.LUT R9, R8, 0xfffffe00, RZ, 0xc0, !PT ;  /* 0xfffffe0008097812 */ /* 0x000fe200078ec0ff */
[----:B------:R-:W-:Y:S01]  /*0e40*/  IMAD.IADD R13, R13, 0x1, -R0 ;  /* 0x000000010d0d7824 */ /* 0x000fe200078e0a00 */
[----:B------:R0:W-:Y:S01]  /*0e50*/  STL [R1+0x198], R3 ;  /* 0x0001980301007387 */ /* 0x0001e20000100800 */
[----:B------:R-:W-:Y:S01]  /*0e60*/  IMAD.U32 R0, RZ, RZ, UR5 ;  /* 0x00000005ff007e24 */ /* 0x000fe2000f8e00ff */
[C---:B------:R-:W-:Y:S01]  /*0e70*/  SHF.L.U32 R0, R224.reuse, 0x6, RZ ;  /* 0x00000006e0007819 */ /* 0x040fe200000006ff */
[----:B------:R-:W-:Y:S01]  /*0e80*/  IMAD.U32 R2, RZ, RZ, UR4 ;  /* 0x00000004ff027e24 */ /* 0x000fe2000f8e00ff */
[----:B------:R-:W-:Y:S01]  /*0e90*/  STL [R1+0x190], R6 ;  /* 0x0001900601007387 */ /* 0x000fe20000100800 */
[----:B------:R-:W-:Y:S01]  /*0ea0*/  VIADD R7, R224, 0x20 ;  /* 0x00000020e0077836 */ /* 0x000fe20000000000 */
[----:B------:R-:W-:Y:S01]  /*0eb0*/  LOP3.LUT R8, R0, 0x1c0, RZ, 0xc0, !PT ;  /* 0x000001c000087812 */ /* 0x000fe200078ec0ff */
[----:B------:R-:W-:Y:S01]  /*0ec0*/  VIADD R5, R224, 0x40 ;  /* 0x00000040e0057836 */ /* 0x000fe20000000000 */
[----:B------:R-:W-:Y:S01]  /*0ed0*/  STL [R1+0x80], RZ ;  /* 0x000080ff01007387 */ /* 0x000fe20000100800 */
[----:B------:R-:W-:Y:S01]  /*0ee0*/  IMAD.SHL.U32 R0, R7, 0x40, RZ ;  /* 0x0000004007007824 */ /* 0x000fe200078e00ff */
[----:B------:R-:W-:Y:S01]  /*0ef0*/  SHF.R.S32.HI R17, RZ, 0x1f, R16 ;  /* 0x0000001fff117819 */ /* 0x000fe20000011410 */
[----:B0-----:R-:W-:Y:S01]  /*0f00*/  IMAD.SHL.U32 R3, R5, 0x40, RZ ;  /* 0x0000004005037824 */ /* 0x001fe200078e00ff */
[----:B------:R-:W-:Y:S01]  /*0f10*/  STL [R1+0x5c], R9 ;  /* 0x00005c0901007387 */ /* 0x000fe20000100800 */
[----:B------:R-:W-:Y:S01]  /*0f20*/  SHF.R.S32.HI R4, RZ, 0x1f, R5 ;  /* 0x0000001fff047819 */ /* 0x000fe20000011405 */
[----:B------:R-:W-:Y:S01]  /*0f30*/  IMAD.IADD R10, R14, 0x1, -R10 ;  /* 0x000000010e0a7824 */ /* 0x000fe200078e0a0a */
[----:B------:R-:W-:Y:S01]  /*0f40*/  SHF.R.S32.HI R219, RZ, 0x1f, R19 ;  /* 0x0000001fffdb7819 */ /* 0x000fe20000011413 */
[----:B------:R0:W-:Y:S01]  /*0f50*/  STL [R1+0x6c], R2 ;  /* 0x00006c0201007387 */ /* 0x0001e20000100800 */
[----:B------:R-:W-:-:S02]  /*0f60*/  LEA.HI R4, R4, R5, RZ, 0x3 ;  /* 0x0000000504047211 */ /* 0x000fc400078f18ff */
[----:B------:R-:W-:Y:S02]  /*0f70*/  LOP3.LUT R5, R3, 0x1c0, RZ, 0xc0, !PT ;  /* 0x000001c003057812 */ /* 0x000fe400078ec0ff */
[----:B------:R-:W-:Y:S01]  /*0f80*/  SHF.R.U32.HI R3, RZ, 0x3, R8 ;  /* 0x00000003ff037819 */ /* 0x000fe20000011608 */
[----:B------:R-:W-:Y:S01]  /*0f90*/  IMAD.SHL.U32 R4, R4, 0x40, RZ ;  /* 0x0000004004047824 */ /* 0x000fe200078e00ff */
[----:B------:R-:W-:Y:S02]  /*0fa0*/  SHF.R.U32.HI R5, RZ, 0x3, R5 ;  /* 0x00000003ff057819 */ /* 0x000fe40000011605 */
[----:B------:R-:W-:Y:S02]  /*0fb0*/  SHF.R.S32.HI R218, RZ, 0x1f, R22 ;  /* 0x0000001fffda7819 */ /* 0x000fe40000011416 */
[----:B0-----:R-:W-:-:S04]  /*0fc0*/  SHF.R.S32.HI R2, RZ, 0x1f, R7 ;  /* 0x0000001fff027819 */ /* 0x001fc80000011407 */
[----:B------:R-:W-:Y:S02]  /*0fd0*/  LEA.HI R2, R2, R7, RZ, 0x3 ;  /* 0x0000000702027211 */ /* 0x000fe400078f18ff */
[----:B------:R-:W-:Y:S02]  /*0fe0*/  LOP3.LUT R7, R0, 0x1c0, RZ, 0xc0, !PT ;  /* 0x000001c000077812 */ /* 0x000fe400078ec0ff */
[----:B------:R-:W-:Y:S01]  /*0ff0*/  LOP3.LUT R0, R8, 0x38, R16, 0xf8, !PT ;  /* 0x0000003808007812 */ /* 0x000fe200078ef810 */
[----:B------:R-:W-:-:S03]  /*1000*/  IMAD.SHL.U32 R2, R2, 0x40, RZ ;  /* 0x0000004002027824 */ /* 0x000fc600078e00ff */
[----:B------:R-:W-:Y:S02]  /*1010*/  LOP3.LUT R0, R9, R0, R3, 0xf6, !PT ;  /* 0x0000000009007212 */ /* 0x000fe400078ef603 */
[----:B------:R-:W-:Y:S02]  /*1020*/  LOP3.LUT R5, R2, 0xfffffe00, RZ, 0xc0, !PT ;  /* 0xfffffe0002057812 */ /* 0x000fe400078ec0ff */
[----:B------:R-:W-:Y:S01]  /*1030*/  LOP3.LUT R2, R4, 0xfffffe00, RZ, 0xc0, !PT ;  /* 0xfffffe0004027812 */ /* 0x000fe200078ec0ff */
[----:B------:R0:W-:Y:S01]  /*1040*/  STL [R1+0x68], R0 ;  /* 0x0000680001007387 */ /* 0x0001e20000100800 */
[----:B------:R-:W-:-:S03]  /*1050*/  SHF.R.S32.HI R3, RZ, 0x1f, R214 ;  /* 0x0000001fff037819 */ /* 0x000fc600000114d6 */
[----:B------:R-:W-:Y:S01]  /*1060*/  STL [R1+0x58], R5 ;  /* 0x0000580501007387 */ /* 0x000fe20000100800 */
[----:B------:R-:W-:-:S04]  /*1070*/  LEA.HI R3, R3, R214, RZ, 0x3 ;  /* 0x000000d603037211 */ /* 0x000fc800078f18ff */
[----:B------:R-:W-:Y:S02]  /*1080*/  LOP3.LUT R212, R3, 0xfffffff8, RZ, 0xc0, !PT ;  /* 0xfffffff803d47812 */ /* 0x000fe400078ec0ff */
[----:B0-----:R-:W-:Y:S01]  /*1090*/  SHF.R.U32.HI R0, RZ, 0x3, R7 ;  /* 0x00000003ff007819 */ /* 0x001fe20000011607 */
[----:B------:R-:W-:Y:S01]  /*10a0*/  IMAD.SHL.U32 R0, R10, 0x2, RZ ;  /* 0x000000020a007824 */ /* 0x000fe200078e00ff */
[----:B------:R-:W-:-:S03]  /*10b0*/  SHF.R.S32.HI R215, RZ, 0x1f, R212 ;  /* 0x0000001fffd77819 */ /* 0x000fc600000114d4 */
[C---:B------:R-:W-:Y:S01]  /*10c0*/  VIADD R40, R0.reuse, 0x8 ;  /* 0x0000000800287836 */ /* 0x040fe20000000000 */
[----:B------:R-:W-:Y:S01]  /*10d0*/  STL [R1+0x8c], R0 ;  /* 0x00008c0001007387 */ /* 0x000fe20000100800 */
[C---:B------:R-:W-:Y:S01]  /*10e0*/  VIADD R39, R0.reuse, 0x10 ;  /* 0x0000001000277836 */ /* 0x040fe20000000000 */
[C---:B------:R-:W-:Y:S01]  /*10f0*/  IADD3 R31, R0.reuse, 0x50, RZ ;  /* 0x00000050001f7810 */ /* 0x040fe20007ffe0ff */
[C---:B------:R-:W-:Y:S01]  /*1100*/  VIADD R38, R0.reuse, 0x18 ;  /* 0x0000001800267836 */ /* 0x040fe20000000000 */
[----:B------:R-:W-:Y:S01]  /*1110*/  STL [R1+0x54], R2 ;  /* 0x0000540201007387 */ /* 0x000fe20000100800 */
[C---:B------:R-:W-:Y:S01]  /*1120*/  VIADD R37, R0.reuse, 0x20 ;  /* 0x0000002000257836 */ /* 0x040fe20000000000 */
[----:B------:R-:W-:Y:S01]  /*1130*/  SHF.R.S32.HI R3, RZ, 0x1f, R40 ;  /* 0x0000001fff037819 */ /* 0x000fe20000011428 */
[C---:B------:R-:W-:Y:S01]  /*1140*/  VIADD R36, R0.reuse, 0x28 ;  /* 0x0000002800247836 */ /* 0x040fe20000000000 */
[----:B------:R-:W-:Y:S01]  /*1150*/  STL [R1+0x108], R40 ;  /* 0x0001082801007387 */ /* 0x000fe20000100800 */
[C---:B------:R-:W-:Y:S01]  /*1160*/  VIADD R35, R0.reuse, 0x30 ;  /* 0x0000003000237836 */ /* 0x040fe20000000000 */
[----:B------:R-:W-:Y:S01]  /*1170*/  SHF.R.S32.HI R4, RZ, 0x1f, R39 ;  /* 0x0000001fff047819 */ /* 0x000fe20000011427 */
[C---:B------:R-:W-:Y:S01]  /*1180*/  VIADD R34, R0.reuse, 0x38 ;  /* 0x0000003800227836 */ /* 0x040fe20000000000 */
[----:B------:R-:W-:Y:S01]  /*1190*/  STL [R1+0x104], R39 ;  /* 0x0001042701007387 */ /* 0x000fe20000100800 */
[----:B------:R-:W-:-:S02]  /*11a0*/  VIADD R33, R0, 0x40 ;  /* 0x0000004000217836 */ /* 0x000fc40000000000 */
[C---:B------:R-:W-:Y:S01]  /*11b0*/  VIADD R32, R0.reuse, 0x48 ;  /* 0x0000004800207836 */ /* 0x040fe20000000000 */
[----:B------:R-:W-:Y:S01]  /*11c0*/  STL [R1+0x100], R38 ;  /* 0x0001002601007387 */ /* 0x000fe20000100800 */
[C---:B------:R-:W-:Y:S02]  /*11d0*/  VIADD R30, R0.reuse, 0x58 ;  /* 0x00000058001e7836 */ /* 0x040fe40000000000 */
[C---:B------:R-:W-:Y:S01]  /*11e0*/  VIADD R29, R0.reuse, 0x60 ;  /* 0x00000060001d7836 */ /* 0x040fe20000000000 */
[----:B------:R0:W-:Y:S01]  /*11f0*/  STL [R1+0xfc], R37 ;  /* 0x0000fc2501007387 */ /* 0x0001e20000100800 */
[C---:B------:R-:W-:Y:S02]  /*1200*/  VIADD R28, R0.reuse, 0x68 ;  /* 0x00000068001c7836 */ /* 0x040fe40000000000 */
[C---:B------:R-:W-:Y:S01]  /*1210*/  VIADD R27, R0.reuse, 0x70 ;  /* 0x00000070001b7836 */ /* 0x040fe20000000000 */
[----:B------:R-:W-:Y:S01]  /*1220*/  STL [R1+0xf8], R36 ;  /* 0x0000f82401007387 */ /* 0x000fe20000100800 */
[----:B------:R-:W-:-:S02]  /*1230*/  VIADD R26, R0, 0x78 ;  /* 0x00000078001a7836 */ /* 0x000fc40000000000 */
[C---:B------:R-:W-:Y:S01]  /*1240*/  VIADD R25, R0.reuse, 0x80 ;  /* 0x0000008000197836 */ /* 0x040fe20000000000 */
[----:B------:R-:W-:Y:S01]  /*1250*/  STL [R1+0xf4], R35 ;  /* 0x0000f42301007387 */ /* 0x000fe20000100800 */
[C---:B------:R-:W-:Y:S01]  /*1260*/  VIADD R24, R0.reuse, 0x88 ;  /* 0x0000008800187836 */ /* 0x040fe20000000000 */
[----:B0-----:R-:W-:Y:S01]  /*1270*/  SHF.R.S32.HI R37, RZ, 0x1f, R37 ;  /* 0x0000001fff257819 */ /* 0x001fe20000011425 */
        /* <DEDUP_REMOVED lines=22> */
[----:B------:R-:W-:-:S03]  /*13e0*/  VIADD R0, R0, 0xf8 ;  /* 0x000000f800007836 */ /* 0x000fc60000000000 */
[----:B------:R-:W-:Y:S04]  /*13f0*/  STL [R1+0xd4], R27 ;  /* 0x0000d41b01007387 */ /* 0x000fe80000100800 */
[----:B------:R-:W-:Y:S01]  /*1400*/  STL [R1+0xd0], R26 ;  /* 0x0000d01a01007387 */ /* 0x000fe20000100800 */
[----:B0-----:R-:W-:-:S03]  /*1410*/  SHF.R.S32.HI R28, RZ, 0x1f, R28 ;  /* 0x0000001fff1c7819 */ /* 0x001fc6000001141c */
[----:B------:R0:W-:Y:S04]  /*1420*/  STL [R1+0xcc], R25 ;  /* 0x0000cc1901007387 */ /* 0x0001e80000100800 */
        /* <DEDUP_REMOVED lines=21> */
[----:B------:R1:W-:Y:S01]  /*1580*/  STL [R1+0x188], R4 ;  /* 0x0001880401007387 */ /* 0x0003e20000100800 */
[----:B0-----:R-:W-:-:S05]  /*1590*/  SHF.R.S32.HI R3, RZ, 0x1f, R38 ;  /* 0x0000001fff037819 */ /* 0x001fca0000011426 */
[----:B------:R0:W-:Y:S01]  /*15a0*/  STL [R1+0x184], R3 ;  /* 0x0001840301007387 */ /* 0x0001e20000100800 */
[----:B-1----:R-:W-:-:S03]  /*15b0*/  SHF.R.S32.HI R4, RZ, 0x1f, R36 ;  /* 0x0000001fff047819 */ /* 0x002fc60000011424 */
        /* <DEDUP_REMOVED lines=40> */
[----:B------:R1:W-:Y:S04]  /*1840*/  STL [R1+0x120], R7 ;  /* 0x0001200701007387 */ /* 0x0003e80000100800 */
[----:B------:R1:W-:Y:S01]  /*1850*/  STL [R1+0x11c], R4 ;  /* 0x00011c0401007387 */ /* 0x0003e20000100800 */
[----:B0-----:R-:W-:Y:S02]  /*1860*/  SHF.R.S32.HI R3, RZ, 0x1f, R2 ;  /* 0x0000001fff037819 */ /* 0x001fe40000011402 */
[----:B------:R-:W-:Y:S01]  /*1870*/  SHF.R.S32.HI R2, RZ, 0x1f, R0 ;  /* 0x0000001fff027819 */ /* 0x000fe20000011400 */
[----:B------:R-:W-:Y:S02]  /*1880*/  IMAD R0, R13, 0x8, R6 ;  /* 0x000000080d007824 */ /* 0x000fe400078e0206 */
[----:B------:R1:W-:Y:S04]  /*1890*/  STL [R1+0x118], R3 ;  /* 0x0001180301007387 */ /* 0x0003e80000100800 */
[----:B------:R1:W-:Y:S04]  /*18a0*/  STL [R1+0x194], R0 ;  /* 0x0001940001007387 */ /* 0x0003e80000100800 */
[----:B------:R1:W-:Y:S02]  /*18b0*/  STL [R1+0x114], R2 ;  /* 0x0001140201007387 */ /* 0x0003e40000100800 */
.L_x_679:
[----:B01-34-:R-:W0:Y:S01]  /*18c0*/  LDC.64 R2, c[0x0][0xc88] ;  /* 0x00032200ff027b82 */ /* 0x01be220000000a00 */
[----:B------:R-:W-:Y:S01]  /*18d0*/  ULDC.64 UR10, c[0x0][0x208] ;  /* 0x00008200000a7ab9 */ /* 0x000fe20000000a00 */
[----:B------:R-:W-:Y:S01]  /*18e0*/  ULDC.64 UR4, c[0x0][0xa28] ;  /* 0x00028a0000047ab9 */ /* 0x000fe20000000a00 */
[----:B------:R-:W-:Y:S01]  /*18f0*/  ULDC.64 UR8, c[0x0][0xa18] ;  /* 0x0002860000087ab9 */ /* 0x000fe20000000a00 */
[----:B------:R-:W-:Y:S01]  /*1900*/  ULDC.64 UR6, c[0x0][0xa08] ;  /* 0x0002820000067ab9 */ /* 0x000fe20000000a00 */
[----:B0-----:R-:W-:-:S05]  /*1910*/  IMAD.WIDE R2, R131, 0x4, R2 ;  /* 0x0000000483027825 */ /* 0x001fca00078e0202 */
[----:B--2---:R-:W2:Y:S01]  /*1920*/  LDG.E R26, desc[UR10][R2.64] ;  /* 0x0000000a021a7981 */ /* 0x004ea2000c1e1900 */
[----:B------:R-:W-:Y:S01]  /*1930*/  ISETP.NE.U32.AND P2, PT, RZ, UR4, PT ;  /* 0x00000004ff007c0c */ /* 0x000fe2000bf45070 */
[----:B------:R-:W-:Y:S01]  /*1940*/  IMAD.MOV.U32 R8, RZ, RZ, RZ ;  /* 0x000000ffff087224 */ /* 0x000fe200078e00ff */
[----:B------:R-:W-:Y:S02]  /*1950*/  ISETP.NE.U32.AND P1, PT, RZ, UR8, PT ;  /* 0x00000008ff007c0c */ /* 0x000fe4000bf25070 */
[----:B------:R-:W-:Y:S02]  /*1960*/  ISETP.NE.AND.EX P2, PT, RZ, UR5, PT, P2 ;  /* 0x00000005ff007c0c */ /* 0x000fe4000bf45320 */
[----:B------:R-:W-:Y:S02]  /*1970*/  ISETP.NE.AND.EX P1, PT, RZ, UR9, PT, P1 ;  /* 0x00000009ff007c0c */ /* 0x000fe4000bf25310 */
[----:B------:R-:W-:Y:S02]  /*1980*/  ISETP.NE.U32.AND P0, PT, RZ, UR6, PT ;  /* 0x00000006ff007c0c */ /* 0x000fe4000bf05070 */
[----:B------:R-:W-:-:S02]  /*1990*/  MOV R114, RZ ;  /* 0x000000ff00727202 */ /* 0x000fc40000000f00 */
[----:B------:R-:W-:Y:S02]  /*19a0*/  ISETP.NE.AND.EX P0, PT, RZ, UR7, PT, P0 ;  /* 0x00000007ff007c0c */ /* 0x000fe4000bf05300 */
[C---:B------:R-:W-:Y:S02]  /*19b0*/  LOP3.LUT R6, R130.reuse, 0xff000000, RZ, 0xc0, !PT ;  /* 0xff00000082067812 */ /* 0x040fe400078ec0ff */
[----:B-----5:R-:W-:Y:S02]  /*19c0*/  LOP3.LUT R223, R130, 0xffff, RZ, 0xc0, !PT ;  /* 0x0000ffff82df7812 */ /* 0x020fe400078ec0ff */
[----:B--2---:R-:W-:Y:S01]  /*19d0*/  SHF.R.S32.HI R0, RZ, 0x1f, R26 ;  /* 0x0000001fff007819 */ /* 0x004fe2000001141a */
[C---:B------:R-:W-:Y:S01]  /*19e0*/  IMAD.SHL.U32 R28, R26.reuse, 0x4, RZ ;  /* 0x000000041a1c7824 */ /* 0x040fe200078e00ff */
[----:B------:R-:W-:Y:S01]  /*19f0*/  STL [R1+0x74], R26 ;  /* 0x0000741a01007387 */ /* 0x000fe20000100800 */
[C---:B------:R-:W-:Y:S02]  /*1a00*/  @P2 LEA R4, P3, R26.reuse, UR4, 0x2 ;  /* 0x000000041a042c11 */ /* 0x040fe4000f8610ff */
[C-C-:B------:R-:W-:Y:S01]  /*1a10*/  SHF.L.U64.HI R27, R26.reuse, 0x2, R0.reuse ;  /* 0x000000021a1b7819 */ /* 0x140fe20000010200 */
[----:B------:R0:W-:Y:S01]  /*1a20*/  STL [R1+0x10c], R0 ;  /* 0x00010c0001007387 */ /* 0x0001e20000100800 */
[----:B------:R-:W-:Y:S01]  /*1a30*/  ULDC UR4, c[0x0][0x288] ;  /* 0x0000a20000047ab9 */ /* 0x000fe20000000800 */
[----:B------:R-:W-:-:S02]  /*1a40*/  @P2 LEA.HI.X R5, R26, UR5, R0, 0x2, P3 ;  /* 0x000000051a052c11 */ /* 0x000fc400098f1400 */
[----:B------:R1:W-:Y:S01]  /*1a50*/  STL [R1+0x78], R28 ;  /* 0x0000781c01007387 */ /* 0x0003e20000100800 */
[----:B------:R-:W-:Y:S01]  /*1a60*/  IMAD.U32 R131, RZ, RZ, UR4 ;  /* 0x00000004ff837e24 */ /* 0x000fe2000f8e00ff */
[----:B------:R-:W-:Y:S01]  /*1a70*/  ULDC.64 UR4, c[0x0][0x418] ;  /* 0x0001060000047ab9 */ /* 0x000fe20000000a00 */
[----:B------:R-:W-:Y:S01]  /*1a80*/  IADD3 R2, P4, R28, UR6, RZ ;  /* 0x000000061c027c10 */ /* 0x000fe2000ff9e0ff */
[----:B------:R1:W-:Y:S01]  /*1a90*/  STL [R1+0x7c], R27 ;  /* 0x00007c1b01007387 */ /* 0x0003e20000100800 */
[----:B------:R-:W-:Y:S02]  /*1aa0*/  UISETP.NE.U32.AND UP0, UPT, UR4, URZ, UPT ;  /* 0x0000003f0400728c */ /* 0x000fe4000bf05070 */
[----:B------:R-:W-:Y:S01]  /*1ab0*/  IADD3.X R3, R27, UR7, RZ, P4, !PT ;  /* 0x000000071b037c10 */ /* 0x000fe2000a7fe4ff */
[----:B------:R1:W-:Y:S01]  /*1ac0*/  STL [R1+0x84], R129 ;  /* 0x0000848101007387 */ /* 0x0003e20000100800 */
[----:B------:R-:W-:Y:S01]  /*1ad0*/  UISETP.NE.AND.EX UP0, UPT, UR5, URZ, UPT, UP0 ;  /* 0x0000003f0500728c */ /* 0x000fe2000bf05300 */
[----:B------:R-:W-:-:S02]  /*1ae0*/  ULDC UR4, c[0x0][0x424] ;  /* 0x0001090000047ab9 */ /* 0x000fc40000000800 */
[----:B------:R2:W5:Y:S01]  /*1af0*/  @P2 LDG.E R8, desc[UR10][R4.64] ;  /* 0x0000000a04082981 */ /* 0x000562000c1e1900 */
[----:B------:R-:W-:Y:S01]  /*1b00*/  ULDC.64 UR6, c[0x0][0xa20] ;  /* 0x0002880000067ab9 */ /* 0x000fe20000000a00 */
[----:B------:R-:W-:Y:S01]  /*1b10*/  USEL UR4, UR4, 0x1, UP0 ;  /* 0x0000000104047887 */ /* 0x000fe20008000000 */
[----:B------:R-:W-:Y:S01]  /*1b20*/  ULDC UR5, c[0x0][0x2f0] ;  /* 0x0000bc0000057ab9 */ /* 0x000fe20000000800 */
[----:B0-----:R-:W-:Y:S01]  /*1b30*/  LOP3.LUT R0, R130, 0xff0000, RZ, 0xc0, !PT ;  /* 0x00ff000082007812 */ /* 0x001fe200078ec0ff */
[----:B------:R-:W5:Y:S01]  /*1b40*/  @P0 LDG.E R114, desc[UR10][R2.64] ;  /* 0x0000000a02720981 */ /* 0x000f62000c1e1900 */
[----:B--2---:R-:W-:-:S04]  /*1b50*/  @P1 IADD3 R4, P2, R28, UR8, RZ ;  /* 0x000000081c041c10 */ /* 0x004fc8000ff5e0ff */
[----:B------:R-:W-:Y:S02]  /*1b60*/  @P1 IADD3.X R5, R27, UR9, RZ, P2, !PT ;  /* 0x000000091b051c10 */ /* 0x000fe400097fe4ff */
[----:B------:R-:W-:Y:S01]  /*1b70*/  ISETP.NE.U32.AND P2, PT, RZ, UR6, PT ;  /* 0x00000006ff007c0c */ /* 0x000fe2000bf45070 */
[----:B------:R-:W-:Y:S02]  /*1b80*/  UIMAD UR4, UR4, UR5, URZ ;  /* 0x00000005040472a4 */ /* 0x000fe4000f8e023f */
[----:B------:R0:W5:Y:S01]  /*1b90*/  @P1 LDG.E R131, desc[UR10][R4.64] ;  /* 0x0000000a04831981 */ /* 0x000162000c1e1900 */
[----:B------:R-:W-:Y:S01]  /*1ba0*/  ISETP.NE.AND.EX P2, PT, RZ, UR7, PT, P2 ;  /* 0x00000007ff007c0c */ /* 0x000fe2000bf45320 */
[----:B------:R-:W-:Y:S01]  /*1bb0*/  ULDC UR5, c[0x0][0x348] ;  /* 0x0000d20000057ab9 */ /* 0x000fe20000000800 */
[----:B0-----:R-:W-:-:S04]  /*1bc0*/  SHF.R.U32.HI R5, RZ, 0x8, R6 ;  /* 0x00000008ff057819 */ /* 0x001fc80000011606 */
[----:B------:R-:W-:Y:S01]  /*1bd0*/  LEA.HI R6, R0, R5, RZ, 0x10 ;  /* 0x0000000500067211 */ /* 0x000fe200078f80ff */
[----:B-1----:R-:W-:Y:S06]  /*1be0*/  @P1 BRA `(.L_x_435) ;  /* 0x0000000000281947 */ /* 0x002fec0003800000 */
[----:B------:R-:W-:Y:S02]  /*1bf0*/  ULDC.64 UR8, c[0x0][0xa00] ;  /* 0x0002800000087ab9 */ /* 0x000fe40000000a00 */
[----:B------:R-:W-:-:S04]  /*1c00*/  ISETP.NE.U32.AND P1, PT, RZ, UR8, PT ;  /* 0x00000008ff007c0c */ /* 0x000fc8000bf25070 */
[----:B------:R-:W-:-:S13]  /*1c10*/  ISETP.NE.AND.EX P1, PT, RZ, UR9, PT, P1 ;  /* 0x00000009ff007c0c */ /* 0x000fda000bf25310 */
[----:B------:R-:W-:Y:S05]  /*1c20*/  @!P1 BRA `(.L_x_435) ;  /* 0x0000000000189947 */ /* 0x000fea0003800000 */
[----:B------:R-:W0:Y:S01]  /*1c30*/  LDC.64 R4, c[0x0][0xa00] ;  /* 0x00028000ff047b82 */ /* 0x000e220000000a00 */
[----:B------:R-:W-:Y:S01]  /*1c40*/  ULDC.64 UR8, c[0x0][0x208] ;  /* 0x0000820000087ab9 */ /* 0x000fe20000000a00 */
[----:B0-----:R-:W-:-:S05]  /*1c50*/  IMAD.WIDE R4, R26, 0x4, R4 ;  /* 0x000000041a047825 */ /* 0x001fca00078e0204 */
[----:B-----5:R-:W2:Y:S04]  /*1c60*/  LDG.E R131, desc[UR8][R4.64] ;  /* 0x0000000804837981 */ /* 0x020ea8000c1e1900 */
[----:B------:R-:W2:Y:S02]  /*1c70*/  LDG.E R0, desc[UR8][R4.64+0x4] ;  /* 0x0000040804007981 */ /* 0x000ea4000c1e1900 */
[----:B--2---:R-:W-:-:S07]  /*1c80*/  IMAD.IADD R131, R0, 0x1, -R131 ;  /* 0x0000000100837824 */ /* 0x004fce00078e0a83 */
.L_x_435:
[----:B------:R-:W-:Y:S02]  /*1c90*/  IMAD.U32 R24, RZ, RZ, UR5 ;  /* 0x00000005ff187e24 */ /* 0x000fe4000f8e00ff */
[----:B------:R-:W-:Y:S01]  /*1ca0*/  IMAD.U32 R25, RZ, RZ, UR4 ;  /* 0x00000004ff197e24 */ /* 0x000fe2000f8e00ff */
[----:B------:R-:W-:Y:S06]  /*1cb0*/  @!P2 BRA `(.L_x_436) ;  /* 0x000000000014a947 */ /* 0x000fec0003800000 */
[----:B------:R-:W-:Y:S01]  /*1cc0*/  IADD3 R2, P0, R28, UR6, RZ ;  /* 0x000000061c027c10 */ /* 0x000fe2000ff1e0ff */
[----:B------:R-:W-:-:S03]  /*1cd0*/  ULDC.64 UR4, c[0x0][0x208] ;  /* 0x0000820000047ab9 */ /* 0x000fc60000000a00 */
[----:B------:R-:W-:-:S05]  /*1ce0*/  IADD3.X R3, R27, UR7, RZ, P0, !PT ;  /* 0x000000071b037c10 */ /* 0x000fca00087fe4ff */
[----:B------:R0:W5:Y:S01]  /*1cf0*/  LDG.E R25, desc[UR4][R2.64] ;  /* 0x0000000402197981 */ /* 0x000162000c1e1900 */
[----:B------:R-:W-:Y:S05]  /*1d00*/  BRA `(.L_x_437) ;  /* 0x0000000000147947 */ /* 0x000fea0003800000 */
.L_x_436:
[----:B------:R-:W-:Y:S05]  /*1d10*/  @!P0 BRA `(.L_x_437) ;  /* 0x0000000000108947 */ /* 0x000fea0003800000 */
[----:B------:R-:W-:Y:S02]  /*1d20*/  ULDC.64 UR4, c[0x0][0x208] ;  /* 0x0000820000047ab9 */ /* 0x000fe40000000a00 */
[----:B------:R-:W2:Y:S04]  /*1d30*/  LDG.E R0, desc[UR4][R2.64] ;  /* 0x0000000402007981 */ /* 0x000ea8000c1e1900 */
[----:B------:R-:W2:Y:S02]  /*1d40*/  LDG.E R25, desc[UR4][R2.64+0x4] ;  /* 0x0000040402197981 */ /* 0x000ea4000c1e1900 */
[----:B--2---:R-:W-:-:S07]  /*1d50*/  IMAD.IADD R25, R25, 0x1, -R0 ;  /* 0x0000000119197824 */ /* 0x004fce00078e0a00 */
.L_x_437:
[----:B------:R-:W-:Y:S01]  /*1d60*/  ULDC.64 UR4, c[0x0][0xa10] ;  /* 0x0002840000047ab9 */ /* 0x000fe20000000a00 */
[----:B------:R-:W-:Y:S01]  /*1d70*/  ULDC.64 UR6, c[0x0][0x208] ;  /* 0x0000820000067ab9 */ /* 0x000fe20000000a00 */
[----:B------:R-:W-:-:S04]  /*1d80*/  ISETP.NE.U32.AND P0, PT, RZ, UR4, PT ;  /* 0x00000004ff007c0c */ /* 0x000fc8000bf05070 */
[----:B------:R-:W-:Y:S01]  /*1d90*/  ISETP.NE.AND.EX P0, PT, RZ, UR5, PT, P0 ;  /* 0x00000005ff007c0c */ /* 0x000fe2000bf05300 */
[----:B------:R-:W-:-:S12]  /*1da0*/  ULDC.64 UR4, c[0x0][0xa30] ;  /* 0x00028c0000047ab9 */ /* 0x000fd80000000a00 */
[----:B0-----:R-:W0:Y:S02]  /*1db0*/  @P0 LDC.64 R2, c[0x0][0xa10] ;  /* 0x00028400ff020b82 */ /* 0x001e240000000a00 */
[----:B0-----:R-:W-:-:S05]  /*1dc0*/  @P0 IMAD.WIDE R2, R26, 0x4, R2 ;  /* 0x000000041a020825 */ /* 0x001fca00078e0202 */
[----:B------:R-:W2:Y:S04]  /*1dd0*/  @P0 LDG.E R0, desc[UR6][R2.64] ;  /* 0x0000000602000981 */ /* 0x000ea8000c1e1900 */
[----:B------:R0:W2:Y:S01]  /*1de0*/  @P0 LDG.E R5, desc[UR6][R2.64+0x4] ;  /* 0x0000040602050981 */ /* 0x0000a2000c1e1900 */
[----:B------:R-:W-:Y:S01]  /*1df0*/  ISETP.NE.U32.AND P1, PT, RZ, UR4, PT ;  /* 0x00000004ff007c0c */ /* 0x000fe2000bf25070 */
[----:B-----5:R-:W-:Y:S01]  /*1e00*/  IMAD.MOV.U32 R127, RZ, RZ, R25 ;  /* 0x000000ffff7f7224 */ /* 0x020fe200078e0019 */
[----:B------:R-:W-:Y:S01]  /*1e10*/  LOP3.LUT R10, R6, 0xff, RZ, 0xc0, !PT ;  /* 0x000000ff060a7812 */ /* 0x000fe200078ec0ff */
[----:B------:R-:W-:Y:S01]  /*1e20*/  IMAD.IADD R9, R25, 0x1, -R8 ;  /* 0x0000000119097824 */ /* 0x000fe200078e0a08 */
[----:B------:R-:W-:Y:S02]  /*1e30*/  ISETP.NE.AND.EX P1, PT, RZ, UR5, PT, P1 ;  /* 0x00000005ff007c0c */ /* 0x000fe4000bf25310 */
[----:B------:R-:W-:Y:S01]  /*1e40*/  SHF.R.U32.HI R4, RZ, 0x10, R6 ;  /* 0x00000010ff047819 */ /* 0x000fe20000011606 */
[----:B------:R1:W-:Y:S04]  /*1e50*/  STL [R1+0x88], R10 ;  /* 0x0000880a01007387 */ /* 0x0003e80000100800 */
[----:B------:R1:W-:Y:S06]  /*1e60*/  STL [R1+0x70], R4 ;  /* 0x0000700401007387 */ /* 0x0003ec0000100800 */
[----:B0-----:R-:W-:-:S04]  /*1e70*/  @P1 IADD3 R2, P2, R28, UR4, RZ ;  /* 0x000000041c021c10 */ /* 0x001fc8000ff5e0ff */
[----:B------:R-:W-:Y:S01]  /*1e80*/  @P1 IADD3.X R3, R27, UR5, RZ, P2, !PT ;  /* 0x000000051b031c10 */ /* 0x000fe200097fe4ff */
[----:B------:R-:W-:Y:S01]  /*1e90*/  BSSY B0, `(.L_x_438) ;  /* 0x000002a000007945 */ /* 0x000fe20003800000 */
[----:B------:R-:W-:-:S03]  /*1ea0*/  LOP3.LUT R18, R18, 0xfffffffd, RZ, 0xc0, !PT ;  /* 0xfffffffd12127812 */ /* 0x000fc600078ec0ff */
[----:B------:R0:W5:Y:S02]  /*1eb0*/  @P1 LDG.E R127, desc[UR6][R2.64] ;  /* 0x00000006027f1981 */ /* 0x000164000c1e1900 */
[----:B0-----:R-:W-:Y:S02]  /*1ec0*/  IMAD.MOV.U32 R3, RZ, RZ, RZ ;  /* 0x000000ffff037224 */ /* 0x001fe400078e00ff */
[----:B--2---:R-:W-:-:S04]  /*1ed0*/  @P0 IMAD.IADD R24, R5, 0x1, -R0 ;  /* 0x0000000105180824 */ /* 0x004fc800078e0a00 */
[----:B------:R-:W-:-:S04]  /*1ee0*/  IMAD.IADD R133, R9, 0x1, R24 ;  /* 0x0000000109857824 */ /* 0x000fc800078e0218 */
[C---:B------:R-:W-:Y:S01]  /*1ef0*/  VIADD R0, R133.reuse, 0x4f ;  /* 0x0000004f85007836 */ /* 0x040fe20000000000 */
[----:B------:R-:W-:-:S03]  /*1f00*/  ISETP.GE.AND P3, PT, R133, 0x1, PT ;  /* 0x000000018500780c */ /* 0x000fc60003f66270 */
[----:B------:R-:W-:-:S05]  /*1f10*/  IMAD.HI R0, R0, 0x66666667, RZ ;  /* 0x6666666700007827 */ /* 0x000fca00078e02ff */
[----:B------:R-:W-:-:S04]  /*1f20*/  SHF.R.U32.HI R5, RZ, 0x1f, R0 ;  /* 0x0000001fff057819 */ /* 0x000fc80000011600 */
[----:B------:R-:W-:Y:S02]  /*1f30*/  LEA.HI.SX32 R130, R0, R5, 0x1b ;  /* 0x0000000500827211 */ /* 0x000fe400078fdaff */
[----:B------:R-:W-:Y:S01]  /*1f40*/  @P3 LOP3.LUT R18, R18, 0x2, RZ, 0xfc, !PT ;  /* 0x0000000212123812 */ /* 0x000fe200078efcff */
[----:B-1----:R-:W-:Y:S06]  /*1f50*/  @!P3 BRA `(.L_x_439) ;  /* 0x000000000074b947 */ /* 0x002fec0003800000 */
[----:B------:R-:W-:Y:S01]  /*1f60*/  ISETP.NE.AND P0, PT, R4, RZ, PT ;  /* 0x000000ff0400720c */ /* 0x000fe20003f05270 */
[----:B------:R-:W-:-:S03]  /*1f70*/  ULDC UR4, c[0x0][0x9f0] ;  /* 0x00027c0000047ab9 */ /* 0x000fc60000000800 */
[----:B------:R-:W-:-:S04]  /*1f80*/  SEL R11, R4, UR4, P0 ;  /* 0x00000004040b7c07 */ /* 0x000fc80008000000 */
[-C--:B------:R-:W-:Y:S02]  /*1f90*/  IABS R5, R11.reuse ;  /* 0x0000000b00057213 */ /* 0x080fe40000000000 */
[----:B------:R-:W-:Y:S02]  /*1fa0*/  IADD3 R0, R130, -0x1, R11 ;  /* 0xffffffff82007810 */ /* 0x000fe40007ffe00b */
[----:B------:R-:W0:Y:S01]  /*1fb0*/  I2F.RP R4, R5 ;  /* 0x0000000500047306 */ /* 0x000e220000209400 */
[----:B------:R-:W-:-:S05]  /*1fc0*/  IABS R8, R11 ;  /* 0x0000000b00087213 */ /* 0x000fca0000000000 */
[----:B------:R-:W-:Y:S02]  /*1fd0*/  IMAD.MOV R8, RZ, RZ, -R8 ;  /* 0x000000ffff087224 */ /* 0x000fe400078e0a08 */
[----:B0-----:R-:W0:Y:S02]  /*1fe0*/  MUFU.RCP R4, R4 ;  /* 0x0000000400047308 */ /* 0x001e240000001000 */
[----:B0-----:R-:W-:Y:S01]  /*1ff0*/  VIADD R2, R4, 0xffffffe ;  /* 0x0ffffffe04027836 */ /* 0x001fe20000000000 */
[----:B------:R-:W-:Y:S02]  /*2000*/  IABS R4, R0 ;  /* 0x0000000000047213 */ /* 0x000fe40000000000 */
[----:B------:R-:W-:-:S03]  /*2010*/  LOP3.LUT R0, R0, R11, RZ, 0x3c, !PT ;  /* 0x0000000b00007212 */ /* 0x000fc600078e3cff */
[----:B------:R0:W1:Y:S01]  /*2020*/  F2I.FTZ.U32.TRUNC.NTZ R3, R2 ;  /* 0x0000000200037305 */ /* 0x000062000021f000 */
[----:B------:R-:W-:Y:S01]  /*2030*/  ISETP.GE.AND P2, PT, R0, RZ, PT ;  /* 0x000000ff0000720c */ /* 0x000fe20003f46270 */
[----:B0-----:R-:W-:Y:S02]  /*2040*/  IMAD.MOV.U32 R2, RZ, RZ, RZ ;  /* 0x000000ffff027224 */ /* 0x001fe400078e00ff */
[----:B-1----:R-:W-:-:S04]  /*2050*/  IMAD.MOV R6, RZ, RZ, -R3 ;  /* 0x000000ffff067224 */ /* 0x002fc800078e0a03 */
[----:B------:R-:W-:-:S04]  /*2060*/  IMAD R7, R6, R5, RZ ;  /* 0x0000000506077224 */ /* 0x000fc800078e02ff */
[----:B------:R-:W-:-:S04]  /*2070*/  IMAD.HI.U32 R3, R3, R7, R2 ;  /* 0x0000000703037227 */ /* 0x000fc800078e0002 */
[----:B------:R-:W-:Y:S02]  /*2080*/  IMAD.MOV.U32 R2, RZ, RZ, R8 ;  /* 0x000000ffff027224 */ /* 0x000fe400078e0008 */
[----:B------:R-:W-:-:S04]  /*2090*/  IMAD.HI.U32 R3, R3, R4, RZ ;  /* 0x0000000403037227 */ /* 0x000fc800078e00ff */
        /* <DEDUP_REMOVED lines=9> */
.L_x_439:
[----:B------:R-:W-:Y:S05]  /*2130*/  BSYNC B0 ;  /* 0x0000000000007941 */ /* 0x000fea0003800000 */
.L_x_438:
[----:B------:R-:W-:-:S05]  /*2140*/  IMAD R0, R10, R3, RZ ;  /* 0x000000030a007224 */ /* 0x000fca00078e02ff */
[C---:B------:R-:W-:Y:S01]  /*2150*/  VIADDMNMX R3, R0.reuse, R3, R130, PT ;  /* 0x0000000300037246 */ /* 0x040fe20003800182 */
[----:B------:R-:W-:-:S04]  /*2160*/  IMAD R0, R0, 0x50, -R9 ;  /* 0x0000005000007824 */ /* 0x000fc800078e0a09 */
[----:B------:R-:W-:Y:S01]  /*2170*/  IMAD R3, R3, 0x50, -R9 ;  /* 0x0000005003037824 */ /* 0x000fe200078e0a09 */
[----:B------:R-:W-:-:S04]  /*2180*/  VIMNMX R0, RZ, R0, !PT ;  /* 0x00000000ff007248 */ /* 0x000fc80007fe0100 */
[----:B------:R-:W-:Y:S01]  /*2190*/  VIMNMX R3, R3, R24, PT ;  /* 0x0000001803037248 */ /* 0x000fe20003fe0100 */
[----:B------:R-:W-:-:S03]  /*21a0*/  IMAD.WIDE.U32 R112, R0, -0x33333333, RZ ;  /* 0xcccccccd00707825 */ /* 0x000fc600078e00ff */
[----:B------:R-:W-:Y:S02]  /*21b0*/  ISETP.GT.AND P0, PT, R3, R0, PT ;  /* 0x000000000300720c */ /* 0x000fe40003f04270 */
[----:B------:R-:W-:-:S05]  /*21c0*/  SHF.R.U32.HI R112, RZ, 0x6, R113 ;  /* 0x00000006ff707819 */ /* 0x000fca0000011671 */
[----:B------:R-:W-:-:S06]  /*21d0*/  IMAD.MOV.U32 R2, RZ, RZ, R112 ;  /* 0x000000ffff027224 */ /* 0x000fcc00078e0070 */
[----:B------:R-:W-:-:S04]  /*21e0*/  @P0 VIADD R0, R3, 0x4f ;  /* 0x0000004f03000836 */ /* 0x000fc80000000000 */
[----:B------:R-:W-:-:S05]  /*21f0*/  @P0 IMAD.HI R0, R0, 0x66666667, RZ ;  /* 0x6666666700000827 */ /* 0x000fca00078e02ff */
[----:B------:R-:W-:-:S04]  /*2200*/  @P0 SHF.R.U32.HI R3, RZ, 0x1f, R0 ;  /* 0x0000001fff030819 */ /* 0x000fc80000011600 */
[----:B------:R-:W-:Y:S02]  /*2210*/  @P0 LEA.HI.SX32 R2, R0, R3, 0x1b ;  /* 0x0000000300020211 */ /* 0x000fe400078fdaff */
[----:B------:R-:W-:Y:S02]  /*2220*/  PLOP3.LUT P0, PT, PT, PT, PT, 0x80, 0x0 ;  /* 0x000000000000781c */ /* 0x000fe40003f0f070 */
[----:B------:R-:W-:-:S13]  /*2230*/  ISETP.GT.AND P1, PT, R2, R112, PT ;  /* 0x000000700200720c */ /* 0x000fda0003f24270 */
[----:B------:R-:W-:Y:S05]  /*2240*/  @!P1 BRA `(.L_x_440) ;  /* 0x0000009800bc9947 */ /* 0x000fea0003800000 */
[----:B------:R-:W-:Y:S01]  /*2250*/  VIADD R0, R23, 0x24400 ;  /* 0x0002440017007836 */ /* 0x000fe20000000000 */
[----:B------:R-:W-:Y:S04]  /*2260*/  BSSY B6, `(.L_x_441) ;  /* 0x0000013000067945 */ /* 0x000fe80003800000 */
[----:B------:R-:W-:-:S13]  /*2270*/  LOP3.LUT P0, RZ, R0, 0x3ff, RZ, 0xc0, !PT ;  /* 0x000003ff00ff7812 */ /* 0x000fda000780c0ff */
[----:B------:R-:W-:Y:S05]  /*2280*/  @!P0 BRA `(.L_x_442) ;  /* 0x0000000000408947 */ /* 0x000fea0003800000 */
[----:B------:R-:W-:Y:S01]  /*2290*/  MOV R14, 0x0 ;  /* 0x00000000000e7802 */ /* 0x000fe20000000f00 */
[----:B------:R-:W-:Y:S01]  /*22a0*/  ULDC.64 UR4, c[0x4][0x138] ;  /* 0x01004e0000047ab9 */ /* 0x000fe20000000a00 */
[----:B------:R-:W-:Y:S01]  /*22b0*/  ULDC.64 UR6, c[0x4][0xa8] ;  /* 0x01002a0000067ab9 */ /* 0x000fe20000000a00 */
[----:B------:R-:W-:Y:S01]  /*22c0*/  IMAD.U32 R4, RZ, RZ, UR4 ;  /* 0x00000004ff047e24 */ /* 0x000fe2000f8e00ff */
[----:B------:R-:W-:Y:S01]  /*22d0*/  MOV R5, UR5 ;  /* 0x0000000500057c02 */ /* 0x000fe20008000f00 */
[----:B------:R-:W-:Y:S01]  /*22e0*/  ULDC.64 UR4, c[0x4][0x140] ;  /* 0x0100500000047ab9 */ /* 0x000fe20000000a00 */
[----:B------:R-:W0:Y:S01]  /*22f0*/  LDC.64 R14, c[0x4][R14] ;  /* 0x010000000e0e7b82 */ /* 0x000e220000000a00 */
[----:B------:R-:W-:Y:S02]  /*2300*/  IMAD.U32 R6, RZ, RZ, UR4 ;  /* 0x00000004ff067e24 */ /* 0x000fe4000f8e00ff */
[----:B------:R-:W-:Y:S02]  /*2310*/  IMAD.U32 R7, RZ, RZ, UR5 ;  /* 0x00000005ff077e24 */ /* 0x000fe4000f8e00ff */
[----:B------:R-:W-:-:S02]  /*2320*/  IMAD.U32 R10, RZ, RZ, UR6 ;  /* 0x00000006ff0a7e24 */ /* 0x000fc4000f8e00ff */
[----:B------:R-:W-:Y:S02]  /*2330*/  IMAD.U32 R11, RZ, RZ, UR7 ;  /* 0x00000007ff0b7e24 */ /* 0x000fe4000f8e00ff */
[----:B------:R-:W-:Y:S02]  /*2340*/  IMAD.MOV.U32 R8, RZ, RZ, 0x70 ;  /* 0x00000070ff087424 */ /* 0x000fe400078e00ff */
[----:B------:R-:W-:Y:S02]  /*2350*/  IMAD.MOV.U32 R12, RZ, RZ, 0x1 ;  /* 0x00000001ff0c7424 */ /* 0x000fe400078e00ff */
[----:B------:R-:W-:-:S07]  /*2360*/  IMAD.MOV.U32 R13, RZ, RZ, RZ ;  /* 0x000000ffff0d7224 */ /* 0x000fce00078e00ff */
[----:B------:R-:W-:-:S07]  /*2370*/  LEPC R20, `(.L_x_442) ;  /* 0x000000001014794e */ /* 0x000fce0000000000 */
[----:B0----5:R-:W-:Y:S05]  /*2380*/  CALL.ABS.NOINC R14 ;  /* 0x000000000e007343 */ /* 0x021fea0003c00000 */
.L_x_442:
[----:B------:R-:W-:Y:S05]  /*2390*/  BSYNC B6 ;  /* 0x0000000000067941 */ /* 0x000fea0003800000 */
.L_x_441:
[----:B------:R-:W-:Y:S01]  /*23a0*/  VIADD R0, R23, 0x400 ;  /* 0x0000040017007836 */ /* 0x000fe20000000000 */
[----:B------:R-:W-:Y:S04]  /*23b0*/  BSSY B6, `(.L_x_443) ;  /* 0x0000013000067945 */ /* 0x000fe80003800000 */
[----:B------:R-:W-:-:S13]  /*23c0*/  LOP3.LUT P0, RZ, R0, 0x3ff, RZ, 0xc0, !PT ;  /* 0x000003ff00ff7812 */ /* 0x000fda000780c0ff */
[----:B------:R-:W-:Y:S05]  /*23d0*/  @!P0 BRA `(.L_x_444) ;  /* 0x0000000000408947 */ /* 0x000fea0003800000 */
[----:B------:R-:W-:Y:S01]  /*23e0*/  MOV R14, 0x0 ;  /* 0x00000000000e7802 */ /* 0x000fe20000000f00 */
[----:B------:R-:W-:Y:S01]  /*23f0*/  ULDC.64 UR4, c[0x4][0x138] ;  /* 0x01004e0000047ab9 */ /* 0x000fe20000000a00 */
[----:B------:R-:W-:Y:S01]  /*2400*/  ULDC.64 UR6, c[0x4][0xa8] ;  /* 0x01002a0000067ab9 */ /* 0x000fe20000000a00 */
[----:B------:R-:W-:Y:S02]  /*2410*/  IMAD.U32 R4, RZ, RZ, UR4 ;  /* 0x00000004ff047e24 */ /* 0x000fe4000f8e00ff */
[----:B------:R-:W-:Y:S01]  /*2420*/  IMAD.U32 R5, RZ, RZ, UR5 ;  /* 0x00000005ff057e24 */ /* 0x000fe2000f8e00ff */
[----:B------:R-:W0:Y:S01]  /*2430*/  LDC.64 R14, c[0x4][R14] ;  /* 0x010000000e0e7b82 */ /* 0x000e220000000a00 */
[----:B------:R-:W-:Y:S01]  /*2440*/  ULDC.64 UR4, c[0x4][0x140] ;  /* 0x0100500000047ab9 */ /* 0x000fe20000000a00 */
[----:B------:R-:W-:Y:S02]  /*2450*/  IMAD.U32 R10, RZ, RZ, UR6 ;  /* 0x00000006ff0a7e24 */ /* 0x000fe4000f8e00ff */
[----:B------:R-:W-:-:S02]  /*2460*/  IMAD.U32 R6, RZ, RZ, UR4 ;  /* 0x00000004ff067e24 */ /* 0x000fc4000f8e00ff */
[----:B------:R-:W-:Y:S02]  /*2470*/  IMAD.U32 R7, RZ, RZ, UR5 ;  /* 0x00000005ff077e24 */ /* 0x000fe4000f8e00ff */
[----:B------:R-:W-:Y:S02]  /*2480*/  IMAD.U32 R11, RZ, RZ, UR7 ;  /* 0x00000007ff0b7e24 */ /* 0x000fe4000f8e00ff */
[----:B------:R-:W-:Y:S02]  /*2490*/  IMAD.MOV.U32 R8, RZ, RZ, 0x70 ;  /* 0x00000070ff087424 */ /* 0x000fe400078e00ff */
[----:B------:R-:W-:Y:S02]  /*24a0*/  IMAD.MOV.U32 R12, RZ, RZ, 0x1 ;  /* 0x00000001ff0c7424 */ /* 0x000fe400078e00ff */
[----:B------:R-:W-:-:S07]  /*24b0*/  IMAD.MOV.U32 R13, RZ, RZ, RZ ;  /* 0x000000ffff0d7224 */ /* 0x000fce00078e00ff */
[----:B------:R-:W-:-:S07]  /*24c0*/  LEPC R20, `(.L_x_444) ;  /* 0x000000001014794e */ /* 0x000fce0000000000 */
[----:B0----5:R-:W-:Y:S05]  /*24d0*/  CALL.ABS.NOINC R14 ;  /* 0x000000000e007343 */ /* 0x021fea0003c00000 */
.L_x_444:
[----:B------:R-:W-:Y:S05]  /*24e0*/  BSYNC B6 ;  /* 0x0000000000067941 */ /* 0x000fea0003800000 */
.L_x_443:
[----:B------:R-:W2:Y:S01]  /*24f0*/  LDL R15, [R1+0x5c] ;  /* 0x00005c00010f7983 */ /* 0x000ea20000100800 */
[----:B------:R-:W-:Y:S01]  /*2500*/  ULDC.64 UR4, c[0x0][0x9f8] ;  /* 0x00027e0000047ab9 */ /* 0x000fe20000000a00 */
[----:B------:R-:W-:Y:S01]  /*2510*/  IMAD.MOV.U32 R100, RZ, RZ, R26 ;  /* 0x000000ffff647224 */ /* 0x000fe200078e001a */
[----:B------:R-:W-:Y:S01]  /*2520*/  ISETP.NE.U32.AND P0, PT, RZ, UR4, PT ;  /* 0x00000004ff007c0c */ /* 0x000fe2000bf05070 */
[----:B------:R-:W3:Y:S01]  /*2530*/  LDL R12, [R1+0x54] ;  /* 0x00005400010c7983 */ /* 0x000ee20000100800 */
[----:B------:R-:W-:Y:S01]  /*2540*/  ULDC.64 UR6, c[0x0][0x208] ;  /* 0x0000820000067ab9 */ /* 0x000fe20000000a00 */
[----:B------:R-:W0:Y:S01]  /*2550*/  LDC R111, c[0x0][0x3f4] ;  /* 0x0000fd00ff6f7b82 */ /* 0x000e220000000800 */
[----:B------:R-:W-:Y:S01]  /*2560*/  ISETP.NE.AND.EX P0, PT, RZ, UR5, PT, P0 ;  /* 0x00000005ff007c0c */ /* 0x000fe2000bf05300 */
[----:B------:R-:W4:Y:S01]  /*2570*/  LDL R14, [R1+0x58] ;  /* 0x00005800010e7983 */ /* 0x000f220000100800 */
[----:B------:R-:W1:Y:S05]  /*2580*/  S2R R0, SR_TID.X ;  /* 0x0000000000007919 */ /* 0x000e6a0000002100 */
[----:B------:R-:W0:Y:S06]  /*2590*/  LDC.64 R94, c[0x0][0x3f8] ;  /* 0x0000fe00ff5e7b82 */ /* 0x000e2c0000000a00 */
[----:B------:R-:W-:Y:S01]  /*25a0*/  @P0 IADD3 R4, P1, R28, UR4, RZ ;  /* 0x000000041c040c10 */ /* 0x000fe2000ff3e0ff */
[----:B------:R-:W-:Y:S01]  /*25b0*/  ULDC UR4, c[0x0][0x2f4] ;  /* 0x0000bd0000047ab9 */ /* 0x000fe20000000800 */
[----:B------:R-:W0:Y:S02]  /*25c0*/  LDC.64 R88, c[0x0][0x408] ;  /* 0x00010200ff587b82 */ /* 0x000e240000000a00 */
[----:B------:R-:W-:-:S05]  /*25d0*/  @P0 IADD3.X R5, R27, UR5, RZ, P1, !PT ;  /* 0x000000051b050c10 */ /* 0x000fca0008ffe4ff */
[----:B------:R0:W4:Y:S01]  /*25e0*/  @P0 LDG.E R100, desc[UR6][R4.64] ;  /* 0x0000000604640981 */ /* 0x000122000c1e1900 */
[----:B------:R-:W-:Y:S02]  /*25f0*/  ISETP.GE.AND P1, PT, R214, UR4, PT ;  /* 0x00000004d6007c0c */ /* 0x000fe4000bf26270 */
[----:B------:R-:W-:Y:S02]  /*2600*/  ISETP.GE.AND P0, PT, R16, UR4, PT ;  /* 0x0000000410007c0c */ /* 0x000fe4000bf06270 */
[----:B------:R-:W-:Y:S02]  /*2610*/  SEL R3, RZ, 0xffffffff, P1 ;  /* 0xffffffffff037807 */ /* 0x000fe40000800000 */
[----:B------:R-:W-:-:S03]  /*2620*/  ISETP.GE.AND P2, PT, R19, UR4, PT ;  /* 0x0000000413007c0c */ /* 0x000fc6000bf46270 */
[----:B------:R-:W-:Y:S02]  /*2630*/  IMAD.SHL.U32 R3, R3, 0x2, RZ ;  /* 0x0000000203037824 */ /* 0x000fe400078e00ff */
[----:B-1----:R-:W-:Y:S01]  /*2640*/  VIADD R109, R0, 0xffffff80 ;  /* 0xffffff80006d7836 */ /* 0x002fe20000000000 */
[----:B------:R-:W-:Y:S02]  /*2650*/  SEL R0, RZ, 0x1, P0 ;  /* 0x00000001ff007807 */ /* 0x000fe40000000000 */
[----:B------:R-:W-:Y:S02]  /*2660*/  SHF.R.S32.HI R7, RZ, 0x1f, R224 ;  /* 0x0000001fff077819 */ /* 0x000fe400000114e0 */
[----:B------:R-:W-:Y:S02]  /*2670*/  LOP3.LUT R0, R3, 0x2, R0, 0xe2, !PT ;  /* 0x0000000203007812 */ /* 0x000fe400078ee200 */
[----:B------:R-:W-:Y:S02]  /*2680*/  SEL R3, RZ, 0x4, P2 ;  /* 0x00000004ff037807 */ /* 0x000fe40001000000 */
[----:B0-----:R-:W-:Y:S01]  /*2690*/  ISETP.GE.AND P2, PT, R16, R111, PT ;  /* 0x0000006f1000720c */ /* 0x001fe20003f46270 */
[----:B------:R-:W-:Y:S01]  /*26a0*/  IMAD R4, R7, R94, RZ ;  /* 0x0000005e07047224 */ /* 0x000fe200078e02ff */
[----:B------:R-:W-:-:S02]  /*26b0*/  LOP3.LUT R0, R0, R3, RZ, 0xfc, !PT ;  /* 0x0000000300007212 */ /* 0x000fc400078efcff */
[----:B------:R-:W-:Y:S02]  /*26c0*/  SHF.R.S32.HI R217, RZ, 0x1f, R216 ;  /* 0x0000001fffd97819 */ /* 0x000fe400000114d8 */
[----:B------:R-:W-:Y:S01]  /*26d0*/  SEL R3, R111, RZ, P2 ;  /* 0x000000ff6f037207 */ /* 0x000fe20001000000 */
[C---:B------:R-:W-:Y:S02]  /*26e0*/  IMAD R5, R224.reuse, R95, R4 ;  /* 0x0000005fe0057224 */ /* 0x040fe400078e0204 */
[-C--:B------:R-:W-:Y:S01]  /*26f0*/  IMAD.WIDE.U32 R96, R224, R94.reuse, R16 ;  /* 0x0000005ee0607225 */ /* 0x080fe200078e0010 */
[----:B------:R-:W-:Y:S02]  /*2700*/  SHF.R.S32.HI R6, RZ, 0x1f, R109 ;  /* 0x0000001fff067819 */ /* 0x000fe4000001146d */
[----:B------:R-:W-:Y:S01]  /*2710*/  ISETP.GE.AND P1, PT, R214, R111, PT ;  /* 0x0000006fd600720c */ /* 0x000fe20003f26270 */
[----:B------:R-:W-:-:S04]  /*2720*/  IMAD.WIDE.U32 R98, R224, R94, R216 ;  /* 0x0000005ee0627225 */ /* 0x000fc800078e00d8 */
[----:B------:R-:W-:Y:S01]  /*2730*/  IMAD.IADD R3, R16, 0x1, R3 ;  /* 0x0000000110037824 */ /* 0x000fe200078e0203 */
[----:B------:R-:W-:Y:S01]  /*2740*/  IADD3 R97, R5, R97, RZ ;  /* 0x0000006105617210 */ /* 0x000fe20007ffe0ff */
[----:B------:R-:W-:Y:S01]  /*2750*/  IMAD.IADD R99, R99, 0x1, R5 ;  /* 0x0000000163637824 */ /* 0x000fe200078e0205 */
[----:B------:R-:W-:Y:S01]  /*2760*/  LEA.HI R6, R6, R109, RZ, 0x3 ;  /* 0x0000006d06067211 */ /* 0x000fe200078f18ff */
[----:B------:R-:W-:Y:S01]  /*2770*/  IMAD R4, R7, R88, RZ ;  /* 0x0000005807047224 */ /* 0x000fe200078e02ff */
[----:B------:R-:W-:Y:S01]  /*2780*/  SEL R5, R111, RZ, P1 ;  /* 0x000000ff6f057207 */ /* 0x000fe20000800000 */
[C---:B------:R-:W-:Y:S01]  /*2790*/  IMAD.SHL.U32 R27, R224.reuse, 0x40, RZ ;  /* 0x00000040e01b7824 */ /* 0x040fe200078e00ff */
[----:B------:R-:W-:Y:S01]  /*27a0*/  SHF.R.S32.HI R8, RZ, 0x1f, R3 ;  /* 0x0000001fff087819 */ /* 0x000fe20000011403 */
[C---:B------:R-:W-:Y:S02]  /*27b0*/  IMAD.SHL.U32 R20, R224.reuse, 0x40, RZ ;  /* 0x00000040e0147824 */ /* 0x040fe400078e00ff */
[----:B------:R-:W-:-:S02]  /*27c0*/  VIADD R21, R224, 0x40 ;  /* 0x00000040e0157836 */ /* 0x000fc40000000000 */
[----:B------:R-:W-:Y:S01]  /*27d0*/  VIADD R11, R224, 0x40 ;  /* 0x00000040e00b7836 */ /* 0x000fe20000000000 */
[----:B------:R-:W-:Y:S01]  /*27e0*/  LOP3.LUT R6, R6, 0xfffffff8, RZ, 0xc0, !PT ;  /* 0xfffffff806067812 */ /* 0x000fe200078ec0ff */
[----:B------:R-:W-:Y:S01]  /*27f0*/  IMAD R7, R224, R89, R4 ;  /* 0x00000059e0077224 */ /* 0x000fe200078e0204 */
[-C--:B------:R-:W-:Y:S01]  /*2800*/  LEA.HI R4, R8, R3.reuse, RZ, 0x6 ;  /* 0x0000000308047211 */ /* 0x080fe200078f30ff */
[----:B------:R-:W-:Y:S01]  /*2810*/  IMAD.IADD R5, R214, 0x1, R5 ;  /* 0x00000001d6057824 */ /* 0x000fe200078e0205 */
[----:B------:R-:W-:Y:S01]  /*2820*/  LEA.HI R8, R8, R3, RZ, 0x3 ;  /* 0x0000000308087211 */ /* 0x000fe200078f18ff */
[----:B------:R-:W-:Y:S01]  /*2830*/  IMAD.SHL.U32 R21, R21, 0x40, RZ ;  /* 0x0000004015157824 */ /* 0x000fe200078e00ff */
[----:B------:R-:W-:Y:S01]  /*2840*/  LOP3.LUT R27, R27, 0x1c0, RZ, 0xc0, !PT ;  /* 0x000001c01b1b7812 */ /* 0x000fe200078ec0ff */
[----:B------:R-:W-:Y:S01]  /*2850*/  VIADD R26, R224, 0x20 ;  /* 0x00000020e01a7836 */ /* 0x000fe20000000000 */
[----:B------:R-:W-:Y:S01]  /*2860*/  LOP3.LUT R20, R20, 0x1c0, RZ, 0xc0, !PT ;  /* 0x000001c014147812 */ /* 0x000fe200078ec0ff */
[----:B------:R-:W-:-:S02]  /*2870*/  IMAD.SHL.U32 R11, R11, 0x40, RZ ;  /* 0x000000400b0b7824 */ /* 0x000fc400078e00ff */
[----:B------:R-:W-:Y:S01]  /*2880*/  VIADD R13, R224, 0x20 ;  /* 0x00000020e00d7836 */ /* 0x000fe20000000000 */
[----:B------:R-:W-:Y:S01]  /*2890*/  SHF.R.S32.HI R4, RZ, 0x6, R4 ;  /* 0x00000006ff047819 */ /* 0x000fe20000011404 */
[----:B------:R-:W-:Y:S01]  /*28a0*/  IMAD.IADD R109, R109, 0x1, -R6 ;  /* 0x000000016d6d7824 */ /* 0x000fe200078e0a06 */
[----:B------:R-:W-:Y:S01]  /*28b0*/  LOP3.LUT R3, R27, 0x38, R8, 0xf8, !PT ;  /* 0x000000381b037812 */ /* 0x000fe200078ef808 */
[----:B------:R-:W-:Y:S01]  /*28c0*/  IMAD.SHL.U32 R26, R26, 0x40, RZ ;  /* 0x000000401a1a7824 */ /* 0x000fe200078e00ff */
[----:B------:R-:W-:Y:S01]  /*28d0*/  SHF.R.U32.HI R20, RZ, 0x3, R20 ;  /* 0x00000003ff147819 */ /* 0x000fe20000011614 */
[----:B------:R-:W-:Y:S01]  /*28e0*/  IMAD.SHL.U32 R13, R13, 0x40, RZ ;  /* 0x000000400d0d7824 */ /* 0x000fe200078e00ff */
[----:B------:R-:W-:Y:S02]  /*28f0*/  SHF.R.S32.HI R6, RZ, 0x1f, R5 ;  /* 0x0000001fff067819 */ /* 0x000fe40000011405 */
[----:B------:R-:W-:Y:S02]  /*2900*/  LOP3.LUT R21, R21, 0x1c0, RZ, 0xc0, !PT ;  /* 0x000001c015157812 */ /* 0x000fe400078ec0ff */
[----:B------:R-:W-:Y:S01]  /*2910*/  LOP3.LUT R11, R11, 0x1c0, RZ, 0xc0, !PT ;  /* 0x000001c00b0b7812 */ /* 0x000fe200078ec0ff */
[----:B------:R-:W-:Y:S01]  /*2920*/  IMAD.WIDE.U32 R92, R224, R88, R216 ;  /* 0x00000058e05c7225 */ /* 0x000fe200078e00d8 */
[----:B------:R-:W-:-:S02]  /*2930*/  LOP3.LUT R3, R3, R20, RZ, 0x3c, !PT ;  /* 0x0000001403037212 */ /* 0x000fc400078e3cff */
[----:B------:R-:W-:Y:S01]  /*2940*/  LOP3.LUT R26, R26, 0x1c0, RZ, 0xc0, !PT ;  /* 0x000001c01a1a7812 */ /* 0x000fe200078ec0ff */
[----:B------:R-:W-:Y:S01]  /*2950*/  IMAD.WIDE.U32 R90, R224, R88, R16 ;  /* 0x00000058e05a7225 */ /* 0x000fe200078e0010 */
[CC--:B------:R-:W-:Y:S02]  /*2960*/  LEA.HI R10, R6.reuse, R5.reuse, RZ, 0x3 ;  /* 0x00000005060a7211 */ /* 0x0c0fe400078f18ff */
[--C-:B------:R-:W-:Y:S02]  /*2970*/  LOP3.LUT R9, R21, 0x38, R8.reuse, 0xf8, !PT ;  /* 0x0000003815097812 */ /* 0x100fe400078ef808 */
[----:B------:R-:W-:Y:S02]  /*2980*/  LOP3.LUT R13, R13, 0x1c0, RZ, 0xc0, !PT ;  /* 0x000001c00d0d7812 */ /* 0x000fe400078ec0ff */
[----:B------:R-:W-:Y:S02]  /*2990*/  SHF.R.U32.HI R11, RZ, 0x3, R11 ;  /* 0x00000003ff0b7819 */ /* 0x000fe4000001160b */
[----:B------:R-:W-:Y:S01]  /*29a0*/  LEA.HI R5, R6, R5, RZ, 0x6 ;  /* 0x0000000506057211 */ /* 0x000fe200078f30ff */
[----:B------:R-:W-:Y:S01]  /*29b0*/  IMAD.IADD R93, R93, 0x1, R7 ;  /* 0x000000015d5d7824 */ /* 0x000fe200078e0207 */
[----:B------:R-:W-:Y:S01]  /*29c0*/  SHF.R.U32.HI R13, RZ, 0x3, R13 ;  /* 0x00000003ff0d7819 */ /* 0x000fe2000001160d */
[----:B------:R-:W-:Y:S01]  /*29d0*/  IMAD.IADD R91, R7, 0x1, R91 ;  /* 0x00000001075b7824 */ /* 0x000fe200078e025b */
[----:B------:R-:W-:Y:S01]  /*29e0*/  LOP3.LUT R7, R26, 0x38, R8, 0xf8, !PT ;  /* 0x000000381a077812 */ /* 0x000fe200078ef808 */
[----:B------:R-:W0:Y:S01]  /*29f0*/  S2R R156, SR_TID.X ;  /* 0x00000000009c7919 */ /* 0x000e220000002100 */
[----:B------:R-:W-:-:S02]  /*2a00*/  LOP3.LUT R9, R9, R11, RZ, 0x3c, !PT ;  /* 0x0000000b09097212 */ /* 0x000fc400078e3cff */
[----:B------:R-:W-:Y:S02]  /*2a10*/  SHF.R.S32.HI R5, RZ, 0x6, R5 ;  /* 0x00000006ff057819 */ /* 0x000fe40000011405 */
[-C--:B------:R-:W-:Y:S02]  /*2a20*/  LOP3.LUT R7, R7, R13.reuse, RZ, 0x3c, !PT ;  /* 0x0000000d07077212 */ /* 0x080fe400078e3cff */
[----:B------:R-:W-:Y:S02]  /*2a30*/  LOP3.LUT R6, R26, 0x38, R10, 0xf8, !PT ;  /* 0x000000381a067812 */ /* 0x000fe400078ef80a */
[----:B------:R-:W-:Y:S01]  /*2a40*/  ISETP.GE.AND P0, PT, R22, UR4, PT ;  /* 0x0000000416007c0c */ /* 0x000fe2000bf06270 */
[----:B------:R-:W-:Y:S01]  /*2a50*/  IMAD.SHL.U32 R104, R88, 0x20, RZ ;  /* 0x0000002058687824 */ /* 0x000fe200078e00ff */
[----:B------:R-:W-:Y:S01]  /*2a60*/  LOP3.LUT R6, R6, R13, RZ, 0x3c, !PT ;  /* 0x0000000d06067212 */ /* 0x000fe200078e3cff */
[----:B-----5:R-:W-:Y:S01]  /*2a70*/  IMAD.WIDE.U32 R92, R127, R88, R92 ;  /* 0x000000587f5c7225 */ /* 0x020fe200078e005c */
[----:B------:R-:W-:-:S02]  /*2a80*/  SHF.L.U64.HI R103, R88, 0x5, R89 ;  /* 0x0000000558677819 */ /* 0x000fc40000010259 */
[C---:B------:R-:W-:Y:S01]  /*2a90*/  SHF.L.U64.HI R107, R88.reuse, 0x6, R89 ;  /* 0x00000006586b7819 */ /* 0x040fe20000010259 */
[----:B------:R-:W-:Y:S01]  /*2aa0*/  IMAD.WIDE.U32 R90, R127, R88, R90 ;  /* 0x000000587f5a7225 */ /* 0x000fe200078e005a */
[----:B------:R-:W-:-:S03]  /*2ab0*/  SHF.L.U32 R108, R88, 0x6, RZ ;  /* 0x00000006586c7819 */ /* 0x000fc600000006ff */
[----:B------:R-:W-:-:S04]  /*2ac0*/  IMAD.WIDE.U32 R98, R127, R94, R98 ;  /* 0x0000005e7f627225 */ /* 0x000fc800078e0062 */
[----:B------:R-:W-:Y:S01]  /*2ad0*/  IMAD.WIDE.U32 R96, R127, R94, R96 ;  /* 0x0000005e7f607225 */ /* 0x000fe200078e0060 */
[----:B------:R-:W-:-:S03]  /*2ae0*/  SHF.L.U64.HI R101, R94, 0x5, R95 ;  /* 0x000000055e657819 */ /* 0x000fc6000001025f */
[----:B------:R-:W-:Y:S01]  /*2af0*/  IMAD.IADD R114, R114, 0x1, R25 ;  /* 0x0000000172727824 */ /* 0x000fe200078e0219 */
[C---:B------:R-:W-:Y:S01]  /*2b00*/  SHF.L.U64.HI R105, R94.reuse, 0x6, R95 ;  /* 0x000000065e697819 */ /* 0x040fe2000001025f */
[----:B------:R-:W-:Y:S02]  /*2b10*/  IMAD R115, R95, 0x50, RZ ;  /* 0x000000505f737824 */ /* 0x000fe400078e02ff */
[C---:B------:R-:W-:Y:S02]  /*2b20*/  IMAD.SHL.U32 R102, R94.reuse, 0x20, RZ ;  /* 0x000000205e667824 */ /* 0x040fe400078e00ff */
[----:B------:R-:W-:Y:S01]  /*2b30*/  IMAD.SHL.U32 R106, R94, 0x40, RZ ;  /* 0x000000405e6a7824 */ /* 0x000fe200078e00ff */
[----:B0-----:R-:W-:Y:S01]  /*2b40*/  LEA.HI R156, R156, 0x8, RZ, 0x19 ;  /* 0x000000089c9c7811 */ /* 0x001fe200078fc8ff */
[----:B------:R-:W-:Y:S02]  /*2b50*/  IMAD.SHL.U32 R111, R111, 0x2, RZ ;  /* 0x000000026f6f7824 */ /* 0x000fe400078e00ff */
[----:B------:R-:W-:-:S02]  /*2b60*/  IMAD R109, R109, 0x20, R224 ;  /* 0x000000206d6d7824 */ /* 0x000fc400078e02e0 */
[----:B--2---:R-:W-:-:S04]  /*2b70*/  IMAD R126, R4, 0x1400, R15 ;  /* 0x00001400047e7824 */ /* 0x004fc800078e020f */
[----:B------:R-:W-:Y:S01]  /*2b80*/  IMAD.IADD R126, R126, 0x1, R3 ;  /* 0x000000017e7e7824 */ /* 0x000fe200078e0203 */
[----:B------:R-:W-:Y:S01]  /*2b90*/  LOP3.LUT R3, R27, 0x38, R10, 0xf8, !PT ;  /* 0x000000381b037812 */ /* 0x000fe200078ef80a */
[C---:B---3--:R-:W-:Y:S02]  /*2ba0*/  IMAD R122, R4.reuse, 0x1400, R12 ;  /* 0x00001400047a7824 */ /* 0x048fe400078e020c */
[----:B----4-:R-:W-:Y:S01]  /*2bb0*/  IMAD R124, R4, 0x1400, R14 ;  /* 0x00001400047c7824 */ /* 0x010fe200078e020e */
[----:B------:R-:W-:Y:S01]  /*2bc0*/  LOP3.LUT R4, R3, R20, RZ, 0x3c, !PT ;  /* 0x0000001403047212 */ /* 0x000fe200078e3cff */
[----:B------:R-:W-:Y:S01]  /*2bd0*/  IMAD.IADD R122, R122, 0x1, R9 ;  /* 0x000000017a7a7824 */ /* 0x000fe200078e0209 */
[----:B------:R-:W-:Y:S01]  /*2be0*/  SHF.R.S32.HI R9, RZ, 0x1f, R127 ;  /* 0x0000001fff097819 */ /* 0x000fe2000001147f */
[----:B------:R-:W-:Y:S02]  /*2bf0*/  IMAD R125, R5, 0x1400, R15 ;  /* 0x00001400057d7824 */ /* 0x000fe400078e020f */
[----:B------:R-:W-:Y:S01]  /*2c00*/  IMAD.IADD R124, R124, 0x1, R7 ;  /* 0x000000017c7c7824 */ /* 0x000fe200078e0207 */
[----:B------:R-:W-:Y:S01]  /*2c10*/  LOP3.LUT R7, R21, 0x38, R10, 0xf8, !PT ;  /* 0x0000003815077812 */ /* 0x000fe200078ef80a */
[----:B------:R-:W-:-:S02]  /*2c20*/  IMAD.IADD R125, R125, 0x1, R4 ;  /* 0x000000017d7d7824 */ /* 0x000fc400078e0204 */
[----:B------:R-:W-:Y:S02]  /*2c30*/  IMAD R4, R9, R94, RZ ;  /* 0x0000005e09047224 */ /* 0x000fe400078e02ff */
[----:B------:R-:W-:Y:S01]  /*2c40*/  IMAD R121, R5, 0x1400, R12 ;  /* 0x0000140005797824 */ /* 0x000fe200078e020c */
[----:B------:R-:W-:Y:S01]  /*2c50*/  LOP3.LUT R12, R7, R11, RZ, 0x3c, !PT ;  /* 0x0000000b070c7212 */ /* 0x000fe200078e3cff */
[----:B------:R-:W-:Y:S02]  /*2c60*/  IMAD R7, R127, R95, R4 ;  /* 0x0000005f7f077224 */ /* 0x000fe400078e0204 */
[----:B------:R-:W-:Y:S02]  /*2c70*/  IMAD R4, R9, R88, RZ ;  /* 0x0000005809047224 */ /* 0x000fe400078e02ff */
[----:B------:R-:W-:Y:S01]  /*2c80*/  IMAD R123, R5, 0x1400, R14 ;  /* 0x00001400057b7824 */ /* 0x000fe200078e020e */
[----:B------:R-:W-:Y:S01]  /*2c90*/  SEL R3, RZ, 0x8, P0 ;  /* 0x00000008ff037807 */ /* 0x000fe20000000000 */
[----:B------:R-:W-:-:S02]  /*2ca0*/  IMAD R5, R89, 0x50, RZ ;  /* 0x0000005059057824 */ /* 0x000fc400078e02ff */
[----:B------:R-:W-:Y:S02]  /*2cb0*/  IMAD R9, R127, R89, R4 ;  /* 0x000000597f097224 */ /* 0x000fe400078e0204 */
[----:B------:R-:W-:Y:S01]  /*2cc0*/  IMAD.WIDE.U32 R88, R88, 0x50, RZ ;  /* 0x0000005058587825 */ /* 0x000fe200078e00ff */
[----:B------:R-:W-:-:S03]  /*2cd0*/  LOP3.LUT R25, R0, R3, RZ, 0xfc, !PT ;  /* 0x0000000300197212 */ /* 0x000fc600078efcff */
[----:B------:R-:W-:Y:S02]  /*2ce0*/  IMAD.IADD R123, R123, 0x1, R6 ;  /* 0x000000017b7b7824 */ /* 0x000fe400078e0206 */
[----:B------:R-:W-:Y:S02]  /*2cf0*/  IMAD.IADD R120, R89, 0x1, R5 ;  /* 0x0000000159787824 */ /* 0x000fe400078e0205 */
[----:B------:R-:W-:Y:S02]  /*2d00*/  IMAD.IADD R3, R99, 0x1, R7 ;  /* 0x0000000163037824 */ /* 0x000fe400078e0207 */
[----:B------:R-:W-:Y:S01]  /*2d10*/  IMAD.IADD R4, R7, 0x1, R97 ;  /* 0x0000000107047824 */ /* 0x000fe200078e0261 */
[----:B------:R-:W-:Y:S01]  /*2d20*/  SHF.R.S32.HI R7, RZ, 0x3, R8 ;  /* 0x00000003ff077819 */ /* 0x000fe20000011408 */
[----:B------:R-:W-:Y:S02]  /*2d30*/  IMAD.IADD R5, R93, 0x1, R9 ;  /* 0x000000015d057824 */ /* 0x000fe400078e0209 */
[----:B------:R-:W-:Y:S01]  /*2d40*/  IMAD.IADD R6, R9, 0x1, R91 ;  /* 0x0000000109067824 */ /* 0x000fe200078e025b */
[----:B------:R-:W-:Y:S01]  /*2d50*/  SHF.R.S32.HI R9, RZ, 0x3, R10 ;  /* 0x00000003ff097819 */ /* 0x000fe2000001140a */
[----:B------:R-:W-:Y:S01]  /*2d60*/  IMAD.WIDE.U32 R94, R94, 0x50, RZ ;  /* 0x000000505e5e7825 */ /* 0x000fe200078e00ff */
[----:B------:R-:W-:-:S02]  /*2d70*/  LOP3.LUT R8, R8, 0xfffffff8, RZ, 0xc0, !PT ;  /* 0xfffffff808087812 */ /* 0x000fc400078ec0ff */
[----:B------:R-:W-:Y:S01]  /*2d80*/  LOP3.LUT R10, R10, 0xfffffff8, RZ, 0xc0, !PT ;  /* 0xfffffff80a0a7812 */ /* 0x000fe200078ec0ff */
[----:B------:R-:W-:Y:S01]  /*2d90*/  IMAD.IADD R121, R121, 0x1, R12 ;  /* 0x0000000179797824 */ /* 0x000fe200078e020c */
[----:B------:R-:W-:Y:S01]  /*2da0*/  LOP3.LUT R20, R25, 0x2, RZ, 0xc0, !PT ;  /* 0x0000000219147812 */ /* 0x000fe200078ec0ff */
[----:B------:R-:W-:Y:S01]  /*2db0*/  IMAD.IADD R115, R95, 0x1, R115 ;  /* 0x000000015f737824 */ /* 0x000fe200078e0273 */
[C---:B------:R-:W-:Y:S02]  /*2dc0*/  LOP3.LUT R21, R25.reuse, 0x4, RZ, 0xc0, !PT ;  /* 0x0000000419157812 */ /* 0x040fe400078ec0ff */
[----:B------:R-:W-:Y:S02]  /*2dd0*/  LOP3.LUT R0, R0, 0x1, RZ, 0xc0, !PT ;  /* 0x0000000100007812 */ /* 0x000fe400078ec0ff */
[----:B------:R-:W-:Y:S02]  /*2de0*/  LOP3.LUT R25, R25, 0x8, RZ, 0xc0, !PT ;  /* 0x0000000819197812 */ /* 0x000fe400078ec0ff */
[----:B------:R-:W-:-:S02]  /*2df0*/  SHF.R.S32.HI R113, RZ, 0x1f, R100 ;  /* 0x0000001fff717819 */ /* 0x000fc40000011464 */
[----:B------:R-:W-:Y:S02]  /*2e00*/  SHF.R.S32.HI R26, RZ, 0x1f, R8 ;  /* 0x0000001fff1a7819 */ /* 0x000fe40000011408 */
[----:B------:R-:W-:-:S07]  /*2e10*/  SHF.R.S32.HI R27, RZ, 0x1f, R10 ;  /* 0x0000001fff1b7819 */ /* 0x000fce000001140a */
.L_x_561:
[----:B-1----:R-:W2:Y:S01]  /*2e20*/  LDL R31, [R1+0x68] ;  /* 0x00006800011f7983 */ /* 0x002ea20000100800 */
[----:B------:R-:W0:Y:S01]  /*2e30*/  LDC R77, c[0x0][0x430] ;  /* 0x00010c00ff4d7b82 */ /* 0x000e220000000800 */
[----:B------:R-:W-:Y:S01]  /*2e40*/  VIADD R2, R2, 0xffffffff ;  /* 0xffffffff02027836 */ /* 0x000fe20000000000 */
[----:B------:R-:W-:Y:S01]  /*2e50*/  ULDC.64 UR4, c[0x0][0x208] ;  /* 0x0000820000047ab9 */ /* 0x000fe20000000a00 */
[----:B------:R-:W-:Y:S02]  /*2e60*/  IMAD.MOV.U32 R76, RZ, RZ, RZ ;  /* 0x000000ffff4c7224 */ /* 0x000fe400078e00ff */
[----:B------:R-:W-:-:S03]  /*2e70*/  IMAD R13, R2, 0x50, R109 ;  /* 0x00000050020d7824 */ /* 0x000fc600078e026d */
[----:B------:R-:W1:Y:S01]  /*2e80*/  LDC R110, c[0x0][0x3f4] ;  /* 0x0000fd00ff6e7b82 */ /* 0x000e620000000800 */
[----:B------:R-:W-:Y:S01]  /*2e90*/  IMAD.IADD R32, R114, 0x1, R13 ;  /* 0x0000000172207824 */ /* 0x000fe200078e020d */
[----:B------:R-:W-:-:S03]  /*2ea0*/  ISETP.GE.AND P0, PT, R13, R24, PT ;  /* 0x000000180d00720c */ /* 0x000fc60003f06270 */
[----:B------:R-:W-:Y:S01]  /*2eb0*/  IMAD.MOV.U32 R28, RZ, RZ, R32 ;  /* 0x000000ffff1c7224 */ /* 0x000fe200078e0020 */
[----:B------:R-:W-:Y:S02]  /*2ec0*/  ISETP.GT.OR P0, PT, R109, 0x4f, P0 ;  /* 0x0000004f6d00780c */ /* 0x000fe40000704670 */
[----:B0-----:R-:W-:-:S11]  /*2ed0*/  ISETP.NE.AND P3, PT, R77, 0x1, PT ;  /* 0x000000014d00780c */ /* 0x001fd60003f65270 */
[----:B------:R-:W0:Y:S08]  /*2ee0*/  @!P0 LDC.64 R14, c[0x0][0x428] ;  /* 0x00010a00ff0e8b82 */ /* 0x000e300000000a00 */
[----:B------:R-:W3:Y:S08]  /*2ef0*/  @!P0 LDC.64 R12, c[0x0][0x418] ;  /* 0x00010600ff0c8b82 */ /* 0x000ef00000000a00 */
[----:B------:R-:W4:Y:S08]  /*2f00*/  @P3 LDC R11, c[0x0][0x434] ;  /* 0x00010d00ff0b3b82 */ /* 0x000f300000000800 */
[----:B------:R-:W1:Y:S01]  /*2f10*/  @P3 LDC R30, c[0x0][0x438] ;  /* 0x00010e00ff1e3b82 */ /* 0x000e620000000800 */
[----:B----4-:R-:W-:-:S05]  /*2f20*/  @P3 IMAD.HI.U32 R11, R32, R11, RZ ;  /* 0x0000000b200b3227 */ /* 0x010fca00078e00ff */
[----:B-1----:R-:W-:Y:S01]  /*2f30*/  @P3 SHF.R.U32.HI R28, RZ, R30, R11 ;  /* 0x0000001eff1c3219 */ /* 0x002fe2000001160b */
[----:B0-----:R-:W-:-:S03]  /*2f40*/  @!P0 IMAD R11, R113, R14, RZ ;  /* 0x0000000e710b8224 */ /* 0x001fc600078e02ff */
[--C-:B------:R-:W-:Y:S01]  /*2f50*/  @!P0 SHF.R.S32.HI R29, RZ, 0x1f, R28.reuse ;  /* 0x0000001fff1d8819 */ /* 0x100fe2000001141c */
[C---:B------:R-:W-:Y:S02]  /*2f60*/  @!P0 IMAD R11, R100.reuse, R15, R11 ;  /* 0x0000000f640b8224 */ /* 0x040fe400078e020b */
[----:B------:R-:W-:-:S04]  /*2f70*/  @!P0 IMAD.WIDE.U32 R14, R100, R14, R28 ;  /* 0x0000000e640e8225 */ /* 0x000fc800078e001c */
[----:B------:R-:W-:Y:S01]  /*2f80*/  @!P0 IMAD.IADD R11, R15, 0x1, R11 ;  /* 0x000000010f0b8824 */ /* 0x000fe200078e020b */
[----:B---3--:R-:W-:-:S04]  /*2f90*/  @!P0 LEA R12, P3, R14, R12, 0x2 ;  /* 0x0000000c0e0c8211 */ /* 0x008fc800078610ff */
[----:B------:R-:W-:Y:S02]  /*2fa0*/  @!P0 LEA.HI.X R13, R14, R13, R11, 0x2, P3 ;  /* 0x0000000d0e0d8211 */ /* 0x000fe400018f140b */
[----:B------:R-:W-:-:S03]  /*2fb0*/  ISETP.GT.AND P3, PT, R2, R112, PT ;  /* 0x000000700200720c */ /* 0x000fc60003f64270 */
[----:B------:R0:W5:Y:S01]  /*2fc0*/  @!P0 LDG.E R76, desc[UR4][R12.64] ;  /* 0x000000040c4c8981 */ /* 0x000162000c1e1900 */
[----:B------:R-:W-:Y:S01]  /*2fd0*/  ISETP.GE.AND P0, PT, R110, 0x1, PT ;  /* 0x000000016e00780c */ /* 0x000fe20003f06270 */
[----:B------:R-:W-:Y:S01]  /*2fe0*/  IMAD.MOV R14, RZ, RZ, -R28 ;  /* 0x000000ffff0e7224 */ /* 0x000fe200078e0a1c */
[----:B------:R-:W-:Y:S01]  /*2ff0*/  LOP3.LUT R18, R18, 0xfffffffe, RZ, 0xc0, !PT ;  /* 0xfffffffe12127812 */ /* 0x000fe200078ec0ff */
[----:B------:R-:W-:Y:S05]  /*3000*/  YIELD ;  /* 0x0000000000007946 */ /* 0x000fea0003800000 */
[----:B------:R-:W-:Y:S01]  /*3010*/  BSSY B0, `(.L_x_445) ;  /* 0x0000847000007945 */ /* 0x000fe20003800000 */
[----:B------:R-:W-:Y:S01]  /*3020*/  IMAD R77, R77, R14, R32 ;  /* 0x0000000e4d4d7224 */ /* 0x000fe200078e0220 */
[----:B------:R-:W-:Y:S01]  /*3030*/  @P3 LOP3.LUT R18, R18, 0x1, RZ, 0xfc, !PT ;  /* 0x0000000112123812 */ /* 0x000fe200078efcff */
[----:B--2---:R-:W-:-:S04]  /*3040*/  IMAD R78, R213, 0x5000, R31 ;  /* 0x00005000d54e7824 */ /* 0x004fc800078e021f */
[----:B------:R-:W-:Y:S01]  /*3050*/  IMAD R78, R78, 0x2, R23 ;  /* 0x000000024e4e7824 */ /* 0x000fe200078e0217 */
[----:B0-----:R-:W-:Y:S06]  /*3060*/  @!P0 BRA `(.L_x_446) ;  /* 0x0000007c00248947 */ /* 0x001fec0003800000 */
[----:B------:R-:W-:Y:S01]  /*3070*/  SHF.R.S32.HI R79, RZ, 0x1f, R77 ;  /* 0x0000001fff4f7819 */ /* 0x000fe2000001144d */
[----:B------:R-:W-:Y:S01]  /*3080*/  ULDC.64 UR4, c[0x0][0x300] ;  /* 0x0000c00000047ab9 */ /* 0x000fe20000000a00 */
[----:B-----5:R-:W-:Y:S01]  /*3090*/  SHF.R.S32.HI R84, RZ, 0x1f, R76 ;  /* 0x0000001fff547819 */ /* 0x020fe2000001144c */
[----:B------:R-:W-:Y:S01]  /*30a0*/  IMAD.WIDE.U32 R12, R77, UR4, RZ ;  /* 0x000000044d0c7c25 */ /* 0x000fe2000f8e00ff */
[----:B------:R-:W-:Y:S02]  /*30b0*/  ULDC.U8 UR6, c[0x0][0x410] ;  /* 0x0001040000067ab9 */ /* 0x000fe40000000000 */
[----:B------:R-:W-:Y:S01]  /*30c0*/  ISETP.NE.AND P0, PT, RZ, UR6, PT ;  /* 0x00000006ff007c0c */ /* 0x000fe2000bf05270 */
[----:B------:R-:W-:Y:S02]  /*30d0*/  IMAD R14, R79, UR4, RZ ;  /* 0x000000044f0e7c24 */ /* 0x000fe4000f8e02ff */
[----:B------:R-:W-:Y:S02]  /*30e0*/  IMAD R85, R2, -0x50, R24 ;  /* 0xffffffb002557824 */ /* 0x000fe400078e0218 */
[----:B------:R-:W-:Y:S01]  /*30f0*/  IMAD R11, R77, UR5, R14 ;  /* 0x000000054d0b7c24 */ /* 0x000fe2000f8e020e */
[----:B------:R-:W-:Y:S01]  /*3100*/  ULDC.64 UR4, c[0x0][0x310] ;  /* 0x0000c40000047ab9 */ /* 0x000fe20000000a00 */
[----:B------:R-:W-:Y:S01]  /*3110*/  IMAD R14, R115, R2, RZ ;  /* 0x00000002730e7224 */ /* 0x000fe200078e02ff */
[----:B------:R-:W-:Y:S01]  /*3120*/  VIMNMX R85, R85, 0x50, PT ;  /* 0x0000005055557848 */ /* 0x000fe20003fe0100 */
[----:B------:R-:W-:-:S02]  /*3130*/  IMAD R15, R84, UR4, RZ ;  /* 0x00000004540f7c24 */ /* 0x000fc4000f8e02ff */
[----:B------:R-:W-:Y:S01]  /*3140*/  IMAD.IADD R13, R13, 0x1, R11 ;  /* 0x000000010d0d7824 */ /* 0x000fe200078e020b */
[----:B------:R-:W-:Y:S01]  /*3150*/  SHF.R.S32.HI R11, RZ, 0x1f, R2 ;  /* 0x0000001fff0b7819 */ /* 0x000fe20000011402 */
[C---:B------:R-:W-:Y:S02]  /*3160*/  IMAD R15, R76.reuse, UR5, R15 ;  /* 0x000000054c0f7c24 */ /* 0x040fe4000f8e020f */
[----:B------:R-:W-:Y:S01]  /*3170*/  IMAD.WIDE.U32 R12, R76, UR4, R12 ;  /* 0x000000044c0c7c25 */ /* 0x000fe2000f8e000c */
[----:B------:R-:W-:-:S03]  /*3180*/  ULDC.64 UR4, c[0x0][0x308] ;  /* 0x0000c20000047ab9 */ /* 0x000fc60000000a00 */
[----:B------:R-:W-:Y:S02]  /*3190*/  IMAD.IADD R13, R13, 0x1, R15 ;  /* 0x000000010d0d7824 */ /* 0x000fe400078e020f */
[----:B------:R-:W-:Y:S02]  /*31a0*/  IMAD R15, R120, R2, RZ ;  /* 0x00000002780f7224 */ /* 0x000fe400078e02ff */
[----:B------:R-:W-:-:S04]  /*31b0*/  IMAD.WIDE.U32 R116, R223, UR4, R12 ;  /* 0x00000004df747c25 */ /* 0x000fc8000f8e000c */
[C---:B------:R-:W-:Y:S02]  /*31c0*/  IMAD R29, R11.reuse, R94, R14 ;  /* 0x0000005e0b1d7224 */ /* 0x040fe400078e020e */
[----:B------:R-:W-:Y:S02]  /*31d0*/  IMAD R31, R11, R88, R15 ;  /* 0x000000580b1f7224 */ /* 0x000fe400078e020f */
[----:B------:R-:W-:Y:S01]  /*31e0*/  IMAD R11, R223, UR5, R117 ;  /* 0x00000005df0b7c24 */ /* 0x000fe2000f8e0275 */
[----:B------:R-:W-:Y:S01]  /*31f0*/  ULDC.64 UR4, c[0x0][0x2e8] ;  /* 0x0000ba0000047ab9 */ /* 0x000fe20000000a00 */
[----:B------:R-:W-:Y:S01]  /*3200*/  IMAD.WIDE.U32 R14, R94, R2, RZ ;  /* 0x000000025e0e7225 */ /* 0x000fe200078e00ff */
[----:B------:R-:W-:-:S03]  /*3210*/  LEA R117, P3, R116, UR4, 0x1 ;  /* 0x0000000474757c11 */ /* 0x000fc6000f8608ff */
[----:B------:R-:W-:Y:S01]  /*3220*/  IMAD.WIDE.U32 R12, R88, R2, RZ ;  /* 0x00000002580c7225 */ /* 0x000fe200078e00ff */
[----:B------:R-:W-:-:S03]  /*3230*/  LEA.HI.X R116, R116, UR5, R11, 0x1, P3 ;  /* 0x0000000574747c11 */ /* 0x000fc600098f0c0b */
[----:B------:R-:W-:Y:S02]  /*3240*/  IMAD.IADD R11, R15, 0x1, R29 ;  /* 0x000000010f0b7824 */ /* 0x000fe400078e021d */
[----:B------:R-:W-:Y:S01]  /*3250*/  IMAD.IADD R80, R13, 0x1, R31 ;  /* 0x000000010d507824 */ /* 0x000fe200078e021f */
[----:B------:R-:W-:Y:S06]  /*3260*/  @!P0 BRA `(.L_x_447) ;  /* 0x0000003800c08947 */ /* 0x000fec0003800000 */
[----:B------:R-:W-:Y:S01]  /*3270*/  ISETP.GE.AND P3, PT, R224, R85, PT ;  /* 0x00000055e000720c */ /* 0x000fe20003f66270 */
[----:B------:R-:W-:Y:S01]  /*3280*/  BSSY B1, `(.L_x_448) ;  /* 0x000002a000017945 */ /* 0x000fe20003800000 */
        /* <DEDUP_REMOVED lines=9> */
[----:B------:R-:W-:Y:S06]  /*3320*/  @P3 BRA `(.L_x_449) ;  /* 0x00000000007c3947 */ /* 0x000fec0003800000 */
[----:B------:R-:W-:Y:S01]  /*3330*/  IADD3 R29, P4, R98, R14, RZ ;  /* 0x0000000e621d7210 */ /* 0x000fe20007f9e0ff */
[----:B------:R-:W-:Y:S01]  /*3340*/  ULDC.64 UR4, c[0x0][0x3e8] ;  /* 0x0000fa0000047ab9 */ /* 0x000fe20000000a00 */
[----:B------:R-:W-:Y:S01]  /*3350*/  IADD3 R31, P0, R92, R12, RZ ;  /* 0x0000000c5c1f7210 */ /* 0x000fe20007f1e0ff */
[----:B------:R-:W-:Y:S01]  /*3360*/  ULDC.64 UR6, c[0x0][0x400] ;  /* 0x0001000000067ab9 */ /* 0x000fe20000000a00 */
[----:B------:R-:W-:Y:S01]  /*3370*/  CS2R R72, SRZ ;  /* 0x0000000000487805 */ /* 0x000fe2000001ff00 */
[----:B------:R-:W-:Y:S01]  /*3380*/  IMAD.X R30, R11, 0x1, R3, P4 ;  /* 0x000000010b1e7824 */ /* 0x000fe200020e0603 */
[----:B------:R-:W-:Y:S01]  /*3390*/  LEA R28, P4, R29, UR4, 0x1 ;  /* 0x000000041d1c7c11 */ /* 0x000fe2000f8808ff */
[----:B------:R-:W-:Y:S01]  /*33a0*/  IMAD.X R32, R80, 0x1, R5, P0 ;  /* 0x0000000150207824 */ /* 0x000fe200000e0605 */
[----:B------:R-:W-:Y:S02]  /*33b0*/  CS2R R68, SRZ ;  /* 0x0000000000447805 */ /* 0x000fe4000001ff00 */
[----:B------:R-:W-:-:S02]  /*33c0*/  CS2R R74, SRZ ;  /* 0x00000000004a7805 */ /* 0x000fc4000001ff00 */
[----:B------:R-:W-:Y:S02]  /*33d0*/  LEA.HI.X R29, R29, UR5, R30, 0x1, P4 ;  /* 0x000000051d1d7c11 */ /* 0x000fe4000a0f0c1e */
[----:B------:R-:W-:Y:S02]  /*33e0*/  CS2R R70, SRZ ;  /* 0x0000000000467805 */ /* 0x000fe4000001ff00 */
[C---:B------:R-:W-:Y:S01]  /*33f0*/  LEA R30, P0, R31.reuse, UR6, 0x1 ;  /* 0x000000061f1e7c11 */ /* 0x040fe2000f8008ff */
[----:B------:R-:W-:Y:S01]  /*3400*/  ULDC.64 UR8, c[0x0][0x208] ;  /* 0x0000820000087ab9 */ /* 0x000fe20000000a00 */
[-C--:B------:R-:W-:Y:S02]  /*3410*/  ISETP.GE.AND P4, PT, R216, R110.reuse, PT ;  /* 0x0000006ed800720c */ /* 0x080fe40003f86270 */
[----:B------:R-:W-:Y:S02]  /*3420*/  LEA.HI.X R31, R31, UR7, R32, 0x1, P0 ;  /* 0x000000071f1f7c11 */ /* 0x000fe400080f0c20 */
[----:B------:R-:W-:-:S02]  /*3430*/  ISETP.GE.AND P0, PT, R221, R110, PT ;  /* 0x0000006edd00720c */ /* 0x000fc40003f06270 */
[----:B------:R-:W-:-:S07]  /*3440*/  CS2R R64, SRZ ;  /* 0x0000000000407805 */ /* 0x000fce000001ff00 */
[----:B------:R0:W5:Y:S04]  /*3450*/  @!P4 LDG.E.64 R72, desc[UR8][R28.64] ;  /* 0x000000081c48c981 */ /* 0x000168000c1e1b00 */
[----:B------:R0:W5:Y:S01]  /*3460*/  @!P4 LDG.E.64 R74, desc[UR8][R30.64] ;  /* 0x000000081e4ac981 */ /* 0x000162000c1e1b00 */
[----:B------:R-:W-:-:S03]  /*3470*/  ISETP.GE.AND P4, PT, R220, R110, PT ;  /* 0x0000006edc00720c */ /* 0x000fc60003f86270 */
[----:B------:R0:W5:Y:S04]  /*3480*/  @!P0 LDG.E.64 R68, desc[UR8][R28.64+0x40] ;  /* 0x000040081c448981 */ /* 0x000168000c1e1b00 */
[----:B------:R0:W5:Y:S01]  /*3490*/  @!P0 LDG.E.64 R70, desc[UR8][R30.64+0x40] ;  /* 0x000040081e468981 */ /* 0x000162000c1e1b00 */
[----:B------:R-:W-:Y:S02]  /*34a0*/  ISETP.GE.AND P0, PT, R222, R110, PT ;  /* 0x0000006ede00720c */ /* 0x000fe40003f06270 */
[----:B------:R-:W-:Y:S02]  /*34b0*/  CS2R R60, SRZ ;  /* 0x00000000003c7805 */ /* 0x000fe4000001ff00 */
[----:B------:R-:W-:Y:S02]  /*34c0*/  CS2R R66, SRZ ;  /* 0x0000000000427805 */ /* 0x000fe4000001ff00 */
[----:B------:R-:W-:Y:S01]  /*34d0*/  CS2R R62, SRZ ;  /* 0x00000000003e7805 */ /* 0x000fe2000001ff00 */
[----:B------:R0:W5:Y:S04]  /*34e0*/  @!P4 LDG.E.64 R64, desc[UR8][R28.64+0x80] ;  /* 0x000080081c40c981 */ /* 0x000168000c1e1b00 */
[----:B------:R0:W5:Y:S04]  /*34f0*/  @!P4 LDG.E.64 R66, desc[UR8][R30.64+0x80] ;  /* 0x000080081e42c981 */ /* 0x000168000c1e1b00 */
[----:B------:R0:W5:Y:S04]  /*3500*/  @!P0 LDG.E.64 R60, desc[UR8][R28.64+0xc0] ;  /* 0x0000c0081c3c8981 */ /* 0x000168000c1e1b00 */
[----:B------:R0:W5:Y:S02]  /*3510*/  @!P0 LDG.E.64 R62, desc[UR8][R30.64+0xc0] ;  /* 0x0000c0081e3e8981 */ /* 0x000164000c1e1b00 */
.L_x_449:
[----:B------:R-:W-:Y:S05]  /*3520*/  BSYNC B1 ;  /* 0x0000000000017941 */ /* 0x000fea0003800000 */
.L_x_448:
[----:B0----5:R-:W-:Y:S01]  /*3530*/  IMAD.MOV.U32 R28, RZ, RZ, R60 ;  /* 0x000000ffff1c7224 */ /* 0x021fe200078e003c */
[----:B------:R-:W-:Y:S01]  /*3540*/  MOV R29, R64 ;  /* 0x00000040001d7202 */ /* 0x000fe20000000f00 */
[----:B------:R-:W-:Y:S01]  /*3550*/  IMAD.MOV.U32 R30, RZ, RZ, R61 ;  /* 0x000000ffff1e7224 */ /* 0x000fe200078e003d */
[----:B------:R-:W-:Y:S01]  /*3560*/  BSSY B1, `(.L_x_450) ;  /* 0x0000040000017945 */ /* 0x000fe20003800000 */
[----:B------:R-:W-:Y:S01]  /*3570*/  VIADD R32, R224, 0x20 ;  /* 0x00000020e0207836 */ /* 0x000fe20000000000 */
[----:B------:R-:W-:Y:S01]  /*3580*/  CS2R R48, SRZ ;  /* 0x0000000000307805 */ /* 0x000fe2000001ff00 */
[----:B------:R-:W-:Y:S01]  /*3590*/  IMAD.MOV.U32 R31, RZ, RZ, R65 ;  /* 0x000000ffff1f7224 */ /* 0x000fe200078e0041 */
[----:B------:R-:W-:Y:S01]  /*35a0*/  PRMT R149, R30, 0x5410, R28 ;  /* 0x000054101e957816 */ /* 0x000fe2000000001c */
[----:B------:R-:W-:Y:S01]  /*35b0*/  IMAD.MOV.U32 R30, RZ, RZ, R68 ;  /* 0x000000ffff1e7224 */ /* 0x000fe200078e0044 */
[----:B------:R-:W-:Y:S01]  /*35c0*/  ISETP.GE.AND P4, PT, R32, R85, PT ;  /* 0x000000552000720c */ /* 0x000fe20003f86270 */
[----:B------:R-:W-:Y:S01]  /*35d0*/  IMAD.MOV.U32 R28, RZ, RZ, R69 ;  /* 0x000000ffff1c7224 */ /* 0x000fe200078e0045 */
[----:B------:R-:W-:Y:S01]  /*35e0*/  PRMT R151, R31, 0x5410, R29 ;  /* 0x000054101f977816 */ /* 0x000fe2000000001d */
[----:B------:R-:W-:Y:S01]  /*35f0*/  IMAD.MOV.U32 R29, RZ, RZ, R73 ;  /* 0x000000ffff1d7224 */ /* 0x000fe200078e0049 */
[----:B------:R-:W-:Y:S01]  /*3600*/  PRMT R152, R152, 0x5410, R30 ;  /* 0x0000541098987816 */ /* 0x000fe2000000001e */
[----:B------:R-:W-:Y:S01]  /*3610*/  IMAD.MOV.U32 R31, RZ, RZ, R62 ;  /* 0x000000ffff1f7224 */ /* 0x000fe200078e003e */
[----:B------:R-:W-:Y:S01]  /*3620*/  PRMT R153, R153, 0x5410, R28 ;  /* 0x0000541099997816 */ /* 0x000fe2000000001c */
[----:B------:R-:W-:Y:S01]  /*3630*/  IMAD.MOV.U32 R28, RZ, RZ, R72 ;  /* 0x000000ffff1c7224 */ /* 0x000fe200078e0048 */
[----:B------:R-:W-:Y:S01]  /*3640*/  CS2R R52, SRZ ;  /* 0x0000000000347805 */ /* 0x000fe2000001ff00 */
[----:B------:R-:W-:Y:S01]  /*3650*/  IMAD.MOV.U32 R30, RZ, RZ, R63 ;  /* 0x000000ffff1e7224 */ /* 0x000fe200078e003f */
[----:B------:R-:W-:-:S02]  /*3660*/  CS2R R56, SRZ ;  /* 0x0000000000387805 */ /* 0x000fc4000001ff00 */
[----:B------:R-:W-:Y:S02]  /*3670*/  CS2R R46, SRZ ;  /* 0x00000000002e7805 */ /* 0x000fe4000001ff00 */
[----:B------:R-:W-:Y:S01]  /*3680*/  PRMT R82, R29, 0x5410, R28 ;  /* 0x000054101d527816 */ /* 0x000fe2000000001c */
[----:B------:R-:W-:Y:S01]  /*3690*/  IMAD.MOV.U32 R28, RZ, RZ, R70 ;  /* 0x000000ffff1c7224 */ /* 0x000fe200078e0046 */
[----:B------:R-:W-:Y:S01]  /*36a0*/  PRMT R148, R30, 0x5410, R31 ;  /* 0x000054101e947816 */ /* 0x000fe2000000001f */
[----:B------:R-:W-:Y:S01]  /*36b0*/  IMAD.MOV.U32 R31, RZ, RZ, R66 ;  /* 0x000000ffff1f7224 */ /* 0x000fe200078e0042 */
[----:B------:R-:W-:Y:S01]  /*36c0*/  CS2R R50, SRZ ;  /* 0x0000000000327805 */ /* 0x000fe2000001ff00 */
[----:B------:R-:W-:Y:S01]  /*36d0*/  IMAD.MOV.U32 R30, RZ, RZ, R67 ;  /* 0x000000ffff1e7224 */ /* 0x000fe200078e0043 */
[----:B------:R-:W-:Y:S01]  /*36e0*/  PRMT R152, R28, 0x7610, R152 ;  /* 0x000076101c987816 */ /* 0x000fe20000000098 */
[----:B------:R-:W-:Y:S01]  /*36f0*/  IMAD.MOV.U32 R29, RZ, RZ, R71 ;  /* 0x000000ffff1d7224 */ /* 0x000fe200078e0047 */
[----:B------:R-:W-:Y:S01]  /*3700*/  CS2R R54, SRZ ;  /* 0x0000000000367805 */ /* 0x000fe2000001ff00 */
[----:B------:R-:W-:Y:S01]  /*3710*/  IMAD.MOV.U32 R32, RZ, RZ, R74 ;  /* 0x000000ffff207224 */ /* 0x000fe200078e004a */
[----:B------:R-:W-:Y:S01]  /*3720*/  PRMT R150, R30, 0x5410, R31 ;  /* 0x000054101e967816 */ /* 0x000fe2000000001f */
[----:B------:R-:W-:Y:S01]  /*3730*/  IMAD.MOV.U32 R33, RZ, RZ, R75 ;  /* 0x000000ffff217224 */ /* 0x000fe200078e004b */
[----:B------:R-:W-:-:S02]  /*3740*/  PRMT R154, R154, 0x5410, R29 ;  /* 0x000054109a9a7816 */ /* 0x000fc4000000001d */
[----:B------:R-:W-:Y:S01]  /*3750*/  CS2R R58, SRZ ;  /* 0x00000000003a7805 */ /* 0x000fe2000001ff00 */
[----:B------:R-:W-:Y:S06]  /*3760*/  @P4 BRA `(.L_x_451) ;  /* 0x00000000007c4947 */ /* 0x000fec0003800000 */
[----:B------:R-:W-:Y:S01]  /*3770*/  IADD3 R28, P0, P5, R98, R14, R102 ;  /* 0x0000000e621c7210 */ /* 0x000fe20007d1e066 */
[----:B------:R-:W-:Y:S01]  /*3780*/  ULDC.64 UR4, c[0x0][0x3e8] ;  /* 0x0000fa0000047ab9 */ /* 0x000fe20000000a00 */
[----:B------:R-:W-:Y:S01]  /*3790*/  ULDC.64 UR6, c[0x0][0x400] ;  /* 0x0001000000067ab9 */ /* 0x000fe20000000a00 */
[----:B------:R-:W-:Y:S02]  /*37a0*/  CS2R R56, SRZ ;  /* 0x0000000000387805 */ /* 0x000fe4000001ff00 */
[----:B------:R-:W-:Y:S02]  /*37b0*/  IADD3.X R31, R3, R11, R101, P0, P5 ;  /* 0x0000000b031f7210 */ /* 0x000fe400007ea465 */
[----:B------:R-:W-:Y:S02]  /*37c0*/  CS2R R58, SRZ ;  /* 0x00000000003a7805 */ /* 0x000fe4000001ff00 */
[----:B------:R-:W-:Y:S01]  /*37d0*/  IADD3 R29, P0, P5, R92, R12, R104 ;  /* 0x0000000c5c1d7210 */ /* 0x000fe20007d1e068 */
[----:B------:R-:W-:-:S03]  /*37e0*/  ULDC.64 UR8, c[0x0][0x208] ;  /* 0x0000820000087ab9 */ /* 0x000fc60000000a00 */
[----:B------:R-:W-:Y:S02]  /*37f0*/  IADD3.X R34, R5, R80, R103, P0, P5 ;  /* 0x0000005005227210 */ /* 0x000fe400007ea467 */
[----:B------:R-:W-:-:S04]  /*3800*/  LEA R30, P0, R28, UR4, 0x1 ;  /* 0x000000041c1e7c11 */ /* 0x000fc8000f8008ff */
[----:B------:R-:W-:Y:S02]  /*3810*/  LEA.HI.X R31, R28, UR5, R31, 0x1, P0 ;  /* 0x000000051c1f7c11 */ /* 0x000fe400080f0c1f */
[----:B------:R-:W-:-:S04]  /*3820*/  LEA R28, P0, R29, UR6, 0x1 ;  /* 0x000000061d1c7c11 */ /* 0x000fc8000f8008ff */
[----:B------:R-:W-:Y:S02]  /*3830*/  LEA.HI.X R29, R29, UR7, R34, 0x1, P0 ;  /* 0x000000071d1d7c11 */ /* 0x000fe400080f0c22 */
[----:B------:R-:W-:Y:S02]  /*3840*/  ISETP.GE.AND P0, PT, R216, R110, PT ;  /* 0x0000006ed800720c */ /* 0x000fe40003f06270 */
[----:B------:R-:W-:Y:S02]  /*3850*/  CS2R R52, SRZ ;  /* 0x0000000000347805 */ /* 0x000fe4000001ff00 */
[----:B------:R-:W-:-:S09]  /*3860*/  CS2R R54, SRZ ;  /* 0x0000000000367805 */ /* 0x000fd2000001ff00 */
[----:B------:R0:W5:Y:S04]  /*3870*/  @!P0 LDG.E.64 R56, desc[UR8][R30.64] ;  /* 0x000000081e388981 */ /* 0x000168000c1e1b00 */
[----:B------:R0:W5:Y:S01]  /*3880*/  @!P0 LDG.E.64 R58, desc[UR8][R28.64] ;  /* 0x000000081c3a8981 */ /* 0x000162000c1e1b00 */
        /* <DEDUP_REMOVED lines=10> */
[----:B------:R-:W-:-:S13]  /*3930*/  ISETP.GE.AND P0, PT, R222, R110, PT ;  /* 0x0000006ede00720c */ /* 0x000fda0003f06270 */
[----:B------:R0:W5:Y:S04]  /*3940*/  @!P0 LDG.E.64 R44, desc[UR8][R30.64+0xc0] ;  /* 0x0000c0081e2c8981 */ /* 0x000168000c1e1b00 */
[----:B------:R0:W5:Y:S02]  /*3950*/  @!P0 LDG.E.64 R46, desc[UR8][R28.64+0xc0] ;  /* 0x0000c0081c2e8981 */ /* 0x000164000c1e1b00 */
.L_x_451:
[----:B------:R-:W-:Y:S05]  /*3960*/  BSYNC B1 ;  /* 0x0000000000017941 */ /* 0x000fea0003800000 */
.L_x_450:
[----:B0----5:R-:W-:Y:S01]  /*3970*/  IMAD.MOV.U32 R29, RZ, RZ, R44 ;  /* 0x000000ffff1d7224 */ /* 0x021fe200078e002c */
[----:B------:R-:W-:Y:S01]  /*3980*/  BSSY B1, `(.L_x_452) ;  /* 0x0000044000017945 */ /* 0x000fe20003800000 */
[----:B------:R-:W-:Y:S01]  /*3990*/  IMAD.MOV.U32 R28, RZ, RZ, R45 ;  /* 0x000000ffff1c7224 */ /* 0x000fe200078e002d */
[----:B------:R-:W-:Y:S01]  /*39a0*/  PRMT R83, R32, 0x7610, R83 ;  /* 0x0000761020537816 */ /* 0x000fe20000000053 */
[----:B------:R-:W-:Y:S01]  /*39b0*/  VIADD R34, R224, 0x40 ;  /* 0x00000040e0227836 */ /* 0x000fe20000000000 */
[----:B------:R-:W-:Y:S01]  /*39c0*/  PRMT R118, R33, 0x7610, R118 ;  /* 0x0000761021767816 */ /* 0x000fe20000000076 */
[----:B------:R-:W-:Y:S01]  /*39d0*/  IMAD.MOV.U32 R31, RZ, RZ, R48 ;  /* 0x000000ffff1f7224 */ /* 0x000fe200078e0030 */
[----:B------:R-:W-:Y:S01]  /*39e0*/  PRMT R138, R29, 0x5410, R28 ;  /* 0x000054101d8a7816 */ /* 0x000fe2000000001c */
[----:B------:R-:W-:Y:S01]  /*39f0*/  IMAD.MOV.U32 R29, RZ, RZ, R52 ;  /* 0x000000ffff1d7224 */ /* 0x000fe200078e0034 */
[----:B------:R-:W-:Y:S01]  /*3a00*/  ISETP.GE.AND P5, PT, R34, R85, PT ;  /* 0x000000552200720c */ /* 0x000fe20003fa6270 */
[----:B------:R-:W-:Y:S01]  /*3a10*/  IMAD.MOV.U32 R28, RZ, RZ, R53 ;  /* 0x000000ffff1c7224 */ /* 0x000fe200078e0035 */
[----:B------:R-:W-:Y:S01]  /*3a20*/  CS2R R32, SRZ ;  /* 0x0000000000207805 */ /* 0x000fe2000001ff00 */
[----:B------:R-:W-:Y:S01]  /*3a30*/  IMAD.MOV.U32 R30, RZ, RZ, R49 ;  /* 0x000000ffff1e7224 */ /* 0x000fe200078e0031 */
[----:B------:R-:W-:-:S02]  /*3a40*/  CS2R R36, SRZ ;  /* 0x0000000000247805 */ /* 0x000fc4000001ff00 */
[----:B------:R-:W-:Y:S02]  /*3a50*/  CS2R R40, SRZ ;  /* 0x0000000000287805 */ /* 0x000fe4000001ff00 */
[----:B------:R-:W-:Y:S01]  /*3a60*/  PRMT R144, R29, 0x5410, R28 ;  /* 0x000054101d907816 */ /* 0x000fe2000000001c */
[----:B------:R-:W-:Y:S01]  /*3a70*/  IMAD.MOV.U32 R29, RZ, RZ, R46 ;  /* 0x000000ffff1d7224 */ /* 0x000fe200078e002e */
[----:B------:R-:W-:Y:S02]  /*3a80*/  MOV R28, R47 ;  /* 0x0000002f001c7202 */ /* 0x000fe40000000f00 */
[----:B------:R-:W-:Y:S02]  /*3a90*/  CS2R R34, SRZ ;  /* 0x0000000000227805 */ /* 0x000fe4000001ff00 */
[----:B------:R-:W-:Y:S01]  /*3aa0*/  PRMT R142, R31, 0x5410, R30 ;  /* 0x000054101f8e7816 */ /* 0x000fe2000000001e */
[----:B------:R-:W-:Y:S01]  /*3ab0*/  IMAD.MOV.U32 R31, RZ, RZ, R56 ;  /* 0x000000ffff1f7224 */ /* 0x000fe200078e0038 */
[----:B------:R-:W-:Y:S01]  /*3ac0*/  PRMT R139, R29, 0x5410, R28 ;  /* 0x000054101d8b7816 */ /* 0x000fe2000000001c */
[----:B------:R-:W-:Y:S01]  /*3ad0*/  IMAD.MOV.U32 R30, RZ, RZ, R57 ;  /* 0x000000ffff1e7224 */ /* 0x000fe200078e0039 */
[----:B------:R-:W-:Y:S01]  /*3ae0*/  CS2R R38, SRZ ;  /* 0x0000000000267805 */ /* 0x000fe2000001ff00 */
[----:B------:R-:W-:Y:S01]  /*3af0*/  IMAD.MOV.U32 R29, RZ, RZ, R54 ;  /* 0x000000ffff1d7224 */ /* 0x000fe200078e0036 */
[----:B------:R-:W-:Y:S01]  /*3b00*/  CS2R R42, SRZ ;  /* 0x00000000002a7805 */ /* 0x000fe2000001ff00 */
[----:B------:R-:W-:Y:S01]  /*3b10*/  IMAD.MOV.U32 R28, RZ, RZ, R55 ;  /* 0x000000ffff1c7224 */ /* 0x000fe200078e0037 */
[----:B------:R-:W-:Y:S01]  /*3b20*/  PRMT R146, R31, 0x5410, R30 ;  /* 0x000054101f927816 */ /* 0x000fe2000000001e */
[----:B------:R-:W-:-:S02]  /*3b30*/  IMAD.MOV.U32 R31, RZ, RZ, R50 ;  /* 0x000000ffff1f7224 */ /* 0x000fc400078e0032 */
[----:B------:R-:W-:Y:S01]  /*3b40*/  IMAD.MOV.U32 R30, RZ, RZ, R51 ;  /* 0x000000ffff1e7224 */ /* 0x000fe200078e0033 */
[----:B------:R-:W-:Y:S01]  /*3b50*/  PRMT R145, R29, 0x5410, R28 ;  /* 0x000054101d917816 */ /* 0x000fe2000000001c */
[----:B------:R-:W-:Y:S02]  /*3b60*/  IMAD.MOV.U32 R29, RZ, RZ, R58 ;  /* 0x000000ffff1d7224 */ /* 0x000fe400078e003a */
[----:B------:R-:W-:Y:S01]  /*3b70*/  IMAD.MOV.U32 R28, RZ, RZ, R59 ;  /* 0x000000ffff1c7224 */ /* 0x000fe200078e003b */
[----:B------:R-:W-:Y:S02]  /*3b80*/  PRMT R143, R31, 0x5410, R30 ;  /* 0x000054101f8f7816 */ /* 0x000fe4000000001e */
[----:B------:R-:W-:Y:S02]  /*3b90*/  CS2R R30, SRZ ;  /* 0x00000000001e7805 */ /* 0x000fe4000001ff00 */
[----:B------:R-:W-:Y:S02]  /*3ba0*/  PRMT R147, R29, 0x5410, R28 ;  /* 0x000054101d937816 */ /* 0x000fe4000000001c */
[----:B------:R-:W-:Y:S01]  /*3bb0*/  CS2R R28, SRZ ;  /* 0x00000000001c7805 */ /* 0x000fe2000001ff00 */
[----:B------:R-:W-:Y:S06]  /*3bc0*/  @P5 BRA `(.L_x_453) ;  /* 0x00000000007c5947 */ /* 0x000fec0003800000 */
[----:B------:R-:W-:Y:S01]  /*3bd0*/  IADD3 R15, P0, P6, R98, R106, R14 ;  /* 0x0000006a620f7210 */ /* 0x000fe20007e1e00e */
[----:B------:R-:W-:Y:S01]  /*3be0*/  ULDC.64 UR4, c[0x0][0x3e8] ;  /* 0x0000fa0000047ab9 */ /* 0x000fe20000000a00 */
[----:B------:R-:W-:Y:S02]  /*3bf0*/  CS2R R40, SRZ ;  /* 0x0000000000287805 */ /* 0x000fe4000001ff00 */
[----:B------:R-:W-:Y:S02]  /*3c00*/  CS2R R42, SRZ ;  /* 0x00000000002a7805 */ /* 0x000fe4000001ff00 */
[----:B------:R-:W-:Y:S01]  /*3c10*/  IADD3.X R11, R3, R105, R11, P0, P6 ;  /* 0x00000069030b7210 */ /* 0x000fe200007ec40b */
[----:B------:R-:W-:Y:S01]  /*3c20*/  ULDC.64 UR6, c[0x0][0x208] ;  /* 0x0000820000067ab9 */ /* 0x000fe20000000a00 */
[----:B------:R-:W-:-:S04]  /*3c30*/  IADD3 R13, P0, P6, R92, R108, R12 ;  /* 0x0000006c5c0d7210 */ /* 0x000fc80007e1e00c */
[----:B------:R-:W-:Y:S02]  /*3c40*/  IADD3.X R80, R5, R107, R80, P0, P6 ;  /* 0x0000006b05507210 */ /* 0x000fe400007ec450 */
[----:B------:R-:W-:-:S04]  /*3c50*/  LEA R14, P0, R15, UR4, 0x1 ;  /* 0x000000040f0e7c11 */ /* 0x000fc8000f8008ff */
[----:B------:R-:W-:Y:S01]  /*3c60*/  LEA.HI.X R15, R15, UR5, R11, 0x1, P0 ;  /* 0x000000050f0f7c11 */ /* 0x000fe200080f0c0b */
[----:B------:R-:W-:Y:S02]  /*3c70*/  ULDC.64 UR4, c[0x0][0x400] ;  /* 0x0001000000047ab9 */ /* 0x000fe40000000a00 */
        /* <DEDUP_REMOVED lines=20> */
.L_x_453:
[----:B------:R-:W-:Y:S05]  /*3dc0*/  BSYNC B1 ;  /* 0x0000000000017941 */ /* 0x000fea0003800000 */
.L_x_452:
[----:B0----5:R-:W-:Y:S01]  /*3dd0*/  IMAD.MOV.U32 R12, RZ, RZ, R28 ;  /* 0x000000ffff0c7224 */ /* 0x021fe200078e001c */
[----:B------:R-:W-:Y:S01]  /*3de0*/  ULOP3.LUT UR4, UR60, 0x1, URZ, 0xfc, !UPT ;  /* 0x000000013c047892 */ /* 0x000fe2000f8efc3f */
[----:B------:R-:W-:-:S03]  /*3df0*/  IMAD.MOV.U32 R11, RZ, RZ, R29 ;  /* 0x000000ffff0b7224 */ /* 0x000fc600078e001d */
[----:B------:R-:W-:Y:S02]  /*3e00*/  UISETP.NE.AND UP0, UPT, UR4, 0x3, UPT ;  /* 0x000000030400788c */ /* 0x000fe4000bf05270 */
[----:B------:R-:W-:Y:S01]  /*3e10*/  PRMT R128, R12, 0x5410, R11 ;  /* 0x000054100c807816 */ /* 0x000fe2000000000b */
[----:B------:R-:W-:Y:S02]  /*3e20*/  IMAD.MOV.U32 R12, RZ, RZ, R32 ;  /* 0x000000ffff0c7224 */ /* 0x000fe400078e0020 */
[----:B------:R-:W-:Y:S01]  /*3e30*/  IMAD.MOV.U32 R11, RZ, RZ, R33 ;  /* 0x000000ffff0b7224 */ /* 0x000fe200078e0021 */
[----:B------:R-:W-:-:S04]  /*3e40*/  PLOP3.LUT P0, PT, PT, PT, UP0, 0x80, 0x0 ;  /* 0x000000000000781c */ /* 0x000fc80003f0f008 */
[----:B------:R-:W-:Y:S01]  /*3e50*/  PRMT R134, R12, 0x5410, R11 ;  /* 0x000054100c867816 */ /* 0x000fe2000000000b */
[----:B------:R-:W-:Y:S02]  /*3e60*/  IMAD.MOV.U32 R12, RZ, RZ, R36 ;  /* 0x000000ffff0c7224 */ /* 0x000fe400078e0024 */
[----:B------:R-:W-:-:S05]  /*3e70*/  IMAD.MOV.U32 R11, RZ, RZ, R37 ;  /* 0x000000ffff0b7224 */ /* 0x000fca00078e0025 */
[----:B------:R-:W-:Y:S01]  /*3e80*/  PRMT R136, R12, 0x5410, R11 ;  /* 0x000054100c887816 */ /* 0x000fe2000000000b */
[----:B------:R-:W-:Y:S02]  /*3e90*/  IMAD.MOV.U32 R12, RZ, RZ, R40 ;  /* 0x000000ffff0c7224 */ /* 0x000fe400078e0028 */
[----:B------:R-:W-:-:S05]  /*3ea0*/  IMAD.MOV.U32 R11, RZ, RZ, R41 ;  /* 0x000000ffff0b7224 */ /* 0x000fca00078e0029 */
[----:B------:R-:W-:Y:S01]  /*3eb0*/  PRMT R140, R12, 0x5410, R11 ;  /* 0x000054100c8c7816 */ /* 0x000fe2000000000b */
[----:B------:R-:W-:Y:S02]  /*3ec0*/  IMAD.MOV.U32 R12, RZ, RZ, R30 ;  /* 0x000000ffff0c7224 */ /* 0x000fe400078e001e */
[----:B------:R-:W-:-:S05]  /*3ed0*/  IMAD.MOV.U32 R11, RZ, RZ, R31 ;  /* 0x000000ffff0b7224 */ /* 0x000fca00078e001f */
[----:B------:R-:W-:Y:S01]  /*3ee0*/  PRMT R132, R12, 0x5410, R11 ;  /* 0x000054100c847816 */ /* 0x000fe2000000000b */
        /* <DEDUP_REMOVED lines=12> */
[----:B------:R-:W-:Y:S06]  /*3fb0*/  @!P0 BRA `(.L_x_454) ;  /* 0x0000000000048947 */ /* 0x000fec0003800000 */
[----:B------:R-:W-:Y:S01]  /*3fc0*/  BPT.TRAP 0x1 ;  /* 0x000000040000795c */ /* 0x000fe20000300000 */
.L_x_454:
[----:B------:R-:W-:Y:S01]  /*3fd0*/  LEA R86, R213, R23, 0x3 ;  /* 0x00000017d5567211 */ /* 0x000fe200078e18ff */
[----:B------:R-:W-:Y:S01]  /*3fe0*/  BSSY B1, `(.L_x_455) ;  /* 0x0000004000017945 */ /* 0x000fe20003800000 */
[----:B------:R-:W-:-:S04]  /*3ff0*/  SHF.L.U32 R87, R225, 0x1f, RZ ;  /* 0x0000001fe1577819 */ /* 0x000fc800000006ff */
[----:B------:R-:W0:Y:S02]  /*4000*/  SYNCS.PHASECHK.TRANS64.TRYWAIT P6, [R86+URZ+0x38890], R87 ;  /* 0x03889057560075a7 */ /* 0x000e2400080c017f */
[----:B0-----:R-:W-:Y:S05]  /*4010*/  @!P6 BRA `(.L_x_456) ;  /* 0x0000027000f4e947 */ /* 0x001fea0003800000 */
.L_x_810:
[----:B------:R-:W-:Y:S05]  /*4020*/  BSYNC B1 ;  /* 0x0000000000017941 */ /* 0x000fea0003800000 */
.L_x_455:
[----:B------:R-:W-:-:S03]  /*4030*/  UMOV UR4, 0xffffffff ;  /* 0xffffffff00047882 */ /* 0x000fc60000000000 */
[----:B------:R-:W-:Y:S05]  /*4040*/  BRA.DIV UR4, `(.L_x_457) ;  /* 0x0000027204fc7947 */ /* 0x000fea000b800000 */
[----:B------:R1:W2:Y:S04]  /*4050*/  SHFL.IDX PT, R80, R116, RZ, 0x181f ;  /* 0x00181fff74507589 */ /* 0x0002a800000e0000 */
[----:B------:R1:W3:Y:S02]  /*4060*/  SHFL.IDX PT, R11, R117, RZ, 0x181f ;  /* 0x00181fff750b7589 */ /* 0x0002e400000e0000 */
.L_x_814:
[----:B------:R-:W-:Y:S04]  /*4070*/  BSSY B1, `(.L_x_458) ;  /* 0x00000ee000017945 */ /* 0x000fe80003800000 */
[----:B------:R-:W-:Y:S05]  /*4080*/  @P3 BRA `(.L_x_459) ;  /* 0x0000000c00b03947 */ /* 0x000fea0003800000 */
[----:B------:R-:W-:Y:S01]  /*4090*/  ISETP.NE.AND P3, PT, R0, RZ, PT ;  /* 0x000000ff0000720c */ /* 0x000fe20003f65270 */
[----:B------:R-:W-:-:S12]  /*40a0*/  BSSY B2, `(.L_x_460) ;  /* 0x0000038000027945 */ /* 0x000fd80003800000 */
[----:B------:R-:W-:Y:S05]  /*40b0*/  @!P3 BRA `(.L_x_461) ;  /* 0x0000000000d8b947 */ /* 0x000fea0003800000 */
[----:B------:R4:W0:Y:S01]  /*40c0*/  LDS.128 R12, [R78+0x24400] ;  /* 0x024400004e0c7984 */ /* 0x0008220000000c00 */
[----:B------:R-:W-:Y:S01]  /*40d0*/  ISETP.GE.AND P3, PT, R216, R110, PT ;  /* 0x0000006ed800720c */ /* 0x000fe20003f66270 */
[----:B------:R-:W-:-:S12]  /*40e0*/  BSSY B3, `(.L_x_462) ;  /* 0x000002f000037945 */ /* 0x000fd80003800000 */
[----:B----4-:R-:W-:Y:S05]  /*40f0*/  @P3 BRA `(.L_x_463) ;  /* 0x0000000000b43947 */ /* 0x010fea0003800000 */
[--C-:B------:R-:W-:Y:S02]  /*4100*/  SHF.R.U64 R72, R72, 0x10, R73.reuse ;  /* 0x0000001048487819 */ /* 0x100fe40000001249 */
[----:B------:R-:W-:Y:S02]  /*4110*/  SHF.R.U32.HI R81, RZ, 0x10, R73 ;  /* 0x00000010ff517819 */ /* 0x000fe40000011649 */
[--C-:B------:R-:W-:Y:S02]  /*4120*/  SHF.R.U64 R73, R74, 0x10, R75.reuse ;  /* 0x000000104a497819 */ /* 0x100fe4000000124b */
[----:B------:R-:W-:Y:S02]  /*4130*/  SHF.R.U32.HI R75, RZ, 0x10, R75 ;  /* 0x00000010ff4b7819 */ /* 0x000fe4000001164b */
[----:B------:R-:W-:Y:S01]  /*4140*/  PRMT R73, R83, 0x5410, R73 ;  /* 0x0000541053497816 */ /* 0x000fe20000000049 */
[----:B0-----:R-:W-:Y:S01]  /*4150*/  IMAD.U32 R83, R13, 0x10000, RZ ;  /* 0x000100000d537824 */ /* 0x001fe200078e00ff */
[----:B------:R-:W-:-:S02]  /*4160*/  PRMT R72, R82, 0x5432, R72 ;  /* 0x0000543252487816 */ /* 0x000fc40000000048 */
[----:B------:R-:W-:Y:S02]  /*4170*/  PRMT R74, R82, 0x5410, R81 ;  /* 0x00005410524a7816 */ /* 0x000fe40000000051 */
[----:B------:R-:W-:Y:S02]  /*4180*/  PRMT R81, R118, 0x5410, R75 ;  /* 0x0000541076517816 */ /* 0x000fe4000000004b */
[----:B------:R-:W-:Y:S01]  /*4190*/  LOP3.LUT R75, R13, 0xffff0000, RZ, 0xc0, !PT ;  /* 0xffff00000d4b7812 */ /* 0x000fe200078ec0ff */
[----:B------:R-:W-:Y:S01]  /*41a0*/  IMAD.U32 R119, R74, 0x10000, RZ ;  /* 0x000100004a777824 */ /* 0x000fe200078e00ff */
[C---:B------:R-:W-:Y:S01]  /*41b0*/  LOP3.LUT R82, R73.reuse, 0xffff0000, RZ, 0xc0, !PT ;  /* 0xffff000049527812 */ /* 0x040fe200078ec0ff */
[----:B------:R-:W-:Y:S01]  /*41c0*/  IMAD.U32 R73, R73, 0x10000, RZ ;  /* 0x0001000049497824 */ /* 0x000fe200078e00ff */
[C---:B------:R-:W-:Y:S01]  /*41d0*/  LOP3.LUT R118, R72.reuse, 0xffff0000, RZ, 0xc0, !PT ;  /* 0xffff000048767812 */ /* 0x040fe200078ec0ff */
[----:B------:R-:W-:Y:S01]  /*41e0*/  IMAD.U32 R72, R72, 0x10000, RZ ;  /* 0x0001000048487824 */ /* 0x000fe200078e00ff */
[----:B------:R-:W-:Y:S01]  /*41f0*/  LOP3.LUT R74, R74, 0xffff0000, RZ, 0xc0, !PT ;  /* 0xffff00004a4a7812 */ /* 0x000fe200078ec0ff */
[----:B------:R-:W-:-:S02]  /*4200*/  FMUL.FTZ R13, R75, R82 ;  /* 0x000000524b0d7220 */ /* 0x000fc40000410000 */
[-C--:B------:R-:W-:Y:S02]  /*4210*/  FMUL.FTZ R75, R75, R118.reuse ;  /* 0x000000764b4b7220 */ /* 0x080fe40000410000 */
[C---:B------:R-:W-:Y:S01]  /*4220*/  FFMA.FTZ R13, R83.reuse, R118, -R13 ;  /* 0x00000076530d7223 */ /* 0x040fe2000001080d */
[C---:B------:R-:W-:Y:S01]  /*4230*/  LOP3.LUT R118, R14.reuse, 0xffff0000, RZ, 0xc0, !PT ;  /* 0xffff00000e767812 */ /* 0x040fe200078ec0ff */
[----:B------:R-:W-:Y:S01]  /*4240*/  FFMA.FTZ R75, R83, R82, R75 ;  /* 0x00000052534b7223 */ /* 0x000fe2000001004b */
[C---:B------:R-:W-:Y:S01]  /*4250*/  IMAD.U32 R82, R81.reuse, 0x10000, RZ ;  /* 0x0001000051527824 */ /* 0x040fe200078e00ff */
[----:B------:R-:W-:Y:S01]  /*4260*/  LOP3.LUT R81, R81, 0xffff0000, RZ, 0xc0, !PT ;  /* 0xffff000051517812 */ /* 0x000fe200078ec0ff */
[----:B------:R-:W-:Y:S02]  /*4270*/  IMAD.U32 R83, R14, 0x10000, RZ ;  /* 0x000100000e537824 */ /* 0x000fe400078e00ff */
[C---:B------:R-:W-:Y:S01]  /*4280*/  FMUL.FTZ R14, R118.reuse, R82 ;  /* 0x00000052760e7220 */ /* 0x040fe20000410000 */
[----:B------:R-:W-:Y:S01]  /*4290*/  FMUL.FTZ R118, R118, R119 ;  /* 0x0000007776767220 */ /* 0x000fe20000410000 */
[----:B------:R-:W-:-:S02]  /*42a0*/  F2FP.BF16.F32.PACK_AB R13, R75, R13 ;  /* 0x0000000d4b0d723e */ /* 0x000fc400000010ff */
[C---:B------:R-:W-:Y:S01]  /*42b0*/  FFMA.FTZ R14, R83.reuse, R119, -R14 ;  /* 0x00000077530e7223 */ /* 0x040fe2000001080e */
[----:B------:R-:W-:Y:S01]  /*42c0*/  FFMA.FTZ R82, R83, R82, R118 ;  /* 0x0000005253527223 */ /* 0x000fe20000010076 */
[C---:B------:R-:W-:Y:S01]  /*42d0*/  LOP3.LUT R83, R15.reuse, 0xffff0000, RZ, 0xc0, !PT ;  /* 0xffff00000f537812 */ /* 0x040fe200078ec0ff */
[----:B------:R-:W-:-:S03]  /*42e0*/  IMAD.U32 R118, R15, 0x10000, RZ ;  /* 0x000100000f767824 */ /* 0x000fc600078e00ff */
[----:B------:R-:W-:Y:S01]  /*42f0*/  F2FP.BF16.F32.PACK_AB R14, R82, R14 ;  /* 0x0000000e520e723e */ /* 0x000fe200000010ff */
[----:B------:R-:W-:-:S04]  /*4300*/  FMUL.FTZ R15, R83, R81 ;  /* 0x00000051530f7220 */ /* 0x000fc80000410000 */
[-C--:B------:R-:W-:Y:S01]  /*4310*/  FFMA.FTZ R15, R118, R74.reuse, -R15 ;  /* 0x0000004a760f7223 */ /* 0x080fe2000001080f */
[----:B------:R-:W-:-:S04]  /*4320*/  FMUL.FTZ R74, R83, R74 ;  /* 0x0000004a534a7220 */ /* 0x000fc80000410000 */
[----:B------:R-:W-:Y:S01]  /*4330*/  FFMA.FTZ R81, R118, R81, R74 ;  /* 0x0000005176517223 */ /* 0x000fe2000001004a */
[C---:B------:R-:W-:Y:S01]  /*4340*/  LOP3.LUT R74, R12.reuse, 0xffff0000, RZ, 0xc0, !PT ;  /* 0xffff00000c4a7812 */ /* 0x040fe200078ec0ff */
[----:B------:R-:W-:-:S03]  /*4350*/  IMAD.U32 R12, R12, 0x10000, RZ ;  /* 0x000100000c0c7824 */ /* 0x000fc600078e00ff */
[----:B------:R-:W-:Y:S01]  /*4360*/  F2FP.BF16.F32.PACK_AB R15, R81, R15 ;  /* 0x0000000f510f723e */ /* 0x000fe200000010ff */
[C---:B------:R-:W-:Y:S01]  /*4370*/  FMUL.FTZ R83, R74.reuse, R73 ;  /* 0x000000494a537220 */ /* 0x040fe20000410000 */
[----:B------:R-:W-:-:S03]  /*4380*/  FMUL.FTZ R74, R74, R72 ;  /* 0x000000484a4a7220 */ /* 0x000fc60000410000 */
[C---:B------:R-:W-:Y:S01]  /*4390*/  FFMA.FTZ R83, R12.reuse, R72, -R83 ;  /* 0x000000480c537223 */ /* 0x040fe20000010853 */
[----:B------:R-:W-:-:S05]  /*43a0*/  FFMA.FTZ R74, R12, R73, R74 ;  /* 0x000000490c4a7223 */ /* 0x000fca000001004a */
[----:B------:R-:W-:-:S05]  /*43b0*/  F2FP.BF16.F32.PACK_AB R74, R74, R83 ;  /* 0x000000534a4a723e */ /* 0x000fca00000010ff */
[----:B------:R-:W-:-:S07]  /*43c0*/  IMAD.MOV.U32 R12, RZ, RZ, R74 ;  /* 0x000000ffff0c7224 */ /* 0x000fce00078e004a */
.L_x_463:
[----:B------:R-:W-:Y:S05]  /*43d0*/  BSYNC B3 ;  /* 0x0000000000037941 */ /* 0x000fea0003800000 */
.L_x_462:
[----:B---3--:R-:W-:Y:S01]  /*43e0*/  LEA R72, P3, R16, R11, 0x1 ;  /* 0x0000000b10487211 */ /* 0x008fe200078608ff */
[----:B------:R-:W-:-:S03]  /*43f0*/  ULDC.64 UR4, c[0x0][0x208] ;  /* 0x0000820000047ab9 */ /* 0x000fc60000000a00 */
[----:B--2---:R-:W-:-:S05]  /*4400*/  LEA.HI.X R73, R16, R80, R17, 0x1, P3 ;  /* 0x0000005010497211 */ /* 0x004fca00018f0c11 */
[----:B0-----:R4:W-:Y:S04]  /*4410*/  ST.E.128 desc[UR4][R72.64], R12 ;  /* 0x0000000c48007985 */ /* 0x0019e8000c101d04 */
.L_x_461:
[----:B------:R-:W-:Y:S05]  /*4420*/  BSYNC B2 ;  /* 0x0000000000027941 */ /* 0x000fea0003800000 */
.L_x_460:
[----:B------:R-:W-:Y:S01]  /*4430*/  ISETP.NE.AND P3, PT, R20, RZ, PT ;  /* 0x000000ff1400720c */ /* 0x000fe20003f65270 */
[----:B------:R-:W-:-:S12]  /*4440*/  BSSY B2, `(.L_x_464) ;  /* 0x000003a000027945 */ /* 0x000fd80003800000 */
[----:B------:R-:W-:Y:S05]  /*4450*/  @!P3 BRA `(.L_x_465) ;  /* 0x0000000000e0b947 */ /* 0x000fea0003800000 */
[----:B----4-:R4:W0:Y:S01]  /*4460*/  LDS.128 R12, [R78+0x26c00] ;  /* 0x026c00004e0c7984 */ /* 0x0108220000000c00 */
[----:B------:R-:W-:Y:S01]  /*4470*/  ISETP.GE.AND P3, PT, R221, R110, PT ;  /* 0x0000006edd00720c */ /* 0x000fe20003f66270 */
[----:B------:R-:W-:-:S12]  /*4480*/  BSSY B3, `(.L_x_466) ;  /* 0x0000031000037945 */ /* 0x000fd80003800000 */
[----:B----4-:R-:W-:Y:S05]  /*4490*/  @P3 BRA `(.L_x_467) ;  /* 0x0000000000bc3947 */ /* 0x010fea0003800000 */
[--C-:B------:R-:W-:Y:S01]  /*44a0*/  SHF.R.U64 R68, R68, 0x10, R69.reuse ;  /* 0x0000001044447819 */ /* 0x100fe20000001245 */
[----:B0-----:R-:W-:Y:S01]  /*44b0*/  IMAD.U32 R73, R13, 0x10000, RZ ;  /* 0x000100000d497824 */ /* 0x001fe200078e00ff */
[----:B------:R-:W-:Y:S02]  /*44c0*/  SHF.R.U32.HI R72, RZ, 0x10, R69 ;  /* 0x00000010ff487819 */ /* 0x000fe40000011645 */
[--C-:B------:R-:W-:Y:S02]  /*44d0*/  SHF.R.U64 R69, R70, 0x10, R71.reuse ;  /* 0x0000001046457819 */ /* 0x100fe40000001247 */
[----:B------:R-:W-:Y:S02]  /*44e0*/  SHF.R.U32.HI R70, RZ, 0x10, R71 ;  /* 0x00000010ff467819 */ /* 0x000fe40000011647 */
[C---:B------:R-:W-:Y:S02]  /*44f0*/  PRMT R71, R152.reuse, 0x5410, R69 ;  /* 0x0000541098477816 */ /* 0x040fe40000000045 */
[----:B------:R-:W-:-:S02]  /*4500*/  PRMT R68, R152, 0x5432, R68 ;  /* 0x0000543298447816 */ /* 0x000fc40000000044 */
[----:B------:R-:W-:Y:S02]  /*4510*/  LOP3.LUT R75, R13, 0xffff0000, RZ, 0xc0, !PT ;  /* 0xffff00000d4b7812 */ /* 0x000fe400078ec0ff */
[C---:B------:R-:W-:Y:S01]  /*4520*/  LOP3.LUT R74, R71.reuse, 0xffff0000, RZ, 0xc0, !PT ;  /* 0xffff0000474a7812 */ /* 0x040fe200078ec0ff */
[----:B------:R-:W-:Y:S01]  /*4530*/  IMAD.U32 R71, R71, 0x10000, RZ ;  /* 0x0001000047477824 */ /* 0x000fe200078e00ff */
[----:B------:R-:W-:Y:S02]  /*4540*/  PRMT R69, R154, 0x5432, R70 ;  /* 0x000054329a457816 */ /* 0x000fe40000000046 */
[C---:B------:R-:W-:Y:S01]  /*4550*/  LOP3.LUT R13, R68.reuse, 0xffff0000, RZ, 0xc0, !PT ;  /* 0xffff0000440d7812 */ /* 0x040fe200078ec0ff */
[----:B------:R-:W-:Y:S01]  /*4560*/  FMUL.FTZ R70, R75, R74 ;  /* 0x0000004a4b467220 */ /* 0x000fe20000410000 */
[----:B------:R-:W-:Y:S01]  /*4570*/  PRMT R72, R153, 0x5432, R72 ;  /* 0x0000543299487816 */ /* 0x000fe20000000048 */
[----:B------:R-:W-:Y:S02]  /*4580*/  IMAD.U32 R68, R68, 0x10000, RZ ;  /* 0x0001000044447824 */ /* 0x000fe400078e00ff */
[-C--:B------:R-:W-:Y:S01]  /*4590*/  FFMA.FTZ R70, R73, R13.reuse, -R70 ;  /* 0x0000000d49467223 */ /* 0x080fe20000010846 */
[----:B------:R-:W-:Y:S01]  /*45a0*/  FMUL.FTZ R13, R75, R13 ;  /* 0x0000000d4b0d7220 */ /* 0x000fe20000410000 */
[C---:B------:R-:W-:Y:S01]  /*45b0*/  IMAD.U32 R75, R72.reuse, 0x10000, RZ ;  /* 0x00010000484b7824 */ /* 0x040fe200078e00ff */
[----:B------:R-:W-:-:S02]  /*45c0*/  LOP3.LUT R72, R72, 0xffff0000, RZ, 0xc0, !PT ;  /* 0xffff000048487812 */ /* 0x000fc400078ec0ff */
[----:B------:R-:W-:Y:S01]  /*45d0*/  FFMA.FTZ R13, R73, R74, R13 ;  /* 0x0000004a490d7223 */ /* 0x000fe2000001000d */
[C---:B------:R-:W-:Y:S01]  /*45e0*/  LOP3.LUT R74, R14.reuse, 0xffff0000, RZ, 0xc0, !PT ;  /* 0xffff00000e4a7812 */ /* 0x040fe200078ec0ff */
[C---:B------:R-:W-:Y:S01]  /*45f0*/  IMAD.U32 R73, R69.reuse, 0x10000, RZ ;  /* 0x0001000045497824 */ /* 0x040fe200078e00ff */
[----:B------:R-:W-:Y:S01]  /*4600*/  LOP3.LUT R69, R69, 0xffff0000, RZ, 0xc0, !PT ;  /* 0xffff000045457812 */ /* 0x000fe200078ec0ff */
[----:B------:R-:W-:Y:S01]  /*4610*/  IMAD.U32 R14, R14, 0x10000, RZ ;  /* 0x000100000e0e7824 */ /* 0x000fe200078e00ff */
[----:B------:R-:W-:Y:S01]  /*4620*/  F2FP.BF16.F32.PACK_AB R13, R13, R70 ;  /* 0x000000460d0d723e */ /* 0x000fe200000010ff */
[C---:B------:R-:W-:Y:S01]  /*4630*/  FMUL.FTZ R81, R74.reuse, R73 ;  /* 0x000000494a517220 */ /* 0x040fe20000410000 */
[----:B------:R-:W-:-:S03]  /*4640*/  FMUL.FTZ R74, R74, R75 ;  /* 0x0000004b4a4a7220 */ /* 0x000fc60000410000 */
[C---:B------:R-:W-:Y:S01]  /*4650*/  FFMA.FTZ R81, R14.reuse, R75, -R81 ;  /* 0x0000004b0e517223 */ /* 0x040fe20000010851 */
[----:B------:R-:W-:Y:S01]  /*4660*/  FFMA.FTZ R74, R14, R73, R74 ;  /* 0x000000490e4a7223 */ /* 0x000fe2000001004a */
[C---:B------:R-:W-:Y:S01]  /*4670*/  LOP3.LUT R14, R15.reuse, 0xffff0000, RZ, 0xc0, !PT ;  /* 0xffff00000f0e7812 */ /* 0x040fe200078ec0ff */
[----:B------:R-:W-:-:S03]  /*4680*/  IMAD.U32 R15, R15, 0x10000, RZ ;  /* 0x000100000f0f7824 */ /* 0x000fc600078e00ff */
        /* <DEDUP_REMOVED lines=12> */
[----:B------:R-:W-:Y:S01]  /*4750*/  F2FP.BF16.F32.PACK_AB R69, R15, R69 ;  /* 0x000000450f45723e */ /* 0x000fe200000010ff */
[----:B------:R-:W-:Y:S02]  /*4760*/  IMAD.MOV.U32 R15, RZ, RZ, R14 ;  /* 0x000000ffff0f7224 */ /* 0x000fe400078e000e */
[----:B------:R-:W-:Y:S02]  /*4770*/  IMAD.MOV.U32 R14, RZ, RZ, R74 ;  /* 0x000000ffff0e7224 */ /* 0x000fe400078e004a */
[----:B------:R-:W-:-:S07]  /*4780*/  IMAD.MOV.U32 R12, RZ, RZ, R69 ;  /* 0x000000ffff0c7224 */ /* 0x000fce00078e0045 */
.L_x_467:
[----:B------:R-:W-:Y:S05]  /*4790*/  BSYNC B3 ;  /* 0x0000000000037941 */ /* 0x000fea0003800000 */
.L_x_466:
[----:B---3--:R-:W-:Y:S01]  /*47a0*/  LEA R68, P3, R212, R11, 0x1 ;  /* 0x0000000bd4447211 */ /* 0x008fe200078608ff */
[----:B------:R-:W-:-:S03]  /*47b0*/  ULDC.64 UR4, c[0x0][0x208] ;  /* 0x0000820000047ab9 */ /* 0x000fc60000000a00 */
[----:B--2---:R-:W-:-:S05]  /*47c0*/  LEA.HI.X R69, R212, R80, R215, 0x1, P3 ;  /* 0x00000050d4457211 */ /* 0x004fca00018f0cd7 */
[----:B0-----:R0:W-:Y:S04]  /*47d0*/  ST.E.128 desc[UR4][R68.64], R12 ;  /* 0x0000000c44007985 */ /* 0x0011e8000c101d04 */
.L_x_465:
[----:B------:R-:W-:Y:S05]  /*47e0*/  BSYNC B2 ;  /* 0x0000000000027941 */ /* 0x000fea0003800000 */
.L_x_464:
[----:B------:R-:W-:Y:S01]  /*47f0*/  ISETP.NE.AND P3, PT, R21, RZ, PT ;  /* 0x000000ff1500720c */ /* 0x000fe20003f65270 */
[----:B------:R-:W-:-:S12]  /*4800*/  BSSY B2, `(.L_x_468) ;  /* 0x000003a000027945 */ /* 0x000fd80003800000 */
[----:B------:R-:W-:Y:S05]  /*4810*/  @!P3 BRA `(.L_x_469) ;  /* 0x0000000000e0b947 */ /* 0x000fea0003800000 */
[----:B0---4-:R0:W4:Y:S01]  /*4820*/  LDS.128 R12, [R78+0x29400] ;  /* 0x029400004e0c7984 */ /* 0x0111220000000c00 */
[----:B------:R-:W-:Y:S01]  /*4830*/  ISETP.GE.AND P3, PT, R220, R110, PT ;  /* 0x0000006edc00720c */ /* 0x000fe20003f66270 */
[----:B------:R-:W-:-:S12]  /*4840*/  BSSY B3, `(.L_x_470) ;  /* 0x0000031000037945 */ /* 0x000fd80003800000 */
[----:B0-----:R-:W-:Y:S05]  /*4850*/  @P3 BRA `(.L_x_471) ;  /* 0x0000000000bc3947 */ /* 0x001fea0003800000 */
[--C-:B------:R-:W-:Y:S01]  /*4860*/  SHF.R.U64 R64, R64, 0x10, R65.reuse ;  /* 0x0000001040407819 */ /* 0x100fe20000001241 */
[----:B----4-:R-:W-:Y:S01]  /*4870*/  IMAD.U32 R69, R13, 0x10000, RZ ;  /* 0x000100000d457824 */ /* 0x010fe200078e00ff */
[----:B------:R-:W-:Y:S02]  /*4880*/  SHF.R.U32.HI R68, RZ, 0x10, R65 ;  /* 0x00000010ff447819 */ /* 0x000fe40000011641 */
[--C-:B------:R-:W-:Y:S02]  /*4890*/  SHF.R.U64 R65, R66, 0x10, R67.reuse ;  /* 0x0000001042417819 */ /* 0x100fe40000001243 */
[----:B------:R-:W-:Y:S02]  /*48a0*/  SHF.R.U32.HI R66, RZ, 0x10, R67 ;  /* 0x00000010ff427819 */ /* 0x000fe40000011643 */
[----:B------:R-:W-:Y:S02]  /*48b0*/  PRMT R67, R150, 0x5432, R65 ;  /* 0x0000543296437816 */ /* 0x000fe40000000041 */
        /* <DEDUP_REMOVED lines=11> */
[----:B------:R-:W-:-:S02]  /*4970*/  SHF.L.U32 R71, R68, 0x10, RZ ;  /* 0x0000001044477819 */ /* 0x000fc400000006ff */
[----:B------:R-:W-:Y:S01]  /*4980*/  LOP3.LUT R68, R68, 0xffff0000, RZ, 0xc0, !PT ;  /* 0xffff000044447812 */ /* 0x000fe200078ec0ff */
        /* <DEDUP_REMOVED lines=28> */
.L_x_471:
[----:B------:R-:W-:Y:S05]  /*4b50*/  BSYNC B3 ;  /* 0x0000000000037941 */ /* 0x000fea0003800000 */
.L_x_470:
[----:B---3--:R-:W-:Y:S01]  /*4b60*/  LEA R64, P3, R19, R11, 0x1 ;  /* 0x0000000b13407211 */ /* 0x008fe200078608ff */
[----:B------:R-:W-:-:S03]  /*4b70*/  ULDC.64 UR4, c[0x0][0x208] ;  /* 0x0000820000047ab9 */ /* 0x000fc60000000a00 */
[----:B--2---:R-:W-:-:S05]  /*4b80*/  LEA.HI.X R65, R19, R80, R219, 0x1, P3 ;  /* 0x0000005013417211 */ /* 0x004fca00018f0cdb */
[----:B----4-:R0:W-:Y:S04]  /*4b90*/  ST.E.128 desc[UR4][R64.64], R12 ;  /* 0x0000000c40007985 */ /* 0x0101e8000c101d04 */
.L_x_469:
[----:B------:R-:W-:Y:S05]  /*4ba0*/  BSYNC B2 ;  /* 0x0000000000027941 */ /* 0x000fea0003800000 */
.L_x_468:
[----:B------:R-:W-:-:S13]  /*4bb0*/  ISETP.NE.AND P3, PT, R25, RZ, PT ;  /* 0x000000ff1900720c */ /* 0x000fda0003f65270 */
        /* <DEDUP_REMOVED lines=52> */
.L_x_473:
[----:B------:R-:W-:Y:S05]  /*4f00*/  BSYNC B2 ;  /* 0x0000000000027941 */ /* 0x000fea0003800000 */
.L_x_472:
[----:B---3--:R-:W-:Y:S01]  /*4f10*/  LEA R60, P3, R22, R11, 0x1 ;  /* 0x0000000b163c7211 */ /* 0x008fe200078608ff */
[----:B------:R-:W-:-:S03]  /*4f20*/  ULDC.64 UR4, c[0x0][0x208] ;  /* 0x0000820000047ab9 */ /* 0x000fc60000000a00 */
[----:B--2---:R-:W-:-:S05]  /*4f30*/  LEA.HI.X R61, R22, R80, R218, 0x1, P3 ;  /* 0x00000050163d7211 */ /* 0x004fca00018f0cda */
[----:B----4-:R0:W-:Y:S04]  /*4f40*/  ST.E.128 desc[UR4][R60.64], R12 ;  /* 0x0000000c3c007985 */ /* 0x0101e8000c101d04 */
.L_x_459:
[----:B------:R-:W-:Y:S05]  /*4f50*/  BSYNC B1 ;  /* 0x0000000000017941 */ /* 0x000fea0003800000 */
.L_x_458:
[----:B------:R-:W-:-:S03]  /*4f60*/  UMOV UR4, 0xffffffff ;  /* 0xffffffff00047882 */ /* 0x000fc60000000000 */
[----:B------:R-:W-:Y:S05]  /*4f70*/  BRA.DIV UR4, `(.L_x_474) ;  /* 0x00000266047c7947 */ /* 0x000fea000b800000 */
[----:B0-----:R0:W0:Y:S04]  /*4f80*/  SHFL.IDX PT, R60, R116, 0x1, 0x181f ;  /* 0x00381f00743c7f89 */ /* 0x00102800000e0000 */
[----:B---3--:R3:W0:Y:S02]  /*4f90*/  SHFL.IDX PT, R11, R117, 0x1, 0x181f ;  /* 0x00381f00750b7f89 */ /* 0x00862400000e0000 */
.L_x_818:
[----:B------:R-:W-:Y:S04]  /*4fa0*/  BSSY B1, `(.L_x_475) ;  /* 0x00000f0000017945 */ /* 0x000fe80003800000 */
[----:B------:R-:W-:Y:S05]  /*4fb0*/  @P4 BRA `(.L_x_476) ;  /* 0x0000000c00b84947 */ /* 0x000fea0003800000 */
        /* <DEDUP_REMOVED lines=10> */
[----:B------:R-:W-:Y:S02]  /*5060*/  SHF.R.U64 R57, R58, 0x10, R59 ;  /* 0x000000103a397819 */ /* 0x000fe4000000123b */
[----:B------:R-:W-:Y:S02]  /*5070*/  PRMT R56, R146, 0x5410, R56 ;  /* 0x0000541092387816 */ /* 0x000fe40000000038 */
[----:B------:R-:W-:Y:S02]  /*5080*/  PRMT R57, R147, 0x5410, R57 ;  /* 0x0000541093397816 */ /* 0x000fe40000000039 */
[----:B------:R-:W-:-:S02]  /*5090*/  LOP3.LUT R64, R13, 0xffff0000, RZ, 0xc0, !PT ;  /* 0xffff00000d407812 */ /* 0x000fc400078ec0ff */
[C---:B------:R-:W-:Y:S01]  /*50a0*/  LOP3.LUT R63, R57.reuse, 0xffff0000, RZ, 0xc0, !PT ;  /* 0xffff0000393f7812 */ /* 0x040fe200078ec0ff */
[----:B------:R-:W-:Y:S01]  /*50b0*/  IMAD.U32 R57, R57, 0x10000, RZ ;  /* 0x0001000039397824 */ /* 0x000fe200078e00ff */
[----:B------:R-:W-:Y:S02]  /*50c0*/  SHF.R.U32.HI R58, RZ, 0x10, R59 ;  /* 0x00000010ff3a7819 */ /* 0x000fe4000001163b */
[----:B------:R-:W-:Y:S01]  /*50d0*/  LOP3.LUT R13, R56, 0xffff0000, RZ, 0xc0, !PT ;  /* 0xffff0000380d7812 */ /* 0x000fe200078ec0ff */
[----:B------:R-:W-:Y:S01]  /*50e0*/  FMUL.FTZ R59, R64, R63 ;  /* 0x0000003f403b7220 */ /* 0x000fe20000410000 */
[----:B------:R-:W-:Y:S02]  /*50f0*/  PRMT R58, R147, 0x5432, R58 ;  /* 0x00005432933a7816 */ /* 0x000fe4000000003a */
[----:B------:R-:W-:Y:S01]  /*5100*/  PRMT R61, R146, 0x5432, R61 ;  /* 0x00005432923d7816 */ /* 0x000fe2000000003d */
[-C--:B------:R-:W-:Y:S01]  /*5110*/  FFMA.FTZ R59, R62, R13.reuse, -R59 ;  /* 0x0000000d3e3b7223 */ /* 0x080fe2000001083b */
[----:B------:R-:W-:Y:S01]  /*5120*/  FMUL.FTZ R13, R64, R13 ;  /* 0x0000000d400d7220 */ /* 0x000fe20000410000 */
[----:B------:R-:W-:-:S02]  /*5130*/  SHF.L.U32 R56, R56, 0x10, RZ ;  /* 0x0000001038387819 */ /* 0x000fc400000006ff */
[C---:B------:R-:W-:Y:S02]  /*5140*/  IMAD.U32 R64, R61.reuse, 0x10000, RZ ;  /* 0x000100003d407824 */ /* 0x040fe400078e00ff */
[----:B------:R-:W-:Y:S01]  /*5150*/  FFMA.FTZ R13, R62, R63, R13 ;  /* 0x0000003f3e0d7223 */ /* 0x000fe2000001000d */
[----:B------:R-:W-:Y:S01]  /*5160*/  LOP3.LUT R63, R14, 0xffff0000, RZ, 0xc0, !PT ;  /* 0xffff00000e3f7812 */ /* 0x000fe200078ec0ff */
[C---:B------:R-:W-:Y:S01]  /*5170*/  IMAD.U32 R62, R58.reuse, 0x10000, RZ ;  /* 0x000100003a3e7824 */ /* 0x040fe200078e00ff */
[----:B------:R-:W-:Y:S01]  /*5180*/  LOP3.LUT R58, R58, 0xffff0000, RZ, 0xc0, !PT ;  /* 0xffff00003a3a7812 */ /* 0x000fe200078ec0ff */
[----:B------:R-:W-:Y:S01]  /*5190*/  IMAD.U32 R14, R14, 0x10000, RZ ;  /* 0x000100000e0e7824 */ /* 0x000fe200078e00ff */
[----:B------:R-:W-:Y:S01]  /*51a0*/  LOP3.LUT R61, R61, 0xffff0000, RZ, 0xc0, !PT ;  /* 0xffff00003d3d7812 */ /* 0x000fe200078ec0ff */
        /* <DEDUP_REMOVED lines=23> */
.L_x_480:
[----:B------:R-:W-:Y:S05]  /*5320*/  BSYNC B3 ;  /* 0x0000000000037941 */ /* 0x000fea0003800000 */
.L_x_479:
[----:B0-----:R-:W-:Y:S01]  /*5330*/  LEA R56, P3, R16, R11, 0x1 ;  /* 0x0000000b10387211 */ /* 0x001fe200078608ff */
[----:B------:R-:W-:-:S03]  /*5340*/  ULDC.64 UR4, c[0x0][0x208] ;  /* 0x0000820000047ab9 */ /* 0x000fc60000000a00 */
[----:B------:R-:W-:-:S05]  /*5350*/  LEA.HI.X R57, R16, R60, R17, 0x1, P3 ;  /* 0x0000003c10397211 */ /* 0x000fca00018f0c11 */
[----:B------:R0:W-:Y:S04]  /*5360*/  ST.E.128 desc[UR4][R56.64], R12 ;  /* 0x0000000c38007985 */ /* 0x0001e8000c101d04 */
.L_x_478:
[----:B------:R-:W-:Y:S05]  /*5370*/  BSYNC B2 ;  /* 0x0000000000027941 */ /* 0x000fea0003800000 */
.L_x_477:
        /* <DEDUP_REMOVED lines=17> */
[C---:B------:R-:W-:Y:S01]  /*5490*/  LOP3.LUT R13, R52.reuse, 0xffff0000, RZ, 0xc0, !PT ;  /* 0xffff0000340d7812 */ /* 0x040fe200078ec0ff */
[----:B------:R-:W-:Y:S01]  /*54a0*/  FMUL.FTZ R55, R59, R58 ;  /* 0x0000003a3b377220 */ /* 0x000fe20000410000 */
[----:B------:R-:W-:Y:S01]  /*54b0*/  PRMT R54, R145, 0x5432, R54 ;  /* 0x0000543291367816 */ /* 0x000fe20000000036 */
[----:B------:R-:W-:Y:S01]  /*54c0*/  IMAD.U32 R52, R52, 0x10000, RZ ;  /* 0x0001000034347824 */ /* 0x000fe200078e00ff */
[----:B------:R-:W-:Y:S01]  /*54d0*/  PRMT R56, R144, 0x5432, R56 ;  /* 0x0000543290387816 */ /* 0x000fe20000000038 */
[-C--:B------:R-:W-:Y:S01]  /*54e0*/  FFMA.FTZ R55, R57, R13.reuse, -R55 ;  /* 0x0000000d39377223 */ /* 0x080fe20000010837 */
[----:B------:R-:W-:-:S03]  /*54f0*/  FMUL.FTZ R13, R59, R13 ;  /* 0x0000000d3b0d7220 */ /* 0x000fc60000410000 */
[----:B------:R-:W-:Y:S02]  /*5500*/  IMAD.U32 R59, R56, 0x10000, RZ ;  /* 0x00010000383b7824 */ /* 0x000fe400078e00ff */
        /* <DEDUP_REMOVED lines=29> */
.L_x_484:
[----:B------:R-:W-:Y:S05]  /*56e0*/  BSYNC B3 ;  /* 0x0000000000037941 */ /* 0x000fea0003800000 */
.L_x_483:
[----:B------:R-:W-:Y:S01]  /*56f0*/  LEA R52, P3, R212, R11, 0x1 ;  /* 0x0000000bd4347211 */ /* 0x000fe200078608ff */
[----:B------:R-:W-:-:S03]  /*5700*/  ULDC.64 UR4, c[0x0][0x208] ;  /* 0x0000820000047ab9 */ /* 0x000fc60000000a00 */
[----:B------:R-:W-:-:S05]  /*5710*/  LEA.HI.X R53, R212, R60, R215, 0x1, P3 ;  /* 0x0000003cd4357211 */ /* 0x000fca00018f0cd7 */
[----:B----4-:R0:W-:Y:S04]  /*5720*/  ST.E.128 desc[UR4][R52.64], R12 ;  /* 0x0000000c34007985 */ /* 0x0101e8000c101d04 */
.L_x_482:
[----:B------:R-:W-:Y:S05]  /*5730*/  BSYNC B2 ;  /* 0x0000000000027941 */ /* 0x000fea0003800000 */
.L_x_481:
[----:B------:R-:W-:Y:S01]  /*5740*/  ISETP.NE.AND P3, PT, R21, RZ, PT ;  /* 0x000000ff1500720c */ /* 0x000fe20003f65270 */
[----:B------:R-:W-:-:S12]  /*5750*/  BSSY B2, `(.L_x_485) ;  /* 0x000003a000027945 */ /* 0x000fd80003800000 */
[----:B------:R-:W-:Y:S05]  /*5760*/  @!P3 BRA `(.L_x_486) ;  /* 0x0000000000e0b947 */ /* 0x000fea0003800000 */
[----:B0---4-:R0:W4:Y:S01]  /*5770*/  LDS.128 R12, [R78+0x2a400] ;  /* 0x02a400004e0c7984 */ /* 0x0111220000000c00 */
[----:B------:R-:W-:Y:S01]  /*5780*/  ISETP.GE.AND P3, PT, R220, R110, PT ;  /* 0x0000006edc00720c */ /* 0x000fe20003f66270 */
[----:B------:R-:W-:-:S12]  /*5790*/  BSSY B3, `(.L_x_487) ;  /* 0x0000031000037945 */ /* 0x000fd80003800000 */
[----:B0-----:R-:W-:Y:S05]  /*57a0*/  @P3 BRA `(.L_x_488) ;  /* 0x0000000000bc3947 */ /* 0x001fea0003800000 */
[----:B------:R-:W-:Y:S02]  /*57b0*/  SHF.R.U64 R52, R50, 0x10, R51 ;  /* 0x0000001032347819 */ /* 0x000fe40000001233 */
[----:B------:R-:W-:Y:S02]  /*57c0*/  SHF.R.U64 R48, R48, 0x10, R49 ;  /* 0x0000001030307819 */ /* 0x000fe40000001231 */
[----:B------:R-:W-:Y:S02]  /*57d0*/  SHF.R.U32.HI R50, RZ, 0x10, R51 ;  /* 0x00000010ff327819 */ /* 0x000fe40000011633 */
[----:B------:R-:W-:Y:S02]  /*57e0*/  PRMT R51, R143, 0x5410, R52 ;  /* 0x000054108f337816 */ /* 0x000fe40000000034 */
[----:B------:R-:W-:Y:S02]  /*57f0*/  PRMT R48, R142, 0x5410, R48 ;  /* 0x000054108e307816 */ /* 0x000fe40000000030 */
[C---:B----4-:R-:W-:Y:S01]  /*5800*/  LOP3.LUT R55, R13.reuse, 0xffff0000, RZ, 0xc0, !PT ;  /* 0xffff00000d377812 */ /* 0x050fe200078ec0ff */
[----:B------:R-:W-:Y:S01]  /*5810*/  IMAD.U32 R13, R13, 0x10000, RZ ;  /* 0x000100000d0d7824 */ /* 0x000fe200078e00ff */
[C---:B------:R-:W-:Y:S01]  /*5820*/  LOP3.LUT R52, R51.reuse, 0xffff0000, RZ, 0xc0, !PT ;  /* 0xffff000033347812 */ /* 0x040fe200078ec0ff */
[----:B------:R-:W-:Y:S01]  /*5830*/  IMAD.U32 R51, R51, 0x10000, RZ ;  /* 0x0001000033337824 */ /* 0x000fe200078e00ff */
[C---:B------:R-:W-:Y:S01]  /*5840*/  LOP3.LUT R53, R48.reuse, 0xffff0000, RZ, 0xc0, !PT ;  /* 0xffff000030357812 */ /* 0x040fe200078ec0ff */
[----:B------:R-:W-:Y:S01]  /*5850*/  IMAD.U32 R48, R48, 0x10000, RZ ;  /* 0x0001000030307824 */ /* 0x000fe200078e00ff */
[----:B------:R-:W-:Y:S01]  /*5860*/  SHF.R.U32.HI R49, RZ, 0x10, R49 ;  /* 0x00000010ff317819 */ /* 0x000fe20000011631 */
[-C--:B------:R-:W-:Y:S01]  /*5870*/  FMUL.FTZ R54, R55, R52.reuse ;  /* 0x0000003437367220 */ /* 0x080fe20000410000 */
[----:B------:R-:W-:Y:S01]  /*5880*/  PRMT R50, R143, 0x5432, R50 ;  /* 0x000054328f327816 */ /* 0x000fe20000000032 */
[-C--:B------:R-:W-:Y:S01]  /*5890*/  FMUL.FTZ R55, R55, R53.reuse ;  /* 0x0000003537377220 */ /* 0x080fe20000410000 */
[----:B------:R-:W-:Y:S01]  /*58a0*/  PRMT R49, R142, 0x5432, R49 ;  /* 0x000054328e317816 */ /* 0x000fe20000000031 */
[C---:B------:R-:W-:Y:S01]  /*58b0*/  FFMA.FTZ R54, R13.reuse, R53, -R54 ;  /* 0x000000350d367223 */ /* 0x040fe20000010836 */
[----:B------:R-:W-:Y:S01]  /*58c0*/  LOP3.LUT R56, R14, 0xffff0000, RZ, 0xc0, !PT ;  /* 0xffff00000e387812 */ /* 0x000fe200078ec0ff */
[----:B------:R-:W-:Y:S01]  /*58d0*/  FFMA.FTZ R55, R13, R52, R55 ;  /* 0x000000340d377223 */ /* 0x000fe20000010037 */
[C---:B------:R-:W-:Y:S01]  /*58e0*/  IMAD.U32 R52, R50.reuse, 0x10000, RZ ;  /* 0x0001000032347824 */ /* 0x040fe200078e00ff */
[----:B------:R-:W-:Y:S01]  /*58f0*/  LOP3.LUT R50, R50, 0xffff0000, RZ, 0xc0, !PT ;  /* 0xffff000032327812 */ /* 0x000fe200078ec0ff */
[C---:B------:R-:W-:Y:S01]  /*5900*/  IMAD.U32 R53, R49.reuse, 0x10000, RZ ;  /* 0x0001000031357824 */ /* 0x040fe200078e00ff */
[----:B------:R-:W-:Y:S01]  /*5910*/  LOP3.LUT R49, R49, 0xffff0000, RZ, 0xc0, !PT ;  /* 0xffff000031317812 */ /* 0x000fe200078ec0ff */
[----:B------:R-:W-:-:S02]  /*5920*/  IMAD.U32 R13, R14, 0x10000, RZ ;  /* 0x000100000e0d7824 */ /* 0x000fc400078e00ff */
[C---:B------:R-:W-:Y:S01]  /*5930*/  FMUL.FTZ R14, R56.reuse, R52 ;  /* 0x00000034380e7220 */ /* 0x040fe20000410000 */
[-C--:B------:R-:W-:Y:S01]  /*5940*/  FMUL.FTZ R56, R56, R53.reuse ;  /* 0x0000003538387220 */ /* 0x080fe20000410000 */
[----:B------:R-:W-:Y:S02]  /*5950*/  F2FP.BF16.F32.PACK_AB R54, R55, R54 ;  /* 0x000000363736723e */ /* 0x000fe400000010ff */
        /* <DEDUP_REMOVED lines=9> */
[C---:B------:R-:W-:Y:S02]  /*59f0*/  LOP3.LUT R15, R12.reuse, 0xffff0000, RZ, 0xc0, !PT ;  /* 0xffff00000c0f7812 */ /* 0x040fe400078ec0ff */
[----:B------:R-:W-:Y:S02]  /*5a00*/  SHF.L.U32 R12, R12, 0x10, RZ ;  /* 0x000000100c0c7819 */ /* 0x000fe400000006ff */
        /* <DEDUP_REMOVED lines=9> */
.L_x_488:
[----:B------:R-:W-:Y:S05]  /*5aa0*/  BSYNC B3 ;  /* 0x0000000000037941 */ /* 0x000fea0003800000 */
.L_x_487:
[----:B------:R-:W-:Y:S01]  /*5ab0*/  LEA R48, P3, R19, R11, 0x1 ;  /* 0x0000000b13307211 */ /* 0x000fe200078608ff */
[----:B------:R-:W-:-:S03]  /*5ac0*/  ULDC.64 UR4, c[0x0][0x208] ;  /* 0x0000820000047ab9 */ /* 0x000fc60000000a00 */
[----:B------:R-:W-:-:S05]  /*5ad0*/  LEA.HI.X R49, R19, R60, R219, 0x1, P3 ;  /* 0x0000003c13317211 */ /* 0x000fca00018f0cdb */
[----:B----4-:R0:W-:Y:S04]  /*5ae0*/  ST.E.128 desc[UR4][R48.64], R12 ;  /* 0x0000000c30007985 */ /* 0x0101e8000c101d04 */
.L_x_486:
[----:B------:R-:W-:Y:S05]  /*5af0*/  BSYNC B2 ;  /* 0x0000000000027941 */ /* 0x000fea0003800000 */
.L_x_485:
[----:B------:R-:W-:-:S13]  /*5b00*/  ISETP.NE.AND P3, PT, R25, RZ, PT ;  /* 0x000000ff1900720c */ /* 0x000fda0003f65270 */
[----:B------:R-:W-:Y:S05]  /*5b10*/  @!P3 BRA `(.L_x_476) ;  /* 0x0000000000e0b947 */ /* 0x000fea0003800000 */
[----:B0---4-:R0:W4:Y:S01]  /*5b20*/  LDS.128 R12, [R78+0x2cc00] ;  /* 0x02cc00004e0c7984 */ /* 0x0111220000000c00 */
[C---:B------:R-:W-:Y:S01]  /*5b30*/  LEA R48, P3, R22.reuse, R11, 0x1 ;  /* 0x0000000b16307211 */ /* 0x040fe200078608ff */
[----:B------:R-:W-:Y:S03]  /*5b40*/  BSSY B2, `(.L_x_489) ;  /* 0x0000033000027945 */ /* 0x000fe60003800000 */
[----:B------:R-:W-:Y:S02]  /*5b50*/  LEA.HI.X R49, R22, R60, R218, 0x1, P3 ;  /* 0x0000003c16317211 */ /* 0x000fe400018f0cda */
[----:B------:R-:W-:-:S13]  /*5b60*/  ISETP.GE.AND P3, PT, R222, R110, PT ;  /* 0x0000006ede00720c */ /* 0x000fda0003f66270 */
[----:B0-----:R-:W-:Y:S05]  /*5b70*/  @P3 BRA `(.L_x_490) ;  /* 0x0000000000bc3947 */ /* 0x001fea0003800000 */
[--C-:B------:R-:W-:Y:S02]  /*5b80*/  SHF.R.U64 R11, R44, 0x10, R45.reuse ;  /* 0x000000102c0b7819 */ /* 0x100fe4000000122d */
[----:B------:R-:W-:Y:S02]  /*5b90*/  SHF.R.U32.HI R44, RZ, 0x10, R45 ;  /* 0x00000010ff2c7819 */ /* 0x000fe4000001162d */
[----:B------:R-:W-:Y:S02]  /*5ba0*/  SHF.R.U64 R45, R46, 0x10, R47 ;  /* 0x000000102e2d7819 */ /* 0x000fe4000000122f */
[----:B------:R-:W-:Y:S02]  /*5bb0*/  PRMT R11, R138, 0x5410, R11 ;  /* 0x000054108a0b7816 */ /* 0x000fe4000000000b */
[----:B------:R-:W-:Y:S02]  /*5bc0*/  PRMT R45, R139, 0x5410, R45 ;  /* 0x000054108b2d7816 */ /* 0x000fe4000000002d */
[----:B------:R-:W-:-:S02]  /*5bd0*/  SHF.R.U32.HI R46, RZ, 0x10, R47 ;  /* 0x00000010ff2e7819 */ /* 0x000fc4000001162f */
[C---:B----4-:R-:W-:Y:S01]  /*5be0*/  LOP3.LUT R52, R13.reuse, 0xffff0000, RZ, 0xc0, !PT ;  /* 0xffff00000d347812 */ /* 0x050fe200078ec0ff */
[----:B------:R-:W-:Y:S01]  /*5bf0*/  IMAD.U32 R13, R13, 0x10000, RZ ;  /* 0x000100000d0d7824 */ /* 0x000fe200078e00ff */
[C---:B------:R-:W-:Y:S01]  /*5c00*/  LOP3.LUT R47, R45.reuse, 0xffff0000, RZ, 0xc0, !PT ;  /* 0xffff00002d2f7812 */ /* 0x040fe200078ec0ff */
[----:B------:R-:W-:Y:S01]  /*5c10*/  IMAD.U32 R45, R45, 0x10000, RZ ;  /* 0x000100002d2d7824 */ /* 0x000fe200078e00ff */
[C---:B------:R-:W-:Y:S01]  /*5c20*/  LOP3.LUT R50, R11.reuse, 0xffff0000, RZ, 0xc0, !PT ;  /* 0xffff00000b327812 */ /* 0x040fe200078ec0ff */
[----:B------:R-:W-:Y:S01]  /*5c30*/  IMAD.U32 R11, R11, 0x10000, RZ ;  /* 0x000100000b0b7824 */ /* 0x000fe200078e00ff */
[----:B------:R-:W-:Y:S01]  /*5c40*/  PRMT R46, R139, 0x5432, R46 ;  /* 0x000054328b2e7816 */ /* 0x000fe2000000002e */
[----:B------:R-:W-:Y:S01]  /*5c50*/  FMUL.FTZ R51, R52, R47 ;  /* 0x0000002f34337220 */ /* 0x000fe20000410000 */
[----:B------:R-:W-:Y:S01]  /*5c60*/  PRMT R44, R138, 0x5432, R44 ;  /* 0x000054328a2c7816 */ /* 0x000fe2000000002c */
[-C--:B------:R-:W-:Y:S01]  /*5c70*/  FMUL.FTZ R52, R52, R50.reuse ;  /* 0x0000003234347220 */ /* 0x080fe20000410000 */
[----:B------:R-:W-:Y:S01]  /*5c80*/  LOP3.LUT R53, R14, 0xffff0000, RZ, 0xc0, !PT ;  /* 0xffff00000e357812 */ /* 0x000fe200078ec0ff */
[----:B------:R-:W-:-:S02]  /*5c90*/  FFMA.FTZ R51, R13, R50, -R51 ;  /* 0x000000320d337223 */ /* 0x000fc40000010833 */
[----:B------:R-:W-:Y:S01]  /*5ca0*/  FFMA.FTZ R52, R13, R47, R52 ;  /* 0x0000002f0d347223 */ /* 0x000fe20000010034 */
[C---:B------:R-:W-:Y:S01]  /*5cb0*/  IMAD.U32 R47, R46.reuse, 0x10000, RZ ;  /* 0x000100002e2f7824 */ /* 0x040fe200078e00ff */
[----:B------:R-:W-:Y:S01]  /*5cc0*/  LOP3.LUT R46, R46, 0xffff0000, RZ, 0xc0, !PT ;  /* 0xffff00002e2e7812 */ /* 0x000fe200078ec0ff */
[C---:B------:R-:W-:Y:S01]  /*5cd0*/  IMAD.U32 R50, R44.reuse, 0x10000, RZ ;  /* 0x000100002c327824 */ /* 0x040fe200078e00ff */
[----:B------:R-:W-:Y:S01]  /*5ce0*/  LOP3.LUT R44, R44, 0xffff0000, RZ, 0xc0, !PT ;  /* 0xffff00002c2c7812 */ /* 0x000fe200078ec0ff */
[----:B------:R-:W-:Y:S02]  /*5cf0*/  IMAD.U32 R13, R14, 0x10000, RZ ;  /* 0x000100000e0d7824 */ /* 0x000fe400078e00ff */
        /* <DEDUP_REMOVED lines=23> */
.L_x_490:
[----:B------:R-:W-:Y:S05]  /*5e70*/  BSYNC B2 ;  /* 0x0000000000027941 */ /* 0x000fea0003800000 */
.L_x_489:
[----:B------:R-:W-:Y:S02]  /*5e80*/  ULDC.64 UR4, c[0x0][0x208] ;  /* 0x0000820000047ab9 */ /* 0x000fe40000000a00 */
[----:B----4-:R0:W-:Y:S03]  /*5e90*/  ST.E.128 desc[UR4][R48.64], R12 ;  /* 0x0000000c30007985 */ /* 0x0101e6000c101d04 */
.L_x_476:
[----:B------:R-:W-:Y:S05]  /*5ea0*/  BSYNC B1 ;  /* 0x0000000000017941 */ /* 0x000fea0003800000 */
.L_x_475:
[----:B------:R-:W-:-:S03]  /*5eb0*/  UMOV UR4, 0xffffffff ;  /* 0xffffffff00047882 */ /* 0x000fc60000000000 */
[----:B------:R-:W-:Y:S05]  /*5ec0*/  BRA.DIV UR4, `(.L_x_491) ;  /* 0x0000025604f47947 */ /* 0x000fea000b800000 */
[----:B01----:R-:W0:Y:S04]  /*5ed0*/  SHFL.IDX PT, R116, R116, 0x2, 0x181f ;  /* 0x00581f0074747f89 */ /* 0x003e2800000e0000 */
[----:B---3--:R-:W1:Y:S02]  /*5ee0*/  SHFL.IDX PT, R117, R117, 0x2, 0x181f ;  /* 0x00581f0075757f89 */ /* 0x008e6400000e0000 */
.L_x_822:
[----:B------:R-:W-:Y:S05]  /*5ef0*/  @P5 BRA `(.L_x_492) ;  /* 0x0000005400605947 */ /* 0x000fea0003800000 */
[----:B------:R-:W-:Y:S01]  /*5f00*/  ISETP.NE.AND P3, PT, R0, RZ, PT ;  /* 0x000000ff0000720c */ /* 0x000fe20003f65270 */
[----:B------:R-:W-:-:S12]  /*5f10*/  BSSY B1, `(.L_x_493) ;  /* 0x0000039000017945 */ /* 0x000fd80003800000 */
[----:B------:R-:W-:Y:S05]  /*5f20*/  @!P3 BRA `(.L_x_494) ;  /* 0x0000000000dcb947 */ /* 0x000fea0003800000 */
[----:B----4-:R3:W4:Y:S01]  /*5f30*/  LDS.128 R12, [R78+0x26400] ;  /* 0x026400004e0c7984 */ /* 0x0107220000000c00 */
[----:B------:R-:W-:Y:S01]  /*5f40*/  ISETP.GE.AND P4, PT, R216, R110, PT ;  /* 0x0000006ed800720c */ /* 0x000fe20003f86270 */
[----:B------:R-:W-:Y:S01]  /*5f50*/  BSSY B2, `(.L_x_495) ;  /* 0x0000032000027945 */ /* 0x000fe20003800000 */
[----:B-1----:R-:W-:-:S04]  /*5f60*/  LEA R44, P3, R16, R117, 0x1 ;  /* 0x00000075102c7211 */ /* 0x002fc800078608ff */
[----:B0-----:R-:W-:-:S07]  /*5f70*/  LEA.HI.X R45, R16, R116, R17, 0x1, P3 ;  /* 0x00000074102d7211 */ /* 0x001fce00018f0c11 */
[----:B---3--:R-:W-:Y:S05]  /*5f80*/  @P4 BRA `(.L_x_496) ;  /* 0x0000000000b84947 */ /* 0x008fea0003800000 */
[----:B------:R-:W-:Y:S01]  /*5f90*/  SHF.R.U64 R42, R42, 0x10, R43 ;  /* 0x000000102a2a7819 */ /* 0x000fe2000000122b */
[----:B----4-:R-:W-:Y:S01]  /*5fa0*/  IMAD.U32 R51, R12, 0x10000, RZ ;  /* 0x000100000c337824 */ /* 0x010fe200078e00ff */
[----:B------:R-:W-:Y:S02]  /*5fb0*/  SHF.R.U64 R40, R40, 0x10, R41 ;  /* 0x0000001028287819 */ /* 0x000fe40000001229 */
[----:B------:R-:W-:Y:S02]  /*5fc0*/  PRMT R42, R141, 0x5410, R42 ;  /* 0x000054108d2a7816 */ /* 0x000fe4000000002a */
[----:B------:R-:W-:Y:S02]  /*5fd0*/  PRMT R40, R140, 0x5410, R40 ;  /* 0x000054108c287816 */ /* 0x000fe40000000028 */
[C---:B------:R-:W-:Y:S02]  /*5fe0*/  LOP3.LUT R11, R13.reuse, 0xffff0000, RZ, 0xc0, !PT ;  /* 0xffff00000d0b7812 */ /* 0x040fe400078ec0ff */
[C---:B------:R-:W-:Y:S01]  /*5ff0*/  LOP3.LUT R46, R42.reuse, 0xffff0000, RZ, 0xc0, !PT ;  /* 0xffff00002a2e7812 */ /* 0x040fe200078ec0ff */
[----:B------:R-:W-:Y:S01]  /*6000*/  IMAD.U32 R42, R42, 0x10000, RZ ;  /* 0x000100002a2a7824 */ /* 0x000fe200078e00ff */
[C---:B------:R-:W-:Y:S01]  /*6010*/  LOP3.LUT R47, R40.reuse, 0xffff0000, RZ, 0xc0, !PT ;  /* 0xffff0000282f7812 */ /* 0x040fe200078ec0ff */
[----:B------:R-:W-:Y:S01]  /*6020*/  IMAD.U32 R40, R40, 0x10000, RZ ;  /* 0x0001000028287824 */ /* 0x000fe200078e00ff */
[----:B------:R-:W-:Y:S01]  /*6030*/  SHF.R.U32.HI R48, RZ, 0x10, R43 ;  /* 0x00000010ff307819 */ /* 0x000fe2000001162b */
[----:B------:R-:W-:Y:S01]  /*6040*/  IMAD.U32 R43, R13, 0x10000, RZ ;  /* 0x000100000d2b7824 */ /* 0x000fe200078e00ff */
[----:B------:R-:W-:Y:S01]  /*6050*/  SHF.R.U32.HI R41, RZ, 0x10, R41 ;  /* 0x00000010ff297819 */ /* 0x000fe20000011629 */
[C---:B------:R-:W-:Y:S01]  /*6060*/  FMUL.FTZ R13, R11.reuse, R46 ;  /* 0x0000002e0b0d7220 */ /* 0x040fe20000410000 */
[----:B------:R-:W-:Y:S01]  /*6070*/  FMUL.FTZ R11, R11, R47 ;  /* 0x0000002f0b0b7220 */ /* 0x000fe20000410000 */
[----:B------:R-:W-:-:S02]  /*6080*/  PRMT R48, R141, 0x5432, R48 ;  /* 0x000054328d307816 */ /* 0x000fc40000000030 */
[----:B------:R-:W-:Y:S01]  /*6090*/  PRMT R41, R140, 0x5432, R41 ;  /* 0x000054328c297816 */ /* 0x000fe20000000029 */
[C---:B------:R-:W-:Y:S01]  /*60a0*/  FFMA.FTZ R13, R43.reuse, R47, -R13 ;  /* 0x0000002f2b0d7223 */ /* 0x040fe2000001080d */
[----:B------:R-:W-:Y:S01]  /*60b0*/  FFMA.FTZ R43, R43, R46, R11 ;  /* 0x0000002e2b2b7223 */ /* 0x000fe2000001000b */
[----:B------:R-:W-:Y:S01]  /*60c0*/  LOP3.LUT R11, R14, 0xffff0000, RZ, 0xc0, !PT ;  /* 0xffff00000e0b7812 */ /* 0x000fe200078ec0ff */
[C---:B------:R-:W-:Y:S01]  /*60d0*/  IMAD.U32 R47, R48.reuse, 0x10000, RZ ;  /* 0x00010000302f7824 */ /* 0x040fe200078e00ff */
[----:B------:R-:W-:Y:S01]  /*60e0*/  LOP3.LUT R48, R48, 0xffff0000, RZ, 0xc0, !PT ;  /* 0xffff000030307812 */ /* 0x000fe200078ec0ff */
[C---:B------:R-:W-:Y:S01]  /*60f0*/  IMAD.U32 R49, R41.reuse, 0x10000, RZ ;  /* 0x0001000029317824 */ /* 0x040fe200078e00ff */
[----:B------:R-:W-:Y:S01]  /*6100*/  LOP3.LUT R41, R41, 0xffff0000, RZ, 0xc0, !PT ;  /* 0xffff000029297812 */ /* 0x000fe200078ec0ff */
[----:B------:R-:W-:Y:S02]  /*6110*/  IMAD.U32 R46, R14, 0x10000, RZ ;  /* 0x000100000e2e7824 */ /* 0x000fe400078e00ff */
[----:B------:R-:W-:Y:S01]  /*6120*/  FMUL.FTZ R50, R11, R47 ;  /* 0x0000002f0b327220 */ /* 0x000fe20000410000 */
[----:B------:R-:W-:Y:S01]  /*6130*/  LOP3.LUT R14, R15, 0xffff0000, RZ, 0xc0, !PT ;  /* 0xffff00000f0e7812 */ /* 0x000fe200078ec0ff */
[-C--:B------:R-:W-:Y:S01]  /*6140*/  FMUL.FTZ R11, R11, R49.reuse ;  /* 0x000000310b0b7220 */ /* 0x080fe20000410000 */
[----:B------:R-:W-:Y:S01]  /*6150*/  LOP3.LUT R12, R12, 0xffff0000, RZ, 0xc0, !PT ;  /* 0xffff00000c0c7812 */ /* 0x000fe200078ec0ff */
[----:B------:R-:W-:Y:S01]  /*6160*/  FFMA.FTZ R50, R46, R49, -R50 ;  /* 0x000000312e327223 */ /* 0x000fe20000010832 */
[----:B------:R-:W-:-:S02]  /*6170*/  IMAD.U32 R15, R15, 0x10000, RZ ;  /* 0x000100000f0f7824 */ /* 0x000fc400078e00ff */
[----:B------:R-:W-:Y:S01]  /*6180*/  FFMA.FTZ R11, R46, R47, R11 ;  /* 0x0000002f2e0b7223 */ /* 0x000fe2000001000b */
[C---:B------:R-:W-:Y:S01]  /*6190*/  FMUL.FTZ R46, R14.reuse, R48 ;  /* 0x000000300e2e7220 */ /* 0x040fe20000410000 */
[-C--:B------:R-:W-:Y:S01]  /*61a0*/  FMUL.FTZ R47, R14, R41.reuse ;  /* 0x000000290e2f7220 */ /* 0x080fe20000410000 */
[C---:B------:R-:W-:Y:S01]  /*61b0*/  FMUL.FTZ R14, R12.reuse, R42 ;  /* 0x0000002a0c0e7220 */ /* 0x040fe20000410000 */
[----:B------:R-:W-:Y:S01]  /*61c0*/  FMUL.FTZ R12, R12, R40 ;  /* 0x000000280c0c7220 */ /* 0x000fe20000410000 */
[C---:B------:R-:W-:Y:S01]  /*61d0*/  FFMA.FTZ R46, R15.reuse, R41, -R46 ;  /* 0x000000290f2e7223 */ /* 0x040fe2000001082e */
[----:B------:R-:W-:Y:S01]  /*61e0*/  FFMA.FTZ R47, R15, R48, R47 ;  /* 0x000000300f2f7223 */ /* 0x000fe2000001002f */
[C---:B------:R-:W-:Y:S01]  /*61f0*/  FFMA.FTZ R14, R51.reuse, R40, -R14 ;  /* 0x00000028330e7223 */ /* 0x040fe2000001080e */
[----:B------:R-:W-:Y:S01]  /*6200*/  FFMA.FTZ R12, R51, R42, R12 ;  /* 0x0000002a330c7223 */ /* 0x000fe2000001000c */
[----:B------:R-:W-:Y:S02]  /*6210*/  F2FP.BF16.F32.PACK_AB R11, R11, R50 ;  /* 0x000000320b0b723e */ /* 0x000fe400000010ff */
[----:B------:R-:W-:-:S02]  /*6220*/  F2FP.BF16.F32.PACK_AB R46, R47, R46 ;  /* 0x0000002e2f2e723e */ /* 0x000fc400000010ff */
[----:B------:R-:W-:Y:S01]  /*6230*/  F2FP.BF16.F32.PACK_AB R12, R12, R14 ;  /* 0x0000000e0c0c723e */ /* 0x000fe200000010ff */
[----:B------:R-:W-:Y:S01]  /*6240*/  IMAD.MOV.U32 R14, RZ, RZ, R11 ;  /* 0x000000ffff0e7224 */ /* 0x000fe200078e000b */
[----:B------:R-:W-:Y:S02]  /*6250*/  F2FP.BF16.F32.PACK_AB R13, R43, R13 ;  /* 0x0000000d2b0d723e */ /* 0x000fe400000010ff */
[----:B------:R-:W-:-:S07]  /*6260*/  MOV R15, R46 ;  /* 0x0000002e000f7202 */ /* 0x000fce0000000f00 */
.L_x_496:
[----:B------:R-:W-:Y:S05]  /*6270*/  BSYNC B2 ;  /* 0x0000000000027941 */ /* 0x000fea0003800000 */
.L_x_495:
[----:B------:R-:W-:Y:S02]  /*6280*/  ULDC.64 UR4, c[0x0][0x208] ;  /* 0x0000820000047ab9 */ /* 0x000fe40000000a00 */
[----:B----4-:R3:W-:Y:S03]  /*6290*/  ST.E.128 desc[UR4][R44.64], R12 ;  /* 0x0000000c2c007985 */ /* 0x0107e6000c101d04 */
.L_x_494:
[----:B------:R-:W-:Y:S05]  /*62a0*/  BSYNC B1 ;  /* 0x0000000000017941 */ /* 0x000fea0003800000 */
.L_x_493:
[----:B------:R-:W-:Y:S01]  /*62b0*/  ISETP.NE.AND P3, PT, R20, RZ, PT ;  /* 0x000000ff1400720c */ /* 0x000fe20003f65270 */
[----:B------:R-:W-:-:S12]  /*62c0*/  BSSY B1, `(.L_x_497) ;  /* 0x0000038000017945 */ /* 0x000fd80003800000 */
[----:B------:R-:W-:Y:S05]  /*62d0*/  @!P3 BRA `(.L_x_498) ;  /* 0x0000000000d8b947 */ /* 0x000fea0003800000 */
[----:B---34-:R3:W4:Y:S01]  /*62e0*/  LDS.128 R12, [R78+0x28c00] ;  /* 0x028c00004e0c7984 */ /* 0x0187220000000c00 */
[----:B------:R-:W-:Y:S01]  /*62f0*/  ISETP.GE.AND P4, PT, R221, R110, PT ;  /* 0x0000006edd00720c */ /* 0x000fe20003f86270 */
[----:B------:R-:W-:Y:S01]  /*6300*/  BSSY B2, `(.L_x_499) ;  /* 0x0000031000027945 */ /* 0x000fe20003800000 */
[----:B-1----:R-:W-:-:S04]  /*6310*/  LEA R40, P3, R212, R117, 0x1 ;  /* 0x00000075d4287211 */ /* 0x002fc800078608ff */
[----:B0-----:R-:W-:-:S07]  /*6320*/  LEA.HI.X R41, R212, R116, R215, 0x1, P3 ;  /* 0x00000074d4297211 */ /* 0x001fce00018f0cd7 */
[----:B---3--:R-:W-:Y:S05]  /*6330*/  @P4 BRA `(.L_x_500) ;  /* 0x0000000000b44947 */ /* 0x008fea0003800000 */
[----:B------:R-:W-:Y:S01]  /*6340*/  SHF.R.U64 R11, R36, 0x10, R37 ;  /* 0x00000010240b7819 */ /* 0x000fe20000001225 */
[----:B----4-:R-:W-:Y:S01]  /*6350*/  IMAD.U32 R44, R12, 0x10000, RZ ;  /* 0x000100000c2c7824 */ /* 0x010fe200078e00ff */
[--C-:B------:R-:W-:Y:S02]  /*6360*/  SHF.R.U64 R36, R38, 0x10, R39.reuse ;  /* 0x0000001026247819 */ /* 0x100fe40000001227 */
[----:B------:R-:W-:Y:S01]  /*6370*/  SHF.R.U32.HI R42, RZ, 0x10, R39 ;  /* 0x00000010ff2a7819 */ /* 0x000fe20000011627 */
[----:B------:R-:W-:Y:S01]  /*6380*/  IMAD.U32 R39, R14, 0x10000, RZ ;  /* 0x000100000e277824 */ /* 0x000fe200078e00ff */
[----:B------:R-:W-:Y:S02]  /*6390*/  SHF.R.U32.HI R37, RZ, 0x10, R37 ;  /* 0x00000010ff257819 */ /* 0x000fe40000011625 */
[C---:B------:R-:W-:Y:S02]  /*63a0*/  PRMT R36, R137.reuse, 0x5410, R36 ;  /* 0x0000541089247816 */ /* 0x040fe40000000024 */
[----:B------:R-:W-:Y:S01]  /*63b0*/  PRMT R137, R137, 0x5432, R42 ;  /* 0x0000543289897816 */ /* 0x000fe2000000002a */
[----:B------:R-:W-:Y:S01]  /*63c0*/  IMAD.U32 R42, R13, 0x10000, RZ ;  /* 0x000100000d2a7824 */ /* 0x000fe200078e00ff */
[----:B------:R-:W-:-:S02]  /*63d0*/  PRMT R11, R136, 0x5410, R11 ;  /* 0x00005410880b7816 */ /* 0x000fc4000000000b */
[----:B------:R-:W-:Y:S01]  /*63e0*/  PRMT R37, R136, 0x5432, R37 ;  /* 0x0000543288257816 */ /* 0x000fe20000000025 */
[----:B------:R-:W-:Y:S01]  /*63f0*/  IMAD.U32 R45, R137, 0x10000, RZ ;  /* 0x00010000892d7824 */ /* 0x000fe200078e00ff */
[----:B------:R-:W-:Y:S02]  /*6400*/  LOP3.LUT R48, R13, 0xffff0000, RZ, 0xc0, !PT ;  /* 0xffff00000d307812 */ /* 0x000fe400078ec0ff */
[----:B------:R-:W-:Y:S01]  /*6410*/  LOP3.LUT R14, R14, 0xffff0000, RZ, 0xc0, !PT ;  /* 0xffff00000e0e7812 */ /* 0x000fe200078ec0ff */
[----:B------:R-:W-:Y:S01]  /*6420*/  IMAD.U32 R46, R37, 0x10000, RZ ;  /* 0x00010000252e7824 */ /* 0x000fe200078e00ff */
[C---:B------:R-:W-:Y:S01]  /*6430*/  LOP3.LUT R13, R36.reuse, 0xffff0000, RZ, 0xc0, !PT ;  /* 0xffff0000240d7812 */ /* 0x040fe200078ec0ff */
[----:B------:R-:W-:Y:S01]  /*6440*/  IMAD.U32 R36, R36, 0x10000, RZ ;  /* 0x0001000024247824 */ /* 0x000fe200078e00ff */
[----:B------:R-:W-:Y:S01]  /*6450*/  LOP3.LUT R43, R11, 0xffff0000, RZ, 0xc0, !PT ;  /* 0xffff00000b2b7812 */ /* 0x000fe200078ec0ff */
[----:B------:R-:W-:Y:S01]  /*6460*/  FMUL.FTZ R49, R14, R45 ;  /* 0x0000002d0e317220 */ /* 0x000fe20000410000 */
[----:B------:R-:W-:Y:S01]  /*6470*/  LOP3.LUT R38, R15, 0xffff0000, RZ, 0xc0, !PT ;  /* 0xffff00000f267812 */ /* 0x000fe200078ec0ff */
[----:B------:R-:W-:Y:S01]  /*6480*/  FMUL.FTZ R47, R48, R13 ;  /* 0x0000000d302f7220 */ /* 0x000fe20000410000 */
[-C--:B------:R-:W-:Y:S01]  /*6490*/  FMUL.FTZ R14, R14, R46.reuse ;  /* 0x0000002e0e0e7220 */ /* 0x080fe20000410000 */
[----:B------:R-:W-:Y:S01]  /*64a0*/  FMUL.FTZ R48, R48, R43 ;  /* 0x0000002b30307220 */ /* 0x000fe20000410000 */
[----:B------:R-:W-:Y:S01]  /*64b0*/  LOP3.LUT R137, R137, 0xffff0000, RZ, 0xc0, !PT ;  /* 0xffff000089897812 */ /* 0x000fe200078ec0ff */
[----:B------:R-:W-:Y:S01]  /*64c0*/  IMAD.U32 R11, R11, 0x10000, RZ ;  /* 0x000100000b0b7824 */ /* 0x000fe200078e00ff */
[----:B------:R-:W-:Y:S01]  /*64d0*/  LOP3.LUT R37, R37, 0xffff0000, RZ, 0xc0, !PT ;  /* 0xffff000025257812 */ /* 0x000fe200078ec0ff */
[----:B------:R-:W-:Y:S01]  /*64e0*/  FFMA.FTZ R48, R42, R13, R48 ;  /* 0x0000000d2a307223 */ /* 0x000fe20000010030 */
[----:B------:R-:W-:Y:S01]  /*64f0*/  LOP3.LUT R12, R12, 0xffff0000, RZ, 0xc0, !PT ;  /* 0xffff00000c0c7812 */ /* 0x000fe200078ec0ff */
[C---:B------:R-:W-:Y:S01]  /*6500*/  FFMA.FTZ R49, R39.reuse, R46, -R49 ;  /* 0x0000002e27317223 */ /* 0x040fe20000010831 */
[----:B------:R-:W-:Y:S01]  /*6510*/  FFMA.FTZ R14, R39, R45, R14 ;  /* 0x0000002d270e7223 */ /* 0x000fe2000001000e */
[C---:B------:R-:W-:Y:S01]  /*6520*/  FMUL.FTZ R13, R38.reuse, R137 ;  /* 0x00000089260d7220 */ /* 0x040fe20000410000 */
[----:B------:R-:W-:Y:S01]  /*6530*/  FMUL.FTZ R39, R38, R37 ;  /* 0x0000002526277220 */ /* 0x000fe20000410000 */
[----:B------:R-:W-:-:S02]  /*6540*/  IMAD.U32 R15, R15, 0x10000, RZ ;  /* 0x000100000f0f7824 */ /* 0x000fc400078e00ff */
[----:B------:R-:W-:Y:S01]  /*6550*/  FFMA.FTZ R47, R42, R43, -R47 ;  /* 0x0000002b2a2f7223 */ /* 0x000fe2000001082f */
[CC--:B------:R-:W-:Y:S01]  /*6560*/  FMUL.FTZ R38, R12.reuse, R36.reuse ;  /* 0x000000240c267220 */ /* 0x0c0fe20000410000 */
[----:B------:R-:W-:Y:S01]  /*6570*/  FMUL.FTZ R12, R12, R11 ;  /* 0x0000000b0c0c7220 */ /* 0x000fe20000410000 */
[C---:B------:R-:W-:Y:S01]  /*6580*/  FFMA.FTZ R13, R15.reuse, R37, -R13 ;  /* 0x000000250f0d7223 */ /* 0x040fe2000001080d */
[----:B------:R-:W-:Y:S01]  /*6590*/  FFMA.FTZ R42, R15, R137, R39 ;  /* 0x000000890f2a7223 */ /* 0x000fe20000010027 */
[C---:B------:R-:W-:Y:S01]  /*65a0*/  FFMA.FTZ R38, R44.reuse, R11, -R38 ;  /* 0x0000000b2c267223 */ /* 0x040fe20000010826 */
[----:B------:R-:W-:Y:S01]  /*65b0*/  FFMA.FTZ R11, R44, R36, R12 ;  /* 0x000000242c0b7223 */ /* 0x000fe2000001000c */
[----:B------:R-:W-:Y:S02]  /*65c0*/  F2FP.BF16.F32.PACK_AB R47, R48, R47 ;  /* 0x0000002f302f723e */ /* 0x000fe400000010ff */
[----:B------:R-:W-:Y:S02]  /*65d0*/  F2FP.BF16.F32.PACK_AB R15, R42, R13 ;  /* 0x0000000d2a0f723e */ /* 0x000fe400000010ff */
[----:B------:R-:W-:Y:S01]  /*65e0*/  F2FP.BF16.F32.PACK_AB R14, R14, R49 ;  /* 0x000000310e0e723e */ /* 0x000fe200000010ff */
[----:B------:R-:W-:Y:S01]  /*65f0*/  IMAD.MOV.U32 R13, RZ, RZ, R47 ;  /* 0x000000ffff0d7224 */ /* 0x000fe200078e002f */
[----:B------:R-:W-:-:S07]  /*6600*/  F2FP.BF16.F32.PACK_AB R12, R11, R38 ;  /* 0x000000260b0c723e */ /* 0x000fce00000010ff */
.L_x_500:
[----:B------:R-:W-:Y:S05]  /*6610*/  BSYNC B2 ;  /* 0x0000000000027941 */ /* 0x000fea0003800000 */
.L_x_499:
[----:B------:R-:W-:Y:S02]  /*6620*/  ULDC.64 UR4, c[0x0][0x208] ;  /* 0x0000820000047ab9 */ /* 0x000fe40000000a00 */
[----:B----4-:R0:W-:Y:S03]  /*6630*/  ST.E.128 desc[UR4][R40.64], R12 ;  /* 0x0000000c28007985 */ /* 0x0101e6000c101d04 */
.L_x_498:
[----:B------:R-:W-:Y:S05]  /*6640*/  BSYNC B1 ;  /* 0x0000000000017941 */ /* 0x000fea0003800000 */
.L_x_497:
[----:B------:R-:W-:Y:S01]  /*6650*/  ISETP.NE.AND P3, PT, R21, RZ, PT ;  /* 0x000000ff1500720c */ /* 0x000fe20003f65270 */
[----:B------:R-:W-:-:S12]  /*6660*/  BSSY B1, `(.L_x_501) ;  /* 0x0000038000017945 */ /* 0x000fd80003800000 */
[----:B------:R-:W-:Y:S05]  /*6670*/  @!P3 BRA `(.L_x_502) ;  /* 0x0000000000d8b947 */ /* 0x000fea0003800000 */
[----:B0--34-:R0:W3:Y:S01]  /*6680*/  LDS.128 R12, [R78+0x2b400] ;  /* 0x02b400004e0c7984 */ /* 0x0190e20000000c00 */
[----:B------:R-:W-:Y:S01]  /*6690*/  ISETP.GE.AND P4, PT, R220, R110, PT ;  /* 0x0000006edc00720c */ /* 0x000fe20003f86270 */
[----:B------:R-:W-:Y:S01]  /*66a0*/  BSSY B2, `(.L_x_503) ;  /* 0x0000031000027945 */ /* 0x000fe20003800000 */
[----:B-1----:R-:W-:-:S04]  /*66b0*/  LEA R36, P3, R19, R117, 0x1 ;  /* 0x0000007513247211 */ /* 0x002fc800078608ff */
[----:B------:R-:W-:-:S07]  /*66c0*/  LEA.HI.X R37, R19, R116, R219, 0x1, P3 ;  /* 0x0000007413257211 */ /* 0x000fce00018f0cdb */
[----:B0-----:R-:W-:Y:S05]  /*66d0*/  @P4 BRA `(.L_x_504) ;  /* 0x0000000000b44947 */ /* 0x001fea0003800000 */
[----:B------:R-:W-:Y:S01]  /*66e0*/  SHF.R.U64 R34, R34, 0x10, R35 ;  /* 0x0000001022227819 */ /* 0x000fe20000001223 */
[----:B---3--:R-:W-:Y:S01]  /*66f0*/  IMAD.U32 R40, R13, 0x10000, RZ ;  /* 0x000100000d287824 */ /* 0x008fe200078e00ff */
[----:B------:R-:W-:Y:S01]  /*6700*/  SHF.R.U64 R39, R32, 0x10, R33 ;  /* 0x0000001020277819 */ /* 0x000fe20000001221 */
[----:B------:R-:W-:Y:S01]  /*6710*/  IMAD.U32 R32, R14, 0x10000, RZ ;  /* 0x000100000e207824 */ /* 0x000fe200078e00ff */
[----:B------:R-:W-:Y:S01]  /*6720*/  SHF.R.U32.HI R38, RZ, 0x10, R35 ;  /* 0x00000010ff267819 */ /* 0x000fe20000011623 */
[----:B------:R-:W-:Y:S01]  /*6730*/  IMAD.U32 R35, R12, 0x10000, RZ ;  /* 0x000100000c237824 */ /* 0x000fe200078e00ff */
[----:B------:R-:W-:Y:S02]  /*6740*/  SHF.R.U32.HI R41, RZ, 0x10, R33 ;  /* 0x00000010ff297819 */ /* 0x000fe40000011621 */
[----:B------:R-:W-:Y:S02]  /*6750*/  PRMT R34, R135, 0x5410, R34 ;  /* 0x0000541087227816 */ /* 0x000fe40000000022 */
[----:B------:R-:W-:-:S02]  /*6760*/  PRMT R33, R134, 0x5410, R39 ;  /* 0x0000541086217816 */ /* 0x000fc40000000027 */
[----:B------:R-:W-:Y:S02]  /*6770*/  PRMT R135, R135, 0x5432, R38 ;  /* 0x0000543287877816 */ /* 0x000fe40000000026 */
[----:B------:R-:W-:Y:S02]  /*6780*/  PRMT R134, R134, 0x5432, R41 ;  /* 0x0000543286867816 */ /* 0x000fe40000000029 */
[----:B------:R-:W-:Y:S01]  /*6790*/  LOP3.LUT R11, R14, 0xffff0000, RZ, 0xc0, !PT ;  /* 0xffff00000e0b7812 */ /* 0x000fe200078ec0ff */
[----:B------:R-:W-:Y:S01]  /*67a0*/  IMAD.U32 R38, R135, 0x10000, RZ ;  /* 0x0001000087267824 */ /* 0x000fe200078e00ff */
[----:B------:R-:W-:Y:S01]  /*67b0*/  LOP3.LUT R13, R13, 0xffff0000, RZ, 0xc0, !PT ;  /* 0xffff00000d0d7812 */ /* 0x000fe200078ec0ff */
[----:B------:R-:W-:Y:S01]  /*67c0*/  IMAD.U32 R39, R134, 0x10000, RZ ;  /* 0x0001000086277824 */ /* 0x000fe200078e00ff */
[----:B------:R-:W-:Y:S01]  /*67d0*/  LOP3.LUT R42, R34, 0xffff0000, RZ, 0xc0, !PT ;  /* 0xffff0000222a7812 */ /* 0x000fe200078ec0ff */
[----:B------:R-:W-:Y:S01]  /*67e0*/  FMUL.FTZ R45, R11, R38 ;  /* 0x000000260b2d7220 */ /* 0x000fe20000410000 */
[----:B------:R-:W-:Y:S01]  /*67f0*/  LOP3.LUT R41, R33, 0xffff0000, RZ, 0xc0, !PT ;  /* 0xffff000021297812 */ /* 0x000fe200078ec0ff */
[----:B------:R-:W-:Y:S01]  /*6800*/  FMUL.FTZ R11, R11, R39 ;  /* 0x000000270b0b7220 */ /* 0x000fe20000410000 */
[----:B------:R-:W-:Y:S01]  /*6810*/  LOP3.LUT R14, R15, 0xffff0000, RZ, 0xc0, !PT ;  /* 0xffff00000f0e7812 */ /* 0x000fe200078ec0ff */
[----:B------:R-:W-:Y:S01]  /*6820*/  FMUL.FTZ R43, R13, R42 ;  /* 0x0000002a0d2b7220 */ /* 0x000fe20000410000 */
[----:B------:R-:W-:Y:S01]  /*6830*/  LOP3.LUT R135, R135, 0xffff0000, RZ, 0xc0, !PT ;  /* 0xffff000087877812 */ /* 0x000fe200078ec0ff */
[----:B------:R-:W-:Y:S01]  /*6840*/  FMUL.FTZ R13, R13, R41 ;  /* 0x000000290d0d7220 */ /* 0x000fe20000410000 */
[----:B------:R-:W-:Y:S01]  /*6850*/  LOP3.LUT R134, R134, 0xffff0000, RZ, 0xc0, !PT ;  /* 0xffff000086867812 */ /* 0x000fe200078ec0ff */
[----:B------:R-:W-:Y:S01]  /*6860*/  IMAD.U32 R34, R34, 0x10000, RZ ;  /* 0x0001000022227824 */ /* 0x000fe200078e00ff */
[----:B------:R-:W-:Y:S01]  /*6870*/  LOP3.LUT R12, R12, 0xffff0000, RZ, 0xc0, !PT ;  /* 0xffff00000c0c7812 */ /* 0x000fe200078ec0ff */
[----:B------:R-:W-:-:S02]  /*6880*/  IMAD.U32 R33, R33, 0x10000, RZ ;  /* 0x0001000021217824 */ /* 0x000fc400078e00ff */
[----:B------:R-:W-:Y:S01]  /*6890*/  FFMA.FTZ R43, R40, R41, -R43 ;  /* 0x00000029282b7223 */ /* 0x000fe2000001082b */
[----:B------:R-:W-:Y:S01]  /*68a0*/  FFMA.FTZ R45, R32, R39, -R45 ;  /* 0x00000027202d7223 */ /* 0x000fe2000001082d */
[----:B------:R-:W-:Y:S01]  /*68b0*/  FFMA.FTZ R40, R40, R42, R13 ;  /* 0x0000002a28287223 */ /* 0x000fe2000001000d */
[----:B------:R-:W-:Y:S01]  /*68c0*/  FFMA.FTZ R32, R32, R38, R11 ;  /* 0x0000002620207223 */ /* 0x000fe2000001000b */
[C---:B------:R-:W-:Y:S01]  /*68d0*/  FMUL.FTZ R38, R14.reuse, R135 ;  /* 0x000000870e267220 */ /* 0x040fe20000410000 */
[----:B------:R-:W-:Y:S01]  /*68e0*/  FMUL.FTZ R42, R14, R134 ;  /* 0x000000860e2a7220 */ /* 0x000fe20000410000 */
[----:B------:R-:W-:Y:S02]  /*68f0*/  IMAD.U32 R15, R15, 0x10000, RZ ;  /* 0x000100000f0f7824 */ /* 0x000fe400078e00ff */
[C---:B------:R-:W-:Y:S01]  /*6900*/  FMUL.FTZ R14, R12.reuse, R34 ;  /* 0x000000220c0e7220 */ /* 0x040fe20000410000 */
[----:B------:R-:W-:Y:S01]  /*6910*/  FMUL.FTZ R11, R12, R33 ;  /* 0x000000210c0b7220 */ /* 0x000fe20000410000 */
[----:B------:R-:W-:Y:S01]  /*6920*/  F2FP.BF16.F32.PACK_AB R32, R32, R45 ;  /* 0x0000002d2020723e */ /* 0x000fe200000010ff */
[----:B------:R-:W-:Y:S01]  /*6930*/  FFMA.FTZ R38, R15, R134, -R38 ;  /* 0x000000860f267223 */ /* 0x000fe20000010826 */
[C---:B------:R-:W-:Y:S01]  /*6940*/  FFMA.FTZ R14, R35.reuse, R33, -R14 ;  /* 0x00000021230e7223 */ /* 0x040fe2000001080e */
[----:B------:R-:W-:Y:S01]  /*6950*/  FFMA.FTZ R11, R35, R34, R11 ;  /* 0x00000022230b7223 */ /* 0x000fe2000001000b */
[----:B------:R-:W-:Y:S01]  /*6960*/  FFMA.FTZ R15, R15, R135, R42 ;  /* 0x000000870f0f7223 */ /* 0x000fe2000001002a */
[----:B------:R-:W-:-:S03]  /*6970*/  F2FP.BF16.F32.PACK_AB R13, R40, R43 ;  /* 0x0000002b280d723e */ /* 0x000fc600000010ff */
[----:B------:R-:W-:Y:S01]  /*6980*/  F2FP.BF16.F32.PACK_AB R12, R11, R14 ;  /* 0x0000000e0b0c723e */ /* 0x000fe200000010ff */
[----:B------:R-:W-:Y:S01]  /*6990*/  IMAD.MOV.U32 R14, RZ, RZ, R32 ;  /* 0x000000ffff0e7224 */ /* 0x000fe200078e0020 */
[----:B------:R-:W-:-:S07]  /*69a0*/  F2FP.BF16.F32.PACK_AB R15, R15, R38 ;  /* 0x000000260f0f723e */ /* 0x000fce00000010ff */
.L_x_504:
[----:B------:R-:W-:Y:S05]  /*69b0*/  BSYNC B2 ;  /* 0x0000000000027941 */ /* 0x000fea0003800000 */
.L_x_503:
[----:B------:R-:W-:Y:S02]  /*69c0*/  ULDC.64 UR4, c[0x0][0x208] ;  /* 0x0000820000047ab9 */ /* 0x000fe40000000a00 */
[----:B---3--:R0:W-:Y:S03]  /*69d0*/  ST.E.128 desc[UR4][R36.64], R12 ;  /* 0x0000000c24007985 */ /* 0x0081e6000c101d04 */
.L_x_502:
[----:B------:R-:W-:Y:S05]  /*69e0*/  BSYNC B1 ;  /* 0x0000000000017941 */ /* 0x000fea0003800000 */
.L_x_501:
[----:B------:R-:W-:-:S13]  /*69f0*/  ISETP.NE.AND P3, PT, R25, RZ, PT ;  /* 0x000000ff1900720c */ /* 0x000fda0003f65270 */
[----:B------:R-:W-:Y:S05]  /*6a00*/  @!P3 BRA `(.L_x_492) ;  /* 0x00000048009cb947 */ /* 0x000fea0003800000 */
[----:B0--34-:R0:W3:Y:S01]  /*6a10*/  LDS.128 R12, [R78+0x2dc00] ;  /* 0x02dc00004e0c7984 */ /* 0x0190e20000000c00 */
[----:B------:R-:W-:Y:S01]  /*6a20*/  ISETP.GE.AND P4, PT, R222, R110, PT ;  /* 0x0000006ede00720c */ /* 0x000fe20003f86270 */
[----:B------:R-:W-:Y:S01]  /*6a30*/  BSSY B1, `(.L_x_505) ;  /* 0x0000030000017945 */ /* 0x000fe20003800000 */
[----:B-1----:R-:W-:-:S04]  /*6a40*/  LEA R32, P3, R22, R117, 0x1 ;  /* 0x0000007516207211 */ /* 0x002fc800078608ff */
[----:B------:R-:W-:-:S07]  /*6a50*/  LEA.HI.X R33, R22, R116, R218, 0x1, P3 ;  /* 0x0000007416217211 */ /* 0x000fce00018f0cda */
[----:B0-----:R-:W-:Y:S05]  /*6a60*/  @P4 BRA `(.L_x_506) ;  /* 0x0000000000b04947 */ /* 0x001fea0003800000 */
[----:B------:R-:W-:Y:S02]  /*6a70*/  SHF.R.U64 R35, R30, 0x10, R31 ;  /* 0x000000101e237819 */ /* 0x000fe4000000121f */
[----:B------:R-:W-:Y:S01]  /*6a80*/  SHF.R.U64 R39, R28, 0x10, R29 ;  /* 0x000000101c277819 */ /* 0x000fe2000000121d */
[C---:B---3--:R-:W-:Y:S01]  /*6a90*/  IMAD.U32 R28, R14.reuse, 0x10000, RZ ;  /* 0x000100000e1c7824 */ /* 0x048fe200078e00ff */
[----:B------:R-:W-:Y:S02]  /*6aa0*/  SHF.R.U32.HI R31, RZ, 0x10, R31 ;  /* 0x00000010ff1f7819 */ /* 0x000fe4000001161f */
[----:B------:R-:W-:Y:S02]  /*6ab0*/  SHF.R.U32.HI R37, RZ, 0x10, R29 ;  /* 0x00000010ff257819 */ /* 0x000fe4000001161d */
[----:B------:R-:W-:Y:S01]  /*6ac0*/  LOP3.LUT R29, R14, 0xffff0000, RZ, 0xc0, !PT ;  /* 0xffff00000e1d7812 */ /* 0x000fe200078ec0ff */
[C---:B------:R-:W-:Y:S01]  /*6ad0*/  IMAD.U32 R14, R15.reuse, 0x10000, RZ ;  /* 0x000100000f0e7824 */ /* 0x040fe200078e00ff */
[----:B------:R-:W-:-:S02]  /*6ae0*/  LOP3.LUT R11, R15, 0xffff0000, RZ, 0xc0, !PT ;  /* 0xffff00000f0b7812 */ /* 0x000fc400078ec0ff */
[----:B------:R-:W-:Y:S02]  /*6af0*/  PRMT R36, R132, 0x5410, R35 ;  /* 0x0000541084247816 */ /* 0x000fe40000000023 */
[----:B------:R-:W-:Y:S02]  /*6b00*/  PRMT R15, R128, 0x5410, R39 ;  /* 0x00005410800f7816 */ /* 0x000fe40000000027 */
[----:B------:R-:W-:Y:S01]  /*6b10*/  PRMT R132, R132, 0x5432, R31 ;  /* 0x0000543284847816 */ /* 0x000fe2000000001f */
[C---:B------:R-:W-:Y:S01]  /*6b20*/  IMAD.U32 R31, R13.reuse, 0x10000, RZ ;  /* 0x000100000d1f7824 */ /* 0x040fe200078e00ff */
[----:B------:R-:W-:Y:S02]  /*6b30*/  PRMT R128, R128, 0x5432, R37 ;  /* 0x0000543280807816 */ /* 0x000fe40000000025 */
[----:B------:R-:W-:Y:S01]  /*6b40*/  LOP3.LUT R30, R13, 0xffff0000, RZ, 0xc0, !PT ;  /* 0xffff00000d1e7812 */ /* 0x000fe200078ec0ff */
[----:B------:R-:W-:Y:S01]  /*6b50*/  IMAD.U32 R38, R132, 0x10000, RZ ;  /* 0x0001000084267824 */ /* 0x000fe200078e00ff */
[----:B------:R-:W-:Y:S01]  /*6b60*/  SHF.L.U32 R35, R128, 0x10, RZ ;  /* 0x0000001080237819 */ /* 0x000fe200000006ff */
        /* <DEDUP_REMOVED lines=10> */
[----:B------:R-:W-:-:S02]  /*6c10*/  IMAD.U32 R36, R36, 0x10000, RZ ;  /* 0x0001000024247824 */ /* 0x000fc400078e00ff */
[C---:B------:R-:W-:Y:S01]  /*6c20*/  FFMA.FTZ R38, R28.reuse, R38, R29 ;  /* 0x000000261c267223 */ /* 0x040fe2000001001d */
[----:B------:R-:W-:Y:S02]  /*6c30*/  IMAD.U32 R15, R15, 0x10000, RZ ;  /* 0x000100000f0f7824 */ /* 0x000fe400078e00ff */
[----:B------:R-:W-:Y:S01]  /*6c40*/  FFMA.FTZ R39, R28, R35, -R39 ;  /* 0x000000231c277223 */ /* 0x000fe20000010827 */
[C---:B------:R-:W-:Y:S01]  /*6c50*/  FMUL.FTZ R29, R11.reuse, R132 ;  /* 0x000000840b1d7220 */ /* 0x040fe20000410000 */
[----:B------:R-:W-:Y:S01]  /*6c60*/  FMUL.FTZ R35, R11, R128 ;  /* 0x000000800b237220 */ /* 0x000fe20000410000 */
[C---:B------:R-:W-:Y:S01]  /*6c70*/  FMUL.FTZ R28, R30.reuse, R36 ;  /* 0x000000241e1c7220 */ /* 0x040fe20000410000 */
[----:B------:R-:W-:Y:S01]  /*6c80*/  FMUL.FTZ R11, R30, R15 ;  /* 0x0000000f1e0b7220 */ /* 0x000fe20000410000 */
[C---:B------:R-:W-:Y:S01]  /*6c90*/  FFMA.FTZ R12, R31.reuse, R34, -R40 ;  /* 0x000000221f0c7223 */ /* 0x040fe20000010828 */
[C---:B------:R-:W-:Y:S01]  /*6ca0*/  FFMA.FTZ R29, R14.reuse, R128, -R29 ;  /* 0x000000800e1d7223 */ /* 0x040fe2000001081d */
[----:B------:R-:W-:Y:S01]  /*6cb0*/  FFMA.FTZ R31, R31, R37, R42 ;  /* 0x000000251f1f7223 */ /* 0x000fe2000001002a */
[----:B------:R-:W-:Y:S01]  /*6cc0*/  FFMA.FTZ R14, R14, R132, R35 ;  /* 0x000000840e0e7223 */ /* 0x000fe20000010023 */
[C---:B------:R-:W-:Y:S01]  /*6cd0*/  FFMA.FTZ R28, R13.reuse, R15, -R28 ;  /* 0x0000000f0d1c7223 */ /* 0x040fe2000001081c */
[----:B------:R-:W-:-:S02]  /*6ce0*/  FFMA.FTZ R11, R13, R36, R11 ;  /* 0x000000240d0b7223 */ /* 0x000fc4000001000b */
[----:B------:R-:W-:Y:S02]  /*6cf0*/  F2FP.BF16.F32.PACK_AB R13, R31, R12 ;  /* 0x0000000c1f0d723e */ /* 0x000fe400000010ff */
[----:B------:R-:W-:Y:S02]  /*6d00*/  F2FP.BF16.F32.PACK_AB R15, R14, R29 ;  /* 0x0000001d0e0f723e */ /* 0x000fe400000010ff */
[----:B------:R-:W-:Y:S02]  /*6d10*/  F2FP.BF16.F32.PACK_AB R14, R38, R39 ;  /* 0x00000027260e723e */ /* 0x000fe400000010ff */
[----:B------:R-:W-:-:S07]  /*6d20*/  F2FP.BF16.F32.PACK_AB R12, R11, R28 ;  /* 0x0000001c0b0c723e */ /* 0x000fce00000010ff */
.L_x_506:
[----:B------:R-:W-:Y:S05]  /*6d30*/  BSYNC B1 ;  /* 0x0000000000017941 */ /* 0x000fea0003800000 */
.L_x_505:
[----:B------:R-:W-:Y:S02]  /*6d40*/  ULDC.64 UR4, c[0x0][0x208] ;  /* 0x0000820000047ab9 */ /* 0x000fe40000000a00 */
[----:B---3--:R0:W-:Y:S01]  /*6d50*/  ST.E.128 desc[UR4][R32.64], R12 ;  /* 0x0000000c20007985 */ /* 0x0081e2000c101d04 */
[----:B------:R-:W-:Y:S05]  /*6d60*/  BRA `(.L_x_492) ;  /* 0x0000004400c47947 */ /* 0x000fea0003800000 */
.L_x_447:
        /* <DEDUP_REMOVED lines=20> */
[----:B------:R-:W-:Y:S02]  /*6eb0*/  ISETP.GE.AND P0, PT, R16, R110, PT ;  /* 0x0000006e1000720c */ /* 0x000fe40003f06270 */
[----:B------:R-:W-:-:S02]  /*6ec0*/  CS2R R32, SRZ ;  /* 0x0000000000207805 */ /* 0x000fc4000001ff00 */
[----:B------:R-:W-:Y:S02]  /*6ed0*/  LEA.HI.X R45, R30, UR5, R31, 0x1, P4 ;  /* 0x000000051e2d7c11 */ /* 0x000fe4000a0f0c1f */
[----:B------:R-:W-:Y:S02]  /*6ee0*/  CS2R R30, SRZ ;  /* 0x00000000001e7805 */ /* 0x000fe4000001ff00 */
[----:B------:R-:W-:Y:S02]  /*6ef0*/  LEA R48, P4, R28, UR6, 0x1 ;  /* 0x000000061c307c11 */ /* 0x000fe4000f8808ff */
[----:B------:R-:W-:Y:S02]  /*6f00*/  CS2R R42, SRZ ;  /* 0x00000000002a7805 */ /* 0x000fe4000001ff00 */
[----:B------:R-:W-:Y:S02]  /*6f10*/  CS2R R40, SRZ ;  /* 0x0000000000287805 */ /* 0x000fe4000001ff00 */
[----:B------:R-:W-:-:S02]  /*6f20*/  CS2R R38, SRZ ;  /* 0x0000000000267805 */ /* 0x000fc4000001ff00 */
[----:B------:R-:W-:Y:S02]  /*6f30*/  LEA.HI.X R49, R28, UR7, R29, 0x1, P4 ;  /* 0x000000071c317c11 */ /* 0x000fe4000a0f0c1d */
[----:B------:R-:W-:Y:S02]  /*6f40*/  CS2R R28, SRZ ;  /* 0x00000000001c7805 */ /* 0x000fe4000001ff00 */
[----:B------:R-:W-:Y:S02]  /*6f50*/  ISETP.GE.AND P4, PT, R214, R110, PT ;  /* 0x0000006ed600720c */ /* 0x000fe40003f86270 */
[----:B------:R-:W-:Y:S01]  /*6f60*/  CS2R R36, SRZ ;  /* 0x0000000000247805 */ /* 0x000fe2000001ff00 */
[----:B------:R-:W-:Y:S02]  /*6f70*/  ULDC.64 UR8, c[0x0][0x208] ;  /* 0x0000820000087ab9 */ /* 0x000fe40000000a00 */
[----:B------:R0:W5:Y:S04]  /*6f80*/  @!P0 LDG.E.128 R32, desc[UR8][R44.64] ;  /* 0x000000082c208981 */ /* 0x000168000c1e1d00 */
[----:B------:R0:W5:Y:S04]  /*6f90*/  @!P0 LDG.E.128 R40, desc[UR8][R48.64] ;  /* 0x0000000830288981 */ /* 0x000168000c1e1d00 */
[----:B------:R0:W5:Y:S04]  /*6fa0*/  @!P4 LDG.E.128 R28, desc[UR8][R44.64+0x80] ;  /* 0x000080082c1cc981 */ /* 0x000168000c1e1d00 */
[----:B------:R0:W5:Y:S02]  /*6fb0*/  @!P4 LDG.E.128 R36, desc[UR8][R48.64+0x80] ;  /* 0x000080083024c981 */ /* 0x000164000c1e1d00 */
.L_x_508:
[----:B------:R-:W-:Y:S05]  /*6fc0*/  BSYNC B1 ;  /* 0x0000000000017941 */ /* 0x000fea0003800000 */
.L_x_507:
[----:B0----5:R-:W-:Y:S01]  /*6fd0*/  IMAD.MOV.U32 R44, RZ, RZ, R30 ;  /* 0x000000ffff2c7224 */ /* 0x021fe200078e001e */
[----:B------:R-:W-:Y:S01]  /*6fe0*/  BSSY B1, `(.L_x_509) ;  /* 0x000003a000017945 */ /* 0x000fe20003800000 */
[----:B------:R-:W-:Y:S01]  /*6ff0*/  IMAD.MOV.U32 R48, RZ, RZ, R31 ;  /* 0x000000ffff307224 */ /* 0x000fe200078e001f */
[----:B------:R-:W-:Y:S01]  /*7000*/  CS2R R54, SRZ ;  /* 0x0000000000367805 */ /* 0x000fe2000001ff00 */
[----:B------:R-:W-:Y:S01]  /*7010*/  VIADD R50, R224, 0x20 ;  /* 0x00000020e0327836 */ /* 0x000fe20000000000 */
[----:B------:R-:W-:Y:S01]  /*7020*/  CS2R R52, SRZ ;  /* 0x0000000000347805 */ /* 0x000fe2000001ff00 */
[----:B------:R-:W-:Y:S01]  /*7030*/  IMAD.MOV.U32 R45, RZ, RZ, R28 ;  /* 0x000000ffff2d7224 */ /* 0x000fe200078e001c */
[----:B------:R-:W-:Y:S01]  /*7040*/  PRMT R159, R48, 0x5410, R44 ;  /* 0x00005410309f7816 */ /* 0x000fe2000000002c */
[----:B------:R-:W-:Y:S01]  /*7050*/  IMAD.MOV.U32 R49, RZ, RZ, R29 ;  /* 0x000000ffff317224 */ /* 0x000fe200078e001d */
[----:B------:R-:W-:Y:S01]  /*7060*/  ISETP.GE.AND P4, PT, R50, R85, PT ;  /* 0x000000553200720c */ /* 0x000fe20003f86270 */
        /* <DEDUP_REMOVED lines=10> */
[----:B------:R-:W-:-:S02]  /*7110*/  IMAD.MOV.U32 R48, RZ, RZ, R39 ;  /* 0x000000ffff307224 */ /* 0x000fc400078e0027 */
[----:B------:R-:W-:Y:S01]  /*7120*/  IMAD.MOV.U32 R62, RZ, RZ, R40 ;  /* 0x000000ffff3e7224 */ /* 0x000fe200078e0028 */
[----:B------:R-:W-:Y:S01]  /*7130*/  PRMT R136, R45, 0x5410, R44 ;  /* 0x000054102d887816 */ /* 0x000fe2000000002c */
[----:B------:R-:W-:Y:S01]  /*7140*/  IMAD.MOV.U32 R44, RZ, RZ, R42 ;  /* 0x000000ffff2c7224 */ /* 0x000fe200078e002a */
[----:B------:R-:W-:Y:S01]  /*7150*/  PRMT R157, R48, 0x5410, R49 ;  /* 0x00005410309d7816 */ /* 0x000fe20000000031 */
[----:B------:R-:W-:Y:S02]  /*7160*/  IMAD.MOV.U32 R49, RZ, RZ, R36 ;  /* 0x000000ffff317224 */ /* 0x000fe400078e0024 */
[----:B------:R-:W-:Y:S02]  /*7170*/  IMAD.MOV.U32 R48, RZ, RZ, R37 ;  /* 0x000000ffff307224 */ /* 0x000fe400078e0025 */
[----:B------:R-:W-:Y:S02]  /*7180*/  IMAD.MOV.U32 R45, RZ, RZ, R43 ;  /* 0x000000ffff2d7224 */ /* 0x000fe400078e002b */
[----:B------:R-:W-:Y:S01]  /*7190*/  IMAD.MOV.U32 R63, RZ, RZ, R41 ;  /* 0x000000ffff3f7224 */ /* 0x000fe200078e0029 */
[----:B------:R-:W-:-:S02]  /*71a0*/  PRMT R158, R48, 0x5410, R49 ;  /* 0x00005410309e7816 */ /* 0x000fc40000000031 */
[----:B------:R-:W-:Y:S02]  /*71b0*/  CS2R R48, SRZ ;  /* 0x0000000000307805 */ /* 0x000fe4000001ff00 */
[----:B------:R-:W-:Y:S02]  /*71c0*/  PRMT R143, R45, 0x5410, R44 ;  /* 0x000054102d8f7816 */ /* 0x000fe4000000002c */
        /* <DEDUP_REMOVED lines=8> */
[----:B------:R-:W-:Y:S02]  /*7250*/  IADD3 R44, P0, P5, R90, R12, R104 ;  /* 0x0000000c5a2c7210 */ /* 0x000fe40007d1e068 */
[----:B------:R-:W-:-:S02]  /*7260*/  CS2R R58, SRZ ;  /* 0x00000000003a7805 */ /* 0x000fc4000001ff00 */
[----:B------:R-:W-:Y:S01]  /*7270*/  CS2R R56, SRZ ;  /* 0x0000000000387805 */ /* 0x000fe2000001ff00 */
[----:B------:R-:W-:Y:S01]  /*7280*/  ULDC.64 UR8, c[0x0][0x208] ;  /* 0x0000820000087ab9 */ /* 0x000fe20000000a00 */
        /* <DEDUP_REMOVED lines=8> */
[----:B------:R-:W5:Y:S04]  /*7310*/  @!P0 LDG.E.128 R48, desc[UR8][R52.64] ;  /* 0x0000000834308981 */ /* 0x000f68000c1e1d00 */
[----:B------:R-:W5:Y:S01]  /*7320*/  @!P0 LDG.E.128 R56, desc[UR8][R60.64] ;  /* 0x000000083c388981 */ /* 0x000f62000c1e1d00 */
[----:B------:R-:W-:Y:S02]  /*7330*/  ISETP.GE.AND P0, PT, R214, R110, PT ;  /* 0x0000006ed600720c */ /* 0x000fe40003f06270 */
[----:B------:R-:W-:-:S11]  /*7340*/  CS2R R54, SRZ ;  /* 0x0000000000367805 */ /* 0x000fd6000001ff00 */
[----:B------:R0:W5:Y:S02]  /*7350*/  @!P0 LDG.E.128 R44, desc[UR8][R52.64+0x80] ;  /* 0x00008008342c8981 */ /* 0x000164000c1e1d00 */
[----:B0-----:R-:W-:-:S06]  /*7360*/  CS2R R52, SRZ ;  /* 0x0000000000347805 */ /* 0x001fcc000001ff00 */
[----:B------:R0:W5:Y:S02]  /*7370*/  @!P0 LDG.E.128 R52, desc[UR8][R60.64+0x80] ;  /* 0x000080083c348981 */ /* 0x000164000c1e1d00 */
.L_x_510:
[----:B------:R-:W-:Y:S05]  /*7380*/  BSYNC B1 ;  /* 0x0000000000017941 */ /* 0x000fea0003800000 */
.L_x_509:
[----:B0----5:R-:W-:Y:S01]  /*7390*/  IMAD.MOV.U32 R61, RZ, RZ, R46 ;  /* 0x000000ffff3d7224 */ /* 0x021fe200078e002e */
[----:B------:R-:W-:Y:S01]  /*73a0*/  PRMT R161, R63, 0x5410, R62 ;  /* 0x000054103fa17816 */ /* 0x000fe2000000003e */
[----:B------:R-:W-:Y:S01]  /*73b0*/  IMAD.MOV.U32 R60, RZ, RZ, R47 ;  /* 0x000000ffff3c7224 */ /* 0x000fe200078e002f */
[----:B------:R-:W-:Y:S01]  /*73c0*/  MOV R63, R44 ;  /* 0x0000002c003f7202 */ /* 0x000fe20000000f00 */
[----:B------:R-:W-:Y:S01]  /*73d0*/  VIADD R64, R224, 0x40 ;  /* 0x00000040e0407836 */ /* 0x000fe20000000000 */
[----:B------:R-:W-:Y:S01]  /*73e0*/  BSSY B1, `(.L_x_511) ;  /* 0x0000035000017945 */ /* 0x000fe20003800000 */
[----:B------:R-:W-:Y:S01]  /*73f0*/  IMAD.MOV.U32 R62, RZ, RZ, R45 ;  /* 0x000000ffff3e7224 */ /* 0x000fe200078e002d */
[----:B------:R-:W-:Y:S01]  /*7400*/  PRMT R149, R60, 0x5410, R61 ;  /* 0x000054103c957816 */ /* 0x000fe2000000003d */
[----:B------:R-:W-:Y:S01]  /*7410*/  IMAD.MOV.U32 R61, RZ, RZ, R50 ;  /* 0x000000ffff3d7224 */ /* 0x000fe200078e0032 */
[----:B------:R-:W-:Y:S01]  /*7420*/  ISETP.GE.AND P5, PT, R64, R85, PT ;  /* 0x000000554000720c */ /* 0x000fe20003fa6270 */
        /* <DEDUP_REMOVED lines=17> */
[----:B------:R-:W-:-:S02]  /*7540*/  PRMT R151, R63, 0x5410, R62 ;  /* 0x000054103f977816 */ /* 0x000fc4000000003e */
[----:B------:R-:W-:Y:S02]  /*7550*/  CS2R R62, SRZ ;  /* 0x00000000003e7805 */ /* 0x000fe4000001ff00 */
[----:B------:R-:W-:Y:S02]  /*7560*/  CS2R R74, SRZ ;  /* 0x00000000004a7805 */ /* 0x000fe4000001ff00 */
[----:B------:R-:W-:Y:S02]  /*7570*/  CS2R R72, SRZ ;  /* 0x0000000000487805 */ /* 0x000fe4000001ff00 */
[----:B------:R-:W-:Y:S01]  /*7580*/  PRMT R154, R61, 0x5410, R60 ;  /* 0x000054103d9a7816 */ /* 0x000fe2000000003c */
[----:B------:R-:W-:Y:S02]  /*7590*/  IMAD.MOV.U32 R61, RZ, RZ, R56 ;  /* 0x000000ffff3d7224 */ /* 0x000fe400078e0038 */
[----:B------:R-:W-:-:S05]  /*75a0*/  IMAD.MOV.U32 R60, RZ, RZ, R57 ;  /* 0x000000ffff3c7224 */ /* 0x000fca00078e0039 */
[----:B------:R-:W-:Y:S02]  /*75b0*/  PRMT R155, R61, 0x5410, R60 ;  /* 0x000054103d9b7816 */ /* 0x000fe4000000003c */
[----:B------:R-:W-:Y:S01]  /*75c0*/  CS2R R60, SRZ ;  /* 0x00000000003c7805 */ /* 0x000fe2000001ff00 */
[----:B------:R-:W-:Y:S06]  /*75d0*/  @P5 BRA `(.L_x_512) ;  /* 0x0000000000545947 */ /* 0x000fec0003800000 */
[----:B------:R-:W-:Y:S01]  /*75e0*/  IADD3 R15, P0, P6, R96, R106, R14 ;  /* 0x0000006a600f7210 */ /* 0x000fe20007e1e00e */
[----:B------:R-:W-:Y:S01]  /*75f0*/  ULDC.64 UR4, c[0x0][0x3e8] ;  /* 0x0000fa0000047ab9 */ /* 0x000fe20000000a00 */
[----:B------:R-:W-:Y:S02]  /*7600*/  ULDC.64 UR6, c[0x0][0x208] ;  /* 0x0000820000067ab9 */ /* 0x000fe40000000a00 */
[----:B------:R-:W-:Y:S02]  /*7610*/  IADD3.X R11, R4, R105, R11, P0, P6 ;  /* 0x00000069040b7210 */ /* 0x000fe400007ec40b */
        /* <DEDUP_REMOVED lines=9> */
[----:B------:R-:W-:Y:S02]  /*76b0*/  CS2R R60, SRZ ;  /* 0x00000000003c7805 */ /* 0x000fe4000001ff00 */
[----:B------:R-:W-:Y:S02]  /*76c0*/  CS2R R70, SRZ ;  /* 0x0000000000467805 */ /* 0x000fe4000001ff00 */
[----:B------:R-:W-:-:S05]  /*76d0*/  CS2R R68, SRZ ;  /* 0x0000000000447805 */ /* 0x000fca000001ff00 */
[----:B------:R0:W5:Y:S04]  /*76e0*/  @!P0 LDG.E.128 R64, desc[UR6][R14.64] ;  /* 0x000000060e408981 */ /* 0x000168000c1e1d00 */
[----:B------:R0:W5:Y:S01]  /*76f0*/  @!P0 LDG.E.128 R72, desc[UR6][R12.64] ;  /* 0x000000060c488981 */ /* 0x000162000c1e1d00 */
[----:B------:R-:W-:-:S13]  /*7700*/  ISETP.GE.AND P0, PT, R214, R110, PT ;  /* 0x0000006ed600720c */ /* 0x000fda0003f06270 */
[----:B------:R0:W5:Y:S04]  /*7710*/  @!P0 LDG.E.128 R60, desc[UR6][R14.64+0x80] ;  /* 0x000080060e3c8981 */ /* 0x000168000c1e1d00 */
[----:B------:R0:W5:Y:S02]  /*7720*/  @!P0 LDG.E.128 R68, desc[UR6][R12.64+0x80] ;  /* 0x000080060c448981 */ /* 0x000164000c1e1d00 */
.L_x_512:
[----:B------:R-:W-:Y:S05]  /*7730*/  BSYNC B1 ;  /* 0x0000000000017941 */ /* 0x000fea0003800000 */
.L_x_511:
        /* <DEDUP_REMOVED lines=15> */
[----:B------:R-:W-:Y:S01]  /*7830*/  IMAD.MOV.U32 R12, RZ, RZ, R70 ;  /* 0x000000ffff0c7224 */ /* 0x000fe200078e0046 */
[----:B------:R-:W-:-:S04]  /*7840*/  MOV R11, R71 ;  /* 0x00000047000b7202 */ /* 0x000fc80000000f00 */
        /* <DEDUP_REMOVED lines=15> */
.L_x_513:
[----:B------:R-:W-:Y:S01]  /*7940*/  IMAD R86, R213, 0x8, R23 ;  /* 0x00000008d5567824 */ /* 0x000fe200078e0217 */
[----:B------:R-:W-:Y:S01]  /*7950*/  SHF.L.U32 R87, R225, 0x1f, RZ ;  /* 0x0000001fe1577819 */ /* 0x000fe200000006ff */
[----:B------:R-:W-:Y:S03]  /*7960*/  BSSY B1, `(.L_x_514) ;  /* 0x0000003000017945 */ /* 0x000fe60003800000 */
[----:B------:R-:W0:Y:S02]  /*7970*/  SYNCS.PHASECHK.TRANS64.TRYWAIT P6, [R86+URZ+0x38890], R87 ;  /* 0x03889057560075a7 */ /* 0x000e2400080c017f */
[----:B0-----:R-:W-:Y:S05]  /*7980*/  @!P6 BRA `(.L_x_515) ;  /* 0x0000023c0090e947 */ /* 0x001fea0003800000 */
.L_x_823:
[----:B------:R-:W-:Y:S05]  /*7990*/  BSYNC B1 ;  /* 0x0000000000017941 */ /* 0x000fea0003800000 */
.L_x_514:
[----:B------:R-:W1:Y:S01]  /*79a0*/  LDC R128, c[0x0][0x2f4] ;  /* 0x0000bd00ff807b82 */ /* 0x000e620000000800 */
[----:B------:R-:W-:Y:S01]  /*79b0*/  UMOV UR4, 0xffffffff ;  /* 0xffffffff00047882 */ /* 0x000fe20000000000 */
[----:B-1----:R-:W-:Y:S02]  /*79c0*/  IMAD.IADD R132, R128, 0x1, -R111 ;  /* 0x0000000180847824 */ /* 0x002fe400078e0a6f */
[----:B------:R-:W-:Y:S05]  /*79d0*/  BRA.DIV UR4, `(.L_x_516) ;  /* 0x0000023e04907947 */ /* 0x000fea000b800000 */
[----:B------:R1:W2:Y:S04]  /*79e0*/  SHFL.IDX PT, R119, R116, RZ, 0x181f ;  /* 0x00181fff74777589 */ /* 0x0002a800000e0000 */
[----:B------:R1:W3:Y:S02]  /*79f0*/  SHFL.IDX PT, R11, R117, RZ, 0x181f ;  /* 0x00181fff750b7589 */ /* 0x0002e400000e0000 */
.L_x_827:
[----:B------:R-:W-:Y:S04]  /*7a00*/  BSSY B1, `(.L_x_517) ;  /* 0x000010a000017945 */ /* 0x000fe80003800000 */
[----:B------:R-:W-:Y:S05]  /*7a10*/  @P3 BRA `(.L_x_518) ;  /* 0x0000001000203947 */ /* 0x000fea0003800000 */
[----:B------:R-:W-:Y:S01]  /*7a20*/  ISETP.NE.AND P3, PT, R0, RZ, PT ;  /* 0x000000ff0000720c */ /* 0x000fe20003f65270 */
[----:B------:R-:W-:Y:S01]  /*7a30*/  BSSY B2, `(.L_x_519) ;  /* 0x0000083000027945 */ /* 0x000fe20003800000 */
[----:B---3--:R-:W-:-:S11]  /*7a40*/  IMAD.MOV.U32 R118, RZ, RZ, R11 ;  /* 0x000000ffff767224 */ /* 0x008fd600078e000b */
[----:B------:R-:W-:Y:S05]  /*7a50*/  @!P3 BRA `(.L_x_520) ;  /* 0x000000080000b947 */ /* 0x000fea0003800000 */
[----:B------:R-:W3:Y:S01]  /*7a60*/  LDL R15, [R1+0x5c] ;  /* 0x00005c00010f7983 */ /* 0x000ee20000100800 */
[----:B------:R-:W-:Y:S01]  /*7a70*/  SEL R12, R111, R132, !P2 ;  /* 0x000000846f0c7207 */ /* 0x000fe20005000000 */
[----:B------:R-:W-:Y:S01]  /*7a80*/  IMAD.SHL.U32 R14, R224, 0x40, RZ ;  /* 0x00000040e00e7824 */ /* 0x000fe200078e00ff */
[----:B------:R-:W-:Y:S01]  /*7a90*/  ISETP.GE.AND P3, PT, R16, R110, PT ;  /* 0x0000006e1000720c */ /* 0x000fe20003f66270 */
[----:B------:R-:W-:Y:S01]  /*7aa0*/  IMAD.SHL.U32 R80, R224, 0x40, RZ ;  /* 0x00000040e0507824 */ /* 0x000fe200078e00ff */
[----:B------:R-:W-:Y:S01]  /*7ab0*/  SHF.R.S32.HI R13, RZ, 0x1f, R12 ;  /* 0x0000001fff0d7819 */ /* 0x000fe2000001140c */
[----:B------:R-:W-:Y:S01]  /*7ac0*/  BSSY B3, `(.L_x_521) ;  /* 0x0000072000037945 */ /* 0x000fe20003800000 */
[----:B------:R-:W-:Y:S02]  /*7ad0*/  LOP3.LUT R14, R14, 0x1c0, RZ, 0xc0, !PT ;  /* 0x000001c00e0e7812 */ /* 0x000fe400078ec0ff */
[----:B------:R-:W-:Y:S02]  /*7ae0*/  LEA.HI R13, R13, R12, RZ, 0x4 ;  /* 0x0000000c0d0d7211 */ /* 0x000fe400078f20ff */
[----:B------:R-:W-:-:S02]  /*7af0*/  LOP3.LUT R80, R80, 0x1c0, RZ, 0xc0, !PT ;  /* 0x000001c050507812 */ /* 0x000fc400078ec0ff */
[----:B------:R-:W-:Y:S02]  /*7b00*/  LEA.HI.SX32 R134, R13, R7, 0x1c ;  /* 0x000000070d867211 */ /* 0x000fe400078fe2ff */
[----:B------:R-:W-:Y:S02]  /*7b10*/  SHF.R.U32.HI R14, RZ, 0x3, R14 ;  /* 0x00000003ff0e7819 */ /* 0x000fe4000001160e */
[----:B------:R-:W-:-:S04]  /*7b20*/  SHF.R.S32.HI R13, RZ, 0x1f, R134 ;  /* 0x0000001fff0d7819 */ /* 0x000fc80000011486 */
[----:B------:R-:W-:Y:S01]  /*7b30*/  LEA.HI R13, R13, R134, RZ, 0x3 ;  /* 0x000000860d0d7211 */ /* 0x000fe200078f18ff */
[----:B------:R-:W-:-:S03]  /*7b40*/  IMAD.SHL.U32 R134, R134, 0x8, RZ ;  /* 0x0000000886867824 */ /* 0x000fc600078e00ff */
[----:B------:R-:W-:Y:S02]  /*7b50*/  SHF.R.S32.HI R13, RZ, 0x3, R13 ;  /* 0x00000003ff0d7819 */ /* 0x000fe4000001140d */
[----:B------:R-:W-:-:S04]  /*7b60*/  LOP3.LUT R12, R80, 0x38, R134, 0xf8, !PT ;  /* 0x00000038500c7812 */ /* 0x000fc800078ef886 */
[----:B------:R-:W-:Y:S01]  /*7b70*/  LOP3.LUT R12, R12, R14, RZ, 0x3c, !PT ;  /* 0x0000000e0c0c7212 */ /* 0x000fe200078e3cff */
[----:B---3--:R-:W-:-:S04]  /*7b80*/  IMAD R13, R13, 0x1400, R15 ;  /* 0x000014000d0d7824 */ /* 0x008fc800078e020f */
[----:B------:R-:W-:-:S04]  /*7b90*/  IMAD.IADD R12, R13, 0x1, R12 ;  /* 0x000000010d0c7824 */ /* 0x000fc800078e020c */
[C---:B------:R-:W-:Y:S02]  /*7ba0*/  IMAD R80, R213.reuse, 0x5000, R12 ;  /* 0x00005000d5507824 */ /* 0x040fe400078e020c */
[----:B------:R-:W-:Y:S02]  /*7bb0*/  IMAD R12, R213, 0x5000, R126 ;  /* 0x00005000d50c7824 */ /* 0x000fe400078e027e */
[--C-:B------:R-:W-:Y:S02]  /*7bc0*/  IMAD R80, R80, 0x2, R23.reuse ;  /* 0x0000000250507824 */ /* 0x100fe400078e0217 */
[----:B------:R-:W-:-:S04]  /*7bd0*/  IMAD R12, R12, 0x2, R23 ;  /* 0x000000020c0c7824 */ /* 0x000fc800078e0217 */
[----:B------:R-:W3:Y:S04]  /*7be0*/  LDS.128 R80, [R80+0x24400] ;  /* 0x0244000050507984 */ /* 0x000ee80000000c00 */
[----:B------:R-:W4:Y:S01]  /*7bf0*/  LDS.128 R12, [R12+0x24400] ;  /* 0x024400000c0c7984 */ /* 0x000f220000000c00 */
[----:B------:R-:W-:Y:S05]  /*7c00*/  @P3 BRA `(.L_x_522) ;  /* 0x0000000400743947 */ /* 0x000fea0003800000 */
[--C-:B------:R-:W-:Y:S02]  /*7c10*/  SHF.R.U64 R32, R32, 0x10, R33.reuse ;  /* 0x0000001020207819 */ /* 0x100fe40000001221 */
[----:B------:R-:W-:Y:S02]  /*7c20*/  SHF.R.U32.HI R135, RZ, 0x10, R33 ;  /* 0x00000010ff877819 */ /* 0x000fe40000011621 */
[----:B------:R-:W-:Y:S02]  /*7c30*/  SHF.R.U64 R33, R34, 0x10, R35 ;  /* 0x0000001022217819 */ /* 0x000fe40000001223 */
[--C-:B------:R-:W-:Y:S02]  /*7c40*/  SHF.R.U64 R34, R40, 0x10, R41.reuse ;  /* 0x0000001028227819 */ /* 0x100fe40000001229 */
[----:B------:R-:W-:Y:S02]  /*7c50*/  SHF.R.U32.HI R41, RZ, 0x10, R41 ;  /* 0x00000010ff297819 */ /* 0x000fe40000011629 */
[----:B------:R-:W-:-:S02]  /*7c60*/  PRMT R32, R136, 0x5432, R32 ;  /* 0x0000543288207816 */ /* 0x000fc40000000020 */
[----:B------:R-:W-:Y:S02]  /*7c70*/  PRMT R135, R136, 0x5410, R135 ;  /* 0x0000541088877816 */ /* 0x000fe40000000087 */
[----:B------:R-:W-:Y:S02]  /*7c80*/  SHF.R.U32.HI R136, RZ, 0x10, R35 ;  /* 0x00000010ff887819 */ /* 0x000fe40000011623 */
[--C-:B------:R-:W-:Y:S02]  /*7c90*/  SHF.R.U64 R40, R42, 0x10, R43.reuse ;  /* 0x000000102a287819 */ /* 0x100fe4000000122b */
[----:B------:R-:W-:Y:S02]  /*7ca0*/  SHF.R.U32.HI R141, RZ, 0x10, R43 ;  /* 0x00000010ff8d7819 */ /* 0x000fe4000001162b */
[----:B------:R-:W-:Y:S02]  /*7cb0*/  PRMT R42, R161, 0x5410, R41 ;  /* 0x00005410a12a7816 */ /* 0x000fe40000000029 */
[----:B------:R-:W-:-:S02]  /*7cc0*/  PRMT R35, R142, 0x5410, R33 ;  /* 0x000054108e237816 */ /* 0x000fc40000000021 */
[----:B------:R-:W-:Y:S01]  /*7cd0*/  PRMT R43, R142, 0x5432, R136 ;  /* 0x000054328e2b7816 */ /* 0x000fe20000000088 */
[----:B----4-:R-:W-:Y:S01]  /*7ce0*/  IMAD.U32 R142, R13, 0x10000, RZ ;  /* 0x000100000d8e7824 */ /* 0x010fe200078e00ff */
[----:B------:R-:W-:Y:S02]  /*7cf0*/  PRMT R33, R161, 0x5432, R34 ;  /* 0x00005432a1217816 */ /* 0x000fe40000000022 */
[----:B------:R-:W-:Y:S01]  /*7d00*/  PRMT R34, R143, 0x5432, R40 ;  /* 0x000054328f227816 */ /* 0x000fe20000000028 */
[----:B---3--:R-:W-:Y:S01]  /*7d10*/  IMAD.U32 R40, R81, 0x10000, RZ ;  /* 0x0001000051287824 */ /* 0x008fe200078e00ff */
[----:B------:R-:W-:Y:S01]  /*7d20*/  PRMT R136, R143, 0x5410, R141 ;  /* 0x000054108f887816 */ /* 0x000fe2000000008d */
[C---:B------:R-:W-:Y:S01]  /*7d30*/  IMAD.U32 R141, R42.reuse, 0x10000, RZ ;  /* 0x000100002a8d7824 */ /* 0x040fe200078e00ff */
[----:B------:R-:W-:Y:S01]  /*7d40*/  LOP3.LUT R42, R42, 0xffff0000, RZ, 0xc0, !PT ;  /* 0xffff00002a2a7812 */ /* 0x000fe200078ec0ff */
[----:B------:R-:W-:Y:S01]  /*7d50*/  IMAD.U32 R143, R135, 0x10000, RZ ;  /* 0x00010000878f7824 */ /* 0x000fe200078e00ff */
[----:B------:R-:W-:Y:S01]  /*7d60*/  LOP3.LUT R81, R81, 0xffff0000, RZ, 0xc0, !PT ;  /* 0xffff000051517812 */ /* 0x000fe200078ec0ff */
[C---:B------:R-:W-:Y:S01]  /*7d70*/  FMUL.FTZ R41, R40.reuse, R141 ;  /* 0x0000008d28297220 */ /* 0x040fe20000410000 */
[----:B------:R-:W-:Y:S01]  /*7d80*/  LOP3.LUT R135, R135, 0xffff0000, RZ, 0xc0, !PT ;  /* 0xffff000087877812 */ /* 0x000fe200078ec0ff */
[----:B------:R-:W-:-:S02]  /*7d90*/  FMUL.FTZ R40, R40, R143 ;  /* 0x0000008f28287220 */ /* 0x000fc40000410000 */
[C---:B------:R-:W-:Y:S01]  /*7da0*/  FFMA.FTZ R41, R142.reuse, R143, -R41 ;  /* 0x0000008f8e297223 */ /* 0x040fe20000010829 */
[----:B------:R-:W-:Y:S02]  /*7db0*/  IMAD.U32 R143, R43, 0x10000, RZ ;  /* 0x000100002b8f7824 */ /* 0x000fe400078e00ff */
[----:B------:R-:W-:Y:S01]  /*7dc0*/  FFMA.FTZ R40, R142, R141, R40 ;  /* 0x0000008d8e287223 */ /* 0x000fe20000010028 */
[----:B------:R-:W-:Y:S01]  /*7dd0*/  LOP3.LUT R141, R13, 0xffff0000, RZ, 0xc0, !PT ;  /* 0xffff00000d8d7812 */ /* 0x000fe200078ec0ff */
[C---:B------:R-:W-:Y:S01]  /*7de0*/  FMUL.FTZ R13, R81.reuse, R42 ;  /* 0x0000002a510d7220 */ /* 0x040fe20000410000 */
[-C--:B------:R-:W-:Y:S01]  /*7df0*/  FMUL.FTZ R81, R81, R135.reuse ;  /* 0x0000008751517220 */ /* 0x080fe20000410000 */
[C---:B------:R-:W-:Y:S01]  /*7e00*/  IMAD.U32 R142, R83.reuse, 0x10000, RZ ;  /* 0x00010000538e7824 */ /* 0x040fe200078e00ff */
[----:B------:R-:W-:Y:S01]  /*7e10*/  LOP3.LUT R83, R83, 0xffff0000, RZ, 0xc0, !PT ;  /* 0xffff000053537812 */ /* 0x000fe200078ec0ff */
[----:B------:R-:W-:Y:S01]  /*7e20*/  FFMA.FTZ R13, R141, R135, -R13 ;  /* 0x000000878d0d7223 */ /* 0x000fe2000001080d */
[----:B------:R-:W-:-:S02]  /*7e30*/  IMAD.U32 R135, R136, 0x10000, RZ ;  /* 0x0001000088877824 */ /* 0x000fc400078e00ff */
[----:B------:R-:W-:Y:S01]  /*7e40*/  FFMA.FTZ R42, R141, R42, R81 ;  /* 0x0000002a8d2a7223 */ /* 0x000fe20000010051 */
[----:B------:R-:W-:Y:S01]  /*7e50*/  IMAD.U32 R141, R15, 0x10000, RZ ;  /* 0x000100000f8d7824 */ /* 0x000fe200078e00ff */
[----:B------:R-:W-:Y:S01]  /*7e60*/  LOP3.LUT R136, R136, 0xffff0000, RZ, 0xc0, !PT ;  /* 0xffff000088887812 */ /* 0x000fe200078ec0ff */
[C---:B------:R-:W-:Y:S01]  /*7e70*/  FMUL.FTZ R81, R142.reuse, R135 ;  /* 0x000000878e517220 */ /* 0x040fe20000410000 */
[----:B------:R-:W-:Y:S01]  /*7e80*/  FMUL.FTZ R142, R142, R143 ;  /* 0x0000008f8e8e7220 */ /* 0x000fe20000410000 */
[----:B------:R-:W-:Y:S02]  /*7e90*/  F2FP.BF16.F32.PACK_AB R13, R13, R41 ;  /* 0x000000290d0d723e */ /* 0x000fe400000010ff */
[C---:B------:R-:W-:Y:S01]  /*7ea0*/  FFMA.FTZ R81, R141.reuse, R143, -R81 ;  /* 0x0000008f8d517223 */ /* 0x040fe20000010851 */
[----:B------:R-:W-:Y:S01]  /*7eb0*/  FFMA.FTZ R135, R141, R135, R142 ;  /* 0x000000878d877223 */ /* 0x000fe2000001008e */
[----:B------:R-:W-:Y:S02]  /*7ec0*/  LOP3.LUT R141, R43, 0xffff0000, RZ, 0xc0, !PT ;  /* 0xffff00002b8d7812 */ /* 0x000fe400078ec0ff */
[----:B------:R-:W-:Y:S01]  /*7ed0*/  LOP3.LUT R43, R15, 0xffff0000, RZ, 0xc0, !PT ;  /* 0xffff00000f2b7812 */ /* 0x000fe200078ec0ff */
[C---:B------:R-:W-:Y:S01]  /*7ee0*/  FMUL.FTZ R15, R83.reuse, R136 ;  /* 0x00000088530f7220 */ /* 0x040fe20000410000 */
[----:B------:R-:W-:Y:S01]  /*7ef0*/  F2FP.BF16.F32.PACK_AB R40, R42, R40 ;  /* 0x000000282a28723e */ /* 0x000fe200000010ff */
[-C--:B------:R-:W-:Y:S01]  /*7f00*/  FMUL.FTZ R83, R83, R141.reuse ;  /* 0x0000008d53537220 */ /* 0x080fe20000410000 */
[----:B------:R-:W-:Y:S01]  /*7f10*/  SHF.L.U32 R41, R80, 0x10, RZ ;  /* 0x0000001050297819 */ /* 0x000fe200000006ff */
[----:B------:R-:W-:Y:S01]  /*7f20*/  FFMA.FTZ R15, R43, R141, -R15 ;  /* 0x0000008d2b0f7223 */ /* 0x000fe2000001080f */
[----:B------:R-:W-:-:S02]  /*7f30*/  IMAD.U32 R42, R33, 0x10000, RZ ;  /* 0x00010000212a7824 */ /* 0x000fc400078e00ff */
[----:B------:R-:W-:Y:S01]  /*7f40*/  FFMA.FTZ R43, R43, R136, R83 ;  /* 0x000000882b2b7223 */ /* 0x000fe20000010053 */
[----:B------:R-:W-:Y:S01]  /*7f50*/  IMAD.U32 R83, R32, 0x10000, RZ ;  /* 0x0001000020537824 */ /* 0x000fe200078e00ff */
[----:B------:R-:W-:Y:S02]  /*7f60*/  LOP3.LUT R33, R33, 0xffff0000, RZ, 0xc0, !PT ;  /* 0xffff000021217812 */ /* 0x000fe400078ec0ff */
[----:B------:R-:W-:Y:S01]  /*7f70*/  F2FP.BF16.F32.PACK_AB R15, R15, R81 ;  /* 0x000000510f0f723e */ /* 0x000fe200000010ff */
[----:B------:R-:W-:Y:S01]  /*7f80*/  IMAD.U32 R81, R12, 0x10000, RZ ;  /* 0x000100000c517824 */ /* 0x000fe200078e00ff */
[----:B------:R-:W-:Y:S01]  /*7f90*/  F2FP.BF16.F32.PACK_AB R43, R43, R135 ;  /* 0x000000872b2b723e */ /* 0x000fe200000010ff */
[CC--:B------:R-:W-:Y:S01]  /*7fa0*/  FMUL.FTZ R135, R41.reuse, R42.reuse ;  /* 0x0000002a29877220 */ /* 0x0c0fe20000410000 */
[-C--:B------:R-:W-:Y:S01]  /*7fb0*/  FMUL.FTZ R41, R41, R83.reuse ;  /* 0x0000005329297220 */ /* 0x080fe20000410000 */
[----:B------:R-:W-:Y:S02]  /*7fc0*/  LOP3.LUT R32, R32, 0xffff0000, RZ, 0xc0, !PT ;  /* 0xffff000020207812 */ /* 0x000fe400078ec0ff */
[C---:B------:R-:W-:Y:S01]  /*7fd0*/  FFMA.FTZ R135, R81.reuse, R83, -R135 ;  /* 0x0000005351877223 */ /* 0x040fe20000010887 */
[----:B------:R-:W-:Y:S01]  /*7fe0*/  FFMA.FTZ R41, R81, R42, R41 ;  /* 0x0000002a51297223 */ /* 0x000fe20000010029 */
[----:B------:R-:W-:Y:S01]  /*7ff0*/  LOP3.LUT R42, R80, 0xffff0000, RZ, 0xc0, !PT ;  /* 0xffff0000502a7812 */ /* 0x000fe200078ec0ff */
[----:B------:R-:W-:Y:S01]  /*8000*/  IMAD.U32 R83, R82, 0x10000, RZ ;  /* 0x0001000052537824 */ /* 0x000fe200078e00ff */
[----:B------:R-:W-:-:S03]  /*8010*/  LOP3.LUT R80, R12, 0xffff0000, RZ, 0xc0, !PT ;  /* 0xffff00000c507812 */ /* 0x000fc600078ec0ff */
[C---:B------:R-:W-:Y:S01]  /*8020*/  FMUL.FTZ R12, R42.reuse, R33 ;  /* 0x000000212a0c7220 */ /* 0x040fe20000410000 */
[----:B------:R-:W-:-:S03]  /*8030*/  FMUL.FTZ R42, R42, R32 ;  /* 0x000000202a2a7220 */ /* 0x000fc60000410000 */
[C---:B------:R-:W-:Y:S01]  /*8040*/  FFMA.FTZ R12, R80.reuse, R32, -R12 ;  /* 0x00000020500c7223 */ /* 0x040fe2000001080c */
[----:B------:R-:W-:Y:S01]  /*8050*/  FFMA.FTZ R32, R80, R33, R42 ;  /* 0x0000002150207223 */ /* 0x000fe2000001002a */
[C---:B------:R-:W-:Y:S01]  /*8060*/  IMAD.U32 R42, R34.reuse, 0x10000, RZ ;  /* 0x00010000222a7824 */ /* 0x040fe200078e00ff */
[----:B------:R-:W-:Y:S01]  /*8070*/  LOP3.LUT R34, R34, 0xffff0000, RZ, 0xc0, !PT ;  /* 0xffff000022227812 */ /* 0x000fe200078ec0ff */
[C---:B------:R-:W-:Y:S01]  /*8080*/  IMAD.U32 R80, R35.reuse, 0x10000, RZ ;  /* 0x0001000023507824 */ /* 0x040fe200078e00ff */
[----:B------:R-:W-:Y:S01]  /*8090*/  LOP3.LUT R35, R35, 0xffff0000, RZ, 0xc0, !PT ;  /* 0xffff000023237812 */ /* 0x000fe200078ec0ff */
[C---:B------:R-:W-:Y:S01]  /*80a0*/  FMUL.FTZ R81, R83.reuse, R42 ;  /* 0x0000002a53517220 */ /* 0x040fe20000410000 */
[C---:B------:R-:W-:Y:S02]  /*80b0*/  IMAD.U32 R33, R14.reuse, 0x10000, RZ ;  /* 0x000100000e217824 */ /* 0x040fe400078e00ff */
[-C--:B------:R-:W-:Y:S01]  /*80c0*/  FMUL.FTZ R83, R83, R80.reuse ;  /* 0x0000005053537220 */ /* 0x080fe20000410000 */
[----:B------:R-:W-:Y:S01]  /*80d0*/  LOP3.LUT R14, R14, 0xffff0000, RZ, 0xc0, !PT ;  /* 0xffff00000e0e7812 */ /* 0x000fe200078ec0ff */
[----:B------:R-:W-:-:S02]  /*80e0*/  FFMA.FTZ R81, R33, R80, -R81 ;  /* 0x0000005021517223 */ /* 0x000fc40000010851 */
[----:B------:R-:W-:Y:S01]  /*80f0*/  FFMA.FTZ R83, R33, R42, R83 ;  /* 0x0000002a21537223 */ /* 0x000fe20000010053 */
[----:B------:R-:W-:Y:S02]  /*8100*/  LOP3.LUT R33, R82, 0xffff0000, RZ, 0xc0, !PT ;  /* 0xffff000052217812 */ /* 0x000fe400078ec0ff */
[----:B------:R-:W-:Y:S02]  /*8110*/  F2FP.BF16.F32.PACK_AB R32, R32, R41 ;  /* 0x000000292020723e */ /* 0x000fe400000010ff */
[----:B------:R-:W-:Y:S01]  /*8120*/  F2FP.BF16.F32.PACK_AB R12, R12, R135 ;  /* 0x000000870c0c723e */ /* 0x000fe200000010ff */
[CC--:B------:R-:W-:Y:S01]  /*8130*/  FMUL.FTZ R42, R33.reuse, R34.reuse ;  /* 0x00000022212a7220 */ /* 0x0c0fe20000410000 */
[-C--:B------:R-:W-:Y:S01]  /*8140*/  FMUL.FTZ R33, R33, R35.reuse ;  /* 0x0000002321217220 */ /* 0x080fe20000410000 */
[----:B------:R-:W-:Y:S02]  /*8150*/  IMAD.MOV.U32 R80, RZ, RZ, R32 ;  /* 0x000000ffff507224 */ /* 0x000fe400078e0020 */
[C---:B------:R-:W-:Y:S01]  /*8160*/  FFMA.FTZ R42, R14.reuse, R35, -R42 ;  /* 0x000000230e2a7223 */ /* 0x040fe2000001082a */
[----:B------:R-:W-:-:S04]  /*8170*/  FFMA.FTZ R33, R14, R34, R33 ;  /* 0x000000220e217223 */ /* 0x000fc80000010021 */
[----:B------:R-:W-:Y:S01]  /*8180*/  F2FP.BF16.F32.PACK_AB R42, R42, R81 ;  /* 0x000000512a2a723e */ /* 0x000fe200000010ff */
[----:B------:R-:W-:Y:S01]  /*8190*/  IMAD.MOV.U32 R81, RZ, RZ, R40 ;  /* 0x000000ffff517224 */ /* 0x000fe200078e0028 */
[----:B------:R-:W-:-:S03]  /*81a0*/  F2FP.BF16.F32.PACK_AB R83, R33, R83 ;  /* 0x000000532153723e */ /* 0x000fc600000010ff */
[----:B------:R-:W-:Y:S02]  /*81b0*/  IMAD.MOV.U32 R14, RZ, RZ, R42 ;  /* 0x000000ffff0e7224 */ /* 0x000fe400078e002a */
[----:B------:R-:W-:Y:S02]  /*81c0*/  IMAD.MOV.U32 R82, RZ, RZ, R83 ;  /* 0x000000ffff527224 */ /* 0x000fe400078e0053 */
[----:B------:R-:W-:-:S07]  /*81d0*/  IMAD.MOV.U32 R83, RZ, RZ, R43 ;  /* 0x000000ffff537224 */ /* 0x000fce00078e002b */
.L_x_522:
[----:B------:R-:W-:Y:S05]  /*81e0*/  BSYNC B3 ;  /* 0x0000000000037941 */ /* 0x000fea0003800000 */
.L_x_521:
[----:B------:R-:W-:Y:S01]  /*81f0*/  LEA R32, P3, R8, R11, 0x1 ;  /* 0x0000000b08207211 */ /* 0x000fe200078608ff */
[----:B------:R-:W-:-:S03]  /*8200*/  ULDC.64 UR4, c[0x0][0x208] ;  /* 0x0000820000047ab9 */ /* 0x000fc60000000a00 */
[----:B--2---:R-:W-:Y:S02]  /*8210*/  LEA.HI.X R33, R8, R119, R26, 0x1, P3 ;  /* 0x0000007708217211 */ /* 0x004fe400018f0c1a */
[----:B------:R-:W-:-:S03]  /*8220*/  ISETP.GE.AND P3, PT, R134, R128, PT ;  /* 0x000000808600720c */ /* 0x000fc60003f66270 */
[----:B----4-:R2:W-:Y:S10]  /*8230*/  ST.E.128 desc[UR4][R32.64], R12 ;  /* 0x0000000c20007985 */ /* 0x0105f4000c101d04 */
[----:B--2---:R-:W-:-:S05]  /*8240*/  @!P3 IMAD.WIDE R12, R134, 0x2, R118 ;  /* 0x00000002860cb825 */ /* 0x004fca00078e0276 */
[----:B---3--:R3:W-:Y:S02]  /*8250*/  @!P3 ST.E.128 desc[UR4][R12.64], R80 ;  /* 0x000000500c00b985 */ /* 0x0087e4000c101d04 */
.L_x_520:
[----:B------:R-:W-:Y:S05]  /*8260*/  BSYNC B2 ;  /* 0x0000000000027941 */ /* 0x000fea0003800000 */
.L_x_519:
[----:B------:R-:W-:-:S13]  /*8270*/  ISETP.NE.AND P3, PT, R20, RZ, PT ;  /* 0x000000ff1400720c */ /* 0x000fda0003f65270 */
[----:B------:R-:W-:Y:S05]  /*8280*/  @!P3 BRA `(.L_x_518) ;  /* 0x000000080004b947 */ /* 0x000fea0003800000 */
[----:B------:R-:W4:Y:S01]  /*8290*/  LDL R15, [R1+0x5c] ;  /* 0x00005c00010f7983 */ /* 0x000f220000100800 */
[----:B---3--:R-:W-:Y:S01]  /*82a0*/  SEL R12, R111, R132, !P1 ;  /* 0x000000846f0c7207 */ /* 0x008fe20004800000 */
        /* <DEDUP_REMOVED lines=16> */
[----:B----4-:R-:W-:-:S04]  /*83b0*/  IMAD R13, R13, 0x1400, R15 ;  /* 0x000014000d0d7824 */ /* 0x010fc800078e020f */
        /* <DEDUP_REMOVED lines=8> */
[----:B------:R-:W-:Y:S01]  /*8440*/  SHF.R.U32.HI R42, RZ, 0x10, R37 ;  /* 0x00000010ff2a7819 */ /* 0x000fe20000011625 */
[----:B---3--:R-:W-:Y:S01]  /*8450*/  IMAD.U32 R81, R33, 0x10000, RZ ;  /* 0x0001000021517824 */ /* 0x008fe200078e00ff */
[--C-:B------:R-:W-:Y:S01]  /*8460*/  SHF.R.U64 R28, R28, 0x10, R29.reuse ;  /* 0x000000101c1c7819 */ /* 0x100fe2000000121d */
[----:B----4-:R-:W-:Y:S01]  /*8470*/  IMAD.U32 R43, R13, 0x10000, RZ ;  /* 0x000100000d2b7824 */ /* 0x010fe200078e00ff */
[----:B------:R-:W-:Y:S02]  /*8480*/  SHF.R.U32.HI R29, RZ, 0x10, R29 ;  /* 0x00000010ff1d7819 */ /* 0x000fe4000001161d */
[----:B------:R-:W-:Y:S02]  /*8490*/  PRMT R42, R158, 0x5410, R42 ;  /* 0x000054109e2a7816 */ /* 0x000fe4000000002a */
[----:B------:R-:W-:Y:S02]  /*84a0*/  SHF.R.U64 R30, R30, 0x10, R31 ;  /* 0x000000101e1e7819 */ /* 0x000fe4000000121f */
[----:B------:R-:W-:Y:S01]  /*84b0*/  PRMT R29, R160, 0x5410, R29 ;  /* 0x00005410a01d7816 */ /* 0x000fe2000000001d */
[----:B------:R-:W-:Y:S01]  /*84c0*/  IMAD.U32 R80, R42, 0x10000, RZ ;  /* 0x000100002a507824 */ /* 0x000fe200078e00ff */
[----:B------:R-:W-:-:S02]  /*84d0*/  SHF.R.U32.HI R41, RZ, 0x10, R31 ;  /* 0x00000010ff297819 */ /* 0x000fc4000001161f */
[----:B------:R-:W-:Y:S02]  /*84e0*/  SHF.R.U64 R31, R36, 0x10, R37 ;  /* 0x00000010241f7819 */ /* 0x000fe40000001225 */
[--C-:B------:R-:W-:Y:S02]  /*84f0*/  SHF.R.U64 R36, R38, 0x10, R39.reuse ;  /* 0x0000001026247819 */ /* 0x100fe40000001227 */
[----:B------:R-:W-:Y:S02]  /*8500*/  PRMT R37, R159, 0x5432, R30 ;  /* 0x000054329f257816 */ /* 0x000fe4000000001e */
[----:B------:R-:W-:Y:S01]  /*8510*/  SHF.R.U32.HI R38, RZ, 0x10, R39 ;  /* 0x00000010ff267819 */ /* 0x000fe20000011627 */
[----:B------:R-:W-:Y:S01]  /*8520*/  IMAD.U32 R39, R29, 0x10000, RZ ;  /* 0x000100001d277824 */ /* 0x000fe200078e00ff */
[----:B------:R-:W-:Y:S01]  /*8530*/  PRMT R30, R159, 0x5410, R41 ;  /* 0x000054109f1e7816 */ /* 0x000fe20000000029 */
[----:B------:R-:W-:Y:S01]  /*8540*/  FMUL.FTZ R41, R81, R80 ;  /* 0x0000005051297220 */ /* 0x000fe20000410000 */
[----:B------:R-:W-:-:S02]  /*8550*/  LOP3.LUT R42, R42, 0xffff0000, RZ, 0xc0, !PT ;  /* 0xffff00002a2a7812 */ /* 0x000fc400078ec0ff */
[----:B------:R-:W-:Y:S01]  /*8560*/  LOP3.LUT R33, R33, 0xffff0000, RZ, 0xc0, !PT ;  /* 0xffff000021217812 */ /* 0x000fe200078ec0ff */
[-C--:B------:R-:W-:Y:S01]  /*8570*/  FFMA.FTZ R41, R43, R39.reuse, -R41 ;  /* 0x000000272b297223 */ /* 0x080fe20000010829 */
[----:B------:R-:W-:Y:S01]  /*8580*/  FMUL.FTZ R39, R81, R39 ;  /* 0x0000002751277220 */ /* 0x000fe20000410000 */
[----:B------:R-:W-:Y:S01]  /*8590*/  LOP3.LUT R29, R29, 0xffff0000, RZ, 0xc0, !PT ;  /* 0xffff00001d1d7812 */ /* 0x000fe200078ec0ff */
[----:B------:R-:W-:Y:S01]  /*85a0*/  IMAD.U32 R81, R35, 0x10000, RZ ;  /* 0x0001000023517824 */ /* 0x000fe200078e00ff */
[----:B------:R-:W-:Y:S01]  /*85b0*/  PRMT R38, R157, 0x5410, R38 ;  /* 0x000054109d267816 */ /* 0x000fe20000000026 */
[----:B------:R-:W-:Y:S01]  /*85c0*/  FFMA.FTZ R39, R43, R80, R39 ;  /* 0x000000502b277223 */ /* 0x000fe20000010027 */
[----:B------:R-:W-:Y:S01]  /*85d0*/  LOP3.LUT R43, R13, 0xffff0000, RZ, 0xc0, !PT ;  /* 0xffff00000d2b7812 */ /* 0x000fe200078ec0ff */
[----:B------:R-:W-:Y:S01]  /*85e0*/  FMUL.FTZ R13, R33, R42 ;  /* 0x0000002a210d7220 */ /* 0x000fe20000410000 */
[C---:B------:R-:W-:Y:S02]  /*85f0*/  SHF.L.U32 R80, R38.reuse, 0x10, RZ ;  /* 0x0000001026507819 */ /* 0x040fe400000006ff */
[----:B------:R-:W-:Y:S01]  /*8600*/  LOP3.LUT R38, R38, 0xffff0000, RZ, 0xc0, !PT ;  /* 0xffff000026267812 */ /* 0x000fe200078ec0ff */
[-C--:B------:R-:W-:Y:S01]  /*8610*/  FFMA.FTZ R13, R43, R29.reuse, -R13 ;  /* 0x0000001d2b0d7223 */ /* 0x080fe2000001080d */
[----:B------:R-:W-:Y:S01]  /*8620*/  FMUL.FTZ R29, R33, R29 ;  /* 0x0000001d211d7220 */ /* 0x000fe20000410000 */
[----:B------:R-:W-:Y:S01]  /*8630*/  FMUL.FTZ R33, R81, R80 ;  /* 0x0000005051217220 */ /* 0x000fe20000410000 */
[----:B------:R-:W-:-:S02]  /*8640*/  LOP3.LUT R35, R35, 0xffff0000, RZ, 0xc0, !PT ;  /* 0xffff000023237812 */ /* 0x000fc400078ec0ff */
[----:B------:R-:W-:Y:S01]  /*8650*/  FFMA.FTZ R29, R43, R42, R29 ;  /* 0x0000002a2b1d7223 */ /* 0x000fe2000001001d */
[C---:B------:R-:W-:Y:S01]  /*8660*/  IMAD.U32 R43, R15.reuse, 0x10000, RZ ;  /* 0x000100000f2b7824 */ /* 0x040fe200078e00ff */
[----:B------:R-:W-:Y:S01]  /*8670*/  LOP3.LUT R15, R15, 0xffff0000, RZ, 0xc0, !PT ;  /* 0xffff00000f0f7812 */ /* 0x000fe200078ec0ff */
[C---:B------:R-:W-:Y:S01]  /*8680*/  IMAD.U32 R42, R30.reuse, 0x10000, RZ ;  /* 0x000100001e2a7824 */ /* 0x040fe200078e00ff */
[----:B------:R-:W-:Y:S02]  /*8690*/  LOP3.LUT R30, R30, 0xffff0000, RZ, 0xc0, !PT ;  /* 0xffff00001e1e7812 */ /* 0x000fe400078ec0ff */
[----:B------:R-:W-:Y:S01]  /*86a0*/  PRMT R31, R158, 0x5432, R31 ;  /* 0x000054329e1f7816 */ /* 0x000fe2000000001f */
[-C--:B------:R-:W-:Y:S01]  /*86b0*/  FFMA.FTZ R33, R43, R42.reuse, -R33 ;  /* 0x0000002a2b217223 */ /* 0x080fe20000010821 */
[----:B------:R-:W-:Y:S01]  /*86c0*/  FMUL.FTZ R42, R81, R42 ;  /* 0x0000002a512a7220 */ /* 0x000fe20000410000 */
[----:B------:R-:W-:Y:S02]  /*86d0*/  PRMT R28, R160, 0x5432, R28 ;  /* 0x00005432a01c7816 */ /* 0x000fe4000000001c */
[----:B------:R-:W-:Y:S01]  /*86e0*/  F2FP.BF16.F32.PACK_AB R29, R29, R39 ;  /* 0x000000271d1d723e */ /* 0x000fe200000010ff */
[----:B------:R-:W-:Y:S01]  /*86f0*/  FFMA.FTZ R42, R43, R80, R42 ;  /* 0x000000502b2a7223 */ /* 0x000fe2000001002a */
[----:B------:R-:W-:Y:S01]  /*8700*/  FMUL.FTZ R43, R35, R38 ;  /* 0x00000026232b7220 */ /* 0x000fe20000410000 */
[----:B------:R-:W-:-:S02]  /*8710*/  PRMT R36, R157, 0x5432, R36 ;  /* 0x000054329d247816 */ /* 0x000fc40000000024 */
[----:B------:R-:W-:Y:S01]  /*8720*/  F2FP.BF16.F32.PACK_AB R13, R13, R41 ;  /* 0x000000290d0d723e */ /* 0x000fe200000010ff */
[-C--:B------:R-:W-:Y:S01]  /*8730*/  FFMA.FTZ R43, R15, R30.reuse, -R43 ;  /* 0x0000001e0f2b7223 */ /* 0x080fe2000001082b */
[----:B------:R-:W-:Y:S01]  /*8740*/  FMUL.FTZ R30, R35, R30 ;  /* 0x0000001e231e7220 */ /* 0x000fe20000410000 */
[----:B------:R-:W-:-:S03]  /*8750*/  IMAD.U32 R35, R32, 0x10000, RZ ;  /* 0x0001000020237824 */ /* 0x000fc600078e00ff */
[----:B------:R-:W-:Y:S01]  /*8760*/  F2FP.BF16.F32.PACK_AB R43, R43, R33 ;  /* 0x000000212b2b723e */ /* 0x000fe200000010ff */
[----:B------:R-:W-:Y:S01]  /*8770*/  FFMA.FTZ R30, R15, R38, R30 ;  /* 0x000000260f1e7223 */ /* 0x000fe2000001001e */
[C---:B------:R-:W-:Y:S01]  /*8780*/  IMAD.U32 R33, R31.reuse, 0x10000, RZ ;  /* 0x000100001f217824 */ /* 0x040fe200078e00ff */
[----:B------:R-:W-:Y:S01]  /*8790*/  LOP3.LUT R31, R31, 0xffff0000, RZ, 0xc0, !PT ;  /* 0xffff00001f1f7812 */ /* 0x000fe200078ec0ff */
[C---:B------:R-:W-:Y:S01]  /*87a0*/  IMAD.U32 R38, R28.reuse, 0x10000, RZ ;  /* 0x000100001c267824 */ /* 0x040fe200078e00ff */
[----:B------:R-:W-:Y:S01]  /*87b0*/  LOP3.LUT R28, R28, 0xffff0000, RZ, 0xc0, !PT ;  /* 0xffff00001c1c7812 */ /* 0x000fe200078ec0ff */
[C---:B------:R-:W-:Y:S01]  /*87c0*/  FMUL.FTZ R39, R35.reuse, R33 ;  /* 0x0000002123277220 */ /* 0x040fe20000410000 */
[----:B------:R-:W-:Y:S02]  /*87d0*/  IMAD.U32 R15, R12, 0x10000, RZ ;  /* 0x000100000c0f7824 */ /* 0x000fe400078e00ff */
[----:B------:R-:W-:Y:S01]  /*87e0*/  FMUL.FTZ R35, R35, R38 ;  /* 0x0000002623237220 */ /* 0x000fe20000410000 */
[----:B------:R-:W-:Y:S01]  /*87f0*/  F2FP.BF16.F32.PACK_AB R30, R30, R42 ;  /* 0x0000002a1e1e723e */ /* 0x000fe200000010ff */
[----:B------:R-:W-:-:S02]  /*8800*/  FFMA.FTZ R39, R15, R38, -R39 ;  /* 0x000000260f277223 */ /* 0x000fc40000010827 */
        /* <DEDUP_REMOVED lines=12> */
[----:B------:R-:W-:Y:S01]  /*88d0*/  FMUL.FTZ R33, R38, R31 ;  /* 0x0000001f26217220 */ /* 0x000fe20000410000 */
[----:B------:R-:W-:Y:S02]  /*88e0*/  IMAD.U32 R28, R14, 0x10000, RZ ;  /* 0x000100000e1c7824 */ /* 0x000fe400078e00ff */
[-C--:B------:R-:W-:Y:S01]  /*88f0*/  FMUL.FTZ R38, R38, R32.reuse ;  /* 0x0000002026267220 */ /* 0x080fe20000410000 */
[----:B------:R-:W-:Y:S01]  /*8900*/  LOP3.LUT R14, R14, 0xffff0000, RZ, 0xc0, !PT ;  /* 0xffff00000e0e7812 */ /* 0x000fe200078ec0ff */
[----:B------:R-:W-:-:S02]  /*8910*/  FFMA.FTZ R33, R28, R32, -R33 ;  /* 0x000000201c217223 */ /* 0x000fc40000010821 */
[----:B------:R-:W-:Y:S01]  /*8920*/  FFMA.FTZ R38, R28, R31, R38 ;  /* 0x0000001f1c267223 */ /* 0x000fe20000010026 */
[----:B------:R-:W-:Y:S02]  /*8930*/  LOP3.LUT R28, R34, 0xffff0000, RZ, 0xc0, !PT ;  /* 0xffff0000221c7812 */ /* 0x000fe400078ec0ff */
[----:B------:R-:W-:Y:S01]  /*8940*/  F2FP.BF16.F32.PACK_AB R15, R15, R35 ;  /* 0x000000230f0f723e */ /* 0x000fe200000010ff */
[----:B------:R-:W-:Y:S01]  /*8950*/  IMAD.MOV.U32 R35, RZ, RZ, R30 ;  /* 0x000000ffff237224 */ /* 0x000fe200078e001e */
[----:B------:R-:W-:Y:S01]  /*8960*/  F2FP.BF16.F32.PACK_AB R12, R12, R39 ;  /* 0x000000270c0c723e */ /* 0x000fe200000010ff */
[CC--:B------:R-:W-:Y:S01]  /*8970*/  FMUL.FTZ R31, R28.reuse, R36.reuse ;  /* 0x000000241c1f7220 */ /* 0x0c0fe20000410000 */
[-C--:B------:R-:W-:Y:S01]  /*8980*/  FMUL.FTZ R28, R28, R37.reuse ;  /* 0x000000251c1c7220 */ /* 0x080fe20000410000 */
[----:B------:R-:W-:Y:S02]  /*8990*/  IMAD.MOV.U32 R32, RZ, RZ, R15 ;  /* 0x000000ffff207224 */ /* 0x000fe400078e000f */
[C---:B------:R-:W-:Y:S01]  /*89a0*/  FFMA.FTZ R31, R14.reuse, R37, -R31 ;  /* 0x000000250e1f7223 */ /* 0x040fe2000001081f */
[----:B------:R-:W-:Y:S01]  /*89b0*/  FFMA.FTZ R28, R14, R36, R28 ;  /* 0x000000240e1c7223 */ /* 0x000fe2000001001c */
[----:B------:R-:W-:-:S03]  /*89c0*/  IMAD.MOV.U32 R15, RZ, RZ, R43 ;  /* 0x000000ffff0f7224 */ /* 0x000fc600078e002b */
[----:B------:R-:W-:Y:S01]  /*89d0*/  F2FP.BF16.F32.PACK_AB R31, R31, R33 ;  /* 0x000000211f1f723e */ /* 0x000fe200000010ff */
[----:B------:R-:W-:Y:S01]  /*89e0*/  IMAD.MOV.U32 R33, RZ, RZ, R29 ;  /* 0x000000ffff217224 */ /* 0x000fe200078e001d */
[----:B------:R-:W-:-:S03]  /*89f0*/  F2FP.BF16.F32.PACK_AB R28, R28, R38 ;  /* 0x000000261c1c723e */ /* 0x000fc600000010ff */
[----:B------:R-:W-:Y:S02]  /*8a00*/  IMAD.MOV.U32 R14, RZ, RZ, R31 ;  /* 0x000000ffff0e7224 */ /* 0x000fe400078e001f */
[----:B------:R-:W-:-:S07]  /*8a10*/  IMAD.MOV.U32 R34, RZ, RZ, R28 ;  /* 0x000000ffff227224 */ /* 0x000fce00078e001c */
.L_x_524:
[----:B------:R-:W-:Y:S05]  /*8a20*/  BSYNC B2 ;  /* 0x0000000000027941 */ /* 0x000fea0003800000 */
.L_x_523:
[----:B------:R-:W-:Y:S01]  /*8a30*/  LEA R28, P3, R10, R11, 0x1 ;  /* 0x0000000b0a1c7211 */ /* 0x000fe200078608ff */
[----:B------:R-:W-:-:S03]  /*8a40*/  ULDC.64 UR4, c[0x0][0x208] ;  /* 0x0000820000047ab9 */ /* 0x000fc60000000a00 */
[----:B--2---:R-:W-:Y:S02]  /*8a50*/  LEA.HI.X R29, R10, R119, R27, 0x1, P3 ;  /* 0x000000770a1d7211 */ /* 0x004fe400018f0c1b */
[----:B------:R-:W-:-:S03]  /*8a60*/  ISETP.GE.AND P3, PT, R40, R128, PT ;  /* 0x000000802800720c */ /* 0x000fc60003f66270 */
[----:B----4-:R4:W-:Y:S10]  /*8a70*/  ST.E.128 desc[UR4][R28.64], R12 ;  /* 0x0000000c1c007985 */ /* 0x0109f4000c101d04 */
[----:B------:R-:W-:-:S05]  /*8a80*/  @!P3 IMAD.WIDE R118, R40, 0x2, R118 ;  /* 0x000000022876b825 */ /* 0x000fca00078e0276 */
[----:B---3--:R4:W-:Y:S02]  /*8a90*/  @!P3 ST.E.128 desc[UR4][R118.64], R32 ;  /* 0x000000207600b985 */ /* 0x0089e4000c101d04 */
.L_x_518:
[----:B------:R-:W-:Y:S05]  /*8aa0*/  BSYNC B1 ;  /* 0x0000000000017941 */ /* 0x000fea0003800000 */
.L_x_517:
[----:B------:R-:W-:-:S03]  /*8ab0*/  UMOV UR4, 0xffffffff ;  /* 0xffffffff00047882 */ /* 0x000fc60000000000 */
[----:B------:R-:W-:Y:S05]  /*8ac0*/  BRA.DIV UR4, `(.L_x_525) ;  /* 0x0000022e04a07947 */ /* 0x000fea000b800000 */
[----:B----4-:R4:W0:Y:S04]  /*8ad0*/  SHFL.IDX PT, R33, R116, 0x1, 0x181f ;  /* 0x00381f0074217f89 */ /* 0x01082800000e0000 */
[----:B---3--:R4:W3:Y:S02]  /*8ae0*/  SHFL.IDX PT, R11, R117, 0x1, 0x181f ;  /* 0x00381f00750b7f89 */ /* 0x0088e400000e0000 */
.L_x_831:
        /* <DEDUP_REMOVED lines=8> */
[----:B------:R-:W-:Y:S01]  /*8b70*/  VIADD R14, R224, 0x20 ;  /* 0x00000020e00e7836 */ /* 0x000fe20000000000 */
[----:B------:R-:W-:Y:S01]  /*8b80*/  ISETP.GE.AND P3, PT, R16, R110, PT ;  /* 0x0000006e1000720c */ /* 0x000fe20003f66270 */
[----:B------:R-:W-:Y:S01]  /*8b90*/  VIADD R28, R224, 0x20 ;  /* 0x00000020e01c7836 */ /* 0x000fe20000000000 */
[----:B------:R-:W-:Y:S01]  /*8ba0*/  SHF.R.S32.HI R13, RZ, 0x1f, R12 ;  /* 0x0000001fff0d7819 */ /* 0x000fe2000001140c */
[----:B------:R-:W-:Y:S01]  /*8bb0*/  IMAD.SHL.U32 R14, R14, 0x40, RZ ;  /* 0x000000400e0e7824 */ /* 0x000fe200078e00ff */
[----:B------:R-:W-:Y:S01]  /*8bc0*/  BSSY B3, `(.L_x_530) ;  /* 0x0000072000037945 */ /* 0x000fe20003800000 */
[----:B------:R-:W-:Y:S01]  /*8bd0*/  IMAD.SHL.U32 R28, R28, 0x40, RZ ;  /* 0x000000401c1c7824 */ /* 0x000fe200078e00ff */
[----:B------:R-:W-:Y:S02]  /*8be0*/  LEA.HI R13, R13, R12, RZ, 0x4 ;  /* 0x0000000c0d0d7211 */ /* 0x000fe400078f20ff */
[----:B------:R-:W-:-:S02]  /*8bf0*/  LOP3.LUT R14, R14, 0x1c0, RZ, 0xc0, !PT ;  /* 0x000001c00e0e7812 */ /* 0x000fc400078ec0ff */
[----:B------:R-:W-:Y:S02]  /*8c00*/  LEA.HI.SX32 R36, R13, R7, 0x1c ;  /* 0x000000070d247211 */ /* 0x000fe400078fe2ff */
[----:B------:R-:W-:Y:S02]  /*8c10*/  LOP3.LUT R28, R28, 0x1c0, RZ, 0xc0, !PT ;  /* 0x000001c01c1c7812 */ /* 0x000fe400078ec0ff */
[----:B------:R-:W-:Y:S02]  /*8c20*/  SHF.R.S32.HI R13, RZ, 0x1f, R36 ;  /* 0x0000001fff0d7819 */ /* 0x000fe40000011424 */
[----:B------:R-:W-:Y:S02]  /*8c30*/  SHF.R.U32.HI R14, RZ, 0x3, R14 ;  /* 0x00000003ff0e7819 */ /* 0x000fe4000001160e */
        /* <DEDUP_REMOVED lines=9> */
[----:B------:R-:W-:-:S03]  /*8cd0*/  IMAD R28, R28, 0x2, R23 ;  /* 0x000000021c1c7824 */ /* 0x000fc600078e0217 */
[----:B------:R-:W-:-:S03]  /*8ce0*/  LEA R12, R12, R23, 0x1 ;  /* 0x000000170c0c7211 */ /* 0x000fc600078e08ff */
[----:B------:R-:W3:Y:S04]  /*8cf0*/  LDS.128 R28, [R28+0x24400] ;  /* 0x024400001c1c7984 */ /* 0x000ee80000000c00 */
[----:B------:R-:W0:Y:S01]  /*8d00*/  LDS.128 R12, [R12+0x24400] ;  /* 0x024400000c0c7984 */ /* 0x000e220000000c00 */
[----:B------:R-:W-:Y:S05]  /*8d10*/  @P3 BRA `(.L_x_531) ;  /* 0x0000000400703947 */ /* 0x000fea0003800000 */
[--C-:B------:R-:W-:Y:S01]  /*8d20*/  SHF.R.U64 R37, R56, 0x10, R57.reuse ;  /* 0x0000001038257819 */ /* 0x100fe20000001239 */
[----:B---3--:R-:W-:Y:S01]  /*8d30*/  IMAD.U32 R43, R29, 0x10000, RZ ;  /* 0x000100001d2b7824 */ /* 0x008fe200078e00ff */
[----:B------:R-:W-:Y:S01]  /*8d40*/  SHF.R.U32.HI R56, RZ, 0x10, R57 ;  /* 0x00000010ff387819 */ /* 0x000fe20000011639 */
[----:B0-----:R-:W-:Y:S01]  /*8d50*/  IMAD.U32 R41, R13, 0x10000, RZ ;  /* 0x000100000d297824 */ /* 0x001fe200078e00ff */
[--C-:B------:R-:W-:Y:S02]  /*8d60*/  SHF.R.U64 R34, R48, 0x10, R49.reuse ;  /* 0x0000001030227819 */ /* 0x100fe40000001231 */
[----:B------:R-:W-:Y:S02]  /*8d70*/  SHF.R.U32.HI R48, RZ, 0x10, R49 ;  /* 0x00000010ff307819 */ /* 0x000fe40000011631 */
[----:B------:R-:W-:Y:S02]  /*8d80*/  PRMT R56, R155, 0x5432, R56 ;  /* 0x000054329b387816 */ /* 0x000fe40000000038 */
[----:B------:R-:W-:-:S02]  /*8d90*/  PRMT R48, R153, 0x5432, R48 ;  /* 0x0000543299307816 */ /* 0x000fc40000000030 */
[--C-:B------:R-:W-:Y:S01]  /*8da0*/  SHF.R.U64 R38, R58, 0x10, R59.reuse ;  /* 0x000000103a267819 */ /* 0x100fe2000000123b */
[C---:B------:R-:W-:Y:S01]  /*8db0*/  IMAD.U32 R42, R56.reuse, 0x10000, RZ ;  /* 0x00010000382a7824 */ /* 0x040fe200078e00ff */
[----:B------:R-:W-:Y:S01]  /*8dc0*/  LOP3.LUT R56, R56, 0xffff0000, RZ, 0xc0, !PT ;  /* 0xffff000038387812 */ /* 0x000fe200078ec0ff */
[----:B------:R-:W-:Y:S01]  /*8dd0*/  IMAD.U32 R39, R48, 0x10000, RZ ;  /* 0x0001000030277824 */ /* 0x000fe200078e00ff */
[----:B------:R-:W-:Y:S01]  /*8de0*/  LOP3.LUT R29, R29, 0xffff0000, RZ, 0xc0, !PT ;  /* 0xffff00001d1d7812 */ /* 0x000fe200078ec0ff */
[----:B------:R-:W-:Y:S01]  /*8df0*/  FMUL.FTZ R40, R43, R42 ;  /* 0x0000002a2b287220 */ /* 0x000fe20000410000 */
[----:B------:R-:W-:Y:S02]  /*8e00*/  SHF.R.U32.HI R58, RZ, 0x10, R59 ;  /* 0x00000010ff3a7819 */ /* 0x000fe4000001163b */
[----:B------:R-:W-:Y:S01]  /*8e10*/  SHF.R.U64 R35, R50, 0x10, R51 ;  /* 0x0000001032237819 */ /* 0x000fe20000001233 */
[-C--:B------:R-:W-:Y:S01]  /*8e20*/  FFMA.FTZ R40, R41, R39.reuse, -R40 ;  /* 0x0000002729287223 */ /* 0x080fe20000010828 */
[----:B------:R-:W-:Y:S01]  /*8e30*/  FMUL.FTZ R39, R43, R39 ;  /* 0x000000272b277220 */ /* 0x000fe20000410000 */
[----:B------:R-:W-:-:S02]  /*8e40*/  LOP3.LUT R48, R48, 0xffff0000, RZ, 0xc0, !PT ;  /* 0xffff000030307812 */ /* 0x000fc400078ec0ff */
[----:B------:R-:W-:Y:S01]  /*8e50*/  SHF.R.U32.HI R50, RZ, 0x10, R51 ;  /* 0x00000010ff327819 */ /* 0x000fe20000011633 */
[----:B------:R-:W-:Y:S01]  /*8e60*/  FFMA.FTZ R39, R41, R42, R39 ;  /* 0x0000002a29277223 */ /* 0x000fe20000010027 */
[----:B------:R-:W-:Y:S01]  /*8e70*/  LOP3.LUT R41, R13, 0xffff0000, RZ, 0xc0, !PT ;  /* 0xffff00000d297812 */ /* 0x000fe200078ec0ff */
[C---:B------:R-:W-:Y:S01]  /*8e80*/  FMUL.FTZ R13, R29.reuse, R56 ;  /* 0x000000381d0d7220 */ /* 0x040fe20000410000 */
[----:B------:R-:W-:Y:S01]  /*8e90*/  PRMT R58, R154, 0x5432, R58 ;  /* 0x000054329a3a7816 */ /* 0x000fe2000000003a */
[-C--:B------:R-:W-:Y:S01]  /*8ea0*/  FMUL.FTZ R29, R29, R48.reuse ;  /* 0x000000301d1d7220 */ /* 0x080fe20000410000 */
[----:B------:R-:W-:Y:S01]  /*8eb0*/  PRMT R50, R152, 0x5432, R50 ;  /* 0x0000543298327816 */ /* 0x000fe20000000032 */
[----:B------:R-:W-:Y:S01]  /*8ec0*/  FFMA.FTZ R13, R41, R48, -R13 ;  /* 0x00000030290d7223 */ /* 0x000fe2000001080d */
[----:B------:R-:W-:Y:S02]  /*8ed0*/  IMAD.U32 R48, R31, 0x10000, RZ ;  /* 0x000100001f307824 */ /* 0x000fe400078e00ff */
[----:B------:R-:W-:Y:S01]  /*8ee0*/  FFMA.FTZ R29, R41, R56, R29 ;  /* 0x00000038291d7223 */ /* 0x000fe2000001001d */
[C---:B------:R-:W-:Y:S01]  /*8ef0*/  IMAD.U32 R43, R58.reuse, 0x10000, RZ ;  /* 0x000100003a2b7824 */ /* 0x040fe200078e00ff */
[----:B------:R-:W-:Y:S01]  /*8f00*/  LOP3.LUT R58, R58, 0xffff0000, RZ, 0xc0, !PT ;  /* 0xffff00003a3a7812 */ /* 0x000fe200078ec0ff */
[----:B------:R-:W-:Y:S01]  /*8f10*/  IMAD.U32 R42, R15, 0x10000, RZ ;  /* 0x000100000f2a7824 */ /* 0x000fe200078e00ff */
[----:B------:R-:W-:Y:S01]  /*8f20*/  LOP3.LUT R31, R31, 0xffff0000, RZ, 0xc0, !PT ;  /* 0xffff00001f1f7812 */ /* 0x000fe200078ec0ff */
[----:B------:R-:W-:-:S02]  /*8f30*/  IMAD.U32 R41, R50, 0x10000, RZ ;  /* 0x0001000032297824 */ /* 0x000fc400078e00ff */
[----:B------:R-:W-:Y:S01]  /*8f40*/  FMUL.FTZ R49, R48, R43 ;  /* 0x0000002b30317220 */ /* 0x000fe20000410000 */
[----:B------:R-:W-:Y:S02]  /*8f50*/  LOP3.LUT R50, R50, 0xffff0000, RZ, 0xc0, !PT ;  /* 0xffff000032327812 */ /* 0x000fe400078ec0ff */
[----:B------:R-:W-:Y:S01]  /*8f60*/  LOP3.LUT R15, R15, 0xffff0000, RZ, 0xc0, !PT ;  /* 0xffff00000f0f7812 */ /* 0x000fe200078ec0ff */
[-C--:B------:R-:W-:Y:S01]  /*8f70*/  FFMA.FTZ R49, R42, R41.reuse, -R49 ;  /* 0x000000292a317223 */ /* 0x080fe20000010831 */
[----:B------:R-:W-:Y:S01]  /*8f80*/  FMUL.FTZ R41, R48, R41 ;  /* 0x0000002930297220 */ /* 0x000fe20000410000 */
[----:B------:R-:W-:Y:S02]  /*8f90*/  PRMT R37, R155, 0x5410, R37 ;  /* 0x000054109b257816 */ /* 0x000fe40000000025 */
[----:B------:R-:W-:Y:S01]  /*8fa0*/  PRMT R34, R153, 0x5410, R34 ;  /* 0x0000541099227816 */ /* 0x000fe20000000022 */
[----:B------:R-:W-:Y:S01]  /*8fb0*/  FFMA.FTZ R42, R42, R43, R41 ;  /* 0x0000002b2a2a7223 */ /* 0x000fe20000010029 */
[C---:B------:R-:W-:Y:S01]  /*8fc0*/  FMUL.FTZ R41, R31.reuse, R58 ;  /* 0x0000003a1f297220 */ /* 0x040fe20000410000 */
[----:B------:R-:W-:Y:S01]  /*8fd0*/  FMUL.FTZ R31, R31, R50 ;  /* 0x000000321f1f7220 */ /* 0x000fe20000410000 */
[----:B------:R-:W-:Y:S01]  /*8fe0*/  F2FP.BF16.F32.PACK_AB R13, R13, R40 ;  /* 0x000000280d0d723e */ /* 0x000fe200000010ff */
[----:B------:R-:W-:Y:S01]  /*8ff0*/  IMAD.U32 R40, R28, 0x10000, RZ ;  /* 0x000100001c287824 */ /* 0x000fe200078e00ff */
[----:B------:R-:W-:Y:S01]  /*9000*/  F2FP.BF16.F32.PACK_AB R29, R29, R39 ;  /* 0x000000271d1d723e */ /* 0x000fe200000010ff */
[----:B------:R-:W-:Y:S01]  /*9010*/  FFMA.FTZ R31, R15, R58, R31 ;  /* 0x0000003a0f1f7223 */ /* 0x000fe2000001001f */
[----:B------:R-:W-:-:S02]  /*9020*/  IMAD.U32 R39, R37, 0x10000, RZ ;  /* 0x0001000025277824 */ /* 0x000fc400078e00ff */
[----:B------:R-:W-:Y:S01]  /*9030*/  FFMA.FTZ R41, R15, R50, -R41 ;  /* 0x000000320f297223 */ /* 0x000fe20000010829 */
[----:B------:R-:W-:Y:S01]  /*9040*/  IMAD.U32 R15, R12, 0x10000, RZ ;  /* 0x000100000c0f7824 */ /* 0x000fe200078e00ff */
[----:B------:R-:W-:Y:S01]  /*9050*/  LOP3.LUT R37, R37, 0xffff0000, RZ, 0xc0, !PT ;  /* 0xffff000025257812 */ /* 0x000fe200078ec0ff */
[----:B------:R-:W-:Y:S01]  /*9060*/  FMUL.FTZ R43, R40, R39 ;  /* 0x00000027282b7220 */ /* 0x000fe20000410000 */
[----:B------:R-:W-:Y:S01]  /*9070*/  F2FP.BF16.F32.PACK_AB R31, R31, R42 ;  /* 0x0000002a1f1f723e */ /* 0x000fe200000010ff */
[C---:B------:R-:W-:Y:S01]  /*9080*/  IMAD.U32 R42, R34.reuse, 0x10000, RZ ;  /* 0x00010000222a7824 */ /* 0x040fe200078e00ff */
[----:B------:R-:W-:Y:S02]  /*9090*/  LOP3.LUT R34, R34, 0xffff0000, RZ, 0xc0, !PT ;  /* 0xffff000022227812 */ /* 0x000fe400078ec0ff */
[----:B------:R-:W-:Y:S01]  /*90a0*/  PRMT R38, R154, 0x5410, R38 ;  /* 0x000054109a267816 */ /* 0x000fe20000000026 */
[-C--:B------:R-:W-:Y:S01]  /*90b0*/  FMUL.FTZ R40, R40, R42.reuse ;  /* 0x0000002a28287220 */ /* 0x080fe20000410000 */
[----:B------:R-:W-:Y:S01]  /*90c0*/  FFMA.FTZ R43, R15, R42, -R43 ;  /* 0x0000002a0f2b7223 */ /* 0x000fe2000001082b */
[----:B------:R-:W-:Y:S01]  /*90d0*/  PRMT R35, R152, 0x5410, R35 ;  /* 0x0000541098237816 */ /* 0x000fe20000000023 */
[----:B------:R-:W-:-:S02]  /*90e0*/  IMAD.U32 R42, R30, 0x10000, RZ ;  /* 0x000100001e2a7824 */ /* 0x000fc400078e00ff */
[----:B------:R-:W-:Y:S01]  /*90f0*/  FFMA.FTZ R40, R15, R39, R40 ;  /* 0x000000270f287223 */ /* 0x000fe20000010028 */
[----:B------:R-:W-:Y:S02]  /*9100*/  LOP3.LUT R15, R28, 0xffff0000, RZ, 0xc0, !PT ;  /* 0xffff00001c0f7812 */ /* 0x000fe400078ec0ff */
[----:B------:R-:W-:Y:S02]  /*9110*/  LOP3.LUT R28, R12, 0xffff0000, RZ, 0xc0, !PT ;  /* 0xffff00000c1c7812 */ /* 0x000fe400078ec0ff */
[----:B------:R-:W-:Y:S01]  /*9120*/  F2FP.BF16.F32.PACK_AB R41, R41, R49 ;  /* 0x000000312929723e */ /* 0x000fe200000010ff */
        /* <DEDUP_REMOVED lines=15> */
[----:B------:R-:W-:Y:S02]  /*9220*/  F2FP.BF16.F32.PACK_AB R15, R15, R40 ;  /* 0x000000280f0f723e */ /* 0x000fe400000010ff */
[----:B------:R-:W-:Y:S01]  /*9230*/  F2FP.BF16.F32.PACK_AB R12, R12, R43 ;  /* 0x0000002b0c0c723e */ /* 0x000fe200000010ff */
[C---:B------:R-:W-:Y:S01]  /*9240*/  FMUL.FTZ R30, R28.reuse, R38 ;  /* 0x000000261c1e7220 */ /* 0x040fe20000410000 */
[----:B------:R-:W-:-:S03]  /*9250*/  FMUL.FTZ R28, R28, R35 ;  /* 0x000000231c1c7220 */ /* 0x000fc60000410000 */
[C---:B------:R-:W-:Y:S01]  /*9260*/  FFMA.FTZ R30, R14.reuse, R35, -R30 ;  /* 0x000000230e1e7223 */ /* 0x040fe2000001081e */
[----:B------:R-:W-:-:S04]  /*9270*/  FFMA.FTZ R28, R14, R38, R28 ;  /* 0x000000260e1c7223 */ /* 0x000fc8000001001c */
[----:B------:R-:W-:Y:S02]  /*9280*/  F2FP.BF16.F32.PACK_AB R30, R30, R39 ;  /* 0x000000271e1e723e */ /* 0x000fe400000010ff */
[----:B------:R-:W-:Y:S01]  /*9290*/  F2FP.BF16.F32.PACK_AB R42, R28, R42 ;  /* 0x0000002a1c2a723e */ /* 0x000fe200000010ff */
[----:B------:R-:W-:Y:S02]  /*92a0*/  IMAD.MOV.U32 R28, RZ, RZ, R15 ;  /* 0x000000ffff1c7224 */ /* 0x000fe400078e000f */
[----:B------:R-:W-:Y:S02]  /*92b0*/  IMAD.MOV.U32 R14, RZ, RZ, R30 ;  /* 0x000000ffff0e7224 */ /* 0x000fe400078e001e */
[----:B------:R-:W-:Y:S02]  /*92c0*/  IMAD.MOV.U32 R15, RZ, RZ, R41 ;  /* 0x000000ffff0f7224 */ /* 0x000fe400078e0029 */
[----:B------:R-:W-:-:S07]  /*92d0*/  IMAD.MOV.U32 R30, RZ, RZ, R42 ;  /* 0x000000ffff1e7224 */ /* 0x000fce00078e002a */
.L_x_531:
[----:B------:R-:W-:Y:S05]  /*92e0*/  BSYNC B3 ;  /* 0x0000000000037941 */ /* 0x000fea0003800000 */
.L_x_530:
[----:B------:R-:W-:Y:S01]  /*92f0*/  LEA R34, P3, R8, R11, 0x1 ;  /* 0x0000000b08227211 */ /* 0x000fe200078608ff */
[----:B------:R-:W-:-:S03]  /*9300*/  ULDC.64 UR4, c[0x0][0x208] ;  /* 0x0000820000047ab9 */ /* 0x000fc60000000a00 */
[----:B0-----:R-:W-:Y:S02]  /*9310*/  LEA.HI.X R35, R8, R33, R26, 0x1, P3 ;  /* 0x0000002108237211 */ /* 0x001fe400018f0c1a */
[----:B------:R-:W-:-:S03]  /*9320*/  ISETP.GE.AND P3, PT, R36, R128, PT ;  /* 0x000000802400720c */ /* 0x000fc60003f66270 */
[----:B------:R0:W-:Y:S10]  /*9330*/  ST.E.128 desc[UR4][R34.64], R12 ;  /* 0x0000000c22007985 */ /* 0x0001f4000c101d04 */
[----:B0-----:R-:W-:-:S05]  /*9340*/  @!P3 IMAD.WIDE R12, R36, 0x2, R32 ;  /* 0x00000002240cb825 */ /* 0x001fca00078e0220 */
[----:B---3--:R3:W-:Y:S02]  /*9350*/  @!P3 ST.E.128 desc[UR4][R12.64], R28 ;  /* 0x0000001c0c00b985 */ /* 0x0087e4000c101d04 */
.L_x_529:
[----:B------:R-:W-:Y:S05]  /*9360*/  BSYNC B2 ;  /* 0x0000000000027941 */ /* 0x000fea0003800000 */
.L_x_528:
[----:B------:R-:W-:-:S13]  /*9370*/  ISETP.NE.AND P3, PT, R20, RZ, PT ;  /* 0x000000ff1400720c */ /* 0x000fda0003f65270 */
[----:B------:R-:W-:Y:S05]  /*9380*/  @!P3 BRA `(.L_x_527) ;  /* 0x000000080004b947 */ /* 0x000fea0003800000 */
[----:B------:R-:W5:Y:S01]  /*9390*/  LDL R15, [R1+0x58] ;  /* 0x00005800010f7983 */ /* 0x000f620000100800 */
[----:B---3--:R-:W-:Y:S01]  /*93a0*/  SEL R12, R111, R132, !P1 ;  /* 0x000000846f0c7207 */ /* 0x008fe20004800000 */
[----:B------:R-:W-:Y:S01]  /*93b0*/  VIADD R14, R224, 0x20 ;  /* 0x00000020e00e7836 */ /* 0x000fe20000000000 */
[----:B------:R-:W-:Y:S01]  /*93c0*/  ISETP.GE.AND P3, PT, R214, R110, PT ;  /* 0x0000006ed600720c */ /* 0x000fe20003f66270 */
[----:B------:R-:W-:Y:S01]  /*93d0*/  VIADD R28, R224, 0x20 ;  /* 0x00000020e01c7836 */ /* 0x000fe20000000000 */
[----:B------:R-:W-:Y:S01]  /*93e0*/  SHF.R.S32.HI R13, RZ, 0x1f, R12 ;  /* 0x0000001fff0d7819 */ /* 0x000fe2000001140c */
[----:B------:R-:W-:Y:S01]  /*93f0*/  BSSY B2, `(.L_x_532) ;  /* 0x0000073000027945 */ /* 0x000fe20003800000 */
[----:B------:R-:W-:Y:S01]  /*9400*/  SHF.L.U32 R14, R14, 0x6, RZ ;  /* 0x000000060e0e7819 */ /* 0x000fe200000006ff */
        /* <DEDUP_REMOVED lines=12> */
[----:B-----5:R-:W-:-:S04]  /*94d0*/  IMAD R13, R13, 0x1400, R15 ;  /* 0x000014000d0d7824 */ /* 0x020fc800078e020f */
[----:B------:R-:W-:-:S04]  /*94e0*/  IMAD.IADD R12, R13, 0x1, R12 ;  /* 0x000000010d0c7824 */ /* 0x000fc800078e020c */
[C---:B------:R-:W-:Y:S02]  /*94f0*/  IMAD R28, R213.reuse, 0x5000, R12 ;  /* 0x00005000d51c7824 */ /* 0x040fe400078e020c */
[----:B------:R-:W-:Y:S02]  /*9500*/  IMAD R12, R213, 0x5000, R123 ;  /* 0x00005000d50c7824 */ /* 0x000fe400078e027b */
[--C-:B------:R-:W-:Y:S02]  /*9510*/  IMAD R28, R28, 0x2, R23.reuse ;  /* 0x000000021c1c7824 */ /* 0x100fe400078e0217 */
[----:B------:R-:W-:-:S04]  /*9520*/  IMAD R12, R12, 0x2, R23 ;  /* 0x000000020c0c7824 */ /* 0x000fc800078e0217 */
        /* <DEDUP_REMOVED lines=91> */
[----:B------:R-:W-:Y:S01]  /*9ae0*/  IMAD.MOV.U32 R28, RZ, RZ, R15 ;  /* 0x000000ffff1c7224 */ /* 0x000fe200078e000f */
[----:B------:R-:W-:Y:S01]  /*9af0*/  MOV R15, R41 ;  /* 0x00000029000f7202 */ /* 0x000fe20000000f00 */
[----:B------:R-:W-:Y:S02]  /*9b00*/  IMAD.MOV.U32 R14, RZ, RZ, R30 ;  /* 0x000000ffff0e7224 */ /* 0x000fe400078e001e */
[----:B------:R-:W-:-:S07]  /*9b10*/  IMAD.MOV.U32 R30, RZ, RZ, R42 ;  /* 0x000000ffff1e7224 */ /* 0x000fce00078e002a */
.L_x_533:
[----:B------:R-:W-:Y:S05]  /*9b20*/  BSYNC B2 ;  /* 0x0000000000027941 */ /* 0x000fea0003800000 */
.L_x_532:
[----:B------:R-:W-:Y:S01]  /*9b30*/  LEA R34, P3, R10, R11, 0x1 ;  /* 0x0000000b0a227211 */ /* 0x000fe200078608ff */
[----:B------:R-:W-:-:S03]  /*9b40*/  ULDC.64 UR4, c[0x0][0x208] ;  /* 0x0000820000047ab9 */ /* 0x000fc60000000a00 */
[----:B0-----:R-:W-:Y:S02]  /*9b50*/  LEA.HI.X R35, R10, R33, R27, 0x1, P3 ;  /* 0x000000210a237211 */ /* 0x001fe400018f0c1b */
[----:B------:R-:W-:-:S03]  /*9b60*/  ISETP.GE.AND P3, PT, R36, R128, PT ;  /* 0x000000802400720c */ /* 0x000fc60003f66270 */
[----:B------:R0:W-:Y:S10]  /*9b70*/  ST.E.128 desc[UR4][R34.64], R12 ;  /* 0x0000000c22007985 */ /* 0x0001f4000c101d04 */
[----:B------:R-:W-:-:S05]  /*9b80*/  @!P3 IMAD.WIDE R32, R36, 0x2, R32 ;  /* 0x000000022420b825 */ /* 0x000fca00078e0220 */
[----:B---3--:R0:W-:Y:S02]  /*9b90*/  @!P3 ST.E.128 desc[UR4][R32.64], R28 ;  /* 0x0000001c2000b985 */ /* 0x0081e4000c101d04 */
.L_x_527:
[----:B------:R-:W-:Y:S05]  /*9ba0*/  BSYNC B1 ;  /* 0x0000000000017941 */ /* 0x000fea0003800000 */
.L_x_526:
[----:B------:R-:W-:-:S03]  /*9bb0*/  UMOV UR4, 0xffffffff ;  /* 0xffffffff00047882 */ /* 0x000fc60000000000 */
[----:B------:R-:W-:Y:S05]  /*9bc0*/  BRA.DIV UR4, `(.L_x_534) ;  /* 0x0000021e04ac7947 */ /* 0x000fea000b800000 */
[----:B-1--4-:R-:W1:Y:S04]  /*9bd0*/  SHFL.IDX PT, R116, R116, 0x2, 0x181f ;  /* 0x00581f0074747f89 */ /* 0x012e6800000e0000 */
[----:B------:R-:W4:Y:S02]  /*9be0*/  SHFL.IDX PT, R117, R117, 0x2, 0x181f ;  /* 0x00581f0075757f89 */ /* 0x000f2400000e0000 */
.L_x_835:
[----:B------:R-:W-:Y:S05]  /*9bf0*/  @P5 BRA `(.L_x_492) ;  /* 0x0000001800205947 */ /* 0x000fea0003800000 */
[----:B------:R-:W-:Y:S01]  /*9c00*/  ISETP.NE.AND P3, PT, R0, RZ, PT ;  /* 0x000000ff0000720c */ /* 0x000fe20003f65270 */
[----:B------:R-:W-:Y:S01]  /*9c10*/  BSSY B1, `(.L_x_535) ;  /* 0x0000086000017945 */ /* 0x000fe20003800000 */
[----:B0---4-:R-:W-:Y:S02]  /*9c20*/  IMAD.MOV.U32 R32, RZ, RZ, R117 ;  /* 0x000000ffff207224 */ /* 0x011fe400078e0075 */
[----:B-1----:R-:W-:-:S09]  /*9c30*/  IMAD.MOV.U32 R33, RZ, RZ, R116 ;  /* 0x000000ffff217224 */ /* 0x002fd200078e0074 */
[----:B------:R-:W-:Y:S05]  /*9c40*/  @!P3 BRA `(.L_x_536) ;  /* 0x000000080008b947 */ /* 0x000fea0003800000 */
[----:B------:R-:W4:Y:S01]  /*9c50*/  LDL R14, [R1+0x54] ;  /* 0x00005400010e7983 */ /* 0x000f220000100800 */
[----:B---3--:R-:W-:Y:S01]  /*9c60*/  SEL R11, R111, R132, !P2 ;  /* 0x000000846f0b7207 */ /* 0x008fe20005000000 */
        /* <DEDUP_REMOVED lines=16> */
[----:B------:R-:W-:Y:S02]  /*9d70*/  LOP3.LUT R11, R15, 0x38, R36, 0xf8, !PT ;  /* 0x000000380f0b7812 */ /* 0x000fe400078ef824 */
[----:B------:R-:W-:Y:S02]  /*9d80*/  ISETP.GE.AND P3, PT, R36, R128, PT ;  /* 0x000000802400720c */ /* 0x000fe40003f66270 */
[----:B------:R-:W-:Y:S01]  /*9d90*/  LOP3.LUT R11, R11, R13, RZ, 0x3c, !PT ;  /* 0x0000000d0b0b7212 */ /* 0x000fe200078e3cff */
[----:B----4-:R-:W-:-:S04]  /*9da0*/  IMAD R12, R12, 0x1400, R14 ;  /* 0x000014000c0c7824 */ /* 0x010fc800078e020e */
[----:B------:R-:W-:Y:S02]  /*9db0*/  IMAD.IADD R11, R12, 0x1, R11 ;  /* 0x000000010c0b7824 */ /* 0x000fe400078e020b */
[C---:B------:R-:W-:Y:S02]  /*9dc0*/  IMAD R12, R213.reuse, 0x5000, R122 ;  /* 0x00005000d50c7824 */ /* 0x040fe400078e027a */
[----:B------:R-:W-:Y:S02]  /*9dd0*/  IMAD R28, R213, 0x5000, R11 ;  /* 0x00005000d51c7824 */ /* 0x000fe400078e020b */
[--C-:B------:R-:W-:Y:S02]  /*9de0*/  IMAD R12, R12, 0x2, R23.reuse ;  /* 0x000000020c0c7824 */ /* 0x100fe400078e0217 */
[----:B------:R-:W-:-:S04]  /*9df0*/  IMAD R28, R28, 0x2, R23 ;  /* 0x000000021c1c7824 */ /* 0x000fc800078e0217 */
[----:B------:R-:W0:Y:S04]  /*9e00*/  LDS.128 R12, [R12+0x24400] ;  /* 0x024400000c0c7984 */ /* 0x000e280000000c00 */
[----:B------:R-:W1:Y:S01]  /*9e10*/  LDS.128 R28, [R28+0x24400] ;  /* 0x024400001c1c7984 */ /* 0x000e620000000c00 */
[----:B------:R-:W-:Y:S05]  /*9e20*/  @P4 BRA `(.L_x_538) ;  /* 0x0000000400744947 */ /* 0x000fea0003800000 */
[----:B------:R-:W-:Y:S01]  /*9e30*/  SHF.R.U32.HI R37, RZ, 0x10, R73 ;  /* 0x00000010ff257819 */ /* 0x000fe20000011649 */
[----:B-1----:R-:W-:Y:S01]  /*9e40*/  IMAD.U32 R39, R29, 0x10000, RZ ;  /* 0x000100001d277824 */ /* 0x002fe200078e00ff */
[----:B------:R-:W-:Y:S01]  /*9e50*/  SHF.R.U32.HI R38, RZ, 0x10, R65 ;  /* 0x00000010ff267819 */ /* 0x000fe20000011641 */
[----:B0-----:R-:W-:Y:S01]  /*9e60*/  IMAD.U32 R34, R13, 0x10000, RZ ;  /* 0x000100000d227824 */ /* 0x001fe200078e00ff */
[----:B------:R-:W-:Y:S01]  /*9e70*/  PRMT R37, R147, 0x5432, R37 ;  /* 0x0000543293257816 */ /* 0x000fe20000000025 */
[----:B------:R-:W-:Y:S01]  /*9e80*/  IMAD.U32 R42, R31, 0x10000, RZ ;  /* 0x000100001f2a7824 */ /* 0x000fe200078e00ff */
[----:B------:R-:W-:Y:S02]  /*9e90*/  PRMT R38, R145, 0x5432, R38 ;  /* 0x0000543291267816 */ /* 0x000fe40000000026 */
[----:B------:R-:W-:Y:S01]  /*9ea0*/  LOP3.LUT R29, R29, 0xffff0000, RZ, 0xc0, !PT ;  /* 0xffff00001d1d7812 */ /* 0x000fe200078ec0ff */
[C---:B------:R-:W-:Y:S01]  /*9eb0*/  IMAD.U32 R11, R37.reuse, 0x10000, RZ ;  /* 0x00010000250b7824 */ /* 0x040fe200078e00ff */
[----:B------:R-:W-:Y:S01]  /*9ec0*/  LOP3.LUT R37, R37, 0xffff0000, RZ, 0xc0, !PT ;  /* 0xffff000025257812 */ /* 0x000fe200078ec0ff */
[C---:B------:R-:W-:Y:S01]  /*9ed0*/  IMAD.U32 R35, R38.reuse, 0x10000, RZ ;  /* 0x0001000026237824 */ /* 0x040fe200078e00ff */
[----:B------:R-:W-:Y:S01]  /*9ee0*/  LOP3.LUT R38, R38, 0xffff0000, RZ, 0xc0, !PT ;  /* 0xffff000026267812 */ /* 0x000fe200078ec0ff */
[C---:B------:R-:W-:Y:S01]  /*9ef0*/  FMUL.FTZ R40, R39.reuse, R11 ;  /* 0x0000000b27287220 */ /* 0x040fe20000410000 */
[----:B------:R-:W-:Y:S01]  /*9f00*/  SHF.R.U64 R72, R72, 0x10, R73 ;  /* 0x0000001048487819 */ /* 0x000fe20000001249 */
[-C--:B------:R-:W-:Y:S01]  /*9f10*/  FMUL.FTZ R39, R39, R35.reuse ;  /* 0x0000002327277220 */ /* 0x080fe20000410000 */
[----:B------:R-:W-:Y:S01]  /*9f20*/  SHF.R.U64 R64, R64, 0x10, R65 ;  /* 0x0000001040407819 */ /* 0x000fe20000001241 */
[C---:B------:R-:W-:Y:S01]  /*9f30*/  FFMA.FTZ R35, R34.reuse, R35, -R40 ;  /* 0x0000002322237223 */ /* 0x040fe20000010828 */
[----:B------:R-:W-:Y:S01]  /*9f40*/  PRMT R72, R147, 0x5410, R72 ;  /* 0x0000541093487816 */ /* 0x000fe20000000048 */
[----:B------:R-:W-:Y:S01]  /*9f50*/  FFMA.FTZ R34, R34, R11, R39 ;  /* 0x0000000b22227223 */ /* 0x000fe20000010027 */
[----:B------:R-:W-:Y:S01]  /*9f60*/  LOP3.LUT R11, R13, 0xffff0000, RZ, 0xc0, !PT ;  /* 0xffff00000d0b7812 */ /* 0x000fe200078ec0ff */
[C---:B------:R-:W-:Y:S01]  /*9f70*/  FMUL.FTZ R13, R29.reuse, R37 ;  /* 0x000000251d0d7220 */ /* 0x040fe20000410000 */
[----:B------:R-:W-:Y:S01]  /*9f80*/  FMUL.FTZ R29, R29, R38 ;  /* 0x000000261d1d7220 */ /* 0x000fe20000410000 */
[----:B------:R-:W-:-:S02]  /*9f90*/  PRMT R64, R145, 0x5410, R64 ;  /* 0x0000541091407816 */ /* 0x000fc40000000040 */
[C---:B------:R-:W-:Y:S01]  /*9fa0*/  FFMA.FTZ R13, R11.reuse, R38, -R13 ;  /* 0x000000260b0d7223 */ /* 0x040fe2000001080d */
[----:B------:R-:W-:Y:S01]  /*9fb0*/  FFMA.FTZ R11, R11, R37, R29 ;  /* 0x000000250b0b7223 */ /* 0x000fe2000001001d */
[----:B------:R-:W-:Y:S01]  /*9fc0*/  SHF.R.U32.HI R37, RZ, 0x10, R75 ;  /* 0x00000010ff257819 */ /* 0x000fe2000001164b */
[C---:B------:R-:W-:Y:S01]  /*9fd0*/  IMAD.U32 R38, R15.reuse, 0x10000, RZ ;  /* 0x000100000f267824 */ /* 0x040fe200078e00ff */
[----:B------:R-:W-:Y:S02]  /*9fe0*/  SHF.R.U32.HI R29, RZ, 0x10, R67 ;  /* 0x00000010ff1d7819 */ /* 0x000fe40000011643 */
[----:B------:R-:W-:Y:S02]  /*9ff0*/  PRMT R37, R146, 0x5432, R37 ;  /* 0x0000543292257816 */ /* 0x000fe40000000025 */
[----:B------:R-:W-:Y:S02]  /*a000*/  PRMT R29, R144, 0x5432, R29 ;  /* 0x00005432901d7816 */ /* 0x000fe4000000001d */
[----:B------:R-:W-:Y:S01]  /*a010*/  LOP3.LUT R15, R15, 0xffff0000, RZ, 0xc0, !PT ;  /* 0xffff00000f0f7812 */ /* 0x000fe200078ec0ff */
[C---:B------:R-:W-:Y:S01]  /*a020*/  IMAD.U32 R39, R37.reuse, 0x10000, RZ ;  /* 0x0001000025277824 */ /* 0x040fe200078e00ff */
[----:B------:R-:W-:Y:S01]  /*a030*/  LOP3.LUT R37, R37, 0xffff0000, RZ, 0xc0, !PT ;  /* 0xffff000025257812 */ /* 0x000fe200078ec0ff */
[C---:B------:R-:W-:Y:S01]  /*a040*/  IMAD.U32 R40, R29.reuse, 0x10000, RZ ;  /* 0x000100001d287824 */ /* 0x040fe200078e00ff */
[----:B------:R-:W-:Y:S01]  /*a050*/  LOP3.LUT R29, R29, 0xffff0000, RZ, 0xc0, !PT ;  /* 0xffff00001d1d7812 */ /* 0x000fe200078ec0ff */
[----:B------:R-:W-:Y:S01]  /*a060*/  FMUL.FTZ R41, R42, R39 ;  /* 0x000000272a297220 */ /* 0x000fe20000410000 */
[----:B------:R-:W-:Y:S01]  /*a070*/  SHF.R.U64 R74, R74, 0x10, R75 ;  /* 0x000000104a4a7819 */ /* 0x000fe2000000124b */
[-C--:B------:R-:W-:Y:S01]  /*a080*/  FMUL.FTZ R42, R42, R40.reuse ;  /* 0x000000282a2a7220 */ /* 0x080fe20000410000 */
[----:B------:R-:W-:Y:S01]  /*a090*/  SHF.R.U64 R66, R66, 0x10, R67 ;  /* 0x0000001042427819 */ /* 0x000fe20000001243 */
[----:B------:R-:W-:Y:S01]  /*a0a0*/  FFMA.FTZ R41, R38, R40, -R41 ;  /* 0x0000002826297223 */ /* 0x000fe20000010829 */
[----:B------:R-:W-:-:S02]  /*a0b0*/  IMAD.U32 R40, R28, 0x10000, RZ ;  /* 0x000100001c287824 */ /* 0x000fc400078e00ff */
[----:B------:R-:W-:Y:S01]  /*a0c0*/  FFMA.FTZ R42, R38, R39, R42 ;  /* 0x00000027262a7223 */ /* 0x000fe2000001002a */
[----:B------:R-:W-:Y:S02]  /*a0d0*/  LOP3.LUT R38, R31, 0xffff0000, RZ, 0xc0, !PT ;  /* 0xffff00001f267812 */ /* 0x000fe400078ec0ff */
[----:B------:R-:W-:Y:S02]  /*a0e0*/  LOP3.LUT R28, R28, 0xffff0000, RZ, 0xc0, !PT ;  /* 0xffff00001c1c7812 */ /* 0x000fe400078ec0ff */
[----:B------:R-:W-:Y:S01]  /*a0f0*/  PRMT R74, R146, 0x5410, R74 ;  /* 0x00005410924a7816 */ /* 0x000fe2000000004a */
[C---:B------:R-:W-:Y:S01]  /*a100*/  FMUL.FTZ R31, R38.reuse, R37 ;  /* 0x00000025261f7220 */ /* 0x040fe20000410000 */
[-C--:B------:R-:W-:Y:S01]  /*a110*/  FMUL.FTZ R38, R38, R29.reuse ;  /* 0x0000001d26267220 */ /* 0x080fe20000410000 */
[----:B------:R-:W-:Y:S02]  /*a120*/  PRMT R66, R144, 0x5410, R66 ;  /* 0x0000541090427816 */ /* 0x000fe40000000042 */
[C---:B------:R-:W-:Y:S01]  /*a130*/  FFMA.FTZ R31, R15.reuse, R29, -R31 ;  /* 0x0000001d0f1f7223 */ /* 0x040fe2000001081f */
[----:B------:R-:W-:Y:S01]  /*a140*/  FFMA.FTZ R38, R15, R37, R38 ;  /* 0x000000250f267223 */ /* 0x000fe20000010026 */
[C---:B------:R-:W-:Y:S01]  /*a150*/  IMAD.U32 R29, R72.reuse, 0x10000, RZ ;  /* 0x00010000481d7824 */ /* 0x040fe200078e00ff */
[----:B------:R-:W-:Y:S01]  /*a160*/  LOP3.LUT R72, R72, 0xffff0000, RZ, 0xc0, !PT ;  /* 0xffff000048487812 */ /* 0x000fe200078ec0ff */
[C---:B------:R-:W-:Y:S01]  /*a170*/  IMAD.U32 R37, R64.reuse, 0x10000, RZ ;  /* 0x0001000040257824 */ /* 0x040fe200078e00ff */
[----:B------:R-:W-:Y:S01]  /*a180*/  LOP3.LUT R64, R64, 0xffff0000, RZ, 0xc0, !PT ;  /* 0xffff000040407812 */ /* 0x000fe200078ec0ff */
[----:B------:R-:W-:Y:S01]  /*a190*/  FMUL.FTZ R39, R40, R29 ;  /* 0x0000001d28277220 */ /* 0x000fe20000410000 */
[----:B------:R-:W-:-:S02]  /*a1a0*/  IMAD.U32 R15, R12, 0x10000, RZ ;  /* 0x000100000c0f7824 */ /* 0x000fc400078e00ff */
[-C--:B------:R-:W-:Y:S01]  /*a1b0*/  FMUL.FTZ R40, R40, R37.reuse ;  /* 0x0000002528287220 */ /* 0x080fe20000410000 */
[----:B------:R-:W-:Y:S01]  /*a1c0*/  LOP3.LUT R12, R12, 0xffff0000, RZ, 0xc0, !PT ;  /* 0xffff00000c0c7812 */ /* 0x000fe200078ec0ff */
[C---:B------:R-:W-:Y:S02]  /*a1d0*/  FFMA.FTZ R39, R15.reuse, R37, -R39 ;  /* 0x000000250f277223 */ /* 0x040fe40000010827 */
[----:B------:R-:W-:Y:S01]  /*a1e0*/  FFMA.FTZ R40, R15, R29, R40 ;  /* 0x0000001d0f287223 */ /* 0x000fe20000010028 */
[----:B------:R-:W-:Y:S01]  /*a1f0*/  FMUL.FTZ R15, R28, R72 ;  /* 0x000000481c0f7220 */ /* 0x000fe20000410000 */
[----:B------:R-:W-:Y:S01]  /*a200*/  SHF.L.U32 R44, R30, 0x10, RZ ;  /* 0x000000101e2c7819 */ /* 0x000fe200000006ff */
[-C--:B------:R-:W-:Y:S01]  /*a210*/  FMUL.FTZ R28, R28, R64.reuse ;  /* 0x000000401c1c7220 */ /* 0x080fe20000410000 */
[----:B------:R-:W-:Y:S02]  /*a220*/  IMAD.U32 R29, R74, 0x10000, RZ ;  /* 0x000100004a1d7824 */ /* 0x000fe400078e00ff */
[----:B------:R-:W-:Y:S01]  /*a230*/  FFMA.FTZ R15, R12, R64, -R15 ;  /* 0x000000400c0f7223 */ /* 0x000fe2000001080f */
[----:B------:R-:W-:-:S02]  /*a240*/  IMAD.U32 R37, R66, 0x10000, RZ ;  /* 0x0001000042257824 */ /* 0x000fc400078e00ff */
[----:B------:R-:W-:Y:S01]  /*a250*/  FFMA.FTZ R28, R12, R72, R28 ;  /* 0x000000480c1c7223 */ /* 0x000fe2000001001c */
[----:B------:R-:W-:Y:S01]  /*a260*/  FMUL.FTZ R43, R44, R29 ;  /* 0x0000001d2c2b7220 */ /* 0x000fe20000410000 */
[----:B------:R-:W-:Y:S02]  /*a270*/  IMAD.U32 R12, R14, 0x10000, RZ ;  /* 0x000100000e0c7824 */ /* 0x000fe400078e00ff */
[-C--:B------:R-:W-:Y:S01]  /*a280*/  FMUL.FTZ R44, R44, R37.reuse ;  /* 0x000000252c2c7220 */ /* 0x080fe20000410000 */
[----:B------:R-:W-:Y:S02]  /*a290*/  LOP3.LUT R30, R30, 0xffff0000, RZ, 0xc0, !PT ;  /* 0xffff00001e1e7812 */ /* 0x000fe400078ec0ff */
[----:B------:R-:W-:Y:S01]  /*a2a0*/  LOP3.LUT R74, R74, 0xffff0000, RZ, 0xc0, !PT ;  /* 0xffff00004a4a7812 */ /* 0x000fe200078ec0ff */
[C---:B------:R-:W-:Y:S01]  /*a2b0*/  FFMA.FTZ R43, R12.reuse, R37, -R43 ;  /* 0x000000250c2b7223 */ /* 0x040fe2000001082b */
[----:B------:R-:W-:Y:S01]  /*a2c0*/  FFMA.FTZ R44, R12, R29, R44 ;  /* 0x0000001d0c2c7223 */ /* 0x000fe2000001002c */
[----:B------:R-:W-:-:S02]  /*a2d0*/  LOP3.LUT R66, R66, 0xffff0000, RZ, 0xc0, !PT ;  /* 0xffff000042427812 */ /* 0x000fc400078ec0ff */
[----:B------:R-:W-:Y:S01]  /*a2e0*/  LOP3.LUT R14, R14, 0xffff0000, RZ, 0xc0, !PT ;  /* 0xffff00000e0e7812 */ /* 0x000fe200078ec0ff */
[C---:B------:R-:W-:Y:S01]  /*a2f0*/  FMUL.FTZ R12, R30.reuse, R74 ;  /* 0x0000004a1e0c7220 */ /* 0x040fe20000410000 */
[----:B------:R-:W-:Y:S01]  /*a300*/  F2FP.BF16.F32.PACK_AB R15, R15, R39 ;  /* 0x000000270f0f723e */ /* 0x000fe200000010ff */
[-C--:B------:R-:W-:Y:S01]  /*a310*/  FMUL.FTZ R30, R30, R66.reuse ;  /* 0x000000421e1e7220 */ /* 0x080fe20000410000 */
[----:B------:R-:W-:Y:S01]  /*a320*/  F2FP.BF16.F32.PACK_AB R31, R31, R41 ;  /* 0x000000291f1f723e */ /* 0x000fe200000010ff */
[C---:B------:R-:W-:Y:S01]  /*a330*/  FFMA.FTZ R12, R14.reuse, R66, -R12 ;  /* 0x000000420e0c7223 */ /* 0x040fe2000001080c */
[----:B------:R-:W-:Y:S01]  /*a340*/  F2FP.BF16.F32.PACK_AB R11, R11, R34 ;  /* 0x000000220b0b723e */ /* 0x000fe200000010ff */
[----:B------:R-:W-:Y:S01]  /*a350*/  FFMA.FTZ R30, R14, R74, R30 ;  /* 0x0000004a0e1e7223 */ /* 0x000fe2000001001e */
[----:B------:R-:W-:Y:S02]  /*a360*/  F2FP.BF16.F32.PACK_AB R38, R38, R42 ;  /* 0x0000002a2626723e */ /* 0x000fe400000010ff */
[----:B------:R-:W-:Y:S01]  /*a370*/  F2FP.BF16.F32.PACK_AB R43, R12, R43 ;  /* 0x0000002b0c2b723e */ /* 0x000fe200000010ff */
[----:B------:R-:W-:Y:S01]  /*a380*/  IMAD.MOV.U32 R12, RZ, RZ, R15 ;  /* 0x000000ffff0c7224 */ /* 0x000fe200078e000f */
[----:B------:R-:W-:Y:S01]  /*a390*/  F2FP.BF16.F32.PACK_AB R13, R13, R35 ;  /* 0x000000230d0d723e */ /* 0x000fe200000010ff */
[----:B------:R-:W-:Y:S01]  /*a3a0*/  IMAD.MOV.U32 R15, RZ, RZ, R31 ;  /* 0x000000ffff0f7224 */ /* 0x000fe200078e001f */
[----:B------:R-:W-:Y:S01]  /*a3b0*/  F2FP.BF16.F32.PACK_AB R28, R28, R40 ;  /* 0x000000281c1c723e */ /* 0x000fe200000010ff */
[----:B------:R-:W-:Y:S01]  /*a3c0*/  IMAD.MOV.U32 R29, RZ, RZ, R11 ;  /* 0x000000ffff1d7224 */ /* 0x000fe200078e000b */
[----:B------:R-:W-:Y:S01]  /*a3d0*/  F2FP.BF16.F32.PACK_AB R30, R30, R44 ;  /* 0x0000002c1e1e723e */ /* 0x000fe200000010ff */
[----:B------:R-:W-:-:S02]  /*a3e0*/  IMAD.MOV.U32 R14, RZ, RZ, R43 ;  /* 0x000000ffff0e7224 */ /* 0x000fc400078e002b */
[----:B------:R-:W-:-:S07]  /*a3f0*/  IMAD.MOV.U32 R31, RZ, RZ, R38 ;  /* 0x000000ffff1f7224 */ /* 0x000fce00078e0026 */
.L_x_538:
[----:B------:R-:W-:Y:S05]  /*a400*/  BSYNC B2 ;  /* 0x0000000000027941 */ /* 0x000fea0003800000 */
.L_x_537:
[----:B------:R-:W-:Y:S01]  /*a410*/  LEA R34, P4, R8, R117, 0x1 ;  /* 0x0000007508227211 */ /* 0x000fe200078808ff */
[----:B------:R-:W-:Y:S01]  /*a420*/  @!P3 IMAD.WIDE R36, R36, 0x2, R32 ;  /* 0x000000022424b825 */ /* 0x000fe200078e0220 */
[----:B------:R-:W-:Y:S02]  /*a430*/  ULDC.64 UR4, c[0x0][0x208] ;  /* 0x0000820000047ab9 */ /* 0x000fe40000000a00 */
[----:B------:R-:W-:-:S05]  /*a440*/  LEA.HI.X R35, R8, R116, R26, 0x1, P4 ;  /* 0x0000007408237211 */ /* 0x000fca00020f0c1a */
[----:B0-----:R0:W-:Y:S04]  /*a450*/  ST.E.128 desc[UR4][R34.64], R12 ;  /* 0x0000000c22007985 */ /* 0x0011e8000c101d04 */
[----:B-1----:R0:W-:Y:S02]  /*a460*/  @!P3 ST.E.128 desc[UR4][R36.64], R28 ;  /* 0x0000001c2400b985 */ /* 0x0021e4000c101d04 */
.L_x_536:
[----:B------:R-:W-:Y:S05]  /*a470*/  BSYNC B1 ;  /* 0x0000000000017941 */ /* 0x000fea0003800000 */
.L_x_535:
[----:B------:R-:W-:-:S13]  /*a480*/  ISETP.NE.AND P3, PT, R20, RZ, PT ;  /* 0x000000ff1400720c */ /* 0x000fda0003f65270 */
[----:B------:R-:W-:Y:S05]  /*a490*/  @!P3 BRA `(.L_x_492) ;  /* 0x0000000c00f8b947 */ /* 0x000fea0003800000 */
[----:B0-----:R-:W4:Y:S01]  /*a4a0*/  LDL R15, [R1+0x54] ;  /* 0x00005400010f7983 */ /* 0x001f220000100800 */
[----:B------:R-:W-:Y:S01]  /*a4b0*/  SEL R132, R111, R132, !P1 ;  /* 0x000000846f847207 */ /* 0x000fe20004800000 */
[----:B------:R-:W-:Y:S01]  /*a4c0*/  VIADD R14, R224, 0x40 ;  /* 0x00000040e00e7836 */ /* 0x000fe20000000000 */
[----:B------:R-:W-:Y:S01]  /*a4d0*/  ISETP.GE.AND P4, PT, R214, R110, PT ;  /* 0x0000006ed600720c */ /* 0x000fe20003f86270 */
[----:B---3--:R-:W-:Y:S01]  /*a4e0*/  VIADD R28, R224, 0x40 ;  /* 0x00000040e01c7836 */ /* 0x008fe20000000000 */
[----:B------:R-:W-:Y:S01]  /*a4f0*/  SHF.R.S32.HI R11, RZ, 0x1f, R132 ;  /* 0x0000001fff0b7819 */ /* 0x000fe20000011484 */
[----:B------:R-:W-:Y:S01]  /*a500*/  IMAD.SHL.U32 R14, R14, 0x40, RZ ;  /* 0x000000400e0e7824 */ /* 0x000fe200078e00ff */
[----:B------:R-:W-:Y:S01]  /*a510*/  LEA R34, P3, R10, R117, 0x1 ;  /* 0x000000750a227211 */ /* 0x000fe200078608ff */
[----:B------:R-:W-:Y:S01]  /*a520*/  IMAD.SHL.U32 R28, R28, 0x40, RZ ;  /* 0x000000401c1c7824 */ /* 0x000fe200078e00ff */
[----:B------:R-:W-:Y:S01]  /*a530*/  LEA.HI R132, R11, R132, RZ, 0x4 ;  /* 0x000000840b847211 */ /* 0x000fe200078f20ff */
[----:B------:R-:W-:Y:S01]  /*a540*/  BSSY B1, `(.L_x_539) ;  /* 0x0000073000017945 */ /* 0x000fe20003800000 */
[----:B------:R-:W-:-:S02]  /*a550*/  LOP3.LUT R14, R14, 0x1c0, RZ, 0xc0, !PT ;  /* 0x000001c00e0e7812 */ /* 0x000fc400078ec0ff */
[----:B------:R-:W-:Y:S02]  /*a560*/  LEA.HI.SX32 R132, R132, R9, 0x1c ;  /* 0x0000000984847211 */ /* 0x000fe400078fe2ff */
[----:B------:R-:W-:Y:S02]  /*a570*/  LOP3.LUT R28, R28, 0x1c0, RZ, 0xc0, !PT ;  /* 0x000001c01c1c7812 */ /* 0x000fe400078ec0ff */
[----:B------:R-:W-:Y:S02]  /*a580*/  SHF.R.S32.HI R11, RZ, 0x1f, R132 ;  /* 0x0000001fff0b7819 */ /* 0x000fe40000011484 */
[----:B------:R-:W-:Y:S02]  /*a590*/  SHF.R.U32.HI R14, RZ, 0x3, R14 ;  /* 0x00000003ff0e7819 */ /* 0x000fe4000001160e */
[----:B------:R-:W-:Y:S01]  /*a5a0*/  LEA.HI R12, R11, R132, RZ, 0x3 ;  /* 0x000000840b0c7211 */ /* 0x000fe200078f18ff */
[----:B------:R-:W-:Y:S01]  /*a5b0*/  IMAD.SHL.U32 R11, R132, 0x8, RZ ;  /* 0x00000008840b7824 */ /* 0x000fe200078e00ff */
[----:B------:R-:W-:-:S02]  /*a5c0*/  LEA.HI.X R35, R10, R116, R27, 0x1, P3 ;  /* 0x000000740a237211 */ /* 0x000fc400018f0c1b */
[----:B------:R-:W-:Y:S02]  /*a5d0*/  SHF.R.S32.HI R13, RZ, 0x3, R12 ;  /* 0x00000003ff0d7819 */ /* 0x000fe4000001140c */
[----:B------:R-:W-:-:S04]  /*a5e0*/  LOP3.LUT R12, R28, 0x38, R11, 0xf8, !PT ;  /* 0x000000381c0c7812 */ /* 0x000fc800078ef80b */
        /* <DEDUP_REMOVED lines=10> */
[--C-:B------:R-:W-:Y:S01]  /*a690*/  SHF.R.U64 R38, R68, 0x10, R69.reuse ;  /* 0x0000001044267819 */ /* 0x100fe20000001245 */
[----:B-1----:R-:W-:Y:S01]  /*a6a0*/  IMAD.U32 R42, R29, 0x10000, RZ ;  /* 0x000100001d2a7824 */ /* 0x002fe200078e00ff */
[----:B------:R-:W-:Y:S01]  /*a6b0*/  SHF.R.U32.HI R68, RZ, 0x10, R69 ;  /* 0x00000010ff447819 */ /* 0x000fe20000011645 */
[----:B0-----:R-:W-:Y:S01]  /*a6c0*/  IMAD.U32 R40, R13, 0x10000, RZ ;  /* 0x000100000d287824 */ /* 0x001fe200078e00ff */
[--C-:B------:R-:W-:Y:S01]  /*a6d0*/  SHF.R.U64 R36, R60, 0x10, R61.reuse ;  /* 0x000000103c247819 */ /* 0x100fe2000000123d */
[----:B------:R-:W-:Y:S01]  /*a6e0*/  IMAD.U32 R46, R31, 0x10000, RZ ;  /* 0x000100001f2e7824 */ /* 0x000fe200078e00ff */
[----:B------:R-:W-:Y:S01]  /*a6f0*/  SHF.R.U32.HI R60, RZ, 0x10, R61 ;  /* 0x00000010ff3c7819 */ /* 0x000fe2000001163d */
[----:B------:R-:W-:Y:S01]  /*a700*/  IMAD.U32 R45, R15, 0x10000, RZ ;  /* 0x000100000f2d7824 */ /* 0x000fe200078e00ff */
[----:B------:R-:W-:Y:S01]  /*a710*/  PRMT R68, R137, 0x5410, R68 ;  /* 0x0000541089447816 */ /* 0x000fe20000000044 */
[----:B------:R-:W-:Y:S01]  /*a720*/  IMAD.U32 R44, R14, 0x10000, RZ ;  /* 0x000100000e2c7824 */ /* 0x000fe200078e00ff */
[----:B------:R-:W-:-:S02]  /*a730*/  PRMT R60, R139, 0x5410, R60 ;  /* 0x000054108b3c7816 */ /* 0x000fc4000000003c */
[--C-:B------:R-:W-:Y:S01]  /*a740*/  SHF.R.U64 R39, R70, 0x10, R71.reuse ;  /* 0x0000001046277819 */ /* 0x100fe20000001247 */
[----:B------:R-:W-:Y:S01]  /*a750*/  IMAD.U32 R48, R68, 0x10000, RZ ;  /* 0x0001000044307824 */ /* 0x000fe200078e00ff */
[----:B------:R-:W-:Y:S01]  /*a760*/  SHF.R.U32.HI R70, RZ, 0x10, R71 ;  /* 0x00000010ff467819 */ /* 0x000fe20000011647 */
[----:B------:R-:W-:Y:S01]  /*a770*/  IMAD.U32 R49, R60, 0x10000, RZ ;  /* 0x000100003c317824 */ /* 0x000fe200078e00ff */
[--C-:B------:R-:W-:Y:S02]  /*a780*/  SHF.R.U64 R37, R62, 0x10, R63.reuse ;  /* 0x000000103e257819 */ /* 0x100fe4000000123f */
[----:B------:R-:W-:Y:S02]  /*a790*/  SHF.R.U32.HI R62, RZ, 0x10, R63 ;  /* 0x00000010ff3e7819 */ /* 0x000fe4000001163f */
[----:B------:R-:W-:Y:S01]  /*a7a0*/  PRMT R50, R138, 0x5432, R39 ;  /* 0x000054328a327816 */ /* 0x000fe20000000027 */
[-C--:B------:R-:W-:Y:S01]  /*a7b0*/  FMUL.FTZ R39, R42, R48.reuse ;  /* 0x000000302a277220 */ /* 0x080fe20000410000 */
[----:B------:R-:W-:Y:S01]  /*a7c0*/  PRMT R70, R138, 0x5410, R70 ;  /* 0x000054108a467816 */ /* 0x000fe20000000046 */
[-C--:B------:R-:W-:Y:S01]  /*a7d0*/  FMUL.FTZ R42, R42, R49.reuse ;  /* 0x000000312a2a7220 */ /* 0x080fe20000410000 */
[----:B------:R-:W-:Y:S01]  /*a7e0*/  PRMT R62, R140, 0x5410, R62 ;  /* 0x000054108c3e7816 */ /* 0x000fe2000000003e */
[----:B------:R-:W-:Y:S01]  /*a7f0*/  FFMA.FTZ R39, R40, R49, -R39 ;  /* 0x0000003128277223 */ /* 0x000fe20000010827 */
[----:B------:R-:W-:Y:S01]  /*a800*/  LOP3.LUT R43, R29, 0xffff0000, RZ, 0xc0, !PT ;  /* 0xffff00001d2b7812 */ /* 0x000fe200078ec0ff */
[----:B------:R-:W-:Y:S01]  /*a810*/  IMAD.U32 R49, R70, 0x10000, RZ ;  /* 0x0001000046317824 */ /* 0x000fe200078e00ff */
[----:B------:R-:W-:Y:S01]  /*a820*/  LOP3.LUT R68, R68, 0xffff0000, RZ, 0xc0, !PT ;  /* 0xffff000044447812 */ /* 0x000fe200078ec0ff */
[----:B------:R-:W-:Y:S01]  /*a830*/  FFMA.FTZ R42, R40, R48, R42 ;  /* 0x00000030282a7223 */ /* 0x000fe2000001002a */
[----:B------:R-:W-:Y:S01]  /*a840*/  LOP3.LUT R60, R60, 0xffff0000, RZ, 0xc0, !PT ;  /* 0xffff00003c3c7812 */ /* 0x000fe200078ec0ff */
[----:B------:R-:W-:Y:S01]  /*a850*/  IMAD.U32 R40, R62, 0x10000, RZ ;  /* 0x000100003e287824 */ /* 0x000fe200078e00ff */
[----:B------:R-:W-:Y:S01]  /*a860*/  PRMT R38, R137, 0x5432, R38 ;  /* 0x0000543289267816 */ /* 0x000fe20000000026 */
[C---:B------:R-:W-:Y:S01]  /*a870*/  FMUL.FTZ R48, R46.reuse, R49 ;  /* 0x000000312e307220 */ /* 0x040fe20000410000 */
[----:B------:R-:W-:Y:S01]  /*a880*/  PRMT R36, R139, 0x5432, R36 ;  /* 0x000054328b247816 */ /* 0x000fe20000000024 */
[----:B------:R-:W-:Y:S01]  /*a890*/  FMUL.FTZ R51, R43, R68 ;  /* 0x000000442b337220 */ /* 0x000fe20000410000 */
[----:B------:R-:W-:Y:S01]  /*a8a0*/  LOP3.LUT R41, R13, 0xffff0000, RZ, 0xc0, !PT ;  /* 0xffff00000d297812 */ /* 0x000fe200078ec0ff */
[----:B------:R-:W-:Y:S01]  /*a8b0*/  FMUL.FTZ R46, R46, R40 ;  /* 0x000000282e2e7220 */ /* 0x000fe20000410000 */
[----:B------:R-:W-:Y:S01]  /*a8c0*/  FMUL.FTZ R43, R43, R60 ;  /* 0x0000003c2b2b7220 */ /* 0x000fe20000410000 */
[----:B------:R-:W-:-:S02]  /*a8d0*/  IMAD.U32 R29, R28, 0x10000, RZ ;  /* 0x000100001c1d7824 */ /* 0x000fc400078e00ff */
[C---:B------:R-:W-:Y:S01]  /*a8e0*/  FFMA.FTZ R48, R45.reuse, R40, -R48 ;  /* 0x000000282d307223 */ /* 0x040fe20000010830 */
[----:B------:R-:W-:Y:S02]  /*a8f0*/  IMAD.U32 R52, R38, 0x10000, RZ ;  /* 0x0001000026347824 */ /* 0x000fe400078e00ff */
[----:B------:R-:W-:Y:S01]  /*a900*/  FFMA.FTZ R46, R45, R49, R46 ;  /* 0x000000312d2e7223 */ /* 0x000fe2000001002e */
[C---:B------:R-:W-:Y:S02]  /*a910*/  IMAD.U32 R40, R36.reuse, 0x10000, RZ ;  /* 0x0001000024287824 */ /* 0x040fe400078e00ff */
[C---:B------:R-:W-:Y:S01]  /*a920*/  FFMA.FTZ R51, R41.reuse, R60, -R51 ;  /* 0x0000003c29337223 */ /* 0x040fe20000010833 */
[----:B------:R-:W-:Y:S01]  /*a930*/  FFMA.FTZ R43, R41, R68, R43 ;  /* 0x00000044292b7223 */ /* 0x000fe2000001002b */
[----:B------:R-:W-:Y:S01]  /*a940*/  LOP3.LUT R45, R36, 0xffff0000, RZ, 0xc0, !PT ;  /* 0xffff0000242d7812 */ /* 0x000fe200078ec0ff */
[C---:B------:R-:W-:Y:S01]  /*a950*/  FMUL.FTZ R36, R29.reuse, R52 ;  /* 0x000000341d247220 */ /* 0x040fe20000410000 */
[----:B------:R-:W-:Y:S01]  /*a960*/  LOP3.LUT R28, R28, 0xffff0000, RZ, 0xc0, !PT ;  /* 0xffff00001c1c7812 */ /* 0x000fe200078ec0ff */
[----:B------:R-:W-:Y:S01]  /*a970*/  IMAD.U32 R13, R12, 0x10000, RZ ;  /* 0x000100000c0d7824 */ /* 0x000fe200078e00ff */
[----:B------:R-:W-:Y:S01]  /*a980*/  LOP3.LUT R41, R38, 0xffff0000, RZ, 0xc0, !PT ;  /* 0xffff000026297812 */ /* 0x000fe200078ec0ff */
[-C--:B------:R-:W-:Y:S01]  /*a990*/  FMUL.FTZ R29, R29, R40.reuse ;  /* 0x000000281d1d7220 */ /* 0x080fe20000410000 */
[----:B------:R-:W-:Y:S01]  /*a9a0*/  LOP3.LUT R31, R31, 0xffff0000, RZ, 0xc0, !PT ;  /* 0xffff00001f1f7812 */ /* 0x000fe200078ec0ff */
[C---:B------:R-:W-:Y:S01]  /*a9b0*/  FFMA.FTZ R36, R13.reuse, R40, -R36 ;  /* 0x000000280d247223 */ /* 0x040fe20000010824 */
[----:B------:R-:W-:Y:S01]  /*a9c0*/  PRMT R37, R140, 0x5432, R37 ;  /* 0x000054328c257816 */ /* 0x000fe20000000025 */
[----:B------:R-:W-:Y:S01]  /*a9d0*/  FMUL.FTZ R49, R28, R41 ;  /* 0x000000291c317220 */ /* 0x000fe20000410000 */
[----:B------:R-:W-:Y:S01]  /*a9e0*/  LOP3.LUT R70, R70, 0xffff0000, RZ, 0xc0, !PT ;  /* 0xffff000046467812 */ /* 0x000fe200078ec0ff */
[----:B------:R-:W-:Y:S01]  /*a9f0*/  FFMA.FTZ R29, R13, R52, R29 ;  /* 0x000000340d1d7223 */ /* 0x000fe2000001001d */
[----:B------:R-:W-:Y:S01]  /*aa00*/  LOP3.LUT R62, R62, 0xffff0000, RZ, 0xc0, !PT ;  /* 0xffff00003e3e7812 */ /* 0x000fe200078ec0ff */
[-C--:B------:R-:W-:Y:S01]  /*aa10*/  FMUL.FTZ R53, R28, R45.reuse ;  /* 0x0000002d1c357220 */ /* 0x080fe20000410000 */
[----:B------:R-:W-:Y:S01]  /*aa20*/  LOP3.LUT R12, R12, 0xffff0000, RZ, 0xc0, !PT ;  /* 0xffff00000c0c7812 */ /* 0x000fe200078ec0ff */
[----:B------:R-:W-:Y:S01]  /*aa30*/  FMUL.FTZ R56, R31, R70 ;  /* 0x000000461f387220 */ /* 0x000fe20000410000 */
[----:B------:R-:W-:Y:S01]  /*aa40*/  LOP3.LUT R15, R15, 0xffff0000, RZ, 0xc0, !PT ;  /* 0xffff00000f0f7812 */ /* 0x000fe200078ec0ff */
[----:B------:R-:W-:Y:S01]  /*aa50*/  IMAD.U32 R38, R37, 0x10000, RZ ;  /* 0x0001000025267824 */ /* 0x000fe200078e00ff */
[C---:B------:R-:W-:Y:S01]  /*aa60*/  SHF.L.U32 R47, R30.reuse, 0x10, RZ ;  /* 0x000000101e2f7819 */ /* 0x040fe200000006ff */
[-C--:B------:R-:W-:Y:S01]  /*aa70*/  FMUL.FTZ R54, R31, R62.reuse ;  /* 0x0000003e1f367220 */ /* 0x080fe20000410000 */
[----:B------:R-:W-:Y:S01]  /*aa80*/  LOP3.LUT R30, R30, 0xffff0000, RZ, 0xc0, !PT ;  /* 0xffff00001e1e7812 */ /* 0x000fe200078ec0ff */
[C---:B------:R-:W-:Y:S01]  /*aa90*/  IMAD.U32 R28, R50.reuse, 0x10000, RZ ;  /* 0x00010000321c7824 */ /* 0x040fe200078e00ff */
[----:B------:R-:W-:Y:S01]  /*aaa0*/  LOP3.LUT R13, R50, 0xffff0000, RZ, 0xc0, !PT ;  /* 0xffff0000320d7812 */ /* 0x000fe200078ec0ff */
[C---:B------:R-:W-:Y:S01]  /*aab0*/  FFMA.FTZ R49, R12.reuse, R45, -R49 ;  /* 0x0000002d0c317223 */ /* 0x040fe20000010831 */
[----:B------:R-:W-:Y:S01]  /*aac0*/  LOP3.LUT R37, R37, 0xffff0000, RZ, 0xc0, !PT ;  /* 0xffff000025257812 */ /* 0x000fe200078ec0ff */
[C---:B------:R-:W-:Y:S01]  /*aad0*/  FFMA.FTZ R31, R15.reuse, R62, -R56 ;  /* 0x0000003e0f1f7223 */ /* 0x040fe20000010838 */
[----:B------:R-:W-:Y:S01]  /*aae0*/  FFMA.FTZ R12, R12, R41, R53 ;  /* 0x000000290c0c7223 */ /* 0x000fe20000010035 */
[----:B------:R-:W-:Y:S01]  /*aaf0*/  LOP3.LUT R14, R14, 0xffff0000, RZ, 0xc0, !PT ;  /* 0xffff00000e0e7812 */ /* 0x000fe200078ec0ff */
[----:B------:R-:W-:Y:S01]  /*ab00*/  FFMA.FTZ R15, R15, R70, R54 ;  /* 0x000000460f0f7223 */ /* 0x000fe20000010036 */
[C---:B------:R-:W-:Y:S01]  /*ab10*/  FMUL.FTZ R41, R47.reuse, R28 ;  /* 0x0000001c2f297220 */ /* 0x040fe20000410000 */
[C---:B------:R-:W-:Y:S01]  /*ab20*/  FMUL.FTZ R45, R30.reuse, R13 ;  /* 0x0000000d1e2d7220 */ /* 0x040fe20000410000 */
[----:B------:R-:W-:Y:S01]  /*ab30*/  FMUL.FTZ R47, R47, R38 ;  /* 0x000000262f2f7220 */ /* 0x000fe20000410000 */
[----:B------:R-:W-:Y:S01]  /*ab40*/  FMUL.FTZ R30, R30, R37 ;  /* 0x000000251e1e7220 */ /* 0x000fe20000410000 */
[----:B------:R-:W-:Y:S01]  /*ab50*/  F2FP.BF16.F32.PACK_AB R46, R15, R46 ;  /* 0x0000002e0f2e723e */ /* 0x000fe200000010ff */
[C---:B------:R-:W-:Y:S01]  /*ab60*/  FFMA.FTZ R38, R44.reuse, R38, -R41 ;  /* 0x000000262c267223 */ /* 0x040fe20000010829 */
[----:B------:R-:W-:Y:S01]  /*ab70*/  FFMA.FTZ R28, R44, R28, R47 ;  /* 0x0000001c2c1c7223 */ /* 0x000fe2000001002f */
[----:B------:R-:W-:Y:S01]  /*ab80*/  FFMA.FTZ R13, R14, R13, R30 ;  /* 0x0000000d0e0d7223 */ /* 0x000fe2000001001e */
[----:B------:R-:W-:Y:S01]  /*ab90*/  F2FP.BF16.F32.PACK_AB R15, R12, R29 ;  /* 0x0000001d0c0f723e */ /* 0x000fe200000010ff */
[----:B------:R-:W-:Y:S01]  /*aba0*/  FFMA.FTZ R45, R14, R37, -R45 ;  /* 0x000000250e2d7223 */ /* 0x000fe2000001082d */
[----:B------:R-:W-:-:S02]  /*abb0*/  F2FP.BF16.F32.PACK_AB R31, R31, R48 ;  /* 0x000000301f1f723e */ /* 0x000fc400000010ff */
[----:B------:R-:W-:Y:S02]  /*abc0*/  F2FP.BF16.F32.PACK_AB R39, R51, R39 ;  /* 0x000000273327723e */ /* 0x000fe400000010ff */
[----:B------:R-:W-:Y:S02]  /*abd0*/  F2FP.BF16.F32.PACK_AB R42, R43, R42 ;  /* 0x0000002a2b2a723e */ /* 0x000fe400000010ff */
[----:B------:R-:W-:Y:S02]  /*abe0*/  F2FP.BF16.F32.PACK_AB R36, R49, R36 ;  /* 0x000000243124723e */ /* 0x000fe400000010ff */
[----:B------:R-:W-:Y:S01]  /*abf0*/  F2FP.BF16.F32.PACK_AB R30, R13, R28 ;  /* 0x0000001c0d1e723e */ /* 0x000fe200000010ff */
[----:B------:R-:W-:Y:S01]  /*ac00*/  IMAD.MOV.U32 R28, RZ, RZ, R15 ;  /* 0x000000ffff1c7224 */ /* 0x000fe200078e000f */
[----:B------:R-:W-:Y:S01]  /*ac10*/  F2FP.BF16.F32.PACK_AB R14, R45, R38 ;  /* 0x000000262d0e723e */ /* 0x000fe200000010ff */
[----:B------:R-:W-:Y:S02]  /*ac20*/  IMAD.MOV.U32 R15, RZ, RZ, R31 ;  /* 0x000000ffff0f7224 */ /* 0x000fe400078e001f */
[----:B------:R-:W-:-:S02]  /*ac30*/  IMAD.MOV.U32 R12, RZ, RZ, R36 ;  /* 0x000000ffff0c7224 */ /* 0x000fc400078e0024 */
[----:B------:R-:W-:Y:S02]  /*ac40*/  IMAD.MOV.U32 R13, RZ, RZ, R39 ;  /* 0x000000ffff0d7224 */ /* 0x000fe400078e0027 */
[----:B------:R-:W-:Y:S02]  /*ac50*/  IMAD.MOV.U32 R29, RZ, RZ, R42 ;  /* 0x000000ffff1d7224 */ /* 0x000fe400078e002a */
[----:B------:R-:W-:-:S07]  /*ac60*/  IMAD.MOV.U32 R31, RZ, RZ, R46 ;  /* 0x000000ffff1f7224 */ /* 0x000fce00078e002e */
.L_x_540:
[----:B------:R-:W-:Y:S05]  /*ac70*/  BSYNC B1 ;  /* 0x0000000000017941 */ /* 0x000fea0003800000 */
.L_x_539:
[----:B------:R-:W-:Y:S01]  /*ac80*/  ISETP.GE.AND P3, PT, R11, R128, PT ;  /* 0x000000800b00720c */ /* 0x000fe20003f66270 */
[----:B------:R-:W-:Y:S02]  /*ac90*/  ULDC.64 UR4, c[0x0][0x208] ;  /* 0x0000820000047ab9 */ /* 0x000fe40000000a00 */
[----:B0-----:R0:W-:Y:S10]  /*aca0*/  ST.E.128 desc[UR4][R34.64], R12 ;  /* 0x0000000c22007985 */ /* 0x0011f4000c101d04 */
[----:B------:R-:W-:Y:S05]  /*acb0*/  @P3 BRA `(.L_x_492) ;  /* 0x0000000400f03947 */ /* 0x000fea0003800000 */
[----:B------:R-:W-:Y:S01]  /*acc0*/  IMAD.WIDE R32, R11, 0x2, R32 ;  /* 0x000000020b207825 */ /* 0x000fe200078e0220 */
[----:B------:R-:W-:-:S04]  /*acd0*/  ULDC.64 UR4, c[0x0][0x208] ;  /* 0x0000820000047ab9 */ /* 0x000fc80000000a00 */
[----:B-1----:R1:W-:Y:S01]  /*ace0*/  ST.E.128 desc[UR4][R32.64], R28 ;  /* 0x0000001c20007985 */ /* 0x0023e2000c101d04 */
[----:B------:R-:W-:Y:S05]  /*acf0*/  BRA `(.L_x_492) ;  /* 0x0000000400e07947 */ /* 0x000fea0003800000 */
.L_x_446:
[----:B------:R-:W-:-:S04]  /*ad00*/  ULOP3.LUT UR4, UR60, 0x1, URZ, 0xfc, !UPT ;  /* 0x000000013c047892 */ /* 0x000fc8000f8efc3f */
[----:B------:R-:W-:-:S06]  /*ad10*/  UISETP.NE.AND UP0, UPT, UR4, 0x3, UPT ;  /* 0x000000030400788c */ /* 0x000fcc000bf05270 */
[----:B------:R-:W-:-:S13]  /*ad20*/  PLOP3.LUT P0, PT, PT, PT, UP0, 0x80, 0x0 ;  /* 0x000000000000781c */ /* 0x000fda0003f0f008 */
[----:B------:R-:W-:Y:S05]  /*ad30*/  @!P0 BRA `(.L_x_541) ;  /* 0x0000000000048947 */ /* 0x000fea0003800000 */
[----:B------:R-:W-:Y:S01]  /*ad40*/  BPT.TRAP 0x1 ;  /* 0x000000040000795c */ /* 0x000fe20000300000 */
.L_x_541:
[----:B------:R-:W-:Y:S01]  /*ad50*/  IMAD R86, R213, 0x8, R23 ;  /* 0x00000008d5567824 */ /* 0x000fe200078e0217 */
[----:B------:R-:W-:Y:S01]  /*ad60*/  SHF.L.U32 R87, R225, 0x1f, RZ ;  /* 0x0000001fe1577819 */ /* 0x000fe200000006ff */
[----:B------:R-:W-:Y:S01]  /*ad70*/  BSSY B1, `(.L_x_542) ;  /* 0x0000004000017945 */ /* 0x000fe20003800000 */
[----:B------:R-:W-:Y:S02]  /*ad80*/  SHF.R.S32.HI R79, RZ, 0x1f, R77 ;  /* 0x0000001fff4f7819 */ /* 0x000fe4000001144d */
[----:B------:R-:W0:Y:S02]  /*ad90*/  SYNCS.PHASECHK.TRANS64.TRYWAIT P3, [R86+URZ+0x38890], R87 ;  /* 0x03889057560075a7 */ /* 0x000e24000806017f */
[----:B0-----:R-:W-:Y:S05]  /*ada0*/  @!P3 BRA `(.L_x_543) ;  /* 0x0000020c0080b947 */ /* 0x001fea0003800000 */
.L_x_836:
[----:B------:R-:W-:Y:S05]  /*adb0*/  BSYNC B1 ;  /* 0x0000000000017941 */ /* 0x000fea0003800000 */
.L_x_542:
[----:B------:R-:W-:Y:S01]  /*adc0*/  ULDC.64 UR4, c[0x0][0x300] ;  /* 0x0000c00000047ab9 */ /* 0x000fe20000000a00 */
[----:B-----5:R-:W-:Y:S01]  /*add0*/  SHF.R.S32.HI R84, RZ, 0x1f, R76 ;  /* 0x0000001fff547819 */ /* 0x020fe2000001144c */
[----:B------:R-:W-:Y:S01]  /*ade0*/  IMAD R14, R79, UR4, RZ ;  /* 0x000000044f0e7c24 */ /* 0x000fe2000f8e02ff */
[----:B------:R-:W-:Y:S01]  /*adf0*/  ULDC.64 UR6, c[0x0][0x2e8] ;  /* 0x0000ba0000067ab9 */ /* 0x000fe20000000a00 */
[----:B------:R-:W-:-:S04]  /*ae00*/  IMAD.WIDE.U32 R12, R77, UR4, RZ ;  /* 0x000000044d0c7c25 */ /* 0x000fc8000f8e00ff */
[----:B------:R-:W-:Y:S01]  /*ae10*/  IMAD R11, R77, UR5, R14 ;  /* 0x000000054d0b7c24 */ /* 0x000fe2000f8e020e */
[----:B------:R-:W-:Y:S01]  /*ae20*/  ULDC.64 UR4, c[0x0][0x310] ;  /* 0x0000c40000047ab9 */ /* 0x000fe20000000a00 */
[----:B------:R-:W-:Y:S02]  /*ae30*/  IMAD R85, R2, -0x50, R24 ;  /* 0xffffffb002557824 */ /* 0x000fe400078e0218 */
[----:B------:R-:W-:Y:S02]  /*ae40*/  IMAD R15, R84, UR4, RZ ;  /* 0x00000004540f7c24 */ /* 0x000fe4000f8e02ff */
[----:B------:R-:W-:Y:S01]  /*ae50*/  IMAD.IADD R13, R13, 0x1, R11 ;  /* 0x000000010d0d7824 */ /* 0x000fe200078e020b */
[----:B------:R-:W-:Y:S01]  /*ae60*/  VIMNMX R85, R85, 0x50, PT ;  /* 0x0000005055557848 */ /* 0x000fe20003fe0100 */
[C---:B------:R-:W-:Y:S02]  /*ae70*/  IMAD R15, R76.reuse, UR5, R15 ;  /* 0x000000054c0f7c24 */ /* 0x040fe4000f8e020f */
[----:B------:R-:W-:Y:S01]  /*ae80*/  IMAD.WIDE.U32 R12, R76, UR4, R12 ;  /* 0x000000044c0c7c25 */ /* 0x000fe2000f8e000c */
[----:B------:R-:W-:-:S03]  /*ae90*/  ULDC.64 UR4, c[0x0][0x308] ;  /* 0x0000c20000047ab9 */ /* 0x000fc60000000a00 */
[----:B------:R-:W-:Y:S02]  /*aea0*/  IMAD.IADD R13, R13, 0x1, R15 ;  /* 0x000000010d0d7824 */ /* 0x000fe400078e020f */
[----:B------:R-:W-:Y:S02]  /*aeb0*/  IMAD.IADD R32, R85, 0x1, -R224 ;  /* 0x0000000155207824 */ /* 0x000fe400078e0ae0 */
[----:B------:R-:W-:Y:S01]  /*aec0*/  IMAD.WIDE.U32 R12, R223, UR4, R12 ;  /* 0x00000004df0c7c25 */ /* 0x000fe2000f8e000c */
[----:B------:R-:W-:-:S03]  /*aed0*/  UMOV UR4, 0xffffffff ;  /* 0xffffffff00047882 */ /* 0x000fc60000000000 */
[----:B------:R-:W-:Y:S01]  /*aee0*/  IMAD R31, R223, UR5, R13 ;  /* 0x00000005df1f7c24 */ /* 0x000fe2000f8e020d */
[----:B------:R-:W-:-:S04]  /*aef0*/  LEA R30, P3, R12, UR6, 0x1 ;  /* 0x000000060c1e7c11 */ /* 0x000fc8000f8608ff */
[----:B------:R-:W-:Y:S02]  /*af00*/  LEA.HI.X R31, R12, UR7, R31, 0x1, P3 ;  /* 0x000000070c1f7c11 */ /* 0x000fe400098f0c1f */
[----:B------:R-:W-:Y:S01]  /*af10*/  ISETP.GE.AND P3, PT, R32, 0x1, PT ;  /* 0x000000012000780c */ /* 0x000fe20003f66270 */
[----:B------:R-:W-:-:S12]  /*af20*/  BRA.DIV UR4, `(.L_x_544) ;  /* 0x0000020e04347947 */ /* 0x000fd8000b800000 */
[----:B------:R1:W2:Y:S04]  /*af30*/  SHFL.IDX PT, R33, R31, RZ, 0x181f ;  /* 0x00181fff1f217589 */ /* 0x0002a800000e0000 */
[----:B------:R1:W3:Y:S02]  /*af40*/  SHFL.IDX PT, R35, R30, RZ, 0x181f ;  /* 0x00181fff1e237589 */ /* 0x0002e400000e0000 */
.L_x_840:
[----:B------:R-:W-:Y:S04]  /*af50*/  BSSY B1, `(.L_x_545) ;  /* 0x0000018000017945 */ /* 0x000fe80003800000 */
[----:B------:R-:W-:Y:S05]  /*af60*/  @!P3 BRA `(.L_x_546) ;  /* 0x000000000058b947 */ /* 0x000fea0003800000 */
[----:B------:R-:W-:Y:S01]  /*af70*/  ULDC UR4, c[0x0][0x2f4] ;  /* 0x0000bd0000047ab9 */ /* 0x000fe20000000800 */
[----:B------:R-:W-:Y:S01]  /*af80*/  ULDC.64 UR6, c[0x0][0x208] ;  /* 0x0000820000067ab9 */ /* 0x000fe20000000a00 */
[----:B------:R-:W-:-:S13]  /*af90*/  ISETP.GE.AND P4, PT, R16, UR4, PT ;  /* 0x0000000410007c0c */ /* 0x000fda000bf86270 */
[----:B------:R-:W4:Y:S01]  /*afa0*/  @!P4 LDS.128 R12, [R78+0x24400] ;  /* 0x024400004e0cc984 */ /* 0x000f220000000c00 */
[----:B---3--:R-:W-:-:S04]  /*afb0*/  @!P4 LEA R28, P3, R16, R35, 0x1 ;  /* 0x00000023101cc211 */ /* 0x008fc800078608ff */
[----:B--2---:R-:W-:Y:S02]  /*afc0*/  @!P4 LEA.HI.X R29, R16, R33, R17, 0x1, P3 ;  /* 0x00000021101dc211 */ /* 0x004fe400018f0c11 */
[----:B------:R-:W-:-:S03]  /*afd0*/  ISETP.GE.AND P3, PT, R214, UR4, PT ;  /* 0x00000004d6007c0c */ /* 0x000fc6000bf66270 */
[----:B----4-:R2:W-:Y:S10]  /*afe0*/  @!P4 ST.E.128 desc[UR6][R28.64], R12 ;  /* 0x0000000c1c00c985 */ /* 0x0105f4000c101d06 */
[----:B------:R-:W3:Y:S01]  /*aff0*/  @!P3 LDS.128 R12, [R78+0x26c00] ;  /* 0x026c00004e0cb984 */ /* 0x000ee20000000c00 */
[----:B--2---:R-:W-:-:S04]  /*b000*/  @!P3 LEA R28, P4, R212, R35, 0x1 ;  /* 0x00000023d41cb211 */ /* 0x004fc800078808ff */
[----:B------:R-:W-:Y:S02]  /*b010*/  @!P3 LEA.HI.X R29, R212, R33, R215, 0x1, P4 ;  /* 0x00000021d41db211 */ /* 0x000fe400020f0cd7 */
[----:B------:R-:W-:-:S03]  /*b020*/  ISETP.GE.AND P4, PT, R19, UR4, PT ;  /* 0x0000000413007c0c */ /* 0x000fc6000bf86270 */
[----:B---3--:R2:W-:Y:S10]  /*b030*/  @!P3 ST.E.128 desc[UR6][R28.64], R12 ;  /* 0x0000000c1c00b985 */ /* 0x0085f4000c101d06 */
[----:B------:R-:W3:Y:S01]  /*b040*/  @!P4 LDS.128 R12, [R78+0x29400] ;  /* 0x029400004e0cc984 */ /* 0x000ee20000000c00 */
[----:B--2---:R-:W-:-:S04]  /*b050*/  @!P4 LEA R28, P3, R19, R35, 0x1 ;  /* 0x00000023131cc211 */ /* 0x004fc800078608ff */
[----:B------:R-:W-:Y:S02]  /*b060*/  @!P4 LEA.HI.X R29, R19, R33, R219, 0x1, P3 ;  /* 0x00000021131dc211 */ /* 0x000fe400018f0cdb */
[----:B------:R-:W-:-:S03]  /*b070*/  ISETP.GE.AND P3, PT, R22, UR4, PT ;  /* 0x0000000416007c0c */ /* 0x000fc6000bf66270 */
[----:B---3--:R2:W-:Y:S10]  /*b080*/  @!P4 ST.E.128 desc[UR6][R28.64], R12 ;  /* 0x0000000c1c00c985 */ /* 0x0085f4000c101d06 */
[----:B------:R-:W3:Y:S01]  /*b090*/  @!P3 LDS.128 R12, [R78+0x2bc00] ;  /* 0x02bc00004e0cb984 */ /* 0x000ee20000000c00 */
[----:B--2---:R-:W-:-:S04]  /*b0a0*/  @!P3 LEA R28, P4, R22, R35, 0x1 ;  /* 0x00000023161cb211 */ /* 0x004fc800078808ff */
[----:B------:R-:W-:-:S05]  /*b0b0*/  @!P3 LEA.HI.X R29, R22, R33, R218, 0x1, P4 ;  /* 0x00000021161db211 */ /* 0x000fca00020f0cda */
[----:B---3--:R4:W-:Y:S04]  /*b0c0*/  @!P3 ST.E.128 desc[UR6][R28.64], R12 ;  /* 0x0000000c1c00b985 */ /* 0x0089e8000c101d06 */
.L_x_546:
[----:B------:R-:W-:Y:S05]  /*b0d0*/  BSYNC B1 ;  /* 0x0000000000017941 */ /* 0x000fea0003800000 */
.L_x_545:
[----:B------:R-:W-:-:S03]  /*b0e0*/  UMOV UR4, 0xffffffff ;  /* 0xffffffff00047882 */ /* 0x000fc60000000000 */
[----:B------:R-:W-:Y:S05]  /*b0f0*/  BRA.DIV UR4, `(.L_x_547) ;  /* 0x0000020e040c7947 */ /* 0x000fea000b800000 */
[----:B--2---:R2:W0:Y:S04]  /*b100*/  SHFL.IDX PT, R33, R31, 0x1, 0x181f ;  /* 0x00381f001f217f89 */ /* 0x00442800000e0000 */
[----:B---3--:R2:W3:Y:S02]  /*b110*/  SHFL.IDX PT, R35, R30, 0x1, 0x181f ;  /* 0x00381f001e237f89 */ /* 0x0084e400000e0000 */
.L_x_844:
[----:B------:R-:W-:Y:S01]  /*b120*/  ISETP.GE.AND P3, PT, R32, 0x21, PT ;  /* 0x000000212000780c */ /* 0x000fe20003f66270 */
[----:B------:R-:W-:-:S12]  /*b130*/  BSSY B1, `(.L_x_548) ;  /* 0x0000018000017945 */ /* 0x000fd80003800000 */
[----:B------:R-:W-:Y:S05]  /*b140*/  @!P3 BRA `(.L_x_549) ;  /* 0x000000000058b947 */ /* 0x000fea0003800000 */
[----:B------:R-:W-:Y:S01]  /*b150*/  ULDC UR4, c[0x0][0x2f4] ;  /* 0x0000bd0000047ab9 */ /* 0x000fe20000000800 */
[----:B------:R-:W-:Y:S01]  /*b160*/  ULDC.64 UR6, c[0x0][0x208] ;  /* 0x0000820000067ab9 */ /* 0x000fe20000000a00 */
[----:B------:R-:W-:-:S13]  /*b170*/  ISETP.GE.AND P4, PT, R16, UR4, PT ;  /* 0x0000000410007c0c */ /* 0x000fda000bf86270 */
[----:B----4-:R-:W4:Y:S01]  /*b180*/  @!P4 LDS.128 R12, [R78+0x25400] ;  /* 0x025400004e0cc984 */ /* 0x010f220000000c00 */
[----:B---3--:R-:W-:-:S04]  /*b190*/  @!P4 LEA R28, P3, R16, R35, 0x1 ;  /* 0x00000023101cc211 */ /* 0x008fc800078608ff */
[----:B0-----:R-:W-:Y:S02]  /*b1a0*/  @!P4 LEA.HI.X R29, R16, R33, R17, 0x1, P3 ;  /* 0x00000021101dc211 */ /* 0x001fe400018f0c11 */
[----:B------:R-:W-:-:S03]  /*b1b0*/  ISETP.GE.AND P3, PT, R214, UR4, PT ;  /* 0x00000004d6007c0c */ /* 0x000fc6000bf66270 */
[----:B----4-:R0:W-:Y:S10]  /*b1c0*/  @!P4 ST.E.128 desc[UR6][R28.64], R12 ;  /* 0x0000000c1c00c985 */ /* 0x0101f4000c101d06 */
[----:B------:R-:W3:Y:S01]  /*b1d0*/  @!P3 LDS.128 R12, [R78+0x27c00] ;  /* 0x027c00004e0cb984 */ /* 0x000ee20000000c00 */
[----:B0-----:R-:W-:-:S04]  /*b1e0*/  @!P3 LEA R28, P4, R212, R35, 0x1 ;  /* 0x00000023d41cb211 */ /* 0x001fc800078808ff */
[----:B------:R-:W-:Y:S02]  /*b1f0*/  @!P3 LEA.HI.X R29, R212, R33, R215, 0x1, P4 ;  /* 0x00000021d41db211 */ /* 0x000fe400020f0cd7 */
[----:B------:R-:W-:-:S03]  /*b200*/  ISETP.GE.AND P4, PT, R19, UR4, PT ;  /* 0x0000000413007c0c */ /* 0x000fc6000bf86270 */
[----:B---3--:R0:W-:Y:S10]  /*b210*/  @!P3 ST.E.128 desc[UR6][R28.64], R12 ;  /* 0x0000000c1c00b985 */ /* 0x0081f4000c101d06 */
[----:B------:R-:W3:Y:S01]  /*b220*/  @!P4 LDS.128 R12, [R78+0x2a400] ;  /* 0x02a400004e0cc984 */ /* 0x000ee20000000c00 */
[----:B0-----:R-:W-:-:S04]  /*b230*/  @!P4 LEA R28, P3, R19, R35, 0x1 ;  /* 0x00000023131cc211 */ /* 0x001fc800078608ff */
[----:B------:R-:W-:Y:S02]  /*b240*/  @!P4 LEA.HI.X R29, R19, R33, R219, 0x1, P3 ;  /* 0x00000021131dc211 */ /* 0x000fe400018f0cdb */
[----:B------:R-:W-:-:S03]  /*b250*/  ISETP.GE.AND P3, PT, R22, UR4, PT ;  /* 0x0000000416007c0c */ /* 0x000fc6000bf66270 */
[----:B---3--:R0:W-:Y:S10]  /*b260*/  @!P4 ST.E.128 desc[UR6][R28.64], R12 ;  /* 0x0000000c1c00c985 */ /* 0x0081f4000c101d06 */
[----:B------:R-:W3:Y:S01]  /*b270*/  @!P3 LDS.128 R12, [R78+0x2cc00] ;  /* 0x02cc00004e0cb984 */ /* 0x000ee20000000c00 */
[----:B0-----:R-:W-:-:S04]  /*b280*/  @!P3 LEA R28, P4, R22, R35, 0x1 ;  /* 0x00000023161cb211 */ /* 0x001fc800078808ff */
[----:B------:R-:W-:-:S05]  /*b290*/  @!P3 LEA.HI.X R29, R22, R33, R218, 0x1, P4 ;  /* 0x00000021161db211 */ /* 0x000fca00020f0cda */
[----:B---3--:R0:W-:Y:S04]  /*b2a0*/  @!P3 ST.E.128 desc[UR6][R28.64], R12 ;  /* 0x0000000c1c00b985 */ /* 0x0081e8000c101d06 */
.L_x_549:
[----:B------:R-:W-:Y:S05]  /*b2b0*/  BSYNC B1 ;  /* 0x0000000000017941 */ /* 0x000fea0003800000 */
.L_x_548:
[----:B------:R-:W-:-:S03]  /*b2c0*/  UMOV UR4, 0xffffffff ;  /* 0xffffffff00047882 */ /* 0x000fc60000000000 */
[----:B------:R-:W-:Y:S05]  /*b2d0*/  BRA.DIV UR4, `(.L_x_550) ;  /* 0x0000020a04e07947 */ /* 0x000fea000b800000 */
[----:B-12---:R-:W1:Y:S04]  /*b2e0*/  SHFL.IDX PT, R31, R31, 0x2, 0x181f ;  /* 0x00581f001f1f7f89 */ /* 0x006e6800000e0000 */
[----:B0-----:R0:W2:Y:S02]  /*b2f0*/  SHFL.IDX PT, R33, R30, 0x2, 0x181f ;  /* 0x00581f001e217f89 */ /* 0x0010a400000e0000 */
.L_x_848:
[----:B------:R-:W-:-:S13]  /*b300*/  ISETP.GE.AND P3, PT, R32, 0x41, PT ;  /* 0x000000412000780c */ /* 0x000fda0003f66270 */
[----:B------:R-:W-:Y:S05]  /*b310*/  @!P3 BRA `(.L_x_492) ;  /* 0x000000000058b947 */ /* 0x000fea0003800000 */
[----:B------:R-:W-:Y:S01]  /*b320*/  ULDC UR4, c[0x0][0x2f4] ;  /* 0x0000bd0000047ab9 */ /* 0x000fe20000000800 */
[----:B------:R-:W-:Y:S01]  /*b330*/  ULDC.64 UR6, c[0x0][0x208] ;  /* 0x0000820000067ab9 */ /* 0x000fe20000000a00 */
[----:B------:R-:W-:-:S13]  /*b340*/  ISETP.GE.AND P4, PT, R16, UR4, PT ;  /* 0x0000000410007c0c */ /* 0x000fda000bf86270 */
[----:B----4-:R-:W4:Y:S01]  /*b350*/  @!P4 LDS.128 R12, [R78+0x26400] ;  /* 0x026400004e0cc984 */ /* 0x010f220000000c00 */
[----:B--2---:R-:W-:-:S04]  /*b360*/  @!P4 LEA R28, P3, R16, R33, 0x1 ;  /* 0x00000021101cc211 */ /* 0x004fc800078608ff */
[----:B-1----:R-:W-:Y:S02]  /*b370*/  @!P4 LEA.HI.X R29, R16, R31, R17, 0x1, P3 ;  /* 0x0000001f101dc211 */ /* 0x002fe400018f0c11 */
[----:B------:R-:W-:-:S03]  /*b380*/  ISETP.GE.AND P3, PT, R214, UR4, PT ;  /* 0x00000004d6007c0c */ /* 0x000fc6000bf66270 */
[----:B----4-:R1:W-:Y:S10]  /*b390*/  @!P4 ST.E.128 desc[UR6][R28.64], R12 ;  /* 0x0000000c1c00c985 */ /* 0x0103f4000c101d06 */
[----:B------:R-:W2:Y:S01]  /*b3a0*/  @!P3 LDS.128 R12, [R78+0x28c00] ;  /* 0x028c00004e0cb984 */ /* 0x000ea20000000c00 */
[----:B-1----:R-:W-:-:S04]  /*b3b0*/  @!P3 LEA R28, P4, R212, R33, 0x1 ;  /* 0x00000021d41cb211 */ /* 0x002fc800078808ff */
[----:B------:R-:W-:Y:S02]  /*b3c0*/  @!P3 LEA.HI.X R29, R212, R31, R215, 0x1, P4 ;  /* 0x0000001fd41db211 */ /* 0x000fe400020f0cd7 */
[----:B------:R-:W-:-:S03]  /*b3d0*/  ISETP.GE.AND P4, PT, R19, UR4, PT ;  /* 0x0000000413007c0c */ /* 0x000fc6000bf86270 */
[----:B--2---:R1:W-:Y:S10]  /*b3e0*/  @!P3 ST.E.128 desc[UR6][R28.64], R12 ;  /* 0x0000000c1c00b985 */ /* 0x0043f4000c101d06 */
[----:B------:R-:W2:Y:S01]  /*b3f0*/  @!P4 LDS.128 R12, [R78+0x2b400] ;  /* 0x02b400004e0cc984 */ /* 0x000ea20000000c00 */
[----:B-1----:R-:W-:-:S04]  /*b400*/  @!P4 LEA R28, P3, R19, R33, 0x1 ;  /* 0x00000021131cc211 */ /* 0x002fc800078608ff */
[----:B------:R-:W-:Y:S02]  /*b410*/  @!P4 LEA.HI.X R29, R19, R31, R219, 0x1, P3 ;  /* 0x0000001f131dc211 */ /* 0x000fe400018f0cdb */
[----:B------:R-:W-:-:S03]  /*b420*/  ISETP.GE.AND P3, PT, R22, UR4, PT ;  /* 0x0000000416007c0c */ /* 0x000fc6000bf66270 */
[----:B--2---:R1:W-:Y:S10]  /*b430*/  @!P4 ST.E.128 desc[UR6][R28.64], R12 ;  /* 0x0000000c1c00c985 */ /* 0x0043f4000c101d06 */
[----:B------:R-:W2:Y:S01]  /*b440*/  @!P3 LDS.128 R12, [R78+0x2dc00] ;  /* 0x02dc00004e0cb984 */ /* 0x000ea20000000c00 */
[----:B-1----:R-:W-:-:S04]  /*b450*/  @!P3 LEA R28, P4, R22, R33, 0x1 ;  /* 0x00000021161cb211 */ /* 0x002fc800078808ff */
[----:B------:R-:W-:-:S05]  /*b460*/  @!P3 LEA.HI.X R29, R22, R31, R218, 0x1, P4 ;  /* 0x0000001f161db211 */ /* 0x000fca00020f0cda */
[----:B--2---:R1:W-:Y:S04]  /*b470*/  @!P3 ST.E.128 desc[UR6][R28.64], R12 ;  /* 0x0000000c1c00b985 */ /* 0x0043e8000c101d06 */
.L_x_492:
[----:B------:R-:W-:Y:S05]  /*b480*/  BSYNC B0 ;  /* 0x0000000000007941 */ /* 0x000fea0003800000 */
.L_x_445:
[----:B---3--:R-:W3:Y:S01]  /*b490*/  S2R R11, SR_TID.X ;  /* 0x00000000000b7919 */ /* 0x008ee20000002100 */
[----:B------:R-:W-:Y:S01]  /*b4a0*/  @!PT LDS RZ, [RZ] ;  /* 0x00000000fffff984 */ /* 0x000fe20000000800 */
[----:B------:R-:W-:Y:S01]  /*b4b0*/  @!PT LDS RZ, [RZ] ;  /* 0x00000000fffff984 */ /* 0x000fe20000000800 */
[----:B------:R-:W-:Y:S01]  /*b4c0*/  @!PT LDS RZ, [RZ] ;  /* 0x00000000fffff984 */ /* 0x000fe20000000800 */
[----:B------:R-:W-:Y:S01]  /*b4d0*/  @!PT LDS RZ, [RZ] ;  /* 0x00000000fffff984 */ /* 0x000fe20000000800 */
[----:B------:R5:W-:Y:S06]  /*b4e0*/  MEMBAR.ALL.CTA ;  /* 0x0000000000007992 */ /* 0x000bec0000008000 */
[----:B-----5:R-:W5:Y:S01]  /*b4f0*/  FENCE.VIEW.ASYNC.S ;  /* 0x00000000000073c6 */ /* 0x020f620000000000 */
[----:B------:R-:W-:Y:S05]  /*b500*/  WARPSYNC.ALL ;  /* 0x0000000000007948 */ /* 0x000fea0003800000 */
[----:B------:R-:W-:Y:S01]  /*b510*/  BSSY B0, `(.L_x_551) ;  /* 0x0000009000007945 */ /* 0x000fe20003800000 */
[----:B---3--:R-:W-:Y:S01]  /*b520*/  LOP3.LUT R11, R11, 0x7f, RZ, 0xc0, !PT ;  /* 0x0000007f0b0b7812 */ /* 0x008fe200078ec0ff */
[----:B-----5:R3:W-:Y:S03]  /*b530*/  BAR.SYNC.DEFER_BLOCKING R156, 0x80 ;  /* 0x0002009c0000751d */ /* 0x0207e60000010000 */
[----:B------:R-:W-:-:S13]  /*b540*/  ISETP.NE.AND P3, PT, R11, RZ, PT ;  /* 0x000000ff0b00720c */ /* 0x000fda0003f65270 */
[----:B------:R-:W-:-:S05]  /*b550*/  @!P3 VIADD R11, R86, 0x388a0 ;  /* 0x000388a0560bb836 */ /* 0x000fca0000000000 */
[----:B------:R-:W-:-:S04]  /*b560*/  @!P3 PRMT R11, RZ, 0x654, R11 ;  /* 0x00000654ff0bb816 */ /* 0x000fc8000000000b */
[----:B------:R3:W-:Y:S01]  /*b570*/  @!P3 SYNCS.ARRIVE.TRANS64.RED.A1T0 RZ, [R11+URZ], RZ ;  /* 0x000000ff0bffb9a7 */ /* 0x0007e2000810043f */
[----:B------:R-:W-:Y:S05]  /*b580*/  @!P0 BRA `(.L_x_552) ;  /* 0x0000000000048947 */ /* 0x000fea0003800000 */
[----:B------:R-:W-:Y:S01]  /*b590*/  BPT.TRAP 0x1 ;  /* 0x000000040000795c */ /* 0x000fe20000300000 */
.L_x_552:
[----:B------:R-:W-:Y:S05]  /*b5a0*/  BSYNC B0 ;  /* 0x0000000000007941 */ /* 0x000fea0003800000 */
.L_x_551:
[----:B------:R-:W5:Y:S01]  /*b5b0*/  SYNCS.PHASECHK.TRANS64.TRYWAIT P0, [R86+URZ+0x388b0], R87 ;  /* 0x0388b057560075a7 */ /* 0x000f62000800017f */
[----:B------:R-:W-:Y:S01]  /*b5c0*/  ULDC UR61, c[0x0][0x2f4] ;  /* 0x0000bd00003d7ab9 */ /* 0x000fe20000000800 */
[----:B------:R-:W-:Y:S04]  /*b5d0*/  BSSY B0, `(.L_x_553) ;  /* 0x0000002000007945 */ /* 0x000fe80003800000 */
[----:B-----5:R-:W-:Y:S05]  /*b5e0*/  @!P0 BRA `(.L_x_554) ;  /* 0x0000020800688947 */ /* 0x020fea0003800000 */
.L_x_849:
[----:B------:R-:W-:Y:S05]  /*b5f0*/  BSYNC B0 ;  /* 0x0000000000007941 */ /* 0x000fea0003800000 */
.L_x_553:
[----:B------:R-:W-:Y:S01]  /*b600*/  ULDC.64 UR4, c[0x0][0x328] ;  /* 0x0000ca0000047ab9 */ /* 0x000fe20000000a00 */
[----:B------:R-:W-:Y:S01]  /*b610*/  IMAD.IADD R85, R85, 0x1, -R224 ;  /* 0x0000000155557824 */ /* 0x000fe200078e0ae0 */
[----:B------:R-:W-:Y:S01]  /*b620*/  ULDC.64 UR6, c[0x0][0x318] ;  /* 0x0000c60000067ab9 */ /* 0x000fe20000000a00 */
[----:B01--4-:R-:W-:Y:S01]  /*b630*/  IMAD R14, R79, UR4, RZ ;  /* 0x000000044f0e7c24 */ /* 0x013fe2000f8e02ff */
[----:B------:R-:W-:Y:S01]  /*b640*/  BSSY B0, `(.L_x_555) ;  /* 0x0000027000007945 */ /* 0x000fe20003800000 */
[----:B------:R-:W-:Y:S01]  /*b650*/  IMAD.WIDE.U32 R12, R77, UR4, RZ ;  /* 0x000000044d0c7c25 */ /* 0x000fe2000f8e00ff */
[----:B------:R-:W-:-:S03]  /*b660*/  ISETP.GE.AND P0, PT, R85, 0x1, PT ;  /* 0x000000015500780c */ /* 0x000fc60003f06270 */
[----:B------:R-:W-:Y:S01]  /*b670*/  IMAD R77, R77, UR5, R14 ;  /* 0x000000054d4d7c24 */ /* 0x000fe2000f8e020e */
[----:B------:R-:W-:Y:S02]  /*b680*/  ULDC.64 UR4, c[0x0][0x338] ;  /* 0x0000ce0000047ab9 */ /* 0x000fe40000000a00 */
[----:B---3--:R-:W-:Y:S02]  /*b690*/  IMAD R11, R84, UR4, RZ ;  /* 0x00000004540b7c24 */ /* 0x008fe4000f8e02ff */
[----:B------:R-:W-:Y:S02]  /*b6a0*/  IMAD.IADD R13, R13, 0x1, R77 ;  /* 0x000000010d0d7824 */ /* 0x000fe400078e024d */
[C---:B------:R-:W-:Y:S02]  /*b6b0*/  IMAD R11, R76.reuse, UR5, R11 ;  /* 0x000000054c0b7c24 */ /* 0x040fe4000f8e020b */
[----:B------:R-:W-:Y:S01]  /*b6c0*/  IMAD.WIDE.U32 R12, R76, UR4, R12 ;  /* 0x000000044c0c7c25 */ /* 0x000fe2000f8e000c */
[----:B------:R-:W-:-:S03]  /*b6d0*/  ULDC.64 UR4, c[0x0][0x330] ;  /* 0x0000cc0000047ab9 */ /* 0x000fc60000000a00 */
[----:B------:R-:W-:Y:S02]  /*b6e0*/  IMAD.IADD R13, R13, 0x1, R11 ;  /* 0x000000010d0d7824 */ /* 0x000fe400078e020b */
[----:B------:R-:W-:-:S04]  /*b6f0*/  IMAD.WIDE.U32 R12, R223, UR4, R12 ;  /* 0x00000004df0c7c25 */ /* 0x000fc8000f8e000c */
[----:B------:R-:W-:Y:S01]  /*b700*/  IMAD R13, R223, UR5, R13 ;  /* 0x00000005df0d7c24 */ /* 0x000fe2000f8e020d */
[----:B------:R-:W-:-:S04]  /*b710*/  LEA R11, P4, R12, UR6, 0x1 ;  /* 0x000000060c0b7c11 */ /* 0x000fc8000f8808ff */
[----:B------:R-:W-:Y:S01]  /*b720*/  LEA.HI.X R30, R12, UR7, R13, 0x1, P4 ;  /* 0x000000070c1e7c11 */ /* 0x000fe2000a0f0c0d */
[----:B--2---:R0:W1:Y:S04]  /*b730*/  SHFL.IDX PT, R33, R11, RZ, 0x181f ;  /* 0x00181fff0b217589 */ /* 0x00406800000e0000 */
[----:B------:R0:W2:Y:S01]  /*b740*/  SHFL.IDX PT, R31, R30, RZ, 0x181f ;  /* 0x00181fff1e1f7589 */ /* 0x0000a200000e0000 */
[----:B------:R-:W-:Y:S05]  /*b750*/  @!P0 BRA `(.L_x_556) ;  /* 0x0000000000548947 */ /* 0x000fea0003800000 */
[----:B------:R-:W-:Y:S01]  /*b760*/  ISETP.GE.AND P4, PT, R16, UR61, PT ;  /* 0x0000003d10007c0c */ /* 0x000fe2000bf86270 */
[----:B------:R-:W-:-:S12]  /*b770*/  ULDC.64 UR4, c[0x0][0x208] ;  /* 0x0000820000047ab9 */ /* 0x000fd80000000a00 */
[----:B------:R-:W3:Y:S01]  /*b780*/  @!P4 LDS.128 R12, [R78+0x400] ;  /* 0x000400004e0cc984 */ /* 0x000ee20000000c00 */
[----:B-1----:R-:W-:-:S04]  /*b790*/  @!P4 LEA R28, P0, R16, R33, 0x1 ;  /* 0x00000021101cc211 */ /* 0x002fc800078008ff */
[----:B--2---:R-:W-:Y:S02]  /*b7a0*/  @!P4 LEA.HI.X R29, R16, R31, R17, 0x1, P0 ;  /* 0x0000001f101dc211 */ /* 0x004fe400000f0c11 */
[----:B------:R-:W-:-:S03]  /*b7b0*/  ISETP.GE.AND P0, PT, R214, UR61, PT ;  /* 0x0000003dd6007c0c */ /* 0x000fc6000bf06270 */
[----:B---3--:R1:W-:Y:S10]  /*b7c0*/  @!P4 ST.E.128 desc[UR4][R28.64], R12 ;  /* 0x0000000c1c00c985 */ /* 0x0083f4000c101d04 */
        /* <DEDUP_REMOVED lines=14> */
.L_x_556:
[----:B------:R-:W-:Y:S05]  /*b8b0*/  BSYNC B0 ;  /* 0x0000000000007941 */ /* 0x000fea0003800000 */
.L_x_555:
[----:B------:R-:W-:Y:S01]  /*b8c0*/  ISETP.GE.AND P0, PT, R85, 0x21, PT ;  /* 0x000000215500780c */ /* 0x000fe20003f06270 */
[----:B--2---:R2:W4:Y:S01]  /*b8d0*/  SHFL.IDX PT, R31, R30, 0x1, 0x181f ;  /* 0x00381f001e1f7f89 */ /* 0x00452200000e0000 */
[----:B------:R-:W-:Y:S03]  /*b8e0*/  BSSY B0, `(.L_x_557) ;  /* 0x0000018000007945 */ /* 0x000fe60003800000 */
[----:B-1----:R2:W1:Y:S08]  /*b8f0*/  SHFL.IDX PT, R33, R11, 0x1, 0x181f ;  /* 0x00381f000b217f89 */ /* 0x00247000000e0000 */
[----:B--2---:R-:W-:Y:S05]  /*b900*/  @!P0 BRA `(.L_x_558) ;  /* 0x0000000000548947 */ /* 0x004fea0003800000 */
[----:B------:R-:W-:Y:S01]  /*b910*/  ISETP.GE.AND P4, PT, R16, UR61, PT ;  /* 0x0000003d10007c0c */ /* 0x000fe2000bf86270 */
[----:B------:R-:W-:-:S12]  /*b920*/  ULDC.64 UR4, c[0x0][0x208] ;  /* 0x0000820000047ab9 */ /* 0x000fd80000000a00 */
[----:B---3--:R-:W2:Y:S01]  /*b930*/  @!P4 LDS.128 R12, [R78+0x1400] ;  /* 0x001400004e0cc984 */ /* 0x008ea20000000c00 */
[----:B-1----:R-:W-:-:S04]  /*b940*/  @!P4 LEA R28, P0, R16, R33, 0x1 ;  /* 0x00000021101cc211 */ /* 0x002fc800078008ff */
[----:B----4-:R-:W-:Y:S02]  /*b950*/  @!P4 LEA.HI.X R29, R16, R31, R17, 0x1, P0 ;  /* 0x0000001f101dc211 */ /* 0x010fe400000f0c11 */
        /* <DEDUP_REMOVED lines=16> */
.L_x_558:
[----:B------:R-:W-:Y:S05]  /*ba60*/  BSYNC B0 ;  /* 0x0000000000007941 */ /* 0x000fea0003800000 */
.L_x_557:
[----:B------:R-:W-:Y:S01]  /*ba70*/  ISETP.GE.AND P0, PT, R85, 0x41, PT ;  /* 0x000000415500780c */ /* 0x000fe20003f06270 */
[----:B----4-:R4:W1:Y:S01]  /*ba80*/  SHFL.IDX PT, R31, R30, 0x2, 0x181f ;  /* 0x00581f001e1f7f89 */ /* 0x01086200000e0000 */
[----:B------:R-:W-:Y:S03]  /*ba90*/  BSSY B0, `(.L_x_559) ;  /* 0x0000018000007945 */ /* 0x000fe60003800000 */
[----:B0-----:R-:W0:Y:S08]  /*baa0*/  SHFL.IDX PT, R11, R11, 0x2, 0x181f ;  /* 0x00581f000b0b7f89 */ /* 0x001e3000000e0000 */
[----:B----4-:R-:W-:Y:S05]  /*bab0*/  @!P0 BRA `(.L_x_560) ;  /* 0x0000000000548947 */ /* 0x010fea0003800000 */
[----:B------:R-:W-:Y:S01]  /*bac0*/  ISETP.GE.AND P4, PT, R16, UR61, PT ;  /* 0x0000003d10007c0c */ /* 0x000fe2000bf86270 */
[----:B------:R-:W-:-:S12]  /*bad0*/  ULDC.64 UR4, c[0x0][0x208] ;  /* 0x0000820000047ab9 */ /* 0x000fd80000000a00 */
[----:B--23--:R-:W2:Y:S01]  /*bae0*/  @!P4 LDS.128 R12, [R78+0x2400] ;  /* 0x002400004e0cc984 */ /* 0x00cea20000000c00 */
[----:B0-----:R-:W-:-:S04]  /*baf0*/  @!P4 LEA R28, P0, R16, R11, 0x1 ;  /* 0x0000000b101cc211 */ /* 0x001fc800078008ff */
[----:B-1----:R-:W-:Y:S02]  /*bb00*/  @!P4 LEA.HI.X R29, R16, R31, R17, 0x1, P0 ;  /* 0x0000001f101dc211 */ /* 0x002fe400000f0c11 */
[----:B------:R-:W-:-:S03]  /*bb10*/  ISETP.GE.AND P0, PT, R214, UR61, PT ;  /* 0x0000003dd6007c0c */ /* 0x000fc6000bf06270 */
[----:B--2---:R0:W-:Y:S10]  /*bb20*/  @!P4 ST.E.128 desc[UR4][R28.64], R12 ;  /* 0x0000000c1c00c985 */ /* 0x0041f4000c101d04 */
[----:B------:R-:W1:Y:S01]  /*bb30*/  @!P0 LDS.128 R12, [R78+0x4c00] ;  /* 0x004c00004e0c8984 */ /* 0x000e620000000c00 */
[----:B0-----:R-:W-:-:S04]  /*bb40*/  @!P0 LEA R28, P4, R212, R11, 0x1 ;  /* 0x0000000bd41c8211 */ /* 0x001fc800078808ff */
[----:B------:R-:W-:Y:S02]  /*bb50*/  @!P0 LEA.HI.X R29, R212, R31, R215, 0x1, P4 ;  /* 0x0000001fd41d8211 */ /* 0x000fe400020f0cd7 */
[----:B------:R-:W-:-:S03]  /*bb60*/  ISETP.GE.AND P4, PT, R19, UR61, PT ;  /* 0x0000003d13007c0c */ /* 0x000fc6000bf86270 */
[----:B-1----:R0:W-:Y:S10]  /*bb70*/  @!P0 ST.E.128 desc[UR4][R28.64], R12 ;  /* 0x0000000c1c008985 */ /* 0x0021f4000c101d04 */
[----:B------:R-:W1:Y:S01]  /*bb80*/  @!P4 LDS.128 R12, [R78+0x7400] ;  /* 0x007400004e0cc984 */ /* 0x000e620000000c00 */
[----:B0-----:R-:W-:-:S04]  /*bb90*/  @!P4 LEA R28, P0, R19, R11, 0x1 ;  /* 0x0000000b131cc211 */ /* 0x001fc800078008ff */
[----:B------:R-:W-:Y:S02]  /*bba0*/  @!P4 LEA.HI.X R29, R19, R31, R219, 0x1, P0 ;  /* 0x0000001f131dc211 */ /* 0x000fe400000f0cdb */
[----:B------:R-:W-:-:S03]  /*bbb0*/  ISETP.GE.AND P0, PT, R22, UR61, PT ;  /* 0x0000003d16007c0c */ /* 0x000fc6000bf06270 */
[----:B-1----:R0:W-:Y:S10]  /*bbc0*/  @!P4 ST.E.128 desc[UR4][R28.64], R12 ;  /* 0x0000000c1c00c985 */ /* 0x0021f4000c101d04 */
[----:B------:R-:W1:Y:S01]  /*bbd0*/  @!P0 LDS.128 R76, [R78+0x9c00] ;  /* 0x009c00004e4c8984 */ /* 0x000e620000000c00 */
[----:B0-----:R-:W-:-:S04]  /*bbe0*/  @!P0 LEA R12, P4, R22, R11, 0x1 ;  /* 0x0000000b160c8211 */ /* 0x001fc800078808ff */
[----:B------:R-:W-:-:S05]  /*bbf0*/  @!P0 LEA.HI.X R13, R22, R31, R218, 0x1, P4 ;  /* 0x0000001f160d8211 */ /* 0x000fca00020f0cda */
[----:B-1----:R4:W-:Y:S04]  /*bc00*/  @!P0 ST.E.128 desc[UR4][R12.64], R76 ;  /* 0x0000004c0c008985 */ /* 0x0029e8000c101d04 */
.L_x_560:
[----:B------:R-:W-:Y:S05]  /*bc10*/  BSYNC B0 ;  /* 0x0000000000007941 */ /* 0x000fea0003800000 */
.L_x_559:
[----:B------:R-:W-:Y:S01]  /*bc20*/  @!PT LDS RZ, [RZ] ;  /* 0x00000000fffff984 */ /* 0x000fe20000000800 */
[----:B------:R-:W-:Y:S01]  /*bc30*/  @!PT LDS RZ, [RZ] ;  /* 0x00000000fffff984 */ /* 0x000fe20000000800 */
[----:B------:R-:W-:Y:S01]  /*bc40*/  @!PT LDS RZ, [RZ] ;  /* 0x00000000fffff984 */ /* 0x000fe20000000800 */
[----:B------:R-:W-:Y:S01]  /*bc50*/  @!PT LDS RZ, [RZ] ;  /* 0x00000000fffff984 */ /* 0x000fe20000000800 */
[----:B------:R5:W-:Y:S06]  /*bc60*/  MEMBAR.ALL.CTA ;  /* 0x0000000000007992 */ /* 0x000bec0000008000 */
[----:B-----5:R-:W5:Y:S01]  /*bc70*/  FENCE.VIEW.ASYNC.S ;  /* 0x00000000000073c6 */ /* 0x020f620000000000 */
[----:B------:R-:W-:Y:S01]  /*bc80*/  @!P3 VIADD R86, R86, 0x388c0 ;  /* 0x000388c05656b836 */ /* 0x000fe20000000000 */
[----:B-----5:R0:W-:Y:S01]  /*bc90*/  BAR.SYNC.DEFER_BLOCKING R156, 0x80 ;  /* 0x0002009c0000751d */ /* 0x0201e20000010000 */
[----:B------:R-:W-:-:S03]  /*bca0*/  LOP3.LUT P4, RZ, R18, 0x1, RZ, 0xc0, !PT ;  /* 0x0000000112ff7812 */ /* 0x000fc6000788c0ff */
[----:B------:R-:W-:Y:S02]  /*bcb0*/  @!P3 PRMT R86, RZ, 0x654, R86 ;  /* 0x00000654ff56b816 */ /* 0x000fe40000000056 */
[----:B------:R-:W-:Y:S02]  /*bcc0*/  IADD3 R213, R213, 0x1, RZ ;  /* 0x00000001d5d57810 */ /* 0x000fe40007ffe0ff */
[----:B------:R-:W-:Y:S01]  /*bcd0*/  PLOP3.LUT P0, PT, PT, PT, PT, 0x8, 0x0 ;  /* 0x000000000000781c */ /* 0x000fe20003f0e170 */
[----:B------:R0:W-:Y:S01]  /*bce0*/  @!P3 SYNCS.ARRIVE.TRANS64.RED.A1T0 RZ, [R86+URZ], RZ ;  /* 0x000000ff56ffb9a7 */ /* 0x0001e2000810043f */
[----:B------:R-:W-:-:S04]  /*bcf0*/  ISETP.NE.AND P3, PT, R213, 0x2, PT ;  /* 0x00000002d500780c */ /* 0x000fc80003f65270 */
[----:B--234-:R-:W-:Y:S02]  /*bd00*/  SEL R12, RZ, 0x1, P3 ;  /* 0x00000001ff0c7807 */ /* 0x01cfe40001800000 */
[----:B------:R-:W-:Y:S02]  /*bd10*/  SEL R213, R213, RZ, P3 ;  /* 0x000000ffd5d57207 */ /* 0x000fe40001800000 */
[----:B------:R-:W-:Y:S01]  /*bd20*/  LOP3.LUT R225, R225, R12, RZ, 0x3c, !PT ;  /* 0x0000000ce1e17212 */ /* 0x000fe200078e3cff */
[----:B0-----:R-:W-:Y:S06]  /*bd30*/  @P4 BRA `(.L_x_561) ;  /* 0xffffff7000384947 */ /* 0x001fec000383ffff */
.L_x_440:
[----:B------:R-:W-:Y:S01]  /*bd40*/  BSSY B0, `(.L_x_562) ;  /* 0x0000005000007945 */ /* 0x000fe20003800000 */
[----:B------:R-:W-:-:S03]  /*bd50*/  IMAD.MOV.U32 R3, RZ, RZ, RZ ;  /* 0x000000ffff037224 */ /* 0x000fc600078e00ff */
[----:B------:R-:W-:Y:S05]  /*bd60*/  @P0 BRA `(.L_x_563) ;  /* 0x0000000000080947 */ /* 0x000fea0003800000 */
[----:B------:R-:W0:Y:S02]  /*bd70*/  FENCE.VIEW.ASYNC.G ;  /* 0x00000000000073c6 */ /* 0x000e240000000100 */
[----:B0-----:R-:W-:Y:S06]  /*bd80*/  BAR.ARV 0xc, 0x180 ;  /* 0x0306000000007b1d */ /* 0x001fec0000002000 */
.L_x_563:
[----:B------:R-:W-:Y:S05]  /*bd90*/  BSYNC B0 ;  /* 0x0000000000007941 */ /* 0x000fea0003800000 */
.L_x_562:
[----:B------:R-:W-:Y:S01]  /*bda0*/  LOP3.LUT P0, RZ, R18, 0x2, RZ, 0xc0, !PT ;  /* 0x0000000212ff7812 */ /* 0x000fe2000780c0ff */
[----:B------:R-:W-:-:S12]  /*bdb0*/  BSSY B0, `(.L_x_564) ;  /* 0x0000020000007945 */ /* 0x000fd80003800000 */
[----:B------:R-:W-:Y:S05]  /*bdc0*/  @!P0 BRA `(.L_x_565) ;  /* 0x0000000000788947 */ /* 0x000fea0003800000 */
[----:B------:R-:W2:Y:S01]  /*bdd0*/  LDL R0, [R1+0x70] ;  /* 0x0000700001007983 */ /* 0x000ea20000100800 */
[----:B------:R-:W-:Y:S01]  /*bde0*/  ULDC UR4, c[0x0][0x9f0] ;  /* 0x00027c0000047ab9 */ /* 0x000fe20000000800 */
[----:B--2---:R-:W-:-:S04]  /*bdf0*/  ISETP.NE.AND P0, PT, R0, RZ, PT ;  /* 0x000000ff0000720c */ /* 0x004fc80003f05270 */
        /* <DEDUP_REMOVED lines=10> */
[----:B------:R0:W2:Y:S01]  /*bea0*/  F2I.FTZ.U32.TRUNC.NTZ R3, R2 ;  /* 0x0000000200037305 */ /* 0x0000a2000021f000 */
[----:B------:R-:W-:Y:S01]  /*beb0*/  ISETP.GE.AND P2, PT, R0, RZ, PT ;  /* 0x000000ff0000720c */ /* 0x000fe20003f46270 */
[----:B0-----:R-:W-:Y:S02]  /*bec0*/  IMAD.MOV.U32 R2, RZ, RZ, RZ ;  /* 0x000000ffff027224 */ /* 0x001fe400078e00ff */
[----:B--2---:R-:W-:-:S04]  /*bed0*/  IMAD.MOV R6, RZ, RZ, -R3 ;  /* 0x000000ffff067224 */ /* 0x004fc800078e0a03 */
        /* <DEDUP_REMOVED lines=13> */
.L_x_565:
[----:B------:R-:W-:Y:S05]  /*bfb0*/  BSYNC B0 ;  /* 0x0000000000007941 */ /* 0x000fea0003800000 */
.L_x_564:
[----:B------:R-:W2:Y:S01]  /*bfc0*/  LDL R0, [R1+0x88] ;  /* 0x0000880001007983 */ /* 0x000ea20000100800 */
[----:B------:R-:W-:Y:S02]  /*bfd0*/  PLOP3.LUT P0, PT, PT, PT, PT, 0x80, 0x0 ;  /* 0x000000000000781c */ /* 0x000fe40003f0f070 */
        /* <DEDUP_REMOVED lines=12> */
[----:B-1----:R-:W-:Y:S02]  /*c0a0*/  CS2R R32, SRZ ;  /* 0x0000000000207805 */ /* 0x002fe4000001ff00 */
        /* <DEDUP_REMOVED lines=51> */
[----:B--2---:R-:W-:-:S05]  /*c3e0*/  IMAD R0, R0, R3, RZ ;  /* 0x0000000300007224 */ /* 0x004fca00078e02ff */
[----:B------:R0:W-:Y:S01]  /*c3f0*/  STL [R1+0x64], R0 ;  /* 0x0000640001007387 */ /* 0x0001e20000100800 */
[----:B------:R-:W-:Y:S02]  /*c400*/  VIADDMNMX R112, R0, R3, R130, PT ;  /* 0x0000000300707246 */ /* 0x000fe40003800182 */
[----:B------:R-:W-:Y:S02]  /*c410*/  CS2R R2, SRZ ;  /* 0x0000000000027805 */ /* 0x000fe4000001ff00 */
[----:B------:R-:W-:-:S13]  /*c420*/  ISETP.GT.AND P1, PT, R112, R0, PT ;  /* 0x000000007000720c */ /* 0x000fda0003f24270 */
[----:B0-----:R-:W-:Y:S05]  /*c430*/  @!P1 BRA `(.L_x_566) ;  /* 0x0000012c00409947 */ /* 0x001fea0003800000 */
[----:B------:R-:W2:Y:S01]  /*c440*/  LDL R0, [R1+0x6c] ;  /* 0x00006c0001007983 */ /* 0x000ea20000100800 */
[----:B------:R-:W0:Y:S02]  /*c450*/  S2R R28, SR_TID.X ;  /* 0x00000000001c7919 */ /* 0x000e240000002100 */
[----:B0-----:R-:W-:-:S05]  /*c460*/  VIADD R28, R28, 0xffffff80 ;  /* 0xffffff801c1c7836 */ /* 0x001fca0000000000 */
[----:B------:R-:W-:Y:S02]  /*c470*/  SHF.R.S32.HI R29, RZ, 0x1f, R28 ;  /* 0x0000001fff1d7819 */ /* 0x000fe4000001141c */
[----:B--2---:R-:W-:Y:S02]  /*c480*/  R2UR UR4, R0 ;  /* 0x00000000000472ca */ /* 0x004fe400000e0000 */
[----:B------:R-:W-:-:S04]  /*c490*/  LEA.HI R0, R29, R28, RZ, 0x7 ;  /* 0x0000001c1d007211 */ /* 0x000fc800078f38ff */
[----:B------:R-:W-:-:S06]  /*c4a0*/  SHF.R.S32.HI R0, RZ, 0x7, R0 ;  /* 0x00000007ff007819 */ /* 0x000fcc0000011400 */
[----:B------:R-:W0:Y:S01]  /*c4b0*/  SHFL.IDX PT, R0, R0, RZ, 0x1f ;  /* 0x00001fff00007589 */ /* 0x000e2200000e0000 */
[----:B------:R-:W-:-:S06]  /*c4c0*/  ULOP3.LUT UP0, URZ, UR4, 0x9f, URZ, 0xc0, !UPT ;  /* 0x0000009f043f7892 */ /* 0x000fcc000f80c03f */
[----:B------:R-:W-:Y:S02]  /*c4d0*/  PLOP3.LUT P0, PT, PT, PT, UP0, 0x80, 0x0 ;  /* 0x000000000000781c */ /* 0x000fe40003f0f008 */
[----:B0-----:R-:W-:-:S04]  /*c4e0*/  LEA.HI R2, R0, R0, RZ, 0x1 ;  /* 0x0000000000027211 */ /* 0x001fc800078f08ff */
[----:B------:R-:W-:-:S05]  /*c4f0*/  LOP3.LUT R3, R2, 0x1e, RZ, 0xc0, !PT ;  /* 0x0000001e02037812 */ /* 0x000fca00078ec0ff */
[----:B------:R-:W-:-:S05]  /*c500*/  IMAD.IADD R3, R0, 0x1, -R3 ;  /* 0x0000000100037824 */ /* 0x000fca00078e0a03 */
[----:B------:R-:W-:-:S04]  /*c510*/  LEA R3, R3, UR4, 0xd ;  /* 0x0000000403037c11 */ /* 0x000fc8000f8e68ff */
[----:B------:R-:W-:-:S04]  /*c520*/  SHF.R.U32.HI R2, RZ, 0x4, R3 ;  /* 0x00000004ff027819 */ /* 0x000fc80000011603 */
[----:B------:R-:W-:Y:S01]  /*c530*/  LOP3.LUT R2, R2, 0x3fff, RZ, 0xc0, !PT ;  /* 0x00003fff02027812 */ /* 0x000fe200078ec0ff */
[----:B------:R-:W-:Y:S06]  /*c540*/  @!P0 BRA `(.L_x_567) ;  /* 0x0000000000408947 */ /* 0x000fec0003800000 */
        /* <DEDUP_REMOVED lines=16> */
.L_x_567:
[----:B------:R-:W-:Y:S02]  /*c650*/  ULDC UR4, c[0x0][0x3f4] ;  /* 0x0000fd0000047ab9 */ /* 0x000fe40000000800 */
[----:B------:R-:W-:-:S13]  /*c660*/  ISETP.LT.AND P0, PT, RZ, UR4, PT ;  /* 0x00000004ff007c0c */ /* 0x000fda000bf01270 */
[----:B------:R-:W-:Y:S05]  /*c670*/  @P0 BRA `(.L_x_568) ;  /* 0x0000000000400947 */ /* 0x000fea0003800000 */
[----:B------:R-:W2:Y:S02]  /*c680*/  LDL R20, [R1+0x80] ;  /* 0x0000800001147983 */ /* 0x000ea40000100800 */
[----:B--2---:R-:W-:-:S04]  /*c690*/  LEA.HI R0, R20, R20, RZ, 0x1 ;  /* 0x0000001414007211 */ /* 0x004fc800078f08ff */
[----:B------:R-:W-:-:S05]  /*c6a0*/  LOP3.LUT R0, R0, 0xfffffffe, RZ, 0xc0, !PT ;  /* 0xfffffffe00007812 */ /* 0x000fca00078ec0ff */
[----:B------:R-:W-:-:S05]  /*c6b0*/  IMAD.IADD R0, R20, 0x1, -R0 ;  /* 0x0000000114007824 */ /* 0x000fca00078e0a00 */
[----:B------:R-:W-:-:S04]  /*c6c0*/  SHF.L.U32 R0, R0, 0x1f, RZ ;  /* 0x0000001f00007819 */ /* 0x000fc800000006ff */
[----:B------:R0:W1:Y:S03]  /*c6d0*/  SYNCS.PHASECHK.TRANS64.TRYWAIT P0, [R23+URZ+0x38800], R0 ;  /* 0x03880000170075a7 */ /* 0x000066000800017f */
[----:B-1----:R-:W-:Y:S05]  /*c6e0*/  @!P0 NANOSLEEP.SYNCS 0x989680 ;  /* 0x009896800000895d */ /* 0x002fea0003900000 */
[----:B------:R-:W1:Y:S01]  /*c6f0*/  @!P0 SYNCS.PHASECHK.TRANS64 P0, [R23+URZ+0x38800], R0 ;  /* 0x03880000170085a7 */ /* 0x000e62000800007f */
[----:B------:R-:W-:Y:S04]  /*c700*/  BSSY B0, `(.L_x_569) ;  /* 0x0000006000007945 */ /* 0x000fe80003800000 */
[----:B-1----:R-:W-:Y:S05]  /*c710*/  @P0 BRA `(.L_x_570) ;  /* 0x0000000000100947 */ /* 0x002fea0003800000 */
.L_x_571:
[----:B-1----:R1:W2:Y:S02]  /*c720*/  SYNCS.PHASECHK.TRANS64.TRYWAIT P0, [R23+URZ+0x38800], R0 ;  /* 0x03880000170075a7 */ /* 0x0022a4000800017f */
[----:B--2---:R-:W-:Y:S05]  /*c730*/  @!P0 NANOSLEEP.SYNCS 0x989680 ;  /* 0x009896800000895d */ /* 0x004fea0003900000 */
[----:B------:R-:W2:Y:S02]  /*c740*/  @!P0 SYNCS.PHASECHK.TRANS64 P0, [R23+URZ+0x38800], R0 ;  /* 0x03880000170085a7 */ /* 0x000ea4000800007f */
[----:B--2---:R-:W-:Y:S05]  /*c750*/  @!P0 BRA `(.L_x_571) ;  /* 0xfffffffc00f08947 */ /* 0x004fea000383ffff */
.L_x_570:
[----:B------:R-:W-:Y:S05]  /*c760*/  BSYNC B0 ;  /* 0x0000000000007941 */ /* 0x000fea0003800000 */
.L_x_569:
[----:B------:R-:W-:Y:S05]  /*c770*/  BRA `(.L_x_572) ;  /* 0x0000007000c07947 */ /* 0x000fea0003800000 */
.L_x_568:
[----:B------:R-:W2:Y:S01]  /*c780*/  LDL R0, [R1+0x6c] ;  /* 0x00006c0001007983 */ /* 0x000ea20000100800 */
[----:B------:R-:W-:Y:S01]  /*c790*/  ULDC.64 UR4, c[0x0][0x3f8] ;  /* 0x0000fe0000047ab9 */ /* 0x000fe20000000a00 */
[----:B------:R-:W-:Y:S01]  /*c7a0*/  ULDC.64 UR6, c[0x0][0x408] ;  /* 0x0001020000067ab9 */ /* 0x000fe20000000a00 */
[----:B-----5:R-:W-:Y:S01]  /*c7b0*/  IMAD.WIDE.U32 R4, R127, UR4, RZ ;  /* 0x000000047f047c25 */ /* 0x020fe2000f8e00ff */
[----:B--2---:R-:W-:Y:S02]  /*c7c0*/  R2UR UR8, R0 ;  /* 0x00000000000872ca */ /* 0x004fe400000e0000 */
[----:B------:R-:W-:-:S05]  /*c7d0*/  SHF.R.S32.HI R0, RZ, 0x1f, R127 ;  /* 0x0000001fff007819 */ /* 0x000fca000001147f */
[C---:B------:R-:W-:Y:S02]  /*c7e0*/  IMAD R6, R0.reuse, UR4, RZ ;  /* 0x0000000400067c24 */ /* 0x040fe4000f8e02ff */
[----:B------:R-:W-:Y:S02]  /*c7f0*/  IMAD R0, R0, UR6, RZ ;  /* 0x0000000600007c24 */ /* 0x000fe4000f8e02ff */
[C---:B------:R-:W-:Y:S01]  /*c800*/  IMAD R3, R127.reuse, UR5, R6 ;  /* 0x000000057f037c24 */ /* 0x040fe2000f8e0206 */
[----:B------:R-:W-:Y:S01]  /*c810*/  ULDC.64 UR4, c[0x0][0x3e8] ;  /* 0x0000fa0000047ab9 */ /* 0x000fe20000000a00 */
[----:B------:R-:W-:Y:S01]  /*c820*/  ULOP3.LUT UP0, URZ, UR8, 0x3ff, URZ, 0xc0, !UPT ;  /* 0x000003ff083f7892 */ /* 0x000fe2000f80c03f */
[C---:B------:R-:W-:Y:S01]  /*c830*/  IMAD R27, R127.reuse, UR7, R0 ;  /* 0x000000077f1b7c24 */ /* 0x040fe2000f8e0200 */
[----:B------:R-:W-:Y:S01]  /*c840*/  LEA R30, P0, R4, UR4, 0x1 ;  /* 0x00000004041e7c11 */ /* 0x000fe2000f8008ff */
[----:B------:R-:W-:Y:S01]  /*c850*/  IMAD.WIDE.U32 R6, R127, UR6, RZ ;  /* 0x000000067f067c25 */ /* 0x000fe2000f8e00ff */
[----:B------:R-:W-:-:S02]  /*c860*/  ULDC.64 UR6, c[0x0][0x400] ;  /* 0x0001000000067ab9 */ /* 0x000fc40000000a00 */
[----:B------:R-:W-:Y:S01]  /*c870*/  PLOP3.LUT P2, PT, PT, PT, UP0, 0x80, 0x0 ;  /* 0x000000000000781c */ /* 0x000fe20003f4f008 */
[----:B------:R-:W-:Y:S01]  /*c880*/  IMAD.IADD R3, R3, 0x1, R5 ;  /* 0x0000000103037824 */ /* 0x000fe200078e0205 */
[----:B------:R-:W-:Y:S02]  /*c890*/  LEA R32, P1, R6, UR6, 0x1 ;  /* 0x0000000606207c11 */ /* 0x000fe4000f8208ff */
[----:B------:R-:W-:Y:S02]  /*c8a0*/  IADD3 R27, R27, R7, RZ ;  /* 0x000000071b1b7210 */ /* 0x000fe40007ffe0ff */
[----:B------:R-:W-:Y:S02]  /*c8b0*/  LEA.HI.X R24, R4, UR5, R3, 0x1, P0 ;  /* 0x0000000504187c11 */ /* 0x000fe400080f0c03 */
[----:B------:R-:W-:-:S05]  /*c8c0*/  LEA.HI.X R27, R6, UR7, R27, 0x1, P1 ;  /* 0x00000007061b7c11 */ /* 0x000fca00088f0c1b */
        /* <DEDUP_REMOVED lines=16> */
[----:B0-----:R-:W-:Y:S05]  /*c9d0*/  CALL.ABS.NOINC R14 ;  /* 0x000000000e007343 */ /* 0x001fea0003c00000 */
.L_x_573:
[----:B------:R-:W-:Y:S01]  /*c9e0*/  ULDC.U8 UR4, c[0x0][0x410] ;  /* 0x0001040000047ab9 */ /* 0x000fe20000000000 */
[----:B------:R-:W-:Y:S01]  /*c9f0*/  BSSY B0, `(.L_x_574) ;  /* 0x0000700000007945 */ /* 0x000fe20003800000 */
[----:B------:R-:W-:Y:S01]  /*ca00*/  ISETP.NE.AND P0, PT, RZ, UR4, PT ;  /* 0x00000004ff007c0c */ /* 0x000fe2000bf05270 */
[----:B------:R-:W-:-:S12]  /*ca10*/  IMAD R4, R129, 0x80, R224 ;  /* 0x0000008081047824 */ /* 0x000fd800078e02e0 */
[----:B------:R-:W-:Y:S05]  /*ca20*/  @!P0 BRA `(.L_x_575) ;  /* 0x0000003400408947 */ /* 0x000fea0003800000 */
[----:B------:R-:W-:-:S03]  /*ca30*/  UMOV UR4, 0xffffffff ;  /* 0xffffffff00047882 */ /* 0x000fc60000000000 */
[----:B------:R-:W-:Y:S05]  /*ca40*/  BRA.DIV UR4, `(.L_x_576) ;  /* 0x000001f604647947 */ /* 0x000fea000b800000 */
[----:B------:R0:W1:Y:S04]  /*ca50*/  SHFL.IDX PT, R0, R24, RZ, 0x181f ;  /* 0x00181fff18007589 */ /* 0x00006800000e0000 */
[----:B------:R0:W2:Y:S04]  /*ca60*/  SHFL.IDX PT, R3, R30, RZ, 0x181f ;  /* 0x00181fff1e037589 */ /* 0x0000a800000e0000 */
[----:B------:R-:W3:Y:S04]  /*ca70*/  SHFL.IDX PT, R27, R27, RZ, 0x181f ;  /* 0x00181fff1b1b7589 */ /* 0x000ee800000e0000 */
[----:B0-----:R-:W4:Y:S02]  /*ca80*/  SHFL.IDX PT, R32, R32, RZ, 0x181f ;  /* 0x00181fff20207589 */ /* 0x001f2400000e0000 */
.L_x_855:
[----:B------:R-:W5:Y:S01]  /*ca90*/  LDL R13, [R1+0x80] ;  /* 0x00008000010d7983 */ /* 0x000f620000100800 */
[----:B------:R-:W-:Y:S01]  /*caa0*/  ULDC UR4, c[0x0][0x448] ;  /* 0x0001120000047ab9 */ /* 0x000fe20000000800 */
[----:B------:R-:W-:Y:S01]  /*cab0*/  BSSY B1, `(.L_x_577) ;  /* 0x0000041000017945 */ /* 0x000fe20003800000 */
[----:B------:R-:W-:Y:S01]  /*cac0*/  IMAD R33, R131, UR4, RZ ;  /* 0x0000000483217c24 */ /* 0x000fe2000f8e02ff */
[----:B------:R-:W-:Y:S02]  /*cad0*/  CS2R R28, SRZ ;  /* 0x00000000001c7805 */ /* 0x000fe4000001ff00 */
[----:B------:R-:W-:Y:S02]  /*cae0*/  CS2R R8, SRZ ;  /* 0x0000000000087805 */ /* 0x000fe4000001ff00 */
[----:B------:R-:W-:Y:S02]  /*caf0*/  CS2R R10, SRZ ;  /* 0x00000000000a7805 */ /* 0x000fe4000001ff00 */
[----:B------:R-:W-:-:S02]  /*cb00*/  CS2R R14, SRZ ;  /* 0x00000000000e7805 */ /* 0x000fc4000001ff00 */
[----:B------:R-:W-:Y:S01]  /*cb10*/  ISETP.GE.AND P0, PT, R4, R33, PT ;  /* 0x000000210400720c */ /* 0x000fe20003f06270 */
[----:B------:R-:W-:Y:S01]  /*cb20*/  IMAD R33, R129, -0x80, R33 ;  /* 0xffffff8081217824 */ /* 0x000fe200078e0221 */
[----:B------:R-:W-:Y:S02]  /*cb30*/  CS2R R30, SRZ ;  /* 0x00000000001e7805 */ /* 0x000fe4000001ff00 */
[----:B------:R-:W-:Y:S02]  /*cb40*/  CS2R R6, SRZ ;  /* 0x0000000000067805 */ /* 0x000fe4000001ff00 */
[----:B-----5:R-:W-:-:S04]  /*cb50*/  LEA.HI R5, R13, R13, RZ, 0x1 ;  /* 0x0000000d0d057211 */ /* 0x020fc800078f08ff */
[----:B------:R-:W-:Y:S02]  /*cb60*/  LOP3.LUT R12, R5, 0xfffffffe, RZ, 0xc0, !PT ;  /* 0xfffffffe050c7812 */ /* 0x000fe400078ec0ff */
[----:B------:R-:W-:-:S03]  /*cb70*/  CS2R R4, SRZ ;  /* 0x0000000000047805 */ /* 0x000fc6000001ff00 */
[----:B------:R-:W-:Y:S01]  /*cb80*/  IMAD.IADD R34, R13, 0x1, -R12 ;  /* 0x000000010d227824 */ /* 0x000fe200078e0a0c */
[----:B------:R-:W-:Y:S01]  /*cb90*/  CS2R R12, SRZ ;  /* 0x00000000000c7805 */ /* 0x000fe2000001ff00 */
[----:B------:R-:W-:Y:S06]  /*cba0*/  @P0 BRA `(.L_x_578) ;  /* 0x0000000000c40947 */ /* 0x000fec0003800000 */
[----:B------:R-:W-:Y:S01]  /*cbb0*/  ULDC UR4, c[0x0][0x3f4] ;  /* 0x0000fd0000047ab9 */ /* 0x000fe20000000800 */
[----:B------:R-:W-:Y:S01]  /*cbc0*/  SHF.R.S32.HI R4, RZ, 0x1f, R221 ;  /* 0x0000001fff047819 */ /* 0x000fe200000114dd */
[C---:B------:R-:W-:Y:S01]  /*cbd0*/  IMAD.SHL.U32 R6, R221.reuse, 0x2, RZ ;  /* 0x00000002dd067824 */ /* 0x040fe200078e00ff */
[----:B------:R-:W-:Y:S01]  /*cbe0*/  ISETP.GE.AND P3, PT, R216, UR4, PT ;  /* 0x00000004d8007c0c */ /* 0x000fe2000bf66270 */
[C---:B------:R-:W-:Y:S01]  /*cbf0*/  IMAD.SHL.U32 R20, R220.reuse, 0x2, RZ ;  /* 0x00000002dc147824 */ /* 0x040fe200078e00ff */
[C---:B------:R-:W-:Y:S02]  /*cc00*/  ISETP.GE.AND P2, PT, R221.reuse, UR4, PT ;  /* 0x00000004dd007c0c */ /* 0x040fe4000bf46270 */
[----:B------:R-:W-:Y:S02]  /*cc10*/  CS2R R14, SRZ ;  /* 0x00000000000e7805 */ /* 0x000fe4000001ff00 */
[----:B------:R-:W-:Y:S01]  /*cc20*/  ISETP.GE.AND P1, PT, R220, UR4, PT ;  /* 0x00000004dc007c0c */ /* 0x000fe2000bf26270 */
[----:B------:R-:W-:Y:S01]  /*cc30*/  ULDC.64 UR6, c[0x0][0x208] ;  /* 0x0000820000067ab9 */ /* 0x000fe20000000a00 */
[----:B------:R-:W-:Y:S01]  /*cc40*/  SHF.R.S32.HI R7, RZ, 0x1f, R220 ;  /* 0x0000001fff077819 */ /* 0x000fe200000114dc */
[----:B------:R-:W-:Y:S01]  /*cc50*/  IMAD.SHL.U32 R26, R222, 0x2, RZ ;  /* 0x00000002de1a7824 */ /* 0x000fe200078e00ff */
[----:B------:R-:W-:-:S02]  /*cc60*/  SHF.L.U64.HI R5, R221, 0x1, R4 ;  /* 0x00000001dd057819 */ /* 0x000fc40000010204 */
[----:B------:R-:W-:Y:S02]  /*cc70*/  CS2R R12, SRZ ;  /* 0x00000000000c7805 */ /* 0x000fe4000001ff00 */
[----:B------:R-:W-:Y:S02]  /*cc80*/  SHF.R.S32.HI R9, RZ, 0x1f, R222 ;  /* 0x0000001fff097819 */ /* 0x000fe400000114de */
[----:B------:R-:W-:Y:S01]  /*cc90*/  SHF.L.U64.HI R21, R220, 0x1, R7 ;  /* 0x00000001dc157819 */ /* 0x000fe20000010207 */
[----:B----4-:R-:W-:Y:S01]  /*cca0*/  @!P3 IMAD.MOV.U32 R10, RZ, RZ, R32 ;  /* 0x000000ffff0ab224 */ /* 0x010fe200078e0020 */
[----:B------:R-:W-:Y:S01]  /*ccb0*/  ISETP.GE.AND P0, PT, R222, UR4, PT ;  /* 0x00000004de007c0c */ /* 0x000fe2000bf06270 */
[----:B---3--:R-:W-:Y:S01]  /*ccc0*/  @!P3 IMAD.MOV.U32 R11, RZ, RZ, R27 ;  /* 0x000000ffff0bb224 */ /* 0x008fe200078e001b */
[-C--:B--2---:R-:W-:Y:S01]  /*ccd0*/  @!P2 IADD3 R8, P4, R3, R6.reuse, RZ ;  /* 0x000000060308a210 */ /* 0x084fe20007f9e0ff */
[----:B-1----:R-:W-:Y:S01]  /*cce0*/  @!P3 IMAD.MOV.U32 R7, RZ, RZ, R0 ;  /* 0x000000ffff07b224 */ /* 0x002fe200078e0000 */
[----:B------:R-:W-:Y:S01]  /*ccf0*/  @!P2 IADD3 R4, P6, R32, R6, RZ ;  /* 0x000000062004a210 */ /* 0x000fe20007fde0ff */
[----:B------:R-:W-:Y:S01]  /*cd00*/  @!P3 IMAD.MOV.U32 R6, RZ, RZ, R3 ;  /* 0x000000ffff06b224 */ /* 0x000fe200078e0003 */
[----:B------:R-:W-:Y:S01]  /*cd10*/  SHF.L.U64.HI R35, R222, 0x1, R9 ;  /* 0x00000001de237819 */ /* 0x000fe20000010209 */
[----:B------:R-:W-:Y:S01]  /*cd20*/  @!P3 IMAD.WIDE R30, R216, 0x2, R10 ;  /* 0x00000002d81eb825 */ /* 0x000fe200078e020a */
[----:B------:R-:W-:-:S02]  /*cd30*/  CS2R R10, SRZ ;  /* 0x00000000000a7805 */ /* 0x000fc4000001ff00 */
[-C--:B------:R-:W-:Y:S01]  /*cd40*/  @!P1 IADD3 R28, P5, R3, R20.reuse, RZ ;  /* 0x00000014031c9210 */ /* 0x080fe20007fbe0ff */
[----:B------:R-:W-:Y:S01]  /*cd50*/  @!P2 IMAD.X R9, R0, 0x1, R5, P4 ;  /* 0x000000010009a824 */ /* 0x000fe200020e0605 */
[----:B------:R-:W-:Y:S01]  /*cd60*/  @!P1 IADD3 R20, P4, R32, R20, RZ ;  /* 0x0000001420149210 */ /* 0x000fe20007f9e0ff */
[----:B------:R-:W-:Y:S01]  /*cd70*/  @!P3 IMAD.WIDE R6, R216, 0x2, R6 ;  /* 0x00000002d806b825 */ /* 0x000fe200078e0206 */
[----:B------:R0:W5:Y:S03]  /*cd80*/  @!P3 LD.E.64 R12, desc[UR6][R30.64] ;  /* 0x000000061e0cb980 */ /* 0x000166000c101b00 */
[----:B------:R-:W-:Y:S01]  /*cd90*/  @!P2 IMAD.X R5, R27, 0x1, R5, P6 ;  /* 0x000000011b05a824 */ /* 0x000fe200030e0605 */
[----:B------:R1:W5:Y:S01]  /*cda0*/  @!P3 LD.E.64 R14, desc[UR6][R6.64] ;  /* 0x00000006060eb980 */ /* 0x000362000c101b00 */
[--C-:B------:R-:W-:Y:S01]  /*cdb0*/  @!P1 IMAD.X R29, R0, 0x1, R21.reuse, P5 ;  /* 0x00000001001d9824 */ /* 0x100fe200028e0615 */
[-C--:B------:R-:W-:Y:S01]  /*cdc0*/  @!P0 IADD3 R24, P6, R3, R26.reuse, RZ ;  /* 0x0000001a03188210 */ /* 0x080fe20007fde0ff */
[----:B------:R-:W-:Y:S01]  /*cdd0*/  @!P1 IMAD.X R21, R27, 0x1, R21, P4 ;  /* 0x000000011b159824 */ /* 0x000fe200020e0615 */
[----:B------:R2:W5:Y:S01]  /*cde0*/  @!P2 LD.E.64 R10, desc[UR6][R8.64] ;  /* 0x00000006080aa980 */ /* 0x000562000c101b00 */
[----:B------:R-:W-:-:S02]  /*cdf0*/  @!P0 IADD3 R26, P5, R32, R26, RZ ;  /* 0x0000001a201a8210 */ /* 0x000fc40007fbe0ff */
[----:B0-----:R-:W-:Y:S01]  /*ce00*/  CS2R R30, SRZ ;  /* 0x00000000001e7805 */ /* 0x001fe2000001ff00 */
[----:B------:R-:W-:Y:S01]  /*ce10*/  @!P0 IMAD.X R25, R0, 0x1, R35, P6 ;  /* 0x0000000100198824 */ /* 0x000fe200030e0623 */
[----:B------:R-:W-:Y:S02]  /*ce20*/  @!P0 IADD3.X R27, R27, R35, RZ, P5, !PT ;  /* 0x000000231b1b8210 */ /* 0x000fe40002ffe4ff */
[----:B-1----:R-:W-:Y:S02]  /*ce30*/  CS2R R6, SRZ ;  /* 0x0000000000067805 */ /* 0x002fe4000001ff00 */
[----:B--2---:R-:W-:Y:S01]  /*ce40*/  CS2R R8, SRZ ;  /* 0x0000000000087805 */ /* 0x004fe2000001ff00 */
[----:B------:R-:W5:Y:S04]  /*ce50*/  @!P0 LD.E.64 R30, desc[UR6][R26.64] ;  /* 0x000000061a1e8980 */ /* 0x000f68000c101b00 */
[----:B------:R0:W5:Y:S04]  /*ce60*/  @!P2 LD.E.64 R6, desc[UR6][R4.64] ;  /* 0x000000060406a980 */ /* 0x000168000c101b00 */
[----:B------:R1:W5:Y:S01]  /*ce70*/  @!P1 LD.E.64 R8, desc[UR6][R28.64] ;  /* 0x000000061c089980 */ /* 0x000362000c101b00 */
[----:B0-----:R-:W-:-:S02]  /*ce80*/  CS2R R4, SRZ ;  /* 0x0000000000047805 */ /* 0x001fc4000001ff00 */
[----:B-1----:R-:W-:-:S04]  /*ce90*/  CS2R R28, SRZ ;  /* 0x00000000001c7805 */ /* 0x002fc8000001ff00 */
[----:B------:R0:W5:Y:S04]  /*cea0*/  @!P1 LD.E.64 R4, desc[UR6][R20.64] ;  /* 0x0000000614049980 */ /* 0x000168000c101b00 */
[----:B------:R0:W5:Y:S02]  /*ceb0*/  @!P0 LD.E.64 R28, desc[UR6][R24.64] ;  /* 0x00000006181c8980 */ /* 0x000164000c101b00 */
.L_x_578:
[----:B------:R-:W-:Y:S05]  /*cec0*/  BSYNC B1 ;  /* 0x0000000000017941 */ /* 0x000fea0003800000 */
.L_x_577:
[----:B----4-:R-:W-:Y:S01]  /*ced0*/  SHF.L.U32 R32, R34, 0x1f, RZ ;  /* 0x0000001f22207819 */ /* 0x010fe200000006ff */
[----:B0----5:R-:W-:Y:S01]  /*cee0*/  IMAD.MOV.U32 R24, RZ, RZ, R14 ;  /* 0x000000ffff187224 */ /* 0x021fe200078e000e */
[--C-:B------:R-:W-:Y:S01]  /*cef0*/  SHF.R.U64 R43, R14, 0x10, R15.reuse ;  /* 0x000000100e2b7819 */ /* 0x100fe2000000120f */
[--C-:B------:R-:W-:Y:S01]  /*cf00*/  IMAD.MOV.U32 R25, RZ, RZ, R15.reuse ;  /* 0x000000ffff197224 */ /* 0x100fe200078e000f */
[----:B------:R-:W0:Y:S01]  /*cf10*/  SYNCS.PHASECHK.TRANS64.TRYWAIT P0, [R23+URZ+0x38800], R32 ;  /* 0x03880020170075a7 */ /* 0x000e22000800017f */
[----:B------:R-:W-:Y:S01]  /*cf20*/  SHF.R.U32.HI R44, RZ, 0x10, R15 ;  /* 0x00000010ff2c7819 */ /* 0x000fe2000001160f */
[----:B------:R-:W-:Y:S01]  /*cf30*/  IMAD.MOV.U32 R14, RZ, RZ, R10 ;  /* 0x000000ffff0e7224 */ /* 0x000fe200078e000a */
[--C-:B------:R-:W-:Y:S01]  /*cf40*/  SHF.R.U64 R41, R10, 0x10, R11.reuse ;  /* 0x000000100a297819 */ /* 0x100fe2000000120b */
[--C-:B------:R-:W-:Y:S01]  /*cf50*/  IMAD.MOV.U32 R15, RZ, RZ, R11.reuse ;  /* 0x000000ffff0f7224 */ /* 0x100fe200078e000b */
[----:B------:R-:W-:Y:S01]  /*cf60*/  SHF.R.U32.HI R42, RZ, 0x10, R11 ;  /* 0x00000010ff2a7819 */ /* 0x000fe2000001160b */
[----:B------:R-:W-:Y:S01]  /*cf70*/  IMAD.MOV.U32 R10, RZ, RZ, R8 ;  /* 0x000000ffff0a7224 */ /* 0x000fe200078e0008 */
[----:B------:R-:W-:Y:S01]  /*cf80*/  SHF.R.U64 R37, R28, 0x10, R29 ;  /* 0x000000101c257819 */ /* 0x000fe2000000121d */
[----:B------:R-:W-:Y:S01]  /*cf90*/  IMAD.MOV.U32 R11, RZ, RZ, R9 ;  /* 0x000000ffff0b7224 */ /* 0x000fe200078e0009 */
[----:B------:R-:W-:Y:S01]  /*cfa0*/  SHF.R.U32.HI R38, RZ, 0x10, R29 ;  /* 0x00000010ff267819 */ /* 0x000fe2000001161d */
[----:B-1----:R-:W-:Y:S01]  /*cfb0*/  IMAD.MOV.U32 R0, RZ, RZ, R28 ;  /* 0x000000ffff007224 */ /* 0x002fe200078e001c */
[----:B------:R-:W-:Y:S01]  /*cfc0*/  SHF.R.U64 R39, R8, 0x10, R9 ;  /* 0x0000001008277819 */ /* 0x000fe20000001209 */
[----:B--2---:R-:W-:Y:S01]  /*cfd0*/  IMAD.MOV.U32 R3, RZ, RZ, R29 ;  /* 0x000000ffff037224 */ /* 0x004fe200078e001d */
[----:B------:R-:W-:Y:S01]  /*cfe0*/  SHF.R.U32.HI R40, RZ, 0x10, R9 ;  /* 0x00000010ff287819 */ /* 0x000fe20000011609 */
[----:B------:R-:W-:Y:S01]  /*cff0*/  IMAD.MOV.U32 R26, RZ, RZ, R12 ;  /* 0x000000ffff1a7224 */ /* 0x000fe200078e000c */
[--C-:B------:R-:W-:Y:S01]  /*d000*/  SHF.R.U64 R35, R12, 0x10, R13.reuse ;  /* 0x000000100c237819 */ /* 0x100fe2000000120d */
[--C-:B---3--:R-:W-:Y:S01]  /*d010*/  IMAD.MOV.U32 R27, RZ, RZ, R13.reuse ;  /* 0x000000ffff1b7224 */ /* 0x108fe200078e000d */
[----:B------:R-:W-:Y:S01]  /*d020*/  SHF.R.U32.HI R36, RZ, 0x10, R13 ;  /* 0x00000010ff247819 */ /* 0x000fe2000001160d */
[----:B------:R-:W-:Y:S01]  /*d030*/  IMAD.MOV.U32 R20, RZ, RZ, R6 ;  /* 0x000000ffff147224 */ /* 0x000fe200078e0006 */
[--C-:B------:R-:W-:Y:S01]  /*d040*/  SHF.R.U64 R29, R6, 0x10, R7.reuse ;  /* 0x00000010061d7819 */ /* 0x100fe20000001207 */
[--C-:B------:R-:W-:Y:S01]  /*d050*/  IMAD.MOV.U32 R21, RZ, RZ, R7.reuse ;  /* 0x000000ffff157224 */ /* 0x100fe200078e0007 */
[----:B------:R-:W-:Y:S01]  /*d060*/  SHF.R.U32.HI R34, RZ, 0x10, R7 ;  /* 0x00000010ff227819 */ /* 0x000fe20000011607 */
[----:B------:R-:W-:Y:S01]  /*d070*/  BSSY B1, `(.L_x_579) ;  /* 0x0000018000017945 */ /* 0x000fe20003800000 */
[----:B------:R-:W-:Y:S01]  /*d080*/  VIMNMX R28, R33, 0x80, PT ;  /* 0x00000080211c7848 */ /* 0x000fe20003fe0100 */
[----:B------:R-:W-:Y:S01]  /*d090*/  IMAD.MOV.U32 R12, RZ, RZ, R4 ;  /* 0x000000ffff0c7224 */ /* 0x000fe200078e0004 */
[--C-:B------:R-:W-:Y:S01]  /*d0a0*/  SHF.R.U64 R7, R4, 0x10, R5.reuse ;  /* 0x0000001004077819 */ /* 0x100fe20000001205 */
[--C-:B------:R-:W-:Y:S01]  /*d0b0*/  IMAD.MOV.U32 R13, RZ, RZ, R5.reuse ;  /* 0x000000ffff0d7224 */ /* 0x100fe200078e0005 */
[----:B------:R-:W-:Y:S01]  /*d0c0*/  SHF.R.U32.HI R6, RZ, 0x10, R5 ;  /* 0x00000010ff067819 */ /* 0x000fe20000011605 */
[----:B------:R-:W-:Y:S01]  /*d0d0*/  IMAD.MOV.U32 R8, RZ, RZ, R30 ;  /* 0x000000ffff087224 */ /* 0x000fe200078e001e */
[--C-:B------:R-:W-:Y:S01]  /*d0e0*/  SHF.R.U64 R5, R30, 0x10, R31.reuse ;  /* 0x000000101e057819 */ /* 0x100fe2000000121f */
[--C-:B------:R-:W-:Y:S01]  /*d0f0*/  IMAD.MOV.U32 R9, RZ, RZ, R31.reuse ;  /* 0x000000ffff097224 */ /* 0x100fe200078e001f */
[----:B------:R-:W-:-:S02]  /*d100*/  SHF.R.U32.HI R4, RZ, 0x10, R31 ;  /* 0x00000010ff047819 */ /* 0x000fc4000001161f */
[----:B------:R-:W-:Y:S02]  /*d110*/  PRMT R24, R24, 0x5410, R43 ;  /* 0x0000541018187816 */ /* 0x000fe4000000002b */
[----:B------:R-:W-:Y:S02]  /*d120*/  PRMT R25, R25, 0x5410, R44 ;  /* 0x0000541019197816 */ /* 0x000fe4000000002c */
[----:B------:R-:W-:Y:S02]  /*d130*/  PRMT R14, R14, 0x5410, R41 ;  /* 0x000054100e0e7816 */ /* 0x000fe40000000029 */
[----:B------:R-:W-:Y:S02]  /*d140*/  PRMT R15, R15, 0x5410, R42 ;  /* 0x000054100f0f7816 */ /* 0x000fe4000000002a */
[----:B------:R-:W-:Y:S02]  /*d150*/  PRMT R10, R10, 0x5410, R39 ;  /* 0x000054100a0a7816 */ /* 0x000fe40000000027 */
[----:B------:R-:W-:-:S02]  /*d160*/  ISETP.GE.AND P1, PT, R224, R28, PT ;  /* 0x0000001ce000720c */ /* 0x000fc40003f26270 */
[----:B------:R-:W-:Y:S02]  /*d170*/  PRMT R11, R11, 0x5410, R40 ;  /* 0x000054100b0b7816 */ /* 0x000fe40000000028 */
[----:B------:R-:W-:Y:S02]  /*d180*/  PRMT R0, R0, 0x5410, R37 ;  /* 0x0000541000007816 */ /* 0x000fe40000000025 */
[----:B------:R-:W-:Y:S02]  /*d190*/  PRMT R3, R3, 0x5410, R38 ;  /* 0x0000541003037816 */ /* 0x000fe40000000026 */
[----:B------:R-:W-:Y:S02]  /*d1a0*/  PRMT R26, R26, 0x5410, R35 ;  /* 0x000054101a1a7816 */ /* 0x000fe40000000023 */
[----:B------:R-:W-:Y:S02]  /*d1b0*/  PRMT R27, R27, 0x5410, R36 ;  /* 0x000054101b1b7816 */ /* 0x000fe40000000024 */
[----:B------:R-:W-:-:S02]  /*d1c0*/  PRMT R20, R20, 0x5410, R29 ;  /* 0x0000541014147816 */ /* 0x000fc4000000001d */
[----:B------:R-:W-:Y:S01]  /*d1d0*/  PRMT R21, R21, 0x5410, R34 ;  /* 0x0000541015157816 */ /* 0x000fe20000000022 */
[----:B0-----:R-:W-:Y:S06]  /*d1e0*/  @!P0 BRA `(.L_x_580) ;  /* 0x000001ec00f08947 */ /* 0x001fec0003800000 */
.L_x_856:
[----:B------:R-:W-:Y:S05]  /*d1f0*/  BSYNC B1 ;  /* 0x0000000000017941 */ /* 0x000fea0003800000 */
.L_x_579:
[----:B------:R-:W-:Y:S01]  /*d200*/  BSSY B1, `(.L_x_581) ;  /* 0x00000b7000017945 */ /* 0x000fe20003800000 */
[----:B------:R-:W-:Y:S02]  /*d210*/  PRMT R12, R12, 0x5410, R7 ;  /* 0x000054100c0c7816 */ /* 0x000fe40000000007 */
[----:B------:R-:W-:Y:S02]  /*d220*/  PRMT R13, R13, 0x5410, R6 ;  /* 0x000054100d0d7816 */ /* 0x000fe40000000006 */
[----:B------:R-:W-:Y:S02]  /*d230*/  PRMT R8, R8, 0x5410, R5 ;  /* 0x0000541008087816 */ /* 0x000fe40000000005 */
[----:B------:R-:W-:Y:S01]  /*d240*/  PRMT R9, R9, 0x5410, R4 ;  /* 0x0000541009097816 */ /* 0x000fe20000000004 */
[----:B------:R-:W-:Y:S06]  /*d250*/  @P1 BRA `(.L_x_582) ;  /* 0x0000000800c41947 */ /* 0x000fec0003800000 */
[----:B------:R1:W5:Y:S01]  /*d260*/  LDL R43, [R1+0x6c] ;  /* 0x00006c00012b7983 */ /* 0x0003620000100800 */
[----:B------:R-:W2:Y:S03]  /*d270*/  LDC R5, c[0x0][0x3f4] ;  /* 0x0000fd00ff057b82 */ /* 0x000ea60000000800 */
[----:B------:R1:W5:Y:S01]  /*d280*/  LDL R42, [R1+0x68] ;  /* 0x00006800012a7983 */ /* 0x0003620000100800 */
[----:B------:R-:W-:Y:S01]  /*d290*/  BSSY B2, `(.L_x_583) ;  /* 0x000002e000027945 */ /* 0x000fe20003800000 */
[-C--:B--2---:R-:W-:Y:S02]  /*d2a0*/  ISETP.GE.AND P0, PT, R216, R5.reuse, PT ;  /* 0x00000005d800720c */ /* 0x084fe40003f06270 */
[-C--:B------:R-:W-:Y:S02]  /*d2b0*/  ISETP.GE.AND P1, PT, R221, R5.reuse, PT ;  /* 0x00000005dd00720c */ /* 0x080fe40003f26270 */
[----:B------:R-:W-:-:S02]  /*d2c0*/  ISETP.GE.AND P2, PT, R220, R5, PT ;  /* 0x00000005dc00720c */ /* 0x000fc40003f46270 */
[----:B------:R-:W-:-:S07]  /*d2d0*/  ISETP.GE.AND P3, PT, R222, R5, PT ;  /* 0x00000005de00720c */ /* 0x000fce0003f66270 */
[----:B-1----:R-:W-:Y:S06]  /*d2e0*/  @P0 BRA `(.L_x_584) ;  /* 0x0000000000a00947 */ /* 0x002fec0003800000 */
[----:B-----5:R-:W-:Y:S01]  /*d2f0*/  R2UR UR4, R43 ;  /* 0x000000002b0472ca */ /* 0x020fe200000e0000 */
[----:B------:R-:W-:Y:S01]  /*d300*/  IMAD.U32 R35, R26, 0x10000, RZ ;  /* 0x000100001a237824 */ /* 0x000fe200078e00ff */
[C---:B------:R-:W-:Y:S01]  /*d310*/  LOP3.LUT R34, R24.reuse, 0xffff0000, RZ, 0xc0, !PT ;  /* 0xffff000018227812 */ /* 0x040fe200078ec0ff */
[----:B------:R-:W-:Y:S01]  /*d320*/  IMAD.U32 R33, R24, 0x10000, RZ ;  /* 0x0001000018217824 */ /* 0x000fe200078e00ff */
[----:B------:R-:W-:-:S09]  /*d330*/  LOP3.LUT R36, R26, 0xffff0000, RZ, 0xc0, !PT ;  /* 0xffff00001a247812 */ /* 0x000fd200078ec0ff */
[----:B------:R-:W-:-:S05]  /*d340*/  LEA R41, R42, UR4, 0x1 ;  /* 0x000000042a297c11 */ /* 0x000fca000f8e08ff */
[----:B------:R-:W1:Y:S02]  /*d350*/  LDS.128 R4, [R41] ;  /* 0x0000000029047984 */ /* 0x000e640000000c00 */
[C---:B-1----:R-:W-:Y:S01]  /*d360*/  IMAD.U32 R29, R4.reuse, 0x10000, RZ ;  /* 0x00010000041d7824 */ /* 0x042fe200078e00ff */
[----:B------:R-:W-:Y:S01]  /*d370*/  LOP3.LUT R4, R4, 0xffff0000, RZ, 0xc0, !PT ;  /* 0xffff000004047812 */ /* 0x000fe200078ec0ff */
[C---:B------:R-:W-:Y:S01]  /*d380*/  IMAD.U32 R30, R5.reuse, 0x10000, RZ ;  /* 0x00010000051e7824 */ /* 0x040fe200078e00ff */
[----:B------:R-:W-:Y:S01]  /*d390*/  LOP3.LUT R5, R5, 0xffff0000, RZ, 0xc0, !PT ;  /* 0xffff000005057812 */ /* 0x000fe200078ec0ff */
[C---:B------:R-:W-:Y:S01]  /*d3a0*/  IMAD.U32 R31, R6.reuse, 0x10000, RZ ;  /* 0x00010000061f7824 */ /* 0x040fe200078e00ff */
[----:B------:R-:W-:Y:S01]  /*d3b0*/  LOP3.LUT R6, R6, 0xffff0000, RZ, 0xc0, !PT ;  /* 0xffff000006067812 */ /* 0x000fe200078ec0ff */
[C---:B------:R-:W-:Y:S01]  /*d3c0*/  FMUL.FTZ R38, R4.reuse, R35 ;  /* 0x0000002304267220 */ /* 0x040fe20000410000 */
[----:B------:R-:W-:Y:S01]  /*d3d0*/  FMUL.FTZ R4, R4, R33 ;  /* 0x0000002104047220 */ /* 0x000fe20000410000 */
[----:B0-----:R-:W-:-:S02]  /*d3e0*/  IMAD.U32 R32, R7, 0x10000, RZ ;  /* 0x0001000007207824 */ /* 0x001fc400078e00ff */
[----:B------:R-:W-:Y:S01]  /*d3f0*/  FMUL.FTZ R37, R5, R36 ;  /* 0x0000002405257220 */ /* 0x000fe20000410000 */
[C---:B------:R-:W-:Y:S01]  /*d400*/  FFMA.FTZ R38, R29.reuse, R33, -R38 ;  /* 0x000000211d267223 */ /* 0x040fe20000010826 */
[----:B------:R-:W-:Y:S01]  /*d410*/  FFMA.FTZ R35, R29, R35, R4 ;  /* 0x000000231d237223 */ /* 0x000fe20000010004 */
[-C--:B------:R-:W-:Y:S01]  /*d420*/  FMUL.FTZ R39, R5, R34.reuse ;  /* 0x0000002205277220 */ /* 0x080fe20000410000 */
[----:B------:R-:W-:Y:S01]  /*d430*/  LOP3.LUT R7, R7, 0xffff0000, RZ, 0xc0, !PT ;  /* 0xffff000007077812 */ /* 0x000fe200078ec0ff */
[----:B------:R-:W-:Y:S01]  /*d440*/  IMAD.U32 R29, R27, 0x10000, RZ ;  /* 0x000100001b1d7824 */ /* 0x000fe200078e00ff */
[----:B------:R-:W-:Y:S01]  /*d450*/  SHF.L.U32 R4, R25, 0x10, RZ ;  /* 0x0000001019047819 */ /* 0x000fe200000006ff */
[C---:B------:R-:W-:Y:S01]  /*d460*/  FFMA.FTZ R37, R30.reuse, R34, -R37 ;  /* 0x000000221e257223 */ /* 0x040fe20000010825 */
[----:B------:R-:W-:Y:S01]  /*d470*/  LOP3.LUT R33, R27, 0xffff0000, RZ, 0xc0, !PT ;  /* 0xffff00001b217812 */ /* 0x000fe200078ec0ff */
[----:B------:R-:W-:Y:S01]  /*d480*/  FFMA.FTZ R30, R30, R36, R39 ;  /* 0x000000241e1e7223 */ /* 0x000fe20000010027 */
[----:B------:R-:W-:Y:S01]  /*d490*/  LOP3.LUT R5, R25, 0xffff0000, RZ, 0xc0, !PT ;  /* 0xffff000019057812 */ /* 0x000fe200078ec0ff */
[C---:B------:R-:W-:Y:S01]  /*d4a0*/  FMUL.FTZ R34, R6.reuse, R29 ;  /* 0x0000001d06227220 */ /* 0x040fe20000410000 */
[----:B------:R-:W-:Y:S01]  /*d4b0*/  FMUL.FTZ R36, R6, R4 ;  /* 0x0000000406247220 */ /* 0x000fe20000410000 */
[----:B------:R-:W-:-:S02]  /*d4c0*/  FMUL.FTZ R39, R7, R33 ;  /* 0x0000002107277220 */ /* 0x000fc40000410000 */
[----:B------:R-:W-:Y:S01]  /*d4d0*/  FMUL.FTZ R40, R7, R5 ;  /* 0x0000000507287220 */ /* 0x000fe20000410000 */
[C---:B------:R-:W-:Y:S01]  /*d4e0*/  FFMA.FTZ R6, R31.reuse, R4, -R34 ;  /* 0x000000041f067223 */ /* 0x040fe20000010822 */
[----:B------:R-:W-:Y:S01]  /*d4f0*/  FFMA.FTZ R29, R31, R29, R36 ;  /* 0x0000001d1f1d7223 */ /* 0x000fe20000010024 */
[C---:B------:R-:W-:Y:S01]  /*d500*/  FFMA.FTZ R7, R32.reuse, R5, -R39 ;  /* 0x0000000520077223 */ /* 0x040fe20000010827 */
[----:B------:R-:W-:Y:S01]  /*d510*/  FFMA.FTZ R40, R32, R33, R40 ;  /* 0x0000002120287223 */ /* 0x000fe20000010028 */
[----:B------:R-:W-:Y:S02]  /*d520*/  F2FP.BF16.F32.PACK_AB R4, R35, R38 ;  /* 0x000000262304723e */ /* 0x000fe400000010ff */
[----:B------:R-:W-:Y:S02]  /*d530*/  F2FP.BF16.F32.PACK_AB R5, R30, R37 ;  /* 0x000000251e05723e */ /* 0x000fe400000010ff */
[----:B------:R-:W-:Y:S02]  /*d540*/  F2FP.BF16.F32.PACK_AB R6, R29, R6 ;  /* 0x000000061d06723e */ /* 0x000fe400000010ff */
[----:B------:R-:W-:-:S05]  /*d550*/  F2FP.BF16.F32.PACK_AB R7, R40, R7 ;  /* 0x000000072807723e */ /* 0x000fca00000010ff */
[----:B------:R1:W-:Y:S02]  /*d560*/  STS.128 [R41], R4 ;  /* 0x0000000429007388 */ /* 0x0003e40000000c00 */
.L_x_584:
[----:B------:R-:W-:Y:S05]  /*d570*/  BSYNC B2 ;  /* 0x0000000000027941 */ /* 0x000fea0003800000 */
.L_x_583:
[----:B------:R-:W-:Y:S04]  /*d580*/  BSSY B2, `(.L_x_585) ;  /* 0x000002a000027945 */ /* 0x000fe80003800000 */
[----:B------:R-:W-:Y:S05]  /*d590*/  @P1 BRA `(.L_x_586) ;  /* 0x0000000000a01947 */ /* 0x000fea0003800000 */
[----:B-----5:R-:W-:Y:S01]  /*d5a0*/  R2UR UR4, R43 ;  /* 0x000000002b0472ca */ /* 0x020fe200000e0000 */
[----:B------:R-:W-:Y:S01]  /*d5b0*/  IMAD.U32 R35, R20, 0x10000, RZ ;  /* 0x0001000014237824 */ /* 0x000fe200078e00ff */
[C---:B------:R-:W-:Y:S01]  /*d5c0*/  LOP3.LUT R34, R14.reuse, 0xffff0000, RZ, 0xc0, !PT ;  /* 0xffff00000e227812 */ /* 0x040fe200078ec0ff */
[----:B------:R-:W-:Y:S01]  /*d5d0*/  IMAD.U32 R33, R14, 0x10000, RZ ;  /* 0x000100000e217824 */ /* 0x000fe200078e00ff */
[----:B------:R-:W-:-:S09]  /*d5e0*/  LOP3.LUT R36, R20, 0xffff0000, RZ, 0xc0, !PT ;  /* 0xffff000014247812 */ /* 0x000fd200078ec0ff */
[----:B-1----:R-:W-:-:S05]  /*d5f0*/  LEA R41, R42, UR4, 0x1 ;  /* 0x000000042a297c11 */ /* 0x002fca000f8e08ff */
[----:B------:R-:W1:Y:S02]  /*d600*/  LDS.128 R4, [R41+0x4000] ;  /* 0x0040000029047984 */ /* 0x000e640000000c00 */
        /* <DEDUP_REMOVED lines=10> */
[----:B------:R-:W-:Y:S01]  /*d6b0*/  FFMA.FTZ R38, R29, R33, -R38 ;  /* 0x000000211d267223 */ /* 0x000fe20000010826 */
[-C--:B------:R-:W-:Y:S01]  /*d6c0*/  FMUL.FTZ R39, R5, R34.reuse ;  /* 0x0000002205277220 */ /* 0x080fe20000410000 */
[----:B------:R-:W-:Y:S01]  /*d6d0*/  LOP3.LUT R7, R7, 0xffff0000, RZ, 0xc0, !PT ;  /* 0xffff000007077812 */ /* 0x000fe200078ec0ff */
[----:B------:R-:W-:Y:S01]  /*d6e0*/  FFMA.FTZ R35, R29, R35, R4 ;  /* 0x000000231d237223 */ /* 0x000fe20000010004 */
[C---:B------:R-:W-:Y:S01]  /*d6f0*/  LOP3.LUT R33, R21.reuse, 0xffff0000, RZ, 0xc0, !PT ;  /* 0xffff000015217812 */ /* 0x040fe200078ec0ff */
[----:B------:R-:W-:Y:S01]  /*d700*/  IMAD.U32 R29, R21, 0x10000, RZ ;  /* 0x00010000151d7824 */ /* 0x000fe200078e00ff */
[C---:B------:R-:W-:Y:S01]  /*d710*/  LOP3.LUT R5, R15.reuse, 0xffff0000, RZ, 0xc0, !PT ;  /* 0xffff00000f057812 */ /* 0x040fe200078ec0ff */
[----:B------:R-:W-:Y:S02]  /*d720*/  IMAD.U32 R4, R15, 0x10000, RZ ;  /* 0x000100000f047824 */ /* 0x000fe400078e00ff */
[C---:B------:R-:W-:Y:S01]  /*d730*/  FFMA.FTZ R37, R30.reuse, R34, -R37 ;  /* 0x000000221e257223 */ /* 0x040fe20000010825 */
        /* <DEDUP_REMOVED lines=9> */
[----:B------:R-:W-:-:S02]  /*d7d0*/  F2FP.BF16.F32.PACK_AB R4, R35, R38 ;  /* 0x000000262304723e */ /* 0x000fc400000010ff */
[----:B------:R-:W-:Y:S02]  /*d7e0*/  F2FP.BF16.F32.PACK_AB R5, R30, R37 ;  /* 0x000000251e05723e */ /* 0x000fe400000010ff */
[----:B------:R-:W-:Y:S02]  /*d7f0*/  F2FP.BF16.F32.PACK_AB R6, R29, R6 ;  /* 0x000000061d06723e */ /* 0x000fe400000010ff */
[----:B------:R-:W-:-:S05]  /*d800*/  F2FP.BF16.F32.PACK_AB R7, R40, R7 ;  /* 0x000000072807723e */ /* 0x000fca00000010ff */
[----:B------:R2:W-:Y:S02]  /*d810*/  STS.128 [R41+0x4000], R4 ;  /* 0x0040000429007388 */ /* 0x0005e40000000c00 */
.L_x_586:
[----:B------:R-:W-:Y:S05]  /*d820*/  BSYNC B2 ;  /* 0x0000000000027941 */ /* 0x000fea0003800000 */
.L_x_585:
[----:B------:R-:W-:Y:S04]  /*d830*/  BSSY B2, `(.L_x_587) ;  /* 0x000002a000027945 */ /* 0x000fe80003800000 */
[----:B------:R-:W-:Y:S05]  /*d840*/  @P2 BRA `(.L_x_588) ;  /* 0x0000000000a02947 */ /* 0x000fea0003800000 */
[----:B-----5:R-:W-:Y:S01]  /*d850*/  R2UR UR4, R43 ;  /* 0x000000002b0472ca */ /* 0x020fe200000e0000 */
[----:B------:R-:W-:Y:S01]  /*d860*/  IMAD.U32 R35, R12, 0x10000, RZ ;  /* 0x000100000c237824 */ /* 0x000fe200078e00ff */
[C---:B------:R-:W-:Y:S01]  /*d870*/  LOP3.LUT R34, R10.reuse, 0xffff0000, RZ, 0xc0, !PT ;  /* 0xffff00000a227812 */ /* 0x040fe200078ec0ff */
[----:B------:R-:W-:Y:S01]  /*d880*/  IMAD.U32 R33, R10, 0x10000, RZ ;  /* 0x000100000a217824 */ /* 0x000fe200078e00ff */
[----:B------:R-:W-:-:S09]  /*d890*/  LOP3.LUT R36, R12, 0xffff0000, RZ, 0xc0, !PT ;  /* 0xffff00000c247812 */ /* 0x000fd200078ec0ff */
[----:B-12---:R-:W-:-:S05]  /*d8a0*/  LEA R41, R42, UR4, 0x1 ;  /* 0x000000042a297c11 */ /* 0x006fca000f8e08ff */
        /* <DEDUP_REMOVED lines=34> */
.L_x_588:
[----:B------:R-:W-:Y:S05]  /*dad0*/  BSYNC B2 ;  /* 0x0000000000027941 */ /* 0x000fea0003800000 */
.L_x_587:
[----:B------:R-:W-:Y:S05]  /*dae0*/  @P3 BRA `(.L_x_582) ;  /* 0x0000000000a03947 */ /* 0x000fea0003800000 */
[----:B-----5:R-:W-:Y:S01]  /*daf0*/  R2UR UR4, R43 ;  /* 0x000000002b0472ca */ /* 0x020fe200000e0000 */
[----:B------:R-:W-:Y:S01]  /*db00*/  IMAD.U32 R35, R8, 0x10000, RZ ;  /* 0x0001000008237824 */ /* 0x000fe200078e00ff */
[C---:B------:R-:W-:Y:S01]  /*db10*/  LOP3.LUT R34, R0.reuse, 0xffff0000, RZ, 0xc0, !PT ;  /* 0xffff000000227812 */ /* 0x040fe200078ec0ff */
[----:B------:R-:W-:Y:S01]  /*db20*/  IMAD.U32 R33, R0, 0x10000, RZ ;  /* 0x0001000000217824 */ /* 0x000fe200078e00ff */
[----:B------:R-:W-:-:S09]  /*db30*/  LOP3.LUT R36, R8, 0xffff0000, RZ, 0xc0, !PT ;  /* 0xffff000008247812 */ /* 0x000fd200078ec0ff */
[----:B-123--:R-:W-:-:S05]  /*db40*/  LEA R41, R42, UR4, 0x1 ;  /* 0x000000042a297c11 */ /* 0x00efca000f8e08ff */
        /* <DEDUP_REMOVED lines=33> */
[----:B------:R4:W-:Y:S02]  /*dd60*/  STS.128 [R41+0xc000], R4 ;  /* 0x00c0000429007388 */ /* 0x0009e40000000c00 */
.L_x_582:
[----:B------:R-:W-:Y:S05]  /*dd70*/  BSYNC B1 ;  /* 0x0000000000017941 */ /* 0x000fea0003800000 */
.L_x_581:
[----:B-1234-:R-:W-:Y:S01]  /*dd80*/  VIADD R4, R224, 0x20 ;  /* 0x00000020e0047836 */ /* 0x01efe20000000000 */
[----:B------:R-:W-:Y:S04]  /*dd90*/  BSSY B1, `(.L_x_589) ;  /* 0x00000b4000017945 */ /* 0x000fe80003800000 */
[----:B------:R-:W-:-:S13]  /*dda0*/  ISETP.GE.AND P0, PT, R4, R28, PT ;  /* 0x0000001c0400720c */ /* 0x000fda0003f06270 */
[----:B------:R-:W-:Y:S05]  /*ddb0*/  @P0 BRA `(.L_x_590) ;  /* 0x0000000800c40947 */ /* 0x000fea0003800000 */
[----:B------:R1:W5:Y:S01]  /*ddc0*/  LDL R44, [R1+0x6c] ;  /* 0x00006c00012c7983 */ /* 0x0003620000100800 */
[----:B------:R-:W2:Y:S03]  /*ddd0*/  LDC R5, c[0x0][0x3f4] ;  /* 0x0000fd00ff057b82 */ /* 0x000ea60000000800 */
[----:B-----5:R1:W5:Y:S01]  /*dde0*/  LDL R43, [R1+0x68] ;  /* 0x00006800012b7983 */ /* 0x0203620000100800 */
[----:B------:R-:W-:Y:S01]  /*ddf0*/  BSSY B2, `(.L_x_591) ;  /* 0x000002e000027945 */ /* 0x000fe20003800000 */
[-C--:B--2---:R-:W-:Y:S02]  /*de00*/  ISETP.GE.AND P0, PT, R216, R5.reuse, PT ;  /* 0x00000005d800720c */ /* 0x084fe40003f06270 */
[-C--:B------:R-:W-:Y:S02]  /*de10*/  ISETP.GE.AND P1, PT, R221, R5.reuse, PT ;  /* 0x00000005dd00720c */ /* 0x080fe40003f26270 */
[----:B------:R-:W-:-:S02]  /*de20*/  ISETP.GE.AND P2, PT, R220, R5, PT ;  /* 0x00000005dc00720c */ /* 0x000fc40003f46270 */
[----:B------:R-:W-:-:S07]  /*de30*/  ISETP.GE.AND P3, PT, R222, R5, PT ;  /* 0x00000005de00720c */ /* 0x000fce0003f66270 */
[----:B-1----:R-:W-:Y:S06]  /*de40*/  @P0 BRA `(.L_x_592) ;  /* 0x0000000000a00947 */ /* 0x002fec0003800000 */
[----:B------:R-:W-:Y:S01]  /*de50*/  R2UR UR4, R44 ;  /* 0x000000002c0472ca */ /* 0x000fe200000e0000 */
[C---:B------:R-:W-:Y:S01]  /*de60*/  IMAD.U32 R37, R26.reuse, 0x10000, RZ ;  /* 0x000100001a257824 */ /* 0x040fe200078e00ff */
[----:B------:R-:W-:Y:S01]  /*de70*/  LOP3.LUT R40, R26, 0xffff0000, RZ, 0xc0, !PT ;  /* 0xffff00001a287812 */ /* 0x000fe200078ec0ff */
[C---:B------:R-:W-:Y:S01]  /*de80*/  IMAD.U32 R35, R24.reuse, 0x10000, RZ ;  /* 0x0001000018237824 */ /* 0x040fe200078e00ff */
[----:B------:R-:W-:Y:S01]  /*de90*/  LOP3.LUT R38, R24, 0xffff0000, RZ, 0xc0, !PT ;  /* 0xffff000018267812 */ /* 0x000fe200078ec0ff */
[C---:B------:R-:W-:Y:S01]  /*dea0*/  IMAD.U32 R39, R27.reuse, 0x10000, RZ ;  /* 0x000100001b277824 */ /* 0x040fe200078e00ff */
[----:B------:R-:W-:-:S07]  /*deb0*/  LOP3.LUT R42, R27, 0xffff0000, RZ, 0xc0, !PT ;  /* 0xffff00001b2a7812 */ /* 0x000fce00078ec0ff */
[----:B-----5:R-:W-:-:S05]  /*dec0*/  LEA R41, R43, UR4, 0x1 ;  /* 0x000000042b297c11 */ /* 0x020fca000f8e08ff */
[----:B------:R-:W1:Y:S02]  /*ded0*/  LDS.128 R4, [R41+0x1000] ;  /* 0x0010000029047984 */ /* 0x000e640000000c00 */
[C---:B-1----:R-:W-:Y:S01]  /*dee0*/  IMAD.U32 R29, R4.reuse, 0x10000, RZ ;  /* 0x00010000041d7824 */ /* 0x042fe200078e00ff */
[----:B------:R-:W-:Y:S01]  /*def0*/  LOP3.LUT R4, R4, 0xffff0000, RZ, 0xc0, !PT ;  /* 0xffff000004047812 */ /* 0x000fe200078ec0ff */
[C---:B------:R-:W-:Y:S01]  /*df00*/  IMAD.U32 R30, R5.reuse, 0x10000, RZ ;  /* 0x00010000051e7824 */ /* 0x040fe200078e00ff */
[----:B------:R-:W-:Y:S01]  /*df10*/  LOP3.LUT R5, R5, 0xffff0000, RZ, 0xc0, !PT ;  /* 0xffff000005057812 */ /* 0x000fe200078ec0ff */
[C---:B------:R-:W-:Y:S01]  /*df20*/  IMAD.U32 R31, R6.reuse, 0x10000, RZ ;  /* 0x00010000061f7824 */ /* 0x040fe200078e00ff */
[----:B------:R-:W-:Y:S01]  /*df30*/  LOP3.LUT R6, R6, 0xffff0000, RZ, 0xc0, !PT ;  /* 0xffff000006067812 */ /* 0x000fe200078ec0ff */
[-C--:B------:R-:W-:Y:S01]  /*df40*/  FMUL.FTZ R34, R37, R4.reuse ;  /* 0x0000000425227220 */ /* 0x080fe20000410000 */
[----:B------:R-:W-:Y:S01]  /*df50*/  FMUL.FTZ R36, R35, R4 ;  /* 0x0000000423247220 */ /* 0x000fe20000410000 */
[----:B------:R-:W-:Y:S01]  /*df60*/  FMUL.FTZ R33, R40, R5 ;  /* 0x0000000528217220 */ /* 0x000fe20000410000 */
[----:B0-----:R-:W-:-:S02]  /*df70*/  IMAD.U32 R32, R7, 0x10000, RZ ;  /* 0x0001000007207824 */ /* 0x001fc400078e00ff */
[----:B------:R-:W-:Y:S01]  /*df80*/  FFMA.FTZ R4, R35, R29, -R34 ;  /* 0x0000001d23047223 */ /* 0x000fe20000010822 */
[C---:B------:R-:W-:Y:S01]  /*df90*/  FMUL.FTZ R35, R38.reuse, R5 ;  /* 0x0000000526237220 */ /* 0x040fe20000410000 */
[----:B------:R-:W-:Y:S01]  /*dfa0*/  LOP3.LUT R7, R7, 0xffff0000, RZ, 0xc0, !PT ;  /* 0xffff000007077812 */ /* 0x000fe200078ec0ff */
[-C--:B------:R-:W-:Y:S01]  /*dfb0*/  FFMA.FTZ R5, R38, R30.reuse, -R33 ;  /* 0x0000001e26057223 */ /* 0x080fe20000010821 */
[----:B------:R-:W-:Y:S01]  /*dfc0*/  FFMA.FTZ R29, R37, R29, R36 ;  /* 0x0000001d251d7223 */ /* 0x000fe20000010024 */
[C---:B------:R-:W-:Y:S01]  /*dfd0*/  LOP3.LUT R38, R25.reuse, 0xffff0000, RZ, 0xc0, !PT ;  /* 0xffff000019267812 */ /* 0x040fe200078ec0ff */
[----:B------:R-:W-:Y:S02]  /*dfe0*/  IMAD.U32 R37, R25, 0x10000, RZ ;  /* 0x0001000019257824 */ /* 0x000fe400078e00ff */
[----:B------:R-:W-:Y:S01]  /*dff0*/  FFMA.FTZ R30, R40, R30, R35 ;  /* 0x0000001e281e7223 */ /* 0x000fe20000010023 */
[-C--:B------:R-:W-:Y:S01]  /*e000*/  FMUL.FTZ R34, R39, R6.reuse ;  /* 0x0000000627227220 */ /* 0x080fe20000410000 */
[-C--:B------:R-:W-:Y:S01]  /*e010*/  FMUL.FTZ R33, R42, R7.reuse ;  /* 0x000000072a217220 */ /* 0x080fe20000410000 */
[C---:B------:R-:W-:Y:S01]  /*e020*/  FMUL.FTZ R36, R37.reuse, R6 ;  /* 0x0000000625247220 */ /* 0x040fe20000410000 */
[C---:B------:R-:W-:Y:S01]  /*e030*/  FMUL.FTZ R35, R38.reuse, R7 ;  /* 0x0000000726237220 */ /* 0x040fe20000410000 */
[-C--:B------:R-:W-:Y:S01]  /*e040*/  FFMA.FTZ R6, R37, R31.reuse, -R34 ;  /* 0x0000001f25067223 */ /* 0x080fe20000010822 */
[-C--:B------:R-:W-:Y:S01]  /*e050*/  FFMA.FTZ R7, R38, R32.reuse, -R33 ;  /* 0x0000002026077223 */ /* 0x080fe20000010821 */
[----:B------:R-:W-:Y:S01]  /*e060*/  FFMA.FTZ R31, R39, R31, R36 ;  /* 0x0000001f271f7223 */ /* 0x000fe20000010024 */
[----:B------:R-:W-:Y:S01]  /*e070*/  FFMA.FTZ R32, R42, R32, R35 ;  /* 0x000000202a207223 */ /* 0x000fe20000010023 */
[----:B------:R-:W-:-:S02]  /*e080*/  F2FP.BF16.F32.PACK_AB R4, R29, R4 ;  /* 0x000000041d04723e */ /* 0x000fc400000010ff */
[----:B------:R-:W-:Y:S02]  /*e090*/  F2FP.BF16.F32.PACK_AB R5, R30, R5 ;  /* 0x000000051e05723e */ /* 0x000fe400000010ff */
[----:B------:R-:W-:Y:S02]  /*e0a0*/  F2FP.BF16.F32.PACK_AB R6, R31, R6 ;  /* 0x000000061f06723e */ /* 0x000fe400000010ff */
[----:B------:R-:W-:-:S05]  /*e0b0*/  F2FP.BF16.F32.PACK_AB R7, R32, R7 ;  /* 0x000000072007723e */ /* 0x000fca00000010ff */
[----:B------:R1:W-:Y:S02]  /*e0c0*/  STS.128 [R41+0x1000], R4 ;  /* 0x0010000429007388 */ /* 0x0003e40000000c00 */
.L_x_592:
[----:B------:R-:W-:Y:S05]  /*e0d0*/  BSYNC B2 ;  /* 0x0000000000027941 */ /* 0x000fea0003800000 */
.L_x_591:
[----:B------:R-:W-:Y:S04]  /*e0e0*/  BSSY B2, `(.L_x_593) ;  /* 0x000002a000027945 */ /* 0x000fe80003800000 */
[----:B------:R-:W-:Y:S05]  /*e0f0*/  @P1 BRA `(.L_x_594) ;  /* 0x0000000000a01947 */ /* 0x000fea0003800000 */
[----:B------:R-:W-:Y:S01]  /*e100*/  R2UR UR4, R44 ;  /* 0x000000002c0472ca */ /* 0x000fe200000e0000 */
[C---:B------:R-:W-:Y:S01]  /*e110*/  IMAD.U32 R37, R20.reuse, 0x10000, RZ ;  /* 0x0001000014257824 */ /* 0x040fe200078e00ff */
[----:B------:R-:W-:Y:S01]  /*e120*/  LOP3.LUT R40, R20, 0xffff0000, RZ, 0xc0, !PT ;  /* 0xffff000014287812 */ /* 0x000fe200078ec0ff */
[C---:B------:R-:W-:Y:S01]  /*e130*/  IMAD.U32 R35, R14.reuse, 0x10000, RZ ;  /* 0x000100000e237824 */ /* 0x040fe200078e00ff */
[----:B------:R-:W-:Y:S01]  /*e140*/  LOP3.LUT R38, R14, 0xffff0000, RZ, 0xc0, !PT ;  /* 0xffff00000e267812 */ /* 0x000fe200078ec0ff */
[C---:B------:R-:W-:Y:S01]  /*e150*/  IMAD.U32 R39, R21.reuse, 0x10000, RZ ;  /* 0x0001000015277824 */ /* 0x040fe200078e00ff */
[----:B------:R-:W-:-:S07]  /*e160*/  LOP3.LUT R42, R21, 0xffff0000, RZ, 0xc0, !PT ;  /* 0xffff0000152a7812 */ /* 0x000fce00078ec0ff */
[----:B-1---5:R-:W-:-:S05]  /*e170*/  LEA R41, R43, UR4, 0x1 ;  /* 0x000000042b297c11 */ /* 0x022fca000f8e08ff */
        /* <DEDUP_REMOVED lines=32> */
.L_x_594:
[----:B------:R-:W-:Y:S05]  /*e380*/  BSYNC B2 ;  /* 0x0000000000027941 */ /* 0x000fea0003800000 */
.L_x_593:
[----:B------:R-:W-:Y:S04]  /*e390*/  BSSY B2, `(.L_x_595) ;  /* 0x000002a000027945 */ /* 0x000fe80003800000 */
[----:B------:R-:W-:Y:S05]  /*e3a0*/  @P2 BRA `(.L_x_596) ;  /* 0x0000000000a02947 */ /* 0x000fea0003800000 */
[----:B------:R-:W-:Y:S01]  /*e3b0*/  R2UR UR4, R44 ;  /* 0x000000002c0472ca */ /* 0x000fe200000e0000 */
[C---:B------:R-:W-:Y:S01]  /*e3c0*/  IMAD.U32 R37, R12.reuse, 0x10000, RZ ;  /* 0x000100000c257824 */ /* 0x040fe200078e00ff */
[----:B------:R-:W-:Y:S01]  /*e3d0*/  LOP3.LUT R40, R12, 0xffff0000, RZ, 0xc0, !PT ;  /* 0xffff00000c287812 */ /* 0x000fe200078ec0ff */
[C---:B------:R-:W-:Y:S01]  /*e3e0*/  IMAD.U32 R35, R10.reuse, 0x10000, RZ ;  /* 0x000100000a237824 */ /* 0x040fe200078e00ff */
[----:B------:R-:W-:Y:S02]  /*e3f0*/  LOP3.LUT R38, R10, 0xffff0000, RZ, 0xc0, !PT ;  /* 0xffff00000a267812 */ /* 0x000fe400078ec0ff */
[C---:B------:R-:W-:Y:S02]  /*e400*/  SHF.L.U32 R39, R13.reuse, 0x10, RZ ;  /* 0x000000100d277819 */ /* 0x040fe400000006ff */
[----:B------:R-:W-:-:S05]  /*e410*/  LOP3.LUT R42, R13, 0xffff0000, RZ, 0xc0, !PT ;  /* 0xffff00000d2a7812 */ /* 0x000fca00078ec0ff */
[----:B-12--5:R-:W-:-:S05]  /*e420*/  LEA R41, R43, UR4, 0x1 ;  /* 0x000000042b297c11 */ /* 0x026fca000f8e08ff */
        /* <DEDUP_REMOVED lines=32> */
.L_x_596:
[----:B------:R-:W-:Y:S05]  /*e630*/  BSYNC B2 ;  /* 0x0000000000027941 */ /* 0x000fea0003800000 */
.L_x_595:
        /* <DEDUP_REMOVED lines=8> */
[----:B-123-5:R-:W-:-:S05]  /*e6c0*/  LEA R41, R43, UR4, 0x1 ;  /* 0x000000042b297c11 */ /* 0x02efca000f8e08ff */
        /* <DEDUP_REMOVED lines=32> */
.L_x_590:
[----:B------:R-:W-:Y:S05]  /*e8d0*/  BSYNC B1 ;  /* 0x0000000000017941 */ /* 0x000fea0003800000 */
.L_x_589:
        /* <DEDUP_REMOVED lines=53> */
.L_x_600:
[----:B------:R-:W-:Y:S05]  /*ec30*/  BSYNC B2 ;  /* 0x0000000000027941 */ /* 0x000fea0003800000 */
.L_x_599:
        /* <DEDUP_REMOVED lines=15> */
[----:B------:R-:W-:Y:S01]  /*ed30*/  IMAD.U32 R31, R6, 0x10000, RZ ;  /* 0x00010000061f7824 */ /* 0x000fe200078e00ff */
[----:B0-----:R-:W-:Y:S01]  /*ed40*/  SHF.L.U32 R32, R7, 0x10, RZ ;  /* 0x0000001007207819 */ /* 0x001fe200000006ff */
[-C--:B------:R-:W-:Y:S01]  /*ed50*/  FMUL.FTZ R34, R37, R4.reuse ;  /* 0x0000000425227220 */ /* 0x080fe20000410000 */
[C---:B------:R-:W-:Y:S01]  /*ed60*/  FMUL.FTZ R36, R35.reuse, R4 ;  /* 0x0000000423247220 */ /* 0x040fe20000410000 */
[----:B------:R-:W-:Y:S01]  /*ed70*/  FMUL.FTZ R33, R40, R5 ;  /* 0x0000000528217220 */ /* 0x000fe20000410000 */
[----:B------:R-:W-:Y:S01]  /*ed80*/  LOP3.LUT R6, R6, 0xffff0000, RZ, 0xc0, !PT ;  /* 0xffff000006067812 */ /* 0x000fe200078ec0ff */
[----:B------:R-:W-:Y:S01]  /*ed90*/  FFMA.FTZ R4, R35, R29, -R34 ;  /* 0x0000001d23047223 */ /* 0x000fe20000010822 */
[C---:B------:R-:W-:Y:S01]  /*eda0*/  FMUL.FTZ R35, R38.reuse, R5 ;  /* 0x0000000526237220 */ /* 0x040fe20000410000 */
[----:B------:R-:W-:Y:S01]  /*edb0*/  LOP3.LUT R7, R7, 0xffff0000, RZ, 0xc0, !PT ;  /* 0xffff000007077812 */ /* 0x000fe200078ec0ff */
[----:B------:R-:W-:Y:S01]  /*edc0*/  FFMA.FTZ R5, R38, R30, -R33 ;  /* 0x0000001e26057223 */ /* 0x000fe20000010821 */
[----:B------:R-:W-:Y:S01]  /*edd0*/  FFMA.FTZ R29, R37, R29, R36 ;  /* 0x0000001d251d7223 */ /* 0x000fe20000010024 */
[C---:B------:R-:W-:Y:S01]  /*ede0*/  LOP3.LUT R38, R15.reuse, 0xffff0000, RZ, 0xc0, !PT ;  /* 0xffff00000f267812 */ /* 0x040fe200078ec0ff */
[----:B------:R-:W-:-:S02]  /*edf0*/  IMAD.U32 R37, R15, 0x10000, RZ ;  /* 0x000100000f257824 */ /* 0x000fc400078e00ff */
        /* <DEDUP_REMOVED lines=9> */
[----:B------:R-:W-:Y:S02]  /*ee90*/  F2FP.BF16.F32.PACK_AB R4, R29, R4 ;  /* 0x000000041d04723e */ /* 0x000fe400000010ff */
[----:B------:R-:W-:-:S02]  /*eea0*/  F2FP.BF16.F32.PACK_AB R5, R30, R5 ;  /* 0x000000051e05723e */ /* 0x000fc400000010ff */
[----:B------:R-:W-:Y:S02]  /*eeb0*/  F2FP.BF16.F32.PACK_AB R6, R31, R6 ;  /* 0x000000061f06723e */ /* 0x000fe400000010ff */
[----:B------:R-:W-:-:S05]  /*eec0*/  F2FP.BF16.F32.PACK_AB R7, R32, R7 ;  /* 0x000000072007723e */ /* 0x000fca00000010ff */
[----:B------:R2:W-:Y:S02]  /*eed0*/  STS.128 [R41+0x6000], R4 ;  /* 0x0060000429007388 */ /* 0x0005e40000000c00 */
.L_x_602:
[----:B------:R-:W-:Y:S05]  /*eee0*/  BSYNC B2 ;  /* 0x0000000000027941 */ /* 0x000fea0003800000 */
.L_x_601:
        /* <DEDUP_REMOVED lines=42> */
.L_x_604:
[----:B------:R-:W-:Y:S05]  /*f190*/  BSYNC B2 ;  /* 0x0000000000027941 */ /* 0x000fea0003800000 */
.L_x_603:
        /* <DEDUP_REMOVED lines=41> */
.L_x_598:
[----:B------:R-:W-:Y:S05]  /*f430*/  BSYNC B1 ;  /* 0x0000000000017941 */ /* 0x000fea0003800000 */
.L_x_597:
[----:B-1234-:R-:W-:-:S05]  /*f440*/  VIADD R5, R224, 0x60 ;  /* 0x00000060e0057836 */ /* 0x01efca0000000000 */
[----:B------:R-:W-:-:S13]  /*f450*/  ISETP.GE.AND P0, PT, R5, R28, PT ;  /* 0x0000001c0500720c */ /* 0x000fda0003f06270 */
[----:B------:R-:W-:Y:S05]  /*f460*/  @P0 BRA `(.L_x_605) ;  /* 0x0000004400600947 */ /* 0x000fea0003800000 */
[----:B------:R-:W2:Y:S01]  /*f470*/  LDL R6, [R1+0x6c] ;  /* 0x00006c0001067983 */ /* 0x000ea20000100800 */
[----:B------:R-:W1:Y:S03]  /*f480*/  LDC R5, c[0x0][0x3f4] ;  /* 0x0000fd00ff057b82 */ /* 0x000e660000000800 */
[----:B------:R-:W3:Y:S01]  /*f490*/  LDL R4, [R1+0x68] ;  /* 0x0000680001047983 */ /* 0x000ee20000100800 */
[----:B------:R-:W-:Y:S01]  /*f4a0*/  BSSY B1, `(.L_x_606) ;  /* 0x000002e000017945 */ /* 0x000fe20003800000 */
[-C--:B-1----:R-:W-:Y:S02]  /*f4b0*/  ISETP.GE.AND P0, PT, R216, R5.reuse, PT ;  /* 0x00000005d800720c */ /* 0x082fe40003f06270 */
[-C--:B------:R-:W-:Y:S02]  /*f4c0*/  ISETP.GE.AND P1, PT, R221, R5.reuse, PT ;  /* 0x00000005dd00720c */ /* 0x080fe40003f26270 */
[----:B------:R-:W-:-:S02]  /*f4d0*/  ISETP.GE.AND P2, PT, R220, R5, PT ;  /* 0x00000005dc00720c */ /* 0x000fc40003f46270 */
[----:B------:R-:W-:Y:S02]  /*f4e0*/  ISETP.GE.AND P3, PT, R222, R5, PT ;  /* 0x00000005de00720c */ /* 0x000fe40003f66270 */
[----:B--2---:R-:W-:-:S13]  /*f4f0*/  R2UR UR4, R6 ;  /* 0x00000000060472ca */ /* 0x004fda00000e0000 */
[----:B---3--:R-:W-:Y:S01]  /*f500*/  LEA R28, R4, UR4, 0x1 ;  /* 0x00000004041c7c11 */ /* 0x008fe2000f8e08ff */
[----:B------:R-:W-:Y:S06]  /*f510*/  @P0 BRA `(.L_x_607) ;  /* 0x0000000000980947 */ /* 0x000fec0003800000 */
[----:B------:R-:W1:Y:S01]  /*f520*/  LDS.128 R4, [R28+0x3000] ;  /* 0x003000001c047984 */ /* 0x000e620000000c00 */
[C---:B------:R-:W-:Y:S01]  /*f530*/  IMAD.U32 R35, R26.reuse, 0x10000, RZ ;  /* 0x000100001a237824 */ /* 0x040fe200078e00ff */
[----:B------:R-:W-:Y:S01]  /*f540*/  LOP3.LUT R38, R26, 0xffff0000, RZ, 0xc0, !PT ;  /* 0xffff00001a267812 */ /* 0x000fe200078ec0ff */
[C---:B------:R-:W-:Y:S01]  /*f550*/  IMAD.U32 R33, R24.reuse, 0x10000, RZ ;  /* 0x0001000018217824 */ /* 0x040fe200078e00ff */
[----:B------:R-:W-:Y:S02]  /*f560*/  LOP3.LUT R36, R24, 0xffff0000, RZ, 0xc0, !PT ;  /* 0xffff000018247812 */ /* 0x000fe400078ec0ff */
[----:B------:R-:W-:Y:S01]  /*f570*/  LOP3.LUT R40, R27, 0xffff0000, RZ, 0xc0, !PT ;  /* 0xffff00001b287812 */ /* 0x000fe200078ec0ff */
[C---:B-1----:R-:W-:Y:S01]  /*f580*/  IMAD.U32 R29, R4.reuse, 0x10000, RZ ;  /* 0x00010000041d7824 */ /* 0x042fe200078e00ff */
[----:B------:R-:W-:Y:S01]  /*f590*/  LOP3.LUT R4, R4, 0xffff0000, RZ, 0xc0, !PT ;  /* 0xffff000004047812 */ /* 0x000fe200078ec0ff */
[C---:B------:R-:W-:Y:S01]  /*f5a0*/  IMAD.U32 R30, R5.reuse, 0x10000, RZ ;  /* 0x00010000051e7824 */ /* 0x040fe200078e00ff */
[----:B------:R-:W-:Y:S01]  /*f5b0*/  LOP3.LUT R5, R5, 0xffff0000, RZ, 0xc0, !PT ;  /* 0xffff000005057812 */ /* 0x000fe200078ec0ff */
[----:B------:R-:W-:Y:S01]  /*f5c0*/  IMAD.U32 R26, R7, 0x10000, RZ ;  /* 0x00010000071a7824 */ /* 0x000fe200078e00ff */
[----:B------:R-:W-:Y:S01]  /*f5d0*/  SHF.L.U32 R24, R6, 0x10, RZ ;  /* 0x0000001006187819 */ /* 0x000fe200000006ff */
[-C--:B0-----:R-:W-:Y:S01]  /*f5e0*/  FMUL.FTZ R32, R35, R4.reuse ;  /* 0x0000000423207220 */ /* 0x081fe20000410000 */
[----:B------:R-:W-:Y:S01]  /*f5f0*/  FMUL.FTZ R34, R33, R4 ;  /* 0x0000000421227220 */ /* 0x000fe20000410000 */
[----:B------:R-:W-:Y:S01]  /*f600*/  FMUL.FTZ R31, R38, R5 ;  /* 0x00000005261f7220 */ /* 0x000fe20000410000 */
[----:B------:R-:W-:Y:S01]  /*f610*/  LOP3.LUT R7, R7, 0xffff0000, RZ, 0xc0, !PT ;  /* 0xffff000007077812 */ /* 0x000fe200078ec0ff */
[-C--:B------:R-:W-:Y:S01]  /*f620*/  FFMA.FTZ R4, R33, R29.reuse, -R32 ;  /* 0x0000001d21047223 */ /* 0x080fe20000010820 */
[----:B------:R-:W-:Y:S01]  /*f630*/  FFMA.FTZ R29, R35, R29, R34 ;  /* 0x0000001d231d7223 */ /* 0x000fe20000010022 */
[----:B------:R-:W-:Y:S01]  /*f640*/  FMUL.FTZ R33, R36, R5 ;  /* 0x0000000524217220 */ /* 0x000fe20000410000 */
[----:B------:R-:W-:Y:S01]  /*f650*/  LOP3.LUT R6, R6, 0xffff0000, RZ, 0xc0, !PT ;  /* 0xffff000006067812 */ /* 0x000fe200078ec0ff */
[----:B------:R-:W-:Y:S01]  /*f660*/  FFMA.FTZ R5, R36, R30, -R31 ;  /* 0x0000001e24057223 */ /* 0x000fe2000001081f */
[----:B------:R-:W-:Y:S01]  /*f670*/  LOP3.LUT R34, R25, 0xffff0000, RZ, 0xc0, !PT ;  /* 0xffff000019227812 */ /* 0x000fe200078ec0ff */
[----:B------:R-:W-:-:S02]  /*f680*/  IMAD.U32 R36, R27, 0x10000, RZ ;  /* 0x000100001b247824 */ /* 0x000fc400078e00ff */
[----:B------:R-:W-:Y:S01]  /*f690*/  FFMA.FTZ R30, R38, R30, R33 ;  /* 0x0000001e261e7223 */ /* 0x000fe20000010021 */
[----:B------:R-:W-:Y:S02]  /*f6a0*/  IMAD.U32 R32, R25, 0x10000, RZ ;  /* 0x0001000019207824 */ /* 0x000fe400078e00ff */
[-C--:B------:R-:W-:Y:S01]  /*f6b0*/  FMUL.FTZ R31, R40, R7.reuse ;  /* 0x00000007281f7220 */ /* 0x080fe20000410000 */
[-C--:B------:R-:W-:Y:S01]  /*f6c0*/  FMUL.FTZ R25, R36, R6.reuse ;  /* 0x0000000624197220 */ /* 0x080fe20000410000 */
[----:B------:R-:W-:Y:S01]  /*f6d0*/  FMUL.FTZ R33, R34, R7 ;  /* 0x0000000722217220 */ /* 0x000fe20000410000 */
[----:B------:R-:W-:Y:S01]  /*f6e0*/  FMUL.FTZ R27, R32, R6 ;  /* 0x00000006201b7220 */ /* 0x000fe20000410000 */
[----:B------:R-:W-:Y:S01]  /*f6f0*/  FFMA.FTZ R7, R34, R26, -R31 ;  /* 0x0000001a22077223 */ /* 0x000fe2000001081f */
[----:B------:R-:W-:Y:S01]  /*f700*/  FFMA.FTZ R6, R32, R24, -R25 ;  /* 0x0000001820067223 */ /* 0x000fe20000010819 */
[----:B------:R-:W-:Y:S01]  /*f710*/  FFMA.FTZ R26, R40, R26, R33 ;  /* 0x0000001a281a7223 */ /* 0x000fe20000010021 */
[----:B------:R-:W-:Y:S01]  /*f720*/  FFMA.FTZ R27, R36, R24, R27 ;  /* 0x00000018241b7223 */ /* 0x000fe2000001001b */
[----:B------:R-:W-:-:S02]  /*f730*/  F2FP.BF16.F32.PACK_AB R4, R29, R4 ;  /* 0x000000041d04723e */ /* 0x000fc400000010ff */
[----:B------:R-:W-:Y:S02]  /*f740*/  F2FP.BF16.F32.PACK_AB R5, R30, R5 ;  /* 0x000000051e05723e */ /* 0x000fe400000010ff */
[----:B------:R-:W-:Y:S02]  /*f750*/  F2FP.BF16.F32.PACK_AB R6, R27, R6 ;  /* 0x000000061b06723e */ /* 0x000fe400000010ff */
[----:B------:R-:W-:-:S05]  /*f760*/  F2FP.BF16.F32.PACK_AB R7, R26, R7 ;  /* 0x000000071a07723e */ /* 0x000fca00000010ff */
[----:B------:R1:W-:Y:S02]  /*f770*/  STS.128 [R28+0x3000], R4 ;  /* 0x003000041c007388 */ /* 0x0003e40000000c00 */
.L_x_607:
[----:B------:R-:W-:Y:S05]  /*f780*/  BSYNC B1 ;  /* 0x0000000000017941 */ /* 0x000fea0003800000 */
.L_x_606:
[----:B------:R-:W-:Y:S04]  /*f790*/  BSSY B1, `(.L_x_608) ;  /* 0x0000028000017945 */ /* 0x000fe80003800000 */
[----:B------:R-:W-:Y:S05]  /*f7a0*/  @P1 BRA `(.L_x_609) ;  /* 0x0000000000981947 */ /* 0x000fea0003800000 */
[----:B-1----:R-:W1:Y:S01]  /*f7b0*/  LDS.128 R4, [R28+0x7000] ;  /* 0x007000001c047984 */ /* 0x002e620000000c00 */
[----:B------:R-:W-:Y:S01]  /*f7c0*/  IMAD.U32 R30, R14, 0x10000, RZ ;  /* 0x000100000e1e7824 */ /* 0x000fe200078e00ff */
[C---:B------:R-:W-:Y:S01]  /*f7d0*/  LOP3.LUT R33, R20.reuse, 0xffff0000, RZ, 0xc0, !PT ;  /* 0xffff000014217812 */ /* 0x040fe200078ec0ff */
[----:B0-----:R-:W-:Y:S01]  /*f7e0*/  IMAD.U32 R32, R20, 0x10000, RZ ;  /* 0x0001000014207824 */ /* 0x001fe200078e00ff */
[----:B------:R-:W-:Y:S02]  /*f7f0*/  LOP3.LUT R31, R14, 0xffff0000, RZ, 0xc0, !PT ;  /* 0xffff00000e1f7812 */ /* 0x000fe400078ec0ff */
[----:B------:R-:W-:Y:S01]  /*f800*/  LOP3.LUT R34, R21, 0xffff0000, RZ, 0xc0, !PT ;  /* 0xffff000015227812 */ /* 0x000fe200078ec0ff */
        /* <DEDUP_REMOVED lines=9> */
[----:B------:R-:W-:-:S02]  /*f8a0*/  IMAD.U32 R14, R6, 0x10000, RZ ;  /* 0x00010000060e7824 */ /* 0x000fc400078e00ff */
[-C--:B------:R-:W-:Y:S01]  /*f8b0*/  FFMA.FTZ R4, R30, R24.reuse, -R27 ;  /* 0x000000181e047223 */ /* 0x080fe2000001081b */
[----:B------:R-:W-:Y:S01]  /*f8c0*/  FFMA.FTZ R29, R32, R24, R29 ;  /* 0x00000018201d7223 */ /* 0x000fe2000001001d */
[C---:B------:R-:W-:Y:S01]  /*f8d0*/  FMUL.FTZ R24, R31.reuse, R5 ;  /* 0x000000051f187220 */ /* 0x040fe20000410000 */
[----:B------:R-:W-:Y:S01]  /*f8e0*/  LOP3.LUT R6, R6, 0xffff0000, RZ, 0xc0, !PT ;  /* 0xffff000006067812 */ /* 0x000fe200078ec0ff */
[-C--:B------:R-:W-:Y:S01]  /*f8f0*/  FFMA.FTZ R5, R31, R25.reuse, -R26 ;  /* 0x000000191f057223 */ /* 0x080fe2000001081a */
[----:B------:R-:W-:Y:S01]  /*f900*/  LOP3.LUT R30, R15, 0xffff0000, RZ, 0xc0, !PT ;  /* 0xffff00000f1e7812 */ /* 0x000fe200078ec0ff */
[----:B------:R-:W-:Y:S02]  /*f910*/  IMAD.U32 R32, R21, 0x10000, RZ ;  /* 0x0001000015207824 */ /* 0x000fe400078e00ff */
        /* <DEDUP_REMOVED lines=15> */
.L_x_609:
[----:B------:R-:W-:Y:S05]  /*fa10*/  BSYNC B1 ;  /* 0x0000000000017941 */ /* 0x000fea0003800000 */
.L_x_608:
[----:B------:R-:W-:Y:S04]  /*fa20*/  BSSY B1, `(.L_x_610) ;  /* 0x0000028000017945 */ /* 0x000fe80003800000 */
[----:B------:R-:W-:Y:S05]  /*fa30*/  @P2 BRA `(.L_x_611) ;  /* 0x0000000000982947 */ /* 0x000fea0003800000 */
[----:B-12---:R-:W1:Y:S01]  /*fa40*/  LDS.128 R4, [R28+0xb000] ;  /* 0x00b000001c047984 */ /* 0x006e620000000c00 */
[----:B------:R-:W-:Y:S01]  /*fa50*/  IMAD.U32 R24, R10, 0x10000, RZ ;  /* 0x000100000a187824 */ /* 0x000fe200078e00ff */
[C---:B------:R-:W-:Y:S01]  /*fa60*/  LOP3.LUT R29, R12.reuse, 0xffff0000, RZ, 0xc0, !PT ;  /* 0xffff00000c1d7812 */ /* 0x040fe200078ec0ff */
[----:B------:R-:W-:Y:S01]  /*fa70*/  IMAD.U32 R26, R12, 0x10000, RZ ;  /* 0x000100000c1a7824 */ /* 0x000fe200078e00ff */
        /* <DEDUP_REMOVED lines=34> */
.L_x_611:
[----:B------:R-:W-:Y:S05]  /*fca0*/  BSYNC B1 ;  /* 0x0000000000017941 */ /* 0x000fea0003800000 */
.L_x_610:
[----:B------:R-:W-:Y:S05]  /*fcb0*/  @P3 BRA `(.L_x_605) ;  /* 0x0000003c004c3947 */ /* 0x000fea0003800000 */
[----:B-123--:R-:W1:Y:S01]  /*fcc0*/  LDS.128 R4, [R28+0xf000] ;  /* 0x00f000001c047984 */ /* 0x00ee620000000c00 */
        /* <DEDUP_REMOVED lines=11> */
[-C--:B------:R-:W-:Y:S01]  /*fd80*/  FMUL.FTZ R13, R20, R4.reuse ;  /* 0x00000004140d7220 */ /* 0x080fe20000410000 */
[C---:B------:R-:W-:Y:S01]  /*fd90*/  FMUL.FTZ R15, R14.reuse, R4 ;  /* 0x000000040e0f7220 */ /* 0x040fe20000410000 */
[-C--:B------:R-:W-:Y:S01]  /*fda0*/  FMUL.FTZ R12, R25, R5.reuse ;  /* 0x00000005190c7220 */ /* 0x080fe20000410000 */
[----:B------:R-:W-:Y:S01]  /*fdb0*/  LOP3.LUT R7, R7, 0xffff0000, RZ, 0xc0, !PT ;  /* 0xffff000007077812 */ /* 0x000fe200078ec0ff */
[-C--:B------:R-:W-:Y:S01]  /*fdc0*/  FFMA.FTZ R4, R14, R10.reuse, -R13 ;  /* 0x0000000a0e047223 */ /* 0x080fe2000001080d */
[----:B------:R-:W-:Y:S01]  /*fdd0*/  FFMA.FTZ R15, R20, R10, R15 ;  /* 0x0000000a140f7223 */ /* 0x000fe2000001000f */
[C---:B------:R-:W-:Y:S01]  /*fde0*/  FMUL.FTZ R10, R21.reuse, R5 ;  /* 0x00000005150a7220 */ /* 0x040fe20000410000 */
        /* <DEDUP_REMOVED lines=18> */
[----:B------:R4:W-:Y:S01]  /*ff10*/  STS.128 [R28+0xf000], R4 ;  /* 0x00f000041c007388 */ /* 0x0009e20000000c00 */
[----:B------:R-:W-:Y:S05]  /*ff20*/  BRA `(.L_x_605) ;  /* 0x0000003800b07947 */ /* 0x000fea0003800000 */
.L_x_575:
[----:B------:R-:W-:-:S03]  /*ff30*/  UMOV UR4, 0xffffffff ;  /* 0xffffffff00047882 */ /* 0x000fc60000000000 */
[----:B------:R-:W-:Y:S05]  /*ff40*/  BRA.DIV UR4, `(.L_x_612) ;  /* 0x000001c204ac7947 */ /* 0x000fea000b800000 */
[----:B------:R0:W1:Y:S04]  /*ff50*/  SHFL.IDX PT, R0, R24, RZ, 0x181f ;  /* 0x00181fff18007589 */ /* 0x00006800000e0000 */
[----:B------:R-:W2:Y:S04]  /*ff60*/  SHFL.IDX PT, R30, R30, RZ, 0x181f ;  /* 0x00181fff1e1e7589 */ /* 0x000ea800000e0000 */
[----:B------:R0:W3:Y:S04]  /*ff70*/  SHFL.IDX PT, R3, R27, RZ, 0x181f ;  /* 0x00181fff1b037589 */ /* 0x0000e800000e0000 */
[----:B------:R-:W4:Y:S02]  /*ff80*/  SHFL.IDX PT, R32, R32, RZ, 0x181f ;  /* 0x00181fff20207589 */ /* 0x000f2400000e0000 */
.L_x_862:
        /* <DEDUP_REMOVED lines=11> */
[----:B0-----:R-:W-:Y:S02]  /*10040*/  CS2R R26, SRZ ;  /* 0x00000000001a7805 */ /* 0x001fe4000001ff00 */
[----:B------:R-:W-:Y:S02]  /*10050*/  CS2R R24, SRZ ;  /* 0x0000000000187805 */ /* 0x000fe4000001ff00 */
[----:B-----5:R-:W-:-:S04]  /*10060*/  LEA.HI R12, R21, R21, RZ, 0x1 ;  /* 0x00000015150c7211 */ /* 0x020fc800078f08ff */
[----:B------:R-:W-:Y:S02]  /*10070*/  LOP3.LUT R20, R12, 0xfffffffe, RZ, 0xc0, !PT ;  /* 0xfffffffe0c147812 */ /* 0x000fe400078ec0ff */
[----:B------:R-:W-:-:S03]  /*10080*/  CS2R R12, SRZ ;  /* 0x00000000000c7805 */ /* 0x000fc6000001ff00 */
[----:B------:R-:W-:Y:S01]  /*10090*/  IMAD.IADD R35, R21, 0x1, -R20 ;  /* 0x0000000115237824 */ /* 0x000fe200078e0a14 */
[----:B------:R-:W-:Y:S06]  /*100a0*/  @P0 BRA `(.L_x_614) ;  /* 0x0000000000600947 */ /* 0x000fec0003800000 */
[----:B------:R-:W-:Y:S01]  /*100b0*/  ULDC UR4, c[0x0][0x3f4] ;  /* 0x0000fd0000047ab9 */ /* 0x000fe20000000800 */
[----:B------:R-:W-:Y:S01]  /*100c0*/  ULDC.64 UR6, c[0x0][0x208] ;  /* 0x0000820000067ab9 */ /* 0x000fe20000000a00 */
[----:B------:R-:W-:Y:S02]  /*100d0*/  ISETP.GE.AND P4, PT, R16, UR4, PT ;  /* 0x0000000410007c0c */ /* 0x000fe4000bf86270 */
[----:B------:R-:W-:-:S11]  /*100e0*/  ISETP.GE.AND P5, PT, R214, UR4, PT ;  /* 0x00000004d6007c0c */ /* 0x000fd6000bfa6270 */
[C---:B------:R-:W-:Y:S01]  /*100f0*/  @!P4 IMAD.SHL.U32 R21, R16.reuse, 0x2, RZ ;  /* 0x000000021015c824 */ /* 0x040fe200078e00ff */
[----:B------:R-:W-:Y:S01]  /*10100*/  @!P4 SHF.L.U64.HI R7, R16, 0x1, R17 ;  /* 0x000000011007c819 */ /* 0x000fe20000010211 */
[C---:B------:R-:W-:Y:S01]  /*10110*/  @!P5 IMAD.SHL.U32 R33, R212.reuse, 0x2, RZ ;  /* 0x00000002d421d824 */ /* 0x040fe200078e00ff */
[----:B------:R-:W-:Y:S02]  /*10120*/  @!P5 SHF.L.U64.HI R6, R212, 0x1, R215 ;  /* 0x00000001d406d819 */ /* 0x000fe400000102d7 */
[-C--:B--2---:R-:W-:Y:S02]  /*10130*/  @!P4 IADD3 R4, P0, R30, R21.reuse, RZ ;  /* 0x000000151e04c210 */ /* 0x084fe40007f1e0ff */
[----:B----4-:R-:W-:Y:S02]  /*10140*/  @!P4 IADD3 R20, P1, R32, R21, RZ ;  /* 0x000000152014c210 */ /* 0x010fe40007f3e0ff */
[-C--:B------:R-:W-:Y:S01]  /*10150*/  @!P5 IADD3 R30, P2, R30, R33.reuse, RZ ;  /* 0x000000211e1ed210 */ /* 0x080fe20007f5e0ff */
[--C-:B-1----:R-:W-:Y:S01]  /*10160*/  @!P4 IMAD.X R5, R0, 0x1, R7.reuse, P0 ;  /* 0x000000010005c824 */ /* 0x102fe200000e0607 */
[----:B------:R-:W-:Y:S01]  /*10170*/  @!P5 IADD3 R32, P3, R32, R33, RZ ;  /* 0x000000212020d210 */ /* 0x000fe20007f7e0ff */
[C---:B---3--:R-:W-:Y:S01]  /*10180*/  @!P4 IMAD.X R21, R3.reuse, 0x1, R7, P1 ;  /* 0x000000010315c824 */ /* 0x048fe200008e0607 */
[----:B------:R-:W-:Y:S01]  /*10190*/  CS2R R14, SRZ ;  /* 0x00000000000e7805 */ /* 0x000fe2000001ff00 */
[--C-:B------:R-:W-:Y:S01]  /*101a0*/  @!P5 IMAD.X R31, R0, 0x1, R6.reuse, P2 ;  /* 0x00000001001fd824 */ /* 0x100fe200010e0606 */
[----:B------:R0:W5:Y:S01]  /*101b0*/  @!P4 LD.E.128 R8, desc[UR6][R4.64] ;  /* 0x000000060408c980 */ /* 0x000162000c101d00 */
[----:B------:R-:W-:Y:S01]  /*101c0*/  @!P5 IMAD.X R33, R3, 0x1, R6, P3 ;  /* 0x000000010321d824 */ /* 0x000fe200018e0606 */
[----:B------:R-:W-:-:S02]  /*101d0*/  CS2R R6, SRZ ;  /* 0x0000000000067805 */ /* 0x000fc4000001ff00 */
[----:B------:R-:W-:Y:S01]  /*101e0*/  CS2R R12, SRZ ;  /* 0x00000000000c7805 */ /* 0x000fe2000001ff00 */
[----:B------:R1:W5:Y:S05]  /*101f0*/  @!P4 LD.E.128 R24, desc[UR6][R20.64] ;  /* 0x000000061418c980 */ /* 0x00036a000c101d00 */
[----:B------:R1:W5:Y:S01]  /*10200*/  @!P5 LD.E.128 R12, desc[UR6][R32.64] ;  /* 0x00000006200cd980 */ /* 0x000362000c101d00 */
[----:B0-----:R-:W-:-:S06]  /*10210*/  CS2R R4, SRZ ;  /* 0x0000000000047805 */ /* 0x001fcc000001ff00 */
[----:B------:R1:W5:Y:S02]  /*10220*/  @!P5 LD.E.128 R4, desc[UR6][R30.64] ;  /* 0x000000061e04d980 */ /* 0x000364000c101d00 */
.L_x_614:
[----:B------:R-:W-:Y:S05]  /*10230*/  BSYNC B1 ;  /* 0x0000000000017941 */ /* 0x000fea0003800000 */
.L_x_613:
[----:B-1---5:R-:W-:Y:S01]  /*10240*/  IMAD.MOV.U32 R21, RZ, RZ, R8 ;  /* 0x000000ffff157224 */ /* 0x022fe200078e0008 */
[--C-:B------:R-:W-:Y:S01]  /*10250*/  SHF.R.U64 R52, R8, 0x10, R9.reuse ;  /* 0x0000001008347819 */ /* 0x100fe20000001209 */
[--C-:B--2---:R-:W-:Y:S01]  /*10260*/  IMAD.MOV.U32 R30, RZ, RZ, R9.reuse ;  /* 0x000000ffff1e7224 */ /* 0x104fe200078e0009 */
[----:B------:R-:W-:Y:S01]  /*10270*/  SHF.L.U32 R8, R35, 0x1f, RZ ;  /* 0x0000001f23087819 */ /* 0x000fe200000006ff */
[----:B------:R-:W-:Y:S01]  /*10280*/  IMAD.MOV.U32 R0, RZ, RZ, R4 ;  /* 0x000000ffff007224 */ /* 0x000fe200078e0004 */
[----:B------:R-:W-:Y:S01]  /*10290*/  SHF.R.U32.HI R49, RZ, 0x10, R9 ;  /* 0x00000010ff317819 */ /* 0x000fe20000011609 */
[--C-:B---3--:R-:W-:Y:S01]  /*102a0*/  IMAD.MOV.U32 R3, RZ, RZ, R5.reuse ;  /* 0x000000ffff037224 */ /* 0x108fe200078e0005 */
[----:B------:R-:W0:Y:S01]  /*102b0*/  SYNCS.PHASECHK.TRANS64.TRYWAIT P0, [R23+URZ+0x38800], R8 ;  /* 0x03880008170075a7 */ /* 0x000e22000800017f */
[--C-:B------:R-:W-:Y:S01]  /*102c0*/  SHF.R.U64 R45, R4, 0x10, R5.reuse ;  /* 0x00000010042d7819 */ /* 0x100fe20000001205 */
[----:B------:R-:W-:Y:S01]  /*102d0*/  IMAD.MOV.U32 R31, RZ, RZ, R24 ;  /* 0x000000ffff1f7224 */ /* 0x000fe200078e0018 */
[----:B------:R-:W-:Y:S01]  /*102e0*/  SHF.R.U32.HI R48, RZ, 0x10, R5 ;  /* 0x00000010ff307819 */ /* 0x000fe20000011605 */
[----:B------:R-:W-:Y:S01]  /*102f0*/  IMAD.MOV.U32 R9, RZ, RZ, R10 ;  /* 0x000000ffff097224 */ /* 0x000fe200078e000a */
[----:B------:R-:W-:Y:S01]  /*10300*/  SHF.R.U64 R44, R24, 0x10, R25 ;  /* 0x00000010182c7819 */ /* 0x000fe20000001219 */
[--C-:B------:R-:W-:Y:S01]  /*10310*/  IMAD.MOV.U32 R20, RZ, RZ, R11.reuse ;  /* 0x000000ffff147224 */ /* 0x100fe200078e000b */
[--C-:B------:R-:W-:Y:S01]  /*10320*/  SHF.R.U64 R50, R10, 0x10, R11.reuse ;  /* 0x000000100a327819 */ /* 0x100fe2000000120b */
[----:B------:R-:W-:Y:S01]  /*10330*/  IMAD.MOV.U32 R4, RZ, RZ, R6 ;  /* 0x000000ffff047224 */ /* 0x000fe200078e0006 */
[----:B------:R-:W-:Y:S01]  /*10340*/  SHF.R.U32.HI R47, RZ, 0x10, R11 ;  /* 0x00000010ff2f7819 */ /* 0x000fe2000001160b */
[--C-:B------:R-:W-:Y:S01]  /*10350*/  IMAD.MOV.U32 R5, RZ, RZ, R7.reuse ;  /* 0x000000ffff057224 */ /* 0x100fe200078e0007 */
[----:B------:R-:W-:Y:S01]  /*10360*/  SHF.R.U64 R43, R6, 0x10, R7 ;  /* 0x00000010062b7819 */ /* 0x000fe20000001207 */
[----:B------:R-:W-:Y:S01]  /*10370*/  IMAD.MOV.U32 R35, RZ, RZ, R25 ;  /* 0x000000ffff237224 */ /* 0x000fe200078e0019 */
[----:B------:R-:W-:Y:S01]  /*10380*/  SHF.R.U32.HI R46, RZ, 0x10, R7 ;  /* 0x00000010ff2e7819 */ /* 0x000fe20000011607 */
[----:B----4-:R-:W-:Y:S01]  /*10390*/  IMAD.MOV.U32 R32, RZ, RZ, R26 ;  /* 0x000000ffff207224 */ /* 0x010fe200078e001a */
[----:B------:R-:W-:Y:S01]  /*103a0*/  SHF.R.U32.HI R42, RZ, 0x10, R25 ;  /* 0x00000010ff2a7819 */ /* 0x000fe20000011619 */
[--C-:B------:R-:W-:Y:S01]  /*103b0*/  IMAD.MOV.U32 R33, RZ, RZ, R27.reuse ;  /* 0x000000ffff217224 */ /* 0x100fe200078e001b */
[--C-:B------:R-:W-:Y:S01]  /*103c0*/  SHF.R.U64 R41, R26, 0x10, R27.reuse ;  /* 0x000000101a297819 */ /* 0x100fe2000000121b */
[----:B------:R-:W-:Y:S01]  /*103d0*/  BSSY B1, `(.L_x_615) ;  /* 0x0000019000017945 */ /* 0x000fe20003800000 */
[----:B------:R-:W-:Y:S01]  /*103e0*/  SHF.R.U32.HI R40, RZ, 0x10, R27 ;  /* 0x00000010ff287819 */ /* 0x000fe2000001161b */
[----:B------:R-:W-:Y:S01]  /*103f0*/  IMAD.MOV.U32 R10, RZ, RZ, R12 ;  /* 0x000000ffff0a7224 */ /* 0x000fe200078e000c */
[----:B------:R-:W-:Y:S01]  /*10400*/  VIMNMX R34, R34, 0x80, PT ;  /* 0x0000008022227848 */ /* 0x000fe20003fe0100 */
[----:B------:R-:W-:Y:S01]  /*10410*/  IMAD.MOV.U32 R6, RZ, RZ, R14 ;  /* 0x000000ffff067224 */ /* 0x000fe200078e000e */
[----:B------:R-:W-:Y:S01]  /*10420*/  PRMT R25, R30, 0x5410, R49 ;  /* 0x000054101e197816 */ /* 0x000fe20000000031 */
[----:B------:R-:W-:Y:S01]  /*10430*/  IMAD.MOV.U32 R7, RZ, RZ, R15 ;  /* 0x000000ffff077224 */ /* 0x000fe200078e000f */
[----:B------:R-:W-:-:S02]  /*10440*/  SHF.R.U64 R39, R12, 0x10, R13 ;  /* 0x000000100c277819 */ /* 0x000fc4000000120d */
[----:B------:R-:W-:Y:S02]  /*10450*/  MOV R11, R13 ;  /* 0x0000000d000b7202 */ /* 0x000fe40000000f00 */
[----:B------:R-:W-:Y:S02]  /*10460*/  SHF.R.U32.HI R38, RZ, 0x10, R13 ;  /* 0x00000010ff267819 */ /* 0x000fe4000001160d */
[----:B------:R-:W-:Y:S02]  /*10470*/  PRMT R30, R31, 0x5410, R44 ;  /* 0x000054101f1e7816 */ /* 0x000fe4000000002c */
[--C-:B------:R-:W-:Y:S02]  /*10480*/  SHF.R.U64 R37, R14, 0x10, R15.reuse ;  /* 0x000000100e257819 */ /* 0x100fe4000000120f */
[----:B------:R-:W-:Y:S02]  /*10490*/  SHF.R.U32.HI R36, RZ, 0x10, R15 ;  /* 0x00000010ff247819 */ /* 0x000fe4000001160f */
[----:B------:R-:W-:-:S02]  /*104a0*/  PRMT R24, R21, 0x5410, R52 ;  /* 0x0000541015187816 */ /* 0x000fc40000000034 */
[----:B------:R-:W-:Y:S02]  /*104b0*/  PRMT R26, R9, 0x5410, R50 ;  /* 0x00005410091a7816 */ /* 0x000fe40000000032 */
[----:B------:R-:W-:Y:S02]  /*104c0*/  PRMT R27, R20, 0x5410, R47 ;  /* 0x00005410141b7816 */ /* 0x000fe4000000002f */
[----:B------:R-:W-:Y:S02]  /*104d0*/  PRMT R0, R0, 0x5410, R45 ;  /* 0x0000541000007816 */ /* 0x000fe4000000002d */
[----:B------:R-:W-:Y:S02]  /*104e0*/  ISETP.GE.AND P1, PT, R224, R34, PT ;  /* 0x00000022e000720c */ /* 0x000fe40003f26270 */
[----:B------:R-:W-:Y:S02]  /*104f0*/  PRMT R3, R3, 0x5410, R48 ;  /* 0x0000541003037816 */ /* 0x000fe40000000030 */
[----:B------:R-:W-:-:S02]  /*10500*/  PRMT R12, R4, 0x5410, R43 ;  /* 0x00005410040c7816 */ /* 0x000fc4000000002b */
[----:B------:R-:W-:Y:S02]  /*10510*/  PRMT R13, R5, 0x5410, R46 ;  /* 0x00005410050d7816 */ /* 0x000fe4000000002e */
[----:B------:R-:W-:Y:S02]  /*10520*/  PRMT R31, R35, 0x5410, R42 ;  /* 0x00005410231f7816 */ /* 0x000fe4000000002a */
[----:B------:R-:W-:Y:S02]  /*10530*/  PRMT R32, R32, 0x5410, R41 ;  /* 0x0000541020207816 */ /* 0x000fe40000000029 */
[----:B------:R-:W-:Y:S01]  /*10540*/  PRMT R33, R33, 0x5410, R40 ;  /* 0x0000541021217816 */ /* 0x000fe20000000028 */
[----:B0-----:R-:W-:Y:S06]  /*10550*/  @!P0 BRA `(.L_x_616) ;  /* 0x000001bc009c8947 */ /* 0x001fec0003800000 */
.L_x_863:
[----:B------:R-:W-:Y:S05]  /*10560*/  BSYNC B1 ;  /* 0x0000000000017941 */ /* 0x000fea0003800000 */
.L_x_615:
        /* <DEDUP_REMOVED lines=9> */
[C---:B------:R-:W-:Y:S01]  /*10600*/  IMAD.SHL.U32 R56, R224.reuse, 0x40, RZ ;  /* 0x00000040e0387824 */ /* 0x040fe200078e00ff */
[----:B------:R-:W-:Y:S01]  /*10610*/  BSSY B2, `(.L_x_619) ;  /* 0x0000064000027945 */ /* 0x000fe20003800000 */
[----:B------:R-:W-:-:S03]  /*10620*/  IMAD.SHL.U32 R58, R224, 0x40, RZ ;  /* 0x00000040e03a7824 */ /* 0x000fc600078e00ff */
[----:B------:R-:W-:Y:S02]  /*10630*/  LOP3.LUT R56, R56, 0x1c0, RZ, 0xc0, !PT ;  /* 0x000001c038387812 */ /* 0x000fe400078ec0ff */
[----:B------:R-:W-:Y:S02]  /*10640*/  LOP3.LUT R58, R58, 0x1c0, RZ, 0xc0, !PT ;  /* 0x000001c03a3a7812 */ /* 0x000fe400078ec0ff */
[----:B------:R-:W-:Y:S02]  /*10650*/  SHF.R.U32.HI R56, RZ, 0x3, R56 ;  /* 0x00000003ff387819 */ /* 0x000fe40000011638 */
[-C--:B--2---:R-:W-:Y:S02]  /*10660*/  ISETP.GE.AND P0, PT, R16, R35.reuse, PT ;  /* 0x000000231000720c */ /* 0x084fe40003f06270 */
[----:B------:R-:W-:-:S11]  /*10670*/  ISETP.GE.AND P1, PT, R214, R35, PT ;  /* 0x00000023d600720c */ /* 0x000fd60003f26270 */
[----:B-1----:R-:W-:Y:S05]  /*10680*/  @P0 BRA `(.L_x_620) ;  /* 0x0000000400700947 */ /* 0x002fea0003800000 */
[----:B------:R-:W2:Y:S01]  /*10690*/  LDL R9, [R1+0x68] ;  /* 0x0000680001097983 */ /* 0x000ea20000100800 */
[----:B------:R-:W-:Y:S01]  /*106a0*/  LEA.HI R4, R29, R28, RZ, 0x3 ;  /* 0x0000001c1d047211 */ /* 0x000fe200078f18ff */
[----:B------:R-:W-:Y:S01]  /*106b0*/  IMAD.U32 R49, R30, 0x10000, RZ ;  /* 0x000100001e317824 */ /* 0x000fe200078e00ff */
[----:B-----5:R-:W-:Y:S01]  /*106c0*/  R2UR UR4, R60 ;  /* 0x000000003c0472ca */ /* 0x020fe200000e0000 */
[----:B------:R-:W-:Y:S01]  /*106d0*/  IMAD.U32 R47, R24, 0x10000, RZ ;  /* 0x00010000182f7824 */ /* 0x000fe200078e00ff */
[----:B------:R-:W-:Y:S02]  /*106e0*/  LOP3.LUT R5, R4, 0xfffffff8, RZ, 0xc0, !PT ;  /* 0xfffffff804057812 */ /* 0x000fe400078ec0ff */
[----:B------:R-:W-:-:S03]  /*106f0*/  LOP3.LUT R51, R30, 0xffff0000, RZ, 0xc0, !PT ;  /* 0xffff00001e337812 */ /* 0x000fc600078ec0ff */
[----:B------:R-:W-:-:S05]  /*10700*/  IMAD.IADD R4, R28, 0x1, -R5 ;  /* 0x000000011c047824 */ /* 0x000fca00078e0a05 */
[----:B------:R-:W-:-:S04]  /*10710*/  LEA.HI R4, R35, R4, RZ, 0x1d ;  /* 0x0000000423047211 */ /* 0x000fc800078fe8ff */
[----:B------:R-:W-:Y:S01]  /*10720*/  SHF.R.S32.HI R7, RZ, 0x1f, R4 ;  /* 0x0000001fff077819 */ /* 0x000fe20000011404 */
[----:B------:R-:W-:-:S03]  /*10730*/  IMAD.SHL.U32 R5, R4, 0x8, RZ ;  /* 0x0000000804057824 */ /* 0x000fc600078e00ff */
[----:B------:R-:W-:Y:S02]  /*10740*/  LEA.HI R7, R7, R4, RZ, 0x3 ;  /* 0x0000000407077211 */ /* 0x000fe400078f18ff */
[----:B------:R-:W-:-:S03]  /*10750*/  LOP3.LUT R5, R58, 0x38, R5, 0xf8, !PT ;  /* 0x000000383a057812 */ /* 0x000fc600078ef805 */
[----:B------:R-:W-:Y:S01]  /*10760*/  IMAD.SHL.U32 R7, R7, 0x400, RZ ;  /* 0x0000040007077824 */ /* 0x000fe200078e00ff */
[----:B------:R-:W-:-:S04]  /*10770*/  LOP3.LUT R4, R5, R56, RZ, 0x3c, !PT ;  /* 0x0000003805047212 */ /* 0x000fc800078e3cff */
[----:B------:R-:W-:-:S04]  /*10780*/  LOP3.LUT R7, R7, 0x7fffe000, RZ, 0xc0, !PT ;  /* 0x7fffe00007077812 */ /* 0x000fc800078ec0ff */
[----:B0-----:R-:W-:-:S05]  /*10790*/  IADD3 R8, R4, R7, R54 ;  /* 0x0000000704087210 */ /* 0x001fca0007ffe036 */
[----:B------:R-:W-:Y:S01]  /*107a0*/  IMAD R37, R8, 0x2, R23 ;  /* 0x0000000208257824 */ /* 0x000fe200078e0217 */
[----:B--2---:R-:W-:-:S04]  /*107b0*/  LEA R36, R9, UR4, 0x1 ;  /* 0x0000000409247c11 */ /* 0x004fc8000f8e08ff */
[----:B------:R-:W0:Y:S04]  /*107c0*/  LDS.128 R8, [R37+0x14400] ;  /* 0x0144000025087984 */ /* 0x000e280000000c00 */
[----:B------:R-:W1:Y:S01]  /*107d0*/  LDS.128 R4, [R36] ;  /* 0x0000000024047984 */ /* 0x000e620000000c00 */
[C---:B0-----:R-:W-:Y:S01]  /*107e0*/  IMAD.U32 R42, R8.reuse, 0x10000, RZ ;  /* 0x00010000082a7824 */ /* 0x041fe200078e00ff */
[----:B------:R-:W-:Y:S01]  /*107f0*/  LOP3.LUT R8, R8, 0xffff0000, RZ, 0xc0, !PT ;  /* 0xffff000008087812 */ /* 0x000fe200078ec0ff */
[C---:B------:R-:W-:Y:S01]  /*10800*/  IMAD.U32 R43, R9.reuse, 0x10000, RZ ;  /* 0x00010000092b7824 */ /* 0x040fe200078e00ff */
[----:B------:R-:W-:Y:S01]  /*10810*/  LOP3.LUT R9, R9, 0xffff0000, RZ, 0xc0, !PT ;  /* 0xffff000009097812 */ /* 0x000fe200078ec0ff */
[----:B-1----:R-:W-:Y:S02]  /*10820*/  IMAD.U32 R38, R4, 0x10000, RZ ;  /* 0x0001000004267824 */ /* 0x002fe400078e00ff */
[C---:B------:R-:W-:Y:S01]  /*10830*/  FMUL.FTZ R53, R42.reuse, R49 ;  /* 0x000000312a357220 */ /* 0x040fe20000410000 */
[----:B------:R-:W-:Y:S01]  /*10840*/  FMUL.FTZ R55, R42, R47 ;  /* 0x0000002f2a377220 */ /* 0x000fe20000410000 */
[----:B------:R-:W-:Y:S01]  /*10850*/  LOP3.LUT R4, R4, 0xffff0000, RZ, 0xc0, !PT ;  /* 0xffff000004047812 */ /* 0x000fe200078ec0ff */
[----:B------:R-:W-:Y:S01]  /*10860*/  FMUL.FTZ R57, R8, R51 ;  /* 0x0000003308397220 */ /* 0x000fe20000410000 */
[----:B------:R-:W-:Y:S01]  /*10870*/  FFMA.FTZ R53, R38, R47, -R53 ;  /* 0x0000002f26357223 */ /* 0x000fe20000010835 */
[----:B------:R-:W-:Y:S01]  /*10880*/  LOP3.LUT R47, R24, 0xffff0000, RZ, 0xc0, !PT ;  /* 0xffff0000182f7812 */ /* 0x000fe200078ec0ff */
[----:B------:R-:W-:Y:S01]  /*10890*/  FFMA.FTZ R55, R38, R49, R55 ;  /* 0x0000003126377223 */ /* 0x000fe20000010037 */
[----:B------:R-:W-:-:S02]  /*108a0*/  IMAD.U32 R42, R31, 0x10000, RZ ;  /* 0x000100001f2a7824 */ /* 0x000fc400078e00ff */
[----:B------:R-:W-:Y:S02]  /*108b0*/  IMAD.U32 R38, R25, 0x10000, RZ ;  /* 0x0001000019267824 */ /* 0x000fe400078e00ff */
[-C--:B------:R-:W-:Y:S01]  /*108c0*/  FMUL.FTZ R49, R8, R47.reuse ;  /* 0x0000002f08317220 */ /* 0x080fe20000410000 */
[----:B------:R-:W-:Y:S01]  /*108d0*/  FFMA.FTZ R46, R4, R47, -R57 ;  /* 0x0000002f042e7223 */ /* 0x000fe20000010839 */
[----:B------:R-:W-:Y:S02]  /*108e0*/  IMAD.U32 R39, R5, 0x10000, RZ ;  /* 0x0001000005277824 */ /* 0x000fe400078e00ff */
[C---:B------:R-:W-:Y:S01]  /*108f0*/  FMUL.FTZ R8, R43.reuse, R42 ;  /* 0x0000002a2b087220 */ /* 0x040fe20000410000 */
[----:B------:R-:W-:Y:S02]  /*10900*/  IMAD.U32 R44, R10, 0x10000, RZ ;  /* 0x000100000a2c7824 */ /* 0x000fe400078e00ff */
[----:B------:R-:W-:Y:S01]  /*10910*/  FMUL.FTZ R57, R43, R38 ;  /* 0x000000262b397220 */ /* 0x000fe20000410000 */
[----:B------:R-:W-:-:S02]  /*10920*/  IMAD.U32 R47, R32, 0x10000, RZ ;  /* 0x00010000202f7824 */ /* 0x000fc400078e00ff */
[----:B------:R-:W-:Y:S01]  /*10930*/  FFMA.FTZ R48, R4, R51, R49 ;  /* 0x0000003304307223 */ /* 0x000fe20000010031 */
[----:B------:R-:W-:Y:S01]  /*10940*/  IMAD.U32 R40, R6, 0x10000, RZ ;  /* 0x0001000006287824 */ /* 0x000fe200078e00ff */
[----:B------:R-:W-:Y:S01]  /*10950*/  LOP3.LUT R10, R10, 0xffff0000, RZ, 0xc0, !PT ;  /* 0xffff00000a0a7812 */ /* 0x000fe200078ec0ff */
[C---:B------:R-:W-:Y:S01]  /*10960*/  FFMA.FTZ R50, R39.reuse, R38, -R8 ;  /* 0x0000002627327223 */ /* 0x040fe20000010808 */
[----:B------:R-:W-:Y:S02]  /*10970*/  IMAD.U32 R43, R26, 0x10000, RZ ;  /* 0x000100001a2b7824 */ /* 0x000fe400078e00ff */
[----:B------:R-:W-:Y:S01]  /*10980*/  FFMA.FTZ R57, R39, R42, R57 ;  /* 0x0000002a27397223 */ /* 0x000fe20000010039 */
[----:B------:R-:W-:Y:S01]  /*10990*/  FMUL.FTZ R51, R44, R47 ;  /* 0x0000002f2c337220 */ /* 0x000fe20000410000 */
[----:B------:R-:W-:Y:S01]  /*109a0*/  LOP3.LUT R49, R32, 0xffff0000, RZ, 0xc0, !PT ;  /* 0xffff000020317812 */ /* 0x000fe200078ec0ff */
[----:B------:R-:W-:Y:S01]  /*109b0*/  IMAD.U32 R45, R11, 0x10000, RZ ;  /* 0x000100000b2d7824 */ /* 0x000fe200078e00ff */
[----:B------:R-:W-:Y:S01]  /*109c0*/  LOP3.LUT R39, R26, 0xffff0000, RZ, 0xc0, !PT ;  /* 0xffff00001a277812 */ /* 0x000fe200078ec0ff */
[----:B------:R-:W-:Y:S01]  /*109d0*/  IMAD.U32 R38, R33, 0x10000, RZ ;  /* 0x0001000021267824 */ /* 0x000fe200078e00ff */
[----:B------:R-:W-:Y:S01]  /*109e0*/  LOP3.LUT R6, R6, 0xffff0000, RZ, 0xc0, !PT ;  /* 0xffff000006067812 */ /* 0x000fe200078ec0ff */
[-C--:B------:R-:W-:Y:S01]  /*109f0*/  FMUL.FTZ R59, R44, R43.reuse ;  /* 0x0000002b2c3b7220 */ /* 0x080fe20000410000 */
[----:B------:R-:W-:Y:S01]  /*10a00*/  FFMA.FTZ R51, R40, R43, -R51 ;  /* 0x0000002b28337223 */ /* 0x000fe20000010833 */
[----:B------:R-:W-:Y:S01]  /*10a10*/  SHF.L.U32 R4, R27, 0x10, RZ ;  /* 0x000000101b047819 */ /* 0x000fe200000006ff */
[----:B------:R-:W-:Y:S01]  /*10a20*/  FMUL.FTZ R43, R10, R49 ;  /* 0x000000310a2b7220 */ /* 0x000fe20000410000 */
[----:B------:R-:W-:-:S02]  /*10a30*/  IMAD.U32 R41, R7, 0x10000, RZ ;  /* 0x0001000007297824 */ /* 0x000fc400078e00ff */
[----:B------:R-:W-:Y:S01]  /*10a40*/  FMUL.FTZ R10, R10, R39 ;  /* 0x000000270a0a7220 */ /* 0x000fe20000410000 */
[----:B------:R-:W-:Y:S01]  /*10a50*/  FMUL.FTZ R8, R45, R38 ;  /* 0x000000262d087220 */ /* 0x000fe20000410000 */
[----:B------:R-:W-:Y:S01]  /*10a60*/  FFMA.FTZ R59, R40, R47, R59 ;  /* 0x0000002f283b7223 */ /* 0x000fe2000001003b */
[C---:B------:R-:W-:Y:S01]  /*10a70*/  FFMA.FTZ R40, R6.reuse, R39, -R43 ;  /* 0x0000002706287223 */ /* 0x040fe2000001082b */
[----:B------:R-:W-:Y:S01]  /*10a80*/  FFMA.FTZ R42, R6, R49, R10 ;  /* 0x00000031062a7223 */ /* 0x000fe2000001000a */
[-C--:B------:R-:W-:Y:S01]  /*10a90*/  FFMA.FTZ R43, R41, R4.reuse, -R8 ;  /* 0x00000004292b7223 */ /* 0x080fe20000010808 */
[----:B------:R-:W-:Y:S01]  /*10aa0*/  LOP3.LUT R11, R11, 0xffff0000, RZ, 0xc0, !PT ;  /* 0xffff00000b0b7812 */ /* 0x000fe200078ec0ff */
[----:B------:R-:W-:Y:S01]  /*10ab0*/  FMUL.FTZ R44, R45, R4 ;  /* 0x000000042d2c7220 */ /* 0x000fe20000410000 */
[----:B------:R-:W-:Y:S02]  /*10ac0*/  LOP3.LUT R8, R31, 0xffff0000, RZ, 0xc0, !PT ;  /* 0xffff00001f087812 */ /* 0x000fe400078ec0ff */
[----:B------:R-:W-:Y:S01]  /*10ad0*/  LOP3.LUT R10, R33, 0xffff0000, RZ, 0xc0, !PT ;  /* 0xffff0000210a7812 */ /* 0x000fe200078ec0ff */
[----:B------:R-:W-:Y:S01]  /*10ae0*/  FFMA.FTZ R44, R41, R38, R44 ;  /* 0x00000026292c7223 */ /* 0x000fe2000001002c */
[----:B------:R-:W-:Y:S01]  /*10af0*/  LOP3.LUT R4, R25, 0xffff0000, RZ, 0xc0, !PT ;  /* 0xffff000019047812 */ /* 0x000fe200078ec0ff */
[----:B------:R-:W-:Y:S01]  /*10b00*/  FMUL.FTZ R38, R9, R8 ;  /* 0x0000000809267220 */ /* 0x000fe20000410000 */
[----:B------:R-:W-:Y:S01]  /*10b10*/  LOP3.LUT R6, R27, 0xffff0000, RZ, 0xc0, !PT ;  /* 0xffff00001b067812 */ /* 0x000fe200078ec0ff */
[----:B------:R-:W-:Y:S01]  /*10b20*/  FMUL.FTZ R52, R11, R10 ;  /* 0x0000000a0b347220 */ /* 0x000fe20000410000 */
[----:B------:R-:W-:Y:S01]  /*10b30*/  LOP3.LUT R5, R5, 0xffff0000, RZ, 0xc0, !PT ;  /* 0xffff000005057812 */ /* 0x000fe200078ec0ff */
[----:B------:R-:W-:Y:S01]  /*10b40*/  FMUL.FTZ R39, R9, R4 ;  /* 0x0000000409277220 */ /* 0x000fe20000410000 */
[----:B------:R-:W-:Y:S01]  /*10b50*/  LOP3.LUT R7, R7, 0xffff0000, RZ, 0xc0, !PT ;  /* 0xffff000007077812 */ /* 0x000fe200078ec0ff */
[----:B------:R-:W-:-:S02]  /*10b60*/  FMUL.FTZ R11, R11, R6 ;  /* 0x000000060b0b7220 */ /* 0x000fc40000410000 */
[C---:B------:R-:W-:Y:S01]  /*10b70*/  FFMA.FTZ R9, R5.reuse, R4, -R38 ;  /* 0x0000000405097223 */ /* 0x040fe20000010826 */
[----:B------:R-:W-:Y:S01]  /*10b80*/  FFMA.FTZ R38, R5, R8, R39 ;  /* 0x0000000805267223 */ /* 0x000fe20000010027 */
[C---:B------:R-:W-:Y:S01]  /*10b90*/  FFMA.FTZ R52, R7.reuse, R6, -R52 ;  /* 0x0000000607347223 */ /* 0x040fe20000010834 */
[----:B------:R-:W-:Y:S01]  /*10ba0*/  FFMA.FTZ R11, R7, R10, R11 ;  /* 0x0000000a070b7223 */ /* 0x000fe2000001000b */
[----:B------:R-:W-:Y:S02]  /*10bb0*/  F2FP.BF16.F32.PACK_AB R6, R40, R51 ;  /* 0x000000332806723e */ /* 0x000fe400000010ff */
[----:B------:R-:W-:Y:S02]  /*10bc0*/  F2FP.BF16.F32.PACK_AB R4, R46, R53 ;  /* 0x000000352e04723e */ /* 0x000fe400000010ff */
[----:B------:R-:W-:Y:S02]  /*10bd0*/  F2FP.BF16.F32.PACK_AB R5, R9, R50 ;  /* 0x000000320905723e */ /* 0x000fe400000010ff */
[----:B------:R-:W-:-:S02]  /*10be0*/  F2FP.BF16.F32.PACK_AB R7, R52, R43 ;  /* 0x0000002b3407723e */ /* 0x000fc400000010ff */
[----:B------:R-:W-:Y:S02]  /*10bf0*/  F2FP.BF16.F32.PACK_AB R10, R42, R59 ;  /* 0x0000003b2a0a723e */ /* 0x000fe400000010ff */
[----:B------:R-:W-:Y:S01]  /*10c00*/  F2FP.BF16.F32.PACK_AB R8, R48, R55 ;  /* 0x000000373008723e */ /* 0x000fe200000010ff */
[----:B------:R1:W-:Y:S01]  /*10c10*/  STS.128 [R36], R4 ;  /* 0x0000000424007388 */ /* 0x0003e20000000c00 */
[----:B------:R-:W-:Y:S02]  /*10c20*/  F2FP.BF16.F32.PACK_AB R9, R38, R57 ;  /* 0x000000392609723e */ /* 0x000fe400000010ff */
[----:B------:R-:W-:-:S05]  /*10c30*/  F2FP.BF16.F32.PACK_AB R11, R11, R44 ;  /* 0x0000002c0b0b723e */ /* 0x000fca00000010ff */
[----:B------:R1:W-:Y:S02]  /*10c40*/  STS.128 [R37+0x14400], R8 ;  /* 0x0144000825007388 */ /* 0x0003e40000000c00 */
.L_x_620:
[----:B------:R-:W-:Y:S05]  /*10c50*/  BSYNC B2 ;  /* 0x0000000000027941 */ /* 0x000fea0003800000 */
.L_x_619:
[----:B------:R-:W-:Y:S05]  /*10c60*/  @P1 BRA `(.L_x_618) ;  /* 0x0000000400841947 */ /* 0x000fea0003800000 */
[----:B-1----:R-:W-:Y:S01]  /*10c70*/  SHF.R.S32.HI R5, RZ, 0x1f, R214 ;  /* 0x0000001fff057819 */ /* 0x002fe200000114d6 */
[----:B------:R-:W-:Y:S01]  /*10c80*/  IMAD.U32 R48, R14, 0x10000, RZ ;  /* 0x000100000e307824 */ /* 0x000fe200078e00ff */
[----:B-----5:R-:W-:Y:S01]  /*10c90*/  R2UR UR4, R60 ;  /* 0x000000003c0472ca */ /* 0x020fe200000e0000 */
[----:B------:R-:W-:Y:S01]  /*10ca0*/  IMAD.U32 R46, R0, 0x10000, RZ ;  /* 0x00010000002e7824 */ /* 0x000fe200078e00ff */
[CC--:B------:R-:W-:Y:S02]  /*10cb0*/  LEA.HI R4, R5.reuse, R214.reuse, RZ, 0x3 ;  /* 0x000000d605047211 */ /* 0x0c0fe400078f18ff */
[----:B------:R-:W-:Y:S02]  /*10cc0*/  LEA.HI R5, R5, R214, RZ, 0x6 ;  /* 0x000000d605057211 */ /* 0x000fe400078f30ff */
[--C-:B------:R-:W-:Y:S02]  /*10cd0*/  SHF.R.S32.HI R6, RZ, 0x3, R4.reuse ;  /* 0x00000003ff067819 */ /* 0x100fe40000011404 */
[----:B------:R-:W-:Y:S01]  /*10ce0*/  LOP3.LUT R4, R58, 0x38, R4, 0xf8, !PT ;  /* 0x000000383a047812 */ /* 0x000fe200078ef804 */
[----:B------:R-:W-:Y:S01]  /*10cf0*/  IMAD.SHL.U32 R5, R5, 0x80, RZ ;  /* 0x0000008005057824 */ /* 0x000fe200078e00ff */
[----:B------:R-:W-:-:S02]  /*10d00*/  LEA.HI R35, R35, R6, RZ, 0x1d ;  /* 0x0000000623237211 */ /* 0x000fc400078fe8ff */
[----:B0-----:R-:W-:Y:S02]  /*10d10*/  LOP3.LUT R8, R4, R56, RZ, 0x3c, !PT ;  /* 0x0000003804087212 */ /* 0x001fe400078e3cff */
[----:B------:R-:W-:Y:S01]  /*10d20*/  SHF.R.S32.HI R6, RZ, 0x1f, R35 ;  /* 0x0000001fff067819 */ /* 0x000fe20000011423 */
[----:B------:R-:W-:Y:S01]  /*10d30*/  IMAD.SHL.U32 R4, R35, 0x8, RZ ;  /* 0x0000000823047824 */ /* 0x000fe200078e00ff */
[----:B------:R-:W-:Y:S02]  /*10d40*/  LOP3.LUT R5, R5, 0xffffe000, RZ, 0xc0, !PT ;  /* 0xffffe00005057812 */ /* 0x000fe400078ec0ff */
[----:B------:R-:W-:Y:S02]  /*10d50*/  LEA.HI R6, R6, R35, RZ, 0x3 ;  /* 0x0000002306067211 */ /* 0x000fe400078f18ff */
[----:B------:R-:W-:Y:S02]  /*10d60*/  IADD3 R5, R8, R5, R54 ;  /* 0x0000000508057210 */ /* 0x000fe40007ffe036 */
[----:B------:R-:W-:Y:S01]  /*10d70*/  LOP3.LUT R4, R58, 0x38, R4, 0xf8, !PT ;  /* 0x000000383a047812 */ /* 0x000fe200078ef804 */
[----:B------:R-:W-:Y:S01]  /*10d80*/  IMAD.SHL.U32 R6, R6, 0x400, RZ ;  /* 0x0000040006067824 */ /* 0x000fe200078e00ff */
[----:B------:R-:W-:-:S02]  /*10d90*/  LEA R35, R5, UR4, 0x1 ;  /* 0x0000000405237c11 */ /* 0x000fc4000f8e08ff */
[----:B------:R-:W-:Y:S02]  /*10da0*/  LOP3.LUT R5, R4, R56, RZ, 0x3c, !PT ;  /* 0x0000003804057212 */ /* 0x000fe400078e3cff */
[----:B------:R-:W-:Y:S02]  /*10db0*/  LOP3.LUT R6, R6, 0x7fffe000, RZ, 0xc0, !PT ;  /* 0x7fffe00006067812 */ /* 0x000fe400078ec0ff */
[----:B------:R-:W-:Y:S02]  /*10dc0*/  LOP3.LUT R45, R14, 0xffff0000, RZ, 0xc0, !PT ;  /* 0xffff00000e2d7812 */ /* 0x000fe400078ec0ff */
[----:B------:R-:W-:Y:S02]  /*10dd0*/  IADD3 R36, R5, R6, R54 ;  /* 0x0000000605247210 */ /* 0x000fe40007ffe036 */
[----:B------:R-:W0:Y:S03]  /*10de0*/  LDS.128 R4, [R35] ;  /* 0x0000000023047984 */ /* 0x000e260000000c00 */
[----:B------:R-:W-:-:S05]  /*10df0*/  IMAD R36, R36, 0x2, R23 ;  /* 0x0000000224247824 */ /* 0x000fca00078e0217 */
[----:B------:R-:W1:Y:S01]  /*10e00*/  LDS.128 R8, [R36+0x14400] ;  /* 0x0144000024087984 */ /* 0x000e620000000c00 */
[C---:B0-----:R-:W-:Y:S01]  /*10e10*/  IMAD.U32 R37, R4.reuse, 0x10000, RZ ;  /* 0x0001000004257824 */ /* 0x041fe200078e00ff */
[----:B------:R-:W-:Y:S01]  /*10e20*/  LOP3.LUT R4, R4, 0xffff0000, RZ, 0xc0, !PT ;  /* 0xffff000004047812 */ /* 0x000fe200078ec0ff */
[C---:B------:R-:W-:Y:S01]  /*10e30*/  IMAD.U32 R39, R6.reuse, 0x10000, RZ ;  /* 0x0001000006277824 */ /* 0x040fe200078e00ff */
[----:B------:R-:W-:Y:S01]  /*10e40*/  LOP3.LUT R6, R6, 0xffff0000, RZ, 0xc0, !PT ;  /* 0xffff000006067812 */ /* 0x000fe200078ec0ff */
[C---:B------:R-:W-:Y:S01]  /*10e50*/  IMAD.U32 R38, R5.reuse, 0x10000, RZ ;  /* 0x0001000005267824 */ /* 0x040fe200078e00ff */
[----:B------:R-:W-:Y:S01]  /*10e60*/  LOP3.LUT R5, R5, 0xffff0000, RZ, 0xc0, !PT ;  /* 0xffff000005057812 */ /* 0x000fe200078ec0ff */
[C---:B------:R-:W-:Y:S01]  /*10e70*/  IMAD.U32 R40, R7.reuse, 0x10000, RZ ;  /* 0x0001000007287824 */ /* 0x040fe200078e00ff */
[----:B------:R-:W-:Y:S01]  /*10e80*/  LOP3.LUT R7, R7, 0xffff0000, RZ, 0xc0, !PT ;  /* 0xffff000007077812 */ /* 0x000fe200078ec0ff */
[C---:B-1----:R-:W-:Y:S01]  /*10e90*/  IMAD.U32 R41, R8.reuse, 0x10000, RZ ;  /* 0x0001000008297824 */ /* 0x042fe200078e00ff */
[----:B------:R-:W-:Y:S01]  /*10ea0*/  LOP3.LUT R8, R8, 0xffff0000, RZ, 0xc0, !PT ;  /* 0xffff000008087812 */ /* 0x000fe200078ec0ff */
[C---:B------:R-:W-:Y:S01]  /*10eb0*/  IMAD.U32 R43, R10.reuse, 0x10000, RZ ;  /* 0x000100000a2b7824 */ /* 0x040fe200078e00ff */
[----:B------:R-:W-:Y:S01]  /*10ec0*/  LOP3.LUT R10, R10, 0xffff0000, RZ, 0xc0, !PT ;  /* 0xffff00000a0a7812 */ /* 0x000fe200078ec0ff */
[C---:B------:R-:W-:Y:S01]  /*10ed0*/  FMUL.FTZ R50, R41.reuse, R48 ;  /* 0x0000003029327220 */ /* 0x040fe20000410000 */
[-C--:B------:R-:W-:Y:S01]  /*10ee0*/  FMUL.FTZ R52, R41, R46.reuse ;  /* 0x0000002e29347220 */ /* 0x080fe20000410000 */
[----:B------:R-:W-:Y:S01]  /*10ef0*/  LOP3.LUT R41, R0, 0xffff0000, RZ, 0xc0, !PT ;  /* 0xffff000000297812 */ /* 0x000fe200078ec0ff */
[----:B------:R-:W-:Y:S01]  /*10f00*/  FMUL.FTZ R47, R8, R45 ;  /* 0x0000002d082f7220 */ /* 0x000fe20000410000 */
[----:B------:R-:W-:Y:S01]  /*10f10*/  FFMA.FTZ R49, R37, R46, -R50 ;  /* 0x0000002e25317223 */ /* 0x000fe20000010832 */
[----:B------:R-:W-:-:S02]  /*10f20*/  IMAD.U32 R50, R20, 0x10000, RZ ;  /* 0x0001000014327824 */ /* 0x000fc400078e00ff */
[----:B------:R-:W-:Y:S01]  /*10f30*/  FFMA.FTZ R52, R37, R48, R52 ;  /* 0x0000003025347223 */ /* 0x000fe20000010034 */
[----:B------:R-:W-:Y:S02]  /*10f40*/  IMAD.U32 R46, R12, 0x10000, RZ ;  /* 0x000100000c2e7824 */ /* 0x000fe400078e00ff */
[-C--:B------:R-:W-:Y:S01]  /*10f50*/  FMUL.FTZ R37, R8, R41.reuse ;  /* 0x0000002908257220 */ /* 0x080fe20000410000 */
[----:B------:R-:W-:Y:S01]  /*10f60*/  FFMA.FTZ R48, R4, R41, -R47 ;  /* 0x0000002904307223 */ /* 0x000fe2000001082f */
[C---:B------:R-:W-:Y:S01]  /*10f70*/  FMUL.FTZ R8, R43.reuse, R50 ;  /* 0x000000322b087220 */ /* 0x040fe20000410000 */
[----:B------:R-:W-:Y:S01]  /*10f80*/  LOP3.LUT R47, R20, 0xffff0000, RZ, 0xc0, !PT ;  /* 0xffff0000142f7812 */ /* 0x000fe200078ec0ff */
[-C--:B------:R-:W-:Y:S01]  /*10f90*/  FMUL.FTZ R43, R43, R46.reuse ;  /* 0x0000002e2b2b7220 */ /* 0x080fe20000410000 */
[----:B------:R-:W-:Y:S01]  /*10fa0*/  LOP3.LUT R41, R12, 0xffff0000, RZ, 0xc0, !PT ;  /* 0xffff00000c297812 */ /* 0x000fe200078ec0ff */
[----:B------:R-:W-:Y:S01]  /*10fb0*/  FFMA.FTZ R46, R39, R46, -R8 ;  /* 0x0000002e272e7223 */ /* 0x000fe20000010808 */
[----:B------:R-:W-:-:S02]  /*10fc0*/  IMAD.U32 R42, R9, 0x10000, RZ ;  /* 0x00010000092a7824 */ /* 0x000fc400078e00ff */
[----:B------:R-:W-:Y:S01]  /*10fd0*/  FFMA.FTZ R50, R39, R50, R43 ;  /* 0x0000003227327223 */ /* 0x000fe2000001002b */
[----:B------:R-:W-:Y:S01]  /*10fe0*/  FMUL.FTZ R39, R10, R47 ;  /* 0x0000002f0a277220 */ /* 0x000fe20000410000 */
[----:B------:R-:W-:Y:S02]  /*10ff0*/  IMAD.U32 R43, R15, 0x10000, RZ ;  /* 0x000100000f2b7824 */ /* 0x000fe400078e00ff */
[----:B------:R-:W-:Y:S01]  /*11000*/  FFMA.FTZ R45, R4, R45, R37 ;  /* 0x0000002d042d7223 */ /* 0x000fe20000010025 */
[----:B------:R-:W-:Y:S02]  /*11010*/  IMAD.U32 R37, R3, 0x10000, RZ ;  /* 0x0001000003257824 */ /* 0x000fe400078e00ff */
[-C--:B------:R-:W-:Y:S01]  /*11020*/  FMUL.FTZ R55, R10, R41.reuse ;  /* 0x000000290a377220 */ /* 0x080fe20000410000 */
[----:B------:R-:W-:Y:S01]  /*11030*/  FFMA.FTZ R53, R6, R41, -R39 ;  /* 0x0000002906357223 */ /* 0x000fe20000010827 */
[----:B------:R-:W-:Y:S01]  /*11040*/  FMUL.FTZ R51, R42, R43 ;  /* 0x0000002b2a337220 */ /* 0x000fe20000410000 */
[----:B------:R-:W-:-:S02]  /*11050*/  IMAD.U32 R44, R11, 0x10000, RZ ;  /* 0x000100000b2c7824 */ /* 0x000fc400078e00ff */
[----:B------:R-:W-:Y:S01]  /*11060*/  FMUL.FTZ R42, R42, R37 ;  /* 0x000000252a2a7220 */ /* 0x000fe20000410000 */
[----:B------:R-:W-:Y:S02]  /*11070*/  IMAD.U32 R41, R21, 0x10000, RZ ;  /* 0x0001000015297824 */ /* 0x000fe400078e00ff */
[----:B------:R-:W-:Y:S01]  /*11080*/  FFMA.FTZ R55, R6, R47, R55 ;  /* 0x0000002f06377223 */ /* 0x000fe20000010037 */
[----:B------:R-:W-:Y:S02]  /*11090*/  IMAD.U32 R39, R13, 0x10000, RZ ;  /* 0x000100000d277824 */ /* 0x000fe400078e00ff */
[----:B------:R-:W-:Y:S01]  /*110a0*/  FFMA.FTZ R51, R38, R37, -R51 ;  /* 0x0000002526337223 */ /* 0x000fe20000010833 */
[----:B------:R-:W-:Y:S01]  /*110b0*/  LOP3.LUT R9, R9, 0xffff0000, RZ, 0xc0, !PT ;  /* 0xffff000009097812 */ /* 0x000fe200078ec0ff */
[C---:B------:R-:W-:Y:S01]  /*110c0*/  FMUL.FTZ R47, R44.reuse, R41 ;  /* 0x000000292c2f7220 */ /* 0x040fe20000410000 */
[----:B------:R-:W-:Y:S01]  /*110d0*/  LOP3.LUT R11, R11, 0xffff0000, RZ, 0xc0, !PT ;  /* 0xffff00000b0b7812 */ /* 0x000fe200078ec0ff */
[----:B------:R-:W-:Y:S01]  /*110e0*/  FMUL.FTZ R37, R44, R39 ;  /* 0x000000272c257220 */ /* 0x000fe20000410000 */
[----:B------:R-:W-:Y:S01]  /*110f0*/  LOP3.LUT R8, R15, 0xffff0000, RZ, 0xc0, !PT ;  /* 0xffff00000f087812 */ /* 0x000fe200078ec0ff */
[----:B------:R-:W-:Y:S01]  /*11100*/  FFMA.FTZ R42, R38, R43, R42 ;  /* 0x0000002b262a7223 */ /* 0x000fe2000001002a */
[----:B------:R-:W-:Y:S01]  /*11110*/  LOP3.LUT R10, R21, 0xffff0000, RZ, 0xc0, !PT ;  /* 0xffff0000150a7812 */ /* 0x000fe200078ec0ff */
[C---:B------:R-:W-:Y:S01]  /*11120*/  FFMA.FTZ R47, R40.reuse, R39, -R47 ;  /* 0x00000027282f7223 */ /* 0x040fe2000001082f */
[----:B------:R-:W-:Y:S01]  /*11130*/  LOP3.LUT R4, R3, 0xffff0000, RZ, 0xc0, !PT ;  /* 0xffff000003047812 */ /* 0x000fe200078ec0ff */
[----:B------:R-:W-:Y:S01]  /*11140*/  FFMA.FTZ R37, R40, R41, R37 ;  /* 0x0000002928257223 */ /* 0x000fe20000010025 */
[----:B------:R-:W-:Y:S01]  /*11150*/  LOP3.LUT R6, R13, 0xffff0000, RZ, 0xc0, !PT ;  /* 0xffff00000d067812 */ /* 0x000fe200078ec0ff */
[----:B------:R-:W-:Y:S01]  /*11160*/  FMUL.FTZ R38, R9, R8 ;  /* 0x0000000809267220 */ /* 0x000fe20000410000 */
[----:B------:R-:W-:Y:S01]  /*11170*/  FMUL.FTZ R40, R11, R10 ;  /* 0x0000000a0b287220 */ /* 0x000fe20000410000 */
[----:B------:R-:W-:-:S02]  /*11180*/  FMUL.FTZ R9, R9, R4 ;  /* 0x0000000409097220 */ /* 0x000fc40000410000 */
[----:B------:R-:W-:Y:S01]  /*11190*/  FMUL.FTZ R11, R11, R6 ;  /* 0x000000060b0b7220 */ /* 0x000fe20000410000 */
[----:B------:R-:W-:Y:S01]  /*111a0*/  FFMA.FTZ R38, R5, R4, -R38 ;  /* 0x0000000405267223 */ /* 0x000fe20000010826 */
[----:B------:R-:W-:Y:S01]  /*111b0*/  FFMA.FTZ R40, R7, R6, -R40 ;  /* 0x0000000607287223 */ /* 0x000fe20000010828 */
[----:B------:R-:W-:Y:S01]  /*111c0*/  FFMA.FTZ R9, R5, R8, R9 ;  /* 0x0000000805097223 */ /* 0x000fe20000010009 */
        /* <DEDUP_REMOVED lines=11> */
.L_x_618:
[----:B------:R-:W-:Y:S05]  /*11280*/  BSYNC B1 ;  /* 0x0000000000017941 */ /* 0x000fea0003800000 */
.L_x_617:
[----:B-12---:R-:W-:Y:S01]  /*11290*/  VIADD R4, R224, 0x20 ;  /* 0x00000020e0047836 */ /* 0x006fe20000000000 */
[----:B------:R-:W-:Y:S04]  /*112a0*/  BSSY B1, `(.L_x_621) ;  /* 0x00000d1000017945 */ /* 0x000fe80003800000 */
[----:B------:R-:W-:-:S13]  /*112b0*/  ISETP.GE.AND P0, PT, R4, R34, PT ;  /* 0x000000220400720c */ /* 0x000fda0003f06270 */
[----:B------:R-:W-:Y:S05]  /*112c0*/  @P0 BRA `(.L_x_622) ;  /* 0x0000000c00380947 */ /* 0x000fea0003800000 */
[----:B-----5:R1:W5:Y:S01]  /*112d0*/  LDL R60, [R1+0x6c] ;  /* 0x00006c00013c7983 */ /* 0x0203620000100800 */
[----:B------:R-:W2:Y:S03]  /*112e0*/  LDC R35, c[0x0][0x3f4] ;  /* 0x0000fd00ff237b82 */ /* 0x000ea60000000800 */
[----:B------:R1:W5:Y:S01]  /*112f0*/  LDL R54, [R1+0x58] ;  /* 0x0000580001367983 */ /* 0x0003620000100800 */
[C---:B------:R-:W-:Y:S01]  /*11300*/  VIADD R56, R224.reuse, 0x20 ;  /* 0x00000020e0387836 */ /* 0x040fe20000000000 */
[----:B------:R-:W-:Y:S01]  /*11310*/  IADD3 R58, R224, 0x20, RZ ;  /* 0x00000020e03a7810 */ /* 0x000fe20007ffe0ff */
[----:B------:R-:W-:Y:S02]  /*11320*/  BSSY B2, `(.L_x_623) ;  /* 0x0000066000027945 */ /* 0x000fe40003800000 */
[----:B------:R-:W-:Y:S02]  /*11330*/  IMAD.SHL.U32 R56, R56, 0x40, RZ ;  /* 0x0000004038387824 */ /* 0x000fe400078e00ff */
[----:B------:R-:W-:-:S03]  /*11340*/  IMAD.SHL.U32 R58, R58, 0x40, RZ ;  /* 0x000000403a3a7824 */ /* 0x000fc600078e00ff */
[----:B------:R-:W-:Y:S02]  /*11350*/  LOP3.LUT R56, R56, 0x1c0, RZ, 0xc0, !PT ;  /* 0x000001c038387812 */ /* 0x000fe400078ec0ff */
[----:B------:R-:W-:Y:S02]  /*11360*/  LOP3.LUT R58, R58, 0x1c0, RZ, 0xc0, !PT ;  /* 0x000001c03a3a7812 */ /* 0x000fe400078ec0ff */
[----:B------:R-:W-:Y:S02]  /*11370*/  SHF.R.U32.HI R56, RZ, 0x3, R56 ;  /* 0x00000003ff387819 */ /* 0x000fe40000011638 */
[-C--:B--2---:R-:W-:Y:S02]  /*11380*/  ISETP.GE.AND P0, PT, R16, R35.reuse, PT ;  /* 0x000000231000720c */ /* 0x084fe40003f06270 */
[----:B------:R-:W-:-:S11]  /*11390*/  ISETP.GE.AND P1, PT, R214, R35, PT ;  /* 0x00000023d600720c */ /* 0x000fd60003f26270 */
[----:B-1----:R-:W-:Y:S05]  /*113a0*/  @P0 BRA `(.L_x_624) ;  /* 0x0000000400740947 */ /* 0x002fea0003800000 */
[----:B------:R-:W-:Y:S01]  /*113b0*/  LEA.HI R4, R29, R28, RZ, 0x3 ;  /* 0x0000001c1d047211 */ /* 0x000fe200078f18ff */
[----:B------:R-:W-:Y:S01]  /*113c0*/  IMAD.U32 R48, R30, 0x10000, RZ ;  /* 0x000100001e307824 */ /* 0x000fe200078e00ff */
[----:B-----5:R-:W-:Y:S01]  /*113d0*/  R2UR UR4, R60 ;  /* 0x000000003c0472ca */ /* 0x020fe200000e0000 */
[----:B------:R-:W-:Y:S01]  /*113e0*/  IMAD.U32 R46, R24, 0x10000, RZ ;  /* 0x00010000182e7824 */ /* 0x000fe200078e00ff */
[----:B------:R-:W-:Y:S01]  /*113f0*/  LOP3.LUT R5, R4, 0xfffffff8, RZ, 0xc0, !PT ;  /* 0xfffffff804057812 */ /* 0x000fe200078ec0ff */
[----:B------:R-:W-:Y:S01]  /*11400*/  IMAD.U32 R57, R31, 0x10000, RZ ;  /* 0x000100001f397824 */ /* 0x000fe200078e00ff */
[----:B------:R-:W-:Y:S01]  /*11410*/  LOP3.LUT R6, R58, 0x38, R16, 0xf8, !PT ;  /* 0x000000383a067812 */ /* 0x000fe200078ef810 */
[----:B------:R-:W-:Y:S01]  /*11420*/  IMAD.U32 R55, R25, 0x10000, RZ ;  /* 0x0001000019377824 */ /* 0x000fe200078e00ff */
[----:B------:R-:W-:Y:S01]  /*11430*/  LOP3.LUT R50, R30, 0xffff0000, RZ, 0xc0, !PT ;  /* 0xffff00001e327812 */ /* 0x000fe200078ec0ff */
[----:B------:R-:W-:Y:S01]  /*11440*/  IMAD.IADD R4, R28, 0x1, -R5 ;  /* 0x000000011c047824 */ /* 0x000fe200078e0a05 */
[----:B------:R-:W-:Y:S01]  /*11450*/  LOP3.LUT R6, R54, R6, R56, 0xf6, !PT ;  /* 0x0000000636067212 */ /* 0x000fe200078ef638 */
[----:B------:R-:W-:Y:S01]  /*11460*/  IMAD.U32 R52, R32, 0x10000, RZ ;  /* 0x0001000020347824 */ /* 0x000fe200078e00ff */
[----:B------:R-:W-:-:S02]  /*11470*/  LOP3.LUT R59, R33, 0xffff0000, RZ, 0xc0, !PT ;  /* 0xffff0000213b7812 */ /* 0x000fc400078ec0ff */
[----:B------:R-:W-:Y:S02]  /*11480*/  LEA.HI R4, R35, R4, RZ, 0x1d ;  /* 0x0000000423047211 */ /* 0x000fe400078fe8ff */
[----:B------:R-:W-:Y:S02]  /*11490*/  LEA R36, R6, UR4, 0x1 ;  /* 0x0000000406247c11 */ /* 0x000fe4000f8e08ff */
[----:B------:R-:W-:Y:S01]  /*114a0*/  SHF.R.S32.HI R7, RZ, 0x1f, R4 ;  /* 0x0000001fff077819 */ /* 0x000fe20000011404 */
[----:B------:R-:W-:-:S03]  /*114b0*/  IMAD.SHL.U32 R5, R4, 0x8, RZ ;  /* 0x0000000804057824 */ /* 0x000fc600078e00ff */
[----:B------:R-:W-:Y:S02]  /*114c0*/  LEA.HI R7, R7, R4, RZ, 0x3 ;  /* 0x0000000407077211 */ /* 0x000fe400078f18ff */
[----:B------:R-:W-:-:S03]  /*114d0*/  LOP3.LUT R4, R58, 0x38, R5, 0xf8, !PT ;  /* 0x000000383a047812 */ /* 0x000fc600078ef805 */
[----:B------:R-:W-:Y:S01]  /*114e0*/  IMAD.SHL.U32 R7, R7, 0x400, RZ ;  /* 0x0000040007077824 */ /* 0x000fe200078e00ff */
[----:B------:R-:W-:-:S04]  /*114f0*/  LOP3.LUT R4, R4, R56, RZ, 0x3c, !PT ;  /* 0x0000003804047212 */ /* 0x000fc800078e3cff */
[----:B------:R-:W-:-:S04]  /*11500*/  LOP3.LUT R7, R7, 0x7fffe000, RZ, 0xc0, !PT ;  /* 0x7fffe00007077812 */ /* 0x000fc800078ec0ff */
[----:B0-----:R-:W-:Y:S02]  /*11510*/  IADD3 R8, R4, R7, R54 ;  /* 0x0000000704087210 */ /* 0x001fe40007ffe036 */
        /* <DEDUP_REMOVED lines=15> */
[-C--:B------:R-:W-:Y:S01]  /*11610*/  FMUL.FTZ R47, R48, R42.reuse ;  /* 0x0000002a302f7220 */ /* 0x080fe20000410000 */
[----:B------:R-:W-:Y:S01]  /*11620*/  FMUL.FTZ R49, R46, R42 ;  /* 0x0000002a2e317220 */ /* 0x000fe20000410000 */
[----:B------:R-:W-:Y:S01]  /*11630*/  LOP3.LUT R42, R24, 0xffff0000, RZ, 0xc0, !PT ;  /* 0xffff0000182a7812 */ /* 0x000fe200078ec0ff */
[----:B------:R-:W-:Y:S01]  /*11640*/  FMUL.FTZ R51, R50, R8 ;  /* 0x0000000832337220 */ /* 0x000fe20000410000 */
[----:B------:R-:W-:Y:S01]  /*11650*/  FFMA.FTZ R47, R46, R38, -R47 ;  /* 0x000000262e2f7223 */ /* 0x000fe2000001082f */
[----:B------:R-:W-:Y:S01]  /*11660*/  FMUL.FTZ R46, R55, R43 ;  /* 0x0000002b372e7220 */ /* 0x000fe20000410000 */
[----:B------:R-:W-:-:S02]  /*11670*/  IMAD.U32 R44, R10, 0x10000, RZ ;  /* 0x000100000a2c7824 */ /* 0x000fc400078e00ff */
[C---:B------:R-:W-:Y:S01]  /*11680*/  FMUL.FTZ R53, R42.reuse, R8 ;  /* 0x000000082a357220 */ /* 0x040fe20000410000 */
[----:B------:R-:W-:Y:S01]  /*11690*/  FFMA.FTZ R8, R42, R4, -R51 ;  /* 0x000000042a087223 */ /* 0x000fe20000010833 */
[----:B------:R-:W-:Y:S01]  /*116a0*/  FMUL.FTZ R42, R57, R43 ;  /* 0x0000002b392a7220 */ /* 0x000fe20000410000 */
[----:B------:R-:W-:Y:S01]  /*116b0*/  FFMA.FTZ R49, R48, R38, R49 ;  /* 0x0000002630317223 */ /* 0x000fe20000010031 */
[----:B------:R-:W-:Y:S01]  /*116c0*/  FFMA.FTZ R38, R50, R4, R53 ;  /* 0x0000000432267223 */ /* 0x000fe20000010035 */
[----:B------:R-:W-:Y:S01]  /*116d0*/  LOP3.LUT R10, R10, 0xffff0000, RZ, 0xc0, !PT ;  /* 0xffff00000a0a7812 */ /* 0x000fe200078ec0ff */
[-C--:B------:R-:W-:Y:S01]  /*116e0*/  FFMA.FTZ R42, R55, R39.reuse, -R42 ;  /* 0x00000027372a7223 */ /* 0x080fe2000001082a */
[C---:B------:R-:W-:Y:S02]  /*116f0*/  IMAD.U32 R4, R26.reuse, 0x10000, RZ ;  /* 0x000100001a047824 */ /* 0x040fe400078e00ff */
[----:B------:R-:W-:Y:S01]  /*11700*/  FFMA.FTZ R46, R57, R39, R46 ;  /* 0x00000027392e7223 */ /* 0x000fe2000001002e */
[----:B------:R-:W-:Y:S01]  /*11710*/  LOP3.LUT R48, R26, 0xffff0000, RZ, 0xc0, !PT ;  /* 0xffff00001a307812 */ /* 0x000fe200078ec0ff */
[----:B------:R-:W-:Y:S01]  /*11720*/  FMUL.FTZ R39, R52, R44 ;  /* 0x0000002c34277220 */ /* 0x000fe20000410000 */
[----:B------:R-:W-:Y:S01]  /*11730*/  LOP3.LUT R50, R32, 0xffff0000, RZ, 0xc0, !PT ;  /* 0xffff000020327812 */ /* 0x000fe200078ec0ff */
[----:B------:R-:W-:-:S02]  /*11740*/  IMAD.U32 R45, R11, 0x10000, RZ ;  /* 0x000100000b2d7824 */ /* 0x000fc400078e00ff */
[C---:B------:R-:W-:Y:S01]  /*11750*/  FMUL.FTZ R43, R4.reuse, R44 ;  /* 0x0000002c042b7220 */ /* 0x040fe20000410000 */
[----:B------:R-:W-:Y:S02]  /*11760*/  IMAD.U32 R57, R33, 0x10000, RZ ;  /* 0x0001000021397824 */ /* 0x000fe400078e00ff */
[----:B------:R-:W-:Y:S01]  /*11770*/  FFMA.FTZ R39, R4, R40, -R39 ;  /* 0x0000002804277223 */ /* 0x000fe20000010827 */
[-C--:B------:R-:W-:Y:S01]  /*11780*/  FMUL.FTZ R51, R50, R10.reuse ;  /* 0x0000000a32337220 */ /* 0x080fe20000410000 */
[----:B------:R-:W-:Y:S01]  /*11790*/  FMUL.FTZ R53, R48, R10 ;  /* 0x0000000a30357220 */ /* 0x000fe20000410000 */
[----:B------:R-:W-:Y:S02]  /*117a0*/  IMAD.U32 R55, R27, 0x10000, RZ ;  /* 0x000100001b377824 */ /* 0x000fe400078e00ff */
[-C--:B------:R-:W-:Y:S01]  /*117b0*/  FMUL.FTZ R4, R57, R45.reuse ;  /* 0x0000002d39047220 */ /* 0x080fe20000410000 */
[----:B------:R-:W-:Y:S01]  /*117c0*/  FFMA.FTZ R10, R52, R40, R43 ;  /* 0x00000028340a7223 */ /* 0x000fe2000001002b */
[-C--:B------:R-:W-:Y:S01]  /*117d0*/  FFMA.FTZ R40, R48, R6.reuse, -R51 ;  /* 0x0000000630287223 */ /* 0x080fe20000010833 */
[----:B------:R-:W-:Y:S01]  /*117e0*/  FFMA.FTZ R53, R50, R6, R53 ;  /* 0x0000000632357223 */ /* 0x000fe20000010035 */
[C---:B------:R-:W-:Y:S01]  /*117f0*/  FMUL.FTZ R6, R55.reuse, R45 ;  /* 0x0000002d37067220 */ /* 0x040fe20000410000 */
[----:B------:R-:W-:Y:S01]  /*11800*/  FFMA.FTZ R43, R55, R41, -R4 ;  /* 0x00000029372b7223 */ /* 0x000fe20000010804 */
[----:B------:R-:W-:-:S02]  /*11810*/  LOP3.LUT R55, R31, 0xffff0000, RZ, 0xc0, !PT ;  /* 0xffff00001f377812 */ /* 0x000fc400078ec0ff */
[----:B------:R-:W-:Y:S01]  /*11820*/  LOP3.LUT R11, R11, 0xffff0000, RZ, 0xc0, !PT ;  /* 0xffff00000b0b7812 */ /* 0x000fe200078ec0ff */
[----:B------:R-:W-:Y:S01]  /*11830*/  FFMA.FTZ R41, R57, R41, R6 ;  /* 0x0000002939297223 */ /* 0x000fe20000010006 */
[----:B------:R-:W-:Y:S01]  /*11840*/  LOP3.LUT R45, R25, 0xffff0000, RZ, 0xc0, !PT ;  /* 0xffff0000192d7812 */ /* 0x000fe200078ec0ff */
[----:B------:R-:W-:Y:S01]  /*11850*/  FMUL.FTZ R4, R55, R9 ;  /* 0x0000000937047220 */ /* 0x000fe20000410000 */
[----:B------:R-:W-:Y:S01]  /*11860*/  LOP3.LUT R51, R27, 0xffff0000, RZ, 0xc0, !PT ;  /* 0xffff00001b337812 */ /* 0x000fe200078ec0ff */
[----:B------:R-:W-:Y:S01]  /*11870*/  FMUL.FTZ R44, R59, R11 ;  /* 0x0000000b3b2c7220 */ /* 0x000fe20000410000 */
[----:B------:R-:W-:Y:S01]  /*11880*/  F2FP.BF16.F32.PACK_AB R10, R53, R10 ;  /* 0x0000000a350a723e */ /* 0x000fe200000010ff */
[C---:B------:R-:W-:Y:S01]  /*11890*/  FMUL.FTZ R6, R45.reuse, R9 ;  /* 0x000000092d067220 */ /* 0x040fe20000410000 */
[----:B------:R-:W-:Y:S01]  /*118a0*/  FFMA.FTZ R9, R45, R5, -R4 ;  /* 0x000000052d097223 */ /* 0x000fe20000010804 */
[C---:B------:R-:W-:Y:S01]  /*118b0*/  FMUL.FTZ R48, R51.reuse, R11 ;  /* 0x0000000b33307220 */ /* 0x040fe20000410000 */
[----:B------:R-:W-:Y:S01]  /*118c0*/  FFMA.FTZ R44, R51, R7, -R44 ;  /* 0x00000007332c7223 */ /* 0x000fe2000001082c */
[----:B------:R-:W-:Y:S01]  /*118d0*/  FFMA.FTZ R11, R55, R5, R6 ;  /* 0x00000005370b7223 */ /* 0x000fe20000010006 */
[----:B------:R-:W-:Y:S01]  /*118e0*/  F2FP.BF16.F32.PACK_AB R6, R40, R39 ;  /* 0x000000272806723e */ /* 0x000fe200000010ff */
[----:B------:R-:W-:Y:S01]  /*118f0*/  FFMA.FTZ R48, R59, R7, R48 ;  /* 0x000000073b307223 */ /* 0x000fe20000010030 */
[----:B------:R-:W-:-:S02]  /*11900*/  F2FP.BF16.F32.PACK_AB R5, R9, R42 ;  /* 0x0000002a0905723e */ /* 0x000fc400000010ff */
[----:B------:R-:W-:Y:S02]  /*11910*/  F2FP.BF16.F32.PACK_AB R4, R8, R47 ;  /* 0x0000002f0804723e */ /* 0x000fe400000010ff */
[----:B------:R-:W-:Y:S02]  /*11920*/  F2FP.BF16.F32.PACK_AB R9, R11, R46 ;  /* 0x0000002e0b09723e */ /* 0x000fe400000010ff */
[----:B------:R-:W-:Y:S02]  /*11930*/  F2FP.BF16.F32.PACK_AB R7, R44, R43 ;  /* 0x0000002b2c07723e */ /* 0x000fe400000010ff */
[----:B------:R-:W-:Y:S02]  /*11940*/  F2FP.BF16.F32.PACK_AB R8, R38, R49 ;  /* 0x000000312608723e */ /* 0x000fe400000010ff */
[----:B------:R-:W-:Y:S01]  /*11950*/  F2FP.BF16.F32.PACK_AB R11, R48, R41 ;  /* 0x00000029300b723e */ /* 0x000fe200000010ff */
[----:B------:R1:W-:Y:S04]  /*11960*/  STS.128 [R36], R4 ;  /* 0x0000000424007388 */ /* 0x0003e80000000c00 */
[----:B------:R1:W-:Y:S02]  /*11970*/  STS.128 [R37+0x14400], R8 ;  /* 0x0144000825007388 */ /* 0x0003e40000000c00 */
.L_x_624:
[----:B------:R-:W-:Y:S05]  /*11980*/  BSYNC B2 ;  /* 0x0000000000027941 */ /* 0x000fea0003800000 */
.L_x_623:
[----:B------:R-:W-:Y:S05]  /*11990*/  @P1 BRA `(.L_x_622) ;  /* 0x0000000400841947 */ /* 0x000fea0003800000 */
[----:B-1----:R-:W-:Y:S01]  /*119a0*/  SHF.R.S32.HI R5, RZ, 0x1f, R214 ;  /* 0x0000001fff057819 */ /* 0x002fe200000114d6 */
[----:B------:R-:W-:Y:S01]  /*119b0*/  IMAD.U32 R47, R14, 0x10000, RZ ;  /* 0x000100000e2f7824 */ /* 0x000fe200078e00ff */
[----:B-----5:R-:W-:Y:S01]  /*119c0*/  R2UR UR4, R60 ;  /* 0x000000003c0472ca */ /* 0x020fe200000e0000 */
[----:B------:R-:W-:Y:S01]  /*119d0*/  IMAD.U32 R45, R0, 0x10000, RZ ;  /* 0x00010000002d7824 */ /* 0x000fe200078e00ff */
[CC--:B------:R-:W-:Y:S01]  /*119e0*/  LEA.HI R4, R5.reuse, R214.reuse, RZ, 0x3 ;  /* 0x000000d605047211 */ /* 0x0c0fe200078f18ff */
[----:B------:R-:W-:Y:S01]  /*119f0*/  IMAD.U32 R49, R20, 0x10000, RZ ;  /* 0x0001000014317824 */ /* 0x000fe200078e00ff */
        /* <DEDUP_REMOVED lines=11> */
[----:B------:R-:W-:-:S02]  /*11ab0*/  LOP3.LUT R4, R58, 0x38, R4, 0xf8, !PT ;  /* 0x000000383a047812 */ /* 0x000fc400078ef804 */
[----:B------:R-:W-:Y:S02]  /*11ac0*/  SHF.L.U32 R6, R6, 0xa, RZ ;  /* 0x0000000a06067819 */ /* 0x000fe400000006ff */
[----:B------:R-:W-:Y:S02]  /*11ad0*/  LEA R35, R5, UR4, 0x1 ;  /* 0x0000000405237c11 */ /* 0x000fe4000f8e08ff */
[----:B------:R-:W-:Y:S01]  /*11ae0*/  LOP3.LUT R4, R4, R56, RZ, 0x3c, !PT ;  /* 0x0000003804047212 */ /* 0x000fe200078e3cff */
[----:B------:R-:W-:Y:S01]  /*11af0*/  IMAD.U32 R56, R21, 0x10000, RZ ;  /* 0x0001000015387824 */ /* 0x000fe200078e00ff */
[----:B------:R-:W-:Y:S02]  /*11b00*/  LOP3.LUT R5, R6, 0x7fffe000, RZ, 0xc0, !PT ;  /* 0x7fffe00006057812 */ /* 0x000fe400078ec0ff */
[----:B------:R-:W-:Y:S02]  /*11b10*/  LOP3.LUT R52, R14, 0xffff0000, RZ, 0xc0, !PT ;  /* 0xffff00000e347812 */ /* 0x000fe400078ec0ff */
[----:B------:R-:W-:-:S02]  /*11b20*/  IADD3 R36, R4, R5, R54 ;  /* 0x0000000504247210 */ /* 0x000fc40007ffe036 */
[----:B------:R-:W0:Y:S01]  /*11b30*/  LDS.128 R4, [R35] ;  /* 0x0000000023047984 */ /* 0x000e220000000c00 */
[----:B------:R-:W-:Y:S02]  /*11b40*/  LOP3.LUT R50, R0, 0xffff0000, RZ, 0xc0, !PT ;  /* 0xffff000000327812 */ /* 0x000fe400078ec0ff */
[----:B------:R-:W-:Y:S01]  /*11b50*/  IMAD R36, R36, 0x2, R23 ;  /* 0x0000000224247824 */ /* 0x000fe200078e0217 */
[----:B------:R-:W-:Y:S02]  /*11b60*/  LOP3.LUT R54, R20, 0xffff0000, RZ, 0xc0, !PT ;  /* 0xffff000014367812 */ /* 0x000fe400078ec0ff */
[----:B------:R-:W-:Y:S02]  /*11b70*/  LOP3.LUT R57, R15, 0xffff0000, RZ, 0xc0, !PT ;  /* 0xffff00000f397812 */ /* 0x000fe400078ec0ff */
[----:B------:R-:W1:Y:S01]  /*11b80*/  LDS.128 R8, [R36+0x14400] ;  /* 0x0144000024087984 */ /* 0x000e620000000c00 */
[----:B------:R-:W-:Y:S02]  /*11b90*/  LOP3.LUT R59, R21, 0xffff0000, RZ, 0xc0, !PT ;  /* 0xffff0000153b7812 */ /* 0x000fe400078ec0ff */
[----:B------:R-:W-:-:S02]  /*11ba0*/  LOP3.LUT R53, R3, 0xffff0000, RZ, 0xc0, !PT ;  /* 0xffff000003357812 */ /* 0x000fc400078ec0ff */
[----:B------:R-:W-:Y:S01]  /*11bb0*/  LOP3.LUT R55, R13, 0xffff0000, RZ, 0xc0, !PT ;  /* 0xffff00000d377812 */ /* 0x000fe200078ec0ff */
        /* <DEDUP_REMOVED lines=18> */
[----:B------:R-:W-:Y:S02]  /*11ce0*/  IMAD.U32 R45, R12, 0x10000, RZ ;  /* 0x000100000c2d7824 */ /* 0x000fe400078e00ff */
[C---:B------:R-:W-:Y:S01]  /*11cf0*/  FMUL.FTZ R37, R50.reuse, R8 ;  /* 0x0000000832257220 */ /* 0x040fe20000410000 */
[-C--:B------:R-:W-:Y:S01]  /*11d00*/  FMUL.FTZ R8, R49, R43.reuse ;  /* 0x0000002b31087220 */ /* 0x080fe20000410000 */
[-C--:B------:R-:W-:Y:S01]  /*11d10*/  FFMA.FTZ R41, R50, R4.reuse, -R41 ;  /* 0x0000000432297223 */ /* 0x080fe20000010829 */
[C---:B------:R-:W-:Y:S01]  /*11d20*/  FMUL.FTZ R50, R45.reuse, R43 ;  /* 0x0000002b2d327220 */ /* 0x040fe20000410000 */
[----:B------:R-:W-:Y:S01]  /*11d30*/  FFMA.FTZ R37, R52, R4, R37 ;  /* 0x0000000434257223 */ /* 0x000fe20000010025 */
[-C--:B------:R-:W-:Y:S01]  /*11d40*/  FFMA.FTZ R45, R45, R39.reuse, -R8 ;  /* 0x000000272d2d7223 */ /* 0x080fe20000010808 */
[----:B------:R-:W-:Y:S01]  /*11d50*/  LOP3.LUT R8, R12, 0xffff0000, RZ, 0xc0, !PT ;  /* 0xffff00000c087812 */ /* 0x000fe200078ec0ff */
[----:B------:R-:W-:Y:S01]  /*11d60*/  FFMA.FTZ R50, R49, R39, R50 ;  /* 0x0000002731327223 */ /* 0x000fe20000010032 */
[----:B------:R-:W-:Y:S01]  /*11d70*/  FMUL.FTZ R39, R54, R10 ;  /* 0x0000000a36277220 */ /* 0x000fe20000410000 */
[----:B------:R-:W-:Y:S01]  /*11d80*/  IMAD.U32 R44, R11, 0x10000, RZ ;  /* 0x000100000b2c7824 */ /* 0x000fe200078e00ff */
[----:B------:R-:W-:Y:S01]  /*11d90*/  LOP3.LUT R9, R9, 0xffff0000, RZ, 0xc0, !PT ;  /* 0xffff000009097812 */ /* 0x000fe200078ec0ff */
[----:B------:R-:W-:-:S02]  /*11da0*/  IMAD.U32 R52, R15, 0x10000, RZ ;  /* 0x000100000f347824 */ /* 0x000fc400078e00ff */
[C---:B------:R-:W-:Y:S01]  /*11db0*/  FMUL.FTZ R47, R8.reuse, R10 ;  /* 0x0000000a082f7220 */ /* 0x040fe20000410000 */
[----:B------:R-:W-:Y:S01]  /*11dc0*/  FFMA.FTZ R10, R8, R6, -R39 ;  /* 0x00000006080a7223 */ /* 0x000fe20000010827 */
[----:B------:R-:W-:Y:S01]  /*11dd0*/  LOP3.LUT R11, R11, 0xffff0000, RZ, 0xc0, !PT ;  /* 0xffff00000b0b7812 */ /* 0x000fe200078ec0ff */
[----:B------:R-:W-:Y:S02]  /*11de0*/  IMAD.U32 R4, R3, 0x10000, RZ ;  /* 0x0001000003047824 */ /* 0x000fe400078e00ff */
[----:B------:R-:W-:Y:S01]  /*11df0*/  FMUL.FTZ R39, R52, R42 ;  /* 0x0000002a34277220 */ /* 0x000fe20000410000 */
[----:B------:R-:W-:Y:S02]  /*11e00*/  IMAD.U32 R8, R13, 0x10000, RZ ;  /* 0x000100000d087824 */ /* 0x000fe400078e00ff */
[----:B------:R-:W-:Y:S01]  /*11e10*/  FMUL.FTZ R49, R56, R44 ;  /* 0x0000002c38317220 */ /* 0x000fe20000410000 */
[C---:B------:R-:W-:Y:S01]  /*11e20*/  FMUL.FTZ R43, R4.reuse, R42 ;  /* 0x0000002a042b7220 */ /* 0x040fe20000410000 */
[----:B------:R-:W-:Y:S01]  /*11e30*/  FFMA.FTZ R39, R4, R38, -R39 ;  /* 0x0000002604277223 */ /* 0x000fe20000010827 */
[C---:B------:R-:W-:Y:S01]  /*11e40*/  FMUL.FTZ R51, R8.reuse, R44 ;  /* 0x0000002c08337220 */ /* 0x040fe20000410000 */
[----:B------:R-:W-:Y:S01]  /*11e50*/  FFMA.FTZ R49, R8, R40, -R49 ;  /* 0x0000002808317223 */ /* 0x000fe20000010831 */
[----:B------:R-:W-:Y:S01]  /*11e60*/  FFMA.FTZ R47, R54, R6, R47 ;  /* 0x00000006362f7223 */ /* 0x000fe2000001002f */
[----:B------:R-:W-:Y:S01]  /*11e70*/  FMUL.FTZ R4, R57, R9 ;  /* 0x0000000939047220 */ /* 0x000fe20000410000 */
[----:B------:R-:W-:Y:S01]  /*11e80*/  FMUL.FTZ R8, R59, R11 ;  /* 0x0000000b3b087220 */ /* 0x000fe20000410000 */
[----:B------:R-:W-:Y:S01]  /*11e90*/  FMUL.FTZ R6, R53, R9 ;  /* 0x0000000935067220 */ /* 0x000fe20000410000 */
[----:B------:R-:W-:Y:S01]  /*11ea0*/  FMUL.FTZ R44, R55, R11 ;  /* 0x0000000b372c7220 */ /* 0x000fe20000410000 */
[----:B------:R-:W-:Y:S01]  /*11eb0*/  FFMA.FTZ R43, R52, R38, R43 ;  /* 0x00000026342b7223 */ /* 0x000fe2000001002b */
[----:B------:R-:W-:Y:S01]  /*11ec0*/  FFMA.FTZ R51, R56, R40, R51 ;  /* 0x0000002838337223 */ /* 0x000fe20000010033 */
[----:B------:R-:W-:Y:S01]  /*11ed0*/  FFMA.FTZ R38, R53, R5, -R4 ;  /* 0x0000000535267223 */ /* 0x000fe20000010804 */
[----:B------:R-:W-:Y:S01]  /*11ee0*/  FFMA.FTZ R42, R55, R7, -R8 ;  /* 0x00000007372a7223 */ /* 0x000fe20000010808 */
[----:B------:R-:W-:Y:S01]  /*11ef0*/  FFMA.FTZ R40, R57, R5, R6 ;  /* 0x0000000539287223 */ /* 0x000fe20000010006 */
[----:B------:R-:W-:Y:S01]  /*11f00*/  FFMA.FTZ R44, R59, R7, R44 ;  /* 0x000000073b2c7223 */ /* 0x000fe2000001002c */
[----:B------:R-:W-:-:S02]  /*11f10*/  F2FP.BF16.F32.PACK_AB R4, R41, R46 ;  /* 0x0000002e2904723e */ /* 0x000fc400000010ff */
[----:B------:R-:W-:Y:S02]  /*11f20*/  F2FP.BF16.F32.PACK_AB R6, R10, R45 ;  /* 0x0000002d0a06723e */ /* 0x000fe400000010ff */
[----:B------:R-:W-:Y:S02]  /*11f30*/  F2FP.BF16.F32.PACK_AB R5, R38, R39 ;  /* 0x000000272605723e */ /* 0x000fe400000010ff */
[----:B------:R-:W-:Y:S02]  /*11f40*/  F2FP.BF16.F32.PACK_AB R7, R42, R49 ;  /* 0x000000312a07723e */ /* 0x000fe400000010ff */
[----:B------:R-:W-:Y:S02]  /*11f50*/  F2FP.BF16.F32.PACK_AB R8, R37, R48 ;  /* 0x000000302508723e */ /* 0x000fe400000010ff */
[----:B------:R-:W-:Y:S01]  /*11f60*/  F2FP.BF16.F32.PACK_AB R10, R47, R50 ;  /* 0x000000322f0a723e */ /* 0x000fe200000010ff */
[----:B------:R2:W-:Y:S01]  /*11f70*/  STS.128 [R35], R4 ;  /* 0x0000000423007388 */ /* 0x0005e20000000c00 */
[----:B------:R-:W-:-:S02]  /*11f80*/  F2FP.BF16.F32.PACK_AB R9, R40, R43 ;  /* 0x0000002b2809723e */ /* 0x000fc400000010ff */
[----:B------:R-:W-:-:S05]  /*11f90*/  F2FP.BF16.F32.PACK_AB R11, R44, R51 ;  /* 0x000000332c0b723e */ /* 0x000fca00000010ff */
[----:B------:R2:W-:Y:S02]  /*11fa0*/  STS.128 [R36+0x14400], R8 ;  /* 0x0144000824007388 */ /* 0x0005e40000000c00 */
.L_x_622:
[----:B------:R-:W-:Y:S05]  /*11fb0*/  BSYNC B1 ;  /* 0x0000000000017941 */ /* 0x000fea0003800000 */
.L_x_621:
        /* <DEDUP_REMOVED lines=8> */
[----:B------:R-:W-:Y:S01]  /*12040*/  BSSY B2, `(.L_x_627) ;  /* 0x0000067000027945 */ /* 0x000fe20003800000 */
[----:B------:R-:W-:Y:S02]  /*12050*/  VIADD R58, R224, 0x40 ;  /* 0x00000040e03a7836 */ /* 0x000fe40000000000 */
        /* <DEDUP_REMOVED lines=23> */
[----:B------:R-:W-:Y:S02]  /*121d0*/  SHF.R.S32.HI R7, RZ, 0x1f, R4 ;  /* 0x0000001fff077819 */ /* 0x000fe40000011404 */
[----:B------:R-:W-:Y:S02]  /*121e0*/  SHF.L.U32 R5, R4, 0x3, RZ ;  /* 0x0000000304057819 */ /* 0x000fe400000006ff */
        /* <DEDUP_REMOVED lines=76> */
.L_x_628:
[----:B------:R-:W-:Y:S05]  /*126b0*/  BSYNC B2 ;  /* 0x0000000000027941 */ /* 0x000fea0003800000 */
.L_x_627:
        /* <DEDUP_REMOVED lines=21> */
[----:B------:R-:W-:Y:S01]  /*12810*/  LOP3.LUT R4, R4, R56, RZ, 0x3c, !PT ;  /* 0x0000003804047212 */ /* 0x000fe200078e3cff */
[----:B------:R-:W-:Y:S01]  /*12820*/  IMAD.U32 R56, R21, 0x10000, RZ ;  /* 0x0001000015387824 */ /* 0x000fe200078e00ff */
[----:B------:R-:W-:Y:S02]  /*12830*/  LOP3.LUT R5, R6, 0x7fffe000, RZ, 0xc0, !PT ;  /* 0x7fffe00006057812 */ /* 0x000fe400078ec0ff */
[----:B------:R-:W-:Y:S02]  /*12840*/  LOP3.LUT R52, R14, 0xffff0000, RZ, 0xc0, !PT ;  /* 0xffff00000e347812 */ /* 0x000fe400078ec0ff */
[----:B------:R-:W-:Y:S02]  /*12850*/  IADD3 R36, R4, R5, R54 ;  /* 0x0000000504247210 */ /* 0x000fe40007ffe036 */
[----:B------:R-:W0:Y:S01]  /*12860*/  LDS.128 R4, [R35] ;  /* 0x0000000023047984 */ /* 0x000e220000000c00 */
[----:B------:R-:W-:Y:S02]  /*12870*/  LOP3.LUT R50, R0, 0xffff0000, RZ, 0xc0, !PT ;  /* 0xffff000000327812 */ /* 0x000fe400078ec0ff */
[----:B------:R-:W-:Y:S01]  /*12880*/  IMAD R36, R36, 0x2, R23 ;  /* 0x0000000224247824 */ /* 0x000fe200078e0217 */
[----:B------:R-:W-:-:S02]  /*12890*/  LOP3.LUT R54, R20, 0xffff0000, RZ, 0xc0, !PT ;  /* 0xffff000014367812 */ /* 0x000fc400078ec0ff */
[----:B------:R-:W-:Y:S02]  /*128a0*/  LOP3.LUT R57, R15, 0xffff0000, RZ, 0xc0, !PT ;  /* 0xffff00000f397812 */ /* 0x000fe400078ec0ff */
[----:B------:R-:W1:Y:S01]  /*128b0*/  LDS.128 R8, [R36+0x14400] ;  /* 0x0144000024087984 */ /* 0x000e620000000c00 */
[----:B------:R-:W-:Y:S02]  /*128c0*/  LOP3.LUT R59, R21, 0xffff0000, RZ, 0xc0, !PT ;  /* 0xffff0000153b7812 */ /* 0x000fe400078ec0ff */
[----:B------:R-:W-:Y:S02]  /*128d0*/  LOP3.LUT R53, R3, 0xffff0000, RZ, 0xc0, !PT ;  /* 0xffff000003357812 */ /* 0x000fe400078ec0ff */
[----:B------:R-:W-:Y:S01]  /*128e0*/  LOP3.LUT R55, R13, 0xffff0000, RZ, 0xc0, !PT ;  /* 0xffff00000d377812 */ /* 0x000fe200078ec0ff */
[C---:B0-----:R-:W-:Y:S01]  /*128f0*/  IMAD.U32 R37, R4.reuse, 0x10000, RZ ;  /* 0x0001000004257824 */ /* 0x041fe200078e00ff */
[----:B------:R-:W-:Y:S01]  /*12900*/  LOP3.LUT R4, R4, 0xffff0000, RZ, 0xc0, !PT ;  /* 0xffff000004047812 */ /* 0x000fe200078ec0ff */
[C---:B------:R-:W-:Y:S01]  /*12910*/  IMAD.U32 R39, R6.reuse, 0x10000, RZ ;  /* 0x0001000006277824 */ /* 0x040fe200078e00ff */
[----:B------:R-:W-:Y:S01]  /*12920*/  LOP3.LUT R6, R6, 0xffff0000, RZ, 0xc0, !PT ;  /* 0xffff000006067812 */ /* 0x000fe200078ec0ff */
[----:B------:R-:W-:Y:S01]  /*12930*/  IMAD.U32 R40, R7, 0x10000, RZ ;  /* 0x0001000007287824 */ /* 0x000fe200078e00ff */
[----:B------:R-:W-:-:S02]  /*12940*/  SHF.L.U32 R38, R5, 0x10, RZ ;  /* 0x0000001005267819 */ /* 0x000fc400000006ff */
        /* <DEDUP_REMOVED lines=8> */
[----:B------:R-:W-:Y:S02]  /*129d0*/  IMAD.U32 R42, R9, 0x10000, RZ ;  /* 0x00010000092a7824 */ /* 0x000fe400078e00ff */
[-C--:B------:R-:W-:Y:S01]  /*129e0*/  FFMA.FTZ R46, R45, R37.reuse, -R46 ;  /* 0x000000252d2e7223 */ /* 0x080fe2000001082e */
[----:B------:R-:W-:Y:S01]  /*129f0*/  FFMA.FTZ R48, R47, R37, R48 ;  /* 0x000000252f307223 */ /* 0x000fe20000010030 */
[----:B------:R-:W-:-:S02]  /*12a00*/  IMAD.U32 R45, R12, 0x10000, RZ ;  /* 0x000100000c2d7824 */ /* 0x000fc400078e00ff */
        /* <DEDUP_REMOVED lines=19> */
[----:B------:R-:W-:Y:S01]  /*12b40*/  LOP3.LUT R7, R7, 0xffff0000, RZ, 0xc0, !PT ;  /* 0xffff000007077812 */ /* 0x000fe200078ec0ff */
        /* <DEDUP_REMOVED lines=25> */
.L_x_626:
[----:B------:R-:W-:Y:S05]  /*12ce0*/  BSYNC B1 ;  /* 0x0000000000017941 */ /* 0x000fea0003800000 */
.L_x_625:
[----:B-12---:R-:W-:-:S05]  /*12cf0*/  VIADD R5, R224, 0x60 ;  /* 0x00000060e0057836 */ /* 0x006fca0000000000 */
[----:B------:R-:W-:-:S13]  /*12d00*/  ISETP.GE.AND P0, PT, R5, R34, PT ;  /* 0x000000220500720c */ /* 0x000fda0003f06270 */
[----:B------:R-:W-:Y:S05]  /*12d10*/  @P0 BRA `(.L_x_605) ;  /* 0x0000000c00340947 */ /* 0x000fea0003800000 */
[----:B------:R1:W5:Y:S01]  /*12d20*/  LDL R52, [R1+0x6c] ;  /* 0x00006c0001347983 */ /* 0x0003620000100800 */
[----:B------:R-:W2:Y:S01]  /*12d30*/  LDC R37, c[0x0][0x3f4] ;  /* 0x0000fd00ff257b82 */ /* 0x000ea20000000800 */
[----:B------:R-:W-:Y:S01]  /*12d40*/  SHF.R.S32.HI R4, RZ, 0x1f, R5 ;  /* 0x0000001fff047819 */ /* 0x000fe20000011405 */
[----:B------:R-:W-:Y:S01]  /*12d50*/  IMAD.SHL.U32 R39, R5, 0x40, RZ ;  /* 0x0000004005277824 */ /* 0x000fe200078e00ff */
[----:B------:R-:W-:Y:S02]  /*12d60*/  BSSY B1, `(.L_x_629) ;  /* 0x0000066000017945 */ /* 0x000fe40003800000 */
[----:B------:R-:W-:Y:S02]  /*12d70*/  LEA.HI R4, R4, R5, RZ, 0x3 ;  /* 0x0000000504047211 */ /* 0x000fe400078f18ff */
[----:B------:R-:W-:-:S03]  /*12d80*/  LOP3.LUT R39, R39, 0x1c0, RZ, 0xc0, !PT ;  /* 0x000001c027277812 */ /* 0x000fc600078ec0ff */
[----:B------:R-:W-:Y:S01]  /*12d90*/  IMAD.SHL.U32 R4, R4, 0x40, RZ ;  /* 0x0000004004047824 */ /* 0x000fe200078e00ff */
[----:B------:R-:W-:-:S04]  /*12da0*/  SHF.R.U32.HI R34, RZ, 0x3, R39 ;  /* 0x00000003ff227819 */ /* 0x000fc80000011627 */
[----:B------:R-:W-:Y:S02]  /*12db0*/  LOP3.LUT R35, R4, 0xfffffe00, RZ, 0xc0, !PT ;  /* 0xfffffe0004237812 */ /* 0x000fe400078ec0ff */
        /* <DEDUP_REMOVED lines=19> */
[----:B------:R-:W-:Y:S01]  /*12ef0*/  IMAD.SHL.U32 R6, R4, 0x8, RZ ;  /* 0x0000000804067824 */ /* 0x000fe200078e00ff */
[----:B------:R-:W-:Y:S02]  /*12f00*/  LOP3.LUT R33, R33, 0xffff0000, RZ, 0xc0, !PT ;  /* 0xffff000021217812 */ /* 0x000fe400078ec0ff */
[----:B------:R-:W-:Y:S02]  /*12f10*/  LEA.HI R4, R5, R4, RZ, 0x3 ;  /* 0x0000000405047211 */ /* 0x000fe400078f18ff */
[----:B------:R-:W-:-:S02]  /*12f20*/  LOP3.LUT R5, R39, 0x38, R6, 0xf8, !PT ;  /* 0x0000003827057812 */ /* 0x000fc400078ef806 */
[----:B------:R-:W-:Y:S01]  /*12f30*/  LOP3.LUT R25, R25, 0xffff0000, RZ, 0xc0, !PT ;  /* 0xffff000019197812 */ /* 0x000fe200078ec0ff */
[----:B------:R-:W-:Y:S01]  /*12f40*/  IMAD.SHL.U32 R6, R4, 0x400, RZ ;  /* 0x0000040004067824 */ /* 0x000fe200078e00ff */
[----:B------:R-:W-:Y:S02]  /*12f50*/  LOP3.LUT R4, R5, R34, RZ, 0x3c, !PT ;  /* 0x0000002205047212 */ /* 0x000fe400078e3cff */
[----:B------:R-:W-:Y:S02]  /*12f60*/  LOP3.LUT R27, R27, 0xffff0000, RZ, 0xc0, !PT ;  /* 0xffff00001b1b7812 */ /* 0x000fe400078ec0ff */
[----:B------:R-:W-:-:S04]  /*12f70*/  LOP3.LUT R6, R6, 0x7fffe000, RZ, 0xc0, !PT ;  /* 0x7fffe00006067812 */ /* 0x000fc800078ec0ff */
[----:B0-----:R-:W-:Y:S02]  /*12f80*/  IADD3 R8, R4, R6, R35 ;  /* 0x0000000604087210 */ /* 0x001fe40007ffe023 */
[----:B------:R-:W0:Y:S03]  /*12f90*/  LDS.128 R4, [R28] ;  /* 0x000000001c047984 */ /* 0x000e260000000c00 */
[----:B------:R-:W-:-:S05]  /*12fa0*/  IMAD R29, R8, 0x2, R23 ;  /* 0x00000002081d7824 */ /* 0x000fca00078e0217 */
[----:B------:R-:W1:Y:S01]  /*12fb0*/  LDS.128 R8, [R29+0x14400] ;  /* 0x014400001d087984 */ /* 0x000e620000000c00 */
[C---:B0-----:R-:W-:Y:S01]  /*12fc0*/  IMAD.U32 R36, R4.reuse, 0x10000, RZ ;  /* 0x0001000004247824 */ /* 0x041fe200078e00ff */
[----:B------:R-:W-:Y:S01]  /*12fd0*/  LOP3.LUT R4, R4, 0xffff0000, RZ, 0xc0, !PT ;  /* 0xffff000004047812 */ /* 0x000fe200078ec0ff */
[----:B------:R-:W-:Y:S01]  /*12fe0*/  IMAD.U32 R38, R5, 0x10000, RZ ;  /* 0x0001000005267824 */ /* 0x000fe200078e00ff */
[C---:B------:R-:W-:Y:S01]  /*12ff0*/  SHF.L.U32 R40, R6.reuse, 0x10, RZ ;  /* 0x0000001006287819 */ /* 0x040fe200000006ff */
[----:B------:R-:W-:Y:S01]  /*13000*/  IMAD.U32 R41, R7, 0x10000, RZ ;  /* 0x0001000007297824 */ /* 0x000fe200078e00ff */
[----:B------:R-:W-:Y:S02]  /*13010*/  LOP3.LUT R6, R6, 0xffff0000, RZ, 0xc0, !PT ;  /* 0xffff000006067812 */ /* 0x000fe400078ec0ff */
        /* <DEDUP_REMOVED lines=9> */
[----:B------:R-:W-:Y:S01]  /*130b0*/  FMUL.FTZ R53, R24, R8 ;  /* 0x0000000818357220 */ /* 0x000fe20000410000 */
[----:B------:R-:W-:Y:S02]  /*130c0*/  IMAD.U32 R44, R10, 0x10000, RZ ;  /* 0x000100000a2c7824 */ /* 0x000fe400078e00ff */
[-C--:B------:R-:W-:Y:S01]  /*130d0*/  FFMA.FTZ R8, R24, R4.reuse, -R51 ;  /* 0x0000000418087223 */ /* 0x080fe20000010833 */
[-C--:B------:R-:W-:Y:S01]  /*130e0*/  FMUL.FTZ R51, R42, R43.reuse ;  /* 0x0000002b2a337220 */ /* 0x080fe20000410000 */
[----:B------:R-:W-:Y:S01]  /*130f0*/  FFMA.FTZ R24, R50, R4, R53 ;  /* 0x0000000432187223 */ /* 0x000fe20000010035 */
[-C--:B------:R-:W-:Y:S01]  /*13100*/  FFMA.FTZ R47, R46, R36.reuse, -R47 ;  /* 0x000000242e2f7223 */ /* 0x080fe2000001082f */
[----:B------:R-:W-:Y:S01]  /*13110*/  FFMA.FTZ R49, R48, R36, R49 ;  /* 0x0000002430317223 */ /* 0x000fe20000010031 */
[C---:B------:R-:W-:Y:S01]  /*13120*/  FMUL.FTZ R43, R30.reuse, R43 ;  /* 0x0000002b1e2b7220 */ /* 0x040fe20000410000 */
[----:B------:R-:W-:Y:S01]  /*13130*/  FFMA.FTZ R51, R30, R38, -R51 ;  /* 0x000000261e337223 */ /* 0x000fe20000010833 */
[----:B------:R-:W-:Y:S01]  /*13140*/  IMAD.U32 R4, R26, 0x10000, RZ ;  /* 0x000100001a047824 */ /* 0x000fe200078e00ff */
[----:B------:R-:W-:Y:S01]  /*13150*/  LOP3.LUT R10, R10, 0xffff0000, RZ, 0xc0, !PT ;  /* 0xffff00000a0a7812 */ /* 0x000fe200078ec0ff */
[----:B------:R-:W-:Y:S01]  /*13160*/  IMAD.U32 R36, R32, 0x10000, RZ ;  /* 0x0001000020247824 */ /* 0x000fe200078e00ff */
[----:B------:R-:W-:Y:S01]  /*13170*/  LOP3.LUT R26, R26, 0xffff0000, RZ, 0xc0, !PT ;  /* 0xffff00001a1a7812 */ /* 0x000fe200078ec0ff */
[C---:B------:R-:W-:Y:S01]  /*13180*/  IMAD.U32 R45, R11.reuse, 0x10000, RZ ;  /* 0x000100000b2d7824 */ /* 0x040fe200078e00ff */
[----:B------:R-:W-:Y:S01]  /*13190*/  LOP3.LUT R30, R32, 0xffff0000, RZ, 0xc0, !PT ;  /* 0xffff0000201e7812 */ /* 0x000fe200078ec0ff */
[-C--:B------:R-:W-:Y:S01]  /*131a0*/  FMUL.FTZ R53, R36, R44.reuse ;  /* 0x0000002c24357220 */ /* 0x080fe20000410000 */
[----:B------:R-:W-:Y:S01]  /*131b0*/  FMUL.FTZ R55, R4, R44 ;  /* 0x0000002c04377220 */ /* 0x000fe20000410000 */
[-C--:B------:R-:W-:Y:S01]  /*131c0*/  FMUL.FTZ R59, R26, R10.reuse ;  /* 0x0000000a1a3b7220 */ /* 0x080fe20000410000 */
[----:B------:R-:W-:Y:S01]  /*131d0*/  LOP3.LUT R11, R11, 0xffff0000, RZ, 0xc0, !PT ;  /* 0xffff00000b0b7812 */ /* 0x000fe200078ec0ff */
[----:B------:R-:W-:Y:S01]  /*131e0*/  FMUL.FTZ R57, R30, R10 ;  /* 0x0000000a1e397220 */ /* 0x000fe20000410000 */
[----:B------:R-:W-:Y:S01]  /*131f0*/  FFMA.FTZ R53, R4, R40, -R53 ;  /* 0x0000002804357223 */ /* 0x000fe20000010835 */
[-C--:B------:R-:W-:Y:S01]  /*13200*/  FMUL.FTZ R4, R63, R45.reuse ;  /* 0x0000002d3f047220 */ /* 0x080fe20000410000 */
[-C--:B------:R-:W-:Y:S01]  /*13210*/  FFMA.FTZ R59, R30, R6.reuse, R59 ;  /* 0x000000061e3b7223 */ /* 0x080fe2000001003b */
[----:B------:R-:W-:Y:S01]  /*13220*/  FFMA.FTZ R32, R26, R6, -R57 ;  /* 0x000000061a207223 */ /* 0x000fe20000010839 */
[----:B------:R-:W-:Y:S01]  /*13230*/  LOP3.LUT R31, R31, 0xffff0000, RZ, 0xc0, !PT ;  /* 0xffff00001f1f7812 */ /* 0x000fe200078ec0ff */
[----:B------:R-:W-:Y:S01]  /*13240*/  FMUL.FTZ R6, R61, R45 ;  /* 0x0000002d3d067220 */ /* 0x000fe20000410000 */
[----:B------:R-:W-:Y:S01]  /*13250*/  FFMA.FTZ R10, R36, R40, R55 ;  /* 0x00000028240a7223 */ /* 0x000fe20000010037 */
[----:B------:R-:W-:Y:S01]  /*13260*/  LOP3.LUT R7, R7, 0xffff0000, RZ, 0xc0, !PT ;  /* 0xffff000007077812 */ /* 0x000fe200078ec0ff */
[----:B------:R-:W-:Y:S01]  /*13270*/  FFMA.FTZ R43, R42, R38, R43 ;  /* 0x000000262a2b7223 */ /* 0x000fe2000001002b */
[-C--:B------:R-:W-:Y:S01]  /*13280*/  FFMA.FTZ R36, R61, R41.reuse, -R4 ;  /* 0x000000293d247223 */ /* 0x080fe20000010804 */
[----:B------:R-:W-:Y:S01]  /*13290*/  FFMA.FTZ R41, R63, R41, R6 ;  /* 0x000000293f297223 */ /* 0x000fe20000010006 */
[----:B------:R-:W-:Y:S01]  /*132a0*/  FMUL.FTZ R4, R31, R9 ;  /* 0x000000091f047220 */ /* 0x000fe20000410000 */
[----:B------:R-:W-:Y:S01]  /*132b0*/  FMUL.FTZ R38, R33, R11 ;  /* 0x0000000b21267220 */ /* 0x000fe20000410000 */
        /* <DEDUP_REMOVED lines=16> */
.L_x_630:
[----:B------:R-:W-:Y:S05]  /*133c0*/  BSYNC B1 ;  /* 0x0000000000017941 */ /* 0x000fea0003800000 */
.L_x_629:
[----:B------:R-:W-:Y:S05]  /*133d0*/  @P1 BRA `(.L_x_605) ;  /* 0x0000000400841947 */ /* 0x000fea0003800000 */
[----:B-1----:R-:W-:Y:S01]  /*133e0*/  SHF.R.S32.HI R5, RZ, 0x1f, R214 ;  /* 0x0000001fff057819 */ /* 0x002fe200000114d6 */
[----:B------:R-:W-:Y:S01]  /*133f0*/  IMAD.U32 R33, R0, 0x10000, RZ ;  /* 0x0001000000217824 */ /* 0x000fe200078e00ff */
[----:B-----5:R-:W-:Y:S02]  /*13400*/  R2UR UR4, R52 ;  /* 0x00000000340472ca */ /* 0x020fe400000e0000 */
[CC--:B------:R-:W-:Y:S02]  /*13410*/  LEA.HI R4, R5.reuse, R214.reuse, RZ, 0x3 ;  /* 0x000000d605047211 */ /* 0x0c0fe400078f18ff */
[----:B------:R-:W-:Y:S02]  /*13420*/  LEA.HI R5, R5, R214, RZ, 0x6 ;  /* 0x000000d605057211 */ /* 0x000fe400078f30ff */
[--C-:B------:R-:W-:Y:S02]  /*13430*/  SHF.R.S32.HI R6, RZ, 0x3, R4.reuse ;  /* 0x00000003ff067819 */ /* 0x100fe40000011404 */
[----:B------:R-:W-:Y:S01]  /*13440*/  LOP3.LUT R7, R39, 0x38, R4, 0xf8, !PT ;  /* 0x0000003827077812 */ /* 0x000fe200078ef804 */
[----:B------:R-:W-:Y:S01]  /*13450*/  IMAD.SHL.U32 R5, R5, 0x80, RZ ;  /* 0x0000008005057824 */ /* 0x000fe200078e00ff */
[----:B------:R-:W-:-:S02]  /*13460*/  LEA.HI R37, R37, R6, RZ, 0x1d ;  /* 0x0000000625257211 */ /* 0x000fc400078fe8ff */
[----:B------:R-:W-:Y:S02]  /*13470*/  LOP3.LUT R7, R7, R34, RZ, 0x3c, !PT ;  /* 0x0000002207077212 */ /* 0x000fe400078e3cff */
[----:B------:R-:W-:Y:S01]  /*13480*/  SHF.R.S32.HI R6, RZ, 0x1f, R37 ;  /* 0x0000001fff067819 */ /* 0x000fe20000011425 */
[----:B------:R-:W-:Y:S01]  /*13490*/  IMAD.SHL.U32 R4, R37, 0x8, RZ ;  /* 0x0000000825047824 */ /* 0x000fe200078e00ff */
[----:B0-----:R-:W-:Y:S02]  /*134a0*/  LOP3.LUT R8, R5, 0xffffe000, RZ, 0xc0, !PT ;  /* 0xffffe00005087812 */ /* 0x001fe400078ec0ff */
[----:B------:R-:W-:Y:S01]  /*134b0*/  LEA.HI R6, R6, R37, RZ, 0x3 ;  /* 0x0000002506067211 */ /* 0x000fe200078f18ff */
[----:B------:R-:W-:Y:S01]  /*134c0*/  IMAD.U32 R37, R20, 0x10000, RZ ;  /* 0x0001000014257824 */ /* 0x000fe200078e00ff */
[----:B------:R-:W-:Y:S02]  /*134d0*/  LOP3.LUT R39, R39, 0x38, R4, 0xf8, !PT ;  /* 0x0000003827277812 */ /* 0x000fe400078ef804 */
[----:B------:R-:W-:Y:S01]  /*134e0*/  IADD3 R7, R7, R8, R35 ;  /* 0x0000000807077210 */ /* 0x000fe20007ffe023 */
[----:B------:R-:W-:Y:S01]  /*134f0*/  IMAD.SHL.U32 R6, R6, 0x400, RZ ;  /* 0x0000040006067824 */ /* 0x000fe200078e00ff */
[----:B------:R-:W-:-:S02]  /*13500*/  LOP3.LUT R34, R39, R34, RZ, 0x3c, !PT ;  /* 0x0000002227227212 */ /* 0x000fc400078e3cff */
[----:B------:R-:W-:Y:S02]  /*13510*/  LEA R24, R7, UR4, 0x1 ;  /* 0x0000000407187c11 */ /* 0x000fe4000f8e08ff */
[----:B------:R-:W-:Y:S02]  /*13520*/  LOP3.LUT R6, R6, 0x7fffe000, RZ, 0xc0, !PT ;  /* 0x7fffe00006067812 */ /* 0x000fe400078ec0ff */
[----:B------:R-:W-:Y:S02]  /*13530*/  LOP3.LUT R38, R14, 0xffff0000, RZ, 0xc0, !PT ;  /* 0xffff00000e267812 */ /* 0x000fe400078ec0ff */
[----:B------:R-:W-:Y:S02]  /*13540*/  IADD3 R34, R34, R6, R35 ;  /* 0x0000000622227210 */ /* 0x000fe40007ffe023 */
[----:B------:R-:W0:Y:S01]  /*13550*/  LDS.128 R4, [R24] ;  /* 0x0000000018047984 */ /* 0x000e220000000c00 */
[----:B------:R-:W-:Y:S02]  /*13560*/  SHF.L.U32 R35, R14, 0x10, RZ ;  /* 0x000000100e237819 */ /* 0x000fe400000006ff */
[----:B------:R-:W-:Y:S01]  /*13570*/  IMAD R34, R34, 0x2, R23 ;  /* 0x0000000222227824 */ /* 0x000fe200078e0217 */
[----:B------:R-:W-:-:S02]  /*13580*/  LOP3.LUT R0, R0, 0xffff0000, RZ, 0xc0, !PT ;  /* 0xffff000000007812 */ /* 0x000fc400078ec0ff */
[----:B------:R-:W-:Y:S02]  /*13590*/  LOP3.LUT R40, R20, 0xffff0000, RZ, 0xc0, !PT ;  /* 0xffff000014287812 */ /* 0x000fe400078ec0ff */
        /* <DEDUP_REMOVED lines=18> */
[----:B------:R-:W-:Y:S02]  /*136c0*/  IMAD.U32 R33, R12, 0x10000, RZ ;  /* 0x000100000c217824 */ /* 0x000fe400078e00ff */
[----:B------:R-:W-:Y:S01]  /*136d0*/  FFMA.FTZ R14, R35, R25, R14 ;  /* 0x00000019230e7223 */ /* 0x000fe2000001000e */
[C---:B------:R-:W-:Y:S01]  /*136e0*/  FMUL.FTZ R25, R0.reuse, R8 ;  /* 0x0000000800197220 */ /* 0x040fe20000410000 */
[-C--:B------:R-:W-:Y:S01]  /*136f0*/  FFMA.FTZ R29, R0, R4.reuse, -R29 ;  /* 0x00000004001d7223 */ /* 0x080fe2000001081d */
[-C--:B------:R-:W-:Y:S01]  /*13700*/  FMUL.FTZ R0, R37, R31.reuse ;  /* 0x0000001f25007220 */ /* 0x080fe20000410000 */
[C---:B------:R-:W-:Y:S01]  /*13710*/  FMUL.FTZ R20, R33.reuse, R31 ;  /* 0x0000001f21147220 */ /* 0x040fe20000410000 */
[----:B------:R-:W-:Y:S01]  /*13720*/  LOP3.LUT R12, R12, 0xffff0000, RZ, 0xc0, !PT ;  /* 0xffff00000c0c7812 */ /* 0x000fe200078ec0ff */
[----:B------:R-:W-:Y:S01]  /*13730*/  FFMA.FTZ R25, R38, R4, R25 ;  /* 0x0000000426197223 */ /* 0x000fe20000010019 */
[-C--:B------:R-:W-:Y:S01]  /*13740*/  FFMA.FTZ R8, R33, R27.reuse, -R0 ;  /* 0x0000001b21087223 */ /* 0x080fe20000010800 */
[----:B------:R-:W-:Y:S01]  /*13750*/  FFMA.FTZ R20, R37, R27, R20 ;  /* 0x0000001b25147223 */ /* 0x000fe20000010014 */
[----:B------:R-:W-:Y:S01]  /*13760*/  FMUL.FTZ R27, R40, R10 ;  /* 0x0000000a281b7220 */ /* 0x000fe20000410000 */
[----:B------:R-:W-:-:S02]  /*13770*/  IMAD.U32 R38, R15, 0x10000, RZ ;  /* 0x000100000f267824 */ /* 0x000fc400078e00ff */
[C---:B------:R-:W-:Y:S01]  /*13780*/  FMUL.FTZ R35, R12.reuse, R10 ;  /* 0x0000000a0c237220 */ /* 0x040fe20000410000 */
[----:B------:R-:W-:Y:S02]  /*13790*/  IMAD.U32 R32, R11, 0x10000, RZ ;  /* 0x000100000b207824 */ /* 0x000fe400078e00ff */
[----:B------:R-:W-:Y:S01]  /*137a0*/  FFMA.FTZ R33, R12, R6, -R27 ;  /* 0x000000060c217223 */ /* 0x000fe2000001081b */
[----:B------:R-:W-:Y:S01]  /*137b0*/  IMAD.U32 R10, R21, 0x10000, RZ ;  /* 0x00010000150a7824 */ /* 0x000fe200078e00ff */
[----:B------:R-:W-:Y:S01]  /*137c0*/  LOP3.LUT R9, R9, 0xffff0000, RZ, 0xc0, !PT ;  /* 0xffff000009097812 */ /* 0x000fe200078ec0ff */
[----:B------:R-:W-:Y:S01]  /*137d0*/  IMAD.U32 R4, R13, 0x10000, RZ ;  /* 0x000100000d047824 */ /* 0x000fe200078e00ff */
[----:B------:R-:W-:Y:S01]  /*137e0*/  LOP3.LUT R11, R11, 0xffff0000, RZ, 0xc0, !PT ;  /* 0xffff00000b0b7812 */ /* 0x000fe200078ec0ff */
[----:B------:R-:W-:Y:S02]  /*137f0*/  IMAD.U32 R0, R3, 0x10000, RZ ;  /* 0x0001000003007824 */ /* 0x000fe400078e00ff */
[----:B------:R-:W-:Y:S01]  /*13800*/  FMUL.FTZ R27, R38, R30 ;  /* 0x0000001e261b7220 */ /* 0x000fe20000410000 */
[----:B------:R-:W-:Y:S01]  /*13810*/  LOP3.LUT R15, R15, 0xffff0000, RZ, 0xc0, !PT ;  /* 0xffff00000f0f7812 */ /* 0x000fe200078ec0ff */
[-C--:B------:R-:W-:Y:S01]  /*13820*/  FMUL.FTZ R37, R10, R32.reuse ;  /* 0x000000200a257220 */ /* 0x080fe20000410000 */
[----:B------:R-:W-:Y:S01]  /*13830*/  LOP3.LUT R21, R21, 0xffff0000, RZ, 0xc0, !PT ;  /* 0xffff000015157812 */ /* 0x000fe200078ec0ff */
[----:B------:R-:W-:Y:S01]  /*13840*/  FMUL.FTZ R39, R4, R32 ;  /* 0x0000002004277220 */ /* 0x000fe20000410000 */
[----:B------:R-:W-:Y:S01]  /*13850*/  LOP3.LUT R3, R3, 0xffff0000, RZ, 0xc0, !PT ;  /* 0xffff000003037812 */ /* 0x000fe200078ec0ff */
[----:B------:R-:W-:Y:S01]  /*13860*/  FMUL.FTZ R31, R0, R30 ;  /* 0x0000001e001f7220 */ /* 0x000fe20000410000 */
[----:B------:R-:W-:Y:S01]  /*13870*/  LOP3.LUT R13, R13, 0xffff0000, RZ, 0xc0, !PT ;  /* 0xffff00000d0d7812 */ /* 0x000fe200078ec0ff */
[----:B------:R-:W-:Y:S01]  /*13880*/  FFMA.FTZ R35, R40, R6, R35 ;  /* 0x0000000628237223 */ /* 0x000fe20000010023 */
[----:B------:R-:W-:Y:S01]  /*13890*/  FFMA.FTZ R27, R0, R26, -R27 ;  /* 0x0000001a001b7223 */ /* 0x000fe2000001081b */
[-C--:B------:R-:W-:Y:S01]  /*138a0*/  FFMA.FTZ R37, R4, R28.reuse, -R37 ;  /* 0x0000001c04257223 */ /* 0x080fe20000010825 */
[----:B------:R-:W-:Y:S01]  /*138b0*/  FFMA.FTZ R39, R10, R28, R39 ;  /* 0x0000001c0a277223 */ /* 0x000fe20000010027 */
[----:B------:R-:W-:Y:S01]  /*138c0*/  FMUL.FTZ R0, R15, R9 ;  /* 0x000000090f007220 */ /* 0x000fe20000410000 */
[----:B------:R-:W-:Y:S01]  /*138d0*/  FMUL.FTZ R6, R21, R11 ;  /* 0x0000000b15067220 */ /* 0x000fe20000410000 */
[----:B------:R-:W-:Y:S01]  /*138e0*/  FMUL.FTZ R4, R3, R9 ;  /* 0x0000000903047220 */ /* 0x000fe20000410000 */
[----:B------:R-:W-:Y:S01]  /*138f0*/  FMUL.FTZ R10, R13, R11 ;  /* 0x0000000b0d0a7220 */ /* 0x000fe20000410000 */
        /* <DEDUP_REMOVED lines=15> */
.L_x_605:
[----:B------:R-:W-:Y:S05]  /*139f0*/  BSYNC B0 ;  /* 0x0000000000007941 */ /* 0x000fea0003800000 */
.L_x_574:
[----:B------:R-:W-:Y:S01]  /*13a00*/  @!PT LDS RZ, [RZ] ;  /* 0x00000000fffff984 */ /* 0x000fe20000000800 */
[----:B------:R-:W-:Y:S01]  /*13a10*/  @!PT LDS RZ, [RZ] ;  /* 0x00000000fffff984 */ /* 0x000fe20000000800 */
[----:B------:R-:W-:Y:S01]  /*13a20*/  @!PT LDS RZ, [RZ] ;  /* 0x00000000fffff984 */ /* 0x000fe20000000800 */
[----:B------:R-:W-:Y:S01]  /*13a30*/  @!PT LDS RZ, [RZ] ;  /* 0x00000000fffff984 */ /* 0x000fe20000000800 */
[----:B------:R1:W-:Y:S06]  /*13a40*/  MEMBAR.ALL.CTA ;  /* 0x0000000000007992 */ /* 0x0003ec0000008000 */
[----:B-1----:R-:W1:Y:S01]  /*13a50*/  FENCE.VIEW.ASYNC.S ;  /* 0x00000000000073c6 */ /* 0x002e620000000000 */
[----:B------:R-:W-:Y:S05]  /*13a60*/  WARPSYNC.ALL ;  /* 0x0000000000007948 */ /* 0x000fea0003800000 */
[----:B-1----:R-:W-:Y:S06]  /*13a70*/  BAR.SYNC.DEFER_BLOCKING 0xd, 0x100 ;  /* 0x0344000000007b1d */ /* 0x002fec0000010000 */
.L_x_572:
[----:B------:R-:W-:-:S06]  /*13a80*/  ULOP3.LUT UR4, UR60, 0x1, URZ, 0xfc, !UPT ;  /* 0x000000013c047892 */ /* 0x000fcc000f8efc3f */
[----:B01----:R-:W-:-:S05]  /*13a90*/  IMAD.U32 R0, RZ, RZ, UR4 ;  /* 0x00000004ff007e24 */ /* 0x003fca000f8e00ff */
[----:B------:R-:W-:-:S13]  /*13aa0*/  ISETP.NE.AND P0, PT, R0, 0x3, PT ;  /* 0x000000030000780c */ /* 0x000fda0003f05270 */
[----:B------:R-:W-:Y:S05]  /*13ab0*/  @!P0 BRA `(.L_x_631) ;  /* 0x0000000000048947 */ /* 0x000fea0003800000 */
[----:B------:R-:W-:Y:S01]  /*13ac0*/  BPT.TRAP 0x1 ;  /* 0x000000040000795c */ /* 0x000fe20000300000 */
.L_x_631:
[----:B------:R-:W-:Y:S01]  /*13ad0*/  IMAD R0, R226, 0x8, R23 ;  /* 0x00000008e2007824 */ /* 0x000fe200078e0217 */
[----:B------:R-:W-:-:S04]  /*13ae0*/  SHF.L.U32 R3, R229, 0x1f, RZ ;  /* 0x0000001fe5037819 */ /* 0x000fc800000006ff */
[----:B------:R0:W1:Y:S01]  /*13af0*/  SYNCS.PHASECHK.TRANS64.TRYWAIT P1, [R0+URZ+0x38830], R3 ;  /* 0x03883003000075a7 */ /* 0x000062000802017f */
[----:B------:R-:W-:Y:S05]  /*13b00*/  @!P0 BRA `(.L_x_632) ;  /* 0x0000000000048947 */ /* 0x000fea0003800000 */
[----:B------:R-:W-:Y:S01]  /*13b10*/  BPT.TRAP 0x1 ;  /* 0x000000040000795c */ /* 0x000fe20000300000 */
.L_x_632:
[----:B------:R-:W-:Y:S01]  /*13b20*/  IMAD.MOV.U32 R151, RZ, RZ, RZ ;  /* 0x000000ffff977224 */ /* 0x000fe200078e00ff */
[----:B-1----:R-:W-:Y:S06]  /*13b30*/  @P1 BRA `(.L_x_633) ;  /* 0x0000000000081947 */ /* 0x002fec0003800000 */
[----:B------:R-:W1:Y:S02]  /*13b40*/  SYNCS.PHASECHK.TRANS64.TRYWAIT P1, [R0+URZ+0x38830], R3 ;  /* 0x03883003000075a7 */ /* 0x000e64000802017f */
[----:B-1----:R-:W-:Y:S05]  /*13b50*/  @!P1 BRA `(.L_x_634) ;  /* 0x0000018800309947 */ /* 0x002fea0003800000 */
.L_x_633:
[----:B------:R-:W-:Y:S05]  /*13b60*/  WARPSYNC.ALL ;  /* 0x0000000000007948 */ /* 0x000fea0003800000 */
[----:B01----:R-:W-:Y:S01]  /*13b70*/  VIADD R3, R23, 0x24400 ;  /* 0x0002440017037836 */ /* 0x003fe20000000000 */
[----:B------:R-:W-:Y:S01]  /*13b80*/  R2UR UR20, R2 ;  /* 0x00000000021472ca */ /* 0x000fe200000e0000 */
[----:B--234-:R-:W-:Y:S01]  /*13b90*/  IMAD.MOV.U32 R5, RZ, RZ, 0x40000040 ;  /* 0x40000040ff057424 */ /* 0x01cfe200078e00ff */
[----:B-----5:R-:W-:Y:S01]  /*13ba0*/  WARPGROUP.ARRIVE ;  /* 0x00000000000079c5 */ /* 0x020fe20000000000 */
[----:B------:R-:W-:Y:S01]  /*13bb0*/  UMOV UR25, 0x40000040 ;  /* 0x4000004000197882 */ /* 0x000fe20000000000 */
[----:B------:R-:W-:Y:S01]  /*13bc0*/  SHF.R.U32.HI R3, RZ, 0x4, R3 ;  /* 0x00000004ff037819 */ /* 0x000fe20000011603 */
[----:B------:R-:W-:Y:S01]  /*13bd0*/  IMAD.MOV.U32 R7, RZ, RZ, 0x40000040 ;  /* 0x40000040ff077424 */ /* 0x000fe200078e00ff */
[----:B------:R-:W-:Y:S01]  /*13be0*/  R2UR UR27, R5 ;  /* 0x00000000051b72ca */ /* 0x000fe200000e0000 */
[----:B------:R-:W-:Y:S01]  /*13bf0*/  UMOV UR17, UR25 ;  /* 0x0000001900117c82 */ /* 0x000fe20008000000 */
[----:B------:R-:W-:Y:S01]  /*13c00*/  LOP3.LUT R3, R3, 0x3fff, RZ, 0xc0, !PT ;  /* 0x00003fff03037812 */ /* 0x000fe200078ec0ff */
[----:B------:R-:W-:Y:S01]  /*13c10*/  UMOV UR5, UR17 ;  /* 0x0000001100057c82 */ /* 0x000fe20008000000 */
[----:B------:R-:W-:Y:S01]  /*13c20*/  R2UR UR7, R7 ;  /* 0x00000000070772ca */ /* 0x000fe200000e0000 */
[----:B------:R-:W-:Y:S01]  /*13c30*/  UMOV UR9, UR17 ;  /* 0x0000001100097c82 */ /* 0x000fe20008000000 */
[----:B------:R-:W-:Y:S01]  /*13c40*/  LOP3.LUT R4, R3, 0x10000, RZ, 0xfc, !PT ;  /* 0x0001000003047812 */ /* 0x000fe200078efcff */
[----:B------:R-:W-:Y:S01]  /*13c50*/  ULOP3.LUT UR20, UR20, 0x10000, URZ, 0xfc, !UPT ;  /* 0x0001000014147892 */ /* 0x000fe2000f8efc3f */
[----:B------:R-:W-:Y:S01]  /*13c60*/  IMAD.MOV.U32 R3, RZ, RZ, 0x40000040 ;  /* 0x40000040ff037424 */ /* 0x000fe200078e00ff */
[----:B------:R-:W-:Y:S01]  /*13c70*/  R2UR UR15, R7 ;  /* 0x00000000070f72ca */ /* 0x000fe200000e0000 */
[----:B------:R-:W-:Y:S01]  /*13c80*/  UMOV UR13, UR17 ;  /* 0x00000011000d7c82 */ /* 0x000fe20008000000 */
[----:B------:R0:W-:Y:S01]  /*13c90*/  STL [R1+0x50], R4 ;  /* 0x0000500401007387 */ /* 0x0001e20000100800 */
[----:B------:R-:W-:Y:S01]  /*13ca0*/  IMAD.U32 R11, RZ, RZ, UR25 ;  /* 0x00000019ff0b7e24 */ /* 0x000fe2000f8e00ff */
[C---:B------:R-:W-:Y:S01]  /*13cb0*/  R2UR UR11, R3.reuse ;  /* 0x00000000030b72ca */ /* 0x040fe200000e0000 */
[----:B------:R-:W-:Y:S01]  /*13cc0*/  UMOV UR24, UR20 ;  /* 0x0000001400187c82 */ /* 0x000fe20008000000 */
[----:B------:R-:W-:Y:S01]  /*13cd0*/  R2UR UR19, R3 ;  /* 0x00000000031372ca */ /* 0x000fe200000e0000 */
[----:B------:R-:W-:Y:S01]  /*13ce0*/  UMOV UR16, UR24 ;  /* 0x0000001800107c82 */ /* 0x000fe20008000000 */
[----:B------:R-:W-:Y:S01]  /*13cf0*/  IMAD.MOV.U32 R3, RZ, RZ, 0x40000040 ;  /* 0x40000040ff037424 */ /* 0x000fe200078e00ff */
[----:B------:R-:W-:Y:S01]  /*13d00*/  UMOV UR4, UR16 ;  /* 0x0000001000047c82 */ /* 0x000fe20008000000 */
[----:B------:R-:W-:Y:S01]  /*13d10*/  UMOV UR8, UR16 ;  /* 0x0000001000087c82 */ /* 0x000fe20008000000 */
[----:B------:R-:W-:Y:S01]  /*13d20*/  UMOV UR12, UR16 ;  /* 0x00000010000c7c82 */ /* 0x000fe20008000000 */
[----:B0-----:R-:W-:Y:S01]  /*13d30*/  IMAD R4, R226, 0xa00, R4 ;  /* 0x00000a00e2047824 */ /* 0x001fe200078e0204 */
[----:B------:R-:W-:Y:S01]  /*13d40*/  UIADD3 UR56, UR20, 0x804, URZ ;  /* 0x0000080414387890 */ /* 0x000fe2000fffe03f */
[----:B------:R-:W-:Y:S01]  /*13d50*/  IMAD.U32 R10, RZ, RZ, UR24 ;  /* 0x00000018ff0a7e24 */ /* 0x000fe2000f8e00ff */
[----:B------:R-:W-:Y:S01]  /*13d60*/  UMOV UR57, 0x40000040 ;  /* 0x4000004000397882 */ /* 0x000fe20000000000 */
[C---:B------:R-:W-:Y:S01]  /*13d70*/  VIADD R6, R4.reuse, 0x80 ;  /* 0x0000008004067836 */ /* 0x040fe20000000000 */
[C---:B------:R-:W-:Y:S01]  /*13d80*/  R2UR UR26, R4.reuse ;  /* 0x00000000041a72ca */ /* 0x040fe200000e0000 */
[----:B------:R-:W-:Y:S01]  /*13d90*/  VIADD R2, R4, 0x100 ;  /* 0x0000010004027836 */ /* 0x000fe20000000000 */
[----:B------:R0:W-:Y:S01]  /*13da0*/  STL.64 [R1+0x8], R10 ;  /* 0x0000080a01007387 */ /* 0x0001e20000100a00 */
[----:B------:R-:W-:Y:S01]  /*13db0*/  IMAD.MOV.U32 R7, RZ, RZ, 0x40000040 ;  /* 0x40000040ff077424 */ /* 0x000fe200078e00ff */
[----:B------:R-:W-:Y:S01]  /*13dc0*/  R2UR UR6, R6 ;  /* 0x00000000060672ca */ /* 0x000fe200000e0000 */
[----:B------:R-:W-:Y:S01]  /*13dd0*/  VIADD R6, R4, 0x180 ;  /* 0x0000018004067836 */ /* 0x000fe20000000000 */
[----:B------:R-:W-:Y:S01]  /*13de0*/  R2UR UR10, R2 ;  /* 0x00000000020a72ca */ /* 0x000fe200000e0000 */
[C---:B------:R-:W-:Y:S01]  /*13df0*/  VIADD R2, R4.reuse, 0x200 ;  /* 0x0000020004027836 */ /* 0x040fe20000000000 */
[----:B------:R-:W-:Y:S01]  /*13e00*/  UIADD3 UR52, UR20, 0x806, URZ ;  /* 0x0000080614347890 */ /* 0x000fe2000fffe03f */
[----:B------:R-:W-:Y:S01]  /*13e10*/  VIADD R8, R4, 0x102 ;  /* 0x0000010204087836 */ /* 0x000fe20000000000 */
[----:B------:R-:W-:Y:S01]  /*13e20*/  R2UR UR14, R6 ;  /* 0x00000000060e72ca */ /* 0x000fe200000e0000 */
[----:B------:R-:W-:Y:S01]  /*13e30*/  IMAD.MOV.U32 R9, RZ, RZ, 0x40000040 ;  /* 0x40000040ff097424 */ /* 0x000fe200078e00ff */
[----:B------:R-:W-:Y:S01]  /*13e40*/  R2UR UR18, R2 ;  /* 0x00000000021272ca */ /* 0x000fe200000e0000 */
[----:B------:R-:W-:Y:S01]  /*13e50*/  HGMMA.64x16x16.F32.BF16 R56, gdesc[UR24], RZ, !UPT, gsb0 ;  /* 0x00200000183879f0 */ /* 0x000fe2000c0018ff */
[C---:B------:R-:W-:Y:S01]  /*13e60*/  VIADD R2, R4.reuse, 0x2 ;  /* 0x0000000204027836 */ /* 0x040fe20000000000 */
[----:B------:R-:W-:Y:S01]  /*13e70*/  R2UR UR27, R3 ;  /* 0x00000000031b72ca */ /* 0x000fe200000e0000 */
[----:B------:R-:W-:Y:S01]  /*13e80*/  UMOV UR25, 0x40000040 ;  /* 0x4000004000197882 */ /* 0x000fe20000000000 */
[----:B------:R-:W-:Y:S01]  /*13e90*/  IADD3 R6, R4, 0x82, RZ ;  /* 0x0000008204067810 */ /* 0x000fe20007ffe0ff */
[----:B------:R-:W-:Y:S01]  /*13ea0*/  IMAD.MOV.U32 R3, RZ, RZ, 0x40000040 ;  /* 0x40000040ff037424 */ /* 0x000fe200078e00ff */
[----:B------:R-:W-:Y:S01]  /*13eb0*/  R2UR UR26, R2 ;  /* 0x00000000021a72ca */ /* 0x000fe200000e0000 */
[----:B------:R-:W-:Y:S01]  /*13ec0*/  VIADD R2, R4, 0x182 ;  /* 0x0000018204027836 */ /* 0x000fe20000000000 */
[----:B------:R-:W-:Y:S01]  /*13ed0*/  UMOV UR53, 0x40000040 ;  /* 0x4000004000357882 */ /* 0x000fe20000000000 */
[----:B0-----:R-:W-:Y:S01]  /*13ee0*/  IMAD.U32 R11, RZ, RZ, UR25 ;  /* 0x00000019ff0b7e24 */ /* 0x001fe2000f8e00ff */
[----:B------:R-:W-:Y:S01]  /*13ef0*/  UIADD3 UR48, UR20, 0xc00, URZ ;  /* 0x00000c0014307890 */ /* 0x000fe2000fffe03f */
[----:B------:R-:W-:Y:S01]  /*13f00*/  IMAD.MOV.U32 R5, RZ, RZ, 0x40000040 ;  /* 0x40000040ff057424 */ /* 0x000fe200078e00ff */
[----:B------:R-:W-:Y:S01]  /*13f10*/  UMOV UR49, 0x40000040 ;  /* 0x4000004000317882 */ /* 0x000fe20000000000 */
[----:B------:R-:W-:Y:S01]  /*13f20*/  UIADD3 UR44, UR20, 0xc02, URZ ;  /* 0x00000c02142c7890 */ /* 0x000fe2000fffe03f */
[----:B------:R-:W-:Y:S01]  /*13f30*/  UMOV UR45, 0x40000040 ;  /* 0x40000040002d7882 */ /* 0x000fe20000000000 */
[----:B------:R-:W-:Y:S01]  /*13f40*/  UIADD3 UR40, UR20, 0xc04, URZ ;  /* 0x00000c0414287890 */ /* 0x000fe2000fffe03f */
[----:B------:R-:W-:Y:S01]  /*13f50*/  UMOV UR41, 0x40000040 ;  /* 0x4000004000297882 */ /* 0x000fe20000000000 */
[----:B------:R-:W-:Y:S01]  /*13f60*/  UIADD3 UR36, UR20, 0xc06, URZ ;  /* 0x00000c0614247890 */ /* 0x000fe2000fffe03f */
[----:B------:R-:W-:Y:S01]  /*13f70*/  UMOV UR37, 0x40000040 ;  /* 0x4000004000257882 */ /* 0x000fe20000000000 */
[----:B------:R-:W-:-:S02]  /*13f80*/  WARPGROUP.DEPBAR.LE gsb0, 0x0 ;  /* 0x00008000000079c5 */ /* 0x000fc40000010000 */
[----:B------:R-:W-:-:S06]  /*13f90*/  WARPGROUP.ARRIVE ;  /* 0x00000000000079c5 */ /* 0x000fcc0000000000 */
[----:B------:R-:W-:Y:S01]  /*13fa0*/  HGMMA.64x16x16.F32.BF16 R48, gdesc[UR4], RZ, !UPT, gsb0 ;  /* 0x00200000043079f0 */ /* 0x000fe2000c0018ff */
[----:B------:R-:W-:Y:S01]  /*13fb0*/  UIADD3 UR4, UR20, 0x2, URZ ;  /* 0x0000000214047890 */ /* 0x000fe2000fffe03f */
[----:B------:R-:W-:Y:S01]  /*13fc0*/  R2UR UR6, R6 ;  /* 0x00000000060672ca */ /* 0x000fe200000e0000 */
[----:B------:R-:W-:Y:S01]  /*13fd0*/  VIADD R6, R4, 0x202 ;  /* 0x0000020204067836 */ /* 0x000fe20000000000 */
[----:B------:R-:W-:Y:S01]  /*13fe0*/  R2UR UR7, R7 ;  /* 0x00000000070772ca */ /* 0x000fe200000e0000 */
[----:B------:R-:W-:-:S03]  /*13ff0*/  IMAD.MOV.U32 R7, RZ, RZ, 0x40000040 ;  /* 0x40000040ff077424 */ /* 0x000fc600078e00ff */
[----:B------:R-:W-:Y:S02]  /*14000*/  UMOV UR24, UR4 ;  /* 0x0000000400187c82 */ /* 0x000fe40008000000 */
[----:B------:R-:W-:-:S05]  /*14010*/  IMAD.U32 R10, RZ, RZ, UR24 ;  /* 0x00000018ff0a7e24 */ /* 0x000fca000f8e00ff */
[----:B------:R0:W-:Y:S01]  /*14020*/  STL.64 [R1], R10 ;  /* 0x0000000a01007387 */ /* 0x0001e20000100a00 */
[----:B------:R-:W-:Y:S02]  /*14030*/  WARPGROUP.DEPBAR.LE gsb0, 0x0 ;  /* 0x00008000000079c5 */ /* 0x000fe40000010000 */
[----:B------:R-:W-:-:S06]  /*14040*/  WARPGROUP.ARRIVE ;  /* 0x00000000000079c5 */ /* 0x000fcc0000000000 */
[----:B------:R-:W-:Y:S01]  /*14050*/  HGMMA.64x16x16.F32.BF16 R40, gdesc[UR8], RZ, !UPT, gsb0 ;  /* 0x00200000082879f0 */ /* 0x000fe2000c0018ff */
[----:B------:R-:W-:Y:S01]  /*14060*/  R2UR UR10, R8 ;  /* 0x00000000080a72ca */ /* 0x000fe200000e0000 */
[----:B------:R-:W-:Y:S01]  /*14070*/  VIADD R8, R4, 0x104 ;  /* 0x0000010404087836 */ /* 0x000fe20000000000 */
[----:B------:R-:W-:Y:S01]  /*14080*/  R2UR UR11, R9 ;  /* 0x00000000090b72ca */ /* 0x000fe200000e0000 */
[----:B------:R-:W-:Y:S01]  /*14090*/  IMAD.MOV.U32 R9, RZ, RZ, 0x40000040 ;  /* 0x40000040ff097424 */ /* 0x000fe200078e00ff */
        /* <DEDUP_REMOVED lines=10> */
[----:B------:R-:W-:Y:S01]  /*14140*/  UMOV UR16, UR24 ;  /* 0x0000001800107c82 */ /* 0x000fe20008000000 */
[----:B------:R-:W-:Y:S01]  /*14150*/  UMOV UR17, UR25 ;  /* 0x0000001900117c82 */ /* 0x000fe20008000000 */
[----:B------:R-:W-:Y:S01]  /*14160*/  UMOV UR4, UR16 ;  /* 0x0000001000047c82 */ /* 0x000fe20008000000 */
[----:B------:R-:W-:Y:S01]  /*14170*/  UMOV UR5, UR17 ;  /* 0x0000001100057c82 */ /* 0x000fe20008000000 */
[----:B------:R-:W-:Y:S01]  /*14180*/  UMOV UR8, UR16 ;  /* 0x0000001000087c82 */ /* 0x000fe20008000000 */
[----:B------:R-:W-:Y:S01]  /*14190*/  UMOV UR9, UR17 ;  /* 0x0000001100097c82 */ /* 0x000fe20008000000 */
[----:B------:R-:W-:Y:S01]  /*141a0*/  UMOV UR12, UR16 ;  /* 0x00000010000c7c82 */ /* 0x000fe20008000000 */
[----:B------:R-:W-:Y:S01]  /*141b0*/  UMOV UR13, UR17 ;  /* 0x00000011000d7c82 */ /* 0x000fe20008000000 */
[----:B------:R-:W-:Y:S01]  /*141c0*/  R2UR UR18, R6 ;  /* 0x00000000061272ca */ /* 0x000fe200000e0000 */
[----:B------:R-:W-:Y:S01]  /*141d0*/  VIADD R6, R4, 0x84 ;  /* 0x0000008404067836 */ /* 0x000fe20000000000 */
[----:B------:R-:W-:Y:S01]  /*141e0*/  R2UR UR19, R7 ;  /* 0x00000000071372ca */ /* 0x000fe200000e0000 */
[----:B------:R-:W-:Y:S01]  /*141f0*/  IMAD.MOV.U32 R7, RZ, RZ, 0x40000040 ;  /* 0x40000040ff077424 */ /* 0x000fe200078e00ff */
[----:B------:R-:W-:-:S02]  /*14200*/  WARPGROUP.DEPBAR.LE gsb0, 0x0 ;  /* 0x00008000000079c5 */ /* 0x000fc40000010000 */
[----:B------:R-:W-:-:S06]  /*14210*/  WARPGROUP.ARRIVE ;  /* 0x00000000000079c5 */ /* 0x000fcc0000000000 */
[----:B------:R-:W-:Y:S01]  /*14220*/  HGMMA.64x16x16.F32.BF16 R56, gdesc[UR24], R56, gsb0 ;  /* 0x00200000183879f0 */ /* 0x000fe20008001838 */
[----:B------:R-:W-:Y:S01]  /*14230*/  R2UR UR26, R2 ;  /* 0x00000000021a72ca */ /* 0x000fe200000e0000 */
[----:B------:R-:W-:Y:S01]  /*14240*/  UMOV UR25, 0x40000040 ;  /* 0x4000004000197882 */ /* 0x000fe20000000000 */
[----:B------:R-:W-:Y:S01]  /*14250*/  R2UR UR27, R3 ;  /* 0x00000000031b72ca */ /* 0x000fe200000e0000 */
[----:B------:R-:W-:Y:S02]  /*14260*/  VIADD R2, R4, 0x184 ;  /* 0x0000018404027836 */ /* 0x000fe40000000000 */
[----:B------:R-:W-:Y:S02]  /*14270*/  IMAD.MOV.U32 R3, RZ, RZ, 0x40000040 ;  /* 0x40000040ff037424 */ /* 0x000fe400078e00ff */
[----:B0-----:R-:W-:Y:S01]  /*14280*/  IMAD.U32 R11, RZ, RZ, UR25 ;  /* 0x00000019ff0b7e24 */ /* 0x001fe2000f8e00ff */
[----:B------:R-:W-:Y:S02]  /*14290*/  WARPGROUP.DEPBAR.LE gsb0, 0x0 ;  /* 0x00008000000079c5 */ /* 0x000fe40000010000 */
[----:B------:R-:W-:-:S06]  /*142a0*/  WARPGROUP.ARRIVE ;  /* 0x00000000000079c5 */ /* 0x000fcc0000000000 */
[----:B------:R-:W-:Y:S01]  /*142b0*/  HGMMA.64x16x16.F32.BF16 R48, gdesc[UR4], R48, gsb0 ;  /* 0x00200000043079f0 */ /* 0x000fe20008001830 */
[----:B------:R-:W-:Y:S01]  /*142c0*/  UIADD3 UR4, UR20, 0x4, URZ ;  /* 0x0000000414047890 */ /* 0x000fe2000fffe03f */
[----:B------:R-:W-:Y:S01]  /*142d0*/  R2UR UR6, R6 ;  /* 0x00000000060672ca */ /* 0x000fe200000e0000 */
[----:B------:R-:W-:Y:S01]  /*142e0*/  VIADD R6, R4, 0x204 ;  /* 0x0000020404067836 */ /* 0x000fe20000000000 */
[----:B------:R-:W-:Y:S01]  /*142f0*/  R2UR UR7, R7 ;  /* 0x00000000070772ca */ /* 0x000fe200000e0000 */
[----:B------:R-:W-:-:S03]  /*14300*/  IMAD.MOV.U32 R7, RZ, RZ, 0x40000040 ;  /* 0x40000040ff077424 */ /* 0x000fc600078e00ff */
[----:B------:R-:W-:Y:S02]  /*14310*/  UMOV UR24, UR4 ;  /* 0x0000000400187c82 */ /* 0x000fe40008000000 */
[----:B------:R-:W-:-:S05]  /*14320*/  IMAD.U32 R10, RZ, RZ, UR24 ;  /* 0x00000018ff0a7e24 */ /* 0x000fca000f8e00ff */
[----:B------:R0:W-:Y:S01]  /*14330*/  STL.64 [R1+0x48], R10 ;  /* 0x0000480a01007387 */ /* 0x0001e20000100a00 */
[----:B------:R-:W-:Y:S02]  /*14340*/  WARPGROUP.DEPBAR.LE gsb0, 0x0 ;  /* 0x00008000000079c5 */ /* 0x000fe40000010000 */
[----:B------:R-:W-:-:S06]  /*14350*/  WARPGROUP.ARRIVE ;  /* 0x00000000000079c5 */ /* 0x000fcc0000000000 */
[----:B------:R-:W-:Y:S01]  /*14360*/  HGMMA.64x16x16.F32.BF16 R40, gdesc[UR8], R40, gsb0 ;  /* 0x00200000082879f0 */ /* 0x000fe20008001828 */
[----:B------:R-:W-:Y:S01]  /*14370*/  R2UR UR10, R8 ;  /* 0x00000000080a72ca */ /* 0x000fe200000e0000 */
[----:B------:R-:W-:Y:S01]  /*14380*/  VIADD R8, R4, 0x106 ;  /* 0x0000010604087836 */ /* 0x000fe20000000000 */
[----:B------:R-:W-:Y:S01]  /*14390*/  R2UR UR11, R9 ;  /* 0x00000000090b72ca */ /* 0x000fe200000e0000 */
[----:B------:R-:W-:Y:S01]  /*143a0*/  IMAD.MOV.U32 R9, RZ, RZ, 0x40000040 ;  /* 0x40000040ff097424 */ /* 0x000fe200078e00ff */
        /* <DEDUP_REMOVED lines=18> */
[----:B------:R-:W-:Y:S02]  /*144d0*/  R2UR UR18, R6 ;  /* 0x00000000061272ca */ /* 0x000fe400000e0000 */
[----:B------:R-:W-:Y:S01]  /*144e0*/  R2UR UR19, R7 ;  /* 0x00000000071372ca */ /* 0x000fe200000e0000 */
[----:B------:R-:W-:Y:S01]  /*144f0*/  IMAD.MOV.U32 R7, RZ, RZ, 0x40000040 ;  /* 0x40000040ff077424 */ /* 0x000fe200078e00ff */
[----:B------:R-:W-:Y:S01]  /*14500*/  IADD3 R6, R4, 0x86, RZ ;  /* 0x0000008604067810 */ /* 0x000fe20007ffe0ff */
        /* <DEDUP_REMOVED lines=327> */
[----:B------:R-:W-:-:S03]  /*15980*/  IMAD.MOV.U32 R3, RZ, RZ, 0x40000040 ;  /* 0x40000040ff037424 */ /* 0x000fc600078e00ff */
        /* <DEDUP_REMOVED lines=21> */
[----:B------:R-:W-:Y:S03]  /*15ae0*/  HGMMA.64x16x16.F32.BF16 R56, gdesc[UR24], R56, gsb0 ;  /* 0x00200000183879f0 */ /* 0x000fe60008001838 */
[----:B------:R-:W-:Y:S02]  /*15af0*/  WARPGROUP.DEPBAR.LE gsb0, 0x0 ;  /* 0x00008000000079c5 */ /* 0x000fe40000010000 */
[----:B------:R-:W-:-:S06]  /*15b00*/  WARPGROUP.ARRIVE ;  /* 0x00000000000079c5 */ /* 0x000fcc0000000000 */
[----:B------:R-:W-:Y:S01]  /*15b10*/  HGMMA.64x16x16.F32.BF16 R48, gdesc[UR4], R48, gsb0 ;  /* 0x00200000043079f0 */ /* 0x000fe20008001830 */
[----:B------:R-:W-:Y:S01]  /*15b20*/  R2UR UR6, R8 ;  /* 0x00000000080672ca */ /* 0x000fe200000e0000 */
[----:B------:R-:W-:Y:S01]  /*15b30*/  UMOV UR4, UR56 ;  /* 0x0000003800047c82 */ /* 0x000fe20008000000 */
[----:B------:R-:W-:Y:S01]  /*15b40*/  R2UR UR7, R9 ;  /* 0x00000000090772ca */ /* 0x000fe200000e0000 */
[----:B------:R-:W-:Y:S01]  /*15b50*/  UMOV UR5, UR57 ;  /* 0x0000003900057c82 */ /* 0x000fe20008000000 */
[----:B------:R-:W-:Y:S02]  /*15b60*/  VIADD R8, R4, 0x606 ;  /* 0x0000060604087836 */ /* 0x000fe40000000000 */
[----:B------:R-:W-:Y:S01]  /*15b70*/  IMAD.MOV.U32 R9, RZ, RZ, 0x40000040 ;  /* 0x40000040ff097424 */ /* 0x000fe200078e00ff */
[----:B------:R-:W-:Y:S02]  /*15b80*/  WARPGROUP.DEPBAR.LE gsb0, 0x0 ;  /* 0x00008000000079c5 */ /* 0x000fe40000010000 */
[----:B------:R-:W-:-:S06]  /*15b90*/  WARPGROUP.ARRIVE ;  /* 0x00000000000079c5 */ /* 0x000fcc0000000000 */
[----:B------:R-:W-:Y:S01]  /*15ba0*/  HGMMA.64x16x16.F32.BF16 R40, gdesc[UR8], R40, gsb0 ;  /* 0x00200000082879f0 */ /* 0x000fe20008001828 */
[----:B------:R-:W-:Y:S01]  /*15bb0*/  R2UR UR10, R2 ;  /* 0x00000000020a72ca */ /* 0x000fe200000e0000 */
[----:B------:R-:W-:Y:S01]  /*15bc0*/  UMOV UR8, UR56 ;  /* 0x0000003800087c82 */ /* 0x000fe20008000000 */
[----:B------:R-:W-:Y:S01]  /*15bd0*/  R2UR UR11, R3 ;  /* 0x00000000030b72ca */ /* 0x000fe200000e0000 */
[----:B------:R-:W-:Y:S01]  /*15be0*/  UMOV UR9, UR57 ;  /* 0x0000003900097c82 */ /* 0x000fe20008000000 */
[----:B------:R-:W-:Y:S01]  /*15bf0*/  VIADD R2, R4, 0x506 ;  /* 0x0000050604027836 */ /* 0x000fe20000000000 */
[----:B------:R-:W-:-:S04]  /*15c00*/  MOV R3, 0x40000040 ;  /* 0x4000004000037802 */ /* 0x000fc80000000f00 */
        /* <DEDUP_REMOVED lines=17> */
[----:B------:R-:W-:-:S03]  /*15d20*/  IMAD.MOV.U32 R7, RZ, RZ, 0x40000040 ;  /* 0x40000040ff077424 */ /* 0x000fc600078e00ff */
[----:B------:R-:W-:Y:S01]  /*15d30*/  R2UR UR14, R6 ;  /* 0x00000000060e72ca */ /* 0x000fe200000e0000 */
[----:B------:R-:W-:Y:S01]  /*15d40*/  VIADD R6, R4, 0x586 ;  /* 0x0000058604067836 */ /* 0x000fe20000000000 */
[----:B------:R-:W-:Y:S01]  /*15d50*/  R2UR UR15, R7 ;  /* 0x00000000070f72ca */ /* 0x000fe200000e0000 */
[----:B------:R-:W-:Y:S01]  /*15d60*/  IMAD.MOV.U32 R7, RZ, RZ, 0x40000040 ;  /* 0x40000040ff077424 */ /* 0x000fe200078e00ff */
[----:B------:R-:W-:Y:S02]  /*15d70*/  WARPGROUP.DEPBAR.LE gsb0, 0x0 ;  /* 0x00008000000079c5 */ /* 0x000fe40000010000 */
        /* <DEDUP_REMOVED lines=95> */
[----:B------:R-:W-:Y:S01]  /*16370*/  IMAD.MOV.U32 R7, RZ, RZ, 0x40000040 ;  /* 0x40000040ff077424 */ /* 0x000fe200078e00ff */
[----:B------:R-:W-:Y:S01]  /*16380*/  IADD3 R6, R4, 0x982, RZ ;  /* 0x0000098204067810 */ /* 0x000fe20007ffe0ff */
        /* <DEDUP_REMOVED lines=72> */
[C---:B------:R-:W-:Y:S02]  /*16810*/  VIADD R6, R4.reuse, 0x806 ;  /* 0x0000080604067836 */ /* 0x040fe40000000000 */
[----:B------:R-:W-:Y:S02]  /*16820*/  IMAD.MOV.U32 R7, RZ, RZ, 0x40000040 ;  /* 0x40000040ff077424 */ /* 0x000fe400078e00ff */
[----:B------:R-:W-:Y:S01]  /*16830*/  VIADD R4, R4, 0x986 ;  /* 0x0000098604047836 */ /* 0x000fe20000000000 */
        /* <DEDUP_REMOVED lines=33> */
[----:B------:R-:W-:Y:S03]  /*16a50*/  HGMMA.64x16x16.F32.BF16 R56, gdesc[UR36], R56, gsb0 ;  /* 0x00200000243879f0 */ /* 0x000fe60008001838 */
        /* <DEDUP_REMOVED lines=13> */
[----:B0-----:R-:W-:Y:S05]  /*16b30*/  @!P0 BRA `(.L_x_635) ;  /* 0x0000000000048947 */ /* 0x001fea0003800000 */
[----:B------:R-:W-:Y:S01]  /*16b40*/  BPT.TRAP 0x1 ;  /* 0x000000040000795c */ /* 0x000fe20000300000 */
.L_x_635:
[----:B------:R-:W2:Y:S01]  /*16b50*/  LDL R65, [R1+0x8c] ;  /* 0x00008c0001417983 */ /* 0x000ea20000100800 */
[----:B------:R-:W-:Y:S01]  /*16b60*/  ULDC UR4, c[0x0][0x9d8] ;  /* 0x0002760000047ab9 */ /* 0x000fe20000000800 */
[----:B------:R-:W-:Y:S01]  /*16b70*/  ULDC UR5, c[0x0][0x988] ;  /* 0x0002620000057ab9 */ /* 0x000fe20000000800 */
        /* <DEDUP_REMOVED lines=23> */
[----:B------:R-:W-:Y:S01]  /*16cf0*/  FMUL.FTZ R60, R44, UR4 ;  /* 0x000000042c3c7c20 */ /* 0x000fe20008410000 */
[----:B------:R-:W-:Y:S01]  /*16d00*/  FMUL.FTZ R13, R55, UR4 ;  /* 0x00000004370d7c20 */ /* 0x000fe20008410000 */
[----:B------:R-:W-:Y:S01]  /*16d10*/  FMUL.FTZ R68, R33, UR4 ;  /* 0x0000000421447c20 */ /* 0x000fe20008410000 */
[----:B------:R-:W-:Y:S01]  /*16d20*/  FMUL.FTZ R21, R43, UR4 ;  /* 0x000000042b157c20 */ /* 0x000fe20008410000 */
[----:B------:R-:W-:Y:S01]  /*16d30*/  FMUL.FTZ R36, R36, UR4 ;  /* 0x0000000424247c20 */ /* 0x000fe20008410000 */
[----:B------:R-:W-:Y:S01]  /*16d40*/  FMUL.FTZ R37, R37, UR4 ;  /* 0x0000000425257c20 */ /* 0x000fe20008410000 */
[----:B------:R-:W-:Y:S01]  /*16d50*/  FMUL.FTZ R24, R24, UR4 ;  /* 0x0000000418187c20 */ /* 0x000fe20008410000 */
[----:B------:R-:W4:Y:S01]  /*16d60*/  MUFU.TANH R7, R7 ;  /* 0x0000000700077308 */ /* 0x000f220000002400 */
[----:B------:R-:W-:Y:S01]  /*16d70*/  FMUL.FTZ R32, R25, UR4 ;  /* 0x0000000419207c20 */ /* 0x000fe20008410000 */
[----:B------:R-:W-:Y:S01]  /*16d80*/  FMUL.FTZ R52, R40, UR4 ;  /* 0x0000000428347c20 */ /* 0x000fe20008410000 */
[----:B------:R-:W-:Y:S01]  /*16d90*/  FMUL.FTZ R62, R45, UR4 ;  /* 0x000000042d3e7c20 */ /* 0x000fe20008410000 */
[----:B------:R-:W-:Y:S01]  /*16da0*/  FMUL.FTZ R40, R47, UR4 ;  /* 0x000000042f287c20 */ /* 0x000fe20008410000 */
[----:B------:R-:W-:Y:S01]  /*16db0*/  FMUL.FTZ R33, R34, UR4 ;  /* 0x0000000422217c20 */ /* 0x000fe20008410000 */
[----:B------:R-:W-:Y:S01]  /*16dc0*/  FMUL.FTZ R28, R28, UR4 ;  /* 0x000000041c1c7c20 */ /* 0x000fe20008410000 */
[----:B------:R-:W-:Y:S01]  /*16dd0*/  FMUL.FTZ R29, R29, UR4 ;  /* 0x000000041d1d7c20 */ /* 0x000fe20008410000 */
[----:B------:R-:W5:Y:S01]  /*16de0*/  MUFU.TANH R12, R12 ;  /* 0x0000000c000c7308 */ /* 0x000f620000002400 */
[----:B------:R-:W-:Y:S01]  /*16df0*/  FMUL.FTZ R38, R38, UR4 ;  /* 0x0000000426267c20 */ /* 0x000fe20008410000 */
[----:B------:R-:W-:Y:S01]  /*16e00*/  FMUL.FTZ R39, R39, UR4 ;  /* 0x0000000427277c20 */ /* 0x000fe20008410000 */
[----:B------:R-:W-:Y:S01]  /*16e10*/  FMUL.FTZ R26, R26, UR4 ;  /* 0x000000041a1a7c20 */ /* 0x000fe20008410000 */
[----:B------:R-:W-:Y:S01]  /*16e20*/  FMUL.FTZ R27, R27, UR4 ;  /* 0x000000041b1b7c20 */ /* 0x000fe20008410000 */
[----:B------:R-:W-:Y:S01]  /*16e30*/  FMUL.FTZ R30, R30, UR4 ;  /* 0x000000041e1e7c20 */ /* 0x000fe20008410000 */
[----:B------:R-:W-:Y:S01]  /*16e40*/  P2R R64, PR, RZ, 0x1 ;  /* 0x00000001ff407803 */ /* 0x000fe20000000000 */
[----:B------:R-:W-:Y:S01]  /*16e50*/  FMUL.FTZ R31, R31, UR4 ;  /* 0x000000041f1f7c20 */ /* 0x000fe20008410000 */
[----:B------:R-:W5:Y:S01]  /*16e60*/  MUFU.TANH R2, R2 ;  /* 0x0000000200027308 */ /* 0x000f620000002400 */
[----:B------:R-:W5:Y:S01]  /*16e70*/  LDL R43, [R1+0x60] ;  /* 0x00006000012b7983 */ /* 0x000f620000100800 */
[----:B------:R-:W-:Y:S01]  /*16e80*/  IADD3 R0, R0, 0x38840, RZ ;  /* 0x0003884000007810 */ /* 0x000fe20007ffe0ff */
[----:B------:R-:W-:Y:S01]  /*16e90*/  ULDC UR39, c[0x0][0x9d8] ;  /* 0x0002760000277ab9 */ /* 0x000fe20000000800 */
[----:B------:R-:W-:-:S04]  /*16ea0*/  ULDC UR38, c[0x0][0x988] ;  /* 0x0002620000267ab9 */ /* 0x000fc80000000800 */
[----:B------:R-:W5:Y:S08]  /*16eb0*/  MUFU.TANH R14, R14 ;  /* 0x0000000e000e7308 */ /* 0x000f700000002400 */
        /* <DEDUP_REMOVED lines=14> */
[----:B------:R-:W-:Y:S08]  /*16fa0*/  MUFU.TANH R15, R15 ;  /* 0x0000000f000f7308 */ /* 0x000ff00000002400 */
[----:B------:R-:W5:Y:S08]  /*16fb0*/  MUFU.TANH R68, R68 ;  /* 0x0000004400447308 */ /* 0x000f700000002400 */
[----:B------:R-:W-:Y:S08]  /*16fc0*/  MUFU.TANH R21, R21 ;  /* 0x0000001500157308 */ /* 0x000ff00000002400 */
[----:B------:R-:W5:Y:S08]  /*16fd0*/  MUFU.TANH R36, R36 ;  /* 0x0000002400247308 */ /* 0x000f700000002400 */
[----:B------:R-:W5:Y:S08]  /*16fe0*/  MUFU.TANH R41, R41 ;  /* 0x0000002900297308 */ /* 0x000f700000002400 */
[----:B------:R-:W5:Y:S08]  /*16ff0*/  MUFU.TANH R37, R37 ;  /* 0x0000002500257308 */ /* 0x000f700000002400 */
[----:B------:R-:W5:Y:S08]  /*17000*/  MUFU.TANH R40, R40 ;  /* 0x0000002800287308 */ /* 0x000f700000002400 */
[----:B------:R5:W5:Y:S08]  /*17010*/  MUFU.TANH R74, R24 ;  /* 0x00000018004a7308 */ /* 0x000b700000002400 */
[----:B------:R-:W5:Y:S01]  /*17020*/  MUFU.TANH R33, R33 ;  /* 0x0000002100217308 */ /* 0x000f620000002400 */
[----:B--2---:R-:W-:-:S07]  /*17030*/  IADD3 R35, R133, 0x50, -R65 ;  /* 0x0000005085237810 */ /* 0x004fce0007ffe841 */
[----:B------:R-:W-:Y:S01]  /*17040*/  MUFU.TANH R42, R42 ;  /* 0x0000002a002a7308 */ /* 0x000fe20000002400 */
[----:B------:R-:W-:-:S05]  /*17050*/  IMAD R35, R112, -0x50, R35 ;  /* 0xffffffb070237824 */ /* 0x000fca00078e0223 */
[C---:B------:R-:W-:Y:S02]  /*17060*/  ISETP.GT.AND P2, PT, R35.reuse, RZ, PT ;  /* 0x000000ff2300720c */ /* 0x040fe40003f44270 */
[C---:B------:R-:W-:Y:S02]  /*17070*/  ISETP.GT.AND P1, PT, R35.reuse, 0x1, PT ;  /* 0x000000012300780c */ /* 0x040fe40003f24270 */
[----:B------:R-:W-:Y:S02]  /*17080*/  ISETP.GT.AND P6, PT, R35, 0x8, PT ;  /* 0x000000082300780c */ /* 0x000fe40003fc4270 */
[----:B0-----:R-:W-:Y:S02]  /*17090*/  FSEL R25, R3, -INF , P2 ;  /* 0xff80000003197808 */ /* 0x001fe40001000000 */
[----:B-1----:R-:W-:Y:S02]  /*170a0*/  FSEL R46, R4, -INF , P1 ;  /* 0xff800000042e7808 */ /* 0x002fe40000800000 */
[----:B------:R-:W-:-:S02]  /*170b0*/  ISETP.GT.AND P5, PT, R35, 0x9, PT ;  /* 0x000000092300780c */ /* 0x000fc40003fa4270 */
[----:B---3--:R-:W-:Y:S02]  /*170c0*/  FSEL R56, R5, -INF , P6 ;  /* 0xff80000005387808 */ /* 0x008fe40003000000 */
[----:B------:R-:W-:Y:S02]  /*170d0*/  FMNMX.FTZ R3, R25, R46, !PT ;  /* 0x0000002e19037209 */ /* 0x000fe40007810000 */
[----:B------:R-:W-:Y:S02]  /*170e0*/  ISETP.GT.AND P4, PT, R35, 0x10, PT ;  /* 0x000000102300780c */ /* 0x000fe40003f84270 */
[----:B----4-:R-:W-:Y:S02]  /*170f0*/  FSEL R54, R7, -INF , P5 ;  /* 0xff80000007367808 */ /* 0x010fe40002800000 */
[----:B------:R-:W-:Y:S02]  /*17100*/  FMNMX.FTZ R3, R56, R3, !PT ;  /* 0x0000000338037209 */ /* 0x000fe40007810000 */
[----:B------:R-:W-:-:S02]  /*17110*/  ISETP.GT.AND P3, PT, R35, 0x11, PT ;  /* 0x000000112300780c */ /* 0x000fc40003f64270 */
[----:B-----5:R-:W-:Y:S02]  /*17120*/  FSEL R50, R12, -INF , P4 ;  /* 0xff8000000c327808 */ /* 0x020fe40002000000 */
[----:B------:R-:W-:Y:S02]  /*17130*/  FMNMX.FTZ R3, R54, R3, !PT ;  /* 0x0000000336037209 */ /* 0x000fe40007810000 */
[----:B------:R-:W-:Y:S02]  /*17140*/  FSEL R2, R2, -INF , P2 ;  /* 0xff80000002027808 */ /* 0x000fe40001000000 */
[----:B------:R-:W-:Y:S02]  /*17150*/  ISETP.GT.AND P2, PT, R35, 0x18, PT ;  /* 0x000000182300780c */ /* 0x000fe40003f44270 */
[----:B------:R-:W-:Y:S02]  /*17160*/  FSEL R44, R14, -INF , P3 ;  /* 0xff8000000e2c7808 */ /* 0x000fe40001800000 */
[----:B------:R-:W-:-:S02]  /*17170*/  FMNMX.FTZ R3, R50, R3, !PT ;  /* 0x0000000332037209 */ /* 0x000fc40007810000 */
[----:B------:R-:W-:Y:S02]  /*17180*/  FSEL R6, R6, -INF , P1 ;  /* 0xff80000006067808 */ /* 0x000fe40000800000 */
[----:B------:R-:W-:Y:S02]  /*17190*/  ISETP.GT.AND P1, PT, R35, 0x19, PT ;  /* 0x000000192300780c */ /* 0x000fe40003f24270 */
[----:B------:R-:W-:Y:S02]  /*171a0*/  FSEL R4, R49, -INF , P2 ;  /* 0xff80000031047808 */ /* 0x000fe40001000000 */
[----:B------:R-:W-:Y:S02]  /*171b0*/  FMNMX.FTZ R3, R44, R3, !PT ;  /* 0x000000032c037209 */ /* 0x000fe40007810000 */
[----:B------:R-:W-:Y:S02]  /*171c0*/  FSEL R8, R8, -INF , P6 ;  /* 0xff80000008087808 */ /* 0x000fe40003000000 */
[----:B------:R-:W-:-:S02]  /*171d0*/  ISETP.GT.AND P6, PT, R35, 0x20, PT ;  /* 0x000000202300780c */ /* 0x000fc40003fc4270 */
[----:B------:R-:W-:Y:S02]  /*171e0*/  FSEL R48, R48, -INF , P1 ;  /* 0xff80000030307808 */ /* 0x000fe40000800000 */
        /* <DEDUP_REMOVED lines=20> */
[----:B------:R-:W-:Y:S01]  /*17330*/  FMNMX.FTZ R3, R62, R3, !PT ;  /* 0x000000033e037209 */ /* 0x000fe20007810000 */
[----:B------:R0:W-:Y:S01]  /*17340*/  MUFU.TANH R80, R28 ;  /* 0x0000001c00507308 */ /* 0x0001e20000002400 */
[----:B------:R-:W-:Y:S02]  /*17350*/  FSEL R68, R68, -INF , P1 ;  /* 0xff80000044447808 */ /* 0x000fe40000800000 */
[----:B------:R-:W-:-:S05]  /*17360*/  FMNMX.FTZ R3, R66, R3, !PT ;  /* 0x0000000342037209 */ /* 0x000fca0007810000 */
[----:B------:R1:W2:Y:S01]  /*17370*/  MUFU.TANH R76, R32 ;  /* 0x00000020004c7308 */ /* 0x0002a20000002400 */
[----:B0-----:R-:W-:Y:S02]  /*17380*/  FSEL R28, R15, -INF , P6 ;  /* 0xff8000000f1c7808 */ /* 0x001fe40003000000 */
[----:B------:R-:W-:Y:S02]  /*17390*/  ISETP.GT.AND P6, PT, R35, 0x38, PT ;  /* 0x000000382300780c */ /* 0x000fe40003fc4270 */
[----:B------:R-:W-:Y:S02]  /*173a0*/  FMNMX.FTZ R3, R68, R3, !PT ;  /* 0x0000000344037209 */ /* 0x000fe40007810000 */
[----:B------:R-:W-:Y:S02]  /*173b0*/  FSEL R70, R36, -INF , P6 ;  /* 0xff80000024467808 */ /* 0x000fe40003000000 */
[----:B-1----:R-:W-:Y:S02]  /*173c0*/  FSEL R32, R21, -INF , P5 ;  /* 0xff80000015207808 */ /* 0x002fe40002800000 */
[----:B------:R-:W-:Y:S01]  /*173d0*/  ISETP.GT.AND P5, PT, R35, 0x39, PT ;  /* 0x000000392300780c */ /* 0x000fe20003fa4270 */
[----:B------:R-:W0:Y:S01]  /*173e0*/  MUFU.TANH R29, R29 ;  /* 0x0000001d001d7308 */ /* 0x000e220000002400 */
[----:B------:R-:W-:-:S02]  /*173f0*/  FSEL R34, R41, -INF , P4 ;  /* 0xff80000029227808 */ /* 0x000fc40002000000 */
[----:B------:R-:W-:Y:S02]  /*17400*/  ISETP.GT.AND P4, PT, R35, 0x40, PT ;  /* 0x000000402300780c */ /* 0x000fe40003f84270 */
[----:B------:R-:W-:Y:S02]  /*17410*/  FSEL R72, R37, -INF , P5 ;  /* 0xff80000025487808 */ /* 0x000fe40002800000 */
[----:B------:R-:W-:Y:S02]  /*17420*/  FMNMX.FTZ R3, R70, R3, !PT ;  /* 0x0000000346037209 */ /* 0x000fe40007810000 */
[----:B------:R-:W-:Y:S02]  /*17430*/  FSEL R36, R40, -INF , P3 ;  /* 0xff80000028247808 */ /* 0x000fe40001800000 */
[----:B------:R-:W-:Y:S02]  /*17440*/  ISETP.GT.AND P3, PT, R35, 0x41, PT ;  /* 0x000000412300780c */ /* 0x000fe40003f64270 */
[----:B------:R-:W-:-:S02]  /*17450*/  FSEL R74, R74, -INF , P4 ;  /* 0xff8000004a4a7808 */ /* 0x000fc40002000000 */
[----:B------:R-:W-:Y:S02]  /*17460*/  FMNMX.FTZ R3, R72, R3, !PT ;  /* 0x0000000348037209 */ /* 0x000fe40007810000 */
[----:B------:R-:W-:Y:S02]  /*17470*/  FSEL R40, R33, -INF , P2 ;  /* 0xff80000021287808 */ /* 0x000fe40001000000 */
[----:B------:R-:W-:Y:S02]  /*17480*/  ISETP.GT.AND P2, PT, R35, 0x48, PT ;  /* 0x000000482300780c */ /* 0x000fe40003f44270 */
[----:B--2---:R-:W-:Y:S02]  /*17490*/  FSEL R76, R76, -INF , P3 ;  /* 0xff8000004c4c7808 */ /* 0x004fe40001800000 */
[----:B------:R-:W-:Y:S02]  /*174a0*/  FMNMX.FTZ R3, R74, R3, !PT ;  /* 0x000000034a037209 */ /* 0x000fe40007810000 */
[----:B------:R-:W-:-:S02]  /*174b0*/  FSEL R42, R42, -INF , P1 ;  /* 0xff8000002a2a7808 */ /* 0x000fc40000800000 */
[----:B------:R-:W-:Y:S02]  /*174c0*/  ISETP.GT.AND P1, PT, R35, 0x49, PT ;  /* 0x000000492300780c */ /* 0x000fe40003f24270 */
[----:B------:R-:W-:Y:S02]  /*174d0*/  FSEL R80, R80, -INF , P2 ;  /* 0xff80000050507808 */ /* 0x000fe40001000000 */
[----:B------:R-:W-:Y:S02]  /*174e0*/  FMNMX.FTZ R3, R76, R3, !PT ;  /* 0x000000034c037209 */ /* 0x000fe40007810000 */
[----:B0-----:R-:W-:Y:S02]  /*174f0*/  FSEL R78, R29, -INF , P1 ;  /* 0xff8000001d4e7808 */ /* 0x001fe40000800000 */
[----:B------:R-:W-:-:S04]  /*17500*/  FMNMX.FTZ R3, R80, R3, !PT ;  /* 0x0000000350037209 */ /* 0x000fc80007810000 */
[----:B------:R-:W-:-:S05]  /*17510*/  FMNMX.FTZ R9, R78, R3, !PT ;  /* 0x000000034e097209 */ /* 0x000fca0007810000 */
[----:B------:R-:W0:Y:S02]  /*17520*/  SHFL.BFLY PT, R82, R9, 0x2, 0x1f ;  /* 0x0c401f0009527f89 */ /* 0x000e2400000e0000 */
[----:B0-----:R-:W-:Y:S02]  /*17530*/  FMNMX.FTZ R82, R9, R82, !PT ;  /* 0x0000005209527209 */ /* 0x001fe40007810000 */
[----:B------:R-:W-:-:S04]  /*17540*/  FMNMX.FTZ R9, R2, R6, !PT ;  /* 0x0000000602097209 */ /* 0x000fc80007810000 */
[----:B------:R-:W-:-:S04]  /*17550*/  FMNMX.FTZ R9, R8, R9, !PT ;  /* 0x0000000908097209 */ /* 0x000fc80007810000 */
[----:B------:R-:W-:-:S04]  /*17560*/  FMNMX.FTZ R9, R10, R9, !PT ;  /* 0x000000090a097209 */ /* 0x000fc80007810000 */
[----:B------:R-:W-:Y:S01]  /*17570*/  FMNMX.FTZ R9, R12, R9, !PT ;  /* 0x000000090c097209 */ /* 0x000fe20007810000 */
[----:B------:R-:W0:Y:S03]  /*17580*/  SHFL.BFLY PT, R5, R82, 0x1, 0x1f ;  /* 0x0c201f0052057f89 */ /* 0x000e2600000e0000 */
[----:B------:R-:W-:-:S04]  /*17590*/  FMNMX.FTZ R9, R14, R9, !PT ;  /* 0x000000090e097209 */ /* 0x000fc80007810000 */
[----:B------:R-:W-:-:S04]  /*175a0*/  FMNMX.FTZ R9, R20, R9, !PT ;  /* 0x0000000914097209 */ /* 0x000fc80007810000 */
[----:B------:R-:W-:Y:S01]  /*175b0*/  FMNMX.FTZ R9, R24, R9, !PT ;  /* 0x0000000918097209 */ /* 0x000fe20007810000 */
[----:B------:R-:W1:Y:S03]  /*175c0*/  MUFU.TANH R38, R38 ;  /* 0x0000002600267308 */ /* 0x000e660000002400 */
[----:B------:R-:W-:-:S04]  /*175d0*/  FMNMX.FTZ R9, R28, R9, !PT ;  /* 0x000000091c097209 */ /* 0x000fc80007810000 */
[----:B------:R-:W-:Y:S01]  /*175e0*/  FMNMX.FTZ R11, R32, R9, !PT ;  /* 0x00000009200b7209 */ /* 0x000fe20007810000 */
[----:B------:R-:W-:Y:S03]  /*175f0*/  MUFU.TANH R39, R39 ;  /* 0x0000002700277308 */ /* 0x000fe60000002400 */
[----:B------:R-:W-:Y:S01]  /*17600*/  FMNMX.FTZ R11, R34, R11, !PT ;  /* 0x0000000b220b7209 */ /* 0x000fe20007810000 */
[----:B------:R-:W-:Y:S01]  /*17610*/  IMAD.U32 R3, RZ, RZ, UR5 ;  /* 0x00000005ff037e24 */ /* 0x000fe2000f8e00ff */
[----:B0-----:R-:W-:Y:S02]  /*17620*/  FMNMX.FTZ R5, R82, R5, !PT ;  /* 0x0000000552057209 */ /* 0x001fe40007810000 */
[----:B------:R-:W-:Y:S01]  /*17630*/  FMNMX.FTZ R11, R36, R11, !PT ;  /* 0x0000000b240b7209 */ /* 0x000fe20007810000 */
[----:B------:R1:W0:Y:S01]  /*17640*/  MUFU.TANH R13, R26 ;  /* 0x0000001a000d7308 */ /* 0x0002220000002400 */
[C---:B------:R-:W-:Y:S01]  /*17650*/  FSETP.NEU.FTZ.AND P0, PT, R5.reuse, -INF , PT ;  /* 0xff8000000500780b */ /* 0x040fe20003f1d000 */
[----:B------:R-:W-:Y:S01]  /*17660*/  FMUL.FTZ R7, R5, R3 ;  /* 0x0000000305077220 */ /* 0x000fe20000410000 */
[----:B------:R-:W-:-:S05]  /*17670*/  FMNMX.FTZ R11, R40, R11, !PT ;  /* 0x0000000b280b7209 */ /* 0x000fca0007810000 */
[----:B------:R-:W-:Y:S01]  /*17680*/  MUFU.TANH R27, R27 ;  /* 0x0000001b001b7308 */ /* 0x000fe20000002400 */
[----:B-1----:R-:W-:Y:S02]  /*17690*/  FSEL R26, R38, -INF , P6 ;  /* 0xff800000261a7808 */ /* 0x002fe40003000000 */
[----:B------:R-:W-:Y:S02]  /*176a0*/  FMNMX.FTZ R21, R42, R11, !PT ;  /* 0x0000000b2a157209 */ /* 0x000fe40007810000 */
[----:B------:R-:W-:-:S03]  /*176b0*/  FSEL R7, R7, RZ, P0 ;  /* 0x000000ff07077208 */ /* 0x000fc60000000000 */
[----:B------:R1:W2:Y:S01]  /*176c0*/  MUFU.TANH R15, R30 ;  /* 0x0000001e000f7308 */ /* 0x0002a20000002400 */
[----:B------:R-:W-:Y:S01]  /*176d0*/  FMNMX.FTZ R21, R26, R21, !PT ;  /* 0x000000151a157209 */ /* 0x000fe20007810000 */
[----:B------:R-:W-:Y:S01]  /*176e0*/  FFMA.FTZ R46, R46, R3, -R7 ;  /* 0x000000032e2e7223 */ /* 0x000fe20000010807 */
[----:B0-----:R-:W-:-:S05]  /*176f0*/  FSEL R38, R13, -INF , P4 ;  /* 0xff8000000d267808 */ /* 0x001fca0002000000 */
[----:B------:R-:W0:Y:S01]  /*17700*/  MUFU.TANH R31, R31 ;  /* 0x0000001f001f7308 */ /* 0x000e220000002400 */
[----:B-1----:R-:W-:-:S04]  /*17710*/  FSEL R30, R39, -INF , P5 ;  /* 0xff800000271e7808 */ /* 0x002fc80002800000 */
[----:B------:R-:W-:-:S03]  /*17720*/  FMNMX.FTZ R21, R30, R21, !PT ;  /* 0x000000151e157209 */ /* 0x000fc60007810000 */
[----:B------:R1:W-:Y:S01]  /*17730*/  MUFU.EX2 R9, R46 ;  /* 0x0000002e00097308 */ /* 0x0003e20000000800 */
[----:B------:R-:W-:Y:S01]  /*17740*/  FMNMX.FTZ R21, R38, R21, !PT ;  /* 0x0000001526157209 */ /* 0x000fe20007810000 */
[-CC-:B------:R-:W-:Y:S01]  /*17750*/  FFMA.FTZ R204, R50, R3.reuse, -R7.reuse ;  /* 0x0000000332cc7223 */ /* 0x180fe20000010807 */
[----:B--2---:R-:W-:Y:S02]  /*17760*/  FSEL R50, R15, -INF , P2 ;  /* 0xff8000000f327808 */ /* 0x004fe40001000000 */
[----:B-1----:R-:W-:Y:S01]  /*17770*/  FSEL R46, R27, -INF , P3 ;  /* 0xff8000001b2e7808 */ /* 0x002fe20001800000 */
[----:B------:R-:W-:-:S03]  /*17780*/  FFMA.FTZ R13, R44, R3, -R7 ;  /* 0x000000032c0d7223 */ /* 0x000fc60000010807 */
[----:B------:R-:W-:Y:S02]  /*17790*/  FMNMX.FTZ R21, R46, R21, !PT ;  /* 0x000000152e157209 */ /* 0x000fe40007810000 */
[----:B0-----:R-:W-:Y:S02]  /*177a0*/  FSEL R44, R31, -INF , P1 ;  /* 0xff8000001f2c7808 */ /* 0x001fe40000800000 */
[----:B------:R-:W-:Y:S01]  /*177b0*/  FMNMX.FTZ R21, R50, R21, !PT ;  /* 0x0000001532157209 */ /* 0x000fe20007810000 */
[----:B------:R-:W-:-:S03]  /*177c0*/  FFMA.FTZ R206, R4, R3, -R7 ;  /* 0x0000000304ce7223 */ /* 0x000fc60000010807 */
[----:B------:R-:W-:-:S05]  /*177d0*/  FMNMX.FTZ R4, R44, R21, !PT ;  /* 0x000000152c047209 */ /* 0x000fca0007810000 */
[----:B------:R-:W0:Y:S01]  /*177e0*/  SHFL.BFLY PT, R27, R4, 0x2, 0x1f ;  /* 0x0c401f00041b7f89 */ /* 0x000e2200000e0000 */
[-CC-:B------:R-:W-:Y:S01]  /*177f0*/  FFMA.FTZ R208, R25, R3.reuse, -R7.reuse ;  /* 0x0000000319d07223 */ /* 0x180fe20000010807 */
[----:B------:R-:W-:Y:S01]  /*17800*/  FFMA.FTZ R210, R56, R3, -R7 ;  /* 0x0000000338d27223 */ /* 0x000fe20000010807 */
[----:B0-----:R-:W-:-:S05]  /*17810*/  FMNMX.FTZ R31, R4, R27, !PT ;  /* 0x0000001b041f7209 */ /* 0x001fca0007810000 */
[----:B------:R-:W0:Y:S01]  /*17820*/  SHFL.BFLY PT, R4, R31, 0x1, 0x1f ;  /* 0x0c201f001f047f89 */ /* 0x000e2200000e0000 */
[----:B------:R-:W1:Y:S01]  /*17830*/  MUFU.EX2 R208, R208 ;  /* 0x000000d000d07308 */ /* 0x000e620000000800 */
[----:B------:R-:W-:-:S07]  /*17840*/  FFMA.FTZ R54, R54, R3, -R7 ;  /* 0x0000000336367223 */ /* 0x000fce0000010807 */
[----:B------:R-:W2:Y:S08]  /*17850*/  MUFU.EX2 R210, R210 ;  /* 0x000000d200d27308 */ /* 0x000eb00000000800 */
[----:B------:R-:W3:Y:S01]  /*17860*/  MUFU.EX2 R11, R54 ;  /* 0x00000036000b7308 */ /* 0x000ee20000000800 */
[----:B0-----:R-:W-:-:S07]  /*17870*/  FMNMX.FTZ R4, R31, R4, !PT ;  /* 0x000000041f047209 */ /* 0x001fce0007810000 */
[----:B------:R-:W0:Y:S01]  /*17880*/  MUFU.EX2 R204, R204 ;  /* 0x000000cc00cc7308 */ /* 0x000e220000000800 */
[C---:B------:R-:W-:Y:S01]  /*17890*/  FSETP.NEU.FTZ.AND P1, PT, R4.reuse, -INF , PT ;  /* 0xff8000000400780b */ /* 0x040fe20003f3d000 */
[----:B------:R-:W-:Y:S01]  /*178a0*/  FMUL.FTZ R33, R4, R3 ;  /* 0x0000000304217220 */ /* 0x000fe20000410000 */
[----:B-1----:R-:W-:-:S05]  /*178b0*/  FADD.FTZ R35, R208, R9 ;  /* 0x00000009d0237221 */ /* 0x002fca0000010000 */
[----:B------:R-:W1:Y:S01]  /*178c0*/  MUFU.EX2 R13, R13 ;  /* 0x0000000d000d7308 */ /* 0x000e620000000800 */
[----:B------:R-:W-:Y:S01]  /*178d0*/  FSEL R33, R33, RZ, P1 ;  /* 0x000000ff21217208 */ /* 0x000fe20000800000 */
[----:B------:R-:W-:-:S04]  /*178e0*/  FFMA.FTZ R15, R48, R3, -R7 ;  /* 0x00000003300f7223 */ /* 0x000fc80000010807 */
[----:B------:R-:W-:Y:S01]  /*178f0*/  FFMA.FTZ R207, R20, R3, -R33 ;  /* 0x0000000314cf7223 */ /* 0x000fe20000010821 */
[----:B--2---:R-:W-:Y:S01]  /*17900*/  FADD.FTZ R20, R210, R35 ;  /* 0x00000023d2147221 */ /* 0x004fe20000010000 */
[----:B------:R-:W2:Y:S03]  /*17910*/  MUFU.EX2 R206, R206 ;  /* 0x000000ce00ce7308 */ /* 0x000ea60000000800 */
[----:B---3--:R-:W-:-:S05]  /*17920*/  FADD.FTZ R35, R11, R20 ;  /* 0x000000140b237221 */ /* 0x008fca0000010000 */
[----:B------:R-:W3:Y:S01]  /*17930*/  MUFU.EX2 R15, R15 ;  /* 0x0000000f000f7308 */ /* 0x000ee20000000800 */
[----:B0-----:R-:W-:Y:S01]  /*17940*/  FADD.FTZ R20, R204, R35 ;  /* 0x00000023cc147221 */ /* 0x001fe20000010000 */
[----:B------:R-:W-:-:S03]  /*17950*/  FFMA.FTZ R201, R28, R3, -R33 ;  /* 0x000000031cc97223 */ /* 0x000fc60000010821 */
[----:B-1----:R-:W-:-:S04]  /*17960*/  FADD.FTZ R37, R13, R20 ;  /* 0x000000140d257221 */ /* 0x002fc80000010000 */
[----:B--2---:R-:W-:-:S04]  /*17970*/  FADD.FTZ R28, R206, R37 ;  /* 0x00000025ce1c7221 */ /* 0x004fc80000010000 */
[----:B---3--:R-:W-:Y:S02]  /*17980*/  FADD.FTZ R37, R15, R28 ;  /* 0x0000001c0f257221 */ /* 0x008fe40000010000 */
[----:B------:R-:W2:Y:S01]  /*17990*/  LDL R28, [R1+0x64] ;  /* 0x00006400011c7983 */ /* 0x000ea20000100800 */
[-CC-:B------:R-:W-:Y:S01]  /*179a0*/  FFMA.FTZ R209, R2, R3.reuse, -R33.reuse ;  /* 0x0000000302d17223 */ /* 0x180fe20000010821 */
[-CC-:B------:R-:W-:Y:S01]  /*179b0*/  FFMA.FTZ R2, R6, R3.reuse, -R33.reuse ;  /* 0x0000000306027223 */ /* 0x180fe20000010821 */
[-CC-:B------:R-:W-:Y:S01]  /*179c0*/  FFMA.FTZ R211, R8, R3.reuse, -R33.reuse ;  /* 0x0000000308d37223 */ /* 0x180fe20000010821 */
[----:B------:R-:W-:-:S03]  /*179d0*/  FFMA.FTZ R6, R10, R3, -R33 ;  /* 0x000000030a067223 */ /* 0x000fc60000010821 */
[----:B------:R-:W-:Y:S01]  /*179e0*/  MUFU.EX2 R209, R209 ;  /* 0x000000d100d17308 */ /* 0x000fe20000000800 */
[----:B------:R-:W-:-:S07]  /*179f0*/  FFMA.FTZ R205, R12, R3, -R33 ;  /* 0x000000030ccd7223 */ /* 0x000fce0000010821 */
[----:B------:R-:W0:Y:S01]  /*17a00*/  MUFU.EX2 R2, R2 ;  /* 0x0000000200027308 */ /* 0x000e220000000800 */
[----:B------:R-:W-:-:S07]  /*17a10*/  FFMA.FTZ R8, R14, R3, -R33 ;  /* 0x000000030e087223 */ /* 0x000fce0000010821 */
[----:B------:R-:W1:Y:S01]  /*17a20*/  MUFU.EX2 R211, R211 ;  /* 0x000000d300d37308 */ /* 0x000e620000000800 */
[----:B------:R-:W-:-:S07]  /*17a30*/  FFMA.FTZ R200, R52, R3, -R7 ;  /* 0x0000000334c87223 */ /* 0x000fce0000010807 */
[----:B------:R-:W3:Y:S01]  /*17a40*/  MUFU.EX2 R6, R6 ;  /* 0x0000000600067308 */ /* 0x000ee20000000800 */
[-C--:B------:R-:W-:Y:S01]  /*17a50*/  FFMA.FTZ R10, R24, R3.reuse, -R33 ;  /* 0x00000003180a7223 */ /* 0x080fe20000010821 */
[----:B------:R-:W-:Y:S01]  /*17a60*/  FFMA.FTZ R21, R58, R3, -R7 ;  /* 0x000000033a157223 */ /* 0x000fe20000010807 */
[----:B0-----:R-:W-:-:S05]  /*17a70*/  FADD.FTZ R24, R209, R2 ;  /* 0x00000002d1187221 */ /* 0x001fca0000010000 */
[----:B------:R-:W0:Y:S01]  /*17a80*/  MUFU.EX2 R205, R205 ;  /* 0x000000cd00cd7308 */ /* 0x000e220000000800 */
[----:B------:R-:W-:Y:S01]  /*17a90*/  FFMA.FTZ R202, R60, R3, -R7 ;  /* 0x000000033cca7223 */ /* 0x000fe20000010807 */
[----:B-1----:R-:W-:-:S06]  /*17aa0*/  FADD.FTZ R35, R211, R24 ;  /* 0x00000018d3237221 */ /* 0x002fcc0000010000 */
[----:B------:R-:W1:Y:S01]  /*17ab0*/  MUFU.EX2 R8, R8 ;  /* 0x0000000800087308 */ /* 0x000e620000000800 */
[----:B------:R-:W-:Y:S01]  /*17ac0*/  FFMA.FTZ R25, R62, R3, -R7 ;  /* 0x000000033e197223 */ /* 0x000fe20000010807 */
[----:B---3--:R-:W-:-:S06]  /*17ad0*/  FADD.FTZ R24, R6, R35 ;  /* 0x0000002306187221 */ /* 0x008fcc0000010000 */
[----:B------:R-:W3:Y:S01]  /*17ae0*/  MUFU.EX2 R200, R200 ;  /* 0x000000c800c87308 */ /* 0x000ee20000000800 */
[----:B------:R-:W-:-:S07]  /*17af0*/  FFMA.FTZ R12, R32, R3, -R33 ;  /* 0x00000003200c7223 */ /* 0x000fce0000010821 */
[----:B------:R-:W4:Y:S01]  /*17b00*/  MUFU.EX2 R207, R207 ;  /* 0x000000cf00cf7308 */ /* 0x000f220000000800 */
[----:B------:R-:W-:Y:S01]  /*17b10*/  FFMA.FTZ R196, R66, R3, -R7 ;  /* 0x0000000342c47223 */ /* 0x000fe20000010807 */
[----:B0-----:R-:W-:-:S06]  /*17b20*/  FADD.FTZ R35, R205, R24 ;  /* 0x00000018cd237221 */ /* 0x001fcc0000010000 */
[----:B------:R-:W0:Y:S01]  /*17b30*/  MUFU.EX2 R21, R21 ;  /* 0x0000001500157308 */ /* 0x000e220000000800 */
[----:B------:R-:W-:-:S07]  /*17b40*/  FFMA.FTZ R203, R34, R3, -R33 ;  /* 0x0000000322cb7223 */ /* 0x000fce0000010821 */
[----:B------:R-:W5:Y:S01]  /*17b50*/  MUFU.EX2 R10, R10 ;  /* 0x0000000a000a7308 */ /* 0x000f620000000800 */
[----:B------:R-:W-:Y:S01]  /*17b60*/  FFMA.FTZ R27, R68, R3, -R7 ;  /* 0x00000003441b7223 */ /* 0x000fe20000010807 */
[----:B-1----:R-:W-:-:S06]  /*17b70*/  FADD.FTZ R24, R8, R35 ;  /* 0x0000002308187221 */ /* 0x002fcc0000010000 */
[----:B------:R-:W1:Y:S01]  /*17b80*/  MUFU.EX2 R202, R202 ;  /* 0x000000ca00ca7308 */ /* 0x000e620000000800 */
[----:B------:R-:W-:-:S07]  /*17b90*/  FFMA.FTZ R14, R36, R3, -R33 ;  /* 0x00000003240e7223 */ /* 0x000fce0000010821 */
[----:B------:R-:W1:Y:S01]  /*17ba0*/  MUFU.EX2 R201, R201 ;  /* 0x000000c900c97308 */ /* 0x000e620000000800 */
[----:B------:R-:W-:Y:S01]  /*17bb0*/  FFMA.FTZ R199, R26, R3, -R33 ;  /* 0x000000031ac77223 */ /* 0x000fe20000010821 */
[----:B---3--:R-:W-:Y:S01]  /*17bc0*/  FADD.FTZ R26, R200, R37 ;  /* 0x00000025c81a7221 */ /* 0x008fe20000010000 */
[----:B------:R-:W-:-:S05]  /*17bd0*/  PRMT R0, R43, 0x654, R0 ;  /* 0x000006542b007816 */ /* 0x000fca0000000000 */
[----:B------:R-:W3:Y:S01]  /*17be0*/  MUFU.EX2 R25, R25 ;  /* 0x0000001900197308 */ /* 0x000ee20000000800 */
[----:B------:R-:W-:Y:S01]  /*17bf0*/  FFMA.FTZ R198, R70, R3, -R7 ;  /* 0x0000000346c67223 */ /* 0x000fe20000010807 */
[----:B----4-:R-:W-:-:S06]  /*17c00*/  FADD.FTZ R35, R207, R24 ;  /* 0x00000018cf237221 */ /* 0x010fcc0000010000 */
[----:B------:R-:W4:Y:S01]  /*17c10*/  MUFU.EX2 R12, R12 ;  /* 0x0000000c000c7308 */ /* 0x000f220000000800 */
[-C--:B------:R-:W-:Y:S01]  /*17c20*/  FFMA.FTZ R197, R40, R3.reuse, -R33 ;  /* 0x0000000328c57223 */ /* 0x080fe20000010821 */
[----:B0-----:R-:W-:Y:S01]  /*17c30*/  FADD.FTZ R37, R21, R26 ;  /* 0x0000001a15257221 */ /* 0x001fe20000010000 */
[----:B------:R5:W-:Y:S05]  /*17c40*/  SYNCS.ARRIVE.TRANS64.RED.A1T0 RZ, [R0+URZ], RZ ;  /* 0x000000ff00ff79a7 */ /* 0x000bea000810043f */
[----:B------:R-:W0:Y:S01]  /*17c50*/  MUFU.EX2 R196, R196 ;  /* 0x000000c400c47308 */ /* 0x000e220000000800 */
[-C--:B------:R-:W-:Y:S01]  /*17c60*/  FFMA.FTZ R29, R72, R3.reuse, -R7 ;  /* 0x00000003481d7223 */ /* 0x080fe20000010807 */
[----:B------:R-:W-:Y:S01]  /*17c70*/  FFMA.FTZ R20, R42, R3, -R33 ;  /* 0x000000032a147223 */ /* 0x000fe20000010821 */
[----:B-----5:R-:W-:-:S05]  /*17c80*/  FADD.FTZ R0, R10, R35 ;  /* 0x000000230a007221 */ /* 0x020fca0000010000 */
[----:B------:R-:W5:Y:S01]  /*17c90*/  MUFU.EX2 R203, R203 ;  /* 0x000000cb00cb7308 */ /* 0x000f620000000800 */
[----:B-1----:R-:W-:Y:S01]  /*17ca0*/  FADD.FTZ R24, R202, R37 ;  /* 0x00000025ca187221 */ /* 0x002fe20000010000 */
[----:B------:R-:W-:-:S06]  /*17cb0*/  FFMA.FTZ R192, R74, R3, -R7 ;  /* 0x000000034ac07223 */ /* 0x000fcc0000010807 */
[----:B------:R-:W1:Y:S01]  /*17cc0*/  MUFU.EX2 R27, R27 ;  /* 0x0000001b001b7308 */ /* 0x000e620000000800 */
[----:B------:R-:W-:-:S07]  /*17cd0*/  FADD.FTZ R35, R201, R0 ;  /* 0x00000000c9237221 */ /* 0x000fce0000010000 */
[----:B------:R-:W1:Y:S01]  /*17ce0*/  MUFU.EX2 R14, R14 ;  /* 0x0000000e000e7308 */ /* 0x000e620000000800 */
[----:B---3--:R-:W-:Y:S01]  /*17cf0*/  FADD.FTZ R37, R25, R24 ;  /* 0x0000001819257221 */ /* 0x008fe20000010000 */
[----:B----4-:R-:W-:-:S06]  /*17d00*/  FADD.FTZ R0, R12, R35 ;  /* 0x000000230c007221 */ /* 0x010fcc0000010000 */
[----:B------:R-:W3:Y:S01]  /*17d10*/  MUFU.EX2 R198, R198 ;  /* 0x000000c600c67308 */ /* 0x000ee20000000800 */
[----:B------:R-:W-:-:S07]  /*17d20*/  FFMA.FTZ R30, R30, R3, -R33 ;  /* 0x000000031e1e7223 */ /* 0x000fce0000010821 */
[----:B------:R-:W4:Y:S01]  /*17d30*/  MUFU.EX2 R197, R197 ;  /* 0x000000c500c57308 */ /* 0x000f220000000800 */
[----:B------:R-:W-:Y:S01]  /*17d40*/  FFMA.FTZ R76, R76, R3, -R7 ;  /* 0x000000034c4c7223 */ /* 0x000fe20000010807 */
[----:B0-----:R-:W-:Y:S01]  /*17d50*/  FADD.FTZ R24, R196, R37 ;  /* 0x00000025c4187221 */ /* 0x001fe20000010000 */
[----:B------:R-:W-:-:S05]  /*17d60*/  F2FP.BF16.F32.PACK_AB R208, R9, R208 ;  /* 0x000000d009d0723e */ /* 0x000fca00000010ff */
[----:B------:R-:W0:Y:S01]  /*17d70*/  MUFU.EX2 R29, R29 ;  /* 0x0000001d001d7308 */ /* 0x000e220000000800 */
[----:B------:R-:W-:Y:S01]  /*17d80*/  FFMA.FTZ R194, R80, R3, -R7 ;  /* 0x0000000350c27223 */ /* 0x000fe20000010807 */
[----:B-----5:R-:W-:-:S06]  /*17d90*/  FADD.FTZ R9, R203, R0 ;  /* 0x00000000cb097221 */ /* 0x020fcc0000010000 */
[----:B------:R-:W5:Y:S01]  /*17da0*/  MUFU.EX2 R20, R20 ;  /* 0x0000001400147308 */ /* 0x000f620000000800 */
[----:B------:R-:W-:Y:S01]  /*17db0*/  FFMA.FTZ R38, R38, R3, -R33 ;  /* 0x0000000326267223 */ /* 0x000fe20000010821 */
[----:B-1----:R-:W-:-:S06]  /*17dc0*/  FADD.FTZ R35, R27, R24 ;  /* 0x000000181b237221 */ /* 0x002fcc0000010000 */
[----:B------:R-:W1:Y:S01]  /*17dd0*/  MUFU.EX2 R192, R192 ;  /* 0x000000c000c07308 */ /* 0x000e620000000800 */
[----:B------:R-:W-:Y:S01]  /*17de0*/  FFMA.FTZ R7, R78, R3, -R7 ;  /* 0x000000034e077223 */ /* 0x000fe20000010807 */
[----:B------:R-:W-:-:S06]  /*17df0*/  FADD.FTZ R0, R14, R9 ;  /* 0x000000090e007221 */ /* 0x000fcc0000010000 */
[----:B------:R-:W1:Y:S01]  /*17e00*/  MUFU.EX2 R199, R199 ;  /* 0x000000c700c77308 */ /* 0x000e620000000800 */
[----:B------:R-:W-:Y:S01]  /*17e10*/  FFMA.FTZ R46, R46, R3, -R33 ;  /* 0x000000032e2e7223 */ /* 0x000fe20000010821 */
[----:B---3--:R-:W-:-:S06]  /*17e20*/  FADD.FTZ R24, R198, R35 ;  /* 0x00000023c6187221 */ /* 0x008fcc0000010000 */
[----:B------:R-:W3:Y:S01]  /*17e30*/  MUFU.EX2 R31, R76 ;  /* 0x0000004c001f7308 */ /* 0x000ee20000000800 */
[----:B----4-:R-:W-:Y:S01]  /*17e40*/  FADD.FTZ R9, R197, R0 ;  /* 0x00000000c5097221 */ /* 0x010fe20000010000 */
[----:B------:R-:W-:-:S06]  /*17e50*/  FFMA.FTZ R50, R50, R3, -R33 ;  /* 0x0000000332327223 */ /* 0x000fcc0000010821 */
[----:B------:R-:W4:Y:S01]  /*17e60*/  MUFU.EX2 R30, R30 ;  /* 0x0000001e001e7308 */ /* 0x000f220000000800 */
[----:B------:R-:W-:Y:S01]  /*17e70*/  F2FP.BF16.F32.PACK_AB R210, R11, R210 ;  /* 0x000000d20bd2723e */ /* 0x000fe200000010ff */
[----:B0-----:R-:W-:-:S06]  /*17e80*/  FADD.FTZ R11, R29, R24 ;  /* 0x000000181d0b7221 */ /* 0x001fcc0000010000 */
[----:B------:R-:W0:Y:S01]  /*17e90*/  MUFU.EX2 R194, R194 ;  /* 0x000000c200c27308 */ /* 0x000e220000000800 */
[----:B-----5:R-:W-:Y:S01]  /*17ea0*/  FADD.FTZ R0, R20, R9 ;  /* 0x0000000914007221 */ /* 0x020fe20000010000 */
[----:B------:R-:W-:-:S06]  /*17eb0*/  FFMA.FTZ R33, R44, R3, -R33 ;  /* 0x000000032c217223 */ /* 0x000fcc0000010821 */
[----:B------:R-:W5:Y:S01]  /*17ec0*/  MUFU.EX2 R38, R38 ;  /* 0x0000002600267308 */ /* 0x000f620000000800 */
[----:B-1----:R-:W-:Y:S01]  /*17ed0*/  FADD.FTZ R24, R192, R11 ;  /* 0x0000000bc0187221 */ /* 0x002fe20000010000 */
[----:B------:R-:W-:-:S06]  /*17ee0*/  F2FP.BF16.F32.PACK_AB R200, R21, R200 ;  /* 0x000000c815c8723e */ /* 0x000fcc00000010ff */
[----:B------:R-:W1:Y:S01]  /*17ef0*/  MUFU.EX2 R7, R7 ;  /* 0x0000000700077308 */ /* 0x000e620000000800 */
[----:B------:R-:W-:Y:S01]  /*17f00*/  FADD.FTZ R9, R199, R0 ;  /* 0x00000000c7097221 */ /* 0x000fe20000010000 */
[----:B------:R-:W-:-:S06]  /*17f10*/  VIADD R21, R112, 0xfffffffe ;  /* 0xfffffffe70157836 */ /* 0x000fcc0000000000 */
[----:B------:R-:W1:Y:S01]  /*17f20*/  MUFU.EX2 R193, R46 ;  /* 0x0000002e00c17308 */ /* 0x000e620000000800 */
[----:B---3--:R-:W-:Y:S01]  /*17f30*/  FADD.FTZ R11, R31, R24 ;  /* 0x000000181f0b7221 */ /* 0x008fe20000010000 */
[----:B----4-:R-:W-:-:S06]  /*17f40*/  FADD.FTZ R9, R30, R9 ;  /* 0x000000091e097221 */ /* 0x010fcc0000010000 */
[----:B------:R-:W3:Y:S01]  /*17f50*/  MUFU.EX2 R50, R50 ;  /* 0x0000003200327308 */ /* 0x000ee20000000800 */
[----:B0-----:R-:W-:Y:S01]  /*17f60*/  FADD.FTZ R228, R194, R11 ;  /* 0x0000000bc2e47221 */ /* 0x001fe20000010000 */
[----:B-----5:R-:W-:-:S06]  /*17f70*/  FADD.FTZ R0, R38, R9 ;  /* 0x0000000926007221 */ /* 0x020fcc0000010000 */
[----:B------:R-:W0:Y:S01]  /*17f80*/  MUFU.EX2 R33, R33 ;  /* 0x0000002100217308 */ /* 0x000e220000000800 */
[C---:B-1----:R-:W-:Y:S01]  /*17f90*/  FADD.FTZ R228, R7.reuse, R228 ;  /* 0x000000e407e47221 */ /* 0x042fe20000010000 */
[----:B------:R-:W-:Y:S01]  /*17fa0*/  F2FP.BF16.F32.PACK_AB R194, R7, R194 ;  /* 0x000000c207c2723e */ /* 0x000fe200000010ff */
[----:B------:R-:W-:Y:S01]  /*17fb0*/  FADD.FTZ R7, R193, R0 ;  /* 0x00000000c1077221 */ /* 0x000fe20000010000 */
[----:B------:R-:W-:Y:S01]  /*17fc0*/  BSSY B0, `(.L_x_636) ;  /* 0x00005ba000007945 */ /* 0x000fe20003800000 */
[----:B------:R-:W-:Y:S02]  /*17fd0*/  ISETP.NE.AND P0, PT, R64, RZ, PT ;  /* 0x000000ff4000720c */ /* 0x000fe40003f05270 */
[----:B---3--:R-:W-:Y:S01]  /*17fe0*/  FADD.FTZ R0, R50, R7 ;  /* 0x0000000732007221 */ /* 0x008fe20000010000 */
[----:B------:R-:W-:Y:S01]  /*17ff0*/  F2FP.BF16.F32.PACK_AB R202, R25, R202 ;  /* 0x000000ca19ca723e */ /* 0x000fe200000010ff */
[--C-:B------:R-:W-:Y:S01]  /*18000*/  IMAD.MOV.U32 R150, RZ, RZ, R151.reuse ;  /* 0x000000ffff967224 */ /* 0x100fe200078e0097 */
[----:B------:R-:W-:Y:S01]  /*18010*/  F2FP.BF16.F32.PACK_AB R196, R27, R196 ;  /* 0x000000c41bc4723e */ /* 0x000fe200000010ff */
[--C-:B------:R-:W-:Y:S01]  /*18020*/  IMAD.MOV.U32 R149, RZ, RZ, R151.reuse ;  /* 0x000000ffff957224 */ /* 0x100fe200078e0097 */
[----:B------:R-:W-:Y:S01]  /*18030*/  F2FP.BF16.F32.PACK_AB R198, R29, R198 ;  /* 0x000000c61dc6723e */ /* 0x000fe200000010ff */
[--C-:B------:R-:W-:Y:S01]  /*18040*/  IMAD.MOV.U32 R148, RZ, RZ, R151.reuse ;  /* 0x000000ffff947224 */ /* 0x100fe200078e0097 */
[----:B------:R-:W-:Y:S01]  /*18050*/  F2FP.BF16.F32.PACK_AB R192, R31, R192 ;  /* 0x000000c01fc0723e */ /* 0x000fe200000010ff */
[----:B0-----:R-:W-:Y:S01]  /*18060*/  FADD.FTZ R227, R33, R0 ;  /* 0x0000000021e37221 */ /* 0x001fe20000010000 */
[----:B------:R-:W-:Y:S01]  /*18070*/  F2FP.BF16.F32.PACK_AB R209, R2, R209 ;  /* 0x000000d102d1723e */ /* 0x000fe200000010ff */
[----:B------:R-:W-:Y:S01]  /*18080*/  IMAD.MOV.U32 R2, RZ, RZ, 0x3f800000 ;  /* 0x3f800000ff027424 */ /* 0x000fe200078e00ff */
[----:B------:R-:W-:Y:S01]  /*18090*/  F2FP.BF16.F32.PACK_AB R199, R30, R199 ;  /* 0x000000c71ec7723e */ /* 0x000fe200000010ff */
[----:B------:R-:W-:Y:S01]  /*180a0*/  IMAD.MOV.U32 R0, RZ, RZ, 0x3f800000 ;  /* 0x3f800000ff007424 */ /* 0x000fe200078e00ff */
[----:B------:R-:W-:Y:S01]  /*180b0*/  F2FP.BF16.F32.PACK_AB R193, R193, R38 ;  /* 0x00000026c1c1723e */ /* 0x000fe200000010ff */
[--C-:B------:R-:W-:Y:S01]  /*180c0*/  IMAD.MOV.U32 R147, RZ, RZ, R151.reuse ;  /* 0x000000ffff937224 */ /* 0x100fe200078e0097 */
[----:B------:R-:W-:Y:S01]  /*180d0*/  F2FP.BF16.F32.PACK_AB R195, R33, R50 ;  /* 0x0000003221c3723e */ /* 0x000fe200000010ff */
[--C-:B------:R-:W-:Y:S01]  /*180e0*/  IMAD.MOV.U32 R146, RZ, RZ, R151.reuse ;  /* 0x000000ffff927224 */ /* 0x100fe200078e0097 */
[----:B------:R-:W-:Y:S01]  /*180f0*/  F2FP.BF16.F32.PACK_AB R204, R13, R204 ;  /* 0x000000cc0dcc723e */ /* 0x000fe200000010ff */
[--C-:B------:R-:W-:Y:S01]  /*18100*/  IMAD.MOV.U32 R145, RZ, RZ, R151.reuse ;  /* 0x000000ffff917224 */ /* 0x100fe200078e0097 */
[----:B------:R-:W-:Y:S01]  /*18110*/  F2FP.BF16.F32.PACK_AB R206, R15, R206 ;  /* 0x000000ce0fce723e */ /* 0x000fe200000010ff */
[----:B------:R-:W-:Y:S01]  /*18120*/  IMAD.MOV.U32 R144, RZ, RZ, R151 ;  /* 0x000000ffff907224 */ /* 0x000fe200078e0097 */
[----:B------:R-:W-:-:S02]  /*18130*/  F2FP.BF16.F32.PACK_AB R211, R6, R211 ;  /* 0x000000d306d3723e */ /* 0x000fc400000010ff */
[----:B--2---:R-:W-:Y:S01]  /*18140*/  ISETP.GE.AND P1, PT, R21, R28, PT ;  /* 0x0000001c1500720c */ /* 0x004fe20003f26270 */
[--C-:B------:R-:W-:Y:S01]  /*18150*/  IMAD.MOV.U32 R143, RZ, RZ, R151.reuse ;  /* 0x000000ffff8f7224 */ /* 0x100fe200078e0097 */
[----:B------:R-:W-:Y:S01]  /*18160*/  F2FP.BF16.F32.PACK_AB R205, R8, R205 ;  /* 0x000000cd08cd723e */ /* 0x000fe200000010ff */
        /* <DEDUP_REMOVED lines=9> */
[-C--:B------:R-:W-:Y:S01]  /*18200*/  MOV R130, R151.reuse ;  /* 0x0000009700827202 */ /* 0x080fe20000000f00 */
[--C-:B------:R-:W-:Y:S01]  /*18210*/  IMAD.MOV.U32 R137, RZ, RZ, R151.reuse ;  /* 0x000000ffff897224 */ /* 0x100fe200078e0097 */
[-C--:B------:R-:W-:Y:S01]  /*18220*/  MOV R106, R151.reuse ;  /* 0x00000097006a7202 */ /* 0x080fe20000000f00 */
[--C-:B------:R-:W-:Y:S01]  /*18230*/  IMAD.MOV.U32 R136, RZ, RZ, R151.reuse ;  /* 0x000000ffff887224 */ /* 0x100fe200078e0097 */
[-C--:B------:R-:W-:Y:S01]  /*18240*/  MOV R82, R151.reuse ;  /* 0x0000009700527202 */ /* 0x080fe20000000f00 */
[--C-:B------:R-:W-:Y:S01]  /*18250*/  IMAD.MOV.U32 R135, RZ, RZ, R151.reuse ;  /* 0x000000ffff877224 */ /* 0x100fe200078e0097 */
[-C--:B------:R-:W-:Y:S01]  /*18260*/  MOV R58, R151.reuse ;  /* 0x00000097003a7202 */ /* 0x080fe20000000f00 */
[--C-:B------:R-:W-:Y:S01]  /*18270*/  IMAD.MOV.U32 R134, RZ, RZ, R151.reuse ;  /* 0x000000ffff867224 */ /* 0x100fe200078e0097 */
[----:B------:R-:W-:Y:S01]  /*18280*/  MOV R34, R151 ;  /* 0x0000009700227202 */ /* 0x000fe20000000f00 */
[----:B------:R-:W-:-:S02]  /*18290*/  IMAD.MOV.U32 R133, RZ, RZ, R151 ;  /* 0x000000ffff857224 */ /* 0x000fc400078e0097 */
[--C-:B------:R-:W-:Y:S02]  /*182a0*/  IMAD.MOV.U32 R132, RZ, RZ, R151.reuse ;  /* 0x000000ffff847224 */ /* 0x100fe400078e0097 */
[--C-:B------:R-:W-:Y:S02]  /*182b0*/  IMAD.MOV.U32 R131, RZ, RZ, R151.reuse ;  /* 0x000000ffff837224 */ /* 0x100fe400078e0097 */
[--C-:B------:R-:W-:Y:S02]  /*182c0*/  IMAD.MOV.U32 R129, RZ, RZ, R151.reuse ;  /* 0x000000ffff817224 */ /* 0x100fe400078e0097 */
[--C-:B------:R-:W-:Y:S02]  /*182d0*/  IMAD.MOV.U32 R128, RZ, RZ, R151.reuse ;  /* 0x000000ffff807224 */ /* 0x100fe400078e0097 */
[--C-:B------:R-:W-:Y:S02]  /*182e0*/  IMAD.MOV.U32 R127, RZ, RZ, R151.reuse ;  /* 0x000000ffff7f7224 */ /* 0x100fe400078e0097 */
        /* <DEDUP_REMOVED lines=98> */
[----:B------:R-:W-:Y:S01]  /*18910*/  IMAD.MOV.U32 R24, RZ, RZ, R151 ;  /* 0x000000ffff187224 */ /* 0x000fe200078e0097 */
[----:B------:R-:W-:Y:S06]  /*18920*/  @!P1 BRA `(.L_x_637) ;  /* 0x00000050008c9947 */ /* 0x000fec0003800000 */
[----:B------:R-:W-:Y:S01]  /*18930*/  IMAD.MOV.U32 R20, RZ, RZ, R4 ;  /* 0x000000ffff147224 */ /* 0x000fe200078e0004 */
[----:B------:R-:W-:Y:S01]  /*18940*/  CS2R R150, SRZ ;  /* 0x0000000000967805 */ /* 0x000fe2000001ff00 */
[----:B------:R-:W-:Y:S01]  /*18950*/  IMAD.MOV.U32 R15, RZ, RZ, R5 ;  /* 0x000000ffff0f7224 */ /* 0x000fe200078e0005 */
[----:B------:R-:W-:Y:S01]  /*18960*/  CS2R R146, SRZ ;  /* 0x0000000000927805 */ /* 0x000fe2000001ff00 */
[----:B------:R-:W-:Y:S01]  /*18970*/  IMAD.MOV.U32 R14, RZ, RZ, R229 ;  /* 0x000000ffff0e7224 */ /* 0x000fe200078e00e5 */
[----:B------:R-:W-:Y:S01]  /*18980*/  CS2R R142, SRZ ;  /* 0x00000000008e7805 */ /* 0x000fe2000001ff00 */
[----:B------:R-:W-:Y:S01]  /*18990*/  IMAD.MOV.U32 R8, RZ, RZ, R226 ;  /* 0x000000ffff087224 */ /* 0x000fe200078e00e2 */
[----:B------:R-:W-:Y:S01]  /*189a0*/  CS2R R138, SRZ ;  /* 0x00000000008a7805 */ /* 0x000fe2000001ff00 */
        /* <DEDUP_REMOVED lines=60> */
[----:B------:R-:W-:-:S07]  /*18d70*/  CS2R R24, SRZ ;  /* 0x0000000000187805 */ /* 0x000fce000001ff00 */
.L_x_650:
[----:B------:R-:W-:-:S04]  /*18d80*/  ISETP.NE.AND P1, PT, R8, 0x1, PT ;  /* 0x000000010800780c */ /* 0x000fc80003f25270 */
[----:B------:R-:W-:-:S04]  /*18d90*/  SEL R229, RZ, 0x1, P1 ;  /* 0x00000001ffe57807 */ /* 0x000fc80000800000 */
[----:B------:R-:W-:Y:S01]  /*18da0*/  LOP3.LUT R229, R14, R229, RZ, 0x3c, !PT ;  /* 0x000000e50ee57212 */ /* 0x000fe200078e3cff */
[----:B------:R-:W-:Y:S06]  /*18db0*/  @!P0 BRA `(.L_x_638) ;  /* 0x0000000000048947 */ /* 0x000fec0003800000 */
[----:B------:R-:W-:Y:S01]  /*18dc0*/  BPT.TRAP 0x1 ;  /* 0x000000040000795c */ /* 0x000fe20000300000 */
.L_x_638:
[----:B------:R-:W-:Y:S01]  /*18dd0*/  VIADD R226, R8, 0x1 ;  /* 0x0000000108e27836 */ /* 0x000fe20000000000 */
[----:B------:R-:W-:-:S04]  /*18de0*/  SHF.L.U32 R3, R229, 0x1f, RZ ;  /* 0x0000001fe5037819 */ /* 0x000fc800000006ff */
[----:B------:R-:W-:-:S04]  /*18df0*/  ISETP.NE.AND P1, PT, R226, 0x2, PT ;  /* 0x00000002e200780c */ /* 0x000fc80003f25270 */
[----:B------:R-:W-:-:S05]  /*18e00*/  SEL R226, R226, RZ, P1 ;  /* 0x000000ffe2e27207 */ /* 0x000fca0000800000 */
[----:B------:R-:W-:-:S04]  /*18e10*/  IMAD R9, R226, 0x8, R23 ;  /* 0x00000008e2097824 */ /* 0x000fc800078e0217 */
[----:B------:R0:W1:Y:S01]  /*18e20*/  SYNCS.PHASECHK.TRANS64.TRYWAIT P1, [R9+URZ+0x38830], R3 ;  /* 0x03883003090075a7 */ /* 0x000062000802017f */
[----:B------:R-:W-:Y:S05]  /*18e30*/  @!P0 BRA `(.L_x_639) ;  /* 0x0000000000048947 */ /* 0x000fea0003800000 */
[----:B------:R-:W-:Y:S01]  /*18e40*/  BPT.TRAP 0x1 ;  /* 0x000000040000795c */ /* 0x000fe20000300000 */
.L_x_639:
[----:B------:R-:W2:Y:S01]  /*18e50*/  LDL R4, [R1+0x50] ;  /* 0x0000500001047983 */ /* 0x000ea20000100800 */
[----:B------:R-:W-:Y:S01]  /*18e60*/  BSSY B1, `(.L_x_640) ;  /* 0x0000007000017945 */ /* 0x000fe20003800000 */
[----:B------:R-:W-:Y:S02]  /*18e70*/  IMAD.MOV.U32 R5, RZ, RZ, 0x40000040 ;  /* 0x40000040ff057424 */ /* 0x000fe400078e00ff */
[----:B--2---:R-:W-:-:S04]  /*18e80*/  IMAD R4, R226, 0xa00, R4 ;  /* 0x00000a00e2047824 */ /* 0x004fc800078e0204 */
[----:B------:R-:W-:Y:S01]  /*18e90*/  VIADD R6, R4, 0x80 ;  /* 0x0000008004067836 */ /* 0x000fe20000000000 */
[----:B-1----:R-:W-:Y:S06]  /*18ea0*/  @P1 BRA `(.L_x_641) ;  /* 0x0000000000081947 */ /* 0x002fec0003800000 */
[----:B------:R-:W1:Y:S02]  /*18eb0*/  SYNCS.PHASECHK.TRANS64.TRYWAIT P1, [R9+URZ+0x38830], R3 ;  /* 0x03883003090075a7 */ /* 0x000e64000802017f */
[----:B-1----:R-:W-:Y:S05]  /*18ec0*/  @!P1 BRA `(.L_x_642) ;  /* 0x0000013400689947 */ /* 0x002fea0003800000 */
.L_x_641:
[----:B------:R-:W-:Y:S05]  /*18ed0*/  BSYNC B1 ;  /* 0x0000000000017941 */ /* 0x000fea0003800000 */
.L_x_640:
[----:B------:R-:W2:Y:S04]  /*18ee0*/  LDL.64 R152, [R1+0x48] ;  /* 0x0000480001987983 */ /* 0x000ea80000100a00 */
[----:B------:R-:W3:Y:S04]  /*18ef0*/  LDL.64 R156, [R1+0x8] ;  /* 0x00000800019c7983 */ /* 0x000ee80000100a00 */
[----:B------:R-:W4:Y:S01]  /*18f00*/  LDL.64 R154, [R1] ;  /* 0x00000000019a7983 */ /* 0x000f220000100a00 */
[----:B------:R-:W-:Y:S02]  /*18f10*/  R2UR UR10, R4 ;  /* 0x00000000040a72ca */ /* 0x000fe400000e0000 */
[----:B------:R-:W-:Y:S01]  /*18f20*/  R2UR UR11, R5 ;  /* 0x00000000050b72ca */ /* 0x000fe200000e0000 */
[----:B------:R-:W-:Y:S01]  /*18f30*/  WARPGROUP.ARRIVE ;  /* 0x00000000000079c5 */ /* 0x000fe20000000000 */
[----:B------:R-:W-:Y:S01]  /*18f40*/  IMAD.MOV.U32 R7, RZ, RZ, 0x40000040 ;  /* 0x40000040ff077424 */ /* 0x000fe200078e00ff */
[----:B------:R-:W-:-:S04]  /*18f50*/  R2UR UR6, R6 ;  /* 0x00000000060672ca */ /* 0x000fc800000e0000 */
[----:B------:R-:W-:Y:S01]  /*18f60*/  R2UR UR7, R7 ;  /* 0x00000000070772ca */ /* 0x000fe200000e0000 */
[C---:B------:R-:W-:Y:S02]  /*18f70*/  VIADD R6, R4.reuse, 0x100 ;  /* 0x0000010004067836 */ /* 0x040fe40000000000 */
[----:B------:R-:W-:Y:S02]  /*18f80*/  IMAD.MOV.U32 R7, RZ, RZ, 0x40000040 ;  /* 0x40000040ff077424 */ /* 0x000fe400078e00ff */
[----:B------:R-:W-:Y:S02]  /*18f90*/  VIADD R10, R4, 0x180 ;  /* 0x00000180040a7836 */ /* 0x000fe40000000000 */
[----:B------:R-:W-:Y:S01]  /*18fa0*/  IMAD.MOV.U32 R11, RZ, RZ, 0x40000040 ;  /* 0x40000040ff0b7424 */ /* 0x000fe200078e00ff */
[----:B--2---:R-:W-:Y:S02]  /*18fb0*/  R2UR UR46, R152 ;  /* 0x00000000982e72ca */ /* 0x004fe400000e0000 */
[----:B------:R-:W-:-:S02]  /*18fc0*/  R2UR UR47, R153 ;  /* 0x00000000992f72ca */ /* 0x000fc400000e0000 */
[----:B------:R-:W2:Y:S01]  /*18fd0*/  LDL.64 R152, [R1+0x40] ;  /* 0x0000400001987983 */ /* 0x000ea20000100a00 */
[----:B---3--:R-:W-:Y:S02]  /*18fe0*/  R2UR UR12, R156 ;  /* 0x000000009c0c72ca */ /* 0x008fe400000e0000 */
[----:B------:R-:W-:-:S11]  /*18ff0*/  R2UR UR13, R157 ;  /* 0x000000009d0d72ca */ /* 0x000fd600000e0000 */
[----:B------:R-:W-:Y:S02]  /*19000*/  UMOV UR8, UR12 ;  /* 0x0000000c00087c82 */ /* 0x000fe40008000000 */
[----:B------:R-:W-:Y:S02]  /*19010*/  UMOV UR9, UR13 ;  /* 0x0000000d00097c82 */ /* 0x000fe40008000000 */
[----:B------:R-:W-:Y:S01]  /*19020*/  HGMMA.64x16x16.F32.BF16 R184, gdesc[UR8], RZ, !UPT, gsb0 ;  /* 0x0020000008b879f0 */ /* 0x000fe2000c0018ff */
[----:B------:R-:W-:Y:S01]  /*19030*/  UMOV UR4, UR12 ;  /* 0x0000000c00047c82 */ /* 0x000fe20008000000 */
[----:B------:R-:W-:Y:S01]  /*19040*/  UMOV UR5, UR13 ;  /* 0x0000000d00057c82 */ /* 0x000fe20008000000 */
[----:B------:R-:W-:Y:S02]  /*19050*/  WARPGROUP.DEPBAR.LE gsb0, 0x0 ;  /* 0x00008000000079c5 */ /* 0x000fe40000010000 */
[----:B------:R-:W-:-:S06]  /*19060*/  WARPGROUP.ARRIVE ;  /* 0x00000000000079c5 */ /* 0x000fcc0000000000 */
[----:B------:R-:W-:Y:S01]  /*19070*/  HGMMA.64x16x16.F32.BF16 R176, gdesc[UR4], RZ, !UPT, gsb0 ;  /* 0x0020000004b079f0 */ /* 0x000fe2000c0018ff */
[----:B------:R-:W-:Y:S02]  /*19080*/  R2UR UR10, R6 ;  /* 0x00000000060a72ca */ /* 0x000fe400000e0000 */
[----:B------:R-:W-:Y:S01]  /*19090*/  R2UR UR11, R7 ;  /* 0x00000000070b72ca */ /* 0x000fe200000e0000 */
[----:B------:R-:W-:Y:S01]  /*190a0*/  UMOV UR8, UR12 ;  /* 0x0000000c00087c82 */ /* 0x000fe20008000000 */
[----:B------:R-:W-:Y:S01]  /*190b0*/  UMOV UR9, UR13 ;  /* 0x0000000d00097c82 */ /* 0x000fe20008000000 */
[----:B------:R-:W-:Y:S02]  /*190c0*/  WARPGROUP.DEPBAR.LE gsb0, 0x0 ;  /* 0x00008000000079c5 */ /* 0x000fe40000010000 */
[----:B------:R-:W-:-:S08]  /*190d0*/  WARPGROUP.ARRIVE ;  /* 0x00000000000079c5 */ /* 0x000fd00000000000 */
        /* <DEDUP_REMOVED lines=8> */
[----:B------:R-:W-:Y:S01]  /*19160*/  IMAD.MOV.U32 R7, RZ, RZ, 0x40000040 ;  /* 0x40000040ff077424 */ /* 0x000fe200078e00ff */
[----:B------:R-:W-:-:S04]  /*19170*/  IADD3 R6, R4, 0x200, RZ ;  /* 0x0000020004067810 */ /* 0x000fc80007ffe0ff */
[----:B------:R-:W-:Y:S02]  /*19180*/  R2UR UR34, R6 ;  /* 0x00000000062272ca */ /* 0x000fe400000e0000 */
[----:B------:R-:W-:Y:S02]  /*19190*/  R2UR UR35, R7 ;  /* 0x00000000072372ca */ /* 0x000fe400000e0000 */
[----:B----4-:R-:W-:Y:S02]  /*191a0*/  R2UR UR28, R154 ;  /* 0x000000009a1c72ca */ /* 0x010fe400000e0000 */
[----:B------:R-:W-:Y:S01]  /*191b0*/  R2UR UR29, R155 ;  /* 0x000000009b1d72ca */ /* 0x000fe200000e0000 */
[----:B------:R-:W-:Y:S01]  /*191c0*/  UMOV UR32, UR12 ;  /* 0x0000000c00207c82 */ /* 0x000fe20008000000 */
[----:B------:R-:W-:Y:S01]  /*191d0*/  UMOV UR33, UR13 ;  /* 0x0000000d00217c82 */ /* 0x000fe20008000000 */
[----:B------:R-:W-:Y:S02]  /*191e0*/  WARPGROUP.DEPBAR.LE gsb0, 0x0 ;  /* 0x00008000000079c5 */ /* 0x000fe40000010000 */
[----:B------:R-:W-:Y:S01]  /*191f0*/  VIADD R12, R4, 0x2 ;  /* 0x00000002040c7836 */ /* 0x000fe20000000000 */
[----:B--2---:R-:W-:-:S02]  /*19200*/  R2UR UR42, R152 ;  /* 0x00000000982a72ca */ /* 0x004fc400000e0000 */
[----:B------:R-:W-:Y:S02]  /*19210*/  R2UR UR43, R153 ;  /* 0x00000000992b72ca */ /* 0x000fe400000e0000 */
[----:B------:R-:W-:-:S06]  /*19220*/  WARPGROUP.ARRIVE ;  /* 0x00000000000079c5 */ /* 0x000fcc0000000000 */
[----:B------:R-:W-:Y:S01]  /*19230*/  HGMMA.64x16x16.F32.BF16 R152, gdesc[UR32], RZ, !UPT, gsb0 ;  /* 0x00200000209879f0 */ /* 0x000fe2000c0018ff */
[----:B------:R-:W-:Y:S01]  /*19240*/  IMAD.MOV.U32 R13, RZ, RZ, 0x40000040 ;  /* 0x40000040ff0d7424 */ /* 0x000fe200078e00ff */
[----:B------:R-:W-:-:S04]  /*19250*/  R2UR UR26, R12 ;  /* 0x000000000c1a72ca */ /* 0x000fc800000e0000 */
[----:B------:R-:W-:Y:S01]  /*19260*/  R2UR UR27, R13 ;  /* 0x000000000d1b72ca */ /* 0x000fe200000e0000 */
[----:B------:R-:W-:Y:S01]  /*19270*/  UMOV UR24, UR28 ;  /* 0x0000001c00187c82 */ /* 0x000fe20008000000 */
[----:B------:R-:W-:Y:S01]  /*19280*/  UMOV UR25, UR29 ;  /* 0x0000001d00197c82 */ /* 0x000fe20008000000 */
[----:B------:R-:W-:Y:S02]  /*19290*/  WARPGROUP.DEPBAR.LE gsb0, 0x0 ;  /* 0x00008000000079c5 */ /* 0x000fe40000010000 */
[----:B------:R-:W-:-:S08]  /*192a0*/  WARPGROUP.ARRIVE ;  /* 0x00000000000079c5 */ /* 0x000fd00000000000 */
[----:B------:R-:W-:Y:S01]  /*192b0*/  HGMMA.64x16x16.F32.BF16 R184, gdesc[UR24], R184, gsb0 ;  /* 0x0020000018b879f0 */ /* 0x000fe200080018b8 */
[----:B------:R-:W-:Y:S02]  /*192c0*/  VIADD R10, R4, 0x82 ;  /* 0x00000082040a7836 */ /* 0x000fe40000000000 */
[----:B------:R-:W-:-:S03]  /*192d0*/  IMAD.MOV.U32 R11, RZ, RZ, 0x40000040 ;  /* 0x40000040ff0b7424 */ /* 0x000fc600078e00ff */
[----:B------:R-:W-:Y:S02]  /*192e0*/  R2UR UR22, R10 ;  /* 0x000000000a1672ca */ /* 0x000fe400000e0000 */
        /* <DEDUP_REMOVED lines=21> */
[C---:B------:R-:W-:Y:S02]  /*19440*/  VIADD R12, R4.reuse, 0x202 ;  /* 0x00000202040c7836 */ /* 0x040fe40000000000 */
[----:B------:R-:W-:Y:S02]  /*19450*/  IMAD.MOV.U32 R13, RZ, RZ, 0x40000040 ;  /* 0x40000040ff0d7424 */ /* 0x000fe400078e00ff */
[----:B------:R-:W-:Y:S01]  /*19460*/  VIADD R6, R4, 0x4 ;  /* 0x0000000404067836 */ /* 0x000fe20000000000 */
[----:B------:R-:W-:-:S02]  /*19470*/  WARPGROUP.DEPBAR.LE gsb0, 0x0 ;  /* 0x00008000000079c5 */ /* 0x000fc40000010000 */
[----:B------:R-:W-:Y:S01]  /*19480*/  WARPGROUP.ARRIVE ;  /* 0x00000000000079c5 */ /* 0x000fe20000000000 */
[----:B------:R-:W-:Y:S01]  /*19490*/  IMAD.MOV.U32 R7, RZ, RZ, 0x40000040 ;  /* 0x40000040ff077424 */ /* 0x000fe200078e00ff */
[----:B------:R-:W-:Y:S01]  /*194a0*/  UMOV UR8, UR46 ;  /* 0x0000002e00087c82 */ /* 0x000fe20008000000 */
[----:B------:R-:W-:Y:S01]  /*194b0*/  UMOV UR9, UR47 ;  /* 0x0000002f00097c82 */ /* 0x000fe20008000000 */
[----:B------:R-:W-:Y:S01]  /*194c0*/  UMOV UR4, UR46 ;  /* 0x0000002e00047c82 */ /* 0x000fe20008000000 */
[----:B------:R-:W-:Y:S01]  /*194d0*/  UMOV UR5, UR47 ;  /* 0x0000002f00057c82 */ /* 0x000fe20008000000 */
[----:B------:R-:W-:Y:S01]  /*194e0*/  HGMMA.64x16x16.F32.BF16 R160, gdesc[UR12], R160, gsb0 ;  /* 0x002000000ca079f0 */ /* 0x000fe200080018a0 */
[----:B------:R-:W-:Y:S01]  /*194f0*/  R2UR UR30, R12 ;  /* 0x000000000c1e72ca */ /* 0x000fe200000e0000 */
[----:B------:R-:W-:Y:S01]  /*19500*/  UMOV UR24, UR46 ;  /* 0x0000002e00187c82 */ /* 0x000fe20008000000 */
[----:B------:R-:W-:Y:S01]  /*19510*/  R2UR UR31, R13 ;  /* 0x000000000d1f72ca */ /* 0x000fe200000e0000 */
[----:B------:R-:W-:Y:S01]  /*19520*/  UMOV UR25, UR47 ;  /* 0x0000002f00197c82 */ /* 0x000fe20008000000 */
[----:B------:R-:W-:Y:S01]  /*19530*/  R2UR UR10, R6 ;  /* 0x00000000060a72ca */ /* 0x000fe200000e0000 */
[----:B------:R-:W-:Y:S01]  /*19540*/  UMOV UR20, UR46 ;  /* 0x0000002e00147c82 */ /* 0x000fe20008000000 */
[----:B------:R-:W-:Y:S01]  /*19550*/  UMOV UR21, UR47 ;  /* 0x0000002f00157c82 */ /* 0x000fe20008000000 */
[----:B------:R-:W-:Y:S01]  /*19560*/  UMOV UR32, UR46 ;  /* 0x0000002e00207c82 */ /* 0x000fe20008000000 */
[----:B------:R-:W-:Y:S01]  /*19570*/  UMOV UR33, UR47 ;  /* 0x0000002f00217c82 */ /* 0x000fe20008000000 */
[----:B------:R-:W-:Y:S01]  /*19580*/  UMOV UR16, UR42 ;  /* 0x0000002a00107c82 */ /* 0x000fe20008000000 */
[----:B------:R-:W-:Y:S01]  /*19590*/  UMOV UR17, UR43 ;  /* 0x0000002b00117c82 */ /* 0x000fe20008000000 */
[----:B------:R-:W2:Y:S01]  /*195a0*/  LDL.64 R10, [R1+0x30] ;  /* 0x00003000010a7983 */ /* 0x000ea20000100a00 */
[----:B------:R-:W-:-:S02]  /*195b0*/  WARPGROUP.DEPBAR.LE gsb0, 0x0 ;  /* 0x00008000000079c5 */ /* 0x000fc40000010000 */
[----:B------:R-:W-:Y:S01]  /*195c0*/  WARPGROUP.ARRIVE ;  /* 0x00000000000079c5 */ /* 0x000fe20000000000 */
[----:B------:R-:W-:Y:S01]  /*195d0*/  R2UR UR11, R7 ;  /* 0x00000000070b72ca */ /* 0x000fe200000e0000 */
[----:B------:R-:W3:Y:S04]  /*195e0*/  LDL.64 R12, [R1+0x38] ;  /* 0x00003800010c7983 */ /* 0x000ee80000100a00 */
[----:B------:R-:W-:Y:S01]  /*195f0*/  HGMMA.64x16x16.F32.BF16 R152, gdesc[UR28], R152, gsb0 ;  /* 0x002000001c9879f0 */ /* 0x000fe20008001898 */
[----:B------:R-:W-:Y:S02]  /*19600*/  VIADD R6, R4, 0x84 ;  /* 0x0000008404067836 */ /* 0x000fe40000000000 */
[----:B------:R-:W-:Y:S01]  /*19610*/  IMAD.MOV.U32 R7, RZ, RZ, 0x40000040 ;  /* 0x40000040ff077424 */ /* 0x000fe200078e00ff */
[----:B------:R-:W-:-:S02]  /*19620*/  WARPGROUP.DEPBAR.LE gsb0, 0x0 ;  /* 0x00008000000079c5 */ /* 0x000fc40000010000 */
[----:B------:R-:W-:-:S06]  /*19630*/  WARPGROUP.ARRIVE ;  /* 0x00000000000079c5 */ /* 0x000fcc0000000000 */
[----:B------:R-:W-:Y:S01]  /*19640*/  HGMMA.64x16x16.F32.BF16 R184, gdesc[UR8], R184, gsb0 ;  /* 0x0020000008b879f0 */ /* 0x000fe200080018b8 */
[----:B------:R-:W-:Y:S02]  /*19650*/  R2UR UR6, R6 ;  /* 0x00000000060672ca */ /* 0x000fe400000e0000 */
[----:B------:R-:W-:Y:S01]  /*19660*/  R2UR UR7, R7 ;  /* 0x00000000070772ca */ /* 0x000fe200000e0000 */
[----:B------:R-:W-:Y:S01]  /*19670*/  VIADD R6, R4, 0x104 ;  /* 0x0000010404067836 */ /* 0x000fe20000000000 */
[----:B------:R-:W-:Y:S02]  /*19680*/  WARPGROUP.DEPBAR.LE gsb0, 0x0 ;  /* 0x00008000000079c5 */ /* 0x000fe40000010000 */
[----:B------:R-:W-:-:S09]  /*19690*/  WARPGROUP.ARRIVE ;  /* 0x00000000000079c5 */ /* 0x000fd20000000000 */
[----:B------:R-:W-:Y:S01]  /*196a0*/  HGMMA.64x16x16.F32.BF16 R176, gdesc[UR4], R176, gsb0 ;  /* 0x0020000004b079f0 */ /* 0x000fe200080018b0 */
[----:B------:R-:W-:Y:S01]  /*196b0*/  IMAD.MOV.U32 R7, RZ, RZ, 0x40000040 ;  /* 0x40000040ff077424 */ /* 0x000fe200078e00ff */
[----:B------:R-:W-:-:S04]  /*196c0*/  R2UR UR26, R6 ;  /* 0x00000000061a72ca */ /* 0x000fc800000e0000 */
[----:B------:R-:W-:Y:S01]  /*196d0*/  R2UR UR27, R7 ;  /* 0x00000000071b72ca */ /* 0x000fe200000e0000 */
[----:B------:R-:W-:Y:S02]  /*196e0*/  WARPGROUP.DEPBAR.LE gsb0, 0x0 ;  /* 0x00008000000079c5 */ /* 0x000fe40000010000 */
[----:B------:R-:W-:-:S10]  /*196f0*/  WARPGROUP.ARRIVE ;  /* 0x00000000000079c5 */ /* 0x000fd40000000000 */
[----:B------:R-:W-:Y:S01]  /*19700*/  HGMMA.64x16x16.F32.BF16 R168, gdesc[UR24], R168, gsb0 ;  /* 0x0020000018a879f0 */ /* 0x000fe200080018a8 */
[----:B------:R-:W-:Y:S02]  /*19710*/  VIADD R6, R4, 0x184 ;  /* 0x0000018404067836 */ /* 0x000fe40000000000 */
[----:B------:R-:W-:-:S03]  /*19720*/  IMAD.MOV.U32 R7, RZ, RZ, 0x40000040 ;  /* 0x40000040ff077424 */ /* 0x000fc600078e00ff */
[----:B------:R-:W-:Y:S02]  /*19730*/  R2UR UR22, R6 ;  /* 0x00000000061672ca */ /* 0x000fe400000e0000 */
        /* <DEDUP_REMOVED lines=11> */
[----:B------:R-:W-:Y:S01]  /*197f0*/  VIADD R6, R4, 0x6 ;  /* 0x0000000604067836 */ /* 0x000fe20000000000 */
[----:B------:R-:W-:-:S04]  /*19800*/  MOV R7, 0x40000040 ;  /* 0x4000004000077802 */ /* 0x000fc80000000f00 */
        /* <DEDUP_REMOVED lines=42> */
[----:B------:R-:W-:Y:S01]  /*19ab0*/  IMAD.MOV.U32 R7, RZ, RZ, 0x40000040 ;  /* 0x40000040ff077424 */ /* 0x000fe200078e00ff */
[----:B---3--:R-:W-:Y:S02]  /*19ac0*/  R2UR UR50, R12 ;  /* 0x000000000c3272ca */ /* 0x008fe400000e0000 */
[----:B------:R-:W-:Y:S02]  /*19ad0*/  R2UR UR51, R13 ;  /* 0x000000000d3372ca */ /* 0x000fe400000e0000 */
[----:B------:R-:W-:Y:S01]  /*19ae0*/  R2UR UR26, R6 ;  /* 0x00000000061a72ca */ /* 0x000fe200000e0000 */
[----:B------:R-:W3:Y:S01]  /*19af0*/  LDL.64 R12, [R1+0x28] ;  /* 0x00002800010c7983 */ /* 0x000ee20000100a00 */
[----:B------:R-:W-:-:S07]  /*19b00*/  R2UR UR27, R7 ;  /* 0x00000000071b72ca */ /* 0x000fce00000e0000 */
[----:B------:R-:W-:Y:S02]  /*19b10*/  UMOV UR24, UR50 ;  /* 0x0000003200187c82 */ /* 0x000fe40008000000 */
[----:B------:R-:W-:Y:S01]  /*19b20*/  UMOV UR25, UR51 ;  /* 0x0000003300197c82 */ /* 0x000fe20008000000 */
[----:B------:R-:W-:Y:S02]  /*19b30*/  WARPGROUP.DEPBAR.LE gsb0, 0x0 ;  /* 0x00008000000079c5 */ /* 0x000fe40000010000 */
[----:B------:R-:W-:-:S06]  /*19b40*/  WARPGROUP.ARRIVE ;  /* 0x00000000000079c5 */ /* 0x000fcc0000000000 */
        /* <DEDUP_REMOVED lines=39> */
[----:B--2---:R-:W-:Y:S02]  /*19dc0*/  R2UR UR46, R10 ;  /* 0x000000000a2e72ca */ /* 0x004fe400000e0000 */
[----:B------:R-:W-:Y:S02]  /*19dd0*/  R2UR UR47, R11 ;  /* 0x000000000b2f72ca */ /* 0x000fe400000e0000 */
[----:B------:R-:W-:Y:S01]  /*19de0*/  R2UR UR10, R6 ;  /* 0x00000000060a72ca */ /* 0x000fe200000e0000 */
[----:B------:R-:W2:Y:S01]  /*19df0*/  LDL.64 R10, [R1+0x20] ;  /* 0x00002000010a7983 */ /* 0x000ea20000100a00 */
        /* <DEDUP_REMOVED lines=15> */
[----:B------:R-:W-:Y:S01]  /*19ef0*/  VIADD R6, R4, 0x382 ;  /* 0x0000038204067836 */ /* 0x000fe20000000000 */
[----:B------:R-:W-:-:S04]  /*19f00*/  MOV R7, 0x40000040 ;  /* 0x4000004000077802 */ /* 0x000fc80000000f00 */
        /* <DEDUP_REMOVED lines=125> */
[----:B------:R-:W-:Y:S02]  /*1a6e0*/  R2UR UR10, R6 ;  /* 0x00000000060a72ca */ /* 0x000fe400000e0000 */
        /* <DEDUP_REMOVED lines=490> */
.L_x_643:
[----:B------:R-:W-:Y:S01]  /*1c590*/  SHF.L.U32 R0, R14, 0x1f, RZ ;  /* 0x0000001f0e007819 */ /* 0x000fe200000006ff */
[----:B------:R-:W-:-:S04]  /*1c5a0*/  IMAD R6, R8, 0x8, R23 ;  /* 0x0000000808067824 */ /* 0x000fc800078e0217 */
[----:B------:R2:W3:Y:S01]  /*1c5b0*/  SYNCS.PHASECHK.TRANS64.TRYWAIT P1, [R6+URZ+0x38850], R0 ;  /* 0x03885000060075a7 */ /* 0x0004e2000802017f */
[----:B------:R-:W-:Y:S05]  /*1c5c0*/  @!P0 BRA `(.L_x_644) ;  /* 0x0000000000048947 */ /* 0x000fea0003800000 */
[----:B------:R-:W-:Y:S01]  /*1c5d0*/  BPT.TRAP 0x1 ;  /* 0x000000040000795c */ /* 0x000fe20000300000 */
.L_x_644:
[----:B------:R-:W-:Y:S04]  /*1c5e0*/  BSSY B1, `(.L_x_645) ;  /* 0x0000004000017945 */ /* 0x000fe80003800000 */
[----:B---3--:R-:W-:Y:S05]  /*1c5f0*/  @P1 BRA `(.L_x_646) ;  /* 0x0000000000081947 */ /* 0x008fea0003800000 */
[----:B------:R-:W3:Y:S02]  /*1c600*/  SYNCS.PHASECHK.TRANS64.TRYWAIT P1, [R6+URZ+0x38850], R0 ;  /* 0x03885000060075a7 */ /* 0x000ee4000802017f */
[----:B---3--:R-:W-:Y:S05]  /*1c610*/  @!P1 BRA `(.L_x_647) ;  /* 0x000000fc00a89947 */ /* 0x008fea0003800000 */
.L_x_646:
[----:B------:R-:W-:Y:S05]  /*1c620*/  BSYNC B1 ;  /* 0x0000000000017941 */ /* 0x000fea0003800000 */
.L_x_645:
[----:B--23--:R-:W-:Y:S01]  /*1c630*/  VIADD R0, R23, 0x400 ;  /* 0x0000040017007836 */ /* 0x00cfe20000000000 */
[----:B------:R-:W-:Y:S01]  /*1c640*/  WARPGROUP.ARRIVE ;  /* 0x00000000000079c5 */ /* 0x000fe20000000000 */
[----:B01----:R-:W-:Y:S02]  /*1c650*/  IMAD.MOV.U32 R3, RZ, RZ, 0x40000040 ;  /* 0x40000040ff037424 */ /* 0x003fe400078e00ff */
[----:B------:R-:W-:Y:S01]  /*1c660*/  IMAD.MOV.U32 R5, RZ, RZ, 0x40000040 ;  /* 0x40000040ff057424 */ /* 0x000fe200078e00ff */
[----:B------:R-:W-:Y:S02]  /*1c670*/  SHF.R.U32.HI R0, RZ, 0x4, R0 ;  /* 0x00000004ff007819 */ /* 0x000fe40000011600 */
[----:B------:R-:W-:Y:S01]  /*1c680*/  R2UR UR7, R3 ;  /* 0x00000000030772ca */ /* 0x000fe200000e0000 */
[----:B------:R-:W-:Y:S01]  /*1c690*/  IMAD.MOV.U32 R3, RZ, RZ, 0x40000040 ;  /* 0x40000040ff037424 */ /* 0x000fe200078e00ff */
[----:B------:R-:W-:-:S04]  /*1c6a0*/  LOP3.LUT R0, R0, 0x3fff, RZ, 0xc0, !PT ;  /* 0x00003fff00007812 */ /* 0x000fc800078ec0ff */
[----:B------:R-:W-:-:S05]  /*1c6b0*/  LOP3.LUT R0, R0, 0x2800000, RZ, 0xfc, !PT ;  /* 0x0280000000007812 */ /* 0x000fca00078efcff */
[----:B------:R-:W-:-:S04]  /*1c6c0*/  IMAD R2, R8, 0xa00, R0 ;  /* 0x00000a0008027824 */ /* 0x000fc800078e0200 */
[C---:B------:R-:W-:Y:S01]  /*1c6d0*/  VIADD R4, R2.reuse, 0x80 ;  /* 0x0000008002047836 */ /* 0x040fe20000000000 */
[----:B------:R-:W-:-:S13]  /*1c6e0*/  R2UR UR6, R2 ;  /* 0x00000000020672ca */ /* 0x000fda00000e0000 */
[----:B------:R-:W-:Y:S01]  /*1c6f0*/  HGMMA.64x256x16.F32.BF16 R24, R208, gdesc[UR4].tnspB, R24, gsb0 ;  /* 0x43e00004d0187df0 */ /* 0x000fe20008001818 */
[----:B------:R-:W-:Y:S01]  /*1c700*/  R2UR UR6, R4 ;  /* 0x00000000040672ca */ /* 0x000fe200000e0000 */
[----:B------:R-:W-:Y:S01]  /*1c710*/  VIADD R4, R2, 0x100 ;  /* 0x0000010002047836 */ /* 0x000fe20000000000 */
[----:B------:R-:W-:Y:S01]  /*1c720*/  R2UR UR7, R5 ;  /* 0x00000000050772ca */ /* 0x000fe200000e0000 */
[----:B------:R-:W-:Y:S01]  /*1c730*/  IMAD.MOV.U32 R5, RZ, RZ, 0x40000040 ;  /* 0x40000040ff057424 */ /* 0x000fe200078e00ff */
[----:B------:R-:W-:Y:S02]  /*1c740*/  WARPGROUP.DEPBAR.LE gsb0, 0x0 ;  /* 0x00008000000079c5 */ /* 0x000fe40000010000 */
[----:B------:R-:W-:-:S15]  /*1c750*/  WARPGROUP.ARRIVE ;  /* 0x00000000000079c5 */ /* 0x000fde0000000000 */
[----:B------:R-:W-:-:S06]  /*1c760*/  NOP ;  /* 0x0000000000007918 */ /* 0x000fcc0000000000 */
        /* <DEDUP_REMOVED lines=12> */
[----:B------:R-:W-:Y:S02]  /*1c830*/  WARPGROUP.DEPBAR.LE gsb0, 0x0 ;  /* 0x00008000000079c5 */ /* 0x000fe40000010000 */
[----:B------:R-:W-:-:S15]  /*1c840*/  WARPGROUP.ARRIVE ;  /* 0x00000000000079c5 */ /* 0x000fde0000000000 */
[----:B------:R-:W-:-:S07]  /*1c850*/  NOP ;  /* 0x0000000000007918 */ /* 0x000fce0000000000 */
[----:B------:R-:W-:Y:S01]  /*1c860*/  HGMMA.64x256x16.F32.BF16 R24, R196, gdesc[UR4].tnspB, R24, gsb0 ;  /* 0x43e00004c4187df0 */ /* 0x000fe20008001818 */
[----:B------:R-:W-:Y:S02]  /*1c870*/  R2UR UR6, R2 ;  /* 0x00000000020672ca */ /* 0x000fe400000e0000 */
[----:B------:R-:W-:Y:S01]  /*1c880*/  R2UR UR7, R3 ;  /* 0x00000000030772ca */ /* 0x000fe200000e0000 */
[----:B------:R-:W-:Y:S02]  /*1c890*/  WARPGROUP.DEPBAR.LE gsb0, 0x0 ;  /* 0x00008000000079c5 */ /* 0x000fe40000010000 */
[----:B------:R-:W-:-:S15]  /*1c8a0*/  WARPGROUP.ARRIVE ;  /* 0x00000000000079c5 */ /* 0x000fde0000000000 */
[----:B------:R-:W-:-:S07]  /*1c8b0*/  NOP ;  /* 0x0000000000007918 */ /* 0x000fce0000000000 */
[----:B------:R-:W-:Y:S03]  /*1c8c0*/  HGMMA.64x256x16.F32.BF16 R24, R192, gdesc[UR4].tnspB, R24, gsb0 ;  /* 0x43e00004c0187df0 */ /* 0x000fe60008001818 */
[----:B------:R-:W-:Y:S02]  /*1c8d0*/  WARPGROUP.DEPBAR.LE gsb0, 0x0 ;  /* 0x00008000000079c5 */ /* 0x000fe40000010000 */
[----:B------:R-:W-:Y:S05]  /*1c8e0*/  @!P0 BRA `(.L_x_648) ;  /* 0x0000000000048947 */ /* 0x000fea0003800000 */
[----:B------:R-:W-:Y:S01]  /*1c8f0*/  BPT.TRAP 0x1 ;  /* 0x000000040000795c */ /* 0x000fe20000300000 */
.L_x_648:
[----:B------:R-:W-:Y:S02]  /*1c900*/  FMUL.FTZ R0, R184, UR39 ;  /* 0x00000027b8007c20 */ /* 0x000fe40008410000 */
[----:B------:R-:W2:Y:S01]  /*1c910*/  LDL R184, [R1+0x60] ;  /* 0x0000600001b87983 */ /* 0x000ea20000100800 */
[----:B------:R-:W-:Y:S01]  /*1c920*/  FMUL.FTZ R2, R185, UR39 ;  /* 0x00000027b9027c20 */ /* 0x000fe20008410000 */
[----:B------:R-:W-:Y:S01]  /*1c930*/  FMUL.FTZ R7, R188, UR39 ;  /* 0x00000027bc077c20 */ /* 0x000fe20008410000 */
[----:B------:R-:W-:Y:S01]  /*1c940*/  FMUL.FTZ R8, R189, UR39 ;  /* 0x00000027bd087c20 */ /* 0x000fe20008410000 */
[----:B------:R-:W0:Y:S01]  /*1c950*/  MUFU.TANH R0, R0 ;  /* 0x0000000000007308 */ /* 0x000e220000002400 */
[----:B------:R-:W-:Y:S02]  /*1c960*/  VIADD R3, R9, 0x38840 ;  /* 0x0003884009037836 */ /* 0x000fe40000000000 */
        /* <DEDUP_REMOVED lines=39> */
[----:B------:R-:W-:-:S07]  /*1cbe0*/  FMUL.FTZ R154, R159, UR39 ;  /* 0x000000279f9a7c20 */ /* 0x000fce0008410000 */
[----:B------:R-:W5:Y:S08]  /*1cbf0*/  MUFU.TANH R11, R11 ;  /* 0x0000000b000b7308 */ /* 0x000f700000002400 */
[----:B------:R-:W5:Y:S08]  /*1cc00*/  MUFU.TANH R13, R13 ;  /* 0x0000000d000d7308 */ /* 0x000f700000002400 */
[----:B------:R-:W5:Y:S08]  /*1cc10*/  MUFU.TANH R14, R14 ;  /* 0x0000000e000e7308 */ /* 0x000f700000002400 */
[----:B------:R-:W5:Y:S08]  /*1cc20*/  MUFU.TANH R168, R168 ;  /* 0x000000a800a87308 */ /* 0x000f700000002400 */
[----:B------:R-:W5:Y:S08]  /*1cc30*/  MUFU.TANH R169, R169 ;  /* 0x000000a900a97308 */ /* 0x000f700000002400 */
[----:B------:R0:W5:Y:S08]  /*1cc40*/  MUFU.TANH R9, R173 ;  /* 0x000000ad00097308 */ /* 0x0001700000002400 */
[----:B------:R-:W5:Y:S01]  /*1cc50*/  MUFU.TANH R172, R172 ;  /* 0x000000ac00ac7308 */ /* 0x000f620000002400 */
[----:B0-----:R-:W-:-:S07]  /*1cc60*/  FMUL.FTZ R173, R187, UR39 ;  /* 0x00000027bbad7c20 */ /* 0x001fce0008410000 */
[----:B------:R-:W0:Y:S08]  /*1cc70*/  MUFU.TANH R160, R160 ;  /* 0x000000a000a07308 */ /* 0x000e300000002400 */
        /* <DEDUP_REMOVED lines=22> */
[----:B------:R-:W0:Y:S01]  /*1cde0*/  MUFU.TANH R193, R193 ;  /* 0x000000c100c17308 */ /* 0x000e220000002400 */
[----:B--2---:R-:W-:-:S07]  /*1cdf0*/  PRMT R3, R184, 0x654, R3 ;  /* 0x00000654b8037816 */ /* 0x004fce0000000003 */
[----:B------:R-:W2:Y:S01]  /*1ce00*/  MUFU.TANH R163, R163 ;  /* 0x000000a300a37308 */ /* 0x000ea20000002400 */
[----:B------:R1:W-:Y:S07]  /*1ce10*/  SYNCS.ARRIVE.TRANS64.RED.A1T0 RZ, [R3+URZ], RZ ;  /* 0x000000ff03ff79a7 */ /* 0x0003ee000810043f */
[----:B------:R-:W2:Y:S01]  /*1ce20*/  MUFU.TANH R195, R195 ;  /* 0x000000c300c37308 */ /* 0x000ea20000002400 */
[----:B-1----:R-:W-:-:S04]  /*1ce30*/  FMNMX.FTZ R3, R0, R15, !PT ;  /* 0x0000000f00037209 */ /* 0x002fc80007810000 */
[----:B------:R-:W-:-:S03]  /*1ce40*/  FMNMX.FTZ R3, R2, R3, !PT ;  /* 0x0000000302037209 */ /* 0x000fc60007810000 */
[----:B------:R-:W1:Y:S01]  /*1ce50*/  MUFU.TANH R154, R154 ;  /* 0x0000009a009a7308 */ /* 0x000e620000002400 */
[----:B---3--:R-:W-:-:S04]  /*1ce60*/  FMNMX.FTZ R3, R7, R3, !PT ;  /* 0x0000000307037209 */ /* 0x008fc80007810000 */
[----:B----4-:R-:W-:-:S04]  /*1ce70*/  FMNMX.FTZ R3, R8, R3, !PT ;  /* 0x0000000308037209 */ /* 0x010fc80007810000 */
[----:B-----5:R-:W-:-:S04]  /*1ce80*/  FMNMX.FTZ R3, R10, R3, !PT ;  /* 0x000000030a037209 */ /* 0x020fc80007810000 */
[----:B------:R-:W-:-:S04]  /*1ce90*/  FMNMX.FTZ R3, R12, R3, !PT ;  /* 0x000000030c037209 */ /* 0x000fc80007810000 */
[----:B------:R-:W-:-:S04]  /*1cea0*/  FMNMX.FTZ R3, R11, R3, !PT ;  /* 0x000000030b037209 */ /* 0x000fc80007810000 */
[----:B------:R-:W-:-:S04]  /*1ceb0*/  FMNMX.FTZ R3, R13, R3, !PT ;  /* 0x000000030d037209 */ /* 0x000fc80007810000 */
[----:B------:R-:W-:-:S04]  /*1cec0*/  FMNMX.FTZ R3, R14, R3, !PT ;  /* 0x000000030e037209 */ /* 0x000fc80007810000 */
[----:B------:R-:W-:-:S04]  /*1ced0*/  FMNMX.FTZ R3, R168, R3, !PT ;  /* 0x00000003a8037209 */ /* 0x000fc80007810000 */
[----:B------:R-:W-:-:S04]  /*1cee0*/  FMNMX.FTZ R3, R169, R3, !PT ;  /* 0x00000003a9037209 */ /* 0x000fc80007810000 */
[----:B------:R-:W-:-:S04]  /*1cef0*/  FMNMX.FTZ R3, R9, R3, !PT ;  /* 0x0000000309037209 */ /* 0x000fc80007810000 */
[----:B------:R-:W-:-:S04]  /*1cf00*/  FMNMX.FTZ R3, R172, R3, !PT ;  /* 0x00000003ac037209 */ /* 0x000fc80007810000 */
[----:B0-----:R-:W-:-:S04]  /*1cf10*/  FMNMX.FTZ R3, R160, R3, !PT ;  /* 0x00000003a0037209 */ /* 0x001fc80007810000 */
[----:B------:R-:W-:-:S04]  /*1cf20*/  FMNMX.FTZ R3, R161, R3, !PT ;  /* 0x00000003a1037209 */ /* 0x000fc80007810000 */
[----:B------:R-:W-:-:S04]  /*1cf30*/  FMNMX.FTZ R3, R164, R3, !PT ;  /* 0x00000003a4037209 */ /* 0x000fc80007810000 */
[----:B------:R-:W-:-:S04]  /*1cf40*/  FMNMX.FTZ R3, R152, R3, !PT ;  /* 0x0000000398037209 */ /* 0x000fc80007810000 */
[----:B------:R-:W-:-:S04]  /*1cf50*/  FMNMX.FTZ R3, R153, R3, !PT ;  /* 0x0000000399037209 */ /* 0x000fc80007810000 */
[----:B------:R-:W-:-:S04]  /*1cf60*/  FMNMX.FTZ R3, R156, R3, !PT ;  /* 0x000000039c037209 */ /* 0x000fc80007810000 */
[----:B------:R-:W-:-:S05]  /*1cf70*/  FMNMX.FTZ R5, R157, R3, !PT ;  /* 0x000000039d057209 */ /* 0x000fca0007810000 */
[----:B------:R-:W0:Y:S02]  /*1cf80*/  SHFL.BFLY PT, R3, R5, 0x2, 0x1f ;  /* 0x0c401f0005037f89 */ /* 0x000e2400000e0000 */
[----:B0-----:R-:W-:-:S05]  /*1cf90*/  FMNMX.FTZ R5, R5, R3, !PT ;  /* 0x0000000305057209 */ /* 0x001fca0007810000 */
[----:B------:R-:W0:Y:S02]  /*1cfa0*/  SHFL.BFLY PT, R3, R5, 0x1, 0x1f ;  /* 0x0c201f0005037f89 */ /* 0x000e2400000e0000 */
[----:B0-----:R-:W-:Y:S02]  /*1cfb0*/  FMNMX.FTZ R5, R5, R3, !PT ;  /* 0x0000000305057209 */ /* 0x001fe40007810000 */
[----:B------:R-:W-:-:S03]  /*1cfc0*/  FMNMX.FTZ R3, R165, R20, !PT ;  /* 0x00000014a5037209 */ /* 0x000fc60007810000 */
[----:B------:R-:W-:Y:S01]  /*1cfd0*/  FADD.FTZ R159, -R5, R15 ;  /* 0x0000000f059f7221 */ /* 0x000fe20000010100 */
        /* <DEDUP_REMOVED lines=16> */
[----:B--2---:R-:W-:-:S04]  /*1d0e0*/  FMNMX.FTZ R3, R163, R3, !PT ;  /* 0x00000003a3037209 */ /* 0x004fc80007810000 */
[----:B------:R-:W-:-:S04]  /*1d0f0*/  FMNMX.FTZ R3, R195, R3, !PT ;  /* 0x00000003c3037209 */ /* 0x000fc80007810000 */
[----:B-1----:R-:W-:-:S05]  /*1d100*/  FMNMX.FTZ R3, R154, R3, !PT ;  /* 0x000000039a037209 */ /* 0x002fca0007810000 */
[----:B------:R-:W0:Y:S02]  /*1d110*/  SHFL.BFLY PT, R4, R3, 0x2, 0x1f ;  /* 0x0c401f0003047f89 */ /* 0x000e2400000e0000 */
[----:B0-----:R-:W-:-:S05]  /*1d120*/  FMNMX.FTZ R4, R3, R4, !PT ;  /* 0x0000000403047209 */ /* 0x001fca0007810000 */
[----:B------:R-:W0:Y:S02]  /*1d130*/  SHFL.BFLY PT, R3, R4, 0x1, 0x1f ;  /* 0x0c201f0004037f89 */ /* 0x000e2400000e0000 */
[----:B0-----:R-:W-:Y:S01]  /*1d140*/  FMNMX.FTZ R4, R4, R3, !PT ;  /* 0x0000000304047209 */ /* 0x001fe20007810000 */
[----:B------:R-:W-:-:S04]  /*1d150*/  IMAD.U32 R3, RZ, RZ, UR38 ;  /* 0x00000026ff037e24 */ /* 0x000fc8000f8e00ff */
[-C--:B------:R-:W-:Y:S01]  /*1d160*/  FMUL.FTZ R15, R5, R3.reuse ;  /* 0x00000003050f7220 */ /* 0x080fe20000410000 */
[----:B------:R-:W-:Y:S01]  /*1d170*/  FADD.FTZ R158, -R4, R20 ;  /* 0x00000014049e7221 */ /* 0x000fe20000010100 */
[-C--:B------:R-:W-:Y:S02]  /*1d180*/  FMUL.FTZ R159, R159, R3.reuse ;  /* 0x000000039f9f7220 */ /* 0x080fe40000410000 */
[-CC-:B------:R-:W-:Y:S01]  /*1d190*/  FFMA.FTZ R204, R12, R3.reuse, -R15.reuse ;  /* 0x000000030ccc7223 */ /* 0x180fe2000001080f */
[-CC-:B------:R-:W-:Y:S01]  /*1d1a0*/  FFMA.FTZ R12, R11, R3.reuse, -R15.reuse ;  /* 0x000000030b0c7223 */ /* 0x180fe2000001080f */
[-CC-:B------:R-:W-:Y:S01]  /*1d1b0*/  FFMA.FTZ R11, R14, R3.reuse, -R15.reuse ;  /* 0x000000030e0b7223 */ /* 0x180fe2000001080f */
[-C--:B------:R-:W-:Y:S01]  /*1d1c0*/  FMUL.FTZ R14, R4, R3.reuse ;  /* 0x00000003040e7220 */ /* 0x080fe20000410000 */
[-CC-:B------:R-:W-:Y:S01]  /*1d1d0*/  FFMA.FTZ R208, R0, R3.reuse, -R15.reuse ;  /* 0x0000000300d07223 */ /* 0x180fe2000001080f */
[-C--:B------:R-:W-:Y:S01]  /*1d1e0*/  FMUL.FTZ R158, R158, R3.reuse ;  /* 0x000000039e9e7220 */ /* 0x080fe20000410000 */
[-CC-:B------:R-:W-:Y:S01]  /*1d1f0*/  FFMA.FTZ R210, R8, R3.reuse, -R15.reuse ;  /* 0x0000000308d27223 */ /* 0x180fe2000001080f */
[-CC-:B------:R-:W-:Y:S01]  /*1d200*/  FFMA.FTZ R209, R165, R3.reuse, -R14.reuse ;  /* 0x00000003a5d17223 */ /* 0x180fe2000001080e */
[-CC-:B------:R-:W-:Y:S01]  /*1d210*/  FFMA.FTZ R8, R161, R3.reuse, -R15.reuse ;  /* 0x00000003a1087223 */ /* 0x180fe2000001080f */
[-CC-:B------:R-:W-:Y:S01]  /*1d220*/  FFMA.FTZ R155, R2, R3.reuse, -R15.reuse ;  /* 0x00000003029b7223 */ /* 0x180fe2000001080f */
[-CC-:B------:R-:W-:Y:S01]  /*1d230*/  FFMA.FTZ R161, R173, R3.reuse, -R14.reuse ;  /* 0x00000003ada17223 */ /* 0x180fe2000001080e */
[----:B------:R0:W-:Y:S01]  /*1d240*/  MUFU.EX2 R0, R159 ;  /* 0x0000009f00007308 */ /* 0x0001e20000000800 */
[-CC-:B------:R-:W-:Y:S01]  /*1d250*/  FFMA.FTZ R211, R176, R3.reuse, -R14.reuse ;  /* 0x00000003b0d37223 */ /* 0x180fe2000001080e */
[-CC-:B------:R-:W-:Y:S01]  /*1d260*/  FFMA.FTZ R20, R7, R3.reuse, -R15.reuse ;  /* 0x0000000307147223 */ /* 0x180fe2000001080f */
        /* <DEDUP_REMOVED lines=8> */
[-CC-:B0-----:R-:W-:Y:S01]  /*1d2f0*/  FFMA.FTZ R159, R179, R3.reuse, -R14.reuse ;  /* 0x00000003b39f7223 */ /* 0x181fe2000001080e */
[-CC-:B------:R-:W-:Y:S01]  /*1d300*/  FFMA.FTZ R200, R168, R3.reuse, -R15.reuse ;  /* 0x00000003a8c87223 */ /* 0x180fe2000001080f */
[-CC-:B------:R-:W-:Y:S01]  /*1d310*/  FFMA.FTZ R169, R169, R3.reuse, -R15.reuse ;  /* 0x00000003a9a97223 */ /* 0x180fe2000001080f */
[-CC-:B------:R-:W-:Y:S01]  /*1d320*/  FFMA.FTZ R9, R172, R3.reuse, -R15.reuse ;  /* 0x00000003ac097223 */ /* 0x180fe2000001080f */
[-CC-:B------:R-:W-:Y:S01]  /*1d330*/  FFMA.FTZ R198, R164, R3.reuse, -R15.reuse ;  /* 0x00000003a4c67223 */ /* 0x180fe2000001080f */
[----:B------:R-:W0:Y:S01]  /*1d340*/  MUFU.EX2 R208, R208 ;  /* 0x000000d000d07308 */ /* 0x000e220000000800 */
[-CC-:B------:R-:W-:Y:S01]  /*1d350*/  FFMA.FTZ R7, R153, R3.reuse, -R15.reuse ;  /* 0x0000000399077223 */ /* 0x180fe2000001080f */
[-CC-:B------:R-:W-:Y:S01]  /*1d360*/  FFMA.FTZ R194, R156, R3.reuse, -R15.reuse ;  /* 0x000000039cc27223 */ /* 0x180fe2000001080f */
[-C--:B------:R-:W-:Y:S01]  /*1d370*/  FFMA.FTZ R13, R157, R3.reuse, -R15 ;  /* 0x000000039d0d7223 */ /* 0x080fe2000001080f */
[-CC-:B------:R-:W-:Y:S01]  /*1d380*/  FFMA.FTZ R162, R162, R3.reuse, -R14.reuse ;  /* 0x00000003a2a27223 */ /* 0x180fe2000001080e */
[-CC-:B------:R-:W-:Y:S01]  /*1d390*/  FFMA.FTZ R207, R180, R3.reuse, -R14.reuse ;  /* 0x00000003b4cf7223 */ /* 0x180fe2000001080e */
[-CC-:B-1----:R-:W-:Y:S01]  /*1d3a0*/  FFMA.FTZ R158, R181, R3.reuse, -R14.reuse ;  /* 0x00000003b59e7223 */ /* 0x182fe2000001080e */
[-CC-:B------:R-:W-:Y:S01]  /*1d3b0*/  FFMA.FTZ R157, R170, R3.reuse, -R14.reuse ;  /* 0x00000003aa9d7223 */ /* 0x180fe2000001080e */
[----:B------:R-:W1:Y:S01]  /*1d3c0*/  MUFU.EX2 R209, R209 ;  /* 0x000000d100d17308 */ /* 0x000e620000000800 */
[-CC-:B------:R-:W-:Y:S01]  /*1d3d0*/  FFMA.FTZ R201, R171, R3.reuse, -R14.reuse ;  /* 0x00000003abc97223 */ /* 0x180fe2000001080e */
[-CC-:B------:R-:W-:Y:S01]  /*1d3e0*/  FFMA.FTZ R156, R174, R3.reuse, -R14.reuse ;  /* 0x00000003ae9c7223 */ /* 0x180fe2000001080e */
[-CC-:B------:R-:W-:Y:S01]  /*1d3f0*/  FFMA.FTZ R203, R175, R3.reuse, -R14.reuse ;  /* 0x00000003afcb7223 */ /* 0x180fe2000001080e */
[-CC-:B------:R-:W-:Y:S01]  /*1d400*/  FFMA.FTZ R197, R197, R3.reuse, -R14.reuse ;  /* 0x00000003c5c57223 */ /* 0x180fe2000001080e */
[-CC-:B------:R-:W-:Y:S01]  /*1d410*/  FFMA.FTZ R199, R199, R3.reuse, -R14.reuse ;  /* 0x00000003c7c77223 */ /* 0x180fe2000001080e */
[-CC-:B------:R-:W-:Y:S01]  /*1d420*/  FFMA.FTZ R153, R166, R3.reuse, -R14.reuse ;  /* 0x00000003a6997223 */ /* 0x180fe2000001080e */
[-C--:B------:R-:W-:Y:S01]  /*1d430*/  FFMA.FTZ R193, R193, R3.reuse, -R14 ;  /* 0x00000003c1c17223 */ /* 0x080fe2000001080e */
[----:B------:R-:W-:Y:S01]  /*1d440*/  MUFU.EX2 R155, R155 ;  /* 0x0000009b009b7308 */ /* 0x000fe20000000800 */
[----:B0-----:R-:W-:Y:S01]  /*1d450*/  FFMA.FTZ R228, R0, R228, R208 ;  /* 0x000000e400e47223 */ /* 0x001fe200000100d0 */
[----:B------:R-:W-:-:S06]  /*1d460*/  FFMA.FTZ R195, R195, R3, -R14 ;  /* 0x00000003c3c37223 */ /* 0x000fcc000001080e */
[----:B------:R-:W0:Y:S01]  /*1d470*/  MUFU.EX2 R161, R161 ;  /* 0x000000a100a17308 */ /* 0x000e220000000800 */
[----:B-1----:R-:W-:-:S07]  /*1d480*/  FFMA.FTZ R227, R2, R227, R209 ;  /* 0x000000e302e37223 */ /* 0x002fce00000100d1 */
[----:B------:R1:W-:Y:S08]  /*1d490*/  MUFU.EX2 R152, R20 ;  /* 0x0000001400987308 */ /* 0x0003f00000000800 */
[----:B------:R-:W2:Y:S01]  /*1d4a0*/  MUFU.EX2 R211, R211 ;  /* 0x000000d300d37308 */ /* 0x000ea20000000800 */
[-CC-:B-1----:R-:W-:Y:S01]  /*1d4b0*/  FFMA.FTZ R20, R163, R3.reuse, -R14.reuse ;  /* 0x00000003a3147223 */ /* 0x182fe2000001080e */
[----:B------:R-:W-:Y:S01]  /*1d4c0*/  FFMA.FTZ R14, R154, R3, -R14 ;  /* 0x000000039a0e7223 */ /* 0x000fe2000001080e */
[----:B0-----:R-:W-:-:S05]  /*1d4d0*/  FADD.FTZ R163, R161, R227 ;  /* 0x000000e3a1a37221 */ /* 0x001fca0000010000 */
[----:B------:R-:W-:Y:S08]  /*1d4e0*/  MUFU.EX2 R210, R210 ;  /* 0x000000d200d27308 */ /* 0x000ff00000000800 */
[----:B------:R-:W0:Y:S01]  /*1d4f0*/  MUFU.EX2 R160, R160 ;  /* 0x000000a000a07308 */ /* 0x000e220000000800 */
[----:B--2---:R-:W-:-:S07]  /*1d500*/  FADD.FTZ R163, R211, R163 ;  /* 0x000000a3d3a37221 */ /* 0x004fce0000010000 */
[----:B------:R-:W-:Y:S08]  /*1d510*/  MUFU.EX2 R15, R10 ;  /* 0x0000000a000f7308 */ /* 0x000ff00000000800 */
[----:B------:R-:W1:Y:S01]  /*1d520*/  MUFU.EX2 R205, R205 ;  /* 0x000000cd00cd7308 */ /* 0x000e620000000800 */
[----:B0-----:R-:W-:-:S07]  /*1d530*/  FADD.FTZ R163, R160, R163 ;  /* 0x000000a3a0a37221 */ /* 0x001fce0000010000 */
[----:B------:R-:W-:Y:S08]  /*1d540*/  MUFU.EX2 R204, R204 ;  /* 0x000000cc00cc7308 */ /* 0x000ff00000000800 */
[----:B------:R-:W0:Y:S01]  /*1d550*/  MUFU.EX2 R159, R159 ;  /* 0x0000009f009f7308 */ /* 0x000e220000000800 */
[----:B-1----:R-:W-:-:S07]  /*1d560*/  FADD.FTZ R163, R205, R163 ;  /* 0x000000a3cda37221 */ /* 0x002fce0000010000 */
[----:B------:R1:W-:Y:S08]  /*1d570*/  MUFU.EX2 R154, R162 ;  /* 0x000000a2009a7308 */ /* 0x0003f00000000800 */
[----:B------:R-:W2:Y:S01]  /*1d580*/  MUFU.EX2 R12, R12 ;  /* 0x0000000c000c7308 */ /* 0x000ea20000000800 */
[----:B-1----:R-:W-:Y:S01]  /*1d590*/  FADD.FTZ R162, R155, R228 ;  /* 0x000000e49ba27221 */ /* 0x002fe20000010000 */
[----:B0-----:R-:W-:-:S03]  /*1d5a0*/  FADD.FTZ R163, R159, R163 ;  /* 0x000000a39fa37221 */ /* 0x001fc60000010000 */
[----:B------:R-:W-:-:S03]  /*1d5b0*/  FADD.FTZ R162, R152, R162 ;  /* 0x000000a298a27221 */ /* 0x000fc60000010000 */
[----:B------:R-:W0:Y:S01]  /*1d5c0*/  MUFU.EX2 R207, R207 ;  /* 0x000000cf00cf7308 */ /* 0x000e220000000800 */
[----:B------:R-:W-:-:S04]  /*1d5d0*/  FADD.FTZ R162, R210, R162 ;  /* 0x000000a2d2a27221 */ /* 0x000fc80000010000 */
[----:B------:R-:W-:-:S03]  /*1d5e0*/  FADD.FTZ R162, R15, R162 ;  /* 0x000000a20fa27221 */ /* 0x000fc60000010000 */
[----:B------:R-:W1:Y:S01]  /*1d5f0*/  MUFU.EX2 R206, R206 ;  /* 0x000000ce00ce7308 */ /* 0x000e620000000800 */
[----:B------:R-:W-:-:S04]  /*1d600*/  FADD.FTZ R162, R204, R162 ;  /* 0x000000a2cca27221 */ /* 0x000fc80000010000 */
[----:B--2---:R-:W-:-:S03]  /*1d610*/  FADD.FTZ R162, R12, R162 ;  /* 0x000000a20ca27221 */ /* 0x004fc60000010000 */
        /* <DEDUP_REMOVED lines=21> */
[----:B-1----:R-:W-:-:S04]  /*1d770*/  FADD.FTZ R163, R203, R163 ;  /* 0x000000a3cba37221 */ /* 0x002fc80000010000 */
[----:B------:R-:W-:-:S03]  /*1d780*/  FADD.FTZ R163, R154, R163 ;  /* 0x000000a39aa37221 */ /* 0x000fc60000010000 */
        /* <DEDUP_REMOVED lines=25> */
[----:B--2---:R-:W-:Y:S01]  /*1d920*/  FADD.FTZ R163, R195, R163 ;  /* 0x000000a3c3a37221 */ /* 0x004fe20000010000 */
[----:B0-----:R-:W-:-:S03]  /*1d930*/  FADD.FTZ R228, R13, R162 ;  /* 0x000000a20de47221 */ /* 0x001fc60000010000 */
[----:B-1----:R-:W-:Y:S01]  /*1d940*/  FADD.FTZ R227, R14, R163 ;  /* 0x000000a30ee37221 */ /* 0x002fe20000010000 */
[----:B------:R-:W-:Y:S06]  /*1d950*/  @!P0 BRA `(.L_x_649) ;  /* 0x0000000000048947 */ /* 0x000fec0003800000 */
[----:B------:R-:W-:Y:S01]  /*1d960*/  BPT.TRAP 0x1 ;  /* 0x000000040000795c */ /* 0x000fe20000300000 */
.L_x_649:
[----:B------:R-:W2:Y:S01]  /*1d970*/  LDL R162, [R1+0x64] ;  /* 0x0000640001a27983 */ /* 0x000ea20000100800 */
[----:B------:R-:W-:Y:S01]  /*1d980*/  VIADD R6, R6, 0x38860 ;  /* 0x0003886006067836 */ /* 0x000fe20000000000 */
[----:B------:R-:W-:Y:S01]  /*1d990*/  F2FP.BF16.F32.PACK_AB R204, R204, R15 ;  /* 0x0000000fcccc723e */ /* 0x000fe200000010ff */
[----:B------:R-:W-:Y:S01]  /*1d9a0*/  IMAD.MOV.U32 R15, RZ, RZ, R5 ;  /* 0x000000ffff0f7224 */ /* 0x000fe200078e0005 */
[----:B------:R-:W-:Y:S01]  /*1d9b0*/  F2FP.BF16.F32.PACK_AB R198, R198, R8 ;  /* 0x00000008c6c6723e */ /* 0x000fe200000010ff */
[----:B------:R-:W-:Y:S01]  /*1d9c0*/  IMAD.MOV.U32 R8, RZ, RZ, R226 ;  /* 0x000000ffff087224 */ /* 0x000fe200078e00e2 */
[----:B------:R-:W-:Y:S02]  /*1d9d0*/  PRMT R6, R184, 0x654, R6 ;  /* 0x00000654b8067816 */ /* 0x000fe40000000006 */
[----:B------:R-:W-:Y:S02]  /*1d9e0*/  F2FP.BF16.F32.PACK_AB R193, R20, R193 ;  /* 0x000000c114c1723e */ /* 0x000fe400000010ff */
[----:B------:R0:W-:Y:S01]  /*1d9f0*/  SYNCS.ARRIVE.TRANS64.RED.A1T0 RZ, [R6+URZ], RZ ;  /* 0x000000ff06ff79a7 */ /* 0x0001e2000810043f */
[----:B------:R-:W-:Y:S01]  /*1da00*/  F2FP.BF16.F32.PACK_AB R195, R14, R195 ;  /* 0x000000c30ec3723e */ /* 0x000fe200000010ff */
[----:B------:R-:W-:Y:S01]  /*1da10*/  IMAD.MOV.U32 R14, RZ, RZ, R229 ;  /* 0x000000ffff0e7224 */ /* 0x000fe200078e00e5 */
        /* <DEDUP_REMOVED lines=16> */
[----:B------:R-:W-:Y:S02]  /*1db20*/  MOV R20, R4 ;  /* 0x0000000400147202 */ /* 0x000fe40000000f00 */
[C---:B--2---:R-:W-:Y:S01]  /*1db30*/  ISETP.GT.AND P1, PT, R21.reuse, R162, PT ;  /* 0x000000a21500720c */ /* 0x044fe20003f24270 */
[----:B------:R-:W-:-:S12]  /*1db40*/  VIADD R21, R21, 0xffffffff ;  /* 0xffffffff15157836 */ /* 0x000fd80000000000 */
[----:B0-----:R-:W-:Y:S05]  /*1db50*/  @P1 BRA `(.L_x_650) ;  /* 0xffffffb000881947 */ /* 0x001fea000383ffff */
.L_x_637:
[----:B------:R-:W-:Y:S05]  /*1db60*/  BSYNC B0 ;  /* 0x0000000000007941 */ /* 0x000fea0003800000 */
.L_x_636:
        /* <DEDUP_REMOVED lines=131> */
.L_x_651:
[----:B------:R-:W-:Y:S01]  /*1e3a0*/  IMAD R2, R226, 0x8, R23 ;  /* 0x00000008e2027824 */ /* 0x000fe200078e0217 */
[----:B------:R-:W-:-:S04]  /*1e3b0*/  SHF.L.U32 R0, R229, 0x1f, RZ ;  /* 0x0000001fe5007819 */ /* 0x000fc800000006ff */
[----:B------:R0:W1:Y:S01]  /*1e3c0*/  SYNCS.PHASECHK.TRANS64.TRYWAIT P1, [R2+URZ+0x38850], R0 ;  /* 0x03885000020075a7 */ /* 0x000062000802017f */
[----:B------:R-:W-:Y:S05]  /*1e3d0*/  @!P0 BRA `(.L_x_652) ;  /* 0x0000000000048947 */ /* 0x000fea0003800000 */
[----:B------:R-:W-:Y:S01]  /*1e3e0*/  BPT.TRAP 0x1 ;  /* 0x000000040000795c */ /* 0x000fe20000300000 */
.L_x_652:
[----:B------:R-:W-:Y:S04]  /*1e3f0*/  BSSY B0, `(.L_x_653) ;  /* 0x0000004000007945 */ /* 0x000fe80003800000 */
[----:B-1----:R-:W-:Y:S05]  /*1e400*/  @P1 BRA `(.L_x_654) ;  /* 0x0000000000081947 */ /* 0x002fea0003800000 */
[----:B------:R-:W1:Y:S02]  /*1e410*/  SYNCS.PHASECHK.TRANS64.TRYWAIT P1, [R2+URZ+0x38850], R0 ;  /* 0x03885000020075a7 */ /* 0x000e64000802017f */
[----:B-1----:R-:W-:Y:S05]  /*1e420*/  @!P1 BRA `(.L_x_655) ;  /* 0x000000e000389947 */ /* 0x002fea0003800000 */
.L_x_654:
[----:B------:R-:W-:Y:S05]  /*1e430*/  BSYNC B0 ;  /* 0x0000000000007941 */ /* 0x000fea0003800000 */
.L_x_653:
[----:B------:R-:W-:Y:S01]  /*1e440*/  VIADD R23, R23, 0x400 ;  /* 0x0000040017177836 */ /* 0x000fe20000000000 */
[----:B------:R-:W-:Y:S01]  /*1e450*/  WARPGROUP.ARRIVE ;  /* 0x00000000000079c5 */ /* 0x000fe20000000000 */
[----:B------:R-:W-:Y:S01]  /*1e460*/  IMAD.MOV.U32 R7, RZ, RZ, 0x40000040 ;  /* 0x40000040ff077424 */ /* 0x000fe200078e00ff */
[----:B01----:R-:W0:Y:S01]  /*1e470*/  SHFL.BFLY PT, R0, R227, 0x2, 0x1f ;  /* 0x0c401f00e3007f89 */ /* 0x003e2200000e0000 */
[----:B------:R-:W-:Y:S01]  /*1e480*/  IMAD.MOV.U32 R9, RZ, RZ, 0x40000040 ;  /* 0x40000040ff097424 */ /* 0x000fe200078e00ff */
[----:B------:R-:W-:Y:S01]  /*1e490*/  SHF.R.U32.HI R23, RZ, 0x4, R23 ;  /* 0x00000004ff177819 */ /* 0x000fe20000011617 */
[----:B------:R-:W-:Y:S01]  /*1e4a0*/  IMAD.MOV.U32 R184, RZ, RZ, -0x800000 ;  /* 0xff800000ffb87424 */ /* 0x000fe200078e00ff */
[----:B------:R-:W-:Y:S01]  /*1e4b0*/  R2UR UR7, R7 ;  /* 0x00000000070772ca */ /* 0x000fe200000e0000 */
[----:B------:R-:W-:Y:S01]  /*1e4c0*/  IMAD.MOV.U32 R7, RZ, RZ, 0x40000040 ;  /* 0x40000040ff077424 */ /* 0x000fe200078e00ff */
[----:B------:R-:W-:Y:S01]  /*1e4d0*/  LOP3.LUT R23, R23, 0x3fff, RZ, 0xc0, !PT ;  /* 0x00003fff17177812 */ /* 0x000fe200078ec0ff */
[----:B------:R-:W-:-:S03]  /*1e4e0*/  IMAD.MOV.U32 R185, RZ, RZ, -0x800000 ;  /* 0xff800000ffb97424 */ /* 0x000fc600078e00ff */
[----:B------:R-:W-:-:S05]  /*1e4f0*/  LOP3.LUT R23, R23, 0x2800000, RZ, 0xfc, !PT ;  /* 0x0280000017177812 */ /* 0x000fca00078efcff */
[----:B------:R-:W-:Y:S02]  /*1e500*/  IMAD R6, R226, 0xa00, R23 ;  /* 0x00000a00e2067824 */ /* 0x000fe400078e0217 */
[----:B------:R-:W-:Y:S02]  /*1e510*/  IMAD.MOV.U32 R23, RZ, RZ, RZ ;  /* 0x000000ffff177224 */ /* 0x000fe400078e00ff */
[C---:B------:R-:W-:Y:S01]  /*1e520*/  VIADD R8, R6.reuse, 0x80 ;  /* 0x0000008006087836 */ /* 0x040fe20000000000 */
[----:B------:R-:W-:Y:S01]  /*1e530*/  R2UR UR6, R6 ;  /* 0x00000000060672ca */ /* 0x000fe200000e0000 */
[----:B0-----:R-:W-:-:S12]  /*1e540*/  FADD.FTZ R0, R0, R227 ;  /* 0x000000e300007221 */ /* 0x001fd80000010000 */
        /* <DEDUP_REMOVED lines=20> */
[----:B------:R-:W0:Y:S02]  /*1e690*/  SHFL.BFLY PT, R8, R0, 0x1, 0x1f ;  /* 0x0c201f0000087f89 */ /* 0x000e2400000e0000 */
[----:B0-----:R-:W-:Y:S01]  /*1e6a0*/  FADD.FTZ R8, R0, R8 ;  /* 0x0000000800087221 */ /* 0x001fe20000010000 */
[----:B------:R-:W-:-:S04]  /*1e6b0*/  IMAD.MOV.U32 R0, RZ, RZ, RZ ;  /* 0x000000ffff007224 */ /* 0x000fc800078e00ff */
[----:B------:R-:W-:-:S13]  /*1e6c0*/  FSETP.NE.FTZ.AND P2, PT, R8, RZ, PT ;  /* 0x000000ff0800720b */ /* 0x000fda0003f55000 */
[----:B------:R-:W-:Y:S01]  /*1e6d0*/  @P2 MUFU.RCP R0, R8 ;  /* 0x0000000800002308 */ /* 0x000fe20000001000 */
[----:B------:R-:W-:Y:S02]  /*1e6e0*/  WARPGROUP.DEPBAR.LE gsb0, 0x0 ;  /* 0x00008000000079c5 */ /* 0x000fe40000010000 */
[----:B------:R-:W-:-:S06]  /*1e6f0*/  WARPGROUP.ARRIVE ;  /* 0x00000000000079c5 */ /* 0x000fcc0000000000 */
[----:B------:R-:W-:Y:S01]  /*1e700*/  HGMMA.64x256x16.F32.BF16 R24, R196, gdesc[UR4].tnspB, R24, gsb0 ;  /* 0x43e00004c4187df0 */ /* 0x000fe20008001818 */
[----:B------:R-:W-:Y:S02]  /*1e710*/  R2UR UR6, R6 ;  /* 0x00000000060672ca */ /* 0x000fe400000e0000 */
[----:B------:R-:W-:Y:S01]  /*1e720*/  R2UR UR7, R7 ;  /* 0x00000000070772ca */ /* 0x000fe200000e0000 */
[----:B------:R-:W0:Y:S02]  /*1e730*/  SHFL.BFLY PT, R6, R228, 0x2, 0x1f ;  /* 0x0c401f00e4067f89 */ /* 0x000e2400000e0000 */
[----:B0-----:R-:W-:-:S05]  /*1e740*/  FADD.FTZ R228, R6, R228 ;  /* 0x000000e406e47221 */ /* 0x001fca0000010000 */
[----:B------:R-:W0:Y:S02]  /*1e750*/  SHFL.BFLY PT, R6, R228, 0x1, 0x1f ;  /* 0x0c201f00e4067f89 */ /* 0x000e2400000e0000 */
[----:B0-----:R-:W-:-:S05]  /*1e760*/  FADD.FTZ R6, R228, R6 ;  /* 0x00000006e4067221 */ /* 0x001fca0000010000 */
[----:B------:R-:W-:-:S13]  /*1e770*/  FSETP.NE.FTZ.AND P1, PT, R6, RZ, PT ;  /* 0x000000ff0600720b */ /* 0x000fda0003f35000 */
[----:B------:R-:W-:Y:S08]  /*1e780*/  @P1 MUFU.RCP R23, R6 ;  /* 0x0000000600171308 */ /* 0x000ff00000001000 */
[----:B------:R-:W0:Y:S08]  /*1e790*/  @P1 MUFU.LG2 R7, R6 ;  /* 0x0000000600071308 */ /* 0x000e300000000c00 */
[----:B------:R1:W2:Y:S02]  /*1e7a0*/  @P2 MUFU.LG2 R6, R8 ;  /* 0x0000000800062308 */ /* 0x0002a40000000c00 */
[----:B-1----:R-:W-:Y:S01]  /*1e7b0*/  @P1 FMUL.FTZ R8, R3, 0.69314718246459960938 ;  /* 0x3f31721803081820 */ /* 0x002fe20000410000 */
[----:B0-----:R-:W-:Y:S01]  /*1e7c0*/  @P1 FMUL.FTZ R7, R7, 0.69314718246459960938 ;  /* 0x3f31721807071820 */ /* 0x001fe20000410000 */
[----:B------:R-:W-:-:S03]  /*1e7d0*/  @P2 FMUL.FTZ R3, R3, 0.69314718246459960938 ;  /* 0x3f31721803032820 */ /* 0x000fc60000410000 */
[----:B------:R-:W-:Y:S01]  /*1e7e0*/  @P1 FFMA.FTZ R184, R8, R5, R7 ;  /* 0x0000000508b81223 */ /* 0x000fe20000010007 */
[----:B--2---:R-:W-:-:S04]  /*1e7f0*/  @P2 FMUL.FTZ R6, R6, 0.69314718246459960938 ;  /* 0x3f31721806062820 */ /* 0x004fc80000410000 */
[----:B------:R-:W-:Y:S01]  /*1e800*/  @P2 FFMA.FTZ R185, R3, R4, R6 ;  /* 0x0000000403b92223 */ /* 0x000fe20000010006 */
[----:B------:R-:W-:Y:S02]  /*1e810*/  WARPGROUP.DEPBAR.LE gsb0, 0x0 ;  /* 0x00008000000079c5 */ /* 0x000fe40000010000 */
[----:B------:R-:W-:-:S06]  /*1e820*/  WARPGROUP.ARRIVE ;  /* 0x00000000000079c5 */ /* 0x000fcc0000000000 */
[----:B------:R-:W-:Y:S03]  /*1e830*/  HGMMA.64x256x16.F32.BF16 R24, R192, gdesc[UR4].tnspB, R24, gsb0 ;  /* 0x43e00004c0187df0 */ /* 0x000fe60008001818 */
[----:B------:R-:W-:Y:S02]  /*1e840*/  WARPGROUP.DEPBAR.LE gsb0, 0x0 ;  /* 0x00008000000079c5 */ /* 0x000fe40000010000 */
[----:B------:R-:W-:Y:S05]  /*1e850*/  @!P0 BRA `(.L_x_656) ;  /* 0x0000000000048947 */ /* 0x000fea0003800000 */
[----:B------:R-:W-:Y:S01]  /*1e860*/  BPT.TRAP 0x1 ;  /* 0x000000040000795c */ /* 0x000fe20000300000 */
.L_x_656:
[----:B------:R-:W2:Y:S01]  /*1e870*/  LDL.LU R3, [R1+0x60] ;  /* 0x0000600001037983 */ /* 0x000ea20000300800 */
[----:B------:R-:W-:-:S03]  /*1e880*/  VIADD R2, R2, 0x38860 ;  /* 0x0003886002027836 */ /* 0x000fc60000000000 */
[----:B------:R-:W3:Y:S01]  /*1e890*/  LDL.LU R186, [R1+0x80] ;  /* 0x0000800001ba7983 */ /* 0x000ee20000300800 */
[----:B------:R-:W-:Y:S02]  /*1e8a0*/  VIADD R226, R226, 0x1 ;  /* 0x00000001e2e27836 */ /* 0x000fe40000000000 */
        /* <DEDUP_REMOVED lines=8> */
[----:B------:R-:W-:Y:S01]  /*1e930*/  ISETP.NE.AND P1, PT, R226, 0x2, PT ;  /* 0x00000002e200780c */ /* 0x000fe20003f25270 */
        /* <DEDUP_REMOVED lines=114> */
[----:B------:R-:W-:-:S02]  /*1f060*/  PLOP3.LUT P0, PT, PT, PT, PT, 0x8, 0x0 ;  /* 0x000000000000781c */ /* 0x000fc40003f0e170 */
[----:B------:R-:W-:Y:S02]  /*1f070*/  SEL R226, R226, RZ, P1 ;  /* 0x000000ffe2e27207 */ /* 0x000fe40000800000 */
[----:B--2---:R-:W-:Y:S01]  /*1f080*/  PRMT R2, R3, 0x654, R2 ;  /* 0x0000065403027816 */ /* 0x004fe20000000002 */
[----:B---3--:R-:W-:-:S03]  /*1f090*/  VIADD R186, R186, 0x1 ;  /* 0x00000001baba7836 */ /* 0x008fc60000000000 */
[----:B------:R0:W-:Y:S02]  /*1f0a0*/  SYNCS.ARRIVE.TRANS64.RED.A1T0 RZ, [R2+URZ], RZ ;  /* 0x000000ff02ff79a7 */ /* 0x0001e4000810043f */
[----:B------:R1:W-:Y:S01]  /*1f0b0*/  STL [R1+0x80], R186 ;  /* 0x000080ba01007387 */ /* 0x0003e20000100800 */
[-C--:B------:R-:W-:Y:S01]  /*1f0c0*/  FMUL.FTZ R3, R89, R23.reuse ;  /* 0x0000001759037220 */ /* 0x080fe20000410000 */
[-C--:B------:R-:W-:Y:S01]  /*1f0d0*/  FMUL.FTZ R89, R107, R0.reuse ;  /* 0x000000006b597220 */ /* 0x080fe20000410000 */
[----:B0-----:R-:W-:Y:S01]  /*1f0e0*/  FMUL.FTZ R2, R88, R23 ;  /* 0x0000001758027220 */ /* 0x001fe20000410000 */
[-C--:B------:R-:W-:Y:S01]  /*1f0f0*/  FMUL.FTZ R88, R106, R0.reuse ;  /* 0x000000006a587220 */ /* 0x080fe20000410000 */
[-C--:B------:R-:W-:Y:S01]  /*1f100*/  FMUL.FTZ R106, R142, R0.reuse ;  /* 0x000000008e6a7220 */ /* 0x080fe20000410000 */
[----:B------:R-:W-:Y:S01]  /*1f110*/  FMUL.FTZ R107, R143, R0 ;  /* 0x000000008f6b7220 */ /* 0x000fe20000410000 */
[----:B------:R-:W-:-:S04]  /*1f120*/  SEL R0, RZ, 0x1, P1 ;  /* 0x00000001ff007807 */ /* 0x000fc80000800000 */
[----:B-1----:R-:W-:-:S07]  /*1f130*/  LOP3.LUT R229, R229, R0, RZ, 0x3c, !PT ;  /* 0x00000000e5e57212 */ /* 0x002fce00078e3cff */
.L_x_566:
[----:B------:R-:W0:Y:S08]  /*1f140*/  S2UR UR4, SR_CgaCtaId ;  /* 0x00000000000479c3 */ /* 0x000e300000008800 */
[----:B------:R-:W-:Y:S01]  /*1f150*/  BAR.SYNC.DEFER_BLOCKING 0x5, 0x180 ;  /* 0x0146000000007b1d */ /* 0x000fe20000010000 */
[----:B------:R-:W-:-:S05]  /*1f160*/  MOV R23, 0x400 ;  /* 0x0000040000177802 */ /* 0x000fca0000000f00 */
[----:B------:R-:W-:Y:S01]  /*1f170*/  BSSY B0, `(.L_x_657) ;  /* 0x0000481000007945 */ /* 0x000fe20003800000 */
[----:B0-----:R-:W-:-:S05]  /*1f180*/  IMAD.U32 R0, RZ, RZ, UR4 ;  /* 0x00000004ff007e24 */ /* 0x001fca000f8e00ff */
[----:B------:R0:W-:Y:S01]  /*1f190*/  STL [R1+0x60], R0 ;  /* 0x0000600001007387 */ /* 0x0001e20000100800 */
[----:B------:R-:W-:-:S05]  /*1f1a0*/  LEA R23, R0, R23, 0x18 ;  /* 0x0000001700177211 */ /* 0x000fca00078ec0ff */
[----:B------:R0:W1:Y:S01]  /*1f1b0*/  LDS.128 R128, [R23+0x388d0] ;  /* 0x0388d00017807984 */ /* 0x0000620000000c00 */
[----:B------:R-:W-:Y:S06]  /*1f1c0*/  BAR.ARV 0x4, 0x180 ;  /* 0x0106000000007b1d */ /* 0x000fec0000002000 */
[----:B------:R-:W-:Y:S05]  /*1f1d0*/  @P0 BRA `(.L_x_658) ;  /* 0x0000003800300947 */ /* 0x000fea0003800000 */
[----:B------:R-:W2:Y:S01]  /*1f1e0*/  LDL R56, [R1+0x198] ;  /* 0x0001980001387983 */ /* 0x000ea20000100800 */
[----:B0-----:R-:W0:Y:S01]  /*1f1f0*/  S2R R0, SR_SWINHI ;  /* 0x0000000000007919 */ /* 0x001e220000002f00 */
[----:B------:R-:W-:Y:S01]  /*1f200*/  F2FP.BF16.F32.PACK_AB R58, R181, R180 ;  /* 0x000000b4b53a723e */ /* 0x000fe200000010ff */
[----:B------:R-:W-:Y:S01]  /*1f210*/  ULDC.64 UR6, c[0x0][0xc00] ;  /* 0x0003000000067ab9 */ /* 0x000fe20000000a00 */
[----:B------:R-:W-:Y:S01]  /*1f220*/  F2FP.BF16.F32.PACK_AB R59, R31, R30 ;  /* 0x0000001e1f3b723e */ /* 0x000fe200000010ff */
[----:B------:R-:W3:Y:S01]  /*1f230*/  LDL.LU R118, [R1+0x78] ;  /* 0x0000780001767983 */ /* 0x000ee20000300800 */
[----:B------:R-:W-:Y:S01]  /*1f240*/  F2FP.BF16.F32.PACK_AB R60, R179, R178 ;  /* 0x000000b2b33c723e */ /* 0x000fe200000010ff */
[----:B------:R-:W-:Y:S01]  /*1f250*/  ULDC.64 UR4, c[0x0][0xc08] ;  /* 0x0003020000047ab9 */ /* 0x000fe20000000a00 */
[----:B------:R-:W-:Y:S01]  /*1f260*/  F2FP.BF16.F32.PACK_AB R61, R35, R34 ;  /* 0x00000022233d723e */ /* 0x000fe200000010ff */
[----:B------:R-:W4:Y:S01]  /*1f270*/  LDL.LU R117, [R1+0x7c] ;  /* 0x00007c0001757983 */ /* 0x000f220000300800 */
[----:B------:R-:W-:-:S02]  /*1f280*/  F2FP.BF16.F32.PACK_AB R62, R177, R176 ;  /* 0x000000b0b13e723e */ /* 0x000fc400000010ff */
[----:B------:R-:W-:Y:S01]  /*1f290*/  F2FP.BF16.F32.PACK_AB R63, R39, R38 ;  /* 0x00000026273f723e */ /* 0x000fe200000010ff */
[----:B------:R-:W4:Y:S01]  /*1f2a0*/  LDL.LU R116, [R1+0x70] ;  /* 0x0000700001747983 */ /* 0x000f220000300800 */
[----:B------:R-:W-:Y:S02]  /*1f2b0*/  MOV R114, R23 ;  /* 0x0000001700727202 */ /* 0x000fe40000000f00 */
[----:B0-----:R-:W-:Y:S01]  /*1f2c0*/  MOV R115, R0 ;  /* 0x0000000000737202 */ /* 0x001fe20000000f00 */
[----:B------:R-:W-:Y:S02]  /*1f2d0*/  BAR.SYNC.DEFER_BLOCKING 0x1, 0x100 ;  /* 0x0044000000007b1d */ /* 0x000fe40000010000 */
[----:B--2---:R-:W-:-:S03]  /*1f2e0*/  IMAD.WIDE R112, R56, 0x2, R114 ;  /* 0x0000000238707825 */ /* 0x004fc600078e0272 */
[----:B------:R-:W-:Y:S01]  /*1f2f0*/  LOP3.LUT R0, R112, 0x380, RZ, 0xc0, !PT ;  /* 0x0000038070007812 */ /* 0x000fe200078ec0ff */
[----:B------:R-:W-:-:S03]  /*1f300*/  IMAD.MOV.U32 R57, RZ, RZ, R113 ;  /* 0x000000ffff397224 */ /* 0x000fc600078e0071 */
[----:B------:R-:W-:-:S04]  /*1f310*/  SHF.R.U64 R0, R0, 0x3, RZ ;  /* 0x0000000300007819 */ /* 0x000fc800000012ff */
[----:B------:R-:W-:-:S04]  /*1f320*/  LOP3.LUT R56, R0, R112, RZ, 0x3c, !PT ;  /* 0x0000007000387212 */ /* 0x000fc800078e3cff */
[----:B------:R-:W-:Y:S02]  /*1f330*/  MOV R0, R56 ;  /* 0x0000003800007202 */ /* 0x000fe40000000f00 */
[----:B------:R-:W-:Y:S02]  /*1f340*/  F2FP.BF16.F32.PACK_AB R56, R183, R182 ;  /* 0x000000b6b738723e */ /* 0x000fe400000010ff */
[----:B------:R-:W-:-:S05]  /*1f350*/  F2FP.BF16.F32.PACK_AB R57, R27, R26 ;  /* 0x0000001a1b39723e */ /* 0x000fca00000010ff */
[----:B------:R0:W-:Y:S02]  /*1f360*/  STSM.16.M88.4 [R0], R56 ;  /* 0x0000003800007844 */ /* 0x0001e40000000200 */
[----:B0-----:R-:W-:-:S04]  /*1f370*/  IADD3 R56, P0, R112, 0x20, RZ ;  /* 0x0000002070387810 */ /* 0x001fc80007f1e0ff */
[----:B------:R-:W-:-:S04]  /*1f380*/  LOP3.LUT R0, R56, 0x380, RZ, 0xc0, !PT ;  /* 0x0000038038007812 */ /* 0x000fc800078ec0ff */
[----:B------:R-:W-:Y:S02]  /*1f390*/  SHF.R.U64 R0, R0, 0x3, RZ ;  /* 0x0000000300007819 */ /* 0x000fe400000012ff */
[----:B------:R-:W-:Y:S02]  /*1f3a0*/  IADD3.X R57, RZ, R113, RZ, P0, !PT ;  /* 0x00000071ff397210 */ /* 0x000fe400007fe4ff */
[----:B------:R-:W-:-:S04]  /*1f3b0*/  LOP3.LUT R56, R0, R56, RZ, 0x3c, !PT ;  /* 0x0000003800387212 */ /* 0x000fc800078e3cff */
[----:B------:R-:W-:-:S05]  /*1f3c0*/  MOV R56, R56 ;  /* 0x0000003800387202 */ /* 0x000fca0000000f00 */
[----:B------:R0:W-:Y:S02]  /*1f3d0*/  STSM.16.M88.4 [R56], R60 ;  /* 0x0000003c38007844 */ /* 0x0001e40000000200 */
[----:B0-----:R-:W-:-:S04]  /*1f3e0*/  IADD3 R56, P0, R112, 0x40, RZ ;  /* 0x0000004070387810 */ /* 0x001fc80007f1e0ff */
[----:B------:R-:W-:Y:S01]  /*1f3f0*/  LOP3.LUT R0, R56, 0x380, RZ, 0xc0, !PT ;  /* 0x0000038038007812 */ /* 0x000fe200078ec0ff */
[----:B------:R-:W-:-:S03]  /*1f400*/  IMAD.X R57, RZ, RZ, R113, P0 ;  /* 0x000000ffff397224 */ /* 0x000fc600000e0671 */
[----:B------:R-:W-:-:S04]  /*1f410*/  SHF.R.U64 R0, R0, 0x3, RZ ;  /* 0x0000000300007819 */ /* 0x000fc800000012ff */
[----:B------:R-:W-:Y:S02]  /*1f420*/  LOP3.LUT R56, R0, R56, RZ, 0x3c, !PT ;  /* 0x0000003800387212 */ /* 0x000fe400078e3cff */
[----:B------:R-:W-:Y:S02]  /*1f430*/  F2FP.BF16.F32.PACK_AB R58, R173, R172 ;  /* 0x000000acad3a723e */ /* 0x000fe400000010ff */
[----:B------:R-:W-:Y:S02]  /*1f440*/  MOV R0, R56 ;  /* 0x0000003800007202 */ /* 0x000fe40000000f00 */
[----:B------:R-:W-:Y:S02]  /*1f450*/  F2FP.BF16.F32.PACK_AB R56, R175, R174 ;  /* 0x000000aeaf38723e */ /* 0x000fe400000010ff */
[----:B------:R-:W-:Y:S02]  /*1f460*/  F2FP.BF16.F32.PACK_AB R57, R43, R42 ;  /* 0x0000002a2b39723e */ /* 0x000fe400000010ff */
[----:B------:R-:W-:-:S05]  /*1f470*/  F2FP.BF16.F32.PACK_AB R59, R47, R46 ;  /* 0x0000002e2f3b723e */ /* 0x000fca00000010ff */
        /* <DEDUP_REMOVED lines=135> */
[----:B------:R-:W-:Y:S01]  /*1fcf0*/  IMAD.X R113, RZ, RZ, R113, P0 ;  /* 0x000000ffff717224 */ /* 0x000fe200000e0671 */
[----:B---3--:R-:W-:Y:S02]  /*1fd00*/  IADD3 R58, P0, R118, UR6, RZ ;  /* 0x00000006763a7c10 */ /* 0x008fe4000ff1e0ff */
[----:B------:R-:W-:Y:S02]  /*1fd10*/  SHF.R.U64 R56, R56, 0x3, RZ ;  /* 0x0000000338387819 */ /* 0x000fe400000012ff */
[----:B----4-:R-:W-:Y:S02]  /*1fd20*/  IADD3.X R59, R117, UR7, RZ, P0, !PT ;  /* 0x00000007753b7c10 */ /* 0x010fe400087fe4ff */
[----:B------:R-:W-:Y:S02]  /*1fd30*/  ISETP.NE.U32.AND P0, PT, RZ, UR4, PT ;  /* 0x00000004ff007c0c */ /* 0x000fe4000bf05070 */
[----:B------:R-:W-:-:S02]  /*1fd40*/  LOP3.LUT R112, R56, R0, RZ, 0x3c, !PT ;  /* 0x0000000038707212 */ /* 0x000fc400078e3cff */
[----:B------:R-:W-:Y:S02]  /*1fd50*/  ISETP.NE.AND.EX P0, PT, RZ, UR5, PT, P0 ;  /* 0x00000005ff007c0c */ /* 0x000fe4000bf05300 */
[----:B------:R-:W-:Y:S02]  /*1fd60*/  MOV R112, R112 ;  /* 0x0000007000707202 */ /* 0x000fe40000000f00 */
[----:B------:R-:W-:Y:S02]  /*1fd70*/  F2FP.BF16.F32.PACK_AB R60, R49, R48 ;  /* 0x00000030313c723e */ /* 0x000fe400000010ff */
[----:B------:R-:W-:Y:S02]  /*1fd80*/  F2FP.BF16.F32.PACK_AB R61, R109, R108 ;  /* 0x0000006c6d3d723e */ /* 0x000fe400000010ff */
[----:B------:R-:W-:Y:S02]  /*1fd90*/  F2FP.BF16.F32.PACK_AB R62, R53, R52 ;  /* 0x00000034353e723e */ /* 0x000fe400000010ff */
[----:B------:R-:W-:-:S05]  /*1fda0*/  F2FP.BF16.F32.PACK_AB R63, R111, R110 ;  /* 0x0000006e6f3f723e */ /* 0x000fca00000010ff */
[----:B------:R0:W-:Y:S01]  /*1fdb0*/  STSM.16.M88.4 [R112], R60 ;  /* 0x0000003c70007844 */ /* 0x0001e20000000200 */
[----:B------:R-:W-:Y:S01]  /*1fdc0*/  BAR.SYNC.DEFER_BLOCKING 0x1, 0x100 ;  /* 0x0044000000007b1d */ /* 0x000fe20000010000 */
[----:B0-----:R-:W-:-:S05]  /*1fdd0*/  @P0 IADD3 R60, P2, R118, UR4, RZ ;  /* 0x00000004763c0c10 */ /* 0x001fca000ff5e0ff */
[----:B------:R-:W-:Y:S01]  /*1fde0*/  ULDC UR4, c[0x0][0xa88] ;  /* 0x0002a20000047ab9 */ /* 0x000fe20000000800 */
[----:B------:R-:W-:Y:S01]  /*1fdf0*/  @P0 IADD3.X R61, R117, UR5, RZ, P2, !PT ;  /* 0x00000005753d0c10 */ /* 0x000fe200097fe4ff */
[----:B------:R-:W-:Y:S01]  /*1fe00*/  IMAD.U32 R0, RZ, RZ, UR4 ;  /* 0x00000004ff007e24 */ /* 0x000fe2000f8e00ff */
[----:B------:R-:W-:Y:S01]  /*1fe10*/  ISETP.NE.AND P2, PT, R116, RZ, PT ;  /* 0x000000ff7400720c */ /* 0x000fe20003f45270 */
[----:B------:R-:W-:-:S03]  /*1fe20*/  ULDC UR4, c[0x0][0xad4] ;  /* 0x0002b50000047ab9 */ /* 0x000fc60000000800 */
[----:B------:R-:W-:Y:S01]  /*1fe30*/  SEL R56, R116, UR4, P2 ;  /* 0x0000000474387c07 */ /* 0x000fe20009000000 */
[----:B------:R-:W-:-:S03]  /*1fe40*/  IMAD.MOV.U32 R112, RZ, RZ, 0x9b8 ;  /* 0x000009b8ff707424 */ /* 0x000fc600078e00ff */
[----:B------:R-:W-:Y:S01]  /*1fe50*/  ISETP.GT.AND P2, PT, R56, 0x1, PT ;  /* 0x000000013800780c */ /* 0x000fe20003f44270 */
[----:B------:R-:W-:Y:S02]  /*1fe60*/  ULDC.64 UR8, c[0x0][0x208] ;  /* 0x0000820000087ab9 */ /* 0x000fe40000000a00 */
[----:B------:R0:W5:Y:S01]  /*1fe70*/  @P0 LDG.E R0, desc[UR8][R60.64] ;  /* 0x000000083c000981 */ /* 0x000162000c1e1900 */
[----:B------:R-:W-:-:S04]  /*1fe80*/  SEL R112, R112, 0x978, P2 ;  /* 0x0000097870707807 */ /* 0x000fc80001000000 */
[----:B------:R2:W3:Y:S08]  /*1fe90*/  LDC.64 R62, c[0x0][R112+0x220] ;  /* 0x00008800703e7b82 */ /* 0x0004f00000000a00 */
[----:B0-----:R2:W0:Y:S01]  /*1fea0*/  LDC.64 R60, c[0x0][R112+0x218] ;  /* 0x00008600703c7b82 */ /* 0x0014220000000a00 */
[----:B------:R-:W-:-:S04]  /*1feb0*/  ISETP.NE.U32.AND P1, PT, RZ, UR6, PT ;  /* 0x00000006ff007c0c */ /* 0x000fc8000bf25070 */
[----:B------:R-:W-:Y:S01]  /*1fec0*/  ISETP.NE.AND.EX P1, PT, RZ, UR7, PT, P1 ;  /* 0x00000007ff007c0c */ /* 0x000fe2000bf25310 */
[----:B------:R-:W-:-:S12]  /*1fed0*/  IMAD.MOV.U32 R57, RZ, RZ, RZ ;  /* 0x000000ffff397224 */ /* 0x000fd800078e00ff */
[----:B------:R2:W5:Y:S01]  /*1fee0*/  @P1 LDG.E R57, desc[UR8][R58.64] ;  /* 0x000000083a391981 */ /* 0x000562000c1e1900 */
[----:B------:R-:W-:Y:S05]  /*1fef0*/  @P0 BRA `(.L_x_659) ;  /* 0x0000000000140947 */ /* 0x000fea0003800000 */
[----:B------:R-:W-:Y:S05]  /*1ff00*/  @!P1 BRA `(.L_x_659) ;  /* 0x0000000000109947 */ /* 0x000fea0003800000 */
[----:B------:R-:W-:Y:S02]  /*1ff10*/  ULDC.64 UR4, c[0x0][0x208] ;  /* 0x0000820000047ab9 */ /* 0x000fe40000000a00 */
[----:B-----5:R-:W4:Y:S04]  /*1ff20*/  LDG.E R0, desc[UR4][R58.64] ;  /* 0x000000043a007981 */ /* 0x020f28000c1e1900 */
[----:B--2---:R-:W4:Y:S02]  /*1ff30*/  LDG.E R58, desc[UR4][R58.64+0x4] ;  /* 0x000004043a3a7981 */ /* 0x004f24000c1e1900 */
[----:B----4-:R-:W-:-:S07]  /*1ff40*/  IMAD.IADD R0, R58, 0x1, -R0 ;  /* 0x000000013a007824 */ /* 0x010fce00078e0a00 */
.L_x_659:
[----:B------:R-:W4:Y:S01]  /*1ff50*/  LDL.LU R56, [R1+0x74] ;  /* 0x0000740001387983 */ /* 0x000f220000300800 */
[----:B------:R-:W1:Y:S03]  /*1ff60*/  LDC R119, c[0x0][0xbe8] ;  /* 0x0002fa00ff777b82 */ /* 0x000e660000000800 */
[----:B------:R-:W3:Y:S04]  /*1ff70*/  LDL.LU R113, [R1+0x10c] ;  /* 0x00010c0001717983 */ /* 0x000ee80000300800 */
[----:B------:R-:W3:Y:S04]  /*1ff80*/  LDL R120, [R1+0x88] ;  /* 0x0000880001787983 */ /* 0x000ee80000100800 */
[----:B------:R-:W3:Y:S04]  /*1ff90*/  LDL R118, [R1+0x194] ;  /* 0x0001940001767983 */ /* 0x000ee80000100800 */
[----:B------:R-:W3:Y:S04]  /*1ffa0*/  LDL R121, [R1+0x84] ;  /* 0x0000840001797983 */ /* 0x000ee80000100800 */
[----:B------:R-:W3:Y:S04]  /*1ffb0*/  LDL R123, [R1+0x190] ;  /* 0x00019000017b7983 */ /* 0x000ee80000100800 */
[----:B------:R-:W3:Y:S01]  /*1ffc0*/  LDL R122, [R1+0x110] ;  /* 0x00011000017a7983 */ /* 0x000ee20000100800 */
[----:B--2---:R-:W2:Y:S01]  /*1ffd0*/  LDC.64 R58, c[0x0][R112+0x228] ;  /* 0x00008a00703a7b82 */ /* 0x004ea20000000a00 */
[----:B------:R-:W-:-:S02]  /*1ffe0*/  ISETP.NE.U32.AND P0, PT, RZ, UR6, PT ;  /* 0x00000006ff007c0c */ /* 0x000fc4000bf05070 */
[----:B-1----:R-:W-:Y:S02]  /*1fff0*/  ISETP.NE.AND P1, PT, R119, 0x1, PT ;  /* 0x000000017700780c */ /* 0x002fe40003f25270 */
[----:B------:R-:W-:Y:S01]  /*20000*/  ISETP.NE.AND.EX P0, PT, RZ, UR7, PT, P0 ;  /* 0x00000007ff007c0c */ /* 0x000fe2000bf05300 */
[-C--:B0-----:R-:W-:Y:S02]  /*20010*/  IMAD R117, R61, R223.reuse, RZ ;  /* 0x000000df3d757224 */ /* 0x081fe400078e02ff */
[----:B------:R-:W-:-:S04]  /*20020*/  IMAD.WIDE.U32 R60, R60, R223, RZ ;  /* 0x000000df3c3c7225 */ /* 0x000fc800078e00ff */
[----:B------:R-:W-:-:S04]  /*20030*/  IMAD.IADD R117, R61, 0x1, R117 ;  /* 0x000000013d757824 */ /* 0x000fc800078e0275 */
[----:B------:R-:W0:Y:S01]  /*20040*/  @P1 LDC R61, c[0x0][0xbec] ;  /* 0x0002fb00ff3d1b82 */ /* 0x000e220000000800 */
[----:B-----5:R-:W-:Y:S01]  /*20050*/  IMAD R0, R0, R119, RZ ;  /* 0x0000007700007224 */ /* 0x020fe200078e02ff */
[----:B------:R-:W-:Y:S01]  /*20060*/  ULDC.64 UR4, c[0x0][0x208] ;  /* 0x0000820000047ab9 */ /* 0x000fe20000000a00 */
[----:B----4-:R-:W-:Y:S02]  /*20070*/  SEL R56, R56, RZ, !P0 ;  /* 0x000000ff38387207 */ /* 0x010fe40004000000 */
[----:B---3--:R-:W-:-:S03]  /*20080*/  SEL R116, R113, RZ, !P0 ;  /* 0x000000ff71747207 */ /* 0x008fc60004000000 */
[----:B------:R-:W-:-:S04]  /*20090*/  IMAD R63, R63, R56, RZ ;  /* 0x000000383f3f7224 */ /* 0x000fc800078e02ff */
[C---:B------:R-:W-:Y:S02]  /*200a0*/  IMAD R116, R62.reuse, R116, R63 ;  /* 0x000000743e747224 */ /* 0x040fe400078e023f */
[----:B------:R-:W-:-:S03]  /*200b0*/  IMAD.WIDE.U32 R62, R62, R56, RZ ;  /* 0x000000383e3e7225 */ /* 0x000fc600078e00ff */
[----:B------:R-:W-:Y:S02]  /*200c0*/  IADD3 R113, P0, P3, R62, R60, R57 ;  /* 0x0000003c3e717210 */ /* 0x000fe40007b1e039 */
[----:B------:R-:W1:Y:S01]  /*200d0*/  @P1 LDC R60, c[0x0][0xbf0] ;  /* 0x0002fc00ff3c1b82 */ /* 0x000e620000000800 */
[----:B------:R-:W-:Y:S01]  /*200e0*/  SEL R62, R120, RZ, P2 ;  /* 0x000000ff783e7207 */ /* 0x000fe20001000000 */
[----:B------:R-:W-:-:S04]  /*200f0*/  IMAD.IADD R116, R63, 0x1, R116 ;  /* 0x000000013f747824 */ /* 0x000fc800078e0274 */
[-C--:B--2---:R-:W-:Y:S02]  /*20100*/  IMAD R59, R59, R62.reuse, RZ ;  /* 0x0000003e3b3b7224 */ /* 0x084fe400078e02ff */
[----:B------:R-:W-:Y:S01]  /*20110*/  IMAD.WIDE.U32 R62, R58, R62, RZ ;  /* 0x0000003e3a3e7225 */ /* 0x000fe200078e00ff */
[----:B------:R-:W-:-:S04]  /*20120*/  SHF.R.S32.HI R58, RZ, 0x1f, R57 ;  /* 0x0000001fff3a7819 */ /* 0x000fc80000011439 */
[----:B------:R-:W-:Y:S01]  /*20130*/  IADD3.X R117, R116, R117, R58, P0, P3 ;  /* 0x0000007574757210 */ /* 0x000fe200007e643a */
[----:B------:R-:W-:-:S04]  /*20140*/  IMAD R116, R121, 0x80, R118 ;  /* 0x0000008079747824 */ /* 0x000fc800078e0276 */
[----:B0-----:R-:W-:-:S04]  /*20150*/  @P1 IMAD.HI.U32 R61, R116, R61, RZ ;  /* 0x0000003d743d1227 */ /* 0x001fc800078e00ff */
[----:B------:R-:W-:Y:S01]  /*20160*/  IMAD.MOV.U32 R118, RZ, RZ, R116 ;  /* 0x000000ffff767224 */ /* 0x000fe200078e0074 */
[----:B-1----:R-:W-:Y:S02]  /*20170*/  @P1 SHF.R.U32.HI R118, RZ, R60, R61 ;  /* 0x0000003cff761219 */ /* 0x002fe4000001163d */
[----:B------:R0:W1:Y:S02]  /*20180*/  LDC.64 R60, c[0x0][R112+0x210] ;  /* 0x00008400703c7b82 */ /* 0x0000640000000a00 */
[----:B------:R-:W-:-:S06]  /*20190*/  IADD3 R62, P0, P3, R118, R113, R62 ;  /* 0x00000071763e7210 */ /* 0x000fcc0007b1e03e */
[----:B0-----:R-:W0:Y:S01]  /*201a0*/  LDC.64 R112, c[0x0][0xba8] ;  /* 0x0002ea00ff707b82 */ /* 0x001e220000000a00 */
[----:B------:R-:W-:Y:S01]  /*201b0*/  IMAD.IADD R59, R63, 0x1, R59 ;  /* 0x000000013f3b7824 */ /* 0x000fe200078e023b */
[----:B------:R-:W-:-:S04]  /*201c0*/  SHF.R.S32.HI R63, RZ, 0x1f, R118 ;  /* 0x0000001fff3f7819 */ /* 0x000fc80000011476 */
[----:B------:R-:W-:Y:S02]  /*201d0*/  IADD3.X R63, R63, R117, R59, P0, P3 ;  /* 0x000000753f3f7210 */ /* 0x000fe400007e643b */
[----:B------:R-:W-:-:S05]  /*201e0*/  IADD3 R117, -R118, RZ, RZ ;  /* 0x000000ff76757210 */ /* 0x000fca0007ffe1ff */
[----:B------:R-:W-:Y:S01]  /*201f0*/  IMAD R117, R119, R117, R116 ;  /* 0x0000007577757224 */ /* 0x000fe200078e0274 */
[----:B0-----:R-:W0:Y:S08]  /*20200*/  @!P2 LDC R112, c[0x0][0xb50] ;  /* 0x0002d400ff70ab82 */ /* 0x001e300000000800 */
[----:B------:R-:W2:Y:S01]  /*20210*/  @!P2 LDC R113, c[0x0][0xb54] ;  /* 0x0002d500ff71ab82 */ /* 0x000ea20000000800 */
[----:B------:R-:W-:Y:S01]  /*20220*/  SHF.R.S32.HI R59, RZ, 0x1f, R117 ;  /* 0x0000001fff3b7819 */ /* 0x000fe20000011475 */
[----:B-1----:R-:W-:-:S02]  /*20230*/  IMAD R61, R61, R117, RZ ;  /* 0x000000753d3d7224 */ /* 0x002fc400078e02ff */
[----:B------:R-:W-:-:S04]  /*20240*/  IMAD.WIDE.U32 R62, R60, R117, R62 ;  /* 0x000000753c3e7225 */ /* 0x000fc800078e003e */
[----:B------:R-:W-:Y:S01]  /*20250*/  IMAD R59, R60, R59, R61 ;  /* 0x0000003b3c3b7224 */ /* 0x000fe200078e023d */
[----:B0-----:R-:W-:-:S03]  /*20260*/  LEA R112, P0, R62, R112, 0x2 ;  /* 0x000000703e707211 */ /* 0x001fc600078010ff */
[----:B------:R-:W-:-:S05]  /*20270*/  IMAD.IADD R59, R63, 0x1, R59 ;  /* 0x000000013f3b7824 */ /* 0x000fca00078e023b */
[----:B--2---:R-:W-:Y:S01]  /*20280*/  LEA.HI.X R59, R62, R113, R59, 0x2, P0 ;  /* 0x000000713e3b7211 */ /* 0x004fe200000f143b */
[----:B------:R-:W-:Y:S01]  /*20290*/  SHFL.IDX PT, R60, R112, RZ, 0x1c1f ;  /* 0x001c1fff703c7589 */ /* 0x000fe200000e0000 */
[----:B------:R-:W-:-:S03]  /*202a0*/  IMAD R113, R121, 0x80, R123 ;  /* 0x0000008079717824 */ /* 0x000fc600078e027b */
[----:B------:R-:W0:Y:S04]  /*202b0*/  SHFL.IDX PT, R61, R59, RZ, 0x1c1f ;  /* 0x001c1fff3b3d7589 */ /* 0x000e2800000e0000 */
[----:B------:R1:W-:Y:S04]  /*202c0*/  SHFL.IDX PT, R62, R112, 0x1, 0x1c1f ;  /* 0x003c1f00703e7f89 */ /* 0x0003e800000e0000 */
[----:B------:R-:W2:Y:S01]  /*202d0*/  SHFL.IDX PT, R63, R59, 0x1, 0x1c1f ;  /* 0x003c1f003b3f7f89 */ /* 0x000ea200000e0000 */
[----:B------:R-:W-:Y:S01]  /*202e0*/  LOP3.LUT P0, RZ, R122, 0x3, RZ, 0xc0, !PT ;  /* 0x000000037aff7812 */ /* 0x000fe2000780c0ff */
[----:B-1----:R-:W-:-:S03]  /*202f0*/  VIADD R112, R113, 0x8 ;  /* 0x0000000871707836 */ /* 0x002fc60000000000 */
[-C--:B------:R-:W-:Y:S02]  /*20300*/  ISETP.GE.OR P3, PT, R113, R0.reuse, P0 ;  /* 0x000000007100720c */ /* 0x080fe40000766670 */
[----:B------:R-:W-:-:S11]  /*20310*/  ISETP.GE.OR P0, PT, R112, R0, P0 ;  /* 0x000000007000720c */ /* 0x000fd60000706670 */
[----:B0-----:R0:W-:Y:S04]  /*20320*/  @!P3 ST.E desc[UR4][R60.64], R184 ;  /* 0x000000b83c00b985 */ /* 0x0011e8000c101904 */
[----:B--2---:R0:W-:Y:S01]  /*20330*/  @!P0 ST.E desc[UR4][R62.64], R185 ;  /* 0x000000b93e008985 */ /* 0x0041e2000c101904 */
[----:B------:R-:W-:Y:S05]  /*20340*/  @P2 BRA `(.L_x_660) ;  /* 0x0000000c00f42947 */ /* 0x000fea0003800000 */
[----:B------:R-:W1:Y:S01]  /*20350*/  S2R R2, SR_TID.X ;  /* 0x0000000000027919 */ /* 0x000e620000002100 */
[----:B------:R-:W2:Y:S01]  /*20360*/  @P1 LDC R59, c[0x0][0xbec] ;  /* 0x0002fb00ff3b1b82 */ /* 0x000ea20000000800 */
[----:B------:R-:W-:-:S07]  /*20370*/  ULDC.64 UR4, c[0x0][0x208] ;  /* 0x0000820000047ab9 */ /* 0x000fce0000000a00 */
[----:B------:R-:W3:Y:S01]  /*20380*/  @P1 LDC R81, c[0x0][0xbf0] ;  /* 0x0002fc00ff511b82 */ /* 0x000ee20000000800 */
[----:B-1----:R-:W-:-:S05]  /*20390*/  VIADD R2, R2, 0xffffff80 ;  /* 0xffffff8002027836 */ /* 0x002fca0000000000 */
[----:B------:R-:W-:-:S04]  /*203a0*/  SHF.R.S32.HI R3, RZ, 0x1f, R2 ;  /* 0x0000001fff037819 */ /* 0x000fc80000011402 */
[----:B------:R-:W-:-:S04]  /*203b0*/  LEA.HI R3, R3, R2, RZ, 0x3 ;  /* 0x0000000203037211 */ /* 0x000fc800078f18ff */
[----:B------:R-:W-:-:S05]  /*203c0*/  LOP3.LUT R3, R3, 0xfffffff8, RZ, 0xc0, !PT ;  /* 0xfffffff803037812 */ /* 0x000fca00078ec0ff */
[----:B------:R-:W-:-:S04]  /*203d0*/  IMAD.IADD R20, R2, 0x1, -R3 ;  /* 0x0000000102147824 */ /* 0x000fc800078e0a03 */
[----:B------:R-:W-:-:S04]  /*203e0*/  IMAD R3, R224, 0x8, R20 ;  /* 0x00000008e0037824 */ /* 0x000fc800078e0214 */
[----:B------:R-:W-:-:S04]  /*203f0*/  IMAD.SHL.U32 R3, R3, 0x8, RZ ;  /* 0x0000000803037824 */ /* 0x000fc800078e00ff */
[----:B------:R-:W-:-:S03]  /*20400*/  IMAD.WIDE R114, R3, 0x2, R114 ;  /* 0x0000000203727825 */ /* 0x000fc600078e0272 */
        /* <DEDUP_REMOVED lines=12> */
[--C-:B------:R-:W-:Y:S01]  /*204d0*/  IMAD.X R13, RZ, RZ, R115.reuse, P3 ;  /* 0x000000ffff0d7224 */ /* 0x100fe200018e0673 */
[----:B------:R-:W-:Y:S01]  /*204e0*/  LOP3.LUT R24, R24, R25, RZ, 0x3c, !PT ;  /* 0x0000001918187212 */ /* 0x000fe200078e3cff */
[----:B------:R-:W-:Y:S01]  /*204f0*/  IMAD.X R25, RZ, RZ, R115, P2 ;  /* 0x000000ffff197224 */ /* 0x000fe200010e0673 */
[C---:B------:R-:W-:Y:S01]  /*20500*/  IADD3 R29, P0, R114.reuse, 0x4000, RZ ;  /* 0x00004000721d7810 */ /* 0x040fe20007f1e0ff */
[----:B------:R-:W5:Y:S01]  /*20510*/  LD.E.128 R8, desc[UR4][R8.64] ;  /* 0x0000000408087980 */ /* 0x000f62000c101d00 */
[----:B------:R-:W-:-:S02]  /*20520*/  IADD3 R33, P6, R114, 0x5000, RZ ;  /* 0x0000500072217810 */ /* 0x000fc40007fde0ff */
[C---:B------:R-:W-:Y:S01]  /*20530*/  IADD3 R37, P5, R114.reuse, 0x6000, RZ ;  /* 0x0000600072257810 */ /* 0x040fe20007fbe0ff */
[----:B------:R-:W5:Y:S01]  /*20540*/  LD.E.128 R12, desc[UR4][R12.64] ;  /* 0x000000040c0c7980 */ /* 0x000f62000c101d00 */
[C---:B------:R-:W-:Y:S02]  /*20550*/  IADD3 R41, P4, R114.reuse, 0x7000, RZ ;  /* 0x0000700072297810 */ /* 0x040fe40007f9e0ff */
[C---:B------:R-:W-:Y:S01]  /*20560*/  IADD3 R45, P3, R114.reuse, 0x8000, RZ ;  /* 0x00008000722d7810 */ /* 0x040fe20007f7e0ff */
[----:B------:R-:W5:Y:S01]  /*20570*/  LD.E.128 R24, desc[UR4][R24.64] ;  /* 0x0000000418187980 */ /* 0x000f62000c101d00 */
[----:B------:R-:W-:Y:S02]  /*20580*/  IADD3 R49, P2, R114, 0x9000, RZ ;  /* 0x0000900072317810 */ /* 0x000fe40007f5e0ff */
[----:B------:R-:W-:Y:S02]  /*20590*/  LOP3.LUT R28, R29, 0x380, RZ, 0xc0, !PT ;  /* 0x000003801d1c7812 */ /* 0x000fe400078ec0ff */
[----:B------:R-:W-:-:S02]  /*205a0*/  LOP3.LUT R32, R33, 0x380, RZ, 0xc0, !PT ;  /* 0x0000038021207812 */ /* 0x000fc400078ec0ff */
[----:B------:R-:W-:Y:S02]  /*205b0*/  LOP3.LUT R36, R37, 0x380, RZ, 0xc0, !PT ;  /* 0x0000038025247812 */ /* 0x000fe400078ec0ff */
[----:B------:R-:W-:Y:S02]  /*205c0*/  LOP3.LUT R40, R41, 0x380, RZ, 0xc0, !PT ;  /* 0x0000038029287812 */ /* 0x000fe400078ec0ff */
[----:B------:R-:W-:Y:S02]  /*205d0*/  LOP3.LUT R44, R45, 0x380, RZ, 0xc0, !PT ;  /* 0x000003802d2c7812 */ /* 0x000fe400078ec0ff */
[----:B------:R-:W-:Y:S02]  /*205e0*/  LOP3.LUT R48, R49, 0x380, RZ, 0xc0, !PT ;  /* 0x0000038031307812 */ /* 0x000fe400078ec0ff */
[----:B------:R-:W-:Y:S02]  /*205f0*/  SHF.R.U64 R28, R28, 0x3, RZ ;  /* 0x000000031c1c7819 */ /* 0x000fe400000012ff */
[----:B------:R-:W-:-:S02]  /*20600*/  SHF.R.U64 R32, R32, 0x3, RZ ;  /* 0x0000000320207819 */ /* 0x000fc400000012ff */
[----:B------:R-:W-:Y:S02]  /*20610*/  SHF.R.U64 R36, R36, 0x3, RZ ;  /* 0x0000000324247819 */ /* 0x000fe400000012ff */
        /* <DEDUP_REMOVED lines=17> */
[----:B0-----:R-:W-:-:S02]  /*20730*/  IADD3 R61, P6, R114, 0xb000, RZ ;  /* 0x0000b000723d7810 */ /* 0x001fc40007fde0ff */
[C---:B------:R-:W-:Y:S01]  /*20740*/  IADD3 R65, P5, R114.reuse, 0xc000, RZ ;  /* 0x0000c00072417810 */ /* 0x040fe20007fbe0ff */
[----:B------:R-:W5:Y:S01]  /*20750*/  LD.E.128 R32, desc[UR4][R32.64] ;  /* 0x0000000420207980 */ /* 0x000f62000c101d00 */
[C---:B------:R-:W-:Y:S02]  /*20760*/  IADD3 R69, P4, R114.reuse, 0xd000, RZ ;  /* 0x0000d00072457810 */ /* 0x040fe40007f9e0ff */
[C---:B------:R-:W-:Y:S01]  /*20770*/  IADD3 R73, P3, R114.reuse, 0xe000, RZ ;  /* 0x0000e00072497810 */ /* 0x040fe20007f7e0ff */
[----:B------:R-:W5:Y:S01]  /*20780*/  LD.E.128 R36, desc[UR4][R36.64] ;  /* 0x0000000424247980 */ /* 0x000f62000c101d00 */
[----:B------:R-:W-:Y:S02]  /*20790*/  IADD3 R3, P2, R114, 0xf000, RZ ;  /* 0x0000f00072037810 */ /* 0x000fe40007f5e0ff */
[----:B------:R-:W-:Y:S01]  /*207a0*/  LOP3.LUT R52, R53, 0x380, RZ, 0xc0, !PT ;  /* 0x0000038035347812 */ /* 0x000fe200078ec0ff */
[----:B------:R-:W5:Y:S01]  /*207b0*/  LD.E.128 R40, desc[UR4][R40.64] ;  /* 0x0000000428287980 */ /* 0x000f62000c101d00 */
[----:B------:R-:W-:Y:S01]  /*207c0*/  LOP3.LUT R60, R61, 0x380, RZ, 0xc0, !PT ;  /* 0x000003803d3c7812 */ /* 0x000fe200078ec0ff */
[----:B------:R-:W-:Y:S01]  /*207d0*/  IMAD.X R77, RZ, RZ, R115, P2 ;  /* 0x000000ffff4d7224 */ /* 0x000fe200010e0673 */
[----:B------:R-:W-:Y:S01]  /*207e0*/  LOP3.LUT R64, R65, 0x380, RZ, 0xc0, !PT ;  /* 0x0000038041407812 */ /* 0x000fe200078ec0ff */
[----:B------:R-:W5:Y:S01]  /*207f0*/  LD.E.128 R44, desc[UR4][R44.64] ;  /* 0x000000042c2c7980 */ /* 0x000f62000c101d00 */
[----:B------:R-:W-:-:S02]  /*20800*/  LOP3.LUT R68, R69, 0x380, RZ, 0xc0, !PT ;  /* 0x0000038045447812 */ /* 0x000fc400078ec0ff */
[----:B------:R-:W-:Y:S01]  /*20810*/  LOP3.LUT R72, R73, 0x380, RZ, 0xc0, !PT ;  /* 0x0000038049487812 */ /* 0x000fe200078ec0ff */
[----:B------:R-:W5:Y:S01]  /*20820*/  LD.E.128 R48, desc[UR4][R48.64] ;  /* 0x0000000430307980 */ /* 0x000f62000c101d00 */
[----:B------:R-:W-:Y:S02]  /*20830*/  LOP3.LUT R5, R114, 0x380, RZ, 0xc0, !PT ;  /* 0x0000038072057812 */ /* 0x000fe400078ec0ff */
[----:B------:R-:W-:Y:S02]  /*20840*/  LOP3.LUT R2, R3, 0x380, RZ, 0xc0, !PT ;  /* 0x0000038003027812 */ /* 0x000fe400078ec0ff */
[----:B------:R-:W-:Y:S02]  /*20850*/  SHF.R.U64 R52, R52, 0x3, RZ ;  /* 0x0000000334347819 */ /* 0x000fe400000012ff */
        /* <DEDUP_REMOVED lines=17> */
[----:B------:R-:W-:Y:S01]  /*20970*/  IMAD.MOV.U32 R5, RZ, RZ, R115 ;  /* 0x000000ffff057224 */ /* 0x000fe200078e0073 */
[----:B------:R-:W-:Y:S01]  /*20980*/  LOP3.LUT R76, R2, R3, RZ, 0x3c, !PT ;  /* 0x00000003024c7212 */ /* 0x000fe200078e3cff */
[----:B------:R-:W5:Y:S04]  /*20990*/  LD.E.128 R52, desc[UR4][R52.64] ;  /* 0x0000000434347980 */ /* 0x000f68000c101d00 */
[----:B------:R-:W5:Y:S04]  /*209a0*/  LD.E.128 R4, desc[UR4][R4.64] ;  /* 0x0000000404047980 */ /* 0x000f68000c101d00 */
[----:B------:R-:W5:Y:S04]  /*209b0*/  LD.E.128 R60, desc[UR4][R60.64] ;  /* 0x000000043c3c7980 */ /* 0x000f68000c101d00 */
[----:B------:R-:W5:Y:S04]  /*209c0*/  LD.E.128 R64, desc[UR4][R64.64] ;  /* 0x0000000440407980 */ /* 0x000f68000c101d00 */
[----:B------:R-:W5:Y:S04]  /*209d0*/  LD.E.128 R68, desc[UR4][R68.64] ;  /* 0x0000000444447980 */ /* 0x000f68000c101d00 */
[----:B------:R-:W5:Y:S04]  /*209e0*/  LD.E.128 R72, desc[UR4][R72.64] ;  /* 0x0000000448487980 */ /* 0x000f68000c101d00 */
[----:B------:R-:W5:Y:S01]  /*209f0*/  LD.E.128 R76, desc[UR4][R76.64] ;  /* 0x000000044c4c7980 */ /* 0x000f62000c101d00 */
[----:B------:R-:W-:-:S02]  /*20a00*/  ULDC.64 UR4, c[0x0][0xaa0] ;  /* 0x0002a80000047ab9 */ /* 0x000fc40000000a00 */
[----:B------:R-:W-:Y:S01]  /*20a10*/  IMAD R58, R58, UR4, RZ ;  /* 0x000000043a3a7c24 */ /* 0x000fe2000f8e02ff */
[----:B------:R-:W-:Y:S01]  /*20a20*/  @!PT LDS RZ, [RZ] ;  /* 0x00000000fffff984 */ /* 0x000fe20000000800 */
[----:B------:R-:W-:Y:S01]  /*20a30*/  @!PT LDS RZ, [RZ] ;  /* 0x00000000fffff984 */ /* 0x000fe20000000800 */
[----:B------:R-:W-:Y:S01]  /*20a40*/  @!PT LDS RZ, [RZ] ;  /* 0x00000000fffff984 */ /* 0x000fe20000000800 */
[----:B------:R-:W-:Y:S01]  /*20a50*/  @!PT LDS RZ, [RZ] ;  /* 0x00000000fffff984 */ /* 0x000fe20000000800 */
[----:B------:R0:W-:Y:S06]  /*20a60*/  MEMBAR.ALL.CTA ;  /* 0x0000000000007992 */ /* 0x0001ec0000008000 */
[----:B0-----:R-:W0:Y:S01]  /*20a70*/  FENCE.VIEW.ASYNC.S ;  /* 0x00000000000073c6 */ /* 0x001e220000000000 */
[----:B------:R-:W-:-:S04]  /*20a80*/  IMAD.WIDE.U32 R2, R57, UR4, RZ ;  /* 0x0000000439027c25 */ /* 0x000fc8000f8e00ff */
[----:B------:R-:W-:Y:S01]  /*20a90*/  IMAD R21, R57, UR5, R58 ;  /* 0x0000000539157c24 */ /* 0x000fe2000f8e023a */
[----:B------:R-:W-:Y:S01]  /*20aa0*/  ULDC.64 UR4, c[0x0][0xae8] ;  /* 0x0002ba0000047ab9 */ /* 0x000fe20000000a00 */
[----:B------:R-:W-:-:S03]  /*20ab0*/  IMAD R58, R20, 0x20, R224 ;  /* 0x00000020143a7824 */ /* 0x000fc600078e02e0 */
[----:B------:R-:W-:Y:S01]  /*20ac0*/  IADD3 R3, R3, R21, RZ ;  /* 0x0000001503037210 */ /* 0x000fe20007ffe0ff */
[----:B------:R-:W-:Y:S01]  /*20ad0*/  IMAD R58, R121, 0x80, R58 ;  /* 0x00000080793a7824 */ /* 0x000fe200078e023a */
[----:B------:R-:W-:Y:S01]  /*20ae0*/  SHF.R.S32.HI R57, RZ, 0x1f, R56 ;  /* 0x0000001fff397819 */ /* 0x000fe20000011438 */
[----:B------:R-:W-:-:S04]  /*20af0*/  IMAD.WIDE.U32 R2, R223, UR4, R2 ;  /* 0x00000004df027c25 */ /* 0x000fc8000f8e0002 */
[----:B--2---:R-:W-:-:S04]  /*20b00*/  @P1 IMAD.HI.U32 R20, R58, R59, RZ ;  /* 0x0000003b3a141227 */ /* 0x004fc800078e00ff */
[----:B------:R-:W-:Y:S01]  /*20b10*/  IMAD R3, R223, UR5, R3 ;  /* 0x00000005df037c24 */ /* 0x000fe2000f8e0203 */
[----:B------:R-:W-:Y:S01]  /*20b20*/  ULDC.64 UR4, c[0x0][0xaf0] ;  /* 0x0002bc0000047ab9 */ /* 0x000fe20000000a00 */
[----:B------:R-:W-:Y:S01]  /*20b30*/  IMAD.MOV.U32 R21, RZ, RZ, R58 ;  /* 0x000000ffff157224 */ /* 0x000fe200078e003a */
[----:B---3--:R-:W-:Y:S01]  /*20b40*/  @P1 SHF.R.U32.HI R21, RZ, R81, R20 ;  /* 0x00000051ff151219 */ /* 0x008fe20000011614 */
[----:B------:R-:W-:Y:S02]  /*20b50*/  IMAD R57, R57, UR4, RZ ;  /* 0x0000000439397c24 */ /* 0x000fe4000f8e02ff */
[----:B------:R-:W-:Y:S01]  /*20b60*/  IMAD.WIDE.U32 R2, R56, UR4, R2 ;  /* 0x0000000438027c25 */ /* 0x000fe2000f8e0002 */
[----:B------:R-:W-:-:S03]  /*20b70*/  SHF.R.S32.HI R20, RZ, 0x1f, R21 ;  /* 0x0000001fff147819 */ /* 0x000fc60000011415 */
[----:B------:R-:W-:Y:S01]  /*20b80*/  IMAD R57, R56, UR5, R57 ;  /* 0x0000000538397c24 */ /* 0x000fe2000f8e0239 */
[----:B------:R-:W-:Y:S01]  /*20b90*/  ULDC.64 UR4, c[0x0][0xae0] ;  /* 0x0002b80000047ab9 */ /* 0x000fe20000000a00 */
[----:B------:R-:W-:Y:S02]  /*20ba0*/  IMAD.MOV R56, RZ, RZ, -R21 ;  /* 0x000000ffff387224 */ /* 0x000fe400078e0a15 */
[----:B------:R-:W-:Y:S02]  /*20bb0*/  IMAD.IADD R3, R3, 0x1, R57 ;  /* 0x0000000103037824 */ /* 0x000fe400078e0239 */
[----:B------:R-:W-:Y:S02]  /*20bc0*/  IMAD R20, R20, UR4, RZ ;  /* 0x0000000414147c24 */ /* 0x000fe4000f8e02ff */
[----:B------:R-:W-:Y:S02]  /*20bd0*/  IMAD R119, R119, R56, R58 ;  /* 0x0000003877777224 */ /* 0x000fe400078e023a */
[----:B------:R-:W-:-:S04]  /*20be0*/  IMAD.WIDE.U32 R2, R21, UR4, R2 ;  /* 0x0000000415027c25 */ /* 0x000fc8000f8e0002 */
[----:B------:R-:W-:Y:S01]  /*20bf0*/  IMAD R21, R21, UR5, R20 ;  /* 0x0000000515157c24 */ /* 0x000fe2000f8e0214 */
[----:B------:R-:W-:Y:S01]  /*20c00*/  SHF.R.S32.HI R20, RZ, 0x1f, R119 ;  /* 0x0000001fff147819 */ /* 0x000fe20000011477 */
[----:B------:R-:W-:Y:S01]  /*20c10*/  ULDC.64 UR4, c[0x0][0xad8] ;  /* 0x0002b60000047ab9 */ /* 0x000fe20000000a00 */
[----:B------:R-:W-:Y:S02]  /*20c20*/  IMAD R81, R121, 0x80, R224 ;  /* 0x0000008079517824 */ /* 0x000fe400078e02e0 */
[----:B------:R-:W-:Y:S02]  /*20c30*/  IMAD.IADD R3, R3, 0x1, R21 ;  /* 0x0000000103037824 */ /* 0x000fe400078e0215 */
[----:B------:R-:W-:Y:S02]  /*20c40*/  IMAD R20, R20, UR4, RZ ;  /* 0x0000000414147c24 */ /* 0x000fe4000f8e02ff */
[----:B------:R-:W-:Y:S01]  /*20c50*/  IMAD.WIDE.U32 R2, R119, UR4, R2 ;  /* 0x0000000477027c25 */ /* 0x000fe2000f8e0002 */
[----:B------:R-:W-:-:S03]  /*20c60*/  ISETP.GE.AND P2, PT, R81, R0, PT ;  /* 0x000000005100720c */ /* 0x000fc60003f46270 */
[----:B------:R-:W-:Y:S01]  /*20c70*/  IMAD R57, R119, UR5, R20 ;  /* 0x0000000577397c24 */ /* 0x000fe2000f8e0214 */
[----:B------:R-:W-:Y:S01]  /*20c80*/  ULDC.64 UR4, c[0x0][0xa80] ;  /* 0x0002a00000047ab9 */ /* 0x000fe20000000a00 */
[----:B------:R-:W-:Y:S01]  /*20c90*/  VIADD R20, R23, 0x38820 ;  /* 0x0003882017147836 */ /* 0x000fe20000000000 */
[C---:B------:R-:W-:Y:S01]  /*20ca0*/  LEA R80, P3, R2.reuse, UR4, 0x1 ;  /* 0x0000000402507c11 */ /* 0x040fe2000f8608ff */
[----:B------:R-:W-:Y:S02]  /*20cb0*/  IMAD.IADD R3, R3, 0x1, R57 ;  /* 0x0000000103037824 */ /* 0x000fe400078e0239 */
[----:B------:R-:W-:Y:S01]  /*20cc0*/  VIADD R21, R81, 0x20 ;  /* 0x0000002051157836 */ /* 0x000fe20000000000 */
[----:B------:R-:W-:Y:S02]  /*20cd0*/  PRMT R20, RZ, 0x654, R20 ;  /* 0x00000654ff147816 */ /* 0x000fe40000000014 */
[----:B------:R-:W-:Y:S02]  /*20ce0*/  LEA.HI.X R82, R2, UR5, R3, 0x1, P3 ;  /* 0x0000000502527c11 */ /* 0x000fe400098f0c03 */
[-C--:B------:R-:W-:Y:S01]  /*20cf0*/  ISETP.GE.AND P1, PT, R21, R0.reuse, PT ;  /* 0x000000001500720c */ /* 0x080fe20003f26270 */
[----:B------:R-:W-:Y:S01]  /*20d00*/  VIADD R21, R81, 0x40 ;  /* 0x0000004051157836 */ /* 0x000fe20000000000 */
[----:B0-----:R0:W-:Y:S01]  /*20d10*/  SYNCS.ARRIVE.TRANS64.RED.A1T0 RZ, [R20+URZ], RZ ;  /* 0x000000ff14ff79a7 */ /* 0x0011e2000810043f */
[----:B------:R0:W1:Y:S01]  /*20d20*/  SHFL.IDX PT, R83, R80, RZ, 0x181f ;  /* 0x00181fff50537589 */ /* 0x00006200000e0000 */
[----:B------:R-:W-:Y:S03]  /*20d30*/  BSSY B1, `(.L_x_661) ;  /* 0x0000016000017945 */ /* 0x000fe60003800000 */
[----:B------:R0:W2:Y:S01]  /*20d40*/  SHFL.IDX PT, R59, R82, RZ, 0x181f ;  /* 0x00181fff523b7589 */ /* 0x0000a200000e0000 */
[----:B------:R-:W-:Y:S01]  /*20d50*/  ISETP.GE.AND P0, PT, R21, R0, PT ;  /* 0x000000001500720c */ /* 0x000fe20003f06270 */
[----:B------:R-:W-:-:S12]  /*20d60*/  @P2 BRA `(.L_x_662) ;  /* 0x0000000000482947 */ /* 0x000fd80003800000 */
[----:B------:R-:W-:Y:S01]  /*20d70*/  ULDC UR4, c[0x0][0xac8] ;  /* 0x0002b20000047ab9 */ /* 0x000fe20000000800 */
[----:B------:R-:W-:Y:S01]  /*20d80*/  ULDC.64 UR6, c[0x0][0x208] ;  /* 0x0000820000067ab9 */ /* 0x000fe20000000a00 */
[----:B------:R-:W-:Y:S02]  /*20d90*/  ISETP.GE.AND P5, PT, R16, UR4, PT ;  /* 0x0000000410007c0c */ /* 0x000fe4000bfa6270 */
[----:B------:R-:W-:Y:S02]  /*20da0*/  ISETP.GE.AND P4, PT, R214, UR4, PT ;  /* 0x00000004d6007c0c */ /* 0x000fe4000bf86270 */
[----:B------:R-:W-:Y:S02]  /*20db0*/  ISETP.GE.AND P3, PT, R19, UR4, PT ;  /* 0x0000000413007c0c */ /* 0x000fe4000bf66270 */
[----:B------:R-:W-:-:S07]  /*20dc0*/  ISETP.GE.AND P2, PT, R22, UR4, PT ;  /* 0x0000000416007c0c */ /* 0x000fce000bf46270 */
[----:B-1----:R-:W-:-:S04]  /*20dd0*/  @!P5 LEA R2, P6, R16, R83, 0x1 ;  /* 0x000000531002d211 */ /* 0x002fc800078c08ff */
[----:B--2---:R-:W-:Y:S02]  /*20de0*/  @!P5 LEA.HI.X R3, R16, R59, R17, 0x1, P6 ;  /* 0x0000003b1003d211 */ /* 0x004fe400030f0c11 */
[----:B0-----:R-:W-:-:S03]  /*20df0*/  @!P4 LEA R20, P6, R212, R83, 0x1 ;  /* 0x00000053d414c211 */ /* 0x001fc600078c08ff */
        /* <DEDUP_REMOVED lines=9> */
.L_x_662:
[----:B------:R-:W-:Y:S05]  /*20e90*/  BSYNC B1 ;  /* 0x0000000000017941 */ /* 0x000fea0003800000 */
.L_x_661:
[----:B---3--:R3:W4:Y:S01]  /*20ea0*/  SHFL.IDX PT, R21, R82, 0x1, 0x181f ;  /* 0x00381f0052157f89 */ /* 0x00872200000e0000 */
[----:B------:R-:W-:Y:S03]  /*20eb0*/  BSSY B1, `(.L_x_663) ;  /* 0x0000015000017945 */ /* 0x000fe60003800000 */
[----:B-----5:R3:W0:Y:S01]  /*20ec0*/  SHFL.IDX PT, R7, R80, 0x1, 0x181f ;  /* 0x00381f0050077f89 */ /* 0x02062200000e0000 */
[----:B------:R-:W-:Y:S05]  /*20ed0*/  @P1 BRA `(.L_x_664) ;  /* 0x0000000000481947 */ /* 0x000fea0003800000 */
[----:B------:R-:W-:Y:S01]  /*20ee0*/  ULDC UR4, c[0x0][0xac8] ;  /* 0x0002b20000047ab9 */ /* 0x000fe20000000800 */
[----:B------:R-:W-:Y:S01]  /*20ef0*/  ULDC.64 UR6, c[0x0][0x208] ;  /* 0x0000820000067ab9 */ /* 0x000fe20000000a00 */
[----:B------:R-:W-:Y:S02]  /*20f00*/  ISETP.GE.AND P4, PT, R16, UR4, PT ;  /* 0x0000000410007c0c */ /* 0x000fe4000bf86270 */
[----:B------:R-:W-:Y:S02]  /*20f10*/  ISETP.GE.AND P3, PT, R214, UR4, PT ;  /* 0x00000004d6007c0c */ /* 0x000fe4000bf66270 */
[----:B------:R-:W-:Y:S02]  /*20f20*/  ISETP.GE.AND P2, PT, R19, UR4, PT ;  /* 0x0000000413007c0c */ /* 0x000fe4000bf46270 */
[----:B------:R-:W-:-:S07]  /*20f30*/  ISETP.GE.AND P1, PT, R22, UR4, PT ;  /* 0x0000000416007c0c */ /* 0x000fce000bf26270 */
[-C--:B0-----:R-:W-:Y:S02]  /*20f40*/  @!P4 LEA R2, P6, R16, R7.reuse, 0x1 ;  /* 0x000000071002c211 */ /* 0x081fe400078c08ff */
[----:B------:R-:W-:Y:S02]  /*20f50*/  @!P3 LEA R4, P5, R212, R7, 0x1 ;  /* 0x00000007d404b211 */ /* 0x000fe400078a08ff */
[----:B----4-:R-:W-:Y:S02]  /*20f60*/  @!P4 LEA.HI.X R3, R16, R21, R17, 0x1, P6 ;  /* 0x000000151003c211 */ /* 0x010fe400030f0c11 */
        /* <DEDUP_REMOVED lines=9> */
.L_x_664:
[----:B------:R-:W-:Y:S05]  /*21000*/  BSYNC B1 ;  /* 0x0000000000017941 */ /* 0x000fea0003800000 */
.L_x_663:
[----:B0-----:R0:W0:Y:S01]  /*21010*/  SHFL.IDX PT, R9, R82, 0x2, 0x181f ;  /* 0x00581f0052097f89 */ /* 0x00102200000e0000 */
[----:B------:R-:W-:Y:S03]  /*21020*/  BSSY B1, `(.L_x_665) ;  /* 0x0000015000017945 */ /* 0x000fe60003800000 */
[----:B------:R0:W0:Y:S01]  /*21030*/  SHFL.IDX PT, R5, R80, 0x2, 0x181f ;  /* 0x00581f0050057f89 */ /* 0x00002200000e0000 */
        /* <DEDUP_REMOVED lines=8> */
[-C--:B------:R-:W-:Y:S02]  /*210c0*/  @!P2 LEA R4, P5, R212, R5.reuse, 0x1 ;  /* 0x00000005d404a211 */ /* 0x080fe400078a08ff */
[C---:B------:R-:W-:Y:S02]  /*210d0*/  @!P1 LEA R6, P4, R19.reuse, R5, 0x1 ;  /* 0x0000000513069211 */ /* 0x040fe400078808ff */
[----:B------:R-:W-:Y:S02]  /*210e0*/  @!P3 LEA.HI.X R3, R16, R9, R17, 0x1, P6 ;  /* 0x000000091003b211 */ /* 0x000fe400030f0c11 */
[----:B------:R-:W-:Y:S02]  /*210f0*/  @!P0 LEA R8, P6, R22, R5, 0x1 ;  /* 0x0000000516088211 */ /* 0x000fe400078c08ff */
[-C--:B------:R-:W-:Y:S01]  /*21100*/  @!P2 LEA.HI.X R5, R212, R9.reuse, R215, 0x1, P5 ;  /* 0x00000009d405a211 */ /* 0x080fe200028f0cd7 */
[----:B------:R0:W-:Y:S01]  /*21110*/  @!P3 ST.E.128 desc[UR6][R2.64], R12 ;  /* 0x0000000c0200b985 */ /* 0x0001e2000c101d06 */
[----:B------:R-:W-:-:S02]  /*21120*/  @!P1 LEA.HI.X R7, R19, R9, R219, 0x1, P4 ;  /* 0x0000000913079211 */ /* 0x000fc400020f0cdb */
[----:B------:R-:W-:Y:S01]  /*21130*/  @!P0 LEA.HI.X R9, R22, R9, R218, 0x1, P6 ;  /* 0x0000000916098211 */ /* 0x000fe200030f0cda */
[----:B------:R0:W-:Y:S04]  /*21140*/  @!P2 ST.E.128 desc[UR6][R4.64], R36 ;  /* 0x000000240400a985 */ /* 0x0001e8000c101d06 */
[----:B------:R0:W-:Y:S04]  /*21150*/  @!P1 ST.E.128 desc[UR6][R6.64], R52 ;  /* 0x0000003406009985 */ /* 0x0001e8000c101d06 */
[----:B------:R0:W-:Y:S02]  /*21160*/  @!P0 ST.E.128 desc[UR6][R8.64], R72 ;  /* 0x0000004808008985 */ /* 0x0001e4000c101d06 */
.L_x_666:
[----:B------:R-:W-:Y:S05]  /*21170*/  BSYNC B1 ;  /* 0x0000000000017941 */ /* 0x000fea0003800000 */
.L_x_665:
[----:B------:R-:W-:Y:S01]  /*21180*/  VIADD R81, R81, 0x60 ;  /* 0x0000006051517836 */ /* 0x000fe20000000000 */
[----:B0-----:R0:W0:Y:S04]  /*21190*/  SHFL.IDX PT, R9, R82, 0x3, 0x181f ;  /* 0x00781f0052097f89 */ /* 0x00102800000e0000 */
[----:B------:R-:W-:Y:S01]  /*211a0*/  ISETP.GE.AND P0, PT, R81, R0, PT ;  /* 0x000000005100720c */ /* 0x000fe20003f06270 */
[----:B------:R0:W0:-:S12]  /*211b0*/  SHFL.IDX PT, R11, R80, 0x3, 0x181f ;  /* 0x00781f00500b7f89 */ /* 0x00001800000e0000 */
[----:B------:R-:W-:Y:S05]  /*211c0*/  @P0 BRA `(.L_x_667) ;  /* 0x0000002400ec0947 */ /* 0x000fea0003800000 */
[----:B------:R-:W-:Y:S01]  /*211d0*/  ULDC UR4, c[0x0][0xac8] ;  /* 0x0002b20000047ab9 */ /* 0x000fe20000000800 */
[----:B------:R-:W-:Y:S01]  /*211e0*/  ULDC.64 UR6, c[0x0][0x208] ;  /* 0x0000820000067ab9 */ /* 0x000fe20000000a00 */
[----:B------:R-:W-:Y:S02]  /*211f0*/  ISETP.GE.AND P3, PT, R16, UR4, PT ;  /* 0x0000000410007c0c */ /* 0x000fe4000bf66270 */
[----:B------:R-:W-:Y:S02]  /*21200*/  ISETP.GE.AND P4, PT, R214, UR4, PT ;  /* 0x00000004d6007c0c */ /* 0x000fe4000bf86270 */
[----:B------:R-:W-:-:S09]  /*21210*/  ISETP.GE.AND P5, PT, R19, UR4, PT ;  /* 0x0000000413007c0c */ /* 0x000fd2000bfa6270 */
[-C--:B0-----:R-:W-:Y:S02]  /*21220*/  @!P3 LEA R2, P0, R16, R11.reuse, 0x1 ;  /* 0x0000000b1002b211 */ /* 0x081fe400078008ff */
[----:B------:R-:W-:Y:S02]  /*21230*/  @!P4 LEA R4, P1, R212, R11, 0x1 ;  /* 0x0000000bd404c211 */ /* 0x000fe400078208ff */
[----:B------:R-:W-:Y:S02]  /*21240*/  @!P3 LEA.HI.X R3, R16, R9, R17, 0x1, P0 ;  /* 0x000000091003b211 */ /* 0x000fe400000f0c11 */
[----:B------:R-:W-:Y:S02]  /*21250*/  ISETP.GE.AND P0, PT, R22, UR4, PT ;  /* 0x0000000416007c0c */ /* 0x000fe4000bf06270 */
[----:B------:R-:W-:Y:S01]  /*21260*/  @!P5 LEA R6, P2, R19, R11, 0x1 ;  /* 0x0000000b1306d211 */ /* 0x000fe200078408ff */
[----:B------:R0:W-:Y:S01]  /*21270*/  @!P3 ST.E.128 desc[UR6][R2.64], R24 ;  /* 0x000000180200b985 */ /* 0x0001e2000c101d06 */
[----:B------:R-:W-:-:S02]  /*21280*/  @!P4 LEA.HI.X R5, R212, R9, R215, 0x1, P1 ;  /* 0x00000009d405c211 */ /* 0x000fc400008f0cd7 */
[----:B------:R-:W-:-:S03]  /*21290*/  @!P5 LEA.HI.X R7, R19, R9, R219, 0x1, P2 ;  /* 0x000000091307d211 */ /* 0x000fc600010f0cdb */
[----:B------:R0:W-:Y:S04]  /*212a0*/  @!P4 ST.E.128 desc[UR6][R4.64], R40 ;  /* 0x000000280400c985 */ /* 0x0001e8000c101d06 */
[----:B------:R0:W-:Y:S01]  /*212b0*/  @!P5 ST.E.128 desc[UR6][R6.64], R60 ;  /* 0x0000003c0600d985 */ /* 0x0001e2000c101d06 */
[----:B------:R-:W-:Y:S05]  /*212c0*/  @P0 BRA `(.L_x_667) ;  /* 0x0000002400ac0947 */ /* 0x000fea0003800000 */
[----:B0-----:R-:W-:Y:S01]  /*212d0*/  LEA R2, P0, R22, R11, 0x1 ;  /* 0x0000000b16027211 */ /* 0x001fe200078008ff */
[----:B------:R-:W-:-:S03]  /*212e0*/  ULDC.64 UR4, c[0x0][0x208] ;  /* 0x0000820000047ab9 */ /* 0x000fc60000000a00 */
[----:B------:R-:W-:-:S05]  /*212f0*/  LEA.HI.X R3, R22, R9, R218, 0x1, P0 ;  /* 0x0000000916037211 */ /* 0x000fca00000f0cda */
[----:B------:R0:W-:Y:S01]  /*21300*/  ST.E.128 desc[UR4][R2.64], R76 ;  /* 0x0000004c02007985 */ /* 0x0001e2000c101d04 */
[----:B------:R-:W-:Y:S05]  /*21310*/  BRA `(.L_x_667) ;  /* 0x0000002400987947 */ /* 0x000fea0003800000 */
.L_x_660:
[----:B0-----:R-:W0:Y:S01]  /*21320*/  @P1 LDC R61, c[0x0][0xbec] ;  /* 0x0002fb00ff3d1b82 */ /* 0x001e220000000800 */
[----:B------:R-:W-:Y:S01]  /*21330*/  IMAD.MOV.U32 R60, RZ, RZ, R116 ;  /* 0x000000ffff3c7224 */ /* 0x000fe200078e0074 */
[----:B------:R-:W-:Y:S01]  /*21340*/  ULDC.64 UR4, c[0x0][0xb08] ;  /* 0x0002c20000047ab9 */ /* 0x000fe20000000a00 */
[----:B------:R1:W5:Y:S04]  /*21350*/  LDL R227, [R1+0x8c] ;  /* 0x00008c0001e37983 */ /* 0x0003680000100800 */
[----:B------:R1:W5:Y:S01]  /*21360*/  LDL R211, [R1+0x108] ;  /* 0x0001080001d37983 */ /* 0x0003620000100800 */
[----:B------:R-:W2:Y:S03]  /*21370*/  @P1 LDC R59, c[0x0][0xbf0] ;  /* 0x0002fc00ff3b1b82 */ /* 0x000ea60000000800 */
[----:B------:R1:W5:Y:S04]  /*21380*/  LDL R210, [R1+0x188] ;  /* 0x0001880001d27983 */ /* 0x0003680000100800 */
[----:B------:R1:W5:Y:S04]  /*21390*/  LDL R209, [R1+0x104] ;  /* 0x0001040001d17983 */ /* 0x0003680000100800 */
[----:B------:R1:W5:Y:S04]  /*213a0*/  LDL R208, [R1+0x184] ;  /* 0x0001840001d07983 */ /* 0x0003680000100800 */
[----:B------:R1:W5:Y:S01]  /*213b0*/  LDL R207, [R1+0x100] ;  /* 0x0001000001cf7983 */ /* 0x0003620000100800 */
[----:B0-----:R-:W-:-:S03]  /*213c0*/  @P1 IMAD.HI.U32 R61, R116, R61, RZ ;  /* 0x0000003d743d1227 */ /* 0x001fc600078e00ff */
[----:B------:R1:W5:Y:S04]  /*213d0*/  LDL R206, [R1+0x180] ;  /* 0x0001800001ce7983 */ /* 0x0003680000100800 */
[----:B------:R1:W5:Y:S01]  /*213e0*/  LDL R205, [R1+0xfc] ;  /* 0x0000fc0001cd7983 */ /* 0x0003620000100800 */
[----:B--2---:R-:W-:Y:S01]  /*213f0*/  @P1 SHF.R.U32.HI R60, RZ, R59, R61 ;  /* 0x0000003bff3c1219 */ /* 0x004fe2000001163d */
[----:B------:R-:W-:Y:S02]  /*21400*/  IMAD R61, R58, UR4, RZ ;  /* 0x000000043a3d7c24 */ /* 0x000fe4000f8e02ff */
[C---:B------:R-:W-:Y:S01]  /*21410*/  IMAD.WIDE.U32 R58, R57.reuse, UR4, RZ ;  /* 0x00000004393a7c25 */ /* 0x040fe2000f8e00ff */
[----:B------:R1:W5:Y:S03]  /*21420*/  LDL R204, [R1+0x17c] ;  /* 0x00017c0001cc7983 */ /* 0x0003660000100800 */
[----:B------:R-:W-:Y:S01]  /*21430*/  IMAD R61, R57, UR5, R61 ;  /* 0x00000005393d7c24 */ /* 0x000fe2000f8e023d */
[----:B------:R-:W-:Y:S01]  /*21440*/  ULDC.64 UR4, c[0x0][0xb38] ;  /* 0x0002ce0000047ab9 */ /* 0x000fe20000000a00 */
[----:B------:R-:W-:Y:S01]  /*21450*/  SHF.R.S32.HI R57, RZ, 0x1f, R56 ;  /* 0x0000001fff397819 */ /* 0x000fe20000011438 */
[----:B------:R1:W5:Y:S01]  /*21460*/  LDL R203, [R1+0xf8] ;  /* 0x0000f80001cb7983 */ /* 0x0003620000100800 */
[----:B------:R-:W-:-:S03]  /*21470*/  IMAD.IADD R59, R59, 0x1, R61 ;  /* 0x000000013b3b7824 */ /* 0x000fc600078e023d */
[----:B------:R1:W5:Y:S01]  /*21480*/  LDL R202, [R1+0x178] ;  /* 0x0001780001ca7983 */ /* 0x0003620000100800 */
[----:B------:R-:W-:-:S03]  /*21490*/  IMAD.WIDE.U32 R58, R223, UR4, R58 ;  /* 0x00000004df3a7c25 */ /* 0x000fc6000f8e003a */
[----:B------:R1:W5:Y:S01]  /*214a0*/  LDL R201, [R1+0xf4] ;  /* 0x0000f40001c97983 */ /* 0x0003620000100800 */
[----:B------:R-:W-:Y:S01]  /*214b0*/  IMAD R59, R223, UR5, R59 ;  /* 0x00000005df3b7c24 */ /* 0x000fe2000f8e023b */
[----:B------:R-:W-:Y:S02]  /*214c0*/  ULDC.64 UR4, c[0x0][0xb40] ;  /* 0x0002d00000047ab9 */ /* 0x000fe40000000a00 */
[----:B------:R-:W-:Y:S01]  /*214d0*/  IMAD R57, R57, UR4, RZ ;  /* 0x0000000439397c24 */ /* 0x000fe2000f8e02ff */
[----:B------:R1:W5:Y:S01]  /*214e0*/  LDL R223, [R1+0x18c] ;  /* 0x00018c0001df7983 */ /* 0x0003620000100800 */
[----:B------:R-:W-:-:S03]  /*214f0*/  IMAD.WIDE.U32 R58, R56, UR4, R58 ;  /* 0x00000004383a7c25 */ /* 0x000fc6000f8e003a */
[----:B------:R1:W5:Y:S01]  /*21500*/  LDL R200, [R1+0x174] ;  /* 0x0001740001c87983 */ /* 0x0003620000100800 */
[----:B------:R-:W-:Y:S01]  /*21510*/  IMAD R57, R56, UR5, R57 ;  /* 0x0000000538397c24 */ /* 0x000fe2000f8e0239 */
[----:B------:R-:W-:Y:S01]  /*21520*/  ULDC.64 UR4, c[0x0][0xb48] ;  /* 0x0002d20000047ab9 */ /* 0x000fe20000000a00 */
[--C-:B------:R-:W-:Y:S01]  /*21530*/  IMAD.MOV R56, RZ, RZ, -R60.reuse ;  /* 0x000000ffff387224 */ /* 0x100fe200078e0a3c */
[----:B------:R1:W5:Y:S01]  /*21540*/  LDL R199, [R1+0xf0] ;  /* 0x0000f00001c77983 */ /* 0x0003620000100800 */
[----:B------:R-:W-:Y:S01]  /*21550*/  IMAD.IADD R59, R59, 0x1, R57 ;  /* 0x000000013b3b7824 */ /* 0x000fe200078e0239 */
[----:B------:R-:W-:Y:S01]  /*21560*/  SHF.R.S32.HI R57, RZ, 0x1f, R60 ;  /* 0x0000001fff397819 */ /* 0x000fe2000001143c */
[----:B------:R-:W-:Y:S01]  /*21570*/  IMAD R56, R119, R56, R116 ;  /* 0x0000003877387224 */ /* 0x000fe200078e0274 */
[----:B------:R1:W5:Y:S01]  /*21580*/  LDL R198, [R1+0x170] ;  /* 0x0001700001c67983 */ /* 0x0003620000100800 */
[----:B------:R-:W-:-:S03]  /*21590*/  IMAD.WIDE.U32 R58, R120, UR4, R58 ;  /* 0x00000004783a7c25 */ /* 0x000fc6000f8e003a */
[----:B------:R1:W5:Y:S01]  /*215a0*/  LDL R197, [R1+0xec] ;  /* 0x0000ec0001c57983 */ /* 0x0003620000100800 */
[----:B------:R-:W-:Y:S01]  /*215b0*/  IMAD R59, R120, UR5, R59 ;  /* 0x00000005783b7c24 */ /* 0x000fe2000f8e023b */
[----:B------:R-:W-:Y:S02]  /*215c0*/  ULDC.64 UR4, c[0x0][0xb30] ;  /* 0x0002cc0000047ab9 */ /* 0x000fe40000000a00 */
[----:B------:R1:W5:Y:S04]  /*215d0*/  LDL R196, [R1+0x16c] ;  /* 0x00016c0001c47983 */ /* 0x0003680000100800 */
        /* <DEDUP_REMOVED lines=44> */
[----:B------:R1:W5:Y:S01]  /*218a0*/  LDL R116, [R1+0x90] ;  /* 0x0000900001747983 */ /* 0x0003620000100800 */
[----:B------:R-:W-:-:S02]  /*218b0*/  IMAD R57, R57, UR4, RZ ;  /* 0x0000000439397c24 */ /* 0x000fc4000f8e02ff */
        /* <DEDUP_REMOVED lines=11> */
[----:B------:R-:W-:-:S03]  /*21970*/  VIADD R56, R23, 0x38820 ;  /* 0x0003882017387836 */ /* 0x000fc60000000000 */
[----:B------:R-:W-:Y:S02]  /*21980*/  LEA.HI.X R61, R58, UR5, R61, 0x2, P0 ;  /* 0x000000053a3d7c11 */ /* 0x000fe400080f143d */
[----:B------:R-:W-:Y:S02]  /*21990*/  ISETP.GE.AND P0, PT, R113, R0, PT ;  /* 0x000000007100720c */ /* 0x000fe40003f06270 */
[----:B------:R-:W-:Y:S01]  /*219a0*/  PRMT R56, RZ, 0x654, R56 ;  /* 0x00000654ff387816 */ /* 0x000fe20000000038 */
[----:B------:R1:W0:Y:S01]  /*219b0*/  SHFL.IDX PT, R57, R61, RZ, 0x1c1f ;  /* 0x001c1fff3d397589 */ /* 0x00022200000e0000 */
[----:B------:R-:W-:Y:S02]  /*219c0*/  BSSY B1, `(.L_x_668) ;  /* 0x0000085000017945 */ /* 0x000fe40003800000 */
[----:B------:R2:W-:Y:S02]  /*219d0*/  SYNCS.ARRIVE.TRANS64.RED.A1T0 RZ, [R56+URZ], RZ ;  /* 0x000000ff38ff79a7 */ /* 0x0005e4000810043f */
[----:B--2---:R1:W2:Y:S05]  /*219e0*/  SHFL.IDX PT, R56, R60, RZ, 0x1c1f ;  /* 0x001c1fff3c387589 */ /* 0x0042aa00000e0000 */
[----:B------:R-:W-:Y:S05]  /*219f0*/  @P0 BRA `(.L_x_669) ;  /* 0x0000000800040947 */ /* 0x000fea0003800000 */
[----:B------:R-:W-:Y:S01]  /*21a00*/  ULDC UR4, c[0x0][0xac8] ;  /* 0x0002b20000047ab9 */ /* 0x000fe20000000800 */
[----:B------:R-:W-:Y:S01]  /*21a10*/  ULDC.64 UR6, c[0x0][0x208] ;  /* 0x0000820000067ab9 */ /* 0x000fe20000000a00 */
[----:B-----5:R-:W-:Y:S02]  /*21a20*/  ISETP.GE.AND P0, PT, R227, UR4, PT ;  /* 0x00000004e3007c0c */ /* 0x020fe4000bf06270 */
[----:B------:R-:W-:Y:S02]  /*21a30*/  ISETP.GE.AND P5, PT, R191, UR4, PT ;  /* 0x00000004bf007c0c */ /* 0x000fe4000bfa6270 */
[----:B------:R-:W-:Y:S02]  /*21a40*/  ISETP.GE.AND P4, PT, R189, UR4, PT ;  /* 0x00000004bd007c0c */ /* 0x000fe4000bf86270 */
[----:B------:R-:W-:-:S07]  /*21a50*/  ISETP.GE.AND P3, PT, R187, UR4, PT ;  /* 0x00000004bb007c0c */ /* 0x000fce000bf66270 */
[----:B0-2---:R-:W-:-:S05]  /*21a60*/  @!P0 IMAD.WIDE R58, R227, 0x4, R56 ;  /* 0x00000004e33a8825 */ /* 0x005fca00078e0238 */
[----:B------:R0:W-:Y:S01]  /*21a70*/  @!P0 ST.E.64 desc[UR6][R58.64], R182 ;  /* 0x000000b63a008985 */ /* 0x0001e2000c101b06 */
[----:B------:R-:W-:-:S13]  /*21a80*/  ISETP.GE.AND P0, PT, R211, UR4, PT ;  /* 0x00000004d3007c0c */ /* 0x000fda000bf06270 */
[----:B0-----:R-:W-:-:S04]  /*21a90*/  @!P0 LEA R58, P1, R211, R56, 0x2 ;  /* 0x00000038d33a8211 */ /* 0x001fc800078210ff */
[----:B------:R-:W-:Y:S02]  /*21aa0*/  @!P0 LEA.HI.X R59, R211, R57, R223, 0x2, P1 ;  /* 0x00000039d33b8211 */ /* 0x000fe400008f14df */
[----:B------:R-:W-:-:S03]  /*21ab0*/  ISETP.GE.AND P1, PT, R207, UR4, PT ;  /* 0x00000004cf007c0c */ /* 0x000fc6000bf26270 */
[----:B------:R0:W-:Y:S01]  /*21ac0*/  @!P0 ST.E.64 desc[UR6][R58.64], R180 ;  /* 0x000000b43a008985 */ /* 0x0001e2000c101b06 */
[----:B------:R-:W-:-:S13]  /*21ad0*/  ISETP.GE.AND P0, PT, R209, UR4, PT ;  /* 0x00000004d1007c0c */ /* 0x000fda000bf06270 */
[----:B0-----:R-:W-:-:S04]  /*21ae0*/  @!P0 LEA R58, P2, R209, R56, 0x2 ;  /* 0x00000038d13a8211 */ /* 0x001fc800078410ff */
[----:B------:R-:W-:-:S05]  /*21af0*/  @!P0 LEA.HI.X R59, R209, R57, R210, 0x2, P2 ;  /* 0x00000039d13b8211 */ /* 0x000fca00010f14d2 */
[----:B------:R0:W-:Y:S01]  /*21b00*/  @!P0 ST.E.64 desc[UR6][R58.64], R178 ;  /* 0x000000b23a008985 */ /* 0x0001e2000c101b06 */
[----:B------:R-:W-:Y:S02]  /*21b10*/  ISETP.GE.AND P0, PT, R205, UR4, PT ;  /* 0x00000004cd007c0c */ /* 0x000fe4000bf06270 */
        /* <DEDUP_REMOVED lines=25> */
[----:B------:R-:W-:Y:S02]  /*21cb0*/  @!P1 LEA.HI.X R59, R195, R57, R196, 0x2, P2 ;  /* 0x00000039c33b9211 */ /* 0x000fe400010f14c4 */
[----:B------:R-:W-:-:S03]  /*21cc0*/  @!P4 LEA R62, P2, R189, R56, 0x2 ;  /* 0x00000038bd3ec211 */ /* 0x000fc600078410ff */
[----:B------:R0:W-:Y:S01]  /*21cd0*/  @!P1 ST.E.64 desc[UR6][R58.64], R164 ;  /* 0x000000a43a009985 */ /* 0x0001e2000c101b06 */
[----:B------:R-:W-:Y:S02]  /*21ce0*/  @!P4 LEA.HI.X R63, R189, R57, R190, 0x2, P2 ;  /* 0x00000039bd3fc211 */ /* 0x000fe400010f14be */
[----:B------:R-:W-:Y:S02]  /*21cf0*/  ISETP.GE.AND P2, PT, R149, UR4, PT ;  /* 0x0000000495007c0c */ /* 0x000fe4000bf46270 */
[----:B0-----:R-:W-:-:S04]  /*21d00*/  @!P0 LEA R58, P1, R193, R56, 0x2 ;  /* 0x00000038c13a8211 */ /* 0x001fc800078210ff */
[----:B------:R-:W-:Y:S02]  /*21d10*/  @!P0 LEA.HI.X R59, R193, R57, R194, 0x2, P1 ;  /* 0x00000039c13b8211 */ /* 0x000fe400008f14c2 */
[----:B------:R-:W-:-:S03]  /*21d20*/  ISETP.GE.AND P1, PT, R151, UR4, PT ;  /* 0x0000000497007c0c */ /* 0x000fc6000bf26270 */
[----:B------:R0:W-:Y:S01]  /*21d30*/  @!P0 ST.E.64 desc[UR6][R58.64], R162 ;  /* 0x000000a23a008985 */ /* 0x0001e2000c101b06 */
[----:B------:R-:W-:Y:S02]  /*21d40*/  ISETP.GE.AND P0, PT, R185, UR4, PT ;  /* 0x00000004b9007c0c */ /* 0x000fe4000bf06270 */
[----:B0-----:R-:W-:-:S04]  /*21d50*/  @!P5 LEA R58, P6, R191, R56, 0x2 ;  /* 0x00000038bf3ad211 */ /* 0x001fc800078c10ff */
[----:B------:R-:W-:Y:S02]  /*21d60*/  @!P5 LEA.HI.X R59, R191, R57, R192, 0x2, P6 ;  /* 0x00000039bf3bd211 */ /* 0x000fe400030f14c0 */
[----:B------:R-:W-:-:S03]  /*21d70*/  @!P3 LEA R114, P6, R187, R56, 0x2 ;  /* 0x00000038bb72b211 */ /* 0x000fc600078c10ff */
[----:B------:R0:W-:Y:S01]  /*21d80*/  @!P5 ST.E.64 desc[UR6][R58.64], R160 ;  /* 0x000000a03a00d985 */ /* 0x0001e2000c101b06 */
[----:B------:R-:W-:-:S03]  /*21d90*/  @!P3 LEA.HI.X R115, R187, R57, R188, 0x2, P6 ;  /* 0x00000039bb73b211 */ /* 0x000fc600030f14bc */
[----:B------:R2:W-:Y:S04]  /*21da0*/  @!P4 ST.E.64 desc[UR6][R62.64], R158 ;  /* 0x0000009e3e00c985 */ /* 0x0005e8000c101b06 */
[----:B------:R3:W-:Y:S01]  /*21db0*/  @!P3 ST.E.64 desc[UR6][R114.64], R156 ;  /* 0x0000009c7200b985 */ /* 0x0007e2000c101b06 */
[----:B------:R-:W-:Y:S02]  /*21dc0*/  ISETP.GE.AND P3, PT, R147, UR4, PT ;  /* 0x0000000493007c0c */ /* 0x000fe4000bf66270 */
[----:B0-----:R-:W-:-:S04]  /*21dd0*/  @!P0 LEA R58, P4, R185, R56, 0x2 ;  /* 0x00000038b93a8211 */ /* 0x001fc800078810ff */
[-C--:B------:R-:W-:Y:S02]  /*21de0*/  @!P0 LEA.HI.X R59, R185, R57.reuse, R186, 0x2, P4 ;  /* 0x00000039b93b8211 */ /* 0x080fe400020f14ba */
[----:B------:R-:W-:Y:S02]  /*21df0*/  ISETP.GE.AND P4, PT, R145, UR4, PT ;  /* 0x0000000491007c0c */ /* 0x000fe4000bf86270 */
[-C--:B--2---:R-:W-:Y:S01]  /*21e00*/  @!P1 LEA R62, P5, R151, R56.reuse, 0x2 ;  /* 0x00000038973e9211 */ /* 0x084fe200078a10ff */
[----:B------:R0:W-:Y:S01]  /*21e10*/  @!P0 ST.E.64 desc[UR6][R58.64], R154 ;  /* 0x0000009a3a008985 */ /* 0x0001e2000c101b06 */
[----:B---3--:R-:W-:Y:S02]  /*21e20*/  @!P2 LEA R114, P6, R149, R56, 0x2 ;  /* 0x000000389572a211 */ /* 0x008fe400078c10ff */
[----:B------:R-:W-:Y:S02]  /*21e30*/  @!P1 LEA.HI.X R63, R151, R57, R184, 0x2, P5 ;  /* 0x00000039973f9211 */ /* 0x000fe400028f14b8 */
[----:B------:R-:W-:-:S02]  /*21e40*/  ISETP.GE.AND P5, PT, R143, UR4, PT ;  /* 0x000000048f007c0c */ /* 0x000fc4000bfa6270 */
[----:B------:R-:W-:Y:S01]  /*21e50*/  @!P2 LEA.HI.X R115, R149, R57, R150, 0x2, P6 ;  /* 0x000000399573a211 */ /* 0x000fe200030f1496 */
[----:B------:R-:W-:Y:S01]  /*21e60*/  @!P1 ST.E.64 desc[UR6][R62.64], R152 ;  /* 0x000000983e009985 */ /* 0x000fe2000c101b06 */
[----:B------:R-:W-:-:S03]  /*21e70*/  ISETP.GE.AND P1, PT, R139, UR4, PT ;  /* 0x000000048b007c0c */ /* 0x000fc6000bf26270 */
[----:B------:R2:W-:Y:S01]  /*21e80*/  @!P2 ST.E.64 desc[UR6][R114.64], R2 ;  /* 0x000000027200a985 */ /* 0x0005e2000c101b06 */
[----:B------:R-:W-:Y:S02]  /*21e90*/  ISETP.GE.AND P2, PT, R141, UR4, PT ;  /* 0x000000048d007c0c */ /* 0x000fe4000bf46270 */
[----:B0-----:R-:W-:-:S04]  /*21ea0*/  @!P4 LEA R58, P0, R145, R56, 0x2 ;  /* 0x00000038913ac211 */ /* 0x001fc800078010ff */
[----:B------:R-:W-:Y:S02]  /*21eb0*/  @!P4 LEA.HI.X R59, R145, R57, R146, 0x2, P0 ;  /* 0x00000039913bc211 */ /* 0x000fe400000f1492 */
[----:B------:R-:W-:Y:S02]  /*21ec0*/  ISETP.GE.AND P0, PT, R137, UR4, PT ;  /* 0x0000000489007c0c */ /* 0x000fe4000bf06270 */
[----:B--2---:R-:W-:-:S04]  /*21ed0*/  @!P3 LEA R2, P6, R147, R56, 0x2 ;  /* 0x000000389302b211 */ /* 0x004fc800078c10ff */
[----:B------:R-:W-:Y:S02]  /*21ee0*/  @!P3 LEA.HI.X R3, R147, R57, R148, 0x2, P6 ;  /* 0x000000399303b211 */ /* 0x000fe400030f1494 */
[----:B------:R-:W-:-:S03]  /*21ef0*/  @!P5 LEA R62, P6, R143, R56, 0x2 ;  /* 0x000000388f3ed211 */ /* 0x000fc600078c10ff */
[----:B------:R0:W-:Y:S01]  /*21f00*/  @!P3 ST.E.64 desc[UR6][R2.64], R4 ;  /* 0x000000040200b985 */ /* 0x0001e2000c101b06 */
[----:B------:R-:W-:-:S03]  /*21f10*/  @!P5 LEA.HI.X R63, R143, R57, R144, 0x2, P6 ;  /* 0x000000398f3fd211 */ /* 0x000fc600030f1490 */
[----:B------:R2:W-:Y:S01]  /*21f20*/  @!P4 ST.E.64 desc[UR6][R58.64], R6 ;  /* 0x000000063a00c985 */ /* 0x0005e2000c101b06 */
[----:B------:R-:W-:-:S03]  /*21f30*/  ISETP.GE.AND P4, PT, R133, UR4, PT ;  /* 0x0000000485007c0c */ /* 0x000fc6000bf86270 */
[----:B------:R-:W-:Y:S01]  /*21f40*/  @!P5 ST.E.64 desc[UR6][R62.64], R8 ;  /* 0x000000083e00d985 */ /* 0x000fe2000c101b06 */
[----:B------:R-:W-:Y:S02]  /*21f50*/  ISETP.GE.AND P5, PT, R135, UR4, PT ;  /* 0x0000000487007c0c */ /* 0x000fe4000bfa6270 */
[-C--:B0-----:R-:W-:Y:S02]  /*21f60*/  @!P2 LEA R2, P6, R141, R56.reuse, 0x2 ;  /* 0x000000388d02a211 */ /* 0x081fe400078c10ff */
[-C--:B------:R-:W-:Y:S02]  /*21f70*/  @!P1 LEA R4, P3, R139, R56.reuse, 0x2 ;  /* 0x000000388b049211 */ /* 0x080fe400078610ff */
[-C--:B------:R-:W-:Y:S02]  /*21f80*/  @!P2 LEA.HI.X R3, R141, R57.reuse, R142, 0x2, P6 ;  /* 0x000000398d03a211 */ /* 0x080fe400030f148e */
[----:B--2---:R-:W-:Y:S02]  /*21f90*/  @!P0 LEA R6, P6, R137, R56, 0x2 ;  /* 0x0000003889068211 */ /* 0x004fe400078c10ff */
[----:B------:R-:W-:Y:S01]  /*21fa0*/  @!P1 LEA.HI.X R5, R139, R57, R140, 0x2, P3 ;  /* 0x000000398b059211 */ /* 0x000fe200018f148c */
[----:B------:R0:W-:Y:S01]  /*21fb0*/  @!P2 ST.E.64 desc[UR6][R2.64], R10 ;  /* 0x0000000a0200a985 */ /* 0x0001e2000c101b06 */
[----:B------:R-:W-:-:S02]  /*21fc0*/  ISETP.GE.AND P3, PT, R128, UR4, PT ;  /* 0x0000000480007c0c */ /* 0x000fc4000bf66270 */
[----:B------:R-:W-:Y:S01]  /*21fd0*/  @!P0 LEA.HI.X R7, R137, R57, R138, 0x2, P6 ;  /* 0x0000003989078211 */ /* 0x000fe200030f148a */
[----:B------:R2:W-:Y:S04]  /*21fe0*/  @!P1 ST.E.64 desc[UR6][R4.64], R12 ;  /* 0x0000000c04009985 */ /* 0x0005e8000c101b06 */
[----:B------:R3:W-:Y:S01]  /*21ff0*/  @!P0 ST.E.64 desc[UR6][R6.64], R14 ;  /* 0x0000000e06008985 */ /* 0x0007e2000c101b06 */
[----:B------:R-:W-:Y:S02]  /*22000*/  ISETP.GE.AND P0, PT, R126, UR4, PT ;  /* 0x000000047e007c0c */ /* 0x000fe4000bf06270 */
[-C--:B0-----:R-:W-:Y:S02]  /*22010*/  @!P5 LEA R2, P1, R135, R56.reuse, 0x2 ;  /* 0x000000388702d211 */ /* 0x081fe400078210ff */
[----:B--2---:R-:W-:-:S02]  /*22020*/  @!P4 LEA R4, P2, R133, R56, 0x2 ;  /* 0x000000388504c211 */ /* 0x004fc400078410ff */
[-C--:B------:R-:W-:Y:S02]  /*22030*/  @!P5 LEA.HI.X R3, R135, R57.reuse, R136, 0x2, P1 ;  /* 0x000000398703d211 */ /* 0x080fe400008f1488 */
[----:B---3--:R-:W-:Y:S02]  /*22040*/  @!P3 LEA R6, P6, R128, R56, 0x2 ;  /* 0x000000388006b211 */ /* 0x008fe400078c10ff */
[----:B------:R-:W-:Y:S01]  /*22050*/  ISETP.GE.AND P1, PT, R124, UR4, PT ;  /* 0x000000047c007c0c */ /* 0x000fe2000bf26270 */
[----:B------:R0:W-:Y:S01]  /*22060*/  @!P5 ST.E.64 desc[UR6][R2.64], R20 ;  /* 0x000000140200d985 */ /* 0x0001e2000c101b06 */
[-C--:B------:R-:W-:Y:S02]  /*22070*/  @!P4 LEA.HI.X R5, R133, R57.reuse, R134, 0x2, P2 ;  /* 0x000000398505c211 */ /* 0x080fe400010f1486 */
[----:B------:R-:W-:Y:S02]  /*22080*/  @!P3 LEA.HI.X R7, R128, R57, R132, 0x2, P6 ;  /* 0x000000398007b211 */ /* 0x000fe400030f1484 */
[----:B------:R-:W-:Y:S01]  /*22090*/  ISETP.GE.AND P2, PT, R118, UR4, PT ;  /* 0x0000000476007c0c */ /* 0x000fe2000bf46270 */
[----:B------:R2:W-:Y:S01]  /*220a0*/  @!P4 ST.E.64 desc[UR6][R4.64], R24 ;  /* 0x000000180400c985 */ /* 0x0005e2000c101b06 */
[----:B------:R-:W-:-:S03]  /*220b0*/  ISETP.GE.AND P4, PT, R122, UR4, PT ;  /* 0x000000047a007c0c */ /* 0x000fc6000bf86270 */
[----:B------:R3:W-:Y:S01]  /*220c0*/  @!P3 ST.E.64 desc[UR6][R6.64], R28 ;  /* 0x0000001c0600b985 */ /* 0x0007e2000c101b06 */
[----:B------:R-:W-:Y:S02]  /*220d0*/  ISETP.GE.AND P3, PT, R120, UR4, PT ;  /* 0x0000000478007c0c */ /* 0x000fe4000bf66270 */
[----:B0-----:R-:W-:-:S04]  /*220e0*/  @!P0 LEA R2, P5, R126, R56, 0x2 ;  /* 0x000000387e028211 */ /* 0x001fc800078a10ff */
[-C--:B------:R-:W-:Y:S02]  /*220f0*/  @!P0 LEA.HI.X R3, R126, R57.reuse, R127, 0x2, P5 ;  /* 0x000000397e038211 */ /* 0x080fe400028f147f */
[----:B------:R-:W-:Y:S02]  /*22100*/  ISETP.GE.AND P5, PT, R116, UR4, PT ;  /* 0x0000000474007c0c */ /* 0x000fe4000bfa6270 */
[CC--:B--2---:R-:W-:Y:S01]  /*22110*/  @!P1 LEA R4, P6, R124.reuse, R56.reuse, 0x2 ;  /* 0x000000387c049211 */ /* 0x0c4fe200078c10ff */
[----:B------:R0:W-:Y:S03]  /*22120*/  @!P0 ST.E.64 desc[UR6][R2.64], R32 ;  /* 0x0000002002008985 */ /* 0x0001e6000c101b06 */
[----:B------:R-:W-:Y:S02]  /*22130*/  @!P1 LEA.HI.X R5, R124, R57, R125, 0x2, P6 ;  /* 0x000000397c059211 */ /* 0x000fe400030f147d */
[----:B---3--:R-:W-:-:S03]  /*22140*/  @!P3 LEA R6, P6, R120, R56, 0x2 ;  /* 0x000000387806b211 */ /* 0x008fc600078c10ff */
[----:B------:R2:W-:Y:S01]  /*22150*/  @!P1 ST.E.64 desc[UR6][R4.64], R36 ;  /* 0x0000002404009985 */ /* 0x0005e2000c101b06 */
[----:B------:R-:W-:Y:S02]  /*22160*/  @!P3 LEA.HI.X R7, R120, R57, R121, 0x2, P6 ;  /* 0x000000397807b211 */ /* 0x000fe400030f1479 */
[----:B0-----:R-:W-:-:S04]  /*22170*/  @!P4 LEA R2, P0, R122, R56, 0x2 ;  /* 0x000000387a02c211 */ /* 0x001fc800078010ff */
[-C--:B------:R-:W-:Y:S02]  /*22180*/  @!P4 LEA.HI.X R3, R122, R57.reuse, R123, 0x2, P0 ;  /* 0x000000397a03c211 */ /* 0x080fe400000f147b */
[-C--:B------:R-:W-:Y:S02]  /*22190*/  @!P5 LEA R8, P0, R116, R56.reuse, 0x2 ;  /* 0x000000387408d211 */ /* 0x080fe400078010ff */
[----:B--2---:R-:W-:Y:S01]  /*221a0*/  @!P2 LEA R4, P1, R118, R56, 0x2 ;  /* 0x000000387604a211 */ /* 0x004fe200078210ff */
[----:B------:R3:W-:Y:S01]  /*221b0*/  @!P4 ST.E.64 desc[UR6][R2.64], R40 ;  /* 0x000000280200c985 */ /* 0x0007e2000c101b06 */
[-C--:B------:R-:W-:Y:S02]  /*221c0*/  @!P5 LEA.HI.X R9, R116, R57.reuse, R117, 0x2, P0 ;  /* 0x000000397409d211 */ /* 0x080fe400000f1475 */
[----:B------:R-:W-:Y:S01]  /*221d0*/  @!P2 LEA.HI.X R5, R118, R57, R119, 0x2, P1 ;  /* 0x000000397605a211 */ /* 0x000fe200008f1477 */
[----:B------:R3:W-:Y:S04]  /*221e0*/  @!P3 ST.E.64 desc[UR6][R6.64], R44 ;  /* 0x0000002c0600b985 */ /* 0x0007e8000c101b06 */
[----:B------:R3:W-:Y:S04]  /*221f0*/  @!P2 ST.E.64 desc[UR6][R4.64], R48 ;  /* 0x000000300400a985 */ /* 0x0007e8000c101b06 */
[----:B------:R3:W-:Y:S02]  /*22200*/  @!P5 ST.E.64 desc[UR6][R8.64], R52 ;  /* 0x000000340800d985 */ /* 0x0007e4000c101b06 */
.L_x_669:
[----:B------:R-:W-:Y:S05]  /*22210*/  BSYNC B1 ;  /* 0x0000000000017941 */ /* 0x000fea0003800000 */
.L_x_668:
[----:B------:R-:W-:Y:S01]  /*22220*/  ISETP.GE.AND P0, PT, R112, R0, PT ;  /* 0x000000007000720c */ /* 0x000fe20003f06270 */
[----:B---3--:R3:W4:Y:S04]  /*22230*/  SHFL.IDX PT, R3, R61, 0x1, 0x1c1f ;  /* 0x003c1f003d037f89 */ /* 0x00872800000e0000 */
[----:B------:R3:W0:Y:S08]  /*22240*/  SHFL.IDX PT, R2, R60, 0x1, 0x1c1f ;  /* 0x003c1f003c027f89 */ /* 0x00063000000e0000 */
[----:B---3--:R-:W-:Y:S05]  /*22250*/  @P0 BRA `(.L_x_667) ;  /* 0x0000001400c80947 */ /* 0x008fea0003800000 */
[----:B------:R-:W-:Y:S01]  /*22260*/  ULDC UR4, c[0x0][0xac8] ;  /* 0x0002b20000047ab9 */ /* 0x000fe20000000800 */
[----:B------:R-:W-:Y:S01]  /*22270*/  ULDC.64 UR6, c[0x0][0x208] ;  /* 0x0000820000067ab9 */ /* 0x000fe20000000a00 */
[----:B-----5:R-:W-:Y:S02]  /*22280*/  ISETP.GE.AND P3, PT, R227, UR4, PT ;  /* 0x00000004e3007c0c */ /* 0x020fe4000bf66270 */
[----:B------:R-:W-:Y:S02]  /*22290*/  ISETP.GE.AND P2, PT, R211, UR4, PT ;  /* 0x00000004d3007c0c */ /* 0x000fe4000bf46270 */
[----:B------:R-:W-:Y:S02]  /*222a0*/  ISETP.GE.AND P1, PT, R209, UR4, PT ;  /* 0x00000004d1007c0c */ /* 0x000fe4000bf26270 */
[----:B------:R-:W-:Y:S02]  /*222b0*/  ISETP.GE.AND P0, PT, R207, UR4, PT ;  /* 0x00000004cf007c0c */ /* 0x000fe4000bf06270 */
[----:B------:R-:W-:-:S05]  /*222c0*/  ISETP.GE.AND P4, PT, R203, UR4, PT ;  /* 0x00000004cb007c0c */ /* 0x000fca000bf86270 */
[----:B0---4-:R-:W-:-:S04]  /*222d0*/  @!P3 IMAD.WIDE R4, R227, 0x4, R2 ;  /* 0x00000004e304b825 */ /* 0x011fc800078e0202 */
[-C--:B------:R-:W-:Y:S01]  /*222e0*/  @!P1 LEA R6, P5, R209, R2.reuse, 0x2 ;  /* 0x00000002d1069211 */ /* 0x080fe200078a10ff */
[----:B------:R0:W-:Y:S01]  /*222f0*/  @!P3 ST.E.64 desc[UR6][R4.64], R26 ;  /* 0x0000001a0400b985 */ /* 0x0001e2000c101b06 */
[----:B------:R-:W-:Y:S02]  /*22300*/  ISETP.GE.AND P3, PT, R205, UR4, PT ;  /* 0x00000004cd007c0c */ /* 0x000fe4000bf66270 */
[----:B------:R-:W-:Y:S02]  /*22310*/  @!P1 LEA.HI.X R7, R209, R3, R210, 0x2, P5 ;  /* 0x00000003d1079211 */ /* 0x000fe400028f14d2 */
        /* <DEDUP_REMOVED lines=9> */
[-C--:B0-----:R-:W-:Y:S02]  /*223b0*/  @!P3 LEA R4, P1, R205, R2.reuse, 0x2 ;  /* 0x00000002cd04b211 */ /* 0x081fe400078210ff */
[----:B---3--:R-:W-:Y:S02]  /*223c0*/  @!P4 LEA R6, P2, R203, R2, 0x2 ;  /* 0x00000002cb06c211 */ /* 0x008fe400078410ff */
[----:B------:R-:W-:-:S02]  /*223d0*/  @!P3 LEA.HI.X R5, R205, R3, R206, 0x2, P1 ;  /* 0x00000003cd05b211 */ /* 0x000fc400008f14ce */
[----:B------:R-:W-:Y:S02]  /*223e0*/  ISETP.GE.AND P1, PT, R197, UR4, PT ;  /* 0x00000004c5007c0c */ /* 0x000fe4000bf26270 */
[-C--:B------:R-:W-:Y:S01]  /*223f0*/  @!P4 LEA.HI.X R7, R203, R3.reuse, R204, 0x2, P2 ;  /* 0x00000003cb07c211 */ /* 0x080fe200010f14cc */
[----:B------:R0:W-:Y:S01]  /*22400*/  @!P3 ST.E.64 desc[UR6][R4.64], R42 ;  /* 0x0000002a0400b985 */ /* 0x0001e2000c101b06 */
[----:B------:R-:W-:Y:S02]  /*22410*/  ISETP.GE.AND P2, PT, R195, UR4, PT ;  /* 0x00000004c3007c0c */ /* 0x000fe4000bf46270 */
[----:B----4-:R-:W-:Y:S01]  /*22420*/  @!P5 LEA R8, P6, R201, R2, 0x2 ;  /* 0x00000002c908d211 */ /* 0x010fe200078c10ff */
[----:B------:R3:W-:Y:S01]  /*22430*/  @!P4 ST.E.64 desc[UR6][R6.64], R46 ;  /* 0x0000002e0600c985 */ /* 0x0007e2000c101b06 */
[----:B------:R-:W-:Y:S02]  /*22440*/  ISETP.GE.AND P3, PT, R193, UR4, PT ;  /* 0x00000004c1007c0c */ /* 0x000fe4000bf66270 */
[----:B------:R-:W-:-:S02]  /*22450*/  @!P5 LEA.HI.X R9, R201, R3, R202, 0x2, P6 ;  /* 0x00000003c909d211 */ /* 0x000fc400030f14ca */
[----:B------:R-:W-:-:S03]  /*22460*/  ISETP.GE.AND P4, PT, R191, UR4, PT ;  /* 0x00000004bf007c0c */ /* 0x000fc6000bf86270 */
[----:B------:R4:W-:Y:S01]  /*22470*/  @!P5 ST.E.64 desc[UR6][R8.64], R50 ;  /* 0x000000320800d985 */ /* 0x0009e2000c101b06 */
[-C--:B0-----:R-:W-:Y:S02]  /*22480*/  @!P0 LEA R4, P6, R199, R2.reuse, 0x2 ;  /* 0x00000002c7048211 */ /* 0x081fe400078c10ff */
[-C--:B---3--:R-:W-:Y:S02]  /*22490*/  @!P1 LEA R6, P5, R197, R2.reuse, 0x2 ;  /* 0x00000002c5069211 */ /* 0x088fe400078a10ff */
[-C--:B------:R-:W-:Y:S02]  /*224a0*/  @!P0 LEA.HI.X R5, R199, R3.reuse, R200, 0x2, P6 ;  /* 0x00000003c7058211 */ /* 0x080fe400030f14c8 */
[----:B------:R-:W-:Y:S02]  /*224b0*/  @!P1 LEA.HI.X R7, R197, R3, R198, 0x2, P5 ;  /* 0x00000003c5079211 */ /* 0x000fe400028f14c6 */
[----:B------:R-:W-:Y:S01]  /*224c0*/  ISETP.GE.AND P5, PT, R189, UR4, PT ;  /* 0x00000004bd007c0c */ /* 0x000fe2000bfa6270 */
[----:B------:R0:W-:Y:S01]  /*224d0*/  @!P0 ST.E.64 desc[UR6][R4.64], R54 ;  /* 0x0000003604008985 */ /* 0x0001e2000c101b06 */
[----:B----4-:R-:W-:-:S02]  /*224e0*/  @!P2 LEA R8, P6, R195, R2, 0x2 ;  /* 0x00000002c308a211 */ /* 0x010fc400078c10ff */
[----:B------:R-:W-:Y:S01]  /*224f0*/  ISETP.GE.AND P0, PT, R187, UR4, PT ;  /* 0x00000004bb007c0c */ /* 0x000fe2000bf06270 */
[----:B------:R3:W-:Y:S01]  /*22500*/  @!P1 ST.E.64 desc[UR6][R6.64], R64 ;  /* 0x0000004006009985 */ /* 0x0007e2000c101b06 */
[----:B------:R-:W-:Y:S02]  /*22510*/  @!P2 LEA.HI.X R9, R195, R3, R196, 0x2, P6 ;  /* 0x00000003c309a211 */ /* 0x000fe400030f14c4 */
        /* <DEDUP_REMOVED lines=8> */
[----:B----4-:R-:W-:-:S03]  /*225a0*/  @!P5 LEA R8, P6, R189, R2, 0x2 ;  /* 0x00000002bd08d211 */ /* 0x010fc600078c10ff */
[----:B------:R3:W-:Y:S01]  /*225b0*/  @!P4 ST.E.64 desc[UR6][R6.64], R70 ;  /* 0x000000460600c985 */ /* 0x0007e2000c101b06 */
[----:B------:R-:W-:-:S05]  /*225c0*/  @!P5 LEA.HI.X R9, R189, R3, R190, 0x2, P6 ;  /* 0x00000003bd09d211 */ /* 0x000fca00030f14be */
[----:B------:R4:W-:Y:S01]  /*225d0*/  @!P5 ST.E.64 desc[UR6][R8.64], R74 ;  /* 0x0000004a0800d985 */ /* 0x0009e2000c101b06 */
[----:B------:R-:W-:Y:S02]  /*225e0*/  ISETP.GE.AND P5, PT, R149, UR4, PT ;  /* 0x0000000495007c0c */ /* 0x000fe4000bfa6270 */
[----:B0-----:R-:W-:-:S04]  /*225f0*/  @!P0 LEA R4, P4, R187, R2, 0x2 ;  /* 0x00000002bb048211 */ /* 0x001fc800078810ff */
[-C--:B------:R-:W-:Y:S02]  /*22600*/  @!P0 LEA.HI.X R5, R187, R3.reuse, R188, 0x2, P4 ;  /* 0x00000003bb058211 */ /* 0x080fe400020f14bc */
[----:B------:R-:W-:Y:S02]  /*22610*/  ISETP.GE.AND P4, PT, R147, UR4, PT ;  /* 0x0000000493007c0c */ /* 0x000fe4000bf86270 */
[-C--:B---3--:R-:W-:Y:S01]  /*22620*/  @!P1 LEA R6, P3, R185, R2.reuse, 0x2 ;  /* 0x00000002b9069211 */ /* 0x088fe200078610ff */
[----:B------:R0:W-:Y:S01]  /*22630*/  @!P0 ST.E.64 desc[UR6][R4.64], R72 ;  /* 0x0000004804008985 */ /* 0x0001e2000c101b06 */
[----:B----4-:R-:W-:Y:S02]  /*22640*/  @!P2 LEA R8, P6, R151, R2, 0x2 ;  /* 0x000000029708a211 */ /* 0x010fe400078c10ff */
[----:B------:R-:W-:Y:S02]  /*22650*/  @!P1 LEA.HI.X R7, R185, R3, R186, 0x2, P3 ;  /* 0x00000003b9079211 */ /* 0x000fe400018f14ba */
[----:B------:R-:W-:-:S02]  /*22660*/  ISETP.GE.AND P3, PT, R145, UR4, PT ;  /* 0x0000000491007c0c */ /* 0x000fc4000bf66270 */
[----:B------:R-:W-:Y:S01]  /*22670*/  @!P2 LEA.HI.X R9, R151, R3, R184, 0x2, P6 ;  /* 0x000000039709a211 */ /* 0x000fe200030f14b8 */
[----:B------:R3:W-:Y:S01]  /*22680*/  @!P1 ST.E.64 desc[UR6][R6.64], R76 ;  /* 0x0000004c06009985 */ /* 0x0007e2000c101b06 */
[----:B------:R-:W-:-:S03]  /*22690*/  ISETP.GE.AND P1, PT, R141, UR4, PT ;  /* 0x000000048d007c0c */ /* 0x000fc6000bf26270 */
[----:B------:R4:W-:Y:S01]  /*226a0*/  @!P2 ST.E.64 desc[UR6][R8.64], R78 ;  /* 0x0000004e0800a985 */ /* 0x0009e2000c101b06 */
[----:B------:R-:W-:Y:S02]  /*226b0*/  ISETP.GE.AND P2, PT, R143, UR4, PT ;  /* 0x000000048f007c0c */ /* 0x000fe4000bf46270 */
[----:B0-----:R-:W-:-:S04]  /*226c0*/  @!P5 LEA R4, P6, R149, R2, 0x2 ;  /* 0x000000029504d211 */ /* 0x001fc800078c10ff */
[----:B------:R-:W-:Y:S02]  /*226d0*/  @!P5 LEA.HI.X R5, R149, R3, R150, 0x2, P6 ;  /* 0x000000039505d211 */ /* 0x000fe400030f1496 */
[----:B---3--:R-:W-:-:S03]  /*226e0*/  @!P4 LEA R6, P0, R147, R2, 0x2 ;  /* 0x000000029306c211 */ /* 0x008fc600078010ff */
[----:B------:R0:W-:Y:S01]  /*226f0*/  @!P5 ST.E.64 desc[UR6][R4.64], R80 ;  /* 0x000000500400d985 */ /* 0x0001e2000c101b06 */
[----:B------:R-:W-:Y:S02]  /*22700*/  ISETP.GE.AND P5, PT, R137, UR4, PT ;  /* 0x0000000489007c0c */ /* 0x000fe4000bfa6270 */
[-C--:B------:R-:W-:Y:S02]  /*22710*/  @!P4 LEA.HI.X R7, R147, R3.reuse, R148, 0x2, P0 ;  /* 0x000000039307c211 */ /* 0x080fe400000f1494 */
[----:B------:R-:W-:Y:S02]  /*22720*/  ISETP.GE.AND P0, PT, R139, UR4, PT ;  /* 0x000000048b007c0c */ /* 0x000fe4000bf06270 */
[----:B----4-:R-:W-:Y:S01]  /*22730*/  @!P3 LEA R8, P6, R145, R2, 0x2 ;  /* 0x000000029108b211 */ /* 0x010fe200078c10ff */
[----:B------:R3:W-:Y:S01]  /*22740*/  @!P4 ST.E.64 desc[UR6][R6.64], R82 ;  /* 0x000000520600c985 */ /* 0x0007e2000c101b06 */
[----:B------:R-:W-:Y:S02]  /*22750*/  ISETP.GE.AND P4, PT, R135, UR4, PT ;  /* 0x0000000487007c0c */ /* 0x000fe4000bf86270 */
[----:B------:R-:W-:-:S02]  /*22760*/  @!P3 LEA.HI.X R9, R145, R3, R146, 0x2, P6 ;  /* 0x000000039109b211 */ /* 0x000fc400030f1492 */
[----:B0-----:R-:W-:-:S03]  /*22770*/  @!P2 LEA R4, P6, R143, R2, 0x2 ;  /* 0x000000028f04a211 */ /* 0x001fc600078c10ff */
[----:B------:R0:W-:Y:S01]  /*22780*/  @!P3 ST.E.64 desc[UR6][R8.64], R84 ;  /* 0x000000540800b985 */ /* 0x0001e2000c101b06 */
[----:B------:R-:W-:Y:S02]  /*22790*/  @!P2 LEA.HI.X R5, R143, R3, R144, 0x2, P6 ;  /* 0x000000038f05a211 */ /* 0x000fe400030f1490 */
[----:B---3--:R-:W-:-:S03]  /*227a0*/  @!P1 LEA R6, P3, R141, R2, 0x2 ;  /* 0x000000028d069211 */ /* 0x008fc600078610ff */
[----:B------:R3:W-:Y:S01]  /*227b0*/  @!P2 ST.E.64 desc[UR6][R4.64], R86 ;  /* 0x000000560400a985 */ /* 0x0007e2000c101b06 */
[-C--:B------:R-:W-:Y:S02]  /*227c0*/  @!P1 LEA.HI.X R7, R141, R3.reuse, R142, 0x2, P3 ;  /* 0x000000038d079211 */ /* 0x080fe400018f148e */
[----:B------:R-:W-:Y:S02]  /*227d0*/  ISETP.GE.AND P3, PT, R133, UR4, PT ;  /* 0x0000000485007c0c */ /* 0x000fe4000bf66270 */
[CC--:B0-----:R-:W-:Y:S01]  /*227e0*/  @!P0 LEA R8, P6, R139.reuse, R2.reuse, 0x2 ;  /* 0x000000028b088211 */ /* 0x0c1fe200078c10ff */
[----:B------:R0:W-:Y:S03]  /*227f0*/  @!P1 ST.E.64 desc[UR6][R6.64], R88 ;  /* 0x0000005806009985 */ /* 0x0001e6000c101b06 */
[----:B------:R-:W-:Y:S02]  /*22800*/  @!P0 LEA.HI.X R9, R139, R3, R140, 0x2, P6 ;  /* 0x000000038b098211 */ /* 0x000fe400030f148c */
[----:B---3--:R-:W-:-:S03]  /*22810*/  @!P5 LEA R4, P1, R137, R2, 0x2 ;  /* 0x000000028904d211 */ /* 0x008fc600078210ff */
[----:B------:R3:W-:Y:S01]  /*22820*/  @!P0 ST.E.64 desc[UR6][R8.64], R90 ;  /* 0x0000005a08008985 */ /* 0x0007e2000c101b06 */
[----:B------:R-:W-:Y:S02]  /*22830*/  ISETP.GE.AND P0, PT, R128, UR4, PT ;  /* 0x0000000480007c0c */ /* 0x000fe4000bf06270 */
[-C--:B------:R-:W-:Y:S02]  /*22840*/  @!P5 LEA.HI.X R5, R137, R3.reuse, R138, 0x2, P1 ;  /* 0x000000038905d211 */ /* 0x080fe400008f148a */
[----:B------:R-:W-:Y:S02]  /*22850*/  ISETP.GE.AND P1, PT, R126, UR4, PT ;  /* 0x000000047e007c0c */ /* 0x000fe4000bf26270 */
[C---:B0-----:R-:W-:Y:S01]  /*22860*/  @!P4 LEA R6, P2, R135.reuse, R2, 0x2 ;  /* 0x000000028706c211 */ /* 0x041fe200078410ff */
[----:B------:R0:W-:Y:S03]  /*22870*/  @!P5 ST.E.64 desc[UR6][R4.64], R92 ;  /* 0x0000005c0400d985 */ /* 0x0001e6000c101b06 */
[----:B------:R-:W-:-:S02]  /*22880*/  @!P4 LEA.HI.X R7, R135, R3, R136, 0x2, P2 ;  /* 0x000000038707c211 */ /* 0x000fc400010f1488 */
[----:B------:R-:W-:Y:S02]  /*22890*/  ISETP.GE.AND P2, PT, R120, UR4, PT ;  /* 0x0000000478007c0c */ /* 0x000fe4000bf46270 */
[CC--:B---3--:R-:W-:Y:S01]  /*228a0*/  @!P3 LEA R8, P6, R133.reuse, R2.reuse, 0x2 ;  /* 0x000000028508b211 */ /* 0x0c8fe200078c10ff */
[----:B------:R3:W-:Y:S01]  /*228b0*/  @!P4 ST.E.64 desc[UR6][R6.64], R94 ;  /* 0x0000005e0600c985 */ /* 0x0007e2000c101b06 */
[----:B------:R-:W-:Y:S02]  /*228c0*/  ISETP.GE.AND P4, PT, R124, UR4, PT ;  /* 0x000000047c007c0c */ /* 0x000fe4000bf86270 */
[----:B------:R-:W-:Y:S02]  /*228d0*/  @!P3 LEA.HI.X R9, R133, R3, R134, 0x2, P6 ;  /* 0x000000038509b211 */ /* 0x000fe400030f1486 */
[----:B0-----:R-:W-:-:S03]  /*228e0*/  @!P1 LEA R4, P6, R126, R2, 0x2 ;  /* 0x000000027e049211 */ /* 0x001fc600078c10ff */
[----:B------:R0:W-:Y:S01]  /*228f0*/  @!P3 ST.E.64 desc[UR6][R8.64], R96 ;  /* 0x000000600800b985 */ /* 0x0001e2000c101b06 */
[----:B------:R-:W-:Y:S02]  /*22900*/  ISETP.GE.AND P3, PT, R122, UR4, PT ;  /* 0x000000047a007c0c */ /* 0x000fe4000bf66270 */
[----:B------:R-:W-:Y:S02]  /*22910*/  @!P1 LEA.HI.X R5, R126, R3, R127, 0x2, P6 ;  /* 0x000000037e059211 */ /* 0x000fe400030f147f */
[----:B---3--:R-:W-:-:S04]  /*22920*/  @!P0 LEA R6, P5, R128, R2, 0x2 ;  /* 0x0000000280068211 */ /* 0x008fc800078a10ff */
[----:B------:R-:W-:Y:S02]  /*22930*/  @!P0 LEA.HI.X R7, R128, R3, R132, 0x2, P5 ;  /* 0x0000000380078211 */ /* 0x000fe400028f1484 */
[----:B------:R-:W-:-:S03]  /*22940*/  ISETP.GE.AND P5, PT, R118, UR4, PT ;  /* 0x0000000476007c0c */ /* 0x000fc6000bfa6270 */
[----:B------:R3:W-:Y:S04]  /*22950*/  @!P0 ST.E.64 desc[UR6][R6.64], R98 ;  /* 0x0000006206008985 */ /* 0x0007e8000c101b06 */
[----:B------:R4:W-:Y:S01]  /*22960*/  @!P1 ST.E.64 desc[UR6][R4.64], R100 ;  /* 0x0000006404009985 */ /* 0x0009e2000c101b06 */
[----:B0-----:R-:W-:-:S04]  /*22970*/  @!P2 LEA R8, P1, R120, R2, 0x2 ;  /* 0x000000027808a211 */ /* 0x001fc800078210ff */
[----:B------:R-:W-:Y:S02]  /*22980*/  @!P2 LEA.HI.X R9, R120, R3, R121, 0x2, P1 ;  /* 0x000000037809a211 */ /* 0x000fe400008f1479 */
[----:B---3--:R-:W-:-:S04]  /*22990*/  @!P4 LEA R6, P0, R124, R2, 0x2 ;  /* 0x000000027c06c211 */ /* 0x008fc800078010ff */
[-C--:B------:R-:W-:Y:S02]  /*229a0*/  @!P4 LEA.HI.X R7, R124, R3.reuse, R125, 0x2, P0 ;  /* 0x000000037c07c211 */ /* 0x080fe400000f147d */
[-C--:B------:R-:W-:Y:S02]  /*229b0*/  @!P5 LEA R10, P0, R118, R2.reuse, 0x2 ;  /* 0x00000002760ad211 */ /* 0x080fe400078010ff */
[----:B----4-:R-:W-:Y:S01]  /*229c0*/  @!P3 LEA R4, P6, R122, R2, 0x2 ;  /* 0x000000027a04b211 */ /* 0x010fe200078c10ff */
[----:B------:R0:W-:Y:S01]  /*229d0*/  @!P4 ST.E.64 desc[UR6][R6.64], R102 ;  /* 0x000000660600c985 */ /* 0x0001e2000c101b06 */
[-C--:B------:R-:W-:Y:S02]  /*229e0*/  @!P5 LEA.HI.X R11, R118, R3.reuse, R119, 0x2, P0 ;  /* 0x00000003760bd211 */ /* 0x080fe400000f1477 */
[----:B------:R-:W-:Y:S02]  /*229f0*/  ISETP.GE.AND P0, PT, R116, UR4, PT ;  /* 0x0000000474007c0c */ /* 0x000fe4000bf06270 */
[----:B------:R-:W-:-:S05]  /*22a00*/  @!P3 LEA.HI.X R5, R122, R3, R123, 0x2, P6 ;  /* 0x000000037a05b211 */ /* 0x000fca00030f147b */
[----:B------:R0:W-:Y:S04]  /*22a10*/  @!P3 ST.E.64 desc[UR6][R4.64], R104 ;  /* 0x000000680400b985 */ /* 0x0001e8000c101b06 */
[----:B------:R0:W-:Y:S04]  /*22a20*/  @!P2 ST.E.64 desc[UR6][R8.64], R106 ;  /* 0x0000006a0800a985 */ /* 0x0001e8000c101b06 */
[----:B------:R0:W-:Y:S01]  /*22a30*/  @!P5 ST.E.64 desc[UR6][R10.64], R108 ;  /* 0x0000006c0a00d985 */ /* 0x0001e2000c101b06 */
[----:B------:R-:W-:Y:S05]  /*22a40*/  @P0 BRA `(.L_x_667) ;  /* 0x0000000c00cc0947 */ /* 0x000fea0003800000 */
[----:B------:R-:W-:Y:S01]  /*22a50*/  LEA R2, P0, R116, R2, 0x2 ;  /* 0x0000000274027211 */ /* 0x000fe200078010ff */
[----:B------:R-:W-:-:S03]  /*22a60*/  ULDC.64 UR4, c[0x0][0x208] ;  /* 0x0000820000047ab9 */ /* 0x000fc60000000a00 */
[----:B------:R-:W-:-:S05]  /*22a70*/  LEA.HI.X R3, R116, R3, R117, 0x2, P0 ;  /* 0x0000000374037211 */ /* 0x000fca00000f1475 */
[----:B------:R3:W-:Y:S01]  /*22a80*/  ST.E.64 desc[UR4][R2.64], R110 ;  /* 0x0000006e02007985 */ /* 0x0007e2000c101b04 */
[----:B------:R-:W-:Y:S05]  /*22a90*/  BRA `(.L_x_667) ;  /* 0x0000000c00b87947 */ /* 0x000fea0003800000 */
.L_x_658:
[----:B------:R-:W2:Y:S01]  /*22aa0*/  LDL.LU R4, [R1+0x78] ;  /* 0x0000780001047983 */ /* 0x000ea20000300800 */
[----:B------:R-:W-:Y:S01]  /*22ab0*/  ULDC.64 UR6, c[0x0][0xc08] ;  /* 0x0003020000067ab9 */ /* 0x000fe20000000a00 */
[----:B------:R-:W-:Y:S02]  /*22ac0*/  ULDC.64 UR4, c[0x0][0xc00] ;  /* 0x0003000000047ab9 */ /* 0x000fe40000000a00 */
[----:B0-----:R-:W3:Y:S04]  /*22ad0*/  LDL.LU R0, [R1+0x7c] ;  /* 0x00007c0001007983 */ /* 0x001ee80000300800 */
[----:B------:R-:W4:Y:S01]  /*22ae0*/  LDL R8, [R1+0x70] ;  /* 0x0000700001087983 */ /* 0x000f220000100800 */
[----:B------:R-:W-:Y:S01]  /*22af0*/  ISETP.NE.U32.AND P1, PT, RZ, UR6, PT ;  /* 0x00000006ff007c0c */ /* 0x000fe2000bf25070 */
[----:B------:R-:W-:Y:S01]  /*22b00*/  IMAD.MOV.U32 R15, RZ, RZ, RZ ;  /* 0x000000ffff0f7224 */ /* 0x000fe200078e00ff */
[----:B------:R-:W-:Y:S01]  /*22b10*/  ISETP.NE.U32.AND P0, PT, RZ, UR4, PT ;  /* 0x00000004ff007c0c */ /* 0x000fe2000bf05070 */
[----:B------:R-:W-:Y:S01]  /*22b20*/  ULDC.64 UR8, c[0x0][0x208] ;  /* 0x0000820000087ab9 */ /* 0x000fe20000000a00 */
[----:B------:R-:W-:Y:S01]  /*22b30*/  ISETP.NE.AND.EX P1, PT, RZ, UR7, PT, P1 ;  /* 0x00000007ff007c0c */ /* 0x000fe2000bf25310 */
[----:B------:R-:W0:Y:S01]  /*22b40*/  S2R R6, SR_TID.X ;  /* 0x0000000000067919 */ /* 0x000e220000002100 */
[----:B------:R-:W-:Y:S01]  /*22b50*/  ISETP.NE.AND.EX P0, PT, RZ, UR5, PT, P0 ;  /* 0x00000005ff007c0c */ /* 0x000fe2000bf05300 */
[----:B0-----:R-:W-:-:S05]  /*22b60*/  VIADD R7, R6, 0xffffff80 ;  /* 0xffffff8006077836 */ /* 0x001fca0000000000 */
[----:B------:R-:W-:Y:S02]  /*22b70*/  ISETP.GT.AND P3, PT, R7, 0x7f, PT ;  /* 0x0000007f0700780c */ /* 0x000fe40003f64270 */
[----:B--2---:R-:W-:-:S04]  /*22b80*/  IADD3 R2, P2, R4, UR4, RZ ;  /* 0x0000000404027c10 */ /* 0x004fc8000ff5e0ff */
[----:B---3--:R-:W-:Y:S02]  /*22b90*/  IADD3.X R3, R0, UR5, RZ, P2, !PT ;  /* 0x0000000500037c10 */ /* 0x008fe400097fe4ff */
[----:B------:R-:W-:Y:S01]  /*22ba0*/  @P1 IADD3 R4, P2, R4, UR6, RZ ;  /* 0x0000000604041c10 */ /* 0x000fe2000ff5e0ff */
[----:B------:R-:W-:Y:S02]  /*22bb0*/  ULDC UR4, c[0x0][0xa88] ;  /* 0x0002a20000047ab9 */ /* 0x000fe40000000800 */
[----:B------:R0:W5:Y:S01]  /*22bc0*/  @P0 LDG.E R15, desc[UR8][R2.64] ;  /* 0x00000008020f0981 */ /* 0x000162000c1e1900 */
[----:B------:R-:W-:Y:S01]  /*22bd0*/  @P1 IADD3.X R5, R0, UR7, RZ, P2, !PT ;  /* 0x0000000700051c10 */ /* 0x000fe200097fe4ff */
[----:B------:R-:W-:Y:S01]  /*22be0*/  IMAD.U32 R0, RZ, RZ, UR4 ;  /* 0x00000004ff007e24 */ /* 0x000fe2000f8e00ff */
[----:B----4-:R-:W-:-:S05]  /*22bf0*/  ISETP.NE.AND P2, PT, R8, RZ, PT ;  /* 0x000000ff0800720c */ /* 0x010fca0003f45270 */
[----:B------:R0:W5:Y:S08]  /*22c00*/  @P1 LDG.E R0, desc[UR8][R4.64] ;  /* 0x0000000804001981 */ /* 0x000170000c1e1900 */
[----:B------:R-:W2:Y:S02]  /*22c10*/  @!P2 LDC R8, c[0x0][0xad4] ;  /* 0x0002b500ff08ab82 */ /* 0x000ea40000000800 */
[----:B--2---:R0:W-:Y:S01]  /*22c20*/  @!P2 STL [R1+0x70], R8 ;  /* 0x000070080100a387 */ /* 0x0041e20000100800 */
[----:B------:R-:W-:Y:S01]  /*22c30*/  ISETP.GT.AND P2, PT, R8, 0x1, PT ;  /* 0x000000010800780c */ /* 0x000fe20003f44270 */
[----:B------:R-:W-:-:S12]  /*22c40*/  @P1 BRA `(.L_x_670) ;  /* 0x0000000000141947 */ /* 0x000fd80003800000 */
[----:B------:R-:W-:Y:S05]  /*22c50*/  @!P0 BRA `(.L_x_670) ;  /* 0x0000000000108947 */ /* 0x000fea0003800000 */
[----:B------:R-:W-:Y:S02]  /*22c60*/  ULDC.64 UR4, c[0x0][0x208] ;  /* 0x0000820000047ab9 */ /* 0x000fe40000000a00 */
[----:B0-----:R-:W2:Y:S04]  /*22c70*/  LDG.E R5, desc[UR4][R2.64] ;  /* 0x0000000402057981 */ /* 0x001ea8000c1e1900 */
[----:B-----5:R-:W2:Y:S02]  /*22c80*/  LDG.E R0, desc[UR4][R2.64+0x4] ;  /* 0x0000040402007981 */ /* 0x020ea4000c1e1900 */
[----:B--2---:R-:W-:-:S07]  /*22c90*/  IMAD.IADD R0, R0, 0x1, -R5 ;  /* 0x0000000100007824 */ /* 0x004fce00078e0a05 */
.L_x_670:
[----:B0-----:R-:W2:Y:S04]  /*22ca0*/  LDL.LU R3, [R1+0x74] ;  /* 0x0000740001037983 */ /* 0x001ea80000300800 */
[----:B------:R-:W3:Y:S01]  /*22cb0*/  LDL.LU R2, [R1+0x10c] ;  /* 0x00010c0001027983 */ /* 0x000ee20000300800 */
[----:B------:R-:W-:Y:S01]  /*22cc0*/  BSSY B1, `(.L_x_671) ;  /* 0x0000039000017945 */ /* 0x000fe20003800000 */
[----:B-----5:R-:W-:Y:S02]  /*22cd0*/  SHF.R.S32.HI R24, RZ, 0x1f, R15 ;  /* 0x0000001fff187819 */ /* 0x020fe4000001140f */
[----:B--2---:R-:W-:Y:S02]  /*22ce0*/  SEL R29, R3, RZ, !P0 ;  /* 0x000000ff031d7207 */ /* 0x004fe40004000000 */
[----:B---3--:R-:W-:Y:S01]  /*22cf0*/  SEL R26, R2, RZ, !P0 ;  /* 0x000000ff021a7207 */ /* 0x008fe20004000000 */
[----:B------:R-:W-:Y:S06]  /*22d00*/  @P3 BRA `(.L_x_672) ;  /* 0x0000000000d03947 */ /* 0x000fec0003800000 */
[----:B------:R-:W2:Y:S01]  /*22d10*/  LDL R2, [R1+0x84] ;  /* 0x0000840001027983 */ /* 0x000ea20000100800 */
[----:B------:R-:W0:Y:S02]  /*22d20*/  LDC R31, c[0x0][0xbe8] ;  /* 0x0002fa00ff1f7b82 */ /* 0x000e240000000800 */
[----:B0-----:R-:W-:Y:S01]  /*22d30*/  IMAD R3, R0, R31, RZ ;  /* 0x0000001f00037224 */ /* 0x001fe200078e02ff */
[----:B--2---:R-:W-:-:S05]  /*22d40*/  LEA R2, R2, R6, 0x7 ;  /* 0x0000000602027211 */ /* 0x004fca00078e38ff */
[----:B------:R-:W-:-:S05]  /*22d50*/  VIADD R28, R2, 0xffffff80 ;  /* 0xffffff80021c7836 */ /* 0x000fca0000000000 */
[----:B------:R-:W-:-:S13]  /*22d60*/  ISETP.GE.AND P0, PT, R28, R3, PT ;  /* 0x000000031c00720c */ /* 0x000fda0003f06270 */
[----:B------:R-:W-:Y:S05]  /*22d70*/  @P0 BRA `(.L_x_672) ;  /* 0x0000000000b40947 */ /* 0x000fea0003800000 */
[----:B------:R-:W2:Y:S01]  /*22d80*/  LDL.LU R30, [R1+0x88] ;  /* 0x00008800011e7983 */ /* 0x000ea20000300800 */
[----:B------:R-:W-:Y:S01]  /*22d90*/  IMAD.MOV.U32 R20, RZ, RZ, 0x9b8 ;  /* 0x000009b8ff147424 */ /* 0x000fe200078e00ff */
[----:B------:R-:W-:Y:S01]  /*22da0*/  ISETP.GT.AND P0, PT, R8, 0x1, PT ;  /* 0x000000010800780c */ /* 0x000fe20003f04270 */
[----:B------:R-:W-:Y:S01]  /*22db0*/  IMAD.MOV.U32 R21, RZ, RZ, R28 ;  /* 0x000000ffff157224 */ /* 0x000fe200078e001c */
[----:B------:R-:W-:Y:S01]  /*22dc0*/  ISETP.NE.AND P1, PT, R31, 0x1, PT ;  /* 0x000000011f00780c */ /* 0x000fe20003f25270 */
[----:B------:R-:W0:Y:S01]  /*22dd0*/  LDC.64 R8, c[0x0][0xba8] ;  /* 0x0002ea00ff087b82 */ /* 0x000e220000000a00 */
[----:B------:R-:W-:Y:S01]  /*22de0*/  SEL R20, R20, 0x978, P0 ;  /* 0x0000097814147807 */ /* 0x000fe20000000000 */
[----:B------:R-:W-:-:S06]  /*22df0*/  ULDC.64 UR4, c[0x0][0x208] ;  /* 0x0000820000047ab9 */ /* 0x000fcc0000000a00 */
[----:B------:R-:W3:Y:S08]  /*22e00*/  LDC.64 R2, c[0x0][R20+0x220] ;  /* 0x0000880014027b82 */ /* 0x000ef00000000a00 */
[----:B------:R-:W4:Y:S08]  /*22e10*/  LDC.64 R10, c[0x0][R20+0x218] ;  /* 0x00008600140a7b82 */ /* 0x000f300000000a00 */
[----:B------:R-:W5:Y:S08]  /*22e20*/  LDC.64 R4, c[0x0][R20+0x228] ;  /* 0x00008a0014047b82 */ /* 0x000f700000000a00 */
[----:B------:R-:W1:Y:S08]  /*22e30*/  @P1 LDC R13, c[0x0][0xbec] ;  /* 0x0002fb00ff0d1b82 */ /* 0x000e700000000800 */
[----:B------:R-:W5:Y:S08]  /*22e40*/  LDC.64 R6, c[0x0][R20+0x210] ;  /* 0x0000840014067b82 */ /* 0x000f700000000a00 */
[----:B------:R-:W5:Y:S01]  /*22e50*/  @P1 LDC R27, c[0x0][0xbf0] ;  /* 0x0002fc00ff1b1b82 */ /* 0x000f620000000800 */
[----:B-1----:R-:W-:-:S07]  /*22e60*/  @P1 IMAD.HI.U32 R14, R28, R13, RZ ;  /* 0x0000000d1c0e1227 */ /* 0x002fce00078e00ff */
[----:B0-----:R-:W0:Y:S01]  /*22e70*/  @!P0 LDC R8, c[0x0][0xb50] ;  /* 0x0002d400ff088b82 */ /* 0x001e220000000800 */
[-C--:B---3--:R-:W-:Y:S02]  /*22e80*/  IMAD R3, R3, R29.reuse, RZ ;  /* 0x0000001d03037224 */ /* 0x088fe400078e02ff */
[----:B------:R-:W-:-:S05]  /*22e90*/  IMAD.WIDE.U32 R12, R2, R29, RZ ;  /* 0x0000001d020c7225 */ /* 0x000fca00078e00ff */
[----:B------:R-:W1:Y:S01]  /*22ea0*/  @!P0 LDC R9, c[0x0][0xb54] ;  /* 0x0002d500ff098b82 */ /* 0x000e620000000800 */
[-C--:B----4-:R-:W-:Y:S02]  /*22eb0*/  IMAD R25, R11, R223.reuse, RZ ;  /* 0x000000df0b197224 */ /* 0x090fe400078e02ff */
[----:B------:R-:W-:Y:S01]  /*22ec0*/  IMAD.WIDE.U32 R10, R10, R223, RZ ;  /* 0x000000df0a0a7225 */ /* 0x000fe200078e00ff */
[----:B-----5:R-:W-:-:S03]  /*22ed0*/  @P1 SHF.R.U32.HI R21, RZ, R27, R14 ;  /* 0x0000001bff151219 */ /* 0x020fc6000001160e */
[----:B------:R-:W-:Y:S01]  /*22ee0*/  IMAD R27, R2, R26, R3 ;  /* 0x0000001a021b7224 */ /* 0x000fe200078e0203 */
[----:B------:R-:W-:Y:S01]  /*22ef0*/  IADD3 R10, P1, P3, R12, R10, R15 ;  /* 0x0000000a0c0a7210 */ /* 0x000fe20007b3e00f */
[----:B------:R-:W-:Y:S02]  /*22f00*/  IMAD.IADD R25, R11, 0x1, R25 ;  /* 0x000000010b197824 */ /* 0x000fe400078e0219 */
[----:B------:R-:W-:Y:S02]  /*22f10*/  IMAD.MOV R2, RZ, RZ, -R21 ;  /* 0x000000ffff027224 */ /* 0x000fe400078e0a15 */
[----:B------:R-:W-:Y:S01]  /*22f20*/  IMAD.IADD R27, R13, 0x1, R27 ;  /* 0x000000010d1b7824 */ /* 0x000fe200078e021b */
[----:B--2---:R-:W-:-:S05]  /*22f30*/  SEL R3, R30, RZ, P0 ;  /* 0x000000ff1e037207 */ /* 0x004fca0000000000 */
[-C--:B------:R-:W-:Y:S02]  /*22f40*/  IMAD R11, R5, R3.reuse, RZ ;  /* 0x00000003050b7224 */ /* 0x080fe400078e02ff */
[----:B------:R-:W-:-:S04]  /*22f50*/  IMAD.WIDE.U32 R4, R4, R3, RZ ;  /* 0x0000000304047225 */ /* 0x000fc800078e00ff */
[----:B------:R-:W-:Y:S01]  /*22f60*/  IMAD R3, R31, R2, R28 ;  /* 0x000000021f037224 */ /* 0x000fe200078e021c */
[----:B------:R-:W-:Y:S01]  /*22f70*/  IADD3.X R2, R27, R25, R24, P1, P3 ;  /* 0x000000191b027210 */ /* 0x000fe20000fe6418 */
[----:B------:R-:W-:Y:S01]  /*22f80*/  IMAD.IADD R11, R5, 0x1, R11 ;  /* 0x00000001050b7824 */ /* 0x000fe200078e020b */
[----:B------:R-:W-:Y:S02]  /*22f90*/  IADD3 R4, P0, P1, R21, R10, R4 ;  /* 0x0000000a15047210 */ /* 0x000fe4000791e004 */
[----:B------:R-:W-:-:S04]  /*22fa0*/  SHF.R.S32.HI R21, RZ, 0x1f, R21 ;  /* 0x0000001fff157819 */ /* 0x000fc80000011415 */
[----:B------:R-:W-:Y:S01]  /*22fb0*/  IADD3.X R5, R21, R2, R11, P0, P1 ;  /* 0x0000000215057210 */ /* 0x000fe200007e240b */
[-C--:B------:R-:W-:Y:S01]  /*22fc0*/  IMAD R2, R7, R3.reuse, RZ ;  /* 0x0000000307027224 */ /* 0x080fe200078e02ff */
[----:B------:R-:W-:Y:S01]  /*22fd0*/  SHF.R.S32.HI R11, RZ, 0x1f, R3 ;  /* 0x0000001fff0b7819 */ /* 0x000fe20000011403 */
[----:B------:R-:W-:-:S04]  /*22fe0*/  IMAD.WIDE.U32 R4, R6, R3, R4 ;  /* 0x0000000306047225 */ /* 0x000fc800078e0004 */
[----:B------:R-:W-:Y:S01]  /*22ff0*/  IMAD R11, R6, R11, R2 ;  /* 0x0000000b060b7224 */ /* 0x000fe200078e0202 */
[----:B0-----:R-:W-:Y:S01]  /*23000*/  LEA R8, P0, R4, R8, 0x2 ;  /* 0x0000000804087211 */ /* 0x001fe200078010ff */
[----:B------:R-:W-:Y:S02]  /*23010*/  IMAD.MOV.U32 R3, RZ, RZ, -0x800000 ;  /* 0xff800000ff037424 */ /* 0x000fe400078e00ff */
[----:B------:R-:W-:-:S05]  /*23020*/  IMAD.IADD R2, R5, 0x1, R11 ;  /* 0x0000000105027824 */ /* 0x000fca00078e020b */
[----:B-1----:R-:W-:-:S05]  /*23030*/  LEA.HI.X R9, R4, R9, R2, 0x2, P0 ;  /* 0x0000000904097211 */ /* 0x002fca00000f1402 */
[----:B------:R0:W-:Y:S02]  /*23040*/  STG.E desc[UR4][R8.64], R3 ;  /* 0x0000000308007986 */ /* 0x0001e4000c101904 */
.L_x_672:
[----:B------:R-:W-:Y:S05]  /*23050*/  BSYNC B1 ;  /* 0x0000000000017941 */ /* 0x000fea0003800000 */
.L_x_671:
[----:B------:R-:W-:Y:S05]  /*23060*/  @P2 BRA `(.L_x_667) ;  /* 0x0000000800442947 */ /* 0x000fea0003800000 */
[----:B------:R-:W2:Y:S01]  /*23070*/  LDL.LU R10, [R1+0x84] ;  /* 0x00008400010a7983 */ /* 0x000ea20000300800 */
[----:B0-----:R-:W0:Y:S01]  /*23080*/  LDC R9, c[0x0][0xbe8] ;  /* 0x0002fa00ff097b82 */ /* 0x001e220000000800 */
[----:B------:R-:W-:Y:S01]  /*23090*/  ULDC.64 UR4, c[0x0][0xaa0] ;  /* 0x0002a80000047ab9 */ /* 0x000fe20000000a00 */
[----:B------:R-:W-:Y:S01]  /*230a0*/  BSSY B1, `(.L_x_673) ;  /* 0x0000048000017945 */ /* 0x000fe20003800000 */
[----:B------:R-:W3:Y:S01]  /*230b0*/  S2R R2, SR_TID.X ;  /* 0x0000000000027919 */ /* 0x000ee20000002100 */
[----:B0-----:R-:W-:Y:S01]  /*230c0*/  ISETP.NE.AND P0, PT, R9, 0x1, PT ;  /* 0x000000010900780c */ /* 0x001fe20003f05270 */
[----:B---3--:R-:W-:-:S12]  /*230d0*/  VIADD R4, R2, 0xffffff80 ;  /* 0xffffff8002047836 */ /* 0x008fd80000000000 */
[----:B------:R-:W0:Y:S01]  /*230e0*/  @P0 LDC R7, c[0x0][0xbec] ;  /* 0x0002fb00ff070b82 */ /* 0x000e220000000800 */
[----:B------:R-:W-:Y:S01]  /*230f0*/  IMAD R2, R24, UR4, RZ ;  /* 0x0000000418027c24 */ /* 0x000fe2000f8e02ff */
[----:B------:R-:W-:-:S03]  /*23100*/  SHF.R.S32.HI R11, RZ, 0x1f, R4 ;  /* 0x0000001fff0b7819 */ /* 0x000fc60000011404 */
[----:B------:R-:W-:Y:S01]  /*23110*/  IMAD R5, R15, UR5, R2 ;  /* 0x000000050f057c24 */ /* 0x000fe2000f8e0202 */
[----:B------:R-:W-:Y:S01]  /*23120*/  LEA.HI R6, R11, R4, RZ, 0x3 ;  /* 0x000000040b067211 */ /* 0x000fe200078f18ff */
[----:B------:R-:W-:Y:S01]  /*23130*/  IMAD.WIDE.U32 R2, R15, UR4, RZ ;  /* 0x000000040f027c25 */ /* 0x000fe2000f8e00ff */
[----:B------:R-:W3:Y:S01]  /*23140*/  @P0 LDC R11, c[0x0][0xbf0] ;  /* 0x0002fc00ff0b0b82 */ /* 0x000ee20000000800 */
[----:B------:R-:W-:Y:S01]  /*23150*/  ULDC.64 UR4, c[0x0][0xae8] ;  /* 0x0002ba0000047ab9 */ /* 0x000fe20000000a00 */
[----:B------:R-:W-:Y:S01]  /*23160*/  LOP3.LUT R13, R6, 0xfffffff8, RZ, 0xc0, !PT ;  /* 0xfffffff8060d7812 */ /* 0x000fe200078ec0ff */
[----:B------:R-:W-:Y:S02]  /*23170*/  IMAD.IADD R3, R3, 0x1, R5 ;  /* 0x0000000103037824 */ /* 0x000fe400078e0205 */
[----:B------:R-:W-:Y:S02]  /*23180*/  IMAD R15, R0, R9, RZ ;  /* 0x00000009000f7224 */ /* 0x000fe400078e02ff */
[----:B------:R-:W-:-:S02]  /*23190*/  IMAD.IADD R13, R4, 0x1, -R13 ;  /* 0x00000001040d7824 */ /* 0x000fc400078e0a0d */
[----:B------:R-:W-:-:S04]  /*231a0*/  IMAD.WIDE.U32 R2, R223, UR4, R2 ;  /* 0x00000004df027c25 */ /* 0x000fc8000f8e0002 */
[----:B------:R-:W-:Y:S02]  /*231b0*/  IMAD R4, R13, 0x20, R224 ;  /* 0x000000200d047824 */ /* 0x000fe400078e02e0 */
[----:B------:R-:W-:Y:S01]  /*231c0*/  IMAD R3, R223, UR5, R3 ;  /* 0x00000005df037c24 */ /* 0x000fe2000f8e0203 */
[----:B------:R-:W-:Y:S02]  /*231d0*/  ULDC.64 UR4, c[0x0][0xaf0] ;  /* 0x0002bc0000047ab9 */ /* 0x000fe40000000a00 */
[----:B------:R-:W-:Y:S02]  /*231e0*/  IMAD R6, R26, UR4, RZ ;  /* 0x000000041a067c24 */ /* 0x000fe4000f8e02ff */
[----:B------:R-:W-:-:S04]  /*231f0*/  IMAD.WIDE.U32 R2, R29, UR4, R2 ;  /* 0x000000041d027c25 */ /* 0x000fc8000f8e0002 */
[C---:B--2---:R-:W-:Y:S02]  /*23200*/  IMAD R8, R10.reuse, 0x80, R4 ;  /* 0x000000800a087824 */ /* 0x044fe400078e0204 */
[----:B------:R-:W-:Y:S02]  /*23210*/  IMAD R12, R10, 0x80, R224 ;  /* 0x000000800a0c7824 */ /* 0x000fe400078e02e0 */
[----:B0-----:R-:W-:-:S03]  /*23220*/  @P0 IMAD.HI.U32 R4, R8, R7, RZ ;  /* 0x0000000708040227 */ /* 0x001fc600078e00ff */
[C---:B------:R-:W-:Y:S01]  /*23230*/  ISETP.GE.AND P2, PT, R12.reuse, R15, PT ;  /* 0x0000000f0c00720c */ /* 0x040fe20003f46270 */
[----:B------:R-:W-:Y:S01]  /*23240*/  IMAD.MOV.U32 R5, RZ, RZ, R8 ;  /* 0x000000ffff057224 */ /* 0x000fe200078e0008 */
[----:B---3--:R-:W-:Y:S01]  /*23250*/  @P0 SHF.R.U32.HI R5, RZ, R11, R4 ;  /* 0x0000000bff050219 */ /* 0x008fe20000011604 */
[----:B------:R-:W-:Y:S01]  /*23260*/  IMAD R7, R29, UR5, R6 ;  /* 0x000000051d077c24 */ /* 0x000fe2000f8e0206 */
[----:B------:R-:W-:Y:S01]  /*23270*/  ULDC.64 UR4, c[0x0][0xae0] ;  /* 0x0002b80000047ab9 */ /* 0x000fe20000000a00 */
[----:B------:R-:W-:Y:S01]  /*23280*/  VIADD R0, R12, 0x20 ;  /* 0x000000200c007836 */ /* 0x000fe20000000000 */
[----:B------:R-:W-:Y:S01]  /*23290*/  SHF.R.S32.HI R4, RZ, 0x1f, R5 ;  /* 0x0000001fff047819 */ /* 0x000fe20000011405 */
[----:B------:R-:W-:Y:S02]  /*232a0*/  IMAD.IADD R3, R3, 0x1, R7 ;  /* 0x0000000103037824 */ /* 0x000fe400078e0207 */
[----:B------:R-:W-:Y:S01]  /*232b0*/  IMAD.MOV R7, RZ, RZ, -R5 ;  /* 0x000000ffff077224 */ /* 0x000fe200078e0a05 */
[----:B------:R-:W-:Y:S01]  /*232c0*/  ISETP.GE.AND P1, PT, R0, R15, PT ;  /* 0x0000000f0000720c */ /* 0x000fe20003f26270 */
[----:B------:R-:W-:-:S02]  /*232d0*/  IMAD R4, R4, UR4, RZ ;  /* 0x0000000404047c24 */ /* 0x000fc4000f8e02ff */
[----:B------:R-:W-:Y:S02]  /*232e0*/  IMAD R7, R9, R7, R8 ;  /* 0x0000000709077224 */ /* 0x000fe400078e0208 */
[----:B------:R-:W-:-:S04]  /*232f0*/  IMAD.WIDE.U32 R2, R5, UR4, R2 ;  /* 0x0000000405027c25 */ /* 0x000fc8000f8e0002 */
[----:B------:R-:W-:Y:S01]  /*23300*/  IMAD R5, R5, UR5, R4 ;  /* 0x0000000505057c24 */ /* 0x000fe2000f8e0204 */
[----:B------:R-:W-:Y:S01]  /*23310*/  SHF.R.S32.HI R4, RZ, 0x1f, R7 ;  /* 0x0000001fff047819 */ /* 0x000fe20000011407 */
[----:B------:R-:W-:Y:S01]  /*23320*/  ULDC.64 UR4, c[0x0][0xad8] ;  /* 0x0002b60000047ab9 */ /* 0x000fe20000000a00 */
[----:B------:R-:W-:Y:S02]  /*23330*/  VIADD R0, R12, 0x40 ;  /* 0x000000400c007836 */ /* 0x000fe40000000000 */
[----:B------:R-:W-:Y:S02]  /*23340*/  IMAD.IADD R3, R3, 0x1, R5 ;  /* 0x0000000103037824 */ /* 0x000fe400078e0205 */
[----:B------:R-:W-:Y:S01]  /*23350*/  IMAD R4, R4, UR4, RZ ;  /* 0x0000000404047c24 */ /* 0x000fe2000f8e02ff */
[----:B------:R-:W-:Y:S01]  /*23360*/  ISETP.GE.AND P0, PT, R0, R15, PT ;  /* 0x0000000f0000720c */ /* 0x000fe20003f06270 */
[----:B------:R-:W-:-:S04]  /*23370*/  IMAD.WIDE.U32 R2, R7, UR4, R2 ;  /* 0x0000000407027c25 */ /* 0x000fc8000f8e0002 */
[----:B------:R-:W-:Y:S01]  /*23380*/  IMAD R5, R7, UR5, R4 ;  /* 0x0000000507057c24 */ /* 0x000fe2000f8e0204 */
[----:B------:R-:W-:Y:S02]  /*23390*/  ULDC.64 UR4, c[0x0][0xa80] ;  /* 0x0002a00000047ab9 */ /* 0x000fe40000000a00 */
[----:B------:R-:W-:Y:S01]  /*233a0*/  LEA R10, P3, R2, UR4, 0x1 ;  /* 0x00000004020a7c11 */ /* 0x000fe2000f8608ff */
[----:B------:R-:W-:-:S04]  /*233b0*/  IMAD.IADD R3, R3, 0x1, R5 ;  /* 0x0000000103037824 */ /* 0x000fc800078e0205 */
[----:B------:R0:W2:Y:S01]  /*233c0*/  SHFL.IDX PT, R13, R10, RZ, 0x181f ;  /* 0x00181fff0a0d7589 */ /* 0x0000a200000e0000 */
[----:B------:R-:W-:-:S05]  /*233d0*/  LEA.HI.X R11, R2, UR5, R3, 0x1, P3 ;  /* 0x00000005020b7c11 */ /* 0x000fca00098f0c03 */
[----:B------:R0:W3:Y:S01]  /*233e0*/  SHFL.IDX PT, R9, R11, RZ, 0x181f ;  /* 0x00181fff0b097589 */ /* 0x0000e200000e0000 */
[----:B------:R-:W-:Y:S05]  /*233f0*/  @P2 BRA `(.L_x_674) ;  /* 0x0000000000482947 */ /* 0x000fea0003800000 */
[----:B------:R-:W-:Y:S01]  /*23400*/  ULDC UR4, c[0x0][0xac8] ;  /* 0x0002b20000047ab9 */ /* 0x000fe20000000800 */
[----:B------:R-:W-:Y:S01]  /*23410*/  ULDC.64 UR6, c[0x0][0x208] ;  /* 0x0000820000067ab9 */ /* 0x000fe20000000a00 */
[----:B------:R-:W-:Y:S02]  /*23420*/  ISETP.GE.AND P5, PT, R16, UR4, PT ;  /* 0x0000000410007c0c */ /* 0x000fe4000bfa6270 */
[----:B------:R-:W-:Y:S02]  /*23430*/  ISETP.GE.AND P4, PT, R214, UR4, PT ;  /* 0x00000004d6007c0c */ /* 0x000fe4000bf86270 */
[----:B------:R-:W-:Y:S02]  /*23440*/  ISETP.GE.AND P3, PT, R19, UR4, PT ;  /* 0x0000000413007c0c */ /* 0x000fe4000bf66270 */
[----:B------:R-:W-:-:S07]  /*23450*/  ISETP.GE.AND P2, PT, R22, UR4, PT ;  /* 0x0000000416007c0c */ /* 0x000fce000bf46270 */
[----:B--2---:R-:W-:-:S04]  /*23460*/  @!P5 LEA R2, P6, R16, R13, 0x1 ;  /* 0x0000000d1002d211 */ /* 0x004fc800078c08ff */
[----:B---3--:R-:W-:Y:S02]  /*23470*/  @!P5 LEA.HI.X R3, R16, R9, R17, 0x1, P6 ;  /* 0x000000091003d211 */ /* 0x008fe400030f0c11 */
        /* <DEDUP_REMOVED lines=10> */
.L_x_674:
[----:B------:R-:W-:Y:S05]  /*23520*/  BSYNC B1 ;  /* 0x0000000000017941 */ /* 0x000fea0003800000 */
.L_x_673:
[----:B---34-:R3:W4:Y:S01]  /*23530*/  SHFL.IDX PT, R9, R11, 0x1, 0x181f ;  /* 0x00381f000b097f89 */ /* 0x01872200000e0000 */
        /* <DEDUP_REMOVED lines=21> */
.L_x_676:
[----:B------:R-:W-:Y:S05]  /*23690*/  BSYNC B1 ;  /* 0x0000000000017941 */ /* 0x000fea0003800000 */
.L_x_675:
[----:B0---4-:R0:W4:Y:S01]  /*236a0*/  SHFL.IDX PT, R9, R11, 0x2, 0x181f ;  /* 0x00581f000b097f89 */ /* 0x01112200000e0000 */
        /* <DEDUP_REMOVED lines=12> */
[----:B----4-:R-:W-:Y:S02]  /*23770*/  @!P3 LEA.HI.X R3, R16, R9, R17, 0x1, P6 ;  /* 0x000000091003b211 */ /* 0x010fe400030f0c11 */
        /* <DEDUP_REMOVED lines=8> */
.L_x_678:
[----:B------:R-:W-:Y:S05]  /*23800*/  BSYNC B1 ;  /* 0x0000000000017941 */ /* 0x000fea0003800000 */
.L_x_677:
[----:B------:R-:W-:Y:S01]  /*23810*/  VIADD R0, R12, 0x60 ;  /* 0x000000600c007836 */ /* 0x000fe20000000000 */
[----:B0--3--:R-:W0:Y:S04]  /*23820*/  SHFL.IDX PT, R11, R11, 0x3, 0x181f ;  /* 0x00781f000b0b7f89 */ /* 0x009e2800000e0000 */
[----:B------:R-:W-:Y:S01]  /*23830*/  ISETP.GE.AND P0, PT, R0, R15, PT ;  /* 0x0000000f0000720c */ /* 0x000fe20003f06270 */
[----:B----4-:R3:W4:-:S12]  /*23840*/  SHFL.IDX PT, R9, R10, 0x3, 0x181f ;  /* 0x00781f000a097f89 */ /* 0x01071800000e0000 */
[----:B---3--:R-:W-:Y:S05]  /*23850*/  @P0 BRA `(.L_x_667) ;  /* 0x0000000000480947 */ /* 0x008fea0003800000 */
[----:B------:R-:W-:Y:S01]  /*23860*/  ULDC UR4, c[0x0][0xac8] ;  /* 0x0002b20000047ab9 */ /* 0x000fe20000000800 */
[----:B------:R-:W-:Y:S01]  /*23870*/  ULDC.64 UR6, c[0x0][0x208] ;  /* 0x0000820000067ab9 */ /* 0x000fe20000000a00 */
[----:B------:R-:W-:Y:S02]  /*23880*/  ISETP.GE.AND P3, PT, R16, UR4, PT ;  /* 0x0000000410007c0c */ /* 0x000fe4000bf66270 */
[----:B------:R-:W-:Y:S02]  /*23890*/  ISETP.GE.AND P2, PT, R214, UR4, PT ;  /* 0x00000004d6007c0c */ /* 0x000fe4000bf46270 */
[----:B------:R-:W-:Y:S02]  /*238a0*/  ISETP.GE.AND P1, PT, R19, UR4, PT ;  /* 0x0000000413007c0c */ /* 0x000fe4000bf26270 */
[----:B------:R-:W-:-:S07]  /*238b0*/  ISETP.GE.AND P0, PT, R22, UR4, PT ;  /* 0x0000000416007c0c */ /* 0x000fce000bf06270 */
[-C--:B----4-:R-:W-:Y:S02]  /*238c0*/  @!P3 LEA R2, P6, R16, R9.reuse, 0x1 ;  /* 0x000000091002b211 */ /* 0x090fe400078c08ff */
[-C--:B------:R-:W-:Y:S02]  /*238d0*/  @!P2 LEA R4, P5, R212, R9.reuse, 0x1 ;  /* 0x00000009d404a211 */ /* 0x080fe400078a08ff */
[C---:B------:R-:W-:Y:S02]  /*238e0*/  @!P1 LEA R6, P4, R19.reuse, R9, 0x1 ;  /* 0x0000000913069211 */ /* 0x040fe400078808ff */
        /* <DEDUP_REMOVED lines=9> */
.L_x_667:
[----:B------:R-:W-:Y:S05]  /*23980*/  BSYNC B0 ;  /* 0x0000000000007941 */ /* 0x000fea0003800000 */
.L_x_657:
[----:B------:R-:W-:Y:S02]  /*23990*/  ULDC UR4, c[0x0][0xc3c] ;  /* 0x00030f0000047ab9 */ /* 0x000fe40000000800 */
[----:B-1----:R-:W-:-:S13]  /*239a0*/  ISETP.GE.AND P0, PT, R131, UR4, PT ;  /* 0x0000000483007c0c */ /* 0x002fda000bf06270 */
[----:B------:R-:W-:Y:S05]  /*239b0*/  @!P0 BRA `(.L_x_679) ;  /* 0xfffffddc00c08947 */ /* 0x000fea000383ffff */
[----:B------:R-:W-:Y:S05]  /*239c0*/  BRA `(.L_x_434) ;  /* 0x0000007800807947 */ /* 0x000fea0003800000 */
.L_x_432:
[----:B------:R-:W-:-:S08]  /*239d0*/  NOP ;  /* 0x0000000000007918 */ /* 0x000fd00000000000 */
[----:B------:R-:W0:-:S00]  /*239e0*/  USETMAXREG.DEALLOC.CTAPOOL 0x28 ;  /* 0x00000028000079c8 */ /* 0x000e0000080e0500 */
[----:B0-----:R-:W-:Y:S02]  /*239f0*/  LOP3.LUT R2, R2, 0x3, RZ, 0xc0, !PT ;  /* 0x0000000302027812 */ /* 0x001fe400078ec0ff */
[----:B------:R-:W-:Y:S02]  /*23a00*/  LOP3.LUT R18, R18, 0xffffffbf, RZ, 0xc0, !PT ;  /* 0xffffffbf12127812 */ /* 0x000fe400078ec0ff */
[----:B------:R-:W-:Y:S02]  /*23a10*/  MOV R6, RZ ;  /* 0x000000ff00067202 */ /* 0x000fe40000000f00 */
        /* <DEDUP_REMOVED lines=11> */
.L_x_680:
[----:B------:R-:W-:Y:S01]  /*23ad0*/  LOP3.LUT R7, R0, 0x1f, RZ, 0xc0, !PT ;  /* 0x0000001f00077812 */ /* 0x000fe200078ec0ff */
[----:B------:R-:W-:Y:S01]  /*23ae0*/  ULDC UR4, c[0x0][0xc3c] ;  /* 0x00030f0000047ab9 */ /* 0x000fe20000000800 */
[----:B------:R-:W-:Y:S01]  /*23af0*/  IMAD.MOV.U32 R9, RZ, RZ, RZ ;  /* 0x000000ffff097224 */ /* 0x000fe200078e00ff */
[----:B------:R-:W-:Y:S01]  /*23b00*/  ULDC.64 UR6, c[0x0][0x208] ;  /* 0x0000820000067ab9 */ /* 0x000fe20000000a00 */
[----:B------:R-:W-:Y:S01]  /*23b10*/  ISETP.NE.AND P0, PT, R7, 0x1f, PT ;  /* 0x0000001f0700780c */ /* 0x000fe20003f05270 */
[----:B------:R-:W-:-:S03]  /*23b20*/  ULDC UR5, c[0x0][0xc38] ;  /* 0x00030e0000057ab9 */ /* 0x000fc60000000800 */
[----:B------:R-:W-:-:S13]  /*23b30*/  ISETP.GE.OR P1, PT, R7, UR4, !P0 ;  /* 0x0000000407007c0c */ /* 0x000fda000c726670 */
[----:B------:R-:W0:Y:S08]  /*23b40*/  @!P1 LDC.64 R4, c[0x0][0xc80] ;  /* 0x00032000ff049b82 */ /* 0x000e300000000a00 */
[----:B------:R-:W1:Y:S01]  /*23b50*/  @!P1 LDC.64 R2, c[0x0][0xc78] ;  /* 0x00031e00ff029b82 */ /* 0x000e620000000a00 */
[----:B0-----:R-:W-:-:S05]  /*23b60*/  @!P1 IMAD.WIDE.U32 R4, R7, 0x4, R4 ;  /* 0x0000000407049825 */ /* 0x001fca00078e0004 */
[----:B------:R-:W2:Y:S01]  /*23b70*/  @!P1 LDG.E R6, desc[UR6][R4.64] ;  /* 0x0000000604069981 */ /* 0x000ea2000c1e1900 */
[----:B-1----:R-:W-:-:S05]  /*23b80*/  @!P1 IMAD.WIDE.U32 R2, R7, 0x4, R2 ;  /* 0x0000000407029825 */ /* 0x002fca00078e0002 */
[----:B------:R-:W2:Y:S01]  /*23b90*/  @!P1 LDG.E R9, desc[UR6][R2.64] ;  /* 0x0000000602099981 */ /* 0x000ea2000c1e1900 */
[C---:B------:R-:W-:Y:S02]  /*23ba0*/  ISETP.NE.AND P1, PT, R7.reuse, RZ, PT ;  /* 0x000000ff0700720c */ /* 0x040fe40003f25270 */
[C---:B------:R-:W-:Y:S02]  /*23bb0*/  ISETP.GE.U32.AND P2, PT, R7.reuse, 0x2, PT ;  /* 0x000000020700780c */ /* 0x040fe40003f46070 */
[C---:B------:R-:W-:Y:S02]  /*23bc0*/  ISETP.GE.U32.AND P3, PT, R7.reuse, 0x4, PT ;  /* 0x000000040700780c */ /* 0x040fe40003f66070 */
[C---:B------:R-:W-:Y:S02]  /*23bd0*/  ISETP.GE.U32.AND P4, PT, R7.reuse, 0x8, PT ;  /* 0x000000080700780c */ /* 0x040fe40003f86070 */
[----:B------:R-:W-:Y:S01]  /*23be0*/  ISETP.GE.U32.AND P5, PT, R7, 0x10, PT ;  /* 0x000000100700780c */ /* 0x000fe20003fa6070 */
[----:B------:R-:W0:Y:S01]  /*23bf0*/  S2UR UR6, SR_CTAID.X ;  /* 0x00000000000679c3 */ /* 0x000e220000002500 */
[----:B------:R-:W-:Y:S01]  /*23c00*/  UMOV UR4, URZ ;  /* 0x0000003f00047c82 */ /* 0x000fe20008000000 */
[----:B--2---:R-:W-:-:S05]  /*23c10*/  IMAD R8, R6, R9, RZ ;  /* 0x0000000906087224 */ /* 0x004fca00078e02ff */
[----:B------:R-:W1:Y:S02]  /*23c20*/  SHFL.UP PT, R10, R8, 0x1, RZ ;  /* 0x04200000080a7989 */ /* 0x000e6400000e00ff */
[----:B-1----:R-:W-:-:S05]  /*23c30*/  SEL R11, R10, RZ, P1 ;  /* 0x000000ff0a0b7207 */ /* 0x002fca0000800000 */
[----:B------:R-:W-:-:S05]  /*23c40*/  IMAD.IADD R11, R8, 0x1, R11 ;  /* 0x00000001080b7824 */ /* 0x000fca00078e020b */
        /* <DEDUP_REMOVED lines=20> */
.L_x_684:
[----:B------:R-:W0:Y:S01]  /*23d90*/  LDC R2, c[0x0][0xc3c] ;  /* 0x00030f00ff027b82 */ /* 0x000e220000000800 */
[----:B------:R-:W-:Y:S01]  /*23da0*/  UIADD3 UR4, UR4, 0x1f, URZ ;  /* 0x0000001f04047890 */ /* 0x000fe2000fffe03f */
[----:B------:R-:W-:Y:S02]  /*23db0*/  ULDC UR7, c[0x0][0xc3c] ;  /* 0x00030f0000077ab9 */ /* 0x000fe40000000800 */
[----:B------:R-:W-:-:S03]  /*23dc0*/  IMAD.U32 R27, RZ, RZ, UR7 ;  /* 0x00000007ff1b7e24 */ /* 0x000fc6000f8e00ff */
[----:B0-----:R-:W-:-:S13]  /*23dd0*/  ISETP.LE.AND P6, PT, R2, UR4, PT ;  /* 0x0000000402007c0c */ /* 0x001fda000bfc3270 */
[----:B------:R-:W-:Y:S05]  /*23de0*/  @P6 BRA `(.L_x_683) ;  /* 0x0000000400b06947 */ /* 0x000fea0003800000 */
[----:B------:R-:W-:Y:S01]  /*23df0*/  VIADD R9, R7, UR4 ;  /* 0x0000000407097c36 */ /* 0x000fe20008000000 */
[----:B------:R-:W-:Y:S01]  /*23e00*/  ULDC.64 UR8, c[0x0][0x208] ;  /* 0x0000820000087ab9 */ /* 0x000fe20000000a00 */
        /* <DEDUP_REMOVED lines=30> */
.L_x_682:
[----:B------:R-:W-:Y:S02]  /*23ff0*/  IMAD.IADD R11, R8, 0x1, -R3 ;  /* 0x00000001080b7824 */ /* 0x000fe400078e0a03 */
[----:B------:R-:W-:Y:S02]  /*24000*/  IMAD.MOV.U32 R24, RZ, RZ, RZ ;  /* 0x000000ffff187224 */ /* 0x000fe400078e00ff */
        /* <DEDUP_REMOVED lines=16> */
.L_x_685:
[----:B-1----:R-:W-:Y:S01]  /*24110*/  IMAD R24, R24, UR5, R11 ;  /* 0x0000000518187c24 */ /* 0x002fe2000f8e020b */
[----:B------:R-:W-:Y:S01]  /*24120*/  MOV R11, R12 ;  /* 0x0000000c000b7202 */ /* 0x000fe20000000f00 */
[----:B------:R-:W-:Y:S01]  /*24130*/  IMAD.MOV.U32 R2, RZ, RZ, RZ ;  /* 0x000000ffff027224 */ /* 0x000fe200078e00ff */
[----:B------:R-:W-:Y:S01]  /*24140*/  IABS R12, R6 ;  /* 0x00000006000c7213 */ /* 0x000fe20000000000 */
[----:B------:R-:W-:Y:S01]  /*24150*/  VIADD R27, R27, UR4 ;  /* 0x000000041b1b7c36 */ /* 0x000fe20008000000 */
[----:B------:R-:W-:Y:S01]  /*24160*/  IADD3 R25, -R24, UR6, RZ ;  /* 0x0000000618197c10 */ /* 0x000fe2000fffe1ff */
[----:B------:R-:W-:Y:S01]  /*24170*/  IMAD R11, R11, R4, RZ ;  /* 0x000000040b0b7224 */ /* 0x000fe200078e02ff */
[----:B0-----:R-:W-:Y:S01]  /*24180*/  IABS R5, R9 ;  /* 0x0000000900057213 */ /* 0x001fe20000000000 */
[----:B------:R-:W-:Y:S01]  /*24190*/  IMAD.MOV R12, RZ, RZ, -R12 ;  /* 0x000000ffff0c7224 */ /* 0x000fe200078e0a0c */
[----:B------:R-:W-:Y:S01]  /*241a0*/  IABS R10, R25 ;  /* 0x00000019000a7213 */ /* 0x000fe20000000000 */
[----:B------:R-:W-:Y:S01]  /*241b0*/  IMAD.HI.U32 R2, R3, R11, R2 ;  /* 0x0000000b03027227 */ /* 0x000fe200078e0002 */
[----:B------:R-:W0:Y:S03]  /*241c0*/  I2F.RP R8, R5 ;  /* 0x0000000500087306 */ /* 0x000e260000209400 */
[----:B------:R-:W-:-:S02]  /*241d0*/  IMAD.MOV.U32 R3, RZ, RZ, R10 ;  /* 0x000000ffff037224 */ /* 0x000fc400078e000a */
[----:B------:R-:W-:Y:S02]  /*241e0*/  IMAD.MOV.U32 R10, RZ, RZ, R12 ;  /* 0x000000ffff0a7224 */ /* 0x000fe400078e000c */
[----:B------:R-:W-:-:S04]  /*241f0*/  IMAD.HI.U32 R2, R2, R3, RZ ;  /* 0x0000000302027227 */ /* 0x000fc800078e00ff */
[----:B------:R-:W-:Y:S01]  /*24200*/  IMAD R3, R2, R10, R3 ;  /* 0x0000000a02037224 */ /* 0x000fe200078e0203 */
[----:B0-----:R-:W0:Y:S04]  /*24210*/  MUFU.RCP R8, R8 ;  /* 0x0000000800087308 */ /* 0x001e280000001000 */
[----:B------:R-:W-:-:S13]  /*24220*/  ISETP.GT.U32.AND P1, PT, R4, R3, PT ;  /* 0x000000030400720c */ /* 0x000fda0003f24070 */
[----:B------:R-:W-:Y:S02]  /*24230*/  @!P1 IMAD.IADD R3, R3, 0x1, -R4 ;  /* 0x0000000103039824 */ /* 0x000fe400078e0a04 */
[----:B------:R-:W-:Y:S01]  /*24240*/  @!P1 VIADD R2, R2, 0x1 ;  /* 0x0000000102029836 */ /* 0x000fe20000000000 */
[----:B------:R-:W-:Y:S01]  /*24250*/  ISETP.NE.AND P1, PT, R6, RZ, PT ;  /* 0x000000ff0600720c */ /* 0x000fe20003f25270 */
[----:B0-----:R-:W-:Y:S01]  /*24260*/  VIADD R10, R8, 0xffffffe ;  /* 0x0ffffffe080a7836 */ /* 0x001fe20000000000 */
[----:B------:R-:W-:Y:S02]  /*24270*/  ISETP.GE.U32.AND P0, PT, R3, R4, PT ;  /* 0x000000040300720c */ /* 0x000fe40003f06070 */
[----:B------:R-:W-:Y:S01]  /*24280*/  LOP3.LUT R4, R25, R6, RZ, 0x3c, !PT ;  /* 0x0000000619047212 */ /* 0x000fe200078e3cff */
[----:B------:R0:W1:Y:S03]  /*24290*/  F2I.FTZ.U32.TRUNC.NTZ R3, R10 ;  /* 0x0000000a00037305 */ /* 0x000066000021f000 */
        /* <DEDUP_REMOVED lines=12> */
[----:B------:R-:W-:Y:S02]  /*24360*/  IMAD.MOV.U32 R3, RZ, RZ, R4 ;  /* 0x000000ffff037224 */ /* 0x000fe400078e0004 */
[----:B------:R-:W-:Y:S02]  /*24370*/  IMAD.MOV.U32 R4, RZ, RZ, R10 ;  /* 0x000000ffff047224 */ /* 0x000fe400078e000a */
[----:B------:R-:W-:-:S04]  /*24380*/  IMAD.HI.U32 R2, R2, R3, RZ ;  /* 0x0000000302027227 */ /* 0x000fc800078e00ff */
[----:B------:R-:W-:Y:S01]  /*24390*/  IMAD R4, R2, R4, R3 ;  /* 0x0000000402047224 */ /* 0x000fe200078e0203 */
[----:B------:R-:W-:Y:S01]  /*243a0*/  LOP3.LUT R3, R8, R9, RZ, 0x3c, !PT ;  /* 0x0000000908037212 */ /* 0x000fe200078e3cff */
[----:B------:R-:W-:-:S03]  /*243b0*/  IMAD R6, R6, R8, RZ ;  /* 0x0000000806067224 */ /* 0x000fc600078e02ff */
[----:B------:R-:W-:Y:S01]  /*243c0*/  ISETP.GT.U32.AND P1, PT, R5, R4, PT ;  /* 0x000000040500720c */ /* 0x000fe20003f24070 */
[----:B------:R-:W-:Y:S01]  /*243d0*/  IMAD.IADD R25, R25, 0x1, -R6 ;  /* 0x0000000119197824 */ /* 0x000fe200078e0a06 */
        /* <DEDUP_REMOVED lines=10> */
[----:B------:R-:W-:-:S05]  /*24480*/  IMAD R9, R9, 0x1000000, R2 ;  /* 0x0100000009097824 */ /* 0x000fca00078e0202 */
[----:B------:R-:W-:Y:S01]  /*24490*/  LEA R26, R26, R9, 0x10 ;  /* 0x000000091a1a7211 */ /* 0x000fe200078e80ff */
[----:B------:R-:W-:Y:S06]  /*244a0*/  BRA `(.L_x_686) ;  /* 0x00000000000c7947 */ /* 0x000fec0003800000 */
.L_x_683:
[----:B------:R-:W-:Y:S02]  /*244b0*/  IMAD.MOV.U32 R25, RZ, RZ, RZ ;  /* 0x000000ffff197224 */ /* 0x000fe400078e00ff */
[----:B------:R-:W-:Y:S02]  /*244c0*/  IMAD.U32 R24, RZ, RZ, UR6 ;  /* 0x00000006ff187e24 */ /* 0x000fe4000f8e00ff */
[----:B------:R-:W-:-:S07]  /*244d0*/  IMAD.MOV.U32 R26, RZ, RZ, RZ ;  /* 0x000000ffff1a7224 */ /* 0x000fce00078e00ff */
.L_x_686:
[----:B------:R-:W-:-:S13]  /*244e0*/  ISETP.NE.AND P0, PT, R7, RZ, PT ;  /* 0x000000ff0700720c */ /* 0x000fda0003f05270 */
[----:B------:R-:W0:Y:S01]  /*244f0*/  @!P0 S2R R3, SR_CgaCtaId ;  /* 0x0000000000038919 */ /* 0x000e220000008800 */
[----:B------:R-:W-:-:S04]  /*24500*/  @!P0 MOV R2, 0x400 ;  /* 0x0000040000028802 */ /* 0x000fc80000000f00 */
[----:B0-----:R-:W-:-:S05]  /*24510*/  @!P0 LEA R2, R3, R2, 0x18 ;  /* 0x0000000203028211 */ /* 0x001fca00078ec0ff */
[----:B------:R1:W-:Y:S01]  /*24520*/  @!P0 STS.128 [R2+0x388d0], R24 ;  /* 0x0388d01802008388 */ /* 0x0003e20000000c00 */
[----:B------:R-:W-:Y:S06]  /*24530*/  BAR.ARV 0x5, 0x180 ;  /* 0x0146000000007b1d */ /* 0x000fec0000002000 */
.L_x_681:
[----:B------:R2:W-:Y:S01]  /*24540*/  STL [R1+0x2c], RZ ;  /* 0x00002cff01007387 */ /* 0x0005e20000100800 */
[----:B------:R-:W-:Y:S01]  /*24550*/  ULDC UR4, c[0x0][0xc3c] ;  /* 0x00030f0000047ab9 */ /* 0x000fe20000000800 */
[----:B------:R-:W-:Y:S01]  /*24560*/  IMAD.MOV.U32 R29, RZ, RZ, 0x1 ;  /* 0x00000001ff1d7424 */ /* 0x000fe200078e00ff */
[----:B0-----:R-:W-:Y:S01]  /*24570*/  ISETP.GE.AND P0, PT, R27, UR4, PT ;  /* 0x000000041b007c0c */ /* 0x001fe2000bf06270 */
[----:B------:R-:W-:-:S12]  /*24580*/  IMAD.MOV.U32 R23, RZ, RZ, RZ ;  /* 0x000000ffff177224 */ /* 0x000fd800078e00ff */
[----:B--2---:R-:W-:Y:S05]  /*24590*/  @P0 BRA `(.L_x_687) ;  /* 0x0000006800b00947 */ /* 0x004fea0003800000 */
[----:B------:R-:W0:Y:S01]  /*245a0*/  S2UR UR5, SR_CgaCtaId ;  /* 0x00000000000579c3 */ /* 0x000e220000008800 */
[----:B------:R2:W-:Y:S01]  /*245b0*/  STL [R1+0x2c], RZ ;  /* 0x00002cff01007387 */ /* 0x0005e20000100800 */
[C---:B------:R-:W-:Y:S01]  /*245c0*/  IMAD.SHL.U32 R34, R0.reuse, 0x8, RZ ;  /* 0x0000000800227824 */ /* 0x040fe200078e00ff */
[----:B------:R-:W-:Y:S01]  /*245d0*/  LOP3.LUT R4, R0, 0x7f, RZ, 0xc0, !PT ;  /* 0x0000007f00047812 */ /* 0x000fe200078ec0ff */
[----:B------:R-:W-:Y:S01]  /*245e0*/  UMOV UR4, 0x400 ;  /* 0x0000040000047882 */ /* 0x000fe20000000000 */
[----:B------:R-:W-:Y:S01]  /*245f0*/  BSSY B8, `(.L_x_687) ;  /* 0x00006a6000087945 */ /* 0x000fe20003800000 */
[----:B------:R-:W-:Y:S01]  /*24600*/  IMAD.MOV.U32 R30, RZ, RZ, 0x1 ;  /* 0x00000001ff1e7424 */ /* 0x000fe200078e00ff */
[----:B------:R-:W-:Y:S01]  /*24610*/  LOP3.LUT R3, R34, 0x1f8, RZ, 0xc0, !PT ;  /* 0x000001f822037812 */ /* 0x000fe200078ec0ff */
[----:B------:R-:W-:Y:S01]  /*24620*/  IMAD.SHL.U32 R33, R4, 0x8, RZ ;  /* 0x0000000804217824 */ /* 0x000fe200078e00ff */
[----:B------:R-:W-:Y:S01]  /*24630*/  LOP3.LUT R34, R34, 0x38, RZ, 0xc0, !PT ;  /* 0x0000003822227812 */ /* 0x000fe200078ec0ff */
[----:B------:R-:W-:Y:S01]  /*24640*/  IMAD.MOV.U32 R28, RZ, RZ, RZ ;  /* 0x000000ffff1c7224 */ /* 0x000fe200078e00ff */
[----:B-1----:R-:W-:Y:S01]  /*24650*/  LOP3.LUT R2, R3, 0x38, R0, 0x78, !PT ;  /* 0x0000003803027812 */ /* 0x002fe200078e7800 */
[----:B------:R-:W-:Y:S01]  /*24660*/  IMAD.SHL.U32 R0, R0, 0x10, RZ ;  /* 0x0000001000007824 */ /* 0x000fe200078e00ff */
[----:B------:R-:W-:Y:S01]  /*24670*/  LOP3.LUT R37, R34, 0xc0, RZ, 0xfc, !PT ;  /* 0x000000c022257812 */ /* 0x000fe200078efcff */
[----:B------:R-:W-:Y:S01]  /*24680*/  IMAD.MOV.U32 R23, RZ, RZ, RZ ;  /* 0x000000ffff177224 */ /* 0x000fe200078e00ff */
[----:B------:R-:W-:Y:S01]  /*24690*/  LOP3.LUT R33, R2, 0x200, R33, 0xf8, !PT ;  /* 0x0000020002217812 */ /* 0x000fe200078ef821 */
[----:B------:R-:W-:Y:S01]  /*246a0*/  IMAD.MOV.U32 R29, RZ, RZ, 0x1 ;  /* 0x00000001ff1d7424 */ /* 0x000fe200078e00ff */
[----:B------:R-:W-:Y:S01]  /*246b0*/  SHF.R.U32.HI R2, RZ, 0x3, R4 ;  /* 0x00000003ff027819 */ /* 0x000fe20000011604 */
[----:B------:R-:W-:Y:S01]  /*246c0*/  ULDC.64 UR38, c[0x0][0x198] ;  /* 0x0000660000267ab9 */ /* 0x000fe20000000a00 */
[----:B------:R-:W-:-:S02]  /*246d0*/  ULOP3.LUT UR37, UR60, 0x2, URZ, 0xfc, !UPT ;  /* 0x000000023c257892 */ /* 0x000fc4000f8efc3f */
[----:B------:R-:W-:Y:S01]  /*246e0*/  LOP3.LUT R0, R2, 0x70, R0, 0xf8, !PT ;  /* 0x0000007002007812 */ /* 0x000fe200078ef800 */
[----:B------:R-:W-:Y:S01]  /*246f0*/  ULDC UR36, c[0x0][0xc] ;  /* 0x0000030000247ab9 */ /* 0x000fe20000000800 */
[C---:B------:R-:W-:Y:S01]  /*24700*/  LOP3.LUT R2, R34.reuse, 0x40, RZ, 0xfc, !PT ;  /* 0x0000004022027812 */ /* 0x040fe200078efcff */
[----:B0-----:R-:W-:Y:S01]  /*24710*/  ULEA UR4, UR5, UR4, 0x18 ;  /* 0x0000000405047291 */ /* 0x001fe2000f8ec03f */
[----:B------:R-:W-:-:S05]  /*24720*/  LOP3.LUT R0, R34, 0x80, RZ, 0xfc, !PT ;  /* 0x0000008022007812 */ /* 0x000fca00078efcff */
[----:B------:R-:W-:-:S04]  /*24730*/  IMAD.U32 R16, RZ, RZ, UR4 ;  /* 0x00000004ff107e24 */ /* 0x000fc8000f8e00ff */
[----:B--2---:R-:W-:-:S07]  /*24740*/  IMAD R36, R33, 0x2, R16 ;  /* 0x0000000221247824 */ /* 0x004fce00078e0210 */
.L_x_798:
[----:B0-----:R-:W0:Y:S01]  /*24750*/  LDC.64 R2, c[0x0][0xc88] ;  /* 0x00032200ff027b82 */ /* 0x001e220000000a00 */
[----:B------:R-:W-:Y:S01]  /*24760*/  ULDC.64 UR4, c[0x0][0x208] ;  /* 0x0000820000047ab9 */ /* 0x000fe20000000a00 */
[----:B0-----:R-:W-:-:S05]  /*24770*/  IMAD.WIDE R2, R27, 0x4, R2 ;  /* 0x000000041b027825 */ /* 0x001fca00078e0202 */
[----:B--2---:R-:W2:Y:S01]  /*24780*/  LDG.E R31, desc[UR4][R2.64] ;  /* 0x00000004021f7981 */ /* 0x004ea2000c1e1900 */
[----:B------:R-:W-:Y:S05]  /*24790*/  YIELD ;  /* 0x0000000000007946 */ /* 0x000fea0003800000 */
[----:B------:R-:W-:Y:S01]  /*247a0*/  ULDC.64 UR4, c[0x0][0xa28] ;  /* 0x00028a0000047ab9 */ /* 0x000fe20000000a00 */
[----:B------:R-:W-:Y:S01]  /*247b0*/  ULDC.64 UR8, c[0x0][0xa18] ;  /* 0x0002860000087ab9 */ /* 0x000fe20000000a00 */
[----:B------:R-:W-:Y:S01]  /*247c0*/  ISETP.NE.U32.AND P0, PT, RZ, UR4, PT ;  /* 0x00000004ff007c0c */ /* 0x000fe2000bf05070 */
[----:B------:R-:W-:Y:S01]  /*247d0*/  IMAD.MOV.U32 R11, RZ, RZ, RZ ;  /* 0x000000ffff0b7224 */ /* 0x000fe200078e00ff */
[----:B------:R-:W-:Y:S01]  /*247e0*/  ULDC.64 UR10, c[0x0][0x208] ;  /* 0x00008200000a7ab9 */ /* 0x000fe20000000a00 */
[----:B------:R-:W-:Y:S01]  /*247f0*/  ULDC.64 UR6, c[0x0][0xa10] ;  /* 0x0002840000067ab9 */ /* 0x000fe20000000a00 */
[----:B------:R-:W-:-:S02]  /*24800*/  ISETP.NE.AND.EX P0, PT, RZ, UR5, PT, P0 ;  /* 0x00000005ff007c0c */ /* 0x000fc4000bf05300 */
[----:B--2---:R-:W-:-:S11]  /*24810*/  SHF.R.S32.HI R0, RZ, 0x1f, R31 ;  /* 0x0000001fff007819 */ /* 0x004fd6000001141f */
[C---:B------:R-:W-:Y:S01]  /*24820*/  @P0 LEA R2, P1, R31.reuse, UR4, 0x2 ;  /* 0x000000041f020c11 */ /* 0x040fe2000f8210ff */
[C---:B------:R-:W-:Y:S01]  /*24830*/  IMAD.SHL.U32 R17, R31.reuse, 0x4, RZ ;  /* 0x000000041f117824 */ /* 0x040fe200078e00ff */
[C-C-:B------:R-:W-:Y:S01]  /*24840*/  SHF.L.U64.HI R19, R31.reuse, 0x2, R0.reuse ;  /* 0x000000021f137819 */ /* 0x140fe20000010200 */
[----:B------:R0:W-:Y:S01]  /*24850*/  STL [R1+0x20], R0 ;  /* 0x0000200001007387 */ /* 0x0001e20000100800 */
[----:B------:R-:W-:Y:S01]  /*24860*/  @P0 LEA.HI.X R3, R31, UR5, R0, 0x2, P1 ;  /* 0x000000051f030c11 */ /* 0x000fe200088f1400 */
[----:B------:R-:W-:Y:S01]  /*24870*/  ULDC.64 UR4, c[0x0][0xa00] ;  /* 0x0002800000047ab9 */ /* 0x000fe20000000a00 */
[----:B------:R-:W-:-:S03]  /*24880*/  ISETP.NE.U32.AND P1, PT, RZ, UR8, PT ;  /* 0x00000008ff007c0c */ /* 0x000fc6000bf25070 */
[----:B------:R1:W2:Y:S01]  /*24890*/  @P0 LDG.E R11, desc[UR10][R2.64] ;  /* 0x0000000a020b0981 */ /* 0x0002a2000c1e1900 */
[----:B------:R-:W-:Y:S01]  /*248a0*/  ISETP.NE.AND.EX P1, PT, RZ, UR9, PT, P1 ;  /* 0x00000009ff007c0c */ /* 0x000fe2000bf25310 */
[----:B------:R-:W-:Y:S01]  /*248b0*/  IMAD.MOV.U32 R35, RZ, RZ, RZ ;  /* 0x000000ffff237224 */ /* 0x000fe200078e00ff */
[----:B------:R-:W-:Y:S01]  /*248c0*/  ISETP.NE.U32.AND P0, PT, RZ, UR4, PT ;  /* 0x00000004ff007c0c */ /* 0x000fe2000bf05070 */
[----:B0-----:R-:W-:Y:S01]  /*248d0*/  IMAD.MOV.U32 R0, RZ, RZ, RZ ;  /* 0x000000ffff007224 */ /* 0x001fe200078e00ff */
[----:B------:R-:W-:Y:S02]  /*248e0*/  ISETP.NE.U32.AND P2, PT, RZ, UR6, PT ;  /* 0x00000006ff007c0c */ /* 0x000fe4000bf45070 */
[----:B------:R-:W-:Y:S02]  /*248f0*/  ISETP.NE.AND.EX P0, PT, RZ, UR5, PT, P0 ;  /* 0x00000005ff007c0c */ /* 0x000fe4000bf05300 */
[----:B------:R-:W-:Y:S02]  /*24900*/  ISETP.NE.AND.EX P2, PT, RZ, UR7, PT, P2 ;  /* 0x00000007ff007c0c */ /* 0x000fe4000bf45320 */
[C---:B-1----:R-:W-:Y:S01]  /*24910*/  IADD3 R2, P3, R17.reuse, UR4, RZ ;  /* 0x0000000411027c10 */ /* 0x042fe2000ff7e0ff */
[----:B------:R-:W-:Y:S01]  /*24920*/  ULDC UR4, c[0x0][0x288] ;  /* 0x0000a20000047ab9 */ /* 0x000fe20000000800 */
[----:B------:R-:W-:-:S02]  /*24930*/  IADD3 R4, P4, R17, UR6, RZ ;  /* 0x0000000611047c10 */ /* 0x000fc4000ff9e0ff */
[----:B------:R-:W-:Y:S02]  /*24940*/  IADD3.X R3, R19, UR5, RZ, P3, !PT ;  /* 0x0000000513037c10 */ /* 0x000fe40009ffe4ff */
[----:B------:R-:W-:Y:S01]  /*24950*/  @P1 IADD3 R6, P3, R17, UR8, RZ ;  /* 0x0000000811061c10 */ /* 0x000fe2000ff7e0ff */
[----:B------:R-:W-:Y:S01]  /*24960*/  IMAD.U32 R8, RZ, RZ, UR4 ;  /* 0x00000004ff087e24 */ /* 0x000fe2000f8e00ff */
[----:B------:R-:W-:Y:S01]  /*24970*/  ULDC.64 UR4, c[0x0][0x418] ;  /* 0x0001060000047ab9 */ /* 0x000fe20000000a00 */
[C---:B------:R-:W-:Y:S01]  /*24980*/  IADD3.X R5, R19.reuse, UR7, RZ, P4, !PT ;  /* 0x0000000713057c10 */ /* 0x040fe2000a7fe4ff */
[----:B------:R-:W5:Y:S01]  /*24990*/  @P0 LDG.E R35, desc[UR10][R2.64] ;  /* 0x0000000a02230981 */ /* 0x000f62000c1e1900 */
[----:B------:R-:W-:Y:S01]  /*249a0*/  @P1 IADD3.X R7, R19, UR9, RZ, P3, !PT ;  /* 0x0000000913071c10 */ /* 0x000fe20009ffe4ff */
[----:B------:R-:W-:Y:S02]  /*249b0*/  UISETP.NE.U32.AND UP0, UPT, UR4, URZ, UPT ;  /* 0x0000003f0400728c */ /* 0x000fe4000bf05070 */
[----:B------:R-:W5:Y:S01]  /*249c0*/  @P2 LDG.E R0, desc[UR10][R4.64] ;  /* 0x0000000a04002981 */ /* 0x000f62000c1e1900 */
[----:B------:R-:W-:-:S03]  /*249d0*/  ULDC UR4, c[0x0][0x424] ;  /* 0x0001090000047ab9 */ /* 0x000fc60000000800 */
[----:B------:R0:W3:Y:S01]  /*249e0*/  @P1 LDG.E R8, desc[UR10][R6.64] ;  /* 0x0000000a06081981 */ /* 0x0000e2000c1e1900 */
[----:B------:R-:W-:-:S03]  /*249f0*/  UISETP.NE.AND.EX UP0, UPT, UR5, URZ, UPT, UP0 ;  /* 0x0000003f0500728c */ /* 0x000fc6000bf05300 */
[----:B------:R-:W-:Y:S01]  /*24a00*/  ULDC UR5, c[0x0][0x2f0] ;  /* 0x0000bc0000057ab9 */ /* 0x000fe20000000800 */
[----:B------:R-:W-:-:S04]  /*24a10*/  USEL UR4, UR4, 0x1, UP0 ;  /* 0x0000000104047887 */ /* 0x000fc80008000000 */
[----:B------:R-:W-:-:S03]  /*24a20*/  UIMAD UR4, UR4, UR5, URZ ;  /* 0x00000005040472a4 */ /* 0x000fc6000f8e023f */
[----:B------:R-:W-:Y:S02]  /*24a30*/  ULDC UR5, c[0x0][0x348] ;  /* 0x0000d20000057ab9 */ /* 0x000fe40000000800 */
[----:B0-----:R-:W-:Y:S02]  /*24a40*/  IMAD.U32 R6, RZ, RZ, UR5 ;  /* 0x00000005ff067e24 */ /* 0x001fe4000f8e00ff */
[----:B------:R-:W-:Y:S01]  /*24a50*/  IMAD.U32 R9, RZ, RZ, UR4 ;  /* 0x00000004ff097e24 */ /* 0x000fe2000f8e00ff */
[----:B--2---:R0:W-:Y:S04]  /*24a60*/  STL [R1+0x10], R11 ;  /* 0x0000100b01007387 */ /* 0x0041e80000100800 */
[----:B---3--:R0:W-:Y:S01]  /*24a70*/  STL [R1+0x28], R8 ;  /* 0x0000280801007387 */ /* 0x0081e20000100800 */
[----:B------:R-:W-:Y:S05]  /*24a80*/  @P1 BRA `(.L_x_688) ;  /* 0x0000000000181947 */ /* 0x000fea0003800000 */
[----:B------:R-:W-:Y:S05]  /*24a90*/  @!P0 BRA `(.L_x_688) ;  /* 0x0000000000148947 */ /* 0x000fea0003800000 */
[----:B------:R-:W-:Y:S02]  /*24aa0*/  ULDC.64 UR4, c[0x0][0x208] ;  /* 0x0000820000047ab9 */ /* 0x000fe40000000a00 */
[----:B0-----:R-:W2:Y:S04]  /*24ab0*/  LDG.E R8, desc[UR4][R2.64] ;  /* 0x0000000402087981 */ /* 0x001ea8000c1e1900 */
[----:B------:R-:W2:Y:S02]  /*24ac0*/  LDG.E R7, desc[UR4][R2.64+0x4] ;  /* 0x0000040402077981 */ /* 0x000ea4000c1e1900 */
[----:B--2---:R-:W-:-:S05]  /*24ad0*/  IMAD.IADD R2, R7, 0x1, -R8 ;  /* 0x0000000107027824 */ /* 0x004fca00078e0a08 */
[----:B------:R1:W-:Y:S02]  /*24ae0*/  STL [R1+0x28], R2 ;  /* 0x0000280201007387 */ /* 0x0003e40000100800 */
.L_x_688:
[----:B------:R-:W-:Y:S01]  /*24af0*/  ULDC.64 UR4, c[0x0][0xa20] ;  /* 0x0002880000047ab9 */ /* 0x000fe20000000a00 */
[C---:B-1----:R-:W-:Y:S01]  /*24b00*/  LOP3.LUT R2, R26.reuse, 0xff000000, RZ, 0xc0, !PT ;  /* 0xff0000001a027812 */ /* 0x042fe200078ec0ff */
[----:B------:R-:W-:Y:S01]  /*24b10*/  IMAD.MOV.U32 R32, RZ, RZ, R31 ;  /* 0x000000ffff207224 */ /* 0x000fe200078e001f */
[----:B------:R-:W-:Y:S02]  /*24b20*/  ISETP.NE.U32.AND P0, PT, RZ, UR4, PT ;  /* 0x00000004ff007c0c */ /* 0x000fe4000bf05070 */
[----:B------:R-:W-:Y:S02]  /*24b30*/  SHF.R.U32.HI R3, RZ, 0x8, R2 ;  /* 0x00000008ff037819 */ /* 0x000fe40000011602 */
[----:B------:R-:W-:Y:S02]  /*24b40*/  ISETP.NE.AND.EX P0, PT, RZ, UR5, PT, P0 ;  /* 0x00000005ff007c0c */ /* 0x000fe4000bf05300 */
[C---:B0-----:R-:W-:Y:S02]  /*24b50*/  LOP3.LUT R8, R26.reuse, 0xff0000, RZ, 0xc0, !PT ;  /* 0x00ff00001a087812 */ /* 0x041fe400078ec0ff */
[----:B------:R-:W-:-:S02]  /*24b60*/  LOP3.LUT R26, R26, 0xffff, RZ, 0xc0, !PT ;  /* 0x0000ffff1a1a7812 */ /* 0x000fc400078ec0ff */
[----:B------:R-:W-:-:S07]  /*24b70*/  LEA.HI R8, R8, R3, RZ, 0x10 ;  /* 0x0000000308087211 */ /* 0x000fce00078f80ff */
[----:B------:R-:W-:Y:S05]  /*24b80*/  @!P0 BRA `(.L_x_689) ;  /* 0x0000000000148947 */ /* 0x000fea0003800000 */
[----:B------:R-:W-:Y:S01]  /*24b90*/  IADD3 R2, P0, R17, UR4, RZ ;  /* 0x0000000411027c10 */ /* 0x000fe2000ff1e0ff */
[----:B------:R-:W-:-:S03]  /*24ba0*/  ULDC.64 UR6, c[0x0][0x208] ;  /* 0x0000820000067ab9 */ /* 0x000fc60000000a00 */
[----:B------:R-:W-:-:S05]  /*24bb0*/  IADD3.X R3, R19, UR5, RZ, P0, !PT ;  /* 0x0000000513037c10 */ /* 0x000fca00087fe4ff */
[----:B------:R0:W5:Y:S01]  /*24bc0*/  LDG.E R9, desc[UR6][R2.64] ;  /* 0x0000000602097981 */ /* 0x000162000c1e1900 */
[----:B------:R-:W-:Y:S05]  /*24bd0*/  BRA `(.L_x_690) ;  /* 0x0000000000287947 */ /* 0x000fea0003800000 */
.L_x_689:
[----:B------:R-:W-:Y:S02]  /*24be0*/  ULDC.64 UR4, c[0x0][0xa08] ;  /* 0x0002820000047ab9 */ /* 0x000fe40000000a00 */
[----:B------:R-:W-:-:S04]  /*24bf0*/  ISETP.NE.U32.AND P0, PT, RZ, UR4, PT ;  /* 0x00000004ff007c0c */ /* 0x000fc8000bf05070 */
[----:B------:R-:W-:-:S13]  /*24c00*/  ISETP.NE.AND.EX P0, PT, RZ, UR5, PT, P0 ;  /* 0x00000005ff007c0c */ /* 0x000fda000bf05300 */
[----:B------:R-:W-:Y:S05]  /*24c10*/  @!P0 BRA `(.L_x_690) ;  /* 0x0000000000188947 */ /* 0x000fea0003800000 */
[----:B------:R-:W0:Y:S01]  /*24c20*/  LDC.64 R2, c[0x0][0xa08] ;  /* 0x00028200ff027b82 */ /* 0x000e220000000a00 */
[----:B------:R-:W-:Y:S01]  /*24c30*/  ULDC.64 UR4, c[0x0][0x208] ;  /* 0x0000820000047ab9 */ /* 0x000fe20000000a00 */
[----:B0-----:R-:W-:-:S05]  /*24c40*/  IMAD.WIDE R2, R32, 0x4, R2 ;  /* 0x0000000420027825 */ /* 0x001fca00078e0202 */
[----:B------:R-:W2:Y:S04]  /*24c50*/  LDG.E R9, desc[UR4][R2.64] ;  /* 0x0000000402097981 */ /* 0x000ea8000c1e1900 */
[----:B------:R-:W2:Y:S02]  /*24c60*/  LDG.E R10, desc[UR4][R2.64+0x4] ;  /* 0x00000404020a7981 */ /* 0x000ea4000c1e1900 */
[----:B--2---:R-:W-:-:S07]  /*24c70*/  IADD3 R9, -R9, R10, RZ ;  /* 0x0000000a09097210 */ /* 0x004fce0007ffe1ff */
.L_x_690:
[----:B------:R-:W-:Y:S02]  /*24c80*/  ULDC.64 UR4, c[0x0][0x208] ;  /* 0x0000820000047ab9 */ /* 0x000fe40000000a00 */
[----:B0-----:R-:W2:Y:S04]  /*24c90*/  @P2 LDG.E R2, desc[UR4][R4.64] ;  /* 0x0000000404022981 */ /* 0x001ea8000c1e1900 */
[----:B------:R0:W2:Y:S01]  /*24ca0*/  @P2 LDG.E R3, desc[UR4][R4.64+0x4] ;  /* 0x0000040404032981 */ /* 0x0000a2000c1e1900 */
[----:B-----5:R-:W-:Y:S01]  /*24cb0*/  IMAD.IADD R9, R9, 0x1, -R11 ;  /* 0x0000000109097824 */ /* 0x020fe200078e0a0b */
[----:B------:R-:W-:Y:S01]  /*24cc0*/  BSSY B0, `(.L_x_691) ;  /* 0x000002a000007945 */ /* 0x000fe20003800000 */
[----:B------:R-:W-:Y:S02]  /*24cd0*/  LOP3.LUT R7, R8, 0xff, RZ, 0xc0, !PT ;  /* 0x000000ff08077812 */ /* 0x000fe400078ec0ff */
[----:B0-----:R-:W-:Y:S01]  /*24ce0*/  SHF.R.U32.HI R5, RZ, 0x10, R8 ;  /* 0x00000010ff057819 */ /* 0x001fe20000011608 */
[----:B--2---:R-:W-:-:S04]  /*24cf0*/  @P2 IMAD.IADD R6, R3, 0x1, -R2 ;  /* 0x0000000103062824 */ /* 0x004fc800078e0a02 */
[----:B------:R-:W-:-:S04]  /*24d00*/  IMAD.IADD R3, R9, 0x1, R6 ;  /* 0x0000000109037824 */ /* 0x000fc800078e0206 */
[C---:B------:R-:W-:Y:S01]  /*24d10*/  VIADD R2, R3.reuse, 0x4f ;  /* 0x0000004f03027836 */ /* 0x040fe20000000000 */
[----:B------:R-:W-:Y:S01]  /*24d20*/  ISETP.GE.AND P1, PT, R3, 0x1, PT ;  /* 0x000000010300780c */ /* 0x000fe20003f26270 */
[----:B------:R0:W-:Y:S02]  /*24d30*/  STL [R1+0x8], R3 ;  /* 0x0000080301007387 */ /* 0x0001e40000100800 */
[----:B------:R-:W-:-:S05]  /*24d40*/  IMAD.HI R2, R2, 0x66666667, RZ ;  /* 0x6666666702027827 */ /* 0x000fca00078e02ff */
[----:B0-----:R-:W-:-:S04]  /*24d50*/  SHF.R.U32.HI R3, RZ, 0x1f, R2 ;  /* 0x0000001fff037819 */ /* 0x001fc80000011602 */
[----:B------:R-:W-:Y:S01]  /*24d60*/  LEA.HI.SX32 R4, R2, R3, 0x1b ;  /* 0x0000000302047211 */ /* 0x000fe200078fdaff */
[----:B------:R-:W-:Y:S01]  /*24d70*/  IMAD.MOV.U32 R3, RZ, RZ, RZ ;  /* 0x000000ffff037224 */ /* 0x000fe200078e00ff */
[----:B------:R-:W-:Y:S06]  /*24d80*/  @!P1 BRA `(.L_x_692) ;  /* 0x0000000000749947 */ /* 0x000fec0003800000 */
[----:B------:R-:W-:Y:S01]  /*24d90*/  ISETP.NE.AND P0, PT, R5, RZ, PT ;  /* 0x000000ff0500720c */ /* 0x000fe20003f05270 */
[----:B------:R-:W-:-:S03]  /*24da0*/  ULDC UR4, c[0x0][0x9f0] ;  /* 0x00027c0000047ab9 */ /* 0x000fc60000000800 */
[----:B------:R-:W-:-:S04]  /*24db0*/  SEL R8, R5, UR4, P0 ;  /* 0x0000000405087c07 */ /* 0x000fc80008000000 */
[----:B------:R-:W-:Y:S02]  /*24dc0*/  IABS R10, R8 ;  /* 0x00000008000a7213 */ /* 0x000fe40000000000 */
[----:B------:R-:W-:Y:S02]  /*24dd0*/  IADD3 R11, R8, -0x1, R4 ;  /* 0xffffffff080b7810 */ /* 0x000fe40007ffe004 */
[----:B------:R-:W0:Y:S08]  /*24de0*/  I2F.RP R2, R10 ;  /* 0x0000000a00027306 */ /* 0x000e300000209400 */
[----:B0-----:R-:W0:Y:S02]  /*24df0*/  MUFU.RCP R2, R2 ;  /* 0x0000000200027308 */ /* 0x001e240000001000 */
[----:B0-----:R-:W-:-:S06]  /*24e00*/  VIADD R2, R2, 0xffffffe ;  /* 0x0ffffffe02027836 */ /* 0x001fcc0000000000 */
[----:B------:R0:W1:Y:S02]  /*24e10*/  F2I.FTZ.U32.TRUNC.NTZ R3, R2 ;  /* 0x0000000200037305 */ /* 0x000064000021f000 */
[----:B0-----:R-:W-:-:S04]  /*24e20*/  LOP3.LUT R2, R11, R8, RZ, 0x3c, !PT ;  /* 0x000000080b027212 */ /* 0x001fc800078e3cff */
[----:B------:R-:W-:Y:S01]  /*24e30*/  ISETP.GE.AND P4, PT, R2, RZ, PT ;  /* 0x000000ff0200720c */ /* 0x000fe20003f86270 */
[----:B-1----:R-:W-:-:S04]  /*24e40*/  IMAD.MOV R2, RZ, RZ, -R3 ;  /* 0x000000ffff027224 */ /* 0x002fc800078e0a03 */
[----:B------:R-:W-:Y:S02]  /*24e50*/  IMAD R12, R2, R10, RZ ;  /* 0x0000000a020c7224 */ /* 0x000fe400078e02ff */
[----:B------:R-:W-:-:S04]  /*24e60*/  IMAD.MOV.U32 R2, RZ, RZ, RZ ;  /* 0x000000ffff027224 */ /* 0x000fc800078e00ff */
        /* <DEDUP_REMOVED lines=13> */
[----:B------:R-:W-:-:S05]  /*24f40*/  @!P3 LOP3.LUT R2, RZ, R8, RZ, 0x33, !PT ;  /* 0x00000008ff02b212 */ /* 0x000fca00078e33ff */
[----:B------:R-:W-:-:S07]  /*24f50*/  IMAD.MOV.U32 R3, RZ, RZ, R2 ;  /* 0x000000ffff037224 */ /* 0x000fce00078e0002 */
.L_x_692:
[----:B------:R-:W-:Y:S05]  /*24f60*/  BSYNC B0 ;  /* 0x0000000000007941 */ /* 0x000fea0003800000 */
.L_x_691:
[-C--:B------:R-:W-:Y:S01]  /*24f70*/  IMAD R2, R7, R3.reuse, RZ ;  /* 0x0000000307027224 */ /* 0x080fe200078e02ff */
[----:B------:R-:W-:Y:S04]  /*24f80*/  BSSY B0, `(.L_x_693) ;  /* 0x0000191000007945 */ /* 0x000fe80003800000 */
[C---:B------:R-:W-:Y:S01]  /*24f90*/  VIADDMNMX R3, R2.reuse, R3, R4, PT ;  /* 0x0000000302037246 */ /* 0x040fe20003800104 */
[----:B------:R-:W-:-:S04]  /*24fa0*/  IMAD R2, R2, 0x50, -R9 ;  /* 0x0000005002027824 */ /* 0x000fc800078e0a09 */
[----:B------:R-:W-:Y:S01]  /*24fb0*/  IMAD R3, R3, 0x50, -R9 ;  /* 0x0000005003037824 */ /* 0x000fe200078e0a09 */
[----:B------:R-:W-:-:S04]  /*24fc0*/  VIMNMX R2, RZ, R2, !PT ;  /* 0x00000002ff027248 */ /* 0x000fc80007fe0100 */
[----:B------:R-:W-:-:S04]  /*24fd0*/  VIMNMX R3, R3, R6, PT ;  /* 0x0000000603037248 */ /* 0x000fc80003fe0100 */
[----:B------:R-:W-:-:S13]  /*24fe0*/  ISETP.GT.AND P0, PT, R3, R2, PT ;  /* 0x000000020300720c */ /* 0x000fda0003f04270 */
[----:B------:R-:W-:Y:S02]  /*24ff0*/  @P0 VIADD R8, R3, 0x4f ;  /* 0x0000004f03080836 */ /* 0x000fe40000000000 */
[----:B------:R-:W-:-:S04]  /*25000*/  IMAD.WIDE.U32 R2, R2, -0x33333333, RZ ;  /* 0xcccccccd02027825 */ /* 0x000fc800078e00ff */
[----:B------:R-:W-:Y:S01]  /*25010*/  @P0 IMAD.HI R8, R8, 0x66666667, RZ ;  /* 0x6666666708080827 */ /* 0x000fe200078e02ff */
[----:B------:R-:W-:-:S04]  /*25020*/  SHF.R.U32.HI R6, RZ, 0x6, R3 ;  /* 0x00000006ff067819 */ /* 0x000fc80000011603 */
[----:B------:R-:W-:Y:S01]  /*25030*/  @P0 SHF.R.U32.HI R2, RZ, 0x1f, R8 ;  /* 0x0000001fff020819 */ /* 0x000fe20000011608 */
[----:B------:R-:W-:-:S03]  /*25040*/  IMAD.MOV.U32 R3, RZ, RZ, R6 ;  /* 0x000000ffff037224 */ /* 0x000fc600078e0006 */
[----:B------:R-:W-:Y:S02]  /*25050*/  @P0 LEA.HI.SX32 R3, R8, R2, 0x1b ;  /* 0x0000000208030211 */ /* 0x000fe400078fdaff */
[----:B------:R-:W-:Y:S02]  /*25060*/  PLOP3.LUT P0, PT, PT, PT, PT, 0x80, 0x0 ;  /* 0x000000000000781c */ /* 0x000fe40003f0f070 */
[----:B------:R-:W-:-:S13]  /*25070*/  ISETP.GT.AND P3, PT, R3, R6, PT ;  /* 0x000000060300720c */ /* 0x000fda0003f64270 */
[----:B------:R-:W-:Y:S05]  /*25080*/  @!P3 BRA `(.L_x_694) ;  /* 0x000000180000b947 */ /* 0x000fea0003800000 */
[----:B------:R-:W-:Y:S01]  /*25090*/  UMOV UR4, 0xffffffff ;  /* 0xffffffff00047882 */ /* 0x000fe20000000000 */
[----:B------:R-:W-:Y:S02]  /*250a0*/  SEL R2, R32, RZ, !P2 ;  /* 0x000000ff20027207 */ /* 0x000fe40005000000 */
[----:B------:R-:W-:Y:S05]  /*250b0*/  BRA.DIV UR4, `(.L_x_695) ;  /* 0x0000007604287947 */ /* 0x000fea000b800000 */
[----:B------:R-:W0:Y:S02]  /*250c0*/  S2R R8, SR_TID.X ;  /* 0x0000000000087919 */ /* 0x000e240000002100 */
[----:B0-----:R-:W-:-:S04]  /*250d0*/  SHF.R.U32.HI R8, RZ, 0x5, R8 ;  /* 0x00000005ff087819 */ /* 0x001fc80000011608 */
[----:B------:R-:W-:-:S05]  /*250e0*/  LOP3.LUT R8, R8, 0x3, RZ, 0xc0, !PT ;  /* 0x0000000308087812 */ /* 0x000fca00078ec0ff */
[----:B------:R0:W1:Y:S02]  /*250f0*/  SHFL.IDX PT, R14, R8, RZ, 0x1f ;  /* 0x00001fff080e7589 */ /* 0x00006400000e0000 */
.L_x_866:
[----:B-1----:R-:W-:Y:S02]  /*25100*/  ISETP.NE.AND P0, PT, R14, RZ, PT ;  /* 0x000000ff0e00720c */ /* 0x002fe40003f05270 */
[----:B------:R-:W-:-:S11]  /*25110*/  PLOP3.LUT P6, PT, PT, PT, PT, 0x8, 0x0 ;  /* 0x000000000000781c */ /* 0x000fd60003fce170 */
[----:B------:R-:W-:Y:S05]  /*25120*/  @P0 BRA `(.L_x_696) ;  /* 0x00000000000c0947 */ /* 0x000fea0003800000 */
[----:B------:R-:W-:-:S03]  /*25130*/  UMOV UR4, 0xffffffff ;  /* 0xffffffff00047882 */ /* 0x000fc60000000000 */
[----:B------:R-:W-:Y:S05]  /*25140*/  BRA.DIV UR4, `(.L_x_697) ;  /* 0x0000007604387947 */ /* 0x000fea000b800000 */
[----:B------:R-:W-:-:S13]  /*25150*/  ELECT P6, URZ, PT ;  /* 0x00000000003f782f */ /* 0x000fda00038c0000 */
.L_x_696:
[----:B0-----:R-:W2:Y:S01]  /*25160*/  LDL R8, [R1+0x2c] ;  /* 0x00002c0001087983 */ /* 0x001ea20000100800 */
[----:B------:R-:W-:Y:S01]  /*25170*/  BSSY B1, `(.L_x_698) ;  /* 0x0000008000017945 */ /* 0x000fe20003800000 */
[----:B--2---:R-:W-:-:S05]  /*25180*/  VIADD R8, R8, 0x1 ;  /* 0x0000000108087836 */ /* 0x004fca0000000000 */
[----:B------:R-:W-:-:S04]  /*25190*/  LEA.HI R9, R8, R8, RZ, 0x1 ;  /* 0x0000000808097211 */ /* 0x000fc800078f08ff */
[----:B------:R-:W-:-:S05]  /*251a0*/  LOP3.LUT R9, R9, 0xfffffffe, RZ, 0xc0, !PT ;  /* 0xfffffffe09097812 */ /* 0x000fca00078ec0ff */
[----:B------:R-:W-:-:S05]  /*251b0*/  IMAD.IADD R8, R8, 0x1, -R9 ;  /* 0x0000000108087824 */ /* 0x000fca00078e0a09 */
[----:B------:R-:W-:-:S04]  /*251c0*/  SHF.L.U32 R8, R8, 0x1f, RZ ;  /* 0x0000001f08087819 */ /* 0x000fc800000006ff */
[----:B------:R-:W0:Y:S02]  /*251d0*/  SYNCS.PHASECHK.TRANS64.TRYWAIT P0, [R16+URZ+0x38820], R8 ;  /* 0x03882008100075a7 */ /* 0x000e24000800017f */
[----:B0-----:R-:W-:Y:S05]  /*251e0*/  @!P0 BRA `(.L_x_699) ;  /* 0x0000007400308947 */ /* 0x001fea0003800000 */
.L_x_869:
[----:B------:R-:W-:Y:S05]  /*251f0*/  BSYNC B1 ;  /* 0x0000000000017941 */ /* 0x000fea0003800000 */
.L_x_698:
[----:B------:R-:W-:Y:S04]  /*25200*/  BSSY B1, `(.L_x_700) ;  /* 0x00000ab000017945 */ /* 0x000fe80003800000 */
[----:B------:R-:W-:Y:S05]  /*25210*/  @!P6 BRA `(.L_x_701) ;  /* 0x0000000800a4e947 */ /* 0x000fea0003800000 */
[----:B------:R-:W-:Y:S01]  /*25220*/  IMAD R12, R28, 0x8, R16 ;  /* 0x000000081c0c7824 */ /* 0x000fe200078e0210 */
[----:B------:R-:W-:Y:S01]  /*25230*/  SHF.L.U32 R11, R30, 0x1f, RZ ;  /* 0x0000001f1e0b7819 */ /* 0x000fe200000006ff */
[----:B------:R-:W1:Y:S01]  /*25240*/  S2R R9, SR_TID.X ;  /* 0x0000000000097919 */ /* 0x000e620000002100 */
[----:B------:R-:W-:Y:S02]  /*25250*/  BSSY B2, `(.L_x_702) ;  /* 0x0000005000027945 */ /* 0x000fe40003800000 */
[----:B------:R-:W2:Y:S01]  /*25260*/  SYNCS.PHASECHK.TRANS64.TRYWAIT P0, [R12+URZ+0x388a0], R11 ;  /* 0x0388a00b0c0075a7 */ /* 0x000ea2000800017f */
[----:B-1----:R-:W-:-:S04]  /*25270*/  LOP3.LUT R9, R9, 0x7f, RZ, 0xc0, !PT ;  /* 0x0000007f09097812 */ /* 0x002fc800078ec0ff */
[----:B------:R-:W-:Y:S01]  /*25280*/  ISETP.NE.AND P2, PT, R9, RZ, PT ;  /* 0x000000ff0900720c */ /* 0x000fe20003f45270 */
[----:B--2---:R-:W-:-:S12]  /*25290*/  @!P0 BRA `(.L_x_703) ;  /* 0x0000007400188947 */ /* 0x004fd80003800000 */
.L_x_870:
[----:B------:R-:W-:Y:S05]  /*252a0*/  BSYNC B2 ;  /* 0x0000000000027941 */ /* 0x000fea0003800000 */
.L_x_702:
[----:B------:R-:W-:Y:S04]  /*252b0*/  BSSY B2, `(.L_x_704) ;  /* 0x0000009000027945 */ /* 0x000fe80003800000 */
[----:B------:R-:W-:Y:S05]  /*252c0*/  @P2 BRA `(.L_x_705) ;  /* 0x00000000001c2947 */ /* 0x000fea0003800000 */
[----:B------:R-:W2:Y:S01]  /*252d0*/  S2R R9, SR_TID.X ;  /* 0x0000000000097919 */ /* 0x000ea20000002100 */
[----:B0-----:R-:W-:-:S04]  /*252e0*/  IMAD.MOV.U32 R8, RZ, RZ, 0xa000 ;  /* 0x0000a000ff087424 */ /* 0x001fc800078e00ff */
[----:B------:R3:W-:Y:S01]  /*252f0*/  SYNCS.ARRIVE.TRANS64 RZ, [R12+URZ+0x38890], R8 ;  /* 0x038890080cff79a7 */ /* 0x0007e2000800003f */
[----:B--2---:R-:W-:-:S04]  /*25300*/  LOP3.LUT R9, R9, 0x1f, RZ, 0xc0, !PT ;  /* 0x0000001f09097812 */ /* 0x004fc800078ec0ff */
[----:B------:R-:W-:-:S13]  /*25310*/  ISETP.NE.AND P0, PT, R9, RZ, PT ;  /* 0x000000ff0900720c */ /* 0x000fda0003f05270 */
[----:B---3--:R-:W-:Y:S05]  /*25320*/  @!P0 BRA `(.L_x_705) ;  /* 0x0000000000048947 */ /* 0x008fea0003800000 */
[----:B------:R-:W-:Y:S01]  /*25330*/  BPT.TRAP 0x1 ;  /* 0x000000040000795c */ /* 0x000fe20000300000 */
.L_x_705:
[----:B------:R-:W-:Y:S05]  /*25340*/  BSYNC B2 ;  /* 0x0000000000027941 */ /* 0x000fea0003800000 */
.L_x_704:
[----:B0-----:R-:W-:Y:S01]  /*25350*/  IMAD.MOV.U32 R8, RZ, RZ, RZ ;  /* 0x000000ffff087224 */ /* 0x001fe200078e00ff */
[----:B------:R-:W-:Y:S01]  /*25360*/  UIADD3 UR4, UP0, UR38, 0x570, URZ ;  /* 0x0000057026047890 */ /* 0x000fe2000ff1e03f */
[----:B------:R-:W-:Y:S01]  /*25370*/  IMAD R10, R28, 0xa000, R16 ;  /* 0x0000a0001c0a7824 */ /* 0x000fe200078e0210 */
[----:B------:R-:W-:Y:S01]  /*25380*/  PLOP3.LUT P0, PT, PT, PT, PT, 0x80, 0x0 ;  /* 0x000000000000781c */ /* 0x000fe20003f0f070 */
[----:B------:R-:W-:Y:S01]  /*25390*/  IMAD R9, R3, 0x50, R0 ;  /* 0x0000005003097824 */ /* 0x000fe200078e0200 */
[----:B------:R-:W-:Y:S01]  /*253a0*/  R2UR UR10, R8 ;  /* 0x00000000080a72ca */ /* 0x000fe200000e0000 */
[----:B------:R-:W-:Y:S01]  /*253b0*/  VIADD R8, R12, 0x38890 ;  /* 0x000388900c087836 */ /* 0x000fe20000000000 */
[----:B------:R-:W-:Y:S01]  /*253c0*/  IADD3 R13, R10, 0x24400, RZ ;  /* 0x000244000a0d7810 */ /* 0x000fe20007ffe0ff */
[----:B------:R-:W-:Y:S01]  /*253d0*/  VIADD R9, R9, 0xffffffb0 ;  /* 0xffffffb009097836 */ /* 0x000fe20000000000 */
[----:B------:R-:W-:Y:S01]  /*253e0*/  UIADD3.X UR5, URZ, UR39, URZ, UP0, !UPT ;  /* 0x000000273f057290 */ /* 0x000fe200087fe43f */
[----:B------:R-:W-:Y:S01]  /*253f0*/  UMOV UR6, 0x0 ;  /* 0x0000000000067882 */ /* 0x000fe20000000000 */
[----:B------:R-:W-:-:S10]  /*25400*/  UMOV UR7, 0x12f00000 ;  /* 0x12f0000000077882 */ /* 0x000fd40000000000 */
.L_x_706:
[----:B------:R-:W-:-:S13]  /*25410*/  @P0 ELECT P3, URZ, PT ;  /* 0x00000000003f082f */ /* 0x000fda0003860000 */
[----:B------:R-:W-:Y:S02]  /*25420*/  @P3 R2UR UR13, R2 ;  /* 0x00000000020d32ca */ /* 0x000fe400000e0000 */
[----:B------:R-:W-:Y:S02]  /*25430*/  @P3 R2UR UR12, R26 ;  /* 0x000000001a0c32ca */ /* 0x000fe400000e0000 */
[----:B------:R-:W-:Y:S02]  /*25440*/  @P3 R2UR UR11, R9 ;  /* 0x00000000090b32ca */ /* 0x000fe400000e0000 */
[----:B------:R-:W-:Y:S02]  /*25450*/  @P3 R2UR UR9, R8 ;  /* 0x00000000080932ca */ /* 0x000fe400000e0000 */
[----:B------:R-:W-:Y:S02]  /*25460*/  @P3 R2UR UR8, R13 ;  /* 0x000000000d0832ca */ /* 0x000fe400000e0000 */
[----:B------:R-:W-:-:S02]  /*25470*/  @P3 PLOP3.LUT P0, PT, P3, PT, PT, 0x8, 0x0 ;  /* 0x000000000000381c */ /* 0x000fc40001f0e170 */
[----:B------:R-:W-:-:S09]  /*25480*/  PLOP3.LUT P3, PT, PT, PT, PT, 0x8, 0x0 ;  /* 0x000000000000781c */ /* 0x000fd20003f6e170 */
[----:B------:R0:W-:Y:S02]  /*25490*/  UTMALDG.4D [UR8], [UR4], desc[UR6] ;  /* 0x00000608040075b4 */ /* 0x0001e40008019000 */
[----:B0-----:R-:W-:Y:S05]  /*254a0*/  @P0 BRA.U.ANY `(.L_x_706) ;  /* 0xfffffffd00d80947 */ /* 0x001fea000393ffff */
[----:B------:R-:W-:Y:S01]  /*254b0*/  IMAD.MOV.U32 R22, RZ, RZ, 0x40 ;  /* 0x00000040ff167424 */ /* 0x000fe200078e00ff */
[----:B------:R-:W-:Y:S01]  /*254c0*/  PLOP3.LUT P0, PT, PT, PT, PT, 0x80, 0x0 ;  /* 0x000000000000781c */ /* 0x000fe20003f0f070 */
[----:B------:R-:W-:Y:S01]  /*254d0*/  VIADD R13, R10, 0x26c00 ;  /* 0x00026c000a0d7836 */ /* 0x000fe20000000000 */
[----:B------:R-:W-:Y:S01]  /*254e0*/  UMOV UR6, 0x0 ;  /* 0x0000000000067882 */ /* 0x000fe20000000000 */
[----:B------:R-:W-:Y:S01]  /*254f0*/  UMOV UR7, 0x12f00000 ;  /* 0x12f0000000077882 */ /* 0x000fe20000000000 */
[----:B------:R-:W-:-:S15]  /*25500*/  R2UR UR10, R22 ;  /* 0x00000000160a72ca */ /* 0x000fde00000e0000 */
.L_x_707:
        /* <DEDUP_REMOVED lines=16> */
.L_x_708:
        /* <DEDUP_REMOVED lines=16> */
.L_x_709:
        /* <DEDUP_REMOVED lines=10> */
[----:B------:R-:W0:Y:S01]  /*257b0*/  SYNCS.PHASECHK.TRANS64.TRYWAIT P0, [R12+URZ+0x388c0], R11 ;  /* 0x0388c00b0c0075a7 */ /* 0x000e22000800017f */
[----:B------:R-:W-:Y:S04]  /*257c0*/  BSSY B2, `(.L_x_710) ;  /* 0x0000002000027945 */ /* 0x000fe80003800000 */
[----:B0-----:R-:W-:Y:S05]  /*257d0*/  @!P0 BRA `(.L_x_711) ;  /* 0x0000006c00dc8947 */ /* 0x001fea0003800000 */
.L_x_871:
[----:B------:R-:W-:Y:S05]  /*257e0*/  BSYNC B2 ;  /* 0x0000000000027941 */ /* 0x000fea0003800000 */
.L_x_710:
[----:B------:R-:W-:Y:S01]  /*257f0*/  BSSY B2, `(.L_x_712) ;  /* 0x000000b000027945 */ /* 0x000fe20003800000 */
[----:B------:R-:W-:Y:S02]  /*25800*/  IMAD.MOV.U32 R14, RZ, RZ, 0x0 ;  /* 0x00000000ff0e7424 */ /* 0x000fe400078e00ff */
[----:B------:R-:W-:Y:S01]  /*25810*/  IMAD.MOV.U32 R15, RZ, RZ, 0x12f00000 ;  /* 0x12f00000ff0f7424 */ /* 0x000fe200078e00ff */
[----:B------:R-:W-:Y:S06]  /*25820*/  @P2 BRA `(.L_x_713) ;  /* 0x00000000001c2947 */ /* 0x000fec0003800000 */
[----:B------:R-:W2:Y:S01]  /*25830*/  S2R R13, SR_TID.X ;  /* 0x00000000000d7919 */ /* 0x000ea20000002100 */
[----:B------:R-:W-:-:S04]  /*25840*/  IMAD.MOV.U32 R8, RZ, RZ, 0xa000 ;  /* 0x0000a000ff087424 */ /* 0x000fc800078e00ff */
[----:B------:R3:W-:Y:S01]  /*25850*/  SYNCS.ARRIVE.TRANS64 RZ, [R12+URZ+0x388b0], R8 ;  /* 0x0388b0080cff79a7 */ /* 0x0007e2000800003f */
[----:B--2---:R-:W-:-:S04]  /*25860*/  LOP3.LUT R13, R13, 0x1f, RZ, 0xc0, !PT ;  /* 0x0000001f0d0d7812 */ /* 0x004fc800078ec0ff */
[----:B------:R-:W-:-:S13]  /*25870*/  ISETP.NE.AND P0, PT, R13, RZ, PT ;  /* 0x000000ff0d00720c */ /* 0x000fda0003f05270 */
[----:B---3--:R-:W-:Y:S05]  /*25880*/  @!P0 BRA `(.L_x_713) ;  /* 0x0000000000048947 */ /* 0x008fea0003800000 */
[----:B------:R-:W-:Y:S01]  /*25890*/  BPT.TRAP 0x1 ;  /* 0x000000040000795c */ /* 0x000fe20000300000 */
.L_x_713:
[----:B------:R-:W-:Y:S05]  /*258a0*/  BSYNC B2 ;  /* 0x0000000000027941 */ /* 0x000fea0003800000 */
.L_x_712:
[----:B------:R-:W-:Y:S01]  /*258b0*/  R2UR UR6, R14 ;  /* 0x000000000e0672ca */ /* 0x000fe200000e0000 */
[----:B------:R-:W-:Y:S01]  /*258c0*/  IMAD.MOV.U32 R8, RZ, RZ, RZ ;  /* 0x000000ffff087224 */ /* 0x000fe200078e00ff */
[----:B------:R-:W-:Y:S01]  /*258d0*/  R2UR UR7, R15 ;  /* 0x000000000f0772ca */ /* 0x000fe200000e0000 */
[----:B------:R-:W-:Y:S01]  /*258e0*/  UIADD3 UR4, UP0, UR38, 0x670, URZ ;  /* 0x0000067026047890 */ /* 0x000fe2000ff1e03f */
[----:B------:R-:W-:Y:S01]  /*258f0*/  PLOP3.LUT P0, PT, PT, PT, PT, 0x80, 0x0 ;  /* 0x000000000000781c */ /* 0x000fe20003f0f070 */
[----:B01----:R-:W-:Y:S01]  /*25900*/  VIADD R12, R12, 0x388b0 ;  /* 0x000388b00c0c7836 */ /* 0x003fe20000000000 */
[----:B------:R-:W-:Y:S01]  /*25910*/  R2UR UR10, R8 ;  /* 0x00000000080a72ca */ /* 0x000fe200000e0000 */
[----:B------:R-:W-:Y:S01]  /*25920*/  VIADD R8, R10, 0x400 ;  /* 0x000004000a087836 */ /* 0x000fe20000000000 */
[----:B------:R-:W-:-:S13]  /*25930*/  UIADD3.X UR5, URZ, UR39, URZ, UP0, !UPT ;  /* 0x000000273f057290 */ /* 0x000fda00087fe43f */
.L_x_714:
        /* <DEDUP_REMOVED lines=10> */
[----:B------:R-:W-:Y:S01]  /*259e0*/  R2UR UR10, R22 ;  /* 0x00000000160a72ca */ /* 0x000fe200000e0000 */
[----:B------:R-:W-:Y:S01]  /*259f0*/  VIADD R8, R10, 0x2c00 ;  /* 0x00002c000a087836 */ /* 0x000fe20000000000 */
[----:B------:R-:W-:Y:S02]  /*25a00*/  R2UR UR6, R14 ;  /* 0x000000000e0672ca */ /* 0x000fe400000e0000 */
[----:B------:R-:W-:Y:S02]  /*25a10*/  R2UR UR7, R15 ;  /* 0x000000000f0772ca */ /* 0x000fe400000e0000 */
[----:B------:R-:W-:-:S13]  /*25a20*/  PLOP3.LUT P0, PT, PT, PT, PT, 0x80, 0x0 ;  /* 0x000000000000781c */ /* 0x000fda0003f0f070 */
.L_x_715:
        /* <DEDUP_REMOVED lines=15> */
.L_x_716:
        /* <DEDUP_REMOVED lines=15> */
.L_x_717:
        /* <DEDUP_REMOVED lines=9> */
[----:B-1----:R-:W-:Y:S05]  /*25ca0*/  @P0 BRA.U.ANY `(.L_x_717) ;  /* 0xfffffffd00d80947 */ /* 0x002fea000393ffff */
.L_x_701:
[----:B------:R-:W-:Y:S05]  /*25cb0*/  BSYNC B1 ;  /* 0x0000000000017941 */ /* 0x000fea0003800000 */
.L_x_700:
[----:B------:R-:W-:Y:S01]  /*25cc0*/  VIADD R12, R3, 0xfffffffe ;  /* 0xfffffffe030c7836 */ /* 0x000fe20000000000 */
[----:B------:R-:W-:Y:S01]  /*25cd0*/  PLOP3.LUT P0, PT, PT, PT, PT, 0x8, 0x0 ;  /* 0x000000000000781c */ /* 0x000fe20003f0e170 */
[----:B------:R-:W-:-:S03]  /*25ce0*/  VIADD R28, R28, 0x1 ;  /* 0x000000011c1c7836 */ /* 0x000fc60000000000 */
[----:B------:R-:W-:Y:S02]  /*25cf0*/  ISETP.GE.AND P3, PT, R12, R6, PT ;  /* 0x000000060c00720c */ /* 0x000fe40003f66270 */
[----:B------:R-:W-:-:S04]  /*25d00*/  ISETP.NE.AND P2, PT, R28, 0x2, PT ;  /* 0x000000021c00780c */ /* 0x000fc80003f45270 */
[----:B------:R-:W-:Y:S02]  /*25d10*/  SEL R3, RZ, 0x1, P2 ;  /* 0x00000001ff037807 */ /* 0x000fe40001000000 */
[----:B------:R-:W-:Y:S02]  /*25d20*/  SEL R28, R28, RZ, P2 ;  /* 0x000000ff1c1c7207 */ /* 0x000fe40001000000 */
[----:B------:R-:W-:-:S03]  /*25d30*/  LOP3.LUT R30, R30, R3, RZ, 0x3c, !PT ;  /* 0x000000031e1e7212 */ /* 0x000fc600078e3cff */
[----:B------:R-:W-:Y:S05]  /*25d40*/  @!P3 BRA `(.L_x_694) ;  /* 0x0000000800d0b947 */ /* 0x000fea0003800000 */
.L_x_736:
[----:B------:R-:W-:Y:S05]  /*25d50*/  YIELD ;  /* 0x0000000000007946 */ /* 0x000fea0003800000 */
        /* <DEDUP_REMOVED lines=10> */
.L_x_872:
[----:B------:R-:W-:Y:S05]  /*25e00*/  BSYNC B2 ;  /* 0x0000000000027941 */ /* 0x000fea0003800000 */
.L_x_720:
[----:B------:R-:W-:Y:S04]  /*25e10*/  BSSY B2, `(.L_x_722) ;  /* 0x0000009000027945 */ /* 0x000fe80003800000 */
[----:B------:R-:W-:Y:S05]  /*25e20*/  @P3 BRA `(.L_x_723) ;  /* 0x00000000001c3947 */ /* 0x000fea0003800000 */
[----:B0-----:R-:W0:Y:S01]  /*25e30*/  S2R R8, SR_TID.X ;  /* 0x0000000000087919 */ /* 0x001e220000002100 */
[----:B------:R-:W-:-:S04]  /*25e40*/  IMAD.MOV.U32 R3, RZ, RZ, 0xa000 ;  /* 0x0000a000ff037424 */ /* 0x000fc800078e00ff */
[----:B------:R2:W-:Y:S01]  /*25e50*/  SYNCS.ARRIVE.TRANS64 RZ, [R11+URZ+0x38890], R3 ;  /* 0x038890030bff79a7 */ /* 0x0005e2000800003f */
[----:B0-----:R-:W-:-:S04]  /*25e60*/  LOP3.LUT R8, R8, 0x1f, RZ, 0xc0, !PT ;  /* 0x0000001f08087812 */ /* 0x001fc800078ec0ff */
[----:B------:R-:W-:-:S13]  /*25e70*/  ISETP.NE.AND P2, PT, R8, RZ, PT ;  /* 0x000000ff0800720c */ /* 0x000fda0003f45270 */
[----:B--2---:R-:W-:Y:S05]  /*25e80*/  @!P2 BRA `(.L_x_723) ;  /* 0x000000000004a947 */ /* 0x004fea0003800000 */
[----:B------:R-:W-:Y:S01]  /*25e90*/  BPT.TRAP 0x1 ;  /* 0x000000040000795c */ /* 0x000fe20000300000 */
.L_x_723:
[----:B------:R-:W-:Y:S05]  /*25ea0*/  BSYNC B2 ;  /* 0x0000000000027941 */ /* 0x000fea0003800000 */
.L_x_722:
[----:B------:R-:W-:Y:S01]  /*25eb0*/  IMAD.MOV.U32 R20, RZ, RZ, RZ ;  /* 0x000000ffff147224 */ /* 0x000fe200078e00ff */
[----:B------:R-:W-:Y:S01]  /*25ec0*/  UIADD3 UR4, UP0, UR38, 0x570, URZ ;  /* 0x0000057026047890 */ /* 0x000fe2000ff1e03f */
[----:B------:R-:W-:Y:S01]  /*25ed0*/  IMAD R9, R28, 0xa000, R16 ;  /* 0x0000a0001c097824 */ /* 0x000fe200078e0210 */
[----:B------:R-:W-:Y:S01]  /*25ee0*/  PLOP3.LUT P2, PT, PT, PT, PT, 0x80, 0x0 ;  /* 0x000000000000781c */ /* 0x000fe20003f4f070 */
[----:B0-----:R-:W-:Y:S01]  /*25ef0*/  IMAD R8, R12, 0x50, R0 ;  /* 0x000000500c087824 */ /* 0x001fe200078e0200 */
[----:B------:R-:W-:Y:S01]  /*25f00*/  R2UR UR10, R20 ;  /* 0x00000000140a72ca */ /* 0x000fe200000e0000 */
[----:B------:R-:W-:Y:S01]  /*25f10*/  VIADD R3, R11, 0x38890 ;  /* 0x000388900b037836 */ /* 0x000fe20000000000 */
[----:B------:R-:W-:Y:S01]  /*25f20*/  UIADD3.X UR5, URZ, UR39, URZ, UP0, !UPT ;  /* 0x000000273f057290 */ /* 0x000fe200087fe43f */
[----:B------:R-:W-:Y:S01]  /*25f30*/  VIADD R13, R9, 0x24400 ;  /* 0x00024400090d7836 */ /* 0x000fe20000000000 */
[----:B------:R-:W-:Y:S01]  /*25f40*/  UMOV UR6, 0x0 ;  /* 0x0000000000067882 */ /* 0x000fe20000000000 */
[----:B------:R-:W-:-:S10]  /*25f50*/  UMOV UR7, 0x12f00000 ;  /* 0x12f0000000077882 */ /* 0x000fd40000000000 */
.L_x_724:
        /* <DEDUP_REMOVED lines=12> */
[----:B------:R-:W-:Y:S01]  /*26020*/  UMOV UR6, 0x0 ;  /* 0x0000000000067882 */ /* 0x000fe20000000000 */
[----:B------:R-:W-:Y:S02]  /*26030*/  UMOV UR7, 0x12f00000 ;  /* 0x12f0000000077882 */ /* 0x000fe40000000000 */
[----:B------:R-:W-:Y:S02]  /*26040*/  R2UR UR10, R13 ;  /* 0x000000000d0a72ca */ /* 0x000fe400000e0000 */
[----:B------:R-:W-:-:S13]  /*26050*/  IADD3 R13, R9, 0x26c00, RZ ;  /* 0x00026c00090d7810 */ /* 0x000fda0007ffe0ff */
.L_x_725:
        /* <DEDUP_REMOVED lines=16> */
.L_x_726:
        /* <DEDUP_REMOVED lines=16> */
.L_x_727:
        /* <DEDUP_REMOVED lines=13> */
.L_x_873:
[----:B------:R-:W-:Y:S05]  /*26330*/  BSYNC B2 ;  /* 0x0000000000027941 */ /* 0x000fea0003800000 */
.L_x_728:
        /* <DEDUP_REMOVED lines=11> */
.L_x_731:
[----:B------:R-:W-:Y:S05]  /*263f0*/  BSYNC B2 ;  /* 0x0000000000027941 */ /* 0x000fea0003800000 */
.L_x_730:
[----:B------:R-:W-:Y:S01]  /*26400*/  R2UR UR10, R20 ;  /* 0x00000000140a72ca */ /* 0x000fe200000e0000 */
[----:B------:R-:W-:Y:S01]  /*26410*/  UIADD3 UR4, UP0, UR38, 0x670, URZ ;  /* 0x0000067026047890 */ /* 0x000fe2000ff1e03f */
[----:B------:R-:W-:Y:S01]  /*26420*/  R2UR UR6, R14 ;  /* 0x000000000e0672ca */ /* 0x000fe200000e0000 */
[----:B01----:R-:W-:Y:S01]  /*26430*/  VIADD R11, R11, 0x388b0 ;  /* 0x000388b00b0b7836 */ /* 0x003fe20000000000 */
[----:B------:R-:W-:Y:S01]  /*26440*/  R2UR UR7, R15 ;  /* 0x000000000f0772ca */ /* 0x000fe200000e0000 */
[----:B------:R-:W-:Y:S01]  /*26450*/  VIADD R3, R9, 0x400 ;  /* 0x0000040009037836 */ /* 0x000fe20000000000 */
[----:B------:R-:W-:Y:S01]  /*26460*/  PLOP3.LUT P2, PT, PT, PT, PT, 0x80, 0x0 ;  /* 0x000000000000781c */ /* 0x000fe20003f4f070 */
[----:B------:R-:W-:-:S12]  /*26470*/  UIADD3.X UR5, URZ, UR39, URZ, UP0, !UPT ;  /* 0x000000273f057290 */ /* 0x000fd800087fe43f */
.L_x_732:
        /* <DEDUP_REMOVED lines=11> */
[----:B------:R-:W-:Y:S01]  /*26530*/  R2UR UR6, R14 ;  /* 0x000000000e0672ca */ /* 0x000fe200000e0000 */
[----:B------:R-:W-:Y:S01]  /*26540*/  VIADD R3, R9, 0x2c00 ;  /* 0x00002c0009037836 */ /* 0x000fe20000000000 */
[----:B------:R-:W-:Y:S02]  /*26550*/  R2UR UR7, R15 ;  /* 0x000000000f0772ca */ /* 0x000fe400000e0000 */
[----:B------:R-:W-:Y:S02]  /*26560*/  R2UR UR10, R10 ;  /* 0x000000000a0a72ca */ /* 0x000fe400000e0000 */
[----:B------:R-:W-:-:S13]  /*26570*/  PLOP3.LUT P2, PT, PT, PT, PT, 0x80, 0x0 ;  /* 0x000000000000781c */ /* 0x000fda0003f4f070 */
.L_x_733:
        /* <DEDUP_REMOVED lines=15> */
.L_x_734:
        /* <DEDUP_REMOVED lines=15> */
.L_x_735:
        /* <DEDUP_REMOVED lines=10> */
.L_x_719:
[----:B------:R-:W-:Y:S05]  /*26800*/  BSYNC B1 ;  /* 0x0000000000017941 */ /* 0x000fea0003800000 */
.L_x_718:
[----:B------:R-:W-:Y:S01]  /*26810*/  ISETP.GT.AND P3, PT, R12, R6, PT ;  /* 0x000000060c00720c */ /* 0x000fe20003f64270 */
[----:B------:R-:W-:Y:S02]  /*26820*/  VIADD R28, R28, 0x1 ;  /* 0x000000011c1c7836 */ /* 0x000fe40000000000 */
[----:B------:R-:W-:-:S03]  /*26830*/  VIADD R12, R12, 0xffffffff ;  /* 0xffffffff0c0c7836 */ /* 0x000fc60000000000 */
[----:B------:R-:W-:-:S04]  /*26840*/  ISETP.NE.AND P2, PT, R28, 0x2, PT ;  /* 0x000000021c00780c */ /* 0x000fc80003f45270 */
[----:B------:R-:W-:Y:S02]  /*26850*/  SEL R3, RZ, 0x1, P2 ;  /* 0x00000001ff037807 */ /* 0x000fe40001000000 */
[----:B------:R-:W-:Y:S02]  /*26860*/  SEL R28, R28, RZ, P2 ;  /* 0x000000ff1c1c7207 */ /* 0x000fe40001000000 */
[----:B------:R-:W-:Y:S01]  /*26870*/  LOP3.LUT R30, R30, R3, RZ, 0x3c, !PT ;  /* 0x000000031e1e7212 */ /* 0x000fe200078e3cff */
[----:B------:R-:W-:Y:S06]  /*26880*/  @P3 BRA `(.L_x_736) ;  /* 0xfffffff400303947 */ /* 0x000fec000383ffff */
.L_x_694:
[----:B------:R-:W-:Y:S05]  /*26890*/  BSYNC B0 ;  /* 0x0000000000007941 */ /* 0x000fea0003800000 */
.L_x_693:
[----:B------:R-:W-:Y:S05]  /*268a0*/  @!P0 WARPSYNC.ALL ;  /* 0x0000000000008948 */ /* 0x000fea0003800000 */
[----:B------:R-:W-:Y:S01]  /*268b0*/  @!P0 BAR.SYNC.DEFER_BLOCKING 0xc, 0x180 ;  /* 0x0306000000008b1d */ /* 0x000fe20000010000 */
[----:B------:R-:W-:-:S05]  /*268c0*/  IMAD.MOV.U32 R0, RZ, RZ, RZ ;  /* 0x000000ffff007224 */ /* 0x000fca00078e00ff */
[----:B------:R-:W-:Y:S04]  /*268d0*/  BSSY B0, `(.L_x_737) ;  /* 0x000001e000007945 */ /* 0x000fe80003800000 */
[----:B------:R-:W-:Y:S05]  /*268e0*/  @!P1 BRA `(.L_x_738) ;  /* 0x0000000000709947 */ /* 0x000fea0003800000 */
[----:B------:R-:W-:-:S13]  /*268f0*/  ISETP.NE.AND P0, PT, R5, RZ, PT ;  /* 0x000000ff0500720c */ /* 0x000fda0003f05270 */
[----:B------:R-:W1:Y:S02]  /*26900*/  @!P0 LDC R5, c[0x0][0x9f0] ;  /* 0x00027c00ff058b82 */ /* 0x000e640000000800 */
[-C--:B-1----:R-:W-:Y:S02]  /*26910*/  IABS R0, R5.reuse ;  /* 0x0000000500007213 */ /* 0x082fe40000000000 */
[----:B0-----:R-:W-:Y:S02]  /*26920*/  IABS R8, R5 ;  /* 0x0000000500087213 */ /* 0x001fe40000000000 */
[----:B------:R-:W0:Y:S03]  /*26930*/  I2F.RP R9, R0 ;  /* 0x0000000000097306 */ /* 0x000e260000209400 */
[----:B------:R-:W-:-:S05]  /*26940*/  IMAD.MOV R8, RZ, RZ, -R8 ;  /* 0x000000ffff087224 */ /* 0x000fca00078e0a08 */
[----:B0-----:R-:W0:Y:S02]  /*26950*/  MUFU.RCP R9, R9 ;  /* 0x0000000900097308 */ /* 0x001e240000001000 */
[----:B0-----:R-:W-:-:S06]  /*26960*/  VIADD R10, R9, 0xffffffe ;  /* 0x0ffffffe090a7836 */ /* 0x001fcc0000000000 */
[----:B------:R-:W0:Y:S02]  /*26970*/  F2I.FTZ.U32.TRUNC.NTZ R3, R10 ;  /* 0x0000000a00037305 */ /* 0x000e24000021f000 */
[----:B0-----:R-:W-:-:S04]  /*26980*/  IMAD.MOV R2, RZ, RZ, -R3 ;  /* 0x000000ffff027224 */ /* 0x001fc800078e0a03 */
[----:B------:R-:W-:Y:S02]  /*26990*/  IMAD R6, R2, R0, RZ ;  /* 0x0000000002067224 */ /* 0x000fe400078e02ff */
[----:B------:R-:W-:-:S04]  /*269a0*/  IMAD.MOV.U32 R2, RZ, RZ, RZ ;  /* 0x000000ffff027224 */ /* 0x000fc800078e00ff */
[----:B------:R-:W-:Y:S01]  /*269b0*/  IMAD.HI.U32 R6, R3, R6, R2 ;  /* 0x0000000603067227 */ /* 0x000fe200078e0002 */
[----:B------:R-:W-:-:S04]  /*269c0*/  IADD3 R3, R4, -0x1, R5 ;  /* 0xffffffff04037810 */ /* 0x000fc80007ffe005 */
[----:B------:R-:W-:Y:S02]  /*269d0*/  IABS R2, R3 ;  /* 0x0000000300027213 */ /* 0x000fe40000000000 */
[----:B------:R-:W-:-:S03]  /*269e0*/  LOP3.LUT R3, R3, R5, RZ, 0x3c, !PT ;  /* 0x0000000503037212 */ /* 0x000fc600078e3cff */
[----:B------:R-:W-:Y:S01]  /*269f0*/  IMAD.HI.U32 R6, R6, R2, RZ ;  /* 0x0000000206067227 */ /* 0x000fe200078e00ff */
[----:B------:R-:W-:-:S03]  /*26a00*/  ISETP.GE.AND P2, PT, R3, RZ, PT ;  /* 0x000000ff0300720c */ /* 0x000fc60003f46270 */
[----:B------:R-:W-:-:S05]  /*26a10*/  IMAD R2, R6, R8, R2 ;  /* 0x0000000806027224 */ /* 0x000fca00078e0202 */
[----:B------:R-:W-:-:S13]  /*26a20*/  ISETP.GT.U32.AND P1, PT, R0, R2, PT ;  /* 0x000000020000720c */ /* 0x000fda0003f24070 */
[----:B------:R-:W-:Y:S02]  /*26a30*/  @!P1 IMAD.IADD R2, R2, 0x1, -R0 ;  /* 0x0000000102029824 */ /* 0x000fe400078e0a00 */
[----:B------:R-:W-:Y:S01]  /*26a40*/  @!P1 VIADD R6, R6, 0x1 ;  /* 0x0000000106069836 */ /* 0x000fe20000000000 */
[----:B------:R-:W-:Y:S02]  /*26a50*/  ISETP.NE.AND P1, PT, R5, RZ, PT ;  /* 0x000000ff0500720c */ /* 0x000fe40003f25270 */
[----:B------:R-:W-:-:S13]  /*26a60*/  ISETP.GE.U32.AND P0, PT, R2, R0, PT ;  /* 0x000000000200720c */ /* 0x000fda0003f06070 */
[----:B------:R-:W-:-:S05]  /*26a70*/  @P0 VIADD R6, R6, 0x1 ;  /* 0x0000000106060836 */ /* 0x000fca0000000000 */
[----:B------:R-:W-:-:S05]  /*26a80*/  MOV R0, R6 ;  /* 0x0000000600007202 */ /* 0x000fca0000000f00 */
[----:B------:R-:W-:Y:S01]  /*26a90*/  @!P2 IMAD.MOV R0, RZ, RZ, -R0 ;  /* 0x000000ffff00a224 */ /* 0x000fe200078e0a00 */
[----:B------:R-:W-:-:S07]  /*26aa0*/  @!P1 LOP3.LUT R0, RZ, R5, RZ, 0x33, !PT ;  /* 0x00000005ff009212 */ /* 0x000fce00078e33ff */
.L_x_738:
[----:B------:R-:W-:Y:S05]  /*26ab0*/  BSYNC B0 ;  /* 0x0000000000007941 */ /* 0x000fea0003800000 */
.L_x_737:
[-C--:B------:R-:W-:Y:S01]  /*26ac0*/  IMAD R3, R7, R0.reuse, RZ ;  /* 0x0000000007037224 */ /* 0x080fe200078e02ff */
[----:B------:R-:W-:Y:S04]  /*26ad0*/  BSSY B7, `(.L_x_739) ;  /* 0x0000393000077945 */ /* 0x000fe80003800000 */
[----:B------:R-:W-:Y:S01]  /*26ae0*/  VIADDMNMX R2, R3, R0, R4, PT ;  /* 0x0000000003027246 */ /* 0x000fe20003800104 */
[----:B------:R1:W-:Y:S03]  /*26af0*/  STL [R1+0xc], R3 ;  /* 0x00000c0301007387 */ /* 0x0003e60000100800 */
[----:B------:R-:W-:Y:S01]  /*26b00*/  ISETP.GT.AND P0, PT, R2, R3, PT ;  /* 0x000000030200720c */ /* 0x000fe20003f04270 */
[----:B------:R1:W-:-:S12]  /*26b10*/  STL [R1+0x1c], R2 ;  /* 0x00001c0201007387 */ /* 0x0003d80000100800 */
[----:B-1----:R-:W-:Y:S05]  /*26b20*/  @P0 BRA `(.L_x_740) ;  /* 0x0000000000480947 */ /* 0x002fea0003800000 */
[----:B------:R-:W1:Y:S02]  /*26b30*/  S2R R2, SR_TID.X ;  /* 0x0000000000027919 */ /* 0x000e640000002100 */
[----:B-1----:R-:W-:-:S04]  /*26b40*/  LOP3.LUT R2, R2, 0x7f, RZ, 0xc0, !PT ;  /* 0x0000007f02027812 */ /* 0x002fc800078ec0ff */
[----:B------:R-:W-:-:S13]  /*26b50*/  ISETP.NE.AND P0, PT, R2, RZ, PT ;  /* 0x000000ff0200720c */ /* 0x000fda0003f05270 */
[----:B------:R-:W-:Y:S05]  /*26b60*/  @P0 BRA `(.L_x_741) ;  /* 0x0000003800240947 */ /* 0x000fea0003800000 */
[----:B------:R-:W1:Y:S01]  /*26b70*/  S2R R5, SR_LANEID ;  /* 0x0000000000057919 */ /* 0x000e620000000000 */
[----:B------:R-:W-:Y:S01]  /*26b80*/  VOTEU.ANY UR4, UPT, PT ;  /* 0x0000000000047886 */ /* 0x000fe200038e0100 */
[----:B------:R-:W2:Y:S01]  /*26b90*/  LDC.64 R2, c[0x0][0xc60] ;  /* 0x00031800ff027b82 */ /* 0x000ea20000000a00 */
[----:B------:R-:W1:Y:S01]  /*26ba0*/  FLO.U32 R0, UR4 ;  /* 0x0000000400007d00 */ /* 0x000e6200080e0000 */
[----:B------:R-:W-:Y:S01]  /*26bb0*/  ULDC.64 UR6, c[0x0][0x208] ;  /* 0x0000820000067ab9 */ /* 0x000fe20000000a00 */
[----:B-1----:R-:W-:-:S06]  /*26bc0*/  ISETP.EQ.U32.AND P0, PT, R0, R5, PT ;  /* 0x000000050000720c */ /* 0x002fcc0003f02070 */
[----:B------:R-:W2:Y:S07]  /*26bd0*/  POPC R5, UR4 ;  /* 0x0000000400057d09 */ /* 0x000eae0008000000 */
[----:B--2---:R-:W2:Y:S01]  /*26be0*/  @P0 ATOMG.E.ADD.STRONG.GPU PT, R3, desc[UR6][R2.64], R5 ;  /* 0x00000005020309a8 */ /* 0x004ea200081ee1c6 */
[----:B------:R-:W1:Y:S02]  /*26bf0*/  S2R R4, SR_LTMASK ;  /* 0x0000000000047919 */ /* 0x000e640000003900 */
[----:B-1----:R-:W-:-:S04]  /*26c00*/  LOP3.LUT R4, R4, UR4, RZ, 0xc0, !PT ;  /* 0x0000000404047c12 */ /* 0x002fc8000f8ec0ff */
[----:B------:R-:W1:Y:S01]  /*26c10*/  POPC R7, R4 ;  /* 0x0000000400077309 */ /* 0x000e620000000000 */
[----:B--2---:R-:W1:Y:S02]  /*26c20*/  SHFL.IDX PT, R0, R3, R0, 0x1f ;  /* 0x00001f0003007589 */ /* 0x004e6400000e0000 */
[----:B-1----:R-:W-:Y:S01]  /*26c30*/  IADD3 R24, R0, UR36, R7 ;  /* 0x0000002400187c10 */ /* 0x002fe2000fffe007 */
[----:B------:R-:W-:Y:S06]  /*26c40*/  BRA `(.L_x_741) ;  /* 0x0000003400ec7947 */ /* 0x000fec0003800000 */
.L_x_740:
        /* <DEDUP_REMOVED lines=8> */
[----:B------:R-:W-:Y:S02]  /*26cd0*/  IMAD.U32 R4, RZ, RZ, UR6 ;  /* 0x00000006ff047e24 */ /* 0x000fe4000f8e00ff */
[----:B------:R-:W1:Y:S01]  /*26ce0*/  LDC.64 R2, c[0x4][R2] ;  /* 0x0100000002027b82 */ /* 0x000e620000000a00 */
[----:B------:R-:W-:Y:S02]  /*26cf0*/  IMAD.U32 R5, RZ, RZ, UR7 ;  /* 0x00000007ff057e24 */ /* 0x000fe4000f8e00ff */
[----:B------:R-:W-:Y:S02]  /*26d00*/  IMAD.U32 R6, RZ, RZ, UR8 ;  /* 0x00000008ff067e24 */ /* 0x000fe4000f8e00ff */
[----:B------:R-:W-:-:S02]  /*26d10*/  IMAD.U32 R7, RZ, RZ, UR9 ;  /* 0x00000009ff077e24 */ /* 0x000fc4000f8e00ff */
[----:B------:R-:W-:Y:S02]  /*26d20*/  IMAD.U32 R10, RZ, RZ, UR4 ;  /* 0x00000004ff0a7e24 */ /* 0x000fe4000f8e00ff */
[----:B------:R-:W-:Y:S02]  /*26d30*/  IMAD.U32 R11, RZ, RZ, UR5 ;  /* 0x00000005ff0b7e24 */ /* 0x000fe4000f8e00ff */
[----:B0-----:R-:W-:Y:S02]  /*26d40*/  IMAD.MOV.U32 R8, RZ, RZ, 0x70 ;  /* 0x00000070ff087424 */ /* 0x001fe400078e00ff */
[----:B------:R-:W-:Y:S02]  /*26d50*/  IMAD.MOV.U32 R12, RZ, RZ, 0x1 ;  /* 0x00000001ff0c7424 */ /* 0x000fe400078e00ff */
[----:B------:R-:W-:-:S07]  /*26d60*/  IMAD.MOV.U32 R13, RZ, RZ, RZ ;  /* 0x000000ffff0d7224 */ /* 0x000fce00078e00ff */
[----:B------:R-:W-:-:S07]  /*26d70*/  LEPC R20, `(.L_x_743) ;  /* 0x000000001014794e */ /* 0x000fce0000000000 */
[----:B-1----:R-:W-:Y:S05]  /*26d80*/  CALL.ABS.NOINC R2 ;  /* 0x0000000002007343 */ /* 0x002fea0003c00000 */
.L_x_743:
[----:B------:R-:W-:Y:S05]  /*26d90*/  BSYNC B6 ;  /* 0x0000000000067941 */ /* 0x000fea0003800000 */
.L_x_742:
        /* <DEDUP_REMOVED lines=8> */
[----:B------:R1:W2:Y:S01]  /*26e20*/  LDC.64 R2, c[0x4][R22] ;  /* 0x0100000016027b82 */ /* 0x0002a20000000a00 */
[----:B------:R-:W-:Y:S02]  /*26e30*/  IMAD.U32 R4, RZ, RZ, UR6 ;  /* 0x00000006ff047e24 */ /* 0x000fe4000f8e00ff */
[----:B------:R-:W-:Y:S02]  /*26e40*/  IMAD.U32 R5, RZ, RZ, UR7 ;  /* 0x00000007ff057e24 */ /* 0x000fe4000f8e00ff */
[----:B------:R-:W-:Y:S02]  /*26e50*/  IMAD.U32 R6, RZ, RZ, UR8 ;  /* 0x00000008ff067e24 */ /* 0x000fe4000f8e00ff */
[----:B------:R-:W-:-:S02]  /*26e60*/  IMAD.U32 R7, RZ, RZ, UR9 ;  /* 0x00000009ff077e24 */ /* 0x000fc4000f8e00ff */
[----:B------:R-:W-:Y:S02]  /*26e70*/  IMAD.U32 R10, RZ, RZ, UR4 ;  /* 0x00000004ff0a7e24 */ /* 0x000fe4000f8e00ff */
[----:B------:R-:W-:Y:S02]  /*26e80*/  IMAD.U32 R11, RZ, RZ, UR5 ;  /* 0x00000005ff0b7e24 */ /* 0x000fe4000f8e00ff */
[----:B0-----:R-:W-:Y:S02]  /*26e90*/  IMAD.MOV.U32 R8, RZ, RZ, 0x70 ;  /* 0x00000070ff087424 */ /* 0x001fe400078e00ff */
[----:B------:R-:W-:Y:S02]  /*26ea0*/  IMAD.MOV.U32 R12, RZ, RZ, 0x1 ;  /* 0x00000001ff0c7424 */ /* 0x000fe400078e00ff */
[----:B-1----:R-:W-:-:S07]  /*26eb0*/  IMAD.MOV.U32 R13, RZ, RZ, RZ ;  /* 0x000000ffff0d7224 */ /* 0x002fce00078e00ff */
[----:B------:R-:W-:-:S07]  /*26ec0*/  LEPC R20, `(.L_x_746) ;  /* 0x000000001014794e */ /* 0x000fce0000000000 */
[----:B--2---:R-:W-:Y:S05]  /*26ed0*/  CALL.ABS.NOINC R2 ;  /* 0x0000000002007343 */ /* 0x004fea0003c00000 */
.L_x_746:
        /* <DEDUP_REMOVED lines=15> */
.L_x_745:
[----:B------:R-:W-:Y:S05]  /*26fd0*/  BSYNC B6 ;  /* 0x0000000000067941 */ /* 0x000fea0003800000 */
.L_x_744:
[----:B------:R-:W2:Y:S01]  /*26fe0*/  LDL R22, [R1+0x1c] ;  /* 0x00001c0001167983 */ /* 0x000ea20000100800 */
[----:B------:R-:W-:-:S03]  /*26ff0*/  ULDC.64 UR4, c[0x0][0x9f8] ;  /* 0x00027e0000047ab9 */ /* 0x000fc60000000a00 */
[----:B------:R-:W3:Y:S01]  /*27000*/  LDL R7, [R1+0x8] ;  /* 0x0000080001077983 */ /* 0x000ee20000100800 */
[----:B------:R-:W-:-:S03]  /*27010*/  ISETP.NE.U32.AND P0, PT, RZ, UR4, PT ;  /* 0x00000004ff007c0c */ /* 0x000fc6000bf05070 */
[----:B------:R-:W4:Y:S01]  /*27020*/  LDL R21, [R1+0x10] ;  /* 0x0000100001157983 */ /* 0x000f220000100800 */
[----:B------:R-:W-:Y:S01]  /*27030*/  ISETP.NE.AND.EX P0, PT, RZ, UR5, PT, P0 ;  /* 0x00000005ff007c0c */ /* 0x000fe2000bf05300 */
[----:B------:R-:W-:Y:S01]  /*27040*/  ULDC.64 UR6, c[0x0][0x208] ;  /* 0x0000820000067ab9 */ /* 0x000fe20000000a00 */
[----:B------:R-:W1:Y:S01]  /*27050*/  LDC R0, c[0x0][0x430] ;  /* 0x00010c00ff007b82 */ /* 0x000e620000000800 */
[----:B------:R-:W0:Y:S10]  /*27060*/  S2R R20, SR_TID.X ;  /* 0x0000000000147919 */ /* 0x000e340000002100 */
[----:B------:R-:W-:Y:S01]  /*27070*/  @P0 IADD3 R2, P1, R17, UR4, RZ ;  /* 0x0000000411020c10 */ /* 0x000fe2000ff3e0ff */
[----:B------:R-:W-:-:S03]  /*27080*/  ULDC UR4, c[0x0][0x2f4] ;  /* 0x0000bd0000047ab9 */ /* 0x000fc60000000800 */
[----:B------:R-:W-:-:S05]  /*27090*/  @P0 IADD3.X R3, R19, UR5, RZ, P1, !PT ;  /* 0x0000000513030c10 */ /* 0x000fca0008ffe4ff */
[----:B------:R4:W4:Y:S01]  /*270a0*/  @P0 LDG.E R32, desc[UR6][R2.64] ;  /* 0x0000000602200981 */ /* 0x000922000c1e1900 */
[----:B0-----:R-:W-:-:S04]  /*270b0*/  LOP3.LUT R20, R20, 0x7f, RZ, 0xc0, !PT ;  /* 0x0000007f14147812 */ /* 0x001fc800078ec0ff */
[----:B------:R-:W-:Y:S02]  /*270c0*/  SHF.R.U32.HI R4, RZ, 0x3, R20 ;  /* 0x00000003ff047819 */ /* 0x000fe40000011614 */
[----:B------:R-:W0:Y:S01]  /*270d0*/  S2R R20, SR_TID.X ;  /* 0x0000000000147919 */ /* 0x000e220000002100 */
[----:B-1----:R-:W-:-:S13]  /*270e0*/  ISETP.NE.AND P1, PT, R0, 0x1, PT ;  /* 0x000000010000780c */ /* 0x002fda0003f25270 */
[----:B------:R-:W1:Y:S01]  /*270f0*/  @P1 LDC R6, c[0x0][0x438] ;  /* 0x00010e00ff061b82 */ /* 0x000e620000000800 */
[----:B0-----:R-:W-:-:S05]  /*27100*/  IMAD.SHL.U32 R20, R20, 0x10, RZ ;  /* 0x0000001014147824 */ /* 0x001fca00078e00ff */
[----:B------:R-:W-:Y:S02]  /*27110*/  LOP3.LUT R20, R4, 0x70, R20, 0xf8, !PT ;  /* 0x0000007004147812 */ /* 0x000fe400078ef814 */
[----:B------:R-:W0:Y:S01]  /*27120*/  @P1 LDC R4, c[0x0][0x434] ;  /* 0x00010d00ff041b82 */ /* 0x000e220000000800 */
[----:B------:R-:W-:Y:S02]  /*27130*/  LOP3.LUT R18, R18, 0xfffffffe, RZ, 0xc0, !PT ;  /* 0xfffffffe12127812 */ /* 0x000fe400078ec0ff */
[----:B------:R-:W-:-:S04]  /*27140*/  LOP3.LUT R9, R34, 0x40, RZ, 0xfc, !PT ;  /* 0x0000004022097812 */ /* 0x000fc800078efcff */
[----:B------:R-:W-:Y:S01]  /*27150*/  ISETP.GE.AND P3, PT, R9, UR4, PT ;  /* 0x0000000409007c0c */ /* 0x000fe2000bf66270 */
[----:B------:R-:W-:Y:S01]  /*27160*/  UMOV UR5, 0xffffffff ;  /* 0xffffffff00057882 */ /* 0x000fe20000000000 */
[----:B--2---:R-:W-:-:S04]  /*27170*/  VIADD R22, R22, 0xffffffff ;  /* 0xffffffff16167836 */ /* 0x004fc80000000000 */
[----:B------:R-:W-:-:S05]  /*27180*/  IMAD R5, R22, 0x50, R20 ;  /* 0x0000005016057824 */ /* 0x000fca00078e0214 */
[----:B---3--:R-:W-:-:S04]  /*27190*/  ISETP.GE.AND P0, PT, R5, R7, PT ;  /* 0x000000070500720c */ /* 0x008fc80003f06270 */
[----:B------:R-:W-:Y:S01]  /*271a0*/  ISETP.GT.U32.OR P0, PT, R20, 0x4f, P0 ;  /* 0x0000004f1400780c */ /* 0x000fe20000704470 */
[----:B----4-:R-:W-:-:S04]  /*271b0*/  IMAD.IADD R5, R5, 0x1, R21 ;  /* 0x0000000105057824 */ /* 0x010fc800078e0215 */
[----:B0-----:R-:W-:-:S08]  /*271c0*/  @P1 IMAD.HI.U32 R7, R5, R4, RZ ;  /* 0x0000000405071227 */ /* 0x001fd000078e00ff */
[----:B------:R-:W0:Y:S01]  /*271d0*/  @!P0 LDC.64 R2, c[0x0][0x428] ;  /* 0x00010a00ff028b82 */ /* 0x000e220000000a00 */
[----:B------:R-:W-:Y:S01]  /*271e0*/  IMAD.MOV.U32 R4, RZ, RZ, R5 ;  /* 0x000000ffff047224 */ /* 0x000fe200078e0005 */
[----:B-1----:R-:W-:Y:S02]  /*271f0*/  @P1 SHF.R.U32.HI R4, RZ, R6, R7 ;  /* 0x00000006ff041219 */ /* 0x002fe40000011607 */
[----:B------:R-:W-:-:S03]  /*27200*/  SHF.R.S32.HI R8, RZ, 0x1f, R32 ;  /* 0x0000001fff087819 */ /* 0x000fc60000011420 */
[----:B------:R-:W-:-:S04]  /*27210*/  IMAD.MOV R6, RZ, RZ, -R4 ;  /* 0x000000ffff067224 */ /* 0x000fc800078e0a04 */
[----:B------:R-:W-:Y:S01]  /*27220*/  IMAD R0, R0, R6, R5 ;  /* 0x0000000600007224 */ /* 0x000fe200078e0205 */
[--C-:B------:R-:W-:Y:S01]  /*27230*/  @!P0 SHF.R.S32.HI R5, RZ, 0x1f, R4.reuse ;  /* 0x0000001fff058819 */ /* 0x100fe20000011404 */
[-C--:B0-----:R-:W-:Y:S02]  /*27240*/  @!P0 IMAD R6, R8, R2.reuse, RZ ;  /* 0x0000000208068224 */ /* 0x081fe400078e02ff */
[----:B------:R-:W-:-:S04]  /*27250*/  @!P0 IMAD.WIDE.U32 R4, R32, R2, R4 ;  /* 0x0000000220048225 */ /* 0x000fc800078e0004 */
[----:B------:R-:W-:Y:S02]  /*27260*/  @!P0 IMAD R6, R32, R3, R6 ;  /* 0x0000000320068224 */ /* 0x000fe400078e0206 */
[----:B------:R-:W0:Y:S02]  /*27270*/  @!P0 LDC.64 R2, c[0x0][0x418] ;  /* 0x00010600ff028b82 */ /* 0x000e240000000a00 */
[----:B------:R-:W-:Y:S02]  /*27280*/  @!P0 IMAD.IADD R6, R5, 0x1, R6 ;  /* 0x0000000105068824 */ /* 0x000fe400078e0206 */
[----:B------:R-:W-:Y:S01]  /*27290*/  IMAD.U32 R7, RZ, RZ, UR37 ;  /* 0x00000025ff077e24 */ /* 0x000fe2000f8e00ff */
[----:B0-----:R-:W-:-:S04]  /*272a0*/  @!P0 LEA R2, P1, R4, R2, 0x2 ;  /* 0x0000000204028211 */ /* 0x001fc800078210ff */
[----:B------:R-:W-:Y:S01]  /*272b0*/  @!P0 LEA.HI.X R3, R4, R3, R6, 0x2, P1 ;  /* 0x0000000304038211 */ /* 0x000fe200008f1406 */
[----:B------:R-:W-:-:S06]  /*272c0*/  IMAD.MOV.U32 R4, RZ, RZ, RZ ;  /* 0x000000ffff047224 */ /* 0x000fcc00078e00ff */
[----:B------:R0:W5:Y:S01]  /*272d0*/  @!P0 LDG.E R4, desc[UR6][R2.64] ;  /* 0x0000000602048981 */ /* 0x000162000c1e1900 */
[----:B------:R-:W-:Y:S02]  /*272e0*/  ISETP.GT.U32.AND P0, PT, R20, 0x4f, PT ;  /* 0x0000004f1400780c */ /* 0x000fe40003f04070 */
[----:B------:R-:W-:-:S11]  /*272f0*/  ISETP.NE.AND P2, PT, R7, 0x3, PT ;  /* 0x000000030700780c */ /* 0x000fd60003f45270 */
[----:B------:R-:W-:Y:S02]  /*27300*/  @P0 LOP3.LUT R18, R18, 0x1, RZ, 0xfc, !PT ;  /* 0x0000000112120812 */ /* 0x000fe400078efcff */
[----:B------:R-:W-:Y:S02]  /*27310*/  ISETP.GE.AND P0, PT, R34, UR4, PT ;  /* 0x0000000422007c0c */ /* 0x000fe4000bf06270 */
[----:B------:R-:W-:-:S04]  /*27320*/  LOP3.LUT R18, R18, 0xffffffdf, RZ, 0xc0, !PT ;  /* 0xffffffdf12127812 */ /* 0x000fc800078ec0ff */
[----:B------:R-:W-:-:S04]  /*27330*/  @P2 LOP3.LUT R18, R18, 0x20, RZ, 0xfc, !PT ;  /* 0x0000002012122812 */ /* 0x000fc800078efcff */
[----:B------:R-:W-:Y:S01]  /*27340*/  LOP3.LUT R18, R18, 0xffffffef, RZ, 0xc0, !PT ;  /* 0xffffffef12127812 */ /* 0x000fe200078ec0ff */
[----:B------:R1:W-:Y:S03]  /*27350*/  STL [R1+0x14], R8 ;  /* 0x0000140801007387 */ /* 0x0003e60000100800 */
[----:B------:R-:W-:-:S04]  /*27360*/  @P0 LOP3.LUT R18, R18, 0x10, RZ, 0xfc, !PT ;  /* 0x0000001012120812 */ /* 0x000fc800078efcff */
[----:B------:R-:W-:Y:S02]  /*27370*/  LOP3.LUT R18, R18, 0xfffffff7, RZ, 0xc0, !PT ;  /* 0xfffffff712127812 */ /* 0x000fe400078ec0ff */
[----:B-1----:R-:W-:Y:S02]  /*27380*/  LOP3.LUT R8, R34, 0x80, RZ, 0xfc, !PT ;  /* 0x0000008022087812 */ /* 0x002fe400078efcff */
[----:B------:R-:W-:Y:S02]  /*27390*/  @P3 LOP3.LUT R18, R18, 0x8, RZ, 0xfc, !PT ;  /* 0x0000000812123812 */ /* 0x000fe400078efcff */
[----:B------:R-:W-:Y:S02]  /*273a0*/  ISETP.GE.AND P1, PT, R8, UR4, PT ;  /* 0x0000000408007c0c */ /* 0x000fe4000bf26270 */
[----:B------:R-:W-:Y:S02]  /*273b0*/  ISETP.GE.AND P0, PT, R37, UR4, PT ;  /* 0x0000000425007c0c */ /* 0x000fe4000bf06270 */
[----:B------:R-:W-:-:S04]  /*273c0*/  LOP3.LUT R18, R18, 0xfffffffd, RZ, 0xc0, !PT ;  /* 0xfffffffd12127812 */ /* 0x000fc800078ec0ff */
[----:B------:R-:W-:-:S05]  /*273d0*/  LOP3.LUT R18, R18, 0xfffffffb, RZ, 0xc0, !PT ;  /* 0xfffffffb12127812 */ /* 0x000fca00078ec0ff */
[----:B------:R-:W-:-:S04]  /*273e0*/  @P1 LOP3.LUT R18, R18, 0x4, RZ, 0xfc, !PT ;  /* 0x0000000412121812 */ /* 0x000fc800078efcff */
[----:B------:R-:W-:Y:S01]  /*273f0*/  @P0 LOP3.LUT R18, R18, 0x2, RZ, 0xfc, !PT ;  /* 0x0000000212120812 */ /* 0x000fe200078efcff */
[----:B0-----:R-:W-:Y:S06]  /*27400*/  BRA.DIV UR5, `(.L_x_747) ;  /* 0x00000056050c7947 */ /* 0x001fec000b800000 */
.L_x_876:
[----:B------:R-:W-:Y:S05]  /*27410*/  @!P2 BRA `(.L_x_748) ;  /* 0x000000000004a947 */ /* 0x000fea0003800000 */
[----:B------:R-:W-:Y:S01]  /*27420*/  BPT.TRAP 0x1 ;  /* 0x000000040000795c */ /* 0x000fe20000300000 */
.L_x_748:
        /* <DEDUP_REMOVED lines=15> */
[----:B------:R-:W-:Y:S02]  /*27520*/  IMAD R5, R23, 0x8, R16 ;  /* 0x0000000817057824 */ /* 0x000fe400078e0210 */
[----:B------:R-:W-:-:S04]  /*27530*/  IMAD.WIDE.U32 R2, R26, UR4, R2 ;  /* 0x000000041a027c25 */ /* 0x000fc8000f8e0002 */
[----:B------:R-:W-:Y:S01]  /*27540*/  IMAD R19, R26, UR5, R3 ;  /* 0x000000051a137c24 */ /* 0x000fe2000f8e0203 */
[----:B------:R-:W-:-:S04]  /*27550*/  LEA R17, P0, R2, UR6, 0x1 ;  /* 0x0000000602117c11 */ /* 0x000fc8000f8008ff */
[----:B------:R-:W-:Y:S02]  /*27560*/  LEA.HI.X R19, R2, UR7, R19, 0x1, P0 ;  /* 0x0000000702137c11 */ /* 0x000fe400080f0c13 */
[----:B------:R-:W-:-:S06]  /*27570*/  SHF.L.U32 R2, R29, 0x1f, RZ ;  /* 0x0000001f1d027819 */ /* 0x000fcc00000006ff */
[----:B------:R-:W0:Y:S02]  /*27580*/  SYNCS.PHASECHK.TRANS64.TRYWAIT P0, [R5+URZ+0x38840], R2 ;  /* 0x03884002050075a7 */ /* 0x000e24000800017f */
[----:B0-----:R-:W-:Y:S05]  /*27590*/  @!P0 BRA `(.L_x_750) ;  /* 0x0000005000dc8947 */ /* 0x001fea0003800000 */
.L_x_877:
[----:B------:R-:W-:Y:S05]  /*275a0*/  BSYNC B0 ;  /* 0x0000000000007941 */ /* 0x000fea0003800000 */
.L_x_749:
[----:B------:R-:W2:Y:S01]  /*275b0*/  LDL R9, [R1+0x8] ;  /* 0x0000080001097983 */ /* 0x000ea20000100800 */
        /* <DEDUP_REMOVED lines=26> */
[C---:B------:R-:W-:Y:S01]  /*27760*/  LOP3.LUT P5, RZ, R18.reuse, 0x10, RZ, 0xc0, !PT ;  /* 0x0000001012ff7812 */ /* 0x040fe200078ac0ff */
[----:B------:R-:W-:Y:S01]  /*27770*/  @P0 IMAD R9, R7, 0x2, R16 ;  /* 0x0000000207090824 */ /* 0x000fe200078e0210 */
[C---:B------:R-:W-:Y:S01]  /*27780*/  LOP3.LUT P4, RZ, R18.reuse, 0x8, RZ, 0xc0, !PT ;  /* 0x0000000812ff7812 */ /* 0x040fe2000788c0ff */
[----:B------:R-:W1:Y:S01]  /*27790*/  SHFL.IDX PT, R2, R6, RZ, 0x181f ;  /* 0x00181fff06027589 */ /* 0x000e6200000e0000 */
[C---:B------:R-:W-:Y:S01]  /*277a0*/  LOP3.LUT P3, RZ, R18.reuse, 0x4, RZ, 0xc0, !PT ;  /* 0x0000000412ff7812 */ /* 0x040fe2000786c0ff */
[----:B------:R-:W-:Y:S01]  /*277b0*/  ULDC.64 UR4, c[0x0][0x208] ;  /* 0x0000820000047ab9 */ /* 0x000fe20000000a00 */
[----:B------:R-:W-:Y:S01]  /*277c0*/  LOP3.LUT P2, RZ, R18, 0x2, RZ, 0xc0, !PT ;  /* 0x0000000212ff7812 */ /* 0x000fe2000784c0ff */
[----:B------:R-:W-:Y:S01]  /*277d0*/  SHFL.IDX PT, R8, R6, 0x1, 0x181f ;  /* 0x00381f0006087f89 */ /* 0x000fe200000e0000 */
[----:B0-----:R-:W-:-:S05]  /*277e0*/  @P0 LEA R3, P1, R34, R3, 0x1 ;  /* 0x0000000322030211 */ /* 0x001fca00078208ff */
[----:B-1----:R-:W-:Y:S01]  /*277f0*/  @P0 IMAD.X R2, RZ, RZ, R2, P1 ;  /* 0x000000ffff020224 */ /* 0x002fe200008e0602 */
[----:B------:R-:W-:-:S04]  /*27800*/  ISETP.GE.AND P1, PT, R4, 0x11, PT ;  /* 0x000000110400780c */ /* 0x000fc80003f26270 */
[----:B------:R-:W-:-:S04]  /*27810*/  @P0 LOP3.LUT R3, R3, R2, RZ, 0x3c, !PT ;  /* 0x0000000203030212 */ /* 0x000fc800078e3cff */
[----:B------:R-:W-:-:S04]  /*27820*/  @P0 LOP3.LUT R2, R3, R2, RZ, 0x3c, !PT ;  /* 0x0000000203020212 */ /* 0x000fc800078e3cff */
[----:B------:R-:W-:Y:S02]  /*27830*/  @P0 LOP3.LUT R3, R3, R2, RZ, 0x3c, !PT ;  /* 0x0000000203030212 */ /* 0x000fe400078e3cff */
[----:B------:R-:W-:-:S03]  /*27840*/  @P1 LEA R21, R7, R16, 0x1 ;  /* 0x0000001007151211 */ /* 0x000fc600078e08ff */
[----:B------:R-:W-:Y:S04]  /*27850*/  @P0 LDGSTS.E.BYPASS.LTC128B.128 [R9+0x24400], desc[UR4][R2.64], !P5 ;  /* 0x2440000002090fae */ /* 0x000fe8000e901d44 */
[----:B------:R-:W-:Y:S04]  /*27860*/  @P0 LDGSTS.E.BYPASS.LTC128B.128 [R9+0x26c00], desc[UR4][R2.64+0x80], !P4 ;  /* 0x26c0008002090fae */ /* 0x000fe8000e101d44 */
[----:B------:R-:W-:Y:S04]  /*27870*/  @P0 LDGSTS.E.BYPASS.LTC128B.128 [R9+0x29400], desc[UR4][R2.64+0x100], !P3 ;  /* 0x2940010002090fae */ /* 0x000fe8000d901d44 */
[----:B------:R0:W-:Y:S04]  /*27880*/  @P0 LDGSTS.E.BYPASS.LTC128B.128 [R9+0x2bc00], desc[UR4][R2.64+0x180], !P2 ;  /* 0x2bc0018002090fae */ /* 0x0001e8000d101d44 */
[----:B0-----:R-:W0:Y:S02]  /*27890*/  SHFL.IDX PT, R2, R0, 0x1, 0x181f ;  /* 0x00381f0000027f89 */ /* 0x001e2400000e0000 */
        /* <DEDUP_REMOVED lines=28> */
.L_x_889:
[----:B------:R-:W-:Y:S01]  /*27a60*/  ISETP.GE.AND P0, PT, R4, 0x41, PT ;  /* 0x000000410400780c */ /* 0x000fe20003f06270 */
[----:B------:R-:W-:-:S12]  /*27a70*/  BSSY B0, `(.L_x_752) ;  /* 0x0000011000007945 */ /* 0x000fd80003800000 */
[----:B------:R-:W-:Y:S05]  /*27a80*/  @!P0 BRA `(.L_x_753) ;  /* 0x00000000003c8947 */ /* 0x000fea0003800000 */
[C---:B------:R-:W-:Y:S01]  /*27a90*/  LOP3.LUT P4, RZ, R18.reuse, 0x10, RZ, 0xc0, !PT ;  /* 0x0000001012ff7812 */ /* 0x040fe2000788c0ff */
[----:B------:R-:W-:Y:S01]  /*27aa0*/  IMAD R7, R7, 0x2, R16 ;  /* 0x0000000207077824 */ /* 0x000fe200078e0210 */
[C---:B------:R-:W-:Y:S01]  /*27ab0*/  LOP3.LUT P3, RZ, R18.reuse, 0x8, RZ, 0xc0, !PT ;  /* 0x0000000812ff7812 */ /* 0x040fe2000786c0ff */
[----:B------:R-:W-:Y:S01]  /*27ac0*/  ULDC.64 UR4, c[0x0][0x208] ;  /* 0x0000820000047ab9 */ /* 0x000fe20000000a00 */
        /* <DEDUP_REMOVED lines=11> */
.L_x_753:
[----:B------:R-:W-:Y:S05]  /*27b80*/  BSYNC B0 ;  /* 0x0000000000007941 */ /* 0x000fea0003800000 */
.L_x_752:
[----:B------:R-:W-:Y:S01]  /*27b90*/  NOP ;  /* 0x0000000000007918 */ /* 0x000fe20000000000 */
[----:B------:R-:W-:-:S13]  /*27ba0*/  PLOP3.LUT P0, PT, PT, PT, PT, 0x80, 0x0 ;  /* 0x000000000000781c */ /* 0x000fda0003f0f070 */
.L_x_754:
[----:B------:R-:W-:Y:S02]  /*27bb0*/  PLOP3.LUT P1, PT, P1, P0, PT, 0xa2, 0x0 ;  /* 0x000000000000781c */ /* 0x000fe40000f21472 */
[----:B------:R-:W-:-:S08]  /*27bc0*/  @P0 R2UR P1, UR4, R5 ;  /* 0x00000000050402ca */ /* 0x000fd00000020000 */
[----:B------:R-:W-:-:S05]  /*27bd0*/  @P0 PLOP3.LUT P0, PT, P1, PT, PT, 0x80, 0x0 ;  /* 0x000000000000081c */ /* 0x000fca0000f0f070 */
[----:B------:R-:W-:Y:S01]  /*27be0*/  @!P1 SYNCS.ARRIVE.TRANS64.RED.A0T1 RZ, [UR4+0x38830], RZ ;  /* 0x038830ffffff99a7 */ /* 0x000fe20008200404 */
[----:B------:R-:W-:Y:S07]  /*27bf0*/  @!P1 ARRIVES.LDGSTSBAR.64.TRANSCNT [UR4+0x38830] ;  /* 0x03883000ff0099b0 */ /* 0x000fee0008000a84 */
[----:B------:R-:W-:Y:S05]  /*27c00*/  @P0 BRA.U.ANY `(.L_x_754) ;  /* 0xfffffffd00e80947 */ /* 0x000fea000393ffff */
[----:B------:R-:W-:Y:S01]  /*27c10*/  NOP ;  /* 0x0000000000007918 */ /* 0x000fe20000000000 */
[----:B------:R-:W-:-:S05]  /*27c20*/  IMAD.U32 R0, RZ, RZ, UR37 ;  /* 0x00000025ff007e24 */ /* 0x000fca000f8e00ff */
[----:B------:R-:W-:-:S13]  /*27c30*/  ISETP.NE.AND P2, PT, R0, 0x3, PT ;  /* 0x000000030000780c */ /* 0x000fda0003f45270 */
[----:B------:R-:W-:Y:S05]  /*27c40*/  @!P2 BRA `(.L_x_755) ;  /* 0x000000000004a947 */ /* 0x000fea0003800000 */
[----:B------:R-:W-:Y:S01]  /*27c50*/  BPT.TRAP 0x1 ;  /* 0x000000040000795c */ /* 0x000fe20000300000 */
.L_x_755:
[----:B------:R3:W5:Y:S01]  /*27c60*/  LDL.LU R0, [R1+0x20] ;  /* 0x0000200001007983 */ /* 0x0007620000300800 */
[----:B------:R3:W-:Y:S02]  /*27c70*/  SYNCS.ARRIVE.TRANS64.A1T0 RZ, [R5+URZ+0x38830], RZ ;  /* 0x038830ff05ff79a7 */ /* 0x0007e4000810003f */
[----:B------:R-:W-:Y:S05]  /*27c80*/  WARPSYNC.ALL ;  /* 0x0000000000007948 */ /* 0x000fea0003800000 */
[----:B------:R-:W-:Y:S01]  /*27c90*/  ULDC.64 UR4, c[0x0][0xa00] ;  /* 0x0002800000047ab9 */ /* 0x000fe20000000a00 */
[----:B------:R-:W-:Y:S01]  /*27ca0*/  BSSY B6, `(.L_x_756) ;  /* 0x0000021000067945 */ /* 0x000fe20003800000 */
[----:B------:R-:W-:Y:S01]  /*27cb0*/  BAR.SYNC.DEFER_BLOCKING 0x8, 0x180 ;  /* 0x0206000000007b1d */ /* 0x000fe20000010000 */
[----:B------:R-:W-:-:S04]  /*27cc0*/  ISETP.NE.U32.AND P0, PT, RZ, UR4, PT ;  /* 0x00000004ff007c0c */ /* 0x000fc8000bf05070 */
[----:B------:R-:W-:Y:S01]  /*27cd0*/  ISETP.NE.AND.EX P0, PT, RZ, UR5, PT, P0 ;  /* 0x00000005ff007c0c */ /* 0x000fe2000bf05300 */
[----:B------:R-:W-:Y:S02]  /*27ce0*/  ULDC.64 UR4, c[0x0][0x298] ;  /* 0x0000a60000047ab9 */ /* 0x000fe40000000a00 */
[----:B---3--:R-:W-:Y:S01]  /*27cf0*/  IMAD.WIDE.U32 R4, R35, UR4, RZ ;  /* 0x0000000423047c25 */ /* 0x008fe2000f8e00ff */
[----:B------:R-:W-:Y:S02]  /*27d00*/  SEL R31, R31, RZ, !P0 ;  /* 0x000000ff1f1f7207 */ /* 0x000fe40004000000 */
[----:B01---5:R-:W-:Y:S02]  /*27d10*/  SEL R2, R0, RZ, !P0 ;  /* 0x000000ff00027207 */ /* 0x023fe40004000000 */
[----:B------:R-:W-:-:S03]  /*27d20*/  SHF.R.S32.HI R0, RZ, 0x1f, R35 ;  /* 0x0000001fff007819 */ /* 0x000fc60000011423 */
[----:B------:R0:W-:Y:S02]  /*27d30*/  STL [R1+0x30], R2 ;  /* 0x0000300201007387 */ /* 0x0001e40000100800 */
[----:B------:R-:W-:Y:S02]  /*27d40*/  IMAD R0, R0, UR4, RZ ;  /* 0x0000000400007c24 */ /* 0x000fe4000f8e02ff */
[----:B------:R1:W-:Y:S02]  /*27d50*/  STL.64 [R1+0x20], R4 ;  /* 0x0000200401007387 */ /* 0x0003e40000100a00 */
[----:B------:R-:W-:Y:S02]  /*27d60*/  IMAD R0, R35, UR5, R0 ;  /* 0x0000000523007c24 */ /* 0x000fe4000f8e0200 */
[----:B0-----:R-:W-:Y:S02]  /*27d70*/  VIADD R2, R16, 0x14400 ;  /* 0x0001440010027836 */ /* 0x001fe40000000000 */
[----:B------:R-:W-:-:S03]  /*27d80*/  IMAD.IADD R35, R5, 0x1, R0 ;  /* 0x0000000105237824 */ /* 0x000fc600078e0200 */
[----:B------:R-:W-:-:S13]  /*27d90*/  LOP3.LUT P0, RZ, R2, 0x3ff, RZ, 0xc0, !PT ;  /* 0x000003ff02ff7812 */ /* 0x000fda000780c0ff */
[----:B-1----:R-:W-:Y:S05]  /*27da0*/  @!P0 BRA `(.L_x_757) ;  /* 0x0000000000408947 */ /* 0x002fea0003800000 */
[----:B------:R-:W-:Y:S01]  /*27db0*/  MOV R2, 0x0 ;  /* 0x0000000000027802 */ /* 0x000fe20000000f00 */
[----:B------:R-:W-:Y:S01]  /*27dc0*/  ULDC.64 UR4, c[0x4][0x138] ;  /* 0x01004e0000047ab9 */ /* 0x000fe20000000a00 */
[----:B------:R-:W-:Y:S01]  /*27dd0*/  ULDC.64 UR6, c[0x4][0x140] ;  /* 0x0100500000067ab9 */ /* 0x000fe20000000a00 */
[----:B------:R-:W-:Y:S01]  /*27de0*/  ULDC.64 UR8, c[0x4][0xb0] ;  /* 0x01002c0000087ab9 */ /* 0x000fe20000000a00 */
[----:B------:R-:W-:Y:S02]  /*27df0*/  IMAD.U32 R4, RZ, RZ, UR4 ;  /* 0x00000004ff047e24 */ /* 0x000fe4000f8e00ff */
[----:B------:R-:W0:Y:S01]  /*27e00*/  LDC.64 R2, c[0x4][R2] ;  /* 0x0100000002027b82 */ /* 0x000e220000000a00 */
[----:B------:R-:W-:Y:S02]  /*27e10*/  IMAD.U32 R5, RZ, RZ, UR5 ;  /* 0x00000005ff057e24 */ /* 0x000fe4000f8e00ff */
[----:B------:R-:W-:Y:S02]  /*27e20*/  IMAD.U32 R6, RZ, RZ, UR6 ;  /* 0x00000006ff067e24 */ /* 0x000fe4000f8e00ff */
[----:B------:R-:W-:-:S02]  /*27e30*/  IMAD.U32 R7, RZ, RZ, UR7 ;  /* 0x00000007ff077e24 */ /* 0x000fc4000f8e00ff */
[----:B------:R-:W-:Y:S02]  /*27e40*/  IMAD.U32 R10, RZ, RZ, UR8 ;  /* 0x00000008ff0a7e24 */ /* 0x000fe4000f8e00ff */
[----:B------:R-:W-:Y:S02]  /*27e50*/  IMAD.U32 R11, RZ, RZ, UR9 ;  /* 0x00000009ff0b7e24 */ /* 0x000fe4000f8e00ff */
[----:B--2---:R-:W-:Y:S02]  /*27e60*/  IMAD.MOV.U32 R8, RZ, RZ, 0x70 ;  /* 0x00000070ff087424 */ /* 0x004fe400078e00ff */
[----:B------:R-:W-:Y:S02]  /*27e70*/  IMAD.MOV.U32 R12, RZ, RZ, 0x1 ;  /* 0x00000001ff0c7424 */ /* 0x000fe400078e00ff */
[----:B------:R-:W-:-:S07]  /*27e80*/  IMAD.MOV.U32 R13, RZ, RZ, RZ ;  /* 0x000000ffff0d7224 */ /* 0x000fce00078e00ff */
[----:B------:R-:W-:-:S07]  /*27e90*/  LEPC R20, `(.L_x_757) ;  /* 0x000000001014794e */ /* 0x000fce0000000000 */
[----:B0-----:R-:W-:Y:S05]  /*27ea0*/  CALL.ABS.NOINC R2 ;  /* 0x0000000002007343 */ /* 0x001fea0003c00000 */
.L_x_757:
[----:B------:R-:W-:Y:S05]  /*27eb0*/  BSYNC B6 ;  /* 0x0000000000067941 */ /* 0x000fea0003800000 */
.L_x_756:
[----:B------:R-:W3:Y:S01]  /*27ec0*/  LDL.LU R20, [R1+0x30] ;  /* 0x0000300001147983 */ /* 0x000ee20000300800 */
[----:B------:R-:W-:Y:S01]  /*27ed0*/  ULDC.64 UR4, c[0x0][0x2d8] ;  /* 0x0000b60000047ab9 */ /* 0x000fe20000000a00 */
[----:B--2---:R-:W0:Y:S02]  /*27ee0*/  LDC R8, c[0x0][0x448] ;  /* 0x00011200ff087b82 */ /* 0x004e240000000800 */
[----:B------:R-:W2:Y:S04]  /*27ef0*/  LDL.LU.64 R2, [R1+0x20] ;  /* 0x0000200001027983 */ /* 0x000ea80000300a00 */
[----:B------:R1:W5:Y:S01]  /*27f00*/  LDL R10, [R1+0x28] ;  /* 0x00002800010a7983 */ /* 0x0003620000100800 */
[----:B0-----:R-:W-:-:S13]  /*27f10*/  ISETP.NE.AND P0, PT, R8, 0x1, PT ;  /* 0x000000010800780c */ /* 0x001fda0003f05270 */
[----:B------:R-:W0:Y:S08]  /*27f20*/  @P0 LDC R5, c[0x0][0x44c] ;  /* 0x00011300ff050b82 */ /* 0x000e300000000800 */
[----:B------:R-:W4:Y:S01]  /*27f30*/  @P0 LDC R4, c[0x0][0x450] ;  /* 0x00011400ff040b82 */ /* 0x000f220000000800 */
[C---:B------:R-:W-:Y:S02]  /*27f40*/  LOP3.LUT R11, R34.reuse, 0x40, RZ, 0xfc, !PT ;  /* 0x00000040220b7812 */ /* 0x040fe400078efcff */
[----:B------:R-:W-:Y:S01]  /*27f50*/  LOP3.LUT R9, R34, 0x80, RZ, 0xfc, !PT ;  /* 0x0000008022097812 */ /* 0x000fe200078efcff */
[----:B--2---:R-:W-:-:S02]  /*27f60*/  IMAD.MOV.U32 R3, RZ, RZ, R35 ;  /* 0x000000ffff037224 */ /* 0x004fc400078e0023 */
[----:B------:R-:W-:-:S04]  /*27f70*/  IMAD.WIDE.U32 R2, R26, UR4, R2 ;  /* 0x000000041a027c25 */ /* 0x000fc8000f8e0002 */
[----:B------:R-:W-:Y:S01]  /*27f80*/  IMAD R3, R26, UR5, R3 ;  /* 0x000000051a037c24 */ /* 0x000fe2000f8e0203 */
[----:B------:R-:W-:Y:S02]  /*27f90*/  ULDC.64 UR4, c[0x0][0x2e0] ;  /* 0x0000b80000047ab9 */ /* 0x000fe40000000a00 */
[----:B---3--:R-:W-:Y:S02]  /*27fa0*/  IMAD R0, R20, UR4, RZ ;  /* 0x0000000414007c24 */ /* 0x008fe4000f8e02ff */
        /* <DEDUP_REMOVED lines=14> */
[----:B----4-:R-:W-:-:S04]  /*28090*/  @P0 SHF.R.U32.HI R5, RZ, R4, R7 ;  /* 0x00000004ff050219 */ /* 0x010fc80000011607 */
[C---:B------:R-:W-:Y:S01]  /*280a0*/  IADD3 R4, -R5.reuse, RZ, RZ ;  /* 0x000000ff05047210 */ /* 0x040fe20007ffe1ff */
[----:B------:R-:W0:Y:S04]  /*280b0*/  S2R R20, SR_TID.X ;  /* 0x0000000000147919 */ /* 0x000e280000002100 */
        /* <DEDUP_REMOVED lines=14> */
[----:B------:R-:W-:Y:S01]  /*281a0*/  ULDC UR4, c[0x0][0x2b8] ;  /* 0x0000ae0000047ab9 */ /* 0x000fe20000000800 */
[----:B0-----:R-:W-:Y:S02]  /*281b0*/  LOP3.LUT R20, R20, 0x7f, RZ, 0xc0, !PT ;  /* 0x0000007f14147812 */ /* 0x001fe400078ec0ff */
[----:B------:R-:W-:Y:S01]  /*281c0*/  LEA.HI.X R4, R2, UR5, R4, 0x1, P0 ;  /* 0x0000000502047c11 */ /* 0x000fe200080f0c04 */
[----:B------:R-:W-:Y:S01]  /*281d0*/  UMOV UR5, 0xffffffff ;  /* 0xffffffff00057882 */ /* 0x000fe20000000000 */
[----:B------:R-:W-:Y:S02]  /*281e0*/  ISETP.GE.AND P4, PT, R34, UR4, PT ;  /* 0x0000000422007c0c */ /* 0x000fe4000bf86270 */
[----:B------:R-:W-:Y:S02]  /*281f0*/  ISETP.GE.AND P3, PT, R11, UR4, PT ;  /* 0x000000040b007c0c */ /* 0x000fe4000bf66270 */
[----:B------:R-:W-:-:S02]  /*28200*/  ISETP.GE.AND P2, PT, R9, UR4, PT ;  /* 0x0000000409007c0c */ /* 0x000fc4000bf46270 */
[----:B------:R-:W-:Y:S02]  /*28210*/  ISETP.GE.AND P0, PT, R37, UR4, PT ;  /* 0x0000000425007c0c */ /* 0x000fe4000bf06270 */
[----:B------:R-:W-:Y:S01]  /*28220*/  SHF.R.U32.HI R9, RZ, 0x3, R20 ;  /* 0x00000003ff097819 */ /* 0x000fe20000011614 */
[----:B-1----:R-:W-:Y:S10]  /*28230*/  BRA.DIV UR5, `(.L_x_758) ;  /* 0x0000004e059c7947 */ /* 0x002ff4000b800000 */
[----:B------:R-:W0:Y:S01]  /*28240*/  SHFL.IDX PT, R3, R5, RZ, 0x181f ;  /* 0x00181fff05037589 */ /* 0x000e2200000e0000 */
[----:B-----5:R-:W-:Y:S01]  /*28250*/  IMAD R6, R10, R8, RZ ;  /* 0x000000080a067224 */ /* 0x020fe200078e02ff */
[----:B------:R-:W-:Y:S01]  /*28260*/  ULDC.64 UR4, c[0x0][0x208] ;  /* 0x0000820000047ab9 */ /* 0x000fe20000000a00 */
[----:B------:R-:W-:Y:S01]  /*28270*/  IMAD.IADD R0, R9, 0x1, R0 ;  /* 0x0000000109007824 */ /* 0x000fe200078e0200 */
[----:B------:R-:W1:Y:S04]  /*28280*/  SHFL.IDX PT, R2, R4, RZ, 0x181f ;  /* 0x00181fff04027589 */ /* 0x000e6800000e0000 */
[----:B------:R-:W-:Y:S01]  /*28290*/  ISETP.GE.AND P1, PT, R0, R6, PT ;  /* 0x000000060000720c */ /* 0x000fe20003f26270 */
[----:B------:R-:W-:-:S12]  /*282a0*/  SHFL.IDX PT, R14, R5, 0x7, 0x181f ;  /* 0x00f81f00050e7f89 */ /* 0x000fd800000e0000 */
[----:B0-----:R-:W-:-:S05]  /*282b0*/  @!P1 LEA R7, P5, R34, R3, 0x1 ;  /* 0x0000000322079211 */ /* 0x001fca00078a08ff */
[----:B-1----:R-:W-:Y:S02]  /*282c0*/  @!P1 IMAD.X R3, RZ, RZ, R2, P5 ;  /* 0x000000ffff039224 */ /* 0x002fe400028e0602 */
[----:B------:R-:W-:Y:S02]  /*282d0*/  @!P1 IMAD.MOV.U32 R2, RZ, RZ, R7 ;  /* 0x000000ffff029224 */ /* 0x000fe400078e0007 */
[----:B------:R-:W-:-:S03]  /*282e0*/  VIADD R7, R0, 0x10 ;  /* 0x0000001000077836 */ /* 0x000fc60000000000 */
[----:B------:R-:W-:Y:S04]  /*282f0*/  @!P1 LDGSTS.E.BYPASS.LTC128B.128 [R36+0x14400], desc[UR4][R2.64], !P4 ;  /* 0x1440000002249fae */ /* 0x000fe8000e101d44 */
[----:B------:R-:W-:Y:S04]  /*28300*/  @!P1 LDGSTS.E.BYPASS.LTC128B.128 [R36+0x18400], desc[UR4][R2.64+0x80], !P3 ;  /* 0x1840008002249fae */ /* 0x000fe8000d901d44 */
[----:B------:R-:W-:Y:S04]  /*28310*/  @!P1 LDGSTS.E.BYPASS.LTC128B.128 [R36+0x1c400], desc[UR4][R2.64+0x100], !P2 ;  /* 0x1c40010002249fae */ /* 0x000fe8000d101d44 */
[----:B------:R0:W-:Y:S01]  /*28320*/  @!P1 LDGSTS.E.BYPASS.LTC128B.128 [R36+0x20400], desc[UR4][R2.64+0x180], !P0 ;  /* 0x2040018002249fae */ /* 0x0001e2000c101d44 */
[----:B------:R-:W-:-:S03]  /*28330*/  ISETP.GE.AND P1, PT, R7, R6, PT ;  /* 0x000000060700720c */ /* 0x000fc60003f26270 */
[----:B0-----:R-:W0:Y:S04]  /*28340*/  SHFL.IDX PT, R3, R5, 0x1, 0x181f ;  /* 0x00381f0005037f89 */ /* 0x001e2800000e0000 */
[----:B------:R-:W1:Y:S06]  /*28350*/  SHFL.IDX PT, R2, R4, 0x1, 0x181f ;  /* 0x00381f0004027f89 */ /* 0x000e6c00000e0000 */
[----:B0-----:R-:W-:-:S05]  /*28360*/  @!P1 LEA R7, P5, R34, R3, 0x1 ;  /* 0x0000000322079211 */ /* 0x001fca00078a08ff */
[----:B-1----:R-:W-:Y:S02]  /*28370*/  @!P1 IMAD.X R8, RZ, RZ, R2, P5 ;  /* 0x000000ffff089224 */ /* 0x002fe400028e0602 */
[----:B------:R-:W-:Y:S02]  /*28380*/  @!P1 IMAD.MOV.U32 R2, RZ, RZ, R7 ;  /* 0x000000ffff029224 */ /* 0x000fe400078e0007 */
        /* <DEDUP_REMOVED lines=46> */
[----:B-1----:R-:W-:Y:S01]  /*28670*/  @!P1 IMAD.X R8, RZ, RZ, R2, P5 ;  /* 0x000000ffff089224 */ /* 0x002fe200028e0602 */
[----:B------:R-:W-:Y:S01]  /*28680*/  @!P1 MOV R2, R7 ;  /* 0x0000000700029202 */ /* 0x000fe20000000f00 */
[----:B------:R-:W-:Y:S02]  /*28690*/  VIADD R7, R0, 0x60 ;  /* 0x0000006000077836 */ /* 0x000fe40000000000 */
[----:B------:R-:W-:-:S05]  /*286a0*/  @!P1 IMAD.MOV.U32 R3, RZ, RZ, R8 ;  /* 0x000000ffff039224 */ /* 0x000fca00078e0008 */
        /* <DEDUP_REMOVED lines=15> */
[----:B------:R0:W-:Y:S02]  /*287a0*/  @!P1 LDGSTS.E.BYPASS.LTC128B.128 [R36+0x23400], desc[UR4][R2.64+0x180], !P0 ;  /* 0x2340018002249fae */ /* 0x0001e4000c101d44 */
.L_x_906:
[----:B0-----:R-:W-:Y:S01]  /*287b0*/  VIADD R3, R0, 0x70 ;  /* 0x0000007000037836 */ /* 0x001fe20000000000 */
[----:B------:R-:W-:Y:S04]  /*287c0*/  BSSY B0, `(.L_x_759) ;  /* 0x000000d000007945 */ /* 0x000fe80003800000 */
[----:B------:R-:W-:-:S13]  /*287d0*/  ISETP.GE.AND P1, PT, R3, R6, PT ;  /* 0x000000060300720c */ /* 0x000fda0003f26270 */
[----:B------:R-:W-:Y:S05]  /*287e0*/  @P1 BRA `(.L_x_760) ;  /* 0x0000000000281947 */ /* 0x000fea0003800000 */
[----:B------:R-:W-:Y:S01]  /*287f0*/  LEA R2, P1, R34, R14, 0x1 ;  /* 0x0000000e22027211 */ /* 0x000fe200078208ff */
[----:B------:R-:W-:-:S04]  /*28800*/  ULDC.64 UR4, c[0x0][0x208] ;  /* 0x0000820000047ab9 */ /* 0x000fc80000000a00 */
[----:B-1----:R-:W-:-:S05]  /*28810*/  IMAD.X R3, RZ, RZ, R7, P1 ;  /* 0x000000ffff037224 */ /* 0x002fca00008e0607 */
[----:B------:R-:W-:Y:S01]  /*28820*/  @!PT LDS RZ, [RZ] ;  /* 0x00000000fffff984 */ /* 0x000fe20000000800 */
[----:B------:R-:W-:Y:S01]  /*28830*/  @!PT LDS RZ, [RZ] ;  /* 0x00000000fffff984 */ /* 0x000fe20000000800 */
[----:B------:R-:W-:Y:S01]  /*28840*/  @!PT LDS RZ, [RZ] ;  /* 0x00000000fffff984 */ /* 0x000fe20000000800 */
[----:B------:R0:W-:Y:S04]  /*28850*/  LDGSTS.E.BYPASS.LTC128B.128 [R36+0x17c00], desc[UR4][R2.64], !P4 ;  /* 0x17c0000002247fae */ /* 0x0001e8000e101d44 */
[----:B------:R0:W-:Y:S04]  /*28860*/  LDGSTS.E.BYPASS.LTC128B.128 [R36+0x1bc00], desc[UR4][R2.64+0x80], !P3 ;  /* 0x1bc0008002247fae */ /* 0x0001e8000d901d44 */
[----:B------:R0:W-:Y:S04]  /*28870*/  LDGSTS.E.BYPASS.LTC128B.128 [R36+0x1fc00], desc[UR4][R2.64+0x100], !P2 ;  /* 0x1fc0010002247fae */ /* 0x0001e8000d101d44 */
[----:B------:R0:W-:Y:S02]  /*28880*/  LDGSTS.E.BYPASS.LTC128B.128 [R36+0x23c00], desc[UR4][R2.64+0x180], !P0 ;  /* 0x23c0018002247fae */ /* 0x0001e4000c101d44 */
.L_x_760:
[----:B------:R-:W-:Y:S05]  /*28890*/  BSYNC B0 ;  /* 0x0000000000007941 */ /* 0x000fea0003800000 */
.L_x_759:
[----:B------:R-:W-:Y:S01]  /*288a0*/  NOP ;  /* 0x0000000000007918 */ /* 0x000fe20000000000 */
[----:B------:R-:W-:-:S13]  /*288b0*/  PLOP3.LUT P0, PT, PT, PT, PT, 0x80, 0x0 ;  /* 0x000000000000781c */ /* 0x000fda0003f0f070 */
.L_x_761:
[----:B------:R-:W-:Y:S02]  /*288c0*/  PLOP3.LUT P1, PT, P1, P0, PT, 0xa2, 0x0 ;  /* 0x000000000000781c */ /* 0x000fe40000f21472 */
[----:B------:R-:W-:-:S08]  /*288d0*/  @P0 R2UR P1, UR4, R16 ;  /* 0x00000000100402ca */ /* 0x000fd00000020000 */
[----:B------:R-:W-:-:S05]  /*288e0*/  @P0 PLOP3.LUT P0, PT, P1, PT, PT, 0x80, 0x0 ;  /* 0x000000000000081c */ /* 0x000fca0000f0f070 */
[----:B------:R-:W-:Y:S01]  /*288f0*/  @!P1 SYNCS.ARRIVE.TRANS64.RED.A0T1 RZ, [UR4+0x38800], RZ ;  /* 0x038800ffffff99a7 */ /* 0x000fe20008200404 */
[----:B------:R-:W-:Y:S07]  /*28900*/  @!P1 ARRIVES.LDGSTSBAR.64.TRANSCNT [UR4+0x38800] ;  /* 0x03880000ff0099b0 */ /* 0x000fee0008000a84 */
[----:B------:R-:W-:Y:S05]  /*28910*/  @P0 BRA.U.ANY `(.L_x_761) ;  /* 0xfffffffd00e80947 */ /* 0x000fea000393ffff */
[----:B0-----:R-:W2:Y:S04]  /*28920*/  LDL.LU R3, [R1+0x2c] ;  /* 0x00002c0001037983 */ /* 0x001ea80000300800 */
[----:B------:R-:W3:Y:S01]  /*28930*/  LDL.LU R2, [R1+0x1c] ;  /* 0x00001c0001027983 */ /* 0x000ee20000300800 */
[----:B--2---:R-:W-:-:S05]  /*28940*/  VIADD R3, R3, 0x1 ;  /* 0x0000000103037836 */ /* 0x004fca0000000000 */
[----:B------:R-:W-:Y:S01]  /*28950*/  LEA.HI R0, R3, R3, RZ, 0x1 ;  /* 0x0000000303007211 */ /* 0x000fe200078f08ff */
[----:B------:R0:W-:Y:S03]  /*28960*/  STL [R1+0x2c], R3 ;  /* 0x00002c0301007387 */ /* 0x0001e60000100800 */
[----:B------:R-:W-:-:S05]  /*28970*/  LOP3.LUT R0, R0, 0xfffffffe, RZ, 0xc0, !PT ;  /* 0xfffffffe00007812 */ /* 0x000fca00078ec0ff */
[----:B0-----:R-:W-:Y:S02]  /*28980*/  IMAD.IADD R3, R3, 0x1, -R0 ;  /* 0x0000000103037824 */ /* 0x001fe400078e0a00 */
[----:B---3--:R-:W-:-:S03]  /*28990*/  VIADD R0, R2, 0xfffffffe ;  /* 0xfffffffe02007836 */ /* 0x008fc60000000000 */
[----:B------:R-:W-:Y:S01]  /*289a0*/  SHF.L.U32 R3, R3, 0x1f, RZ ;  /* 0x0000001f03037819 */ /* 0x000fe200000006ff */
[----:B------:R-:W-:Y:S01]  /*289b0*/  NOP ;  /* 0x0000000000007918 */ /* 0x000fe20000000000 */
[----:B------:R0:W-:Y:S01]  /*289c0*/  SYNCS.ARRIVE.TRANS64.A1T0 RZ, [R16+URZ+0x38800], RZ ;  /* 0x038800ff10ff79a7 */ /* 0x0001e2000810003f */
[----:B------:R-:W-:Y:S01]  /*289d0*/  BSSY B0, `(.L_x_762) ;  /* 0x0000003000007945 */ /* 0x000fe20003800000 */
[----:B------:R-:W2:Y:S03]  /*289e0*/  SYNCS.PHASECHK.TRANS64.TRYWAIT P0, [R16+URZ+0x38820], R3 ;  /* 0x03882003100075a7 */ /* 0x000ea6000800017f */
[----:B0-2---:R-:W-:Y:S05]  /*289f0*/  @!P0 BRA `(.L_x_763) ;  /* 0x00000050009c8947 */ /* 0x005fea0003800000 */
.L_x_907:
[----:B------:R-:W-:Y:S05]  /*28a00*/  BSYNC B0 ;  /* 0x0000000000007941 */ /* 0x000fea0003800000 */
.L_x_762:
[----:B------:R-:W2:Y:S01]  /*28a10*/  LDL R2, [R1+0xc] ;  /* 0x00000c0001027983 */ /* 0x000ea20000100800 */
[----:B------:R-:W-:Y:S01]  /*28a20*/  BSSY B0, `(.L_x_764) ;  /* 0x000011a000007945 */ /* 0x000fe20003800000 */
[----:B--2---:R-:W-:-:S13]  /*28a30*/  ISETP.GE.AND P0, PT, R0, R2, PT ;  /* 0x000000020000720c */ /* 0x004fda0003f06270 */
[----:B------:R-:W-:Y:S05]  /*28a40*/  @!P0 BRA `(.L_x_765) ;  /* 0x00000010005c8947 */ /* 0x000fea0003800000 */
[C---:B------:R-:W-:Y:S01]  /*28a50*/  LOP3.LUT R4, R34.reuse, 0x40, RZ, 0xfc, !PT ;  /* 0x0000004022047812 */ /* 0x040fe200078efcff */
[----:B------:R-:W-:Y:S01]  /*28a60*/  ULDC UR4, c[0x0][0x2f4] ;  /* 0x0000bd0000047ab9 */ /* 0x000fe20000000800 */
[C---:B------:R-:W-:Y:S01]  /*28a70*/  LOP3.LUT R2, R34.reuse, 0x80, RZ, 0xfc, !PT ;  /* 0x0000008022027812 */ /* 0x040fe200078efcff */
[----:B-1----:R-:W-:Y:S01]  /*28a80*/  IMAD.MOV.U32 R7, RZ, RZ, R23 ;  /* 0x000000ffff077224 */ /* 0x002fe200078e0017 */
[----:B------:R-:W-:Y:S01]  /*28a90*/  ISETP.GE.AND P4, PT, R34, UR4, PT ;  /* 0x0000000422007c0c */ /* 0x000fe2000bf86270 */
[----:B------:R-:W-:Y:S01]  /*28aa0*/  IMAD.MOV.U32 R20, RZ, RZ, R29 ;  /* 0x000000ffff147224 */ /* 0x000fe200078e001d */
[----:B------:R-:W-:Y:S01]  /*28ab0*/  ISETP.GE.AND P3, PT, R4, UR4, PT ;  /* 0x0000000404007c0c */ /* 0x000fe2000bf66270 */
[----:B------:R-:W-:Y:S01]  /*28ac0*/  IMAD.MOV.U32 R31, RZ, RZ, R22 ;  /* 0x000000ffff1f7224 */ /* 0x000fe200078e0016 */
[----:B------:R-:W-:Y:S02]  /*28ad0*/  ISETP.GE.AND P2, PT, R2, UR4, PT ;  /* 0x0000000402007c0c */ /* 0x000fe4000bf46270 */
[----:B------:R-:W-:-:S13]  /*28ae0*/  ISETP.GE.AND P1, PT, R37, UR4, PT ;  /* 0x0000000425007c0c */ /* 0x000fda000bf26270 */
.L_x_778:
[----:B------:R-:W2:Y:S01]  /*28af0*/  LDL R5, [R1+0x10] ;  /* 0x0000100001057983 */ /* 0x000ea20000100800 */
[----:B------:R-:W1:Y:S03]  /*28b00*/  LDC R11, c[0x0][0x430] ;  /* 0x00010c00ff0b7b82 */ /* 0x000e660000000800 */
[----:B------:R-:W3:Y:S01]  /*28b10*/  LDL R8, [R1+0x14] ;  /* 0x0000140001087983 */ /* 0x000ee20000100800 */
[----:B------:R-:W4:Y:S01]  /*28b20*/  S2R R2, SR_TID.X ;  /* 0x0000000000027919 */ /* 0x000f220000002100 */
[----:B------:R-:W4:Y:S01]  /*28b30*/  S2R R4, SR_TID.X ;  /* 0x0000000000047919 */ /* 0x000f220000002100 */
[----:B-1----:R-:W-:-:S13]  /*28b40*/  ISETP.NE.AND P0, PT, R11, 0x1, PT ;  /* 0x000000010b00780c */ /* 0x002fda0003f05270 */
[----:B0-----:R-:W0:Y:S01]  /*28b50*/  @P0 LDC R3, c[0x0][0x434] ;  /* 0x00010d00ff030b82 */ /* 0x001e220000000800 */
[----:B----4-:R-:W-:Y:S01]  /*28b60*/  LOP3.LUT R2, R2, 0x7f, RZ, 0xc0, !PT ;  /* 0x0000007f02027812 */ /* 0x010fe200078ec0ff */
[----:B------:R-:W-:-:S03]  /*28b70*/  IMAD.SHL.U32 R4, R4, 0x10, RZ ;  /* 0x0000001004047824 */ /* 0x000fc600078e00ff */
[----:B------:R-:W-:-:S04]  /*28b80*/  SHF.R.U32.HI R2, RZ, 0x3, R2 ;  /* 0x00000003ff027819 */ /* 0x000fc80000011602 */
[----:B------:R-:W-:Y:S02]  /*28b90*/  LOP3.LUT R4, R2, 0x70, R4, 0xf8, !PT ;  /* 0x0000007002047812 */ /* 0x000fe400078ef804 */
[----:B------:R-:W1:Y:S02]  /*28ba0*/  @P0 LDC R2, c[0x0][0x438] ;  /* 0x00010e00ff020b82 */ /* 0x000e640000000800 */
[----:B------:R-:W-:Y:S01]  /*28bb0*/  ISETP.GT.U32.AND P5, PT, R4, 0x4f, PT ;  /* 0x0000004f0400780c */ /* 0x000fe20003fa4070 */
[----:B------:R-:W-:Y:S01]  /*28bc0*/  IMAD.U32 R12, RZ, RZ, UR37 ;  /* 0x00000025ff0c7e24 */ /* 0x000fe2000f8e00ff */
[----:B------:R-:W-:Y:S01]  /*28bd0*/  ULDC.64 UR4, c[0x0][0x208] ;  /* 0x0000820000047ab9 */ /* 0x000fe20000000a00 */
[----:B------:R-:W-:Y:S02]  /*28be0*/  VIADD R23, R7, 0x1 ;  /* 0x0000000107177836 */ /* 0x000fe40000000000 */
[----:B------:R-:W-:Y:S02]  /*28bf0*/  IMAD.MOV.U32 R22, RZ, RZ, R0 ;  /* 0x000000ffff167224 */ /* 0x000fe400078e0000 */
[----:B--2---:R-:W-:-:S04]  /*28c00*/  IMAD R6, R0, 0x50, R5 ;  /* 0x0000005000067824 */ /* 0x004fc800078e0205 */
[----:B------:R-:W-:Y:S02]  /*28c10*/  IMAD.IADD R6, R4, 0x1, R6 ;  /* 0x0000000104067824 */ /* 0x000fe400078e0206 */
[----:B------:R-:W2:Y:S02]  /*28c20*/  @!P5 LDC.64 R4, c[0x0][0x428] ;  /* 0x00010a00ff04db82 */ /* 0x000ea40000000a00 */
[----:B0-----:R-:W-:-:S04]  /*28c30*/  @P0 IMAD.HI.U32 R3, R6, R3, RZ ;  /* 0x0000000306030227 */ /* 0x001fc800078e00ff */
[----:B------:R-:W-:Y:S01]  /*28c40*/  IMAD.MOV.U32 R10, RZ, RZ, R6 ;  /* 0x000000ffff0a7224 */ /* 0x000fe200078e0006 */
[----:B-1----:R-:W-:-:S04]  /*28c50*/  @P0 SHF.R.U32.HI R10, RZ, R2, R3 ;  /* 0x00000002ff0a0219 */ /* 0x002fc80000011603 */
[--C-:B------:R-:W-:Y:S01]  /*28c60*/  @!P5 SHF.R.S32.HI R3, RZ, 0x1f, R10.reuse ;  /* 0x0000001fff03d819 */ /* 0x100fe2000001140a */
[----:B------:R-:W-:-:S04]  /*28c70*/  @!P5 IMAD.MOV.U32 R2, RZ, RZ, R10 ;  /* 0x000000ffff02d224 */ /* 0x000fc800078e000a */
[----:B--2---:R-:W-:-:S04]  /*28c80*/  @!P5 IMAD.WIDE.U32 R2, R32, R4, R2 ;  /* 0x000000042002d225 */ /* 0x004fc800078e0002 */
[----:B---3--:R-:W-:Y:S02]  /*28c90*/  @!P5 IMAD R4, R8, R4, RZ ;  /* 0x000000040804d224 */ /* 0x008fe400078e02ff */
[----:B------:R-:W0:Y:S02]  /*28ca0*/  @!P5 LDC.64 R8, c[0x0][0x418] ;  /* 0x00010600ff08db82 */ /* 0x000e240000000a00 */
[----:B------:R-:W-:-:S04]  /*28cb0*/  @!P5 IMAD R5, R32, R5, R4 ;  /* 0x000000052005d224 */ /* 0x000fc800078e0204 */
[----:B------:R-:W-:Y:S02]  /*28cc0*/  @!P5 IMAD.IADD R3, R5, 0x1, R3 ;  /* 0x000000010503d824 */ /* 0x000fe400078e0203 */
[----:B------:R-:W-:Y:S01]  /*28cd0*/  IMAD.MOV.U32 R4, RZ, RZ, RZ ;  /* 0x000000ffff047224 */ /* 0x000fe200078e00ff */
[----:B0-----:R-:W-:-:S04]  /*28ce0*/  @!P5 LEA R8, P0, R2, R8, 0x2 ;  /* 0x000000080208d211 */ /* 0x001fc800078010ff */
[----:B------:R-:W-:-:S05]  /*28cf0*/  @!P5 LEA.HI.X R9, R2, R9, R3, 0x2, P0 ;  /* 0x000000090209d211 */ /* 0x000fca00000f1403 */
[----:B------:R0:W5:Y:S01]  /*28d00*/  @!P5 LDG.E R4, desc[UR4][R8.64] ;  /* 0x000000040804d981 */ /* 0x000162000c1e1900 */
[----:B------:R-:W-:Y:S02]  /*28d10*/  ISETP.NE.AND P5, PT, R12, 0x3, PT ;  /* 0x000000030c00780c */ /* 0x000fe40003fa5270 */
[----:B------:R-:W-:Y:S01]  /*28d20*/  ISETP.NE.AND P0, PT, R23, 0x2, PT ;  /* 0x000000021700780c */ /* 0x000fe20003f05270 */
[----:B------:R-:W-:Y:S01]  /*28d30*/  IMAD.MOV R5, RZ, RZ, -R10 ;  /* 0x000000ffff057224 */ /* 0x000fe200078e0a0a */
[----:B------:R-:W-:Y:S05]  /*28d40*/  YIELD ;  /* 0x0000000000007946 */ /* 0x000fea0003800000 */
[----:B------:R-:W-:Y:S01]  /*28d50*/  SEL R29, RZ, 0x1, P0 ;  /* 0x00000001ff1d7807 */ /* 0x000fe20000000000 */
[----:B------:R-:W-:Y:S01]  /*28d60*/  IMAD R5, R11, R5, R6 ;  /* 0x000000050b057224 */ /* 0x000fe200078e0206 */
[----:B------:R-:W-:-:S02]  /*28d70*/  SEL R23, R23, RZ, P0 ;  /* 0x000000ff17177207 */ /* 0x000fc40000000000 */
[----:B------:R-:W-:Y:S01]  /*28d80*/  LOP3.LUT R29, R20, R29, RZ, 0x3c, !PT ;  /* 0x0000001d141d7212 */ /* 0x000fe200078e3cff */
[----:B0-----:R-:W-:Y:S06]  /*28d90*/  @!P5 BRA `(.L_x_766) ;  /* 0x000000000004d947 */ /* 0x001fec0003800000 */
[----:B------:R-:W-:Y:S01]  /*28da0*/  BPT.TRAP 0x1 ;  /* 0x000000040000795c */ /* 0x000fe20000300000 */
.L_x_766:
[----:B------:R-:W-:Y:S01]  /*28db0*/  LEA R6, R23, R16, 0x3 ;  /* 0x0000001017067211 */ /* 0x000fe200078e18ff */
[----:B------:R-:W-:Y:S01]  /*28dc0*/  BSSY B1, `(.L_x_767) ;  /* 0x0000004000017945 */ /* 0x000fe20003800000 */
[----:B------:R-:W-:-:S04]  /*28dd0*/  SHF.L.U32 R3, R29, 0x1f, RZ ;  /* 0x0000001f1d037819 */ /* 0x000fc800000006ff */
[----:B------:R-:W0:Y:S02]  /*28de0*/  SYNCS.PHASECHK.TRANS64.TRYWAIT P0, [R6+URZ+0x38840], R3 ;  /* 0x03884003060075a7 */ /* 0x000e24000800017f */
[----:B0-----:R-:W-:Y:S05]  /*28df0*/  @!P0 BRA `(.L_x_768) ;  /* 0x0000004c00b08947 */ /* 0x001fea0003800000 */
.L_x_908:
[----:B------:R-:W-:Y:S05]  /*28e00*/  BSYNC B1 ;  /* 0x0000000000017941 */ /* 0x000fea0003800000 */
.L_x_767:
        /* <DEDUP_REMOVED lines=24> */
[----:B------:R-:W-:Y:S01]  /*28f90*/  IMAD.SHL.U32 R0, R34, 0x2, RZ ;  /* 0x0000000222007824 */ /* 0x000fe200078e00ff */
[----:B------:R-:W-:Y:S01]  /*28fa0*/  ULDC.64 UR4, c[0x0][0x208] ;  /* 0x0000820000047ab9 */ /* 0x000fe20000000a00 */
[----:B------:R-:W1:Y:S01]  /*28fb0*/  SHFL.IDX PT, R3, R10, RZ, 0x181f ;  /* 0x00181fff0a037589 */ /* 0x000e6200000e0000 */
[----:B------:R-:W-:Y:S01]  /*28fc0*/  @P2 LOP3.LUT R18, R18, 0x100, RZ, 0xfc, !PT ;  /* 0x0000010012122812 */ /* 0x000fe200078efcff */
[----:B------:R-:W-:Y:S02]  /*28fd0*/  IMAD R9, R9, 0x2, R16 ;  /* 0x0000000209097824 */ /* 0x000fe400078e0210 */
        /* <DEDUP_REMOVED lines=39> */
.L_x_920:
[----:B------:R-:W-:Y:S01]  /*29250*/  LOP3.LUT R18, R18, 0xffffff7f, RZ, 0xc0, !PT ;  /* 0xffffff7f12127812 */ /* 0x000fe200078ec0ff */
[----:B------:R-:W-:Y:S01]  /*29260*/  ULDC.64 UR4, c[0x0][0x208] ;  /* 0x0000820000047ab9 */ /* 0x000fe20000000a00 */
        /* <DEDUP_REMOVED lines=16> */
.L_x_770:
[----:B------:R-:W-:Y:S02]  /*29370*/  PLOP3.LUT P5, PT, P5, P0, PT, 0xa2, 0x0 ;  /* 0x000000000000781c */ /* 0x000fe40002fa1472 */
[----:B------:R-:W-:-:S08]  /*29380*/  @P0 R2UR P5, UR4, R6 ;  /* 0x00000000060402ca */ /* 0x000fd000000a0000 */
[----:B------:R-:W-:-:S05]  /*29390*/  @P0 PLOP3.LUT P0, PT, P5, PT, PT, 0x80, 0x0 ;  /* 0x000000000000081c */ /* 0x000fca0002f0f070 */
[----:B------:R-:W-:Y:S01]  /*293a0*/  @!P5 SYNCS.ARRIVE.TRANS64.RED.A0T1 RZ, [UR4+0x38830], RZ ;  /* 0x038830ffffffd9a7 */ /* 0x000fe20008200404 */
[----:B------:R-:W-:Y:S07]  /*293b0*/  @!P5 ARRIVES.LDGSTSBAR.64.TRANSCNT [UR4+0x38830] ;  /* 0x03883000ff00d9b0 */ /* 0x000fee0008000a84 */
[----:B------:R-:W-:Y:S05]  /*293c0*/  @P0 BRA.U.ANY `(.L_x_770) ;  /* 0xfffffffd00e80947 */ /* 0x000fea000393ffff */
[----:B------:R-:W-:Y:S01]  /*293d0*/  NOP ;  /* 0x0000000000007918 */ /* 0x000fe20000000000 */
[----:B-1----:R-:W-:-:S05]  /*293e0*/  IMAD.U32 R2, RZ, RZ, UR37 ;  /* 0x00000025ff027e24 */ /* 0x002fca000f8e00ff */
[----:B------:R-:W-:-:S13]  /*293f0*/  ISETP.NE.AND P6, PT, R2, 0x3, PT ;  /* 0x000000030200780c */ /* 0x000fda0003fc5270 */
[----:B------:R-:W-:Y:S05]  /*29400*/  @!P6 BRA `(.L_x_771) ;  /* 0x000000000004e947 */ /* 0x000fea0003800000 */
[----:B------:R-:W-:Y:S01]  /*29410*/  BPT.TRAP 0x1 ;  /* 0x000000040000795c */ /* 0x000fe20000300000 */
.L_x_771:
[----:B------:R1:W-:Y:S01]  /*29420*/  SYNCS.ARRIVE.TRANS64.A1T0 RZ, [R6+URZ+0x38830], RZ ;  /* 0x038830ff06ff79a7 */ /* 0x0003e2000810003f */
[----:B------:R-:W-:Y:S05]  /*29430*/  @!P6 BRA `(.L_x_772) ;  /* 0x000000000004e947 */ /* 0x000fea0003800000 */
[----:B------:R-:W-:Y:S01]  /*29440*/  BPT.TRAP 0x1 ;  /* 0x000000040000795c */ /* 0x000fe20000300000 */
.L_x_772:
[----:B------:R-:W-:Y:S01]  /*29450*/  SHF.L.U32 R2, R20, 0x1f, RZ ;  /* 0x0000001f14027819 */ /* 0x000fe200000006ff */
[----:B-1----:R-:W-:Y:S01]  /*29460*/  IMAD R6, R7, 0x8, R16 ;  /* 0x0000000807067824 */ /* 0x002fe200078e0210 */
[----:B------:R-:W-:Y:S03]  /*29470*/  BSSY B1, `(.L_x_773) ;  /* 0x0000003000017945 */ /* 0x000fe60003800000 */
[----:B------:R-:W1:Y:S02]  /*29480*/  SYNCS.PHASECHK.TRANS64.TRYWAIT P0, [R6+URZ+0x38860], R2 ;  /* 0x03886002060075a7 */ /* 0x000e64000800017f */
[----:B-1----:R-:W-:Y:S05]  /*29490*/  @!P0 BRA `(.L_x_774) ;  /* 0x0000004c00f08947 */ /* 0x002fea0003800000 */
.L_x_921:
[----:B------:R-:W-:Y:S05]  /*294a0*/  BSYNC B1 ;  /* 0x0000000000017941 */ /* 0x000fea0003800000 */
.L_x_773:
[----:B0-----:R-:W2:Y:S01]  /*294b0*/  LDL R8, [R1+0x8] ;  /* 0x0000080001087983 */ /* 0x001ea20000100800 */
        /* <DEDUP_REMOVED lines=9> */
[----:B------:R-:W-:Y:S01]  /*29550*/  IMAD R7, R7, 0x2, R16 ;  /* 0x0000000207077824 */ /* 0x000fe200078e0210 */
[----:B------:R-:W-:Y:S02]  /*29560*/  ULDC.64 UR4, c[0x0][0x208] ;  /* 0x0000820000047ab9 */ /* 0x000fe40000000a00 */
[----:B------:R-:W1:Y:S01]  /*29570*/  SHFL.IDX PT, R3, R19, RZ, 0x181f ;  /* 0x00181fff13037589 */ /* 0x000e6200000e0000 */
[----:B0-----:R-:W-:-:S05]  /*29580*/  IADD3 R2, P0, R2, R0, RZ ;  /* 0x0000000002027210 */ /* 0x001fca0007f1e0ff */
[----:B-1----:R-:W-:Y:S01]  /*29590*/  IMAD.X R3, RZ, RZ, R3, P0 ;  /* 0x000000ffff037224 */ /* 0x002fe200000e0603 */
[----:B------:R-:W-:-:S13]  /*295a0*/  ISETP.LT.OR P0, PT, R8, 0x1, P4 ;  /* 0x000000010800780c */ /* 0x000fda0002701670 */
[----:B------:R-:W-:Y:S01]  /*295b0*/  @!PT LDS RZ, [RZ] ;  /* 0x00000000fffff984 */ /* 0x000fe20000000800 */
        /* <DEDUP_REMOVED lines=44> */
[----:B0-2---:R0:W1:Y:S02]  /*29880*/  SHFL.IDX PT, R2, R17, 0x4, 0x181f ;  /* 0x00981f0011027f89 */ /* 0x00506400000e0000 */
.L_x_933:
[----:B-1----:R-:W-:Y:S01]  /*29890*/  IADD3 R2, P0, R2, R0, RZ ;  /* 0x0000000002027210 */ /* 0x002fe20007f1e0ff */
[----:B------:R-:W-:Y:S01]  /*298a0*/  ULDC.64 UR4, c[0x0][0x208] ;  /* 0x0000820000047ab9 */ /* 0x000fe20000000a00 */
[----:B------:R-:W-:-:S03]  /*298b0*/  ULDC.64 UR6, c[0x0][0x318] ;  /* 0x0000c60000067ab9 */ /* 0x000fc60000000a00 */
[----:B------:R-:W-:Y:S01]  /*298c0*/  IMAD.X R3, RZ, RZ, R19, P0 ;  /* 0x000000ffff037224 */ /* 0x000fe200000e0613 */
        /* <DEDUP_REMOVED lines=11> */
[----:B------:R-:W-:Y:S02]  /*29980*/  ULDC.64 UR4, c[0x0][0x328] ;  /* 0x0000ca0000047ab9 */ /* 0x000fe40000000a00 */
[----:B------:R-:W-:-:S04]  /*29990*/  IMAD R0, R21, UR4, RZ ;  /* 0x0000000415007c24 */ /* 0x000fc8000f8e02ff */
[C---:B------:R-:W-:Y:S01]  /*299a0*/  IMAD R9, R5.reuse, UR5, R0 ;  /* 0x0000000505097c24 */ /* 0x040fe2000f8e0200 */
[----:B------:R-:W-:Y:S01]  /*299b0*/  NOP ;  /* 0x0000000000007918 */ /* 0x000fe20000000000 */
[----:B-1----:R-:W-:Y:S01]  /*299c0*/  IMAD.WIDE.U32 R2, R5, UR4, RZ ;  /* 0x0000000405027c25 */ /* 0x002fe2000f8e00ff */
[----:B------:R-:W-:-:S03]  /*299d0*/  ULDC.64 UR4, c[0x0][0x338] ;  /* 0x0000ce0000047ab9 */ /* 0x000fc60000000a00 */
[----:B------:R-:W-:Y:S02]  /*299e0*/  IMAD.IADD R3, R3, 0x1, R9 ;  /* 0x0000000103037824 */ /* 0x000fe400078e0209 */
[----:B------:R-:W-:Y:S02]  /*299f0*/  IMAD R25, R25, UR4, RZ ;  /* 0x0000000419197c24 */ /* 0x000fe4000f8e02ff */
[----:B------:R-:W-:-:S04]  /*29a00*/  IMAD.WIDE.U32 R2, R4, UR4, R2 ;  /* 0x0000000404027c25 */ /* 0x000fc8000f8e0002 */
[----:B------:R-:W-:Y:S01]  /*29a10*/  IMAD R25, R4, UR5, R25 ;  /* 0x0000000504197c24 */ /* 0x000fe2000f8e0219 */
[----:B------:R-:W-:-:S03]  /*29a20*/  ULDC.64 UR4, c[0x0][0x330] ;  /* 0x0000cc0000047ab9 */ /* 0x000fc60000000a00 */
[----:B------:R-:W-:Y:S02]  /*29a30*/  IMAD.IADD R3, R3, 0x1, R25 ;  /* 0x0000000103037824 */ /* 0x000fe400078e0219 */
[----:B------:R-:W-:-:S04]  /*29a40*/  IMAD.WIDE.U32 R2, R26, UR4, R2 ;  /* 0x000000041a027c25 */ /* 0x000fc8000f8e0002 */
[----:B------:R-:W-:Y:S01]  /*29a50*/  IMAD R3, R26, UR5, R3 ;  /* 0x000000051a037c24 */ /* 0x000fe2000f8e0203 */
[----:B0-----:R-:W-:-:S04]  /*29a60*/  LEA R17, P0, R2, UR6, 0x1 ;  /* 0x0000000602117c11 */ /* 0x001fc8000f8008ff */
[----:B------:R-:W-:Y:S02]  /*29a70*/  LEA.HI.X R19, R2, UR7, R3, 0x1, P0 ;  /* 0x0000000702137c11 */ /* 0x000fe400080f0c03 */
[----:B------:R-:W-:-:S13]  /*29a80*/  PLOP3.LUT P0, PT, PT, PT, PT, 0x80, 0x0 ;  /* 0x000000000000781c */ /* 0x000fda0003f0f070 */
.L_x_776:
        /* <DEDUP_REMOVED lines=11> */
.L_x_777:
[----:B------:R-:W2:Y:S01]  /*29b40*/  LDL R2, [R1+0xc] ;  /* 0x00000c0001027983 */ /* 0x000ea20000100800 */
[----:B------:R3:W-:Y:S01]  /*29b50*/  SYNCS.ARRIVE.TRANS64.A1T0 RZ, [R6+URZ+0x38850], RZ ;  /* 0x038850ff06ff79a7 */ /* 0x0007e2000810003f */
[C---:B------:R-:W-:Y:S01]  /*29b60*/  VIADD R0, R22.reuse, 0xffffffff ;  /* 0xffffffff16007836 */ /* 0x040fe20000000000 */
[----:B------:R-:W-:Y:S01]  /*29b70*/  MOV R20, R29 ;  /* 0x0000001d00147202 */ /* 0x000fe20000000f00 */
[----:B------:R-:W-:Y:S02]  /*29b80*/  IMAD.MOV.U32 R7, RZ, RZ, R23 ;  /* 0x000000ffff077224 */ /* 0x000fe400078e0017 */
[----:B------:R-:W-:Y:S01]  /*29b90*/  IMAD.MOV.U32 R31, RZ, RZ, R22 ;  /* 0x000000ffff1f7224 */ /* 0x000fe200078e0016 */
[----:B--2---:R-:W-:-:S13]  /*29ba0*/  ISETP.GT.AND P0, PT, R22, R2, PT ;  /* 0x000000021600720c */ /* 0x004fda0003f04270 */
[----:B---3--:R-:W-:Y:S05]  /*29bb0*/  @P0 BRA `(.L_x_778) ;  /* 0xffffffec00cc0947 */ /* 0x008fea000383ffff */
.L_x_765:
[----:B------:R-:W-:Y:S05]  /*29bc0*/  BSYNC B0 ;  /* 0x0000000000007941 */ /* 0x000fea0003800000 */
.L_x_764:
[----:B------:R-:W2:Y:S01]  /*29bd0*/  S2R R2, SR_TID.X ;  /* 0x0000000000027919 */ /* 0x000ea20000002100 */
[----:B------:R-:W-:Y:S01]  /*29be0*/  BSSY B0, `(.L_x_779) ;  /* 0x0000011000007945 */ /* 0x000fe20003800000 */
[----:B--2---:R-:W-:-:S04]  /*29bf0*/  LOP3.LUT R2, R2, 0x7f, RZ, 0xc0, !PT ;  /* 0x0000007f02027812 */ /* 0x004fc800078ec0ff */
[----:B------:R-:W-:-:S13]  /*29c00*/  ISETP.NE.AND P0, PT, R2, RZ, PT ;  /* 0x000000ff0200720c */ /* 0x000fda0003f05270 */
[----:B------:R-:W-:Y:S05]  /*29c10*/  @P0 BRA `(.L_x_780) ;  /* 0x0000000000340947 */ /* 0x000fea0003800000 */
[----:B------:R-:W2:Y:S01]  /*29c20*/  S2R R5, SR_LANEID ;  /* 0x0000000000057919 */ /* 0x000ea20000000000 */
[----:B------:R-:W-:Y:S01]  /*29c30*/  VOTEU.ANY UR4, UPT, PT ;  /* 0x0000000000047886 */ /* 0x000fe200038e0100 */
[----:B0-----:R-:W0:Y:S01]  /*29c40*/  LDC.64 R2, c[0x0][0xc60] ;  /* 0x00031800ff027b82 */ /* 0x001e220000000a00 */
[----:B------:R-:W2:Y:S01]  /*29c50*/  FLO.U32 R0, UR4 ;  /* 0x0000000400007d00 */ /* 0x000ea200080e0000 */
[----:B------:R-:W-:Y:S01]  /*29c60*/  ULDC.64 UR6, c[0x0][0x208] ;  /* 0x0000820000067ab9 */ /* 0x000fe20000000a00 */
[----:B--2---:R-:W-:-:S06]  /*29c70*/  ISETP.EQ.U32.AND P0, PT, R0, R5, PT ;  /* 0x000000050000720c */ /* 0x004fcc0003f02070 */
[----:B------:R-:W0:Y:S07]  /*29c80*/  POPC R5, UR4 ;  /* 0x0000000400057d09 */ /* 0x000e2e0008000000 */
[----:B0-----:R-:W2:Y:S01]  /*29c90*/  @P0 ATOMG.E.ADD.STRONG.GPU PT, R3, desc[UR6][R2.64], R5 ;  /* 0x00000005020309a8 */ /* 0x001ea200081ee1c6 */
[----:B------:R-:W0:Y:S02]  /*29ca0*/  S2R R4, SR_LTMASK ;  /* 0x0000000000047919 */ /* 0x000e240000003900 */
[----:B0-----:R-:W-:-:S04]  /*29cb0*/  LOP3.LUT R4, R4, UR4, RZ, 0xc0, !PT ;  /* 0x0000000404047c12 */ /* 0x001fc8000f8ec0ff */
[----:B-1----:R-:W0:Y:S01]  /*29cc0*/  POPC R7, R4 ;  /* 0x0000000400077309 */ /* 0x002e220000000000 */
[----:B--2---:R-:W0:Y:S02]  /*29cd0*/  SHFL.IDX PT, R0, R3, R0, 0x1f ;  /* 0x00001f0003007589 */ /* 0x004e2400000e0000 */
[----:B0-----:R-:W-:-:S07]  /*29ce0*/  IADD3 R24, R0, UR36, R7 ;  /* 0x0000002400187c10 */ /* 0x001fce000fffe007 */
.L_x_780:
[----:B------:R-:W-:Y:S05]  /*29cf0*/  BSYNC B0 ;  /* 0x0000000000007941 */ /* 0x000fea0003800000 */
.L_x_779:
[----:B------:R-:W-:-:S05]  /*29d00*/  IMAD.U32 R0, RZ, RZ, UR37 ;  /* 0x00000025ff007e24 */ /* 0x000fca000f8e00ff */
[----:B------:R-:W-:-:S13]  /*29d10*/  ISETP.NE.AND P0, PT, R0, 0x3, PT ;  /* 0x000000030000780c */ /* 0x000fda0003f05270 */
[----:B------:R-:W-:Y:S05]  /*29d20*/  @!P0 BRA `(.L_x_781) ;  /* 0x0000000000048947 */ /* 0x000fea0003800000 */
[----:B------:R-:W-:Y:S01]  /*29d30*/  BPT.TRAP 0x1 ;  /* 0x000000040000795c */ /* 0x000fe20000300000 */
.L_x_781:
[----:B------:R-:W2:Y:S01]  /*29d40*/  LDL.LU R0, [R1+0x8] ;  /* 0x0000080001007983 */ /* 0x000ea20000300800 */
[----:B------:R-:W-:Y:S01]  /*29d50*/  IMAD R4, R23, 0x8, R16 ;  /* 0x0000000817047824 */ /* 0x000fe200078e0210 */
[----:B0-----:R-:W-:Y:S01]  /*29d60*/  SHF.L.U32 R3, R29, 0x1f, RZ ;  /* 0x0000001f1d037819 */ /* 0x001fe200000006ff */
[----:B------:R-:W-:Y:S03]  /*29d70*/  BSSY B0, `(.L_x_782) ;  /* 0x0000004000007945 */ /* 0x000fe60003800000 */
[----:B------:R-:W0:Y:S01]  /*29d80*/  SYNCS.PHASECHK.TRANS64.TRYWAIT P0, [R4+URZ+0x38860], R3 ;  /* 0x03886003040075a7 */ /* 0x000e22000800017f */
[----:B--2---:R-:W-:Y:S01]  /*29d90*/  IMAD R5, R22, -0x50, R0 ;  /* 0xffffffb016057824 */ /* 0x004fe200078e0200 */
[----:B0-----:R-:W-:Y:S06]  /*29da0*/  @!P0 BRA `(.L_x_783) ;  /* 0x0000004c00a08947 */ /* 0x001fec0003800000 */
.L_x_934:
[----:B------:R-:W-:Y:S05]  /*29db0*/  BSYNC B0 ;  /* 0x0000000000007941 */ /* 0x000fea0003800000 */
.L_x_782:
[----:B------:R-:W2:Y:S01]  /*29dc0*/  S2R R0, SR_TID.X ;  /* 0x0000000000007919 */ /* 0x000ea20000002100 */
[----:B------:R-:W-:Y:S01]  /*29dd0*/  UMOV UR4, 0xffffffff ;  /* 0xffffffff00047882 */ /* 0x000fe20000000000 */
[----:B-1----:R-:W-:Y:S01]  /*29de0*/  IMAD R7, R23, 0x5000, R33 ;  /* 0x0000500017077824 */ /* 0x002fe200078e0221 */
[----:B--2---:R-:W-:-:S04]  /*29df0*/  LOP3.LUT R0, R0, 0x7f, RZ, 0xc0, !PT ;  /* 0x0000007f00007812 */ /* 0x004fc800078ec0ff */
[----:B------:R-:W-:-:S05]  /*29e00*/  SHF.R.U32.HI R0, RZ, 0x3, R0 ;  /* 0x00000003ff007819 */ /* 0x000fca0000011600 */
[----:B------:R-:W-:Y:S01]  /*29e10*/  IMAD.IADD R5, R5, 0x1, -R0 ;  /* 0x0000000105057824 */ /* 0x000fe200078e0a00 */
[----:B------:R-:W-:Y:S06]  /*29e20*/  BRA.DIV UR4, `(.L_x_784) ;  /* 0x0000004e04947947 */ /* 0x000fec000b800000 */
[----:B------:R-:W1:Y:S01]  /*29e30*/  SHFL.IDX PT, R14, R17, RZ, 0x181f ;  /* 0x00181fff110e7589 */ /* 0x000e6200000e0000 */
[----:B------:R-:W-:Y:S01]  /*29e40*/  ULDC UR4, c[0x0][0x2f4] ;  /* 0x0000bd0000047ab9 */ /* 0x000fe20000000800 */
[C---:B------:R-:W-:Y:S01]  /*29e50*/  IMAD.SHL.U32 R8, R34.reuse, 0x2, RZ ;  /* 0x0000000222087824 */ /* 0x040fe200078e00ff */
[C---:B------:R-:W-:Y:S01]  /*29e60*/  ISETP.GE.AND P3, PT, R34.reuse, UR4, PT ;  /* 0x0000000422007c0c */ /* 0x040fe2000bf66270 */
[----:B0-----:R-:W0:Y:S01]  /*29e70*/  SHFL.IDX PT, R3, R19, RZ, 0x181f ;  /* 0x00181fff13037589 */ /* 0x001e2200000e0000 */
[----:B------:R-:W-:Y:S01]  /*29e80*/  LOP3.LUT R2, R34, 0x40, RZ, 0xfc, !PT ;  /* 0x0000004022027812 */ /* 0x000fe200078efcff */
[----:B------:R-:W-:Y:S01]  /*29e90*/  IMAD R0, R7, 0x2, R16 ;  /* 0x0000000207007824 */ /* 0x000fe200078e0210 */
[----:B------:R-:W-:Y:S01]  /*29ea0*/  ISETP.LT.OR P4, PT, R5, 0x1, P3 ;  /* 0x000000010500780c */ /* 0x000fe20001f81670 */
[----:B------:R-:W-:Y:S01]  /*29eb0*/  ULDC.64 UR6, c[0x0][0x208] ;  /* 0x0000820000067ab9 */ /* 0x000fe20000000a00 */
[----:B------:R-:W-:Y:S02]  /*29ec0*/  ISETP.GE.AND P2, PT, R2, UR4, PT ;  /* 0x0000000402007c0c */ /* 0x000fe4000bf46270 */
[----:B------:R-:W-:-:S04]  /*29ed0*/  LOP3.LUT R2, R34, 0x80, RZ, 0xfc, !PT ;  /* 0x0000008022027812 */ /* 0x000fc800078efcff */
[----:B------:R-:W-:Y:S02]  /*29ee0*/  ISETP.GE.AND P1, PT, R2, UR4, PT ;  /* 0x0000000402007c0c */ /* 0x000fe4000bf26270 */
[----:B-1----:R-:W-:Y:S02]  /*29ef0*/  IADD3 R6, P0, R14, R8, RZ ;  /* 0x000000080e067210 */ /* 0x002fe40007f1e0ff */
[----:B------:R-:W1:Y:S03]  /*29f00*/  SHFL.IDX PT, R14, R17, 0x1, 0x181f ;  /* 0x00381f00110e7f89 */ /* 0x000e6600000e0000 */
[----:B0-----:R-:W-:Y:S01]  /*29f10*/  IMAD.X R7, RZ, RZ, R3, P0 ;  /* 0x000000ffff077224 */ /* 0x001fe200000e0603 */
[C---:B------:R-:W-:Y:S01]  /*29f20*/  ISETP.LT.OR P0, PT, R5.reuse, 0x1, P2 ;  /* 0x000000010500780c */ /* 0x040fe20001701670 */
[----:B------:R-:W0:Y:S04]  /*29f30*/  SHFL.IDX PT, R3, R19, 0x1, 0x181f ;  /* 0x00381f0013037f89 */ /* 0x000e2800000e0000 */
[----:B------:R-:W-:Y:S01]  /*29f40*/  LDGSTS.E.BYPASS.LTC128B.128 [R0+0x400], desc[UR6][R6.64], !P4 ;  /* 0x0040000006007fae */ /* 0x000fe2000e101d46 */
[----:B------:R-:W-:-:S07]  /*29f50*/  ISETP.LT.OR P4, PT, R5, 0x1, P1 ;  /* 0x000000010500780c */ /* 0x000fce0000f81670 */
[----:B------:R-:W-:Y:S01]  /*29f60*/  LDGSTS.E.BYPASS.LTC128B.128 [R0+0x2c00], desc[UR6][R6.64+0x80], !P0 ;  /* 0x02c0008006007fae */ /* 0x000fe2000c101d46 */
[----:B------:R-:W-:-:S05]  /*29f70*/  ISETP.GE.AND P0, PT, R37, UR4, PT ;  /* 0x0000000425007c0c */ /* 0x000fca000bf06270 */
[----:B------:R-:W-:Y:S01]  /*29f80*/  LDGSTS.E.BYPASS.LTC128B.128 [R0+0x5400], desc[UR6][R6.64+0x100], !P4 ;  /* 0x0540010006007fae */ /* 0x000fe2000e101d46 */
[----:B------:R-:W-:-:S13]  /*29f90*/  ISETP.LT.OR P4, PT, R5, 0x1, P0 ;  /* 0x000000010500780c */ /* 0x000fda0000781670 */
[----:B------:R2:W-:Y:S01]  /*29fa0*/  LDGSTS.E.BYPASS.LTC128B.128 [R0+0x7c00], desc[UR6][R6.64+0x180], !P4 ;  /* 0x07c0018006007fae */ /* 0x0005e2000e101d46 */
[----:B-1----:R-:W-:-:S03]  /*29fb0*/  IADD3 R2, P4, R14, R8, RZ ;  /* 0x000000080e027210 */ /* 0x002fc60007f9e0ff */
[----:B------:R-:W1:Y:S02]  /*29fc0*/  SHFL.IDX PT, R14, R17, 0x2, 0x181f ;  /* 0x00581f00110e7f89 */ /* 0x000e6400000e0000 */
[----:B0-----:R-:W-:Y:S01]  /*29fd0*/  IMAD.X R3, RZ, RZ, R3, P4 ;  /* 0x000000ffff037224 */ /* 0x001fe200020e0603 */
[----:B------:R-:W-:Y:S01]  /*29fe0*/  ISETP.LT.OR P4, PT, R5, 0x11, P3 ;  /* 0x000000110500780c */ /* 0x000fe20001f81670 */
[----:B--2---:R-:W0:-:S12]  /*29ff0*/  SHFL.IDX PT, R7, R19, 0x2, 0x181f ;  /* 0x00581f0013077f89 */ /* 0x004e1800000e0000 */
[----:B------:R-:W-:Y:S01]  /*2a000*/  LDGSTS.E.BYPASS.LTC128B.128 [R0+0xc00], desc[UR6][R2.64], !P4 ;  /* 0x00c0000002007fae */ /* 0x000fe2000e101d46 */
[----:B------:R-:W-:-:S13]  /*2a010*/  ISETP.LT.OR P4, PT, R5, 0x11, P2 ;  /* 0x000000110500780c */ /* 0x000fda0001781670 */
[----:B------:R-:W-:Y:S01]  /*2a020*/  LDGSTS.E.BYPASS.LTC128B.128 [R0+0x3400], desc[UR6][R2.64+0x80], !P4 ;  /* 0x0340008002007fae */ /* 0x000fe2000e101d46 */
[----:B------:R-:W-:-:S13]  /*2a030*/  ISETP.LT.OR P4, PT, R5, 0x11, P1 ;  /* 0x000000110500780c */ /* 0x000fda0000f81670 */
[----:B------:R-:W-:Y:S01]  /*2a040*/  LDGSTS.E.BYPASS.LTC128B.128 [R0+0x5c00], desc[UR6][R2.64+0x100], !P4 ;  /* 0x05c0010002007fae */ /* 0x000fe2000e101d46 */
[----:B------:R-:W-:-:S13]  /*2a050*/  ISETP.LT.OR P4, PT, R5, 0x11, P0 ;  /* 0x000000110500780c */ /* 0x000fda0000781670 */
[----:B------:R2:W-:Y:S01]  /*2a060*/  LDGSTS.E.BYPASS.LTC128B.128 [R0+0x8400], desc[UR6][R2.64+0x180], !P4 ;  /* 0x0840018002007fae */ /* 0x0005e2000e101d46 */
[----:B-1----:R-:W-:-:S03]  /*2a070*/  IADD3 R6, P4, R14, R8, RZ ;  /* 0x000000080e067210 */ /* 0x002fc60007f9e0ff */
[----:B------:R-:W1:Y:S02]  /*2a080*/  SHFL.IDX PT, R14, R17, 0x3, 0x181f ;  /* 0x00781f00110e7f89 */ /* 0x000e6400000e0000 */
[----:B0-----:R-:W-:Y:S01]  /*2a090*/  IMAD.X R7, RZ, RZ, R7, P4 ;  /* 0x000000ffff077224 */ /* 0x001fe200020e0607 */
[C---:B------:R-:W-:Y:S01]  /*2a0a0*/  ISETP.LT.OR P4, PT, R5.reuse, 0x21, P3 ;  /* 0x000000210500780c */ /* 0x040fe20001f81670 */
[----:B--2---:R-:W0:Y:S04]  /*2a0b0*/  SHFL.IDX PT, R3, R19, 0x3, 0x181f ;  /* 0x00781f0013037f89 */ /* 0x004e2800000e0000 */
[----:B------:R-:W2:Y:S08]  /*2a0c0*/  SHFL.IDX PT, R19, R19, 0x4, 0x181f ;  /* 0x00981f0013137f89 */ /* 0x000eb000000e0000 */
[----:B------:R3:W-:Y:S01]  /*2a0d0*/  LDGSTS.E.BYPASS.LTC128B.128 [R0+0x1400], desc[UR6][R6.64], !P4 ;  /* 0x0140000006007fae */ /* 0x0007e2000e101d46 */
[----:B------:R-:W-:-:S13]  /*2a0e0*/  ISETP.LT.OR P4, PT, R5, 0x21, P2 ;  /* 0x000000210500780c */ /* 0x000fda0001781670 */
[----:B------:R3:W-:Y:S01]  /*2a0f0*/  LDGSTS.E.BYPASS.LTC128B.128 [R0+0x3c00], desc[UR6][R6.64+0x80], !P4 ;  /* 0x03c0008006007fae */ /* 0x0007e2000e101d46 */
[----:B------:R-:W-:-:S13]  /*2a100*/  ISETP.LT.OR P4, PT, R5, 0x21, P1 ;  /* 0x000000210500780c */ /* 0x000fda0000f81670 */
[----:B------:R3:W-:Y:S01]  /*2a110*/  LDGSTS.E.BYPASS.LTC128B.128 [R0+0x6400], desc[UR6][R6.64+0x100], !P4 ;  /* 0x0640010006007fae */ /* 0x0007e2000e101d46 */
[----:B------:R-:W-:-:S13]  /*2a120*/  ISETP.LT.OR P4, PT, R5, 0x21, P0 ;  /* 0x000000210500780c */ /* 0x000fda0000781670 */
[----:B------:R3:W-:Y:S01]  /*2a130*/  LDGSTS.E.BYPASS.LTC128B.128 [R0+0x8c00], desc[UR6][R6.64+0x180], !P4 ;  /* 0x08c0018006007fae */ /* 0x0007e2000e101d46 */
[----:B-1----:R-:W-:-:S03]  /*2a140*/  IADD3 R2, P4, R14, R8, RZ ;  /* 0x000000080e027210 */ /* 0x002fc60007f9e0ff */
[----:B------:R3:W1:Y:S02]  /*2a150*/  SHFL.IDX PT, R14, R17, 0x4, 0x181f ;  /* 0x00981f00110e7f89 */ /* 0x00066400000e0000 */
        /* <DEDUP_REMOVED lines=8> */
[----:B-12---:R3:W-:Y:S02]  /*2a1e0*/  LDGSTS.E.BYPASS.LTC128B.128 [R0+0x9400], desc[UR6][R2.64+0x180], !P4 ;  /* 0x0940018002007fae */ /* 0x0067e4000e101d46 */
.L_x_946:
[C---:B------:R-:W-:Y:S01]  /*2a1f0*/  ISETP.LT.OR P3, PT, R5.reuse, 0x41, P3 ;  /* 0x000000410500780c */ /* 0x040fe20001f61670 */
[----:B------:R-:W-:Y:S01]  /*2a200*/  ULDC.64 UR4, c[0x0][0x208] ;  /* 0x0000820000047ab9 */ /* 0x000fe20000000a00 */
[C---:B------:R-:W-:Y:S02]  /*2a210*/  ISETP.LT.OR P2, PT, R5.reuse, 0x41, P2 ;  /* 0x000000410500780c */ /* 0x040fe40001741670 */
[C---:B------:R-:W-:Y:S02]  /*2a220*/  ISETP.LT.OR P1, PT, R5.reuse, 0x41, P1 ;  /* 0x000000410500780c */ /* 0x040fe40000f21670 */
[----:B---3--:R-:W-:Y:S02]  /*2a230*/  IADD3 R2, P4, R14, R8, RZ ;  /* 0x000000080e027210 */ /* 0x008fe40007f9e0ff */
        /* <DEDUP_REMOVED lines=11> */
.L_x_785:
[----:B------:R-:W-:Y:S02]  /*2a2f0*/  PLOP3.LUT P1, PT, P1, P0, PT, 0xa2, 0x0 ;  /* 0x000000000000781c */ /* 0x000fe40000f21472 */
[----:B------:R-:W-:-:S08]  /*2a300*/  @P0 R2UR P1, UR4, R4 ;  /* 0x00000000040402ca */ /* 0x000fd00000020000 */
[----:B------:R-:W-:-:S05]  /*2a310*/  @P0 PLOP3.LUT P0, PT, P1, PT, PT, 0x80, 0x0 ;  /* 0x000000000000081c */ /* 0x000fca0000f0f070 */
[----:B------:R-:W-:Y:S01]  /*2a320*/  @!P1 SYNCS.ARRIVE.TRANS64.RED.A0T1 RZ, [UR4+0x38850], RZ ;  /* 0x038850ffffff99a7 */ /* 0x000fe20008200404 */
[----:B------:R-:W-:Y:S07]  /*2a330*/  @!P1 ARRIVES.LDGSTSBAR.64.TRANSCNT [UR4+0x38850] ;  /* 0x03885000ff0099b0 */ /* 0x000fee0008000a84 */
[----:B------:R-:W-:Y:S05]  /*2a340*/  @P0 BRA.U.ANY `(.L_x_785) ;  /* 0xfffffffd00e80947 */ /* 0x000fea000393ffff */
[----:B------:R-:W-:Y:S01]  /*2a350*/  NOP ;  /* 0x0000000000007918 */ /* 0x000fe20000000000 */
[----:B0-----:R-:W-:-:S05]  /*2a360*/  IMAD.U32 R0, RZ, RZ, UR37 ;  /* 0x00000025ff007e24 */ /* 0x001fca000f8e00ff */
[----:B------:R-:W-:-:S13]  /*2a370*/  ISETP.NE.AND P2, PT, R0, 0x3, PT ;  /* 0x000000030000780c */ /* 0x000fda0003f45270 */
[----:B------:R-:W-:Y:S05]  /*2a380*/  @!P2 BRA `(.L_x_786) ;  /* 0x000000000004a947 */ /* 0x000fea0003800000 */
[----:B------:R-:W-:Y:S01]  /*2a390*/  BPT.TRAP 0x1 ;  /* 0x000000040000795c */ /* 0x000fe20000300000 */
.L_x_786:
[----:B------:R0:W-:Y:S01]  /*2a3a0*/  SYNCS.ARRIVE.TRANS64.A1T0 RZ, [R4+URZ+0x38850], RZ ;  /* 0x038850ff04ff79a7 */ /* 0x0001e2000810003f */
[----:B------:R-:W-:-:S05]  /*2a3b0*/  VIADD R23, R23, 0x1 ;  /* 0x0000000117177836 */ /* 0x000fca0000000000 */
[----:B------:R-:W-:-:S04]  /*2a3c0*/  ISETP.NE.AND P0, PT, R23, 0x2, PT ;  /* 0x000000021700780c */ /* 0x000fc80003f05270 */
[----:B------:R-:W-:Y:S02]  /*2a3d0*/  SEL R0, RZ, 0x1, P0 ;  /* 0x00000001ff007807 */ /* 0x000fe40000000000 */
[----:B------:R-:W-:Y:S02]  /*2a3e0*/  SEL R23, R23, RZ, P0 ;  /* 0x000000ff17177207 */ /* 0x000fe40000000000 */
[----:B0-----:R-:W-:-:S07]  /*2a3f0*/  LOP3.LUT R29, R29, R0, RZ, 0x3c, !PT ;  /* 0x000000001d1d7212 */ /* 0x001fce00078e3cff */
.L_x_741:
[----:B------:R-:W-:Y:S05]  /*2a400*/  BSYNC B7 ;  /* 0x0000000000077941 */ /* 0x000fea0003800000 */
.L_x_739:
[----:B------:R-:W-:-:S13]  /*2a410*/  LOP3.LUT P0, RZ, R18, 0x40, RZ, 0xc0, !PT ;  /* 0x0000004012ff7812 */ /* 0x000fda000780c0ff */
[----:B------:R-:W-:Y:S05]  /*2a420*/  @!P0 BRA `(.L_x_787) ;  /* 0x0000000000248947 */ /* 0x000fea0003800000 */
[----:B------:R-:W-:Y:S05]  /*2a430*/  WARPSYNC.ALL ;  /* 0x0000000000007948 */ /* 0x000fea0003800000 */
[----:B------:R-:W1:Y:S08]  /*2a440*/  S2UR UR5, SR_CgaCtaId ;  /* 0x00000000000579c3 */ /* 0x000e700000008800 */
[----:B------:R-:W-:Y:S06]  /*2a450*/  BAR.SYNC.DEFER_BLOCKING 0x5, 0x180 ;  /* 0x0146000000007b1d */ /* 0x000fec0000010000 */
[----:B------:R-:W-:-:S02]  /*2a460*/  UMOV UR4, 0x400 ;  /* 0x0000040000047882 */ /* 0x000fc40000000000 */
[----:B-1----:R-:W-:-:S06]  /*2a470*/  ULEA UR4, UR5, UR4, 0x18 ;  /* 0x0000000405047291 */ /* 0x002fcc000f8ec03f */
[----:B0-----:R-:W-:-:S05]  /*2a480*/  IMAD.U32 R16, RZ, RZ, UR4 ;  /* 0x00000004ff107e24 */ /* 0x001fca000f8e00ff */
[----:B------:R0:W1:Y:S01]  /*2a490*/  LDS.128 R24, [R16+0x388d0] ;  /* 0x0388d00010187984 */ /* 0x0000620000000c00 */
[----:B------:R-:W-:Y:S06]  /*2a4a0*/  BAR.ARV 0x4, 0x180 ;  /* 0x0106000000007b1d */ /* 0x000fec0000002000 */
[----:B------:R-:W-:Y:S05]  /*2a4b0*/  BRA `(.L_x_788) ;  /* 0x0000000800d87947 */ /* 0x000fea0003800000 */
.L_x_787:
[----:B------:R-:W1:Y:S01]  /*2a4c0*/  S2R R9, SR_TID.X ;  /* 0x0000000000097919 */ /* 0x000e620000002100 */
[----:B------:R-:W-:Y:S01]  /*2a4d0*/  UMOV UR4, 0xffffffff ;  /* 0xffffffff00047882 */ /* 0x000fe20000000000 */
[----:B-1----:R-:W-:-:S04]  /*2a4e0*/  LOP3.LUT R9, R9, 0x1f, RZ, 0xc0, !PT ;  /* 0x0000001f09097812 */ /* 0x002fc800078ec0ff */
[----:B------:R-:W-:Y:S01]  /*2a4f0*/  ISETP.NE.AND P0, PT, R9, 0x1f, PT ;  /* 0x0000001f0900780c */ /* 0x000fe20003f05270 */
[----:B------:R-:W-:-:S12]  /*2a500*/  BRA.DIV UR4, `(.L_x_789) ;  /* 0x0000004e04c87947 */ /* 0x000fd8000b800000 */
[----:B------:R-:W-:Y:S01]  /*2a510*/  IMAD.IADD R7, R27, 0x1, R9 ;  /* 0x000000011b077824 */ /* 0x000fe200078e0209 */
[----:B------:R-:W-:Y:S01]  /*2a520*/  ULDC UR4, c[0x0][0xc3c] ;  /* 0x00030f0000047ab9 */ /* 0x000fe20000000800 */
[----:B------:R-:W-:-:S03]  /*2a530*/  ULDC.64 UR6, c[0x0][0x208] ;  /* 0x0000820000067ab9 */ /* 0x000fc60000000a00 */
[----:B------:R-:W-:-:S13]  /*2a540*/  ISETP.GE.OR P1, PT, R7, UR4, !P0 ;  /* 0x0000000407007c0c */ /* 0x000fda000c726670 */
[----:B------:R-:W1:Y:S08]  /*2a550*/  @!P1 LDC.64 R2, c[0x0][0xc80] ;  /* 0x00032000ff029b82 */ /* 0x000e700000000a00 */
[----:B------:R-:W2:Y:S01]  /*2a560*/  @!P1 LDC.64 R4, c[0x0][0xc78] ;  /* 0x00031e00ff049b82 */ /* 0x000ea20000000a00 */
[----:B-1----:R-:W-:-:S05]  /*2a570*/  @!P1 IMAD.WIDE R2, R7, 0x4, R2 ;  /* 0x0000000407029825 */ /* 0x002fca00078e0202 */
[----:B------:R2:W3:Y:S02]  /*2a580*/  @!P1 LDG.E R6, desc[UR6][R2.64] ;  /* 0x0000000602069981 */ /* 0x0004e4000c1e1900 */
[----:B--2---:R-:W-:-:S05]  /*2a590*/  @!P1 IMAD.WIDE R2, R7, 0x4, R4 ;  /* 0x0000000407029825 */ /* 0x004fca00078e0204 */
[----:B------:R-:W2:Y:S01]  /*2a5a0*/  @!P1 LDG.E R5, desc[UR6][R2.64] ;  /* 0x0000000602059981 */ /* 0x000ea2000c1e1900 */
[----:B------:R-:W-:Y:S01]  /*2a5b0*/  IMAD.MOV.U32 R7, RZ, RZ, RZ ;  /* 0x000000ffff077224 */ /* 0x000fe200078e00ff */
[C---:B------:R-:W-:Y:S01]  /*2a5c0*/  ISETP.GE.U32.AND P2, PT, R9.reuse, 0x2, PT ;  /* 0x000000020900780c */ /* 0x040fe20003f46070 */
[----:B------:R-:W-:Y:S01]  /*2a5d0*/  IMAD.MOV.U32 R4, RZ, RZ, RZ ;  /* 0x000000ffff047224 */ /* 0x000fe200078e00ff */
[C---:B------:R-:W-:Y:S01]  /*2a5e0*/  ISETP.GE.U32.AND P3, PT, R9.reuse, 0x4, PT ;  /* 0x000000040900780c */ /* 0x040fe20003f66070 */
[----:B------:R-:W-:Y:S01]  /*2a5f0*/  SHFL.IDX PT, R0, R24, RZ, 0x1f ;  /* 0x00001fff18007589 */ /* 0x000fe200000e0000 */
[C---:B------:R-:W-:Y:S02]  /*2a600*/  ISETP.GE.U32.AND P4, PT, R9.reuse, 0x8, PT ;  /* 0x000000080900780c */ /* 0x040fe40003f86070 */
[----:B------:R-:W-:Y:S01]  /*2a610*/  ISETP.GE.U32.AND P5, PT, R9, 0x10, PT ;  /* 0x000000100900780c */ /* 0x000fe20003fa6070 */
[----:B0-----:R-:W-:Y:S01]  /*2a620*/  SHFL.IDX PT, R8, R24, 0x1, 0x1f ;  /* 0x00201f0018087f89 */ /* 0x001fe200000e0000 */
[----:B---3--:R-:W-:-:S02]  /*2a630*/  @!P1 IMAD.MOV.U32 R7, RZ, RZ, R6 ;  /* 0x000000ffff079224 */ /* 0x008fc400078e0006 */
[----:B------:R-:W-:Y:S02]  /*2a640*/  IMAD.MOV.U32 R6, RZ, RZ, RZ ;  /* 0x000000ffff067224 */ /* 0x000fe400078e00ff */
[----:B--2---:R-:W-:Y:S01]  /*2a650*/  @!P1 IMAD.MOV.U32 R4, RZ, RZ, R5 ;  /* 0x000000ffff049224 */ /* 0x004fe200078e0005 */
        /* <DEDUP_REMOVED lines=15> */
[----:B0-----:R-:W-:-:S04]  /*2a750*/  SEL R14, R14, RZ, P5 ;  /* 0x000000ff0e0e7207 */ /* 0x001fc80002800000 */
[----:B------:R-:W-:-:S05]  /*2a760*/  IADD3 R2, R5, R14, RZ ;  /* 0x0000000e05027210 */ /* 0x000fca0007ffe0ff */
[----:B------:R0:W1:Y:S02]  /*2a770*/  SHFL.IDX PT, R14, R2, 0x1f, 0x1f ;  /* 0x03e01f00020e7f89 */ /* 0x00006400000e0000 */
.L_x_956:
[----:B------:R-:W-:Y:S02]  /*2a780*/  ULDC UR4, c[0x0][0xc38] ;  /* 0x00030e0000047ab9 */ /* 0x000fe40000000800 */
[----:B------:R-:W-:-:S04]  /*2a790*/  IMAD.U32 R5, RZ, RZ, UR4 ;  /* 0x00000004ff057e24 */ /* 0x000fc8000f8e00ff */
[----:B-1----:R-:W-:-:S04]  /*2a7a0*/  IMAD R14, R14, R5, RZ ;  /* 0x000000050e0e7224 */ /* 0x002fc800078e02ff */
[----:B------:R-:W-:-:S05]  /*2a7b0*/  IMAD.IADD R9, R8, 0x1, R14 ;  /* 0x0000000108097824 */ /* 0x000fca00078e020e */
[----:B------:R-:W-:-:S13]  /*2a7c0*/  ISETP.GT.AND P6, PT, R9, R0, PT ;  /* 0x000000000900720c */ /* 0x000fda0003fc4270 */
[----:B------:R-:W-:Y:S05]  /*2a7d0*/  @P6 BRA `(.L_x_790) ;  /* 0x0000000000a86947 */ /* 0x000fea0003800000 */
.L_x_793:
[----:B0-----:R-:W0:Y:S01]  /*2a7e0*/  LDC R2, c[0x0][0xc3c] ;  /* 0x00030f00ff027b82 */ /* 0x001e220000000800 */
[----:B------:R-:W-:-:S05]  /*2a7f0*/  VIADD R27, R27, 0x1f ;  /* 0x0000001f1b1b7836 */ /* 0x000fca0000000000 */
[----:B0-----:R-:W-:-:S13]  /*2a800*/  ISETP.GE.AND P6, PT, R27, R2, PT ;  /* 0x000000021b00720c */ /* 0x001fda0003fc6270 */
[----:B------:R-:W-:Y:S05]  /*2a810*/  @P6 BRA `(.L_x_791) ;  /* 0x0000000400bc6947 */ /* 0x000fea0003800000 */
[----:B------:R-:W0:Y:S01]  /*2a820*/  S2R R3, SR_TID.X ;  /* 0x0000000000037919 */ /* 0x000e220000002100 */
[----:B------:R-:W-:Y:S01]  /*2a830*/  IMAD.MOV.U32 R7, RZ, RZ, RZ ;  /* 0x000000ffff077224 */ /* 0x000fe200078e00ff */
[----:B------:R-:W-:Y:S01]  /*2a840*/  ULDC.64 UR4, c[0x0][0x208] ;  /* 0x0000820000047ab9 */ /* 0x000fe20000000a00 */
[----:B0-----:R-:W-:-:S05]  /*2a850*/  LOP3.LUT R3, R3, 0x1f, RZ, 0xc0, !PT ;  /* 0x0000001f03037812 */ /* 0x001fca00078ec0ff */
[----:B------:R-:W-:-:S05]  /*2a860*/  IMAD.IADD R11, R27, 0x1, R3 ;  /* 0x000000011b0b7824 */ /* 0x000fca00078e0203 */
[----:B------:R-:W-:-:S13]  /*2a870*/  ISETP.GE.OR P6, PT, R11, R2, !P0 ;  /* 0x000000020b00720c */ /* 0x000fda00047c6670 */
[----:B------:R-:W0:Y:S08]  /*2a880*/  @!P6 LDC.64 R2, c[0x0][0xc80] ;  /* 0x00032000ff02eb82 */ /* 0x000e300000000a00 */
[----:B------:R-:W1:Y:S01]  /*2a890*/  @!P6 LDC.64 R4, c[0x0][0xc78] ;  /* 0x00031e00ff04eb82 */ /* 0x000e620000000a00 */
[----:B0-----:R-:W-:-:S05]  /*2a8a0*/  @!P6 IMAD.WIDE R2, R11, 0x4, R2 ;  /* 0x000000040b02e825 */ /* 0x001fca00078e0202 */
[----:B------:R1:W2:Y:S02]  /*2a8b0*/  @!P6 LDG.E R7, desc[UR4][R2.64] ;  /* 0x000000040207e981 */ /* 0x0002a4000c1e1900 */
[----:B-1----:R-:W-:-:S04]  /*2a8c0*/  @!P6 IMAD.WIDE R2, R11, 0x4, R4 ;  /* 0x000000040b02e825 */ /* 0x002fc800078e0204 */
[----:B------:R-:W-:-:S06]  /*2a8d0*/  IMAD.MOV.U32 R4, RZ, RZ, RZ ;  /* 0x000000ffff047224 */ /* 0x000fcc00078e00ff */
        /* <DEDUP_REMOVED lines=20> */
.L_x_964:
[----:B------:R-:W-:Y:S02]  /*2aa20*/  ULDC UR4, c[0x0][0xc38] ;  /* 0x00030e0000047ab9 */ /* 0x000fe40000000800 */
[----:B------:R-:W-:-:S04]  /*2aa30*/  IMAD.U32 R5, RZ, RZ, UR4 ;  /* 0x00000004ff057e24 */ /* 0x000fc8000f8e00ff */
[----:B-1----:R-:W-:-:S04]  /*2aa40*/  IMAD R14, R14, R5, RZ ;  /* 0x000000050e0e7224 */ /* 0x002fc800078e02ff */
[----:B------:R-:W-:-:S05]  /*2aa50*/  IMAD.IADD R9, R14, 0x1, R9 ;  /* 0x000000010e097824 */ /* 0x000fca00078e0209 */
[----:B------:R-:W-:-:S13]  /*2aa60*/  ISETP.GT.AND P6, PT, R9, R0, PT ;  /* 0x000000000900720c */ /* 0x000fda0003fc4270 */
[----:B------:R-:W-:Y:S05]  /*2aa70*/  @!P6 BRA `(.L_x_793) ;  /* 0xfffffffc0058e947 */ /* 0x000fea000383ffff */
.L_x_790:
        /* <DEDUP_REMOVED lines=9> */
.L_x_969:
[----:B------:R-:W-:-:S13]  /*2ab10*/  ISETP.NE.AND P0, PT, R3, RZ, PT ;  /* 0x000000ff0300720c */ /* 0x000fda0003f05270 */
[----:B------:R-:W-:Y:S05]  /*2ab20*/  @!P0 BRA `(.L_x_795) ;  /* 0x0000000000108947 */ /* 0x000fea0003800000 */
[----:B------:R-:W-:Y:S01]  /*2ab30*/  UMOV UR4, 0xffffffff ;  /* 0xffffffff00047882 */ /* 0x000fe20000000000 */
[----:B------:R-:W-:Y:S02]  /*2ab40*/  VIADD R12, R8, 0xffffffff ;  /* 0xffffffff080c7836 */ /* 0x000fe40000000000 */
[----:B------:R-:W-:Y:S05]  /*2ab50*/  BRA.DIV UR4, `(.L_x_796) ;  /* 0x0000005204887947 */ /* 0x000fea000b800000 */
[----:B------:R4:W0:Y:S02]  /*2ab60*/  SHFL.IDX PT, R6, R2, R12, 0x1f ;  /* 0x00001f0c02067589 */ /* 0x00082400000e0000 */
.L_x_795:
        /* <DEDUP_REMOVED lines=23> */
[----:B------:R-:W-:Y:S01]  /*2ace0*/  @!P1 IMAD.IADD R9, R9, 0x1, -R10 ;  /* 0x0000000109099824 */ /* 0x000fe200078e0a0a */
[----:B0-----:R-:W-:Y:S01]  /*2acf0*/  IADD3 R2, RZ, -R3, RZ ;  /* 0x80000003ff027210 */ /* 0x001fe20007ffe0ff */
[----:B------:R-:W-:Y:S01]  /*2ad00*/  @!P1 VIADD R6, R6, 0x1 ;  /* 0x0000000106069836 */ /* 0x000fe20000000000 */
[----:B------:R-:W-:Y:S02]  /*2ad10*/  ISETP.NE.AND P1, PT, R7, RZ, PT ;  /* 0x000000ff0700720c */ /* 0x000fe40003f25270 */
[----:B------:R-:W-:Y:S01]  /*2ad20*/  ISETP.GE.U32.AND P0, PT, R9, R10, PT ;  /* 0x0000000a0900720c */ /* 0x000fe20003f06070 */
[----:B------:R-:W-:Y:S02]  /*2ad30*/  IMAD R9, R2, R5, RZ ;  /* 0x0000000502097224 */ /* 0x000fe400078e02ff */
        /* <DEDUP_REMOVED lines=29> */
.L_x_791:
[----:B------:R-:W-:Y:S01]  /*2af10*/  UMOV UR4, URZ ;  /* 0x0000003f00047c82 */ /* 0x000fe20008000000 */
[----:B------:R-:W-:Y:S01]  /*2af20*/  UMOV UR5, URZ ;  /* 0x0000003f00057c82 */ /* 0x000fe20008000000 */
[----:B------:R-:W-:Y:S01]  /*2af30*/  ULDC UR6, c[0x0][0xc3c] ;  /* 0x00030f0000067ab9 */ /* 0x000fe20000000800 */
[----:B------:R-:W-:Y:S02]  /*2af40*/  IMAD.MOV.U32 R24, RZ, RZ, R0 ;  /* 0x000000ffff187224 */ /* 0x000fe400078e0000 */
[----:B------:R-:W-:Y:S02]  /*2af50*/  IMAD.U32 R25, RZ, RZ, UR4 ;  /* 0x00000004ff197e24 */ /* 0x000fe4000f8e00ff */
[----:B------:R-:W-:Y:S02]  /*2af60*/  IMAD.U32 R26, RZ, RZ, UR5 ;  /* 0x00000005ff1a7e24 */ /* 0x000fe4000f8e00ff */
[----:B------:R-:W-:-:S07]  /*2af70*/  IMAD.U32 R27, RZ, RZ, UR6 ;  /* 0x00000006ff1b7e24 */ /* 0x000fce000f8e00ff */
.L_x_797:
        /* <DEDUP_REMOVED lines=10> */
.L_x_788:
[----:B------:R-:W-:Y:S02]  /*2b020*/  ULDC UR4, c[0x0][0xc3c] ;  /* 0x00030f0000047ab9 */ /* 0x000fe40000000800 */
[----:B-1----:R-:W-:-:S13]  /*2b030*/  ISETP.GE.AND P0, PT, R27, UR4, PT ;  /* 0x000000041b007c0c */ /* 0x002fda000bf06270 */
[----:B------:R-:W-:Y:S05]  /*2b040*/  @!P0 BRA `(.L_x_798) ;  /* 0xffffff9400c08947 */ /* 0x000fea000383ffff */
[----:B------:R-:W-:Y:S05]  /*2b050*/  BSYNC B8 ;  /* 0x0000000000087941 */ /* 0x000fea0003800000 */
.L_x_687:
        /* <DEDUP_REMOVED lines=12> */
.L_x_972:
[----:B------:R-:W-:Y:S05]  /*2b120*/  BSYNC B0 ;  /* 0x0000000000007941 */ /* 0x000fea0003800000 */
.L_x_799:
[----:B------:R-:W-:-:S03]  /*2b130*/  UMOV UR4, 0xffffffff ;  /* 0xffffffff00047882 */ /* 0x000fc60000000000 */
[----:B------:R-:W-:Y:S05]  /*2b140*/  BRA.DIV UR4, `(.L_x_801) ;  /* 0x0000004e04487947 */ /* 0x000fea000b800000 */
[----:B-1----:R-:W1:Y:S02]  /*2b150*/  S2R R0, SR_TID.X ;  /* 0x0000000000007919 */ /* 0x002e640000002100 */
[----:B-1----:R-:W-:-:S04]  /*2b160*/  SHF.R.U32.HI R0, RZ, 0x5, R0 ;  /* 0x00000005ff007819 */ /* 0x002fc80000011600 */
[----:B------:R-:W-:-:S05]  /*2b170*/  LOP3.LUT R0, R0, 0x3, RZ, 0xc0, !PT ;  /* 0x0000000300007812 */ /* 0x000fca00078ec0ff */
[----:B------:R1:W3:Y:S02]  /*2b180*/  SHFL.IDX PT, R14, R0, RZ, 0x1f ;  /* 0x00001fff000e7589 */ /* 0x0002e400000e0000 */
.L_x_975:
[----:B---3--:R-:W-:-:S13]  /*2b190*/  ISETP.NE.AND P0, PT, R14, RZ, PT ;  /* 0x000000ff0e00720c */ /* 0x008fda0003f05270 */
[----:B------:R-:W-:Y:S05]  /*2b1a0*/  @P0 BRA `(.L_x_434) ;  /* 0x0000000000880947 */ /* 0x000fea0003800000 */
[----:B------:R-:W-:-:S03]  /*2b1b0*/  UMOV UR4, 0xffffffff ;  /* 0xffffffff00047882 */ /* 0x000fc60000000000 */
[----:B------:R-:W-:Y:S05]  /*2b1c0*/  BRA.DIV UR4, `(.L_x_802) ;  /* 0x0000004e045c7947 */ /* 0x000fea000b800000 */
[----:B------:R-:W-:-:S13]  /*2b1d0*/  ELECT P6, URZ, PT ;  /* 0x00000000003f782f */ /* 0x000fda00038c0000 */
.L_x_978:
[----:B------:R-:W-:Y:S05]  /*2b1e0*/  @!P6 BRA `(.L_x_434) ;  /* 0x000000000078e947 */ /* 0x000fea0003800000 */
[----:B------:R-:W-:-:S06]  /*2b1f0*/  ULOP3.LUT UR4, UR60, 0x2, URZ, 0xfc, !UPT ;  /* 0x000000023c047892 */ /* 0x000fcc000f8efc3f */
[----:B-1----:R-:W-:-:S05]  /*2b200*/  IMAD.U32 R0, RZ, RZ, UR4 ;  /* 0x00000004ff007e24 */ /* 0x002fca000f8e00ff */
[----:B------:R-:W-:-:S13]  /*2b210*/  ISETP.NE.AND P0, PT, R0, 0x3, PT ;  /* 0x000000030000780c */ /* 0x000fda0003f05270 */
[----:B------:R-:W-:Y:S05]  /*2b220*/  @!P0 BRA `(.L_x_803) ;  /* 0x0000000000048947 */ /* 0x000fea0003800000 */
[----:B------:R-:W-:Y:S01]  /*2b230*/  BPT.TRAP 0x1 ;  /* 0x000000040000795c */ /* 0x000fe20000300000 */
.L_x_803:
[----:B------:R-:W-:Y:S01]  /*2b240*/  IMAD R3, R23, 0x8, R5 ;  /* 0x0000000817037824 */ /* 0x000fe200078e0205 */
[----:B------:R-:W-:Y:S01]  /*2b250*/  SHF.L.U32 R2, R29, 0x1f, RZ ;  /* 0x0000001f1d027819 */ /* 0x000fe200000006ff */
[----:B------:R-:W-:-:S03]  /*2b260*/  VIADD R23, R23, 0x1 ;  /* 0x0000000117177836 */ /* 0x000fc60000000000 */
[----:B------:R-:W1:Y:S02]  /*2b270*/  SYNCS.PHASECHK.TRANS64.TRYWAIT P1, [R3+URZ+0x38840], R2 ;  /* 0x03884002030075a7 */ /* 0x000e64000802017f */
[----:B------:R-:W-:-:S04]  /*2b280*/  ISETP.NE.AND P2, PT, R23, 0x2, PT ;  /* 0x000000021700780c */ /* 0x000fc80003f45270 */
[----:B------:R-:W-:Y:S01]  /*2b290*/  SEL R0, RZ, 0x1, P2 ;  /* 0x00000001ff007807 */ /* 0x000fe20001000000 */
[----:B-1----:R-:W-:Y:S08]  /*2b2a0*/  @!P1 BRA `(.L_x_804) ;  /* 0x0000004c00449947 */ /* 0x002ff00003800000 */
.L_x_979:
[----:B------:R-:W-:Y:S02]  /*2b2b0*/  SEL R23, R23, RZ, P2 ;  /* 0x000000ff17177207 */ /* 0x000fe40001000000 */
[----:B------:R-:W-:Y:S01]  /*2b2c0*/  LOP3.LUT R0, R29, R0, RZ, 0x3c, !PT ;  /* 0x000000001d007212 */ /* 0x000fe200078e3cff */
[----:B------:R-:W-:Y:S06]  /*2b2d0*/  @!P0 BRA `(.L_x_805) ;  /* 0x0000000000048947 */ /* 0x000fec0003800000 */
[----:B------:R-:W-:Y:S01]  /*2b2e0*/  BPT.TRAP 0x1 ;  /* 0x000000040000795c */ /* 0x000fe20000300000 */
.L_x_805:
[----:B------:R-:W-:Y:S02]  /*2b2f0*/  LEA R23, R23, R5, 0x3 ;  /* 0x0000000517177211 */ /* 0x000fe400078e18ff */
[----:B------:R-:W-:-:S04]  /*2b300*/  SHF.L.U32 R0, R0, 0x1f, RZ ;  /* 0x0000001f00007819 */ /* 0x000fc800000006ff */
[----:B------:R-:W3:Y:S02]  /*2b310*/  SYNCS.PHASECHK.TRANS64.TRYWAIT P1, [R23+URZ+0x38840], R0 ;  /* 0x03884000170075a7 */ /* 0x000ee4000802017f */
[----:B---3--:R-:W-:Y:S05]  /*2b320*/  @!P1 BRA `(.L_x_806) ;  /* 0x0000004c00389947 */ /* 0x008fea0003800000 */
.L_x_980:
[----:B------:R-:W-:Y:S05]  /*2b330*/  @!P0 BRA `(.L_x_807) ;  /* 0x0000000000048947 */ /* 0x000fea0003800000 */
[----:B------:R-:W-:Y:S01]  /*2b340*/  BPT.TRAP 0x1 ;  /* 0x000000040000795c */ /* 0x000fe20000300000 */
.L_x_807:
[----:B------:R-:W4:Y:S02]  /*2b350*/  SYNCS.PHASECHK.TRANS64.TRYWAIT P1, [R3+URZ+0x38860], R2 ;  /* 0x03886002030075a7 */ /* 0x000f24000802017f */
[----:B----4-:R-:W-:Y:S05]  /*2b360*/  @!P1 BRA `(.L_x_808) ;  /* 0x0000004c003c9947 */ /* 0x010fea0003800000 */
.L_x_981:
[----:B------:R-:W-:Y:S05]  /*2b370*/  @!P0 BRA `(.L_x_809) ;  /* 0x0000000000048947 */ /* 0x000fea0003800000 */
[----:B------:R-:W-:Y:S01]  /*2b380*/  BPT.TRAP 0x1 ;  /* 0x000000040000795c */ /* 0x000fe20000300000 */
.L_x_809:
[----:B------:R0:W0:Y:S02]  /*2b390*/  SYNCS.PHASECHK.TRANS64.TRYWAIT P0, [R23+URZ+0x38860], R0 ;  /* 0x03886000170075a7 */ /* 0x000024000800017f */
[----:B0-----:R-:W-:Y:S05]  /*2b3a0*/  @!P0 NANOSLEEP.SYNCS 0x989680 ;  /* 0x009896800000895d */ /* 0x001fea0003900000 */
[----:B------:R-:W0:Y:S02]  /*2b3b0*/  @!P0 SYNCS.PHASECHK.TRANS64 P0, [R23+URZ+0x38860], R0 ;  /* 0x03886000170085a7 */ /* 0x000e24000800007f */
[----:B0-----:R-:W-:Y:S05]  /*2b3c0*/  @!P0 BRA `(.L_x_809) ;  /* 0xfffffffc00f08947 */ /* 0x001fea000383ffff */
.L_x_434:
[----:B------:R-:W-:Y:S05]  /*2b3d0*/  BSYNC B9 ;  /* 0x0000000000097941 */ /* 0x000fea0003800000 */
.L_x_431:
[----:B------:R-:W-:Y:S05]  /*2b3e0*/  EXIT ;  /* 0x000000000000794d */ /* 0x000fea0003800000 */
.L_x_456:
[----:B0-----:R0:W1:Y:S02]  /*2b3f0*/  SYNCS.PHASECHK.TRANS64.TRYWAIT P6, [R86+URZ+0x38890], R87 ;  /* 0x03889057560075a7 */ /* 0x00106400080c017f */
[----:B-1----:R-:W-:Y:S05]  /*2b400*/  @!P6 NANOSLEEP.SYNCS 0x989680 ;  /* 0x009896800000e95d */ /* 0x002fea0003900000 */
[----:B------:R-:W1:Y:S02]  /*2b410*/  @!P6 SYNCS.PHASECHK.TRANS64 P6, [R86+URZ+0x38890], R87 ;  /* 0x038890575600e5a7 */ /* 0x000e6400080c007f */
[----:B-1----:R-:W-:Y:S05]  /*2b420*/  @!P6 BRA `(.L_x_456) ;  /* 0xfffffffc00f0e947 */ /* 0x002fea000383ffff */
[----:B------:R-:W-:Y:S05]  /*2b430*/  BRA `(.L_x_810) ;  /* 0xfffffd8800f87947 */ /* 0x000fea000383ffff */
.L_x_457:
[----:B------:R-:W-:Y:S01]  /*2b440*/  BSSY B1, `(.L_x_811) ;  /* 0x0000008000017945 */ /* 0x000fe20003800000 */
[----:B------:R-:W-:Y:S02]  /*2b450*/  IMAD.MOV.U32 R13, RZ, RZ, R116 ;  /* 0x000000ffff0d7224 */ /* 0x000fe400078e0074 */
[----:B------:R-:W-:Y:S02]  /*2b460*/  IMAD.MOV.U32 R12, RZ, RZ, RZ ;  /* 0x000000ffff0c7224 */ /* 0x000fe400078e00ff */
[----:B------:R-:W-:Y:S02]  /*2b470*/  IMAD.MOV.U32 R11, RZ, RZ, 0x181f ;  /* 0x0000181fff0b7424 */ /* 0x000fe400078e00ff */
[----:B------:R-:W-:-:S07]  /*2b480*/  IMAD.MOV.U32 R15, RZ, RZ, -0x1 ;  /* 0xffffffffff0f7424 */ /* 0x000fce00078e00ff */
[----:B0-----:R-:W-:Y:S05]  /*2b490*/  WARPSYNC.COLLECTIVE R15, `(.L_x_812) ;  /* 0x000000000f087348 */ /* 0x001fea0003c00000 */
[----:B------:R1:W2:Y:S02]  /*2b4a0*/  SHFL.IDX P6, R14, R13, R12, R11 ;  /* 0x0000000c0d0e7389 */ /* 0x0002a400000c000b */
[----:B012---:R-:W-:Y:S01]  /*2b4b0*/  ENDCOLLECTIVE ;  /* 0x000000000000791b */ /* 0x007fe20003800000 */
.L_x_812:
[----:B------:R-:W-:Y:S05]  /*2b4c0*/  BSYNC B1 ;  /* 0x0000000000017941 */ /* 0x000fea0003800000 */
.L_x_811:
[----:B------:R-:W-:Y:S02]  /*2b4d0*/  IMAD.MOV.U32 R13, RZ, RZ, R117 ;  /* 0x000000ffff0d7224 */ /* 0x000fe400078e0075 */
[----:B------:R-:W-:Y:S02]  /*2b4e0*/  IMAD.MOV.U32 R12, RZ, RZ, RZ ;  /* 0x000000ffff0c7224 */ /* 0x000fe400078e00ff */
[----:B------:R-:W-:Y:S02]  /*2b4f0*/  IMAD.MOV.U32 R11, RZ, RZ, 0x181f ;  /* 0x0000181fff0b7424 */ /* 0x000fe400078e00ff */
[----:B------:R-:W-:Y:S02]  /*2b500*/  IMAD.MOV.U32 R15, RZ, RZ, -0x1 ;  /* 0xffffffffff0f7424 */ /* 0x000fe400078e00ff */
[----:B------:R-:W-:-:S07]  /*2b510*/  IMAD.MOV.U32 R80, RZ, RZ, R14 ;  /* 0x000000ffff507224 */ /* 0x000fce00078e000e */
[----:B------:R-:W-:Y:S05]  /*2b520*/  WARPSYNC.COLLECTIVE R15, `(.L_x_813) ;  /* 0x000000000f087348 */ /* 0x000fea0003c00000 */
[----:B------:R0:W1:Y:S02]  /*2b530*/  SHFL.IDX P6, R14, R13, R12, R11 ;  /* 0x0000000c0d0e7389 */ /* 0x00006400000c000b */
[----:B01----:R-:W-:Y:S01]  /*2b540*/  ENDCOLLECTIVE ;  /* 0x000000000000791b */ /* 0x003fe20003800000 */
.L_x_813:
[----:B------:R-:W-:Y:S01]  /*2b550*/  IMAD.MOV.U32 R11, RZ, RZ, R14 ;  /* 0x000000ffff0b7224 */ /* 0x000fe200078e000e */
[----:B------:R-:W-:Y:S06]  /*2b560*/  BRA `(.L_x_814) ;  /* 0xfffffd8800c07947 */ /* 0x000fec000383ffff */
.L_x_474:
[----:B------:R-:W-:Y:S01]  /*2b570*/  BSSY B1, `(.L_x_815) ;  /* 0x0000008000017945 */ /* 0x000fe20003800000 */
[----:B0---4-:R-:W-:Y:S02]  /*2b580*/  IMAD.MOV.U32 R13, RZ, RZ, R116 ;  /* 0x000000ffff0d7224 */ /* 0x011fe400078e0074 */
[----:B------:R-:W-:Y:S02]  /*2b590*/  IMAD.MOV.U32 R12, RZ, RZ, 0x1 ;  /* 0x00000001ff0c7424 */ /* 0x000fe400078e00ff */
[----:B---3--:R-:W-:Y:S02]  /*2b5a0*/  IMAD.MOV.U32 R11, RZ, RZ, 0x181f ;  /* 0x0000181fff0b7424 */ /* 0x008fe400078e00ff */
[----:B------:R-:W-:-:S07]  /*2b5b0*/  IMAD.MOV.U32 R15, RZ, RZ, -0x1 ;  /* 0xffffffffff0f7424 */ /* 0x000fce00078e00ff */
[----:B-12---:R-:W-:Y:S05]  /*2b5c0*/  WARPSYNC.COLLECTIVE R15, `(.L_x_816) ;  /* 0x000000000f087348 */ /* 0x006fea0003c00000 */
[----:B------:R0:W3:Y:S02]  /*2b5d0*/  SHFL.IDX P6, R14, R13, R12, R11 ;  /* 0x0000000c0d0e7389 */ /* 0x0000e400000c000b */
[----:B0123--:R-:W-:Y:S01]  /*2b5e0*/  ENDCOLLECTIVE ;  /* 0x000000000000791b */ /* 0x00ffe20003800000 */
.L_x_816:
[----:B------:R-:W-:Y:S05]  /*2b5f0*/  BSYNC B1 ;  /* 0x0000000000017941 */ /* 0x000fea0003800000 */
.L_x_815:
[----:B------:R-:W-:Y:S02]  /*2b600*/  IMAD.MOV.U32 R13, RZ, RZ, R117 ;  /* 0x000000ffff0d7224 */ /* 0x000fe400078e0075 */
[----:B------:R-:W-:Y:S02]  /*2b610*/  IMAD.MOV.U32 R12, RZ, RZ, 0x1 ;  /* 0x00000001ff0c7424 */ /* 0x000fe400078e00ff */
[----:B------:R-:W-:Y:S02]  /*2b620*/  IMAD.MOV.U32 R11, RZ, RZ, 0x181f ;  /* 0x0000181fff0b7424 */ /* 0x000fe400078e00ff */
[----:B------:R-:W-:Y:S02]  /*2b630*/  IMAD.MOV.U32 R15, RZ, RZ, -0x1 ;  /* 0xffffffffff0f7424 */ /* 0x000fe400078e00ff */
[----:B------:R-:W-:-:S07]  /*2b640*/  IMAD.MOV.U32 R60, RZ, RZ, R14 ;  /* 0x000000ffff3c7224 */ /* 0x000fce00078e000e */
[----:B------:R-:W-:Y:S05]  /*2b650*/  WARPSYNC.COLLECTIVE R15, `(.L_x_817) ;  /* 0x000000000f087348 */ /* 0x000fea0003c00000 */
[----:B------:R0:W1:Y:S02]  /*2b660*/  SHFL.IDX P6, R14, R13, R12, R11 ;  /* 0x0000000c0d0e7389 */ /* 0x00006400000c000b */
[----:B01----:R-:W-:Y:S01]  /*2b670*/  ENDCOLLECTIVE ;  /* 0x000000000000791b */ /* 0x003fe20003800000 */
.L_x_817:
[----:B------:R-:W-:Y:S01]  /*2b680*/  IMAD.MOV.U32 R11, RZ, RZ, R14 ;  /* 0x000000ffff0b7224 */ /* 0x000fe200078e000e */
[----:B------:R-:W-:Y:S06]  /*2b690*/  BRA `(.L_x_818) ;  /* 0xfffffd9800407947 */ /* 0x000fec000383ffff */
.L_x_491:
[----:B------:R-:W-:Y:S01]  /*2b6a0*/  BSSY B1, `(.L_x_819) ;  /* 0x0000008000017945 */ /* 0x000fe20003800000 */
[----:B0---4-:R-:W-:Y:S01]  /*2b6b0*/  IMAD.MOV.U32 R13, RZ, RZ, R116 ;  /* 0x000000ffff0d7224 */ /* 0x011fe200078e0074 */
[----:B------:R-:W-:Y:S01]  /*2b6c0*/  MOV R15, 0xffffffff ;  /* 0xffffffff000f7802 */ /* 0x000fe20000000f00 */
[----:B------:R-:W-:Y:S02]  /*2b6d0*/  IMAD.MOV.U32 R12, RZ, RZ, 0x2 ;  /* 0x00000002ff0c7424 */ /* 0x000fe400078e00ff */
[----:B------:R-:W-:-:S07]  /*2b6e0*/  IMAD.MOV.U32 R11, RZ, RZ, 0x181f ;  /* 0x0000181fff0b7424 */ /* 0x000fce00078e00ff */
[----:B-123--:R-:W-:Y:S05]  /*2b6f0*/  WARPSYNC.COLLECTIVE R15, `(.L_x_820) ;  /* 0x000000000f087348 */ /* 0x00efea0003c00000 */
[----:B------:R0:W4:Y:S02]  /*2b700*/  SHFL.IDX P6, R14, R13, R12, R11 ;  /* 0x0000000c0d0e7389 */ /* 0x00012400000c000b */
[----:B01234-:R-:W-:Y:S01]  /*2b710*/  ENDCOLLECTIVE ;  /* 0x000000000000791b */ /* 0x01ffe20003800000 */
.L_x_820:
[----:B------:R-:W-:Y:S05]  /*2b720*/  BSYNC B1 ;  /* 0x0000000000017941 */ /* 0x000fea0003800000 */
.L_x_819:
        /* <DEDUP_REMOVED lines=8> */
.L_x_821:
[----:B------:R-:W-:Y:S01]  /*2b7b0*/  IMAD.MOV.U32 R117, RZ, RZ, R14 ;  /* 0x000000ffff757224 */ /* 0x000fe200078e000e */
[----:B------:R-:W-:Y:S06]  /*2b7c0*/  BRA `(.L_x_822) ;  /* 0xfffffda400c87947 */ /* 0x000fec000383ffff */
.L_x_515:
[----:B0-----:R0:W1:Y:S02]  /*2b7d0*/  SYNCS.PHASECHK.TRANS64.TRYWAIT P6, [R86+URZ+0x38890], R87 ;  /* 0x03889057560075a7 */ /* 0x00106400080c017f */
[----:B-1----:R-:W-:Y:S05]  /*2b7e0*/  @!P6 NANOSLEEP.SYNCS 0x989680 ;  /* 0x009896800000e95d */ /* 0x002fea0003900000 */
[----:B------:R-:W1:Y:S02]  /*2b7f0*/  @!P6 SYNCS.PHASECHK.TRANS64 P6, [R86+URZ+0x38890], R87 ;  /* 0x038890575600e5a7 */ /* 0x000e6400080c007f */
[----:B-1----:R-:W-:Y:S05]  /*2b800*/  @!P6 BRA `(.L_x_515) ;  /* 0xfffffffc00f0e947 */ /* 0x002fea000383ffff */
[----:B------:R-:W-:Y:S05]  /*2b810*/  BRA `(.L_x_823) ;  /* 0xfffffdc0005c7947 */ /* 0x000fea000383ffff */
.L_x_516:
        /* <DEDUP_REMOVED lines=8> */
.L_x_825:
[----:B------:R-:W-:Y:S05]  /*2b8a0*/  BSYNC B1 ;  /* 0x0000000000017941 */ /* 0x000fea0003800000 */
.L_x_824:
        /* <DEDUP_REMOVED lines=8> */
.L_x_826:
[----:B------:R-:W-:Y:S01]  /*2b930*/  IMAD.MOV.U32 R11, RZ, RZ, R14 ;  /* 0x000000ffff0b7224 */ /* 0x000fe200078e000e */
[----:B------:R-:W-:Y:S06]  /*2b940*/  BRA `(.L_x_827) ;  /* 0xfffffdc0002c7947 */ /* 0x000fec000383ffff */
.L_x_525:
[----:B------:R-:W-:Y:S01]  /*2b950*/  BSSY B1, `(.L_x_828) ;  /* 0x0000008000017945 */ /* 0x000fe20003800000 */
[----:B---34-:R-:W-:Y:S02]  /*2b960*/  IMAD.MOV.U32 R13, RZ, RZ, R116 ;  /* 0x000000ffff0d7224 */ /* 0x018fe400078e0074 */
[----:B------:R-:W-:Y:S02]  /*2b970*/  IMAD.MOV.U32 R12, RZ, RZ, 0x1 ;  /* 0x00000001ff0c7424 */ /* 0x000fe400078e00ff */
[----:B------:R-:W-:Y:S02]  /*2b980*/  IMAD.MOV.U32 R11, RZ, RZ, 0x181f ;  /* 0x0000181fff0b7424 */ /* 0x000fe400078e00ff */
[----:B------:R-:W-:-:S07]  /*2b990*/  IMAD.MOV.U32 R15, RZ, RZ, -0x1 ;  /* 0xffffffffff0f7424 */ /* 0x000fce00078e00ff */
[----:B012---:R-:W-:Y:S05]  /*2b9a0*/  WARPSYNC.COLLECTIVE R15, `(.L_x_829) ;  /* 0x000000000f087348 */ /* 0x007fea0003c00000 */
[----:B------:R3:W4:Y:S02]  /*2b9b0*/  SHFL.IDX P6, R14, R13, R12, R11 ;  /* 0x0000000c0d0e7389 */ /* 0x00072400000c000b */
[----:B01234-:R-:W-:Y:S01]  /*2b9c0*/  ENDCOLLECTIVE ;  /* 0x000000000000791b */ /* 0x01ffe20003800000 */
.L_x_829:
[----:B------:R-:W-:Y:S05]  /*2b9d0*/  BSYNC B1 ;  /* 0x0000000000017941 */ /* 0x000fea0003800000 */
.L_x_828:
[----:B------:R-:W-:Y:S01]  /*2b9e0*/  IMAD.MOV.U32 R13, RZ, RZ, R117 ;  /* 0x000000ffff0d7224 */ /* 0x000fe200078e0075 */
[----:B------:R-:W-:Y:S01]  /*2b9f0*/  MOV R11, 0x181f ;  /* 0x0000181f000b7802 */ /* 0x000fe20000000f00 */
[----:B------:R-:W-:Y:S02]  /*2ba00*/  IMAD.MOV.U32 R12, RZ, RZ, 0x1 ;  /* 0x00000001ff0c7424 */ /* 0x000fe400078e00ff */
[----:B------:R-:W-:Y:S02]  /*2ba10*/  IMAD.MOV.U32 R15, RZ, RZ, -0x1 ;  /* 0xffffffffff0f7424 */ /* 0x000fe400078e00ff */
[----:B------:R-:W-:-:S07]  /*2ba20*/  IMAD.MOV.U32 R33, RZ, RZ, R14 ;  /* 0x000000ffff217224 */ /* 0x000fce00078e000e */
[----:B------:R-:W-:Y:S05]  /*2ba30*/  WARPSYNC.COLLECTIVE R15, `(.L_x_830) ;  /* 0x000000000f087348 */ /* 0x000fea0003c00000 */
[----:B------:R0:W1:Y:S02]  /*2ba40*/  SHFL.IDX P6, R14, R13, R12, R11 ;  /* 0x0000000c0d0e7389 */ /* 0x00006400000c000b */
[----:B01----:R-:W-:Y:S01]  /*2ba50*/  ENDCOLLECTIVE ;  /* 0x000000000000791b */ /* 0x003fe20003800000 */
.L_x_830:
[----:B------:R-:W-:Y:S01]  /*2ba60*/  IMAD.MOV.U32 R11, RZ, RZ, R14 ;  /* 0x000000ffff0b7224 */ /* 0x000fe200078e000e */
[----:B------:R-:W-:Y:S06]  /*2ba70*/  BRA `(.L_x_831) ;  /* 0xfffffdd0001c7947 */ /* 0x000fec000383ffff */
.L_x_534:
[----:B------:R-:W-:Y:S01]  /*2ba80*/  BSSY B1, `(.L_x_832) ;  /* 0x0000008000017945 */ /* 0x000fe20003800000 */
[----:B0--3--:R-:W-:Y:S02]  /*2ba90*/  IMAD.MOV.U32 R13, RZ, RZ, R116 ;  /* 0x000000ffff0d7224 */ /* 0x009fe400078e0074 */
[----:B------:R-:W-:Y:S02]  /*2baa0*/  IMAD.MOV.U32 R12, RZ, RZ, 0x2 ;  /* 0x00000002ff0c7424 */ /* 0x000fe400078e00ff */
[----:B------:R-:W-:Y:S02]  /*2bab0*/  IMAD.MOV.U32 R11, RZ, RZ, 0x181f ;  /* 0x0000181fff0b7424 */ /* 0x000fe400078e00ff */
[----:B------:R-:W-:-:S07]  /*2bac0*/  IMAD.MOV.U32 R15, RZ, RZ, -0x1 ;  /* 0xffffffffff0f7424 */ /* 0x000fce00078e00ff */
[----:B-12-4-:R-:W-:Y:S05]  /*2bad0*/  WARPSYNC.COLLECTIVE R15, `(.L_x_833) ;  /* 0x000000000f087348 */ /* 0x016fea0003c00000 */
[----:B------:R0:W3:Y:S02]  /*2bae0*/  SHFL.IDX P6, R14, R13, R12, R11 ;  /* 0x0000000c0d0e7389 */ /* 0x0000e400000c000b */
[----:B01234-:R-:W-:Y:S01]  /*2baf0*/  ENDCOLLECTIVE ;  /* 0x000000000000791b */ /* 0x01ffe20003800000 */
.L_x_833:
[----:B------:R-:W-:Y:S05]  /*2bb00*/  BSYNC B1 ;  /* 0x0000000000017941 */ /* 0x000fea0003800000 */
.L_x_832:
        /* <DEDUP_REMOVED lines=8> */
.L_x_834:
[----:B------:R-:W-:Y:S01]  /*2bb90*/  IMAD.MOV.U32 R117, RZ, RZ, R14 ;  /* 0x000000ffff757224 */ /* 0x000fe200078e000e */
[----:B------:R-:W-:Y:S06]  /*2bba0*/  BRA `(.L_x_835) ;  /* 0xfffffde000107947 */ /* 0x000fec000383ffff */
.L_x_543:
[----:B0-----:R0:W1:Y:S02]  /*2bbb0*/  SYNCS.PHASECHK.TRANS64.TRYWAIT P3, [R86+URZ+0x38890], R87 ;  /* 0x03889057560075a7 */ /* 0x001064000806017f */
[----:B-1----:R-:W-:Y:S05]  /*2bbc0*/  @!P3 NANOSLEEP.SYNCS 0x989680 ;  /* 0x009896800000b95d */ /* 0x002fea0003900000 */
[----:B------:R-:W1:Y:S02]  /*2bbd0*/  @!P3 SYNCS.PHASECHK.TRANS64 P3, [R86+URZ+0x38890], R87 ;  /* 0x038890575600b5a7 */ /* 0x000e64000806007f */
[----:B-1----:R-:W-:Y:S05]  /*2bbe0*/  @!P3 BRA `(.L_x_543) ;  /* 0xfffffffc00f0b947 */ /* 0x002fea000383ffff */
[----:B------:R-:W-:Y:S05]  /*2bbf0*/  BRA `(.L_x_836) ;  /* 0xfffffdf0006c7947 */ /* 0x000fea000383ffff */
.L_x_544:
        /* <DEDUP_REMOVED lines=8> */
.L_x_838:
[----:B------:R-:W-:Y:S05]  /*2bc80*/  BSYNC B1 ;  /* 0x0000000000017941 */ /* 0x000fea0003800000 */
.L_x_837:
        /* <DEDUP_REMOVED lines=8> */
.L_x_839:
[----:B------:R-:W-:Y:S01]  /*2bd10*/  IMAD.MOV.U32 R35, RZ, RZ, R14 ;  /* 0x000000ffff237224 */ /* 0x000fe200078e000e */
[----:B------:R-:W-:Y:S06]  /*2bd20*/  BRA `(.L_x_840) ;  /* 0xfffffdf000887947 */ /* 0x000fec000383ffff */
.L_x_547:
[----:B------:R-:W-:Y:S01]  /*2bd30*/  BSSY B1, `(.L_x_841) ;  /* 0x0000008000017945 */ /* 0x000fe20003800000 */
[----:B----4-:R-:W-:Y:S01]  /*2bd40*/  IMAD.MOV.U32 R13, RZ, RZ, R31 ;  /* 0x000000ffff0d7224 */ /* 0x010fe200078e001f */
[----:B------:R-:W-:Y:S01]  /*2bd50*/  MOV R12, 0x1 ;  /* 0x00000001000c7802 */ /* 0x000fe20000000f00 */
[----:B------:R-:W-:Y:S02]  /*2bd60*/  IMAD.MOV.U32 R11, RZ, RZ, 0x181f ;  /* 0x0000181fff0b7424 */ /* 0x000fe400078e00ff */
[----:B------:R-:W-:-:S07]  /*2bd70*/  IMAD.MOV.U32 R15, RZ, RZ, -0x1 ;  /* 0xffffffffff0f7424 */ /* 0x000fce00078e00ff */
[----:B0123--:R-:W-:Y:S05]  /*2bd80*/  WARPSYNC.COLLECTIVE R15, `(.L_x_842) ;  /* 0x000000000f087348 */ /* 0x00ffea0003c00000 */
[----:B------:R4:W0:Y:S02]  /*2bd90*/  SHFL.IDX P6, R14, R13, R12, R11 ;  /* 0x0000000c0d0e7389 */ /* 0x00082400000c000b */
[----:B01234-:R-:W-:Y:S01]  /*2bda0*/  ENDCOLLECTIVE ;  /* 0x000000000000791b */ /* 0x01ffe20003800000 */
.L_x_842:
[----:B------:R-:W-:Y:S05]  /*2bdb0*/  BSYNC B1 ;  /* 0x0000000000017941 */ /* 0x000fea0003800000 */
.L_x_841:
        /* <DEDUP_REMOVED lines=8> */
.L_x_843:
[----:B------:R-:W-:Y:S01]  /*2be40*/  IMAD.MOV.U32 R35, RZ, RZ, R14 ;  /* 0x000000ffff237224 */ /* 0x000fe200078e000e */
[----:B------:R-:W-:Y:S06]  /*2be50*/  BRA `(.L_x_844) ;  /* 0xfffffdf000b07947 */ /* 0x000fec000383ffff */
.L_x_550:
[----:B------:R-:W-:Y:S01]  /*2be60*/  BSSY B1, `(.L_x_845) ;  /* 0x0000008000017945 */ /* 0x000fe20003800000 */
[----:B0---4-:R-:W-:Y:S02]  /*2be70*/  IMAD.MOV.U32 R13, RZ, RZ, R31 ;  /* 0x000000ffff0d7224 */ /* 0x011fe400078e001f */
[----:B------:R-:W-:Y:S02]  /*2be80*/  IMAD.MOV.U32 R12, RZ, RZ, 0x2 ;  /* 0x00000002ff0c7424 */ /* 0x000fe400078e00ff */
[----:B------:R-:W-:Y:S02]  /*2be90*/  IMAD.MOV.U32 R11, RZ, RZ, 0x181f ;  /* 0x0000181fff0b7424 */ /* 0x000fe400078e00ff */
[----:B------:R-:W-:-:S07]  /*2bea0*/  IMAD.MOV.U32 R15, RZ, RZ, -0x1 ;  /* 0xffffffffff0f7424 */ /* 0x000fce00078e00ff */
[----:B-123--:R-:W-:Y:S05]  /*2beb0*/  WARPSYNC.COLLECTIVE R15, `(.L_x_846) ;  /* 0x000000000f087348 */ /* 0x00efea0003c00000 */
[----:B------:R0:W4:Y:S02]  /*2bec0*/  SHFL.IDX P6, R14, R13, R12, R11 ;  /* 0x0000000c0d0e7389 */ /* 0x00012400000c000b */
[----:B01234-:R-:W-:Y:S01]  /*2bed0*/  ENDCOLLECTIVE ;  /* 0x000000000000791b */ /* 0x01ffe20003800000 */
.L_x_846:
[----:B------:R-:W-:Y:S05]  /*2bee0*/  BSYNC B1 ;  /* 0x0000000000017941 */ /* 0x000fea0003800000 */
.L_x_845:
        /* <DEDUP_REMOVED lines=8> */
.L_x_847:
[----:B------:R-:W-:Y:S01]  /*2bf70*/  IMAD.MOV.U32 R33, RZ, RZ, R14 ;  /* 0x000000ffff217224 */ /* 0x000fe200078e000e */
[----:B------:R-:W-:Y:S06]  /*2bf80*/  BRA `(.L_x_848) ;  /* 0xfffffdf000dc7947 */ /* 0x000fec000383ffff */
.L_x_554:
[----:B------:R0:W0:Y:S02]  /*2bf90*/  SYNCS.PHASECHK.TRANS64.TRYWAIT P0, [R86+URZ+0x388b0], R87 ;  /* 0x0388b057560075a7 */ /* 0x000024000800017f */
[----:B0-----:R-:W-:Y:S05]  /*2bfa0*/  @!P0 NANOSLEEP.SYNCS 0x989680 ;  /* 0x009896800000895d */ /* 0x001fea0003900000 */
[----:B------:R-:W0:Y:S02]  /*2bfb0*/  @!P0 SYNCS.PHASECHK.TRANS64 P0, [R86+URZ+0x388b0], R87 ;  /* 0x0388b057560085a7 */ /* 0x000e24000800007f */
[----:B0-----:R-:W-:Y:S05]  /*2bfc0*/  @!P0 BRA `(.L_x_554) ;  /* 0xfffffffc00f08947 */ /* 0x001fea000383ffff */
[----:B------:R-:W-:Y:S05]  /*2bfd0*/  BRA `(.L_x_849) ;  /* 0xfffffdf400847947 */ /* 0x000fea000383ffff */
.L_x_576:
        /* <DEDUP_REMOVED lines=8> */
.L_x_851:
[----:B------:R-:W-:Y:S05]  /*2c060*/  BSYNC B1 ;  /* 0x0000000000017941 */ /* 0x000fea0003800000 */
.L_x_850:
[----:B------:R-:W-:Y:S01]  /*2c070*/  MOV R13, R30 ;  /* 0x0000001e000d7202 */ /* 0x000fe20000000f00 */
[----:B------:R-:W-:Y:S02]  /*2c080*/  IMAD.MOV.U32 R12, RZ, RZ, RZ ;  /* 0x000000ffff0c7224 */ /* 0x000fe400078e00ff */
[----:B------:R-:W-:Y:S02]  /*2c090*/  IMAD.MOV.U32 R11, RZ, RZ, 0x181f ;  /* 0x0000181fff0b7424 */ /* 0x000fe400078e00ff */
[----:B------:R-:W-:Y:S02]  /*2c0a0*/  IMAD.MOV.U32 R15, RZ, RZ, -0x1 ;  /* 0xffffffffff0f7424 */ /* 0x000fe400078e00ff */
[----:B------:R-:W-:-:S07]  /*2c0b0*/  IMAD.MOV.U32 R0, RZ, RZ, R14 ;  /* 0x000000ffff007224 */ /* 0x000fce00078e000e */
[----:B------:R-:W-:Y:S05]  /*2c0c0*/  WARPSYNC.COLLECTIVE R15, `(.L_x_852) ;  /* 0x000000000f087348 */ /* 0x000fea0003c00000 */
[----:B------:R0:W1:Y:S02]  /*2c0d0*/  SHFL.IDX P6, R14, R13, R12, R11 ;  /* 0x0000000c0d0e7389 */ /* 0x00006400000c000b */
[----:B01----:R-:W-:Y:S01]  /*2c0e0*/  ENDCOLLECTIVE ;  /* 0x000000000000791b */ /* 0x003fe20003800000 */
.L_x_852:
[----:B------:R-:W-:Y:S02]  /*2c0f0*/  IMAD.MOV.U32 R13, RZ, RZ, R27 ;  /* 0x000000ffff0d7224 */ /* 0x000fe400078e001b */
[----:B------:R-:W-:-:S07]  /*2c100*/  IMAD.MOV.U32 R3, RZ, RZ, R14 ;  /* 0x000000ffff037224 */ /* 0x000fce00078e000e */
[----:B------:R-:W-:Y:S05]  /*2c110*/  WARPSYNC.COLLECTIVE R15, `(.L_x_853) ;  /* 0x000000000f087348 */ /* 0x000fea0003c00000 */
[----:B------:R0:W1:Y:S02]  /*2c120*/  SHFL.IDX P6, R14, R13, R12, R11 ;  /* 0x0000000c0d0e7389 */ /* 0x00006400000c000b */
[----:B01----:R-:W-:Y:S01]  /*2c130*/  ENDCOLLECTIVE ;  /* 0x000000000000791b */ /* 0x003fe20003800000 */
.L_x_853:
[----:B------:R-:W-:Y:S02]  /*2c140*/  IMAD.MOV.U32 R13, RZ, RZ, R32 ;  /* 0x000000ffff0d7224 */ /* 0x000fe400078e0020 */
[----:B------:R-:W-:-:S07]  /*2c150*/  IMAD.MOV.U32 R27, RZ, RZ, R14 ;  /* 0x000000ffff1b7224 */ /* 0x000fce00078e000e */
[----:B------:R-:W-:Y:S05]  /*2c160*/  WARPSYNC.COLLECTIVE R15, `(.L_x_854) ;  /* 0x000000000f087348 */ /* 0x000fea0003c00000 */
[----:B------:R0:W1:Y:S02]  /*2c170*/  SHFL.IDX P6, R14, R13, R12, R11 ;  /* 0x0000000c0d0e7389 */ /* 0x00006400000c000b */
[----:B01----:R-:W-:Y:S01]  /*2c180*/  ENDCOLLECTIVE ;  /* 0x000000000000791b */ /* 0x003fe20003800000 */
.L_x_854:
[----:B------:R-:W-:Y:S01]  /*2c190*/  IMAD.MOV.U32 R32, RZ, RZ, R14 ;  /* 0x000000ffff207224 */ /* 0x000fe200078e000e */
[----:B------:R-:W-:Y:S06]  /*2c1a0*/  BRA `(.L_x_855) ;  /* 0xfffffe0800387947 */ /* 0x000fec000383ffff */
.L_x_580:
[----:B0-----:R0:W1:Y:S02]  /*2c1b0*/  SYNCS.PHASECHK.TRANS64.TRYWAIT P0, [R23+URZ+0x38800], R32 ;  /* 0x03880020170075a7 */ /* 0x001064000800017f */
[----:B-1----:R-:W-:Y:S05]  /*2c1c0*/  @!P0 NANOSLEEP.SYNCS 0x989680 ;  /* 0x009896800000895d */ /* 0x002fea0003900000 */
[----:B------:R-:W1:Y:S02]  /*2c1d0*/  @!P0 SYNCS.PHASECHK.TRANS64 P0, [R23+URZ+0x38800], R32 ;  /* 0x03880020170085a7 */ /* 0x000e64000800007f */
[----:B-1----:R-:W-:Y:S05]  /*2c1e0*/  @!P0 BRA `(.L_x_580) ;  /* 0xfffffffc00f08947 */ /* 0x002fea000383ffff */
[----:B------:R-:W-:Y:S05]  /*2c1f0*/  BRA `(.L_x_856) ;  /* 0xfffffe0c00fc7947 */ /* 0x000fea000383ffff */
.L_x_612:
        /* <DEDUP_REMOVED lines=8> */
.L_x_858:
[----:B------:R-:W-:Y:S05]  /*2c280*/  BSYNC B1 ;  /* 0x0000000000017941 */ /* 0x000fea0003800000 */
.L_x_857:
        /* <DEDUP_REMOVED lines=8> */
.L_x_859:
[----:B------:R-:W-:Y:S02]  /*2c310*/  IMAD.MOV.U32 R13, RZ, RZ, R27 ;  /* 0x000000ffff0d7224 */ /* 0x000fe400078e001b */
[----:B------:R-:W-:-:S07]  /*2c320*/  IMAD.MOV.U32 R30, RZ, RZ, R14 ;  /* 0x000000ffff1e7224 */ /* 0x000fce00078e000e */
[----:B------:R-:W-:Y:S05]  /*2c330*/  WARPSYNC.COLLECTIVE R15, `(.L_x_860) ;  /* 0x000000000f087348 */ /* 0x000fea0003c00000 */
[----:B------:R0:W1:Y:S02]  /*2c340*/  SHFL.IDX P6, R14, R13, R12, R11 ;  /* 0x0000000c0d0e7389 */ /* 0x00006400000c000b */
[----:B01----:R-:W-:Y:S01]  /*2c350*/  ENDCOLLECTIVE ;  /* 0x000000000000791b */ /* 0x003fe20003800000 */
.L_x_860:
[----:B------:R-:W-:Y:S02]  /*2c360*/  IMAD.MOV.U32 R13, RZ, RZ, R32 ;  /* 0x000000ffff0d7224 */ /* 0x000fe400078e0020 */
[----:B------:R-:W-:-:S07]  /*2c370*/  IMAD.MOV.U32 R3, RZ, RZ, R14 ;  /* 0x000000ffff037224 */ /* 0x000fce00078e000e */
[----:B------:R-:W-:Y:S05]  /*2c380*/  WARPSYNC.COLLECTIVE R15, `(.L_x_861) ;  /* 0x000000000f087348 */ /* 0x000fea0003c00000 */
[----:B------:R0:W1:Y:S02]  /*2c390*/  SHFL.IDX P6, R14, R13, R12, R11 ;  /* 0x0000000c0d0e7389 */ /* 0x00006400000c000b */
[----:B01----:R-:W-:Y:S01]  /*2c3a0*/  ENDCOLLECTIVE ;  /* 0x000000000000791b */ /* 0x003fe20003800000 */
.L_x_861:
[----:B------:R-:W-:Y:S01]  /*2c3b0*/  IMAD.MOV.U32 R32, RZ, RZ, R14 ;  /* 0x000000ffff207224 */ /* 0x000fe200078e000e */
[----:B------:R-:W-:Y:S06]  /*2c3c0*/  BRA `(.L_x_862) ;  /* 0xfffffe3800f07947 */ /* 0x000fec000383ffff */
.L_x_616:
[----:B0-----:R0:W1:Y:S02]  /*2c3d0*/  SYNCS.PHASECHK.TRANS64.TRYWAIT P0, [R23+URZ+0x38800], R8 ;  /* 0x03880008170075a7 */ /* 0x001064000800017f */
[----:B-1----:R-:W-:Y:S05]  /*2c3e0*/  @!P0 NANOSLEEP.SYNCS 0x989680 ;  /* 0x009896800000895d */ /* 0x002fea0003900000 */
[----:B------:R-:W1:Y:S02]  /*2c3f0*/  @!P0 SYNCS.PHASECHK.TRANS64 P0, [R23+URZ+0x38800], R8 ;  /* 0x03880008170085a7 */ /* 0x000e64000800007f */
[----:B-1----:R-:W-:Y:S05]  /*2c400*/  @!P0 BRA `(.L_x_616) ;  /* 0xfffffffc00f08947 */ /* 0x002fea000383ffff */
[----:B------:R-:W-:Y:S05]  /*2c410*/  BRA `(.L_x_863) ;  /* 0xfffffe4000507947 */ /* 0x000fea000383ffff */
.L_x_634:
[----:B-1----:R1:W0:Y:S02]  /*2c420*/  SYNCS.PHASECHK.TRANS64.TRYWAIT P1, [R0+URZ+0x38830], R3 ;  /* 0x03883003000075a7 */ /* 0x002224000802017f */
[----:B0-----:R-:W-:Y:S05]  /*2c430*/  @!P1 NANOSLEEP.SYNCS 0x989680 ;  /* 0x009896800000995d */ /* 0x001fea0003900000 */
[----:B------:R-:W0:Y:S02]  /*2c440*/  @!P1 SYNCS.PHASECHK.TRANS64 P1, [R0+URZ+0x38830], R3 ;  /* 0x03883003000095a7 */ /* 0x000e24000802007f */
[----:B0-----:R-:W-:Y:S05]  /*2c450*/  @!P1 BRA `(.L_x_634) ;  /* 0xfffffffc00f09947 */ /* 0x001fea000383ffff */
[----:B------:R-:W-:Y:S05]  /*2c460*/  BRA `(.L_x_633) ;  /* 0xfffffe7400bc7947 */ /* 0x000fea000383ffff */
.L_x_642:
[----:B-1----:R1:W2:Y:S02]  /*2c470*/  SYNCS.PHASECHK.TRANS64.TRYWAIT P1, [R9+URZ+0x38830], R3 ;  /* 0x03883003090075a7 */ /* 0x0022a4000802017f */
[----:B--2---:R-:W-:Y:S05]  /*2c480*/  @!P1 NANOSLEEP.SYNCS 0x989680 ;  /* 0x009896800000995d */ /* 0x004fea0003900000 */
[----:B------:R-:W2:Y:S02]  /*2c490*/  @!P1 SYNCS.PHASECHK.TRANS64 P1, [R9+URZ+0x38830], R3 ;  /* 0x03883003090095a7 */ /* 0x000ea4000802007f */
[----:B--2---:R-:W-:Y:S05]  /*2c4a0*/  @!P1 BRA `(.L_x_642) ;  /* 0xfffffffc00f09947 */ /* 0x004fea000383ffff */
[----:B------:R-:W-:Y:S05]  /*2c4b0*/  BRA `(.L_x_641) ;  /* 0xfffffec800847947 */ /* 0x000fea000383ffff */
.L_x_647:
[----:B---3--:R3:W4:Y:S02]  /*2c4c0*/  SYNCS.PHASECHK.TRANS64.TRYWAIT P1, [R6+URZ+0x38850], R0 ;  /* 0x03885000060075a7 */ /* 0x008724000802017f */
[----:B----4-:R-:W-:Y:S05]  /*2c4d0*/  @!P1 NANOSLEEP.SYNCS 0x989680 ;  /* 0x009896800000995d */ /* 0x010fea0003900000 */
[----:B------:R-:W4:Y:S02]  /*2c4e0*/  @!P1 SYNCS.PHASECHK.TRANS64 P1, [R6+URZ+0x38850], R0 ;  /* 0x03885000060095a7 */ /* 0x000f24000802007f */
[----:B----4-:R-:W-:Y:S05]  /*2c4f0*/  @!P1 BRA `(.L_x_647) ;  /* 0xfffffffc00f09947 */ /* 0x010fea000383ffff */
[----:B------:R-:W-:Y:S05]  /*2c500*/  BRA `(.L_x_646) ;  /* 0xffffff0000447947 */ /* 0x000fea000383ffff */
.L_x_655:
[----:B-1----:R1:W2:Y:S02]  /*2c510*/  SYNCS.PHASECHK.TRANS64.TRYWAIT P1, [R2+URZ+0x38850], R0 ;  /* 0x03885000020075a7 */ /* 0x0022a4000802017f */
[----:B--2---:R-:W-:Y:S05]  /*2c520*/  @!P1 NANOSLEEP.SYNCS 0x989680 ;  /* 0x009896800000995d */ /* 0x004fea0003900000 */
[----:B------:R-:W2:Y:S02]  /*2c530*/  @!P1 SYNCS.PHASECHK.TRANS64 P1, [R2+URZ+0x38850], R0 ;  /* 0x03885000020095a7 */ /* 0x000ea4000802007f */
[----:B--2---:R-:W-:Y:S05]  /*2c540*/  @!P1 BRA `(.L_x_655) ;  /* 0xfffffffc00f09947 */ /* 0x004fea000383ffff */
[----:B------:R-:W-:Y:S05]  /*2c550*/  BRA `(.L_x_654) ;  /* 0xffffff1c00b47947 */ /* 0x000fea000383ffff */
.L_x_695:
[----:B------:R-:W0:Y:S01]  /*2c560*/  S2R R10, SR_TID.X ;  /* 0x00000000000a7919 */ /* 0x000e220000002100 */
[----:B------:R-:W-:Y:S01]  /*2c570*/  BSSY B1, `(.L_x_864) ;  /* 0x000000a000017945 */ /* 0x000fe20003800000 */
[----:B------:R-:W-:Y:S01]  /*2c580*/  MOV R12, RZ ;  /* 0x000000ff000c7202 */ /* 0x000fe20000000f00 */
[----:B------:R-:W-:Y:S02]  /*2c590*/  IMAD.MOV.U32 R11, RZ, RZ, 0x1f ;  /* 0x0000001fff0b7424 */ /* 0x000fe400078e00ff */
[----:B------:R-:W-:Y:S01]  /*2c5a0*/  IMAD.MOV.U32 R15, RZ, RZ, -0x1 ;  /* 0xffffffffff0f7424 */ /* 0x000fe200078e00ff */
[----:B0-----:R-:W-:-:S04]  /*2c5b0*/  SHF.R.U32.HI R10, RZ, 0x5, R10 ;  /* 0x00000005ff0a7819 */ /* 0x001fc8000001160a */
[----:B------:R-:W-:-:S05]  /*2c5c0*/  LOP3.LUT R10, R10, 0x3, RZ, 0xc0, !PT ;  /* 0x000000030a0a7812 */ /* 0x000fca00078ec0ff */
[----:B------:R-:W-:-:S07]  /*2c5d0*/  IMAD.MOV.U32 R13, RZ, RZ, R10 ;  /* 0x000000ffff0d7224 */ /* 0x000fce00078e000a */
[----:B------:R-:W-:Y:S05]  /*2c5e0*/  WARPSYNC.COLLECTIVE R15, `(.L_x_865) ;  /* 0x000000000f087348 */ /* 0x000fea0003c00000 */
[----:B------:R0:W1:Y:S02]  /*2c5f0*/  SHFL.IDX P6, R14, R13, R12, R11 ;  /* 0x0000000c0d0e7389 */ /* 0x00006400000c000b */
[----:B01----:R-:W-:Y:S01]  /*2c600*/  ENDCOLLECTIVE ;  /* 0x000000000000791b */ /* 0x003fe20003800000 */
.L_x_865:
[----:B------:R-:W-:Y:S05]  /*2c610*/  BSYNC B1 ;  /* 0x0000000000017941 */ /* 0x000fea0003800000 */
.L_x_864:
[----:B------:R-:W-:Y:S05]  /*2c620*/  BRA `(.L_x_866) ;  /* 0xffffff8800b47947 */ /* 0x000fea000383ffff */
.L_x_697:
[----:B------:R-:W-:Y:S01]  /*2c630*/  BSSY B1, `(.L_x_867) ;  /* 0x0000006000017945 */ /* 0x000fe20003800000 */
[----:B------:R-:W-:-:S07]  /*2c640*/  IMAD.MOV.U32 R15, RZ, RZ, -0x1 ;  /* 0xffffffffff0f7424 */ /* 0x000fce00078e00ff */
[----:B0-----:R-:W-:Y:S05]  /*2c650*/  WARPSYNC.COLLECTIVE R15, `(.L_x_868) ;  /* 0x000000000f0c7348 */ /* 0x001fea0003c00000 */
[----:B------:R-:W-:Y:S02]  /*2c660*/  ELECT P6, UR62, PT ;  /* 0x00000000003e782f */ /* 0x000fe400038c0000 */
[----:B------:R-:W-:Y:S01]  /*2c670*/  MOV R14, UR62 ;  /* 0x0000003e000e7c02 */ /* 0x000fe20008000f00 */
[----:B0-----:R-:W-:Y:S10]  /*2c680*/  ENDCOLLECTIVE ;  /* 0x000000000000791b */ /* 0x001ff40003800000 */
.L_x_868:
[----:B------:R-:W-:Y:S05]  /*2c690*/  BSYNC B1 ;  /* 0x0000000000017941 */ /* 0x000fea0003800000 */
.L_x_867:
[----:B------:R-:W-:Y:S05]  /*2c6a0*/  BRA `(.L_x_696) ;  /* 0xffffff8800ac7947 */ /* 0x000fea000383ffff */
.L_x_699:
[----:B0-----:R0:W1:Y:S02]  /*2c6b0*/  SYNCS.PHASECHK.TRANS64.TRYWAIT P0, [R16+URZ+0x38820], R8 ;  /* 0x03882008100075a7 */ /* 0x001064000800017f */
[----:B-1----:R-:W-:Y:S05]  /*2c6c0*/  @!P0 NANOSLEEP.SYNCS 0x989680 ;  /* 0x009896800000895d */ /* 0x002fea0003900000 */
[----:B------:R-:W1:Y:S02]  /*2c6d0*/  @!P0 SYNCS.PHASECHK.TRANS64 P0, [R16+URZ+0x38820], R8 ;  /* 0x03882008100085a7 */ /* 0x000e64000800007f */
[----:B-1----:R-:W-:Y:S05]  /*2c6e0*/  @!P0 BRA `(.L_x_699) ;  /* 0xfffffffc00f08947 */ /* 0x002fea000383ffff */
[----:B------:R-:W-:Y:S05]  /*2c6f0*/  BRA `(.L_x_869) ;  /* 0xffffff8800bc7947 */ /* 0x000fea000383ffff */
.L_x_703:
[----:B-1----:R1:W2:Y:S02]  /*2c700*/  SYNCS.PHASECHK.TRANS64.TRYWAIT P0, [R12+URZ+0x388a0], R11 ;  /* 0x0388a00b0c0075a7 */ /* 0x0022a4000800017f */
[----:B--2---:R-:W-:Y:S05]  /*2c710*/  @!P0 NANOSLEEP.SYNCS 0x989680 ;  /* 0x009896800000895d */ /* 0x004fea0003900000 */
[----:B------:R-:W2:Y:S02]  /*2c720*/  @!P0 SYNCS.PHASECHK.TRANS64 P0, [R12+URZ+0x388a0], R11 ;  /* 0x0388a00b0c0085a7 */ /* 0x000ea4000800007f */
[----:B--2---:R-:W-:Y:S05]  /*2c730*/  @!P0 BRA `(.L_x_703) ;  /* 0xfffffffc00f08947 */ /* 0x004fea000383ffff */
[----:B------:R-:W-:Y:S05]  /*2c740*/  BRA `(.L_x_870) ;  /* 0xffffff8800d47947 */ /* 0x000fea000383ffff */
.L_x_711:
[----:B0-----:R0:W2:Y:S02]  /*2c750*/  SYNCS.PHASECHK.TRANS64.TRYWAIT P0, [R12+URZ+0x388c0], R11 ;  /* 0x0388c00b0c0075a7 */ /* 0x0010a4000800017f */
[----:B--2---:R-:W-:Y:S05]  /*2c760*/  @!P0 NANOSLEEP.SYNCS 0x989680 ;  /* 0x009896800000895d */ /* 0x004fea0003900000 */
[----:B------:R-:W2:Y:S02]  /*2c770*/  @!P0 SYNCS.PHASECHK.TRANS64 P0, [R12+URZ+0x388c0], R11 ;  /* 0x0388c00b0c0085a7 */ /* 0x000ea4000800007f */
[----:B--2---:R-:W-:Y:S05]  /*2c780*/  @!P0 BRA `(.L_x_711) ;  /* 0xfffffffc00f08947 */ /* 0x004fea000383ffff */
[----:B------:R-:W-:Y:S05]  /*2c790*/  BRA `(.L_x_871) ;  /* 0xffffff9000107947 */ /* 0x000fea000383ffff */
.L_x_721:
[----:B-1----:R1:W2:Y:S02]  /*2c7a0*/  SYNCS.PHASECHK.TRANS64.TRYWAIT P2, [R11+URZ+0x388a0], R10 ;  /* 0x0388a00a0b0075a7 */ /* 0x0022a4000804017f */
[----:B--2---:R-:W-:Y:S05]  /*2c7b0*/  @!P2 NANOSLEEP.SYNCS 0x989680 ;  /* 0x009896800000a95d */ /* 0x004fea0003900000 */
[----:B------:R-:W2:Y:S02]  /*2c7c0*/  @!P2 SYNCS.PHASECHK.TRANS64 P2, [R11+URZ+0x388a0], R10 ;  /* 0x0388a00a0b00a5a7 */ /* 0x000ea4000804007f */
[----:B--2---:R-:W-:Y:S05]  /*2c7d0*/  @!P2 BRA `(.L_x_721) ;  /* 0xfffffffc00f0a947 */ /* 0x004fea000383ffff */
[----:B------:R-:W-:Y:S05]  /*2c7e0*/  BRA `(.L_x_872) ;  /* 0xffffff9400847947 */ /* 0x000fea000383ffff */
.L_x_729:
[----:B0-----:R0:W2:Y:S02]  /*2c7f0*/  SYNCS.PHASECHK.TRANS64.TRYWAIT P2, [R11+URZ+0x388c0], R10 ;  /* 0x0388c00a0b0075a7 */ /* 0x0010a4000804017f */
[----:B--2---:R-:W-:Y:S05]  /*2c800*/  @!P2 NANOSLEEP.SYNCS 0x989680 ;  /* 0x009896800000a95d */ /* 0x004fea0003900000 */
[----:B------:R-:W2:Y:S02]  /*2c810*/  @!P2 SYNCS.PHASECHK.TRANS64 P2, [R11+URZ+0x388c0], R10 ;  /* 0x0388c00a0b00a5a7 */ /* 0x000ea4000804007f */
[----:B--2---:R-:W-:Y:S05]  /*2c820*/  @!P2 BRA `(.L_x_729) ;  /* 0xfffffffc00f0a947 */ /* 0x004fea000383ffff */
[----:B------:R-:W-:Y:S05]  /*2c830*/  BRA `(.L_x_873) ;  /* 0xffffff9800bc7947 */ /* 0x000fea000383ffff */
.L_x_747:
        /* <DEDUP_REMOVED lines=11> */
.L_x_875:
[----:B------:R-:W-:Y:S05]  /*2c8f0*/  BSYNC B0 ;  /* 0x0000000000007941 */ /* 0x000fea0003800000 */
.L_x_874:
[----:B------:R-:W-:Y:S05]  /*2c900*/  BRA `(.L_x_876) ;  /* 0xffffffa800c07947 */ /* 0x000fea000383ffff */
.L_x_750:
[----:B0-----:R0:W1:Y:S02]  /*2c910*/  SYNCS.PHASECHK.TRANS64.TRYWAIT P0, [R5+URZ+0x38840], R2 ;  /* 0x03884002050075a7 */ /* 0x001064000800017f */
[----:B-1----:R-:W-:Y:S05]  /*2c920*/  @!P0 NANOSLEEP.SYNCS 0x989680 ;  /* 0x009896800000895d */ /* 0x002fea0003900000 */
[----:B------:R-:W1:Y:S02]  /*2c930*/  @!P0 SYNCS.PHASECHK.TRANS64 P0, [R5+URZ+0x38840], R2 ;  /* 0x03884002050085a7 */ /* 0x000e64000800007f */
[----:B-1----:R-:W-:Y:S05]  /*2c940*/  @!P0 BRA `(.L_x_750) ;  /* 0xfffffffc00f08947 */ /* 0x002fea000383ffff */
[----:B------:R-:W-:Y:S05]  /*2c950*/  BRA `(.L_x_877) ;  /* 0xffffffac00107947 */ /* 0x000fea000383ffff */
.L_x_751:
        /* <DEDUP_REMOVED lines=8> */
.L_x_879:
[----:B------:R-:W-:Y:S05]  /*2c9e0*/  BSYNC B0 ;  /* 0x0000000000007941 */ /* 0x000fea0003800000 */
.L_x_878:
        /* <DEDUP_REMOVED lines=13> */
.L_x_880:
[----:B------:R-:W-:Y:S01]  /*2cac0*/  ULDC.64 UR4, c[0x0][0x208] ;  /* 0x0000820000047ab9 */ /* 0x000fe20000000a00 */
[----:B------:R-:W-:Y:S02]  /*2cad0*/  IMAD.MOV.U32 R13, RZ, RZ, R6 ;  /* 0x000000ffff0d7224 */ /* 0x000fe400078e0006 */
[----:B------:R-:W-:Y:S02]  /*2cae0*/  IMAD.MOV.U32 R12, RZ, RZ, 0x1 ;  /* 0x00000001ff0c7424 */ /* 0x000fe400078e00ff */
[----:B------:R-:W-:-:S05]  /*2caf0*/  IMAD.MOV.U32 R3, RZ, RZ, R14 ;  /* 0x000000ffff037224 */ /* 0x000fca00078e000e */
[----:B------:R-:W-:-:S05]  /*2cb00*/  @P0 LEA R3, P1, R34, R3, 0x1 ;  /* 0x0000000322030211 */ /* 0x000fca00078208ff */
[----:B------:R-:W-:Y:S01]  /*2cb10*/  @P0 IMAD.X R2, RZ, RZ, R2, P1 ;  /* 0x000000ffff020224 */ /* 0x000fe200008e0602 */
[----:B------:R-:W-:-:S04]  /*2cb20*/  ISETP.GE.AND P1, PT, R4, 0x11, PT ;  /* 0x000000110400780c */ /* 0x000fc80003f26270 */
[----:B------:R-:W-:-:S04]  /*2cb30*/  @P0 LOP3.LUT R3, R3, R2, RZ, 0x3c, !PT ;  /* 0x0000000203030212 */ /* 0x000fc800078e3cff */
[----:B------:R-:W-:-:S04]  /*2cb40*/  @P0 LOP3.LUT R2, R3, R2, RZ, 0x3c, !PT ;  /* 0x0000000203020212 */ /* 0x000fc800078e3cff */
[----:B------:R-:W-:Y:S01]  /*2cb50*/  @P0 LOP3.LUT R3, R3, R2, RZ, 0x3c, !PT ;  /* 0x0000000203030212 */ /* 0x000fe200078e3cff */
[----:B------:R-:W-:-:S04]  /*2cb60*/  @P1 IMAD R21, R7, 0x2, R16 ;  /* 0x0000000207151824 */ /* 0x000fc800078e0210 */
        /* <DEDUP_REMOVED lines=10> */
.L_x_881:
[----:B------:R-:W-:Y:S02]  /*2cc10*/  IMAD.MOV.U32 R13, RZ, RZ, R0 ;  /* 0x000000ffff0d7224 */ /* 0x000fe400078e0000 */
[----:B------:R-:W-:-:S07]  /*2cc20*/  IMAD.MOV.U32 R8, RZ, RZ, R14 ;  /* 0x000000ffff087224 */ /* 0x000fce00078e000e */
[----:B------:R-:W-:Y:S05]  /*2cc30*/  WARPSYNC.COLLECTIVE R15, `(.L_x_882) ;  /* 0x000000000f087348 */ /* 0x000fea0003c00000 */
[----:B------:R0:W1:Y:S02]  /*2cc40*/  SHFL.IDX P6, R14, R13, R12, R11 ;  /* 0x0000000c0d0e7389 */ /* 0x00006400000c000b */
[----:B01----:R-:W-:Y:S01]  /*2cc50*/  ENDCOLLECTIVE ;  /* 0x000000000000791b */ /* 0x003fe20003800000 */
.L_x_882:
[----:B------:R-:W-:Y:S01]  /*2cc60*/  ULDC.64 UR4, c[0x0][0x208] ;  /* 0x0000820000047ab9 */ /* 0x000fe20000000a00 */
[----:B------:R-:W-:Y:S02]  /*2cc70*/  IMAD.MOV.U32 R13, RZ, RZ, R6 ;  /* 0x000000ffff0d7224 */ /* 0x000fe400078e0006 */
[----:B------:R-:W-:Y:S01]  /*2cc80*/  IMAD.MOV.U32 R12, RZ, RZ, 0x2 ;  /* 0x00000002ff0c7424 */ /* 0x000fe200078e00ff */
[----:B------:R-:W-:-:S04]  /*2cc90*/  MOV R2, R14 ;  /* 0x0000000e00027202 */ /* 0x000fc80000000f00 */
[----:B------:R-:W-:-:S05]  /*2cca0*/  @P1 LEA R2, P0, R34, R2, 0x1 ;  /* 0x0000000222021211 */ /* 0x000fca00078008ff */
[----:B------:R-:W-:-:S05]  /*2ccb0*/  @P1 IMAD.X R3, RZ, RZ, R8, P0 ;  /* 0x000000ffff031224 */ /* 0x000fca00000e0608 */
        /* <DEDUP_REMOVED lines=11> */
.L_x_883:
[----:B------:R-:W-:Y:S02]  /*2cd70*/  @P1 IMAD R9, R7, 0x2, R16 ;  /* 0x0000000207091824 */ /* 0x000fe400078e0210 */
[----:B------:R-:W-:Y:S02]  /*2cd80*/  IMAD.MOV.U32 R13, RZ, RZ, R0 ;  /* 0x000000ffff0d7224 */ /* 0x000fe400078e0000 */
[----:B------:R-:W-:-:S07]  /*2cd90*/  IMAD.MOV.U32 R8, RZ, RZ, R14 ;  /* 0x000000ffff087224 */ /* 0x000fce00078e000e */
[----:B------:R-:W-:Y:S05]  /*2cda0*/  WARPSYNC.COLLECTIVE R15, `(.L_x_884) ;  /* 0x000000000f087348 */ /* 0x000fea0003c00000 */
[----:B------:R0:W1:Y:S02]  /*2cdb0*/  SHFL.IDX P6, R14, R13, R12, R11 ;  /* 0x0000000c0d0e7389 */ /* 0x00006400000c000b */
[----:B01----:R-:W-:Y:S01]  /*2cdc0*/  ENDCOLLECTIVE ;  /* 0x000000000000791b */ /* 0x003fe20003800000 */
.L_x_884:
[----:B------:R-:W-:Y:S01]  /*2cdd0*/  ULDC.64 UR4, c[0x0][0x208] ;  /* 0x0000820000047ab9 */ /* 0x000fe20000000a00 */
[----:B------:R-:W-:Y:S02]  /*2cde0*/  IMAD.MOV.U32 R13, RZ, RZ, R6 ;  /* 0x000000ffff0d7224 */ /* 0x000fe400078e0006 */
[----:B------:R-:W-:Y:S02]  /*2cdf0*/  IMAD.MOV.U32 R12, RZ, RZ, 0x3 ;  /* 0x00000003ff0c7424 */ /* 0x000fe400078e00ff */
[----:B------:R-:W-:-:S05]  /*2ce00*/  IMAD.MOV.U32 R2, RZ, RZ, R14 ;  /* 0x000000ffff027224 */ /* 0x000fca00078e000e */
        /* <DEDUP_REMOVED lines=13> */
.L_x_885:
[----:B------:R-:W-:Y:S02]  /*2cee0*/  @P1 IMAD R21, R7, 0x2, R16 ;  /* 0x0000000207151824 */ /* 0x000fe400078e0210 */
[----:B------:R-:W-:Y:S02]  /*2cef0*/  IMAD.MOV.U32 R13, RZ, RZ, R0 ;  /* 0x000000ffff0d7224 */ /* 0x000fe400078e0000 */
[----:B------:R-:W-:-:S07]  /*2cf00*/  IMAD.MOV.U32 R8, RZ, RZ, R14 ;  /* 0x000000ffff087224 */ /* 0x000fce00078e000e */
[----:B------:R-:W-:Y:S05]  /*2cf10*/  WARPSYNC.COLLECTIVE R15, `(.L_x_886) ;  /* 0x000000000f087348 */ /* 0x000fea0003c00000 */
[----:B------:R0:W1:Y:S02]  /*2cf20*/  SHFL.IDX P6, R14, R13, R12, R11 ;  /* 0x0000000c0d0e7389 */ /* 0x00006400000c000b */
[----:B01----:R-:W-:Y:S01]  /*2cf30*/  ENDCOLLECTIVE ;  /* 0x000000000000791b */ /* 0x003fe20003800000 */
.L_x_886:
        /* <DEDUP_REMOVED lines=16> */
.L_x_887:
[----:B------:R-:W-:Y:S02]  /*2d040*/  IMAD.MOV.U32 R13, RZ, RZ, R0 ;  /* 0x000000ffff0d7224 */ /* 0x000fe400078e0000 */
[----:B------:R-:W-:-:S07]  /*2d050*/  IMAD.MOV.U32 R8, RZ, RZ, R14 ;  /* 0x000000ffff087224 */ /* 0x000fce00078e000e */
[----:B------:R-:W-:Y:S05]  /*2d060*/  WARPSYNC.COLLECTIVE R15, `(.L_x_888) ;  /* 0x000000000f087348 */ /* 0x000fea0003c00000 */
[----:B------:R0:W1:Y:S02]  /*2d070*/  SHFL.IDX P6, R14, R13, R12, R11 ;  /* 0x0000000c0d0e7389 */ /* 0x00006400000c000b */
[----:B01----:R-:W-:Y:S01]  /*2d080*/  ENDCOLLECTIVE ;  /* 0x000000000000791b */ /* 0x003fe20003800000 */
.L_x_888:
[----:B------:R-:W-:Y:S01]  /*2d090*/  IMAD.MOV.U32 R0, RZ, RZ, R14 ;  /* 0x000000ffff007224 */ /* 0x000fe200078e000e */
[----:B------:R-:W-:Y:S06]  /*2d0a0*/  BRA `(.L_x_889) ;  /* 0xffffffa8006c7947 */ /* 0x000fec000383ffff */
.L_x_758:
[----:B------:R-:W-:Y:S01]  /*2d0b0*/  IMAD.MOV.U32 R13, RZ, RZ, R4 ;  /* 0x000000ffff0d7224 */ /* 0x000fe200078e0004 */
[----:B------:R-:W-:Y:S01]  /*2d0c0*/  MOV R11, 0x181f ;  /* 0x0000181f000b7802 */ /* 0x000fe20000000f00 */
[----:B------:R-:W-:Y:S02]  /*2d0d0*/  IMAD.MOV.U32 R12, RZ, RZ, RZ ;  /* 0x000000ffff0c7224 */ /* 0x000fe400078e00ff */
[----:B------:R-:W-:Y:S02]  /*2d0e0*/  IMAD.MOV.U32 R15, RZ, RZ, -0x1 ;  /* 0xffffffffff0f7424 */ /* 0x000fe400078e00ff */
[----:B-----5:R-:W-:Y:S02]  /*2d0f0*/  IMAD R6, R10, R8, RZ ;  /* 0x000000080a067224 */ /* 0x020fe400078e02ff */
[----:B------:R-:W-:-:S07]  /*2d100*/  IMAD.IADD R0, R9, 0x1, R0 ;  /* 0x0000000109007824 */ /* 0x000fce00078e0200 */
[----:B------:R-:W-:Y:S05]  /*2d110*/  WARPSYNC.COLLECTIVE R15, `(.L_x_890) ;  /* 0x000000000f087348 */ /* 0x000fea0003c00000 */
[----:B------:R0:W1:Y:S02]  /*2d120*/  SHFL.IDX P6, R14, R13, R12, R11 ;  /* 0x0000000c0d0e7389 */ /* 0x00006400000c000b */
[----:B01----:R-:W-:Y:S01]  /*2d130*/  ENDCOLLECTIVE ;  /* 0x000000000000791b */ /* 0x003fe20003800000 */
.L_x_890:
[----:B------:R-:W-:Y:S01]  /*2d140*/  ISETP.GE.AND P1, PT, R0, R6, PT ;  /* 0x000000060000720c */ /* 0x000fe20003f26270 */
[----:B------:R-:W-:Y:S02]  /*2d150*/  IMAD.MOV.U32 R13, RZ, RZ, R5 ;  /* 0x000000ffff0d7224 */ /* 0x000fe400078e0005 */
[----:B------:R-:W-:-:S10]  /*2d160*/  IMAD.MOV.U32 R2, RZ, RZ, R14 ;  /* 0x000000ffff027224 */ /* 0x000fd400078e000e */
[----:B------:R-:W-:Y:S05]  /*2d170*/  WARPSYNC.COLLECTIVE R15, `(.L_x_891) ;  /* 0x000000000f087348 */ /* 0x000fea0003c00000 */
[----:B------:R0:W1:Y:S02]  /*2d180*/  SHFL.IDX P6, R14, R13, R12, R11 ;  /* 0x0000000c0d0e7389 */ /* 0x00006400000c000b */
[----:B01----:R-:W-:Y:S01]  /*2d190*/  ENDCOLLECTIVE ;  /* 0x000000000000791b */ /* 0x003fe20003800000 */
.L_x_891:
[----:B------:R-:W-:Y:S01]  /*2d1a0*/  ULDC.64 UR4, c[0x0][0x208] ;  /* 0x0000820000047ab9 */ /* 0x000fe20000000a00 */
[----:B------:R-:W-:Y:S02]  /*2d1b0*/  IMAD.MOV.U32 R13, RZ, RZ, R4 ;  /* 0x000000ffff0d7224 */ /* 0x000fe400078e0004 */
[----:B------:R-:W-:Y:S02]  /*2d1c0*/  IMAD.MOV.U32 R12, RZ, RZ, 0x1 ;  /* 0x00000001ff0c7424 */ /* 0x000fe400078e00ff */
[----:B------:R-:W-:-:S05]  /*2d1d0*/  IMAD.MOV.U32 R3, RZ, RZ, R14 ;  /* 0x000000ffff037224 */ /* 0x000fca00078e000e */
[----:B------:R-:W-:-:S05]  /*2d1e0*/  @!P1 LEA R7, P5, R34, R3, 0x1 ;  /* 0x0000000322079211 */ /* 0x000fca00078a08ff */
[----:B------:R-:W-:Y:S02]  /*2d1f0*/  @!P1 IMAD.X R3, RZ, RZ, R2, P5 ;  /* 0x000000ffff039224 */ /* 0x000fe400028e0602 */
[----:B------:R-:W-:Y:S02]  /*2d200*/  @!P1 IMAD.MOV.U32 R2, RZ, RZ, R7 ;  /* 0x000000ffff029224 */ /* 0x000fe400078e0007 */
[----:B------:R-:W-:-:S03]  /*2d210*/  VIADD R7, R0, 0x10 ;  /* 0x0000001000077836 */ /* 0x000fc60000000000 */
        /* <DEDUP_REMOVED lines=11> */
.L_x_892:
[----:B------:R-:W-:Y:S02]  /*2d2d0*/  IMAD.MOV.U32 R13, RZ, RZ, R5 ;  /* 0x000000ffff0d7224 */ /* 0x000fe400078e0005 */
[----:B------:R-:W-:-:S07]  /*2d2e0*/  IMAD.MOV.U32 R2, RZ, RZ, R14 ;  /* 0x000000ffff027224 */ /* 0x000fce00078e000e */
[----:B------:R-:W-:Y:S05]  /*2d2f0*/  WARPSYNC.COLLECTIVE R15, `(.L_x_893) ;  /* 0x000000000f087348 */ /* 0x000fea0003c00000 */
[----:B------:R0:W1:Y:S02]  /*2d300*/  SHFL.IDX P6, R14, R13, R12, R11 ;  /* 0x0000000c0d0e7389 */ /* 0x00006400000c000b */
[----:B01----:R-:W-:Y:S01]  /*2d310*/  ENDCOLLECTIVE ;  /* 0x000000000000791b */ /* 0x003fe20003800000 */
.L_x_893:
[----:B------:R-:W-:Y:S01]  /*2d320*/  ULDC.64 UR4, c[0x0][0x208] ;  /* 0x0000820000047ab9 */ /* 0x000fe20000000a00 */
[----:B------:R-:W-:Y:S02]  /*2d330*/  IMAD.MOV.U32 R13, RZ, RZ, R4 ;  /* 0x000000ffff0d7224 */ /* 0x000fe400078e0004 */
[----:B------:R-:W-:Y:S02]  /*2d340*/  IMAD.MOV.U32 R12, RZ, RZ, 0x2 ;  /* 0x00000002ff0c7424 */ /* 0x000fe400078e00ff */
[----:B------:R-:W-:-:S05]  /*2d350*/  IMAD.MOV.U32 R3, RZ, RZ, R14 ;  /* 0x000000ffff037224 */ /* 0x000fca00078e000e */
[----:B------:R-:W-:-:S05]  /*2d360*/  @!P1 LEA R7, P5, R34, R3, 0x1 ;  /* 0x0000000322079211 */ /* 0x000fca00078a08ff */
[----:B------:R-:W-:Y:S02]  /*2d370*/  @!P1 IMAD.X R8, RZ, RZ, R2, P5 ;  /* 0x000000ffff089224 */ /* 0x000fe400028e0602 */
[----:B------:R-:W-:Y:S02]  /*2d380*/  @!P1 IMAD.MOV.U32 R2, RZ, RZ, R7 ;  /* 0x000000ffff029224 */ /* 0x000fe400078e0007 */
        /* <DEDUP_REMOVED lines=13> */
.L_x_894:
[----:B------:R-:W-:Y:S02]  /*2d460*/  IMAD.MOV.U32 R13, RZ, RZ, R5 ;  /* 0x000000ffff0d7224 */ /* 0x000fe400078e0005 */
[----:B------:R-:W-:-:S07]  /*2d470*/  IMAD.MOV.U32 R2, RZ, RZ, R14 ;  /* 0x000000ffff027224 */ /* 0x000fce00078e000e */
[----:B------:R-:W-:Y:S05]  /*2d480*/  WARPSYNC.COLLECTIVE R15, `(.L_x_895) ;  /* 0x000000000f087348 */ /* 0x000fea0003c00000 */
[----:B------:R0:W1:Y:S02]  /*2d490*/  SHFL.IDX P6, R14, R13, R12, R11 ;  /* 0x0000000c0d0e7389 */ /* 0x00006400000c000b */
[----:B01----:R-:W-:Y:S01]  /*2d4a0*/  ENDCOLLECTIVE ;  /* 0x000000000000791b */ /* 0x003fe20003800000 */
.L_x_895:
[----:B------:R-:W-:Y:S01]  /*2d4b0*/  ULDC.64 UR4, c[0x0][0x208] ;  /* 0x0000820000047ab9 */ /* 0x000fe20000000a00 */
[----:B------:R-:W-:Y:S02]  /*2d4c0*/  IMAD.MOV.U32 R13, RZ, RZ, R4 ;  /* 0x000000ffff0d7224 */ /* 0x000fe400078e0004 */
[----:B------:R-:W-:Y:S02]  /*2d4d0*/  IMAD.MOV.U32 R12, RZ, RZ, 0x3 ;  /* 0x00000003ff0c7424 */ /* 0x000fe400078e00ff */
[----:B------:R-:W-:-:S05]  /*2d4e0*/  IMAD.MOV.U32 R3, RZ, RZ, R14 ;  /* 0x000000ffff037224 */ /* 0x000fca00078e000e */
[----:B------:R-:W-:-:S05]  /*2d4f0*/  @!P1 LEA R7, P5, R34, R3, 0x1 ;  /* 0x0000000322079211 */ /* 0x000fca00078a08ff */
[----:B------:R-:W-:Y:S01]  /*2d500*/  @!P1 IMAD.X R8, RZ, RZ, R2, P5 ;  /* 0x000000ffff089224 */ /* 0x000fe200028e0602 */
[----:B------:R-:W-:Y:S01]  /*2d510*/  @!P1 MOV R2, R7 ;  /* 0x0000000700029202 */ /* 0x000fe20000000f00 */
[----:B------:R-:W-:Y:S02]  /*2d520*/  VIADD R7, R0, 0x30 ;  /* 0x0000003000077836 */ /* 0x000fe40000000000 */
[----:B------:R-:W-:-:S05]  /*2d530*/  @!P1 IMAD.MOV.U32 R3, RZ, RZ, R8 ;  /* 0x000000ffff039224 */ /* 0x000fca00078e0008 */
        /* <DEDUP_REMOVED lines=11> */
.L_x_896:
[----:B------:R-:W-:Y:S02]  /*2d5f0*/  IMAD.MOV.U32 R13, RZ, RZ, R5 ;  /* 0x000000ffff0d7224 */ /* 0x000fe400078e0005 */
[----:B------:R-:W-:-:S07]  /*2d600*/  IMAD.MOV.U32 R2, RZ, RZ, R14 ;  /* 0x000000ffff027224 */ /* 0x000fce00078e000e */
[----:B------:R-:W-:Y:S05]  /*2d610*/  WARPSYNC.COLLECTIVE R15, `(.L_x_897) ;  /* 0x000000000f087348 */ /* 0x000fea0003c00000 */
[----:B------:R0:W1:Y:S02]  /*2d620*/  SHFL.IDX P6, R14, R13, R12, R11 ;  /* 0x0000000c0d0e7389 */ /* 0x00006400000c000b */
[----:B01----:R-:W-:Y:S01]  /*2d630*/  ENDCOLLECTIVE ;  /* 0x000000000000791b */ /* 0x003fe20003800000 */
.L_x_897:
        /* <DEDUP_REMOVED lines=20> */
.L_x_898:
[----:B------:R-:W-:Y:S02]  /*2d780*/  IMAD.MOV.U32 R13, RZ, RZ, R5 ;  /* 0x000000ffff0d7224 */ /* 0x000fe400078e0005 */
[----:B------:R-:W-:-:S07]  /*2d790*/  IMAD.MOV.U32 R2, RZ, RZ, R14 ;  /* 0x000000ffff027224 */ /* 0x000fce00078e000e */
[----:B------:R-:W-:Y:S05]  /*2d7a0*/  WARPSYNC.COLLECTIVE R15, `(.L_x_899) ;  /* 0x000000000f087348 */ /* 0x000fea0003c00000 */
[----:B------:R0:W1:Y:S02]  /*2d7b0*/  SHFL.IDX P6, R14, R13, R12, R11 ;  /* 0x0000000c0d0e7389 */ /* 0x00006400000c000b */
[----:B01----:R-:W-:Y:S01]  /*2d7c0*/  ENDCOLLECTIVE ;  /* 0x000000000000791b */ /* 0x003fe20003800000 */
.L_x_899:
        /* <DEDUP_REMOVED lines=20> */
.L_x_900:
[----:B------:R-:W-:Y:S01]  /*2d910*/  MOV R13, R5 ;  /* 0x00000005000d7202 */ /* 0x000fe20000000f00 */
[----:B------:R-:W-:-:S07]  /*2d920*/  IMAD.MOV.U32 R2, RZ, RZ, R14 ;  /* 0x000000ffff027224 */ /* 0x000fce00078e000e */
[----:B------:R-:W-:Y:S05]  /*2d930*/  WARPSYNC.COLLECTIVE R15, `(.L_x_901) ;  /* 0x000000000f087348 */ /* 0x000fea0003c00000 */
[----:B------:R0:W1:Y:S02]  /*2d940*/  SHFL.IDX P6, R14, R13, R12, R11 ;  /* 0x0000000c0d0e7389 */ /* 0x00006400000c000b */
[----:B01----:R-:W-:Y:S01]  /*2d950*/  ENDCOLLECTIVE ;  /* 0x000000000000791b */ /* 0x003fe20003800000 */
.L_x_901:
        /* <DEDUP_REMOVED lines=20> */
.L_x_902:
[----:B------:R-:W-:Y:S02]  /*2daa0*/  IMAD.MOV.U32 R13, RZ, RZ, R5 ;  /* 0x000000ffff0d7224 */ /* 0x000fe400078e0005 */
[----:B------:R-:W-:-:S07]  /*2dab0*/  IMAD.MOV.U32 R2, RZ, RZ, R14 ;  /* 0x000000ffff027224 */ /* 0x000fce00078e000e */
[----:B------:R-:W-:Y:S05]  /*2dac0*/  WARPSYNC.COLLECTIVE R15, `(.L_x_903) ;  /* 0x000000000f087348 */ /* 0x000fea0003c00000 */
[----:B------:R0:W1:Y:S02]  /*2dad0*/  SHFL.IDX P6, R14, R13, R12, R11 ;  /* 0x0000000c0d0e7389 */ /* 0x00006400000c000b */
[----:B01----:R-:W-:Y:S01]  /*2dae0*/  ENDCOLLECTIVE ;  /* 0x000000000000791b */ /* 0x003fe20003800000 */
.L_x_903:
[----:B------:R-:W-:Y:S01]  /*2daf0*/  ULDC.64 UR4, c[0x0][0x208] ;  /* 0x0000820000047ab9 */ /* 0x000fe20000000a00 */
[----:B------:R-:W-:Y:S02]  /*2db00*/  IMAD.MOV.U32 R13, RZ, RZ, R4 ;  /* 0x000000ffff0d7224 */ /* 0x000fe400078e0004 */
[----:B------:R-:W-:Y:S02]  /*2db10*/  IMAD.MOV.U32 R12, RZ, RZ, 0x7 ;  /* 0x00000007ff0c7424 */ /* 0x000fe400078e00ff */
[----:B------:R-:W-:-:S05]  /*2db20*/  IMAD.MOV.U32 R3, RZ, RZ, R14 ;  /* 0x000000ffff037224 */ /* 0x000fca00078e000e */
[----:B------:R-:W-:-:S05]  /*2db30*/  @!P1 LEA R7, P5, R34, R3, 0x1 ;  /* 0x0000000322079211 */ /* 0x000fca00078a08ff */
[----:B------:R-:W-:Y:S02]  /*2db40*/  @!P1 IMAD.X R8, RZ, RZ, R2, P5 ;  /* 0x000000ffff089224 */ /* 0x000fe400028e0602 */
[----:B------:R-:W-:Y:S02]  /*2db50*/  @!P1 IMAD.MOV.U32 R2, RZ, RZ, R7 ;  /* 0x000000ffff029224 */ /* 0x000fe400078e0007 */
[----:B------:R-:W-:-:S05]  /*2db60*/  @!P1 IMAD.MOV.U32 R3, RZ, RZ, R8 ;  /* 0x000000ffff039224 */ /* 0x000fca00078e0008 */
        /* <DEDUP_REMOVED lines=10> */
.L_x_904:
[----:B------:R-:W-:Y:S02]  /*2dc10*/  IMAD.MOV.U32 R13, RZ, RZ, R5 ;  /* 0x000000ffff0d7224 */ /* 0x000fe400078e0005 */
[----:B------:R-:W-:-:S07]  /*2dc20*/  IMAD.MOV.U32 R7, RZ, RZ, R14 ;  /* 0x000000ffff077224 */ /* 0x000fce00078e000e */
[----:B------:R-:W-:Y:S05]  /*2dc30*/  WARPSYNC.COLLECTIVE R15, `(.L_x_905) ;  /* 0x000000000f087348 */ /* 0x000fea0003c00000 */
[----:B------:R0:W1:Y:S02]  /*2dc40*/  SHFL.IDX P6, R14, R13, R12, R11 ;  /* 0x0000000c0d0e7389 */ /* 0x00006400000c000b */
[----:B01----:R-:W-:Y:S01]  /*2dc50*/  ENDCOLLECTIVE ;  /* 0x000000000000791b */ /* 0x003fe20003800000 */
.L_x_905:
[----:B------:R-:W-:Y:S05]  /*2dc60*/  BRA `(.L_x_906) ;  /* 0xffffffa800d07947 */ /* 0x000fea000383ffff */
.L_x_763:
[----:B0-----:R0:W2:Y:S02]  /*2dc70*/  SYNCS.PHASECHK.TRANS64.TRYWAIT P0, [R16+URZ+0x38820], R3 ;  /* 0x03882003100075a7 */ /* 0x0010a4000800017f */
[----:B--2---:R-:W-:Y:S05]  /*2dc80*/  @!P0 NANOSLEEP.SYNCS 0x989680 ;  /* 0x009896800000895d */ /* 0x004fea0003900000 */
[----:B------:R-:W2:Y:S02]  /*2dc90*/  @!P0 SYNCS.PHASECHK.TRANS64 P0, [R16+URZ+0x38820], R3 ;  /* 0x03882003100085a7 */ /* 0x000ea4000800007f */
[----:B--2---:R-:W-:Y:S05]  /*2dca0*/  @!P0 BRA `(.L_x_763) ;  /* 0xfffffffc00f08947 */ /* 0x004fea000383ffff */
[----:B------:R-:W-:Y:S05]  /*2dcb0*/  BRA `(.L_x_907) ;  /* 0xffffffac00507947 */ /* 0x000fea000383ffff */
.L_x_768:
[----:B0-----:R0:W1:Y:S02]  /*2dcc0*/  SYNCS.PHASECHK.TRANS64.TRYWAIT P0, [R6+URZ+0x38840], R3 ;  /* 0x03884003060075a7 */ /* 0x001064000800017f */
[----:B-1----:R-:W-:Y:S05]  /*2dcd0*/  @!P0 NANOSLEEP.SYNCS 0x989680 ;  /* 0x009896800000895d */ /* 0x002fea0003900000 */
[----:B------:R-:W1:Y:S02]  /*2dce0*/  @!P0 SYNCS.PHASECHK.TRANS64 P0, [R6+URZ+0x38840], R3 ;  /* 0x03884003060085a7 */ /* 0x000e64000800007f */
[----:B-1----:R-:W-:Y:S05]  /*2dcf0*/  @!P0 BRA `(.L_x_768) ;  /* 0xfffffffc00f08947 */ /* 0x002fea000383ffff */
[----:B------:R-:W-:Y:S05]  /*2dd00*/  BRA `(.L_x_908) ;  /* 0xffffffb0003c7947 */ /* 0x000fea000383ffff */
.L_x_769:
        /* <DEDUP_REMOVED lines=8> */
.L_x_910:
[----:B------:R-:W-:Y:S05]  /*2dd90*/  BSYNC B1 ;  /* 0x0000000000017941 */ /* 0x000fea0003800000 */
.L_x_909:
[----:B------:R-:W-:Y:S01]  /*2dda0*/  IMAD.MOV.U32 R13, RZ, RZ, R8 ;  /* 0x000000ffff0d7224 */ /* 0x000fe200078e0008 */
[----:B------:R-:W-:Y:S01]  /*2ddb0*/  MOV R12, RZ ;  /* 0x000000ff000c7202 */ /* 0x000fe20000000f00 */
[----:B------:R-:W-:Y:S01]  /*2ddc0*/  IMAD.MOV.U32 R11, RZ, RZ, 0x181f ;  /* 0x0000181fff0b7424 */ /* 0x000fe200078e00ff */
[----:B------:R-:W-:Y:S01]  /*2ddd0*/  LOP3.LUT R18, R18, 0xfffffdff, RZ, 0xc0, !PT ;  /* 0xfffffdff12127812 */ /* 0x000fe200078ec0ff */
[----:B------:R-:W-:Y:S02]  /*2dde0*/  IMAD.MOV.U32 R15, RZ, RZ, -0x1 ;  /* 0xffffffffff0f7424 */ /* 0x000fe400078e00ff */
[----:B------:R-:W-:Y:S01]  /*2ddf0*/  IMAD.MOV.U32 R3, RZ, RZ, R14 ;  /* 0x000000ffff037224 */ /* 0x000fe200078e000e */
[----:B------:R-:W-:Y:S01]  /*2de00*/  @P3 LOP3.LUT R18, R18, 0x200, RZ, 0xfc, !PT ;  /* 0x0000020012123812 */ /* 0x000fe200078efcff */
[----:B------:R-:W-:-:S07]  /*2de10*/  IMAD.SHL.U32 R0, R34, 0x2, RZ ;  /* 0x0000000222007824 */ /* 0x000fce00078e00ff */
[----:B------:R-:W-:Y:S05]  /*2de20*/  WARPSYNC.COLLECTIVE R15, `(.L_x_911) ;  /* 0x000000000f087348 */ /* 0x000fea0003c00000 */
[----:B------:R0:W1:Y:S02]  /*2de30*/  SHFL.IDX P6, R14, R13, R12, R11 ;  /* 0x0000000c0d0e7389 */ /* 0x00006400000c000b */
[----:B01----:R-:W-:Y:S01]  /*2de40*/  ENDCOLLECTIVE ;  /* 0x000000000000791b */ /* 0x003fe20003800000 */
.L_x_911:
[----:B------:R-:W-:Y:S01]  /*2de50*/  IMAD R9, R9, 0x2, R16 ;  /* 0x0000000209097824 */ /* 0x000fe200078e0210 */
[C---:B------:R-:W-:Y:S01]  /*2de60*/  LOP3.LUT P3, RZ, R18.reuse, 0x10, RZ, 0xc0, !PT ;  /* 0x0000001012ff7812 */ /* 0x040fe2000786c0ff */
[----:B------:R-:W-:Y:S01]  /*2de70*/  ULDC.64 UR4, c[0x0][0x208] ;  /* 0x0000820000047ab9 */ /* 0x000fe20000000a00 */
[----:B------:R-:W-:-:S04]  /*2de80*/  LOP3.LUT R18, R18, 0xfffffeff, RZ, 0xc0, !PT ;  /* 0xfffffeff12127812 */ /* 0x000fc800078ec0ff */
[----:B------:R-:W-:-:S04]  /*2de90*/  @P2 LOP3.LUT R18, R18, 0x100, RZ, 0xfc, !PT ;  /* 0x0000010012122812 */ /* 0x000fc800078efcff */
[C---:B------:R-:W-:Y:S02]  /*2dea0*/  LOP3.LUT P2, RZ, R18.reuse, 0x8, RZ, 0xc0, !PT ;  /* 0x0000000812ff7812 */ /* 0x040fe4000784c0ff */
[----:B------:R-:W-:Y:S01]  /*2deb0*/  LOP3.LUT R18, R18, 0xffffff7f, RZ, 0xc0, !PT ;  /* 0xffffff7f12127812 */ /* 0x000fe200078ec0ff */
[----:B------:R-:W-:Y:S02]  /*2dec0*/  IMAD.MOV.U32 R13, RZ, RZ, R10 ;  /* 0x000000ffff0d7224 */ /* 0x000fe400078e000a */
[----:B------:R-:W-:Y:S01]  /*2ded0*/  IMAD.MOV.U32 R12, RZ, RZ, 0x1 ;  /* 0x00000001ff0c7424 */ /* 0x000fe200078e00ff */
[----:B------:R-:W-:-:S04]  /*2dee0*/  @P1 LOP3.LUT R18, R18, 0x80, RZ, 0xfc, !PT ;  /* 0x0000008012121812 */ /* 0x000fc800078efcff */
[----:B------:R-:W-:Y:S01]  /*2def0*/  LOP3.LUT P1, RZ, R18, 0x4, RZ, 0xc0, !PT ;  /* 0x0000000412ff7812 */ /* 0x000fe2000782c0ff */
[----:B------:R-:W-:-:S05]  /*2df00*/  IMAD.MOV.U32 R2, RZ, RZ, R14 ;  /* 0x000000ffff027224 */ /* 0x000fca00078e000e */
        /* <DEDUP_REMOVED lines=12> */
.L_x_912:
[----:B------:R-:W-:Y:S02]  /*2dfd0*/  IMAD.MOV.U32 R13, RZ, RZ, R8 ;  /* 0x000000ffff0d7224 */ /* 0x000fe400078e0008 */
[----:B------:R-:W-:-:S07]  /*2dfe0*/  IMAD.MOV.U32 R35, RZ, RZ, R14 ;  /* 0x000000ffff237224 */ /* 0x000fce00078e000e */
[----:B------:R-:W-:Y:S05]  /*2dff0*/  WARPSYNC.COLLECTIVE R15, `(.L_x_913) ;  /* 0x000000000f087348 */ /* 0x000fea0003c00000 */
[----:B------:R0:W1:Y:S02]  /*2e000*/  SHFL.IDX P6, R14, R13, R12, R11 ;  /* 0x0000000c0d0e7389 */ /* 0x00006400000c000b */
[----:B01----:R-:W-:Y:S01]  /*2e010*/  ENDCOLLECTIVE ;  /* 0x000000000000791b */ /* 0x003fe20003800000 */
.L_x_913:
[----:B------:R-:W-:Y:S01]  /*2e020*/  ULDC.64 UR4, c[0x0][0x208] ;  /* 0x0000820000047ab9 */ /* 0x000fe20000000a00 */
[----:B------:R-:W-:Y:S02]  /*2e030*/  IMAD.MOV.U32 R13, RZ, RZ, R10 ;  /* 0x000000ffff0d7224 */ /* 0x000fe400078e000a */
[----:B------:R-:W-:Y:S02]  /*2e040*/  IMAD.MOV.U32 R12, RZ, RZ, 0x2 ;  /* 0x00000002ff0c7424 */ /* 0x000fe400078e00ff */
        /* <DEDUP_REMOVED lines=13> */
.L_x_914:
[----:B------:R-:W-:Y:S02]  /*2e120*/  IMAD.MOV.U32 R13, RZ, RZ, R8 ;  /* 0x000000ffff0d7224 */ /* 0x000fe400078e0008 */
[----:B------:R-:W-:-:S07]  /*2e130*/  IMAD.MOV.U32 R35, RZ, RZ, R14 ;  /* 0x000000ffff237224 */ /* 0x000fce00078e000e */
[----:B------:R-:W-:Y:S05]  /*2e140*/  WARPSYNC.COLLECTIVE R15, `(.L_x_915) ;  /* 0x000000000f087348 */ /* 0x000fea0003c00000 */
[----:B------:R0:W1:Y:S02]  /*2e150*/  SHFL.IDX P6, R14, R13, R12, R11 ;  /* 0x0000000c0d0e7389 */ /* 0x00006400000c000b */
[----:B01----:R-:W-:Y:S01]  /*2e160*/  ENDCOLLECTIVE ;  /* 0x000000000000791b */ /* 0x003fe20003800000 */
.L_x_915:
        /* <DEDUP_REMOVED lines=16> */
.L_x_916:
[----:B------:R-:W-:Y:S02]  /*2e270*/  IMAD.MOV.U32 R13, RZ, RZ, R8 ;  /* 0x000000ffff0d7224 */ /* 0x000fe400078e0008 */
[----:B------:R-:W-:-:S07]  /*2e280*/  IMAD.MOV.U32 R35, RZ, RZ, R14 ;  /* 0x000000ffff237224 */ /* 0x000fce00078e000e */
[----:B------:R-:W-:Y:S05]  /*2e290*/  WARPSYNC.COLLECTIVE R15, `(.L_x_917) ;  /* 0x000000000f087348 */ /* 0x000fea0003c00000 */
[----:B------:R0:W1:Y:S02]  /*2e2a0*/  SHFL.IDX P6, R14, R13, R12, R11 ;  /* 0x0000000c0d0e7389 */ /* 0x00006400000c000b */
[----:B01----:R-:W-:Y:S01]  /*2e2b0*/  ENDCOLLECTIVE ;  /* 0x000000000000791b */ /* 0x003fe20003800000 */
.L_x_917:
[----:B------:R-:W-:Y:S01]  /*2e2c0*/  ULDC.64 UR4, c[0x0][0x208] ;  /* 0x0000820000047ab9 */ /* 0x000fe20000000a00 */
[----:B------:R-:W-:Y:S02]  /*2e2d0*/  IMAD.MOV.U32 R13, RZ, RZ, R10 ;  /* 0x000000ffff0d7224 */ /* 0x000fe400078e000a */
[----:B------:R-:W-:Y:S02]  /*2e2e0*/  IMAD.MOV.U32 R12, RZ, RZ, 0x4 ;  /* 0x00000004ff0c7424 */ /* 0x000fe400078e00ff */
[----:B------:R-:W-:-:S05]  /*2e2f0*/  IMAD.MOV.U32 R2, RZ, RZ, R14 ;  /* 0x000000ffff027224 */ /* 0x000fca00078e000e */
[----:B------:R-:W-:-:S04]  /*2e300*/  IADD3 R2, P0, R2, R0, RZ ;  /* 0x0000000002027210 */ /* 0x000fc80007f1e0ff */
[----:B------:R-:W-:-:S05]  /*2e310*/  IADD3.X R3, RZ, R35, RZ, P0, !PT ;  /* 0x00000023ff037210 */ /* 0x000fca00007fe4ff */
[----:B------:R-:W-:Y:S01]  /*2e320*/  @!PT LDS RZ, [RZ] ;  /* 0x00000000fffff984 */ /* 0x000fe20000000800 */
[----:B------:R-:W-:Y:S01]  /*2e330*/  @!PT LDS RZ, [RZ] ;  /* 0x00000000fffff984 */ /* 0x000fe20000000800 */
[----:B------:R-:W-:Y:S01]  /*2e340*/  @!PT LDS RZ, [RZ] ;  /* 0x00000000fffff984 */ /* 0x000fe20000000800 */
[----:B------:R0:W-:Y:S01]  /*2e350*/  LDGSTS.E.BYPASS.LTC128B.128 [R9+0x25c00], desc[UR4][R2.64], !P3 ;  /* 0x25c0000002097fae */ /* 0x0001e2000d901d44 */
[----:B------:R-:W-:-:S03]  /*2e360*/  LOP3.LUT P3, RZ, R18, 0x200, RZ, 0xc0, !PT ;  /* 0x0000020012ff7812 */ /* 0x000fc6000786c0ff */
[----:B------:R0:W-:Y:S01]  /*2e370*/  LDGSTS.E.BYPASS.LTC128B.128 [R9+0x28400], desc[UR4][R2.64+0x80], !P2 ;  /* 0x2840008002097fae */ /* 0x0001e2000d101d44 */
[----:B------:R-:W-:-:S03]  /*2e380*/  LOP3.LUT P2, RZ, R18, 0x100, RZ, 0xc0, !PT ;  /* 0x0000010012ff7812 */ /* 0x000fc6000784c0ff */
[----:B------:R0:W-:Y:S01]  /*2e390*/  LDGSTS.E.BYPASS.LTC128B.128 [R9+0x2ac00], desc[UR4][R2.64+0x100], !P1 ;  /* 0x2ac0010002097fae */ /* 0x0001e2000c901d44 */
[----:B------:R-:W-:-:S03]  /*2e3a0*/  LOP3.LUT P1, RZ, R18, 0x80, RZ, 0xc0, !PT ;  /* 0x0000008012ff7812 */ /* 0x000fc6000782c0ff */
[----:B------:R0:W-:Y:S10]  /*2e3b0*/  LDGSTS.E.BYPASS.LTC128B.128 [R9+0x2d400], desc[UR4][R2.64+0x180], !P5 ;  /* 0x2d40018002097fae */ /* 0x0001f4000e901d44 */
[----:B0-----:R-:W-:Y:S05]  /*2e3c0*/  WARPSYNC.COLLECTIVE R15, `(.L_x_918) ;  /* 0x000000000f087348 */ /* 0x001fea0003c00000 */
[----:B------:R1:W2:Y:S02]  /*2e3d0*/  SHFL.IDX P6, R14, R13, R12, R11 ;  /* 0x0000000c0d0e7389 */ /* 0x0002a400000c000b */
[----:B012---:R-:W-:Y:S01]  /*2e3e0*/  ENDCOLLECTIVE ;  /* 0x000000000000791b */ /* 0x007fe20003800000 */
.L_x_918:
[----:B------:R-:W-:Y:S02]  /*2e3f0*/  IMAD.MOV.U32 R13, RZ, RZ, R8 ;  /* 0x000000ffff0d7224 */ /* 0x000fe400078e0008 */
[----:B------:R-:W-:-:S07]  /*2e400*/  IMAD.MOV.U32 R35, RZ, RZ, R14 ;  /* 0x000000ffff237224 */ /* 0x000fce00078e000e */
[----:B------:R-:W-:Y:S05]  /*2e410*/  WARPSYNC.COLLECTIVE R15, `(.L_x_919) ;  /* 0x000000000f087348 */ /* 0x000fea0003c00000 */
[----:B------:R0:W1:Y:S02]  /*2e420*/  SHFL.IDX P6, R14, R13, R12, R11 ;  /* 0x0000000c0d0e7389 */ /* 0x00006400000c000b */
[----:B01----:R-:W-:Y:S01]  /*2e430*/  ENDCOLLECTIVE ;  /* 0x000000000000791b */ /* 0x003fe20003800000 */
.L_x_919:
[----:B------:R-:W-:Y:S01]  /*2e440*/  IMAD.MOV.U32 R2, RZ, RZ, R14 ;  /* 0x000000ffff027224 */ /* 0x000fe200078e000e */
[----:B------:R-:W-:Y:S06]  /*2e450*/  BRA `(.L_x_920) ;  /* 0xffffffac007c7947 */ /* 0x000fec000383ffff */
.L_x_774:
[----:B-1----:R1:W2:Y:S02]  /*2e460*/  SYNCS.PHASECHK.TRANS64.TRYWAIT P0, [R6+URZ+0x38860], R2 ;  /* 0x03886002060075a7 */ /* 0x0022a4000800017f */
[----:B--2---:R-:W-:Y:S05]  /*2e470*/  @!P0 NANOSLEEP.SYNCS 0x989680 ;  /* 0x009896800000895d */ /* 0x004fea0003900000 */
[----:B------:R-:W2:Y:S02]  /*2e480*/  @!P0 SYNCS.PHASECHK.TRANS64 P0, [R6+URZ+0x38860], R2 ;  /* 0x03886002060085a7 */ /* 0x000ea4000800007f */
[----:B--2---:R-:W-:Y:S05]  /*2e490*/  @!P0 BRA `(.L_x_774) ;  /* 0xfffffffc00f08947 */ /* 0x004fea000383ffff */
[----:B------:R-:W-:Y:S05]  /*2e4a0*/  BRA `(.L_x_921) ;  /* 0xffffffac00fc7947 */ /* 0x000fea000383ffff */
.L_x_775:
        /* <DEDUP_REMOVED lines=8> */
.L_x_923:
[----:B------:R-:W-:Y:S05]  /*2e530*/  BSYNC B1 ;  /* 0x0000000000017941 */ /* 0x000fea0003800000 */
.L_x_922:
        /* <DEDUP_REMOVED lines=9> */
.L_x_924:
[----:B------:R-:W-:Y:S01]  /*2e5d0*/  ULDC.64 UR4, c[0x0][0x208] ;  /* 0x0000820000047ab9 */ /* 0x000fe20000000a00 */
[----:B------:R-:W-:Y:S02]  /*2e5e0*/  IMAD.MOV.U32 R13, RZ, RZ, R19 ;  /* 0x000000ffff0d7224 */ /* 0x000fe400078e0013 */
[----:B------:R-:W-:Y:S02]  /*2e5f0*/  IMAD.MOV.U32 R12, RZ, RZ, 0x1 ;  /* 0x00000001ff0c7424 */ /* 0x000fe400078e00ff */
[----:B------:R-:W-:-:S05]  /*2e600*/  IMAD.MOV.U32 R2, RZ, RZ, R14 ;  /* 0x000000ffff027224 */ /* 0x000fca00078e000e */
        /* <DEDUP_REMOVED lines=16> */
.L_x_925:
[----:B------:R-:W-:Y:S02]  /*2e710*/  IMAD.MOV.U32 R13, RZ, RZ, R17 ;  /* 0x000000ffff0d7224 */ /* 0x000fe400078e0011 */
[----:B------:R-:W-:-:S07]  /*2e720*/  IMAD.MOV.U32 R3, RZ, RZ, R14 ;  /* 0x000000ffff037224 */ /* 0x000fce00078e000e */
[----:B------:R-:W-:Y:S05]  /*2e730*/  WARPSYNC.COLLECTIVE R15, `(.L_x_926) ;  /* 0x000000000f087348 */ /* 0x000fea0003c00000 */
[----:B------:R0:W1:Y:S02]  /*2e740*/  SHFL.IDX P6, R14, R13, R12, R11 ;  /* 0x0000000c0d0e7389 */ /* 0x00006400000c000b */
[----:B01----:R-:W-:Y:S01]  /*2e750*/  ENDCOLLECTIVE ;  /* 0x000000000000791b */ /* 0x003fe20003800000 */
.L_x_926:
[----:B------:R-:W-:Y:S01]  /*2e760*/  ULDC.64 UR4, c[0x0][0x208] ;  /* 0x0000820000047ab9 */ /* 0x000fe20000000a00 */
[----:B------:R-:W-:Y:S01]  /*2e770*/  MOV R13, R19 ;  /* 0x00000013000d7202 */ /* 0x000fe20000000f00 */
        /* <DEDUP_REMOVED lines=18> */
.L_x_927:
[----:B------:R-:W-:Y:S02]  /*2e8a0*/  IMAD.MOV.U32 R13, RZ, RZ, R17 ;  /* 0x000000ffff0d7224 */ /* 0x000fe400078e0011 */
[----:B------:R-:W-:-:S07]  /*2e8b0*/  IMAD.MOV.U32 R3, RZ, RZ, R14 ;  /* 0x000000ffff037224 */ /* 0x000fce00078e000e */
[----:B------:R-:W-:Y:S05]  /*2e8c0*/  WARPSYNC.COLLECTIVE R15, `(.L_x_928) ;  /* 0x000000000f087348 */ /* 0x000fea0003c00000 */
[----:B------:R0:W1:Y:S02]  /*2e8d0*/  SHFL.IDX P6, R14, R13, R12, R11 ;  /* 0x0000000c0d0e7389 */ /* 0x00006400000c000b */
[----:B01----:R-:W-:Y:S01]  /*2e8e0*/  ENDCOLLECTIVE ;  /* 0x000000000000791b */ /* 0x003fe20003800000 */
.L_x_928:
        /* <DEDUP_REMOVED lines=20> */
.L_x_929:
[----:B------:R-:W-:Y:S02]  /*2ea30*/  IMAD.MOV.U32 R13, RZ, RZ, R17 ;  /* 0x000000ffff0d7224 */ /* 0x000fe400078e0011 */
[----:B------:R-:W-:-:S07]  /*2ea40*/  IMAD.MOV.U32 R3, RZ, RZ, R14 ;  /* 0x000000ffff037224 */ /* 0x000fce00078e000e */
[----:B------:R-:W-:Y:S05]  /*2ea50*/  WARPSYNC.COLLECTIVE R15, `(.L_x_930) ;  /* 0x000000000f087348 */ /* 0x000fea0003c00000 */
[----:B------:R0:W1:Y:S02]  /*2ea60*/  SHFL.IDX P6, R14, R13, R12, R11 ;  /* 0x0000000c0d0e7389 */ /* 0x00006400000c000b */
[----:B01----:R-:W-:Y:S01]  /*2ea70*/  ENDCOLLECTIVE ;  /* 0x000000000000791b */ /* 0x003fe20003800000 */
.L_x_930:
        /* <DEDUP_REMOVED lines=20> */
.L_x_931:
[----:B------:R-:W-:Y:S02]  /*2ebc0*/  IMAD.MOV.U32 R13, RZ, RZ, R17 ;  /* 0x000000ffff0d7224 */ /* 0x000fe400078e0011 */
[----:B------:R-:W-:-:S07]  /*2ebd0*/  IMAD.MOV.U32 R19, RZ, RZ, R14 ;  /* 0x000000ffff137224 */ /* 0x000fce00078e000e */
[----:B------:R-:W-:Y:S05]  /*2ebe0*/  WARPSYNC.COLLECTIVE R15, `(.L_x_932) ;  /* 0x000000000f087348 */ /* 0x000fea0003c00000 */
[----:B------:R0:W1:Y:S02]  /*2ebf0*/  SHFL.IDX P6, R14, R13, R12, R11 ;  /* 0x0000000c0d0e7389 */ /* 0x00006400000c000b */
[----:B01----:R-:W-:Y:S01]  /*2ec00*/  ENDCOLLECTIVE ;  /* 0x000000000000791b */ /* 0x003fe20003800000 */
.L_x_932:
[----:B------:R-:W-:Y:S01]  /*2ec10*/  IMAD.MOV.U32 R2, RZ, RZ, R14 ;  /* 0x000000ffff027224 */ /* 0x000fe200078e000e */
[----:B------:R-:W-:Y:S06]  /*2ec20*/  BRA `(.L_x_933) ;  /* 0xffffffac00187947 */ /* 0x000fec000383ffff */
.L_x_783:
[----:B0-----:R0:W2:Y:S02]  /*2ec30*/  SYNCS.PHASECHK.TRANS64.TRYWAIT P0, [R4+URZ+0x38860], R3 ;  /* 0x03886003040075a7 */ /* 0x0010a4000800017f */
[----:B--2---:R-:W-:Y:S05]  /*2ec40*/  @!P0 NANOSLEEP.SYNCS 0x989680 ;  /* 0x009896800000895d */ /* 0x004fea0003900000 */
[----:B------:R-:W2:Y:S02]  /*2ec50*/  @!P0 SYNCS.PHASECHK.TRANS64 P0, [R4+URZ+0x38860], R3 ;  /* 0x03886003040085a7 */ /* 0x000ea4000800007f */
[----:B--2---:R-:W-:Y:S05]  /*2ec60*/  @!P0 BRA `(.L_x_783) ;  /* 0xfffffffc00f08947 */ /* 0x004fea000383ffff */
[----:B------:R-:W-:Y:S05]  /*2ec70*/  BRA `(.L_x_934) ;  /* 0xffffffb0004c7947 */ /* 0x000fea000383ffff */
.L_x_784:
        /* <DEDUP_REMOVED lines=8> */
.L_x_936:
[----:B------:R-:W-:Y:S05]  /*2ed00*/  BSYNC B0 ;  /* 0x0000000000007941 */ /* 0x000fea0003800000 */
.L_x_935:
[----:B------:R-:W-:Y:S01]  /*2ed10*/  IMAD.MOV.U32 R13, RZ, RZ, R17 ;  /* 0x000000ffff0d7224 */ /* 0x000fe200078e0011 */
[----:B------:R-:W-:Y:S01]  /*2ed20*/  MOV R11, 0x181f ;  /* 0x0000181f000b7802 */ /* 0x000fe20000000f00 */
[----:B------:R-:W-:Y:S01]  /*2ed30*/  IMAD.MOV.U32 R12, RZ, RZ, RZ ;  /* 0x000000ffff0c7224 */ /* 0x000fe200078e00ff */
[C---:B------:R-:W-:Y:S01]  /*2ed40*/  LOP3.LUT R0, R34.reuse, 0x40, RZ, 0xfc, !PT ;  /* 0x0000004022007812 */ /* 0x040fe200078efcff */
[----:B------:R-:W-:Y:S01]  /*2ed50*/  IMAD.MOV.U32 R15, RZ, RZ, -0x1 ;  /* 0xffffffffff0f7424 */ /* 0x000fe200078e00ff */
[C---:B------:R-:W-:Y:S01]  /*2ed60*/  LOP3.LUT R6, R34.reuse, 0x80, RZ, 0xfc, !PT ;  /* 0x0000008022067812 */ /* 0x040fe200078efcff */
[----:B------:R-:W-:Y:S02]  /*2ed70*/  IMAD.MOV.U32 R3, RZ, RZ, R14 ;  /* 0x000000ffff037224 */ /* 0x000fe400078e000e */
[----:B------:R-:W-:-:S07]  /*2ed80*/  IMAD.SHL.U32 R8, R34, 0x2, RZ ;  /* 0x0000000222087824 */ /* 0x000fce00078e00ff */
[----:B------:R-:W-:Y:S05]  /*2ed90*/  WARPSYNC.COLLECTIVE R15, `(.L_x_937) ;  /* 0x000000000f087348 */ /* 0x000fea0003c00000 */
[----:B------:R0:W1:Y:S02]  /*2eda0*/  SHFL.IDX P6, R14, R13, R12, R11 ;  /* 0x0000000c0d0e7389 */ /* 0x00006400000c000b */
[----:B01----:R-:W-:Y:S01]  /*2edb0*/  ENDCOLLECTIVE ;  /* 0x000000000000791b */ /* 0x003fe20003800000 */
.L_x_937:
[----:B------:R-:W-:Y:S01]  /*2edc0*/  ULDC UR4, c[0x0][0x2f4] ;  /* 0x0000bd0000047ab9 */ /* 0x000fe20000000800 */
[----:B------:R-:W-:Y:S01]  /*2edd0*/  ULDC.64 UR6, c[0x0][0x208] ;  /* 0x0000820000067ab9 */ /* 0x000fe20000000a00 */
[----:B------:R-:W-:Y:S02]  /*2ede0*/  ISETP.GE.AND P3, PT, R34, UR4, PT ;  /* 0x0000000422007c0c */ /* 0x000fe4000bf66270 */
[----:B------:R-:W-:Y:S01]  /*2edf0*/  ISETP.GE.AND P2, PT, R0, UR4, PT ;  /* 0x0000000400007c0c */ /* 0x000fe2000bf46270 */
[----:B------:R-:W-:Y:S01]  /*2ee00*/  IMAD R0, R7, 0x2, R16 ;  /* 0x0000000207007824 */ /* 0x000fe200078e0210 */
        /* <DEDUP_REMOVED lines=13> */
[----:B------:R-:W-:-:S04]  /*2eee0*/  ISETP.GE.AND P0, PT, R37, UR4, PT ;  /* 0x0000000425007c0c */ /* 0x000fc8000bf06270 */
[----:B------:R0:W-:Y:S01]  /*2eef0*/  LDGSTS.E.BYPASS.LTC128B.128 [R0+0x5400], desc[UR6][R2.64+0x100], !P4 ;  /* 0x0540010002007fae */ /* 0x0001e2000e101d46 */
[----:B------:R-:W-:-:S13]  /*2ef00*/  ISETP.LT.OR P4, PT, R5, 0x1, P0 ;  /* 0x000000010500780c */ /* 0x000fda0000781670 */
[----:B------:R0:W-:Y:S02]  /*2ef10*/  LDGSTS.E.BYPASS.LTC128B.128 [R0+0x7c00], desc[UR6][R2.64+0x180], !P4 ;  /* 0x07c0018002007fae */ /* 0x0001e4000e101d46 */
[----:B0-----:R-:W-:Y:S05]  /*2ef20*/  WARPSYNC.COLLECTIVE R15, `(.L_x_938) ;  /* 0x000000000f087348 */ /* 0x001fea0003c00000 */
[----:B------:R1:W2:Y:S02]  /*2ef30*/  SHFL.IDX P6, R14, R13, R12, R11 ;  /* 0x0000000c0d0e7389 */ /* 0x0002a400000c000b */
[----:B012---:R-:W-:Y:S01]  /*2ef40*/  ENDCOLLECTIVE ;  /* 0x000000000000791b */ /* 0x007fe20003800000 */
.L_x_938:
[----:B------:R-:W-:Y:S02]  /*2ef50*/  IMAD.MOV.U32 R13, RZ, RZ, R17 ;  /* 0x000000ffff0d7224 */ /* 0x000fe400078e0011 */
[----:B------:R-:W-:-:S07]  /*2ef60*/  IMAD.MOV.U32 R3, RZ, RZ, R14 ;  /* 0x000000ffff037224 */ /* 0x000fce00078e000e */
[----:B------:R-:W-:Y:S05]  /*2ef70*/  WARPSYNC.COLLECTIVE R15, `(.L_x_939) ;  /* 0x000000000f087348 */ /* 0x000fea0003c00000 */
[----:B------:R0:W1:Y:S02]  /*2ef80*/  SHFL.IDX P6, R14, R13, R12, R11 ;  /* 0x0000000c0d0e7389 */ /* 0x00006400000c000b */
[----:B01----:R-:W-:Y:S01]  /*2ef90*/  ENDCOLLECTIVE ;  /* 0x000000000000791b */ /* 0x003fe20003800000 */
.L_x_939:
[----:B------:R-:W-:Y:S01]  /*2efa0*/  ULDC.64 UR4, c[0x0][0x208] ;  /* 0x0000820000047ab9 */ /* 0x000fe20000000a00 */
[----:B------:R-:W-:Y:S02]  /*2efb0*/  IMAD.MOV.U32 R13, RZ, RZ, R19 ;  /* 0x000000ffff0d7224 */ /* 0x000fe400078e0013 */
        /* <DEDUP_REMOVED lines=17> */
.L_x_940:
[----:B------:R-:W-:Y:S02]  /*2f0d0*/  IMAD.MOV.U32 R13, RZ, RZ, R17 ;  /* 0x000000ffff0d7224 */ /* 0x000fe400078e0011 */
[----:B------:R-:W-:-:S07]  /*2f0e0*/  IMAD.MOV.U32 R7, RZ, RZ, R14 ;  /* 0x000000ffff077224 */ /* 0x000fce00078e000e */
[----:B------:R-:W-:Y:S05]  /*2f0f0*/  WARPSYNC.COLLECTIVE R15, `(.L_x_941) ;  /* 0x000000000f087348 */ /* 0x000fea0003c00000 */
[----:B------:R0:W1:Y:S02]  /*2f100*/  SHFL.IDX P6, R14, R13, R12, R11 ;  /* 0x0000000c0d0e7389 */ /* 0x00006400000c000b */
[----:B01----:R-:W-:Y:S01]  /*2f110*/  ENDCOLLECTIVE ;  /* 0x000000000000791b */ /* 0x003fe20003800000 */
.L_x_941:
        /* <DEDUP_REMOVED lines=19> */
.L_x_942:
[----:B------:R-:W-:Y:S02]  /*2f250*/  IMAD.MOV.U32 R13, RZ, RZ, R17 ;  /* 0x000000ffff0d7224 */ /* 0x000fe400078e0011 */
[----:B------:R-:W-:-:S07]  /*2f260*/  IMAD.MOV.U32 R3, RZ, RZ, R14 ;  /* 0x000000ffff037224 */ /* 0x000fce00078e000e */
[----:B------:R-:W-:Y:S05]  /*2f270*/  WARPSYNC.COLLECTIVE R15, `(.L_x_943) ;  /* 0x000000000f087348 */ /* 0x000fea0003c00000 */
[----:B------:R0:W1:Y:S02]  /*2f280*/  SHFL.IDX P6, R14, R13, R12, R11 ;  /* 0x0000000c0d0e7389 */ /* 0x00006400000c000b */
[----:B01----:R-:W-:Y:S01]  /*2f290*/  ENDCOLLECTIVE ;  /* 0x000000000000791b */ /* 0x003fe20003800000 */
.L_x_943:
        /* <DEDUP_REMOVED lines=19> */
.L_x_944:
[----:B------:R-:W-:Y:S02]  /*2f3d0*/  IMAD.MOV.U32 R13, RZ, RZ, R17 ;  /* 0x000000ffff0d7224 */ /* 0x000fe400078e0011 */
[----:B------:R-:W-:-:S07]  /*2f3e0*/  IMAD.MOV.U32 R19, RZ, RZ, R14 ;  /* 0x000000ffff137224 */ /* 0x000fce00078e000e */
[----:B------:R-:W-:Y:S05]  /*2f3f0*/  WARPSYNC.COLLECTIVE R15, `(.L_x_945) ;  /* 0x000000000f087348 */ /* 0x000fea0003c00000 */
[----:B------:R0:W1:Y:S02]  /*2f400*/  SHFL.IDX P6, R14, R13, R12, R11 ;  /* 0x0000000c0d0e7389 */ /* 0x00006400000c000b */
[----:B01----:R-:W-:Y:S01]  /*2f410*/  ENDCOLLECTIVE ;  /* 0x000000000000791b */ /* 0x003fe20003800000 */
.L_x_945:
[----:B------:R-:W-:Y:S05]  /*2f420*/  BRA `(.L_x_946) ;  /* 0xffffffac00707947 */ /* 0x000fea000383ffff */
.L_x_789:
[----:B------:R-:W-:Y:S01]  /*2f430*/  BSSY B0, `(.L_x_947) ;  /* 0x0000008000007945 */ /* 0x000fe20003800000 */
[----:B------:R-:W-:Y:S01]  /*2f440*/  MOV R13, R24 ;  /* 0x00000018000d7202 */ /* 0x000fe20000000f00 */
[----:B------:R-:W-:Y:S02]  /*2f450*/  IMAD.MOV.U32 R12, RZ, RZ, RZ ;  /* 0x000000ffff0c7224 */ /* 0x000fe400078e00ff */
[----:B------:R-:W-:Y:S02]  /*2f460*/  IMAD.MOV.U32 R11, RZ, RZ, 0x1f ;  /* 0x0000001fff0b7424 */ /* 0x000fe400078e00ff */
[----:B------:R-:W-:-:S07]  /*2f470*/  IMAD.MOV.U32 R15, RZ, RZ, -0x1 ;  /* 0xffffffffff0f7424 */ /* 0x000fce00078e00ff */
[----:B0-----:R-:W-:Y:S05]  /*2f480*/  WARPSYNC.COLLECTIVE R15, `(.L_x_948) ;  /* 0x000000000f087348 */ /* 0x001fea0003c00000 */
[----:B------:R1:W2:Y:S02]  /*2f490*/  SHFL.IDX P6, R14, R13, R12, R11 ;  /* 0x0000000c0d0e7389 */ /* 0x0002a400000c000b */
[----:B012---:R-:W-:Y:S01]  /*2f4a0*/  ENDCOLLECTIVE ;  /* 0x000000000000791b */ /* 0x007fe20003800000 */
.L_x_948:
[----:B------:R-:W-:Y:S05]  /*2f4b0*/  BSYNC B0 ;  /* 0x0000000000007941 */ /* 0x000fea0003800000 */
.L_x_947:
[----:B------:R-:W-:Y:S02]  /*2f4c0*/  IMAD.MOV.U32 R13, RZ, RZ, R24 ;  /* 0x000000ffff0d7224 */ /* 0x000fe400078e0018 */
[----:B------:R-:W-:Y:S02]  /*2f4d0*/  IMAD.MOV.U32 R12, RZ, RZ, 0x1 ;  /* 0x00000001ff0c7424 */ /* 0x000fe400078e00ff */
[----:B------:R-:W-:Y:S02]  /*2f4e0*/  IMAD.MOV.U32 R11, RZ, RZ, 0x1f ;  /* 0x0000001fff0b7424 */ /* 0x000fe400078e00ff */
[----:B------:R-:W-:Y:S02]  /*2f4f0*/  IMAD.MOV.U32 R15, RZ, RZ, -0x1 ;  /* 0xffffffffff0f7424 */ /* 0x000fe400078e00ff */
[----:B------:R-:W-:Y:S02]  /*2f500*/  IMAD.IADD R7, R27, 0x1, R9 ;  /* 0x000000011b077824 */ /* 0x000fe400078e0209 */
[----:B------:R-:W-:-:S07]  /*2f510*/  IMAD.MOV.U32 R0, RZ, RZ, R14 ;  /* 0x000000ffff007224 */ /* 0x000fce00078e000e */
[----:B------:R-:W-:Y:S05]  /*2f520*/  WARPSYNC.COLLECTIVE R15, `(.L_x_949) ;  /* 0x000000000f087348 */ /* 0x000fea0003c00000 */
[----:B------:R0:W1:Y:S02]  /*2f530*/  SHFL.IDX P6, R14, R13, R12, R11 ;  /* 0x0000000c0d0e7389 */ /* 0x00006400000c000b */
[----:B01----:R-:W-:Y:S01]  /*2f540*/  ENDCOLLECTIVE ;  /* 0x000000000000791b */ /* 0x003fe20003800000 */
.L_x_949:
[----:B------:R-:W-:Y:S01]  /*2f550*/  ULDC UR4, c[0x0][0xc3c] ;  /* 0x00030f0000047ab9 */ /* 0x000fe20000000800 */
[----:B------:R-:W-:Y:S01]  /*2f560*/  ULDC.64 UR6, c[0x0][0x208] ;  /* 0x0000820000067ab9 */ /* 0x000fe20000000a00 */
        /* <DEDUP_REMOVED lines=23> */
.L_x_950:
[----:B------:R-:W-:Y:S01]  /*2f6e0*/  IMAD.MOV.U32 R12, RZ, RZ, 0x2 ;  /* 0x00000002ff0c7424 */ /* 0x000fe200078e00ff */
[----:B------:R-:W-:-:S05]  /*2f6f0*/  SEL R14, R14, RZ, P1 ;  /* 0x000000ff0e0e7207 */ /* 0x000fca0000800000 */
[----:B------:R-:W-:-:S04]  /*2f700*/  IMAD.IADD R5, R13, 0x1, R14 ;  /* 0x000000010d057824 */ /* 0x000fc800078e020e */
[----:B------:R-:W-:-:S07]  /*2f710*/  IMAD.MOV.U32 R13, RZ, RZ, R5 ;  /* 0x000000ffff0d7224 */ /* 0x000fce00078e0005 */
[----:B------:R-:W-:Y:S05]  /*2f720*/  WARPSYNC.COLLECTIVE R15, `(.L_x_951) ;  /* 0x000000000f087348 */ /* 0x000fea0003c00000 */
[----:B------:R0:W1:Y:S02]  /*2f730*/  SHFL.UP P6, R14, R13, R12, R11 ;  /* 0x0400000c0d0e7389 */ /* 0x00006400000c000b */
[----:B01----:R-:W-:Y:S01]  /*2f740*/  ENDCOLLECTIVE ;  /* 0x000000000000791b */ /* 0x003fe20003800000 */
.L_x_951:
[----:B------:R-:W-:Y:S01]  /*2f750*/  IMAD.MOV.U32 R12, RZ, RZ, 0x4 ;  /* 0x00000004ff0c7424 */ /* 0x000fe200078e00ff */
[----:B------:R-:W-:-:S05]  /*2f760*/  SEL R2, R14, RZ, P2 ;  /* 0x000000ff0e027207 */ /* 0x000fca0001000000 */
[----:B------:R-:W-:-:S04]  /*2f770*/  IMAD.IADD R2, R5, 0x1, R2 ;  /* 0x0000000105027824 */ /* 0x000fc800078e0202 */
[----:B------:R-:W-:-:S07]  /*2f780*/  IMAD.MOV.U32 R13, RZ, RZ, R2 ;  /* 0x000000ffff0d7224 */ /* 0x000fce00078e0002 */
[----:B------:R-:W-:Y:S05]  /*2f790*/  WARPSYNC.COLLECTIVE R15, `(.L_x_952) ;  /* 0x000000000f087348 */ /* 0x000fea0003c00000 */
[----:B------:R0:W1:Y:S02]  /*2f7a0*/  SHFL.UP P6, R14, R13, R12, R11 ;  /* 0x0400000c0d0e7389 */ /* 0x00006400000c000b */
[----:B01----:R-:W-:Y:S01]  /*2f7b0*/  ENDCOLLECTIVE ;  /* 0x000000000000791b */ /* 0x003fe20003800000 */
.L_x_952:
[----:B------:R-:W-:Y:S02]  /*2f7c0*/  MOV R12, 0x8 ;  /* 0x00000008000c7802 */ /* 0x000fe40000000f00 */
[----:B------:R-:W-:-:S05]  /*2f7d0*/  SEL R3, R14, RZ, P3 ;  /* 0x000000ff0e037207 */ /* 0x000fca0001800000 */
[----:B------:R-:W-:-:S04]  /*2f7e0*/  IMAD.IADD R3, R2, 0x1, R3 ;  /* 0x0000000102037824 */ /* 0x000fc800078e0203 */
[----:B------:R-:W-:-:S07]  /*2f7f0*/  IMAD.MOV.U32 R13, RZ, RZ, R3 ;  /* 0x000000ffff0d7224 */ /* 0x000fce00078e0003 */
[----:B------:R-:W-:Y:S05]  /*2f800*/  WARPSYNC.COLLECTIVE R15, `(.L_x_953) ;  /* 0x000000000f087348 */ /* 0x000fea0003c00000 */
[----:B------:R0:W1:Y:S02]  /*2f810*/  SHFL.UP P6, R14, R13, R12, R11 ;  /* 0x0400000c0d0e7389 */ /* 0x00006400000c000b */
[----:B01----:R-:W-:Y:S01]  /*2f820*/  ENDCOLLECTIVE ;  /* 0x000000000000791b */ /* 0x003fe20003800000 */
.L_x_953:
[----:B------:R-:W-:Y:S01]  /*2f830*/  IMAD.MOV.U32 R12, RZ, RZ, 0x10 ;  /* 0x00000010ff0c7424 */ /* 0x000fe200078e00ff */
[----:B------:R-:W-:-:S05]  /*2f840*/  SEL R14, R14, RZ, P4 ;  /* 0x000000ff0e0e7207 */ /* 0x000fca0002000000 */
[----:B------:R-:W-:-:S04]  /*2f850*/  IMAD.IADD R5, R3, 0x1, R14 ;  /* 0x0000000103057824 */ /* 0x000fc800078e020e */
[----:B------:R-:W-:-:S07]  /*2f860*/  IMAD.MOV.U32 R13, RZ, RZ, R5 ;  /* 0x000000ffff0d7224 */ /* 0x000fce00078e0005 */
[----:B------:R-:W-:Y:S05]  /*2f870*/  WARPSYNC.COLLECTIVE R15, `(.L_x_954) ;  /* 0x000000000f087348 */ /* 0x000fea0003c00000 */
[----:B------:R0:W1:Y:S02]  /*2f880*/  SHFL.UP P6, R14, R13, R12, R11 ;  /* 0x0400000c0d0e7389 */ /* 0x00006400000c000b */
[----:B01----:R-:W-:Y:S01]  /*2f890*/  ENDCOLLECTIVE ;  /* 0x000000000000791b */ /* 0x003fe20003800000 */
.L_x_954:
        /* <DEDUP_REMOVED lines=8> */
.L_x_955:
[----:B------:R-:W-:Y:S05]  /*2f920*/  BRA `(.L_x_956) ;  /* 0xffffffac00947947 */ /* 0x000fea000383ffff */
.L_x_792:
[----:B------:R-:W-:Y:S01]  /*2f930*/  BSSY B0, `(.L_x_957) ;  /* 0x0000007000007945 */ /* 0x000fe20003800000 */
[----:B------:R-:W-:Y:S02]  /*2f940*/  IMAD.MOV.U32 R12, RZ, RZ, 0x1 ;  /* 0x00000001ff0c7424 */ /* 0x000fe400078e00ff */
[----:B------:R-:W-:Y:S02]  /*2f950*/  IMAD.MOV.U32 R11, RZ, RZ, RZ ;  /* 0x000000ffff0b7224 */ /* 0x000fe400078e00ff */
[----:B------:R-:W-:-:S07]  /*2f960*/  IMAD.MOV.U32 R15, RZ, RZ, -0x1 ;  /* 0xffffffffff0f7424 */ /* 0x000fce00078e00ff */
[----:B------:R-:W-:Y:S05]  /*2f970*/  WARPSYNC.COLLECTIVE R15, `(.L_x_958) ;  /* 0x000000000f087348 */ /* 0x000fea0003c00000 */
[----:B------:R0:W1:Y:S02]  /*2f980*/  SHFL.UP P6, R14, R13, R12, R11 ;  /* 0x0400000c0d0e7389 */ /* 0x00006400000c000b */
[----:B01----:R-:W-:Y:S01]  /*2f990*/  ENDCOLLECTIVE ;  /* 0x000000000000791b */ /* 0x003fe20003800000 */
.L_x_958:
[----:B------:R-:W-:Y:S05]  /*2f9a0*/  BSYNC B0 ;  /* 0x0000000000007941 */ /* 0x000fea0003800000 */
.L_x_957:
        /* <DEDUP_REMOVED lines=8> */
.L_x_959:
[----:B------:R-:W-:Y:S01]  /*2fa30*/  IMAD.MOV.U32 R12, RZ, RZ, 0x4 ;  /* 0x00000004ff0c7424 */ /* 0x000fe200078e00ff */
[----:B------:R-:W-:-:S05]  /*2fa40*/  SEL R2, R14, RZ, P2 ;  /* 0x000000ff0e027207 */ /* 0x000fca0001000000 */
[----:B------:R-:W-:-:S04]  /*2fa50*/  IMAD.IADD R2, R13, 0x1, R2 ;  /* 0x000000010d027824 */ /* 0x000fc800078e0202 */
[----:B------:R-:W-:-:S07]  /*2fa60*/  IMAD.MOV.U32 R13, RZ, RZ, R2 ;  /* 0x000000ffff0d7224 */ /* 0x000fce00078e0002 */
[----:B------:R-:W-:Y:S05]  /*2fa70*/  WARPSYNC.COLLECTIVE R15, `(.L_x_960) ;  /* 0x000000000f087348 */ /* 0x000fea0003c00000 */
[----:B------:R0:W1:Y:S02]  /*2fa80*/  SHFL.UP P6, R14, R13, R12, R11 ;  /* 0x0400000c0d0e7389 */ /* 0x00006400000c000b */
[----:B01----:R-:W-:Y:S01]  /*2fa90*/  ENDCOLLECTIVE ;  /* 0x000000000000791b */ /* 0x003fe20003800000 */
.L_x_960:
[----:B------:R-:W-:Y:S01]  /*2faa0*/  IMAD.MOV.U32 R12, RZ, RZ, 0x8 ;  /* 0x00000008ff0c7424 */ /* 0x000fe200078e00ff */
[----:B------:R-:W-:-:S05]  /*2fab0*/  SEL R3, R14, RZ, P3 ;  /* 0x000000ff0e037207 */ /* 0x000fca0001800000 */
[----:B------:R-:W-:-:S04]  /*2fac0*/  IMAD.IADD R3, R2, 0x1, R3 ;  /* 0x0000000102037824 */ /* 0x000fc800078e0203 */
[----:B------:R-:W-:-:S07]  /*2fad0*/  IMAD.MOV.U32 R13, RZ, RZ, R3 ;  /* 0x000000ffff0d7224 */ /* 0x000fce00078e0003 */
[----:B------:R-:W-:Y:S05]  /*2fae0*/  WARPSYNC.COLLECTIVE R15, `(.L_x_961) ;  /* 0x000000000f087348 */ /* 0x000fea0003c00000 */
[----:B------:R0:W1:Y:S02]  /*2faf0*/  SHFL.UP P6, R14, R13, R12, R11 ;  /* 0x0400000c0d0e7389 */ /* 0x00006400000c000b */
[----:B01----:R-:W-:Y:S01]  /*2fb00*/  ENDCOLLECTIVE ;  /* 0x000000000000791b */ /* 0x003fe20003800000 */
.L_x_961:
[----:B------:R-:W-:Y:S02]  /*2fb10*/  MOV R12, 0x10 ;  /* 0x00000010000c7802 */ /* 0x000fe40000000f00 */
[----:B------:R-:W-:-:S05]  /*2fb20*/  SEL R14, R14, RZ, P4 ;  /* 0x000000ff0e0e7207 */ /* 0x000fca0002000000 */
[----:B------:R-:W-:-:S04]  /*2fb30*/  IMAD.IADD R5, R3, 0x1, R14 ;  /* 0x0000000103057824 */ /* 0x000fc800078e020e */
[----:B------:R-:W-:-:S07]  /*2fb40*/  IMAD.MOV.U32 R13, RZ, RZ, R5 ;  /* 0x000000ffff0d7224 */ /* 0x000fce00078e0005 */
[----:B------:R-:W-:Y:S05]  /*2fb50*/  WARPSYNC.COLLECTIVE R15, `(.L_x_962) ;  /* 0x000000000f087348 */ /* 0x000fea0003c00000 */
[----:B------:R0:W1:Y:S02]  /*2fb60*/  SHFL.UP P6, R14, R13, R12, R11 ;  /* 0x0400000c0d0e7389 */ /* 0x00006400000c000b */
[----:B01----:R-:W-:Y:S01]  /*2fb70*/  ENDCOLLECTIVE ;  /* 0x000000000000791b */ /* 0x003fe20003800000 */
.L_x_962:
        /* <DEDUP_REMOVED lines=8> */
.L_x_963:
[----:B------:R-:W-:Y:S05]  /*2fc00*/  BRA `(.L_x_964) ;  /* 0xffffffac00847947 */ /* 0x000fea000383ffff */
.L_x_794:
[----:B------:R-:W-:Y:S01]  /*2fc10*/  BSSY B0, `(.L_x_965) ;  /* 0x0000006000007945 */ /* 0x000fe20003800000 */
[----:B------:R-:W-:Y:S01]  /*2fc20*/  PLOP3.LUT P6, PT, P6, PT, PT, 0x8, 0x0 ;  /* 0x000000000000781c */ /* 0x000fe200037ce170 */
[----:B------:R-:W-:-:S12]  /*2fc30*/  IMAD.MOV.U32 R15, RZ, RZ, -0x1 ;  /* 0xffffffffff0f7424 */ /* 0x000fd800078e00ff */
[----:B0-----:R-:W-:Y:S05]  /*2fc40*/  WARPSYNC.COLLECTIVE R15, `(.L_x_966) ;  /* 0x000000000f087348 */ /* 0x001fea0003c00000 */
[----:B------:R-:W-:Y:S01]  /*2fc50*/  VOTE.ANY R14, PT, P6 ;  /* 0x00000000000e7806 */ /* 0x000fe200030e0100 */
[----:B0-----:R-:W-:Y:S06]  /*2fc60*/  ENDCOLLECTIVE ;  /* 0x000000000000791b */ /* 0x001fec0003800000 */
.L_x_966:
[----:B------:R-:W-:Y:S05]  /*2fc70*/  BSYNC B0 ;  /* 0x0000000000007941 */ /* 0x000fea0003800000 */
.L_x_965:
[----:B------:R-:W-:Y:S02]  /*2fc80*/  IMAD.MOV.U32 R3, RZ, RZ, R14 ;  /* 0x000000ffff037224 */ /* 0x000fe400078e000e */
[----:B------:R-:W-:Y:S02]  /*2fc90*/  IMAD.MOV.U32 R13, RZ, RZ, R7 ;  /* 0x000000ffff0d7224 */ /* 0x000fe400078e0007 */
[----:B------:R-:W0:Y:S01]  /*2fca0*/  POPC R8, R3 ;  /* 0x0000000300087309 */ /* 0x000e220000000000 */
[----:B------:R-:W-:Y:S02]  /*2fcb0*/  IMAD.MOV.U32 R11, RZ, RZ, 0x1f ;  /* 0x0000001fff0b7424 */ /* 0x000fe400078e00ff */
[----:B------:R-:W-:Y:S02]  /*2fcc0*/  IMAD.MOV.U32 R15, RZ, RZ, -0x1 ;  /* 0xffffffffff0f7424 */ /* 0x000fe400078e00ff */
[----:B0-----:R-:W-:-:S07]  /*2fcd0*/  IMAD.MOV.U32 R12, RZ, RZ, R8 ;  /* 0x000000ffff0c7224 */ /* 0x001fce00078e0008 */
[----:B------:R-:W-:Y:S05]  /*2fce0*/  WARPSYNC.COLLECTIVE R15, `(.L_x_967) ;  /* 0x000000000f087348 */ /* 0x000fea0003c00000 */
[----:B------:R0:W1:Y:S02]  /*2fcf0*/  SHFL.IDX P6, R14, R13, R12, R11 ;  /* 0x0000000c0d0e7389 */ /* 0x00006400000c000b */
[----:B01----:R-:W-:Y:S01]  /*2fd00*/  ENDCOLLECTIVE ;  /* 0x000000000000791b */ /* 0x003fe20003800000 */
.L_x_967:
[----:B------:R-:W-:Y:S02]  /*2fd10*/  IMAD.MOV.U32 R13, RZ, RZ, R4 ;  /* 0x000000ffff0d7224 */ /* 0x000fe400078e0004 */
[----:B------:R-:W-:-:S07]  /*2fd20*/  IMAD.MOV.U32 R7, RZ, RZ, R14 ;  /* 0x000000ffff077224 */ /* 0x000fce00078e000e */
[----:B------:R-:W-:Y:S05]  /*2fd30*/  WARPSYNC.COLLECTIVE R15, `(.L_x_968) ;  /* 0x000000000f087348 */ /* 0x000fea0003c00000 */
[----:B------:R0:W1:Y:S02]  /*2fd40*/  SHFL.IDX P6, R14, R13, R12, R11 ;  /* 0x0000000c0d0e7389 */ /* 0x00006400000c000b */
[----:B01----:R-:W-:Y:S01]  /*2fd50*/  ENDCOLLECTIVE ;  /* 0x000000000000791b */ /* 0x003fe20003800000 */
.L_x_968:
[----:B------:R-:W-:Y:S01]  /*2fd60*/  IMAD.MOV.U32 R4, RZ, RZ, R14 ;  /* 0x000000ffff047224 */ /* 0x000fe200078e000e */
[----:B------:R-:W-:Y:S06]  /*2fd70*/  BRA `(.L_x_969) ;  /* 0xffffffac00647947 */ /* 0x000fec000383ffff */
.L_x_796:
[----:B------:R-:W-:Y:S01]  /*2fd80*/  BSSY B0, `(.L_x_970) ;  /* 0x0000007000007945 */ /* 0x000fe20003800000 */
[----:B------:R-:W-:Y:S02]  /*2fd90*/  IMAD.MOV.U32 R13, RZ, RZ, R2 ;  /* 0x000000ffff0d7224 */ /* 0x000fe400078e0002 */
[----:B------:R-:W-:Y:S02]  /*2fda0*/  IMAD.MOV.U32 R11, RZ, RZ, 0x1f ;  /* 0x0000001fff0b7424 */ /* 0x000fe400078e00ff */
[----:B------:R-:W-:-:S07]  /*2fdb0*/  IMAD.MOV.U32 R15, RZ, RZ, -0x1 ;  /* 0xffffffffff0f7424 */ /* 0x000fce00078e00ff */
[----:B0123--:R-:W-:Y:S05]  /*2fdc0*/  WARPSYNC.COLLECTIVE R15, `(.L_x_971) ;  /* 0x000000000f087348 */ /* 0x00ffea0003c00000 */
[----:B------:R4:W0:Y:S02]  /*2fdd0*/  SHFL.IDX P6, R14, R13, R12, R11 ;  /* 0x0000000c0d0e7389 */ /* 0x00082400000c000b */
[----:B01234-:R-:W-:Y:S01]  /*2fde0*/  ENDCOLLECTIVE ;  /* 0x000000000000791b */ /* 0x01ffe20003800000 */
.L_x_971:
[----:B------:R-:W-:Y:S05]  /*2fdf0*/  BSYNC B0 ;  /* 0x0000000000007941 */ /* 0x000fea0003800000 */
.L_x_970:
[----:B------:R-:W-:Y:S01]  /*2fe00*/  IMAD.MOV.U32 R6, RZ, RZ, R14 ;  /* 0x000000ffff067224 */ /* 0x000fe200078e000e */
[----:B------:R-:W-:Y:S06]  /*2fe10*/  BRA `(.L_x_795) ;  /* 0xffffffac00547947 */ /* 0x000fec000383ffff */
.L_x_800:
[----:B-1----:R1:W3:Y:S02]  /*2fe20*/  SYNCS.PHASECHK.TRANS64.TRYWAIT P0, [R5+URZ+0x38820], R0 ;  /* 0x03882000050075a7 */ /* 0x0022e4000800017f */
[----:B---3--:R-:W-:Y:S05]  /*2fe30*/  @!P0 NANOSLEEP.SYNCS 0x989680 ;  /* 0x009896800000895d */ /* 0x008fea0003900000 */
[----:B------:R-:W3:Y:S02]  /*2fe40*/  @!P0 SYNCS.PHASECHK.TRANS64 P0, [R5+URZ+0x38820], R0 ;  /* 0x03882000050085a7 */ /* 0x000ee4000800007f */
[----:B---3--:R-:W-:Y:S05]  /*2fe50*/  @!P0 BRA `(.L_x_800) ;  /* 0xfffffffc00f08947 */ /* 0x008fea000383ffff */
[----:B------:R-:W-:Y:S05]  /*2fe60*/  BRA `(.L_x_972) ;  /* 0xffffffb000ac7947 */ /* 0x000fea000383ffff */
.L_x_801:
        /* <DEDUP_REMOVED lines=11> */
.L_x_974:
[----:B------:R-:W-:Y:S05]  /*2ff20*/  BSYNC B0 ;  /* 0x0000000000007941 */ /* 0x000fea0003800000 */
.L_x_973:
[----:B------:R-:W-:Y:S05]  /*2ff30*/  BRA `(.L_x_975) ;  /* 0xffffffb000947947 */ /* 0x000fea000383ffff */
.L_x_802:
[----:B------:R-:W-:Y:S01]  /*2ff40*/  BSSY B0, `(.L_x_976) ;  /* 0x0000006000007945 */ /* 0x000fe20003800000 */
[----:B------:R-:W-:-:S07]  /*2ff50*/  IMAD.MOV.U32 R15, RZ, RZ, -0x1 ;  /* 0xffffffffff0f7424 */ /* 0x000fce00078e00ff */
[----:B012---:R-:W-:Y:S05]  /*2ff60*/  WARPSYNC.COLLECTIVE R15, `(.L_x_977) ;  /* 0x000000000f0c7348 */ /* 0x007fea0003c00000 */
[----:B------:R-:W-:Y:S02]  /*2ff70*/  ELECT P6, UR62, PT ;  /* 0x00000000003e782f */ /* 0x000fe400038c0000 */
[----:B------:R-:W-:Y:S01]  /*2ff80*/  MOV R14, UR62 ;  /* 0x0000003e000e7c02 */ /* 0x000fe20008000f00 */
[----:B012---:R-:W-:Y:S10]  /*2ff90*/  ENDCOLLECTIVE ;  /* 0x000000000000791b */ /* 0x007ff40003800000 */
.L_x_977:
[----:B------:R-:W-:Y:S05]  /*2ffa0*/  BSYNC B0 ;  /* 0x0000000000007941 */ /* 0x000fea0003800000 */
.L_x_976:
[----:B------:R-:W-:Y:S05]  /*2ffb0*/  BRA `(.L_x_978) ;  /* 0xffffffb000887947 */ /* 0x000fea000383ffff */
.L_x_804:
[----:B-1----:R1:W3:Y:S02]  /*2ffc0*/  SYNCS.PHASECHK.TRANS64.TRYWAIT P1, [R3+URZ+0x38840], R2 ;  /* 0x03884002030075a7 */ /* 0x0022e4000802017f */
[----:B---3--:R-:W-:Y:S05]  /*2ffd0*/  @!P1 NANOSLEEP.SYNCS 0x989680 ;  /* 0x009896800000995d */ /* 0x008fea0003900000 */
[----:B------:R-:W3:Y:S02]  /*2ffe0*/  @!P1 SYNCS.PHASECHK.TRANS64 P1, [R3+URZ+0x38840], R2 ;  /* 0x03884002030095a7 */ /* 0x000ee4000802007f */
[----:B---3--:R-:W-:Y:S05]  /*2fff0*/  @!P1 BRA `(.L_x_804) ;  /* 0xfffffffc00f09947 */ /* 0x008fea000383ffff */
[----:B------:R-:W-:Y:S05]  /*30000*/  BRA `(.L_x_979) ;  /* 0xffffffb000a87947 */ /* 0x000fea000383ffff */
.L_x_806:
[----:B---3--:R3:W4:Y:S02]  /*30010*/  SYNCS.PHASECHK.TRANS64.TRYWAIT P1, [R23+URZ+0x38840], R0 ;  /* 0x03884000170075a7 */ /* 0x008724000802017f */
[----:B----4-:R-:W-:Y:S05]  /*30020*/  @!P1 NANOSLEEP.SYNCS 0x989680 ;  /* 0x009896800000995d */ /* 0x010fea0003900000 */
[----:B------:R-:W4:Y:S02]  /*30030*/  @!P1 SYNCS.PHASECHK.TRANS64 P1, [R23+URZ+0x38840], R0 ;  /* 0x03884000170095a7 */ /* 0x000f24000802007f */
[----:B----4-:R-:W-:Y:S05]  /*30040*/  @!P1 BRA `(.L_x_806) ;  /* 0xfffffffc00f09947 */ /* 0x010fea000383ffff */
[----:B------:R-:W-:Y:S05]  /*30050*/  BRA `(.L_x_980) ;  /* 0xffffffb000b47947 */ /* 0x000fea000383ffff */
.L_x_808:
[----:B----4-:R4:W0:Y:S02]  /*30060*/  SYNCS.PHASECHK.TRANS64.TRYWAIT P1, [R3+URZ+0x38860], R2 ;  /* 0x03886002030075a7 */ /* 0x010824000802017f */
[----:B0-----:R-:W-:Y:S05]  /*30070*/  @!P1 NANOSLEEP.SYNCS 0x989680 ;  /* 0x009896800000995d */ /* 0x001fea0003900000 */
[----:B------:R-:W0:Y:S02]  /*30080*/  @!P1 SYNCS.PHASECHK.TRANS64 P1, [R3+URZ+0x38860], R2 ;  /* 0x03886002030095a7 */ /* 0x000e24000802007f */
[----:B0-----:R-:W-:Y:S05]  /*30090*/  @!P1 BRA `(.L_x_808) ;  /* 0xfffffffc00f09947 */ /* 0x001fea000383ffff */
[----:B------:R-:W-:Y:S05]  /*300a0*/  BRA `(.L_x_981) ;  /* 0xffffffb000b07947 */ /* 0x000fea000383ffff */
.L_x_982:
        /* <DEDUP_REMOVED lines=13> */
.L_x_15957:


//--------------------- .text._ZN7cutlass13device_kernelIN5flash11enable_sm90INS1_16FlashAttnFwdSm90INS1_25CollectiveMainloopFwdSm90ILi2EN4cute5tupleIJNS5_1CILi1EEES8_S8_EEENS6_IJNS7_ILi128EEENS7_ILi64EEENS7_ILi256EEEEEELi256ENS_10bfloat16_tEfNS_4arch4Sm90ELb0ELb1ELb1ELb0ELb1ELb0ELb0ELb1ELb1ELb1ELb1ELb0EEENS1_21CollectiveEpilogueFwdINS6_IJSA_SC_SB_EEES9_SE_SG_Li256ELb0ELb1ELb1ELb0EEENS1_19SingleTileSchedulerILb0ELb1ELb1ELi128EEEEEEEEEvNT_6ParamsE --------------------------
	.section	.text._ZN7cutlass13device_kernelIN5flash11enable_sm90INS1_16FlashAttnFwdSm90INS1_25CollectiveMainloopFwdSm90ILi2EN4cute5tupleIJNS5_1CILi1EEES8_S8_EEENS6_IJNS7_ILi128EEENS7_ILi64EEENS7_ILi256EEEEEELi256ENS_10bfloat16_tEfNS_4arch4Sm90ELb0ELb1ELb1ELb0ELb1ELb0ELb0ELb1ELb1ELb1ELb1ELb0EEENS1_21CollectiveEpilogueFwdINS6_IJSA_SC_SB_EEES9_SE_SG_Li256ELb0ELb1ELb1ELb0EEENS1_19SingleTileSchedulerILb0ELb1ELb1ELi128EEEEEEEEEvNT_6ParamsE,"ax",@progbits
	.align	128
.text._ZN7cutlass13device_kernelIN5flash11enable_sm90INS1_16FlashAttnFwdSm90INS1_25CollectiveMainloopFwdSm90ILi2EN4cute5tupleIJNS5_1CILi1EEES8_S8_EEENS6_IJNS7_ILi128EEENS7_ILi64EEENS7_ILi256EEEEEELi256ENS_10bfloat16_tEfNS_4arch4Sm90ELb0ELb1ELb1ELb0ELb1ELb0ELb0ELb1ELb1ELb1ELb1ELb0EEENS1_21CollectiveEpilogueFwdINS6_IJSA_SC_SB_EEES9_SE_SG_Li256ELb0ELb1ELb1ELb0EEENS1_19SingleTileSchedulerILb0ELb1ELb1ELi128EEEEEEEEEvNT_6ParamsE:
        .type           _ZN7cutlass13device_kernelIN5flash11enable_sm90INS1_16FlashAttnFwdSm90INS1_25CollectiveMainloopFwdSm90ILi2EN4cute5tupleIJNS5_1CILi1EEES8_S8_EEENS6_IJNS7_ILi128EEENS7_ILi64EEENS7_ILi256EEEEEELi256ENS_10bfloat16_tEfNS_4arch4Sm90ELb0ELb1ELb1ELb0ELb1ELb0ELb0ELb1ELb1ELb1ELb1ELb0EEENS1_21CollectiveEpilogueFwdINS6_IJSA_SC_SB_EEES9_SE_SG_Li256ELb0ELb1ELb1ELb0EEENS1_19SingleTileSchedulerILb0ELb1ELb1ELi128EEEEEEEEEvNT_6ParamsE,@function
        .size           _ZN7cutlass13device_kernelIN5flash11enable_sm90INS1_16FlashAttnFwdSm90INS1_25CollectiveMainloopFwdSm90ILi2EN4cute5tupleIJNS5_1CILi1EEES8_S8_EEENS6_IJNS7_ILi128EEENS7_ILi64EEENS7_ILi256EEEEEELi256ENS_10bfloat16_tEfNS_4arch4Sm90ELb0ELb1ELb1ELb0ELb1ELb0ELb0ELb1ELb1ELb1ELb1ELb0EEENS1_21CollectiveEpilogueFwdINS6_IJSA_SC_SB_EEES9_SE_SG_Li256ELb0ELb1ELb1ELb0EEENS1_19SingleTileSchedulerILb0ELb1ELb1ELi128EEEEEEEEEvNT_6ParamsE,(.L_x_15958 - _ZN7cutlass13device_kernelIN5flash11enable_sm90INS1_16FlashAttnFwdSm90INS1_25CollectiveMainloopFwdSm90ILi2EN4cute5tupleIJNS5_1CILi1EEES8_S8_EEENS6_IJNS7_ILi128EEENS7_ILi64EEENS7_ILi256EEEEEELi256ENS_10bfloat16_tEfNS_4arch4Sm90ELb0ELb1ELb1ELb0ELb1ELb0ELb0ELb1ELb1ELb1ELb1ELb0EEENS1_21CollectiveEpilogueFwdINS6_IJSA_SC_SB_EEES9_SE_SG_Li256ELb0ELb1ELb1ELb0EEENS1_19SingleTileSchedulerILb0ELb1ELb1ELi128EEEEEEEEEvNT_6ParamsE)
        .other          _ZN7cutlass13device_kernelIN5flash11enable_sm90INS1_16FlashAttnFwdSm90INS1_25CollectiveMainloopFwdSm90ILi2EN4cute5tupleIJNS5_1CILi1EEES8_S8_EEENS6_IJNS7_ILi128EEENS7_ILi64EEENS7_ILi256EEEEEELi256ENS_10bfloat16_tEfNS_4arch4Sm90ELb0ELb1ELb1ELb0ELb1ELb0ELb0ELb1ELb1ELb1ELb1ELb0EEENS1_21CollectiveEpilogueFwdINS6_IJSA_SC_SB_EEES9_SE_SG_Li256ELb0ELb1ELb1ELb0EEENS1_19SingleTileSchedulerILb0ELb1ELb1ELi128EEEEEEEEEvNT_6ParamsE,@"STO_CUDA_ENTRY STV_DEFAULT"
_ZN7cutlass13device_kernelIN5flash11enable_sm90INS1_16FlashAttnFwdSm90INS1_25CollectiveMainloopFwdSm90ILi2EN4cute5tupleIJNS5_1CILi1EEES8_S8_EEENS6_IJNS7_ILi128EEENS7_ILi64EEENS7_ILi256EEEEEELi256ENS_10bfloat16_tEfNS_4arch4Sm90ELb0ELb1ELb1ELb0ELb1ELb0ELb0ELb1ELb1ELb1ELb1ELb0EEENS1_21CollectiveEpilogueFwdINS6_IJSA_SC_SB_EEES9_SE_SG_Li256ELb0ELb1ELb1ELb0EEENS1_19SingleTileSchedulerILb0ELb1ELb1ELi128EEEEEEEEEvNT_6ParamsE:
        /* <DEDUP_REMOVED lines=45> */
.L_x_983:
        /* <DEDUP_REMOVED lines=22> */
.L_x_984:
        /* <DEDUP_REMOVED lines=18> */
.L_x_985:
        /* <DEDUP_REMOVED lines=22> */
.L_x_986:
        /* <DEDUP_REMOVED lines=23> */
.L_x_987:
[----:B------:R-:W-:Y:S01]  /*0820*/  UISETP.NE.AND UP0, UPT, UR9, URZ, UPT ;  /* 0x0000003f0900728c */ /* 0x000fe2000bf05270 */
[----:B------:R-:W-:Y:S01]  /*0830*/  NOP ;  /* 0x0000000000007918 */ /* 0x000fe20000000000 */
[----:B0-----:R-:W-:Y:S01]  /*0840*/  UMOV UR4, 0x1 ;  /* 0x0000000100047882 */ /* 0x001fe20000000000 */
[----:B------:R-:W-:Y:S01]  /*0850*/  ULDC.64 UR60, c[0x0][0x208] ;  /* 0x00008200003c7ab9 */ /* 0x000fe20000000a00 */
[----:B------:R-:W-:Y:S01]  /*0860*/  USEL UR4, UR4, 0x2, !UP0 ;  /* 0x0000000204047887 */ /* 0x000fe2000c000000 */
[----:B------:R-:W-:Y:S01]  /*0870*/  BSSY B6, `(.L_x_988) ;  /* 0x000138e000067945 */ /* 0x000fe20003800000 */
[----:B-1234-:R-:W-:Y:S01]  /*0880*/  BAR.SYNC.DEFER_BLOCKING 0x0 ;  /* 0x0000000000007b1d */ /* 0x01efe20000010000 */
[----:B------:R-:W-:-:S03]  /*0890*/  PLOP3.LUT P0, PT, PT, PT, UP0, 0x80, 0x0 ;  /* 0x000000000000781c */ /* 0x000fc60003f0f008 */
[----:B------:R-:W-:-:S05]  /*08a0*/  IMAD.U32 R2, RZ, RZ, UR4 ;  /* 0x00000004ff027e24 */ /* 0x000fca000f8e00ff */
[----:B------:R0:W-:Y:S05]  /*08b0*/  STL [R1+0x4], R2 ;  /* 0x0000040201007387 */ /* 0x0001ea0000100800 */
[----:B------:R-:W-:Y:S05]  /*08c0*/  @!P0 BRA `(.L_x_989) ;  /* 0x000000f800908947 */ /* 0x000fea0003800000 */
.L_x_990:
        /* <DEDUP_REMOVED lines=14> */
[----:B------:R-:W-:Y:S01]  /*09b0*/  IMAD.U32 R0, RZ, RZ, UR10 ;  /* 0x0000000aff007e24 */ /* 0x000fe2000f8e00ff */
[----:B--2---:R-:W-:Y:S01]  /*09c0*/  ISETP.LE.AND P0, PT, RZ, UR8, PT ;  /* 0x00000008ff007c0c */ /* 0x004fe2000bf03270 */
[----:B------:R-:W-:-:S03]  /*09d0*/  UIADD3 UR4, -UR10, URZ, URZ ;  /* 0x0000003f0a047290 */ /* 0x000fc6000fffe13f */
[----:B------:R1:W-:Y:S01]  /*09e0*/  STL [R1], R0 ;  /* 0x0000000001007387 */ /* 0x0003e20000100800 */
[----:B------:R-:W-:-:S08]  /*09f0*/  UIMAD UR6, UR7, UR4, UR6 ;  /* 0x00000004070672a4 */ /* 0x000fd0000f8e0206 */
[----:B------:R-:W-:Y:S05]  /*0a00*/  @!P0 BRA `(.L_x_991) ;  /* 0x0000013400d08947 */ /* 0x000fea0003800000 */
[----:B0-----:R-:W0:Y:S01]  /*0a10*/  LDC.64 R2, c[0x0][0x418] ;  /* 0x00010600ff027b82 */ /* 0x001e220000000a00 */
[----:B------:R-:W-:Y:S01]  /*0a20*/  ULDC UR4, c[0x0][0x448] ;  /* 0x0001120000047ab9 */ /* 0x000fe20000000800 */
[----:B------:R-:W-:Y:S01]  /*0a30*/  VIADD R19, R26, 0xffffff80 ;  /* 0xffffff801a137836 */ /* 0x000fe20000000000 */
[----:B------:R-:W-:-:S04]  /*0a40*/  UISETP.NE.AND UP0, UPT, UR4, 0x1, UPT ;  /* 0x000000010400788c */ /* 0x000fc8000bf05270 */
[----:B------:R-:W-:Y:S01]  /*0a50*/  UP2UR UR4, UPR, URZ, 0x1 ;  /* 0x000000013f047883 */ /* 0x000fe20008000000 */
[----:B------:R-:W1:Y:S05]  /*0a60*/  LDC R18, c[0x0][0x288] ;  /* 0x0000a200ff127b82 */ /* 0x000e6a0000000800 */
[----:B------:R-:W-:Y:S01]  /*0a70*/  MOV R23, UR4 ;  /* 0x0000000400177c02 */ /* 0x000fe20008000f00 */
[----:B------:R-:W-:Y:S01]  /*0a80*/  @UP0 ULDC UR9, c[0x0][0x44c] ;  /* 0x0001130000090ab9 */ /* 0x000fe20000000800 */
[----:B------:R-:W-:Y:S01]  /*0a90*/  @UP0 ULDC UR11, c[0x0][0x450] ;  /* 0x00011400000b0ab9 */ /* 0x000fe20000000800 */
[----:B------:R-:W2:Y:S01]  /*0aa0*/  LDC R17, c[0x0][0x424] ;  /* 0x00010900ff117b82 */ /* 0x000ea20000000800 */
[----:B------:R-:W-:-:S07]  /*0ab0*/  ULDC.64 UR4, c[0x0][0x9e0] ;  /* 0x0002780000047ab9 */ /* 0x000fce0000000a00 */
[----:B------:R-:W3:Y:S01]  /*0ac0*/  S2UR UR38, SR_CTAID.X ;  /* 0x00000000002679c3 */ /* 0x000ee20000002500 */
[----:B0-----:R-:W-:-:S04]  /*0ad0*/  ISETP.NE.U32.AND P0, PT, R2, RZ, PT ;  /* 0x000000ff0200720c */ /* 0x001fc80003f05070 */
[----:B------:R-:W-:-:S03]  /*0ae0*/  ISETP.NE.AND.EX P0, PT, R3, RZ, PT, P0 ;  /* 0x000000ff0300720c */ /* 0x000fc60003f05300 */
[----:B------:R-:W0:Y:S01]  /*0af0*/  LDC R4, c[0x0][0x2f0] ;  /* 0x0000bc00ff047b82 */ /* 0x000e220000000800 */
[----:B-1----:R-:W-:Y:S02]  /*0b00*/  IADD3 R0, -R18, 0x1, RZ ;  /* 0x0000000112007810 */ /* 0x002fe40007ffe1ff */
[----:B--2---:R-:W-:Y:S01]  /*0b10*/  SEL R17, R17, 0x1, P0 ;  /* 0x0000000111117807 */ /* 0x004fe20000000000 */
[----:B---3--:R-:W-:-:S04]  /*0b20*/  USHF.L.U32 UR38, UR38, 0x7, URZ ;  /* 0x0000000726267899 */ /* 0x008fc8000800063f */
[----:B------:R-:W-:Y:S02]  /*0b30*/  @UP0 UIADD3 UR8, UR38, 0x7f, URZ ;  /* 0x0000007f26080890 */ /* 0x000fe4000fffe03f */
[----:B------:R-:W-:Y:S01]  /*0b40*/  UIADD3 UR7, UR38, 0x7f, URZ ;  /* 0x0000007f26077890 */ /* 0x000fe2000fffe03f */
[----:B0-----:R-:W-:Y:S01]  /*0b50*/  IMAD R0, R17, R4, R0 ;  /* 0x0000000411007224 */ /* 0x001fe200078e0200 */
[----:B------:R-:W-:-:S04]  /*0b60*/  UIMAD.WIDE.U32 UR8, UR8, UR9, URZ ;  /* 0x00000009080872a5 */ /* 0x000fc8000f8e003f */
[----:B------:R-:W-:Y:S01]  /*0b70*/  R2UR UR10, R0 ;  /* 0x00000000000a72ca */ /* 0x000fe200000e0000 */
[----:B------:R-:W-:Y:S02]  /*0b80*/  @UP0 USHF.R.U32.HI UR7, URZ, UR11, UR9 ;  /* 0x0000000b3f070299 */ /* 0x000fe40008011609 */
[----:B------:R-:W-:-:S04]  /*0b90*/  UISETP.GE.AND UP0, UPT, UR5, 0x1, UPT ;  /* 0x000000010500788c */ /* 0x000fc8000bf06270 */
[----:B------:R-:W-:Y:S02]  /*0ba0*/  UP2UR UR8, UPR, URZ, 0x1 ;  /* 0x000000013f087883 */ /* 0x000fe40008000000 */
[----:B------:R-:W-:-:S04]  /*0bb0*/  PLOP3.LUT P0, PT, PT, PT, UP0, 0x40, 0x0 ;  /* 0x000000000000781c */ /* 0x000fc80003f0e808 */
[----:B------:R-:W-:Y:S01]  /*0bc0*/  UIADD3 UR7, UR10, UR7, URZ ;  /* 0x000000070a077290 */ /* 0x000fe2000fffe03f */
[----:B------:R-:W-:-:S03]  /*0bd0*/  IMAD.U32 R22, RZ, RZ, UR8 ;  /* 0x00000008ff167e24 */ /* 0x000fc6000f8e00ff */
[----:B------:R-:W-:-:S06]  /*0be0*/  UIADD3 UR4, UR7, UR4, URZ ;  /* 0x0000000407047290 */ /* 0x000fcc000fffe03f */
[----:B------:R-:W-:Y:S01]  /*0bf0*/  IMAD.U32 R0, RZ, RZ, UR4 ;  /* 0x00000004ff007e24 */ /* 0x000fe2000f8e00ff */
[----:B------:R-:W-:Y:S06]  /*0c00*/  @P0 BRA `(.L_x_992) ;  /* 0x0000000000400947 */ /* 0x000fec0003800000 */
[----:B------:R-:W-:Y:S01]  /*0c10*/  ISETP.LT.AND P0, PT, RZ, UR7, PT ;  /* 0x00000007ff007c0c */ /* 0x000fe2000bf01270 */
[----:B------:R-:W-:-:S12]  /*0c20*/  UIADD3 UR4, UR7, -0x1, URZ ;  /* 0xffffffff07047890 */ /* 0x000fd8000fffe03f */
[----:B------:R-:W-:Y:S05]  /*0c30*/  @P0 BRA `(.L_x_993) ;  /* 0x00000000001c0947 */ /* 0x000fea0003800000 */
[----:B------:R-:W-:Y:S02]  /*0c40*/  UISETP.NE.AND UP0, UPT, UR5, 0x1, UPT ;  /* 0x000000010500788c */ /* 0x000fe4000bf05270 */
[----:B------:R-:W-:-:S09]  /*0c50*/  UIADD3 UR4, -UR7, URZ, URZ ;  /* 0x0000003f07047290 */ /* 0x000fd2000fffe13f */
[----:B------:R-:W-:Y:S02]  /*0c60*/  @UP0 ULDC.64 UR10, c[0x0][0x9e8] ;  /* 0x00027a00000a0ab9 */ /* 0x000fe40000000a00 */
[----:B------:R-:W-:-:S04]  /*0c70*/  UIMAD.WIDE.U32 UR8, UR4, UR10, URZ ;  /* 0x0000000a040872a5 */ /* 0x000fc8000f8e003f */
[----:B------:R-:W-:-:S04]  /*0c80*/  @UP0 USHF.R.U32.HI UR4, URZ, UR11, UR9 ;  /* 0x0000000b3f040299 */ /* 0x000fc80008011609 */
[----:B------:R-:W-:Y:S01]  /*0c90*/  ULOP3.LUT UR4, URZ, UR4, URZ, 0x33, !UPT ;  /* 0x000000043f047292 */ /* 0x000fe2000f8e333f */
[----:B------:R-:W-:Y:S11]  /*0ca0*/  BRA `(.L_x_994) ;  /* 0x0000000000107947 */ /* 0x000ff60003800000 */
.L_x_993:
[----:B------:R-:W-:-:S11]  /*0cb0*/  UISETP.NE.AND UP0, UPT, UR5, 0x1, UPT ;  /* 0x000000010500788c */ /* 0x000fd6000bf05270 */
[----:B------:R-:W-:Y:S02]  /*0cc0*/  @UP0 ULDC.64 UR10, c[0x0][0x9e8] ;  /* 0x00027a00000a0ab9 */ /* 0x000fe40000000a00 */
[----:B------:R-:W-:-:S04]  /*0cd0*/  UIMAD.WIDE.U32 UR8, UR4, UR10, URZ ;  /* 0x0000000a040872a5 */ /* 0x000fc8000f8e003f */
[----:B------:R-:W-:-:S12]  /*0ce0*/  @UP0 USHF.R.U32.HI UR4, URZ, UR11, UR9 ;  /* 0x0000000b3f040299 */ /* 0x000fd80008011609 */
.L_x_994:
[----:B------:R-:W-:-:S06]  /*0cf0*/  UIMAD UR4, UR4, UR5, UR5 ;  /* 0x00000005040472a4 */ /* 0x000fcc000f8e0205 */
[----:B------:R-:W-:-:S07]  /*0d00*/  VIMNMX R0, R0, UR4, PT ;  /* 0x0000000400007c48 */ /* 0x000fce000bfe0100 */
.L_x_992:
[----:B------:R-:W-:Y:S01]  /*0d10*/  R2UR UR4, R23 ;  /* 0x00000000170472ca */ /* 0x000fe200000e0000 */
[CC--:B------:R-:W-:Y:S01]  /*0d20*/  IMAD R18, R17.reuse, R4.reuse, -R18 ;  /* 0x0000000411127224 */ /* 0x0c0fe200078e0a12 */
[----:B------:R-:W-:Y:S01]  /*0d30*/  IADD3 R2, R0, 0x3f, RZ ;  /* 0x0000003f00027810 */ /* 0x000fe20007ffe0ff */
[----:B------:R-:W-:-:S03]  /*0d40*/  IMAD R0, R17, R4, 0x3f ;  /* 0x0000003f11007424 */ /* 0x000fc600078e0204 */
[----:B------:R-:W-:Y:S02]  /*0d50*/  R2UR UR7, R18 ;  /* 0x00000000120772ca */ /* 0x000fe400000e0000 */
[----:B------:R-:W-:Y:S02]  /*0d60*/  SHF.R.S32.HI R5, RZ, 0x1f, R2 ;  /* 0x0000001fff057819 */ /* 0x000fe40000011402 */
[----:B------:R-:W-:Y:S02]  /*0d70*/  SHF.R.S32.HI R3, RZ, 0x1f, R0 ;  /* 0x0000001fff037819 */ /* 0x000fe40000011400 */
[----:B------:R-:W-:Y:S01]  /*0d80*/  LEA.HI R5, R5, R2, RZ, 0x6 ;  /* 0x0000000205057211 */ /* 0x000fe200078f30ff */
[----:B------:R-:W-:Y:S01]  /*0d90*/  UISETP.NE.AND UP0, UPT, UR4, URZ, UPT ;  /* 0x0000003f0400728c */ /* 0x000fe2000bf05270 */
[----:B------:R-:W-:Y:S02]  /*0da0*/  LEA.HI R3, R3, R0, RZ, 0x6 ;  /* 0x0000000003037211 */ /* 0x000fe400078f30ff */
[----:B------:R-:W-:Y:S01]  /*0db0*/  UMOV UR4, UR38 ;  /* 0x0000002600047c82 */ /* 0x000fe20008000000 */
[----:B------:R-:W-:-:S02]  /*0dc0*/  SHF.R.S32.HI R0, RZ, 0x6, R5 ;  /* 0x00000006ff007819 */ /* 0x000fc40000011405 */
[----:B------:R-:W-:-:S04]  /*0dd0*/  SHF.R.S32.HI R3, RZ, 0x6, R3 ;  /* 0x00000006ff037819 */ /* 0x000fc80000011403 */
[----:B------:R-:W-:Y:S01]  /*0de0*/  VIMNMX R203, R3, R0, PT ;  /* 0x0000000003cb7248 */ /* 0x000fe20003fe0100 */
[----:B------:R-:W-:Y:S01]  /*0df0*/  @UP0 ULDC UR8, c[0x0][0x44c] ;  /* 0x0001130000080ab9 */ /* 0x000fe20000000800 */
[----:B------:R-:W-:Y:S01]  /*0e00*/  @UP0 ULDC UR10, c[0x0][0x450] ;  /* 0x00011400000a0ab9 */ /* 0x000fe20000000800 */
[----:B------:R-:W-:-:S04]  /*0e10*/  UIMAD.WIDE.U32 UR8, UR38, UR8, URZ ;  /* 0x00000008260872a5 */ /* 0x000fc8000f8e003f */
[----:B------:R-:W-:Y:S02]  /*0e20*/  @UP0 USHF.R.U32.HI UR4, URZ, UR10, UR9 ;  /* 0x0000000a3f040299 */ /* 0x000fe40008011609 */
[----:B------:R-:W-:Y:S02]  /*0e30*/  UISETP.GE.AND UP0, UPT, UR5, 0x1, UPT ;  /* 0x000000010500788c */ /* 0x000fe4000bf06270 */
[----:B------:R-:W-:-:S03]  /*0e40*/  UIADD3 UR4, UR7, UR4, URZ ;  /* 0x0000000407047290 */ /* 0x000fc6000fffe03f */
[----:B------:R-:W-:Y:S01]  /*0e50*/  ULDC UR7, c[0x0][0x9dc] ;  /* 0x0002770000077ab9 */ /* 0x000fe20000000800 */
[----:B------:R-:W-:Y:S01]  /*0e60*/  PLOP3.LUT P0, PT, PT, PT, UP0, 0x40, 0x0 ;  /* 0x000000000000781c */ /* 0x000fe20003f0e808 */
[----:B------:R-:W-:-:S12]  /*0e70*/  UIADD3 UR7, UR4, -UR7, URZ ;  /* 0x8000000704077290 */ /* 0x000fd8000fffe03f */
[----:B------:R-:W-:Y:S05]  /*0e80*/  @P0 BRA `(.L_x_995) ;  /* 0x0000000000440947 */ /* 0x000fea0003800000 */
[----:B------:R-:W-:-:S06]  /*0e90*/  UISETP.GT.AND UP0, UPT, UR4, -0x1, UPT ;  /* 0xffffffff0400788c */ /* 0x000fcc000bf04270 */
[----:B------:R-:W-:-:S13]  /*0ea0*/  PLOP3.LUT P0, PT, PT, PT, UP0, 0x80, 0x0 ;  /* 0x000000000000781c */ /* 0x000fda0003f0f008 */
[----:B------:R-:W-:Y:S05]  /*0eb0*/  @P0 BRA `(.L_x_996) ;  /* 0x00000000001c0947 */ /* 0x000fea0003800000 */
[----:B------:R-:W-:Y:S02]  /*0ec0*/  UISETP.NE.AND UP0, UPT, UR5, 0x1, UPT ;  /* 0x000000010500788c */ /* 0x000fe4000bf05270 */
[----:B------:R-:W-:-:S09]  /*0ed0*/  ULOP3.LUT UR4, URZ, UR4, URZ, 0x33, !UPT ;  /* 0x000000043f047292 */ /* 0x000fd2000f8e333f */
[----:B------:R-:W-:Y:S02]  /*0ee0*/  @UP0 ULDC.64 UR10, c[0x0][0x9e8] ;  /* 0x00027a00000a0ab9 */ /* 0x000fe40000000a00 */
[----:B------:R-:W-:-:S04]  /*0ef0*/  UIMAD.WIDE.U32 UR8, UR4, UR10, URZ ;  /* 0x0000000a040872a5 */ /* 0x000fc8000f8e003f */
[----:B------:R-:W-:-:S04]  /*0f00*/  @UP0 USHF.R.U32.HI UR4, URZ, UR11, UR9 ;  /* 0x0000000b3f040299 */ /* 0x000fc80008011609 */
[----:B------:R-:W-:Y:S01]  /*0f10*/  ULOP3.LUT UR4, URZ, UR4, URZ, 0x33, !UPT ;  /* 0x000000043f047292 */ /* 0x000fe2000f8e333f */
[----:B------:R-:W-:Y:S11]  /*0f20*/  BRA `(.L_x_997) ;  /* 0x0000000000107947 */ /* 0x000ff60003800000 */
.L_x_996:
[----:B------:R-:W-:-:S11]  /*0f30*/  UISETP.NE.AND UP0, UPT, UR5, 0x1, UPT ;  /* 0x000000010500788c */ /* 0x000fd6000bf05270 */
[----:B------:R-:W-:Y:S02]  /*0f40*/  @UP0 ULDC.64 UR10, c[0x0][0x9e8] ;  /* 0x00027a00000a0ab9 */ /* 0x000fe40000000a00 */
[----:B------:R-:W-:-:S04]  /*0f50*/  UIMAD.WIDE.U32 UR8, UR4, UR10, URZ ;  /* 0x0000000a040872a5 */ /* 0x000fc8000f8e003f */
[----:B------:R-:W-:-:S12]  /*0f60*/  @UP0 USHF.R.U32.HI UR4, URZ, UR11, UR9 ;  /* 0x0000000b3f040299 */ /* 0x000fd80008011609 */
.L_x_997:
[----:B------:R-:W-:-:S04]  /*0f70*/  UIMAD UR4, UR4, UR5, URZ ;  /* 0x00000005040472a4 */ /* 0x000fc8000f8e023f */
[----:B------:R-:W-:-:S04]  /*0f80*/  UISETP.LT.AND UP0, UPT, UR7, UR4, UPT ;  /* 0x000000040700728c */ /* 0x000fc8000bf01270 */
[----:B------:R-:W-:-:S12]  /*0f90*/  USEL UR7, UR7, UR4, !UP0 ;  /* 0x0000000407077287 */ /* 0x000fd8000c000000 */
.L_x_995:
[----:B------:R-:W-:Y:S02]  /*0fa0*/  USHF.R.S32.HI UR4, URZ, 0x1f, UR7 ;  /* 0x0000001f3f047899 */ /* 0x000fe40008011407 */
[----:B------:R-:W-:Y:S02]  /*0fb0*/  USHF.R.U32.HI UR11, URZ, 0x10, UR6 ;  /* 0x000000103f0b7899 */ /* 0x000fe40008011606 */
[----:B------:R-:W-:Y:S02]  /*0fc0*/  ULEA.HI UR4, UR4, UR7, URZ, 0x6 ;  /* 0x0000000704047291 */ /* 0x000fe4000f8f303f */
[----:B------:R-:W-:Y:S02]  /*0fd0*/  ULOP3.LUT UR7, UR6, 0xffff, URZ, 0xc0, !UPT ;  /* 0x0000ffff06077892 */ /* 0x000fe4000f8ec03f */
[----:B------:R-:W-:-:S04]  /*0fe0*/  USHF.R.S32.HI UR4, URZ, 0x6, UR4 ;  /* 0x000000063f047899 */ /* 0x000fc80008011404 */
[----:B------:R-:W-:-:S04]  /*0ff0*/  UISETP.LT.AND UP0, UPT, URZ, UR4, UPT ;  /* 0x000000043f00728c */ /* 0x000fc8000bf01270 */
[----:B------:R-:W-:Y:S02]  /*1000*/  USEL UR10, URZ, UR4, !UP0 ;  /* 0x000000043f0a7287 */ /* 0x000fe4000c000000 */
[----:B------:R-:W-:Y:S01]  /*1010*/  UISETP.NE.AND UP0, UPT, UR11, URZ, UPT ;  /* 0x0000003f0b00728c */ /* 0x000fe2000bf05270 */
[----:B------:R-:W-:-:S03]  /*1020*/  UMOV UR4, URZ ;  /* 0x0000003f00047c82 */ /* 0x000fc60008000000 */
[----:B------:R-:W-:-:S07]  /*1030*/  ISETP.GT.AND P0, PT, R203, UR10, PT ;  /* 0x0000000acb007c0c */ /* 0x000fce000bf04270 */
[----:B------:R-:W-:-:S06]  /*1040*/  @!UP0 ULDC UR11, c[0x0][0x9f0] ;  /* 0x00027c00000b8ab9 */ /* 0x000fcc0000000800 */
[----:B------:R-:W-:Y:S05]  /*1050*/  @!P0 BRA `(.L_x_998) ;  /* 0x00000000008c8947 */ /* 0x000fea0003800000 */
[----:B------:R-:W-:Y:S01]  /*1060*/  IMAD.U32 R4, RZ, RZ, UR11 ;  /* 0x0000000bff047e24 */ /* 0x000fe2000f8e00ff */
[----:B------:R-:W-:-:S04]  /*1070*/  UMOV UR4, URZ ;  /* 0x0000003f00047c82 */ /* 0x000fc80008000000 */
[----:B------:R-:W-:-:S04]  /*1080*/  IABS R0, R4 ;  /* 0x0000000400007213 */ /* 0x000fc80000000000 */
[----:B------:R-:W-:Y:S02]  /*1090*/  R2UR UR12, R0 ;  /* 0x00000000000c72ca */ /* 0x000fe400000e0000 */
[----:B------:R-:W-:Y:S02]  /*10a0*/  IADD3 R0, R4, -0x1, R203 ;  /* 0xffffffff04007810 */ /* 0x000fe40007ffe0cb */
[----:B------:R-:W-:Y:S02]  /*10b0*/  IABS R4, R4 ;  /* 0x0000000400047213 */ /* 0x000fe40000000000 */
[----:B------:R-:W-:Y:S02]  /*10c0*/  R2UR UR6, R0 ;  /* 0x00000000000672ca */ /* 0x000fe400000e0000 */
[----:B------:R-:W-:-:S05]  /*10d0*/  IADD3 R4, RZ, -R4, RZ ;  /* 0x80000004ff047210 */ /* 0x000fca0007ffe0ff */
[----:B------:R-:W0:Y:S06]  /*10e0*/  I2F.RP R2, UR12 ;  /* 0x0000000c00027d06 */ /* 0x000e2c0008209400 */
[----:B------:R-:W-:-:S06]  /*10f0*/  UIADD3 UR6, -UR10, UR6, URZ ;  /* 0x000000060a067290 */ /* 0x000fcc000fffe13f */
[----:B------:R-:W-:Y:S01]  /*1100*/  IMAD.U32 R0, RZ, RZ, UR6 ;  /* 0x00000006ff007e24 */ /* 0x000fe2000f8e00ff */
[----:B------:R-:W-:Y:S01]  /*1110*/  ULOP3.LUT UR6, UR6, UR11, URZ, 0x3c, !UPT ;  /* 0x0000000b06067292 */ /* 0x000fe2000f8e3c3f */
[----:B0-----:R-:W0:Y:S03]  /*1120*/  MUFU.RCP R2, R2 ;  /* 0x0000000200027308 */ /* 0x001e260000001000 */
[----:B------:R-:W-:-:S04]  /*1130*/  IABS R0, R0 ;  /* 0x0000000000007213 */ /* 0x000fc80000000000 */
[----:B------:R-:W-:Y:S01]  /*1140*/  R2UR UR9, R0 ;  /* 0x00000000000972ca */ /* 0x000fe200000e0000 */
[----:B------:R-:W-:Y:S02]  /*1150*/  IMAD.MOV.U32 R0, RZ, RZ, R4 ;  /* 0x000000ffff007224 */ /* 0x000fe400078e0004 */
[----:B0-----:R-:W-:-:S06]  /*1160*/  VIADD R3, R2, 0xffffffe ;  /* 0x0ffffffe02037836 */ /* 0x001fcc0000000000 */
        /* <DEDUP_REMOVED lines=18> */
.L_x_998:
[----:B------:R-:W-:Y:S02]  /*1290*/  UIMAD UR5, UR7, UR4, UR10 ;  /* 0x00000004070572a4 */ /* 0x000fe4000f8e020a */
[----:B------:R-:W-:Y:S01]  /*12a0*/  IMAD.U32 R0, RZ, RZ, UR4 ;  /* 0x00000004ff007e24 */ /* 0x000fe2000f8e00ff */
[----:B------:R-:W-:Y:S01]  /*12b0*/  PLOP3.LUT P0, PT, PT, PT, PT, 0x80, 0x0 ;  /* 0x000000000000781c */ /* 0x000fe20003f0f070 */
[----:B------:R-:W-:Y:S01]  /*12c0*/  IMAD.MOV.U32 R2, RZ, RZ, RZ ;  /* 0x000000ffff027224 */ /* 0x000fe200078e00ff */
[----:B------:R-:W-:Y:S02]  /*12d0*/  CS2R R150, SRZ ;  /* 0x0000000000967805 */ /* 0x000fe4000001ff00 */
[----:B------:R-:W-:Y:S02]  /*12e0*/  CS2R R148, SRZ ;  /* 0x0000000000947805 */ /* 0x000fe4000001ff00 */
[----:B------:R-:W-:Y:S01]  /*12f0*/  VIADDMNMX R203, R0, UR5, R203, PT ;  /* 0x0000000500cb7c46 */ /* 0x000fe2000b8001cb */
[----:B------:R-:W-:Y:S01]  /*1300*/  IMAD.MOV.U32 R0, RZ, RZ, RZ ;  /* 0x000000ffff007224 */ /* 0x000fe200078e00ff */
[----:B------:R-:W-:-:S02]  /*1310*/  MOV R200, UR5 ;  /* 0x0000000500c87c02 */ /* 0x000fc40008000f00 */
[----:B------:R-:W-:Y:S02]  /*1320*/  CS2R R146, SRZ ;  /* 0x0000000000927805 */ /* 0x000fe4000001ff00 */
[----:B------:R-:W-:Y:S02]  /*1330*/  ISETP.GT.AND P1, PT, R203, UR5, PT ;  /* 0x00000005cb007c0c */ /* 0x000fe4000bf24270 */
        /* <DEDUP_REMOVED lines=66> */
[----:B------:R-:W-:-:S05]  /*1760*/  SHF.R.S32.HI R58, RZ, 0x7, R57 ;  /* 0x00000007ff3a7819 */ /* 0x000fca0000011439 */
        /* <DEDUP_REMOVED lines=19> */
[----:B------:R-:W-:Y:S01]  /*18a0*/  MOV R5, UR5 ;  /* 0x0000000500057c02 */ /* 0x000fe20008000f00 */
[----:B------:R-:W-:Y:S01]  /*18b0*/  ULDC.64 UR4, c[0x4][0x140] ;  /* 0x0100500000047ab9 */ /* 0x000fe20000000a00 */
[----:B------:R-:W-:Y:S01]  /*18c0*/  IMAD.U32 R10, RZ, RZ, UR6 ;  /* 0x00000006ff0a7e24 */ /* 0x000fe2000f8e00ff */
[----:B------:R-:W-:Y:S01]  /*18d0*/  MOV R11, UR7 ;  /* 0x00000007000b7c02 */ /* 0x000fe20008000f00 */
[----:B------:R-:W-:Y:S02]  /*18e0*/  IMAD.U32 R6, RZ, RZ, UR4 ;  /* 0x00000004ff067e24 */ /* 0x000fe4000f8e00ff */
[----:B------:R-:W-:-:S02]  /*18f0*/  IMAD.U32 R7, RZ, RZ, UR5 ;  /* 0x00000005ff077e24 */ /* 0x000fc4000f8e00ff */
[----:B------:R-:W-:Y:S02]  /*1900*/  IMAD.MOV.U32 R8, RZ, RZ, 0x70 ;  /* 0x00000070ff087424 */ /* 0x000fe400078e00ff */
[----:B------:R-:W-:Y:S02]  /*1910*/  IMAD.MOV.U32 R12, RZ, RZ, 0x1 ;  /* 0x00000001ff0c7424 */ /* 0x000fe400078e00ff */
[----:B0-----:R-:W-:-:S07]  /*1920*/  IMAD.MOV.U32 R13, RZ, RZ, RZ ;  /* 0x000000ffff0d7224 */ /* 0x001fce00078e00ff */
[----:B------:R-:W-:-:S07]  /*1930*/  LEPC R20, `(.L_x_1000) ;  /* 0x000000001014794e */ /* 0x000fce0000000000 */
[----:B-1----:R-:W-:Y:S05]  /*1940*/  CALL.ABS.NOINC R2 ;  /* 0x0000000002007343 */ /* 0x002fea0003c00000 */
.L_x_1000:
[----:B------:R-:W-:Y:S02]  /*1950*/  R2UR UR4, R16 ;  /* 0x00000000100472ca */ /* 0x000fe400000e0000 */
[----:B------:R-:W-:-:S11]  /*1960*/  SHF.L.U32 R0, RZ, 0x1f, RZ ;  /* 0x0000001fff007819 */ /* 0x000fd600000006ff */
[----:B------:R-:W0:Y:S02]  /*1970*/  SYNCS.PHASECHK.TRANS64.TRYWAIT P0, [UR4+0x30800], R0 ;  /* 0x03080000ff0075a7 */ /* 0x000e240008000144 */
[----:B0-----:R-:W-:Y:S05]  /*1980*/  @!P0 BRA `(.L_x_1001) ;  /* 0x0000012400f88947 */ /* 0x001fea0003800000 */
.L_x_1134:
[----:B------:R-:W2:Y:S02]  /*1990*/  LDL R2, [R1+0x4] ;  /* 0x0000040001027983 */ /* 0x000ea40000100800 */
[----:B--2---:R-:W-:-:S13]  /*19a0*/  R2UR UR4, R2 ;  /* 0x00000000020472ca */ /* 0x004fda00000e0000 */
[----:B------:R-:W-:-:S06]  /*19b0*/  ULOP3.LUT UR4, UR4, 0x1, URZ, 0xfc, !UPT ;  /* 0x0000000104047892 */ /* 0x000fcc000f8efc3f */
[----:B------:R-:W-:-:S04]  /*19c0*/  MOV R2, UR4 ;  /* 0x0000000400027c02 */ /* 0x000fc80008000f00 */
[----:B------:R-:W-:-:S13]  /*19d0*/  ISETP.NE.AND P0, PT, R2, 0x3, PT ;  /* 0x000000030200780c */ /* 0x000fda0003f05270 */
[----:B------:R-:W-:Y:S05]  /*19e0*/  @!P0 BRA `(.L_x_1002) ;  /* 0x0000000000048947 */ /* 0x000fea0003800000 */
[----:B------:R-:W-:Y:S01]  /*19f0*/  BPT.TRAP 0x1 ;  /* 0x000000040000795c */ /* 0x000fe20000300000 */
.L_x_1002:
[----:B------:R-:W-:-:S13]  /*1a00*/  R2UR UR4, R16 ;  /* 0x00000000100472ca */ /* 0x000fda00000e0000 */
[----:B------:R1:W2:Y:S01]  /*1a10*/  SYNCS.PHASECHK.TRANS64.TRYWAIT P1, [UR4+0x30830], R0 ;  /* 0x03083000ff0075a7 */ /* 0x0002a20008020144 */
[----:B------:R-:W-:Y:S05]  /*1a20*/  @!P0 BRA `(.L_x_1003) ;  /* 0x0000000000048947 */ /* 0x000fea0003800000 */
[----:B------:R-:W-:Y:S01]  /*1a30*/  BPT.TRAP 0x1 ;  /* 0x000000040000795c */ /* 0x000fe20000300000 */
.L_x_1003:
[----:B------:R-:W-:-:S05]  /*1a40*/  IMAD.U32 R6, RZ, RZ, UR36 ;  /* 0x00000024ff067e24 */ /* 0x000fca000f8e00ff */
[----:B------:R-:W-:Y:S01]  /*1a50*/  LOP3.LUT R6, R6, 0x10000, RZ, 0xfc, !PT ;  /* 0x0001000006067812 */ /* 0x000fe200078efcff */
[----:B--2---:R-:W-:Y:S06]  /*1a60*/  @P1 BRA `(.L_x_1004) ;  /* 0x00000000000c1947 */ /* 0x004fec0003800000 */
[----:B------:R-:W-:-:S13]  /*1a70*/  R2UR UR4, R16 ;  /* 0x00000000100472ca */ /* 0x000fda00000e0000 */
[----:B------:R-:W2:Y:S02]  /*1a80*/  SYNCS.PHASECHK.TRANS64.TRYWAIT P1, [UR4+0x30830], R0 ;  /* 0x03083000ff0075a7 */ /* 0x000ea40008020144 */
[----:B--2---:R-:W-:Y:S05]  /*1a90*/  @!P1 BRA `(.L_x_1005) ;  /* 0x0000012400d09947 */ /* 0x004fea0003800000 */
.L_x_1004:
[----:B------:R-:W-:Y:S05]  /*1aa0*/  WARPSYNC.ALL ;  /* 0x0000000000007948 */ /* 0x000fea0003800000 */
[----:B------:R-:W-:Y:S01]  /*1ab0*/  IMAD.MOV.U32 R7, RZ, RZ, 0x40000040 ;  /* 0x40000040ff077424 */ /* 0x000fe200078e00ff */
[----:B------:R-:W-:Y:S01]  /*1ac0*/  R2UR UR4, R16 ;  /* 0x00000000100472ca */ /* 0x000fe200000e0000 */
[----:B------:R-:W-:Y:S01]  /*1ad0*/  WARPGROUP.ARRIVE ;  /* 0x00000000000079c5 */ /* 0x000fe20000000000 */
[----:B------:R-:W-:Y:S01]  /*1ae0*/  R2UR UR8, R6 ;  /* 0x00000000060872ca */ /* 0x000fe200000e0000 */
[----:B------:R-:W-:Y:S01]  /*1af0*/  UMOV UR11, 0x40000040 ;  /* 0x40000040000b7882 */ /* 0x000fe20000000000 */
[----:B------:R-:W-:Y:S01]  /*1b00*/  R2UR UR9, R7 ;  /* 0x00000000070972ca */ /* 0x000fe200000e0000 */
[----:B------:R-:W-:Y:S01]  /*1b10*/  UMOV UR13, 0x40000040 ;  /* 0x40000040000d7882 */ /* 0x000fe20000000000 */
[----:B------:R-:W-:Y:S01]  /*1b20*/  UMOV UR7, 0x40000040 ;  /* 0x4000004000077882 */ /* 0x000fe20000000000 */
[----:B------:R-:W-:Y:S01]  /*1b30*/  UMOV UR5, UR13 ;  /* 0x0000000d00057c82 */ /* 0x000fe20008000000 */
[----:B------:R-:W-:Y:S01]  /*1b40*/  IMAD.U32 R11, RZ, RZ, UR13 ;  /* 0x0000000dff0b7e24 */ /* 0x000fe2000f8e00ff */
[----:B------:R-:W-:Y:S01]  /*1b50*/  UMOV UR13, 0x40000040 ;  /* 0x40000040000d7882 */ /* 0x000fe20000000000 */
[----:B------:R-:W-:Y:S01]  /*1b60*/  UMOV UR15, 0x40000040 ;  /* 0x40000040000f7882 */ /* 0x000fe20000000000 */
[----:B------:R-:W-:Y:S01]  /*1b70*/  UMOV UR17, 0x40000040 ;  /* 0x4000004000117882 */ /* 0x000fe20000000000 */
[----:B------:R-:W-:Y:S01]  /*1b80*/  UMOV UR21, 0x40000040 ;  /* 0x4000004000157882 */ /* 0x000fe20000000000 */
[----:B------:R-:W-:Y:S01]  /*1b90*/  UIADD3 UR4, UR4, 0x20400, URZ ;  /* 0x0002040004047890 */ /* 0x000fe2000fffe03f */
[----:B------:R-:W-:Y:S01]  /*1ba0*/  UMOV UR25, 0x40000040 ;  /* 0x4000004000197882 */ /* 0x000fe20000000000 */
[----:B------:R-:W-:-:S02]  /*1bb0*/  UMOV UR29, 0x40000040 ;  /* 0x40000040001d7882 */ /* 0x000fc40000000000 */
[----:B------:R-:W-:Y:S01]  /*1bc0*/  USHF.R.U32.HI UR4, URZ, 0x4, UR4 ;  /* 0x000000043f047899 */ /* 0x000fe20008011604 */
[----:B------:R-:W-:Y:S01]  /*1bd0*/  UMOV UR33, 0x40000040 ;  /* 0x4000004000217882 */ /* 0x000fe20000000000 */
[----:B------:R-:W-:Y:S02]  /*1be0*/  UMOV UR37, 0x40000040 ;  /* 0x4000004000257882 */ /* 0x000fe40000000000 */
[----:B------:R-:W-:Y:S01]  /*1bf0*/  ULOP3.LUT UR4, UR4, 0x3fff, URZ, 0xc0, !UPT ;  /* 0x00003fff04047892 */ /* 0x000fe2000f8ec03f */
[----:B------:R-:W-:Y:S01]  /*1c00*/  UMOV UR41, 0x40000040 ;  /* 0x4000004000297882 */ /* 0x000fe20000000000 */
[----:B------:R-:W-:Y:S02]  /*1c10*/  UMOV UR45, 0x40000040 ;  /* 0x40000040002d7882 */ /* 0x000fe40000000000 */
[----:B------:R-:W-:Y:S01]  /*1c20*/  ULOP3.LUT UR18, UR4, 0x10000, URZ, 0xfc, !UPT ;  /* 0x0001000004127892 */ /* 0x000fe2000f8efc3f */
[----:B------:R-:W-:Y:S01]  /*1c30*/  UMOV UR49, 0x40000040 ;  /* 0x4000004000317882 */ /* 0x000fe20000000000 */
[----:B------:R-:W-:-:S02]  /*1c40*/  UMOV UR53, 0x40000040 ;  /* 0x4000004000357882 */ /* 0x000fc40000000000 */
[----:B------:R-:W-:Y:S02]  /*1c50*/  UIADD3 UR6, UR18, 0x2, URZ ;  /* 0x0000000212067890 */ /* 0x000fe4000fffe03f */
[----:B------:R-:W-:Y:S02]  /*1c60*/  UIADD3 UR14, UR18, 0x200, URZ ;  /* 0x00000200120e7890 */ /* 0x000fe4000fffe03f */
[----:B------:R-:W-:Y:S01]  /*1c70*/  IMAD.U32 R20, RZ, RZ, UR18 ;  /* 0x00000012ff147e24 */ /* 0x000fe2000f8e00ff */
[----:B------:R-:W-:Y:S02]  /*1c80*/  UMOV UR10, UR18 ;  /* 0x00000012000a7c82 */ /* 0x000fe40008000000 */
[----:B------:R-:W-:Y:S01]  /*1c90*/  HGMMA.64x64x16.F32.BF16 R24, gdesc[UR8], RZ, !UPT, gsb0 ;  /* 0x00e00000081879f0 */ /* 0x000fe2000c0018ff */
[----:B------:R-:W-:Y:S01]  /*1ca0*/  R2UR UR10, R6 ;  /* 0x00000000060a72ca */ /* 0x000fe200000e0000 */
[----:B------:R-:W-:Y:S02]  /*1cb0*/  UMOV UR9, 0x40000040 ;  /* 0x4000004000097882 */ /* 0x000fe40000000000 */
[----:B------:R-:W-:-:S10]  /*1cc0*/  IMAD.U32 R15, RZ, RZ, UR9 ;  /* 0x00000009ff0f7e24 */ /* 0x000fd4000f8e00ff */
[----:B------:R-:W-:Y:S02]  /*1cd0*/  UIADD3 UR4, UR10, 0x2, URZ ;  /* 0x000000020a047890 */ /* 0x000fe4000fffe03f */
[----:B------:R-:W-:Y:S02]  /*1ce0*/  UIADD3 UR16, UR10, 0x402, URZ ;  /* 0x000004020a107890 */ /* 0x000fe4000fffe03f */
[----:B------:R-:W-:Y:S02]  /*1cf0*/  UIADD3 UR20, UR10, 0x404, URZ ;  /* 0x000004040a147890 */ /* 0x000fe4000fffe03f */
[----:B------:R-:W-:Y:S01]  /*1d00*/  UIADD3 UR24, UR10, 0x406, URZ ;  /* 0x000004060a187890 */ /* 0x000fe2000fffe03f */
[----:B------:R-:W-:Y:S01]  /*1d10*/  UMOV UR12, UR4 ;  /* 0x00000004000c7c82 */ /* 0x000fe20008000000 */
[----:B------:R-:W-:Y:S01]  /*1d20*/  UIADD3 UR28, UR10, 0x800, URZ ;  /* 0x000008000a1c7890 */ /* 0x000fe2000fffe03f */
[----:B------:R-:W-:Y:S01]  /*1d30*/  MOV R10, UR12 ;  /* 0x0000000c000a7c02 */ /* 0x000fe20008000f00 */
[----:B------:R-:W-:Y:S01]  /*1d40*/  UMOV UR4, UR12 ;  /* 0x0000000c00047c82 */ /* 0x000fe20008000000 */
[----:B------:R-:W-:-:S02]  /*1d50*/  UIADD3 UR12, UR10, 0x400, URZ ;  /* 0x000004000a0c7890 */ /* 0x000fc4000fffe03f */
[----:B------:R-:W-:Y:S02]  /*1d60*/  UIADD3 UR32, UR10, 0x802, URZ ;  /* 0x000008020a207890 */ /* 0x000fe4000fffe03f */
[----:B------:R-:W-:Y:S02]  /*1d70*/  UIADD3 UR36, UR10, 0x804, URZ ;  /* 0x000008040a247890 */ /* 0x000fe4000fffe03f */
[----:B------:R-:W-:Y:S02]  /*1d80*/  UIADD3 UR40, UR10, 0x806, URZ ;  /* 0x000008060a287890 */ /* 0x000fe4000fffe03f */
[----:B------:R-:W-:Y:S02]  /*1d90*/  UIADD3 UR44, UR10, 0xc00, URZ ;  /* 0x00000c000a2c7890 */ /* 0x000fe4000fffe03f */
[----:B------:R-:W-:Y:S02]  /*1da0*/  UIADD3 UR48, UR10, 0xc02, URZ ;  /* 0x00000c020a307890 */ /* 0x000fe4000fffe03f */
[----:B------:R-:W-:Y:S01]  /*1db0*/  UIADD3 UR52, UR10, 0xc04, URZ ;  /* 0x00000c040a347890 */ /* 0x000fe2000fffe03f */
[----:B------:R-:W-:-:S02]  /*1dc0*/  WARPGROUP.DEPBAR.LE gsb0, 0x0 ;  /* 0x00008000000079c5 */ /* 0x000fc40000010000 */
[----:B------:R-:W-:-:S06]  /*1dd0*/  WARPGROUP.ARRIVE ;  /* 0x00000000000079c5 */ /* 0x000fcc0000000000 */
[----:B------:R-:W-:Y:S01]  /*1de0*/  HGMMA.64x64x16.F32.BF16 R24, gdesc[UR4], R24, gsb0 ;  /* 0x00e00000041879f0 */ /* 0x000fe20008001818 */
[----:B------:R-:W-:Y:S02]  /*1df0*/  UIADD3 UR4, UR10, 0x4, URZ ;  /* 0x000000040a047890 */ /* 0x000fe4000fffe03f */
[----:B------:R-:W-:Y:S01]  /*1e00*/  UIADD3 UR6, UR18, 0x4, URZ ;  /* 0x0000000412067890 */ /* 0x000fe2000fffe03f */
[----:B------:R-:W-:Y:S01]  /*1e10*/  UMOV UR5, UR9 ;  /* 0x0000000900057c82 */ /* 0x000fe20008000000 */
[----:B------:R-:W-:Y:S01]  /*1e20*/  UMOV UR7, 0x40000040 ;  /* 0x4000004000077882 */ /* 0x000fe20000000000 */
[----:B------:R-:W-:Y:S02]  /*1e30*/  UMOV UR9, 0x40000040 ;  /* 0x4000004000097882 */ /* 0x000fe40000000000 */
[----:B------:R-:W-:Y:S02]  /*1e40*/  UMOV UR8, UR4 ;  /* 0x0000000400087c82 */ /* 0x000fe40008000000 */
[----:B------:R-:W-:Y:S01]  /*1e50*/  UMOV UR4, UR8 ;  /* 0x0000000800047c82 */ /* 0x000fe20008000000 */
[----:B------:R-:W-:Y:S01]  /*1e60*/  IMAD.U32 R14, RZ, RZ, UR8 ;  /* 0x00000008ff0e7e24 */ /* 0x000fe2000f8e00ff */
[----:B------:R-:W-:-:S02]  /*1e70*/  UIADD3 UR8, UR10, 0x6, URZ ;  /* 0x000000060a087890 */ /* 0x000fc4000fffe03f */
[----:B------:R-:W-:Y:S01]  /*1e80*/  UIADD3 UR10, UR10, 0xc06, URZ ;  /* 0x00000c060a0a7890 */ /* 0x000fe2000fffe03f */
[----:B------:R-:W-:Y:S02]  /*1e90*/  WARPGROUP.DEPBAR.LE gsb0, 0x0 ;  /* 0x00008000000079c5 */ /* 0x000fe40000010000 */
[----:B------:R-:W-:-:S06]  /*1ea0*/  WARPGROUP.ARRIVE ;  /* 0x00000000000079c5 */ /* 0x000fcc0000000000 */
[----:B------:R-:W-:Y:S01]  /*1eb0*/  HGMMA.64x64x16.F32.BF16 R24, gdesc[UR4], R24, gsb0 ;  /* 0x00e00000041879f0 */ /* 0x000fe20008001818 */
[----:B------:R-:W-:Y:S01]  /*1ec0*/  UIADD3 UR6, UR18, 0x6, URZ ;  /* 0x0000000612067890 */ /* 0x000fe2000fffe03f */
[----:B------:R-:W-:Y:S01]  /*1ed0*/  UMOV UR4, UR8 ;  /* 0x0000000800047c82 */ /* 0x000fe20008000000 */
[----:B------:R-:W-:Y:S01]  /*1ee0*/  UMOV UR5, UR9 ;  /* 0x0000000900057c82 */ /* 0x000fe20008000000 */
[----:B------:R-:W-:Y:S01]  /*1ef0*/  UMOV UR7, 0x40000040 ;  /* 0x4000004000077882 */ /* 0x000fe20000000000 */
        /* <DEDUP_REMOVED lines=9> */
[----:B------:R-:W-:Y:S03]  /*1f90*/  HGMMA.64x64x16.F32.BF16 R24, gdesc[UR12], R24, gsb0 ;  /* 0x00e000000c1879f0 */ /* 0x000fe60008001818 */
        /* <DEDUP_REMOVED lines=68> */
[----:B------:R-:W-:Y:S01]  /*23e0*/  UMOV UR5, 0x40000040 ;  /* 0x4000004000057882 */ /* 0x000fe20000000000 */
[----:B------:R-:W-:Y:S01]  /*23f0*/  UMOV UR7, 0x40000040 ;  /* 0x4000004000077882 */ /* 0x000fe20000000000 */
[----:B------:R-:W-:Y:S01]  /*2400*/  MOV R12, UR4 ;  /* 0x00000004000c7c02 */ /* 0x000fe20008000f00 */
[----:B------:R-:W-:Y:S01]  /*2410*/  IMAD.U32 R13, RZ, RZ, UR5 ;  /* 0x00000005ff0d7e24 */ /* 0x000fe2000f8e00ff */
[----:B------:R-:W-:Y:S02]  /*2420*/  WARPGROUP.DEPBAR.LE gsb0, 0x0 ;  /* 0x00008000000079c5 */ /* 0x000fe40000010000 */
[----:B------:R-:W-:-:S06]  /*2430*/  WARPGROUP.ARRIVE ;  /* 0x00000000000079c5 */ /* 0x000fcc0000000000 */
[----:B------:R-:W-:Y:S03]  /*2440*/  HGMMA.64x64x16.F32.BF16 R24, gdesc[UR4], R24, gsb0 ;  /* 0x00e00000041879f0 */ /* 0x000fe60008001818 */
[----:B------:R-:W-:Y:S02]  /*2450*/  WARPGROUP.DEPBAR.LE gsb0, 0x0 ;  /* 0x00008000000079c5 */ /* 0x000fe40000010000 */
[----:B------:R-:W-:Y:S05]  /*2460*/  @!P0 BRA `(.L_x_1006) ;  /* 0x0000000000048947 */ /* 0x000fea0003800000 */
[----:B------:R-:W-:Y:S01]  /*2470*/  BPT.TRAP 0x1 ;  /* 0x000000040000795c */ /* 0x000fe20000300000 */
.L_x_1006:
[----:B01----:R-:W-:Y:S01]  /*2480*/  LOP3.LUT R0, R57, 0xffffff80, RZ, 0xc0, !PT ;  /* 0xffffff8039007812 */ /* 0x003fe200078ec0ff */
[----:B------:R-:W-:Y:S01]  /*2490*/  ULDC UR11, c[0x0][0x2f0] ;  /* 0x0000bc00000b7ab9 */ /* 0x000fe20000000800 */
[----:B------:R-:W-:Y:S01]  /*24a0*/  R2UR UR5, R23 ;  /* 0x00000000170572ca */ /* 0x000fe200000e0000 */
[----:B------:R-:W-:Y:S01]  /*24b0*/  ULDC UR14, c[0x0][0x9e0] ;  /* 0x00027800000e7ab9 */ /* 0x000fe20000000800 */
[----:B------:R-:W-:Y:S01]  /*24c0*/  LEA.HI R56, R56, R19, RZ, 0x2 ;  /* 0x0000001338387211 */ /* 0x000fe200078f10ff */
[----:B------:R-:W-:Y:S01]  /*24d0*/  IMAD.IADD R0, R19, 0x1, -R0 ;  /* 0x0000000113007824 */ /* 0x000fe200078e0a00 */
[----:B------:R-:W-:Y:S02]  /*24e0*/  LEA.HI R5, R58, R58, RZ, 0x1 ;  /* 0x0000003a3a057211 */ /* 0x000fe400078f08ff */
[----:B------:R-:W-:Y:S02]  /*24f0*/  LOP3.LUT R56, R56, 0xfffffffc, RZ, 0xc0, !PT ;  /* 0xfffffffc38387812 */ /* 0x000fe400078ec0ff */
[----:B------:R-:W-:-:S02]  /*2500*/  SHF.R.S32.HI R3, RZ, 0x1f, R0 ;  /* 0x0000001fff037819 */ /* 0x000fc40000011400 */
[----:B------:R-:W-:Y:S01]  /*2510*/  LOP3.LUT R5, R5, 0x3fffffe, RZ, 0xc0, !PT ;  /* 0x03fffffe05057812 */ /* 0x000fe200078ec0ff */
[----:B------:R-:W-:Y:S01]  /*2520*/  IMAD.IADD R56, R19, 0x1, -R56 ;  /* 0x0000000113387824 */ /* 0x000fe200078e0a38 */
[CC--:B------:R-:W-:Y:S01]  /*2530*/  LEA.HI R2, R3.reuse, R0.reuse, RZ, 0x2 ;  /* 0x0000000003027211 */ /* 0x0c0fe200078f10ff */
[----:B------:R-:W-:Y:S01]  /*2540*/  UISETP.NE.AND UP1, UPT, UR5, URZ, UPT ;  /* 0x0000003f0500728c */ /* 0x000fe2000bf25270 */
[----:B------:R-:W-:Y:S02]  /*2550*/  LEA.HI R4, R3, R0, RZ, 0x5 ;  /* 0x0000000003047211 */ /* 0x000fe400078f28ff */
[--C-:B------:R-:W-:Y:S01]  /*2560*/  SHF.R.S32.HI R3, RZ, 0x2, R2.reuse ;  /* 0x00000002ff037819 */ /* 0x100fe20000011402 */
[----:B------:R-:W-:Y:S01]  /*2570*/  ULDC UR5, c[0x0][0x9d8] ;  /* 0x0002760000057ab9 */ /* 0x000fe20000000800 */
[----:B------:R-:W-:Y:S01]  /*2580*/  SHF.R.S32.HI R8, RZ, 0x1f, R2 ;  /* 0x0000001fff087819 */ /* 0x000fe20000011402 */
[----:B------:R-:W-:Y:S01]  /*2590*/  FMUL.FTZ R26, R26, UR5 ;  /* 0x000000051a1a7c20 */ /* 0x000fe20008410000 */
[----:B------:R-:W-:Y:S01]  /*25a0*/  SHF.R.S32.HI R4, RZ, 0x5, R4 ;  /* 0x00000005ff047819 */ /* 0x000fe20000011404 */
[----:B------:R-:W-:Y:S01]  /*25b0*/  FMUL.FTZ R34, R34, UR5 ;  /* 0x0000000522227c20 */ /* 0x000fe20008410000 */
[-C--:B------:R-:W-:Y:S01]  /*25c0*/  LEA.HI R8, R8, R3.reuse, RZ, 0x3 ;  /* 0x0000000308087211 */ /* 0x080fe200078f18ff */
[----:B------:R-:W0:Y:S01]  /*25d0*/  MUFU.TANH R59, R26 ;  /* 0x0000001a003b7308 */ /* 0x000e220000002400 */
[----:B------:R-:W-:Y:S01]  /*25e0*/  LEA R9, R4, UR38, 0x4 ;  /* 0x0000002604097c11 */ /* 0x000fe2000f8e20ff */
[----:B------:R-:W-:Y:S01]  /*25f0*/  @UP1 ULDC UR6, c[0x0][0x450] ;  /* 0x0001140000061ab9 */ /* 0x000fe20000000800 */
[----:B------:R-:W-:Y:S01]  /*2600*/  LOP3.LUT R8, R8, 0xfffffff8, RZ, 0xc0, !PT ;  /* 0xfffffff808087812 */ /* 0x000fe200078ec0ff */
[----:B------:R-:W-:Y:S01]  /*2610*/  FMUL.FTZ R24, R24, UR5 ;  /* 0x0000000518187c20 */ /* 0x000fe20008410000 */
[----:B------:R-:W-:Y:S01]  /*2620*/  LEA.HI R4, R56, R56, RZ, 0x1 ;  /* 0x0000003838047211 */ /* 0x000fe200078f08ff */
[----:B------:R-:W-:Y:S01]  /*2630*/  FMUL.FTZ R25, R25, UR5 ;  /* 0x0000000519197c20 */ /* 0x000fe20008410000 */
[----:B------:R-:W-:Y:S01]  /*2640*/  R2UR UR4, R22 ;  /* 0x00000000160472ca */ /* 0x000fe200000e0000 */
[----:B------:R1:W2:Y:S01]  /*2650*/  MUFU.TANH R26, R34 ;  /* 0x00000022001a7308 */ /* 0x0002a20000002400 */
[----:B------:R-:W-:Y:S01]  /*2660*/  IADD3 R8, R9, R3, -R8 ;  /* 0x0000000309087210 */ /* 0x000fe20007ffe808 */
[----:B------:R-:W-:Y:S01]  /*2670*/  FMUL.FTZ R27, R27, UR5 ;  /* 0x000000051b1b7c20 */ /* 0x000fe20008410000 */
[----:B------:R-:W-:Y:S01]  /*2680*/  IADD3 R5, R58, -R5, RZ ;  /* 0x800000053a057210 */ /* 0x000fe20007ffe0ff */
[----:B------:R-:W-:Y:S01]  /*2690*/  FMUL.FTZ R28, R28, UR5 ;  /* 0x000000051c1c7c20 */ /* 0x000fe20008410000 */
[----:B------:R-:W-:Y:S01]  /*26a0*/  LOP3.LUT R3, R4, 0x1ffffffe, RZ, 0xc0, !PT ;  /* 0x1ffffffe04037812 */ /* 0x000fe200078ec0ff */
[----:B------:R-:W-:Y:S01]  /*26b0*/  FMUL.FTZ R29, R29, UR5 ;  /* 0x000000051d1d7c20 */ /* 0x000fe20008410000 */
[----:B------:R-:W-:Y:S01]  /*26c0*/  PLOP3.LUT P1, PT, PT, PT, UP1, 0x80, 0x0 ;  /* 0x000000000000781c */ /* 0x000fe20003f2f018 */
[----:B------:R-:W-:Y:S01]  /*26d0*/  IMAD R8, R5, 0x40, R8 ;  /* 0x0000004005087824 */ /* 0x000fe200078e0208 */
[----:B------:R-:W-:Y:S01]  /*26e0*/  R2UR UR7, R16 ;  /* 0x00000000100772ca */ /* 0x000fe200000e0000 */
[----:B------:R-:W-:Y:S01]  /*26f0*/  IMAD.IADD R3, R56, 0x1, -R3 ;  /* 0x0000000138037824 */ /* 0x000fe200078e0a03 */
[----:B------:R-:W-:Y:S01]  /*2700*/  PLOP3.LUT P2, PT, PT, PT, UP1, 0x80, 0x0 ;  /* 0x000000000000781c */ /* 0x000fe20003f4f018 */
[----:B------:R-:W-:Y:S01]  /*2710*/  UISETP.NE.AND UP0, UPT, UR4, URZ, UPT ;  /* 0x0000003f0400728c */ /* 0x000fe2000bf05270 */
[----:B------:R-:W-:Y:S01]  /*2720*/  LOP3.LUT R5, R2, 0x7ffffffc, RZ, 0xc0, !PT ;  /* 0x7ffffffc02057812 */ /* 0x000fe200078ec0ff */
[----:B------:R-:W-:Y:S01]  /*2730*/  IMAD R19, R3, 0x8, R8 ;  /* 0x0000000803137824 */ /* 0x000fe200078e0208 */
[----:B------:R-:W-:Y:S01]  /*2740*/  @UP1 ULDC UR4, c[0x0][0x44c] ;  /* 0x0001130000041ab9 */ /* 0x000fe20000000800 */
[----:B------:R-:W-:-:S02]  /*2750*/  IMAD.MOV.U32 R8, RZ, RZ, -0x40 ;  /* 0xffffffc0ff087424 */ /* 0x000fc400078e00ff */
[----:B------:R-:W-:Y:S01]  /*2760*/  FMUL.FTZ R30, R30, UR5 ;  /* 0x000000051e1e7c20 */ /* 0x000fe20008410000 */
[----:B------:R-:W-:Y:S01]  /*2770*/  IMAD.IADD R5, R0, 0x1, -R5 ;  /* 0x0000000100057824 */ /* 0x000fe200078e0a05 */
[----:B------:R-:W-:Y:S01]  /*2780*/  MOV R3, R19 ;  /* 0x0000001300037202 */ /* 0x000fe20000000f00 */
[----:B------:R-:W-:-:S04]  /*2790*/  @P1 IMAD.HI.U32 R4, R19, UR4, RZ ;  /* 0x0000000413041c27 */ /* 0x000fc8000f8e00ff */
[----:B------:R-:W-:Y:S01]  /*27a0*/  FMUL.FTZ R31, R31, UR5 ;  /* 0x000000051f1f7c20 */ /* 0x000fe20008410000 */
[----:B------:R-:W-:Y:S01]  /*27b0*/  UIADD3 UR4, UR7, 0x30840, URZ ;  /* 0x0003084007047890 */ /* 0x000fe2000fffe03f */
[----:B------:R-:W3:Y:S01]  /*27c0*/  S2UR UR7, SR_CgaCtaId ;  /* 0x00000000000779c3 */ /* 0x000ee20000008800 */
[----:B-1----:R-:W-:Y:S01]  /*27d0*/  IMAD R34, R203, R8, 0x40 ;  /* 0x00000040cb227424 */ /* 0x002fe200078e0208 */
[----:B------:R-:W-:Y:S01]  /*27e0*/  @P2 SHF.R.U32.HI R3, RZ, UR6, R4 ;  /* 0x00000006ff032c19 */ /* 0x000fe20008011604 */
[----:B------:R-:W-:Y:S01]  /*27f0*/  FMUL.FTZ R32, R32, UR5 ;  /* 0x0000000520207c20 */ /* 0x000fe20008410000 */
[----:B------:R-:W-:Y:S01]  /*2800*/  FMUL.FTZ R33, R33, UR5 ;  /* 0x0000000521217c20 */ /* 0x000fe20008410000 */
[----:B------:R-:W-:Y:S02]  /*2810*/  VIADD R0, R34, 0x1 ;  /* 0x0000000122007836 */ /* 0x000fe40000000000 */
[----:B------:R-:W-:Y:S01]  /*2820*/  FMUL.FTZ R35, R35, UR5 ;  /* 0x0000000523237c20 */ /* 0x000fe20008410000 */
[----:B------:R-:W1:Y:S01]  /*2830*/  SHFL.IDX PT, R4, R3, RZ, 0x1c1f ;  /* 0x001c1fff03047589 */ /* 0x000e6200000e0000 */
[----:B------:R-:W-:Y:S01]  /*2840*/  FMUL.FTZ R36, R36, UR5 ;  /* 0x0000000524247c20 */ /* 0x000fe20008410000 */
        /* <DEDUP_REMOVED lines=15> */
[----:B---3--:R-:W-:Y:S01]  /*2940*/  UPRMT UR4, UR7, 0x654, UR4 ;  /* 0x0000065407047896 */ /* 0x008fe20008000004 */
[----:B------:R-:W-:Y:S01]  /*2950*/  FMUL.FTZ R52, R52, UR5 ;  /* 0x0000000534347c20 */ /* 0x000fe20008410000 */
[----:B------:R-:W-:Y:S01]  /*2960*/  FMUL.FTZ R53, R53, UR5 ;  /* 0x0000000535357c20 */ /* 0x000fe20008410000 */
[----:B------:R-:W-:Y:S01]  /*2970*/  FMUL.FTZ R54, R54, UR5 ;  /* 0x0000000536367c20 */ /* 0x000fe20008410000 */
[----:B------:R-:W-:Y:S01]  /*2980*/  FMUL.FTZ R55, R55, UR5 ;  /* 0x0000000537377c20 */ /* 0x000fe20008410000 */
[----:B------:R-:W-:Y:S01]  /*2990*/  IMAD R0, R5, -0x2, R0 ;  /* 0xfffffffe05007824 */ /* 0x000fe200078e0200 */
[----:B------:R-:W-:Y:S01]  /*29a0*/  ULDC UR5, c[0x0][0x288] ;  /* 0x0000a20000057ab9 */ /* 0x000fe20000000800 */
[----:B------:R-:W-:Y:S01]  /*29b0*/  PLOP3.LUT P1, PT, PT, PT, UP0, 0x40, 0x0 ;  /* 0x000000000000781c */ /* 0x000fe20003f2e808 */
[----:B------:R-:W3:Y:S01]  /*29c0*/  MUFU.TANH R24, R24 ;  /* 0x0000001800187308 */ /* 0x000ee20000002400 */
[----:B------:R-:W-:Y:S01]  /*29d0*/  MOV R154, UR5 ;  /* 0x00000005009a7c02 */ /* 0x000fe20008000f00 */
[----:B------:R-:W-:Y:S01]  /*29e0*/  SYNCS.ARRIVE.TRANS64.RED.A1T0 RZ, [UR4], RZ ;  /* 0x000000ffffff79a7 */ /* 0x000fe20008100404 */
[C---:B------:R-:W-:Y:S01]  /*29f0*/  IMAD R9, R17.reuse, UR11, R0 ;  /* 0x0000000b11097c24 */ /* 0x040fe2000f8e0200 */
[----:B------:R-:W-:Y:S01]  /*2a00*/  ULDC UR4, c[0x0][0x9dc] ;  /* 0x0002770000047ab9 */ /* 0x000fe20000000800 */
[----:B------:R-:W-:Y:S01]  /*2a10*/  IMAD R0, R17, UR11, R34 ;  /* 0x0000000b11007c24 */ /* 0x000fe2000f8e0222 */
[----:B------:R-:W-:Y:S01]  /*2a20*/  ULOP3.LUT UR6, URZ, UR4, URZ, 0x33, !UPT ;  /* 0x000000043f067292 */ /* 0x000fe2000f8e333f */
[----:B------:R-:W-:Y:S01]  /*2a30*/  IMAD.IADD R9, R9, 0x1, -R154 ;  /* 0x0000000109097824 */ /* 0x000fe200078e0a9a */
[----:B------:R-:W4:Y:S01]  /*2a40*/  MUFU.TANH R25, R25 ;  /* 0x0000001900197308 */ /* 0x000f220000002400 */
[----:B------:R-:W-:Y:S01]  /*2a50*/  IMAD R56, R5, -0x2, R0 ;  /* 0xfffffffe05387824 */ /* 0x000fe200078e0200 */
[----:B------:R-:W-:Y:S01]  /*2a60*/  LEA R8, R203, 0xffffffc0, 0x6 ;  /* 0xffffffc0cb087811 */ /* 0x000fe200078e30ff */
[C---:B------:R-:W-:Y:S01]  /*2a70*/  VIADD R57, R9.reuse, UR14 ;  /* 0x0000000e09397c36 */ /* 0x040fe20008000000 */
[----:B------:R-:W-:Y:S01]  /*2a80*/  IADD3 R58, R9, UR6, RZ ;  /* 0x00000006093a7c10 */ /* 0x000fe2000fffe0ff */
[----:B------:R-:W-:-:S03]  /*2a90*/  IMAD.U32 R21, RZ, RZ, UR6 ;  /* 0x00000006ff157e24 */ /* 0x000fc6000f8e00ff */
[----:B------:R-:W0:Y:S01]  /*2aa0*/  MUFU.TANH R27, R27 ;  /* 0x0000001b001b7308 */ /* 0x000e220000002400 */
[----:B-1----:R-:W-:Y:S01]  /*2ab0*/  VIADDMNMX R0, R4, R57, R56, PT ;  /* 0x0000003904007246 */ /* 0x002fe20003800138 */
[----:B------:R-:W-:-:S06]  /*2ac0*/  IMAD.IADD R2, R58, 0x1, R4 ;  /* 0x000000013a027824 */ /* 0x000fcc00078e0204 */
[----:B------:R-:W1:Y:S08]  /*2ad0*/  MUFU.TANH R28, R28 ;  /* 0x0000001c001c7308 */ /* 0x000e700000002400 */
        /* <DEDUP_REMOVED lines=26> */
[----:B-1234-:R-:W-:Y:S05]  /*2c80*/  @P1 BRA `(.L_x_1007) ;  /* 0x0000000000641947 */ /* 0x01efea0003800000 */
[----:B------:R-:W-:Y:S01]  /*2c90*/  IMAD R9, R17, UR11, R4 ;  /* 0x0000000b11097c24 */ /* 0x000fe2000f8e0204 */
[----:B------:R-:W-:Y:S03]  /*2ca0*/  BSSY B0, `(.L_x_1008) ;  /* 0x0000013000007945 */ /* 0x000fe60003800000 */
[----:B------:R-:W-:-:S05]  /*2cb0*/  IMAD.IADD R9, R9, 0x1, -R154 ;  /* 0x0000000109097824 */ /* 0x000fca00078e0a9a */
[----:B------:R-:W-:-:S13]  /*2cc0*/  ISETP.GT.AND P1, PT, R9, -0x1, PT ;  /* 0xffffffff0900780c */ /* 0x000fda0003f24270 */
[----:B------:R-:W-:Y:S05]  /*2cd0*/  @P1 BRA `(.L_x_1009) ;  /* 0x0000000000241947 */ /* 0x000fea0003800000 */
[----:B------:R-:W-:Y:S01]  /*2ce0*/  ULDC UR4, c[0x0][0x9e4] ;  /* 0x0002790000047ab9 */ /* 0x000fe20000000800 */
[----:B------:R-:W-:Y:S01]  /*2cf0*/  LOP3.LUT R9, RZ, R9, RZ, 0x33, !PT ;  /* 0x00000009ff097212 */ /* 0x000fe200078e33ff */
[----:B------:R-:W-:-:S05]  /*2d00*/  IMAD.U32 R60, RZ, RZ, UR4 ;  /* 0x00000004ff3c7e24 */ /* 0x000fca000f8e00ff */
[----:B------:R-:W-:-:S13]  /*2d10*/  ISETP.NE.AND P1, PT, R60, 0x1, PT ;  /* 0x000000013c00780c */ /* 0x000fda0003f25270 */
[----:B------:R-:W1:Y:S02]  /*2d20*/  @P1 LDC.64 R62, c[0x0][0x9e8] ;  /* 0x00027a00ff3e1b82 */ /* 0x000e640000000a00 */
[----:B-1----:R-:W-:-:S05]  /*2d30*/  @P1 IMAD.HI.U32 R4, R9, R62, RZ ;  /* 0x0000003e09041227 */ /* 0x002fca00078e00ff */
[----:B------:R-:W-:-:S04]  /*2d40*/  @P1 SHF.R.U32.HI R9, RZ, R63, R4 ;  /* 0x0000003fff091219 */ /* 0x000fc80000011604 */
[----:B------:R-:W-:Y:S01]  /*2d50*/  LOP3.LUT R9, RZ, R9, RZ, 0x33, !PT ;  /* 0x00000009ff097212 */ /* 0x000fe200078e33ff */
[----:B------:R-:W-:Y:S06]  /*2d60*/  BRA `(.L_x_1010) ;  /* 0x0000000000187947 */ /* 0x000fec0003800000 */
.L_x_1009:
[----:B------:R-:W-:Y:S02]  /*2d70*/  ULDC UR4, c[0x0][0x9e4] ;  /* 0x0002790000047ab9 */ /* 0x000fe40000000800 */
[----:B------:R-:W-:-:S04]  /*2d80*/  MOV R60, UR4 ;  /* 0x00000004003c7c02 */ /* 0x000fc80008000f00 */
[----:B------:R-:W-:-:S13]  /*2d90*/  ISETP.NE.AND P1, PT, R60, 0x1, PT ;  /* 0x000000013c00780c */ /* 0x000fda0003f25270 */
[----:B------:R-:W1:Y:S02]  /*2da0*/  @P1 LDC.64 R62, c[0x0][0x9e8] ;  /* 0x00027a00ff3e1b82 */ /* 0x000e640000000a00 */
[----:B-1----:R-:W-:-:S05]  /*2db0*/  @P1 IMAD.HI.U32 R4, R9, R62, RZ ;  /* 0x0000003e09041227 */ /* 0x002fca00078e00ff */
[----:B------:R-:W-:-:S07]  /*2dc0*/  @P1 SHF.R.U32.HI R9, RZ, R63, R4 ;  /* 0x0000003fff091219 */ /* 0x000fce0000011604 */
.L_x_1010:
[----:B------:R-:W-:Y:S05]  /*2dd0*/  BSYNC B0 ;  /* 0x0000000000007941 */ /* 0x000fea0003800000 */
.L_x_1008:
[----:B------:R-:W-:-:S04]  /*2de0*/  IMAD R4, R9, R60, -R8 ;  /* 0x0000003c09047224 */ /* 0x000fc800078e0a08 */
[----:B------:R-:W-:-:S05]  /*2df0*/  IMAD R9, R5, -0x2, R4 ;  /* 0xfffffffe05097824 */ /* 0x000fca00078e0204 */
[----:B------:R-:W-:Y:S02]  /*2e00*/  VIADDMNMX R0, R9, R60, R0, PT ;  /* 0x0000003c09007246 */ /* 0x000fe40003800100 */
[----:B------:R-:W-:-:S07]  /*2e10*/  VIMNMX R2, R2, R9, !PT ;  /* 0x0000000902027248 */ /* 0x000fce0007fe0100 */
.L_x_1007:
[C---:B------:R-:W-:Y:S01]  /*2e20*/  ISETP.GE.AND P2, PT, R34.reuse, 0x9, PT ;  /* 0x000000092200780c */ /* 0x040fe20003f46270 */
[----:B------:R-:W1:Y:S01]  /*2e30*/  SHFL.IDX PT, R3, R3, 0x1, 0x1c1f ;  /* 0x003c1f0003037f89 */ /* 0x000e6200000e0000 */
[----:B------:R-:W-:Y:S02]  /*2e40*/  ISETP.GE.AND P1, PT, R34, 0x2, PT ;  /* 0x000000022200780c */ /* 0x000fe40003f26270 */
[C---:B------:R-:W-:Y:S02]  /*2e50*/  ISETP.GT.AND P3, PT, R2.reuse, 0x8, !P2 ;  /* 0x000000080200780c */ /* 0x040fe40005764270 */
[----:B------:R-:W-:Y:S02]  /*2e60*/  ISETP.GT.AND P4, PT, R2, 0x1, !P1 ;  /* 0x000000010200780c */ /* 0x000fe40004f84270 */
[----:B------:R-:W-:Y:S02]  /*2e70*/  ISETP.LT.OR P3, PT, R0, 0x9, P3 ;  /* 0x000000090000780c */ /* 0x000fe40001f61670 */
[----:B------:R-:W-:-:S02]  /*2e80*/  ISETP.GE.AND P5, PT, R34, 0x11, PT ;  /* 0x000000112200780c */ /* 0x000fc40003fa6270 */
[----:B------:R-:W-:Y:S02]  /*2e90*/  FSEL R63, R28, -INF , !P3 ;  /* 0xff8000001c3f7808 */ /* 0x000fe40005800000 */
[----:B------:R-:W-:Y:S02]  /*2ea0*/  ISETP.LT.OR P4, PT, R0, 0x2, P4 ;  /* 0x000000020000780c */ /* 0x000fe40002781670 */
[----:B------:R-:W-:Y:S02]  /*2eb0*/  ISETP.GT.AND P3, PT, R2, 0x10, !P5 ;  /* 0x000000100200780c */ /* 0x000fe40006f64270 */
[----:B------:R-:W-:Y:S02]  /*2ec0*/  ISETP.GE.AND P6, PT, R34, 0xa, PT ;  /* 0x0000000a2200780c */ /* 0x000fe40003fc6270 */
[----:B------:R-:W-:Y:S02]  /*2ed0*/  FSEL R61, R25, -INF , !P4 ;  /* 0xff800000193d7808 */ /* 0x000fe40006000000 */
[----:B------:R-:W-:-:S02]  /*2ee0*/  P2R R62, PR, RZ, 0x20 ;  /* 0x00000020ff3e7803 */ /* 0x000fc40000000000 */
[----:B------:R-:W-:Y:S02]  /*2ef0*/  ISETP.LT.OR P3, PT, R0, 0x11, P3 ;  /* 0x000000110000780c */ /* 0x000fe40001f61670 */
[----:B------:R-:W-:Y:S02]  /*2f00*/  ISETP.GT.AND P4, PT, R2, 0x9, !P6 ;  /* 0x000000090200780c */ /* 0x000fe40007784270 */
[----:B------:R-:W-:Y:S02]  /*2f10*/  ISETP.GE.AND P5, PT, R34, 0x12, PT ;  /* 0x000000122200780c */ /* 0x000fe40003fa6270 */
[----:B0-----:R-:W-:Y:S02]  /*2f20*/  FSEL R67, R32, -INF , !P3 ;  /* 0xff80000020437808 */ /* 0x001fe40005800000 */
[----:B------:R-:W-:Y:S02]  /*2f30*/  ISETP.LT.OR P4, PT, R0, 0xa, P4 ;  /* 0x0000000a0000780c */ /* 0x000fe40002781670 */
[----:B------:R-:W-:-:S02]  /*2f40*/  ISETP.GT.AND P3, PT, R2, 0x11, !P5 ;  /* 0x000000110200780c */ /* 0x000fc40006f64270 */
[----:B------:R-:W-:Y:S02]  /*2f50*/  FSEL R65, R29, -INF , !P4 ;  /* 0xff8000001d417808 */ /* 0x000fe40006000000 */
[----:B------:R-:W-:Y:S02]  /*2f60*/  ISETP.LT.OR P3, PT, R0, 0x12, P3 ;  /* 0x000000120000780c */ /* 0x000fe40001f61670 */
[----:B------:R-:W-:Y:S02]  /*2f70*/  ISETP.GE.AND P4, PT, R34, 0x19, PT ;  /* 0x000000192200780c */ /* 0x000fe40003f86270 */
[----:B------:R-:W-:Y:S02]  /*2f80*/  FSEL R69, R33, -INF , !P3 ;  /* 0xff80000021457808 */ /* 0x000fe40005800000 */
[----:B------:R-:W-:Y:S02]  /*2f90*/  ISETP.GT.AND P3, PT, R2, 0x18, !P4 ;  /* 0x000000180200780c */ /* 0x000fe40006764270 */
[----:B------:R-:W-:-:S02]  /*2fa0*/  P2R R32, PR, RZ, 0x10 ;  /* 0x00000010ff207803 */ /* 0x000fc40000000000 */
[----:B------:R-:W-:Y:S02]  /*2fb0*/  ISETP.LT.OR P3, PT, R0, 0x19, P3 ;  /* 0x000000190000780c */ /* 0x000fe40001f61670 */
[----:B------:R-:W-:Y:S02]  /*2fc0*/  ISETP.GE.AND P4, PT, R34, 0x1a, PT ;  /* 0x0000001a2200780c */ /* 0x000fe40003f86270 */
[----:B------:R-:W-:Y:S02]  /*2fd0*/  FSEL R71, R36, -INF , !P3 ;  /* 0xff80000024477808 */ /* 0x000fe40005800000 */
[----:B------:R-:W-:Y:S02]  /*2fe0*/  ISETP.GT.AND P3, PT, R2, 0x19, !P4 ;  /* 0x000000190200780c */ /* 0x000fe40006764270 */
[----:B------:R-:W-:Y:S02]  /*2ff0*/  P2R R33, PR, RZ, 0x10 ;  /* 0x00000010ff217803 */ /* 0x000fe40000000000 */
[----:B------:R-:W-:-:S02]  /*3000*/  ISETP.LT.OR P3, PT, R0, 0x1a, P3 ;  /* 0x0000001a0000780c */ /* 0x000fc40001f61670 */
[----:B------:R-:W-:Y:S02]  /*3010*/  ISETP.GE.AND P4, PT, R34, 0x21, PT ;  /* 0x000000212200780c */ /* 0x000fe40003f86270 */
[----:B------:R-:W-:Y:S02]  /*3020*/  FSEL R73, R37, -INF , !P3 ;  /* 0xff80000025497808 */ /* 0x000fe40005800000 */
[----:B------:R-:W-:Y:S02]  /*3030*/  ISETP.GT.AND P3, PT, R2, 0x20, !P4 ;  /* 0x000000200200780c */ /* 0x000fe40006764270 */
[----:B------:R-:W-:Y:S02]  /*3040*/  P2R R36, PR, RZ, 0x10 ;  /* 0x00000010ff247803 */ /* 0x000fe40000000000 */
[----:B------:R-:W-:Y:S02]  /*3050*/  ISETP.LT.OR P3, PT, R0, 0x21, P3 ;  /* 0x000000210000780c */ /* 0x000fe40001f61670 */
[----:B------:R-:W-:-:S02]  /*3060*/  ISETP.GE.AND P4, PT, R34, 0x22, PT ;  /* 0x000000222200780c */ /* 0x000fc40003f86270 */
[----:B------:R-:W-:Y:S02]  /*3070*/  FSEL R75, R40, -INF , !P3 ;  /* 0xff800000284b7808 */ /* 0x000fe40005800000 */
[----:B------:R-:W-:Y:S02]  /*3080*/  ISETP.GT.AND P3, PT, R2, 0x21, !P4 ;  /* 0x000000210200780c */ /* 0x000fe40006764270 */
[----:B------:R-:W-:Y:S02]  /*3090*/  P2R R40, PR, RZ, 0x10 ;  /* 0x00000010ff287803 */ /* 0x000fe40000000000 */
[----:B------:R-:W-:Y:S02]  /*30a0*/  ISETP.LT.OR P3, PT, R0, 0x22, P3 ;  /* 0x000000220000780c */ /* 0x000fe40001f61670 */
[----:B------:R-:W-:Y:S02]  /*30b0*/  ISETP.GE.AND P4, PT, R34, 0x29, PT ;  /* 0x000000292200780c */ /* 0x000fe40003f86270 */
[----:B------:R-:W-:-:S02]  /*30c0*/  FSEL R77, R41, -INF , !P3 ;  /* 0xff800000294d7808 */ /* 0x000fc40005800000 */
[----:B------:R-:W-:Y:S02]  /*30d0*/  ISETP.GT.AND P3, PT, R2, 0x28, !P4 ;  /* 0x000000280200780c */ /* 0x000fe40006764270 */
[----:B------:R-:W-:Y:S02]  /*30e0*/  P2R R41, PR, RZ, 0x10 ;  /* 0x00000010ff297803 */ /* 0x000fe40000000000 */
[----:B------:R-:W-:Y:S02]  /*30f0*/  ISETP.LT.OR P3, PT, R0, 0x29, P3 ;  /* 0x000000290000780c */ /* 0x000fe40001f61670 */
[----:B------:R-:W-:Y:S02]  /*3100*/  ISETP.GE.AND P4, PT, R34, 0x2a, PT ;  /* 0x0000002a2200780c */ /* 0x000fe40003f86270 */
[----:B------:R-:W-:Y:S02]  /*3110*/  FSEL R79, R44, -INF , !P3 ;  /* 0xff8000002c4f7808 */ /* 0x000fe40005800000 */
[----:B------:R-:W-:-:S02]  /*3120*/  ISETP.GT.AND P3, PT, R2, 0x29, !P4 ;  /* 0x000000290200780c */ /* 0x000fc40006764270 */
[----:B------:R-:W-:Y:S02]  /*3130*/  P2R R44, PR, RZ, 0x10 ;  /* 0x00000010ff2c7803 */ /* 0x000fe40000000000 */
[----:B------:R-:W-:Y:S02]  /*3140*/  ISETP.LT.OR P3, PT, R0, 0x2a, P3 ;  /* 0x0000002a0000780c */ /* 0x000fe40001f61670 */
[----:B------:R-:W-:Y:S02]  /*3150*/  P2R R29, PR, RZ, 0x20 ;  /* 0x00000020ff1d7803 */ /* 0x000fe40000000000 */
[----:B------:R-:W-:Y:S02]  /*3160*/  FSEL R81, R45, -INF , !P3 ;  /* 0xff8000002d517808 */ /* 0x000fe40005800000 */
[----:B------:R-:W-:Y:S02]  /*3170*/  ISETP.GE.AND P3, PT, R34, 0x31, PT ;  /* 0x000000312200780c */ /* 0x000fe40003f66270 */
[----:B------:R-:W-:-:S02]  /*3180*/  P2R R60, PR, RZ, 0x40 ;  /* 0x00000040ff3c7803 */ /* 0x000fc40000000000 */
[----:B------:R-:W-:Y:S02]  /*3190*/  ISETP.GT.AND P4, PT, R2, 0x30, !P3 ;  /* 0x000000300200780c */ /* 0x000fe40005f84270 */
[----:B------:R-:W-:Y:S02]  /*31a0*/  R2UR UR4, R22 ;  /* 0x00000000160472ca */ /* 0x000fe400000e0000 */
[----:B------:R-:W-:-:S04]  /*31b0*/  ISETP.LT.OR P4, PT, R0, 0x31, P4 ;  /* 0x000000310000780c */ /* 0x000fc80002781670 */
[----:B------:R-:W-:Y:S02]  /*31c0*/  FSEL R83, R48, -INF , !P4 ;  /* 0xff80000030537808 */ /* 0x000fe40006000000 */
[----:B------:R-:W-:-:S04]  /*31d0*/  ISETP.GE.AND P4, PT, R34, 0x32, PT ;  /* 0x000000322200780c */ /* 0x000fc80003f86270 */
[----:B------:R-:W-:Y:S01]  /*31e0*/  ISETP.GT.AND P5, PT, R2, 0x31, !P4 ;  /* 0x000000310200780c */ /* 0x000fe200067a4270 */
[----:B------:R-:W-:-:S03]  /*31f0*/  UISETP.NE.AND UP0, UPT, UR4, URZ, UPT ;  /* 0x0000003f0400728c */ /* 0x000fc6000bf05270 */
[----:B------:R-:W-:-:S04]  /*3200*/  ISETP.LT.OR P5, PT, R0, 0x32, P5 ;  /* 0x000000320000780c */ /* 0x000fc80002fa1670 */
[----:B------:R-:W-:Y:S02]  /*3210*/  FSEL R85, R49, -INF , !P5 ;  /* 0xff80000031557808 */ /* 0x000fe40006800000 */
[----:B------:R-:W-:-:S04]  /*3220*/  ISETP.GE.AND P5, PT, R34, 0x39, PT ;  /* 0x000000392200780c */ /* 0x000fc80003fa6270 */
[----:B------:R-:W-:-:S04]  /*3230*/  ISETP.GT.AND P6, PT, R2, 0x38, !P5 ;  /* 0x000000380200780c */ /* 0x000fc80006fc4270 */
[----:B------:R-:W-:-:S04]  /*3240*/  ISETP.LT.OR P6, PT, R0, 0x39, P6 ;  /* 0x000000390000780c */ /* 0x000fc800037c1670 */
[----:B------:R-:W-:Y:S02]  /*3250*/  FSEL R87, R52, -INF , !P6 ;  /* 0xff80000034577808 */ /* 0x000fe40007000000 */
[----:B------:R-:W-:-:S04]  /*3260*/  ISETP.GE.AND P6, PT, R34, 0x1, PT ;  /* 0x000000012200780c */ /* 0x000fc80003fc6270 */
[----:B------:R-:W-:Y:S02]  /*3270*/  P2R R28, PR, RZ, 0x40 ;  /* 0x00000040ff1c7803 */ /* 0x000fe40000000000 */
[----:B------:R-:W-:-:S04]  /*3280*/  ISETP.GT.AND P6, PT, R2, RZ, !P6 ;  /* 0x000000ff0200720c */ /* 0x000fc800077c4270 */
[----:B------:R-:W-:-:S04]  /*3290*/  ISETP.LT.OR P6, PT, R0, 0x1, P6 ;  /* 0x000000010000780c */ /* 0x000fc800037c1670 */
[----:B------:R-:W-:Y:S02]  /*32a0*/  FSEL R37, R24, -INF , !P6 ;  /* 0xff80000018257808 */ /* 0x000fe40007000000 */
[----:B------:R-:W-:-:S04]  /*32b0*/  ISETP.GE.AND P6, PT, R34, 0x3a, PT ;  /* 0x0000003a2200780c */ /* 0x000fc80003fc6270 */
[----:B------:R-:W-:Y:S02]  /*32c0*/  P2R R34, PR, RZ, 0x40 ;  /* 0x00000040ff227803 */ /* 0x000fe40000000000 */
[----:B------:R-:W-:Y:S01]  /*32d0*/  ISETP.GT.AND P6, PT, R2, 0x39, !P6 ;  /* 0x000000390200780c */ /* 0x000fe200077c4270 */
[----:B-1----:R-:W-:-:S03]  /*32e0*/  IMAD.IADD R2, R58, 0x1, R3 ;  /* 0x000000013a027824 */ /* 0x002fc600078e0203 */
[----:B------:R-:W-:Y:S02]  /*32f0*/  ISETP.LT.OR P6, PT, R0, 0x3a, P6 ;  /* 0x0000003a0000780c */ /* 0x000fe400037c1670 */
[----:B------:R-:W-:Y:S02]  /*3300*/  VIADDMNMX R0, R3, R57, R56, PT ;  /* 0x0000003903007246 */ /* 0x000fe40003800138 */
[----:B------:R-:W-:Y:S02]  /*3310*/  FSEL R53, R53, -INF , !P6 ;  /* 0xff80000035357808 */ /* 0x000fe40007000000 */
[----:B------:R-:W-:-:S13]  /*3320*/  PLOP3.LUT P6, PT, PT, PT, UP0, 0x40, 0x0 ;  /* 0x000000000000781c */ /* 0x000fda0003fce808 */
[----:B------:R-:W-:Y:S05]  /*3330*/  @P6 BRA `(.L_x_1011) ;  /* 0x0000000000646947 */ /* 0x000fea0003800000 */
        /* <DEDUP_REMOVED lines=9> */
[----:B------:R-:W0:Y:S02]  /*33d0*/  @P6 LDC.64 R24, c[0x0][0x9e8] ;  /* 0x00027a00ff186b82 */ /* 0x000e240000000a00 */
[----:B0-----:R-:W-:-:S05]  /*33e0*/  @P6 IMAD.HI.U32 R4, R3, R24, RZ ;  /* 0x0000001803046227 */ /* 0x001fca00078e00ff */
[----:B------:R-:W-:-:S04]  /*33f0*/  @P6 SHF.R.U32.HI R3, RZ, R25, R4 ;  /* 0x00000019ff036219 */ /* 0x000fc80000011604 */
[----:B------:R-:W-:Y:S01]  /*3400*/  LOP3.LUT R3, RZ, R3, RZ, 0x33, !PT ;  /* 0x00000003ff037212 */ /* 0x000fe200078e33ff */
[----:B------:R-:W-:Y:S06]  /*3410*/  BRA `(.L_x_1014) ;  /* 0x0000000000187947 */ /* 0x000fec0003800000 */
.L_x_1013:
[----:B------:R-:W-:Y:S02]  /*3420*/  ULDC UR4, c[0x0][0x9e4] ;  /* 0x0002790000047ab9 */ /* 0x000fe40000000800 */
[----:B------:R-:W-:-:S04]  /*3430*/  MOV R9, UR4 ;  /* 0x0000000400097c02 */ /* 0x000fc80008000f00 */
[----:B------:R-:W-:-:S13]  /*3440*/  ISETP.NE.AND P6, PT, R9, 0x1, PT ;  /* 0x000000010900780c */ /* 0x000fda0003fc5270 */
[----:B------:R-:W0:Y:S02]  /*3450*/  @P6 LDC.64 R24, c[0x0][0x9e8] ;  /* 0x00027a00ff186b82 */ /* 0x000e240000000a00 */
[----:B0-----:R-:W-:-:S05]  /*3460*/  @P6 IMAD.HI.U32 R4, R3, R24, RZ ;  /* 0x0000001803046227 */ /* 0x001fca00078e00ff */
[----:B------:R-:W-:-:S07]  /*3470*/  @P6 SHF.R.U32.HI R3, RZ, R25, R4 ;  /* 0x00000019ff036219 */ /* 0x000fce0000011604 */
.L_x_1014:
[----:B------:R-:W-:Y:S05]  /*3480*/  BSYNC B0 ;  /* 0x0000000000007941 */ /* 0x000fea0003800000 */
.L_x_1012:
[----:B------:R-:W-:-:S04]  /*3490*/  IMAD R4, R3, R9, -R8 ;  /* 0x0000000903047224 */ /* 0x000fc800078e0a08 */
[----:B------:R-:W-:-:S05]  /*34a0*/  IMAD R3, R5, -0x2, R4 ;  /* 0xfffffffe05037824 */ /* 0x000fca00078e0204 */
[----:B------:R-:W-:Y:S02]  /*34b0*/  VIADDMNMX R0, R3, R9, R0, PT ;  /* 0x0000000903007246 */ /* 0x000fe40003800100 */
[----:B------:R-:W-:-:S07]  /*34c0*/  VIMNMX R2, R2, R3, !PT ;  /* 0x0000000302027248 */ /* 0x000fce0007fe0100 */
.L_x_1011:
[----:B------:R-:W-:Y:S01]  /*34d0*/  ISETP.GT.AND P1, PT, R2, 0x1, !P1 ;  /* 0x000000010200780c */ /* 0x000fe20004f24270 */
[----:B------:R-:W-:Y:S01]  /*34e0*/  ULDC UR10, c[0x0][0x988] ;  /* 0x00026200000a7ab9 */ /* 0x000fe20000000800 */
[----:B------:R-:W-:Y:S01]  /*34f0*/  FMNMX.FTZ R3, R37, R61, !PT ;  /* 0x0000003d25037209 */ /* 0x000fe20007810000 */
[----:B------:R-:W-:Y:S01]  /*3500*/  VIADD R203, R203, 0xfffffffe ;  /* 0xfffffffecbcb7836 */ /* 0x000fe20000000000 */
[----:B------:R-:W-:Y:S02]  /*3510*/  ISETP.LT.OR P1, PT, R0, 0x2, P1 ;  /* 0x000000020000780c */ /* 0x000fe40000f21670 */
[----:B------:R-:W-:Y:S02]  /*3520*/  FMNMX.FTZ R3, R63, R3, !PT ;  /* 0x000000033f037209 */ /* 0x000fe40007810000 */
[----:B------:R-:W-:Y:S02]  /*3530*/  FSEL R9, R27, -INF , !P1 ;  /* 0xff8000001b097808 */ /* 0x000fe40004800000 */
[----:B------:R-:W-:-:S02]  /*3540*/  ISETP.NE.AND P1, PT, R60, RZ, PT ;  /* 0x000000ff3c00720c */ /* 0x000fc40003f25270 */
[----:B------:R-:W-:Y:S02]  /*3550*/  FMNMX.FTZ R3, R65, R3, !PT ;  /* 0x0000000341037209 */ /* 0x000fe40007810000 */
[----:B------:R-:W-:Y:S02]  /*3560*/  ISETP.GT.AND P1, PT, R2, 0x9, !P1 ;  /* 0x000000090200780c */ /* 0x000fe40004f24270 */
[----:B------:R-:W-:Y:S02]  /*3570*/  FMNMX.FTZ R3, R67, R3, !PT ;  /* 0x0000000343037209 */ /* 0x000fe40007810000 */
[----:B------:R-:W-:Y:S02]  /*3580*/  ISETP.LT.OR P1, PT, R0, 0xa, P1 ;  /* 0x0000000a0000780c */ /* 0x000fe40000f21670 */
[----:B------:R-:W-:Y:S02]  /*3590*/  FMNMX.FTZ R3, R69, R3, !PT ;  /* 0x0000000345037209 */ /* 0x000fe40007810000 */
[----:B------:R-:W-:-:S02]  /*35a0*/  FSEL R25, R31, -INF , !P1 ;  /* 0xff8000001f197808 */ /* 0x000fc40004800000 */
[----:B------:R-:W-:Y:S02]  /*35b0*/  ISETP.NE.AND P1, PT, R62, RZ, PT ;  /* 0x000000ff3e00720c */ /* 0x000fe40003f25270 */
[----:B------:R-:W-:Y:S02]  /*35c0*/  FMNMX.FTZ R3, R71, R3, !PT ;  /* 0x0000000347037209 */ /* 0x000fe40007810000 */
[----:B------:R-:W-:Y:S02]  /*35d0*/  ISETP.GT.AND P1, PT, R2, 0x10, !P1 ;  /* 0x000000100200780c */ /* 0x000fe40004f24270 */
[----:B------:R-:W-:Y:S02]  /*35e0*/  FMNMX.FTZ R3, R73, R3, !PT ;  /* 0x0000000349037209 */ /* 0x000fe40007810000 */
[----:B------:R-:W-:Y:S02]  /*35f0*/  ISETP.LT.OR P1, PT, R0, 0x11, P1 ;  /* 0x000000110000780c */ /* 0x000fe40000f21670 */
[----:B------:R-:W-:-:S02]  /*3600*/  FMNMX.FTZ R3, R75, R3, !PT ;  /* 0x000000034b037209 */ /* 0x000fc40007810000 */
[----:B------:R-:W-:Y:S02]  /*3610*/  FSEL R26, R26, -INF , !P1 ;  /* 0xff8000001a1a7808 */ /* 0x000fe40004800000 */
[----:B------:R-:W-:Y:S02]  /*3620*/  ISETP.NE.AND P1, PT, R29, RZ, PT ;  /* 0x000000ff1d00720c */ /* 0x000fe40003f25270 */
[----:B------:R-:W-:Y:S02]  /*3630*/  FMNMX.FTZ R3, R77, R3, !PT ;  /* 0x000000034d037209 */ /* 0x000fe40007810000 */
[----:B------:R-:W-:Y:S02]  /*3640*/  ISETP.GT.AND P1, PT, R2, 0x11, !P1 ;  /* 0x000000110200780c */ /* 0x000fe40004f24270 */
[----:B------:R-:W-:Y:S02]  /*3650*/  FMNMX.FTZ R3, R79, R3, !PT ;  /* 0x000000034f037209 */ /* 0x000fe40007810000 */
[----:B------:R-:W-:-:S02]  /*3660*/  ISETP.LT.OR P1, PT, R0, 0x12, P1 ;  /* 0x000000120000780c */ /* 0x000fc40000f21670 */
[----:B------:R-:W-:Y:S02]  /*3670*/  FMNMX.FTZ R3, R81, R3, !PT ;  /* 0x0000000351037209 */ /* 0x000fe40007810000 */
[----:B------:R-:W-:Y:S02]  /*3680*/  FSEL R27, R35, -INF , !P1 ;  /* 0xff800000231b7808 */ /* 0x000fe40004800000 */
[----:B------:R-:W-:Y:S02]  /*3690*/  ISETP.NE.AND P1, PT, R32, RZ, PT ;  /* 0x000000ff2000720c */ /* 0x000fe40003f25270 */
[----:B------:R-:W-:Y:S02]  /*36a0*/  FMNMX.FTZ R3, R83, R3, !PT ;  /* 0x0000000353037209 */ /* 0x000fe40007810000 */
[----:B------:R-:W-:Y:S02]  /*36b0*/  ISETP.GT.AND P1, PT, R2, 0x18, !P1 ;  /* 0x000000180200780c */ /* 0x000fe40004f24270 */
[----:B------:R-:W-:-:S02]  /*36c0*/  ISETP.NE.AND P6, PT, R28, RZ, PT ;  /* 0x000000ff1c00720c */ /* 0x000fc40003fc5270 */
[----:B------:R-:W-:Y:S02]  /*36d0*/  ISETP.LT.OR P1, PT, R0, 0x19, P1 ;  /* 0x000000190000780c */ /* 0x000fe40000f21670 */
[----:B------:R-:W-:Y:S02]  /*36e0*/  FMNMX.FTZ R3, R85, R3, !PT ;  /* 0x0000000355037209 */ /* 0x000fe40007810000 */
[----:B------:R-:W-:Y:S02]  /*36f0*/  FSEL R28, R38, -INF , !P1 ;  /* 0xff800000261c7808 */ /* 0x000fe40004800000 */
[----:B------:R-:W-:Y:S02]  /*3700*/  ISETP.NE.AND P1, PT, R33, RZ, PT ;  /* 0x000000ff2100720c */ /* 0x000fe40003f25270 */
[----:B------:R-:W-:Y:S02]  /*3710*/  FMNMX.FTZ R3, R87, R3, !PT ;  /* 0x0000000357037209 */ /* 0x000fe40007810000 */
[----:B------:R-:W-:-:S02]  /*3720*/  ISETP.GT.AND P1, PT, R2, 0x19, !P1 ;  /* 0x000000190200780c */ /* 0x000fc40004f24270 */
[----:B------:R-:W-:Y:S02]  /*3730*/  FMNMX.FTZ R33, R53, R3, !PT ;  /* 0x0000000335217209 */ /* 0x000fe40007810000 */
[----:B------:R-:W-:Y:S02]  /*3740*/  ISETP.LT.OR P1, PT, R0, 0x1a, P1 ;  /* 0x0000001a0000780c */ /* 0x000fe40000f21670 */
[----:B------:R-:W-:Y:S01]  /*3750*/  ISETP.GT.AND P2, PT, R2, 0x8, !P2 ;  /* 0x000000080200780c */ /* 0x000fe20005744270 */
[----:B------:R-:W0:Y:S01]  /*3760*/  SHFL.BFLY PT, R4, R33, 0x2, 0x1f ;  /* 0x0c401f0021047f89 */ /* 0x000e2200000e0000 */
[----:B------:R-:W-:Y:S02]  /*3770*/  FSEL R29, R39, -INF , !P1 ;  /* 0xff800000271d7808 */ /* 0x000fe40004800000 */
[----:B------:R-:W-:Y:S02]  /*3780*/  ISETP.NE.AND P1, PT, R36, RZ, PT ;  /* 0x000000ff2400720c */ /* 0x000fe40003f25270 */
[----:B------:R-:W-:-:S02]  /*3790*/  ISETP.LT.OR P2, PT, R0, 0x9, P2 ;  /* 0x000000090000780c */ /* 0x000fc40001741670 */
[----:B------:R-:W-:Y:S02]  /*37a0*/  ISETP.GT.AND P1, PT, R2, 0x20, !P1 ;  /* 0x000000200200780c */ /* 0x000fe40004f24270 */
[----:B------:R-:W-:Y:S02]  /*37b0*/  FSEL R24, R30, -INF , !P2 ;  /* 0xff8000001e187808 */ /* 0x000fe40005000000 */
[----:B------:R-:W-:Y:S02]  /*37c0*/  ISETP.LT.OR P1, PT, R0, 0x21, P1 ;  /* 0x000000210000780c */ /* 0x000fe40000f21670 */
[----:B------:R-:W-:Y:S02]  /*37d0*/  ISETP.NE.AND P2, PT, R40, RZ, PT ;  /* 0x000000ff2800720c */ /* 0x000fe40003f45270 */
[----:B------:R-:W-:Y:S02]  /*37e0*/  FSEL R30, R42, -INF , !P1 ;  /* 0xff8000002a1e7808 */ /* 0x000fe40004800000 */
[----:B------:R-:W-:-:S02]  /*37f0*/  ISETP.GT.AND P1, PT, R2, 0x21, !P2 ;  /* 0x000000210200780c */ /* 0x000fc40005724270 */
[----:B------:R-:W-:Y:S02]  /*3800*/  ISETP.NE.AND P2, PT, R44, RZ, PT ;  /* 0x000000ff2c00720c */ /* 0x000fe40003f45270 */
[----:B------:R-:W-:Y:S02]  /*3810*/  ISETP.LT.OR P1, PT, R0, 0x22, P1 ;  /* 0x000000220000780c */ /* 0x000fe40000f21670 */
[C---:B------:R-:W-:Y:S02]  /*3820*/  ISETP.GT.AND P2, PT, R2.reuse, 0x29, !P2 ;  /* 0x000000290200780c */ /* 0x040fe40005744270 */
[----:B------:R-:W-:Y:S02]  /*3830*/  FSEL R31, R43, -INF , !P1 ;  /* 0xff8000002b1f7808 */ /* 0x000fe40004800000 */
[----:B------:R-:W-:Y:S02]  /*3840*/  ISETP.GT.AND P1, PT, R2, RZ, !P6 ;  /* 0x000000ff0200720c */ /* 0x000fe40007724270 */
[----:B------:R-:W-:-:S02]  /*3850*/  ISETP.NE.AND P6, PT, R34, RZ, PT ;  /* 0x000000ff2200720c */ /* 0x000fc40003fc5270 */
[----:B0-----:R-:W-:Y:S02]  /*3860*/  FMNMX.FTZ R34, R33, R4, !PT ;  /* 0x0000000421227209 */ /* 0x001fe40007810000 */
[----:B------:R-:W-:Y:S02]  /*3870*/  ISETP.LT.OR P1, PT, R0, 0x1, P1 ;  /* 0x000000010000780c */ /* 0x000fe40000f21670 */
[----:B------:R-:W-:Y:S01]  /*3880*/  ISETP.GT.AND P3, PT, R2, 0x30, !P3 ;  /* 0x000000300200780c */ /* 0x000fe20005f64270 */
[----:B------:R-:W0:Y:S01]  /*3890*/  SHFL.BFLY PT, R35, R34, 0x1, 0x1f ;  /* 0x0c201f0022237f89 */ /* 0x000e2200000e0000 */
[----:B------:R-:W-:Y:S02]  /*38a0*/  FSEL R8, R59, -INF , !P1 ;  /* 0xff8000003b087808 */ /* 0x000fe40004800000 */
[----:B------:R-:W-:Y:S02]  /*38b0*/  ISETP.NE.AND P1, PT, R41, RZ, PT ;  /* 0x000000ff2900720c */ /* 0x000fe40003f25270 */
[----:B------:R-:W-:-:S02]  /*38c0*/  FMNMX.FTZ R3, R8, R9, !PT ;  /* 0x0000000908037209 */ /* 0x000fc40007810000 */
[----:B------:R-:W-:Y:S02]  /*38d0*/  ISETP.GT.AND P1, PT, R2, 0x28, !P1 ;  /* 0x000000280200780c */ /* 0x000fe40004f24270 */
[----:B------:R-:W-:Y:S02]  /*38e0*/  FMNMX.FTZ R4, R24, R3, !PT ;  /* 0x0000000318047209 */ /* 0x000fe40007810000 */
[C---:B------:R-:W-:Y:S02]  /*38f0*/  ISETP.LT.OR P1, PT, R0.reuse, 0x29, P1 ;  /* 0x000000290000780c */ /* 0x040fe40000f21670 */
[----:B------:R-:W-:Y:S02]  /*3900*/  FMNMX.FTZ R3, R25, R4, !PT ;  /* 0x0000000419037209 */ /* 0x000fe40007810000 */
[----:B------:R-:W-:Y:S02]  /*3910*/  ISETP.LT.OR P2, PT, R0, 0x2a, P2 ;  /* 0x0000002a0000780c */ /* 0x000fe40001741670 */
[----:B------:R-:W-:-:S02]  /*3920*/  FMNMX.FTZ R32, R26, R3, !PT ;  /* 0x000000031a207209 */ /* 0x000fc40007810000 */
[----:B------:R-:W-:Y:S02]  /*3930*/  ISETP.GT.AND P4, PT, R2, 0x31, !P4 ;  /* 0x000000310200780c */ /* 0x000fe40006784270 */
[----:B------:R-:W-:Y:S02]  /*3940*/  FMNMX.FTZ R3, R27, R32, !PT ;  /* 0x000000201b037209 */ /* 0x000fe40007810000 */
[----:B------:R-:W-:Y:S02]  /*3950*/  FSEL R32, R46, -INF , !P1 ;  /* 0xff8000002e207808 */ /* 0x000fe40004800000 */
[----:B0-----:R-:W-:Y:S02]  /*3960*/  FMNMX.FTZ R4, R34, R35, !PT ;  /* 0x0000002322047209 */ /* 0x001fe40007810000 */
[----:B------:R-:W-:Y:S02]  /*3970*/  FMNMX.FTZ R34, R28, R3, !PT ;  /* 0x000000031c227209 */ /* 0x000fe40007810000 */
[C---:B------:R-:W-:Y:S01]  /*3980*/  FSETP.NEU.FTZ.AND P1, PT, R4.reuse, -INF , PT ;  /* 0xff8000000400780b */ /* 0x040fe20003f3d000 */
[----:B------:R-:W-:Y:S01]  /*3990*/  FMUL.FTZ R33, R4, UR10 ;  /* 0x0000000a04217c20 */ /* 0x000fe20008410000 */
[----:B------:R-:W-:-:S02]  /*39a0*/  FMNMX.FTZ R3, R29, R34, !PT ;  /* 0x000000221d037209 */ /* 0x000fc40007810000 */
[----:B------:R-:W-:Y:S02]  /*39b0*/  ISETP.GT.AND P5, PT, R2, 0x38, !P5 ;  /* 0x000000380200780c */ /* 0x000fe40006fa4270 */
[----:B------:R-:W-:Y:S02]  /*39c0*/  FMNMX.FTZ R34, R30, R3, !PT ;  /* 0x000000031e227209 */ /* 0x000fe40007810000 */
[----:B------:R-:W-:Y:S02]  /*39d0*/  FSEL R38, R33, RZ, P1 ;  /* 0x000000ff21267208 */ /* 0x000fe40000800000 */
[----:B------:R-:W-:Y:S02]  /*39e0*/  FMNMX.FTZ R3, R31, R34, !PT ;  /* 0x000000221f037209 */ /* 0x000fe40007810000 */
[----:B------:R-:W-:Y:S01]  /*39f0*/  ISETP.GT.AND P1, PT, R2, 0x39, !P6 ;  /* 0x000000390200780c */ /* 0x000fe20007724270 */
[--C-:B------:R-:W-:Y:S01]  /*3a00*/  FFMA.FTZ R37, R37, UR10, -R38.reuse ;  /* 0x0000000a25257c23 */ /* 0x100fe20008010826 */
[----:B------:R-:W-:Y:S01]  /*3a10*/  ISETP.LT.OR P3, PT, R0, 0x31, P3 ;  /* 0x000000310000780c */ /* 0x000fe20001f61670 */
[--C-:B------:R-:W-:Y:S01]  /*3a20*/  FFMA.FTZ R39, R61, UR10, -R38.reuse ;  /* 0x0000000a3d277c23 */ /* 0x100fe20008010826 */
[----:B------:R-:W-:Y:S01]  /*3a30*/  FSEL R2, R47, -INF , !P2 ;  /* 0xff8000002f027808 */ /* 0x000fe20005000000 */
[----:B------:R0:W-:Y:S01]  /*3a40*/  MUFU.EX2 R196, R37 ;  /* 0x0000002500c47308 */ /* 0x0001e20000000800 */
[----:B------:R-:W-:Y:S01]  /*3a50*/  FMNMX.FTZ R3, R32, R3, !PT ;  /* 0x0000000320037209 */ /* 0x000fe20007810000 */
[--C-:B------:R-:W-:Y:S01]  /*3a60*/  FFMA.FTZ R40, R65, UR10, -R38.reuse ;  /* 0x0000000a41287c23 */ /* 0x100fe20008010826 */
[----:B------:R-:W-:Y:S01]  /*3a70*/  ISETP.LT.OR P4, PT, R0, 0x32, P4 ;  /* 0x000000320000780c */ /* 0x000fe20002781670 */
[--C-:B------:R-:W-:Y:S01]  /*3a80*/  FFMA.FTZ R42, R67, UR10, -R38.reuse ;  /* 0x0000000a432a7c23 */ /* 0x100fe20008010826 */
[----:B------:R-:W-:Y:S01]  /*3a90*/  FSEL R33, R50, -INF , !P3 ;  /* 0xff80000032217808 */ /* 0x000fe20005800000 */
[--C-:B------:R-:W-:Y:S01]  /*3aa0*/  FFMA.FTZ R43, R69, UR10, -R38.reuse ;  /* 0x0000000a452b7c23 */ /* 0x100fe20008010826 */
[----:B------:R-:W-:Y:S01]  /*3ab0*/  FMNMX.FTZ R36, R2, R3, !PT ;  /* 0x0000000302247209 */ /* 0x000fe20007810000 */
[----:B------:R-:W1:Y:S01]  /*3ac0*/  MUFU.EX2 R39, R39 ;  /* 0x0000002700277308 */ /* 0x000e620000000800 */
[C---:B------:R-:W-:Y:S01]  /*3ad0*/  ISETP.LT.OR P5, PT, R0.reuse, 0x39, P5 ;  /* 0x000000390000780c */ /* 0x040fe20002fa1670 */
[--C-:B0-----:R-:W-:Y:S01]  /*3ae0*/  FFMA.FTZ R37, R63, UR10, -R38.reuse ;  /* 0x0000000a3f257c23 */ /* 0x101fe20008010826 */
[----:B------:R-:W-:Y:S01]  /*3af0*/  FSEL R34, R51, -INF , !P4 ;  /* 0xff80000033227808 */ /* 0x000fe20006000000 */
[--C-:B------:R-:W-:Y:S01]  /*3b00*/  FFMA.FTZ R44, R71, UR10, -R38.reuse ;  /* 0x0000000a472c7c23 */ /* 0x100fe20008010826 */
[----:B------:R-:W-:Y:S01]  /*3b10*/  FMNMX.FTZ R3, R33, R36, !PT ;  /* 0x0000002421037209 */ /* 0x000fe20007810000 */
[--C-:B------:R-:W-:Y:S01]  /*3b20*/  FFMA.FTZ R45, R73, UR10, -R38.reuse ;  /* 0x0000000a492d7c23 */ /* 0x100fe20008010826 */
[----:B------:R-:W-:Y:S01]  /*3b30*/  ISETP.LT.OR P1, PT, R0, 0x3a, P1 ;  /* 0x0000003a0000780c */ /* 0x000fe20000f21670 */
[----:B------:R-:W-:Y:S01]  /*3b40*/  MUFU.EX2 R198, R37 ;  /* 0x0000002500c67308 */ /* 0x000fe20000000800 */
[----:B------:R-:W-:Y:S01]  /*3b50*/  FSEL R0, R54, -INF , !P5 ;  /* 0xff80000036007808 */ /* 0x000fe20006800000 */
[--C-:B------:R-:W-:Y:S01]  /*3b60*/  FFMA.FTZ R46, R75, UR10, -R38.reuse ;  /* 0x0000000a4b2e7c23 */ /* 0x100fe20008010826 */
[----:B------:R-:W-:Y:S01]  /*3b70*/  FMNMX.FTZ R3, R34, R3, !PT ;  /* 0x0000000322037209 */ /* 0x000fe20007810000 */
[--C-:B------:R-:W-:Y:S01]  /*3b80*/  FFMA.FTZ R48, R79, UR10, -R38.reuse ;  /* 0x0000000a4f307c23 */ /* 0x100fe20008010826 */
[----:B------:R-:W-:Y:S01]  /*3b90*/  FSEL R35, R55, -INF , !P1 ;  /* 0xff80000037237808 */ /* 0x000fe20004800000 */
[--C-:B------:R-:W-:Y:S01]  /*3ba0*/  FFMA.FTZ R49, R81, UR10, -R38.reuse ;  /* 0x0000000a51317c23 */ /* 0x100fe20008010826 */
[----:B------:R-:W-:Y:S01]  /*3bb0*/  FMNMX.FTZ R36, R0, R3, !PT ;  /* 0x0000000300247209 */ /* 0x000fe20007810000 */
[----:B------:R0:W-:Y:S01]  /*3bc0*/  MUFU.EX2 R41, R40 ;  /* 0x0000002800297308 */ /* 0x0001e20000000800 */
[--C-:B------:R-:W-:Y:S01]  /*3bd0*/  FFMA.FTZ R50, R83, UR10, -R38.reuse ;  /* 0x0000000a53327c23 */ /* 0x100fe20008010826 */
[----:B------:R-:W-:Y:S01]  /*3be0*/  FFMA.FTZ R51, R85, UR10, -R38 ;  /* 0x0000000a55337c23 */ /* 0x000fe20008010826 */
[----:B------:R-:W-:Y:S01]  /*3bf0*/  FMNMX.FTZ R36, R35, R36, !PT ;  /* 0x0000002423247209 */ /* 0x000fe20007810000 */
[----:B-1----:R-:W-:Y:S01]  /*3c00*/  FADD.FTZ R55, R196, R39 ;  /* 0x00000027c4377221 */ /* 0x002fe20000010000 */
[----:B------:R-:W-:-:S02]  /*3c10*/  R2UR UR6, R18 ;  /* 0x00000000120672ca */ /* 0x000fc400000e0000 */
[----:B------:R-:W-:Y:S01]  /*3c20*/  R2UR UR5, R23 ;  /* 0x00000000170572ca */ /* 0x000fe200000e0000 */
[----:B------:R-:W1:Y:S01]  /*3c30*/  SHFL.BFLY PT, R3, R36, 0x2, 0x1f ;  /* 0x0c401f0024037f89 */ /* 0x000e6200000e0000 */
[----:B0-----:R-:W-:Y:S01]  /*3c40*/  FFMA.FTZ R40, R77, UR10, -R38 ;  /* 0x0000000a4d287c23 */ /* 0x001fe20008010826 */
[----:B------:R-:W-:Y:S01]  /*3c50*/  MUFU.EX2 R42, R42 ;  /* 0x0000002a002a7308 */ /* 0x000fe20000000800 */
[----:B------:R-:W-:Y:S02]  /*3c60*/  F2FP.BF16.F32.PACK_AB R196, R39, R196 ;  /* 0x000000c427c4723e */ /* 0x000fe400000010ff */
[----:B------:R-:W-:-:S05]  /*3c70*/  R2UR UR4, R22 ;  /* 0x00000000160472ca */ /* 0x000fca00000e0000 */
[----:B------:R-:W0:Y:S02]  /*3c80*/  MUFU.EX2 R43, R43 ;  /* 0x0000002b002b7308 */ /* 0x000e240000000800 */
[----:B------:R-:W-:-:S06]  /*3c90*/  UISETP.NE.AND UP1, UPT, UR5, URZ, UPT ;  /* 0x0000003f0500728c */ /* 0x000fcc000bf25270 */
[----:B------:R-:W-:Y:S01]  /*3ca0*/  MUFU.EX2 R44, R44 ;  /* 0x0000002c002c7308 */ /* 0x000fe20000000800 */
[----:B------:R-:W-:-:S04]  /*3cb0*/  UISETP.NE.AND UP0, UPT, UR4, URZ, UPT ;  /* 0x0000003f0400728c */ /* 0x000fc8000bf05270 */
[----:B------:R-:W-:Y:S01]  /*3cc0*/  @UP1 ULDC UR4, c[0x0][0x44c] ;  /* 0x0001130000041ab9 */ /* 0x000fe20000000800 */
[----:B-1----:R-:W-:Y:S01]  /*3cd0*/  FMNMX.FTZ R37, R36, R3, !PT ;  /* 0x0000000324257209 */ /* 0x002fe20007810000 */
[----:B------:R-:W-:Y:S01]  /*3ce0*/  UIMAD.WIDE.U32 UR4, UR38, UR4, URZ ;  /* 0x00000004260472a5 */ /* 0x000fe2000f8e003f */
[----:B------:R-:W1:Y:S01]  /*3cf0*/  MUFU.EX2 R45, R45 ;  /* 0x0000002d002d7308 */ /* 0x000e620000000800 */
[----:B------:R-:W-:Y:S01]  /*3d00*/  @UP1 ULDC UR7, c[0x0][0x450] ;  /* 0x0001140000071ab9 */ /* 0x000fe20000000800 */
[----:B0-----:R-:W-:Y:S01]  /*3d10*/  F2FP.BF16.F32.PACK_AB R192, R43, R42 ;  /* 0x0000002a2bc0723e */ /* 0x001fe200000010ff */
[----:B------:R-:W0:Y:S01]  /*3d20*/  SHFL.BFLY PT, R36, R37, 0x1, 0x1f ;  /* 0x0c201f0025247f89 */ /* 0x000e2200000e0000 */
[----:B------:R-:W-:-:S04]  /*3d30*/  @UP1 USHF.R.U32.HI UR38, URZ, UR7, UR5 ;  /* 0x000000073f261299 */ /* 0x000fc80008011605 */
[----:B------:R-:W-:Y:S01]  /*3d40*/  MUFU.EX2 R46, R46 ;  /* 0x0000002e002e7308 */ /* 0x000fe20000000800 */
[----:B------:R-:W-:-:S04]  /*3d50*/  UIADD3 UR38, UR6, UR38, URZ ;  /* 0x0000002606267290 */ /* 0x000fc8000fffe03f */
[----:B------:R-:W-:-:S03]  /*3d60*/  UIADD3 UR14, UR38, UR14, URZ ;  /* 0x0000000e260e7290 */ /* 0x000fc6000fffe03f */
[----:B------:R-:W2:Y:S01]  /*3d70*/  MUFU.EX2 R47, R40 ;  /* 0x00000028002f7308 */ /* 0x000ea20000000800 */
[----:B-1----:R-:W-:-:S07]  /*3d80*/  F2FP.BF16.F32.PACK_AB R194, R45, R44 ;  /* 0x0000002c2dc2723e */ /* 0x002fce00000010ff */
[----:B------:R-:W-:Y:S01]  /*3d90*/  MUFU.EX2 R48, R48 ;  /* 0x0000003000307308 */ /* 0x000fe20000000800 */
[----:B0-----:R-:W-:Y:S01]  /*3da0*/  FMNMX.FTZ R3, R37, R36, !PT ;  /* 0x0000002425037209 */ /* 0x001fe20007810000 */
[--C-:B------:R-:W-:Y:S01]  /*3db0*/  FFMA.FTZ R36, R87, UR10, -R38.reuse ;  /* 0x0000000a57247c23 */ /* 0x100fe20008010826 */
[----:B------:R-:W-:Y:S02]  /*3dc0*/  FFMA.FTZ R38, R53, UR10, -R38 ;  /* 0x0000000a35267c23 */ /* 0x000fe40008010826 */
[C---:B------:R-:W-:Y:S01]  /*3dd0*/  FSETP.NEU.FTZ.AND P1, PT, R3.reuse, -INF , PT ;  /* 0xff8000000300780b */ /* 0x040fe20003f3d000 */
[----:B------:R-:W-:Y:S02]  /*3de0*/  FMUL.FTZ R37, R3, UR10 ;  /* 0x0000000a03257c20 */ /* 0x000fe40008410000 */
[----:B------:R-:W0:Y:S01]  /*3df0*/  MUFU.EX2 R49, R49 ;  /* 0x0000003100317308 */ /* 0x000e220000000800 */
[----:B--2---:R-:W-:Y:S02]  /*3e00*/  F2FP.BF16.F32.PACK_AB R188, R47, R46 ;  /* 0x0000002e2fbc723e */ /* 0x004fe400000010ff */
[----:B------:R-:W-:-:S02]  /*3e10*/  FSEL R53, R37, RZ, P1 ;  /* 0x000000ff25357208 */ /* 0x000fc40000800000 */
[----:B------:R-:W-:-:S03]  /*3e20*/  PLOP3.LUT P1, PT, PT, PT, UP0, 0x40, 0x0 ;  /* 0x000000000000781c */ /* 0x000fc60003f2e808 */
[----:B------:R1:W-:Y:S01]  /*3e30*/  MUFU.EX2 R37, R38 ;  /* 0x0000002600257308 */ /* 0x0003e20000000800 */
[--C-:B------:R-:W-:Y:S01]  /*3e40*/  FFMA.FTZ R8, R8, UR10, -R53.reuse ;  /* 0x0000000a08087c23 */ /* 0x100fe20008010835 */
[--C-:B------:R-:W-:Y:S01]  /*3e50*/  FFMA.FTZ R9, R9, UR10, -R53.reuse ;  /* 0x0000000a09097c23 */ /* 0x100fe20008010835 */
[--C-:B------:R-:W-:Y:S01]  /*3e60*/  FFMA.FTZ R24, R24, UR10, -R53.reuse ;  /* 0x0000000a18187c23 */ /* 0x100fe20008010835 */
[--C-:B------:R-:W-:Y:S01]  /*3e70*/  FFMA.FTZ R25, R25, UR10, -R53.reuse ;  /* 0x0000000a19197c23 */ /* 0x100fe20008010835 */
[--C-:B------:R-:W-:Y:S01]  /*3e80*/  FFMA.FTZ R26, R26, UR10, -R53.reuse ;  /* 0x0000000a1a1a7c23 */ /* 0x100fe20008010835 */
[--C-:B------:R-:W-:Y:S01]  /*3e90*/  FFMA.FTZ R27, R27, UR10, -R53.reuse ;  /* 0x0000000a1b1b7c23 */ /* 0x100fe20008010835 */
[----:B------:R-:W-:Y:S01]  /*3ea0*/  FFMA.FTZ R28, R28, UR10, -R53 ;  /* 0x0000000a1c1c7c23 */ /* 0x000fe20008010835 */
[----:B------:R-:W-:Y:S01]  /*3eb0*/  MUFU.EX2 R8, R8 ;  /* 0x0000000800087308 */ /* 0x000fe20000000800 */
[----:B-1----:R-:W-:Y:S01]  /*3ec0*/  FADD.FTZ R38, R198, R55 ;  /* 0x00000037c6267221 */ /* 0x002fe20000010000 */
[--C-:B------:R-:W-:Y:S01]  /*3ed0*/  FFMA.FTZ R29, R29, UR10, -R53.reuse ;  /* 0x0000000a1d1d7c23 */ /* 0x100fe20008010835 */
[--C-:B------:R-:W-:Y:S01]  /*3ee0*/  FFMA.FTZ R30, R30, UR10, -R53.reuse ;  /* 0x0000000a1e1e7c23 */ /* 0x100fe20008010835 */
[--C-:B------:R-:W-:Y:S01]  /*3ef0*/  FFMA.FTZ R31, R31, UR10, -R53.reuse ;  /* 0x0000000a1f1f7c23 */ /* 0x100fe20008010835 */
[----:B------:R-:W-:Y:S01]  /*3f00*/  FADD.FTZ R55, R41, R38 ;  /* 0x0000002629377221 */ /* 0x000fe20000010000 */
[--C-:B------:R-:W-:Y:S01]  /*3f10*/  FFMA.FTZ R32, R32, UR10, -R53.reuse ;  /* 0x0000000a20207c23 */ /* 0x100fe20008010835 */
[----:B------:R-:W-:Y:S01]  /*3f20*/  FFMA.FTZ R2, R2, UR10, -R53 ;  /* 0x0000000a02027c23 */ /* 0x000fe20008010835 */
[----:B------:R-:W1:Y:S01]  /*3f30*/  MUFU.EX2 R9, R9 ;  /* 0x0000000900097308 */ /* 0x000e620000000800 */
[----:B------:R-:W-:Y:S01]  /*3f40*/  FADD.FTZ R38, R42, R55 ;  /* 0x000000372a267221 */ /* 0x000fe20000010000 */
[--C-:B------:R-:W-:Y:S01]  /*3f50*/  FFMA.FTZ R33, R33, UR10, -R53.reuse ;  /* 0x0000000a21217c23 */ /* 0x100fe20008010835 */
[--C-:B------:R-:W-:Y:S01]  /*3f60*/  FFMA.FTZ R34, R34, UR10, -R53.reuse ;  /* 0x0000000a22227c23 */ /* 0x100fe20008010835 */
[--C-:B------:R-:W-:Y:S01]  /*3f70*/  FFMA.FTZ R0, R0, UR10, -R53.reuse ;  /* 0x0000000a00007c23 */ /* 0x100fe20008010835 */
[----:B------:R-:W-:Y:S01]  /*3f80*/  FADD.FTZ R55, R43, R38 ;  /* 0x000000262b377221 */ /* 0x000fe20000010000 */
[----:B------:R-:W-:Y:S01]  /*3f90*/  FFMA.FTZ R35, R35, UR10, -R53 ;  /* 0x0000000a23237c23 */ /* 0x000fe20008010835 */
[----:B------:R-:W-:Y:S01]  /*3fa0*/  F2FP.BF16.F32.PACK_AB R198, R41, R198 ;  /* 0x000000c629c6723e */ /* 0x000fe200000010ff */
[----:B------:R-:W2:Y:S01]  /*3fb0*/  MUFU.EX2 R24, R24 ;  /* 0x0000001800187308 */ /* 0x000ea20000000800 */
[----:B------:R-:W-:Y:S01]  /*3fc0*/  FADD.FTZ R38, R44, R55 ;  /* 0x000000372c267221 */ /* 0x000fe20000010000 */
[----:B0-----:R-:W-:-:S03]  /*3fd0*/  F2FP.BF16.F32.PACK_AB R190, R49, R48 ;  /* 0x0000003031be723e */ /* 0x001fc600000010ff */
[----:B------:R-:W-:-:S03]  /*3fe0*/  FADD.FTZ R57, R45, R38 ;  /* 0x000000262d397221 */ /* 0x000fc60000010000 */
[----:B------:R-:W0:Y:S01]  /*3ff0*/  MUFU.EX2 R25, R25 ;  /* 0x0000001900197308 */ /* 0x000e220000000800 */
[----:B-1----:R-:W-:Y:S01]  /*4000*/  FADD.FTZ R55, R8, R9 ;  /* 0x0000000908377221 */ /* 0x002fe20000010000 */
[----:B------:R-:W-:Y:S01]  /*4010*/  FADD.FTZ R38, R46, R57 ;  /* 0x000000392e267221 */ /* 0x000fe20000010000 */
[----:B------:R-:W-:-:S03]  /*4020*/  F2FP.BF16.F32.PACK_AB R197, R9, R8 ;  /* 0x0000000809c5723e */ /* 0x000fc600000010ff */
[----:B------:R-:W-:Y:S02]  /*4030*/  FADD.FTZ R57, R47, R38 ;  /* 0x000000262f397221 */ /* 0x000fe40000010000 */
[----:B------:R-:W1:Y:S01]  /*4040*/  MUFU.EX2 R26, R26 ;  /* 0x0000001a001a7308 */ /* 0x000e620000000800 */
[----:B--2---:R-:W-:Y:S01]  /*4050*/  FADD.FTZ R18, R24, R55 ;  /* 0x0000003718127221 */ /* 0x004fe20000010000 */
[----:B------:R-:W-:-:S04]  /*4060*/  FADD.FTZ R38, R48, R57 ;  /* 0x0000003930267221 */ /* 0x000fc80000010000 */
[----:B------:R-:W-:Y:S02]  /*4070*/  FADD.FTZ R53, R49, R38 ;  /* 0x0000002631357221 */ /* 0x000fe40000010000 */
[----:B------:R-:W2:Y:S01]  /*4080*/  MUFU.EX2 R27, R27 ;  /* 0x0000001b001b7308 */ /* 0x000ea20000000800 */
[C---:B0-----:R-:W-:Y:S01]  /*4090*/  FADD.FTZ R55, R25.reuse, R18 ;  /* 0x0000001219377221 */ /* 0x041fe20000010000 */
[----:B------:R-:W-:-:S06]  /*40a0*/  F2FP.BF16.F32.PACK_AB R199, R25, R24 ;  /* 0x0000001819c7723e */ /* 0x000fcc00000010ff */
[----:B------:R-:W-:Y:S01]  /*40b0*/  MUFU.EX2 R28, R28 ;  /* 0x0000001c001c7308 */ /* 0x000fe20000000800 */
[----:B-1----:R-:W-:-:S07]  /*40c0*/  FADD.FTZ R18, R26, R55 ;  /* 0x000000371a127221 */ /* 0x002fce0000010000 */
[----:B------:R-:W0:Y:S01]  /*40d0*/  MUFU.EX2 R29, R29 ;  /* 0x0000001d001d7308 */ /* 0x000e220000000800 */
[C---:B--2---:R-:W-:Y:S01]  /*40e0*/  FADD.FTZ R39, R27.reuse, R18 ;  /* 0x000000121b277221 */ /* 0x044fe20000010000 */
[----:B------:R-:W-:-:S06]  /*40f0*/  F2FP.BF16.F32.PACK_AB R193, R27, R26 ;  /* 0x0000001a1bc1723e */ /* 0x000fcc00000010ff */
[----:B------:R-:W-:Y:S08]  /*4100*/  MUFU.EX2 R30, R30 ;  /* 0x0000001e001e7308 */ /* 0x000ff00000000800 */
[----:B------:R-:W1:Y:S01]  /*4110*/  MUFU.EX2 R31, R31 ;  /* 0x0000001f001f7308 */ /* 0x000e620000000800 */
[----:B0-----:R-:W-:-:S07]  /*4120*/  F2FP.BF16.F32.PACK_AB R195, R29, R28 ;  /* 0x0000001c1dc3723e */ /* 0x001fce00000010ff */
[----:B------:R-:W0:Y:S08]  /*4130*/  MUFU.EX2 R32, R32 ;  /* 0x0000002000207308 */ /* 0x000e300000000800 */
[----:B------:R2:W-:Y:S01]  /*4140*/  MUFU.EX2 R191, R2 ;  /* 0x0000000200bf7308 */ /* 0x0005e20000000800 */
[----:B-1----:R-:W-:-:S07]  /*4150*/  F2FP.BF16.F32.PACK_AB R189, R31, R30 ;  /* 0x0000001e1fbd723e */ /* 0x002fce00000010ff */
[----:B------:R-:W1:Y:S01]  /*4160*/  MUFU.EX2 R50, R50 ;  /* 0x0000003200327308 */ /* 0x000e620000000800 */
[----:B--2---:R-:W-:-:S04]  /*4170*/  FADD.FTZ R2, R28, R39 ;  /* 0x000000271c027221 */ /* 0x004fc80000010000 */
[----:B------:R-:W-:-:S03]  /*4180*/  FADD.FTZ R39, R29, R2 ;  /* 0x000000021d277221 */ /* 0x000fc60000010000 */
[----:B------:R-:W2:Y:S01]  /*4190*/  MUFU.EX2 R33, R33 ;  /* 0x0000002100217308 */ /* 0x000ea20000000800 */
[----:B------:R-:W-:-:S04]  /*41a0*/  FADD.FTZ R2, R30, R39 ;  /* 0x000000271e027221 */ /* 0x000fc80000010000 */
[----:B------:R-:W-:-:S03]  /*41b0*/  FADD.FTZ R39, R31, R2 ;  /* 0x000000021f277221 */ /* 0x000fc60000010000 */
[----:B------:R-:W3:Y:S01]  /*41c0*/  MUFU.EX2 R51, R51 ;  /* 0x0000003300337308 */ /* 0x000ee20000000800 */
[----:B0-----:R-:W-:Y:S01]  /*41d0*/  FADD.FTZ R2, R32, R39 ;  /* 0x0000002720027221 */ /* 0x001fe20000010000 */
[----:B-1----:R-:W-:-:S03]  /*41e0*/  FADD.FTZ R18, R50, R53 ;  /* 0x0000003532127221 */ /* 0x002fc60000010000 */
[C---:B------:R-:W-:Y:S01]  /*41f0*/  FADD.FTZ R2, R191.reuse, R2 ;  /* 0x00000002bf027221 */ /* 0x040fe20000010000 */
[----:B------:R-:W-:Y:S02]  /*4200*/  F2FP.BF16.F32.PACK_AB R191, R191, R32 ;  /* 0x00000020bfbf723e */ /* 0x000fe400000010ff */
[----:B------:R-:W0:Y:S01]  /*4210*/  MUFU.EX2 R34, R34 ;  /* 0x0000002200227308 */ /* 0x000e220000000800 */
[----:B--2---:R-:W-:-:S07]  /*4220*/  FADD.FTZ R9, R33, R2 ;  /* 0x0000000221097221 */ /* 0x004fce0000010000 */
[----:B------:R-:W1:Y:S01]  /*4230*/  MUFU.EX2 R36, R36 ;  /* 0x0000002400247308 */ /* 0x000e620000000800 */
[C---:B---3--:R-:W-:Y:S01]  /*4240*/  FADD.FTZ R41, R51.reuse, R18 ;  /* 0x0000001233297221 */ /* 0x048fe20000010000 */
[----:B------:R-:W-:-:S06]  /*4250*/  F2FP.BF16.F32.PACK_AB R184, R51, R50 ;  /* 0x0000003233b8723e */ /* 0x000fcc00000010ff */
[----:B------:R-:W2:Y:S01]  /*4260*/  MUFU.EX2 R0, R0 ;  /* 0x0000000000007308 */ /* 0x000ea20000000800 */
[C---:B0-----:R-:W-:Y:S01]  /*4270*/  FADD.FTZ R9, R34.reuse, R9 ;  /* 0x0000000922097221 */ /* 0x041fe20000010000 */
[----:B------:R-:W-:-:S06]  /*4280*/  F2FP.BF16.F32.PACK_AB R185, R34, R33 ;  /* 0x0000002122b9723e */ /* 0x000fcc00000010ff */
[----:B------:R-:W0:Y:S01]  /*4290*/  MUFU.EX2 R35, R35 ;  /* 0x0000002300237308 */ /* 0x000e220000000800 */
[----:B-1----:R-:W-:Y:S01]  /*42a0*/  FADD.FTZ R18, R36, R41 ;  /* 0x0000002924127221 */ /* 0x002fe20000010000 */
[----:B------:R-:W-:-:S03]  /*42b0*/  F2FP.BF16.F32.PACK_AB R186, R37, R36 ;  /* 0x0000002425ba723e */ /* 0x000fc600000010ff */
[----:B------:R-:W-:Y:S01]  /*42c0*/  FADD.FTZ R18, R37, R18 ;  /* 0x0000001225127221 */ /* 0x000fe20000010000 */
[----:B--2---:R-:W-:-:S04]  /*42d0*/  FADD.FTZ R2, R0, R9 ;  /* 0x0000000900027221 */ /* 0x004fc80000010000 */
[C---:B0-----:R-:W-:Y:S01]  /*42e0*/  FADD.FTZ R9, R35.reuse, R2 ;  /* 0x0000000223097221 */ /* 0x041fe20000010000 */
[----:B------:R-:W-:Y:S01]  /*42f0*/  F2FP.BF16.F32.PACK_AB R187, R35, R0 ;  /* 0x0000000023bb723e */ /* 0x000fe200000010ff */
[----:B------:R-:W-:Y:S06]  /*4300*/  @P1 BRA `(.L_x_1015) ;  /* 0x00000000004c1947 */ /* 0x000fec0003800000 */
[----:B------:R-:W-:Y:S01]  /*4310*/  ISETP.LT.AND P1, PT, RZ, UR38, PT ;  /* 0x00000026ff007c0c */ /* 0x000fe2000bf21270 */
[----:B------:R-:W-:-:S12]  /*4320*/  UIADD3 UR15, UR38, -0x1, URZ ;  /* 0xffffffff260f7890 */ /* 0x000fd8000fffe03f */
[----:B------:R-:W-:Y:S05]  /*4330*/  @P1 BRA `(.L_x_1016) ;  /* 0x0000000000201947 */ /* 0x000fea0003800000 */
[----:B------:R-:W-:Y:S01]  /*4340*/  ULDC UR18, c[0x0][0x9e4] ;  /* 0x0002790000127ab9 */ /* 0x000fe20000000800 */
[----:B------:R-:W-:Y:S02]  /*4350*/  UIADD3 UR15, -UR38, URZ, URZ ;  /* 0x0000003f260f7290 */ /* 0x000fe4000fffe13f */
[----:B------:R-:W-:-:S11]  /*4360*/  UISETP.NE.AND UP0, UPT, UR18, 0x1, UPT ;  /* 0x000000011200788c */ /* 0x000fd6000bf05270 */
[----:B------:R-:W-:Y:S02]  /*4370*/  @UP0 ULDC.64 UR4, c[0x0][0x9e8] ;  /* 0x00027a0000040ab9 */ /* 0x000fe40000000a00 */
[----:B------:R-:W-:-:S04]  /*4380*/  UIMAD.WIDE.U32 UR6, UR15, UR4, URZ ;  /* 0x000000040f0672a5 */ /* 0x000fc8000f8e003f */
[----:B------:R-:W-:-:S04]  /*4390*/  @UP0 USHF.R.U32.HI UR15, URZ, UR5, UR7 ;  /* 0x000000053f0f0299 */ /* 0x000fc80008011607 */
[----:B------:R-:W-:Y:S01]  /*43a0*/  ULOP3.LUT UR15, URZ, UR15, URZ, 0x33, !UPT ;  /* 0x0000000f3f0f7292 */ /* 0x000fe2000f8e333f */
[----:B------:R-:W-:Y:S11]  /*43b0*/  BRA `(.L_x_1017) ;  /* 0x0000000000147947 */ /* 0x000ff60003800000 */
.L_x_1016:
[----:B------:R-:W-:Y:S02]  /*43c0*/  ULDC UR18, c[0x0][0x9e4] ;  /* 0x0002790000127ab9 */ /* 0x000fe40000000800 */
[----:B------:R-:W-:-:S11]  /*43d0*/  UISETP.NE.AND UP0, UPT, UR18, 0x1, UPT ;  /* 0x000000011200788c */ /* 0x000fd6000bf05270 */
[----:B------:R-:W-:Y:S02]  /*43e0*/  @UP0 ULDC.64 UR4, c[0x0][0x9e8] ;  /* 0x00027a0000040ab9 */ /* 0x000fe40000000a00 */
[----:B------:R-:W-:-:S04]  /*43f0*/  UIMAD.WIDE.U32 UR6, UR15, UR4, URZ ;  /* 0x000000040f0672a5 */ /* 0x000fc8000f8e003f */
[----:B------:R-:W-:-:S12]  /*4400*/  @UP0 USHF.R.U32.HI UR15, URZ, UR5, UR7 ;  /* 0x000000053f0f0299 */ /* 0x000fd80008011607 */
.L_x_1017:
[----:B------:R-:W-:-:S04]  /*4410*/  UIMAD UR15, UR15, UR18, UR18 ;  /* 0x000000120f0f72a4 */ /* 0x000fc8000f8e0212 */
[----:B------:R-:W-:-:S04]  /*4420*/  UISETP.LT.AND UP0, UPT, UR14, UR15, UPT ;  /* 0x0000000f0e00728c */ /* 0x000fc8000bf01270 */
[----:B------:R-:W-:-:S12]  /*4430*/  USEL UR14, UR14, UR15, UP0 ;  /* 0x0000000f0e0e7287 */ /* 0x000fd80008000000 */
.L_x_1015:
[----:B------:R-:W-:Y:S01]  /*4440*/  R2UR UR5, R200 ;  /* 0x00000000c80572ca */ /* 0x000fe200000e0000 */
[----:B------:R-:W-:Y:S01]  /*4450*/  USHF.R.S32.HI UR4, URZ, 0x1f, UR14 ;  /* 0x0000001f3f047899 */ /* 0x000fe2000801140e */
[----:B------:R-:W-:Y:S01]  /*4460*/  IMAD.MOV.U32 R0, RZ, RZ, 0x3f800000 ;  /* 0x3f800000ff007424 */ /* 0x000fe200078e00ff */
[----:B------:R-:W-:Y:S01]  /*4470*/  CS2R R150, SRZ ;  /* 0x0000000000967805 */ /* 0x000fe2000001ff00 */
[----:B------:R-:W-:Y:S01]  /*4480*/  IMAD.MOV.U32 R2, RZ, RZ, 0x3f800000 ;  /* 0x3f800000ff027424 */ /* 0x000fe200078e00ff */
[----:B------:R-:W-:Y:S01]  /*4490*/  ULEA.HI UR4, UR4, UR14, URZ, 0x6 ;  /* 0x0000000e04047291 */ /* 0x000fe2000f8f303f */
[----:B------:R-:W-:Y:S02]  /*44a0*/  CS2R R148, SRZ ;  /* 0x0000000000947805 */ /* 0x000fe4000001ff00 */
[----:B------:R-:W-:Y:S02]  /*44b0*/  CS2R R146, SRZ ;  /* 0x0000000000927805 */ /* 0x000fe4000001ff00 */
[----:B------:R-:W-:Y:S01]  /*44c0*/  CS2R R144, SRZ ;  /* 0x0000000000907805 */ /* 0x000fe2000001ff00 */
[----:B------:R-:W-:Y:S01]  /*44d0*/  USHF.R.S32.HI UR4, URZ, 0x6, UR4 ;  /* 0x000000063f047899 */ /* 0x000fe20008011404 */
[----:B------:R-:W-:-:S02]  /*44e0*/  CS2R R142, SRZ ;  /* 0x00000000008e7805 */ /* 0x000fc4000001ff00 */
[----:B------:R-:W-:Y:S02]  /*44f0*/  CS2R R140, SRZ ;  /* 0x00000000008c7805 */ /* 0x000fe4000001ff00 */
[----:B------:R-:W-:Y:S01]  /*4500*/  CS2R R138, SRZ ;  /* 0x00000000008a7805 */ /* 0x000fe2000001ff00 */
[----:B------:R-:W-:Y:S01]  /*4510*/  UISETP.LT.AND UP0, UPT, UR5, UR4, UPT ;  /* 0x000000040500728c */ /* 0x000fe2000bf01270 */
[----:B------:R-:W-:Y:S02]  /*4520*/  CS2R R136, SRZ ;  /* 0x0000000000887805 */ /* 0x000fe4000001ff00 */
[----:B------:R-:W-:Y:S02]  /*4530*/  CS2R R134, SRZ ;  /* 0x0000000000867805 */ /* 0x000fe4000001ff00 */
[----:B------:R-:W-:Y:S01]  /*4540*/  CS2R R132, SRZ ;  /* 0x0000000000847805 */ /* 0x000fe2000001ff00 */
[----:B------:R-:W-:Y:S01]  /*4550*/  USEL UR5, UR5, UR4, !UP0 ;  /* 0x0000000405057287 */ /* 0x000fe2000c000000 */
[----:B------:R-:W-:-:S02]  /*4560*/  CS2R R130, SRZ ;  /* 0x0000000000827805 */ /* 0x000fc4000001ff00 */
[----:B------:R-:W-:Y:S01]  /*4570*/  CS2R R128, SRZ ;  /* 0x0000000000807805 */ /* 0x000fe2000001ff00 */
[----:B------:R-:W-:Y:S01]  /*4580*/  UMOV UR4, URZ ;  /* 0x0000003f00047c82 */ /* 0x000fe20008000000 */
[----:B------:R-:W-:Y:S02]  /*4590*/  CS2R R126, SRZ ;  /* 0x00000000007e7805 */ /* 0x000fe4000001ff00 */
[----:B------:R-:W-:Y:S02]  /*45a0*/  CS2R R124, SRZ ;  /* 0x00000000007c7805 */ /* 0x000fe4000001ff00 */
[----:B------:R-:W-:Y:S02]  /*45b0*/  ISETP.GE.AND P1, PT, R203, UR5, PT ;  /* 0x00000005cb007c0c */ /* 0x000fe4000bf26270 */
[----:B------:R-:W-:Y:S02]  /*45c0*/  CS2R R122, SRZ ;  /* 0x00000000007a7805 */ /* 0x000fe4000001ff00 */
[----:B------:R-:W-:Y:S01]  /*45d0*/  MOV R204, UR5 ;  /* 0x0000000500cc7c02 */ /* 0x000fe20008000f00 */
[----:B------:R-:W-:Y:S01]  /*45e0*/  UMOV UR5, URZ ;  /* 0x0000003f00057c82 */ /* 0x000fe20008000000 */
[----:B------:R-:W-:Y:S01]  /*45f0*/  CS2R R120, SRZ ;  /* 0x0000000000787805 */ /* 0x000fe2000001ff00 */
[----:B------:R-:W-:Y:S01]  /*4600*/  IMAD.U32 R8, RZ, RZ, UR5 ;  /* 0x00000005ff087e24 */ /* 0x000fe2000f8e00ff */
        /* <DEDUP_REMOVED lines=48> */
[----:B------:R-:W-:Y:S06]  /*4910*/  @!P1 BRA `(.L_x_1018) ;  /* 0x0000002c00789947 */ /* 0x000fec0003800000 */
[----:B------:R-:W-:Y:S01]  /*4920*/  UMOV UR4, URZ ;  /* 0x0000003f00047c82 */ /* 0x000fe20008000000 */
[----:B------:R-:W-:Y:S01]  /*4930*/  IMAD.MOV.U32 R202, RZ, RZ, R3 ;  /* 0x000000ffffca7224 */ /* 0x000fe200078e0003 */
[----:B------:R-:W-:Y:S01]  /*4940*/  MOV R205, UR4 ;  /* 0x0000000400cd7c02 */ /* 0x000fe20008000f00 */
[----:B------:R-:W-:Y:S01]  /*4950*/  IMAD.MOV.U32 R201, RZ, RZ, R4 ;  /* 0x000000ffffc97224 */ /* 0x000fe200078e0004 */
[----:B------:R-:W-:Y:S01]  /*4960*/  UMOV UR5, URZ ;  /* 0x0000003f00057c82 */ /* 0x000fe20008000000 */
[----:B------:R-:W-:Y:S01]  /*4970*/  IMAD.MOV.U32 R2, RZ, RZ, 0x3f800000 ;  /* 0x3f800000ff027424 */ /* 0x000fe200078e00ff */
[----:B------:R-:W-:Y:S01]  /*4980*/  ULDC UR7, c[0x0][0x9d8] ;  /* 0x0002760000077ab9 */ /* 0x000fe20000000800 */
[----:B------:R-:W-:Y:S02]  /*4990*/  IMAD.MOV.U32 R0, RZ, RZ, 0x3f800000 ;  /* 0x3f800000ff007424 */ /* 0x000fe400078e00ff */
[----:B------:R-:W-:-:S07]  /*49a0*/  IMAD.MOV.U32 R151, RZ, RZ, RZ ;  /* 0x000000ffff977224 */ /* 0x000fce00078e00ff */
.L_x_1037:
[----:B------:R-:W-:Y:S01]  /*49b0*/  R2UR UR6, R205 ;  /* 0x00000000cd0672ca */ /* 0x000fe200000e0000 */
[----:B------:R-:W-:-:S04]  /*49c0*/  UISETP.NE.AND UP0, UPT, UR5, 0x1, UPT ;  /* 0x000000010500788c */ /* 0x000fc8000bf05270 */
[----:B------:R-:W-:-:S08]  /*49d0*/  USEL UR4, URZ, 0x1, UP0 ;  /* 0x000000013f047887 */ /* 0x000fd00008000000 */
[----:B------:R-:W-:-:S06]  /*49e0*/  ULOP3.LUT UR4, UR6, UR4, URZ, 0x3c, !UPT ;  /* 0x0000000406047292 */ /* 0x000fcc000f8e3c3f */
[----:B------:R-:W-:Y:S01]  /*49f0*/  MOV R8, UR4 ;  /* 0x0000000400087c02 */ /* 0x000fe20008000f00 */
[----:B------:R-:W-:Y:S06]  /*4a00*/  @!P0 BRA `(.L_x_1019) ;  /* 0x0000000000048947 */ /* 0x000fec0003800000 */
[----:B------:R-:W-:Y:S01]  /*4a10*/  BPT.TRAP 0x1 ;  /* 0x000000040000795c */ /* 0x000fe20000300000 */
.L_x_1019:
[----:B------:R-:W-:Y:S01]  /*4a20*/  R2UR UR6, R16 ;  /* 0x00000000100672ca */ /* 0x000fe200000e0000 */
[----:B------:R-:W-:Y:S01]  /*4a30*/  UIADD3 UR4, UR5, 0x1, URZ ;  /* 0x0000000105047890 */ /* 0x000fe2000fffe03f */
[----:B------:R-:W-:-:S03]  /*4a40*/  R2UR UR10, R8 ;  /* 0x00000000080a72ca */ /* 0x000fc600000e0000 */
[----:B------:R-:W-:-:S04]  /*4a50*/  UISETP.NE.AND UP0, UPT, UR4, 0x2, UPT ;  /* 0x000000020400788c */ /* 0x000fc8000bf05270 */
[----:B------:R-:W-:-:S04]  /*4a60*/  USEL UR4, UR4, URZ, UP0 ;  /* 0x0000003f04047287 */ /* 0x000fc80008000000 */
[----:B------:R-:W-:Y:S02]  /*4a70*/  ULEA UR6, UR4, UR6, 0x3 ;  /* 0x0000000604067291 */ /* 0x000fe4000f8e183f */
[----:B------:R-:W-:-:S04]  /*4a80*/  IMAD.U32 R3, RZ, RZ, UR10 ;  /* 0x0000000aff037e24 */ /* 0x000fc8000f8e00ff */
[----:B------:R-:W-:Y:S01]  /*4a90*/  IMAD.U32 R206, RZ, RZ, UR6 ;  /* 0x00000006ffce7e24 */ /* 0x000fe2000f8e00ff */
[----:B------:R-:W-:-:S04]  /*4aa0*/  SHF.L.U32 R3, R3, 0x1f, RZ ;  /* 0x0000001f03037819 */ /* 0x000fc800000006ff */
[----:B------:R0:W1:Y:S01]  /*4ab0*/  SYNCS.PHASECHK.TRANS64.TRYWAIT P1, [UR6+0x30830], R3 ;  /* 0x03083003ff0075a7 */ /* 0x0000620008020146 */
[----:B------:R-:W-:Y:S05]  /*4ac0*/  @!P0 BRA `(.L_x_1020) ;  /* 0x0000000000048947 */ /* 0x000fea0003800000 */
[----:B------:R-:W-:Y:S01]  /*4ad0*/  BPT.TRAP 0x1 ;  /* 0x000000040000795c */ /* 0x000fe20000300000 */
.L_x_1020:
[----:B-1----:R-:W-:Y:S05]  /*4ae0*/  @P1 BRA `(.L_x_1021) ;  /* 0x00000000000c1947 */ /* 0x002fea0003800000 */
[----:B------:R-:W-:-:S13]  /*4af0*/  R2UR UR6, R206 ;  /* 0x00000000ce0672ca */ /* 0x000fda00000e0000 */
[----:B------:R-:W1:Y:S02]  /*4b00*/  SYNCS.PHASECHK.TRANS64.TRYWAIT P1, [UR6+0x30830], R3 ;  /* 0x03083003ff0075a7 */ /* 0x000e640008020146 */
[----:B-1----:R-:W-:Y:S05]  /*4b10*/  @!P1 BRA `(.L_x_1022) ;  /* 0x000000f400cc9947 */ /* 0x002fea0003800000 */
.L_x_1021:
[----:B------:R-:W-:Y:S01]  /*4b20*/  R2UR UR6, R20 ;  /* 0x00000000140672ca */ /* 0x000fe200000e0000 */
[----:B------:R-:W-:Y:S01]  /*4b30*/  WARPGROUP.ARRIVE ;  /* 0x00000000000079c5 */ /* 0x000fe20000000000 */
[----:B------:R-:W-:Y:S01]  /*4b40*/  R2UR UR56, R6 ;  /* 0x00000000063872ca */ /* 0x000fe200000e0000 */
[----:B------:R-:W-:Y:S01]  /*4b50*/  UMOV UR59, 0x40000040 ;  /* 0x40000040003b7882 */ /* 0x000fe20000000000 */
[----:B------:R-:W-:Y:S01]  /*4b60*/  R2UR UR57, R7 ;  /* 0x00000000073972ca */ /* 0x000fe200000e0000 */
[----:B------:R-:W-:Y:S01]  /*4b70*/  UMOV UR55, 0x40000040 ;  /* 0x4000004000377882 */ /* 0x000fe20000000000 */
[----:B01----:R-:W-:Y:S01]  /*4b80*/  MOV R3, UR53 ;  /* 0x0000003500037c02 */ /* 0x003fe20008000f00 */
[----:B------:R-:W-:Y:S01]  /*4b90*/  UMOV UR11, 0x40000040 ;  /* 0x40000040000b7882 */ /* 0x000fe20000000000 */
[----:B------:R-:W-:Y:S01]  /*4ba0*/  MOV R4, UR52 ;  /* 0x0000003400047c02 */ /* 0x000fe20008000f00 */
[----:B------:R-:W-:Y:S01]  /*4bb0*/  UMOV UR15, 0x40000040 ;  /* 0x40000040000f7882 */ /* 0x000fe20000000000 */
[----:B------:R-:W-:Y:S01]  /*4bc0*/  R2UR UR52, R10 ;  /* 0x000000000a3472ca */ /* 0x000fe200000e0000 */
[----:B------:R-:W-:Y:S01]  /*4bd0*/  UMOV UR19, 0x40000040 ;  /* 0x4000004000137882 */ /* 0x000fe20000000000 */
[----:B------:R-:W-:Y:S01]  /*4be0*/  R2UR UR53, R11 ;  /* 0x000000000b3572ca */ /* 0x000fe200000e0000 */
[----:B------:R-:W-:Y:S01]  /*4bf0*/  ULEA UR6, UR4, UR6, 0xb ;  /* 0x0000000604067291 */ /* 0x000fe2000f8e583f */
[-C--:B------:R-:W-:Y:S01]  /*4c00*/  FMUL.FTZ R24, R24, R0.reuse ;  /* 0x0000000018187220 */ /* 0x080fe20000410000 */
[----:B------:R-:W-:Y:S01]  /*4c10*/  UMOV UR23, 0x40000040 ;  /* 0x4000004000177882 */ /* 0x000fe20000000000 */
[----:B------:R-:W-:Y:S01]  /*4c20*/  UMOV UR27, 0x40000040 ;  /* 0x40000040001b7882 */ /* 0x000fe20000000000 */
[----:B------:R-:W-:Y:S01]  /*4c30*/  UIADD3 UR10, UR6, 0x2, URZ ;  /* 0x00000002060a7890 */ /* 0x000fe2000fffe03f */
[-C--:B------:R-:W-:Y:S01]  /*4c40*/  FMUL.FTZ R25, R25, R0.reuse ;  /* 0x0000000019197220 */ /* 0x080fe20000410000 */
[----:B------:R-:W-:Y:S01]  /*4c50*/  UIADD3 UR14, UR6, 0x200, URZ ;  /* 0x00000200060e7890 */ /* 0x000fe2000fffe03f */
[-C--:B------:R-:W-:Y:S01]  /*4c60*/  FMUL.FTZ R28, R28, R0.reuse ;  /* 0x000000001c1c7220 */ /* 0x080fe20000410000 */
[----:B------:R-:W-:Y:S01]  /*4c70*/  UMOV UR58, UR6 ;  /* 0x00000006003a7c82 */ /* 0x000fe20008000000 */
[----:B------:R-:W-:Y:S01]  /*4c80*/  UIADD3 UR18, UR6, 0x202, URZ ;  /* 0x0000020206127890 */ /* 0x000fe2000fffe03f */
[----:B------:R-:W-:Y:S01]  /*4c90*/  HGMMA.64x64x16.F32.BF16 R152, gdesc[UR56], RZ, !UPT, gsb0 ;  /* 0x00e00000389879f0 */ /* 0x000fe2000c0018ff */
[----:B------:R-:W-:Y:S01]  /*4ca0*/  UMOV UR54, UR10 ;  /* 0x0000000a00367c82 */ /* 0x000fe20008000000 */
[----:B------:R-:W-:Y:S01]  /*4cb0*/  R2UR UR56, R14 ;  /* 0x000000000e3872ca */ /* 0x000fe200000e0000 */
[----:B------:R-:W-:Y:S01]  /*4cc0*/  UIADD3 UR10, UR6, 0x4, URZ ;  /* 0x00000004060a7890 */ /* 0x000fe2000fffe03f */
[----:B------:R-:W-:Y:S01]  /*4cd0*/  R2UR UR57, R15 ;  /* 0x000000000f3972ca */ /* 0x000fe200000e0000 */
[----:B------:R-:W-:Y:S01]  /*4ce0*/  UMOV UR59, 0x40000040 ;  /* 0x40000040003b7882 */ /* 0x000fe20000000000 */
[----:B------:R-:W-:Y:S01]  /*4cf0*/  UIADD3 UR22, UR6, 0x204, URZ ;  /* 0x0000020406167890 */ /* 0x000fe2000fffe03f */
[-C--:B------:R-:W-:Y:S01]  /*4d00*/  FMUL.FTZ R29, R29, R0.reuse ;  /* 0x000000001d1d7220 */ /* 0x080fe20000410000 */
[----:B------:R-:W-:Y:S01]  /*4d10*/  UIADD3 UR26, UR6, 0x206, URZ ;  /* 0x00000206061a7890 */ /* 0x000fe2000fffe03f */
[-C--:B------:R-:W-:Y:S01]  /*4d20*/  FMUL.FTZ R32, R32, R0.reuse ;  /* 0x0000000020207220 */ /* 0x080fe20000410000 */
[----:B------:R-:W-:Y:S01]  /*4d30*/  UMOV UR58, UR10 ;  /* 0x0000000a003a7c82 */ /* 0x000fe20008000000 */
[----:B------:R-:W-:Y:S01]  /*4d40*/  UIADD3 UR10, UR6, 0x6, URZ ;  /* 0x00000006060a7890 */ /* 0x000fe2000fffe03f */
[-C--:B------:R-:W-:Y:S01]  /*4d50*/  FMUL.FTZ R33, R33, R0.reuse ;  /* 0x0000000021217220 */ /* 0x080fe20000410000 */
        /* <DEDUP_REMOVED lines=70> */
[----:B------:R-:W-:Y:S01]  /*51c0*/  HGMMA.64x64x16.F32.BF16 R152, gdesc[UR52], R152, gsb0 ;  /* 0x00e00000349879f0 */ /* 0x000fe20008001898 */
[----:B------:R-:W-:Y:S01]  /*51d0*/  R2UR UR53, R3 ;  /* 0x00000000033572ca */ /* 0x000fe200000e0000 */
[----:B------:R-:W-:Y:S01]  /*51e0*/  UIADD3 UR54, UR6, 0x604, URZ ;  /* 0x0000060406367890 */ /* 0x000fe2000fffe03f */
[----:B------:R-:W-:Y:S01]  /*51f0*/  R2UR UR52, R4 ;  /* 0x00000000043472ca */ /* 0x000fe200000e0000 */
[----:B------:R-:W-:Y:S01]  /*5200*/  UMOV UR55, 0x40000040 ;  /* 0x4000004000377882 */ /* 0x000fe20000000000 */
[----:B------:R-:W-:Y:S01]  /*5210*/  UIADD3 UR6, UR6, 0x606, URZ ;  /* 0x0000060606067890 */ /* 0x000fe2000fffe03f */
        /* <DEDUP_REMOVED lines=68> */
[----:B------:R-:W-:Y:S01]  /*5660*/  HGMMA.64x64x16.F32.BF16 R152, gdesc[UR56], R152, gsb0 ;  /* 0x00e00000389879f0 */ /* 0x000fe20008001898 */
[----:B------:R-:W-:Y:S01]  /*5670*/  R2UR UR56, R12 ;  /* 0x000000000c3872ca */ /* 0x000fe200000e0000 */
[----:B------:R-:W-:Y:S01]  /*5680*/  UMOV UR58, UR6 ;  /* 0x00000006003a7c82 */ /* 0x000fe20008000000 */
[----:B------:R-:W-:Y:S01]  /*5690*/  R2UR UR57, R13 ;  /* 0x000000000d3972ca */ /* 0x000fe200000e0000 */
[----:B------:R-:W-:Y:S01]  /*56a0*/  UMOV UR59, 0x40000040 ;  /* 0x40000040003b7882 */ /* 0x000fe20000000000 */
[----:B------:R-:W-:Y:S02]  /*56b0*/  WARPGROUP.DEPBAR.LE gsb0, 0x0 ;  /* 0x00008000000079c5 */ /* 0x000fe40000010000 */
[----:B------:R-:W-:-:S06]  /*56c0*/  WARPGROUP.ARRIVE ;  /* 0x00000000000079c5 */ /* 0x000fcc0000000000 */
[----:B------:R-:W-:Y:S03]  /*56d0*/  HGMMA.64x64x16.F32.BF16 R152, gdesc[UR8], R152, gsb0 ;  /* 0x00e00000089879f0 */ /* 0x000fe60008001898 */
        /* <DEDUP_REMOVED lines=37> */
[----:B------:R-:W-:Y:S05]  /*5930*/  @!P0 BRA `(.L_x_1023) ;  /* 0x0000000000048947 */ /* 0x000fea0003800000 */
[----:B------:R-:W-:Y:S01]  /*5940*/  BPT.TRAP 0x1 ;  /* 0x000000040000795c */ /* 0x000fe20000300000 */
.L_x_1023:
        /* <DEDUP_REMOVED lines=8> */
.L_x_1024:
[----:B-1----:R-:W-:Y:S05]  /*59d0*/  @P1 BRA `(.L_x_1025) ;  /* 0x0000000000081947 */ /* 0x002fea0003800000 */
[----:B------:R-:W1:Y:S02]  /*59e0*/  SYNCS.PHASECHK.TRANS64.TRYWAIT P1, [UR6+0x30850], R0 ;  /* 0x03085000ff0075a7 */ /* 0x000e640008020146 */
[----:B-1----:R-:W-:Y:S05]  /*59f0*/  @!P1 BRA `(.L_x_1026) ;  /* 0x000000e800309947 */ /* 0x002fea0003800000 */
.L_x_1025:
[----:B------:R-:W-:Y:S01]  /*5a00*/  R2UR UR10, R16 ;  /* 0x00000000100a72ca */ /* 0x000fe200000e0000 */
[----:B------:R-:W-:Y:S01]  /*5a10*/  WARPGROUP.ARRIVE ;  /* 0x00000000000079c5 */ /* 0x000fe20000000000 */
[----:B------:R-:W-:-:S11]  /*5a20*/  UMOV UR11, 0x40000040 ;  /* 0x40000040000b7882 */ /* 0x000fd60000000000 */
[----:B------:R-:W-:-:S04]  /*5a30*/  UIADD3 UR10, UR10, 0x400, URZ ;  /* 0x000004000a0a7890 */ /* 0x000fc8000fffe03f */
[----:B------:R-:W-:-:S04]  /*5a40*/  USHF.R.U32.HI UR10, URZ, 0x4, UR10 ;  /* 0x000000043f0a7899 */ /* 0x000fc8000801160a */
[----:B------:R-:W-:-:S04]  /*5a50*/  ULOP3.LUT UR10, UR10, 0x3fff, URZ, 0xc0, !UPT ;  /* 0x00003fff0a0a7892 */ /* 0x000fc8000f8ec03f */
[----:B------:R-:W-:-:S04]  /*5a60*/  ULOP3.LUT UR10, UR10, 0x2000000, URZ, 0xfc, !UPT ;  /* 0x020000000a0a7892 */ /* 0x000fc8000f8efc3f */
[----:B------:R-:W-:-:S07]  /*5a70*/  ULEA UR5, UR5, UR10, 0xb ;  /* 0x0000000a05057291 */ /* 0x000fce000f8e583f */
        /* <DEDUP_REMOVED lines=23> */
.L_x_1027:
[----:B------:R-:W-:Y:S01]  /*5bf0*/  R2UR UR10, R23 ;  /* 0x00000000170a72ca */ /* 0x000fe200000e0000 */
[----:B------:R-:W2:Y:S01]  /*5c00*/  S2UR UR11, SR_CgaCtaId ;  /* 0x00000000000b79c3 */ /* 0x000ea20000008800 */
[----:B------:R-:W-:Y:S01]  /*5c10*/  R2UR UR5, R22 ;  /* 0x00000000160572ca */ /* 0x000fe200000e0000 */
[----:B01----:R-:W-:Y:S01]  /*5c20*/  FMUL.FTZ R0, R154, UR7 ;  /* 0x000000079a007c20 */ /* 0x003fe20008410000 */
[----:B------:R-:W-:Y:S01]  /*5c30*/  R2UR UR14, R206 ;  /* 0x00000000ce0e72ca */ /* 0x000fe200000e0000 */
[----:B------:R-:W-:Y:S01]  /*5c40*/  FMUL.FTZ R188, R161, UR7 ;  /* 0x00000007a1bc7c20 */ /* 0x000fe20008410000 */
[----:B------:R-:W-:Y:S01]  /*5c50*/  FMUL.FTZ R161, R171, UR7 ;  /* 0x00000007aba17c20 */ /* 0x000fe20008410000 */
[----:B------:R-:W-:Y:S01]  /*5c60*/  FMUL.FTZ R171, R173, UR7 ;  /* 0x00000007adab7c20 */ /* 0x000fe20008410000 */
[----:B------:R-:W-:Y:S01]  /*5c70*/  FMUL.FTZ R185, R156, UR7 ;  /* 0x000000079cb97c20 */ /* 0x000fe20008410000 */
[----:B------:R-:W0:Y:S01]  /*5c80*/  LDC R154, c[0x0][0x288] ;  /* 0x0000a200ff9a7b82 */ /* 0x000e220000000800 */
[----:B------:R-:W-:Y:S01]  /*5c90*/  FMUL.FTZ R173, R177, UR7 ;  /* 0x00000007b1ad7c20 */ /* 0x000fe20008410000 */
[----:B------:R-:W-:Y:S01]  /*5ca0*/  FMUL.FTZ R156, R162, UR7 ;  /* 0x00000007a29c7c20 */ /* 0x000fe20008410000 */
[----:B------:R-:W-:Y:S01]  /*5cb0*/  MOV R177, R19 ;  /* 0x0000001300b17202 */ /* 0x000fe20000000f00 */
[----:B------:R-:W-:Y:S01]  /*5cc0*/  UISETP.NE.AND UP1, UPT, UR10, URZ, UPT ;  /* 0x0000003f0a00728c */ /* 0x000fe2000bf25270 */
[----:B------:R-:W-:Y:S01]  /*5cd0*/  FMUL.FTZ R162, R174, UR7 ;  /* 0x00000007aea27c20 */ /* 0x000fe20008410000 */
[----:B------:R-:W-:Y:S01]  /*5ce0*/  UISETP.NE.AND UP0, UPT, UR5, URZ, UPT ;  /* 0x0000003f0500728c */ /* 0x000fe2000bf05270 */
[----:B------:R-:W-:-:S02]  /*5cf0*/  IMAD.SHL.U32 R174, R203, 0x40, RZ ;  /* 0x00000040cbae7824 */ /* 0x000fc400078e00ff */
[----:B------:R-:W-:Y:S01]  /*5d00*/  FMUL.FTZ R189, R164, UR7 ;  /* 0x00000007a4bd7c20 */ /* 0x000fe20008410000 */
[----:B------:R-:W-:Y:S01]  /*5d10*/  FMUL.FTZ R164, R178, UR7 ;  /* 0x00000007b2a47c20 */ /* 0x000fe20008410000 */
[----:B------:R-:W-:Y:S01]  /*5d20*/  PLOP3.LUT P1, PT, PT, PT, UP1, 0x80, 0x0 ;  /* 0x000000000000781c */ /* 0x000fe20003f2f018 */
[----:B------:R-:W-:Y:S01]  /*5d30*/  FMUL.FTZ R4, R152, UR7 ;  /* 0x0000000798047c20 */ /* 0x000fe20008410000 */
[----:B------:R-:W-:Y:S01]  /*5d40*/  PLOP3.LUT P2, PT, PT, PT, UP1, 0x80, 0x0 ;  /* 0x000000000000781c */ /* 0x000fe20003f4f018 */
[----:B------:R-:W-:Y:S01]  /*5d50*/  FMUL.FTZ R187, R160, UR7 ;  /* 0x00000007a0bb7c20 */ /* 0x000fe20008410000 */
[----:B------:R-:W-:Y:S01]  /*5d60*/  FMUL.FTZ R184, R153, UR7 ;  /* 0x0000000799b87c20 */ /* 0x000fe20008410000 */
[----:B------:R-:W-:Y:S01]  /*5d70*/  @UP1 ULDC UR5, c[0x0][0x44c] ;  /* 0x0001130000051ab9 */ /* 0x000fe20000000800 */
[----:B------:R-:W-:Y:S01]  /*5d80*/  FMUL.FTZ R152, R155, UR7 ;  /* 0x000000079b987c20 */ /* 0x000fe20008410000 */
[----:B------:R-:W-:Y:S01]  /*5d90*/  FMUL.FTZ R186, R157, UR7 ;  /* 0x000000079dba7c20 */ /* 0x000fe20008410000 */
[----:B------:R-:W-:Y:S01]  /*5da0*/  FMUL.FTZ R160, R170, UR7 ;  /* 0x00000007aaa07c20 */ /* 0x000fe20008410000 */
[----:B------:R-:W-:Y:S01]  /*5db0*/  FMUL.FTZ R153, R158, UR7 ;  /* 0x000000079e997c20 */ /* 0x000fe20008410000 */
[----:B------:R-:W-:Y:S01]  /*5dc0*/  FMUL.FTZ R155, R159, UR7 ;  /* 0x000000079f9b7c20 */ /* 0x000fe20008410000 */
[----:B------:R-:W-:Y:S01]  /*5dd0*/  FMUL.FTZ R157, R163, UR7 ;  /* 0x00000007a39d7c20 */ /* 0x000fe20008410000 */
[----:B------:R-:W-:Y:S01]  /*5de0*/  FMUL.FTZ R170, R172, UR7 ;  /* 0x00000007acaa7c20 */ /* 0x000fe20008410000 */
[----:B------:R-:W-:Y:S01]  /*5df0*/  @P1 IMAD.HI.U32 R2, R19, UR5, RZ ;  /* 0x0000000513021c27 */ /* 0x000fe2000f8e00ff */
[----:B------:R-:W-:-:S03]  /*5e00*/  @UP1 ULDC UR5, c[0x0][0x450] ;  /* 0x0001140000051ab9 */ /* 0x000fc60000000800 */
[----:B------:R-:W-:Y:S01]  /*5e10*/  FMUL.FTZ R190, R165, UR7 ;  /* 0x00000007a5be7c20 */ /* 0x000fe20008410000 */
[----:B------:R-:W-:Y:S01]  /*5e20*/  FMUL.FTZ R158, R166, UR7 ;  /* 0x00000007a69e7c20 */ /* 0x000fe20008410000 */
[----:B------:R-:W-:Y:S01]  /*5e30*/  FMUL.FTZ R159, R167, UR7 ;  /* 0x00000007a79f7c20 */ /* 0x000fe20008410000 */
[----:B------:R-:W-:Y:S01]  /*5e40*/  @P2 SHF.R.U32.HI R177, RZ, UR5, R2 ;  /* 0x00000005ffb12c19 */ /* 0x000fe20008011602 */
[----:B------:R-:W-:Y:S01]  /*5e50*/  UIADD3 UR5, UR14, 0x30840, URZ ;  /* 0x000308400e057890 */ /* 0x000fe2000fffe03f */
[----:B------:R-:W-:Y:S01]  /*5e60*/  IADD3 R2, -R174, 0x1, RZ ;  /* 0x00000001ae027810 */ /* 0x000fe20007ffe1ff */
[----:B------:R-:W-:Y:S01]  /*5e70*/  FMUL.FTZ R163, R175, UR7 ;  /* 0x00000007afa37c20 */ /* 0x000fe20008410000 */
[----:B------:R-:W-:Y:S01]  /*5e80*/  FMUL.FTZ R172, R176, UR7 ;  /* 0x00000007b0ac7c20 */ /* 0x000fe20008410000 */
[----:B------:R-:W1:Y:S01]  /*5e90*/  SHFL.IDX PT, R178, R177, RZ, 0x1c1f ;  /* 0x001c1fffb1b27589 */ /* 0x000e6200000e0000 */
[----:B------:R-:W-:Y:S01]  /*5ea0*/  R2UR UR10, R21 ;  /* 0x00000000150a72ca */ /* 0x000fe200000e0000 */
[----:B------:R-:W-:Y:S01]  /*5eb0*/  FMUL.FTZ R168, R168, UR7 ;  /* 0x00000007a8a87c20 */ /* 0x000fe20008410000 */
[----:B------:R-:W-:Y:S01]  /*5ec0*/  FMUL.FTZ R169, R169, UR7 ;  /* 0x00000007a9a97c20 */ /* 0x000fe20008410000 */
[----:B------:R-:W-:Y:S01]  /*5ed0*/  FMUL.FTZ R165, R179, UR7 ;  /* 0x00000007b3a57c20 */ /* 0x000fe20008410000 */
[----:B------:R-:W-:Y:S01]  /*5ee0*/  FMUL.FTZ R175, R180, UR7 ;  /* 0x00000007b4af7c20 */ /* 0x000fe20008410000 */
[----:B------:R-:W-:Y:S01]  /*5ef0*/  FMUL.FTZ R176, R181, UR7 ;  /* 0x00000007b5b07c20 */ /* 0x000fe20008410000 */
[----:B------:R-:W-:Y:S01]  /*5f00*/  FMUL.FTZ R166, R182, UR7 ;  /* 0x00000007b6a67c20 */ /* 0x000fe20008410000 */
[----:B------:R-:W-:-:S02]  /*5f10*/  IMAD R2, R5, -0x2, R2 ;  /* 0xfffffffe05027824 */ /* 0x000fc400078e0202 */
[----:B------:R-:W-:Y:S01]  /*5f20*/  FMUL.FTZ R167, R183, UR7 ;  /* 0x00000007b7a77c20 */ /* 0x000fe20008410000 */
[----:B--2---:R-:W-:Y:S01]  /*5f30*/  UPRMT UR5, UR11, 0x654, UR5 ;  /* 0x000006540b057896 */ /* 0x004fe20008000005 */
[----:B------:R-:W-:Y:S01]  /*5f40*/  PLOP3.LUT P1, PT, PT, PT, UP0, 0x40, 0x0 ;  /* 0x000000000000781c */ /* 0x000fe20003f2e808 */
[----:B------:R-:W2:Y:S01]  /*5f50*/  MUFU.TANH R4, R4 ;  /* 0x0000000400047308 */ /* 0x000ea20000002400 */
[----:B------:R-:W-:Y:S01]  /*5f60*/  ULDC UR11, c[0x0][0x2f0] ;  /* 0x0000bc00000b7ab9 */ /* 0x000fe20000000800 */
[----:B------:R-:W-:Y:S01]  /*5f70*/  ULDC UR14, c[0x0][0x9e0] ;  /* 0x00027800000e7ab9 */ /* 0x000fe20000000800 */
[----:B------:R-:W-:-:S04]  /*5f80*/  IMAD R3, R17, UR11, R2 ;  /* 0x0000000b11037c24 */ /* 0x000fc8000f8e0202 */
[----:B0-----:R-:W-:Y:S01]  /*5f90*/  IMAD.IADD R3, R3, 0x1, -R154 ;  /* 0x0000000103037824 */ /* 0x001fe200078e0a9a */
[----:B------:R-:W0:Y:S01]  /*5fa0*/  MUFU.TANH R184, R184 ;  /* 0x000000b800b87308 */ /* 0x000e220000002400 */
[----:B------:R-:W-:Y:S02]  /*5fb0*/  SYNCS.ARRIVE.TRANS64.RED.A1T0 RZ, [UR5], RZ ;  /* 0x000000ffffff79a7 */ /* 0x000fe40008100405 */
[C---:B------:R-:W-:Y:S01]  /*5fc0*/  VIADD R182, R3.reuse, UR14 ;  /* 0x0000000e03b67c36 */ /* 0x040fe20008000000 */
[----:B------:R-:W-:-:S03]  /*5fd0*/  IADD3 R183, R3, UR10, RZ ;  /* 0x0000000a03b77c10 */ /* 0x000fc6000fffe0ff */
[--C-:B-1----:R-:W-:Y:S01]  /*5fe0*/  IMAD.IADD R179, R182, 0x1, R178.reuse ;  /* 0x00000001b6b37824 */ /* 0x102fe200078e02b2 */
[----:B------:R-:W1:Y:S01]  /*5ff0*/  MUFU.TANH R0, R0 ;  /* 0x0000000000007308 */ /* 0x000e620000002400 */
[----:B------:R-:W-:-:S07]  /*6000*/  IMAD.IADD R180, R183, 0x1, R178 ;  /* 0x00000001b7b47824 */ /* 0x000fce00078e02b2 */
[----:B------:R-:W3:Y:S08]  /*6010*/  MUFU.TANH R152, R152 ;  /* 0x0000009800987308 */ /* 0x000ef00000002400 */
[----:B------:R-:W4:Y:S08]  /*6020*/  MUFU.TANH R185, R185 ;  /* 0x000000b900b97308 */ /* 0x000f300000002400 */
        /* <DEDUP_REMOVED lines=34> */
[----:B------:R-:W-:Y:S02]  /*6250*/  LOP3.LUT R181, RZ, R181, RZ, 0x33, !PT ;  /* 0x000000b5ffb57212 */ /* 0x000fe400078e33ff */
[----:B------:R-:W-:-:S04]  /*6260*/  MOV R178, UR5 ;  /* 0x0000000500b27c02 */ /* 0x000fc80008000f00 */
[----:B------:R-:W-:-:S13]  /*6270*/  ISETP.NE.AND P1, PT, R178, 0x1, PT ;  /* 0x00000001b200780c */ /* 0x000fda0003f25270 */
[----:B------:R-:W1:Y:S02]  /*6280*/  @P1 LDC.64 R2, c[0x0][0x9e8] ;  /* 0x00027a00ff021b82 */ /* 0x000e640000000a00 */
[----:B-1----:R-:W-:-:S05]  /*6290*/  @P1 IMAD.HI.U32 R2, R181, R2, RZ ;  /* 0x00000002b5021227 */ /* 0x002fca00078e00ff */
[----:B------:R-:W-:-:S04]  /*62a0*/  @P1 SHF.R.U32.HI R181, RZ, R3, R2 ;  /* 0x00000003ffb51219 */ /* 0x000fc80000011602 */
[----:B------:R-:W-:Y:S01]  /*62b0*/  LOP3.LUT R181, RZ, R181, RZ, 0x33, !PT ;  /* 0x000000b5ffb57212 */ /* 0x000fe200078e33ff */
[----:B------:R-:W-:Y:S06]  /*62c0*/  BRA `(.L_x_1031) ;  /* 0x0000000000187947 */ /* 0x000fec0003800000 */
.L_x_1030:
[----:B------:R-:W-:Y:S02]  /*62d0*/  ULDC UR5, c[0x0][0x9e4] ;  /* 0x0002790000057ab9 */ /* 0x000fe40000000800 */
[----:B------:R-:W-:-:S05]  /*62e0*/  IMAD.U32 R178, RZ, RZ, UR5 ;  /* 0x00000005ffb27e24 */ /* 0x000fca000f8e00ff */
[----:B------:R-:W-:-:S13]  /*62f0*/  ISETP.NE.AND P1, PT, R178, 0x1, PT ;  /* 0x00000001b200780c */ /* 0x000fda0003f25270 */
[----:B------:R-:W1:Y:S02]  /*6300*/  @P1 LDC.64 R2, c[0x0][0x9e8] ;  /* 0x00027a00ff021b82 */ /* 0x000e640000000a00 */
[----:B-1----:R-:W-:-:S05]  /*6310*/  @P1 IMAD.HI.U32 R2, R181, R2, RZ ;  /* 0x00000002b5021227 */ /* 0x002fca00078e00ff */
[----:B------:R-:W-:-:S07]  /*6320*/  @P1 SHF.R.U32.HI R181, RZ, R3, R2 ;  /* 0x00000003ffb51219 */ /* 0x000fce0000011602 */
.L_x_1031:
[----:B------:R-:W-:Y:S05]  /*6330*/  BSYNC B0 ;  /* 0x0000000000007941 */ /* 0x000fea0003800000 */
.L_x_1029:
[----:B------:R-:W-:-:S04]  /*6340*/  IMAD R2, R181, R178, -R174 ;  /* 0x000000b2b5027224 */ /* 0x000fc800078e0aae */
[----:B------:R-:W-:-:S05]  /*6350*/  IMAD R2, R5, -0x2, R2 ;  /* 0xfffffffe05027824 */ /* 0x000fca00078e0202 */
[----:B------:R-:W-:Y:S02]  /*6360*/  VIADDMNMX R179, R2, R178, R179, PT ;  /* 0x000000b202b37246 */ /* 0x000fe400038001b3 */
[----:B------:R-:W-:-:S07]  /*6370*/  VIMNMX R180, R180, R2, !PT ;  /* 0x00000002b4b47248 */ /* 0x000fce0007fe0100 */
.L_x_1028:
[----:B------:R-:W-:Y:S01]  /*6380*/  ISETP.GT.AND P1, PT, R203, -0x1, PT ;  /* 0xffffffffcb00780c */ /* 0x000fe20003f24270 */
[----:B------:R-:W1:Y:S01]  /*6390*/  SHFL.IDX PT, R2, R177, 0x1, 0x1c1f ;  /* 0x003c1f00b1027f89 */ /* 0x000e6200000e0000 */
[----:B------:R-:W-:Y:S02]  /*63a0*/  R2UR UR5, R22 ;  /* 0x00000000160572ca */ /* 0x000fe400000e0000 */
[C---:B------:R-:W-:Y:S02]  /*63b0*/  ISETP.GT.AND P4, PT, R180.reuse, 0x1, P1 ;  /* 0x00000001b400780c */ /* 0x040fe40000f84270 */
[----:B------:R-:W-:Y:S02]  /*63c0*/  ISETP.GT.AND P5, PT, R180, RZ, P1 ;  /* 0x000000ffb400720c */ /* 0x000fe40000fa4270 */
[C---:B------:R-:W-:Y:S02]  /*63d0*/  ISETP.LT.OR P4, PT, R179.reuse, 0x2, P4 ;  /* 0x00000002b300780c */ /* 0x040fe40002781670 */
[----:B------:R-:W-:-:S02]  /*63e0*/  ISETP.LT.OR P5, PT, R179, 0x1, P5 ;  /* 0x00000001b300780c */ /* 0x000fc40002fa1670 */
[----:B0-----:R-:W-:Y:S02]  /*63f0*/  FSEL R184, R184, -INF , !P4 ;  /* 0xff800000b8b87808 */ /* 0x001fe40006000000 */
[----:B------:R-:W-:Y:S01]  /*6400*/  ISETP.GT.AND P4, PT, R180, 0x18, P1 ;  /* 0x00000018b400780c */ /* 0x000fe20000f84270 */
[----:B------:R-:W-:Y:S01]  /*6410*/  UISETP.NE.AND UP0, UPT, UR5, URZ, UPT ;  /* 0x0000003f0500728c */ /* 0x000fe2000bf05270 */
[----:B------:R-:W-:Y:S02]  /*6420*/  FSEL R178, R4, -INF , !P5 ;  /* 0xff80000004b27808 */ /* 0x000fe40006800000 */
[----:B------:R-:W-:Y:S02]  /*6430*/  ISETP.LT.OR P4, PT, R179, 0x19, P4 ;  /* 0x00000019b300780c */ /* 0x000fe40002781670 */
[C---:B------:R-:W-:Y:S02]  /*6440*/  ISETP.GT.AND P6, PT, R180.reuse, 0x8, P1 ;  /* 0x00000008b400780c */ /* 0x040fe40000fc4270 */
[----:B------:R-:W-:-:S02]  /*6450*/  ISETP.GT.AND P2, PT, R180, 0x9, P1 ;  /* 0x00000009b400780c */ /* 0x000fc40000f44270 */
[----:B------:R-:W-:Y:S01]  /*6460*/  ISETP.GT.AND P3, PT, R180, 0x10, P1 ;  /* 0x00000010b400780c */ /* 0x000fe20000f64270 */
[----:B-1----:R-:W-:Y:S01]  /*6470*/  IMAD.IADD R177, R182, 0x1, R2 ;  /* 0x00000001b6b17824 */ /* 0x002fe200078e0202 */
[C---:B------:R-:W-:Y:S02]  /*6480*/  ISETP.GT.AND P5, PT, R180.reuse, 0x11, P1 ;  /* 0x00000011b400780c */ /* 0x040fe40000fa4270 */
[----:B------:R-:W-:Y:S02]  /*6490*/  FSEL R189, R189, -INF , !P4 ;  /* 0xff800000bdbd7808 */ /* 0x000fe40006000000 */
[----:B------:R-:W-:Y:S02]  /*64a0*/  ISETP.GT.AND P4, PT, R180, 0x29, P1 ;  /* 0x00000029b400780c */ /* 0x000fe40000f84270 */
[C---:B------:R-:W-:Y:S02]  /*64b0*/  ISETP.LT.OR P6, PT, R179.reuse, 0x9, P6 ;  /* 0x00000009b300780c */ /* 0x040fe400037c1670 */
[----:B------:R-:W-:-:S02]  /*64c0*/  ISETP.LT.OR P2, PT, R179, 0xa, P2 ;  /* 0x0000000ab300780c */ /* 0x000fc40001741670 */
[C---:B------:R-:W-:Y:S02]  /*64d0*/  ISETP.LT.OR P3, PT, R179.reuse, 0x11, P3 ;  /* 0x00000011b300780c */ /* 0x040fe40001f61670 */
[C---:B------:R-:W-:Y:S02]  /*64e0*/  ISETP.LT.OR P5, PT, R179.reuse, 0x12, P5 ;  /* 0x00000012b300780c */ /* 0x040fe40002fa1670 */
[----:B------:R-:W-:Y:S02]  /*64f0*/  ISETP.LT.OR P4, PT, R179, 0x2a, P4 ;  /* 0x0000002ab300780c */ /* 0x000fe40002781670 */
[----:B------:R-:W-:Y:S02]  /*6500*/  FSEL R185, R185, -INF , !P6 ;  /* 0xff800000b9b97808 */ /* 0x000fe40007000000 */
[----:B------:R-:W-:Y:S02]  /*6510*/  FSEL R186, R186, -INF , !P2 ;  /* 0xff800000baba7808 */ /* 0x000fe40005000000 */
[----:B------:R-:W-:-:S02]  /*6520*/  FSEL R187, R187, -INF , !P3 ;  /* 0xff800000bbbb7808 */ /* 0x000fc40005800000 */
[----:B------:R-:W-:Y:S02]  /*6530*/  FSEL R188, R188, -INF , !P5 ;  /* 0xff800000bcbc7808 */ /* 0x000fe40006800000 */
[C---:B------:R-:W-:Y:S02]  /*6540*/  ISETP.GT.AND P6, PT, R180.reuse, 0x19, P1 ;  /* 0x00000019b400780c */ /* 0x040fe40000fc4270 */
[C---:B------:R-:W-:Y:S02]  /*6550*/  ISETP.GT.AND P2, PT, R180.reuse, 0x20, P1 ;  /* 0x00000020b400780c */ /* 0x040fe40000f44270 */
[C---:B------:R-:W-:Y:S02]  /*6560*/  ISETP.GT.AND P3, PT, R180.reuse, 0x21, P1 ;  /* 0x00000021b400780c */ /* 0x040fe40000f64270 */
[----:B------:R-:W-:Y:S02]  /*6570*/  ISETP.GT.AND P5, PT, R180, 0x28, P1 ;  /* 0x00000028b400780c */ /* 0x000fe40000fa4270 */
[----:B------:R-:W-:-:S02]  /*6580*/  FSEL R171, R171, -INF , !P4 ;  /* 0xff800000abab7808 */ /* 0x000fc40006000000 */
[----:B------:R-:W-:Y:S02]  /*6590*/  PLOP3.LUT P4, PT, PT, PT, UP0, 0x40, 0x0 ;  /* 0x000000000000781c */ /* 0x000fe40003f8e808 */
[C---:B------:R-:W-:Y:S02]  /*65a0*/  ISETP.LT.OR P6, PT, R179.reuse, 0x1a, P6 ;  /* 0x0000001ab300780c */ /* 0x040fe400037c1670 */
[C---:B------:R-:W-:Y:S02]  /*65b0*/  ISETP.LT.OR P2, PT, R179.reuse, 0x21, P2 ;  /* 0x00000021b300780c */ /* 0x040fe40001741670 */
[C---:B------:R-:W-:Y:S02]  /*65c0*/  ISETP.LT.OR P3, PT, R179.reuse, 0x22, P3 ;  /* 0x00000022b300780c */ /* 0x040fe40001f61670 */
[----:B------:R-:W-:Y:S02]  /*65d0*/  ISETP.LT.OR P5, PT, R179, 0x29, P5 ;  /* 0x00000029b300780c */ /* 0x000fe40002fa1670 */
[----:B------:R-:W-:-:S02]  /*65e0*/  FSEL R190, R190, -INF , !P6 ;  /* 0xff800000bebe7808 */ /* 0x000fc40007000000 */
[----:B------:R-:W-:Y:S02]  /*65f0*/  FSEL R168, R168, -INF , !P2 ;  /* 0xff800000a8a87808 */ /* 0x000fe40005000000 */
[----:B------:R-:W-:Y:S02]  /*6600*/  FSEL R169, R169, -INF , !P3 ;  /* 0xff800000a9a97808 */ /* 0x000fe40005800000 */
[----:B------:R-:W-:Y:S02]  /*6610*/  FSEL R170, R170, -INF , !P5 ;  /* 0xff800000aaaa7808 */ /* 0x000fe40006800000 */
[C---:B------:R-:W-:Y:S02]  /*6620*/  ISETP.GT.AND P6, PT, R180.reuse, 0x30, P1 ;  /* 0x00000030b400780c */ /* 0x040fe40000fc4270 */
[C---:B------:R-:W-:Y:S02]  /*6630*/  ISETP.GT.AND P2, PT, R180.reuse, 0x31, P1 ;  /* 0x00000031b400780c */ /* 0x040fe40000f44270 */
[----:B------:R-:W-:-:S02]  /*6640*/  ISETP.GT.AND P3, PT, R180, 0x38, P1 ;  /* 0x00000038b400780c */ /* 0x000fc40000f64270 */
[----:B------:R-:W-:Y:S02]  /*6650*/  ISETP.GT.AND P5, PT, R180, 0x39, P1 ;  /* 0x00000039b400780c */ /* 0x000fe40000fa4270 */
[C---:B------:R-:W-:Y:S02]  /*6660*/  ISETP.LT.OR P6, PT, R179.reuse, 0x31, P6 ;  /* 0x00000031b300780c */ /* 0x040fe400037c1670 */
[C---:B------:R-:W-:Y:S02]  /*6670*/  ISETP.LT.OR P2, PT, R179.reuse, 0x32, P2 ;  /* 0x00000032b300780c */ /* 0x040fe40001741670 */
[C---:B------:R-:W-:Y:S02]  /*6680*/  ISETP.LT.OR P3, PT, R179.reuse, 0x39, P3 ;  /* 0x00000039b300780c */ /* 0x040fe40001f61670 */
[----:B------:R-:W-:Y:S01]  /*6690*/  ISETP.LT.OR P5, PT, R179, 0x3a, P5 ;  /* 0x0000003ab300780c */ /* 0x000fe20002fa1670 */
[----:B------:R-:W-:Y:S01]  /*66a0*/  IMAD.IADD R179, R183, 0x1, R2 ;  /* 0x00000001b7b37824 */ /* 0x000fe200078e0202 */
[----:B------:R-:W-:-:S02]  /*66b0*/  FSEL R172, R172, -INF , !P6 ;  /* 0xff800000acac7808 */ /* 0x000fc40007000000 */
[----:B------:R-:W-:Y:S02]  /*66c0*/  FSEL R173, R173, -INF , !P2 ;  /* 0xff800000adad7808 */ /* 0x000fe40005000000 */
[----:B------:R-:W-:Y:S02]  /*66d0*/  FSEL R175, R175, -INF , !P3 ;  /* 0xff800000afaf7808 */ /* 0x000fe40005800000 */
[----:B------:R-:W-:Y:S01]  /*66e0*/  FSEL R176, R176, -INF , !P5 ;  /* 0xff800000b0b07808 */ /* 0x000fe20006800000 */
[----:B------:R-:W-:Y:S06]  /*66f0*/  @P4 BRA `(.L_x_1032) ;  /* 0x0000000000644947 */ /* 0x000fec0003800000 */
[----:B------:R-:W-:Y:S01]  /*6700*/  IMAD R3, R17, UR11, R2 ;  /* 0x0000000b11037c24 */ /* 0x000fe2000f8e0202 */
[----:B------:R-:W-:Y:S04]  /*6710*/  BSSY B0, `(.L_x_1033) ;  /* 0x0000013000007945 */ /* 0x000fe80003800000 */
[----:B------:R-:W-:-:S04]  /*6720*/  IADD3 R181, R3, -R154, RZ ;  /* 0x8000009a03b57210 */ /* 0x000fc80007ffe0ff */
        /* <DEDUP_REMOVED lines=11> */
.L_x_1034:
[----:B------:R-:W-:Y:S02]  /*67e0*/  ULDC UR5, c[0x0][0x9e4] ;  /* 0x0002790000057ab9 */ /* 0x000fe40000000800 */
[----:B------:R-:W-:-:S05]  /*67f0*/  IMAD.U32 R4, RZ, RZ, UR5 ;  /* 0x00000005ff047e24 */ /* 0x000fca000f8e00ff */
[----:B------:R-:W-:-:S13]  /*6800*/  ISETP.NE.AND P2, PT, R4, 0x1, PT ;  /* 0x000000010400780c */ /* 0x000fda0003f45270 */
[----:B------:R-:W0:Y:S02]  /*6810*/  @P2 LDC.64 R2, c[0x0][0x9e8] ;  /* 0x00027a00ff022b82 */ /* 0x000e240000000a00 */
[----:B0-----:R-:W-:-:S05]  /*6820*/  @P2 IMAD.HI.U32 R2, R181, R2, RZ ;  /* 0x00000002b5022227 */ /* 0x001fca00078e00ff */
[----:B------:R-:W-:-:S07]  /*6830*/  @P2 SHF.R.U32.HI R181, RZ, R3, R2 ;  /* 0x00000003ffb52219 */ /* 0x000fce0000011602 */
.L_x_1035:
[----:B------:R-:W-:Y:S05]  /*6840*/  BSYNC B0 ;  /* 0x0000000000007941 */ /* 0x000fea0003800000 */
.L_x_1033:
[----:B------:R-:W-:-:S04]  /*6850*/  IMAD R174, R181, R4, -R174 ;  /* 0x00000004b5ae7224 */ /* 0x000fc800078e0aae */
[----:B------:R-:W-:-:S05]  /*6860*/  IMAD R174, R5, -0x2, R174 ;  /* 0xfffffffe05ae7824 */ /* 0x000fca00078e02ae */
[----:B------:R-:W-:Y:S02]  /*6870*/  VIADDMNMX R177, R174, R4, R177, PT ;  /* 0x00000004aeb17246 */ /* 0x000fe400038001b1 */
[----:B------:R-:W-:-:S07]  /*6880*/  VIMNMX R179, R179, R174, !PT ;  /* 0x000000aeb3b37248 */ /* 0x000fce0007fe0100 */
.L_x_1032:
[----:B------:R-:W-:Y:S01]  /*6890*/  FMNMX.FTZ R3, R178, R201, !PT ;  /* 0x000000c9b2037209 */ /* 0x000fe20007810000 */
[----:B------:R-:W-:Y:S01]  /*68a0*/  ULDC UR5, c[0x0][0x988] ;  /* 0x0002620000057ab9 */ /* 0x000fe20000000800 */
[C---:B------:R-:W-:Y:S01]  /*68b0*/  ISETP.GT.AND P3, PT, R179.reuse, RZ, P1 ;  /* 0x000000ffb300720c */ /* 0x040fe20000f64270 */
[----:B------:R-:W-:Y:S01]  /*68c0*/  UMOV UR10, UR5 ;  /* 0x00000005000a7c82 */ /* 0x000fe20008000000 */
[----:B------:R-:W-:Y:S02]  /*68d0*/  FMNMX.FTZ R2, R184, R3, !PT ;  /* 0x00000003b8027209 */ /* 0x000fe40007810000 */
[----:B------:R-:W-:Y:S02]  /*68e0*/  ISETP.GT.AND P4, PT, R179, 0x1, P1 ;  /* 0x00000001b300780c */ /* 0x000fe40000f84270 */
[----:B------:R-:W-:Y:S02]  /*68f0*/  FMNMX.FTZ R3, R185, R2, !PT ;  /* 0x00000002b9037209 */ /* 0x000fe40007810000 */
[----:B------:R-:W-:-:S02]  /*6900*/  ISETP.LT.OR P3, PT, R177, 0x1, P3 ;  /* 0x00000001b100780c */ /* 0x000fc40001f61670 */
[----:B------:R-:W-:Y:S02]  /*6910*/  FMNMX.FTZ R2, R186, R3, !PT ;  /* 0x00000003ba027209 */ /* 0x000fe40007810000 */
[----:B------:R-:W-:Y:S02]  /*6920*/  ISETP.GT.AND P6, PT, R179, 0x8, P1 ;  /* 0x00000008b300780c */ /* 0x000fe40000fc4270 */
[----:B------:R-:W-:Y:S02]  /*6930*/  FMNMX.FTZ R3, R187, R2, !PT ;  /* 0x00000002bb037209 */ /* 0x000fe40007810000 */
[----:B------:R-:W-:Y:S02]  /*6940*/  ISETP.LT.OR P4, PT, R177, 0x2, P4 ;  /* 0x00000002b100780c */ /* 0x000fe40002781670 */
[----:B------:R-:W-:Y:S02]  /*6950*/  FMNMX.FTZ R2, R188, R3, !PT ;  /* 0x00000003bc027209 */ /* 0x000fe40007810000 */
[----:B------:R-:W-:-:S02]  /*6960*/  ISETP.GT.AND P2, PT, R179, 0x9, P1 ;  /* 0x00000009b300780c */ /* 0x000fc40000f44270 */
[----:B------:R-:W-:Y:S02]  /*6970*/  FMNMX.FTZ R3, R189, R2, !PT ;  /* 0x00000002bd037209 */ /* 0x000fe40007810000 */
[----:B------:R-:W-:Y:S02]  /*6980*/  ISETP.LT.OR P6, PT, R177, 0x9, P6 ;  /* 0x00000009b100780c */ /* 0x000fe400037c1670 */
[----:B------:R-:W-:Y:S02]  /*6990*/  FMNMX.FTZ R3, R190, R3, !PT ;  /* 0x00000003be037209 */ /* 0x000fe40007810000 */
[----:B------:R-:W-:Y:S02]  /*69a0*/  FSEL R152, R152, -INF , !P4 ;  /* 0xff80000098987808 */ /* 0x000fe40006000000 */
        /* <DEDUP_REMOVED lines=9> */
[----:B------:R-:W-:Y:S02]  /*6a40*/  FSEL R155, R155, -INF , !P2 ;  /* 0xff8000009b9b7808 */ /* 0x000fe40005000000 */
[----:B------:R-:W-:Y:S02]  /*6a50*/  FMNMX.FTZ R2, R173, R2, !PT ;  /* 0x00000002ad027209 */ /* 0x000fe40007810000 */
[----:B------:R-:W-:Y:S02]  /*6a60*/  ISETP.LT.OR P5, PT, R177, 0x11, P5 ;  /* 0x00000011b100780c */ /* 0x000fe40002fa1670 */
[----:B------:R-:W-:Y:S02]  /*6a70*/  FMNMX.FTZ R3, R175, R2, !PT ;  /* 0x00000002af037209 */ /* 0x000fe40007810000 */
[----:B------:R-:W-:-:S02]  /*6a80*/  ISETP.GT.AND P6, PT, R179, 0x18, P1 ;  /* 0x00000018b300780c */ /* 0x000fc40000fc4270 */
[----:B------:R-:W-:Y:S02]  /*6a90*/  FMNMX.FTZ R3, R176, R3, !PT ;  /* 0x00000003b0037209 */ /* 0x000fe40007810000 */
[----:B------:R-:W-:Y:S02]  /*6aa0*/  ISETP.LT.OR P4, PT, R177, 0x12, P4 ;  /* 0x00000012b100780c */ /* 0x000fe40002781670 */
[----:B------:R-:W-:Y:S01]  /*6ab0*/  FSEL R156, R156, -INF , !P5 ;  /* 0xff8000009c9c7808 */ /* 0x000fe20006800000 */
[----:B------:R-:W0:Y:S01]  /*6ac0*/  SHFL.BFLY PT, R2, R3, 0x2, 0x1f ;  /* 0x0c401f0003027f89 */ /* 0x000e2200000e0000 */
[----:B------:R-:W-:Y:S02]  /*6ad0*/  ISETP.GT.AND P2, PT, R179, 0x19, P1 ;  /* 0x00000019b300780c */ /* 0x000fe40000f44270 */
[----:B------:R-:W-:Y:S02]  /*6ae0*/  ISETP.LT.OR P6, PT, R177, 0x19, P6 ;  /* 0x00000019b100780c */ /* 0x000fe400037c1670 */
[----:B------:R-:W-:-:S02]  /*6af0*/  FSEL R157, R157, -INF , !P4 ;  /* 0xff8000009d9d7808 */ /* 0x000fc40006000000 */
[----:B------:R-:W-:Y:S02]  /*6b00*/  FSEL R158, R158, -INF , !P6 ;  /* 0xff8000009e9e7808 */ /* 0x000fe40007000000 */
[----:B------:R-:W-:Y:S02]  /*6b10*/  ISETP.LT.OR P2, PT, R177, 0x1a, P2 ;  /* 0x0000001ab100780c */ /* 0x000fe40001741670 */
[----:B------:R-:W-:Y:S02]  /*6b20*/  ISETP.GT.AND P5, PT, R179, 0x21, P1 ;  /* 0x00000021b300780c */ /* 0x000fe40000fa4270 */
[----:B------:R-:W-:Y:S02]  /*6b30*/  FSEL R159, R159, -INF , !P2 ;  /* 0xff8000009f9f7808 */ /* 0x000fe40005000000 */
[----:B------:R-:W-:Y:S02]  /*6b40*/  ISETP.GT.AND P4, PT, R179, 0x28, P1 ;  /* 0x00000028b300780c */ /* 0x000fe40000f84270 */
[----:B------:R-:W-:-:S02]  /*6b50*/  ISETP.LT.OR P5, PT, R177, 0x22, P5 ;  /* 0x00000022b100780c */ /* 0x000fc40002fa1670 */
[----:B------:R-:W-:Y:S02]  /*6b60*/  ISETP.GT.AND P6, PT, R179, 0x29, P1 ;  /* 0x00000029b300780c */ /* 0x000fe40000fc4270 */
[----:B------:R-:W-:Y:S02]  /*6b70*/  ISETP.LT.OR P4, PT, R177, 0x29, P4 ;  /* 0x00000029b100780c */ /* 0x000fe40002781670 */
[----:B------:R-:W-:Y:S02]  /*6b80*/  FSEL R174, R161, -INF , !P5 ;  /* 0xff800000a1ae7808 */ /* 0x000fe40006800000 */
[----:B0-----:R-:W-:Y:S02]  /*6b90*/  FMNMX.FTZ R2, R3, R2, !PT ;  /* 0x0000000203027209 */ /* 0x001fe40007810000 */
[----:B------:R-:W-:Y:S02]  /*6ba0*/  ISETP.GT.AND P2, PT, R179, 0x30, P1 ;  /* 0x00000030b300780c */ /* 0x000fe40000f44270 */
[----:B------:R-:W-:Y:S01]  /*6bb0*/  FSEL R162, R162, -INF , !P4 ;  /* 0xff800000a2a27808 */ /* 0x000fe20006000000 */
[----:B------:R-:W0:Y:S01]  /*6bc0*/  SHFL.BFLY PT, R181, R2, 0x1, 0x1f ;  /* 0x0c201f0002b57f89 */ /* 0x000e2200000e0000 */
[----:B------:R-:W-:-:S02]  /*6bd0*/  ISETP.LT.OR P6, PT, R177, 0x2a, P6 ;  /* 0x0000002ab100780c */ /* 0x000fc400037c1670 */
[----:B------:R-:W-:Y:S02]  /*6be0*/  ISETP.GT.AND P5, PT, R179, 0x31, P1 ;  /* 0x00000031b300780c */ /* 0x000fe40000fa4270 */
[----:B------:R-:W-:Y:S02]  /*6bf0*/  ISETP.LT.OR P2, PT, R177, 0x31, P2 ;  /* 0x00000031b100780c */ /* 0x000fe40001741670 */
[----:B------:R-:W-:Y:S02]  /*6c00*/  FSEL R163, R163, -INF , !P6 ;  /* 0xff800000a3a37808 */ /* 0x000fe40007000000 */
[----:B------:R-:W-:Y:S02]  /*6c10*/  ISETP.GT.AND P4, PT, R179, 0x38, P1 ;  /* 0x00000038b300780c */ /* 0x000fe40000f84270 */
[----:B------:R-:W-:Y:S02]  /*6c20*/  ISETP.LT.OR P5, PT, R177, 0x32, P5 ;  /* 0x00000032b100780c */ /* 0x000fe40002fa1670 */
[----:B------:R-:W-:-:S02]  /*6c30*/  FSEL R164, R164, -INF , !P2 ;  /* 0xff800000a4a47808 */ /* 0x000fc40005000000 */
[----:B------:R-:W-:Y:S02]  /*6c40*/  ISETP.LT.OR P4, PT, R177, 0x39, P4 ;  /* 0x00000039b100780c */ /* 0x000fe40002781670 */
[----:B------:R-:W-:Y:S02]  /*6c50*/  FSEL R165, R165, -INF , !P5 ;  /* 0xff800000a5a57808 */ /* 0x000fe40006800000 */
[----:B------:R-:W-:Y:S02]  /*6c60*/  FSEL R166, R166, -INF , !P4 ;  /* 0xff800000a6a67808 */ /* 0x000fe40006000000 */
[----:B0-----:R-:W-:Y:S02]  /*6c70*/  FMNMX.FTZ R4, R2, R181, !PT ;  /* 0x000000b502047209 */ /* 0x001fe40007810000 */
[----:B------:R-:W-:Y:S02]  /*6c80*/  FSEL R181, R0, -INF , !P3 ;  /* 0xff80000000b57808 */ /* 0x000fe40005800000 */
        /* <DEDUP_REMOVED lines=8> */
[----:B------:R-:W-:Y:S02]  /*6d10*/  FSETP.NEU.FTZ.AND P3, PT, R4, -INF , PT ;  /* 0xff8000000400780b */ /* 0x000fe40003f7d000 */
[----:B------:R-:W-:Y:S01]  /*6d20*/  FMNMX.FTZ R0, R156, R3, !PT ;  /* 0x000000039c007209 */ /* 0x000fe20007810000 */
[----:B------:R-:W-:Y:S01]  /*6d30*/  FMUL.FTZ R3, R4, UR10 ;  /* 0x0000000a04037c20 */ /* 0x000fe20008410000 */
[----:B------:R-:W-:Y:S02]  /*6d40*/  ISETP.LT.OR P1, PT, R177, 0x3a, P1 ;  /* 0x0000003ab100780c */ /* 0x000fe40000f21670 */
[----:B------:R-:W-:Y:S02]  /*6d50*/  FMNMX.FTZ R183, R157, R0, !PT ;  /* 0x000000009db77209 */ /* 0x000fe40007810000 */
[----:B------:R-:W-:-:S02]  /*6d60*/  FSEL R3, R3, RZ, P3 ;  /* 0x000000ff03037208 */ /* 0x000fc40001800000 */
[----:B------:R-:W-:Y:S02]  /*6d70*/  FMNMX.FTZ R0, R158, R183, !PT ;  /* 0x000000b79e007209 */ /* 0x000fe40007810000 */
[----:B------:R-:W-:Y:S01]  /*6d80*/  FSEL R2, R4, RZ, P3 ;  /* 0x000000ff04027208 */ /* 0x000fe20001800000 */
        /* <DEDUP_REMOVED lines=8> */
[--C-:B------:R-:W-:Y:S01]  /*6e10*/  FFMA.FTZ R192, R187, UR10, -R3.reuse ;  /* 0x0000000abbc07c23 */ /* 0x100fe20008010803 */
[----:B------:R-:W-:Y:S01]  /*6e20*/  FMNMX.FTZ R183, R174, R183, !PT ;  /* 0x000000b7aeb77209 */ /* 0x000fe20007810000 */
[--C-:B------:R-:W-:Y:S01]  /*6e30*/  FFMA.FTZ R194, R189, UR10, -R3.reuse ;  /* 0x0000000abdc27c23 */ /* 0x100fe20008010803 */
[--C-:B------:R-:W-:Y:S01]  /*6e40*/  FFMA.FTZ R169, R169, UR10, -R3.reuse ;  /* 0x0000000aa9a97c23 */ /* 0x100fe20008010803 */
[--C-:B------:R-:W-:Y:S01]  /*6e50*/  FFMA.FTZ R171, R171, UR10, -R3.reuse ;  /* 0x0000000aabab7c23 */ /* 0x100fe20008010803 */
[----:B------:R-:W-:Y:S01]  /*6e60*/  FMNMX.FTZ R0, R162, R183, !PT ;  /* 0x000000b7a2007209 */ /* 0x000fe20007810000 */
[--C-:B------:R-:W-:Y:S01]  /*6e70*/  FFMA.FTZ R184, R172, UR10, -R3.reuse ;  /* 0x0000000aacb87c23 */ /* 0x100fe20008010803 */
[--C-:B0-----:R-:W-:Y:S01]  /*6e80*/  FFMA.FTZ R186, R175, UR10, -R3.reuse ;  /* 0x0000000aafba7c23 */ /* 0x101fe20008010803 */
[--C-:B------:R-:W-:Y:S01]  /*6e90*/  FFMA.FTZ R173, R173, UR10, -R3.reuse ;  /* 0x0000000aadad7c23 */ /* 0x100fe20008010803 */
[----:B------:R-:W-:Y:S01]  /*6ea0*/  FMNMX.FTZ R179, R163, R0, !PT ;  /* 0x00000000a3b37209 */ /* 0x000fe20007810000 */
[----:B------:R-:W-:Y:S01]  /*6eb0*/  FFMA.FTZ R175, R176, UR10, -R3 ;  /* 0x0000000ab0af7c23 */ /* 0x000fe20008010803 */
[----:B------:R-:W-:Y:S01]  /*6ec0*/  FADD.FTZ R2, -R2, R201 ;  /* 0x000000c902027221 */ /* 0x000fe20000010100 */
[----:B------:R-:W-:Y:S01]  /*6ed0*/  MUFU.EX2 R161, R161 ;  /* 0x000000a100a17308 */ /* 0x000fe20000000800 */
[----:B------:R-:W-:Y:S01]  /*6ee0*/  FMNMX.FTZ R0, R164, R179, !PT ;  /* 0x000000b3a4007209 */ /* 0x000fe20007810000 */
[--C-:B------:R-:W-:Y:S01]  /*6ef0*/  FFMA.FTZ R179, R190, UR10, -R3.reuse ;  /* 0x0000000abeb37c23 */ /* 0x100fe20008010803 */
[----:B------:R-:W-:Y:S01]  /*6f00*/  FFMA.FTZ R190, R170, UR10, -R3 ;  /* 0x0000000aaabe7c23 */ /* 0x000fe20008010803 */
[----:B------:R-:W-:Y:S01]  /*6f10*/  FMUL.FTZ R2, R2, UR10 ;  /* 0x0000000a02027c20 */ /* 0x000fe20008410000 */
[----:B------:R-:W-:-:S03]  /*6f20*/  FMNMX.FTZ R177, R165, R0, !PT ;  /* 0x00000000a5b17209 */ /* 0x000fc60007810000 */
[----:B------:R-:W-:Y:S01]  /*6f30*/  MUFU.EX2 R196, R196 ;  /* 0x000000c400c47308 */ /* 0x000fe20000000800 */
[----:B------:R-:W-:-:S04]  /*6f40*/  FMNMX.FTZ R177, R166, R177, !PT ;  /* 0x000000b1a6b17209 */ /* 0x000fc80007810000 */
[----:B------:R-:W-:Y:S01]  /*6f50*/  FMNMX.FTZ R0, R178, R177, !PT ;  /* 0x000000b1b2007209 */ /* 0x000fe20007810000 */
[--C-:B------:R-:W-:Y:S01]  /*6f60*/  FFMA.FTZ R177, R188, UR10, -R3.reuse ;  /* 0x0000000abcb17c23 */ /* 0x100fe20008010803 */
[----:B------:R-:W-:Y:S01]  /*6f70*/  FFMA.FTZ R188, R168, UR10, -R3 ;  /* 0x0000000aa8bc7c23 */ /* 0x000fe20008010803 */
[----:B------:R-:W-:Y:S02]  /*6f80*/  MUFU.EX2 R198, R198 ;  /* 0x000000c600c67308 */ /* 0x000fe40000000800 */
[----:B------:R-:W0:Y:S06]  /*6f90*/  SHFL.BFLY PT, R183, R0, 0x2, 0x1f ;  /* 0x0c401f0000b77f89 */ /* 0x000e2c00000e0000 */
[----:B------:R-:W-:Y:S08]  /*6fa0*/  MUFU.EX2 R192, R192 ;  /* 0x000000c000c07308 */ /* 0x000ff00000000800 */
[----:B------:R-:W-:Y:S08]  /*6fb0*/  MUFU.EX2 R177, R177 ;  /* 0x000000b100b17308 */ /* 0x000ff00000000800 */
[----:B------:R-:W-:Y:S01]  /*6fc0*/  MUFU.EX2 R194, R194 ;  /* 0x000000c200c27308 */ /* 0x000fe20000000800 */
[----:B0-----:R-:W-:-:S05]  /*6fd0*/  FMNMX.FTZ R183, R0, R183, !PT ;  /* 0x000000b700b77209 */ /* 0x001fca0007810000 */
[----:B------:R-:W0:Y:S02]  /*6fe0*/  SHFL.BFLY PT, R0, R183, 0x1, 0x1f ;  /* 0x0c201f00b7007f89 */ /* 0x000e2400000e0000 */
[----:B------:R-:W-:Y:S08]  /*6ff0*/  MUFU.EX2 R179, R179 ;  /* 0x000000b300b37308 */ /* 0x000ff00000000800 */
[----:B------:R-:W-:Y:S08]  /*7000*/  MUFU.EX2 R188, R188 ;  /* 0x000000bc00bc7308 */ /* 0x000ff00000000800 */
[----:B------:R-:W-:Y:S01]  /*7010*/  MUFU.EX2 R169, R169 ;  /* 0x000000a900a97308 */ /* 0x000fe20000000800 */
[----:B0-----:R-:W-:-:S07]  /*7020*/  FMNMX.FTZ R3, R183, R0, !PT ;  /* 0x00000000b7037209 */ /* 0x001fce0007810000 */
[----:B------:R-:W-:Y:S01]  /*7030*/  MUFU.EX2 R190, R190 ;  /* 0x000000be00be7308 */ /* 0x000fe20000000800 */
[C---:B------:R-:W-:Y:S01]  /*7040*/  FSETP.NEU.FTZ.AND P1, PT, R3.reuse, -INF , PT ;  /* 0xff8000000300780b */ /* 0x040fe20003f3d000 */
[----:B------:R-:W-:-:S06]  /*7050*/  FMUL.FTZ R183, R3, UR10 ;  /* 0x0000000a03b77c20 */ /* 0x000fcc0008410000 */
[----:B------:R-:W0:Y:S01]  /*7060*/  MUFU.EX2 R0, R2 ;  /* 0x0000000200007308 */ /* 0x000e220000000800 */
[----:B------:R-:W-:-:S05]  /*7070*/  FSEL R183, R183, RZ, P1 ;  /* 0x000000ffb7b77208 */ /* 0x000fca0000800000 */
[--C-:B------:R-:W-:Y:S01]  /*7080*/  FFMA.FTZ R199, R153, UR10, -R183.reuse ;  /* 0x0000000a99c77c23 */ /* 0x100fe200080108b7 */
[----:B------:R-:W-:Y:S01]  /*7090*/  FSEL R153, R3, RZ, P1 ;  /* 0x000000ff03997208 */ /* 0x000fe20000800000 */
[--C-:B------:R-:W-:Y:S01]  /*70a0*/  FFMA.FTZ R197, R181, UR10, -R183.reuse ;  /* 0x0000000ab5c57c23 */ /* 0x100fe200080108b7 */
[--C-:B------:R-:W-:Y:S01]  /*70b0*/  FFMA.FTZ R152, R152, UR10, -R183.reuse ;  /* 0x0000000a98987c23 */ /* 0x100fe200080108b7 */
[--C-:B------:R-:W-:Y:S01]  /*70c0*/  FFMA.FTZ R168, R155, UR10, -R183.reuse ;  /* 0x0000000a9ba87c23 */ /* 0x100fe200080108b7 */
[--C-:B------:R-:W-:Y:S01]  /*70d0*/  FFMA.FTZ R193, R156, UR10, -R183.reuse ;  /* 0x0000000a9cc17c23 */ /* 0x100fe200080108b7 */
[----:B------:R-:W-:Y:S01]  /*70e0*/  FADD.FTZ R153, -R153, R202 ;  /* 0x000000ca99997221 */ /* 0x000fe20000010100 */
[----:B------:R-:W-:Y:S01]  /*70f0*/  MUFU.EX2 R199, R199 ;  /* 0x000000c700c77308 */ /* 0x000fe20000000800 */
[--C-:B------:R-:W-:Y:S01]  /*7100*/  FFMA.FTZ R156, R157, UR10, -R183.reuse ;  /* 0x0000000a9d9c7c23 */ /* 0x100fe200080108b7 */
[----:B------:R-:W-:Y:S01]  /*7110*/  FFMA.FTZ R195, R158, UR10, -R183 ;  /* 0x0000000a9ec37c23 */ /* 0x000fe200080108b7 */
[----:B------:R-:W-:Y:S01]  /*7120*/  FMUL.FTZ R153, R153, UR10 ;  /* 0x0000000a99997c20 */ /* 0x000fe20008410000 */
[----:B0-----:R-:W-:Y:S01]  /*7130*/  FFMA.FTZ R155, R0, R18, R161 ;  /* 0x00000012009b7223 */ /* 0x001fe200000100a1 */
[--C-:B------:R-:W-:Y:S01]  /*7140*/  FFMA.FTZ R158, R159, UR10, -R183.reuse ;  /* 0x0000000a9f9e7c23 */ /* 0x100fe200080108b7 */
[--C-:B------:R-:W-:Y:S01]  /*7150*/  FFMA.FTZ R189, R160, UR10, -R183.reuse ;  /* 0x0000000aa0bd7c23 */ /* 0x100fe200080108b7 */
[----:B------:R-:W-:Y:S01]  /*7160*/  FFMA.FTZ R160, R174, UR10, -R183 ;  /* 0x0000000aaea07c23 */ /* 0x000fe200080108b7 */
[----:B------:R-:W-:Y:S01]  /*7170*/  MUFU.EX2 R197, R197 ;  /* 0x000000c500c57308 */ /* 0x000fe20000000800 */
[----:B------:R-:W-:Y:S01]  /*7180*/  FADD.FTZ R155, R196, R155 ;  /* 0x0000009bc49b7221 */ /* 0x000fe20000010000 */
[--C-:B------:R-:W-:Y:S01]  /*7190*/  FFMA.FTZ R185, R164, UR10, -R183.reuse ;  /* 0x0000000aa4b97c23 */ /* 0x100fe200080108b7 */
[--C-:B------:R-:W-:Y:S01]  /*71a0*/  FFMA.FTZ R191, R162, UR10, -R183.reuse ;  /* 0x0000000aa2bf7c23 */ /* 0x100fe200080108b7 */
[----:B------:R-:W-:Y:S01]  /*71b0*/  FFMA.FTZ R162, R163, UR10, -R183 ;  /* 0x0000000aa3a27c23 */ /* 0x000fe200080108b7 */
[----:B------:R-:W-:Y:S01]  /*71c0*/  FADD.FTZ R170, R198, R155 ;  /* 0x0000009bc6aa7221 */ /* 0x000fe20000010000 */
[--C-:B------:R-:W-:Y:S01]  /*71d0*/  FFMA.FTZ R165, R165, UR10, -R183.reuse ;  /* 0x0000000aa5a57c23 */ /* 0x100fe200080108b7 */
[--C-:B------:R-:W-:Y:S01]  /*71e0*/  FFMA.FTZ R166, R166, UR10, -R183.reuse ;  /* 0x0000000aa6a67c23 */ /* 0x100fe200080108b7 */
[----:B------:R0:W1:Y:S01]  /*71f0*/  MUFU.EX2 R2, R153 ;  /* 0x0000009900027308 */ /* 0x0000620000000800 */
[----:B------:R-:W-:-:S07]  /*7200*/  FFMA.FTZ R178, R178, UR10, -R183 ;  /* 0x0000000ab2b27c23 */ /* 0x000fce00080108b7 */
[----:B------:R-:W2:Y:S01]  /*7210*/  MUFU.EX2 R152, R152 ;  /* 0x0000009800987308 */ /* 0x000ea20000000800 */
[----:B0-----:R-:W-:-:S04]  /*7220*/  FADD.FTZ R153, R167, R170 ;  /* 0x000000aaa7997221 */ /* 0x001fc80000010000 */
[----:B------:R-:W-:-:S03]  /*7230*/  FADD.FTZ R164, R192, R153 ;  /* 0x00000099c0a47221 */ /* 0x000fc60000010000 */
[----:B------:R-:W0:Y:S01]  /*7240*/  MUFU.EX2 R168, R168 ;  /* 0x000000a800a87308 */ /* 0x000e220000000800 */
[----:B-1----:R-:W-:Y:S01]  /*7250*/  FFMA.FTZ R9, R2, R9, R197 ;  /* 0x0000000902097223 */ /* 0x002fe200000100c5 */
[----:B------:R-:W-:-:S04]  /*7260*/  FADD.FTZ R153, R177, R164 ;  /* 0x000000a4b1997221 */ /* 0x000fc80000010000 */
[----:B------:R-:W-:Y:S02]  /*7270*/  FADD.FTZ R164, R194, R153 ;  /* 0x00000099c2a47221 */ /* 0x000fe40000010000 */
[----:B------:R-:W1:Y:S01]  /*7280*/  MUFU.EX2 R193, R193 ;  /* 0x000000c100c17308 */ /* 0x000e620000000800 */
[----:B--2---:R-:W-:Y:S01]  /*7290*/  FADD.FTZ R18, R152, R9 ;  /* 0x0000000998127221 */ /* 0x004fe20000010000 */
[----:B------:R-:W-:-:S03]  /*72a0*/  FADD.FTZ R153, R179, R164 ;  /* 0x000000a4b3997221 */ /* 0x000fc60000010000 */
[----:B------:R-:W-:Y:S01]  /*72b0*/  FADD.FTZ R9, R199, R18 ;  /* 0x00000012c7097221 */ /* 0x000fe20000010000 */
[----:B------:R-:W-:Y:S02]  /*72c0*/  FADD.FTZ R164, R188, R153 ;  /* 0x00000099bca47221 */ /* 0x000fe40000010000 */
[----:B------:R-:W2:Y:S01]  /*72d0*/  MUFU.EX2 R156, R156 ;  /* 0x0000009c009c7308 */ /* 0x000ea20000000800 */
[----:B0-----:R-:W-:Y:S01]  /*72e0*/  FADD.FTZ R18, R168, R9 ;  /* 0x00000009a8127221 */ /* 0x001fe20000010000 */
[----:B------:R-:W-:-:S04]  /*72f0*/  FADD.FTZ R153, R169, R164 ;  /* 0x000000a4a9997221 */ /* 0x000fc80000010000 */
[----:B------:R-:W-:Y:S02]  /*7300*/  FADD.FTZ R164, R190, R153 ;  /* 0x00000099bea47221 */ /* 0x000fe40000010000 */
        /* <DEDUP_REMOVED lines=34> */
.L_x_1036:
[----:B------:R-:W0:Y:S01]  /*7530*/  S2UR UR14, SR_CgaCtaId ;  /* 0x00000000000e79c3 */ /* 0x000e220000008800 */
[----:B------:R-:W-:Y:S01]  /*7540*/  UIADD3 UR6, UR6, 0x30860, URZ ;  /* 0x0003086006067890 */ /* 0x000fe2000fffe03f */
[----:B------:R-:W-:Y:S01]  /*7550*/  R2UR UR5, R204 ;  /* 0x00000000cc0572ca */ /* 0x000fe200000e0000 */
[----:B------:R-:W-:Y:S01]  /*7560*/  IMAD.MOV.U32 R201, RZ, RZ, R4 ;  /* 0x000000ffffc97224 */ /* 0x000fe200078e0004 */
[----:B------:R-:W-:Y:S02]  /*7570*/  F2FP.BF16.F32.PACK_AB R196, R196, R161 ;  /* 0x000000a1c4c4723e */ /* 0x000fe400000010ff */
[----:B------:R-:W-:Y:S02]  /*7580*/  F2FP.BF16.F32.PACK_AB R197, R152, R197 ;  /* 0x000000c598c5723e */ /* 0x000fe400000010ff */
[----:B------:R-:W-:Y:S02]  /*7590*/  F2FP.BF16.F32.PACK_AB R198, R167, R198 ;  /* 0x000000c6a7c6723e */ /* 0x000fe400000010ff */
[----:B------:R-:W-:-:S02]  /*75a0*/  F2FP.BF16.F32.PACK_AB R199, R168, R199 ;  /* 0x000000c7a8c7723e */ /* 0x000fc400000010ff */
[----:B------:R-:W-:Y:S02]  /*75b0*/  F2FP.BF16.F32.PACK_AB R192, R177, R192 ;  /* 0x000000c0b1c0723e */ /* 0x000fe400000010ff */
[----:B------:R-:W-:Y:S02]  /*75c0*/  F2FP.BF16.F32.PACK_AB R193, R156, R193 ;  /* 0x000000c19cc1723e */ /* 0x000fe400000010ff */
[----:B------:R-:W-:Y:S01]  /*75d0*/  ISETP.GT.AND P1, PT, R203, UR5, PT ;  /* 0x00000005cb007c0c */ /* 0x000fe2000bf24270 */
[----:B------:R-:W-:Y:S01]  /*75e0*/  UMOV UR5, UR4 ;  /* 0x0000000400057c82 */ /* 0x000fe20008000000 */
[----:B------:R-:W-:Y:S01]  /*75f0*/  F2FP.BF16.F32.PACK_AB R194, R179, R194 ;  /* 0x000000c2b3c2723e */ /* 0x000fe200000010ff */
[----:B------:R-:W-:Y:S01]  /*7600*/  VIADD R203, R203, 0xffffffff ;  /* 0xffffffffcbcb7836 */ /* 0x000fe20000000000 */
[----:B------:R-:W-:Y:S02]  /*7610*/  F2FP.BF16.F32.PACK_AB R195, R158, R195 ;  /* 0x000000c39ec3723e */ /* 0x000fe400000010ff */
[----:B------:R-:W-:Y:S01]  /*7620*/  F2FP.BF16.F32.PACK_AB R188, R169, R188 ;  /* 0x000000bca9bc723e */ /* 0x000fe200000010ff */
[----:B0-----:R-:W-:Y:S01]  /*7630*/  UPRMT UR6, UR14, 0x654, UR6 ;  /* 0x000006540e067896 */ /* 0x001fe20008000006 */
[----:B------:R-:W-:-:S02]  /*7640*/  F2FP.BF16.F32.PACK_AB R189, R160, R189 ;  /* 0x000000bda0bd723e */ /* 0x000fc400000010ff */
        /* <DEDUP_REMOVED lines=8> */
[----:B------:R-:W-:-:S05]  /*76d0*/  MOV R202, R3 ;  /* 0x0000000300ca7202 */ /* 0x000fca0000000f00 */
[----:B------:R-:W-:Y:S01]  /*76e0*/  IMAD.U32 R205, RZ, RZ, UR6 ;  /* 0x00000006ffcd7e24 */ /* 0x000fe2000f8e00ff */
[----:B------:R-:W-:Y:S06]  /*76f0*/  @P1 BRA `(.L_x_1037) ;  /* 0xffffffd000ac1947 */ /* 0x000fec000383ffff */
.L_x_1018:
[----:B------:R-:W-:Y:S02]  /*7700*/  R2UR UR5, R22 ;  /* 0x00000000160572ca */ /* 0x000fe400000e0000 */
[----:B------:R-:W-:Y:S02]  /*7710*/  R2UR UR6, R23 ;  /* 0x00000000170672ca */ /* 0x000fe400000e0000 */
[----:B------:R-:W-:-:S05]  /*7720*/  IADD3 R154, -R154, 0x1, RZ ;  /* 0x000000019a9a7810 */ /* 0x000fca0007ffe1ff */
[----:B------:R-:W-:-:S04]  /*7730*/  IMAD R154, R17, UR11, R154 ;  /* 0x0000000b119a7c24 */ /* 0x000fc8000f8e029a */
[----:B------:R-:W-:Y:S01]  /*7740*/  UISETP.NE.AND UP0, UPT, UR5, URZ, UPT ;  /* 0x0000003f0500728c */ /* 0x000fe2000bf05270 */
[----:B------:R-:W0:Y:S01]  /*7750*/  S2UR UR5, SR_CTAID.X ;  /* 0x00000000000579c3 */ /* 0x000e220000002500 */
[----:B------:R-:W-:Y:S01]  /*7760*/  UISETP.NE.AND UP1, UPT, UR6, URZ, UPT ;  /* 0x0000003f0600728c */ /* 0x000fe2000bf25270 */
[----:B------:R-:W-:-:S03]  /*7770*/  R2UR UR11, R154 ;  /* 0x000000009a0b72ca */ /* 0x000fc600000e0000 */
[----:B------:R-:W-:-:S07]  /*7780*/  PLOP3.LUT P1, PT, PT, PT, UP0, 0x40, 0x0 ;  /* 0x000000000000781c */ /* 0x000fce0003f2e808 */
[----:B------:R-:W-:Y:S01]  /*7790*/  @UP1 ULDC UR6, c[0x0][0x44c] ;  /* 0x0001130000061ab9 */ /* 0x000fe20000000800 */
[----:B------:R-:W-:Y:S01]  /*77a0*/  @UP1 ULDC UR14, c[0x0][0x450] ;  /* 0x00011400000e1ab9 */ /* 0x000fe20000000800 */
[----:B0-----:R-:W-:-:S04]  /*77b0*/  ULEA UR5, UR5, 0x7f, 0x7 ;  /* 0x0000007f05057891 */ /* 0x001fc8000f8e383f */
[----:B------:R-:W-:-:S04]  /*77c0*/  UIMAD.WIDE.U32 UR6, UR5, UR6, URZ ;  /* 0x00000006050672a5 */ /* 0x000fc8000f8e003f */
[----:B------:R-:W-:-:S04]  /*77d0*/  @UP1 USHF.R.U32.HI UR5, URZ, UR14, UR7 ;  /* 0x0000000e3f051299 */ /* 0x000fc80008011607 */
[----:B------:R-:W-:-:S03]  /*77e0*/  UIADD3 UR6, UR11, UR5, URZ ;  /* 0x000000050b067290 */ /* 0x000fc6000fffe03f */
[----:B------:R-:W-:Y:S02]  /*77f0*/  ULDC UR5, c[0x0][0x9dc] ;  /* 0x0002770000057ab9 */ /* 0x000fe40000000800 */
[----:B------:R-:W-:Y:S01]  /*7800*/  UIADD3 UR5, UR6, -UR5, URZ ;  /* 0x8000000506057290 */ /* 0x000fe2000fffe03f */
[----:B------:R-:W-:Y:S11]  /*7810*/  @P1 BRA `(.L_x_1038) ;  /* 0x0000000000501947 */ /* 0x000ff60003800000 */
[----:B------:R-:W-:Y:S02]  /*7820*/  UMOV UR11, UR6 ;  /* 0x00000006000b7c82 */ /* 0x000fe40008000000 */
[----:B------:R-:W-:-:S06]  /*7830*/  UISETP.GT.AND UP0, UPT, UR11, -0x1, UPT ;  /* 0xffffffff0b00788c */ /* 0x000fcc000bf04270 */
[----:B------:R-:W-:-:S13]  /*7840*/  PLOP3.LUT P1, PT, PT, PT, UP0, 0x80, 0x0 ;  /* 0x000000000000781c */ /* 0x000fda0003f2f008 */
[----:B------:R-:W-:Y:S05]  /*7850*/  @P1 BRA `(.L_x_1039) ;  /* 0x0000000000201947 */ /* 0x000fea0003800000 */
[----:B------:R-:W-:Y:S01]  /*7860*/  ULDC UR18, c[0x0][0x9e4] ;  /* 0x0002790000127ab9 */ /* 0x000fe20000000800 */
[----:B------:R-:W-:Y:S02]  /*7870*/  ULOP3.LUT UR11, URZ, UR11, URZ, 0x33, !UPT ;  /* 0x0000000b3f0b7292 */ /* 0x000fe4000f8e333f */
[----:B------:R-:W-:-:S11]  /*7880*/  UISETP.NE.AND UP0, UPT, UR18, 0x1, UPT ;  /* 0x000000011200788c */ /* 0x000fd6000bf05270 */
[----:B------:R-:W-:Y:S02]  /*7890*/  @UP0 ULDC.64 UR6, c[0x0][0x9e8] ;  /* 0x00027a0000060ab9 */ /* 0x000fe40000000a00 */
[----:B------:R-:W-:-:S04]  /*78a0*/  UIMAD.WIDE.U32 UR14, UR11, UR6, URZ ;  /* 0x000000060b0e72a5 */ /* 0x000fc8000f8e003f */
[----:B------:R-:W-:-:S04]  /*78b0*/  @UP0 USHF.R.U32.HI UR11, URZ, UR7, UR15 ;  /* 0x000000073f0b0299 */ /* 0x000fc8000801160f */
[----:B------:R-:W-:Y:S01]  /*78c0*/  ULOP3.LUT UR11, URZ, UR11, URZ, 0x33, !UPT ;  /* 0x0000000b3f0b7292 */ /* 0x000fe2000f8e333f */
[----:B------:R-:W-:Y:S11]  /*78d0*/  BRA `(.L_x_1040) ;  /* 0x0000000000147947 */ /* 0x000ff60003800000 */
.L_x_1039:
[----:B------:R-:W-:Y:S02]  /*78e0*/  ULDC UR18, c[0x0][0x9e4] ;  /* 0x0002790000127ab9 */ /* 0x000fe40000000800 */
[----:B------:R-:W-:-:S11]  /*78f0*/  UISETP.NE.AND UP0, UPT, UR18, 0x1, UPT ;  /* 0x000000011200788c */ /* 0x000fd6000bf05270 */
[----:B------:R-:W-:Y:S02]  /*7900*/  @UP0 ULDC.64 UR6, c[0x0][0x9e8] ;  /* 0x00027a0000060ab9 */ /* 0x000fe40000000a00 */
[----:B------:R-:W-:-:S04]  /*7910*/  UIMAD.WIDE.U32 UR14, UR11, UR6, URZ ;  /* 0x000000060b0e72a5 */ /* 0x000fc8000f8e003f */
[----:B------:R-:W-:-:S12]  /*7920*/  @UP0 USHF.R.U32.HI UR11, URZ, UR7, UR15 ;  /* 0x000000073f0b0299 */ /* 0x000fd8000801160f */
.L_x_1040:
[----:B------:R-:W-:-:S04]  /*7930*/  UIMAD UR11, UR11, UR18, URZ ;  /* 0x000000120b0b72a4 */ /* 0x000fc8000f8e023f */
[----:B------:R-:W-:-:S04]  /*7940*/  UISETP.LT.AND UP0, UPT, UR5, UR11, UPT ;  /* 0x0000000b0500728c */ /* 0x000fc8000bf01270 */
[----:B------:R-:W-:-:S12]  /*7950*/  USEL UR5, UR5, UR11, !UP0 ;  /* 0x0000000b05057287 */ /* 0x000fd8000c000000 */
.L_x_1038:
[----:B------:R-:W-:Y:S01]  /*7960*/  UIADD3 UR5, UR5, 0x3f, URZ ;  /* 0x0000003f05057890 */ /* 0x000fe2000fffe03f */
[----:B------:R-:W-:-:S03]  /*7970*/  R2UR UR7, R200 ;  /* 0x00000000c80772ca */ /* 0x000fc600000e0000 */
[----:B------:R-:W-:-:S04]  /*7980*/  USHF.R.S32.HI UR6, URZ, 0x1f, UR5 ;  /* 0x0000001f3f067899 */ /* 0x000fc80008011405 */
[----:B------:R-:W-:-:S04]  /*7990*/  ULEA.HI UR6, UR6, UR5, URZ, 0x6 ;  /* 0x0000000506067291 */ /* 0x000fc8000f8f303f */
[----:B------:R-:W-:-:S04]  /*79a0*/  USHF.R.S32.HI UR6, URZ, 0x6, UR6 ;  /* 0x000000063f067899 */ /* 0x000fc80008011406 */
[----:B------:R-:W-:-:S04]  /*79b0*/  UISETP.LT.AND UP0, UPT, UR7, UR6, UPT ;  /* 0x000000060700728c */ /* 0x000fc8000bf01270 */
[----:B------:R-:W-:-:S06]  /*79c0*/  USEL UR5, UR7, UR6, !UP0 ;  /* 0x0000000607057287 */ /* 0x000fcc000c000000 */
[----:B------:R-:W-:Y:S01]  /*79d0*/  ISETP.GE.AND P1, PT, R203, UR5, PT ;  /* 0x00000005cb007c0c */ /* 0x000fe2000bf26270 */
[----:B------:R-:W-:-:S12]  /*79e0*/  IMAD.U32 R204, RZ, RZ, UR5 ;  /* 0x00000005ffcc7e24 */ /* 0x000fd8000f8e00ff */
[----:B------:R-:W-:Y:S05]  /*79f0*/  @!P1 BRA `(.L_x_1041) ;  /* 0x00000020005c9947 */ /* 0x000fea0003800000 */
[----:B------:R-:W-:Y:S01]  /*7a00*/  R2UR UR5, R8 ;  /* 0x00000000080572ca */ /* 0x000fe200000e0000 */
[----:B------:R-:W-:Y:S01]  /*7a10*/  IMAD.MOV.U32 R201, RZ, RZ, R4 ;  /* 0x000000ffffc97224 */ /* 0x000fe200078e0004 */
[----:B------:R-:W-:Y:S01]  /*7a20*/  MOV R202, R3 ;  /* 0x0000000300ca7202 */ /* 0x000fe20000000f00 */
[----:B------:R-:W-:Y:S01]  /*7a30*/  UMOV UR7, UR4 ;  /* 0x0000000400077c82 */ /* 0x000fe20008000000 */
[----:B------:R-:W-:-:S09]  /*7a40*/  ULDC UR6, c[0x0][0x9d8] ;  /* 0x0002760000067ab9 */ /* 0x000fd20000000800 */
[----:B------:R-:W-:-:S07]  /*7a50*/  IMAD.U32 R205, RZ, RZ, UR5 ;  /* 0x00000005ffcd7e24 */ /* 0x000fce000f8e00ff */
.L_x_1052:
[----:B------:R-:W-:Y:S01]  /*7a60*/  R2UR UR10, R205 ;  /* 0x00000000cd0a72ca */ /* 0x000fe200000e0000 */
[----:B------:R-:W-:-:S04]  /*7a70*/  UIADD3 UR4, UR7, 0x1, URZ ;  /* 0x0000000107047890 */ /* 0x000fc8000fffe03f */
[----:B------:R-:W-:-:S04]  /*7a80*/  UISETP.NE.AND UP0, UPT, UR4, 0x2, UPT ;  /* 0x000000020400788c */ /* 0x000fc8000bf05270 */
[----:B------:R-:W-:Y:S02]  /*7a90*/  USEL UR5, URZ, 0x1, UP0 ;  /* 0x000000013f057887 */ /* 0x000fe40008000000 */
[----:B------:R-:W-:Y:S02]  /*7aa0*/  USEL UR4, UR4, URZ, UP0 ;  /* 0x0000003f04047287 */ /* 0x000fe40008000000 */
[----:B------:R-:W-:-:S06]  /*7ab0*/  ULOP3.LUT UR5, UR10, UR5, URZ, 0x3c, !UPT ;  /* 0x000000050a057292 */ /* 0x000fcc000f8e3c3f */
[----:B------:R-:W-:Y:S01]  /*7ac0*/  IMAD.U32 R8, RZ, RZ, UR5 ;  /* 0x00000005ff087e24 */ /* 0x000fe2000f8e00ff */
[----:B------:R-:W-:Y:S06]  /*7ad0*/  @!P0 BRA `(.L_x_1042) ;  /* 0x0000000000048947 */ /* 0x000fec0003800000 */
[----:B------:R-:W-:Y:S01]  /*7ae0*/  BPT.TRAP 0x1 ;  /* 0x000000040000795c */ /* 0x000fe20000300000 */
.L_x_1042:
[----:B------:R-:W-:Y:S02]  /*7af0*/  R2UR UR5, R16 ;  /* 0x00000000100572ca */ /* 0x000fe400000e0000 */
[----:B------:R-:W-:-:S11]  /*7b00*/  R2UR UR10, R8 ;  /* 0x00000000080a72ca */ /* 0x000fd600000e0000 */
[----:B------:R-:W-:Y:S02]  /*7b10*/  ULEA UR5, UR4, UR5, 0x3 ;  /* 0x0000000504057291 */ /* 0x000fe4000f8e183f */
[----:B------:R-:W-:-:S04]  /*7b20*/  MOV R3, UR10 ;  /* 0x0000000a00037c02 */ /* 0x000fc80008000f00 */
[----:B------:R-:W-:-:S04]  /*7b30*/  SHF.L.U32 R3, R3, 0x1f, RZ ;  /* 0x0000001f03037819 */ /* 0x000fc800000006ff */
[----:B------:R0:W1:Y:S01]  /*7b40*/  SYNCS.PHASECHK.TRANS64.TRYWAIT P1, [UR5+0x30830], R3 ;  /* 0x03083003ff0075a7 */ /* 0x0000620008020145 */
[----:B------:R-:W-:Y:S05]  /*7b50*/  @!P0 BRA `(.L_x_1043) ;  /* 0x0000000000048947 */ /* 0x000fea0003800000 */
[----:B------:R-:W-:Y:S01]  /*7b60*/  BPT.TRAP 0x1 ;  /* 0x000000040000795c */ /* 0x000fe20000300000 */
.L_x_1043:
[----:B-1----:R-:W-:Y:S05]  /*7b70*/  @P1 BRA `(.L_x_1044) ;  /* 0x0000000000081947 */ /* 0x002fea0003800000 */
[----:B------:R-:W1:Y:S02]  /*7b80*/  SYNCS.PHASECHK.TRANS64.TRYWAIT P1, [UR5+0x30830], R3 ;  /* 0x03083003ff0075a7 */ /* 0x000e640008020145 */
[----:B-1----:R-:W-:Y:S05]  /*7b90*/  @!P1 BRA `(.L_x_1045) ;  /* 0x000000c400e09947 */ /* 0x002fea0003800000 */
.L_x_1044:
[----:B------:R-:W-:Y:S01]  /*7ba0*/  R2UR UR5, R20 ;  /* 0x00000000140572ca */ /* 0x000fe200000e0000 */
[----:B------:R-:W-:Y:S01]  /*7bb0*/  WARPGROUP.ARRIVE ;  /* 0x00000000000079c5 */ /* 0x000fe20000000000 */
[----:B------:R-:W-:Y:S01]  /*7bc0*/  R2UR UR56, R6 ;  /* 0x00000000063872ca */ /* 0x000fe200000e0000 */
[----:B------:R-:W-:Y:S01]  /*7bd0*/  UMOV UR59, 0x40000040 ;  /* 0x40000040003b7882 */ /* 0x000fe20000000000 */
[----:B------:R-:W-:Y:S01]  /*7be0*/  R2UR UR57, R7 ;  /* 0x00000000073972ca */ /* 0x000fe200000e0000 */
[----:B------:R-:W-:Y:S01]  /*7bf0*/  UMOV UR11, 0x40000040 ;  /* 0x40000040000b7882 */ /* 0x000fe20000000000 */
[----:B------:R-:W-:Y:S01]  /*7c00*/  UMOV UR15, 0x40000040 ;  /* 0x40000040000f7882 */ /* 0x000fe20000000000 */
[----:B------:R-:W-:Y:S01]  /*7c10*/  UMOV UR19, 0x40000040 ;  /* 0x4000004000137882 */ /* 0x000fe20000000000 */
[----:B------:R-:W-:Y:S01]  /*7c20*/  UMOV UR23, 0x40000040 ;  /* 0x4000004000177882 */ /* 0x000fe20000000000 */
[----:B------:R-:W-:Y:S01]  /*7c30*/  UMOV UR27, 0x40000040 ;  /* 0x40000040001b7882 */ /* 0x000fe20000000000 */
[----:B------:R-:W-:Y:S01]  /*7c40*/  UMOV UR31, 0x40000040 ;  /* 0x40000040001f7882 */ /* 0x000fe20000000000 */
[----:B------:R-:W-:Y:S01]  /*7c50*/  UMOV UR35, 0x40000040 ;  /* 0x4000004000237882 */ /* 0x000fe20000000000 */
[----:B------:R-:W-:Y:S01]  /*7c60*/  UMOV UR39, 0x40000040 ;  /* 0x4000004000277882 */ /* 0x000fe20000000000 */
        /* <DEDUP_REMOVED lines=88> */
[----:B------:R-:W-:Y:S01]  /*81f0*/  FMUL.FTZ R149, R149, R0 ;  /* 0x0000000095957220 */ /* 0x000fe20000410000 */
        /* <DEDUP_REMOVED lines=73> */
[----:B------:R-:W-:Y:S01]  /*8690*/  UIADD3 UR58, UR5, 0x606, URZ ;  /* 0x00000606053a7890 */ /* 0x000fe2000fffe03f */
        /* <DEDUP_REMOVED lines=44> */
.L_x_1046:
[----:B------:R-:W-:Y:S02]  /*8960*/  R2UR UR5, R16 ;  /* 0x00000000100572ca */ /* 0x000fe400000e0000 */
[----:B------:R-:W-:-:S11]  /*8970*/  R2UR UR10, R205 ;  /* 0x00000000cd0a72ca */ /* 0x000fd600000e0000 */
[----:B------:R-:W-:Y:S02]  /*8980*/  ULEA UR5, UR7, UR5, 0x3 ;  /* 0x0000000507057291 */ /* 0x000fe4000f8e183f */
[----:B------:R-:W-:-:S05]  /*8990*/  IMAD.U32 R0, RZ, RZ, UR10 ;  /* 0x0000000aff007e24 */ /* 0x000fca000f8e00ff */
[----:B------:R-:W-:-:S04]  /*89a0*/  SHF.L.U32 R0, R0, 0x1f, RZ ;  /* 0x0000001f00007819 */ /* 0x000fc800000006ff */
[----:B------:R2:W3:Y:S01]  /*89b0*/  SYNCS.PHASECHK.TRANS64.TRYWAIT P1, [UR5+0x30850], R0 ;  /* 0x03085000ff0075a7 */ /* 0x0004e20008020145 */
[----:B------:R-:W-:Y:S05]  /*89c0*/  @!P0 BRA `(.L_x_1047) ;  /* 0x0000000000048947 */ /* 0x000fea0003800000 */
[----:B------:R-:W-:Y:S01]  /*89d0*/  BPT.TRAP 0x1 ;  /* 0x000000040000795c */ /* 0x000fe20000300000 */
.L_x_1047:
[----:B---3--:R-:W-:Y:S05]  /*89e0*/  @P1 BRA `(.L_x_1048) ;  /* 0x0000000000081947 */ /* 0x008fea0003800000 */
[----:B------:R-:W3:Y:S02]  /*89f0*/  SYNCS.PHASECHK.TRANS64.TRYWAIT P1, [UR5+0x30850], R0 ;  /* 0x03085000ff0075a7 */ /* 0x000ee40008020145 */
[----:B---3--:R-:W-:Y:S05]  /*8a00*/  @!P1 BRA `(.L_x_1049) ;  /* 0x000000b8005c9947 */ /* 0x008fea0003800000 */
.L_x_1048:
        /* <DEDUP_REMOVED lines=31> */
.L_x_1050:
        /* <DEDUP_REMOVED lines=23> */
[----:B0-2---:R-:W-:Y:S01]  /*8d70*/  FMNMX.FTZ R0, R184, R201, !PT ;  /* 0x000000c9b8007209 */ /* 0x005fe20007810000 */
[----:B------:R-:W-:Y:S01]  /*8d80*/  FMUL.FTZ R171, R173, UR6 ;  /* 0x00000006adab7c20 */ /* 0x000fe20008410000 */
[----:B------:R-:W-:Y:S01]  /*8d90*/  FMUL.FTZ R173, R177, UR6 ;  /* 0x00000006b1ad7c20 */ /* 0x000fe20008410000 */
[----:B------:R-:W-:Y:S01]  /*8da0*/  FMUL.FTZ R170, R172, UR6 ;  /* 0x00000006acaa7c20 */ /* 0x000fe20008410000 */
[----:B------:R-:W-:Y:S01]  /*8db0*/  FMUL.FTZ R162, R174, UR6 ;  /* 0x00000006aea27c20 */ /* 0x000fe20008410000 */
[----:B------:R-:W-:Y:S01]  /*8dc0*/  FMUL.FTZ R164, R175, UR6 ;  /* 0x00000006afa47c20 */ /* 0x000fe20008410000 */
[----:B------:R-:W-:Y:S01]  /*8dd0*/  FMUL.FTZ R172, R176, UR6 ;  /* 0x00000006b0ac7c20 */ /* 0x000fe20008410000 */
[----:B------:R-:W0:Y:S01]  /*8de0*/  MUFU.TANH R152, R152 ;  /* 0x0000009800987308 */ /* 0x000e220000002400 */
[----:B-1----:R-:W-:Y:S01]  /*8df0*/  FMNMX.FTZ R3, R153, R202, !PT ;  /* 0x000000ca99037209 */ /* 0x002fe20007810000 */
[----:B------:R-:W-:Y:S01]  /*8e00*/  FMUL.FTZ R167, R178, UR6 ;  /* 0x00000006b2a77c20 */ /* 0x000fe20008410000 */
[----:B------:R-:W-:Y:S01]  /*8e10*/  FMUL.FTZ R175, R180, UR6 ;  /* 0x00000006b4af7c20 */ /* 0x000fe20008410000 */
[----:B------:R-:W-:Y:S01]  /*8e20*/  FMUL.FTZ R174, R182, UR6 ;  /* 0x00000006b6ae7c20 */ /* 0x000fe20008410000 */
[----:B------:R-:W-:Y:S01]  /*8e30*/  FMUL.FTZ R176, R183, UR6 ;  /* 0x00000006b7b07c20 */ /* 0x000fe20008410000 */
[----:B------:R-:W-:Y:S01]  /*8e40*/  ULDC UR7, c[0x0][0x988] ;  /* 0x0002620000077ab9 */ /* 0x000fe20000000800 */
[----:B------:R-:W1:Y:S01]  /*8e50*/  S2UR UR11, SR_CgaCtaId ;  /* 0x00000000000b79c3 */ /* 0x000e620000008800 */
[----:B------:R-:W2:Y:S01]  /*8e60*/  MUFU.TANH R186, R186 ;  /* 0x000000ba00ba7308 */ /* 0x000ea20000002400 */
[----:B---3--:R-:W-:Y:S01]  /*8e70*/  FMNMX.FTZ R169, R185, R0, !PT ;  /* 0x00000000b9a97209 */ /* 0x008fe20007810000 */
[----:B------:R-:W-:Y:S01]  /*8e80*/  UMOV UR10, UR7 ;  /* 0x00000007000a7c82 */ /* 0x000fe20008000000 */
[----:B------:R-:W-:-:S05]  /*8e90*/  R2UR UR7, R16 ;  /* 0x00000000100772ca */ /* 0x000fca00000e0000 */
[----:B------:R-:W3:Y:S01]  /*8ea0*/  MUFU.TANH R154, R154 ;  /* 0x0000009a009a7308 */ /* 0x000ee20000002400 */
[----:B0-----:R-:W-:-:S07]  /*8eb0*/  FMNMX.FTZ R3, R152, R3, !PT ;  /* 0x0000000398037209 */ /* 0x001fce0007810000 */
[----:B------:R-:W0:Y:S01]  /*8ec0*/  MUFU.TANH R187, R187 ;  /* 0x000000bb00bb7308 */ /* 0x000e220000002400 */
[----:B--2---:R-:W-:Y:S01]  /*8ed0*/  FMNMX.FTZ R0, R186, R169, !PT ;  /* 0x000000a9ba007209 */ /* 0x004fe20007810000 */
[----:B------:R-:W-:Y:S01]  /*8ee0*/  FMUL.FTZ R169, R179, UR6 ;  /* 0x00000006b3a97c20 */ /* 0x000fe20008410000 */
[----:B------:R-:W-:-:S04]  /*8ef0*/  ULEA UR7, UR4, UR7, 0x3 ;  /* 0x0000000704077291 */ /* 0x000fc8000f8e183f */
[----:B------:R-:W-:Y:S01]  /*8f00*/  UIADD3 UR7, UR7, 0x30840, URZ ;  /* 0x0003084007077890 */ /* 0x000fe2000fffe03f */
[----:B------:R-:W2:Y:S01]  /*8f10*/  MUFU.TANH R155, R155 ;  /* 0x0000009b009b7308 */ /* 0x000ea20000002400 */
[----:B---3--:R-:W-:Y:S02]  /*8f20*/  FMNMX.FTZ R2, R154, R3, !PT ;  /* 0x000000039a027209 */ /* 0x008fe40007810000 */
[----:B-1----:R-:W-:-:S05]  /*8f30*/  UPRMT UR7, UR11, 0x654, UR7 ;  /* 0x000006540b077896 */ /* 0x002fca0008000007 */
[----:B------:R-:W1:Y:S01]  /*8f40*/  MUFU.TANH R188, R188 ;  /* 0x000000bc00bc7308 */ /* 0x000e620000002400 */
[----:B0-----:R-:W-:-:S03]  /*8f50*/  FMNMX.FTZ R3, R187, R0, !PT ;  /* 0x00000000bb037209 */ /* 0x001fc60007810000 */
[----:B------:R-:W-:Y:S04]  /*8f60*/  SYNCS.ARRIVE.TRANS64.RED.A1T0 RZ, [UR7], RZ ;  /* 0x000000ffffff79a7 */ /* 0x000fe80008100407 */
[----:B------:R-:W0:Y:S01]  /*8f70*/  MUFU.TANH R156, R156 ;  /* 0x0000009c009c7308 */ /* 0x000e220000002400 */
[----:B--2---:R-:W-:-:S07]  /*8f80*/  FMNMX.FTZ R177, R155, R2, !PT ;  /* 0x000000029bb17209 */ /* 0x004fce0007810000 */
[----:B------:R-:W2:Y:S01]  /*8f90*/  MUFU.TANH R189, R189 ;  /* 0x000000bd00bd7308 */ /* 0x000ea20000002400 */
[----:B-1----:R-:W-:-:S07]  /*8fa0*/  FMNMX.FTZ R0, R188, R3, !PT ;  /* 0x00000003bc007209 */ /* 0x002fce0007810000 */
[----:B------:R-:W1:Y:S01]  /*8fb0*/  MUFU.TANH R157, R157 ;  /* 0x0000009d009d7308 */ /* 0x000e620000002400 */
[----:B0-----:R-:W-:Y:S01]  /*8fc0*/  FMNMX.FTZ R2, R156, R177, !PT ;  /* 0x000000b19c027209 */ /* 0x001fe20007810000 */
[----:B------:R-:W-:-:S06]  /*8fd0*/  FMUL.FTZ R177, R181, UR6 ;  /* 0x00000006b5b17c20 */ /* 0x000fcc0008410000 */
        /* <DEDUP_REMOVED lines=39> */
[----:B-1----:R-:W-:Y:S02]  /*9250*/  FMNMX.FTZ R3, R174, R3, !PT ;  /* 0x00000003ae037209 */ /* 0x002fe40007810000 */
[----:B0-----:R-:W-:Y:S02]  /*9260*/  FMNMX.FTZ R2, R177, R2, !PT ;  /* 0x00000002b1027209 */ /* 0x001fe40007810000 */
[----:B--2---:R-:W-:-:S03]  /*9270*/  FMNMX.FTZ R0, R176, R3, !PT ;  /* 0x00000003b0007209 */ /* 0x004fc60007810000 */
[----:B------:R-:W0:Y:S04]  /*9280*/  SHFL.BFLY PT, R3, R2, 0x2, 0x1f ;  /* 0x0c401f0002037f89 */ /* 0x000e2800000e0000 */
[----:B------:R-:W1:Y:S01]  /*9290*/  SHFL.BFLY PT, R179, R0, 0x2, 0x1f ;  /* 0x0c401f0000b37f89 */ /* 0x000e6200000e0000 */
[----:B0-----:R-:W-:Y:S02]  /*92a0*/  FMNMX.FTZ R178, R2, R3, !PT ;  /* 0x0000000302b27209 */ /* 0x001fe40007810000 */
[----:B-1----:R-:W-:-:S03]  /*92b0*/  FMNMX.FTZ R179, R0, R179, !PT ;  /* 0x000000b300b37209 */ /* 0x002fc60007810000 */
[----:B------:R-:W0:Y:S04]  /*92c0*/  SHFL.BFLY PT, R3, R178, 0x1, 0x1f ;  /* 0x0c201f00b2037f89 */ /* 0x000e2800000e0000 */
[----:B------:R-:W1:Y:S01]  /*92d0*/  SHFL.BFLY PT, R180, R179, 0x1, 0x1f ;  /* 0x0c201f00b3b47f89 */ /* 0x000e6200000e0000 */
[----:B0-----:R-:W-:Y:S02]  /*92e0*/  FMNMX.FTZ R4, R178, R3, !PT ;  /* 0x00000003b2047209 */ /* 0x001fe40007810000 */
[----:B-1----:R-:W-:-:S03]  /*92f0*/  FMNMX.FTZ R3, R179, R180, !PT ;  /* 0x000000b4b3037209 */ /* 0x002fc60007810000 */
[C---:B------:R-:W-:Y:S01]  /*9300*/  FMUL.FTZ R182, R4.reuse, UR10 ;  /* 0x0000000a04b67c20 */ /* 0x040fe20008410000 */
[----:B------:R-:W-:-:S03]  /*9310*/  FADD.FTZ R180, -R4, R201 ;  /* 0x000000c904b47221 */ /* 0x000fc60000010100 */
[--C-:B------:R-:W-:Y:S01]  /*9320*/  FFMA.FTZ R198, R186, UR10, -R182.reuse ;  /* 0x0000000abac67c23 */ /* 0x100fe200080108b6 */
[--C-:B------:R-:W-:Y:S01]  /*9330*/  FFMA.FTZ R186, R175, UR10, -R182.reuse ;  /* 0x0000000aafba7c23 */ /* 0x100fe200080108b6 */
[----:B------:R-:W-:Y:S01]  /*9340*/  FFMA.FTZ R175, R177, UR10, -R182 ;  /* 0x0000000ab1af7c23 */ /* 0x000fe200080108b6 */
[C---:B------:R-:W-:Y:S01]  /*9350*/  FADD.FTZ R2, -R3.reuse, R202 ;  /* 0x000000ca03027221 */ /* 0x040fe20000010100 */
[----:B------:R-:W-:Y:S01]  /*9360*/  FMUL.FTZ R177, R3, UR10 ;  /* 0x0000000a03b17c20 */ /* 0x000fe20008410000 */
[--C-:B------:R-:W-:Y:S01]  /*9370*/  FFMA.FTZ R179, R184, UR10, -R182.reuse ;  /* 0x0000000ab8b37c23 */ /* 0x100fe200080108b6 */
[----:B------:R-:W-:Y:S01]  /*9380*/  FMUL.FTZ R180, R180, UR10 ;  /* 0x0000000ab4b47c20 */ /* 0x000fe20008410000 */
[----:B------:R-:W-:Y:S01]  /*9390*/  FMUL.FTZ R2, R2, UR10 ;  /* 0x0000000a02027c20 */ /* 0x000fe20008410000 */
        /* <DEDUP_REMOVED lines=26> */
[----:B------:R-:W-:Y:S01]  /*9540*/  FFMA.FTZ R185, R167, UR10, -R177 ;  /* 0x0000000aa7b97c23 */ /* 0x000fe200080108b1 */
[----:B------:R-:W1:Y:S01]  /*9550*/  MUFU.EX2 R197, R197 ;  /* 0x000000c500c57308 */ /* 0x000e620000000800 */
[----:B0-----:R-:W-:Y:S01]  /*9560*/  FFMA.FTZ R153, R0, R18, R179 ;  /* 0x0000001200997223 */ /* 0x001fe200000100b3 */
[----:B------:R-:W-:Y:S01]  /*9570*/  FFMA.FTZ R173, R173, UR10, -R182 ;  /* 0x0000000aadad7c23 */ /* 0x000fe200080108b6 */
[--C-:B------:R-:W-:Y:S01]  /*9580*/  FFMA.FTZ R169, R169, UR10, -R177.reuse ;  /* 0x0000000aa9a97c23 */ /* 0x100fe200080108b1 */
[--C-:B------:R-:W-:Y:S01]  /*9590*/  FFMA.FTZ R174, R174, UR10, -R177.reuse ;  /* 0x0000000aaeae7c23 */ /* 0x100fe200080108b1 */
[----:B------:R-:W-:-:S03]  /*95a0*/  FFMA.FTZ R176, R176, UR10, -R177 ;  /* 0x0000000ab0b07c23 */ /* 0x000fc600080108b1 */
        /* <DEDUP_REMOVED lines=58> */
[----:B0-----:R-:W-:Y:S01]  /*9950*/  FADD.FTZ R9, R187, R18 ;  /* 0x00000012bb097221 */ /* 0x001fe20000010000 */
[----:B--2---:R-:W-:-:S03]  /*9960*/  FADD.FTZ R18, R175, R164 ;  /* 0x000000a4af127221 */ /* 0x004fc60000010000 */
[----:B-1----:R-:W-:Y:S01]  /*9970*/  FADD.FTZ R9, R176, R9 ;  /* 0x00000009b0097221 */ /* 0x002fe20000010000 */
[----:B------:R-:W-:Y:S06]  /*9980*/  @!P0 BRA `(.L_x_1051) ;  /* 0x0000000000048947 */ /* 0x000fec0003800000 */
[----:B------:R-:W-:Y:S01]  /*9990*/  BPT.TRAP 0x1 ;  /* 0x000000040000795c */ /* 0x000fe20000300000 */
.L_x_1051:
        /* <DEDUP_REMOVED lines=29> */
.L_x_1041:
[----:B------:R-:W-:-:S13]  /*9b70*/  R2UR UR5, R200 ;  /* 0x00000000c80572ca */ /* 0x000fda00000e0000 */
[----:B------:R-:W-:-:S13]  /*9b80*/  ISETP.GE.AND P1, PT, R203, UR5, PT ;  /* 0x00000005cb007c0c */ /* 0x000fda000bf26270 */
[----:B------:R-:W-:Y:S05]  /*9b90*/  @!P1 BRA `(.L_x_1053) ;  /* 0x0000002c005c9947 */ /* 0x000fea0003800000 */
[----:B------:R-:W-:Y:S01]  /*9ba0*/  R2UR UR5, R8 ;  /* 0x00000000080572ca */ /* 0x000fe200000e0000 */
[----:B------:R-:W-:Y:S01]  /*9bb0*/  IMAD.MOV.U32 R202, RZ, RZ, R3 ;  /* 0x000000ffffca7224 */ /* 0x000fe200078e0003 */
[----:B------:R-:W-:Y:S01]  /*9bc0*/  UMOV UR7, UR4 ;  /* 0x0000000400077c82 */ /* 0x000fe20008000000 */
[----:B------:R-:W-:Y:S01]  /*9bd0*/  IMAD.MOV.U32 R201, RZ, RZ, R4 ;  /* 0x000000ffffc97224 */ /* 0x000fe200078e0004 */
[----:B------:R-:W-:-:S09]  /*9be0*/  ULDC UR6, c[0x0][0x9d8] ;  /* 0x0002760000067ab9 */ /* 0x000fd20000000800 */
[----:B------:R-:W-:-:S07]  /*9bf0*/  MOV R204, UR5 ;  /* 0x0000000500cc7c02 */ /* 0x000fce0008000f00 */
.L_x_1072:
        /* <DEDUP_REMOVED lines=9> */
.L_x_1054:
[----:B------:R-:W-:Y:S02]  /*9c90*/  R2UR UR5, R16 ;  /* 0x00000000100572ca */ /* 0x000fe400000e0000 */
[----:B------:R-:W-:-:S11]  /*9ca0*/  R2UR UR10, R8 ;  /* 0x00000000080a72ca */ /* 0x000fd600000e0000 */
[----:B------:R-:W-:Y:S02]  /*9cb0*/  ULEA UR5, UR4, UR5, 0x3 ;  /* 0x0000000504057291 */ /* 0x000fe4000f8e183f */
[----:B------:R-:W-:-:S04]  /*9cc0*/  IMAD.U32 R3, RZ, RZ, UR10 ;  /* 0x0000000aff037e24 */ /* 0x000fc8000f8e00ff */
[----:B------:R-:W-:Y:S01]  /*9cd0*/  IMAD.U32 R205, RZ, RZ, UR5 ;  /* 0x00000005ffcd7e24 */ /* 0x000fe2000f8e00ff */
[----:B------:R-:W-:-:S04]  /*9ce0*/  SHF.L.U32 R3, R3, 0x1f, RZ ;  /* 0x0000001f03037819 */ /* 0x000fc800000006ff */
[----:B------:R0:W1:Y:S01]  /*9cf0*/  SYNCS.PHASECHK.TRANS64.TRYWAIT P1, [UR5+0x30830], R3 ;  /* 0x03083003ff0075a7 */ /* 0x0000620008020145 */
[----:B------:R-:W-:Y:S05]  /*9d00*/  @!P0 BRA `(.L_x_1055) ;  /* 0x0000000000048947 */ /* 0x000fea0003800000 */
[----:B------:R-:W-:Y:S01]  /*9d10*/  BPT.TRAP 0x1 ;  /* 0x000000040000795c */ /* 0x000fe20000300000 */
.L_x_1055:
[----:B-1----:R-:W-:Y:S05]  /*9d20*/  @P1 BRA `(.L_x_1056) ;  /* 0x00000000000c1947 */ /* 0x002fea0003800000 */
[----:B------:R-:W-:-:S13]  /*9d30*/  R2UR UR5, R205 ;  /* 0x00000000cd0572ca */ /* 0x000fda00000e0000 */
[----:B------:R-:W1:Y:S02]  /*9d40*/  SYNCS.PHASECHK.TRANS64.TRYWAIT P1, [UR5+0x30830], R3 ;  /* 0x03083003ff0075a7 */ /* 0x000e640008020145 */
[----:B-1----:R-:W-:Y:S05]  /*9d50*/  @!P1 BRA `(.L_x_1057) ;  /* 0x000000a400a09947 */ /* 0x002fea0003800000 */
.L_x_1056:
        /* <DEDUP_REMOVED lines=220> */
.L_x_1058:
[----:B------:R-:W-:Y:S02]  /*ab20*/  R2UR UR5, R16 ;  /* 0x00000000100572ca */ /* 0x000fe400000e0000 */
[----:B------:R-:W-:-:S11]  /*ab30*/  R2UR UR10, R204 ;  /* 0x00000000cc0a72ca */ /* 0x000fd600000e0000 */
[----:B------:R-:W-:Y:S02]  /*ab40*/  ULEA UR5, UR7, UR5, 0x3 ;  /* 0x0000000507057291 */ /* 0x000fe4000f8e183f */
[----:B------:R-:W-:-:S04]  /*ab50*/  MOV R0, UR10 ;  /* 0x0000000a00007c02 */ /* 0x000fc80008000f00 */
[----:B------:R-:W-:-:S04]  /*ab60*/  SHF.L.U32 R0, R0, 0x1f, RZ ;  /* 0x0000001f00007819 */ /* 0x000fc800000006ff */
[----:B------:R2:W3:Y:S01]  /*ab70*/  SYNCS.PHASECHK.TRANS64.TRYWAIT P1, [UR5+0x30850], R0 ;  /* 0x03085000ff0075a7 */ /* 0x0004e20008020145 */
[----:B------:R-:W-:Y:S05]  /*ab80*/  @!P0 BRA `(.L_x_1059) ;  /* 0x0000000000048947 */ /* 0x000fea0003800000 */
[----:B------:R-:W-:Y:S01]  /*ab90*/  BPT.TRAP 0x1 ;  /* 0x000000040000795c */ /* 0x000fe20000300000 */
.L_x_1059:
[----:B---3--:R-:W-:Y:S05]  /*aba0*/  @P1 BRA `(.L_x_1060) ;  /* 0x0000000000081947 */ /* 0x008fea0003800000 */
[----:B------:R-:W3:Y:S02]  /*abb0*/  SYNCS.PHASECHK.TRANS64.TRYWAIT P1, [UR5+0x30850], R0 ;  /* 0x03085000ff0075a7 */ /* 0x000ee40008020145 */
[----:B---3--:R-:W-:Y:S05]  /*abc0*/  @!P1 BRA `(.L_x_1061) ;  /* 0x0000009800209947 */ /* 0x008fea0003800000 */
.L_x_1060:
        /* <DEDUP_REMOVED lines=31> */
.L_x_1062:
[----:B------:R-:W-:Y:S01]  /*adc0*/  R2UR UR10, R23 ;  /* 0x00000000170a72ca */ /* 0x000fe200000e0000 */
[----:B------:R-:W3:Y:S01]  /*add0*/  S2UR UR11, SR_CgaCtaId ;  /* 0x00000000000b79c3 */ /* 0x000ee20000008800 */
[----:B------:R-:W-:Y:S01]  /*ade0*/  R2UR UR7, R22 ;  /* 0x00000000160772ca */ /* 0x000fe200000e0000 */
[----:B------:R-:W-:Y:S01]  /*adf0*/  FMUL.FTZ R184, R153, UR6 ;  /* 0x0000000699b87c20 */ /* 0x000fe20008410000 */
[----:B------:R-:W-:Y:S01]  /*ae00*/  FMUL.FTZ R153, R158, UR6 ;  /* 0x000000069e997c20 */ /* 0x000fe20008410000 */
[----:B------:R-:W-:Y:S01]  /*ae10*/  FMUL.FTZ R158, R167, UR6 ;  /* 0x00000006a79e7c20 */ /* 0x000fe20008410000 */
[----:B------:R-:W-:Y:S01]  /*ae20*/  R2UR UR14, R205 ;  /* 0x00000000cd0e72ca */ /* 0x000fe200000e0000 */
[----:B------:R-:W-:Y:S01]  /*ae30*/  FMUL.FTZ R167, R168, UR6 ;  /* 0x00000006a8a77c20 */ /* 0x000fe20008410000 */
[----:B------:R-:W-:Y:S01]  /*ae40*/  FMUL.FTZ R168, R169, UR6 ;  /* 0x00000006a9a87c20 */ /* 0x000fe20008410000 */
[----:B0-2---:R-:W-:Y:S01]  /*ae50*/  FMUL.FTZ R0, R154, UR6 ;  /* 0x000000069a007c20 */ /* 0x005fe20008410000 */
[----:B------:R-:W-:Y:S01]  /*ae60*/  FMUL.FTZ R169, R172, UR6 ;  /* 0x00000006aca97c20 */ /* 0x000fe20008410000 */
[----:B------:R-:W-:Y:S01]  /*ae70*/  FMUL.FTZ R154, R159, UR6 ;  /* 0x000000069f9a7c20 */ /* 0x000fe20008410000 */
[----:B------:R-:W-:Y:S01]  /*ae80*/  FMUL.FTZ R172, R177, UR6 ;  /* 0x00000006b1ac7c20 */ /* 0x000fe20008410000 */
[----:B------:R-:W-:Y:S01]  /*ae90*/  UISETP.NE.AND UP1, UPT, UR10, URZ, UPT ;  /* 0x0000003f0a00728c */ /* 0x000fe2000bf25270 */
[----:B------:R-:W-:Y:S01]  /*aea0*/  FMUL.FTZ R159, R170, UR6 ;  /* 0x00000006aa9f7c20 */ /* 0x000fe20008410000 */
[----:B------:R-:W-:Y:S01]  /*aeb0*/  UISETP.NE.AND UP0, UPT, UR7, URZ, UPT ;  /* 0x0000003f0700728c */ /* 0x000fe2000bf05270 */
[----:B------:R-:W-:-:S02]  /*aec0*/  IMAD.MOV.U32 R177, RZ, RZ, R19 ;  /* 0x000000ffffb17224 */ /* 0x000fc400078e0013 */
[----:B------:R-:W-:Y:S01]  /*aed0*/  FMUL.FTZ R170, R173, UR6 ;  /* 0x00000006adaa7c20 */ /* 0x000fe20008410000 */
[----:B------:R-:W-:Y:S01]  /*aee0*/  IMAD.SHL.U32 R173, R203, 0x40, RZ ;  /* 0x00000040cbad7824 */ /* 0x000fe200078e00ff */
[----:B------:R-:W-:Y:S01]  /*aef0*/  PLOP3.LUT P1, PT, PT, PT, UP1, 0x80, 0x0 ;  /* 0x000000000000781c */ /* 0x000fe20003f2f018 */
[----:B-1----:R-:W-:Y:S01]  /*af00*/  FMUL.FTZ R4, R152, UR6 ;  /* 0x0000000698047c20 */ /* 0x002fe20008410000 */
        /* <DEDUP_REMOVED lines=21> */
[----:B------:R-:W0:Y:S01]  /*b060*/  SHFL.IDX PT, R3, R177, RZ, 0x1c1f ;  /* 0x001c1fffb1037589 */ /* 0x000e2200000e0000 */
[----:B------:R-:W-:Y:S01]  /*b070*/  FMUL.FTZ R163, R178, UR6 ;  /* 0x00000006b2a37c20 */ /* 0x000fe20008410000 */
[----:B------:R-:W-:Y:S01]  /*b080*/  FMUL.FTZ R164, R179, UR6 ;  /* 0x00000006b3a47c20 */ /* 0x000fe20008410000 */
[----:B------:R-:W-:Y:S01]  /*b090*/  FMUL.FTZ R174, R180, UR6 ;  /* 0x00000006b4ae7c20 */ /* 0x000fe20008410000 */
[----:B------:R-:W-:Y:S01]  /*b0a0*/  FMUL.FTZ R175, R181, UR6 ;  /* 0x00000006b5af7c20 */ /* 0x000fe20008410000 */
[----:B------:R-:W-:Y:S01]  /*b0b0*/  FMUL.FTZ R166, R182, UR6 ;  /* 0x00000006b6a67c20 */ /* 0x000fe20008410000 */
[----:B------:R-:W-:-:S02]  /*b0c0*/  IMAD R2, R5, -0x2, R2 ;  /* 0xfffffffe05027824 */ /* 0x000fc400078e0202 */
[----:B------:R-:W-:Y:S01]  /*b0d0*/  FMUL.FTZ R165, R183, UR6 ;  /* 0x00000006b7a57c20 */ /* 0x000fe20008410000 */
[----:B------:R-:W-:Y:S01]  /*b0e0*/  R2UR UR10, R21 ;  /* 0x00000000150a72ca */ /* 0x000fe200000e0000 */
[----:B---3--:R-:W-:Y:S01]  /*b0f0*/  UPRMT UR7, UR11, 0x654, UR7 ;  /* 0x000006540b077896 */ /* 0x008fe20008000007 */
[----:B------:R-:W-:Y:S01]  /*b100*/  PLOP3.LUT P1, PT, PT, PT, UP0, 0x40, 0x0 ;  /* 0x000000000000781c */ /* 0x000fe20003f2e808 */
[----:B------:R-:W1:Y:S01]  /*b110*/  MUFU.TANH R4, R4 ;  /* 0x0000000400047308 */ /* 0x000e620000002400 */
[----:B------:R-:W-:Y:S01]  /*b120*/  ULDC UR11, c[0x0][0x2f0] ;  /* 0x0000bc00000b7ab9 */ /* 0x000fe20000000800 */
[----:B------:R-:W-:Y:S01]  /*b130*/  ULDC UR14, c[0x0][0x288] ;  /* 0x0000a200000e7ab9 */ /* 0x000fe20000000800 */
[----:B------:R-:W-:Y:S01]  /*b140*/  IMAD R2, R17, UR11, R2 ;  /* 0x0000000b11027c24 */ /* 0x000fe2000f8e0202 */
[----:B------:R-:W-:-:S03]  /*b150*/  ULDC UR11, c[0x0][0x9e0] ;  /* 0x00027800000b7ab9 */ /* 0x000fc60000000800 */
[----:B------:R-:W-:Y:S01]  /*b160*/  VIADD R2, R2, -UR14 ;  /* 0x8000000e02027c36 */ /* 0x000fe20008000000 */
[----:B------:R-:W2:Y:S01]  /*b170*/  MUFU.TANH R184, R184 ;  /* 0x000000b800b87308 */ /* 0x000ea20000002400 */
[----:B------:R-:W-:Y:S02]  /*b180*/  SYNCS.ARRIVE.TRANS64.RED.A1T0 RZ, [UR7], RZ ;  /* 0x000000ffffff79a7 */ /* 0x000fe40008100407 */
[C---:B------:R-:W-:Y:S01]  /*b190*/  VIADD R182, R2.reuse, UR10 ;  /* 0x0000000a02b67c36 */ /* 0x040fe20008000000 */
[----:B------:R-:W-:-:S03]  /*b1a0*/  IADD3 R180, R2, UR11, RZ ;  /* 0x0000000b02b47c10 */ /* 0x000fc6000fffe0ff */
[--C-:B0-----:R-:W-:Y:S01]  /*b1b0*/  IMAD.IADD R179, R182, 0x1, R3.reuse ;  /* 0x00000001b6b37824 */ /* 0x101fe200078e0203 */
[----:B------:R-:W0:Y:S01]  /*b1c0*/  MUFU.TANH R0, R0 ;  /* 0x0000000000007308 */ /* 0x000e220000002400 */
        /* <DEDUP_REMOVED lines=31> */
[----:B------:R-:W-:Y:S01]  /*b3c0*/  ULDC UR10, c[0x0][0x2f0] ;  /* 0x0000bc00000a7ab9 */ /* 0x000fe20000000800 */
[----:B------:R-:W-:Y:S01]  /*b3d0*/  ULDC UR7, c[0x0][0x288] ;  /* 0x0000a20000077ab9 */ /* 0x000fe20000000800 */
[----:B------:R-:W-:Y:S01]  /*b3e0*/  IMAD R2, R17, UR10, R3 ;  /* 0x0000000a11027c24 */ /* 0x000fe2000f8e0203 */
[----:B------:R-:W-:Y:S04]  /*b3f0*/  BSSY B0, `(.L_x_1064) ;  /* 0x0000013000007945 */ /* 0x000fe80003800000 */
[----:B------:R-:W-:-:S04]  /*b400*/  IADD3 R176, R2, -UR7, RZ ;  /* 0x8000000702b07c10 */ /* 0x000fc8000fffe0ff */
        /* <DEDUP_REMOVED lines=11> */
.L_x_1065:
[----:B------:R-:W-:Y:S02]  /*b4c0*/  ULDC UR7, c[0x0][0x9e4] ;  /* 0x0002790000077ab9 */ /* 0x000fe40000000800 */
[----:B------:R-:W-:-:S05]  /*b4d0*/  IMAD.U32 R183, RZ, RZ, UR7 ;  /* 0x00000007ffb77e24 */ /* 0x000fca000f8e00ff */
[----:B------:R-:W-:-:S13]  /*b4e0*/  ISETP.NE.AND P1, PT, R183, 0x1, PT ;  /* 0x00000001b700780c */ /* 0x000fda0003f25270 */
[----:B------:R-:W1:Y:S02]  /*b4f0*/  @P1 LDC.64 R2, c[0x0][0x9e8] ;  /* 0x00027a00ff021b82 */ /* 0x000e640000000a00 */
[----:B-1----:R-:W-:-:S05]  /*b500*/  @P1 IMAD.HI.U32 R2, R176, R2, RZ ;  /* 0x00000002b0021227 */ /* 0x002fca00078e00ff */
[----:B------:R-:W-:-:S07]  /*b510*/  @P1 SHF.R.U32.HI R176, RZ, R3, R2 ;  /* 0x00000003ffb01219 */ /* 0x000fce0000011602 */
.L_x_1066:
[----:B------:R-:W-:Y:S05]  /*b520*/  BSYNC B0 ;  /* 0x0000000000007941 */ /* 0x000fea0003800000 */
.L_x_1064:
[----:B------:R-:W-:-:S04]  /*b530*/  IMAD R176, R176, R183, -R173 ;  /* 0x000000b7b0b07224 */ /* 0x000fc800078e0aad */
[----:B------:R-:W-:-:S05]  /*b540*/  IMAD R176, R5, -0x2, R176 ;  /* 0xfffffffe05b07824 */ /* 0x000fca00078e02b0 */
[----:B------:R-:W-:Y:S02]  /*b550*/  VIADDMNMX R178, R176, R183, R178, PT ;  /* 0x000000b7b0b27246 */ /* 0x000fe400038001b2 */
[----:B------:R-:W-:-:S07]  /*b560*/  VIMNMX R179, R179, R176, !PT ;  /* 0x000000b0b3b37248 */ /* 0x000fce0007fe0100 */
.L_x_1063:
[----:B------:R-:W-:Y:S01]  /*b570*/  ISETP.GT.AND P1, PT, R203, -0x1, PT ;  /* 0xffffffffcb00780c */ /* 0x000fe20003f24270 */
[----:B------:R-:W1:Y:S01]  /*b580*/  SHFL.IDX PT, R3, R177, 0x1, 0x1c1f ;  /* 0x003c1f00b1037f89 */ /* 0x000e6200000e0000 */
[----:B------:R-:W-:Y:S02]  /*b590*/  R2UR UR7, R22 ;  /* 0x00000000160772ca */ /* 0x000fe400000e0000 */
[C---:B------:R-:W-:Y:S02]  /*b5a0*/  ISETP.GT.AND P4, PT, R179.reuse, 0x1, P1 ;  /* 0x00000001b300780c */ /* 0x040fe40000f84270 */
[----:B------:R-:W-:Y:S02]  /*b5b0*/  ISETP.GT.AND P5, PT, R179, RZ, P1 ;  /* 0x000000ffb300720c */ /* 0x000fe40000fa4270 */
[C---:B------:R-:W-:Y:S02]  /*b5c0*/  ISETP.LT.OR P4, PT, R178.reuse, 0x2, P4 ;  /* 0x00000002b200780c */ /* 0x040fe40002781670 */
[----:B------:R-:W-:-:S02]  /*b5d0*/  ISETP.LT.OR P5, PT, R178, 0x1, P5 ;  /* 0x00000001b200780c */ /* 0x000fc40002fa1670 */
[----:B------:R-:W-:Y:S02]  /*b5e0*/  FSEL R184, R184, -INF , !P4 ;  /* 0xff800000b8b87808 */ /* 0x000fe40006000000 */
[C---:B------:R-:W-:Y:S01]  /*b5f0*/  ISETP.GT.AND P4, PT, R179.reuse, 0x18, P1 ;  /* 0x00000018b300780c */ /* 0x040fe20000f84270 */
[----:B------:R-:W-:Y:S01]  /*b600*/  UISETP.NE.AND UP0, UPT, UR7, URZ, UPT ;  /* 0x0000003f0700728c */ /* 0x000fe2000bf05270 */
[----:B------:R-:W-:Y:S02]  /*b610*/  FSEL R176, R4, -INF , !P5 ;  /* 0xff80000004b07808 */ /* 0x000fe40006800000 */
[----:B------:R-:W-:Y:S02]  /*b620*/  ISETP.LT.OR P4, PT, R178, 0x19, P4 ;  /* 0x00000019b200780c */ /* 0x000fe40002781670 */
[C---:B------:R-:W-:Y:S02]  /*b630*/  ISETP.GT.AND P6, PT, R179.reuse, 0x8, P1 ;  /* 0x00000008b300780c */ /* 0x040fe40000fc4270 */
[----:B------:R-:W-:-:S02]  /*b640*/  ISETP.GT.AND P2, PT, R179, 0x9, P1 ;  /* 0x00000009b300780c */ /* 0x000fc40000f44270 */
[C---:B------:R-:W-:Y:S01]  /*b650*/  ISETP.GT.AND P3, PT, R179.reuse, 0x10, P1 ;  /* 0x00000010b300780c */ /* 0x040fe20000f64270 */
[----:B-1----:R-:W-:Y:S01]  /*b660*/  IMAD.IADD R177, R180, 0x1, R3 ;  /* 0x00000001b4b17824 */ /* 0x002fe200078e0203 */
[----:B------:R-:W-:Y:S02]  /*b670*/  ISETP.GT.AND P5, PT, R179, 0x11, P1 ;  /* 0x00000011b300780c */ /* 0x000fe40000fa4270 */
[----:B0-----:R-:W-:Y:S02]  /*b680*/  FSEL R189, R189, -INF , !P4 ;  /* 0xff800000bdbd7808 */ /* 0x001fe40006000000 */
        /* <DEDUP_REMOVED lines=31> */
[----:B------:R-:W-:Y:S02]  /*b880*/  ISETP.LT.OR P5, PT, R178, 0x3a, P5 ;  /* 0x0000003ab200780c */ /* 0x000fe40002fa1670 */
[----:B------:R-:W-:-:S02]  /*b890*/  IADD3 R178, R182, R3, RZ ;  /* 0x00000003b6b27210 */ /* 0x000fc40007ffe0ff */
[----:B------:R-:W-:Y:S02]  /*b8a0*/  FSEL R171, R171, -INF , !P6 ;  /* 0xff800000abab7808 */ /* 0x000fe40007000000 */
[----:B------:R-:W-:Y:S02]  /*b8b0*/  FSEL R172, R172, -INF , !P2 ;  /* 0xff800000acac7808 */ /* 0x000fe40005000000 */
[----:B------:R-:W-:Y:S02]  /*b8c0*/  FSEL R174, R174, -INF , !P3 ;  /* 0xff800000aeae7808 */ /* 0x000fe40005800000 */
[----:B------:R-:W-:Y:S01]  /*b8d0*/  FSEL R175, R175, -INF , !P5 ;  /* 0xff800000afaf7808 */ /* 0x000fe20006800000 */
[----:B------:R-:W-:Y:S06]  /*b8e0*/  @P4 BRA `(.L_x_1067) ;  /* 0x00000000006c4947 */ /* 0x000fec0003800000 */
[----:B------:R-:W-:Y:S01]  /*b8f0*/  ULDC UR10, c[0x0][0x2f0] ;  /* 0x0000bc00000a7ab9 */ /* 0x000fe20000000800 */
[----:B------:R-:W-:Y:S01]  /*b900*/  ULDC UR7, c[0x0][0x288] ;  /* 0x0000a20000077ab9 */ /* 0x000fe20000000800 */
[----:B------:R-:W-:Y:S01]  /*b910*/  IMAD R2, R17, UR10, R3 ;  /* 0x0000000a11027c24 */ /* 0x000fe2000f8e0203 */
[----:B------:R-:W-:Y:S03]  /*b920*/  BSSY B0, `(.L_x_1068) ;  /* 0x0000013000007945 */ /* 0x000fe60003800000 */
[----:B------:R-:W-:-:S05]  /*b930*/  VIADD R4, R2, -UR7 ;  /* 0x8000000702047c36 */ /* 0x000fca0008000000 */
        /* <DEDUP_REMOVED lines=11> */
.L_x_1069:
[----:B------:R-:W-:Y:S02]  /*b9f0*/  ULDC UR7, c[0x0][0x9e4] ;  /* 0x0002790000077ab9 */ /* 0x000fe40000000800 */
[----:B------:R-:W-:-:S05]  /*ba00*/  IMAD.U32 R180, RZ, RZ, UR7 ;  /* 0x00000007ffb47e24 */ /* 0x000fca000f8e00ff */
[----:B------:R-:W-:-:S13]  /*ba10*/  ISETP.NE.AND P2, PT, R180, 0x1, PT ;  /* 0x00000001b400780c */ /* 0x000fda0003f45270 */
[----:B------:R-:W0:Y:S02]  /*ba20*/  @P2 LDC.64 R2, c[0x0][0x9e8] ;  /* 0x00027a00ff022b82 */ /* 0x000e240000000a00 */
[----:B0-----:R-:W-:-:S05]  /*ba30*/  @P2 IMAD.HI.U32 R2, R4, R2, RZ ;  /* 0x0000000204022227 */ /* 0x001fca00078e00ff */
[----:B------:R-:W-:-:S07]  /*ba40*/  @P2 SHF.R.U32.HI R4, RZ, R3, R2 ;  /* 0x00000003ff042219 */ /* 0x000fce0000011602 */
.L_x_1070:
[----:B------:R-:W-:Y:S05]  /*ba50*/  BSYNC B0 ;  /* 0x0000000000007941 */ /* 0x000fea0003800000 */
.L_x_1068:
[----:B------:R-:W-:-:S04]  /*ba60*/  IMAD R4, R4, R180, -R173 ;  /* 0x000000b404047224 */ /* 0x000fc800078e0aad */
[----:B------:R-:W-:-:S05]  /*ba70*/  IMAD R4, R5, -0x2, R4 ;  /* 0xfffffffe05047824 */ /* 0x000fca00078e0204 */
[----:B------:R-:W-:Y:S02]  /*ba80*/  VIADDMNMX R177, R4, R180, R177, PT ;  /* 0x000000b404b17246 */ /* 0x000fe400038001b1 */
[----:B------:R-:W-:-:S07]  /*ba90*/  VIMNMX R178, R178, R4, !PT ;  /* 0x00000004b2b27248 */ /* 0x000fce0007fe0100 */
.L_x_1067:
[----:B------:R-:W-:Y:S01]  /*baa0*/  FMNMX.FTZ R3, R176, R201, !PT ;  /* 0x000000c9b0037209 */ /* 0x000fe20007810000 */
[----:B------:R-:W-:Y:S01]  /*bab0*/  ULDC UR7, c[0x0][0x988] ;  /* 0x0002620000077ab9 */ /* 0x000fe20000000800 */
[----:B------:R-:W-:Y:S01]  /*bac0*/  ISETP.GT.AND P3, PT, R178, RZ, P1 ;  /* 0x000000ffb200720c */ /* 0x000fe20000f64270 */
        /* <DEDUP_REMOVED lines=10> */
[----:B------:R-:W-:-:S02]  /*bb70*/  FSEL R173, R0, -INF , !P3 ;  /* 0xff80000000ad7808 */ /* 0x000fc40005800000 */
        /* <DEDUP_REMOVED lines=15> */
[----:B------:R-:W-:Y:S02]  /*bc70*/  FSEL R154, R154, -INF , !P2 ;  /* 0xff8000009a9a7808 */ /* 0x000fe40005000000 */
[----:B------:R-:W-:Y:S02]  /*bc80*/  FMNMX.FTZ R2, R174, R3, !PT ;  /* 0x00000003ae027209 */ /* 0x000fe40007810000 */
[----:B------:R-:W-:-:S02]  /*bc90*/  ISETP.LT.OR P5, PT, R177, 0x11, P5 ;  /* 0x00000011b100780c */ /* 0x000fc40002fa1670 */
[----:B------:R-:W-:Y:S02]  /*bca0*/  FMNMX.FTZ R2, R175, R2, !PT ;  /* 0x00000002af027209 */ /* 0x000fe40007810000 */
[C---:B------:R-:W-:Y:S02]  /*bcb0*/  ISETP.GT.AND P6, PT, R178.reuse, 0x18, P1 ;  /* 0x00000018b200780c */ /* 0x040fe40000fc4270 */
[----:B------:R-:W-:Y:S01]  /*bcc0*/  ISETP.LT.OR P4, PT, R177, 0x12, P4 ;  /* 0x00000012b100780c */ /* 0x000fe20002781670 */
[----:B------:R-:W0:Y:S01]  /*bcd0*/  SHFL.BFLY PT, R3, R2, 0x2, 0x1f ;  /* 0x0c401f0002037f89 */ /* 0x000e2200000e0000 */
[----:B------:R-:W-:Y:S02]  /*bce0*/  FSEL R155, R155, -INF , !P5 ;  /* 0xff8000009b9b7808 */ /* 0x000fe40006800000 */
[----:B------:R-:W-:Y:S02]  /*bcf0*/  ISETP.GT.AND P2, PT, R178, 0x19, P1 ;  /* 0x00000019b200780c */ /* 0x000fe40000f44270 */
[----:B------:R-:W-:-:S02]  /*bd00*/  ISETP.LT.OR P6, PT, R177, 0x19, P6 ;  /* 0x00000019b100780c */ /* 0x000fc400037c1670 */
[----:B------:R-:W-:Y:S02]  /*bd10*/  FSEL R156, R156, -INF , !P4 ;  /* 0xff8000009c9c7808 */ /* 0x000fe40006000000 */
[C---:B------:R-:W-:Y:S02]  /*bd20*/  ISETP.GT.AND P3, PT, R178.reuse, 0x20, P1 ;  /* 0x00000020b200780c */ /* 0x040fe40000f64270 */
[----:B------:R-:W-:Y:S02]  /*bd30*/  FSEL R157, R157, -INF , !P6 ;  /* 0xff8000009d9d7808 */ /* 0x000fe40007000000 */
[C---:B------:R-:W-:Y:S02]  /*bd40*/  ISETP.LT.OR P2, PT, R177.reuse, 0x1a, P2 ;  /* 0x0000001ab100780c */ /* 0x040fe40001741670 */
[----:B------:R-:W-:Y:S02]  /*bd50*/  ISETP.LT.OR P3, PT, R177, 0x21, P3 ;  /* 0x00000021b100780c */ /* 0x000fe40001f61670 */
[----:B------:R-:W-:-:S02]  /*bd60*/  ISETP.GT.AND P5, PT, R178, 0x21, P1 ;  /* 0x00000021b200780c */ /* 0x000fc40000fa4270 */
[----:B------:R-:W-:Y:S02]  /*bd70*/  FSEL R158, R158, -INF , !P2 ;  /* 0xff8000009e9e7808 */ /* 0x000fe40005000000 */
[----:B------:R-:W-:Y:S02]  /*bd80*/  FSEL R159, R159, -INF , !P3 ;  /* 0xff8000009f9f7808 */ /* 0x000fe40005800000 */
[----:B------:R-:W-:Y:S02]  /*bd90*/  ISETP.GT.AND P4, PT, R178, 0x28, P1 ;  /* 0x00000028b200780c */ /* 0x000fe40000f84270 */
[----:B0-----:R-:W-:Y:S02]  /*bda0*/  FMNMX.FTZ R3, R2, R3, !PT ;  /* 0x0000000302037209 */ /* 0x001fe40007810000 */
[C---:B------:R-:W-:Y:S02]  /*bdb0*/  ISETP.LT.OR P5, PT, R177.reuse, 0x22, P5 ;  /* 0x00000022b100780c */ /* 0x040fe40002fa1670 */
[----:B------:R-:W-:Y:S01]  /*bdc0*/  ISETP.GT.AND P6, PT, R178, 0x29, P1 ;  /* 0x00000029b200780c */ /* 0x000fe20000fc4270 */
[----:B------:R-:W0:Y:S01]  /*bdd0*/  SHFL.BFLY PT, R4, R3, 0x1, 0x1f ;  /* 0x0c201f0003047f89 */ /* 0x000e2200000e0000 */
[----:B------:R-:W-:-:S02]  /*bde0*/  ISETP.LT.OR P4, PT, R177, 0x29, P4 ;  /* 0x00000029b100780c */ /* 0x000fc40002781670 */
[----:B------:R-:W-:Y:S02]  /*bdf0*/  FSEL R160, R160, -INF , !P5 ;  /* 0xff800000a0a07808 */ /* 0x000fe40006800000 */
[C---:B------:R-:W-:Y:S02]  /*be00*/  ISETP.GT.AND P2, PT, R178.reuse, 0x30, P1 ;  /* 0x00000030b200780c */ /* 0x040fe40000f44270 */
[C---:B------:R-:W-:Y:S02]  /*be10*/  ISETP.LT.OR P6, PT, R177.reuse, 0x2a, P6 ;  /* 0x0000002ab100780c */ /* 0x040fe400037c1670 */
[----:B------:R-:W-:Y:S02]  /*be20*/  ISETP.GT.AND P5, PT, R178, 0x31, P1 ;  /* 0x00000031b200780c */ /* 0x000fe40000fa4270 */
[----:B------:R-:W-:Y:S02]  /*be30*/  ISETP.LT.OR P2, PT, R177, 0x31, P2 ;  /* 0x00000031b100780c */ /* 0x000fe40001741670 */
[----:B------:R-:W-:-:S02]  /*be40*/  FSEL R162, R162, -INF , !P6 ;  /* 0xff800000a2a27808 */ /* 0x000fc40007000000 */
[----:B------:R-:W-:Y:S02]  /*be50*/  ISETP.LT.OR P5, PT, R177, 0x32, P5 ;  /* 0x00000032b100780c */ /* 0x000fe40002fa1670 */
[----:B------:R-:W-:Y:S02]  /*be60*/  FSEL R163, R163, -INF , !P2 ;  /* 0xff800000a3a37808 */ /* 0x000fe40005000000 */
[----:B------:R-:W-:Y:S02]  /*be70*/  FSEL R164, R164, -INF , !P5 ;  /* 0xff800000a4a47808 */ /* 0x000fe40006800000 */
[----:B0-----:R-:W-:Y:S02]  /*be80*/  FMNMX.FTZ R4, R3, R4, !PT ;  /* 0x0000000403047209 */ /* 0x001fe40007810000 */
[----:B------:R-:W-:Y:S02]  /*be90*/  FMNMX.FTZ R3, R173, R202, !PT ;  /* 0x000000caad037209 */ /* 0x000fe40007810000 */
[C---:B------:R-:W-:Y:S01]  /*bea0*/  FSETP.NEU.FTZ.AND P3, PT, R4.reuse, -INF , PT ;  /* 0xff8000000400780b */ /* 0x040fe20003f7d000 */
[----:B------:R-:W-:Y:S01]  /*beb0*/  FMUL.FTZ R2, R4, UR10 ;  /* 0x0000000a04027c20 */ /* 0x000fe20008410000 */
[----:B------:R-:W-:-:S04]  /*bec0*/  FMNMX.FTZ R0, R152, R3, !PT ;  /* 0x0000000398007209 */ /* 0x000fc80007810000 */
[----:B------:R-:W-:-:S04]  /*bed0*/  FMNMX.FTZ R3, R153, R0, !PT ;  /* 0x0000000099037209 */ /* 0x000fc80007810000 */
[----:B------:R-:W-:-:S04]  /*bee0*/  FMNMX.FTZ R0, R154, R3, !PT ;  /* 0x000000039a007209 */ /* 0x000fc80007810000 */
[----:B------:R-:W-:-:S04]  /*bef0*/  FMNMX.FTZ R3, R155, R0, !PT ;  /* 0x000000009b037209 */ /* 0x000fc80007810000 */
[----:B------:R-:W-:Y:S02]  /*bf00*/  FMNMX.FTZ R0, R156, R3, !PT ;  /* 0x000000039c007209 */ /* 0x000fe40007810000 */
[----:B------:R-:W-:Y:S02]  /*bf10*/  FSEL R3, R2, RZ, P3 ;  /* 0x000000ff02037208 */ /* 0x000fe40001800000 */
[----:B------:R-:W-:-:S03]  /*bf20*/  FMNMX.FTZ R179, R157, R0, !PT ;  /* 0x000000009db37209 */ /* 0x000fc60007810000 */
[--C-:B------:R-:W-:Y:S01]  /*bf30*/  FFMA.FTZ R2, R176, UR10, -R3.reuse ;  /* 0x0000000ab0027c23 */ /* 0x100fe20008010803 */
[----:B------:R-:W-:Y:S01]  /*bf40*/  FMNMX.FTZ R0, R158, R179, !PT ;  /* 0x000000b39e007209 */ /* 0x000fe20007810000 */
[--C-:B------:R-:W-:Y:S01]  /*bf50*/  FFMA.FTZ R186, R186, UR10, -R3.reuse ;  /* 0x0000000ababa7c23 */ /* 0x100fe20008010803 */
[----:B------:R-:W-:Y:S01]  /*bf60*/  FSEL R176, R161, -INF , !P4 ;  /* 0xff800000a1b07808 */ /* 0x000fe20006000000 */
[--C-:B------:R-:W-:Y:S01]  /*bf70*/  FFMA.FTZ R196, R184, UR10, -R3.reuse ;  /* 0x0000000ab8c47c23 */ /* 0x100fe20008010803 */
[----:B------:R-:W-:Y:S01]  /*bf80*/  FMNMX.FTZ R179, R159, R0, !PT ;  /* 0x000000009fb37209 */ /* 0x000fe20007810000 */
[--C-:B------:R-:W-:Y:S01]  /*bf90*/  FFMA.FTZ R181, R190, UR10, -R3.reuse ;  /* 0x0000000abeb57c23 */ /* 0x100fe20008010803 */
[----:B------:R-:W-:Y:S01]  /*bfa0*/  ISETP.GT.AND P4, PT, R178, 0x38, P1 ;  /* 0x00000038b200780c */ /* 0x000fe20000f84270 */
[--C-:B------:R-:W-:Y:S01]  /*bfb0*/  FFMA.FTZ R190, R169, UR10, -R3.reuse ;  /* 0x0000000aa9be7c23 */ /* 0x100fe20008010803 */
[----:B------:R-:W-:Y:S01]  /*bfc0*/  FMNMX.FTZ R179, R160, R179, !PT ;  /* 0x000000b3a0b37209 */ /* 0x000fe20007810000 */
[--C-:B------:R-:W-:Y:S01]  /*bfd0*/  FFMA.FTZ R184, R171, UR10, -R3.reuse ;  /* 0x0000000aabb87c23 */ /* 0x100fe20008010803 */
[----:B------:R-:W-:Y:S01]  /*bfe0*/  ISETP.GT.AND P1, PT, R178, 0x39, P1 ;  /* 0x00000039b200780c */ /* 0x000fe20000f24270 */
[--C-:B------:R-:W-:Y:S01]  /*bff0*/  FFMA.FTZ R198, R185, UR10, -R3.reuse ;  /* 0x0000000ab9c67c23 */ /* 0x100fe20008010803 */
[----:B------:R-:W-:Y:S01]  /*c000*/  FMNMX.FTZ R179, R176, R179, !PT ;  /* 0x000000b3b0b37209 */ /* 0x000fe20007810000 */
[--C-:B------:R-:W-:Y:S01]  /*c010*/  FFMA.FTZ R192, R187, UR10, -R3.reuse ;  /* 0x0000000abbc07c23 */ /* 0x100fe20008010803 */
[----:B------:R-:W-:Y:S01]  /*c020*/  ISETP.LT.OR P4, PT, R177, 0x39, P4 ;  /* 0x00000039b100780c */ /* 0x000fe20002781670 */
[--C-:B------:R-:W-:Y:S01]  /*c030*/  FFMA.FTZ R194, R189, UR10, -R3.reuse ;  /* 0x0000000abdc27c23 */ /* 0x100fe20008010803 */
[----:B------:R-:W-:Y:S01]  /*c040*/  FMNMX.FTZ R0, R162, R179, !PT ;  /* 0x000000b3a2007209 */ /* 0x000fe20007810000 */
[--C-:B------:R-:W-:Y:S01]  /*c050*/  FFMA.FTZ R169, R170, UR10, -R3.reuse ;  /* 0x0000000aaaa97c23 */ /* 0x100fe20008010803 */
[----:B------:R-:W-:Y:S01]  /*c060*/  ISETP.LT.OR P1, PT, R177, 0x3a, P1 ;  /* 0x0000003ab100780c */ /* 0x000fe20000f21670 */
[--C-:B------:R-:W-:Y:S01]  /*c070*/  FFMA.FTZ R171, R172, UR10, -R3.reuse ;  /* 0x0000000aacab7c23 */ /* 0x100fe20008010803 */
[----:B------:R-:W-:Y:S01]  /*c080*/  FMNMX.FTZ R179, R163, R0, !PT ;  /* 0x00000000a3b37209 */ /* 0x000fe20007810000 */
[----:B------:R-:W-:Y:S01]  /*c090*/  FFMA.FTZ R175, R175, UR10, -R3 ;  /* 0x0000000aafaf7c23 */ /* 0x000fe20008010803 */
[----:B------:R-:W-:Y:S01]  /*c0a0*/  FSEL R166, R166, -INF , !P4 ;  /* 0xff800000a6a67808 */ /* 0x000fe20006000000 */
[----:B------:R0:W-:Y:S01]  /*c0b0*/  MUFU.EX2 R161, R2 ;  /* 0x0000000200a17308 */ /* 0x0001e20000000800 */
[----:B------:R-:W-:-:S02]  /*c0c0*/  FMNMX.FTZ R179, R164, R179, !PT ;  /* 0x000000b3a4b37209 */ /* 0x000fc40007810000 */
[----:B------:R-:W-:Y:S02]  /*c0d0*/  FSEL R177, R165, -INF , !P1 ;  /* 0xff800000a5b17808 */ /* 0x000fe40004800000 */
[----:B------:R-:W-:Y:S01]  /*c0e0*/  FMNMX.FTZ R0, R166, R179, !PT ;  /* 0x000000b3a6007209 */ /* 0x000fe20007810000 */
[--C-:B------:R-:W-:Y:S01]  /*c0f0*/  FFMA.FTZ R179, R188, UR10, -R3.reuse ;  /* 0x0000000abcb37c23 */ /* 0x100fe20008010803 */
[--C-:B------:R-:W-:Y:S01]  /*c100*/  FFMA.FTZ R188, R167, UR10, -R3.reuse ;  /* 0x0000000aa7bc7c23 */ /* 0x100fe20008010803 */
[----:B------:R1:W-:Y:S01]  /*c110*/  MUFU.EX2 R165, R186 ;  /* 0x000000ba00a57308 */ /* 0x0003e20000000800 */
[----:B------:R-:W-:Y:S01]  /*c120*/  FMNMX.FTZ R0, R177, R0, !PT ;  /* 0x00000000b1007209 */ /* 0x000fe20007810000 */
[----:B------:R-:W-:Y:S01]  /*c130*/  FFMA.FTZ R167, R168, UR10, -R3 ;  /* 0x0000000aa8a77c23 */ /* 0x000fe20008010803 */
[----:B0-----:R-:W-:-:S03]  /*c140*/  FSEL R2, R4, RZ, P3 ;  /* 0x000000ff04027208 */ /* 0x001fc60001800000 */
[----:B------:R-:W0:Y:S02]  /*c150*/  SHFL.BFLY PT, R183, R0, 0x2, 0x1f ;  /* 0x0c401f0000b77f89 */ /* 0x000e2400000e0000 */
[----:B------:R-:W-:Y:S01]  /*c160*/  FADD.FTZ R2, -R2, R201 ;  /* 0x000000c902027221 */ /* 0x000fe20000010100 */
[----:B-1----:R-:W-:Y:S01]  /*c170*/  FFMA.FTZ R186, R174, UR10, -R3 ;  /* 0x0000000aaeba7c23 */ /* 0x002fe20008010803 */
[----:B------:R-:W-:Y:S02]  /*c180*/  MUFU.EX2 R196, R196 ;  /* 0x000000c400c47308 */ /* 0x000fe40000000800 */
[----:B------:R-:W-:-:S06]  /*c190*/  FMUL.FTZ R2, R2, UR10 ;  /* 0x0000000a02027c20 */ /* 0x000fcc0008410000 */
[----:B------:R-:W-:Y:S08]  /*c1a0*/  MUFU.EX2 R198, R198 ;  /* 0x000000c600c67308 */ /* 0x000ff00000000800 */
[----:B------:R-:W-:Y:S01]  /*c1b0*/  MUFU.EX2 R192, R192 ;  /* 0x000000c000c07308 */ /* 0x000fe20000000800 */
[----:B0-----:R-:W-:-:S07]  /*c1c0*/  FMNMX.FTZ R183, R0, R183, !PT ;  /* 0x000000b700b77209 */ /* 0x001fce0007810000 */
[----:B------:R-:W-:Y:S01]  /*c1d0*/  MUFU.EX2 R179, R179 ;  /* 0x000000b300b37308 */ /* 0x000fe20000000800 */
[----:B------:R-:W0:Y:S07]  /*c1e0*/  SHFL.BFLY PT, R0, R183, 0x1, 0x1f ;  /* 0x0c201f00b7007f89 */ /* 0x000e2e00000e0000 */
[----:B------:R-:W-:Y:S08]  /*c1f0*/  MUFU.EX2 R194, R194 ;  /* 0x000000c200c27308 */ /* 0x000ff00000000800 */
[----:B------:R-:W-:Y:S08]  /*c200*/  MUFU.EX2 R181, R181 ;  /* 0x000000b500b57308 */ /* 0x000ff00000000800 */
[----:B------:R-:W-:Y:S01]  /*c210*/  MUFU.EX2 R188, R188 ;  /* 0x000000bc00bc7308 */ /* 0x000fe20000000800 */
[----:B0-----:R-:W-:-:S04]  /*c220*/  FMNMX.FTZ R3, R183, R0, !PT ;  /* 0x00000000b7037209 */ /* 0x001fc80007810000 */
[C---:B------:R-:W-:Y:S01]  /*c230*/  FSETP.NEU.FTZ.AND P1, PT, R3.reuse, -INF , PT ;  /* 0xff8000000300780b */ /* 0x040fe20003f3d000 */
[----:B------:R-:W-:Y:S02]  /*c240*/  FMUL.FTZ R183, R3, UR10 ;  /* 0x0000000a03b77c20 */ /* 0x000fe40008410000 */
[----:B------:R-:W0:Y:S03]  /*c250*/  MUFU.EX2 R0, R2 ;  /* 0x0000000200007308 */ /* 0x000e260000000800 */
        /* <DEDUP_REMOVED lines=9> */
[----:B------:R-:W-:Y:S01]  /*c2f0*/  FFMA.FTZ R156, R156, UR10, -R183 ;  /* 0x0000000a9c9c7c23 */ /* 0x000fe200080108b7 */
[----:B0-----:R-:W-:Y:S01]  /*c300*/  FFMA.FTZ R155, R0, R18, R161 ;  /* 0x00000012009b7223 */ /* 0x001fe200000100a1 */
[----:B------:R-:W-:Y:S01]  /*c310*/  FMUL.FTZ R153, R153, UR10 ;  /* 0x0000000a99997c20 */ /* 0x000fe20008410000 */
[--C-:B------:R-:W-:Y:S01]  /*c320*/  FFMA.FTZ R195, R157, UR10, -R183.reuse ;  /* 0x0000000a9dc37c23 */ /* 0x100fe200080108b7 */
[----:B------:R-:W-:Y:S01]  /*c330*/  FFMA.FTZ R158, R158, UR10, -R183 ;  /* 0x0000000a9e9e7c23 */ /* 0x000fe200080108b7 */
[----:B------:R-:W-:Y:S01]  /*c340*/  FADD.FTZ R155, R196, R155 ;  /* 0x0000009bc49b7221 */ /* 0x000fe20000010000 */
[--C-:B------:R-:W-:Y:S01]  /*c350*/  FFMA.FTZ R189, R159, UR10, -R183.reuse ;  /* 0x0000000a9fbd7c23 */ /* 0x100fe200080108b7 */
[----:B------:R-:W-:Y:S01]  /*c360*/  MUFU.EX2 R197, R197 ;  /* 0x000000c500c57308 */ /* 0x000fe20000000800 */
[----:B------:R-:W-:Y:S01]  /*c370*/  FFMA.FTZ R160, R160, UR10, -R183 ;  /* 0x0000000aa0a07c23 */ /* 0x000fe200080108b7 */
[----:B------:R-:W-:Y:S01]  /*c380*/  FADD.FTZ R168, R198, R155 ;  /* 0x0000009bc6a87221 */ /* 0x000fe20000010000 */
[--C-:B------:R-:W-:Y:S01]  /*c390*/  FFMA.FTZ R191, R176, UR10, -R183.reuse ;  /* 0x0000000ab0bf7c23 */ /* 0x100fe200080108b7 */
[--C-:B------:R-:W-:Y:S01]  /*c3a0*/  FFMA.FTZ R162, R162, UR10, -R183.reuse ;  /* 0x0000000aa2a27c23 */ /* 0x100fe200080108b7 */
[--C-:B------:R-:W-:Y:S01]  /*c3b0*/  FFMA.FTZ R163, R163, UR10, -R183.reuse ;  /* 0x0000000aa3a37c23 */ /* 0x100fe200080108b7 */
        /* <DEDUP_REMOVED lines=56> */
.L_x_1071:
[----:B------:R-:W0:Y:S01]  /*c740*/  S2UR UR11, SR_CgaCtaId ;  /* 0x00000000000b79c3 */ /* 0x000e220000008800 */
[----:B------:R-:W-:Y:S01]  /*c750*/  UIADD3 UR5, UR5, 0x30860, URZ ;  /* 0x0003086005057890 */ /* 0x000fe2000fffe03f */
[----:B------:R-:W-:Y:S01]  /*c760*/  R2UR UR7, R200 ;  /* 0x00000000c80772ca */ /* 0x000fe200000e0000 */
[----:B------:R-:W-:Y:S01]  /*c770*/  IMAD.MOV.U32 R202, RZ, RZ, R3 ;  /* 0x000000ffffca7224 */ /* 0x000fe200078e0003 */
[----:B------:R-:W-:Y:S01]  /*c780*/  F2FP.BF16.F32.PACK_AB R196, R196, R161 ;  /* 0x000000a1c4c4723e */ /* 0x000fe200000010ff */
[----:B------:R-:W-:Y:S01]  /*c790*/  IMAD.MOV.U32 R201, RZ, RZ, R4 ;  /* 0x000000ffffc97224 */ /* 0x000fe200078e0004 */
[----:B------:R-:W-:Y:S02]  /*c7a0*/  F2FP.BF16.F32.PACK_AB R197, R152, R197 ;  /* 0x000000c598c5723e */ /* 0x000fe400000010ff */
[----:B------:R-:W-:Y:S02]  /*c7b0*/  F2FP.BF16.F32.PACK_AB R198, R165, R198 ;  /* 0x000000c6a5c6723e */ /* 0x000fe400000010ff */
[----:B------:R-:W-:-:S02]  /*c7c0*/  F2FP.BF16.F32.PACK_AB R199, R154, R199 ;  /* 0x000000c79ac7723e */ /* 0x000fc400000010ff */
[----:B------:R-:W-:Y:S02]  /*c7d0*/  F2FP.BF16.F32.PACK_AB R192, R179, R192 ;  /* 0x000000c0b3c0723e */ /* 0x000fe400000010ff */
[----:B------:R-:W-:Y:S02]  /*c7e0*/  F2FP.BF16.F32.PACK_AB R193, R156, R193 ;  /* 0x000000c19cc1723e */ /* 0x000fe400000010ff */
[----:B------:R-:W-:Y:S01]  /*c7f0*/  ISETP.GT.AND P1, PT, R203, UR7, PT ;  /* 0x00000007cb007c0c */ /* 0x000fe2000bf24270 */
[----:B------:R-:W-:Y:S01]  /*c800*/  UMOV UR7, UR4 ;  /* 0x0000000400077c82 */ /* 0x000fe20008000000 */
[----:B------:R-:W-:Y:S02]  /*c810*/  F2FP.BF16.F32.PACK_AB R194, R181, R194 ;  /* 0x000000c2b5c2723e */ /* 0x000fe400000010ff */
        /* <DEDUP_REMOVED lines=11> */
[----:B------:R-:W-:Y:S02]  /*c8d0*/  IADD3 R203, R203, -0x1, RZ ;  /* 0xffffffffcbcb7810 */ /* 0x000fe40007ffe0ff */
[----:B------:R-:W-:-:S05]  /*c8e0*/  F2FP.BF16.F32.PACK_AB R187, R177, R166 ;  /* 0x000000a6b1bb723e */ /* 0x000fca00000010ff */
[----:B------:R-:W-:Y:S01]  /*c8f0*/  IMAD.U32 R204, RZ, RZ, UR5 ;  /* 0x00000005ffcc7e24 */ /* 0x000fe2000f8e00ff */
[----:B------:R-:W-:Y:S06]  /*c900*/  @P1 BRA `(.L_x_1072) ;  /* 0xffffffd000bc1947 */ /* 0x000fec000383ffff */
.L_x_1053:
        /* <DEDUP_REMOVED lines=131> */
.L_x_1073:
        /* <DEDUP_REMOVED lines=8> */
.L_x_1074:
[----:B-1----:R-:W-:Y:S05]  /*d1c0*/  @P1 BRA `(.L_x_1075) ;  /* 0x0000000000081947 */ /* 0x002fea0003800000 */
[----:B------:R-:W1:Y:S02]  /*d1d0*/  SYNCS.PHASECHK.TRANS64.TRYWAIT P1, [UR5+0x30850], R0 ;  /* 0x03085000ff0075a7 */ /* 0x000e640008020145 */
[----:B-1----:R-:W-:Y:S05]  /*d1e0*/  @!P1 BRA `(.L_x_1076) ;  /* 0x0000007000b09947 */ /* 0x002fea0003800000 */
.L_x_1075:
[----:B------:R-:W-:Y:S01]  /*d1f0*/  R2UR UR6, R16 ;  /* 0x00000000100672ca */ /* 0x000fe200000e0000 */
[----:B------:R-:W-:Y:S01]  /*d200*/  WARPGROUP.ARRIVE ;  /* 0x00000000000079c5 */ /* 0x000fe20000000000 */
[----:B------:R-:W-:Y:S01]  /*d210*/  UMOV UR7, 0x40000040 ;  /* 0x4000004000077882 */ /* 0x000fe20000000000 */
[----:B-1----:R-:W0:Y:S01]  /*d220*/  SHFL.BFLY PT, R5, R18, 0x2, 0x1f ;  /* 0x0c401f0012057f89 */ /* 0x002e2200000e0000 */
[----:B------:R-:W-:-:S03]  /*d230*/  IMAD.MOV.U32 R6, RZ, RZ, RZ ;  /* 0x000000ffff067224 */ /* 0x000fc600078e00ff */
[----:B------:R-:W1:Y:S06]  /*d240*/  SHFL.BFLY PT, R2, R9, 0x2, 0x1f ;  /* 0x0c401f0009027f89 */ /* 0x000e6c00000e0000 */
[----:B------:R-:W-:-:S04]  /*d250*/  UIADD3 UR6, UR6, 0x400, URZ ;  /* 0x0000040006067890 */ /* 0x000fc8000fffe03f */
[----:B------:R-:W-:-:S04]  /*d260*/  USHF.R.U32.HI UR6, URZ, 0x4, UR6 ;  /* 0x000000043f067899 */ /* 0x000fc80008011606 */
[----:B------:R-:W-:-:S04]  /*d270*/  ULOP3.LUT UR6, UR6, 0x3fff, URZ, 0xc0, !UPT ;  /* 0x00003fff06067892 */ /* 0x000fc8000f8ec03f */
[----:B------:R-:W-:Y:S01]  /*d280*/  ULOP3.LUT UR6, UR6, 0x2000000, URZ, 0xfc, !UPT ;  /* 0x0200000006067892 */ /* 0x000fe2000f8efc3f */
[----:B0-----:R-:W-:-:S03]  /*d290*/  FADD.FTZ R0, R5, R18 ;  /* 0x0000001205007221 */ /* 0x001fc60000010000 */
[----:B------:R-:W-:Y:S01]  /*d2a0*/  ULEA UR4, UR4, UR6, 0xb ;  /* 0x0000000604047291 */ /* 0x000fe2000f8e583f */
[----:B-1----:R-:W-:Y:S01]  /*d2b0*/  FADD.FTZ R2, R2, R9 ;  /* 0x0000000902027221 */ /* 0x002fe20000010000 */
[----:B------:R-:W0:Y:S01]  /*d2c0*/  SHFL.BFLY PT, R5, R0, 0x1, 0x1f ;  /* 0x0c201f0000057f89 */ /* 0x000e2200000e0000 */
[----:B------:R-:W-:-:S04]  /*d2d0*/  MOV R9, UR10 ;  /* 0x0000000a00097c02 */ /* 0x000fc80008000f00 */
[----:B------:R-:W-:Y:S01]  /*d2e0*/  UMOV UR6, UR4 ;  /* 0x0000000400067c82 */ /* 0x000fe20008000000 */
[----:B------:R-:W1:Y:S01]  /*d2f0*/  SHFL.BFLY PT, R7, R2, 0x1, 0x1f ;  /* 0x0c201f0002077f89 */ /* 0x000e6200000e0000 */
[----:B------:R-:W-:Y:S01]  /*d300*/  HGMMA.64x256x16.F32.BF16 R24, R196, gdesc[UR4].tnspB, R24, gsb0 ;  /* 0x43e00004c4187df0 */ /* 0x000fe20008001818 */
[----:B------:R-:W-:Y:S01]  /*d310*/  UIADD3 UR6, UR4, 0x80, URZ ;  /* 0x0000008004067890 */ /* 0x000fe2000fffe03f */
[----:B------:R-:W-:Y:S01]  /*d320*/  UMOV UR7, 0x40000040 ;  /* 0x4000004000077882 */ /* 0x000fe20000000000 */
[----:B0-----:R-:W-:Y:S01]  /*d330*/  FADD.FTZ R11, R0, R5 ;  /* 0x00000005000b7221 */ /* 0x001fe20000010000 */
[----:B------:R-:W-:Y:S02]  /*d340*/  IMAD.MOV.U32 R5, RZ, RZ, RZ ;  /* 0x000000ffff057224 */ /* 0x000fe400078e00ff */
[----:B------:R-:W-:Y:S02]  /*d350*/  IMAD.MOV.U32 R0, RZ, RZ, -0x800000 ;  /* 0xff800000ff007424 */ /* 0x000fe400078e00ff */
[----:B-1----:R-:W-:Y:S01]  /*d360*/  FADD.FTZ R12, R2, R7 ;  /* 0x00000007020c7221 */ /* 0x002fe20000010000 */
[----:B------:R-:W-:Y:S01]  /*d370*/  FSETP.NE.FTZ.AND P1, PT, R11, RZ, PT ;  /* 0x000000ff0b00720b */ /* 0x000fe20003f35000 */
[----:B------:R-:W-:-:S02]  /*d380*/  IMAD.U32 R7, RZ, RZ, UR10 ;  /* 0x0000000aff077e24 */ /* 0x000fc4000f8e00ff */
[----:B------:R-:W-:Y:S01]  /*d390*/  IMAD.MOV.U32 R2, RZ, RZ, -0x800000 ;  /* 0xff800000ff027424 */ /* 0x000fe200078e00ff */
[----:B------:R-:W-:-:S09]  /*d3a0*/  FSETP.NE.FTZ.AND P2, PT, R12, RZ, PT ;  /* 0x000000ff0c00720b */ /* 0x000fd20003f55000 */
[----:B------:R-:W0:Y:S01]  /*d3b0*/  @P1 MUFU.LG2 R8, R11 ;  /* 0x0000000b00081308 */ /* 0x000e220000000c00 */
[----:B------:R-:W-:-:S03]  /*d3c0*/  @P1 FMUL.FTZ R7, R7, 0.69314718246459960938 ;  /* 0x3f31721807071820 */ /* 0x000fc60000410000 */
[----:B------:R-:W-:-:S04]  /*d3d0*/  @P2 FMUL.FTZ R9, R9, 0.69314718246459960938 ;  /* 0x3f31721809092820 */ /* 0x000fc80000410000 */
[----:B------:R-:W1:Y:S08]  /*d3e0*/  @P2 MUFU.LG2 R10, R12 ;  /* 0x0000000c000a2308 */ /* 0x000e700000000c00 */
        /* <DEDUP_REMOVED lines=9> */
[----:B------:R-:W-:Y:S01]  /*d480*/  UIADD3 UR6, UR4, 0x100, URZ ;  /* 0x0000010004067890 */ /* 0x000fe2000fffe03f */
[----:B------:R-:W-:Y:S01]  /*d490*/  UMOV UR7, 0x40000040 ;  /* 0x4000004000077882 */ /* 0x000fe20000000000 */
[----:B------:R-:W-:Y:S01]  /*d4a0*/  UIADD3 UR4, UR4, 0x180, URZ ;  /* 0x0000018004047890 */ /* 0x000fe2000fffe03f */
[----:B------:R-:W-:Y:S02]  /*d4b0*/  WARPGROUP.DEPBAR.LE gsb0, 0x0 ;  /* 0x00008000000079c5 */ /* 0x000fe40000010000 */
[----:B------:R-:W-:-:S15]  /*d4c0*/  WARPGROUP.ARRIVE ;  /* 0x00000000000079c5 */ /* 0x000fde0000000000 */
[----:B------:R-:W-:-:S07]  /*d4d0*/  NOP ;  /* 0x0000000000007918 */ /* 0x000fce0000000000 */
        /* <DEDUP_REMOVED lines=10> */
.L_x_1077:
        /* <DEDUP_REMOVED lines=133> */
.L_x_999:
[----:B------:R-:W-:Y:S05]  /*ddd0*/  @P0 BRA `(.L_x_1078) ;  /* 0x0000002000540947 */ /* 0x000fea0003800000 */
[----:B------:R-:W2:Y:S01]  /*dde0*/  LDL R3, [R1] ;  /* 0x0000000001037983 */ /* 0x000ea20000100800 */
[----:B------:R-:W0:Y:S01]  /*ddf0*/  S2UR UR12, SR_CTAID.Z ;  /* 0x00000000000c79c3 */ /* 0x000e220000002700 */
[----:B------:R-:W-:Y:S01]  /*de00*/  ULDC.64 UR8, c[0x0][0xbd0] ;  /* 0x0002f40000087ab9 */ /* 0x000fe20000000a00 */
[----:B------:R-:W-:Y:S06]  /*de10*/  BSSY B0, `(.L_x_1079) ;  /* 0x000014d000007945 */ /* 0x000fec0003800000 */
[----:B------:R-:W1:Y:S08]  /*de20*/  LDC.64 R18, c[0x0][0xbd8] ;  /* 0x0002f600ff127b82 */ /* 0x000e700000000a00 */
[----:B------:R-:W3:Y:S08]  /*de30*/  S2UR UR11, SR_CTAID.Y ;  /* 0x00000000000b79c3 */ /* 0x000ef00000002600 */
[----:B------:R-:W3:Y:S01]  /*de40*/  LDC R23, c[0x0][0xc50] ;  /* 0x00031400ff177b82 */ /* 0x000ee20000000800 */
[----:B0-----:R-:W-:-:S07]  /*de50*/  USHF.R.S32.HI UR10, URZ, 0x1f, UR12 ;  /* 0x0000001f3f0a7899 */ /* 0x001fce000801140c */
[----:B------:R-:W0:Y:S08]  /*de60*/  LDC.64 R20, c[0x0][0xb40] ;  /* 0x0002d000ff147b82 */ /* 0x000e300000000a00 */
[----:B------:R-:W-:Y:S01]  /*de70*/  BAR.SYNC.DEFER_BLOCKING 0x1, 0x100 ;  /* 0x0044000000007b1d */ /* 0x000fe20000010000 */
[----:B--2---:R-:W-:-:S05]  /*de80*/  R2UR UR13, R3 ;  /* 0x00000000030d72ca */ /* 0x004fca00000e0000 */
[----:B------:R-:W2:Y:S08]  /*de90*/  S2R R3, SR_TID.X ;  /* 0x0000000000037919 */ /* 0x000eb00000002100 */
[----:B------:R-:W-:Y:S02]  /*dea0*/  USHF.R.S32.HI UR7, URZ, 0x1f, UR13 ;  /* 0x0000001f3f077899 */ /* 0x000fe4000801140d */
[----:B------:R-:W-:-:S02]  /*deb0*/  UIMAD.WIDE.U32 UR4, UR13, UR8, URZ ;  /* 0x000000080d0472a5 */ /* 0x000fc4000f8e003f */
[----:B------:R-:W-:-:S04]  /*dec0*/  UIMAD UR6, UR7, UR8, URZ ;  /* 0x00000008070672a4 */ /* 0x000fc8000f8e023f */
[----:B------:R-:W-:-:S03]  /*ded0*/  UIMAD UR6, UR13, UR9, UR6 ;  /* 0x000000090d0672a4 */ /* 0x000fc6000f8e0206 */
[----:B------:R-:W-:Y:S01]  /*dee0*/  ULDC.64 UR8, c[0x0][0xb38] ;  /* 0x0002ce0000087ab9 */ /* 0x000fe20000000a00 */
[----:B------:R-:W-:Y:S02]  /*def0*/  UIADD3 UR6, UR5, UR6, URZ ;  /* 0x0000000605067290 */ /* 0x000fe4000fffe03f */
[----:B------:R-:W-:Y:S01]  /*df00*/  UIMAD UR7, UR7, UR8, URZ ;  /* 0x00000008070772a4 */ /* 0x000fe2000f8e023f */
[----:B--2---:R-:W-:-:S05]  /*df10*/  VIADD R5, R3, 0xffffff80 ;  /* 0xffffff8003057836 */ /* 0x004fca0000000000 */
[----:B------:R-:W-:-:S04]  /*df20*/  SHF.R.S32.HI R4, RZ, 0x1f, R5 ;  /* 0x0000001fff047819 */ /* 0x000fc80000011405 */
[CC--:B------:R-:W-:Y:S02]  /*df30*/  LEA.HI R6, R4.reuse, R5.reuse, RZ, 0x7 ;  /* 0x0000000504067211 */ /* 0x0c0fe400078f38ff */
[----:B------:R-:W-:Y:S02]  /*df40*/  LEA.HI R11, R4, R5, RZ, 0x2 ;  /* 0x00000005040b7211 */ /* 0x000fe400078f10ff */
[C---:B------:R-:W-:Y:S02]  /*df50*/  LOP3.LUT R8, R6.reuse, 0xffffff80, RZ, 0xc0, !PT ;  /* 0xffffff8006087812 */ /* 0x040fe400078ec0ff */
[----:B------:R-:W-:Y:S02]  /*df60*/  SHF.R.S32.HI R7, RZ, 0x7, R6 ;  /* 0x00000007ff077819 */ /* 0x000fe40000011406 */
[----:B------:R-:W-:Y:S02]  /*df70*/  IADD3 R3, R5, -R8, RZ ;  /* 0x8000000805037210 */ /* 0x000fe40007ffe0ff */
[----:B------:R-:W2:Y:S01]  /*df80*/  LDC R8, c[0x0][0xbe8] ;  /* 0x0002fa00ff087b82 */ /* 0x000ea20000000800 */
[----:B------:R-:W-:-:S02]  /*df90*/  LEA.HI R4, R6, R7, RZ, 0x1 ;  /* 0x0000000706047211 */ /* 0x000fc400078f08ff */
[----:B------:R-:W-:Y:S02]  /*dfa0*/  SHF.R.S32.HI R12, RZ, 0x1f, R3 ;  /* 0x0000001fff0c7819 */ /* 0x000fe40000011403 */
[----:B------:R-:W-:Y:S02]  /*dfb0*/  LOP3.LUT R6, R11, 0xfffffffc, RZ, 0xc0, !PT ;  /* 0xfffffffc0b067812 */ /* 0x000fe400078ec0ff */
[----:B------:R-:W-:Y:S02]  /*dfc0*/  LEA.HI R10, R12, R3, RZ, 0x2 ;  /* 0x000000030c0a7211 */ /* 0x000fe400078f10ff */
[----:B------:R-:W-:Y:S01]  /*dfd0*/  LOP3.LUT R4, R4, 0x3fffffe, RZ, 0xc0, !PT ;  /* 0x03fffffe04047812 */ /* 0x000fe200078ec0ff */
[----:B------:R-:W-:Y:S01]  /*dfe0*/  IMAD.IADD R5, R5, 0x1, -R6 ;  /* 0x0000000105057824 */ /* 0x000fe200078e0a06 */
[--C-:B------:R-:W-:Y:S02]  /*dff0*/  SHF.R.S32.HI R9, RZ, 0x2, R10.reuse ;  /* 0x00000002ff097819 */ /* 0x100fe4000001140a */
[----:B------:R-:W-:Y:S01]  /*e000*/  SHF.R.S32.HI R14, RZ, 0x1f, R10 ;  /* 0x0000001fff0e7819 */ /* 0x000fe2000001140a */
[----:B------:R-:W-:Y:S01]  /*e010*/  IMAD.IADD R6, R7, 0x1, -R4 ;  /* 0x0000000107067824 */ /* 0x000fe200078e0a04 */
[----:B------:R-:W-:-:S02]  /*e020*/  LEA.HI R7, R5, R5, RZ, 0x1 ;  /* 0x0000000505077211 */ /* 0x000fc400078f08ff */
[----:B------:R-:W-:Y:S02]  /*e030*/  LEA.HI R14, R14, R9, RZ, 0x3 ;  /* 0x000000090e0e7211 */ /* 0x000fe400078f18ff */
[----:B------:R-:W-:Y:S02]  /*e040*/  LEA.HI R12, R12, R3, RZ, 0x5 ;  /* 0x000000030c0c7211 */ /* 0x000fe400078f28ff */
[----:B------:R-:W-:Y:S02]  /*e050*/  LOP3.LUT R14, R14, 0xfffffff8, RZ, 0xc0, !PT ;  /* 0xfffffff80e0e7812 */ /* 0x000fe400078ec0ff */
[----:B------:R-:W-:Y:S02]  /*e060*/  LOP3.LUT R10, R10, 0x7ffffffc, RZ, 0xc0, !PT ;  /* 0x7ffffffc0a0a7812 */ /* 0x000fe400078ec0ff */
[----:B--2---:R-:W-:Y:S01]  /*e070*/  ISETP.NE.AND P0, PT, R8, 0x1, PT ;  /* 0x000000010800780c */ /* 0x004fe20003f05270 */
[----:B------:R-:W-:Y:S01]  /*e080*/  IMAD.IADD R4, R9, 0x1, -R14 ;  /* 0x0000000109047824 */ /* 0x000fe200078e0a0e */
[----:B------:R-:W-:Y:S01]  /*e090*/  LOP3.LUT R14, R7, 0x1ffffffe, RZ, 0xc0, !PT ;  /* 0x1ffffffe070e7812 */ /* 0x000fe200078ec0ff */
[----:B------:R-:W2:Y:S01]  /*e0a0*/  S2R R9, SR_CTAID.X ;  /* 0x0000000000097919 */ /* 0x000ea20000002500 */
[----:B------:R-:W-:Y:S01]  /*e0b0*/  SHF.R.S32.HI R7, RZ, 0x5, R12 ;  /* 0x00000005ff077819 */ /* 0x000fe2000001140c */
[----:B-1----:R-:W-:Y:S01]  /*e0c0*/  IMAD R12, R18, UR10, RZ ;  /* 0x0000000a120c7c24 */ /* 0x002fe2000f8e02ff */
[----:B------:R-:W-:Y:S01]  /*e0d0*/  IADD3 R11, R5, -R14, RZ ;  /* 0x8000000e050b7210 */ /* 0x000fe20007ffe0ff */
[----:B------:R-:W-:Y:S01]  /*e0e0*/  IMAD.U32 R5, RZ, RZ, UR5 ;  /* 0x00000005ff057e24 */ /* 0x000fe2000f8e00ff */
[----:B------:R-:W-:Y:S01]  /*e0f0*/  MOV R5, UR6 ;  /* 0x0000000600057c02 */ /* 0x000fe20008000f00 */
[----:B------:R-:W-:Y:S01]  /*e100*/  IMAD R7, R7, 0x10, R4 ;  /* 0x0000001007077824 */ /* 0x000fe200078e0204 */
[----:B------:R-:W-:Y:S01]  /*e110*/  UIMAD UR6, UR13, UR9, UR7 ;  /* 0x000000090d0672a4 */ /* 0x000fe2000f8e0207 */
[----:B------:R-:W-:Y:S01]  /*e120*/  IMAD.U32 R4, RZ, RZ, UR4 ;  /* 0x00000004ff047e24 */ /* 0x000fe2000f8e00ff */
[----:B------:R-:W-:Y:S01]  /*e130*/  UIMAD.WIDE.U32 UR4, UR13, UR8, URZ ;  /* 0x000000080d0472a5 */ /* 0x000fe2000f8e003f */
[----:B------:R-:W1:Y:S01]  /*e140*/  @P0 LDC R14, c[0x0][0xbec] ;  /* 0x0002fb00ff0e0b82 */ /* 0x000e620000000800 */
[----:B------:R-:W-:Y:S01]  /*e150*/  IMAD R16, R6, 0x40, R7 ;  /* 0x0000004006107824 */ /* 0x000fe200078e0207 */
[----:B------:R-:W-:Y:S01]  /*e160*/  ULDC.64 UR8, c[0x0][0xb28] ;  /* 0x0002ca0000087ab9 */ /* 0x000fe20000000a00 */
[----:B------:R-:W-:Y:S01]  /*e170*/  UIADD3 UR6, UR5, UR6, URZ ;  /* 0x0000000605067290 */ /* 0x000fe2000fffe03f */
[----:B------:R-:W-:-:S04]  /*e180*/  IMAD.WIDE.U32 R4, R18, UR12, R4 ;  /* 0x0000000c12047c25 */ /* 0x000fc8000f8e0004 */
[----:B------:R-:W4:Y:S01]  /*e190*/  @P0 LDC R17, c[0x0][0xbf0] ;  /* 0x0002fc00ff110b82 */ /* 0x000f220000000800 */
[----:B------:R-:W-:Y:S02]  /*e1a0*/  IMAD R6, R11, 0x8, R16 ;  /* 0x000000080b067824 */ /* 0x000fe400078e0210 */
[----:B------:R-:W-:Y:S02]  /*e1b0*/  IMAD R18, RZ, RZ, -UR13 ;  /* 0x8000000dff127e24 */ /* 0x000fe4000f8e02ff */
[----:B------:R-:W-:Y:S02]  /*e1c0*/  IMAD R15, R19, UR12, R12 ;  /* 0x0000000c130f7c24 */ /* 0x000fe4000f8e020c */
[----:B------:R-:W-:Y:S01]  /*e1d0*/  IMAD.U32 R7, RZ, RZ, UR5 ;  /* 0x00000005ff077e24 */ /* 0x000fe2000f8e00ff */
[----:B------:R-:W5:Y:S01]  /*e1e0*/  @P0 LDC R22, c[0x0][0xbec] ;  /* 0x0002fb00ff160b82 */ /* 0x000f620000000800 */
[----:B---3--:R-:W-:Y:S02]  /*e1f0*/  IMAD R23, R23, R18, UR11 ;  /* 0x0000000b17177e24 */ /* 0x008fe4000f8e0212 */
[----:B------:R-:W-:Y:S01]  /*e200*/  IMAD.U32 R7, RZ, RZ, UR6 ;  /* 0x00000006ff077e24 */ /* 0x000fe2000f8e00ff */
[----:B------:R-:W-:Y:S01]  /*e210*/  ULDC.64 UR6, c[0x0][0xb48] ;  /* 0x0002d20000067ab9 */ /* 0x000fe20000000a00 */
[----:B------:R-:W-:-:S02]  /*e220*/  IMAD.IADD R5, R5, 0x1, R15 ;  /* 0x0000000105057824 */ /* 0x000fc400078e020f */
[----:B--2---:R-:W-:Y:S01]  /*e230*/  IMAD R11, R9, 0x80, R6 ;  /* 0x00000080090b7824 */ /* 0x004fe200078e0206 */
[----:B------:R-:W2:Y:S01]  /*e240*/  @P0 LDC R153, c[0x0][0xbf0] ;  /* 0x0002fc00ff990b82 */ /* 0x000ea20000000800 */
[----:B------:R-:W-:Y:S01]  /*e250*/  MOV R6, UR4 ;  /* 0x0000000400067c02 */ /* 0x000fe20008000f00 */
[----:B------:R-:W-:Y:S01]  /*e260*/  ULDC.64 UR4, c[0x0][0xbe0] ;  /* 0x0002f80000047ab9 */ /* 0x000fe20000000a00 */
[----:B-1----:R-:W-:Y:S01]  /*e270*/  @P0 IMAD.HI.U32 R12, R11, R14, RZ ;  /* 0x0000000e0b0c0227 */ /* 0x002fe200078e00ff */
[----:B------:R-:W-:-:S03]  /*e280*/  MOV R13, R11 ;  /* 0x0000000b000d7202 */ /* 0x000fc60000000f00 */
[C---:B0-----:R-:W-:Y:S01]  /*e290*/  IMAD R14, R20.reuse, UR10, RZ ;  /* 0x0000000a140e7c24 */ /* 0x041fe2000f8e02ff */
[----:B----4-:R-:W-:Y:S01]  /*e2a0*/  @P0 SHF.R.U32.HI R13, RZ, R17, R12 ;  /* 0x00000011ff0d0219 */ /* 0x010fe2000001160c */
[----:B------:R-:W-:-:S04]  /*e2b0*/  IMAD.WIDE.U32 R6, R20, UR12, R6 ;  /* 0x0000000c14067c25 */ /* 0x000fc8000f8e0006 */
[----:B------:R-:W-:Y:S01]  /*e2c0*/  IMAD R17, R21, UR12, R14 ;  /* 0x0000000c15117c24 */ /* 0x000fe2000f8e020e */
[----:B------:R-:W-:Y:S01]  /*e2d0*/  SHF.R.S32.HI R14, RZ, 0x1f, R23 ;  /* 0x0000001fff0e7819 */ /* 0x000fe20000011417 */
[----:B------:R-:W-:-:S04]  /*e2e0*/  IMAD.WIDE.U32 R4, R23, UR4, R4 ;  /* 0x0000000417047c25 */ /* 0x000fc8000f8e0004 */
[----:B-----5:R-:W-:-:S04]  /*e2f0*/  @P0 IMAD.HI.U32 R22, R11, R22, RZ ;  /* 0x000000160b160227 */ /* 0x020fc800078e00ff */
[----:B------:R-:W-:Y:S02]  /*e300*/  IMAD.IADD R7, R7, 0x1, R17 ;  /* 0x0000000107077824 */ /* 0x000fe400078e0211 */
[C---:B------:R-:W-:Y:S02]  /*e310*/  IMAD R17, R14.reuse, UR6, RZ ;  /* 0x000000060e117c24 */ /* 0x040fe4000f8e02ff */
[----:B------:R-:W-:Y:S01]  /*e320*/  IMAD.MOV.U32 R15, RZ, RZ, R11 ;  /* 0x000000ffff0f7224 */ /* 0x000fe200078e000b */
[----:B--2---:R-:W-:Y:S01]  /*e330*/  @P0 SHF.R.U32.HI R15, RZ, R153, R22 ;  /* 0x00000099ff0f0219 */ /* 0x004fe20000011616 */
[----:B------:R-:W-:Y:S01]  /*e340*/  IMAD R12, R14, UR4, RZ ;  /* 0x000000040e0c7c24 */ /* 0x000fe2000f8e02ff */
[----:B------:R-:W-:Y:S01]  /*e350*/  IADD3 R4, P0, R13, R4, RZ ;  /* 0x000000040d047210 */ /* 0x000fe20007f1e0ff */
[C---:B------:R-:W-:Y:S01]  /*e360*/  IMAD R19, R23.reuse, UR7, R17 ;  /* 0x0000000717137c24 */ /* 0x040fe2000f8e0211 */
[----:B------:R-:W-:Y:S01]  /*e370*/  SHF.R.S32.HI R17, RZ, 0x1f, R13 ;  /* 0x0000001fff117819 */ /* 0x000fe2000001140d */
[----:B------:R-:W-:Y:S01]  /*e380*/  IMAD R14, R23, UR5, R12 ;  /* 0x00000005170e7c24 */ /* 0x000fe2000f8e020c */
[--C-:B------:R-:W-:Y:S01]  /*e390*/  SHF.R.S32.HI R12, RZ, 0x1f, R15.reuse ;  /* 0x0000001fff0c7819 */ /* 0x100fe2000001140f */
[----:B------:R-:W-:Y:S01]  /*e3a0*/  ULDC.64 UR4, c[0x0][0xb30] ;  /* 0x0002cc0000047ab9 */ /* 0x000fe20000000a00 */
[----:B------:R-:W-:Y:S01]  /*e3b0*/  IADD3 R13, -R13, RZ, RZ ;  /* 0x000000ff0d0d7210 */ /* 0x000fe20007ffe1ff */
[----:B------:R-:W-:Y:S01]  /*e3c0*/  IMAD.MOV R18, RZ, RZ, -R15 ;  /* 0x000000ffff127224 */ /* 0x000fe200078e0a0f */
[----:B------:R-:W-:Y:S01]  /*e3d0*/  IADD3.X R5, R17, R5, R14, P0, !PT ;  /* 0x0000000511057210 */ /* 0x000fe200007fe40e */
[----:B------:R-:W-:-:S02]  /*e3e0*/  IMAD R12, R12, UR4, RZ ;  /* 0x000000040c0c7c24 */ /* 0x000fc4000f8e02ff */
[----:B------:R-:W-:Y:S02]  /*e3f0*/  IMAD R13, R8, R13, R11 ;  /* 0x0000000d080d7224 */ /* 0x000fe400078e020b */
[----:B------:R-:W-:Y:S01]  /*e400*/  IMAD.WIDE.U32 R6, R23, UR6, R6 ;  /* 0x0000000617067c25 */ /* 0x000fe2000f8e0006 */
[----:B------:R-:W-:-:S03]  /*e410*/  ULDC.64 UR6, c[0x0][0xbc8] ;  /* 0x0002f20000067ab9 */ /* 0x000fc60000000a00 */
[----:B------:R-:W-:Y:S02]  /*e420*/  IMAD R11, R8, R18, R11 ;  /* 0x00000012080b7224 */ /* 0x000fe400078e020b */
[----:B------:R-:W-:Y:S01]  /*e430*/  IMAD R17, R15, UR5, R12 ;  /* 0x000000050f117c24 */ /* 0x000fe2000f8e020c */
[----:B------:R-:W-:Y:S01]  /*e440*/  SHF.R.S32.HI R12, RZ, 0x1f, R13 ;  /* 0x0000001fff0c7819 */ /* 0x000fe2000001140d */
[----:B------:R-:W-:Y:S01]  /*e450*/  IMAD.IADD R7, R7, 0x1, R19 ;  /* 0x0000000107077824 */ /* 0x000fe200078e0213 */
[----:B------:R-:W-:Y:S01]  /*e460*/  SHF.R.S32.HI R14, RZ, 0x1f, R11 ;  /* 0x0000001fff0e7819 */ /* 0x000fe2000001140b */
[----:B------:R-:W0:Y:S01]  /*e470*/  S2UR UR5, SR_CgaCtaId ;  /* 0x00000000000579c3 */ /* 0x000e220000008800 */
[----:B------:R-:W-:-:S04]  /*e480*/  IMAD.WIDE.U32 R4, R13, UR6, R4 ;  /* 0x000000060d047c25 */ /* 0x000fc8000f8e0004 */
[----:B------:R-:W-:Y:S01]  /*e490*/  IMAD.WIDE.U32 R6, R15, UR4, R6 ;  /* 0x000000040f067c25 */ /* 0x000fe2000f8e0006 */
[----:B------:R-:W-:-:S03]  /*e4a0*/  UMOV UR4, 0x400 ;  /* 0x0000040000047882 */ /* 0x000fc60000000000 */
[----:B------:R-:W-:Y:S02]  /*e4b0*/  IMAD R12, R12, UR6, RZ ;  /* 0x000000060c0c7c24 */ /* 0x000fe4000f8e02ff */
[----:B------:R-:W-:Y:S02]  /*e4c0*/  IMAD.IADD R7, R7, 0x1, R17 ;  /* 0x0000000107077824 */ /* 0x000fe400078e0211 */
[----:B------:R-:W-:Y:S02]  /*e4d0*/  IMAD R14, R14, UR8, RZ ;  /* 0x000000080e0e7c24 */ /* 0x000fe4000f8e02ff */
[----:B------:R-:W-:Y:S01]  /*e4e0*/  IMAD R15, R13, UR7, R12 ;  /* 0x000000070d0f7c24 */ /* 0x000fe2000f8e020c */
[----:B------:R-:W-:Y:S01]  /*e4f0*/  ULDC.64 UR6, c[0x0][0xba8] ;  /* 0x0002ea0000067ab9 */ /* 0x000fe20000000a00 */
[C---:B------:R-:W-:Y:S01]  /*e500*/  IMAD R17, R11.reuse, UR9, R14 ;  /* 0x000000090b117c24 */ /* 0x040fe2000f8e020e */
[----:B------:R-:W-:Y:S01]  /*e510*/  LEA R18, P0, R4, UR6, 0x2 ;  /* 0x0000000604127c11 */ /* 0x000fe2000f8010ff */
[----:B------:R-:W-:Y:S01]  /*e520*/  IMAD.WIDE.U32 R12, R11, UR8, R6 ;  /* 0x000000080b0c7c25 */ /* 0x000fe2000f8e0006 */
[----:B------:R-:W-:Y:S01]  /*e530*/  IADD3 R5, R5, R15, RZ ;  /* 0x0000000f05057210 */ /* 0x000fe20007ffe0ff */
[----:B------:R-:W-:Y:S01]  /*e540*/  ULDC.64 UR8, c[0x0][0xb00] ;  /* 0x0002c00000087ab9 */ /* 0x000fe20000000a00 */
[----:B------:R-:W-:Y:S01]  /*e550*/  ULDC UR6, c[0x0][0xa88] ;  /* 0x0002a20000067ab9 */ /* 0x000fe20000000800 */
[----:B------:R-:W-:Y:S01]  /*e560*/  IMAD.IADD R7, R13, 0x1, R17 ;  /* 0x000000010d077824 */ /* 0x000fe200078e0211 */
[----:B------:R-:W-:Y:S01]  /*e570*/  LEA R6, P1, R12, UR8, 0x2 ;  /* 0x000000080c067c11 */ /* 0x000fe2000f8210ff */
[----:B------:R-:W-:Y:S01]  /*e580*/  SHFL.IDX PT, R14, R18, 0x1, 0x1c1f ;  /* 0x003c1f00120e7f89 */ /* 0x000fe200000e0000 */
[----:B------:R-:W-:Y:S01]  /*e590*/  LEA.HI.X R17, R4, UR7, R5, 0x2, P0 ;  /* 0x0000000704117c11 */ /* 0x000fe200080f1405 */
[----:B------:R-:W-:Y:S01]  /*e5a0*/  IMAD R11, R9, 0x80, R16 ;  /* 0x00000080090b7824 */ /* 0x000fe200078e0210 */
[----:B------:R-:W-:Y:S01]  /*e5b0*/  LEA.HI.X R7, R12, UR9, R7, 0x2, P1 ;  /* 0x000000090c077c11 */ /* 0x000fe200088f1407 */
[----:B0-----:R-:W-:Y:S01]  /*e5c0*/  ULEA UR4, UR5, UR4, 0x18 ;  /* 0x0000000405047291 */ /* 0x001fe2000f8ec03f */
[----:B------:R-:W-:Y:S01]  /*e5d0*/  SHFL.IDX PT, R12, R18, RZ, 0x1c1f ;  /* 0x001c1fff120c7589 */ /* 0x000fe200000e0000 */
[----:B------:R-:W-:Y:S01]  /*e5e0*/  IMAD R8, R8, UR6, RZ ;  /* 0x0000000608087c24 */ /* 0x000fe2000f8e02ff */
[----:B------:R-:W-:Y:S01]  /*e5f0*/  LOP3.LUT P0, RZ, R3, 0x3, RZ, 0xc0, !PT ;  /* 0x0000000303ff7812 */ /* 0x000fe2000780c0ff */
[C---:B------:R-:W-:Y:S01]  /*e600*/  VIADD R9, R11.reuse, 0x8 ;  /* 0x000000080b097836 */ /* 0x040fe20000000000 */
[----:B------:R-:W0:Y:S01]  /*e610*/  SHFL.IDX PT, R13, R17, RZ, 0x1c1f ;  /* 0x001c1fff110d7589 */ /* 0x000e2200000e0000 */
[----:B------:R-:W-:Y:S01]  /*e620*/  UIADD3 UR4, UR4, 0x30820, URZ ;  /* 0x0003082004047890 */ /* 0x000fe2000fffe03f */
[----:B------:R-:W-:-:S02]  /*e630*/  ISETP.GE.OR P1, PT, R11, R8, P0 ;  /* 0x000000080b00720c */ /* 0x000fc40000726670 */
[----:B------:R-:W1:Y:S01]  /*e640*/  SHFL.IDX PT, R15, R17, 0x1, 0x1c1f ;  /* 0x003c1f00110f7f89 */ /* 0x000e6200000e0000 */
[-C--:B------:R-:W-:Y:S01]  /*e650*/  ISETP.GE.OR P0, PT, R9, R8.reuse, P0 ;  /* 0x000000080900720c */ /* 0x080fe20000706670 */
[----:B------:R-:W-:Y:S01]  /*e660*/  UPRMT UR4, URZ, 0x654, UR4 ;  /* 0x000006543f047896 */ /* 0x000fe20008000004 */
[----:B------:R-:W-:Y:S01]  /*e670*/  ISETP.GE.AND P2, PT, R11, R8, PT ;  /* 0x000000080b00720c */ /* 0x000fe20003f46270 */
[----:B------:R2:W3:Y:S01]  /*e680*/  SHFL.IDX PT, R4, R6, RZ, 0x1c1f ;  /* 0x001c1fff06047589 */ /* 0x0004e200000e0000 */
[----:B------:R-:W-:-:S03]  /*e690*/  IADD3 R3, R3, -R10, RZ ;  /* 0x8000000a03037210 */ /* 0x000fc60007ffe0ff */
[----:B------:R2:W4:Y:S02]  /*e6a0*/  SHFL.IDX PT, R5, R7, RZ, 0x1c1f ;  /* 0x001c1fff07057589 */ /* 0x00052400000e0000 */
[----:B------:R-:W-:Y:S01]  /*e6b0*/  IMAD.SHL.U32 R3, R3, 0x2, RZ ;  /* 0x0000000203037824 */ /* 0x000fe200078e00ff */
[----:B------:R-:W-:Y:S01]  /*e6c0*/  SYNCS.ARRIVE.TRANS64.RED.A1T0 RZ, [UR4], RZ ;  /* 0x000000ffffff79a7 */ /* 0x000fe20008100404 */
        /* <DEDUP_REMOVED lines=11> */
[C---:B------:R-:W-:Y:S01]  /*e780*/  VIADD R20, R3.reuse, 0x40 ;  /* 0x0000004003147836 */ /* 0x040fe20000000000 */
[----:B------:R-:W-:Y:S01]  /*e790*/  ISETP.GE.AND P5, PT, R10, UR4, PT ;  /* 0x000000040a007c0c */ /* 0x000fe2000bfa6270 */
[C---:B------:R-:W-:Y:S01]  /*e7a0*/  VIADD R21, R3.reuse, 0x48 ;  /* 0x0000004803157836 */ /* 0x040fe20000000000 */
[C---:B------:R-:W-:Y:S01]  /*e7b0*/  ISETP.GE.AND P2, PT, R3.reuse, UR4, PT ;  /* 0x0000000403007c0c */ /* 0x040fe2000bf46270 */
[----:B------:R-:W-:Y:S01]  /*e7c0*/  VIADD R22, R3, 0x50 ;  /* 0x0000005003167836 */ /* 0x000fe20000000000 */
[----:B------:R-:W-:-:S02]  /*e7d0*/  ISETP.GE.AND P0, PT, R18, UR4, PT ;  /* 0x0000000412007c0c */ /* 0x000fc4000bf06270 */
[----:B------:R-:W-:Y:S02]  /*e7e0*/  ISETP.GE.AND P1, PT, R19, UR4, PT ;  /* 0x0000000413007c0c */ /* 0x000fe4000bf26270 */
[----:B------:R-:W-:Y:S02]  /*e7f0*/  ISETP.GE.AND P6, PT, R22, UR4, PT ;  /* 0x0000000416007c0c */ /* 0x000fe4000bfc6270 */
[----:B------:R-:W-:Y:S02]  /*e800*/  @!P3 LEA.HI R0, R0, R0, RZ, 0x1 ;  /* 0x000000000000b211 */ /* 0x000fe400078f08ff */
[----:B------:R-:W-:Y:S02]  /*e810*/  @!P4 LEA.HI R2, R2, R2, RZ, 0x1 ;  /* 0x000000020202c211 */ /* 0x000fe400078f08ff */
[----:B------:R-:W-:Y:S02]  /*e820*/  @!P5 LEA.HI R10, R10, R10, RZ, 0x1 ;  /* 0x0000000a0a0ad211 */ /* 0x000fe400078f08ff */
[----:B------:R-:W-:Y:S01]  /*e830*/  @!P3 LOP3.LUT R13, R0, 0xfffffffe, RZ, 0xc0, !PT ;  /* 0xfffffffe000db812 */ /* 0x000fe200078ec0ff */
[----:B------:R-:W-:Y:S01]  /*e840*/  VIADD R0, R3, 0x30 ;  /* 0x0000003003007836 */ /* 0x000fe20000000000 */
[----:B------:R-:W-:-:S02]  /*e850*/  @!P4 LOP3.LUT R15, R2, 0xfffffffe, RZ, 0xc0, !PT ;  /* 0xfffffffe020fc812 */ /* 0x000fc400078ec0ff */
[----:B------:R-:W-:Y:S01]  /*e860*/  @!P5 LOP3.LUT R17, R10, 0xfffffffe, RZ, 0xc0, !PT ;  /* 0xfffffffe0a11d812 */ /* 0x000fe200078ec0ff */
[C-C-:B---34-:R-:W-:Y:S01]  /*e870*/  @!P2 IMAD.WIDE R10, R3.reuse, 0x4, R4.reuse ;  /* 0x00000004030aa825 */ /* 0x158fe200078e0204 */
[----:B------:R-:W-:Y:S02]  /*e880*/  IADD3 R2, R3, 0x38, RZ ;  /* 0x0000003803027810 */ /* 0x000fe40007ffe0ff */
[----:B------:R-:W-:Y:S01]  /*e890*/  @!P0 LEA.HI R18, R18, R18, RZ, 0x1 ;  /* 0x0000001212128211 */ /* 0x000fe200078f08ff */
        /* <DEDUP_REMOVED lines=13> */
[----:B------:R-:W-:Y:S02]  /*e970*/  @!P0 LOP3.LUT R11, R18, 0xfffffffe, RZ, 0xc0, !PT ;  /* 0xfffffffe120b8812 */ /* 0x000fe400078ec0ff */
[----:B------:R-:W-:-:S02]  /*e980*/  @!P2 LEA.HI R0, R0, R0, RZ, 0x1 ;  /* 0x000000000000a211 */ /* 0x000fc400078f08ff */
[----:B-1----:R-:W-:Y:S01]  /*e990*/  @!P1 LOP3.LUT R13, R19, 0xfffffffe, RZ, 0xc0, !PT ;  /* 0xfffffffe130d9812 */ /* 0x002fe200078ec0ff */
[--C-:B------:R-:W-:Y:S01]  /*e9a0*/  @!P0 IMAD.WIDE R10, R11, 0x4, R4.reuse ;  /* 0x000000040b0a8825 */ /* 0x100fe200078e0204 */
[----:B------:R-:W-:Y:S02]  /*e9b0*/  @!P3 LEA.HI R2, R2, R2, RZ, 0x1 ;  /* 0x000000020202b211 */ /* 0x000fe400078f08ff */
        /* <DEDUP_REMOVED lines=9> */
[----:B------:R-:W-:Y:S01]  /*ea50*/  @!P4 LOP3.LUT R19, R20, 0xfffffffe, RZ, 0xc0, !PT ;  /* 0xfffffffe1413c812 */ /* 0x000fe200078ec0ff */
        /* <DEDUP_REMOVED lines=23> */
[----:B------:R-:W-:Y:S02]  /*ebd0*/  ISETP.GE.AND P4, PT, R21, UR4, PT ;  /* 0x0000000415007c0c */ /* 0x000fe4000bf86270 */
[----:B------:R-:W-:Y:S02]  /*ebe0*/  ISETP.GE.AND P3, PT, R22, UR4, PT ;  /* 0x0000000416007c0c */ /* 0x000fe4000bf66270 */
[----:B------:R-:W-:Y:S02]  /*ebf0*/  @!P0 LEA.HI R25, R25, R25, RZ, 0x1 ;  /* 0x0000001919198211 */ /* 0x000fe400078f08ff */
[----:B0-----:R-:W-:Y:S01]  /*ec00*/  @!P1 LOP3.LUT R11, R24, 0xfffffffe, RZ, 0xc0, !PT ;  /* 0xfffffffe180b9812 */ /* 0x001fe200078ec0ff */
[----:B------:R-:W-:Y:S01]  /*ec10*/  VIADD R24, R3, 0x90 ;  /* 0x0000009003187836 */ /* 0x000fe20000000000 */
[----:B-1----:R-:W-:Y:S02]  /*ec20*/  @!P0 LOP3.LUT R13, R25, 0xfffffffe, RZ, 0xc0, !PT ;  /* 0xfffffffe190d8812 */ /* 0x002fe400078ec0ff */
[----:B------:R-:W-:Y:S01]  /*ec30*/  @!P2 LEA.HI R0, R0, R0, RZ, 0x1 ;  /* 0x000000000000a211 */ /* 0x000fe200078f08ff */
[----:B------:R-:W-:Y:S01]  /*ec40*/  @!P1 IMAD.WIDE R10, R11, 0x4, R4 ;  /* 0x000000040b0a9825 */ /* 0x000fe200078e0204 */
[----:B------:R-:W-:-:S02]  /*ec50*/  @!P6 LEA.HI R2, R2, R2, RZ, 0x1 ;  /* 0x000000020202e211 */ /* 0x000fc400078f08ff */
[----:B------:R-:W-:Y:S01]  /*ec60*/  @!P5 LEA.HI R20, R20, R20, RZ, 0x1 ;  /* 0x000000141414d211 */ /* 0x000fe200078f08ff */
[--C-:B------:R-:W-:Y:S01]  /*ec70*/  @!P0 IMAD.WIDE R12, R13, 0x4, R4.reuse ;  /* 0x000000040d0c8825 */ /* 0x100fe200078e0204 */
        /* <DEDUP_REMOVED lines=9> */
[----:B------:R-:W-:Y:S01]  /*ed10*/  @!P4 LOP3.LUT R21, R21, 0xfffffffe, RZ, 0xc0, !PT ;  /* 0xfffffffe1515c812 */ /* 0x000fe200078ec0ff */
[C---:B------:R-:W-:Y:S01]  /*ed20*/  VIADD R20, R3.reuse, 0xb0 ;  /* 0x000000b003147836 */ /* 0x040fe20000000000 */
[----:B------:R-:W-:Y:S01]  /*ed30*/  @!P3 LOP3.LUT R23, R22, 0xfffffffe, RZ, 0xc0, !PT ;  /* 0xfffffffe1617b812 */ /* 0x000fe200078ec0ff */
[C---:B------:R-:W-:Y:S01]  /*ed40*/  VIADD R22, R3.reuse, 0xc0 ;  /* 0x000000c003167836 */ /* 0x040fe20000000000 */
        /* <DEDUP_REMOVED lines=13> */
[----:B------:R-:W-:Y:S01]  /*ee20*/  @!P3 IMAD.WIDE R18, R23, 0x4, R4 ;  /* 0x000000041712b825 */ /* 0x000fe200078e0204 */
[----:B------:R3:W-:Y:S01]  /*ee30*/  @!P4 ST.E.64 desc[UR60][R16.64], R88 ;  /* 0x000000581000c985 */ /* 0x0007e2000c101b3c */
[----:B------:R-:W-:Y:S02]  /*ee40*/  ISETP.GE.AND P4, PT, R20, UR4, PT ;  /* 0x0000000414007c0c */ /* 0x000fe4000bf86270 */
[----:B------:R-:W-:Y:S01]  /*ee50*/  ISETP.GE.AND P5, PT, R21, UR4, PT ;  /* 0x0000000415007c0c */ /* 0x000fe2000bfa6270 */
[----:B------:R4:W-:Y:S01]  /*ee60*/  @!P3 ST.E.64 desc[UR60][R18.64], R92 ;  /* 0x0000005c1200b985 */ /* 0x0009e2000c101b3c */
[----:B------:R-:W-:Y:S02]  /*ee70*/  ISETP.GE.AND P3, PT, R2, UR4, PT ;  /* 0x0000000402007c0c */ /* 0x000fe4000bf66270 */
[----:B------:R-:W-:Y:S02]  /*ee80*/  @!P0 LEA.HI R24, R24, R24, RZ, 0x1 ;  /* 0x0000001818188211 */ /* 0x000fe400078f08ff */
[----:B------:R-:W-:-:S02]  /*ee90*/  @!P1 LEA.HI R25, R25, R25, RZ, 0x1 ;  /* 0x0000001919199211 */ /* 0x000fc400078f08ff */
[----:B0-----:R-:W-:Y:S02]  /*eea0*/  @!P0 LOP3.LUT R11, R24, 0xfffffffe, RZ, 0xc0, !PT ;  /* 0xfffffffe180b8812 */ /* 0x001fe400078ec0ff */
[----:B------:R-:W-:Y:S02]  /*eeb0*/  @!P2 LEA.HI R0, R0, R0, RZ, 0x1 ;  /* 0x000000000000a211 */ /* 0x000fe400078f08ff */
[----:B-1----:R-:W-:Y:S01]  /*eec0*/  @!P1 LOP3.LUT R13, R25, 0xfffffffe, RZ, 0xc0, !PT ;  /* 0xfffffffe190d9812 */ /* 0x002fe200078ec0ff */
[--C-:B------:R-:W-:Y:S01]  /*eed0*/  @!P0 IMAD.WIDE R10, R11, 0x4, R4.reuse ;  /* 0x000000040b0a8825 */ /* 0x100fe200078e0204 */
[----:B------:R-:W-:Y:S02]  /*eee0*/  @!P4 LEA.HI R20, R20, R20, RZ, 0x1 ;  /* 0x000000141414c211 */ /* 0x000fe400078f08ff */
[----:B------:R-:W-:Y:S01]  /*eef0*/  @!P3 LEA.HI R2, R2, R2, RZ, 0x1 ;  /* 0x000000020202b211 */ /* 0x000fe200078f08ff */
[--C-:B------:R-:W-:Y:S01]  /*ef00*/  @!P1 IMAD.WIDE R12, R13, 0x4, R4.reuse ;  /* 0x000000040d0c9825 */ /* 0x100fe200078e0204 */
[----:B--2---:R-:W-:Y:S01]  /*ef10*/  @!P2 LOP3.LUT R15, R0, 0xfffffffe, RZ, 0xc0, !PT ;  /* 0xfffffffe000fa812 */ /* 0x004fe200078ec0ff */
[----:B------:R0:W-:Y:S01]  /*ef20*/  @!P0 ST.E.64 desc[UR60][R10.64], R96 ;  /* 0x000000600a008985 */ /* 0x0001e2000c101b3c */
[----:B------:R-:W-:Y:S01]  /*ef30*/  @!P5 LEA.HI R21, R21, R21, RZ, 0x1 ;  /* 0x000000151515d211 */ /* 0x000fe200078f08ff */
[----:B------:R-:W-:Y:S01]  /*ef40*/  VIADD R0, R3, 0xc8 ;  /* 0x000000c803007836 */ /* 0x000fe20000000000 */
[----:B---3--:R-:W-:Y:S01]  /*ef50*/  @!P3 LOP3.LUT R17, R2, 0xfffffffe, RZ, 0xc0, !PT ;  /* 0xfffffffe0211b812 */ /* 0x008fe200078ec0ff */
[----:B------:R-:W-:Y:S01]  /*ef60*/  @!P2 IMAD.WIDE R14, R15, 0x4, R4 ;  /* 0x000000040f0ea825 */ /* 0x000fe200078e0204 */
[----:B------:R-:W-:Y:S01]  /*ef70*/  @!P6 LEA.HI R22, R22, R22, RZ, 0x1 ;  /* 0x000000161616e211 */ /* 0x000fe200078f08ff */
[----:B------:R1:W-:Y:S01]  /*ef80*/  @!P1 ST.E.64 desc[UR60][R12.64], R100 ;  /* 0x000000640c009985 */ /* 0x0003e2000c101b3c */
[----:B----4-:R-:W-:Y:S01]  /*ef90*/  @!P4 LOP3.LUT R19, R20, 0xfffffffe, RZ, 0xc0, !PT ;  /* 0xfffffffe1413c812 */ /* 0x010fe200078ec0ff */
[----:B------:R-:W-:Y:S01]  /*efa0*/  VIADD R2, R3, 0xd0 ;  /* 0x000000d003027836 */ /* 0x000fe20000000000 */
[----:B------:R-:W-:Y:S01]  /*efb0*/  @!P5 LOP3.LUT R21, R21, 0xfffffffe, RZ, 0xc0, !PT ;  /* 0xfffffffe1515d812 */ /* 0x000fe200078ec0ff */
[----:B------:R2:W-:Y:S01]  /*efc0*/  @!P2 ST.E.64 desc[UR60][R14.64], R104 ;  /* 0x000000680e00a985 */ /* 0x0005e2000c101b3c */
[----:B------:R-:W-:-:S02]  /*efd0*/  @!P6 LOP3.LUT R23, R22, 0xfffffffe, RZ, 0xc0, !PT ;  /* 0xfffffffe1617e812 */ /* 0x000fc400078ec0ff */
[----:B------:R-:W-:Y:S01]  /*efe0*/  IADD3 R20, R3, 0xd8, RZ ;  /* 0x000000d803147810 */ /* 0x000fe20007ffe0ff */
[--C-:B0-----:R-:W-:Y:S01]  /*eff0*/  @!P3 IMAD.WIDE R10, R17, 0x4, R4.reuse ;  /* 0x00000004110ab825 */ /* 0x101fe200078e0204 */
[----:B------:R-:W-:Y:S02]  /*f000*/  ISETP.GE.AND P0, PT, R0, UR4, PT ;  /* 0x0000000400007c0c */ /* 0x000fe4000bf06270 */
[----:B------:R-:W-:Y:S01]  /*f010*/  ISETP.GE.AND P1, PT, R2, UR4, PT ;  /* 0x0000000402007c0c */ /* 0x000fe2000bf26270 */
[--C-:B------:R-:W-:Y:S01]  /*f020*/  @!P5 IMAD.WIDE R16, R21, 0x4, R4.reuse ;  /* 0x000000041510d825 */ /* 0x100fe200078e0204 */
[----:B------:R0:W-:Y:S01]  /*f030*/  @!P3 ST.E.64 desc[UR60][R10.64], R108 ;  /* 0x0000006c0a00b985 */ /* 0x0001e2000c101b3c */
[----:B------:R-:W-:Y:S02]  /*f040*/  ISETP.GE.AND P2, PT, R20, UR4, PT ;  /* 0x0000000414007c0c */ /* 0x000fe4000bf46270 */
[----:B-1----:R-:W-:-:S04]  /*f050*/  @!P4 IMAD.WIDE R12, R19, 0x4, R4 ;  /* 0x00000004130cc825 */ /* 0x002fc800078e0204 */
[----:B------:R-:W-:Y:S01]  /*f060*/  @!P6 IMAD.WIDE R18, R23, 0x4, R4 ;  /* 0x000000041712e825 */ /* 0x000fe200078e0204 */
[----:B------:R1:W-:Y:S01]  /*f070*/  @!P4 ST.E.64 desc[UR60][R12.64], R112 ;  /* 0x000000700c00c985 */ /* 0x0003e2000c101b3c */
[----:B------:R-:W-:Y:S02]  /*f080*/  @!P0 LEA.HI R0, R0, R0, RZ, 0x1 ;  /* 0x0000000000008211 */ /* 0x000fe400078f08ff */
[C---:B------:R-:W-:Y:S01]  /*f090*/  VIADD R21, R3.reuse, 0xe0 ;  /* 0x000000e003157836 */ /* 0x040fe20000000000 */
[----:B------:R3:W-:Y:S01]  /*f0a0*/  @!P5 ST.E.64 desc[UR60][R16.64], R116 ;  /* 0x000000741000d985 */ /* 0x0007e2000c101b3c */
[C---:B--2---:R-:W-:Y:S01]  /*f0b0*/  VIADD R14, R3.reuse, 0xe8 ;  /* 0x000000e8030e7836 */ /* 0x044fe20000000000 */
[C---:B0-----:R-:W-:Y:S01]  /*f0c0*/  IADD3 R11, R3.reuse, 0xf8, RZ ;  /* 0x000000f8030b7810 */ /* 0x041fe20007ffe0ff */
[----:B------:R-:W-:Y:S01]  /*f0d0*/  VIADD R15, R3, 0xf0 ;  /* 0x000000f0030f7836 */ /* 0x000fe20000000000 */
[----:B------:R0:W-:Y:S01]  /*f0e0*/  @!P6 ST.E.64 desc[UR60][R18.64], R120 ;  /* 0x000000781200e985 */ /* 0x0001e2000c101b3c */
[----:B------:R-:W-:-:S02]  /*f0f0*/  ISETP.GE.AND P3, PT, R21, UR4, PT ;  /* 0x0000000415007c0c */ /* 0x000fc4000bf66270 */
[----:B------:R-:W-:Y:S02]  /*f100*/  ISETP.GE.AND P6, PT, R11, UR4, PT ;  /* 0x000000040b007c0c */ /* 0x000fe4000bfc6270 */
[----:B------:R-:W-:Y:S02]  /*f110*/  ISETP.GE.AND P4, PT, R14, UR4, PT ;  /* 0x000000040e007c0c */ /* 0x000fe4000bf86270 */
[----:B------:R-:W-:Y:S02]  /*f120*/  ISETP.GE.AND P5, PT, R15, UR4, PT ;  /* 0x000000040f007c0c */ /* 0x000fe4000bfa6270 */
[----:B------:R-:W-:Y:S02]  /*f130*/  @!P1 LEA.HI R2, R2, R2, RZ, 0x1 ;  /* 0x0000000202029211 */ /* 0x000fe400078f08ff */
[----:B------:R-:W-:Y:S02]  /*f140*/  @!P2 LEA.HI R20, R20, R20, RZ, 0x1 ;  /* 0x000000141414a211 */ /* 0x000fe400078f08ff */
[----:B-1----:R-:W-:-:S02]  /*f150*/  @!P1 LOP3.LUT R13, R2, 0xfffffffe, RZ, 0xc0, !PT ;  /* 0xfffffffe020d9812 */ /* 0x002fc400078ec0ff */
[----:B------:R-:W-:Y:S02]  /*f160*/  @!P3 LEA.HI R21, R21, R21, RZ, 0x1 ;  /* 0x000000151515b211 */ /* 0x000fe400078f08ff */
[----:B------:R-:W-:Y:S02]  /*f170*/  @!P6 LEA.HI R12, R11, R11, RZ, 0x1 ;  /* 0x0000000b0b0ce211 */ /* 0x000fe400078f08ff */
[----:B------:R-:W-:Y:S02]  /*f180*/  @!P4 LEA.HI R14, R14, R14, RZ, 0x1 ;  /* 0x0000000e0e0ec211 */ /* 0x000fe400078f08ff */
[----:B------:R-:W-:Y:S02]  /*f190*/  @!P5 LEA.HI R10, R15, R15, RZ, 0x1 ;  /* 0x0000000f0f0ad211 */ /* 0x000fe400078f08ff */
[----:B------:R-:W-:Y:S02]  /*f1a0*/  @!P0 LOP3.LUT R11, R0, 0xfffffffe, RZ, 0xc0, !PT ;  /* 0xfffffffe000b8812 */ /* 0x000fe400078ec0ff */
[----:B------:R-:W-:-:S02]  /*f1b0*/  @!P2 LOP3.LUT R15, R20, 0xfffffffe, RZ, 0xc0, !PT ;  /* 0xfffffffe140fa812 */ /* 0x000fc400078ec0ff */
[----:B---3--:R-:W-:Y:S02]  /*f1c0*/  @!P3 LOP3.LUT R17, R21, 0xfffffffe, RZ, 0xc0, !PT ;  /* 0xfffffffe1511b812 */ /* 0x008fe400078ec0ff */
[----:B0-----:R-:W-:Y:S01]  /*f1d0*/  @!P4 LOP3.LUT R19, R14, 0xfffffffe, RZ, 0xc0, !PT ;  /* 0xfffffffe0e13c812 */ /* 0x001fe200078ec0ff */
[--C-:B------:R-:W-:Y:S01]  /*f1e0*/  @!P2 IMAD.WIDE R14, R15, 0x4, R4.reuse ;  /* 0x000000040f0ea825 */ /* 0x100fe200078e0204 */
[----:B------:R-:W-:Y:S02]  /*f1f0*/  @!P5 LOP3.LUT R21, R10, 0xfffffffe, RZ, 0xc0, !PT ;  /* 0xfffffffe0a15d812 */ /* 0x000fe400078ec0ff */
        /* <DEDUP_REMOVED lines=14> */
.L_x_1080:
[----:B------:R-:W-:Y:S05]  /*f2e0*/  BSYNC B0 ;  /* 0x0000000000007941 */ /* 0x000fea0003800000 */
.L_x_1079:
[----:B------:R-:W-:Y:S01]  /*f2f0*/  ISETP.GE.AND P0, PT, R9, R8, PT ;  /* 0x000000080900720c */ /* 0x000fe20003f06270 */
[----:B0---4-:R4:W0:Y:S04]  /*f300*/  SHFL.IDX PT, R5, R7, 0x1, 0x1c1f ;  /* 0x003c1f0007057f89 */ /* 0x01182800000e0000 */
[----:B---3--:R4:W3:Y:S08]  /*f310*/  SHFL.IDX PT, R4, R6, 0x1, 0x1c1f ;  /* 0x003c1f0006047f89 */ /* 0x0088f000000e0000 */
[----:B----4-:R-:W-:Y:S05]  /*f320*/  @P0 BRA `(.L_x_991) ;  /* 0x0000004c00880947 */ /* 0x010fea0003800000 */
[C---:B--2---:R-:W-:Y:S01]  /*f330*/  VIADD R0, R3.reuse, 0x8 ;  /* 0x0000000803007836 */ /* 0x044fe20000000000 */
[----:B------:R-:W-:Y:S01]  /*f340*/  ULDC UR4, c[0x0][0xac8] ;  /* 0x0002b20000047ab9 */ /* 0x000fe20000000800 */
[C---:B------:R-:W-:Y:S01]  /*f350*/  VIADD R2, R3.reuse, 0x10 ;  /* 0x0000001003027836 */ /* 0x040fe20000000000 */
[C---:B------:R-:W-:Y:S01]  /*f360*/  ISETP.GE.AND P0, PT, R3.reuse, UR4, PT ;  /* 0x0000000403007c0c */ /* 0x040fe2000bf06270 */
[C---:B------:R-:W-:Y:S01]  /*f370*/  VIADD R12, R3.reuse, 0x18 ;  /* 0x00000018030c7836 */ /* 0x040fe20000000000 */
[----:B------:R-:W-:Y:S01]  /*f380*/  ISETP.GE.AND P1, PT, R0, UR4, PT ;  /* 0x0000000400007c0c */ /* 0x000fe2000bf26270 */
[C---:B------:R-:W-:Y:S01]  /*f390*/  VIADD R14, R3.reuse, 0x38 ;  /* 0x00000038030e7836 */ /* 0x040fe20000000000 */
[----:B------:R-:W-:Y:S01]  /*f3a0*/  ISETP.GE.AND P2, PT, R2, UR4, PT ;  /* 0x0000000402007c0c */ /* 0x000fe2000bf46270 */
[C---:B------:R-:W-:Y:S01]  /*f3b0*/  VIADD R16, R3.reuse, 0x48 ;  /* 0x0000004803107836 */ /* 0x040fe20000000000 */
[C---:B------:R-:W-:Y:S01]  /*f3c0*/  IADD3 R13, R3.reuse, 0x20, RZ ;  /* 0x00000020030d7810 */ /* 0x040fe20007ffe0ff */
[C---:B------:R-:W-:Y:S01]  /*f3d0*/  VIADD R18, R3.reuse, 0x50 ;  /* 0x0000005003127836 */ /* 0x040fe20000000000 */
[----:B------:R-:W-:Y:S01]  /*f3e0*/  ISETP.GE.AND P5, PT, R12, UR4, PT ;  /* 0x000000040c007c0c */ /* 0x000fe2000bfa6270 */
[----:B------:R-:W-:Y:S01]  /*f3f0*/  VIADD R20, R3, 0x58 ;  /* 0x0000005803147836 */ /* 0x000fe20000000000 */
[----:B------:R-:W-:-:S02]  /*f400*/  ISETP.GE.AND P6, PT, R13, UR4, PT ;  /* 0x000000040d007c0c */ /* 0x000fc4000bfc6270 */
[C---:B------:R-:W-:Y:S01]  /*f410*/  IADD3 R15, R3.reuse, 0x40, RZ ;  /* 0x00000040030f7810 */ /* 0x040fe20007ffe0ff */
[C-C-:B0--3--:R-:W-:Y:S01]  /*f420*/  @!P0 IMAD.WIDE R6, R3.reuse, 0x4, R4.reuse ;  /* 0x0000000403068825 */ /* 0x149fe200078e0204 */
[----:B------:R-:W-:Y:S02]  /*f430*/  ISETP.GE.AND P4, PT, R16, UR4, PT ;  /* 0x0000000410007c0c */ /* 0x000fe4000bf86270 */
[----:B------:R-:W-:Y:S02]  /*f440*/  @!P1 LEA.HI R0, R0, R0, RZ, 0x1 ;  /* 0x0000000000009211 */ /* 0x000fe400078f08ff */
[----:B------:R-:W-:Y:S01]  /*f450*/  @!P2 LEA.HI R2, R2, R2, RZ, 0x1 ;  /* 0x000000020202a211 */ /* 0x000fe200078f08ff */
[----:B------:R0:W-:Y:S01]  /*f460*/  @!P0 ST.E.64 desc[UR60][R6.64], R26 ;  /* 0x0000001a06008985 */ /* 0x0001e2000c101b3c */
[----:B------:R-:W-:Y:S01]  /*f470*/  @!P1 LOP3.LUT R9, R0, 0xfffffffe, RZ, 0xc0, !PT ;  /* 0xfffffffe00099812 */ /* 0x000fe200078ec0ff */
[C---:B------:R-:W-:Y:S01]  /*f480*/  VIADD R0, R3.reuse, 0x28 ;  /* 0x0000002803007836 */ /* 0x040fe20000000000 */
[----:B------:R-:W-:Y:S01]  /*f490*/  @!P2 LOP3.LUT R11, R2, 0xfffffffe, RZ, 0xc0, !PT ;  /* 0xfffffffe020ba812 */ /* 0x000fe200078ec0ff */
[----:B------:R-:W-:Y:S01]  /*f4a0*/  VIADD R2, R3, 0x30 ;  /* 0x0000003003027836 */ /* 0x000fe20000000000 */
[----:B------:R-:W-:Y:S01]  /*f4b0*/  ISETP.GE.AND P3, PT, R15, UR4, PT ;  /* 0x000000040f007c0c */ /* 0x000fe2000bf66270 */
[----:B------:R-:W-:Y:S01]  /*f4c0*/  @!P1 IMAD.WIDE R8, R9, 0x4, R4 ;  /* 0x0000000409089825 */ /* 0x000fe200078e0204 */
[----:B------:R-:W-:-:S02]  /*f4d0*/  ISETP.GE.AND P0, PT, R0, UR4, PT ;  /* 0x0000000400007c0c */ /* 0x000fc4000bf06270 */
[----:B------:R-:W-:Y:S01]  /*f4e0*/  @!P5 LEA.HI R12, R12, R12, RZ, 0x1 ;  /* 0x0000000c0c0cd211 */ /* 0x000fe200078f08ff */
        /* <DEDUP_REMOVED lines=10> */
[----:B-1----:R-:W-:Y:S02]  /*f590*/  @!P6 LOP3.LUT R9, R13, 0xfffffffe, RZ, 0xc0, !PT ;  /* 0xfffffffe0d09e812 */ /* 0x002fe400078ec0ff */
[----:B------:R-:W-:Y:S02]  /*f5a0*/  @!P1 LEA.HI R2, R2, R2, RZ, 0x1 ;  /* 0x0000000202029211 */ /* 0x000fe400078f08ff */
[----:B------:R0:W-:Y:S01]  /*f5b0*/  @!P5 ST.E.64 desc[UR60][R6.64], R38 ;  /* 0x000000260600d985 */ /* 0x0001e2000c101b3c */
[----:B------:R-:W-:Y:S01]  /*f5c0*/  @!P2 LEA.HI R14, R14, R14, RZ, 0x1 ;  /* 0x0000000e0e0ea211 */ /* 0x000fe200078f08ff */
[----:B------:R-:W-:Y:S01]  /*f5d0*/  @!P6 IMAD.WIDE R8, R9, 0x4, R4 ;  /* 0x000000040908e825 */ /* 0x000fe200078e0204 */
[----:B--2---:R-:W-:Y:S02]  /*f5e0*/  @!P3 LEA.HI R10, R15, R15, RZ, 0x1 ;  /* 0x0000000f0f0ab211 */ /* 0x004fe400078f08ff */
[----:B------:R-:W-:-:S02]  /*f5f0*/  @!P0 LOP3.LUT R11, R0, 0xfffffffe, RZ, 0xc0, !PT ;  /* 0xfffffffe000b8812 */ /* 0x000fc400078ec0ff */
[----:B------:R-:W-:Y:S01]  /*f600*/  @!P1 LOP3.LUT R13, R2, 0xfffffffe, RZ, 0xc0, !PT ;  /* 0xfffffffe020d9812 */ /* 0x000fe200078ec0ff */
[----:B------:R1:W-:Y:S01]  /*f610*/  @!P6 ST.E.64 desc[UR60][R8.64], R42 ;  /* 0x0000002a0800e985 */ /* 0x0003e2000c101b3c */
[----:B------:R-:W-:Y:S01]  /*f620*/  @!P2 LOP3.LUT R15, R14, 0xfffffffe, RZ, 0xc0, !PT ;  /* 0xfffffffe0e0fa812 */ /* 0x000fe200078ec0ff */
[----:B------:R-:W-:Y:S01]  /*f630*/  VIADD R2, R3, 0x68 ;  /* 0x0000006803027836 */ /* 0x000fe20000000000 */
[----:B------:R-:W-:Y:S02]  /*f640*/  @!P3 LOP3.LUT R17, R10, 0xfffffffe, RZ, 0xc0, !PT ;  /* 0xfffffffe0a11b812 */ /* 0x000fe400078ec0ff */
[----:B------:R-:W-:Y:S01]  /*f650*/  @!P4 LOP3.LUT R19, R16, 0xfffffffe, RZ, 0xc0, !PT ;  /* 0xfffffffe1013c812 */ /* 0x000fe200078ec0ff */
[--C-:B0-----:R-:W-:Y:S01]  /*f660*/  @!P0 IMAD.WIDE R6, R11, 0x4, R4.reuse ;  /* 0x000000040b068825 */ /* 0x101fe200078e0204 */
[----:B------:R-:W-:Y:S02]  /*f670*/  ISETP.GE.AND P5, PT, R18, UR4, PT ;  /* 0x0000000412007c0c */ /* 0x000fe4000bfa6270 */
[----:B------:R-:W-:Y:S01]  /*f680*/  ISETP.GE.AND P6, PT, R20, UR4, PT ;  /* 0x0000000414007c0c */ /* 0x000fe2000bfc6270 */
[----:B------:R-:W-:Y:S01]  /*f690*/  @!P2 IMAD.WIDE R10, R15, 0x4, R4 ;  /* 0x000000040f0aa825 */ /* 0x000fe200078e0204 */
[----:B------:R0:W-:Y:S01]  /*f6a0*/  @!P0 ST.E.64 desc[UR60][R6.64], R46 ;  /* 0x0000002e06008985 */ /* 0x0001e2000c101b3c */
[----:B------:R-:W-:-:S02]  /*f6b0*/  IADD3 R0, R3, 0x60, RZ ;  /* 0x0000006003007810 */ /* 0x000fc40007ffe0ff */
[----:B-1----:R-:W-:-:S04]  /*f6c0*/  @!P1 IMAD.WIDE R8, R13, 0x4, R4 ;  /* 0x000000040d089825 */ /* 0x002fc800078e0204 */
[--C-:B------:R-:W-:Y:S01]  /*f6d0*/  @!P3 IMAD.WIDE R12, R17, 0x4, R4.reuse ;  /* 0x00000004110cb825 */ /* 0x100fe200078e0204 */
[----:B------:R1:W-:Y:S01]  /*f6e0*/  @!P1 ST.E.64 desc[UR60][R8.64], R50 ;  /* 0x0000003208009985 */ /* 0x0003e2000c101b3c */
[----:B------:R-:W-:Y:S02]  /*f6f0*/  @!P5 LEA.HI R18, R18, R18, RZ, 0x1 ;  /* 0x000000121212d211 */ /* 0x000fe400078f08ff */
[----:B------:R-:W-:Y:S01]  /*f700*/  @!P4 IMAD.WIDE R14, R19, 0x4, R4 ;  /* 0x00000004130ec825 */ /* 0x000fe200078e0204 */
[----:B------:R2:W-:Y:S01]  /*f710*/  @!P2 ST.E.64 desc[UR60][R10.64], R54 ;  /* 0x000000360a00a985 */ /* 0x0005e2000c101b3c */
[C---:B------:R-:W-:Y:S02]  /*f720*/  IADD3 R19, R3.reuse, 0x80, RZ ;  /* 0x0000008003137810 */ /* 0x040fe40007ffe0ff */
        /* <DEDUP_REMOVED lines=8> */
[----:B------:R-:W-:Y:S02]  /*f7b0*/  ISETP.GE.AND P0, PT, R19, UR4, PT ;  /* 0x0000000413007c0c */ /* 0x000fe4000bf06270 */
[----:B------:R-:W-:Y:S02]  /*f7c0*/  @!P6 LEA.HI R20, R20, R20, RZ, 0x1 ;  /* 0x000000141414e211 */ /* 0x000fe400078f08ff */
[----:B0-----:R-:W-:Y:S01]  /*f7d0*/  @!P5 LOP3.LUT R7, R18, 0xfffffffe, RZ, 0xc0, !PT ;  /* 0xfffffffe1207d812 */ /* 0x001fe200078ec0ff */
[C---:B------:R-:W-:Y:S01]  /*f7e0*/  VIADD R18, R3.reuse, 0x88 ;  /* 0x0000008803127836 */ /* 0x040fe20000000000 */
        /* <DEDUP_REMOVED lines=17> */
[----:B------:R-:W-:Y:S02]  /*f900*/  @!P0 LOP3.LUT R19, R19, 0xfffffffe, RZ, 0xc0, !PT ;  /* 0xfffffffe13138812 */ /* 0x000fe400078ec0ff */
[----:B------:R-:W-:Y:S01]  /*f910*/  ISETP.GE.AND P6, PT, R18, UR4, PT ;  /* 0x0000000412007c0c */ /* 0x000fe2000bfc6270 */
[--C-:B0-----:R-:W-:Y:S01]  /*f920*/  @!P4 IMAD.WIDE R6, R11, 0x4, R4.reuse ;  /* 0x000000040b06c825 */ /* 0x101fe200078e0204 */
[----:B------:R-:W-:Y:S02]  /*f930*/  ISETP.GE.AND P5, PT, R20, UR4, PT ;  /* 0x0000000414007c0c */ /* 0x000fe4000bfa6270 */
[----:B------:R-:W-:Y:S01]  /*f940*/  IADD3 R2, R3, 0xa0, RZ ;  /* 0x000000a003027810 */ /* 0x000fe20007ffe0ff */
[--C-:B-1----:R-:W-:Y:S01]  /*f950*/  @!P3 IMAD.WIDE R8, R13, 0x4, R4.reuse ;  /* 0x000000040d08b825 */ /* 0x102fe200078e0204 */
[----:B------:R0:W-:Y:S02]  /*f960*/  @!P4 ST.E.64 desc[UR60][R6.64], R74 ;  /* 0x0000004a0600c985 */ /* 0x0001e4000c101b3c */
[----:B------:R-:W-:Y:S01]  /*f970*/  ISETP.GE.AND P4, PT, R2, UR4, PT ;  /* 0x0000000402007c0c */ /* 0x000fe2000bf86270 */
        /* <DEDUP_REMOVED lines=8> */
[----:B------:R-:W-:Y:S02]  /*fa00*/  @!P5 LEA.HI R20, R20, R20, RZ, 0x1 ;  /* 0x000000141414d211 */ /* 0x000fe400078f08ff */
[C---:B------:R-:W-:Y:S01]  /*fa10*/  VIADD R17, R3.reuse, 0xb0 ;  /* 0x000000b003117836 */ /* 0x040fe20000000000 */
[----:B------:R4:W-:Y:S01]  /*fa20*/  @!P0 ST.E.64 desc[UR60][R14.64], R90 ;  /* 0x0000005a0e008985 */ /* 0x0009e2000c101b3c */
[----:B------:R-:W-:Y:S01]  /*fa30*/  VIADD R19, R3, 0xb8 ;  /* 0x000000b803137836 */ /* 0x000fe20000000000 */
[----:B------:R-:W-:-:S02]  /*fa40*/  ISETP.GE.AND P0, PT, R0, UR4, PT ;  /* 0x0000000400007c0c */ /* 0x000fc4000bf06270 */
[----:B------:R-:W-:Y:S02]  /*fa50*/  ISETP.GE.AND P2, PT, R17, UR4, PT ;  /* 0x0000000411007c0c */ /* 0x000fe4000bf46270 */
[----:B------:R-:W-:Y:S02]  /*fa60*/  ISETP.GE.AND P1, PT, R19, UR4, PT ;  /* 0x0000000413007c0c */ /* 0x000fe4000bf26270 */
        /* <DEDUP_REMOVED lines=42> */
[----:B0-----:R-:W-:Y:S02]  /*fd10*/  @!P5 LOP3.LUT R7, R18, 0xfffffffe, RZ, 0xc0, !PT ;  /* 0xfffffffe1207d812 */ /* 0x001fe400078ec0ff */
[----:B-1----:R-:W-:Y:S02]  /*fd20*/  @!P6 LOP3.LUT R9, R20, 0xfffffffe, RZ, 0xc0, !PT ;  /* 0xfffffffe1409e812 */ /* 0x002fe400078ec0ff */
        /* <DEDUP_REMOVED lines=10> */
[----:B---3--:R-:W-:Y:S02]  /*fdd0*/  @!P1 LOP3.LUT R13, R2, 0xfffffffe, RZ, 0xc0, !PT ;  /* 0xfffffffe020d9812 */ /* 0x008fe400078ec0ff */
[----:B----4-:R-:W-:-:S02]  /*fde0*/  @!P2 LOP3.LUT R15, R16, 0xfffffffe, RZ, 0xc0, !PT ;  /* 0xfffffffe100fa812 */ /* 0x010fc400078ec0ff */
[----:B------:R-:W-:Y:S02]  /*fdf0*/  @!P3 LOP3.LUT R17, R17, 0xfffffffe, RZ, 0xc0, !PT ;  /* 0xfffffffe1111b812 */ /* 0x000fe400078ec0ff */
[----:B------:R-:W-:Y:S02]  /*fe00*/  @!P4 LOP3.LUT R19, R19, 0xfffffffe, RZ, 0xc0, !PT ;  /* 0xfffffffe1313c812 */ /* 0x000fe400078ec0ff */
[----:B------:R-:W-:Y:S01]  /*fe10*/  IADD3 R3, R3, 0xf8, RZ ;  /* 0x000000f803037810 */ /* 0x000fe20007ffe0ff */
[----:B0-----:R-:W-:-:S04]  /*fe20*/  @!P0 IMAD.WIDE R6, R11, 0x4, R4 ;  /* 0x000000040b068825 */ /* 0x001fc800078e0204 */
[--C-:B-1----:R-:W-:Y:S01]  /*fe30*/  @!P1 IMAD.WIDE R8, R13, 0x4, R4.reuse ;  /* 0x000000040d089825 */ /* 0x102fe200078e0204 */
[----:B------:R4:W-:Y:S01]  /*fe40*/  @!P0 ST.E.64 desc[UR60][R6.64], R130 ;  /* 0x0000008206008985 */ /* 0x0009e2000c101b3c */
[----:B------:R-:W-:Y:S02]  /*fe50*/  ISETP.GE.AND P0, PT, R3, UR4, PT ;  /* 0x0000000403007c0c */ /* 0x000fe4000bf06270 */
[--C-:B------:R-:W-:Y:S01]  /*fe60*/  @!P2 IMAD.WIDE R10, R15, 0x4, R4.reuse ;  /* 0x000000040f0aa825 */ /* 0x100fe200078e0204 */
[----:B------:R4:W-:Y:S03]  /*fe70*/  @!P1 ST.E.64 desc[UR60][R8.64], R134 ;  /* 0x0000008608009985 */ /* 0x0009e6000c101b3c */
[--C-:B------:R-:W-:Y:S01]  /*fe80*/  @!P3 IMAD.WIDE R12, R17, 0x4, R4.reuse ;  /* 0x00000004110cb825 */ /* 0x100fe200078e0204 */
[----:B------:R4:W-:Y:S03]  /*fe90*/  @!P2 ST.E.64 desc[UR60][R10.64], R138 ;  /* 0x0000008a0a00a985 */ /* 0x0009e6000c101b3c */
[----:B------:R-:W-:Y:S01]  /*fea0*/  @!P4 IMAD.WIDE R14, R19, 0x4, R4 ;  /* 0x00000004130ec825 */ /* 0x000fe200078e0204 */
[----:B------:R4:W-:Y:S04]  /*feb0*/  @!P3 ST.E.64 desc[UR60][R12.64], R142 ;  /* 0x0000008e0c00b985 */ /* 0x0009e8000c101b3c */
[----:B------:R4:W-:Y:S01]  /*fec0*/  @!P4 ST.E.64 desc[UR60][R14.64], R146 ;  /* 0x000000920e00c985 */ /* 0x0009e2000c101b3c */
[----:B------:R-:W-:Y:S05]  /*fed0*/  @P0 BRA `(.L_x_991) ;  /* 0x00000040009c0947 */ /* 0x000fea0003800000 */
[----:B------:R-:W-:-:S04]  /*fee0*/  LEA.HI R3, R3, R3, RZ, 0x1 ;  /* 0x0000000303037211 */ /* 0x000fc800078f08ff */
[----:B------:R-:W-:-:S05]  /*fef0*/  LOP3.LUT R3, R3, 0xfffffffe, RZ, 0xc0, !PT ;  /* 0xfffffffe03037812 */ /* 0x000fca00078ec0ff */
[----:B------:R-:W-:-:S05]  /*ff00*/  IMAD.WIDE R4, R3, 0x4, R4 ;  /* 0x0000000403047825 */ /* 0x000fca00078e0204 */
[----:B------:R0:W-:Y:S01]  /*ff10*/  ST.E.64 desc[UR60][R4.64], R150 ;  /* 0x0000009604007985 */ /* 0x0001e2000c101b3c */
[----:B------:R-:W-:Y:S05]  /*ff20*/  BRA `(.L_x_991) ;  /* 0x0000004000887947 */ /* 0x000fea0003800000 */
.L_x_1078:
[----:B------:R-:W0:Y:S02]  /*ff30*/  S2R R0, SR_TID.X ;  /* 0x0000000000007919 */ /* 0x000e240000002100 */
[----:B0-----:R-:W-:-:S05]  /*ff40*/  VIADD R2, R0, 0xffffff80 ;  /* 0xffffff8000027836 */ /* 0x001fca0000000000 */
[----:B------:R-:W-:-:S13]  /*ff50*/  ISETP.GT.AND P0, PT, R2, 0x7f, PT ;  /* 0x0000007f0200780c */ /* 0x000fda0003f04270 */
[----:B------:R-:W-:Y:S05]  /*ff60*/  @P0 BRA `(.L_x_991) ;  /* 0x0000004000780947 */ /* 0x000fea0003800000 */
[----:B------:R-:W0:Y:S01]  /*ff70*/  S2R R3, SR_CTAID.X ;  /* 0x0000000000037919 */ /* 0x000e220000002500 */
[----:B------:R-:W1:Y:S01]  /*ff80*/  LDC R6, c[0x0][0xbe8] ;  /* 0x0002fa00ff067b82 */ /* 0x000e620000000800 */
[----:B------:R-:W-:Y:S01]  /*ff90*/  ULDC UR4, c[0x0][0xa88] ;  /* 0x0002a20000047ab9 */ /* 0x000fe20000000800 */
[----:B0-----:R-:W-:Y:S02]  /*ffa0*/  IMAD R0, R3, 0x80, R0 ;  /* 0x0000008003007824 */ /* 0x001fe400078e0200 */
[----:B-1----:R-:W-:-:S03]  /*ffb0*/  IMAD R3, R6, UR4, RZ ;  /* 0x0000000406037c24 */ /* 0x002fc6000f8e02ff */
[----:B------:R-:W-:-:S04]  /*ffc0*/  IADD3 R0, R0, -0x80, RZ ;  /* 0xffffff8000007810 */ /* 0x000fc80007ffe0ff */
[----:B------:R-:W-:-:S13]  /*ffd0*/  ISETP.GE.AND P0, PT, R0, R3, PT ;  /* 0x000000030000720c */ /* 0x000fda0003f06270 */
[----:B------:R-:W-:Y:S05]  /*ffe0*/  @P0 BRA `(.L_x_991) ;  /* 0x0000004000580947 */ /* 0x000fea0003800000 */
[----:B------:R-:W2:Y:S01]  /*fff0*/  LDL R4, [R1] ;  /* 0x0000000001047983 */ /* 0x000ea20000100800 */
[----:B------:R-:W-:Y:S01]  /*10000*/  ISETP.NE.AND P0, PT, R6, 0x1, PT ;  /* 0x000000010600780c */ /* 0x000fe20003f05270 */
[----:B------:R-:W-:Y:S01]  /*10010*/  S2UR UR7, SR_CTAID.Z ;  /* 0x00000000000779c3 */ /* 0x000fe20000002700 */
[----:B------:R-:W-:Y:S01]  /*10020*/  ULDC.64 UR8, c[0x0][0xbd0] ;  /* 0x0002f40000087ab9 */ /* 0x000fe20000000a00 */
[----:B------:R-:W-:-:S06]  /*10030*/  IMAD.MOV.U32 R5, RZ, RZ, R0 ;  /* 0x000000ffff057224 */ /* 0x000fcc00078e0000 */
[----:B------:R-:W0:Y:S08]  /*10040*/  LDC.64 R10, c[0x0][0xbd8] ;  /* 0x0002f600ff0a7b82 */ /* 0x000e300000000a00 */
[----:B------:R-:W1:Y:S08]  /*10050*/  @P0 LDC R7, c[0x0][0xbec] ;  /* 0x0002fb00ff070b82 */ /* 0x000e700000000800 */
[----:B------:R-:W3:Y:S08]  /*10060*/  @P0 LDC R9, c[0x0][0xbf0] ;  /* 0x0002fc00ff090b82 */ /* 0x000ef00000000800 */
[----:B------:R-:W4:Y:S08]  /*10070*/  S2UR UR10, SR_CTAID.Y ;  /* 0x00000000000a79c3 */ /* 0x000f300000002600 */
[----:B------:R-:W4:Y:S01]  /*10080*/  LDC R8, c[0x0][0xc50] ;  /* 0x00031400ff087b82 */ /* 0x000f220000000800 */
[----:B--2---:R-:W-:Y:S01]  /*10090*/  R2UR UR11, R4 ;  /* 0x00000000040b72ca */ /* 0x004fe200000e0000 */
[----:B-1----:R-:W-:-:S05]  /*100a0*/  @P0 IMAD.HI.U32 R4, R0, R7, RZ ;  /* 0x0000000700040227 */ /* 0x002fca00078e00ff */
[----:B---3--:R-:W-:-:S07]  /*100b0*/  @P0 SHF.R.U32.HI R5, RZ, R9, R4 ;  /* 0x00000009ff050219 */ /* 0x008fce0000011604 */
[----:B------:R-:W-:Y:S02]  /*100c0*/  USHF.R.S32.HI UR6, URZ, 0x1f, UR11 ;  /* 0x0000001f3f067899 */ /* 0x000fe4000801140b */
[----:B------:R-:W-:Y:S01]  /*100d0*/  IMAD R7, RZ, RZ, -UR11 ;  /* 0x8000000bff077e24 */ /* 0x000fe2000f8e02ff */
[----:B------:R-:W-:Y:S02]  /*100e0*/  UIMAD.WIDE.U32 UR4, UR11, UR8, URZ ;  /* 0x000000080b0472a5 */ /* 0x000fe4000f8e003f */
[----:B------:R-:W-:Y:S01]  /*100f0*/  UIMAD UR6, UR6, UR8, URZ ;  /* 0x00000008060672a4 */ /* 0x000fe2000f8e023f */
[----:B----4-:R-:W-:Y:S01]  /*10100*/  IMAD R9, R8, R7, UR10 ;  /* 0x0000000a08097e24 */ /* 0x010fe2000f8e0207 */
[----:B------:R-:W-:Y:S01]  /*10110*/  USHF.R.S32.HI UR8, URZ, 0x1f, UR7 ;  /* 0x0000001f3f087899 */ /* 0x000fe20008011407 */
[----:B------:R-:W-:Y:S01]  /*10120*/  IADD3 R7, -R5, RZ, RZ ;  /* 0x000000ff05077210 */ /* 0x000fe20007ffe1ff */
[----:B------:R-:W-:Y:S01]  /*10130*/  UIMAD UR6, UR11, UR9, UR6 ;  /* 0x000000090b0672a4 */ /* 0x000fe2000f8e0206 */
[----:B------:R-:W-:Y:S01]  /*10140*/  MOV R3, UR5 ;  /* 0x0000000500037c02 */ /* 0x000fe20008000f00 */
[----:B------:R-:W-:Y:S01]  /*10150*/  IMAD.U32 R2, RZ, RZ, UR4 ;  /* 0x00000004ff027e24 */ /* 0x000fe2000f8e00ff */
[----:B------:R-:W-:Y:S01]  /*10160*/  SHF.R.S32.HI R4, RZ, 0x1f, R9 ;  /* 0x0000001fff047819 */ /* 0x000fe20000011409 */
[----:B------:R-:W-:Y:S01]  /*10170*/  UIADD3 UR6, UR5, UR6, URZ ;  /* 0x0000000605067290 */ /* 0x000fe2000fffe03f */
[----:B0-----:R-:W-:-:S02]  /*10180*/  IMAD R12, R10, UR8, RZ ;  /* 0x000000080a0c7c24 */ /* 0x001fc4000f8e02ff */
[----:B------:R-:W-:Y:S01]  /*10190*/  ULDC.64 UR4, c[0x0][0xbe0] ;  /* 0x0002f80000047ab9 */ /* 0x000fe20000000a00 */
[----:B------:R-:W-:Y:S02]  /*101a0*/  IMAD R7, R6, R7, R0 ;  /* 0x0000000706077224 */ /* 0x000fe400078e0200 */
[----:B------:R-:W-:Y:S02]  /*101b0*/  IMAD.U32 R3, RZ, RZ, UR6 ;  /* 0x00000006ff037e24 */ /* 0x000fe4000f8e00ff */
[----:B------:R-:W-:Y:S01]  /*101c0*/  IMAD R11, R11, UR7, R12 ;  /* 0x000000070b0b7c24 */ /* 0x000fe2000f8e020c */
[----:B------:R-:W-:Y:S01]  /*101d0*/  SHF.R.S32.HI R0, RZ, 0x1f, R7 ;  /* 0x0000001fff007819 */ /* 0x000fe20000011407 */
[----:B------:R-:W-:-:S04]  /*101e0*/  IMAD.WIDE.U32 R2, R10, UR7, R2 ;  /* 0x000000070a027c25 */ /* 0x000fc8000f8e0002 */
[----:B------:R-:W-:Y:S02]  /*101f0*/  IMAD.IADD R3, R11, 0x1, R3 ;  /* 0x000000010b037824 */ /* 0x000fe400078e0203 */
[----:B------:R-:W-:Y:S02]  /*10200*/  IMAD R4, R4, UR4, RZ ;  /* 0x0000000404047c24 */ /* 0x000fe4000f8e02ff */
[----:B------:R-:W-:-:S04]  /*10210*/  IMAD.WIDE.U32 R2, R9, UR4, R2 ;  /* 0x0000000409027c25 */ /* 0x000fc8000f8e0002 */
[----:B------:R-:W-:Y:S01]  /*10220*/  IMAD R4, R9, UR5, R4 ;  /* 0x0000000509047c24 */ /* 0x000fe2000f8e0204 */
[----:B------:R-:W-:Y:S01]  /*10230*/  SHF.R.S32.HI R9, RZ, 0x1f, R5 ;  /* 0x0000001fff097819 */ /* 0x000fe20000011405 */
[----:B------:R-:W-:Y:S01]  /*10240*/  ULDC.64 UR4, c[0x0][0xbc8] ;  /* 0x0002f20000047ab9 */ /* 0x000fe20000000a00 */
[----:B------:R-:W-:Y:S01]  /*10250*/  IADD3 R2, P0, R5, R2, RZ ;  /* 0x0000000205027210 */ /* 0x000fe20007f1e0ff */
[----:B------:R-:W-:-:S03]  /*10260*/  IMAD R0, R0, UR4, RZ ;  /* 0x0000000400007c24 */ /* 0x000fc6000f8e02ff */
[----:B------:R-:W-:Y:S01]  /*10270*/  IADD3.X R3, R9, R3, R4, P0, !PT ;  /* 0x0000000309037210 */ /* 0x000fe200007fe404 */
[C---:B------:R-:W-:Y:S02]  /*10280*/  IMAD R5, R7.reuse, UR5, R0 ;  /* 0x0000000507057c24 */ /* 0x040fe4000f8e0200 */
[----:B------:R-:W-:Y:S01]  /*10290*/  IMAD.WIDE.U32 R2, R7, UR4, R2 ;  /* 0x0000000407027c25 */ /* 0x000fe2000f8e0002 */
[----:B------:R-:W-:-:S03]  /*102a0*/  ULDC.64 UR4, c[0x0][0xba8] ;  /* 0x0002ea0000047ab9 */ /* 0x000fc60000000a00 */
[----:B------:R-:W-:Y:S01]  /*102b0*/  IMAD.IADD R3, R3, 0x1, R5 ;  /* 0x0000000103037824 */ /* 0x000fe200078e0205 */
[----:B------:R-:W-:-:S04]  /*102c0*/  LEA R4, P0, R2, UR4, 0x2 ;  /* 0x0000000402047c11 */ /* 0x000fc8000f8010ff */
[----:B------:R-:W-:Y:S02]  /*102d0*/  LEA.HI.X R5, R2, UR5, R3, 0x2, P0 ;  /* 0x0000000502057c11 */ /* 0x000fe400080f1403 */
[----:B------:R-:W-:-:S05]  /*102e0*/  MOV R3, 0xff800000 ;  /* 0xff80000000037802 */ /* 0x000fca0000000f00 */
[----:B------:R0:W-:Y:S01]  /*102f0*/  STG.E desc[UR60][R4.64], R3 ;  /* 0x0000000304007986 */ /* 0x0001e2000c10193c */
[----:B------:R-:W-:Y:S05]  /*10300*/  BRA `(.L_x_991) ;  /* 0x0000003c00907947 */ /* 0x000fea0003800000 */
.L_x_989:
        /* <DEDUP_REMOVED lines=18> */
.L_x_1081:
[----:B------:R-:W-:Y:S01]  /*10430*/  ULDC UR7, c[0x0][0xc50] ;  /* 0x0003140000077ab9 */ /* 0x000fe20000000800 */
[----:B------:R-:W-:Y:S01]  /*10440*/  UMOV UR39, UR6 ;  /* 0x0000000600277c82 */ /* 0x000fe20008000000 */
[----:B------:R-:W-:-:S11]  /*10450*/  UISETP.NE.AND UP0, UPT, UR7, 0x1, UPT ;  /* 0x000000010700788c */ /* 0x000fd6000bf05270 */
[----:B------:R-:W-:Y:S01]  /*10460*/  @UP0 ULDC UR4, c[0x0][0xc54] ;  /* 0x0003150000040ab9 */ /* 0x000fe20000000800 */
[----:B------:R-:W-:Y:S01]  /*10470*/  @UP0 ULDC UR8, c[0x0][0xc58] ;  /* 0x0003160000080ab9 */ /* 0x000fe20000000800 */
[----:B------:R-:W-:-:S04]  /*10480*/  UIMAD.WIDE.U32 UR4, UR6, UR4, URZ ;  /* 0x00000004060472a5 */ /* 0x000fc8000f8e003f */
[----:B------:R-:W-:-:S12]  /*10490*/  @UP0 USHF.R.U32.HI UR39, URZ, UR8, UR5 ;  /* 0x000000083f270299 */ /* 0x000fd80008011605 */
.L_x_1082:
[----:B------:R-:W-:Y:S01]  /*104a0*/  ISETP.GE.AND P0, PT, R23, RZ, PT ;  /* 0x000000ff1700720c */ /* 0x000fe20003f06270 */
[----:B------:R-:W-:Y:S01]  /*104b0*/  UIADD3 UR44, -UR39, URZ, URZ ;  /* 0x0000003f272c7290 */ /* 0x000fe2000fffe13f */
[----:B------:R-:W-:Y:S01]  /*104c0*/  IMAD.MOV.U32 R0, RZ, RZ, 0x1 ;  /* 0x00000001ff007424 */ /* 0x000fe200078e00ff */
[----:B------:R-:W-:Y:S01]  /*104d0*/  MOV R6, 0x1 ;  /* 0x0000000100067802 */ /* 0x000fe20000000f00 */
[----:B------:R-:W-:Y:S01]  /*104e0*/  IMAD.MOV.U32 R2, RZ, RZ, RZ ;  /* 0x000000ffff027224 */ /* 0x000fe200078e00ff */
[----:B------:R-:W-:-:S08]  /*104f0*/  UIMAD UR44, UR7, UR44, UR6 ;  /* 0x0000002c072c72a4 */ /* 0x000fd0000f8e0206 */
[----:B------:R-:W-:Y:S05]  /*10500*/  @!P0 BRA `(.L_x_1083) ;  /* 0x0000003800488947 */ /* 0x000fea0003800000 */
[----:B------:R-:W0:Y:S01]  /*10510*/  LDC.64 R2, c[0x0][0xa28] ;  /* 0x00028a00ff027b82 */ /* 0x000e220000000a00 */
[----:B------:R-:W-:Y:S01]  /*10520*/  IMAD.MOV.U32 R22, RZ, RZ, RZ ;  /* 0x000000ffff167224 */ /* 0x000fe200078e00ff */
[----:B------:R-:W-:Y:S01]  /*10530*/  ULDC.64 UR4, c[0x0][0x418] ;  /* 0x0001060000047ab9 */ /* 0x000fe20000000a00 */
[----:B------:R-:W-:Y:S01]  /*10540*/  ULDC UR6, c[0x0][0x448] ;  /* 0x0001120000067ab9 */ /* 0x000fe20000000800 */
[----:B------:R-:W-:Y:S01]  /*10550*/  ULDC UR10, c[0x0][0x2f0] ;  /* 0x0000bc00000a7ab9 */ /* 0x000fe20000000800 */
[----:B------:R-:W-:Y:S01]  /*10560*/  ULDC UR11, c[0x0][0x288] ;  /* 0x0000a200000b7ab9 */ /* 0x000fe20000000800 */
[----:B0-----:R-:W-:-:S04]  /*10570*/  ISETP.NE.U32.AND P0, PT, R2, RZ, PT ;  /* 0x000000ff0200720c */ /* 0x001fc80003f05070 */
[----:B------:R-:W-:-:S13]  /*10580*/  ISETP.NE.AND.EX P0, PT, R3, RZ, PT, P0 ;  /* 0x000000ff0300720c */ /* 0x000fda0003f05300 */
[----:B------:R-:W0:Y:S02]  /*10590*/  @P0 LDC.64 R2, c[0x0][0xa28] ;  /* 0x00028a00ff020b82 */ /* 0x000e240000000a00 */
[----:B0-----:R-:W-:-:S05]  /*105a0*/  @P0 IMAD.WIDE R2, R23, 0x4, R2 ;  /* 0x0000000417020825 */ /* 0x001fca00078e0202 */
[----:B------:R0:W5:Y:S01]  /*105b0*/  @P0 LDG.E R22, desc[UR60][R2.64] ;  /* 0x0000003c02160981 */ /* 0x000162000c1e1900 */
[----:B------:R-:W1:Y:S01]  /*105c0*/  S2UR UR40, SR_CTAID.X ;  /* 0x00000000002879c3 */ /* 0x000e620000002500 */
[----:B------:R-:W-:Y:S02]  /*105d0*/  UISETP.NE.U32.AND UP0, UPT, UR4, URZ, UPT ;  /* 0x0000003f0400728c */ /* 0x000fe4000bf05070 */
[----:B------:R-:W-:Y:S02]  /*105e0*/  UISETP.NE.AND UP1, UPT, UR6, 0x1, UPT ;  /* 0x000000010600788c */ /* 0x000fe4000bf25270 */
[----:B------:R-:W-:Y:S01]  /*105f0*/  UISETP.NE.AND.EX UP0, UPT, UR5, URZ, UPT, UP0 ;  /* 0x0000003f0500728c */ /* 0x000fe2000bf05300 */
[----:B------:R-:W-:Y:S02]  /*10600*/  ULDC UR6, c[0x0][0x424] ;  /* 0x0001090000067ab9 */ /* 0x000fe40000000800 */
[----:B------:R-:W-:Y:S01]  /*10610*/  ULDC.64 UR4, c[0x0][0x9e0] ;  /* 0x0002780000047ab9 */ /* 0x000fe20000000a00 */
[----:B------:R-:W-:-:S02]  /*10620*/  USEL UR9, UR6, 0x1, UP0 ;  /* 0x0000000106097887 */ /* 0x000fc40008000000 */
[----:B------:R-:W-:Y:S02]  /*10630*/  UISETP.GE.AND UP0, UPT, UR5, 0x1, UPT ;  /* 0x000000010500788c */ /* 0x000fe4000bf06270 */
[----:B------:R-:W-:Y:S01]  /*10640*/  UIMAD UR47, UR9, UR10, URZ ;  /* 0x0000000a092f72a4 */ /* 0x000fe2000f8e023f */
[----:B------:R-:W-:Y:S01]  /*10650*/  @UP1 ULDC UR7, c[0x0][0x44c] ;  /* 0x0001130000071ab9 */ /* 0x000fe20000000800 */
[----:B------:R-:W-:Y:S02]  /*10660*/  UIMAD UR9, UR9, UR10, 0x3f ;  /* 0x0000003f090974a4 */ /* 0x000fe4000f8e020a */
[----:B------:R-:W-:Y:S01]  /*10670*/  PLOP3.LUT P1, PT, PT, PT, UP0, 0x80, 0x0 ;  /* 0x000000000000781c */ /* 0x000fe20003f2f008 */
[----:B------:R-:W-:Y:S01]  /*10680*/  @UP1 ULDC UR12, c[0x0][0x450] ;  /* 0x00011400000c1ab9 */ /* 0x000fe20000000800 */
[----:B------:R-:W-:Y:S02]  /*10690*/  UP2UR UR48, UPR, URZ, 0x2 ;  /* 0x000000023f307883 */ /* 0x000fe40008000000 */
[----:B-1----:R-:W-:-:S04]  /*106a0*/  USHF.L.U32 UR40, UR40, 0x7, URZ ;  /* 0x0000000728287899 */ /* 0x002fc8000800063f */
[----:B------:R-:W-:-:S04]  /*106b0*/  UIADD3 UR8, UR40, 0x7f, URZ ;  /* 0x0000007f28087890 */ /* 0x000fc8000fffe03f */
[----:B------:R-:W-:Y:S02]  /*106c0*/  UIMAD.WIDE.U32 UR6, UR8, UR7, URZ ;  /* 0x00000007080672a5 */ /* 0x000fe4000f8e003f */
[----:B------:R-:W-:Y:S02]  /*106d0*/  UIADD3 UR6, UR47, 0x1, -UR11 ;  /* 0x000000012f067890 */ /* 0x000fe4000fffe80b */
[----:B------:R-:W-:Y:S02]  /*106e0*/  @UP1 USHF.R.U32.HI UR8, URZ, UR12, UR7 ;  /* 0x0000000c3f081299 */ /* 0x000fe40008011607 */
[----:B------:R-:W-:Y:S02]  /*106f0*/  USHF.R.S32.HI UR7, URZ, 0x1f, UR9 ;  /* 0x0000001f3f077899 */ /* 0x000fe40008011409 */
[----:B------:R-:W-:Y:S02]  /*10700*/  UIADD3 UR6, UR6, UR8, URZ ;  /* 0x0000000806067290 */ /* 0x000fe4000fffe03f */
[----:B------:R-:W-:-:S02]  /*10710*/  ULEA.HI UR7, UR7, UR9, URZ, 0x6 ;  /* 0x0000000907077291 */ /* 0x000fc4000f8f303f */
[----:B------:R-:W-:Y:S02]  /*10720*/  UIADD3 UR4, UR6, UR4, URZ ;  /* 0x0000000406047290 */ /* 0x000fe4000fffe03f */
[----:B------:R-:W-:Y:S01]  /*10730*/  USHF.R.S32.HI UR41, URZ, 0x6, UR7 ;  /* 0x000000063f297899 */ /* 0x000fe20008011407 */
[----:B0-----:R-:W-:Y:S11]  /*10740*/  @!P1 BRA `(.L_x_1084) ;  /* 0x0000000000449947 */ /* 0x001ff60003800000 */
        /* <DEDUP_REMOVED lines=10> */
.L_x_1085:
[----:B------:R-:W-:-:S11]  /*107f0*/  UISETP.NE.AND UP0, UPT, UR5, 0x1, UPT ;  /* 0x000000010500788c */ /* 0x000fd6000bf05270 */
[----:B------:R-:W-:Y:S02]  /*10800*/  @UP0 ULDC.64 UR12, c[0x0][0x9e8] ;  /* 0x00027a00000c0ab9 */ /* 0x000fe40000000a00 */
[----:B------:R-:W-:-:S04]  /*10810*/  UIMAD.WIDE.U32 UR6, UR8, UR12, URZ ;  /* 0x0000000c080672a5 */ /* 0x000fc8000f8e003f */
[----:B------:R-:W-:-:S12]  /*10820*/  @UP0 USHF.R.U32.HI UR8, URZ, UR13, UR7 ;  /* 0x0000000d3f080299 */ /* 0x000fd80008011607 */
.L_x_1086:
[----:B------:R-:W-:-:S04]  /*10830*/  UIMAD UR8, UR8, UR5, UR5 ;  /* 0x00000005080872a4 */ /* 0x000fc8000f8e0205 */
[----:B------:R-:W-:-:S04]  /*10840*/  UISETP.LT.AND UP0, UPT, UR4, UR8, UPT ;  /* 0x000000080400728c */ /* 0x000fc8000bf01270 */
[----:B------:R-:W-:-:S12]  /*10850*/  USEL UR4, UR4, UR8, UP0 ;  /* 0x0000000804047287 */ /* 0x000fd80008000000 */
.L_x_1084:
[----:B------:R-:W-:Y:S02]  /*10860*/  UISETP.NE.AND UP0, UPT, UR48, URZ, UPT ;  /* 0x0000003f3000728c */ /* 0x000fe4000bf05270 */
[----:B------:R-:W-:-:S04]  /*10870*/  UIADD3 UR4, UR4, 0x3f, URZ ;  /* 0x0000003f04047890 */ /* 0x000fc8000fffe03f */
[----:B------:R-:W-:-:S04]  /*10880*/  USHF.R.S32.HI UR8, URZ, 0x1f, UR4 ;  /* 0x0000001f3f087899 */ /* 0x000fc80008011404 */
[----:B------:R-:W-:Y:S01]  /*10890*/  ULEA.HI UR8, UR8, UR4, URZ, 0x6 ;  /* 0x0000000408087291 */ /* 0x000fe2000f8f303f */
[----:B------:R-:W-:Y:S01]  /*108a0*/  @UP0 ULDC UR6, c[0x0][0x44c] ;  /* 0x0001130000060ab9 */ /* 0x000fe20000000800 */
[----:B------:R-:W-:Y:S01]  /*108b0*/  @UP0 ULDC UR9, c[0x0][0x450] ;  /* 0x0001140000090ab9 */ /* 0x000fe20000000800 */
[----:B------:R-:W-:Y:S02]  /*108c0*/  UIMAD.WIDE.U32 UR6, UR40, UR6, URZ ;  /* 0x00000006280672a5 */ /* 0x000fe4000f8e003f */
[----:B------:R-:W-:Y:S01]  /*108d0*/  UMOV UR4, UR40 ;  /* 0x0000002800047c82 */ /* 0x000fe20008000000 */
[----:B------:R-:W-:Y:S02]  /*108e0*/  USHF.R.S32.HI UR42, URZ, 0x6, UR8 ;  /* 0x000000063f2a7899 */ /* 0x000fe40008011408 */
[----:B------:R-:W-:Y:S02]  /*108f0*/  @UP0 USHF.R.U32.HI UR4, URZ, UR9, UR7 ;  /* 0x000000093f040299 */ /* 0x000fe40008011607 */
[----:B------:R-:W-:-:S02]  /*10900*/  UISETP.LT.AND UP0, UPT, UR41, UR42, UPT ;  /* 0x0000002a2900728c */ /* 0x000fc4000bf01270 */
[----:B------:R-:W-:Y:S01]  /*10910*/  UIADD3 UR4, UR4, -UR11, UR47 ;  /* 0x8000000b04047290 */ /* 0x000fe2000fffe02f */
[----:B------:R-:W-:Y:S01]  /*10920*/  ULDC UR8, c[0x0][0x9dc] ;  /* 0x0002770000087ab9 */ /* 0x000fe20000000800 */
[----:B------:R-:W-:Y:S02]  /*10930*/  USEL UR12, UR41, UR42, UP0 ;  /* 0x0000002a290c7287 */ /* 0x000fe40008000000 */
[----:B------:R-:W-:Y:S01]  /*10940*/  UIADD3 UR8, UR4, -UR8, URZ ;  /* 0x8000000804087290 */ /* 0x000fe2000fffe03f */
[----:B------:R-:W-:Y:S11]  /*10950*/  @!P1 BRA `(.L_x_1087) ;  /* 0x0000000000449947 */ /* 0x000ff60003800000 */
        /* <DEDUP_REMOVED lines=10> */
.L_x_1088:
[----:B------:R-:W-:-:S11]  /*10a00*/  UISETP.NE.AND UP0, UPT, UR5, 0x1, UPT ;  /* 0x000000010500788c */ /* 0x000fd6000bf05270 */
[----:B------:R-:W-:Y:S02]  /*10a10*/  @UP0 ULDC.64 UR10, c[0x0][0x9e8] ;  /* 0x00027a00000a0ab9 */ /* 0x000fe40000000a00 */
[----:B------:R-:W-:-:S04]  /*10a20*/  UIMAD.WIDE.U32 UR6, UR4, UR10, URZ ;  /* 0x0000000a040672a5 */ /* 0x000fc8000f8e003f */
[----:B------:R-:W-:-:S12]  /*10a30*/  @UP0 USHF.R.U32.HI UR4, URZ, UR11, UR7 ;  /* 0x0000000b3f040299 */ /* 0x000fd80008011607 */
.L_x_1089:
[----:B------:R-:W-:-:S04]  /*10a40*/  UIMAD UR4, UR4, UR5, URZ ;  /* 0x00000005040472a4 */ /* 0x000fc8000f8e023f */
[----:B------:R-:W-:-:S04]  /*10a50*/  UISETP.LT.AND UP0, UPT, UR8, UR4, UPT ;  /* 0x000000040800728c */ /* 0x000fc8000bf01270 */
[----:B------:R-:W-:-:S12]  /*10a60*/  USEL UR8, UR8, UR4, !UP0 ;  /* 0x0000000408087287 */ /* 0x000fd8000c000000 */
.L_x_1087:
[----:B------:R-:W-:Y:S02]  /*10a70*/  USHF.R.S32.HI UR4, URZ, 0x1f, UR8 ;  /* 0x0000001f3f047899 */ /* 0x000fe40008011408 */
[----:B------:R-:W-:Y:S02]  /*10a80*/  USHF.R.U32.HI UR9, URZ, 0x10, UR44 ;  /* 0x000000103f097899 */ /* 0x000fe4000801162c */
[----:B------:R-:W-:Y:S02]  /*10a90*/  ULEA.HI UR4, UR4, UR8, URZ, 0x6 ;  /* 0x0000000804047291 */ /* 0x000fe4000f8f303f */
[----:B------:R-:W-:Y:S02]  /*10aa0*/  ULOP3.LUT UR44, UR44, 0xffff, URZ, 0xc0, !UPT ;  /* 0x0000ffff2c2c7892 */ /* 0x000fe4000f8ec03f */
[----:B------:R-:W-:Y:S01]  /*10ab0*/  USHF.R.S32.HI UR4, URZ, 0x6, UR4 ;  /* 0x000000063f047899 */ /* 0x000fe20008011404 */
[----:B------:R-:W-:-:S03]  /*10ac0*/  UMOV UR38, URZ ;  /* 0x0000003f00267c82 */ /* 0x000fc60008000000 */
[----:B------:R-:W-:-:S04]  /*10ad0*/  UISETP.LT.AND UP0, UPT, URZ, UR4, UPT ;  /* 0x000000043f00728c */ /* 0x000fc8000bf01270 */
[----:B------:R-:W-:Y:S02]  /*10ae0*/  USEL UR43, URZ, UR4, !UP0 ;  /* 0x000000043f2b7287 */ /* 0x000fe4000c000000 */
[----:B------:R-:W-:Y:S02]  /*10af0*/  UISETP.NE.AND UP0, UPT, UR9, URZ, UPT ;  /* 0x0000003f0900728c */ /* 0x000fe4000bf05270 */
[----:B------:R-:W-:-:S06]  /*10b00*/  UISETP.GT.AND UP1, UPT, UR12, UR43, UPT ;  /* 0x0000002b0c00728c */ /* 0x000fcc000bf24270 */
[----:B------:R-:W-:-:S03]  /*10b10*/  PLOP3.LUT P0, PT, PT, PT, UP1, 0x80, 0x0 ;  /* 0x000000000000781c */ /* 0x000fc60003f0f018 */
[----:B------:R-:W-:-:S10]  /*10b20*/  @!UP0 ULDC UR9, c[0x0][0x9f0] ;  /* 0x00027c0000098ab9 */ /* 0x000fd40000000800 */
[----:B------:R-:W-:Y:S05]  /*10b30*/  @!P0 BRA `(.L_x_1090) ;  /* 0x00000000007c8947 */ /* 0x000fea0003800000 */
[----:B------:R-:W-:Y:S01]  /*10b40*/  IABS R0, UR9 ;  /* 0x0000000900007c13 */ /* 0x000fe20008000000 */
[----:B------:R-:W-:Y:S02]  /*10b50*/  UIADD3 UR4, UR9, -0x1, UR12 ;  /* 0xffffffff09047890 */ /* 0x000fe4000fffe00c */
[----:B------:R-:W-:Y:S02]  /*10b60*/  IABS R4, UR9 ;  /* 0x0000000900047c13 */ /* 0x000fe40008000000 */
[----:B------:R-:W-:Y:S01]  /*10b70*/  R2UR UR10, R0 ;  /* 0x00000000000a72ca */ /* 0x000fe200000e0000 */
[----:B------:R-:W-:-:S03]  /*10b80*/  UIADD3 UR6, -UR43, UR4, URZ ;  /* 0x000000042b067290 */ /* 0x000fc6000fffe13f */
[----:B------:R-:W-:-:S03]  /*10b90*/  UMOV UR4, URZ ;  /* 0x0000003f00047c82 */ /* 0x000fc60008000000 */
[----:B------:R-:W-:Y:S01]  /*10ba0*/  IABS R3, UR6 ;  /* 0x0000000600037c13 */ /* 0x000fe20008000000 */
[----:B------:R-:W-:-:S03]  /*10bb0*/  ULOP3.LUT UR6, UR6, UR9, URZ, 0x3c, !UPT ;  /* 0x0000000906067292 */ /* 0x000fc6000f8e3c3f */
[----:B------:R-:W-:Y:S02]  /*10bc0*/  R2UR UR8, R3 ;  /* 0x00000000030872ca */ /* 0x000fe400000e0000 */
[----:B------:R-:W0:Y:S08]  /*10bd0*/  I2F.RP R0, UR10 ;  /* 0x0000000a00007d06 */ /* 0x000e300008209400 */
[----:B0-----:R-:W0:Y:S02]  /*10be0*/  MUFU.RCP R0, R0 ;  /* 0x0000000000007308 */ /* 0x001e240000001000 */
        /* <DEDUP_REMOVED lines=20> */
.L_x_1090:
[----:B------:R-:W-:Y:S02]  /*10d30*/  UIMAD UR49, UR44, UR38, UR43 ;  /* 0x000000262c3172a4 */ /* 0x000fe4000f8e022b */
[----:B------:R-:W-:Y:S01]  /*10d40*/  IMAD.U32 R0, RZ, RZ, UR38 ;  /* 0x00000026ff007e24 */ /* 0x000fe2000f8e00ff */
[----:B------:R-:W-:Y:S01]  /*10d50*/  MOV R2, RZ ;  /* 0x000000ff00027202 */ /* 0x000fe20000000f00 */
[----:B------:R-:W-:Y:S02]  /*10d60*/  IMAD.MOV.U32 R6, RZ, RZ, 0x1 ;  /* 0x00000001ff067424 */ /* 0x000fe400078e00ff */
[----:B------:R-:W-:-:S05]  /*10d70*/  IMAD.U32 R19, RZ, RZ, UR49 ;  /* 0x00000031ff137e24 */ /* 0x000fca000f8e00ff */
[----:B------:R-:W-:Y:S01]  /*10d80*/  VIADDMNMX R19, R19, R0, UR12, PT ;  /* 0x0000000c13137e46 */ /* 0x000fe2000b800100 */
[----:B------:R-:W-:-:S03]  /*10d90*/  IMAD.MOV.U32 R0, RZ, RZ, 0x1 ;  /* 0x00000001ff007424 */ /* 0x000fc600078e00ff */
[----:B------:R-:W-:-:S13]  /*10da0*/  ISETP.GT.AND P0, PT, R19, UR49, PT ;  /* 0x0000003113007c0c */ /* 0x000fda000bf04270 */
        /* <DEDUP_REMOVED lines=11> */
[----:B------:R-:W-:Y:S01]  /*10e60*/  MOV R4, UR4 ;  /* 0x0000000400047c02 */ /* 0x000fe20008000f00 */
[----:B------:R-:W-:Y:S01]  /*10e70*/  IMAD.U32 R5, RZ, RZ, UR5 ;  /* 0x00000005ff057e24 */ /* 0x000fe2000f8e00ff */
[----:B------:R-:W-:Y:S01]  /*10e80*/  ULDC.64 UR4, c[0x4][0xc0] ;  /* 0x0100300000047ab9 */ /* 0x000fe20000000a00 */
[----:B------:R-:W0:Y:S01]  /*10e90*/  LDC.64 R2, c[0x4][R2] ;  /* 0x0100000002027b82 */ /* 0x000e220000000a00 */
[----:B------:R-:W-:Y:S01]  /*10ea0*/  IMAD.U32 R6, RZ, RZ, UR6 ;  /* 0x00000006ff067e24 */ /* 0x000fe2000f8e00ff */
[----:B------:R-:W-:Y:S01]  /*10eb0*/  MOV R7, UR7 ;  /* 0x0000000700077c02 */ /* 0x000fe20008000f00 */
[----:B------:R-:W-:Y:S01]  /*10ec0*/  IMAD.U32 R10, RZ, RZ, UR4 ;  /* 0x00000004ff0a7e24 */ /* 0x000fe2000f8e00ff */
[----:B------:R-:W-:Y:S01]  /*10ed0*/  MOV R8, 0x70 ;  /* 0x0000007000087802 */ /* 0x000fe20000000f00 */
[----:B------:R-:W-:-:S02]  /*10ee0*/  IMAD.U32 R11, RZ, RZ, UR5 ;  /* 0x00000005ff0b7e24 */ /* 0x000fc4000f8e00ff */
[----:B------:R-:W-:Y:S02]  /*10ef0*/  IMAD.MOV.U32 R12, RZ, RZ, 0x1 ;  /* 0x00000001ff0c7424 */ /* 0x000fe400078e00ff */
[----:B------:R-:W-:-:S07]  /*10f00*/  IMAD.MOV.U32 R13, RZ, RZ, RZ ;  /* 0x000000ffff0d7224 */ /* 0x000fce00078e00ff */
[----:B------:R-:W-:-:S07]  /*10f10*/  LEPC R20, `(.L_x_1091) ;  /* 0x000000001014794e */ /* 0x000fce0000000000 */
[----:B0----5:R-:W-:Y:S05]  /*10f20*/  CALL.ABS.NOINC R2 ;  /* 0x0000000002007343 */ /* 0x021fea0003c00000 */
.L_x_1091:
        /* <DEDUP_REMOVED lines=8> */
[----:B------:R0:W1:Y:S01]  /*10fb0*/  LDC.64 R2, c[0x4][R16] ;  /* 0x0100000010027b82 */ /* 0x0000620000000a00 */
[----:B------:R-:W-:Y:S01]  /*10fc0*/  IMAD.U32 R5, RZ, RZ, UR5 ;  /* 0x00000005ff057e24 */ /* 0x000fe2000f8e00ff */
[----:B------:R-:W-:Y:S01]  /*10fd0*/  ULDC.64 UR4, c[0x4][0xc8] ;  /* 0x0100320000047ab9 */ /* 0x000fe20000000a00 */
[----:B------:R-:W-:Y:S01]  /*10fe0*/  IMAD.U32 R6, RZ, RZ, UR6 ;  /* 0x00000006ff067e24 */ /* 0x000fe2000f8e00ff */
[----:B------:R-:W-:Y:S01]  /*10ff0*/  MOV R7, UR7 ;  /* 0x0000000700077c02 */ /* 0x000fe20008000f00 */
[----:B------:R-:W-:Y:S01]  /*11000*/  IMAD.U32 R10, RZ, RZ, UR4 ;  /* 0x00000004ff0a7e24 */ /* 0x000fe2000f8e00ff */
[----:B------:R-:W-:Y:S01]  /*11010*/  MOV R8, 0x70 ;  /* 0x0000007000087802 */ /* 0x000fe20000000f00 */
[----:B------:R-:W-:-:S02]  /*11020*/  IMAD.U32 R11, RZ, RZ, UR5 ;  /* 0x00000005ff0b7e24 */ /* 0x000fc4000f8e00ff */
[----:B------:R-:W-:Y:S02]  /*11030*/  IMAD.MOV.U32 R12, RZ, RZ, 0x1 ;  /* 0x00000001ff0c7424 */ /* 0x000fe400078e00ff */
[----:B0-----:R-:W-:-:S07]  /*11040*/  IMAD.MOV.U32 R13, RZ, RZ, RZ ;  /* 0x000000ffff0d7224 */ /* 0x001fce00078e00ff */
[----:B------:R-:W-:-:S07]  /*11050*/  LEPC R20, `(.L_x_1093) ;  /* 0x000000001014794e */ /* 0x000fce0000000000 */
[----:B-1---5:R-:W-:Y:S05]  /*11060*/  CALL.ABS.NOINC R2 ;  /* 0x0000000002007343 */ /* 0x022fea0003c00000 */
.L_x_1093:
[----:B------:R0:W1:Y:S01]  /*11070*/  LDC.64 R2, c[0x4][R16] ;  /* 0x0100000010027b82 */ /* 0x0000620000000a00 */
[----:B------:R-:W-:Y:S01]  /*11080*/  ULDC.64 UR4, c[0x4][0x138] ;  /* 0x01004e0000047ab9 */ /* 0x000fe20000000a00 */
[----:B------:R-:W-:Y:S01]  /*11090*/  ULDC.64 UR6, c[0x4][0x140] ;  /* 0x0100500000067ab9 */ /* 0x000fe20000000a00 */
[----:B------:R-:W-:Y:S01]  /*110a0*/  MOV R4, UR4 ;  /* 0x0000000400047c02 */ /* 0x000fe20008000f00 */
        /* <DEDUP_REMOVED lines=10> */
[----:B-1----:R-:W-:Y:S05]  /*11150*/  CALL.ABS.NOINC R2 ;  /* 0x0000000002007343 */ /* 0x002fea0003c00000 */
.L_x_1092:
[----:B------:R-:W0:Y:S01]  /*11160*/  LDC.64 R2, c[0x0][0x9f8] ;  /* 0x00027e00ff027b82 */ /* 0x000e220000000a00 */
[----:B------:R-:W-:-:S07]  /*11170*/  MOV R33, R23 ;  /* 0x0000001700217202 */ /* 0x000fce0000000f00 */
[----:B------:R-:W1:Y:S01]  /*11180*/  LDC R17, c[0x0][0x430] ;  /* 0x00010c00ff117b82 */ /* 0x000e620000000800 */
[C---:B------:R-:W-:Y:S01]  /*11190*/  IMAD.SHL.U32 R24, R26.reuse, 0x10, RZ ;  /* 0x000000101a187824 */ /* 0x040fe200078e00ff */
[----:B------:R-:W-:Y:S01]  /*111a0*/  LOP3.LUT R8, R26, 0x7f, RZ, 0xc0, !PT ;  /* 0x0000007f1a087812 */ /* 0x000fe200078ec0ff */
[----:B------:R-:W-:Y:S01]  /*111b0*/  VIADD R0, R19, 0xffffffff ;  /* 0xffffffff13007836 */ /* 0x000fe20000000000 */
[----:B------:R-:W-:Y:S01]  /*111c0*/  LOP3.LUT R16, R16, 0xffffffbf, RZ, 0xc0, !PT ;  /* 0xffffffbf10107812 */ /* 0x000fe200078ec0ff */
[----:B------:R-:W-:Y:S01]  /*111d0*/  ULDC UR4, c[0x0][0x2f4] ;  /* 0x0000bd0000047ab9 */ /* 0x000fe20000000800 */
[----:B0-----:R-:W-:-:S04]  /*111e0*/  ISETP.NE.U32.AND P0, PT, R2, RZ, PT ;  /* 0x000000ff0200720c */ /* 0x001fc80003f05070 */
[----:B------:R-:W-:-:S13]  /*111f0*/  ISETP.NE.AND.EX P0, PT, R3, RZ, PT, P0 ;  /* 0x000000ff0300720c */ /* 0x000fda0003f05300 */
[----:B------:R-:W0:Y:S02]  /*11200*/  @P0 LDC.64 R2, c[0x0][0x9f8] ;  /* 0x00027e00ff020b82 */ /* 0x000e240000000a00 */
[----:B0-----:R-:W-:-:S05]  /*11210*/  @P0 IMAD.WIDE R2, R23, 0x4, R2 ;  /* 0x0000000417020825 */ /* 0x001fca00078e0202 */
[----:B------:R0:W2:Y:S01]  /*11220*/  @P0 LDG.E R33, desc[UR60][R2.64] ;  /* 0x0000003c02210981 */ /* 0x0000a2000c1e1900 */
[----:B------:R-:W-:Y:S02]  /*11230*/  LOP3.LUT R24, R24, 0x70, RZ, 0xc0, !PT ;  /* 0x0000007018187812 */ /* 0x000fe400078ec0ff */
[----:B------:R-:W-:Y:S02]  /*11240*/  SHF.R.U32.HI R4, RZ, 0x3, R8 ;  /* 0x00000003ff047819 */ /* 0x000fe40000011608 */
[----:B-1----:R-:W-:Y:S02]  /*11250*/  ISETP.NE.AND P1, PT, R17, 0x1, PT ;  /* 0x000000011100780c */ /* 0x002fe40003f25270 */
[----:B------:R-:W-:-:S04]  /*11260*/  LOP3.LUT R37, R24, R4, RZ, 0xfc, !PT ;  /* 0x0000000418257212 */ /* 0x000fc800078efcff */
[----:B------:R-:W-:-:S04]  /*11270*/  LEA R7, R0, R37, 0x6 ;  /* 0x0000002500077211 */ /* 0x000fc800078e30ff */
[C---:B------:R-:W-:Y:S01]  /*11280*/  ISETP.GE.AND P0, PT, R7.reuse, UR47, PT ;  /* 0x0000002f07007c0c */ /* 0x040fe2000bf06270 */
[----:B-----5:R-:W-:Y:S02]  /*11290*/  IMAD.IADD R7, R7, 0x1, R22 ;  /* 0x0000000107077824 */ /* 0x020fe400078e0216 */
[----:B0-----:R-:W0:Y:S01]  /*112a0*/  @P1 LDC R2, c[0x0][0x434] ;  /* 0x00010d00ff021b82 */ /* 0x001e220000000800 */
[----:B------:R-:W-:Y:S01]  /*112b0*/  ISETP.GT.U32.OR P0, PT, R37, 0x3f, P0 ;  /* 0x0000003f2500780c */ /* 0x000fe20000704470 */
[----:B------:R-:W-:Y:S01]  /*112c0*/  IMAD.MOV.U32 R9, RZ, RZ, R7 ;  /* 0x000000ffff097224 */ /* 0x000fe200078e0007 */
[----:B------:R-:W-:-:S05]  /*112d0*/  @P1 LOP3.LUT R16, R16, 0x40, RZ, 0xfc, !PT ;  /* 0x0000004010101812 */ /* 0x000fca00078efcff */
[----:B------:R-:W1:Y:S08]  /*112e0*/  @P1 LDC R3, c[0x0][0x438] ;  /* 0x00010e00ff031b82 */ /* 0x000e700000000800 */
[----:B------:R-:W3:Y:S08]  /*112f0*/  @!P0 LDC.64 R10, c[0x0][0x428] ;  /* 0x00010a00ff0a8b82 */ /* 0x000ef00000000a00 */
[----:B------:R-:W4:Y:S01]  /*11300*/  @!P0 LDC.64 R4, c[0x0][0x418] ;  /* 0x00010600ff048b82 */ /* 0x000f220000000a00 */
[----:B0-----:R-:W-:-:S05]  /*11310*/  @P1 IMAD.HI.U32 R2, R7, R2, RZ ;  /* 0x0000000207021227 */ /* 0x001fca00078e00ff */
[----:B-1----:R-:W-:-:S04]  /*11320*/  @P1 SHF.R.U32.HI R9, RZ, R3, R2 ;  /* 0x00000003ff091219 */ /* 0x002fc80000011602 */
[----:B------:R-:W-:Y:S02]  /*11330*/  @!P0 SHF.R.S32.HI R3, RZ, 0x1f, R9 ;  /* 0x0000001fff038819 */ /* 0x000fe40000011409 */
[----:B------:R-:W-:Y:S01]  /*11340*/  LOP3.LUT R16, R16, 0xffffffef, RZ, 0xc0, !PT ;  /* 0xffffffef10107812 */ /* 0x000fe200078ec0ff */
[----:B------:R-:W-:Y:S01]  /*11350*/  UMOV UR5, 0xffffffff ;  /* 0xffffffff00057882 */ /* 0x000fe20000000000 */
[----:B--2---:R-:W-:-:S05]  /*11360*/  SHF.R.S32.HI R6, RZ, 0x1f, R33 ;  /* 0x0000001fff067819 */ /* 0x004fca0000011421 */
[----:B---3--:R-:W-:Y:S01]  /*11370*/  @!P0 IMAD R2, R6, R10, RZ ;  /* 0x0000000a06028224 */ /* 0x008fe200078e02ff */
[----:B------:R0:W-:Y:S03]  /*11380*/  STL [R1], R6 ;  /* 0x0000000601007387 */ /* 0x0001e60000100800 */
[----:B------:R-:W-:Y:S01]  /*11390*/  @!P0 IMAD R11, R33, R11, R2 ;  /* 0x0000000b210b8224 */ /* 0x000fe200078e0202 */
[----:B------:R-:W-:-:S05]  /*113a0*/  @!P0 MOV R2, R9 ;  /* 0x0000000900028202 */ /* 0x000fca0000000f00 */
[----:B------:R-:W-:-:S04]  /*113b0*/  @!P0 IMAD.WIDE.U32 R2, R33, R10, R2 ;  /* 0x0000000a21028225 */ /* 0x000fc800078e0002 */
[----:B------:R-:W-:Y:S01]  /*113c0*/  @!P0 IMAD.IADD R3, R3, 0x1, R11 ;  /* 0x0000000103038824 */ /* 0x000fe200078e020b */
[----:B----4-:R-:W-:Y:S01]  /*113d0*/  @!P0 LEA R4, P1, R2, R4, 0x2 ;  /* 0x0000000402048211 */ /* 0x010fe200078210ff */
[----:B0-----:R-:W-:-:S03]  /*113e0*/  IMAD.MOV.U32 R6, RZ, RZ, RZ ;  /* 0x000000ffff067224 */ /* 0x001fc600078e00ff */
[----:B------:R-:W-:-:S05]  /*113f0*/  @!P0 LEA.HI.X R5, R2, R5, R3, 0x2, P1 ;  /* 0x0000000502058211 */ /* 0x000fca00008f1403 */
[----:B------:R0:W5:Y:S02]  /*11400*/  @!P0 LDG.E R6, desc[UR60][R4.64] ;  /* 0x0000003c04068981 */ /* 0x000164000c1e1900 */
[----:B0-----:R-:W-:-:S04]  /*11410*/  SHF.L.U32 R4, R26, 0x3, RZ ;  /* 0x000000031a047819 */ /* 0x001fc800000006ff */
[----:B------:R-:W-:-:S04]  /*11420*/  LOP3.LUT R25, R4, 0x38, RZ, 0xc0, !PT ;  /* 0x0000003804197812 */ /* 0x000fc800078ec0ff */
[C---:B------:R-:W-:Y:S02]  /*11430*/  ISETP.GE.AND P0, PT, R25.reuse, UR4, PT ;  /* 0x0000000419007c0c */ /* 0x040fe4000bf06270 */
[C---:B------:R-:W-:Y:S02]  /*11440*/  LOP3.LUT R36, R25.reuse, 0x40, RZ, 0xfc, !PT ;  /* 0x0000004019247812 */ /* 0x040fe400078efcff */
[C---:B------:R-:W-:Y:S02]  /*11450*/  LOP3.LUT R35, R25.reuse, 0x80, RZ, 0xfc, !PT ;  /* 0x0000008019237812 */ /* 0x040fe400078efcff */
[----:B------:R-:W-:Y:S02]  /*11460*/  ISETP.GE.AND P2, PT, R36, UR4, PT ;  /* 0x0000000424007c0c */ /* 0x000fe4000bf46270 */
[----:B------:R-:W-:Y:S02]  /*11470*/  LOP3.LUT R34, R25, 0xc0, RZ, 0xfc, !PT ;  /* 0x000000c019227812 */ /* 0x000fe400078efcff */
[----:B------:R-:W-:-:S03]  /*11480*/  ISETP.GE.AND P1, PT, R35, UR4, PT ;  /* 0x0000000423007c0c */ /* 0x000fc6000bf26270 */
[----:B------:R-:W-:Y:S02]  /*11490*/  @P0 LOP3.LUT R16, R16, 0x10, RZ, 0xfc, !PT ;  /* 0x0000001010100812 */ /* 0x000fe400078efcff */
[----:B------:R-:W-:Y:S02]  /*114a0*/  ISETP.GE.AND P0, PT, R34, UR4, PT ;  /* 0x0000000422007c0c */ /* 0x000fe4000bf06270 */
[----:B------:R-:W-:-:S04]  /*114b0*/  LOP3.LUT R16, R16, 0xfffffff7, RZ, 0xc0, !PT ;  /* 0xfffffff710107812 */ /* 0x000fc800078ec0ff */
[----:B------:R-:W-:-:S04]  /*114c0*/  @P2 LOP3.LUT R16, R16, 0x8, RZ, 0xfc, !PT ;  /* 0x0000000810102812 */ /* 0x000fc800078efcff */
[----:B------:R-:W-:-:S04]  /*114d0*/  LOP3.LUT R16, R16, 0xfffffffd, RZ, 0xc0, !PT ;  /* 0xfffffffd10107812 */ /* 0x000fc800078ec0ff */
[----:B------:R-:W-:-:S04]  /*114e0*/  LOP3.LUT R16, R16, 0xfffffffb, RZ, 0xc0, !PT ;  /* 0xfffffffb10107812 */ /* 0x000fc800078ec0ff */
[----:B------:R-:W-:-:S04]  /*114f0*/  @P1 LOP3.LUT R16, R16, 0x4, RZ, 0xfc, !PT ;  /* 0x0000000410101812 */ /* 0x000fc800078efcff */
[----:B------:R-:W-:Y:S01]  /*11500*/  @P0 LOP3.LUT R16, R16, 0x2, RZ, 0xfc, !PT ;  /* 0x0000000210100812 */ /* 0x000fe200078efcff */
[----:B------:R-:W-:Y:S06]  /*11510*/  BRA.DIV UR5, `(.L_x_1094) ;  /* 0x0000002e05fc7947 */ /* 0x000fec000b800000 */
.L_x_1136:
[----:B------:R-:W2:Y:S01]  /*11520*/  LDL R2, [R1+0x4] ;  /* 0x0000040001027983 */ /* 0x000ea20000100800 */
[----:B------:R-:W-:Y:S01]  /*11530*/  ISETP.GT.U32.AND P1, PT, R37, 0x3f, PT ;  /* 0x0000003f2500780c */ /* 0x000fe20003f24070 */
[----:B------:R-:W-:Y:S01]  /*11540*/  IMAD.MOV.U32 R27, RZ, RZ, R0 ;  /* 0x000000ffff1b7224 */ /* 0x000fe200078e0000 */
[----:B------:R-:W-:Y:S02]  /*11550*/  LOP3.LUT R16, R16, 0xfffffffe, RZ, 0xc0, !PT ;  /* 0xfffffffe10107812 */ /* 0x000fe400078ec0ff */
[----:B------:R-:W-:-:S04]  /*11560*/  MOV R32, UR39 ;  /* 0x0000002700207c02 */ /* 0x000fc80008000f00 */
[----:B------:R-:W-:-:S05]  /*11570*/  SHF.R.S32.HI R32, RZ, 0x1f, R32 ;  /* 0x0000001fff207819 */ /* 0x000fca0000011420 */
[----:B------:R-:W-:-:S04]  /*11580*/  @P1 LOP3.LUT R16, R16, 0x1, RZ, 0xfc, !PT ;  /* 0x0000000110101812 */ /* 0x000fc800078efcff */
[----:B------:R-:W-:Y:S02]  /*11590*/  LOP3.LUT R16, R16, 0xffffffdf, RZ, 0xc0, !PT ;  /* 0xffffffdf10107812 */ /* 0x000fe400078ec0ff */
[----:B--2---:R-:W-:Y:S01]  /*115a0*/  R2UR UR4, R2 ;  /* 0x00000000020472ca */ /* 0x004fe200000e0000 */
[----:B------:R-:W-:-:S04]  /*115b0*/  IMAD.MOV R2, RZ, RZ, -R9 ;  /* 0x000000ffff027224 */ /* 0x000fc800078e0a09 */
[----:B------:R-:W-:-:S08]  /*115c0*/  IMAD R7, R17, R2, R7 ;  /* 0x0000000211077224 */ /* 0x000fd000078e0207 */
[----:B------:R-:W-:-:S06]  /*115d0*/  ULOP3.LUT UR4, UR4, 0x2, URZ, 0xfc, !UPT ;  /* 0x0000000204047892 */ /* 0x000fcc000f8efc3f */
[----:B------:R-:W-:-:S05]  /*115e0*/  IMAD.U32 R2, RZ, RZ, UR4 ;  /* 0x00000004ff027e24 */ /* 0x000fca000f8e00ff */
[----:B------:R-:W-:-:S13]  /*115f0*/  ISETP.NE.AND P0, PT, R2, 0x3, PT ;  /* 0x000000030200780c */ /* 0x000fda0003f05270 */
[----:B------:R-:W-:Y:S01]  /*11600*/  @P0 LOP3.LUT R16, R16, 0x20, RZ, 0xfc, !PT ;  /* 0x0000002010100812 */ /* 0x000fe200078efcff */
[----:B------:R-:W-:Y:S06]  /*11610*/  @!P0 BRA `(.L_x_1095) ;  /* 0x0000000000048947 */ /* 0x000fec0003800000 */
[----:B------:R-:W-:Y:S01]  /*11620*/  BPT.TRAP 0x1 ;  /* 0x000000040000795c */ /* 0x000fe20000300000 */
.L_x_1095:
[----:B------:R-:W-:Y:S01]  /*11630*/  SHF.R.S32.HI R9, RZ, 0x1f, R7 ;  /* 0x0000001fff097819 */ /* 0x000fe20000011407 */
[----:B------:R-:W-:Y:S01]  /*11640*/  ULDC.64 UR4, c[0x0][0x328] ;  /* 0x0000ca0000047ab9 */ /* 0x000fe20000000a00 */
[----:B------:R-:W-:-:S03]  /*11650*/  R2UR UR6, R32 ;  /* 0x00000000200672ca */ /* 0x000fc600000e0000 */
[----:B------:R-:W-:-:S04]  /*11660*/  IMAD R2, R9, UR4, RZ ;  /* 0x0000000409027c24 */ /* 0x000fc8000f8e02ff */
[C---:B------:R-:W-:Y:S02]  /*11670*/  IMAD R5, R7.reuse, UR5, R2 ;  /* 0x0000000507057c24 */ /* 0x040fe4000f8e0202 */
[----:B------:R-:W-:Y:S01]  /*11680*/  IMAD.WIDE.U32 R2, R7, UR4, RZ ;  /* 0x0000000407027c25 */ /* 0x000fe2000f8e00ff */
[----:B------:R-:W-:-:S03]  /*11690*/  ULDC.64 UR4, c[0x0][0x338] ;  /* 0x0000ce0000047ab9 */ /* 0x000fc60000000a00 */
[----:B------:R-:W-:Y:S01]  /*116a0*/  IMAD.IADD R3, R3, 0x1, R5 ;  /* 0x0000000103037824 */ /* 0x000fe200078e0205 */
[----:B-----5:R-:W-:Y:S01]  /*116b0*/  SHF.R.S32.HI R5, RZ, 0x1f, R6 ;  /* 0x0000001fff057819 */ /* 0x020fe20000011406 */
[----:B------:R-:W-:-:S04]  /*116c0*/  IMAD.WIDE.U32 R2, R6, UR4, R2 ;  /* 0x0000000406027c25 */ /* 0x000fc8000f8e0002 */
[----:B------:R-:W-:-:S04]  /*116d0*/  IMAD R11, R5, UR4, RZ ;  /* 0x00000004050b7c24 */ /* 0x000fc8000f8e02ff */
        /* <DEDUP_REMOVED lines=15> */
.L_x_1137:
[----:B------:R-:W-:Y:S01]  /*117d0*/  ULDC.64 UR4, c[0x0][0x300] ;  /* 0x0000c00000047ab9 */ /* 0x000fe20000000a00 */
[----:B------:R-:W-:Y:S01]  /*117e0*/  R2UR UR6, R32 ;  /* 0x00000000200672ca */ /* 0x000fe200000e0000 */
[----:B0-----:R-:W-:Y:S01]  /*117f0*/  IMAD R2, R9, UR4, RZ ;  /* 0x0000000409027c24 */ /* 0x001fe2000f8e02ff */
[----:B------:R-:W-:Y:S02]  /*11800*/  SHF.R.U32.HI R28, RZ, 0x3, R8 ;  /* 0x00000003ff1c7819 */ /* 0x000fe40000011608 */
[----:B------:R-:W-:Y:S01]  /*11810*/  SHF.L.U32 R30, R8, 0x3, RZ ;  /* 0x00000003081e7819 */ /* 0x000fe200000006ff */
[C---:B------:R-:W-:Y:S01]  /*11820*/  IMAD R9, R7.reuse, UR5, R2 ;  /* 0x0000000507097c24 */ /* 0x040fe2000f8e0202 */
[C---:B------:R-:W-:Y:S01]  /*11830*/  LOP3.LUT P4, RZ, R16.reuse, 0x10, RZ, 0xc0, !PT ;  /* 0x0000001010ff7812 */ /* 0x040fe2000788c0ff */
[----:B------:R-:W-:Y:S01]  /*11840*/  IMAD.WIDE.U32 R2, R7, UR4, RZ ;  /* 0x0000000407027c25 */ /* 0x000fe2000f8e00ff */
[----:B------:R-:W-:Y:S01]  /*11850*/  ULDC.64 UR4, c[0x0][0x310] ;  /* 0x0000c40000047ab9 */ /* 0x000fe20000000a00 */
[----:B------:R-:W-:-:S02]  /*11860*/  LOP3.LUT P3, RZ, R16, 0x8, RZ, 0xc0, !PT ;  /* 0x0000000810ff7812 */ /* 0x000fc4000786c0ff */
[----:B------:R-:W-:Y:S01]  /*11870*/  IMAD.IADD R3, R3, 0x1, R9 ;  /* 0x0000000103037824 */ /* 0x000fe200078e0209 */
[C---:B------:R-:W-:Y:S01]  /*11880*/  LOP3.LUT P2, RZ, R16.reuse, 0x4, RZ, 0xc0, !PT ;  /* 0x0000000410ff7812 */ /* 0x040fe2000784c0ff */
[----:B------:R-:W-:Y:S01]  /*11890*/  IMAD R5, R5, UR4, RZ ;  /* 0x0000000405057c24 */ /* 0x000fe2000f8e02ff */
[----:B------:R-:W-:Y:S01]  /*118a0*/  LOP3.LUT P1, RZ, R16, 0x2, RZ, 0xc0, !PT ;  /* 0x0000000210ff7812 */ /* 0x000fe2000782c0ff */
        /* <DEDUP_REMOVED lines=9> */
[----:B------:R-:W-:Y:S01]  /*11940*/  IMAD.MOV.U32 R5, RZ, RZ, -0x40 ;  /* 0xffffffc0ff057424 */ /* 0x000fe200078e00ff */
[----:B------:R-:W-:Y:S01]  /*11950*/  LEA R6, P0, R2, UR6, 0x1 ;  /* 0x0000000602067c11 */ /* 0x000fe2000f8008ff */
[----:B------:R-:W-:Y:S01]  /*11960*/  VIADD R7, R3, UR4 ;  /* 0x0000000403077c36 */ /* 0x000fe20008000000 */
[----:B------:R-:W-:Y:S01]  /*11970*/  LOP3.LUT R3, R4, 0x1c0, RZ, 0xc0, !PT ;  /* 0x000001c004037812 */ /* 0x000fe200078ec0ff */
[----:B------:R-:W-:Y:S01]  /*11980*/  IMAD R0, R0, R5, UR47 ;  /* 0x0000002f00007e24 */ /* 0x000fe2000f8e0205 */
[----:B------:R-:W-:Y:S02]  /*11990*/  UMOV UR4, 0xffffffff ;  /* 0xffffffff00047882 */ /* 0x000fe40000000000 */
[----:B------:R-:W-:Y:S01]  /*119a0*/  LOP3.LUT R3, R3, 0x38, R4, 0xf8, !PT ;  /* 0x0000003803037812 */ /* 0x000fe200078ef804 */
[----:B------:R-:W-:Y:S01]  /*119b0*/  IMAD.IADD R0, R0, 0x1, -R28 ;  /* 0x0000000100007824 */ /* 0x000fe200078e0a1c */
[----:B------:R-:W-:Y:S02]  /*119c0*/  LEA.HI.X R7, R2, UR7, R7, 0x1, P0 ;  /* 0x0000000702077c11 */ /* 0x000fe400080f0c07 */
[----:B------:R-:W-:-:S02]  /*119d0*/  LOP3.LUT R3, R3, 0x38, R26, 0x78, !PT ;  /* 0x0000003803037812 */ /* 0x000fc400078e781a */
[----:B------:R-:W-:Y:S02]  /*119e0*/  ISETP.GE.AND P0, PT, R0, 0x1, PT ;  /* 0x000000010000780c */ /* 0x000fe40003f06270 */
[----:B------:R-:W-:Y:S01]  /*119f0*/  LOP3.LUT R30, R3, 0x200, R30, 0xf8, !PT ;  /* 0x00000200031e7812 */ /* 0x000fe200078ef81e */
[----:B------:R-:W-:Y:S10]  /*11a00*/  BRA.DIV UR4, `(.L_x_1097) ;  /* 0x0000002a04f87947 */ /* 0x000ff4000b800000 */
[----:B------:R-:W-:Y:S01]  /*11a10*/  SHFL.IDX PT, R3, R7, RZ, 0x181f ;  /* 0x00181fff07037589 */ /* 0x000fe200000e0000 */
[----:B------:R-:W-:-:S03]  /*11a20*/  @P0 LEA R9, R30, UR45, 0x1 ;  /* 0x0000002d1e090c11 */ /* 0x000fc6000f8e08ff */
[----:B------:R-:W0:Y:S04]  /*11a30*/  SHFL.IDX PT, R2, R6, RZ, 0x181f ;  /* 0x00181fff06027589 */ /* 0x000e2800000e0000 */
[----:B------:R-:W-:Y:S04]  /*11a40*/  SHFL.IDX PT, R5, R7, 0x1, 0x181f ;  /* 0x00381f0007057f89 */ /* 0x000fe800000e0000 */
        /* <DEDUP_REMOVED lines=24> */
.L_x_1147:
[----:B------:R-:W-:Y:S01]  /*11bd0*/  ISETP.GE.AND P0, PT, R0, 0x31, PT ;  /* 0x000000310000780c */ /* 0x000fe20003f06270 */
[----:B-1----:R-:W-:Y:S01]  /*11be0*/  IMAD.MOV.U32 R2, RZ, RZ, R14 ;  /* 0x000000ffff027224 */ /* 0x002fe200078e000e */
[----:B--2---:R-:W-:-:S11]  /*11bf0*/  MOV R3, R4 ;  /* 0x0000000400037202 */ /* 0x004fd60000000f00 */
[----:B------:R-:W-:Y:S01]  /*11c00*/  @P0 IMAD.WIDE.U32 R2, R25, 0x2, R2 ;  /* 0x0000000219020825 */ /* 0x000fe200078e0002 */
[----:B------:R-:W-:-:S05]  /*11c10*/  @P0 LEA R5, R30, UR45, 0x1 ;  /* 0x0000002d1e050c11 */ /* 0x000fca000f8e08ff */
[----:B------:R-:W-:Y:S01]  /*11c20*/  @!PT LDS RZ, [RZ] ;  /* 0x00000000fffff984 */ /* 0x000fe20000000800 */
[----:B------:R-:W-:Y:S01]  /*11c30*/  @!PT LDS RZ, [RZ] ;  /* 0x00000000fffff984 */ /* 0x000fe20000000800 */
[----:B------:R-:W-:Y:S01]  /*11c40*/  @!PT LDS RZ, [RZ] ;  /* 0x00000000fffff984 */ /* 0x000fe20000000800 */
[----:B------:R0:W-:Y:S04]  /*11c50*/  @P0 LDGSTS.E.BYPASS.LTC128B.128 [R5+0x21c00], desc[UR60][R2.64], !P4 ;  /* 0x21c0000002050fae */ /* 0x0001e8000e101d7c */
[----:B------:R0:W-:Y:S04]  /*11c60*/  @P0 LDGSTS.E.BYPASS.LTC128B.128 [R5+0x23c00], desc[UR60][R2.64+0x80], !P3 ;  /* 0x23c0008002050fae */ /* 0x0001e8000d901d7c */
[----:B------:R0:W-:Y:S04]  /*11c70*/  @P0 LDGSTS.E.BYPASS.LTC128B.128 [R5+0x25c00], desc[UR60][R2.64+0x100], !P2 ;  /* 0x25c0010002050fae */ /* 0x0001e8000d101d7c */
[----:B------:R0:W-:Y:S01]  /*11c80*/  @P0 LDGSTS.E.BYPASS.LTC128B.128 [R5+0x27c00], desc[UR60][R2.64+0x180], !P1 ;  /* 0x27c0018002050fae */ /* 0x0001e2000c901d7c */
[----:B------:R-:W-:Y:S01]  /*11c90*/  NOP ;  /* 0x0000000000007918 */ /* 0x000fe20000000000 */
[----:B------:R-:W-:Y:S02]  /*11ca0*/  SYNCS.ARRIVE.TRANS64.RED.A0T1 RZ, [UR45+0x30830], RZ ;  /* 0x030830ffffff79a7 */ /* 0x000fe4000820042d */
[----:B------:R-:W-:Y:S01]  /*11cb0*/  ARRIVES.LDGSTSBAR.64.TRANSCNT [UR45+0x30830] ;  /* 0x03083000ff0079b0 */ /* 0x000fe20008000aad */
[----:B------:R-:W-:Y:S01]  /*11cc0*/  NOP ;  /* 0x0000000000007918 */ /* 0x000fe20000000000 */
[----:B------:R-:W-:-:S13]  /*11cd0*/  LOP3.LUT P1, RZ, R16, 0x20, RZ, 0xc0, !PT ;  /* 0x0000002010ff7812 */ /* 0x000fda000782c0ff */
[----:B0-----:R-:W-:Y:S05]  /*11ce0*/  @!P1 BRA `(.L_x_1098) ;  /* 0x0000000000049947 */ /* 0x001fea0003800000 */
[----:B------:R-:W-:Y:S01]  /*11cf0*/  BPT.TRAP 0x1 ;  /* 0x000000040000795c */ /* 0x000fe20000300000 */
.L_x_1098:
        /* <DEDUP_REMOVED lines=14> */
[----:B------:R-:W-:Y:S01]  /*11de0*/  MOV R2, 0x0 ;  /* 0x0000000000027802 */ /* 0x000fe20000000f00 */
        /* <DEDUP_REMOVED lines=15> */
.L_x_1099:
[----:B------:R-:W-:Y:S01]  /*11ee0*/  UISETP.NE.AND UP0, UPT, UR48, URZ, UPT ;  /* 0x0000003f3000728c */ /* 0x000fe2000bf05270 */
[----:B------:R-:W-:Y:S01]  /*11ef0*/  VIADD R0, R37, UR40 ;  /* 0x0000002825007c36 */ /* 0x000fe20008000000 */
[----:B------:R-:W0:Y:S01]  /*11f00*/  LDC R7, c[0x0][0x448] ;  /* 0x00011200ff077b82 */ /* 0x000e220000000800 */
[----:B------:R-:W-:Y:S01]  /*11f10*/  IMAD.U32 R4, RZ, RZ, UR36 ;  /* 0x00000024ff047e24 */ /* 0x000fe2000f8e00ff */
[----:B------:R-:W-:Y:S01]  /*11f20*/  MOV R3, UR46 ;  /* 0x0000002e00037c02 */ /* 0x000fe20008000f00 */
[----:B------:R-:W-:Y:S01]  /*11f30*/  IMAD.MOV.U32 R9, RZ, RZ, R0 ;  /* 0x000000ffff097224 */ /* 0x000fe200078e0000 */
[----:B------:R-:W-:Y:S01]  /*11f40*/  PLOP3.LUT P0, PT, PT, PT, UP0, 0x80, 0x0 ;  /* 0x000000000000781c */ /* 0x000fe20003f0f008 */
[----:B------:R-:W-:-:S04]  /*11f50*/  IMAD.U32 R5, RZ, RZ, UR37 ;  /* 0x00000025ff057e24 */ /* 0x000fc8000f8e00ff */
[----:B------:R-:W-:-:S08]  /*11f60*/  @UP0 ULDC UR4, c[0x0][0x44c] ;  /* 0x0001130000040ab9 */ /* 0x000fd00000000800 */
[----:B------:R-:W-:Y:S01]  /*11f70*/  @P0 IMAD.HI.U32 R2, R0, UR4, RZ ;  /* 0x0000000400020c27 */ /* 0x000fe2000f8e00ff */
[----:B------:R-:W-:Y:S01]  /*11f80*/  PLOP3.LUT P0, PT, PT, PT, UP0, 0x80, 0x0 ;  /* 0x000000000000781c */ /* 0x000fe20003f0f008 */
[----:B------:R-:W-:-:S12]  /*11f90*/  @UP0 ULDC UR4, c[0x0][0x450] ;  /* 0x0001140000040ab9 */ /* 0x000fd80000000800 */
[----:B------:R-:W-:Y:S01]  /*11fa0*/  @P0 SHF.R.U32.HI R9, RZ, UR4, R2 ;  /* 0x00000004ff090c19 */ /* 0x000fe20008011602 */
[----:B------:R-:W-:Y:S01]  /*11fb0*/  ULDC.64 UR4, c[0x0][0x2e0] ;  /* 0x0000b80000047ab9 */ /* 0x000fe20000000a00 */
[----:B------:R-:W-:Y:S01]  /*11fc0*/  MOV R2, R4 ;  /* 0x0000000400027202 */ /* 0x000fe20000000f00 */
[----:B------:R-:W-:-:S04]  /*11fd0*/  IMAD R26, R26, UR4, RZ ;  /* 0x000000041a1a7c24 */ /* 0x000fc8000f8e02ff */
[----:B------:R-:W-:-:S04]  /*11fe0*/  IMAD.WIDE.U32 R2, R23, UR4, R2 ;  /* 0x0000000417027c25 */ /* 0x000fc8000f8e0002 */
[----:B------:R-:W-:Y:S01]  /*11ff0*/  IMAD R5, R23, UR5, R26 ;  /* 0x0000000517057c24 */ /* 0x000fe2000f8e021a */
[----:B------:R-:W-:-:S03]  /*12000*/  ULDC.64 UR4, c[0x0][0x2d0] ;  /* 0x0000b40000047ab9 */ /* 0x000fc60000000a00 */
[----:B------:R-:W-:Y:S02]  /*12010*/  IMAD.IADD R3, R3, 0x1, R5 ;  /* 0x0000000103037824 */ /* 0x000fe400078e0205 */
[----:B------:R-:W-:Y:S02]  /*12020*/  IMAD.MOV R5, RZ, RZ, -R9 ;  /* 0x000000ffff057224 */ /* 0x000fe400078e0a09 */
[----:B------:R-:W-:-:S04]  /*12030*/  IMAD.WIDE.U32 R2, R9, UR4, R2 ;  /* 0x0000000409027c25 */ /* 0x000fc8000f8e0002 */
[----:B0-----:R-:W-:Y:S01]  /*12040*/  IMAD R5, R7, R5, R0 ;  /* 0x0000000507057224 */ /* 0x001fe200078e0200 */
[----:B------:R-:W-:-:S05]  /*12050*/  SHF.R.S32.HI R0, RZ, 0x1f, R9 ;  /* 0x0000001fff007819 */ /* 0x000fca0000011409 */
[----:B------:R-:W-:-:S04]  /*12060*/  IMAD R0, R0, UR4, RZ ;  /* 0x0000000400007c24 */ /* 0x000fc8000f8e02ff */
        /* <DEDUP_REMOVED lines=9> */
[C---:B------:R-:W-:Y:S01]  /*12100*/  LEA R0, P0, R2.reuse, UR4, 0x1 ;  /* 0x0000000402007c11 */ /* 0x040fe2000f8008ff */
        /* <DEDUP_REMOVED lines=10> */
[----:B------:R-:W-:Y:S02]  /*121b0*/  VIADD R8, R28, UR40 ;  /* 0x000000281c087c36 */ /* 0x000fe40008000000 */
        /* <DEDUP_REMOVED lines=15> */
[----:B0-----:R-:W-:Y:S10]  /*122b0*/  SHFL.IDX PT, R3, R6, 0x2, 0x181f ;  /* 0x00581f0006037f89 */ /* 0x001ff400000e0000 */
[----:B-1----:R-:W-:Y:S01]  /*122c0*/  @!P0 IMAD.WIDE.U32 R4, R25, 0x2, R4 ;  /* 0x0000000219048825 */ /* 0x002fe200078e0004 */
        /* <DEDUP_REMOVED lines=16> */
[----:B------:R-:W-:-:S02]  /*123d0*/  ISETP.GE.AND P0, PT, R10, R7, PT ;  /* 0x000000070a00720c */ /* 0x000fc40003f06270 */
[----:B------:R-:W-:Y:S01]  /*123e0*/  IADD3 R10, R8, 0x40, RZ ;  /* 0x00000040080a7810 */ /* 0x000fe20007ffe0ff */
        /* <DEDUP_REMOVED lines=36> */
.L_x_1164:
[----:B------:R-:W-:Y:S01]  /*12630*/  IADD3 R8, R8, 0x70, RZ ;  /* 0x0000007008087810 */ /* 0x000fe20007ffe0ff */
[----:B------:R-:W-:Y:S01]  /*12640*/  BSSY B0, `(.L_x_1101) ;  /* 0x000000e000007945 */ /* 0x000fe20003800000 */
[----:B-1----:R-:W-:Y:S02]  /*12650*/  IMAD.MOV.U32 R2, RZ, RZ, R14 ;  /* 0x000000ffff027224 */ /* 0x002fe400078e000e */
[----:B------:R-:W-:Y:S01]  /*12660*/  ISETP.GE.AND P0, PT, R8, R7, PT ;  /* 0x000000070800720c */ /* 0x000fe20003f06270 */
[----:B------:R-:W-:-:S12]  /*12670*/  IMAD.MOV.U32 R3, RZ, RZ, R6 ;  /* 0x000000ffff037224 */ /* 0x000fd800078e0006 */
[----:B------:R-:W-:Y:S05]  /*12680*/  @P0 BRA `(.L_x_1102) ;  /* 0x0000000000240947 */ /* 0x000fea0003800000 */
[----:B------:R-:W-:Y:S01]  /*12690*/  IMAD.WIDE.U32 R2, R25, 0x2, R2 ;  /* 0x0000000219027825 */ /* 0x000fe200078e0002 */
        /* <DEDUP_REMOVED lines=8> */
.L_x_1102:
[----:B------:R-:W-:Y:S05]  /*12720*/  BSYNC B0 ;  /* 0x0000000000007941 */ /* 0x000fea0003800000 */
.L_x_1101:
[----:B------:R-:W-:Y:S01]  /*12730*/  NOP ;  /* 0x0000000000007918 */ /* 0x000fe20000000000 */
[----:B------:R-:W-:Y:S01]  /*12740*/  SYNCS.ARRIVE.TRANS64.RED.A0T1 RZ, [UR45+0x30800], RZ ;  /* 0x030800ffffff79a7 */ /* 0x000fe2000820042d */
[----:B------:R-:W-:Y:S01]  /*12750*/  MOV R0, 0x1 ;  /* 0x0000000100007802 */ /* 0x000fe20000000f00 */
[----:B------:R-:W-:Y:S01]  /*12760*/  VIADD R19, R19, 0xfffffffe ;  /* 0xfffffffe13137836 */ /* 0x000fe20000000000 */
[----:B------:R-:W-:Y:S01]  /*12770*/  ARRIVES.LDGSTSBAR.64.TRANSCNT [UR45+0x30800] ;  /* 0x03080000ff0079b0 */ /* 0x000fe20008000aad */
[----:B------:R-:W-:Y:S01]  /*12780*/  IMAD.MOV.U32 R23, RZ, RZ, 0x1 ;  /* 0x00000001ff177424 */ /* 0x000fe200078e00ff */
[----:B------:R-:W-:Y:S01]  /*12790*/  SHF.L.U32 R0, R0, 0x1f, RZ ;  /* 0x0000001f00007819 */ /* 0x000fe200000006ff */
[----:B------:R-:W-:Y:S01]  /*127a0*/  NOP ;  /* 0x0000000000007918 */ /* 0x000fe20000000000 */
[----:B------:R-:W-:Y:S02]  /*127b0*/  SYNCS.ARRIVE.TRANS64.A1T0 RZ, [UR45+0x30800], RZ ;  /* 0x030800ffffff79a7 */ /* 0x000fe4000810002d */
[----:B------:R-:W1:Y:S02]  /*127c0*/  SYNCS.PHASECHK.TRANS64.TRYWAIT P0, [UR45+0x30820], R0 ;  /* 0x03082000ff0075a7 */ /* 0x000e64000800016d */
[----:B-1----:R-:W-:Y:S05]  /*127d0*/  @!P0 BRA `(.L_x_1103) ;  /* 0x0000002c00688947 */ /* 0x002fea0003800000 */
.L_x_1165:
[----:B------:R-:W-:Y:S02]  /*127e0*/  ISETP.GE.AND P0, PT, R19, UR49, PT ;  /* 0x0000003113007c0c */ /* 0x000fe4000bf06270 */
[----:B------:R-:W-:-:S11]  /*127f0*/  MOV R20, RZ ;  /* 0x000000ff00147202 */ /* 0x000fd60000000f00 */
[----:B------:R-:W-:Y:S05]  /*12800*/  @!P0 BRA `(.L_x_1104) ;  /* 0x0000001000088947 */ /* 0x000fea0003800000 */
[----:B0-----:R-:W0:Y:S01]  /*12810*/  S2R R2, SR_TID.X ;  /* 0x0000000000027919 */ /* 0x001e220000002100 */
[----:B------:R-:W-:Y:S01]  /*12820*/  UIADD3 UR4, UR44, 0x1, URZ ;  /* 0x000000012c047890 */ /* 0x000fe2000fffe03f */
[----:B------:R-:W-:Y:S01]  /*12830*/  LOP3.LUT R3, RZ, UR42, RZ, 0x33, !PT ;  /* 0x0000002aff037c12 */ /* 0x000fe2000f8e33ff */
[----:B------:R-:W-:Y:S01]  /*12840*/  BSSY B0, `(.L_x_1104) ;  /* 0x00000fe000007945 */ /* 0x000fe20003800000 */
[----:B------:R-:W-:Y:S01]  /*12850*/  LOP3.LUT R5, RZ, UR41, RZ, 0x33, !PT ;  /* 0x00000029ff057c12 */ /* 0x000fe2000f8e33ff */
[----:B------:R-:W-:Y:S01]  /*12860*/  UIMAD UR4, UR4, UR38, URZ ;  /* 0x00000026040472a4 */ /* 0x000fe2000f8e023f */
[----:B------:R-:W-:-:S05]  /*12870*/  IMAD.MOV.U32 R19, RZ, RZ, RZ ;  /* 0x000000ffff137224 */ /* 0x000fca00078e00ff */
[----:B------:R-:W-:Y:S01]  /*12880*/  LOP3.LUT R0, RZ, UR4, RZ, 0x33, !PT ;  /* 0x00000004ff007c12 */ /* 0x000fe2000f8e33ff */
[----:B------:R-:W-:Y:S02]  /*12890*/  ULDC UR4, c[0x0][0x2f4] ;  /* 0x0000bd0000047ab9 */ /* 0x000fe40000000800 */
[----:B------:R-:W-:Y:S02]  /*128a0*/  ISETP.GE.AND P4, PT, R25, UR4, PT ;  /* 0x0000000419007c0c */ /* 0x000fe4000bf86270 */
[----:B------:R-:W-:Y:S02]  /*128b0*/  VIADDMNMX R0, R0, -UR43, R3, !PT ;  /* 0x8000002b00007c46 */ /* 0x000fe4000f800103 */
[----:B------:R-:W-:Y:S02]  /*128c0*/  ISETP.GE.AND P3, PT, R36, UR4, PT ;  /* 0x0000000424007c0c */ /* 0x000fe4000bf66270 */
[----:B------:R-:W-:Y:S02]  /*128d0*/  VIMNMX R0, R0, R5, !PT ;  /* 0x0000000500007248 */ /* 0x000fe40007fe0100 */
[----:B------:R-:W-:-:S02]  /*128e0*/  ISETP.GE.AND P2, PT, R35, UR4, PT ;  /* 0x0000000423007c0c */ /* 0x000fc4000bf46270 */
[----:B------:R-:W-:Y:S02]  /*128f0*/  IADD3 R27, -R0, -0x2, RZ ;  /* 0xfffffffe001b7810 */ /* 0x000fe40007ffe1ff */
[----:B------:R-:W-:Y:S02]  /*12900*/  ISETP.GE.AND P1, PT, R34, UR4, PT ;  /* 0x0000000422007c0c */ /* 0x000fe4000bf26270 */
[----:B0-----:R-:W-:-:S04]  /*12910*/  LOP3.LUT R2, R2, 0x7f, RZ, 0xc0, !PT ;  /* 0x0000007f02027812 */ /* 0x001fc800078ec0ff */
[----:B------:R-:W-:-:S04]  /*12920*/  SHF.R.U32.HI R2, RZ, 0x3, R2 ;  /* 0x00000003ff027819 */ /* 0x000fc80000011602 */
[----:B------:R-:W-:Y:S02]  /*12930*/  IADD3 R22, R24, R22, R2 ;  /* 0x0000001618167210 */ /* 0x000fe40007ffe002 */
[----:B------:R-:W-:Y:S01]  /*12940*/  IADD3 R3, -R2, UR47, RZ ;  /* 0x0000002f02037c10 */ /* 0x000fe2000fffe1ff */
[----:B------:R-:W-:Y:S02]  /*12950*/  IMAD.SHL.U32 R2, R25, 0x2, RZ ;  /* 0x0000000219027824 */ /* 0x000fe400078e00ff */
[----:B------:R-:W-:Y:S01]  /*12960*/  VIADD R5, R22, 0xffffff40 ;  /* 0xffffff4016057836 */ /* 0x000fe20000000000 */
[----:B------:R-:W-:Y:S01]  /*12970*/  MOV R22, 0x1 ;  /* 0x0000000100167802 */ /* 0x000fe20000000f00 */
[C---:B------:R-:W-:Y:S02]  /*12980*/  IMAD R3, R0.reuse, 0x40, R3 ;  /* 0x0000004000037824 */ /* 0x040fe400078e0203 */
[----:B------:R-:W-:-:S03]  /*12990*/  IMAD R10, R0, -0x40, R5 ;  /* 0xffffffc0000a7824 */ /* 0x000fc600078e0205 */
[----:B------:R-:W-:-:S07]  /*129a0*/  IADD3 R0, R3, 0x80, RZ ;  /* 0x0000008003007810 */ /* 0x000fce0007ffe0ff */
.L_x_1117:
[----:B------:R-:W2:Y:S01]  /*129b0*/  LDL R8, [R1] ;  /* 0x0000000001087983 */ /* 0x000ea20000100800 */
[----:B------:R-:W0:Y:S01]  /*129c0*/  LDC R2, c[0x0][0x430] ;  /* 0x00010c00ff027b82 */ /* 0x000e220000000800 */
[----:B------:R-:W-:Y:S01]  /*129d0*/  ISETP.GT.U32.AND P6, PT, R37, 0x3f, PT ;  /* 0x0000003f2500780c */ /* 0x000fe20003fc4070 */
[----:B------:R-:W-:-:S12]  /*129e0*/  IMAD.MOV.U32 R9, RZ, RZ, R10 ;  /* 0x000000ffff097224 */ /* 0x000fd800078e000a */
[----:B------:R-:W2:Y:S01]  /*129f0*/  @!P6 LDC.64 R6, c[0x0][0x428] ;  /* 0x00010a00ff06eb82 */ /* 0x000ea20000000a00 */
[----:B0-----:R-:W-:-:S13]  /*12a00*/  ISETP.NE.AND P0, PT, R2, 0x1, PT ;  /* 0x000000010200780c */ /* 0x001fda0003f05270 */
[----:B------:R-:W0:Y:S08]  /*12a10*/  @P0 LDC R3, c[0x0][0x434] ;  /* 0x00010d00ff030b82 */ /* 0x000e300000000800 */
[----:B-1----:R-:W1:Y:S01]  /*12a20*/  @P0 LDC R5, c[0x0][0x438] ;  /* 0x00010e00ff050b82 */ /* 0x002e620000000800 */
[----:B0-----:R-:W-:-:S05]  /*12a30*/  @P0 IMAD.HI.U32 R2, R10, R3, RZ ;  /* 0x000000030a020227 */ /* 0x001fca00078e00ff */
[----:B-1----:R-:W-:Y:S02]  /*12a40*/  @P0 SHF.R.U32.HI R9, RZ, R5, R2 ;  /* 0x00000005ff090219 */ /* 0x002fe40000011602 */
[----:B------:R-:W0:Y:S02]  /*12a50*/  @!P6 LDC.64 R4, c[0x0][0x418] ;  /* 0x00010600ff04eb82 */ /* 0x000e240000000a00 */
[----:B------:R-:W-:Y:S01]  /*12a60*/  @!P6 SHF.R.S32.HI R3, RZ, 0x1f, R9 ;  /* 0x0000001fff03e819 */ /* 0x000fe20000011409 */
[----:B--2---:R-:W-:-:S04]  /*12a70*/  @!P6 IMAD R2, R8, R6, RZ ;  /* 0x000000060802e224 */ /* 0x004fc800078e02ff */
[----:B------:R-:W-:Y:S02]  /*12a80*/  @!P6 IMAD R7, R33, R7, R2 ;  /* 0x000000072107e224 */ /* 0x000fe400078e0202 */
[----:B------:R-:W-:-:S04]  /*12a90*/  @!P6 IMAD.MOV.U32 R2, RZ, RZ, R9 ;  /* 0x000000ffff02e224 */ /* 0x000fc800078e0009 */
[----:B------:R-:W-:-:S05]  /*12aa0*/  @!P6 IMAD.WIDE.U32 R2, R33, R6, R2 ;  /* 0x000000062102e225 */ /* 0x000fca00078e0002 */
[----:B------:R-:W-:Y:S02]  /*12ab0*/  @!P6 IADD3 R3, R7, R3, RZ ;  /* 0x000000030703e210 */ /* 0x000fe40007ffe0ff */
[----:B0-----:R-:W-:Y:S01]  /*12ac0*/  @!P6 LEA R4, P0, R2, R4, 0x2 ;  /* 0x000000040204e211 */ /* 0x001fe200078010ff */
[----:B------:R-:W-:-:S03]  /*12ad0*/  IMAD.MOV.U32 R6, RZ, RZ, RZ ;  /* 0x000000ffff067224 */ /* 0x000fc600078e00ff */
[----:B------:R-:W-:-:S05]  /*12ae0*/  @!P6 LEA.HI.X R5, R2, R5, R3, 0x2, P0 ;  /* 0x000000050205e211 */ /* 0x000fca00000f1403 */
[----:B------:R0:W5:Y:S01]  /*12af0*/  @!P6 LDG.E R6, desc[UR60][R4.64] ;  /* 0x0000003c0406e981 */ /* 0x000162000c1e1900 */
[----:B------:R-:W-:Y:S01]  /*12b00*/  LOP3.LUT P5, RZ, R16, 0x20, RZ, 0xc0, !PT ;  /* 0x0000002010ff7812 */ /* 0x000fe200078ac0ff */
[----:B------:R-:W-:-:S05]  /*12b10*/  VIADD R20, R19, 0x1 ;  /* 0x0000000113147836 */ /* 0x000fca0000000000 */
[----:B------:R-:W-:-:S04]  /*12b20*/  ISETP.NE.AND P0, PT, R20, 0x2, PT ;  /* 0x000000021400780c */ /* 0x000fc80003f05270 */
[----:B------:R-:W-:Y:S02]  /*12b30*/  SEL R23, RZ, 0x1, P0 ;  /* 0x00000001ff177807 */ /* 0x000fe40000000000 */
[----:B------:R-:W-:Y:S02]  /*12b40*/  SEL R20, R20, RZ, P0 ;  /* 0x000000ff14147207 */ /* 0x000fe40000000000 */
[----:B------:R-:W-:Y:S01]  /*12b50*/  LOP3.LUT R23, R22, R23, RZ, 0x3c, !PT ;  /* 0x0000001716177212 */ /* 0x000fe200078e3cff */
[----:B0-----:R-:W-:Y:S06]  /*12b60*/  @!P5 BRA `(.L_x_1105) ;  /* 0x000000000004d947 */ /* 0x001fec0003800000 */
[----:B------:R-:W-:Y:S01]  /*12b70*/  BPT.TRAP 0x1 ;  /* 0x000000040000795c */ /* 0x000fe20000300000 */
.L_x_1105:
[----:B------:R-:W-:Y:S01]  /*12b80*/  LEA R21, R20, UR45, 0x3 ;  /* 0x0000002d14157c11 */ /* 0x000fe2000f8e18ff */
[----:B------:R-:W-:Y:S01]  /*12b90*/  BSSY B1, `(.L_x_1106) ;  /* 0x0000004000017945 */ /* 0x000fe20003800000 */
[----:B------:R-:W-:-:S04]  /*12ba0*/  SHF.L.U32 R2, R23, 0x1f, RZ ;  /* 0x0000001f17027819 */ /* 0x000fc800000006ff */
[----:B------:R-:W0:Y:S02]  /*12bb0*/  SYNCS.PHASECHK.TRANS64.TRYWAIT P0, [R21+URZ+0x30840], R2 ;  /* 0x03084002150075a7 */ /* 0x000e24000800017f */
[----:B0-----:R-:W-:Y:S05]  /*12bc0*/  @!P0 BRA `(.L_x_1107) ;  /* 0x0000002800848947 */ /* 0x001fea0003800000 */
.L_x_1166:
[----:B------:R-:W-:Y:S05]  /*12bd0*/  BSYNC B1 ;  /* 0x0000000000017941 */ /* 0x000fea0003800000 */
.L_x_1106:
        /* <DEDUP_REMOVED lines=9> */
[----:B0-----:R-:W-:-:S04]  /*12c70*/  IMAD R2, R24, UR4, RZ ;  /* 0x0000000418027c24 */ /* 0x001fc8000f8e02ff */
[C---:B------:R-:W-:Y:S02]  /*12c80*/  IMAD R5, R7.reuse, UR5, R2 ;  /* 0x0000000507057c24 */ /* 0x040fe4000f8e0202 */
[----:B------:R-:W-:Y:S01]  /*12c90*/  IMAD.WIDE.U32 R2, R7, UR4, RZ ;  /* 0x0000000407027c25 */ /* 0x000fe2000f8e00ff */
[----:B------:R-:W-:-:S04]  /*12ca0*/  ULDC.64 UR4, c[0x0][0x310] ;  /* 0x0000c40000047ab9 */ /* 0x000fc80000000a00 */
[----:B------:R-:W-:Y:S01]  /*12cb0*/  IADD3 R3, R3, R5, RZ ;  /* 0x0000000503037210 */ /* 0x000fe20007ffe0ff */
[----:B------:R-:W-:-:S04]  /*12cc0*/  IMAD R5, R26, UR4, RZ ;  /* 0x000000041a057c24 */ /* 0x000fc8000f8e02ff */
[C---:B------:R-:W-:Y:S02]  /*12cd0*/  IMAD R5, R6.reuse, UR5, R5 ;  /* 0x0000000506057c24 */ /* 0x040fe4000f8e0205 */
[----:B------:R-:W-:Y:S01]  /*12ce0*/  IMAD.WIDE.U32 R2, R6, UR4, R2 ;  /* 0x0000000406027c25 */ /* 0x000fe2000f8e0002 */
[----:B------:R-:W-:-:S03]  /*12cf0*/  ULDC.64 UR4, c[0x0][0x308] ;  /* 0x0000c20000047ab9 */ /* 0x000fc60000000a00 */
[----:B------:R-:W-:Y:S02]  /*12d00*/  IMAD.IADD R3, R3, 0x1, R5 ;  /* 0x0000000103037824 */ /* 0x000fe400078e0205 */
[----:B------:R-:W-:Y:S01]  /*12d10*/  IMAD.U32 R5, RZ, RZ, UR4 ;  /* 0x00000004ff057e24 */ /* 0x000fe2000f8e00ff */
[----:B------:R-:W-:-:S03]  /*12d20*/  UIMAD UR4, UR6, UR4, URZ ;  /* 0x00000004060472a4 */ /* 0x000fc6000f8e023f */
[----:B------:R-:W-:Y:S01]  /*12d30*/  IMAD.WIDE.U32 R2, R5, UR39, R2 ;  /* 0x0000002705027c25 */ /* 0x000fe2000f8e0002 */
[----:B------:R-:W-:Y:S01]  /*12d40*/  UIMAD UR4, UR39, UR5, UR4 ;  /* 0x00000005270472a4 */ /* 0x000fe2000f8e0204 */
[----:B------:R-:W-:Y:S02]  /*12d50*/  ULDC.64 UR6, c[0x0][0x2e8] ;  /* 0x0000ba0000067ab9 */ /* 0x000fe40000000a00 */
[----:B------:R-:W-:-:S03]  /*12d60*/  LEA R28, P0, R2, UR6, 0x1 ;  /* 0x00000006021c7c11 */ /* 0x000fc6000f8008ff */
[----:B------:R-:W-:Y:S01]  /*12d70*/  IADD3 R31, R3, UR4, RZ ;  /* 0x00000004031f7c10 */ /* 0x000fe2000fffe0ff */
[----:B------:R-:W-:-:S03]  /*12d80*/  UMOV UR4, 0xffffffff ;  /* 0xffffffff00047882 */ /* 0x000fc60000000000 */
[----:B------:R-:W-:Y:S01]  /*12d90*/  LEA.HI.X R31, R2, UR7, R31, 0x1, P0 ;  /* 0x00000007021f7c11 */ /* 0x000fe200080f0c1f */
[----:B------:R-:W-:Y:S06]  /*12da0*/  BRA.DIV UR4, `(.L_x_1108) ;  /* 0x0000002a04207947 */ /* 0x000fec000b800000 */
[----:B------:R-:W0:Y:S01]  /*12db0*/  SHFL.IDX PT, R14, R28, RZ, 0x181f ;  /* 0x00181fff1c0e7589 */ /* 0x000e2200000e0000 */
[----:B------:R-:W-:Y:S01]  /*12dc0*/  IMAD.SHL.U32 R11, R25, 0x2, RZ ;  /* 0x00000002190b7824 */ /* 0x000fe200078e00ff */
[----:B------:R-:W-:Y:S02]  /*12dd0*/  LOP3.LUT R16, R16, 0xfffff7ff, RZ, 0xc0, !PT ;  /* 0xfffff7ff10107812 */ /* 0x000fe400078ec0ff */
[----:B------:R-:W1:Y:S01]  /*12de0*/  SHFL.IDX PT, R3, R31, RZ, 0x181f ;  /* 0x00181fff1f037589 */ /* 0x000e6200000e0000 */
[----:B------:R-:W-:Y:S02]  /*12df0*/  LEA R29, R29, UR45, 0x1 ;  /* 0x0000002d1d1d7c11 */ /* 0x000fe4000f8e08ff */
[----:B------:R-:W-:Y:S01]  /*12e00*/  @P1 LOP3.LUT R16, R16, 0x800, RZ, 0xfc, !PT ;  /* 0x0000080010101812 */ /* 0x000fe200078efcff */
[----:B------:R-:W2:Y:S03]  /*12e10*/  SHFL.IDX PT, R2, R28, 0x1, 0x181f ;  /* 0x00381f001c027f89 */ /* 0x000ea600000e0000 */
[----:B------:R-:W-:-:S02]  /*12e20*/  LOP3.LUT P1, RZ, R16, 0x10, RZ, 0xc0, !PT ;  /* 0x0000001010ff7812 */ /* 0x000fc4000782c0ff */
[----:B------:R-:W-:Y:S02]  /*12e30*/  LOP3.LUT P6, RZ, R16, 0x4, RZ, 0xc0, !PT ;  /* 0x0000000410ff7812 */ /* 0x000fe400078cc0ff */
[----:B0-----:R-:W-:Y:S02]  /*12e40*/  IADD3 R8, P0, R14, R11, RZ ;  /* 0x0000000b0e087210 */ /* 0x001fe40007f1e0ff */
[----:B------:R-:W-:Y:S02]  /*12e50*/  SHFL.IDX PT, R14, R28, 0x3, 0x181f ;  /* 0x00781f001c0e7f89 */ /* 0x000fe400000e0000 */
[----:B-1----:R-:W-:Y:S02]  /*12e60*/  IADD3.X R9, RZ, R3, RZ, P0, !PT ;  /* 0x00000003ff097210 */ /* 0x002fe400007fe4ff */
[----:B------:R-:W0:Y:S01]  /*12e70*/  SHFL.IDX PT, R3, R31, 0x1, 0x181f ;  /* 0x00381f001f037f89 */ /* 0x000e2200000e0000 */
[----:B--2---:R-:W-:-:S03]  /*12e80*/  IADD3 R4, P0, R2, R11, RZ ;  /* 0x0000000b02047210 */ /* 0x004fc60007f1e0ff */
[----:B------:R-:W1:Y:S04]  /*12e90*/  SHFL.IDX PT, R2, R28, 0x2, 0x181f ;  /* 0x00581f001c027f89 */ /* 0x000e6800000e0000 */
[----:B------:R2:W-:Y:S01]  /*12ea0*/  LDGSTS.E.BYPASS.LTC128B.128 [R29+0x20400], desc[UR60][R8.64], !P1 ;  /* 0x20400000081d7fae */ /* 0x0005e2000c901d7c */
[----:B0-----:R-:W-:-:S03]  /*12eb0*/  IMAD.X R5, RZ, RZ, R3, P0 ;  /* 0x000000ffff057224 */ /* 0x001fc600000e0603 */
[----:B------:R-:W0:Y:S01]  /*12ec0*/  SHFL.IDX PT, R3, R31, 0x2, 0x181f ;  /* 0x00581f001f037f89 */ /* 0x000e2200000e0000 */
[----:B-1----:R-:W-:-:S03]  /*12ed0*/  IADD3 R2, P0, R2, R11, RZ ;  /* 0x0000000b02027210 */ /* 0x002fc60007f1e0ff */
[----:B------:R-:W1:Y:S02]  /*12ee0*/  SHFL.IDX PT, R31, R31, 0x3, 0x181f ;  /* 0x00781f001f1f7f89 */ /* 0x000e6400000e0000 */
[----:B0-----:R-:W-:Y:S01]  /*12ef0*/  IMAD.X R3, RZ, RZ, R3, P0 ;  /* 0x000000ffff037224 */ /* 0x001fe200000e0603 */
        /* <DEDUP_REMOVED lines=11> */
[----:B------:R2:W-:Y:S04]  /*12fb0*/  LDGSTS.E.BYPASS.LTC128B.128 [R29+0x25400], desc[UR60][R2.64+0x100], !P6 ;  /* 0x25400100021d7fae */ /* 0x0005e8000f101d7c */
[----:B-1----:R2:W-:Y:S02]  /*12fc0*/  LDGSTS.E.BYPASS.LTC128B.128 [R29+0x27400], desc[UR60][R2.64+0x180], !P5 ;  /* 0x27400180021d7fae */ /* 0x0025e4000e901d7c */
.L_x_1176:
[----:B--2---:R-:W-:Y:S02]  /*12fd0*/  SHF.L.U32 R2, R25, 0x1, RZ ;  /* 0x0000000119027819 */ /* 0x004fe400000006ff */
[----:B------:R-:W-:Y:S02]  /*12fe0*/  P2R R4, PR, RZ, 0x2 ;  /* 0x00000002ff047803 */ /* 0x000fe40000000000 */
[----:B------:R-:W-:Y:S02]  /*12ff0*/  IADD3 R2, P0, R14, R2, RZ ;  /* 0x000000020e027210 */ /* 0x000fe40007f1e0ff */
[C---:B------:R-:W-:Y:S02]  /*13000*/  LOP3.LUT P1, RZ, R16.reuse, 0x10, RZ, 0xc0, !PT ;  /* 0x0000001010ff7812 */ /* 0x040fe4000782c0ff */
[C---:B------:R-:W-:Y:S01]  /*13010*/  LOP3.LUT P6, RZ, R16.reuse, 0x4, RZ, 0xc0, !PT ;  /* 0x0000000410ff7812 */ /* 0x040fe200078cc0ff */
[----:B------:R-:W-:Y:S01]  /*13020*/  IMAD.X R3, RZ, RZ, R31, P0 ;  /* 0x000000ffff037224 */ /* 0x000fe200000e061f */
[----:B------:R-:W-:-:S09]  /*13030*/  LOP3.LUT P0, RZ, R16, 0x8, RZ, 0xc0, !PT ;  /* 0x0000000810ff7812 */ /* 0x000fd2000780c0ff */
[----:B------:R-:W-:Y:S01]  /*13040*/  @!PT LDS RZ, [RZ] ;  /* 0x00000000fffff984 */ /* 0x000fe20000000800 */
[----:B------:R-:W-:Y:S01]  /*13050*/  @!PT LDS RZ, [RZ] ;  /* 0x00000000fffff984 */ /* 0x000fe20000000800 */
[----:B------:R-:W-:Y:S01]  /*13060*/  @!PT LDS RZ, [RZ] ;  /* 0x00000000fffff984 */ /* 0x000fe20000000800 */
[----:B------:R0:W-:Y:S01]  /*13070*/  LDGSTS.E.BYPASS.LTC128B.128 [R29+0x21c00], desc[UR60][R2.64], !P1 ;  /* 0x21c00000021d7fae */ /* 0x0001e2000c901d7c */
[----:B------:R-:W-:-:S03]  /*13080*/  ISETP.NE.AND P1, PT, R4, RZ, PT ;  /* 0x000000ff0400720c */ /* 0x000fc60003f25270 */
[----:B------:R0:W-:Y:S01]  /*13090*/  LDGSTS.E.BYPASS.LTC128B.128 [R29+0x23c00], desc[UR60][R2.64+0x80], !P0 ;  /* 0x23c00080021d7fae */ /* 0x0001e2000c101d7c */
[----:B------:R-:W-:-:S03]  /*130a0*/  PLOP3.LUT P0, PT, PT, PT, PT, 0x80, 0x0 ;  /* 0x000000000000781c */ /* 0x000fc60003f0f070 */
[----:B------:R0:W-:Y:S04]  /*130b0*/  LDGSTS.E.BYPASS.LTC128B.128 [R29+0x25c00], desc[UR60][R2.64+0x100], !P6 ;  /* 0x25c00100021d7fae */ /* 0x0001e8000f101d7c */
[----:B------:R0:W-:Y:S01]  /*130c0*/  LDGSTS.E.BYPASS.LTC128B.128 [R29+0x27c00], desc[UR60][R2.64+0x180], !P5 ;  /* 0x27c00180021d7fae */ /* 0x0001e2000e901d7c */
[----:B------:R-:W-:-:S05]  /*130d0*/  NOP ;  /* 0x0000000000007918 */ /* 0x000fca0000000000 */
.L_x_1109:
        /* <DEDUP_REMOVED lines=10> */
.L_x_1110:
[----:B------:R1:W-:Y:S01]  /*13180*/  SYNCS.ARRIVE.TRANS64.A1T0 RZ, [R21+URZ+0x30830], RZ ;  /* 0x030830ff15ff79a7 */ /* 0x0003e2000810003f */
[----:B------:R-:W-:Y:S05]  /*13190*/  @!P6 BRA `(.L_x_1111) ;  /* 0x000000000004e947 */ /* 0x000fea0003800000 */
[----:B------:R-:W-:Y:S01]  /*131a0*/  BPT.TRAP 0x1 ;  /* 0x000000040000795c */ /* 0x000fe20000300000 */
.L_x_1111:
[----:B0-----:R-:W-:Y:S01]  /*131b0*/  SHF.L.U32 R3, R22, 0x1f, RZ ;  /* 0x0000001f16037819 */ /* 0x001fe200000006ff */
[----:B------:R-:W-:Y:S01]  /*131c0*/  BSSY B1, `(.L_x_1112) ;  /* 0x0000004000017945 */ /* 0x000fe20003800000 */
[----:B------:R-:W-:-:S04]  /*131d0*/  LEA R4, R19, UR45, 0x3 ;  /* 0x0000002d13047c11 */ /* 0x000fc8000f8e18ff */
[----:B------:R-:W0:Y:S02]  /*131e0*/  SYNCS.PHASECHK.TRANS64.TRYWAIT P0, [R4+URZ+0x30860], R3 ;  /* 0x03086003040075a7 */ /* 0x000e24000800017f */
[----:B0-----:R-:W-:Y:S05]  /*131f0*/  @!P0 BRA `(.L_x_1113) ;  /* 0x00000028006c8947 */ /* 0x001fea0003800000 */
.L_x_1177:
[----:B------:R-:W-:Y:S05]  /*13200*/  BSYNC B1 ;  /* 0x0000000000017941 */ /* 0x000fea0003800000 */
.L_x_1112:
[----:B------:R-:W-:Y:S01]  /*13210*/  UMOV UR4, 0xffffffff ;  /* 0xffffffff00047882 */ /* 0x000fe20000000000 */
[----:B------:R-:W-:Y:S01]  /*13220*/  IMAD R5, R19, 0x4000, R30 ;  /* 0x0000400013057824 */ /* 0x000fe200078e021e */
[----:B------:R-:W-:Y:S01]  /*13230*/  SHF.L.U32 R8, R25, 0x1, RZ ;  /* 0x0000000119087819 */ /* 0x000fe200000006ff */
[----:B------:R-:W-:Y:S06]  /*13240*/  BRA.DIV UR4, `(.L_x_1114) ;  /* 0x0000002a046c7947 */ /* 0x000fec000b800000 */
[----:B------:R-:W2:Y:S01]  /*13250*/  SHFL.IDX PT, R14, R17, RZ, 0x181f ;  /* 0x00181fff110e7589 */ /* 0x000ea200000e0000 */
[----:B------:R-:W-:-:S03]  /*13260*/  LEA R5, R5, UR45, 0x1 ;  /* 0x0000002d05057c11 */ /* 0x000fc6000f8e08ff */
        /* <DEDUP_REMOVED lines=28> */
[----:B0-----:R-:W-:Y:S02]  /*13430*/  IADD3.X R3, RZ, R3, RZ, P0, !PT ;  /* 0x00000003ff037210 */ /* 0x001fe400007fe4ff */
        /* <DEDUP_REMOVED lines=8> */
.L_x_1187:
[----:B0--3--:R-:W-:Y:S01]  /*134c0*/  IADD3 R2, P0, R14, R8, RZ ;  /* 0x000000080e027210 */ /* 0x009fe20007f1e0ff */
[----:B------:R-:W-:Y:S02]  /*134d0*/  ULDC.64 UR4, c[0x0][0x328] ;  /* 0x0000ca0000047ab9 */ /* 0x000fe40000000a00 */
        /* <DEDUP_REMOVED lines=14> */
[----:B------:R-:W-:Y:S01]  /*135c0*/  PLOP3.LUT P0, PT, PT, PT, PT, 0x80, 0x0 ;  /* 0x000000000000781c */ /* 0x000fe20003f0f070 */
[----:B------:R-:W-:Y:S01]  /*135d0*/  NOP ;  /* 0x0000000000007918 */ /* 0x000fe20000000000 */
[----:B0-----:R-:W-:Y:S01]  /*135e0*/  IMAD.WIDE.U32 R2, R7, UR4, RZ ;  /* 0x0000000407027c25 */ /* 0x001fe2000f8e00ff */
[----:B------:R-:W-:-:S03]  /*135f0*/  ULDC.64 UR4, c[0x0][0x338] ;  /* 0x0000ce0000047ab9 */ /* 0x000fc60000000a00 */
[----:B------:R-:W-:Y:S02]  /*13600*/  IMAD.IADD R3, R3, 0x1, R9 ;  /* 0x0000000103037824 */ /* 0x000fe400078e0209 */
[----:B------:R-:W-:Y:S02]  /*13610*/  IMAD R7, R26, UR4, RZ ;  /* 0x000000041a077c24 */ /* 0x000fe4000f8e02ff */
[----:B------:R-:W-:-:S04]  /*13620*/  IMAD.WIDE.U32 R2, R6, UR4, R2 ;  /* 0x0000000406027c25 */ /* 0x000fc8000f8e0002 */
[----:B------:R-:W-:-:S05]  /*13630*/  IMAD R7, R6, UR5, R7 ;  /* 0x0000000506077c24 */ /* 0x000fca000f8e0207 */
[----:B------:R-:W-:-:S07]  /*13640*/  IADD3 R19, R3, R7, RZ ;  /* 0x0000000703137210 */ /* 0x000fce0007ffe0ff */
.L_x_1115:
        /* <DEDUP_REMOVED lines=10> */
.L_x_1116:
[----:B------:R-:W-:Y:S01]  /*136f0*/  R2UR UR4, R32 ;  /* 0x00000000200472ca */ /* 0x000fe200000e0000 */
[----:B------:R-:W-:Y:S01]  /*13700*/  ULDC.64 UR6, c[0x0][0x330] ;  /* 0x0000cc0000067ab9 */ /* 0x000fe20000000a00 */
[----:B------:R-:W-:Y:S01]  /*13710*/  IMAD.MOV.U32 R18, RZ, RZ, R2 ;  /* 0x000000ffff127224 */ /* 0x000fe200078e0002 */
[----:B------:R0:W-:Y:S01]  /*13720*/  SYNCS.ARRIVE.TRANS64.A1T0 RZ, [R4+URZ+0x30850], RZ ;  /* 0x030850ff04ff79a7 */ /* 0x0001e2000810003f */
[----:B------:R-:W-:Y:S01]  /*13730*/  IMAD.U32 R3, RZ, RZ, UR6 ;  /* 0x00000006ff037e24 */ /* 0x000fe2000f8e00ff */
[----:B------:R-:W-:Y:S01]  /*13740*/  IADD3 R10, R10, -0x40, RZ ;  /* 0xffffffc00a0a7810 */ /* 0x000fe20007ffe0ff */
[----:B------:R-:W-:Y:S02]  /*13750*/  VIADD R27, R27, 0xffffffff ;  /* 0xffffffff1b1b7836 */ /* 0x000fe40000000000 */
[----:B------:R-:W-:-:S04]  /*13760*/  IMAD.WIDE.U32 R18, R3, UR39, R18 ;  /* 0x0000002703127c25 */ /* 0x000fc8000f8e0012 */
[----:B------:R-:W-:Y:S01]  /*13770*/  VIADD R0, R0, 0x40 ;  /* 0x0000004000007836 */ /* 0x000fe20000000000 */
[----:B------:R-:W-:Y:S01]  /*13780*/  UIMAD UR4, UR4, UR6, URZ ;  /* 0x00000006040472a4 */ /* 0x000fe2000f8e023f */
[----:B------:R-:W-:-:S03]  /*13790*/  IMAD.MOV.U32 R22, RZ, RZ, R23 ;  /* 0x000000ffff167224 */ /* 0x000fc600078e0017 */
[----:B------:R-:W-:-:S03]  /*137a0*/  UIMAD UR4, UR39, UR7, UR4 ;  /* 0x00000007270472a4 */ /* 0x000fc6000f8e0204 */
[----:B------:R-:W-:Y:S02]  /*137b0*/  ULDC.64 UR6, c[0x0][0x318] ;  /* 0x0000c60000067ab9 */ /* 0x000fe40000000a00 */
[----:B------:R-:W-:Y:S02]  /*137c0*/  LEA R17, P0, R18, UR6, 0x1 ;  /* 0x0000000612117c11 */ /* 0x000fe4000f8008ff */
[----:B------:R-:W-:Y:S01]  /*137d0*/  IADD3 R3, R19, UR4, RZ ;  /* 0x0000000413037c10 */ /* 0x000fe2000fffe0ff */
[----:B------:R-:W-:-:S03]  /*137e0*/  IMAD.MOV.U32 R19, RZ, RZ, R20 ;  /* 0x000000ffff137224 */ /* 0x000fc600078e0014 */
[----:B------:R-:W-:Y:S02]  /*137f0*/  LEA.HI.X R18, R18, UR7, R3, 0x1, P0 ;  /* 0x0000000712127c11 */ /* 0x000fe400080f0c03 */
[----:B------:R-:W-:-:S13]  /*13800*/  ISETP.GT.AND P0, PT, R27, UR49, PT ;  /* 0x000000311b007c0c */ /* 0x000fda000bf04270 */
[----:B0-----:R-:W-:Y:S05]  /*13810*/  @P0 BRA `(.L_x_1117) ;  /* 0xfffffff000640947 */ /* 0x001fea000383ffff */
[----:B------:R-:W-:Y:S05]  /*13820*/  BSYNC B0 ;  /* 0x0000000000007941 */ /* 0x000fea0003800000 */
.L_x_1104:
[----:B------:R-:W-:-:S13]  /*13830*/  LOP3.LUT P0, RZ, R16, 0x20, RZ, 0xc0, !PT ;  /* 0x0000002010ff7812 */ /* 0x000fda000780c0ff */
[----:B------:R-:W-:Y:S05]  /*13840*/  @!P0 BRA `(.L_x_1118) ;  /* 0x0000000000048947 */ /* 0x000fea0003800000 */
[----:B------:R-:W-:Y:S01]  /*13850*/  BPT.TRAP 0x1 ;  /* 0x000000040000795c */ /* 0x000fe20000300000 */
.L_x_1118:
[C---:B0-----:R-:W-:Y:S01]  /*13860*/  LEA R0, R20.reuse, UR45, 0x3 ;  /* 0x0000002d14007c11 */ /* 0x041fe2000f8e18ff */
[----:B------:R-:W0:Y:S01]  /*13870*/  S2R R6, SR_TID.X ;  /* 0x0000000000067919 */ /* 0x000e220000002100 */
[----:B------:R-:W-:Y:S01]  /*13880*/  SHF.L.U32 R3, R23, 0x1f, RZ ;  /* 0x0000001f17037819 */ /* 0x000fe200000006ff */
[----:B------:R-:W-:Y:S01]  /*13890*/  BSSY B0, `(.L_x_1119) ;  /* 0x0000009000007945 */ /* 0x000fe20003800000 */
[----:B------:R-:W-:Y:S01]  /*138a0*/  MOV R2, 0xffffffc0 ;  /* 0xffffffc000027802 */ /* 0x000fe20000000f00 */
[----:B------:R-:W-:Y:S01]  /*138b0*/  IMAD R4, R20, 0x4000, R30 ;  /* 0x0000400014047824 */ /* 0x000fe200078e021e */
[----:B------:R-:W2:Y:S03]  /*138c0*/  SYNCS.PHASECHK.TRANS64.TRYWAIT P0, [R0+URZ+0x30860], R3 ;  /* 0x03086003000075a7 */ /* 0x000ea6000800017f */
[----:B------:R-:W-:Y:S01]  /*138d0*/  IMAD R5, R27, R2, UR47 ;  /* 0x0000002f1b057e24 */ /* 0x000fe2000f8e0202 */
[----:B0-----:R-:W-:-:S04]  /*138e0*/  LOP3.LUT R6, R6, 0x7f, RZ, 0xc0, !PT ;  /* 0x0000007f06067812 */ /* 0x001fc800078ec0ff */
[----:B------:R-:W-:-:S05]  /*138f0*/  SHF.R.U32.HI R6, RZ, 0x3, R6 ;  /* 0x00000003ff067819 */ /* 0x000fca0000011606 */
[----:B------:R-:W-:Y:S01]  /*13900*/  IMAD.IADD R5, R5, 0x1, -R6 ;  /* 0x0000000105057824 */ /* 0x000fe200078e0a06 */
[----:B--2---:R-:W-:Y:S06]  /*13910*/  @!P0 BRA `(.L_x_1120) ;  /* 0x0000002800248947 */ /* 0x004fec0003800000 */
.L_x_1188:
[----:B------:R-:W-:Y:S05]  /*13920*/  BSYNC B0 ;  /* 0x0000000000007941 */ /* 0x000fea0003800000 */
.L_x_1119:
[----:B------:R-:W-:-:S03]  /*13930*/  UMOV UR4, 0xffffffff ;  /* 0xffffffff00047882 */ /* 0x000fc60000000000 */
[----:B------:R-:W-:Y:S05]  /*13940*/  BRA.DIV UR4, `(.L_x_1121) ;  /* 0x0000002a042c7947 */ /* 0x000fea000b800000 */
[----:B0-----:R-:W-:Y:S01]  /*13950*/  SHFL.IDX PT, R3, R18, RZ, 0x181f ;  /* 0x00181fff12037589 */ /* 0x001fe200000e0000 */
[----:B------:R-:W-:Y:S01]  /*13960*/  ULDC UR4, c[0x0][0x2f4] ;  /* 0x0000bd0000047ab9 */ /* 0x000fe20000000800 */
[----:B------:R-:W-:Y:S02]  /*13970*/  LEA R4, R4, UR45, 0x1 ;  /* 0x0000002d04047c11 */ /* 0x000fe4000f8e08ff */
[----:B------:R-:W0:Y:S01]  /*13980*/  SHFL.IDX PT, R2, R17, RZ, 0x181f ;  /* 0x00181fff11027589 */ /* 0x000e2200000e0000 */
[----:B------:R-:W-:Y:S02]  /*13990*/  ISETP.GE.AND P2, PT, R25, UR4, PT ;  /* 0x0000000419007c0c */ /* 0x000fe4000bf46270 */
[----:B------:R-:W-:Y:S01]  /*139a0*/  ISETP.GE.AND P3, PT, R36, UR4, PT ;  /* 0x0000000424007c0c */ /* 0x000fe2000bf66270 */
[----:B------:R-:W2:Y:S01]  /*139b0*/  SHFL.IDX PT, R14, R17, 0x1, 0x181f ;  /* 0x00381f00110e7f89 */ /* 0x000ea200000e0000 */
[C---:B------:R-:W-:Y:S02]  /*139c0*/  ISETP.LT.OR P5, PT, R5.reuse, 0x1, P2 ;  /* 0x000000010500780c */ /* 0x040fe400017a1670 */
[----:B------:R-:W-:Y:S01]  /*139d0*/  ISETP.LT.OR P4, PT, R5, 0x1, P3 ;  /* 0x000000010500780c */ /* 0x000fe20001f81670 */
[----:B------:R-:W3:Y:S01]  /*139e0*/  SHFL.IDX PT, R6, R18, 0x1, 0x181f ;  /* 0x00381f0012067f89 */ /* 0x000ee200000e0000 */
        /* <DEDUP_REMOVED lines=10> */
[----:B------:R-:W-:Y:S02]  /*13a90*/  ISETP.LT.OR P4, PT, R5, 0x11, P3 ;  /* 0x000000110500780c */ /* 0x000fe40001f81670 */
[----:B--2---:R-:W-:Y:S01]  /*13aa0*/  MOV R2, R14 ;  /* 0x0000000e00027202 */ /* 0x004fe20000000f00 */
[----:B---3--:R-:W-:Y:S01]  /*13ab0*/  IMAD.MOV.U32 R3, RZ, RZ, R6 ;  /* 0x000000ffff037224 */ /* 0x008fe200078e0006 */
[----:B------:R-:W-:Y:S03]  /*13ac0*/  SHFL.IDX PT, R14, R17, 0x2, 0x181f ;  /* 0x00581f00110e7f89 */ /* 0x000fe600000e0000 */
[----:B------:R-:W-:Y:S01]  /*13ad0*/  IMAD.WIDE.U32 R2, R25, 0x2, R2 ;  /* 0x0000000219027825 */ /* 0x000fe200078e0002 */
[----:B------:R-:W0:Y:S04]  /*13ae0*/  SHFL.IDX PT, R6, R18, 0x2, 0x181f ;  /* 0x00581f0012067f89 */ /* 0x000e2800000e0000 */
[----:B------:R-:W-:Y:S01]  /*13af0*/  LDGSTS.E.BYPASS.LTC128B.128 [R4+0xc00], desc[UR60][R2.64], !P5 ;  /* 0x00c0000002047fae */ /* 0x000fe2000e901d7c */
[----:B------:R-:W-:-:S03]  /*13b00*/  ISETP.LT.OR P5, PT, R5, 0x11, P1 ;  /* 0x000000110500780c */ /* 0x000fc60000fa1670 */
[----:B------:R-:W-:Y:S01]  /*13b10*/  LDGSTS.E.BYPASS.LTC128B.128 [R4+0x2c00], desc[UR60][R2.64+0x80], !P4 ;  /* 0x02c0008002047fae */ /* 0x000fe2000e101d7c */
[----:B------:R-:W-:-:S03]  /*13b20*/  ISETP.LT.OR P4, PT, R5, 0x11, P0 ;  /* 0x000000110500780c */ /* 0x000fc60000781670 */
[----:B------:R-:W2:Y:S06]  /*13b30*/  SHFL.IDX PT, R18, R18, 0x3, 0x181f ;  /* 0x00781f0012127f89 */ /* 0x000eac00000e0000 */
[----:B------:R-:W-:Y:S01]  /*13b40*/  LDGSTS.E.BYPASS.LTC128B.128 [R4+0x4c00], desc[UR60][R2.64+0x100], !P5 ;  /* 0x04c0010002047fae */ /* 0x000fe2000e901d7c */
[----:B------:R-:W-:-:S03]  /*13b50*/  ISETP.LT.OR P5, PT, R5, 0x21, P2 ;  /* 0x000000210500780c */ /* 0x000fc600017a1670 */
[----:B------:R0:W-:Y:S01]  /*13b60*/  LDGSTS.E.BYPASS.LTC128B.128 [R4+0x6c00], desc[UR60][R2.64+0x180], !P4 ;  /* 0x06c0018002047fae */ /* 0x0001e2000e101d7c */
[----:B------:R-:W-:Y:S02]  /*13b70*/  ISETP.LT.OR P4, PT, R5, 0x21, P3 ;  /* 0x000000210500780c */ /* 0x000fe40001f81670 */
[----:B0-----:R-:W-:Y:S01]  /*13b80*/  MOV R3, R6 ;  /* 0x0000000600037202 */ /* 0x001fe20000000f00 */
[----:B------:R-:W-:Y:S02]  /*13b90*/  IMAD.MOV.U32 R2, RZ, RZ, R14 ;  /* 0x000000ffff027224 */ /* 0x000fe400078e000e */
[----:B------:R0:W3:Y:S01]  /*13ba0*/  SHFL.IDX PT, R14, R17, 0x3, 0x181f ;  /* 0x00781f00110e7f89 */ /* 0x0000e200000e0000 */
[----:B------:R-:W-:Y:S02]  /*13bb0*/  IMAD.MOV.U32 R6, RZ, RZ, RZ ;  /* 0x000000ffff067224 */ /* 0x000fe400078e00ff */
[----:B------:R-:W-:-:S05]  /*13bc0*/  IMAD.WIDE.U32 R2, R25, 0x2, R2 ;  /* 0x0000000219027825 */ /* 0x000fca00078e0002 */
[----:B------:R0:W-:Y:S01]  /*13bd0*/  LDGSTS.E.BYPASS.LTC128B.128 [R4+0x1400], desc[UR60][R2.64], !P5 ;  /* 0x0140000002047fae */ /* 0x0001e2000e901d7c */
[----:B------:R-:W-:-:S03]  /*13be0*/  ISETP.LT.OR P5, PT, R5, 0x21, P1 ;  /* 0x000000210500780c */ /* 0x000fc60000fa1670 */
[----:B------:R0:W-:Y:S01]  /*13bf0*/  LDGSTS.E.BYPASS.LTC128B.128 [R4+0x3400], desc[UR60][R2.64+0x80], !P4 ;  /* 0x0340008002047fae */ /* 0x0001e2000e101d7c */
[----:B------:R-:W-:-:S09]  /*13c00*/  ISETP.LT.OR P4, PT, R5, 0x21, P0 ;  /* 0x000000210500780c */ /* 0x000fd20000781670 */
[----:B------:R0:W-:Y:S04]  /*13c10*/  LDGSTS.E.BYPASS.LTC128B.128 [R4+0x5400], desc[UR60][R2.64+0x100], !P5 ;  /* 0x0540010002047fae */ /* 0x0001e8000e901d7c */
[----:B--23--:R0:W-:Y:S02]  /*13c20*/  LDGSTS.E.BYPASS.LTC128B.128 [R4+0x7400], desc[UR60][R2.64+0x180], !P4 ;  /* 0x0740018002047fae */ /* 0x00c1e4000e101d7c */
.L_x_1198:
[C---:B------:R-:W-:Y:S01]  /*13c30*/  ISETP.LT.OR P2, PT, R5.reuse, 0x31, P2 ;  /* 0x000000310500780c */ /* 0x040fe20001741670 */
[----:B0-----:R-:W-:Y:S01]  /*13c40*/  IMAD.MOV.U32 R2, RZ, RZ, R14 ;  /* 0x000000ffff027224 */ /* 0x001fe200078e000e */
[C---:B------:R-:W-:Y:S02]  /*13c50*/  ISETP.LT.OR P3, PT, R5.reuse, 0x31, P3 ;  /* 0x000000310500780c */ /* 0x040fe40001f61670 */
        /* <DEDUP_REMOVED lines=13> */
.L_x_1122:
        /* <DEDUP_REMOVED lines=10> */
.L_x_1123:
[----:B0-----:R-:W-:Y:S01]  /*13dd0*/  VIADD R2, R20, 0x1 ;  /* 0x0000000114027836 */ /* 0x001fe20000000000 */
[----:B------:R0:W-:Y:S04]  /*13de0*/  SYNCS.ARRIVE.TRANS64.A1T0 RZ, [R0+URZ+0x30850], RZ ;  /* 0x030850ff00ff79a7 */ /* 0x0001e8000810003f */
[----:B------:R-:W-:-:S04]  /*13df0*/  ISETP.NE.AND P0, PT, R2, 0x2, PT ;  /* 0x000000020200780c */ /* 0x000fc80003f05270 */
[----:B0-----:R-:W-:Y:S02]  /*13e00*/  SEL R0, RZ, 0x1, P0 ;  /* 0x00000001ff007807 */ /* 0x001fe40000000000 */
[----:B------:R-:W-:Y:S02]  /*13e10*/  SEL R2, R2, RZ, P0 ;  /* 0x000000ff02027207 */ /* 0x000fe40000000000 */
[----:B------:R-:W-:-:S07]  /*13e20*/  LOP3.LUT R0, R23, R0, RZ, 0x3c, !PT ;  /* 0x0000000017007212 */ /* 0x000fce00078e3cff */
.L_x_1083:
[----:B------:R-:W0:Y:S01]  /*13e30*/  S2R R4, SR_CgaCtaId ;  /* 0x0000000000047919 */ /* 0x000e220000008800 */
[----:B------:R-:W-:Y:S02]  /*13e40*/  MOV R3, 0x400 ;  /* 0x0000040000037802 */ /* 0x000fe40000000f00 */
[----:B------:R-:W-:Y:S02]  /*13e50*/  SHF.L.U32 R6, R6, 0x1f, RZ ;  /* 0x0000001f06067819 */ /* 0x000fe400000006ff */
[----:B0-----:R-:W-:-:S04]  /*13e60*/  LEA R7, R4, R3, 0x18 ;  /* 0x0000000304077211 */ /* 0x001fc800078ec0ff */
[----:B------:R-:W0:Y:S02]  /*13e70*/  SYNCS.PHASECHK.TRANS64.TRYWAIT P0, [R7+URZ+0x30820], R6 ;  /* 0x03082006070075a7 */ /* 0x000e24000800017f */
[----:B0-----:R-:W-:Y:S05]  /*13e80*/  @!P0 BRA `(.L_x_1124) ;  /* 0x00000028005c8947 */ /* 0x001fea0003800000 */
.L_x_1199:
[----:B------:R-:W-:-:S03]  /*13e90*/  UMOV UR4, 0xffffffff ;  /* 0xffffffff00047882 */ /* 0x000fc60000000000 */
[----:B------:R-:W-:Y:S05]  /*13ea0*/  BRA.DIV UR4, `(.L_x_1125) ;  /* 0x0000002a04687947 */ /* 0x000fea000b800000 */
[----:B------:R-:W2:Y:S02]  /*13eb0*/  S2R R3, SR_TID.X ;  /* 0x0000000000037919 */ /* 0x000ea40000002100 */
[----:B--2---:R-:W-:-:S04]  /*13ec0*/  SHF.R.U32.HI R3, RZ, 0x5, R3 ;  /* 0x00000005ff037819 */ /* 0x004fc80000011603 */
[----:B------:R-:W-:-:S05]  /*13ed0*/  LOP3.LUT R3, R3, 0x3, RZ, 0xc0, !PT ;  /* 0x0000000303037812 */ /* 0x000fca00078ec0ff */
[----:B------:R2:W3:Y:S02]  /*13ee0*/  SHFL.IDX PT, R14, R3, RZ, 0x1f ;  /* 0x00001fff030e7589 */ /* 0x0004e400000e0000 */
.L_x_1202:
[----:B---3--:R-:W-:-:S13]  /*13ef0*/  ISETP.NE.AND P0, PT, R14, RZ, PT ;  /* 0x000000ff0e00720c */ /* 0x008fda0003f05270 */
[----:B------:R-:W-:Y:S05]  /*13f00*/  @P0 BRA `(.L_x_991) ;  /* 0x0000000000900947 */ /* 0x000fea0003800000 */
[----:B------:R-:W-:-:S03]  /*13f10*/  UMOV UR4, 0xffffffff ;  /* 0xffffffff00047882 */ /* 0x000fc60000000000 */
[----:B------:R-:W-:Y:S05]  /*13f20*/  BRA.DIV UR4, `(.L_x_1126) ;  /* 0x0000002a047c7947 */ /* 0x000fea000b800000 */
[----:B------:R-:W-:-:S13]  /*13f30*/  ELECT P6, URZ, PT ;  /* 0x00000000003f782f */ /* 0x000fda00038c0000 */
.L_x_1205:
[----:B------:R-:W-:Y:S05]  /*13f40*/  @!P6 BRA `(.L_x_991) ;  /* 0x000000000080e947 */ /* 0x000fea0003800000 */
[----:B--2---:R-:W2:Y:S02]  /*13f50*/  LDL R3, [R1+0x4] ;  /* 0x0000040001037983 */ /* 0x004ea40000100800 */
[----:B--2---:R-:W-:-:S13]  /*13f60*/  R2UR UR4, R3 ;  /* 0x00000000030472ca */ /* 0x004fda00000e0000 */
[----:B------:R-:W-:-:S06]  /*13f70*/  ULOP3.LUT UR4, UR4, 0x2, URZ, 0xfc, !UPT ;  /* 0x0000000204047892 */ /* 0x000fcc000f8efc3f */
[----:B------:R-:W-:-:S05]  /*13f80*/  IMAD.U32 R3, RZ, RZ, UR4 ;  /* 0x00000004ff037e24 */ /* 0x000fca000f8e00ff */
[----:B------:R-:W-:-:S13]  /*13f90*/  ISETP.NE.AND P0, PT, R3, 0x3, PT ;  /* 0x000000030300780c */ /* 0x000fda0003f05270 */
[----:B------:R-:W-:Y:S05]  /*13fa0*/  @!P0 BRA `(.L_x_1127) ;  /* 0x0000000000048947 */ /* 0x000fea0003800000 */
[----:B------:R-:W-:Y:S01]  /*13fb0*/  BPT.TRAP 0x1 ;  /* 0x000000040000795c */ /* 0x000fe20000300000 */
.L_x_1127:
[C---:B------:R-:W-:Y:S01]  /*13fc0*/  LEA R5, R2.reuse, R7, 0x3 ;  /* 0x0000000702057211 */ /* 0x040fe200078e18ff */
[----:B------:R-:W-:Y:S01]  /*13fd0*/  VIADD R2, R2, 0x1 ;  /* 0x0000000102027836 */ /* 0x000fe20000000000 */
[----:B------:R-:W-:-:S04]  /*13fe0*/  SHF.L.U32 R4, R0, 0x1f, RZ ;  /* 0x0000001f00047819 */ /* 0x000fc800000006ff */
[----:B------:R-:W2:Y:S01]  /*13ff0*/  SYNCS.PHASECHK.TRANS64.TRYWAIT P1, [R5+URZ+0x30840], R4 ;  /* 0x03084004050075a7 */ /* 0x000ea2000802017f */
[----:B------:R-:W-:-:S04]  /*14000*/  ISETP.NE.AND P2, PT, R2, 0x2, PT ;  /* 0x000000020200780c */ /* 0x000fc80003f45270 */
[----:B------:R-:W-:Y:S01]  /*14010*/  SEL R3, RZ, 0x1, P2 ;  /* 0x00000001ff037807 */ /* 0x000fe20001000000 */
[----:B--2---:R-:W-:Y:S08]  /*14020*/  @!P1 BRA `(.L_x_1128) ;  /* 0x00000028005c9947 */ /* 0x004ff00003800000 */
.L_x_1206:
[----:B------:R-:W-:Y:S02]  /*14030*/  SEL R2, R2, RZ, P2 ;  /* 0x000000ff02027207 */ /* 0x000fe40001000000 */
[----:B------:R-:W-:Y:S01]  /*14040*/  LOP3.LUT R0, R0, R3, RZ, 0x3c, !PT ;  /* 0x0000000300007212 */ /* 0x000fe200078e3cff */
[----:B------:R-:W-:Y:S06]  /*14050*/  @!P0 BRA `(.L_x_1129) ;  /* 0x0000000000048947 */ /* 0x000fec0003800000 */
[----:B------:R-:W-:Y:S01]  /*14060*/  BPT.TRAP 0x1 ;  /* 0x000000040000795c */ /* 0x000fe20000300000 */
.L_x_1129:
[----:B------:R-:W-:Y:S01]  /*14070*/  IMAD R3, R2, 0x8, R7 ;  /* 0x0000000802037824 */ /* 0x000fe200078e0207 */
[----:B------:R-:W-:-:S04]  /*14080*/  SHF.L.U32 R0, R0, 0x1f, RZ ;  /* 0x0000001f00007819 */ /* 0x000fc800000006ff */
[----:B------:R-:W3:Y:S02]  /*14090*/  SYNCS.PHASECHK.TRANS64.TRYWAIT P1, [R3+URZ+0x30840], R0 ;  /* 0x03084000030075a7 */ /* 0x000ee4000802017f */
[----:B---3--:R-:W-:Y:S05]  /*140a0*/  @!P1 BRA `(.L_x_1130) ;  /* 0x0000002800509947 */ /* 0x008fea0003800000 */
.L_x_1207:
[----:B------:R-:W-:Y:S05]  /*140b0*/  @!P0 BRA `(.L_x_1131) ;  /* 0x0000000000048947 */ /* 0x000fea0003800000 */
[----:B------:R-:W-:Y:S01]  /*140c0*/  BPT.TRAP 0x1 ;  /* 0x000000040000795c */ /* 0x000fe20000300000 */
.L_x_1131:
[----:B------:R-:W4:Y:S02]  /*140d0*/  SYNCS.PHASECHK.TRANS64.TRYWAIT P1, [R5+URZ+0x30860], R4 ;  /* 0x03086004050075a7 */ /* 0x000f24000802017f */
[----:B----4-:R-:W-:Y:S05]  /*140e0*/  @!P1 BRA `(.L_x_1132) ;  /* 0x0000002800549947 */ /* 0x010fea0003800000 */
.L_x_1208:
[----:B------:R-:W-:Y:S05]  /*140f0*/  @!P0 BRA `(.L_x_1133) ;  /* 0x0000000000048947 */ /* 0x000fea0003800000 */
[----:B------:R-:W-:Y:S01]  /*14100*/  BPT.TRAP 0x1 ;  /* 0x000000040000795c */ /* 0x000fe20000300000 */
.L_x_1133:
[----:B------:R0:W0:Y:S02]  /*14110*/  SYNCS.PHASECHK.TRANS64.TRYWAIT P0, [R3+URZ+0x30860], R0 ;  /* 0x03086000030075a7 */ /* 0x000024000800017f */
[----:B0-----:R-:W-:Y:S05]  /*14120*/  @!P0 NANOSLEEP.SYNCS 0x989680 ;  /* 0x009896800000895d */ /* 0x001fea0003900000 */
[----:B------:R-:W0:Y:S02]  /*14130*/  @!P0 SYNCS.PHASECHK.TRANS64 P0, [R3+URZ+0x30860], R0 ;  /* 0x03086000030085a7 */ /* 0x000e24000800007f */
[----:B0-----:R-:W-:Y:S05]  /*14140*/  @!P0 BRA `(.L_x_1133) ;  /* 0xfffffffc00f08947 */ /* 0x001fea000383ffff */
.L_x_991:
[----:B------:R-:W-:Y:S05]  /*14150*/  BSYNC B6 ;  /* 0x0000000000067941 */ /* 0x000fea0003800000 */
.L_x_988:
[----:B------:R-:W-:Y:S05]  /*14160*/  EXIT ;  /* 0x000000000000794d */ /* 0x000fea0003800000 */
.L_x_1001:
[----:B------:R-:W-:-:S13]  /*14170*/  R2UR UR4, R16 ;  /* 0x00000000100472ca */ /* 0x000fda00000e0000 */
[----:B0-----:R-:W-:-:S04]  /*14180*/  MOV R3, UR4 ;  /* 0x0000000400037c02 */ /* 0x001fc80008000f00 */
[----:B------:R0:W1:Y:S03]  /*14190*/  SYNCS.PHASECHK.TRANS64.TRYWAIT P0, [R3+URZ+0x30800], R0 ;  /* 0x03080000030075a7 */ /* 0x000066000800017f */
[----:B-1----:R-:W-:Y:S05]  /*141a0*/  @!P0 NANOSLEEP.SYNCS 0x989680 ;  /* 0x009896800000895d */ /* 0x002fea0003900000 */
[----:B------:R-:W1:Y:S02]  /*141b0*/  @!P0 SYNCS.PHASECHK.TRANS64 P0, [R3+URZ+0x30800], R0 ;  /* 0x03080000030085a7 */ /* 0x000e64000800007f */
[----:B-1----:R-:W-:Y:S05]  /*141c0*/  @!P0 BRA `(.L_x_1001) ;  /* 0xfffffffc00e88947 */ /* 0x002fea000383ffff */
[----:B------:R-:W-:Y:S05]  /*141d0*/  BRA `(.L_x_1134) ;  /* 0xfffffed400ec7947 */ /* 0x000fea000383ffff */
.L_x_1005:
[----:B------:R-:W-:-:S13]  /*141e0*/  R2UR UR4, R16 ;  /* 0x00000000100472ca */ /* 0x000fda00000e0000 */
[----:B0-----:R-:W-:-:S04]  /*141f0*/  IMAD.U32 R3, RZ, RZ, UR4 ;  /* 0x00000004ff037e24 */ /* 0x001fc8000f8e00ff */
[----:B------:R0:W2:Y:S03]  /*14200*/  SYNCS.PHASECHK.TRANS64.TRYWAIT P1, [R3+URZ+0x30830], R0 ;  /* 0x03083000030075a7 */ /* 0x0000a6000802017f */
[----:B--2---:R-:W-:Y:S05]  /*14210*/  @!P1 NANOSLEEP.SYNCS 0x989680 ;  /* 0x009896800000995d */ /* 0x004fea0003900000 */
[----:B------:R-:W2:Y:S02]  /*14220*/  @!P1 SYNCS.PHASECHK.TRANS64 P1, [R3+URZ+0x30830], R0 ;  /* 0x03083000030095a7 */ /* 0x000ea4000802007f */
[----:B--2---:R-:W-:Y:S05]  /*14230*/  @!P1 BRA `(.L_x_1005) ;  /* 0xfffffffc00e89947 */ /* 0x004fea000383ffff */
[----:B------:R-:W-:Y:S05]  /*14240*/  BRA `(.L_x_1004) ;  /* 0xfffffed800147947 */ /* 0x000fea000383ffff */
.L_x_1022:
[----:B------:R-:W-:-:S13]  /*14250*/  R2UR UR6, R206 ;  /* 0x00000000ce0672ca */ /* 0x000fda00000e0000 */
[----:B-1----:R-:W-:-:S04]  /*14260*/  IMAD.U32 R4, RZ, RZ, UR6 ;  /* 0x00000006ff047e24 */ /* 0x002fc8000f8e00ff */
[----:B------:R1:W2:Y:S03]  /*14270*/  SYNCS.PHASECHK.TRANS64.TRYWAIT P1, [R4+URZ+0x30830], R3 ;  /* 0x03083003040075a7 */ /* 0x0002a6000802017f */
[----:B--2---:R-:W-:Y:S05]  /*14280*/  @!P1 NANOSLEEP.SYNCS 0x989680 ;  /* 0x009896800000995d */ /* 0x004fea0003900000 */
[----:B------:R-:W2:Y:S02]  /*14290*/  @!P1 SYNCS.PHASECHK.TRANS64 P1, [R4+URZ+0x30830], R3 ;  /* 0x03083003040095a7 */ /* 0x000ea4000802007f */
[----:B--2---:R-:W-:Y:S05]  /*142a0*/  @!P1 BRA `(.L_x_1022) ;  /* 0xfffffffc00e89947 */ /* 0x004fea000383ffff */
[----:B------:R-:W-:Y:S05]  /*142b0*/  BRA `(.L_x_1021) ;  /* 0xffffff0800187947 */ /* 0x000fea000383ffff */
.L_x_1026:
[----:B-1----:R-:W-:-:S04]  /*142c0*/  MOV R3, UR6 ;  /* 0x0000000600037c02 */ /* 0x002fc80008000f00 */
[----:B------:R1:W2:Y:S03]  /*142d0*/  SYNCS.PHASECHK.TRANS64.TRYWAIT P1, [R3+URZ+0x30850], R0 ;  /* 0x03085000030075a7 */ /* 0x0002a6000802017f */
[----:B--2---:R-:W-:Y:S05]  /*142e0*/  @!P1 NANOSLEEP.SYNCS 0x989680 ;  /* 0x009896800000995d */ /* 0x004fea0003900000 */
[----:B------:R-:W2:Y:S02]  /*142f0*/  @!P1 SYNCS.PHASECHK.TRANS64 P1, [R3+URZ+0x30850], R0 ;  /* 0x03085000030095a7 */ /* 0x000ea4000802007f */
[----:B--2---:R-:W-:Y:S05]  /*14300*/  @!P1 BRA `(.L_x_1026) ;  /* 0xfffffffc00ec9947 */ /* 0x004fea000383ffff */
[----:B------:R-:W-:Y:S05]  /*14310*/  BRA `(.L_x_1025) ;  /* 0xffffff1400b87947 */ /* 0x000fea000383ffff */
.L_x_1045:
[----:B-1----:R-:W-:-:S04]  /*14320*/  IMAD.U32 R4, RZ, RZ, UR5 ;  /* 0x00000005ff047e24 */ /* 0x002fc8000f8e00ff */
[----:B------:R1:W2:Y:S03]  /*14330*/  SYNCS.PHASECHK.TRANS64.TRYWAIT P1, [R4+URZ+0x30830], R3 ;  /* 0x03083003040075a7 */ /* 0x0002a6000802017f */
[----:B--2---:R-:W-:Y:S05]  /*14340*/  @!P1 NANOSLEEP.SYNCS 0x989680 ;  /* 0x009896800000995d */ /* 0x004fea0003900000 */
[----:B------:R-:W2:Y:S02]  /*14350*/  @!P1 SYNCS.PHASECHK.TRANS64 P1, [R4+URZ+0x30830], R3 ;  /* 0x03083003040095a7 */ /* 0x000ea4000802007f */
[----:B--2---:R-:W-:Y:S05]  /*14360*/  @!P1 BRA `(.L_x_1045) ;  /* 0xfffffffc00ec9947 */ /* 0x004fea000383ffff */
[----:B------:R-:W-:Y:S05]  /*14370*/  BRA `(.L_x_1044) ;  /* 0xffffff3800087947 */ /* 0x000fea000383ffff */
.L_x_1049:
[----:B01----:R-:W-:-:S04]  /*14380*/  IMAD.U32 R3, RZ, RZ, UR5 ;  /* 0x00000005ff037e24 */ /* 0x003fc8000f8e00ff */
[----:B------:R0:W1:Y:S03]  /*14390*/  SYNCS.PHASECHK.TRANS64.TRYWAIT P1, [R3+URZ+0x30850], R0 ;  /* 0x03085000030075a7 */ /* 0x000066000802017f */
[----:B-1----:R-:W-:Y:S05]  /*143a0*/  @!P1 NANOSLEEP.SYNCS 0x989680 ;  /* 0x009896800000995d */ /* 0x002fea0003900000 */
[----:B------:R-:W1:Y:S02]  /*143b0*/  @!P1 SYNCS.PHASECHK.TRANS64 P1, [R3+URZ+0x30850], R0 ;  /* 0x03085000030095a7 */ /* 0x000e64000802007f */
[----:B-1----:R-:W-:Y:S05]  /*143c0*/  @!P1 BRA `(.L_x_1049) ;  /* 0xfffffffc00ec9947 */ /* 0x002fea000383ffff */
[----:B------:R-:W-:Y:S05]  /*143d0*/  BRA `(.L_x_1048) ;  /* 0xffffff44008c7947 */ /* 0x000fea000383ffff */
.L_x_1057:
[----:B------:R-:W-:-:S13]  /*143e0*/  R2UR UR5, R205 ;  /* 0x00000000cd0572ca */ /* 0x000fda00000e0000 */
[----:B-1----:R-:W-:-:S04]  /*143f0*/  MOV R4, UR5 ;  /* 0x0000000500047c02 */ /* 0x002fc80008000f00 */
[----:B------:R1:W2:Y:S03]  /*14400*/  SYNCS.PHASECHK.TRANS64.TRYWAIT P1, [R4+URZ+0x30830], R3 ;  /* 0x03083003040075a7 */ /* 0x0002a6000802017f */
[----:B--2---:R-:W-:Y:S05]  /*14410*/  @!P1 NANOSLEEP.SYNCS 0x989680 ;  /* 0x009896800000995d */ /* 0x004fea0003900000 */
[----:B------:R-:W2:Y:S02]  /*14420*/  @!P1 SYNCS.PHASECHK.TRANS64 P1, [R4+URZ+0x30830], R3 ;  /* 0x03083003040095a7 */ /* 0x000ea4000802007f */
[----:B--2---:R-:W-:Y:S05]  /*14430*/  @!P1 BRA `(.L_x_1057) ;  /* 0xfffffffc00e89947 */ /* 0x004fea000383ffff */
[----:B------:R-:W-:Y:S05]  /*14440*/  BRA `(.L_x_1056) ;  /* 0xffffff5800447947 */ /* 0x000fea000383ffff */
.L_x_1061:
[----:B01----:R-:W-:-:S04]  /*14450*/  IMAD.U32 R3, RZ, RZ, UR5 ;  /* 0x00000005ff037e24 */ /* 0x003fc8000f8e00ff */
[----:B------:R0:W1:Y:S03]  /*14460*/  SYNCS.PHASECHK.TRANS64.TRYWAIT P1, [R3+URZ+0x30850], R0 ;  /* 0x03085000030075a7 */ /* 0x000066000802017f */
[----:B-1----:R-:W-:Y:S05]  /*14470*/  @!P1 NANOSLEEP.SYNCS 0x989680 ;  /* 0x009896800000995d */ /* 0x002fea0003900000 */
[----:B------:R-:W1:Y:S02]  /*14480*/  @!P1 SYNCS.PHASECHK.TRANS64 P1, [R3+URZ+0x30850], R0 ;  /* 0x03085000030095a7 */ /* 0x000e64000802007f */
[----:B-1----:R-:W-:Y:S05]  /*14490*/  @!P1 BRA `(.L_x_1061) ;  /* 0xfffffffc00ec9947 */ /* 0x002fea000383ffff */
[----:B------:R-:W-:Y:S05]  /*144a0*/  BRA `(.L_x_1060) ;  /* 0xffffff6400c87947 */ /* 0x000fea000383ffff */
.L_x_1076:
[----:B-1----:R-:W-:-:S04]  /*144b0*/  IMAD.U32 R5, RZ, RZ, UR5 ;  /* 0x00000005ff057e24 */ /* 0x002fc8000f8e00ff */
[----:B------:R1:W2:Y:S03]  /*144c0*/  SYNCS.PHASECHK.TRANS64.TRYWAIT P1, [R5+URZ+0x30850], R0 ;  /* 0x03085000050075a7 */ /* 0x0002a6000802017f */
[----:B--2---:R-:W-:Y:S05]  /*144d0*/  @!P1 NANOSLEEP.SYNCS 0x989680 ;  /* 0x009896800000995d */ /* 0x004fea0003900000 */
[----:B------:R-:W2:Y:S02]  /*144e0*/  @!P1 SYNCS.PHASECHK.TRANS64 P1, [R5+URZ+0x30850], R0 ;  /* 0x03085000050095a7 */ /* 0x000ea4000802007f */
[----:B--2---:R-:W-:Y:S05]  /*144f0*/  @!P1 BRA `(.L_x_1076) ;  /* 0xfffffffc00ec9947 */ /* 0x004fea000383ffff */
[----:B------:R-:W-:Y:S05]  /*14500*/  BRA `(.L_x_1075) ;  /* 0xffffff8c00387947 */ /* 0x000fea000383ffff */
.L_x_1094:
[----:B------:R-:W-:Y:S01]  /*14510*/  MOV R13, R18 ;  /* 0x00000012000d7202 */ /* 0x000fe20000000f00 */
[----:B------:R-:W-:Y:S01]  /*14520*/  IMAD.MOV.U32 R12, RZ, RZ, RZ ;  /* 0x000000ffff0c7224 */ /* 0x000fe200078e00ff */
[----:B------:R-:W-:Y:S01]  /*14530*/  MOV R15, 0xffffffff ;  /* 0xffffffff000f7802 */ /* 0x000fe20000000f00 */
[----:B------:R-:W-:-:S07]  /*14540*/  IMAD.MOV.U32 R11, RZ, RZ, 0x1f ;  /* 0x0000001fff0b7424 */ /* 0x000fce00078e00ff */
[----:B-----5:R-:W-:Y:S05]  /*14550*/  WARPSYNC.COLLECTIVE R15, `(.L_x_1135) ;  /* 0x000000000f087348 */ /* 0x020fea0003c00000 */
[----:B------:R0:W1:Y:S02]  /*14560*/  SHFL.IDX P6, R14, R13, R12, R11 ;  /* 0x0000000c0d0e7389 */ /* 0x00006400000c000b */
[----:B01---5:R-:W-:Y:S01]  /*14570*/  ENDCOLLECTIVE ;  /* 0x000000000000791b */ /* 0x023fe20003800000 */
.L_x_1135:
[----:B------:R-:W-:Y:S05]  /*14580*/  BRA `(.L_x_1136) ;  /* 0xffffffcc00e47947 */ /* 0x000fea000383ffff */
.L_x_1096:
[----:B0-----:R-:W-:-:S04]  /*14590*/  IMAD.U32 R3, RZ, RZ, UR45 ;  /* 0x0000002dff037e24 */ /* 0x001fc8000f8e00ff */
[----:B------:R0:W1:Y:S03]  /*145a0*/  SYNCS.PHASECHK.TRANS64.TRYWAIT P0, [R3+URZ+0x30840], R2 ;  /* 0x03084002030075a7 */ /* 0x000066000800017f */
[----:B-1----:R-:W-:Y:S05]  /*145b0*/  @!P0 NANOSLEEP.SYNCS 0x989680 ;  /* 0x009896800000895d */ /* 0x002fea0003900000 */
[----:B------:R-:W1:Y:S02]  /*145c0*/  @!P0 SYNCS.PHASECHK.TRANS64 P0, [R3+URZ+0x30840], R2 ;  /* 0x03084002030085a7 */ /* 0x000e64000800007f */
[----:B-1----:R-:W-:Y:S05]  /*145d0*/  @!P0 BRA `(.L_x_1096) ;  /* 0xfffffffc00ec8947 */ /* 0x002fea000383ffff */
[----:B------:R-:W-:Y:S05]  /*145e0*/  BRA `(.L_x_1137) ;  /* 0xffffffd000787947 */ /* 0x000fea000383ffff */
.L_x_1097:
[----:B------:R-:W-:Y:S01]  /*145f0*/  BSSY B0, `(.L_x_1138) ;  /* 0x0000008000007945 */ /* 0x000fe20003800000 */
[----:B------:R-:W-:Y:S01]  /*14600*/  IMAD.MOV.U32 R13, RZ, RZ, R7 ;  /* 0x000000ffff0d7224 */ /* 0x000fe200078e0007 */
[----:B------:R-:W-:Y:S01]  /*14610*/  MOV R12, RZ ;  /* 0x000000ff000c7202 */ /* 0x000fe20000000f00 */
[----:B------:R-:W-:Y:S02]  /*14620*/  IMAD.MOV.U32 R11, RZ, RZ, 0x181f ;  /* 0x0000181fff0b7424 */ /* 0x000fe400078e00ff */
[----:B------:R-:W-:-:S07]  /*14630*/  IMAD.MOV.U32 R15, RZ, RZ, -0x1 ;  /* 0xffffffffff0f7424 */ /* 0x000fce00078e00ff */
[----:B------:R-:W-:Y:S05]  /*14640*/  WARPSYNC.COLLECTIVE R15, `(.L_x_1139) ;  /* 0x000000000f087348 */ /* 0x000fea0003c00000 */
[----:B------:R0:W1:Y:S02]  /*14650*/  SHFL.IDX P6, R14, R13, R12, R11 ;  /* 0x0000000c0d0e7389 */ /* 0x00006400000c000b */
[----:B01----:R-:W-:Y:S01]  /*14660*/  ENDCOLLECTIVE ;  /* 0x000000000000791b */ /* 0x003fe20003800000 */
.L_x_1139:
[----:B------:R-:W-:Y:S05]  /*14670*/  BSYNC B0 ;  /* 0x0000000000007941 */ /* 0x000fea0003800000 */
.L_x_1138:
[----:B------:R-:W-:Y:S01]  /*14680*/  IMAD.MOV.U32 R13, RZ, RZ, R6 ;  /* 0x000000ffff0d7224 */ /* 0x000fe200078e0006 */
[----:B------:R-:W-:Y:S01]  /*14690*/  MOV R11, 0x181f ;  /* 0x0000181f000b7802 */ /* 0x000fe20000000f00 */
[----:B------:R-:W-:Y:S01]  /*146a0*/  IMAD.MOV.U32 R12, RZ, RZ, RZ ;  /* 0x000000ffff0c7224 */ /* 0x000fe200078e00ff */
[----:B------:R-:W-:Y:S01]  /*146b0*/  MOV R3, R14 ;  /* 0x0000000e00037202 */ /* 0x000fe20000000f00 */
[----:B------:R-:W-:Y:S01]  /*146c0*/  IMAD.MOV.U32 R15, RZ, RZ, -0x1 ;  /* 0xffffffffff0f7424 */ /* 0x000fe200078e00ff */
[----:B------:R-:W-:-:S07]  /*146d0*/  @P0 LEA R9, R30, UR45, 0x1 ;  /* 0x0000002d1e090c11 */ /* 0x000fce000f8e08ff */
[----:B------:R-:W-:Y:S05]  /*146e0*/  WARPSYNC.COLLECTIVE R15, `(.L_x_1140) ;  /* 0x000000000f087348 */ /* 0x000fea0003c00000 */
[----:B------:R0:W1:Y:S02]  /*146f0*/  SHFL.IDX P6, R14, R13, R12, R11 ;  /* 0x0000000c0d0e7389 */ /* 0x00006400000c000b */
[----:B01----:R-:W-:Y:S01]  /*14700*/  ENDCOLLECTIVE ;  /* 0x000000000000791b */ /* 0x003fe20003800000 */
.L_x_1140:
[----:B------:R-:W-:Y:S01]  /*14710*/  MOV R13, R7 ;  /* 0x00000007000d7202 */ /* 0x000fe20000000f00 */
[----:B------:R-:W-:Y:S02]  /*14720*/  IMAD.MOV.U32 R12, RZ, RZ, 0x1 ;  /* 0x00000001ff0c7424 */ /* 0x000fe400078e00ff */
[----:B------:R-:W-:-:S07]  /*14730*/  IMAD.MOV.U32 R2, RZ, RZ, R14 ;  /* 0x000000ffff027224 */ /* 0x000fce00078e000e */
[----:B------:R-:W-:Y:S05]  /*14740*/  WARPSYNC.COLLECTIVE R15, `(.L_x_1141) ;  /* 0x000000000f087348 */ /* 0x000fea0003c00000 */
[----:B------:R0:W1:Y:S02]  /*14750*/  SHFL.IDX P6, R14, R13, R12, R11 ;  /* 0x0000000c0d0e7389 */ /* 0x00006400000c000b */
[----:B01----:R-:W-:Y:S01]  /*14760*/  ENDCOLLECTIVE ;  /* 0x000000000000791b */ /* 0x003fe20003800000 */
.L_x_1141:
[----:B------:R-:W-:-:S05]  /*14770*/  @P0 IMAD.WIDE.U32 R2, R25, 0x2, R2 ;  /* 0x0000000219020825 */ /* 0x000fca00078e0002 */
[----:B------:R-:W-:Y:S01]  /*14780*/  @!PT LDS RZ, [RZ] ;  /* 0x00000000fffff984 */ /* 0x000fe20000000800 */
[----:B------:R-:W-:Y:S01]  /*14790*/  @!PT LDS RZ, [RZ] ;  /* 0x00000000fffff984 */ /* 0x000fe20000000800 */
[----:B------:R-:W-:Y:S01]  /*147a0*/  @!PT LDS RZ, [RZ] ;  /* 0x00000000fffff984 */ /* 0x000fe20000000800 */
[----:B------:R0:W-:Y:S04]  /*147b0*/  @P0 LDGSTS.E.BYPASS.LTC128B.128 [R9+0x20400], desc[UR60][R2.64], !P4 ;  /* 0x2040000002090fae */ /* 0x0001e8000e101d7c */
[----:B------:R0:W-:Y:S01]  /*147c0*/  @P0 LDGSTS.E.BYPASS.LTC128B.128 [R9+0x22400], desc[UR60][R2.64+0x80], !P3 ;  /* 0x2240008002090fae */ /* 0x0001e2000d901d7c */
[----:B------:R-:W-:-:S03]  /*147d0*/  MOV R13, R6 ;  /* 0x00000006000d7202 */ /* 0x000fc60000000f00 */
[----:B------:R0:W-:Y:S04]  /*147e0*/  @P0 LDGSTS.E.BYPASS.LTC128B.128 [R9+0x24400], desc[UR60][R2.64+0x100], !P2 ;  /* 0x2440010002090fae */ /* 0x0001e8000d101d7c */
[----:B------:R0:W-:Y:S01]  /*147f0*/  @P0 LDGSTS.E.BYPASS.LTC128B.128 [R9+0x26400], desc[UR60][R2.64+0x180], !P1 ;  /* 0x2640018002090fae */ /* 0x0001e2000c901d7c */
[----:B------:R-:W-:Y:S01]  /*14800*/  ISETP.GE.AND P0, PT, R0, 0x11, PT ;  /* 0x000000110000780c */ /* 0x000fe20003f06270 */
[----:B------:R-:W-:-:S12]  /*14810*/  IMAD.MOV.U32 R5, RZ, RZ, R14 ;  /* 0x000000ffff057224 */ /* 0x000fd800078e000e */
[----:B0-----:R-:W-:Y:S05]  /*14820*/  WARPSYNC.COLLECTIVE R15, `(.L_x_1142) ;  /* 0x000000000f087348 */ /* 0x001fea0003c00000 */
[----:B------:R1:W2:Y:S02]  /*14830*/  SHFL.IDX P6, R14, R13, R12, R11 ;  /* 0x0000000c0d0e7389 */ /* 0x0002a400000c000b */
[----:B012---:R-:W-:Y:S01]  /*14840*/  ENDCOLLECTIVE ;  /* 0x000000000000791b */ /* 0x007fe20003800000 */
.L_x_1142:
[----:B------:R-:W-:Y:S01]  /*14850*/  @P0 LEA R21, R30, UR45, 0x1 ;  /* 0x0000002d1e150c11 */ /* 0x000fe2000f8e08ff */
[----:B------:R-:W-:Y:S01]  /*14860*/  IMAD.MOV.U32 R13, RZ, RZ, R7 ;  /* 0x000000ffff0d7224 */ /* 0x000fe200078e0007 */
[----:B------:R-:W-:Y:S01]  /*14870*/  MOV R12, 0x2 ;  /* 0x00000002000c7802 */ /* 0x000fe20000000f00 */
[----:B------:R-:W-:-:S07]  /*14880*/  IMAD.MOV.U32 R4, RZ, RZ, R14 ;  /* 0x000000ffff047224 */ /* 0x000fce00078e000e */
[----:B------:R-:W-:Y:S05]  /*14890*/  WARPSYNC.COLLECTIVE R15, `(.L_x_1143) ;  /* 0x000000000f087348 */ /* 0x000fea0003c00000 */
[----:B------:R0:W1:Y:S02]  /*148a0*/  SHFL.IDX P6, R14, R13, R12, R11 ;  /* 0x0000000c0d0e7389 */ /* 0x00006400000c000b */
[----:B01----:R-:W-:Y:S01]  /*148b0*/  ENDCOLLECTIVE ;  /* 0x000000000000791b */ /* 0x003fe20003800000 */
.L_x_1143:
[----:B------:R-:W-:-:S05]  /*148c0*/  @P0 IMAD.WIDE.U32 R4, R25, 0x2, R4 ;  /* 0x0000000219040825 */ /* 0x000fca00078e0004 */
[----:B------:R-:W-:Y:S01]  /*148d0*/  @!PT LDS RZ, [RZ] ;  /* 0x00000000fffff984 */ /* 0x000fe20000000800 */
[----:B------:R-:W-:Y:S01]  /*148e0*/  @!PT LDS RZ, [RZ] ;  /* 0x00000000fffff984 */ /* 0x000fe20000000800 */
[----:B------:R-:W-:Y:S01]  /*148f0*/  @!PT LDS RZ, [RZ] ;  /* 0x00000000fffff984 */ /* 0x000fe20000000800 */
[----:B------:R0:W-:Y:S04]  /*14900*/  @P0 LDGSTS.E.BYPASS.LTC128B.128 [R21+0x20c00], desc[UR60][R4.64], !P4 ;  /* 0x20c0000004150fae */ /* 0x0001e8000e101d7c */
[----:B------:R0:W-:Y:S01]  /*14910*/  @P0 LDGSTS.E.BYPASS.LTC128B.128 [R21+0x22c00], desc[UR60][R4.64+0x80], !P3 ;  /* 0x22c0008004150fae */ /* 0x0001e2000d901d7c */
[----:B------:R-:W-:-:S03]  /*14920*/  IMAD.MOV.U32 R13, RZ, RZ, R6 ;  /* 0x000000ffff0d7224 */ /* 0x000fc600078e0006 */
[----:B------:R0:W-:Y:S04]  /*14930*/  @P0 LDGSTS.E.BYPASS.LTC128B.128 [R21+0x24c00], desc[UR60][R4.64+0x100], !P2 ;  /* 0x24c0010004150fae */ /* 0x0001e8000d101d7c */
[----:B------:R0:W-:Y:S01]  /*14940*/  @P0 LDGSTS.E.BYPASS.LTC128B.128 [R21+0x26c00], desc[UR60][R4.64+0x180], !P1 ;  /* 0x26c0018004150fae */ /* 0x0001e2000c901d7c */
[----:B------:R-:W-:Y:S01]  /*14950*/  ISETP.GE.AND P0, PT, R0, 0x21, PT ;  /* 0x000000210000780c */ /* 0x000fe20003f06270 */
[----:B------:R-:W-:-:S12]  /*14960*/  IMAD.MOV.U32 R3, RZ, RZ, R14 ;  /* 0x000000ffff037224 */ /* 0x000fd800078e000e */
[----:B0-----:R-:W-:Y:S05]  /*14970*/  WARPSYNC.COLLECTIVE R15, `(.L_x_1144) ;  /* 0x000000000f087348 */ /* 0x001fea0003c00000 */
[----:B------:R1:W2:Y:S02]  /*14980*/  SHFL.IDX P6, R14, R13, R12, R11 ;  /* 0x0000000c0d0e7389 */ /* 0x0002a400000c000b */
[----:B012---:R-:W-:Y:S01]  /*14990*/  ENDCOLLECTIVE ;  /* 0x000000000000791b */ /* 0x007fe20003800000 */
.L_x_1144:
[----:B------:R-:W-:Y:S01]  /*149a0*/  @P0 LEA R9, R30, UR45, 0x1 ;  /* 0x0000002d1e090c11 */ /* 0x000fe2000f8e08ff */
[----:B------:R-:W-:Y:S02]  /*149b0*/  IMAD.MOV.U32 R13, RZ, RZ, R7 ;  /* 0x000000ffff0d7224 */ /* 0x000fe400078e0007 */
[----:B------:R-:W-:Y:S01]  /*149c0*/  IMAD.MOV.U32 R12, RZ, RZ, 0x3 ;  /* 0x00000003ff0c7424 */ /* 0x000fe200078e00ff */
[----:B------:R-:W-:-:S07]  /*149d0*/  MOV R2, R14 ;  /* 0x0000000e00027202 */ /* 0x000fce0000000f00 */
[----:B------:R-:W-:Y:S05]  /*149e0*/  WARPSYNC.COLLECTIVE R15, `(.L_x_1145) ;  /* 0x000000000f087348 */ /* 0x000fea0003c00000 */
[----:B------:R0:W1:Y:S02]  /*149f0*/  SHFL.IDX P6, R14, R13, R12, R11 ;  /* 0x0000000c0d0e7389 */ /* 0x00006400000c000b */
[----:B01----:R-:W-:Y:S01]  /*14a00*/  ENDCOLLECTIVE ;  /* 0x000000000000791b */ /* 0x003fe20003800000 */
.L_x_1145:
        /* <DEDUP_REMOVED lines=9> */
[----:B------:R-:W-:-:S07]  /*14aa0*/  MOV R4, R14 ;  /* 0x0000000e00047202 */ /* 0x000fce0000000f00 */
[----:B0-----:R-:W-:Y:S05]  /*14ab0*/  WARPSYNC.COLLECTIVE R15, `(.L_x_1146) ;  /* 0x000000000f087348 */ /* 0x001fea0003c00000 */
[----:B------:R1:W2:Y:S02]  /*14ac0*/  SHFL.IDX P6, R14, R13, R12, R11 ;  /* 0x0000000c0d0e7389 */ /* 0x0002a400000c000b */
[----:B012---:R-:W-:Y:S01]  /*14ad0*/  ENDCOLLECTIVE ;  /* 0x000000000000791b */ /* 0x007fe20003800000 */
.L_x_1146:
[----:B------:R-:W-:Y:S05]  /*14ae0*/  BRA `(.L_x_1147) ;  /* 0xffffffd000387947 */ /* 0x000fea000383ffff */
.L_x_1100:
[----:B------:R-:W-:Y:S01]  /*14af0*/  IMAD.MOV.U32 R13, RZ, RZ, R6 ;  /* 0x000000ffff0d7224 */ /* 0x000fe200078e0006 */
[----:B------:R-:W-:Y:S01]  /*14b00*/  MOV R12, RZ ;  /* 0x000000ff000c7202 */ /* 0x000fe20000000f00 */
[----:B------:R-:W-:Y:S01]  /*14b10*/  IMAD.MOV.U32 R11, RZ, RZ, 0x181f ;  /* 0x0000181fff0b7424 */ /* 0x000fe200078e00ff */
[----:B------:R-:W-:Y:S01]  /*14b20*/  IADD3 R8, R28, UR40, RZ ;  /* 0x000000281c087c10 */ /* 0x000fe2000fffe0ff */
[----:B------:R-:W-:-:S04]  /*14b30*/  IMAD.MOV.U32 R15, RZ, RZ, -0x1 ;  /* 0xffffffffff0f7424 */ /* 0x000fc800078e00ff */
[----:B------:R-:W-:-:S07]  /*14b40*/  VIADD R4, R8, 0x10 ;  /* 0x0000001008047836 */ /* 0x000fce0000000000 */
[----:B------:R-:W-:Y:S05]  /*14b50*/  WARPSYNC.COLLECTIVE R15, `(.L_x_1148) ;  /* 0x000000000f087348 */ /* 0x000fea0003c00000 */
[----:B------:R0:W1:Y:S02]  /*14b60*/  SHFL.IDX P6, R14, R13, R12, R11 ;  /* 0x0000000c0d0e7389 */ /* 0x00006400000c000b */
[----:B01----:R-:W-:Y:S01]  /*14b70*/  ENDCOLLECTIVE ;  /* 0x000000000000791b */ /* 0x003fe20003800000 */
.L_x_1148:
[----:B------:R-:W-:Y:S01]  /*14b80*/  IMAD.MOV.U32 R13, RZ, RZ, R0 ;  /* 0x000000ffff0d7224 */ /* 0x000fe200078e0000 */
[----:B------:R-:W-:-:S07]  /*14b90*/  MOV R3, R14 ;  /* 0x0000000e00037202 */ /* 0x000fce0000000f00 */
[----:B------:R-:W-:Y:S05]  /*14ba0*/  WARPSYNC.COLLECTIVE R15, `(.L_x_1149) ;  /* 0x000000000f087348 */ /* 0x000fea0003c00000 */
[----:B------:R0:W1:Y:S02]  /*14bb0*/  SHFL.IDX P6, R14, R13, R12, R11 ;  /* 0x0000000c0d0e7389 */ /* 0x00006400000c000b */
[----:B01----:R-:W-:Y:S01]  /*14bc0*/  ENDCOLLECTIVE ;  /* 0x000000000000791b */ /* 0x003fe20003800000 */
.L_x_1149:
[----:B------:R-:W-:Y:S02]  /*14bd0*/  ULDC UR4, c[0x0][0x288] ;  /* 0x0000a20000047ab9 */ /* 0x000fe40000000800 */
[----:B------:R-:W-:-:S05]  /*14be0*/  IMAD R7, R7, UR4, RZ ;  /* 0x0000000407077c24 */ /* 0x000fca000f8e02ff */
[----:B------:R-:W-:Y:S01]  /*14bf0*/  ISETP.GE.AND P0, PT, R8, R7, PT ;  /* 0x000000070800720c */ /* 0x000fe20003f06270 */
[----:B------:R-:W-:Y:S01]  /*14c00*/  IMAD.MOV.U32 R13, RZ, RZ, R6 ;  /* 0x000000ffff0d7224 */ /* 0x000fe200078e0006 */
[----:B------:R-:W-:-:S11]  /*14c10*/  MOV R12, 0x1 ;  /* 0x00000001000c7802 */ /* 0x000fd60000000f00 */
[----:B------:R-:W-:Y:S01]  /*14c20*/  @!P0 LEA R9, R30, UR45, 0x1 ;  /* 0x0000002d1e098c11 */ /* 0x000fe2000f8e08ff */
[----:B------:R-:W-:-:S07]  /*14c30*/  IMAD.MOV.U32 R2, RZ, RZ, R14 ;  /* 0x000000ffff027224 */ /* 0x000fce00078e000e */
[----:B------:R-:W-:Y:S05]  /*14c40*/  WARPSYNC.COLLECTIVE R15, `(.L_x_1150) ;  /* 0x000000000f087348 */ /* 0x000fea0003c00000 */
[----:B------:R0:W1:Y:S02]  /*14c50*/  SHFL.IDX P6, R14, R13, R12, R11 ;  /* 0x0000000c0d0e7389 */ /* 0x00006400000c000b */
[----:B01----:R-:W-:Y:S01]  /*14c60*/  ENDCOLLECTIVE ;  /* 0x000000000000791b */ /* 0x003fe20003800000 */
.L_x_1150:
[----:B------:R-:W-:-:S05]  /*14c70*/  @!P0 IMAD.WIDE.U32 R2, R25, 0x2, R2 ;  /* 0x0000000219028825 */ /* 0x000fca00078e0002 */
        /* <DEDUP_REMOVED lines=8> */
[----:B------:R-:W-:Y:S01]  /*14d00*/  ISETP.GE.AND P0, PT, R4, R7, PT ;  /* 0x000000070400720c */ /* 0x000fe20003f06270 */
[----:B------:R-:W-:-:S12]  /*14d10*/  IMAD.MOV.U32 R5, RZ, RZ, R14 ;  /* 0x000000ffff057224 */ /* 0x000fd800078e000e */
[----:B0-----:R-:W-:Y:S05]  /*14d20*/  WARPSYNC.COLLECTIVE R15, `(.L_x_1151) ;  /* 0x000000000f087348 */ /* 0x001fea0003c00000 */
[----:B------:R1:W2:Y:S02]  /*14d30*/  SHFL.IDX P6, R14, R13, R12, R11 ;  /* 0x0000000c0d0e7389 */ /* 0x0002a400000c000b */
[----:B012---:R-:W-:Y:S01]  /*14d40*/  ENDCOLLECTIVE ;  /* 0x000000000000791b */ /* 0x007fe20003800000 */
.L_x_1151:
[----:B------:R-:W-:Y:S01]  /*14d50*/  VIADD R2, R8, 0x20 ;  /* 0x0000002008027836 */ /* 0x000fe20000000000 */
[----:B------:R-:W-:Y:S01]  /*14d60*/  @!P0 LEA R21, R30, UR45, 0x1 ;  /* 0x0000002d1e158c11 */ /* 0x000fe2000f8e08ff */
[----:B------:R-:W-:Y:S01]  /*14d70*/  IMAD.MOV.U32 R13, RZ, RZ, R6 ;  /* 0x000000ffff0d7224 */ /* 0x000fe200078e0006 */
[----:B------:R-:W-:Y:S02]  /*14d80*/  MOV R12, 0x2 ;  /* 0x00000002000c7802 */ /* 0x000fe40000000f00 */
[----:B------:R-:W-:-:S07]  /*14d90*/  MOV R4, R14 ;  /* 0x0000000e00047202 */ /* 0x000fce0000000f00 */
[----:B------:R-:W-:Y:S05]  /*14da0*/  WARPSYNC.COLLECTIVE R15, `(.L_x_1152) ;  /* 0x000000000f087348 */ /* 0x000fea0003c00000 */
[----:B------:R0:W1:Y:S02]  /*14db0*/  SHFL.IDX P6, R14, R13, R12, R11 ;  /* 0x0000000c0d0e7389 */ /* 0x00006400000c000b */
[----:B01----:R-:W-:Y:S01]  /*14dc0*/  ENDCOLLECTIVE ;  /* 0x000000000000791b */ /* 0x003fe20003800000 */
.L_x_1152:
        /* <DEDUP_REMOVED lines=14> */
.L_x_1153:
        /* <DEDUP_REMOVED lines=8> */
.L_x_1154:
        /* <DEDUP_REMOVED lines=14> */
.L_x_1155:
        /* <DEDUP_REMOVED lines=8> */
.L_x_1156:
        /* <DEDUP_REMOVED lines=14> */
.L_x_1157:
        /* <DEDUP_REMOVED lines=8> */
.L_x_1158:
        /* <DEDUP_REMOVED lines=14> */
.L_x_1159:
        /* <DEDUP_REMOVED lines=8> */
.L_x_1160:
        /* <DEDUP_REMOVED lines=14> */
.L_x_1161:
[----:B------:R-:W-:Y:S01]  /*15430*/  @!P0 LEA R9, R30, UR45, 0x1 ;  /* 0x0000002d1e098c11 */ /* 0x000fe2000f8e08ff */
[----:B------:R-:W-:Y:S02]  /*15440*/  IMAD.MOV.U32 R13, RZ, RZ, R6 ;  /* 0x000000ffff0d7224 */ /* 0x000fe400078e0006 */
[----:B------:R-:W-:Y:S01]  /*15450*/  IMAD.MOV.U32 R12, RZ, RZ, 0x7 ;  /* 0x00000007ff0c7424 */ /* 0x000fe200078e00ff */
[----:B------:R-:W-:-:S07]  /*15460*/  MOV R2, R14 ;  /* 0x0000000e00027202 */ /* 0x000fce0000000f00 */
[----:B------:R-:W-:Y:S05]  /*15470*/  WARPSYNC.COLLECTIVE R15, `(.L_x_1162) ;  /* 0x000000000f087348 */ /* 0x000fea0003c00000 */
[----:B------:R0:W1:Y:S02]  /*15480*/  SHFL.IDX P6, R14, R13, R12, R11 ;  /* 0x0000000c0d0e7389 */ /* 0x00006400000c000b */
[----:B01----:R-:W-:Y:S01]  /*15490*/  ENDCOLLECTIVE ;  /* 0x000000000000791b */ /* 0x003fe20003800000 */
.L_x_1162:
        /* <DEDUP_REMOVED lines=9> */
[----:B------:R-:W-:-:S07]  /*15530*/  MOV R6, R14 ;  /* 0x0000000e00067202 */ /* 0x000fce0000000f00 */
[----:B0-----:R-:W-:Y:S05]  /*15540*/  WARPSYNC.COLLECTIVE R15, `(.L_x_1163) ;  /* 0x000000000f087348 */ /* 0x001fea0003c00000 */
[----:B------:R1:W2:Y:S02]  /*15550*/  SHFL.IDX P6, R14, R13, R12, R11 ;  /* 0x0000000c0d0e7389 */ /* 0x0002a400000c000b */
[----:B012---:R-:W-:Y:S01]  /*15560*/  ENDCOLLECTIVE ;  /* 0x000000000000791b */ /* 0x007fe20003800000 */
.L_x_1163:
[----:B------:R-:W-:Y:S05]  /*15570*/  BRA `(.L_x_1164) ;  /* 0xffffffd0002c7947 */ /* 0x000fea000383ffff */
.L_x_1103:
[----:B0-----:R-:W-:-:S04]  /*15580*/  IMAD.U32 R3, RZ, RZ, UR45 ;  /* 0x0000002dff037e24 */ /* 0x001fc8000f8e00ff */
[----:B------:R0:W1:Y:S03]  /*15590*/  SYNCS.PHASECHK.TRANS64.TRYWAIT P0, [R3+URZ+0x30820], R0 ;  /* 0x03082000030075a7 */ /* 0x000066000800017f */
[----:B-1----:R-:W-:Y:S05]  /*155a0*/  @!P0 NANOSLEEP.SYNCS 0x989680 ;  /* 0x009896800000895d */ /* 0x002fea0003900000 */
[----:B------:R-:W1:Y:S02]  /*155b0*/  @!P0 SYNCS.PHASECHK.TRANS64 P0, [R3+URZ+0x30820], R0 ;  /* 0x03082000030085a7 */ /* 0x000e64000800007f */
[----:B-1----:R-:W-:Y:S05]  /*155c0*/  @!P0 BRA `(.L_x_1103) ;  /* 0xfffffffc00ec8947 */ /* 0x002fea000383ffff */
[----:B------:R-:W-:Y:S05]  /*155d0*/  BRA `(.L_x_1165) ;  /* 0xffffffd000807947 */ /* 0x000fea000383ffff */
.L_x_1107:
[----:B0-----:R0:W1:Y:S02]  /*155e0*/  SYNCS.PHASECHK.TRANS64.TRYWAIT P0, [R21+URZ+0x30840], R2 ;  /* 0x03084002150075a7 */ /* 0x001064000800017f */
[----:B-1----:R-:W-:Y:S05]  /*155f0*/  @!P0 NANOSLEEP.SYNCS 0x989680 ;  /* 0x009896800000895d */ /* 0x002fea0003900000 */
[----:B------:R-:W1:Y:S02]  /*15600*/  @!P0 SYNCS.PHASECHK.TRANS64 P0, [R21+URZ+0x30840], R2 ;  /* 0x03084002150085a7 */ /* 0x000e64000800007f */
[----:B-1----:R-:W-:Y:S05]  /*15610*/  @!P0 BRA `(.L_x_1107) ;  /* 0xfffffffc00f08947 */ /* 0x002fea000383ffff */
[----:B------:R-:W-:Y:S05]  /*15620*/  BRA `(.L_x_1166) ;  /* 0xffffffd400687947 */ /* 0x000fea000383ffff */
.L_x_1108:
[----:B------:R-:W-:Y:S01]  /*15630*/  BSSY B1, `(.L_x_1167) ;  /* 0x0000008000017945 */ /* 0x000fe20003800000 */
[----:B------:R-:W-:Y:S01]  /*15640*/  MOV R13, R31 ;  /* 0x0000001f000d7202 */ /* 0x000fe20000000f00 */
[----:B------:R-:W-:Y:S01]  /*15650*/  IMAD.MOV.U32 R12, RZ, RZ, RZ ;  /* 0x000000ffff0c7224 */ /* 0x000fe200078e00ff */
[----:B------:R-:W-:Y:S01]  /*15660*/  MOV R15, 0xffffffff ;  /* 0xffffffff000f7802 */ /* 0x000fe20000000f00 */
[----:B------:R-:W-:-:S07]  /*15670*/  IMAD.MOV.U32 R11, RZ, RZ, 0x181f ;  /* 0x0000181fff0b7424 */ /* 0x000fce00078e00ff */
[----:B------:R-:W-:Y:S05]  /*15680*/  WARPSYNC.COLLECTIVE R15, `(.L_x_1168) ;  /* 0x000000000f087348 */ /* 0x000fea0003c00000 */
[----:B------:R0:W1:Y:S02]  /*15690*/  SHFL.IDX P6, R14, R13, R12, R11 ;  /* 0x0000000c0d0e7389 */ /* 0x00006400000c000b */
[----:B01----:R-:W-:Y:S01]  /*156a0*/  ENDCOLLECTIVE ;  /* 0x000000000000791b */ /* 0x003fe20003800000 */
.L_x_1168:
[----:B------:R-:W-:Y:S05]  /*156b0*/  BSYNC B1 ;  /* 0x0000000000017941 */ /* 0x000fea0003800000 */
.L_x_1167:
[----:B------:R-:W-:Y:S01]  /*156c0*/  IMAD.MOV.U32 R13, RZ, RZ, R28 ;  /* 0x000000ffff0d7224 */ /* 0x000fe200078e001c */
[----:B------:R-:W-:Y:S01]  /*156d0*/  MOV R12, RZ ;  /* 0x000000ff000c7202 */ /* 0x000fe20000000f00 */
[----:B------:R-:W-:Y:S01]  /*156e0*/  IMAD.MOV.U32 R11, RZ, RZ, 0x181f ;  /* 0x0000181fff0b7424 */ /* 0x000fe200078e00ff */
[----:B------:R-:W-:Y:S01]  /*156f0*/  MOV R15, 0xffffffff ;  /* 0xffffffff000f7802 */ /* 0x000fe20000000f00 */
[----:B------:R-:W-:Y:S01]  /*15700*/  IMAD.MOV.U32 R3, RZ, RZ, R14 ;  /* 0x000000ffff037224 */ /* 0x000fe200078e000e */
[----:B------:R-:W-:Y:S01]  /*15710*/  P2R R4, PR, RZ, 0x8 ;  /* 0x00000008ff047803 */ /* 0x000fe20000000000 */
[----:B------:R-:W-:Y:S01]  /*15720*/  IMAD.SHL.U32 R9, R25, 0x2, RZ ;  /* 0x0000000219097824 */ /* 0x000fe200078e00ff */
[----:B------:R-:W-:-:S13]  /*15730*/  LOP3.LUT P3, RZ, R16, 0x10, RZ, 0xc0, !PT ;  /* 0x0000001010ff7812 */ /* 0x000fda000786c0ff */
[----:B------:R-:W-:Y:S05]  /*15740*/  WARPSYNC.COLLECTIVE R15, `(.L_x_1169) ;  /* 0x000000000f087348 */ /* 0x000fea0003c00000 */
[----:B------:R0:W1:Y:S02]  /*15750*/  SHFL.IDX P6, R14, R13, R12, R11 ;  /* 0x0000000c0d0e7389 */ /* 0x00006400000c000b */
[----:B01----:R-:W-:Y:S01]  /*15760*/  ENDCOLLECTIVE ;  /* 0x000000000000791b */ /* 0x003fe20003800000 */
.L_x_1169:
[----:B------:R-:W-:Y:S02]  /*15770*/  P2R R5, PR, RZ, 0x4 ;  /* 0x00000004ff057803 */ /* 0x000fe40000000000 */
[C---:B------:R-:W-:Y:S02]  /*15780*/  LOP3.LUT P2, RZ, R16.reuse, 0x8, RZ, 0xc0, !PT ;  /* 0x0000000810ff7812 */ /* 0x040fe4000784c0ff */
[----:B------:R-:W-:Y:S02]  /*15790*/  P2R R8, PR, RZ, 0x2 ;  /* 0x00000002ff087803 */ /* 0x000fe40000000000 */
[----:B------:R-:W-:Y:S02]  /*157a0*/  LOP3.LUT P1, RZ, R16, 0x4, RZ, 0xc0, !PT ;  /* 0x0000000410ff7812 */ /* 0x000fe4000782c0ff */
[----:B------:R-:W-:Y:S01]  /*157b0*/  LEA R29, R29, UR45, 0x1 ;  /* 0x0000002d1d1d7c11 */ /* 0x000fe2000f8e08ff */
[----:B------:R-:W-:Y:S01]  /*157c0*/  IMAD.MOV.U32 R13, RZ, RZ, R31 ;  /* 0x000000ffff0d7224 */ /* 0x000fe200078e001f */
[----:B------:R-:W-:-:S02]  /*157d0*/  MOV R12, 0x1 ;  /* 0x00000001000c7802 */ /* 0x000fc40000000f00 */
[----:B------:R-:W-:-:S13]  /*157e0*/  IADD3 R2, P0, R14, R9, RZ ;  /* 0x000000090e027210 */ /* 0x000fda0007f1e0ff */
[----:B------:R-:W-:Y:S05]  /*157f0*/  WARPSYNC.COLLECTIVE R15, `(.L_x_1170) ;  /* 0x000000000f087348 */ /* 0x000fea0003c00000 */
[----:B------:R0:W1:Y:S02]  /*15800*/  SHFL.IDX P6, R14, R13, R12, R11 ;  /* 0x0000000c0d0e7389 */ /* 0x00006400000c000b */
[----:B01----:R-:W-:Y:S01]  /*15810*/  ENDCOLLECTIVE ;  /* 0x000000000000791b */ /* 0x003fe20003800000 */
.L_x_1170:
[----:B------:R-:W-:-:S05]  /*15820*/  IMAD.X R3, RZ, RZ, R3, P0 ;  /* 0x000000ffff037224 */ /* 0x000fca00000e0603 */
[----:B------:R-:W-:Y:S01]  /*15830*/  @!PT LDS RZ, [RZ] ;  /* 0x00000000fffff984 */ /* 0x000fe20000000800 */
[----:B------:R-:W-:Y:S01]  /*15840*/  @!PT LDS RZ, [RZ] ;  /* 0x00000000fffff984 */ /* 0x000fe20000000800 */
[----:B------:R-:W-:Y:S01]  /*15850*/  @!PT LDS RZ, [RZ] ;  /* 0x00000000fffff984 */ /* 0x000fe20000000800 */
[----:B------:R-:W-:Y:S04]  /*15860*/  LDGSTS.E.BYPASS.LTC128B.128 [R29+0x20400], desc[UR60][R2.64], !P3 ;  /* 0x20400000021d7fae */ /* 0x000fe8000d901d7c */
[----:B------:R-:W-:Y:S01]  /*15870*/  LDGSTS.E.BYPASS.LTC128B.128 [R29+0x22400], desc[UR60][R2.64+0x80], !P2 ;  /* 0x22400080021d7fae */ /* 0x000fe2000d101d7c */
[----:B------:R-:W-:-:S03]  /*15880*/  IMAD.MOV.U32 R13, RZ, RZ, R28 ;  /* 0x000000ffff0d7224 */ /* 0x000fc600078e001c */
[----:B------:R-:W-:Y:S04]  /*15890*/  LDGSTS.E.BYPASS.LTC128B.128 [R29+0x24400], desc[UR60][R2.64+0x100], !P1 ;  /* 0x24400100021d7fae */ /* 0x000fe8000c901d7c */
[----:B------:R0:W-:Y:S02]  /*158a0*/  LDGSTS.E.BYPASS.LTC128B.128 [R29+0x26400], desc[UR60][R2.64+0x180], !P5 ;  /* 0x26400180021d7fae */ /* 0x0001e4000e901d7c */
[----:B0-----:R-:W-:-:S07]  /*158b0*/  IMAD.MOV.U32 R3, RZ, RZ, R14 ;  /* 0x000000ffff037224 */ /* 0x001fce00078e000e */
[----:B------:R-:W-:Y:S05]  /*158c0*/  WARPSYNC.COLLECTIVE R15, `(.L_x_1171) ;  /* 0x000000000f087348 */ /* 0x000fea0003c00000 */
[----:B------:R0:W1:Y:S02]  /*158d0*/  SHFL.IDX P6, R14, R13, R12, R11 ;  /* 0x0000000c0d0e7389 */ /* 0x00006400000c000b */
[----:B01----:R-:W-:Y:S01]  /*158e0*/  ENDCOLLECTIVE ;  /* 0x000000000000791b */ /* 0x003fe20003800000 */
.L_x_1171:
[----:B------:R-:W-:Y:S01]  /*158f0*/  IMAD.MOV.U32 R13, RZ, RZ, R31 ;  /* 0x000000ffff0d7224 */ /* 0x000fe200078e001f */
[----:B------:R-:W-:Y:S02]  /*15900*/  MOV R12, 0x2 ;  /* 0x00000002000c7802 */ /* 0x000fe40000000f00 */
[----:B------:R-:W-:-:S07]  /*15910*/  MOV R2, R14 ;  /* 0x0000000e00027202 */ /* 0x000fce0000000f00 */
[----:B------:R-:W-:Y:S05]  /*15920*/  WARPSYNC.COLLECTIVE R15, `(.L_x_1172) ;  /* 0x000000000f087348 */ /* 0x000fea0003c00000 */
[----:B------:R0:W1:Y:S02]  /*15930*/  SHFL.IDX P6, R14, R13, R12, R11 ;  /* 0x0000000c0d0e7389 */ /* 0x00006400000c000b */
[----:B01----:R-:W-:Y:S01]  /*15940*/  ENDCOLLECTIVE ;  /* 0x000000000000791b */ /* 0x003fe20003800000 */
.L_x_1172:
[----:B------:R-:W-:-:S05]  /*15950*/  IADD3 R2, P0, R2, R9, RZ ;  /* 0x0000000902027210 */ /* 0x000fca0007f1e0ff */
[----:B------:R-:W-:-:S05]  /*15960*/  IMAD.X R3, RZ, RZ, R3, P0 ;  /* 0x000000ffff037224 */ /* 0x000fca00000e0603 */
[----:B------:R-:W-:Y:S01]  /*15970*/  @!PT LDS RZ, [RZ] ;  /* 0x00000000fffff984 */ /* 0x000fe20000000800 */
[----:B------:R-:W-:Y:S01]  /*15980*/  @!PT LDS RZ, [RZ] ;  /* 0x00000000fffff984 */ /* 0x000fe20000000800 */
[----:B------:R-:W-:Y:S01]  /*15990*/  @!PT LDS RZ, [RZ] ;  /* 0x00000000fffff984 */ /* 0x000fe20000000800 */
[----:B------:R-:W-:Y:S01]  /*159a0*/  LDGSTS.E.BYPASS.LTC128B.128 [R29+0x20c00], desc[UR60][R2.64], !P3 ;  /* 0x20c00000021d7fae */ /* 0x000fe2000d901d7c */
[----:B------:R-:W-:-:S03]  /*159b0*/  IMAD.MOV.U32 R13, RZ, RZ, R28 ;  /* 0x000000ffff0d7224 */ /* 0x000fc600078e001c */
[----:B------:R-:W-:Y:S04]  /*159c0*/  LDGSTS.E.BYPASS.LTC128B.128 [R29+0x22c00], desc[UR60][R2.64+0x80], !P2 ;  /* 0x22c00080021d7fae */ /* 0x000fe8000d101d7c */
[----:B------:R-:W-:Y:S04]  /*159d0*/  LDGSTS.E.BYPASS.LTC128B.128 [R29+0x24c00], desc[UR60][R2.64+0x100], !P1 ;  /* 0x24c00100021d7fae */ /* 0x000fe8000c901d7c */
[----:B------:R0:W-:Y:S02]  /*159e0*/  LDGSTS.E.BYPASS.LTC128B.128 [R29+0x26c00], desc[UR60][R2.64+0x180], !P5 ;  /* 0x26c00180021d7fae */ /* 0x0001e4000e901d7c */
[----:B0-----:R-:W-:-:S07]  /*159f0*/  IMAD.MOV.U32 R3, RZ, RZ, R14 ;  /* 0x000000ffff037224 */ /* 0x001fce00078e000e */
[----:B------:R-:W-:Y:S05]  /*15a00*/  WARPSYNC.COLLECTIVE R15, `(.L_x_1173) ;  /* 0x000000000f087348 */ /* 0x000fea0003c00000 */
[----:B------:R0:W1:Y:S02]  /*15a10*/  SHFL.IDX P6, R14, R13, R12, R11 ;  /* 0x0000000c0d0e7389 */ /* 0x00006400000c000b */
[----:B01----:R-:W-:Y:S01]  /*15a20*/  ENDCOLLECTIVE ;  /* 0x000000000000791b */ /* 0x003fe20003800000 */
.L_x_1173:
[----:B------:R-:W-:Y:S01]  /*15a30*/  IMAD.MOV.U32 R13, RZ, RZ, R31 ;  /* 0x000000ffff0d7224 */ /* 0x000fe200078e001f */
[----:B------:R-:W-:Y:S02]  /*15a40*/  MOV R12, 0x3 ;  /* 0x00000003000c7802 */ /* 0x000fe40000000f00 */
[----:B------:R-:W-:-:S07]  /*15a50*/  MOV R2, R14 ;  /* 0x0000000e00027202 */ /* 0x000fce0000000f00 */
[----:B------:R-:W-:Y:S05]  /*15a60*/  WARPSYNC.COLLECTIVE R15, `(.L_x_1174) ;  /* 0x000000000f087348 */ /* 0x000fea0003c00000 */
[----:B------:R0:W1:Y:S02]  /*15a70*/  SHFL.IDX P6, R14, R13, R12, R11 ;  /* 0x0000000c0d0e7389 */ /* 0x00006400000c000b */
[----:B01----:R-:W-:Y:S01]  /*15a80*/  ENDCOLLECTIVE ;  /* 0x000000000000791b */ /* 0x003fe20003800000 */
.L_x_1174:
[----:B------:R-:W-:-:S05]  /*15a90*/  IADD3 R2, P0, R2, R9, RZ ;  /* 0x0000000902027210 */ /* 0x000fca0007f1e0ff */
[----:B------:R-:W-:-:S05]  /*15aa0*/  IMAD.X R3, RZ, RZ, R3, P0 ;  /* 0x000000ffff037224 */ /* 0x000fca00000e0603 */
[----:B------:R-:W-:Y:S01]  /*15ab0*/  @!PT LDS RZ, [RZ] ;  /* 0x00000000fffff984 */ /* 0x000fe20000000800 */
[----:B------:R-:W-:Y:S01]  /*15ac0*/  @!PT LDS RZ, [RZ] ;  /* 0x00000000fffff984 */ /* 0x000fe20000000800 */
[----:B------:R-:W-:Y:S01]  /*15ad0*/  @!PT LDS RZ, [RZ] ;  /* 0x00000000fffff984 */ /* 0x000fe20000000800 */
[----:B------:R0:W-:Y:S01]  /*15ae0*/  LDGSTS.E.BYPASS.LTC128B.128 [R29+0x21400], desc[UR60][R2.64], !P3 ;  /* 0x21400000021d7fae */ /* 0x0001e2000d901d7c */
[----:B------:R-:W-:Y:S01]  /*15af0*/  ISETP.NE.AND P3, PT, R4, RZ, PT ;  /* 0x000000ff0400720c */ /* 0x000fe20003f65270 */
[----:B------:R-:W-:Y:S02]  /*15b00*/  IMAD.MOV.U32 R13, RZ, RZ, R28 ;  /* 0x000000ffff0d7224 */ /* 0x000fe400078e001c */
[----:B------:R0:W-:Y:S01]  /*15b10*/  LDGSTS.E.BYPASS.LTC128B.128 [R29+0x23400], desc[UR60][R2.64+0x80], !P2 ;  /* 0x23400080021d7fae */ /* 0x0001e2000d101d7c */
[----:B------:R-:W-:-:S03]  /*15b20*/  ISETP.NE.AND P2, PT, R5, RZ, PT ;  /* 0x000000ff0500720c */ /* 0x000fc60003f45270 */
[----:B------:R0:W-:Y:S01]  /*15b30*/  LDGSTS.E.BYPASS.LTC128B.128 [R29+0x25400], desc[UR60][R2.64+0x100], !P1 ;  /* 0x25400100021d7fae */ /* 0x0001e2000c901d7c */
[----:B------:R-:W-:Y:S01]  /*15b40*/  ISETP.NE.AND P1, PT, R8, RZ, PT ;  /* 0x000000ff0800720c */ /* 0x000fe20003f25270 */
[----:B------:R-:W-:Y:S02]  /*15b50*/  IMAD.MOV.U32 R31, RZ, RZ, R14 ;  /* 0x000000ffff1f7224 */ /* 0x000fe400078e000e */
[----:B------:R0:W-:Y:S10]  /*15b60*/  LDGSTS.E.BYPASS.LTC128B.128 [R29+0x27400], desc[UR60][R2.64+0x180], !P5 ;  /* 0x27400180021d7fae */ /* 0x0001f4000e901d7c */
[----:B0-----:R-:W-:Y:S05]  /*15b70*/  WARPSYNC.COLLECTIVE R15, `(.L_x_1175) ;  /* 0x000000000f087348 */ /* 0x001fea0003c00000 */
[----:B------:R1:W2:Y:S02]  /*15b80*/  SHFL.IDX P6, R14, R13, R12, R11 ;  /* 0x0000000c0d0e7389 */ /* 0x0002a400000c000b */
[----:B012---:R-:W-:Y:S01]  /*15b90*/  ENDCOLLECTIVE ;  /* 0x000000000000791b */ /* 0x007fe20003800000 */
.L_x_1175:
[----:B------:R-:W-:Y:S05]  /*15ba0*/  BRA `(.L_x_1176) ;  /* 0xffffffd400087947 */ /* 0x000fea000383ffff */
.L_x_1113:
[----:B0-----:R0:W2:Y:S02]  /*15bb0*/  SYNCS.PHASECHK.TRANS64.TRYWAIT P0, [R4+URZ+0x30860], R3 ;  /* 0x03086003040075a7 */ /* 0x0010a4000800017f */
[----:B--2---:R-:W-:Y:S05]  /*15bc0*/  @!P0 NANOSLEEP.SYNCS 0x989680 ;  /* 0x009896800000895d */ /* 0x004fea0003900000 */
[----:B------:R-:W2:Y:S02]  /*15bd0*/  @!P0 SYNCS.PHASECHK.TRANS64 P0, [R4+URZ+0x30860], R3 ;  /* 0x03086003040085a7 */ /* 0x000ea4000800007f */
[----:B--2---:R-:W-:Y:S05]  /*15be0*/  @!P0 BRA `(.L_x_1113) ;  /* 0xfffffffc00f08947 */ /* 0x004fea000383ffff */
[----:B------:R-:W-:Y:S05]  /*15bf0*/  BRA `(.L_x_1177) ;  /* 0xffffffd400807947 */ /* 0x000fea000383ffff */
.L_x_1114:
[----:B------:R-:W-:Y:S01]  /*15c00*/  BSSY B1, `(.L_x_1178) ;  /* 0x0000008000017945 */ /* 0x000fe20003800000 */
[----:B------:R-:W-:Y:S01]  /*15c10*/  MOV R13, R18 ;  /* 0x00000012000d7202 */ /* 0x000fe20000000f00 */
[----:B------:R-:W-:Y:S01]  /*15c20*/  IMAD.MOV.U32 R12, RZ, RZ, RZ ;  /* 0x000000ffff0c7224 */ /* 0x000fe200078e00ff */
[----:B------:R-:W-:Y:S01]  /*15c30*/  MOV R15, 0xffffffff ;  /* 0xffffffff000f7802 */ /* 0x000fe20000000f00 */
[----:B------:R-:W-:-:S07]  /*15c40*/  IMAD.MOV.U32 R11, RZ, RZ, 0x181f ;  /* 0x0000181fff0b7424 */ /* 0x000fce00078e00ff */
[----:B01----:R-:W-:Y:S05]  /*15c50*/  WARPSYNC.COLLECTIVE R15, `(.L_x_1179) ;  /* 0x000000000f087348 */ /* 0x003fea0003c00000 */
[----:B------:R2:W3:Y:S02]  /*15c60*/  SHFL.IDX P6, R14, R13, R12, R11 ;  /* 0x0000000c0d0e7389 */ /* 0x0004e400000c000b */
[----:B0123--:R-:W-:Y:S01]  /*15c70*/  ENDCOLLECTIVE ;  /* 0x000000000000791b */ /* 0x00ffe20003800000 */
.L_x_1179:
[----:B------:R-:W-:Y:S05]  /*15c80*/  BSYNC B1 ;  /* 0x0000000000017941 */ /* 0x000fea0003800000 */
.L_x_1178:
        /* <DEDUP_REMOVED lines=9> */
.L_x_1180:
[----:B------:R-:W-:Y:S02]  /*15d20*/  IMAD.MOV.U32 R13, RZ, RZ, R18 ;  /* 0x000000ffff0d7224 */ /* 0x000fe400078e0012 */
[----:B------:R-:W-:Y:S01]  /*15d30*/  IMAD.MOV.U32 R12, RZ, RZ, 0x1 ;  /* 0x00000001ff0c7424 */ /* 0x000fe200078e00ff */
[----:B------:R-:W-:-:S13]  /*15d40*/  IADD3 R2, P0, R14, R8, RZ ;  /* 0x000000080e027210 */ /* 0x000fda0007f1e0ff */
[----:B------:R-:W-:Y:S05]  /*15d50*/  WARPSYNC.COLLECTIVE R15, `(.L_x_1181) ;  /* 0x000000000f087348 */ /* 0x000fea0003c00000 */
[----:B------:R0:W1:Y:S02]  /*15d60*/  SHFL.IDX P6, R14, R13, R12, R11 ;  /* 0x0000000c0d0e7389 */ /* 0x00006400000c000b */
[----:B01----:R-:W-:Y:S01]  /*15d70*/  ENDCOLLECTIVE ;  /* 0x000000000000791b */ /* 0x003fe20003800000 */
.L_x_1181:
[----:B------:R-:W-:Y:S02]  /*15d80*/  IADD3.X R3, RZ, R3, RZ, P0, !PT ;  /* 0x00000003ff037210 */ /* 0x000fe400007fe4ff */
        /* <DEDUP_REMOVED lines=12> */
[----:B0-----:R-:W-:-:S07]  /*15e50*/  MOV R3, R14 ;  /* 0x0000000e00037202 */ /* 0x001fce0000000f00 */
[----:B------:R-:W-:Y:S05]  /*15e60*/  WARPSYNC.COLLECTIVE R15, `(.L_x_1182) ;  /* 0x000000000f087348 */ /* 0x000fea0003c00000 */
[----:B------:R0:W1:Y:S02]  /*15e70*/  SHFL.IDX P6, R14, R13, R12, R11 ;  /* 0x0000000c0d0e7389 */ /* 0x00006400000c000b */
[----:B01----:R-:W-:Y:S01]  /*15e80*/  ENDCOLLECTIVE ;  /* 0x000000000000791b */ /* 0x003fe20003800000 */
.L_x_1182:
[----:B------:R-:W-:Y:S01]  /*15e90*/  MOV R13, R18 ;  /* 0x00000012000d7202 */ /* 0x000fe20000000f00 */
[----:B------:R-:W-:Y:S01]  /*15ea0*/  IMAD.MOV.U32 R12, RZ, RZ, 0x2 ;  /* 0x00000002ff0c7424 */ /* 0x000fe200078e00ff */
[----:B------:R-:W-:-:S13]  /*15eb0*/  IADD3 R2, P0, R14, R8, RZ ;  /* 0x000000080e027210 */ /* 0x000fda0007f1e0ff */
[----:B------:R-:W-:Y:S05]  /*15ec0*/  WARPSYNC.COLLECTIVE R15, `(.L_x_1183) ;  /* 0x000000000f087348 */ /* 0x000fea0003c00000 */
[----:B------:R0:W1:Y:S02]  /*15ed0*/  SHFL.IDX P6, R14, R13, R12, R11 ;  /* 0x0000000c0d0e7389 */ /* 0x00006400000c000b */
[----:B01----:R-:W-:Y:S01]  /*15ee0*/  ENDCOLLECTIVE ;  /* 0x000000000000791b */ /* 0x003fe20003800000 */
.L_x_1183:
[----:B------:R-:W-:Y:S01]  /*15ef0*/  IMAD.X R3, RZ, RZ, R3, P0 ;  /* 0x000000ffff037224 */ /* 0x000fe200000e0603 */
[----:B------:R-:W-:Y:S02]  /*15f00*/  ISETP.LT.OR P0, PT, R0, 0x11, P4 ;  /* 0x000000110000780c */ /* 0x000fe40002701670 */
[----:B------:R-:W-:-:S11]  /*15f10*/  MOV R13, R17 ;  /* 0x00000011000d7202 */ /* 0x000fd60000000f00 */
        /* <DEDUP_REMOVED lines=14> */
.L_x_1184:
[----:B------:R-:W-:Y:S01]  /*16000*/  IMAD.MOV.U32 R13, RZ, RZ, R18 ;  /* 0x000000ffff0d7224 */ /* 0x000fe200078e0012 */
[----:B------:R-:W-:Y:S02]  /*16010*/  MOV R12, 0x3 ;  /* 0x00000003000c7802 */ /* 0x000fe40000000f00 */
[----:B------:R-:W-:-:S13]  /*16020*/  IADD3 R2, P0, R14, R8, RZ ;  /* 0x000000080e027210 */ /* 0x000fda0007f1e0ff */
[----:B------:R-:W-:Y:S05]  /*16030*/  WARPSYNC.COLLECTIVE R15, `(.L_x_1185) ;  /* 0x000000000f087348 */ /* 0x000fea0003c00000 */
[----:B------:R0:W1:Y:S02]  /*16040*/  SHFL.IDX P6, R14, R13, R12, R11 ;  /* 0x0000000c0d0e7389 */ /* 0x00006400000c000b */
[----:B01----:R-:W-:Y:S01]  /*16050*/  ENDCOLLECTIVE ;  /* 0x000000000000791b */ /* 0x003fe20003800000 */
.L_x_1185:
        /* <DEDUP_REMOVED lines=12> */
.L_x_1186:
        /* <DEDUP_REMOVED lines=9> */
.L_x_1120:
[----:B0-----:R0:W2:Y:S02]  /*161b0*/  SYNCS.PHASECHK.TRANS64.TRYWAIT P0, [R0+URZ+0x30860], R3 ;  /* 0x03086003000075a7 */ /* 0x0010a4000800017f */
[----:B--2---:R-:W-:Y:S05]  /*161c0*/  @!P0 NANOSLEEP.SYNCS 0x989680 ;  /* 0x009896800000895d */ /* 0x004fea0003900000 */
[----:B------:R-:W2:Y:S02]  /*161d0*/  @!P0 SYNCS.PHASECHK.TRANS64 P0, [R0+URZ+0x30860], R3 ;  /* 0x03086003000085a7 */ /* 0x000ea4000800007f */
[----:B--2---:R-:W-:Y:S05]  /*161e0*/  @!P0 BRA `(.L_x_1120) ;  /* 0xfffffffc00f08947 */ /* 0x004fea000383ffff */
[----:B------:R-:W-:Y:S05]  /*161f0*/  BRA `(.L_x_1188) ;  /* 0xffffffd400c87947 */ /* 0x000fea000383ffff */
.L_x_1121:
        /* <DEDUP_REMOVED lines=8> */
.L_x_1190:
[----:B------:R-:W-:Y:S05]  /*16280*/  BSYNC B0 ;  /* 0x0000000000007941 */ /* 0x000fea0003800000 */
.L_x_1189:
        /* <DEDUP_REMOVED lines=9> */
.L_x_1191:
[----:B------:R-:W-:Y:S02]  /*16320*/  ULDC UR4, c[0x0][0x2f4] ;  /* 0x0000bd0000047ab9 */ /* 0x000fe40000000800 */
[----:B------:R-:W-:Y:S02]  /*16330*/  ISETP.GE.AND P3, PT, R36, UR4, PT ;  /* 0x0000000424007c0c */ /* 0x000fe4000bf66270 */
[----:B------:R-:W-:Y:S02]  /*16340*/  ISETP.GE.AND P1, PT, R35, UR4, PT ;  /* 0x0000000423007c0c */ /* 0x000fe4000bf26270 */
[----:B------:R-:W-:Y:S02]  /*16350*/  ISETP.GE.AND P0, PT, R34, UR4, PT ;  /* 0x0000000422007c0c */ /* 0x000fe4000bf06270 */
[----:B------:R-:W-:Y:S02]  /*16360*/  ISETP.GE.AND P2, PT, R25, UR4, PT ;  /* 0x0000000419007c0c */ /* 0x000fe4000bf46270 */
[----:B------:R-:W-:-:S02]  /*16370*/  ISETP.LT.OR P4, PT, R5, 0x1, P3 ;  /* 0x000000010500780c */ /* 0x000fc40001f81670 */
[----:B------:R-:W-:Y:S01]  /*16380*/  ISETP.LT.OR P5, PT, R5, 0x1, P2 ;  /* 0x000000010500780c */ /* 0x000fe200017a1670 */
[----:B------:R-:W-:Y:S02]  /*16390*/  IMAD.MOV.U32 R13, RZ, RZ, R18 ;  /* 0x000000ffff0d7224 */ /* 0x000fe400078e0012 */
[----:B------:R-:W-:Y:S01]  /*163a0*/  IMAD.MOV.U32 R12, RZ, RZ, 0x1 ;  /* 0x00000001ff0c7424 */ /* 0x000fe200078e00ff */
[----:B------:R-:W-:-:S09]  /*163b0*/  MOV R2, R14 ;  /* 0x0000000e00027202 */ /* 0x000fd20000000f00 */
[----:B------:R-:W-:Y:S05]  /*163c0*/  WARPSYNC.COLLECTIVE R15, `(.L_x_1192) ;  /* 0x000000000f087348 */ /* 0x000fea0003c00000 */
[----:B------:R0:W1:Y:S02]  /*163d0*/  SHFL.IDX P6, R14, R13, R12, R11 ;  /* 0x0000000c0d0e7389 */ /* 0x00006400000c000b */
[----:B01----:R-:W-:Y:S01]  /*163e0*/  ENDCOLLECTIVE ;  /* 0x000000000000791b */ /* 0x003fe20003800000 */
.L_x_1192:
[----:B------:R-:W-:-:S05]  /*163f0*/  IMAD.WIDE.U32 R2, R25, 0x2, R2 ;  /* 0x0000000219027825 */ /* 0x000fca00078e0002 */
[----:B------:R-:W-:Y:S01]  /*16400*/  @!PT LDS RZ, [RZ] ;  /* 0x00000000fffff984 */ /* 0x000fe20000000800 */
[----:B------:R-:W-:Y:S01]  /*16410*/  @!PT LDS RZ, [RZ] ;  /* 0x00000000fffff984 */ /* 0x000fe20000000800 */
[----:B------:R-:W-:Y:S01]  /*16420*/  @!PT LDS RZ, [RZ] ;  /* 0x00000000fffff984 */ /* 0x000fe20000000800 */
[----:B------:R0:W-:Y:S01]  /*16430*/  LDGSTS.E.BYPASS.LTC128B.128 [R4+0x400], desc[UR60][R2.64], !P5 ;  /* 0x0040000002047fae */ /* 0x0001e2000e901d7c */
[----:B------:R-:W-:-:S03]  /*16440*/  ISETP.LT.OR P5, PT, R5, 0x1, P1 ;  /* 0x000000010500780c */ /* 0x000fc60000fa1670 */
[----:B------:R0:W-:Y:S01]  /*16450*/  LDGSTS.E.BYPASS.LTC128B.128 [R4+0x2400], desc[UR60][R2.64+0x80], !P4 ;  /* 0x0240008002047fae */ /* 0x0001e2000e101d7c */
[----:B------:R-:W-:Y:S01]  /*16460*/  ISETP.LT.OR P4, PT, R5, 0x1, P0 ;  /* 0x000000010500780c */ /* 0x000fe20000781670 */
[----:B------:R-:W-:-:S08]  /*16470*/  IMAD.MOV.U32 R13, RZ, RZ, R17 ;  /* 0x000000ffff0d7224 */ /* 0x000fd000078e0011 */
[----:B------:R0:W-:Y:S01]  /*16480*/  LDGSTS.E.BYPASS.LTC128B.128 [R4+0x4400], desc[UR60][R2.64+0x100], !P5 ;  /* 0x0440010002047fae */ /* 0x0001e2000e901d7c */
[C---:B------:R-:W-:Y:S02]  /*16490*/  ISETP.LT.OR P5, PT, R5.reuse, 0x11, P2 ;  /* 0x000000110500780c */ /* 0x040fe400017a1670 */
[----:B------:R-:W-:Y:S01]  /*164a0*/  MOV R6, R14 ;  /* 0x0000000e00067202 */ /* 0x000fe20000000f00 */
[----:B------:R0:W-:Y:S01]  /*164b0*/  LDGSTS.E.BYPASS.LTC128B.128 [R4+0x6400], desc[UR60][R2.64+0x180], !P4 ;  /* 0x0640018002047fae */ /* 0x0001e2000e101d7c */
[----:B------:R-:W-:-:S13]  /*164c0*/  ISETP.LT.OR P4, PT, R5, 0x11, P3 ;  /* 0x000000110500780c */ /* 0x000fda0001f81670 */
[----:B0-----:R-:W-:Y:S05]  /*164d0*/  WARPSYNC.COLLECTIVE R15, `(.L_x_1193) ;  /* 0x000000000f087348 */ /* 0x001fea0003c00000 */
[----:B------:R1:W2:Y:S02]  /*164e0*/  SHFL.IDX P6, R14, R13, R12, R11 ;  /* 0x0000000c0d0e7389 */ /* 0x0002a400000c000b */
[----:B012---:R-:W-:Y:S01]  /*164f0*/  ENDCOLLECTIVE ;  /* 0x000000000000791b */ /* 0x007fe20003800000 */
.L_x_1193:
[----:B------:R-:W-:Y:S01]  /*16500*/  MOV R3, R6 ;  /* 0x0000000600037202 */ /* 0x000fe20000000f00 */
[----:B------:R-:W-:Y:S02]  /*16510*/  IMAD.MOV.U32 R13, RZ, RZ, R18 ;  /* 0x000000ffff0d7224 */ /* 0x000fe400078e0012 */
[----:B------:R-:W-:Y:S02]  /*16520*/  IMAD.MOV.U32 R12, RZ, RZ, 0x2 ;  /* 0x00000002ff0c7424 */ /* 0x000fe400078e00ff */
[----:B------:R-:W-:-:S07]  /*16530*/  IMAD.MOV.U32 R2, RZ, RZ, R14 ;  /* 0x000000ffff027224 */ /* 0x000fce00078e000e */
[----:B------:R-:W-:Y:S05]  /*16540*/  WARPSYNC.COLLECTIVE R15, `(.L_x_1194) ;  /* 0x000000000f087348 */ /* 0x000fea0003c00000 */
[----:B------:R0:W1:Y:S02]  /*16550*/  SHFL.IDX P6, R14, R13, R12, R11 ;  /* 0x0000000c0d0e7389 */ /* 0x00006400000c000b */
[----:B01----:R-:W-:Y:S01]  /*16560*/  ENDCOLLECTIVE ;  /* 0x000000000000791b */ /* 0x003fe20003800000 */
.L_x_1194:
        /* <DEDUP_REMOVED lines=17> */
.L_x_1195:
[----:B------:R-:W-:Y:S01]  /*16680*/  MOV R3, R6 ;  /* 0x0000000600037202 */ /* 0x000fe20000000f00 */
[----:B------:R-:W-:Y:S02]  /*16690*/  IMAD.MOV.U32 R6, RZ, RZ, RZ ;  /* 0x000000ffff067224 */ /* 0x000fe400078e00ff */
[----:B------:R-:W-:Y:S02]  /*166a0*/  IMAD.MOV.U32 R13, RZ, RZ, R18 ;  /* 0x000000ffff0d7224 */ /* 0x000fe400078e0012 */
[----:B------:R-:W-:Y:S02]  /*166b0*/  IMAD.MOV.U32 R12, RZ, RZ, 0x3 ;  /* 0x00000003ff0c7424 */ /* 0x000fe400078e00ff */
[----:B------:R-:W-:-:S07]  /*166c0*/  IMAD.MOV.U32 R2, RZ, RZ, R14 ;  /* 0x000000ffff027224 */ /* 0x000fce00078e000e */
[----:B------:R-:W-:Y:S05]  /*166d0*/  WARPSYNC.COLLECTIVE R15, `(.L_x_1196) ;  /* 0x000000000f087348 */ /* 0x000fea0003c00000 */
[----:B------:R0:W1:Y:S02]  /*166e0*/  SHFL.IDX P6, R14, R13, R12, R11 ;  /* 0x0000000c0d0e7389 */ /* 0x00006400000c000b */
[----:B01----:R-:W-:Y:S01]  /*166f0*/  ENDCOLLECTIVE ;  /* 0x000000000000791b */ /* 0x003fe20003800000 */
.L_x_1196:
        /* <DEDUP_REMOVED lines=10> */
[----:B------:R-:W-:-:S03]  /*167a0*/  MOV R18, R14 ;  /* 0x0000000e00127202 */ /* 0x000fc60000000f00 */
[----:B------:R0:W-:Y:S04]  /*167b0*/  LDGSTS.E.BYPASS.LTC128B.128 [R4+0x7400], desc[UR60][R2.64+0x180], !P4 ;  /* 0x0740018002047fae */ /* 0x0001e8000e101d7c */
[----:B0-----:R-:W-:Y:S05]  /*167c0*/  WARPSYNC.COLLECTIVE R15, `(.L_x_1197) ;  /* 0x000000000f087348 */ /* 0x001fea0003c00000 */
[----:B------:R1:W2:Y:S02]  /*167d0*/  SHFL.IDX P6, R14, R13, R12, R11 ;  /* 0x0000000c0d0e7389 */ /* 0x0002a400000c000b */
[----:B012---:R-:W-:Y:S01]  /*167e0*/  ENDCOLLECTIVE ;  /* 0x000000000000791b */ /* 0x007fe20003800000 */
.L_x_1197:
[----:B------:R-:W-:Y:S05]  /*167f0*/  BRA `(.L_x_1198) ;  /* 0xffffffd4000c7947 */ /* 0x000fea000383ffff */
.L_x_1124:
[----:B0-----:R0:W2:Y:S02]  /*16800*/  SYNCS.PHASECHK.TRANS64.TRYWAIT P0, [R7+URZ+0x30820], R6 ;  /* 0x03082006070075a7 */ /* 0x0010a4000800017f */
[----:B--2---:R-:W-:Y:S05]  /*16810*/  @!P0 NANOSLEEP.SYNCS 0x989680 ;  /* 0x009896800000895d */ /* 0x004fea0003900000 */
[----:B------:R-:W2:Y:S02]  /*16820*/  @!P0 SYNCS.PHASECHK.TRANS64 P0, [R7+URZ+0x30820], R6 ;  /* 0x03082006070085a7 */ /* 0x000ea4000800007f */
[----:B--2---:R-:W-:Y:S05]  /*16830*/  @!P0 BRA `(.L_x_1124) ;  /* 0xfffffffc00f08947 */ /* 0x004fea000383ffff */
[----:B------:R-:W-:Y:S05]  /*16840*/  BRA `(.L_x_1199) ;  /* 0xffffffd400907947 */ /* 0x000fea000383ffff */
.L_x_1125:
[----:B------:R-:W2:Y:S01]  /*16850*/  S2R R3, SR_TID.X ;  /* 0x0000000000037919 */ /* 0x000ea20000002100 */
[----:B------:R-:W-:Y:S01]  /*16860*/  BSSY B0, `(.L_x_1200) ;  /* 0x000000a000007945 */ /* 0x000fe20003800000 */
[----:B------:R-:W-:Y:S01]  /*16870*/  IMAD.MOV.U32 R12, RZ, RZ, RZ ;  /* 0x000000ffff0c7224 */ /* 0x000fe200078e00ff */
[----:B------:R-:W-:Y:S01]  /*16880*/  MOV R15, 0xffffffff ;  /* 0xffffffff000f7802 */ /* 0x000fe20000000f00 */
[----:B------:R-:W-:Y:S01]  /*16890*/  IMAD.MOV.U32 R11, RZ, RZ, 0x1f ;  /* 0x0000001fff0b7424 */ /* 0x000fe200078e00ff */
[----:B--2---:R-:W-:-:S04]  /*168a0*/  SHF.R.U32.HI R3, RZ, 0x5, R3 ;  /* 0x00000005ff037819 */ /* 0x004fc80000011603 */
[----:B------:R-:W-:-:S04]  /*168b0*/  LOP3.LUT R3, R3, 0x3, RZ, 0xc0, !PT ;  /* 0x0000000303037812 */ /* 0x000fc800078ec0ff */
[----:B------:R-:W-:-:S07]  /*168c0*/  MOV R13, R3 ;  /* 0x00000003000d7202 */ /* 0x000fce0000000f00 */
[----:B01---5:R-:W-:Y:S05]  /*168d0*/  WARPSYNC.COLLECTIVE R15, `(.L_x_1201) ;  /* 0x000000000f087348 */ /* 0x023fea0003c00000 */
[----:B------:R2:W3:Y:S02]  /*168e0*/  SHFL.IDX P6, R14, R13, R12, R11 ;  /* 0x0000000c0d0e7389 */ /* 0x0004e400000c000b */
[----:B0123-5:R-:W-:Y:S01]  /*168f0*/  ENDCOLLECTIVE ;  /* 0x000000000000791b */ /* 0x02ffe20003800000 */
.L_x_1201:
[----:B------:R-:W-:Y:S05]  /*16900*/  BSYNC B0 ;  /* 0x0000000000007941 */ /* 0x000fea0003800000 */
.L_x_1200:
[----:B------:R-:W-:Y:S05]  /*16910*/  BRA `(.L_x_1202) ;  /* 0xffffffd400747947 */ /* 0x000fea000383ffff */
.L_x_1126:
[----:B------:R-:W-:Y:S01]  /*16920*/  BSSY B0, `(.L_x_1203) ;  /* 0x0000006000007945 */ /* 0x000fe20003800000 */
[----:B------:R-:W-:-:S07]  /*16930*/  IMAD.MOV.U32 R15, RZ, RZ, -0x1 ;  /* 0xffffffffff0f7424 */ /* 0x000fce00078e00ff */
[----:B012--5:R-:W-:Y:S05]  /*16940*/  WARPSYNC.COLLECTIVE R15, `(.L_x_1204) ;  /* 0x000000000f0c7348 */ /* 0x027fea0003c00000 */
[----:B------:R-:W-:Y:S02]  /*16950*/  ELECT P6, UR62, PT ;  /* 0x00000000003e782f */ /* 0x000fe400038c0000 */
[----:B------:R-:W-:Y:S01]  /*16960*/  MOV R14, UR62 ;  /* 0x0000003e000e7c02 */ /* 0x000fe20008000f00 */
[----:B012--5:R-:W-:Y:S10]  /*16970*/  ENDCOLLECTIVE ;  /* 0x000000000000791b */ /* 0x027ff40003800000 */
.L_x_1204:
[----:B------:R-:W-:Y:S05]  /*16980*/  BSYNC B0 ;  /* 0x0000000000007941 */ /* 0x000fea0003800000 */
.L_x_1203:
[----:B------:R-:W-:Y:S05]  /*16990*/  BRA `(.L_x_1205) ;  /* 0xffffffd400687947 */ /* 0x000fea000383ffff */
.L_x_1128:
[----:B--2---:R2:W3:Y:S02]  /*169a0*/  SYNCS.PHASECHK.TRANS64.TRYWAIT P1, [R5+URZ+0x30840], R4 ;  /* 0x03084004050075a7 */ /* 0x0044e4000802017f */
[----:B---3--:R-:W-:Y:S05]  /*169b0*/  @!P1 NANOSLEEP.SYNCS 0x989680 ;  /* 0x009896800000995d */ /* 0x008fea0003900000 */
[----:B------:R-:W3:Y:S02]  /*169c0*/  @!P1 SYNCS.PHASECHK.TRANS64 P1, [R5+URZ+0x30840], R4 ;  /* 0x03084004050095a7 */ /* 0x000ee4000802007f */
[----:B---3--:R-:W-:Y:S05]  /*169d0*/  @!P1 BRA `(.L_x_1128) ;  /* 0xfffffffc00f09947 */ /* 0x008fea000383ffff */
[----:B------:R-:W-:Y:S05]  /*169e0*/  BRA `(.L_x_1206) ;  /* 0xffffffd400907947 */ /* 0x000fea000383ffff */
.L_x_1130:
[----:B---3--:R3:W4:Y:S02]  /*169f0*/  SYNCS.PHASECHK.TRANS64.TRYWAIT P1, [R3+URZ+0x30840], R0 ;  /* 0x03084000030075a7 */ /* 0x008724000802017f */
[----:B----4-:R-:W-:Y:S05]  /*16a00*/  @!P1 NANOSLEEP.SYNCS 0x989680 ;  /* 0x009896800000995d */ /* 0x010fea0003900000 */
[----:B------:R-:W4:Y:S02]  /*16a10*/  @!P1 SYNCS.PHASECHK.TRANS64 P1, [R3+URZ+0x30840], R0 ;  /* 0x03084000030095a7 */ /* 0x000f24000802007f */
[----:B----4-:R-:W-:Y:S05]  /*16a20*/  @!P1 BRA `(.L_x_1130) ;  /* 0xfffffffc00f09947 */ /* 0x010fea000383ffff */
[----:B------:R-:W-:Y:S05]  /*16a30*/  BRA `(.L_x_1207) ;  /* 0xffffffd4009c7947 */ /* 0x000fea000383ffff */
.L_x_1132:
[----:B----4-:R4:W0:Y:S02]  /*16a40*/  SYNCS.PHASECHK.TRANS64.TRYWAIT P1, [R5+URZ+0x30860], R4 ;  /* 0x03086004050075a7 */ /* 0x010824000802017f */
[----:B0-----:R-:W-:Y:S05]  /*16a50*/  @!P1 NANOSLEEP.SYNCS 0x989680 ;  /* 0x009896800000995d */ /* 0x001fea0003900000 */
[----:B------:R-:W0:Y:S02]  /*16a60*/  @!P1 SYNCS.PHASECHK.TRANS64 P1, [R5+URZ+0x30860], R4 ;  /* 0x03086004050095a7 */ /* 0x000e24000802007f */
[----:B0-----:R-:W-:Y:S05]  /*16a70*/  @!P1 BRA `(.L_x_1132) ;  /* 0xfffffffc00f09947 */ /* 0x001fea000383ffff */
[----:B------:R-:W-:Y:S05]  /*16a80*/  BRA `(.L_x_1208) ;  /* 0xffffffd400987947 */ /* 0x000fea000383ffff */
.L_x_1209:
        /* <DEDUP_REMOVED lines=15> */
.L_x_15958:


//--------------------- .text._ZN7cutlass13device_kernelIN5flash11enable_sm90INS1_16FlashAttnFwdSm90INS1_25CollectiveMainloopFwdSm90ILi2EN4cute5tupleIJNS5_1CILi1EEES8_S8_EEENS6_IJNS7_ILi128EEENS7_ILi64EEENS7_ILi256EEEEEELi256ENS_10bfloat16_tEfNS_4arch4Sm90ELb0ELb1ELb1ELb1ELb1ELb0ELb0ELb1ELb1ELb1ELb1ELb0EEENS1_21CollectiveEpilogueFwdINS6_IJSA_SC_SB_EEES9_SE_SG_Li256ELb1ELb1ELb1ELb0EEENS1_36VarlenDynamicPersistentTileSchedulerILi128ELi64ELi256ELi128ELb1ELb1ELb1ELb1ELb0ELb1EEEEEEEEEvNT_6ParamsE --------------------------
	.section	.text._ZN7cutlass13device_kernelIN5flash11enable_sm90INS1_16FlashAttnFwdSm90INS1_25CollectiveMainloopFwdSm90ILi2EN4cute5tupleIJNS5_1CILi1EEES8_S8_EEENS6_IJNS7_ILi128EEENS7_ILi64EEENS7_ILi256EEEEEELi256ENS_10bfloat16_tEfNS_4arch4Sm90ELb0ELb1ELb1ELb1ELb1ELb0ELb0ELb1ELb1ELb1ELb1ELb0EEENS1_21CollectiveEpilogueFwdINS6_IJSA_SC_SB_EEES9_SE_SG_Li256ELb1ELb1ELb1ELb0EEENS1_36VarlenDynamicPersistentTileSchedulerILi128ELi64ELi256ELi128ELb1ELb1ELb1ELb1ELb0ELb1EEEEEEEEEvNT_6ParamsE,"ax",@progbits
	.align	128
.text._ZN7cutlass13device_kernelIN5flash11enable_sm90INS1_16FlashAttnFwdSm90INS1_25CollectiveMainloopFwdSm90ILi2EN4cute5tupleIJNS5_1CILi1EEES8_S8_EEENS6_IJNS7_ILi128EEENS7_ILi64EEENS7_ILi256EEEEEELi256ENS_10bfloat16_tEfNS_4arch4Sm90ELb0ELb1ELb1ELb1ELb1ELb0ELb0ELb1ELb1ELb1ELb1ELb0EEENS1_21CollectiveEpilogueFwdINS6_IJSA_SC_SB_EEES9_SE_SG_Li256ELb1ELb1ELb1ELb0EEENS1_36VarlenDynamicPersistentTileSchedulerILi128ELi64ELi256ELi128ELb1ELb1ELb1ELb1ELb0ELb1EEEEEEEEEvNT_6ParamsE:
        .type           _ZN7cutlass13device_kernelIN5flash11enable_sm90INS1_16FlashAttnFwdSm90INS1_25CollectiveMainloopFwdSm90ILi2EN4cute5tupleIJNS5_1CILi1EEES8_S8_EEENS6_IJNS7_ILi128EEENS7_ILi64EEENS7_ILi256EEEEEELi256ENS_10bfloat16_tEfNS_4arch4Sm90ELb0ELb1ELb1ELb1ELb1ELb0ELb0ELb1ELb1ELb1ELb1ELb0EEENS1_21CollectiveEpilogueFwdINS6_IJSA_SC_SB_EEES9_SE_SG_Li256ELb1ELb1ELb1ELb0EEENS1_36VarlenDynamicPersistentTileSchedulerILi128ELi64ELi256ELi128ELb1ELb1ELb1ELb1ELb0ELb1EEEEEEEEEvNT_6ParamsE,@function
        .size           _ZN7cutlass13device_kernelIN5flash11enable_sm90INS1_16FlashAttnFwdSm90INS1_25CollectiveMainloopFwdSm90ILi2EN4cute5tupleIJNS5_1CILi1EEES8_S8_EEENS6_IJNS7_ILi128EEENS7_ILi64EEENS7_ILi256EEEEEELi256ENS_10bfloat16_tEfNS_4arch4Sm90ELb0ELb1ELb1ELb1ELb1ELb0ELb0ELb1ELb1ELb1ELb1ELb0EEENS1_21CollectiveEpilogueFwdINS6_IJSA_SC_SB_EEES9_SE_SG_Li256ELb1ELb1ELb1ELb0EEENS1_36VarlenDynamicPersistentTileSchedulerILi128ELi64ELi256ELi128ELb1ELb1ELb1ELb1ELb0ELb1EEEEEEEEEvNT_6ParamsE,(.L_x_15959 - _ZN7cutlass13device_kernelIN5flash11enable_sm90INS1_16FlashAttnFwdSm90INS1_25CollectiveMainloopFwdSm90ILi2EN4cute5tupleIJNS5_1CILi1EEES8_S8_EEENS6_IJNS7_ILi128EEENS7_ILi64EEENS7_ILi256EEEEEELi256ENS_10bfloat16_tEfNS_4arch4Sm90ELb0ELb1ELb1ELb1ELb1ELb0ELb0ELb1ELb1ELb1ELb1ELb0EEENS1_21CollectiveEpilogueFwdINS6_IJSA_SC_SB_EEES9_SE_SG_Li256ELb1ELb1ELb1ELb0EEENS1_36VarlenDynamicPersistentTileSchedulerILi128ELi64ELi256ELi128ELb1ELb1ELb1ELb1ELb0ELb1EEEEEEEEEvNT_6ParamsE)
        .other          _ZN7cutlass13device_kernelIN5flash11enable_sm90INS1_16FlashAttnFwdSm90INS1_25CollectiveMainloopFwdSm90ILi2EN4cute5tupleIJNS5_1CILi1EEES8_S8_EEENS6_IJNS7_ILi128EEENS7_ILi64EEENS7_ILi256EEEEEELi256ENS_10bfloat16_tEfNS_4arch4Sm90ELb0ELb1ELb1ELb1ELb1ELb0ELb0ELb1ELb1ELb1ELb1ELb0EEENS1_21CollectiveEpilogueFwdINS6_IJSA_SC_SB_EEES9_SE_SG_Li256ELb1ELb1ELb1ELb0EEENS1_36VarlenDynamicPersistentTileSchedulerILi128ELi64ELi256ELi128ELb1ELb1ELb1ELb1ELb0ELb1EEEEEEEEEvNT_6ParamsE,@"STO_CUDA_ENTRY STV_DEFAULT"
_ZN7cutlass13device_kernelIN5flash11enable_sm90INS1_16FlashAttnFwdSm90INS1_25CollectiveMainloopFwdSm90ILi2EN4cute5tupleIJNS5_1CILi1EEES8_S8_EEENS6_IJNS7_ILi128EEENS7_ILi64EEENS7_ILi256EEEEEELi256ENS_10bfloat16_tEfNS_4arch4Sm90ELb0ELb1ELb1ELb1ELb1ELb0ELb0ELb1ELb1ELb1ELb1ELb0EEENS1_21CollectiveEpilogueFwdINS6_IJSA_SC_SB_EEES9_SE_SG_Li256ELb1ELb1ELb1ELb0EEENS1_36VarlenDynamicPersistentTileSchedulerILi128ELi64ELi256ELi128ELb1ELb1ELb1ELb1ELb0ELb1EEEEEEEEEvNT_6ParamsE:
        /* <DEDUP_REMOVED lines=45> */
.L_x_1210:
        /* <DEDUP_REMOVED lines=22> */
.L_x_1211:
        /* <DEDUP_REMOVED lines=18> */
.L_x_1212:
        /* <DEDUP_REMOVED lines=22> */
.L_x_1213:
        /* <DEDUP_REMOVED lines=23> */
.L_x_1214:
        /* <DEDUP_REMOVED lines=10> */
.L_x_1216:
        /* <DEDUP_REMOVED lines=18> */
[----:B------:R-:W-:Y:S01]  /*09e0*/  R2UR UR5, R10 ;  /* 0x000000000a0572ca */ /* 0x000fe200000e0000 */
[----:B------:R-:W-:Y:S01]  /*09f0*/  UMOV UR39, URZ ;  /* 0x0000003f00277c82 */ /* 0x000fe20008000000 */
[----:B0-----:R-:W-:Y:S02]  /*0a00*/  SHF.R.S32.HI R3, RZ, 0x1f, R0 ;  /* 0x0000001fff037819 */ /* 0x001fe40000011400 */
[----:B------:R-:W-:Y:S02]  /*0a10*/  R2UR UR7, R11 ;  /* 0x000000000b0772ca */ /* 0x000fe400000e0000 */
[----:B------:R-:W-:-:S02]  /*0a20*/  LEA.HI R4, R3, R0, RZ, 0x4 ;  /* 0x0000000003047211 */ /* 0x000fc400078f20ff */
[CC--:B------:R-:W-:Y:S02]  /*0a30*/  LEA.HI R5, R3.reuse, R0.reuse, RZ, 0x5 ;  /* 0x0000000003057211 */ /* 0x0c0fe400078f28ff */
[----:B------:R-:W-:-:S03]  /*0a40*/  LEA.HI R8, R3, R0, RZ, 0x3 ;  /* 0x0000000003087211 */ /* 0x000fc600078f18ff */
[----:B------:R-:W-:Y:S01]  /*0a50*/  IMAD.SHL.U32 R6, R5, 0x20, RZ ;  /* 0x0000002005067824 */ /* 0x000fe200078e00ff */
[----:B------:R-:W-:-:S04]  /*0a60*/  LOP3.LUT R201, R8, 0xfffffff8, RZ, 0xc0, !PT ;  /* 0xfffffff808c97812 */ /* 0x000fc800078ec0ff */
[----:B------:R-:W-:Y:S01]  /*0a70*/  LOP3.LUT R6, R6, 0xfffffc00, RZ, 0xc0, !PT ;  /* 0xfffffc0006067812 */ /* 0x000fe200078ec0ff */
[----:B------:R-:W-:Y:S01]  /*0a80*/  IMAD.IADD R201, R0, 0x1, -R201 ;  /* 0x0000000100c97824 */ /* 0x000fe200078e0ac9 */
[----:B--2---:R-:W-:Y:S02]  /*0a90*/  R2UR UR4, R2 ;  /* 0x00000000020472ca */ /* 0x004fe400000e0000 */
[----:B------:R-:W-:-:S04]  /*0aa0*/  LEA.HI R2, R3, R0, RZ, 0x7 ;  /* 0x0000000003027211 */ /* 0x000fc800078f38ff */
[----:B------:R-:W-:-:S05]  /*0ab0*/  LOP3.LUT R7, R2, 0xffffff80, RZ, 0xc0, !PT ;  /* 0xffffff8002077812 */ /* 0x000fca00078ec0ff */
[----:B------:R-:W-:Y:S01]  /*0ac0*/  IMAD.IADD R14, R0, 0x1, -R7 ;  /* 0x00000001000e7824 */ /* 0x000fe200078e0a07 */
[----:B------:R-:W-:Y:S01]  /*0ad0*/  LEA.HI R7, R3, R0, RZ, 0x2 ;  /* 0x0000000003077211 */ /* 0x000fe200078f10ff */
[----:B------:R-:W-:Y:S01]  /*0ae0*/  ULOP3.LUT UR8, UR4, 0x1, URZ, 0xfc, !UPT ;  /* 0x0000000104087892 */ /* 0x000fe2000f8efc3f */
[----:B------:R-:W-:Y:S02]  /*0af0*/  LOP3.LUT R3, R4, 0x3fffff0, RZ, 0xc0, !PT ;  /* 0x03fffff004037812 */ /* 0x000fe400078ec0ff */
[----:B------:R-:W-:Y:S01]  /*0b00*/  SHF.R.S32.HI R9, RZ, 0x1f, R14 ;  /* 0x0000001fff097819 */ /* 0x000fe2000001140e */
[----:B------:R-:W-:Y:S01]  /*0b10*/  STL [R1+0x18], R14 ;  /* 0x0000180e01007387 */ /* 0x000fe20000100800 */
[----:B------:R-:W-:Y:S01]  /*0b20*/  LOP3.LUT R13, R7, 0xfffffffc, RZ, 0xc0, !PT ;  /* 0xfffffffc070d7812 */ /* 0x000fe200078ec0ff */
[C---:B------:R-:W-:Y:S01]  /*0b30*/  IMAD.IADD R5, R0.reuse, 0x1, -R3 ;  /* 0x0000000100057824 */ /* 0x040fe200078e0a03 */
[----:B------:R-:W-:Y:S01]  /*0b40*/  LEA.HI R10, R9, R14, RZ, 0x2 ;  /* 0x0000000e090a7211 */ /* 0x000fe200078f10ff */
[----:B------:R-:W-:Y:S01]  /*0b50*/  UMOV UR4, URZ ;  /* 0x0000003f00047c82 */ /* 0x000fe20008000000 */
[----:B------:R-:W-:Y:S01]  /*0b60*/  SHF.R.S32.HI R7, RZ, 0x4, R4 ;  /* 0x00000004ff077819 */ /* 0x000fe20000011404 */
[----:B------:R-:W-:Y:S01]  /*0b70*/  IMAD R5, R5, 0x40, R6 ;  /* 0x0000004005057824 */ /* 0x000fe200078e0206 */
[--C-:B------:R-:W-:Y:S01]  /*0b80*/  SHF.R.S32.HI R11, RZ, 0x2, R10.reuse ;  /* 0x00000002ff0b7819 */ /* 0x100fe2000001140a */
[----:B------:R-:W-:Y:S01]  /*0b90*/  IMAD.IADD R13, R0, 0x1, -R13 ;  /* 0x00000001000d7824 */ /* 0x000fe200078e0a0d */
[----:B------:R-:W-:-:S02]  /*0ba0*/  SHF.R.S32.HI R12, RZ, 0x1f, R10 ;  /* 0x0000001fff0c7819 */ /* 0x000fc4000001140a */
[----:B------:R-:W-:Y:S02]  /*0bb0*/  SHF.R.S32.HI R3, RZ, 0x7, R2 ;  /* 0x00000007ff037819 */ /* 0x000fe40000011402 */
[----:B------:R-:W-:Y:S02]  /*0bc0*/  LEA.HI R4, R4, R7, RZ, 0x1 ;  /* 0x0000000704047211 */ /* 0x000fe400078f08ff */
[----:B------:R-:W-:Y:S02]  /*0bd0*/  LEA.HI R12, R12, R11, RZ, 0x3 ;  /* 0x0000000b0c0c7211 */ /* 0x000fe400078f18ff */
[----:B------:R-:W-:Y:S02]  /*0be0*/  LEA.HI R2, R2, R3, RZ, 0x1 ;  /* 0x0000000302027211 */ /* 0x000fe400078f08ff */
[----:B------:R-:W-:Y:S02]  /*0bf0*/  LOP3.LUT R4, R4, 0x1ffffffe, RZ, 0xc0, !PT ;  /* 0x1ffffffe04047812 */ /* 0x000fe400078ec0ff */
[----:B------:R-:W-:-:S02]  /*0c00*/  LOP3.LUT R12, R12, 0xfffffff8, RZ, 0xc0, !PT ;  /* 0xfffffff80c0c7812 */ /* 0x000fc400078ec0ff */
[----:B------:R-:W-:Y:S01]  /*0c10*/  LEA.HI R9, R9, R14, RZ, 0x5 ;  /* 0x0000000e09097211 */ /* 0x000fe200078f28ff */
[----:B------:R-:W-:Y:S01]  /*0c20*/  IMAD.IADD R4, R7, 0x1, -R4 ;  /* 0x0000000107047824 */ /* 0x000fe200078e0a04 */
[----:B------:R-:W-:Y:S01]  /*0c30*/  LOP3.LUT R2, R2, 0x3fffffe, RZ, 0xc0, !PT ;  /* 0x03fffffe02027812 */ /* 0x000fe200078ec0ff */
[----:B------:R-:W-:Y:S01]  /*0c40*/  IMAD.IADD R12, R11, 0x1, -R12 ;  /* 0x000000010b0c7824 */ /* 0x000fe200078e0a0c */
[----:B------:R-:W-:Y:S02]  /*0c50*/  SHF.R.S32.HI R9, RZ, 0x5, R9 ;  /* 0x00000005ff097819 */ /* 0x000fe40000011409 */
[----:B------:R-:W-:Y:S01]  /*0c60*/  LOP3.LUT R10, R10, 0x7ffffffc, RZ, 0xc0, !PT ;  /* 0x7ffffffc0a0a7812 */ /* 0x000fe200078ec0ff */
[----:B------:R-:W-:Y:S01]  /*0c70*/  IMAD.IADD R2, R3, 0x1, -R2 ;  /* 0x0000000103027824 */ /* 0x000fe200078e0a02 */
[----:B------:R-:W-:Y:S01]  /*0c80*/  LEA.HI R0, R13, R13, RZ, 0x1 ;  /* 0x0000000d0d007211 */ /* 0x000fe200078f08ff */
[----:B------:R-:W-:Y:S02]  /*0c90*/  IMAD R3, R4, 0x8, R5 ;  /* 0x0000000804037824 */ /* 0x000fe400078e0205 */
[----:B------:R-:W-:Y:S01]  /*0ca0*/  IMAD R9, R9, 0x10, R12 ;  /* 0x0000001009097824 */ /* 0x000fe200078e020c */
[----:B------:R-:W-:Y:S01]  /*0cb0*/  LOP3.LUT R0, R0, 0x1ffffffe, RZ, 0xc0, !PT ;  /* 0x1ffffffe00007812 */ /* 0x000fe200078ec0ff */
[----:B------:R-:W-:Y:S01]  /*0cc0*/  IMAD.IADD R10, R14, 0x1, -R10 ;  /* 0x000000010e0a7824 */ /* 0x000fe200078e0a0a */
[----:B------:R0:W-:Y:S01]  /*0cd0*/  STL [R1+0x28], R3 ;  /* 0x0000280301007387 */ /* 0x0001e20000100800 */
[----:B------:R-:W-:-:S02]  /*0ce0*/  IMAD R2, R2, 0x40, R9 ;  /* 0x0000004002027824 */ /* 0x000fc400078e0209 */
[----:B------:R-:W-:Y:S02]  /*0cf0*/  IMAD.U32 R5, RZ, RZ, UR8 ;  /* 0x00000008ff057e24 */ /* 0x000fe4000f8e00ff */
[----:B------:R-:W-:Y:S01]  /*0d00*/  IMAD.SHL.U32 R17, R10, 0x2, RZ ;  /* 0x000000020a117824 */ /* 0x000fe200078e00ff */
[----:B------:R-:W-:Y:S01]  /*0d10*/  STL [R1+0x24], R2 ;  /* 0x0000240201007387 */ /* 0x000fe20000100800 */
[----:B------:R-:W-:Y:S02]  /*0d20*/  IMAD.IADD R0, R13, 0x1, -R0 ;  /* 0x000000010d007824 */ /* 0x000fe400078e0a00 */
[C---:B------:R-:W-:Y:S01]  /*0d30*/  VIADD R229, R17.reuse, 0x20 ;  /* 0x0000002011e57836 */ /* 0x040fe20000000000 */
[----:B0-----:R-:W-:Y:S01]  /*0d40*/  SHF.R.S32.HI R3, RZ, 0x3, R8 ;  /* 0x00000003ff037819 */ /* 0x001fe20000011408 */
[C---:B------:R-:W-:Y:S01]  /*0d50*/  VIADD R226, R17.reuse, 0x28 ;  /* 0x0000002811e27836 */ /* 0x040fe20000000000 */
[----:B------:R-:W-:Y:S01]  /*0d60*/  SHF.R.S32.HI R4, RZ, 0x1f, R17 ;  /* 0x0000001fff047819 */ /* 0x000fe20000011411 */
[----:B------:R-:W-:-:S02]  /*0d70*/  VIADD R4, R17, 0x10 ;  /* 0x0000001011047836 */ /* 0x000fc40000000000 */
[----:B------:R0:W-:Y:S01]  /*0d80*/  STL [R1+0xc], R3 ;  /* 0x00000c0301007387 */ /* 0x0001e20000100800 */
[C---:B------:R-:W-:Y:S02]  /*0d90*/  VIADD R225, R17.reuse, 0x30 ;  /* 0x0000003011e17836 */ /* 0x040fe40000000000 */
[C---:B------:R-:W-:Y:S01]  /*0da0*/  VIADD R224, R17.reuse, 0x38 ;  /* 0x0000003811e07836 */ /* 0x040fe20000000000 */
[----:B------:R1:W-:Y:S01]  /*0db0*/  STL [R1+0x2c], R5 ;  /* 0x00002c0501007387 */ /* 0x0003e20000100800 */
[C---:B------:R-:W-:Y:S02]  /*0dc0*/  VIADD R223, R17.reuse, 0x40 ;  /* 0x0000004011df7836 */ /* 0x040fe40000000000 */
[C---:B------:R-:W-:Y:S02]  /*0dd0*/  VIADD R222, R17.reuse, 0x48 ;  /* 0x0000004811de7836 */ /* 0x040fe40000000000 */
[----:B------:R-:W-:Y:S02]  /*0de0*/  VIADD R221, R17, 0x50 ;  /* 0x0000005011dd7836 */ /* 0x000fe40000000000 */
[----:B0-----:R-:W-:-:S02]  /*0df0*/  IMAD.U32 R3, RZ, RZ, UR4 ;  /* 0x00000004ff037e24 */ /* 0x001fc4000f8e00ff */
[C---:B------:R-:W-:Y:S02]  /*0e00*/  VIADD R220, R17.reuse, 0x58 ;  /* 0x0000005811dc7836 */ /* 0x040fe40000000000 */
[C---:B-1----:R-:W-:Y:S01]  /*0e10*/  VIADD R5, R17.reuse, 0x8 ;  /* 0x0000000811057836 */ /* 0x042fe20000000000 */
[----:B------:R0:W-:Y:S01]  /*0e20*/  STL [R1+0x14], R3 ;  /* 0x0000140301007387 */ /* 0x0001e20000100800 */
[C---:B------:R-:W-:Y:S02]  /*0e30*/  VIADD R219, R17.reuse, 0x60 ;  /* 0x0000006011db7836 */ /* 0x040fe40000000000 */
        /* <DEDUP_REMOVED lines=8> */
[C---:B0-----:R-:W-:Y:S01]  /*0ec0*/  VIADD R3, R17.reuse, 0x18 ;  /* 0x0000001811037836 */ /* 0x041fe20000000000 */
        /* <DEDUP_REMOVED lines=21> */
[----:B------:R-:W-:Y:S01]  /*1020*/  IMAD R23, R0, 0x8, R2 ;  /* 0x0000000800177824 */ /* 0x000fe200078e0202 */
[----:B------:R-:W-:-:S02]  /*1030*/  SHF.R.S32.HI R3, RZ, 0x1f, R215 ;  /* 0x0000001fff037819 */ /* 0x000fc400000114d7 */
[----:B------:R-:W-:Y:S02]  /*1040*/  SHF.R.S32.HI R5, RZ, 0x1f, R214 ;  /* 0x0000001fff057819 */ /* 0x000fe400000114d6 */
[----:B------:R-:W-:Y:S02]  /*1050*/  SHF.R.S32.HI R4, RZ, 0x1f, R213 ;  /* 0x0000001fff047819 */ /* 0x000fe400000114d5 */
[----:B------:R-:W-:Y:S02]  /*1060*/  SHF.R.S32.HI R3, RZ, 0x1f, R212 ;  /* 0x0000001fff037819 */ /* 0x000fe400000114d4 */
[----:B------:R-:W-:Y:S02]  /*1070*/  SHF.R.S32.HI R5, RZ, 0x1f, R211 ;  /* 0x0000001fff057819 */ /* 0x000fe400000114d3 */
[----:B------:R-:W-:Y:S02]  /*1080*/  SHF.R.S32.HI R4, RZ, 0x1f, R210 ;  /* 0x0000001fff047819 */ /* 0x000fe400000114d2 */
[----:B------:R-:W-:-:S02]  /*1090*/  SHF.R.S32.HI R3, RZ, 0x1f, R209 ;  /* 0x0000001fff037819 */ /* 0x000fc400000114d1 */
[----:B------:R-:W-:Y:S02]  /*10a0*/  SHF.R.S32.HI R5, RZ, 0x1f, R208 ;  /* 0x0000001fff057819 */ /* 0x000fe400000114d0 */
[----:B------:R-:W-:Y:S02]  /*10b0*/  SHF.R.S32.HI R4, RZ, 0x1f, R207 ;  /* 0x0000001fff047819 */ /* 0x000fe400000114cf */
[----:B------:R-:W-:-:S07]  /*10c0*/  SHF.R.S32.HI R3, RZ, 0x1f, R206 ;  /* 0x0000001fff037819 */ /* 0x000fce00000114ce */
.L_x_1328:
[----:B------:R-:W-:Y:S01]  /*10d0*/  ULDC.64 UR8, c[0x0][0xa28] ;  /* 0x00028a0000087ab9 */ /* 0x000fe20000000a00 */
[----:B------:R-:W-:Y:S01]  /*10e0*/  ULDC UR4, c[0x0][0x424] ;  /* 0x0001090000047ab9 */ /* 0x000fe20000000800 */
[----:B------:R-:W-:-:S04]  /*10f0*/  UISETP.NE.U32.AND UP0, UPT, UR8, URZ, UPT ;  /* 0x0000003f0800728c */ /* 0x000fc8000bf05070 */
[----:B------:R-:W-:-:S03]  /*1100*/  UISETP.NE.AND.EX UP0, UPT, UR9, URZ, UPT, UP0 ;  /* 0x0000003f0900728c */ /* 0x000fc6000bf05300 */
[----:B------:R-:W-:Y:S02]  /*1110*/  ULDC.64 UR8, c[0x0][0xa18] ;  /* 0x0002860000087ab9 */ /* 0x000fe40000000a00 */
[----:B------:R-:W-:Y:S01]  /*1120*/  UISETP.NE.U32.AND UP1, UPT, UR8, URZ, UPT ;  /* 0x0000003f0800728c */ /* 0x000fe2000bf25070 */
[----:B------:R-:W-:-:S03]  /*1130*/  PLOP3.LUT P0, PT, PT, PT, UP0, 0x80, 0x0 ;  /* 0x000000000000781c */ /* 0x000fc60003f0f008 */
[----:B------:R-:W-:-:S03]  /*1140*/  UISETP.NE.AND.EX UP1, UPT, UR9, URZ, UPT, UP1 ;  /* 0x0000003f0900728c */ /* 0x000fc6000bf25310 */
[----:B------:R-:W-:Y:S02]  /*1150*/  @UP0 ULDC.64 UR8, c[0x0][0xa28] ;  /* 0x00028a0000080ab9 */ /* 0x000fe40000000a00 */
[----:B------:R-:W-:Y:S01]  /*1160*/  @UP0 UIMAD.WIDE UR8, UR7, 0x4, UR8 ;  /* 0x00000004070808a5 */ /* 0x000fe2000f8e0208 */
[----:B------:R-:W-:-:S05]  /*1170*/  PLOP3.LUT P2, PT, PT, PT, UP1, 0x80, 0x0 ;  /* 0x000000000000781c */ /* 0x000fca0003f4f018 */
[----:B012---:R-:W-:Y:S02]  /*1180*/  IMAD.U32 R2, RZ, RZ, UR8 ;  /* 0x00000008ff027e24 */ /* 0x007fe4000f8e00ff */
[----:B------:R-:W-:Y:S01]  /*1190*/  IMAD.U32 R3, RZ, RZ, UR9 ;  /* 0x00000009ff037e24 */ /* 0x000fe2000f8e00ff */
[----:B------:R-:W-:Y:S02]  /*11a0*/  @UP1 ULDC.64 UR8, c[0x0][0xa18] ;  /* 0x0002860000081ab9 */ /* 0x000fe40000000a00 */
[----:B------:R-:W-:Y:S02]  /*11b0*/  @UP1 UIMAD.WIDE UR8, UR7, 0x4, UR8 ;  /* 0x00000004070818a5 */ /* 0x000fe4000f8e0208 */
[----:B------:R-:W2:Y:S04]  /*11c0*/  @P0 LDG.E R2, desc[UR36][R2.64] ;  /* 0x0000002402020981 */ /* 0x000ea8000c1e1900 */
[----:B------:R-:W-:-:S02]  /*11d0*/  IMAD.U32 R4, RZ, RZ, UR8 ;  /* 0x00000008ff047e24 */ /* 0x000fc4000f8e00ff */
[----:B------:R-:W-:Y:S01]  /*11e0*/  IMAD.U32 R5, RZ, RZ, UR9 ;  /* 0x00000009ff057e24 */ /* 0x000fe2000f8e00ff */
[----:B------:R-:W-:-:S04]  /*11f0*/  ULDC.64 UR8, c[0x0][0x418] ;  /* 0x0001060000087ab9 */ /* 0x000fc80000000a00 */
[----:B---3--:R-:W3:Y:S01]  /*1200*/  @P2 LDG.E R4, desc[UR36][R4.64] ;  /* 0x0000002404042981 */ /* 0x008ee2000c1e1900 */
[----:B------:R-:W-:Y:S02]  /*1210*/  UISETP.NE.U32.AND UP0, UPT, UR8, URZ, UPT ;  /* 0x0000003f0800728c */ /* 0x000fe4000bf05070 */
[----:B------:R-:W-:Y:S02]  /*1220*/  ULOP3.LUT UR10, UR5, 0xffff, URZ, 0xc0, !UPT ;  /* 0x0000ffff050a7892 */ /* 0x000fe4000f8ec03f */
[----:B------:R-:W-:Y:S01]  /*1230*/  UISETP.NE.AND.EX UP0, UPT, UR9, URZ, UPT, UP0 ;  /* 0x0000003f0900728c */ /* 0x000fe2000bf05300 */
[----:B------:R-:W-:Y:S02]  /*1240*/  UMOV UR43, URZ ;  /* 0x0000003f002b7c82 */ /* 0x000fe40008000000 */
[----:B------:R-:W-:Y:S01]  /*1250*/  ULDC.64 UR8, c[0x0][0xa20] ;  /* 0x0002880000087ab9 */ /* 0x000fe20000000a00 */
[----:B------:R-:W-:Y:S01]  /*1260*/  USEL UR4, UR4, 0x1, UP0 ;  /* 0x0000000104047887 */ /* 0x000fe20008000000 */
[----:B------:R-:W-:Y:S01]  /*1270*/  ISETP.NE.U32.AND P1, PT, RZ, UR8, PT ;  /* 0x00000008ff007c0c */ /* 0x000fe2000bf25070 */
[----:B------:R-:W-:Y:S01]  /*1280*/  ULDC UR8, c[0x0][0x2f0] ;  /* 0x0000bc0000087ab9 */ /* 0x000fe20000000800 */
[----:B------:R-:W-:Y:S01]  /*1290*/  IMAD.U32 R205, RZ, RZ, UR10 ;  /* 0x0000000affcd7e24 */ /* 0x000fe2000f8e00ff */
[----:B------:R-:W-:Y:S01]  /*12a0*/  UIMAD UR4, UR4, UR8, URZ ;  /* 0x00000008040472a4 */ /* 0x000fe2000f8e023f */
[----:B------:R-:W-:-:S02]  /*12b0*/  ISETP.NE.AND.EX P1, PT, RZ, UR9, PT, P1 ;  /* 0x00000009ff007c0c */ /* 0x000fc4000bf25310 */
[----:B--2---:R-:W-:Y:S02]  /*12c0*/  @P0 R2UR UR43, R2 ;  /* 0x00000000022b02ca */ /* 0x004fe400000e0000 */
[----:B---3--:R-:W-:Y:S01]  /*12d0*/  @P2 R2UR UR42, R4 ;  /* 0x00000000042a22ca */ /* 0x008fe200000e0000 */
[----:B----45:R-:W-:-:S14]  /*12e0*/  @P2 BRA `(.L_x_1217) ;  /* 0x0000000000382947 */ /* 0x030fdc0003800000 */
[----:B------:R-:W-:Y:S01]  /*12f0*/  ULDC.64 UR8, c[0x0][0xa00] ;  /* 0x0002800000087ab9 */ /* 0x000fe20000000a00 */
[----:B------:R-:W-:Y:S01]  /*1300*/  ULDC UR42, c[0x0][0x288] ;  /* 0x0000a200002a7ab9 */ /* 0x000fe20000000800 */
[----:B------:R-:W-:-:S04]  /*1310*/  ISETP.NE.U32.AND P0, PT, RZ, UR8, PT ;  /* 0x00000008ff007c0c */ /* 0x000fc8000bf05070 */
[----:B------:R-:W-:-:S13]  /*1320*/  ISETP.NE.AND.EX P0, PT, RZ, UR9, PT, P0 ;  /* 0x00000009ff007c0c */ /* 0x000fda000bf05300 */
[----:B------:R-:W-:Y:S05]  /*1330*/  @!P0 BRA `(.L_x_1217) ;  /* 0x0000000000248947 */ /* 0x000fea0003800000 */
[----:B------:R-:W-:Y:S02]  /*1340*/  ULDC.64 UR8, c[0x0][0xa00] ;  /* 0x0002800000087ab9 */ /* 0x000fe40000000a00 */
[----:B------:R-:W-:-:S06]  /*1350*/  UIMAD.WIDE UR8, UR7, 0x4, UR8 ;  /* 0x00000004070878a5 */ /* 0x000fcc000f8e0208 */
[----:B------:R-:W-:Y:S02]  /*1360*/  IMAD.U32 R2, RZ, RZ, UR8 ;  /* 0x00000008ff027e24 */ /* 0x000fe4000f8e00ff */
[----:B------:R-:W-:-:S05]  /*1370*/  IMAD.U32 R3, RZ, RZ, UR9 ;  /* 0x00000009ff037e24 */ /* 0x000fca000f8e00ff */
[----:B------:R-:W2:Y:S04]  /*1380*/  LDG.E R4, desc[UR36][R2.64] ;  /* 0x0000002402047981 */ /* 0x000ea8000c1e1900 */
[----:B------:R-:W3:Y:S01]  /*1390*/  LDG.E R0, desc[UR36][R2.64+0x4] ;  /* 0x0000042402007981 */ /* 0x000ee2000c1e1900 */
[----:B--2---:R-:W-:Y:S02]  /*13a0*/  R2UR UR42, R4 ;  /* 0x00000000042a72ca */ /* 0x004fe400000e0000 */
[----:B---3--:R-:W-:-:S13]  /*13b0*/  R2UR UR8, R0 ;  /* 0x00000000000872ca */ /* 0x008fda00000e0000 */
[----:B------:R-:W-:-:S12]  /*13c0*/  UIADD3 UR42, -UR42, UR8, URZ ;  /* 0x000000082a2a7290 */ /* 0x000fd8000fffe13f */
.L_x_1217:
[----:B------:R-:W-:-:S05]  /*13d0*/  IMAD.U32 R0, RZ, RZ, UR7 ;  /* 0x00000007ff007e24 */ /* 0x000fca000f8e00ff */
[----:B------:R0:W-:Y:S01]  /*13e0*/  STL [R1+0x10], R0 ;  /* 0x0000100001007387 */ /* 0x0001e20000100800 */
[----:B------:R-:W-:Y:S05]  /*13f0*/  @!P1 BRA `(.L_x_1218) ;  /* 0x00000000001c9947 */ /* 0x000fea0003800000 */
[----:B------:R-:W-:Y:S02]  /*1400*/  ULDC.64 UR8, c[0x0][0xa20] ;  /* 0x0002880000087ab9 */ /* 0x000fe40000000a00 */
[----:B------:R-:W-:-:S06]  /*1410*/  UIMAD.WIDE UR8, UR7, 0x4, UR8 ;  /* 0x00000004070878a5 */ /* 0x000fcc000f8e0208 */
[----:B------:R-:W-:Y:S02]  /*1420*/  IMAD.U32 R2, RZ, RZ, UR8 ;  /* 0x00000008ff027e24 */ /* 0x000fe4000f8e00ff */
[----:B------:R-:W-:-:S05]  /*1430*/  IMAD.U32 R3, RZ, RZ, UR9 ;  /* 0x00000009ff037e24 */ /* 0x000fca000f8e00ff */
[----:B------:R-:W2:Y:S02]  /*1440*/  LDG.E R2, desc[UR36][R2.64] ;  /* 0x0000002402027981 */ /* 0x000ea4000c1e1900 */
[----:B--2---:R-:W-:Y:S01]  /*1450*/  R2UR UR4, R2 ;  /* 0x00000000020472ca */ /* 0x004fe200000e0000 */
[----:B------:R-:W-:-:S14]  /*1460*/  BRA `(.L_x_1219) ;  /* 0x0000000000347947 */ /* 0x000fdc0003800000 */
.L_x_1218:
[----:B------:R-:W-:Y:S02]  /*1470*/  ULDC.64 UR8, c[0x0][0xa08] ;  /* 0x0002820000087ab9 */ /* 0x000fe40000000a00 */
        /* <DEDUP_REMOVED lines=8> */
[----:B0-----:R-:W3:Y:S01]  /*1500*/  LDG.E R0, desc[UR36][R2.64+0x4] ;  /* 0x0000042402007981 */ /* 0x001ee2000c1e1900 */
[----:B--2---:R-:W-:Y:S02]  /*1510*/  R2UR UR4, R4 ;  /* 0x00000000040472ca */ /* 0x004fe400000e0000 */
[----:B---3--:R-:W-:-:S13]  /*1520*/  R2UR UR7, R0 ;  /* 0x00000000000772ca */ /* 0x008fda00000e0000 */
[----:B------:R-:W-:-:S12]  /*1530*/  UIADD3 UR4, -UR4, UR7, URZ ;  /* 0x0000000704047290 */ /* 0x000fd8000fffe13f */
.L_x_1219:
[----:B------:R-:W-:Y:S01]  /*1540*/  ULDC UR7, c[0x0][0x448] ;  /* 0x0001120000077ab9 */ /* 0x000fe20000000800 */
[----:B------:R-:W-:Y:S02]  /*1550*/  USHF.L.U32 UR61, UR6, 0x7, URZ ;  /* 0x00000007063d7899 */ /* 0x000fe4000800063f */
[----:B------:R-:W-:Y:S02]  /*1560*/  UISETP.NE.AND UP0, UPT, UR7, 0x1, UPT ;  /* 0x000000010700788c */ /* 0x000fe4000bf05270 */
[----:B------:R-:W-:Y:S02]  /*1570*/  UIADD3 UR10, UR61, 0x7f, URZ ;  /* 0x0000007f3d0a7890 */ /* 0x000fe4000fffe03f */
[----:B------:R-:W-:Y:S01]  /*1580*/  UIADD3 UR43, UR4, -UR43, URZ ;  /* 0x8000002b042b7290 */ /* 0x000fe2000fffe03f */
[----:B------:R-:W-:Y:S01]  /*1590*/  ULDC.64 UR6, c[0x0][0x9e0] ;  /* 0x0002780000067ab9 */ /* 0x000fe20000000a00 */
[----:B------:R-:W-:-:S05]  /*15a0*/  UP2UR UR4, UPR, URZ, 0x1 ;  /* 0x000000013f047883 */ /* 0x000fca0008000000 */
[----:B------:R-:W-:Y:S01]  /*15b0*/  @UP0 ULDC UR8, c[0x0][0x44c] ;  /* 0x0001130000080ab9 */ /* 0x000fe20000000800 */
[----:B------:R-:W-:Y:S01]  /*15c0*/  @UP0 ULDC UR11, c[0x0][0x450] ;  /* 0x00011400000b0ab9 */ /* 0x000fe20000000800 */
[----:B------:R-:W-:Y:S01]  /*15d0*/  UIMAD.WIDE.U32 UR8, UR10, UR8, URZ ;  /* 0x000000080a0872a5 */ /* 0x000fe2000f8e003f */
[----:B------:R-:W-:Y:S01]  /*15e0*/  IMAD.U32 R22, RZ, RZ, UR4 ;  /* 0x00000004ff167e24 */ /* 0x000fe2000f8e00ff */
[----:B------:R-:W-:Y:S02]  /*15f0*/  UIADD3 UR4, UR43, 0x1, -UR42 ;  /* 0x000000012b047890 */ /* 0x000fe4000fffe82a */
[----:B------:R-:W-:Y:S02]  /*1600*/  @UP0 USHF.R.U32.HI UR10, URZ, UR11, UR9 ;  /* 0x0000000b3f0a0299 */ /* 0x000fe40008011609 */
[----:B------:R-:W-:Y:S02]  /*1610*/  UISETP.GE.AND UP0, UPT, UR7, 0x1, UPT ;  /* 0x000000010700788c */ /* 0x000fe4000bf06270 */
[----:B------:R-:W-:-:S02]  /*1620*/  UIADD3 UR10, UR4, UR10, URZ ;  /* 0x0000000a040a7290 */ /* 0x000fc4000fffe03f */
[----:B------:R-:W-:Y:S02]  /*1630*/  UP2UR UR60, UPR, URZ, 0x1 ;  /* 0x000000013f3c7883 */ /* 0x000fe40008000000 */
[----:B------:R-:W-:Y:S01]  /*1640*/  PLOP3.LUT P0, PT, PT, PT, UP0, 0x40, 0x0 ;  /* 0x000000000000781c */ /* 0x000fe20003f0e808 */
[----:B------:R-:W-:-:S12]  /*1650*/  UIADD3 UR6, UR10, UR6, URZ ;  /* 0x000000060a067290 */ /* 0x000fd8000fffe03f */
[----:B------:R-:W-:Y:S05]  /*1660*/  @P0 BRA `(.L_x_1220) ;  /* 0x0000000000440947 */ /* 0x000fea0003800000 */
        /* <DEDUP_REMOVED lines=10> */
.L_x_1221:
[----:B------:R-:W-:-:S11]  /*1710*/  UISETP.NE.AND UP0, UPT, UR7, 0x1, UPT ;  /* 0x000000010700788c */ /* 0x000fd6000bf05270 */
[----:B------:R-:W-:Y:S02]  /*1720*/  @UP0 ULDC.64 UR10, c[0x0][0x9e8] ;  /* 0x00027a00000a0ab9 */ /* 0x000fe40000000a00 */
[----:B------:R-:W-:-:S04]  /*1730*/  UIMAD.WIDE.U32 UR8, UR4, UR10, URZ ;  /* 0x0000000a040872a5 */ /* 0x000fc8000f8e003f */
[----:B------:R-:W-:-:S12]  /*1740*/  @UP0 USHF.R.U32.HI UR4, URZ, UR11, UR9 ;  /* 0x0000000b3f040299 */ /* 0x000fd80008011609 */
.L_x_1222:
[----:B------:R-:W-:-:S04]  /*1750*/  UIMAD UR4, UR4, UR7, UR7 ;  /* 0x00000007040472a4 */ /* 0x000fc8000f8e0207 */
[----:B------:R-:W-:-:S04]  /*1760*/  UISETP.LT.AND UP0, UPT, UR6, UR4, UPT ;  /* 0x000000040600728c */ /* 0x000fc8000bf01270 */
[----:B------:R-:W-:-:S12]  /*1770*/  USEL UR6, UR6, UR4, UP0 ;  /* 0x0000000406067287 */ /* 0x000fd80008000000 */
.L_x_1220:
[----:B------:R-:W-:Y:S01]  /*1780*/  R2UR UR4, R22 ;  /* 0x00000000160472ca */ /* 0x000fe200000e0000 */
[----:B------:R-:W-:Y:S02]  /*1790*/  UIADD3 UR10, UR6, 0x3f, URZ ;  /* 0x0000003f060a7890 */ /* 0x000fe4000fffe03f */
[----:B------:R-:W-:Y:S02]  /*17a0*/  UISETP.GE.AND UP1, UPT, UR7, 0x1, UPT ;  /* 0x000000010700788c */ /* 0x000fe4000bf26270 */
[----:B------:R-:W-:Y:S01]  /*17b0*/  USHF.R.S32.HI UR11, URZ, 0x1f, UR10 ;  /* 0x0000001f3f0b7899 */ /* 0x000fe2000801140a */
[----:B------:R-:W-:Y:S01]  /*17c0*/  UMOV UR12, UR61 ;  /* 0x0000003d000c7c82 */ /* 0x000fe20008000000 */
[----:B------:R-:W-:Y:S02]  /*17d0*/  UIADD3 UR41, UR43, -UR42, URZ ;  /* 0x8000002a2b297290 */ /* 0x000fe4000fffe03f */
[----:B------:R-:W-:Y:S01]  /*17e0*/  PLOP3.LUT P0, PT, PT, PT, UP1, 0x40, 0x0 ;  /* 0x000000000000781c */ /* 0x000fe20003f0e818 */
[----:B------:R-:W-:-:S03]  /*17f0*/  ULEA.HI UR11, UR11, UR10, URZ, 0x6 ;  /* 0x0000000a0b0b7291 */ /* 0x000fc6000f8f303f */
[----:B------:R-:W-:Y:S02]  /*1800*/  UISETP.NE.AND UP0, UPT, UR4, URZ, UPT ;  /* 0x0000003f0400728c */ /* 0x000fe4000bf05270 */
[----:B------:R-:W-:Y:S02]  /*1810*/  UIADD3 UR4, UR43, 0x3f, URZ ;  /* 0x0000003f2b047890 */ /* 0x000fe4000fffe03f */
[----:B------:R-:W-:Y:S02]  /*1820*/  USHF.R.S32.HI UR11, URZ, 0x6, UR11 ;  /* 0x000000063f0b7899 */ /* 0x000fe4000801140b */
[----:B------:R-:W-:Y:S01]  /*1830*/  USHF.R.S32.HI UR6, URZ, 0x1f, UR4 ;  /* 0x0000001f3f067899 */ /* 0x000fe20008011404 */
[----:B------:R-:W-:-:S03]  /*1840*/  ULDC UR10, c[0x0][0x9dc] ;  /* 0x00027700000a7ab9 */ /* 0x000fc60000000800 */
[----:B------:R-:W-:Y:S01]  /*1850*/  ULEA.HI UR6, UR6, UR4, URZ, 0x6 ;  /* 0x0000000406067291 */ /* 0x000fe2000f8f303f */
[----:B------:R-:W-:Y:S01]  /*1860*/  @UP0 ULDC UR8, c[0x0][0x44c] ;  /* 0x0001130000080ab9 */ /* 0x000fe20000000800 */
[----:B------:R-:W-:Y:S01]  /*1870*/  @UP0 ULDC UR13, c[0x0][0x450] ;  /* 0x00011400000d0ab9 */ /* 0x000fe20000000800 */
[----:B------:R-:W-:Y:S02]  /*1880*/  UIMAD.WIDE.U32 UR8, UR61, UR8, URZ ;  /* 0x000000083d0872a5 */ /* 0x000fe4000f8e003f */
[----:B------:R-:W-:Y:S02]  /*1890*/  USHF.R.S32.HI UR6, URZ, 0x6, UR6 ;  /* 0x000000063f067899 */ /* 0x000fe40008011406 */
[----:B------:R-:W-:Y:S02]  /*18a0*/  @UP0 USHF.R.U32.HI UR12, URZ, UR13, UR9 ;  /* 0x0000000d3f0c0299 */ /* 0x000fe40008011609 */
[----:B------:R-:W-:Y:S02]  /*18b0*/  UISETP.LT.AND UP0, UPT, UR6, UR11, UPT ;  /* 0x0000000b0600728c */ /* 0x000fe4000bf01270 */
[----:B------:R-:W-:-:S02]  /*18c0*/  UIADD3 UR4, UR41, UR12, URZ ;  /* 0x0000000c29047290 */ /* 0x000fc4000fffe03f */
[----:B------:R-:W-:Y:S02]  /*18d0*/  USEL UR6, UR6, UR11, UP0 ;  /* 0x0000000b06067287 */ /* 0x000fe40008000000 */
[----:B------:R-:W-:Y:S01]  /*18e0*/  UIADD3 UR10, UR4, -UR10, URZ ;  /* 0x8000000a040a7290 */ /* 0x000fe2000fffe03f */
[----:B------:R-:W-:Y:S11]  /*18f0*/  @P0 BRA `(.L_x_1223) ;  /* 0x0000000000440947 */ /* 0x000ff60003800000 */
        /* <DEDUP_REMOVED lines=10> */
.L_x_1224:
[----:B------:R-:W-:-:S11]  /*19a0*/  UISETP.NE.AND UP0, UPT, UR7, 0x1, UPT ;  /* 0x000000010700788c */ /* 0x000fd6000bf05270 */
[----:B------:R-:W-:Y:S02]  /*19b0*/  @UP0 ULDC.64 UR12, c[0x0][0x9e8] ;  /* 0x00027a00000c0ab9 */ /* 0x000fe40000000a00 */
[----:B------:R-:W-:-:S04]  /*19c0*/  UIMAD.WIDE.U32 UR8, UR4, UR12, URZ ;  /* 0x0000000c040872a5 */ /* 0x000fc8000f8e003f */
[----:B------:R-:W-:-:S12]  /*19d0*/  @UP0 USHF.R.U32.HI UR4, URZ, UR13, UR9 ;  /* 0x0000000d3f040299 */ /* 0x000fd80008011609 */
.L_x_1225:
[----:B------:R-:W-:-:S04]  /*19e0*/  UIMAD UR4, UR4, UR7, URZ ;  /* 0x00000007040472a4 */ /* 0x000fc8000f8e023f */
[----:B------:R-:W-:-:S04]  /*19f0*/  UISETP.LT.AND UP0, UPT, UR10, UR4, UPT ;  /* 0x000000040a00728c */ /* 0x000fc8000bf01270 */
[----:B------:R-:W-:-:S12]  /*1a00*/  USEL UR10, UR10, UR4, !UP0 ;  /* 0x000000040a0a7287 */ /* 0x000fd8000c000000 */
.L_x_1223:
[----:B------:R-:W-:-:S04]  /*1a10*/  USHF.R.S32.HI UR4, URZ, 0x1f, UR10 ;  /* 0x0000001f3f047899 */ /* 0x000fc8000801140a */
[----:B------:R-:W-:-:S04]  /*1a20*/  ULEA.HI UR4, UR4, UR10, URZ, 0x6 ;  /* 0x0000000a04047291 */ /* 0x000fc8000f8f303f */
[----:B------:R-:W-:Y:S02]  /*1a30*/  USHF.R.S32.HI UR7, URZ, 0x6, UR4 ;  /* 0x000000063f077899 */ /* 0x000fe40008011404 */
[----:B------:R-:W-:Y:S02]  /*1a40*/  ULOP3.LUT UR4, UR5, 0xff000000, URZ, 0xc0, !UPT ;  /* 0xff00000005047892 */ /* 0x000fe4000f8ec03f */
[----:B------:R-:W-:Y:S02]  /*1a50*/  UISETP.LT.AND UP0, UPT, URZ, UR7, UPT ;  /* 0x000000073f00728c */ /* 0x000fe4000bf01270 */
[----:B------:R-:W-:Y:S02]  /*1a60*/  ULOP3.LUT UR5, UR5, 0xff0000, URZ, 0xc0, !UPT ;  /* 0x00ff000005057892 */ /* 0x000fe4000f8ec03f */
[----:B------:R-:W-:Y:S02]  /*1a70*/  USEL UR10, URZ, UR7, !UP0 ;  /* 0x000000073f0a7287 */ /* 0x000fe4000c000000 */
[----:B------:R-:W-:-:S02]  /*1a80*/  USHF.R.U32.HI UR4, URZ, 0x8, UR4 ;  /* 0x000000083f047899 */ /* 0x000fc40008011604 */
[----:B------:R-:W-:Y:S02]  /*1a90*/  UISETP.GT.AND UP0, UPT, UR6, UR10, UPT ;  /* 0x0000000a0600728c */ /* 0x000fe4000bf04270 */
[----:B------:R-:W-:-:S03]  /*1aa0*/  ULEA.HI UR5, UR5, UR4, URZ, 0x10 ;  /* 0x0000000405057291 */ /* 0x000fc6000f8f803f */
[----:B------:R-:W-:Y:S01]  /*1ab0*/  UMOV UR4, URZ ;  /* 0x0000003f00047c82 */ /* 0x000fe20008000000 */
[----:B------:R-:W-:Y:S01]  /*1ac0*/  PLOP3.LUT P0, PT, PT, PT, UP0, 0x80, 0x0 ;  /* 0x000000000000781c */ /* 0x000fe20003f0f008 */
[----:B------:R-:W-:Y:S02]  /*1ad0*/  ULOP3.LUT UR7, UR5, 0xff, URZ, 0xc0, !UPT ;  /* 0x000000ff05077892 */ /* 0x000fe4000f8ec03f */
[----:B------:R-:W-:-:S04]  /*1ae0*/  USHF.R.U32.HI UR5, URZ, 0x10, UR5 ;  /* 0x000000103f057899 */ /* 0x000fc80008011605 */
[----:B------:R-:W-:Y:S02]  /*1af0*/  IMAD.U32 R204, RZ, RZ, UR7 ;  /* 0x00000007ffcc7e24 */ /* 0x000fe4000f8e00ff */
[----:B------:R-:W-:-:S04]  /*1b00*/  IMAD.U32 R202, RZ, RZ, UR5 ;  /* 0x00000005ffca7e24 */ /* 0x000fc8000f8e00ff */
[----:B------:R-:W-:Y:S05]  /*1b10*/  @!P0 BRA `(.L_x_1226) ;  /* 0x0000000000988947 */ /* 0x000fea0003800000 */
[----:B------:R-:W-:Y:S01]  /*1b20*/  R2UR UR5, R202 ;  /* 0x00000000ca0572ca */ /* 0x000fe200000e0000 */
[----:B------:R-:W-:-:S12]  /*1b30*/  ULDC UR4, c[0x0][0x9f0] ;  /* 0x00027c0000047ab9 */ /* 0x000fd80000000800 */
[----:B------:R-:W-:-:S04]  /*1b40*/  UISETP.NE.AND UP0, UPT, UR5, URZ, UPT ;  /* 0x0000003f0500728c */ /* 0x000fc8000bf05270 */
[----:B------:R-:W-:-:S04]  /*1b50*/  USEL UR11, UR5, UR4, UP0 ;  /* 0x00000004050b7287 */ /* 0x000fc80008000000 */
[----:B------:R-:W-:Y:S02]  /*1b60*/  UIADD3 UR4, UR11, -0x1, UR6 ;  /* 0xffffffff0b047890 */ /* 0x000fe4000fffe006 */
[----:B------:R-:W-:Y:S02]  /*1b70*/  IMAD.U32 R3, RZ, RZ, UR11 ;  /* 0x0000000bff037e24 */ /* 0x000fe4000f8e00ff */
[----:B------:R-:W-:-:S03]  /*1b80*/  UIADD3 UR7, -UR10, UR4, URZ ;  /* 0x000000040a077290 */ /* 0x000fc6000fffe13f */
[-C--:B0-----:R-:W-:Y:S01]  /*1b90*/  IABS R0, R3.reuse ;  /* 0x0000000300007213 */ /* 0x081fe20000000000 */
[----:B------:R-:W-:Y:S01]  /*1ba0*/  UMOV UR4, URZ ;  /* 0x0000003f00047c82 */ /* 0x000fe20008000000 */
[----:B------:R-:W-:Y:S01]  /*1bb0*/  IABS R5, R3 ;  /* 0x0000000300057213 */ /* 0x000fe20000000000 */
[----:B------:R-:W-:Y:S01]  /*1bc0*/  IMAD.U32 R4, RZ, RZ, UR7 ;  /* 0x00000007ff047e24 */ /* 0x000fe2000f8e00ff */
[----:B------:R-:W-:Y:S01]  /*1bd0*/  R2UR UR12, R0 ;  /* 0x00000000000c72ca */ /* 0x000fe200000e0000 */
[----:B------:R-:W-:-:S03]  /*1be0*/  ULOP3.LUT UR7, UR7, UR11, URZ, 0x3c, !UPT ;  /* 0x0000000b07077292 */ /* 0x000fc6000f8e3c3f */
[----:B------:R-:W-:-:S05]  /*1bf0*/  IABS R4, R4 ;  /* 0x0000000400047213 */ /* 0x000fca0000000000 */
[----:B------:R-:W-:-:S04]  /*1c00*/  IMAD.MOV.U32 R3, RZ, RZ, R4 ;  /* 0x000000ffff037224 */ /* 0x000fc800078e0004 */
[----:B------:R-:W0:Y:S01]  /*1c10*/  I2F.RP R0, UR12 ;  /* 0x0000000c00007d06 */ /* 0x000e220008209400 */
[----:B------:R-:W-:-:S07]  /*1c20*/  R2UR UR9, R3 ;  /* 0x00000000030972ca */ /* 0x000fce00000e0000 */
[----:B0-----:R-:W0:Y:S02]  /*1c30*/  MUFU.RCP R0, R0 ;  /* 0x0000000000007308 */ /* 0x001e240000001000 */
[----:B0-----:R-:W-:Y:S02]  /*1c40*/  VIADD R2, R0, 0xffffffe ;  /* 0x0ffffffe00027836 */ /* 0x001fe40000000000 */
        /* <DEDUP_REMOVED lines=19> */
.L_x_1226:
[----:B------:R-:W-:Y:S01]  /*1d80*/  R2UR UR5, R204 ;  /* 0x00000000cc0572ca */ /* 0x000fe200000e0000 */
[----:B------:R-:W-:Y:S01]  /*1d90*/  IMAD.U32 R152, RZ, RZ, UR6 ;  /* 0x00000006ff987e24 */ /* 0x000fe2000f8e00ff */
[----:B------:R-:W-:Y:S01]  /*1da0*/  PLOP3.LUT P0, PT, PT, PT, PT, 0x80, 0x0 ;  /* 0x000000000000781c */ /* 0x000fe20003f0f070 */
[----:B------:R-:W-:Y:S01]  /*1db0*/  IMAD.U32 R3, RZ, RZ, UR4 ;  /* 0x00000004ff037e24 */ /* 0x000fe2000f8e00ff */
[----:B------:R-:W-:Y:S01]  /*1dc0*/  CS2R R150, SRZ ;  /* 0x0000000000967805 */ /* 0x000fe2000001ff00 */
[----:B0-----:R-:W-:Y:S01]  /*1dd0*/  IMAD.MOV.U32 R0, RZ, RZ, RZ ;  /* 0x000000ffff007224 */ /* 0x001fe200078e00ff */
[----:B------:R-:W-:Y:S01]  /*1de0*/  CS2R R148, SRZ ;  /* 0x0000000000947805 */ /* 0x000fe2000001ff00 */
[----:B------:R-:W-:Y:S01]  /*1df0*/  IMAD.MOV.U32 R4, RZ, RZ, RZ ;  /* 0x000000ffff047224 */ /* 0x000fe200078e00ff */
[----:B------:R-:W-:Y:S02]  /*1e00*/  CS2R R146, SRZ ;  /* 0x0000000000927805 */ /* 0x000fe4000001ff00 */
[----:B------:R-:W-:-:S02]  /*1e10*/  CS2R R144, SRZ ;  /* 0x0000000000907805 */ /* 0x000fc4000001ff00 */
[----:B------:R-:W-:Y:S02]  /*1e20*/  CS2R R142, SRZ ;  /* 0x00000000008e7805 */ /* 0x000fe4000001ff00 */
[----:B------:R-:W-:Y:S02]  /*1e30*/  CS2R R140, SRZ ;  /* 0x00000000008c7805 */ /* 0x000fe4000001ff00 */
[----:B------:R-:W-:Y:S01]  /*1e40*/  CS2R R138, SRZ ;  /* 0x00000000008a7805 */ /* 0x000fe2000001ff00 */
[----:B------:R-:W-:Y:S01]  /*1e50*/  UIMAD UR5, UR5, UR4, UR10 ;  /* 0x00000004050572a4 */ /* 0x000fe2000f8e020a */
[----:B------:R-:W-:Y:S02]  /*1e60*/  CS2R R136, SRZ ;  /* 0x0000000000887805 */ /* 0x000fe4000001ff00 */
[----:B------:R-:W-:Y:S02]  /*1e70*/  CS2R R134, SRZ ;  /* 0x0000000000867805 */ /* 0x000fe4000001ff00 */
[----:B------:R-:W-:-:S02]  /*1e80*/  CS2R R132, SRZ ;  /* 0x0000000000847805 */ /* 0x000fc4000001ff00 */
[----:B------:R-:W-:Y:S02]  /*1e90*/  CS2R R130, SRZ ;  /* 0x0000000000827805 */ /* 0x000fe4000001ff00 */
[----:B------:R-:W-:Y:S02]  /*1ea0*/  CS2R R128, SRZ ;  /* 0x0000000000807805 */ /* 0x000fe4000001ff00 */
[----:B------:R-:W-:Y:S01]  /*1eb0*/  VIADDMNMX R152, R3, UR5, R152, PT ;  /* 0x0000000503987c46 */ /* 0x000fe2000b800198 */
[----:B------:R-:W-:Y:S01]  /*1ec0*/  IMAD.U32 R200, RZ, RZ, UR5 ;  /* 0x00000005ffc87e24 */ /* 0x000fe2000f8e00ff */
[----:B------:R-:W-:Y:S02]  /*1ed0*/  CS2R R126, SRZ ;  /* 0x00000000007e7805 */ /* 0x000fe4000001ff00 */
[----:B------:R-:W-:Y:S02]  /*1ee0*/  CS2R R124, SRZ ;  /* 0x00000000007c7805 */ /* 0x000fe4000001ff00 */
[----:B------:R-:W-:-:S02]  /*1ef0*/  ISETP.GT.AND P1, PT, R152, UR5, PT ;  /* 0x0000000598007c0c */ /* 0x000fc4000bf24270 */
        /* <DEDUP_REMOVED lines=87> */
.L_x_1228:
[----:B------:R-:W2:Y:S04]  /*2470*/  LDL R18, [R1+0x14] ;  /* 0x0000140001127983 */ /* 0x000ea80000100800 */
[----:B------:R-:W3:Y:S01]  /*2480*/  LDL R2, [R1+0x2c] ;  /* 0x00002c0001027983 */ /* 0x000ee20000100800 */
[----:B--2---:R-:W-:Y:S02]  /*2490*/  R2UR UR6, R18 ;  /* 0x00000000120672ca */ /* 0x004fe400000e0000 */
[----:B---3--:R-:W-:-:S11]  /*24a0*/  R2UR UR5, R2 ;  /* 0x00000000020572ca */ /* 0x008fd600000e0000 */
[----:B------:R-:W-:-:S04]  /*24b0*/  ULEA.HI UR4, UR6, UR6, URZ, 0x1 ;  /* 0x0000000606047291 */ /* 0x000fc8000f8f083f */
[----:B------:R-:W-:Y:S01]  /*24c0*/  ULOP3.LUT UR4, UR4, 0xfffffffe, URZ, 0xc0, !UPT ;  /* 0xfffffffe04047892 */ /* 0x000fe2000f8ec03f */
[----:B------:R-:W-:-:S03]  /*24d0*/  IMAD.U32 R2, RZ, RZ, UR5 ;  /* 0x00000005ff027e24 */ /* 0x000fc6000f8e00ff */
[----:B------:R-:W-:Y:S02]  /*24e0*/  UIADD3 UR4, UR6, -UR4, URZ ;  /* 0x8000000406047290 */ /* 0x000fe4000fffe03f */
[----:B------:R-:W-:-:S04]  /*24f0*/  ISETP.NE.AND P0, PT, R2, 0x3, PT ;  /* 0x000000030200780c */ /* 0x000fc80003f05270 */
[----:B------:R-:W-:-:S05]  /*2500*/  IMAD.U32 R0, RZ, RZ, UR4 ;  /* 0x00000004ff007e24 */ /* 0x000fca000f8e00ff */
[----:B------:R-:W-:-:S04]  /*2510*/  SHF.L.U32 R0, R0, 0x1f, RZ ;  /* 0x0000001f00007819 */ /* 0x000fc800000006ff */
[----:B------:R-:W0:Y:S02]  /*2520*/  SYNCS.PHASECHK.TRANS64.TRYWAIT P1, [UR40+0x30800], R0 ;  /* 0x03080000ff0075a7 */ /* 0x000e240008020168 */
[----:B0-----:R-:W-:Y:S05]  /*2530*/  @!P1 BRA `(.L_x_1229) ;  /* 0x00000170006c9947 */ /* 0x001fea0003800000 */
.L_x_1425:
[----:B------:R-:W-:Y:S05]  /*2540*/  @!P0 BRA `(.L_x_1230) ;  /* 0x0000000000048947 */ /* 0x000fea0003800000 */
[----:B------:R-:W-:Y:S01]  /*2550*/  BPT.TRAP 0x1 ;  /* 0x000000040000795c */ /* 0x000fe20000300000 */
.L_x_1230:
[----:B0-----:R-:W-:Y:S02]  /*2560*/  IMAD.U32 R3, RZ, RZ, UR39 ;  /* 0x00000027ff037e24 */ /* 0x001fe4000f8e00ff */
[----:B------:R-:W-:-:S03]  /*2570*/  IMAD.U32 R0, RZ, RZ, UR38 ;  /* 0x00000026ff007e24 */ /* 0x000fc6000f8e00ff */
[----:B------:R-:W-:Y:S02]  /*2580*/  LEA R3, R3, UR40, 0x3 ;  /* 0x0000002803037c11 */ /* 0x000fe4000f8e18ff */
[----:B------:R-:W-:-:S04]  /*2590*/  SHF.L.U32 R0, R0, 0x1f, RZ ;  /* 0x0000001f00007819 */ /* 0x000fc800000006ff */
[----:B------:R0:W1:Y:S01]  /*25a0*/  SYNCS.PHASECHK.TRANS64.TRYWAIT P1, [R3+URZ+0x30830], R0 ;  /* 0x03083000030075a7 */ /* 0x000062000802017f */
[----:B------:R-:W-:Y:S05]  /*25b0*/  @!P0 BRA `(.L_x_1231) ;  /* 0x0000000000048947 */ /* 0x000fea0003800000 */
[----:B------:R-:W-:Y:S01]  /*25c0*/  BPT.TRAP 0x1 ;  /* 0x000000040000795c */ /* 0x000fe20000300000 */
.L_x_1231:
[----:B-1----:R-:W-:Y:S05]  /*25d0*/  @P1 BRA `(.L_x_1232) ;  /* 0x0000000000081947 */ /* 0x002fea0003800000 */
[----:B------:R-:W1:Y:S02]  /*25e0*/  SYNCS.PHASECHK.TRANS64.TRYWAIT P1, [R3+URZ+0x30830], R0 ;  /* 0x03083000030075a7 */ /* 0x000e64000802017f */
[----:B-1----:R-:W-:Y:S05]  /*25f0*/  @!P1 BRA `(.L_x_1233) ;  /* 0x0000017000549947 */ /* 0x002fea0003800000 */
.L_x_1232:
[----:B------:R-:W-:Y:S05]  /*2600*/  WARPSYNC.ALL ;  /* 0x0000000000007948 */ /* 0x000fea0003800000 */
[----:B------:R-:W-:Y:S01]  /*2610*/  UIADD3 UR4, UR40, 0x20400, URZ ;  /* 0x0002040028047890 */ /* 0x000fe2000fffe03f */
[----:B------:R-:W-:Y:S01]  /*2620*/  WARPGROUP.ARRIVE ;  /* 0x00000000000079c5 */ /* 0x000fe20000000000 */
[----:B------:R-:W-:Y:S01]  /*2630*/  UMOV UR9, 0x40000040 ;  /* 0x4000004000097882 */ /* 0x000fe20000000000 */
[----:B------:R-:W-:Y:S01]  /*2640*/  UMOV UR11, 0x40000040 ;  /* 0x40000040000b7882 */ /* 0x000fe20000000000 */
[----:B------:R-:W-:Y:S01]  /*2650*/  USHF.R.U32.HI UR4, URZ, 0x4, UR4 ;  /* 0x000000043f047899 */ /* 0x000fe20008011604 */
[----:B------:R-:W-:Y:S01]  /*2660*/  IMAD.U32 R15, RZ, RZ, UR9 ;  /* 0x00000009ff0f7e24 */ /* 0x000fe2000f8e00ff */
[----:B------:R-:W-:Y:S01]  /*2670*/  UMOV UR57, 0x40000040 ;  /* 0x4000004000397882 */ /* 0x000fe20000000000 */
[----:B------:R-:W-:Y:S01]  /*2680*/  UMOV UR59, 0x40000040 ;  /* 0x40000040003b7882 */ /* 0x000fe20000000000 */
[----:B------:R-:W-:Y:S01]  /*2690*/  ULOP3.LUT UR4, UR4, 0x3fff, URZ, 0xc0, !UPT ;  /* 0x00003fff04047892 */ /* 0x000fe2000f8ec03f */
[----:B------:R-:W-:Y:S01]  /*26a0*/  UMOV UR13, 0x40000040 ;  /* 0x40000040000d7882 */ /* 0x000fe20000000000 */
[----:B------:R-:W-:-:S02]  /*26b0*/  UMOV UR15, 0x40000040 ;  /* 0x40000040000f7882 */ /* 0x000fc40000000000 */
[----:B------:R-:W-:Y:S02]  /*26c0*/  ULOP3.LUT UR5, UR4, 0x10000, URZ, 0xfc, !UPT ;  /* 0x0001000004057892 */ /* 0x000fe4000f8efc3f */
[----:B------:R-:W-:Y:S01]  /*26d0*/  ULOP3.LUT UR4, UR44, 0x10000, URZ, 0xfc, !UPT ;  /* 0x000100002c047892 */ /* 0x000fe2000f8efc3f */
[----:B------:R-:W-:Y:S01]  /*26e0*/  UMOV UR17, 0x40000040 ;  /* 0x4000004000117882 */ /* 0x000fe20000000000 */
[----:B------:R-:W-:Y:S02]  /*26f0*/  UMOV UR19, 0x40000040 ;  /* 0x4000004000137882 */ /* 0x000fe40000000000 */
[----:B------:R-:W-:Y:S01]  /*2700*/  IMAD.U32 R20, RZ, RZ, UR5 ;  /* 0x00000005ff147e24 */ /* 0x000fe2000f8e00ff */
[----:B------:R-:W-:Y:S02]  /*2710*/  ULEA UR5, UR39, UR5, 0xb ;  /* 0x0000000527057291 */ /* 0x000fe4000f8e583f */
[----:B------:R-:W-:Y:S01]  /*2720*/  UMOV UR8, UR4 ;  /* 0x0000000400087c82 */ /* 0x000fe20008000000 */
[----:B------:R-:W-:Y:S01]  /*2730*/  UIADD3 UR6, UR4, 0x2, URZ ;  /* 0x0000000204067890 */ /* 0x000fe2000fffe03f */
[----:B------:R-:W-:Y:S01]  /*2740*/  IMAD.U32 R14, RZ, RZ, UR8 ;  /* 0x00000008ff0e7e24 */ /* 0x000fe2000f8e00ff */
[----:B------:R-:W-:-:S02]  /*2750*/  UIADD3 UR7, UR5, 0x2, URZ ;  /* 0x0000000205077890 */ /* 0x000fc4000fffe03f */
[----:B------:R-:W-:Y:S01]  /*2760*/  UMOV UR10, UR5 ;  /* 0x00000005000a7c82 */ /* 0x000fe20008000000 */
[----:B------:R-:W-:Y:S01]  /*2770*/  UIADD3 UR56, UR4, 0x404, URZ ;  /* 0x0000040404387890 */ /* 0x000fe2000fffe03f */
[----:B------:R-:W-:Y:S01]  /*2780*/  HGMMA.64x64x16.F32.BF16 R24, gdesc[UR8], RZ, !UPT, gsb0 ;  /* 0x00e00000081879f0 */ /* 0x000fe2000c0018ff */
[----:B------:R-:W-:Y:S01]  /*2790*/  UMOV UR8, UR6 ;  /* 0x0000000600087c82 */ /* 0x000fe20008000000 */
[----:B------:R-:W-:Y:S01]  /*27a0*/  UMOV UR9, 0x40000040 ;  /* 0x4000004000097882 */ /* 0x000fe20000000000 */
[----:B------:R-:W-:Y:S01]  /*27b0*/  UMOV UR10, UR7 ;  /* 0x00000007000a7c82 */ /* 0x000fe20008000000 */
[----:B------:R-:W-:Y:S01]  /*27c0*/  UMOV UR11, 0x40000040 ;  /* 0x40000040000b7882 */ /* 0x000fe20000000000 */
[----:B------:R-:W-:Y:S01]  /*27d0*/  UIADD3 UR6, UR4, 0x4, URZ ;  /* 0x0000000404067890 */ /* 0x000fe2000fffe03f */
[----:B------:R-:W-:Y:S01]  /*27e0*/  IMAD.U32 R12, RZ, RZ, UR8 ;  /* 0x00000008ff0c7e24 */ /* 0x000fe2000f8e00ff */
[----:B------:R-:W-:Y:S01]  /*27f0*/  UIADD3 UR7, UR5, 0x4, URZ ;  /* 0x0000000405077890 */ /* 0x000fe2000fffe03f */
[----:B------:R-:W-:Y:S01]  /*2800*/  IMAD.U32 R13, RZ, RZ, UR9 ;  /* 0x00000009ff0d7e24 */ /* 0x000fe2000f8e00ff */
[----:B------:R-:W-:-:S02]  /*2810*/  UIADD3 UR58, UR5, 0x204, URZ ;  /* 0x00000204053a7890 */ /* 0x000fc4000fffe03f */
[----:B------:R-:W-:Y:S02]  /*2820*/  UIADD3 UR12, UR4, 0x800, URZ ;  /* 0x00000800040c7890 */ /* 0x000fe4000fffe03f */
[----:B------:R-:W-:Y:S02]  /*2830*/  UIADD3 UR14, UR5, 0x400, URZ ;  /* 0x00000400050e7890 */ /* 0x000fe4000fffe03f */
[----:B------:R-:W-:Y:S02]  /*2840*/  UIADD3 UR16, UR4, 0x802, URZ ;  /* 0x0000080204107890 */ /* 0x000fe4000fffe03f */
[----:B------:R-:W-:Y:S02]  /*2850*/  UIADD3 UR18, UR5, 0x402, URZ ;  /* 0x0000040205127890 */ /* 0x000fe4000fffe03f */
[----:B------:R-:W-:Y:S02]  /*2860*/  UIADD3 UR20, UR4, 0x804, URZ ;  /* 0x0000080404147890 */ /* 0x000fe4000fffe03f */
[----:B------:R-:W-:Y:S01]  /*2870*/  UIADD3 UR22, UR5, 0x404, URZ ;  /* 0x0000040405167890 */ /* 0x000fe2000fffe03f */
[----:B------:R-:W-:Y:S01]  /*2880*/  UMOV UR21, 0x40000040 ;  /* 0x4000004000157882 */ /* 0x000fe20000000000 */
[----:B------:R-:W-:Y:S01]  /*2890*/  UMOV UR23, 0x40000040 ;  /* 0x4000004000177882 */ /* 0x000fe20000000000 */
[----:B------:R-:W-:-:S02]  /*28a0*/  UIADD3 UR24, UR4, 0x806, URZ ;  /* 0x0000080604187890 */ /* 0x000fc4000fffe03f */
[----:B------:R-:W-:Y:S01]  /*28b0*/  UIADD3 UR26, UR5, 0x406, URZ ;  /* 0x00000406051a7890 */ /* 0x000fe2000fffe03f */
[----:B------:R-:W-:Y:S01]  /*28c0*/  UMOV UR25, 0x40000040 ;  /* 0x4000004000197882 */ /* 0x000fe20000000000 */
[----:B------:R-:W-:Y:S01]  /*28d0*/  UMOV UR27, 0x40000040 ;  /* 0x40000040001b7882 */ /* 0x000fe20000000000 */
[----:B------:R-:W-:Y:S02]  /*28e0*/  UIADD3 UR28, UR4, 0xc00, URZ ;  /* 0x00000c00041c7890 */ /* 0x000fe4000fffe03f */
[----:B------:R-:W-:Y:S01]  /*28f0*/  UIADD3 UR30, UR5, 0x600, URZ ;  /* 0x00000600051e7890 */ /* 0x000fe2000fffe03f */
[----:B------:R-:W-:Y:S01]  /*2900*/  UMOV UR29, 0x40000040 ;  /* 0x40000040001d7882 */ /* 0x000fe20000000000 */
[----:B------:R-:W-:Y:S01]  /*2910*/  UMOV UR31, 0x40000040 ;  /* 0x40000040001f7882 */ /* 0x000fe20000000000 */
        /* <DEDUP_REMOVED lines=12> */
[----:B------:R-:W-:Y:S02]  /*29e0*/  WARPGROUP.DEPBAR.LE gsb0, 0x0 ;  /* 0x00008000000079c5 */ /* 0x000fe40000010000 */
[----:B------:R-:W-:-:S06]  /*29f0*/  WARPGROUP.ARRIVE ;  /* 0x00000000000079c5 */ /* 0x000fcc0000000000 */
[----:B------:R-:W-:Y:S01]  /*2a00*/  HGMMA.64x64x16.F32.BF16 R24, gdesc[UR8], R24, gsb0 ;  /* 0x00e00000081879f0 */ /* 0x000fe20008001818 */
        /* <DEDUP_REMOVED lines=37> */
[----:B------:R-:W-:Y:S02]  /*2c60*/  IMAD.U32 R4, RZ, RZ, UR8 ;  /* 0x00000008ff047e24 */ /* 0x000fe4000f8e00ff */
[----:B------:R-:W-:Y:S01]  /*2c70*/  IMAD.U32 R5, RZ, RZ, UR9 ;  /* 0x00000009ff057e24 */ /* 0x000fe2000f8e00ff */
[----:B------:R-:W-:Y:S02]  /*2c80*/  WARPGROUP.DEPBAR.LE gsb0, 0x0 ;  /* 0x00008000000079c5 */ /* 0x000fe40000010000 */
[----:B------:R-:W-:-:S06]  /*2c90*/  WARPGROUP.ARRIVE ;  /* 0x00000000000079c5 */ /* 0x000fcc0000000000 */
[----:B------:R-:W-:Y:S01]  /*2ca0*/  HGMMA.64x64x16.F32.BF16 R24, gdesc[UR8], R24, gsb0 ;  /* 0x00e00000081879f0 */ /* 0x000fe20008001818 */
[----:B------:R-:W-:Y:S02]  /*2cb0*/  UIADD3 UR8, UR4, 0x406, URZ ;  /* 0x0000040604087890 */ /* 0x000fe4000fffe03f */
[----:B------:R-:W-:Y:S01]  /*2cc0*/  UIADD3 UR10, UR5, 0x206, URZ ;  /* 0x00000206050a7890 */ /* 0x000fe2000fffe03f */
[----:B------:R-:W-:Y:S01]  /*2cd0*/  UMOV UR9, 0x40000040 ;  /* 0x4000004000097882 */ /* 0x000fe20000000000 */
        /* <DEDUP_REMOVED lines=34> */
.L_x_1234:
[----:B------:R-:W-:Y:S01]  /*2f00*/  R2UR UR4, R22 ;  /* 0x00000000160472ca */ /* 0x000fe200000e0000 */
[----:B------:R-:W-:Y:S01]  /*2f10*/  ULDC UR5, c[0x0][0x9d8] ;  /* 0x0002760000057ab9 */ /* 0x000fe20000000800 */
[----:B------:R-:W2:Y:S01]  /*2f20*/  S2UR UR7, SR_CgaCtaId ;  /* 0x00000000000779c3 */ /* 0x000ea20000008800 */
[----:B------:R-:W-:Y:S01]  /*2f30*/  FMUL.FTZ R2, R28, UR5 ;  /* 0x000000051c027c20 */ /* 0x000fe20008410000 */
[----:B------:R-:W-:Y:S01]  /*2f40*/  FMUL.FTZ R36, R36, UR5 ;  /* 0x0000000524247c20 */ /* 0x000fe20008410000 */
[----:B------:R-:W-:Y:S01]  /*2f50*/  FMUL.FTZ R56, R34, UR5 ;  /* 0x0000000522387c20 */ /* 0x000fe20008410000 */
[----:B------:R-:W-:Y:S01]  /*2f60*/  FMUL.FTZ R24, R24, UR5 ;  /* 0x0000000518187c20 */ /* 0x000fe20008410000 */
[----:B------:R3:W4:Y:S01]  /*2f70*/  MUFU.TANH R59, R2 ;  /* 0x00000002003b7308 */ /* 0x0007220000002400 */
[----:B------:R-:W-:Y:S01]  /*2f80*/  FMUL.FTZ R38, R38, UR5 ;  /* 0x0000000526267c20 */ /* 0x000fe20008410000 */
[----:B------:R-:W-:Y:S01]  /*2f90*/  FMUL.FTZ R25, R25, UR5 ;  /* 0x0000000519197c20 */ /* 0x000fe20008410000 */
[----:B------:R-:W-:Y:S01]  /*2fa0*/  FMUL.FTZ R29, R29, UR5 ;  /* 0x000000051d1d7c20 */ /* 0x000fe20008410000 */
[----:B------:R-:W-:Y:S01]  /*2fb0*/  FMUL.FTZ R32, R32, UR5 ;  /* 0x0000000520207c20 */ /* 0x000fe20008410000 */
[----:B------:R-:W-:Y:S01]  /*2fc0*/  UISETP.NE.AND UP0, UPT, UR60, URZ, UPT ;  /* 0x0000003f3c00728c */ /* 0x000fe2000bf05270 */
[----:B------:R-:W-:Y:S01]  /*2fd0*/  FMUL.FTZ R28, R31, UR5 ;  /* 0x000000051f1c7c20 */ /* 0x000fe20008410000 */
[----:B------:R-:W-:Y:S01]  /*2fe0*/  UISETP.NE.AND UP1, UPT, UR4, URZ, UPT ;  /* 0x0000003f0400728c */ /* 0x000fe2000bf25270 */
[----:B------:R-:W-:Y:S01]  /*2ff0*/  R2UR UR4, R3 ;  /* 0x00000000030472ca */ /* 0x000fe200000e0000 */
[----:B---3--:R-:W-:Y:S01]  /*3000*/  VIADD R2, R23, UR61 ;  /* 0x0000003d17027c36 */ /* 0x008fe20008000000 */
[----:B------:R3:W4:Y:S01]  /*3010*/  MUFU.TANH R34, R36 ;  /* 0x0000002400227308 */ /* 0x0007220000002400 */
[----:B01----:R-:W-:Y:S01]  /*3020*/  FMUL.FTZ R0, R26, UR5 ;  /* 0x000000051a007c20 */ /* 0x003fe20008410000 */
[----:B------:R-:W-:Y:S01]  /*3030*/  FMUL.FTZ R19, R27, UR5 ;  /* 0x000000051b137c20 */ /* 0x000fe20008410000 */
[----:B------:R-:W-:Y:S01]  /*3040*/  PLOP3.LUT P1, PT, PT, PT, UP1, 0x80, 0x0 ;  /* 0x000000000000781c */ /* 0x000fe20003f2f018 */
[----:B------:R-:W-:Y:S01]  /*3050*/  FMUL.FTZ R26, R30, UR5 ;  /* 0x000000051e1a7c20 */ /* 0x000fe20008410000 */
[----:B------:R-:W-:Y:S01]  /*3060*/  PLOP3.LUT P2, PT, PT, PT, UP1, 0x80, 0x0 ;  /* 0x000000000000781c */ /* 0x000fe20003f4f018 */
[----:B------:R-:W-:Y:S01]  /*3070*/  FMUL.FTZ R33, R33, UR5 ;  /* 0x0000000521217c20 */ /* 0x000fe20008410000 */
[----:B------:R-:W-:Y:S01]  /*3080*/  FMUL.FTZ R40, R40, UR5 ;  /* 0x0000000528287c20 */ /* 0x000fe20008410000 */
[----:B------:R-:W-:Y:S01]  /*3090*/  @UP1 ULDC UR6, c[0x0][0x44c] ;  /* 0x0001130000061ab9 */ /* 0x000fe20000000800 */
[----:B---3--:R-:W-:Y:S01]  /*30a0*/  IMAD.MOV.U32 R36, RZ, RZ, R2 ;  /* 0x000000ffff247224 */ /* 0x008fe200078e0002 */
[----:B------:R0:W1:Y:S01]  /*30b0*/  MUFU.TANH R57, R24 ;  /* 0x0000001800397308 */ /* 0x0000620000002400 */
[----:B------:R-:W-:Y:S01]  /*30c0*/  UIADD3 UR4, UR4, 0x30840, URZ ;  /* 0x0003084004047890 */ /* 0x000fe2000fffe03f */
[----:B------:R-:W-:Y:S01]  /*30d0*/  FMUL.FTZ R41, R41, UR5 ;  /* 0x0000000529297c20 */ /* 0x000fe20008410000 */
[----:B------:R-:W-:Y:S01]  /*30e0*/  FMUL.FTZ R42, R42, UR5 ;  /* 0x000000052a2a7c20 */ /* 0x000fe20008410000 */
[----:B------:R-:W-:Y:S01]  /*30f0*/  FMUL.FTZ R43, R43, UR5 ;  /* 0x000000052b2b7c20 */ /* 0x000fe20008410000 */
[----:B--2---:R-:W-:Y:S01]  /*3100*/  UPRMT UR4, UR7, 0x654, UR4 ;  /* 0x0000065407047896 */ /* 0x004fe20008000004 */
[----:B------:R-:W-:Y:S01]  /*3110*/  @P1 IMAD.HI.U32 R3, R2, UR6, RZ ;  /* 0x0000000602031c27 */ /* 0x000fe2000f8e00ff */
[----:B------:R-:W-:Y:S01]  /*3120*/  @UP1 ULDC UR6, c[0x0][0x450] ;  /* 0x0001140000061ab9 */ /* 0x000fe20000000800 */
[----:B------:R2:W3:Y:S02]  /*3130*/  MUFU.TANH R63, R38 ;  /* 0x00000026003f7308 */ /* 0x0004e40000002400 */
[----:B0-----:R-:W-:Y:S01]  /*3140*/  FMUL.FTZ R24, R50, UR5 ;  /* 0x0000000532187c20 */ /* 0x001fe20008410000 */
[----:B------:R-:W-:Y:S01]  /*3150*/  FMUL.FTZ R45, R45, UR5 ;  /* 0x000000052d2d7c20 */ /* 0x000fe20008410000 */
[----:B------:R-:W-:Y:S01]  /*3160*/  @P2 SHF.R.U32.HI R36, RZ, UR6, R3 ;  /* 0x00000006ff242c19 */ /* 0x000fe20008011603 */
[----:B------:R-:W-:-:S02]  /*3170*/  IMAD.MOV.U32 R3, RZ, RZ, -0x40 ;  /* 0xffffffc0ff037424 */ /* 0x000fc400078e00ff */
[----:B------:R-:W-:Y:S01]  /*3180*/  FMUL.FTZ R18, R47, UR5 ;  /* 0x000000052f127c20 */ /* 0x000fe20008410000 */
[----:B------:R-:W-:Y:S01]  /*3190*/  FMUL.FTZ R48, R48, UR5 ;  /* 0x0000000530307c20 */ /* 0x000fe20008410000 */
[----:B------:R-:W-:Y:S01]  /*31a0*/  FMUL.FTZ R49, R49, UR5 ;  /* 0x0000000531317c20 */ /* 0x000fe20008410000 */
[----:B------:R-:W0:Y:S01]  /*31b0*/  SHFL.IDX PT, R50, R36, RZ, 0x1c1f ;  /* 0x001c1fff24327589 */ /* 0x000e2200000e0000 */
[----:B------:R5:W0:Y:S01]  /*31c0*/  MUFU.TANH R58, R25 ;  /* 0x00000019003a7308 */ /* 0x000a220000002400 */
[----:B--2---:R-:W-:Y:S02]  /*31d0*/  IMAD R38, R152, R3, 0x40 ;  /* 0x0000004098267424 */ /* 0x004fe400078e0203 */
[----:B------:R-:W-:Y:S01]  /*31e0*/  FMUL.FTZ R21, R51, UR5 ;  /* 0x0000000533157c20 */ /* 0x000fe20008410000 */
[----:B------:R-:W-:Y:S01]  /*31f0*/  FMUL.FTZ R52, R52, UR5 ;  /* 0x0000000534347c20 */ /* 0x000fe20008410000 */
[----:B------:R-:W-:Y:S01]  /*3200*/  FMUL.FTZ R53, R53, UR5 ;  /* 0x0000000535357c20 */ /* 0x000fe20008410000 */
[----:B------:R-:W-:Y:S01]  /*3210*/  IMAD.U32 R3, RZ, RZ, UR42 ;  /* 0x0000002aff037e24 */ /* 0x000fe2000f8e00ff */
[----:B------:R-:W-:Y:S01]  /*3220*/  PLOP3.LUT P1, PT, PT, PT, UP0, 0x40, 0x0 ;  /* 0x000000000000781c */ /* 0x000fe20003f2e808 */
[----:B------:R-:W-:Y:S01]  /*3230*/  ULDC UR6, c[0x0][0x9dc] ;  /* 0x0002770000067ab9 */ /* 0x000fe20000000800 */
[----:B------:R2:W0:Y:S01]  /*3240*/  MUFU.TANH R60, R29 ;  /* 0x0000001d003c7308 */ /* 0x0004220000002400 */
[----:B-----5:R-:W-:Y:S01]  /*3250*/  FMUL.FTZ R25, R46, UR5 ;  /* 0x000000052e197c20 */ /* 0x020fe20008410000 */
[----:B------:R-:W-:Y:S01]  /*3260*/  IADD3 R2, -R17, 0x1, R38 ;  /* 0x0000000111027810 */ /* 0x000fe20007ffe126 */
[----:B------:R-:W-:Y:S01]  /*3270*/  SYNCS.ARRIVE.TRANS64.RED.A1T0 RZ, [UR4], RZ ;  /* 0x000000ffffff79a7 */ /* 0x000fe20008100404 */
[----:B------:R-:W-:Y:S01]  /*3280*/  ULOP3.LUT UR4, URZ, UR6, URZ, 0x33, !UPT ;  /* 0x000000063f047292 */ /* 0x000fe2000f8e333f */
[----:B------:R-:W-:Y:S01]  /*3290*/  FMUL.FTZ R39, R39, UR5 ;  /* 0x0000000527277c20 */ /* 0x000fe20008410000 */
[----:B------:R-:W-:Y:S01]  /*32a0*/  IADD3 R2, -R3, UR43, R2 ;  /* 0x0000002b03027c10 */ /* 0x000fe2000fffe102 */
[----:B------:R-:W-:Y:S01]  /*32b0*/  FMUL.FTZ R35, R35, UR5 ;  /* 0x0000000523237c20 */ /* 0x000fe20008410000 */
[----:B------:R5:W0:Y:S01]  /*32c0*/  MUFU.TANH R31, R32 ;  /* 0x00000020001f7308 */ /* 0x000a220000002400 */
[----:B--2---:R-:W-:Y:S01]  /*32d0*/  FMUL.FTZ R29, R55, UR5 ;  /* 0x00000005371d7c20 */ /* 0x004fe20008410000 */
[----:B------:R-:W-:Y:S01]  /*32e0*/  ULDC UR7, c[0x0][0x9e0] ;  /* 0x0002780000077ab9 */ /* 0x000fe20000000800 */
[----:B------:R-:W-:Y:S01]  /*32f0*/  FMUL.FTZ R37, R37, UR5 ;  /* 0x0000000525257c20 */ /* 0x000fe20008410000 */
[----:B------:R-:W-:Y:S01]  /*3300*/  FMUL.FTZ R44, R44, UR5 ;  /* 0x000000052c2c7c20 */ /* 0x000fe20008410000 */
[----:B------:R-:W-:-:S02]  /*3310*/  VIADD R46, R2, UR7 ;  /* 0x00000007022e7c36 */ /* 0x000fc40008000000 */
[----:B------:R-:W-:Y:S01]  /*3320*/  VIADD R47, R2, UR4 ;  /* 0x00000004022f7c36 */ /* 0x000fe20008000000 */
[----:B------:R-:W2:Y:S01]  /*3330*/  MUFU.TANH R0, R0 ;  /* 0x0000000000007308 */ /* 0x000ea20000002400 */
[----:B-----5:R-:W-:-:S07]  /*3340*/  FMUL.FTZ R32, R54, UR5 ;  /* 0x0000000536207c20 */ /* 0x020fce0008410000 */
        /* <DEDUP_REMOVED lines=20> */
[----:B------:R5:W1:Y:S08]  /*3490*/  MUFU.TANH R64, R39 ;  /* 0x0000002700407308 */ /* 0x000a700000002400 */
[----:B------:R-:W1:Y:S01]  /*34a0*/  MUFU.TANH R61, R35 ;  /* 0x00000023003d7308 */ /* 0x000e620000002400 */
[----:B-----5:R-:W-:-:S04]  /*34b0*/  IADD3 R39, -R17, UR43, R38 ;  /* 0x0000002b11277c10 */ /* 0x020fc8000fffe126 */
[----:B0-----:R-:W-:-:S03]  /*34c0*/  VIADDMNMX R30, R50, R46, R39, PT ;  /* 0x0000002e321e7246 */ /* 0x001fc60003800127 */
[----:B------:R0:W1:Y:S08]  /*34d0*/  MUFU.TANH R62, R37 ;  /* 0x00000025003e7308 */ /* 0x0000700000002400 */
[----:B------:R5:W1:Y:S01]  /*34e0*/  MUFU.TANH R35, R44 ;  /* 0x0000002c00237308 */ /* 0x000a620000002400 */
[----:B0-----:R-:W-:Y:S01]  /*34f0*/  IMAD.IADD R37, R47, 0x1, R50 ;  /* 0x000000012f257824 */ /* 0x001fe200078e0232 */
[----:B-----5:R-:W-:Y:S01]  /*3500*/  LEA R44, R152, 0xffffffc0, 0x6 ;  /* 0xffffffc0982c7811 */ /* 0x020fe200078e30ff */
[----:B--234-:R-:W-:Y:S06]  /*3510*/  @P1 BRA `(.L_x_1235) ;  /* 0x0000000000641947 */ /* 0x01cfec0003800000 */
[----:B------:R-:W-:Y:S01]  /*3520*/  IMAD.U32 R27, RZ, RZ, UR42 ;  /* 0x0000002aff1b7e24 */ /* 0x000fe2000f8e00ff */
[----:B------:R-:W-:Y:S04]  /*3530*/  BSSY B0, `(.L_x_1236) ;  /* 0x0000013000007945 */ /* 0x000fe80003800000 */
[----:B------:R-:W-:-:S04]  /*3540*/  IADD3 R27, -R27, UR43, R50 ;  /* 0x0000002b1b1b7c10 */ /* 0x000fc8000fffe132 */
        /* <DEDUP_REMOVED lines=11> */
.L_x_1237:
[----:B------:R-:W-:Y:S02]  /*3600*/  ULDC UR4, c[0x0][0x9e4] ;  /* 0x0002790000047ab9 */ /* 0x000fe40000000800 */
[----:B------:R-:W-:-:S05]  /*3610*/  IMAD.U32 R51, RZ, RZ, UR4 ;  /* 0x00000004ff337e24 */ /* 0x000fca000f8e00ff */
[----:B------:R-:W-:-:S13]  /*3620*/  ISETP.NE.AND P1, PT, R51, 0x1, PT ;  /* 0x000000013300780c */ /* 0x000fda0003f25270 */
[----:B------:R-:W0:Y:S02]  /*3630*/  @P1 LDC.64 R2, c[0x0][0x9e8] ;  /* 0x00027a00ff021b82 */ /* 0x000e240000000a00 */
[----:B0-----:R-:W-:-:S05]  /*3640*/  @P1 IMAD.HI.U32 R2, R27, R2, RZ ;  /* 0x000000021b021227 */ /* 0x001fca00078e00ff */
[----:B------:R-:W-:-:S07]  /*3650*/  @P1 SHF.R.U32.HI R27, RZ, R3, R2 ;  /* 0x00000003ff1b1219 */ /* 0x000fce0000011602 */
.L_x_1238:
[----:B------:R-:W-:Y:S05]  /*3660*/  BSYNC B0 ;  /* 0x0000000000007941 */ /* 0x000fea0003800000 */
.L_x_1236:
[----:B------:R-:W-:-:S04]  /*3670*/  IMAD R2, R27, R51, -R44 ;  /* 0x000000331b027224 */ /* 0x000fc800078e0a2c */
[----:B------:R-:W-:-:S05]  /*3680*/  IMAD.IADD R2, R2, 0x1, -R17 ;  /* 0x0000000102027824 */ /* 0x000fca00078e0a11 */
[----:B------:R-:W-:Y:S02]  /*3690*/  VIADDMNMX R30, R2, R51, R30, PT ;  /* 0x00000033021e7246 */ /* 0x000fe4000380011e */
[----:B------:R-:W-:-:S07]  /*36a0*/  VIMNMX R37, R37, R2, !PT ;  /* 0x0000000225257248 */ /* 0x000fce0007fe0100 */
.L_x_1235:
[C---:B------:R-:W-:Y:S01]  /*36b0*/  ISETP.GE.AND P2, PT, R38.reuse, 0x9, PT ;  /* 0x000000092600780c */ /* 0x040fe20003f46270 */
[----:B------:R-:W0:Y:S01]  /*36c0*/  SHFL.IDX PT, R36, R36, 0x1, 0x1c1f ;  /* 0x003c1f0024247f89 */ /* 0x000e2200000e0000 */
[----:B------:R-:W-:Y:S01]  /*36d0*/  ISETP.GE.AND P1, PT, R38, 0x2, PT ;  /* 0x000000022600780c */ /* 0x000fe20003f26270 */
[----:B------:R-:W-:Y:S01]  /*36e0*/  UISETP.NE.AND UP0, UPT, UR60, URZ, UPT ;  /* 0x0000003f3c00728c */ /* 0x000fe2000bf05270 */
        /* <DEDUP_REMOVED lines=13> */
[----:B------:R-:W-:Y:S02]  /*37c0*/  FSEL R65, R31, -INF , !P3 ;  /* 0xff8000001f417808 */ /* 0x000fe40005800000 */
        /* <DEDUP_REMOVED lines=15> */
[----:B-1----:R-:W-:Y:S02]  /*38c0*/  FSEL R71, R62, -INF , !P3 ;  /* 0xff8000003e477808 */ /* 0x002fe40005800000 */
        /* <DEDUP_REMOVED lines=22> */
[----:B------:R-:W-:-:S04]  /*3a30*/  ISETP.GT.AND P4, PT, R37, 0x30, !P3 ;  /* 0x000000302500780c */ /* 0x000fc80005f84270 */
[----:B------:R-:W-:-:S04]  /*3a40*/  ISETP.LT.OR P4, PT, R30, 0x31, P4 ;  /* 0x000000311e00780c */ /* 0x000fc80002781670 */
[----:B------:R-:W-:Y:S02]  /*3a50*/  FSEL R33, R48, -INF , !P4 ;  /* 0xff80000030217808 */ /* 0x000fe40006000000 */
[----:B------:R-:W-:-:S04]  /*3a60*/  ISETP.GE.AND P4, PT, R38, 0x32, PT ;  /* 0x000000322600780c */ /* 0x000fc80003f86270 */
        /* <DEDUP_REMOVED lines=12> */
[----:B------:R-:W-:Y:S01]  /*3b30*/  ISETP.GE.AND P6, PT, R38, 0x3a, PT ;  /* 0x0000003a2600780c */ /* 0x000fe20003fc6270 */
[----:B0-----:R-:W-:-:S03]  /*3b40*/  IMAD.IADD R38, R47, 0x1, R36 ;  /* 0x000000012f267824 */ /* 0x001fc600078e0224 */
[----:B------:R-:W-:Y:S02]  /*3b50*/  P2R R45, PR, RZ, 0x40 ;  /* 0x00000040ff2d7803 */ /* 0x000fe40000000000 */
[----:B------:R-:W-:Y:S02]  /*3b60*/  ISETP.GT.AND P6, PT, R37, 0x39, !P6 ;  /* 0x000000392500780c */ /* 0x000fe400077c4270 */
[----:B------:R-:W-:Y:S02]  /*3b70*/  VIADDMNMX R37, R36, R46, R39, PT ;  /* 0x0000002e24257246 */ /* 0x000fe40003800127 */
[----:B------:R-:W-:-:S04]  /*3b80*/  ISETP.LT.OR P6, PT, R30, 0x3a, P6 ;  /* 0x0000003a1e00780c */ /* 0x000fc800037c1670 */
[----:B------:R-:W-:Y:S02]  /*3b90*/  FSEL R30, R53, -INF , !P6 ;  /* 0xff800000351e7808 */ /* 0x000fe40007000000 */
[----:B------:R-:W-:-:S13]  /*3ba0*/  PLOP3.LUT P6, PT, PT, PT, UP0, 0x40, 0x0 ;  /* 0x000000000000781c */ /* 0x000fda0003fce808 */
[----:B------:R-:W-:Y:S05]  /*3bb0*/  @P6 BRA `(.L_x_1239) ;  /* 0x0000000000646947 */ /* 0x000fea0003800000 */
        /* <DEDUP_REMOVED lines=14> */
.L_x_1241:
[----:B------:R-:W-:Y:S02]  /*3ca0*/  ULDC UR4, c[0x0][0x9e4] ;  /* 0x0002790000047ab9 */ /* 0x000fe40000000800 */
[----:B------:R-:W-:-:S05]  /*3cb0*/  IMAD.U32 R36, RZ, RZ, UR4 ;  /* 0x00000004ff247e24 */ /* 0x000fca000f8e00ff */
[----:B------:R-:W-:-:S13]  /*3cc0*/  ISETP.NE.AND P6, PT, R36, 0x1, PT ;  /* 0x000000012400780c */ /* 0x000fda0003fc5270 */
[----:B------:R-:W0:Y:S02]  /*3cd0*/  @P6 LDC.64 R2, c[0x0][0x9e8] ;  /* 0x00027a00ff026b82 */ /* 0x000e240000000a00 */
[----:B0-----:R-:W-:-:S05]  /*3ce0*/  @P6 IMAD.HI.U32 R2, R39, R2, RZ ;  /* 0x0000000227026227 */ /* 0x001fca00078e00ff */
[----:B------:R-:W-:-:S07]  /*3cf0*/  @P6 SHF.R.U32.HI R39, RZ, R3, R2 ;  /* 0x00000003ff276219 */ /* 0x000fce0000011602 */
.L_x_1242:
[----:B------:R-:W-:Y:S05]  /*3d00*/  BSYNC B0 ;  /* 0x0000000000007941 */ /* 0x000fea0003800000 */
.L_x_1240:
[----:B------:R-:W-:-:S04]  /*3d10*/  IMAD R2, R39, R36, -R44 ;  /* 0x0000002427027224 */ /* 0x000fc800078e0a2c */
[----:B------:R-:W-:-:S05]  /*3d20*/  IMAD.IADD R2, R2, 0x1, -R17 ;  /* 0x0000000102027824 */ /* 0x000fca00078e0a11 */
[----:B------:R-:W-:Y:S02]  /*3d30*/  VIADDMNMX R37, R2, R36, R37, PT ;  /* 0x0000002402257246 */ /* 0x000fe40003800125 */
[----:B------:R-:W-:-:S07]  /*3d40*/  VIMNMX R38, R38, R2, !PT ;  /* 0x0000000226267248 */ /* 0x000fce0007fe0100 */
.L_x_1239:
[----:B------:R-:W-:Y:S01]  /*3d50*/  ISETP.GT.AND P1, PT, R38, 0x1, !P1 ;  /* 0x000000012600780c */ /* 0x000fe20004f24270 */
[----:B------:R-:W-:Y:S01]  /*3d60*/  ULDC UR10, c[0x0][0x988] ;  /* 0x00026200000a7ab9 */ /* 0x000fe20000000800 */
[----:B------:R-:W-:Y:S01]  /*3d70*/  FMNMX.FTZ R2, R57, R51, !PT ;  /* 0x0000003339027209 */ /* 0x000fe20007810000 */
[----:B------:R-:W-:Y:S01]  /*3d80*/  UISETP.NE.AND UP0, UPT, UR60, URZ, UPT ;  /* 0x0000003f3c00728c */ /* 0x000fe2000bf05270 */
[----:B------:R-:W-:Y:S01]  /*3d90*/  ISETP.LT.OR P1, PT, R37, 0x2, P1 ;  /* 0x000000022500780c */ /* 0x000fe20000f21670 */
[----:B------:R-:W-:Y:S01]  /*3da0*/  UMOV UR11, UR61 ;  /* 0x0000003d000b7c82 */ /* 0x000fe20008000000 */
        /* <DEDUP_REMOVED lines=26> */
[----:B------:R-:W-:-:S02]  /*3f50*/  FMNMX.FTZ R2, R31, R2, !PT ;  /* 0x000000021f027209 */ /* 0x000fc40007810000 */
[----:B------:R-:W-:Y:S02]  /*3f60*/  ISETP.LT.OR P1, PT, R37, 0x19, P1 ;  /* 0x000000192500780c */ /* 0x000fe40000f21670 */
[----:B------:R-:W-:Y:S02]  /*3f70*/  FMNMX.FTZ R3, R27, R2, !PT ;  /* 0x000000021b037209 */ /* 0x000fe40007810000 */
[----:B------:R-:W-:Y:S02]  /*3f80*/  FSEL R39, R63, -INF , !P1 ;  /* 0xff8000003f277808 */ /* 0x000fe40004800000 */
[----:B------:R-:W-:Y:S02]  /*3f90*/  ISETP.NE.AND P1, PT, R66, RZ, PT ;  /* 0x000000ff4200720c */ /* 0x000fe40003f25270 */
[----:B------:R-:W-:Y:S02]  /*3fa0*/  FMNMX.FTZ R44, R30, R3, !PT ;  /* 0x000000031e2c7209 */ /* 0x000fe40007810000 */
[----:B------:R-:W-:-:S02]  /*3fb0*/  ISETP.GT.AND P1, PT, R38, 0x19, !P1 ;  /* 0x000000192600780c */ /* 0x000fc40004f24270 */
[----:B------:R-:W-:Y:S01]  /*3fc0*/  ISETP.NE.AND P6, PT, R40, RZ, PT ;  /* 0x000000ff2800720c */ /* 0x000fe20003fc5270 */
[----:B------:R-:W0:Y:S01]  /*3fd0*/  SHFL.BFLY PT, R3, R44, 0x2, 0x1f ;  /* 0x0c401f002c037f89 */ /* 0x000e2200000e0000 */
[C---:B------:R-:W-:Y:S02]  /*3fe0*/  ISETP.LT.OR P1, PT, R37.reuse, 0x1a, P1 ;  /* 0x0000001a2500780c */ /* 0x040fe40000f21670 */
[----:B------:R-:W-:Y:S02]  /*3ff0*/  ISETP.GT.AND P2, PT, R38, 0x8, !P2 ;  /* 0x000000082600780c */ /* 0x000fe40005744270 */
        /* <DEDUP_REMOVED lines=24> */
[----:B------:R-:W-:Y:S02]  /*4180*/  ISETP.LT.OR P1, PT, R37, 0x29, P1 ;  /* 0x000000292500780c */ /* 0x000fe40000f21670 */
[----:B------:R-:W-:Y:S02]  /*4190*/  FMNMX.FTZ R3, R28, R3, !PT ;  /* 0x000000031c037209 */ /* 0x000fe40007810000 */
[----:B------:R-:W-:Y:S02]  /*41a0*/  FSEL R25, R25, -INF , !P1 ;  /* 0xff80000019197808 */ /* 0x000fe40004800000 */
[----:B------:R-:W-:-:S02]  /*41b0*/  FMNMX.FTZ R43, R56, R3, !PT ;  /* 0x00000003382b7209 */ /* 0x000fc40007810000 */
[C---:B------:R-:W-:Y:S02]  /*41c0*/  ISETP.LT.OR P2, PT, R37.reuse, 0x2a, P2 ;  /* 0x0000002a2500780c */ /* 0x040fe40001741670 */
[----:B------:R-:W-:Y:S02]  /*41d0*/  ISETP.GT.AND P4, PT, R38, 0x31, !P4 ;  /* 0x000000312600780c */ /* 0x000fe40006784270 */
[----:B------:R-:W-:Y:S02]  /*41e0*/  ISETP.LT.OR P3, PT, R37, 0x31, P3 ;  /* 0x000000312500780c */ /* 0x000fe40001f61670 */
[----:B0-----:R-:W-:Y:S02]  /*41f0*/  FMNMX.FTZ R3, R45, R2, !PT ;  /* 0x000000022d037209 */ /* 0x001fe40007810000 */
[----:B------:R-:W-:Y:S02]  /*4200*/  FMNMX.FTZ R2, R36, R43, !PT ;  /* 0x0000002b24027209 */ /* 0x000fe40007810000 */
[----:B------:R-:W-:Y:S01]  /*4210*/  FSEL R18, R18, -INF , !P2 ;  /* 0xff80000012127808 */ /* 0x000fe20005000000 */
[----:B------:R-:W-:Y:S01]  /*4220*/  FMUL.FTZ R44, R3, UR10 ;  /* 0x0000000a032c7c20 */ /* 0x000fe20008410000 */
[----:B------:R-:W-:-:S02]  /*4230*/  FMNMX.FTZ R43, R39, R2, !PT ;  /* 0x00000002272b7209 */ /* 0x000fc40007810000 */
[----:B------:R-:W-:Y:S02]  /*4240*/  FSETP.NEU.FTZ.AND P1, PT, R3, -INF , PT ;  /* 0xff8000000300780b */ /* 0x000fe40003f3d000 */
[----:B------:R-:W-:Y:S02]  /*4250*/  FMNMX.FTZ R2, R40, R43, !PT ;  /* 0x0000002b28027209 */ /* 0x000fe40007810000 */
[----:B------:R-:W-:Y:S02]  /*4260*/  ISETP.GT.AND P5, PT, R38, 0x38, !P5 ;  /* 0x000000382600780c */ /* 0x000fe40006fa4270 */
[----:B------:R-:W-:Y:S02]  /*4270*/  FMNMX.FTZ R43, R41, R2, !PT ;  /* 0x00000002292b7209 */ /* 0x000fe40007810000 */
[----:B------:R-:W-:Y:S02]  /*4280*/  ISETP.LT.OR P4, PT, R37, 0x32, P4 ;  /* 0x000000322500780c */ /* 0x000fe40002781670 */
[----:B------:R-:W-:-:S02]  /*4290*/  FMNMX.FTZ R2, R42, R43, !PT ;  /* 0x0000002b2a027209 */ /* 0x000fc40007810000 */
[----:B------:R-:W-:Y:S02]  /*42a0*/  FSEL R24, R24, -INF , !P3 ;  /* 0xff80000018187808 */ /* 0x000fe40005800000 */
        /* <DEDUP_REMOVED lines=27> */
[--C-:B------:R-:W-:Y:S01]  /*4460*/  FFMA.FTZ R33, R33, UR10, -R44.reuse ;  /* 0x0000000a21217c23 */ /* 0x100fe2000801082c */
[----:B------:R-:W1:Y:S01]  /*4470*/  SHFL.BFLY PT, R37, R2, 0x2, 0x1f ;  /* 0x0c401f0002257f89 */ /* 0x000e6200000e0000 */
[----:B------:R-:W-:Y:S01]  /*4480*/  MUFU.EX2 R43, R43 ;  /* 0x0000002b002b7308 */ /* 0x000fe20000000800 */
[--C-:B------:R-:W-:Y:S01]  /*4490*/  FFMA.FTZ R31, R31, UR10, -R44.reuse ;  /* 0x0000000a1f1f7c23 */ /* 0x100fe2000801082c */
[--C-:B------:R-:W-:Y:S01]  /*44a0*/  FFMA.FTZ R27, R27, UR10, -R44.reuse ;  /* 0x0000000a1b1b7c23 */ /* 0x100fe2000801082c */
[----:B------:R-:W-:Y:S01]  /*44b0*/  FFMA.FTZ R30, R30, UR10, -R44 ;  /* 0x0000000a1e1e7c23 */ /* 0x000fe2000801082c */
[----:B------:R-:W-:-:S04]  /*44c0*/  R2UR UR4, R22 ;  /* 0x00000000160472ca */ /* 0x000fc800000e0000 */
[----:B------:R-:W2:Y:S01]  /*44d0*/  MUFU.EX2 R46, R46 ;  /* 0x0000002e002e7308 */ /* 0x000ea20000000800 */
[----:B0-----:R-:W-:Y:S01]  /*44e0*/  FADD.FTZ R44, R38, R45 ;  /* 0x0000002d262c7221 */ /* 0x001fe20000010000 */
[----:B------:R-:W-:-:S06]  /*44f0*/  F2FP.BF16.F32.PACK_AB R196, R45, R38 ;  /* 0x000000262dc4723e */ /* 0x000fcc00000010ff */
[----:B------:R-:W-:Y:S01]  /*4500*/  MUFU.EX2 R47, R47 ;  /* 0x0000002f002f7308 */ /* 0x000fe20000000800 */
[----:B------:R-:W-:Y:S01]  /*4510*/  UISETP.NE.AND UP1, UPT, UR4, URZ, UPT ;  /* 0x0000003f0400728c */ /* 0x000fe2000bf25270 */
[----:B-1----:R-:W-:-:S06]  /*4520*/  FMNMX.FTZ R37, R2, R37, !PT ;  /* 0x0000002502257209 */ /* 0x002fcc0007810000 */
[----:B------:R-:W0:Y:S01]  /*4530*/  MUFU.EX2 R48, R48 ;  /* 0x0000003000307308 */ /* 0x000e220000000800 */
[----:B--2---:R-:W-:Y:S01]  /*4540*/  F2FP.BF16.F32.PACK_AB R198, R46, R43 ;  /* 0x0000002b2ec6723e */ /* 0x004fe200000010ff */
[----:B------:R-:W1:Y:S02]  /*4550*/  SHFL.BFLY PT, R2, R37, 0x1, 0x1f ;  /* 0x0c201f0025027f89 */ /* 0x000e6400000e0000 */
[----:B------:R-:W-:Y:S01]  /*4560*/  @UP1 ULDC UR4, c[0x0][0x44c] ;  /* 0x0001130000041ab9 */ /* 0x000fe20000000800 */
[----:B------:R-:W-:Y:S01]  /*4570*/  @UP1 ULDC UR14, c[0x0][0x450] ;  /* 0x00011400000e1ab9 */ /* 0x000fe20000000800 */
[----:B------:R-:W-:Y:S02]  /*4580*/  UIMAD.WIDE.U32 UR4, UR61, UR4, URZ ;  /* 0x000000043d0472a5 */ /* 0x000fe4000f8e003f */
[----:B------:R-:W-:Y:S05]  /*4590*/  MUFU.EX2 R49, R49 ;  /* 0x0000003100317308 */ /* 0x000fea0000000800 */
[----:B------:R-:W-:-:S03]  /*45a0*/  @UP1 UMOV UR4, UR5 ;  /* 0x0000000500041c82 */ /* 0x000fc60008000000 */
[----:B------:R-:W2:Y:S01]  /*45b0*/  MUFU.EX2 R50, R50 ;  /* 0x0000003200327308 */ /* 0x000ea20000000800 */
[----:B------:R-:W-:Y:S01]  /*45c0*/  @UP1 USHF.R.U32.HI UR11, URZ, UR14, UR4 ;  /* 0x0000000e3f0b1299 */ /* 0x000fe20008011604 */
[----:B0-----:R-:W-:-:S03]  /*45d0*/  F2FP.BF16.F32.PACK_AB R192, R48, R47 ;  /* 0x0000002f30c0723e */ /* 0x001fc600000010ff */
[----:B------:R-:W-:-:S03]  /*45e0*/  UIADD3 UR41, UR41, UR11, URZ ;  /* 0x0000000b29297290 */ /* 0x000fc6000fffe03f */
[----:B------:R-:W-:Y:S01]  /*45f0*/  MUFU.EX2 R51, R51 ;  /* 0x0000003300337308 */ /* 0x000fe20000000800 */
[----:B------:R-:W-:Y:S01]  /*4600*/  UIADD3 UR7, UR41, UR7, URZ ;  /* 0x0000000729077290 */ /* 0x000fe2000fffe03f */
[----:B-1----:R-:W-:-:S04]  /*4610*/  FMNMX.FTZ R2, R37, R2, !PT ;  /* 0x0000000225027209 */ /* 0x002fc80007810000 */
[C---:B------:R-:W-:Y:S01]  /*4620*/  FSETP.NEU.FTZ.AND P1, PT, R2.reuse, -INF , PT ;  /* 0xff8000000200780b */ /* 0x040fe20003f3d000 */
[----:B------:R-:W-:Y:S01]  /*4630*/  FMUL.FTZ R37, R2, UR10 ;  /* 0x0000000a02257c20 */ /* 0x000fe20008410000 */
[----:B------:R-:W0:Y:S01]  /*4640*/  MUFU.EX2 R52, R52 ;  /* 0x0000003400347308 */ /* 0x000e220000000800 */
[----:B--2---:R-:W-:-:S03]  /*4650*/  F2FP.BF16.F32.PACK_AB R194, R50, R49 ;  /* 0x0000003132c2723e */ /* 0x004fc600000010ff */
[----:B------:R-:W-:Y:S02]  /*4660*/  FSEL R37, R37, RZ, P1 ;  /* 0x000000ff25257208 */ /* 0x000fe40000800000 */
[----:B------:R-:W-:Y:S02]  /*4670*/  PLOP3.LUT P1, PT, PT, PT, UP0, 0x40, 0x0 ;  /* 0x000000000000781c */ /* 0x000fe40003f2e808 */
        /* <DEDUP_REMOVED lines=16> */
[----:B------:R-:W2:Y:S01]  /*4780*/  MUFU.EX2 R0, R0 ;  /* 0x0000000000007308 */ /* 0x000ea20000000800 */
[----:B-1----:R-:W-:Y:S01]  /*4790*/  FADD.FTZ R19, R43, R44 ;  /* 0x0000002c2b137221 */ /* 0x002fe20000010000 */
[--C-:B------:R-:W-:Y:S01]  /*47a0*/  FFMA.FTZ R32, R32, UR10, -R37.reuse ;  /* 0x0000000a20207c23 */ /* 0x100fe20008010825 */
[----:B------:R-:W-:Y:S01]  /*47b0*/  FFMA.FTZ R29, R29, UR10, -R37 ;  /* 0x0000000a1d1d7c23 */ /* 0x000fe20008010825 */
[----:B0-----:R-:W-:-:S04]  /*47c0*/  F2FP.BF16.F32.PACK_AB R188, R52, R51 ;  /* 0x0000003334bc723e */ /* 0x001fc800000010ff */
[----:B------:R0:W-:Y:S08]  /*47d0*/  MUFU.EX2 R199, R28 ;  /* 0x0000001c00c77308 */ /* 0x0001f00000000800 */
[----:B------:R-:W1:Y:S01]  /*47e0*/  MUFU.EX2 R26, R26 ;  /* 0x0000001a001a7308 */ /* 0x000e620000000800 */
[----:B0-----:R-:W-:-:S04]  /*47f0*/  FADD.FTZ R28, R46, R19 ;  /* 0x000000132e1c7221 */ /* 0x001fc80000010000 */
[----:B------:R-:W-:-:S03]  /*4800*/  FADD.FTZ R19, R47, R28 ;  /* 0x0000001c2f137221 */ /* 0x000fc60000010000 */
[----:B------:R-:W0:Y:S01]  /*4810*/  MUFU.EX2 R56, R56 ;  /* 0x0000003800387308 */ /* 0x000e220000000800 */
[----:B------:R-:W-:Y:S01]  /*4820*/  FADD.FTZ R28, R48, R19 ;  /* 0x00000013301c7221 */ /* 0x000fe20000010000 */
[----:B--2---:R-:W-:Y:S01]  /*4830*/  FADD.FTZ R19, R0, R197 ;  /* 0x000000c500137221 */ /* 0x004fe20000010000 */
[----:B------:R-:W-:-:S05]  /*4840*/  F2FP.BF16.F32.PACK_AB R197, R197, R0 ;  /* 0x00000000c5c5723e */ /* 0x000fca00000010ff */
[----:B------:R2:W-:Y:S08]  /*4850*/  MUFU.EX2 R184, R31 ;  /* 0x0000001f00b87308 */ /* 0x0005f00000000800 */
[----:B------:R3:W4:Y:S01]  /*4860*/  MUFU.EX2 R193, R36 ;  /* 0x0000002400c17308 */ /* 0x0007220000000800 */
[----:B--2---:R-:W-:Y:S01]  /*4870*/  FADD.FTZ R31, R49, R28 ;  /* 0x0000001c311f7221 */ /* 0x004fe20000010000 */
[----:B-1----:R-:W-:-:S04]  /*4880*/  FADD.FTZ R28, R26, R19 ;  /* 0x000000131a1c7221 */ /* 0x002fc80000010000 */
[C---:B------:R-:W-:Y:S01]  /*4890*/  FADD.FTZ R19, R199.reuse, R28 ;  /* 0x0000001cc7137221 */ /* 0x040fe20000010000 */
[----:B------:R-:W-:Y:S01]  /*48a0*/  F2FP.BF16.F32.PACK_AB R199, R199, R26 ;  /* 0x0000001ac7c7723e */ /* 0x000fe200000010ff */
[----:B------:R-:W1:Y:S01]  /*48b0*/  MUFU.EX2 R34, R34 ;  /* 0x0000002200227308 */ /* 0x000e620000000800 */
[----:B---3--:R-:W-:Y:S01]  /*48c0*/  FADD.FTZ R36, R50, R31 ;  /* 0x0000001f32247221 */ /* 0x008fe20000010000 */
[----:B0-----:R-:W-:-:S03]  /*48d0*/  FADD.FTZ R28, R56, R19 ;  /* 0x00000013381c7221 */ /* 0x001fc60000010000 */
[----:B------:R-:W-:-:S03]  /*48e0*/  FADD.FTZ R31, R51, R36 ;  /* 0x00000024331f7221 */ /* 0x000fc60000010000 */
[----:B------:R-:W0:Y:S01]  /*48f0*/  MUFU.EX2 R39, R39 ;  /* 0x0000002700277308 */ /* 0x000e220000000800 */
[----:B------:R-:W-:Y:S01]  /*4900*/  FADD.FTZ R36, R52, R31 ;  /* 0x0000001f34247221 */ /* 0x000fe20000010000 */
[C---:B----4-:R-:W-:Y:S01]  /*4910*/  FADD.FTZ R28, R193.reuse, R28 ;  /* 0x0000001cc11c7221 */ /* 0x050fe20000010000 */
[----:B------:R-:W-:Y:S02]  /*4920*/  F2FP.BF16.F32.PACK_AB R193, R193, R56 ;  /* 0x00000038c1c1723e */ /* 0x000fe400000010ff */
[----:B------:R-:W-:-:S03]  /*4930*/  FADD.FTZ R19, R35, R36 ;  /* 0x0000002423137221 */ /* 0x000fc60000010000 */
[----:B------:R-:W2:Y:S01]  /*4940*/  MUFU.EX2 R40, R40 ;  /* 0x0000002800287308 */ /* 0x000ea20000000800 */
[C---:B-1----:R-:W-:Y:S01]  /*4950*/  FADD.FTZ R36, R34.reuse, R19 ;  /* 0x0000001322247221 */ /* 0x042fe20000010000 */
[----:B------:R-:W-:-:S06]  /*4960*/  F2FP.BF16.F32.PACK_AB R190, R34, R35 ;  /* 0x0000002322be723e */ /* 0x000fcc00000010ff */
[----:B------:R-:W1:Y:S01]  /*4970*/  MUFU.EX2 R33, R33 ;  /* 0x0000002100217308 */ /* 0x000e620000000800 */
[----:B0-----:R-:W-:-:S07]  /*4980*/  FADD.FTZ R19, R39, R28 ;  /* 0x0000001c27137221 */ /* 0x001fce0000010000 */
[----:B------:R-:W0:Y:S01]  /*4990*/  MUFU.EX2 R41, R41 ;  /* 0x0000002900297308 */ /* 0x000e220000000800 */
[C---:B--2---:R-:W-:Y:S01]  /*49a0*/  FADD.FTZ R28, R40.reuse, R19 ;  /* 0x00000013281c7221 */ /* 0x044fe20000010000 */
[----:B------:R-:W-:-:S06]  /*49b0*/  F2FP.BF16.F32.PACK_AB R195, R40, R39 ;  /* 0x0000002728c3723e */ /* 0x000fcc00000010ff */
[----:B------:R-:W2:Y:S01]  /*49c0*/  MUFU.EX2 R42, R42 ;  /* 0x0000002a002a7308 */ /* 0x000ea20000000800 */
[----:B-1----:R-:W-:-:S04]  /*49d0*/  FADD.FTZ R31, R33, R36 ;  /* 0x00000024211f7221 */ /* 0x002fc80000010000 */
[C---:B------:R-:W-:Y:S01]  /*49e0*/  FADD.FTZ R36, R184.reuse, R31 ;  /* 0x0000001fb8247221 */ /* 0x040fe20000010000 */
[----:B------:R-:W-:Y:S02]  /*49f0*/  F2FP.BF16.F32.PACK_AB R184, R184, R33 ;  /* 0x00000021b8b8723e */ /* 0x000fe400000010ff */
[----:B------:R-:W1:Y:S01]  /*4a00*/  MUFU.EX2 R27, R27 ;  /* 0x0000001b001b7308 */ /* 0x000e620000000800 */
[----:B0-----:R-:W-:-:S07]  /*4a10*/  FADD.FTZ R19, R41, R28 ;  /* 0x0000001c29137221 */ /* 0x001fce0000010000 */
[----:B------:R-:W0:Y:S01]  /*4a20*/  MUFU.EX2 R30, R30 ;  /* 0x0000001e001e7308 */ /* 0x000e220000000800 */
[C---:B--2---:R-:W-:Y:S01]  /*4a30*/  FADD.FTZ R28, R42.reuse, R19 ;  /* 0x000000132a1c7221 */ /* 0x044fe20000010000 */
[----:B------:R-:W-:-:S06]  /*4a40*/  F2FP.BF16.F32.PACK_AB R189, R42, R41 ;  /* 0x000000292abd723e */ /* 0x000fcc00000010ff */
[----:B------:R-:W2:Y:S01]  /*4a50*/  MUFU.EX2 R25, R25 ;  /* 0x0000001900197308 */ /* 0x000ea20000000800 */
[----:B-1----:R-:W-:-:S07]  /*4a60*/  FADD.FTZ R31, R27, R36 ;  /* 0x000000241b1f7221 */ /* 0x002fce0000010000 */
[----:B------:R-:W1:Y:S01]  /*4a70*/  MUFU.EX2 R18, R18 ;  /* 0x0000001200127308 */ /* 0x000e620000000800 */
[C---:B0-----:R-:W-:Y:S01]  /*4a80*/  F2FP.BF16.F32.PACK_AB R186, R30.reuse, R27 ;  /* 0x0000001b1eba723e */ /* 0x041fe200000010ff */
[----:B------:R-:W-:-:S06]  /*4a90*/  FADD.FTZ R19, R30, R31 ;  /* 0x0000001f1e137221 */ /* 0x000fcc0000010000 */
[----:B------:R-:W0:Y:S01]  /*4aa0*/  MUFU.EX2 R24, R24 ;  /* 0x0000001800187308 */ /* 0x000e220000000800 */
[----:B--2---:R-:W-:-:S07]  /*4ab0*/  FADD.FTZ R27, R25, R28 ;  /* 0x0000001c191b7221 */ /* 0x004fce0000010000 */
[----:B------:R-:W2:Y:S01]  /*4ac0*/  MUFU.EX2 R21, R21 ;  /* 0x0000001500157308 */ /* 0x000ea20000000800 */
[C---:B-1----:R-:W-:Y:S01]  /*4ad0*/  FADD.FTZ R27, R18.reuse, R27 ;  /* 0x0000001b121b7221 */ /* 0x042fe20000010000 */
[----:B------:R-:W-:-:S06]  /*4ae0*/  F2FP.BF16.F32.PACK_AB R191, R18, R25 ;  /* 0x0000001912bf723e */ /* 0x000fcc00000010ff */
[----:B------:R-:W1:Y:S01]  /*4af0*/  MUFU.EX2 R32, R32 ;  /* 0x0000002000207308 */ /* 0x000e620000000800 */
[----:B0-----:R-:W-:-:S07]  /*4b00*/  FADD.FTZ R0, R24, R27 ;  /* 0x0000001b18007221 */ /* 0x001fce0000010000 */
[----:B------:R-:W0:Y:S01]  /*4b10*/  MUFU.EX2 R29, R29 ;  /* 0x0000001d001d7308 */ /* 0x000e220000000800 */
[C---:B--2---:R-:W-:Y:S01]  /*4b20*/  FADD.FTZ R27, R21.reuse, R0 ;  /* 0x00000000151b7221 */ /* 0x044fe20000010000 */
[----:B------:R-:W-:Y:S01]  /*4b30*/  F2FP.BF16.F32.PACK_AB R185, R21, R24 ;  /* 0x0000001815b9723e */ /* 0x000fe200000010ff */
[----:B------:R-:W-:Y:S02]  /*4b40*/  VIADD R21, R152, 0xfffffffe ;  /* 0xfffffffe98157836 */ /* 0x000fe40000000000 */
[----:B-1----:R-:W-:-:S04]  /*4b50*/  FADD.FTZ R0, R32, R27 ;  /* 0x0000001b20007221 */ /* 0x002fc80000010000 */
        /* <DEDUP_REMOVED lines=10> */
[----:B------:R-:W-:-:S07]  /*4c00*/  UIMAD.WIDE.U32 UR14, UR18, UR4, URZ ;  /* 0x00000004120e72a5 */ /* 0x000fce000f8e003f */
[----:B------:R-:W-:Y:S02]  /*4c10*/  @UP0 UMOV UR14, UR15 ;  /* 0x0000000f000e0c82 */ /* 0x000fe40008000000 */
[----:B------:R-:W-:-:S04]  /*4c20*/  @UP0 USHF.R.U32.HI UR18, URZ, UR5, UR14 ;  /* 0x000000053f120299 */ /* 0x000fc8000801160e */
[----:B------:R-:W-:Y:S01]  /*4c30*/  ULOP3.LUT UR18, URZ, UR18, URZ, 0x33, !UPT ;  /* 0x000000123f127292 */ /* 0x000fe2000f8e333f */
[----:B------:R-:W-:Y:S11]  /*4c40*/  BRA `(.L_x_1245) ;  /* 0x0000000000187947 */ /* 0x000ff60003800000 */
.L_x_1244:
[----:B------:R-:W-:Y:S02]  /*4c50*/  ULDC UR11, c[0x0][0x9e4] ;  /* 0x00027900000b7ab9 */ /* 0x000fe40000000800 */
[----:B------:R-:W-:-:S11]  /*4c60*/  UISETP.NE.AND UP0, UPT, UR11, 0x1, UPT ;  /* 0x000000010b00788c */ /* 0x000fd6000bf05270 */
[----:B------:R-:W-:Y:S02]  /*4c70*/  @UP0 ULDC.64 UR4, c[0x0][0x9e8] ;  /* 0x00027a0000040ab9 */ /* 0x000fe40000000a00 */
[----:B------:R-:W-:-:S07]  /*4c80*/  UIMAD.WIDE.U32 UR14, UR18, UR4, URZ ;  /* 0x00000004120e72a5 */ /* 0x000fce000f8e003f */
[----:B------:R-:W-:Y:S02]  /*4c90*/  @UP0 UMOV UR14, UR15 ;  /* 0x0000000f000e0c82 */ /* 0x000fe40008000000 */
[----:B------:R-:W-:-:S12]  /*4ca0*/  @UP0 USHF.R.U32.HI UR18, URZ, UR5, UR14 ;  /* 0x000000053f120299 */ /* 0x000fd8000801160e */
.L_x_1245:
[----:B------:R-:W-:-:S04]  /*4cb0*/  UIMAD UR11, UR18, UR11, UR11 ;  /* 0x0000000b120b72a4 */ /* 0x000fc8000f8e020b */
[----:B------:R-:W-:-:S04]  /*4cc0*/  UISETP.LT.AND UP0, UPT, UR7, UR11, UPT ;  /* 0x0000000b0700728c */ /* 0x000fc8000bf01270 */
[----:B------:R-:W-:-:S12]  /*4cd0*/  USEL UR7, UR7, UR11, UP0 ;  /* 0x0000000b07077287 */ /* 0x000fd80008000000 */
.L_x_1243:
        /* <DEDUP_REMOVED lines=19> */
[----:B------:R-:W-:Y:S02]  /*4e10*/  CS2R R128, SRZ ;  /* 0x0000000000807805 */ /* 0x000fe4000001ff00 */
[----:B------:R-:W-:Y:S02]  /*4e20*/  CS2R R126, SRZ ;  /* 0x00000000007e7805 */ /* 0x000fe4000001ff00 */
[----:B------:R-:W-:Y:S02]  /*4e30*/  CS2R R124, SRZ ;  /* 0x00000000007c7805 */ /* 0x000fe4000001ff00 */
[----:B------:R-:W-:Y:S02]  /*4e40*/  CS2R R122, SRZ ;  /* 0x00000000007a7805 */ /* 0x000fe4000001ff00 */
[----:B------:R-:W-:Y:S02]  /*4e50*/  ISETP.GE.AND P1, PT, R21, UR41, PT ;  /* 0x0000002915007c0c */ /* 0x000fe4000bf26270 */
        /* <DEDUP_REMOVED lines=49> */
[----:B------:R-:W-:Y:S06]  /*5170*/  @!P1 BRA `(.L_x_1246) ;  /* 0x0000002c00c09947 */ /* 0x000fec0003800000 */
[----:B------:R-:W-:Y:S01]  /*5180*/  IMAD.MOV.U32 R228, RZ, RZ, R2 ;  /* 0x000000ffffe47224 */ /* 0x000fe200078e0002 */
[----:B------:R-:W-:Y:S01]  /*5190*/  UMOV UR7, UR38 ;  /* 0x0000002600077c82 */ /* 0x000fe20008000000 */
[----:B------:R-:W-:Y:S01]  /*51a0*/  IMAD.MOV.U32 R227, RZ, RZ, R3 ;  /* 0x000000ffffe37224 */ /* 0x000fe200078e0003 */
[----:B------:R-:W-:Y:S01]  /*51b0*/  UMOV UR4, UR39 ;  /* 0x0000002700047c82 */ /* 0x000fe20008000000 */
[----:B------:R-:W-:Y:S01]  /*51c0*/  IMAD.MOV.U32 R0, RZ, RZ, 0x3f800000 ;  /* 0x3f800000ff007424 */ /* 0x000fe200078e00ff */
[----:B------:R-:W-:Y:S01]  /*51d0*/  ULDC UR54, c[0x0][0x9e4] ;  /* 0x0002790000367ab9 */ /* 0x000fe20000000800 */
[----:B------:R-:W-:-:S07]  /*51e0*/  IMAD.MOV.U32 R151, RZ, RZ, RZ ;  /* 0x000000ffff977224 */ /* 0x000fce00078e00ff */
.L_x_1265:
[----:B------:R-:W-:-:S04]  /*51f0*/  UISETP.NE.AND UP0, UPT, UR4, 0x1, UPT ;  /* 0x000000010400788c */ /* 0x000fc8000bf05270 */
[----:B------:R-:W-:-:S04]  /*5200*/  USEL UR38, URZ, 0x1, UP0 ;  /* 0x000000013f267887 */ /* 0x000fc80008000000 */
[----:B------:R-:W-:Y:S01]  /*5210*/  ULOP3.LUT UR38, UR7, UR38, URZ, 0x3c, !UPT ;  /* 0x0000002607267292 */ /* 0x000fe2000f8e3c3f */
[----:B------:R-:W-:Y:S11]  /*5220*/  @!P0 BRA `(.L_x_1247) ;  /* 0x0000000000048947 */ /* 0x000ff60003800000 */
[----:B------:R-:W-:Y:S01]  /*5230*/  BPT.TRAP 0x1 ;  /* 0x000000040000795c */ /* 0x000fe20000300000 */
.L_x_1247:
[----:B------:R-:W-:Y:S01]  /*5240*/  UIADD3 UR39, UR4, 0x1, URZ ;  /* 0x0000000104277890 */ /* 0x000fe2000fffe03f */
[----:B------:R-:W-:-:S03]  /*5250*/  IMAD.U32 R2, RZ, RZ, UR38 ;  /* 0x00000026ff027e24 */ /* 0x000fc6000f8e00ff */
[----:B------:R-:W-:Y:S02]  /*5260*/  UISETP.NE.AND UP0, UPT, UR39, 0x2, UPT ;  /* 0x000000022700788c */ /* 0x000fe4000bf05270 */
[----:B------:R-:W-:Y:S02]  /*5270*/  SHF.L.U32 R2, R2, 0x1f, RZ ;  /* 0x0000001f02027819 */ /* 0x000fe400000006ff */
[----:B------:R-:W-:-:S04]  /*5280*/  USEL UR39, UR39, URZ, UP0 ;  /* 0x0000003f27277287 */ /* 0x000fc80008000000 */
[----:B------:R-:W-:-:S09]  /*5290*/  ULEA UR6, UR39, UR40, 0x3 ;  /* 0x0000002827067291 */ /* 0x000fd2000f8e183f */
[----:B------:R0:W1:Y:S01]  /*52a0*/  SYNCS.PHASECHK.TRANS64.TRYWAIT P1, [UR6+0x30830], R2 ;  /* 0x03083002ff0075a7 */ /* 0x0000620008020146 */
[----:B------:R-:W-:Y:S05]  /*52b0*/  @!P0 BRA `(.L_x_1248) ;  /* 0x0000000000048947 */ /* 0x000fea0003800000 */
[----:B------:R-:W-:Y:S01]  /*52c0*/  BPT.TRAP 0x1 ;  /* 0x000000040000795c */ /* 0x000fe20000300000 */
.L_x_1248:
[-C--:B------:R-:W-:Y:S01]  /*52d0*/  FMUL.FTZ R24, R24, R152.reuse ;  /* 0x0000009818187220 */ /* 0x080fe20000410000 */
[----:B------:R-:W-:Y:S01]  /*52e0*/  FMUL.FTZ R25, R25, R152 ;  /* 0x0000009819197220 */ /* 0x000fe20000410000 */
[----:B-1----:R-:W-:Y:S06]  /*52f0*/  @P1 BRA `(.L_x_1249) ;  /* 0x0000000000081947 */ /* 0x002fec0003800000 */
[----:B------:R-:W1:Y:S02]  /*5300*/  SYNCS.PHASECHK.TRANS64.TRYWAIT P1, [UR6+0x30830], R2 ;  /* 0x03083002ff0075a7 */ /* 0x000e640008020146 */
[----:B-1----:R-:W-:Y:S05]  /*5310*/  @!P1 BRA `(.L_x_1250) ;  /* 0x0000014400209947 */ /* 0x002fea0003800000 */
.L_x_1249:
[----:B------:R-:W-:Y:S01]  /*5320*/  R2UR UR5, R20 ;  /* 0x00000000140572ca */ /* 0x000fe200000e0000 */
[-C--:B------:R-:W-:Y:S01]  /*5330*/  FMUL.FTZ R28, R28, R152.reuse ;  /* 0x000000981c1c7220 */ /* 0x080fe20000410000 */
[----:B------:R-:W-:Y:S01]  /*5340*/  R2UR UR48, R14 ;  /* 0x000000000e3072ca */ /* 0x000fe200000e0000 */
[-C--:B------:R-:W-:Y:S01]  /*5350*/  FMUL.FTZ R29, R29, R152.reuse ;  /* 0x000000981d1d7220 */ /* 0x080fe20000410000 */
[----:B------:R-:W-:Y:S01]  /*5360*/  R2UR UR49, R15 ;  /* 0x000000000f3172ca */ /* 0x000fe200000e0000 */
        /* <DEDUP_REMOVED lines=8> */
[----:B------:R-:W-:Y:S01]  /*53f0*/  ULEA UR5, UR39, UR5, 0xb ;  /* 0x0000000527057291 */ /* 0x000fe2000f8e583f */
        /* <DEDUP_REMOVED lines=52> */
[----:B------:R-:W-:Y:S01]  /*5740*/  UMOV UR50, UR5 ;  /* 0x0000000500327c82 */ /* 0x000fe20008000000 */
[----:B------:R-:W-:Y:S01]  /*5750*/  WARPGROUP.ARRIVE ;  /* 0x00000000000079c5 */ /* 0x000fe20000000000 */
[----:B------:R-:W-:Y:S01]  /*5760*/  UMOV UR51, 0x40000040 ;  /* 0x4000004000337882 */ /* 0x000fe20000000000 */
[----:B------:R-:W-:Y:S01]  /*5770*/  UIADD3 UR10, UR5, 0x206, URZ ;  /* 0x00000206050a7890 */ /* 0x000fe2000fffe03f */
[-C--:B------:R-:W-:Y:S01]  /*5780*/  FMUL.FTZ R26, R26, R0.reuse ;  /* 0x000000001a1a7220 */ /* 0x080fe20000410000 */
[----:B------:R-:W-:Y:S01]  /*5790*/  UMOV UR11, 0x40000040 ;  /* 0x40000040000b7882 */ /* 0x000fe20000000000 */
[----:B------:R-:W-:Y:S01]  /*57a0*/  UIADD3 UR14, UR5, 0x400, URZ ;  /* 0x00000400050e7890 */ /* 0x000fe2000fffe03f */
[----:B------:R-:W-:Y:S01]  /*57b0*/  HGMMA.64x64x16.F32.BF16 R152, gdesc[UR48], RZ, !UPT, gsb0 ;  /* 0x00e00000309879f0 */ /* 0x000fe2000c0018ff */
[----:B------:R-:W-:Y:S01]  /*57c0*/  R2UR UR48, R12 ;  /* 0x000000000c3072ca */ /* 0x000fe200000e0000 */
[----:B------:R-:W-:Y:S01]  /*57d0*/  UIADD3 UR50, UR5, 0x2, URZ ;  /* 0x0000000205327890 */ /* 0x000fe2000fffe03f */
[----:B------:R-:W-:Y:S01]  /*57e0*/  R2UR UR49, R13 ;  /* 0x000000000d3172ca */ /* 0x000fe200000e0000 */
[----:B------:R-:W-:Y:S01]  /*57f0*/  UMOV UR51, 0x40000040 ;  /* 0x4000004000337882 */ /* 0x000fe20000000000 */
        /* <DEDUP_REMOVED lines=77> */
[----:B------:R-:W-:Y:S01]  /*5cd0*/  FMUL.FTZ R151, R151, R0 ;  /* 0x0000000097977220 */ /* 0x000fe20000410000 */
[----:B------:R-:W-:Y:S01]  /*5ce0*/  HGMMA.64x64x16.F32.BF16 R152, gdesc[UR48], R152, gsb0 ;  /* 0x00e00000309879f0 */ /* 0x000fe20008001898 */
[----:B------:R-:W-:Y:S01]  /*5cf0*/  R2UR UR48, R10 ;  /* 0x000000000a3072ca */ /* 0x000fe200000e0000 */
[----:B------:R-:W-:Y:S01]  /*5d00*/  UIADD3 UR50, UR5, 0x4, URZ ;  /* 0x0000000405327890 */ /* 0x000fe2000fffe03f */
[----:B------:R-:W-:Y:S01]  /*5d10*/  R2UR UR49, R11 ;  /* 0x000000000b3172ca */ /* 0x000fe200000e0000 */
[----:B------:R-:W-:Y:S01]  /*5d20*/  UMOV UR51, 0x40000040 ;  /* 0x4000004000337882 */ /* 0x000fe20000000000 */
[----:B------:R-:W-:-:S02]  /*5d30*/  WARPGROUP.DEPBAR.LE gsb0, 0x0 ;  /* 0x00008000000079c5 */ /* 0x000fc40000010000 */
[----:B------:R-:W-:-:S09]  /*5d40*/  WARPGROUP.ARRIVE ;  /* 0x00000000000079c5 */ /* 0x000fd20000000000 */
[----:B------:R-:W-:Y:S01]  /*5d50*/  HGMMA.64x64x16.F32.BF16 R152, gdesc[UR48], R152, gsb0 ;  /* 0x00e00000309879f0 */ /* 0x000fe20008001898 */
[----:B------:R-:W-:Y:S01]  /*5d60*/  R2UR UR48, R8 ;  /* 0x00000000083072ca */ /* 0x000fe200000e0000 */
[----:B------:R-:W-:Y:S01]  /*5d70*/  UIADD3 UR50, UR5, 0x6, URZ ;  /* 0x0000000605327890 */ /* 0x000fe2000fffe03f */
[----:B------:R-:W-:Y:S01]  /*5d80*/  R2UR UR49, R9 ;  /* 0x00000000093172ca */ /* 0x000fe200000e0000 */
[----:B------:R-:W-:Y:S01]  /*5d90*/  UMOV UR51, 0x40000040 ;  /* 0x4000004000337882 */ /* 0x000fe20000000000 */
[----:B------:R-:W-:Y:S02]  /*5da0*/  WARPGROUP.DEPBAR.LE gsb0, 0x0 ;  /* 0x00008000000079c5 */ /* 0x000fe40000010000 */
        /* <DEDUP_REMOVED lines=16> */
[----:B------:R-:W-:Y:S01]  /*5eb0*/  UIADD3 UR50, UR5, 0x204, URZ ;  /* 0x0000020405327890 */ /* 0x000fe2000fffe03f */
[----:B------:R-:W-:Y:S01]  /*5ec0*/  UMOV UR51, 0x40000040 ;  /* 0x4000004000337882 */ /* 0x000fe20000000000 */
[----:B------:R-:W-:Y:S01]  /*5ed0*/  UMOV UR48, UR56 ;  /* 0x0000003800307c82 */ /* 0x000fe20008000000 */
[----:B------:R-:W-:Y:S01]  /*5ee0*/  UMOV UR49, UR57 ;  /* 0x0000003900317c82 */ /* 0x000fe20008000000 */
        /* <DEDUP_REMOVED lines=37> */
.L_x_1251:
[----:B------:R-:W-:Y:S01]  /*6140*/  ULEA UR5, UR4, UR40, 0x3 ;  /* 0x0000002804057291 */ /* 0x000fe2000f8e183f */
[----:B------:R-:W-:-:S05]  /*6150*/  IMAD.U32 R0, RZ, RZ, UR7 ;  /* 0x00000007ff007e24 */ /* 0x000fca000f8e00ff */
[----:B------:R-:W-:-:S04]  /*6160*/  SHF.L.U32 R0, R0, 0x1f, RZ ;  /* 0x0000001f00007819 */ /* 0x000fc800000006ff */
[----:B------:R2:W3:Y:S01]  /*6170*/  SYNCS.PHASECHK.TRANS64.TRYWAIT P1, [UR5+0x30850], R0 ;  /* 0x03085000ff0075a7 */ /* 0x0004e20008020145 */
[----:B------:R-:W-:Y:S05]  /*6180*/  @!P0 BRA `(.L_x_1252) ;  /* 0x0000000000048947 */ /* 0x000fea0003800000 */
[----:B------:R-:W-:Y:S01]  /*6190*/  BPT.TRAP 0x1 ;  /* 0x000000040000795c */ /* 0x000fe20000300000 */
.L_x_1252:
[----:B---3--:R-:W-:Y:S05]  /*61a0*/  @P1 BRA `(.L_x_1253) ;  /* 0x0000000000081947 */ /* 0x008fea0003800000 */
[----:B------:R-:W3:Y:S02]  /*61b0*/  SYNCS.PHASECHK.TRANS64.TRYWAIT P1, [UR5+0x30850], R0 ;  /* 0x03085000ff0075a7 */ /* 0x000ee40008020145 */
[----:B---3--:R-:W-:Y:S05]  /*61c0*/  @!P1 BRA `(.L_x_1254) ;  /* 0x00000134008c9947 */ /* 0x008fea0003800000 */
.L_x_1253:
[----:B------:R-:W-:Y:S01]  /*61d0*/  UIADD3 UR7, UR40, 0x400, URZ ;  /* 0x0000040028077890 */ /* 0x000fe2000fffe03f */
[----:B------:R-:W-:Y:S01]  /*61e0*/  WARPGROUP.ARRIVE ;  /* 0x00000000000079c5 */ /* 0x000fe20000000000 */
[----:B------:R-:W-:Y:S02]  /*61f0*/  UMOV UR11, 0x40000040 ;  /* 0x40000040000b7882 */ /* 0x000fe40000000000 */
        /* <DEDUP_REMOVED lines=27> */
.L_x_1255:
[----:B------:R-:W-:Y:S01]  /*63b0*/  R2UR UR4, R22 ;  /* 0x00000000160472ca */ /* 0x000fe200000e0000 */
[----:B------:R-:W3:Y:S01]  /*63c0*/  S2UR UR10, SR_CgaCtaId ;  /* 0x00000000000a79c3 */ /* 0x000ee20000008800 */
[----:B------:R-:W-:Y:S01]  /*63d0*/  VIADD R188, R23, UR61 ;  /* 0x0000003d17bc7c36 */ /* 0x000fe20008000000 */
[----:B------:R-:W-:Y:S02]  /*63e0*/  UIADD3 UR6, UR6, 0x30840, URZ ;  /* 0x0003084006067890 */ /* 0x000fe4000fffe03f */
[----:B------:R-:W-:-:S08]  /*63f0*/  UISETP.NE.AND UP0, UPT, UR60, URZ, UPT ;  /* 0x0000003f3c00728c */ /* 0x000fd0000bf05270 */
[----:B------:R-:W-:-:S03]  /*6400*/  UISETP.NE.AND UP1, UPT, UR4, URZ, UPT ;  /* 0x0000003f0400728c */ /* 0x000fc6000bf25270 */
[----:B------:R-:W-:Y:S02]  /*6410*/  ULDC UR4, c[0x0][0x9d8] ;  /* 0x0002760000047ab9 */ /* 0x000fe40000000800 */
[----:B0-2---:R-:W-:Y:S01]  /*6420*/  FMUL.FTZ R0, R152, UR4 ;  /* 0x0000000498007c20 */ /* 0x005fe20008410000 */
        /* <DEDUP_REMOVED lines=14> */
[----:B------:R-:W-:Y:S01]  /*6510*/  @UP1 ULDC UR7, c[0x0][0x450] ;  /* 0x0001140000071ab9 */ /* 0x000fe20000000800 */
[----:B---3--:R-:W-:-:S02]  /*6520*/  UPRMT UR6, UR10, 0x654, UR6 ;  /* 0x000006540a067896 */ /* 0x008fc40008000006 */
[----:B------:R-:W-:Y:S01]  /*6530*/  FMUL.FTZ R185, R165, UR4 ;  /* 0x00000004a5b97c20 */ /* 0x000fe20008410000 */
[----:B------:R-:W-:Y:S01]  /*6540*/  FMUL.FTZ R166, R171, UR4 ;  /* 0x00000004aba67c20 */ /* 0x000fe20008410000 */
[----:B------:R-:W-:Y:S01]  /*6550*/  @P2 SHF.R.U32.HI R188, RZ, UR7, R152 ;  /* 0x00000007ffbc2c19 */ /* 0x000fe20008011698 */
[----:B------:R-:W-:Y:S01]  /*6560*/  FMUL.FTZ R168, R174, UR4 ;  /* 0x00000004aea87c20 */ /* 0x000fe20008410000 */
[----:B------:R-:W-:Y:S01]  /*6570*/  FMUL.FTZ R165, R170, UR4 ;  /* 0x00000004aaa57c20 */ /* 0x000fe20008410000 */
        /* <DEDUP_REMOVED lines=15> */
[----:B------:R-:W-:-:S02]  /*6670*/  IMAD.SHL.U32 R175, R21, 0x40, RZ ;  /* 0x0000004015af7824 */ /* 0x000fc400078e00ff */
[----:B------:R-:W-:Y:S01]  /*6680*/  FMUL.FTZ R180, R181, UR4 ;  /* 0x00000004b5b47c20 */ /* 0x000fe20008410000 */
[----:B------:R-:W-:Y:S01]  /*6690*/  FMUL.FTZ R177, R182, UR4 ;  /* 0x00000004b6b17c20 */ /* 0x000fe20008410000 */
[----:B------:R-:W-:Y:S01]  /*66a0*/  FMUL.FTZ R178, R183, UR4 ;  /* 0x00000004b7b27c20 */ /* 0x000fe20008410000 */
[----:B------:R-:W-:Y:S01]  /*66b0*/  PLOP3.LUT P1, PT, PT, PT, UP0, 0x40, 0x0 ;  /* 0x000000000000781c */ /* 0x000fe20003f2e808 */
[----:B------:R-:W-:Y:S01]  /*66c0*/  IMAD.U32 R152, RZ, RZ, UR42 ;  /* 0x0000002aff987e24 */ /* 0x000fe2000f8e00ff */
[----:B------:R-:W-:Y:S01]  /*66d0*/  IADD3 R153, -R17, 0x1, -R175 ;  /* 0x0000000111997810 */ /* 0x000fe20007ffe9af */
[----:B------:R-:W-:Y:S01]  /*66e0*/  SYNCS.ARRIVE.TRANS64.RED.A1T0 RZ, [UR6], RZ ;  /* 0x000000ffffff79a7 */ /* 0x000fe20008100406 */
[----:B------:R-:W1:Y:S01]  /*66f0*/  MUFU.TANH R0, R0 ;  /* 0x0000000000007308 */ /* 0x000e620000002400 */
[----:B------:R-:W-:Y:S01]  /*6700*/  ULDC UR6, c[0x0][0x9dc] ;  /* 0x0002770000067ab9 */ /* 0x000fe20000000800 */
[----:B------:R-:W-:Y:S01]  /*6710*/  IADD3 R152, -R152, UR43, R153 ;  /* 0x0000002b98987c10 */ /* 0x000fe2000fffe199 */
[----:B------:R-:W-:Y:S01]  /*6720*/  ULOP3.LUT UR4, URZ, UR6, URZ, 0x33, !UPT ;  /* 0x000000063f047292 */ /* 0x000fe2000f8e333f */
[----:B------:R-:W-:-:S03]  /*6730*/  ULDC UR7, c[0x0][0x9e0] ;  /* 0x0002780000077ab9 */ /* 0x000fc60000000800 */
[C---:B------:R-:W-:Y:S01]  /*6740*/  VIADD R187, R152.reuse, UR7 ;  /* 0x0000000798bb7c36 */ /* 0x040fe20008000000 */
[----:B------:R-:W2:Y:S01]  /*6750*/  MUFU.TANH R3, R3 ;  /* 0x0000000300037308 */ /* 0x000ea20000002400 */
[----:B------:R-:W-:Y:S02]  /*6760*/  VIADD R183, R152, UR4 ;  /* 0x0000000498b77c36 */ /* 0x000fe40008000000 */
[--C-:B0-----:R-:W-:Y:S02]  /*6770*/  IMAD.IADD R182, R187, 0x1, R189.reuse ;  /* 0x00000001bbb67824 */ /* 0x101fe400078e02bd */
[----:B------:R-:W-:-:S03]  /*6780*/  IMAD.IADD R181, R183, 0x1, R189 ;  /* 0x00000001b7b57824 */ /* 0x000fc600078e02bd */
[----:B------:R-:W0:Y:S08]  /*6790*/  MUFU.TANH R2, R2 ;  /* 0x0000000200027308 */ /* 0x000e300000002400 */
        /* <DEDUP_REMOVED lines=30> */
[----:B------:R-:W-:Y:S01]  /*6980*/  IMAD.U32 R152, RZ, RZ, UR42 ;  /* 0x0000002aff987e24 */ /* 0x000fe2000f8e00ff */
[----:B------:R-:W-:Y:S04]  /*6990*/  BSSY B0, `(.L_x_1257) ;  /* 0x0000011000007945 */ /* 0x000fe80003800000 */
[----:B------:R-:W-:-:S04]  /*69a0*/  IADD3 R189, -R152, UR43, R189 ;  /* 0x0000002b98bd7c10 */ /* 0x000fc8000fffe1bd */
[----:B------:R-:W-:-:S13]  /*69b0*/  ISETP.GT.AND P1, PT, R189, -0x1, PT ;  /* 0xffffffffbd00780c */ /* 0x000fda0003f24270 */
[----:B------:R-:W-:Y:S05]  /*69c0*/  @P1 BRA `(.L_x_1258) ;  /* 0x0000000000201947 */ /* 0x000fea0003800000 */
[----:B------:R-:W-:Y:S01]  /*69d0*/  IMAD.U32 R190, RZ, RZ, UR54 ;  /* 0x00000036ffbe7e24 */ /* 0x000fe2000f8e00ff */
[----:B------:R-:W-:-:S04]  /*69e0*/  LOP3.LUT R189, RZ, R189, RZ, 0x33, !PT ;  /* 0x000000bdffbd7212 */ /* 0x000fc800078e33ff */
[----:B------:R-:W-:-:S13]  /*69f0*/  ISETP.NE.AND P1, PT, R190, 0x1, PT ;  /* 0x00000001be00780c */ /* 0x000fda0003f25270 */
[----:B------:R-:W1:Y:S02]  /*6a00*/  @P1 LDC.64 R152, c[0x0][0x9e8] ;  /* 0x00027a00ff981b82 */ /* 0x000e640000000a00 */
[----:B-1----:R-:W-:-:S05]  /*6a10*/  @P1 IMAD.HI.U32 R152, R189, R152, RZ ;  /* 0x00000098bd981227 */ /* 0x002fca00078e00ff */
[----:B------:R-:W-:-:S04]  /*6a20*/  @P1 SHF.R.U32.HI R189, RZ, R153, R152 ;  /* 0x00000099ffbd1219 */ /* 0x000fc80000011698 */
[----:B------:R-:W-:Y:S01]  /*6a30*/  LOP3.LUT R189, RZ, R189, RZ, 0x33, !PT ;  /* 0x000000bdffbd7212 */ /* 0x000fe200078e33ff */
[----:B------:R-:W-:Y:S06]  /*6a40*/  BRA `(.L_x_1259) ;  /* 0x0000000000147947 */ /* 0x000fec0003800000 */
.L_x_1258:
[----:B------:R-:W-:-:S05]  /*6a50*/  IMAD.U32 R190, RZ, RZ, UR54 ;  /* 0x00000036ffbe7e24 */ /* 0x000fca000f8e00ff */
[----:B------:R-:W-:-:S13]  /*6a60*/  ISETP.NE.AND P1, PT, R190, 0x1, PT ;  /* 0x00000001be00780c */ /* 0x000fda0003f25270 */
[----:B------:R-:W1:Y:S02]  /*6a70*/  @P1 LDC.64 R152, c[0x0][0x9e8] ;  /* 0x00027a00ff981b82 */ /* 0x000e640000000a00 */
[----:B-1----:R-:W-:-:S05]  /*6a80*/  @P1 IMAD.HI.U32 R152, R189, R152, RZ ;  /* 0x00000098bd981227 */ /* 0x002fca00078e00ff */
[----:B------:R-:W-:-:S07]  /*6a90*/  @P1 SHF.R.U32.HI R189, RZ, R153, R152 ;  /* 0x00000099ffbd1219 */ /* 0x000fce0000011698 */
.L_x_1259:
[----:B------:R-:W-:Y:S05]  /*6aa0*/  BSYNC B0 ;  /* 0x0000000000007941 */ /* 0x000fea0003800000 */
.L_x_1257:
[----:B------:R-:W-:-:S04]  /*6ab0*/  IMAD R189, R189, R190, -R175 ;  /* 0x000000bebdbd7224 */ /* 0x000fc800078e0aaf */
[----:B------:R-:W-:-:S05]  /*6ac0*/  IMAD.IADD R189, R189, 0x1, -R17 ;  /* 0x00000001bdbd7824 */ /* 0x000fca00078e0a11 */
[----:B------:R-:W-:Y:S02]  /*6ad0*/  VIMNMX R181, R181, R189, !PT ;  /* 0x000000bdb5b57248 */ /* 0x000fe40007fe0100 */
[----:B------:R-:W-:-:S07]  /*6ae0*/  VIADDMNMX R182, R189, R190, R182, PT ;  /* 0x000000bebdb67246 */ /* 0x000fce00038001b6 */
.L_x_1256:
[----:B------:R-:W-:Y:S01]  /*6af0*/  ISETP.GT.AND P1, PT, R21, -0x1, PT ;  /* 0xffffffff1500780c */ /* 0x000fe20003f24270 */
[----:B------:R1:W2:Y:S01]  /*6b00*/  SHFL.IDX PT, R152, R188, 0x1, 0x1c1f ;  /* 0x003c1f00bc987f89 */ /* 0x0002a200000e0000 */
[----:B------:R-:W-:Y:S02]  /*6b10*/  UISETP.NE.AND UP0, UPT, UR60, URZ, UPT ;  /* 0x0000003f3c00728c */ /* 0x000fe4000bf05270 */
[C---:B------:R-:W-:Y:S02]  /*6b20*/  ISETP.GT.AND P4, PT, R181.reuse, 0x1, P1 ;  /* 0x00000001b500780c */ /* 0x040fe40000f84270 */
[----:B------:R-:W-:Y:S02]  /*6b30*/  ISETP.GT.AND P5, PT, R181, RZ, P1 ;  /* 0x000000ffb500720c */ /* 0x000fe40000fa4270 */
[C---:B------:R-:W-:Y:S02]  /*6b40*/  ISETP.LT.OR P4, PT, R182.reuse, 0x2, P4 ;  /* 0x00000002b600780c */ /* 0x040fe40002781670 */
[----:B------:R-:W-:-:S02]  /*6b50*/  ISETP.LT.OR P5, PT, R182, 0x1, P5 ;  /* 0x00000001b600780c */ /* 0x000fc40002fa1670 */
[----:B-1----:R-:W-:Y:S02]  /*6b60*/  FSEL R188, R3, -INF , !P4 ;  /* 0xff80000003bc7808 */ /* 0x002fe40006000000 */
[C---:B------:R-:W-:Y:S02]  /*6b70*/  ISETP.GT.AND P4, PT, R181.reuse, 0x18, P1 ;  /* 0x00000018b500780c */ /* 0x040fe40000f84270 */
[----:B------:R-:W-:Y:S02]  /*6b80*/  FSEL R0, R0, -INF , !P5 ;  /* 0xff80000000007808 */ /* 0x000fe40006800000 */
[----:B------:R-:W-:Y:S02]  /*6b90*/  ISETP.LT.OR P4, PT, R182, 0x19, P4 ;  /* 0x00000019b600780c */ /* 0x000fe40002781670 */
[C---:B------:R-:W-:Y:S02]  /*6ba0*/  ISETP.GT.AND P6, PT, R181.reuse, 0x8, P1 ;  /* 0x00000008b500780c */ /* 0x040fe40000fc4270 */
[----:B------:R-:W-:-:S02]  /*6bb0*/  ISETP.GT.AND P2, PT, R181, 0x9, P1 ;  /* 0x00000009b500780c */ /* 0x000fc40000f44270 */
[----:B------:R-:W-:Y:S01]  /*6bc0*/  ISETP.GT.AND P3, PT, R181, 0x10, P1 ;  /* 0x00000010b500780c */ /* 0x000fe20000f64270 */
[--C-:B--2---:R-:W-:Y:S01]  /*6bd0*/  IMAD.IADD R187, R187, 0x1, R152.reuse ;  /* 0x00000001bbbb7824 */ /* 0x104fe200078e0298 */
[----:B------:R-:W-:Y:S01]  /*6be0*/  ISETP.GT.AND P5, PT, R181, 0x11, P1 ;  /* 0x00000011b500780c */ /* 0x000fe20000fa4270 */
[----:B------:R-:W-:Y:S01]  /*6bf0*/  IMAD.IADD R183, R183, 0x1, R152 ;  /* 0x00000001b7b77824 */ /* 0x000fe200078e0298 */
        /* <DEDUP_REMOVED lines=33> */
[----:B------:R-:W-:-:S02]  /*6e10*/  FSEL R176, R176, -INF , !P6 ;  /* 0xff800000b0b07808 */ /* 0x000fc40007000000 */
[----:B------:R-:W-:Y:S02]  /*6e20*/  FSEL R186, R186, -INF , !P2 ;  /* 0xff800000baba7808 */ /* 0x000fe40005000000 */
[----:B------:R-:W-:Y:S02]  /*6e30*/  FSEL R179, R179, -INF , !P3 ;  /* 0xff800000b3b37808 */ /* 0x000fe40005800000 */
[----:B------:R-:W-:Y:S01]  /*6e40*/  FSEL R180, R180, -INF , !P5 ;  /* 0xff800000b4b47808 */ /* 0x000fe20006800000 */
[----:B------:R-:W-:Y:S06]  /*6e50*/  @P4 BRA `(.L_x_1260) ;  /* 0x00000000005c4947 */ /* 0x000fec0003800000 */
        /* <DEDUP_REMOVED lines=8> */
[----:B------:R-:W0:Y:S02]  /*6ee0*/  @P2 LDC.64 R152, c[0x0][0x9e8] ;  /* 0x00027a00ff982b82 */ /* 0x000e240000000a00 */
[----:B0-----:R-:W-:-:S05]  /*6ef0*/  @P2 IMAD.HI.U32 R152, R3, R152, RZ ;  /* 0x0000009803982227 */ /* 0x001fca00078e00ff */
[----:B------:R-:W-:-:S04]  /*6f00*/  @P2 SHF.R.U32.HI R3, RZ, R153, R152 ;  /* 0x00000099ff032219 */ /* 0x000fc80000011698 */
[----:B------:R-:W-:Y:S01]  /*6f10*/  LOP3.LUT R3, RZ, R3, RZ, 0x33, !PT ;  /* 0x00000003ff037212 */ /* 0x000fe200078e33ff */
[----:B------:R-:W-:Y:S06]  /*6f20*/  BRA `(.L_x_1263) ;  /* 0x0000000000147947 */ /* 0x000fec0003800000 */
.L_x_1262:
[----:B------:R-:W-:-:S05]  /*6f30*/  IMAD.U32 R181, RZ, RZ, UR54 ;  /* 0x00000036ffb57e24 */ /* 0x000fca000f8e00ff */
[----:B------:R-:W-:-:S13]  /*6f40*/  ISETP.NE.AND P2, PT, R181, 0x1, PT ;  /* 0x00000001b500780c */ /* 0x000fda0003f45270 */
[----:B------:R-:W0:Y:S02]  /*6f50*/  @P2 LDC.64 R152, c[0x0][0x9e8] ;  /* 0x00027a00ff982b82 */ /* 0x000e240000000a00 */
[----:B0-----:R-:W-:-:S05]  /*6f60*/  @P2 IMAD.HI.U32 R152, R3, R152, RZ ;  /* 0x0000009803982227 */ /* 0x001fca00078e00ff */
[----:B------:R-:W-:-:S07]  /*6f70*/  @P2 SHF.R.U32.HI R3, RZ, R153, R152 ;  /* 0x00000099ff032219 */ /* 0x000fce0000011698 */
.L_x_1263:
[----:B------:R-:W-:Y:S05]  /*6f80*/  BSYNC B0 ;  /* 0x0000000000007941 */ /* 0x000fea0003800000 */
.L_x_1261:
[----:B------:R-:W-:-:S04]  /*6f90*/  IMAD R3, R3, R181, -R175 ;  /* 0x000000b503037224 */ /* 0x000fc800078e0aaf */
[----:B------:R-:W-:-:S05]  /*6fa0*/  IMAD.IADD R3, R3, 0x1, -R17 ;  /* 0x0000000103037824 */ /* 0x000fca00078e0a11 */
[----:B------:R-:W-:Y:S02]  /*6fb0*/  VIMNMX R183, R183, R3, !PT ;  /* 0x00000003b7b77248 */ /* 0x000fe40007fe0100 */
[----:B------:R-:W-:-:S07]  /*6fc0*/  VIADDMNMX R187, R3, R181, R187, PT ;  /* 0x000000b503bb7246 */ /* 0x000fce00038001bb */
.L_x_1260:
[----:B------:R-:W-:Y:S01]  /*6fd0*/  LOP3.LUT R16, R16, 0xfffff7ff, RZ, 0xc0, !PT ;  /* 0xfffff7ff10107812 */ /* 0x000fe200078ec0ff */
[----:B------:R-:W-:Y:S01]  /*6fe0*/  ULDC UR10, c[0x0][0x988] ;  /* 0x00026200000a7ab9 */ /* 0x000fe20000000800 */
[C---:B------:R-:W-:Y:S02]  /*6ff0*/  ISETP.GT.AND P5, PT, R183.reuse, 0x1, P1 ;  /* 0x00000001b700780c */ /* 0x040fe40000fa4270 */
[----:B------:R-:W-:Y:S02]  /*7000*/  @P0 LOP3.LUT R16, R16, 0x800, RZ, 0xfc, !PT ;  /* 0x0000080010100812 */ /* 0x000fe400078efcff */
[----:B------:R-:W-:Y:S02]  /*7010*/  ISETP.GT.AND P0, PT, R183, 0x19, P1 ;  /* 0x00000019b700780c */ /* 0x000fe40000f04270 */
[----:B------:R-:W-:Y:S02]  /*7020*/  LOP3.LUT R16, R16, 0xffff7fff, RZ, 0xc0, !PT ;  /* 0xffff7fff10107812 */ /* 0x000fe400078ec0ff */
[----:B------:R-:W-:-:S02]  /*7030*/  ISETP.LT.OR P5, PT, R187, 0x2, P5 ;  /* 0x00000002bb00780c */ /* 0x000fc40002fa1670 */
[C---:B------:R-:W-:Y:S02]  /*7040*/  ISETP.GT.AND P6, PT, R183.reuse, 0x8, P1 ;  /* 0x00000008b700780c */ /* 0x040fe40000fc4270 */
[----:B------:R-:W-:Y:S02]  /*7050*/  FSEL R154, R154, -INF , !P5 ;  /* 0xff8000009a9a7808 */ /* 0x000fe40006800000 */
[C---:B------:R-:W-:Y:S02]  /*7060*/  ISETP.GT.AND P2, PT, R183.reuse, 0x9, P1 ;  /* 0x00000009b700780c */ /* 0x040fe40000f44270 */
[C---:B------:R-:W-:Y:S02]  /*7070*/  ISETP.GT.AND P3, PT, R183.reuse, 0x10, P1 ;  /* 0x00000010b700780c */ /* 0x040fe40000f64270 */
[----:B------:R-:W-:Y:S02]  /*7080*/  @P0 LOP3.LUT R16, R16, 0x8000, RZ, 0xfc, !PT ;  /* 0x0000800010100812 */ /* 0x000fe400078efcff */
[----:B------:R-:W-:-:S02]  /*7090*/  ISETP.GT.AND P0, PT, R183, 0x31, P1 ;  /* 0x00000031b700780c */ /* 0x000fc40000f04270 */
[----:B------:R-:W-:Y:S02]  /*70a0*/  LOP3.LUT R16, R16, 0xfffffffd, RZ, 0xc0, !PT ;  /* 0xfffffffd10107812 */ /* 0x000fe400078ec0ff */
[C---:B------:R-:W-:Y:S02]  /*70b0*/  ISETP.GT.AND P4, PT, R183.reuse, 0x11, P1 ;  /* 0x00000011b700780c */ /* 0x040fe40000f84270 */
[----:B------:R-:W-:Y:S02]  /*70c0*/  ISETP.GT.AND P5, PT, R183, 0x18, P1 ;  /* 0x00000018b700780c */ /* 0x000fe40000fa4270 */
[C---:B------:R-:W-:Y:S02]  /*70d0*/  ISETP.LT.OR P6, PT, R187.reuse, 0x9, P6 ;  /* 0x00000009bb00780c */ /* 0x040fe400037c1670 */
[C---:B------:R-:W-:Y:S02]  /*70e0*/  ISETP.LT.OR P2, PT, R187.reuse, 0xa, P2 ;  /* 0x0000000abb00780c */ /* 0x040fe40001741670 */
[----:B------:R-:W-:-:S02]  /*70f0*/  ISETP.LT.OR P3, PT, R187, 0x11, P3 ;  /* 0x00000011bb00780c */ /* 0x000fc40001f61670 */
[----:B------:R-:W-:Y:S02]  /*7100*/  @P0 LOP3.LUT R16, R16, 0x2, RZ, 0xfc, !PT ;  /* 0x0000000210100812 */ /* 0x000fe400078efcff */
[----:B------:R-:W-:Y:S02]  /*7110*/  ISETP.GT.AND P0, PT, R183, 0x38, P1 ;  /* 0x00000038b700780c */ /* 0x000fe40000f04270 */
[----:B------:R-:W-:Y:S02]  /*7120*/  LOP3.LUT R16, R16, 0xfffffff7, RZ, 0xc0, !PT ;  /* 0xfffffff710107812 */ /* 0x000fe400078ec0ff */
[C---:B------:R-:W-:Y:S02]  /*7130*/  ISETP.LT.OR P4, PT, R187.reuse, 0x12, P4 ;  /* 0x00000012bb00780c */ /* 0x040fe40002781670 */
[----:B------:R-:W-:Y:S02]  /*7140*/  ISETP.LT.OR P5, PT, R187, 0x19, P5 ;  /* 0x00000019bb00780c */ /* 0x000fe40002fa1670 */
[----:B------:R-:W-:-:S02]  /*7150*/  FSEL R155, R155, -INF , !P6 ;  /* 0xff8000009b9b7808 */ /* 0x000fc40007000000 */
[----:B------:R-:W-:Y:S02]  /*7160*/  FSEL R156, R156, -INF , !P2 ;  /* 0xff8000009c9c7808 */ /* 0x000fe40005000000 */
[----:B------:R-:W-:Y:S02]  /*7170*/  FSEL R158, R158, -INF , !P3 ;  /* 0xff8000009e9e7808 */ /* 0x000fe40005800000 */
[----:B------:R-:W-:Y:S02]  /*7180*/  @P0 LOP3.LUT R16, R16, 0x8, RZ, 0xfc, !PT ;  /* 0x0000000810100812 */ /* 0x000fe400078efcff */
[----:B------:R-:W-:Y:S02]  /*7190*/  ISETP.GT.AND P0, PT, R183, RZ, P1 ;  /* 0x000000ffb700720c */ /* 0x000fe40000f04270 */
[----:B------:R-:W-:Y:S02]  /*71a0*/  LOP3.LUT R16, R16, 0xffffff7f, RZ, 0xc0, !PT ;  /* 0xffffff7f10107812 */ /* 0x000fe400078ec0ff */
[----:B------:R-:W-:-:S02]  /*71b0*/  FSEL R159, R159, -INF , !P4 ;  /* 0xff8000009f9f7808 */ /* 0x000fc40006000000 */
[----:B------:R-:W-:Y:S02]  /*71c0*/  FSEL R163, R163, -INF , !P5 ;  /* 0xff800000a3a37808 */ /* 0x000fe40006800000 */
[C---:B------:R-:W-:Y:S02]  /*71d0*/  ISETP.GT.AND P2, PT, R183.reuse, 0x20, P1 ;  /* 0x00000020b700780c */ /* 0x040fe40000f44270 */
[C---:B------:R-:W-:Y:S02]  /*71e0*/  ISETP.GT.AND P3, PT, R183.reuse, 0x21, P1 ;  /* 0x00000021b700780c */ /* 0x040fe40000f64270 */
[C---:B------:R-:W-:Y:S02]  /*71f0*/  ISETP.GT.AND P4, PT, R183.reuse, 0x28, P1 ;  /* 0x00000028b700780c */ /* 0x040fe40000f84270 */
[C---:B------:R-:W-:Y:S02]  /*7200*/  ISETP.GT.AND P5, PT, R183.reuse, 0x29, P1 ;  /* 0x00000029b700780c */ /* 0x040fe40000fa4270 */
[----:B------:R-:W-:-:S02]  /*7210*/  ISETP.GT.AND P6, PT, R183, 0x30, P1 ;  /* 0x00000030b700780c */ /* 0x000fc40000fc4270 */
[----:B------:R-:W-:Y:S02]  /*7220*/  ISETP.GT.AND P1, PT, R183, 0x39, P1 ;  /* 0x00000039b700780c */ /* 0x000fe40000f24270 */
[----:B------:R-:W-:Y:S02]  /*7230*/  @P0 LOP3.LUT R16, R16, 0x80, RZ, 0xfc, !PT ;  /* 0x0000008010100812 */ /* 0x000fe400078efcff */
[----:B------:R-:W-:Y:S02]  /*7240*/  FMNMX.FTZ R3, R0, R227, !PT ;  /* 0x000000e300037209 */ /* 0x000fe40007810000 */
[----:B------:R-:W-:Y:S02]  /*7250*/  LOP3.LUT P0, RZ, R16, 0x8000, RZ, 0xc0, !PT ;  /* 0x0000800010ff7812 */ /* 0x000fe4000780c0ff */
[----:B------:R-:W-:Y:S02]  /*7260*/  FMNMX.FTZ R3, R188, R3, !PT ;  /* 0x00000003bc037209 */ /* 0x000fe40007810000 */
[----:B------:R-:W-:-:S02]  /*7270*/  LOP3.LUT R16, R16, 0xffffffdf, RZ, 0xc0, !PT ;  /* 0xffffffdf10107812 */ /* 0x000fc400078ec0ff */
[----:B------:R-:W-:Y:S02]  /*7280*/  FMNMX.FTZ R3, R184, R3, !PT ;  /* 0x00000003b8037209 */ /* 0x000fe40007810000 */
[----:B------:R-:W-:Y:S02]  /*7290*/  ISETP.LT.OR P0, PT, R187, 0x1a, P0 ;  /* 0x0000001abb00780c */ /* 0x000fe40000701670 */
[----:B------:R-:W-:Y:S02]  /*72a0*/  @P1 LOP3.LUT R16, R16, 0x20, RZ, 0xfc, !PT ;  /* 0x0000002010101812 */ /* 0x000fe400078efcff */
[----:B------:R-:W-:Y:S02]  /*72b0*/  FMNMX.FTZ R3, R157, R3, !PT ;  /* 0x000000039d037209 */ /* 0x000fe40007810000 */
[----:B------:R-:W-:Y:S02]  /*72c0*/  LOP3.LUT P1, RZ, R16, 0x2, RZ, 0xc0, !PT ;  /* 0x0000000210ff7812 */ /* 0x000fe4000782c0ff */
[----:B------:R-:W-:-:S02]  /*72d0*/  FMNMX.FTZ R3, R160, R3, !PT ;  /* 0x00000003a0037209 */ /* 0x000fc40007810000 */
[----:B------:R-:W-:Y:S02]  /*72e0*/  LOP3.LUT R16, R16, 0xfffffeff, RZ, 0xc0, !PT ;  /* 0xfffffeff10107812 */ /* 0x000fe400078ec0ff */
[----:B------:R-:W-:Y:S02]  /*72f0*/  FMNMX.FTZ R3, R161, R3, !PT ;  /* 0x00000003a1037209 */ /* 0x000fe40007810000 */
[----:B------:R-:W-:Y:S02]  /*7300*/  @P0 LOP3.LUT R16, R16, 0x100, RZ, 0xfc, !PT ;  /* 0x0000010010100812 */ /* 0x000fe400078efcff */
[----:B------:R-:W-:Y:S02]  /*7310*/  ISETP.LT.OR P0, PT, R187, 0x21, P2 ;  /* 0x00000021bb00780c */ /* 0x000fe40001701670 */
[----:B------:R-:W-:Y:S02]  /*7320*/  FMNMX.FTZ R3, R164, R3, !PT ;  /* 0x00000003a4037209 */ /* 0x000fe40007810000 */
[----:B------:R-:W-:-:S02]  /*7330*/  LOP3.LUT P2, RZ, R16, 0x8, RZ, 0xc0, !PT ;  /* 0x0000000810ff7812 */ /* 0x000fc4000784c0ff */
[----:B------:R-:W-:Y:S02]  /*7340*/  FMNMX.FTZ R3, R185, R3, !PT ;  /* 0x00000003b9037209 */ /* 0x000fe40007810000 */
[----:B------:R-:W-:Y:S02]  /*7350*/  LOP3.LUT R16, R16, 0xffffffbf, RZ, 0xc0, !PT ;  /* 0xffffffbf10107812 */ /* 0x000fe400078ec0ff */
[----:B------:R-:W-:Y:S02]  /*7360*/  FMNMX.FTZ R3, R167, R3, !PT ;  /* 0x00000003a7037209 */ /* 0x000fe40007810000 */
[----:B------:R-:W-:Y:S02]  /*7370*/  ISETP.LT.OR P6, PT, R187, 0x31, P6 ;  /* 0x00000031bb00780c */ /* 0x000fe400037c1670 */
[----:B------:R-:W-:Y:S02]  /*7380*/  @P0 LOP3.LUT R16, R16, 0x40, RZ, 0xfc, !PT ;  /* 0x0000004010100812 */ /* 0x000fe400078efcff */
[----:B------:R-:W-:-:S02]  /*7390*/  FMNMX.FTZ R3, R169, R3, !PT ;  /* 0x00000003a9037209 */ /* 0x000fc40007810000 */
[----:B------:R-:W-:Y:S02]  /*73a0*/  ISETP.LT.OR P0, PT, R187, 0x22, P3 ;  /* 0x00000022bb00780c */ /* 0x000fe40001f01670 */
[----:B------:R-:W-:Y:S02]  /*73b0*/  FMNMX.FTZ R3, R171, R3, !PT ;  /* 0x00000003ab037209 */ /* 0x000fe40007810000 */
[C---:B------:R-:W-:Y:S02]  /*73c0*/  LOP3.LUT P3, RZ, R16.reuse, 0x80, RZ, 0xc0, !PT ;  /* 0x0000008010ff7812 */ /* 0x040fe4000786c0ff */
[----:B------:R-:W-:Y:S02]  /*73d0*/  FMNMX.FTZ R3, R173, R3, !PT ;  /* 0x00000003ad037209 */ /* 0x000fe40007810000 */
[----:B------:R-:W-:Y:S02]  /*73e0*/  LOP3.LUT R16, R16, 0xffffffef, RZ, 0xc0, !PT ;  /* 0xffffffef10107812 */ /* 0x000fe400078ec0ff */
[----:B------:R-:W-:-:S02]  /*73f0*/  FMNMX.FTZ R3, R176, R3, !PT ;  /* 0x00000003b0037209 */ /* 0x000fc40007810000 */
[C---:B------:R-:W-:Y:S02]  /*7400*/  ISETP.LT.OR P3, PT, R187.reuse, 0x1, P3 ;  /* 0x00000001bb00780c */ /* 0x040fe40001f61670 */
[----:B------:R-:W-:Y:S02]  /*7410*/  @P0 LOP3.LUT R16, R16, 0x10, RZ, 0xfc, !PT ;  /* 0x0000001010100812 */ /* 0x000fe400078efcff */
[----:B------:R-:W-:Y:S02]  /*7420*/  ISETP.LT.OR P0, PT, R187, 0x29, P4 ;  /* 0x00000029bb00780c */ /* 0x000fe40002701670 */
[----:B------:R-:W-:Y:S02]  /*7430*/  FMNMX.FTZ R3, R186, R3, !PT ;  /* 0x00000003ba037209 */ /* 0x000fe40007810000 */
[----:B------:R-:W-:Y:S02]  /*7440*/  LOP3.LUT P4, RZ, R16, 0x20, RZ, 0xc0, !PT ;  /* 0x0000002010ff7812 */ /* 0x000fe4000788c0ff */
[----:B------:R-:W-:-:S02]  /*7450*/  FMNMX.FTZ R3, R179, R3, !PT ;  /* 0x00000003b3037209 */ /* 0x000fc40007810000 */
[----:B------:R-:W-:Y:S02]  /*7460*/  LOP3.LUT R16, R16, 0xfffffffb, RZ, 0xc0, !PT ;  /* 0xfffffffb10107812 */ /* 0x000fe400078ec0ff */
[----:B------:R-:W-:Y:S02]  /*7470*/  FMNMX.FTZ R3, R180, R3, !PT ;  /* 0x00000003b4037209 */ /* 0x000fe40007810000 */
[----:B------:R-:W-:Y:S02]  /*7480*/  FSEL R175, R2, -INF , !P3 ;  /* 0xff80000002af7808 */ /* 0x000fe40005800000 */
[----:B------:R-:W-:Y:S01]  /*7490*/  @P0 LOP3.LUT R16, R16, 0x4, RZ, 0xfc, !PT ;  /* 0x0000000410100812 */ /* 0x000fe200078efcff */
[----:B------:R-:W0:Y:S01]  /*74a0*/  SHFL.BFLY PT, R152, R3, 0x2, 0x1f ;  /* 0x0c401f0003987f89 */ /* 0x000e2200000e0000 */
[----:B------:R-:W-:Y:S02]  /*74b0*/  ISETP.LT.OR P0, PT, R187, 0x2a, P5 ;  /* 0x0000002abb00780c */ /* 0x000fe40002f01670 */
[----:B------:R-:W-:-:S02]  /*74c0*/  LOP3.LUT R16, R16, 0xffffefff, RZ, 0xc0, !PT ;  /* 0xffffefff10107812 */ /* 0x000fc400078ec0ff */
[----:B------:R-:W-:Y:S02]  /*74d0*/  FMNMX.FTZ R2, R175, R228, !PT ;  /* 0x000000e4af027209 */ /* 0x000fe40007810000 */
[----:B------:R-:W-:Y:S02]  /*74e0*/  ISETP.LT.OR P1, PT, R187, 0x32, P1 ;  /* 0x00000032bb00780c */ /* 0x000fe40000f21670 */
[----:B------:R-:W-:Y:S02]  /*74f0*/  FMNMX.FTZ R2, R154, R2, !PT ;  /* 0x000000029a027209 */ /* 0x000fe40007810000 */
[----:B------:R-:W-:Y:S02]  /*7500*/  FSEL R172, R172, -INF , !P6 ;  /* 0xff800000acac7808 */ /* 0x000fe40007000000 */
[----:B------:R-:W-:Y:S02]  /*7510*/  FMNMX.FTZ R2, R155, R2, !PT ;  /* 0x000000029b027209 */ /* 0x000fe40007810000 */
[----:B------:R-:W-:-:S02]  /*7520*/  @P0 LOP3.LUT R16, R16, 0x1000, RZ, 0xfc, !PT ;  /* 0x0000100010100812 */ /* 0x000fc400078efcff */
[----:B------:R-:W-:Y:S02]  /*7530*/  FMNMX.FTZ R2, R156, R2, !PT ;  /* 0x000000029c027209 */ /* 0x000fe40007810000 */
[C---:B------:R-:W-:Y:S02]  /*7540*/  LOP3.LUT P0, RZ, R16.reuse, 0x10, RZ, 0xc0, !PT ;  /* 0x0000001010ff7812 */ /* 0x040fe4000780c0ff */
[----:B------:R-:W-:Y:S02]  /*7550*/  LOP3.LUT R16, R16, 0xffffdfff, RZ, 0xc0, !PT ;  /* 0xffffdfff10107812 */ /* 0x000fe400078ec0ff */
[----:B------:R-:W-:Y:S02]  /*7560*/  FMNMX.FTZ R2, R158, R2, !PT ;  /* 0x000000029e027209 */ /* 0x000fe40007810000 */
[----:B0-----:R-:W-:Y:S02]  /*7570*/  FMNMX.FTZ R3, R3, R152, !PT ;  /* 0x0000009803037209 */ /* 0x001fe40007810000 */
[----:B------:R-:W-:-:S02]  /*7580*/  FMNMX.FTZ R2, R159, R2, !PT ;  /* 0x000000029f027209 */ /* 0x000fc40007810000 */
[----:B------:R-:W-:Y:S01]  /*7590*/  ISETP.LT.OR P2, PT, R187, 0x39, P2 ;  /* 0x00000039bb00780c */ /* 0x000fe20001741670 */
[----:B------:R-:W0:Y:S01]  /*75a0*/  SHFL.BFLY PT, R152, R3, 0x1, 0x1f ;  /* 0x0c201f0003987f89 */ /* 0x000e2200000e0000 */
[----:B------:R-:W-:Y:S02]  /*75b0*/  FMNMX.FTZ R2, R163, R2, !PT ;  /* 0x00000002a3027209 */ /* 0x000fe40007810000 */
[----:B------:R-:W-:Y:S02]  /*75c0*/  @P0 LOP3.LUT R16, R16, 0x2000, RZ, 0xfc, !PT ;  /* 0x0000200010100812 */ /* 0x000fe400078efcff */
[----:B------:R-:W-:Y:S02]  /*75d0*/  FSEL R174, R174, -INF , !P1 ;  /* 0xff800000aeae7808 */ /* 0x000fe40004800000 */
[C---:B------:R-:W-:Y:S02]  /*75e0*/  LOP3.LUT P0, RZ, R16.reuse, 0x40, RZ, 0xc0, !PT ;  /* 0x0000004010ff7812 */ /* 0x040fe4000780c0ff */
[----:B------:R-:W-:-:S02]  /*75f0*/  LOP3.LUT R16, R16, 0xffffbfff, RZ, 0xc0, !PT ;  /* 0xffffbfff10107812 */ /* 0x000fc400078ec0ff */
[----:B------:R-:W-:Y:S02]  /*7600*/  ISETP.LT.OR P4, PT, R187, 0x3a, P4 ;  /* 0x0000003abb00780c */ /* 0x000fe40002781670 */
[----:B------:R-:W-:Y:S02]  /*7610*/  FSEL R177, R177, -INF , !P2 ;  /* 0xff800000b1b17808 */ /* 0x000fe40005000000 */
[----:B------:R-:W-:-:S05]  /*7620*/  FSEL R178, R178, -INF , !P4 ;  /* 0xff800000b2b27808 */ /* 0x000fca0006000000 */
[----:B------:R-:W-:-:S04]  /*7630*/  @P0 LOP3.LUT R16, R16, 0x4000, RZ, 0xfc, !PT ;  /* 0x0000400010100812 */ /* 0x000fc800078efcff */
[----:B------:R-:W-:Y:S02]  /*7640*/  LOP3.LUT P0, RZ, R16, 0x100, RZ, 0xc0, !PT ;  /* 0x0000010010ff7812 */ /* 0x000fe4000780c0ff */
[----:B0-----:R-:W-:Y:S02]  /*7650*/  FMNMX.FTZ R3, R3, R152, !PT ;  /* 0x0000009803037209 */ /* 0x001fe40007810000 */
[----:B------:R-:W-:Y:S02]  /*7660*/  FSEL R162, R162, -INF , !P0 ;  /* 0xff800000a2a27808 */ /* 0x000fe40004000000 */
[----:B------:R-:W-:Y:S01]  /*7670*/  LOP3.LUT P0, RZ, R16, 0x4000, RZ, 0xc0, !PT ;  /* 0x0000400010ff7812 */ /* 0x000fe2000780c0ff */
[C---:B------:R-:W-:Y:S01]  /*7680*/  FMUL.FTZ R153, R3.reuse, UR10 ;  /* 0x0000000a03997c20 */ /* 0x040fe20008410000 */
[----:B------:R-:W-:Y:S02]  /*7690*/  FSETP.NEU.FTZ.AND P5, PT, R3, -INF , PT ;  /* 0xff8000000300780b */ /* 0x000fe40003fbd000 */
[----:B------:R-:W-:-:S02]  /*76a0*/  FSEL R165, R165, -INF , !P0 ;  /* 0xff800000a5a57808 */ /* 0x000fc40004000000 */
[----:B------:R-:W-:Y:S02]  /*76b0*/  LOP3.LUT P0, RZ, R16, 0x2000, RZ, 0xc0, !PT ;  /* 0x0000200010ff7812 */ /* 0x000fe4000780c0ff */
[----:B------:R-:W-:Y:S02]  /*76c0*/  FMNMX.FTZ R2, R162, R2, !PT ;  /* 0x00000002a2027209 */ /* 0x000fe40007810000 */
[----:B------:R-:W-:Y:S02]  /*76d0*/  FSEL R152, R3, RZ, P5 ;  /* 0x000000ff03987208 */ /* 0x000fe40002800000 */
[----:B------:R-:W-:Y:S02]  /*76e0*/  FSEL R153, R153, RZ, P5 ;  /* 0x000000ff99997208 */ /* 0x000fe40002800000 */
[----:B------:R-:W-:Y:S01]  /*76f0*/  LOP3.LUT P5, RZ, R16, 0x4, RZ, 0xc0, !PT ;  /* 0x0000000410ff7812 */ /* 0x000fe200078ac0ff */
[----:B------:R-:W-:Y:S01]  /*7700*/  FADD.FTZ R152, -R152, R227 ;  /* 0x000000e398987221 */ /* 0x000fe20000010100 */
[----:B------:R-:W-:Y:S01]  /*7710*/  FSEL R166, R166, -INF , !P0 ;  /* 0xff800000a6a67808 */ /* 0x000fe20004000000 */
[--C-:B------:R-:W-:Y:S01]  /*7720*/  FFMA.FTZ R0, R0, UR10, -R153.reuse ;  /* 0x0000000a00007c23 */ /* 0x100fe20008010899 */
[----:B------:R-:W-:Y:S01]  /*7730*/  FMNMX.FTZ R2, R165, R2, !PT ;  /* 0x00000002a5027209 */ /* 0x000fe20007810000 */
[--C-:B------:R-:W-:Y:S01]  /*7740*/  FFMA.FTZ R188, R188, UR10, -R153.reuse ;  /* 0x0000000abcbc7c23 */ /* 0x100fe20008010899 */
[----:B------:R-:W-:Y:S01]  /*7750*/  LOP3.LUT P0, RZ, R16, 0x1000, RZ, 0xc0, !PT ;  /* 0x0000100010ff7812 */ /* 0x000fe2000780c0ff */
[--C-:B------:R-:W-:Y:S01]  /*7760*/  FFMA.FTZ R184, R184, UR10, -R153.reuse ;  /* 0x0000000ab8b87c23 */ /* 0x100fe20008010899 */
[----:B------:R-:W-:Y:S01]  /*7770*/  FSEL R168, R168, -INF , !P5 ;  /* 0xff800000a8a87808 */ /* 0x000fe20006800000 */
[--C-:B------:R-:W-:Y:S01]  /*7780*/  FFMA.FTZ R157, R157, UR10, -R153.reuse ;  /* 0x0000000a9d9d7c23 */ /* 0x100fe20008010899 */
[----:B------:R-:W-:Y:S01]  /*7790*/  FMNMX.FTZ R2, R166, R2, !PT ;  /* 0x00000002a6027209 */ /* 0x000fe20007810000 */
[--C-:B------:R-:W-:Y:S01]  /*77a0*/  FFMA.FTZ R160, R160, UR10, -R153.reuse ;  /* 0x0000000aa0a07c23 */ /* 0x100fe20008010899 */
[----:B------:R-:W-:Y:S01]  /*77b0*/  FSEL R170, R170, -INF , !P0 ;  /* 0xff800000aaaa7808 */ /* 0x000fe20004000000 */
        /* <DEDUP_REMOVED lines=14> */
[----:B------:R-:W-:Y:S01]  /*78a0*/  FFMA.FTZ R153, R180, UR10, -R153 ;  /* 0x0000000ab4997c23 */ /* 0x000fe20008010899 */
[----:B------:R-:W-:Y:S01]  /*78b0*/  MUFU.EX2 R196, R0 ;  /* 0x0000000000c47308 */ /* 0x000fe20000000800 */
[----:B------:R-:W-:Y:S01]  /*78c0*/  FMUL.FTZ R152, R152, UR10 ;  /* 0x0000000a98987c20 */ /* 0x000fe20008410000 */
[----:B------:R-:W-:-:S02]  /*78d0*/  FMNMX.FTZ R2, R177, R2, !PT ;  /* 0x00000002b1027209 */ /* 0x000fc40007810000 */
[----:B------:R-:W-:Y:S02]  /*78e0*/  LOP3.LUT P0, RZ, R16, 0x800, RZ, 0xc0, !PT ;  /* 0x0000080010ff7812 */ /* 0x000fe4000780c0ff */
[----:B------:R-:W-:Y:S02]  /*78f0*/  FMNMX.FTZ R2, R178, R2, !PT ;  /* 0x00000002b2027209 */ /* 0x000fe40007810000 */
[----:B------:R-:W0:Y:S03]  /*7900*/  MUFU.EX2 R152, R152 ;  /* 0x0000009800987308 */ /* 0x000e260000000800 */
[----:B------:R-:W1:Y:S05]  /*7910*/  SHFL.BFLY PT, R180, R2, 0x2, 0x1f ;  /* 0x0c401f0002b47f89 */ /* 0x000e6a00000e0000 */
[----:B------:R-:W2:Y:S08]  /*7920*/  MUFU.EX2 R188, R188 ;  /* 0x000000bc00bc7308 */ /* 0x000eb00000000800 */
[----:B------:R-:W-:Y:S01]  /*7930*/  MUFU.EX2 R184, R184 ;  /* 0x000000b800b87308 */ /* 0x000fe20000000800 */
[----:B0-----:R-:W-:-:S07]  /*7940*/  FFMA.FTZ R19, R152, R19, R196 ;  /* 0x0000001398137223 */ /* 0x001fce00000100c4 */
[----:B------:R-:W-:Y:S01]  /*7950*/  MUFU.EX2 R157, R157 ;  /* 0x0000009d009d7308 */ /* 0x000fe20000000800 */
[----:B--2---:R-:W-:Y:S01]  /*7960*/  FADD.FTZ R19, R188, R19 ;  /* 0x00000013bc137221 */ /* 0x004fe20000010000 */
[----:B-1----:R-:W-:-:S05]  /*7970*/  FMNMX.FTZ R2, R2, R180, !PT ;  /* 0x000000b402027209 */ /* 0x002fca0007810000 */
[----:B------:R-:W0:Y:S01]  /*7980*/  SHFL.BFLY PT, R180, R2, 0x1, 0x1f ;  /* 0x0c201f0002b47f89 */ /* 0x000e2200000e0000 */
[----:B------:R-:W-:Y:S08]  /*7990*/  MUFU.EX2 R160, R160 ;  /* 0x000000a000a07308 */ /* 0x000ff00000000800 */
[----:B------:R-:W-:Y:S08]  /*79a0*/  MUFU.EX2 R161, R161 ;  /* 0x000000a100a17308 */ /* 0x000ff00000000800 */
[----:B------:R-:W-:Y:S01]  /*79b0*/  MUFU.EX2 R164, R164 ;  /* 0x000000a400a47308 */ /* 0x000fe20000000800 */
[----:B0-----:R-:W-:-:S07]  /*79c0*/  FMNMX.FTZ R2, R2, R180, !PT ;  /* 0x000000b402027209 */ /* 0x001fce0007810000 */
[----:B------:R-:W-:Y:S01]  /*79d0*/  MUFU.EX2 R185, R185 ;  /* 0x000000b900b97308 */ /* 0x000fe20000000800 */
[C---:B------:R-:W-:Y:S01]  /*79e0*/  FSETP.NEU.FTZ.AND P1, PT, R2.reuse, -INF , PT ;  /* 0xff8000000200780b */ /* 0x040fe20003f3d000 */
[----:B------:R-:W-:-:S03]  /*79f0*/  FMUL.FTZ R180, R2, UR10 ;  /* 0x0000000a02b47c20 */ /* 0x000fc60008410000 */
[----:B------:R-:W-:-:S03]  /*7a00*/  FSEL R0, R2, RZ, P1 ;  /* 0x000000ff02007208 */ /* 0x000fc60000800000 */
[----:B------:R-:W-:Y:S01]  /*7a10*/  MUFU.EX2 R167, R167 ;  /* 0x000000a700a77308 */ /* 0x000fe20000000800 */
[----:B------:R-:W-:Y:S01]  /*7a20*/  FSEL R180, R180, RZ, P1 ;  /* 0x000000ffb4b47208 */ /* 0x000fe20000800000 */
[----:B------:R-:W-:-:S04]  /*7a30*/  FADD.FTZ R0, -R0, R228 ;  /* 0x000000e400007221 */ /* 0x000fc80000010100 */
[--C-:B------:R-:W-:Y:S01]  /*7a40*/  FFMA.FTZ R175, R175, UR10, -R180.reuse ;  /* 0x0000000aafaf7c23 */ /* 0x100fe200080108b4 */
[--C-:B------:R-:W-:Y:S01]  /*7a50*/  FFMA.FTZ R154, R154, UR10, -R180.reuse ;  /* 0x0000000a9a9a7c23 */ /* 0x100fe200080108b4 */
        /* <DEDUP_REMOVED lines=16> */
[----:B------:R-:W-:-:S04]  /*7b60*/  FFMA.FTZ R178, R178, UR10, -R180 ;  /* 0x0000000ab2b27c23 */ /* 0x000fc800080108b4 */
[----:B------:R-:W1:Y:S08]  /*7b70*/  MUFU.EX2 R154, R154 ;  /* 0x0000009a009a7308 */ /* 0x000e700000000800 */
[----:B------:R-:W2:Y:S01]  /*7b80*/  MUFU.EX2 R155, R155 ;  /* 0x0000009b009b7308 */ /* 0x000ea20000000800 */
[----:B0-----:R-:W-:-:S07]  /*7b90*/  FFMA.FTZ R18, R0, R18, R175 ;  /* 0x0000001200127223 */ /* 0x001fce00000100af */
[----:B------:R-:W0:Y:S01]  /*7ba0*/  MUFU.EX2 R156, R156 ;  /* 0x0000009c009c7308 */ /* 0x000e220000000800 */
[----:B-1----:R-:W-:Y:S01]  /*7bb0*/  FADD.FTZ R180, R154, R18 ;  /* 0x000000129ab47221 */ /* 0x002fe20000010000 */
[----:B------:R-:W-:-:S04]  /*7bc0*/  FADD.FTZ R18, R184, R19 ;  /* 0x00000013b8127221 */ /* 0x000fc80000010000 */
[----:B------:R-:W-:Y:S02]  /*7bd0*/  FADD.FTZ R18, R157, R18 ;  /* 0x000000129d127221 */ /* 0x000fe40000010000 */
[----:B------:R-:W1:Y:S01]  /*7be0*/  MUFU.EX2 R158, R158 ;  /* 0x0000009e009e7308 */ /* 0x000e620000000800 */
[----:B--2---:R-:W-:Y:S01]  /*7bf0*/  FADD.FTZ R19, R155, R180 ;  /* 0x000000b49b137221 */ /* 0x004fe20000010000 */
[----:B------:R-:W-:-:S04]  /*7c00*/  FADD.FTZ R18, R160, R18 ;  /* 0x00000012a0127221 */ /* 0x000fc80000010000 */
[----:B------:R-:W-:Y:S02]  /*7c10*/  FADD.FTZ R18, R161, R18 ;  /* 0x00000012a1127221 */ /* 0x000fe40000010000 */
[----:B------:R-:W2:Y:S01]  /*7c20*/  MUFU.EX2 R159, R159 ;  /* 0x0000009f009f7308 */ /* 0x000ea20000000800 */
[----:B0-----:R-:W-:Y:S01]  /*7c30*/  FADD.FTZ R19, R156, R19 ;  /* 0x000000139c137221 */ /* 0x001fe20000010000 */
[----:B------:R-:W-:-:S04]  /*7c40*/  FADD.FTZ R18, R164, R18 ;  /* 0x00000012a4127221 */ /* 0x000fc80000010000 */
[----:B------:R-:W-:Y:S02]  /*7c50*/  FADD.FTZ R18, R185, R18 ;  /* 0x00000012b9127221 */ /* 0x000fe40000010000 */
[----:B------:R-:W0:Y:S01]  /*7c60*/  MUFU.EX2 R163, R163 ;  /* 0x000000a300a37308 */ /* 0x000e220000000800 */
[----:B-1----:R-:W-:Y:S01]  /*7c70*/  FADD.FTZ R19, R158, R19 ;  /* 0x000000139e137221 */ /* 0x002fe20000010000 */
[----:B------:R-:W-:-:S06]  /*7c80*/  FADD.FTZ R18, R167, R18 ;  /* 0x00000012a7127221 */ /* 0x000fcc0000010000 */
        /* <DEDUP_REMOVED lines=36> */
.L_x_1264:
[----:B------:R-:W0:Y:S01]  /*7ed0*/  S2UR UR4, SR_CgaCtaId ;  /* 0x00000000000479c3 */ /* 0x000e220000008800 */
[----:B------:R-:W-:Y:S01]  /*7ee0*/  UIADD3 UR5, UR5, 0x30860, URZ ;  /* 0x0003086005057890 */ /* 0x000fe2000fffe03f */
[----:B------:R-:W-:Y:S01]  /*7ef0*/  ISETP.GT.AND P1, PT, R21, UR41, PT ;  /* 0x0000002915007c0c */ /* 0x000fe2000bf24270 */
[----:B------:R-:W-:Y:S01]  /*7f00*/  UMOV UR7, UR38 ;  /* 0x0000002600077c82 */ /* 0x000fe20008000000 */
[----:B------:R-:W-:Y:S01]  /*7f10*/  F2FP.BF16.F32.PACK_AB R198, R157, R184 ;  /* 0x000000b89dc6723e */ /* 0x000fe200000010ff */
[----:B------:R-:W-:Y:S01]  /*7f20*/  VIADD R21, R21, 0xffffffff ;  /* 0xffffffff15157836 */ /* 0x000fe20000000000 */
[----:B------:R-:W-:Y:S01]  /*7f30*/  F2FP.BF16.F32.PACK_AB R196, R188, R196 ;  /* 0x000000c4bcc4723e */ /* 0x000fe200000010ff */
[----:B------:R-:W-:Y:S01]  /*7f40*/  IMAD.MOV.U32 R228, RZ, RZ, R2 ;  /* 0x000000ffffe47224 */ /* 0x000fe200078e0002 */
        /* <DEDUP_REMOVED lines=8> */
[----:B------:R-:W-:Y:S01]  /*7fd0*/  F2FP.BF16.F32.PACK_AB R188, R169, R167 ;  /* 0x000000a7a9bc723e */ /* 0x000fe200000010ff */
[----:B0-----:R-:W-:Y:S01]  /*7fe0*/  UPRMT UR5, UR4, 0x654, UR5 ;  /* 0x0000065404057896 */ /* 0x001fe20008000005 */
[----:B------:R-:W-:-:S02]  /*7ff0*/  F2FP.BF16.F32.PACK_AB R189, R166, R165 ;  /* 0x000000a5a6bd723e */ /* 0x000fc400000010ff */
[----:B------:R-:W-:Y:S01]  /*8000*/  UMOV UR4, UR39 ;  /* 0x0000002700047c82 */ /* 0x000fe20008000000 */
[----:B------:R-:W-:Y:S02]  /*8010*/  F2FP.BF16.F32.PACK_AB R190, R173, R171 ;  /* 0x000000abadbe723e */ /* 0x000fe400000010ff */
[----:B------:R-:W-:Y:S02]  /*8020*/  F2FP.BF16.F32.PACK_AB R191, R170, R168 ;  /* 0x000000a8aabf723e */ /* 0x000fe400000010ff */
[----:B------:R-:W-:Y:S01]  /*8030*/  F2FP.BF16.F32.PACK_AB R185, R174, R172 ;  /* 0x000000acaeb9723e */ /* 0x000fe200000010ff */
[----:B------:R-:W-:Y:S01]  /*8040*/  SYNCS.ARRIVE.TRANS64.RED.A1T0 RZ, [UR5], RZ ;  /* 0x000000ffffff79a7 */ /* 0x000fe20008100405 */
[----:B------:R-:W-:Y:S02]  /*8050*/  F2FP.BF16.F32.PACK_AB R186, R153, R179 ;  /* 0x000000b399ba723e */ /* 0x000fe400000010ff */
[----:B------:R-:W-:Y:S01]  /*8060*/  F2FP.BF16.F32.PACK_AB R187, R178, R177 ;  /* 0x000000b1b2bb723e */ /* 0x000fe200000010ff */
[----:B------:R-:W-:Y:S06]  /*8070*/  @P1 BRA `(.L_x_1265) ;  /* 0xffffffd0005c1947 */ /* 0x000fec000383ffff */
.L_x_1246:
[----:B------:R-:W-:Y:S01]  /*8080*/  R2UR UR4, R22 ;  /* 0x00000000160472ca */ /* 0x000fe200000e0000 */
[----:B------:R-:W-:Y:S02]  /*8090*/  UISETP.NE.AND UP0, UPT, UR60, URZ, UPT ;  /* 0x0000003f3c00728c */ /* 0x000fe4000bf05270 */
[----:B------:R-:W-:Y:S02]  /*80a0*/  UIADD3 UR7, UR61, 0x7f, URZ ;  /* 0x0000007f3d077890 */ /* 0x000fe4000fffe03f */
[----:B------:R-:W-:Y:S02]  /*80b0*/  UIADD3 UR11, UR43, 0x1, -UR42 ;  /* 0x000000012b0b7890 */ /* 0x000fe4000fffe82a */
[----:B------:R-:W-:-:S06]  /*80c0*/  PLOP3.LUT P1, PT, PT, PT, UP0, 0x40, 0x0 ;  /* 0x000000000000781c */ /* 0x000fcc0003f2e808 */
[----:B------:R-:W-:-:S11]  /*80d0*/  UISETP.NE.AND UP1, UPT, UR4, URZ, UPT ;  /* 0x0000003f0400728c */ /* 0x000fd6000bf25270 */
[----:B------:R-:W-:Y:S01]  /*80e0*/  @UP1 ULDC UR4, c[0x0][0x44c] ;  /* 0x0001130000041ab9 */ /* 0x000fe20000000800 */
[----:B------:R-:W-:Y:S01]  /*80f0*/  @UP1 ULDC UR14, c[0x0][0x450] ;  /* 0x00011400000e1ab9 */ /* 0x000fe20000000800 */
[----:B------:R-:W-:-:S04]  /*8100*/  UIMAD.WIDE.U32 UR4, UR7, UR4, URZ ;  /* 0x00000004070472a5 */ /* 0x000fc8000f8e003f */
[----:B------:R-:W-:-:S04]  /*8110*/  @UP1 USHF.R.U32.HI UR7, URZ, UR14, UR5 ;  /* 0x0000000e3f071299 */ /* 0x000fc80008011605 */
[----:B------:R-:W-:-:S04]  /*8120*/  UIADD3 UR15, UR11, UR7, URZ ;  /* 0x000000070b0f7290 */ /* 0x000fc8000fffe03f */
[----:B------:R-:W-:Y:S01]  /*8130*/  UIADD3 UR11, UR15, -UR6, URZ ;  /* 0x800000060f0b7290 */ /* 0x000fe2000fffe03f */
[----:B------:R-:W-:Y:S11]  /*8140*/  @P1 BRA `(.L_x_1266) ;  /* 0x00000000004c1947 */ /* 0x000ff60003800000 */
        /* <DEDUP_REMOVED lines=11> */
.L_x_1267:
[----:B------:R-:W-:Y:S02]  /*8200*/  ULDC UR14, c[0x0][0x9e4] ;  /* 0x00027900000e7ab9 */ /* 0x000fe40000000800 */
[----:B------:R-:W-:-:S11]  /*8210*/  UISETP.NE.AND UP0, UPT, UR14, 0x1, UPT ;  /* 0x000000010e00788c */ /* 0x000fd6000bf05270 */
[----:B------:R-:W-:Y:S02]  /*8220*/  @UP0 ULDC.64 UR4, c[0x0][0x9e8] ;  /* 0x00027a0000040ab9 */ /* 0x000fe40000000a00 */
[----:B------:R-:W-:-:S04]  /*8230*/  UIMAD.WIDE.U32 UR6, UR15, UR4, URZ ;  /* 0x000000040f0672a5 */ /* 0x000fc8000f8e003f */
[----:B------:R-:W-:-:S12]  /*8240*/  @UP0 USHF.R.U32.HI UR15, URZ, UR5, UR7 ;  /* 0x000000053f0f0299 */ /* 0x000fd80008011607 */
.L_x_1268:
[----:B------:R-:W-:-:S04]  /*8250*/  UIMAD UR14, UR15, UR14, URZ ;  /* 0x0000000e0f0e72a4 */ /* 0x000fc8000f8e023f */
[----:B------:R-:W-:-:S04]  /*8260*/  UISETP.LT.AND UP0, UPT, UR11, UR14, UPT ;  /* 0x0000000e0b00728c */ /* 0x000fc8000bf01270 */
[----:B------:R-:W-:-:S12]  /*8270*/  USEL UR11, UR11, UR14, !UP0 ;  /* 0x0000000e0b0b7287 */ /* 0x000fd8000c000000 */
.L_x_1266:
[----:B------:R-:W-:Y:S01]  /*8280*/  UIADD3 UR11, UR11, 0x3f, URZ ;  /* 0x0000003f0b0b7890 */ /* 0x000fe2000fffe03f */
[----:B------:R-:W-:-:S03]  /*8290*/  R2UR UR5, R200 ;  /* 0x00000000c80572ca */ /* 0x000fc600000e0000 */
[----:B------:R-:W-:-:S04]  /*82a0*/  USHF.R.S32.HI UR4, URZ, 0x1f, UR11 ;  /* 0x0000001f3f047899 */ /* 0x000fc8000801140b */
[----:B------:R-:W-:-:S04]  /*82b0*/  ULEA.HI UR4, UR4, UR11, URZ, 0x6 ;  /* 0x0000000b04047291 */ /* 0x000fc8000f8f303f */
[----:B------:R-:W-:-:S04]  /*82c0*/  USHF.R.S32.HI UR4, URZ, 0x6, UR4 ;  /* 0x000000063f047899 */ /* 0x000fc80008011404 */
[----:B------:R-:W-:-:S04]  /*82d0*/  UISETP.LT.AND UP0, UPT, UR5, UR4, UPT ;  /* 0x000000040500728c */ /* 0x000fc8000bf01270 */
[----:B------:R-:W-:-:S06]  /*82e0*/  USEL UR54, UR5, UR4, !UP0 ;  /* 0x0000000405367287 */ /* 0x000fcc000c000000 */
[----:B------:R-:W-:-:S13]  /*82f0*/  ISETP.GE.AND P1, PT, R21, UR54, PT ;  /* 0x0000003615007c0c */ /* 0x000fda000bf26270 */
[----:B------:R-:W-:Y:S05]  /*8300*/  @!P1 BRA `(.L_x_1269) ;  /* 0x00000020004c9947 */ /* 0x000fea0003800000 */
[----:B------:R-:W-:Y:S01]  /*8310*/  IMAD.MOV.U32 R228, RZ, RZ, R2 ;  /* 0x000000ffffe47224 */ /* 0x000fe200078e0002 */
[----:B------:R-:W-:Y:S01]  /*8320*/  UMOV UR41, UR38 ;  /* 0x0000002600297c82 */ /* 0x000fe20008000000 */
[----:B------:R-:W-:Y:S01]  /*8330*/  IMAD.MOV.U32 R227, RZ, RZ, R3 ;  /* 0x000000ffffe37224 */ /* 0x000fe200078e0003 */
[----:B------:R-:W-:Y:S01]  /*8340*/  UMOV UR4, UR39 ;  /* 0x0000002700047c82 */ /* 0x000fe20008000000 */
[----:B------:R-:W-:-:S05]  /*8350*/  ULDC UR6, c[0x0][0x9d8] ;  /* 0x0002760000067ab9 */ /* 0x000fca0000000800 */
.L_x_1280:
[----:B------:R-:W-:-:S04]  /*8360*/  UISETP.NE.AND UP0, UPT, UR4, 0x1, UPT ;  /* 0x000000010400788c */ /* 0x000fc8000bf05270 */
[----:B------:R-:W-:-:S04]  /*8370*/  USEL UR38, URZ, 0x1, UP0 ;  /* 0x000000013f267887 */ /* 0x000fc80008000000 */
[----:B------:R-:W-:Y:S01]  /*8380*/  ULOP3.LUT UR38, UR41, UR38, URZ, 0x3c, !UPT ;  /* 0x0000002629267292 */ /* 0x000fe2000f8e3c3f */
[----:B------:R-:W-:Y:S11]  /*8390*/  @!P0 BRA `(.L_x_1270) ;  /* 0x0000000000048947 */ /* 0x000ff60003800000 */
[----:B------:R-:W-:Y:S01]  /*83a0*/  BPT.TRAP 0x1 ;  /* 0x000000040000795c */ /* 0x000fe20000300000 */
.L_x_1270:
        /* <DEDUP_REMOVED lines=9> */
.L_x_1271:
[-C--:B------:R-:W-:Y:S01]  /*8440*/  FMUL.FTZ R24, R24, R152.reuse ;  /* 0x0000009818187220 */ /* 0x080fe20000410000 */
[----:B------:R-:W-:Y:S01]  /*8450*/  FMUL.FTZ R25, R25, R152 ;  /* 0x0000009819197220 */ /* 0x000fe20000410000 */
[----:B-1----:R-:W-:Y:S06]  /*8460*/  @P1 BRA `(.L_x_1272) ;  /* 0x0000000000081947 */ /* 0x002fec0003800000 */
[----:B------:R-:W1:Y:S02]  /*8470*/  SYNCS.PHASECHK.TRANS64.TRYWAIT P1, [UR7+0x30830], R2 ;  /* 0x03083002ff0075a7 */ /* 0x000e640008020147 */
[----:B-1----:R-:W-:Y:S05]  /*8480*/  @!P1 BRA `(.L_x_1273) ;  /* 0x0000011000f49947 */ /* 0x002fea0003800000 */
.L_x_1272:
        /* <DEDUP_REMOVED lines=226> */
.L_x_1274:
[----:B------:R-:W-:Y:S01]  /*92b0*/  ULEA UR5, UR4, UR40, 0x3 ;  /* 0x0000002804057291 */ /* 0x000fe2000f8e183f */
[----:B------:R-:W-:-:S05]  /*92c0*/  IMAD.U32 R0, RZ, RZ, UR41 ;  /* 0x00000029ff007e24 */ /* 0x000fca000f8e00ff */
[----:B------:R-:W-:-:S04]  /*92d0*/  SHF.L.U32 R0, R0, 0x1f, RZ ;  /* 0x0000001f00007819 */ /* 0x000fc800000006ff */
[----:B------:R2:W3:Y:S01]  /*92e0*/  SYNCS.PHASECHK.TRANS64.TRYWAIT P1, [UR5+0x30850], R0 ;  /* 0x03085000ff0075a7 */ /* 0x0004e20008020145 */
[----:B------:R-:W-:Y:S05]  /*92f0*/  @!P0 BRA `(.L_x_1275) ;  /* 0x0000000000048947 */ /* 0x000fea0003800000 */
[----:B------:R-:W-:Y:S01]  /*9300*/  BPT.TRAP 0x1 ;  /* 0x000000040000795c */ /* 0x000fe20000300000 */
.L_x_1275:
[----:B---3--:R-:W-:Y:S05]  /*9310*/  @P1 BRA `(.L_x_1276) ;  /* 0x0000000000081947 */ /* 0x008fea0003800000 */
[----:B------:R-:W3:Y:S02]  /*9320*/  SYNCS.PHASECHK.TRANS64.TRYWAIT P1, [UR5+0x30850], R0 ;  /* 0x03085000ff0075a7 */ /* 0x000ee40008020145 */
[----:B---3--:R-:W-:Y:S05]  /*9330*/  @!P1 BRA `(.L_x_1277) ;  /* 0x0000010400609947 */ /* 0x008fea0003800000 */
.L_x_1276:
        /* <DEDUP_REMOVED lines=30> */
.L_x_1278:
[----:B0-2---:R-:W-:Y:S01]  /*9520*/  FMUL.FTZ R0, R152, UR6 ;  /* 0x0000000698007c20 */ /* 0x005fe20008410000 */
        /* <DEDUP_REMOVED lines=39> */
[----:B------:R-:W-:Y:S01]  /*97a0*/  ULDC UR10, c[0x0][0x988] ;  /* 0x00026200000a7ab9 */ /* 0x000fe20000000800 */
[----:B------:R-:W2:Y:S01]  /*97b0*/  S2UR UR4, SR_CgaCtaId ;  /* 0x00000000000479c3 */ /* 0x000ea20000008800 */
[----:B------:R-:W-:-:S04]  /*97c0*/  UIADD3 UR7, UR7, 0x30840, URZ ;  /* 0x0003084007077890 */ /* 0x000fc8000fffe03f */
[----:B------:R-:W3:Y:S01]  /*97d0*/  MUFU.TANH R160, R160 ;  /* 0x000000a000a07308 */ /* 0x000ee20000002400 */
[----:B-1----:R-:W-:-:S07]  /*97e0*/  FMNMX.FTZ R2, R156, R2, !PT ;  /* 0x000000029c027209 */ /* 0x002fce0007810000 */
[----:B------:R-:W1:Y:S01]  /*97f0*/  MUFU.TANH R161, R161 ;  /* 0x000000a100a17308 */ /* 0x000e620000002400 */
[----:B0-----:R-:W-:-:S07]  /*9800*/  FMNMX.FTZ R2, R157, R2, !PT ;  /* 0x000000029d027209 */ /* 0x001fce0007810000 */
[----:B------:R-:W0:Y:S01]  /*9810*/  MUFU.TANH R164, R164 ;  /* 0x000000a400a47308 */ /* 0x000e220000002400 */
[----:B---3--:R-:W-:Y:S01]  /*9820*/  FMNMX.FTZ R2, R160, R2, !PT ;  /* 0x00000002a0027209 */ /* 0x008fe20007810000 */
[----:B--2---:R-:W-:-:S06]  /*9830*/  UPRMT UR7, UR4, 0x654, UR7 ;  /* 0x0000065404077896 */ /* 0x004fcc0008000007 */
[----:B------:R-:W2:Y:S01]  /*9840*/  MUFU.TANH R168, R168 ;  /* 0x000000a800a87308 */ /* 0x000ea20000002400 */
[----:B-1----:R-:W-:Y:S02]  /*9850*/  FMNMX.FTZ R2, R161, R2, !PT ;  /* 0x00000002a1027209 */ /* 0x002fe40007810000 */
[----:B------:R-:W-:Y:S05]  /*9860*/  SYNCS.ARRIVE.TRANS64.RED.A1T0 RZ, [UR7], RZ ;  /* 0x000000ffffff79a7 */ /* 0x000fea0008100407 */
        /* <DEDUP_REMOVED lines=17> */
[----:B-1----:R-:W-:-:S05]  /*9980*/  FMNMX.FTZ R3, R180, R3, !PT ;  /* 0x00000003b4037209 */ /* 0x002fca0007810000 */
[----:B------:R-:W1:Y:S02]  /*9990*/  SHFL.BFLY PT, R2, R3, 0x2, 0x1f ;  /* 0x0c401f0003027f89 */ /* 0x000e6400000e0000 */
[----:B------:R-:W3:Y:S08]  /*99a0*/  MUFU.TANH R158, R158 ;  /* 0x0000009e009e7308 */ /* 0x000ef00000002400 */
[----:B------:R-:W4:Y:S08]  /*99b0*/  MUFU.TANH R159, R159 ;  /* 0x0000009f009f7308 */ /* 0x000f300000002400 */
[----:B------:R-:W5:Y:S01]  /*99c0*/  MUFU.TANH R162, R162 ;  /* 0x000000a200a27308 */ /* 0x000f620000002400 */
[----:B-1----:R-:W-:-:S07]  /*99d0*/  FMNMX.FTZ R3, R3, R2, !PT ;  /* 0x0000000203037209 */ /* 0x002fce0007810000 */
[----:B------:R-:W1:Y:S01]  /*99e0*/  MUFU.TANH R163, R163 ;  /* 0x000000a300a37308 */ /* 0x000e620000002400 */
[----:B------:R-:W0:Y:S07]  /*99f0*/  SHFL.BFLY PT, R2, R3, 0x1, 0x1f ;  /* 0x0c201f0003027f89 */ /* 0x000e2e00000e0000 */
[----:B------:R-:W1:Y:S08]  /*9a00*/  MUFU.TANH R166, R166 ;  /* 0x000000a600a67308 */ /* 0x000e700000002400 */
[----:B------:R-:W1:Y:S08]  /*9a10*/  MUFU.TANH R167, R167 ;  /* 0x000000a700a77308 */ /* 0x000e700000002400 */
[----:B------:R-:W1:Y:S01]  /*9a20*/  MUFU.TANH R170, R170 ;  /* 0x000000aa00aa7308 */ /* 0x000e620000002400 */
[----:B0-----:R-:W-:-:S02]  /*9a30*/  FMNMX.FTZ R3, R3, R2, !PT ;  /* 0x0000000203037209 */ /* 0x001fc40007810000 */
[----:B------:R-:W-:-:S05]  /*9a40*/  FMNMX.FTZ R2, R154, R228, !PT ;  /* 0x000000e49a027209 */ /* 0x000fca0007810000 */
[----:B------:R-:W0:Y:S01]  /*9a50*/  MUFU.TANH R171, R171 ;  /* 0x000000ab00ab7308 */ /* 0x000e220000002400 */
[----:B--2---:R-:W-:Y:S01]  /*9a60*/  FMNMX.FTZ R2, R155, R2, !PT ;  /* 0x000000029b027209 */ /* 0x004fe20007810000 */
[----:B------:R-:W-:-:S03]  /*9a70*/  FADD.FTZ R187, -R3, R227 ;  /* 0x000000e303bb7221 */ /* 0x000fc60000010100 */
[----:B---3--:R-:W-:Y:S01]  /*9a80*/  FMNMX.FTZ R2, R158, R2, !PT ;  /* 0x000000029e027209 */ /* 0x008fe20007810000 */
[----:B------:R-:W-:Y:S02]  /*9a90*/  FMUL.FTZ R187, R187, UR10 ;  /* 0x0000000abbbb7c20 */ /* 0x000fe40008410000 */
[----:B------:R-:W2:Y:S01]  /*9aa0*/  MUFU.TANH R174, R174 ;  /* 0x000000ae00ae7308 */ /* 0x000ea20000002400 */
        /* <DEDUP_REMOVED lines=9> */
[----:B0-----:R-:W-:-:S04]  /*9b40*/  FMNMX.FTZ R2, R171, R2, !PT ;  /* 0x00000002ab027209 */ /* 0x001fc80007810000 */
[----:B--2---:R-:W-:-:S03]  /*9b50*/  FMNMX.FTZ R2, R174, R2, !PT ;  /* 0x00000002ae027209 */ /* 0x004fc60007810000 */
[----:B------:R-:W0:Y:S01]  /*9b60*/  MUFU.TANH R181, R181 ;  /* 0x000000b500b57308 */ /* 0x000e220000002400 */
[----:B---3--:R-:W-:-:S04]  /*9b70*/  FMNMX.FTZ R2, R175, R2, !PT ;  /* 0x00000002af027209 */ /* 0x008fc80007810000 */
[----:B-1----:R-:W-:-:S03]  /*9b80*/  FMNMX.FTZ R2, R178, R2, !PT ;  /* 0x00000002b2027209 */ /* 0x002fc60007810000 */
[----:B------:R-:W1:Y:S01]  /*9b90*/  MUFU.TANH R182, R182 ;  /* 0x000000b600b67308 */ /* 0x000e620000002400 */
[----:B----4-:R-:W-:-:S04]  /*9ba0*/  FMNMX.FTZ R2, R179, R2, !PT ;  /* 0x00000002b3027209 */ /* 0x010fc80007810000 */
[----:B0-----:R-:W-:-:S04]  /*9bb0*/  FMNMX.FTZ R2, R181, R2, !PT ;  /* 0x00000002b5027209 */ /* 0x001fc80007810000 */
[----:B-1----:R-:W-:-:S05]  /*9bc0*/  FMNMX.FTZ R2, R182, R2, !PT ;  /* 0x00000002b6027209 */ /* 0x002fca0007810000 */
[----:B------:R-:W0:Y:S02]  /*9bd0*/  SHFL.BFLY PT, R183, R2, 0x2, 0x1f ;  /* 0x0c401f0002b77f89 */ /* 0x000e2400000e0000 */
[----:B0-----:R-:W-:-:S05]  /*9be0*/  FMNMX.FTZ R2, R2, R183, !PT ;  /* 0x000000b702027209 */ /* 0x001fca0007810000 */
[----:B------:R-:W0:Y:S02]  /*9bf0*/  SHFL.BFLY PT, R183, R2, 0x1, 0x1f ;  /* 0x0c201f0002b77f89 */ /* 0x000e2400000e0000 */
[----:B0-----:R-:W-:Y:S01]  /*9c00*/  FMNMX.FTZ R2, R2, R183, !PT ;  /* 0x000000b702027209 */ /* 0x001fe20007810000 */
[----:B------:R-:W-:-:S04]  /*9c10*/  FMUL.FTZ R183, R3, UR10 ;  /* 0x0000000a03b77c20 */ /* 0x000fc80008410000 */
        /* <DEDUP_REMOVED lines=16> */
[C---:B------:R-:W-:Y:S01]  /*9d20*/  FMUL.FTZ R183, R2.reuse, UR10 ;  /* 0x0000000a02b77c20 */ /* 0x040fe20008410000 */
[----:B------:R-:W-:Y:S01]  /*9d30*/  FADD.FTZ R186, -R2, R228 ;  /* 0x000000e402ba7221 */ /* 0x000fe20000010100 */
[----:B------:R0:W-:Y:S02]  /*9d40*/  MUFU.EX2 R152, R187 ;  /* 0x000000bb00987308 */ /* 0x0001e40000000800 */
[--C-:B------:R-:W-:Y:S01]  /*9d50*/  FFMA.FTZ R154, R154, UR10, -R183.reuse ;  /* 0x0000000a9a9a7c23 */ /* 0x100fe200080108b7 */
[----:B------:R-:W-:Y:S01]  /*9d60*/  FMUL.FTZ R186, R186, UR10 ;  /* 0x0000000ababa7c20 */ /* 0x000fe20008410000 */
[--C-:B------:R-:W-:Y:S01]  /*9d70*/  FFMA.FTZ R155, R155, UR10, -R183.reuse ;  /* 0x0000000a9b9b7c23 */ /* 0x100fe200080108b7 */
[--C-:B------:R-:W-:Y:S01]  /*9d80*/  FFMA.FTZ R158, R158, UR10, -R183.reuse ;  /* 0x0000000a9e9e7c23 */ /* 0x100fe200080108b7 */
[--C-:B------:R-:W-:Y:S01]  /*9d90*/  FFMA.FTZ R159, R159, UR10, -R183.reuse ;  /* 0x0000000a9f9f7c23 */ /* 0x100fe200080108b7 */
[--C-:B------:R-:W-:Y:S01]  /*9da0*/  FFMA.FTZ R162, R162, UR10, -R183.reuse ;  /* 0x0000000aa2a27c23 */ /* 0x100fe200080108b7 */
[----:B------:R-:W1:Y:S01]  /*9db0*/  MUFU.EX2 R184, R184 ;  /* 0x000000b800b87308 */ /* 0x000e620000000800 */
[--C-:B------:R-:W-:Y:S01]  /*9dc0*/  FFMA.FTZ R163, R163, UR10, -R183.reuse ;  /* 0x0000000aa3a37c23 */ /* 0x100fe200080108b7 */
[--C-:B------:R-:W-:Y:S01]  /*9dd0*/  FFMA.FTZ R166, R166, UR10, -R183.reuse ;  /* 0x0000000aa6a67c23 */ /* 0x100fe200080108b7 */
[--C-:B0-----:R-:W-:Y:S01]  /*9de0*/  FFMA.FTZ R187, R182, UR10, -R183.reuse ;  /* 0x0000000ab6bb7c23 */ /* 0x101fe200080108b7 */
        /* <DEDUP_REMOVED lines=8> */
[----:B------:R-:W-:-:S04]  /*9e70*/  FFMA.FTZ R181, R181, UR10, -R183 ;  /* 0x0000000ab5b57c23 */ /* 0x000fc800080108b7 */
[----:B------:R-:W0:Y:S01]  /*9e80*/  MUFU.EX2 R154, R154 ;  /* 0x0000009a009a7308 */ /* 0x000e220000000800 */
[----:B-1----:R-:W-:-:S07]  /*9e90*/  FFMA.FTZ R19, R152, R19, R184 ;  /* 0x0000001398137223 */ /* 0x002fce00000100b8 */
[----:B------:R-:W1:Y:S08]  /*9ea0*/  MUFU.EX2 R185, R185 ;  /* 0x000000b900b97308 */ /* 0x000e700000000800 */
[----:B------:R-:W2:Y:S01]  /*9eb0*/  MUFU.EX2 R155, R155 ;  /* 0x0000009b009b7308 */ /* 0x000ea20000000800 */
[----:B0-----:R-:W-:-:S07]  /*9ec0*/  FFMA.FTZ R18, R0, R18, R154 ;  /* 0x0000001200127223 */ /* 0x001fce000001009a */
        /* <DEDUP_REMOVED lines=55> */
[----:B-1----:R-:W-:Y:S01]  /*a240*/  FADD.FTZ R182, R181, R19 ;  /* 0x00000013b5b67221 */ /* 0x002fe20000010000 */
[----:B--2---:R-:W-:-:S03]  /*a250*/  FADD.FTZ R19, R180, R18 ;  /* 0x00000012b4137221 */ /* 0x004fc60000010000 */
[----:B0-----:R-:W-:Y:S01]  /*a260*/  FADD.FTZ R18, R187, R182 ;  /* 0x000000b6bb127221 */ /* 0x001fe20000010000 */
[----:B------:R-:W-:Y:S06]  /*a270*/  @!P0 BRA `(.L_x_1279) ;  /* 0x0000000000048947 */ /* 0x000fec0003800000 */
[----:B------:R-:W-:Y:S01]  /*a280*/  BPT.TRAP 0x1 ;  /* 0x000000040000795c */ /* 0x000fe20000300000 */
.L_x_1279:
        /* <DEDUP_REMOVED lines=27> */
.L_x_1269:
[----:B------:R-:W-:-:S13]  /*a440*/  R2UR UR4, R200 ;  /* 0x00000000c80472ca */ /* 0x000fda00000e0000 */
[----:B------:R-:W-:-:S13]  /*a450*/  ISETP.GE.AND P1, PT, R21, UR4, PT ;  /* 0x0000000415007c0c */ /* 0x000fda000bf26270 */
[----:B------:R-:W-:Y:S05]  /*a460*/  @!P1 BRA `(.L_x_1281) ;  /* 0x0000002c00c09947 */ /* 0x000fea0003800000 */
[----:B------:R-:W-:Y:S01]  /*a470*/  IMAD.MOV.U32 R227, RZ, RZ, R2 ;  /* 0x000000ffffe37224 */ /* 0x000fe200078e0002 */
[----:B------:R-:W-:Y:S01]  /*a480*/  UMOV UR6, UR38 ;  /* 0x0000002600067c82 */ /* 0x000fe20008000000 */
[----:B------:R-:W-:Y:S01]  /*a490*/  IMAD.MOV.U32 R228, RZ, RZ, R3 ;  /* 0x000000ffffe47224 */ /* 0x000fe200078e0003 */
[----:B------:R-:W-:Y:S01]  /*a4a0*/  UMOV UR4, UR39 ;  /* 0x0000002700047c82 */ /* 0x000fe20008000000 */
[----:B------:R-:W-:Y:S01]  /*a4b0*/  ULDC UR41, c[0x0][0x9e4] ;  /* 0x0002790000297ab9 */ /* 0x000fe20000000800 */
[----:B------:R-:W-:-:S05]  /*a4c0*/  ULDC UR54, c[0x0][0x9dc] ;  /* 0x0002770000367ab9 */ /* 0x000fca0000000800 */
.L_x_1300:
[----:B------:R-:W-:-:S04]  /*a4d0*/  UIADD3 UR7, UR4, 0x1, URZ ;  /* 0x0000000104077890 */ /* 0x000fc8000fffe03f */
[----:B------:R-:W-:-:S04]  /*a4e0*/  UISETP.NE.AND UP0, UPT, UR7, 0x2, UPT ;  /* 0x000000020700788c */ /* 0x000fc8000bf05270 */
[----:B------:R-:W-:Y:S02]  /*a4f0*/  USEL UR7, UR7, URZ, UP0 ;  /* 0x0000003f07077287 */ /* 0x000fe40008000000 */
[----:B------:R-:W-:-:S04]  /*a500*/  USEL UR38, URZ, 0x1, UP0 ;  /* 0x000000013f267887 */ /* 0x000fc80008000000 */
[----:B------:R-:W-:Y:S01]  /*a510*/  ULOP3.LUT UR38, UR6, UR38, URZ, 0x3c, !UPT ;  /* 0x0000002606267292 */ /* 0x000fe2000f8e3c3f */
[----:B------:R-:W-:Y:S01]  /*a520*/  UMOV UR39, UR7 ;  /* 0x0000000700277c82 */ /* 0x000fe20008000000 */
[----:B------:R-:W-:Y:S10]  /*a530*/  @!P0 BRA `(.L_x_1282) ;  /* 0x0000000000048947 */ /* 0x000ff40003800000 */
[----:B------:R-:W-:Y:S01]  /*a540*/  BPT.TRAP 0x1 ;  /* 0x000000040000795c */ /* 0x000fe20000300000 */
.L_x_1282:
[----:B------:R-:W-:Y:S01]  /*a550*/  ULEA UR5, UR39, UR40, 0x3 ;  /* 0x0000002827057291 */ /* 0x000fe2000f8e183f */
[----:B------:R-:W-:-:S05]  /*a560*/  IMAD.U32 R2, RZ, RZ, UR38 ;  /* 0x00000026ff027e24 */ /* 0x000fca000f8e00ff */
[----:B------:R-:W-:-:S04]  /*a570*/  SHF.L.U32 R2, R2, 0x1f, RZ ;  /* 0x0000001f02027819 */ /* 0x000fc800000006ff */
[----:B------:R0:W1:Y:S01]  /*a580*/  SYNCS.PHASECHK.TRANS64.TRYWAIT P1, [UR5+0x30830], R2 ;  /* 0x03083002ff0075a7 */ /* 0x0000620008020145 */
[----:B------:R-:W-:Y:S05]  /*a590*/  @!P0 BRA `(.L_x_1283) ;  /* 0x0000000000048947 */ /* 0x000fea0003800000 */
[----:B------:R-:W-:Y:S01]  /*a5a0*/  BPT.TRAP 0x1 ;  /* 0x000000040000795c */ /* 0x000fe20000300000 */
.L_x_1283:
[-C--:B------:R-:W-:Y:S01]  /*a5b0*/  FMUL.FTZ R24, R24, R152.reuse ;  /* 0x0000009818187220 */ /* 0x080fe20000410000 */
[----:B------:R-:W-:Y:S01]  /*a5c0*/  FMUL.FTZ R25, R25, R152 ;  /* 0x0000009819197220 */ /* 0x000fe20000410000 */
[----:B-1----:R-:W-:Y:S06]  /*a5d0*/  @P1 BRA `(.L_x_1284) ;  /* 0x0000000000081947 */ /* 0x002fec0003800000 */
[----:B------:R-:W1:Y:S02]  /*a5e0*/  SYNCS.PHASECHK.TRANS64.TRYWAIT P1, [UR5+0x30830], R2 ;  /* 0x03083002ff0075a7 */ /* 0x000e640008020145 */
[----:B-1----:R-:W-:Y:S05]  /*a5f0*/  @!P1 BRA `(.L_x_1285) ;  /* 0x000000f000c89947 */ /* 0x002fea0003800000 */
.L_x_1284:
        /* <DEDUP_REMOVED lines=226> */
.L_x_1286:
[----:B------:R-:W-:Y:S01]  /*b420*/  ULEA UR5, UR4, UR40, 0x3 ;  /* 0x0000002804057291 */ /* 0x000fe2000f8e183f */
[----:B------:R-:W-:-:S05]  /*b430*/  IMAD.U32 R0, RZ, RZ, UR6 ;  /* 0x00000006ff007e24 */ /* 0x000fca000f8e00ff */
[----:B------:R-:W-:-:S04]  /*b440*/  SHF.L.U32 R0, R0, 0x1f, RZ ;  /* 0x0000001f00007819 */ /* 0x000fc800000006ff */
[----:B------:R2:W3:Y:S01]  /*b450*/  SYNCS.PHASECHK.TRANS64.TRYWAIT P1, [UR5+0x30850], R0 ;  /* 0x03085000ff0075a7 */ /* 0x0004e20008020145 */
[----:B------:R-:W-:Y:S05]  /*b460*/  @!P0 BRA `(.L_x_1287) ;  /* 0x0000000000048947 */ /* 0x000fea0003800000 */
[----:B------:R-:W-:Y:S01]  /*b470*/  BPT.TRAP 0x1 ;  /* 0x000000040000795c */ /* 0x000fe20000300000 */
.L_x_1287:
[----:B---3--:R-:W-:Y:S05]  /*b480*/  @P1 BRA `(.L_x_1288) ;  /* 0x0000000000081947 */ /* 0x008fea0003800000 */
[----:B------:R-:W3:Y:S02]  /*b490*/  SYNCS.PHASECHK.TRANS64.TRYWAIT P1, [UR5+0x30850], R0 ;  /* 0x03085000ff0075a7 */ /* 0x000ee40008020145 */
[----:B---3--:R-:W-:Y:S05]  /*b4a0*/  @!P1 BRA `(.L_x_1289) ;  /* 0x000000e400349947 */ /* 0x008fea0003800000 */
.L_x_1288:
        /* <DEDUP_REMOVED lines=30> */
.L_x_1290:
[----:B------:R-:W-:Y:S01]  /*b690*/  R2UR UR4, R22 ;  /* 0x00000000160472ca */ /* 0x000fe200000e0000 */
[----:B------:R-:W3:Y:S01]  /*b6a0*/  S2UR UR10, SR_CgaCtaId ;  /* 0x00000000000a79c3 */ /* 0x000ee20000008800 */
[----:B------:R-:W-:Y:S01]  /*b6b0*/  VIADD R188, R23, UR61 ;  /* 0x0000003d17bc7c36 */ /* 0x000fe20008000000 */
[----:B------:R-:W-:Y:S01]  /*b6c0*/  ULDC UR6, c[0x0][0x9d8] ;  /* 0x0002760000067ab9 */ /* 0x000fe20000000800 */
[----:B------:R-:W-:Y:S01]  /*b6d0*/  UISETP.NE.AND UP0, UPT, UR60, URZ, UPT ;  /* 0x0000003f3c00728c */ /* 0x000fe2000bf05270 */
[----:B0-2---:R-:W-:Y:S01]  /*b6e0*/  FMUL.FTZ R0, R152, UR6 ;  /* 0x0000000698007c20 */ /* 0x005fe20008410000 */
[----:B-1----:R-:W-:Y:S01]  /*b6f0*/  FMUL.FTZ R2, R154, UR6 ;  /* 0x000000069a027c20 */ /* 0x002fe20008410000 */
[----:B------:R-:W-:Y:S01]  /*b700*/  FMUL.FTZ R154, R155, UR6 ;  /* 0x000000069b9a7c20 */ /* 0x000fe20008410000 */
[----:B------:R-:W-:Y:S01]  /*b710*/  FMUL.FTZ R184, R156, UR6 ;  /* 0x000000069cb87c20 */ /* 0x000fe20008410000 */
[----:B------:R-:W-:Y:S01]  /*b720*/  FMUL.FTZ R155, R158, UR6 ;  /* 0x000000069e9b7c20 */ /* 0x000fe20008410000 */
[----:B------:R-:W-:Y:S01]  /*b730*/  FMUL.FTZ R156, R159, UR6 ;  /* 0x000000069f9c7c20 */ /* 0x000fe20008410000 */
[----:B------:R-:W-:Y:S01]  /*b740*/  FMUL.FTZ R158, R162, UR6 ;  /* 0x00000006a29e7c20 */ /* 0x000fe20008410000 */
[----:B------:R-:W-:Y:S01]  /*b750*/  FMUL.FTZ R159, R163, UR6 ;  /* 0x00000006a39f7c20 */ /* 0x000fe20008410000 */
[----:B------:R-:W-:Y:S01]  /*b760*/  UISETP.NE.AND UP1, UPT, UR4, URZ, UPT ;  /* 0x0000003f0400728c */ /* 0x000fe2000bf25270 */
[----:B------:R-:W-:Y:S01]  /*b770*/  FMUL.FTZ R162, R167, UR6 ;  /* 0x00000006a7a27c20 */ /* 0x000fe20008410000 */
[----:B------:R-:W-:Y:S01]  /*b780*/  FMUL.FTZ R163, R166, UR6 ;  /* 0x00000006a6a37c20 */ /* 0x000fe20008410000 */
[----:B------:R-:W-:Y:S01]  /*b790*/  FMUL.FTZ R167, R168, UR6 ;  /* 0x00000006a8a77c20 */ /* 0x000fe20008410000 */
        /* <DEDUP_REMOVED lines=21> */
[----:B------:R-:W-:Y:S01]  /*b8f0*/  ULEA UR4, UR7, UR40, 0x3 ;  /* 0x0000002807047291 */ /* 0x000fe2000f8e183f */
[----:B------:R-:W-:Y:S01]  /*b900*/  FMUL.FTZ R169, R169, UR6 ;  /* 0x00000006a9a97c20 */ /* 0x000fe20008410000 */
[----:B------:R-:W-:Y:S01]  /*b910*/  FMUL.FTZ R173, R173, UR6 ;  /* 0x00000006adad7c20 */ /* 0x000fe20008410000 */
[----:B------:R-:W-:Y:S01]  /*b920*/  FMUL.FTZ R176, R176, UR6 ;  /* 0x00000006b0b07c20 */ /* 0x000fe20008410000 */
[----:B------:R-:W-:Y:S01]  /*b930*/  UIADD3 UR4, UR4, 0x30840, URZ ;  /* 0x0003084004047890 */ /* 0x000fe2000fffe03f */
[----:B------:R-:W0:Y:S01]  /*b940*/  SHFL.IDX PT, R189, R188, RZ, 0x1c1f ;  /* 0x001c1fffbcbd7589 */ /* 0x000e2200000e0000 */
[----:B------:R-:W-:-:S02]  /*b950*/  IMAD.SHL.U32 R175, R21, 0x40, RZ ;  /* 0x0000004015af7824 */ /* 0x000fc400078e00ff */
[----:B------:R-:W-:Y:S01]  /*b960*/  FMUL.FTZ R180, R181, UR6 ;  /* 0x00000006b5b47c20 */ /* 0x000fe20008410000 */
[----:B---3--:R-:W-:Y:S01]  /*b970*/  UPRMT UR4, UR10, 0x654, UR4 ;  /* 0x000006540a047896 */ /* 0x008fe20008000004 */
[----:B------:R-:W-:Y:S01]  /*b980*/  FMUL.FTZ R177, R182, UR6 ;  /* 0x00000006b6b17c20 */ /* 0x000fe20008410000 */
[----:B------:R-:W-:Y:S01]  /*b990*/  FMUL.FTZ R178, R183, UR6 ;  /* 0x00000006b7b27c20 */ /* 0x000fe20008410000 */
[----:B------:R-:W-:Y:S01]  /*b9a0*/  PLOP3.LUT P1, PT, PT, PT, UP0, 0x40, 0x0 ;  /* 0x000000000000781c */ /* 0x000fe20003f2e808 */
[----:B------:R-:W-:Y:S01]  /*b9b0*/  IMAD.U32 R152, RZ, RZ, UR42 ;  /* 0x0000002aff987e24 */ /* 0x000fe2000f8e00ff */
[----:B------:R-:W-:Y:S01]  /*b9c0*/  IADD3 R153, -R17, 0x1, -R175 ;  /* 0x0000000111997810 */ /* 0x000fe20007ffe9af */
[----:B------:R-:W1:Y:S01]  /*b9d0*/  MUFU.TANH R0, R0 ;  /* 0x0000000000007308 */ /* 0x000e620000002400 */
[----:B------:R-:W-:Y:S02]  /*b9e0*/  ULDC UR6, c[0x0][0x9e0] ;  /* 0x0002780000067ab9 */ /* 0x000fe40000000800 */
[----:B------:R-:W-:Y:S01]  /*b9f0*/  SYNCS.ARRIVE.TRANS64.RED.A1T0 RZ, [UR4], RZ ;  /* 0x000000ffffff79a7 */ /* 0x000fe20008100404 */
[----:B------:R-:W-:Y:S01]  /*ba00*/  ULOP3.LUT UR4, URZ, UR54, URZ, 0x33, !UPT ;  /* 0x000000363f047292 */ /* 0x000fe2000f8e333f */
[----:B------:R-:W-:-:S03]  /*ba10*/  IADD3 R152, -R152, UR43, R153 ;  /* 0x0000002b98987c10 */ /* 0x000fc6000fffe199 */
[----:B------:R-:W2:Y:S02]  /*ba20*/  MUFU.TANH R3, R3 ;  /* 0x0000000300037308 */ /* 0x000ea40000002400 */
[C---:B------:R-:W-:Y:S02]  /*ba30*/  VIADD R187, R152.reuse, UR6 ;  /* 0x0000000698bb7c36 */ /* 0x040fe40008000000 */
[----:B------:R-:W-:Y:S02]  /*ba40*/  VIADD R183, R152, UR4 ;  /* 0x0000000498b77c36 */ /* 0x000fe40008000000 */
[--C-:B0-----:R-:W-:Y:S02]  /*ba50*/  IMAD.IADD R182, R187, 0x1, R189.reuse ;  /* 0x00000001bbb67824 */ /* 0x101fe400078e02bd */
        /* <DEDUP_REMOVED lines=45> */
.L_x_1293:
[----:B------:R-:W-:-:S05]  /*bd30*/  IMAD.U32 R190, RZ, RZ, UR41 ;  /* 0x00000029ffbe7e24 */ /* 0x000fca000f8e00ff */
[----:B------:R-:W-:-:S13]  /*bd40*/  ISETP.NE.AND P1, PT, R190, 0x1, PT ;  /* 0x00000001be00780c */ /* 0x000fda0003f25270 */
[----:B------:R-:W1:Y:S02]  /*bd50*/  @P1 LDC.64 R152, c[0x0][0x9e8] ;  /* 0x00027a00ff981b82 */ /* 0x000e640000000a00 */
[----:B-1----:R-:W-:-:S05]  /*bd60*/  @P1 IMAD.HI.U32 R152, R189, R152, RZ ;  /* 0x00000098bd981227 */ /* 0x002fca00078e00ff */
[----:B------:R-:W-:-:S07]  /*bd70*/  @P1 SHF.R.U32.HI R189, RZ, R153, R152 ;  /* 0x00000099ffbd1219 */ /* 0x000fce0000011698 */
.L_x_1294:
[----:B------:R-:W-:Y:S05]  /*bd80*/  BSYNC B0 ;  /* 0x0000000000007941 */ /* 0x000fea0003800000 */
.L_x_1292:
[----:B------:R-:W-:-:S04]  /*bd90*/  IMAD R189, R189, R190, -R175 ;  /* 0x000000bebdbd7224 */ /* 0x000fc800078e0aaf */
[----:B------:R-:W-:-:S05]  /*bda0*/  IMAD.IADD R189, R189, 0x1, -R17 ;  /* 0x00000001bdbd7824 */ /* 0x000fca00078e0a11 */
[----:B------:R-:W-:Y:S02]  /*bdb0*/  VIMNMX R181, R181, R189, !PT ;  /* 0x000000bdb5b57248 */ /* 0x000fe40007fe0100 */
[----:B------:R-:W-:-:S07]  /*bdc0*/  VIADDMNMX R182, R189, R190, R182, PT ;  /* 0x000000bebdb67246 */ /* 0x000fce00038001b6 */
.L_x_1291:
        /* <DEDUP_REMOVED lines=68> */
.L_x_1297:
[----:B------:R-:W-:-:S05]  /*c210*/  IMAD.U32 R181, RZ, RZ, UR41 ;  /* 0x00000029ffb57e24 */ /* 0x000fca000f8e00ff */
[----:B------:R-:W-:-:S13]  /*c220*/  ISETP.NE.AND P2, PT, R181, 0x1, PT ;  /* 0x00000001b500780c */ /* 0x000fda0003f45270 */
[----:B------:R-:W0:Y:S02]  /*c230*/  @P2 LDC.64 R152, c[0x0][0x9e8] ;  /* 0x00027a00ff982b82 */ /* 0x000e240000000a00 */
[----:B0-----:R-:W-:-:S05]  /*c240*/  @P2 IMAD.HI.U32 R152, R3, R152, RZ ;  /* 0x0000009803982227 */ /* 0x001fca00078e00ff */
[----:B------:R-:W-:-:S07]  /*c250*/  @P2 SHF.R.U32.HI R3, RZ, R153, R152 ;  /* 0x00000099ff032219 */ /* 0x000fce0000011698 */
.L_x_1298:
[----:B------:R-:W-:Y:S05]  /*c260*/  BSYNC B0 ;  /* 0x0000000000007941 */ /* 0x000fea0003800000 */
.L_x_1296:
[----:B------:R-:W-:-:S04]  /*c270*/  IMAD R3, R3, R181, -R175 ;  /* 0x000000b503037224 */ /* 0x000fc800078e0aaf */
[----:B------:R-:W-:-:S05]  /*c280*/  IMAD.IADD R3, R3, 0x1, -R17 ;  /* 0x0000000103037824 */ /* 0x000fca00078e0a11 */
[----:B------:R-:W-:Y:S02]  /*c290*/  VIMNMX R183, R183, R3, !PT ;  /* 0x00000003b7b77248 */ /* 0x000fe40007fe0100 */
[----:B------:R-:W-:-:S07]  /*c2a0*/  VIADDMNMX R187, R3, R181, R187, PT ;  /* 0x000000b503bb7246 */ /* 0x000fce00038001bb */
.L_x_1295:
        /* <DEDUP_REMOVED lines=240> */
.L_x_1299:
[----:B------:R-:W0:Y:S01]  /*d1b0*/  S2UR UR6, SR_CgaCtaId ;  /* 0x00000000000679c3 */ /* 0x000e220000008800 */
[----:B------:R-:W-:Y:S01]  /*d1c0*/  R2UR UR4, R200 ;  /* 0x00000000c80472ca */ /* 0x000fe200000e0000 */
[----:B------:R-:W-:Y:S01]  /*d1d0*/  UIADD3 UR5, UR5, 0x30860, URZ ;  /* 0x0003086005057890 */ /* 0x000fe2000fffe03f */
[----:B------:R-:W-:Y:S01]  /*d1e0*/  F2FP.BF16.F32.PACK_AB R198, R157, R184 ;  /* 0x000000b89dc6723e */ /* 0x000fe200000010ff */
[----:B------:R-:W-:Y:S01]  /*d1f0*/  IMAD.MOV.U32 R227, RZ, RZ, R2 ;  /* 0x000000ffffe37224 */ /* 0x000fe200078e0002 */
[----:B------:R-:W-:Y:S01]  /*d200*/  F2FP.BF16.F32.PACK_AB R196, R188, R196 ;  /* 0x000000c4bcc4723e */ /* 0x000fe200000010ff */
[----:B------:R-:W-:Y:S01]  /*d210*/  IMAD.MOV.U32 R228, RZ, RZ, R3 ;  /* 0x000000ffffe47224 */ /* 0x000fe200078e0003 */
[----:B------:R-:W-:Y:S02]  /*d220*/  F2FP.BF16.F32.PACK_AB R194, R185, R164 ;  /* 0x000000a4b9c2723e */ /* 0x000fe400000010ff */
[----:B------:R-:W-:Y:S02]  /*d230*/  F2FP.BF16.F32.PACK_AB R184, R186, R176 ;  /* 0x000000b0bab8723e */ /* 0x000fe400000010ff */
[----:B------:R-:W-:-:S02]  /*d240*/  F2FP.BF16.F32.PACK_AB R197, R154, R175 ;  /* 0x000000af9ac5723e */ /* 0x000fc400000010ff */
[----:B------:R-:W-:Y:S02]  /*d250*/  F2FP.BF16.F32.PACK_AB R199, R156, R155 ;  /* 0x0000009b9cc7723e */ /* 0x000fe400000010ff */
[----:B------:R-:W-:Y:S01]  /*d260*/  ISETP.GT.AND P1, PT, R21, UR4, PT ;  /* 0x0000000415007c0c */ /* 0x000fe2000bf24270 */
[----:B------:R-:W-:Y:S01]  /*d270*/  UMOV UR4, UR39 ;  /* 0x0000002700047c82 */ /* 0x000fe20008000000 */
[----:B------:R-:W-:Y:S01]  /*d280*/  F2FP.BF16.F32.PACK_AB R192, R161, R160 ;  /* 0x000000a0a1c0723e */ /* 0x000fe200000010ff */
[----:B------:R-:W-:Y:S01]  /*d290*/  VIADD R21, R21, 0xffffffff ;  /* 0xffffffff15157836 */ /* 0x000fe20000000000 */
        /* <DEDUP_REMOVED lines=13> */
.L_x_1281:
        /* <DEDUP_REMOVED lines=131> */
.L_x_1301:
[----:B------:R-:W-:Y:S01]  /*dba0*/  ULEA UR5, UR39, UR40, 0x3 ;  /* 0x0000002827057291 */ /* 0x000fe2000f8e183f */
[----:B------:R-:W-:-:S05]  /*dbb0*/  IMAD.U32 R0, RZ, RZ, UR38 ;  /* 0x00000026ff007e24 */ /* 0x000fca000f8e00ff */
[----:B------:R-:W-:-:S04]  /*dbc0*/  SHF.L.U32 R0, R0, 0x1f, RZ ;  /* 0x0000001f00007819 */ /* 0x000fc800000006ff */
[----:B------:R0:W1:Y:S01]  /*dbd0*/  SYNCS.PHASECHK.TRANS64.TRYWAIT P1, [UR5+0x30850], R0 ;  /* 0x03085000ff0075a7 */ /* 0x0000620008020145 */
[----:B------:R-:W-:Y:S05]  /*dbe0*/  @!P0 BRA `(.L_x_1302) ;  /* 0x0000000000048947 */ /* 0x000fea0003800000 */
[----:B------:R-:W-:Y:S01]  /*dbf0*/  BPT.TRAP 0x1 ;  /* 0x000000040000795c */ /* 0x000fe20000300000 */
.L_x_1302:
[----:B-1----:R-:W-:Y:S05]  /*dc00*/  @P1 BRA `(.L_x_1303) ;  /* 0x0000000000081947 */ /* 0x002fea0003800000 */
[----:B------:R-:W1:Y:S02]  /*dc10*/  SYNCS.PHASECHK.TRANS64.TRYWAIT P1, [UR5+0x30850], R0 ;  /* 0x03085000ff0075a7 */ /* 0x000e640008020145 */
[----:B-1----:R-:W-:Y:S05]  /*dc20*/  @!P1 BRA `(.L_x_1304) ;  /* 0x000000bc006c9947 */ /* 0x002fea0003800000 */
.L_x_1303:
[----:B------:R-:W-:Y:S01]  /*dc30*/  UIADD3 UR40, UR40, 0x400, URZ ;  /* 0x0000040028287890 */ /* 0x000fe2000fffe03f */
[----:B------:R-:W-:Y:S01]  /*dc40*/  WARPGROUP.ARRIVE ;  /* 0x00000000000079c5 */ /* 0x000fe20000000000 */
[----:B------:R-:W-:Y:S01]  /*dc50*/  UMOV UR7, 0x40000040 ;  /* 0x4000004000077882 */ /* 0x000fe20000000000 */
[----:B01----:R-:W0:Y:S01]  /*dc60*/  SHFL.BFLY PT, R0, R19, 0x2, 0x1f ;  /* 0x0c401f0013007f89 */ /* 0x003e2200000e0000 */
[----:B------:R-:W-:Y:S01]  /*dc70*/  USHF.R.U32.HI UR40, URZ, 0x4, UR40 ;  /* 0x000000043f287899 */ /* 0x000fe20008011628 */
[----:B------:R-:W-:Y:S02]  /*dc80*/  IMAD.MOV.U32 R6, RZ, RZ, RZ ;  /* 0x000000ffff067224 */ /* 0x000fe400078e00ff */
[----:B------:R-:W1:Y:S01]  /*dc90*/  SHFL.BFLY PT, R5, R18, 0x2, 0x1f ;  /* 0x0c401f0012057f89 */ /* 0x000e6200000e0000 */
[----:B------:R-:W-:Y:S01]  /*dca0*/  ULOP3.LUT UR40, UR40, 0x3fff, URZ, 0xc0, !UPT ;  /* 0x00003fff28287892 */ /* 0x000fe2000f8ec03f */
[----:B------:R-:W-:Y:S02]  /*dcb0*/  IMAD.U32 R8, RZ, RZ, UR10 ;  /* 0x0000000aff087e24 */ /* 0x000fe4000f8e00ff */
[----:B------:R-:W-:Y:S01]  /*dcc0*/  IMAD.U32 R12, RZ, RZ, UR10 ;  /* 0x0000000aff0c7e24 */ /* 0x000fe2000f8e00ff */
[----:B------:R-:W-:-:S04]  /*dcd0*/  ULOP3.LUT UR4, UR40, 0x2000000, URZ, 0xfc, !UPT ;  /* 0x0200000028047892 */ /* 0x000fc8000f8efc3f */
[----:B------:R-:W-:-:S07]  /*dce0*/  ULEA UR4, UR39, UR4, 0xb ;  /* 0x0000000427047291 */ /* 0x000fce000f8e583f */
[----:B------:R-:W-:Y:S02]  /*dcf0*/  UMOV UR6, UR4 ;  /* 0x0000000400067c82 */ /* 0x000fe40008000000 */
[----:B------:R-:W-:Y:S01]  /*dd00*/  HGMMA.64x256x16.F32.BF16 R24, R196, gdesc[UR4].tnspB, R24, gsb0 ;  /* 0x43e00004c4187df0 */ /* 0x000fe20008001818 */
[----:B------:R-:W-:Y:S01]  /*dd10*/  UIADD3 UR6, UR4, 0x80, URZ ;  /* 0x0000008004067890 */ /* 0x000fe2000fffe03f */
[----:B0-----:R-:W-:Y:S01]  /*dd20*/  FADD.FTZ R0, R0, R19 ;  /* 0x0000001300007221 */ /* 0x001fe20000010000 */
[----:B------:R-:W-:Y:S01]  /*dd30*/  UMOV UR7, 0x40000040 ;  /* 0x4000004000077882 */ /* 0x000fe20000000000 */
[----:B-1----:R-:W-:-:S03]  /*dd40*/  FADD.FTZ R4, R5, R18 ;  /* 0x0000001205047221 */ /* 0x002fc60000010000 */
[----:B------:R-:W0:Y:S04]  /*dd50*/  SHFL.BFLY PT, R5, R0, 0x1, 0x1f ;  /* 0x0c201f0000057f89 */ /* 0x000e2800000e0000 */
[----:B------:R-:W1:Y:S01]  /*dd60*/  SHFL.BFLY PT, R7, R4, 0x1, 0x1f ;  /* 0x0c201f0004077f89 */ /* 0x000e6200000e0000 */
[----:B0-----:R-:W-:Y:S01]  /*dd70*/  FADD.FTZ R10, R0, R5 ;  /* 0x00000005000a7221 */ /* 0x001fe20000010000 */
[----:B------:R-:W-:Y:S02]  /*dd80*/  IMAD.MOV.U32 R5, RZ, RZ, RZ ;  /* 0x000000ffff057224 */ /* 0x000fe400078e00ff */
[----:B------:R-:W-:Y:S02]  /*dd90*/  IMAD.MOV.U32 R0, RZ, RZ, -0x800000 ;  /* 0xff800000ff007424 */ /* 0x000fe400078e00ff */
[----:B-1----:R-:W-:Y:S01]  /*dda0*/  FADD.FTZ R11, R4, R7 ;  /* 0x00000007040b7221 */ /* 0x002fe20000010000 */
[----:B------:R-:W-:Y:S01]  /*ddb0*/  FSETP.NE.FTZ.AND P1, PT, R10, RZ, PT ;  /* 0x000000ff0a00720b */ /* 0x000fe20003f35000 */
[----:B------:R-:W-:-:S03]  /*ddc0*/  IMAD.MOV.U32 R4, RZ, RZ, -0x800000 ;  /* 0xff800000ff047424 */ /* 0x000fc600078e00ff */
        /* <DEDUP_REMOVED lines=30> */
.L_x_1305:
[----:B------:R-:W2:Y:S01]  /*dfb0*/  LDL.LU R2, [R1+0x14] ;  /* 0x0000140001027983 */ /* 0x000ea20000300800 */
[----:B------:R-:W-:Y:S01]  /*dfc0*/  UIADD3 UR4, UR5, 0x30860, URZ ;  /* 0x0003086005047890 */ /* 0x000fe2000fffe03f */
[----:B------:R-:W0:Y:S01]  /*dfd0*/  S2UR UR5, SR_CgaCtaId ;  /* 0x00000000000579c3 */ /* 0x000e220000008800 */
        /* <DEDUP_REMOVED lines=33> */
[----:B------:R-:W-:Y:S01]  /*e1f0*/  USEL UR4, URZ, 0x1, UP0 ;  /* 0x000000013f047887 */ /* 0x000fe20008000000 */
        /* <DEDUP_REMOVED lines=100> */
[----:B------:R-:W-:-:S02]  /*e840*/  USEL UR39, UR39, URZ, UP0 ;  /* 0x0000003f27277287 */ /* 0x000fc40008000000 */
[----:B------:R-:W-:Y:S01]  /*e850*/  ULOP3.LUT UR38, UR38, UR4, URZ, 0x3c, !UPT ;  /* 0x0000000426267292 */ /* 0x000fe2000f8e3c3f */
[----:B--2---:R-:W-:-:S13]  /*e860*/  R2UR UR6, R2 ;  /* 0x00000000020672ca */ /* 0x004fda00000e0000 */
[----:B------:R-:W-:-:S06]  /*e870*/  UIADD3 UR6, UR6, 0x1, URZ ;  /* 0x0000000106067890 */ /* 0x000fcc000fffe03f */
[----:B------:R-:W-:-:S05]  /*e880*/  IMAD.U32 R2, RZ, RZ, UR6 ;  /* 0x00000006ff027e24 */ /* 0x000fca000f8e00ff */
[----:B------:R0:W-:Y:S02]  /*e890*/  STL [R1+0x14], R2 ;  /* 0x0000140201007387 */ /* 0x0001e40000100800 */
.L_x_1227:
        /* <DEDUP_REMOVED lines=11> */
[----:B0-----:R-:W2:Y:S01]  /*e950*/  LDL.LU R2, [R1+0x10] ;  /* 0x0000100001027983 */ /* 0x001ea20000300800 */
[----:B------:R-:W0:Y:S01]  /*e960*/  S2UR UR4, SR_SWINHI ;  /* 0x00000000000479c3 */ /* 0x000e220000002f00 */
[----:B------:R-:W-:Y:S01]  /*e970*/  F2FP.BF16.F32.PACK_AB R10, R29, R28 ;  /* 0x0000001c1d0a723e */ /* 0x000fe200000010ff */
[----:B------:R-:W-:Y:S01]  /*e980*/  ULDC.64 UR16, c[0x0][0xc00] ;  /* 0x0003000000107ab9 */ /* 0x000fe20000000a00 */
[----:B------:R-:W3:Y:S01]  /*e990*/  LDL R3, [R1+0x28] ;  /* 0x0000280001037983 */ /* 0x000ee20000100800 */
[----:B------:R-:W-:Y:S01]  /*e9a0*/  F2FP.BF16.F32.PACK_AB R11, R31, R30 ;  /* 0x0000001e1f0b723e */ /* 0x000fe200000010ff */
[----:B------:R-:W-:Y:S01]  /*e9b0*/  ULDC.64 UR12, c[0x0][0xc00] ;  /* 0x00030000000c7ab9 */ /* 0x000fe20000000a00 */
[----:B------:R-:W-:Y:S01]  /*e9c0*/  F2FP.BF16.F32.PACK_AB R12, R33, R32 ;  /* 0x00000020210c723e */ /* 0x000fe200000010ff */
[----:B------:R-:W-:Y:S01]  /*e9d0*/  ULDC.64 UR14, c[0x0][0xc08] ;  /* 0x00030200000e7ab9 */ /* 0x000fe20000000a00 */
[----:B------:R-:W-:Y:S01]  /*e9e0*/  F2FP.BF16.F32.PACK_AB R13, R35, R34 ;  /* 0x00000022230d723e */ /* 0x000fe200000010ff */
[----:B------:R-:W-:Y:S01]  /*e9f0*/  ULDC UR22, c[0x0][0xbe8] ;  /* 0x0002fa0000167ab9 */ /* 0x000fe20000000800 */
[----:B------:R-:W-:-:S02]  /*ea00*/  F2FP.BF16.F32.PACK_AB R14, R37, R36 ;  /* 0x00000024250e723e */ /* 0x000fc400000010ff */
[----:B------:R-:W-:Y:S02]  /*ea10*/  F2FP.BF16.F32.PACK_AB R15, R39, R38 ;  /* 0x00000026270f723e */ /* 0x000fe400000010ff */
[----:B------:R-:W-:Y:S02]  /*ea20*/  R2UR UR19, R202 ;  /* 0x00000000ca1372ca */ /* 0x000fe400000e0000 */
[----:B------:R-:W-:Y:S02]  /*ea30*/  R2UR UR18, R204 ;  /* 0x00000000cc1272ca */ /* 0x000fe400000e0000 */
[----:B------:R-:W-:Y:S01]  /*ea40*/  R2UR UR26, R205 ;  /* 0x00000000cd1a72ca */ /* 0x000fe200000e0000 */
[----:B------:R-:W-:Y:S01]  /*ea50*/  UMOV UR10, UR8 ;  /* 0x00000008000a7c82 */ /* 0x000fe20008000000 */
[----:B0-----:R-:W-:Y:S01]  /*ea60*/  UMOV UR11, UR4 ;  /* 0x00000004000b7c82 */ /* 0x001fe20008000000 */
[----:B------:R-:W-:Y:S01]  /*ea70*/  UISETP.NE.U32.AND UP0, UPT, UR14, URZ, UPT ;  /* 0x0000003f0e00728c */ /* 0x000fe2000bf05070 */
[----:B------:R-:W-:-:S03]  /*ea80*/  ULDC UR4, c[0x0][0xad4] ;  /* 0x0002b50000047ab9 */ /* 0x000fc60000000800 */
[----:B------:R-:W-:-:S11]  /*ea90*/  UISETP.NE.AND.EX UP0, UPT, UR15, URZ, UPT, UP0 ;  /* 0x0000003f0f00728c */ /* 0x000fd6000bf05300 */
[----:B------:R-:W-:Y:S01]  /*eaa0*/  @UP0 ULDC.64 UR14, c[0x0][0xc08] ;  /* 0x00030200000e0ab9 */ /* 0x000fe20000000a00 */
[----:B------:R-:W-:Y:S01]  /*eab0*/  BAR.SYNC.DEFER_BLOCKING 0x1, 0x100 ;  /* 0x0044000000007b1d */ /* 0x000fe20000010000 */
[----:B--2---:R-:W-:Y:S01]  /*eac0*/  R2UR UR9, R2 ;  /* 0x00000000020972ca */ /* 0x004fe200000e0000 */
[----:B------:R-:W-:-:S04]  /*ead0*/  IMAD.MOV.U32 R2, RZ, RZ, 0x2 ;  /* 0x00000002ff027424 */ /* 0x000fc800078e00ff */
[----:B---3--:R-:W-:-:S03]  /*eae0*/  IMAD.WIDE R2, R3, R2, UR10 ;  /* 0x0000000a03027e25 */ /* 0x008fc6000f8e0202 */
[C---:B------:R-:W-:Y:S02]  /*eaf0*/  IADD3 R155, P0, R2.reuse, 0x40, RZ ;  /* 0x00000040029b7810 */ /* 0x040fe40007f1e0ff */
[----:B------:R-:W-:-:S03]  /*eb00*/  IADD3 R7, P1, R2, 0x20, RZ ;  /* 0x0000002002077810 */ /* 0x000fc60007f3e0ff */
[----:B------:R-:W-:Y:S01]  /*eb10*/  UIMAD.WIDE UR12, UR9, 0x4, UR12 ;  /* 0x00000004090c78a5 */ /* 0x000fe2000f8e020c */
[----:B------:R-:W-:Y:S02]  /*eb20*/  LOP3.LUT R154, R155, 0x380, RZ, 0xc0, !PT ;  /* 0x000003809b9a7812 */ /* 0x000fe400078ec0ff */
[----:B------:R-:W-:Y:S02]  /*eb30*/  LOP3.LUT R9, R2, 0x380, RZ, 0xc0, !PT ;  /* 0x0000038002097812 */ /* 0x000fe400078ec0ff */
[----:B------:R-:W-:Y:S02]  /*eb40*/  LOP3.LUT R6, R7, 0x380, RZ, 0xc0, !PT ;  /* 0x0000038007067812 */ /* 0x000fe400078ec0ff */
[----:B------:R-:W-:Y:S02]  /*eb50*/  SHF.R.U64 R154, R154, 0x3, RZ ;  /* 0x000000039a9a7819 */ /* 0x000fe400000012ff */
[----:B------:R-:W-:Y:S02]  /*eb60*/  IADD3 R161, P4, R2, 0x60, RZ ;  /* 0x0000006002a17810 */ /* 0x000fe40007f9e0ff */
[----:B------:R-:W-:-:S02]  /*eb70*/  SHF.R.U64 R9, R9, 0x3, RZ ;  /* 0x0000000309097819 */ /* 0x000fc400000012ff */
[----:B------:R-:W-:Y:S02]  /*eb80*/  SHF.R.U64 R6, R6, 0x3, RZ ;  /* 0x0000000306067819 */ /* 0x000fe400000012ff */
[----:B------:R-:W-:Y:S01]  /*eb90*/  LOP3.LUT R154, R154, R155, RZ, 0x3c, !PT ;  /* 0x0000009b9a9a7212 */ /* 0x000fe200078e3cff */
[----:B------:R-:W-:Y:S01]  /*eba0*/  IMAD.X R155, RZ, RZ, R3, P0 ;  /* 0x000000ffff9b7224 */ /* 0x000fe200000e0603 */
[C---:B------:R-:W-:Y:S02]  /*ebb0*/  IADD3 R163, P3, R2.reuse, 0x4000, RZ ;  /* 0x0000400002a37810 */ /* 0x040fe40007f7e0ff */
[C---:B------:R-:W-:Y:S02]  /*ebc0*/  IADD3 R165, P6, R2.reuse, 0x4020, RZ ;  /* 0x0000402002a57810 */ /* 0x040fe40007fde0ff */
[----:B------:R-:W-:Y:S02]  /*ebd0*/  LOP3.LUT R160, R161, 0x380, RZ, 0xc0, !PT ;  /* 0x00000380a1a07812 */ /* 0x000fe400078ec0ff */
[----:B------:R-:W-:-:S02]  /*ebe0*/  IADD3 R21, P2, R2, 0x4060, RZ ;  /* 0x0000406002157810 */ /* 0x000fc40007f5e0ff */
[----:B------:R-:W-:Y:S01]  /*ebf0*/  LOP3.LUT R8, R9, R2, RZ, 0x3c, !PT ;  /* 0x0000000209087212 */ /* 0x000fe200078e3cff */
[--C-:B------:R-:W-:Y:S01]  /*ec00*/  IMAD.MOV.U32 R9, RZ, RZ, R3.reuse ;  /* 0x000000ffff097224 */ /* 0x100fe200078e0003 */
[----:B------:R-:W-:Y:S02]  /*ec10*/  IADD3 R153, P0, R2, 0x8020, RZ ;  /* 0x0000802002997810 */ /* 0x000fe40007f1e0ff */
[----:B------:R-:W-:Y:S01]  /*ec20*/  LOP3.LUT R6, R6, R7, RZ, 0x3c, !PT ;  /* 0x0000000706067212 */ /* 0x000fe200078e3cff */
[----:B------:R-:W-:Y:S01]  /*ec30*/  IMAD.X R7, RZ, RZ, R3, P1 ;  /* 0x000000ffff077224 */ /* 0x000fe200008e0603 */
[----:B------:R-:W-:Y:S02]  /*ec40*/  LOP3.LUT R162, R163, 0x380, RZ, 0xc0, !PT ;  /* 0x00000380a3a27812 */ /* 0x000fe400078ec0ff */
[----:B------:R-:W-:Y:S02]  /*ec50*/  LOP3.LUT R164, R165, 0x380, RZ, 0xc0, !PT ;  /* 0x00000380a5a47812 */ /* 0x000fe400078ec0ff */
[----:B------:R-:W-:-:S02]  /*ec60*/  SHF.R.U64 R160, R160, 0x3, RZ ;  /* 0x00000003a0a07819 */ /* 0x000fc400000012ff */
[C---:B------:R-:W-:Y:S02]  /*ec70*/  IADD3 R167, P5, R2.reuse, 0x4040, RZ ;  /* 0x0000404002a77810 */ /* 0x040fe40007fbe0ff */
[----:B------:R-:W-:Y:S02]  /*ec80*/  LOP3.LUT R20, R21, 0x380, RZ, 0xc0, !PT ;  /* 0x0000038015147812 */ /* 0x000fe400078ec0ff */
[----:B------:R-:W-:Y:S02]  /*ec90*/  IADD3 R169, P1, R2, 0x8000, RZ ;  /* 0x0000800002a97810 */ /* 0x000fe40007f3e0ff */
[----:B------:R-:W-:Y:S02]  /*eca0*/  LOP3.LUT R152, R153, 0x380, RZ, 0xc0, !PT ;  /* 0x0000038099987812 */ /* 0x000fe400078ec0ff */
[----:B------:R-:W-:Y:S02]  /*ecb0*/  MOV R5, R8 ;  /* 0x0000000800057202 */ /* 0x000fe40000000f00 */
[----:B------:R-:W-:-:S02]  /*ecc0*/  SHF.R.U64 R162, R162, 0x3, RZ ;  /* 0x00000003a2a27819 */ /* 0x000fc400000012ff */
[----:B------:R-:W-:Y:S02]  /*ecd0*/  SHF.R.U64 R164, R164, 0x3, RZ ;  /* 0x00000003a4a47819 */ /* 0x000fe400000012ff */
[----:B------:R-:W-:Y:S01]  /*ece0*/  LOP3.LUT R160, R160, R161, RZ, 0x3c, !PT ;  /* 0x000000a1a0a07212 */ /* 0x000fe200078e3cff */
[----:B------:R-:W-:Y:S01]  /*ecf0*/  IMAD.X R161, RZ, RZ, R3, P4 ;  /* 0x000000ffffa17224 */ /* 0x000fe200020e0603 */
[----:B------:R-:W-:Y:S02]  /*ed00*/  F2FP.BF16.F32.PACK_AB R8, R25, R24 ;  /* 0x000000181908723e */ /* 0x000fe400000010ff */
[----:B------:R-:W-:Y:S02]  /*ed10*/  LOP3.LUT R166, R167, 0x380, RZ, 0xc0, !PT ;  /* 0x00000380a7a67812 */ /* 0x000fe400078ec0ff */
[----:B------:R-:W-:Y:S02]  /*ed20*/  F2FP.BF16.F32.PACK_AB R9, R27, R26 ;  /* 0x0000001a1b09723e */ /* 0x000fe400000010ff */
[----:B------:R-:W-:-:S02]  /*ed30*/  SHF.R.U64 R20, R20, 0x3, RZ ;  /* 0x0000000314147819 */ /* 0x000fc400000012ff */
[----:B------:R-:W-:Y:S01]  /*ed40*/  LOP3.LUT R168, R169, 0x380, RZ, 0xc0, !PT ;  /* 0x00000380a9a87812 */ /* 0x000fe200078ec0ff */
[----:B------:R0:W-:Y:S01]  /*ed50*/  STSM.16.M88.4 [R5], R8 ;  /* 0x0000000805007844 */ /* 0x0001e20000000200 */
[----:B------:R-:W-:Y:S02]  /*ed60*/  SHF.R.U64 R152, R152, 0x3, RZ ;  /* 0x0000000398987819 */ /* 0x000fe400000012ff */
[----:B------:R-:W-:Y:S02]  /*ed70*/  MOV R7, R6 ;  /* 0x0000000600077202 */ /* 0x000fe40000000f00 */
[----:B------:R-:W-:Y:S02]  /*ed80*/  IADD3 R171, P4, R2, 0x8040, RZ ;  /* 0x0000804002ab7810 */ /* 0x000fe40007f9e0ff */
[----:B------:R-:W-:Y:S01]  /*ed90*/  LOP3.LUT R162, R162, R163, RZ, 0x3c, !PT ;  /* 0x000000a3a2a27212 */ /* 0x000fe200078e3cff */
[--C-:B------:R-:W-:Y:S01]  /*eda0*/  IMAD.X R163, RZ, RZ, R3.reuse, P3 ;  /* 0x000000ffffa37224 */ /* 0x100fe200018e0603 */
[----:B------:R-:W-:Y:S01]  /*edb0*/  LOP3.LUT R164, R164, R165, RZ, 0x3c, !PT ;  /* 0x000000a5a4a47212 */ /* 0x000fe200078e3cff */
[--C-:B------:R-:W-:Y:S01]  /*edc0*/  IMAD.X R165, RZ, RZ, R3.reuse, P6 ;  /* 0x000000ffffa57224 */ /* 0x100fe200030e0603 */
[----:B------:R-:W-:Y:S01]  /*edd0*/  SHF.R.U64 R166, R166, 0x3, RZ ;  /* 0x00000003a6a67819 */ /* 0x000fe200000012ff */
[----:B------:R1:W-:Y:S01]  /*ede0*/  STSM.16.M88.4 [R7], R12 ;  /* 0x0000000c07007844 */ /* 0x0003e20000000200 */
[----:B------:R-:W-:Y:S01]  /*edf0*/  LOP3.LUT R20, R20, R21, RZ, 0x3c, !PT ;  /* 0x0000001514147212 */ /* 0x000fe200078e3cff */
[----:B------:R-:W-:Y:S01]  /*ee00*/  IMAD.X R21, RZ, RZ, R3, P2 ;  /* 0x000000ffff157224 */ /* 0x000fe200010e0603 */
[----:B------:R-:W-:-:S02]  /*ee10*/  SHF.R.U64 R168, R168, 0x3, RZ ;  /* 0x00000003a8a87819 */ /* 0x000fc400000012ff */
[----:B------:R-:W-:Y:S01]  /*ee20*/  LOP3.LUT R152, R152, R153, RZ, 0x3c, !PT ;  /* 0x0000009998987212 */ /* 0x000fe200078e3cff */
[----:B------:R-:W-:Y:S01]  /*ee30*/  IMAD.X R153, RZ, RZ, R3, P0 ;  /* 0x000000ffff997224 */ /* 0x000fe200000e0603 */
[----:B------:R-:W-:Y:S02]  /*ee40*/  LOP3.LUT R170, R171, 0x380, RZ, 0xc0, !PT ;  /* 0x00000380abaa7812 */ /* 0x000fe400078ec0ff */
[C---:B------:R-:W-:Y:S02]  /*ee50*/  IADD3 R157, P3, R2.reuse, 0x8060, RZ ;  /* 0x00008060029d7810 */ /* 0x040fe40007f7e0ff */
[----:B------:R-:W-:Y:S02]  /*ee60*/  IADD3 R159, P6, R2, 0xc000, RZ ;  /* 0x0000c000029f7810 */ /* 0x000fe40007fde0ff */
[----:B------:R-:W-:Y:S02]  /*ee70*/  MOV R154, R154 ;  /* 0x0000009a009a7202 */ /* 0x000fe40000000f00 */
[----:B0-----:R-:W-:-:S02]  /*ee80*/  F2FP.BF16.F32.PACK_AB R8, R41, R40 ;  /* 0x000000282908723e */ /* 0x001fc400000010ff */
[----:B------:R-:W-:Y:S02]  /*ee90*/  F2FP.BF16.F32.PACK_AB R9, R43, R42 ;  /* 0x0000002a2b09723e */ /* 0x000fe400000010ff */
[----:B------:R-:W-:Y:S02]  /*eea0*/  F2FP.BF16.F32.PACK_AB R10, R45, R44 ;  /* 0x0000002c2d0a723e */ /* 0x000fe400000010ff */
[----:B------:R-:W-:Y:S02]  /*eeb0*/  F2FP.BF16.F32.PACK_AB R11, R47, R46 ;  /* 0x0000002e2f0b723e */ /* 0x000fe400000010ff */
[----:B------:R-:W-:Y:S01]  /*eec0*/  LOP3.LUT R166, R166, R167, RZ, 0x3c, !PT ;  /* 0x000000a7a6a67212 */ /* 0x000fe200078e3cff */
[----:B------:R-:W-:Y:S01]  /*eed0*/  IMAD.X R167, RZ, RZ, R3, P5 ;  /* 0x000000ffffa77224 */ /* 0x000fe200028e0603 */
[----:B------:R-:W-:Y:S01]  /*eee0*/  MOV R161, R160 ;  /* 0x000000a000a17202 */ /* 0x000fe20000000f00 */
[----:B------:R0:W-:Y:S01]  /*eef0*/  STSM.16.M88.4 [R154], R8 ;  /* 0x000000089a007844 */ /* 0x0001e20000000200 */
[----:B-1----:R-:W-:-:S02]  /*ef00*/  F2FP.BF16.F32.PACK_AB R12, R49, R48 ;  /* 0x00000030310c723e */ /* 0x002fc400000010ff */
[----:B------:R-:W-:Y:S02]  /*ef10*/  F2FP.BF16.F32.PACK_AB R13, R51, R50 ;  /* 0x00000032330d723e */ /* 0x000fe400000010ff */
[----:B------:R-:W-:Y:S02]  /*ef20*/  F2FP.BF16.F32.PACK_AB R14, R53, R52 ;  /* 0x00000034350e723e */ /* 0x000fe400000010ff */
[----:B------:R-:W-:Y:S02]  /*ef30*/  F2FP.BF16.F32.PACK_AB R15, R55, R54 ;  /* 0x00000036370f723e */ /* 0x000fe400000010ff */
[----:B------:R-:W-:Y:S01]  /*ef40*/  LOP3.LUT R168, R168, R169, RZ, 0x3c, !PT ;  /* 0x000000a9a8a87212 */ /* 0x000fe200078e3cff */
[----:B------:R-:W-:Y:S01]  /*ef50*/  IMAD.X R169, RZ, RZ, R3, P1 ;  /* 0x000000ffffa97224 */ /* 0x000fe200008e0603 */
[----:B------:R-:W-:Y:S01]  /*ef60*/  SHF.R.U64 R170, R170, 0x3, RZ ;  /* 0x00000003aaaa7819 */ /* 0x000fe200000012ff */
[----:B------:R1:W-:Y:S01]  /*ef70*/  STSM.16.M88.4 [R161], R12 ;  /* 0x0000000ca1007844 */ /* 0x0003e20000000200 */
[----:B------:R-:W-:-:S02]  /*ef80*/  LOP3.LUT R156, R157, 0x380, RZ, 0xc0, !PT ;  /* 0x000003809d9c7812 */ /* 0x000fc400078ec0ff */
[----:B------:R-:W-:Y:S02]  /*ef90*/  LOP3.LUT R158, R159, 0x380, RZ, 0xc0, !PT ;  /* 0x000003809f9e7812 */ /* 0x000fe400078ec0ff */
[----:B------:R-:W-:Y:S02]  /*efa0*/  MOV R22, R20 ;  /* 0x0000001400167202 */ /* 0x000fe40000000f00 */
[C---:B------:R-:W-:Y:S02]  /*efb0*/  IADD3 R6, P5, R2.reuse, 0xc020, RZ ;  /* 0x0000c02002067810 */ /* 0x040fe40007fbe0ff */
[C---:B------:R-:W-:Y:S02]  /*efc0*/  IADD3 R5, P1, R2.reuse, 0xc060, RZ ;  /* 0x0000c06002057810 */ /* 0x040fe40007f3e0ff */
[----:B------:R-:W-:Y:S02]  /*efd0*/  MOV R20, R152 ;  /* 0x0000009800147202 */ /* 0x000fe40000000f00 */
[----:B------:R-:W-:-:S02]  /*efe0*/  IADD3 R19, P2, R2, 0xc040, RZ ;  /* 0x0000c04002137810 */ /* 0x000fc40007f5e0ff */
[----:B------:R-:W-:Y:S02]  /*eff0*/  MOV R162, R162 ;  /* 0x000000a200a27202 */ /* 0x000fe40000000f00 */
[----:B------:R-:W-:Y:S02]  /*f000*/  F2FP.BF16.F32.PACK_AB R152, R57, R56 ;  /* 0x000000383998723e */ /* 0x000fe400000010ff */
[----:B------:R-:W-:Y:S02]  /*f010*/  F2FP.BF16.F32.PACK_AB R153, R59, R58 ;  /* 0x0000003a3b99723e */ /* 0x000fe400000010ff */
[----:B0-----:R-:W-:Y:S02]  /*f020*/  F2FP.BF16.F32.PACK_AB R154, R61, R60 ;  /* 0x0000003c3d9a723e */ /* 0x001fe400000010ff */
[----:B------:R-:W-:Y:S02]  /*f030*/  F2FP.BF16.F32.PACK_AB R155, R63, R62 ;  /* 0x0000003e3f9b723e */ /* 0x000fe400000010ff */
[----:B------:R-:W-:-:S02]  /*f040*/  MOV R164, R164 ;  /* 0x000000a400a47202 */ /* 0x000fc40000000f00 */
[----:B------:R-:W-:Y:S01]  /*f050*/  F2FP.BF16.F32.PACK_AB R8, R65, R64 ;  /* 0x000000404108723e */ /* 0x000fe200000010ff */
[----:B------:R-:W-:Y:S01]  /*f060*/  STSM.16.M88.4 [R162], R152 ;  /* 0x00000098a2007844 */ /* 0x000fe20000000200 */
[----:B------:R-:W-:Y:S02]  /*f070*/  F2FP.BF16.F32.PACK_AB R9, R67, R66 ;  /* 0x000000424309723e */ /* 0x000fe400000010ff */
[----:B------:R-:W-:Y:S02]  /*f080*/  F2FP.BF16.F32.PACK_AB R10, R69, R68 ;  /* 0x00000044450a723e */ /* 0x000fe400000010ff */
[----:B------:R-:W-:Y:S02]  /*f090*/  F2FP.BF16.F32.PACK_AB R11, R71, R70 ;  /* 0x00000046470b723e */ /* 0x000fe400000010ff */
[----:B------:R-:W-:Y:S01]  /*f0a0*/  LOP3.LUT R170, R170, R171, RZ, 0x3c, !PT ;  /* 0x000000abaaaa7212 */ /* 0x000fe200078e3cff */
[----:B------:R-:W-:Y:S01]  /*f0b0*/  IMAD.X R171, RZ, RZ, R3, P4 ;  /* 0x000000ffffab7224 */ /* 0x000fe200020e0603 */
[----:B------:R-:W-:Y:S01]  /*f0c0*/  SHF.R.U64 R156, R156, 0x3, RZ ;  /* 0x000000039c9c7819 */ /* 0x000fe200000012ff */
[----:B------:R0:W-:Y:S01]  /*f0d0*/  STSM.16.M88.4 [R164], R8 ;  /* 0x00000008a4007844 */ /* 0x0001e20000000200 */
[----:B------:R-:W-:-:S02]  /*f0e0*/  SHF.R.U64 R158, R158, 0x3, RZ ;  /* 0x000000039e9e7819 */ /* 0x000fc400000012ff */
[----:B------:R-:W-:Y:S02]  /*f0f0*/  MOV R166, R166 ;  /* 0x000000a600a67202 */ /* 0x000fe40000000f00 */
[----:B-1----:R-:W-:Y:S02]  /*f100*/  F2FP.BF16.F32.PACK_AB R12, R73, R72 ;  /* 0x00000048490c723e */ /* 0x002fe400000010ff */
[----:B------:R-:W-:Y:S02]  /*f110*/  F2FP.BF16.F32.PACK_AB R13, R75, R74 ;  /* 0x0000004a4b0d723e */ /* 0x000fe400000010ff */
[----:B------:R-:W-:Y:S02]  /*f120*/  F2FP.BF16.F32.PACK_AB R14, R77, R76 ;  /* 0x0000004c4d0e723e */ /* 0x000fe400000010ff */
[----:B------:R-:W-:Y:S02]  /*f130*/  F2FP.BF16.F32.PACK_AB R15, R79, R78 ;  /* 0x0000004e4f0f723e */ /* 0x000fe400000010ff */
[----:B------:R-:W-:-:S02]  /*f140*/  LOP3.LUT R7, R6, 0x380, RZ, 0xc0, !PT ;  /* 0x0000038006077812 */ /* 0x000fc400078ec0ff */
[----:B------:R-:W-:Y:S01]  /*f150*/  LOP3.LUT R2, R5, 0x380, RZ, 0xc0, !PT ;  /* 0x0000038005027812 */ /* 0x000fe200078ec0ff */
[----:B------:R1:W-:Y:S01]  /*f160*/  STSM.16.M88.4 [R166], R12 ;  /* 0x0000000ca6007844 */ /* 0x0003e20000000200 */
[----:B------:R-:W-:Y:S02]  /*f170*/  LOP3.LUT R18, R19, 0x380, RZ, 0xc0, !PT ;  /* 0x0000038013127812 */ /* 0x000fe400078ec0ff */
[----:B------:R-:W-:Y:S01]  /*f180*/  LOP3.LUT R156, R156, R157, RZ, 0x3c, !PT ;  /* 0x0000009d9c9c7212 */ /* 0x000fe200078e3cff */
[--C-:B------:R-:W-:Y:S01]  /*f190*/  IMAD.X R157, RZ, RZ, R3.reuse, P3 ;  /* 0x000000ffff9d7224 */ /* 0x100fe200018e0603 */
[----:B------:R-:W-:Y:S01]  /*f1a0*/  LOP3.LUT R158, R158, R159, RZ, 0x3c, !PT ;  /* 0x0000009f9e9e7212 */ /* 0x000fe200078e3cff */
[----:B------:R-:W-:Y:S01]  /*f1b0*/  IMAD.X R159, RZ, RZ, R3, P6 ;  /* 0x000000ffff9f7224 */ /* 0x000fe200030e0603 */
[----:B------:R-:W-:Y:S02]  /*f1c0*/  SHF.R.U64 R7, R7, 0x3, RZ ;  /* 0x0000000307077819 */ /* 0x000fe400000012ff */
[----:B------:R-:W-:-:S02]  /*f1d0*/  SHF.R.U64 R2, R2, 0x3, RZ ;  /* 0x0000000302027819 */ /* 0x000fc400000012ff */
[----:B------:R-:W-:Y:S02]  /*f1e0*/  SHF.R.U64 R18, R18, 0x3, RZ ;  /* 0x0000000312127819 */ /* 0x000fe400000012ff */
[----:B------:R-:W-:Y:S02]  /*f1f0*/  MOV R160, R168 ;  /* 0x000000a800a07202 */ /* 0x000fe40000000f00 */
[----:B------:R-:W-:Y:S02]  /*f200*/  MOV R21, R170 ;  /* 0x000000aa00157202 */ /* 0x000fe40000000f00 */
[----:B0-----:R-:W-:Y:S02]  /*f210*/  F2FP.BF16.F32.PACK_AB R164, R81, R80 ;  /* 0x0000005051a4723e */ /* 0x001fe400000010ff */
[----:B------:R-:W-:Y:S02]  /*f220*/  F2FP.BF16.F32.PACK_AB R165, R83, R82 ;  /* 0x0000005253a5723e */ /* 0x000fe400000010ff */
[----:B-1----:R-:W-:-:S02]  /*f230*/  F2FP.BF16.F32.PACK_AB R166, R85, R84 ;  /* 0x0000005455a6723e */ /* 0x002fc400000010ff */
[----:B------:R-:W-:Y:S02]  /*f240*/  F2FP.BF16.F32.PACK_AB R167, R87, R86 ;  /* 0x0000005657a7723e */ /* 0x000fe400000010ff */
[----:B------:R-:W-:Y:S02]  /*f250*/  F2FP.BF16.F32.PACK_AB R168, R89, R88 ;  /* 0x0000005859a8723e */ /* 0x000fe400000010ff */
[----:B------:R-:W-:Y:S01]  /*f260*/  F2FP.BF16.F32.PACK_AB R169, R91, R90 ;  /* 0x0000005a5ba9723e */ /* 0x000fe200000010ff */
[----:B------:R-:W-:Y:S01]  /*f270*/  STSM.16.M88.4 [R22], R164 ;  /* 0x000000a416007844 */ /* 0x000fe20000000200 */
[----:B------:R-:W-:Y:S02]  /*f280*/  F2FP.BF16.F32.PACK_AB R170, R93, R92 ;  /* 0x0000005c5daa723e */ /* 0x000fe400000010ff */
[----:B------:R-:W-:Y:S02]  /*f290*/  F2FP.BF16.F32.PACK_AB R171, R95, R94 ;  /* 0x0000005e5fab723e */ /* 0x000fe400000010ff */
[----:B------:R-:W-:Y:S01]  /*f2a0*/  LOP3.LUT R6, R7, R6, RZ, 0x3c, !PT ;  /* 0x0000000607067212 */ /* 0x000fe200078e3cff */
[--C-:B------:R-:W-:Y:S01]  /*f2b0*/  IMAD.X R7, RZ, RZ, R3.reuse, P5 ;  /* 0x000000ffff077224 */ /* 0x100fe200028e0603 */
[----:B------:R-:W-:Y:S01]  /*f2c0*/  LOP3.LUT R2, R2, R5, RZ, 0x3c, !PT ;  /* 0x0000000502027212 */ /* 0x000fe200078e3cff */
[----:B------:R0:W-:Y:S01]  /*f2d0*/  STSM.16.M88.4 [R160], R168 ;  /* 0x000000a8a0007844 */ /* 0x0001e20000000200 */
[----:B------:R-:W-:Y:S01]  /*f2e0*/  LOP3.LUT R18, R18, R19, RZ, 0x3c, !PT ;  /* 0x0000001312127212 */ /* 0x000fe200078e3cff */
[--C-:B------:R-:W-:Y:S01]  /*f2f0*/  IMAD.X R19, RZ, RZ, R3.reuse, P2 ;  /* 0x000000ffff137224 */ /* 0x100fe200010e0603 */
[----:B------:R-:W-:Y:S01]  /*f300*/  MOV R172, R156 ;  /* 0x0000009c00ac7202 */ /* 0x000fe20000000f00 */
[----:B------:R-:W-:Y:S01]  /*f310*/  IMAD.X R3, RZ, RZ, R3, P1 ;  /* 0x000000ffff037224 */ /* 0x000fe200008e0603 */
[----:B------:R-:W-:-:S02]  /*f320*/  MOV R5, R158 ;  /* 0x0000009e00057202 */ /* 0x000fc40000000f00 */
[----:B------:R-:W-:Y:S02]  /*f330*/  F2FP.BF16.F32.PACK_AB R152, R97, R96 ;  /* 0x000000606198723e */ /* 0x000fe400000010ff */
[----:B------:R-:W-:Y:S02]  /*f340*/  F2FP.BF16.F32.PACK_AB R153, R99, R98 ;  /* 0x000000626399723e */ /* 0x000fe400000010ff */
[----:B------:R-:W-:Y:S02]  /*f350*/  F2FP.BF16.F32.PACK_AB R154, R101, R100 ;  /* 0x00000064659a723e */ /* 0x000fe400000010ff */
[----:B------:R-:W-:Y:S02]  /*f360*/  F2FP.BF16.F32.PACK_AB R155, R103, R102 ;  /* 0x00000066679b723e */ /* 0x000fe400000010ff */
[----:B------:R-:W-:Y:S02]  /*f370*/  F2FP.BF16.F32.PACK_AB R156, R105, R104 ;  /* 0x00000068699c723e */ /* 0x000fe400000010ff */
[----:B------:R-:W-:Y:S01]  /*f380*/  F2FP.BF16.F32.PACK_AB R157, R107, R106 ;  /* 0x0000006a6b9d723e */ /* 0x000fe200000010ff */
[----:B------:R1:W-:Y:S01]  /*f390*/  STSM.16.M88.4 [R20], R152 ;  /* 0x0000009814007844 */ /* 0x0003e20000000200 */
[----:B------:R-:W-:-:S02]  /*f3a0*/  F2FP.BF16.F32.PACK_AB R158, R109, R108 ;  /* 0x0000006c6d9e723e */ /* 0x000fc400000010ff */
[----:B------:R-:W-:Y:S02]  /*f3b0*/  F2FP.BF16.F32.PACK_AB R159, R111, R110 ;  /* 0x0000006e6f9f723e */ /* 0x000fe400000010ff */
[----:B0-----:R-:W-:Y:S02]  /*f3c0*/  F2FP.BF16.F32.PACK_AB R160, R113, R112 ;  /* 0x0000007071a0723e */ /* 0x001fe400000010ff */
[----:B------:R-:W-:Y:S01]  /*f3d0*/  F2FP.BF16.F32.PACK_AB R161, R115, R114 ;  /* 0x0000007273a1723e */ /* 0x000fe200000010ff */
[----:B------:R0:W-:Y:S01]  /*f3e0*/  STSM.16.M88.4 [R21], R156 ;  /* 0x0000009c15007844 */ /* 0x0001e20000000200 */
[----:B------:R-:W-:Y:S02]  /*f3f0*/  F2FP.BF16.F32.PACK_AB R162, R117, R116 ;  /* 0x0000007475a2723e */ /* 0x000fe400000010ff */
[----:B------:R-:W-:Y:S02]  /*f400*/  F2FP.BF16.F32.PACK_AB R163, R119, R118 ;  /* 0x0000007677a3723e */ /* 0x000fe400000010ff */
[----:B------:R-:W-:-:S02]  /*f410*/  F2FP.BF16.F32.PACK_AB R8, R121, R120 ;  /* 0x000000787908723e */ /* 0x000fc400000010ff */
[----:B------:R-:W-:Y:S01]  /*f420*/  F2FP.BF16.F32.PACK_AB R9, R123, R122 ;  /* 0x0000007a7b09723e */ /* 0x000fe200000010ff */
[----:B------:R-:W-:Y:S01]  /*f430*/  STSM.16.M88.4 [R172], R160 ;  /* 0x000000a0ac007844 */ /* 0x000fe20000000200 */
[----:B------:R-:W-:Y:S02]  /*f440*/  F2FP.BF16.F32.PACK_AB R10, R125, R124 ;  /* 0x0000007c7d0a723e */ /* 0x000fe400000010ff */
[----:B------:R-:W-:Y:S02]  /*f450*/  F2FP.BF16.F32.PACK_AB R11, R127, R126 ;  /* 0x0000007e7f0b723e */ /* 0x000fe400000010ff */
[----:B------:R-:W-:Y:S02]  /*f460*/  MOV R6, R6 ;  /* 0x0000000600067202 */ /* 0x000fe40000000f00 */
[----:B------:R-:W-:Y:S01]  /*f470*/  F2FP.BF16.F32.PACK_AB R12, R129, R128 ;  /* 0x00000080810c723e */ /* 0x000fe200000010ff */
[----:B------:R-:W-:Y:S01]  /*f480*/  STSM.16.M88.4 [R5], R8 ;  /* 0x0000000805007844 */ /* 0x000fe20000000200 */
[----:B------:R-:W-:-:S02]  /*f490*/  F2FP.BF16.F32.PACK_AB R13, R131, R130 ;  /* 0x00000082830d723e */ /* 0x000fc400000010ff */
[----:B------:R-:W-:Y:S02]  /*f4a0*/  F2FP.BF16.F32.PACK_AB R14, R133, R132 ;  /* 0x00000084850e723e */ /* 0x000fe400000010ff */
[----:B------:R-:W-:Y:S02]  /*f4b0*/  F2FP.BF16.F32.PACK_AB R15, R135, R134 ;  /* 0x00000086870f723e */ /* 0x000fe400000010ff */
[----:B------:R-:W-:Y:S02]  /*f4c0*/  MOV R18, R18 ;  /* 0x0000001200127202 */ /* 0x000fe40000000f00 */
[----:B-1----:R-:W-:Y:S01]  /*f4d0*/  F2FP.BF16.F32.PACK_AB R152, R137, R136 ;  /* 0x000000888998723e */ /* 0x002fe200000010ff */
[----:B------:R1:W-:Y:S01]  /*f4e0*/  STSM.16.M88.4 [R6], R12 ;  /* 0x0000000c06007844 */ /* 0x0003e20000000200 */
[----:B------:R-:W-:Y:S02]  /*f4f0*/  F2FP.BF16.F32.PACK_AB R153, R139, R138 ;  /* 0x0000008a8b99723e */ /* 0x000fe400000010ff */
[----:B------:R-:W-:-:S02]  /*f500*/  F2FP.BF16.F32.PACK_AB R154, R141, R140 ;  /* 0x0000008c8d9a723e */ /* 0x000fc400000010ff */
[----:B------:R-:W-:Y:S02]  /*f510*/  F2FP.BF16.F32.PACK_AB R155, R143, R142 ;  /* 0x0000008e8f9b723e */ /* 0x000fe400000010ff */
[----:B------:R-:W-:Y:S01]  /*f520*/  MOV R7, R2 ;  /* 0x0000000200077202 */ /* 0x000fe20000000f00 */
[----:B------:R-:W-:Y:S01]  /*f530*/  IMAD.U32 R2, RZ, RZ, UR12 ;  /* 0x0000000cff027e24 */ /* 0x000fe2000f8e00ff */
[----:B0-----:R-:W-:Y:S01]  /*f540*/  F2FP.BF16.F32.PACK_AB R156, R145, R144 ;  /* 0x00000090919c723e */ /* 0x001fe200000010ff */
[----:B------:R-:W-:Y:S01]  /*f550*/  STSM.16.M88.4 [R18], R152 ;  /* 0x0000009812007844 */ /* 0x000fe20000000200 */
[----:B------:R-:W-:Y:S01]  /*f560*/  F2FP.BF16.F32.PACK_AB R157, R147, R146 ;  /* 0x00000092939d723e */ /* 0x000fe200000010ff */
[----:B------:R-:W-:Y:S01]  /*f570*/  IMAD.U32 R3, RZ, RZ, UR13 ;  /* 0x0000000dff037e24 */ /* 0x000fe2000f8e00ff */
[----:B------:R-:W-:Y:S02]  /*f580*/  F2FP.BF16.F32.PACK_AB R158, R149, R148 ;  /* 0x00000094959e723e */ /* 0x000fe400000010ff */
[----:B------:R-:W-:-:S02]  /*f590*/  F2FP.BF16.F32.PACK_AB R159, R151, R150 ;  /* 0x00000096979f723e */ /* 0x000fc400000010ff */
[----:B------:R-:W-:-:S03]  /*f5a0*/  ISETP.NE.U32.AND P0, PT, RZ, UR16, PT ;  /* 0x00000010ff007c0c */ /* 0x000fc6000bf05070 */
[----:B------:R0:W-:Y:S01]  /*f5b0*/  STSM.16.M88.4 [R7], R156 ;  /* 0x0000009c07007844 */ /* 0x0001e20000000200 */
[----:B------:R-:W-:Y:S01]  /*f5c0*/  BAR.SYNC.DEFER_BLOCKING 0x1, 0x100 ;  /* 0x0044000000007b1d */ /* 0x000fe20000010000 */
[----:B------:R-:W-:-:S13]  /*f5d0*/  ISETP.NE.AND.EX P0, PT, RZ, UR17, PT, P0 ;  /* 0x00000011ff007c0c */ /* 0x000fda000bf05300 */
[----:B------:R2:W3:Y:S01]  /*f5e0*/  @P0 LDG.E R19, desc[UR36][R2.64] ;  /* 0x0000002402130981 */ /* 0x0004e2000c1e1900 */
[----:B------:R-:W-:Y:S01]  /*f5f0*/  PLOP3.LUT P4, PT, PT, PT, UP0, 0x80, 0x0 ;  /* 0x000000000000781c */ /* 0x000fe20003f8f008 */
[----:B------:R-:W-:-:S06]  /*f600*/  @UP0 UIMAD.WIDE UR14, UR9, 0x4, UR14 ;  /* 0x00000004090e08a5 */ /* 0x000fcc000f8e020e */
[----:B--2---:R-:W-:Y:S02]  /*f610*/  IMAD.U32 R2, RZ, RZ, UR14 ;  /* 0x0000000eff027e24 */ /* 0x004fe4000f8e00ff */
[----:B------:R-:W-:-:S05]  /*f620*/  IMAD.U32 R3, RZ, RZ, UR15 ;  /* 0x0000000fff037e24 */ /* 0x000fca000f8e00ff */
[----:B-1----:R1:W2:Y:S01]  /*f630*/  @P4 LDG.E R6, desc[UR36][R2.64] ;  /* 0x0000002402064981 */ /* 0x0022a2000c1e1900 */
[----:B------:R-:W-:Y:S01]  /*f640*/  UISETP.NE.AND UP0, UPT, UR19, URZ, UPT ;  /* 0x0000003f1300728c */ /* 0x000fe2000bf05270 */
[----:B------:R-:W-:Y:S01]  /*f650*/  VIADD R5, R23, UR61 ;  /* 0x0000003d17057c36 */ /* 0x000fe20008000000 */
[----:B------:R-:W-:Y:S02]  /*f660*/  UISETP.NE.AND UP1, UPT, UR22, 0x1, UPT ;  /* 0x000000011600788c */ /* 0x000fe4000bf25270 */
[----:B------:R-:W-:Y:S01]  /*f670*/  USEL UR4, UR19, UR4, UP0 ;  /* 0x0000000413047287 */ /* 0x000fe20008000000 */
[----:B------:R-:W-:Y:S01]  /*f680*/  UMOV UR25, 0x9b8 ;  /* 0x000009b800197882 */ /* 0x000fe20000000000 */
[----:B------:R-:W-:Y:S02]  /*f690*/  UISETP.NE.U32.AND UP0, UPT, UR16, URZ, UPT ;  /* 0x0000003f1000728c */ /* 0x000fe4000bf05070 */
[----:B------:R-:W-:Y:S01]  /*f6a0*/  PLOP3.LUT P1, PT, PT, PT, UP1, 0x80, 0x0 ;  /* 0x000000000000781c */ /* 0x000fe20003f2f018 */
[----:B------:R-:W-:Y:S01]  /*f6b0*/  UISETP.GT.AND UP2, UPT, UR4, 0x1, UPT ;  /* 0x000000010400788c */ /* 0x000fe2000bf44270 */
[----:B-1----:R-:W-:Y:S01]  /*f6c0*/  IMAD.MOV.U32 R3, RZ, RZ, R5 ;  /* 0x000000ffff037224 */ /* 0x002fe200078e0005 */
[----:B------:R-:W-:-:S02]  /*f6d0*/  UISETP.NE.AND.EX UP0, UPT, UR17, URZ, UPT, UP0 ;  /* 0x0000003f1100728c */ /* 0x000fc4000bf05300 */
[----:B------:R-:W-:Y:S01]  /*f6e0*/  USEL UR25, UR25, 0x978, UP2 ;  /* 0x0000097819197887 */ /* 0x000fe20009000000 */
[----:B------:R-:W-:Y:S01]  /*f6f0*/  UMOV UR4, URZ ;  /* 0x0000003f00047c82 */ /* 0x000fe20008000000 */
[----:B------:R-:W-:Y:S02]  /*f700*/  USHF.R.S32.HI UR14, URZ, 0x1f, UR9 ;  /* 0x0000001f3f0e7899 */ /* 0x000fe40008011409 */
[----:B------:R-:W-:Y:S01]  /*f710*/  USEL UR9, UR9, URZ, !UP0 ;  /* 0x0000003f09097287 */ /* 0x000fe2000c000000 */
[----:B------:R-:W-:Y:S01]  /*f720*/  @UP1 ULDC UR27, c[0x0][0xbec] ;  /* 0x0002fb00001b1ab9 */ /* 0x000fe20000000800 */
[----:B------:R-:W-:Y:S02]  /*f730*/  USEL UR23, UR18, URZ, UP2 ;  /* 0x0000003f12177287 */ /* 0x000fe40009000000 */
[----:B------:R-:W-:Y:S01]  /*f740*/  @P1 IMAD.HI.U32 R2, R5, UR27, RZ ;  /* 0x0000001b05021c27 */ /* 0x000fe2000f8e00ff */
[----:B------:R-:W-:-:S03]  /*f750*/  USEL UR24, UR14, URZ, !UP0 ;  /* 0x0000003f0e187287 */ /* 0x000fc6000c000000 */
[----:B------:R-:W-:Y:S01]  /*f760*/  ULDC.64 UR18, c[0x0][UR25+0x220] ;  /* 0x0000880019127abb */ /* 0x000fe20008000a00 */
[----:B------:R-:W-:Y:S01]  /*f770*/  ULDC.64 UR16, c[0x0][UR25+0x218] ;  /* 0x0000860019107abb */ /* 0x000fe20008000a00 */
[----:B------:R-:W-:Y:S01]  /*f780*/  UIMAD UR19, UR19, UR9, URZ ;  /* 0x00000009131372a4 */ /* 0x000fe2000f8e023f */
[----:B------:R-:W-:Y:S01]  /*f790*/  ULDC.64 UR20, c[0x0][UR25+0x228] ;  /* 0x00008a0019147abb */ /* 0x000fe20008000a00 */
[----:B------:R-:W-:Y:S01]  /*f7a0*/  @UP1 ULDC UR30, c[0x0][0xbf0] ;  /* 0x0002fc00001e1ab9 */ /* 0x000fe20000000800 */
[----:B------:R-:W-:Y:S01]  /*f7b0*/  UIMAD.WIDE.U32 UR14, UR16, UR26, URZ ;  /* 0x0000001a100e72a5 */ /* 0x000fe2000f8e003f */
[----:B------:R-:W-:Y:S01]  /*f7c0*/  @P1 SHF.R.U32.HI R3, RZ, UR30, R2 ;  /* 0x0000001eff031c19 */ /* 0x000fe20008011602 */
[----:B------:R-:W-:Y:S02]  /*f7d0*/  UIMAD UR26, UR17, UR26, URZ ;  /* 0x0000001a111a72a4 */ /* 0x000fe4000f8e023f */
[----:B------:R-:W-:Y:S02]  /*f7e0*/  UIMAD.WIDE.U32 UR28, UR20, UR23, URZ ;  /* 0x00000017141c72a5 */ /* 0x000fe4000f8e003f */
[----:B------:R-:W-:Y:S01]  /*f7f0*/  UIMAD.WIDE.U32 UR16, UR18, UR9, URZ ;  /* 0x00000009121072a5 */ /* 0x000fe2000f8e003f */
[----:B------:R-:W-:Y:S01]  /*f800*/  IMAD.MOV R2, RZ, RZ, -R3 ;  /* 0x000000ffff027224 */ /* 0x000fe200078e0a03 */
[----:B------:R-:W-:-:S02]  /*f810*/  UIMAD UR20, UR21, UR23, URZ ;  /* 0x00000017151472a4 */ /* 0x000fc4000f8e023f */
[----:B------:R-:W-:Y:S01]  /*f820*/  UIMAD UR19, UR18, UR24, UR19 ;  /* 0x00000018121372a4 */ /* 0x000fe2000f8e0213 */
[----:B------:R-:W-:Y:S01]  /*f830*/  IMAD.U32 R8, RZ, RZ, UR28 ;  /* 0x0000001cff087e24 */ /* 0x000fe2000f8e00ff */
[----:B------:R-:W-:Y:S01]  /*f840*/  UIADD3 UR20, UR29, UR20, URZ ;  /* 0x000000141d147290 */ /* 0x000fe2000fffe03f */
[----:B0-----:R-:W-:Y:S01]  /*f850*/  IMAD R7, R2, UR22, R5 ;  /* 0x0000001602077c24 */ /* 0x001fe2000f8e0205 */
[----:B------:R-:W-:Y:S02]  /*f860*/  UIADD3 UR19, UR17, UR19, URZ ;  /* 0x0000001311137290 */ /* 0x000fe4000fffe03f */
[----:B------:R-:W-:Y:S02]  /*f870*/  UIADD3 UR26, UR15, UR26, URZ ;  /* 0x0000001a0f1a7290 */ /* 0x000fe4000fffe03f */
[----:B------:R-:W-:Y:S01]  /*f880*/  IMAD.U32 R10, RZ, RZ, UR20 ;  /* 0x00000014ff0a7e24 */ /* 0x000fe2000f8e00ff */
[----:B---3--:R-:W-:-:S13]  /*f890*/  @P0 R2UR UR4, R19 ;  /* 0x00000000130402ca */ /* 0x008fda00000e0000 */
[----:B------:R-:W-:Y:S02]  /*f8a0*/  UIADD3 UR14, UP0, UP3, UR16, UR14, UR4 ;  /* 0x0000000e100e7290 */ /* 0x000fe4000fb1e004 */
[----:B------:R-:W-:-:S04]  /*f8b0*/  USHF.R.S32.HI UR17, URZ, 0x1f, UR4 ;  /* 0x0000001f3f117899 */ /* 0x000fc80008011404 */
[----:B------:R-:W-:Y:S01]  /*f8c0*/  UIADD3.X UR16, UR19, UR26, UR17, UP0, UP3 ;  /* 0x0000001a13107290 */ /* 0x000fe200087e6411 */
[----:B------:R-:W-:Y:S01]  /*f8d0*/  IADD3 R2, P2, P3, R3, UR14, R8 ;  /* 0x0000000e03027c10 */ /* 0x000fe2000fb5e008 */
[----:B------:R-:W-:Y:S01]  /*f8e0*/  ULDC.64 UR14, c[0x0][UR25+0x210] ;  /* 0x00008400190e7abb */ /* 0x000fe20008000a00 */
[----:B------:R-:W-:Y:S01]  /*f8f0*/  SHF.R.S32.HI R3, RZ, 0x1f, R3 ;  /* 0x0000001fff037819 */ /* 0x000fe20000011403 */
[----:B------:R-:W-:Y:S01]  /*f900*/  IMAD R9, R7, UR15, RZ ;  /* 0x0000000f07097c24 */ /* 0x000fe2000f8e02ff */
[----:B------:R-:W-:Y:S01]  /*f910*/  SHF.R.S32.HI R8, RZ, 0x1f, R7 ;  /* 0x0000001fff087819 */ /* 0x000fe20000011407 */
[----:B------:R-:W-:Y:S01]  /*f920*/  ULDC.64 UR18, c[0x0][0xba8] ;  /* 0x0002ea0000127ab9 */ /* 0x000fe20000000a00 */
[----:B------:R-:W-:Y:S01]  /*f930*/  IADD3.X R3, R3, UR16, R10, P2, P3 ;  /* 0x0000001003037c10 */ /* 0x000fe200097e640a */
[----:B------:R-:W-:Y:S01]  /*f940*/  @!UP2 ULDC UR18, c[0x0][0xb50] ;  /* 0x0002d4000012aab9 */ /* 0x000fe20000000800 */
[----:B------:R-:W-:Y:S01]  /*f950*/  @!UP2 ULDC UR19, c[0x0][0xb54] ;  /* 0x0002d5000013aab9 */ /* 0x000fe20000000800 */
[----:B------:R-:W-:-:S02]  /*f960*/  IMAD R9, R8, UR14, R9 ;  /* 0x0000000e08097c24 */ /* 0x000fc4000f8e0209 */
[----:B------:R-:W-:Y:S01]  /*f970*/  IMAD.WIDE.U32 R2, R7, UR14, R2 ;  /* 0x0000000e07027c25 */ /* 0x000fe2000f8e0002 */
[----:B------:R-:W-:Y:S01]  /*f980*/  ULDC UR14, c[0x0][0xa88] ;  /* 0x0002a200000e7ab9 */ /* 0x000fe20000000800 */
[----:B--2---:R-:W-:Y:S02]  /*f990*/  @P4 R2UR UR14, R6 ;  /* 0x00000000060e42ca */ /* 0x004fe400000e0000 */
[----:B------:R-:W-:Y:S01]  /*f9a0*/  IMAD.IADD R3, R3, 0x1, R9 ;  /* 0x0000000103037824 */ /* 0x000fe200078e0209 */
[----:B------:R-:W-:-:S04]  /*f9b0*/  LEA R9, P2, R2, UR18, 0x2 ;  /* 0x0000001202097c11 */ /* 0x000fc8000f8410ff */
[----:B------:R-:W-:Y:S01]  /*f9c0*/  LEA.HI.X R10, R2, UR19, R3, 0x2, P2 ;  /* 0x00000013020a7c11 */ /* 0x000fe200090f1403 */
[----:B------:R-:W-:Y:S08]  /*f9d0*/  @P4 BRA `(.L_x_1308) ;  /* 0x0000000000284947 */ /* 0x000ff00003800000 */
[----:B------:R-:W-:Y:S05]  /*f9e0*/  @!P0 BRA `(.L_x_1308) ;  /* 0x0000000000248947 */ /* 0x000fea0003800000 */
[----:B------:R-:W-:Y:S02]  /*f9f0*/  IMAD.U32 R2, RZ, RZ, UR12 ;  /* 0x0000000cff027e24 */ /* 0x000fe4000f8e00ff */
[----:B------:R-:W-:Y:S02]  /*fa00*/  IMAD.U32 R6, RZ, RZ, UR12 ;  /* 0x0000000cff067e24 */ /* 0x000fe4000f8e00ff */
[----:B------:R-:W-:Y:S02]  /*fa10*/  IMAD.U32 R3, RZ, RZ, UR13 ;  /* 0x0000000dff037e24 */ /* 0x000fe4000f8e00ff */
[----:B------:R-:W-:-:S03]  /*fa20*/  IMAD.U32 R7, RZ, RZ, UR13 ;  /* 0x0000000dff077e24 */ /* 0x000fc6000f8e00ff */
[----:B------:R-:W2:Y:S04]  /*fa30*/  LDG.E R2, desc[UR36][R2.64] ;  /* 0x0000002402027981 */ /* 0x000ea8000c1e1900 */
[----:B------:R-:W3:Y:S01]  /*fa40*/  LDG.E R6, desc[UR36][R6.64+0x4] ;  /* 0x0000042406067981 */ /* 0x000ee2000c1e1900 */
[----:B--2---:R-:W-:Y:S02]  /*fa50*/  R2UR UR12, R2 ;  /* 0x00000000020c72ca */ /* 0x004fe400000e0000 */
[----:B---3--:R-:W-:-:S13]  /*fa60*/  R2UR UR14, R6 ;  /* 0x00000000060e72ca */ /* 0x008fda00000e0000 */
[----:B------:R-:W-:-:S12]  /*fa70*/  UIADD3 UR14, -UR12, UR14, URZ ;  /* 0x0000000e0c0e7290 */ /* 0x000fd8000fffe13f */
.L_x_1308:
[----:B------:R-:W2:Y:S04]  /*fa80*/  LDL R11, [R1+0x24] ;  /* 0x00002400010b7983 */ /* 0x000ea80000100800 */
[----:B------:R-:W3:Y:S01]  /*fa90*/  LDL R8, [R1+0x18] ;  /* 0x0000180001087983 */ /* 0x000ee20000100800 */
[----:B------:R-:W-:Y:S01]  /*faa0*/  UIMAD UR16, UR14, UR22, URZ ;  /* 0x000000160e1072a4 */ /* 0x000fe2000f8e023f */
[----:B------:R-:W-:Y:S02]  /*fab0*/  PLOP3.LUT P3, PT, PT, PT, UP2, 0x80, 0x0 ;  /* 0x000000000000781c */ /* 0x000fe40003f6f028 */
[----:B------:R-:W-:Y:S04]  /*fac0*/  SHFL.IDX PT, R2, R9, RZ, 0x1c1f ;  /* 0x001c1fff09027589 */ /* 0x000fe800000e0000 */
[----:B------:R-:W0:Y:S04]  /*fad0*/  SHFL.IDX PT, R3, R10, RZ, 0x1c1f ;  /* 0x001c1fff0a037589 */ /* 0x000e2800000e0000 */
[----:B------:R-:W-:Y:S04]  /*fae0*/  SHFL.IDX PT, R6, R9, 0x1, 0x1c1f ;  /* 0x003c1f0009067f89 */ /* 0x000fe800000e0000 */
[----:B------:R-:W1:Y:S01]  /*faf0*/  SHFL.IDX PT, R7, R10, 0x1, 0x1c1f ;  /* 0x003c1f000a077f89 */ /* 0x000e6200000e0000 */
[----:B--2---:R-:W-:Y:S01]  /*fb00*/  VIADD R11, R11, UR61 ;  /* 0x0000003d0b0b7c36 */ /* 0x004fe20008000000 */
        /* <DEDUP_REMOVED lines=9> */
[----:B------:R-:W2:Y:S01]  /*fba0*/  LDL R22, [R1+0xc] ;  /* 0x00000c0001167983 */ /* 0x000ea20000100800 */
[----:B0-----:R-:W-:Y:S01]  /*fbb0*/  IMAD.SHL.U32 R0, R201, 0x8, RZ ;  /* 0x00000008c9007824 */ /* 0x001fe200078e00ff */
[----:B------:R-:W-:Y:S01]  /*fbc0*/  ULDC.64 UR14, c[0x0][0xaa0] ;  /* 0x0002a800000e7ab9 */ /* 0x000fe20000000a00 */
[----:B------:R-:W-:Y:S01]  /*fbd0*/  IMAD.MOV.U32 R3, RZ, RZ, 0x2 ;  /* 0x00000002ff037424 */ /* 0x000fe200078e00ff */
[----:B------:R-:W-:Y:S01]  /*fbe0*/  R2UR UR18, R205 ;  /* 0x00000000cd1272ca */ /* 0x000fe200000e0000 */
[----:B------:R-:W-:-:S04]  /*fbf0*/  UIMAD UR12, UR17, UR14, URZ ;  /* 0x0000000e110c72a4 */ /* 0x000fc8000f8e023f */
[----:B------:R-:W-:Y:S02]  /*fc00*/  UIMAD UR12, UR4, UR15, UR12 ;  /* 0x0000000f040c72a4 */ /* 0x000fe4000f8e020c */
[----:B------:R-:W-:-:S04]  /*fc10*/  UIADD3 UR8, UR8, 0x30820, URZ ;  /* 0x0003082008087890 */ /* 0x000fc8000fffe03f */
[----:B------:R-:W-:Y:S01]  /*fc20*/  UPRMT UR8, URZ, 0x654, UR8 ;  /* 0x000006543f087896 */ /* 0x000fe20008000008 */
[C---:B------:R-:W-:Y:S02]  /*fc30*/  VIADD R82, R0.reuse, 0x40 ;  /* 0x0000004000527836 */ /* 0x040fe40000000000 */
[C---:B------:R-:W-:Y:S02]  /*fc40*/  VIADD R84, R0.reuse, 0x80 ;  /* 0x0000008000547836 */ /* 0x040fe40000000000 */
[----:B------:R-:W-:Y:S01]  /*fc50*/  VIADD R86, R0, 0xc0 ;  /* 0x000000c000567836 */ /* 0x000fe20000000000 */
[----:B------:R-:W-:Y:S01]  /*fc60*/  BSSY B1, `(.L_x_1310) ;  /* 0x00000ac000017945 */ /* 0x000fe20003800000 */
[----:B------:R-:W-:Y:S02]  /*fc70*/  SHF.R.S32.HI R87, RZ, 0x1f, R0 ;  /* 0x0000001fff577819 */ /* 0x000fe40000011400 */
[----:B------:R-:W-:Y:S02]  /*fc80*/  SHF.R.S32.HI R81, RZ, 0x1f, R82 ;  /* 0x0000001fff517819 */ /* 0x000fe40000011452 */
[----:B------:R-:W-:-:S02]  /*fc90*/  SHF.R.S32.HI R83, RZ, 0x1f, R84 ;  /* 0x0000001fff537819 */ /* 0x000fc40000011454 */
[----:B------:R-:W-:Y:S01]  /*fca0*/  SHF.R.S32.HI R85, RZ, 0x1f, R86 ;  /* 0x0000001fff557819 */ /* 0x000fe20000011456 */
[----:B--2---:R-:W-:-:S04]  /*fcb0*/  IMAD R2, R22, 0x40, R0 ;  /* 0x0000004016027824 */ /* 0x004fc800078e0200 */
[----:B------:R-:W-:-:S03]  /*fcc0*/  IMAD.WIDE R2, R2, R3, UR10 ;  /* 0x0000000a02027e25 */ /* 0x000fc6000f8e0203 */
[C---:B------:R-:W-:Y:S02]  /*fcd0*/  IADD3 R25, P2, R2.reuse, 0x3000, RZ ;  /* 0x0000300002197810 */ /* 0x040fe40007f5e0ff */
[C---:B------:R-:W-:Y:S02]  /*fce0*/  IADD3 R9, P4, R2.reuse, 0x1000, RZ ;  /* 0x0000100002097810 */ /* 0x040fe40007f9e0ff */
[----:B------:R-:W-:Y:S02]  /*fcf0*/  LOP3.LUT R24, R25, 0x380, RZ, 0xc0, !PT ;  /* 0x0000038019187812 */ /* 0x000fe400078ec0ff */
[----:B------:R-:W-:Y:S02]  /*fd00*/  IADD3 R13, P3, R2, 0x2000, RZ ;  /* 0x00002000020d7810 */ /* 0x000fe40007f7e0ff */
[----:B------:R-:W-:Y:S02]  /*fd10*/  SHF.R.U64 R24, R24, 0x3, RZ ;  /* 0x0000000318187819 */ /* 0x000fe400000012ff */
[----:B------:R-:W-:-:S02]  /*fd20*/  LOP3.LUT R8, R9, 0x380, RZ, 0xc0, !PT ;  /* 0x0000038009087812 */ /* 0x000fc400078ec0ff */
[----:B------:R-:W-:Y:S02]  /*fd30*/  LOP3.LUT R12, R13, 0x380, RZ, 0xc0, !PT ;  /* 0x000003800d0c7812 */ /* 0x000fe400078ec0ff */
[----:B------:R-:W-:Y:S01]  /*fd40*/  LOP3.LUT R24, R24, R25, RZ, 0x3c, !PT ;  /* 0x0000001918187212 */ /* 0x000fe200078e3cff */
[--C-:B------:R-:W-:Y:S01]  /*fd50*/  IMAD.X R25, RZ, RZ, R3.reuse, P2 ;  /* 0x000000ffff197224 */ /* 0x100fe200010e0603 */
[----:B------:R-:W-:Y:S02]  /*fd60*/  IADD3 R49, P2, R2, 0x9000, RZ ;  /* 0x0000900002317810 */ /* 0x000fe40007f5e0ff */
[----:B------:R-:W-:Y:S02]  /*fd70*/  SHF.R.U64 R8, R8, 0x3, RZ ;  /* 0x0000000308087819 */ /* 0x000fe400000012ff */
[----:B------:R-:W-:Y:S01]  /*fd80*/  SHF.R.U64 R12, R12, 0x3, RZ ;  /* 0x000000030c0c7819 */ /* 0x000fe200000012ff */
[----:B------:R-:W-:Y:S01]  /*fd90*/  UIMAD.WIDE.U32 UR10, UR4, UR14, URZ ;  /* 0x0000000e040a72a5 */ /* 0x000fe2000f8e003f */
[----:B------:R-:W-:Y:S01]  /*fda0*/  LOP3.LUT R48, R49, 0x380, RZ, 0xc0, !PT ;  /* 0x0000038031307812 */ /* 0x000fe200078ec0ff */
[----:B------:R-:W5:Y:S01]  /*fdb0*/  LD.E.128 R24, desc[UR36][R24.64] ;  /* 0x0000002418187980 */ /* 0x000f62000c101d00 */
[----:B------:R-:W-:Y:S01]  /*fdc0*/  LOP3.LUT R8, R8, R9, RZ, 0x3c, !PT ;  /* 0x0000000908087212 */ /* 0x000fe200078e3cff */
[--C-:B------:R-:W-:Y:S01]  /*fdd0*/  IMAD.X R9, RZ, RZ, R3.reuse, P4 ;  /* 0x000000ffff097224 */ /* 0x100fe200020e0603 */
[----:B------:R-:W-:Y:S01]  /*fde0*/  LOP3.LUT R12, R12, R13, RZ, 0x3c, !PT ;  /* 0x0000000d0c0c7212 */ /* 0x000fe200078e3cff */
[----:B------:R-:W-:Y:S01]  /*fdf0*/  IMAD.X R13, RZ, RZ, R3, P3 ;  /* 0x000000ffff0d7224 */ /* 0x000fe200018e0603 */
[----:B------:R-:W-:-:S02]  /*fe00*/  IADD3 R29, P0, R2, 0x4000, RZ ;  /* 0x00004000021d7810 */ /* 0x000fc40007f1e0ff */
[C---:B------:R-:W-:Y:S02]  /*fe10*/  IADD3 R33, P6, R2.reuse, 0x5000, RZ ;  /* 0x0000500002217810 */ /* 0x040fe40007fde0ff */
[C---:B------:R-:W-:Y:S02]  /*fe20*/  IADD3 R37, P5, R2.reuse, 0x6000, RZ ;  /* 0x0000600002257810 */ /* 0x040fe40007fbe0ff */
[C---:B------:R-:W-:Y:S01]  /*fe30*/  LOP3.LUT R7, R2.reuse, 0x380, RZ, 0xc0, !PT ;  /* 0x0000038002077812 */ /* 0x040fe200078ec0ff */
[----:B------:R-:W-:Y:S01]  /*fe40*/  UIADD3 UR11, UR11, UR12, URZ ;  /* 0x0000000c0b0b7290 */ /* 0x000fe2000fffe03f */
[C---:B------:R-:W-:Y:S01]  /*fe50*/  IADD3 R41, P4, R2.reuse, 0x7000, RZ ;  /* 0x0000700002297810 */ /* 0x040fe20007f9e0ff */
[----:B------:R-:W-:Y:S01]  /*fe60*/  USHF.R.S32.HI UR4, URZ, 0x1f, UR9 ;  /* 0x0000001f3f047899 */ /* 0x000fe20008011409 */
[----:B------:R-:W-:Y:S01]  /*fe70*/  IADD3 R45, P3, R2, 0x8000, RZ ;  /* 0x00008000022d7810 */ /* 0x000fe20007f7e0ff */
[----:B------:R-:W-:Y:S01]  /*fe80*/  ULDC.64 UR12, c[0x0][0xae8] ;  /* 0x0002ba00000c7ab9 */ /* 0x000fe20000000a00 */
[----:B------:R-:W-:Y:S01]  /*fe90*/  SHF.R.U64 R48, R48, 0x3, RZ ;  /* 0x0000000330307819 */ /* 0x000fe200000012ff */
[----:B------:R-:W-:Y:S01]  /*fea0*/  @UP1 ULDC UR14, c[0x0][0xbec] ;  /* 0x0002fb00000e1ab9 */ /* 0x000fe20000000800 */
[----:B------:R-:W-:Y:S01]  /*feb0*/  LOP3.LUT R28, R29, 0x380, RZ, 0xc0, !PT ;  /* 0x000003801d1c7812 */ /* 0x000fe200078ec0ff */
[----:B------:R-:W5:Y:S01]  /*fec0*/  LD.E.128 R8, desc[UR36][R8.64] ;  /* 0x0000002408087980 */ /* 0x000f62000c101d00 */
[----:B------:R-:W-:-:S02]  /*fed0*/  LOP3.LUT R32, R33, 0x380, RZ, 0xc0, !PT ;  /* 0x0000038021207812 */ /* 0x000fc400078ec0ff */
[----:B------:R-:W-:Y:S01]  /*fee0*/  LOP3.LUT R36, R37, 0x380, RZ, 0xc0, !PT ;  /* 0x0000038025247812 */ /* 0x000fe200078ec0ff */
[----:B------:R-:W5:Y:S01]  /*fef0*/  LD.E.128 R12, desc[UR36][R12.64] ;  /* 0x000000240c0c7980 */ /* 0x000f62000c101d00 */
[----:B------:R-:W-:Y:S02]  /*ff00*/  LOP3.LUT R40, R41, 0x380, RZ, 0xc0, !PT ;  /* 0x0000038029287812 */ /* 0x000fe400078ec0ff */
[----:B------:R-:W-:Y:S02]  /*ff10*/  LOP3.LUT R44, R45, 0x380, RZ, 0xc0, !PT ;  /* 0x000003802d2c7812 */ /* 0x000fe400078ec0ff */
[----:B------:R-:W-:Y:S01]  /*ff20*/  LOP3.LUT R48, R48, R49, RZ, 0x3c, !PT ;  /* 0x0000003130307212 */ /* 0x000fe200078e3cff */
[----:B------:R-:W-:Y:S01]  /*ff30*/  IMAD.X R49, RZ, RZ, R3, P2 ;  /* 0x000000ffff317224 */ /* 0x000fe200010e0603 */
[----:B------:R-:W-:Y:S02]  /*ff40*/  IADD3 R5, P2, R2, 0xf000, RZ ;  /* 0x0000f00002057810 */ /* 0x000fe40007f5e0ff */
[----:B------:R-:W-:-:S02]  /*ff50*/  SHF.R.U64 R28, R28, 0x3, RZ ;  /* 0x000000031c1c7819 */ /* 0x000fc400000012ff */
[----:B------:R-:W-:Y:S02]  /*ff60*/  SHF.R.U64 R32, R32, 0x3, RZ ;  /* 0x0000000320207819 */ /* 0x000fe400000012ff */
[----:B------:R-:W-:Y:S01]  /*ff70*/  SHF.R.U64 R7, R7, 0x3, RZ ;  /* 0x0000000307077819 */ /* 0x000fe200000012ff */
[----:B------:R-:W-:Y:S01]  /*ff80*/  UIMAD.WIDE.U32 UR10, UR18, UR12, UR10 ;  /* 0x0000000c120a72a5 */ /* 0x000fe2000f8e000a */
[----:B------:R-:W-:Y:S01]  /*ff90*/  SHF.R.U64 R36, R36, 0x3, RZ ;  /* 0x0000000324247819 */ /* 0x000fe200000012ff */
[----:B------:R-:W-:Y:S01]  /*ffa0*/  IMAD.X R73, RZ, RZ, R3, P2 ;  /* 0x000000ffff497224 */ /* 0x000fe200010e0603 */
[----:B------:R-:W-:Y:S01]  /*ffb0*/  SHF.R.U64 R40, R40, 0x3, RZ ;  /* 0x0000000328287819 */ /* 0x000fe200000012ff */
[----:B------:R-:W5:Y:S01]  /*ffc0*/  LD.E.128 R48, desc[UR36][R48.64] ;  /* 0x0000002430307980 */ /* 0x000f62000c101d00 */
[----:B------:R-:W-:Y:S02]  /*ffd0*/  SHF.R.U64 R44, R44, 0x3, RZ ;  /* 0x000000032c2c7819 */ /* 0x000fe400000012ff */
[----:B------:R-:W-:-:S02]  /*ffe0*/  LOP3.LUT R4, R5, 0x380, RZ, 0xc0, !PT ;  /* 0x0000038005047812 */ /* 0x000fc400078ec0ff */
        /* <DEDUP_REMOVED lines=11> */
[----:B------:R-:W-:Y:S01]  /*100a0*/  UIMAD UR11, UR18, UR13, UR11 ;  /* 0x0000000d120b72a4 */ /* 0x000fe2000f8e020b */
[C---:B------:R-:W-:Y:S01]  /*100b0*/  IADD3 R57, P6, R2.reuse, 0xb000, RZ ;  /* 0x0000b00002397810 */ /* 0x040fe20007fde0ff */
[----:B------:R-:W5:Y:S01]  /*100c0*/  LD.E.128 R28, desc[UR36][R28.64] ;  /* 0x000000241c1c7980 */ /* 0x000f62000c101d00 */
[C---:B------:R-:W-:Y:S01]  /*100d0*/  IADD3 R61, P5, R2.reuse, 0xc000, RZ ;  /* 0x0000c000023d7810 */ /* 0x040fe20007fbe0ff */
[----:B------:R-:W-:Y:S01]  /*100e0*/  ULDC.64 UR12, c[0x0][0xaf0] ;  /* 0x0002bc00000c7ab9 */ /* 0x000fe20000000a00 */
[C---:B------:R-:W-:Y:S01]  /*100f0*/  IADD3 R65, P4, R2.reuse, 0xd000, RZ ;  /* 0x0000d00002417810 */ /* 0x040fe20007f9e0ff */
[----:B------:R-:W5:Y:S01]  /*10100*/  LD.E.128 R32, desc[UR36][R32.64] ;  /* 0x0000002420207980 */ /* 0x000f62000c101d00 */
[----:B------:R-:W-:-:S02]  /*10110*/  IADD3 R69, P3, R2, 0xe000, RZ ;  /* 0x0000e00002457810 */ /* 0x000fc40007f7e0ff */
[----:B------:R-:W-:Y:S01]  /*10120*/  SHF.R.U64 R4, R4, 0x3, RZ ;  /* 0x0000000304047819 */ /* 0x000fe200000012ff */
[----:B------:R-:W5:Y:S01]  /*10130*/  LD.E.128 R36, desc[UR36][R36.64] ;  /* 0x0000002424247980 */ /* 0x000f62000c101d00 */
[----:B------:R-:W-:Y:S02]  /*10140*/  LOP3.LUT R2, R7, R2, RZ, 0x3c, !PT ;  /* 0x0000000207027212 */ /* 0x000fe400078e3cff */
[----:B------:R-:W-:Y:S01]  /*10150*/  LOP3.LUT R72, R4, R5, RZ, 0x3c, !PT ;  /* 0x0000000504487212 */ /* 0x000fe200078e3cff */
[----:B------:R-:W-:Y:S01]  /*10160*/  UIMAD UR4, UR4, UR12, URZ ;  /* 0x0000000c040472a4 */ /* 0x000fe2000f8e023f */
[----:B------:R-:W-:Y:S01]  /*10170*/  LOP3.LUT R52, R53, 0x380, RZ, 0xc0, !PT ;  /* 0x0000038035347812 */ /* 0x000fe200078ec0ff */
[----:B------:R0:W5:Y:S01]  /*10180*/  LD.E.128 R4, desc[UR36][R2.64] ;  /* 0x0000002402047980 */ /* 0x000162000c101d00 */
[----:B------:R-:W-:Y:S01]  /*10190*/  UIMAD.WIDE.U32 UR10, UR9, UR12, UR10 ;  /* 0x0000000c090a72a5 */ /* 0x000fe2000f8e000a */
[----:B------:R-:W-:Y:S01]  /*101a0*/  LOP3.LUT R56, R57, 0x380, RZ, 0xc0, !PT ;  /* 0x0000038039387812 */ /* 0x000fe200078ec0ff */
[----:B------:R-:W-:Y:S01]  /*101b0*/  UIMAD UR4, UR9, UR13, UR4 ;  /* 0x0000000d090472a4 */ /* 0x000fe2000f8e0204 */
[----:B------:R-:W-:Y:S01]  /*101c0*/  LOP3.LUT R60, R61, 0x380, RZ, 0xc0, !PT ;  /* 0x000003803d3c7812 */ /* 0x000fe200078ec0ff */
[----:B------:R-:W5:Y:S01]  /*101d0*/  LD.E.128 R40, desc[UR36][R40.64] ;  /* 0x0000002428287980 */ /* 0x000f62000c101d00 */
[----:B------:R-:W-:Y:S01]  /*101e0*/  @UP1 ULDC UR9, c[0x0][0xbf0] ;  /* 0x0002fc0000091ab9 */ /* 0x000fe20000000800 */
[----:B------:R-:W-:-:S02]  /*101f0*/  LOP3.LUT R64, R65, 0x380, RZ, 0xc0, !PT ;  /* 0x0000038041407812 */ /* 0x000fc400078ec0ff */
[----:B------:R-:W-:Y:S01]  /*10200*/  LOP3.LUT R68, R69, 0x380, RZ, 0xc0, !PT ;  /* 0x0000038045447812 */ /* 0x000fe200078ec0ff */
[----:B0-----:R-:W-:Y:S01]  /*10210*/  IMAD R2, R201, 0x20, R22 ;  /* 0x00000020c9027824 */ /* 0x001fe200078e0216 */
[----:B------:R-:W-:Y:S01]  /*10220*/  SHF.R.U64 R52, R52, 0x3, RZ ;  /* 0x0000000334347819 */ /* 0x000fe200000012ff */
[----:B------:R-:W-:Y:S01]  /*10230*/  UIADD3 UR4, UR11, UR4, URZ ;  /* 0x000000040b047290 */ /* 0x000fe2000fffe03f */
[----:B------:R-:W-:Y:S01]  /*10240*/  SHF.R.U64 R56, R56, 0x3, RZ ;  /* 0x0000000338387819 */ /* 0x000fe200000012ff */
[----:B------:R-:W-:Y:S01]  /*10250*/  VIADD R20, R2, UR61 ;  /* 0x0000003d02147c36 */ /* 0x000fe20008000000 */
[----:B------:R-:W-:Y:S01]  /*10260*/  SHF.R.U64 R60, R60, 0x3, RZ ;  /* 0x000000033c3c7819 */ /* 0x000fe200000012ff */
[----:B------:R-:W-:Y:S01]  /*10270*/  ULDC.64 UR12, c[0x0][0xae0] ;  /* 0x0002b800000c7ab9 */ /* 0x000fe20000000a00 */
[----:B------:R-:W-:Y:S01]  /*10280*/  SHF.R.U64 R64, R64, 0x3, RZ ;  /* 0x0000000340407819 */ /* 0x000fe200000012ff */
[----:B------:R-:W-:Y:S01]  /*10290*/  @P1 IMAD.HI.U32 R2, R20, UR14, RZ ;  /* 0x0000000e14021c27 */ /* 0x000fe2000f8e00ff */
[----:B------:R-:W-:Y:S01]  /*102a0*/  SHF.R.U64 R68, R68, 0x3, RZ ;  /* 0x0000000344447819 */ /* 0x000fe200000012ff */
[----:B------:R-:W5:Y:S01]  /*102b0*/  LD.E.128 R44, desc[UR36][R44.64] ;  /* 0x000000242c2c7980 */ /* 0x000f62000c101d00 */
[----:B------:R-:W-:Y:S01]  /*102c0*/  LOP3.LUT R52, R52, R53, RZ, 0x3c, !PT ;  /* 0x0000003534347212 */ /* 0x000fe200078e3cff */
[----:B------:R-:W-:Y:S01]  /*102d0*/  IMAD.MOV.U32 R19, RZ, RZ, R20 ;  /* 0x000000ffff137224 */ /* 0x000fe200078e0014 */
[----:B------:R-:W-:Y:S01]  /*102e0*/  @P1 SHF.R.U32.HI R19, RZ, UR9, R2 ;  /* 0x00000009ff131c19 */ /* 0x000fe20008011602 */
[--C-:B------:R-:W-:Y:S01]  /*102f0*/  IMAD.X R53, RZ, RZ, R3.reuse, P0 ;  /* 0x000000ffff357224 */ /* 0x100fe200000e0603 */
[----:B------:R-:W-:Y:S01]  /*10300*/  LOP3.LUT R56, R56, R57, RZ, 0x3c, !PT ;  /* 0x0000003938387212 */ /* 0x000fe200078e3cff */
[----:B------:R-:W-:Y:S01]  /*10310*/  IMAD.X R57, RZ, RZ, R3, P6 ;  /* 0x000000ffff397224 */ /* 0x000fe200030e0603 */
[--C-:B------:R-:W-:Y:S01]  /*10320*/  SHF.R.S32.HI R18, RZ, 0x1f, R19.reuse ;  /* 0x0000001fff127819 */ /* 0x100fe20000011413 */
[----:B------:R-:W-:Y:S01]  /*10330*/  IMAD.MOV R21, RZ, RZ, -R19 ;  /* 0x000000ffff157224 */ /* 0x000fe200078e0a13 */
[----:B------:R-:W-:Y:S01]  /*10340*/  LOP3.LUT R60, R60, R61, RZ, 0x3c, !PT ;  /* 0x0000003d3c3c7212 */ /* 0x000fe200078e3cff */
[--C-:B------:R-:W-:Y:S01]  /*10350*/  IMAD.X R61, RZ, RZ, R3.reuse, P5 ;  /* 0x000000ffff3d7224 */ /* 0x100fe200028e0603 */
[----:B------:R-:W-:Y:S01]  /*10360*/  LOP3.LUT R64, R64, R65, RZ, 0x3c, !PT ;  /* 0x0000004140407212 */ /* 0x000fe200078e3cff */
[--C-:B------:R-:W-:Y:S01]  /*10370*/  IMAD.X R65, RZ, RZ, R3.reuse, P4 ;  /* 0x000000ffff417224 */ /* 0x100fe200020e0603 */
[----:B------:R-:W-:Y:S01]  /*10380*/  LOP3.LUT R68, R68, R69, RZ, 0x3c, !PT ;  /* 0x0000004544447212 */ /* 0x000fe200078e3cff */
[----:B------:R-:W-:Y:S01]  /*10390*/  IMAD.X R69, RZ, RZ, R3, P3 ;  /* 0x000000ffff457224 */ /* 0x000fe200018e0603 */
[----:B------:R-:W5:Y:S01]  /*103a0*/  LD.E.128 R52, desc[UR36][R52.64] ;  /* 0x0000002434347980 */ /* 0x000f62000c101d00 */
[----:B------:R-:W-:-:S02]  /*103b0*/  IMAD R18, R18, UR12, RZ ;  /* 0x0000000c12127c24 */ /* 0x000fc4000f8e02ff */
[----:B------:R-:W-:Y:S01]  /*103c0*/  IMAD R21, R21, UR22, R20 ;  /* 0x0000001615157c24 */ /* 0x000fe2000f8e0214 */
[----:B------:R-:W5:Y:S01]  /*103d0*/  LD.E.128 R56, desc[UR36][R56.64] ;  /* 0x0000002438387980 */ /* 0x000f62000c101d00 */
[----:B------:R-:W-:Y:S02]  /*103e0*/  IMAD.U32 R3, RZ, RZ, UR11 ;  /* 0x0000000bff037e24 */ /* 0x000fe4000f8e00ff */
[----:B------:R-:W-:Y:S01]  /*103f0*/  IMAD.U32 R2, RZ, RZ, UR10 ;  /* 0x0000000aff027e24 */ /* 0x000fe2000f8e00ff */
[----:B------:R-:W-:Y:S01]  /*10400*/  ULDC.64 UR10, c[0x0][0xad8] ;  /* 0x0002b600000a7ab9 */ /* 0x000fe20000000a00 */
[----:B------:R-:W-:Y:S01]  /*10410*/  IMAD.U32 R3, RZ, RZ, UR4 ;  /* 0x00000004ff037e24 */ /* 0x000fe2000f8e00ff */
[----:B------:R-:W5:Y:S01]  /*10420*/  LD.E.128 R60, desc[UR36][R60.64] ;  /* 0x000000243c3c7980 */ /* 0x000f62000c101d00 */
[C---:B------:R-:W-:Y:S01]  /*10430*/  IMAD R77, R19.reuse, UR13, R18 ;  /* 0x0000000d134d7c24 */ /* 0x040fe2000f8e0212 */
[----:B------:R-:W-:Y:S01]  /*10440*/  SHF.R.S32.HI R18, RZ, 0x1f, R21 ;  /* 0x0000001fff127819 */ /* 0x000fe20000011415 */
[----:B------:R-:W-:Y:S01]  /*10450*/  IMAD.WIDE.U32 R2, R19, UR12, R2 ;  /* 0x0000000c13027c25 */ /* 0x000fe2000f8e0002 */
[----:B------:R-:W5:Y:S03]  /*10460*/  LD.E.128 R64, desc[UR36][R64.64] ;  /* 0x0000002440407980 */ /* 0x000f66000c101d00 */
[----:B------:R-:W-:Y:S01]  /*10470*/  IMAD.IADD R3, R3, 0x1, R77 ;  /* 0x0000000103037824 */ /* 0x000fe200078e024d */
[----:B------:R-:W5:Y:S01]  /*10480*/  LD.E.128 R68, desc[UR36][R68.64] ;  /* 0x0000002444447980 */ /* 0x000f62000c101d00 */
[----:B------:R-:W-:-:S03]  /*10490*/  IMAD R18, R18, UR10, RZ ;  /* 0x0000000a12127c24 */ /* 0x000fc6000f8e02ff */
[----:B------:R-:W5:Y:S01]  /*104a0*/  LD.E.128 R72, desc[UR36][R72.64] ;  /* 0x0000002448487980 */ /* 0x000f62000c101d00 */
[C---:B------:R-:W-:Y:S01]  /*104b0*/  IMAD R19, R21.reuse, UR11, R18 ;  /* 0x0000000b15137c24 */ /* 0x040fe2000f8e0212 */
[----:B------:R-:W-:Y:S01]  /*104c0*/  @!PT LDS RZ, [RZ] ;  /* 0x00000000fffff984 */ /* 0x000fe20000000800 */
[----:B------:R-:W-:Y:S01]  /*104d0*/  @!PT LDS RZ, [RZ] ;  /* 0x00000000fffff984 */ /* 0x000fe20000000800 */
[----:B------:R-:W-:Y:S01]  /*104e0*/  @!PT LDS RZ, [RZ] ;  /* 0x00000000fffff984 */ /* 0x000fe20000000800 */
[----:B------:R-:W-:Y:S01]  /*104f0*/  @!PT LDS RZ, [RZ] ;  /* 0x00000000fffff984 */ /* 0x000fe20000000800 */
[----:B------:R0:W-:Y:S06]  /*10500*/  MEMBAR.ALL.CTA ;  /* 0x0000000000007992 */ /* 0x0001ec0000008000 */
[----:B0-----:R-:W0:Y:S01]  /*10510*/  FENCE.VIEW.ASYNC.S ;  /* 0x00000000000073c6 */ /* 0x001e220000000000 */
[----:B------:R-:W-:Y:S01]  /*10520*/  IMAD.WIDE.U32 R2, R21, UR10, R2 ;  /* 0x0000000a15027c25 */ /* 0x000fe2000f8e0002 */
[----:B------:R-:W-:-:S03]  /*10530*/  ULDC.64 UR10, c[0x0][0xa80] ;  /* 0x0002a000000a7ab9 */ /* 0x000fc60000000a00 */
[----:B------:R-:W-:Y:S01]  /*10540*/  VIADD R80, R22, UR61 ;  /* 0x0000003d16507c36 */ /* 0x000fe20008000000 */
[----:B------:R-:W-:Y:S01]  /*10550*/  LEA R22, P2, R2, UR10, 0x1 ;  /* 0x0000000a02167c11 */ /* 0x000fe2000f8408ff */
[----:B------:R-:W-:-:S05]  /*10560*/  IMAD.IADD R3, R3, 0x1, R19 ;  /* 0x0000000103037824 */ /* 0x000fca00078e0213 */
[----:B------:R-:W-:Y:S02]  /*10570*/  LEA.HI.X R78, R2, UR11, R3, 0x1, P2 ;  /* 0x0000000b024e7c11 */ /* 0x000fe400090f0c03 */
[C---:B------:R-:W-:Y:S01]  /*10580*/  ISETP.GE.AND P2, PT, R80.reuse, UR16, PT ;  /* 0x0000001050007c0c */ /* 0x040fe2000bf46270 */
[C---:B------:R-:W-:Y:S02]  /*10590*/  VIADD R18, R80.reuse, 0x20 ;  /* 0x0000002050127836 */ /* 0x040fe40000000000 */
[----:B------:R-:W-:Y:S01]  /*105a0*/  VIADD R20, R80, 0x40 ;  /* 0x0000004050147836 */ /* 0x000fe20000000000 */
[----:B0-----:R0:W1:Y:S04]  /*105b0*/  SHFL.IDX PT, R79, R22, RZ, 0x181f ;  /* 0x00181fff164f7589 */ /* 0x00106800000e0000 */
[----:B------:R0:W2:Y:S01]  /*105c0*/  SHFL.IDX PT, R77, R78, RZ, 0x181f ;  /* 0x00181fff4e4d7589 */ /* 0x0000a200000e0000 */
[----:B------:R-:W-:Y:S01]  /*105d0*/  SYNCS.ARRIVE.TRANS64.RED.A1T0 RZ, [UR8], RZ ;  /* 0x000000ffffff79a7 */ /* 0x000fe20008100408 */
[----:B------:R-:W-:-:S02]  /*105e0*/  ISETP.GE.AND P1, PT, R18, UR16, PT ;  /* 0x0000001012007c0c */ /* 0x000fc4000bf26270 */
[----:B------:R-:W-:Y:S01]  /*105f0*/  ISETP.GE.AND P0, PT, R20, UR16, PT ;  /* 0x0000001014007c0c */ /* 0x000fe2000bf06270 */
[----:B------:R-:W-:-:S12]  /*10600*/  @P2 BRA `(.L_x_1311) ;  /* 0x0000000000442947 */ /* 0x000fd80003800000 */
        /* <DEDUP_REMOVED lines=17> */
.L_x_1311:
[----:B------:R-:W-:Y:S05]  /*10720*/  BSYNC B1 ;  /* 0x0000000000017941 */ /* 0x000fea0003800000 */
.L_x_1310:
[----:B---3--:R3:W4:Y:S01]  /*10730*/  SHFL.IDX PT, R19, R78, 0x1, 0x181f ;  /* 0x00381f004e137f89 */ /* 0x00872200000e0000 */
[----:B------:R-:W-:Y:S03]  /*10740*/  BSSY B1, `(.L_x_1312) ;  /* 0x0000014000017945 */ /* 0x000fe60003800000 */
[----:B-----5:R3:W0:Y:S01]  /*10750*/  SHFL.IDX PT, R7, R22, 0x1, 0x181f ;  /* 0x00381f0016077f89 */ /* 0x02062200000e0000 */
[----:B------:R-:W-:Y:S05]  /*10760*/  @P1 BRA `(.L_x_1313) ;  /* 0x0000000000441947 */ /* 0x000fea0003800000 */
[----:B------:R-:W-:Y:S02]  /*10770*/  ULDC UR4, c[0x0][0xac8] ;  /* 0x0002b20000047ab9 */ /* 0x000fe40000000800 */
        /* <DEDUP_REMOVED lines=16> */
.L_x_1313:
[----:B------:R-:W-:Y:S05]  /*10880*/  BSYNC B1 ;  /* 0x0000000000017941 */ /* 0x000fea0003800000 */
.L_x_1312:
[----:B0-----:R0:W0:Y:S01]  /*10890*/  SHFL.IDX PT, R9, R78, 0x2, 0x181f ;  /* 0x00581f004e097f89 */ /* 0x00102200000e0000 */
        /* <DEDUP_REMOVED lines=20> */
.L_x_1315:
[----:B------:R-:W-:Y:S05]  /*109e0*/  BSYNC B1 ;  /* 0x0000000000017941 */ /* 0x000fea0003800000 */
.L_x_1314:
[----:B0-----:R-:W-:Y:S01]  /*109f0*/  VIADD R2, R80, 0x60 ;  /* 0x0000006050027836 */ /* 0x001fe20000000000 */
[----:B------:R0:W0:Y:S04]  /*10a00*/  SHFL.IDX PT, R9, R78, 0x3, 0x181f ;  /* 0x00781f004e097f89 */ /* 0x00002800000e0000 */
[----:B------:R-:W-:Y:S01]  /*10a10*/  ISETP.GE.AND P0, PT, R2, UR16, PT ;  /* 0x0000001002007c0c */ /* 0x000fe2000bf06270 */
[----:B------:R0:W0:-:S12]  /*10a20*/  SHFL.IDX PT, R11, R22, 0x3, 0x181f ;  /* 0x00781f00160b7f89 */ /* 0x00001800000e0000 */
[----:B------:R-:W-:Y:S05]  /*10a30*/  @P0 BRA `(.L_x_1316) ;  /* 0x0000002400f80947 */ /* 0x000fea0003800000 */
[----:B------:R-:W-:Y:S02]  /*10a40*/  ULDC UR4, c[0x0][0xac8] ;  /* 0x0002b20000047ab9 */ /* 0x000fe40000000800 */
[----:B------:R-:W-:Y:S02]  /*10a50*/  ISETP.GE.AND P3, PT, R0, UR4, PT ;  /* 0x0000000400007c0c */ /* 0x000fe4000bf66270 */
[----:B------:R-:W-:Y:S02]  /*10a60*/  ISETP.GE.AND P4, PT, R82, UR4, PT ;  /* 0x0000000452007c0c */ /* 0x000fe4000bf86270 */
[----:B------:R-:W-:-:S09]  /*10a70*/  ISETP.GE.AND P5, PT, R84, UR4, PT ;  /* 0x0000000454007c0c */ /* 0x000fd2000bfa6270 */
[-C--:B0-----:R-:W-:Y:S02]  /*10a80*/  @!P3 LEA R2, P0, R0, R11.reuse, 0x1 ;  /* 0x0000000b0002b211 */ /* 0x081fe400078008ff */
[-C--:B------:R-:W-:Y:S02]  /*10a90*/  @!P4 LEA R4, P1, R82, R11.reuse, 0x1 ;  /* 0x0000000b5204c211 */ /* 0x080fe400078208ff */
[----:B------:R-:W-:Y:S02]  /*10aa0*/  @!P5 LEA R6, P2, R84, R11, 0x1 ;  /* 0x0000000b5406d211 */ /* 0x000fe400078408ff */
[-C--:B------:R-:W-:Y:S02]  /*10ab0*/  @!P3 LEA.HI.X R3, R0, R9.reuse, R87, 0x1, P0 ;  /* 0x000000090003b211 */ /* 0x080fe400000f0c57 */
[-C--:B------:R-:W-:Y:S02]  /*10ac0*/  @!P4 LEA.HI.X R5, R82, R9.reuse, R81, 0x1, P1 ;  /* 0x000000095205c211 */ /* 0x080fe400008f0c51 */
[----:B------:R-:W-:Y:S01]  /*10ad0*/  @!P5 LEA.HI.X R7, R84, R9, R83, 0x1, P2 ;  /* 0x000000095407d211 */ /* 0x000fe200010f0c53 */
        /* <DEDUP_REMOVED lines=9> */
.L_x_1309:
        /* <DEDUP_REMOVED lines=11> */
[----:B------:R-:W-:Y:S01]  /*10c20*/  VIADD R177, R17, 0x8 ;  /* 0x0000000811b17836 */ /* 0x000fe20000000000 */
[----:B------:R-:W-:Y:S01]  /*10c30*/  ULDC.64 UR14, c[0x0][0xb40] ;  /* 0x0002d000000e7ab9 */ /* 0x000fe20000000a00 */
[----:B------:R-:W-:Y:S01]  /*10c40*/  ULDC.64 UR12, c[0x0][0xb38] ;  /* 0x0002ce00000c7ab9 */ /* 0x000fe20000000a00 */
[----:B------:R-:W-:Y:S01]  /*10c50*/  UIMAD UR4, UR4, UR14, URZ ;  /* 0x0000000e040472a4 */ /* 0x000fe2000f8e023f */
[----:B------:R-:W-:Y:S01]  /*10c60*/  BSSY B1, `(.L_x_1317) ;  /* 0x00000d0000017945 */ /* 0x000fe20003800000 */
[----:B------:R-:W-:Y:S01]  /*10c70*/  UIMAD.WIDE.U32 UR10, UR18, UR12, UR10 ;  /* 0x0000000c120a72a5 */ /* 0x000fe2000f8e000a */
[----:B------:R-:W-:Y:S01]  /*10c80*/  SHF.R.S32.HI R22, RZ, 0x1f, R206 ;  /* 0x0000001fff167819 */ /* 0x000fe200000114ce */
[----:B------:R-:W-:Y:S01]  /*10c90*/  UIMAD UR4, UR9, UR15, UR4 ;  /* 0x0000000f090472a4 */ /* 0x000fe2000f8e0204 */
[----:B------:R-:W-:Y:S01]  /*10ca0*/  SHF.R.S32.HI R152, RZ, 0x1f, R207 ;  /* 0x0000001fff987819 */ /* 0x000fe200000114cf */
[----:B------:R-:W-:Y:S01]  /*10cb0*/  UIMAD UR11, UR18, UR13, UR11 ;  /* 0x0000000d120b72a4 */ /* 0x000fe2000f8e020b */
[----:B------:R-:W-:Y:S01]  /*10cc0*/  SHF.R.S32.HI R153, RZ, 0x1f, R208 ;  /* 0x0000001fff997819 */ /* 0x000fe200000114d0 */
[----:B------:R-:W-:Y:S01]  /*10cd0*/  UIADD3 UR8, UR8, 0x30820, URZ ;  /* 0x0003082008087890 */ /* 0x000fe2000fffe03f */
[----:B------:R-:W-:Y:S01]  /*10ce0*/  SHF.R.S32.HI R21, RZ, 0x1f, R209 ;  /* 0x0000001fff157819 */ /* 0x000fe200000114d1 */
[----:B------:R-:W-:Y:S01]  /*10cf0*/  UIMAD.WIDE.U32 UR10, UR9, UR14, UR10 ;  /* 0x0000000e090a72a5 */ /* 0x000fe2000f8e000a */
[----:B------:R-:W-:Y:S01]  /*10d00*/  SHF.R.S32.HI R154, RZ, 0x1f, R210 ;  /* 0x0000001fff9a7819 */ /* 0x000fe200000114d2 */
[----:B------:R-:W-:Y:S01]  /*10d10*/  ULDC.64 UR12, c[0x0][0xb48] ;  /* 0x0002d200000c7ab9 */ /* 0x000fe20000000a00 */
[----:B------:R-:W-:Y:S01]  /*10d20*/  @UP1 ULDC UR9, c[0x0][0xbec] ;  /* 0x0002fb0000091ab9 */ /* 0x000fe20000000800 */
[----:B------:R-:W-:Y:S01]  /*10d30*/  UIADD3 UR11, UR11, UR4, URZ ;  /* 0x000000040b0b7290 */ /* 0x000fe2000fffe03f */
[----:B------:R-:W-:Y:S01]  /*10d40*/  @P1 IMAD.HI.U32 R0, R5, UR9, RZ ;  /* 0x0000000905001c27 */ /* 0x000fe2000f8e00ff */
[----:B------:R-:W-:Y:S01]  /*10d50*/  UPRMT UR8, URZ, 0x654, UR8 ;  /* 0x000006543f087896 */ /* 0x000fe20008000008 */
[----:B------:R-:W-:Y:S01]  /*10d60*/  SHF.R.S32.HI R155, RZ, 0x1f, R211 ;  /* 0x0000001fff9b7819 */ /* 0x000fe200000114d3 */
[----:B------:R-:W-:Y:S01]  /*10d70*/  @UP1 ULDC UR4, c[0x0][0xbf0] ;  /* 0x0002fc0000041ab9 */ /* 0x000fe20000000800 */
[----:B------:R-:W-:Y:S01]  /*10d80*/  UIMAD.WIDE.U32 UR10, UR16, UR12, UR10 ;  /* 0x0000000c100a72a5 */ /* 0x000fe2000f8e000a */
[----:B------:R-:W-:Y:S01]  /*10d90*/  @P1 SHF.R.U32.HI R7, RZ, UR4, R0 ;  /* 0x00000004ff071c19 */ /* 0x000fe20008011600 */
[----:B------:R-:W-:Y:S01]  /*10da0*/  VIADD R172, R17, 0x18 ;  /* 0x0000001811ac7836 */ /* 0x000fe20000000000 */
[----:B------:R-:W-:Y:S01]  /*10db0*/  SHF.R.S32.HI R156, RZ, 0x1f, R212 ;  /* 0x0000001fff9c7819 */ /* 0x000fe200000114d4 */
[----:B------:R-:W-:Y:S01]  /*10dc0*/  UIMAD UR4, UR16, UR13, UR11 ;  /* 0x0000000d100472a4 */ /* 0x000fe2000f8e020b */
[--C-:B------:R-:W-:Y:S01]  /*10dd0*/  SHF.R.S32.HI R0, RZ, 0x1f, R7.reuse ;  /* 0x0000001fff007819 */ /* 0x100fe20000011407 */
[----:B------:R-:W-:Y:S01]  /*10de0*/  IMAD.MOV R2, RZ, RZ, -R7 ;  /* 0x000000ffff027224 */ /* 0x000fe200078e0a07 */
[----:B------:R-:W-:Y:S01]  /*10df0*/  ULDC.64 UR12, c[0x0][0xb30] ;  /* 0x0002cc00000c7ab9 */ /* 0x000fe20000000a00 */
[----:B------:R-:W-:Y:S01]  /*10e00*/  IMAD.U32 R3, RZ, RZ, UR11 ;  /* 0x0000000bff037e24 */ /* 0x000fe2000f8e00ff */
[----:B------:R-:W-:Y:S01]  /*10e10*/  SYNCS.ARRIVE.TRANS64.RED.A1T0 RZ, [UR8], RZ ;  /* 0x000000ffffff79a7 */ /* 0x000fe20008100408 */
[----:B------:R-:W-:Y:S01]  /*10e20*/  IMAD R5, R2, UR22, R5 ;  /* 0x0000001602057c24 */ /* 0x000fe2000f8e0205 */
[----:B------:R-:W-:Y:S01]  /*10e30*/  SHF.R.S32.HI R157, RZ, 0x1f, R213 ;  /* 0x0000001fff9d7819 */ /* 0x000fe200000114d5 */
[----:B------:R-:W-:Y:S01]  /*10e40*/  IMAD R0, R0, UR12, RZ ;  /* 0x0000000c00007c24 */ /* 0x000fe2000f8e02ff */
[----:B------:R-:W-:Y:S01]  /*10e50*/  SHF.R.S32.HI R158, RZ, 0x1f, R214 ;  /* 0x0000001fff9e7819 */ /* 0x000fe200000114d6 */
[----:B------:R-:W-:Y:S01]  /*10e60*/  IMAD.U32 R2, RZ, RZ, UR10 ;  /* 0x0000000aff027e24 */ /* 0x000fe2000f8e00ff */
[----:B------:R-:W-:Y:S01]  /*10e70*/  ULDC.64 UR10, c[0x0][0xb28] ;  /* 0x0002ca00000a7ab9 */ /* 0x000fe20000000a00 */
        /* <DEDUP_REMOVED lines=20> */
[----:B------:R-:W-:Y:S01]  /*10fc0*/  VIADD R176, R17, 0x8 ;  /* 0x0000000811b07836 */ /* 0x000fe20000000000 */
[----:B------:R-:W-:Y:S01]  /*10fd0*/  LEA.HI.X R6, R2, UR11, R3, 0x2, P1 ;  /* 0x0000000b02067c11 */ /* 0x000fe200088f1403 */
[----:B------:R0:W1:Y:S01]  /*10fe0*/  SHFL.IDX PT, R7, R0, RZ, 0x1c1f ;  /* 0x001c1fff00077589 */ /* 0x00006200000e0000 */
[----:B------:R-:W-:-:S02]  /*10ff0*/  SHF.R.S32.HI R167, RZ, 0x1f, R223 ;  /* 0x0000001fffa77819 */ /* 0x000fc400000114df */
[----:B------:R-:W-:Y:S01]  /*11000*/  SHF.R.S32.HI R168, RZ, 0x1f, R224 ;  /* 0x0000001fffa87819 */ /* 0x000fe200000114e0 */
[----:B------:R0:W2:Y:S01]  /*11010*/  SHFL.IDX PT, R8, R6, RZ, 0x1c1f ;  /* 0x001c1fff06087589 */ /* 0x0000a200000e0000 */
[----:B------:R-:W-:Y:S02]  /*11020*/  SHF.R.S32.HI R169, RZ, 0x1f, R225 ;  /* 0x0000001fffa97819 */ /* 0x000fe400000114e1 */
[----:B------:R-:W-:Y:S02]  /*11030*/  SHF.R.S32.HI R170, RZ, 0x1f, R226 ;  /* 0x0000001fffaa7819 */ /* 0x000fe400000114e2 */
[----:B------:R-:W-:Y:S02]  /*11040*/  SHF.R.S32.HI R171, RZ, 0x1f, R229 ;  /* 0x0000001fffab7819 */ /* 0x000fe400000114e5 */
[----:B------:R-:W-:Y:S02]  /*11050*/  SHF.R.S32.HI R173, RZ, 0x1f, R173 ;  /* 0x0000001fffad7819 */ /* 0x000fe400000114ad */
[----:B------:R-:W-:-:S02]  /*11060*/  SHF.R.S32.HI R175, RZ, 0x1f, R175 ;  /* 0x0000001fffaf7819 */ /* 0x000fc400000114af */
[----:B------:R-:W-:Y:S02]  /*11070*/  SHF.R.S32.HI R177, RZ, 0x1f, R177 ;  /* 0x0000001fffb17819 */ /* 0x000fe400000114b1 */
[----:B------:R-:W-:Y:S01]  /*11080*/  SHF.R.S32.HI R178, RZ, 0x1f, R17 ;  /* 0x0000001fffb27819 */ /* 0x000fe20000011411 */
[----:B0-----:R-:W-:Y:S06]  /*11090*/  @P2 BRA `(.L_x_1318) ;  /* 0x0000000800302947 */ /* 0x001fec0003800000 */
[----:B------:R-:W-:Y:S01]  /*110a0*/  ULDC UR4, c[0x0][0xac8] ;  /* 0x0002b20000047ab9 */ /* 0x000fe20000000800 */
[C---:B------:R-:W-:Y:S01]  /*110b0*/  VIADD R9, R17.reuse, 0xd8 ;  /* 0x000000d811097836 */ /* 0x040fe20000000000 */
[C---:B------:R-:W-:Y:S01]  /*110c0*/  ISETP.GE.AND P4, PT, R17.reuse, UR4, PT ;  /* 0x0000000411007c0c */ /* 0x040fe2000bf86270 */
[----:B------:R-:W-:Y:S01]  /*110d0*/  VIADD R20, R17, 0xe0 ;  /* 0x000000e011147836 */ /* 0x000fe20000000000 */
[----:B------:R-:W-:Y:S02]  /*110e0*/  ISETP.GE.AND P2, PT, R176, UR4, PT ;  /* 0x00000004b0007c0c */ /* 0x000fe4000bf46270 */
[----:B------:R-:W-:-:S09]  /*110f0*/  ISETP.GE.AND P1, PT, R174, UR4, PT ;  /* 0x00000004ae007c0c */ /* 0x000fd2000bf26270 */
[CC--:B-1----:R-:W-:Y:S02]  /*11100*/  @!P4 LEA R2, P3, R17.reuse, R7.reuse, 0x2 ;  /* 0x000000071102c211 */ /* 0x0c2fe400078610ff */
[----:B------:R-:W-:Y:S02]  /*11110*/  @!P2 LEA R4, P5, R176, R7, 0x2 ;  /* 0x00000007b004a211 */ /* 0x000fe400078a10ff */
[-C--:B--2---:R-:W-:Y:S02]  /*11120*/  @!P4 LEA.HI.X R3, R17, R8.reuse, R178, 0x2, P3 ;  /* 0x000000081103c211 */ /* 0x084fe400018f14b2 */
[----:B------:R-:W-:Y:S02]  /*11130*/  ISETP.GE.AND P3, PT, R172, UR4, PT ;  /* 0x00000004ac007c0c */ /* 0x000fe4000bf66270 */
[----:B------:R-:W-:Y:S01]  /*11140*/  @!P2 LEA.HI.X R5, R176, R8, R177, 0x2, P5 ;  /* 0x00000008b005a211 */ /* 0x000fe200028f14b1 */
[----:B------:R0:W-:Y:S01]  /*11150*/  @!P4 ST.E.64 desc[UR36][R2.64], R24 ;  /* 0x000000180200c985 */ /* 0x0001e2000c101b24 */
[----:B------:R-:W-:-:S03]  /*11160*/  ISETP.GE.AND P4, PT, R229, UR4, PT ;  /* 0x00000004e5007c0c */ /* 0x000fc6000bf86270 */
        /* <DEDUP_REMOVED lines=67> */
[-C--:B------:R-:W-:Y:S02]  /*115a0*/  @!P1 LEA.HI.X R3, R213, R8.reuse, R157, 0x2, P6 ;  /* 0x00000008d5039211 */ /* 0x080fe400030f149d */
[CC--:B------:R-:W-:Y:S02]  /*115b0*/  @!P4 LEA R10, P6, R211.reuse, R7.reuse, 0x2 ;  /* 0x00000007d30ac211 */ /* 0x0c0fe400078c10ff */
[C---:B-1----:R-:W-:Y:S01]  /*115c0*/  @!P3 LEA R4, P5, R212.reuse, R7, 0x2 ;  /* 0x00000007d404b211 */ /* 0x042fe200078a10ff */
[----:B------:R0:W-:Y:S01]  /*115d0*/  @!P1 ST.E.64 desc[UR36][R2.64], R96 ;  /* 0x0000006002009985 */ /* 0x0001e2000c101b24 */
[-C--:B------:R-:W-:Y:S02]  /*115e0*/  @!P4 LEA.HI.X R11, R211, R8.reuse, R155, 0x2, P6 ;  /* 0x00000008d30bc211 */ /* 0x080fe400030f149b */
[----:B------:R-:W-:Y:S02]  /*115f0*/  @!P3 LEA.HI.X R5, R212, R8, R156, 0x2, P5 ;  /* 0x00000008d405b211 */ /* 0x000fe400028f149c */
[----:B------:R-:W-:-:S02]  /*11600*/  ISETP.GE.AND P1, PT, R209, UR4, PT ;  /* 0x00000004d1007c0c */ /* 0x000fc4000bf26270 */
[-C--:B------:R-:W-:Y:S01]  /*11610*/  @!P2 LEA R12, P5, R210, R7.reuse, 0x2 ;  /* 0x00000007d20ca211 */ /* 0x080fe200078a10ff */
[----:B------:R1:W-:Y:S01]  /*11620*/  @!P3 ST.E.64 desc[UR36][R4.64], R100 ;  /* 0x000000640400b985 */ /* 0x0003e2000c101b24 */
[----:B------:R-:W-:Y:S02]  /*11630*/  ISETP.GE.AND P3, PT, R208, UR4, PT ;  /* 0x00000004d0007c0c */ /* 0x000fe4000bf66270 */
[----:B------:R-:W-:Y:S01]  /*11640*/  @!P2 LEA.HI.X R13, R210, R8, R154, 0x2, P5 ;  /* 0x00000008d20da211 */ /* 0x000fe200028f149a */
[----:B------:R2:W-:Y:S01]  /*11650*/  @!P4 ST.E.64 desc[UR36][R10.64], R104 ;  /* 0x000000680a00c985 */ /* 0x0005e2000c101b24 */
[----:B------:R-:W-:Y:S02]  /*11660*/  ISETP.GE.AND P4, PT, R207, UR4, PT ;  /* 0x00000004cf007c0c */ /* 0x000fe4000bf86270 */
[----:B------:R-:W-:Y:S01]  /*11670*/  ISETP.GE.AND P5, PT, R206, UR4, PT ;  /* 0x00000004ce007c0c */ /* 0x000fe2000bfa6270 */
[----:B------:R-:W-:Y:S02]  /*11680*/  @!P2 ST.E.64 desc[UR36][R12.64], R108 ;  /* 0x0000006c0c00a985 */ /* 0x000fe4000c101b24 */
[----:B------:R-:W-:-:S04]  /*11690*/  @!P1 LEA R14, P6, R209, R7, 0x2 ;  /* 0x00000007d10e9211 */ /* 0x000fc800078c10ff */
[-C--:B------:R-:W-:Y:S02]  /*116a0*/  @!P1 LEA.HI.X R15, R209, R8.reuse, R21, 0x2, P6 ;  /* 0x00000008d10f9211 */ /* 0x080fe400030f1415 */
[-C--:B0-----:R-:W-:Y:S02]  /*116b0*/  @!P3 LEA R2, P6, R208, R7.reuse, 0x2 ;  /* 0x00000007d002b211 */ /* 0x081fe400078c10ff */
[----:B-1----:R-:W-:Y:S01]  /*116c0*/  @!P4 LEA R4, P2, R207, R7, 0x2 ;  /* 0x00000007cf04c211 */ /* 0x002fe200078410ff */
[----:B------:R0:W-:Y:S01]  /*116d0*/  @!P1 ST.E.64 desc[UR36][R14.64], R112 ;  /* 0x000000700e009985 */ /* 0x0001e2000c101b24 */
[----:B------:R-:W-:Y:S02]  /*116e0*/  ISETP.GE.AND P1, PT, R203, UR4, PT ;  /* 0x00000004cb007c0c */ /* 0x000fe4000bf26270 */
[----:B------:R-:W-:Y:S02]  /*116f0*/  @!P4 LEA.HI.X R5, R207, R8, R152, 0x2, P2 ;  /* 0x00000008cf05c211 */ /* 0x000fe400010f1498 */
[----:B------:R-:W-:-:S02]  /*11700*/  ISETP.GE.AND P2, PT, R9, UR4, PT ;  /* 0x0000000409007c0c */ /* 0x000fc4000bf46270 */
[-C--:B------:R-:W-:Y:S02]  /*11710*/  @!P3 LEA.HI.X R3, R208, R8.reuse, R153, 0x2, P6 ;  /* 0x00000008d003b211 */ /* 0x080fe400030f1499 */
[C---:B------:R-:W-:Y:S02]  /*11720*/  @!P5 LEA R18, P6, R206.reuse, R7, 0x2 ;  /* 0x00000007ce12d211 */ /* 0x040fe400078c10ff */
[----:B--2---:R-:W-:Y:S01]  /*11730*/  SHF.R.S32.HI R11, RZ, 0x1f, R203 ;  /* 0x0000001fff0b7819 */ /* 0x004fe200000114cb */
[----:B------:R1:W-:Y:S01]  /*11740*/  @!P3 ST.E.64 desc[UR36][R2.64], R116 ;  /* 0x000000740200b985 */ /* 0x0003e2000c101b24 */
[----:B------:R-:W-:Y:S01]  /*11750*/  @!P5 LEA.HI.X R19, R206, R8, R22, 0x2, P6 ;  /* 0x00000008ce13d211 */ /* 0x000fe200030f1416 */
[C---:B0-----:R-:W-:Y:S01]  /*11760*/  VIADD R14, R17.reuse, 0xe8 ;  /* 0x000000e8110e7836 */ /* 0x041fe20000000000 */
[----:B------:R-:W-:Y:S01]  /*11770*/  ISETP.GE.AND P3, PT, R20, UR4, PT ;  /* 0x0000000414007c0c */ /* 0x000fe2000bf66270 */
[----:B------:R0:W-:Y:S01]  /*11780*/  @!P4 ST.E.64 desc[UR36][R4.64], R120 ;  /* 0x000000780400c985 */ /* 0x0001e2000c101b24 */
[----:B------:R-:W-:Y:S01]  /*11790*/  VIADD R15, R17, 0xf0 ;  /* 0x000000f0110f7836 */ /* 0x000fe20000000000 */
[----:B------:R-:W-:-:S02]  /*117a0*/  SHF.R.S32.HI R13, RZ, 0x1f, R20 ;  /* 0x0000001fff0d7819 */ /* 0x000fc40000011414 */
[----:B------:R2:W-:Y:S01]  /*117b0*/  @!P5 ST.E.64 desc[UR36][R18.64], R124 ;  /* 0x0000007c1200d985 */ /* 0x0005e2000c101b24 */
[----:B------:R-:W-:Y:S02]  /*117c0*/  ISETP.GE.AND P4, PT, R14, UR4, PT ;  /* 0x000000040e007c0c */ /* 0x000fe4000bf86270 */
[-C--:B------:R-:W-:Y:S02]  /*117d0*/  @!P1 LEA R10, P5, R203, R7.reuse, 0x2 ;  /* 0x00000007cb0a9211 */ /* 0x080fe400078a10ff */
[----:B-1----:R-:W-:Y:S02]  /*117e0*/  SHF.R.S32.HI R3, RZ, 0x1f, R9 ;  /* 0x0000001fff037819 */ /* 0x002fe40000011409 */
[-C--:B------:R-:W-:Y:S02]  /*117f0*/  @!P2 LEA R2, P6, R9, R7.reuse, 0x2 ;  /* 0x000000070902a211 */ /* 0x080fe400078c10ff */
[-C--:B------:R-:W-:Y:S02]  /*11800*/  @!P1 LEA.HI.X R11, R203, R8.reuse, R11, 0x2, P5 ;  /* 0x00000008cb0b9211 */ /* 0x080fe400028f140b */
[----:B------:R-:W-:Y:S01]  /*11810*/  @!P2 LEA.HI.X R3, R9, R8, R3, 0x2, P6 ;  /* 0x000000080903a211 */ /* 0x000fe200030f1403 */
[----:B------:R-:W-:Y:S01]  /*11820*/  VIADD R9, R17, 0xf8 ;  /* 0x000000f811097836 */ /* 0x000fe20000000000 */
[----:B------:R-:W-:Y:S01]  /*11830*/  ISETP.GE.AND P6, PT, R15, UR4, PT ;  /* 0x000000040f007c0c */ /* 0x000fe2000bfc6270 */
[----:B------:R3:W-:Y:S01]  /*11840*/  @!P1 ST.E.64 desc[UR36][R10.64], R128 ;  /* 0x000000800a009985 */ /* 0x0007e2000c101b24 */
[----:B0-----:R-:W-:-:S02]  /*11850*/  @!P3 LEA R4, P5, R20, R7, 0x2 ;  /* 0x000000071404b211 */ /* 0x001fc400078a10ff */
[----:B------:R-:W-:Y:S01]  /*11860*/  ISETP.GE.AND P1, PT, R9, UR4, PT ;  /* 0x0000000409007c0c */ /* 0x000fe2000bf26270 */
[----:B------:R3:W-:Y:S01]  /*11870*/  @!P2 ST.E.64 desc[UR36][R2.64], R132 ;  /* 0x000000840200a985 */ /* 0x0007e2000c101b24 */
[-C--:B------:R-:W-:Y:S02]  /*11880*/  @!P3 LEA.HI.X R5, R20, R8.reuse, R13, 0x2, P5 ;  /* 0x000000081405b211 */ /* 0x080fe400028f140d */
[----:B------:R-:W-:Y:S02]  /*11890*/  SHF.R.S32.HI R13, RZ, 0x1f, R14 ;  /* 0x0000001fff0d7819 */ /* 0x000fe4000001140e */
[C---:B------:R-:W-:Y:S01]  /*118a0*/  @!P4 LEA R12, P5, R14.reuse, R7, 0x2 ;  /* 0x000000070e0cc211 */ /* 0x040fe200078a10ff */
[----:B------:R3:W-:Y:S01]  /*118b0*/  @!P3 ST.E.64 desc[UR36][R4.64], R136 ;  /* 0x000000880400b985 */ /* 0x0007e2000c101b24 */
[----:B--2---:R-:W-:Y:S02]  /*118c0*/  SHF.R.S32.HI R18, RZ, 0x1f, R15 ;  /* 0x0000001fff127819 */ /* 0x004fe4000001140f */
[----:B------:R-:W-:-:S02]  /*118d0*/  @!P4 LEA.HI.X R13, R14, R8, R13, 0x2, P5 ;  /* 0x000000080e0dc211 */ /* 0x000fc400028f140d */
        /* <DEDUP_REMOVED lines=8> */
.L_x_1318:
[----:B------:R-:W-:Y:S05]  /*11960*/  BSYNC B1 ;  /* 0x0000000000017941 */ /* 0x000fea0003800000 */
.L_x_1317:
[----:B---3--:R0:W3:Y:S04]  /*11970*/  SHFL.IDX PT, R14, R6, 0x1, 0x1c1f ;  /* 0x003c1f00060e7f89 */ /* 0x0080e800000e0000 */
[----:B------:R-:W4:Y:S01]  /*11980*/  SHFL.IDX PT, R0, R0, 0x1, 0x1c1f ;  /* 0x003c1f0000007f89 */ /* 0x000f2200000e0000 */
[----:B------:R-:W-:Y:S05]  /*11990*/  @P0 BRA `(.L_x_1316) ;  /* 0x0000001800200947 */ /* 0x000fea0003800000 */
[----:B------:R-:W-:Y:S01]  /*119a0*/  ULDC UR4, c[0x0][0xac8] ;  /* 0x0002b20000047ab9 */ /* 0x000fe20000000800 */
[C---:B------:R-:W-:Y:S01]  /*119b0*/  VIADD R15, R17.reuse, 0xe8 ;  /* 0x000000e8110f7836 */ /* 0x040fe20000000000 */
[C---:B------:R-:W-:Y:S01]  /*119c0*/  ISETP.GE.AND P4, PT, R17.reuse, UR4, PT ;  /* 0x0000000411007c0c */ /* 0x040fe2000bf86270 */
[----:B------:R-:W-:Y:S01]  /*119d0*/  VIADD R19, R17, 0xf0 ;  /* 0x000000f011137836 */ /* 0x000fe20000000000 */
[----:B------:R-:W-:Y:S02]  /*119e0*/  ISETP.GE.AND P2, PT, R176, UR4, PT ;  /* 0x00000004b0007c0c */ /* 0x000fe4000bf46270 */
[----:B------:R-:W-:Y:S02]  /*119f0*/  ISETP.GE.AND P1, PT, R174, UR4, PT ;  /* 0x00000004ae007c0c */ /* 0x000fe4000bf26270 */
[----:B------:R-:W-:-:S07]  /*11a00*/  ISETP.GE.AND P0, PT, R172, UR4, PT ;  /* 0x00000004ac007c0c */ /* 0x000fce000bf06270 */
[CC--:B----4-:R-:W-:Y:S02]  /*11a10*/  @!P4 LEA R2, P3, R17.reuse, R0.reuse, 0x2 ;  /* 0x000000001102c211 */ /* 0x0d0fe400078610ff */
[----:B------:R-:W-:Y:S02]  /*11a20*/  @!P2 LEA R4, P6, R176, R0, 0x2 ;  /* 0x00000000b004a211 */ /* 0x000fe400078c10ff */
[----:B---3--:R-:W-:Y:S02]  /*11a30*/  @!P4 LEA.HI.X R3, R17, R14, R178, 0x2, P3 ;  /* 0x0000000e1103c211 */ /* 0x008fe400018f14b2 */
[----:B------:R-:W-:Y:S02]  /*11a40*/  ISETP.GE.AND P3, PT, R229, UR4, PT ;  /* 0x00000004e5007c0c */ /* 0x000fe4000bf66270 */
[----:B0-----:R-:W-:Y:S01]  /*11a50*/  @!P1 LEA R6, P5, R174, R0, 0x2 ;  /* 0x00000000ae069211 */ /* 0x001fe200078a10ff */
[----:B------:R0:W-:Y:S01]  /*11a60*/  @!P4 ST.E.64 desc[UR36][R2.64], R26 ;  /* 0x0000001a0200c985 */ /* 0x0001e2000c101b24 */
[----:B------:R-:W-:-:S02]  /*11a70*/  @!P2 LEA.HI.X R5, R176, R14, R177, 0x2, P6 ;  /* 0x0000000eb005a211 */ /* 0x000fc400030f14b1 */
[----:B------:R-:W-:Y:S02]  /*11a80*/  ISETP.GE.AND P4, PT, R226, UR4, PT ;  /* 0x00000004e2007c0c */ /* 0x000fe4000bf86270 */
[----:B--2---:R-:W-:Y:S01]  /*11a90*/  @!P0 LEA R8, P6, R172, R0, 0x2 ;  /* 0x00000000ac088211 */ /* 0x004fe200078c10ff */
[----:B------:R2:W-:Y:S01]  /*11aa0*/  @!P2 ST.E.64 desc[UR36][R4.64], R30 ;  /* 0x0000001e0400a985 */ /* 0x0005e2000c101b24 */
[-C--:B-1----:R-:W-:Y:S02]  /*11ab0*/  @!P1 LEA.HI.X R7, R174, R14.reuse, R175, 0x2, P5 ;  /* 0x0000000eae079211 */ /* 0x082fe400028f14af */
[----:B------:R-:W-:Y:S02]  /*11ac0*/  ISETP.GE.AND P5, PT, R225, UR4, PT ;  /* 0x00000004e1007c0c */ /* 0x000fe4000bfa6270 */
[----:B------:R-:W-:Y:S01]  /*11ad0*/  @!P0 LEA.HI.X R9, R172, R14, R173, 0x2, P6 ;  /* 0x0000000eac098211 */ /* 0x000fe200030f14ad */
[----:B------:R1:W-:Y:S01]  /*11ae0*/  @!P1 ST.E.64 desc[UR36][R6.64], R34 ;  /* 0x0000002206009985 */ /* 0x0003e2000c101b24 */
[----:B------:R-:W-:-:S02]  /*11af0*/  ISETP.GE.AND P1, PT, R223, UR4, PT ;  /* 0x00000004df007c0c */ /* 0x000fc4000bf26270 */
[CC--:B0-----:R-:W-:Y:S01]  /*11b00*/  @!P3 LEA R2, P6, R229.reuse, R0.reuse, 0x2 ;  /* 0x00000000e502b211 */ /* 0x0c1fe200078c10ff */
[----:B------:R0:W-:Y:S01]  /*11b10*/  @!P0 ST.E.64 desc[UR36][R8.64], R38 ;  /* 0x0000002608008985 */ /* 0x0001e2000c101b24 */
[----:B------:R-:W-:Y:S02]  /*11b20*/  ISETP.GE.AND P0, PT, R224, UR4, PT ;  /* 0x00000004e0007c0c */ /* 0x000fe4000bf06270 */
[C---:B------:R-:W-:Y:S02]  /*11b30*/  @!P4 LEA R10, P2, R226.reuse, R0, 0x2 ;  /* 0x00000000e20ac211 */ /* 0x040fe400078410ff */
[----:B------:R-:W-:Y:S02]  /*11b40*/  @!P3 LEA.HI.X R3, R229, R14, R171, 0x2, P6 ;  /* 0x0000000ee503b211 */ /* 0x000fe400030f14ab */
[----:B------:R-:W-:Y:S02]  /*11b50*/  @!P5 LEA R12, P6, R225, R0, 0x2 ;  /* 0x00000000e10cd211 */ /* 0x000fe400078c10ff */
[----:B------:R-:W-:Y:S01]  /*11b60*/  @!P4 LEA.HI.X R11, R226, R14, R170, 0x2, P2 ;  /* 0x0000000ee20bc211 */ /* 0x000fe200010f14aa */
[----:B------:R3:W-:Y:S01]  /*11b70*/  @!P3 ST.E.64 desc[UR36][R2.64], R42 ;  /* 0x0000002a0200b985 */ /* 0x0007e2000c101b24 */
[----:B------:R-:W-:-:S02]  /*11b80*/  ISETP.GE.AND P2, PT, R222, UR4, PT ;  /* 0x00000004de007c0c */ /* 0x000fc4000bf46270 */
[----:B------:R-:W-:Y:S01]  /*11b90*/  @!P5 LEA.HI.X R13, R225, R14, R169, 0x2, P6 ;  /* 0x0000000ee10dd211 */ /* 0x000fe200030f14a9 */
[----:B------:R4:W-:Y:S01]  /*11ba0*/  @!P4 ST.E.64 desc[UR36][R10.64], R46 ;  /* 0x0000002e0a00c985 */ /* 0x0009e2000c101b24 */
[CC--:B--2---:R-:W-:Y:S02]  /*11bb0*/  @!P0 LEA R4, P4, R224.reuse, R0.reuse, 0x2 ;  /* 0x00000000e0048211 */ /* 0x0c4fe400078810ff */
[----:B------:R-:W-:Y:S01]  /*11bc0*/  ISETP.GE.AND P3, PT, R221, UR4, PT ;  /* 0x00000004dd007c0c */ /* 0x000fe2000bf66270 */
[----:B------:R2:W-:Y:S01]  /*11bd0*/  @!P5 ST.E.64 desc[UR36][R12.64], R50 ;  /* 0x000000320c00d985 */ /* 0x0005e2000c101b24 */
[----:B-1----:R-:W-:Y:S02]  /*11be0*/  @!P1 LEA R6, P5, R223, R0, 0x2 ;  /* 0x00000000df069211 */ /* 0x002fe400078a10ff */
[----:B------:R-:W-:Y:S02]  /*11bf0*/  @!P0 LEA.HI.X R5, R224, R14, R168, 0x2, P4 ;  /* 0x0000000ee0058211 */ /* 0x000fe400020f14a8 */
[----:B------:R-:W-:-:S02]  /*11c00*/  ISETP.GE.AND P4, PT, R220, UR4, PT ;  /* 0x00000004dc007c0c */ /* 0x000fc4000bf86270 */
[----:B------:R-:W-:Y:S01]  /*11c10*/  @!P1 LEA.HI.X R7, R223, R14, R167, 0x2, P5 ;  /* 0x0000000edf079211 */ /* 0x000fe200028f14a7 */
[----:B------:R-:W-:Y:S01]  /*11c20*/  @!P0 ST.E.64 desc[UR36][R4.64], R54 ;  /* 0x0000003604008985 */ /* 0x000fe2000c101b24 */
[----:B------:R-:W-:Y:S02]  /*11c30*/  ISETP.GE.AND P5, PT, R219, UR4, PT ;  /* 0x00000004db007c0c */ /* 0x000fe4000bfa6270 */
[C---:B0-----:R-:W-:Y:S01]  /*11c40*/  @!P2 LEA R8, P6, R222.reuse, R0, 0x2 ;  /* 0x00000000de08a211 */ /* 0x041fe200078c10ff */
[----:B------:R0:W-:Y:S01]  /*11c50*/  @!P1 ST.E.64 desc[UR36][R6.64], R58 ;  /* 0x0000003a06009985 */ /* 0x0001e2000c101b24 */
[----:B------:R-:W-:Y:S02]  /*11c60*/  ISETP.GE.AND P1, PT, R217, UR4, PT ;  /* 0x00000004d9007c0c */ /* 0x000fe4000bf26270 */
[----:B------:R-:W-:Y:S02]  /*11c70*/  @!P2 LEA.HI.X R9, R222, R14, R166, 0x2, P6 ;  /* 0x0000000ede09a211 */ /* 0x000fe400030f14a6 */
[----:B---3--:R-:W-:-:S02]  /*11c80*/  @!P3 LEA R2, P6, R221, R0, 0x2 ;  /* 0x00000000dd02b211 */ /* 0x008fc400078c10ff */
[----:B----4-:R-:W-:Y:S01]  /*11c90*/  @!P4 LEA R10, P0, R220, R0, 0x2 ;  /* 0x00000000dc0ac211 */ /* 0x010fe200078010ff */
[----:B------:R1:W-:Y:S01]  /*11ca0*/  @!P2 ST.E.64 desc[UR36][R8.64], R62 ;  /* 0x0000003e0800a985 */ /* 0x0003e2000c101b24 */
[----:B------:R-:W-:Y:S02]  /*11cb0*/  ISETP.GE.AND P2, PT, R218, UR4, PT ;  /* 0x00000004da007c0c */ /* 0x000fe4000bf46270 */
[----:B------:R-:W-:Y:S02]  /*11cc0*/  @!P3 LEA.HI.X R3, R221, R14, R165, 0x2, P6 ;  /* 0x0000000edd03b211 */ /* 0x000fe400030f14a5 */
[C---:B--2---:R-:W-:Y:S02]  /*11cd0*/  @!P5 LEA R12, P6, R219.reuse, R0, 0x2 ;  /* 0x00000000db0cd211 */ /* 0x044fe400078c10ff */
[-C--:B------:R-:W-:Y:S01]  /*11ce0*/  @!P4 LEA.HI.X R11, R220, R14.reuse, R164, 0x2, P0 ;  /* 0x0000000edc0bc211 */ /* 0x080fe200000f14a4 */
[----:B------:R2:W-:Y:S01]  /*11cf0*/  @!P3 ST.E.64 desc[UR36][R2.64], R66 ;  /* 0x000000420200b985 */ /* 0x0005e2000c101b24 */
[----:B------:R-:W-:-:S02]  /*11d00*/  @!P5 LEA.HI.X R13, R219, R14, R163, 0x2, P6 ;  /* 0x0000000edb0dd211 */ /* 0x000fc400030f14a3 */
[----:B------:R-:W-:Y:S01]  /*11d10*/  ISETP.GE.AND P0, PT, R216, UR4, PT ;  /* 0x00000004d8007c0c */ /* 0x000fe2000bf06270 */
[----:B------:R3:W-:Y:S01]  /*11d20*/  @!P4 ST.E.64 desc[UR36][R10.64], R70 ;  /* 0x000000460a00c985 */ /* 0x0007e2000c101b24 */
[-C--:B0-----:R-:W-:Y:S02]  /*11d30*/  @!P1 LEA R6, P3, R217, R0.reuse, 0x2 ;  /* 0x00000000d9069211 */ /* 0x081fe400078610ff */
[C---:B------:R-:W-:Y:S01]  /*11d40*/  @!P2 LEA R4, P6, R218.reuse, R0, 0x2 ;  /* 0x00000000da04a211 */ /* 0x040fe200078c10ff */
[----:B------:R0:W-:Y:S01]  /*11d50*/  @!P5 ST.E.64 desc[UR36][R12.64], R74 ;  /* 0x0000004a0c00d985 */ /* 0x0001e2000c101b24 */
[----:B------:R-:W-:Y:S02]  /*11d60*/  ISETP.GE.AND P5, PT, R215, UR4, PT ;  /* 0x00000004d7007c0c */ /* 0x000fe4000bfa6270 */
[-C--:B------:R-:W-:Y:S02]  /*11d70*/  @!P2 LEA.HI.X R5, R218, R14.reuse, R162, 0x2, P6 ;  /* 0x0000000eda05a211 */ /* 0x080fe400030f14a2 */
[----:B------:R-:W-:-:S02]  /*11d80*/  @!P1 LEA.HI.X R7, R217, R14, R161, 0x2, P3 ;  /* 0x0000000ed9079211 */ /* 0x000fc400018f14a1 */
[----:B------:R-:W-:Y:S01]  /*11d90*/  ISETP.GE.AND P4, PT, R214, UR4, PT ;  /* 0x00000004d6007c0c */ /* 0x000fe2000bf86270 */
[----:B------:R4:W-:Y:S01]  /*11da0*/  @!P2 ST.E.64 desc[UR36][R4.64], R78 ;  /* 0x0000004e0400a985 */ /* 0x0009e2000c101b24 */
[----:B------:R-:W-:Y:S02]  /*11db0*/  ISETP.GE.AND P3, PT, R213, UR4, PT ;  /* 0x00000004d5007c0c */ /* 0x000fe4000bf66270 */
[-C--:B-1----:R-:W-:Y:S01]  /*11dc0*/  @!P0 LEA R8, P6, R216, R0.reuse, 0x2 ;  /* 0x00000000d8088211 */ /* 0x082fe200078c10ff */
[----:B------:R1:W-:Y:S01]  /*11dd0*/  @!P1 ST.E.64 desc[UR36][R6.64], R82 ;  /* 0x0000005206009985 */ /* 0x0003e2000c101b24 */
[----:B------:R-:W-:Y:S02]  /*11de0*/  ISETP.GE.AND P2, PT, R212, UR4, PT ;  /* 0x00000004d4007c0c */ /* 0x000fe4000bf46270 */
[----:B--2---:R-:W-:Y:S02]  /*11df0*/  @!P5 LEA R2, P1, R215, R0, 0x2 ;  /* 0x00000000d702d211 */ /* 0x004fe400078210ff */
[----:B------:R-:W-:-:S02]  /*11e00*/  @!P0 LEA.HI.X R9, R216, R14, R160, 0x2, P6 ;  /* 0x0000000ed8098211 */ /* 0x000fc400030f14a0 */
[----:B------:R-:W-:Y:S02]  /*11e10*/  @!P5 LEA.HI.X R3, R215, R14, R159, 0x2, P1 ;  /* 0x0000000ed703d211 */ /* 0x000fe400008f149f */
[----:B------:R-:W-:Y:S01]  /*11e20*/  ISETP.GE.AND P1, PT, R211, UR4, PT ;  /* 0x00000004d3007c0c */ /* 0x000fe2000bf26270 */
[----:B------:R2:W-:Y:S01]  /*11e30*/  @!P0 ST.E.64 desc[UR36][R8.64], R86 ;  /* 0x0000005608008985 */ /* 0x0005e2000c101b24 */
[CC--:B---3--:R-:W-:Y:S02]  /*11e40*/  @!P4 LEA R10, P0, R214.reuse, R0.reuse, 0x2 ;  /* 0x00000000d60ac211 */ /* 0x0c8fe400078010ff */
[----:B0-----:R-:W-:Y:S01]  /*11e50*/  @!P3 LEA R12, P6, R213, R0, 0x2 ;  /* 0x00000000d50cb211 */ /* 0x001fe200078c10ff */
[----:B------:R0:W-:Y:S01]  /*11e60*/  @!P5 ST.E.64 desc[UR36][R2.64], R90 ;  /* 0x0000005a0200d985 */ /* 0x0001e2000c101b24 */
[----:B------:R-:W-:Y:S02]  /*11e70*/  @!P4 LEA.HI.X R11, R214, R14, R158, 0x2, P0 ;  /* 0x0000000ed60bc211 */ /* 0x000fe400000f149e */
[----:B------:R-:W-:-:S02]  /*11e80*/  ISETP.GE.AND P0, PT, R210, UR4, PT ;  /* 0x00000004d2007c0c */ /* 0x000fc4000bf06270 */
[----:B------:R-:W-:Y:S01]  /*11e90*/  @!P3 LEA.HI.X R13, R213, R14, R157, 0x2, P6 ;  /* 0x0000000ed50db211 */ /* 0x000fe200030f149d */
[----:B------:R3:W-:Y:S01]  /*11ea0*/  @!P4 ST.E.64 desc[UR36][R10.64], R94 ;  /* 0x0000005e0a00c985 */ /* 0x0007e2000c101b24 */
[----:B------:R-:W-:Y:S02]  /*11eb0*/  ISETP.GE.AND P5, PT, R209, UR4, PT ;  /* 0x00000004d1007c0c */ /* 0x000fe4000bfa6270 */
[-C--:B----4-:R-:W-:Y:S01]  /*11ec0*/  @!P2 LEA R4, P6, R212, R0.reuse, 0x2 ;  /* 0x00000000d404a211 */ /* 0x090fe200078c10ff */
[----:B------:R4:W-:Y:S01]  /*11ed0*/  @!P3 ST.E.64 desc[UR36][R12.64], R98 ;  /* 0x000000620c00b985 */ /* 0x0009e2000c101b24 */
[----:B-1----:R-:W-:Y:S02]  /*11ee0*/  @!P1 LEA R6, P4, R211, R0, 0x2 ;  /* 0x00000000d3069211 */ /* 0x002fe400078810ff */
[----:B------:R-:W-:Y:S02]  /*11ef0*/  ISETP.GE.AND P3, PT, R208, UR4, PT ;  /* 0x00000004d0007c0c */ /* 0x000fe4000bf66270 */
[----:B------:R-:W-:-:S02]  /*11f00*/  @!P2 LEA.HI.X R5, R212, R14, R156, 0x2, P6 ;  /* 0x0000000ed405a211 */ /* 0x000fc400030f149c */
[----:B------:R-:W-:Y:S02]  /*11f10*/  @!P1 LEA.HI.X R7, R211, R14, R155, 0x2, P4 ;  /* 0x0000000ed3079211 */ /* 0x000fe400020f149b */
[----:B------:R-:W-:Y:S01]  /*11f20*/  ISETP.GE.AND P4, PT, R207, UR4, PT ;  /* 0x00000004cf007c0c */ /* 0x000fe2000bf86270 */
[----:B------:R1:W-:Y:S01]  /*11f30*/  @!P2 ST.E.64 desc[UR36][R4.64], R102 ;  /* 0x000000660400a985 */ /* 0x0003e2000c101b24 */
[----:B--2---:R-:W-:-:S03]  /*11f40*/  @!P0 LEA R8, P6, R210, R0, 0x2 ;  /* 0x00000000d2088211 */ /* 0x004fc600078c10ff */
[----:B------:R-:W-:Y:S01]  /*11f50*/  @!P1 ST.E.64 desc[UR36][R6.64], R106 ;  /* 0x0000006a06009985 */ /* 0x000fe2000c101b24 */
[C---:B0-----:R-:W-:Y:S02]  /*11f60*/  @!P5 LEA R2, P1, R209.reuse, R0, 0x2 ;  /* 0x00000000d102d211 */ /* 0x041fe400078210ff */
[-C--:B------:R-:W-:Y:S02]  /*11f70*/  @!P0 LEA.HI.X R9, R210, R14.reuse, R154, 0x2, P6 ;  /* 0x0000000ed2098211 */ /* 0x080fe400030f149a */
[----:B------:R-:W-:Y:S01]  /*11f80*/  @!P5 LEA.HI.X R3, R209, R14, R21, 0x2, P1 ;  /* 0x0000000ed103d211 */ /* 0x000fe200008f1415 */
[----:B------:R-:W-:Y:S01]  /*11f90*/  VIADD R21, R17, 0xd8 ;  /* 0x000000d811157836 */ /* 0x000fe20000000000 */
[CC--:B---3--:R-:W-:Y:S01]  /*11fa0*/  @!P3 LEA R10, P2, R208.reuse, R0.reuse, 0x2 ;  /* 0x00000000d00ab211 */ /* 0x0c8fe200078410ff */
[----:B------:R0:W-:Y:S01]  /*11fb0*/  @!P0 ST.E.64 desc[UR36][R8.64], R110 ;  /* 0x0000006e08008985 */ /* 0x0001e2000c101b24 */
[----:B------:R-:W-:Y:S02]  /*11fc0*/  ISETP.GE.AND P0, PT, R203, UR4, PT ;  /* 0x00000004cb007c0c */ /* 0x000fe4000bf06270 */
[----:B----4-:R-:W-:Y:S01]  /*11fd0*/  @!P4 LEA R12, P1, R207, R0, 0x2 ;  /* 0x00000000cf0cc211 */ /* 0x010fe200078210ff */
[----:B------:R2:W-:Y:S01]  /*11fe0*/  @!P5 ST.E.64 desc[UR36][R2.64], R114 ;  /* 0x000000720200d985 */ /* 0x0005e2000c101b24 */
[----:B------:R-:W-:-:S02]  /*11ff0*/  @!P3 LEA.HI.X R11, R208, R14, R153, 0x2, P2 ;  /* 0x0000000ed00bb211 */ /* 0x000fc400010f1499 */
[----:B------:R-:W-:Y:S02]  /*12000*/  ISETP.GE.AND P2, PT, R21, UR4, PT ;  /* 0x0000000415007c0c */ /* 0x000fe4000bf46270 */
[----:B------:R-:W-:Y:S01]  /*12010*/  @!P4 LEA.HI.X R13, R207, R14, R152, 0x2, P1 ;  /* 0x0000000ecf0dc211 */ /* 0x000fe200008f1498 */
[----:B------:R3:W-:Y:S01]  /*12020*/  @!P3 ST.E.64 desc[UR36][R10.64], R118 ;  /* 0x000000760a00b985 */ /* 0x0007e2000c101b24 */
[----:B------:R-:W-:Y:S02]  /*12030*/  ISETP.GE.AND P1, PT, R206, UR4, PT ;  /* 0x00000004ce007c0c */ /* 0x000fe4000bf26270 */
[----:B-1----:R-:W-:Y:S01]  /*12040*/  SHF.R.S32.HI R5, RZ, 0x1f, R203 ;  /* 0x0000001fff057819 */ /* 0x002fe200000114cb */
[----:B0-----:R-:W-:Y:S01]  /*12050*/  VIADD R9, R17, 0xe0 ;  /* 0x000000e011097836 */ /* 0x001fe20000000000 */
[----:B------:R0:W-:Y:S01]  /*12060*/  @!P4 ST.E.64 desc[UR36][R12.64], R122 ;  /* 0x0000007a0c00c985 */ /* 0x0001e2000c101b24 */
[----:B------:R-:W-:Y:S02]  /*12070*/  @!P0 LEA R4, P6, R203, R0, 0x2 ;  /* 0x00000000cb048211 */ /* 0x000fe400078c10ff */
[----:B------:R-:W-:-:S02]  /*12080*/  ISETP.GE.AND P3, PT, R15, UR4, PT ;  /* 0x000000040f007c0c */ /* 0x000fc4000bf66270 */
[----:B------:R-:W-:Y:S02]  /*12090*/  ISETP.GE.AND P4, PT, R9, UR4, PT ;  /* 0x0000000409007c0c */ /* 0x000fe4000bf86270 */
[----:B--2---:R-:W-:Y:S02]  /*120a0*/  SHF.R.S32.HI R3, RZ, 0x1f, R21 ;  /* 0x0000001fff037819 */ /* 0x004fe40000011415 */
[----:B------:R-:W-:Y:S02]  /*120b0*/  @!P2 LEA R6, P5, R21, R0, 0x2 ;  /* 0x000000001506a211 */ /* 0x000fe400078a10ff */
[----:B------:R-:W-:Y:S02]  /*120c0*/  @!P0 LEA.HI.X R5, R203, R14, R5, 0x2, P6 ;  /* 0x0000000ecb058211 */ /* 0x000fe400030f1405 */
[----:B------:R-:W-:Y:S02]  /*120d0*/  @!P1 LEA R2, P6, R206, R0, 0x2 ;  /* 0x00000000ce029211 */ /* 0x000fe400078c10ff */
[----:B------:R-:W-:-:S02]  /*120e0*/  @!P2 LEA.HI.X R7, R21, R14, R3, 0x2, P5 ;  /* 0x0000000e1507a211 */ /* 0x000fc400028f1403 */
[----:B------:R-:W-:Y:S02]  /*120f0*/  ISETP.GE.AND P5, PT, R19, UR4, PT ;  /* 0x0000000413007c0c */ /* 0x000fe4000bfa6270 */
[----:B------:R-:W-:Y:S02]  /*12100*/  @!P1 LEA.HI.X R3, R206, R14, R22, 0x2, P6 ;  /* 0x0000000ece039211 */ /* 0x000fe400030f1416 */
[----:B---3--:R-:W-:Y:S02]  /*12110*/  SHF.R.S32.HI R10, RZ, 0x1f, R9 ;  /* 0x0000001fff0a7819 */ /* 0x008fe40000011409 */
[C---:B------:R-:W-:Y:S01]  /*12120*/  @!P4 LEA R8, P6, R9.reuse, R0, 0x2 ;  /* 0x000000000908c211 */ /* 0x040fe200078c10ff */
[----:B------:R1:W-:Y:S01]  /*12130*/  @!P1 ST.E.64 desc[UR36][R2.64], R126 ;  /* 0x0000007e02009985 */ /* 0x0003e2000c101b24 */
[----:B------:R-:W-:Y:S02]  /*12140*/  SHF.R.S32.HI R11, RZ, 0x1f, R15 ;  /* 0x0000001fff0b7819 */ /* 0x000fe4000001140f */
[----:B------:R-:W-:Y:S01]  /*12150*/  @!P4 LEA.HI.X R9, R9, R14, R10, 0x2, P6 ;  /* 0x0000000e0909c211 */ /* 0x000fe200030f140a */
[----:B------:R1:W-:Y:S01]  /*12160*/  @!P0 ST.E.64 desc[UR36][R4.64], R130 ;  /* 0x0000008204008985 */ /* 0x0003e2000c101b24 */
[----:B------:R-:W-:-:S02]  /*12170*/  @!P3 LEA R10, P6, R15, R0, 0x2 ;  /* 0x000000000f0ab211 */ /* 0x000fc400078c10ff */
[----:B0-----:R-:W-:Y:S01]  /*12180*/  SHF.R.S32.HI R13, RZ, 0x1f, R19 ;  /* 0x0000001fff0d7819 */ /* 0x001fe20000011413 */
[----:B------:R1:W-:Y:S01]  /*12190*/  @!P2 ST.E.64 desc[UR36][R6.64], R134 ;  /* 0x000000860600a985 */ /* 0x0003e2000c101b24 */
[----:B------:R-:W-:Y:S01]  /*121a0*/  @!P3 LEA.HI.X R11, R15, R14, R11, 0x2, P6 ;  /* 0x0000000e0f0bb211 */ /* 0x000fe200030f140b */
[----:B------:R-:W-:Y:S01]  /*121b0*/  VIADD R15, R17, 0xf8 ;  /* 0x000000f8110f7836 */ /* 0x000fe20000000000 */
[C---:B------:R-:W-:Y:S01]  /*121c0*/  @!P5 LEA R12, P6, R19.reuse, R0, 0x2 ;  /* 0x00000000130cd211 */ /* 0x040fe200078c10ff */
[----:B------:R1:W-:Y:S03]  /*121d0*/  @!P4 ST.E.64 desc[UR36][R8.64], R138 ;  /* 0x0000008a0800c985 */ /* 0x0003e6000c101b24 */
[----:B------:R-:W-:Y:S01]  /*121e0*/  @!P5 LEA.HI.X R13, R19, R14, R13, 0x2, P6 ;  /* 0x0000000e130dd211 */ /* 0x000fe200030f140d */
[----:B------:R1:W-:Y:S01]  /*121f0*/  @!P3 ST.E.64 desc[UR36][R10.64], R142 ;  /* 0x0000008e0a00b985 */ /* 0x0003e2000c101b24 */
[----:B------:R-:W-:-:S03]  /*12200*/  ISETP.GE.AND P0, PT, R15, UR4, PT ;  /* 0x000000040f007c0c */ /* 0x000fc6000bf06270 */
[----:B------:R1:W-:Y:S10]  /*12210*/  @!P5 ST.E.64 desc[UR36][R12.64], R146 ;  /* 0x000000920c00d985 */ /* 0x0003f4000c101b24 */
[----:B------:R-:W-:Y:S05]  /*12220*/  @P0 BRA `(.L_x_1316) ;  /* 0x0000000c00fc0947 */ /* 0x000fea0003800000 */
[----:B-1----:R-:W-:Y:S02]  /*12230*/  LEA R2, P0, R15, R0, 0x2 ;  /* 0x000000000f027211 */ /* 0x002fe400078010ff */
[----:B------:R-:W-:-:S04]  /*12240*/  SHF.R.S32.HI R0, RZ, 0x1f, R15 ;  /* 0x0000001fff007819 */ /* 0x000fc8000001140f */
[----:B------:R-:W-:-:S05]  /*12250*/  LEA.HI.X R3, R15, R14, R0, 0x2, P0 ;  /* 0x0000000e0f037211 */ /* 0x000fca00000f1400 */
[----:B------:R0:W-:Y:S01]  /*12260*/  ST.E.64 desc[UR36][R2.64], R150 ;  /* 0x0000009602007985 */ /* 0x0001e2000c101b24 */
[----:B------:R-:W-:Y:S05]  /*12270*/  BRA `(.L_x_1316) ;  /* 0x0000000c00e87947 */ /* 0x000fea0003800000 */
.L_x_1307:
[----:B------:R-:W2:Y:S01]  /*12280*/  LDL R9, [R1+0x10] ;  /* 0x0000100001097983 */ /* 0x000ea20000100800 */
[----:B------:R-:W-:Y:S01]  /*12290*/  ULDC.64 UR8, c[0x0][0xc00] ;  /* 0x0003000000087ab9 */ /* 0x000fe20000000a00 */
[----:B------:R-:W-:Y:S01]  /*122a0*/  R2UR UR10, R202 ;  /* 0x00000000ca0a72ca */ /* 0x000fe200000e0000 */
[----:B------:R-:W-:-:S04]  /*122b0*/  UISETP.NE.U32.AND UP0, UPT, UR8, URZ, UPT ;  /* 0x0000003f0800728c */ /* 0x000fc8000bf05070 */
[----:B------:R-:W-:-:S03]  /*122c0*/  UISETP.NE.AND.EX UP0, UPT, UR9, URZ, UPT, UP0 ;  /* 0x0000003f0900728c */ /* 0x000fc6000bf05300 */
[----:B------:R-:W-:-:S03]  /*122d0*/  ULDC.64 UR8, c[0x0][0xc00] ;  /* 0x0003000000087ab9 */ /* 0x000fc60000000a00 */
[----:B------:R-:W-:Y:S02]  /*122e0*/  PLOP3.LUT P1, PT, PT, PT, UP0, 0x80, 0x0 ;  /* 0x000000000000781c */ /* 0x000fe40003f2f008 */
[----:B--2---:R-:W-:-:S13]  /*122f0*/  R2UR UR4, R9 ;  /* 0x00000000090472ca */ /* 0x004fda00000e0000 */
[----:B------:R-:W-:-:S06]  /*12300*/  UIMAD.WIDE UR8, UR4, 0x4, UR8 ;  /* 0x00000004040878a5 */ /* 0x000fcc000f8e0208 */
[----:B0-----:R-:W-:Y:S02]  /*12310*/  IMAD.U32 R2, RZ, RZ, UR8 ;  /* 0x00000008ff027e24 */ /* 0x001fe4000f8e00ff */
[----:B------:R-:W-:Y:S01]  /*12320*/  IMAD.U32 R3, RZ, RZ, UR9 ;  /* 0x00000009ff037e24 */ /* 0x000fe2000f8e00ff */
[----:B------:R-:W-:Y:S02]  /*12330*/  ULDC.64 UR8, c[0x0][0xc08] ;  /* 0x0003020000087ab9 */ /* 0x000fe40000000a00 */
[----:B------:R-:W-:Y:S02]  /*12340*/  UISETP.NE.U32.AND UP1, UPT, UR8, URZ, UPT ;  /* 0x0000003f0800728c */ /* 0x000fe4000bf25070 */
[----:B------:R-:W2:Y:S02]  /*12350*/  @P1 LDG.E R8, desc[UR36][R2.64] ;  /* 0x0000002402081981 */ /* 0x000ea4000c1e1900 */
[----:B------:R-:W-:-:S06]  /*12360*/  UISETP.NE.AND.EX UP1, UPT, UR9, URZ, UPT, UP1 ;  /* 0x0000003f0900728c */ /* 0x000fcc000bf25310 */
[----:B------:R-:W-:-:S05]  /*12370*/  PLOP3.LUT P2, PT, PT, PT, UP1, 0x80, 0x0 ;  /* 0x000000000000781c */ /* 0x000fca0003f4f018 */
[----:B------:R-:W-:Y:S02]  /*12380*/  @UP1 ULDC.64 UR8, c[0x0][0xc08] ;  /* 0x0003020000081ab9 */ /* 0x000fe40000000a00 */
[----:B------:R-:W-:-:S03]  /*12390*/  @UP1 UIMAD.WIDE UR8, UR4, 0x4, UR8 ;  /* 0x00000004040818a5 */ /* 0x000fc6000f8e0208 */
[----:B------:R-:W-:Y:S02]  /*123a0*/  ULDC UR4, c[0x0][0xa88] ;  /* 0x0002a20000047ab9 */ /* 0x000fe40000000800 */
[----:B------:R-:W-:Y:S02]  /*123b0*/  IMAD.U32 R0, RZ, RZ, UR4 ;  /* 0x00000004ff007e24 */ /* 0x000fe4000f8e00ff */
[----:B------:R-:W-:Y:S02]  /*123c0*/  IMAD.U32 R4, RZ, RZ, UR8 ;  /* 0x00000008ff047e24 */ /* 0x000fe4000f8e00ff */
[----:B------:R-:W-:-:S05]  /*123d0*/  IMAD.U32 R5, RZ, RZ, UR9 ;  /* 0x00000009ff057e24 */ /* 0x000fca000f8e00ff */
[----:B------:R0:W5:Y:S01]  /*123e0*/  @P2 LDG.E R0, desc[UR36][R4.64] ;  /* 0x0000002404002981 */ /* 0x000162000c1e1900 */
[----:B------:R-:W-:Y:S01]  /*123f0*/  UISETP.NE.AND UP1, UPT, UR10, URZ, UPT ;  /* 0x0000003f0a00728c */ /* 0x000fe2000bf25270 */
[----:B------:R-:W-:Y:S01]  /*12400*/  UMOV UR4, URZ ;  /* 0x0000003f00047c82 */ /* 0x000fe20008000000 */
[----:B------:R-:W1:Y:S09]  /*12410*/  S2R R6, SR_TID.X ;  /* 0x0000000000067919 */ /* 0x000e720000002100 */
[----:B------:R-:W-:-:S02]  /*12420*/  @!UP1 ULDC UR10, c[0x0][0xad4] ;  /* 0x0002b500000a9ab9 */ /* 0x000fc40000000800 */
[----:B------:R-:W-:Y:S02]  /*12430*/  IMAD.U32 R202, RZ, RZ, UR10 ;  /* 0x0000000affca7e24 */ /* 0x000fe4000f8e00ff */
[----:B-1----:R-:W-:-:S05]  /*12440*/  VIADD R7, R6, 0xffffff80 ;  /* 0xffffff8006077836 */ /* 0x002fca0000000000 */
[----:B------:R-:W-:Y:S02]  /*12450*/  ISETP.GT.AND P0, PT, R7, 0x7f, PT ;  /* 0x0000007f0700780c */ /* 0x000fe40003f04270 */
[----:B--2---:R-:W-:Y:S01]  /*12460*/  @P1 R2UR UR4, R8 ;  /* 0x00000000080412ca */ /* 0x004fe200000e0000 */
[----:B0-----:R-:W-:-:S14]  /*12470*/  @P2 BRA `(.L_x_1319) ;  /* 0x0000000000102947 */ /* 0x001fdc0003800000 */
[----:B------:R-:W-:Y:S05]  /*12480*/  @!P1 BRA `(.L_x_1319) ;  /* 0x00000000000c9947 */ /* 0x000fea0003800000 */
[----:B------:R-:W2:Y:S04]  /*12490*/  LDG.E R5, desc[UR36][R2.64] ;  /* 0x0000002402057981 */ /* 0x000ea8000c1e1900 */
[----:B-----5:R-:W2:Y:S02]  /*124a0*/  LDG.E R0, desc[UR36][R2.64+0x4] ;  /* 0x0000042402007981 */ /* 0x020ea4000c1e1900 */
[----:B--2---:R-:W-:-:S07]  /*124b0*/  IMAD.IADD R0, R0, 0x1, -R5 ;  /* 0x0000000100007824 */ /* 0x004fce00078e0a05 */
.L_x_1319:
[----:B------:R-:W-:Y:S01]  /*124c0*/  R2UR UR8, R9 ;  /* 0x00000000090872ca */ /* 0x000fe200000e0000 */
[----:B------:R-:W-:Y:S01]  /*124d0*/  USHF.R.S32.HI UR21, URZ, 0x1f, UR4 ;  /* 0x0000001f3f157899 */ /* 0x000fe20008011404 */
[----:B------:R-:W-:Y:S11]  /*124e0*/  BSSY B1, `(.L_x_1320) ;  /* 0x000003c000017945 */ /* 0x000ff60003800000 */
[----:B------:R-:W-:-:S02]  /*124f0*/  USHF.R.S32.HI UR13, URZ, 0x1f, UR8 ;  /* 0x0000001f3f0d7899 */ /* 0x000fc40008011408 */
[----:B------:R-:W-:Y:S02]  /*12500*/  USEL UR12, UR8, URZ, !UP0 ;  /* 0x0000003f080c7287 */ /* 0x000fe4000c000000 */
[----:B------:R-:W-:Y:S01]  /*12510*/  USEL UR13, UR13, URZ, !UP0 ;  /* 0x0000003f0d0d7287 */ /* 0x000fe2000c000000 */
[----:B------:R-:W-:Y:S11]  /*12520*/  @P0 BRA `(.L_x_1321) ;  /* 0x0000000000dc0947 */ /* 0x000ff60003800000 */
[----:B------:R-:W0:Y:S01]  /*12530*/  LDC R9, c[0x0][0xbe8] ;  /* 0x0002fa00ff097b82 */ /* 0x000e220000000800 */
[----:B------:R-:W-:-:S05]  /*12540*/  IMAD.U32 R3, RZ, RZ, UR61 ;  /* 0x0000003dff037e24 */ /* 0x000fca000f8e00ff */
[----:B------:R-:W-:Y:S01]  /*12550*/  IADD3 R4, R3, -0x80, R6 ;  /* 0xffffff8003047810 */ /* 0x000fe20007ffe006 */
[----:B0----5:R-:W-:-:S05]  /*12560*/  IMAD R2, R0, R9, RZ ;  /* 0x0000000900027224 */ /* 0x021fca00078e02ff */
        /* <DEDUP_REMOVED lines=51> */
.L_x_1321:
[----:B------:R-:W-:Y:S05]  /*128a0*/  BSYNC B1 ;  /* 0x0000000000017941 */ /* 0x000fea0003800000 */
.L_x_1320:
[----:B------:R-:W-:-:S13]  /*128b0*/  R2UR UR8, R202 ;  /* 0x00000000ca0872ca */ /* 0x000fda00000e0000 */
[----:B------:R-:W-:-:S06]  /*128c0*/  UISETP.GT.AND UP0, UPT, UR8, 0x1, UPT ;  /* 0x000000010800788c */ /* 0x000fcc000bf04270 */
[----:B------:R-:W-:-:S13]  /*128d0*/  PLOP3.LUT P0, PT, PT, PT, UP0, 0x80, 0x0 ;  /* 0x000000000000781c */ /* 0x000fda0003f0f008 */
[----:B------:R-:W-:Y:S05]  /*128e0*/  @P0 BRA `(.L_x_1316) ;  /* 0x00000008004c0947 */ /* 0x000fea0003800000 */
[----:B------:R-:W2:Y:S01]  /*128f0*/  LDL R6, [R1+0xc] ;  /* 0x00000c0001067983 */ /* 0x000ea20000100800 */
[----:B------:R-:W1:Y:S01]  /*12900*/  LDC R11, c[0x0][0xbe8] ;  /* 0x0002fa00ff0b7b82 */ /* 0x000e620000000800 */
[----:B------:R-:W-:Y:S01]  /*12910*/  ULDC.64 UR14, c[0x0][0xaa0] ;  /* 0x0002a800000e7ab9 */ /* 0x000fe20000000a00 */
[----:B------:R-:W-:Y:S01]  /*12920*/  R2UR UR16, R205 ;  /* 0x00000000cd1072ca */ /* 0x000fe200000e0000 */
[----:B------:R-:W-:Y:S01]  /*12930*/  UIMAD UR10, UR21, UR14, URZ ;  /* 0x0000000e150a72a4 */ /* 0x000fe2000f8e023f */
[----:B------:R-:W-:Y:S01]  /*12940*/  BSSY B1, `(.L_x_1322) ;  /* 0x000004b000017945 */ /* 0x000fe20003800000 */
[----:B------:R-:W-:Y:S02]  /*12950*/  UIMAD.WIDE.U32 UR8, UR4, UR14, URZ ;  /* 0x0000000e040872a5 */ /* 0x000fe4000f8e003f */
[----:B------:R-:W-:-:S04]  /*12960*/  UIMAD UR10, UR4, UR15, UR10 ;  /* 0x0000000f040a72a4 */ /* 0x000fc8000f8e020a */
[----:B------:R-:W-:-:S03]  /*12970*/  UIADD3 UR9, UR9, UR10, URZ ;  /* 0x0000000a09097290 */ /* 0x000fc6000fffe03f */
[----:B------:R-:W-:Y:S02]  /*12980*/  ULDC.64 UR10, c[0x0][0xae8] ;  /* 0x0002ba00000a7ab9 */ /* 0x000fe40000000a00 */
[----:B------:R-:W-:-:S04]  /*12990*/  UIMAD.WIDE.U32 UR8, UR16, UR10, UR8 ;  /* 0x0000000a100872a5 */ /* 0x000fc8000f8e0008 */
[----:B------:R-:W-:-:S03]  /*129a0*/  UIMAD UR9, UR16, UR11, UR9 ;  /* 0x0000000b100972a4 */ /* 0x000fc6000f8e0209 */
[----:B------:R-:W-:Y:S01]  /*129b0*/  ULDC.64 UR10, c[0x0][0xaf0] ;  /* 0x0002bc00000a7ab9 */ /* 0x000fe20000000a00 */
[----:B-1----:R-:W-:Y:S01]  /*129c0*/  ISETP.NE.AND P0, PT, R11, 0x1, PT ;  /* 0x000000010b00780c */ /* 0x002fe20003f05270 */
[----:B------:R-:W-:-:S04]  /*129d0*/  UIMAD UR13, UR13, UR10, URZ ;  /* 0x0000000a0d0d72a4 */ /* 0x000fc8000f8e023f */
[----:B------:R-:W-:Y:S02]  /*129e0*/  UIMAD UR4, UR12, UR11, UR13 ;  /* 0x0000000b0c0472a4 */ /* 0x000fe4000f8e020d */
[----:B------:R-:W-:-:S03]  /*129f0*/  UIMAD.WIDE.U32 UR12, UR12, UR10, UR8 ;  /* 0x0000000a0c0c72a5 */ /* 0x000fc6000f8e0008 */
[----:B------:R-:W-:Y:S01]  /*12a00*/  ULDC.64 UR8, c[0x0][0xae0] ;  /* 0x0002b80000087ab9 */ /* 0x000fe20000000a00 */
[----:B------:R-:W-:Y:S02]  /*12a10*/  UIADD3 UR4, UR13, UR4, URZ ;  /* 0x000000040d047290 */ /* 0x000fe4000fffe03f */
[----:B0-----:R-:W0:Y:S08]  /*12a20*/  @P0 LDC R3, c[0x0][0xbec] ;  /* 0x0002fb00ff030b82 */ /* 0x001e300000000800 */
[----:B------:R-:W1:Y:S01]  /*12a30*/  @P0 LDC R7, c[0x0][0xbf0] ;  /* 0x0002fc00ff070b82 */ /* 0x000e620000000800 */
[----:B--2---:R-:W-:-:S02]  /*12a40*/  IMAD R2, R201, 0x20, R6 ;  /* 0x00000020c9027824 */ /* 0x004fc400078e0206 */
[----:B------:R-:W-:Y:S02]  /*12a50*/  VIADD R6, R6, UR61 ;  /* 0x0000003d06067c36 */ /* 0x000fe40008000000 */
[----:B------:R-:W-:-:S04]  /*12a60*/  VIADD R4, R2, UR61 ;  /* 0x0000003d02047c36 */ /* 0x000fc80008000000 */
[----:B0-----:R-:W-:-:S04]  /*12a70*/  @P0 IMAD.HI.U32 R2, R4, R3, RZ ;  /* 0x0000000304020227 */ /* 0x001fc800078e00ff */
[----:B------:R-:W-:Y:S01]  /*12a80*/  IMAD.MOV.U32 R5, RZ, RZ, R4 ;  /* 0x000000ffff057224 */ /* 0x000fe200078e0004 */
[----:B-1----:R-:W-:Y:S01]  /*12a90*/  @P0 SHF.R.U32.HI R5, RZ, R7, R2 ;  /* 0x00000007ff050219 */ /* 0x002fe20000011602 */
[----:B------:R-:W-:Y:S02]  /*12aa0*/  IMAD.U32 R3, RZ, RZ, UR13 ;  /* 0x0000000dff037e24 */ /* 0x000fe4000f8e00ff */
[----:B------:R-:W-:Y:S01]  /*12ab0*/  IMAD.U32 R3, RZ, RZ, UR4 ;  /* 0x00000004ff037e24 */ /* 0x000fe2000f8e00ff */
[--C-:B------:R-:W-:Y:S01]  /*12ac0*/  SHF.R.S32.HI R2, RZ, 0x1f, R5.reuse ;  /* 0x0000001fff027819 */ /* 0x100fe20000011405 */
[----:B------:R-:W-:-:S04]  /*12ad0*/  IMAD.MOV R7, RZ, RZ, -R5 ;  /* 0x000000ffff077224 */ /* 0x000fc800078e0a05 */
[----:B------:R-:W-:Y:S02]  /*12ae0*/  IMAD R7, R11, R7, R4 ;  /* 0x000000070b077224 */ /* 0x000fe400078e0204 */
[----:B------:R-:W-:Y:S02]  /*12af0*/  IMAD R4, R2, UR8, RZ ;  /* 0x0000000802047c24 */ /* 0x000fe4000f8e02ff */
[----:B------:R-:W-:Y:S02]  /*12b00*/  IMAD.U32 R2, RZ, RZ, UR12 ;  /* 0x0000000cff027e24 */ /* 0x000fe4000f8e00ff */
[C---:B------:R-:W-:Y:S01]  /*12b10*/  IMAD R9, R5.reuse, UR9, R4 ;  /* 0x0000000905097c24 */ /* 0x040fe2000f8e0204 */
[----:B------:R-:W-:Y:S01]  /*12b20*/  SHF.R.S32.HI R4, RZ, 0x1f, R7 ;  /* 0x0000001fff047819 */ /* 0x000fe20000011407 */
[----:B------:R-:W-:Y:S01]  /*12b30*/  IMAD.WIDE.U32 R2, R5, UR8, R2 ;  /* 0x0000000805027c25 */ /* 0x000fe2000f8e0002 */
[----:B------:R-:W-:-:S03]  /*12b40*/  ULDC.64 UR8, c[0x0][0xad8] ;  /* 0x0002b60000087ab9 */ /* 0x000fc60000000a00 */
[----:B------:R-:W-:Y:S02]  /*12b50*/  IMAD R4, R4, UR8, RZ ;  /* 0x0000000804047c24 */ /* 0x000fe4000f8e02ff */
[----:B------:R-:W-:Y:S02]  /*12b60*/  IMAD.IADD R3, R3, 0x1, R9 ;  /* 0x0000000103037824 */ /* 0x000fe400078e0209 */
[C---:B------:R-:W-:Y:S02]  /*12b70*/  IMAD R5, R7.reuse, UR9, R4 ;  /* 0x0000000907057c24 */ /* 0x040fe4000f8e0204 */
[----:B------:R-:W-:Y:S01]  /*12b80*/  IMAD.WIDE.U32 R2, R7, UR8, R2 ;  /* 0x0000000807027c25 */ /* 0x000fe2000f8e0002 */
[----:B------:R-:W-:-:S03]  /*12b90*/  ULDC.64 UR8, c[0x0][0xa80] ;  /* 0x0002a00000087ab9 */ /* 0x000fc60000000a00 */
[----:B-----5:R-:W-:Y:S02]  /*12ba0*/  IMAD R11, R0, R11, RZ ;  /* 0x0000000b000b7224 */ /* 0x020fe400078e02ff */
[----:B------:R-:W-:Y:S02]  /*12bb0*/  VIADD R4, R6, 0x40 ;  /* 0x0000004006047836 */ /* 0x000fe40000000000 */
[----:B------:R-:W-:Y:S01]  /*12bc0*/  IMAD.IADD R3, R3, 0x1, R5 ;  /* 0x0000000103037824 */ /* 0x000fe200078e0205 */
[----:B------:R-:W-:Y:S01]  /*12bd0*/  LEA R5, P2, R2, UR8, 0x1 ;  /* 0x0000000802057c11 */ /* 0x000fe2000f8408ff */
[----:B------:R-:W-:Y:S01]  /*12be0*/  VIADD R0, R6, 0x20 ;  /* 0x0000002006007836 */ /* 0x000fe20000000000 */
[-C--:B------:R-:W-:Y:S01]  /*12bf0*/  ISETP.GE.AND P0, PT, R4, R11.reuse, PT ;  /* 0x0000000b0400720c */ /* 0x080fe20003f06270 */
[----:B------:R-:W-:Y:S01]  /*12c00*/  IMAD.SHL.U32 R7, R201, 0x8, RZ ;  /* 0x00000008c9077824 */ /* 0x000fe200078e00ff */
[----:B------:R-:W-:Y:S02]  /*12c10*/  LEA.HI.X R4, R2, UR9, R3, 0x1, P2 ;  /* 0x0000000902047c11 */ /* 0x000fe400090f0c03 */
[-C--:B------:R-:W-:Y:S01]  /*12c20*/  ISETP.GE.AND P2, PT, R6, R11.reuse, PT ;  /* 0x0000000b0600720c */ /* 0x080fe20003f46270 */
[C---:B------:R-:W-:Y:S01]  /*12c30*/  VIADD R9, R7.reuse, 0x40 ;  /* 0x0000004007097836 */ /* 0x040fe20000000000 */
[----:B------:R-:W-:Y:S01]  /*12c40*/  ISETP.GE.AND P1, PT, R0, R11, PT ;  /* 0x0000000b0000720c */ /* 0x000fe20003f26270 */
[C---:B------:R-:W-:Y:S01]  /*12c50*/  VIADD R13, R7.reuse, 0xc0 ;  /* 0x000000c0070d7836 */ /* 0x040fe20000000000 */
[----:B------:R0:W1:Y:S01]  /*12c60*/  SHFL.IDX PT, R2, R5, RZ, 0x181f ;  /* 0x00181fff05027589 */ /* 0x00006200000e0000 */
[----:B------:R-:W-:Y:S01]  /*12c70*/  VIADD R15, R7, 0x80 ;  /* 0x00000080070f7836 */ /* 0x000fe20000000000 */
[----:B------:R-:W-:-:S02]  /*12c80*/  SHF.R.S32.HI R10, RZ, 0x1f, R7 ;  /* 0x0000001fff0a7819 */ /* 0x000fc40000011407 */
[----:B------:R0:W2:Y:S01]  /*12c90*/  SHFL.IDX PT, R0, R4, RZ, 0x181f ;  /* 0x00181fff04007589 */ /* 0x0000a200000e0000 */
[----:B------:R-:W-:Y:S02]  /*12ca0*/  SHF.R.S32.HI R8, RZ, 0x1f, R9 ;  /* 0x0000001fff087819 */ /* 0x000fe40000011409 */
[----:B------:R-:W-:Y:S02]  /*12cb0*/  SHF.R.S32.HI R12, RZ, 0x1f, R13 ;  /* 0x0000001fff0c7819 */ /* 0x000fe4000001140d */
        /* <DEDUP_REMOVED lines=19> */
.L_x_1323:
[----:B------:R-:W-:Y:S05]  /*12df0*/  BSYNC B1 ;  /* 0x0000000000017941 */ /* 0x000fea0003800000 */
.L_x_1322:
        /* <DEDUP_REMOVED lines=21> */
.L_x_1325:
[----:B------:R-:W-:Y:S05]  /*12f50*/  BSYNC B1 ;  /* 0x0000000000017941 */ /* 0x000fea0003800000 */
.L_x_1324:
        /* <DEDUP_REMOVED lines=21> */
.L_x_1327:
[----:B------:R-:W-:Y:S05]  /*130b0*/  BSYNC B1 ;  /* 0x0000000000017941 */ /* 0x000fea0003800000 */
.L_x_1326:
        /* <DEDUP_REMOVED lines=22> */
.L_x_1316:
[----:B------:R-:W-:Y:S05]  /*13220*/  BSYNC B0 ;  /* 0x0000000000007941 */ /* 0x000fea0003800000 */
.L_x_1306:
[----:B------:R-:W-:Y:S02]  /*13230*/  ULDC UR4, c[0x0][0xc3c] ;  /* 0x00030f0000047ab9 */ /* 0x000fe40000000800 */
[----:B------:R-:W-:-:S06]  /*13240*/  UISETP.GE.AND UP0, UPT, UR7, UR4, UPT ;  /* 0x000000040700728c */ /* 0x000fcc000bf06270 */
[----:B------:R-:W-:-:S13]  /*13250*/  PLOP3.LUT P0, PT, PT, PT, UP0, 0x80, 0x0 ;  /* 0x000000000000781c */ /* 0x000fda0003f0f008 */
[----:B------:R-:W-:Y:S05]  /*13260*/  @!P0 BRA `(.L_x_1328) ;  /* 0xfffffedc00988947 */ /* 0x000fea000383ffff */
[----:B------:R-:W-:Y:S05]  /*13270*/  EXIT ;  /* 0x000000000000794d */ /* 0x000fea0003800000 */
.L_x_1215:
        /* <DEDUP_REMOVED lines=13> */
[----:B------:R-:W1:Y:S01]  /*13350*/  LDS.128 R24, [UR4+0x308d0] ;  /* 0x0308d004ff187984 */ /* 0x000e620008000c00 */
[----:B------:R-:W-:Y:S06]  /*13360*/  BAR.ARV 0x4, 0x180 ;  /* 0x0106000000007b1d */ /* 0x000fec0000002000 */
[----:B------:R-:W-:Y:S05]  /*13370*/  BRA `(.L_x_1330) ;  /* 0x0000000c00907947 */ /* 0x000fea0003800000 */
.L_x_1329:
        /* <DEDUP_REMOVED lines=43> */
.L_x_1333:
        /* <DEDUP_REMOVED lines=35> */
.L_x_1331:
        /* <DEDUP_REMOVED lines=9> */
[----:B0-----:R-:W-:-:S07]  /*138f0*/  ISETP.NE.AND P1, PT, R9, 0x1, PT ;  /* 0x000000010900780c */ /* 0x001fce0003f25270 */
[----:B-1----:R-:W-:Y:S06]  /*13900*/  @!P0 BRA `(.L_x_1334) ;  /* 0x0000000000088947 */ /* 0x002fec0003800000 */
[----:B------:R-:W-:-:S06]  /*13910*/  VIADD R24, R27, 0xffffffff ;  /* 0xffffffff1b187836 */ /* 0x000fcc0000000000 */
[----:B------:R0:W1:Y:S02]  /*13920*/  SHFL.IDX PT, R24, R5, R24, 0x1f ;  /* 0x00001f1805187589 */ /* 0x00006400000e0000 */
.L_x_1334:
[----:B-1----:R-:W-:Y:S02]  /*13930*/  IMAD R24, R24, UR5, R3 ;  /* 0x0000000518187c24 */ /* 0x002fe4000f8e0203 */
[----:B------:R-:W-:-:S03]  /*13940*/  VIADD R27, R27, UR4 ;  /* 0x000000041b1b7c36 */ /* 0x000fc60008000000 */
[----:B0-----:R-:W-:Y:S01]  /*13950*/  IADD3 R5, -R24, UR6, RZ ;  /* 0x0000000618057c10 */ /* 0x001fe2000fffe1ff */
[----:B------:R-:W-:Y:S06]  /*13960*/  @!P1 BRA `(.L_x_1335) ;  /* 0x0000000000e89947 */ /* 0x000fec0003800000 */
[-C--:B--2---:R-:W-:Y:S02]  /*13970*/  IABS R12, R6.reuse ;  /* 0x00000006000c7213 */ /* 0x084fe40000000000 */
[----:B------:R-:W-:Y:S02]  /*13980*/  IABS R4, R9 ;  /* 0x0000000900047213 */ /* 0x000fe40000000000 */
[----:B------:R-:W0:Y:S01]  /*13990*/  I2F.RP R8, R12 ;  /* 0x0000000c00087306 */ /* 0x000e220000209400 */
[----:B------:R-:W-:-:S07]  /*139a0*/  IABS R13, R6 ;  /* 0x00000006000d7213 */ /* 0x000fce0000000000 */
[----:B------:R-:W1:Y:S08]  /*139b0*/  I2F.RP R10, R4 ;  /* 0x00000004000a7306 */ /* 0x000e700000209400 */
[----:B0-----:R-:W0:Y:S08]  /*139c0*/  MUFU.RCP R8, R8 ;  /* 0x0000000800087308 */ /* 0x001e300000001000 */
[----:B-1----:R-:W-:Y:S01]  /*139d0*/  MUFU.RCP R10, R10 ;  /* 0x0000000a000a7308 */ /* 0x002fe20000001000 */
[----:B0-----:R-:W-:Y:S01]  /*139e0*/  VIADD R2, R8, 0xffffffe ;  /* 0x0ffffffe08027836 */ /* 0x001fe20000000000 */
[----:B------:R-:W-:-:S06]  /*139f0*/  IABS R8, R5 ;  /* 0x0000000500087213 */ /* 0x000fcc0000000000 */
[----:B------:R0:W1:Y:S02]  /*13a00*/  F2I.FTZ.U32.TRUNC.NTZ R3, R2 ;  /* 0x0000000200037305 */ /* 0x000064000021f000 */
[----:B0-----:R-:W-:Y:S02]  /*13a10*/  IMAD.MOV.U32 R2, RZ, RZ, RZ ;  /* 0x000000ffff027224 */ /* 0x001fe400078e00ff */
[----:B-1----:R-:W-:-:S04]  /*13a20*/  IMAD.MOV R11, RZ, RZ, -R3 ;  /* 0x000000ffff0b7224 */ /* 0x002fc800078e0a03 */
[----:B------:R-:W-:-:S04]  /*13a30*/  IMAD R11, R11, R12, RZ ;  /* 0x0000000c0b0b7224 */ /* 0x000fc800078e02ff */
[----:B------:R-:W-:-:S04]  /*13a40*/  IMAD.HI.U32 R3, R3, R11, R2 ;  /* 0x0000000b03037227 */ /* 0x000fc800078e0002 */
[----:B------:R-:W-:Y:S02]  /*13a50*/  IMAD.MOV R11, RZ, RZ, -R13 ;  /* 0x000000ffff0b7224 */ /* 0x000fe400078e0a0d */
[----:B------:R-:W-:-:S04]  /*13a60*/  IMAD.HI.U32 R2, R3, R8, RZ ;  /* 0x0000000803027227 */ /* 0x000fc800078e00ff */
[----:B------:R-:W-:Y:S01]  /*13a70*/  IMAD R3, R2, R11, R8 ;  /* 0x0000000b02037224 */ /* 0x000fe200078e0208 */
[----:B------:R-:W-:Y:S01]  /*13a80*/  LOP3.LUT R8, R5, R6, RZ, 0x3c, !PT ;  /* 0x0000000605087212 */ /* 0x000fe200078e3cff */
[----:B------:R-:W-:-:S03]  /*13a90*/  VIADD R11, R10, 0xffffffe ;  /* 0x0ffffffe0a0b7836 */ /* 0x000fc60000000000 */
[----:B------:R-:W-:Y:S02]  /*13aa0*/  ISETP.GT.U32.AND P1, PT, R12, R3, PT ;  /* 0x000000030c00720c */ /* 0x000fe40003f24070 */
[----:B------:R-:W-:-:S11]  /*13ab0*/  ISETP.GE.AND P2, PT, R8, RZ, PT ;  /* 0x000000ff0800720c */ /* 0x000fd60003f46270 */
[----:B------:R-:W-:Y:S02]  /*13ac0*/  @!P1 IMAD.IADD R3, R3, 0x1, -R12 ;  /* 0x0000000103039824 */ /* 0x000fe400078e0a0c */
[----:B------:R-:W-:Y:S01]  /*13ad0*/  @!P1 VIADD R2, R2, 0x1 ;  /* 0x0000000102029836 */ /* 0x000fe20000000000 */
[----:B------:R-:W-:Y:S02]  /*13ae0*/  ISETP.NE.AND P1, PT, R6, RZ, PT ;  /* 0x000000ff0600720c */ /* 0x000fe40003f25270 */
[----:B------:R-:W-:Y:S02]  /*13af0*/  ISETP.GE.U32.AND P0, PT, R3, R12, PT ;  /* 0x0000000c0300720c */ /* 0x000fe40003f06070 */
[----:B------:R-:W0:Y:S11]  /*13b00*/  F2I.FTZ.U32.TRUNC.NTZ R3, R11 ;  /* 0x0000000b00037305 */ /* 0x000e36000021f000 */
[----:B------:R-:W-:-:S04]  /*13b10*/  @P0 VIADD R2, R2, 0x1 ;  /* 0x0000000102020836 */ /* 0x000fc80000000000 */
[----:B------:R-:W-:Y:S01]  /*13b20*/  IMAD.MOV.U32 R10, RZ, RZ, R2 ;  /* 0x000000ffff0a7224 */ /* 0x000fe200078e0002 */
[----:B------:R-:W-:Y:S01]  /*13b30*/  IABS R2, R9 ;  /* 0x0000000900027213 */ /* 0x000fe20000000000 */
[----:B0-----:R-:W-:Y:S02]  /*13b40*/  IMAD.MOV R13, RZ, RZ, -R3 ;  /* 0x000000ffff0d7224 */ /* 0x001fe400078e0a03 */
[----:B------:R-:W-:Y:S01]  /*13b50*/  @!P2 IMAD.MOV R10, RZ, RZ, -R10 ;  /* 0x000000ffff0aa224 */ /* 0x000fe200078e0a0a */
[----:B------:R-:W-:Y:S01]  /*13b60*/  @!P1 LOP3.LUT R10, RZ, R6, RZ, 0x33, !PT ;  /* 0x00000006ff0a9212 */ /* 0x000fe200078e33ff */
[----:B------:R-:W-:Y:S02]  /*13b70*/  IMAD.MOV R12, RZ, RZ, -R2 ;  /* 0x000000ffff0c7224 */ /* 0x000fe400078e0a02 */
[----:B------:R-:W-:Y:S01]  /*13b80*/  IMAD R11, R13, R4, RZ ;  /* 0x000000040d0b7224 */ /* 0x000fe200078e02ff */
[----:B------:R-:W-:Y:S01]  /*13b90*/  IABS R8, R10 ;  /* 0x0000000a00087213 */ /* 0x000fe20000000000 */
[----:B------:R-:W-:-:S04]  /*13ba0*/  IMAD.MOV.U32 R2, RZ, RZ, RZ ;  /* 0x000000ffff027224 */ /* 0x000fc800078e00ff */
[----:B------:R-:W-:-:S04]  /*13bb0*/  IMAD.HI.U32 R2, R3, R11, R2 ;  /* 0x0000000b03027227 */ /* 0x000fc800078e0002 */
[----:B------:R-:W-:Y:S02]  /*13bc0*/  IMAD.MOV.U32 R3, RZ, RZ, R8 ;  /* 0x000000ffff037224 */ /* 0x000fe400078e0008 */
[----:B------:R-:W-:Y:S02]  /*13bd0*/  IMAD.MOV.U32 R8, RZ, RZ, R12 ;  /* 0x000000ffff087224 */ /* 0x000fe400078e000c */
[----:B------:R-:W-:-:S04]  /*13be0*/  IMAD.HI.U32 R2, R2, R3, RZ ;  /* 0x0000000302027227 */ /* 0x000fc800078e00ff */
[----:B------:R-:W-:-:S05]  /*13bf0*/  IMAD R3, R2, R8, R3 ;  /* 0x0000000802037224 */ /* 0x000fca00078e0203 */
[----:B------:R-:W-:-:S13]  /*13c00*/  ISETP.GT.U32.AND P1, PT, R4, R3, PT ;  /* 0x000000030400720c */ /* 0x000fda0003f24070 */
[----:B------:R-:W-:Y:S02]  /*13c10*/  @!P1 IMAD.IADD R3, R3, 0x1, -R4 ;  /* 0x0000000103039824 */ /* 0x000fe400078e0a04 */
[----:B------:R-:W-:Y:S01]  /*13c20*/  @!P1 VIADD R2, R2, 0x1 ;  /* 0x0000000102029836 */ /* 0x000fe20000000000 */
[----:B------:R-:W-:Y:S02]  /*13c30*/  ISETP.NE.AND P1, PT, R9, RZ, PT ;  /* 0x000000ff0900720c */ /* 0x000fe40003f25270 */
[----:B------:R-:W-:Y:S02]  /*13c40*/  ISETP.GE.U32.AND P0, PT, R3, R4, PT ;  /* 0x000000040300720c */ /* 0x000fe40003f06070 */
[----:B------:R-:W-:-:S04]  /*13c50*/  LOP3.LUT R3, R10, R9, RZ, 0x3c, !PT ;  /* 0x000000090a037212 */ /* 0x000fc800078e3cff */
[----:B------:R-:W-:Y:S01]  /*13c60*/  ISETP.GE.AND P2, PT, R3, RZ, PT ;  /* 0x000000ff0300720c */ /* 0x000fe20003f46270 */
[----:B------:R-:W-:-:S06]  /*13c70*/  IMAD.MOV R3, RZ, RZ, -R10 ;  /* 0x000000ffff037224 */ /* 0x000fcc00078e0a0a */
[----:B------:R-:W-:-:S06]  /*13c80*/  @P0 VIADD R2, R2, 0x1 ;  /* 0x0000000102020836 */ /* 0x000fcc0000000000 */
[----:B------:R-:W-:Y:S01]  /*13c90*/  @!P2 IMAD.MOV R2, RZ, RZ, -R2 ;  /* 0x000000ffff02a224 */ /* 0x000fe200078e0a02 */
[----:B------:R-:W-:-:S05]  /*13ca0*/  @!P1 LOP3.LUT R2, RZ, R9, RZ, 0x33, !PT ;  /* 0x00000009ff029212 */ /* 0x000fca00078e33ff */
[----:B------:R-:W-:-:S04]  /*13cb0*/  IMAD.MOV R26, RZ, RZ, -R2 ;  /* 0x000000ffff1a7224 */ /* 0x000fc800078e0a02 */
[C---:B------:R-:W-:Y:S02]  /*13cc0*/  IMAD R26, R9.reuse, R26, R10 ;  /* 0x0000001a091a7224 */ /* 0x040fe400078e020a */
[----:B------:R-:W-:Y:S02]  /*13cd0*/  IMAD R9, R9, 0x1000000, R2 ;  /* 0x0100000009097824 */ /* 0x000fe400078e0202 */
[----:B------:R-:W-:Y:S02]  /*13ce0*/  IMAD R2, R6, R3, R5 ;  /* 0x0000000306027224 */ /* 0x000fe400078e0205 */
[----:B------:R-:W-:Y:S01]  /*13cf0*/  IMAD R26, R26, 0x10000, R9 ;  /* 0x000100001a1a7824 */ /* 0x000fe200078e0209 */
[----:B------:R-:W-:Y:S06]  /*13d00*/  BRA `(.L_x_1336) ;  /* 0x0000000000f47947 */ /* 0x000fec0003800000 */
.L_x_1335:
[----:B------:R-:W0:Y:S02]  /*13d10*/  LDC.64 R2, c[0x0][0xc90] ;  /* 0x00032400ff027b82 */ /* 0x000e240000000a00 */
[----:B0-----:R-:W-:-:S05]  /*13d20*/  IMAD.WIDE R2, R27, 0x4, R2 ;  /* 0x000000041b027825 */ /* 0x001fca00078e0202 */
[----:B------:R0:W2:Y:S01]  /*13d30*/  LDG.E R13, desc[UR36][R2.64] ;  /* 0x00000024020d7981 */ /* 0x0000a2000c1e1900 */
[----:B------:R-:W-:Y:S01]  /*13d40*/  IABS R15, R5 ;  /* 0x00000005000f7213 */ /* 0x000fe20000000000 */
[----:B0-----:R-:W-:Y:S02]  /*13d50*/  IMAD.MOV.U32 R2, RZ, RZ, RZ ;  /* 0x000000ffff027224 */ /* 0x001fe400078e00ff */
[----:B--2---:R-:W-:-:S05]  /*13d60*/  IMAD R4, R6, R13, RZ ;  /* 0x0000000d06047224 */ /* 0x004fca00078e02ff */
[-C--:B------:R-:W-:Y:S02]  /*13d70*/  IABS R10, R4.reuse ;  /* 0x00000004000a7213 */ /* 0x080fe40000000000 */
[----:B------:R-:W-:Y:S02]  /*13d80*/  IABS R12, R4 ;  /* 0x00000004000c7213 */ /* 0x000fe40000000000 */
[----:B------:R-:W0:Y:S08]  /*13d90*/  I2F.RP R8, R10 ;  /* 0x0000000a00087306 */ /* 0x000e300000209400 */
[----:B0-----:R-:W0:Y:S02]  /*13da0*/  MUFU.RCP R8, R8 ;  /* 0x0000000800087308 */ /* 0x001e240000001000 */
[----:B0-----:R-:W-:-:S06]  /*13db0*/  VIADD R9, R8, 0xffffffe ;  /* 0x0ffffffe08097836 */ /* 0x001fcc0000000000 */
[----:B------:R-:W0:Y:S02]  /*13dc0*/  F2I.FTZ.U32.TRUNC.NTZ R3, R9 ;  /* 0x0000000900037305 */ /* 0x000e24000021f000 */
[----:B0-----:R-:W-:-:S04]  /*13dd0*/  IMAD.MOV R11, RZ, RZ, -R3 ;  /* 0x000000ffff0b7224 */ /* 0x001fc800078e0a03 */
[----:B------:R-:W-:-:S04]  /*13de0*/  IMAD R11, R11, R10, RZ ;  /* 0x0000000a0b0b7224 */ /* 0x000fc800078e02ff */
[----:B------:R-:W-:-:S04]  /*13df0*/  IMAD.HI.U32 R2, R3, R11, R2 ;  /* 0x0000000b03027227 */ /* 0x000fc800078e0002 */
[----:B------:R-:W-:Y:S02]  /*13e00*/  IMAD.MOV R3, RZ, RZ, -R12 ;  /* 0x000000ffff037224 */ /* 0x000fe400078e0a0c */
        /* <DEDUP_REMOVED lines=12> */
[----:B------:R-:W-:Y:S02]  /*13ed0*/  IMAD R11, R13, R2, RZ ;  /* 0x000000020d0b7224 */ /* 0x000fe400078e02ff */
[----:B------:R-:W-:Y:S02]  /*13ee0*/  IMAD.MOV R2, RZ, RZ, -R2 ;  /* 0x000000ffff027224 */ /* 0x000fe400078e0a02 */
[----:B------:R-:W-:Y:S02]  /*13ef0*/  IMAD.MOV R3, RZ, RZ, -R11 ;  /* 0x000000ffff037224 */ /* 0x000fe400078e0a0b */
[----:B------:R-:W-:Y:S02]  /*13f00*/  IMAD R4, R4, R2, R5 ;  /* 0x0000000204047224 */ /* 0x000fe400078e0205 */
[----:B------:R-:W-:Y:S01]  /*13f10*/  IMAD.MOV.U32 R2, RZ, RZ, RZ ;  /* 0x000000ffff027224 */ /* 0x000fe200078e00ff */
[----:B------:R-:W-:-:S04]  /*13f20*/  VIADDMNMX R13, R3, UR5, R13, PT ;  /* 0x00000005030d7c46 */ /* 0x000fc8000b80010d */
[-C--:B------:R-:W-:Y:S01]  /*13f30*/  IABS R10, R13.reuse ;  /* 0x0000000d000a7213 */ /* 0x080fe20000000000 */
[----:B------:R-:W-:Y:S01]  /*13f40*/  IMAD.MOV R26, RZ, RZ, -R13 ;  /* 0x000000ffff1a7224 */ /* 0x000fe200078e0a0d */
[----:B------:R-:W-:Y:S02]  /*13f50*/  IABS R12, R13 ;  /* 0x0000000d000c7213 */ /* 0x000fe40000000000 */
[----:B------:R-:W0:Y:S08]  /*13f60*/  I2F.RP R8, R10 ;  /* 0x0000000a00087306 */ /* 0x000e300000209400 */
[----:B0-----:R-:W0:Y:S02]  /*13f70*/  MUFU.RCP R8, R8 ;  /* 0x0000000800087308 */ /* 0x001e240000001000 */
[----:B0-----:R-:W-:-:S06]  /*13f80*/  VIADD R3, R8, 0xffffffe ;  /* 0x0ffffffe08037836 */ /* 0x001fcc0000000000 */
[----:B------:R-:W0:Y:S02]  /*13f90*/  F2I.FTZ.U32.TRUNC.NTZ R3, R3 ;  /* 0x0000000300037305 */ /* 0x000e24000021f000 */
[----:B0-----:R-:W-:-:S04]  /*13fa0*/  IMAD.MOV R9, RZ, RZ, -R3 ;  /* 0x000000ffff097224 */ /* 0x001fc800078e0a03 */
[----:B------:R-:W-:Y:S01]  /*13fb0*/  IMAD.MOV.U32 R5, RZ, RZ, R9 ;  /* 0x000000ffff057224 */ /* 0x000fe200078e0009 */
[----:B------:R-:W-:-:S03]  /*13fc0*/  IABS R9, R4 ;  /* 0x0000000400097213 */ /* 0x000fc60000000000 */
        /* <DEDUP_REMOVED lines=11> */
[----:B------:R-:W-:Y:S02]  /*14080*/  ISETP.GE.AND P2, PT, R3, RZ, PT ;  /* 0x000000ff0300720c */ /* 0x000fe40003f46270 */
[----:B------:R-:W-:-:S05]  /*14090*/  IADD3 R3, R11, 0x1000000, R4 ;  /* 0x010000000b037810 */ /* 0x000fca0007ffe004 */
[----:B------:R-:W-:-:S06]  /*140a0*/  @P0 VIADD R2, R2, 0x1 ;  /* 0x0000000102020836 */ /* 0x000fcc0000000000 */
[----:B------:R-:W-:Y:S01]  /*140b0*/  @!P2 IMAD.MOV R2, RZ, RZ, -R2 ;  /* 0x000000ffff02a224 */ /* 0x000fe200078e0a02 */
[----:B------:R-:W-:-:S05]  /*140c0*/  @!P1 LOP3.LUT R2, RZ, R13, RZ, 0x33, !PT ;  /* 0x0000000dff029212 */ /* 0x000fca00078e33ff */
[----:B------:R-:W-:-:S07]  /*140d0*/  IMAD R26, R2, R26, R3 ;  /* 0x0000001a021a7224 */ /* 0x000fce00078e0203 */
.L_x_1336:
[----:B------:R-:W-:-:S05]  /*140e0*/  LOP3.LUT R25, RZ, R2, RZ, 0x33, !PT ;  /* 0x00000002ff197212 */ /* 0x000fca00078e33ff */
[----:B------:R-:W-:Y:S01]  /*140f0*/  IMAD.IADD R25, R6, 0x1, R25 ;  /* 0x0000000106197824 */ /* 0x000fe200078e0219 */
[----:B------:R-:W-:Y:S06]  /*14100*/  BRA `(.L_x_1337) ;  /* 0x0000000000147947 */ /* 0x000fec0003800000 */
.L_x_1332:
[----:B------:R-:W-:Y:S01]  /*14110*/  ULDC UR4, c[0x0][0xc3c] ;  /* 0x00030f0000047ab9 */ /* 0x000fe20000000800 */
[----:B------:R-:W-:Y:S02]  /*14120*/  IMAD.MOV.U32 R25, RZ, RZ, RZ ;  /* 0x000000ffff197224 */ /* 0x000fe400078e00ff */
[----:B------:R-:W-:Y:S02]  /*14130*/  IMAD.U32 R24, RZ, RZ, UR6 ;  /* 0x00000006ff187e24 */ /* 0x000fe4000f8e00ff */
[----:B------:R-:W-:Y:S02]  /*14140*/  IMAD.MOV.U32 R26, RZ, RZ, RZ ;  /* 0x000000ffff1a7224 */ /* 0x000fe400078e00ff */
[----:B------:R-:W-:-:S07]  /*14150*/  IMAD.U32 R27, RZ, RZ, UR4 ;  /* 0x00000004ff1b7e24 */ /* 0x000fce000f8e00ff */
.L_x_1337:
[----:B------:R-:W-:-:S13]  /*14160*/  ISETP.NE.AND P0, PT, R7, RZ, PT ;  /* 0x000000ff0700720c */ /* 0x000fda0003f05270 */
[----:B------:R-:W0:Y:S01]  /*14170*/  @!P0 S2R R3, SR_CgaCtaId ;  /* 0x0000000000038919 */ /* 0x000e220000008800 */
[----:B------:R-:W-:-:S04]  /*14180*/  @!P0 MOV R2, 0x400 ;  /* 0x0000040000028802 */ /* 0x000fc80000000f00 */
[----:B0-----:R-:W-:-:S05]  /*14190*/  @!P0 LEA R2, R3, R2, 0x18 ;  /* 0x0000000203028211 */ /* 0x001fca00078ec0ff */
[----:B------:R0:W-:Y:S01]  /*141a0*/  @!P0 STS.128 [R2+0x308d0], R24 ;  /* 0x0308d01802008388 */ /* 0x0001e20000000c00 */
[----:B------:R-:W-:Y:S06]  /*141b0*/  BAR.ARV 0x5, 0x180 ;  /* 0x0146000000007b1d */ /* 0x000fec0000002000 */
.L_x_1330:
[----:B------:R2:W-:Y:S01]  /*141c0*/  STL [R1+0x20], RZ ;  /* 0x000020ff01007387 */ /* 0x0005e20000100800 */
[----:B------:R-:W-:Y:S01]  /*141d0*/  ULDC UR4, c[0x0][0xc3c] ;  /* 0x00030f0000047ab9 */ /* 0x000fe20000000800 */
[----:B------:R-:W-:Y:S01]  /*141e0*/  IMAD.MOV.U32 R28, RZ, RZ, 0x1 ;  /* 0x00000001ff1c7424 */ /* 0x000fe200078e00ff */
[----:B-1----:R-:W-:Y:S01]  /*141f0*/  ISETP.GE.AND P0, PT, R27, UR4, PT ;  /* 0x000000041b007c0c */ /* 0x002fe2000bf06270 */
[----:B------:R-:W-:-:S12]  /*14200*/  IMAD.MOV.U32 R22, RZ, RZ, RZ ;  /* 0x000000ffff167224 */ /* 0x000fd800078e00ff */
[----:B--2---:R-:W-:Y:S05]  /*14210*/  @P0 BRA `(.L_x_1338) ;  /* 0x0000005000440947 */ /* 0x004fea0003800000 */
[----:B0-----:R-:W2:Y:S01]  /*14220*/  LDL R2, [R1+0x30] ;  /* 0x0000300001027983 */ /* 0x001ea20000100800 */
[----:B------:R-:W0:Y:S01]  /*14230*/  S2UR UR5, SR_CgaCtaId ;  /* 0x00000000000579c3 */ /* 0x000e220000008800 */
[C---:B------:R-:W-:Y:S01]  /*14240*/  IMAD.SHL.U32 R33, R0.reuse, 0x8, RZ ;  /* 0x0000000800217824 */ /* 0x040fe200078e00ff */
[----:B------:R-:W-:Y:S01]  /*14250*/  LOP3.LUT R4, R0, 0x7f, RZ, 0xc0, !PT ;  /* 0x0000007f00047812 */ /* 0x000fe200078ec0ff */
[----:B------:R1:W-:Y:S01]  /*14260*/  STL [R1+0x20], RZ ;  /* 0x000020ff01007387 */ /* 0x0003e20000100800 */
[----:B------:R-:W-:Y:S01]  /*14270*/  BSSY B8, `(.L_x_1338) ;  /* 0x000050b000087945 */ /* 0x000fe20003800000 */
[----:B------:R-:W-:Y:S01]  /*14280*/  IMAD.MOV.U32 R28, RZ, RZ, 0x1 ;  /* 0x00000001ff1c7424 */ /* 0x000fe200078e00ff */
[----:B------:R-:W-:Y:S01]  /*14290*/  LOP3.LUT R3, R33, 0x1f8, RZ, 0xc0, !PT ;  /* 0x000001f821037812 */ /* 0x000fe200078ec0ff */
[----:B------:R-:W-:Y:S01]  /*142a0*/  IMAD.MOV.U32 R22, RZ, RZ, RZ ;  /* 0x000000ffff167224 */ /* 0x000fe200078e00ff */
[----:B------:R-:W-:Y:S01]  /*142b0*/  ULDC UR39, c[0x0][0xc] ;  /* 0x0000030000277ab9 */ /* 0x000fe20000000800 */
[----:B--2---:R-:W-:-:S02]  /*142c0*/  R2UR UR4, R2 ;  /* 0x00000000020472ca */ /* 0x004fc400000e0000 */
[----:B------:R-:W-:Y:S01]  /*142d0*/  LOP3.LUT R2, R3, 0x38, R0, 0x78, !PT ;  /* 0x0000003803027812 */ /* 0x000fe200078e7800 */
[----:B------:R-:W-:Y:S01]  /*142e0*/  IMAD.SHL.U32 R0, R0, 0x10, RZ ;  /* 0x0000001000007824 */ /* 0x000fe200078e00ff */
[----:B------:R-:W-:Y:S02]  /*142f0*/  SHF.R.U32.HI R3, RZ, 0x3, R4 ;  /* 0x00000003ff037819 */ /* 0x000fe40000011604 */
[----:B------:R-:W-:Y:S02]  /*14300*/  LOP3.LUT R31, R2, 0x200, R33, 0xf8, !PT ;  /* 0x00000200021f7812 */ /* 0x000fe400078ef821 */
[----:B------:R-:W-:Y:S02]  /*14310*/  LOP3.LUT R33, R33, 0x38, RZ, 0xc0, !PT ;  /* 0x0000003821217812 */ /* 0x000fe400078ec0ff */
[----:B------:R-:W-:Y:S02]  /*14320*/  LOP3.LUT R0, R3, 0x70, R0, 0xf8, !PT ;  /* 0x0000007003007812 */ /* 0x000fe400078ef800 */
[C---:B------:R-:W-:Y:S01]  /*14330*/  LOP3.LUT R37, R33.reuse, 0x40, RZ, 0xfc, !PT ;  /* 0x0000004021257812 */ /* 0x040fe200078efcff */
[----:B------:R-:W-:Y:S01]  /*14340*/  ULOP3.LUT UR38, UR4, 0x2, URZ, 0xfc, !UPT ;  /* 0x0000000204267892 */ /* 0x000fe2000f8efc3f */
[----:B------:R-:W-:-:S02]  /*14350*/  LOP3.LUT R36, R33, 0x80, RZ, 0xfc, !PT ;  /* 0x0000008021247812 */ /* 0x000fc400078efcff */
[----:B------:R-:W-:Y:S01]  /*14360*/  UMOV UR4, 0x400 ;  /* 0x0000040000047882 */ /* 0x000fe20000000000 */
[----:B------:R-:W-:Y:S01]  /*14370*/  LOP3.LUT R34, R33, 0xc0, RZ, 0xfc, !PT ;  /* 0x000000c021227812 */ /* 0x000fe200078efcff */
[----:B0-----:R-:W-:-:S06]  /*14380*/  ULEA UR4, UR5, UR4, 0x18 ;  /* 0x0000000405047291 */ /* 0x001fcc000f8ec03f */
[----:B------:R-:W-:-:S04]  /*14390*/  IMAD.U32 R17, RZ, RZ, UR4 ;  /* 0x00000004ff117e24 */ /* 0x000fc8000f8e00ff */
[----:B-1----:R-:W-:-:S07]  /*143a0*/  IMAD R32, R31, 0x2, R17 ;  /* 0x000000021f207824 */ /* 0x002fce00078e0211 */
.L_x_1411:
[----:B------:R-:W-:Y:S05]  /*143b0*/  YIELD ;  /* 0x0000000000007946 */ /* 0x000fea0003800000 */
[----:B------:R-:W-:Y:S01]  /*143c0*/  ULDC.64 UR4, c[0x0][0xa28] ;  /* 0x00028a0000047ab9 */ /* 0x000fe20000000a00 */
[----:B------:R-:W-:Y:S01]  /*143d0*/  IMAD.MOV.U32 R19, RZ, RZ, RZ ;  /* 0x000000ffff137224 */ /* 0x000fe200078e00ff */
[----:B------:R-:W-:-:S04]  /*143e0*/  ISETP.NE.U32.AND P0, PT, RZ, UR4, PT ;  /* 0x00000004ff007c0c */ /* 0x000fc8000bf05070 */
[----:B------:R-:W-:Y:S01]  /*143f0*/  ISETP.NE.AND.EX P0, PT, RZ, UR5, PT, P0 ;  /* 0x00000005ff007c0c */ /* 0x000fe2000bf05300 */
[----:B------:R-:W-:-:S12]  /*14400*/  ULDC.64 UR4, c[0x0][0xa18] ;  /* 0x0002860000047ab9 */ /* 0x000fd80000000a00 */
[----:B0-----:R-:W0:Y:S02]  /*14410*/  @P0 LDC.64 R2, c[0x0][0xa28] ;  /* 0x00028a00ff020b82 */ /* 0x001e240000000a00 */
[----:B0-----:R-:W-:-:S05]  /*14420*/  @P0 IMAD.WIDE R2, R27, 0x4, R2 ;  /* 0x000000041b020825 */ /* 0x001fca00078e0202 */
[----:B--2---:R0:W2:Y:S01]  /*14430*/  @P0 LDG.E R19, desc[UR36][R2.64] ;  /* 0x0000002402130981 */ /* 0x0040a2000c1e1900 */
[----:B------:R-:W-:Y:S01]  /*14440*/  ISETP.NE.U32.AND P0, PT, RZ, UR4, PT ;  /* 0x00000004ff007c0c */ /* 0x000fe2000bf05070 */
[----:B------:R-:W-:Y:S01]  /*14450*/  IMAD.MOV.U32 R35, RZ, RZ, RZ ;  /* 0x000000ffff237224 */ /* 0x000fe200078e00ff */
[----:B------:R-:W-:Y:S02]  /*14460*/  LOP3.LUT R16, R16, 0xfffffeff, RZ, 0xc0, !PT ;  /* 0xfffffeff10107812 */ /* 0x000fe400078ec0ff */
[----:B------:R-:W-:Y:S01]  /*14470*/  ISETP.NE.AND.EX P1, PT, RZ, UR5, PT, P0 ;  /* 0x00000005ff007c0c */ /* 0x000fe2000bf25300 */
[----:B------:R-:W-:Y:S02]  /*14480*/  ULDC.64 UR4, c[0x0][0xa00] ;  /* 0x0002800000047ab9 */ /* 0x000fe40000000a00 */
[----:B------:R-:W-:Y:S01]  /*14490*/  ISETP.NE.U32.AND P0, PT, RZ, UR4, PT ;  /* 0x00000004ff007c0c */ /* 0x000fe2000bf05070 */
[----:B0-----:R-:W0:Y:S03]  /*144a0*/  LDC.64 R2, c[0x0][0xa00] ;  /* 0x00028000ff027b82 */ /* 0x001e260000000a00 */
[----:B------:R-:W-:Y:S01]  /*144b0*/  ISETP.NE.AND.EX P2, PT, RZ, UR5, PT, P0 ;  /* 0x00000005ff007c0c */ /* 0x000fe2000bf45300 */
[----:B------:R-:W-:-:S05]  /*144c0*/  ULDC.64 UR4, c[0x0][0x418] ;  /* 0x0001060000047ab9 */ /* 0x000fca0000000a00 */
[----:B------:R-:W1:Y:S07]  /*144d0*/  @P1 LDC.64 R4, c[0x0][0xa18] ;  /* 0x00028600ff041b82 */ /* 0x000e6e0000000a00 */
[----:B------:R-:W-:Y:S01]  /*144e0*/  @P2 LOP3.LUT R16, R16, 0x100, RZ, 0xfc, !PT ;  /* 0x0000010010102812 */ /* 0x000fe200078efcff */
[----:B0-----:R-:W-:-:S05]  /*144f0*/  IMAD.WIDE R2, R27, 0x4, R2 ;  /* 0x000000041b027825 */ /* 0x001fca00078e0202 */
[----:B------:R0:W5:Y:S01]  /*14500*/  @P2 LDG.E R35, desc[UR36][R2.64] ;  /* 0x0000002402232981 */ /* 0x000162000c1e1900 */
[----:B-1----:R-:W-:-:S05]  /*14510*/  @P1 IMAD.WIDE R4, R27, 0x4, R4 ;  /* 0x000000041b041825 */ /* 0x002fca00078e0204 */
[----:B------:R0:W5:Y:S01]  /*14520*/  @P1 LDG.E R29, desc[UR36][R4.64] ;  /* 0x00000024041d1981 */ /* 0x000162000c1e1900 */
[----:B------:R-:W-:-:S03]  /*14530*/  UISETP.NE.U32.AND UP0, UPT, UR4, URZ, UPT ;  /* 0x0000003f0400728c */ /* 0x000fc6000bf05070 */
[----:B------:R-:W-:Y:S01]  /*14540*/  ULDC UR4, c[0x0][0x424] ;  /* 0x0001090000047ab9 */ /* 0x000fe20000000800 */
[----:B------:R-:W-:-:S03]  /*14550*/  UISETP.NE.AND.EX UP0, UPT, UR5, URZ, UPT, UP0 ;  /* 0x0000003f0500728c */ /* 0x000fc6000bf05300 */
[----:B------:R-:W-:Y:S01]  /*14560*/  ULDC UR5, c[0x0][0x2f0] ;  /* 0x0000bc0000057ab9 */ /* 0x000fe20000000800 */
[----:B------:R-:W-:-:S04]  /*14570*/  USEL UR4, UR4, 0x1, UP0 ;  /* 0x0000000104047887 */ /* 0x000fc80008000000 */
[----:B------:R-:W-:-:S06]  /*14580*/  UIMAD UR4, UR4, UR5, URZ ;  /* 0x00000005040472a4 */ /* 0x000fcc000f8e023f */
[----:B------:R-:W-:Y:S01]  /*14590*/  IMAD.U32 R0, RZ, RZ, UR4 ;  /* 0x00000004ff007e24 */ /* 0x000fe2000f8e00ff */
[----:B--2---:R0:W-:Y:S01]  /*145a0*/  STL [R1+0x8], R19 ;  /* 0x0000081301007387 */ /* 0x0041e20000100800 */
[----:B------:R-:W-:Y:S05]  /*145b0*/  @P1 BRA `(.L_x_1339) ;  /* 0x0000000000181947 */ /* 0x000fea0003800000 */
[----:B------:R-:W-:Y:S02]  /*145c0*/  ULDC UR4, c[0x0][0x288] ;  /* 0x0000a20000047ab9 */ /* 0x000fe40000000800 */
[----:B-----5:R-:W-:Y:S01]  /*145d0*/  IMAD.U32 R29, RZ, RZ, UR4 ;  /* 0x00000004ff1d7e24 */ /* 0x020fe2000f8e00ff */
[----:B------:R-:W-:Y:S06]  /*145e0*/  @!P2 BRA `(.L_x_1339) ;  /* 0x00000000000ca947 */ /* 0x000fec0003800000 */
[----:B0-----:R-:W2:Y:S04]  /*145f0*/  LDG.E R4, desc[UR36][R2.64] ;  /* 0x0000002402047981 */ /* 0x001ea8000c1e1900 */
[----:B------:R-:W2:Y:S02]  /*14600*/  LDG.E R29, desc[UR36][R2.64+0x4] ;  /* 0x00000424021d7981 */ /* 0x000ea4000c1e1900 */
[----:B--2---:R-:W-:-:S07]  /*14610*/  IMAD.IADD R29, R29, 0x1, -R4 ;  /* 0x000000011d1d7824 */ /* 0x004fce00078e0a04 */
.L_x_1339:
[----:B------:R-:W-:Y:S02]  /*14620*/  ULDC.64 UR4, c[0x0][0xa20] ;  /* 0x0002880000047ab9 */ /* 0x000fe40000000a00 */
[----:B------:R-:W-:-:S04]  /*14630*/  ISETP.NE.U32.AND P0, PT, RZ, UR4, PT ;  /* 0x00000004ff007c0c */ /* 0x000fc8000bf05070 */
[----:B------:R-:W-:-:S13]  /*14640*/  ISETP.NE.AND.EX P0, PT, RZ, UR5, PT, P0 ;  /* 0x00000005ff007c0c */ /* 0x000fda000bf05300 */
[----:B------:R-:W-:Y:S05]  /*14650*/  @!P0 BRA `(.L_x_1340) ;  /* 0x0000000000108947 */ /* 0x000fea0003800000 */
[----:B0-----:R-:W0:Y:S02]  /*14660*/  LDC.64 R2, c[0x0][0xa20] ;  /* 0x00028800ff027b82 */ /* 0x001e240000000a00 */
[----:B0-----:R-:W-:-:S05]  /*14670*/  IMAD.WIDE R2, R27, 0x4, R2 ;  /* 0x000000041b027825 */ /* 0x001fca00078e0202 */
[----:B------:R0:W5:Y:S01]  /*14680*/  LDG.E R0, desc[UR36][R2.64] ;  /* 0x0000002402007981 */ /* 0x000162000c1e1900 */
[----:B------:R-:W-:Y:S05]  /*14690*/  BRA `(.L_x_1341) ;  /* 0x0000000000247947 */ /* 0x000fea0003800000 */
.L_x_1340:
[----:B------:R-:W-:Y:S02]  /*146a0*/  ULDC.64 UR4, c[0x0][0xa08] ;  /* 0x0002820000047ab9 */ /* 0x000fe40000000a00 */
[----:B------:R-:W-:-:S04]  /*146b0*/  ISETP.NE.U32.AND P0, PT, RZ, UR4, PT ;  /* 0x00000004ff007c0c */ /* 0x000fc8000bf05070 */
[----:B------:R-:W-:-:S13]  /*146c0*/  ISETP.NE.AND.EX P0, PT, RZ, UR5, PT, P0 ;  /* 0x00000005ff007c0c */ /* 0x000fda000bf05300 */
[----:B------:R-:W-:Y:S05]  /*146d0*/  @!P0 BRA `(.L_x_1341) ;  /* 0x0000000000148947 */ /* 0x000fea0003800000 */
[----:B0-----:R-:W0:Y:S02]  /*146e0*/  LDC.64 R2, c[0x0][0xa08] ;  /* 0x00028200ff027b82 */ /* 0x001e240000000a00 */
[----:B0-----:R-:W-:-:S05]  /*146f0*/  IMAD.WIDE R2, R27, 0x4, R2 ;  /* 0x000000041b027825 */ /* 0x001fca00078e0202 */
[----:B------:R-:W2:Y:S04]  /*14700*/  LDG.E R0, desc[UR36][R2.64] ;  /* 0x0000002402007981 */ /* 0x000ea8000c1e1900 */
[----:B------:R-:W2:Y:S02]  /*14710*/  LDG.E R5, desc[UR36][R2.64+0x4] ;  /* 0x0000042402057981 */ /* 0x000ea4000c1e1900 */
[----:B--2---:R-:W-:-:S07]  /*14720*/  IMAD.IADD R0, R5, 0x1, -R0 ;  /* 0x0000000105007824 */ /* 0x004fce00078e0a00 */
.L_x_1341:
[----:B0-----:R-:W0:Y:S01]  /*14730*/  LDC R2, c[0x0][0x448] ;  /* 0x00011200ff027b82 */ /* 0x001e220000000800 */
[----:B-----5:R-:W-:Y:S01]  /*14740*/  IMAD.IADD R23, R0, 0x1, -R19 ;  /* 0x0000000100177824 */ /* 0x020fe200078e0a13 */
[----:B------:R-:W-:Y:S01]  /*14750*/  LOP3.LUT R16, R16, 0xffffff7f, RZ, 0xc0, !PT ;  /* 0xffffff7f10107812 */ /* 0x000fe200078ec0ff */
[----:B------:R-:W-:-:S03]  /*14760*/  IMAD.SHL.U32 R25, R25, 0x80, RZ ;  /* 0x0000008019197824 */ /* 0x000fc600078e00ff */
[----:B------:R1:W-:Y:S01]  /*14770*/  STL [R1], R23 ;  /* 0x0000001701007387 */ /* 0x0003e20000100800 */
[----:B------:R-:W-:Y:S01]  /*14780*/  VIADD R4, R25, 0x7f ;  /* 0x0000007f19047836 */ /* 0x000fe20000000000 */
[----:B0-----:R-:W-:Y:S02]  /*14790*/  ISETP.NE.AND P2, PT, R2, 0x1, PT ;  /* 0x000000010200780c */ /* 0x001fe40003f45270 */
[----:B------:R-:W0:Y:S11]  /*147a0*/  LDC.64 R2, c[0x0][0x9e0] ;  /* 0x00027800ff027b82 */ /* 0x000e360000000a00 */
[----:B------:R-:W2:Y:S01]  /*147b0*/  @P2 LDC R5, c[0x0][0x44c] ;  /* 0x00011300ff052b82 */ /* 0x000ea20000000800 */
[----:B------:R-:W-:-:S07]  /*147c0*/  @P2 LOP3.LUT R16, R16, 0x80, RZ, 0xfc, !PT ;  /* 0x0000008010102812 */ /* 0x000fce00078efcff */
[----:B------:R-:W3:Y:S01]  /*147d0*/  @P2 LDC R6, c[0x0][0x450] ;  /* 0x00011400ff062b82 */ /* 0x000ee20000000800 */
[----:B0-----:R-:W-:Y:S01]  /*147e0*/  ISETP.GE.AND P1, PT, R3, 0x1, PT ;  /* 0x000000010300780c */ /* 0x001fe20003f26270 */
[----:B--2---:R-:W-:-:S05]  /*147f0*/  @P2 IMAD.HI.U32 R5, R4, R5, RZ ;  /* 0x0000000504052227 */ /* 0x004fca00078e00ff */
[----:B---3--:R-:W-:Y:S02]  /*14800*/  @P2 SHF.R.U32.HI R4, RZ, R6, R5 ;  /* 0x00000006ff042219 */ /* 0x008fe40000011605 */
[----:B------:R-:W-:-:S05]  /*14810*/  IADD3 R5, R23, 0x1, -R29 ;  /* 0x0000000117057810 */ /* 0x000fca0007ffe81d */
[----:B------:R-:W-:-:S04]  /*14820*/  IMAD.IADD R7, R5, 0x1, R4 ;  /* 0x0000000105077824 */ /* 0x000fc800078e0204 */
[----:B------:R-:W-:Y:S01]  /*14830*/  IMAD.IADD R2, R7, 0x1, R2 ;  /* 0x0000000107027824 */ /* 0x000fe200078e0202 */
[----:B-1----:R-:W-:Y:S06]  /*14840*/  @!P1 BRA `(.L_x_1342) ;  /* 0x0000000000489947 */ /* 0x002fec0003800000 */
[C---:B------:R-:W-:Y:S01]  /*14850*/  ISETP.GT.AND P0, PT, R7.reuse, RZ, PT ;  /* 0x000000ff0700720c */ /* 0x040fe20003f04270 */
[----:B------:R-:W-:Y:S01]  /*14860*/  BSSY B0, `(.L_x_1343) ;  /* 0x000000e000007945 */ /* 0x000fe20003800000 */
[----:B------:R-:W-:-:S11]  /*14870*/  VIADD R0, R7, 0xffffffff ;  /* 0xffffffff07007836 */ /* 0x000fd60000000000 */
[----:B------:R-:W-:Y:S05]  /*14880*/  @P0 BRA `(.L_x_1344) ;  /* 0x00000000001c0947 */ /* 0x000fea0003800000 */
[----:B------:R-:W-:Y:S01]  /*14890*/  ISETP.NE.AND P0, PT, R3, 0x1, PT ;  /* 0x000000010300780c */ /* 0x000fe20003f05270 */
[----:B------:R-:W-:-:S12]  /*148a0*/  IMAD.MOV R7, RZ, RZ, -R7 ;  /* 0x000000ffff077224 */ /* 0x000fd800078e0a07 */
[----:B------:R-:W0:Y:S02]  /*148b0*/  @P0 LDC.64 R4, c[0x0][0x9e8] ;  /* 0x00027a00ff040b82 */ /* 0x000e240000000a00 */
[----:B0-----:R-:W-:-:S05]  /*148c0*/  @P0 IMAD.HI.U32 R4, R7, R4, RZ ;  /* 0x0000000407040227 */ /* 0x001fca00078e00ff */
[----:B------:R-:W-:-:S04]  /*148d0*/  @P0 SHF.R.U32.HI R7, RZ, R5, R4 ;  /* 0x00000005ff070219 */ /* 0x000fc80000011604 */
[----:B------:R-:W-:Y:S01]  /*148e0*/  LOP3.LUT R0, RZ, R7, RZ, 0x33, !PT ;  /* 0x00000007ff007212 */ /* 0x000fe200078e33ff */
[----:B------:R-:W-:Y:S06]  /*148f0*/  BRA `(.L_x_1345) ;  /* 0x0000000000107947 */ /* 0x000fec0003800000 */
.L_x_1344:
[----:B------:R-:W-:-:S13]  /*14900*/  ISETP.NE.AND P0, PT, R3, 0x1, PT ;  /* 0x000000010300780c */ /* 0x000fda0003f05270 */
[----:B------:R-:W0:Y:S02]  /*14910*/  @P0 LDC.64 R4, c[0x0][0x9e8] ;  /* 0x00027a00ff040b82 */ /* 0x000e240000000a00 */
[----:B0-----:R-:W-:-:S05]  /*14920*/  @P0 IMAD.HI.U32 R4, R0, R4, RZ ;  /* 0x0000000400040227 */ /* 0x001fca00078e00ff */
[----:B------:R-:W-:-:S07]  /*14930*/  @P0 SHF.R.U32.HI R0, RZ, R5, R4 ;  /* 0x00000005ff000219 */ /* 0x000fce0000011604 */
.L_x_1345:
[----:B------:R-:W-:Y:S05]  /*14940*/  BSYNC B0 ;  /* 0x0000000000007941 */ /* 0x000fea0003800000 */
.L_x_1343:
[----:B------:R-:W-:-:S05]  /*14950*/  IMAD R5, R0, R3, R3 ;  /* 0x0000000300057224 */ /* 0x000fca00078e0203 */
[----:B------:R-:W-:-:S07]  /*14960*/  VIMNMX R2, R2, R5, PT ;  /* 0x0000000502027248 */ /* 0x000fce0003fe0100 */
.L_x_1342:
[----:B------:R-:W0:Y:S01]  /*14970*/  @P2 LDC R0, c[0x0][0x44c] ;  /* 0x00011300ff002b82 */ /* 0x000e220000000800 */
[----:B------:R-:W-:Y:S01]  /*14980*/  VIADD R2, R2, 0x3f ;  /* 0x0000003f02027836 */ /* 0x000fe20000000000 */
[----:B------:R-:W-:Y:S01]  /*14990*/  ULDC UR4, c[0x0][0x9dc] ;  /* 0x0002770000047ab9 */ /* 0x000fe20000000800 */
[----:B------:R-:W-:-:S05]  /*149a0*/  IMAD.MOV.U32 R4, RZ, RZ, R25 ;  /* 0x000000ffff047224 */ /* 0x000fca00078e0019 */
[----:B------:R-:W1:Y:S01]  /*149b0*/  @P2 LDC R5, c[0x0][0x450] ;  /* 0x00011400ff052b82 */ /* 0x000e620000000800 */
[----:B0-----:R-:W-:-:S05]  /*149c0*/  @P2 IMAD.HI.U32 R0, R25, R0, RZ ;  /* 0x0000000019002227 */ /* 0x001fca00078e00ff */
[----:B-1----:R-:W-:Y:S01]  /*149d0*/  @P2 SHF.R.U32.HI R4, RZ, R5, R0 ;  /* 0x00000005ff042219 */ /* 0x002fe20000011600 */
[----:B------:R-:W-:Y:S01]  /*149e0*/  VIADD R0, R23, 0x3f ;  /* 0x0000003f17007836 */ /* 0x000fe20000000000 */
[----:B------:R-:W-:Y:S02]  /*149f0*/  SHF.R.S32.HI R5, RZ, 0x1f, R2 ;  /* 0x0000001fff057819 */ /* 0x000fe40000011402 */
[----:B------:R-:W-:Y:S02]  /*14a00*/  IADD3 R4, R4, R23, -R29 ;  /* 0x0000001704047210 */ /* 0x000fe40007ffe81d */
[----:B------:R-:W-:Y:S02]  /*14a10*/  LEA.HI R2, R5, R2, RZ, 0x6 ;  /* 0x0000000205027211 */ /* 0x000fe400078f30ff */
[----:B------:R-:W-:Y:S02]  /*14a20*/  SHF.R.S32.HI R5, RZ, 0x1f, R0 ;  /* 0x0000001fff057819 */ /* 0x000fe40000011400 */
[----:B------:R-:W-:Y:S01]  /*14a30*/  SHF.R.S32.HI R7, RZ, 0x6, R2 ;  /* 0x00000006ff077819 */ /* 0x000fe20000011402 */
[----:B------:R-:W-:Y:S01]  /*14a40*/  VIADD R2, R4, -UR4 ;  /* 0x8000000404027c36 */ /* 0x000fe20008000000 */
[----:B------:R-:W-:-:S04]  /*14a50*/  LEA.HI R5, R5, R0, RZ, 0x6 ;  /* 0x0000000005057211 */ /* 0x000fc800078f30ff */
[----:B------:R-:W-:-:S04]  /*14a60*/  SHF.R.S32.HI R0, RZ, 0x6, R5 ;  /* 0x00000006ff007819 */ /* 0x000fc80000011405 */
[----:B------:R-:W-:Y:S01]  /*14a70*/  VIMNMX R0, R0, R7, PT ;  /* 0x0000000700007248 */ /* 0x000fe20003fe0100 */
[----:B------:R-:W-:Y:S06]  /*14a80*/  @!P1 BRA `(.L_x_1346) ;  /* 0x0000000000489947 */ /* 0x000fec0003800000 */
[----:B------:R-:W-:Y:S01]  /*14a90*/  IMAD.MOV.U32 R6, RZ, RZ, R4 ;  /* 0x000000ffff067224 */ /* 0x000fe200078e0004 */
[----:B------:R-:W-:Y:S04]  /*14aa0*/  BSSY B0, `(.L_x_1347) ;  /* 0x000000e000007945 */ /* 0x000fe80003800000 */
[----:B------:R-:W-:-:S13]  /*14ab0*/  ISETP.GT.AND P0, PT, R6, -0x1, PT ;  /* 0xffffffff0600780c */ /* 0x000fda0003f04270 */
[----:B------:R-:W-:Y:S05]  /*14ac0*/  @P0 BRA `(.L_x_1348) ;  /* 0x00000000001c0947 */ /* 0x000fea0003800000 */
[----:B------:R-:W-:Y:S02]  /*14ad0*/  ISETP.NE.AND P0, PT, R3, 0x1, PT ;  /* 0x000000010300780c */ /* 0x000fe40003f05270 */
[----:B------:R-:W-:-:S11]  /*14ae0*/  LOP3.LUT R7, RZ, R6, RZ, 0x33, !PT ;  /* 0x00000006ff077212 */ /* 0x000fd600078e33ff */
[----:B------:R-:W0:Y:S02]  /*14af0*/  @P0 LDC.64 R4, c[0x0][0x9e8] ;  /* 0x00027a00ff040b82 */ /* 0x000e240000000a00 */
[----:B0-----:R-:W-:-:S05]  /*14b00*/  @P0 IMAD.HI.U32 R4, R7, R4, RZ ;  /* 0x0000000407040227 */ /* 0x001fca00078e00ff */
[----:B------:R-:W-:-:S04]  /*14b10*/  @P0 SHF.R.U32.HI R7, RZ, R5, R4 ;  /* 0x00000005ff070219 */ /* 0x000fc80000011604 */
[----:B------:R-:W-:Y:S01]  /*14b20*/  LOP3.LUT R6, RZ, R7, RZ, 0x33, !PT ;  /* 0x00000007ff067212 */ /* 0x000fe200078e33ff */
[----:B------:R-:W-:Y:S06]  /*14b30*/  BRA `(.L_x_1349) ;  /* 0x0000000000107947 */ /* 0x000fec0003800000 */
.L_x_1348:
[----:B------:R-:W-:-:S13]  /*14b40*/  ISETP.NE.AND P0, PT, R3, 0x1, PT ;  /* 0x000000010300780c */ /* 0x000fda0003f05270 */
[----:B------:R-:W0:Y:S02]  /*14b50*/  @P0 LDC.64 R4, c[0x0][0x9e8] ;  /* 0x00027a00ff040b82 */ /* 0x000e240000000a00 */
[----:B0-----:R-:W-:-:S05]  /*14b60*/  @P0 IMAD.HI.U32 R4, R6, R4, RZ ;  /* 0x0000000406040227 */ /* 0x001fca00078e00ff */
[----:B------:R-:W-:-:S07]  /*14b70*/  @P0 SHF.R.U32.HI R6, RZ, R5, R4 ;  /* 0x00000005ff060219 */ /* 0x000fce0000011604 */
.L_x_1349:
[----:B------:R-:W-:Y:S05]  /*14b80*/  BSYNC B0 ;  /* 0x0000000000007941 */ /* 0x000fea0003800000 */
.L_x_1347:
[----:B------:R-:W-:-:S05]  /*14b90*/  IMAD R3, R6, R3, RZ ;  /* 0x0000000306037224 */ /* 0x000fca00078e02ff */
[----:B------:R-:W-:-:S07]  /*14ba0*/  VIMNMX R2, R2, R3, !PT ;  /* 0x0000000302027248 */ /* 0x000fce0007fe0100 */
.L_x_1346:
[----:B------:R-:W-:Y:S01]  /*14bb0*/  SHF.R.S32.HI R3, RZ, 0x1f, R2 ;  /* 0x0000001fff037819 */ /* 0x000fe20000011402 */
[----:B------:R-:W-:Y:S03]  /*14bc0*/  BSSY B0, `(.L_x_1350) ;  /* 0x000002a000007945 */ /* 0x000fe60003800000 */
[----:B------:R-:W-:Y:S02]  /*14bd0*/  LEA.HI R3, R3, R2, RZ, 0x6 ;  /* 0x0000000203037211 */ /* 0x000fe400078f30ff */
[----:B------:R-:W-:Y:S02]  /*14be0*/  LOP3.LUT R2, R26, 0xff000000, RZ, 0xc0, !PT ;  /* 0xff0000001a027812 */ /* 0x000fe400078ec0ff */
[----:B------:R-:W-:-:S04]  /*14bf0*/  SHF.R.S32.HI R3, RZ, 0x6, R3 ;  /* 0x00000006ff037819 */ /* 0x000fc80000011403 */
[----:B------:R-:W-:Y:S02]  /*14c00*/  VIMNMX R5, RZ, R3, !PT ;  /* 0x00000003ff057248 */ /* 0x000fe40007fe0100 */
[----:B------:R-:W-:Y:S02]  /*14c10*/  SHF.R.U32.HI R3, RZ, 0x8, R2 ;  /* 0x00000008ff037819 */ /* 0x000fe40000011602 */
[----:B------:R-:W-:Y:S02]  /*14c20*/  ISETP.GT.AND P0, PT, R0, R5, PT ;  /* 0x000000050000720c */ /* 0x000fe40003f04270 */
[----:B------:R-:W-:-:S04]  /*14c30*/  LOP3.LUT R2, R26, 0xff0000, RZ, 0xc0, !PT ;  /* 0x00ff00001a027812 */ /* 0x000fc800078ec0ff */
[----:B------:R-:W-:Y:S01]  /*14c40*/  LEA.HI R2, R2, R3, RZ, 0x10 ;  /* 0x0000000302027211 */ /* 0x000fe200078f80ff */
[----:B------:R-:W-:-:S03]  /*14c50*/  IMAD.MOV.U32 R3, RZ, RZ, RZ ;  /* 0x000000ffff037224 */ /* 0x000fc600078e00ff */
[----:B------:R-:W-:-:S03]  /*14c60*/  LOP3.LUT R4, R2, 0xff, RZ, 0xc0, !PT ;  /* 0x000000ff02047812 */ /* 0x000fc600078ec0ff */
[----:B------:R-:W-:Y:S05]  /*14c70*/  @!P0 BRA `(.L_x_1351) ;  /* 0x0000000000788947 */ /* 0x000fea0003800000 */
[----:B------:R-:W-:Y:S01]  /*14c80*/  SHF.R.U32.HI R7, RZ, 0x10, R2 ;  /* 0x00000010ff077819 */ /* 0x000fe20000011602 */
[----:B------:R-:W-:-:S03]  /*14c90*/  IMAD.MOV.U32 R2, RZ, RZ, RZ ;  /* 0x000000ffff027224 */ /* 0x000fc600078e00ff */
[----:B------:R-:W-:-:S13]  /*14ca0*/  ISETP.NE.AND P0, PT, R7, RZ, PT ;  /* 0x000000ff0700720c */ /* 0x000fda0003f05270 */
[----:B------:R-:W0:Y:S02]  /*14cb0*/  @!P0 LDC R7, c[0x0][0x9f0] ;  /* 0x00027c00ff078b82 */ /* 0x000e240000000800 */
[----:B0-----:R-:W-:Y:S02]  /*14cc0*/  IABS R6, R7 ;  /* 0x0000000700067213 */ /* 0x001fe40000000000 */
[----:B------:R-:W-:Y:S02]  /*14cd0*/  IADD3 R8, R7, -0x1, R0 ;  /* 0xffffffff07087810 */ /* 0x000fe40007ffe000 */
[----:B------:R-:W0:Y:S03]  /*14ce0*/  I2F.RP R9, R6 ;  /* 0x0000000600097306 */ /* 0x000e260000209400 */
[----:B------:R-:W-:-:S05]  /*14cf0*/  IMAD.IADD R8, R8, 0x1, -R5 ;  /* 0x0000000108087824 */ /* 0x000fca00078e0a05 */
[----:B------:R-:W-:-:S04]  /*14d00*/  LOP3.LUT R10, R8, R7, RZ, 0x3c, !PT ;  /* 0x00000007080a7212 */ /* 0x000fc800078e3cff */
[----:B------:R-:W-:Y:S01]  /*14d10*/  ISETP.GE.AND P2, PT, R10, RZ, PT ;  /* 0x000000ff0a00720c */ /* 0x000fe20003f46270 */
[----:B0-----:R-:W0:Y:S02]  /*14d20*/  MUFU.RCP R9, R9 ;  /* 0x0000000900097308 */ /* 0x001e240000001000 */
[----:B0-----:R-:W-:-:S06]  /*14d30*/  VIADD R3, R9, 0xffffffe ;  /* 0x0ffffffe09037836 */ /* 0x001fcc0000000000 */
[----:B------:R-:W0:Y:S02]  /*14d40*/  F2I.FTZ.U32.TRUNC.NTZ R3, R3 ;  /* 0x0000000300037305 */ /* 0x000e24000021f000 */
[----:B0-----:R-:W-:-:S04]  /*14d50*/  IMAD.MOV R11, RZ, RZ, -R3 ;  /* 0x000000ffff0b7224 */ /* 0x001fc800078e0a03 */
        /* <DEDUP_REMOVED lines=16> */
.L_x_1351:
[----:B------:R-:W-:Y:S05]  /*14e60*/  BSYNC B0 ;  /* 0x0000000000007941 */ /* 0x000fea0003800000 */
.L_x_1350:
[-C--:B------:R-:W-:Y:S01]  /*14e70*/  IMAD R2, R4, R3.reuse, R5 ;  /* 0x0000000304027224 */ /* 0x080fe200078e0205 */
        /* <DEDUP_REMOVED lines=23> */
.L_x_1353:
        /* <DEDUP_REMOVED lines=20> */
.L_x_1356:
[----:B------:R-:W-:Y:S05]  /*15130*/  BSYNC B6 ;  /* 0x0000000000067941 */ /* 0x000fea0003800000 */
.L_x_1355:
        /* <DEDUP_REMOVED lines=20> */
.L_x_1359:
[----:B------:R0:W1:Y:S01]  /*15280*/  LDC.64 R2, c[0x4][R18] ;  /* 0x0100000012027b82 */ /* 0x0000620000000a00 */
[----:B------:R-:W-:Y:S01]  /*15290*/  ULDC.64 UR6, c[0x4][0x138] ;  /* 0x01004e0000067ab9 */ /* 0x000fe20000000a00 */
[----:B------:R-:W-:Y:S01]  /*152a0*/  ULDC.64 UR8, c[0x4][0x140] ;  /* 0x0100500000087ab9 */ /* 0x000fe20000000a00 */
[----:B------:R-:W-:Y:S01]  /*152b0*/  ULDC.64 UR4, c[0x4][0xd0] ;  /* 0x0100340000047ab9 */ /* 0x000fe20000000a00 */
        /* <DEDUP_REMOVED lines=11> */
.L_x_1358:
[----:B------:R-:W-:Y:S05]  /*15370*/  BSYNC B6 ;  /* 0x0000000000067941 */ /* 0x000fea0003800000 */
.L_x_1357:
[----:B------:R-:W-:Y:S01]  /*15380*/  ULDC.64 UR4, c[0x0][0x9f8] ;  /* 0x00027e0000047ab9 */ /* 0x000fe20000000a00 */
[----:B------:R-:W-:Y:S01]  /*15390*/  IMAD.MOV.U32 R18, RZ, RZ, R30 ;  /* 0x000000ffff127224 */ /* 0x000fe200078e001e */
[----:B------:R-:W-:Y:S01]  /*153a0*/  ISETP.NE.U32.AND P0, PT, RZ, UR4, PT ;  /* 0x00000004ff007c0c */ /* 0x000fe2000bf05070 */
[----:B------:R-:W-:Y:S01]  /*153b0*/  IMAD.MOV.U32 R30, RZ, RZ, R27 ;  /* 0x000000ffff1e7224 */ /* 0x000fe200078e001b */
[----:B------:R-:W-:Y:S01]  /*153c0*/  ULDC UR4, c[0x0][0x2f4] ;  /* 0x0000bd0000047ab9 */ /* 0x000fe20000000800 */
[----:B------:R-:W0:Y:S01]  /*153d0*/  LDC R10, c[0x0][0x430] ;  /* 0x00010c00ff0a7b82 */ /* 0x000e220000000800 */
[----:B------:R-:W-:-:S13]  /*153e0*/  ISETP.NE.AND.EX P0, PT, RZ, UR5, PT, P0 ;  /* 0x00000005ff007c0c */ /* 0x000fda000bf05300 */
[----:B------:R-:W1:Y:S01]  /*153f0*/  @P0 LDC.64 R2, c[0x0][0x9f8] ;  /* 0x00027e00ff020b82 */ /* 0x000e620000000a00 */
[----:B------:R-:W-:Y:S02]  /*15400*/  ISETP.GE.AND P2, PT, R37, UR4, PT ;  /* 0x0000000425007c0c */ /* 0x000fe4000bf46270 */
[----:B------:R-:W-:Y:S01]  /*15410*/  LOP3.LUT R16, R16, 0xffffffef, RZ, 0xc0, !PT ;  /* 0xffffffef10107812 */ /* 0x000fe200078ec0ff */
[----:B-1----:R-:W-:-:S05]  /*15420*/  @P0 IMAD.WIDE R2, R27, 0x4, R2 ;  /* 0x000000041b020825 */ /* 0x002fca00078e0202 */
[----:B------:R1:W5:Y:S01]  /*15430*/  @P0 LDG.E R30, desc[UR36][R2.64] ;  /* 0x00000024021e0981 */ /* 0x000362000c1e1900 */
[----:B------:R-:W-:Y:S01]  /*15440*/  ISETP.GE.AND P0, PT, R33, UR4, PT ;  /* 0x0000000421007c0c */ /* 0x000fe2000bf06270 */
[----:B------:R-:W-:Y:S01]  /*15450*/  UMOV UR5, 0xffffffff ;  /* 0xffffffff00057882 */ /* 0x000fe20000000000 */
[----:B------:R-:W-:Y:S01]  /*15460*/  ISETP.GE.AND P1, PT, R36, UR4, PT ;  /* 0x0000000424007c0c */ /* 0x000fe2000bf26270 */
[----:B------:R-:W-:-:S10]  /*15470*/  VIADD R7, R18, 0xffffffff ;  /* 0xffffffff12077836 */ /* 0x000fd40000000000 */
        /* <DEDUP_REMOVED lines=8> */
[----:B01----:R-:W-:Y:S06]  /*15500*/  BRA.DIV UR5, `(.L_x_1360) ;  /* 0x00000046054c7947 */ /* 0x003fec000b800000 */
.L_x_1428:
[----:B------:R-:W0:Y:S01]  /*15510*/  S2R R0, SR_TID.X ;  /* 0x0000000000007919 */ /* 0x000e220000002100 */
[----:B------:R-:W-:Y:S02]  /*15520*/  ISETP.NE.AND P1, PT, R10, 0x1, PT ;  /* 0x000000010a00780c */ /* 0x000fe40003f25270 */
[----:B-----5:R-:W-:Y:S01]  /*15530*/  SHF.R.S32.HI R11, RZ, 0x1f, R30 ;  /* 0x0000001fff0b7819 */ /* 0x020fe2000001141e */
[----:B------:R-:W1:Y:S01]  /*15540*/  S2R R9, SR_TID.X ;  /* 0x0000000000097919 */ /* 0x000e620000002100 */
[----:B------:R-:W-:-:S03]  /*15550*/  LOP3.LUT R16, R16, 0xffffffbf, RZ, 0xc0, !PT ;  /* 0xffffffbf10107812 */ /* 0x000fc600078ec0ff */
[----:B------:R2:W-:Y:S06]  /*15560*/  STL [R1+0xc], R11 ;  /* 0x00000c0b01007387 */ /* 0x0005ec0000100800 */
[----:B------:R-:W3:Y:S01]  /*15570*/  @P1 LDC R5, c[0x0][0x434] ;  /* 0x00010d00ff051b82 */ /* 0x000ee20000000800 */
[----:B------:R-:W-:Y:S02]  /*15580*/  @P1 LOP3.LUT R16, R16, 0x40, RZ, 0xfc, !PT ;  /* 0x0000004010101812 */ /* 0x000fe400078efcff */
[----:B0-----:R-:W-:Y:S01]  /*15590*/  LOP3.LUT R0, R0, 0x7f, RZ, 0xc0, !PT ;  /* 0x0000007f00007812 */ /* 0x001fe200078ec0ff */
[----:B-1----:R-:W-:-:S03]  /*155a0*/  IMAD.SHL.U32 R9, R9, 0x10, RZ ;  /* 0x0000001009097824 */ /* 0x002fc600078e00ff */
[----:B------:R-:W-:-:S04]  /*155b0*/  SHF.R.U32.HI R0, RZ, 0x3, R0 ;  /* 0x00000003ff007819 */ /* 0x000fc80000011600 */
[----:B------:R-:W-:Y:S02]  /*155c0*/  LOP3.LUT R9, R0, 0x70, R9, 0xf8, !PT ;  /* 0x0000007000097812 */ /* 0x000fe400078ef809 */
[----:B------:R-:W0:Y:S03]  /*155d0*/  @P1 LDC R0, c[0x0][0x438] ;  /* 0x00010e00ff001b82 */ /* 0x000e260000000800 */
[----:B------:R-:W-:-:S05]  /*155e0*/  IMAD R6, R7, 0x40, R9 ;  /* 0x0000004007067824 */ /* 0x000fca00078e0209 */
[C---:B------:R-:W-:Y:S01]  /*155f0*/  ISETP.GE.AND P0, PT, R6.reuse, R23, PT ;  /* 0x000000170600720c */ /* 0x040fe20003f06270 */
[----:B------:R-:W-:-:S03]  /*15600*/  IMAD.IADD R6, R6, 0x1, R19 ;  /* 0x0000000106067824 */ /* 0x000fc600078e0213 */
[----:B------:R-:W-:Y:S01]  /*15610*/  ISETP.GT.U32.OR P0, PT, R9, 0x3f, P0 ;  /* 0x0000003f0900780c */ /* 0x000fe20000704470 */
[----:B---3--:R-:W-:-:S04]  /*15620*/  @P1 IMAD.HI.U32 R5, R6, R5, RZ ;  /* 0x0000000506051227 */ /* 0x008fc800078e00ff */
[----:B------:R-:W-:Y:S01]  /*15630*/  IMAD.MOV.U32 R8, RZ, RZ, R6 ;  /* 0x000000ffff087224 */ /* 0x000fe200078e0006 */
[----:B0-----:R-:W-:-:S07]  /*15640*/  @P1 SHF.R.U32.HI R8, RZ, R0, R5 ;  /* 0x00000000ff081219 */ /* 0x001fce0000011605 */
[----:B------:R-:W0:Y:S01]  /*15650*/  @!P0 LDC.64 R2, c[0x0][0x428] ;  /* 0x00010a00ff028b82 */ /* 0x000e220000000a00 */
[--C-:B------:R-:W-:Y:S01]  /*15660*/  @!P0 SHF.R.S32.HI R5, RZ, 0x1f, R8.reuse ;  /* 0x0000001fff058819 */ /* 0x100fe20000011408 */
[----:B------:R-:W-:Y:S02]  /*15670*/  @!P0 IMAD.MOV.U32 R4, RZ, RZ, R8 ;  /* 0x000000ffff048224 */ /* 0x000fe400078e0008 */
[-C--:B0-----:R-:W-:Y:S02]  /*15680*/  @!P0 IMAD R0, R11, R2.reuse, RZ ;  /* 0x000000020b008224 */ /* 0x081fe400078e02ff */
[----:B------:R-:W-:-:S04]  /*15690*/  @!P0 IMAD.WIDE.U32 R4, R30, R2, R4 ;  /* 0x000000021e048225 */ /* 0x000fc800078e0004 */
[----:B------:R-:W-:Y:S02]  /*156a0*/  @!P0 IMAD R0, R30, R3, R0 ;  /* 0x000000031e008224 */ /* 0x000fe400078e0200 */
[----:B------:R-:W0:Y:S02]  /*156b0*/  @!P0 LDC.64 R2, c[0x0][0x418] ;  /* 0x00010600ff028b82 */ /* 0x000e240000000a00 */
[----:B------:R-:W-:Y:S01]  /*156c0*/  @!P0 IMAD.IADD R0, R5, 0x1, R0 ;  /* 0x0000000105008824 */ /* 0x000fe200078e0200 */
[----:B------:R-:W-:Y:S02]  /*156d0*/  LOP3.LUT R16, R16, 0xffffffdf, RZ, 0xc0, !PT ;  /* 0xffffffdf10107812 */ /* 0x000fe400078ec0ff */
[----:B0-----:R-:W-:-:S04]  /*156e0*/  @!P0 LEA R2, P1, R4, R2, 0x2 ;  /* 0x0000000204028211 */ /* 0x001fc800078210ff */
[----:B------:R-:W-:Y:S01]  /*156f0*/  @!P0 LEA.HI.X R3, R4, R3, R0, 0x2, P1 ;  /* 0x0000000304038211 */ /* 0x000fe200008f1400 */
[----:B------:R-:W-:Y:S02]  /*15700*/  IMAD.U32 R4, RZ, RZ, UR38 ;  /* 0x00000026ff047e24 */ /* 0x000fe4000f8e00ff */
[----:B------:R-:W-:-:S03]  /*15710*/  IMAD.MOV.U32 R0, RZ, RZ, RZ ;  /* 0x000000ffff007224 */ /* 0x000fc600078e00ff */
[----:B------:R-:W-:-:S03]  /*15720*/  ISETP.NE.AND P2, PT, R4, 0x3, PT ;  /* 0x000000030400780c */ /* 0x000fc60003f45270 */
[----:B------:R2:W5:Y:S01]  /*15730*/  @!P0 LDG.E R0, desc[UR36][R2.64] ;  /* 0x0000002402008981 */ /* 0x000562000c1e1900 */
[----:B------:R-:W-:Y:S01]  /*15740*/  ISETP.GT.U32.AND P0, PT, R9, 0x3f, PT ;  /* 0x0000003f0900780c */ /* 0x000fe20003f04070 */
[----:B------:R-:W-:Y:S01]  /*15750*/  IMAD.MOV R5, RZ, RZ, -R8 ;  /* 0x000000ffff057224 */ /* 0x000fe200078e0a08 */
[----:B------:R-:W-:Y:S01]  /*15760*/  LOP3.LUT R26, R26, 0xffff, RZ, 0xc0, !PT ;  /* 0x0000ffff1a1a7812 */ /* 0x000fe200078ec0ff */
[----:B------:R-:W-:Y:S02]  /*15770*/  IMAD.MOV.U32 R23, RZ, RZ, R7 ;  /* 0x000000ffff177224 */ /* 0x000fe400078e0007 */
[----:B------:R-:W-:-:S04]  /*15780*/  IMAD R5, R10, R5, R6 ;  /* 0x000000050a057224 */ /* 0x000fc800078e0206 */
[----:B------:R-:W-:-:S04]  /*15790*/  @P2 LOP3.LUT R16, R16, 0x20, RZ, 0xfc, !PT ;  /* 0x0000002010102812 */ /* 0x000fc800078efcff */
[----:B------:R-:W-:-:S04]  /*157a0*/  LOP3.LUT R16, R16, 0xfffffffe, RZ, 0xc0, !PT ;  /* 0xfffffffe10107812 */ /* 0x000fc800078ec0ff */
[----:B------:R-:W-:Y:S01]  /*157b0*/  @P0 LOP3.LUT R16, R16, 0x1, RZ, 0xfc, !PT ;  /* 0x0000000110100812 */ /* 0x000fe200078efcff */
[----:B--2---:R-:W-:Y:S06]  /*157c0*/  @!P2 BRA `(.L_x_1361) ;  /* 0x000000000004a947 */ /* 0x004fec0003800000 */
[----:B------:R-:W-:Y:S01]  /*157d0*/  BPT.TRAP 0x1 ;  /* 0x000000040000795c */ /* 0x000fe20000300000 */
.L_x_1361:
        /* <DEDUP_REMOVED lines=23> */
.L_x_1429:
[----:B------:R-:W-:Y:S05]  /*15950*/  BSYNC B0 ;  /* 0x0000000000007941 */ /* 0x000fea0003800000 */
.L_x_1362:
[----:B------:R-:W2:Y:S01]  /*15960*/  LDL R10, [R1] ;  /* 0x00000000010a7983 */ /* 0x000ea20000100800 */
[----:B------:R-:W-:Y:S01]  /*15970*/  ULDC.64 UR4, c[0x0][0x300] ;  /* 0x0000c00000047ab9 */ /* 0x000fe20000000a00 */
[----:B------:R-:W-:Y:S01]  /*15980*/  ULDC.64 UR6, c[0x0][0x2e8] ;  /* 0x0000ba0000067ab9 */ /* 0x000fe20000000a00 */
[----:B------:R-:W-:Y:S01]  /*15990*/  IMAD R6, R6, UR4, RZ ;  /* 0x0000000406067c24 */ /* 0x000fe2000f8e02ff */
[----:B------:R-:W1:Y:S01]  /*159a0*/  S2R R9, SR_TID.X ;  /* 0x0000000000097919 */ /* 0x000e620000002100 */
[C---:B0-----:R-:W-:Y:S01]  /*159b0*/  IMAD.WIDE.U32 R2, R5.reuse, UR4, RZ ;  /* 0x0000000405027c25 */ /* 0x041fe2000f8e00ff */
[C---:B------:R-:W-:Y:S02]  /*159c0*/  LOP3.LUT P5, RZ, R16.reuse, 0x10, RZ, 0xc0, !PT ;  /* 0x0000001010ff7812 */ /* 0x040fe400078ac0ff */
[C---:B------:R-:W-:Y:S01]  /*159d0*/  LOP3.LUT P4, RZ, R16.reuse, 0x8, RZ, 0xc0, !PT ;  /* 0x0000000810ff7812 */ /* 0x040fe2000788c0ff */
[----:B------:R-:W-:Y:S01]  /*159e0*/  IMAD R6, R5, UR5, R6 ;  /* 0x0000000505067c24 */ /* 0x000fe2000f8e0206 */
[----:B------:R-:W-:Y:S01]  /*159f0*/  ULDC.64 UR4, c[0x0][0x310] ;  /* 0x0000c40000047ab9 */ /* 0x000fe20000000a00 */
[----:B------:R-:W-:Y:S01]  /*15a00*/  LOP3.LUT P3, RZ, R16, 0x4, RZ, 0xc0, !PT ;  /* 0x0000000410ff7812 */ /* 0x000fe2000786c0ff */
[----:B------:R-:W-:Y:S01]  /*15a10*/  IMAD R8, R8, UR4, RZ ;  /* 0x0000000408087c24 */ /* 0x000fe2000f8e02ff */
[----:B------:R-:W-:Y:S01]  /*15a20*/  LOP3.LUT P2, RZ, R16, 0x2, RZ, 0xc0, !PT ;  /* 0x0000000210ff7812 */ /* 0x000fe2000784c0ff */
[----:B------:R-:W-:-:S02]  /*15a30*/  IMAD.IADD R3, R3, 0x1, R6 ;  /* 0x0000000103037824 */ /* 0x000fc400078e0206 */
        /* <DEDUP_REMOVED lines=17> */
[----:B------:R-:W-:-:S03]  /*15b50*/  @P0 IMAD R9, R5, 0x2, R17 ;  /* 0x0000000205090824 */ /* 0x000fc600078e0211 */
[----:B------:R-:W1:Y:S04]  /*15b60*/  SHFL.IDX PT, R2, R6, RZ, 0x181f ;  /* 0x00181fff06027589 */ /* 0x000e6800000e0000 */
        /* <DEDUP_REMOVED lines=31> */
.L_x_1439:
[----:B------:R-:W-:-:S13]  /*15d60*/  ISETP.GE.AND P0, PT, R7, 0x31, PT ;  /* 0x000000310700780c */ /* 0x000fda0003f06270 */
[----:B0-----:R-:W-:Y:S01]  /*15d70*/  @P0 LEA R2, P1, R33, R0, 0x1 ;  /* 0x0000000021020211 */ /* 0x001fe200078208ff */
[----:B------:R-:W-:-:S04]  /*15d80*/  @P0 IMAD R5, R5, 0x2, R17 ;  /* 0x0000000205050824 */ /* 0x000fc800078e0211 */
[----:B--2---:R-:W-:-:S05]  /*15d90*/  @P0 IMAD.X R3, RZ, RZ, R8, P1 ;  /* 0x000000ffff030224 */ /* 0x004fca00008e0608 */
[----:B------:R-:W-:Y:S01]  /*15da0*/  @!PT LDS RZ, [RZ] ;  /* 0x00000000fffff984 */ /* 0x000fe20000000800 */
[----:B------:R-:W-:Y:S01]  /*15db0*/  @!PT LDS RZ, [RZ] ;  /* 0x00000000fffff984 */ /* 0x000fe20000000800 */
[----:B------:R-:W-:Y:S01]  /*15dc0*/  @!PT LDS RZ, [RZ] ;  /* 0x00000000fffff984 */ /* 0x000fe20000000800 */
[----:B------:R0:W-:Y:S04]  /*15dd0*/  @P0 LDGSTS.E.BYPASS.LTC128B.128 [R5+0x21c00], desc[UR36][R2.64], !P5 ;  /* 0x21c0000002050fae */ /* 0x0001e8000e901d64 */
[----:B------:R0:W-:Y:S04]  /*15de0*/  @P0 LDGSTS.E.BYPASS.LTC128B.128 [R5+0x23c00], desc[UR36][R2.64+0x80], !P4 ;  /* 0x23c0008002050fae */ /* 0x0001e8000e101d64 */
[----:B------:R0:W-:Y:S04]  /*15df0*/  @P0 LDGSTS.E.BYPASS.LTC128B.128 [R5+0x25c00], desc[UR36][R2.64+0x100], !P3 ;  /* 0x25c0010002050fae */ /* 0x0001e8000d901d64 */
[----:B------:R0:W-:Y:S01]  /*15e00*/  @P0 LDGSTS.E.BYPASS.LTC128B.128 [R5+0x27c00], desc[UR36][R2.64+0x180], !P2 ;  /* 0x27c0018002050fae */ /* 0x0001e2000d101d64 */
[----:B------:R-:W-:Y:S01]  /*15e10*/  PLOP3.LUT P0, PT, PT, PT, PT, 0x80, 0x0 ;  /* 0x000000000000781c */ /* 0x000fe20003f0f070 */
[----:B------:R-:W-:-:S12]  /*15e20*/  NOP ;  /* 0x0000000000007918 */ /* 0x000fd80000000000 */
.L_x_1365:
        /* <DEDUP_REMOVED lines=10> */
.L_x_1366:
[----:B------:R1:W-:Y:S02]  /*15ed0*/  SYNCS.ARRIVE.TRANS64.A1T0 RZ, [R4+URZ+0x30830], RZ ;  /* 0x030830ff04ff79a7 */ /* 0x0003e4000810003f */
[----:B------:R-:W-:Y:S05]  /*15ee0*/  WARPSYNC.ALL ;  /* 0x0000000000007948 */ /* 0x000fea0003800000 */
[----:B------:R-:W-:Y:S01]  /*15ef0*/  ULDC.64 UR4, c[0x0][0x298] ;  /* 0x0000a60000047ab9 */ /* 0x000fe20000000a00 */
[----:B0-----:R-:W-:Y:S01]  /*15f00*/  VIADD R2, R17, 0x10400 ;  /* 0x0001040011027836 */ /* 0x001fe20000000000 */
[----:B------:R-:W-:Y:S01]  /*15f10*/  SHF.R.S32.HI R0, RZ, 0x1f, R35 ;  /* 0x0000001fff007819 */ /* 0x000fe20000011423 */
[----:B------:R-:W-:Y:S01]  /*15f20*/  IMAD.WIDE.U32 R6, R35, UR4, RZ ;  /* 0x0000000423067c25 */ /* 0x000fe2000f8e00ff */
[----:B------:R-:W-:Y:S01]  /*15f30*/  BSSY B6, `(.L_x_1367) ;  /* 0x0000018000067945 */ /* 0x000fe20003800000 */
[----:B------:R-:W-:Y:S01]  /*15f40*/  BAR.SYNC.DEFER_BLOCKING 0x8, 0x180 ;  /* 0x0206000000007b1d */ /* 0x000fe20000010000 */
[----:B------:R-:W-:Y:S01]  /*15f50*/  LOP3.LUT P0, RZ, R2, 0x3ff, RZ, 0xc0, !PT ;  /* 0x000003ff02ff7812 */ /* 0x000fe2000780c0ff */
[----:B------:R-:W-:-:S04]  /*15f60*/  IMAD R0, R0, UR4, RZ ;  /* 0x0000000400007c24 */ /* 0x000fc8000f8e02ff */
[----:B------:R-:W-:Y:S01]  /*15f70*/  IMAD R0, R35, UR5, R0 ;  /* 0x0000000523007c24 */ /* 0x000fe2000f8e0200 */
[----:B------:R0:W-:Y:S03]  /*15f80*/  STL.64 [R1+0x18], R6 ;  /* 0x0000180601007387 */ /* 0x0001e60000100a00 */
[----:B------:R-:W-:-:S04]  /*15f90*/  IMAD.IADD R35, R7, 0x1, R0 ;  /* 0x0000000107237824 */ /* 0x000fc800078e0200 */
[----:B------:R-:W-:Y:S05]  /*15fa0*/  @!P0 BRA `(.L_x_1368) ;  /* 0x0000000000408947 */ /* 0x000fea0003800000 */
[----:B------:R-:W-:Y:S01]  /*15fb0*/  MOV R2, 0x0 ;  /* 0x0000000000027802 */ /* 0x000fe20000000f00 */
[----:B------:R-:W-:Y:S01]  /*15fc0*/  ULDC.64 UR6, c[0x4][0x138] ;  /* 0x01004e0000067ab9 */ /* 0x000fe20000000a00 */
[----:B------:R-:W-:Y:S01]  /*15fd0*/  ULDC.64 UR8, c[0x4][0x140] ;  /* 0x0100500000087ab9 */ /* 0x000fe20000000a00 */
[----:B------:R-:W-:Y:S01]  /*15fe0*/  ULDC.64 UR4, c[0x4][0xb0] ;  /* 0x01002c0000047ab9 */ /* 0x000fe20000000a00 */
[----:B-1----:R-:W-:Y:S02]  /*15ff0*/  IMAD.U32 R4, RZ, RZ, UR6 ;  /* 0x00000006ff047e24 */ /* 0x002fe4000f8e00ff */
[----:B------:R-:W1:Y:S01]  /*16000*/  LDC.64 R2, c[0x4][R2] ;  /* 0x0100000002027b82 */ /* 0x000e620000000a00 */
[----:B------:R-:W-:Y:S02]  /*16010*/  IMAD.U32 R5, RZ, RZ, UR7 ;  /* 0x00000007ff057e24 */ /* 0x000fe4000f8e00ff */
[----:B0-----:R-:W-:Y:S02]  /*16020*/  IMAD.U32 R6, RZ, RZ, UR8 ;  /* 0x00000008ff067e24 */ /* 0x001fe4000f8e00ff */
[----:B------:R-:W-:-:S02]  /*16030*/  IMAD.U32 R7, RZ, RZ, UR9 ;  /* 0x00000009ff077e24 */ /* 0x000fc4000f8e00ff */
[----:B------:R-:W-:Y:S02]  /*16040*/  IMAD.U32 R10, RZ, RZ, UR4 ;  /* 0x00000004ff0a7e24 */ /* 0x000fe4000f8e00ff */
[----:B------:R-:W-:Y:S02]  /*16050*/  IMAD.U32 R11, RZ, RZ, UR5 ;  /* 0x00000005ff0b7e24 */ /* 0x000fe4000f8e00ff */
[----:B------:R-:W-:Y:S02]  /*16060*/  IMAD.MOV.U32 R8, RZ, RZ, 0x70 ;  /* 0x00000070ff087424 */ /* 0x000fe400078e00ff */
[----:B------:R-:W-:Y:S02]  /*16070*/  IMAD.MOV.U32 R12, RZ, RZ, 0x1 ;  /* 0x00000001ff0c7424 */ /* 0x000fe400078e00ff */
[----:B------:R-:W-:-:S07]  /*16080*/  IMAD.MOV.U32 R13, RZ, RZ, RZ ;  /* 0x000000ffff0d7224 */ /* 0x000fce00078e00ff */
[----:B------:R-:W-:-:S07]  /*16090*/  LEPC R20, `(.L_x_1368) ;  /* 0x000000001014794e */ /* 0x000fce0000000000 */
[----:B-1----:R-:W-:Y:S05]  /*160a0*/  CALL.ABS.NOINC R2 ;  /* 0x0000000002007343 */ /* 0x002fea0003c00000 */
.L_x_1368:
[----:B------:R-:W-:Y:S05]  /*160b0*/  BSYNC B6 ;  /* 0x0000000000067941 */ /* 0x000fea0003800000 */
.L_x_1367:
[----:B------:R-:W2:Y:S01]  /*160c0*/  LDL.LU.64 R20, [R1+0x18] ;  /* 0x0000180001147983 */ /* 0x000ea20000300a00 */
[----:B------:R-:W-:Y:S01]  /*160d0*/  LOP3.LUT P6, RZ, R16, 0x100, RZ, 0xc0, !PT ;  /* 0x0000010010ff7812 */ /* 0x000fe200078cc0ff */
[----:B------:R-:W-:Y:S01]  /*160e0*/  IMAD.MOV.U32 R3, RZ, RZ, R35 ;  /* 0x000000ffff037224 */ /* 0x000fe200078e0023 */
[----:B------:R-:W-:Y:S01]  /*160f0*/  SHF.R.S32.HI R0, RZ, 0x1f, R27 ;  /* 0x0000001fff007819 */ /* 0x000fe2000001141b */
[----:B------:R-:W-:Y:S01]  /*16100*/  ULDC.64 UR4, c[0x0][0x2d8] ;  /* 0x0000b60000047ab9 */ /* 0x000fe20000000a00 */
[----:B-1----:R-:W-:Y:S01]  /*16110*/  SEL R4, R27, RZ, !P6 ;  /* 0x000000ff1b047207 */ /* 0x002fe20007000000 */
[----:B------:R-:W-:Y:S01]  /*16120*/  ULDC.64 UR6, c[0x0][0x2e0] ;  /* 0x0000b80000067ab9 */ /* 0x000fe20000000a00 */
[----:B------:R-:W-:-:S05]  /*16130*/  SEL R0, R0, RZ, !P6 ;  /* 0x000000ff00007207 */ /* 0x000fca0007000000 */
[----:B------:R-:W-:-:S04]  /*16140*/  IMAD R0, R0, UR6, RZ ;  /* 0x0000000600007c24 */ /* 0x000fc8000f8e02ff */
[----:B------:R-:W-:Y:S02]  /*16150*/  IMAD R5, R4, UR7, R0 ;  /* 0x0000000704057c24 */ /* 0x000fe4000f8e0200 */
[----:B--2---:R-:W-:Y:S01]  /*16160*/  IMAD.MOV.U32 R2, RZ, RZ, R20 ;  /* 0x000000ffff027224 */ /* 0x004fe200078e0014 */
[----:B------:R-:W1:Y:S01]  /*16170*/  LDC R21, c[0x0][0x448] ;  /* 0x00011200ff157b82 */ /* 0x000e620000000800 */
[----:B------:R-:W2:Y:S02]  /*16180*/  S2R R20, SR_TID.X ;  /* 0x0000000000147919 */ /* 0x000ea40000002100 */
[----:B------:R-:W-:-:S04]  /*16190*/  IMAD.WIDE.U32 R2, R26, UR4, R2 ;  /* 0x000000041a027c25 */ /* 0x000fc8000f8e0002 */
[----:B------:R-:W-:Y:S01]  /*161a0*/  IMAD R3, R26, UR5, R3 ;  /* 0x000000051a037c24 */ /* 0x000fe2000f8e0203 */
[----:B------:R-:W-:Y:S01]  /*161b0*/  ULDC.64 UR4, c[0x0][0x2d0] ;  /* 0x0000b40000047ab9 */ /* 0x000fe20000000a00 */
[----:B------:R-:W-:-:S04]  /*161c0*/  IMAD.WIDE.U32 R2, R4, UR6, R2 ;  /* 0x0000000604027c25 */ /* 0x000fc8000f8e0002 */
[----:B------:R-:W-:Y:S02]  /*161d0*/  IMAD.IADD R3, R3, 0x1, R5 ;  /* 0x0000000103037824 */ /* 0x000fe400078e0205 */
[----:B------:R-:W3:Y:S01]  /*161e0*/  LDC R5, c[0x0][0x448] ;  /* 0x00011200ff057b82 */ /* 0x000ee20000000800 */
[----:B-1----:R-:W-:Y:S02]  /*161f0*/  ISETP.NE.AND P6, PT, R21, 0x1, PT ;  /* 0x000000011500780c */ /* 0x002fe40003fc5270 */
[----:B--2---:R-:W-:-:S04]  /*16200*/  LOP3.LUT R20, R20, 0x7f, RZ, 0xc0, !PT ;  /* 0x0000007f14147812 */ /* 0x004fc800078ec0ff */
[----:B------:R-:W-:-:S07]  /*16210*/  SHF.R.U32.HI R21, RZ, 0x3, R20 ;  /* 0x00000003ff157819 */ /* 0x000fce0000011614 */
[----:B0-----:R-:W0:Y:S01]  /*16220*/  @P6 LDC R7, c[0x0][0x44c] ;  /* 0x00011300ff076b82 */ /* 0x001e220000000800 */
[----:B------:R-:W1:Y:S07]  /*16230*/  S2R R20, SR_TID.X ;  /* 0x0000000000147919 */ /* 0x000e6e0000002100 */
[----:B------:R-:W2:Y:S01]  /*16240*/  @P6 LDC R6, c[0x0][0x450] ;  /* 0x00011400ff066b82 */ /* 0x000ea20000000800 */
[----:B-1----:R-:W-:-:S05]  /*16250*/  IMAD.SHL.U32 R20, R20, 0x10, RZ ;  /* 0x0000001014147824 */ /* 0x002fca00078e00ff */
[----:B------:R-:W-:-:S05]  /*16260*/  LOP3.LUT R20, R21, 0x70, R20, 0xf8, !PT ;  /* 0x0000007015147812 */ /* 0x000fca00078ef814 */
[----:B------:R-:W-:Y:S02]  /*16270*/  IMAD.IADD R4, R20, 0x1, R25 ;  /* 0x0000000114047824 */ /* 0x000fe400078e0219 */
[----:B------:R-:W1:Y:S02]  /*16280*/  S2R R20, SR_TID.X ;  /* 0x0000000000147919 */ /* 0x000e640000002100 */
[----:B0-----:R-:W-:-:S04]  /*16290*/  @P6 IMAD.HI.U32 R7, R4, R7, RZ ;  /* 0x0000000704076227 */ /* 0x001fc800078e00ff */
[----:B------:R-:W-:Y:S01]  /*162a0*/  IMAD.MOV.U32 R0, RZ, RZ, R4 ;  /* 0x000000ffff007224 */ /* 0x000fe200078e0004 */
[----:B--2---:R-:W-:-:S05]  /*162b0*/  @P6 SHF.R.U32.HI R0, RZ, R6, R7 ;  /* 0x00000006ff006219 */ /* 0x004fca0000011607 */
[----:B------:R-:W-:Y:S02]  /*162c0*/  IMAD.MOV R6, RZ, RZ, -R0 ;  /* 0x000000ffff067224 */ /* 0x000fe400078e0a00 */
[----:B------:R-:W-:-:S04]  /*162d0*/  IMAD.WIDE.U32 R2, R0, UR4, R2 ;  /* 0x0000000400027c25 */ /* 0x000fc8000f8e0002 */
[----:B---3--:R-:W-:Y:S01]  /*162e0*/  IMAD R4, R5, R6, R4 ;  /* 0x0000000605047224 */ /* 0x008fe200078e0204 */
[----:B------:R-:W-:-:S05]  /*162f0*/  SHF.R.S32.HI R6, RZ, 0x1f, R0 ;  /* 0x0000001fff067819 */ /* 0x000fca0000011400 */
[----:B------:R-:W-:-:S04]  /*16300*/  IMAD R6, R6, UR4, RZ ;  /* 0x0000000406067c24 */ /* 0x000fc8000f8e02ff */
[----:B------:R-:W-:Y:S01]  /*16310*/  IMAD R7, R0, UR5, R6 ;  /* 0x0000000500077c24 */ /* 0x000fe2000f8e0206 */
[----:B------:R-:W-:Y:S01]  /*16320*/  SHF.R.S32.HI R0, RZ, 0x1f, R4 ;  /* 0x0000001fff007819 */ /* 0x000fe20000011404 */
[----:B------:R-:W-:Y:S02]  /*16330*/  ULDC.64 UR4, c[0x0][0x2c8] ;  /* 0x0000b20000047ab9 */ /* 0x000fe40000000a00 */
[----:B------:R-:W-:Y:S01]  /*16340*/  IMAD.IADD R3, R3, 0x1, R7 ;  /* 0x0000000103037824 */ /* 0x000fe200078e0207 */
[----:B-1----:R-:W-:Y:S01]  /*16350*/  LOP3.LUT R20, R20, 0x7f, RZ, 0xc0, !PT ;  /* 0x0000007f14147812 */ /* 0x002fe200078ec0ff */
[----:B------:R-:W-:Y:S02]  /*16360*/  IMAD R7, R0, UR4, RZ ;  /* 0x0000000400077c24 */ /* 0x000fe4000f8e02ff */
[----:B------:R-:W-:Y:S01]  /*16370*/  IMAD.WIDE.U32 R2, R4, UR4, R2 ;  /* 0x0000000404027c25 */ /* 0x000fe2000f8e0002 */
[----:B------:R-:W-:-:S03]  /*16380*/  SHF.R.U32.HI R8, RZ, 0x3, R20 ;  /* 0x00000003ff087819 */ /* 0x000fc60000011614 */
[----:B------:R-:W-:Y:S01]  /*16390*/  IMAD R0, R4, UR5, R7 ;  /* 0x0000000504007c24 */ /* 0x000fe2000f8e0207 */
[----:B------:R-:W-:Y:S02]  /*163a0*/  ULDC.64 UR4, c[0x0][0x280] ;  /* 0x0000a00000047ab9 */ /* 0x000fe40000000a00 */
[C---:B------:R-:W-:Y:S01]  /*163b0*/  LEA R4, P0, R2.reuse, UR4, 0x1 ;  /* 0x0000000402047c11 */ /* 0x040fe2000f8008ff */
[----:B------:R-:W-:Y:S01]  /*163c0*/  IMAD.IADD R3, R3, 0x1, R0 ;  /* 0x0000000103037824 */ /* 0x000fe200078e0200 */
[----:B------:R-:W-:Y:S02]  /*163d0*/  ULDC UR4, c[0x0][0x2b8] ;  /* 0x0000ae0000047ab9 */ /* 0x000fe40000000800 */
[----:B------:R-:W-:Y:S02]  /*163e0*/  ISETP.GE.AND P4, PT, R33, UR4, PT ;  /* 0x0000000421007c0c */ /* 0x000fe4000bf86270 */
[----:B------:R-:W-:Y:S01]  /*163f0*/  LEA.HI.X R0, R2, UR5, R3, 0x1, P0 ;  /* 0x0000000502007c11 */ /* 0x000fe200080f0c03 */
[----:B------:R-:W-:Y:S01]  /*16400*/  UMOV UR5, 0xffffffff ;  /* 0xffffffff00057882 */ /* 0x000fe20000000000 */
[----:B------:R-:W-:-:S02]  /*16410*/  ISETP.GE.AND P3, PT, R37, UR4, PT ;  /* 0x0000000425007c0c */ /* 0x000fc4000bf66270 */
[----:B------:R-:W-:Y:S02]  /*16420*/  ISETP.GE.AND P2, PT, R36, UR4, PT ;  /* 0x0000000424007c0c */ /* 0x000fe4000bf46270 */
[----:B------:R-:W-:Y:S01]  /*16430*/  ISETP.GE.AND P1, PT, R34, UR4, PT ;  /* 0x0000000422007c0c */ /* 0x000fe2000bf26270 */
[----:B------:R-:W-:-:S12]  /*16440*/  BRA.DIV UR5, `(.L_x_1369) ;  /* 0x0000003e05207947 */ /* 0x000fd8000b800000 */
[----:B------:R-:W0:Y:S01]  /*16450*/  SHFL.IDX PT, R14, R4, RZ, 0x181f ;  /* 0x00181fff040e7589 */ /* 0x000e2200000e0000 */
[----:B------:R-:W-:Y:S02]  /*16460*/  IMAD R5, R29, R5, RZ ;  /* 0x000000051d057224 */ /* 0x000fe400078e02ff */
        /* <DEDUP_REMOVED lines=12> */
[----:B------:R-:W-:Y:S01]  /*16530*/  ISETP.GE.AND P0, PT, R6, R5, PT ;  /* 0x000000050600720c */ /* 0x000fe20003f06270 */
[----:B------:R-:W-:-:S02]  /*16540*/  VIADD R6, R25, 0x20 ;  /* 0x0000002019067836 */ /* 0x000fc40000000000 */
[----:B-1----:R-:W1:Y:S10]  /*16550*/  SHFL.IDX PT, R2, R0, 0x1, 0x181f ;  /* 0x00381f0000027f89 */ /* 0x002e7400000e0000 */
[----:B0-----:R-:W-:-:S05]  /*16560*/  @!P0 LEA R14, P5, R33, R14, 0x1 ;  /* 0x0000000e210e8211 */ /* 0x001fca00078a08ff */
[----:B-1----:R-:W-:Y:S02]  /*16570*/  @!P0 IMAD.X R7, RZ, RZ, R2, P5 ;  /* 0x000000ffff078224 */ /* 0x002fe400028e0602 */
[----:B------:R-:W-:Y:S02]  /*16580*/  @!P0 IMAD.MOV.U32 R2, RZ, RZ, R14 ;  /* 0x000000ffff028224 */ /* 0x000fe400078e000e */
[----:B------:R-:W-:Y:S01]  /*16590*/  @!P0 IMAD.MOV.U32 R3, RZ, RZ, R7 ;  /* 0x000000ffff038224 */ /* 0x000fe200078e0007 */
        /* <DEDUP_REMOVED lines=53> */
[----:B------:R-:W-:-:S03]  /*168f0*/  ISETP.GE.AND P0, PT, R6, R5, PT ;  /* 0x000000050600720c */ /* 0x000fc60003f06270 */
[----:B------:R-:W-:Y:S04]  /*16900*/  SHFL.IDX PT, R6, R0, 0x7, 0x181f ;  /* 0x00f81f0000067f89 */ /* 0x000fe800000e0000 */
[----:B-1----:R-:W1:Y:S06]  /*16910*/  SHFL.IDX PT, R2, R0, 0x6, 0x181f ;  /* 0x00d81f0000027f89 */ /* 0x002e6c00000e0000 */
        /* <DEDUP_REMOVED lines=9> */
.L_x_1456:
[----:B------:R-:W-:Y:S01]  /*169b0*/  VIADD R0, R25, 0x70 ;  /* 0x0000007019007836 */ /* 0x000fe20000000000 */
[----:B------:R-:W-:Y:S04]  /*169c0*/  BSSY B0, `(.L_x_1370) ;  /* 0x000000c000007945 */ /* 0x000fe80003800000 */
[----:B------:R-:W-:-:S13]  /*169d0*/  ISETP.GE.AND P0, PT, R0, R5, PT ;  /* 0x000000050000720c */ /* 0x000fda0003f06270 */
[----:B------:R-:W-:Y:S05]  /*169e0*/  @P0 BRA `(.L_x_1371) ;  /* 0x0000000000240947 */ /* 0x000fea0003800000 */
[----:B01----:R-:W-:-:S05]  /*169f0*/  LEA R2, P0, R33, R14, 0x1 ;  /* 0x0000000e21027211 */ /* 0x003fca00078008ff */
        /* <DEDUP_REMOVED lines=8> */
.L_x_1371:
[----:B------:R-:W-:Y:S05]  /*16a80*/  BSYNC B0 ;  /* 0x0000000000007941 */ /* 0x000fea0003800000 */
.L_x_1370:
[----:B------:R-:W-:Y:S01]  /*16a90*/  NOP ;  /* 0x0000000000007918 */ /* 0x000fe20000000000 */
[----:B------:R-:W-:-:S13]  /*16aa0*/  PLOP3.LUT P0, PT, PT, PT, PT, 0x80, 0x0 ;  /* 0x000000000000781c */ /* 0x000fda0003f0f070 */
.L_x_1372:
[----:B------:R-:W-:Y:S02]  /*16ab0*/  PLOP3.LUT P1, PT, P1, P0, PT, 0xa2, 0x0 ;  /* 0x000000000000781c */ /* 0x000fe40000f21472 */
[----:B------:R-:W-:-:S08]  /*16ac0*/  @P0 R2UR P1, UR4, R17 ;  /* 0x00000000110402ca */ /* 0x000fd00000020000 */
[----:B------:R-:W-:-:S05]  /*16ad0*/  @P0 PLOP3.LUT P0, PT, P1, PT, PT, 0x80, 0x0 ;  /* 0x000000000000081c */ /* 0x000fca0000f0f070 */
[----:B------:R-:W-:Y:S01]  /*16ae0*/  @!P1 SYNCS.ARRIVE.TRANS64.RED.A0T1 RZ, [UR4+0x30800], RZ ;  /* 0x030800ffffff99a7 */ /* 0x000fe20008200404 */
[----:B------:R-:W-:Y:S07]  /*16af0*/  @!P1 ARRIVES.LDGSTSBAR.64.TRANSCNT [UR4+0x30800] ;  /* 0x03080000ff0099b0 */ /* 0x000fee0008000a84 */
[----:B------:R-:W-:Y:S05]  /*16b00*/  @P0 BRA.U.ANY `(.L_x_1372) ;  /* 0xfffffffd00e80947 */ /* 0x000fea000393ffff */
[----:B0-2---:R-:W2:Y:S04]  /*16b10*/  LDL.LU R3, [R1+0x20] ;  /* 0x0000200001037983 */ /* 0x005ea80000300800 */
[----:B------:R-:W3:Y:S01]  /*16b20*/  LDL.LU R2, [R1+0x14] ;  /* 0x0000140001027983 */ /* 0x000ee20000300800 */
[----:B--2---:R-:W-:Y:S02]  /*16b30*/  VIADD R3, R3, 0x1 ;  /* 0x0000000103037836 */ /* 0x004fe40000000000 */
[----:B---3--:R-:W-:-:S03]  /*16b40*/  VIADD R7, R2, 0xfffffffe ;  /* 0xfffffffe02077836 */ /* 0x008fc60000000000 */
[----:B------:R0:W-:Y:S01]  /*16b50*/  STL [R1+0x20], R3 ;  /* 0x0000200301007387 */ /* 0x0001e20000100800 */
[----:B------:R-:W-:-:S04]  /*16b60*/  LEA.HI R0, R3, R3, RZ, 0x1 ;  /* 0x0000000303007211 */ /* 0x000fc800078f08ff */
[----:B------:R-:W-:-:S05]  /*16b70*/  LOP3.LUT R0, R0, 0xfffffffe, RZ, 0xc0, !PT ;  /* 0xfffffffe00007812 */ /* 0x000fca00078ec0ff */
[----:B------:R-:W-:-:S05]  /*16b80*/  IMAD.IADD R0, R3, 0x1, -R0 ;  /* 0x0000000103007824 */ /* 0x000fca00078e0a00 */
[----:B------:R-:W-:Y:S01]  /*16b90*/  SHF.L.U32 R0, R0, 0x1f, RZ ;  /* 0x0000001f00007819 */ /* 0x000fe200000006ff */
[----:B------:R-:W-:Y:S01]  /*16ba0*/  NOP ;  /* 0x0000000000007918 */ /* 0x000fe20000000000 */
[----:B------:R0:W-:Y:S01]  /*16bb0*/  SYNCS.ARRIVE.TRANS64.A1T0 RZ, [R17+URZ+0x30800], RZ ;  /* 0x030800ff11ff79a7 */ /* 0x0001e2000810003f */
[----:B------:R-:W-:Y:S01]  /*16bc0*/  BSSY B0, `(.L_x_1373) ;  /* 0x0000003000007945 */ /* 0x000fe20003800000 */
[----:B------:R-:W2:Y:S03]  /*16bd0*/  SYNCS.PHASECHK.TRANS64.TRYWAIT P0, [R17+URZ+0x30820], R0 ;  /* 0x03082000110075a7 */ /* 0x000ea6000800017f */
[----:B0-2---:R-:W-:Y:S05]  /*16be0*/  @!P0 BRA `(.L_x_1374) ;  /* 0x0000003c00f08947 */ /* 0x005fea0003800000 */
.L_x_1457:
[----:B------:R-:W-:Y:S05]  /*16bf0*/  BSYNC B0 ;  /* 0x0000000000007941 */ /* 0x000fea0003800000 */
.L_x_1373:
[----:B------:R-:W2:Y:S01]  /*16c00*/  LDL R2, [R1+0x4] ;  /* 0x0000040001027983 */ /* 0x000ea20000100800 */
[----:B------:R-:W-:Y:S01]  /*16c10*/  BSSY B0, `(.L_x_1375) ;  /* 0x00000fc000007945 */ /* 0x000fe20003800000 */
[----:B--2---:R-:W-:-:S13]  /*16c20*/  ISETP.GE.AND P0, PT, R7, R2, PT ;  /* 0x000000020700720c */ /* 0x004fda0003f06270 */
[----:B------:R-:W-:Y:S05]  /*16c30*/  @!P0 BRA `(.L_x_1376) ;  /* 0x0000000c00e48947 */ /* 0x000fea0003800000 */
[----:B------:R-:W-:Y:S01]  /*16c40*/  ULDC UR4, c[0x0][0x2f4] ;  /* 0x0000bd0000047ab9 */ /* 0x000fe20000000800 */
[----:B------:R-:W-:Y:S01]  /*16c50*/  IMAD.MOV.U32 R6, RZ, RZ, R22 ;  /* 0x000000ffff067224 */ /* 0x000fe200078e0016 */
[----:B------:R-:W-:Y:S01]  /*16c60*/  ISETP.GE.AND P4, PT, R33, UR4, PT ;  /* 0x0000000421007c0c */ /* 0x000fe2000bf86270 */
[----:B------:R-:W-:Y:S01]  /*16c70*/  IMAD.MOV.U32 R8, RZ, RZ, R28 ;  /* 0x000000ffff087224 */ /* 0x000fe200078e001c */
[----:B------:R-:W-:Y:S01]  /*16c80*/  ISETP.GE.AND P3, PT, R37, UR4, PT ;  /* 0x0000000425007c0c */ /* 0x000fe2000bf66270 */
[----:B------:R-:W-:Y:S01]  /*16c90*/  IMAD.MOV.U32 R29, RZ, RZ, R23 ;  /* 0x000000ffff1d7224 */ /* 0x000fe200078e0017 */
[----:B------:R-:W-:Y:S02]  /*16ca0*/  ISETP.GE.AND P2, PT, R36, UR4, PT ;  /* 0x0000000424007c0c */ /* 0x000fe4000bf46270 */
[----:B------:R-:W-:-:S13]  /*16cb0*/  ISETP.GE.AND P1, PT, R34, UR4, PT ;  /* 0x0000000422007c0c */ /* 0x000fda000bf26270 */
.L_x_1389:
[----:B------:R-:W2:Y:S04]  /*16cc0*/  LDL R9, [R1+0x8] ;  /* 0x0000080001097983 */ /* 0x000ea80000100800 */
[----:B------:R-:W3:Y:S01]  /*16cd0*/  LDL R11, [R1+0xc] ;  /* 0x00000c00010b7983 */ /* 0x000ee20000100800 */
[----:B0-----:R-:W0:Y:S01]  /*16ce0*/  S2R R0, SR_TID.X ;  /* 0x0000000000007919 */ /* 0x001e220000002100 */
[----:B------:R-:W4:Y:S01]  /*16cf0*/  S2R R3, SR_TID.X ;  /* 0x0000000000037919 */ /* 0x000f220000002100 */
[----:B0-----:R-:W-:-:S04]  /*16d00*/  LOP3.LUT R0, R0, 0x7f, RZ, 0xc0, !PT ;  /* 0x0000007f00007812 */ /* 0x001fc800078ec0ff */
[----:B------:R-:W-:Y:S02]  /*16d10*/  SHF.R.U32.HI R2, RZ, 0x3, R0 ;  /* 0x00000003ff027819 */ /* 0x000fe40000011600 */
[----:B------:R-:W0:Y:S01]  /*16d20*/  LDC R0, c[0x0][0x430] ;  /* 0x00010c00ff007b82 */ /* 0x000e220000000800 */
[----:B----4-:R-:W-:-:S05]  /*16d30*/  IMAD.SHL.U32 R3, R3, 0x10, RZ ;  /* 0x0000001003037824 */ /* 0x010fca00078e00ff */
[----:B------:R-:W-:-:S04]  /*16d40*/  LOP3.LUT R3, R2, 0x70, R3, 0xf8, !PT ;  /* 0x0000007002037812 */ /* 0x000fc800078ef803 */
[----:B------:R-:W-:-:S13]  /*16d50*/  ISETP.GT.U32.AND P6, PT, R3, 0x3f, PT ;  /* 0x0000003f0300780c */ /* 0x000fda0003fc4070 */
[----:B------:R-:W3:Y:S01]  /*16d60*/  @!P6 LDC.64 R4, c[0x0][0x428] ;  /* 0x00010a00ff04eb82 */ /* 0x000ee20000000a00 */
[----:B0-----:R-:W-:-:S13]  /*16d70*/  ISETP.NE.AND P0, PT, R0, 0x1, PT ;  /* 0x000000010000780c */ /* 0x001fda0003f05270 */
[----:B------:R-:W0:Y:S08]  /*16d80*/  @P0 LDC R2, c[0x0][0x434] ;  /* 0x00010d00ff020b82 */ /* 0x000e300000000800 */
[----:B------:R-:W4:Y:S01]  /*16d90*/  @P0 LDC R0, c[0x0][0x438] ;  /* 0x00010e00ff000b82 */ /* 0x000f220000000800 */
[----:B------:R-:W-:Y:S01]  /*16da0*/  LOP3.LUT P5, RZ, R16, 0x20, RZ, 0xc0, !PT ;  /* 0x0000002010ff7812 */ /* 0x000fe200078ac0ff */
[----:B------:R-:W-:Y:S01]  /*16db0*/  VIADD R22, R6, 0x1 ;  /* 0x0000000106167836 */ /* 0x000fe20000000000 */
[----:B------:R-:W-:Y:S05]  /*16dc0*/  YIELD ;  /* 0x0000000000007946 */ /* 0x000fea0003800000 */
[----:B------:R-:W-:Y:S01]  /*16dd0*/  ULDC UR4, c[0x0][0x430] ;  /* 0x00010c0000047ab9 */ /* 0x000fe20000000800 */
[----:B------:R-:W-:-:S02]  /*16de0*/  IMAD.MOV.U32 R23, RZ, RZ, R7 ;  /* 0x000000ffff177224 */ /* 0x000fc400078e0007 */
[----:B--2---:R-:W-:-:S04]  /*16df0*/  IMAD R9, R7, 0x40, R9 ;  /* 0x0000004007097824 */ /* 0x004fc800078e0209 */
[----:B------:R-:W-:-:S04]  /*16e00*/  IMAD.IADD R9, R3, 0x1, R9 ;  /* 0x0000000103097824 */ /* 0x000fc800078e0209 */
[----:B0-----:R-:W-:-:S04]  /*16e10*/  @P0 IMAD.HI.U32 R3, R9, R2, RZ ;  /* 0x0000000209030227 */ /* 0x001fc800078e00ff */
[----:B------:R-:W-:Y:S01]  /*16e20*/  IMAD.MOV.U32 R10, RZ, RZ, R9 ;  /* 0x000000ffff0a7224 */ /* 0x000fe200078e0009 */
[----:B----4-:R-:W-:Y:S01]  /*16e30*/  @P0 SHF.R.U32.HI R10, RZ, R0, R3 ;  /* 0x00000000ff0a0219 */ /* 0x010fe20000011603 */
[----:B---3--:R-:W-:-:S03]  /*16e40*/  @!P6 IMAD R0, R11, R4, RZ ;  /* 0x000000040b00e224 */ /* 0x008fc600078e02ff */
[--C-:B------:R-:W-:Y:S01]  /*16e50*/  @!P6 SHF.R.S32.HI R3, RZ, 0x1f, R10.reuse ;  /* 0x0000001fff03e819 */ /* 0x100fe2000001140a */
[----:B------:R-:W-:Y:S02]  /*16e60*/  @!P6 IMAD.MOV.U32 R2, RZ, RZ, R10 ;  /* 0x000000ffff02e224 */ /* 0x000fe400078e000a */
[C---:B------:R-:W-:Y:S02]  /*16e70*/  @!P6 IMAD R0, R30.reuse, R5, R0 ;  /* 0x000000051e00e224 */ /* 0x040fe400078e0200 */
[----:B------:R-:W-:Y:S02]  /*16e80*/  @!P6 IMAD.WIDE.U32 R2, R30, R4, R2 ;  /* 0x000000041e02e225 */ /* 0x000fe400078e0002 */
[----:B------:R-:W0:Y:S02]  /*16e90*/  @!P6 LDC.64 R4, c[0x0][0x418] ;  /* 0x00010600ff04eb82 */ /* 0x000e240000000a00 */
[----:B------:R-:W-:Y:S01]  /*16ea0*/  @!P6 IMAD.IADD R0, R0, 0x1, R3 ;  /* 0x000000010000e824 */ /* 0x000fe200078e0203 */
[----:B0-----:R-:W-:-:S04]  /*16eb0*/  @!P6 LEA R4, P0, R2, R4, 0x2 ;  /* 0x000000040204e211 */ /* 0x001fc800078010ff */
[----:B------:R-:W-:Y:S01]  /*16ec0*/  @!P6 LEA.HI.X R5, R2, R5, R0, 0x2, P0 ;  /* 0x000000050205e211 */ /* 0x000fe200000f1400 */
[----:B------:R-:W-:Y:S01]  /*16ed0*/  IMAD.MOV.U32 R0, RZ, RZ, RZ ;  /* 0x000000ffff007224 */ /* 0x000fe200078e00ff */
[----:B------:R-:W-:Y:S01]  /*16ee0*/  ISETP.NE.AND P0, PT, R22, 0x2, PT ;  /* 0x000000021600780c */ /* 0x000fe20003f05270 */
[----:B------:R-:W-:-:S03]  /*16ef0*/  IMAD.MOV R2, RZ, RZ, -R10 ;  /* 0x000000ffff027224 */ /* 0x000fc600078e0a0a */
[----:B------:R-:W-:Y:S01]  /*16f00*/  SEL R28, RZ, 0x1, P0 ;  /* 0x00000001ff1c7807 */ /* 0x000fe20000000000 */
[----:B------:R0:W5:Y:S01]  /*16f10*/  @!P6 LDG.E R0, desc[UR36][R4.64] ;  /* 0x000000240400e981 */ /* 0x000162000c1e1900 */
[----:B------:R-:W-:Y:S02]  /*16f20*/  SEL R22, R22, RZ, P0 ;  /* 0x000000ff16167207 */ /* 0x000fe40000000000 */
[----:B------:R-:W-:Y:S01]  /*16f30*/  LOP3.LUT R28, R8, R28, RZ, 0x3c, !PT ;  /* 0x0000001c081c7212 */ /* 0x000fe200078e3cff */
[----:B0-----:R-:W-:Y:S01]  /*16f40*/  IMAD R5, R2, UR4, R9 ;  /* 0x0000000402057c24 */ /* 0x001fe2000f8e0209 */
[----:B------:R-:W-:Y:S06]  /*16f50*/  @!P5 BRA `(.L_x_1377) ;  /* 0x000000000004d947 */ /* 0x000fec0003800000 */
[----:B------:R-:W-:Y:S01]  /*16f60*/  BPT.TRAP 0x1 ;  /* 0x000000040000795c */ /* 0x000fe20000300000 */
.L_x_1377:
[----:B------:R-:W-:Y:S01]  /*16f70*/  IMAD R7, R22, 0x8, R17 ;  /* 0x0000000816077824 */ /* 0x000fe200078e0211 */
[----:B------:R-:W-:Y:S01]  /*16f80*/  SHF.L.U32 R2, R28, 0x1f, RZ ;  /* 0x0000001f1c027819 */ /* 0x000fe200000006ff */
[----:B------:R-:W-:Y:S03]  /*16f90*/  BSSY B1, `(.L_x_1378) ;  /* 0x0000003000017945 */ /* 0x000fe60003800000 */
[----:B------:R-:W0:Y:S02]  /*16fa0*/  SYNCS.PHASECHK.TRANS64.TRYWAIT P0, [R7+URZ+0x30840], R2 ;  /* 0x03084002070075a7 */ /* 0x000e24000800017f */
[----:B0-----:R-:W-:Y:S05]  /*16fb0*/  @!P0 BRA `(.L_x_1379) ;  /* 0x0000003c00108947 */ /* 0x001fea0003800000 */
.L_x_1458:
[----:B------:R-:W-:Y:S05]  /*16fc0*/  BSYNC B1 ;  /* 0x0000000000017941 */ /* 0x000fea0003800000 */
.L_x_1378:
        /* <DEDUP_REMOVED lines=24> */
[----:B------:R-:W-:Y:S02]  /*17150*/  IMAD.SHL.U32 R4, R33, 0x2, RZ ;  /* 0x0000000221047824 */ /* 0x000fe400078e00ff */
[----:B------:R-:W2:Y:S01]  /*17160*/  SHFL.IDX PT, R3, R25, RZ, 0x181f ;  /* 0x00181fff19037589 */ /* 0x000ea200000e0000 */
        /* <DEDUP_REMOVED lines=9> */
[----:B--2---:R-:W-:-:S05]  /*17200*/  IMAD.X R3, RZ, RZ, R3, P0 ;  /* 0x000000ffff037224 */ /* 0x004fca00000e0603 */
        /* <DEDUP_REMOVED lines=15> */
[----:B------:R0:W2:Y:S04]  /*17300*/  SHFL.IDX PT, R35, R25, 0x3, 0x181f ;  /* 0x00781f0019237f89 */ /* 0x0000a800000e0000 */
[----:B------:R-:W-:Y:S01]  /*17310*/  LDGSTS.E.BYPASS.LTC128B.128 [R20+0x21400], desc[UR36][R2.64], !P2 ;  /* 0x2140000002147fae */ /* 0x000fe2000d101d64 */
[----:B------:R-:W-:-:S03]  /*17320*/  LOP3.LUT P2, RZ, R16, 0x1000, RZ, 0xc0, !PT ;  /* 0x0000100010ff7812 */ /* 0x000fc6000784c0ff */
[----:B------:R-:W-:Y:S01]  /*17330*/  LDGSTS.E.BYPASS.LTC128B.128 [R20+0x23400], desc[UR36][R2.64+0x80], !P1 ;  /* 0x2340008002147fae */ /* 0x000fe2000c901d64 */
[----:B------:R-:W-:-:S03]  /*17340*/  LOP3.LUT P1, RZ, R16, 0x800, RZ, 0xc0, !PT ;  /* 0x0000080010ff7812 */ /* 0x000fc6000782c0ff */
[----:B------:R-:W-:Y:S04]  /*17350*/  LDGSTS.E.BYPASS.LTC128B.128 [R20+0x25400], desc[UR36][R2.64+0x100], !P6 ;  /* 0x2540010002147fae */ /* 0x000fe8000f101d64 */
[----:B------:R3:W-:Y:S04]  /*17360*/  LDGSTS.E.BYPASS.LTC128B.128 [R20+0x27400], desc[UR36][R2.64+0x180], !P5 ;  /* 0x2740018002147fae */ /* 0x0007e8000e901d64 */
[----:B--23--:R0:W3:Y:S02]  /*17370*/  SHFL.IDX PT, R2, R10, 0x3, 0x181f ;  /* 0x00781f000a027f89 */ /* 0x00c0e400000e0000 */
.L_x_1468:
[----:B------:R-:W-:Y:S02]  /*17380*/  LOP3.LUT R16, R16, 0xfffff7ff, RZ, 0xc0, !PT ;  /* 0xfffff7ff10107812 */ /* 0x000fe400078ec0ff */
[----:B---3--:R-:W-:Y:S02]  /*17390*/  IADD3 R2, P0, R2, R4, RZ ;  /* 0x0000000402027210 */ /* 0x008fe40007f1e0ff */
        /* <DEDUP_REMOVED lines=15> */
.L_x_1381:
        /* <DEDUP_REMOVED lines=10> */
.L_x_1382:
[----:B------:R3:W-:Y:S01]  /*17530*/  SYNCS.ARRIVE.TRANS64.A1T0 RZ, [R7+URZ+0x30830], RZ ;  /* 0x030830ff07ff79a7 */ /* 0x0007e2000810003f */
[----:B------:R-:W-:Y:S05]  /*17540*/  @!P6 BRA `(.L_x_1383) ;  /* 0x000000000004e947 */ /* 0x000fea0003800000 */
[----:B------:R-:W-:Y:S01]  /*17550*/  BPT.TRAP 0x1 ;  /* 0x000000040000795c */ /* 0x000fe20000300000 */
.L_x_1383:
[----:B--2---:R-:W-:Y:S01]  /*17560*/  SHF.L.U32 R2, R8, 0x1f, RZ ;  /* 0x0000001f08027819 */ /* 0x004fe200000006ff */
[----:B---3--:R-:W-:Y:S01]  /*17570*/  IMAD R7, R6, 0x8, R17 ;  /* 0x0000000806077824 */ /* 0x008fe200078e0211 */
[----:B------:R-:W-:Y:S03]  /*17580*/  BSSY B1, `(.L_x_1384) ;  /* 0x0000003000017945 */ /* 0x000fe60003800000 */
[----:B------:R-:W2:Y:S02]  /*17590*/  SYNCS.PHASECHK.TRANS64.TRYWAIT P0, [R7+URZ+0x30860], R2 ;  /* 0x03086002070075a7 */ /* 0x000ea4000800017f */
[----:B--2---:R-:W-:Y:S05]  /*175a0*/  @!P0 BRA `(.L_x_1385) ;  /* 0x0000003c001c8947 */ /* 0x004fea0003800000 */
.L_x_1469:
[----:B------:R-:W-:Y:S05]  /*175b0*/  BSYNC B1 ;  /* 0x0000000000017941 */ /* 0x000fea0003800000 */
.L_x_1384:
[----:B------:R-:W3:Y:S01]  /*175c0*/  LDL R8, [R1] ;  /* 0x0000000001087983 */ /* 0x000ee20000100800 */
[----:B------:R-:W4:Y:S01]  /*175d0*/  S2R R3, SR_TID.X ;  /* 0x0000000000037919 */ /* 0x000f220000002100 */
[----:B------:R-:W-:Y:S01]  /*175e0*/  UMOV UR4, 0xffffffff ;  /* 0xffffffff00047882 */ /* 0x000fe20000000000 */
[----:B------:R-:W-:Y:S01]  /*175f0*/  IMAD R6, R6, 0x4000, R31 ;  /* 0x0000400006067824 */ /* 0x000fe200078e021f */
[----:B----4-:R-:W-:-:S04]  /*17600*/  LOP3.LUT R3, R3, 0x7f, RZ, 0xc0, !PT ;  /* 0x0000007f03037812 */ /* 0x010fc800078ec0ff */
[----:B------:R-:W-:Y:S01]  /*17610*/  SHF.R.U32.HI R3, RZ, 0x3, R3 ;  /* 0x00000003ff037819 */ /* 0x000fe20000011603 */
[----:B---3--:R-:W-:-:S04]  /*17620*/  IMAD R8, R29, -0x40, R8 ;  /* 0xffffffc01d087824 */ /* 0x008fc800078e0208 */
[----:B------:R-:W-:Y:S01]  /*17630*/  IMAD.IADD R8, R8, 0x1, -R3 ;  /* 0x0000000108087824 */ /* 0x000fe200078e0a03 */
[----:B------:R-:W-:Y:S06]  /*17640*/  BRA.DIV UR4, `(.L_x_1386) ;  /* 0x0000003e04087947 */ /* 0x000fec000b800000 */
[----:B--2---:R-:W2:Y:S01]  /*17650*/  SHFL.IDX PT, R2, R18, RZ, 0x181f ;  /* 0x00181fff12027589 */ /* 0x004ea200000e0000 */
[----:B------:R-:W-:-:S03]  /*17660*/  IMAD R6, R6, 0x2, R17 ;  /* 0x0000000206067824 */ /* 0x000fc600078e0211 */
[----:B------:R-:W3:Y:S04]  /*17670*/  SHFL.IDX PT, R3, R19, RZ, 0x181f ;  /* 0x00181fff13037589 */ /* 0x000ee800000e0000 */
[----:B-1----:R-:W-:Y:S01]  /*17680*/  SHFL.IDX PT, R14, R18, 0x3, 0x181f ;  /* 0x00781f00120e7f89 */ /* 0x002fe200000e0000 */
[----:B--2---:R-:W-:-:S05]  /*17690*/  IADD3 R2, P0, R2, R4, RZ ;  /* 0x0000000402027210 */ /* 0x004fca0007f1e0ff */
[----:B---3--:R-:W-:Y:S01]  /*176a0*/  IMAD.X R3, RZ, RZ, R3, P0 ;  /* 0x000000ffff037224 */ /* 0x008fe200000e0603 */
        /* <DEDUP_REMOVED lines=8> */
[----:B-1----:R-:W1:Y:S04]  /*17730*/  SHFL.IDX PT, R2, R18, 0x1, 0x181f ;  /* 0x00381f0012027f89 */ /* 0x002e6800000e0000 */
[----:B------:R-:W2:Y:S01]  /*17740*/  SHFL.IDX PT, R3, R19, 0x1, 0x181f ;  /* 0x00381f0013037f89 */ /* 0x000ea200000e0000 */
[----:B-1----:R-:W-:-:S05]  /*17750*/  IADD3 R2, P0, R2, R4, RZ ;  /* 0x0000000402027210 */ /* 0x002fca0007f1e0ff */
[----:B--2---:R-:W-:Y:S01]  /*17760*/  IMAD.X R3, RZ, RZ, R3, P0 ;  /* 0x000000ffff037224 */ /* 0x004fe200000e0603 */
        /* <DEDUP_REMOVED lines=9> */
[----:B------:R-:W2:Y:S04]  /*17800*/  SHFL.IDX PT, R3, R19, 0x2, 0x181f ;  /* 0x00581f0013037f89 */ /* 0x000ea800000e0000 */
[----:B------:R-:W3:Y:S01]  /*17810*/  SHFL.IDX PT, R19, R19, 0x3, 0x181f ;  /* 0x00781f0013137f89 */ /* 0x000ee200000e0000 */
[----:B-1----:R-:W-:-:S05]  /*17820*/  IADD3 R2, P0, R2, R4, RZ ;  /* 0x0000000402027210 */ /* 0x002fca0007f1e0ff */
[----:B--2---:R-:W-:Y:S01]  /*17830*/  IMAD.X R3, RZ, RZ, R3, P0 ;  /* 0x000000ffff037224 */ /* 0x004fe200000e0603 */
[----:B------:R-:W-:-:S13]  /*17840*/  ISETP.LT.OR P0, PT, R8, 0x21, P4 ;  /* 0x000000210800780c */ /* 0x000fda0002701670 */
[----:B------:R1:W-:Y:S01]  /*17850*/  LDGSTS.E.BYPASS.LTC128B.128 [R6+0x1400], desc[UR36][R2.64], !P0 ;  /* 0x0140000002067fae */ /* 0x0003e2000c101d64 */
[----:B------:R-:W-:-:S13]  /*17860*/  ISETP.LT.OR P0, PT, R8, 0x21, P3 ;  /* 0x000000210800780c */ /* 0x000fda0001f01670 */
[----:B------:R1:W-:Y:S01]  /*17870*/  LDGSTS.E.BYPASS.LTC128B.128 [R6+0x3400], desc[UR36][R2.64+0x80], !P0 ;  /* 0x0340008002067fae */ /* 0x0003e2000c101d64 */
[----:B------:R-:W-:-:S13]  /*17880*/  ISETP.LT.OR P0, PT, R8, 0x21, P2 ;  /* 0x000000210800780c */ /* 0x000fda0001701670 */
[----:B------:R1:W-:Y:S01]  /*17890*/  LDGSTS.E.BYPASS.LTC128B.128 [R6+0x5400], desc[UR36][R2.64+0x100], !P0 ;  /* 0x0540010002067fae */ /* 0x0003e2000c101d64 */
[----:B------:R-:W-:-:S13]  /*178a0*/  ISETP.LT.OR P0, PT, R8, 0x21, P1 ;  /* 0x000000210800780c */ /* 0x000fda0000f01670 */
[----:B---3--:R1:W-:Y:S02]  /*178b0*/  LDGSTS.E.BYPASS.LTC128B.128 [R6+0x7400], desc[UR36][R2.64+0x180], !P0 ;  /* 0x0740018002067fae */ /* 0x0083e4000c101d64 */
.L_x_1479:
[----:B-12---:R-:W-:Y:S01]  /*178c0*/  IADD3 R2, P0, R14, R4, RZ ;  /* 0x000000040e027210 */ /* 0x006fe20007f1e0ff */
        /* <DEDUP_REMOVED lines=16> */
[----:B-1----:R-:W-:Y:S01]  /*179d0*/  IMAD.WIDE.U32 R2, R5, UR4, RZ ;  /* 0x0000000405027c25 */ /* 0x002fe2000f8e00ff */
[----:B------:R-:W-:-:S03]  /*179e0*/  ULDC.64 UR4, c[0x0][0x338] ;  /* 0x0000ce0000047ab9 */ /* 0x000fc60000000a00 */
[----:B------:R-:W-:Y:S02]  /*179f0*/  IMAD.IADD R3, R3, 0x1, R9 ;  /* 0x0000000103037824 */ /* 0x000fe400078e0209 */
[----:B------:R-:W-:Y:S02]  /*17a00*/  IMAD R21, R21, UR4, RZ ;  /* 0x0000000415157c24 */ /* 0x000fe4000f8e02ff */
[----:B------:R-:W-:-:S04]  /*17a10*/  IMAD.WIDE.U32 R2, R0, UR4, R2 ;  /* 0x0000000400027c25 */ /* 0x000fc8000f8e0002 */
[----:B------:R-:W-:Y:S01]  /*17a20*/  IMAD R21, R0, UR5, R21 ;  /* 0x0000000500157c24 */ /* 0x000fe2000f8e0215 */
[----:B------:R-:W-:Y:S01]  /*17a30*/  ULDC.64 UR4, c[0x0][0x330] ;  /* 0x0000cc0000047ab9 */ /* 0x000fe20000000a00 */
[----:B------:R-:W-:Y:S02]  /*17a40*/  NOP ;  /* 0x0000000000007918 */ /* 0x000fe40000000000 */
[----:B------:R-:W-:Y:S02]  /*17a50*/  IMAD.IADD R3, R3, 0x1, R21 ;  /* 0x0000000103037824 */ /* 0x000fe400078e0215 */
[----:B------:R-:W-:-:S04]  /*17a60*/  IMAD.WIDE.U32 R2, R26, UR4, R2 ;  /* 0x000000041a027c25 */ /* 0x000fc8000f8e0002 */
[----:B------:R-:W-:Y:S01]  /*17a70*/  IMAD R3, R26, UR5, R3 ;  /* 0x000000051a037c24 */ /* 0x000fe2000f8e0203 */
[----:B------:R-:W-:-:S04]  /*17a80*/  LEA R18, P0, R2, UR6, 0x1 ;  /* 0x0000000602127c11 */ /* 0x000fc8000f8008ff */
[----:B------:R-:W-:Y:S02]  /*17a90*/  LEA.HI.X R19, R2, UR7, R3, 0x1, P0 ;  /* 0x0000000702137c11 */ /* 0x000fe400080f0c03 */
[----:B------:R-:W-:-:S13]  /*17aa0*/  PLOP3.LUT P0, PT, PT, PT, PT, 0x80, 0x0 ;  /* 0x000000000000781c */ /* 0x000fda0003f0f070 */
.L_x_1387:
        /* <DEDUP_REMOVED lines=10> */
.L_x_1388:
[----:B------:R-:W2:Y:S01]  /*17b50*/  LDL R0, [R1+0x4] ;  /* 0x0000040001007983 */ /* 0x000ea20000100800 */
[----:B------:R1:W-:Y:S01]  /*17b60*/  SYNCS.ARRIVE.TRANS64.A1T0 RZ, [R7+URZ+0x30850], RZ ;  /* 0x030850ff07ff79a7 */ /* 0x0003e2000810003f */
[----:B------:R-:W-:Y:S02]  /*17b70*/  IMAD.MOV.U32 R6, RZ, RZ, R22 ;  /* 0x000000ffff067224 */ /* 0x000fe400078e0016 */
[----:B------:R-:W-:Y:S02]  /*17b80*/  IMAD.MOV.U32 R8, RZ, RZ, R28 ;  /* 0x000000ffff087224 */ /* 0x000fe400078e001c */
[----:B------:R-:W-:Y:S02]  /*17b90*/  IMAD.MOV.U32 R29, RZ, RZ, R23 ;  /* 0x000000ffff1d7224 */ /* 0x000fe400078e0017 */
[C---:B-1----:R-:W-:Y:S01]  /*17ba0*/  VIADD R7, R23.reuse, 0xffffffff ;  /* 0xffffffff17077836 */ /* 0x042fe20000000000 */
[----:B--2---:R-:W-:-:S13]  /*17bb0*/  ISETP.GT.AND P0, PT, R23, R0, PT ;  /* 0x000000001700720c */ /* 0x004fda0003f04270 */
[----:B------:R-:W-:Y:S05]  /*17bc0*/  @P0 BRA `(.L_x_1389) ;  /* 0xfffffff0003c0947 */ /* 0x000fea000383ffff */
.L_x_1376:
[----:B------:R-:W-:Y:S05]  /*17bd0*/  BSYNC B0 ;  /* 0x0000000000007941 */ /* 0x000fea0003800000 */
.L_x_1375:
[----:B0-----:R-:W0:Y:S01]  /*17be0*/  S2R R0, SR_TID.X ;  /* 0x0000000000007919 */ /* 0x001e220000002100 */
[----:B------:R-:W-:Y:S01]  /*17bf0*/  BSSY B0, `(.L_x_1390) ;  /* 0x0000010000007945 */ /* 0x000fe20003800000 */
[----:B0-----:R-:W-:-:S04]  /*17c00*/  LOP3.LUT R0, R0, 0x7f, RZ, 0xc0, !PT ;  /* 0x0000007f00007812 */ /* 0x001fc800078ec0ff */
[----:B------:R-:W-:-:S13]  /*17c10*/  ISETP.NE.AND P0, PT, R0, RZ, PT ;  /* 0x000000ff0000720c */ /* 0x000fda0003f05270 */
[----:B------:R-:W-:Y:S05]  /*17c20*/  @P0 BRA `(.L_x_1391) ;  /* 0x0000000000300947 */ /* 0x000fea0003800000 */
[----:B------:R-:W0:Y:S01]  /*17c30*/  S2R R5, SR_LANEID ;  /* 0x0000000000057919 */ /* 0x000e220000000000 */
[----:B------:R-:W-:Y:S01]  /*17c40*/  VOTEU.ANY UR4, UPT, PT ;  /* 0x0000000000047886 */ /* 0x000fe200038e0100 */
[----:B------:R-:W2:Y:S01]  /*17c50*/  LDC.64 R2, c[0x0][0xc60] ;  /* 0x00031800ff027b82 */ /* 0x000ea20000000a00 */
[----:B------:R-:W0:Y:S02]  /*17c60*/  FLO.U32 R0, UR4 ;  /* 0x0000000400007d00 */ /* 0x000e2400080e0000 */
[----:B0-----:R-:W-:-:S06]  /*17c70*/  ISETP.EQ.U32.AND P0, PT, R0, R5, PT ;  /* 0x000000050000720c */ /* 0x001fcc0003f02070 */
[----:B------:R-:W2:Y:S07]  /*17c80*/  POPC R5, UR4 ;  /* 0x0000000400057d09 */ /* 0x000eae0008000000 */
[----:B--2---:R-:W2:Y:S01]  /*17c90*/  @P0 ATOMG.E.ADD.STRONG.GPU PT, R3, desc[UR36][R2.64], R5 ;  /* 0x00000005020309a8 */ /* 0x004ea200081ee1e4 */
[----:B------:R-:W0:Y:S02]  /*17ca0*/  S2R R4, SR_LTMASK ;  /* 0x0000000000047919 */ /* 0x000e240000003900 */
[----:B0-----:R-:W-:-:S04]  /*17cb0*/  LOP3.LUT R4, R4, UR4, RZ, 0xc0, !PT ;  /* 0x0000000404047c12 */ /* 0x001fc8000f8ec0ff */
[----:B------:R-:W0:Y:S01]  /*17cc0*/  POPC R7, R4 ;  /* 0x0000000400077309 */ /* 0x000e220000000000 */
[----:B--2---:R-:W0:Y:S02]  /*17cd0*/  SHFL.IDX PT, R0, R3, R0, 0x1f ;  /* 0x00001f0003007589 */ /* 0x004e2400000e0000 */
[----:B0-----:R-:W-:-:S07]  /*17ce0*/  IADD3 R24, R0, UR39, R7 ;  /* 0x0000002700187c10 */ /* 0x001fce000fffe007 */
.L_x_1391:
[----:B------:R-:W-:Y:S05]  /*17cf0*/  BSYNC B0 ;  /* 0x0000000000007941 */ /* 0x000fea0003800000 */
.L_x_1390:
[----:B------:R-:W-:-:S13]  /*17d00*/  LOP3.LUT P0, RZ, R16, 0x20, RZ, 0xc0, !PT ;  /* 0x0000002010ff7812 */ /* 0x000fda000780c0ff */
[----:B------:R-:W-:Y:S05]  /*17d10*/  @!P0 BRA `(.L_x_1392) ;  /* 0x0000000000048947 */ /* 0x000fea0003800000 */
[----:B------:R-:W-:Y:S01]  /*17d20*/  BPT.TRAP 0x1 ;  /* 0x000000040000795c */ /* 0x000fe20000300000 */
.L_x_1392:
[----:B------:R-:W2:Y:S01]  /*17d30*/  LDL.LU R2, [R1] ;  /* 0x0000000001027983 */ /* 0x000ea20000300800 */
[----:B------:R-:W-:Y:S01]  /*17d40*/  IMAD R0, R22, 0x8, R17 ;  /* 0x0000000816007824 */ /* 0x000fe200078e0211 */
[----:B------:R-:W-:Y:S01]  /*17d50*/  SHF.L.U32 R3, R28, 0x1f, RZ ;  /* 0x0000001f1c037819 */ /* 0x000fe200000006ff */
[----:B------:R-:W-:Y:S03]  /*17d60*/  BSSY B0, `(.L_x_1393) ;  /* 0x0000004000007945 */ /* 0x000fe60003800000 */
[----:B------:R-:W0:Y:S01]  /*17d70*/  SYNCS.PHASECHK.TRANS64.TRYWAIT P0, [R0+URZ+0x30860], R3 ;  /* 0x03086003000075a7 */ /* 0x000e22000800017f */
[----:B--2---:R-:W-:Y:S01]  /*17d80*/  IMAD R5, R23, -0x40, R2 ;  /* 0xffffffc017057824 */ /* 0x004fe200078e0202 */
[----:B0-----:R-:W-:Y:S06]  /*17d90*/  @!P0 BRA `(.L_x_1394) ;  /* 0x0000003800ac8947 */ /* 0x001fec0003800000 */
.L_x_1480:
[----:B------:R-:W-:Y:S05]  /*17da0*/  BSYNC B0 ;  /* 0x0000000000007941 */ /* 0x000fea0003800000 */
.L_x_1393:
[----:B------:R-:W2:Y:S01]  /*17db0*/  S2R R2, SR_TID.X ;  /* 0x0000000000027919 */ /* 0x000ea20000002100 */
[----:B------:R-:W-:Y:S01]  /*17dc0*/  UMOV UR4, 0xffffffff ;  /* 0xffffffff00047882 */ /* 0x000fe20000000000 */
[----:B------:R-:W-:Y:S01]  /*17dd0*/  IMAD R4, R22, 0x4000, R31 ;  /* 0x0000400016047824 */ /* 0x000fe200078e021f */
[----:B--2---:R-:W-:-:S04]  /*17de0*/  LOP3.LUT R2, R2, 0x7f, RZ, 0xc0, !PT ;  /* 0x0000007f02027812 */ /* 0x004fc800078ec0ff */
        /* <DEDUP_REMOVED lines=12> */
[----:B------:R-:W-:Y:S02]  /*17eb0*/  ISETP.GE.AND P1, PT, R36, UR4, PT ;  /* 0x0000000424007c0c */ /* 0x000fe4000bf26270 */
[----:B-1----:R-:W-:-:S02]  /*17ec0*/  IADD3 R2, P0, R14, R6, RZ ;  /* 0x000000060e027210 */ /* 0x002fc40007f1e0ff */
[----:B------:R-:W1:Y:S03]  /*17ed0*/  SHFL.IDX PT, R14, R18, 0x1, 0x181f ;  /* 0x00381f00120e7f89 */ /* 0x000e6600000e0000 */
        /* <DEDUP_REMOVED lines=8> */
[----:B------:R1:W-:Y:S02]  /*17f60*/  LDGSTS.E.BYPASS.LTC128B.128 [R4+0x6400], desc[UR36][R2.64+0x180], !P4 ;  /* 0x0640018002047fae */ /* 0x0003e4000e101d64 */
[----:B-1----:R-:W-:Y:S02]  /*17f70*/  IADD3 R2, P4, R14, R6, RZ ;  /* 0x000000060e027210 */ /* 0x002fe40007f9e0ff */
[----:B------:R-:W0:Y:S03]  /*17f80*/  SHFL.IDX PT, R14, R18, 0x2, 0x181f ;  /* 0x00581f00120e7f89 */ /* 0x000e2600000e0000 */
        /* <DEDUP_REMOVED lines=12> */
[----:B------:R0:W3:Y:S03]  /*18050*/  SHFL.IDX PT, R14, R18, 0x3, 0x181f ;  /* 0x00781f00120e7f89 */ /* 0x0000e600000e0000 */
        /* <DEDUP_REMOVED lines=8> */
[----:B--23--:R0:W-:Y:S02]  /*180e0*/  LDGSTS.E.BYPASS.LTC128B.128 [R4+0x7400], desc[UR36][R2.64+0x180], !P4 ;  /* 0x0740018002047fae */ /* 0x00c1e4000e101d64 */
.L_x_1490:
[C---:B------:R-:W-:Y:S02]  /*180f0*/  ISETP.LT.OR P3, PT, R5.reuse, 0x31, P3 ;  /* 0x000000310500780c */ /* 0x040fe40001f61670 */
[C---:B------:R-:W-:Y:S02]  /*18100*/  ISETP.LT.OR P2, PT, R5.reuse, 0x31, P2 ;  /* 0x000000310500780c */ /* 0x040fe40001741670 */
[C---:B------:R-:W-:Y:S02]  /*18110*/  ISETP.LT.OR P1, PT, R5.reuse, 0x31, P1 ;  /* 0x000000310500780c */ /* 0x040fe40000f21670 */
[----:B01----:R-:W-:Y:S02]  /*18120*/  IADD3 R2, P4, R14, R6, RZ ;  /* 0x000000060e027210 */ /* 0x003fe40007f9e0ff */
        /* <DEDUP_REMOVED lines=11> */
.L_x_1396:
        /* <DEDUP_REMOVED lines=10> */
.L_x_1397:
[----:B------:R1:W-:Y:S01]  /*18280*/  SYNCS.ARRIVE.TRANS64.A1T0 RZ, [R0+URZ+0x30850], RZ ;  /* 0x030850ff00ff79a7 */ /* 0x0003e2000810003f */
[----:B------:R-:W-:-:S05]  /*18290*/  VIADD R22, R22, 0x1 ;  /* 0x0000000116167836 */ /* 0x000fca0000000000 */
[----:B------:R-:W-:-:S04]  /*182a0*/  ISETP.NE.AND P0, PT, R22, 0x2, PT ;  /* 0x000000021600780c */ /* 0x000fc80003f05270 */
[----:B0-----:R-:W-:Y:S02]  /*182b0*/  SEL R3, RZ, 0x1, P0 ;  /* 0x00000001ff037807 */ /* 0x001fe40000000000 */
[----:B------:R-:W-:Y:S02]  /*182c0*/  SEL R22, R22, RZ, P0 ;  /* 0x000000ff16167207 */ /* 0x000fe40000000000 */
[----:B-1----:R-:W-:-:S07]  /*182d0*/  LOP3.LUT R28, R28, R3, RZ, 0x3c, !PT ;  /* 0x000000031c1c7212 */ /* 0x002fce00078e3cff */
.L_x_1354:
[----:B------:R-:W-:Y:S05]  /*182e0*/  BSYNC B7 ;  /* 0x0000000000077941 */ /* 0x000fea0003800000 */
.L_x_1352:
        /* <DEDUP_REMOVED lines=11> */
.L_x_1398:
[----:B------:R-:W0:Y:S01]  /*183a0*/  S2R R8, SR_TID.X ;  /* 0x0000000000087919 */ /* 0x000e220000002100 */
[----:B------:R-:W-:Y:S01]  /*183b0*/  UMOV UR4, 0xffffffff ;  /* 0xffffffff00047882 */ /* 0x000fe20000000000 */
[----:B0-----:R-:W-:-:S04]  /*183c0*/  LOP3.LUT R8, R8, 0x1f, RZ, 0xc0, !PT ;  /* 0x0000001f08087812 */ /* 0x001fc800078ec0ff */
[----:B------:R-:W-:Y:S01]  /*183d0*/  ISETP.NE.AND P0, PT, R8, 0x1f, PT ;  /* 0x0000001f0800780c */ /* 0x000fe20003f05270 */
[----:B------:R-:W-:-:S12]  /*183e0*/  BRA.DIV UR4, `(.L_x_1400) ;  /* 0x0000003a04c87947 */ /* 0x000fd8000b800000 */
[----:B------:R-:W-:Y:S01]  /*183f0*/  IMAD.IADD R7, R27, 0x1, R8 ;  /* 0x000000011b077824 */ /* 0x000fe200078e0208 */
[----:B------:R-:W-:-:S04]  /*18400*/  ULDC UR4, c[0x0][0xc3c] ;  /* 0x00030f0000047ab9 */ /* 0x000fc80000000800 */
        /* <DEDUP_REMOVED lines=36> */
.L_x_1500:
[----:B------:R-:W-:Y:S02]  /*18650*/  ULDC UR4, c[0x0][0xc38] ;  /* 0x00030e0000047ab9 */ /* 0x000fe40000000800 */
[----:B------:R-:W-:-:S04]  /*18660*/  IMAD.U32 R5, RZ, RZ, UR4 ;  /* 0x00000004ff057e24 */ /* 0x000fc8000f8e00ff */
[----:B-1----:R-:W-:-:S04]  /*18670*/  IMAD R14, R14, R5, RZ ;  /* 0x000000050e0e7224 */ /* 0x002fc800078e02ff */
[----:B------:R-:W-:-:S05]  /*18680*/  IMAD.IADD R7, R7, 0x1, R14 ;  /* 0x0000000107077824 */ /* 0x000fca00078e020e */
[----:B------:R-:W-:-:S13]  /*18690*/  ISETP.GT.AND P6, PT, R7, R0, PT ;  /* 0x000000000700720c */ /* 0x000fda0003fc4270 */
[----:B------:R-:W-:Y:S05]  /*186a0*/  @P6 BRA `(.L_x_1401) ;  /* 0x0000000000a46947 */ /* 0x000fea0003800000 */
.L_x_1404:
        /* <DEDUP_REMOVED lines=35> */
.L_x_1508:
[----:B------:R-:W-:Y:S02]  /*188e0*/  ULDC UR4, c[0x0][0xc38] ;  /* 0x00030e0000047ab9 */ /* 0x000fe40000000800 */
[----:B------:R-:W-:-:S04]  /*188f0*/  IMAD.U32 R5, RZ, RZ, UR4 ;  /* 0x00000004ff057e24 */ /* 0x000fc8000f8e00ff */
[----:B-1----:R-:W-:-:S04]  /*18900*/  IMAD R14, R14, R5, RZ ;  /* 0x000000050e0e7224 */ /* 0x002fc800078e02ff */
[----:B------:R-:W-:-:S05]  /*18910*/  IMAD.IADD R7, R14, 0x1, R7 ;  /* 0x000000010e077824 */ /* 0x000fca00078e0207 */
[----:B------:R-:W-:-:S13]  /*18920*/  ISETP.GT.AND P6, PT, R7, R0, PT ;  /* 0x000000000700720c */ /* 0x000fda0003fc4270 */
[----:B------:R-:W-:Y:S05]  /*18930*/  @!P6 BRA `(.L_x_1404) ;  /* 0xfffffffc005ce947 */ /* 0x000fea000383ffff */
.L_x_1401:
[----:B------:R-:W-:Y:S01]  /*18940*/  IMAD.IADD R7, R7, 0x1, -R14 ;  /* 0x0000000107077824 */ /* 0x000fe200078e0a0e */
[----:B------:R-:W-:-:S03]  /*18950*/  UMOV UR4, 0xffffffff ;  /* 0xffffffff00047882 */ /* 0x000fc60000000000 */
[----:B------:R-:W-:-:S05]  /*18960*/  IMAD R3, R2, R5, R7 ;  /* 0x0000000502037224 */ /* 0x000fca00078e0207 */
[----:B------:R-:W-:Y:S01]  /*18970*/  ISETP.GT.AND P6, PT, R3, R0, PT ;  /* 0x000000000300720c */ /* 0x000fe20003fc4270 */
[----:B------:R-:W-:-:S12]  /*18980*/  BRA.DIV UR4, `(.L_x_1405) ;  /* 0x0000003e04547947 */ /* 0x000fd8000b800000 */
[----:B------:R-:W-:-:S04]  /*18990*/  VOTE.ANY R3, PT, !P6 ;  /* 0x0000000000037806 */ /* 0x000fc800070e0100 */
[----:B------:R-:W1:Y:S02]  /*189a0*/  POPC R12, R3 ;  /* 0x00000003000c7309 */ /* 0x000e640000000000 */
[----:B-1----:R1:W2:Y:S01]  /*189b0*/  SHFL.IDX PT, R25, R25, R12, 0x1f ;  /* 0x00001f0c19197589 */ /* 0x0022a200000e0000 */
[----:B------:R-:W-:-:S03]  /*189c0*/  IMAD.IADD R27, R12, 0x1, R27 ;  /* 0x000000010c1b7824 */ /* 0x000fc600078e021b */
[----:B------:R1:W3:Y:S04]  /*189d0*/  SHFL.IDX PT, R4, R4, R12, 0x1f ;  /* 0x00001f0c04047589 */ /* 0x0002e800000e0000 */
.L_x_1513:
[----:B------:R-:W-:-:S13]  /*189e0*/  ISETP.NE.AND P0, PT, R3, RZ, PT ;  /* 0x000000ff0300720c */ /* 0x000fda0003f05270 */
[----:B------:R-:W-:Y:S05]  /*189f0*/  @!P0 BRA `(.L_x_1406) ;  /* 0x0000000000108947 */ /* 0x000fea0003800000 */
[----:B------:R-:W-:Y:S01]  /*18a00*/  UMOV UR4, 0xffffffff ;  /* 0xffffffff00047882 */ /* 0x000fe20000000000 */
[----:B-1----:R-:W-:Y:S02]  /*18a10*/  VIADD R12, R12, 0xffffffff ;  /* 0xffffffff0c0c7836 */ /* 0x002fe40000000000 */
[----:B------:R-:W-:Y:S05]  /*18a20*/  BRA.DIV UR4, `(.L_x_1407) ;  /* 0x0000003e04887947 */ /* 0x000fea000b800000 */
[----:B------:R4:W1:Y:S02]  /*18a30*/  SHFL.IDX PT, R6, R2, R12, 0x1f ;  /* 0x00001f0c02067589 */ /* 0x00086400000e0000 */
.L_x_1406:
[----:B---3--:R-:W-:Y:S01]  /*18a40*/  ISETP.NE.AND P0, PT, R4, 0x1, PT ;  /* 0x000000010400780c */ /* 0x008fe20003f05270 */
[----:B-1----:R-:W-:-:S04]  /*18a50*/  IMAD R24, R6, R5, R7 ;  /* 0x0000000506187224 */ /* 0x002fc800078e0207 */
[----:B------:R-:W-:-:S08]  /*18a60*/  IMAD.IADD R0, R0, 0x1, -R24 ;  /* 0x0000000100007824 */ /* 0x000fd000078e0a18 */
[----:B------:R-:W-:Y:S05]  /*18a70*/  @!P0 BRA `(.L_x_1408) ;  /* 0x0000000000dc8947 */ /* 0x000fea0003800000 */
[-C--:B--2---:R-:W-:Y:S02]  /*18a80*/  IABS R6, R25.reuse ;  /* 0x0000001900067213 */ /* 0x084fe40000000000 */
[----:B------:R-:W-:Y:S02]  /*18a90*/  IABS R5, R4 ;  /* 0x0000000400057213 */ /* 0x000fe40000000000 */
[----:B------:R-:W1:Y:S08]  /*18aa0*/  I2F.RP R7, R6 ;  /* 0x0000000600077306 */ /* 0x000e700000209400 */
[----:B------:R-:W2:Y:S08]  /*18ab0*/  I2F.RP R8, R5 ;  /* 0x0000000500087306 */ /* 0x000eb00000209400 */
[----:B-1----:R-:W0:Y:S08]  /*18ac0*/  MUFU.RCP R7, R7 ;  /* 0x0000000700077308 */ /* 0x002e300000001000 */
[----:B--2---:R-:W-:Y:S01]  /*18ad0*/  MUFU.RCP R8, R8 ;  /* 0x0000000800087308 */ /* 0x004fe20000001000 */
[----:B0---4-:R-:W-:Y:S01]  /*18ae0*/  VIADD R2, R7, 0xffffffe ;  /* 0x0ffffffe07027836 */ /* 0x011fe20000000000 */
[----:B------:R-:W-:-:S06]  /*18af0*/  IABS R7, R25 ;  /* 0x0000001900077213 */ /* 0x000fcc0000000000 */
[----:B------:R0:W1:Y:S02]  /*18b00*/  F2I.FTZ.U32.TRUNC.NTZ R3, R2 ;  /* 0x0000000200037305 */ /* 0x000064000021f000 */
[----:B0-----:R-:W-:Y:S02]  /*18b10*/  IMAD.MOV.U32 R2, RZ, RZ, RZ ;  /* 0x000000ffff027224 */ /* 0x001fe400078e00ff */
[----:B-1----:R-:W-:-:S04]  /*18b20*/  IMAD.MOV R9, RZ, RZ, -R3 ;  /* 0x000000ffff097224 */ /* 0x002fc800078e0a03 */
[----:B------:R-:W-:-:S04]  /*18b30*/  IMAD R9, R9, R6, RZ ;  /* 0x0000000609097224 */ /* 0x000fc800078e02ff */
[----:B------:R-:W-:Y:S01]  /*18b40*/  IMAD.HI.U32 R3, R3, R9, R2 ;  /* 0x0000000903037227 */ /* 0x000fe200078e0002 */
[----:B------:R-:W-:-:S03]  /*18b50*/  IABS R2, R0 ;  /* 0x0000000000027213 */ /* 0x000fc60000000000 */
[----:B------:R-:W-:Y:S02]  /*18b60*/  IMAD.MOV R9, RZ, RZ, -R7 ;  /* 0x000000ffff097224 */ /* 0x000fe400078e0a07 */
[----:B------:R-:W-:-:S04]  /*18b70*/  IMAD.HI.U32 R7, R3, R2, RZ ;  /* 0x0000000203077227 */ /* 0x000fc800078e00ff */
[----:B------:R-:W-:Y:S02]  /*18b80*/  VIADD R3, R8, 0xffffffe ;  /* 0x0ffffffe08037836 */ /* 0x000fe40000000000 */
[----:B------:R-:W-:-:S04]  /*18b90*/  IMAD R9, R7, R9, R2 ;  /* 0x0000000907097224 */ /* 0x000fc800078e0202 */
[----:B------:R-:W0:Y:S01]  /*18ba0*/  F2I.FTZ.U32.TRUNC.NTZ R3, R3 ;  /* 0x0000000300037305 */ /* 0x000e22000021f000 */
[----:B------:R-:W-:-:S13]  /*18bb0*/  ISETP.GT.U32.AND P1, PT, R6, R9, PT ;  /* 0x000000090600720c */ /* 0x000fda0003f24070 */
[----:B------:R-:W-:Y:S02]  /*18bc0*/  @!P1 IMAD.IADD R9, R9, 0x1, -R6 ;  /* 0x0000000109099824 */ /* 0x000fe400078e0a06 */
[----:B0-----:R-:W-:Y:S02]  /*18bd0*/  IMAD.MOV R2, RZ, RZ, -R3 ;  /* 0x000000ffff027224 */ /* 0x001fe400078e0a03 */
[----:B------:R-:W-:Y:S01]  /*18be0*/  @!P1 VIADD R7, R7, 0x1 ;  /* 0x0000000107079836 */ /* 0x000fe20000000000 */
[----:B------:R-:W-:Y:S01]  /*18bf0*/  ISETP.GE.U32.AND P0, PT, R9, R6, PT ;  /* 0x000000060900720c */ /* 0x000fe20003f06070 */
[----:B------:R-:W-:Y:S01]  /*18c00*/  IMAD R9, R2, R5, RZ ;  /* 0x0000000502097224 */ /* 0x000fe200078e02ff */
[----:B------:R-:W-:Y:S01]  /*18c10*/  ISETP.NE.AND P1, PT, R25, RZ, PT ;  /* 0x000000ff1900720c */ /* 0x000fe20003f25270 */
[----:B------:R-:W-:-:S04]  /*18c20*/  IMAD.MOV.U32 R2, RZ, RZ, RZ ;  /* 0x000000ffff027224 */ /* 0x000fc800078e00ff */
[----:B------:R-:W-:Y:S01]  /*18c30*/  IMAD.HI.U32 R6, R3, R9, R2 ;  /* 0x0000000903067227 */ /* 0x000fe200078e0002 */
[----:B------:R-:W-:-:S04]  /*18c40*/  LOP3.LUT R2, R0, R25, RZ, 0x3c, !PT ;  /* 0x0000001900027212 */ /* 0x000fc800078e3cff */
[----:B------:R-:W-:Y:S01]  /*18c50*/  ISETP.GE.AND P2, PT, R2, RZ, PT ;  /* 0x000000ff0200720c */ /* 0x000fe20003f46270 */
[----:B------:R-:W-:Y:S01]  /*18c60*/  @P0 VIADD R7, R7, 0x1 ;  /* 0x0000000107070836 */ /* 0x000fe20000000000 */
[----:B------:R-:W-:-:S05]  /*18c70*/  IABS R2, R4 ;  /* 0x0000000400027213 */ /* 0x000fca0000000000 */
[----:B------:R-:W-:-:S06]  /*18c80*/  IMAD.MOV R2, RZ, RZ, -R2 ;  /* 0x000000ffff027224 */ /* 0x000fcc00078e0a02 */
[----:B------:R-:W-:Y:S01]  /*18c90*/  @!P2 IMAD.MOV R7, RZ, RZ, -R7 ;  /* 0x000000ffff07a224 */ /* 0x000fe200078e0a07 */
[----:B------:R-:W-:-:S04]  /*18ca0*/  @!P1 LOP3.LUT R7, RZ, R25, RZ, 0x33, !PT ;  /* 0x00000019ff079212 */ /* 0x000fc800078e33ff */
[----:B------:R-:W-:-:S05]  /*18cb0*/  IABS R3, R7 ;  /* 0x0000000700037213 */ /* 0x000fca0000000000 */
        /* <DEDUP_REMOVED lines=9> */
[----:B------:R-:W-:-:S04]  /*18d50*/  IMAD.MOV R2, RZ, RZ, -R7 ;  /* 0x000000ffff027224 */ /* 0x000fc800078e0a07 */
[----:B------:R-:W-:Y:S02]  /*18d60*/  IMAD R2, R25, R2, R0 ;  /* 0x0000000219027224 */ /* 0x000fe400078e0200 */
        /* <DEDUP_REMOVED lines=8> */
.L_x_1408:
[----:B0---4-:R-:W0:Y:S02]  /*18df0*/  LDC.64 R2, c[0x0][0xc90] ;  /* 0x00032400ff027b82 */ /* 0x011e240000000a00 */
[----:B0-----:R-:W-:-:S05]  /*18e00*/  IMAD.WIDE R2, R27, 0x4, R2 ;  /* 0x000000041b027825 */ /* 0x001fca00078e0202 */
[----:B------:R0:W2:Y:S02]  /*18e10*/  LDG.E R6, desc[UR36][R2.64] ;  /* 0x0000002402067981 */ /* 0x0000a4000c1e1900 */
[----:B0-----:R-:W-:Y:S02]  /*18e20*/  IMAD.MOV.U32 R2, RZ, RZ, RZ ;  /* 0x000000ffff027224 */ /* 0x001fe400078e00ff */
[----:B--2---:R-:W-:-:S05]  /*18e30*/  IMAD R7, R25, R6, RZ ;  /* 0x0000000619077224 */ /* 0x004fca00078e02ff */
[----:B------:R-:W-:-:S04]  /*18e40*/  IABS R4, R7 ;  /* 0x0000000700047213 */ /* 0x000fc80000000000 */
[----:B------:R-:W0:Y:S08]  /*18e50*/  I2F.RP R8, R4 ;  /* 0x0000000400087306 */ /* 0x000e300000209400 */
        /* <DEDUP_REMOVED lines=26> */
[----:B------:R-:W-:-:S04]  /*19000*/  VIADDMNMX R5, R3, R5, R6, PT ;  /* 0x0000000503057246 */ /* 0x000fc80003800106 */
[----:B------:R-:W-:-:S04]  /*19010*/  IABS R6, R5 ;  /* 0x0000000500067213 */ /* 0x000fc80000000000 */
[----:B------:R-:W0:Y:S08]  /*19020*/  I2F.RP R8, R6 ;  /* 0x0000000600087306 */ /* 0x000e300000209400 */
[----:B0-----:R-:W0:Y:S02]  /*19030*/  MUFU.RCP R8, R8 ;  /* 0x0000000800087308 */ /* 0x001e240000001000 */
[----:B0-----:R-:W-:Y:S01]  /*19040*/  VIADD R3, R8, 0xffffffe ;  /* 0x0ffffffe08037836 */ /* 0x001fe20000000000 */
[----:B------:R-:W-:-:S05]  /*19050*/  IABS R8, R5 ;  /* 0x0000000500087213 */ /* 0x000fca0000000000 */
[----:B------:R-:W0:Y:S02]  /*19060*/  F2I.FTZ.U32.TRUNC.NTZ R3, R3 ;  /* 0x0000000300037305 */ /* 0x000e24000021f000 */
[----:B0-----:R-:W-:-:S04]  /*19070*/  IMAD.MOV R7, RZ, RZ, -R3 ;  /* 0x000000ffff077224 */ /* 0x001fc800078e0a03 */
[----:B------:R-:W-:-:S04]  /*19080*/  IMAD R7, R7, R6, RZ ;  /* 0x0000000607077224 */ /* 0x000fc800078e02ff */
[----:B------:R-:W-:Y:S01]  /*19090*/  IMAD.HI.U32 R2, R3, R7, R2 ;  /* 0x0000000703027227 */ /* 0x000fe200078e0002 */
[----:B------:R-:W-:-:S03]  /*190a0*/  IABS R7, R0 ;  /* 0x0000000000077213 */ /* 0x000fc60000000000 */
        /* <DEDUP_REMOVED lines=13> */
[----:B------:R-:W-:Y:S01]  /*19180*/  @!P1 LOP3.LUT R2, RZ, R5, RZ, 0x33, !PT ;  /* 0x00000005ff029212 */ /* 0x000fe200078e33ff */
[----:B------:R-:W-:-:S04]  /*19190*/  IMAD.MOV R5, RZ, RZ, -R5 ;  /* 0x000000ffff057224 */ /* 0x000fc800078e0a05 */
[----:B------:R-:W-:-:S07]  /*191a0*/  IMAD R26, R2, R5, R3 ;  /* 0x00000005021a7224 */ /* 0x000fce00078e0203 */
.L_x_1409:
[----:B------:R-:W-:-:S05]  /*191b0*/  LOP3.LUT R2, RZ, R2, RZ, 0x33, !PT ;  /* 0x00000002ff027212 */ /* 0x000fca00078e33ff */
[----:B------:R-:W-:Y:S01]  /*191c0*/  IMAD.IADD R25, R25, 0x1, R2 ;  /* 0x0000000119197824 */ /* 0x000fe200078e0202 */
[----:B------:R-:W-:Y:S06]  /*191d0*/  BRA `(.L_x_1410) ;  /* 0x00000000001c7947 */ /* 0x000fec0003800000 */
.L_x_1402:
[----:B------:R-:W-:Y:S01]  /*191e0*/  UMOV UR4, URZ ;  /* 0x0000003f00047c82 */ /* 0x000fe20008000000 */
[----:B------:R-:W-:Y:S01]  /*191f0*/  UMOV UR5, URZ ;  /* 0x0000003f00057c82 */ /* 0x000fe20008000000 */
[----:B------:R-:W-:Y:S01]  /*19200*/  ULDC UR6, c[0x0][0xc3c] ;  /* 0x00030f0000067ab9 */ /* 0x000fe20000000800 */
[----:B------:R-:W-:Y:S02]  /*19210*/  IMAD.MOV.U32 R24, RZ, RZ, R0 ;  /* 0x000000ffff187224 */ /* 0x000fe400078e0000 */
[----:B------:R-:W-:Y:S02]  /*19220*/  IMAD.U32 R25, RZ, RZ, UR4 ;  /* 0x00000004ff197e24 */ /* 0x000fe4000f8e00ff */
[----:B------:R-:W-:Y:S02]  /*19230*/  IMAD.U32 R26, RZ, RZ, UR5 ;  /* 0x00000005ff1a7e24 */ /* 0x000fe4000f8e00ff */
[----:B------:R-:W-:-:S07]  /*19240*/  IMAD.U32 R27, RZ, RZ, UR6 ;  /* 0x00000006ff1b7e24 */ /* 0x000fce000f8e00ff */
.L_x_1410:
        /* <DEDUP_REMOVED lines=10> */
.L_x_1399:
[----:B------:R-:W-:Y:S02]  /*192f0*/  ULDC UR4, c[0x0][0xc3c] ;  /* 0x00030f0000047ab9 */ /* 0x000fe40000000800 */
[----:B-1----:R-:W-:-:S13]  /*19300*/  ISETP.GE.AND P0, PT, R27, UR4, PT ;  /* 0x000000041b007c0c */ /* 0x002fda000bf06270 */
[----:B------:R-:W-:Y:S05]  /*19310*/  @!P0 BRA `(.L_x_1411) ;  /* 0xffffffb000248947 */ /* 0x000fea000383ffff */
[----:B------:R-:W-:Y:S05]  /*19320*/  BSYNC B8 ;  /* 0x0000000000087941 */ /* 0x000fea0003800000 */
.L_x_1338:
[----:B------:R-:W3:Y:S01]  /*19330*/  LDL.LU R0, [R1+0x20] ;  /* 0x0000200001007983 */ /* 0x000ee20000300800 */
[----:B------:R-:W-:Y:S01]  /*19340*/  BSSY B0, `(.L_x_1412) ;  /* 0x000000b000007945 */ /* 0x000fe20003800000 */
[----:B------:R-:W1:Y:S01]  /*19350*/  S2R R5, SR_CgaCtaId ;  /* 0x0000000000057919 */ /* 0x000e620000008800 */
[----:B---3--:R-:W-:-:S05]  /*19360*/  VIADD R0, R0, 0x1 ;  /* 0x0000000100007836 */ /* 0x008fca0000000000 */
[----:B0-----:R-:W-:-:S04]  /*19370*/  LEA.HI R2, R0, R0, RZ, 0x1 ;  /* 0x0000000000027211 */ /* 0x001fc800078f08ff */
[----:B------:R-:W-:Y:S02]  /*19380*/  LOP3.LUT R3, R2, 0xfffffffe, RZ, 0xc0, !PT ;  /* 0xfffffffe02037812 */ /* 0x000fe400078ec0ff */
[----:B------:R-:W-:-:S03]  /*19390*/  MOV R2, 0x400 ;  /* 0x0000040000027802 */ /* 0x000fc60000000f00 */
[----:B------:R-:W-:Y:S01]  /*193a0*/  IMAD.IADD R0, R0, 0x1, -R3 ;  /* 0x0000000100007824 */ /* 0x000fe200078e0a03 */
[----:B-1----:R-:W-:-:S04]  /*193b0*/  LEA R7, R5, R2, 0x18 ;  /* 0x0000000205077211 */ /* 0x002fc800078ec0ff */
[----:B------:R-:W-:-:S04]  /*193c0*/  SHF.L.U32 R0, R0, 0x1f, RZ ;  /* 0x0000001f00007819 */ /* 0x000fc800000006ff */
[----:B------:R-:W0:Y:S02]  /*193d0*/  SYNCS.PHASECHK.TRANS64.TRYWAIT P0, [R7+URZ+0x30820], R0 ;  /* 0x03082000070075a7 */ /* 0x000e24000800017f */
[----:B0-----:R-:W-:Y:S05]  /*193e0*/  @!P0 BRA `(.L_x_1413) ;  /* 0x0000003400408947 */ /* 0x001fea0003800000 */
.L_x_1516:
[----:B------:R-:W-:Y:S05]  /*193f0*/  BSYNC B0 ;  /* 0x0000000000007941 */ /* 0x000fea0003800000 */
.L_x_1412:
[----:B------:R-:W-:-:S03]  /*19400*/  UMOV UR4, 0xffffffff ;  /* 0xffffffff00047882 */ /* 0x000fc60000000000 */
[----:B------:R-:W-:Y:S05]  /*19410*/  BRA.DIV UR4, `(.L_x_1414) ;  /* 0x0000003604487947 */ /* 0x000fea000b800000 */
[----:B0-----:R-:W0:Y:S02]  /*19420*/  S2R R0, SR_TID.X ;  /* 0x0000000000007919 */ /* 0x001e240000002100 */
[----:B0-----:R-:W-:-:S04]  /*19430*/  SHF.R.U32.HI R0, RZ, 0x5, R0 ;  /* 0x00000005ff007819 */ /* 0x001fc80000011600 */
[----:B------:R-:W-:-:S05]  /*19440*/  LOP3.LUT R0, R0, 0x3, RZ, 0xc0, !PT ;  /* 0x0000000300007812 */ /* 0x000fca00078ec0ff */
[----:B------:R0:W1:Y:S02]  /*19450*/  SHFL.IDX PT, R14, R0, RZ, 0x1f ;  /* 0x00001fff000e7589 */ /* 0x00006400000e0000 */
.L_x_1519:
[----:B-1----:R-:W-:Y:S01]  /*19460*/  ISETP.NE.AND P0, PT, R14, RZ, PT ;  /* 0x000000ff0e00720c */ /* 0x002fe20003f05270 */
[----:B------:R-:W-:-:S12]  /*19470*/  BSSY B0, `(.L_x_1415) ;  /* 0x0000026000007945 */ /* 0x000fd80003800000 */
[----:B------:R-:W-:Y:S05]  /*19480*/  @P0 BRA `(.L_x_1416) ;  /* 0x0000000000900947 */ /* 0x000fea0003800000 */
[----:B------:R-:W-:-:S03]  /*19490*/  UMOV UR4, 0xffffffff ;  /* 0xffffffff00047882 */ /* 0x000fc60000000000 */
[----:B------:R-:W-:Y:S05]  /*194a0*/  BRA.DIV UR4, `(.L_x_1417) ;  /* 0x0000003604587947 */ /* 0x000fea000b800000 */
[----:B------:R-:W-:-:S13]  /*194b0*/  ELECT P6, URZ, PT ;  /* 0x00000000003f782f */ /* 0x000fda00038c0000 */
.L_x_1522:
[----:B------:R-:W-:Y:S05]  /*194c0*/  @!P6 BRA `(.L_x_1416) ;  /* 0x000000000080e947 */ /* 0x000fea0003800000 */
[----:B0-----:R-:W3:Y:S02]  /*194d0*/  LDL R0, [R1+0x30] ;  /* 0x0000300001007983 */ /* 0x001ee40000100800 */
[----:B---3--:R-:W-:-:S13]  /*194e0*/  R2UR UR4, R0 ;  /* 0x00000000000472ca */ /* 0x008fda00000e0000 */
[----:B------:R-:W-:-:S06]  /*194f0*/  ULOP3.LUT UR4, UR4, 0x2, URZ, 0xfc, !UPT ;  /* 0x0000000204047892 */ /* 0x000fcc000f8efc3f */
[----:B------:R-:W-:-:S05]  /*19500*/  IMAD.U32 R0, RZ, RZ, UR4 ;  /* 0x00000004ff007e24 */ /* 0x000fca000f8e00ff */
[----:B------:R-:W-:-:S13]  /*19510*/  ISETP.NE.AND P0, PT, R0, 0x3, PT ;  /* 0x000000030000780c */ /* 0x000fda0003f05270 */
[----:B------:R-:W-:Y:S05]  /*19520*/  @!P0 BRA `(.L_x_1418) ;  /* 0x0000000000048947 */ /* 0x000fea0003800000 */
[----:B------:R-:W-:Y:S01]  /*19530*/  BPT.TRAP 0x1 ;  /* 0x000000040000795c */ /* 0x000fe20000300000 */
.L_x_1418:
[----:B------:R-:W-:Y:S01]  /*19540*/  IMAD R5, R22, 0x8, R7 ;  /* 0x0000000816057824 */ /* 0x000fe200078e0207 */
[----:B------:R-:W-:Y:S01]  /*19550*/  SHF.L.U32 R0, R28, 0x1f, RZ ;  /* 0x0000001f1c007819 */ /* 0x000fe200000006ff */
[----:B------:R-:W-:-:S03]  /*19560*/  VIADD R22, R22, 0x1 ;  /* 0x0000000116167836 */ /* 0x000fc60000000000 */
[----:B------:R-:W0:Y:S02]  /*19570*/  SYNCS.PHASECHK.TRANS64.TRYWAIT P1, [R5+URZ+0x30840], R0 ;  /* 0x03084000050075a7 */ /* 0x000e24000802017f */
[----:B------:R-:W-:-:S04]  /*19580*/  ISETP.NE.AND P2, PT, R22, 0x2, PT ;  /* 0x000000021600780c */ /* 0x000fc80003f45270 */
[----:B------:R-:W-:Y:S01]  /*19590*/  SEL R3, RZ, 0x1, P2 ;  /* 0x00000001ff037807 */ /* 0x000fe20001000000 */
[----:B0-----:R-:W-:Y:S08]  /*195a0*/  @!P1 BRA `(.L_x_1419) ;  /* 0x0000003400389947 */ /* 0x001ff00003800000 */
.L_x_1523:
[----:B------:R-:W-:Y:S02]  /*195b0*/  SEL R22, R22, RZ, P2 ;  /* 0x000000ff16167207 */ /* 0x000fe40001000000 */
[----:B------:R-:W-:Y:S01]  /*195c0*/  LOP3.LUT R2, R28, R3, RZ, 0x3c, !PT ;  /* 0x000000031c027212 */ /* 0x000fe200078e3cff */
[----:B------:R-:W-:Y:S06]  /*195d0*/  @!P0 BRA `(.L_x_1420) ;  /* 0x0000000000048947 */ /* 0x000fec0003800000 */
[----:B------:R-:W-:Y:S01]  /*195e0*/  BPT.TRAP 0x1 ;  /* 0x000000040000795c */ /* 0x000fe20000300000 */
.L_x_1420:
[----:B------:R-:W-:Y:S01]  /*195f0*/  IMAD R3, R22, 0x8, R7 ;  /* 0x0000000816037824 */ /* 0x000fe200078e0207 */
[----:B------:R-:W-:-:S04]  /*19600*/  SHF.L.U32 R2, R2, 0x1f, RZ ;  /* 0x0000001f02027819 */ /* 0x000fc800000006ff */
[----:B------:R-:W1:Y:S02]  /*19610*/  SYNCS.PHASECHK.TRANS64.TRYWAIT P1, [R3+URZ+0x30840], R2 ;  /* 0x03084002030075a7 */ /* 0x000e64000802017f */
[----:B-1----:R-:W-:Y:S05]  /*19620*/  @!P1 BRA `(.L_x_1421) ;  /* 0x00000034002c9947 */ /* 0x002fea0003800000 */
.L_x_1524:
[----:B------:R-:W-:Y:S05]  /*19630*/  @!P0 BRA `(.L_x_1422) ;  /* 0x0000000000048947 */ /* 0x000fea0003800000 */
[----:B------:R-:W-:Y:S01]  /*19640*/  BPT.TRAP 0x1 ;  /* 0x000000040000795c */ /* 0x000fe20000300000 */
.L_x_1422:
[----:B------:R-:W3:Y:S02]  /*19650*/  SYNCS.PHASECHK.TRANS64.TRYWAIT P1, [R5+URZ+0x30860], R0 ;  /* 0x03086000050075a7 */ /* 0x000ee4000802017f */
[----:B---3--:R-:W-:Y:S05]  /*19660*/  @!P1 BRA `(.L_x_1423) ;  /* 0x0000003400309947 */ /* 0x008fea0003800000 */
.L_x_1525:
[----:B------:R-:W-:Y:S05]  /*19670*/  @!P0 BRA `(.L_x_1424) ;  /* 0x0000000000048947 */ /* 0x000fea0003800000 */
[----:B------:R-:W-:Y:S01]  /*19680*/  BPT.TRAP 0x1 ;  /* 0x000000040000795c */ /* 0x000fe20000300000 */
.L_x_1424:
[----:B----4-:R4:W0:Y:S02]  /*19690*/  SYNCS.PHASECHK.TRANS64.TRYWAIT P0, [R3+URZ+0x30860], R2 ;  /* 0x03086002030075a7 */ /* 0x010824000800017f */
[----:B0-----:R-:W-:Y:S05]  /*196a0*/  @!P0 NANOSLEEP.SYNCS 0x989680 ;  /* 0x009896800000895d */ /* 0x001fea0003900000 */
[----:B------:R-:W0:Y:S02]  /*196b0*/  @!P0 SYNCS.PHASECHK.TRANS64 P0, [R3+URZ+0x30860], R2 ;  /* 0x03086002030085a7 */ /* 0x000e24000800007f */
[----:B0-----:R-:W-:Y:S05]  /*196c0*/  @!P0 BRA `(.L_x_1424) ;  /* 0xfffffffc00f08947 */ /* 0x001fea000383ffff */
.L_x_1416:
[----:B------:R-:W-:Y:S05]  /*196d0*/  BSYNC B0 ;  /* 0x0000000000007941 */ /* 0x000fea0003800000 */
.L_x_1415:
[----:B------:R-:W-:Y:S05]  /*196e0*/  EXIT ;  /* 0x000000000000794d */ /* 0x000fea0003800000 */
.L_x_1229:
[----:B0-----:R-:W-:-:S04]  /*196f0*/  IMAD.U32 R3, RZ, RZ, UR40 ;  /* 0x00000028ff037e24 */ /* 0x001fc8000f8e00ff */
[----:B------:R0:W1:Y:S03]  /*19700*/  SYNCS.PHASECHK.TRANS64.TRYWAIT P1, [R3+URZ+0x30800], R0 ;  /* 0x03080000030075a7 */ /* 0x000066000802017f */
[----:B-1----:R-:W-:Y:S05]  /*19710*/  @!P1 NANOSLEEP.SYNCS 0x989680 ;  /* 0x009896800000995d */ /* 0x002fea0003900000 */
[----:B------:R-:W1:Y:S02]  /*19720*/  @!P1 SYNCS.PHASECHK.TRANS64 P1, [R3+URZ+0x30800], R0 ;  /* 0x03080000030095a7 */ /* 0x000e64000802007f */
[----:B-1----:R-:W-:Y:S05]  /*19730*/  @!P1 BRA `(.L_x_1229) ;  /* 0xfffffffc00ec9947 */ /* 0x002fea000383ffff */
[----:B------:R-:W-:Y:S05]  /*19740*/  BRA `(.L_x_1425) ;  /* 0xfffffe8c007c7947 */ /* 0x000fea000383ffff */
.L_x_1233:
[----:B-1----:R1:W2:Y:S02]  /*19750*/  SYNCS.PHASECHK.TRANS64.TRYWAIT P1, [R3+URZ+0x30830], R0 ;  /* 0x03083000030075a7 */ /* 0x0022a4000802017f */
[----:B--2---:R-:W-:Y:S05]  /*19760*/  @!P1 NANOSLEEP.SYNCS 0x989680 ;  /* 0x009896800000995d */ /* 0x004fea0003900000 */
[----:B------:R-:W2:Y:S02]  /*19770*/  @!P1 SYNCS.PHASECHK.TRANS64 P1, [R3+URZ+0x30830], R0 ;  /* 0x03083000030095a7 */ /* 0x000ea4000802007f */
[----:B--2---:R-:W-:Y:S05]  /*19780*/  @!P1 BRA `(.L_x_1233) ;  /* 0xfffffffc00f09947 */ /* 0x004fea000383ffff */
[----:B------:R-:W-:Y:S05]  /*19790*/  BRA `(.L_x_1232) ;  /* 0xfffffe8c00987947 */ /* 0x000fea000383ffff */
.L_x_1250:
[----:B-1----:R-:W-:-:S04]  /*197a0*/  IMAD.U32 R3, RZ, RZ, UR6 ;  /* 0x00000006ff037e24 */ /* 0x002fc8000f8e00ff */
[----:B------:R1:W2:Y:S03]  /*197b0*/  SYNCS.PHASECHK.TRANS64.TRYWAIT P1, [R3+URZ+0x30830], R2 ;  /* 0x03083002030075a7 */ /* 0x0002a6000802017f */
[----:B--2---:R-:W-:Y:S05]  /*197c0*/  @!P1 NANOSLEEP.SYNCS 0x989680 ;  /* 0x009896800000995d */ /* 0x004fea0003900000 */
[----:B------:R-:W2:Y:S02]  /*197d0*/  @!P1 SYNCS.PHASECHK.TRANS64 P1, [R3+URZ+0x30830], R2 ;  /* 0x03083002030095a7 */ /* 0x000ea4000802007f */
[----:B--2---:R-:W-:Y:S05]  /*197e0*/  @!P1 BRA `(.L_x_1250) ;  /* 0xfffffffc00ec9947 */ /* 0x004fea000383ffff */
[----:B------:R-:W-:Y:S05]  /*197f0*/  BRA `(.L_x_1249) ;  /* 0xfffffeb800c87947 */ /* 0x000fea000383ffff */
.L_x_1254:
[----:B01----:R-:W-:-:S04]  /*19800*/  IMAD.U32 R2, RZ, RZ, UR5 ;  /* 0x00000005ff027e24 */ /* 0x003fc8000f8e00ff */
[----:B------:R0:W1:Y:S03]  /*19810*/  SYNCS.PHASECHK.TRANS64.TRYWAIT P1, [R2+URZ+0x30850], R0 ;  /* 0x03085000020075a7 */ /* 0x000066000802017f */
[----:B-1----:R-:W-:Y:S05]  /*19820*/  @!P1 NANOSLEEP.SYNCS 0x989680 ;  /* 0x009896800000995d */ /* 0x002fea0003900000 */
[----:B------:R-:W1:Y:S02]  /*19830*/  @!P1 SYNCS.PHASECHK.TRANS64 P1, [R2+URZ+0x30850], R0 ;  /* 0x03085000020095a7 */ /* 0x000e64000802007f */
[----:B-1----:R-:W-:Y:S05]  /*19840*/  @!P1 BRA `(.L_x_1254) ;  /* 0xfffffffc00ec9947 */ /* 0x002fea000383ffff */
[----:B------:R-:W-:Y:S05]  /*19850*/  BRA `(.L_x_1253) ;  /* 0xfffffec8005c7947 */ /* 0x000fea000383ffff */
.L_x_1273:
[----:B-1----:R-:W-:-:S04]  /*19860*/  IMAD.U32 R3, RZ, RZ, UR7 ;  /* 0x00000007ff037e24 */ /* 0x002fc8000f8e00ff */
[----:B------:R1:W2:Y:S03]  /*19870*/  SYNCS.PHASECHK.TRANS64.TRYWAIT P1, [R3+URZ+0x30830], R2 ;  /* 0x03083002030075a7 */ /* 0x0002a6000802017f */
[----:B--2---:R-:W-:Y:S05]  /*19880*/  @!P1 NANOSLEEP.SYNCS 0x989680 ;  /* 0x009896800000995d */ /* 0x004fea0003900000 */
[----:B------:R-:W2:Y:S02]  /*19890*/  @!P1 SYNCS.PHASECHK.TRANS64 P1, [R3+URZ+0x30830], R2 ;  /* 0x03083002030095a7 */ /* 0x000ea4000802007f */
[----:B--2---:R-:W-:Y:S05]  /*198a0*/  @!P1 BRA `(.L_x_1273) ;  /* 0xfffffffc00ec9947 */ /* 0x004fea000383ffff */
[----:B------:R-:W-:Y:S05]  /*198b0*/  BRA `(.L_x_1272) ;  /* 0xfffffee800f47947 */ /* 0x000fea000383ffff */
.L_x_1277:
[----:B01----:R-:W-:-:S04]  /*198c0*/  IMAD.U32 R2, RZ, RZ, UR5 ;  /* 0x00000005ff027e24 */ /* 0x003fc8000f8e00ff */
[----:B------:R0:W1:Y:S03]  /*198d0*/  SYNCS.PHASECHK.TRANS64.TRYWAIT P1, [R2+URZ+0x30850], R0 ;  /* 0x03085000020075a7 */ /* 0x000066000802017f */
[----:B-1----:R-:W-:Y:S05]  /*198e0*/  @!P1 NANOSLEEP.SYNCS 0x989680 ;  /* 0x009896800000995d */ /* 0x002fea0003900000 */
[----:B------:R-:W1:Y:S02]  /*198f0*/  @!P1 SYNCS.PHASECHK.TRANS64 P1, [R2+URZ+0x30850], R0 ;  /* 0x03085000020095a7 */ /* 0x000e64000802007f */
[----:B-1----:R-:W-:Y:S05]  /*19900*/  @!P1 BRA `(.L_x_1277) ;  /* 0xfffffffc00ec9947 */ /* 0x002fea000383ffff */
[----:B------:R-:W-:Y:S05]  /*19910*/  BRA `(.L_x_1276) ;  /* 0xfffffef800887947 */ /* 0x000fea000383ffff */
.L_x_1285:
[----:B-1----:R-:W-:-:S04]  /*19920*/  IMAD.U32 R3, RZ, RZ, UR5 ;  /* 0x00000005ff037e24 */ /* 0x002fc8000f8e00ff */
[----:B------:R1:W2:Y:S03]  /*19930*/  SYNCS.PHASECHK.TRANS64.TRYWAIT P1, [R3+URZ+0x30830], R2 ;  /* 0x03083002030075a7 */ /* 0x0002a6000802017f */
[----:B--2---:R-:W-:Y:S05]  /*19940*/  @!P1 NANOSLEEP.SYNCS 0x989680 ;  /* 0x009896800000995d */ /* 0x004fea0003900000 */
[----:B------:R-:W2:Y:S02]  /*19950*/  @!P1 SYNCS.PHASECHK.TRANS64 P1, [R3+URZ+0x30830], R2 ;  /* 0x03083002030095a7 */ /* 0x000ea4000802007f */
[----:B--2---:R-:W-:Y:S05]  /*19960*/  @!P1 BRA `(.L_x_1285) ;  /* 0xfffffffc00ec9947 */ /* 0x004fea000383ffff */
[----:B------:R-:W-:Y:S05]  /*19970*/  BRA `(.L_x_1284) ;  /* 0xffffff0c00207947 */ /* 0x000fea000383ffff */
.L_x_1289:
[----:B01----:R-:W-:-:S04]  /*19980*/  IMAD.U32 R2, RZ, RZ, UR5 ;  /* 0x00000005ff027e24 */ /* 0x003fc8000f8e00ff */
[----:B------:R0:W1:Y:S03]  /*19990*/  SYNCS.PHASECHK.TRANS64.TRYWAIT P1, [R2+URZ+0x30850], R0 ;  /* 0x03085000020075a7 */ /* 0x000066000802017f */
[----:B-1----:R-:W-:Y:S05]  /*199a0*/  @!P1 NANOSLEEP.SYNCS 0x989680 ;  /* 0x009896800000995d */ /* 0x002fea0003900000 */
[----:B------:R-:W1:Y:S02]  /*199b0*/  @!P1 SYNCS.PHASECHK.TRANS64 P1, [R2+URZ+0x30850], R0 ;  /* 0x03085000020095a7 */ /* 0x000e64000802007f */
[----:B-1----:R-:W-:Y:S05]  /*199c0*/  @!P1 BRA `(.L_x_1289) ;  /* 0xfffffffc00ec9947 */ /* 0x002fea000383ffff */
[----:B------:R-:W-:Y:S05]  /*199d0*/  BRA `(.L_x_1288) ;  /* 0xffffff1800b47947 */ /* 0x000fea000383ffff */
.L_x_1304:
[----:B-1----:R-:W-:-:S04]  /*199e0*/  IMAD.U32 R5, RZ, RZ, UR5 ;  /* 0x00000005ff057e24 */ /* 0x002fc8000f8e00ff */
[----:B------:R1:W2:Y:S03]  /*199f0*/  SYNCS.PHASECHK.TRANS64.TRYWAIT P1, [R5+URZ+0x30850], R0 ;  /* 0x03085000050075a7 */ /* 0x0002a6000802017f */
[----:B--2---:R-:W-:Y:S05]  /*19a00*/  @!P1 NANOSLEEP.SYNCS 0x989680 ;  /* 0x009896800000995d */ /* 0x004fea0003900000 */
[----:B------:R-:W2:Y:S02]  /*19a10*/  @!P1 SYNCS.PHASECHK.TRANS64 P1, [R5+URZ+0x30850], R0 ;  /* 0x03085000050095a7 */ /* 0x000ea4000802007f */
[----:B--2---:R-:W-:Y:S05]  /*19a20*/  @!P1 BRA `(.L_x_1304) ;  /* 0xfffffffc00ec9947 */ /* 0x004fea000383ffff */
[----:B------:R-:W-:Y:S05]  /*19a30*/  BRA `(.L_x_1303) ;  /* 0xffffff40007c7947 */ /* 0x000fea000383ffff */
.L_x_1360:
        /* <DEDUP_REMOVED lines=11> */
.L_x_1427:
[----:B------:R-:W-:Y:S05]  /*19af0*/  BSYNC B0 ;  /* 0x0000000000007941 */ /* 0x000fea0003800000 */
.L_x_1426:
[----:B------:R-:W-:Y:S05]  /*19b00*/  BRA `(.L_x_1428) ;  /* 0xffffffb800807947 */ /* 0x000fea000383ffff */
.L_x_1363:
[----:B0-----:R0:W1:Y:S02]  /*19b10*/  SYNCS.PHASECHK.TRANS64.TRYWAIT P0, [R4+URZ+0x30840], R2 ;  /* 0x03084002040075a7 */ /* 0x001064000800017f */
[----:B-1----:R-:W-:Y:S05]  /*19b20*/  @!P0 NANOSLEEP.SYNCS 0x989680 ;  /* 0x009896800000895d */ /* 0x002fea0003900000 */
[----:B------:R-:W1:Y:S02]  /*19b30*/  @!P0 SYNCS.PHASECHK.TRANS64 P0, [R4+URZ+0x30840], R2 ;  /* 0x03084002040085a7 */ /* 0x000e64000800007f */
[----:B-1----:R-:W-:Y:S05]  /*19b40*/  @!P0 BRA `(.L_x_1363) ;  /* 0xfffffffc00f08947 */ /* 0x002fea000383ffff */
[----:B------:R-:W-:Y:S05]  /*19b50*/  BRA `(.L_x_1429) ;  /* 0xffffffbc007c7947 */ /* 0x000fea000383ffff */
.L_x_1364:
        /* <DEDUP_REMOVED lines=8> */
.L_x_1431:
[----:B------:R-:W-:Y:S05]  /*19be0*/  BSYNC B0 ;  /* 0x0000000000007941 */ /* 0x000fea0003800000 */
.L_x_1430:
[----:B------:R-:W-:Y:S02]  /*19bf0*/  IMAD.MOV.U32 R13, RZ, RZ, R0 ;  /* 0x000000ffff0d7224 */ /* 0x000fe400078e0000 */
[----:B------:R-:W-:Y:S02]  /*19c00*/  IMAD.MOV.U32 R12, RZ, RZ, RZ ;  /* 0x000000ffff0c7224 */ /* 0x000fe400078e00ff */
[----:B------:R-:W-:Y:S02]  /*19c10*/  IMAD.MOV.U32 R11, RZ, RZ, 0x181f ;  /* 0x0000181fff0b7424 */ /* 0x000fe400078e00ff */
[----:B------:R-:W-:Y:S02]  /*19c20*/  IMAD.MOV.U32 R15, RZ, RZ, -0x1 ;  /* 0xffffffffff0f7424 */ /* 0x000fe400078e00ff */
[----:B------:R-:W-:Y:S02]  /*19c30*/  IMAD.MOV.U32 R2, RZ, RZ, R14 ;  /* 0x000000ffff027224 */ /* 0x000fe400078e000e */
[----:B------:R-:W-:-:S07]  /*19c40*/  @P0 IMAD R9, R5, 0x2, R17 ;  /* 0x0000000205090824 */ /* 0x000fce00078e0211 */
[----:B------:R-:W-:Y:S05]  /*19c50*/  WARPSYNC.COLLECTIVE R15, `(.L_x_1432) ;  /* 0x000000000f087348 */ /* 0x000fea0003c00000 */
[----:B------:R0:W1:Y:S02]  /*19c60*/  SHFL.IDX P6, R14, R13, R12, R11 ;  /* 0x0000000c0d0e7389 */ /* 0x00006400000c000b */
[----:B01----:R-:W-:Y:S01]  /*19c70*/  ENDCOLLECTIVE ;  /* 0x000000000000791b */ /* 0x003fe20003800000 */
.L_x_1432:
[----:B------:R-:W-:Y:S02]  /*19c80*/  IMAD.MOV.U32 R13, RZ, RZ, R6 ;  /* 0x000000ffff0d7224 */ /* 0x000fe400078e0006 */
[----:B------:R-:W-:Y:S02]  /*19c90*/  IMAD.MOV.U32 R12, RZ, RZ, 0x1 ;  /* 0x00000001ff0c7424 */ /* 0x000fe400078e00ff */
[----:B------:R-:W-:-:S07]  /*19ca0*/  IMAD.MOV.U32 R3, RZ, RZ, R14 ;  /* 0x000000ffff037224 */ /* 0x000fce00078e000e */
[----:B------:R-:W-:Y:S05]  /*19cb0*/  WARPSYNC.COLLECTIVE R15, `(.L_x_1433) ;  /* 0x000000000f087348 */ /* 0x000fea0003c00000 */
[----:B------:R0:W1:Y:S02]  /*19cc0*/  SHFL.IDX P6, R14, R13, R12, R11 ;  /* 0x0000000c0d0e7389 */ /* 0x00006400000c000b */
[----:B01----:R-:W-:Y:S01]  /*19cd0*/  ENDCOLLECTIVE ;  /* 0x000000000000791b */ /* 0x003fe20003800000 */
.L_x_1433:
        /* <DEDUP_REMOVED lines=10> */
.L_x_1434:
        /* <DEDUP_REMOVED lines=9> */
[----:B------:R-:W-:Y:S01]  /*19e10*/  ISETP.GE.AND P0, PT, R7, 0x11, PT ;  /* 0x000000110700780c */ /* 0x000fe20003f06270 */
[----:B0-----:R-:W-:-:S12]  /*19e20*/  IMAD.MOV.U32 R2, RZ, RZ, R14 ;  /* 0x000000ffff027224 */ /* 0x001fd800078e000e */
[----:B------:R-:W-:Y:S05]  /*19e30*/  WARPSYNC.COLLECTIVE R15, `(.L_x_1435) ;  /* 0x000000000f087348 */ /* 0x000fea0003c00000 */
[----:B------:R0:W1:Y:S02]  /*19e40*/  SHFL.IDX P6, R14, R13, R12, R11 ;  /* 0x0000000c0d0e7389 */ /* 0x00006400000c000b */
[----:B01----:R-:W-:Y:S01]  /*19e50*/  ENDCOLLECTIVE ;  /* 0x000000000000791b */ /* 0x003fe20003800000 */
.L_x_1435:
        /* <DEDUP_REMOVED lines=16> */
.L_x_1436:
[----:B------:R-:W-:Y:S02]  /*19f60*/  @P0 IMAD R9, R5, 0x2, R17 ;  /* 0x0000000205090824 */ /* 0x000fe400078e0211 */
[----:B------:R-:W-:Y:S02]  /*19f70*/  IMAD.MOV.U32 R13, RZ, RZ, R6 ;  /* 0x000000ffff0d7224 */ /* 0x000fe400078e0006 */
[----:B------:R-:W-:Y:S02]  /*19f80*/  IMAD.MOV.U32 R12, RZ, RZ, 0x3 ;  /* 0x00000003ff0c7424 */ /* 0x000fe400078e00ff */
[----:B------:R-:W-:-:S07]  /*19f90*/  IMAD.MOV.U32 R2, RZ, RZ, R14 ;  /* 0x000000ffff027224 */ /* 0x000fce00078e000e */
[----:B------:R-:W-:Y:S05]  /*19fa0*/  WARPSYNC.COLLECTIVE R15, `(.L_x_1437) ;  /* 0x000000000f087348 */ /* 0x000fea0003c00000 */
[----:B------:R0:W1:Y:S02]  /*19fb0*/  SHFL.IDX P6, R14, R13, R12, R11 ;  /* 0x0000000c0d0e7389 */ /* 0x00006400000c000b */
[----:B01----:R-:W-:Y:S01]  /*19fc0*/  ENDCOLLECTIVE ;  /* 0x000000000000791b */ /* 0x003fe20003800000 */
.L_x_1437:
        /* <DEDUP_REMOVED lines=14> */
.L_x_1438:
[----:B------:R-:W-:Y:S01]  /*1a0b0*/  IMAD.MOV.U32 R0, RZ, RZ, R14 ;  /* 0x000000ffff007224 */ /* 0x000fe200078e000e */
[----:B------:R-:W-:Y:S06]  /*1a0c0*/  BRA `(.L_x_1439) ;  /* 0xffffffbc00247947 */ /* 0x000fec000383ffff */
.L_x_1369:
[----:B------:R-:W-:Y:S02]  /*1a0d0*/  IMAD.MOV.U32 R13, RZ, RZ, R0 ;  /* 0x000000ffff0d7224 */ /* 0x000fe400078e0000 */
[----:B------:R-:W-:Y:S02]  /*1a0e0*/  IMAD.MOV.U32 R12, RZ, RZ, RZ ;  /* 0x000000ffff0c7224 */ /* 0x000fe400078e00ff */
[----:B------:R-:W-:Y:S02]  /*1a0f0*/  IMAD.MOV.U32 R11, RZ, RZ, 0x181f ;  /* 0x0000181fff0b7424 */ /* 0x000fe400078e00ff */
[----:B------:R-:W-:Y:S02]  /*1a100*/  IMAD.MOV.U32 R15, RZ, RZ, -0x1 ;  /* 0xffffffffff0f7424 */ /* 0x000fe400078e00ff */
[----:B------:R-:W-:Y:S02]  /*1a110*/  IMAD R5, R29, R5, RZ ;  /* 0x000000051d057224 */ /* 0x000fe400078e02ff */
[----:B------:R-:W-:-:S07]  /*1a120*/  IMAD.IADD R25, R8, 0x1, R25 ;  /* 0x0000000108197824 */ /* 0x000fce00078e0219 */
[----:B------:R-:W-:Y:S05]  /*1a130*/  WARPSYNC.COLLECTIVE R15, `(.L_x_1440) ;  /* 0x000000000f087348 */ /* 0x000fea0003c00000 */
[----:B------:R0:W1:Y:S02]  /*1a140*/  SHFL.IDX P6, R14, R13, R12, R11 ;  /* 0x0000000c0d0e7389 */ /* 0x00006400000c000b */
[----:B01----:R-:W-:Y:S01]  /*1a150*/  ENDCOLLECTIVE ;  /* 0x000000000000791b */ /* 0x003fe20003800000 */
.L_x_1440:
[C---:B------:R-:W-:Y:S01]  /*1a160*/  VIADD R6, R25.reuse, 0x10 ;  /* 0x0000001019067836 */ /* 0x040fe20000000000 */
[----:B------:R-:W-:Y:S01]  /*1a170*/  ISETP.GE.AND P0, PT, R25, R5, PT ;  /* 0x000000051900720c */ /* 0x000fe20003f06270 */
[----:B------:R-:W-:Y:S02]  /*1a180*/  IMAD.MOV.U32 R13, RZ, RZ, R4 ;  /* 0x000000ffff0d7224 */ /* 0x000fe400078e0004 */
[----:B------:R-:W-:-:S10]  /*1a190*/  IMAD.MOV.U32 R2, RZ, RZ, R14 ;  /* 0x000000ffff027224 */ /* 0x000fd400078e000e */
[----:B------:R-:W-:Y:S05]  /*1a1a0*/  WARPSYNC.COLLECTIVE R15, `(.L_x_1441) ;  /* 0x000000000f087348 */ /* 0x000fea0003c00000 */
[----:B------:R0:W1:Y:S02]  /*1a1b0*/  SHFL.IDX P6, R14, R13, R12, R11 ;  /* 0x0000000c0d0e7389 */ /* 0x00006400000c000b */
[----:B01----:R-:W-:Y:S01]  /*1a1c0*/  ENDCOLLECTIVE ;  /* 0x000000000000791b */ /* 0x003fe20003800000 */
.L_x_1441:
        /* <DEDUP_REMOVED lines=8> */
.L_x_1442:
        /* <DEDUP_REMOVED lines=9> */
[----:B------:R-:W-:Y:S02]  /*1a2e0*/  VIADD R6, R25, 0x20 ;  /* 0x0000002019067836 */ /* 0x000fe40000000000 */
[----:B0-----:R-:W-:-:S10]  /*1a2f0*/  IMAD.MOV.U32 R2, RZ, RZ, R14 ;  /* 0x000000ffff027224 */ /* 0x001fd400078e000e */
[----:B------:R-:W-:Y:S05]  /*1a300*/  WARPSYNC.COLLECTIVE R15, `(.L_x_1443) ;  /* 0x000000000f087348 */ /* 0x000fea0003c00000 */
[----:B------:R0:W1:Y:S02]  /*1a310*/  SHFL.IDX P6, R14, R13, R12, R11 ;  /* 0x0000000c0d0e7389 */ /* 0x00006400000c000b */
[----:B01----:R-:W-:Y:S01]  /*1a320*/  ENDCOLLECTIVE ;  /* 0x000000000000791b */ /* 0x003fe20003800000 */
.L_x_1443:
        /* <DEDUP_REMOVED lines=8> */
.L_x_1444:
[----:B------:R-:W-:-:S05]  /*1a3b0*/  @!P0 IMAD.MOV.U32 R3, RZ, RZ, R7 ;  /* 0x000000ffff038224 */ /* 0x000fca00078e0007 */
        /* <DEDUP_REMOVED lines=9> */
[----:B------:R-:W-:Y:S02]  /*1a450*/  VIADD R6, R25, 0x30 ;  /* 0x0000003019067836 */ /* 0x000fe40000000000 */
[----:B0-----:R-:W-:-:S10]  /*1a460*/  IMAD.MOV.U32 R2, RZ, RZ, R14 ;  /* 0x000000ffff027224 */ /* 0x001fd400078e000e */
[----:B------:R-:W-:Y:S05]  /*1a470*/  WARPSYNC.COLLECTIVE R15, `(.L_x_1445) ;  /* 0x000000000f087348 */ /* 0x000fea0003c00000 */
[----:B------:R0:W1:Y:S02]  /*1a480*/  SHFL.IDX P6, R14, R13, R12, R11 ;  /* 0x0000000c0d0e7389 */ /* 0x00006400000c000b */
[----:B01----:R-:W-:Y:S01]  /*1a490*/  ENDCOLLECTIVE ;  /* 0x000000000000791b */ /* 0x003fe20003800000 */
.L_x_1445:
        /* <DEDUP_REMOVED lines=8> */
.L_x_1446:
        /* <DEDUP_REMOVED lines=15> */
.L_x_1447:
        /* <DEDUP_REMOVED lines=8> */
.L_x_1448:
        /* <DEDUP_REMOVED lines=15> */
.L_x_1449:
        /* <DEDUP_REMOVED lines=8> */
.L_x_1450:
        /* <DEDUP_REMOVED lines=15> */
.L_x_1451:
        /* <DEDUP_REMOVED lines=8> */
.L_x_1452:
        /* <DEDUP_REMOVED lines=14> */
.L_x_1453:
        /* <DEDUP_REMOVED lines=8> */
.L_x_1454:
        /* <DEDUP_REMOVED lines=13> */
.L_x_1455:
[----:B------:R-:W-:Y:S05]  /*1aba0*/  BRA `(.L_x_1456) ;  /* 0xffffffbc00807947 */ /* 0x000fea000383ffff */
.L_x_1374:
[----:B0-----:R0:W2:Y:S02]  /*1abb0*/  SYNCS.PHASECHK.TRANS64.TRYWAIT P0, [R17+URZ+0x30820], R0 ;  /* 0x03082000110075a7 */ /* 0x0010a4000800017f */
[----:B--2---:R-:W-:Y:S05]  /*1abc0*/  @!P0 NANOSLEEP.SYNCS 0x989680 ;  /* 0x009896800000895d */ /* 0x004fea0003900000 */
[----:B------:R-:W2:Y:S02]  /*1abd0*/  @!P0 SYNCS.PHASECHK.TRANS64 P0, [R17+URZ+0x30820], R0 ;  /* 0x03082000110085a7 */ /* 0x000ea4000800007f */
[----:B--2---:R-:W-:Y:S05]  /*1abe0*/  @!P0 BRA `(.L_x_1374) ;  /* 0xfffffffc00f08947 */ /* 0x004fea000383ffff */
[----:B------:R-:W-:Y:S05]  /*1abf0*/  BRA `(.L_x_1457) ;  /* 0xffffffbc00fc7947 */ /* 0x000fea000383ffff */
.L_x_1379:
[----:B0-----:R0:W2:Y:S02]  /*1ac00*/  SYNCS.PHASECHK.TRANS64.TRYWAIT P0, [R7+URZ+0x30840], R2 ;  /* 0x03084002070075a7 */ /* 0x0010a4000800017f */
[----:B--2---:R-:W-:Y:S05]  /*1ac10*/  @!P0 NANOSLEEP.SYNCS 0x989680 ;  /* 0x009896800000895d */ /* 0x004fea0003900000 */
[----:B------:R-:W2:Y:S02]  /*1ac20*/  @!P0 SYNCS.PHASECHK.TRANS64 P0, [R7+URZ+0x30840], R2 ;  /* 0x03084002070085a7 */ /* 0x000ea4000800007f */
[----:B--2---:R-:W-:Y:S05]  /*1ac30*/  @!P0 BRA `(.L_x_1379) ;  /* 0xfffffffc00f08947 */ /* 0x004fea000383ffff */
[----:B------:R-:W-:Y:S05]  /*1ac40*/  BRA `(.L_x_1458) ;  /* 0xffffffc000dc7947 */ /* 0x000fea000383ffff */
.L_x_1380:
[----:B------:R-:W-:Y:S01]  /*1ac50*/  BSSY B1, `(.L_x_1459) ;  /* 0x0000008000017945 */ /* 0x000fe20003800000 */
[----:B------:R-:W-:Y:S02]  /*1ac60*/  IMAD.MOV.U32 R13, RZ, RZ, R25 ;  /* 0x000000ffff0d7224 */ /* 0x000fe400078e0019 */
[----:B------:R-:W-:Y:S02]  /*1ac70*/  IMAD.MOV.U32 R12, RZ, RZ, RZ ;  /* 0x000000ffff0c7224 */ /* 0x000fe400078e00ff */
[----:B------:R-:W-:Y:S02]  /*1ac80*/  IMAD.MOV.U32 R11, RZ, RZ, 0x181f ;  /* 0x0000181fff0b7424 */ /* 0x000fe400078e00ff */
[----:B------:R-:W-:-:S07]  /*1ac90*/  IMAD.MOV.U32 R15, RZ, RZ, -0x1 ;  /* 0xffffffffff0f7424 */ /* 0x000fce00078e00ff */
[----:B-1----:R-:W-:Y:S05]  /*1aca0*/  WARPSYNC.COLLECTIVE R15, `(.L_x_1460) ;  /* 0x000000000f087348 */ /* 0x002fea0003c00000 */
[----:B-1----:R0:W1:Y:S02]  /*1acb0*/  SHFL.IDX P6, R14, R13, R12, R11 ;  /* 0x0000000c0d0e7389 */ /* 0x00206400000c000b */
[----:B01----:R-:W-:Y:S01]  /*1acc0*/  ENDCOLLECTIVE ;  /* 0x000000000000791b */ /* 0x003fe20003800000 */
.L_x_1460:
[----:B------:R-:W-:Y:S05]  /*1acd0*/  BSYNC B1 ;  /* 0x0000000000017941 */ /* 0x000fea0003800000 */
.L_x_1459:
        /* <DEDUP_REMOVED lines=12> */
.L_x_1461:
[----:B------:R-:W-:Y:S01]  /*1ada0*/  LOP3.LUT R16, R16, 0xffffefff, RZ, 0xc0, !PT ;  /* 0xffffefff10107812 */ /* 0x000fe200078ec0ff */
[----:B------:R-:W-:-:S03]  /*1adb0*/  IMAD R20, R20, 0x2, R17 ;  /* 0x0000000214147824 */ /* 0x000fc600078e0211 */
[----:B------:R-:W-:-:S04]  /*1adc0*/  @P2 LOP3.LUT R16, R16, 0x1000, RZ, 0xfc, !PT ;  /* 0x0000100010102812 */ /* 0x000fc800078efcff */
[C---:B------:R-:W-:Y:S02]  /*1add0*/  LOP3.LUT P2, RZ, R16.reuse, 0x8, RZ, 0xc0, !PT ;  /* 0x0000000810ff7812 */ /* 0x040fe4000784c0ff */
[----:B------:R-:W-:Y:S01]  /*1ade0*/  LOP3.LUT R16, R16, 0xfffff7ff, RZ, 0xc0, !PT ;  /* 0xfffff7ff10107812 */ /* 0x000fe200078ec0ff */
[----:B------:R-:W-:-:S03]  /*1adf0*/  IMAD.MOV.U32 R13, RZ, RZ, R25 ;  /* 0x000000ffff0d7224 */ /* 0x000fc600078e0019 */
[----:B------:R-:W-:Y:S01]  /*1ae00*/  @P1 LOP3.LUT R16, R16, 0x800, RZ, 0xfc, !PT ;  /* 0x0000080010101812 */ /* 0x000fe200078efcff */
[----:B------:R-:W-:-:S03]  /*1ae10*/  IMAD.MOV.U32 R12, RZ, RZ, 0x1 ;  /* 0x00000001ff0c7424 */ /* 0x000fc600078e00ff */
[----:B------:R-:W-:Y:S01]  /*1ae20*/  LOP3.LUT P1, RZ, R16, 0x4, RZ, 0xc0, !PT ;  /* 0x0000000410ff7812 */ /* 0x000fe2000782c0ff */
[----:B------:R-:W-:-:S12]  /*1ae30*/  IMAD.MOV.U32 R2, RZ, RZ, R14 ;  /* 0x000000ffff027224 */ /* 0x000fd800078e000e */
[----:B------:R-:W-:Y:S05]  /*1ae40*/  WARPSYNC.COLLECTIVE R15, `(.L_x_1462) ;  /* 0x000000000f087348 */ /* 0x000fea0003c00000 */
[----:B------:R0:W1:Y:S02]  /*1ae50*/  SHFL.IDX P6, R14, R13, R12, R11 ;  /* 0x0000000c0d0e7389 */ /* 0x00006400000c000b */
[----:B01----:R-:W-:Y:S01]  /*1ae60*/  ENDCOLLECTIVE ;  /* 0x000000000000791b */ /* 0x003fe20003800000 */
.L_x_1462:
        /* <DEDUP_REMOVED lines=14> */
.L_x_1463:
[----:B------:R-:W-:Y:S02]  /*1af50*/  IMAD.MOV.U32 R13, RZ, RZ, R25 ;  /* 0x000000ffff0d7224 */ /* 0x000fe400078e0019 */
[----:B------:R-:W-:Y:S02]  /*1af60*/  IMAD.MOV.U32 R12, RZ, RZ, 0x2 ;  /* 0x00000002ff0c7424 */ /* 0x000fe400078e00ff */
[----:B------:R-:W-:-:S07]  /*1af70*/  IMAD.MOV.U32 R2, RZ, RZ, R14 ;  /* 0x000000ffff027224 */ /* 0x000fce00078e000e */
[----:B------:R-:W-:Y:S05]  /*1af80*/  WARPSYNC.COLLECTIVE R15, `(.L_x_1464) ;  /* 0x000000000f087348 */ /* 0x000fea0003c00000 */
[----:B------:R0:W1:Y:S02]  /*1af90*/  SHFL.IDX P6, R14, R13, R12, R11 ;  /* 0x0000000c0d0e7389 */ /* 0x00006400000c000b */
[----:B01----:R-:W-:Y:S01]  /*1afa0*/  ENDCOLLECTIVE ;  /* 0x000000000000791b */ /* 0x003fe20003800000 */
.L_x_1464:
        /* <DEDUP_REMOVED lines=14> */
.L_x_1465:
[----:B------:R-:W-:Y:S02]  /*1b090*/  IMAD.MOV.U32 R13, RZ, RZ, R25 ;  /* 0x000000ffff0d7224 */ /* 0x000fe400078e0019 */
[----:B------:R-:W-:Y:S02]  /*1b0a0*/  IMAD.MOV.U32 R12, RZ, RZ, 0x3 ;  /* 0x00000003ff0c7424 */ /* 0x000fe400078e00ff */
[----:B------:R-:W-:-:S07]  /*1b0b0*/  IMAD.MOV.U32 R2, RZ, RZ, R14 ;  /* 0x000000ffff027224 */ /* 0x000fce00078e000e */
[----:B------:R-:W-:Y:S05]  /*1b0c0*/  WARPSYNC.COLLECTIVE R15, `(.L_x_1466) ;  /* 0x000000000f087348 */ /* 0x000fea0003c00000 */
[----:B------:R0:W1:Y:S02]  /*1b0d0*/  SHFL.IDX P6, R14, R13, R12, R11 ;  /* 0x0000000c0d0e7389 */ /* 0x00006400000c000b */
[----:B01----:R-:W-:Y:S01]  /*1b0e0*/  ENDCOLLECTIVE ;  /* 0x000000000000791b */ /* 0x003fe20003800000 */
.L_x_1466:
[----:B------:R-:W-:-:S05]  /*1b0f0*/  IADD3 R2, P0, R2, R4, RZ ;  /* 0x0000000402027210 */ /* 0x000fca0007f1e0ff */
[----:B------:R-:W-:-:S05]  /*1b100*/  IMAD.X R3, RZ, RZ, R35, P0 ;  /* 0x000000ffff037224 */ /* 0x000fca00000e0623 */
[----:B------:R-:W-:Y:S01]  /*1b110*/  @!PT LDS RZ, [RZ] ;  /* 0x00000000fffff984 */ /* 0x000fe20000000800 */
[----:B------:R-:W-:Y:S01]  /*1b120*/  @!PT LDS RZ, [RZ] ;  /* 0x00000000fffff984 */ /* 0x000fe20000000800 */
[----:B------:R-:W-:Y:S01]  /*1b130*/  @!PT LDS RZ, [RZ] ;  /* 0x00000000fffff984 */ /* 0x000fe20000000800 */
[----:B------:R0:W-:Y:S01]  /*1b140*/  LDGSTS.E.BYPASS.LTC128B.128 [R20+0x21400], desc[UR36][R2.64], !P3 ;  /* 0x2140000002147fae */ /* 0x0001e2000d901d64 */
[----:B------:R-:W-:Y:S01]  /*1b150*/  IMAD.MOV.U32 R13, RZ, RZ, R10 ;  /* 0x000000ffff0d7224 */ /* 0x000fe200078e000a */
[C---:B------:R-:W-:Y:S02]  /*1b160*/  LOP3.LUT P3, RZ, R16.reuse, 0x2000, RZ, 0xc0, !PT ;  /* 0x0000200010ff7812 */ /* 0x040fe4000786c0ff */
        /* <DEDUP_REMOVED lines=9> */
.L_x_1467:
[----:B------:R-:W-:Y:S01]  /*1b200*/  IMAD.MOV.U32 R2, RZ, RZ, R14 ;  /* 0x000000ffff027224 */ /* 0x000fe200078e000e */
[----:B------:R-:W-:Y:S06]  /*1b210*/  BRA `(.L_x_1468) ;  /* 0xffffffc000587947 */ /* 0x000fec000383ffff */
.L_x_1385:
[----:B--2---:R2:W3:Y:S02]  /*1b220*/  SYNCS.PHASECHK.TRANS64.TRYWAIT P0, [R7+URZ+0x30860], R2 ;  /* 0x03086002070075a7 */ /* 0x0044e4000800017f */
[----:B---3--:R-:W-:Y:S05]  /*1b230*/  @!P0 NANOSLEEP.SYNCS 0x989680 ;  /* 0x009896800000895d */ /* 0x008fea0003900000 */
[----:B------:R-:W3:Y:S02]  /*1b240*/  @!P0 SYNCS.PHASECHK.TRANS64 P0, [R7+URZ+0x30860], R2 ;  /* 0x03086002070085a7 */ /* 0x000ee4000800007f */
[----:B---3--:R-:W-:Y:S05]  /*1b250*/  @!P0 BRA `(.L_x_1385) ;  /* 0xfffffffc00f08947 */ /* 0x008fea000383ffff */
[----:B------:R-:W-:Y:S05]  /*1b260*/  BRA `(.L_x_1469) ;  /* 0xffffffc000d07947 */ /* 0x000fea000383ffff */
.L_x_1386:
[----:B------:R-:W-:Y:S01]  /*1b270*/  BSSY B1, `(.L_x_1470) ;  /* 0x0000008000017945 */ /* 0x000fe20003800000 */
[----:B------:R-:W-:Y:S02]  /*1b280*/  IMAD.MOV.U32 R13, RZ, RZ, R19 ;  /* 0x000000ffff0d7224 */ /* 0x000fe400078e0013 */
[----:B------:R-:W-:Y:S02]  /*1b290*/  IMAD.MOV.U32 R12, RZ, RZ, RZ ;  /* 0x000000ffff0c7224 */ /* 0x000fe400078e00ff */
[----:B------:R-:W-:Y:S02]  /*1b2a0*/  IMAD.MOV.U32 R11, RZ, RZ, 0x181f ;  /* 0x0000181fff0b7424 */ /* 0x000fe400078e00ff */
[----:B------:R-:W-:-:S07]  /*1b2b0*/  IMAD.MOV.U32 R15, RZ, RZ, -0x1 ;  /* 0xffffffffff0f7424 */ /* 0x000fce00078e00ff */
[----:B012---:R-:W-:Y:S05]  /*1b2c0*/  WARPSYNC.COLLECTIVE R15, `(.L_x_1471) ;  /* 0x000000000f087348 */ /* 0x007fea0003c00000 */
[----:B-1----:R1:W3:Y:S02]  /*1b2d0*/  SHFL.IDX P6, R14, R13, R12, R11 ;  /* 0x0000000c0d0e7389 */ /* 0x0022e400000c000b */
[----:B0123--:R-:W-:Y:S01]  /*1b2e0*/  ENDCOLLECTIVE ;  /* 0x000000000000791b */ /* 0x00ffe20003800000 */
.L_x_1471:
[----:B------:R-:W-:Y:S05]  /*1b2f0*/  BSYNC B1 ;  /* 0x0000000000017941 */ /* 0x000fea0003800000 */
.L_x_1470:
        /* <DEDUP_REMOVED lines=9> */
.L_x_1472:
[----:B------:R-:W-:Y:S02]  /*1b390*/  IMAD.MOV.U32 R13, RZ, RZ, R19 ;  /* 0x000000ffff0d7224 */ /* 0x000fe400078e0013 */
[----:B------:R-:W-:Y:S02]  /*1b3a0*/  IMAD.MOV.U32 R12, RZ, RZ, 0x1 ;  /* 0x00000001ff0c7424 */ /* 0x000fe400078e00ff */
[----:B------:R-:W-:-:S07]  /*1b3b0*/  IMAD.MOV.U32 R2, RZ, RZ, R14 ;  /* 0x000000ffff027224 */ /* 0x000fce00078e000e */
[----:B------:R-:W-:Y:S05]  /*1b3c0*/  WARPSYNC.COLLECTIVE R15, `(.L_x_1473) ;  /* 0x000000000f087348 */ /* 0x000fea0003c00000 */
[----:B------:R0:W1:Y:S02]  /*1b3d0*/  SHFL.IDX P6, R14, R13, R12, R11 ;  /* 0x0000000c0d0e7389 */ /* 0x00006400000c000b */
[----:B01----:R-:W-:Y:S01]  /*1b3e0*/  ENDCOLLECTIVE ;  /* 0x000000000000791b */ /* 0x003fe20003800000 */
.L_x_1473:
        /* <DEDUP_REMOVED lines=18> */
.L_x_1474:
[----:B------:R-:W-:Y:S02]  /*1b510*/  IMAD.MOV.U32 R13, RZ, RZ, R19 ;  /* 0x000000ffff0d7224 */ /* 0x000fe400078e0013 */
[----:B------:R-:W-:Y:S02]  /*1b520*/  IMAD.MOV.U32 R12, RZ, RZ, 0x2 ;  /* 0x00000002ff0c7424 */ /* 0x000fe400078e00ff */
[----:B------:R-:W-:-:S07]  /*1b530*/  IMAD.MOV.U32 R2, RZ, RZ, R14 ;  /* 0x000000ffff027224 */ /* 0x000fce00078e000e */
[----:B------:R-:W-:Y:S05]  /*1b540*/  WARPSYNC.COLLECTIVE R15, `(.L_x_1475) ;  /* 0x000000000f087348 */ /* 0x000fea0003c00000 */
[----:B------:R0:W1:Y:S02]  /*1b550*/  SHFL.IDX P6, R14, R13, R12, R11 ;  /* 0x0000000c0d0e7389 */ /* 0x00006400000c000b */
[----:B01----:R-:W-:Y:S01]  /*1b560*/  ENDCOLLECTIVE ;  /* 0x000000000000791b */ /* 0x003fe20003800000 */
.L_x_1475:
        /* <DEDUP_REMOVED lines=18> */
.L_x_1476:
[----:B------:R-:W-:Y:S02]  /*1b690*/  IMAD.MOV.U32 R13, RZ, RZ, R19 ;  /* 0x000000ffff0d7224 */ /* 0x000fe400078e0013 */
[----:B------:R-:W-:Y:S02]  /*1b6a0*/  IMAD.MOV.U32 R12, RZ, RZ, 0x3 ;  /* 0x00000003ff0c7424 */ /* 0x000fe400078e00ff */
[----:B------:R-:W-:-:S07]  /*1b6b0*/  IMAD.MOV.U32 R2, RZ, RZ, R14 ;  /* 0x000000ffff027224 */ /* 0x000fce00078e000e */
[----:B------:R-:W-:Y:S05]  /*1b6c0*/  WARPSYNC.COLLECTIVE R15, `(.L_x_1477) ;  /* 0x000000000f087348 */ /* 0x000fea0003c00000 */
[----:B------:R0:W1:Y:S02]  /*1b6d0*/  SHFL.IDX P6, R14, R13, R12, R11 ;  /* 0x0000000c0d0e7389 */ /* 0x00006400000c000b */
[----:B01----:R-:W-:Y:S01]  /*1b6e0*/  ENDCOLLECTIVE ;  /* 0x000000000000791b */ /* 0x003fe20003800000 */
.L_x_1477:
        /* <DEDUP_REMOVED lines=13> */
.L_x_1478:
        /* <DEDUP_REMOVED lines=9> */
.L_x_1394:
[----:B0-----:R0:W2:Y:S02]  /*1b850*/  SYNCS.PHASECHK.TRANS64.TRYWAIT P0, [R0+URZ+0x30860], R3 ;  /* 0x03086003000075a7 */ /* 0x0010a4000800017f */
[----:B--2---:R-:W-:Y:S05]  /*1b860*/  @!P0 NANOSLEEP.SYNCS 0x989680 ;  /* 0x009896800000895d */ /* 0x004fea0003900000 */
[----:B------:R-:W2:Y:S02]  /*1b870*/  @!P0 SYNCS.PHASECHK.TRANS64 P0, [R0+URZ+0x30860], R3 ;  /* 0x03086003000085a7 */ /* 0x000ea4000800007f */
[----:B--2---:R-:W-:Y:S05]  /*1b880*/  @!P0 BRA `(.L_x_1394) ;  /* 0xfffffffc00f08947 */ /* 0x004fea000383ffff */
[----:B------:R-:W-:Y:S05]  /*1b890*/  BRA `(.L_x_1480) ;  /* 0xffffffc400407947 */ /* 0x000fea000383ffff */
.L_x_1395:
        /* <DEDUP_REMOVED lines=8> */
.L_x_1482:
[----:B------:R-:W-:Y:S05]  /*1b920*/  BSYNC B0 ;  /* 0x0000000000007941 */ /* 0x000fea0003800000 */
.L_x_1481:
[----:B------:R-:W-:Y:S02]  /*1b930*/  IMAD.MOV.U32 R13, RZ, RZ, R18 ;  /* 0x000000ffff0d7224 */ /* 0x000fe400078e0012 */
[----:B------:R-:W-:Y:S02]  /*1b940*/  IMAD.MOV.U32 R12, RZ, RZ, RZ ;  /* 0x000000ffff0c7224 */ /* 0x000fe400078e00ff */
[----:B------:R-:W-:Y:S02]  /*1b950*/  IMAD.MOV.U32 R11, RZ, RZ, 0x181f ;  /* 0x0000181fff0b7424 */ /* 0x000fe400078e00ff */
[----:B------:R-:W-:Y:S02]  /*1b960*/  IMAD.MOV.U32 R15, RZ, RZ, -0x1 ;  /* 0xffffffffff0f7424 */ /* 0x000fe400078e00ff */
[----:B------:R-:W-:Y:S02]  /*1b970*/  IMAD.MOV.U32 R3, RZ, RZ, R14 ;  /* 0x000000ffff037224 */ /* 0x000fe400078e000e */
[----:B------:R-:W-:-:S07]  /*1b980*/  IMAD.SHL.U32 R6, R33, 0x2, RZ ;  /* 0x0000000221067824 */ /* 0x000fce00078e00ff */
[----:B------:R-:W-:Y:S05]  /*1b990*/  WARPSYNC.COLLECTIVE R15, `(.L_x_1483) ;  /* 0x000000000f087348 */ /* 0x000fea0003c00000 */
[----:B------:R0:W1:Y:S02]  /*1b9a0*/  SHFL.IDX P6, R14, R13, R12, R11 ;  /* 0x0000000c0d0e7389 */ /* 0x00006400000c000b */
[----:B01----:R-:W-:Y:S01]  /*1b9b0*/  ENDCOLLECTIVE ;  /* 0x000000000000791b */ /* 0x003fe20003800000 */
.L_x_1483:
        /* <DEDUP_REMOVED lines=21> */
.L_x_1484:
        /* <DEDUP_REMOVED lines=11> */
.L_x_1485:
[----:B------:R-:W-:Y:S02]  /*1bbc0*/  IMAD.MOV.U32 R13, RZ, RZ, R19 ;  /* 0x000000ffff0d7224 */ /* 0x000fe400078e0013 */
[----:B------:R-:W-:Y:S01]  /*1bbd0*/  IMAD.MOV.U32 R12, RZ, RZ, 0x2 ;  /* 0x00000002ff0c7424 */ /* 0x000fe200078e00ff */
[----:B------:R-:W-:-:S13]  /*1bbe0*/  IADD3 R2, P4, R14, R6, RZ ;  /* 0x000000060e027210 */ /* 0x000fda0007f9e0ff */
[----:B------:R-:W-:Y:S05]  /*1bbf0*/  WARPSYNC.COLLECTIVE R15, `(.L_x_1486) ;  /* 0x000000000f087348 */ /* 0x000fea0003c00000 */
[----:B------:R0:W1:Y:S02]  /*1bc00*/  SHFL.IDX P6, R14, R13, R12, R11 ;  /* 0x0000000c0d0e7389 */ /* 0x00006400000c000b */
[----:B01----:R-:W-:Y:S01]  /*1bc10*/  ENDCOLLECTIVE ;  /* 0x000000000000791b */ /* 0x003fe20003800000 */
.L_x_1486:
        /* <DEDUP_REMOVED lines=12> */
.L_x_1487:
        /* <DEDUP_REMOVED lines=14> */
.L_x_1488:
        /* <DEDUP_REMOVED lines=12> */
.L_x_1489:
        /* <DEDUP_REMOVED lines=9> */
.L_x_1400:
        /* <DEDUP_REMOVED lines=8> */
.L_x_1492:
[----:B------:R-:W-:Y:S05]  /*1bf90*/  BSYNC B0 ;  /* 0x0000000000007941 */ /* 0x000fea0003800000 */
.L_x_1491:
        /* <DEDUP_REMOVED lines=9> */
.L_x_1493:
[----:B------:R-:W-:Y:S02]  /*1c030*/  ULDC UR4, c[0x0][0xc3c] ;  /* 0x00030f0000047ab9 */ /* 0x000fe40000000800 */
[----:B------:R-:W-:-:S13]  /*1c040*/  ISETP.GE.OR P1, PT, R9, UR4, !P0 ;  /* 0x0000000409007c0c */ /* 0x000fda000c726670 */
[----:B------:R-:W0:Y:S08]  /*1c050*/  @!P1 LDC.64 R2, c[0x0][0xc80] ;  /* 0x00032000ff029b82 */ /* 0x000e300000000a00 */
[----:B------:R-:W1:Y:S01]  /*1c060*/  @!P1 LDC.64 R4, c[0x0][0xc78] ;  /* 0x00031e00ff049b82 */ /* 0x000e620000000a00 */
[----:B------:R-:W-:Y:S02]  /*1c070*/  IMAD.MOV.U32 R25, RZ, RZ, RZ ;  /* 0x000000ffff197224 */ /* 0x000fe400078e00ff */
[----:B------:R-:W-:-:S02]  /*1c080*/  IMAD.MOV.U32 R11, RZ, RZ, RZ ;  /* 0x000000ffff0b7224 */ /* 0x000fc400078e00ff */
[----:B------:R-:W-:Y:S02]  /*1c090*/  IMAD.MOV.U32 R7, RZ, RZ, R14 ;  /* 0x000000ffff077224 */ /* 0x000fe400078e000e */
[----:B0-----:R-:W-:-:S05]  /*1c0a0*/  @!P1 IMAD.WIDE R2, R9, 0x4, R2 ;  /* 0x0000000409029825 */ /* 0x001fca00078e0202 */
[----:B------:R1:W2:Y:S02]  /*1c0b0*/  @!P1 LDG.E R6, desc[UR36][R2.64] ;  /* 0x0000002402069981 */ /* 0x0002a4000c1e1900 */
[----:B-1----:R-:W-:-:S05]  /*1c0c0*/  @!P1 IMAD.WIDE R2, R9, 0x4, R4 ;  /* 0x0000000409029825 */ /* 0x002fca00078e0204 */
[----:B------:R-:W3:Y:S01]  /*1c0d0*/  @!P1 LDG.E R5, desc[UR36][R2.64] ;  /* 0x0000002402059981 */ /* 0x000ee2000c1e1900 */
[----:B------:R-:W-:Y:S01]  /*1c0e0*/  IMAD.MOV.U32 R4, RZ, RZ, RZ ;  /* 0x000000ffff047224 */ /* 0x000fe200078e00ff */
[C---:B------:R-:W-:Y:S02]  /*1c0f0*/  ISETP.GE.U32.AND P2, PT, R8.reuse, 0x2, PT ;  /* 0x000000020800780c */ /* 0x040fe40003f46070 */
        /* <DEDUP_REMOVED lines=11> */
.L_x_1494:
[----:B------:R-:W-:Y:S01]  /*1c1b0*/  IMAD.MOV.U32 R12, RZ, RZ, 0x2 ;  /* 0x00000002ff0c7424 */ /* 0x000fe200078e00ff */
[----:B------:R-:W-:-:S05]  /*1c1c0*/  SEL R14, R14, RZ, P1 ;  /* 0x000000ff0e0e7207 */ /* 0x000fca0000800000 */
[----:B------:R-:W-:-:S04]  /*1c1d0*/  IMAD.IADD R5, R13, 0x1, R14 ;  /* 0x000000010d057824 */ /* 0x000fc800078e020e */
[----:B------:R-:W-:-:S07]  /*1c1e0*/  IMAD.MOV.U32 R13, RZ, RZ, R5 ;  /* 0x000000ffff0d7224 */ /* 0x000fce00078e0005 */
[----:B------:R-:W-:Y:S05]  /*1c1f0*/  WARPSYNC.COLLECTIVE R15, `(.L_x_1495) ;  /* 0x000000000f087348 */ /* 0x000fea0003c00000 */
[----:B------:R0:W1:Y:S02]  /*1c200*/  SHFL.UP P6, R14, R13, R12, R11 ;  /* 0x0400000c0d0e7389 */ /* 0x00006400000c000b */
[----:B01----:R-:W-:Y:S01]  /*1c210*/  ENDCOLLECTIVE ;  /* 0x000000000000791b */ /* 0x003fe20003800000 */
.L_x_1495:
[----:B------:R-:W-:Y:S01]  /*1c220*/  IMAD.MOV.U32 R12, RZ, RZ, 0x4 ;  /* 0x00000004ff0c7424 */ /* 0x000fe200078e00ff */
[----:B------:R-:W-:-:S05]  /*1c230*/  SEL R2, R14, RZ, P2 ;  /* 0x000000ff0e027207 */ /* 0x000fca0001000000 */
[----:B------:R-:W-:-:S04]  /*1c240*/  IMAD.IADD R2, R5, 0x1, R2 ;  /* 0x0000000105027824 */ /* 0x000fc800078e0202 */
[----:B------:R-:W-:-:S07]  /*1c250*/  IMAD.MOV.U32 R13, RZ, RZ, R2 ;  /* 0x000000ffff0d7224 */ /* 0x000fce00078e0002 */
[----:B------:R-:W-:Y:S05]  /*1c260*/  WARPSYNC.COLLECTIVE R15, `(.L_x_1496) ;  /* 0x000000000f087348 */ /* 0x000fea0003c00000 */
[----:B------:R0:W1:Y:S02]  /*1c270*/  SHFL.UP P6, R14, R13, R12, R11 ;  /* 0x0400000c0d0e7389 */ /* 0x00006400000c000b */
[----:B01----:R-:W-:Y:S01]  /*1c280*/  ENDCOLLECTIVE ;  /* 0x000000000000791b */ /* 0x003fe20003800000 */
.L_x_1496:
[----:B------:R-:W-:Y:S01]  /*1c290*/  IMAD.MOV.U32 R12, RZ, RZ, 0x8 ;  /* 0x00000008ff0c7424 */ /* 0x000fe200078e00ff */
[----:B------:R-:W-:-:S05]  /*1c2a0*/  SEL R3, R14, RZ, P3 ;  /* 0x000000ff0e037207 */ /* 0x000fca0001800000 */
[----:B------:R-:W-:-:S04]  /*1c2b0*/  IMAD.IADD R3, R2, 0x1, R3 ;  /* 0x0000000102037824 */ /* 0x000fc800078e0203 */
[----:B------:R-:W-:-:S07]  /*1c2c0*/  IMAD.MOV.U32 R13, RZ, RZ, R3 ;  /* 0x000000ffff0d7224 */ /* 0x000fce00078e0003 */
[----:B------:R-:W-:Y:S05]  /*1c2d0*/  WARPSYNC.COLLECTIVE R15, `(.L_x_1497) ;  /* 0x000000000f087348 */ /* 0x000fea0003c00000 */
[----:B------:R0:W1:Y:S02]  /*1c2e0*/  SHFL.UP P6, R14, R13, R12, R11 ;  /* 0x0400000c0d0e7389 */ /* 0x00006400000c000b */
[----:B01----:R-:W-:Y:S01]  /*1c2f0*/  ENDCOLLECTIVE ;  /* 0x000000000000791b */ /* 0x003fe20003800000 */
.L_x_1497:
[----:B------:R-:W-:Y:S01]  /*1c300*/  IMAD.MOV.U32 R12, RZ, RZ, 0x10 ;  /* 0x00000010ff0c7424 */ /* 0x000fe200078e00ff */
[----:B------:R-:W-:-:S05]  /*1c310*/  SEL R14, R14, RZ, P4 ;  /* 0x000000ff0e0e7207 */ /* 0x000fca0002000000 */
[----:B------:R-:W-:-:S04]  /*1c320*/  IMAD.IADD R5, R3, 0x1, R14 ;  /* 0x0000000103057824 */ /* 0x000fc800078e020e */
[----:B------:R-:W-:-:S07]  /*1c330*/  IMAD.MOV.U32 R13, RZ, RZ, R5 ;  /* 0x000000ffff0d7224 */ /* 0x000fce00078e0005 */
[----:B------:R-:W-:Y:S05]  /*1c340*/  WARPSYNC.COLLECTIVE R15, `(.L_x_1498) ;  /* 0x000000000f087348 */ /* 0x000fea0003c00000 */
[----:B------:R0:W1:Y:S02]  /*1c350*/  SHFL.UP P6, R14, R13, R12, R11 ;  /* 0x0400000c0d0e7389 */ /* 0x00006400000c000b */
[----:B01----:R-:W-:Y:S01]  /*1c360*/  ENDCOLLECTIVE ;  /* 0x000000000000791b */ /* 0x003fe20003800000 */
.L_x_1498:
        /* <DEDUP_REMOVED lines=8> */
.L_x_1499:
[----:B------:R-:W-:Y:S05]  /*1c3f0*/  BRA `(.L_x_1500) ;  /* 0xffffffc000947947 */ /* 0x000fea000383ffff */
.L_x_1403:
[----:B------:R-:W-:Y:S01]  /*1c400*/  BSSY B0, `(.L_x_1501) ;  /* 0x0000007000007945 */ /* 0x000fe20003800000 */
[----:B------:R-:W-:Y:S02]  /*1c410*/  IMAD.MOV.U32 R12, RZ, RZ, 0x1 ;  /* 0x00000001ff0c7424 */ /* 0x000fe400078e00ff */
[----:B------:R-:W-:Y:S02]  /*1c420*/  IMAD.MOV.U32 R11, RZ, RZ, RZ ;  /* 0x000000ffff0b7224 */ /* 0x000fe400078e00ff */
[----:B------:R-:W-:-:S07]  /*1c430*/  IMAD.MOV.U32 R15, RZ, RZ, -0x1 ;  /* 0xffffffffff0f7424 */ /* 0x000fce00078e00ff */
[----:B------:R-:W-:Y:S05]  /*1c440*/  WARPSYNC.COLLECTIVE R15, `(.L_x_1502) ;  /* 0x000000000f087348 */ /* 0x000fea0003c00000 */
[----:B------:R0:W1:Y:S02]  /*1c450*/  SHFL.UP P6, R14, R13, R12, R11 ;  /* 0x0400000c0d0e7389 */ /* 0x00006400000c000b */
[----:B01----:R-:W-:Y:S01]  /*1c460*/  ENDCOLLECTIVE ;  /* 0x000000000000791b */ /* 0x003fe20003800000 */
.L_x_1502:
[----:B------:R-:W-:Y:S05]  /*1c470*/  BSYNC B0 ;  /* 0x0000000000007941 */ /* 0x000fea0003800000 */
.L_x_1501:
        /* <DEDUP_REMOVED lines=8> */
.L_x_1503:
[----:B------:R-:W-:Y:S01]  /*1c500*/  IMAD.MOV.U32 R12, RZ, RZ, 0x4 ;  /* 0x00000004ff0c7424 */ /* 0x000fe200078e00ff */
[----:B------:R-:W-:-:S05]  /*1c510*/  SEL R2, R14, RZ, P2 ;  /* 0x000000ff0e027207 */ /* 0x000fca0001000000 */
[----:B------:R-:W-:-:S04]  /*1c520*/  IMAD.IADD R2, R13, 0x1, R2 ;  /* 0x000000010d027824 */ /* 0x000fc800078e0202 */
[----:B------:R-:W-:-:S07]  /*1c530*/  IMAD.MOV.U32 R13, RZ, RZ, R2 ;  /* 0x000000ffff0d7224 */ /* 0x000fce00078e0002 */
[----:B------:R-:W-:Y:S05]  /*1c540*/  WARPSYNC.COLLECTIVE R15, `(.L_x_1504) ;  /* 0x000000000f087348 */ /* 0x000fea0003c00000 */
[----:B------:R0:W1:Y:S02]  /*1c550*/  SHFL.UP P6, R14, R13, R12, R11 ;  /* 0x0400000c0d0e7389 */ /* 0x00006400000c000b */
[----:B01----:R-:W-:Y:S01]  /*1c560*/  ENDCOLLECTIVE ;  /* 0x000000000000791b */ /* 0x003fe20003800000 */
.L_x_1504:
[----:B------:R-:W-:Y:S01]  /*1c570*/  IMAD.MOV.U32 R12, RZ, RZ, 0x8 ;  /* 0x00000008ff0c7424 */ /* 0x000fe200078e00ff */
[----:B------:R-:W-:-:S05]  /*1c580*/  SEL R3, R14, RZ, P3 ;  /* 0x000000ff0e037207 */ /* 0x000fca0001800000 */
[----:B------:R-:W-:-:S04]  /*1c590*/  IMAD.IADD R3, R2, 0x1, R3 ;  /* 0x0000000102037824 */ /* 0x000fc800078e0203 */
[----:B------:R-:W-:-:S07]  /*1c5a0*/  IMAD.MOV.U32 R13, RZ, RZ, R3 ;  /* 0x000000ffff0d7224 */ /* 0x000fce00078e0003 */
[----:B------:R-:W-:Y:S05]  /*1c5b0*/  WARPSYNC.COLLECTIVE R15, `(.L_x_1505) ;  /* 0x000000000f087348 */ /* 0x000fea0003c00000 */
[----:B------:R0:W1:Y:S02]  /*1c5c0*/  SHFL.UP P6, R14, R13, R12, R11 ;  /* 0x0400000c0d0e7389 */ /* 0x00006400000c000b */
[----:B01----:R-:W-:Y:S01]  /*1c5d0*/  ENDCOLLECTIVE ;  /* 0x000000000000791b */ /* 0x003fe20003800000 */
.L_x_1505:
[----:B------:R-:W-:Y:S01]  /*1c5e0*/  IMAD.MOV.U32 R12, RZ, RZ, 0x10 ;  /* 0x00000010ff0c7424 */ /* 0x000fe200078e00ff */
[----:B------:R-:W-:-:S05]  /*1c5f0*/  SEL R14, R14, RZ, P4 ;  /* 0x000000ff0e0e7207 */ /* 0x000fca0002000000 */
[----:B------:R-:W-:-:S04]  /*1c600*/  IMAD.IADD R5, R3, 0x1, R14 ;  /* 0x0000000103057824 */ /* 0x000fc800078e020e */
[----:B------:R-:W-:-:S07]  /*1c610*/  IMAD.MOV.U32 R13, RZ, RZ, R5 ;  /* 0x000000ffff0d7224 */ /* 0x000fce00078e0005 */
[----:B------:R-:W-:Y:S05]  /*1c620*/  WARPSYNC.COLLECTIVE R15, `(.L_x_1506) ;  /* 0x000000000f087348 */ /* 0x000fea0003c00000 */
[----:B------:R0:W1:Y:S02]  /*1c630*/  SHFL.UP P6, R14, R13, R12, R11 ;  /* 0x0400000c0d0e7389 */ /* 0x00006400000c000b */
[----:B01----:R-:W-:Y:S01]  /*1c640*/  ENDCOLLECTIVE ;  /* 0x000000000000791b */ /* 0x003fe20003800000 */
.L_x_1506:
        /* <DEDUP_REMOVED lines=8> */
.L_x_1507:
[----:B------:R-:W-:Y:S05]  /*1c6d0*/  BRA `(.L_x_1508) ;  /* 0xffffffc000807947 */ /* 0x000fea000383ffff */
.L_x_1405:
[----:B------:R-:W-:Y:S01]  /*1c6e0*/  BSSY B0, `(.L_x_1509) ;  /* 0x0000006000007945 */ /* 0x000fe20003800000 */
[----:B------:R-:W-:Y:S01]  /*1c6f0*/  PLOP3.LUT P6, PT, P6, PT, PT, 0x8, 0x0 ;  /* 0x000000000000781c */ /* 0x000fe200037ce170 */
[----:B------:R-:W-:-:S12]  /*1c700*/  IMAD.MOV.U32 R15, RZ, RZ, -0x1 ;  /* 0xffffffffff0f7424 */ /* 0x000fd800078e00ff */
[----:B0-----:R-:W-:Y:S05]  /*1c710*/  WARPSYNC.COLLECTIVE R15, `(.L_x_1510) ;  /* 0x000000000f087348 */ /* 0x001fea0003c00000 */
[----:B------:R-:W-:Y:S01]  /*1c720*/  VOTE.ANY R14, PT, P6 ;  /* 0x00000000000e7806 */ /* 0x000fe200030e0100 */
[----:B0-----:R-:W-:Y:S06]  /*1c730*/  ENDCOLLECTIVE ;  /* 0x000000000000791b */ /* 0x001fec0003800000 */
.L_x_1510:
[----:B------:R-:W-:Y:S05]  /*1c740*/  BSYNC B0 ;  /* 0x0000000000007941 */ /* 0x000fea0003800000 */
.L_x_1509:
[----:B------:R-:W-:Y:S02]  /*1c750*/  IMAD.MOV.U32 R3, RZ, RZ, R14 ;  /* 0x000000ffff037224 */ /* 0x000fe400078e000e */
[----:B------:R-:W-:Y:S02]  /*1c760*/  IMAD.MOV.U32 R13, RZ, RZ, R25 ;  /* 0x000000ffff0d7224 */ /* 0x000fe400078e0019 */
[----:B------:R0:W1:Y:S01]  /*1c770*/  POPC R12, R3 ;  /* 0x00000003000c7309 */ /* 0x0000620000000000 */
[----:B------:R-:W-:Y:S02]  /*1c780*/  IMAD.MOV.U32 R11, RZ, RZ, 0x1f ;  /* 0x0000001fff0b7424 */ /* 0x000fe400078e00ff */
[----:B------:R-:W-:-:S07]  /*1c790*/  IMAD.MOV.U32 R15, RZ, RZ, -0x1 ;  /* 0xffffffffff0f7424 */ /* 0x000fce00078e00ff */
[----:B01----:R-:W-:Y:S05]  /*1c7a0*/  WARPSYNC.COLLECTIVE R15, `(.L_x_1511) ;  /* 0x000000000f087348 */ /* 0x003fea0003c00000 */
[----:B-1----:R1:W2:Y:S02]  /*1c7b0*/  SHFL.IDX P6, R14, R13, R12, R11 ;  /* 0x0000000c0d0e7389 */ /* 0x0022a400000c000b */
[----:B012---:R-:W-:Y:S01]  /*1c7c0*/  ENDCOLLECTIVE ;  /* 0x000000000000791b */ /* 0x007fe20003800000 */
.L_x_1511:
[----:B------:R-:W-:Y:S02]  /*1c7d0*/  IMAD.IADD R27, R12, 0x1, R27 ;  /* 0x000000010c1b7824 */ /* 0x000fe400078e021b */
[----:B------:R-:W-:Y:S02]  /*1c7e0*/  IMAD.MOV.U32 R13, RZ, RZ, R4 ;  /* 0x000000ffff0d7224 */ /* 0x000fe400078e0004 */
[----:B------:R-:W-:-:S07]  /*1c7f0*/  IMAD.MOV.U32 R25, RZ, RZ, R14 ;  /* 0x000000ffff197224 */ /* 0x000fce00078e000e */
[----:B------:R-:W-:Y:S05]  /*1c800*/  WARPSYNC.COLLECTIVE R15, `(.L_x_1512) ;  /* 0x000000000f087348 */ /* 0x000fea0003c00000 */
[----:B------:R0:W1:Y:S02]  /*1c810*/  SHFL.IDX P6, R14, R13, R12, R11 ;  /* 0x0000000c0d0e7389 */ /* 0x00006400000c000b */
[----:B01----:R-:W-:Y:S01]  /*1c820*/  ENDCOLLECTIVE ;  /* 0x000000000000791b */ /* 0x003fe20003800000 */
.L_x_1512:
[----:B------:R-:W-:Y:S01]  /*1c830*/  IMAD.MOV.U32 R4, RZ, RZ, R14 ;  /* 0x000000ffff047224 */ /* 0x000fe200078e000e */
[----:B------:R-:W-:Y:S06]  /*1c840*/  BRA `(.L_x_1513) ;  /* 0xffffffc000647947 */ /* 0x000fec000383ffff */
.L_x_1407:
[----:B------:R-:W-:Y:S01]  /*1c850*/  BSSY B0, `(.L_x_1514) ;  /* 0x0000007000007945 */ /* 0x000fe20003800000 */
[----:B------:R-:W-:Y:S02]  /*1c860*/  IMAD.MOV.U32 R13, RZ, RZ, R2 ;  /* 0x000000ffff0d7224 */ /* 0x000fe400078e0002 */
[----:B------:R-:W-:Y:S02]  /*1c870*/  IMAD.MOV.U32 R11, RZ, RZ, 0x1f ;  /* 0x0000001fff0b7424 */ /* 0x000fe400078e00ff */
[----:B------:R-:W-:-:S07]  /*1c880*/  IMAD.MOV.U32 R15, RZ, RZ, -0x1 ;  /* 0xffffffffff0f7424 */ /* 0x000fce00078e00ff */
[----:B0-23--:R-:W-:Y:S05]  /*1c890*/  WARPSYNC.COLLECTIVE R15, `(.L_x_1515) ;  /* 0x000000000f087348 */ /* 0x00dfea0003c00000 */
[----:B------:R1:W4:Y:S02]  /*1c8a0*/  SHFL.IDX P6, R14, R13, R12, R11 ;  /* 0x0000000c0d0e7389 */ /* 0x00032400000c000b */
[----:B01234-:R-:W-:Y:S01]  /*1c8b0*/  ENDCOLLECTIVE ;  /* 0x000000000000791b */ /* 0x01ffe20003800000 */
.L_x_1515:
[----:B------:R-:W-:Y:S05]  /*1c8c0*/  BSYNC B0 ;  /* 0x0000000000007941 */ /* 0x000fea0003800000 */
.L_x_1514:
[----:B------:R-:W-:Y:S01]  /*1c8d0*/  IMAD.MOV.U32 R6, RZ, RZ, R14 ;  /* 0x000000ffff067224 */ /* 0x000fe200078e000e */
[----:B------:R-:W-:Y:S06]  /*1c8e0*/  BRA `(.L_x_1406) ;  /* 0xffffffc000547947 */ /* 0x000fec000383ffff */
.L_x_1413:
[----:B0-----:R0:W1:Y:S02]  /*1c8f0*/  SYNCS.PHASECHK.TRANS64.TRYWAIT P0, [R7+URZ+0x30820], R0 ;  /* 0x03082000070075a7 */ /* 0x001064000800017f */
[----:B-1----:R-:W-:Y:S05]  /*1c900*/  @!P0 NANOSLEEP.SYNCS 0x989680 ;  /* 0x009896800000895d */ /* 0x002fea0003900000 */
[----:B------:R-:W1:Y:S02]  /*1c910*/  @!P0 SYNCS.PHASECHK.TRANS64 P0, [R7+URZ+0x30820], R0 ;  /* 0x03082000070085a7 */ /* 0x000e64000800007f */
[----:B-1----:R-:W-:Y:S05]  /*1c920*/  @!P0 BRA `(.L_x_1413) ;  /* 0xfffffffc00f08947 */ /* 0x002fea000383ffff */
[----:B------:R-:W-:Y:S05]  /*1c930*/  BRA `(.L_x_1516) ;  /* 0xffffffc800ac7947 */ /* 0x000fea000383ffff */
.L_x_1414:
[----:B------:R-:W1:Y:S01]  /*1c940*/  S2R R2, SR_TID.X ;  /* 0x0000000000027919 */ /* 0x000e620000002100 */
[----:B------:R-:W-:Y:S01]  /*1c950*/  BSSY B0, `(.L_x_1517) ;  /* 0x000000a000007945 */ /* 0x000fe20003800000 */
[----:B------:R-:W-:Y:S02]  /*1c960*/  IMAD.MOV.U32 R12, RZ, RZ, RZ ;  /* 0x000000ffff0c7224 */ /* 0x000fe400078e00ff */
[----:B------:R-:W-:Y:S02]  /*1c970*/  IMAD.MOV.U32 R11, RZ, RZ, 0x1f ;  /* 0x0000001fff0b7424 */ /* 0x000fe400078e00ff */
[----:B------:R-:W-:Y:S01]  /*1c980*/  IMAD.MOV.U32 R15, RZ, RZ, -0x1 ;  /* 0xffffffffff0f7424 */ /* 0x000fe200078e00ff */
[----:B-1----:R-:W-:-:S04]  /*1c990*/  SHF.R.U32.HI R2, RZ, 0x5, R2 ;  /* 0x00000005ff027819 */ /* 0x002fc80000011602 */
[----:B------:R-:W-:-:S05]  /*1c9a0*/  LOP3.LUT R2, R2, 0x3, RZ, 0xc0, !PT ;  /* 0x0000000302027812 */ /* 0x000fca00078ec0ff */
[----:B------:R-:W-:-:S07]  /*1c9b0*/  IMAD.MOV.U32 R13, RZ, RZ, R2 ;  /* 0x000000ffff0d7224 */ /* 0x000fce00078e0002 */
[----:B0-2---:R-:W-:Y:S05]  /*1c9c0*/  WARPSYNC.COLLECTIVE R15, `(.L_x_1518) ;  /* 0x000000000f087348 */ /* 0x005fea0003c00000 */
[----:B------:R1:W3:Y:S02]  /*1c9d0*/  SHFL.IDX P6, R14, R13, R12, R11 ;  /* 0x0000000c0d0e7389 */ /* 0x0002e400000c000b */
[----:B0123--:R-:W-:Y:S01]  /*1c9e0*/  ENDCOLLECTIVE ;  /* 0x000000000000791b */ /* 0x00ffe20003800000 */
.L_x_1518:
[----:B------:R-:W-:Y:S05]  /*1c9f0*/  BSYNC B0 ;  /* 0x0000000000007941 */ /* 0x000fea0003800000 */
.L_x_1517:
[----:B------:R-:W-:Y:S05]  /*1ca00*/  BRA `(.L_x_1519) ;  /* 0xffffffc800947947 */ /* 0x000fea000383ffff */
.L_x_1417:
[----:B------:R-:W-:Y:S01]  /*1ca10*/  BSSY B1, `(.L_x_1520) ;  /* 0x0000006000017945 */ /* 0x000fe20003800000 */
[----:B------:R-:W-:-:S07]  /*1ca20*/  IMAD.MOV.U32 R15, RZ, RZ, -0x1 ;  /* 0xffffffffff0f7424 */ /* 0x000fce00078e00ff */
[----:B0-2---:R-:W-:Y:S05]  /*1ca30*/  WARPSYNC.COLLECTIVE R15, `(.L_x_1521) ;  /* 0x000000000f0c7348 */ /* 0x005fea0003c00000 */
[----:B------:R-:W-:Y:S02]  /*1ca40*/  ELECT P6, UR62, PT ;  /* 0x00000000003e782f */ /* 0x000fe400038c0000 */
[----:B------:R-:W-:Y:S01]  /*1ca50*/  MOV R14, UR62 ;  /* 0x0000003e000e7c02 */ /* 0x000fe20008000f00 */
[----:B0-2---:R-:W-:Y:S10]  /*1ca60*/  ENDCOLLECTIVE ;  /* 0x000000000000791b */ /* 0x005ff40003800000 */
.L_x_1521:
[----:B------:R-:W-:Y:S05]  /*1ca70*/  BSYNC B1 ;  /* 0x0000000000017941 */ /* 0x000fea0003800000 */
.L_x_1520:
[----:B------:R-:W-:Y:S05]  /*1ca80*/  BRA `(.L_x_1522) ;  /* 0xffffffc8008c7947 */ /* 0x000fea000383ffff */
.L_x_1419:
[----:B0-----:R0:W1:Y:S02]  /*1ca90*/  SYNCS.PHASECHK.TRANS64.TRYWAIT P1, [R5+URZ+0x30840], R0 ;  /* 0x03084000050075a7 */ /* 0x001064000802017f */
[----:B-1----:R-:W-:Y:S05]  /*1caa0*/  @!P1 NANOSLEEP.SYNCS 0x989680 ;  /* 0x009896800000995d */ /* 0x002fea0003900000 */
[----:B------:R-:W1:Y:S02]  /*1cab0*/  @!P1 SYNCS.PHASECHK.TRANS64 P1, [R5+URZ+0x30840], R0 ;  /* 0x03084000050095a7 */ /* 0x000e64000802007f */
[----:B-1----:R-:W-:Y:S05]  /*1cac0*/  @!P1 BRA `(.L_x_1419) ;  /* 0xfffffffc00f09947 */ /* 0x002fea000383ffff */
[----:B------:R-:W-:Y:S05]  /*1cad0*/  BRA `(.L_x_1523) ;  /* 0xffffffc800b47947 */ /* 0x000fea000383ffff */
.L_x_1421:
[----:B-1----:R1:W3:Y:S02]  /*1cae0*/  SYNCS.PHASECHK.TRANS64.TRYWAIT P1, [R3+URZ+0x30840], R2 ;  /* 0x03084002030075a7 */ /* 0x0022e4000802017f */
[----:B---3--:R-:W-:Y:S05]  /*1caf0*/  @!P1 NANOSLEEP.SYNCS 0x989680 ;  /* 0x009896800000995d */ /* 0x008fea0003900000 */
[----:B------:R-:W3:Y:S02]  /*1cb00*/  @!P1 SYNCS.PHASECHK.TRANS64 P1, [R3+URZ+0x30840], R2 ;  /* 0x03084002030095a7 */ /* 0x000ee4000802007f */
[----:B---3--:R-:W-:Y:S05]  /*1cb10*/  @!P1 BRA `(.L_x_1421) ;  /* 0xfffffffc00f09947 */ /* 0x008fea000383ffff */
[----:B------:R-:W-:Y:S05]  /*1cb20*/  BRA `(.L_x_1524) ;  /* 0xffffffc800c07947 */ /* 0x000fea000383ffff */
.L_x_1423:
[----:B---3--:R3:W4:Y:S02]  /*1cb30*/  SYNCS.PHASECHK.TRANS64.TRYWAIT P1, [R5+URZ+0x30860], R0 ;  /* 0x03086000050075a7 */ /* 0x008724000802017f */
[----:B----4-:R-:W-:Y:S05]  /*1cb40*/  @!P1 NANOSLEEP.SYNCS 0x989680 ;  /* 0x009896800000995d */ /* 0x010fea0003900000 */
[----:B------:R-:W4:Y:S02]  /*1cb50*/  @!P1 SYNCS.PHASECHK.TRANS64 P1, [R5+URZ+0x30860], R0 ;  /* 0x03086000050095a7 */ /* 0x000f24000802007f */
[----:B----4-:R-:W-:Y:S05]  /*1cb60*/  @!P1 BRA `(.L_x_1423) ;  /* 0xfffffffc00f09947 */ /* 0x010fea000383ffff */
[----:B------:R-:W-:Y:S05]  /*1cb70*/  BRA `(.L_x_1525) ;  /* 0xffffffc800bc7947 */ /* 0x000fea000383ffff */
.L_x_1526:
        /* <DEDUP_REMOVED lines=16> */
.L_x_15959:


//--------------------- .text._ZN7cutlass13device_kernelIN5flash11enable_sm90INS1_16FlashAttnFwdSm90INS1_25CollectiveMainloopFwdSm90ILi2EN4cute5tupleIJNS5_1CILi1EEES8_S8_EEENS6_IJNS7_ILi128EEENS7_ILi64EEENS7_ILi256EEEEEELi256ENS_10bfloat16_tEfNS_4arch4Sm90ELb0ELb1ELb1ELb1ELb1ELb1ELb0ELb1ELb1ELb1ELb1ELb0EEENS1_21CollectiveEpilogueFwdINS6_IJSA_SC_SB_EEES9_SE_SG_Li256ELb1ELb1ELb1ELb0EEENS1_36VarlenDynamicPersistentTileSchedulerILi128ELi64ELi256ELi128ELb1ELb1ELb1ELb1ELb0ELb1EEEEEEEEEvNT_6ParamsE --------------------------
	.section	.text._ZN7cutlass13device_kernelIN5flash11enable_sm90INS1_16FlashAttnFwdSm90INS1_25CollectiveMainloopFwdSm90ILi2EN4cute5tupleIJNS5_1CILi1EEES8_S8_EEENS6_IJNS7_ILi128EEENS7_ILi64EEENS7_ILi256EEEEEELi256ENS_10bfloat16_tEfNS_4arch4Sm90ELb0ELb1ELb1ELb1ELb1ELb1ELb0ELb1ELb1ELb1ELb1ELb0EEENS1_21CollectiveEpilogueFwdINS6_IJSA_SC_SB_EEES9_SE_SG_Li256ELb1ELb1ELb1ELb0EEENS1_36VarlenDynamicPersistentTileSchedulerILi128ELi64ELi256ELi128ELb1ELb1ELb1ELb1ELb0ELb1EEEEEEEEEvNT_6ParamsE,"ax",@progbits
	.align	128
.text._ZN7cutlass13device_kernelIN5flash11enable_sm90INS1_16FlashAttnFwdSm90INS1_25CollectiveMainloopFwdSm90ILi2EN4cute5tupleIJNS5_1CILi1EEES8_S8_EEENS6_IJNS7_ILi128EEENS7_ILi64EEENS7_ILi256EEEEEELi256ENS_10bfloat16_tEfNS_4arch4Sm90ELb0ELb1ELb1ELb1ELb1ELb1ELb0ELb1ELb1ELb1ELb1ELb0EEENS1_21CollectiveEpilogueFwdINS6_IJSA_SC_SB_EEES9_SE_SG_Li256ELb1ELb1ELb1ELb0EEENS1_36VarlenDynamicPersistentTileSchedulerILi128ELi64ELi256ELi128ELb1ELb1ELb1ELb1ELb0ELb1EEEEEEEEEvNT_6ParamsE:
        .type           _ZN7cutlass13device_kernelIN5flash11enable_sm90INS1_16FlashAttnFwdSm90INS1_25CollectiveMainloopFwdSm90ILi2EN4cute5tupleIJNS5_1CILi1EEES8_S8_EEENS6_IJNS7_ILi128EEENS7_ILi64EEENS7_ILi256EEEEEELi256ENS_10bfloat16_tEfNS_4arch4Sm90ELb0ELb1ELb1ELb1ELb1ELb1ELb0ELb1ELb1ELb1ELb1ELb0EEENS1_21CollectiveEpilogueFwdINS6_IJSA_SC_SB_EEES9_SE_SG_Li256ELb1ELb1ELb1ELb0EEENS1_36VarlenDynamicPersistentTileSchedulerILi128ELi64ELi256ELi128ELb1ELb1ELb1ELb1ELb0ELb1EEEEEEEEEvNT_6ParamsE,@function
        .size           _ZN7cutlass13device_kernelIN5flash11enable_sm90INS1_16FlashAttnFwdSm90INS1_25CollectiveMainloopFwdSm90ILi2EN4cute5tupleIJNS5_1CILi1EEES8_S8_EEENS6_IJNS7_ILi128EEENS7_ILi64EEENS7_ILi256EEEEEELi256ENS_10bfloat16_tEfNS_4arch4Sm90ELb0ELb1ELb1ELb1ELb1ELb1ELb0ELb1ELb1ELb1ELb1ELb0EEENS1_21CollectiveEpilogueFwdINS6_IJSA_SC_SB_EEES9_SE_SG_Li256ELb1ELb1ELb1ELb0EEENS1_36VarlenDynamicPersistentTileSchedulerILi128ELi64ELi256ELi128ELb1ELb1ELb1ELb1ELb0ELb1EEEEEEEEEvNT_6ParamsE,(.L_x_15960 - _ZN7cutlass13device_kernelIN5flash11enable_sm90INS1_16FlashAttnFwdSm90INS1_25CollectiveMainloopFwdSm90ILi2EN4cute5tupleIJNS5_1CILi1EEES8_S8_EEENS6_IJNS7_ILi128EEENS7_ILi64EEENS7_ILi256EEEEEELi256ENS_10bfloat16_tEfNS_4arch4Sm90ELb0ELb1ELb1ELb1ELb1ELb1ELb0ELb1ELb1ELb1ELb1ELb0EEENS1_21CollectiveEpilogueFwdINS6_IJSA_SC_SB_EEES9_SE_SG_Li256ELb1ELb1ELb1ELb0EEENS1_36VarlenDynamicPersistentTileSchedulerILi128ELi64ELi256ELi128ELb1ELb1ELb1ELb1ELb0ELb1EEEEEEEEEvNT_6ParamsE)
        .other          _ZN7cutlass13device_kernelIN5flash11enable_sm90INS1_16FlashAttnFwdSm90INS1_25CollectiveMainloopFwdSm90ILi2EN4cute5tupleIJNS5_1CILi1EEES8_S8_EEENS6_IJNS7_ILi128EEENS7_ILi64EEENS7_ILi256EEEEEELi256ENS_10bfloat16_tEfNS_4arch4Sm90ELb0ELb1ELb1ELb1ELb1ELb1ELb0ELb1ELb1ELb1ELb1ELb0EEENS1_21CollectiveEpilogueFwdINS6_IJSA_SC_SB_EEES9_SE_SG_Li256ELb1ELb1ELb1ELb0EEENS1_36VarlenDynamicPersistentTileSchedulerILi128ELi64ELi256ELi128ELb1ELb1ELb1ELb1ELb0ELb1EEEEEEEEEvNT_6ParamsE,@"STO_CUDA_ENTRY STV_DEFAULT"
_ZN7cutlass13device_kernelIN5flash11enable_sm90INS1_16FlashAttnFwdSm90INS1_25CollectiveMainloopFwdSm90ILi2EN4cute5tupleIJNS5_1CILi1EEES8_S8_EEENS6_IJNS7_ILi128EEENS7_ILi64EEENS7_ILi256EEEEEELi256ENS_10bfloat16_tEfNS_4arch4Sm90ELb0ELb1ELb1ELb1ELb1ELb1ELb0ELb1ELb1ELb1ELb1ELb0EEENS1_21CollectiveEpilogueFwdINS6_IJSA_SC_SB_EEES9_SE_SG_Li256ELb1ELb1ELb1ELb0EEENS1_36VarlenDynamicPersistentTileSchedulerILi128ELi64ELi256ELi128ELb1ELb1ELb1ELb1ELb0ELb1EEEEEEEEEvNT_6ParamsE:
        /* <DEDUP_REMOVED lines=18> */
.L_x_1528:
[----:B------:R-:W-:Y:S05]  /*0120*/  BSYNC B0 ;  /* 0x0000000000007941 */ /* 0x000fea0003800000 */
.L_x_1527:
        /* <DEDUP_REMOVED lines=41> */
.L_x_1529:
        /* <DEDUP_REMOVED lines=22> */
.L_x_1530:
        /* <DEDUP_REMOVED lines=18> */
.L_x_1531:
        /* <DEDUP_REMOVED lines=22> */
.L_x_1532:
        /* <DEDUP_REMOVED lines=22> */
.L_x_1533:
[----:B0-----:R-:W-:Y:S01]  /*0900*/  UMOV UR4, 0x1 ;  /* 0x0000000100047882 */ /* 0x001fe20000000000 */
[----:B------:R-:W-:Y:S01]  /*0910*/  PLOP3.LUT P0, PT, PT, PT, UP0, 0x80, 0x0 ;  /* 0x000000000000781c */ /* 0x000fe20003f0f008 */
[----:B------:R-:W-:Y:S01]  /*0920*/  USEL UR4, UR4, 0x2, !UP0 ;  /* 0x0000000204047887 */ /* 0x000fe2000c000000 */
[----:B------:R-:W-:Y:S01]  /*0930*/  NOP ;  /* 0x0000000000007918 */ /* 0x000fe20000000000 */
[----:B------:R-:W-:Y:S01]  /*0940*/  ULDC.64 UR60, c[0x0][0x208] ;  /* 0x00008200003c7ab9 */ /* 0x000fe20000000a00 */
[----:B------:R-:W-:Y:S03]  /*0950*/  BSSY B9, `(.L_x_1534) ;  /* 0x0002d46000097945 */ /* 0x000fe60003800000 */
[----:B------:R-:W-:-:S05]  /*0960*/  IMAD.U32 R3, RZ, RZ, UR4 ;  /* 0x00000004ff037e24 */ /* 0x000fca000f8e00ff */
[----:B------:R0:W-:Y:S01]  /*0970*/  STL [R1+0xdc], R3 ;  /* 0x0000dc0301007387 */ /* 0x0001e20000100800 */
[----:B-12-4-:R-:W-:Y:S06]  /*0980*/  BAR.SYNC.DEFER_BLOCKING 0x0 ;  /* 0x0000000000007b1d */ /* 0x016fec0000010000 */
[----:B------:R-:W-:Y:S05]  /*0990*/  @!P0 BRA `(.L_x_1535) ;  /* 0x0000024c00bc8947 */ /* 0x000fea0003800000 */
.L_x_1536:
[----:B------:R-:W-:-:S08]  /*09a0*/  NOP ;  /* 0x0000000000007918 */ /* 0x000fd00000000000 */
[----:B------:R-:W1:Y:S02]  /*09b0*/  USETMAXREG.TRY_ALLOC.CTAPOOL UP0, 0xe8 ;  /* 0x000000e8000079c8 */ /* 0x000e640008000600 */
[----:B-1----:R-:W-:-:S13]  /*09c0*/  PLOP3.LUT P0, PT, PT, PT, UP0, 0x80, 0x0 ;  /* 0x000000000000781c */ /* 0x002fda0003f0f008 */
[----:B------:R-:W-:Y:S05]  /*09d0*/  @!P0 BRA `(.L_x_1536) ;  /* 0xfffffffc00f08947 */ /* 0x000fea000383ffff */
[----:B------:R-:W1:Y:S08]  /*09e0*/  S2UR UR4, SR_CgaCtaId ;  /* 0x00000000000479c3 */ /* 0x000e700000008800 */
[----:B------:R-:W-:Y:S06]  /*09f0*/  BAR.ARV 0x8, 0x180 ;  /* 0x0206000000007b1d */ /* 0x000fec0000002000 */
[----:B------:R-:W-:-:S02]  /*0a00*/  MOV R17, 0x400 ;  /* 0x0000040000117802 */ /* 0x000fc40000000f00 */
[----:B------:R-:W-:Y:S01]  /*0a10*/  BAR.SYNC.DEFER_BLOCKING 0x5, 0x180 ;  /* 0x0146000000007b1d */ /* 0x000fe20000010000 */
[----:B-1----:R-:W-:-:S05]  /*0a20*/  IMAD.U32 R2, RZ, RZ, UR4 ;  /* 0x00000004ff027e24 */ /* 0x002fca000f8e00ff */
[----:B------:R-:W-:Y:S01]  /*0a30*/  ULDC UR4, c[0x0][0xc3c] ;  /* 0x00030f0000047ab9 */ /* 0x000fe20000000800 */
[----:B------:R-:W-:Y:S01]  /*0a40*/  LEA R17, R2, R17, 0x18 ;  /* 0x0000001102117211 */ /* 0x000fe200078ec0ff */
[----:B------:R-:W-:Y:S04]  /*0a50*/  STL [R1+0xc], R2 ;  /* 0x00000c0201007387 */ /* 0x000fe80000100800 */
[----:B------:R-:W1:Y:S01]  /*0a60*/  LDS.128 R24, [R17+0x308d0] ;  /* 0x0308d00011187984 */ /* 0x000e620000000c00 */
[----:B------:R-:W-:Y:S06]  /*0a70*/  BAR.ARV 0x4, 0x180 ;  /* 0x0106000000007b1d */ /* 0x000fec0000002000 */
[----:B-1----:R-:W-:-:S13]  /*0a80*/  ISETP.GE.AND P0, PT, R27, UR4, PT ;  /* 0x000000041b007c0c */ /* 0x002fda000bf06270 */
[----:B------:R-:W-:Y:S05]  /*0a90*/  @P0 BRA `(.L_x_1537) ;  /* 0x000002d000c40947 */ /* 0x000fea0003800000 */
[----:B------:R-:W2:Y:S01]  /*0aa0*/  LDL R2, [R1+0xdc] ;  /* 0x0000dc0001027983 */ /* 0x000ea20000100800 */
[----:B------:R-:W-:Y:S02]  /*0ab0*/  VIADD R0, R0, 0xffffff80 ;  /* 0xffffff8000007836 */ /* 0x000fe40000000000 */
[----:B------:R-:W-:Y:S02]  /*0ac0*/  IMAD.MOV.U32 R200, RZ, RZ, RZ ;  /* 0x000000ffffc87224 */ /* 0x000fe400078e00ff */
[----:B------:R-:W-:Y:S01]  /*0ad0*/  IMAD.MOV.U32 R218, RZ, RZ, RZ ;  /* 0x000000ffffda7224 */ /* 0x000fe200078e00ff */
[----:B0-----:R-:W-:Y:S01]  /*0ae0*/  SHF.R.S32.HI R3, RZ, 0x1f, R0 ;  /* 0x0000001fff037819 */ /* 0x001fe20000011400 */
[----:B------:R-:W-:-:S03]  /*0af0*/  IMAD.MOV.U32 R202, RZ, RZ, RZ ;  /* 0x000000ffffca7224 */ /* 0x000fc600078e00ff */
[CC--:B------:R-:W-:Y:S02]  /*0b00*/  LEA.HI R6, R3.reuse, R0.reuse, RZ, 0x3 ;  /* 0x0000000003067211 */ /* 0x0c0fe400078f18ff */
[CC--:B------:R-:W-:Y:S02]  /*0b10*/  LEA.HI R8, R3.reuse, R0.reuse, RZ, 0x6 ;  /* 0x0000000003087211 */ /* 0x0c0fe400078f30ff */
[CC--:B------:R-:W-:Y:S02]  /*0b20*/  LEA.HI R5, R3.reuse, R0.reuse, RZ, 0x2 ;  /* 0x0000000003057211 */ /* 0x0c0fe400078f10ff */
[----:B------:R-:W-:Y:S01]  /*0b30*/  LEA.HI R4, R3, R0, RZ, 0x5 ;  /* 0x0000000003047211 */ /* 0x000fe200078f28ff */
[----:B------:R-:W-:Y:S01]  /*0b40*/  IMAD.SHL.U32 R8, R8, 0x8, RZ ;  /* 0x0000000808087824 */ /* 0x000fe200078e00ff */
[----:B------:R-:W-:Y:S02]  /*0b50*/  LOP3.LUT R9, R6, 0xfffffff8, RZ, 0xc0, !PT ;  /* 0xfffffff806097812 */ /* 0x000fe400078ec0ff */
[----:B------:R-:W-:Y:S01]  /*0b60*/  LOP3.LUT R13, R5, 0xfffffffc, RZ, 0xc0, !PT ;  /* 0xfffffffc050d7812 */ /* 0x000fe200078ec0ff */
[----:B------:R-:W-:Y:S01]  /*0b70*/  IMAD.SHL.U32 R4, R4, 0x20, RZ ;  /* 0x0000002004047824 */ /* 0x000fe200078e00ff */
[----:B------:R-:W-:Y:S01]  /*0b80*/  SHF.R.S32.HI R22, RZ, 0x3, R6 ;  /* 0x00000003ff167819 */ /* 0x000fe20000011406 */
[----:B------:R-:W-:Y:S01]  /*0b90*/  IMAD.IADD R12, R0, 0x1, -R9 ;  /* 0x00000001000c7824 */ /* 0x000fe200078e0a09 */
[----:B------:R-:W-:Y:S01]  /*0ba0*/  LOP3.LUT R29, R8, 0xfffffe00, RZ, 0xc0, !PT ;  /* 0xfffffe00081d7812 */ /* 0x000fe200078ec0ff */
[----:B------:R-:W-:Y:S01]  /*0bb0*/  IMAD.IADD R13, R0, 0x1, -R13 ;  /* 0x00000001000d7824 */ /* 0x000fe200078e0a0d */
[----:B------:R-:W-:Y:S01]  /*0bc0*/  LOP3.LUT R4, R4, 0xfffffc00, RZ, 0xc0, !PT ;  /* 0xfffffc0004047812 */ /* 0x000fe200078ec0ff */
[----:B------:R-:W-:Y:S01]  /*0bd0*/  VIADD R6, R22, 0x60 ;  /* 0x0000006016067836 */ /* 0x000fe20000000000 */
[----:B------:R-:W-:Y:S01]  /*0be0*/  STL [R1+0x84], R12 ;  /* 0x0000840c01007387 */ /* 0x000fe20000100800 */
[----:B------:R-:W-:-:S02]  /*0bf0*/  IMAD.SHL.U32 R204, R12, 0x4, RZ ;  /* 0x000000040ccc7824 */ /* 0x000fc400078e00ff */
[----:B------:R-:W-:Y:S02]  /*0c00*/  IMAD.SHL.U32 R18, R12, 0x8, RZ ;  /* 0x000000080c127824 */ /* 0x000fe400078e00ff */
[----:B------:R-:W-:Y:S02]  /*0c10*/  VIADD R20, R204, 0x40 ;  /* 0x00000040cc147836 */ /* 0x000fe40000000000 */
[----:B------:R-:W-:Y:S02]  /*0c20*/  VIADD R23, R22, 0x20 ;  /* 0x0000002016177836 */ /* 0x000fe40000000000 */
[----:B------:R-:W-:Y:S01]  /*0c30*/  IMAD.IADD R203, R204, 0x1, R20 ;  /* 0x00000001cccb7824 */ /* 0x000fe200078e0214 */
[----:B--2---:R-:W-:Y:S02]  /*0c40*/  R2UR UR4, R2 ;  /* 0x00000000020472ca */ /* 0x004fe400000e0000 */
[CC--:B------:R-:W-:Y:S02]  /*0c50*/  LEA.HI R2, R3.reuse, R0.reuse, RZ, 0x4 ;  /* 0x0000000003027211 */ /* 0x0c0fe400078f20ff */
[----:B------:R-:W-:-:S02]  /*0c60*/  LEA.HI R3, R3, R0, RZ, 0x7 ;  /* 0x0000000003037211 */ /* 0x000fc400078f38ff */
[----:B------:R-:W-:Y:S02]  /*0c70*/  SHF.R.S32.HI R7, RZ, 0x4, R2 ;  /* 0x00000004ff077819 */ /* 0x000fe40000011402 */
[----:B------:R-:W-:Y:S02]  /*0c80*/  LOP3.LUT R11, R3, 0xffffff80, RZ, 0xc0, !PT ;  /* 0xffffff80030b7812 */ /* 0x000fe400078ec0ff */
[C---:B------:R-:W-:Y:S02]  /*0c90*/  LOP3.LUT R5, R2.reuse, 0x3fffff0, RZ, 0xc0, !PT ;  /* 0x03fffff002057812 */ /* 0x040fe400078ec0ff */
[----:B------:R-:W-:Y:S01]  /*0ca0*/  LEA.HI R2, R2, R7, RZ, 0x1 ;  /* 0x0000000702027211 */ /* 0x000fe200078f08ff */
[C---:B------:R-:W-:Y:S01]  /*0cb0*/  IMAD.IADD R24, R0.reuse, 0x1, -R11 ;  /* 0x0000000100187824 */ /* 0x040fe200078e0a0b */
[----:B------:R-:W-:Y:S01]  /*0cc0*/  ULOP3.LUT UR4, UR4, 0x1, URZ, 0xfc, !UPT ;  /* 0x0000000104047892 */ /* 0x000fe2000f8efc3f */
[----:B------:R-:W-:Y:S01]  /*0cd0*/  IMAD.IADD R5, R0, 0x1, -R5 ;  /* 0x0000000100057824 */ /* 0x000fe200078e0a05 */
[----:B------:R-:W-:-:S02]  /*0ce0*/  LOP3.LUT R2, R2, 0x1ffffffe, RZ, 0xc0, !PT ;  /* 0x1ffffffe02027812 */ /* 0x000fc400078ec0ff */
[----:B------:R-:W-:Y:S01]  /*0cf0*/  SHF.R.S32.HI R9, RZ, 0x1f, R24 ;  /* 0x0000001fff097819 */ /* 0x000fe20000011418 */
[----:B------:R-:W-:Y:S01]  /*0d00*/  IMAD R5, R5, 0x40, R4 ;  /* 0x0000004005057824 */ /* 0x000fe200078e0204 */
[----:B------:R-:W-:Y:S01]  /*0d10*/  SHF.R.S32.HI R0, RZ, 0x7, R3 ;  /* 0x00000007ff007819 */ /* 0x000fe20000011403 */
[----:B------:R-:W-:Y:S01]  /*0d20*/  IMAD.IADD R2, R7, 0x1, -R2 ;  /* 0x0000000107027824 */ /* 0x000fe200078e0a02 */
[----:B------:R-:W-:Y:S01]  /*0d30*/  LEA.HI R10, R9, R24, RZ, 0x2 ;  /* 0x00000018090a7211 */ /* 0x000fe200078f10ff */
[----:B------:R-:W-:Y:S01]  /*0d40*/  STL [R1+0xa8], R24 ;  /* 0x0000a81801007387 */ /* 0x000fe20000100800 */
[----:B------:R-:W-:Y:S01]  /*0d50*/  LEA.HI R3, R3, R0, RZ, 0x1 ;  /* 0x0000000003037211 */ /* 0x000fe200078f08ff */
[----:B------:R-:W-:Y:S01]  /*0d60*/  IMAD R2, R2, 0x8, R5 ;  /* 0x0000000802027824 */ /* 0x000fe200078e0205 */
[--C-:B------:R-:W-:Y:S01]  /*0d70*/  SHF.R.S32.HI R4, RZ, 0x2, R10.reuse ;  /* 0x00000002ff047819 */ /* 0x100fe2000001140a */
[----:B------:R-:W-:Y:S01]  /*0d80*/  STL [R1+0x10], R22 ;  /* 0x0000101601007387 */ /* 0x000fe20000100800 */
[----:B------:R-:W-:-:S02]  /*0d90*/  SHF.R.S32.HI R7, RZ, 0x1f, R10 ;  /* 0x0000001fff077819 */ /* 0x000fc4000001140a */
[----:B------:R-:W-:Y:S01]  /*0da0*/  LOP3.LUT R3, R3, 0x3fffffe, RZ, 0xc0, !PT ;  /* 0x03fffffe03037812 */ /* 0x000fe200078ec0ff */
[----:B------:R0:W-:Y:S01]  /*0db0*/  STL [R1+0xd8], R2 ;  /* 0x0000d80201007387 */ /* 0x0001e20000100800 */
[----:B------:R-:W-:Y:S02]  /*0dc0*/  LEA.HI R7, R7, R4, RZ, 0x3 ;  /* 0x0000000407077211 */ /* 0x000fe400078f18ff */
[----:B------:R-:W-:Y:S01]  /*0dd0*/  LEA.HI R9, R9, R24, RZ, 0x5 ;  /* 0x0000001809097211 */ /* 0x000fe200078f28ff */
[----:B------:R-:W-:Y:S01]  /*0de0*/  IMAD.IADD R3, R0, 0x1, -R3 ;  /* 0x0000000100037824 */ /* 0x000fe200078e0a03 */
[----:B------:R-:W-:Y:S01]  /*0df0*/  LOP3.LUT R7, R7, 0xfffffff8, RZ, 0xc0, !PT ;  /* 0xfffffff807077812 */ /* 0x000fe200078ec0ff */
[----:B------:R-:W-:Y:S01]  /*0e00*/  STL [R1+0x48], R20 ;  /* 0x0000481401007387 */ /* 0x000fe20000100800 */
[C---:B------:R-:W-:Y:S02]  /*0e10*/  LEA.HI R0, R13.reuse, R13, RZ, 0x1 ;  /* 0x0000000d0d007211 */ /* 0x040fe400078f08ff */
[----:B------:R-:W-:Y:S01]  /*0e20*/  SHF.R.S32.HI R9, RZ, 0x5, R9 ;  /* 0x00000005ff097819 */ /* 0x000fe20000011409 */
[----:B0-----:R-:W-:Y:S01]  /*0e30*/  VIADD R2, R22, 0x40 ;  /* 0x0000004016027836 */ /* 0x001fe20000000000 */
[----:B------:R-:W-:Y:S01]  /*0e40*/  LOP3.LUT R0, R0, 0x1ffffffe, RZ, 0xc0, !PT ;  /* 0x1ffffffe00007812 */ /* 0x000fe200078ec0ff */
[----:B------:R-:W-:Y:S01]  /*0e50*/  IMAD.IADD R4, R4, 0x1, -R7 ;  /* 0x0000000104047824 */ /* 0x000fe200078e0a07 */
[----:B------:R-:W-:Y:S01]  /*0e60*/  SHF.R.S32.HI R7, RZ, 0x1f, R6 ;  /* 0x0000001fff077819 */ /* 0x000fe20000011406 */
[----:B------:R0:W-:Y:S01]  /*0e70*/  STL [R1+0xc8], R23 ;  /* 0x0000c81701007387 */ /* 0x0001e20000100800 */
[----:B------:R-:W-:Y:S01]  /*0e80*/  SHF.R.S32.HI R5, RZ, 0x1f, R2 ;  /* 0x0000001fff057819 */ /* 0x000fe20000011402 */
[----:B------:R-:W-:Y:S01]  /*0e90*/  IMAD.IADD R13, R13, 0x1, -R0 ;  /* 0x000000010d0d7824 */ /* 0x000fe200078e0a00 */
[----:B------:R-:W-:Y:S01]  /*0ea0*/  LEA.HI R7, R7, R6, RZ, 0x3 ;  /* 0x0000000607077211 */ /* 0x000fe200078f18ff */
[----:B------:R-:W-:Y:S01]  /*0eb0*/  IMAD.SHL.U32 R6, R6, 0x40, RZ ;  /* 0x0000004006067824 */ /* 0x000fe200078e00ff */
[----:B------:R-:W-:Y:S01]  /*0ec0*/  LEA.HI R5, R5, R2, RZ, 0x3 ;  /* 0x0000000205057211 */ /* 0x000fe200078f18ff */
[----:B------:R-:W-:Y:S01]  /*0ed0*/  IMAD.SHL.U32 R2, R2, 0x40, RZ ;  /* 0x0000004002027824 */ /* 0x000fe200078e00ff */
[----:B------:R-:W-:Y:S01]  /*0ee0*/  STL [R1+0x70], R29 ;  /* 0x0000701d01007387 */ /* 0x000fe20000100800 */
[----:B------:R-:W-:Y:S01]  /*0ef0*/  IMAD.SHL.U32 R15, R7, 0x40, RZ ;  /* 0x00000040070f7824 */ /* 0x000fe200078e00ff */
[----:B------:R-:W-:Y:S01]  /*0f00*/  LOP3.LUT R14, R6, 0x1c0, RZ, 0xc0, !PT ;  /* 0x000001c0060e7812 */ /* 0x000fe200078ec0ff */
[----:B------:R-:W-:Y:S01]  /*0f10*/  IMAD.SHL.U32 R6, R5, 0x40, RZ ;  /* 0x0000004005067824 */ /* 0x000fe200078e00ff */
[----:B------:R-:W-:Y:S01]  /*0f20*/  LOP3.LUT R0, R2, 0x1c0, RZ, 0xc0, !PT ;  /* 0x000001c002007812 */ /* 0x000fe200078ec0ff */
[----:B------:R-:W-:Y:S01]  /*0f30*/  IMAD R4, R9, 0x10, R4 ;  /* 0x0000001009047824 */ /* 0x000fe200078e0204 */
[----:B------:R-:W-:-:S02]  /*0f40*/  SHF.R.S32.HI R2, RZ, 0x1f, R203 ;  /* 0x0000001fff027819 */ /* 0x000fc400000114cb */
[----:B------:R-:W-:Y:S01]  /*0f50*/  LOP3.LUT R5, R0, 0x38, R18, 0xf8, !PT ;  /* 0x0000003800057812 */ /* 0x000fe200078ef812 */
[----:B------:R-:W-:Y:S01]  /*0f60*/  IMAD R4, R3, 0x40, R4 ;  /* 0x0000004003047824 */ /* 0x000fe200078e0204 */
[----:B------:R-:W-:Y:S01]  /*0f70*/  SHF.R.U32.HI R12, RZ, 0x3, R0 ;  /* 0x00000003ff0c7819 */ /* 0x000fe20000011600 */
[----:B------:R-:W-:Y:S01]  /*0f80*/  VIADD R3, R204, 0x60 ;  /* 0x00000060cc037836 */ /* 0x000fe20000000000 */
[----:B------:R-:W-:Y:S02]  /*0f90*/  LOP3.LUT R11, R6, 0xfffffe00, RZ, 0xc0, !PT ;  /* 0xfffffe00060b7812 */ /* 0x000fe400078ec0ff */
[----:B------:R-:W-:Y:S02]  /*0fa0*/  LEA.HI R201, R2, R203, RZ, 0x3 ;  /* 0x000000cb02c97211 */ /* 0x000fe400078f18ff */
[----:B------:R-:W-:Y:S02]  /*0fb0*/  LOP3.LUT R19, R15, 0xfffffe00, RZ, 0xc0, !PT ;  /* 0xfffffe000f137812 */ /* 0x000fe400078ec0ff */
[----:B------:R-:W-:-:S02]  /*0fc0*/  LOP3.LUT R15, R11, R5, R12, 0xf6, !PT ;  /* 0x000000050b0f7212 */ /* 0x000fc400078ef60c */
[C---:B------:R-:W-:Y:S02]  /*0fd0*/  LOP3.LUT R16, R14.reuse, 0x38, R18, 0xf8, !PT ;  /* 0x000000380e107812 */ /* 0x040fe400078ef812 */
[----:B------:R-:W-:Y:S02]  /*0fe0*/  SHF.R.U32.HI R6, RZ, 0x3, R14 ;  /* 0x00000003ff067819 */ /* 0x000fe4000001160e */
[----:B------:R-:W-:Y:S02]  /*0ff0*/  LOP3.LUT R5, R14, 0x38, R201, 0xf8, !PT ;  /* 0x000000380e057812 */ /* 0x000fe400078ef8c9 */
[----:B------:R-:W-:Y:S02]  /*1000*/  LOP3.LUT R21, R19, R16, R6, 0xf6, !PT ;  /* 0x0000001013157212 */ /* 0x000fe400078ef606 */
[----:B------:R-:W-:Y:S01]  /*1010*/  LOP3.LUT R14, R5, R6, RZ, 0x3c, !PT ;  /* 0x00000006050e7212 */ /* 0x000fe200078e3cff */
[----:B------:R-:W-:Y:S01]  /*1020*/  IMAD.SHL.U32 R5, R23, 0x40, RZ ;  /* 0x0000004017057824 */ /* 0x000fe200078e00ff */
[----:B------:R-:W-:-:S02]  /*1030*/  SHF.R.S32.HI R6, RZ, 0x1f, R23 ;  /* 0x0000001fff067819 */ /* 0x000fc40000011417 */
[--C-:B------:R-:W-:Y:S01]  /*1040*/  LOP3.LUT R7, R0, 0x38, R201.reuse, 0xf8, !PT ;  /* 0x0000003800077812 */ /* 0x100fe200078ef8c9 */
[----:B------:R-:W-:Y:S01]  /*1050*/  IMAD.SHL.U32 R0, R22, 0x40, RZ ;  /* 0x0000004016007824 */ /* 0x000fe200078e00ff */
[----:B------:R-:W-:Y:S01]  /*1060*/  LEA.HI R6, R6, R23, RZ, 0x3 ;  /* 0x0000001706067211 */ /* 0x000fe200078f18ff */
[----:B0-----:R-:W-:Y:S01]  /*1070*/  VIADD R23, R18, 0xc0 ;  /* 0x000000c012177836 */ /* 0x001fe20000000000 */
[----:B------:R-:W-:Y:S02]  /*1080*/  LEA.HI R2, R2, R203, RZ, 0x6 ;  /* 0x000000cb02027211 */ /* 0x000fe400078f30ff */
[----:B------:R-:W-:Y:S01]  /*1090*/  LOP3.LUT R22, R0, 0x1c0, RZ, 0xc0, !PT ;  /* 0x000001c000167812 */ /* 0x000fe200078ec0ff */
[----:B------:R-:W-:Y:S01]  /*10a0*/  IMAD.SHL.U32 R6, R6, 0x40, RZ ;  /* 0x0000004006067824 */ /* 0x000fe200078e00ff */
[----:B------:R-:W-:Y:S01]  /*10b0*/  LOP3.LUT R28, R5, 0x1c0, RZ, 0xc0, !PT ;  /* 0x000001c0051c7812 */ /* 0x000fe200078ec0ff */
[----:B------:R-:W-:Y:S01]  /*10c0*/  IMAD.SHL.U32 R2, R2, 0x80, RZ ;  /* 0x0000008002027824 */ /* 0x000fe200078e00ff */
[----:B------:R-:W-:Y:S01]  /*10d0*/  SHF.R.U32.HI R30, RZ, 0x3, R22 ;  /* 0x00000003ff1e7819 */ /* 0x000fe20000011616 */
[----:B------:R-:W-:Y:S01]  /*10e0*/  STL [R1+0x64], R22 ;  /* 0x0000641601007387 */ /* 0x000fe20000100800 */
[----:B------:R-:W-:-:S02]  /*10f0*/  LOP3.LUT R0, R22, 0x38, R201, 0xf8, !PT ;  /* 0x0000003816007812 */ /* 0x000fc400078ef8c9 */
[----:B------:R-:W-:Y:S01]  /*1100*/  SHF.R.U32.HI R16, RZ, 0x3, R28 ;  /* 0x00000003ff107819 */ /* 0x000fe2000001161c */
[----:B------:R-:W-:Y:S01]  /*1110*/  STL [R1+0x60], R28 ;  /* 0x0000601c01007387 */ /* 0x000fe20000100800 */
[----:B------:R-:W-:Y:S02]  /*1120*/  LOP3.LUT R8, R6, 0xfffffe00, RZ, 0xc0, !PT ;  /* 0xfffffe0006087812 */ /* 0x000fe400078ec0ff */
[----:B------:R-:W-:Y:S01]  /*1130*/  LOP3.LUT R10, R10, 0x7ffffffc, RZ, 0xc0, !PT ;  /* 0x7ffffffc0a0a7812 */ /* 0x000fe200078ec0ff */
[----:B------:R-:W-:Y:S01]  /*1140*/  STL [R1+0xd0], R30 ;  /* 0x0000d01e01007387 */ /* 0x000fe20000100800 */
[----:B------:R-:W-:Y:S01]  /*1150*/  LOP3.LUT R5, R0, R30, RZ, 0x3c, !PT ;  /* 0x0000001e00057212 */ /* 0x000fe200078e3cff */
[----:B------:R-:W-:Y:S01]  /*1160*/  IMAD.U32 R0, RZ, RZ, UR4 ;  /* 0x00000004ff007e24 */ /* 0x000fe2000f8e00ff */
[----:B------:R-:W-:Y:S01]  /*1170*/  LOP3.LUT R12, R7, R12, RZ, 0x3c, !PT ;  /* 0x0000000c070c7212 */ /* 0x000fe200078e3cff */
[----:B------:R-:W-:Y:S01]  /*1180*/  STL [R1+0xcc], R16 ;  /* 0x0000cc1001007387 */ /* 0x000fe20000100800 */
[----:B------:R-:W-:Y:S01]  /*1190*/  LOP3.LUT R2, R2, 0xffffe000, RZ, 0xc0, !PT ;  /* 0xffffe00002027812 */ /* 0x000fe200078ec0ff */
[----:B------:R-:W-:Y:S01]  /*11a0*/  IMAD.IADD R10, R24, 0x1, -R10 ;  /* 0x00000001180a7824 */ /* 0x000fe200078e0a0a */
[----:B------:R-:W-:Y:S01]  /*11b0*/  LOP3.LUT R7, R28, 0x38, R201, 0xf8, !PT ;  /* 0x000000381c077812 */ /* 0x000fe200078ef8c9 */
[----:B------:R-:W-:Y:S01]  /*11c0*/  STL [R1+0x6c], R8 ;  /* 0x00006c0801007387 */ /* 0x000fe20000100800 */
[----:B------:R-:W-:Y:S01]  /*11d0*/  IADD3 R11, R12, R2, R11 ;  /* 0x000000020c0b7210 */ /* 0x000fe20007ffe00b */
[----:B------:R-:W-:Y:S01]  /*11e0*/  VIADD R12, R204, 0x20 ;  /* 0x00000020cc0c7836 */ /* 0x000fe20000000000 */
[----:B------:R-:W-:Y:S01]  /*11f0*/  LOP3.LUT R7, R7, R16, RZ, 0x3c, !PT ;  /* 0x0000001007077212 */ /* 0x000fe200078e3cff */
[----:B------:R-:W-:Y:S01]  /*1200*/  STL [R1+0xd4], R4 ;  /* 0x0000d40401007387 */ /* 0x000fe20000100800 */
[----:B------:R-:W-:Y:S01]  /*1210*/  IMAD.SHL.U32 R225, R10, 0x2, RZ ;  /* 0x000000020ae17824 */ /* 0x000fe200078e00ff */
[----:B------:R-:W-:-:S02]  /*1220*/  IADD3 R9, R14, R2, R19 ;  /* 0x000000020e097210 */ /* 0x000fc40007ffe013 */
[----:B------:R-:W-:Y:S01]  /*1230*/  STL [R1+0x90], RZ ;  /* 0x000090ff01007387 */ /* 0x000fe20000100800 */
[----:B------:R-:W-:Y:S01]  /*1240*/  VIADD R41, R225, 0x8 ;  /* 0x00000008e1297836 */ /* 0x000fe20000000000 */
[-C--:B------:R-:W-:Y:S01]  /*1250*/  IADD3 R5, R5, R2.reuse, R29 ;  /* 0x0000000205057210 */ /* 0x080fe20007ffe01d */
[C---:B------:R-:W-:Y:S01]  /*1260*/  VIADD R40, R225.reuse, 0x10 ;  /* 0x00000010e1287836 */ /* 0x040fe20000000000 */
[----:B------:R0:W-:Y:S01]  /*1270*/  STL [R1+0x68], R0 ;  /* 0x0000680001007387 */ /* 0x0001e20000100800 */
[----:B------:R-:W-:Y:S01]  /*1280*/  VIADD R39, R225, 0x18 ;  /* 0x00000018e1277836 */ /* 0x000fe20000000000 */
[----:B------:R-:W-:Y:S01]  /*1290*/  IADD3 R7, R7, R2, R8 ;  /* 0x0000000207077210 */ /* 0x000fe20007ffe008 */
[C---:B------:R-:W-:Y:S01]  /*12a0*/  VIADD R38, R225.reuse, 0x20 ;  /* 0x00000020e1267836 */ /* 0x040fe20000000000 */
[----:B------:R-:W-:Y:S01]  /*12b0*/  STL [R1+0x50], RZ ;  /* 0x000050ff01007387 */ /* 0x000fe20000100800 */
[----:B------:R-:W-:Y:S01]  /*12c0*/  VIADD R37, R225, 0x28 ;  /* 0x00000028e1257836 */ /* 0x000fe20000000000 */
[----:B------:R-:W-:Y:S01]  /*12d0*/  SHF.R.S32.HI R42, RZ, 0x1f, R41 ;  /* 0x0000001fff2a7819 */ /* 0x000fe20000011429 */
[----:B------:R-:W-:Y:S01]  /*12e0*/  VIADD R2, R17, 0x10400 ;  /* 0x0001040011027836 */ /* 0x000fe20000000000 */
[----:B------:R1:W-:Y:S01]  /*12f0*/  STL [R1+0x18], R12 ;  /* 0x0000180c01007387 */ /* 0x0003e20000100800 */
[C---:B------:R-:W-:Y:S01]  /*1300*/  VIADD R36, R225.reuse, 0x30 ;  /* 0x00000030e1247836 */ /* 0x040fe20000000000 */
[----:B0-----:R-:W-:Y:S01]  /*1310*/  LOP3.LUT R0, R22, 0x38, R18, 0xf8, !PT ;  /* 0x0000003816007812 */ /* 0x001fe200078ef812 */
[----:B------:R-:W-:Y:S01]  /*1320*/  VIADD R22, R18, 0x80 ;  /* 0x0000008012167836 */ /* 0x000fe20000000000 */
[----:B------:R-:W-:Y:S01]  /*1330*/  STL [R1+0x4c], R3 ;  /* 0x00004c0301007387 */ /* 0x000fe20000100800 */
[----:B------:R-:W-:Y:S01]  /*1340*/  VIADD R35, R225, 0x38 ;  /* 0x00000038e1237836 */ /* 0x000fe20000000000 */
[----:B------:R-:W-:Y:S01]  /*1350*/  LOP3.LUT R6, R29, R0, R30, 0xf6, !PT ;  /* 0x000000001d067212 */ /* 0x000fe200078ef61e */
[C---:B------:R-:W-:Y:S01]  /*1360*/  VIADD R34, R225.reuse, 0x40 ;  /* 0x00000040e1227836 */ /* 0x040fe20000000000 */
[----:B------:R-:W-:Y:S01]  /*1370*/  SHF.R.S32.HI R14, RZ, 0x1f, R22 ;  /* 0x0000001fff0e7819 */ /* 0x000fe20000011416 */
[----:B------:R-:W-:Y:S01]  /*1380*/  VIADD R33, R225, 0x48 ;  /* 0x00000048e1217836 */ /* 0x000fe20000000000 */
[----:B-1----:R-:W-:Y:S01]  /*1390*/  SHF.R.S32.HI R12, RZ, 0x1f, R12 ;  /* 0x0000001fff0c7819 */ /* 0x002fe2000001140c */
[----:B------:R-:W-:Y:S01]  /*13a0*/  STL [R1+0x80], R6 ;  /* 0x0000800601007387 */ /* 0x000fe20000100800 */
[----:B------:R-:W-:Y:S01]  /*13b0*/  LOP3.LUT R0, R28, 0x38, R18, 0xf8, !PT ;  /* 0x000000381c007812 */ /* 0x000fe200078ef812 */
[----:B------:R-:W-:Y:S01]  /*13c0*/  IMAD R10, R15, 0x2, R2 ;  /* 0x000000020f0a7824 */ /* 0x000fe200078e0202 */
[----:B------:R-:W-:Y:S01]  /*13d0*/  SHF.R.S32.HI R41, RZ, 0x1f, R40 ;  /* 0x0000001fff297819 */ /* 0x000fe20000011428 */
[----:B------:R0:W-:Y:S01]  /*13e0*/  STL [R1+0x8], R14 ;  /* 0x0000080e01007387 */ /* 0x0001e20000100800 */
[----:B------:R-:W-:Y:S01]  /*13f0*/  SHF.R.S32.HI R40, RZ, 0x1f, R39 ;  /* 0x0000001fff287819 */ /* 0x000fe20000011427 */
[C---:B------:R-:W-:Y:S01]  /*1400*/  VIADD R32, R225.reuse, 0x50 ;  /* 0x00000050e1207836 */ /* 0x040fe20000000000 */
[----:B------:R-:W-:Y:S01]  /*1410*/  SHF.R.S32.HI R39, RZ, 0x1f, R38 ;  /* 0x0000001fff277819 */ /* 0x000fe20000011426 */
[----:B------:R1:W-:Y:S01]  /*1420*/  STL [R1+0xa0], R12 ;  /* 0x0000a00c01007387 */ /* 0x0003e20000100800 */
[----:B------:R-:W-:Y:S01]  /*1430*/  SHF.R.S32.HI R38, RZ, 0x1f, R37 ;  /* 0x0000001fff267819 */ /* 0x000fe20000011425 */
[C---:B------:R-:W-:Y:S01]  /*1440*/  VIADD R31, R225.reuse, 0x58 ;  /* 0x00000058e11f7836 */ /* 0x040fe20000000000 */
[----:B------:R-:W-:Y:S01]  /*1450*/  SHF.R.S32.HI R37, RZ, 0x1f, R36 ;  /* 0x0000001fff257819 */ /* 0x000fe20000011424 */
[C---:B------:R-:W-:Y:S01]  /*1460*/  VIADD R30, R225.reuse, 0x60 ;  /* 0x00000060e11e7836 */ /* 0x040fe20000000000 */
[----:B------:R-:W-:Y:S01]  /*1470*/  SHF.R.S32.HI R36, RZ, 0x1f, R35 ;  /* 0x0000001fff247819 */ /* 0x000fe20000011423 */
[C---:B------:R-:W-:Y:S01]  /*1480*/  VIADD R29, R225.reuse, 0x68 ;  /* 0x00000068e11d7836 */ /* 0x040fe20000000000 */
[----:B0-----:R-:W-:Y:S01]  /*1490*/  SHF.R.S32.HI R14, RZ, 0x1f, R20 ;  /* 0x0000001fff0e7819 */ /* 0x001fe20000011414 */
[C---:B------:R-:W-:Y:S01]  /*14a0*/  VIADD R28, R225.reuse, 0x70 ;  /* 0x00000070e11c7836 */ /* 0x040fe20000000000 */
[----:B------:R-:W-:Y:S01]  /*14b0*/  SHF.R.S32.HI R35, RZ, 0x1f, R34 ;  /* 0x0000001fff237819 */ /* 0x000fe20000011422 */
[----:B------:R-:W-:Y:S01]  /*14c0*/  VIADD R24, R225, 0x78 ;  /* 0x00000078e1187836 */ /* 0x000fe20000000000 */
[----:B-1----:R-:W-:Y:S01]  /*14d0*/  SHF.R.S32.HI R12, RZ, 0x1f, R3 ;  /* 0x0000001fff0c7819 */ /* 0x002fe20000011403 */
[----:B------:R0:W-:Y:S01]  /*14e0*/  STL [R1+0x9c], R14 ;  /* 0x00009c0e01007387 */ /* 0x0001e20000100800 */
[----:B------:R-:W-:Y:S01]  /*14f0*/  LOP3.LUT R3, R8, R0, R16, 0xf6, !PT ;  /* 0x0000000008037212 */ /* 0x000fe200078ef610 */
[----:B------:R-:W-:Y:S01]  /*1500*/  IMAD R0, R21, 0x2, R2 ;  /* 0x0000000215007824 */ /* 0x000fe200078e0202 */
[----:B------:R-:W-:Y:S01]  /*1510*/  SHF.R.S32.HI R34, RZ, 0x1f, R33 ;  /* 0x0000001fff227819 */ /* 0x000fe20000011421 */
[----:B------:R-:W-:Y:S01]  /*1520*/  STL [R1+0x98], R12 ;  /* 0x0000980c01007387 */ /* 0x000fe20000100800 */
[----:B------:R-:W-:Y:S01]  /*1530*/  SHF.R.S32.HI R33, RZ, 0x1f, R32 ;  /* 0x0000001fff217819 */ /* 0x000fe20000011420 */
[--C-:B------:R-:W-:Y:S01]  /*1540*/  IMAD R8, R3, 0x2, R2.reuse ;  /* 0x0000000203087824 */ /* 0x100fe200078e0202 */
[----:B------:R-:W-:Y:S01]  /*1550*/  SHF.R.S32.HI R32, RZ, 0x1f, R31 ;  /* 0x0000001fff207819 */ /* 0x000fe2000001141f */
[----:B------:R-:W-:Y:S01]  /*1560*/  STL [R1+0xb8], R10 ;  /* 0x0000b80a01007387 */ /* 0x000fe20000100800 */
[----:B------:R-:W-:Y:S01]  /*1570*/  IMAD R3, R5, 0x2, R2 ;  /* 0x0000000205037824 */ /* 0x000fe200078e0202 */
        /* <DEDUP_REMOVED lines=8> */
[----:B------:R2:W-:Y:S01]  /*1600*/  STL [R1+0xc0], R8 ;  /* 0x0000c00801007387 */ /* 0x0005e20000100800 */
[----:B0-----:R-:W-:Y:S01]  /*1610*/  VIADD R14, R225, 0xa0 ;  /* 0x000000a0e10e7836 */ /* 0x001fe20000000000 */
[----:B------:R-:W-:Y:S01]  /*1620*/  SHF.R.S32.HI R28, RZ, 0x1f, R24 ;  /* 0x0000001fff1c7819 */ /* 0x000fe20000011418 */
[--C-:B------:R-:W-:Y:S01]  /*1630*/  IMAD R5, R11, 0x2, R2.reuse ;  /* 0x000000020b057824 */ /* 0x100fe200078e0202 */
[----:B------:R0:W-:Y:S01]  /*1640*/  STL [R1+0xc4], R3 ;  /* 0x0000c40301007387 */ /* 0x0001e20000100800 */
[----:B-1----:R-:W-:Y:S01]  /*1650*/  IMAD R0, R7, 0x2, R2 ;  /* 0x0000000207007824 */ /* 0x002fe200078e0202 */
[----:B------:R-:W-:Y:S01]  /*1660*/  SHF.R.S32.HI R24, RZ, 0x1f, R21 ;  /* 0x0000001fff187819 */ /* 0x000fe20000011415 */
[C---:B------:R-:W-:Y:S01]  /*1670*/  VIADD R12, R225.reuse, 0xa8 ;  /* 0x000000a8e10c7836 */ /* 0x040fe20000000000 */
[----:B------:R-:W-:Y:S01]  /*1680*/  SHF.R.S32.HI R21, RZ, 0x1f, R20 ;  /* 0x0000001fff157819 */ /* 0x000fe20000011414 */
[C---:B------:R-:W-:Y:S01]  /*1690*/  VIADD R11, R225.reuse, 0xb0 ;  /* 0x000000b0e10b7836 */ /* 0x040fe20000000000 */
[----:B------:R1:W-:Y:S01]  /*16a0*/  STL [R1+0xbc], R0 ;  /* 0x0000bc0001007387 */ /* 0x0003e20000100800 */
[C---:B------:R-:W-:Y:S01]  /*16b0*/  VIADD R10, R225.reuse, 0xb8 ;  /* 0x000000b8e10a7836 */ /* 0x040fe20000000000 */
[----:B------:R-:W-:Y:S01]  /*16c0*/  SHF.R.S32.HI R20, RZ, 0x1f, R16 ;  /* 0x0000001fff147819 */ /* 0x000fe20000011410 */
[----:B--2---:R-:W-:Y:S01]  /*16d0*/  VIADD R8, R225, 0xc8 ;  /* 0x000000c8e1087836 */ /* 0x004fe20000000000 */
[----:B------:R-:W-:Y:S01]  /*16e0*/  SHF.R.S32.HI R16, RZ, 0x1f, R15 ;  /* 0x0000001fff107819 */ /* 0x000fe2000001140f */
[----:B0-----:R-:W-:Y:S01]  /*16f0*/  IMAD R3, R9, 0x2, R2 ;  /* 0x0000000209037824 */ /* 0x001fe200078e0202 */
[----:B------:R-:W-:Y:S01]  /*1700*/  SHF.R.S32.HI R15, RZ, 0x1f, R14 ;  /* 0x0000001fff0f7819 */ /* 0x000fe2000001140e */
[C---:B------:R-:W-:Y:S01]  /*1710*/  VIADD R9, R225.reuse, 0xc0 ;  /* 0x000000c0e1097836 */ /* 0x040fe20000000000 */
[----:B------:R0:W-:Y:S01]  /*1720*/  STL [R1+0xb4], R5 ;  /* 0x0000b40501007387 */ /* 0x0001e20000100800 */
[C---:B------:R-:W-:Y:S01]  /*1730*/  VIADD R7, R225.reuse, 0xd0 ;  /* 0x000000d0e1077836 */ /* 0x040fe20000000000 */
[----:B------:R-:W-:Y:S01]  /*1740*/  SHF.R.S32.HI R14, RZ, 0x1f, R12 ;  /* 0x0000001fff0e7819 */ /* 0x000fe2000001140c */
[----:B-1----:R-:W-:Y:S01]  /*1750*/  IMAD R0, R6, 0x2, R2 ;  /* 0x0000000206007824 */ /* 0x002fe200078e0202 */
[----:B------:R-:W-:Y:S01]  /*1760*/  SHF.R.S32.HI R2, RZ, 0x3, R201 ;  /* 0x00000003ff027819 */ /* 0x000fe200000114c9 */
[----:B------:R1:W-:Y:S01]  /*1770*/  STL [R1+0xac], R3 ;  /* 0x0000ac0301007387 */ /* 0x0003e20000100800 */
[----:B------:R-:W-:Y:S01]  /*1780*/  VIADD R6, R225, 0xd8 ;  /* 0x000000d8e1067836 */ /* 0x000fe20000000000 */
[----:B------:R-:W-:-:S02]  /*1790*/  SHF.R.S32.HI R12, RZ, 0x1f, R11 ;  /* 0x0000001fff0c7819 */ /* 0x000fc4000001140b */
[----:B------:R2:W-:Y:S01]  /*17a0*/  STL [R1+0x74], R0 ;  /* 0x0000740001007387 */ /* 0x0005e20000100800 */
[C---:B0-----:R-:W-:Y:S01]  /*17b0*/  VIADD R5, R225.reuse, 0xe0 ;  /* 0x000000e0e1057836 */ /* 0x041fe20000000000 */
[----:B------:R-:W-:Y:S02]  /*17c0*/  SHF.R.S32.HI R11, RZ, 0x1f, R10 ;  /* 0x0000001fff0b7819 */ /* 0x000fe4000001140a */
[----:B------:R0:W-:Y:S01]  /*17d0*/  STL [R1+0xa4], R2 ;  /* 0x0000a40201007387 */ /* 0x0001e20000100800 */
[----:B------:R-:W-:Y:S01]  /*17e0*/  SHF.R.S32.HI R10, RZ, 0x1f, R9 ;  /* 0x0000001fff0a7819 */ /* 0x000fe20000011409 */
[C---:B-1----:R-:W-:Y:S01]  /*17f0*/  VIADD R3, R225.reuse, 0xe8 ;  /* 0x000000e8e1037836 */ /* 0x042fe20000000000 */
[----:B------:R-:W-:Y:S02]  /*1800*/  SHF.R.S32.HI R9, RZ, 0x1f, R8 ;  /* 0x0000001fff097819 */ /* 0x000fe40000011408 */
[----:B------:R-:W-:Y:S02]  /*1810*/  SHF.R.S32.HI R8, RZ, 0x1f, R7 ;  /* 0x0000001fff087819 */ /* 0x000fe40000011407 */
[----:B--2---:R-:W-:Y:S01]  /*1820*/  SHF.R.S32.HI R0, RZ, 0x1f, R225 ;  /* 0x0000001fff007819 */ /* 0x004fe200000114e1 */
[C---:B------:R-:W-:Y:S01]  /*1830*/  VIADD R0, R225.reuse, 0xf8 ;  /* 0x000000f8e1007836 */ /* 0x040fe20000000000 */
[----:B------:R-:W-:Y:S01]  /*1840*/  SHF.R.S32.HI R7, RZ, 0x1f, R6 ;  /* 0x0000001fff077819 */ /* 0x000fe20000011406 */
[----:B0-----:R-:W-:Y:S01]  /*1850*/  VIADD R2, R225, 0xf0 ;  /* 0x000000f0e1027836 */ /* 0x001fe20000000000 */
[----:B------:R-:W-:-:S02]  /*1860*/  SHF.R.S32.HI R6, RZ, 0x1f, R5 ;  /* 0x0000001fff067819 */ /* 0x000fc40000011405 */
[----:B------:R-:W-:Y:S02]  /*1870*/  SHF.R.S32.HI R5, RZ, 0x1f, R3 ;  /* 0x0000001fff057819 */ /* 0x000fe40000011403 */
[----:B------:R-:W-:Y:S02]  /*1880*/  SHF.R.S32.HI R3, RZ, 0x1f, R2 ;  /* 0x0000001fff037819 */ /* 0x000fe40000011402 */
[----:B------:R-:W-:Y:S01]  /*1890*/  SHF.R.S32.HI R2, RZ, 0x1f, R0 ;  /* 0x0000001fff027819 */ /* 0x000fe20000011400 */
[----:B------:R-:W-:Y:S01]  /*18a0*/  IMAD R0, R13, 0x8, R4 ;  /* 0x000000080d007824 */ /* 0x000fe200078e0204 */
[----:B------:R-:W-:Y:S02]  /*18b0*/  LOP3.LUT R201, R201, 0xfffffff8, RZ, 0xc0, !PT ;  /* 0xfffffff8c9c97812 */ /* 0x000fe400078ec0ff */
[----:B------:R-:W-:Y:S02]  /*18c0*/  SHF.R.S32.HI R19, RZ, 0x1f, R18 ;  /* 0x0000001fff137819 */ /* 0x000fe40000011412 */
[----:B------:R0:W-:Y:S01]  /*18d0*/  STL [R1+0x78], R0 ;  /* 0x0000780001007387 */ /* 0x0001e20000100800 */
[----:B------:R-:W-:-:S02]  /*18e0*/  SHF.R.S32.HI R229, RZ, 0x1f, R23 ;  /* 0x0000001fffe57819 */ /* 0x000fc40000011417 */
[----:B------:R-:W-:-:S07]  /*18f0*/  SHF.R.S32.HI R224, RZ, 0x1f, R201 ;  /* 0x0000001fffe07819 */ /* 0x000fce00000114c9 */
.L_x_1847:
[----:B------:R-:W-:Y:S01]  /*1900*/  ULDC.64 UR4, c[0x0][0xa28] ;  /* 0x00028a0000047ab9 */ /* 0x000fe20000000a00 */
[----:B01--45:R-:W1:Y:S01]  /*1910*/  LDC.64 R4, c[0x0][0xa08] ;  /* 0x00028200ff047b82 */ /* 0x033e620000000a00 */
[----:B------:R-:W-:Y:S01]  /*1920*/  ISETP.NE.U32.AND P0, PT, RZ, UR4, PT ;  /* 0x00000004ff007c0c */ /* 0x000fe2000bf05070 */
[----:B------:R-:W-:Y:S01]  /*1930*/  IMAD.MOV.U32 R28, RZ, RZ, RZ ;  /* 0x000000ffff1c7224 */ /* 0x000fe200078e00ff */
[----:B------:R-:W-:Y:S01]  /*1940*/  ULDC.64 UR6, c[0x0][0xa20] ;  /* 0x0002880000067ab9 */ /* 0x000fe20000000a00 */
[----:B--2---:R-:W-:Y:S01]  /*1950*/  IMAD.MOV.U32 R8, RZ, RZ, RZ ;  /* 0x000000ffff087224 */ /* 0x004fe200078e00ff */
[----:B------:R-:W-:Y:S01]  /*1960*/  ISETP.NE.AND.EX P0, PT, RZ, UR5, PT, P0 ;  /* 0x00000005ff007c0c */ /* 0x000fe2000bf05300 */
[----:B------:R-:W-:Y:S02]  /*1970*/  ULDC.64 UR4, c[0x0][0xa18] ;  /* 0x0002860000047ab9 */ /* 0x000fe40000000a00 */
[----:B------:R-:W-:-:S04]  /*1980*/  ISETP.NE.U32.AND P1, PT, RZ, UR4, PT ;  /* 0x00000004ff007c0c */ /* 0x000fc8000bf25070 */
[----:B------:R-:W-:Y:S01]  /*1990*/  ISETP.NE.AND.EX P1, PT, RZ, UR5, PT, P1 ;  /* 0x00000005ff007c0c */ /* 0x000fe2000bf25310 */
[----:B------:R-:W-:Y:S02]  /*19a0*/  ULDC.64 UR4, c[0x0][0xa08] ;  /* 0x0002820000047ab9 */ /* 0x000fe40000000a00 */
[----:B------:R-:W-:-:S03]  /*19b0*/  ISETP.NE.U32.AND P3, PT, RZ, UR4, PT ;  /* 0x00000004ff007c0c */ /* 0x000fc6000bf65070 */
[----:B------:R-:W2:Y:S01]  /*19c0*/  @P0 LDC.64 R6, c[0x0][0xa28] ;  /* 0x00028a00ff060b82 */ /* 0x000ea20000000a00 */
[----:B------:R-:W-:Y:S01]  /*19d0*/  ISETP.NE.AND.EX P3, PT, RZ, UR5, PT, P3 ;  /* 0x00000005ff007c0c */ /* 0x000fe2000bf65330 */
[----:B-1----:R-:W-:-:S06]  /*19e0*/  IMAD.WIDE R4, R27, 0x4, R4 ;  /* 0x000000041b047825 */ /* 0x002fcc00078e0204 */
[----:B------:R-:W1:Y:S06]  /*19f0*/  @P1 LDC.64 R2, c[0x0][0xa18] ;  /* 0x00028600ff021b82 */ /* 0x000e6c0000000a00 */
[----:B------:R-:W5:Y:S01]  /*1a00*/  @P3 LDG.E R28, desc[UR60][R4.64] ;  /* 0x0000003c041c3981 */ /* 0x000f62000c1e1900 */
[----:B------:R-:W-:Y:S02]  /*1a10*/  ULDC UR4, c[0x0][0x288] ;  /* 0x0000a20000047ab9 */ /* 0x000fe40000000800 */
[----:B------:R-:W-:Y:S01]  /*1a20*/  IMAD.U32 R219, RZ, RZ, UR4 ;  /* 0x00000004ffdb7e24 */ /* 0x000fe2000f8e00ff */
[----:B---3--:R3:W-:Y:S01]  /*1a30*/  STL [R1+0x8c], R27 ;  /* 0x00008c1b01007387 */ /* 0x0087e20000100800 */
[----:B------:R-:W-:-:S02]  /*1a40*/  ULDC.64 UR4, c[0x0][0x418] ;  /* 0x0001060000047ab9 */ /* 0x000fc40000000a00 */
[----:B------:R-:W-:Y:S01]  /*1a50*/  UISETP.NE.U32.AND UP0, UPT, UR4, URZ, UPT ;  /* 0x0000003f0400728c */ /* 0x000fe2000bf05070 */
[----:B--2---:R-:W-:-:S03]  /*1a60*/  @P0 IMAD.WIDE R6, R27, 0x4, R6 ;  /* 0x000000041b060825 */ /* 0x004fc600078e0206 */
[----:B------:R-:W-:Y:S01]  /*1a70*/  UISETP.NE.AND.EX UP0, UPT, UR5, URZ, UPT, UP0 ;  /* 0x0000003f0500728c */ /* 0x000fe2000bf05300 */
[----:B------:R-:W-:Y:S01]  /*1a80*/  ULDC UR4, c[0x0][0x424] ;  /* 0x0001090000047ab9 */ /* 0x000fe20000000800 */
[----:B------:R-:W-:Y:S01]  /*1a90*/  ISETP.NE.U32.AND P2, PT, RZ, UR6, PT ;  /* 0x00000006ff007c0c */ /* 0x000fe2000bf45070 */
[----:B------:R2:W5:Y:S01]  /*1aa0*/  @P0 LDG.E R8, desc[UR60][R6.64] ;  /* 0x0000003c06080981 */ /* 0x000562000c1e1900 */
[----:B------:R-:W-:Y:S01]  /*1ab0*/  USEL UR4, UR4, 0x1, UP0 ;  /* 0x0000000104047887 */ /* 0x000fe20008000000 */
[----:B-1----:R-:W-:Y:S01]  /*1ac0*/  @P1 IMAD.WIDE R2, R27, 0x4, R2 ;  /* 0x000000041b021825 */ /* 0x002fe200078e0202 */
[----:B------:R-:W-:Y:S01]  /*1ad0*/  ULDC UR5, c[0x0][0x2f0] ;  /* 0x0000bc0000057ab9 */ /* 0x000fe20000000800 */
[C---:B0-----:R-:W-:Y:S01]  /*1ae0*/  LOP3.LUT R0, R26.reuse, 0xff0000, RZ, 0xc0, !PT ;  /* 0x00ff00001a007812 */ /* 0x041fe200078ec0ff */
[----:B------:R-:W-:Y:S02]  /*1af0*/  UIMAD UR4, UR4, UR5, URZ ;  /* 0x00000005040472a4 */ /* 0x000fe4000f8e023f */
[----:B------:R0:W5:Y:S01]  /*1b00*/  @P1 LDG.E R219, desc[UR60][R2.64] ;  /* 0x0000003c02db1981 */ /* 0x000162000c1e1900 */
[----:B--2---:R-:W-:Y:S01]  /*1b10*/  LOP3.LUT R6, R26, 0xff000000, RZ, 0xc0, !PT ;  /* 0xff0000001a067812 */ /* 0x004fe200078ec0ff */
[----:B------:R-:W-:Y:S01]  /*1b20*/  ULDC UR5, c[0x0][0x348] ;  /* 0x0000d20000057ab9 */ /* 0x000fe20000000800 */
[----:B------:R-:W-:-:S02]  /*1b30*/  ISETP.NE.AND.EX P2, PT, RZ, UR7, PT, P2 ;  /* 0x00000007ff007c0c */ /* 0x000fc4000bf45320 */
[----:B------:R-:W-:Y:S02]  /*1b40*/  LOP3.LUT R226, R26, 0xffff, RZ, 0xc0, !PT ;  /* 0x0000ffff1ae27812 */ /* 0x000fe400078ec0ff */
[----:B0-----:R-:W-:-:S04]  /*1b50*/  SHF.R.U32.HI R3, RZ, 0x8, R6 ;  /* 0x00000008ff037819 */ /* 0x001fc80000011606 */
[----:B------:R-:W-:Y:S01]  /*1b60*/  LEA.HI R11, R0, R3, RZ, 0x10 ;  /* 0x00000003000b7211 */ /* 0x000fe200078f80ff */
[----:B---3--:R-:W-:Y:S06]  /*1b70*/  @P1 BRA `(.L_x_1538) ;  /* 0x0000000000241947 */ /* 0x008fec0003800000 */
[----:B------:R-:W-:Y:S02]  /*1b80*/  ULDC.64 UR6, c[0x0][0xa00] ;  /* 0x0002800000067ab9 */ /* 0x000fe40000000a00 */
[----:B------:R-:W-:-:S04]  /*1b90*/  ISETP.NE.U32.AND P0, PT, RZ, UR6, PT ;  /* 0x00000006ff007c0c */ /* 0x000fc8000bf05070 */
[----:B------:R-:W-:-:S13]  /*1ba0*/  ISETP.NE.AND.EX P0, PT, RZ, UR7, PT, P0 ;  /* 0x00000007ff007c0c */ /* 0x000fda000bf05300 */
[----:B------:R-:W-:Y:S05]  /*1bb0*/  @!P0 BRA `(.L_x_1538) ;  /* 0x0000000000148947 */ /* 0x000fea0003800000 */
[----:B------:R-:W0:Y:S02]  /*1bc0*/  LDC.64 R2, c[0x0][0xa00] ;  /* 0x00028000ff027b82 */ /* 0x000e240000000a00 */
[----:B0-----:R-:W-:-:S05]  /*1bd0*/  IMAD.WIDE R2, R27, 0x4, R2 ;  /* 0x000000041b027825 */ /* 0x001fca00078e0202 */
[----:B-----5:R-:W2:Y:S04]  /*1be0*/  LDG.E R219, desc[UR60][R2.64] ;  /* 0x0000003c02db7981 */ /* 0x020ea8000c1e1900 */
[----:B------:R-:W2:Y:S02]  /*1bf0*/  LDG.E R0, desc[UR60][R2.64+0x4] ;  /* 0x0000043c02007981 */ /* 0x000ea4000c1e1900 */
[----:B--2---:R-:W-:-:S07]  /*1c00*/  IMAD.IADD R219, R0, 0x1, -R219 ;  /* 0x0000000100db7824 */ /* 0x004fce00078e0adb */
.L_x_1538:
[----:B------:R-:W-:Y:S02]  /*1c10*/  IMAD.U32 R2, RZ, RZ, UR5 ;  /* 0x00000005ff027e24 */ /* 0x000fe4000f8e00ff */
[----:B------:R-:W-:Y:S01]  /*1c20*/  IMAD.U32 R29, RZ, RZ, UR4 ;  /* 0x00000004ff1d7e24 */ /* 0x000fe2000f8e00ff */
[----:B------:R-:W-:Y:S06]  /*1c30*/  @!P2 BRA `(.L_x_1539) ;  /* 0x000000000010a947 */ /* 0x000fec0003800000 */
[----:B------:R-:W0:Y:S02]  /*1c40*/  LDC.64 R4, c[0x0][0xa20] ;  /* 0x00028800ff047b82 */ /* 0x000e240000000a00 */
[----:B0-----:R-:W-:-:S05]  /*1c50*/  IMAD.WIDE R4, R27, 0x4, R4 ;  /* 0x000000041b047825 */ /* 0x001fca00078e0204 */
[----:B------:R0:W5:Y:S01]  /*1c60*/  LDG.E R29, desc[UR60][R4.64] ;  /* 0x0000003c041d7981 */ /* 0x000162000c1e1900 */
[----:B------:R-:W-:Y:S05]  /*1c70*/  BRA `(.L_x_1540) ;  /* 0x0000000000107947 */ /* 0x000fea0003800000 */
.L_x_1539:
[----:B------:R-:W-:Y:S05]  /*1c80*/  @!P3 BRA `(.L_x_1540) ;  /* 0x00000000000cb947 */ /* 0x000fea0003800000 */
[----:B------:R-:W2:Y:S04]  /*1c90*/  LDG.E R0, desc[UR60][R4.64] ;  /* 0x0000003c04007981 */ /* 0x000ea8000c1e1900 */
[----:B------:R-:W2:Y:S02]  /*1ca0*/  LDG.E R29, desc[UR60][R4.64+0x4] ;  /* 0x0000043c041d7981 */ /* 0x000ea4000c1e1900 */
[----:B--2---:R-:W-:-:S07]  /*1cb0*/  IMAD.IADD R29, R29, 0x1, -R0 ;  /* 0x000000011d1d7824 */ /* 0x004fce00078e0a00 */
.L_x_1540:
[----:B------:R-:W-:Y:S01]  /*1cc0*/  ULDC.64 UR4, c[0x0][0xa10] ;  /* 0x0002840000047ab9 */ /* 0x000fe20000000a00 */
[----:B------:R-:W1:Y:S01]  /*1cd0*/  LDC R9, c[0x0][0x448] ;  /* 0x00011200ff097b82 */ /* 0x000e620000000800 */
[----:B------:R-:W-:-:S04]  /*1ce0*/  ISETP.NE.U32.AND P0, PT, RZ, UR4, PT ;  /* 0x00000004ff007c0c */ /* 0x000fc8000bf05070 */
[----:B------:R-:W-:Y:S01]  /*1cf0*/  ISETP.NE.AND.EX P0, PT, RZ, UR5, PT, P0 ;  /* 0x00000005ff007c0c */ /* 0x000fe2000bf05300 */
[----:B------:R-:W-:Y:S02]  /*1d00*/  ULDC.64 UR4, c[0x0][0xa30] ;  /* 0x00028c0000047ab9 */ /* 0x000fe40000000a00 */
[----:B------:R-:W-:-:S04]  /*1d10*/  ISETP.NE.U32.AND P1, PT, RZ, UR4, PT ;  /* 0x00000004ff007c0c */ /* 0x000fc8000bf25070 */
[----:B------:R-:W-:-:S06]  /*1d20*/  ISETP.NE.AND.EX P1, PT, RZ, UR5, PT, P1 ;  /* 0x00000005ff007c0c */ /* 0x000fcc000bf25310 */
[----:B------:R-:W2:Y:S08]  /*1d30*/  @P0 LDC.64 R6, c[0x0][0xa10] ;  /* 0x00028400ff060b82 */ /* 0x000eb00000000a00 */
[----:B0-----:R-:W0:Y:S01]  /*1d40*/  @P1 LDC.64 R4, c[0x0][0xa30] ;  /* 0x00028c00ff041b82 */ /* 0x001e220000000a00 */
[----:B--2---:R-:W-:-:S05]  /*1d50*/  @P0 IMAD.WIDE R6, R27, 0x4, R6 ;  /* 0x000000041b060825 */ /* 0x004fca00078e0206 */
[----:B------:R-:W2:Y:S04]  /*1d60*/  @P0 LDG.E R0, desc[UR60][R6.64] ;  /* 0x0000003c06000981 */ /* 0x000ea8000c1e1900 */
[----:B------:R-:W2:Y:S01]  /*1d70*/  @P0 LDG.E R3, desc[UR60][R6.64+0x4] ;  /* 0x0000043c06030981 */ /* 0x000ea2000c1e1900 */
[----:B-----5:R-:W-:Y:S02]  /*1d80*/  IMAD.MOV.U32 R92, RZ, RZ, R29 ;  /* 0x000000ffff5c7224 */ /* 0x020fe400078e001d */
[----:B0-----:R-:W-:-:S05]  /*1d90*/  @P1 IMAD.WIDE R4, R27, 0x4, R4 ;  /* 0x000000041b041825 */ /* 0x001fca00078e0204 */
[----:B------:R0:W5:Y:S01]  /*1da0*/  @P1 LDG.E R92, desc[UR60][R4.64] ;  /* 0x0000003c045c1981 */ /* 0x000162000c1e1900 */
[----:B-1----:R-:W-:Y:S01]  /*1db0*/  ISETP.NE.AND P1, PT, R9, 0x1, PT ;  /* 0x000000010900780c */ /* 0x002fe20003f25270 */
[----:B------:R-:W-:Y:S02]  /*1dc0*/  IMAD.SHL.U32 R12, R25, 0x80, RZ ;  /* 0x00000080190c7824 */ /* 0x000fe400078e00ff */
[----:B------:R-:W-:-:S03]  /*1dd0*/  IMAD.IADD R13, R29, 0x1, -R8 ;  /* 0x000000011d0d7824 */ /* 0x000fc600078e0a08 */
[----:B------:R1:W-:Y:S01]  /*1de0*/  STL [R1+0x5c], R12 ;  /* 0x00005c0c01007387 */ /* 0x0003e20000100800 */
[----:B0-----:R-:W0:Y:S08]  /*1df0*/  LDC.64 R4, c[0x0][0x9e0] ;  /* 0x00027800ff047b82 */ /* 0x001e300000000a00 */
[----:B------:R-:W3:Y:S08]  /*1e00*/  @P1 LDC R9, c[0x0][0x44c] ;  /* 0x00011300ff091b82 */ /* 0x000ef00000000800 */
[----:B------:R-:W4:Y:S01]  /*1e10*/  @P1 LDC R10, c[0x0][0x450] ;  /* 0x00011400ff0a1b82 */ /* 0x000f220000000800 */
[----:B0-----:R-:W-:Y:S01]  /*1e20*/  ISETP.GE.AND P2, PT, R5, 0x1, PT ;  /* 0x000000010500780c */ /* 0x001fe20003f46270 */
[----:B--2---:R-:W-:-:S02]  /*1e30*/  @P0 IMAD.IADD R2, R3, 0x1, -R0 ;  /* 0x0000000103020824 */ /* 0x004fc400078e0a00 */
[----:B------:R-:W-:Y:S02]  /*1e40*/  VIADD R0, R12, 0x7f ;  /* 0x0000007f0c007836 */ /* 0x000fe40000000000 */
[----:B------:R-:W-:Y:S02]  /*1e50*/  IMAD.IADD R220, R13, 0x1, R2 ;  /* 0x000000010ddc7824 */ /* 0x000fe400078e0202 */
[----:B---3--:R-:W-:-:S03]  /*1e60*/  @P1 IMAD.HI.U32 R3, R0, R9, RZ ;  /* 0x0000000900031227 */ /* 0x008fc600078e00ff */
[C---:B------:R-:W-:Y:S01]  /*1e70*/  IADD3 R7, R220.reuse, 0x1, -R219 ;  /* 0x00000001dc077810 */ /* 0x040fe20007ffe8db */
[----:B------:R-:W-:Y:S01]  /*1e80*/  IMAD.MOV.U32 R6, RZ, RZ, R0 ;  /* 0x000000ffff067224 */ /* 0x000fe200078e0000 */
[----:B----4-:R-:W-:Y:S01]  /*1e90*/  @P1 SHF.R.U32.HI R6, RZ, R10, R3 ;  /* 0x0000000aff061219 */ /* 0x010fe20000011603 */
[----:B------:R-:W-:-:S04]  /*1ea0*/  VIADD R0, R220, 0x3f ;  /* 0x0000003fdc007836 */ /* 0x000fc80000000000 */
[----:B------:R-:W-:Y:S01]  /*1eb0*/  IMAD.IADD R9, R7, 0x1, R6 ;  /* 0x0000000107097824 */ /* 0x000fe200078e0206 */
[----:B------:R-:W-:-:S03]  /*1ec0*/  SHF.R.S32.HI R3, RZ, 0x1f, R0 ;  /* 0x0000001fff037819 */ /* 0x000fc60000011400 */
[----:B------:R-:W-:Y:S01]  /*1ed0*/  IMAD.IADD R4, R9, 0x1, R4 ;  /* 0x0000000109047824 */ /* 0x000fe200078e0204 */
[----:B------:R-:W-:-:S04]  /*1ee0*/  LEA.HI R3, R3, R0, RZ, 0x6 ;  /* 0x0000000003037211 */ /* 0x000fc800078f30ff */
[----:B------:R-:W-:Y:S01]  /*1ef0*/  SHF.R.S32.HI R93, RZ, 0x6, R3 ;  /* 0x00000006ff5d7819 */ /* 0x000fe20000011403 */
        /* <DEDUP_REMOVED lines=12> */
.L_x_1543:
[----:B------:R-:W-:-:S13]  /*1fc0*/  ISETP.NE.AND P0, PT, R5, 0x1, PT ;  /* 0x000000010500780c */ /* 0x000fda0003f05270 */
[----:B------:R-:W0:Y:S02]  /*1fd0*/  @P0 LDC.64 R6, c[0x0][0x9e8] ;  /* 0x00027a00ff060b82 */ /* 0x000e240000000a00 */
[----:B0-----:R-:W-:-:S05]  /*1fe0*/  @P0 IMAD.HI.U32 R6, R0, R6, RZ ;  /* 0x0000000600060227 */ /* 0x001fca00078e00ff */
[----:B------:R-:W-:-:S07]  /*1ff0*/  @P0 SHF.R.U32.HI R0, RZ, R7, R6 ;  /* 0x00000007ff000219 */ /* 0x000fce0000011606 */
.L_x_1544:
[----:B------:R-:W-:Y:S05]  /*2000*/  BSYNC B0 ;  /* 0x0000000000007941 */ /* 0x000fea0003800000 */
.L_x_1542:
[----:B------:R-:W-:-:S05]  /*2010*/  IMAD R3, R0, R5, R5 ;  /* 0x0000000500037224 */ /* 0x000fca00078e0205 */
[----:B------:R-:W-:-:S07]  /*2020*/  VIMNMX R4, R4, R3, PT ;  /* 0x0000000304047248 */ /* 0x000fce0003fe0100 */
.L_x_1541:
[----:B------:R-:W0:Y:S01]  /*2030*/  @P1 LDC R0, c[0x0][0x44c] ;  /* 0x00011300ff001b82 */ /* 0x000e220000000800 */
[----:B------:R-:W-:Y:S01]  /*2040*/  VIADD R4, R4, 0x3f ;  /* 0x0000003f04047836 */ /* 0x000fe20000000000 */
[----:B------:R-:W-:Y:S01]  /*2050*/  ULDC UR4, c[0x0][0x9dc] ;  /* 0x0002770000047ab9 */ /* 0x000fe20000000800 */
[----:B------:R-:W-:Y:S02]  /*2060*/  IMAD.MOV.U32 R7, RZ, RZ, R12 ;  /* 0x000000ffff077224 */ /* 0x000fe400078e000c */
[----:B------:R-:W-:Y:S01]  /*2070*/  IMAD.IADD R156, R220, 0x1, -R219 ;  /* 0x00000001dc9c7824 */ /* 0x000fe200078e0adb */
[----:B------:R-:W-:Y:S02]  /*2080*/  SHF.R.S32.HI R3, RZ, 0x1f, R4 ;  /* 0x0000001fff037819 */ /* 0x000fe40000011404 */
[----:B------:R-:W1:Y:S02]  /*2090*/  @P1 LDC R9, c[0x0][0x450] ;  /* 0x00011400ff091b82 */ /* 0x000e640000000800 */
[----:B------:R-:W-:Y:S01]  /*20a0*/  LEA.HI R3, R3, R4, RZ, 0x6 ;  /* 0x0000000403037211 */ /* 0x000fe200078f30ff */
[----:B0-----:R-:W-:-:S05]  /*20b0*/  @P1 IMAD.HI.U32 R0, R12, R0, RZ ;  /* 0x000000000c001227 */ /* 0x001fca00078e00ff */
[----:B-1----:R-:W-:Y:S02]  /*20c0*/  @P1 SHF.R.U32.HI R7, RZ, R9, R0 ;  /* 0x00000009ff071219 */ /* 0x002fe40000011600 */
[----:B------:R-:W-:-:S03]  /*20d0*/  SHF.R.S32.HI R0, RZ, 0x6, R3 ;  /* 0x00000006ff007819 */ /* 0x000fc60000011403 */
[----:B------:R-:W-:Y:S01]  /*20e0*/  IMAD.IADD R3, R156, 0x1, R7 ;  /* 0x000000019c037824 */ /* 0x000fe200078e0207 */
[----:B------:R-:W-:-:S03]  /*20f0*/  VIMNMX R8, R93, R0, PT ;  /* 0x000000005d087248 */ /* 0x000fc60003fe0100 */
[----:B------:R-:W-:Y:S01]  /*2100*/  VIADD R0, R3, -UR4 ;  /* 0x8000000403007c36 */ /* 0x000fe20008000000 */
[----:B------:R-:W-:Y:S06]  /*2110*/  @!P2 BRA `(.L_x_1545) ;  /* 0x000000000044a947 */ /* 0x000fec0003800000 */
[----:B------:R-:W-:Y:S01]  /*2120*/  ISETP.GT.AND P0, PT, R3, -0x1, PT ;  /* 0xffffffff0300780c */ /* 0x000fe20003f04270 */
[----:B------:R-:W-:-:S12]  /*2130*/  BSSY B0, `(.L_x_1546) ;  /* 0x000000d000007945 */ /* 0x000fd80003800000 */
        /* <DEDUP_REMOVED lines=8> */
.L_x_1547:
[----:B------:R-:W-:-:S13]  /*21c0*/  ISETP.NE.AND P0, PT, R5, 0x1, PT ;  /* 0x000000010500780c */ /* 0x000fda0003f05270 */
[----:B------:R-:W0:Y:S02]  /*21d0*/  @P0 LDC.64 R6, c[0x0][0x9e8] ;  /* 0x00027a00ff060b82 */ /* 0x000e240000000a00 */
[----:B0-----:R-:W-:-:S05]  /*21e0*/  @P0 IMAD.HI.U32 R6, R3, R6, RZ ;  /* 0x0000000603060227 */ /* 0x001fca00078e00ff */
[----:B------:R-:W-:-:S07]  /*21f0*/  @P0 SHF.R.U32.HI R3, RZ, R7, R6 ;  /* 0x00000007ff030219 */ /* 0x000fce0000011606 */
.L_x_1548:
[----:B------:R-:W-:Y:S05]  /*2200*/  BSYNC B0 ;  /* 0x0000000000007941 */ /* 0x000fea0003800000 */
.L_x_1546:
[----:B------:R-:W-:-:S05]  /*2210*/  IMAD R3, R3, R5, RZ ;  /* 0x0000000503037224 */ /* 0x000fca00078e02ff */
[----:B------:R-:W-:-:S07]  /*2220*/  VIMNMX R0, R0, R3, !PT ;  /* 0x0000000300007248 */ /* 0x000fce0007fe0100 */
.L_x_1545:
[----:B------:R-:W-:Y:S01]  /*2230*/  SHF.R.S32.HI R3, RZ, 0x1f, R0 ;  /* 0x0000001fff037819 */ /* 0x000fe20000011400 */
[----:B------:R-:W-:Y:S01]  /*2240*/  BSSY B0, `(.L_x_1549) ;  /* 0x000002a000007945 */ /* 0x000fe20003800000 */
[----:B------:R-:W-:Y:S02]  /*2250*/  LOP3.LUT R14, R11, 0xff, RZ, 0xc0, !PT ;  /* 0x000000ff0b0e7812 */ /* 0x000fe400078ec0ff */
[----:B------:R-:W-:Y:S01]  /*2260*/  LEA.HI R3, R3, R0, RZ, 0x6 ;  /* 0x0000000003037211 */ /* 0x000fe200078f30ff */
[----:B------:R-:W-:Y:S01]  /*2270*/  IMAD.MOV.U32 R0, RZ, RZ, RZ ;  /* 0x000000ffff007224 */ /* 0x000fe200078e00ff */
[----:B------:R-:W-:Y:S01]  /*2280*/  SHF.R.U32.HI R4, RZ, 0x10, R11 ;  /* 0x00000010ff047819 */ /* 0x000fe2000001160b */
[----:B------:R0:W-:Y:S01]  /*2290*/  STL [R1+0x94], R14 ;  /* 0x0000940e01007387 */ /* 0x0001e20000100800 */
[----:B------:R-:W-:-:S03]  /*22a0*/  SHF.R.S32.HI R3, RZ, 0x6, R3 ;  /* 0x00000006ff037819 */ /* 0x000fc60000011403 */
[----:B------:R0:W-:Y:S01]  /*22b0*/  STL [R1+0x88], R4 ;  /* 0x0000880401007387 */ /* 0x0001e20000100800 */
[----:B------:R-:W-:-:S04]  /*22c0*/  VIMNMX R9, RZ, R3, !PT ;  /* 0x00000003ff097248 */ /* 0x000fc80007fe0100 */
[----:B------:R-:W-:-:S13]  /*22d0*/  ISETP.GT.AND P0, PT, R8, R9, PT ;  /* 0x000000090800720c */ /* 0x000fda0003f04270 */
[----:B0-----:R-:W-:Y:S05]  /*22e0*/  @!P0 BRA `(.L_x_1550) ;  /* 0x00000000007c8947 */ /* 0x001fea0003800000 */
[----:B------:R-:W-:Y:S01]  /*22f0*/  ISETP.NE.AND P0, PT, R4, RZ, PT ;  /* 0x000000ff0400720c */ /* 0x000fe20003f05270 */
[----:B------:R-:W-:-:S03]  /*2300*/  ULDC UR4, c[0x0][0x9f0] ;  /* 0x00027c0000047ab9 */ /* 0x000fc60000000800 */
[----:B------:R-:W-:-:S04]  /*2310*/  SEL R11, R4, UR4, P0 ;  /* 0x00000004040b7c07 */ /* 0x000fc80008000000 */
[-C--:B------:R-:W-:Y:S02]  /*2320*/  IABS R6, R11.reuse ;  /* 0x0000000b00067213 */ /* 0x080fe40000000000 */
[----:B------:R-:W-:Y:S02]  /*2330*/  IADD3 R0, R11, -0x1, R8 ;  /* 0xffffffff0b007810 */ /* 0x000fe40007ffe008 */
[----:B------:R-:W0:Y:S01]  /*2340*/  I2F.RP R3, R6 ;  /* 0x0000000600037306 */ /* 0x000e220000209400 */
[----:B------:R-:W-:Y:S02]  /*2350*/  IABS R12, R11 ;  /* 0x0000000b000c7213 */ /* 0x000fe40000000000 */
[----:B------:R-:W-:-:S05]  /*2360*/  IMAD.IADD R0, R0, 0x1, -R9 ;  /* 0x0000000100007824 */ /* 0x000fca00078e0a09 */
[----:B------:R-:W-:Y:S02]  /*2370*/  IABS R10, R0 ;  /* 0x00000000000a7213 */ /* 0x000fe40000000000 */
[----:B------:R-:W-:-:S04]  /*2380*/  LOP3.LUT R0, R0, R11, RZ, 0x3c, !PT ;  /* 0x0000000b00007212 */ /* 0x000fc800078e3cff */
[----:B------:R-:W-:Y:S01]  /*2390*/  ISETP.GE.AND P2, PT, R0, RZ, PT ;  /* 0x000000ff0000720c */ /* 0x000fe20003f46270 */
[----:B0-----:R-:W0:Y:S02]  /*23a0*/  MUFU.RCP R3, R3 ;  /* 0x0000000300037308 */ /* 0x001e240000001000 */
[----:B0-----:R-:W-:Y:S02]  /*23b0*/  VIADD R4, R3, 0xffffffe ;  /* 0x0ffffffe03047836 */ /* 0x001fe40000000000 */
[----:B------:R-:W-:-:S04]  /*23c0*/  IMAD.MOV R3, RZ, RZ, -R12 ;  /* 0x000000ffff037224 */ /* 0x000fc800078e0a0c */
[----:B------:R0:W1:Y:S02]  /*23d0*/  F2I.FTZ.U32.TRUNC.NTZ R5, R4 ;  /* 0x0000000400057305 */ /* 0x000064000021f000 */
[----:B0-----:R-:W-:Y:S02]  /*23e0*/  IMAD.MOV.U32 R4, RZ, RZ, RZ ;  /* 0x000000ffff047224 */ /* 0x001fe400078e00ff */
[----:B-1----:R-:W-:-:S04]  /*23f0*/  IMAD.MOV R7, RZ, RZ, -R5 ;  /* 0x000000ffff077224 */ /* 0x002fc800078e0a05 */
[----:B------:R-:W-:-:S04]  /*2400*/  IMAD R7, R7, R6, RZ ;  /* 0x0000000607077224 */ /* 0x000fc800078e02ff */
[----:B------:R-:W-:-:S04]  /*2410*/  IMAD.HI.U32 R5, R5, R7, R4 ;  /* 0x0000000705057227 */ /* 0x000fc800078e0004 */
[----:B------:R-:W-:-:S04]  /*2420*/  IMAD.MOV.U32 R4, RZ, RZ, R10 ;  /* 0x000000ffff047224 */ /* 0x000fc800078e000a */
        /* <DEDUP_REMOVED lines=8> */
[----:B------:R-:W-:-:S04]  /*24b0*/  IMAD.MOV.U32 R0, RZ, RZ, R5 ;  /* 0x000000ffff007224 */ /* 0x000fc800078e0005 */
[----:B------:R-:W-:Y:S01]  /*24c0*/  @!P2 IMAD.MOV R0, RZ, RZ, -R0 ;  /* 0x000000ffff00a224 */ /* 0x000fe200078e0a00 */
[----:B------:R-:W-:-:S07]  /*24d0*/  @!P1 LOP3.LUT R0, RZ, R11, RZ, 0x33, !PT ;  /* 0x0000000bff009212 */ /* 0x000fce00078e33ff */
.L_x_1550:
[----:B------:R-:W-:Y:S05]  /*24e0*/  BSYNC B0 ;  /* 0x0000000000007941 */ /* 0x000fea0003800000 */
.L_x_1549:
[----:B------:R-:W-:-:S05]  /*24f0*/  IMAD R3, R14, R0, R9 ;  /* 0x000000000e037224 */ /* 0x000fca00078e0209 */
[C---:B------:R-:W-:Y:S01]  /*2500*/  VIADDMNMX R0, R3.reuse, R0, R8, PT ;  /* 0x0000000003007246 */ /* 0x040fe20003800108 */
[----:B------:R-:W-:-:S04]  /*2510*/  IMAD R3, R3, 0x40, -R13 ;  /* 0x0000004003037824 */ /* 0x000fc800078e0a0d */
[----:B------:R-:W-:Y:S01]  /*2520*/  IMAD R5, R0, 0x40, -R13 ;  /* 0x0000004000057824 */ /* 0x000fe200078e0a0d */
[----:B------:R-:W-:-:S04]  /*2530*/  VIMNMX R3, RZ, R3, !PT ;  /* 0x00000003ff037248 */ /* 0x000fc80007fe0100 */
[----:B------:R-:W-:Y:S02]  /*2540*/  VIMNMX R0, R5, R2, PT ;  /* 0x0000000205007248 */ /* 0x000fe40003fe0100 */
[----:B------:R-:W-:Y:S02]  /*2550*/  SHF.R.U32.HI R24, RZ, 0x6, R3 ;  /* 0x00000006ff187819 */ /* 0x000fe40000011603 */
[----:B------:R-:W-:-:S03]  /*2560*/  ISETP.GT.AND P0, PT, R0, R3, PT ;  /* 0x000000030000720c */ /* 0x000fc60003f04270 */
[----:B------:R-:W-:-:S10]  /*2570*/  IMAD.MOV.U32 R25, RZ, RZ, R24 ;  /* 0x000000ffff197224 */ /* 0x000fd400078e0018 */
[----:B------:R-:W-:-:S05]  /*2580*/  @P0 VIADD R0, R0, 0x3f ;  /* 0x0000003f00000836 */ /* 0x000fca0000000000 */
[----:B------:R-:W-:-:S04]  /*2590*/  @P0 SHF.R.S32.HI R3, RZ, 0x1f, R0 ;  /* 0x0000001fff030819 */ /* 0x000fc80000011400 */
[----:B------:R-:W-:-:S04]  /*25a0*/  @P0 LEA.HI R3, R3, R0, RZ, 0x6 ;  /* 0x0000000003030211 */ /* 0x000fc800078f30ff */
[----:B------:R-:W-:Y:S02]  /*25b0*/  @P0 SHF.R.S32.HI R25, RZ, 0x6, R3 ;  /* 0x00000006ff190819 */ /* 0x000fe40000011403 */
        /* <DEDUP_REMOVED lines=23> */
.L_x_1553:
[----:B------:R-:W-:Y:S05]  /*2730*/  BSYNC B6 ;  /* 0x0000000000067941 */ /* 0x000fea0003800000 */
.L_x_1552:
        /* <DEDUP_REMOVED lines=20> */
.L_x_1555:
[----:B------:R-:W-:Y:S05]  /*2880*/  BSYNC B6 ;  /* 0x0000000000067941 */ /* 0x000fea0003800000 */
.L_x_1554:
[----:B------:R-:W-:Y:S01]  /*2890*/  ULDC.64 UR4, c[0x0][0x9f8] ;  /* 0x00027e0000047ab9 */ /* 0x000fe20000000a00 */
[----:B------:R-:W2:Y:S01]  /*28a0*/  LDL R30, [R1+0x10] ;  /* 0x00001000011e7983 */ /* 0x000ea20000100800 */
[----:B------:R-:W-:-:S03]  /*28b0*/  ISETP.NE.U32.AND P0, PT, RZ, UR4, PT ;  /* 0x00000004ff007c0c */ /* 0x000fc6000bf05070 */
[----:B------:R-:W3:Y:S01]  /*28c0*/  LDL R33, [R1+0x64] ;  /* 0x0000640001217983 */ /* 0x000ee20000100800 */
[----:B------:R-:W-:-:S03]  /*28d0*/  ISETP.NE.AND.EX P0, PT, RZ, UR5, PT, P0 ;  /* 0x00000005ff007c0c */ /* 0x000fc6000bf05300 */
[----:B------:R-:W4:Y:S01]  /*28e0*/  LDL R32, [R1+0x60] ;  /* 0x0000600001207983 */ /* 0x000f220000100800 */
[----:B------:R-:W-:Y:S01]  /*28f0*/  IMAD.MOV.U32 R3, RZ, RZ, R27 ;  /* 0x000000ffff037224 */ /* 0x000fe200078e001b */
[----:B------:R-:W-:Y:S01]  /*2900*/  ULDC UR4, c[0x0][0x2f4] ;  /* 0x0000bd0000047ab9 */ /* 0x000fe20000000800 */
[----:B------:R-:W0:Y:S01]  /*2910*/  LDC R91, c[0x0][0x3f4] ;  /* 0x0000fd00ff5b7b82 */ /* 0x000e220000000800 */
[----:B------:R-:W4:Y:S04]  /*2920*/  LDL R31, [R1+0xd0] ;  /* 0x0000d000011f7983 */ /* 0x000f280000100800 */
[----:B------:R-:W4:Y:S03]  /*2930*/  LDL R20, [R1+0xcc] ;  /* 0x0000cc0001147983 */ /* 0x000f260000100800 */
[----:B------:R-:W1:Y:S01]  /*2940*/  @P0 LDC.64 R4, c[0x0][0x9f8] ;  /* 0x00027e00ff040b82 */ /* 0x000e620000000a00 */
[----:B------:R-:W-:Y:S01]  /*2950*/  ISETP.GE.AND P1, PT, R203, UR4, PT ;  /* 0x00000004cb007c0c */ /* 0x000fe2000bf26270 */
[----:B------:R-:W4:Y:S04]  /*2960*/  LDL R26, [R1+0x70] ;  /* 0x00007000011a7983 */ /* 0x000f280000100800 */
[----:B------:R-:W4:Y:S02]  /*2970*/  LDL R21, [R1+0x6c] ;  /* 0x00006c0001157983 */ /* 0x000f240000100800 */
[----:B------:R-:W0:Y:S08]  /*2980*/  LDC.64 R12, c[0x0][0x408] ;  /* 0x00010200ff0c7b82 */ /* 0x000e300000000a00 */
[----:B------:R-:W2:Y:S01]  /*2990*/  LDC.64 R10, c[0x0][0x3f8] ;  /* 0x0000fe00ff0a7b82 */ /* 0x000ea20000000a00 */
[----:B-1----:R-:W-:-:S05]  /*29a0*/  @P0 IMAD.WIDE R4, R27, 0x4, R4 ;  /* 0x000000041b040825 */ /* 0x002fca00078e0204 */
[----:B------:R1:W4:Y:S01]  /*29b0*/  @P0 LDG.E R3, desc[UR60][R4.64] ;  /* 0x0000003c04030981 */ /* 0x000322000c1e1900 */
[----:B------:R-:W-:Y:S02]  /*29c0*/  ISETP.GE.AND P0, PT, R18, UR4, PT ;  /* 0x0000000412007c0c */ /* 0x000fe4000bf06270 */
[----:B-1----:R-:W-:Y:S02]  /*29d0*/  SEL R4, RZ, 0xffffffff, P1 ;  /* 0xffffffffff047807 */ /* 0x002fe40000800000 */
[----:B------:R-:W-:-:S03]  /*29e0*/  SEL R0, RZ, 0x1, P0 ;  /* 0x00000001ff007807 */ /* 0x000fc60000000000 */
[----:B------:R-:W-:-:S05]  /*29f0*/  IMAD.SHL.U32 R5, R4, 0x2, RZ ;  /* 0x0000000204057824 */ /* 0x000fca00078e00ff */
[----:B------:R-:W-:Y:S01]  /*2a00*/  LOP3.LUT R4, R5, 0x2, R0, 0xe2, !PT ;  /* 0x0000000205047812 */ /* 0x000fe200078ee200 */
[----:B------:R-:W-:Y:S02]  /*2a10*/  IMAD.IADD R0, R28, 0x1, R29 ;  /* 0x000000011c007824 */ /* 0x000fe400078e021d */
[----:B------:R-:W4:Y:S01]  /*2a20*/  LDL R28, [R1+0x84] ;  /* 0x00008400011c7983 */ /* 0x000f220000100800 */
[----:B------:R-:W-:-:S04]  /*2a30*/  ISETP.GE.AND P2, PT, R22, UR4, PT ;  /* 0x0000000416007c0c */ /* 0x000fc8000bf46270 */
[----:B------:R-:W-:Y:S02]  /*2a40*/  SEL R5, RZ, 0x4, P2 ;  /* 0x00000004ff057807 */ /* 0x000fe40001000000 */
[----:B0-----:R-:W-:Y:S02]  /*2a50*/  ISETP.GE.AND P2, PT, R18, R91, PT ;  /* 0x0000005b1200720c */ /* 0x001fe40003f46270 */
[----:B------:R-:W-:Y:S02]  /*2a60*/  LOP3.LUT R14, R4, R5, RZ, 0xfc, !PT ;  /* 0x00000005040e7212 */ /* 0x000fe400078efcff */
[----:B------:R-:W-:Y:S02]  /*2a70*/  ISETP.GE.AND P1, PT, R203, R91, PT ;  /* 0x0000005bcb00720c */ /* 0x000fe40003f26270 */
[----:B------:R-:W-:Y:S02]  /*2a80*/  SEL R5, R91, RZ, P2 ;  /* 0x000000ff5b057207 */ /* 0x000fe40001000000 */
[----:B------:R-:W-:-:S03]  /*2a90*/  SHF.R.S32.HI R205, RZ, 0x1f, R204 ;  /* 0x0000001fffcd7819 */ /* 0x000fc600000114cc */
[----:B------:R-:W-:Y:S01]  /*2aa0*/  IMAD.IADD R5, R18, 0x1, R5 ;  /* 0x0000000112057824 */ /* 0x000fe200078e0205 */
[----:B------:R-:W0:Y:S01]  /*2ab0*/  S2R R94, SR_TID.X ;  /* 0x00000000005e7919 */ /* 0x000e220000002100 */
[----:B-----5:R-:W-:Y:S02]  /*2ac0*/  SHF.R.S32.HI R15, RZ, 0x1f, R92 ;  /* 0x0000001fff0f7819 */ /* 0x020fe4000001145c */
[----:B------:R-:W-:Y:S01]  /*2ad0*/  ISETP.GE.AND P0, PT, R23, UR4, PT ;  /* 0x0000000417007c0c */ /* 0x000fe2000bf06270 */
[----:B------:R-:W-:Y:S01]  /*2ae0*/  IMAD.SHL.U32 R27, R12, 0x20, RZ ;  /* 0x000000200c1b7824 */ /* 0x000fe200078e00ff */
[----:B------:R-:W-:Y:S02]  /*2af0*/  LOP3.LUT R29, R14, 0x1, RZ, 0xc0, !PT ;  /* 0x000000010e1d7812 */ /* 0x000fe400078ec0ff */
[----:B0-----:R-:W-:Y:S02]  /*2b00*/  LEA.HI R94, R94, 0x8, RZ, 0x19 ;  /* 0x000000085e5e7811 */ /* 0x001fe400078fc8ff */
[----:B--2---:R-:W-:-:S05]  /*2b10*/  SHF.R.S32.HI R9, RZ, 0x1f, R30 ;  /* 0x0000001fff097819 */ /* 0x004fca000001141e */
[C---:B------:R-:W-:Y:S02]  /*2b20*/  IMAD R4, R9.reuse, R12, RZ ;  /* 0x0000000c09047224 */ /* 0x040fe400078e02ff */
[-C--:B------:R-:W-:Y:S02]  /*2b30*/  IMAD R6, R9, R10.reuse, RZ ;  /* 0x0000000a09067224 */ /* 0x080fe400078e02ff */
[C---:B------:R-:W-:Y:S01]  /*2b40*/  IMAD R9, R30.reuse, R13, R4 ;  /* 0x0000000d1e097224 */ /* 0x040fe200078e0204 */
[----:B------:R-:W-:Y:S01]  /*2b50*/  SEL R4, R91, RZ, P1 ;  /* 0x000000ff5b047207 */ /* 0x000fe20000800000 */
[C---:B------:R-:W-:Y:S02]  /*2b60*/  IMAD R7, R30.reuse, R11, R6 ;  /* 0x0000000b1e077224 */ /* 0x040fe400078e0206 */
[----:B------:R-:W-:-:S04]  /*2b70*/  IMAD.WIDE.U32 R78, R30, R10, R204 ;  /* 0x0000000a1e4e7225 */ /* 0x000fc800078e00cc */
[----:B------:R-:W-:Y:S01]  /*2b80*/  IMAD.IADD R6, R203, 0x1, R4 ;  /* 0x00000001cb067824 */ /* 0x000fe200078e0204 */
[----:B------:R-:W-:Y:S01]  /*2b90*/  SHF.R.S32.HI R4, RZ, 0x1f, R5 ;  /* 0x0000001fff047819 */ /* 0x000fe20000011405 */
[----:B------:R-:W-:-:S03]  /*2ba0*/  IMAD.WIDE.U32 R80, R30, R10, R18 ;  /* 0x0000000a1e507225 */ /* 0x000fc600078e0012 */
[CC--:B------:R-:W-:Y:S01]  /*2bb0*/  LEA.HI R68, R4.reuse, R5.reuse, RZ, 0x3 ;  /* 0x0000000504447211 */ /* 0x0c0fe200078f18ff */
[----:B------:R-:W-:Y:S01]  /*2bc0*/  IMAD.IADD R79, R79, 0x1, R7 ;  /* 0x000000014f4f7824 */ /* 0x000fe200078e0207 */
[----:B------:R-:W-:Y:S01]  /*2bd0*/  LEA.HI R4, R4, R5, RZ, 0x6 ;  /* 0x0000000504047211 */ /* 0x000fe200078f30ff */
[----:B------:R-:W-:Y:S01]  /*2be0*/  IMAD.IADD R81, R7, 0x1, R81 ;  /* 0x0000000107517824 */ /* 0x000fe200078e0251 */
[----:B------:R-:W-:Y:S01]  /*2bf0*/  SHF.R.S32.HI R7, RZ, 0x1f, R6 ;  /* 0x0000001fff077819 */ /* 0x000fe20000011406 */
[----:B------:R-:W-:-:S03]  /*2c00*/  IMAD.WIDE.U32 R82, R30, R12, R204 ;  /* 0x0000000c1e527225 */ /* 0x000fc600078e00cc */
[CC--:B------:R-:W-:Y:S01]  /*2c10*/  LEA.HI R70, R7.reuse, R6.reuse, RZ, 0x3 ;  /* 0x0000000607467211 */ /* 0x0c0fe200078f18ff */
[----:B------:R-:W-:Y:S01]  /*2c20*/  IMAD.SHL.U32 R5, R4, 0x40, RZ ;  /* 0x0000004004057824 */ /* 0x000fe200078e00ff */
[----:B------:R-:W-:Y:S01]  /*2c30*/  LEA.HI R6, R7, R6, RZ, 0x6 ;  /* 0x0000000607067211 */ /* 0x000fe200078f30ff */
[----:B------:R-:W-:Y:S01]  /*2c40*/  IMAD.WIDE.U32 R84, R30, R12, R18 ;  /* 0x0000000c1e547225 */ /* 0x000fe200078e0012 */
[--C-:B---3--:R-:W-:Y:S02]  /*2c50*/  LOP3.LUT R4, R33, 0x38, R68.reuse, 0xf8, !PT ;  /* 0x0000003821047812 */ /* 0x108fe400078ef844 */
[----:B----4-:R-:W-:Y:S01]  /*2c60*/  LOP3.LUT R8, R32, 0x38, R68, 0xf8, !PT ;  /* 0x0000003820087812 */ /* 0x010fe200078ef844 */
[----:B------:R-:W-:Y:S01]  /*2c70*/  IMAD.SHL.U32 R7, R6, 0x40, RZ ;  /* 0x0000004006077824 */ /* 0x000fe200078e00ff */
[----:B------:R-:W-:Y:S01]  /*2c80*/  LOP3.LUT R5, R5, 0xfffff000, RZ, 0xc0, !PT ;  /* 0xfffff00005057812 */ /* 0x000fe200078ec0ff */
[----:B------:R-:W-:Y:S01]  /*2c90*/  IMAD.IADD R83, R83, 0x1, R9 ;  /* 0x0000000153537824 */ /* 0x000fe200078e0209 */
[----:B------:R-:W-:Y:S01]  /*2ca0*/  LOP3.LUT R4, R4, R31, RZ, 0x3c, !PT ;  /* 0x0000001f04047212 */ /* 0x000fe200078e3cff */
[----:B------:R-:W-:Y:S01]  /*2cb0*/  IMAD.IADD R85, R9, 0x1, R85 ;  /* 0x0000000109557824 */ /* 0x000fe200078e0255 */
[----:B------:R-:W-:-:S02]  /*2cc0*/  LOP3.LUT R6, R33, 0x38, R70, 0xf8, !PT ;  /* 0x0000003821067812 */ /* 0x000fc400078ef846 */
[----:B------:R-:W-:Y:S02]  /*2cd0*/  LOP3.LUT R8, R8, R20, RZ, 0x3c, !PT ;  /* 0x0000001408087212 */ /* 0x000fe400078e3cff */
[----:B------:R-:W-:Y:S02]  /*2ce0*/  LOP3.LUT R9, R32, 0x38, R70, 0xf8, !PT ;  /* 0x0000003820097812 */ /* 0x000fe400078ef846 */
[----:B------:R-:W-:Y:S02]  /*2cf0*/  IADD3 R89, R4, R5, R26 ;  /* 0x0000000504597210 */ /* 0x000fe40007ffe01a */
[----:B------:R-:W-:Y:S02]  /*2d00*/  LOP3.LUT R7, R7, 0xfffff000, RZ, 0xc0, !PT ;  /* 0xfffff00007077812 */ /* 0x000fe400078ec0ff */
[----:B------:R-:W-:Y:S02]  /*2d10*/  LOP3.LUT R6, R6, R31, RZ, 0x3c, !PT ;  /* 0x0000001f06067212 */ /* 0x000fe400078e3cff */
[----:B------:R-:W-:Y:S01]  /*2d20*/  IADD3 R4, R8, R5, R21 ;  /* 0x0000000508047210 */ /* 0x000fe20007ffe015 */
[----:B------:R-:W-:Y:S01]  /*2d30*/  IMAD R8, R15, R10, RZ ;  /* 0x0000000a0f087224 */ /* 0x000fe200078e02ff */
[----:B------:R-:W-:-:S02]  /*2d40*/  LOP3.LUT R20, R9, R20, RZ, 0x3c, !PT ;  /* 0x0000001409147212 */ /* 0x000fc400078e3cff */
[----:B------:R-:W-:Y:S01]  /*2d50*/  IADD3 R5, R6, R7, R26 ;  /* 0x0000000706057210 */ /* 0x000fe20007ffe01a */
[----:B------:R-:W-:Y:S01]  /*2d60*/  IMAD R33, R92, R11, R8 ;  /* 0x0000000b5c217224 */ /* 0x000fe200078e0208 */
[----:B------:R-:W-:Y:S01]  /*2d70*/  IADD3 R6, R20, R7, R21 ;  /* 0x0000000714067210 */ /* 0x000fe20007ffe015 */
[----:B------:R-:W-:Y:S01]  /*2d80*/  IMAD R15, R15, R12, RZ ;  /* 0x0000000c0f0f7224 */ /* 0x000fe200078e02ff */
[C-C-:B------:R-:W-:Y:S02]  /*2d90*/  SHF.L.U64.HI R7, R10.reuse, 0x6, R11.reuse ;  /* 0x000000060a077819 */ /* 0x140fe4000001020b */
[----:B------:R-:W-:Y:S02]  /*2da0*/  SHF.L.U64.HI R8, R10, 0x5, R11 ;  /* 0x000000050a087819 */ /* 0x000fe4000001020b */
[----:B------:R-:W-:Y:S01]  /*2db0*/  SEL R11, RZ, 0x8, P0 ;  /* 0x00000008ff0b7807 */ /* 0x000fe20000000000 */
[----:B------:R-:W-:Y:S01]  /*2dc0*/  IMAD.WIDE.U32 R78, R92, R10, R78 ;  /* 0x0000000a5c4e7225 */ /* 0x000fe200078e004e */
[----:B------:R-:W-:-:S02]  /*2dd0*/  SHF.R.S32.HI R35, RZ, 0x3, R68 ;  /* 0x00000003ff237819 */ /* 0x000fc40000011444 */
[----:B------:R-:W-:Y:S01]  /*2de0*/  SHF.R.S32.HI R69, RZ, 0x3, R70 ;  /* 0x00000003ff457819 */ /* 0x000fe20000011446 */
[----:B------:R-:W-:Y:S01]  /*2df0*/  IMAD.WIDE.U32 R80, R92, R10, R80 ;  /* 0x0000000a5c507225 */ /* 0x000fe200078e0050 */
[----:B------:R-:W-:Y:S02]  /*2e00*/  LOP3.LUT R11, R14, R11, RZ, 0xfc, !PT ;  /* 0x0000000b0e0b7212 */ /* 0x000fe400078efcff */
[----:B------:R-:W-:Y:S01]  /*2e10*/  LOP3.LUT R68, R68, 0xfffffff8, RZ, 0xc0, !PT ;  /* 0xfffffff844447812 */ /* 0x000fe200078ec0ff */
[----:B------:R-:W-:Y:S01]  /*2e20*/  IMAD R15, R92, R13, R15 ;  /* 0x0000000d5c0f7224 */ /* 0x000fe200078e020f */
[----:B------:R-:W-:Y:S01]  /*2e30*/  LOP3.LUT R70, R70, 0xfffffff8, RZ, 0xc0, !PT ;  /* 0xfffffff846467812 */ /* 0x000fe200078ec0ff */
[----:B------:R-:W-:-:S04]  /*2e40*/  IMAD.WIDE.U32 R82, R92, R12, R82 ;  /* 0x0000000c5c527225 */ /* 0x000fc800078e0052 */
[----:B------:R-:W-:Y:S01]  /*2e50*/  IMAD.WIDE.U32 R84, R92, R12, R84 ;  /* 0x0000000c5c547225 */ /* 0x000fe200078e0054 */
[C-C-:B------:R-:W-:Y:S02]  /*2e60*/  SHF.L.U64.HI R20, R12.reuse, 0x6, R13.reuse ;  /* 0x000000060c147819 */ /* 0x140fe4000001020d */
[----:B------:R-:W-:Y:S01]  /*2e70*/  SHF.L.U64.HI R21, R12, 0x5, R13 ;  /* 0x000000050c157819 */ /* 0x000fe2000001020d */
[----:B------:R-:W-:Y:S01]  /*2e80*/  IMAD.SHL.U32 R9, R10, 0x40, RZ ;  /* 0x000000400a097824 */ /* 0x000fe200078e00ff */
[----:B------:R-:W-:Y:S01]  /*2e90*/  LOP3.LUT R71, R11, 0x2, RZ, 0xc0, !PT ;  /* 0x000000020b477812 */ /* 0x000fe200078ec0ff */
[----:B------:R-:W-:Y:S01]  /*2ea0*/  IMAD R28, R28, 0x20, R30 ;  /* 0x000000201c1c7824 */ /* 0x000fe200078e021e */
[----:B------:R-:W-:Y:S01]  /*2eb0*/  SHF.R.S32.HI R30, RZ, 0x1f, R3 ;  /* 0x0000001fff1e7819 */ /* 0x000fe20000011403 */
[----:B------:R-:W-:Y:S01]  /*2ec0*/  IMAD.IADD R31, R79, 0x1, R33 ;  /* 0x000000014f1f7824 */ /* 0x000fe200078e0221 */
[----:B------:R-:W-:Y:S01]  /*2ed0*/  LOP3.LUT R76, R11, 0x4, RZ, 0xc0, !PT ;  /* 0x000000040b4c7812 */ /* 0x000fe200078ec0ff */
[----:B------:R-:W-:Y:S01]  /*2ee0*/  IMAD.IADD R32, R33, 0x1, R81 ;  /* 0x0000000121207824 */ /* 0x000fe200078e0251 */
[----:B------:R-:W-:Y:S01]  /*2ef0*/  LOP3.LUT R77, R11, 0x8, RZ, 0xc0, !PT ;  /* 0x000000080b4d7812 */ /* 0x000fe200078ec0ff */
[----:B------:R-:W-:Y:S01]  /*2f00*/  IMAD.SHL.U32 R10, R10, 0x20, RZ ;  /* 0x000000200a0a7824 */ /* 0x000fe200078e00ff */
[----:B------:R-:W-:Y:S01]  /*2f10*/  SHF.R.S32.HI R86, RZ, 0x1f, R68 ;  /* 0x0000001fff567819 */ /* 0x000fe20000011444 */
[----:B------:R-:W-:Y:S01]  /*2f20*/  IMAD.SHL.U32 R26, R12, 0x40, RZ ;  /* 0x000000400c1a7824 */ /* 0x000fe200078e00ff */
[----:B------:R-:W-:Y:S01]  /*2f30*/  SHF.R.S32.HI R87, RZ, 0x1f, R70 ;  /* 0x0000001fff577819 */ /* 0x000fe20000011446 */
[----:B------:R-:W-:-:S02]  /*2f40*/  IMAD.SHL.U32 R91, R91, 0x2, RZ ;  /* 0x000000025b5b7824 */ /* 0x000fc400078e00ff */
[----:B------:R-:W-:Y:S02]  /*2f50*/  IMAD.IADD R33, R83, 0x1, R15 ;  /* 0x0000000153217824 */ /* 0x000fe400078e020f */
[----:B------:R-:W-:-:S07]  /*2f60*/  IMAD.IADD R34, R15, 0x1, R85 ;  /* 0x000000010f227824 */ /* 0x000fce00078e0255 */
.L_x_1637:
[----:B--2---:R-:W2:Y:S01]  /*2f70*/  LDL R39, [R1+0x80] ;  /* 0x0000800001277983 */ /* 0x004ea20000100800 */
[----:B0-----:R-:W0:Y:S01]  /*2f80*/  LDC R98, c[0x0][0x430] ;  /* 0x00010c00ff627b82 */ /* 0x001e220000000800 */
[----:B------:R-:W-:Y:S02]  /*2f90*/  VIADD R25, R25, 0xffffffff ;  /* 0xffffffff19197836 */ /* 0x000fe40000000000 */
        /* <DEDUP_REMOVED lines=15> */
[----:B------:R-:W-:Y:S01]  /*3090*/  @!P0 SHF.R.S32.HI R37, RZ, 0x1f, R36 ;  /* 0x0000001fff258819 */ /* 0x000fe20000011424 */
[C---:B------:R-:W-:Y:S02]  /*30a0*/  @!P0 IMAD R11, R3.reuse, R15, R38 ;  /* 0x0000000f030b8224 */ /* 0x040fe400078e0226 */
[----:B------:R-:W-:-:S04]  /*30b0*/  @!P0 IMAD.WIDE.U32 R14, R3, R14, R36 ;  /* 0x0000000e030e8225 */ /* 0x000fc800078e0024 */
[----:B------:R-:W-:Y:S01]  /*30c0*/  @!P0 IMAD.IADD R11, R15, 0x1, R11 ;  /* 0x000000010f0b8824 */ /* 0x000fe200078e020b */
[----:B---3--:R-:W-:-:S04]  /*30d0*/  @!P0 LEA R12, P3, R14, R12, 0x2 ;  /* 0x0000000c0e0c8211 */ /* 0x008fc800078610ff */
[----:B------:R-:W-:-:S05]  /*30e0*/  @!P0 LEA.HI.X R13, R14, R13, R11, 0x2, P3 ;  /* 0x0000000d0e0d8211 */ /* 0x000fca00018f140b */
[----:B-----5:R0:W5:Y:S01]  /*30f0*/  @!P0 LDG.E R99, desc[UR60][R12.64] ;  /* 0x0000003c0c638981 */ /* 0x020162000c1e1900 */
[----:B------:R-:W-:Y:S01]  /*3100*/  ISETP.GE.AND P0, PT, R101, 0x1, PT ;  /* 0x000000016500780c */ /* 0x000fe20003f06270 */
[----:B------:R-:W-:Y:S01]  /*3110*/  IMAD.MOV R11, RZ, RZ, -R36 ;  /* 0x000000ffff0b7224 */ /* 0x000fe200078e0a24 */
[----:B------:R-:W-:Y:S05]  /*3120*/  YIELD ;  /* 0x0000000000007946 */ /* 0x000fea0003800000 */
[----:B------:R-:W-:Y:S01]  /*3130*/  BSSY B0, `(.L_x_1556) ;  /* 0x0000598000007945 */ /* 0x000fe20003800000 */
[----:B------:R-:W-:Y:S01]  /*3140*/  IMAD R98, R98, R11, R40 ;  /* 0x0000000b62627224 */ /* 0x000fe200078e0228 */
[----:B------:R-:W-:Y:S01]  /*3150*/  ISETP.GT.AND P3, PT, R25, R24, PT ;  /* 0x000000181900720c */ /* 0x000fe20003f64270 */
[----:B--2---:R-:W-:-:S04]  /*3160*/  IMAD R90, R200, 0x4000, R39 ;  /* 0x00004000c85a7824 */ /* 0x004fc800078e0227 */
[----:B------:R-:W-:Y:S01]  /*3170*/  IMAD R90, R90, 0x2, R17 ;  /* 0x000000025a5a7824 */ /* 0x000fe200078e0211 */
[----:B0-----:R-:W-:Y:S07]  /*3180*/  @!P0 BRA `(.L_x_1557) ;  /* 0x0000005000d48947 */ /* 0x001fee0003800000 */
[----:B------:R-:W-:Y:S01]  /*3190*/  SHF.R.S32.HI R97, RZ, 0x1f, R98 ;  /* 0x0000001fff617819 */ /* 0x000fe20000011462 */
[----:B------:R-:W-:Y:S01]  /*31a0*/  ULDC.64 UR4, c[0x0][0x300] ;  /* 0x0000c00000047ab9 */ /* 0x000fe20000000a00 */
[----:B-----5:R-:W-:Y:S01]  /*31b0*/  SHF.R.S32.HI R96, RZ, 0x1f, R99 ;  /* 0x0000001fff607819 */ /* 0x020fe20000011463 */
[----:B------:R-:W-:Y:S01]  /*31c0*/  IMAD.WIDE.U32 R12, R98, UR4, RZ ;  /* 0x00000004620c7c25 */ /* 0x000fe2000f8e00ff */
[----:B------:R-:W-:Y:S02]  /*31d0*/  ULDC.U8 UR6, c[0x0][0x410] ;  /* 0x0001040000067ab9 */ /* 0x000fe40000000000 */
[----:B------:R-:W-:Y:S01]  /*31e0*/  ISETP.NE.AND P0, PT, RZ, UR6, PT ;  /* 0x00000006ff007c0c */ /* 0x000fe2000bf05270 */
[----:B------:R-:W-:Y:S02]  /*31f0*/  IMAD R11, R97, UR4, RZ ;  /* 0x00000004610b7c24 */ /* 0x000fe4000f8e02ff */
[----:B------:R-:W-:Y:S02]  /*3200*/  IMAD R15, R20, R25, RZ ;  /* 0x00000019140f7224 */ /* 0x000fe400078e02ff */
[----:B------:R-:W-:Y:S01]  /*3210*/  IMAD R11, R98, UR5, R11 ;  /* 0x00000005620b7c24 */ /* 0x000fe2000f8e020b */
[----:B------:R-:W-:Y:S01]  /*3220*/  ULDC.64 UR4, c[0x0][0x310] ;  /* 0x0000c40000047ab9 */ /* 0x000fe20000000a00 */
[----:B------:R-:W-:-:S02]  /*3230*/  IMAD R95, R25, -0x40, R2 ;  /* 0xffffffc0195f7824 */ /* 0x000fc400078e0202 */
[----:B------:R-:W-:Y:S02]  /*3240*/  IMAD R14, R96, UR4, RZ ;  /* 0x00000004600e7c24 */ /* 0x000fe4000f8e02ff */
[----:B------:R-:W-:Y:S01]  /*3250*/  IMAD.IADD R13, R13, 0x1, R11 ;  /* 0x000000010d0d7824 */ /* 0x000fe200078e020b */
[----:B------:R-:W-:Y:S01]  /*3260*/  VIMNMX R95, R95, 0x40, PT ;  /* 0x000000405f5f7848 */ /* 0x000fe20003fe0100 */
[C---:B------:R-:W-:Y:S02]  /*3270*/  IMAD R11, R99.reuse, UR5, R14 ;  /* 0x00000005630b7c24 */ /* 0x040fe4000f8e020e */
[----:B------:R-:W-:Y:S01]  /*3280*/  IMAD.WIDE.U32 R12, R99, UR4, R12 ;  /* 0x00000004630c7c25 */ /* 0x000fe2000f8e000c */
[----:B------:R-:W-:-:S03]  /*3290*/  ULDC.64 UR4, c[0x0][0x308] ;  /* 0x0000c20000047ab9 */ /* 0x000fc60000000a00 */
[----:B------:R-:W-:Y:S01]  /*32a0*/  IMAD.IADD R13, R13, 0x1, R11 ;  /* 0x000000010d0d7824 */ /* 0x000fe200078e020b */
[----:B------:R-:W-:Y:S01]  /*32b0*/  SHF.R.S32.HI R11, RZ, 0x1f, R25 ;  /* 0x0000001fff0b7819 */ /* 0x000fe20000011419 */
[----:B------:R-:W-:Y:S02]  /*32c0*/  IMAD R14, R7, R25, RZ ;  /* 0x00000019070e7224 */ /* 0x000fe400078e02ff */
[----:B------:R-:W-:-:S04]  /*32d0*/  IMAD.WIDE.U32 R36, R226, UR4, R12 ;  /* 0x00000004e2247c25 */ /* 0x000fc8000f8e000c */
[----:B------:R-:W-:Y:S01]  /*32e0*/  IMAD R105, R226, UR5, R37 ;  /* 0x00000005e2697c24 */ /* 0x000fe2000f8e0225 */
[----:B------:R-:W-:Y:S01]  /*32f0*/  ULDC.64 UR4, c[0x0][0x2e8] ;  /* 0x0000ba0000047ab9 */ /* 0x000fe20000000a00 */
[C---:B------:R-:W-:Y:S01]  /*3300*/  IMAD R39, R11.reuse, R9, R14 ;  /* 0x000000090b277224 */ /* 0x040fe200078e020e */
[C---:B------:R-:W-:Y:S01]  /*3310*/  LEA R104, P4, R36.reuse, UR4, 0x1 ;  /* 0x0000000424687c11 */ /* 0x040fe2000f8808ff */
[----:B------:R-:W-:Y:S02]  /*3320*/  IMAD R41, R11, R26, R15 ;  /* 0x0000001a0b297224 */ /* 0x000fe400078e020f */
[----:B------:R-:W-:Y:S01]  /*3330*/  IMAD.WIDE.U32 R14, R9, R25, RZ ;  /* 0x00000019090e7225 */ /* 0x000fe200078e00ff */
[----:B------:R-:W-:-:S03]  /*3340*/  LEA.HI.X R105, R36, UR5, R105, 0x1, P4 ;  /* 0x0000000524697c11 */ /* 0x000fc6000a0f0c69 */
[----:B------:R-:W-:-:S04]  /*3350*/  IMAD.WIDE.U32 R12, R26, R25, RZ ;  /* 0x000000191a0c7225 */ /* 0x000fc800078e00ff */
[----:B------:R-:W-:Y:S02]  /*3360*/  IMAD.IADD R11, R15, 0x1, R39 ;  /* 0x000000010f0b7824 */ /* 0x000fe400078e0227 */
[----:B------:R-:W-:Y:S01]  /*3370*/  IMAD.IADD R72, R13, 0x1, R41 ;  /* 0x000000010d487824 */ /* 0x000fe200078e0229 */
[----:B------:R-:W-:Y:S06]  /*3380*/  @!P0 BRA `(.L_x_1558) ;  /* 0x0000002400f48947 */ /* 0x000fec0003800000 */
[----:B------:R-:W2:Y:S04]  /*3390*/  LDL R38, [R1+0x10] ;  /* 0x0000100001267983 */ /* 0x000ea80000100800 */
[----:B------:R0:W5:Y:S04]  /*33a0*/  LDL R75, [R1+0x18] ;  /* 0x00001800014b7983 */ /* 0x0001680000100800 */
[----:B------:R0:W5:Y:S04]  /*33b0*/  LDL R74, [R1+0x48] ;  /* 0x00004800014a7983 */ /* 0x0001680000100800 */
[----:B------:R0:W5:Y:S01]  /*33c0*/  LDL R73, [R1+0x4c] ;  /* 0x00004c0001497983 */ /* 0x0001620000100800 */
[----:B------:R-:W-:Y:S01]  /*33d0*/  BSSY B1, `(.L_x_1559) ;  /* 0x000002a000017945 */ /* 0x000fe20003800000 */
        /* <DEDUP_REMOVED lines=9> */
[----:B--2---:R-:W-:-:S13]  /*3470*/  ISETP.GE.AND P0, PT, R38, R95, PT ;  /* 0x0000005f2600720c */ /* 0x004fda0003f06270 */
[----:B0-----:R-:W-:Y:S05]  /*3480*/  @P0 BRA `(.L_x_1560) ;  /* 0x0000000000780947 */ /* 0x001fea0003800000 */
[----:B------:R-:W-:Y:S01]  /*3490*/  IADD3 R39, P4, R78, R14, RZ ;  /* 0x0000000e4e277210 */ /* 0x000fe20007f9e0ff */
[----:B------:R-:W-:Y:S01]  /*34a0*/  ULDC.64 UR4, c[0x0][0x3e8] ;  /* 0x0000fa0000047ab9 */ /* 0x000fe20000000a00 */
[----:B------:R-:W-:Y:S02]  /*34b0*/  IADD3 R41, P5, R82, R12, RZ ;  /* 0x0000000c52297210 */ /* 0x000fe40007fbe0ff */
[----:B------:R-:W-:Y:S02]  /*34c0*/  CS2R R64, SRZ ;  /* 0x0000000000407805 */ /* 0x000fe4000001ff00 */
[----:B------:R-:W-:Y:S01]  /*34d0*/  ISETP.GE.AND P6, PT, R204, R101, PT ;  /* 0x00000065cc00720c */ /* 0x000fe20003fc6270 */
[----:B------:R-:W-:Y:S01]  /*34e0*/  IMAD.X R40, R11, 0x1, R31, P4 ;  /* 0x000000010b287824 */ /* 0x000fe200020e061f */
[----:B------:R-:W-:Y:S01]  /*34f0*/  LEA R38, P4, R39, UR4, 0x1 ;  /* 0x0000000427267c11 */ /* 0x000fe2000f8808ff */
[----:B------:R-:W-:Y:S01]  /*3500*/  IMAD.X R42, R72, 0x1, R33, P5 ;  /* 0x00000001482a7824 */ /* 0x000fe200028e0621 */
[----:B------:R-:W-:-:S02]  /*3510*/  CS2R R66, SRZ ;  /* 0x0000000000427805 */ /* 0x000fc4000001ff00 */
[-C--:B-----5:R-:W-:Y:S02]  /*3520*/  ISETP.GE.AND P5, PT, R75, R101.reuse, PT ;  /* 0x000000654b00720c */ /* 0x0a0fe40003fa6270 */
[----:B------:R-:W-:Y:S01]  /*3530*/  LEA.HI.X R39, R39, UR5, R40, 0x1, P4 ;  /* 0x0000000527277c11 */ /* 0x000fe2000a0f0c28 */
[----:B------:R-:W-:Y:S02]  /*3540*/  ULDC.64 UR4, c[0x0][0x400] ;  /* 0x0001000000047ab9 */ /* 0x000fe40000000a00 */
[C---:B------:R-:W-:Y:S02]  /*3550*/  LEA R40, P4, R41.reuse, UR4, 0x1 ;  /* 0x0000000429287c11 */ /* 0x040fe4000f8808ff */
[----:B------:R0:W5:Y:S02]  /*3560*/  @!P6 LDG.E.64 R64, desc[UR60][R38.64] ;  /* 0x0000003c2640e981 */ /* 0x000164000c1e1b00 */
[----:B------:R-:W-:Y:S02]  /*3570*/  LEA.HI.X R41, R41, UR5, R42, 0x1, P4 ;  /* 0x0000000529297c11 */ /* 0x000fe4000a0f0c2a */
[----:B------:R-:W-:-:S03]  /*3580*/  ISETP.GE.AND P4, PT, R74, R101, PT ;  /* 0x000000654a00720c */ /* 0x000fc60003f86270 */
[----:B------:R0:W5:Y:S01]  /*3590*/  @!P6 LDG.E.64 R66, desc[UR60][R40.64] ;  /* 0x0000003c2842e981 */ /* 0x000162000c1e1b00 */
[----:B------:R-:W-:Y:S02]  /*35a0*/  ISETP.GE.AND P6, PT, R73, R101, PT ;  /* 0x000000654900720c */ /* 0x000fe40003fc6270 */
[----:B------:R-:W-:Y:S02]  /*35b0*/  CS2R R60, SRZ ;  /* 0x00000000003c7805 */ /* 0x000fe4000001ff00 */
[----:B------:R-:W-:Y:S02]  /*35c0*/  CS2R R56, SRZ ;  /* 0x0000000000387805 */ /* 0x000fe4000001ff00 */
[----:B------:R-:W-:Y:S02]  /*35d0*/  CS2R R52, SRZ ;  /* 0x0000000000347805 */ /* 0x000fe4000001ff00 */
[----:B------:R-:W-:Y:S02]  /*35e0*/  CS2R R62, SRZ ;  /* 0x00000000003e7805 */ /* 0x000fe4000001ff00 */
[----:B------:R-:W-:-:S02]  /*35f0*/  CS2R R58, SRZ ;  /* 0x00000000003a7805 */ /* 0x000fc4000001ff00 */
[----:B------:R-:W-:Y:S01]  /*3600*/  CS2R R54, SRZ ;  /* 0x0000000000367805 */ /* 0x000fe2000001ff00 */
[----:B------:R0:W5:Y:S04]  /*3610*/  @!P5 LDG.E.64 R60, desc[UR60][R38.64+0x40] ;  /* 0x0000403c263cd981 */ /* 0x000168000c1e1b00 */
[----:B------:R0:W5:Y:S04]  /*3620*/  @!P4 LDG.E.64 R56, desc[UR60][R38.64+0x80] ;  /* 0x0000803c2638c981 */ /* 0x000168000c1e1b00 */
[----:B------:R0:W5:Y:S04]  /*3630*/  @!P6 LDG.E.64 R52, desc[UR60][R38.64+0xc0] ;  /* 0x0000c03c2634e981 */ /* 0x000168000c1e1b00 */
[----:B------:R0:W5:Y:S04]  /*3640*/  @!P5 LDG.E.64 R62, desc[UR60][R40.64+0x40] ;  /* 0x0000403c283ed981 */ /* 0x000168000c1e1b00 */
[----:B------:R0:W5:Y:S04]  /*3650*/  @!P4 LDG.E.64 R58, desc[UR60][R40.64+0x80] ;  /* 0x0000803c283ac981 */ /* 0x000168000c1e1b00 */
[----:B------:R0:W5:Y:S02]  /*3660*/  @!P6 LDG.E.64 R54, desc[UR60][R40.64+0xc0] ;  /* 0x0000c03c2836e981 */ /* 0x000164000c1e1b00 */
.L_x_1560:
[----:B------:R-:W-:Y:S05]  /*3670*/  BSYNC B1 ;  /* 0x0000000000017941 */ /* 0x000fea0003800000 */
.L_x_1559:
[----:B0-----:R-:W2:Y:S01]  /*3680*/  LDL R38, [R1+0xc8] ;  /* 0x0000c80001267983 */ /* 0x001ea20000100800 */
[----:B------:R-:W-:Y:S01]  /*3690*/  BSSY B1, `(.L_x_1561) ;  /* 0x0000028000017945 */ /* 0x000fe20003800000 */
[----:B------:R-:W-:Y:S02]  /*36a0*/  CS2R R40, SRZ ;  /* 0x0000000000287805 */ /* 0x000fe4000001ff00 */
[----:B------:R-:W-:Y:S02]  /*36b0*/  CS2R R44, SRZ ;  /* 0x00000000002c7805 */ /* 0x000fe4000001ff00 */
[----:B------:R-:W-:Y:S02]  /*36c0*/  CS2R R48, SRZ ;  /* 0x0000000000307805 */ /* 0x000fe4000001ff00 */
[----:B------:R-:W-:Y:S02]  /*36d0*/  CS2R R42, SRZ ;  /* 0x00000000002a7805 */ /* 0x000fe4000001ff00 */
[----:B------:R-:W-:-:S02]  /*36e0*/  CS2R R46, SRZ ;  /* 0x00000000002e7805 */ /* 0x000fc4000001ff00 */
[----:B------:R-:W-:Y:S02]  /*36f0*/  CS2R R50, SRZ ;  /* 0x0000000000327805 */ /* 0x000fe4000001ff00 */
[----:B--2---:R-:W-:Y:S02]  /*3700*/  ISETP.GE.AND P4, PT, R38, R95, PT ;  /* 0x0000005f2600720c */ /* 0x004fe40003f86270 */
[----:B------:R-:W-:-:S11]  /*3710*/  CS2R R38, SRZ ;  /* 0x0000000000267805 */ /* 0x000fd6000001ff00 */
[----:B------:R-:W-:Y:S05]  /*3720*/  @P4 BRA `(.L_x_1562) ;  /* 0x0000000000784947 */ /* 0x000fea0003800000 */
        /* <DEDUP_REMOVED lines=8> */
[----:B------:R-:W-:Y:S02]  /*37b0*/  CS2R R46, SRZ ;  /* 0x00000000002e7805 */ /* 0x000fe4000001ff00 */
[----:B------:R-:W-:Y:S02]  /*37c0*/  IADD3.X R72, R33, R72, R21, P5, P6 ;  /* 0x0000004821487210 */ /* 0x000fe40002fec415 */
[----:B------:R-:W-:Y:S02]  /*37d0*/  LEA R12, P5, R15, UR4, 0x1 ;  /* 0x000000040f0c7c11 */ /* 0x000fe4000f8a08ff */
[----:B------:R-:W-:Y:S02]  /*37e0*/  LEA R14, P6, R11, UR6, 0x1 ;  /* 0x000000060b0e7c11 */ /* 0x000fe4000f8c08ff */
[----:B------:R-:W-:Y:S02]  /*37f0*/  LEA.HI.X R13, R15, UR5, R36, 0x1, P5 ;  /* 0x000000050f0d7c11 */ /* 0x000fe4000a8f0c24 */
[----:B------:R-:W-:-:S02]  /*3800*/  LEA.HI.X R15, R11, UR7, R72, 0x1, P6 ;  /* 0x000000070b0f7c11 */ /* 0x000fc4000b0f0c48 */
[-C--:B------:R-:W-:Y:S02]  /*3810*/  ISETP.GE.AND P5, PT, R204, R101.reuse, PT ;  /* 0x00000065cc00720c */ /* 0x080fe40003fa6270 */
[----:B-----5:R-:W-:Y:S02]  /*3820*/  ISETP.GE.AND P6, PT, R75, R101, PT ;  /* 0x000000654b00720c */ /* 0x020fe40003fc6270 */
[----:B------:R-:W-:Y:S02]  /*3830*/  CS2R R40, SRZ ;  /* 0x0000000000287805 */ /* 0x000fe4000001ff00 */
[----:B------:R-:W-:Y:S02]  /*3840*/  CS2R R36, SRZ ;  /* 0x0000000000247805 */ /* 0x000fe4000001ff00 */
[----:B------:R-:W-:-:S05]  /*3850*/  CS2R R42, SRZ ;  /* 0x00000000002a7805 */ /* 0x000fca000001ff00 */
[----:B------:R0:W5:Y:S04]  /*3860*/  @!P5 LDG.E.64 R48, desc[UR60][R12.64] ;  /* 0x0000003c0c30d981 */ /* 0x000168000c1e1b00 */
[----:B------:R0:W5:Y:S01]  /*3870*/  @!P5 LDG.E.64 R50, desc[UR60][R14.64] ;  /* 0x0000003c0e32d981 */ /* 0x000162000c1e1b00 */
[----:B------:R-:W-:-:S03]  /*3880*/  ISETP.GE.AND P5, PT, R74, R101, PT ;  /* 0x000000654a00720c */ /* 0x000fc60003fa6270 */
[----:B------:R0:W5:Y:S04]  /*3890*/  @!P6 LDG.E.64 R44, desc[UR60][R12.64+0x40] ;  /* 0x0000403c0c2ce981 */ /* 0x000168000c1e1b00 */
[----:B------:R0:W5:Y:S01]  /*38a0*/  @!P6 LDG.E.64 R46, desc[UR60][R14.64+0x40] ;  /* 0x0000403c0e2ee981 */ /* 0x000162000c1e1b00 */
[----:B------:R-:W-:Y:S02]  /*38b0*/  ISETP.GE.AND P6, PT, R73, R101, PT ;  /* 0x000000654900720c */ /* 0x000fe40003fc6270 */
[----:B------:R-:W-:-:S03]  /*38c0*/  CS2R R38, SRZ ;  /* 0x0000000000267805 */ /* 0x000fc6000001ff00 */
[----:B------:R0:W5:Y:S04]  /*38d0*/  @!P5 LDG.E.64 R40, desc[UR60][R12.64+0x80] ;  /* 0x0000803c0c28d981 */ /* 0x000168000c1e1b00 */
[----:B------:R0:W5:Y:S04]  /*38e0*/  @!P5 LDG.E.64 R42, desc[UR60][R14.64+0x80] ;  /* 0x0000803c0e2ad981 */ /* 0x000168000c1e1b00 */
[----:B------:R0:W5:Y:S04]  /*38f0*/  @!P6 LDG.E.64 R36, desc[UR60][R12.64+0xc0] ;  /* 0x0000c03c0c24e981 */ /* 0x000168000c1e1b00 */
[----:B------:R0:W5:Y:S02]  /*3900*/  @!P6 LDG.E.64 R38, desc[UR60][R14.64+0xc0] ;  /* 0x0000c03c0e26e981 */ /* 0x000164000c1e1b00 */
.L_x_1562:
[----:B------:R-:W-:Y:S05]  /*3910*/  BSYNC B1 ;  /* 0x0000000000017941 */ /* 0x000fea0003800000 */
.L_x_1561:
[----:B------:R-:W2:Y:S01]  /*3920*/  LDL R11, [R1+0x68] ;  /* 0x00006800010b7983 */ /* 0x000ea20000100800 */
[----:B0----5:R-:W-:Y:S02]  /*3930*/  IMAD.MOV.U32 R12, RZ, RZ, R53 ;  /* 0x000000ffff0c7224 */ /* 0x021fe400078e0035 */
[----:B------:R-:W-:Y:S02]  /*3940*/  IMAD.MOV.U32 R13, RZ, RZ, R60 ;  /* 0x000000ffff0d7224 */ /* 0x000fe400078e003c */
[----:B------:R-:W-:Y:S01]  /*3950*/  IMAD.MOV.U32 R14, RZ, RZ, R61 ;  /* 0x000000ffff0e7224 */ /* 0x000fe200078e003d */
[----:B------:R-:W-:Y:S01]  /*3960*/  PRMT R124, R12, 0x7610, R124 ;  /* 0x000076100c7c7816 */ /* 0x000fe2000000007c */
[----:B------:R-:W-:Y:S01]  /*3970*/  IMAD.MOV.U32 R12, RZ, RZ, R57 ;  /* 0x000000ffff0c7224 */ /* 0x000fe200078e0039 */
[----:B------:R-:W-:Y:S01]  /*3980*/  PRMT R109, R109, 0x5410, R13 ;  /* 0x000054106d6d7816 */ /* 0x000fe2000000000d */
[----:B------:R-:W-:Y:S01]  /*3990*/  IMAD.MOV.U32 R13, RZ, RZ, R54 ;  /* 0x000000ffff0d7224 */ /* 0x000fe200078e0036 */
[----:B------:R-:W-:Y:S01]  /*39a0*/  PRMT R110, R110, 0x5410, R14 ;  /* 0x000054106e6e7816 */ /* 0x000fe2000000000e */
[----:B------:R-:W-:Y:S01]  /*39b0*/  IMAD.MOV.U32 R14, RZ, RZ, R55 ;  /* 0x000000ffff0e7224 */ /* 0x000fe200078e0037 */
[----:B------:R-:W-:Y:S01]  /*39c0*/  PRMT R108, R108, 0x5410, R12 ;  /* 0x000054106c6c7816 */ /* 0x000fe2000000000c */
[----:B------:R-:W-:Y:S01]  /*39d0*/  IMAD.MOV.U32 R12, RZ, RZ, R65 ;  /* 0x000000ffff0c7224 */ /* 0x000fe200078e0041 */
[----:B------:R-:W-:-:S02]  /*39e0*/  PRMT R125, R13, 0x7610, R125 ;  /* 0x000076100d7d7816 */ /* 0x000fc4000000007d */
[----:B------:R-:W-:Y:S02]  /*39f0*/  PRMT R126, R14, 0x7610, R126 ;  /* 0x000076100e7e7816 */ /* 0x000fe4000000007e */
[----:B--2---:R-:W-:Y:S01]  /*3a00*/  R2UR UR4, R11 ;  /* 0x000000000b0472ca */ /* 0x004fe200000e0000 */
[----:B------:R-:W-:-:S05]  /*3a10*/  IMAD.MOV.U32 R11, RZ, RZ, R52 ;  /* 0x000000ffff0b7224 */ /* 0x000fca00078e0034 */
[----:B------:R-:W-:Y:S01]  /*3a20*/  PRMT R123, R11, 0x7610, R123 ;  /* 0x000076100b7b7816 */ /* 0x000fe2000000007b */
[----:B------:R-:W-:-:S05]  /*3a30*/  IMAD.MOV.U32 R11, RZ, RZ, R56 ;  /* 0x000000ffff0b7224 */ /* 0x000fca00078e0038 */
[----:B------:R-:W-:Y:S01]  /*3a40*/  PRMT R106, R106, 0x5410, R11 ;  /* 0x000054106a6a7816 */ /* 0x000fe2000000000b */
[----:B------:R-:W-:Y:S01]  /*3a50*/  IMAD.MOV.U32 R11, RZ, RZ, R64 ;  /* 0x000000ffff0b7224 */ /* 0x000fe200078e0040 */
[----:B------:R-:W-:-:S04]  /*3a60*/  UISETP.NE.AND UP0, UPT, UR4, 0x3, UPT ;  /* 0x000000030400788c */ /* 0x000fc8000bf05270 */
[----:B------:R-:W-:Y:S01]  /*3a70*/  PRMT R74, R12, 0x5410, R11 ;  /* 0x000054100c4a7816 */ /* 0x000fe2000000000b */
[----:B------:R-:W-:Y:S01]  /*3a80*/  IMAD.MOV.U32 R11, RZ, RZ, R58 ;  /* 0x000000ffff0b7224 */ /* 0x000fe200078e003a */
[----:B------:R-:W-:Y:S01]  /*3a90*/  PLOP3.LUT P5, PT, PT, PT, UP0, 0x80, 0x0 ;  /* 0x000000000000781c */ /* 0x000fe20003faf008 */
[----:B------:R-:W-:-:S03]  /*3aa0*/  IMAD.MOV.U32 R12, RZ, RZ, R59 ;  /* 0x000000ffff0c7224 */ /* 0x000fc600078e003b */
[----:B------:R-:W-:Y:S01]  /*3ab0*/  PRMT R127, R11, 0x7610, R127 ;  /* 0x000076100b7f7816 */ /* 0x000fe2000000007f */
[----:B------:R-:W-:Y:S01]  /*3ac0*/  IMAD.MOV.U32 R11, RZ, RZ, R62 ;  /* 0x000000ffff0b7224 */ /* 0x000fe200078e003e */
[----:B------:R-:W-:Y:S01]  /*3ad0*/  PRMT R128, R12, 0x7610, R128 ;  /* 0x000076100c807816 */ /* 0x000fe20000000080 */
[----:B------:R-:W-:-:S03]  /*3ae0*/  IMAD.MOV.U32 R12, RZ, RZ, R63 ;  /* 0x000000ffff0c7224 */ /* 0x000fc600078e003f */
[----:B------:R-:W-:Y:S01]  /*3af0*/  PRMT R129, R11, 0x7610, R129 ;  /* 0x000076100b817816 */ /* 0x000fe20000000081 */
[----:B------:R-:W-:Y:S01]  /*3b00*/  IMAD.MOV.U32 R11, RZ, RZ, R66 ;  /* 0x000000ffff0b7224 */ /* 0x000fe200078e0042 */
[----:B------:R-:W-:Y:S01]  /*3b10*/  PRMT R130, R12, 0x7610, R130 ;  /* 0x000076100c827816 */ /* 0x000fe20000000082 */
[----:B------:R-:W-:-:S05]  /*3b20*/  IMAD.MOV.U32 R12, RZ, RZ, R67 ;  /* 0x000000ffff0c7224 */ /* 0x000fca00078e0043 */
[----:B------:R-:W-:Y:S01]  /*3b30*/  PRMT R75, R11, 0x5410, R12 ;  /* 0x000054100b4b7816 */ /* 0x000fe2000000000c */
[----:B------:R-:W-:Y:S02]  /*3b40*/  IMAD.MOV.U32 R11, RZ, RZ, R36 ;  /* 0x000000ffff0b7224 */ /* 0x000fe400078e0024 */
        /* <DEDUP_REMOVED lines=29> */
[----:B------:R-:W-:Y:S02]  /*3d20*/  PRMT R121, R11, 0x7610, R121 ;  /* 0x000076100b797816 */ /* 0x000fe40000000079 */
[----:B------:R-:W-:Y:S01]  /*3d30*/  PRMT R122, R12, 0x7610, R122 ;  /* 0x000076100c7a7816 */ /* 0x000fe2000000007a */
[----:B------:R-:W-:Y:S06]  /*3d40*/  @!P5 BRA `(.L_x_1563) ;  /* 0x000000000004d947 */ /* 0x000fec0003800000 */
[----:B------:R-:W-:Y:S01]  /*3d50*/  BPT.TRAP 0x1 ;  /* 0x000000040000795c */ /* 0x000fe20000300000 */
.L_x_1563:
[----:B------:R-:W2:Y:S01]  /*3d60*/  LDL R11, [R1+0x50] ;  /* 0x00005000010b7983 */ /* 0x000ea20000100800 */
[----:B------:R-:W-:Y:S01]  /*3d70*/  IMAD R88, R200, 0x8, R17 ;  /* 0x00000008c8587824 */ /* 0x000fe200078e0211 */
[----:B------:R-:W-:Y:S01]  /*3d80*/  BSSY B1, `(.L_x_1564) ;  /* 0x0000004000017945 */ /* 0x000fe20003800000 */
[----:B--2---:R-:W-:-:S04]  /*3d90*/  SHF.L.U32 R100, R11, 0x1f, RZ ;  /* 0x0000001f0b647819 */ /* 0x004fc800000006ff */
[----:B------:R-:W0:Y:S02]  /*3da0*/  SYNCS.PHASECHK.TRANS64.TRYWAIT P6, [R88+URZ+0x30890], R100 ;  /* 0x03089064580075a7 */ /* 0x000e2400080c017f */
[----:B0-----:R-:W-:Y:S05]  /*3db0*/  @!P6 BRA `(.L_x_1565) ;  /* 0x000002a00004e947 */ /* 0x001fea0003800000 */
.L_x_1996:
[----:B------:R-:W-:Y:S05]  /*3dc0*/  BSYNC B1 ;  /* 0x0000000000017941 */ /* 0x000fea0003800000 */
.L_x_1564:
[----:B------:R-:W-:-:S03]  /*3dd0*/  UMOV UR4, 0xffffffff ;  /* 0xffffffff00047882 */ /* 0x000fc60000000000 */
[----:B------:R-:W-:Y:S05]  /*3de0*/  BRA.DIV UR4, `(.L_x_1566) ;  /* 0x000002a2040c7947 */ /* 0x000fea000b800000 */
[----:B------:R1:W2:Y:S04]  /*3df0*/  SHFL.IDX PT, R72, R105, RZ, 0x181f ;  /* 0x00181fff69487589 */ /* 0x0002a800000e0000 */
[----:B------:R1:W3:Y:S02]  /*3e00*/  SHFL.IDX PT, R11, R104, RZ, 0x181f ;  /* 0x00181fff680b7589 */ /* 0x0002e400000e0000 */
.L_x_2000:
        /* <DEDUP_REMOVED lines=13> */
[----:B------:R-:W-:Y:S02]  /*3ee0*/  PRMT R65, R75, 0x5410, R65 ;  /* 0x000054104b417816 */ /* 0x000fe40000000041 */
[----:B------:R-:W-:-:S02]  /*3ef0*/  PRMT R64, R74, 0x5432, R64 ;  /* 0x000054324a407816 */ /* 0x000fc40000000040 */
[----:B------:R-:W-:Y:S02]  /*3f00*/  PRMT R67, R74, 0x5410, R73 ;  /* 0x000054104a437816 */ /* 0x000fe40000000049 */
[----:B------:R-:W-:Y:S02]  /*3f10*/  PRMT R73, R75, 0x5432, R66 ;  /* 0x000054324b497816 */ /* 0x000fe40000000042 */
[C---:B0-----:R-:W-:Y:S01]  /*3f20*/  LOP3.LUT R75, R13.reuse, 0xffff0000, RZ, 0xc0, !PT ;  /* 0xffff00000d4b7812 */ /* 0x041fe200078ec0ff */
[----:B------:R-:W-:Y:S01]  /*3f30*/  IMAD.U32 R13, R13, 0x10000, RZ ;  /* 0x000100000d0d7824 */ /* 0x000fe200078e00ff */
[----:B------:R-:W-:Y:S01]  /*3f40*/  LOP3.LUT R74, R65, 0xffff0000, RZ, 0xc0, !PT ;  /* 0xffff0000414a7812 */ /* 0x000fe200078ec0ff */
[C---:B------:R-:W-:Y:S01]  /*3f50*/  IMAD.U32 R103, R67.reuse, 0x10000, RZ ;  /* 0x0001000043677824 */ /* 0x040fe200078e00ff */
[C---:B------:R-:W-:Y:S01]  /*3f60*/  LOP3.LUT R102, R64.reuse, 0xffff0000, RZ, 0xc0, !PT ;  /* 0xffff000040667812 */ /* 0x040fe200078ec0ff */
[----:B------:R-:W-:Y:S01]  /*3f70*/  IMAD.U32 R64, R64, 0x10000, RZ ;  /* 0x0001000040407824 */ /* 0x000fe200078e00ff */
[----:B------:R-:W-:Y:S01]  /*3f80*/  LOP3.LUT R67, R67, 0xffff0000, RZ, 0xc0, !PT ;  /* 0xffff000043437812 */ /* 0x000fe200078ec0ff */
[----:B------:R-:W-:Y:S01]  /*3f90*/  FMUL.FTZ R66, R75, R74 ;  /* 0x0000004a4b427220 */ /* 0x000fe20000410000 */
[----:B------:R-:W-:-:S02]  /*3fa0*/  IMAD.U32 R65, R65, 0x10000, RZ ;  /* 0x0001000041417824 */ /* 0x000fc400078e00ff */
[-C--:B------:R-:W-:Y:S01]  /*3fb0*/  FMUL.FTZ R75, R75, R102.reuse ;  /* 0x000000664b4b7220 */ /* 0x080fe20000410000 */
[C---:B------:R-:W-:Y:S01]  /*3fc0*/  FFMA.FTZ R66, R13.reuse, R102, -R66 ;  /* 0x000000660d427223 */ /* 0x040fe20000010842 */
[C---:B------:R-:W-:Y:S02]  /*3fd0*/  LOP3.LUT R102, R14.reuse, 0xffff0000, RZ, 0xc0, !PT ;  /* 0xffff00000e667812 */ /* 0x040fe400078ec0ff */
        /* <DEDUP_REMOVED lines=14> */
[----:B------:R-:W-:Y:S01]  /*40c0*/  FFMA.FTZ R15, R102, R67, -R15 ;  /* 0x00000043660f7223 */ /* 0x000fe2000001080f */
[----:B------:R-:W-:Y:S01]  /*40d0*/  LOP3.LUT R67, R12, 0xffff0000, RZ, 0xc0, !PT ;  /* 0xffff00000c437812 */ /* 0x000fe200078ec0ff */
[----:B------:R-:W-:Y:S01]  /*40e0*/  FFMA.FTZ R74, R102, R73, R74 ;  /* 0x00000049664a7223 */ /* 0x000fe2000001004a */
[----:B------:R-:W-:-:S03]  /*40f0*/  IMAD.U32 R12, R12, 0x10000, RZ ;  /* 0x000100000c0c7824 */ /* 0x000fc600078e00ff */
[C---:B------:R-:W-:Y:S01]  /*4100*/  FMUL.FTZ R73, R67.reuse, R65 ;  /* 0x0000004143497220 */ /* 0x040fe20000410000 */
[-C--:B------:R-:W-:Y:S01]  /*4110*/  FMUL.FTZ R102, R67, R64.reuse ;  /* 0x0000004043667220 */ /* 0x080fe20000410000 */
[----:B------:R-:W-:Y:S02]  /*4120*/  F2FP.BF16.F32.PACK_AB R15, R74, R15 ;  /* 0x0000000f4a0f723e */ /* 0x000fe400000010ff */
[C---:B------:R-:W-:Y:S01]  /*4130*/  FFMA.FTZ R73, R12.reuse, R64, -R73 ;  /* 0x000000400c497223 */ /* 0x040fe20000010849 */
[----:B------:R-:W-:-:S05]  /*4140*/  FFMA.FTZ R102, R12, R65, R102 ;  /* 0x000000410c667223 */ /* 0x000fca0000010066 */
[----:B------:R-:W-:-:S07]  /*4150*/  F2FP.BF16.F32.PACK_AB R12, R102, R73 ;  /* 0x00000049660c723e */ /* 0x000fce00000010ff */
.L_x_1572:
[----:B------:R-:W-:Y:S05]  /*4160*/  BSYNC B3 ;  /* 0x0000000000037941 */ /* 0x000fea0003800000 */
.L_x_1571:
[----:B---3--:R-:W-:-:S04]  /*4170*/  LEA R64, P0, R18, R11, 0x1 ;  /* 0x0000000b12407211 */ /* 0x008fc800078008ff */
[----:B--2---:R-:W-:-:S05]  /*4180*/  LEA.HI.X R65, R18, R72, R19, 0x1, P0 ;  /* 0x0000004812417211 */ /* 0x004fca00000f0c13 */
[----:B0-----:R4:W-:Y:S04]  /*4190*/  ST.E.128 desc[UR60][R64.64], R12 ;  /* 0x0000000c40007985 */ /* 0x0019e8000c101d3c */
.L_x_1570:
[----:B------:R-:W-:Y:S05]  /*41a0*/  BSYNC B2 ;  /* 0x0000000000027941 */ /* 0x000fea0003800000 */
.L_x_1569:
[----:B------:R-:W-:Y:S01]  /*41b0*/  ISETP.NE.AND P0, PT, R71, RZ, PT ;  /* 0x000000ff4700720c */ /* 0x000fe20003f05270 */
[----:B------:R-:W-:-:S12]  /*41c0*/  BSSY B2, `(.L_x_1573) ;  /* 0x0000037000027945 */ /* 0x000fd80003800000 */
[----:B------:R-:W-:Y:S05]  /*41d0*/  @!P0 BRA `(.L_x_1574) ;  /* 0x0000000000d48947 */ /* 0x000fea0003800000 */
[----:B----4-:R-:W4:Y:S01]  /*41e0*/  LDL R12, [R1+0x18] ;  /* 0x00001800010c7983 */ /* 0x010f220000100800 */
[----:B------:R-:W-:Y:S01]  /*41f0*/  BSSY B3, `(.L_x_1575) ;  /* 0x0000030000037945 */ /* 0x000fe20003800000 */
[----:B----4-:R-:W-:Y:S02]  /*4200*/  ISETP.GE.AND P0, PT, R12, R101, PT ;  /* 0x000000650c00720c */ /* 0x010fe40003f06270 */
[----:B------:R4:W0:Y:S11]  /*4210*/  LDS.128 R12, [R90+0x22400] ;  /* 0x022400005a0c7984 */ /* 0x0008360000000c00 */
        /* <DEDUP_REMOVED lines=8> */
[----:B------:R-:W-:Y:S02]  /*42a0*/  LOP3.LUT R62, R61, 0xffff0000, RZ, 0xc0, !PT ;  /* 0xffff00003d3e7812 */ /* 0x000fe400078ec0ff */
[C---:B------:R-:W-:Y:S01]  /*42b0*/  LOP3.LUT R66, R60.reuse, 0xffff0000, RZ, 0xc0, !PT ;  /* 0xffff00003c427812 */ /* 0x040fe200078ec0ff */
[----:B------:R-:W-:Y:S01]  /*42c0*/  IMAD.U32 R60, R60, 0x10000, RZ ;  /* 0x000100003c3c7824 */ /* 0x000fe200078e00ff */
[----:B------:R-:W-:Y:S01]  /*42d0*/  SHF.R.U32.HI R63, RZ, 0x10, R63 ;  /* 0x00000010ff3f7819 */ /* 0x000fe2000001163f */
[C---:B------:R-:W-:Y:S01]  /*42e0*/  FMUL.FTZ R74, R67.reuse, R62 ;  /* 0x0000003e434a7220 */ /* 0x040fe20000410000 */
        /* <DEDUP_REMOVED lines=23> */
[----:B------:R-:W-:Y:S01]  /*4460*/  IMAD.U32 R66, R61, 0x10000, RZ ;  /* 0x000100003d427824 */ /* 0x000fe200078e00ff */
[C---:B------:R-:W-:Y:S01]  /*4470*/  LOP3.LUT R61, R12.reuse, 0xffff0000, RZ, 0xc0, !PT ;  /* 0xffff00000c3d7812 */ /* 0x040fe200078ec0ff */
[----:B------:R-:W-:Y:S02]  /*4480*/  IMAD.U32 R63, R12, 0x10000, RZ ;  /* 0x000100000c3f7824 */ /* 0x000fe400078e00ff */
[----:B------:R-:W-:Y:S02]  /*4490*/  F2FP.BF16.F32.PACK_AB R15, R15, R64 ;  /* 0x000000400f0f723e */ /* 0x000fe400000010ff */
[C---:B------:R-:W-:Y:S01]  /*44a0*/  FMUL.FTZ R12, R61.reuse, R66 ;  /* 0x000000423d0c7220 */ /* 0x040fe20000410000 */
[----:B------:R-:W-:-:S03]  /*44b0*/  FMUL.FTZ R61, R61, R60 ;  /* 0x0000003c3d3d7220 */ /* 0x000fc60000410000 */
[C---:B------:R-:W-:Y:S01]  /*44c0*/  FFMA.FTZ R12, R63.reuse, R60, -R12 ;  /* 0x0000003c3f0c7223 */ /* 0x040fe2000001080c */
[----:B------:R-:W-:-:S05]  /*44d0*/  FFMA.FTZ R61, R63, R66, R61 ;  /* 0x000000423f3d7223 */ /* 0x000fca000001003d */
[----:B------:R-:W-:-:S07]  /*44e0*/  F2FP.BF16.F32.PACK_AB R12, R61, R12 ;  /* 0x0000000c3d0c723e */ /* 0x000fce00000010ff */
.L_x_1576:
[----:B------:R-:W-:Y:S05]  /*44f0*/  BSYNC B3 ;  /* 0x0000000000037941 */ /* 0x000fea0003800000 */
.L_x_1575:
[----:B---3--:R-:W-:-:S04]  /*4500*/  LEA R60, P0, R201, R11, 0x1 ;  /* 0x0000000bc93c7211 */ /* 0x008fc800078008ff */
[----:B--2---:R-:W-:-:S05]  /*4510*/  LEA.HI.X R61, R201, R72, R224, 0x1, P0 ;  /* 0x00000048c93d7211 */ /* 0x004fca00000f0ce0 */
[----:B0-----:R0:W-:Y:S04]  /*4520*/  ST.E.128 desc[UR60][R60.64], R12 ;  /* 0x0000000c3c007985 */ /* 0x0011e8000c101d3c */
.L_x_1574:
[----:B------:R-:W-:Y:S05]  /*4530*/  BSYNC B2 ;  /* 0x0000000000027941 */ /* 0x000fea0003800000 */
.L_x_1573:
[----:B------:R-:W-:Y:S01]  /*4540*/  ISETP.NE.AND P0, PT, R76, RZ, PT ;  /* 0x000000ff4c00720c */ /* 0x000fe20003f05270 */
[----:B------:R-:W-:-:S12]  /*4550*/  BSSY B2, `(.L_x_1577) ;  /* 0x0000039000027945 */ /* 0x000fd80003800000 */
[----:B------:R-:W-:Y:S05]  /*4560*/  @!P0 BRA `(.L_x_1578) ;  /* 0x0000000000dc8947 */ /* 0x000fea0003800000 */
[----:B0---4-:R-:W4:Y:S01]  /*4570*/  LDL R12, [R1+0x48] ;  /* 0x00004800010c7983 */ /* 0x011f220000100800 */
[----:B------:R-:W-:Y:S01]  /*4580*/  BSSY B3, `(.L_x_1579) ;  /* 0x0000031000037945 */ /* 0x000fe20003800000 */
[----:B----4-:R-:W-:Y:S02]  /*4590*/  ISETP.GE.AND P0, PT, R12, R101, PT ;  /* 0x000000650c00720c */ /* 0x010fe40003f06270 */
[----:B------:R0:W4:Y:S11]  /*45a0*/  LDS.128 R12, [R90+0x24400] ;  /* 0x024400005a0c7984 */ /* 0x0001360000000c00 */
[----:B0-----:R-:W-:Y:S05]  /*45b0*/  @P0 BRA `(.L_x_1580) ;  /* 0x0000000000b40947 */ /* 0x001fea0003800000 */
[--C-:B------:R-:W-:Y:S02]  /*45c0*/  SHF.R.U64 R56, R56, 0x10, R57.reuse ;  /* 0x0000001038387819 */ /* 0x100fe40000001239 */
[----:B------:R-:W-:Y:S02]  /*45d0*/  SHF.R.U32.HI R60, RZ, 0x10, R57 ;  /* 0x00000010ff3c7819 */ /* 0x000fe40000011639 */
[--C-:B------:R-:W-:Y:S02]  /*45e0*/  SHF.R.U64 R57, R58, 0x10, R59.reuse ;  /* 0x000000103a397819 */ /* 0x100fe4000000123b */
[----:B------:R-:W-:Y:S02]  /*45f0*/  SHF.R.U32.HI R61, RZ, 0x10, R59 ;  /* 0x00000010ff3d7819 */ /* 0x000fe4000001163b */
[----:B------:R-:W-:Y:S01]  /*4600*/  PRMT R59, R127, 0x5410, R57 ;  /* 0x000054107f3b7816 */ /* 0x000fe20000000039 */
[----:B----4-:R-:W-:Y:S01]  /*4610*/  IMAD.U32 R57, R13, 0x10000, RZ ;  /* 0x000100000d397824 */ /* 0x010fe200078e00ff */
[----:B------:R-:W-:-:S02]  /*4620*/  PRMT R56, R106, 0x5432, R56 ;  /* 0x000054326a387816 */ /* 0x000fc40000000038 */
[----:B------:R-:W-:Y:S02]  /*4630*/  LOP3.LUT R63, R13, 0xffff0000, RZ, 0xc0, !PT ;  /* 0xffff00000d3f7812 */ /* 0x000fe400078ec0ff */
[----:B------:R-:W-:Y:S02]  /*4640*/  LOP3.LUT R62, R59, 0xffff0000, RZ, 0xc0, !PT ;  /* 0xffff00003b3e7812 */ /* 0x000fe400078ec0ff */
[C---:B------:R-:W-:Y:S01]  /*4650*/  LOP3.LUT R58, R56.reuse, 0xffff0000, RZ, 0xc0, !PT ;  /* 0xffff0000383a7812 */ /* 0x040fe200078ec0ff */
[----:B------:R-:W-:Y:S02]  /*4660*/  IMAD.U32 R56, R56, 0x10000, RZ ;  /* 0x0001000038387824 */ /* 0x000fe400078e00ff */
[C---:B------:R-:W-:Y:S02]  /*4670*/  FMUL.FTZ R64, R63.reuse, R62 ;  /* 0x0000003e3f407220 */ /* 0x040fe40000410000 */
[-C--:B------:R-:W-:Y:S02]  /*4680*/  FMUL.FTZ R13, R63, R58.reuse ;  /* 0x0000003a3f0d7220 */ /* 0x080fe40000410000 */
[----:B------:R-:W-:-:S02]  /*4690*/  FFMA.FTZ R58, R57, R58, -R64 ;  /* 0x0000003a393a7223 */ /* 0x000fc40000010840 */
[----:B------:R-:W-:Y:S01]  /*46a0*/  FFMA.FTZ R57, R57, R62, R13 ;  /* 0x0000003e39397223 */ /* 0x000fe2000001000d */
[----:B------:R-:W-:Y:S02]  /*46b0*/  PRMT R13, R108, 0x5432, R60 ;  /* 0x000054326c0d7816 */ /* 0x000fe4000000003c */
[----:B------:R-:W-:Y:S02]  /*46c0*/  PRMT R60, R128, 0x5410, R61 ;  /* 0x00005410803c7816 */ /* 0x000fe4000000003d */
[----:B------:R-:W-:Y:S01]  /*46d0*/  LOP3.LUT R62, R14, 0xffff0000, RZ, 0xc0, !PT ;  /* 0xffff00000e3e7812 */ /* 0x000fe200078ec0ff */
[C---:B------:R-:W-:Y:S01]  /*46e0*/  IMAD.U32 R63, R13.reuse, 0x10000, RZ ;  /* 0x000100000d3f7824 */ /* 0x040fe200078e00ff */
[----:B------:R-:W-:Y:S01]  /*46f0*/  LOP3.LUT R13, R13, 0xffff0000, RZ, 0xc0, !PT ;  /* 0xffff00000d0d7812 */ /* 0x000fe200078ec0ff */
[----:B------:R-:W-:Y:S01]  /*4700*/  IMAD.U32 R61, R60, 0x10000, RZ ;  /* 0x000100003c3d7824 */ /* 0x000fe200078e00ff */
[----:B------:R-:W-:Y:S01]  /*4710*/  F2FP.BF16.F32.PACK_AB R57, R57, R58 ;  /* 0x0000003a3939723e */ /* 0x000fe200000010ff */
[----:B------:R-:W-:-:S02]  /*4720*/  IMAD.U32 R14, R14, 0x10000, RZ ;  /* 0x000100000e0e7824 */ /* 0x000fc400078e00ff */
[C---:B------:R-:W-:Y:S01]  /*4730*/  FMUL.FTZ R65, R62.reuse, R61 ;  /* 0x0000003d3e417220 */ /* 0x040fe20000410000 */
[----:B------:R-:W-:-:S03]  /*4740*/  FMUL.FTZ R62, R62, R63 ;  /* 0x0000003f3e3e7220 */ /* 0x000fc60000410000 */
[C---:B------:R-:W-:Y:S01]  /*4750*/  FFMA.FTZ R65, R14.reuse, R63, -R65 ;  /* 0x0000003f0e417223 */ /* 0x040fe20000010841 */
[----:B------:R-:W-:Y:S01]  /*4760*/  FFMA.FTZ R62, R14, R61, R62 ;  /* 0x0000003d0e3e7223 */ /* 0x000fe2000001003e */
[----:B------:R-:W-:Y:S01]  /*4770*/  LOP3.LUT R61, R60, 0xffff0000, RZ, 0xc0, !PT ;  /* 0xffff00003c3d7812 */ /* 0x000fe200078ec0ff */
[C---:B------:R-:W-:Y:S01]  /*4780*/  IMAD.U32 R60, R15.reuse, 0x10000, RZ ;  /* 0x000100000f3c7824 */ /* 0x040fe200078e00ff */
[----:B------:R-:W-:-:S05]  /*4790*/  LOP3.LUT R14, R15, 0xffff0000, RZ, 0xc0, !PT ;  /* 0xffff00000f0e7812 */ /* 0x000fca00078ec0ff */
[C---:B------:R-:W-:Y:S01]  /*47a0*/  FMUL.FTZ R15, R14.reuse, R61 ;  /* 0x0000003d0e0f7220 */ /* 0x040fe20000410000 */
[----:B------:R-:W-:-:S03]  /*47b0*/  FMUL.FTZ R14, R14, R13 ;  /* 0x0000000d0e0e7220 */ /* 0x000fc60000410000 */
[C---:B------:R-:W-:Y:S01]  /*47c0*/  FFMA.FTZ R15, R60.reuse, R13, -R15 ;  /* 0x0000000d3c0f7223 */ /* 0x040fe2000001080f */
[----:B------:R-:W-:Y:S01]  /*47d0*/  FFMA.FTZ R14, R60, R61, R14 ;  /* 0x0000003d3c0e7223 */ /* 0x000fe2000001000e */
[C---:B------:R-:W-:Y:S01]  /*47e0*/  LOP3.LUT R13, R12.reuse, 0xffff0000, RZ, 0xc0, !PT ;  /* 0xffff00000c0d7812 */ /* 0x040fe200078ec0ff */
[----:B------:R-:W-:Y:S02]  /*47f0*/  IMAD.U32 R60, R59, 0x10000, RZ ;  /* 0x000100003b3c7824 */ /* 0x000fe400078e00ff */
[----:B------:R-:W-:Y:S01]  /*4800*/  IMAD.U32 R59, R12, 0x10000, RZ ;  /* 0x000100000c3b7824 */ /* 0x000fe200078e00ff */
[----:B------:R-:W-:Y:S01]  /*4810*/  F2FP.BF16.F32.PACK_AB R15, R14, R15 ;  /* 0x0000000f0e0f723e */ /* 0x000fe200000010ff */
[C---:B------:R-:W-:Y:S01]  /*4820*/  FMUL.FTZ R12, R13.reuse, R60 ;  /* 0x0000003c0d0c7220 */ /* 0x040fe20000410000 */
[-C--:B------:R-:W-:Y:S01]  /*4830*/  FMUL.FTZ R13, R13, R56.reuse ;  /* 0x000000380d0d7220 */ /* 0x080fe20000410000 */
[----:B------:R-:W-:Y:S02]  /*4840*/  F2FP.BF16.F32.PACK_AB R14, R62, R65 ;  /* 0x000000413e0e723e */ /* 0x000fe400000010ff */
[C---:B------:R-:W-:Y:S01]  /*4850*/  FFMA.FTZ R12, R59.reuse, R56, -R12 ;  /* 0x000000383b0c7223 */ /* 0x040fe2000001080c */
[----:B------:R-:W-:-:S05]  /*4860*/  FFMA.FTZ R13, R59, R60, R13 ;  /* 0x0000003c3b0d7223 */ /* 0x000fca000001000d */
[----:B------:R-:W-:Y:S01]  /*4870*/  F2FP.BF16.F32.PACK_AB R12, R13, R12 ;  /* 0x0000000c0d0c723e */ /* 0x000fe200000010ff */
[----:B------:R-:W-:-:S07]  /*4880*/  IMAD.MOV.U32 R13, RZ, RZ, R57 ;  /* 0x000000ffff0d7224 */ /* 0x000fce00078e0039 */
.L_x_1580:
[----:B------:R-:W-:Y:S05]  /*4890*/  BSYNC B3 ;  /* 0x0000000000037941 */ /* 0x000fea0003800000 */
.L_x_1579:
[----:B------:R-:W2:Y:S01]  /*48a0*/  LDL R58, [R1+0x8] ;  /* 0x00000800013a7983 */ /* 0x000ea20000100800 */
[----:B---3--:R-:W-:-:S04]  /*48b0*/  LEA R56, P0, R22, R11, 0x1 ;  /* 0x0000000b16387211 */ /* 0x008fc800078008ff */
[----:B--2---:R-:W-:-:S05]  /*48c0*/  LEA.HI.X R57, R22, R72, R58, 0x1, P0 ;  /* 0x0000004816397211 */ /* 0x004fca00000f0c3a */
[----:B----4-:R0:W-:Y:S04]  /*48d0*/  ST.E.128 desc[UR60][R56.64], R12 ;  /* 0x0000000c38007985 */ /* 0x0101e8000c101d3c */
.L_x_1578:
[----:B------:R-:W-:Y:S05]  /*48e0*/  BSYNC B2 ;  /* 0x0000000000027941 */ /* 0x000fea0003800000 */
.L_x_1577:
[----:B------:R-:W-:-:S13]  /*48f0*/  ISETP.NE.AND P0, PT, R77, RZ, PT ;  /* 0x000000ff4d00720c */ /* 0x000fda0003f05270 */
[----:B------:R-:W-:Y:S05]  /*4900*/  @!P0 BRA `(.L_x_1568) ;  /* 0x0000000000dc8947 */ /* 0x000fea0003800000 */
[----:B------:R-:W5:Y:S01]  /*4910*/  LDL R58, [R1+0x4c] ;  /* 0x00004c00013a7983 */ /* 0x000f620000100800 */
[C---:B0--3--:R-:W-:Y:S01]  /*4920*/  LEA R56, P0, R23.reuse, R11, 0x1 ;  /* 0x0000000b17387211 */ /* 0x049fe200078008ff */
[----:B------:R-:W-:Y:S02]  /*4930*/  BSSY B2, `(.L_x_1581) ;  /* 0x0000033000027945 */ /* 0x000fe40003800000 */
[----:B----4-:R0:W3:Y:S01]  /*4940*/  LDS.128 R12, [R90+0x26400] ;  /* 0x026400005a0c7984 */ /* 0x0100e20000000c00 */
[----:B--2---:R-:W-:Y:S02]  /*4950*/  LEA.HI.X R57, R23, R72, R229, 0x1, P0 ;  /* 0x0000004817397211 */ /* 0x004fe400000f0ce5 */
[----:B-----5:R-:W-:-:S13]  /*4960*/  ISETP.GE.AND P6, PT, R58, R101, PT ;  /* 0x000000653a00720c */ /* 0x020fda0003fc6270 */
[----:B0--3--:R-:W-:Y:S05]  /*4970*/  @P6 BRA `(.L_x_1582) ;  /* 0x0000000000b86947 */ /* 0x009fea0003800000 */
[----:B------:R-:W-:Y:S02]  /*4980*/  SHF.R.U64 R54, R54, 0x10, R55 ;  /* 0x0000001036367819 */ /* 0x000fe40000001237 */
[----:B------:R-:W-:Y:S02]  /*4990*/  SHF.R.U64 R52, R52, 0x10, R53 ;  /* 0x0000001034347819 */ /* 0x000fe40000001235 */
[----:B------:R-:W-:Y:S02]  /*49a0*/  PRMT R125, R125, 0x5410, R54 ;  /* 0x000054107d7d7816 */ /* 0x000fe40000000036 */
[----:B------:R-:W-:Y:S01]  /*49b0*/  PRMT R123, R123, 0x5410, R52 ;  /* 0x000054107b7b7816 */ /* 0x000fe20000000034 */
[C---:B------:R-:W-:Y:S01]  /*49c0*/  IMAD.U32 R52, R13.reuse, 0x10000, RZ ;  /* 0x000100000d347824 */ /* 0x040fe200078e00ff */
[----:B------:R-:W-:Y:S02]  /*49d0*/  LOP3.LUT R54, R13, 0xffff0000, RZ, 0xc0, !PT ;  /* 0xffff00000d367812 */ /* 0x000fe400078ec0ff */
[C---:B------:R-:W-:Y:S01]  /*49e0*/  LOP3.LUT R59, R125.reuse, 0xffff0000, RZ, 0xc0, !PT ;  /* 0xffff00007d3b7812 */ /* 0x040fe200078ec0ff */
[----:B------:R-:W-:Y:S01]  /*49f0*/  IMAD.U32 R125, R125, 0x10000, RZ ;  /* 0x000100007d7d7824 */ /* 0x000fe200078e00ff */
[C---:B------:R-:W-:Y:S01]  /*4a00*/  LOP3.LUT R11, R123.reuse, 0xffff0000, RZ, 0xc0, !PT ;  /* 0xffff00007b0b7812 */ /* 0x040fe200078ec0ff */
[----:B------:R-:W-:Y:S01]  /*4a10*/  IMAD.U32 R123, R123, 0x10000, RZ ;  /* 0x000100007b7b7824 */ /* 0x000fe200078e00ff */
[----:B------:R-:W-:Y:S01]  /*4a20*/  SHF.R.U32.HI R55, RZ, 0x10, R55 ;  /* 0x00000010ff377819 */ /* 0x000fe20000011637 */
[C---:B------:R-:W-:Y:S01]  /*4a30*/  FMUL.FTZ R13, R54.reuse, R59 ;  /* 0x0000003b360d7220 */ /* 0x040fe20000410000 */
[----:B------:R-:W-:Y:S01]  /*4a40*/  SHF.R.U32.HI R53, RZ, 0x10, R53 ;  /* 0x00000010ff357819 */ /* 0x000fe20000011635 */
[-C--:B------:R-:W-:Y:S01]  /*4a50*/  FMUL.FTZ R54, R54, R11.reuse ;  /* 0x0000000b36367220 */ /* 0x080fe20000410000 */
[----:B------:R-:W-:Y:S01]  /*4a60*/  PRMT R126, R126, 0x5410, R55 ;  /* 0x000054107e7e7816 */ /* 0x000fe20000000037 */
[----:B------:R-:W-:Y:S01]  /*4a70*/  FFMA.FTZ R11, R52, R11, -R13 ;  /* 0x0000000b340b7223 */ /* 0x000fe2000001080d */
[----:B------:R-:W-:Y:S01]  /*4a80*/  PRMT R124, R124, 0x5410, R53 ;  /* 0x000054107c7c7816 */ /* 0x000fe20000000035 */
[----:B------:R-:W-:Y:S01]  /*4a90*/  FFMA.FTZ R52, R52, R59, R54 ;  /* 0x0000003b34347223 */ /* 0x000fe20000010036 */
[----:B------:R-:W-:Y:S01]  /*4aa0*/  LOP3.LUT R53, R14, 0xffff0000, RZ, 0xc0, !PT ;  /* 0xffff00000e357812 */ /* 0x000fe200078ec0ff */
[----:B------:R-:W-:Y:S01]  /*4ab0*/  IMAD.U32 R54, R126, 0x10000, RZ ;  /* 0x000100007e367824 */ /* 0x000fe200078e00ff */
[----:B------:R-:W-:Y:S01]  /*4ac0*/  LOP3.LUT R55, R15, 0xffff0000, RZ, 0xc0, !PT ;  /* 0xffff00000f377812 */ /* 0x000fe200078ec0ff */
[----:B------:R-:W-:Y:S01]  /*4ad0*/  IMAD.U32 R58, R124, 0x10000, RZ ;  /* 0x000100007c3a7824 */ /* 0x000fe200078e00ff */
[----:B------:R-:W-:Y:S01]  /*4ae0*/  F2FP.BF16.F32.PACK_AB R11, R52, R11 ;  /* 0x0000000b340b723e */ /* 0x000fe200000010ff */
[----:B------:R-:W-:-:S02]  /*4af0*/  IMAD.U32 R13, R14, 0x10000, RZ ;  /* 0x000100000e0d7824 */ /* 0x000fc400078e00ff */
[C---:B------:R-:W-:Y:S01]  /*4b00*/  FMUL.FTZ R14, R53.reuse, R54 ;  /* 0x00000036350e7220 */ /* 0x040fe20000410000 */
[-C--:B------:R-:W-:Y:S01]  /*4b10*/  FMUL.FTZ R53, R53, R58.reuse ;  /* 0x0000003a35357220 */ /* 0x080fe20000410000 */
[----:B------:R-:W-:Y:S02]  /*4b20*/  IMAD.U32 R15, R15, 0x10000, RZ ;  /* 0x000100000f0f7824 */ /* 0x000fe400078e00ff */
[C---:B------:R-:W-:Y:S01]  /*4b30*/  FFMA.FTZ R14, R13.reuse, R58, -R14 ;  /* 0x0000003a0d0e7223 */ /* 0x040fe2000001080e */
[----:B------:R-:W-:Y:S01]  /*4b40*/  FFMA.FTZ R53, R13, R54, R53 ;  /* 0x000000360d357223 */ /* 0x000fe20000010035 */
[----:B------:R-:W-:Y:S02]  /*4b50*/  LOP3.LUT R54, R126, 0xffff0000, RZ, 0xc0, !PT ;  /* 0xffff00007e367812 */ /* 0x000fe400078ec0ff */
[----:B------:R-:W-:Y:S02]  /*4b60*/  LOP3.LUT R13, R124, 0xffff0000, RZ, 0xc0, !PT ;  /* 0xffff00007c0d7812 */ /* 0x000fe400078ec0ff */
[----:B------:R-:W-:Y:S01]  /*4b70*/  F2FP.BF16.F32.PACK_AB R14, R53, R14 ;  /* 0x0000000e350e723e */ /* 0x000fe200000010ff */
[----:B------:R-:W-:-:S02]  /*4b80*/  FMUL.FTZ R58, R55, R54 ;  /* 0x00000036373a7220 */ /* 0x000fc40000410000 */
[-C--:B------:R-:W-:Y:S02]  /*4b90*/  FMUL.FTZ R55, R55, R13.reuse ;  /* 0x0000000d37377220 */ /* 0x080fe40000410000 */
[C---:B------:R-:W-:Y:S01]  /*4ba0*/  FFMA.FTZ R13, R15.reuse, R13, -R58 ;  /* 0x0000000d0f0d7223 */ /* 0x040fe2000001083a */
[C---:B------:R-:W-:Y:S01]  /*4bb0*/  LOP3.LUT R58, R12.reuse, 0xffff0000, RZ, 0xc0, !PT ;  /* 0xffff00000c3a7812 */ /* 0x040fe200078ec0ff */
[----:B------:R-:W-:Y:S01]  /*4bc0*/  FFMA.FTZ R54, R15, R54, R55 ;  /* 0x000000360f367223 */ /* 0x000fe20000010037 */
[----:B------:R-:W-:-:S03]  /*4bd0*/  IMAD.U32 R12, R12, 0x10000, RZ ;  /* 0x000100000c0c7824 */ /* 0x000fc600078e00ff */
[C---:B------:R-:W-:Y:S01]  /*4be0*/  FMUL.FTZ R15, R58.reuse, R125 ;  /* 0x0000007d3a0f7220 */ /* 0x040fe20000410000 */
[----:B------:R-:W-:Y:S01]  /*4bf0*/  FMUL.FTZ R58, R58, R123 ;  /* 0x0000007b3a3a7220 */ /* 0x000fe20000410000 */
[----:B------:R-:W-:Y:S02]  /*4c00*/  F2FP.BF16.F32.PACK_AB R13, R54, R13 ;  /* 0x0000000d360d723e */ /* 0x000fe400000010ff */
[C---:B------:R-:W-:Y:S01]  /*4c10*/  FFMA.FTZ R15, R12.reuse, R123, -R15 ;  /* 0x0000007b0c0f7223 */ /* 0x040fe2000001080f */
[----:B------:R-:W-:-:S05]  /*4c20*/  FFMA.FTZ R58, R12, R125, R58 ;  /* 0x0000007d0c3a7223 */ /* 0x000fca000001003a */
[----:B------:R-:W-:Y:S01]  /*4c30*/  F2FP.BF16.F32.PACK_AB R12, R58, R15 ;  /* 0x0000000f3a0c723e */ /* 0x000fe200000010ff */
[----:B------:R-:W-:Y:S02]  /*4c40*/  IMAD.MOV.U32 R15, RZ, RZ, R13 ;  /* 0x000000ffff0f7224 */ /* 0x000fe400078e000d */
[----:B------:R-:W-:-:S07]  /*4c50*/  IMAD.MOV.U32 R13, RZ, RZ, R11 ;  /* 0x000000ffff0d7224 */ /* 0x000fce00078e000b */
.L_x_1582:
[----:B------:R-:W-:Y:S05]  /*4c60*/  BSYNC B2 ;  /* 0x0000000000027941 */ /* 0x000fea0003800000 */
.L_x_1581:
[----:B------:R0:W-:Y:S02]  /*4c70*/  ST.E.128 desc[UR60][R56.64], R12 ;  /* 0x0000000c38007985 */ /* 0x0001e4000c101d3c */
.L_x_1568:
[----:B------:R-:W-:Y:S05]  /*4c80*/  BSYNC B1 ;  /* 0x0000000000017941 */ /* 0x000fea0003800000 */
.L_x_1567:
[----:B------:R-:W-:-:S03]  /*4c90*/  UMOV UR4, 0xffffffff ;  /* 0xffffffff00047882 */ /* 0x000fc60000000000 */
[----:B------:R-:W-:Y:S05]  /*4ca0*/  BRA.DIV UR4, `(.L_x_1583) ;  /* 0x0000029204a87947 */ /* 0x000fea000b800000 */
[----:B-1----:R-:W1:Y:S04]  /*4cb0*/  SHFL.IDX PT, R105, R105, 0x1, 0x181f ;  /* 0x00381f0069697f89 */ /* 0x002e6800000e0000 */
[----:B------:R-:W0:Y:S02]  /*4cc0*/  SHFL.IDX PT, R104, R104, 0x1, 0x181f ;  /* 0x00381f0068687f89 */ /* 0x000e2400000e0000 */
.L_x_2004:
[----:B------:R-:W-:Y:S05]  /*4cd0*/  @P4 BRA `(.L_x_1584) ;  /* 0x0000003c00744947 */ /* 0x000fea0003800000 */
[----:B------:R-:W-:Y:S01]  /*4ce0*/  ISETP.NE.AND P0, PT, R29, RZ, PT ;  /* 0x000000ff1d00720c */ /* 0x000fe20003f05270 */
[----:B------:R-:W-:-:S12]  /*4cf0*/  BSSY B1, `(.L_x_1585) ;  /* 0x0000037000017945 */ /* 0x000fd80003800000 */
[----:B------:R-:W-:Y:S05]  /*4d00*/  @!P0 BRA `(.L_x_1586) ;  /* 0x0000000000d48947 */ /* 0x000fea0003800000 */
[----:B0---4-:R0:W4:Y:S01]  /*4d10*/  LDS.128 R12, [R90+0x21400] ;  /* 0x021400005a0c7984 */ /* 0x0111220000000c00 */
[----:B------:R-:W-:Y:S01]  /*4d20*/  ISETP.GE.AND P4, PT, R204, R101, PT ;  /* 0x00000065cc00720c */ /* 0x000fe20003f86270 */
[----:B------:R-:W-:Y:S01]  /*4d30*/  BSSY B2, `(.L_x_1587) ;  /* 0x0000031000027945 */ /* 0x000fe20003800000 */
[----:B------:R-:W-:-:S04]  /*4d40*/  LEA R52, P0, R18, R104, 0x1 ;  /* 0x0000006812347211 */ /* 0x000fc800078008ff */
[----:B-1----:R-:W-:-:S07]  /*4d50*/  LEA.HI.X R53, R18, R105, R19, 0x1, P0 ;  /* 0x0000006912357211 */ /* 0x002fce00000f0c13 */
[----:B0-----:R-:W-:Y:S05]  /*4d60*/  @P4 BRA `(.L_x_1588) ;  /* 0x0000000000b44947 */ /* 0x001fea0003800000 */
[--C-:B------:R-:W-:Y:S01]  /*4d70*/  SHF.R.U64 R55, R48, 0x10, R49.reuse ;  /* 0x0000001030377819 */ /* 0x100fe20000001231 */
[----:B----4-:R-:W-:Y:S01]  /*4d80*/  IMAD.U32 R48, R14, 0x10000, RZ ;  /* 0x000100000e307824 */ /* 0x010fe200078e00ff */
[----:B------:R-:W-:Y:S02]  /*4d90*/  SHF.R.U32.HI R56, RZ, 0x10, R49 ;  /* 0x00000010ff387819 */ /* 0x000fe40000011631 */
[----:B------:R-:W-:Y:S02]  /*4da0*/  SHF.R.U64 R49, R50, 0x10, R51 ;  /* 0x0000001032317819 */ /* 0x000fe40000001233 */
[----:B------:R-:W-:Y:S02]  /*4db0*/  PRMT R120, R120, 0x5410, R55 ;  /* 0x0000541078787816 */ /* 0x000fe40000000037 */
[----:B------:R-:W-:Y:S02]  /*4dc0*/  PRMT R122, R122, 0x5410, R49 ;  /* 0x000054107a7a7816 */ /* 0x000fe40000000031 */
[----:B------:R-:W-:-:S02]  /*4dd0*/  SHF.R.U32.HI R50, RZ, 0x10, R51 ;  /* 0x00000010ff327819 */ /* 0x000fc40000011633 */
[----:B------:R-:W-:Y:S02]  /*4de0*/  LOP3.LUT R49, R13, 0xffff0000, RZ, 0xc0, !PT ;  /* 0xffff00000d317812 */ /* 0x000fe400078ec0ff */
[C---:B------:R-:W-:Y:S01]  /*4df0*/  LOP3.LUT R54, R122.reuse, 0xffff0000, RZ, 0xc0, !PT ;  /* 0xffff00007a367812 */ /* 0x040fe200078ec0ff */
[----:B------:R-:W-:Y:S01]  /*4e00*/  IMAD.U32 R122, R122, 0x10000, RZ ;  /* 0x000100007a7a7824 */ /* 0x000fe200078e00ff */
[C---:B------:R-:W-:Y:S01]  /*4e10*/  LOP3.LUT R51, R120.reuse, 0xffff0000, RZ, 0xc0, !PT ;  /* 0xffff000078337812 */ /* 0x040fe200078ec0ff */
[----:B------:R-:W-:Y:S01]  /*4e20*/  IMAD.U32 R120, R120, 0x10000, RZ ;  /* 0x0001000078787824 */ /* 0x000fe200078e00ff */
[----:B------:R-:W-:Y:S01]  /*4e30*/  PRMT R121, R121, 0x5410, R50 ;  /* 0x0000541079797816 */ /* 0x000fe20000000032 */
[----:B------:R-:W-:Y:S01]  /*4e40*/  IMAD.U32 R50, R13, 0x10000, RZ ;  /* 0x000100000d327824 */ /* 0x000fe200078e00ff */
[----:B------:R-:W-:Y:S01]  /*4e50*/  PRMT R119, R119, 0x5410, R56 ;  /* 0x0000541077777816 */ /* 0x000fe20000000038 */
[C---:B------:R-:W-:Y:S01]  /*4e60*/  FMUL.FTZ R55, R49.reuse, R54 ;  /* 0x0000003631377220 */ /* 0x040fe20000410000 */
[----:B------:R-:W-:Y:S01]  /*4e70*/  FMUL.FTZ R57, R49, R51 ;  /* 0x0000003331397220 */ /* 0x000fe20000410000 */
[----:B------:R-:W-:Y:S01]  /*4e80*/  LOP3.LUT R14, R14, 0xffff0000, RZ, 0xc0, !PT ;  /* 0xffff00000e0e7812 */ /* 0x000fe200078ec0ff */
[----:B------:R-:W-:-:S02]  /*4e90*/  IMAD.U32 R13, R121, 0x10000, RZ ;  /* 0x00010000790d7824 */ /* 0x000fc400078e00ff */
[C---:B------:R-:W-:Y:S01]  /*4ea0*/  FFMA.FTZ R49, R50.reuse, R51, -R55 ;  /* 0x0000003332317223 */ /* 0x040fe20000010837 */
[----:B------:R-:W-:Y:S02]  /*4eb0*/  IMAD.U32 R55, R119, 0x10000, RZ ;  /* 0x0001000077377824 */ /* 0x000fe400078e00ff */
[----:B------:R-:W-:Y:S01]  /*4ec0*/  FFMA.FTZ R50, R50, R54, R57 ;  /* 0x0000003632327223 */ /* 0x000fe20000010039 */
[----:B---3--:R-:W-:Y:S01]  /*4ed0*/  LOP3.LUT R11, R15, 0xffff0000, RZ, 0xc0, !PT ;  /* 0xffff00000f0b7812 */ /* 0x008fe200078ec0ff */
[----:B------:R-:W-:Y:S02]  /*4ee0*/  IMAD.U32 R51, R12, 0x10000, RZ ;  /* 0x000100000c337824 */ /* 0x000fe400078e00ff */
[C---:B------:R-:W-:Y:S01]  /*4ef0*/  FMUL.FTZ R59, R14.reuse, R55 ;  /* 0x000000370e3b7220 */ /* 0x040fe20000410000 */
[----:B------:R-:W-:Y:S01]  /*4f00*/  LOP3.LUT R56, R121, 0xffff0000, RZ, 0xc0, !PT ;  /* 0xffff000079387812 */ /* 0x000fe200078ec0ff */
[-C--:B------:R-:W-:Y:S01]  /*4f10*/  FMUL.FTZ R57, R14, R13.reuse ;  /* 0x0000000d0e397220 */ /* 0x080fe20000410000 */
[----:B------:R-:W-:Y:S01]  /*4f20*/  LOP3.LUT R54, R119, 0xffff0000, RZ, 0xc0, !PT ;  /* 0xffff000077367812 */ /* 0x000fe200078ec0ff */
[----:B------:R-:W-:Y:S01]  /*4f30*/  FFMA.FTZ R59, R48, R13, R59 ;  /* 0x0000000d303b7223 */ /* 0x000fe2000001003b */
[----:B------:R-:W-:Y:S01]  /*4f40*/  LOP3.LUT R12, R12, 0xffff0000, RZ, 0xc0, !PT ;  /* 0xffff00000c0c7812 */ /* 0x000fe200078ec0ff */
[----:B------:R-:W-:-:S02]  /*4f50*/  IMAD.U32 R15, R15, 0x10000, RZ ;  /* 0x000100000f0f7824 */ /* 0x000fc400078e00ff */
[----:B------:R-:W-:Y:S01]  /*4f60*/  FFMA.FTZ R14, R48, R55, -R57 ;  /* 0x00000037300e7223 */ /* 0x000fe20000010839 */
[C---:B------:R-:W-:Y:S01]  /*4f70*/  FMUL.FTZ R58, R11.reuse, R56 ;  /* 0x000000380b3a7220 */ /* 0x040fe20000410000 */
[----:B------:R-:W-:Y:S01]  /*4f80*/  FMUL.FTZ R13, R11, R54 ;  /* 0x000000360b0d7220 */ /* 0x000fe20000410000 */
        /* <DEDUP_REMOVED lines=10> */
[----:B------:R-:W-:-:S07]  /*5030*/  F2FP.BF16.F32.PACK_AB R12, R11, R48 ;  /* 0x000000300b0c723e */ /* 0x000fce00000010ff */
.L_x_1588:
[----:B------:R-:W-:Y:S05]  /*5040*/  BSYNC B2 ;  /* 0x0000000000027941 */ /* 0x000fea0003800000 */
.L_x_1587:
[----:B----4-:R0:W-:Y:S02]  /*5050*/  ST.E.128 desc[UR60][R52.64], R12 ;  /* 0x0000000c34007985 */ /* 0x0101e4000c101d3c */
.L_x_1586:
[----:B------:R-:W-:Y:S05]  /*5060*/  BSYNC B1 ;  /* 0x0000000000017941 */ /* 0x000fea0003800000 */
.L_x_1585:
[----:B------:R-:W-:Y:S01]  /*5070*/  ISETP.NE.AND P0, PT, R71, RZ, PT ;  /* 0x000000ff4700720c */ /* 0x000fe20003f05270 */
[----:B------:R-:W-:-:S12]  /*5080*/  BSSY B1, `(.L_x_1589) ;  /* 0x0000038000017945 */ /* 0x000fd80003800000 */
[----:B------:R-:W-:Y:S05]  /*5090*/  @!P0 BRA `(.L_x_1590) ;  /* 0x0000000000d88947 */ /* 0x000fea0003800000 */
[----:B---3--:R-:W3:Y:S01]  /*50a0*/  LDL R11, [R1+0x18] ;  /* 0x00001800010b7983 */ /* 0x008ee20000100800 */
[C---:B0-----:R-:W-:Y:S01]  /*50b0*/  LEA R48, P0, R201.reuse, R104, 0x1 ;  /* 0x00000068c9307211 */ /* 0x041fe200078008ff */
[----:B------:R-:W-:Y:S02]  /*50c0*/  BSSY B2, `(.L_x_1591) ;  /* 0x0000032000027945 */ /* 0x000fe40003800000 */
[----:B----4-:R0:W4:Y:S01]  /*50d0*/  LDS.128 R12, [R90+0x23400] ;  /* 0x023400005a0c7984 */ /* 0x0101220000000c00 */
[----:B-1----:R-:W-:Y:S02]  /*50e0*/  LEA.HI.X R49, R201, R105, R224, 0x1, P0 ;  /* 0x00000069c9317211 */ /* 0x002fe400000f0ce0 */
[----:B---3--:R-:W-:-:S13]  /*50f0*/  ISETP.GE.AND P4, PT, R11, R101, PT ;  /* 0x000000650b00720c */ /* 0x008fda0003f86270 */
[----:B0---4-:R-:W-:Y:S05]  /*5100*/  @P4 BRA `(.L_x_1592) ;  /* 0x0000000000b44947 */ /* 0x011fea0003800000 */
[--C-:B------:R-:W-:Y:S02]  /*5110*/  SHF.R.U64 R46, R46, 0x10, R47.reuse ;  /* 0x000000102e2e7819 */ /* 0x100fe4000000122f */
[----:B------:R-:W-:Y:S02]  /*5120*/  SHF.R.U32.HI R47, RZ, 0x10, R47 ;  /* 0x00000010ff2f7819 */ /* 0x000fe4000001162f */
[--C-:B------:R-:W-:Y:S02]  /*5130*/  SHF.R.U32.HI R51, RZ, 0x10, R45.reuse ;  /* 0x00000010ff337819 */ /* 0x100fe4000001162d */
[----:B------:R-:W-:Y:S01]  /*5140*/  SHF.R.U64 R50, R44, 0x10, R45 ;  /* 0x000000102c327819 */ /* 0x000fe2000000122d */
[----:B------:R-:W-:Y:S01]  /*5150*/  IMAD.U32 R44, R14, 0x10000, RZ ;  /* 0x000100000e2c7824 */ /* 0x000fe200078e00ff */
[----:B------:R-:W-:Y:S02]  /*5160*/  PRMT R118, R118, 0x5410, R47 ;  /* 0x0000541076767816 */ /* 0x000fe4000000002f */
[----:B------:R-:W-:-:S02]  /*5170*/  PRMT R116, R116, 0x5410, R51 ;  /* 0x0000541074747816 */ /* 0x000fc40000000033 */
[----:B------:R-:W-:Y:S01]  /*5180*/  PRMT R115, R115, 0x5410, R50 ;  /* 0x0000541073737816 */ /* 0x000fe20000000032 */
[----:B------:R-:W-:Y:S01]  /*5190*/  IMAD.U32 R52, R118, 0x10000, RZ ;  /* 0x0001000076347824 */ /* 0x000fe200078e00ff */
[----:B------:R-:W-:Y:S01]  /*51a0*/  PRMT R117, R117, 0x5410, R46 ;  /* 0x0000541075757816 */ /* 0x000fe2000000002e */
[----:B------:R-:W-:Y:S01]  /*51b0*/  IMAD.U32 R50, R116, 0x10000, RZ ;  /* 0x0001000074327824 */ /* 0x000fe200078e00ff */
[----:B------:R-:W-:Y:S01]  /*51c0*/  LOP3.LUT R45, R14, 0xffff0000, RZ, 0xc0, !PT ;  /* 0xffff00000e2d7812 */ /* 0x000fe200078ec0ff */
[C---:B------:R-:W-:Y:S01]  /*51d0*/  IMAD.U32 R14, R15.reuse, 0x10000, RZ ;  /* 0x000100000f0e7824 */ /* 0x040fe200078e00ff */
[----:B------:R-:W-:Y:S01]  /*51e0*/  LOP3.LUT R11, R15, 0xffff0000, RZ, 0xc0, !PT ;  /* 0xffff00000f0b7812 */ /* 0x000fe200078ec0ff */
[C---:B------:R-:W-:Y:S01]  /*51f0*/  IMAD.U32 R46, R13.reuse, 0x10000, RZ ;  /* 0x000100000d2e7824 */ /* 0x040fe200078e00ff */
[----:B------:R-:W-:Y:S01]  /*5200*/  LOP3.LUT R15, R13, 0xffff0000, RZ, 0xc0, !PT ;  /* 0xffff00000d0f7812 */ /* 0x000fe200078ec0ff */
[----:B------:R-:W-:Y:S01]  /*5210*/  FMUL.FTZ R55, R45, R52 ;  /* 0x000000342d377220 */ /* 0x000fe20000410000 */
[----:B------:R-:W-:Y:S01]  /*5220*/  LOP3.LUT R51, R117, 0xffff0000, RZ, 0xc0, !PT ;  /* 0xffff000075337812 */ /* 0x000fe200078ec0ff */
[-C--:B------:R-:W-:Y:S01]  /*5230*/  FMUL.FTZ R45, R45, R50.reuse ;  /* 0x000000322d2d7220 */ /* 0x080fe20000410000 */
[----:B------:R-:W-:Y:S01]  /*5240*/  LOP3.LUT R47, R115, 0xffff0000, RZ, 0xc0, !PT ;  /* 0xffff0000732f7812 */ /* 0x000fe200078ec0ff */
[----:B------:R-:W-:Y:S01]  /*5250*/  IMAD.U32 R13, R12, 0x10000, RZ ;  /* 0x000100000c0d7824 */ /* 0x000fe200078e00ff */
[----:B------:R-:W-:Y:S01]  /*5260*/  LOP3.LUT R118, R118, 0xffff0000, RZ, 0xc0, !PT ;  /* 0xffff000076767812 */ /* 0x000fe200078ec0ff */
[C---:B------:R-:W-:Y:S01]  /*5270*/  FMUL.FTZ R53, R15.reuse, R51 ;  /* 0x000000330f357220 */ /* 0x040fe20000410000 */
[----:B------:R-:W-:Y:S01]  /*5280*/  LOP3.LUT R116, R116, 0xffff0000, RZ, 0xc0, !PT ;  /* 0xffff000074747812 */ /* 0x000fe200078ec0ff */
[-C--:B------:R-:W-:Y:S01]  /*5290*/  FMUL.FTZ R54, R15, R47.reuse ;  /* 0x0000002f0f367220 */ /* 0x080fe20000410000 */
[----:B------:R-:W-:Y:S01]  /*52a0*/  LOP3.LUT R15, R12, 0xffff0000, RZ, 0xc0, !PT ;  /* 0xffff00000c0f7812 */ /* 0x000fe200078ec0ff */
[C---:B------:R-:W-:Y:S01]  /*52b0*/  FFMA.FTZ R55, R44.reuse, R50, -R55 ;  /* 0x000000322c377223 */ /* 0x040fe20000010837 */
[----:B------:R-:W-:Y:S01]  /*52c0*/  FFMA.FTZ R52, R44, R52, R45 ;  /* 0x000000342c347223 */ /* 0x000fe2000001002d */
[C---:B------:R-:W-:Y:S01]  /*52d0*/  FFMA.FTZ R12, R46.reuse, R47, -R53 ;  /* 0x0000002f2e0c7223 */ /* 0x040fe20000010835 */
[----:B------:R-:W-:Y:S01]  /*52e0*/  FFMA.FTZ R51, R46, R51, R54 ;  /* 0x000000332e337223 */ /* 0x000fe20000010036 */
[----:B------:R-:W-:-:S02]  /*52f0*/  IMAD.U32 R50, R117, 0x10000, RZ ;  /* 0x0001000075327824 */ /* 0x000fc400078e00ff */
[----:B------:R-:W-:Y:S01]  /*5300*/  FMUL.FTZ R45, R11, R118 ;  /* 0x000000760b2d7220 */ /* 0x000fe20000410000 */
[----:B------:R-:W-:Y:S02]  /*5310*/  IMAD.U32 R46, R115, 0x10000, RZ ;  /* 0x00010000732e7824 */ /* 0x000fe400078e00ff */
[----:B------:R-:W-:Y:S01]  /*5320*/  FMUL.FTZ R11, R11, R116 ;  /* 0x000000740b0b7220 */ /* 0x000fe20000410000 */
[C---:B------:R-:W-:Y:S01]  /*5330*/  FMUL.FTZ R44, R15.reuse, R50 ;  /* 0x000000320f2c7220 */ /* 0x040fe20000410000 */
[C---:B------:R-:W-:Y:S01]  /*5340*/  FFMA.FTZ R45, R14.reuse, R116, -R45 ;  /* 0x000000740e2d7223 */ /* 0x040fe2000001082d */
[----:B------:R-:W-:Y:S01]  /*5350*/  FMUL.FTZ R15, R15, R46 ;  /* 0x0000002e0f0f7220 */ /* 0x000fe20000410000 */
[----:B------:R-:W-:Y:S01]  /*5360*/  FFMA.FTZ R14, R14, R118, R11 ;  /* 0x000000760e0e7223 */ /* 0x000fe2000001000b */
[C---:B------:R-:W-:Y:S02]  /*5370*/  FFMA.FTZ R44, R13.reuse, R46, -R44 ;  /* 0x0000002e0d2c7223 */ /* 0x040fe4000001082c */
[----:B------:R-:W-:Y:S01]  /*5380*/  FFMA.FTZ R15, R13, R50, R15 ;  /* 0x000000320d0f7223 */ /* 0x000fe2000001000f */
[----:B------:R-:W-:-:S02]  /*5390*/  F2FP.BF16.F32.PACK_AB R13, R51, R12 ;  /* 0x0000000c330d723e */ /* 0x000fc400000010ff */
[----:B------:R-:W-:Y:S02]  /*53a0*/  F2FP.BF16.F32.PACK_AB R45, R14, R45 ;  /* 0x0000002d0e2d723e */ /* 0x000fe400000010ff */
[----:B------:R-:W-:Y:S02]  /*53b0*/  F2FP.BF16.F32.PACK_AB R12, R15, R44 ;  /* 0x0000002c0f0c723e */ /* 0x000fe400000010ff */
[----:B------:R-:W-:Y:S01]  /*53c0*/  F2FP.BF16.F32.PACK_AB R14, R52, R55 ;  /* 0x00000037340e723e */ /* 0x000fe200000010ff */
[----:B------:R-:W-:-:S07]  /*53d0*/  IMAD.MOV.U32 R15, RZ, RZ, R45 ;  /* 0x000000ffff0f7224 */ /* 0x000fce00078e002d */
.L_x_1592:
[----:B------:R-:W-:Y:S05]  /*53e0*/  BSYNC B2 ;  /* 0x0000000000027941 */ /* 0x000fea0003800000 */
.L_x_1591:
[----:B------:R0:W-:Y:S02]  /*53f0*/  ST.E.128 desc[UR60][R48.64], R12 ;  /* 0x0000000c30007985 */ /* 0x0001e4000c101d3c */
.L_x_1590:
[----:B------:R-:W-:Y:S05]  /*5400*/  BSYNC B1 ;  /* 0x0000000000017941 */ /* 0x000fea0003800000 */
.L_x_1589:
[----:B------:R-:W-:Y:S01]  /*5410*/  ISETP.NE.AND P0, PT, R76, RZ, PT ;  /* 0x000000ff4c00720c */ /* 0x000fe20003f05270 */
[----:B------:R-:W-:-:S12]  /*5420*/  BSSY B1, `(.L_x_1593) ;  /* 0x0000039000017945 */ /* 0x000fd80003800000 */
[----:B------:R-:W-:Y:S05]  /*5430*/  @!P0 BRA `(.L_x_1594) ;  /* 0x0000000000dc8947 */ /* 0x000fea0003800000 */
[----:B------:R-:W5:Y:S04]  /*5440*/  LDL R46, [R1+0x48] ;  /* 0x00004800012e7983 */ /* 0x000f680000100800 */
[----:B---3--:R-:W1:Y:S01]  /*5450*/  LDL R11, [R1+0x8] ;  /* 0x00000800010b7983 */ /* 0x008e620000100800 */
[----:B0-----:R-:W-:Y:S01]  /*5460*/  LEA R44, P0, R22, R104, 0x1 ;  /* 0x00000068162c7211 */ /* 0x001fe200078008ff */
[----:B------:R-:W-:Y:S02]  /*5470*/  BSSY B2, `(.L_x_1595) ;  /* 0x0000032000027945 */ /* 0x000fe40003800000 */
[----:B----4-:R0:W3:Y:S01]  /*5480*/  LDS.128 R12, [R90+0x25400] ;  /* 0x025400005a0c7984 */ /* 0x0100e20000000c00 */
[----:B-----5:R-:W-:Y:S02]  /*5490*/  ISETP.GE.AND P4, PT, R46, R101, PT ;  /* 0x000000652e00720c */ /* 0x020fe40003f86270 */
[----:B-1----:R-:W-:-:S11]  /*54a0*/  LEA.HI.X R45, R22, R105, R11, 0x1, P0 ;  /* 0x00000069162d7211 */ /* 0x002fd600000f0c0b */
[----:B0--3--:R-:W-:Y:S05]  /*54b0*/  @P4 BRA `(.L_x_1596) ;  /* 0x0000000000b44947 */ /* 0x009fea0003800000 */
[----:B------:R-:W-:Y:S02]  /*54c0*/  SHF.R.U64 R46, R40, 0x10, R41 ;  /* 0x00000010282e7819 */ /* 0x000fe40000001229 */
[----:B------:R-:W-:Y:S02]  /*54d0*/  SHF.R.U64 R40, R42, 0x10, R43 ;  /* 0x000000102a287819 */ /* 0x000fe4000000122b */
        /* <DEDUP_REMOVED lines=12> */
[----:B------:R-:W-:Y:S01]  /*55a0*/  IMAD.U32 R113, R113, 0x10000, RZ ;  /* 0x0001000071717824 */ /* 0x000fe200078e00ff */
[----:B------:R-:W-:Y:S01]  /*55b0*/  LOP3.LUT R42, R14, 0xffff0000, RZ, 0xc0, !PT ;  /* 0xffff00000e2a7812 */ /* 0x000fe200078ec0ff */
[C---:B------:R-:W-:Y:S01]  /*55c0*/  IMAD.U32 R14, R15.reuse, 0x10000, RZ ;  /* 0x000100000f0e7824 */ /* 0x040fe200078e00ff */
[----:B------:R-:W-:Y:S01]  /*55d0*/  LOP3.LUT R11, R15, 0xffff0000, RZ, 0xc0, !PT ;  /* 0xffff00000f0b7812 */ /* 0x000fe200078ec0ff */
[----:B------:R-:W-:-:S02]  /*55e0*/  IMAD.U32 R15, R13, 0x10000, RZ ;  /* 0x000100000d0f7824 */ /* 0x000fc400078e00ff */
[----:B------:R-:W-:Y:S01]  /*55f0*/  FMUL.FTZ R50, R40, R47 ;  /* 0x0000002f28327220 */ /* 0x000fe20000410000 */
[----:B------:R-:W-:Y:S02]  /*5600*/  IMAD.U32 R13, R12, 0x10000, RZ ;  /* 0x000100000c0d7824 */ /* 0x000fe400078e00ff */
[-C--:B------:R-:W-:Y:S01]  /*5610*/  FMUL.FTZ R40, R40, R43.reuse ;  /* 0x0000002b28287220 */ /* 0x080fe20000410000 */
[----:B------:R-:W-:Y:S01]  /*5620*/  LOP3.LUT R12, R12, 0xffff0000, RZ, 0xc0, !PT ;  /* 0xffff00000c0c7812 */ /* 0x000fe200078ec0ff */
[----:B------:R-:W-:Y:S01]  /*5630*/  IMAD.U32 R111, R111, 0x10000, RZ ;  /* 0x000100006f6f7824 */ /* 0x000fe200078e00ff */
[----:B------:R-:W-:Y:S01]  /*5640*/  LOP3.LUT R114, R114, 0xffff0000, RZ, 0xc0, !PT ;  /* 0xffff000072727812 */ /* 0x000fe200078ec0ff */
[C---:B------:R-:W-:Y:S01]  /*5650*/  FFMA.FTZ R50, R15.reuse, R43, -R50 ;  /* 0x0000002b0f327223 */ /* 0x040fe20000010832 */
[----:B------:R-:W-:Y:S01]  /*5660*/  LOP3.LUT R112, R112, 0xffff0000, RZ, 0xc0, !PT ;  /* 0xffff000070707812 */ /* 0x000fe200078ec0ff */
[----:B------:R-:W-:Y:S01]  /*5670*/  FFMA.FTZ R15, R15, R47, R40 ;  /* 0x0000002f0f0f7223 */ /* 0x000fe20000010028 */
[----:B------:R-:W-:Y:S01]  /*5680*/  FMUL.FTZ R40, R12, R113 ;  /* 0x000000710c287220 */ /* 0x000fe20000410000 */
[C---:B------:R-:W-:Y:S01]  /*5690*/  FMUL.FTZ R43, R11.reuse, R114 ;  /* 0x000000720b2b7220 */ /* 0x040fe20000410000 */
[----:B------:R-:W-:Y:S01]  /*56a0*/  FMUL.FTZ R52, R42, R48 ;  /* 0x000000302a347220 */ /* 0x000fe20000410000 */
[----:B------:R-:W-:Y:S01]  /*56b0*/  FMUL.FTZ R11, R11, R112 ;  /* 0x000000700b0b7220 */ /* 0x000fe20000410000 */
[-C--:B------:R-:W-:Y:S01]  /*56c0*/  FMUL.FTZ R12, R12, R111.reuse ;  /* 0x0000006f0c0c7220 */ /* 0x080fe20000410000 */
[----:B------:R-:W-:Y:S01]  /*56d0*/  FMUL.FTZ R42, R42, R46 ;  /* 0x0000002e2a2a7220 */ /* 0x000fe20000410000 */
[C---:B------:R-:W-:Y:S01]  /*56e0*/  FFMA.FTZ R43, R14.reuse, R112, -R43 ;  /* 0x000000700e2b7223 */ /* 0x040fe2000001082b */
[----:B------:R-:W-:Y:S01]  /*56f0*/  FFMA.FTZ R40, R13, R111, -R40 ;  /* 0x0000006f0d287223 */ /* 0x000fe20000010828 */
[----:B------:R-:W-:Y:S01]  /*5700*/  FFMA.FTZ R52, R41, R46, -R52 ;  /* 0x0000002e29347223 */ /* 0x000fe20000010834 */
[----:B------:R-:W-:Y:S01]  /*5710*/  FFMA.FTZ R14, R14, R114, R11 ;  /* 0x000000720e0e7223 */ /* 0x000fe2000001000b */
[----:B------:R-:W-:Y:S01]  /*5720*/  FFMA.FTZ R13, R13, R113, R12 ;  /* 0x000000710d0d7223 */ /* 0x000fe2000001000c */
[----:B------:R-:W-:Y:S01]  /*5730*/  FFMA.FTZ R41, R41, R48, R42 ;  /* 0x0000003029297223 */ /* 0x000fe2000001002a */
[----:B------:R-:W-:-:S02]  /*5740*/  F2FP.BF16.F32.PACK_AB R50, R15, R50 ;  /* 0x000000320f32723e */ /* 0x000fc400000010ff */
[----:B------:R-:W-:Y:S02]  /*5750*/  F2FP.BF16.F32.PACK_AB R15, R14, R43 ;  /* 0x0000002b0e0f723e */ /* 0x000fe400000010ff */
[----:B------:R-:W-:Y:S01]  /*5760*/  F2FP.BF16.F32.PACK_AB R12, R13, R40 ;  /* 0x000000280d0c723e */ /* 0x000fe200000010ff */
[----:B------:R-:W-:Y:S01]  /*5770*/  IMAD.MOV.U32 R13, RZ, RZ, R50 ;  /* 0x000000ffff0d7224 */ /* 0x000fe200078e0032 */
[----:B------:R-:W-:-:S07]  /*5780*/  F2FP.BF16.F32.PACK_AB R14, R41, R52 ;  /* 0x00000034290e723e */ /* 0x000fce00000010ff */
.L_x_1596:
[----:B------:R-:W-:Y:S05]  /*5790*/  BSYNC B2 ;  /* 0x0000000000027941 */ /* 0x000fea0003800000 */
.L_x_1595:
[----:B------:R0:W-:Y:S02]  /*57a0*/  ST.E.128 desc[UR60][R44.64], R12 ;  /* 0x0000000c2c007985 */ /* 0x0001e4000c101d3c */
.L_x_1594:
[----:B------:R-:W-:Y:S05]  /*57b0*/  BSYNC B1 ;  /* 0x0000000000017941 */ /* 0x000fea0003800000 */
.L_x_1593:
[----:B------:R-:W-:-:S13]  /*57c0*/  ISETP.NE.AND P0, PT, R77, RZ, PT ;  /* 0x000000ff4d00720c */ /* 0x000fda0003f05270 */
        /* <DEDUP_REMOVED lines=8> */
[----:B------:R-:W-:Y:S01]  /*5850*/  SHF.R.U64 R43, R36, 0x10, R37 ;  /* 0x00000010242b7819 */ /* 0x000fe20000001225 */
[----:B------:R-:W-:Y:S01]  /*5860*/  IMAD.U32 R36, R14, 0x10000, RZ ;  /* 0x000100000e247824 */ /* 0x000fe200078e00ff */
[--C-:B------:R-:W-:Y:S02]  /*5870*/  SHF.R.U64 R42, R38, 0x10, R39.reuse ;  /* 0x00000010262a7819 */ /* 0x100fe40000001227 */
[----:B------:R-:W-:Y:S02]  /*5880*/  SHF.R.U32.HI R39, RZ, 0x10, R39 ;  /* 0x00000010ff277819 */ /* 0x000fe40000011627 */
[----:B------:R-:W-:Y:S02]  /*5890*/  SHF.R.U32.HI R11, RZ, 0x10, R37 ;  /* 0x00000010ff0b7819 */ /* 0x000fe40000011625 */
[----:B------:R-:W-:Y:S02]  /*58a0*/  PRMT R106, R106, 0x5410, R43 ;  /* 0x000054106a6a7816 */ /* 0x000fe4000000002b */
[----:B------:R-:W-:-:S02]  /*58b0*/  PRMT R109, R109, 0x5410, R42 ;  /* 0x000054106d6d7816 */ /* 0x000fc4000000002a */
[----:B------:R-:W-:Y:S02]  /*58c0*/  PRMT R110, R110, 0x5410, R39 ;  /* 0x000054106e6e7816 */ /* 0x000fe40000000027 */
[----:B------:R-:W-:Y:S01]  /*58d0*/  LOP3.LUT R37, R14, 0xffff0000, RZ, 0xc0, !PT ;  /* 0xffff00000e257812 */ /* 0x000fe200078ec0ff */
[C---:B------:R-:W-:Y:S01]  /*58e0*/  IMAD.U32 R14, R13.reuse, 0x10000, RZ ;  /* 0x000100000d0e7824 */ /* 0x040fe200078e00ff */
[----:B------:R-:W-:Y:S01]  /*58f0*/  PRMT R108, R108, 0x5410, R11 ;  /* 0x000054106c6c7816 */ /* 0x000fe2000000000b */
[----:B------:R-:W-:Y:S01]  /*5900*/  IMAD.U32 R44, R110, 0x10000, RZ ;  /* 0x000100006e2c7824 */ /* 0x000fe200078e00ff */
[----:B------:R-:W-:Y:S01]  /*5910*/  LOP3.LUT R13, R13, 0xffff0000, RZ, 0xc0, !PT ;  /* 0xffff00000d0d7812 */ /* 0x000fe200078ec0ff */
[----:B------:R-:W-:Y:S01]  /*5920*/  IMAD.U32 R11, R12, 0x10000, RZ ;  /* 0x000100000c0b7824 */ /* 0x000fe200078e00ff */
[C---:B------:R-:W-:Y:S01]  /*5930*/  LOP3.LUT R43, R109.reuse, 0xffff0000, RZ, 0xc0, !PT ;  /* 0xffff00006d2b7812 */ /* 0x040fe200078ec0ff */
[----:B------:R-:W-:Y:S01]  /*5940*/  IMAD.U32 R42, R108, 0x10000, RZ ;  /* 0x000100006c2a7824 */ /* 0x000fe200078e00ff */
[----:B------:R-:W-:Y:S01]  /*5950*/  LOP3.LUT R39, R106, 0xffff0000, RZ, 0xc0, !PT ;  /* 0xffff00006a277812 */ /* 0x000fe200078ec0ff */
[----:B------:R-:W-:Y:S01]  /*5960*/  IMAD.U32 R109, R109, 0x10000, RZ ;  /* 0x000100006d6d7824 */ /* 0x000fe200078e00ff */
[----:B------:R-:W-:Y:S01]  /*5970*/  LOP3.LUT R12, R12, 0xffff0000, RZ, 0xc0, !PT ;  /* 0xffff00000c0c7812 */ /* 0x000fe200078ec0ff */
[----:B------:R-:W-:Y:S01]  /*5980*/  FMUL.FTZ R45, R13, R43 ;  /* 0x0000002b0d2d7220 */ /* 0x000fe20000410000 */
[----:B------:R-:W-:Y:S01]  /*5990*/  LOP3.LUT R38, R15, 0xffff0000, RZ, 0xc0, !PT ;  /* 0xffff00000f267812 */ /* 0x000fe200078ec0ff */
[-C--:B------:R-:W-:Y:S01]  /*59a0*/  FMUL.FTZ R46, R13, R39.reuse ;  /* 0x000000270d2e7220 */ /* 0x080fe20000410000 */
[C---:B------:R-:W-:Y:S01]  /*59b0*/  FMUL.FTZ R13, R37.reuse, R44 ;  /* 0x0000002c250d7220 */ /* 0x040fe20000410000 */
[-C--:B------:R-:W-:Y:S01]  /*59c0*/  FMUL.FTZ R37, R37, R42.reuse ;  /* 0x0000002a25257220 */ /* 0x080fe20000410000 */
[----:B------:R-:W-:Y:S01]  /*59d0*/  LOP3.LUT R110, R110, 0xffff0000, RZ, 0xc0, !PT ;  /* 0xffff00006e6e7812 */ /* 0x000fe200078ec0ff */
[----:B------:R-:W-:Y:S01]  /*59e0*/  IMAD.U32 R106, R106, 0x10000, RZ ;  /* 0x000100006a6a7824 */ /* 0x000fe200078e00ff */
[----:B------:R-:W-:Y:S01]  /*59f0*/  LOP3.LUT R108, R108, 0xffff0000, RZ, 0xc0, !PT ;  /* 0xffff00006c6c7812 */ /* 0x000fe200078ec0ff */
[C---:B------:R-:W-:Y:S01]  /*5a00*/  FFMA.FTZ R45, R14.reuse, R39, -R45 ;  /* 0x000000270e2d7223 */ /* 0x040fe2000001082d */
[----:B------:R-:W-:Y:S01]  /*5a10*/  FFMA.FTZ R46, R14, R43, R46 ;  /* 0x0000002b0e2e7223 */ /* 0x000fe2000001002e */
[----:B------:R-:W-:Y:S01]  /*5a20*/  FFMA.FTZ R13, R36, R42, -R13 ;  /* 0x0000002a240d7223 */ /* 0x000fe2000001080d */
[----:B------:R-:W-:Y:S01]  /*5a30*/  FMUL.FTZ R14, R12, R109 ;  /* 0x0000006d0c0e7220 */ /* 0x000fe20000410000 */
[----:B------:R-:W-:Y:S01]  /*5a40*/  FFMA.FTZ R36, R36, R44, R37 ;  /* 0x0000002c24247223 */ /* 0x000fe20000010025 */
[----:B------:R-:W-:Y:S01]  /*5a50*/  FMUL.FTZ R12, R12, R106 ;  /* 0x0000006a0c0c7220 */ /* 0x000fe20000410000 */
[----:B------:R-:W-:-:S02]  /*5a60*/  IMAD.U32 R15, R15, 0x10000, RZ ;  /* 0x000100000f0f7824 */ /* 0x000fc400078e00ff */
[C---:B------:R-:W-:Y:S01]  /*5a70*/  FMUL.FTZ R42, R38.reuse, R110 ;  /* 0x0000006e262a7220 */ /* 0x040fe20000410000 */
        /* <DEDUP_REMOVED lines=9> */
[----:B------:R-:W-:Y:S01]  /*5b10*/  F2FP.BF16.F32.PACK_AB R15, R37, R42 ;  /* 0x0000002a250f723e */ /* 0x000fe200000010ff */
[----:B------:R-:W-:-:S07]  /*5b20*/  IMAD.MOV.U32 R14, RZ, RZ, R36 ;  /* 0x000000ffff0e7224 */ /* 0x000fce00078e0024 */
.L_x_1598:
[----:B------:R-:W-:Y:S05]  /*5b30*/  BSYNC B1 ;  /* 0x0000000000017941 */ /* 0x000fea0003800000 */
.L_x_1597:
[----:B------:R0:W-:Y:S01]  /*5b40*/  ST.E.128 desc[UR60][R40.64], R12 ;  /* 0x0000000c28007985 */ /* 0x0001e2000c101d3c */
[----:B------:R-:W-:Y:S05]  /*5b50*/  BRA `(.L_x_1584) ;  /* 0x0000002c00d47947 */ /* 0x000fea0003800000 */
.L_x_1558:
[----:B------:R-:W2:Y:S01]  /*5b60*/  LDL R36, [R1+0x10] ;  /* 0x0000100001247983 */ /* 0x000ea20000100800 */
        /* <DEDUP_REMOVED lines=9> */
[----:B--2---:R-:W-:Y:S02]  /*5c00*/  ISETP.GE.AND P0, PT, R36, R95, PT ;  /* 0x0000005f2400720c */ /* 0x004fe40003f06270 */
[----:B------:R-:W-:-:S11]  /*5c10*/  CS2R R36, SRZ ;  /* 0x0000000000247805 */ /* 0x000fd6000001ff00 */
[----:B------:R-:W-:Y:S05]  /*5c20*/  @P0 BRA `(.L_x_1600) ;  /* 0x0000000000600947 */ /* 0x000fea0003800000 */
[----:B------:R-:W-:Y:S01]  /*5c30*/  IADD3 R38, P4, R80, R14, RZ ;  /* 0x0000000e50267210 */ /* 0x000fe20007f9e0ff */
[----:B------:R-:W-:Y:S01]  /*5c40*/  ULDC.64 UR4, c[0x0][0x3e8] ;  /* 0x0000fa0000047ab9 */ /* 0x000fe20000000a00 */
[----:B------:R-:W-:Y:S01]  /*5c50*/  IADD3 R36, P6, R84, R12, RZ ;  /* 0x0000000c54247210 */ /* 0x000fe20007fde0ff */
[----:B------:R-:W-:Y:S01]  /*5c60*/  ULDC.64 UR6, c[0x0][0x400] ;  /* 0x0001000000067ab9 */ /* 0x000fe20000000a00 */
[----:B------:R-:W-:Y:S01]  /*5c70*/  LEA R52, P5, R38, UR4, 0x1 ;  /* 0x0000000426347c11 */ /* 0x000fe2000f8a08ff */
[----:B------:R-:W-:Y:S01]  /*5c80*/  IMAD.X R39, R11, 0x1, R32, P4 ;  /* 0x000000010b277824 */ /* 0x000fe200020e0620 */
[----:B------:R-:W-:Y:S01]  /*5c90*/  LEA R56, P4, R36, UR6, 0x1 ;  /* 0x0000000624387c11 */ /* 0x000fe2000f8808ff */
[----:B------:R-:W-:Y:S01]  /*5ca0*/  IMAD.X R37, R72, 0x1, R34, P6 ;  /* 0x0000000148257824 */ /* 0x000fe200030e0622 */
[----:B------:R-:W-:Y:S02]  /*5cb0*/  ISETP.GE.AND P6, PT, R203, R101, PT ;  /* 0x00000065cb00720c */ /* 0x000fe40003fc6270 */
[----:B------:R-:W-:-:S02]  /*5cc0*/  CS2R R42, SRZ ;  /* 0x00000000002a7805 */ /* 0x000fc4000001ff00 */
[----:B------:R-:W-:Y:S02]  /*5cd0*/  LEA.HI.X R53, R38, UR5, R39, 0x1, P5 ;  /* 0x0000000526357c11 */ /* 0x000fe4000a8f0c27 */
[----:B------:R-:W-:Y:S02]  /*5ce0*/  CS2R R40, SRZ ;  /* 0x0000000000287805 */ /* 0x000fe4000001ff00 */
[----:B------:R-:W-:Y:S02]  /*5cf0*/  ISETP.GE.AND P5, PT, R18, R101, PT ;  /* 0x000000651200720c */ /* 0x000fe40003fa6270 */
[----:B------:R-:W-:Y:S02]  /*5d00*/  CS2R R38, SRZ ;  /* 0x0000000000267805 */ /* 0x000fe4000001ff00 */
[----:B------:R-:W-:Y:S02]  /*5d10*/  LEA.HI.X R57, R36, UR7, R37, 0x1, P4 ;  /* 0x0000000724397c11 */ /* 0x000fe4000a0f0c25 */
[----:B------:R-:W-:-:S02]  /*5d20*/  CS2R R36, SRZ ;  /* 0x0000000000247805 */ /* 0x000fc4000001ff00 */
[----:B------:R-:W-:Y:S02]  /*5d30*/  CS2R R50, SRZ ;  /* 0x0000000000327805 */ /* 0x000fe4000001ff00 */
[----:B------:R-:W-:Y:S02]  /*5d40*/  CS2R R48, SRZ ;  /* 0x0000000000307805 */ /* 0x000fe4000001ff00 */
[----:B------:R-:W-:Y:S02]  /*5d50*/  CS2R R46, SRZ ;  /* 0x00000000002e7805 */ /* 0x000fe4000001ff00 */
[----:B------:R-:W-:Y:S01]  /*5d60*/  CS2R R44, SRZ ;  /* 0x00000000002c7805 */ /* 0x000fe2000001ff00 */
[----:B------:R0:W5:Y:S04]  /*5d70*/  @!P6 LDG.E.128 R36, desc[UR60][R52.64+0x80] ;  /* 0x0000803c3424e981 */ /* 0x000168000c1e1d00 */
[----:B------:R0:W5:Y:S04]  /*5d80*/  @!P5 LDG.E.128 R40, desc[UR60][R52.64] ;  /* 0x0000003c3428d981 */ /* 0x000168000c1e1d00 */
[----:B------:R0:W5:Y:S04]  /*5d90*/  @!P5 LDG.E.128 R48, desc[UR60][R56.64] ;  /* 0x0000003c3830d981 */ /* 0x000168000c1e1d00 */
[----:B------:R0:W5:Y:S02]  /*5da0*/  @!P6 LDG.E.128 R44, desc[UR60][R56.64+0x80] ;  /* 0x0000803c382ce981 */ /* 0x000164000c1e1d00 */
.L_x_1600:
[----:B------:R-:W-:Y:S05]  /*5db0*/  BSYNC B1 ;  /* 0x0000000000017941 */ /* 0x000fea0003800000 */
.L_x_1599:
        /* <DEDUP_REMOVED lines=20> */
[----:B------:R-:W-:Y:S02]  /*5f00*/  CS2R R64, SRZ ;  /* 0x0000000000407805 */ /* 0x000fe4000001ff00 */
[----:B------:R-:W-:Y:S02]  /*5f10*/  IADD3.X R72, R34, R72, R21, P5, P6 ;  /* 0x0000004822487210 */ /* 0x000fe40002fec415 */
[----:B------:R-:W-:Y:S02]  /*5f20*/  CS2R R62, SRZ ;  /* 0x00000000003e7805 */ /* 0x000fe4000001ff00 */
[----:B------:R-:W-:Y:S02]  /*5f30*/  LEA R12, P6, R15, UR4, 0x1 ;  /* 0x000000040f0c7c11 */ /* 0x000fe4000f8c08ff */
[----:B------:R-:W-:-:S02]  /*5f40*/  CS2R R60, SRZ ;  /* 0x00000000003c7805 */ /* 0x000fc4000001ff00 */
[----:B------:R-:W-:Y:S02]  /*5f50*/  LEA R14, P5, R11, UR6, 0x1 ;  /* 0x000000060b0e7c11 */ /* 0x000fe4000f8a08ff */
[----:B------:R-:W-:Y:S02]  /*5f60*/  LEA.HI.X R13, R15, UR5, R52, 0x1, P6 ;  /* 0x000000050f0d7c11 */ /* 0x000fe4000b0f0c34 */
[----:B------:R-:W-:Y:S02]  /*5f70*/  CS2R R52, SRZ ;  /* 0x0000000000347805 */ /* 0x000fe4000001ff00 */
[----:B------:R-:W-:Y:S02]  /*5f80*/  LEA.HI.X R15, R11, UR7, R72, 0x1, P5 ;  /* 0x000000070b0f7c11 */ /* 0x000fe4000a8f0c48 */
[-C--:B------:R-:W-:Y:S02]  /*5f90*/  ISETP.GE.AND P6, PT, R18, R101.reuse, PT ;  /* 0x000000651200720c */ /* 0x080fe40003fc6270 */
[----:B------:R-:W-:-:S11]  /*5fa0*/  ISETP.GE.AND P5, PT, R203, R101, PT ;  /* 0x00000065cb00720c */ /* 0x000fd60003fa6270 */
[----:B------:R0:W5:Y:S04]  /*5fb0*/  @!P6 LDG.E.128 R56, desc[UR60][R12.64] ;  /* 0x0000003c0c38e981 */ /* 0x000168000c1e1d00 */
[----:B------:R0:W5:Y:S04]  /*5fc0*/  @!P5 LDG.E.128 R52, desc[UR60][R12.64+0x80] ;  /* 0x0000803c0c34d981 */ /* 0x000168000c1e1d00 */
[----:B------:R0:W5:Y:S04]  /*5fd0*/  @!P6 LDG.E.128 R64, desc[UR60][R14.64] ;  /* 0x0000003c0e40e981 */ /* 0x000168000c1e1d00 */
[----:B------:R0:W5:Y:S02]  /*5fe0*/  @!P5 LDG.E.128 R60, desc[UR60][R14.64+0x80] ;  /* 0x0000803c0e3cd981 */ /* 0x000164000c1e1d00 */
.L_x_1602:
[----:B------:R-:W-:Y:S05]  /*5ff0*/  BSYNC B1 ;  /* 0x0000000000017941 */ /* 0x000fea0003800000 */
.L_x_1601:
[----:B------:R-:W2:Y:S01]  /*6000*/  LDL R11, [R1+0x68] ;  /* 0x00006800010b7983 */ /* 0x000ea20000100800 */
[----:B0----5:R-:W-:Y:S02]  /*6010*/  IMAD.MOV.U32 R12, RZ, RZ, R39 ;  /* 0x000000ffff0c7224 */ /* 0x021fe400078e0027 */
[----:B------:R-:W-:Y:S02]  /*6020*/  IMAD.MOV.U32 R13, RZ, RZ, R42 ;  /* 0x000000ffff0d7224 */ /* 0x000fe400078e002a */
[----:B------:R-:W-:-:S05]  /*6030*/  IMAD.MOV.U32 R14, RZ, RZ, R43 ;  /* 0x000000ffff0e7224 */ /* 0x000fca00078e002b */
[----:B------:R-:W-:Y:S01]  /*6040*/  PRMT R111, R13, 0x5410, R14 ;  /* 0x000054100d6f7816 */ /* 0x000fe2000000000e */
[----:B------:R-:W-:Y:S02]  /*6050*/  IMAD.MOV.U32 R13, RZ, RZ, R46 ;  /* 0x000000ffff0d7224 */ /* 0x000fe400078e002e */
[----:B------:R-:W-:-:S03]  /*6060*/  IMAD.MOV.U32 R14, RZ, RZ, R47 ;  /* 0x000000ffff0e7224 */ /* 0x000fc600078e002f */
[----:B------:R-:W-:Y:S02]  /*6070*/  PRMT R124, R124, 0x5410, R13 ;  /* 0x000054107c7c7816 */ /* 0x000fe4000000000d */
[----:B------:R-:W-:Y:S02]  /*6080*/  PRMT R125, R125, 0x5410, R14 ;  /* 0x000054107d7d7816 */ /* 0x000fe4000000000e */
[----:B--2---:R-:W-:Y:S01]  /*6090*/  R2UR UR4, R11 ;  /* 0x000000000b0472ca */ /* 0x004fe200000e0000 */
[----:B------:R-:W-:-:S05]  /*60a0*/  IMAD.MOV.U32 R11, RZ, RZ, R38 ;  /* 0x000000ffff0b7224 */ /* 0x000fca00078e0026 */
[----:B------:R-:W-:Y:S01]  /*60b0*/  PRMT R122, R12, 0x5410, R11 ;  /* 0x000054100c7a7816 */ /* 0x000fe2000000000b */
[----:B------:R-:W-:Y:S02]  /*60c0*/  IMAD.MOV.U32 R11, RZ, RZ, R36 ;  /* 0x000000ffff0b7224 */ /* 0x000fe400078e0024 */
[----:B------:R-:W-:-:S04]  /*60d0*/  IMAD.MOV.U32 R12, RZ, RZ, R37 ;  /* 0x000000ffff0c7224 */ /* 0x000fc800078e0025 */
[----:B------:R-:W-:Y:S01]  /*60e0*/  UISETP.NE.AND UP0, UPT, UR4, 0x3, UPT ;  /* 0x000000030400788c */ /* 0x000fe2000bf05270 */
[----:B------:R-:W-:Y:S01]  /*60f0*/  PRMT R123, R12, 0x5410, R11 ;  /* 0x000054100c7b7816 */ /* 0x000fe2000000000b */
[----:B------:R-:W-:Y:S02]  /*6100*/  IMAD.MOV.U32 R11, RZ, RZ, R40 ;  /* 0x000000ffff0b7224 */ /* 0x000fe400078e0028 */
[----:B------:R-:W-:Y:S02]  /*6110*/  IMAD.MOV.U32 R12, RZ, RZ, R41 ;  /* 0x000000ffff0c7224 */ /* 0x000fe400078e0029 */
[----:B------:R-:W-:-:S03]  /*6120*/  PLOP3.LUT P5, PT, PT, PT, UP0, 0x80, 0x0 ;  /* 0x000000000000781c */ /* 0x000fc60003faf008 */
[----:B------:R-:W-:Y:S01]  /*6130*/  PRMT R110, R12, 0x5410, R11 ;  /* 0x000054100c6e7816 */ /* 0x000fe2000000000b */
[----:B------:R-:W-:Y:S02]  /*6140*/  IMAD.MOV.U32 R11, RZ, RZ, R44 ;  /* 0x000000ffff0b7224 */ /* 0x000fe400078e002c */
[----:B------:R-:W-:-:S03]  /*6150*/  IMAD.MOV.U32 R12, RZ, RZ, R45 ;  /* 0x000000ffff0c7224 */ /* 0x000fc600078e002d */
[----:B------:R-:W-:Y:S01]  /*6160*/  PRMT R124, R11, 0x7610, R124 ;  /* 0x000076100b7c7816 */ /* 0x000fe2000000007c */
[----:B------:R-:W-:Y:S01]  /*6170*/  IMAD.MOV.U32 R11, RZ, RZ, R50 ;  /* 0x000000ffff0b7224 */ /* 0x000fe200078e0032 */
[----:B------:R-:W-:Y:S01]  /*6180*/  PRMT R126, R126, 0x5410, R12 ;  /* 0x000054107e7e7816 */ /* 0x000fe2000000000c */
        /* <DEDUP_REMOVED lines=29> */
[----:B------:R-:W-:Y:S06]  /*6360*/  @!P5 BRA `(.L_x_1603) ;  /* 0x000000000004d947 */ /* 0x000fec0003800000 */
[----:B------:R-:W-:Y:S01]  /*6370*/  BPT.TRAP 0x1 ;  /* 0x000000040000795c */ /* 0x000fe20000300000 */
.L_x_1603:
[----:B------:R-:W2:Y:S01]  /*6380*/  LDL R11, [R1+0x50] ;  /* 0x00005000010b7983 */ /* 0x000ea20000100800 */
[----:B------:R-:W-:Y:S01]  /*6390*/  IMAD R88, R200, 0x8, R17 ;  /* 0x00000008c8587824 */ /* 0x000fe200078e0211 */
[----:B------:R-:W0:Y:S01]  /*63a0*/  LDC R106, c[0x0][0x2f4] ;  /* 0x0000bd00ff6a7b82 */ /* 0x000e220000000800 */
[----:B------:R-:W-:Y:S01]  /*63b0*/  BSSY B1, `(.L_x_1604) ;  /* 0x0000004000017945 */ /* 0x000fe20003800000 */
[----:B--2---:R-:W-:-:S04]  /*63c0*/  SHF.L.U32 R100, R11, 0x1f, RZ ;  /* 0x0000001f0b647819 */ /* 0x004fc800000006ff */
[----:B------:R-:W1:Y:S02]  /*63d0*/  SYNCS.PHASECHK.TRANS64.TRYWAIT P6, [R88+URZ+0x30890], R100 ;  /* 0x03089064580075a7 */ /* 0x000e6400080c017f */
[----:B01----:R-:W-:Y:S05]  /*63e0*/  @!P6 BRA `(.L_x_1605) ;  /* 0x0000027c0024e947 */ /* 0x003fea0003800000 */
.L_x_2005:
[----:B------:R-:W-:Y:S05]  /*63f0*/  BSYNC B1 ;  /* 0x0000000000017941 */ /* 0x000fea0003800000 */
.L_x_1604:
[----:B------:R-:W-:Y:S01]  /*6400*/  UMOV UR4, 0xffffffff ;  /* 0xffffffff00047882 */ /* 0x000fe20000000000 */
[----:B------:R-:W-:Y:S02]  /*6410*/  IMAD.IADD R107, R106, 0x1, -R91 ;  /* 0x000000016a6b7824 */ /* 0x000fe400078e0a5b */
[----:B------:R-:W-:Y:S05]  /*6420*/  BRA.DIV UR4, `(.L_x_1606) ;  /* 0x0000027e04287947 */ /* 0x000fea000b800000 */
[----:B------:R1:W2:Y:S04]  /*6430*/  SHFL.IDX PT, R103, R105, RZ, 0x181f ;  /* 0x00181fff69677589 */ /* 0x0002a800000e0000 */
[----:B------:R1:W3:Y:S02]  /*6440*/  SHFL.IDX PT, R11, R104, RZ, 0x181f ;  /* 0x00181fff680b7589 */ /* 0x0002e400000e0000 */
.L_x_2009:
[----:B------:R-:W-:Y:S04]  /*6450*/  BSSY B1, `(.L_x_1607) ;  /* 0x0000102000017945 */ /* 0x000fe80003800000 */
[----:B------:R-:W-:Y:S05]  /*6460*/  @P0 BRA `(.L_x_1608) ;  /* 0x0000001000000947 */ /* 0x000fea0003800000 */
[----:B------:R-:W-:Y:S01]  /*6470*/  ISETP.NE.AND P0, PT, R29, RZ, PT ;  /* 0x000000ff1d00720c */ /* 0x000fe20003f05270 */
[----:B------:R-:W-:Y:S01]  /*6480*/  BSSY B2, `(.L_x_1609) ;  /* 0x000007f000027945 */ /* 0x000fe20003800000 */
[----:B---3--:R-:W-:-:S11]  /*6490*/  IMAD.MOV.U32 R102, RZ, RZ, R11 ;  /* 0x000000ffff667224 */ /* 0x008fd600078e000b */
[----:B------:R-:W-:Y:S05]  /*64a0*/  @!P0 BRA `(.L_x_1610) ;  /* 0x0000000400f08947 */ /* 0x000fea0003800000 */
[----:B------:R-:W3:Y:S04]  /*64b0*/  LDL R72, [R1+0x64] ;  /* 0x0000640001487983 */ /* 0x000ee80000100800 */
[----:B------:R-:W4:Y:S04]  /*64c0*/  LDL R15, [R1+0xd0] ;  /* 0x0000d000010f7983 */ /* 0x000f280000100800 */
[----:B------:R-:W5:Y:S01]  /*64d0*/  LDL R14, [R1+0x70] ;  /* 0x00007000010e7983 */ /* 0x000f620000100800 */
[----:B------:R-:W-:Y:S01]  /*64e0*/  SEL R12, R91, R107, !P2 ;  /* 0x0000006b5b0c7207 */ /* 0x000fe20005000000 */
[----:B------:R-:W-:Y:S01]  /*64f0*/  BSSY B3, `(.L_x_1611) ;  /* 0x0000071000037945 */ /* 0x000fe20003800000 */
[----:B------:R-:W-:-:S02]  /*6500*/  ISETP.GE.AND P0, PT, R18, R101, PT ;  /* 0x000000651200720c */ /* 0x000fc40003f06270 */
[----:B------:R-:W-:-:S04]  /*6510*/  SHF.R.S32.HI R13, RZ, 0x1f, R12 ;  /* 0x0000001fff0d7819 */ /* 0x000fc8000001140c */
[----:B------:R-:W-:-:S04]  /*6520*/  LEA.HI R13, R13, R12, RZ, 0x4 ;  /* 0x0000000c0d0d7211 */ /* 0x000fc800078f20ff */
[----:B------:R-:W-:-:S04]  /*6530*/  LEA.HI.SX32 R108, R13, R35, 0x1c ;  /* 0x000000230d6c7211 */ /* 0x000fc800078fe2ff */
[----:B------:R-:W-:-:S04]  /*6540*/  SHF.R.S32.HI R12, RZ, 0x1f, R108 ;  /* 0x0000001fff0c7819 */ /* 0x000fc8000001146c */
[----:B------:R-:W-:Y:S01]  /*6550*/  LEA.HI R12, R12, R108, RZ, 0x3 ;  /* 0x0000006c0c0c7211 */ /* 0x000fe200078f18ff */
[----:B------:R-:W-:-:S04]  /*6560*/  IMAD.SHL.U32 R108, R108, 0x8, RZ ;  /* 0x000000086c6c7824 */ /* 0x000fc800078e00ff */
[----:B------:R-:W-:-:S05]  /*6570*/  IMAD.SHL.U32 R12, R12, 0x200, RZ ;  /* 0x000002000c0c7824 */ /* 0x000fca00078e00ff */
[----:B------:R-:W-:Y:S02]  /*6580*/  LOP3.LUT R12, R12, 0x7ffff000, RZ, 0xc0, !PT ;  /* 0x7ffff0000c0c7812 */ /* 0x000fe400078ec0ff */
[----:B---3--:R-:W-:-:S04]  /*6590*/  LOP3.LUT R13, R72, 0x38, R108, 0xf8, !PT ;  /* 0x00000038480d7812 */ /* 0x008fc800078ef86c */
[----:B----4-:R-:W-:-:S04]  /*65a0*/  LOP3.LUT R13, R13, R15, RZ, 0x3c, !PT ;  /* 0x0000000f0d0d7212 */ /* 0x010fc800078e3cff */
[----:B-----5:R-:W-:-:S05]  /*65b0*/  IADD3 R12, R13, R12, R14 ;  /* 0x0000000c0d0c7210 */ /* 0x020fca0007ffe00e */
        /* <DEDUP_REMOVED lines=9> */
[C---:B------:R-:W-:Y:S02]  /*6650*/  PRMT R40, R110.reuse, 0x5432, R40 ;  /* 0x000054326e287816 */ /* 0x040fe40000000028 */
[----:B------:R-:W-:Y:S02]  /*6660*/  PRMT R109, R110, 0x5410, R109 ;  /* 0x000054106e6d7816 */ /* 0x000fe4000000006d */
[----:B------:R-:W-:Y:S02]  /*6670*/  SHF.R.U32.HI R110, RZ, 0x10, R49 ;  /* 0x00000010ff6e7819 */ /* 0x000fe40000011631 */
[----:B------:R-:W-:-:S02]  /*6680*/  SHF.R.U64 R41, R42, 0x10, R43 ;  /* 0x000000102a297819 */ /* 0x000fc4000000122b */
[----:B------:R-:W-:Y:S02]  /*6690*/  SHF.R.U32.HI R42, RZ, 0x10, R43 ;  /* 0x00000010ff2a7819 */ /* 0x000fe4000001162b */
[----:B------:R-:W-:Y:S02]  /*66a0*/  SHF.R.U64 R43, R48, 0x10, R49 ;  /* 0x00000010302b7819 */ /* 0x000fe40000001231 */
[--C-:B------:R-:W-:Y:S02]  /*66b0*/  SHF.R.U64 R48, R50, 0x10, R51.reuse ;  /* 0x0000001032307819 */ /* 0x100fe40000001233 */
[----:B------:R-:W-:Y:S01]  /*66c0*/  SHF.R.U32.HI R49, RZ, 0x10, R51 ;  /* 0x00000010ff317819 */ /* 0x000fe20000011633 */
[----:B----4-:R-:W-:Y:S01]  /*66d0*/  IMAD.U32 R51, R13, 0x10000, RZ ;  /* 0x000100000d337824 */ /* 0x010fe200078e00ff */
[----:B------:R-:W-:Y:S02]  /*66e0*/  PRMT R110, R113, 0x5432, R110 ;  /* 0x00005432716e7816 */ /* 0x000fe4000000006e */
[----:B------:R-:W-:-:S02]  /*66f0*/  PRMT R41, R111, 0x5410, R41 ;  /* 0x000054106f297816 */ /* 0x000fc40000000029 */
[----:B------:R-:W-:Y:S01]  /*6700*/  PRMT R42, R111, 0x5432, R42 ;  /* 0x000054326f2a7816 */ /* 0x000fe2000000002a */
[----:B------:R-:W-:Y:S01]  /*6710*/  IMAD.U32 R111, R110, 0x10000, RZ ;  /* 0x000100006e6f7824 */ /* 0x000fe200078e00ff */
[C---:B------:R-:W-:Y:S02]  /*6720*/  PRMT R48, R112.reuse, 0x5432, R48 ;  /* 0x0000543270307816 */ /* 0x040fe40000000030 */
[----:B------:R-:W-:Y:S01]  /*6730*/  PRMT R49, R112, 0x5410, R49 ;  /* 0x0000541070317816 */ /* 0x000fe20000000031 */
[----:B---3--:R-:W-:Y:S01]  /*6740*/  IMAD.U32 R112, R73, 0x10000, RZ ;  /* 0x0001000049707824 */ /* 0x008fe200078e00ff */
[----:B------:R-:W-:Y:S01]  /*6750*/  PRMT R43, R113, 0x5410, R43 ;  /* 0x00005410712b7816 */ /* 0x000fe2000000002b */
[----:B------:R-:W-:Y:S01]  /*6760*/  IMAD.U32 R113, R109, 0x10000, RZ ;  /* 0x000100006d717824 */ /* 0x000fe200078e00ff */
[----:B------:R-:W-:Y:S01]  /*6770*/  LOP3.LUT R110, R110, 0xffff0000, RZ, 0xc0, !PT ;  /* 0xffff00006e6e7812 */ /* 0x000fe200078ec0ff */
[C---:B------:R-:W-:Y:S01]  /*6780*/  FMUL.FTZ R50, R112.reuse, R111 ;  /* 0x0000006f70327220 */ /* 0x040fe20000410000 */
[----:B------:R-:W-:Y:S01]  /*6790*/  LOP3.LUT R73, R73, 0xffff0000, RZ, 0xc0, !PT ;  /* 0xffff000049497812 */ /* 0x000fe200078ec0ff */
[----:B------:R-:W-:-:S02]  /*67a0*/  FMUL.FTZ R112, R112, R113 ;  /* 0x0000007170707220 */ /* 0x000fc40000410000 */
[C---:B------:R-:W-:Y:S02]  /*67b0*/  FFMA.FTZ R50, R51.reuse, R113, -R50 ;  /* 0x0000007133327223 */ /* 0x040fe40000010832 */
[----:B------:R-:W-:Y:S01]  /*67c0*/  FFMA.FTZ R51, R51, R111, R112 ;  /* 0x0000006f33337223 */ /* 0x000fe20000010070 */
[----:B------:R-:W-:Y:S01]  /*67d0*/  LOP3.LUT R111, R109, 0xffff0000, RZ, 0xc0, !PT ;  /* 0xffff00006d6f7812 */ /* 0x000fe200078ec0ff */
[----:B------:R-:W-:Y:S01]  /*67e0*/  IMAD.U32 R112, R75, 0x10000, RZ ;  /* 0x000100004b707824 */ /* 0x000fe200078e00ff */
[----:B------:R-:W-:Y:S01]  /*67f0*/  LOP3.LUT R109, R13, 0xffff0000, RZ, 0xc0, !PT ;  /* 0xffff00000d6d7812 */ /* 0x000fe200078ec0ff */
[----:B------:R-:W-:Y:S01]  /*6800*/  FMUL.FTZ R13, R73, R110 ;  /* 0x0000006e490d7220 */ /* 0x000fe20000410000 */
[----:B------:R-:W-:Y:S01]  /*6810*/  LOP3.LUT R75, R75, 0xffff0000, RZ, 0xc0, !PT ;  /* 0xffff00004b4b7812 */ /* 0x000fe200078ec0ff */
[-C--:B------:R-:W-:Y:S02]  /*6820*/  FMUL.FTZ R73, R73, R111.reuse ;  /* 0x0000006f49497220 */ /* 0x080fe40000410000 */
[----:B------:R-:W-:Y:S01]  /*6830*/  FFMA.FTZ R13, R109, R111, -R13 ;  /* 0x0000006f6d0d7223 */ /* 0x000fe2000001080d */
[----:B------:R-:W-:-:S02]  /*6840*/  IMAD.U32 R111, R49, 0x10000, RZ ;  /* 0x00010000316f7824 */ /* 0x000fc400078e00ff */
[----:B------:R-:W-:Y:S01]  /*6850*/  FFMA.FTZ R73, R109, R110, R73 ;  /* 0x0000006e6d497223 */ /* 0x000fe20000010049 */
[----:B------:R-:W-:Y:S01]  /*6860*/  IMAD.U32 R110, R15, 0x10000, RZ ;  /* 0x000100000f6e7824 */ /* 0x000fe200078e00ff */
[----:B------:R-:W-:Y:S01]  /*6870*/  LOP3.LUT R49, R49, 0xffff0000, RZ, 0xc0, !PT ;  /* 0xffff000031317812 */ /* 0x000fe200078ec0ff */
[----:B------:R-:W-:Y:S02]  /*6880*/  IMAD.U32 R109, R42, 0x10000, RZ ;  /* 0x000100002a6d7824 */ /* 0x000fe400078e00ff */
[----:B------:R-:W-:Y:S01]  /*6890*/  FMUL.FTZ R113, R112, R111 ;  /* 0x0000006f70717220 */ /* 0x000fe20000410000 */
[----:B------:R-:W-:Y:S02]  /*68a0*/  LOP3.LUT R42, R42, 0xffff0000, RZ, 0xc0, !PT ;  /* 0xffff00002a2a7812 */ /* 0x000fe400078ec0ff */
[----:B------:R-:W-:Y:S01]  /*68b0*/  LOP3.LUT R15, R15, 0xffff0000, RZ, 0xc0, !PT ;  /* 0xffff00000f0f7812 */ /* 0x000fe200078ec0ff */
[-C--:B------:R-:W-:Y:S01]  /*68c0*/  FFMA.FTZ R113, R110, R109.reuse, -R113 ;  /* 0x0000006d6e717223 */ /* 0x080fe20000010871 */
[----:B------:R-:W-:Y:S01]  /*68d0*/  FMUL.FTZ R109, R112, R109 ;  /* 0x0000006d706d7220 */ /* 0x000fe20000410000 */
[----:B------:R-:W-:Y:S01]  /*68e0*/  F2FP.BF16.F32.PACK_AB R13, R13, R50 ;  /* 0x000000320d0d723e */ /* 0x000fe200000010ff */
[----:B------:R-:W-:Y:S01]  /*68f0*/  IMAD.U32 R50, R72, 0x10000, RZ ;  /* 0x0001000048327824 */ /* 0x000fe200078e00ff */
[----:B------:R-:W-:Y:S01]  /*6900*/  F2FP.BF16.F32.PACK_AB R73, R73, R51 ;  /* 0x000000334949723e */ /* 0x000fe200000010ff */
[----:B------:R-:W-:Y:S01]  /*6910*/  FFMA.FTZ R110, R110, R111, R109 ;  /* 0x0000006f6e6e7223 */ /* 0x000fe2000001006d */
[----:B------:R-:W-:Y:S01]  /*6920*/  FMUL.FTZ R109, R75, R49 ;  /* 0x000000314b6d7220 */ /* 0x000fe20000410000 */
[C---:B------:R-:W-:Y:S01]  /*6930*/  IMAD.U32 R51, R40.reuse, 0x10000, RZ ;  /* 0x0001000028337824 */ /* 0x040fe200078e00ff */
[----:B------:R-:W-:-:S02]  /*6940*/  LOP3.LUT R40, R40, 0xffff0000, RZ, 0xc0, !PT ;  /* 0xffff000028287812 */ /* 0x000fc400078ec0ff */
[-C--:B------:R-:W-:Y:S01]  /*6950*/  FFMA.FTZ R109, R15, R42.reuse, -R109 ;  /* 0x0000002a0f6d7223 */ /* 0x080fe2000001086d */
[----:B------:R-:W-:-:S04]  /*6960*/  FMUL.FTZ R42, R75, R42 ;  /* 0x0000002a4b2a7220 */ /* 0x000fc80000410000 */
[----:B------:R-:W-:Y:S01]  /*6970*/  FFMA.FTZ R15, R15, R49, R42 ;  /* 0x000000310f0f7223 */ /* 0x000fe2000001002a */
[C---:B------:R-:W-:Y:S01]  /*6980*/  IMAD.U32 R49, R43.reuse, 0x10000, RZ ;  /* 0x000100002b317824 */ /* 0x040fe200078e00ff */
[----:B------:R-:W-:Y:S01]  /*6990*/  LOP3.LUT R43, R43, 0xffff0000, RZ, 0xc0, !PT ;  /* 0xffff00002b2b7812 */ /* 0x000fe200078ec0ff */
[----:B------:R-:W-:Y:S01]  /*69a0*/  IMAD.U32 R42, R12, 0x10000, RZ ;  /* 0x000100000c2a7824 */ /* 0x000fe200078e00ff */
[----:B------:R-:W-:Y:S02]  /*69b0*/  F2FP.BF16.F32.PACK_AB R109, R109, R113 ;  /* 0x000000716d6d723e */ /* 0x000fe400000010ff */
[----:B------:R-:W-:Y:S01]  /*69c0*/  F2FP.BF16.F32.PACK_AB R110, R15, R110 ;  /* 0x0000006e0f6e723e */ /* 0x000fe200000010ff */
[C---:B------:R-:W-:Y:S01]  /*69d0*/  FMUL.FTZ R15, R50.reuse, R49 ;  /* 0x00000031320f7220 */ /* 0x040fe20000410000 */
[----:B------:R-:W-:-:S03]  /*69e0*/  FMUL.FTZ R50, R50, R51 ;  /* 0x0000003332327220 */ /* 0x000fc60000410000 */
[C---:B------:R-:W-:Y:S01]  /*69f0*/  FFMA.FTZ R15, R42.reuse, R51, -R15 ;  /* 0x000000332a0f7223 */ /* 0x040fe2000001080f */
[----:B------:R-:W-:Y:S01]  /*6a00*/  FFMA.FTZ R42, R42, R49, R50 ;  /* 0x000000312a2a7223 */ /* 0x000fe20000010032 */
[----:B------:R-:W-:Y:S01]  /*6a10*/  LOP3.LUT R49, R72, 0xffff0000, RZ, 0xc0, !PT ;  /* 0xffff000048317812 */ /* 0x000fe200078ec0ff */
[----:B------:R-:W-:Y:S01]  /*6a20*/  IMAD.U32 R72, R74, 0x10000, RZ ;  /* 0x000100004a487824 */ /* 0x000fe200078e00ff */
[----:B------:R-:W-:Y:S01]  /*6a30*/  LOP3.LUT R50, R12, 0xffff0000, RZ, 0xc0, !PT ;  /* 0xffff00000c327812 */ /* 0x000fe200078ec0ff */
[----:B------:R-:W-:Y:S02]  /*6a40*/  IMAD.MOV.U32 R75, RZ, RZ, R110 ;  /* 0x000000ffff4b7224 */ /* 0x000fe400078e006e */
        /* <DEDUP_REMOVED lines=22> */
[----:B------:R-:W-:Y:S02]  /*6bb0*/  F2FP.BF16.F32.PACK_AB R49, R49, R51 ;  /* 0x000000333131723e */ /* 0x000fe400000010ff */
[----:B------:R-:W-:Y:S01]  /*6bc0*/  F2FP.BF16.F32.PACK_AB R40, R40, R72 ;  /* 0x000000482828723e */ /* 0x000fe200000010ff */
[----:B------:R-:W-:Y:S02]  /*6bd0*/  IMAD.MOV.U32 R72, RZ, RZ, R42 ;  /* 0x000000ffff487224 */ /* 0x000fe400078e002a */
[----:B------:R-:W-:Y:S02]  /*6be0*/  IMAD.MOV.U32 R14, RZ, RZ, R49 ;  /* 0x000000ffff0e7224 */ /* 0x000fe400078e0031 */
[----:B------:R-:W-:-:S07]  /*6bf0*/  IMAD.MOV.U32 R74, RZ, RZ, R40 ;  /* 0x000000ffff4a7224 */ /* 0x000fce00078e0028 */
.L_x_1612:
[----:B------:R-:W-:Y:S05]  /*6c00*/  BSYNC B3 ;  /* 0x0000000000037941 */ /* 0x000fea0003800000 */
.L_x_1611:
[----:B------:R-:W-:-:S04]  /*6c10*/  LEA R40, P0, R68, R11, 0x1 ;  /* 0x0000000b44287211 */ /* 0x000fc800078008ff */
[----:B--2---:R-:W-:Y:S02]  /*6c20*/  LEA.HI.X R41, R68, R103, R86, 0x1, P0 ;  /* 0x0000006744297211 */ /* 0x004fe400000f0c56 */
[----:B------:R-:W-:-:S03]  /*6c30*/  ISETP.GE.AND P0, PT, R108, R106, PT ;  /* 0x0000006a6c00720c */ /* 0x000fc60003f06270 */
[----:B----4-:R2:W-:Y:S10]  /*6c40*/  ST.E.128 desc[UR60][R40.64], R12 ;  /* 0x0000000c28007985 */ /* 0x0105f4000c101d3c */
[----:B--2---:R-:W-:-:S05]  /*6c50*/  @!P0 IMAD.WIDE R12, R108, 0x2, R102 ;  /* 0x000000026c0c8825 */ /* 0x004fca00078e0266 */
[----:B---3--:R3:W-:Y:S02]  /*6c60*/  @!P0 ST.E.128 desc[UR60][R12.64], R72 ;  /* 0x000000480c008985 */ /* 0x0087e4000c101d3c */
.L_x_1610:
[----:B------:R-:W-:Y:S05]  /*6c70*/  BSYNC B2 ;  /* 0x0000000000027941 */ /* 0x000fea0003800000 */
.L_x_1609:
[----:B------:R-:W-:-:S13]  /*6c80*/  ISETP.NE.AND P0, PT, R71, RZ, PT ;  /* 0x000000ff4700720c */ /* 0x000fda0003f05270 */
[----:B------:R-:W-:Y:S05]  /*6c90*/  @!P0 BRA `(.L_x_1608) ;  /* 0x0000000400f48947 */ /* 0x000fea0003800000 */
[----:B------:R-:W4:Y:S04]  /*6ca0*/  LDL R40, [R1+0x64] ;  /* 0x0000640001287983 */ /* 0x000f280000100800 */
[----:B------:R-:W5:Y:S04]  /*6cb0*/  LDL R15, [R1+0xd0] ;  /* 0x0000d000010f7983 */ /* 0x000f680000100800 */
[----:B------:R-:W2:Y:S01]  /*6cc0*/  LDL R14, [R1+0x70] ;  /* 0x00007000010e7983 */ /* 0x000ea20000100800 */
[----:B---3--:R-:W-:Y:S01]  /*6cd0*/  SEL R12, R91, R107, !P1 ;  /* 0x0000006b5b0c7207 */ /* 0x008fe20004800000 */
        /* <DEDUP_REMOVED lines=10> */
[----:B----4-:R-:W-:-:S04]  /*6d80*/  LOP3.LUT R13, R40, 0x38, R48, 0xf8, !PT ;  /* 0x00000038280d7812 */ /* 0x010fc800078ef830 */
[----:B-----5:R-:W-:-:S04]  /*6d90*/  LOP3.LUT R13, R13, R15, RZ, 0x3c, !PT ;  /* 0x0000000f0d0d7212 */ /* 0x020fc800078e3cff */
[----:B--2---:R-:W-:Y:S01]  /*6da0*/  IADD3 R13, R13, R12, R14 ;  /* 0x0000000c0d0d7210 */ /* 0x004fe20007ffe00e */
[----:B------:R-:W-:-:S04]  /*6db0*/  IMAD R12, R200, 0x4000, R5 ;  /* 0x00004000c80c7824 */ /* 0x000fc800078e0205 */
[----:B------:R-:W-:Y:S02]  /*6dc0*/  IMAD R40, R200, 0x4000, R13 ;  /* 0x00004000c8287824 */ /* 0x000fe400078e020d */
[--C-:B------:R-:W-:Y:S02]  /*6dd0*/  IMAD R12, R12, 0x2, R17.reuse ;  /* 0x000000020c0c7824 */ /* 0x100fe400078e0211 */
[----:B------:R-:W-:-:S04]  /*6de0*/  IMAD R40, R40, 0x2, R17 ;  /* 0x0000000228287824 */ /* 0x000fc800078e0211 */
[----:B------:R-:W2:Y:S04]  /*6df0*/  LDS.128 R12, [R12+0x20400] ;  /* 0x020400000c0c7984 */ /* 0x000ea80000000c00 */
[----:B------:R-:W3:Y:S01]  /*6e00*/  LDS.128 R40, [R40+0x20400] ;  /* 0x0204000028287984 */ /* 0x000ee20000000c00 */
[----:B------:R-:W-:Y:S05]  /*6e10*/  @P0 BRA `(.L_x_1614) ;  /* 0x0000000400780947 */ /* 0x000fea0003800000 */
[----:B------:R-:W-:Y:S01]  /*6e20*/  SHF.R.U32.HI R50, RZ, 0x10, R45 ;  /* 0x00000010ff327819 */ /* 0x000fe2000001162d */
[----:B---3--:R-:W-:Y:S01]  /*6e30*/  IMAD.U32 R73, R41, 0x10000, RZ ;  /* 0x0001000029497824 */ /* 0x008fe200078e00ff */
[--C-:B------:R-:W-:Y:S01]  /*6e40*/  SHF.R.U64 R36, R36, 0x10, R37.reuse ;  /* 0x0000001024247819 */ /* 0x100fe20000001225 */
[----:B--2---:R-:W-:Y:S01]  /*6e50*/  IMAD.U32 R51, R13, 0x10000, RZ ;  /* 0x000100000d337824 */ /* 0x004fe200078e00ff */
        /* <DEDUP_REMOVED lines=8> */
[C---:B------:R-:W-:Y:S02]  /*6ee0*/  PRMT R45, R122.reuse, 0x5432, R38 ;  /* 0x000054327a2d7816 */ /* 0x040fe40000000026 */
        /* <DEDUP_REMOVED lines=14> */
[----:B------:R-:W-:Y:S01]  /*6fd0*/  LOP3.LUT R43, R43, 0xffff0000, RZ, 0xc0, !PT ;  /* 0xffff00002b2b7812 */ /* 0x000fe200078ec0ff */
[C---:B------:R-:W-:Y:S01]  /*6fe0*/  IMAD.U32 R72, R46.reuse, 0x10000, RZ ;  /* 0x000100002e487824 */ /* 0x040fe200078e00ff */
[----:B------:R-:W-:Y:S01]  /*6ff0*/  LOP3.LUT R46, R46, 0xffff0000, RZ, 0xc0, !PT ;  /* 0xffff00002e2e7812 */ /* 0x000fe200078ec0ff */
[-C--:B------:R-:W-:Y:S01]  /*7000*/  FFMA.FTZ R13, R51, R37.reuse, -R13 ;  /* 0x00000025330d7223 */ /* 0x080fe2000001080d */
[----:B------:R-:W-:Y:S01]  /*7010*/  FMUL.FTZ R37, R41, R37 ;  /* 0x0000002529257220 */ /* 0x000fe20000410000 */
[----:B------:R-:W-:Y:S01]  /*7020*/  FMUL.FTZ R41, R73, R72 ;  /* 0x0000004849297220 */ /* 0x000fe20000410000 */
[----:B------:R-:W-:-:S02]  /*7030*/  PRMT R39, R124, 0x5410, R39 ;  /* 0x000054107c277816 */ /* 0x000fc40000000027 */
        /* <DEDUP_REMOVED lines=8> */
[----:B------:R-:W-:Y:S02]  /*70c0*/  F2FP.BF16.F32.PACK_AB R37, R37, R47 ;  /* 0x0000002f2525723e */ /* 0x000fe400000010ff */
[----:B------:R-:W-:Y:S01]  /*70d0*/  PRMT R44, R124, 0x5432, R44 ;  /* 0x000054327c2c7816 */ /* 0x000fe2000000002c */
[----:B------:R-:W-:Y:S01]  /*70e0*/  FFMA.FTZ R50, R51, R72, R50 ;  /* 0x0000004833327223 */ /* 0x000fe20000010032 */
[----:B------:R-:W-:Y:S01]  /*70f0*/  FMUL.FTZ R51, R43, R46 ;  /* 0x0000002e2b337220 */ /* 0x000fe20000410000 */
[----:B------:R-:W-:-:S03]  /*7100*/  F2FP.BF16.F32.PACK_AB R13, R13, R49 ;  /* 0x000000310d0d723e */ /* 0x000fc600000010ff */
        /* <DEDUP_REMOVED lines=47> */
.L_x_1614:
[----:B------:R-:W-:Y:S05]  /*7400*/  BSYNC B2 ;  /* 0x0000000000027941 */ /* 0x000fea0003800000 */
.L_x_1613:
[----:B------:R-:W-:Y:S02]  /*7410*/  ISETP.GE.AND P0, PT, R48, R106, PT ;  /* 0x0000006a3000720c */ /* 0x000fe40003f06270 */
[----:B------:R-:W-:-:S04]  /*7420*/  LEA R36, P6, R70, R11, 0x1 ;  /* 0x0000000b46247211 */ /* 0x000fc800078c08ff */
[----:B------:R-:W-:-:S05]  /*7430*/  LEA.HI.X R37, R70, R103, R87, 0x1, P6 ;  /* 0x0000006746257211 */ /* 0x000fca00030f0c57 */
[----:B--2---:R4:W-:Y:S02]  /*7440*/  ST.E.128 desc[UR60][R36.64], R12 ;  /* 0x0000000c24007985 */ /* 0x0049e4000c101d3c */
[----:B------:R-:W-:-:S05]  /*7450*/  @!P0 IMAD.WIDE R38, R48, 0x2, R102 ;  /* 0x0000000230268825 */ /* 0x000fca00078e0266 */
[----:B---3--:R4:W-:Y:S02]  /*7460*/  @!P0 ST.E.128 desc[UR60][R38.64], R40 ;  /* 0x0000002826008985 */ /* 0x0089e4000c101d3c */
.L_x_1608:
[----:B------:R-:W-:Y:S05]  /*7470*/  BSYNC B1 ;  /* 0x0000000000017941 */ /* 0x000fea0003800000 */
.L_x_1607:
[----:B------:R-:W-:-:S03]  /*7480*/  UMOV UR4, 0xffffffff ;  /* 0xffffffff00047882 */ /* 0x000fc60000000000 */
[----:B------:R-:W-:Y:S05]  /*7490*/  BRA.DIV UR4, `(.L_x_1615) ;  /* 0x0000026e04587947 */ /* 0x000fea000b800000 */
[----:B-1----:R-:W1:Y:S04]  /*74a0*/  SHFL.IDX PT, R105, R105, 0x1, 0x181f ;  /* 0x00381f0069697f89 */ /* 0x002e6800000e0000 */
[----:B------:R-:W0:Y:S02]  /*74b0*/  SHFL.IDX PT, R104, R104, 0x1, 0x181f ;  /* 0x00381f0068687f89 */ /* 0x000e2400000e0000 */
.L_x_2013:
[----:B------:R-:W-:Y:S05]  /*74c0*/  @P4 BRA `(.L_x_1584) ;  /* 0x0000001400784947 */ /* 0x000fea0003800000 */
[----:B------:R-:W-:Y:S01]  /*74d0*/  ISETP.NE.AND P0, PT, R29, RZ, PT ;  /* 0x000000ff1d00720c */ /* 0x000fe20003f05270 */
[----:B------:R-:W-:Y:S01]  /*74e0*/  BSSY B1, `(.L_x_1616) ;  /* 0x000007f000017945 */ /* 0x000fe20003800000 */
[----:B0---4-:R-:W-:Y:S02]  /*74f0*/  IMAD.MOV.U32 R40, RZ, RZ, R104 ;  /* 0x000000ffff287224 */ /* 0x011fe400078e0068 */
[----:B-1----:R-:W-:-:S09]  /*7500*/  IMAD.MOV.U32 R41, RZ, RZ, R105 ;  /* 0x000000ffff297224 */ /* 0x002fd200078e0069 */
[----:B------:R-:W-:Y:S05]  /*7510*/  @!P0 BRA `(.L_x_1617) ;  /* 0x0000000400ec8947 */ /* 0x000fea0003800000 */
[----:B------:R-:W4:Y:S04]  /*7520*/  LDL R15, [R1+0x60] ;  /* 0x00006000010f7983 */ /* 0x000f280000100800 */
[----:B------:R-:W5:Y:S04]  /*7530*/  LDL R14, [R1+0xcc] ;  /* 0x0000cc00010e7983 */ /* 0x000f680000100800 */
[----:B---3--:R-:W3:Y:S01]  /*7540*/  LDL R13, [R1+0x6c] ;  /* 0x00006c00010d7983 */ /* 0x008ee20000100800 */
[----:B------:R-:W-:Y:S01]  /*7550*/  SEL R11, R91, R107, !P2 ;  /* 0x0000006b5b0b7207 */ /* 0x000fe20005000000 */
[----:B------:R-:W-:Y:S01]  /*7560*/  BSSY B2, `(.L_x_1618) ;  /* 0x0000071000027945 */ /* 0x000fe20003800000 */
[----:B------:R-:W-:-:S02]  /*7570*/  ISETP.GE.AND P0, PT, R18, R101, PT ;  /* 0x000000651200720c */ /* 0x000fc40003f06270 */
[----:B------:R-:W-:-:S04]  /*7580*/  SHF.R.S32.HI R12, RZ, 0x1f, R11 ;  /* 0x0000001fff0c7819 */ /* 0x000fc8000001140b */
[----:B------:R-:W-:-:S04]  /*7590*/  LEA.HI R12, R12, R11, RZ, 0x4 ;  /* 0x0000000b0c0c7211 */ /* 0x000fc800078f20ff */
[----:B------:R-:W-:-:S04]  /*75a0*/  LEA.HI.SX32 R12, R12, R35, 0x1c ;  /* 0x000000230c0c7211 */ /* 0x000fc800078fe2ff */
[----:B------:R-:W-:Y:S01]  /*75b0*/  SHF.R.S32.HI R11, RZ, 0x1f, R12 ;  /* 0x0000001fff0b7819 */ /* 0x000fe2000001140c */
[----:B------:R-:W-:-:S03]  /*75c0*/  IMAD.SHL.U32 R44, R12, 0x8, RZ ;  /* 0x000000080c2c7824 */ /* 0x000fc600078e00ff */
[----:B------:R-:W-:Y:S02]  /*75d0*/  LEA.HI R12, R11, R12, RZ, 0x3 ;  /* 0x0000000c0b0c7211 */ /* 0x000fe400078f18ff */
[----:B------:R-:W-:-:S03]  /*75e0*/  ISETP.GE.AND P4, PT, R44, R106, PT ;  /* 0x0000006a2c00720c */ /* 0x000fc60003f86270 */
[----:B------:R-:W-:-:S05]  /*75f0*/  IMAD.SHL.U32 R12, R12, 0x200, RZ ;  /* 0x000002000c0c7824 */ /* 0x000fca00078e00ff */
[----:B------:R-:W-:Y:S02]  /*7600*/  LOP3.LUT R12, R12, 0x7ffff000, RZ, 0xc0, !PT ;  /* 0x7ffff0000c0c7812 */ /* 0x000fe400078ec0ff */
[----:B----4-:R-:W-:-:S04]  /*7610*/  LOP3.LUT R11, R15, 0x38, R44, 0xf8, !PT ;  /* 0x000000380f0b7812 */ /* 0x010fc800078ef82c */
[----:B-----5:R-:W-:-:S04]  /*7620*/  LOP3.LUT R11, R11, R14, RZ, 0x3c, !PT ;  /* 0x0000000e0b0b7212 */ /* 0x020fc800078e3cff */
[----:B---3--:R-:W-:Y:S01]  /*7630*/  IADD3 R11, R11, R12, R13 ;  /* 0x0000000c0b0b7210 */ /* 0x008fe20007ffe00d */
[----:B------:R-:W-:-:S04]  /*7640*/  IMAD R12, R200, 0x4000, R4 ;  /* 0x00004000c80c7824 */ /* 0x000fc800078e0204 */
        /* <DEDUP_REMOVED lines=9> */
[----:B------:R-:W-:Y:S01]  /*76e0*/  IMAD.U32 R50, R39, 0x10000, RZ ;  /* 0x0001000027327824 */ /* 0x000fe200078e00ff */
[----:B------:R-:W-:Y:S01]  /*76f0*/  PRMT R45, R121, 0x5432, R42 ;  /* 0x00005432792d7816 */ /* 0x000fe2000000002a */
[----:B0-----:R-:W-:Y:S01]  /*7700*/  IMAD.U32 R42, R13, 0x10000, RZ ;  /* 0x000100000d2a7824 */ /* 0x001fe200078e00ff */
        /* <DEDUP_REMOVED lines=50> */
[----:B------:R-:W-:Y:S01]  /*7a30*/  FMUL.FTZ R48, R48, R45 ;  /* 0x0000002d30307220 */ /* 0x000fe20000410000 */
[----:B------:R-:W-:Y:S01]  /*7a40*/  IMAD.U32 R51, R120, 0x10000, RZ ;  /* 0x0001000078337824 */ /* 0x000fe200078e00ff */
[----:B------:R-:W-:Y:S01]  /*7a50*/  F2FP.BF16.F32.PACK_AB R39, R39, R49 ;  /* 0x000000312727723e */ /* 0x000fe200000010ff */
[C---:B------:R-:W-:Y:S01]  /*7a60*/  FFMA.FTZ R47, R15.reuse, R45, -R47 ;  /* 0x0000002d0f2f7223 */ /* 0x040fe2000001082f */
[----:B------:R-:W-:Y:S01]  /*7a70*/  FFMA.FTZ R48, R15, R37, R48 ;  /* 0x000000250f307223 */ /* 0x000fe20000010030 */
[----:B------:R-:W-:Y:S01]  /*7a80*/  LOP3.LUT R15, R12, 0xffff0000, RZ, 0xc0, !PT ;  /* 0xffff00000c0f7812 */ /* 0x000fe200078ec0ff */
[C---:B------:R-:W-:Y:S01]  /*7a90*/  FMUL.FTZ R12, R36.reuse, R64 ;  /* 0x00000040240c7220 */ /* 0x040fe20000410000 */
[----:B------:R-:W-:Y:S01]  /*7aa0*/  FMUL.FTZ R37, R36, R56 ;  /* 0x0000003824257220 */ /* 0x000fe20000410000 */
[C---:B------:R-:W-:Y:S01]  /*7ab0*/  IMAD.U32 R36, R38.reuse, 0x10000, RZ ;  /* 0x0001000026247824 */ /* 0x040fe200078e00ff */
[----:B------:R-:W-:Y:S01]  /*7ac0*/  LOP3.LUT R38, R38, 0xffff0000, RZ, 0xc0, !PT ;  /* 0xffff000026267812 */ /* 0x000fe200078ec0ff */
[----:B------:R-:W-:-:S02]  /*7ad0*/  IMAD.U32 R45, R118, 0x10000, RZ ;  /* 0x00010000762d7824 */ /* 0x000fc400078e00ff */
[C---:B------:R-:W-:Y:S01]  /*7ae0*/  FFMA.FTZ R12, R15.reuse, R56, -R12 ;  /* 0x000000380f0c7223 */ /* 0x040fe2000001080c */
[----:B------:R-:W-:Y:S01]  /*7af0*/  FFMA.FTZ R15, R15, R64, R37 ;  /* 0x000000400f0f7223 */ /* 0x000fe20000010025 */
[----:B------:R-:W-:Y:S02]  /*7b00*/  IMAD.U32 R37, R14, 0x10000, RZ ;  /* 0x000100000e257824 */ /* 0x000fe400078e00ff */
[C---:B------:R-:W-:Y:S01]  /*7b10*/  FMUL.FTZ R56, R36.reuse, R51 ;  /* 0x0000003324387220 */ /* 0x040fe20000410000 */
[-C--:B------:R-:W-:Y:S01]  /*7b20*/  FMUL.FTZ R58, R36, R45.reuse ;  /* 0x0000002d243a7220 */ /* 0x080fe20000410000 */
[----:B------:R-:W-:Y:S02]  /*7b30*/  LOP3.LUT R14, R14, 0xffff0000, RZ, 0xc0, !PT ;  /* 0xffff00000e0e7812 */ /* 0x000fe400078ec0ff */
[C---:B------:R-:W-:Y:S01]  /*7b40*/  FFMA.FTZ R36, R37.reuse, R45, -R56 ;  /* 0x0000002d25247223 */ /* 0x040fe20000010838 */
[----:B------:R-:W-:Y:S01]  /*7b50*/  FFMA.FTZ R37, R37, R51, R58 ;  /* 0x0000003325257223 */ /* 0x000fe2000001003a */
[----:B------:R-:W-:-:S02]  /*7b60*/  LOP3.LUT R51, R120, 0xffff0000, RZ, 0xc0, !PT ;  /* 0xffff000078337812 */ /* 0x000fc400078ec0ff */
[----:B------:R-:W-:Y:S02]  /*7b70*/  LOP3.LUT R45, R118, 0xffff0000, RZ, 0xc0, !PT ;  /* 0xffff0000762d7812 */ /* 0x000fe400078ec0ff */
[----:B------:R-:W-:Y:S01]  /*7b80*/  F2FP.BF16.F32.PACK_AB R11, R11, R42 ;  /* 0x0000002a0b0b723e */ /* 0x000fe200000010ff */
[----:B------:R-:W-:Y:S01]  /*7b90*/  FMUL.FTZ R57, R38, R51 ;  /* 0x0000003326397220 */ /* 0x000fe20000410000 */
[----:B------:R-:W-:Y:S01]  /*7ba0*/  F2FP.BF16.F32.PACK_AB R46, R46, R50 ;  /* 0x000000322e2e723e */ /* 0x000fe200000010ff */
[-C--:B------:R-:W-:Y:S01]  /*7bb0*/  FMUL.FTZ R38, R38, R45.reuse ;  /* 0x0000002d26267220 */ /* 0x080fe20000410000 */
[----:B------:R-:W-:Y:S01]  /*7bc0*/  F2FP.BF16.F32.PACK_AB R48, R15, R48 ;  /* 0x000000300f30723e */ /* 0x000fe200000010ff */
[C---:B------:R-:W-:Y:S01]  /*7bd0*/  FFMA.FTZ R57, R14.reuse, R45, -R57 ;  /* 0x0000002d0e397223 */ /* 0x040fe20000010839 */
[----:B------:R-:W-:Y:S02]  /*7be0*/  IMAD.MOV.U32 R15, RZ, RZ, R39 ;  /* 0x000000ffff0f7224 */ /* 0x000fe400078e0027 */
[----:B------:R-:W-:Y:S01]  /*7bf0*/  FFMA.FTZ R38, R14, R51, R38 ;  /* 0x000000330e267223 */ /* 0x000fe20000010026 */
[----:B------:R-:W-:Y:S01]  /*7c00*/  F2FP.BF16.F32.PACK_AB R13, R13, R43 ;  /* 0x0000002b0d0d723e */ /* 0x000fe200000010ff */
[----:B------:R-:W-:Y:S01]  /*7c10*/  IMAD.MOV.U32 R39, RZ, RZ, R46 ;  /* 0x000000ffff277224 */ /* 0x000fe200078e002e */
[----:B------:R-:W-:Y:S01]  /*7c20*/  F2FP.BF16.F32.PACK_AB R14, R57, R36 ;  /* 0x00000024390e723e */ /* 0x000fe200000010ff */
[----:B------:R-:W-:Y:S01]  /*7c30*/  IMAD.MOV.U32 R36, RZ, RZ, R48 ;  /* 0x000000ffff247224 */ /* 0x000fe200078e0030 */
[----:B------:R-:W-:Y:S01]  /*7c40*/  F2FP.BF16.F32.PACK_AB R38, R38, R37 ;  /* 0x000000252626723e */ /* 0x000fe200000010ff */
[----:B------:R-:W-:Y:S01]  /*7c50*/  IMAD.MOV.U32 R37, RZ, RZ, R11 ;  /* 0x000000ffff257224 */ /* 0x000fe200078e000b */
[----:B------:R-:W-:-:S07]  /*7c60*/  F2FP.BF16.F32.PACK_AB R12, R12, R47 ;  /* 0x0000002f0c0c723e */ /* 0x000fce00000010ff */
.L_x_1619:
[----:B------:R-:W-:Y:S05]  /*7c70*/  BSYNC B2 ;  /* 0x0000000000027941 */ /* 0x000fea0003800000 */
.L_x_1618:
[----:B------:R-:W-:Y:S01]  /*7c80*/  LEA R42, P0, R68, R104, 0x1 ;  /* 0x00000068442a7211 */ /* 0x000fe200078008ff */
[----:B------:R-:W-:-:S03]  /*7c90*/  @!P4 IMAD.WIDE R44, R44, 0x2, R40 ;  /* 0x000000022c2cc825 */ /* 0x000fc600078e0228 */
[----:B------:R-:W-:-:S05]  /*7ca0*/  LEA.HI.X R43, R68, R105, R86, 0x1, P0 ;  /* 0x00000069442b7211 */ /* 0x000fca00000f0c56 */
[----:B0-----:R0:W-:Y:S04]  /*7cb0*/  ST.E.128 desc[UR60][R42.64], R12 ;  /* 0x0000000c2a007985 */ /* 0x0011e8000c101d3c */
[----:B-1----:R0:W-:Y:S02]  /*7cc0*/  @!P4 ST.E.128 desc[UR60][R44.64], R36 ;  /* 0x000000242c00c985 */ /* 0x0021e4000c101d3c */
.L_x_1617:
[----:B------:R-:W-:Y:S05]  /*7cd0*/  BSYNC B1 ;  /* 0x0000000000017941 */ /* 0x000fea0003800000 */
.L_x_1616:
[----:B------:R-:W-:-:S13]  /*7ce0*/  ISETP.NE.AND P0, PT, R71, RZ, PT ;  /* 0x000000ff4700720c */ /* 0x000fda0003f05270 */
[----:B------:R-:W-:Y:S05]  /*7cf0*/  @!P0 BRA `(.L_x_1584) ;  /* 0x0000000c006c8947 */ /* 0x000fea0003800000 */
[----:B0-----:R-:W4:Y:S04]  /*7d00*/  LDL R36, [R1+0x60] ;  /* 0x0000600001247983 */ /* 0x001f280000100800 */
[----:B------:R-:W5:Y:S04]  /*7d10*/  LDL R15, [R1+0xcc] ;  /* 0x0000cc00010f7983 */ /* 0x000f680000100800 */
[----:B------:R-:W2:Y:S01]  /*7d20*/  LDL R14, [R1+0x6c] ;  /* 0x00006c00010e7983 */ /* 0x000ea20000100800 */
[----:B------:R-:W-:Y:S01]  /*7d30*/  SEL R107, R91, R107, !P1 ;  /* 0x0000006b5b6b7207 */ /* 0x000fe20004800000 */
[----:B------:R-:W-:Y:S01]  /*7d40*/  BSSY B1, `(.L_x_1620) ;  /* 0x0000073000017945 */ /* 0x000fe20003800000 */
[----:B------:R-:W-:-:S02]  /*7d50*/  ISETP.GE.AND P4, PT, R203, R101, PT ;  /* 0x00000065cb00720c */ /* 0x000fc40003f86270 */
[----:B---3--:R-:W-:Y:S02]  /*7d60*/  SHF.R.S32.HI R12, RZ, 0x1f, R107 ;  /* 0x0000001fff0c7819 */ /* 0x008fe4000001146b */
[----:B------:R-:W-:Y:S02]  /*7d70*/  LEA R42, P0, R70, R104, 0x1 ;  /* 0x00000068462a7211 */ /* 0x000fe400078008ff */
[----:B------:R-:W-:Y:S02]  /*7d80*/  LEA.HI R12, R12, R107, RZ, 0x4 ;  /* 0x0000006b0c0c7211 */ /* 0x000fe400078f20ff */
[----:B------:R-:W-:Y:S02]  /*7d90*/  LEA.HI.X R43, R70, R105, R87, 0x1, P0 ;  /* 0x00000069462b7211 */ /* 0x000fe400000f0c57 */
[----:B------:R-:W-:-:S04]  /*7da0*/  LEA.HI.SX32 R12, R12, R69, 0x1c ;  /* 0x000000450c0c7211 */ /* 0x000fc800078fe2ff */
[----:B------:R-:W-:Y:S01]  /*7db0*/  SHF.R.S32.HI R13, RZ, 0x1f, R12 ;  /* 0x0000001fff0d7819 */ /* 0x000fe2000001140c */
[----:B------:R-:W-:-:S03]  /*7dc0*/  IMAD.SHL.U32 R11, R12, 0x8, RZ ;  /* 0x000000080c0b7824 */ /* 0x000fc600078e00ff */
[----:B------:R-:W-:-:S05]  /*7dd0*/  LEA.HI R13, R13, R12, RZ, 0x3 ;  /* 0x0000000c0d0d7211 */ /* 0x000fca00078f18ff */
        /* <DEDUP_REMOVED lines=16> */
[----:B------:R-:W-:Y:S01]  /*7ee0*/  SHF.R.U32.HI R58, RZ, 0x10, R53 ;  /* 0x00000010ff3a7819 */ /* 0x000fe20000011635 */
[----:B------:R-:W-:Y:S01]  /*7ef0*/  IMAD.U32 R51, R15, 0x10000, RZ ;  /* 0x000100000f337824 */ /* 0x000fe200078e00ff */
[----:B------:R-:W-:Y:S01]  /*7f00*/  PRMT R57, R117, 0x5432, R60 ;  /* 0x0000543275397816 */ /* 0x000fe2000000003c */
[----:B------:R-:W-:Y:S01]  /*7f10*/  IMAD.U32 R46, R14, 0x10000, RZ ;  /* 0x000100000e2e7824 */ /* 0x000fe200078e00ff */
[--C-:B------:R-:W-:Y:S01]  /*7f20*/  SHF.R.U64 R49, R54, 0x10, R55.reuse ;  /* 0x0000001036317819 */ /* 0x100fe20000001237 */
[----:B------:R-:W-:Y:S01]  /*7f30*/  IMAD.U32 R54, R39, 0x10000, RZ ;  /* 0x0001000027367824 */ /* 0x000fe200078e00ff */
[----:B------:R-:W-:Y:S01]  /*7f40*/  SHF.R.U32.HI R55, RZ, 0x10, R55 ;  /* 0x00000010ff377819 */ /* 0x000fe20000011637 */
[----:B------:R-:W-:Y:S01]  /*7f50*/  IMAD.U32 R59, R57, 0x10000, RZ ;  /* 0x00010000393b7824 */ /* 0x000fe200078e00ff */
[----:B------:R-:W-:-:S02]  /*7f60*/  PRMT R58, R115, 0x5432, R58 ;  /* 0x00005432733a7816 */ /* 0x000fc4000000003a */
[----:B------:R-:W-:Y:S01]  /*7f70*/  SHF.R.U64 R44, R52, 0x10, R53 ;  /* 0x00000010342c7819 */ /* 0x000fe20000001235 */
[----:B------:R-:W-:Y:S01]  /*7f80*/  FMUL.FTZ R61, R56, R59 ;  /* 0x0000003b383d7220 */ /* 0x000fe20000410000 */
[--C-:B------:R-:W-:Y:S02]  /*7f90*/  SHF.R.U64 R53, R62, 0x10, R63.reuse ;  /* 0x000000103e357819 */ /* 0x100fe4000000123f */
[----:B------:R-:W-:Y:S02]  /*7fa0*/  SHF.R.U32.HI R63, RZ, 0x10, R63 ;  /* 0x00000010ff3f7819 */ /* 0x000fe4000001163f */
[C---:B------:R-:W-:Y:S02]  /*7fb0*/  PRMT R49, R114.reuse, 0x5410, R49 ;  /* 0x0000541072317816 */ /* 0x040fe40000000031 */
[----:B------:R-:W-:Y:S01]  /*7fc0*/  PRMT R114, R114, 0x5432, R55 ;  /* 0x0000543272727816 */ /* 0x000fe20000000037 */
[----:B------:R-:W-:Y:S01]  /*7fd0*/  IMAD.U32 R55, R58, 0x10000, RZ ;  /* 0x000100003a377824 */ /* 0x000fe200078e00ff */
[----:B------:R-:W-:Y:S01]  /*7fe0*/  LOP3.LUT R52, R37, 0xffff0000, RZ, 0xc0, !PT ;  /* 0xffff000025347812 */ /* 0x000fe200078ec0ff */
[----:B------:R-:W-:Y:S01]  /*7ff0*/  IMAD.U32 R37, R36, 0x10000, RZ ;  /* 0x0001000024257824 */ /* 0x000fe200078e00ff */
[----:B------:R-:W-:Y:S01]  /*8000*/  PRMT R63, R116, 0x5432, R63 ;  /* 0x00005432743f7816 */ /* 0x000fe2000000003f */
[-C--:B------:R-:W-:Y:S01]  /*8010*/  FMUL.FTZ R65, R56, R55.reuse ;  /* 0x0000003738417220 */ /* 0x080fe20000410000 */
[----:B------:R-:W-:Y:S01]  /*8020*/  LOP3.LUT R57, R57, 0xffff0000, RZ, 0xc0, !PT ;  /* 0xffff000039397812 */ /* 0x000fe200078ec0ff */
[----:B------:R-:W-:Y:S01]  /*8030*/  IMAD.U32 R56, R114, 0x10000, RZ ;  /* 0x0001000072387824 */ /* 0x000fe200078e00ff */
[----:B------:R-:W-:Y:S01]  /*8040*/  PRMT R117, R117, 0x5410, R48 ;  /* 0x0000541075757816 */ /* 0x000fe20000000030 */
[----:B------:R-:W-:Y:S01]  /*8050*/  FFMA.FTZ R48, R50, R55, -R61 ;  /* 0x0000003732307223 */ /* 0x000fe2000001083d */
[----:B------:R-:W-:Y:S01]  /*8060*/  LOP3.LUT R55, R58, 0xffff0000, RZ, 0xc0, !PT ;  /* 0xffff00003a377812 */ /* 0x000fe200078ec0ff */
[----:B------:R-:W-:Y:S01]  /*8070*/  IMAD.U32 R58, R63, 0x10000, RZ ;  /* 0x000100003f3a7824 */ /* 0x000fe200078e00ff */
[----:B------:R-:W-:Y:S01]  /*8080*/  LOP3.LUT R45, R13, 0xffff0000, RZ, 0xc0, !PT ;  /* 0xffff00000d2d7812 */ /* 0x000fe200078ec0ff */
[----:B------:R-:W-:Y:S01]  /*8090*/  FMUL.FTZ R60, R52, R57 ;  /* 0x00000039343c7220 */ /* 0x000fe20000410000 */
[----:B------:R-:W-:Y:S01]  /*80a0*/  FFMA.FTZ R50, R50, R59, R65 ;  /* 0x0000003b32327223 */ /* 0x000fe20000010041 */
[-C--:B------:R-:W-:Y:S01]  /*80b0*/  FMUL.FTZ R52, R52, R55.reuse ;  /* 0x0000003734347220 */ /* 0x080fe20000410000 */
[C---:B------:R-:W-:Y:S01]  /*80c0*/  FMUL.FTZ R62, R54.reuse, R58 ;  /* 0x0000003a363e7220 */ /* 0x040fe20000410000 */
[----:B------:R-:W-:Y:S01]  /*80d0*/  FFMA.FTZ R55, R45, R55, -R60 ;  /* 0x000000372d377223 */ /* 0x000fe2000001083c */
[----:B------:R-:W-:Y:S01]  /*80e0*/  LOP3.LUT R39, R39, 0xffff0000, RZ, 0xc0, !PT ;  /* 0xffff000027277812 */ /* 0x000fe200078ec0ff */
[-C--:B------:R-:W-:Y:S01]  /*80f0*/  FMUL.FTZ R59, R54, R56.reuse ;  /* 0x00000038363b7220 */ /* 0x080fe20000410000 */
[----:B------:R-:W-:Y:S01]  /*8100*/  LOP3.LUT R60, R63, 0xffff0000, RZ, 0xc0, !PT ;  /* 0xffff00003f3c7812 */ /* 0x000fe200078ec0ff */
[----:B------:R-:W-:Y:S01]  /*8110*/  FFMA.FTZ R45, R45, R57, R52 ;  /* 0x000000392d2d7223 */ /* 0x000fe20000010034 */
[----:B------:R-:W-:Y:S01]  /*8120*/  LOP3.LUT R114, R114, 0xffff0000, RZ, 0xc0, !PT ;  /* 0xffff000072727812 */ /* 0x000fe200078ec0ff */
[----:B------:R-:W-:Y:S01]  /*8130*/  FFMA.FTZ R52, R51, R56, -R62 ;  /* 0x0000003833347223 */ /* 0x000fe2000001083e */
[----:B------:R-:W-:Y:S01]  /*8140*/  PRMT R44, R115, 0x5410, R44 ;  /* 0x00005410732c7816 */ /* 0x000fe2000000002c */
[----:B------:R-:W-:Y:S01]  /*8150*/  FFMA.FTZ R51, R51, R58, R59 ;  /* 0x0000003a33337223 */ /* 0x000fe2000001003b */
[----:B------:R-:W-:Y:S01]  /*8160*/  LOP3.LUT R15, R15, 0xffff0000, RZ, 0xc0, !PT ;  /* 0xffff00000f0f7812 */ /* 0x000fe200078ec0ff */
[----:B------:R-:W-:Y:S01]  /*8170*/  IMAD.U32 R56, R117, 0x10000, RZ ;  /* 0x0001000075387824 */ /* 0x000fe200078e00ff */
[----:B------:R-:W-:Y:S01]  /*8180*/  LOP3.LUT R36, R36, 0xffff0000, RZ, 0xc0, !PT ;  /* 0xffff000024247812 */ /* 0x000fe200078ec0ff */
[C---:B------:R-:W-:Y:S01]  /*8190*/  FMUL.FTZ R58, R39.reuse, R60 ;  /* 0x0000003c273a7220 */ /* 0x040fe20000410000 */
[-C--:B------:R-:W-:Y:S01]  /*81a0*/  FMUL.FTZ R62, R39, R114.reuse ;  /* 0x00000072273e7220 */ /* 0x080fe20000410000 */
[----:B------:R-:W-:Y:S01]  /*81b0*/  LOP3.LUT R117, R117, 0xffff0000, RZ, 0xc0, !PT ;  /* 0xffff000075757812 */ /* 0x000fe200078ec0ff */
[C---:B------:R-:W-:Y:S01]  /*81c0*/  IMAD.U32 R54, R44.reuse, 0x10000, RZ ;  /* 0x000100002c367824 */ /* 0x040fe200078e00ff */
[----:B------:R-:W-:Y:S01]  /*81d0*/  LOP3.LUT R57, R44, 0xffff0000, RZ, 0xc0, !PT ;  /* 0xffff00002c397812 */ /* 0x000fe200078ec0ff */
[C---:B------:R-:W-:Y:S01]  /*81e0*/  IMAD.U32 R13, R12.reuse, 0x10000, RZ ;  /* 0x000100000c0d7824 */ /* 0x040fe200078e00ff */
[----:B------:R-:W-:Y:S01]  /*81f0*/  LOP3.LUT R12, R12, 0xffff0000, RZ, 0xc0, !PT ;  /* 0xffff00000c0c7812 */ /* 0x000fe200078ec0ff */
[C---:B------:R-:W-:Y:S01]  /*8200*/  FFMA.FTZ R39, R15.reuse, R114, -R58 ;  /* 0x000000720f277223 */ /* 0x040fe2000001083a */
[----:B------:R-:W-:Y:S01]  /*8210*/  FFMA.FTZ R62, R15, R60, R62 ;  /* 0x0000003c0f3e7223 */ /* 0x000fe2000001003e */
[----:B------:R-:W-:Y:S01]  /*8220*/  PRMT R53, R116, 0x5410, R53 ;  /* 0x0000541074357816 */ /* 0x000fe20000000035 */
[C---:B------:R-:W-:Y:S01]  /*8230*/  FMUL.FTZ R44, R37.reuse, R56 ;  /* 0x00000038252c7220 */ /* 0x040fe20000410000 */
[C---:B------:R-:W-:Y:S01]  /*8240*/  FMUL.FTZ R15, R36.reuse, R117 ;  /* 0x00000075240f7220 */ /* 0x040fe20000410000 */
[----:B------:R-:W-:Y:S01]  /*8250*/  FMUL.FTZ R37, R37, R54 ;  /* 0x0000003625257220 */ /* 0x000fe20000410000 */
[-C--:B------:R-:W-:Y:S01]  /*8260*/  FMUL.FTZ R59, R36, R57.reuse ;  /* 0x00000039243b7220 */ /* 0x080fe20000410000 */
[----:B------:R-:W-:Y:S01]  /*8270*/  LOP3.LUT R47, R14, 0xffff0000, RZ, 0xc0, !PT ;  /* 0xffff00000e2f7812 */ /* 0x000fe200078ec0ff */
[----:B------:R-:W-:Y:S01]  /*8280*/  FFMA.FTZ R57, R12, R57, -R15 ;  /* 0x000000390c397223 */ /* 0x000fe2000001080f */
[----:B------:R-:W-:-:S02]  /*8290*/  IMAD.U32 R14, R38, 0x10000, RZ ;  /* 0x00010000260e7824 */ /* 0x000fc400078e00ff */
[C---:B------:R-:W-:Y:S01]  /*82a0*/  FFMA.FTZ R44, R13.reuse, R54, -R44 ;  /* 0x000000360d2c7223 */ /* 0x040fe2000001082c */
[----:B------:R-:W-:Y:S01]  /*82b0*/  FFMA.FTZ R37, R13, R56, R37 ;  /* 0x000000380d257223 */ /* 0x000fe20000010025 */
[----:B------:R-:W-:Y:S01]  /*82c0*/  IMAD.U32 R15, R53, 0x10000, RZ ;  /* 0x00010000350f7824 */ /* 0x000fe200078e00ff */
[----:B------:R-:W-:Y:S01]  /*82d0*/  LOP3.LUT R38, R38, 0xffff0000, RZ, 0xc0, !PT ;  /* 0xffff000026267812 */ /* 0x000fe200078ec0ff */
[----:B------:R-:W-:Y:S01]  /*82e0*/  IMAD.U32 R13, R49, 0x10000, RZ ;  /* 0x00010000310d7824 */ /* 0x000fe200078e00ff */
[----:B------:R-:W-:Y:S01]  /*82f0*/  LOP3.LUT R53, R53, 0xffff0000, RZ, 0xc0, !PT ;  /* 0xffff000035357812 */ /* 0x000fe200078ec0ff */
[----:B------:R-:W-:Y:S01]  /*8300*/  FFMA.FTZ R12, R12, R117, R59 ;  /* 0x000000750c0c7223 */ /* 0x000fe2000001003b */
[----:B------:R-:W-:Y:S01]  /*8310*/  LOP3.LUT R49, R49, 0xffff0000, RZ, 0xc0, !PT ;  /* 0xffff000031317812 */ /* 0x000fe200078ec0ff */
[C---:B------:R-:W-:Y:S01]  /*8320*/  FMUL.FTZ R59, R14.reuse, R15 ;  /* 0x0000000f0e3b7220 */ /* 0x040fe20000410000 */
[----:B------:R-:W-:Y:S01]  /*8330*/  FMUL.FTZ R14, R14, R13 ;  /* 0x0000000d0e0e7220 */ /* 0x000fe20000410000 */
[C---:B------:R-:W-:Y:S01]  /*8340*/  FMUL.FTZ R36, R38.reuse, R53 ;  /* 0x0000003526247220 */ /* 0x040fe20000410000 */
[----:B------:R-:W-:Y:S01]  /*8350*/  F2FP.BF16.F32.PACK_AB R45, R45, R50 ;  /* 0x000000322d2d723e */ /* 0x000fe200000010ff */
[----:B------:R-:W-:Y:S01]  /*8360*/  FMUL.FTZ R38, R38, R49 ;  /* 0x0000003126267220 */ /* 0x000fe20000410000 */
[C---:B------:R-:W-:Y:S01]  /*8370*/  FFMA.FTZ R59, R46.reuse, R13, -R59 ;  /* 0x0000000d2e3b7223 */ /* 0x040fe2000001083b */
[C---:B------:R-:W-:Y:S01]  /*8380*/  FFMA.FTZ R36, R47.reuse, R49, -R36 ;  /* 0x000000312f247223 */ /* 0x040fe20000010824 */
[----:B------:R-:W-:Y:S01]  /*8390*/  FFMA.FTZ R14, R46, R15, R14 ;  /* 0x0000000f2e0e7223 */ /* 0x000fe2000001000e */
[----:B------:R-:W-:Y:S01]  /*83a0*/  FFMA.FTZ R47, R47, R53, R38 ;  /* 0x000000352f2f7223 */ /* 0x000fe20000010026 */
[----:B------:R-:W-:-:S02]  /*83b0*/  F2FP.BF16.F32.PACK_AB R13, R55, R48 ;  /* 0x00000030370d723e */ /* 0x000fc400000010ff */
[----:B------:R-:W-:Y:S02]  /*83c0*/  F2FP.BF16.F32.PACK_AB R38, R36, R59 ;  /* 0x0000003b2426723e */ /* 0x000fe400000010ff */
        /* <DEDUP_REMOVED lines=10> */
.L_x_1621:
[----:B------:R-:W-:Y:S05]  /*8470*/  BSYNC B1 ;  /* 0x0000000000017941 */ /* 0x000fea0003800000 */
.L_x_1620:
[----:B0-----:R0:W-:Y:S01]  /*8480*/  ST.E.128 desc[UR60][R42.64], R12 ;  /* 0x0000000c2a007985 */ /* 0x0011e2000c101d3c */
[----:B------:R-:W-:-:S13]  /*8490*/  ISETP.GE.AND P0, PT, R11, R106, PT ;  /* 0x0000006a0b00720c */ /* 0x000fda0003f06270 */
[----:B------:R-:W-:Y:S05]  /*84a0*/  @P0 BRA `(.L_x_1584) ;  /* 0x0000000400800947 */ /* 0x000fea0003800000 */
[----:B------:R-:W-:-:S05]  /*84b0*/  IMAD.WIDE R40, R11, 0x2, R40 ;  /* 0x000000020b287825 */ /* 0x000fca00078e0228 */
[----:B-1----:R1:W-:Y:S01]  /*84c0*/  ST.E.128 desc[UR60][R40.64], R36 ;  /* 0x0000002428007985 */ /* 0x0023e2000c101d3c */
[----:B------:R-:W-:Y:S05]  /*84d0*/  BRA `(.L_x_1584) ;  /* 0x0000000400747947 */ /* 0x000fea0003800000 */
.L_x_1557:
[----:B------:R-:W2:Y:S02]  /*84e0*/  LDL R11, [R1+0x68] ;  /* 0x00006800010b7983 */ /* 0x000ea40000100800 */
[----:B--2---:R-:W-:-:S13]  /*84f0*/  R2UR UR4, R11 ;  /* 0x000000000b0472ca */ /* 0x004fda00000e0000 */
[----:B------:R-:W-:-:S06]  /*8500*/  UISETP.NE.AND UP0, UPT, UR4, 0x3, UPT ;  /* 0x000000030400788c */ /* 0x000fcc000bf05270 */
[----:B------:R-:W-:-:S13]  /*8510*/  PLOP3.LUT P5, PT, PT, PT, UP0, 0x80, 0x0 ;  /* 0x000000000000781c */ /* 0x000fda0003faf008 */
[----:B------:R-:W-:Y:S05]  /*8520*/  @!P5 BRA `(.L_x_1622) ;  /* 0x000000000004d947 */ /* 0x000fea0003800000 */
[----:B------:R-:W-:Y:S01]  /*8530*/  BPT.TRAP 0x1 ;  /* 0x000000040000795c */ /* 0x000fe20000300000 */
.L_x_1622:
[----:B------:R-:W2:Y:S01]  /*8540*/  LDL R11, [R1+0x50] ;  /* 0x00005000010b7983 */ /* 0x000ea20000100800 */
[----:B------:R-:W-:Y:S01]  /*8550*/  IMAD R88, R200, 0x8, R17 ;  /* 0x00000008c8587824 */ /* 0x000fe200078e0211 */
[----:B------:R-:W-:Y:S01]  /*8560*/  BSSY B1, `(.L_x_1623) ;  /* 0x0000005000017945 */ /* 0x000fe20003800000 */
[----:B------:R-:W-:Y:S02]  /*8570*/  SHF.R.S32.HI R97, RZ, 0x1f, R98 ;  /* 0x0000001fff617819 */ /* 0x000fe40000011462 */
[----:B--2---:R-:W-:-:S04]  /*8580*/  SHF.L.U32 R100, R11, 0x1f, RZ ;  /* 0x0000001f0b647819 */ /* 0x004fc800000006ff */
[----:B------:R-:W0:Y:S02]  /*8590*/  SYNCS.PHASECHK.TRANS64.TRYWAIT P0, [R88+URZ+0x30890], R100 ;  /* 0x03089064580075a7 */ /* 0x000e24000800017f */
[----:B0-----:R-:W-:Y:S05]  /*85a0*/  @!P0 BRA `(.L_x_1624) ;  /* 0x0000025c00608947 */ /* 0x001fea0003800000 */
.L_x_2014:
[----:B------:R-:W-:Y:S05]  /*85b0*/  BSYNC B1 ;  /* 0x0000000000017941 */ /* 0x000fea0003800000 */
.L_x_1623:
[----:B------:R-:W2:Y:S01]  /*85c0*/  LDL R15, [R1+0x10] ;  /* 0x00001000010f7983 */ /* 0x000ea20000100800 */
        /* <DEDUP_REMOVED lines=15> */
[----:B------:R-:W-:Y:S01]  /*86c0*/  IMAD.WIDE.U32 R12, R226, UR4, R12 ;  /* 0x00000004e20c7c25 */ /* 0x000fe2000f8e000c */
[----:B------:R-:W-:-:S03]  /*86d0*/  UMOV UR4, 0xffffffff ;  /* 0xffffffff00047882 */ /* 0x000fc60000000000 */
[----:B------:R-:W-:Y:S01]  /*86e0*/  IMAD R41, R226, UR5, R13 ;  /* 0x00000005e2297c24 */ /* 0x000fe2000f8e020d */
[----:B------:R-:W-:-:S04]  /*86f0*/  LEA R40, P0, R12, UR6, 0x1 ;  /* 0x000000060c287c11 */ /* 0x000fc8000f8008ff */
[----:B------:R-:W-:Y:S01]  /*8700*/  LEA.HI.X R41, R12, UR7, R41, 0x1, P0 ;  /* 0x000000070c297c11 */ /* 0x000fe200080f0c29 */
[----:B--2---:R-:W-:-:S05]  /*8710*/  IMAD.IADD R42, R95, 0x1, -R15 ;  /* 0x000000015f2a7824 */ /* 0x004fca00078e0a0f */
[----:B------:R-:W-:Y:S01]  /*8720*/  ISETP.GE.AND P0, PT, R42, 0x1, PT ;  /* 0x000000012a00780c */ /* 0x000fe20003f06270 */
[----:B------:R-:W-:-:S12]  /*8730*/  BRA.DIV UR4, `(.L_x_1625) ;  /* 0x0000025e04107947 */ /* 0x000fd8000b800000 */
[----:B------:R1:W2:Y:S04]  /*8740*/  SHFL.IDX PT, R38, R41, RZ, 0x181f ;  /* 0x00181fff29267589 */ /* 0x0002a800000e0000 */
[----:B------:R1:W3:Y:S02]  /*8750*/  SHFL.IDX PT, R39, R40, RZ, 0x181f ;  /* 0x00181fff28277589 */ /* 0x0002e400000e0000 */
.L_x_2018:
[----:B------:R-:W-:Y:S04]  /*8760*/  BSSY B1, `(.L_x_1626) ;  /* 0x0000018000017945 */ /* 0x000fe80003800000 */
[----:B------:R-:W-:Y:S05]  /*8770*/  @!P0 BRA `(.L_x_1627) ;  /* 0x0000000000588947 */ /* 0x000fea0003800000 */
[----:B------:R-:W4:Y:S01]  /*8780*/  LDL R11, [R1+0x8] ;  /* 0x00000800010b7983 */ /* 0x000f220000100800 */
[----:B------:R-:W-:Y:S02]  /*8790*/  ULDC UR4, c[0x0][0x2f4] ;  /* 0x0000bd0000047ab9 */ /* 0x000fe40000000800 */
[----:B------:R-:W-:Y:S02]  /*87a0*/  ISETP.GE.AND P4, PT, R18, UR4, PT ;  /* 0x0000000412007c0c */ /* 0x000fe4000bf86270 */
[----:B------:R-:W-:-:S11]  /*87b0*/  ISETP.GE.AND P0, PT, R203, UR4, PT ;  /* 0x00000004cb007c0c */ /* 0x000fd6000bf06270 */
[----:B------:R-:W5:Y:S01]  /*87c0*/  @!P4 LDS.128 R12, [R90+0x20400] ;  /* 0x020400005a0cc984 */ /* 0x000f620000000c00 */
[----:B---3--:R-:W-:-:S04]  /*87d0*/  @!P4 LEA R36, P6, R18, R39, 0x1 ;  /* 0x000000271224c211 */ /* 0x008fc800078c08ff */
[----:B--2---:R-:W-:-:S05]  /*87e0*/  @!P4 LEA.HI.X R37, R18, R38, R19, 0x1, P6 ;  /* 0x000000261225c211 */ /* 0x004fca00030f0c13 */
[----:B-----5:R2:W-:Y:S01]  /*87f0*/  @!P4 ST.E.128 desc[UR60][R36.64], R12 ;  /* 0x0000000c2400c985 */ /* 0x0205e2000c101d3c */
[----:B------:R-:W-:-:S03]  /*8800*/  ISETP.GE.AND P4, PT, R22, UR4, PT ;  /* 0x0000000416007c0c */ /* 0x000fc6000bf86270 */
[----:B------:R-:W3:Y:S01]  /*8810*/  @!P0 LDS.128 R12, [R90+0x22400] ;  /* 0x022400005a0c8984 */ /* 0x000ee20000000c00 */
[----:B--2---:R-:W-:-:S04]  /*8820*/  @!P0 LEA R36, P6, R201, R39, 0x1 ;  /* 0x00000027c9248211 */ /* 0x004fc800078c08ff */
[----:B------:R-:W-:-:S05]  /*8830*/  @!P0 LEA.HI.X R37, R201, R38, R224, 0x1, P6 ;  /* 0x00000026c9258211 */ /* 0x000fca00030f0ce0 */
[----:B---3--:R2:W-:Y:S01]  /*8840*/  @!P0 ST.E.128 desc[UR60][R36.64], R12 ;  /* 0x0000000c24008985 */ /* 0x0085e2000c101d3c */
[----:B------:R-:W-:-:S03]  /*8850*/  ISETP.GE.AND P0, PT, R23, UR4, PT ;  /* 0x0000000417007c0c */ /* 0x000fc6000bf06270 */
[----:B------:R-:W3:Y:S01]  /*8860*/  @!P4 LDS.128 R12, [R90+0x24400] ;  /* 0x024400005a0cc984 */ /* 0x000ee20000000c00 */
[----:B--2---:R-:W-:-:S04]  /*8870*/  @!P4 LEA R36, P6, R22, R39, 0x1 ;  /* 0x000000271624c211 */ /* 0x004fc800078c08ff */
[----:B----4-:R-:W-:-:S05]  /*8880*/  @!P4 LEA.HI.X R37, R22, R38, R11, 0x1, P6 ;  /* 0x000000261625c211 */ /* 0x010fca00030f0c0b */
[----:B---3--:R2:W-:Y:S04]  /*8890*/  @!P4 ST.E.128 desc[UR60][R36.64], R12 ;  /* 0x0000000c2400c985 */ /* 0x0085e8000c101d3c */
[----:B------:R-:W3:Y:S01]  /*88a0*/  @!P0 LDS.128 R12, [R90+0x26400] ;  /* 0x026400005a0c8984 */ /* 0x000ee20000000c00 */
[----:B--2---:R-:W-:-:S04]  /*88b0*/  @!P0 LEA R36, P4, R23, R39, 0x1 ;  /* 0x0000002717248211 */ /* 0x004fc800078808ff */
[----:B------:R-:W-:-:S05]  /*88c0*/  @!P0 LEA.HI.X R37, R23, R38, R229, 0x1, P4 ;  /* 0x0000002617258211 */ /* 0x000fca00020f0ce5 */
[----:B---3--:R4:W-:Y:S04]  /*88d0*/  @!P0 ST.E.128 desc[UR60][R36.64], R12 ;  /* 0x0000000c24008985 */ /* 0x0089e8000c101d3c */
.L_x_1627:
[----:B------:R-:W-:Y:S05]  /*88e0*/  BSYNC B1 ;  /* 0x0000000000017941 */ /* 0x000fea0003800000 */
.L_x_1626:
[----:B------:R-:W-:-:S03]  /*88f0*/  UMOV UR4, 0xffffffff ;  /* 0xffffffff00047882 */ /* 0x000fc60000000000 */
[----:B------:R-:W-:Y:S05]  /*8900*/  BRA.DIV UR4, `(.L_x_1628) ;  /* 0x0000025a04e87947 */ /* 0x000fea000b800000 */
[----:B--2---:R2:W0:Y:S04]  /*8910*/  SHFL.IDX PT, R38, R41, 0x1, 0x181f ;  /* 0x00381f0029267f89 */ /* 0x00442800000e0000 */
[----:B---3--:R2:W3:Y:S02]  /*8920*/  SHFL.IDX PT, R39, R40, 0x1, 0x181f ;  /* 0x00381f0028277f89 */ /* 0x0084e400000e0000 */
.L_x_2022:
[----:B------:R-:W-:-:S13]  /*8930*/  ISETP.GE.AND P0, PT, R42, 0x21, PT ;  /* 0x000000212a00780c */ /* 0x000fda0003f06270 */
[----:B------:R-:W-:Y:S05]  /*8940*/  @!P0 BRA `(.L_x_1584) ;  /* 0x0000000000588947 */ /* 0x000fea0003800000 */
[----:B------:R-:W5:Y:S01]  /*8950*/  LDL R11, [R1+0x8] ;  /* 0x00000800010b7983 */ /* 0x000f620000100800 */
[----:B------:R-:W-:Y:S02]  /*8960*/  ULDC UR4, c[0x0][0x2f4] ;  /* 0x0000bd0000047ab9 */ /* 0x000fe40000000800 */
[----:B------:R-:W-:Y:S02]  /*8970*/  ISETP.GE.AND P6, PT, R18, UR4, PT ;  /* 0x0000000412007c0c */ /* 0x000fe4000bfc6270 */
[----:B------:R-:W-:-:S11]  /*8980*/  ISETP.GE.AND P4, PT, R203, UR4, PT ;  /* 0x00000004cb007c0c */ /* 0x000fd6000bf86270 */
[----:B----4-:R-:W4:Y:S01]  /*8990*/  @!P6 LDS.128 R12, [R90+0x21400] ;  /* 0x021400005a0ce984 */ /* 0x010f220000000c00 */
[----:B---3--:R-:W-:-:S04]  /*89a0*/  @!P6 LEA R36, P0, R18, R39, 0x1 ;  /* 0x000000271224e211 */ /* 0x008fc800078008ff */
[----:B0-----:R-:W-:Y:S02]  /*89b0*/  @!P6 LEA.HI.X R37, R18, R38, R19, 0x1, P0 ;  /* 0x000000261225e211 */ /* 0x001fe400000f0c13 */
[----:B------:R-:W-:-:S03]  /*89c0*/  ISETP.GE.AND P0, PT, R22, UR4, PT ;  /* 0x0000000416007c0c */ /* 0x000fc6000bf06270 */
[----:B----4-:R0:W-:Y:S04]  /*89d0*/  @!P6 ST.E.128 desc[UR60][R36.64], R12 ;  /* 0x0000000c2400e985 */ /* 0x0101e8000c101d3c */
[----:B------:R-:W3:Y:S01]  /*89e0*/  @!P4 LDS.128 R12, [R90+0x23400] ;  /* 0x023400005a0cc984 */ /* 0x000ee20000000c00 */
[----:B0-----:R-:W-:-:S04]  /*89f0*/  @!P4 LEA R36, P6, R201, R39, 0x1 ;  /* 0x00000027c924c211 */ /* 0x001fc800078c08ff */
[----:B------:R-:W-:-:S05]  /*8a00*/  @!P4 LEA.HI.X R37, R201, R38, R224, 0x1, P6 ;  /* 0x00000026c925c211 */ /* 0x000fca00030f0ce0 */
[----:B---3--:R0:W-:Y:S01]  /*8a10*/  @!P4 ST.E.128 desc[UR60][R36.64], R12 ;  /* 0x0000000c2400c985 */ /* 0x0081e2000c101d3c */
[----:B------:R-:W-:-:S03]  /*8a20*/  ISETP.GE.AND P4, PT, R23, UR4, PT ;  /* 0x0000000417007c0c */ /* 0x000fc6000bf86270 */
[----:B------:R-:W3:Y:S01]  /*8a30*/  @!P0 LDS.128 R12, [R90+0x25400] ;  /* 0x025400005a0c8984 */ /* 0x000ee20000000c00 */
[----:B0-----:R-:W-:-:S04]  /*8a40*/  @!P0 LEA R36, P6, R22, R39, 0x1 ;  /* 0x0000002716248211 */ /* 0x001fc800078c08ff */
[----:B-----5:R-:W-:-:S05]  /*8a50*/  @!P0 LEA.HI.X R37, R22, R38, R11, 0x1, P6 ;  /* 0x0000002616258211 */ /* 0x020fca00030f0c0b */
[----:B---3--:R0:W-:Y:S04]  /*8a60*/  @!P0 ST.E.128 desc[UR60][R36.64], R12 ;  /* 0x0000000c24008985 */ /* 0x0081e8000c101d3c */
[----:B------:R-:W3:Y:S01]  /*8a70*/  @!P4 LDS.128 R12, [R90+0x27400] ;  /* 0x027400005a0cc984 */ /* 0x000ee20000000c00 */
[----:B0-----:R-:W-:-:S04]  /*8a80*/  @!P4 LEA R36, P0, R23, R39, 0x1 ;  /* 0x000000271724c211 */ /* 0x001fc800078008ff */
[----:B------:R-:W-:-:S05]  /*8a90*/  @!P4 LEA.HI.X R37, R23, R38, R229, 0x1, P0 ;  /* 0x000000261725c211 */ /* 0x000fca00000f0ce5 */
[----:B---3--:R0:W-:Y:S04]  /*8aa0*/  @!P4 ST.E.128 desc[UR60][R36.64], R12 ;  /* 0x0000000c2400c985 */ /* 0x0081e8000c101d3c */
.L_x_1584:
[----:B------:R-:W-:Y:S05]  /*8ab0*/  BSYNC B0 ;  /* 0x0000000000007941 */ /* 0x000fea0003800000 */
.L_x_1556:
        /* <DEDUP_REMOVED lines=17> */
.L_x_1630:
[----:B------:R-:W-:Y:S05]  /*8bd0*/  BSYNC B0 ;  /* 0x0000000000007941 */ /* 0x000fea0003800000 */
.L_x_1629:
[----:B------:R-:W5:Y:S01]  /*8be0*/  SYNCS.PHASECHK.TRANS64.TRYWAIT P4, [R88+URZ+0x308b0], R100 ;  /* 0x0308b064580075a7 */ /* 0x000f62000808017f */
[----:B------:R-:W-:Y:S04]  /*8bf0*/  BSSY B0, `(.L_x_1631) ;  /* 0x0000002000007945 */ /* 0x000fe80003800000 */
[----:B-----5:R-:W-:Y:S05]  /*8c00*/  @!P4 BRA `(.L_x_1632) ;  /* 0x000002580074c947 */ /* 0x020fea0003800000 */
.L_x_2023:
[----:B------:R-:W-:Y:S05]  /*8c10*/  BSYNC B0 ;  /* 0x0000000000007941 */ /* 0x000fea0003800000 */
.L_x_1631:
[----:B0---4-:R-:W4:Y:S01]  /*8c20*/  LDL R14, [R1+0x10] ;  /* 0x00001000010e7983 */ /* 0x011f220000100800 */
[----:B------:R-:W-:Y:S01]  /*8c30*/  ULDC.64 UR4, c[0x0][0x328] ;  /* 0x0000ca0000047ab9 */ /* 0x000fe20000000a00 */
[----:B------:R-:W-:Y:S02]  /*8c40*/  ULDC.64 UR6, c[0x0][0x318] ;  /* 0x0000c60000067ab9 */ /* 0x000fe40000000a00 */
[----:B-12---:R0:W5:Y:S01]  /*8c50*/  LDL R41, [R1+0x8] ;  /* 0x0000080001297983 */ /* 0x0061620000100800 */
[----:B------:R-:W-:Y:S01]  /*8c60*/  IMAD R97, R97, UR4, RZ ;  /* 0x0000000461617c24 */ /* 0x000fe2000f8e02ff */
[----:B------:R-:W-:Y:S01]  /*8c70*/  BSSY B0, `(.L_x_1633) ;  /* 0x0000028000007945 */ /* 0x000fe20003800000 */
[----:B------:R-:W-:-:S04]  /*8c80*/  IMAD.WIDE.U32 R12, R98, UR4, RZ ;  /* 0x00000004620c7c25 */ /* 0x000fc8000f8e00ff */
[----:B------:R-:W-:Y:S01]  /*8c90*/  IMAD R97, R98, UR5, R97 ;  /* 0x0000000562617c24 */ /* 0x000fe2000f8e0261 */
[----:B------:R-:W-:Y:S02]  /*8ca0*/  ULDC.64 UR4, c[0x0][0x338] ;  /* 0x0000ce0000047ab9 */ /* 0x000fe40000000a00 */
[----:B------:R-:W-:Y:S02]  /*8cb0*/  IMAD R96, R96, UR4, RZ ;  /* 0x0000000460607c24 */ /* 0x000fe4000f8e02ff */
[----:B------:R-:W-:Y:S02]  /*8cc0*/  IMAD.IADD R13, R13, 0x1, R97 ;  /* 0x000000010d0d7824 */ /* 0x000fe400078e0261 */
[C---:B---3--:R-:W-:Y:S02]  /*8cd0*/  IMAD R11, R99.reuse, UR5, R96 ;  /* 0x00000005630b7c24 */ /* 0x048fe4000f8e0260 */
[----:B------:R-:W-:Y:S01]  /*8ce0*/  IMAD.WIDE.U32 R12, R99, UR4, R12 ;  /* 0x00000004630c7c25 */ /* 0x000fe2000f8e000c */
[----:B------:R-:W-:-:S03]  /*8cf0*/  ULDC.64 UR4, c[0x0][0x330] ;  /* 0x0000cc0000047ab9 */ /* 0x000fc60000000a00 */
[----:B------:R-:W-:Y:S02]  /*8d00*/  IMAD.IADD R13, R13, 0x1, R11 ;  /* 0x000000010d0d7824 */ /* 0x000fe400078e020b */
[----:B------:R-:W-:-:S04]  /*8d10*/  IMAD.WIDE.U32 R12, R226, UR4, R12 ;  /* 0x00000004e20c7c25 */ /* 0x000fc8000f8e000c */
[----:B------:R-:W-:Y:S01]  /*8d20*/  IMAD R11, R226, UR5, R13 ;  /* 0x00000005e20b7c24 */ /* 0x000fe2000f8e020d */
[----:B------:R-:W-:-:S04]  /*8d30*/  LEA R38, P5, R12, UR6, 0x1 ;  /* 0x000000060c267c11 */ /* 0x000fc8000f8a08ff */
[----:B------:R-:W-:Y:S01]  /*8d40*/  LEA.HI.X R11, R12, UR7, R11, 0x1, P5 ;  /* 0x000000070c0b7c11 */ /* 0x000fe2000a8f0c0b */
[----:B------:R0:W1:Y:S04]  /*8d50*/  SHFL.IDX PT, R40, R38, RZ, 0x181f ;  /* 0x00181fff26287589 */ /* 0x00006800000e0000 */
[----:B------:R0:W2:Y:S01]  /*8d60*/  SHFL.IDX PT, R39, R11, RZ, 0x181f ;  /* 0x00181fff0b277589 */ /* 0x0000a200000e0000 */
[----:B----4-:R-:W-:-:S05]  /*8d70*/  IMAD.IADD R95, R95, 0x1, -R14 ;  /* 0x000000015f5f7824 */ /* 0x010fca00078e0a0e */
[----:B------:R-:W-:-:S13]  /*8d80*/  ISETP.GE.AND P4, PT, R95, 0x1, PT ;  /* 0x000000015f00780c */ /* 0x000fda0003f86270 */
[----:B012---:R-:W-:Y:S05]  /*8d90*/  @!P4 BRA `(.L_x_1634) ;  /* 0x000000000054c947 */ /* 0x007fea0003800000 */
[----:B------:R-:W-:Y:S02]  /*8da0*/  ULDC UR4, c[0x0][0x2f4] ;  /* 0x0000bd0000047ab9 */ /* 0x000fe40000000800 */
[----:B------:R-:W-:Y:S02]  /*8db0*/  ISETP.GE.AND P6, PT, R18, UR4, PT ;  /* 0x0000000412007c0c */ /* 0x000fe4000bfc6270 */
[----:B------:R-:W-:-:S11]  /*8dc0*/  ISETP.GE.AND P5, PT, R203, UR4, PT ;  /* 0x00000004cb007c0c */ /* 0x000fd6000bfa6270 */
[----:B------:R-:W0:Y:S01]  /*8dd0*/  @!P6 LDS.128 R12, [R90+0x400] ;  /* 0x000400005a0ce984 */ /* 0x000e220000000c00 */
[----:B------:R-:W-:-:S04]  /*8de0*/  @!P6 LEA R36, P4, R18, R40, 0x1 ;  /* 0x000000281224e211 */ /* 0x000fc800078808ff */
[----:B------:R-:W-:Y:S02]  /*8df0*/  @!P6 LEA.HI.X R37, R18, R39, R19, 0x1, P4 ;  /* 0x000000271225e211 */ /* 0x000fe400020f0c13 */
[----:B------:R-:W-:-:S03]  /*8e00*/  ISETP.GE.AND P4, PT, R22, UR4, PT ;  /* 0x0000000416007c0c */ /* 0x000fc6000bf86270 */
[----:B0-----:R0:W-:Y:S04]  /*8e10*/  @!P6 ST.E.128 desc[UR60][R36.64], R12 ;  /* 0x0000000c2400e985 */ /* 0x0011e8000c101d3c */
[----:B------:R-:W1:Y:S01]  /*8e20*/  @!P5 LDS.128 R12, [R90+0x2400] ;  /* 0x002400005a0cd984 */ /* 0x000e620000000c00 */
[----:B0-----:R-:W-:-:S04]  /*8e30*/  @!P5 LEA R36, P6, R201, R40, 0x1 ;  /* 0x00000028c924d211 */ /* 0x001fc800078c08ff */
[----:B------:R-:W-:-:S05]  /*8e40*/  @!P5 LEA.HI.X R37, R201, R39, R224, 0x1, P6 ;  /* 0x00000027c925d211 */ /* 0x000fca00030f0ce0 */
[----:B-1----:R0:W-:Y:S01]  /*8e50*/  @!P5 ST.E.128 desc[UR60][R36.64], R12 ;  /* 0x0000000c2400d985 */ /* 0x0021e2000c101d3c */
[----:B------:R-:W-:-:S03]  /*8e60*/  ISETP.GE.AND P5, PT, R23, UR4, PT ;  /* 0x0000000417007c0c */ /* 0x000fc6000bfa6270 */
[----:B------:R-:W1:Y:S01]  /*8e70*/  @!P4 LDS.128 R12, [R90+0x4400] ;  /* 0x004400005a0cc984 */ /* 0x000e620000000c00 */
[----:B0-----:R-:W-:-:S04]  /*8e80*/  @!P4 LEA R36, P6, R22, R40, 0x1 ;  /* 0x000000281624c211 */ /* 0x001fc800078c08ff */
[----:B-----5:R-:W-:-:S05]  /*8e90*/  @!P4 LEA.HI.X R37, R22, R39, R41, 0x1, P6 ;  /* 0x000000271625c211 */ /* 0x020fca00030f0c29 */
[----:B-1----:R0:W-:Y:S04]  /*8ea0*/  @!P4 ST.E.128 desc[UR60][R36.64], R12 ;  /* 0x0000000c2400c985 */ /* 0x0021e8000c101d3c */
[----:B------:R-:W1:Y:S01]  /*8eb0*/  @!P5 LDS.128 R12, [R90+0x6400] ;  /* 0x006400005a0cd984 */ /* 0x000e620000000c00 */
[----:B0-----:R-:W-:-:S04]  /*8ec0*/  @!P5 LEA R36, P4, R23, R40, 0x1 ;  /* 0x000000281724d211 */ /* 0x001fc800078808ff */
[----:B------:R-:W-:-:S05]  /*8ed0*/  @!P5 LEA.HI.X R37, R23, R39, R229, 0x1, P4 ;  /* 0x000000271725d211 */ /* 0x000fca00020f0ce5 */
[----:B-1----:R0:W-:Y:S04]  /*8ee0*/  @!P5 ST.E.128 desc[UR60][R36.64], R12 ;  /* 0x0000000c2400d985 */ /* 0x0021e8000c101d3c */
.L_x_1634:
[----:B------:R-:W-:Y:S05]  /*8ef0*/  BSYNC B0 ;  /* 0x0000000000007941 */ /* 0x000fea0003800000 */
.L_x_1633:
[----:B------:R-:W-:Y:S01]  /*8f00*/  ISETP.GE.AND P4, PT, R95, 0x21, PT ;  /* 0x000000215f00780c */ /* 0x000fe20003f86270 */
[----:B------:R-:W1:Y:S01]  /*8f10*/  SHFL.IDX PT, R11, R11, 0x1, 0x181f ;  /* 0x00381f000b0b7f89 */ /* 0x000e6200000e0000 */
[----:B------:R-:W-:Y:S03]  /*8f20*/  BSSY B0, `(.L_x_1635) ;  /* 0x0000018000007945 */ /* 0x000fe60003800000 */
[----:B------:R-:W2:Y:S08]  /*8f30*/  SHFL.IDX PT, R38, R38, 0x1, 0x181f ;  /* 0x00381f0026267f89 */ /* 0x000eb000000e0000 */
[----:B------:R-:W-:Y:S05]  /*8f40*/  @!P4 BRA `(.L_x_1636) ;  /* 0x000000000054c947 */ /* 0x000fea0003800000 */
[----:B------:R-:W-:Y:S02]  /*8f50*/  ULDC UR4, c[0x0][0x2f4] ;  /* 0x0000bd0000047ab9 */ /* 0x000fe40000000800 */
[----:B------:R-:W-:Y:S02]  /*8f60*/  ISETP.GE.AND P6, PT, R18, UR4, PT ;  /* 0x0000000412007c0c */ /* 0x000fe4000bfc6270 */
[----:B------:R-:W-:-:S11]  /*8f70*/  ISETP.GE.AND P5, PT, R203, UR4, PT ;  /* 0x00000004cb007c0c */ /* 0x000fd6000bfa6270 */
[----:B0-----:R-:W0:Y:S01]  /*8f80*/  @!P6 LDS.128 R12, [R90+0x1400] ;  /* 0x001400005a0ce984 */ /* 0x001e220000000c00 */
[----:B--2---:R-:W-:-:S04]  /*8f90*/  @!P6 LEA R36, P4, R18, R38, 0x1 ;  /* 0x000000261224e211 */ /* 0x004fc800078808ff */
[----:B-1----:R-:W-:Y:S02]  /*8fa0*/  @!P6 LEA.HI.X R37, R18, R11, R19, 0x1, P4 ;  /* 0x0000000b1225e211 */ /* 0x002fe400020f0c13 */
        /* <DEDUP_REMOVED lines=15> */
.L_x_1636:
[----:B------:R-:W-:Y:S05]  /*90a0*/  BSYNC B0 ;  /* 0x0000000000007941 */ /* 0x000fea0003800000 */
.L_x_1635:
[----:B0--3--:R-:W3:Y:S01]  /*90b0*/  LDL.LU R12, [R1+0x50] ;  /* 0x00005000010c7983 */ /* 0x009ee20000300800 */
[----:B------:R-:W-:Y:S02]  /*90c0*/  VIADD R200, R200, 0x1 ;  /* 0x00000001c8c87836 */ /* 0x000fe40000000000 */
[----:B------:R-:W-:Y:S01]  /*90d0*/  @!P0 VIADD R88, R88, 0x308c0 ;  /* 0x000308c058588836 */ /* 0x000fe20000000000 */
[----:B------:R-:W-:Y:S01]  /*90e0*/  @!PT LDS RZ, [RZ] ;  /* 0x00000000fffff984 */ /* 0x000fe20000000800 */
[----:B------:R-:W-:Y:S01]  /*90f0*/  @!PT LDS RZ, [RZ] ;  /* 0x00000000fffff984 */ /* 0x000fe20000000800 */
[----:B------:R-:W-:Y:S01]  /*9100*/  @!PT LDS RZ, [RZ] ;  /* 0x00000000fffff984 */ /* 0x000fe20000000800 */
[----:B------:R-:W-:Y:S01]  /*9110*/  @!PT LDS RZ, [RZ] ;  /* 0x00000000fffff984 */ /* 0x000fe20000000800 */
[----:B------:R0:W-:Y:S06]  /*9120*/  MEMBAR.ALL.CTA ;  /* 0x0000000000007992 */ /* 0x0001ec0000008000 */
[----:B0-----:R-:W0:Y:S02]  /*9130*/  FENCE.VIEW.ASYNC.S ;  /* 0x00000000000073c6 */ /* 0x001e240000000000 */
[----:B0-----:R0:W-:Y:S01]  /*9140*/  BAR.SYNC.DEFER_BLOCKING R94, 0x80 ;  /* 0x0002005e0000751d */ /* 0x0011e20000010000 */
[----:B------:R-:W-:-:S02]  /*9150*/  ISETP.NE.AND P4, PT, R200, 0x2, PT ;  /* 0x00000002c800780c */ /* 0x000fc40003f85270 */
[----:B------:R-:W-:Y:S02]  /*9160*/  @!P0 PRMT R88, RZ, 0x654, R88 ;  /* 0x00000654ff588816 */ /* 0x000fe40000000058 */
[----:B-1----:R-:W-:Y:S02]  /*9170*/  SEL R11, RZ, 0x1, P4 ;  /* 0x00000001ff0b7807 */ /* 0x002fe40002000000 */
[----:B------:R-:W-:Y:S01]  /*9180*/  SEL R200, R200, RZ, P4 ;  /* 0x000000ffc8c87207 */ /* 0x000fe20002000000 */
[----:B------:R0:W-:Y:S01]  /*9190*/  @!P0 SYNCS.ARRIVE.TRANS64.RED.A1T0 RZ, [R88+URZ], RZ ;  /* 0x000000ff58ff89a7 */ /* 0x0001e2000810043f */
[----:B------:R-:W-:Y:S02]  /*91a0*/  PLOP3.LUT P0, PT, PT, PT, PT, 0x8, 0x0 ;  /* 0x000000000000781c */ /* 0x000fe40003f0e170 */
[----:B---3--:R-:W-:-:S05]  /*91b0*/  LOP3.LUT R12, R12, R11, RZ, 0x3c, !PT ;  /* 0x0000000b0c0c7212 */ /* 0x008fca00078e3cff */
[----:B------:R0:W-:Y:S01]  /*91c0*/  STL [R1+0x50], R12 ;  /* 0x0000500c01007387 */ /* 0x0001e20000100800 */
[----:B------:R-:W-:Y:S05]  /*91d0*/  @P3 BRA `(.L_x_1637) ;  /* 0xffffff9c00643947 */ /* 0x000fea000383ffff */
.L_x_1551:
[----:B------:R-:W3:Y:S01]  /*91e0*/  LDL R11, [R1+0x5c] ;  /* 0x00005c00010b7983 */ /* 0x000ee20000100800 */
[----:B------:R-:W1:Y:S01]  /*91f0*/  LDC R0, c[0x0][0x448] ;  /* 0x00011200ff007b82 */ /* 0x000e620000000800 */
[----:B------:R-:W-:Y:S01]  /*9200*/  IADD3 R7, R220, 0x1, -R219 ;  /* 0x00000001dc077810 */ /* 0x000fe20007ffe8db */
[----:B------:R-:W-:Y:S06]  /*9210*/  BSSY B0, `(.L_x_1638) ;  /* 0x000000d000007945 */ /* 0x000fec0003800000 */
[----:B------:R-:W4:Y:S01]  /*9220*/  LDC.64 R2, c[0x0][0x9e0] ;  /* 0x00027800ff027b82 */ /* 0x000f220000000a00 */
[----:B-1----:R-:W-:-:S02]  /*9230*/  ISETP.NE.AND P1, PT, R0, 0x1, PT ;  /* 0x000000010000780c */ /* 0x002fc40003f25270 */
[----:B----4-:R-:W-:-:S11]  /*9240*/  ISETP.GE.AND P2, PT, R3, 0x1, PT ;  /* 0x000000010300780c */ /* 0x010fd60003f46270 */
[----:B------:R-:W1:Y:S08]  /*9250*/  @P1 LDC R5, c[0x0][0x44c] ;  /* 0x00011300ff051b82 */ /* 0x000e700000000800 */
[----:B------:R-:W4:Y:S01]  /*9260*/  @P1 LDC R4, c[0x0][0x450] ;  /* 0x00011400ff041b82 */ /* 0x000f220000000800 */
[----:B---3--:R-:W-:-:S04]  /*9270*/  VIADD R0, R11, 0x7f ;  /* 0x0000007f0b007836 */ /* 0x008fc80000000000 */
[----:B-1----:R-:W-:-:S05]  /*9280*/  @P1 IMAD.HI.U32 R5, R0, R5, RZ ;  /* 0x0000000500051227 */ /* 0x002fca00078e00ff */
[----:B----4-:R-:W-:-:S05]  /*9290*/  @P1 SHF.R.U32.HI R0, RZ, R4, R5 ;  /* 0x00000004ff001219 */ /* 0x010fca0000011605 */
[----:B------:R-:W-:Y:S01]  /*92a0*/  IMAD.IADD R7, R7, 0x1, R0 ;  /* 0x0000000107077824 */ /* 0x000fe200078e0200 */
[----:B------:R-:W-:Y:S06]  /*92b0*/  @P0 BRA `(.L_x_1639) ;  /* 0x0000000000080947 */ /* 0x000fec0003800000 */
[----:B------:R-:W1:Y:S02]  /*92c0*/  FENCE.VIEW.ASYNC.G ;  /* 0x00000000000073c6 */ /* 0x000e640000000100 */
[----:B-1----:R-:W-:Y:S06]  /*92d0*/  BAR.ARV 0xc, 0x180 ;  /* 0x0306000000007b1d */ /* 0x002fec0000002000 */
.L_x_1639:
[----:B------:R-:W-:Y:S05]  /*92e0*/  BSYNC B0 ;  /* 0x0000000000007941 */ /* 0x000fea0003800000 */
.L_x_1638:
[----:B------:R-:W-:Y:S01]  /*92f0*/  IMAD.IADD R2, R7, 0x1, R2 ;  /* 0x0000000107027824 */ /* 0x000fe200078e0202 */
[----:B------:R-:W-:Y:S06]  /*9300*/  @!P2 BRA `(.L_x_1640) ;  /* 0x000000000048a947 */ /* 0x000fec0003800000 */
[C---:B------:R-:W-:Y:S01]  /*9310*/  ISETP.GT.AND P0, PT, R7.reuse, RZ, PT ;  /* 0x000000ff0700720c */ /* 0x040fe20003f04270 */
[----:B------:R-:W-:Y:S01]  /*9320*/  BSSY B0, `(.L_x_1641) ;  /* 0x000000e000007945 */ /* 0x000fe20003800000 */
[----:B------:R-:W-:-:S11]  /*9330*/  VIADD R0, R7, 0xffffffff ;  /* 0xffffffff07007836 */ /* 0x000fd60000000000 */
[----:B------:R-:W-:Y:S05]  /*9340*/  @P0 BRA `(.L_x_1642) ;  /* 0x00000000001c0947 */ /* 0x000fea0003800000 */
[----:B------:R-:W-:Y:S01]  /*9350*/  ISETP.NE.AND P0, PT, R3, 0x1, PT ;  /* 0x000000010300780c */ /* 0x000fe20003f05270 */
[----:B------:R-:W-:-:S12]  /*9360*/  IMAD.MOV R7, RZ, RZ, -R7 ;  /* 0x000000ffff077224 */ /* 0x000fd800078e0a07 */
[----:B------:R-:W1:Y:S02]  /*9370*/  @P0 LDC.64 R4, c[0x0][0x9e8] ;  /* 0x00027a00ff040b82 */ /* 0x000e640000000a00 */
[----:B-1----:R-:W-:-:S05]  /*9380*/  @P0 IMAD.HI.U32 R4, R7, R4, RZ ;  /* 0x0000000407040227 */ /* 0x002fca00078e00ff */
[----:B------:R-:W-:-:S04]  /*9390*/  @P0 SHF.R.U32.HI R7, RZ, R5, R4 ;  /* 0x00000005ff070219 */ /* 0x000fc80000011604 */
[----:B------:R-:W-:Y:S01]  /*93a0*/  LOP3.LUT R0, RZ, R7, RZ, 0x33, !PT ;  /* 0x00000007ff007212 */ /* 0x000fe200078e33ff */
[----:B------:R-:W-:Y:S06]  /*93b0*/  BRA `(.L_x_1643) ;  /* 0x0000000000107947 */ /* 0x000fec0003800000 */
.L_x_1642:
[----:B------:R-:W-:-:S13]  /*93c0*/  ISETP.NE.AND P0, PT, R3, 0x1, PT ;  /* 0x000000010300780c */ /* 0x000fda0003f05270 */
[----:B------:R-:W1:Y:S02]  /*93d0*/  @P0 LDC.64 R4, c[0x0][0x9e8] ;  /* 0x00027a00ff040b82 */ /* 0x000e640000000a00 */
[----:B-1----:R-:W-:-:S05]  /*93e0*/  @P0 IMAD.HI.U32 R4, R0, R4, RZ ;  /* 0x0000000400040227 */ /* 0x002fca00078e00ff */
[----:B------:R-:W-:-:S07]  /*93f0*/  @P0 SHF.R.U32.HI R0, RZ, R5, R4 ;  /* 0x00000005ff000219 */ /* 0x000fce0000011604 */
.L_x_1643:
[----:B------:R-:W-:Y:S05]  /*9400*/  BSYNC B0 ;  /* 0x0000000000007941 */ /* 0x000fea0003800000 */
.L_x_1641:
[----:B------:R-:W-:-:S05]  /*9410*/  IMAD R5, R0, R3, R3 ;  /* 0x0000000300057224 */ /* 0x000fca00078e0203 */
[----:B------:R-:W-:-:S07]  /*9420*/  VIMNMX R2, R2, R5, PT ;  /* 0x0000000502027248 */ /* 0x000fce0003fe0100 */
.L_x_1640:
[----:B------:R-:W1:Y:S01]  /*9430*/  @P1 LDC R0, c[0x0][0x44c] ;  /* 0x00011300ff001b82 */ /* 0x000e620000000800 */
[----:B------:R-:W-:Y:S01]  /*9440*/  VIADD R2, R2, 0x3f ;  /* 0x0000003f02027836 */ /* 0x000fe20000000000 */
[----:B------:R-:W-:Y:S01]  /*9450*/  ULDC UR4, c[0x0][0x9dc] ;  /* 0x0002770000047ab9 */ /* 0x000fe20000000800 */
[----:B------:R-:W-:-:S03]  /*9460*/  IMAD.MOV.U32 R7, RZ, RZ, R11 ;  /* 0x000000ffff077224 */ /* 0x000fc600078e000b */
[----:B------:R-:W-:Y:S02]  /*9470*/  SHF.R.S32.HI R5, RZ, 0x1f, R2 ;  /* 0x0000001fff057819 */ /* 0x000fe40000011402 */
[----:B------:R-:W3:Y:S02]  /*9480*/  @P1 LDC R9, c[0x0][0x450] ;  /* 0x00011400ff091b82 */ /* 0x000ee40000000800 */
[----:B------:R-:W-:Y:S01]  /*9490*/  LEA.HI R5, R5, R2, RZ, 0x6 ;  /* 0x0000000205057211 */ /* 0x000fe200078f30ff */
[----:B-1----:R-:W-:-:S05]  /*94a0*/  @P1 IMAD.HI.U32 R0, R11, R0, RZ ;  /* 0x000000000b001227 */ /* 0x002fca00078e00ff */
[----:B---3--:R-:W-:Y:S02]  /*94b0*/  @P1 SHF.R.U32.HI R7, RZ, R9, R0 ;  /* 0x00000009ff071219 */ /* 0x008fe40000011600 */
        /* <DEDUP_REMOVED lines=10> */
[----:B------:R-:W1:Y:S02]  /*9560*/  @P0 LDC.64 R4, c[0x0][0x9e8] ;  /* 0x00027a00ff040b82 */ /* 0x000e640000000a00 */
[----:B-1----:R-:W-:-:S05]  /*9570*/  @P0 IMAD.HI.U32 R4, R7, R4, RZ ;  /* 0x0000000407040227 */ /* 0x002fca00078e00ff */
[----:B------:R-:W-:-:S04]  /*9580*/  @P0 SHF.R.U32.HI R7, RZ, R5, R4 ;  /* 0x00000005ff070219 */ /* 0x000fc80000011604 */
[----:B------:R-:W-:Y:S01]  /*9590*/  LOP3.LUT R2, RZ, R7, RZ, 0x33, !PT ;  /* 0x00000007ff027212 */ /* 0x000fe200078e33ff */
[----:B------:R-:W-:Y:S06]  /*95a0*/  BRA `(.L_x_1647) ;  /* 0x0000000000107947 */ /* 0x000fec0003800000 */
.L_x_1646:
[----:B------:R-:W-:-:S13]  /*95b0*/  ISETP.NE.AND P0, PT, R3, 0x1, PT ;  /* 0x000000010300780c */ /* 0x000fda0003f05270 */
[----:B------:R-:W1:Y:S02]  /*95c0*/  @P0 LDC.64 R4, c[0x0][0x9e8] ;  /* 0x00027a00ff040b82 */ /* 0x000e640000000a00 */
[----:B-1----:R-:W-:-:S05]  /*95d0*/  @P0 IMAD.HI.U32 R4, R2, R4, RZ ;  /* 0x0000000402040227 */ /* 0x002fca00078e00ff */
[----:B------:R-:W-:-:S07]  /*95e0*/  @P0 SHF.R.U32.HI R2, RZ, R5, R4 ;  /* 0x00000005ff020219 */ /* 0x000fce0000011604 */
.L_x_1647:
[----:B------:R-:W-:Y:S05]  /*95f0*/  BSYNC B0 ;  /* 0x0000000000007941 */ /* 0x000fea0003800000 */
.L_x_1645:
[----:B------:R-:W-:-:S05]  /*9600*/  IMAD R3, R2, R3, RZ ;  /* 0x0000000302037224 */ /* 0x000fca00078e02ff */
[----:B------:R-:W-:-:S07]  /*9610*/  VIMNMX R0, R0, R3, !PT ;  /* 0x0000000300007248 */ /* 0x000fce0007fe0100 */
.L_x_1644:
[----:B------:R-:W-:Y:S01]  /*9620*/  SHF.R.S32.HI R3, RZ, 0x1f, R0 ;  /* 0x0000001fff037819 */ /* 0x000fe20000011400 */
[----:B------:R-:W-:Y:S01]  /*9630*/  BSSY B0, `(.L_x_1648) ;  /* 0x0000027000007945 */ /* 0x000fe20003800000 */
[----:B------:R-:W-:Y:S02]  /*9640*/  IMAD.MOV.U32 R93, RZ, RZ, RZ ;  /* 0x000000ffff5d7224 */ /* 0x000fe400078e00ff */
[----:B------:R-:W-:-:S04]  /*9650*/  LEA.HI R3, R3, R0, RZ, 0x6 ;  /* 0x0000000003037211 */ /* 0x000fc800078f30ff */
[----:B------:R-:W-:-:S04]  /*9660*/  SHF.R.S32.HI R3, RZ, 0x6, R3 ;  /* 0x00000006ff037819 */ /* 0x000fc80000011403 */
[----:B------:R-:W-:-:S04]  /*9670*/  VIMNMX R9, RZ, R3, !PT ;  /* 0x00000003ff097248 */ /* 0x000fc80007fe0100 */
[----:B------:R-:W-:-:S13]  /*9680*/  ISETP.GT.AND P0, PT, R6, R9, PT ;  /* 0x000000090600720c */ /* 0x000fda0003f04270 */
[----:B------:R-:W-:Y:S05]  /*9690*/  @!P0 BRA `(.L_x_1649) ;  /* 0x0000000000808947 */ /* 0x000fea0003800000 */
[----:B------:R-:W3:Y:S01]  /*96a0*/  LDL R2, [R1+0x88] ;  /* 0x0000880001027983 */ /* 0x000ee20000100800 */
[----:B------:R-:W-:Y:S01]  /*96b0*/  ULDC UR4, c[0x0][0x9f0] ;  /* 0x00027c0000047ab9 */ /* 0x000fe20000000800 */
[----:B---3--:R-:W-:-:S04]  /*96c0*/  ISETP.NE.AND P0, PT, R2, RZ, PT ;  /* 0x000000ff0200720c */ /* 0x008fc80003f05270 */
[----:B------:R-:W-:-:S04]  /*96d0*/  SEL R11, R2, UR4, P0 ;  /* 0x00000004020b7c07 */ /* 0x000fc80008000000 */
[-C--:B------:R-:W-:Y:S02]  /*96e0*/  IABS R5, R11.reuse ;  /* 0x0000000b00057213 */ /* 0x080fe40000000000 */
[----:B------:R-:W-:Y:S02]  /*96f0*/  IADD3 R0, R11, -0x1, R6 ;  /* 0xffffffff0b007810 */ /* 0x000fe40007ffe006 */
[----:B------:R-:W1:Y:S01]  /*9700*/  I2F.RP R4, R5 ;  /* 0x0000000500047306 */ /* 0x000e620000209400 */
[----:B------:R-:W-:Y:S02]  /*9710*/  IABS R10, R11 ;  /* 0x0000000b000a7213 */ /* 0x000fe40000000000 */
[----:B------:R-:W-:-:S05]  /*9720*/  IMAD.IADD R0, R0, 0x1, -R9 ;  /* 0x0000000100007824 */ /* 0x000fca00078e0a09 */
[----:B-1----:R-:W1:Y:S02]  /*9730*/  MUFU.RCP R4, R4 ;  /* 0x0000000400047308 */ /* 0x002e640000001000 */
[----:B-1----:R-:W-:Y:S02]  /*9740*/  VIADD R2, R4, 0xffffffe ;  /* 0x0ffffffe04027836 */ /* 0x002fe40000000000 */
[----:B------:R-:W-:-:S04]  /*9750*/  IMAD.MOV R4, RZ, RZ, -R10 ;  /* 0x000000ffff047224 */ /* 0x000fc800078e0a0a */
[----:B------:R1:W3:Y:S02]  /*9760*/  F2I.FTZ.U32.TRUNC.NTZ R3, R2 ;  /* 0x0000000200037305 */ /* 0x0002e4000021f000 */
[----:B-1----:R-:W-:Y:S02]  /*9770*/  IMAD.MOV.U32 R2, RZ, RZ, RZ ;  /* 0x000000ffff027224 */ /* 0x002fe400078e00ff */
[----:B---3--:R-:W-:-:S04]  /*9780*/  IMAD.MOV R8, RZ, RZ, -R3 ;  /* 0x000000ffff087224 */ /* 0x008fc800078e0a03 */
[----:B------:R-:W-:Y:S01]  /*9790*/  IMAD R7, R8, R5, RZ ;  /* 0x0000000508077224 */ /* 0x000fe200078e02ff */
[----:B------:R-:W-:Y:S02]  /*97a0*/  IABS R8, R0 ;  /* 0x0000000000087213 */ /* 0x000fe40000000000 */
[----:B------:R-:W-:Y:S01]  /*97b0*/  LOP3.LUT R0, R0, R11, RZ, 0x3c, !PT ;  /* 0x0000000b00007212 */ /* 0x000fe200078e3cff */
[----:B------:R-:W-:-:S03]  /*97c0*/  IMAD.HI.U32 R3, R3, R7, R2 ;  /* 0x0000000703037227 */ /* 0x000fc600078e0002 */
[----:B------:R-:W-:Y:S01]  /*97d0*/  ISETP.GE.AND P2, PT, R0, RZ, PT ;  /* 0x000000ff0000720c */ /* 0x000fe20003f46270 */
        /* <DEDUP_REMOVED lines=12> */
.L_x_1649:
[----:B------:R-:W-:Y:S05]  /*98a0*/  BSYNC B0 ;  /* 0x0000000000007941 */ /* 0x000fea0003800000 */
.L_x_1648:
[----:B------:R-:W3:Y:S01]  /*98b0*/  LDL R0, [R1+0x94] ;  /* 0x0000940001007983 */ /* 0x000ee20000100800 */
        /* <DEDUP_REMOVED lines=30> */
[----:B0-----:R-:W-:Y:S02]  /*9aa0*/  CS2R R94, SRZ ;  /* 0x00000000005e7805 */ /* 0x001fe4000001ff00 */
        /* <DEDUP_REMOVED lines=26> */
[----:B-----5:R-:W-:Y:S02]  /*9c50*/  CS2R R40, SRZ ;  /* 0x0000000000287805 */ /* 0x020fe4000001ff00 */
[----:B--2---:R-:W-:Y:S02]  /*9c60*/  CS2R R38, SRZ ;  /* 0x0000000000267805 */ /* 0x004fe4000001ff00 */
[----:B------:R-:W-:-:S02]  /*9c70*/  CS2R R36, SRZ ;  /* 0x0000000000247805 */ /* 0x000fc4000001ff00 */
[----:B------:R-:W-:Y:S02]  /*9c80*/  CS2R R34, SRZ ;  /* 0x0000000000227805 */ /* 0x000fe4000001ff00 */
[----:B------:R-:W-:Y:S02]  /*9c90*/  CS2R R32, SRZ ;  /* 0x0000000000207805 */ /* 0x000fe4000001ff00 */
[----:B------:R-:W-:Y:S02]  /*9ca0*/  CS2R R30, SRZ ;  /* 0x00000000001e7805 */ /* 0x000fe4000001ff00 */
[----:B------:R-:W-:Y:S02]  /*9cb0*/  CS2R R28, SRZ ;  /* 0x00000000001c7805 */ /* 0x000fe4000001ff00 */
[----:B------:R-:W-:Y:S02]  /*9cc0*/  CS2R R4, SRZ ;  /* 0x0000000000047805 */ /* 0x000fe4000001ff00 */
[----:B------:R-:W-:Y:S01]  /*9cd0*/  CS2R R152, SRZ ;  /* 0x0000000000987805 */ /* 0x000fe2000001ff00 */
[----:B---3--:R-:W-:-:S05]  /*9ce0*/  IMAD R0, R0, R93, R9 ;  /* 0x0000005d00007224 */ /* 0x008fca00078e0209 */
[----:B------:R0:W-:Y:S01]  /*9cf0*/  STL [R1+0x7c], R0 ;  /* 0x00007c0001007387 */ /* 0x0001e20000100800 */
[----:B------:R-:W-:-:S04]  /*9d00*/  VIADDMNMX R93, R0, R93, R6, PT ;  /* 0x0000005d005d7246 */ /* 0x000fc80003800106 */
[----:B------:R-:W-:-:S13]  /*9d10*/  ISETP.GT.AND P1, PT, R93, R0, PT ;  /* 0x000000005d00720c */ /* 0x000fda0003f24270 */
[----:B0-----:R-:W-:Y:S05]  /*9d20*/  @!P1 BRA `(.L_x_1650) ;  /* 0x0000017000a89947 */ /* 0x001fea0003800000 */
[----:B------:R-:W0:Y:S01]  /*9d30*/  S2R R0, SR_TID.X ;  /* 0x0000000000007919 */ /* 0x000e220000002100 */
[----:B------:R-:W-:Y:S01]  /*9d40*/  BSSY B6, `(.L_x_1651) ;  /* 0x0000020000067945 */ /* 0x000fe20003800000 */
[----:B0-----:R-:W-:-:S05]  /*9d50*/  VIADD R0, R0, 0xffffff80 ;  /* 0xffffff8000007836 */ /* 0x001fca0000000000 */
[----:B------:R-:W-:-:S04]  /*9d60*/  SHF.R.S32.HI R3, RZ, 0x1f, R0 ;  /* 0x0000001fff037819 */ /* 0x000fc80000011400 */
[----:B------:R-:W-:-:S04]  /*9d70*/  LEA.HI R3, R3, R0, RZ, 0x7 ;  /* 0x0000000003037211 */ /* 0x000fc800078f38ff */
[----:B------:R-:W-:-:S06]  /*9d80*/  SHF.R.S32.HI R0, RZ, 0x7, R3 ;  /* 0x00000007ff007819 */ /* 0x000fcc0000011403 */
[----:B------:R-:W0:Y:S02]  /*9d90*/  SHFL.IDX PT, R0, R0, RZ, 0x1f ;  /* 0x00001fff00007589 */ /* 0x000e2400000e0000 */
[----:B0-----:R-:W-:-:S04]  /*9da0*/  LEA.HI R2, R0, R0, RZ, 0x1 ;  /* 0x0000000000027211 */ /* 0x001fc800078f08ff */
[----:B------:R-:W-:Y:S01]  /*9db0*/  LOP3.LUT R3, R2, 0x1e, RZ, 0xc0, !PT ;  /* 0x0000001e02037812 */ /* 0x000fe200078ec0ff */
[----:B------:R-:W-:-:S04]  /*9dc0*/  VIADD R2, R17, 0x10400 ;  /* 0x0001040011027836 */ /* 0x000fc80000000000 */
[----:B------:R-:W-:Y:S01]  /*9dd0*/  IMAD.IADD R3, R0, 0x1, -R3 ;  /* 0x0000000100037824 */ /* 0x000fe200078e0a03 */
[----:B------:R-:W-:-:S03]  /*9de0*/  LOP3.LUT P0, RZ, R2, 0x3ff, RZ, 0xc0, !PT ;  /* 0x000003ff02ff7812 */ /* 0x000fc6000780c0ff */
[----:B------:R-:W-:Y:S01]  /*9df0*/  IMAD R3, R3, 0x2000, R2 ;  /* 0x0000200003037824 */ /* 0x000fe200078e0202 */
[----:B------:R-:W-:-:S04]  /*9e00*/  P2R R24, PR, RZ, 0x1 ;  /* 0x00000001ff187803 */ /* 0x000fc80000000000 */
        /* <DEDUP_REMOVED lines=19> */
.L_x_1652:
[----:B------:R-:W-:Y:S05]  /*9f40*/  BSYNC B6 ;  /* 0x0000000000067941 */ /* 0x000fea0003800000 */
.L_x_1651:
        /* <DEDUP_REMOVED lines=13> */
.L_x_1656:
[----:B-1----:R1:W2:Y:S02]  /*a020*/  SYNCS.PHASECHK.TRANS64.TRYWAIT P0, [R17+URZ+0x30800], R0 ;  /* 0x03080000110075a7 */ /* 0x0022a4000800017f */
[----:B--2---:R-:W-:Y:S05]  /*a030*/  @!P0 NANOSLEEP.SYNCS 0x989680 ;  /* 0x009896800000895d */ /* 0x004fea0003900000 */
[----:B------:R-:W2:Y:S02]  /*a040*/  @!P0 SYNCS.PHASECHK.TRANS64 P0, [R17+URZ+0x30800], R0 ;  /* 0x03080000110085a7 */ /* 0x000ea4000800007f */
[----:B--2---:R-:W-:Y:S05]  /*a050*/  @!P0 BRA `(.L_x_1656) ;  /* 0xfffffffc00f08947 */ /* 0x004fea000383ffff */
.L_x_1655:
[----:B------:R-:W-:Y:S05]  /*a060*/  BSYNC B0 ;  /* 0x0000000000007941 */ /* 0x000fea0003800000 */
.L_x_1654:
[----:B------:R-:W-:Y:S05]  /*a070*/  BRA `(.L_x_1657) ;  /* 0x0000009c00787947 */ /* 0x000fea0003800000 */
.L_x_1653:
[----:B------:R-:W-:Y:S01]  /*a080*/  ISETP.NE.AND P0, PT, R24, RZ, PT ;  /* 0x000000ff1800720c */ /* 0x000fe20003f05270 */
[----:B------:R-:W-:Y:S01]  /*a090*/  ULDC.64 UR4, c[0x0][0x3f8] ;  /* 0x0000fe0000047ab9 */ /* 0x000fe20000000a00 */
[----:B------:R-:W-:Y:S01]  /*a0a0*/  SHF.R.S32.HI R0, RZ, 0x1f, R92 ;  /* 0x0000001fff007819 */ /* 0x000fe2000001145c */
[----:B------:R-:W-:Y:S01]  /*a0b0*/  ULDC.64 UR6, c[0x0][0x408] ;  /* 0x0001020000067ab9 */ /* 0x000fe20000000a00 */
[----:B------:R-:W-:Y:S01]  /*a0c0*/  IMAD.WIDE.U32 R24, R92, UR4, RZ ;  /* 0x000000045c187c25 */ /* 0x000fe2000f8e00ff */
[----:B------:R-:W-:Y:S03]  /*a0d0*/  BSSY B6, `(.L_x_1658) ;  /* 0x0000019000067945 */ /* 0x000fe60003800000 */
[C---:B------:R-:W-:Y:S02]  /*a0e0*/  IMAD R3, R0.reuse, UR4, RZ ;  /* 0x0000000400037c24 */ /* 0x040fe4000f8e02ff */
[----:B------:R-:W-:-:S02]  /*a0f0*/  IMAD R5, R0, UR6, RZ ;  /* 0x0000000600057c24 */ /* 0x000fc4000f8e02ff */
[C---:B------:R-:W-:Y:S02]  /*a100*/  IMAD R3, R92.reuse, UR5, R3 ;  /* 0x000000055c037c24 */ /* 0x040fe4000f8e0203 */
[C---:B------:R-:W-:Y:S02]  /*a110*/  IMAD R5, R92.reuse, UR7, R5 ;  /* 0x000000075c057c24 */ /* 0x040fe4000f8e0205 */
[----:B------:R-:W-:-:S04]  /*a120*/  IMAD.WIDE.U32 R26, R92, UR6, RZ ;  /* 0x000000065c1a7c25 */ /* 0x000fc8000f8e00ff */
[----:B------:R-:W-:Y:S02]  /*a130*/  IMAD.IADD R33, R3, 0x1, R25 ;  /* 0x0000000103217824 */ /* 0x000fe400078e0219 */
[----:B------:R-:W-:Y:S01]  /*a140*/  IMAD.IADD R29, R5, 0x1, R27 ;  /* 0x00000001051d7824 */ /* 0x000fe200078e021b */
        /* <DEDUP_REMOVED lines=17> */
.L_x_1659:
[----:B------:R-:W-:Y:S05]  /*a260*/  BSYNC B6 ;  /* 0x0000000000067941 */ /* 0x000fea0003800000 */
.L_x_1658:
[----:B------:R-:W2:Y:S01]  /*a270*/  LDL R28, [R1+0x5c] ;  /* 0x00005c00011c7983 */ /* 0x000ea20000100800 */
[----:B------:R-:W-:-:S03]  /*a280*/  ULDC.U8 UR4, c[0x0][0x410] ;  /* 0x0001040000047ab9 */ /* 0x000fc60000000000 */
[----:B------:R-:W2:Y:S04]  /*a290*/  LDL R21, [R1+0x10] ;  /* 0x0000100001157983 */ /* 0x000ea80000100800 */
[----:B------:R-:W3:Y:S01]  /*a2a0*/  LDL R20, [R1+0x84] ;  /* 0x0000840001147983 */ /* 0x000ee20000100800 */
[----:B------:R-:W-:Y:S01]  /*a2b0*/  ISETP.NE.AND P0, PT, RZ, UR4, PT ;  /* 0x00000004ff007c0c */ /* 0x000fe2000bf05270 */
[----:B------:R-:W-:Y:S01]  /*a2c0*/  BSSY B0, `(.L_x_1660) ;  /* 0x00009b1000007945 */ /* 0x000fe20003800000 */
[----:B--2---:R-:W-:-:S04]  /*a2d0*/  IMAD.IADD R0, R21, 0x1, R28 ;  /* 0x0000000115007824 */ /* 0x004fc800078e021c */
[----:B---3--:R-:W-:-:S07]  /*a2e0*/  IMAD R3, R20, 0x20, R0 ;  /* 0x0000002014037824 */ /* 0x008fce00078e0200 */
[----:B------:R-:W-:Y:S05]  /*a2f0*/  @!P0 BRA `(.L_x_1661) ;  /* 0x0000004c00708947 */ /* 0x000fea0003800000 */
[----:B------:R-:W0:Y:S01]  /*a300*/  LDC R10, c[0x0][0x448] ;  /* 0x00011200ff0a7b82 */ /* 0x000e220000000800 */
[----:B------:R-:W-:Y:S01]  /*a310*/  ULDC.64 UR4, c[0x0][0x3f8] ;  /* 0x0000fe0000047ab9 */ /* 0x000fe20000000a00 */
[----:B------:R-:W-:Y:S01]  /*a320*/  ULDC.64 UR6, c[0x0][0x408] ;  /* 0x0001020000067ab9 */ /* 0x000fe20000000a00 */
[----:B------:R-:W-:Y:S01]  /*a330*/  IMAD.MOV.U32 R32, RZ, RZ, R24 ;  /* 0x000000ffff207224 */ /* 0x000fe200078e0018 */
[----:B0-----:R-:W-:-:S13]  /*a340*/  ISETP.NE.AND P0, PT, R10, 0x1, PT ;  /* 0x000000010a00780c */ /* 0x001fda0003f05270 */
[----:B------:R-:W0:Y:S08]  /*a350*/  @P0 LDC R4, c[0x0][0x44c] ;  /* 0x00011300ff040b82 */ /* 0x000e300000000800 */
[----:B------:R-:W1:Y:S01]  /*a360*/  @P0 LDC R5, c[0x0][0x450] ;  /* 0x00011400ff050b82 */ /* 0x000e620000000800 */
[----:B0-----:R-:W-:-:S05]  /*a370*/  @P0 IMAD.HI.U32 R4, R3, R4, RZ ;  /* 0x0000000403040227 */ /* 0x001fca00078e00ff */
[----:B-1----:R-:W-:Y:S01]  /*a380*/  @P0 SHF.R.U32.HI R3, RZ, R5, R4 ;  /* 0x00000005ff030219 */ /* 0x002fe20000011604 */
[----:B------:R-:W-:Y:S02]  /*a390*/  IMAD.MOV.U32 R4, RZ, RZ, R26 ;  /* 0x000000ffff047224 */ /* 0x000fe400078e001a */
[----:B------:R-:W-:Y:S01]  /*a3a0*/  IMAD.MOV.U32 R5, RZ, RZ, R29 ;  /* 0x000000ffff057224 */ /* 0x000fe200078e001d */
[----:B------:R-:W-:Y:S01]  /*a3b0*/  SHF.R.S32.HI R6, RZ, 0x1f, R3 ;  /* 0x0000001fff067819 */ /* 0x000fe20000011403 */
[----:B------:R-:W-:-:S04]  /*a3c0*/  IMAD.WIDE.U32 R32, R3, UR4, R32 ;  /* 0x0000000403207c25 */ /* 0x000fc8000f8e0020 */
[C---:B------:R-:W-:Y:S02]  /*a3d0*/  IMAD R8, R6.reuse, UR4, RZ ;  /* 0x0000000406087c24 */ /* 0x040fe4000f8e02ff */
[----:B------:R-:W-:Y:S02]  /*a3e0*/  IMAD R6, R6, UR6, RZ ;  /* 0x0000000606067c24 */ /* 0x000fe4000f8e02ff */
[C---:B------:R-:W-:Y:S01]  /*a3f0*/  IMAD R7, R3.reuse, UR5, R8 ;  /* 0x0000000503077c24 */ /* 0x040fe2000f8e0208 */
[----:B------:R-:W-:Y:S01]  /*a400*/  ULDC.64 UR4, c[0x0][0x3e8] ;  /* 0x0000fa0000047ab9 */ /* 0x000fe20000000a00 */
[C---:B------:R-:W-:Y:S01]  /*a410*/  IMAD.WIDE.U32 R4, R3.reuse, UR6, R4 ;  /* 0x0000000603047c25 */ /* 0x040fe2000f8e0004 */
[----:B------:R-:W-:Y:S01]  /*a420*/  LEA R30, P0, R32, UR4, 0x1 ;  /* 0x00000004201e7c11 */ /* 0x000fe2000f8008ff */
[----:B------:R-:W-:Y:S02]  /*a430*/  UMOV UR4, 0xffffffff ;  /* 0xffffffff00047882 */ /* 0x000fe40000000000 */
[----:B------:R-:W-:Y:S01]  /*a440*/  IMAD R9, R3, UR7, R6 ;  /* 0x0000000703097c24 */ /* 0x000fe2000f8e0206 */
[----:B------:R-:W-:Y:S01]  /*a450*/  ULDC.64 UR6, c[0x0][0x400] ;  /* 0x0001000000067ab9 */ /* 0x000fe20000000a00 */
[----:B------:R-:W-:Y:S01]  /*a460*/  IMAD.IADD R3, R33, 0x1, R7 ;  /* 0x0000000121037824 */ /* 0x000fe200078e0207 */
[----:B------:R-:W-:Y:S01]  /*a470*/  LEA R31, P1, R4, UR6, 0x1 ;  /* 0x00000006041f7c11 */ /* 0x000fe2000f8208ff */
[----:B------:R-:W-:-:S03]  /*a480*/  IMAD.IADD R33, R5, 0x1, R9 ;  /* 0x0000000105217824 */ /* 0x000fc600078e0209 */
[----:B------:R-:W-:Y:S02]  /*a490*/  LEA.HI.X R32, R32, UR5, R3, 0x1, P0 ;  /* 0x0000000520207c11 */ /* 0x000fe400080f0c03 */
[----:B------:R-:W-:Y:S01]  /*a4a0*/  LEA.HI.X R33, R4, UR7, R33, 0x1, P1 ;  /* 0x0000000704217c11 */ /* 0x000fe200088f0c21 */
[----:B------:R-:W-:Y:S06]  /*a4b0*/  BRA.DIV UR4, `(.L_x_1662) ;  /* 0x00000242045c7947 */ /* 0x000fec000b800000 */
[----:B------:R0:W1:Y:S04]  /*a4c0*/  SHFL.IDX PT, R9, R32, RZ, 0x181f ;  /* 0x00181fff20097589 */ /* 0x00006800000e0000 */
[----:B------:R0:W2:Y:S04]  /*a4d0*/  SHFL.IDX PT, R8, R30, RZ, 0x181f ;  /* 0x00181fff1e087589 */ /* 0x0000a800000e0000 */
[----:B------:R0:W3:Y:S04]  /*a4e0*/  SHFL.IDX PT, R26, R33, RZ, 0x181f ;  /* 0x00181fff211a7589 */ /* 0x0000e800000e0000 */
[----:B------:R0:W4:Y:S02]  /*a4f0*/  SHFL.IDX PT, R5, R31, RZ, 0x181f ;  /* 0x00181fff1f057589 */ /* 0x00012400000e0000 */
.L_x_2029:
[----:B------:R-:W-:Y:S01]  /*a500*/  IMAD R3, R219, R10, RZ ;  /* 0x0000000adb037224 */ /* 0x000fe200078e02ff */
[----:B------:R-:W-:Y:S01]  /*a510*/  BSSY B1, `(.L_x_1663) ;  /* 0x000003c000017945 */ /* 0x000fe20003800000 */
[----:B------:R-:W-:Y:S02]  /*a520*/  CS2R R62, SRZ ;  /* 0x00000000003e7805 */ /* 0x000fe4000001ff00 */
[----:B------:R-:W-:Y:S02]  /*a530*/  CS2R R66, SRZ ;  /* 0x0000000000427805 */ /* 0x000fe4000001ff00 */
[----:B------:R-:W-:Y:S02]  /*a540*/  CS2R R70, SRZ ;  /* 0x0000000000467805 */ /* 0x000fe4000001ff00 */
[----:B------:R-:W-:Y:S02]  /*a550*/  ISETP.GE.AND P0, PT, R0, R3, PT ;  /* 0x000000030000720c */ /* 0x000fe40003f06270 */
[----:B------:R-:W-:-:S02]  /*a560*/  CS2R R74, SRZ ;  /* 0x00000000004a7805 */ /* 0x000fc4000001ff00 */
[----:B------:R-:W-:Y:S02]  /*a570*/  CS2R R64, SRZ ;  /* 0x0000000000407805 */ /* 0x000fe4000001ff00 */
[----:B------:R-:W-:Y:S02]  /*a580*/  CS2R R68, SRZ ;  /* 0x0000000000447805 */ /* 0x000fe4000001ff00 */
[----:B------:R-:W-:Y:S02]  /*a590*/  CS2R R72, SRZ ;  /* 0x0000000000487805 */ /* 0x000fe4000001ff00 */
[----:B------:R-:W-:-:S03]  /*a5a0*/  CS2R R76, SRZ ;  /* 0x00000000004c7805 */ /* 0x000fc6000001ff00 */
[----:B------:R-:W-:Y:S05]  /*a5b0*/  @P0 BRA `(.L_x_1664) ;  /* 0x0000000000c40947 */ /* 0x000fea0003800000 */
[----:B------:R-:W3:Y:S01]  /*a5c0*/  LDL R7, [R1+0x18] ;  /* 0x0000180001077983 */ /* 0x000ee20000100800 */
[----:B------:R-:W-:-:S03]  /*a5d0*/  ULDC UR4, c[0x0][0x3f4] ;  /* 0x0000fd0000047ab9 */ /* 0x000fc60000000800 */
[----:B------:R-:W4:Y:S04]  /*a5e0*/  LDL R4, [R1+0x48] ;  /* 0x0000480001047983 */ /* 0x000f280000100800 */
[----:B------:R-:W4:Y:S04]  /*a5f0*/  LDL R29, [R1+0x4c] ;  /* 0x00004c00011d7983 */ /* 0x000f280000100800 */
[----:B------:R-:W4:Y:S04]  /*a600*/  LDL R6, [R1+0x9c] ;  /* 0x00009c0001067983 */ /* 0x000f280000100800 */
[----:B------:R-:W4:Y:S04]  /*a610*/  LDL R11, [R1+0xa0] ;  /* 0x0000a000010b7983 */ /* 0x000f280000100800 */
[----:B------:R-:W4:Y:S01]  /*a620*/  LDL R34, [R1+0x98] ;  /* 0x0000980001227983 */ /* 0x000f220000100800 */
[----:B------:R-:W-:-:S02]  /*a630*/  ISETP.GE.AND P3, PT, R204, UR4, PT ;  /* 0x00000004cc007c0c */ /* 0x000fc4000bf66270 */
[----:B------:R-:W-:Y:S02]  /*a640*/  CS2R R74, SRZ ;  /* 0x00000000004a7805 */ /* 0x000fe4000001ff00 */
[----:B------:R-:W-:Y:S02]  /*a650*/  CS2R R76, SRZ ;  /* 0x00000000004c7805 */ /* 0x000fe4000001ff00 */
[----:B------:R-:W-:Y:S02]  /*a660*/  CS2R R70, SRZ ;  /* 0x0000000000467805 */ /* 0x000fe4000001ff00 */
[----:B------:R-:W-:Y:S02]  /*a670*/  CS2R R72, SRZ ;  /* 0x0000000000487805 */ /* 0x000fe4000001ff00 */
[----:B------:R-:W-:Y:S02]  /*a680*/  CS2R R66, SRZ ;  /* 0x0000000000427805 */ /* 0x000fe4000001ff00 */
[----:B------:R-:W-:Y:S01]  /*a690*/  CS2R R68, SRZ ;  /* 0x0000000000447805 */ /* 0x000fe2000001ff00 */
[----:B-12---:R-:W-:Y:S01]  /*a6a0*/  @!P3 IMAD.WIDE R20, R204, 0x2, R8 ;  /* 0x00000002cc14b825 */ /* 0x006fe200078e0208 */
[----:B------:R-:W-:-:S02]  /*a6b0*/  CS2R R62, SRZ ;  /* 0x00000000003e7805 */ /* 0x000fc4000001ff00 */
[----:B------:R-:W-:Y:S02]  /*a6c0*/  CS2R R64, SRZ ;  /* 0x0000000000407805 */ /* 0x000fe4000001ff00 */
[----:B------:R1:W5:Y:S01]  /*a6d0*/  @!P3 LD.E.64 R74, desc[UR60][R20.64] ;  /* 0x0000003c144ab980 */ /* 0x000362000c101b00 */
[----:B---3--:R-:W-:Y:S02]  /*a6e0*/  ISETP.GE.AND P2, PT, R7, UR4, PT ;  /* 0x0000000407007c0c */ /* 0x008fe4000bf46270 */
[----:B----4-:R-:W-:Y:S02]  /*a6f0*/  ISETP.GE.AND P1, PT, R4, UR4, PT ;  /* 0x0000000404007c0c */ /* 0x010fe4000bf26270 */
[----:B------:R-:W-:-:S09]  /*a700*/  ISETP.GE.AND P0, PT, R29, UR4, PT ;  /* 0x000000041d007c0c */ /* 0x000fd2000bf06270 */
[C---:B------:R-:W-:Y:S02]  /*a710*/  @!P2 IMAD.SHL.U32 R12, R7.reuse, 0x2, RZ ;  /* 0x00000002070ca824 */ /* 0x040fe400078e00ff */
[C---:B------:R-:W-:Y:S01]  /*a720*/  @!P1 SHF.L.U64.HI R28, R4.reuse, 0x1, R6 ;  /* 0x00000001041c9819 */ /* 0x040fe20000010206 */
[----:B------:R-:W-:Y:S02]  /*a730*/  @!P1 IMAD.SHL.U32 R4, R4, 0x2, RZ ;  /* 0x0000000204049824 */ /* 0x000fe400078e00ff */
[CC--:B------:R-:W-:Y:S01]  /*a740*/  @!P2 IADD3 R14, P4, R8.reuse, R12.reuse, RZ ;  /* 0x0000000c080ea210 */ /* 0x0c0fe20007f9e0ff */
[----:B------:R-:W-:Y:S01]  /*a750*/  @!P3 IMAD.MOV.U32 R6, RZ, RZ, R5 ;  /* 0x000000ffff06b224 */ /* 0x000fe200078e0005 */
[----:B------:R-:W-:Y:S01]  /*a760*/  @!P2 SHF.L.U64.HI R11, R7, 0x1, R11 ;  /* 0x00000001070ba819 */ /* 0x000fe2000001020b */
[----:B------:R-:W-:Y:S01]  /*a770*/  @!P0 IMAD.SHL.U32 R27, R29, 0x2, RZ ;  /* 0x000000021d1b8824 */ /* 0x000fe200078e00ff */
[----:B------:R-:W-:Y:S01]  /*a780*/  @!P2 IADD3 R12, P6, R5, R12, RZ ;  /* 0x0000000c050ca210 */ /* 0x000fe20007fde0ff */
[----:B------:R-:W-:Y:S01]  /*a790*/  @!P3 IMAD.MOV.U32 R7, RZ, RZ, R26 ;  /* 0x000000ffff07b224 */ /* 0x000fe200078e001a */
[----:B------:R-:W-:Y:S01]  /*a7a0*/  @!P1 IADD3 R10, P5, R8, R4, RZ ;  /* 0x00000004080a9210 */ /* 0x000fe20007fbe0ff */
[----:B------:R-:W-:-:S02]  /*a7b0*/  @!P2 IMAD.X R15, R9, 0x1, R11, P4 ;  /* 0x00000001090fa824 */ /* 0x000fc400020e060b */
[----:B------:R-:W-:-:S04]  /*a7c0*/  @!P3 IMAD.WIDE R24, R204, 0x2, R6 ;  /* 0x00000002cc18b825 */ /* 0x000fc800078e0206 */
[----:B------:R-:W-:Y:S01]  /*a7d0*/  @!P2 IMAD.X R13, R26, 0x1, R11, P6 ;  /* 0x000000011a0da824 */ /* 0x000fe200030e060b */
[-C--:B------:R-:W-:Y:S01]  /*a7e0*/  @!P0 IADD3 R6, P6, R8, R27.reuse, RZ ;  /* 0x0000001b08068210 */ /* 0x080fe20007fde0ff */
[----:B------:R-:W-:Y:S01]  /*a7f0*/  @!P1 IMAD.X R11, R9, 0x1, R28, P5 ;  /* 0x00000001090b9824 */ /* 0x000fe200028e061c */
[----:B------:R-:W-:Y:S01]  /*a800*/  @!P0 IADD3 R8, P5, R5, R27, RZ ;  /* 0x0000001b05088210 */ /* 0x000fe20007fbe0ff */
[----:B------:R1:W5:Y:S01]  /*a810*/  @!P3 LD.E.64 R76, desc[UR60][R24.64] ;  /* 0x0000003c184cb980 */ /* 0x000362000c101b00 */
[----:B------:R-:W-:Y:S02]  /*a820*/  @!P0 SHF.L.U64.HI R27, R29, 0x1, R34 ;  /* 0x000000011d1b8819 */ /* 0x000fe40000010222 */
[----:B------:R-:W-:Y:S01]  /*a830*/  @!P1 IADD3 R4, P4, R5, R4, RZ ;  /* 0x0000000405049210 */ /* 0x000fe20007f9e0ff */
[----:B------:R1:W5:Y:S02]  /*a840*/  @!P2 LD.E.64 R70, desc[UR60][R14.64] ;  /* 0x0000003c0e46a980 */ /* 0x000364000c101b00 */
[----:B------:R-:W-:-:S02]  /*a850*/  @!P0 IMAD.X R7, R9, 0x1, R27, P6 ;  /* 0x0000000109078824 */ /* 0x000fc400030e061b */
[C---:B------:R-:W-:Y:S01]  /*a860*/  @!P1 IMAD.X R5, R26.reuse, 0x1, R28, P4 ;  /* 0x000000011a059824 */ /* 0x040fe200020e061c */
[----:B------:R1:W5:Y:S01]  /*a870*/  @!P2 LD.E.64 R72, desc[UR60][R12.64] ;  /* 0x0000003c0c48a980 */ /* 0x000362000c101b00 */
[----:B------:R-:W-:-:S03]  /*a880*/  @!P0 IMAD.X R9, R26, 0x1, R27, P5 ;  /* 0x000000011a098824 */ /* 0x000fc600028e061b */
[----:B------:R1:W5:Y:S04]  /*a890*/  @!P1 LD.E.64 R66, desc[UR60][R10.64] ;  /* 0x0000003c0a429980 */ /* 0x000368000c101b00 */
[----:B------:R1:W5:Y:S04]  /*a8a0*/  @!P1 LD.E.64 R68, desc[UR60][R4.64] ;  /* 0x0000003c04449980 */ /* 0x000368000c101b00 */
[----:B------:R1:W5:Y:S04]  /*a8b0*/  @!P0 LD.E.64 R62, desc[UR60][R6.64] ;  /* 0x0000003c063e8980 */ /* 0x000368000c101b00 */
[----:B------:R1:W5:Y:S02]  /*a8c0*/  @!P0 LD.E.64 R64, desc[UR60][R8.64] ;  /* 0x0000003c08408980 */ /* 0x000364000c101b00 */
.L_x_1664:
[----:B------:R-:W-:Y:S05]  /*a8d0*/  BSYNC B1 ;  /* 0x0000000000017941 */ /* 0x000fea0003800000 */
.L_x_1663:
[----:B-1---5:R-:W-:Y:S01]  /*a8e0*/  IMAD.MOV.U32 R4, RZ, RZ, R62 ;  /* 0x000000ffff047224 */ /* 0x022fe200078e003e */
[----:B------:R-:W-:Y:S01]  /*a8f0*/  UMOV UR4, 0xffffffff ;  /* 0xffffffff00047882 */ /* 0x000fe20000000000 */
[----:B----4-:R-:W-:Y:S01]  /*a900*/  IMAD.MOV.U32 R5, RZ, RZ, R63 ;  /* 0x000000ffff057224 */ /* 0x010fe200078e003f */
[----:B------:R-:W-:Y:S01]  /*a910*/  CS2R R46, SRZ ;  /* 0x00000000002e7805 */ /* 0x000fe2000001ff00 */
        /* <DEDUP_REMOVED lines=15> */
[----:B------:R-:W-:-:S02]  /*aa10*/  IMAD.MOV.U32 R6, RZ, RZ, R68 ;  /* 0x000000ffff067224 */ /* 0x000fc400078e0044 */
        /* <DEDUP_REMOVED lines=9> */
[----:B------:R-:W-:Y:S02]  /*aab0*/  PRMT R112, R112, 0x5410, R5 ;  /* 0x0000541070707816 */ /* 0x000fe40000000005 */
[----:B------:R-:W-:-:S02]  /*aac0*/  PRMT R92, R92, 0x5410, R6 ;  /* 0x000054105c5c7816 */ /* 0x000fc40000000006 */
[----:B------:R-:W-:Y:S01]  /*aad0*/  PRMT R95, R7, 0x7610, R95 ;  /* 0x00007610075f7816 */ /* 0x000fe2000000005f */
[----:B------:R-:W-:Y:S06]  /*aae0*/  BRA.DIV UR4, `(.L_x_1665) ;  /* 0x0000023e04447947 */ /* 0x000fec000b800000 */
[----:B------:R1:W4:Y:S04]  /*aaf0*/  SHFL.IDX PT, R9, R32, 0x1, 0x181f ;  /* 0x00381f0020097f89 */ /* 0x00032800000e0000 */
[----:B--2---:R1:W2:Y:S04]  /*ab00*/  SHFL.IDX PT, R8, R30, 0x1, 0x181f ;  /* 0x00381f001e087f89 */ /* 0x0042a800000e0000 */
[----:B---3--:R1:W3:Y:S04]  /*ab10*/  SHFL.IDX PT, R26, R33, 0x1, 0x181f ;  /* 0x00381f00211a7f89 */ /* 0x0082e800000e0000 */
[----:B------:R1:W0:Y:S02]  /*ab20*/  SHFL.IDX PT, R5, R31, 0x1, 0x181f ;  /* 0x00381f001f057f89 */ /* 0x00022400000e0000 */
.L_x_2035:
[----:B------:R-:W-:Y:S01]  /*ab30*/  VIADD R4, R0, 0x20 ;  /* 0x0000002000047836 */ /* 0x000fe20000000000 */
        /* <DEDUP_REMOVED lines=8> */
[----:B------:R-:W-:-:S05]  /*abc0*/  CS2R R60, SRZ ;  /* 0x00000000003c7805 */ /* 0x000fca000001ff00 */
[----:B------:R-:W-:Y:S05]  /*abd0*/  @P0 BRA `(.L_x_1667) ;  /* 0x0000000000c40947 */ /* 0x000fea0003800000 */
[----:B------:R-:W3:Y:S01]  /*abe0*/  LDL R10, [R1+0x18] ;  /* 0x00001800010a7983 */ /* 0x000ee20000100800 */
[----:B------:R-:W-:-:S03]  /*abf0*/  ULDC UR4, c[0x0][0x3f4] ;  /* 0x0000fd0000047ab9 */ /* 0x000fc60000000800 */
[----:B------:R-:W3:Y:S04]  /*ac00*/  LDL R6, [R1+0x48] ;  /* 0x0000480001067983 */ /* 0x000ee80000100800 */
[----:B------:R-:W3:Y:S04]  /*ac10*/  LDL R29, [R1+0x4c] ;  /* 0x00004c00011d7983 */ /* 0x000ee80000100800 */
[----:B------:R-:W3:Y:S04]  /*ac20*/  LDL R11, [R1+0xa0] ;  /* 0x0000a000010b7983 */ /* 0x000ee80000100800 */
[----:B------:R-:W3:Y:S04]  /*ac30*/  LDL R7, [R1+0x9c] ;  /* 0x00009c0001077983 */ /* 0x000ee80000100800 */
[----:B------:R-:W3:Y:S01]  /*ac40*/  LDL R34, [R1+0x98] ;  /* 0x0000980001227983 */ /* 0x000ee20000100800 */
[----:B------:R-:W-:-:S02]  /*ac50*/  ISETP.GE.AND P3, PT, R204, UR4, PT ;  /* 0x00000004cc007c0c */ /* 0x000fc4000bf66270 */
[----:B------:R-:W-:Y:S02]  /*ac60*/  CS2R R58, SRZ ;  /* 0x00000000003a7805 */ /* 0x000fe4000001ff00 */
[----:B------:R-:W-:Y:S02]  /*ac70*/  CS2R R60, SRZ ;  /* 0x00000000003c7805 */ /* 0x000fe4000001ff00 */
[----:B------:R-:W-:Y:S02]  /*ac80*/  CS2R R54, SRZ ;  /* 0x0000000000367805 */ /* 0x000fe4000001ff00 */
[----:B------:R-:W-:Y:S02]  /*ac90*/  CS2R R56, SRZ ;  /* 0x0000000000387805 */ /* 0x000fe4000001ff00 */
[----:B------:R-:W-:Y:S02]  /*aca0*/  CS2R R50, SRZ ;  /* 0x0000000000327805 */ /* 0x000fe4000001ff00 */
[----:B------:R-:W-:Y:S01]  /*acb0*/  CS2R R52, SRZ ;  /* 0x0000000000347805 */ /* 0x000fe2000001ff00 */
[----:B--2-4-:R-:W-:Y:S01]  /*acc0*/  @!P3 IMAD.WIDE R20, R204, 0x2, R8 ;  /* 0x00000002cc14b825 */ /* 0x014fe200078e0208 */
[----:B------:R-:W-:-:S02]  /*acd0*/  CS2R R46, SRZ ;  /* 0x00000000002e7805 */ /* 0x000fc4000001ff00 */
[----:B------:R-:W-:Y:S02]  /*ace0*/  CS2R R48, SRZ ;  /* 0x0000000000307805 */ /* 0x000fe4000001ff00 */
[----:B------:R2:W5:Y:S01]  /*acf0*/  @!P3 LD.E.64 R58, desc[UR60][R20.64] ;  /* 0x0000003c143ab980 */ /* 0x000562000c101b00 */
[----:B---3--:R-:W-:Y:S02]  /*ad00*/  ISETP.GE.AND P2, PT, R10, UR4, PT ;  /* 0x000000040a007c0c */ /* 0x008fe4000bf46270 */
[----:B------:R-:W-:Y:S02]  /*ad10*/  ISETP.GE.AND P1, PT, R6, UR4, PT ;  /* 0x0000000406007c0c */ /* 0x000fe4000bf26270 */
[----:B------:R-:W-:-:S09]  /*ad20*/  ISETP.GE.AND P0, PT, R29, UR4, PT ;  /* 0x000000041d007c0c */ /* 0x000fd2000bf06270 */
[----:B------:R-:W-:Y:S02]  /*ad30*/  @!P2 IMAD.SHL.U32 R12, R10, 0x2, RZ ;  /* 0x000000020a0ca824 */ /* 0x000fe400078e00ff */
[----:B------:R-:W-:-:S03]  /*ad40*/  @!P1 IMAD.SHL.U32 R4, R6, 0x2, RZ ;  /* 0x0000000206049824 */ /* 0x000fc600078e00ff */
[-C--:B------:R-:W-:Y:S02]  /*ad50*/  @!P2 IADD3 R14, P4, R8, R12.reuse, RZ ;  /* 0x0000000c080ea210 */ /* 0x080fe40007f9e0ff */
[----:B------:R-:W-:Y:S01]  /*ad60*/  @!P2 SHF.L.U64.HI R11, R10, 0x1, R11 ;  /* 0x000000010a0ba819 */ /* 0x000fe2000001020b */
[----:B------:R-:W-:Y:S01]  /*ad70*/  @!P0 IMAD.SHL.U32 R28, R29, 0x2, RZ ;  /* 0x000000021d1c8824 */ /* 0x000fe200078e00ff */
[----:B------:R-:W-:Y:S01]  /*ad80*/  @!P1 SHF.L.U64.HI R27, R6, 0x1, R7 ;  /* 0x00000001061b9819 */ /* 0x000fe20000010207 */
[----:B0-----:R-:W-:Y:S01]  /*ad90*/  @!P3 IMAD.MOV.U32 R6, RZ, RZ, R5 ;  /* 0x000000ffff06b224 */ /* 0x001fe200078e0005 */
[----:B------:R-:W-:Y:S01]  /*ada0*/  @!P2 IADD3 R12, P6, R5, R12, RZ ;  /* 0x0000000c050ca210 */ /* 0x000fe20007fde0ff */
[----:B------:R-:W-:Y:S01]  /*adb0*/  @!P3 IMAD.MOV.U32 R7, RZ, RZ, R26 ;  /* 0x000000ffff07b224 */ /* 0x000fe200078e001a */
[----:B------:R-:W-:Y:S01]  /*adc0*/  @!P1 IADD3 R10, P5, R8, R4, RZ ;  /* 0x00000004080a9210 */ /* 0x000fe20007fbe0ff */
[----:B------:R-:W-:Y:S02]  /*add0*/  @!P2 IMAD.X R15, R9, 0x1, R11, P4 ;  /* 0x00000001090fa824 */ /* 0x000fe400020e060b */
        /* <DEDUP_REMOVED lines=17> */
.L_x_1667:
[----:B------:R-:W-:Y:S05]  /*aef0*/  BSYNC B1 ;  /* 0x0000000000017941 */ /* 0x000fea0003800000 */
.L_x_1666:
[----:B--2--5:R-:W-:Y:S01]  /*af00*/  IMAD.MOV.U32 R4, RZ, RZ, R46 ;  /* 0x000000ffff047224 */ /* 0x024fe200078e002e */
[----:B------:R-:W-:Y:S01]  /*af10*/  UMOV UR4, 0xffffffff ;  /* 0xffffffff00047882 */ /* 0x000fe20000000000 */
[----:B0-----:R-:W-:Y:S02]  /*af20*/  IMAD.MOV.U32 R5, RZ, RZ, R47 ;  /* 0x000000ffff057224 */ /* 0x001fe400078e002f */
[----:B------:R-:W-:Y:S02]  /*af30*/  IMAD.MOV.U32 R6, RZ, RZ, R50 ;  /* 0x000000ffff067224 */ /* 0x000fe400078e0032 */
[----:B------:R-:W-:Y:S01]  /*af40*/  IMAD.MOV.U32 R7, RZ, RZ, R51 ;  /* 0x000000ffff077224 */ /* 0x000fe200078e0033 */
[----:B------:R-:W-:Y:S01]  /*af50*/  PRMT R86, R4, 0x5410, R5 ;  /* 0x0000541004567816 */ /* 0x000fe20000000005 */
[----:B------:R-:W-:Y:S02]  /*af60*/  IMAD.MOV.U32 R4, RZ, RZ, R54 ;  /* 0x000000ffff047224 */ /* 0x000fe400078e0036 */
[----:B------:R-:W-:Y:S01]  /*af70*/  IMAD.MOV.U32 R5, RZ, RZ, R55 ;  /* 0x000000ffff057224 */ /* 0x000fe200078e0037 */
[----:B------:R-:W-:Y:S01]  /*af80*/  PRMT R97, R7, 0x5410, R6 ;  /* 0x0000541007617816 */ /* 0x000fe20000000006 */
[----:B------:R-:W-:-:S02]  /*af90*/  IMAD.MOV.U32 R6, RZ, RZ, R58 ;  /* 0x000000ffff067224 */ /* 0x000fc400078e003a */
[----:B------:R-:W-:Y:S01]  /*afa0*/  IMAD.MOV.U32 R7, RZ, RZ, R59 ;  /* 0x000000ffff077224 */ /* 0x000fe200078e003b */
[----:B------:R-:W-:Y:S01]  /*afb0*/  PRMT R103, R4, 0x5410, R5 ;  /* 0x0000541004677816 */ /* 0x000fe20000000005 */
        /* <DEDUP_REMOVED lines=11> */
[----:B------:R-:W-:-:S04]  /*b070*/  PRMT R104, R4, 0x5410, R5 ;  /* 0x0000541004687816 */ /* 0x000fc80000000005 */
[----:B------:R-:W-:Y:S01]  /*b080*/  PRMT R107, R6, 0x5410, R7 ;  /* 0x00005410066b7816 */ /* 0x000fe20000000007 */
[----:B------:R-:W-:Y:S06]  /*b090*/  BRA.DIV UR4, `(.L_x_1668) ;  /* 0x0000023a044c7947 */ /* 0x000fec000b800000 */
[----:B----4-:R0:W2:Y:S04]  /*b0a0*/  SHFL.IDX PT, R9, R32, 0x2, 0x181f ;  /* 0x00581f0020097f89 */ /* 0x0100a800000e0000 */
[----:B------:R0:W4:Y:S04]  /*b0b0*/  SHFL.IDX PT, R8, R30, 0x2, 0x181f ;  /* 0x00581f001e087f89 */ /* 0x00012800000e0000 */
[----:B------:R0:W0:Y:S04]  /*b0c0*/  SHFL.IDX PT, R78, R33, 0x2, 0x181f ;  /* 0x00581f00214e7f89 */ /* 0x00002800000e0000 */
[----:B------:R0:W0:Y:S02]  /*b0d0*/  SHFL.IDX PT, R5, R31, 0x2, 0x181f ;  /* 0x00581f001f057f89 */ /* 0x00002400000e0000 */
.L_x_2041:
[----:B------:R-:W-:Y:S01]  /*b0e0*/  VIADD R4, R0, 0x40 ;  /* 0x0000004000047836 */ /* 0x000fe20000000000 */
[----:B------:R-:W-:Y:S01]  /*b0f0*/  BSSY B1, `(.L_x_1669) ;  /* 0x000003c000017945 */ /* 0x000fe20003800000 */
[----:B------:R-:W-:Y:S02]  /*b100*/  CS2R R28, SRZ ;  /* 0x00000000001c7805 */ /* 0x000fe4000001ff00 */
[----:B------:R-:W-:Y:S02]  /*b110*/  CS2R R34, SRZ ;  /* 0x0000000000227805 */ /* 0x000fe4000001ff00 */
[----:B------:R-:W-:Y:S02]  /*b120*/  CS2R R38, SRZ ;  /* 0x0000000000267805 */ /* 0x000fe4000001ff00 */
[----:B------:R-:W-:Y:S02]  /*b130*/  ISETP.GE.AND P0, PT, R4, R3, PT ;  /* 0x000000030400720c */ /* 0x000fe40003f06270 */
[----:B------:R-:W-:-:S02]  /*b140*/  CS2R R42, SRZ ;  /* 0x00000000002a7805 */ /* 0x000fc4000001ff00 */
[----:B---3--:R-:W-:Y:S02]  /*b150*/  CS2R R26, SRZ ;  /* 0x00000000001a7805 */ /* 0x008fe4000001ff00 */
[----:B------:R-:W-:Y:S02]  /*b160*/  CS2R R36, SRZ ;  /* 0x0000000000247805 */ /* 0x000fe4000001ff00 */
[----:B------:R-:W-:Y:S02]  /*b170*/  CS2R R40, SRZ ;  /* 0x0000000000287805 */ /* 0x000fe4000001ff00 */
[----:B------:R-:W-:-:S03]  /*b180*/  CS2R R44, SRZ ;  /* 0x00000000002c7805 */ /* 0x000fc6000001ff00 */
        /* <DEDUP_REMOVED lines=12> */
[----:B------:R-:W-:-:S05]  /*b250*/  CS2R R40, SRZ ;  /* 0x0000000000287805 */ /* 0x000fca000001ff00 */
[----:B--2-4-:R-:W-:Y:S01]  /*b260*/  @!P3 IMAD.WIDE R20, R204, 0x2, R8 ;  /* 0x00000002cc14b825 */ /* 0x014fe200078e0208 */
[----:B------:R-:W-:Y:S02]  /*b270*/  CS2R R34, SRZ ;  /* 0x0000000000227805 */ /* 0x000fe4000001ff00 */
[----:B------:R-:W-:Y:S02]  /*b280*/  CS2R R36, SRZ ;  /* 0x0000000000247805 */ /* 0x000fe4000001ff00 */
[----:B------:R-:W-:Y:S01]  /*b290*/  CS2R R28, SRZ ;  /* 0x00000000001c7805 */ /* 0x000fe2000001ff00 */
        /* <DEDUP_REMOVED lines=27> */
[----:B------:R-:W-:Y:S01]  /*b450*/  @!P0 IMAD.X R9, R78, 0x1, R27, P5 ;  /* 0x000000014e098824 */ /* 0x000fe200028e061b */
[----:B------:R-:W-:Y:S02]  /*b460*/  CS2R R26, SRZ ;  /* 0x00000000001a7805 */ /* 0x000fe4000001ff00 */
[----:B------:R2:W5:Y:S04]  /*b470*/  @!P1 LD.E.64 R34, desc[UR60][R10.64] ;  /* 0x0000003c0a229980 */ /* 0x000568000c101b00 */
[----:B------:R2:W5:Y:S04]  /*b480*/  @!P1 LD.E.64 R36, desc[UR60][R4.64] ;  /* 0x0000003c04249980 */ /* 0x000568000c101b00 */
[----:B------:R2:W5:Y:S04]  /*b490*/  @!P0 LD.E.64 R28, desc[UR60][R6.64] ;  /* 0x0000003c061c8980 */ /* 0x000568000c101b00 */
[----:B------:R2:W5:Y:S02]  /*b4a0*/  @!P0 LD.E.64 R26, desc[UR60][R8.64] ;  /* 0x0000003c081a8980 */ /* 0x000564000c101b00 */
.L_x_1670:
[----:B------:R-:W-:Y:S05]  /*b4b0*/  BSYNC B1 ;  /* 0x0000000000017941 */ /* 0x000fea0003800000 */
.L_x_1669:
[----:B0-2--5:R-:W-:Y:S01]  /*b4c0*/  IMAD.MOV.U32 R5, RZ, RZ, R34 ;  /* 0x000000ffff057224 */ /* 0x025fe200078e0022 */
[----:B------:R-:W-:Y:S01]  /*b4d0*/  UMOV UR4, 0xffffffff ;  /* 0xffffffff00047882 */ /* 0x000fe20000000000 */
[----:B------:R-:W-:Y:S02]  /*b4e0*/  IMAD.MOV.U32 R4, RZ, RZ, R35 ;  /* 0x000000ffff047224 */ /* 0x000fe400078e0023 */
        /* <DEDUP_REMOVED lines=22> */
[----:B------:R-:W-:Y:S01]  /*b650*/  PRMT R89, R7, 0x5410, R6 ;  /* 0x0000541007597816 */ /* 0x000fe20000000006 */
[----:B------:R-:W-:Y:S06]  /*b660*/  BRA.DIV UR4, `(.L_x_1671) ;  /* 0x00000236044c7947 */ /* 0x000fec000b800000 */
[----:B------:R0:W2:Y:S04]  /*b670*/  SHFL.IDX PT, R78, R32, 0x3, 0x181f ;  /* 0x00781f00204e7f89 */ /* 0x0000a800000e0000 */
[----:B------:R0:W3:Y:S04]  /*b680*/  SHFL.IDX PT, R80, R30, 0x3, 0x181f ;  /* 0x00781f001e507f89 */ /* 0x0000e800000e0000 */
[----:B------:R0:W0:Y:S04]  /*b690*/  SHFL.IDX PT, R79, R33, 0x3, 0x181f ;  /* 0x00781f00214f7f89 */ /* 0x00002800000e0000 */
[----:B------:R0:W0:Y:S02]  /*b6a0*/  SHFL.IDX PT, R12, R31, 0x3, 0x181f ;  /* 0x00781f001f0c7f89 */ /* 0x00002400000e0000 */
.L_x_2047:
[----:B------:R-:W-:Y:S01]  /*b6b0*/  VIADD R0, R0, 0x60 ;  /* 0x0000006000007836 */ /* 0x000fe20000000000 */
[----:B------:R-:W-:Y:S01]  /*b6c0*/  BSSY B1, `(.L_x_1672) ;  /* 0x000003d000017945 */ /* 0x000fe20003800000 */
[----:B------:R-:W-:Y:S02]  /*b6d0*/  CS2R R6, SRZ ;  /* 0x0000000000067805 */ /* 0x000fe4000001ff00 */
[----:B------:R-:W-:Y:S02]  /*b6e0*/  CS2R R20, SRZ ;  /* 0x0000000000147805 */ /* 0x000fe4000001ff00 */
[----:B01----:R-:W-:Y:S02]  /*b6f0*/  CS2R R30, SRZ ;  /* 0x00000000001e7805 */ /* 0x003fe4000001ff00 */
[----:B------:R-:W-:Y:S02]  /*b700*/  ISETP.GE.AND P0, PT, R0, R3, PT ;  /* 0x000000030000720c */ /* 0x000fe40003f06270 */
[----:B----4-:R-:W-:-:S02]  /*b710*/  CS2R R8, SRZ ;  /* 0x0000000000087805 */ /* 0x010fc4000001ff00 */
[----:B------:R-:W-:Y:S02]  /*b720*/  CS2R R10, SRZ ;  /* 0x00000000000a7805 */ /* 0x000fe4000001ff00 */
[----:B------:R-:W-:Y:S02]  /*b730*/  CS2R R24, SRZ ;  /* 0x0000000000187805 */ /* 0x000fe4000001ff00 */
[----:B------:R-:W-:-:S05]  /*b740*/  CS2R R32, SRZ ;  /* 0x0000000000207805 */ /* 0x000fca000001ff00 */
[----:B------:R-:W-:Y:S05]  /*b750*/  @P0 BRA `(.L_x_1673) ;  /* 0x0000000000cc0947 */ /* 0x000fea0003800000 */
[----:B------:R-:W4:Y:S01]  /*b760*/  LDL R90, [R1+0x18] ;  /* 0x00001800015a7983 */ /* 0x000f220000100800 */
        /* <DEDUP_REMOVED lines=8> */
[----:B------:R-:W-:-:S09]  /*b7f0*/  CS2R R30, SRZ ;  /* 0x00000000001e7805 */ /* 0x000fd2000001ff00 */
[----:B---3--:R-:W-:Y:S02]  /*b800*/  @!P2 IMAD.MOV.U32 R4, RZ, RZ, R80 ;  /* 0x000000ffff04a224 */ /* 0x008fe400078e0050 */
[----:B--2---:R-:W-:Y:S02]  /*b810*/  @!P2 IMAD.MOV.U32 R5, RZ, RZ, R78 ;  /* 0x000000ffff05a224 */ /* 0x004fe400078e004e */
[----:B------:R-:W-:Y:S02]  /*b820*/  @!P2 IMAD.MOV.U32 R6, RZ, RZ, R12 ;  /* 0x000000ffff06a224 */ /* 0x000fe400078e000c */
[----:B------:R-:W-:Y:S02]  /*b830*/  @!P2 IMAD.MOV.U32 R7, RZ, RZ, R79 ;  /* 0x000000ffff07a224 */ /* 0x000fe400078e004f */
[----:B------:R-:W-:-:S04]  /*b840*/  @!P2 IMAD.WIDE R8, R204, 0x2, R4 ;  /* 0x00000002cc08a825 */ /* 0x000fc800078e0204 */
[----:B------:R-:W-:Y:S01]  /*b850*/  @!P2 IMAD.WIDE R6, R204, 0x2, R6 ;  /* 0x00000002cc06a825 */ /* 0x000fe200078e0206 */
[----:B------:R-:W-:Y:S01]  /*b860*/  CS2R R20, SRZ ;  /* 0x0000000000147805 */ /* 0x000fe2000001ff00 */
[----:B------:R0:W5:Y:S04]  /*b870*/  @!P2 LD.E.64 R30, desc[UR60][R8.64] ;  /* 0x0000003c081ea980 */ /* 0x000168000c101b00 */
[----:B------:R1:W5:Y:S01]  /*b880*/  @!P2 LD.E.64 R32, desc[UR60][R6.64] ;  /* 0x0000003c0620a980 */ /* 0x000362000c101b00 */
[----:B------:R-:W-:Y:S02]  /*b890*/  CS2R R24, SRZ ;  /* 0x0000000000187805 */ /* 0x000fe4000001ff00 */
[----:B----4-:R-:W-:Y:S02]  /*b8a0*/  ISETP.GE.AND P3, PT, R90, UR4, PT ;  /* 0x000000045a007c0c */ /* 0x010fe4000bf66270 */
[----:B------:R-:W-:-:S11]  /*b8b0*/  ISETP.GE.AND P0, PT, R13, UR4, PT ;  /* 0x000000040d007c0c */ /* 0x000fd6000bf06270 */
[C---:B------:R-:W-:Y:S01]  /*b8c0*/  @!P3 IMAD.SHL.U32 R0, R90.reuse, 0x2, RZ ;  /* 0x000000025a00b824 */ /* 0x040fe200078e00ff */
[----:B------:R-:W-:-:S04]  /*b8d0*/  @!P3 SHF.L.U64.HI R10, R90, 0x1, R91 ;  /* 0x000000015a0ab819 */ /* 0x000fc8000001025b */
[----:B------:R-:W-:Y:S01]  /*b8e0*/  @!P3 IADD3 R4, P1, R80, R0, RZ ;  /* 0x000000005004b210 */ /* 0x000fe20007f3e0ff */
[----:B0-----:R-:W-:-:S04]  /*b8f0*/  @!P0 IMAD.SHL.U32 R8, R13, 0x2, RZ ;  /* 0x000000020d088824 */ /* 0x001fc800078e00ff */
[--C-:B------:R-:W-:Y:S01]  /*b900*/  @!P3 IMAD.X R5, R78, 0x1, R10.reuse, P1 ;  /* 0x000000014e05b824 */ /* 0x100fe200008e060a */
[----:B-1----:R-:W-:Y:S02]  /*b910*/  @!P3 IADD3 R6, P1, R12, R0, RZ ;  /* 0x000000000c06b210 */ /* 0x002fe40007f3e0ff */
[----:B------:R-:W-:Y:S02]  /*b920*/  @!P0 SHF.L.U64.HI R0, R13, 0x1, R85 ;  /* 0x000000010d008819 */ /* 0x000fe40000010255 */
[----:B------:R0:W5:Y:S01]  /*b930*/  @!P3 LD.E.64 R20, desc[UR60][R4.64] ;  /* 0x0000003c0414b980 */ /* 0x000162000c101b00 */
[----:B------:R-:W-:Y:S01]  /*b940*/  @!P3 IMAD.X R7, R79, 0x1, R10, P1 ;  /* 0x000000014f07b824 */ /* 0x000fe200008e060a */
[----:B------:R-:W-:-:S04]  /*b950*/  ISETP.GE.AND P2, PT, R14, UR4, PT ;  /* 0x000000040e007c0c */ /* 0x000fc8000bf46270 */
[----:B------:R1:W5:Y:S01]  /*b960*/  @!P3 LD.E.64 R24, desc[UR60][R6.64] ;  /* 0x0000003c0618b980 */ /* 0x000362000c101b00 */
[----:B0-----:R-:W-:-:S05]  /*b970*/  @!P0 IADD3 R4, P1, R80, R8, RZ ;  /* 0x0000000850048210 */ /* 0x001fca0007f3e0ff */
[----:B------:R-:W-:Y:S01]  /*b980*/  @!P0 IMAD.X R5, R78, 0x1, R0, P1 ;  /* 0x000000014e058824 */ /* 0x000fe200008e0600 */
[----:B-1----:R-:W-:Y:S02]  /*b990*/  CS2R R6, SRZ ;  /* 0x0000000000067805 */ /* 0x002fe4000001ff00 */
[----:B------:R-:W-:-:S04]  /*b9a0*/  CS2R R10, SRZ ;  /* 0x00000000000a7805 */ /* 0x000fc8000001ff00 */
[----:B------:R0:W5:Y:S01]  /*b9b0*/  @!P0 LD.E.64 R6, desc[UR60][R4.64] ;  /* 0x0000003c04068980 */ /* 0x000162000c101b00 */
[----:B------:R-:W-:Y:S01]  /*b9c0*/  @!P2 IMAD.SHL.U32 R13, R14, 0x2, RZ ;  /* 0x000000020e0da824 */ /* 0x000fe200078e00ff */
[----:B0-----:R-:W-:-:S05]  /*b9d0*/  @!P0 IADD3 R4, P1, R12, R8, RZ ;  /* 0x000000080c048210 */ /* 0x001fca0007f3e0ff */
[----:B------:R-:W-:Y:S01]  /*b9e0*/  @!P0 IMAD.X R5, R79, 0x1, R0, P1 ;  /* 0x000000014f058824 */ /* 0x000fe200008e0600 */
[----:B------:R-:W-:-:S04]  /*b9f0*/  @!P2 SHF.L.U64.HI R0, R14, 0x1, R15 ;  /* 0x000000010e00a819 */ /* 0x000fc8000001020f */
[----:B------:R0:W5:Y:S01]  /*ba00*/  @!P0 LD.E.64 R10, desc[UR60][R4.64] ;  /* 0x0000003c040a8980 */ /* 0x000162000c101b00 */
[-C--:B------:R-:W-:Y:S02]  /*ba10*/  @!P2 IADD3 R8, P0, R80, R13.reuse, RZ ;  /* 0x0000000d5008a210 */ /* 0x080fe40007f1e0ff */
[----:B------:R-:W-:-:S03]  /*ba20*/  @!P2 IADD3 R12, P1, R12, R13, RZ ;  /* 0x0000000d0c0ca210 */ /* 0x000fc60007f3e0ff */
[--C-:B------:R-:W-:Y:S01]  /*ba30*/  @!P2 IMAD.X R9, R78, 0x1, R0.reuse, P0 ;  /* 0x000000014e09a824 */ /* 0x100fe200000e0600 */
[----:B0-----:R-:W-:Y:S01]  /*ba40*/  CS2R R4, SRZ ;  /* 0x0000000000047805 */ /* 0x001fe2000001ff00 */
[----:B------:R-:W-:-:S05]  /*ba50*/  @!P2 IMAD.X R13, R79, 0x1, R0, P1 ;  /* 0x000000014f0da824 */ /* 0x000fca00008e0600 */
[----:B------:R0:W5:Y:S02]  /*ba60*/  @!P2 LD.E.64 R4, desc[UR60][R8.64] ;  /* 0x0000003c0804a980 */ /* 0x000164000c101b00 */
[----:B0-----:R-:W-:-:S06]  /*ba70*/  CS2R R8, SRZ ;  /* 0x0000000000087805 */ /* 0x001fcc000001ff00 */
[----:B------:R0:W5:Y:S02]  /*ba80*/  @!P2 LD.E.64 R8, desc[UR60][R12.64] ;  /* 0x0000003c0c08a980 */ /* 0x000164000c101b00 */
.L_x_1673:
[----:B------:R-:W-:Y:S05]  /*ba90*/  BSYNC B1 ;  /* 0x0000000000017941 */ /* 0x000fea0003800000 */
.L_x_1672:
[----:B0-----:R-:W4:Y:S01]  /*baa0*/  LDL R12, [R1+0x90] ;  /* 0x00009000010c7983 */ /* 0x001f220000100800 */
[----:B------:R-:W-:Y:S01]  /*bab0*/  BSSY B1, `(.L_x_1674) ;  /* 0x0000007000017945 */ /* 0x000fe20003800000 */
[----:B----4-:R-:W-:-:S04]  /*bac0*/  LEA.HI R0, R12, R12, RZ, 0x1 ;  /* 0x0000000c0c007211 */ /* 0x010fc800078f08ff */
[----:B------:R-:W-:-:S05]  /*bad0*/  LOP3.LUT R0, R0, 0xfffffffe, RZ, 0xc0, !PT ;  /* 0xfffffffe00007812 */ /* 0x000fca00078ec0ff */
[----:B------:R-:W-:-:S05]  /*bae0*/  IMAD.IADD R0, R12, 0x1, -R0 ;  /* 0x000000010c007824 */ /* 0x000fca00078e0a00 */
[----:B------:R-:W-:-:S04]  /*baf0*/  SHF.L.U32 R0, R0, 0x1f, RZ ;  /* 0x0000001f00007819 */ /* 0x000fc800000006ff */
[----:B------:R-:W0:Y:S02]  /*bb00*/  SYNCS.PHASECHK.TRANS64.TRYWAIT P0, [R17+URZ+0x30800], R0 ;  /* 0x03080000110075a7 */ /* 0x000e24000800017f */
[----:B0-----:R-:W-:Y:S05]  /*bb10*/  @!P0 BRA `(.L_x_1675) ;  /* 0x0000023000948947 */ /* 0x001fea0003800000 */
.L_x_2048:
[----:B------:R-:W-:Y:S05]  /*bb20*/  BSYNC B1 ;  /* 0x0000000000017941 */ /* 0x000fea0003800000 */
.L_x_1674:
[----:B------:R-:W4:Y:S04]  /*bb30*/  LDL R13, [R1+0x5c] ;  /* 0x00005c00010d7983 */ /* 0x000f280000100800 */
[----:B------:R-:W4:Y:S01]  /*bb40*/  LDL R113, [R1+0x10] ;  /* 0x0000100001717983 */ /* 0x000f220000100800 */
[----:B-----5:R-:W-:Y:S01]  /*bb50*/  IMAD.MOV.U32 R12, RZ, RZ, R4 ;  /* 0x000000ffff0c7224 */ /* 0x020fe200078e0004 */
[----:B------:R-:W-:Y:S01]  /*bb60*/  BSSY B1, `(.L_x_1676) ;  /* 0x00000e6000017945 */ /* 0x000fe20003800000 */
[----:B0-----:R-:W-:-:S05]  /*bb70*/  IMAD.MOV.U32 R0, RZ, RZ, R5 ;  /* 0x000000ffff007224 */ /* 0x001fca00078e0005 */
[----:B--2---:R-:W-:Y:S01]  /*bb80*/  PRMT R78, R12, 0x5410, R0 ;  /* 0x000054100c4e7816 */ /* 0x004fe20000000000 */
[----:B------:R-:W-:Y:S02]  /*bb90*/  IMAD.MOV.U32 R12, RZ, RZ, R6 ;  /* 0x000000ffff0c7224 */ /* 0x000fe400078e0006 */
[----:B------:R-:W-:-:S05]  /*bba0*/  IMAD.MOV.U32 R0, RZ, RZ, R7 ;  /* 0x000000ffff007224 */ /* 0x000fca00078e0007 */
[----:B---3--:R-:W-:Y:S01]  /*bbb0*/  PRMT R80, R12, 0x5410, R0 ;  /* 0x000054100c507816 */ /* 0x008fe20000000000 */
        /* <DEDUP_REMOVED lines=13> */
[----:B----4-:R-:W-:Y:S01]  /*bc90*/  VIADDMNMX R0, R3, -R13, 0x80, PT ;  /* 0x0000008003007446 */ /* 0x010fe2000380090d */
[----:B------:R-:W-:-:S03]  /*bca0*/  IMAD.MOV.U32 R3, RZ, RZ, R25 ;  /* 0x000000ffff037224 */ /* 0x000fc600078e0019 */
[----:B------:R-:W-:Y:S02]  /*bcb0*/  ISETP.GE.AND P0, PT, R113, R0, PT ;  /* 0x000000007100720c */ /* 0x000fe40003f06270 */
[----:B------:R-:W-:Y:S01]  /*bcc0*/  PRMT R91, R12, 0x5410, R3 ;  /* 0x000054100c5b7816 */ /* 0x000fe20000000003 */
[----:B------:R-:W-:Y:S02]  /*bcd0*/  IMAD.MOV.U32 R12, RZ, RZ, R32 ;  /* 0x000000ffff0c7224 */ /* 0x000fe400078e0020 */
[----:B------:R-:W-:-:S05]  /*bce0*/  IMAD.MOV.U32 R3, RZ, RZ, R33 ;  /* 0x000000ffff037224 */ /* 0x000fca00078e0021 */
[----:B------:R-:W-:-:S03]  /*bcf0*/  PRMT R105, R12, 0x5410, R3 ;  /* 0x000054100c697816 */ /* 0x000fc60000000003 */
[----:B------:R-:W-:Y:S05]  /*bd00*/  @P0 BRA `(.L_x_1677) ;  /* 0x0000000c002c0947 */ /* 0x000fea0003800000 */
[----:B------:R0:W5:Y:S01]  /*bd10*/  LDL R114, [R1+0x74] ;  /* 0x0000740001727983 */ /* 0x0001620000100800 */
[----:B------:R-:W1:Y:S01]  /*bd20*/  LDC R108, c[0x0][0x3f4] ;  /* 0x0000fd00ff6c7b82 */ /* 0x000e620000000800 */
[----:B------:R-:W-:Y:S01]  /*bd30*/  BSSY B2, `(.L_x_1678) ;  /* 0x0000031000027945 */ /* 0x000fe20003800000 */
[----:B-1----:R-:W-:-:S13]  /*bd40*/  ISETP.GE.AND P0, PT, R204, R108, PT ;  /* 0x0000006ccc00720c */ /* 0x002fda0003f06270 */
[----:B0-----:R-:W-:Y:S05]  /*bd50*/  @P0 BRA `(.L_x_1679) ;  /* 0x0000000000b80947 */ /* 0x001fea0003800000 */
[----:B-----5:R-:W0:Y:S01]  /*bd60*/  LDS.128 R12, [R114] ;  /* 0x00000000720c7984 */ /* 0x020e220000000c00 */
[----:B------:R-:W-:Y:S02]  /*bd70*/  SHF.R.U64 R3, R74, 0x10, R75 ;  /* 0x000000104a037819 */ /* 0x000fe4000000124b */
[--C-:B------:R-:W-:Y:S02]  /*bd80*/  SHF.R.U64 R74, R76, 0x10, R77.reuse ;  /* 0x000000104c4a7819 */ /* 0x100fe4000000124d */
[----:B------:R-:W-:Y:S02]  /*bd90*/  SHF.R.U32.HI R77, RZ, 0x10, R77 ;  /* 0x00000010ff4d7819 */ /* 0x000fe4000001164d */
[----:B------:R-:W-:Y:S02]  /*bda0*/  SHF.R.U32.HI R75, RZ, 0x10, R75 ;  /* 0x00000010ff4b7819 */ /* 0x000fe4000001164b */
[----:B------:R-:W-:Y:S02]  /*bdb0*/  PRMT R77, R95, 0x5410, R77 ;  /* 0x000054105f4d7816 */ /* 0x000fe4000000004d */
[----:B------:R-:W-:-:S02]  /*bdc0*/  PRMT R76, R94, 0x5410, R75 ;  /* 0x000054105e4c7816 */ /* 0x000fc4000000004b */
[C---:B------:R-:W-:Y:S02]  /*bdd0*/  PRMT R3, R92.reuse, 0x5410, R3 ;  /* 0x000054105c037816 */ /* 0x040fe40000000003 */
[----:B------:R-:W-:Y:S01]  /*bde0*/  PRMT R74, R92, 0x5432, R74 ;  /* 0x000054325c4a7816 */ /* 0x000fe2000000004a */
[----:B------:R-:W-:Y:S02]  /*bdf0*/  IMAD.U32 R92, R77, 0x10000, RZ ;  /* 0x000100004d5c7824 */ /* 0x000fe400078e00ff */
[----:B------:R-:W-:Y:S01]  /*be00*/  IMAD.U32 R95, R76, 0x10000, RZ ;  /* 0x000100004c5f7824 */ /* 0x000fe200078e00ff */
[C---:B0-----:R-:W-:Y:S01]  /*be10*/  LOP3.LUT R75, R14.reuse, 0xffff0000, RZ, 0xc0, !PT ;  /* 0xffff00000e4b7812 */ /* 0x041fe200078ec0ff */
[----:B------:R-:W-:-:S04]  /*be20*/  IMAD.U32 R94, R14, 0x10000, RZ ;  /* 0x000100000e5e7824 */ /* 0x000fc800078e00ff */
[C---:B------:R-:W-:Y:S01]  /*be30*/  FMUL.FTZ R14, R75.reuse, R92 ;  /* 0x0000005c4b0e7220 */ /* 0x040fe20000410000 */
[----:B------:R-:W-:-:S03]  /*be40*/  FMUL.FTZ R75, R75, R95 ;  /* 0x0000005f4b4b7220 */ /* 0x000fc60000410000 */
[C---:B------:R-:W-:Y:S01]  /*be50*/  FFMA.FTZ R14, R94.reuse, R95, -R14 ;  /* 0x0000005f5e0e7223 */ /* 0x040fe2000001080e */
[----:B------:R-:W-:Y:S01]  /*be60*/  FFMA.FTZ R75, R94, R92, R75 ;  /* 0x0000005c5e4b7223 */ /* 0x000fe2000001004b */
[----:B------:R-:W-:Y:S01]  /*be70*/  LOP3.LUT R92, R76, 0xffff0000, RZ, 0xc0, !PT ;  /* 0xffff00004c5c7812 */ /* 0x000fe200078ec0ff */
[----:B------:R-:W-:Y:S01]  /*be80*/  IMAD.U32 R94, R15, 0x10000, RZ ;  /* 0x000100000f5e7824 */ /* 0x000fe200078e00ff */
[----:B------:R-:W-:Y:S01]  /*be90*/  LOP3.LUT R76, R77, 0xffff0000, RZ, 0xc0, !PT ;  /* 0xffff00004d4c7812 */ /* 0x000fe200078ec0ff */
[----:B------:R-:W-:Y:S01]  /*bea0*/  IMAD.U32 R95, R3, 0x10000, RZ ;  /* 0x00010000035f7824 */ /* 0x000fe200078e00ff */
[----:B------:R-:W-:Y:S02]  /*beb0*/  LOP3.LUT R77, R15, 0xffff0000, RZ, 0xc0, !PT ;  /* 0xffff00000f4d7812 */ /* 0x000fe400078ec0ff */
[----:B------:R-:W-:Y:S02]  /*bec0*/  LOP3.LUT R3, R3, 0xffff0000, RZ, 0xc0, !PT ;  /* 0xffff000003037812 */ /* 0x000fe400078ec0ff */
[----:B------:R-:W-:Y:S01]  /*bed0*/  F2FP.BF16.F32.PACK_AB R14, R75, R14 ;  /* 0x0000000e4b0e723e */ /* 0x000fe200000010ff */
[C---:B------:R-:W-:Y:S01]  /*bee0*/  FMUL.FTZ R15, R77.reuse, R76 ;  /* 0x0000004c4d0f7220 */ /* 0x040fe20000410000 */
[----:B------:R-:W-:-:S03]  /*bef0*/  FMUL.FTZ R77, R77, R92 ;  /* 0x0000005c4d4d7220 */ /* 0x000fc60000410000 */
[C---:B------:R-:W-:Y:S01]  /*bf00*/  FFMA.FTZ R15, R94.reuse, R92, -R15 ;  /* 0x0000005c5e0f7223 */ /* 0x040fe2000001080f */
[----:B------:R-:W-:Y:S01]  /*bf10*/  FFMA.FTZ R76, R94, R76, R77 ;  /* 0x0000004c5e4c7223 */ /* 0x000fe2000001004d */
        /* <DEDUP_REMOVED lines=17> */
[----:B------:R0:W-:Y:S02]  /*c030*/  STS.128 [R114], R12 ;  /* 0x0000000c72007388 */ /* 0x0001e40000000c00 */
.L_x_1679:
[----:B------:R-:W-:Y:S05]  /*c040*/  BSYNC B2 ;  /* 0x0000000000027941 */ /* 0x000fea0003800000 */
.L_x_1678:
[----:B0-----:R-:W2:Y:S04]  /*c050*/  LDL R13, [R1+0x18] ;  /* 0x00001800010d7983 */ /* 0x001ea80000100800 */
[----:B------:R-:W3:Y:S04]  /*c060*/  LDL R12, [R1+0x48] ;  /* 0x00004800010c7983 */ /* 0x000ee80000100800 */
[----:B------:R-:W4:Y:S01]  /*c070*/  LDL R3, [R1+0x4c] ;  /* 0x00004c0001037983 */ /* 0x000f220000100800 */
[----:B------:R-:W-:Y:S01]  /*c080*/  BSSY B2, `(.L_x_1680) ;  /* 0x0000033000027945 */ /* 0x000fe20003800000 */
[----:B--2---:R-:W-:-:S02]  /*c090*/  ISETP.GE.AND P0, PT, R13, R108, PT ;  /* 0x0000006c0d00720c */ /* 0x004fc40003f06270 */
[-C--:B---3--:R-:W-:Y:S02]  /*c0a0*/  ISETP.GE.AND P1, PT, R12, R108.reuse, PT ;  /* 0x0000006c0c00720c */ /* 0x088fe40003f26270 */
[----:B----4-:R-:W-:-:S09]  /*c0b0*/  ISETP.GE.AND P2, PT, R3, R108, PT ;  /* 0x0000006c0300720c */ /* 0x010fd20003f46270 */
[----:B------:R-:W-:Y:S05]  /*c0c0*/  @P0 BRA `(.L_x_1681) ;  /* 0x0000000000b80947 */ /* 0x000fea0003800000 */
[----:B-----5:R-:W0:Y:S01]  /*c0d0*/  LDS.128 R12, [R114+0x4000] ;  /* 0x00400000720c7984 */ /* 0x020e220000000c00 */
[----:B------:R-:W-:Y:S02]  /*c0e0*/  SHF.R.U32.HI R3, RZ, 0x10, R71 ;  /* 0x00000010ff037819 */ /* 0x000fe40000011647 */
[----:B------:R-:W-:Y:S02]  /*c0f0*/  SHF.R.U32.HI R74, RZ, 0x10, R73 ;  /* 0x00000010ff4a7819 */ /* 0x000fe40000011649 */
[C---:B------:R-:W-:Y:S02]  /*c100*/  PRMT R3, R112.reuse, 0x5410, R3 ;  /* 0x0000541070037816 */ /* 0x040fe40000000003 */
[----:B------:R-:W-:Y:S02]  /*c110*/  PRMT R74, R112, 0x5432, R74 ;  /* 0x00005432704a7816 */ /* 0x000fe4000000004a */
[----:B------:R-:W-:Y:S01]  /*c120*/  SHF.R.U64 R70, R70, 0x10, R71 ;  /* 0x0000001046467819 */ /* 0x000fe20000001247 */
[C---:B------:R-:W-:Y:S01]  /*c130*/  IMAD.U32 R76, R3.reuse, 0x10000, RZ ;  /* 0x00010000034c7824 */ /* 0x040fe200078e00ff */
[----:B------:R-:W-:Y:S01]  /*c140*/  SHF.R.U64 R71, R72, 0x10, R73 ;  /* 0x0000001048477819 */ /* 0x000fe20000001249 */
[----:B------:R-:W-:Y:S01]  /*c150*/  IMAD.U32 R75, R74, 0x10000, RZ ;  /* 0x000100004a4b7824 */ /* 0x000fe200078e00ff */
[----:B------:R-:W-:-:S02]  /*c160*/  LOP3.LUT R72, R3, 0xffff0000, RZ, 0xc0, !PT ;  /* 0xffff000003487812 */ /* 0x000fc400078ec0ff */
[----:B------:R-:W-:Y:S02]  /*c170*/  LOP3.LUT R3, R74, 0xffff0000, RZ, 0xc0, !PT ;  /* 0xffff00004a037812 */ /* 0x000fe400078ec0ff */
[C---:B------:R-:W-:Y:S02]  /*c180*/  PRMT R71, R111.reuse, 0x5410, R71 ;  /* 0x000054106f477816 */ /* 0x040fe40000000047 */
[----:B------:R-:W-:Y:S02]  /*c190*/  PRMT R70, R111, 0x5432, R70 ;  /* 0x000054326f467816 */ /* 0x000fe40000000046 */
[C---:B0-----:R-:W-:Y:S01]  /*c1a0*/  LOP3.LUT R73, R15.reuse, 0xffff0000, RZ, 0xc0, !PT ;  /* 0xffff00000f497812 */ /* 0x041fe200078ec0ff */
[----:B------:R-:W-:Y:S01]  /*c1b0*/  IMAD.U32 R74, R15, 0x10000, RZ ;  /* 0x000100000f4a7824 */ /* 0x000fe200078e00ff */
[C---:B------:R-:W-:Y:S01]  /*c1c0*/  LOP3.LUT R92, R14.reuse, 0xffff0000, RZ, 0xc0, !PT ;  /* 0xffff00000e5c7812 */ /* 0x040fe200078ec0ff */
[----:B------:R-:W-:Y:S02]  /*c1d0*/  IMAD.U32 R14, R14, 0x10000, RZ ;  /* 0x000100000e0e7824 */ /* 0x000fe400078e00ff */
[C---:B------:R-:W-:Y:S01]  /*c1e0*/  FMUL.FTZ R15, R73.reuse, R3 ;  /* 0x00000003490f7220 */ /* 0x040fe20000410000 */
[----:B------:R-:W-:Y:S01]  /*c1f0*/  FMUL.FTZ R73, R73, R72 ;  /* 0x0000004849497220 */ /* 0x000fe20000410000 */
[C---:B------:R-:W-:Y:S01]  /*c200*/  FMUL.FTZ R77, R92.reuse, R75 ;  /* 0x0000004b5c4d7220 */ /* 0x040fe20000410000 */
[----:B------:R-:W-:Y:S01]  /*c210*/  FMUL.FTZ R92, R92, R76 ;  /* 0x0000004c5c5c7220 */ /* 0x000fe20000410000 */
[C---:B------:R-:W-:Y:S01]  /*c220*/  FFMA.FTZ R15, R74.reuse, R72, -R15 ;  /* 0x000000484a0f7223 */ /* 0x040fe2000001080f */
[----:B------:R-:W-:Y:S01]  /*c230*/  FFMA.FTZ R3, R74, R3, R73 ;  /* 0x000000034a037223 */ /* 0x000fe20000010049 */
[----:B------:R-:W-:Y:S01]  /*c240*/  FFMA.FTZ R77, R14, R76, -R77 ;  /* 0x0000004c0e4d7223 */ /* 0x000fe2000001084d */
        /* <DEDUP_REMOVED lines=8> */
[----:B------:R-:W-:Y:S01]  /*c2d0*/  FMUL.FTZ R74, R74, R75 ;  /* 0x0000004b4a4a7220 */ /* 0x000fe20000410000 */
[----:B------:R-:W-:Y:S02]  /*c2e0*/  F2FP.BF16.F32.PACK_AB R14, R14, R77 ;  /* 0x0000004d0e0e723e */ /* 0x000fe400000010ff */
[C---:B------:R-:W-:Y:S01]  /*c2f0*/  FFMA.FTZ R12, R72.reuse, R75, -R12 ;  /* 0x0000004b480c7223 */ /* 0x040fe2000001080c */
[----:B------:R-:W-:Y:S01]  /*c300*/  FFMA.FTZ R74, R72, R73, R74 ;  /* 0x00000049484a7223 */ /* 0x000fe2000001004a */
[C---:B------:R-:W-:Y:S01]  /*c310*/  LOP3.LUT R72, R13.reuse, 0xffff0000, RZ, 0xc0, !PT ;  /* 0xffff00000d487812 */ /* 0x040fe200078ec0ff */
[----:B------:R-:W-:Y:S01]  /*c320*/  IMAD.U32 R13, R13, 0x10000, RZ ;  /* 0x000100000d0d7824 */ /* 0x000fe200078e00ff */
[----:B------:R-:W-:Y:S02]  /*c330*/  F2FP.BF16.F32.PACK_AB R15, R3, R15 ;  /* 0x0000000f030f723e */ /* 0x000fe400000010ff */
[----:B------:R-:W-:Y:S01]  /*c340*/  F2FP.BF16.F32.PACK_AB R12, R74, R12 ;  /* 0x0000000c4a0c723e */ /* 0x000fe200000010ff */
[C---:B------:R-:W-:Y:S01]  /*c350*/  FMUL.FTZ R73, R72.reuse, R71 ;  /* 0x0000004748497220 */ /* 0x040fe20000410000 */
[----:B------:R-:W-:-:S03]  /*c360*/  FMUL.FTZ R72, R72, R70 ;  /* 0x0000004648487220 */ /* 0x000fc60000410000 */
[C---:B------:R-:W-:Y:S01]  /*c370*/  FFMA.FTZ R70, R13.reuse, R70, -R73 ;  /* 0x000000460d467223 */ /* 0x040fe20000010849 */
[----:B------:R-:W-:-:S05]  /*c380*/  FFMA.FTZ R13, R13, R71, R72 ;  /* 0x000000470d0d7223 */ /* 0x000fca0000010048 */
[----:B------:R-:W-:-:S05]  /*c390*/  F2FP.BF16.F32.PACK_AB R13, R13, R70 ;  /* 0x000000460d0d723e */ /* 0x000fca00000010ff */
[----:B------:R0:W-:Y:S02]  /*c3a0*/  STS.128 [R114+0x4000], R12 ;  /* 0x0040000c72007388 */ /* 0x0001e40000000c00 */
.L_x_1681:
[----:B------:R-:W-:Y:S05]  /*c3b0*/  BSYNC B2 ;  /* 0x0000000000027941 */ /* 0x000fea0003800000 */
.L_x_1680:
[----:B------:R-:W-:Y:S04]  /*c3c0*/  BSSY B2, `(.L_x_1682) ;  /* 0x0000030000027945 */ /* 0x000fe80003800000 */
[----:B------:R-:W-:Y:S05]  /*c3d0*/  @P1 BRA `(.L_x_1683) ;  /* 0x0000000000b81947 */ /* 0x000fea0003800000 */
[----:B0----5:R-:W0:Y:S01]  /*c3e0*/  LDS.128 R12, [R114+0x8000] ;  /* 0x00800000720c7984 */ /* 0x021e220000000c00 */
[----:B------:R-:W-:Y:S02]  /*c3f0*/  SHF.R.U64 R3, R66, 0x10, R67 ;  /* 0x0000001042037819 */ /* 0x000fe40000001243 */
[----:B------:R-:W-:Y:S02]  /*c400*/  SHF.R.U32.HI R66, RZ, 0x10, R69 ;  /* 0x00000010ff427819 */ /* 0x000fe40000011645 */
[----:B------:R-:W-:Y:S02]  /*c410*/  SHF.R.U32.HI R67, RZ, 0x10, R67 ;  /* 0x00000010ff437819 */ /* 0x000fe40000011643 */
[C---:B------:R-:W-:Y:S02]  /*c420*/  PRMT R66, R110.reuse, 0x5432, R66 ;  /* 0x000054326e427816 */ /* 0x040fe40000000042 */
[----:B------:R-:W-:Y:S02]  /*c430*/  PRMT R67, R110, 0x5410, R67 ;  /* 0x000054106e437816 */ /* 0x000fe40000000043 */
[----:B------:R-:W-:Y:S01]  /*c440*/  SHF.R.U64 R68, R68, 0x10, R69 ;  /* 0x0000001044447819 */ /* 0x000fe20000001245 */
[----:B------:R-:W-:Y:S01]  /*c450*/  IMAD.U32 R70, R66, 0x10000, RZ ;  /* 0x0001000042467824 */ /* 0x000fe200078e00ff */
[----:B------:R-:W-:Y:S01]  /*c460*/  PRMT R3, R109, 0x5432, R3 ;  /* 0x000054326d037816 */ /* 0x000fe20000000003 */
[C---:B------:R-:W-:Y:S01]  /*c470*/  IMAD.U32 R72, R67.reuse, 0x10000, RZ ;  /* 0x0001000043487824 */ /* 0x040fe200078e00ff */
[----:B------:R-:W-:-:S02]  /*c480*/  LOP3.LUT R67, R67, 0xffff0000, RZ, 0xc0, !PT ;  /* 0xffff000043437812 */ /* 0x000fc400078ec0ff */
[----:B------:R-:W-:Y:S02]  /*c490*/  PRMT R68, R109, 0x5410, R68 ;  /* 0x000054106d447816 */ /* 0x000fe40000000044 */
[C---:B0-----:R-:W-:Y:S01]  /*c4a0*/  LOP3.LUT R71, R14.reuse, 0xffff0000, RZ, 0xc0, !PT ;  /* 0xffff00000e477812 */ /* 0x041fe200078ec0ff */
[----:B------:R-:W-:-:S04]  /*c4b0*/  IMAD.U32 R69, R14, 0x10000, RZ ;  /* 0x000100000e457824 */ /* 0x000fc800078e00ff */
[C---:B------:R-:W-:Y:S01]  /*c4c0*/  FMUL.FTZ R14, R71.reuse, R70 ;  /* 0x00000046470e7220 */ /* 0x040fe20000410000 */
[----:B------:R-:W-:-:S03]  /*c4d0*/  FMUL.FTZ R71, R71, R72 ;  /* 0x0000004847477220 */ /* 0x000fc60000410000 */
[C---:B------:R-:W-:Y:S01]  /*c4e0*/  FFMA.FTZ R14, R69.reuse, R72, -R14 ;  /* 0x00000048450e7223 */ /* 0x040fe2000001080e */
[----:B------:R-:W-:Y:S01]  /*c4f0*/  FFMA.FTZ R69, R69, R70, R71 ;  /* 0x0000004645457223 */ /* 0x000fe20000010047 */
[----:B------:R-:W-:Y:S02]  /*c500*/  LOP3.LUT R70, R66, 0xffff0000, RZ, 0xc0, !PT ;  /* 0xffff000042467812 */ /* 0x000fe400078ec0ff */
[C---:B------:R-:W-:Y:S01]  /*c510*/  LOP3.LUT R66, R15.reuse, 0xffff0000, RZ, 0xc0, !PT ;  /* 0xffff00000f427812 */ /* 0x040fe200078ec0ff */
[----:B------:R-:W-:Y:S01]  /*c520*/  IMAD.U32 R15, R15, 0x10000, RZ ;  /* 0x000100000f0f7824 */ /* 0x000fe200078e00ff */
[----:B------:R-:W-:-:S03]  /*c530*/  F2FP.BF16.F32.PACK_AB R14, R69, R14 ;  /* 0x0000000e450e723e */ /* 0x000fc600000010ff */
[C---:B------:R-:W-:Y:S01]  /*c540*/  FMUL.FTZ R71, R66.reuse, R70 ;  /* 0x0000004642477220 */ /* 0x040fe20000410000 */
[----:B------:R-:W-:-:S03]  /*c550*/  FMUL.FTZ R72, R66, R67 ;  /* 0x0000004342487220 */ /* 0x000fc60000410000 */
        /* <DEDUP_REMOVED lines=21> */
[----:B------:R1:W-:Y:S02]  /*c6b0*/  STS.128 [R114+0x8000], R12 ;  /* 0x0080000c72007388 */ /* 0x0003e40000000c00 */
.L_x_1683:
[----:B------:R-:W-:Y:S05]  /*c6c0*/  BSYNC B2 ;  /* 0x0000000000027941 */ /* 0x000fea0003800000 */
.L_x_1682:
[----:B------:R-:W-:Y:S05]  /*c6d0*/  @P2 BRA `(.L_x_1677) ;  /* 0x0000000000b82947 */ /* 0x000fea0003800000 */
[----:B01---5:R-:W0:Y:S01]  /*c6e0*/  LDS.128 R12, [R114+0xc000] ;  /* 0x00c00000720c7984 */ /* 0x023e220000000c00 */
[----:B------:R-:W-:Y:S02]  /*c6f0*/  SHF.R.U64 R3, R62, 0x10, R63 ;  /* 0x000000103e037819 */ /* 0x000fe4000000123f */
[--C-:B------:R-:W-:Y:S02]  /*c700*/  SHF.R.U64 R62, R64, 0x10, R65.reuse ;  /* 0x00000010403e7819 */ /* 0x100fe40000001241 */
[----:B------:R-:W-:Y:S02]  /*c710*/  SHF.R.U32.HI R64, RZ, 0x10, R65 ;  /* 0x00000010ff407819 */ /* 0x000fe40000011641 */
[----:B------:R-:W-:Y:S02]  /*c720*/  SHF.R.U32.HI R63, RZ, 0x10, R63 ;  /* 0x00000010ff3f7819 */ /* 0x000fe4000001163f */
[----:B------:R-:W-:Y:S02]  /*c730*/  PRMT R62, R99, 0x5410, R62 ;  /* 0x00005410633e7816 */ /* 0x000fe4000000003e */
[----:B------:R-:W-:-:S02]  /*c740*/  PRMT R3, R98, 0x5410, R3 ;  /* 0x0000541062037816 */ /* 0x000fc40000000003 */
[----:B------:R-:W-:Y:S02]  /*c750*/  PRMT R99, R99, 0x5432, R64 ;  /* 0x0000543263637816 */ /* 0x000fe40000000040 */
[----:B------:R-:W-:-:S03]  /*c760*/  PRMT R98, R98, 0x5432, R63 ;  /* 0x0000543262627816 */ /* 0x000fc6000000003f */
[C---:B------:R-:W-:Y:S01]  /*c770*/  IMAD.U32 R68, R99.reuse, 0x10000, RZ ;  /* 0x0001000063447824 */ /* 0x040fe200078e00ff */
[----:B------:R-:W-:Y:S02]  /*c780*/  LOP3.LUT R99, R99, 0xffff0000, RZ, 0xc0, !PT ;  /* 0xffff000063637812 */ /* 0x000fe400078ec0ff */
[----:B0-----:R-:W-:Y:S01]  /*c790*/  LOP3.LUT R64, R14, 0xffff0000, RZ, 0xc0, !PT ;  /* 0xffff00000e407812 */ /* 0x001fe200078ec0ff */
[C---:B------:R-:W-:Y:S01]  /*c7a0*/  IMAD.U32 R67, R12.reuse, 0x10000, RZ ;  /* 0x000100000c437824 */ /* 0x040fe200078e00ff */
[----:B------:R-:W-:Y:S01]  /*c7b0*/  LOP3.LUT R65, R12, 0xffff0000, RZ, 0xc0, !PT ;  /* 0xffff00000c417812 */ /* 0x000fe200078ec0ff */
[----:B------:R-:W-:Y:S02]  /*c7c0*/  IMAD.U32 R63, R14, 0x10000, RZ ;  /* 0x000100000e3f7824 */ /* 0x000fe400078e00ff */
[C---:B------:R-:W-:Y:S01]  /*c7d0*/  IMAD.U32 R12, R98.reuse, 0x10000, RZ ;  /* 0x00010000620c7824 */ /* 0x040fe200078e00ff */
[----:B------:R-:W-:Y:S01]  /*c7e0*/  LOP3.LUT R98, R98, 0xffff0000, RZ, 0xc0, !PT ;  /* 0xffff000062627812 */ /* 0x000fe200078ec0ff */
[C---:B------:R-:W-:Y:S01]  /*c7f0*/  IMAD.U32 R14, R15.reuse, 0x10000, RZ ;  /* 0x000100000f0e7824 */ /* 0x040fe200078e00ff */
[----:B------:R-:W-:Y:S01]  /*c800*/  LOP3.LUT R15, R15, 0xffff0000, RZ, 0xc0, !PT ;  /* 0xffff00000f0f7812 */ /* 0x000fe200078ec0ff */
[C---:B------:R-:W-:Y:S01]  /*c810*/  FMUL.FTZ R69, R64.reuse, R68 ;  /* 0x0000004440457220 */ /* 0x040fe20000410000 */
[-C--:B------:R-:W-:Y:S01]  /*c820*/  FMUL.FTZ R64, R64, R12.reuse ;  /* 0x0000000c40407220 */ /* 0x080fe20000410000 */
[C---:B------:R-:W-:Y:S01]  /*c830*/  IMAD.U32 R66, R13.reuse, 0x10000, RZ ;  /* 0x000100000d427824 */ /* 0x040fe200078e00ff */
[----:B------:R-:W-:Y:S01]  /*c840*/  LOP3.LUT R13, R13, 0xffff0000, RZ, 0xc0, !PT ;  /* 0xffff00000d0d7812 */ /* 0x000fe200078ec0ff */
[-C--:B------:R-:W-:Y:S01]  /*c850*/  FMUL.FTZ R70, R15, R99.reuse ;  /* 0x000000630f467220 */ /* 0x080fe20000410000 */
[C---:B------:R-:W-:Y:S01]  /*c860*/  FFMA.FTZ R69, R63.reuse, R12, -R69 ;  /* 0x0000000c3f457223 */ /* 0x040fe20000010845 */
[----:B------:R-:W-:Y:S01]  /*c870*/  FFMA.FTZ R64, R63, R68, R64 ;  /* 0x000000443f407223 */ /* 0x000fe20000010040 */
[-C--:B------:R-:W-:Y:S01]  /*c880*/  FMUL.FTZ R15, R15, R98.reuse ;  /* 0x000000620f0f7220 */ /* 0x080fe20000410000 */
[C---:B------:R-:W-:Y:S01]  /*c890*/  IMAD.U32 R12, R62.reuse, 0x10000, RZ ;  /* 0x000100003e0c7824 */ /* 0x040fe200078e00ff */
[----:B------:R-:W-:Y:S01]  /*c8a0*/  LOP3.LUT R62, R62, 0xffff0000, RZ, 0xc0, !PT ;  /* 0xffff00003e3e7812 */ /* 0x000fe200078ec0ff */
[C---:B------:R-:W-:Y:S01]  /*c8b0*/  IMAD.U32 R63, R3.reuse, 0x10000, RZ ;  /* 0x00010000033f7824 */ /* 0x040fe200078e00ff */
[----:B------:R-:W-:Y:S01]  /*c8c0*/  LOP3.LUT R3, R3, 0xffff0000, RZ, 0xc0, !PT ;  /* 0xffff000003037812 */ /* 0x000fe200078ec0ff */
[C---:B------:R-:W-:Y:S01]  /*c8d0*/  FFMA.FTZ R70, R14.reuse, R98, -R70 ;  /* 0x000000620e467223 */ /* 0x040fe20000010846 */
[----:B------:R-:W-:Y:S01]  /*c8e0*/  FFMA.FTZ R15, R14, R99, R15 ;  /* 0x000000630e0f7223 */ /* 0x000fe2000001000f */
        /* <DEDUP_REMOVED lines=13> */
.L_x_1677:
[----:B------:R-:W-:Y:S05]  /*c9c0*/  BSYNC B1 ;  /* 0x0000000000017941 */ /* 0x000fea0003800000 */
.L_x_1676:
[----:B------:R-:W3:Y:S01]  /*c9d0*/  LDL R3, [R1+0xc8] ;  /* 0x0000c80001037983 */ /* 0x000ee20000100800 */
[----:B------:R-:W-:Y:S01]  /*c9e0*/  BSSY B1, `(.L_x_1684) ;  /* 0x00000ce000017945 */ /* 0x000fe20003800000 */
[----:B---3--:R-:W-:-:S13]  /*c9f0*/  ISETP.GE.AND P0, PT, R3, R0, PT ;  /* 0x000000000300720c */ /* 0x008fda0003f06270 */
[----:B------:R-:W-:Y:S05]  /*ca00*/  @P0 BRA `(.L_x_1685) ;  /* 0x0000000c002c0947 */ /* 0x000fea0003800000 */
[----:B012---:R-:W2:Y:S01]  /*ca10*/  LDL R14, [R1+0x18] ;  /* 0x00001800010e7983 */ /* 0x007ea20000100800 */
[----:B------:R-:W0:Y:S03]  /*ca20*/  LDC R3, c[0x0][0x3f4] ;  /* 0x0000fd00ff037b82 */ /* 0x000e260000000800 */
[----:B------:R-:W3:Y:S04]  /*ca30*/  LDL R13, [R1+0x48] ;  /* 0x00004800010d7983 */ /* 0x000ee80000100800 */
[----:B------:R-:W4:Y:S04]  /*ca40*/  LDL R12, [R1+0x4c] ;  /* 0x00004c00010c7983 */ /* 0x000f280000100800 */
[----:B------:R1:W5:Y:S01]  /*ca50*/  LDL R67, [R1+0x74] ;  /* 0x0000740001437983 */ /* 0x0003620000100800 */
[----:B------:R-:W-:Y:S01]  /*ca60*/  BSSY B2, `(.L_x_1686) ;  /* 0x0000034000027945 */ /* 0x000fe20003800000 */
[----:B0-----:R-:W-:-:S02]  /*ca70*/  ISETP.GE.AND P0, PT, R204, R3, PT ;  /* 0x00000003cc00720c */ /* 0x001fc40003f06270 */
[-C--:B--2---:R-:W-:Y:S02]  /*ca80*/  ISETP.GE.AND P1, PT, R14, R3.reuse, PT ;  /* 0x000000030e00720c */ /* 0x084fe40003f26270 */
[-C--:B---3--:R-:W-:Y:S02]  /*ca90*/  ISETP.GE.AND P2, PT, R13, R3.reuse, PT ;  /* 0x000000030d00720c */ /* 0x088fe40003f46270 */
[----:B----4-:R-:W-:-:S07]  /*caa0*/  ISETP.GE.AND P3, PT, R12, R3, PT ;  /* 0x000000030c00720c */ /* 0x010fce0003f66270 */
[----:B-1----:R-:W-:Y:S06]  /*cab0*/  @P0 BRA `(.L_x_1687) ;  /* 0x0000000000b80947 */ /* 0x002fec0003800000 */
[----:B-----5:R-:W0:Y:S01]  /*cac0*/  LDS.128 R12, [R67+0x1000] ;  /* 0x00100000430c7984 */ /* 0x020e220000000c00 */
        /* <DEDUP_REMOVED lines=45> */
.L_x_1687:
[----:B------:R-:W-:Y:S05]  /*cda0*/  BSYNC B2 ;  /* 0x0000000000027941 */ /* 0x000fea0003800000 */
.L_x_1686:
[----:B------:R-:W-:Y:S04]  /*cdb0*/  BSSY B2, `(.L_x_1688) ;  /* 0x0000030000027945 */ /* 0x000fe80003800000 */
[----:B------:R-:W-:Y:S05]  /*cdc0*/  @P1 BRA `(.L_x_1689) ;  /* 0x0000000000b81947 */ /* 0x000fea0003800000 */
[----:B0----5:R-:W0:Y:S01]  /*cdd0*/  LDS.128 R12, [R67+0x5000] ;  /* 0x00500000430c7984 */ /* 0x021e220000000c00 */
[--C-:B------:R-:W-:Y:S02]  /*cde0*/  SHF.R.U64 R58, R54, 0x10, R55.reuse ;  /* 0x00000010363a7819 */ /* 0x100fe40000001237 */
[----:B------:R-:W-:Y:S02]  /*cdf0*/  SHF.R.U32.HI R54, RZ, 0x10, R55 ;  /* 0x00000010ff367819 */ /* 0x000fe40000011637 */
[--C-:B------:R-:W-:Y:S02]  /*ce00*/  SHF.R.U64 R55, R56, 0x10, R57.reuse ;  /* 0x0000001038377819 */ /* 0x100fe40000001239 */
[----:B------:R-:W-:Y:S02]  /*ce10*/  SHF.R.U32.HI R57, RZ, 0x10, R57 ;  /* 0x00000010ff397819 */ /* 0x000fe40000011639 */
[C---:B------:R-:W-:Y:S02]  /*ce20*/  PRMT R3, R103.reuse, 0x5410, R58 ;  /* 0x0000541067037816 */ /* 0x040fe4000000003a */
[----:B------:R-:W-:-:S02]  /*ce30*/  PRMT R103, R103, 0x5432, R54 ;  /* 0x0000543267677816 */ /* 0x000fc40000000036 */
[C---:B------:R-:W-:Y:S02]  /*ce40*/  PRMT R54, R104.reuse, 0x5410, R55 ;  /* 0x0000541068367816 */ /* 0x040fe40000000037 */
[----:B------:R-:W-:Y:S01]  /*ce50*/  PRMT R104, R104, 0x5432, R57 ;  /* 0x0000543268687816 */ /* 0x000fe20000000039 */
[C---:B------:R-:W-:Y:S01]  /*ce60*/  IMAD.U32 R56, R103.reuse, 0x10000, RZ ;  /* 0x0001000067387824 */ /* 0x040fe200078e00ff */
[----:B------:R-:W-:Y:S02]  /*ce70*/  LOP3.LUT R61, R103, 0xffff0000, RZ, 0xc0, !PT ;  /* 0xffff0000673d7812 */ /* 0x000fe400078ec0ff */
[C---:B------:R-:W-:Y:S01]  /*ce80*/  LOP3.LUT R57, R104.reuse, 0xffff0000, RZ, 0xc0, !PT ;  /* 0xffff000068397812 */ /* 0x040fe200078ec0ff */
[----:B------:R-:W-:Y:S01]  /*ce90*/  IMAD.U32 R60, R104, 0x10000, RZ ;  /* 0x00010000683c7824 */ /* 0x000fe200078e00ff */
[C---:B0-----:R-:W-:Y:S01]  /*cea0*/  LOP3.LUT R63, R14.reuse, 0xffff0000, RZ, 0xc0, !PT ;  /* 0xffff00000e3f7812 */ /* 0x041fe200078ec0ff */
[----:B------:R-:W-:Y:S01]  /*ceb0*/  IMAD.U32 R59, R14, 0x10000, RZ ;  /* 0x000100000e3b7824 */ /* 0x000fe200078e00ff */
[C---:B------:R-:W-:Y:S01]  /*cec0*/  LOP3.LUT R58, R15.reuse, 0xffff0000, RZ, 0xc0, !PT ;  /* 0xffff00000f3a7812 */ /* 0x040fe200078ec0ff */
[----:B------:R-:W-:-:S02]  /*ced0*/  IMAD.U32 R14, R15, 0x10000, RZ ;  /* 0x000100000f0e7824 */ /* 0x000fc400078e00ff */
[C---:B------:R-:W-:Y:S01]  /*cee0*/  FMUL.FTZ R62, R63.reuse, R60 ;  /* 0x0000003c3f3e7220 */ /* 0x040fe20000410000 */
[-C--:B------:R-:W-:Y:S01]  /*cef0*/  FMUL.FTZ R63, R63, R56.reuse ;  /* 0x000000383f3f7220 */ /* 0x080fe20000410000 */
[----:B------:R-:W-:Y:S01]  /*cf00*/  FMUL.FTZ R65, R58, R57 ;  /* 0x000000393a417220 */ /* 0x000fe20000410000 */
[----:B------:R-:W-:Y:S02]  /*cf10*/  IMAD.U32 R55, R12, 0x10000, RZ ;  /* 0x000100000c377824 */ /* 0x000fe400078e00ff */
[C---:B------:R-:W-:Y:S01]  /*cf20*/  FFMA.FTZ R56, R59.reuse, R56, -R62 ;  /* 0x000000383b387223 */ /* 0x040fe2000001083e */
[----:B------:R-:W-:Y:S01]  /*cf30*/  FFMA.FTZ R59, R59, R60, R63 ;  /* 0x0000003c3b3b7223 */ /* 0x000fe2000001003f */
[C---:B------:R-:W-:Y:S02]  /*cf40*/  IMAD.U32 R15, R13.reuse, 0x10000, RZ ;  /* 0x000100000d0f7824 */ /* 0x040fe400078e00ff */
[-C--:B------:R-:W-:Y:S01]  /*cf50*/  FMUL.FTZ R63, R58, R61.reuse ;  /* 0x0000003d3a3f7220 */ /* 0x080fe20000410000 */
[----:B------:R-:W-:Y:S01]  /*cf60*/  IMAD.U32 R60, R54, 0x10000, RZ ;  /* 0x00010000363c7824 */ /* 0x000fe200078e00ff */
[----:B------:R-:W-:Y:S01]  /*cf70*/  LOP3.LUT R12, R12, 0xffff0000, RZ, 0xc0, !PT ;  /* 0xffff00000c0c7812 */ /* 0x000fe200078ec0ff */
[----:B------:R-:W-:Y:S01]  /*cf80*/  FFMA.FTZ R58, R14, R61, -R65 ;  /* 0x0000003d0e3a7223 */ /* 0x000fe20000010841 */
[----:B------:R-:W-:Y:S01]  /*cf90*/  LOP3.LUT R13, R13, 0xffff0000, RZ, 0xc0, !PT ;  /* 0xffff00000d0d7812 */ /* 0x000fe200078ec0ff */
[C---:B------:R-:W-:Y:S01]  /*cfa0*/  IMAD.U32 R61, R3.reuse, 0x10000, RZ ;  /* 0x00010000033d7824 */ /* 0x040fe200078e00ff */
        /* <DEDUP_REMOVED lines=16> */
.L_x_1689:
[----:B------:R-:W-:Y:S05]  /*d0b0*/  BSYNC B2 ;  /* 0x0000000000027941 */ /* 0x000fea0003800000 */
.L_x_1688:
[----:B------:R-:W-:Y:S04]  /*d0c0*/  BSSY B2, `(.L_x_1690) ;  /* 0x0000030000027945 */ /* 0x000fe80003800000 */
[----:B------:R-:W-:Y:S05]  /*d0d0*/  @P2 BRA `(.L_x_1691) ;  /* 0x0000000000b82947 */ /* 0x000fea0003800000 */
[----:B01---5:R-:W0:Y:S01]  /*d0e0*/  LDS.128 R12, [R67+0x9000] ;  /* 0x00900000430c7984 */ /* 0x023e220000000c00 */
[----:B------:R-:W-:Y:S02]  /*d0f0*/  SHF.R.U64 R3, R52, 0x10, R53 ;  /* 0x0000001034037819 */ /* 0x000fe40000001235 */
[----:B------:R-:W-:Y:S02]  /*d100*/  SHF.R.U64 R50, R50, 0x10, R51 ;  /* 0x0000001032327819 */ /* 0x000fe40000001233 */
[----:B------:R-:W-:Y:S02]  /*d110*/  SHF.R.U32.HI R53, RZ, 0x10, R53 ;  /* 0x00000010ff357819 */ /* 0x000fe40000011635 */
[----:B------:R-:W-:Y:S02]  /*d120*/  SHF.R.U32.HI R54, RZ, 0x10, R51 ;  /* 0x00000010ff367819 */ /* 0x000fe40000011633 */
[----:B------:R-:W-:Y:S02]  /*d130*/  PRMT R52, R96, 0x5432, R3 ;  /* 0x0000543260347816 */ /* 0x000fe40000000003 */
[----:B------:R-:W-:-:S02]  /*d140*/  PRMT R50, R97, 0x5432, R50 ;  /* 0x0000543261327816 */ /* 0x000fc40000000032 */
[----:B------:R-:W-:Y:S02]  /*d150*/  PRMT R96, R96, 0x5410, R53 ;  /* 0x0000541060607816 */ /* 0x000fe40000000035 */
[----:B------:R-:W-:-:S03]  /*d160*/  PRMT R97, R97, 0x5410, R54 ;  /* 0x0000541061617816 */ /* 0x000fc60000000036 */
[C---:B------:R-:W-:Y:S01]  /*d170*/  IMAD.U32 R57, R96.reuse, 0x10000, RZ ;  /* 0x0001000060397824 */ /* 0x040fe200078e00ff */
[----:B------:R-:W-:Y:S01]  /*d180*/  LOP3.LUT R96, R96, 0xffff0000, RZ, 0xc0, !PT ;  /* 0xffff000060607812 */ /* 0x000fe200078ec0ff */
[C---:B------:R-:W-:Y:S01]  /*d190*/  IMAD.U32 R56, R97.reuse, 0x10000, RZ ;  /* 0x0001000061387824 */ /* 0x040fe200078e00ff */
[----:B------:R-:W-:Y:S02]  /*d1a0*/  LOP3.LUT R58, R97, 0xffff0000, RZ, 0xc0, !PT ;  /* 0xffff0000613a7812 */ /* 0x000fe400078ec0ff */
[C---:B0-----:R-:W-:Y:S01]  /*d1b0*/  LOP3.LUT R54, R14.reuse, 0xffff0000, RZ, 0xc0, !PT ;  /* 0xffff00000e367812 */ /* 0x041fe200078ec0ff */
[----:B------:R-:W-:Y:S01]  /*d1c0*/  IMAD.U32 R53, R14, 0x10000, RZ ;  /* 0x000100000e357824 */ /* 0x000fe200078e00ff */
[C---:B------:R-:W-:Y:S01]  /*d1d0*/  LOP3.LUT R55, R15.reuse, 0xffff0000, RZ, 0xc0, !PT ;  /* 0xffff00000f377812 */ /* 0x040fe200078ec0ff */
[----:B------:R-:W-:Y:S01]  /*d1e0*/  IMAD.U32 R51, R15, 0x10000, RZ ;  /* 0x000100000f337824 */ /* 0x000fe200078e00ff */
[C---:B------:R-:W-:Y:S01]  /*d1f0*/  LOP3.LUT R15, R13.reuse, 0xffff0000, RZ, 0xc0, !PT ;  /* 0xffff00000d0f7812 */ /* 0x040fe200078ec0ff */
[C---:B------:R-:W-:Y:S01]  /*d200*/  FMUL.FTZ R60, R54.reuse, R57 ;  /* 0x00000039363c7220 */ /* 0x040fe20000410000 */
[----:B------:R-:W-:Y:S01]  /*d210*/  FMUL.FTZ R54, R54, R56 ;  /* 0x0000003836367220 */ /* 0x000fe20000410000 */
[----:B------:R-:W-:-:S02]  /*d220*/  IMAD.U32 R3, R13, 0x10000, RZ ;  /* 0x000100000d037824 */ /* 0x000fc400078e00ff */
[----:B------:R-:W-:Y:S01]  /*d230*/  FMUL.FTZ R62, R55, R96 ;  /* 0x00000060373e7220 */ /* 0x000fe20000410000 */
[C---:B------:R-:W-:Y:S01]  /*d240*/  FFMA.FTZ R13, R53.reuse, R56, -R60 ;  /* 0x00000038350d7223 */ /* 0x040fe2000001083c */
[----:B------:R-:W-:Y:S01]  /*d250*/  FFMA.FTZ R60, R53, R57, R54 ;  /* 0x00000039353c7223 */ /* 0x000fe20000010036 */
[-C--:B------:R-:W-:Y:S01]  /*d260*/  FMUL.FTZ R54, R55, R58.reuse ;  /* 0x0000003a37367220 */ /* 0x080fe20000410000 */
[C---:B------:R-:W-:Y:S01]  /*d270*/  IMAD.U32 R55, R52.reuse, 0x10000, RZ ;  /* 0x0001000034377824 */ /* 0x040fe200078e00ff */
[----:B------:R-:W-:Y:S01]  /*d280*/  LOP3.LUT R52, R52, 0xffff0000, RZ, 0xc0, !PT ;  /* 0xffff000034347812 */ /* 0x000fe200078ec0ff */
[C---:B------:R-:W-:Y:S01]  /*d290*/  IMAD.U32 R14, R12.reuse, 0x10000, RZ ;  /* 0x000100000c0e7824 */ /* 0x040fe200078e00ff */
[----:B------:R-:W-:Y:S01]  /*d2a0*/  LOP3.LUT R12, R12, 0xffff0000, RZ, 0xc0, !PT ;  /* 0xffff00000c0c7812 */ /* 0x000fe200078ec0ff */
[C---:B------:R-:W-:Y:S01]  /*d2b0*/  IMAD.U32 R53, R50.reuse, 0x10000, RZ ;  /* 0x0001000032357824 */ /* 0x040fe200078e00ff */
[----:B------:R-:W-:Y:S01]  /*d2c0*/  LOP3.LUT R50, R50, 0xffff0000, RZ, 0xc0, !PT ;  /* 0xffff000032327812 */ /* 0x000fe200078ec0ff */
[C---:B------:R-:W-:Y:S01]  /*d2d0*/  FFMA.FTZ R62, R51.reuse, R58, -R62 ;  /* 0x0000003a333e7223 */ /* 0x040fe2000001083e */
[----:B------:R-:W-:Y:S01]  /*d2e0*/  FFMA.FTZ R57, R51, R96, R54 ;  /* 0x0000006033397223 */ /* 0x000fe20000010036 */
[C---:B------:R-:W-:Y:S01]  /*d2f0*/  FMUL.FTZ R56, R15.reuse, R52 ;  /* 0x000000340f387220 */ /* 0x040fe20000410000 */
[C---:B------:R-:W-:Y:S01]  /*d300*/  FMUL.FTZ R51, R12.reuse, R55 ;  /* 0x000000370c337220 */ /* 0x040fe20000410000 */
[-C--:B------:R-:W-:Y:S01]  /*d310*/  FMUL.FTZ R54, R12, R53.reuse ;  /* 0x000000350c367220 */ /* 0x080fe20000410000 */
[-C--:B------:R-:W-:Y:S01]  /*d320*/  FMUL.FTZ R15, R15, R50.reuse ;  /* 0x000000320f0f7220 */ /* 0x080fe20000410000 */
[C---:B------:R-:W-:Y:S01]  /*d330*/  FFMA.FTZ R56, R3.reuse, R50, -R56 ;  /* 0x0000003203387223 */ /* 0x040fe20000010838 */
[C---:B------:R-:W-:Y:S01]  /*d340*/  FFMA.FTZ R12, R14.reuse, R53, -R51 ;  /* 0x000000350e0c7223 */ /* 0x040fe20000010833 */
[----:B------:R-:W-:Y:S01]  /*d350*/  FFMA.FTZ R55, R14, R55, R54 ;  /* 0x000000370e377223 */ /* 0x000fe20000010036 */
[----:B------:R-:W-:Y:S01]  /*d360*/  FFMA.FTZ R3, R3, R52, R15 ;  /* 0x0000003403037223 */ /* 0x000fe2000001000f */
[----:B------:R-:W-:-:S02]  /*d370*/  F2FP.BF16.F32.PACK_AB R14, R60, R13 ;  /* 0x0000000d3c0e723e */ /* 0x000fc400000010ff */
[----:B------:R-:W-:Y:S02]  /*d380*/  F2FP.BF16.F32.PACK_AB R15, R57, R62 ;  /* 0x0000003e390f723e */ /* 0x000fe400000010ff */
[----:B------:R-:W-:Y:S02]  /*d390*/  F2FP.BF16.F32.PACK_AB R12, R55, R12 ;  /* 0x0000000c370c723e */ /* 0x000fe400000010ff */
[----:B------:R-:W-:-:S05]  /*d3a0*/  F2FP.BF16.F32.PACK_AB R13, R3, R56 ;  /* 0x00000038030d723e */ /* 0x000fca00000010ff */
[----:B------:R2:W-:Y:S02]  /*d3b0*/  STS.128 [R67+0x9000], R12 ;  /* 0x0090000c43007388 */ /* 0x0005e40000000c00 */
.L_x_1691:
[----:B------:R-:W-:Y:S05]  /*d3c0*/  BSYNC B2 ;  /* 0x0000000000027941 */ /* 0x000fea0003800000 */
.L_x_1690:
[----:B------:R-:W-:Y:S05]  /*d3d0*/  @P3 BRA `(.L_x_1685) ;  /* 0x0000000000b83947 */ /* 0x000fea0003800000 */
[----:B012--5:R-:W0:Y:S01]  /*d3e0*/  LDS.128 R12, [R67+0xd000] ;  /* 0x00d00000430c7984 */ /* 0x027e220000000c00 */
        /* <DEDUP_REMOVED lines=13> */
[C---:B------:R-:W-:Y:S01]  /*d4c0*/  IMAD.U32 R48, R15.reuse, 0x10000, RZ ;  /* 0x000100000f307824 */ /* 0x040fe200078e00ff */
[----:B------:R-:W-:Y:S01]  /*d4d0*/  LOP3.LUT R15, R15, 0xffff0000, RZ, 0xc0, !PT ;  /* 0xffff00000f0f7812 */ /* 0x000fe200078ec0ff */
[----:B------:R-:W-:Y:S02]  /*d4e0*/  IMAD.U32 R46, R14, 0x10000, RZ ;  /* 0x000100000e2e7824 */ /* 0x000fe400078e00ff */
[C---:B------:R-:W-:Y:S01]  /*d4f0*/  FMUL.FTZ R53, R47.reuse, R52 ;  /* 0x000000342f357220 */ /* 0x040fe20000410000 */
[----:B------:R-:W-:Y:S01]  /*d500*/  FMUL.FTZ R47, R47, R50 ;  /* 0x000000322f2f7220 */ /* 0x000fe20000410000 */
[----:B------:R-:W-:Y:S01]  /*d510*/  FMUL.FTZ R57, R15, R87 ;  /* 0x000000570f397220 */ /* 0x000fe20000410000 */
[----:B------:R-:W-:-:S02]  /*d520*/  IMAD.U32 R3, R12, 0x10000, RZ ;  /* 0x000100000c037824 */ /* 0x000fc400078e00ff */
[C---:B------:R-:W-:Y:S01]  /*d530*/  FFMA.FTZ R54, R46.reuse, R50, -R53 ;  /* 0x000000322e367223 */ /* 0x040fe20000010835 */
[----:B------:R-:W-:Y:S01]  /*d540*/  FFMA.FTZ R55, R46, R52, R47 ;  /* 0x000000342e377223 */ /* 0x000fe2000001002f */
[-C--:B------:R-:W-:Y:S01]  /*d550*/  FMUL.FTZ R47, R15, R86.reuse ;  /* 0x000000560f2f7220 */ /* 0x080fe20000410000 */
[----:B------:R-:W-:Y:S01]  /*d560*/  IMAD.U32 R14, R13, 0x10000, RZ ;  /* 0x000100000d0e7824 */ /* 0x000fe200078e00ff */
[----:B------:R-:W-:Y:S01]  /*d570*/  LOP3.LUT R12, R12, 0xffff0000, RZ, 0xc0, !PT ;  /* 0xffff00000c0c7812 */ /* 0x000fe200078ec0ff */
[----:B------:R-:W-:Y:S01]  /*d580*/  IMAD.U32 R46, R51, 0x10000, RZ ;  /* 0x00010000332e7824 */ /* 0x000fe200078e00ff */
[----:B------:R-:W-:Y:S01]  /*d590*/  LOP3.LUT R13, R13, 0xffff0000, RZ, 0xc0, !PT ;  /* 0xffff00000d0d7812 */ /* 0x000fe200078ec0ff */
[----:B------:R-:W-:Y:S01]  /*d5a0*/  IMAD.U32 R15, R49, 0x10000, RZ ;  /* 0x00010000310f7824 */ /* 0x000fe200078e00ff */
[----:B------:R-:W-:Y:S01]  /*d5b0*/  LOP3.LUT R51, R51, 0xffff0000, RZ, 0xc0, !PT ;  /* 0xffff000033337812 */ /* 0x000fe200078ec0ff */
[C---:B------:R-:W-:Y:S01]  /*d5c0*/  FFMA.FTZ R57, R48.reuse, R86, -R57 ;  /* 0x0000005630397223 */ /* 0x040fe20000010839 */
[----:B------:R-:W-:Y:S01]  /*d5d0*/  LOP3.LUT R49, R49, 0xffff0000, RZ, 0xc0, !PT ;  /* 0xffff000031317812 */ /* 0x000fe200078ec0ff */
[----:B------:R-:W-:Y:S01]  /*d5e0*/  FFMA.FTZ R52, R48, R87, R47 ;  /* 0x0000005730347223 */ /* 0x000fe2000001002f */
[CC--:B------:R-:W-:Y:S01]  /*d5f0*/  FMUL.FTZ R48, R12.reuse, R46.reuse ;  /* 0x0000002e0c307220 */ /* 0x0c0fe20000410000 */
        /* <DEDUP_REMOVED lines=12> */
.L_x_1685:
[----:B------:R-:W-:Y:S05]  /*d6c0*/  BSYNC B1 ;  /* 0x0000000000017941 */ /* 0x000fea0003800000 */
.L_x_1684:
[----:B------:R-:W-:Y:S01]  /*d6d0*/  VIADD R3, R113, 0x40 ;  /* 0x0000004071037836 */ /* 0x000fe20000000000 */
[----:B------:R-:W-:Y:S04]  /*d6e0*/  BSSY B1, `(.L_x_1692) ;  /* 0x00000ce000017945 */ /* 0x000fe80003800000 */
[----:B------:R-:W-:-:S13]  /*d6f0*/  ISETP.GE.AND P0, PT, R3, R0, PT ;  /* 0x000000000300720c */ /* 0x000fda0003f06270 */
[----:B------:R-:W-:Y:S05]  /*d700*/  @P0 BRA `(.L_x_1693) ;  /* 0x0000000c002c0947 */ /* 0x000fea0003800000 */
[----:B0123--:R-:W2:Y:S01]  /*d710*/  LDL R14, [R1+0x18] ;  /* 0x00001800010e7983 */ /* 0x00fea20000100800 */
        /* <DEDUP_REMOVED lines=56> */
.L_x_1695:
[----:B------:R-:W-:Y:S05]  /*daa0*/  BSYNC B2 ;  /* 0x0000000000027941 */ /* 0x000fea0003800000 */
.L_x_1694:
[----:B------:R-:W-:Y:S04]  /*dab0*/  BSSY B2, `(.L_x_1696) ;  /* 0x0000030000027945 */ /* 0x000fe80003800000 */
[----:B------:R-:W-:Y:S05]  /*dac0*/  @P1 BRA `(.L_x_1697) ;  /* 0x0000000000b81947 */ /* 0x000fea0003800000 */
[----:B0----5:R-:W0:Y:S01]  /*dad0*/  LDS.128 R12, [R52+0x6000] ;  /* 0x00600000340c7984 */ /* 0x021e220000000c00 */
        /* <DEDUP_REMOVED lines=45> */
.L_x_1697:
[----:B------:R-:W-:Y:S05]  /*ddb0*/  BSYNC B2 ;  /* 0x0000000000027941 */ /* 0x000fea0003800000 */
.L_x_1696:
        /* <DEDUP_REMOVED lines=48> */
.L_x_1699:
[----:B------:R-:W-:Y:S05]  /*e0c0*/  BSYNC B2 ;  /* 0x0000000000027941 */ /* 0x000fea0003800000 */
.L_x_1698:
[----:B------:R-:W-:Y:S05]  /*e0d0*/  @P3 BRA `(.L_x_1693) ;  /* 0x0000000000b83947 */ /* 0x000fea0003800000 */
[----:B012--5:R-:W0:Y:S01]  /*e0e0*/  LDS.128 R12, [R52+0xe000] ;  /* 0x00e00000340c7984 */ /* 0x027e220000000c00 */
        /* <DEDUP_REMOVED lines=45> */
.L_x_1693:
[----:B------:R-:W-:Y:S05]  /*e3c0*/  BSYNC B1 ;  /* 0x0000000000017941 */ /* 0x000fea0003800000 */
.L_x_1692:
[----:B------:R-:W-:-:S05]  /*e3d0*/  VIADD R3, R113, 0x60 ;  /* 0x0000006071037836 */ /* 0x000fca0000000000 */
[----:B------:R-:W-:-:S13]  /*e3e0*/  ISETP.GE.AND P0, PT, R3, R0, PT ;  /* 0x000000000300720c */ /* 0x000fda0003f06270 */
[----:B------:R-:W-:Y:S05]  /*e3f0*/  @P0 BRA `(.L_x_1700) ;  /* 0x0000005800740947 */ /* 0x000fea0003800000 */
[----:B01234-:R-:W2:Y:S01]  /*e400*/  LDL R14, [R1+0x18] ;  /* 0x00001800010e7983 */ /* 0x01fea20000100800 */
        /* <DEDUP_REMOVED lines=18> */
[----:B------:R-:W-:Y:S02]  /*e530*/  PRMT R102, R102, 0x5432, R31 ;  /* 0x0000543266667816 */ /* 0x000fe4000000001f */
[C---:B------:R-:W-:Y:S01]  /*e540*/  LOP3.LUT R32, R105.reuse, 0xffff0000, RZ, 0xc0, !PT ;  /* 0xffff000069207812 */ /* 0x040fe200078ec0ff */
[----:B------:R-:W-:Y:S02]  /*e550*/  IMAD.U32 R31, R105, 0x10000, RZ ;  /* 0x00010000691f7824 */ /* 0x000fe400078e00ff */
[C---:B------:R-:W-:Y:S01]  /*e560*/  IMAD.U32 R29, R102.reuse, 0x10000, RZ ;  /* 0x00010000661d7824 */ /* 0x040fe200078e00ff */
[----:B------:R-:W-:Y:S01]  /*e570*/  LOP3.LUT R102, R102, 0xffff0000, RZ, 0xc0, !PT ;  /* 0xffff000066667812 */ /* 0x000fe200078ec0ff */
[C---:B0-----:R-:W-:Y:S01]  /*e580*/  IMAD.U32 R26, R14.reuse, 0x10000, RZ ;  /* 0x000100000e1a7824 */ /* 0x041fe200078e00ff */
[----:B------:R-:W-:Y:S01]  /*e590*/  LOP3.LUT R14, R14, 0xffff0000, RZ, 0xc0, !PT ;  /* 0xffff00000e0e7812 */ /* 0x000fe200078ec0ff */
[C---:B------:R-:W-:Y:S01]  /*e5a0*/  IMAD.U32 R27, R15.reuse, 0x10000, RZ ;  /* 0x000100000f1b7824 */ /* 0x040fe200078e00ff */
[----:B------:R-:W-:Y:S01]  /*e5b0*/  LOP3.LUT R15, R15, 0xffff0000, RZ, 0xc0, !PT ;  /* 0xffff00000f0f7812 */ /* 0x000fe200078ec0ff */
[C---:B------:R-:W-:Y:S01]  /*e5c0*/  IMAD.U32 R0, R12.reuse, 0x10000, RZ ;  /* 0x000100000c007824 */ /* 0x040fe200078e00ff */
[----:B------:R-:W-:Y:S01]  /*e5d0*/  LOP3.LUT R3, R12, 0xffff0000, RZ, 0xc0, !PT ;  /* 0xffff00000c037812 */ /* 0x000fe200078ec0ff */
        /* <DEDUP_REMOVED lines=27> */
.L_x_1702:
[----:B------:R-:W-:Y:S05]  /*e790*/  BSYNC B1 ;  /* 0x0000000000017941 */ /* 0x000fea0003800000 */
.L_x_1701:
[----:B------:R-:W-:Y:S04]  /*e7a0*/  BSSY B1, `(.L_x_1703) ;  /* 0x0000030000017945 */ /* 0x000fe80003800000 */
[----:B------:R-:W-:Y:S05]  /*e7b0*/  @P1 BRA `(.L_x_1704) ;  /* 0x0000000000b81947 */ /* 0x000fea0003800000 */
[----:B0----5:R-:W0:Y:S01]  /*e7c0*/  LDS.128 R12, [R35+0x7000] ;  /* 0x00700000230c7984 */ /* 0x021e220000000c00 */
[----:B------:R-:W-:Y:S02]  /*e7d0*/  SHF.R.U64 R26, R24, 0x10, R25 ;  /* 0x00000010181a7819 */ /* 0x000fe40000001219 */
[----:B------:R-:W-:Y:S02]  /*e7e0*/  SHF.R.U64 R3, R20, 0x10, R21 ;  /* 0x0000001014037819 */ /* 0x000fe40000001215 */
        /* <DEDUP_REMOVED lines=43> */
.L_x_1704:
[----:B------:R-:W-:Y:S05]  /*eaa0*/  BSYNC B1 ;  /* 0x0000000000017941 */ /* 0x000fea0003800000 */
.L_x_1703:
        /* <DEDUP_REMOVED lines=19> */
[----:B------:R-:W-:Y:S01]  /*ebe0*/  FMUL.FTZ R26, R10, R24 ;  /* 0x000000180a1a7220 */ /* 0x000fe20000410000 */
[----:B------:R-:W-:Y:S02]  /*ebf0*/  IMAD.U32 R0, R12, 0x10000, RZ ;  /* 0x000100000c007824 */ /* 0x000fe400078e00ff */
[----:B------:R-:W-:Y:S01]  /*ec00*/  FMUL.FTZ R25, R10, R15 ;  /* 0x0000000f0a197220 */ /* 0x000fe20000410000 */
[C---:B------:R-:W-:Y:S01]  /*ec10*/  FMUL.FTZ R10, R14.reuse, R85 ;  /* 0x000000550e0a7220 */ /* 0x040fe20000410000 */
[----:B------:R-:W-:Y:S01]  /*ec20*/  FMUL.FTZ R14, R14, R80 ;  /* 0x000000500e0e7220 */ /* 0x000fe20000410000 */
[----:B------:R-:W-:Y:S01]  /*ec30*/  LOP3.LUT R3, R12, 0xffff0000, RZ, 0xc0, !PT ;  /* 0xffff00000c037812 */ /* 0x000fe200078ec0ff */
[----:B------:R-:W-:-:S02]  /*ec40*/  IMAD.U32 R6, R13, 0x10000, RZ ;  /* 0x000100000d067824 */ /* 0x000fc400078e00ff */
[----:B------:R-:W-:Y:S01]  /*ec50*/  FFMA.FTZ R80, R11, R80, -R10 ;  /* 0x000000500b507223 */ /* 0x000fe2000001080a */
[----:B------:R-:W-:Y:S01]  /*ec60*/  IMAD.U32 R10, R21, 0x10000, RZ ;  /* 0x00010000150a7824 */ /* 0x000fe200078e00ff */
[----:B------:R-:W-:Y:S01]  /*ec70*/  LOP3.LUT R12, R13, 0xffff0000, RZ, 0xc0, !PT ;  /* 0xffff00000d0c7812 */ /* 0x000fe200078ec0ff */
[----:B------:R-:W-:Y:S01]  /*ec80*/  FFMA.FTZ R26, R7, R15, -R26 ;  /* 0x0000000f071a7223 */ /* 0x000fe2000001081a */
[----:B------:R-:W-:Y:S01]  /*ec90*/  LOP3.LUT R21, R21, 0xffff0000, RZ, 0xc0, !PT ;  /* 0xffff000015157812 */ /* 0x000fe200078ec0ff */
[----:B------:R-:W-:Y:S01]  /*eca0*/  FFMA.FTZ R25, R7, R24, R25 ;  /* 0x0000001807197223 */ /* 0x000fe20000010019 */
[C---:B------:R-:W-:Y:S01]  /*ecb0*/  LOP3.LUT R13, R20.reuse, 0xffff0000, RZ, 0xc0, !PT ;  /* 0xffff0000140d7812 */ /* 0x040fe200078ec0ff */
[----:B------:R-:W-:Y:S02]  /*ecc0*/  IMAD.U32 R7, R20, 0x10000, RZ ;  /* 0x0001000014077824 */ /* 0x000fe400078e00ff */
[----:B------:R-:W-:Y:S01]  /*ecd0*/  FFMA.FTZ R85, R11, R85, R14 ;  /* 0x000000550b557223 */ /* 0x000fe2000001000e */
[CC--:B------:R-:W-:Y:S01]  /*ece0*/  FMUL.FTZ R11, R3.reuse, R10.reuse ;  /* 0x0000000a030b7220 */ /* 0x0c0fe20000410000 */
[C---:B------:R-:W-:Y:S01]  /*ecf0*/  FMUL.FTZ R15, R12.reuse, R21 ;  /* 0x000000150c0f7220 */ /* 0x040fe20000410000 */
        /* <DEDUP_REMOVED lines=11> */
.L_x_1706:
[----:B------:R-:W-:Y:S05]  /*edb0*/  BSYNC B1 ;  /* 0x0000000000017941 */ /* 0x000fea0003800000 */
.L_x_1705:
        /* <DEDUP_REMOVED lines=18> */
[----:B------:R-:W-:Y:S01]  /*eee0*/  LOP3.LUT R3, R12, 0xffff0000, RZ, 0xc0, !PT ;  /* 0xffff00000c037812 */ /* 0x000fe200078ec0ff */
[C---:B------:R-:W-:Y:S01]  /*eef0*/  FMUL.FTZ R20, R6.reuse, R11 ;  /* 0x0000000b06147220 */ /* 0x040fe20000410000 */
[----:B------:R-:W-:Y:S01]  /*ef00*/  FMUL.FTZ R6, R6, R9 ;  /* 0x0000000906067220 */ /* 0x000fe20000410000 */
[----:B------:R-:W-:Y:S01]  /*ef10*/  FMUL.FTZ R24, R14, R79 ;  /* 0x0000004f0e187220 */ /* 0x000fe20000410000 */
[----:B------:R-:W-:-:S02]  /*ef20*/  IMAD.U32 R0, R12, 0x10000, RZ ;  /* 0x000100000c007824 */ /* 0x000fc400078e00ff */
[-C--:B------:R-:W-:Y:S01]  /*ef30*/  FMUL.FTZ R14, R14, R78.reuse ;  /* 0x0000004e0e0e7220 */ /* 0x080fe20000410000 */
[----:B------:R-:W-:Y:S01]  /*ef40*/  FFMA.FTZ R15, R5, R11, R6 ;  /* 0x0000000b050f7223 */ /* 0x000fe20000010006 */
[----:B------:R-:W-:Y:S01]  /*ef50*/  LOP3.LUT R12, R13, 0xffff0000, RZ, 0xc0, !PT ;  /* 0xffff00000d0c7812 */ /* 0x000fe200078ec0ff */
[----:B------:R-:W-:Y:S01]  /*ef60*/  FFMA.FTZ R20, R5, R9, -R20 ;  /* 0x0000000905147223 */ /* 0x000fe20000010814 */
[C---:B------:R-:W-:Y:S01]  /*ef70*/  IMAD.U32 R6, R10.reuse, 0x10000, RZ ;  /* 0x000100000a067824 */ /* 0x040fe200078e00ff */
[----:B------:R-:W-:Y:S01]  /*ef80*/  LOP3.LUT R11, R10, 0xffff0000, RZ, 0xc0, !PT ;  /* 0xffff00000a0b7812 */ /* 0x000fe200078ec0ff */
[C---:B------:R-:W-:Y:S01]  /*ef90*/  IMAD.U32 R5, R8.reuse, 0x10000, RZ ;  /* 0x0001000008057824 */ /* 0x040fe200078e00ff */
[----:B------:R-:W-:Y:S01]  /*efa0*/  LOP3.LUT R9, R8, 0xffff0000, RZ, 0xc0, !PT ;  /* 0xffff000008097812 */ /* 0x000fe200078ec0ff */
[C---:B------:R-:W-:Y:S01]  /*efb0*/  FFMA.FTZ R24, R7.reuse, R78, -R24 ;  /* 0x0000004e07187223 */ /* 0x040fe20000010818 */
[----:B------:R-:W-:Y:S01]  /*efc0*/  FFMA.FTZ R79, R7, R79, R14 ;  /* 0x0000004f074f7223 */ /* 0x000fe2000001000e */
[----:B------:R-:W-:-:S02]  /*efd0*/  IMAD.U32 R4, R13, 0x10000, RZ ;  /* 0x000100000d047824 */ /* 0x000fc400078e00ff */
        /* <DEDUP_REMOVED lines=10> */
[----:B------:R-:W-:Y:S02]  /*f080*/  F2FP.BF16.F32.PACK_AB R7, R79, R24 ;  /* 0x000000184f07723e */ /* 0x000fe400000010ff */
[----:B------:R-:W-:-:S05]  /*f090*/  F2FP.BF16.F32.PACK_AB R5, R12, R13 ;  /* 0x0000000d0c05723e */ /* 0x000fca00000010ff */
[----:B------:R0:W-:Y:S01]  /*f0a0*/  STS.128 [R35+0xf000], R4 ;  /* 0x00f0000423007388 */ /* 0x0001e20000000c00 */
[----:B------:R-:W-:Y:S05]  /*f0b0*/  BRA `(.L_x_1700) ;  /* 0x0000004c00447947 */ /* 0x000fea0003800000 */
.L_x_1661:
[----:B------:R-:W0:Y:S01]  /*f0c0*/  LDC R76, c[0x0][0x448] ;  /* 0x00011200ff4c7b82 */ /* 0x000e220000000800 */
[----:B------:R-:W-:Y:S01]  /*f0d0*/  ULDC.64 UR4, c[0x0][0x3f8] ;  /* 0x0000fe0000047ab9 */ /* 0x000fe20000000a00 */
[----:B------:R-:W-:Y:S01]  /*f0e0*/  ULDC.64 UR6, c[0x0][0x408] ;  /* 0x0001020000067ab9 */ /* 0x000fe20000000a00 */
[----:B------:R-:W-:Y:S02]  /*f0f0*/  IMAD.MOV.U32 R25, RZ, RZ, R33 ;  /* 0x000000ffff197224 */ /* 0x000fe400078e0021 */
[----:B------:R-:W-:Y:S01]  /*f100*/  IMAD.MOV.U32 R27, RZ, RZ, R29 ;  /* 0x000000ffff1b7224 */ /* 0x000fe200078e001d */
[----:B0-----:R-:W-:-:S13]  /*f110*/  ISETP.NE.AND P0, PT, R76, 0x1, PT ;  /* 0x000000014c00780c */ /* 0x001fda0003f05270 */
[----:B------:R-:W0:Y:S08]  /*f120*/  @P0 LDC R4, c[0x0][0x44c] ;  /* 0x00011300ff040b82 */ /* 0x000e300000000800 */
[----:B------:R-:W1:Y:S01]  /*f130*/  @P0 LDC R5, c[0x0][0x450] ;  /* 0x00011400ff050b82 */ /* 0x000e620000000800 */
[----:B0-----:R-:W-:-:S05]  /*f140*/  @P0 IMAD.HI.U32 R4, R3, R4, RZ ;  /* 0x0000000403040227 */ /* 0x001fca00078e00ff */
[----:B-1----:R-:W-:-:S04]  /*f150*/  @P0 SHF.R.U32.HI R3, RZ, R5, R4 ;  /* 0x00000005ff030219 */ /* 0x002fc80000011604 */
        /* <DEDUP_REMOVED lines=21> */
.L_x_2054:
        /* <DEDUP_REMOVED lines=12> */
[----:B------:R-:W-:Y:S01]  /*f370*/  ULDC UR4, c[0x0][0x3f4] ;  /* 0x0000fd0000047ab9 */ /* 0x000fe20000000800 */
[----:B------:R-:W-:Y:S02]  /*f380*/  CS2R R66, SRZ ;  /* 0x0000000000427805 */ /* 0x000fe4000001ff00 */
[----:B------:R-:W-:Y:S02]  /*f390*/  ISETP.GE.AND P4, PT, R18, UR4, PT ;  /* 0x0000000412007c0c */ /* 0x000fe4000bf86270 */
[----:B------:R-:W-:Y:S02]  /*f3a0*/  CS2R R64, SRZ ;  /* 0x0000000000407805 */ /* 0x000fe4000001ff00 */
[----:B------:R-:W-:Y:S02]  /*f3b0*/  ISETP.GE.AND P5, PT, R203, UR4, PT ;  /* 0x00000004cb007c0c */ /* 0x000fe4000bfa6270 */
[----:B------:R-:W-:-:S07]  /*f3c0*/  CS2R R58, SRZ ;  /* 0x00000000003a7805 */ /* 0x000fce000001ff00 */
[C---:B------:R-:W-:Y:S01]  /*f3d0*/  @!P4 IMAD.SHL.U32 R11, R18.reuse, 0x2, RZ ;  /* 0x00000002120bc824 */ /* 0x040fe200078e00ff */
[----:B------:R-:W-:-:S03]  /*f3e0*/  @!P4 SHF.L.U64.HI R24, R18, 0x1, R19 ;  /* 0x000000011218c819 */ /* 0x000fc60000010213 */
[C---:B------:R-:W-:Y:S01]  /*f3f0*/  @!P5 IMAD.SHL.U32 R5, R201.reuse, 0x2, RZ ;  /* 0x00000002c905d824 */ /* 0x040fe200078e00ff */
[----:B------:R-:W-:Y:S02]  /*f400*/  @!P5 SHF.L.U64.HI R12, R201, 0x1, R224 ;  /* 0x00000001c90cd819 */ /* 0x000fe400000102e0 */
[-C--:B--2---:R-:W-:Y:S02]  /*f410*/  @!P4 IADD3 R10, P0, R6, R11.reuse, RZ ;  /* 0x0000000b060ac210 */ /* 0x084fe40007f1e0ff */
[----:B----4-:R-:W-:Y:S02]  /*f420*/  @!P4 IADD3 R4, P1, R14, R11, RZ ;  /* 0x0000000b0e04c210 */ /* 0x010fe40007f3e0ff */
[-C--:B------:R-:W-:Y:S01]  /*f430*/  @!P5 IADD3 R6, P2, R6, R5.reuse, RZ ;  /* 0x000000050606d210 */ /* 0x080fe20007f5e0ff */
[--C-:B-1----:R-:W-:Y:S01]  /*f440*/  @!P4 IMAD.X R11, R7, 0x1, R24.reuse, P0 ;  /* 0x00000001070bc824 */ /* 0x102fe200000e0618 */
[----:B------:R-:W-:Y:S01]  /*f450*/  @!P5 IADD3 R8, P3, R14, R5, RZ ;  /* 0x000000050e08d210 */ /* 0x000fe20007f7e0ff */
[----:B---3--:R-:W-:Y:S01]  /*f460*/  @!P4 IMAD.X R5, R9, 0x1, R24, P1 ;  /* 0x000000010905c824 */ /* 0x008fe200008e0618 */
[----:B------:R-:W-:-:S02]  /*f470*/  CS2R R56, SRZ ;  /* 0x0000000000387805 */ /* 0x000fc4000001ff00 */
[----:B------:R-:W-:Y:S02]  /*f480*/  CS2R R70, SRZ ;  /* 0x0000000000467805 */ /* 0x000fe4000001ff00 */
[----:B------:R-:W-:Y:S02]  /*f490*/  CS2R R68, SRZ ;  /* 0x0000000000447805 */ /* 0x000fe4000001ff00 */
[----:B------:R-:W-:Y:S02]  /*f4a0*/  CS2R R62, SRZ ;  /* 0x00000000003e7805 */ /* 0x000fe4000001ff00 */
[----:B------:R-:W-:Y:S01]  /*f4b0*/  CS2R R60, SRZ ;  /* 0x00000000003c7805 */ /* 0x000fe2000001ff00 */
[--C-:B------:R-:W-:Y:S01]  /*f4c0*/  @!P5 IMAD.X R7, R7, 0x1, R12.reuse, P2 ;  /* 0x000000010707d824 */ /* 0x100fe200010e060c */
[----:B------:R1:W5:Y:S01]  /*f4d0*/  @!P4 LD.E.128 R64, desc[UR60][R10.64] ;  /* 0x0000003c0a40c980 */ /* 0x000362000c101d00 */
[----:B------:R-:W-:-:S03]  /*f4e0*/  @!P5 IMAD.X R9, R9, 0x1, R12, P3 ;  /* 0x000000010909d824 */ /* 0x000fc600018e060c */
[----:B------:R1:W5:Y:S04]  /*f4f0*/  @!P4 LD.E.128 R56, desc[UR60][R4.64] ;  /* 0x0000003c0438c980 */ /* 0x000368000c101d00 */
[----:B------:R1:W5:Y:S04]  /*f500*/  @!P5 LD.E.128 R68, desc[UR60][R6.64] ;  /* 0x0000003c0644d980 */ /* 0x000368000c101d00 */
[----:B------:R1:W5:Y:S02]  /*f510*/  @!P5 LD.E.128 R60, desc[UR60][R8.64] ;  /* 0x0000003c083cd980 */ /* 0x000364000c101d00 */
.L_x_1709:
[----:B------:R-:W-:Y:S05]  /*f520*/  BSYNC B1 ;  /* 0x0000000000017941 */ /* 0x000fea0003800000 */
.L_x_1708:
[----:B-1---5:R-:W-:Y:S01]  /*f530*/  IMAD.MOV.U32 R4, RZ, RZ, R70 ;  /* 0x000000ffff047224 */ /* 0x022fe200078e0046 */
[----:B------:R-:W-:Y:S01]  /*f540*/  UMOV UR4, 0xffffffff ;  /* 0xffffffff00047882 */ /* 0x000fe20000000000 */
[----:B------:R-:W-:Y:S01]  /*f550*/  IMAD.MOV.U32 R5, RZ, RZ, R71 ;  /* 0x000000ffff057224 */ /* 0x000fe200078e0047 */
[----:B------:R-:W-:Y:S01]  /*f560*/  CS2R R54, SRZ ;  /* 0x0000000000367805 */ /* 0x000fe2000001ff00 */
[----:B--2---:R-:W-:Y:S01]  /*f570*/  IMAD.MOV.U32 R6, RZ, RZ, R68 ;  /* 0x000000ffff067224 */ /* 0x004fe200078e0044 */
        /* <DEDUP_REMOVED lines=23> */
[----:B------:R-:W-:Y:S02]  /*f6f0*/  PRMT R104, R104, 0x5410, R5 ;  /* 0x0000541068687816 */ /* 0x000fe40000000005 */
[----:B------:R-:W-:Y:S02]  /*f700*/  PRMT R122, R122, 0x5410, R6 ;  /* 0x000054107a7a7816 */ /* 0x000fe40000000006 */
[----:B------:R-:W-:Y:S01]  /*f710*/  PRMT R103, R7, 0x5410, R4 ;  /* 0x0000541007677816 */ /* 0x000fe20000000004 */
[----:B------:R-:W-:Y:S06]  /*f720*/  BRA.DIV UR4, `(.L_x_1710) ;  /* 0x000001fa04147947 */ /* 0x000fec000b800000 */
[----:B------:R1:W2:Y:S04]  /*f730*/  SHFL.IDX PT, R7, R21, 0x1, 0x181f ;  /* 0x00381f0015077f89 */ /* 0x0002a800000e0000 */
[----:B------:R1:W0:Y:S04]  /*f740*/  SHFL.IDX PT, R6, R20, 0x1, 0x181f ;  /* 0x00381f0014067f89 */ /* 0x00022800000e0000 */
[----:B---3--:R1:W3:Y:S04]  /*f750*/  SHFL.IDX PT, R9, R72, 0x1, 0x181f ;  /* 0x00381f0048097f89 */ /* 0x0082e800000e0000 */
[----:B----4-:R1:W4:Y:S02]  /*f760*/  SHFL.IDX PT, R14, R3, 0x1, 0x181f ;  /* 0x00381f00030e7f89 */ /* 0x01032400000e0000 */
.L_x_2060:
        /* <DEDUP_REMOVED lines=19> */
[----:B------:R-:W-:Y:S01]  /*f8a0*/  @!P5 IMAD.SHL.U32 R11, R201, 0x2, RZ ;  /* 0x00000002c90bd824 */ /* 0x000fe200078e00ff */
[-C--:B0-----:R-:W-:Y:S02]  /*f8b0*/  @!P4 IADD3 R10, P0, R6, R5.reuse, RZ ;  /* 0x00000005060ac210 */ /* 0x081fe40007f1e0ff */
[C---:B----4-:R-:W-:Y:S02]  /*f8c0*/  @!P4 IADD3 R4, P1, R14.reuse, R5, RZ ;  /* 0x000000050e04c210 */ /* 0x050fe40007f3e0ff */
[-C--:B------:R-:W-:Y:S02]  /*f8d0*/  @!P5 IADD3 R8, P3, R14, R11.reuse, RZ ;  /* 0x0000000b0e08d210 */ /* 0x080fe40007f7e0ff */
[----:B------:R-:W-:Y:S01]  /*f8e0*/  @!P5 IADD3 R6, P2, R6, R11, RZ ;  /* 0x0000000b0606d210 */ /* 0x000fe20007f5e0ff */
[----:B--2---:R-:W-:Y:S01]  /*f8f0*/  @!P4 IMAD.X R11, R7, 0x1, R12, P0 ;  /* 0x00000001070bc824 */ /* 0x004fe200000e060c */
[----:B------:R-:W-:Y:S01]  /*f900*/  @!P5 SHF.L.U64.HI R14, R201, 0x1, R224 ;  /* 0x00000001c90ed819 */ /* 0x000fe200000102e0 */
        /* <DEDUP_REMOVED lines=12> */
.L_x_1712:
[----:B------:R-:W-:Y:S05]  /*f9d0*/  BSYNC B1 ;  /* 0x0000000000017941 */ /* 0x000fea0003800000 */
.L_x_1711:
[----:B0----5:R-:W-:Y:S01]  /*f9e0*/  IMAD.MOV.U32 R4, RZ, RZ, R54 ;  /* 0x000000ffff047224 */ /* 0x021fe200078e0036 */
[----:B------:R-:W-:Y:S01]  /*f9f0*/  UMOV UR4, 0xffffffff ;  /* 0xffffffff00047882 */ /* 0x000fe20000000000 */
[----:B------:R-:W-:Y:S02]  /*fa00*/  IMAD.MOV.U32 R5, RZ, RZ, R55 ;  /* 0x000000ffff057224 */ /* 0x000fe400078e0037 */
[----:B------:R-:W-:Y:S02]  /*fa10*/  IMAD.MOV.U32 R6, RZ, RZ, R52 ;  /* 0x000000ffff067224 */ /* 0x000fe400078e0034 */
[----:B--2---:R-:W-:Y:S01]  /*fa20*/  IMAD.MOV.U32 R7, RZ, RZ, R53 ;  /* 0x000000ffff077224 */ /* 0x004fe200078e0035 */
        /* <DEDUP_REMOVED lines=21> */
[----:B------:R0:W2:Y:S04]  /*fb80*/  SHFL.IDX PT, R7, R21, 0x2, 0x181f ;  /* 0x00581f0015077f89 */ /* 0x0000a800000e0000 */
[----:B------:R0:W0:Y:S04]  /*fb90*/  SHFL.IDX PT, R6, R20, 0x2, 0x181f ;  /* 0x00581f0014067f89 */ /* 0x00002800000e0000 */
[----:B---3--:R3:W0:Y:S04]  /*fba0*/  SHFL.IDX PT, R9, R72, 0x2, 0x181f ;  /* 0x00581f0048097f89 */ /* 0x00862800000e0000 */
[----:B----4-:R3:W4:Y:S02]  /*fbb0*/  SHFL.IDX PT, R14, R3, 0x2, 0x181f ;  /* 0x00581f00030e7f89 */ /* 0x01072400000e0000 */
.L_x_2066:
        /* <DEDUP_REMOVED lines=27> */
[----:B------:R-:W-:Y:S01]  /*fd70*/  @!P4 IMAD.X R5, R9, 0x1, R12, P1 ;  /* 0x000000010905c824 */ /* 0x000fe200008e060c */
        /* <DEDUP_REMOVED lines=11> */
.L_x_1715:
[----:B------:R-:W-:Y:S05]  /*fe30*/  BSYNC B1 ;  /* 0x0000000000017941 */ /* 0x000fea0003800000 */
.L_x_1714:
[----:B0----5:R-:W-:Y:S01]  /*fe40*/  IMAD.MOV.U32 R6, RZ, RZ, R38 ;  /* 0x000000ffff067224 */ /* 0x021fe200078e0026 */
[----:B------:R-:W-:Y:S01]  /*fe50*/  UMOV UR4, 0xffffffff ;  /* 0xffffffff00047882 */ /* 0x000fe20000000000 */
[----:B--2---:R-:W-:Y:S02]  /*fe60*/  IMAD.MOV.U32 R7, RZ, RZ, R39 ;  /* 0x000000ffff077224 */ /* 0x004fe400078e0027 */
        /* <DEDUP_REMOVED lines=24> */
[----:B-1----:R-:W0:Y:S04]  /*fff0*/  SHFL.IDX PT, R21, R21, 0x3, 0x181f ;  /* 0x00781f0015157f89 */ /* 0x002e2800000e0000 */
[----:B------:R-:W1:Y:S04]  /*10000*/  SHFL.IDX PT, R20, R20, 0x3, 0x181f ;  /* 0x00781f0014147f89 */ /* 0x000e6800000e0000 */
[----:B------:R2:W0:Y:S04]  /*10010*/  SHFL.IDX PT, R77, R72, 0x3, 0x181f ;  /* 0x00781f00484d7f89 */ /* 0x00042800000e0000 */
[----:B---3--:R-:W3:Y:S02]  /*10020*/  SHFL.IDX PT, R3, R3, 0x3, 0x181f ;  /* 0x00781f0003037f89 */ /* 0x008ee400000e0000 */
.L_x_2072:
[----:B------:R-:W-:Y:S01]  /*10030*/  VIADD R5, R0, 0x60 ;  /* 0x0000006000057836 */ /* 0x000fe20000000000 */
[----:B------:R-:W-:Y:S01]  /*10040*/  BSSY B1, `(.L_x_1717) ;  /* 0x0000025000017945 */ /* 0x000fe20003800000 */
[----:B------:R-:W-:Y:S02]  /*10050*/  CS2R R10, SRZ ;  /* 0x00000000000a7805 */ /* 0x000fe4000001ff00 */
[----:B------:R-:W-:Y:S02]  /*10060*/  CS2R R8, SRZ ;  /* 0x0000000000087805 */ /* 0x000fe4000001ff00 */
[----:B----4-:R-:W-:Y:S02]  /*10070*/  CS2R R14, SRZ ;  /* 0x00000000000e7805 */ /* 0x010fe4000001ff00 */
[----:B------:R-:W-:Y:S02]  /*10080*/  ISETP.GE.AND P0, PT, R5, R76, PT ;  /* 0x0000004c0500720c */ /* 0x000fe40003f06270 */
[----:B------:R-:W-:-:S02]  /*10090*/  CS2R R4, SRZ ;  /* 0x0000000000047805 */ /* 0x000fc4000001ff00 */
[----:B------:R-:W-:Y:S02]  /*100a0*/  CS2R R12, SRZ ;  /* 0x00000000000c7805 */ /* 0x000fe4000001ff00 */
[----:B------:R-:W-:Y:S02]  /*100b0*/  CS2R R74, SRZ ;  /* 0x00000000004a7805 */ /* 0x000fe4000001ff00 */
[----:B--2---:R-:W-:-:S05]  /*100c0*/  CS2R R72, SRZ ;  /* 0x0000000000487805 */ /* 0x004fca000001ff00 */
[----:B------:R-:W-:Y:S05]  /*100d0*/  @P0 BRA `(.L_x_1718) ;  /* 0x00000000006c0947 */ /* 0x000fea0003800000 */
[----:B------:R-:W-:Y:S01]  /*100e0*/  ULDC UR4, c[0x0][0x3f4] ;  /* 0x0000fd0000047ab9 */ /* 0x000fe20000000800 */
[----:B------:R-:W-:Y:S02]  /*100f0*/  CS2R R10, SRZ ;  /* 0x00000000000a7805 */ /* 0x000fe4000001ff00 */
[----:B------:R-:W-:Y:S02]  /*10100*/  ISETP.GE.AND P4, PT, R18, UR4, PT ;  /* 0x0000000412007c0c */ /* 0x000fe4000bf86270 */
[----:B------:R-:W-:Y:S02]  /*10110*/  CS2R R8, SRZ ;  /* 0x0000000000087805 */ /* 0x000fe4000001ff00 */
[----:B------:R-:W-:Y:S02]  /*10120*/  ISETP.GE.AND P5, PT, R203, UR4, PT ;  /* 0x00000004cb007c0c */ /* 0x000fe4000bfa6270 */
[----:B------:R-:W-:Y:S02]  /*10130*/  CS2R R74, SRZ ;  /* 0x00000000004a7805 */ /* 0x000fe4000001ff00 */
[----:B------:R-:W-:-:S05]  /*10140*/  CS2R R72, SRZ ;  /* 0x0000000000487805 */ /* 0x000fca000001ff00 */
[C---:B------:R-:W-:Y:S01]  /*10150*/  @!P4 IMAD.SHL.U32 R6, R18.reuse, 0x2, RZ ;  /* 0x000000021206c824 */ /* 0x040fe200078e00ff */
[----:B------:R-:W-:-:S03]  /*10160*/  @!P4 SHF.L.U64.HI R0, R18, 0x1, R19 ;  /* 0x000000011200c819 */ /* 0x000fc60000010213 */
[----:B------:R-:W-:Y:S01]  /*10170*/  @!P5 IMAD.SHL.U32 R5, R201, 0x2, RZ ;  /* 0x00000002c905d824 */ /* 0x000fe200078e00ff */
[CC--:B-1----:R-:W-:Y:S02]  /*10180*/  @!P4 IADD3 R4, P0, R20.reuse, R6.reuse, RZ ;  /* 0x000000061404c210 */ /* 0x0c2fe40007f1e0ff */
[C---:B---3--:R-:W-:Y:S02]  /*10190*/  @!P4 IADD3 R6, P1, R3.reuse, R6, RZ ;  /* 0x000000060306c210 */ /* 0x048fe40007f3e0ff */
[-C--:B------:R-:W-:Y:S02]  /*101a0*/  @!P5 IADD3 R12, P2, R20, R5.reuse, RZ ;  /* 0x00000005140cd210 */ /* 0x080fe40007f5e0ff */
[----:B------:R-:W-:Y:S01]  /*101b0*/  @!P5 IADD3 R20, P3, R3, R5, RZ ;  /* 0x000000050314d210 */ /* 0x000fe20007f7e0ff */
[--C-:B0-----:R-:W-:Y:S02]  /*101c0*/  @!P4 IMAD.X R5, R21, 0x1, R0.reuse, P0 ;  /* 0x000000011505c824 */ /* 0x101fe400000e0600 */
[----:B------:R-:W-:Y:S01]  /*101d0*/  @!P4 IMAD.X R7, R77, 0x1, R0, P1 ;  /* 0x000000014d07c824 */ /* 0x000fe200008e0600 */
[----:B------:R-:W-:-:S02]  /*101e0*/  @!P5 SHF.L.U64.HI R0, R201, 0x1, R224 ;  /* 0x00000001c900d819 */ /* 0x000fc400000102e0 */
[----:B------:R0:W5:Y:S04]  /*101f0*/  @!P4 LD.E.128 R8, desc[UR60][R4.64] ;  /* 0x0000003c0408c980 */ /* 0x000168000c101d00 */
[----:B------:R1:W5:Y:S01]  /*10200*/  @!P4 LD.E.128 R72, desc[UR60][R6.64] ;  /* 0x0000003c0648c980 */ /* 0x000362000c101d00 */
[--C-:B------:R-:W-:Y:S01]  /*10210*/  @!P5 IMAD.X R13, R21, 0x1, R0.reuse, P2 ;  /* 0x00000001150dd824 */ /* 0x100fe200010e0600 */
[----:B------:R-:W-:Y:S01]  /*10220*/  CS2R R14, SRZ ;  /* 0x00000000000e7805 */ /* 0x000fe2000001ff00 */
[----:B------:R-:W-:Y:S01]  /*10230*/  @!P5 IMAD.X R21, R77, 0x1, R0, P3 ;  /* 0x000000014d15d824 */ /* 0x000fe200018e0600 */
[----:B0-----:R-:W-:Y:S02]  /*10240*/  CS2R R4, SRZ ;  /* 0x0000000000047805 */ /* 0x001fe4000001ff00 */
[----:B-1----:R-:W-:-:S06]  /*10250*/  CS2R R6, SRZ ;  /* 0x0000000000067805 */ /* 0x002fcc000001ff00 */
[----:B------:R0:W5:Y:S02]  /*10260*/  @!P5 LD.E.128 R4, desc[UR60][R12.64] ;  /* 0x0000003c0c04d980 */ /* 0x000164000c101d00 */
[----:B0-----:R-:W-:-:S06]  /*10270*/  CS2R R12, SRZ ;  /* 0x00000000000c7805 */ /* 0x001fcc000001ff00 */
[----:B------:R2:W5:Y:S02]  /*10280*/  @!P5 LD.E.128 R12, desc[UR60][R20.64] ;  /* 0x0000003c140cd980 */ /* 0x000564000c101d00 */
.L_x_1718:
[----:B------:R-:W-:Y:S05]  /*10290*/  BSYNC B1 ;  /* 0x0000000000017941 */ /* 0x000fea0003800000 */
.L_x_1717:
[----:B---3--:R-:W3:Y:S01]  /*102a0*/  LDL R3, [R1+0x90] ;  /* 0x0000900001037983 */ /* 0x008ee20000100800 */
[----:B------:R-:W-:Y:S01]  /*102b0*/  BSSY B1, `(.L_x_1719) ;  /* 0x0000007000017945 */ /* 0x000fe20003800000 */
[----:B---3--:R-:W-:-:S04]  /*102c0*/  LEA.HI R0, R3, R3, RZ, 0x1 ;  /* 0x0000000303007211 */ /* 0x008fc800078f08ff */
[----:B------:R-:W-:-:S05]  /*102d0*/  LOP3.LUT R0, R0, 0xfffffffe, RZ, 0xc0, !PT ;  /* 0xfffffffe00007812 */ /* 0x000fca00078ec0ff */
[----:B------:R-:W-:-:S05]  /*102e0*/  IMAD.IADD R0, R3, 0x1, -R0 ;  /* 0x0000000103007824 */ /* 0x000fca00078e0a00 */
[----:B------:R-:W-:-:S04]  /*102f0*/  SHF.L.U32 R0, R0, 0x1f, RZ ;  /* 0x0000001f00007819 */ /* 0x000fc800000006ff */
[----:B------:R-:W3:Y:S02]  /*10300*/  SYNCS.PHASECHK.TRANS64.TRYWAIT P0, [R17+URZ+0x30800], R0 ;  /* 0x03080000110075a7 */ /* 0x000ee4000800017f */
[----:B---3--:R-:W-:Y:S05]  /*10310*/  @!P0 BRA `(.L_x_1720) ;  /* 0x000001f0006c8947 */ /* 0x008fea0003800000 */
.L_x_2073:
[----:B------:R-:W-:Y:S05]  /*10320*/  BSYNC B1 ;  /* 0x0000000000017941 */ /* 0x000fea0003800000 */
.L_x_1719:
[----:B-12---:R-:W2:Y:S04]  /*10330*/  LDL R20, [R1+0x5c] ;  /* 0x00005c0001147983 */ /* 0x006ea80000100800 */
[----:B------:R-:W4:Y:S01]  /*10340*/  LDL R123, [R1+0x10] ;  /* 0x00001000017b7983 */ /* 0x000f220000100800 */
[----:B-----5:R-:W-:Y:S01]  /*10350*/  IMAD.MOV.U32 R3, RZ, RZ, R6 ;  /* 0x000000ffff037224 */ /* 0x020fe200078e0006 */
[----:B------:R-:W-:Y:S01]  /*10360*/  BSSY B1, `(.L_x_1721) ;  /* 0x00000f5000017945 */ /* 0x000fe20003800000 */
[----:B---3--:R-:W-:-:S05]  /*10370*/  IMAD.MOV.U32 R0, RZ, RZ, R7 ;  /* 0x000000ffff007224 */ /* 0x008fca00078e0007 */
[----:B0-----:R-:W-:Y:S01]  /*10380*/  PRMT R21, R3, 0x5410, R0 ;  /* 0x0000541003157816 */ /* 0x001fe20000000000 */
        /* <DEDUP_REMOVED lines=16> */
[----:B--2---:R-:W-:Y:S01]  /*10490*/  VIADDMNMX R0, R76, -R20, 0x80, PT ;  /* 0x000000804c007446 */ /* 0x004fe20003800914 */
[----:B------:R-:W-:-:S03]  /*104a0*/  IMAD.MOV.U32 R20, RZ, RZ, R74 ;  /* 0x000000ffff147224 */ /* 0x000fc600078e004a */
[----:B----4-:R-:W-:Y:S02]  /*104b0*/  ISETP.GE.AND P0, PT, R123, R0, PT ;  /* 0x000000007b00720c */ /* 0x010fe40003f06270 */
[----:B------:R-:W-:Y:S01]  /*104c0*/  PRMT R100, R20, 0x5410, R3 ;  /* 0x0000541014647816 */ /* 0x000fe20000000003 */
[----:B------:R-:W-:Y:S02]  /*104d0*/  IMAD.MOV.U32 R20, RZ, RZ, R72 ;  /* 0x000000ffff147224 */ /* 0x000fe400078e0048 */
[----:B------:R-:W-:-:S05]  /*104e0*/  IMAD.MOV.U32 R3, RZ, RZ, R73 ;  /* 0x000000ffff037224 */ /* 0x000fca00078e0049 */
[----:B------:R-:W-:-:S03]  /*104f0*/  PRMT R101, R20, 0x5410, R3 ;  /* 0x0000541014657816 */ /* 0x000fc60000000003 */
[----:B------:R-:W-:Y:S05]  /*10500*/  @P0 BRA `(.L_x_1722) ;  /* 0x0000000c00680947 */ /* 0x000fea0003800000 */
[----:B------:R0:W5:Y:S01]  /*10510*/  LDL R126, [R1+0x64] ;  /* 0x00006400017e7983 */ /* 0x0001620000100800 */
[----:B------:R-:W1:Y:S03]  /*10520*/  LDC R3, c[0x0][0x3f4] ;  /* 0x0000fd00ff037b82 */ /* 0x000e660000000800 */
[----:B------:R0:W5:Y:S04]  /*10530*/  LDL R125, [R1+0xd0] ;  /* 0x0000d000017d7983 */ /* 0x0001680000100800 */
[----:B------:R0:W5:Y:S01]  /*10540*/  LDL R124, [R1+0x70] ;  /* 0x00007000017c7983 */ /* 0x0001620000100800 */
[----:B------:R-:W-:Y:S01]  /*10550*/  BSSY B2, `(.L_x_1723) ;  /* 0x000006b000027945 */ /* 0x000fe20003800000 */
[----:B-1----:R-:W-:-:S13]  /*10560*/  ISETP.GE.AND P0, PT, R18, R3, PT ;  /* 0x000000031200720c */ /* 0x002fda0003f06270 */
[----:B0-----:R-:W-:Y:S05]  /*10570*/  @P0 BRA `(.L_x_1724) ;  /* 0x0000000400a00947 */ /* 0x001fea0003800000 */
[----:B------:R-:W2:Y:S04]  /*10580*/  LDL R77, [R1+0x84] ;  /* 0x00008400014d7983 */ /* 0x000ea80000100800 */
[----:B------:R-:W3:Y:S01]  /*10590*/  LDL R127, [R1+0x74] ;  /* 0x00007400017f7983 */ /* 0x000ee20000100800 */
[----:B------:R-:W-:Y:S02]  /*105a0*/  SHF.R.U64 R92, R56, 0x10, R57 ;  /* 0x00000010385c7819 */ /* 0x000fe40000001239 */
[----:B------:R-:W-:Y:S02]  /*105b0*/  SHF.R.U64 R91, R64, 0x10, R65 ;  /* 0x00000010405b7819 */ /* 0x000fe40000001241 */
[----:B------:R-:W-:Y:S02]  /*105c0*/  PRMT R92, R122, 0x5432, R92 ;  /* 0x000054327a5c7816 */ /* 0x000fe4000000005c */
[----:B------:R-:W-:-:S02]  /*105d0*/  SHF.R.U64 R64, R66, 0x10, R67 ;  /* 0x0000001042407819 */ /* 0x000fc40000001243 */
[----:B------:R-:W-:Y:S02]  /*105e0*/  SHF.R.U32.HI R87, RZ, 0x10, R67 ;  /* 0x00000010ff577819 */ /* 0x000fe40000011643 */
[----:B------:R-:W-:Y:S02]  /*105f0*/  PRMT R91, R102, 0x5410, R91 ;  /* 0x00005410665b7816 */ /* 0x000fe4000000005b */
[----:B------:R-:W-:Y:S01]  /*10600*/  SHF.R.U32.HI R89, RZ, 0x10, R57 ;  /* 0x00000010ff597819 */ /* 0x000fe20000011639 */
[----:B------:R-:W-:Y:S01]  /*10610*/  IMAD.U32 R57, R92, 0x10000, RZ ;  /* 0x000100005c397824 */ /* 0x000fe200078e00ff */
[--C-:B------:R-:W-:Y:S02]  /*10620*/  SHF.R.U64 R66, R58, 0x10, R59.reuse ;  /* 0x000000103a427819 */ /* 0x100fe4000000123b */
[----:B------:R-:W-:Y:S02]  /*10630*/  SHF.R.U32.HI R58, RZ, 0x10, R59 ;  /* 0x00000010ff3a7819 */ /* 0x000fe4000001163b */
[----:B------:R-:W-:-:S02]  /*10640*/  PRMT R56, R88, 0x5432, R64 ;  /* 0x0000543258387816 */ /* 0x000fc40000000040 */
[----:B------:R-:W-:Y:S01]  /*10650*/  PRMT R87, R88, 0x5410, R87 ;  /* 0x0000541058577816 */ /* 0x000fe20000000057 */
[----:B------:R-:W-:Y:S01]  /*10660*/  IMAD.U32 R88, R91, 0x10000, RZ ;  /* 0x000100005b587824 */ /* 0x000fe200078e00ff */
[----:B------:R-:W-:Y:S02]  /*10670*/  SHF.R.U32.HI R90, RZ, 0x10, R65 ;  /* 0x00000010ff5a7819 */ /* 0x000fe40000011641 */
[----:B------:R-:W-:Y:S02]  /*10680*/  PRMT R89, R103, 0x5410, R89 ;  /* 0x0000541067597816 */ /* 0x000fe40000000059 */
[----:B------:R-:W-:Y:S02]  /*10690*/  PRMT R90, R102, 0x5432, R90 ;  /* 0x00005432665a7816 */ /* 0x000fe4000000005a */
[----:B------:R-:W-:Y:S01]  /*106a0*/  PRMT R58, R104, 0x5432, R58 ;  /* 0x00005432683a7816 */ /* 0x000fe2000000003a */
[----:B------:R-:W-:Y:S01]  /*106b0*/  IMAD.U32 R67, R89, 0x10000, RZ ;  /* 0x0001000059437824 */ /* 0x000fe200078e00ff */
[----:B------:R-:W-:Y:S01]  /*106c0*/  PRMT R66, R103, 0x5432, R66 ;  /* 0x0000543267427816 */ /* 0x000fe20000000042 */
[----:B------:R-:W-:Y:S01]  /*106d0*/  IMAD.U32 R104, R87, 0x10000, RZ ;  /* 0x0001000057687824 */ /* 0x000fe200078e00ff */
[----:B------:R-:W-:-:S02]  /*106e0*/  LOP3.LUT R92, R92, 0xffff0000, RZ, 0xc0, !PT ;  /* 0xffff00005c5c7812 */ /* 0x000fc400078ec0ff */
[----:B------:R-:W-:Y:S02]  /*106f0*/  LOP3.LUT R91, R91, 0xffff0000, RZ, 0xc0, !PT ;  /* 0xffff00005b5b7812 */ /* 0x000fe400078ec0ff */
[----:B--2---:R-:W-:-:S04]  /*10700*/  LEA.HI R20, R3, R77, RZ, 0x1d ;  /* 0x0000004d03147211 */ /* 0x004fc800078fe8ff */
[----:B------:R-:W-:Y:S01]  /*10710*/  SHF.R.S32.HI R76, RZ, 0x1f, R20 ;  /* 0x0000001fff4c7819 */ /* 0x000fe20000011414 */
[----:B---3--:R-:W0:Y:S03]  /*10720*/  LDS.128 R80, [R127] ;  /* 0x000000007f507984 */ /* 0x008e260000000c00 */
[----:B------:R-:W-:Y:S01]  /*10730*/  LEA.HI R76, R76, R20, RZ, 0x3 ;  /* 0x000000144c4c7211 */ /* 0x000fe200078f18ff */
[----:B------:R-:W-:-:S04]  /*10740*/  IMAD.SHL.U32 R20, R20, 0x8, RZ ;  /* 0x0000000814147824 */ /* 0x000fc800078e00ff */
[----:B------:R-:W-:Y:S01]  /*10750*/  IMAD.SHL.U32 R76, R76, 0x400, RZ ;  /* 0x000004004c4c7824 */ /* 0x000fe200078e00ff */
[----:B-----5:R-:W-:-:S04]  /*10760*/  LOP3.LUT R20, R126, 0x38, R20, 0xf8, !PT ;  /* 0x000000387e147812 */ /* 0x020fc800078ef814 */
[----:B------:R-:W-:Y:S02]  /*10770*/  LOP3.LUT R20, R20, R125, RZ, 0x3c, !PT ;  /* 0x0000007d14147212 */ /* 0x000fe400078e3cff */
[----:B------:R-:W-:-:S04]  /*10780*/  LOP3.LUT R76, R76, 0x7fffe000, RZ, 0xc0, !PT ;  /* 0x7fffe0004c4c7812 */ /* 0x000fc800078ec0ff */
[----:B------:R-:W-:-:S05]  /*10790*/  IADD3 R20, R20, R76, R124 ;  /* 0x0000004c14147210 */ /* 0x000fca0007ffe07c */
[----:B------:R-:W-:-:S05]  /*107a0*/  IMAD R20, R20, 0x2, R17 ;  /* 0x0000000214147824 */ /* 0x000fca00078e0211 */
[----:B------:R-:W1:Y:S01]  /*107b0*/  LDS.128 R76, [R20+0x10400] ;  /* 0x01040000144c7984 */ /* 0x000e620000000c00 */
[C---:B0-----:R-:W-:Y:S01]  /*107c0*/  IMAD.U32 R64, R80.reuse, 0x10000, RZ ;  /* 0x0001000050407824 */ /* 0x041fe200078e00ff */
[----:B------:R-:W-:Y:S01]  /*107d0*/  LOP3.LUT R80, R80, 0xffff0000, RZ, 0xc0, !PT ;  /* 0xffff000050507812 */ /* 0x000fe200078ec0ff */
[----:B-1----:R-:W-:Y:S02]  /*107e0*/  IMAD.U32 R59, R76, 0x10000, RZ ;  /* 0x000100004c3b7824 */ /* 0x002fe400078e00ff */
[C---:B------:R-:W-:Y:S01]  /*107f0*/  IMAD.U32 R102, R77.reuse, 0x10000, RZ ;  /* 0x000100004d667824 */ /* 0x040fe200078e00ff */
[----:B------:R-:W-:Y:S01]  /*10800*/  LOP3.LUT R77, R77, 0xffff0000, RZ, 0xc0, !PT ;  /* 0xffff00004d4d7812 */ /* 0x000fe200078ec0ff */
[CC--:B------:R-:W-:Y:S01]  /*10810*/  FMUL.FTZ R65, R59.reuse, R57.reuse ;  /* 0x000000393b417220 */ /* 0x0c0fe20000410000 */
[-C--:B------:R-:W-:Y:S01]  /*10820*/  FMUL.FTZ R59, R59, R88.reuse ;  /* 0x000000583b3b7220 */ /* 0x080fe20000410000 */
[C---:B------:R-:W-:Y:S01]  /*10830*/  IMAD.U32 R103, R79.reuse, 0x10000, RZ ;  /* 0x000100004f677824 */ /* 0x040fe200078e00ff */
[----:B------:R-:W-:Y:S01]  /*10840*/  LOP3.LUT R79, R79, 0xffff0000, RZ, 0xc0, !PT ;  /* 0xffff00004f4f7812 */ /* 0x000fe200078ec0ff */
[C---:B------:R-:W-:Y:S01]  /*10850*/  FFMA.FTZ R88, R64.reuse, R88, -R65 ;  /* 0x0000005840587223 */ /* 0x040fe20000010841 */
[----:B------:R-:W-:Y:S01]  /*10860*/  FFMA.FTZ R64, R64, R57, R59 ;  /* 0x0000003940407223 */ /* 0x000fe2000001003b */
[----:B------:R-:W-:-:S02]  /*10870*/  IMAD.U32 R65, R81, 0x10000, RZ ;  /* 0x0001000051417824 */ /* 0x000fc400078e00ff */
[----:B------:R-:W-:Y:S01]  /*10880*/  FMUL.FTZ R57, R102, R67 ;  /* 0x0000004366397220 */ /* 0x000fe20000410000 */
[----:B------:R-:W-:Y:S01]  /*10890*/  IMAD.U32 R59, R90, 0x10000, RZ ;  /* 0x000100005a3b7824 */ /* 0x000fe200078e00ff */
[----:B------:R-:W-:-:S03]  /*108a0*/  LOP3.LUT R81, R81, 0xffff0000, RZ, 0xc0, !PT ;  /* 0xffff000051517812 */ /* 0x000fc600078ec0ff */
[-C--:B------:R-:W-:Y:S01]  /*108b0*/  FFMA.FTZ R57, R65, R59.reuse, -R57 ;  /* 0x0000003b41397223 */ /* 0x080fe20000010839 */
[----:B------:R-:W-:Y:S01]  /*108c0*/  FMUL.FTZ R59, R102, R59 ;  /* 0x0000003b663b7220 */ /* 0x000fe20000410000 */
[C---:B------:R-:W-:Y:S01]  /*108d0*/  IMAD.U32 R102, R83.reuse, 0x10000, RZ ;  /* 0x0001000053667824 */ /* 0x040fe200078e00ff */
[----:B------:R-:W-:Y:S02]  /*108e0*/  LOP3.LUT R83, R83, 0xffff0000, RZ, 0xc0, !PT ;  /* 0xffff000053537812 */ /* 0x000fe400078ec0ff */
[----:B------:R-:W-:Y:S01]  /*108f0*/  FFMA.FTZ R65, R65, R67, R59 ;  /* 0x0000004341417223 */ /* 0x000fe2000001003b */
[C---:B------:R-:W-:Y:S01]  /*10900*/  IMAD.U32 R67, R58.reuse, 0x10000, RZ ;  /* 0x000100003a437824 */ /* 0x040fe200078e00ff */
[----:B------:R-:W-:-:S03]  /*10910*/  LOP3.LUT R58, R58, 0xffff0000, RZ, 0xc0, !PT ;  /* 0xffff00003a3a7812 */ /* 0x000fc600078ec0ff */
[C---:B------:R-:W-:Y:S01]  /*10920*/  FMUL.FTZ R59, R103.reuse, R67 ;  /* 0x00000043673b7220 */ /* 0x040fe20000410000 */
[----:B------:R-:W-:-:S03]  /*10930*/  FMUL.FTZ R103, R103, R104 ;  /* 0x0000006867677220 */ /* 0x000fc60000410000 */
[C---:B------:R-:W-:Y:S01]  /*10940*/  FFMA.FTZ R59, R102.reuse, R104, -R59 ;  /* 0x00000068663b7223 */ /* 0x040fe2000001083b */
[----:B------:R-:W-:Y:S01]  /*10950*/  FFMA.FTZ R67, R102, R67, R103 ;  /* 0x0000004366437223 */ /* 0x000fe20000010067 */
[----:B------:R-:W-:-:S05]  /*10960*/  LOP3.LUT R102, R76, 0xffff0000, RZ, 0xc0, !PT ;  /* 0xffff00004c667812 */ /* 0x000fca00078ec0ff */
[----:B------:R-:W-:-:S04]  /*10970*/  FMUL.FTZ R76, R102, R92 ;  /* 0x0000005c664c7220 */ /* 0x000fc80000410000 */
[-C--:B------:R-:W-:Y:S01]  /*10980*/  FFMA.FTZ R76, R80, R91.reuse, -R76 ;  /* 0x0000005b504c7223 */ /* 0x080fe2000001084c */
[----:B------:R-:W-:Y:S01]  /*10990*/  FMUL.FTZ R91, R102, R91 ;  /* 0x0000005b665b7220 */ /* 0x000fe20000410000 */
[C---:B------:R-:W-:Y:S01]  /*109a0*/  IMAD.U32 R102, R78.reuse, 0x10000, RZ ;  /* 0x000100004e667824 */ /* 0x040fe200078e00ff */
[----:B------:R-:W-:Y:S02]  /*109b0*/  LOP3.LUT R78, R78, 0xffff0000, RZ, 0xc0, !PT ;  /* 0xffff00004e4e7812 */ /* 0x000fe400078ec0ff */
[----:B------:R-:W-:Y:S01]  /*109c0*/  FFMA.FTZ R80, R80, R92, R91 ;  /* 0x0000005c50507223 */ /* 0x000fe2000001005b */
[----:B------:R-:W-:Y:S01]  /*109d0*/  LOP3.LUT R91, R89, 0xffff0000, RZ, 0xc0, !PT ;  /* 0xffff0000595b7812 */ /* 0x000fe200078ec0ff */
[----:B------:R-:W-:Y:S01]  /*109e0*/  IMAD.U32 R92, R66, 0x10000, RZ ;  /* 0x00010000425c7824 */ /* 0x000fe200078e00ff */
[----:B------:R-:W-:Y:S02]  /*109f0*/  LOP3.LUT R89, R90, 0xffff0000, RZ, 0xc0, !PT ;  /* 0xffff00005a597812 */ /* 0x000fe400078ec0ff */
[----:B------:R-:W-:Y:S01]  /*10a00*/  F2FP.BF16.F32.PACK_AB R64, R80, R64 ;  /* 0x000000405040723e */ /* 0x000fe200000010ff */
[----:B------:R-:W-:-:S02]  /*10a10*/  FMUL.FTZ R90, R77, R91 ;  /* 0x0000005b4d5a7220 */ /* 0x000fc40000410000 */
[-C--:B------:R-:W-:Y:S02]  /*10a20*/  FMUL.FTZ R77, R77, R89.reuse ;  /* 0x000000594d4d7220 */ /* 0x080fe40000410000 */
[C---:B------:R-:W-:Y:S02]  /*10a30*/  FFMA.FTZ R89, R81.reuse, R89, -R90 ;  /* 0x0000005951597223 */ /* 0x040fe4000001085a */
[----:B------:R-:W-:Y:S01]  /*10a40*/  FFMA.FTZ R90, R81, R91, R77 ;  /* 0x0000005b515a7223 */ /* 0x000fe2000001004d */
[----:B------:R-:W-:Y:S02]  /*10a50*/  IMAD.U32 R91, R82, 0x10000, RZ ;  /* 0x00010000525b7824 */ /* 0x000fe400078e00ff */
[----:B------:R-:W-:Y:S01]  /*10a60*/  FMUL.FTZ R81, R102, R92 ;  /* 0x0000005c66517220 */ /* 0x000fe20000410000 */
[C---:B------:R-:W-:Y:S01]  /*10a70*/  IMAD.U32 R77, R56.reuse, 0x10000, RZ ;  /* 0x00010000384d7824 */ /* 0x040fe200078e00ff */
[----:B------:R-:W-:Y:S02]  /*10a80*/  LOP3.LUT R56, R56, 0xffff0000, RZ, 0xc0, !PT ;  /* 0xffff000038387812 */ /* 0x000fe400078ec0ff */
[----:B------:R-:W-:Y:S01]  /*10a90*/  LOP3.LUT R82, R82, 0xffff0000, RZ, 0xc0, !PT ;  /* 0xffff000052527812 */ /* 0x000fe200078ec0ff */
[-C--:B------:R-:W-:Y:S01]  /*10aa0*/  FFMA.FTZ R81, R91, R77.reuse, -R81 ;  /* 0x0000004d5b517223 */ /* 0x080fe20000010851 */
[----:B------:R-:W-:Y:S01]  /*10ab0*/  FMUL.FTZ R77, R102, R77 ;  /* 0x0000004d664d7220 */ /* 0x000fe20000410000 */
[----:B------:R-:W-:-:S02]  /*10ac0*/  F2FP.BF16.F32.PACK_AB R57, R89, R57 ;  /* 0x000000395939723e */ /* 0x000fc400000010ff */
[----:B------:R-:W-:Y:S01]  /*10ad0*/  F2FP.BF16.F32.PACK_AB R65, R90, R65 ;  /* 0x000000415a41723e */ /* 0x000fe200000010ff */
[----:B------:R-:W-:Y:S01]  /*10ae0*/  FFMA.FTZ R77, R91, R92, R77 ;  /* 0x0000005c5b4d7223 */ /* 0x000fe2000001004d */
[----:B------:R-:W-:-:S05]  /*10af0*/  LOP3.LUT R91, R66, 0xffff0000, RZ, 0xc0, !PT ;  /* 0xffff0000425b7812 */ /* 0x000fca00078ec0ff */
[C---:B------:R-:W-:Y:S01]  /*10b00*/  FMUL.FTZ R66, R78.reuse, R91 ;  /* 0x0000005b4e427220 */ /* 0x040fe20000410000 */
[----:B------:R-:W-:-:S03]  /*10b10*/  FMUL.FTZ R78, R78, R56 ;  /* 0x000000384e4e7220 */ /* 0x000fc60000410000 */
[C---:B------:R-:W-:Y:S01]  /*10b20*/  FFMA.FTZ R66, R82.reuse, R56, -R66 ;  /* 0x0000003852427223 */ /* 0x040fe20000010842 */
[----:B------:R-:W-:Y:S01]  /*10b30*/  FFMA.FTZ R78, R82, R91, R78 ;  /* 0x0000005b524e7223 */ /* 0x000fe2000001004e */
[----:B------:R-:W-:Y:S01]  /*10b40*/  LOP3.LUT R82, R87, 0xffff0000, RZ, 0xc0, !PT ;  /* 0xffff000057527812 */ /* 0x000fe200078ec0ff */
[----:B------:R-:W-:-:S04]  /*10b50*/  FMUL.FTZ R56, R79, R58 ;  /* 0x0000003a4f387220 */ /* 0x000fc80000410000 */
[-C--:B------:R-:W-:Y:S01]  /*10b60*/  FMUL.FTZ R79, R79, R82.reuse ;  /* 0x000000524f4f7220 */ /* 0x080fe20000410000 */
[C---:B------:R-:W-:Y:S01]  /*10b70*/  FFMA.FTZ R82, R83.reuse, R82, -R56 ;  /* 0x0000005253527223 */ /* 0x040fe20000010838 */
[----:B------:R-:W-:Y:S02]  /*10b80*/  F2FP.BF16.F32.PACK_AB R56, R76, R88 ;  /* 0x000000584c38723e */ /* 0x000fe400000010ff */
[----:B------:R-:W-:Y:S01]  /*10b90*/  FFMA.FTZ R79, R83, R58, R79 ;  /* 0x0000003a534f7223 */ /* 0x000fe2000001004f */
[----:B------:R-:W-:Y:S02]  /*10ba0*/  F2FP.BF16.F32.PACK_AB R58, R66, R81 ;  /* 0x00000051423a723e */ /* 0x000fe400000010ff */
[----:B------:R-:W-:Y:S02]  /*10bb0*/  F2FP.BF16.F32.PACK_AB R59, R82, R59 ;  /* 0x0000003b523b723e */ /* 0x000fe400000010ff */
[----:B------:R-:W-:Y:S02]  /*10bc0*/  F2FP.BF16.F32.PACK_AB R66, R78, R77 ;  /* 0x0000004d4e42723e */ /* 0x000fe400000010ff */
[----:B------:R-:W-:Y:S01]  /*10bd0*/  F2FP.BF16.F32.PACK_AB R67, R79, R67 ;  /* 0x000000434f43723e */ /* 0x000fe200000010ff */
[----:B------:R0:W-:Y:S04]  /*10be0*/  STS.128 [R127], R56 ;  /* 0x000000387f007388 */ /* 0x0001e80000000c00 */
[----:B------:R0:W-:Y:S02]  /*10bf0*/  STS.128 [R20+0x10400], R64 ;  /* 0x0104004014007388 */ /* 0x0001e40000000c00 */
.L_x_1724:
[----:B------:R-:W-:Y:S05]  /*10c00*/  BSYNC B2 ;  /* 0x0000000000027941 */ /* 0x000fea0003800000 */
.L_x_1723:
[----:B------:R-:W-:-:S13]  /*10c10*/  ISETP.GE.AND P0, PT, R203, R3, PT ;  /* 0x00000003cb00720c */ /* 0x000fda0003f06270 */
[----:B------:R-:W-:Y:S05]  /*10c20*/  @P0 BRA `(.L_x_1722) ;  /* 0x0000000400a00947 */ /* 0x000fea0003800000 */
[----:B0-----:R-:W2:Y:S04]  /*10c30*/  LDL R20, [R1+0xa4] ;  /* 0x0000a40001147983 */ /* 0x001ea80000100800 */
[----:B------:R-:W3:Y:S01]  /*10c40*/  LDL R89, [R1+0xc4] ;  /* 0x0000c40001597983 */ /* 0x000ee20000100800 */
[----:B------:R-:W-:Y:S02]  /*10c50*/  SHF.R.U64 R78, R60, 0x10, R61 ;  /* 0x000000103c4e7819 */ /* 0x000fe4000000123d */
[----:B------:R-:W-:Y:S02]  /*10c60*/  SHF.R.U64 R79, R68, 0x10, R69 ;  /* 0x00000010444f7819 */ /* 0x000fe40000001245 */
[----:B------:R-:W-:Y:S02]  /*10c70*/  PRMT R78, R121, 0x5432, R78 ;  /* 0x00005432794e7816 */ /* 0x000fe4000000004e */
[----:B------:R-:W-:-:S02]  /*10c80*/  PRMT R79, R119, 0x5410, R79 ;  /* 0x00005410774f7816 */ /* 0x000fc4000000004f */
[----:B------:R-:W-:Y:S02]  /*10c90*/  SHF.R.U32.HI R76, RZ, 0x10, R61 ;  /* 0x00000010ff4c7819 */ /* 0x000fe4000001163d */
[----:B------:R-:W-:Y:S01]  /*10ca0*/  SHF.R.U32.HI R82, RZ, 0x10, R69 ;  /* 0x00000010ff527819 */ /* 0x000fe20000011645 */
[----:B------:R-:W-:Y:S01]  /*10cb0*/  IMAD.U32 R81, R79, 0x10000, RZ ;  /* 0x000100004f517824 */ /* 0x000fe200078e00ff */
[----:B------:R-:W-:Y:S02]  /*10cc0*/  PRMT R76, R119, 0x5432, R76 ;  /* 0x00005432774c7816 */ /* 0x000fe4000000004c */
[----:B------:R-:W-:Y:S02]  /*10cd0*/  PRMT R82, R120, 0x5432, R82 ;  /* 0x0000543278527816 */ /* 0x000fe40000000052 */
[----:B------:R-:W-:Y:S02]  /*10ce0*/  SHF.R.U32.HI R80, RZ, 0x10, R71 ;  /* 0x00000010ff507819 */ /* 0x000fe40000011647 */
[----:B------:R-:W-:Y:S01]  /*10cf0*/  LOP3.LUT R79, R79, 0xffff0000, RZ, 0xc0, !PT ;  /* 0xffff00004f4f7812 */ /* 0x000fe200078ec0ff */
[----:B------:R-:W-:Y:S01]  /*10d00*/  IMAD.U32 R69, R82, 0x10000, RZ ;  /* 0x0001000052457824 */ /* 0x000fe200078e00ff */
[----:B------:R-:W-:-:S02]  /*10d10*/  PRMT R80, R118, 0x5432, R80 ;  /* 0x0000543276507816 */ /* 0x000fc40000000050 */
[----:B------:R-:W-:Y:S02]  /*10d20*/  SHF.R.U64 R70, R70, 0x10, R71 ;  /* 0x0000001046467819 */ /* 0x000fe40000001247 */
[----:B--2---:R-:W-:-:S04]  /*10d30*/  LEA.HI R3, R3, R20, RZ, 0x1d ;  /* 0x0000001403037211 */ /* 0x004fc800078fe8ff */
[----:B------:R-:W-:Y:S01]  /*10d40*/  SHF.R.S32.HI R20, RZ, 0x1f, R3 ;  /* 0x0000001fff147819 */ /* 0x000fe20000011403 */
[----:B------:R-:W-:Y:S01]  /*10d50*/  IMAD.SHL.U32 R56, R3, 0x8, RZ ;  /* 0x0000000803387824 */ /* 0x000fe200078e00ff */
[----:B---3--:R-:W0:Y:S02]  /*10d60*/  LDS.128 R64, [R89] ;  /* 0x0000000059407984 */ /* 0x008e240000000c00 */
[----:B------:R-:W-:Y:S02]  /*10d70*/  LEA.HI R20, R20, R3, RZ, 0x3 ;  /* 0x0000000314147211 */ /* 0x000fe400078f18ff */
[----:B-----5:R-:W-:-:S03]  /*10d80*/  LOP3.LUT R56, R126, 0x38, R56, 0xf8, !PT ;  /* 0x000000387e387812 */ /* 0x020fc600078ef838 */
[----:B------:R-:W-:Y:S01]  /*10d90*/  IMAD.SHL.U32 R20, R20, 0x400, RZ ;  /* 0x0000040014147824 */ /* 0x000fe200078e00ff */
[----:B------:R-:W-:-:S04]  /*10da0*/  LOP3.LUT R56, R56, R125, RZ, 0x3c, !PT ;  /* 0x0000007d38387212 */ /* 0x000fc800078e3cff */
[----:B------:R-:W-:-:S04]  /*10db0*/  LOP3.LUT R20, R20, 0x7fffe000, RZ, 0xc0, !PT ;  /* 0x7fffe00014147812 */ /* 0x000fc800078ec0ff */
[----:B------:R-:W-:Y:S01]  /*10dc0*/  IADD3 R3, R56, R20, R124 ;  /* 0x0000001438037210 */ /* 0x000fe20007ffe07c */
[C---:B------:R-:W-:Y:S01]  /*10dd0*/  IMAD.U32 R20, R78.reuse, 0x10000, RZ ;  /* 0x000100004e147824 */ /* 0x040fe200078e00ff */
[----:B------:R-:W-:-:S03]  /*10de0*/  LOP3.LUT R78, R78, 0xffff0000, RZ, 0xc0, !PT ;  /* 0xffff00004e4e7812 */ /* 0x000fc600078ec0ff */
[----:B------:R-:W-:-:S05]  /*10df0*/  IMAD R3, R3, 0x2, R17 ;  /* 0x0000000203037824 */ /* 0x000fca00078e0211 */
[----:B------:R-:W1:Y:S01]  /*10e00*/  LDS.128 R56, [R3+0x10400] ;  /* 0x0104000003387984 */ /* 0x000e620000000c00 */
[----:B0-----:R-:W-:Y:S02]  /*10e10*/  IMAD.U32 R60, R64, 0x10000, RZ ;  /* 0x00010000403c7824 */ /* 0x001fe400078e00ff */
[----:B-1----:R-:W-:Y:S02]  /*10e20*/  IMAD.U32 R61, R56, 0x10000, RZ ;  /* 0x00010000383d7824 */ /* 0x002fe400078e00ff */
[C---:B------:R-:W-:Y:S01]  /*10e30*/  IMAD.U32 R87, R59.reuse, 0x10000, RZ ;  /* 0x000100003b577824 */ /* 0x040fe200078e00ff */
[----:B------:R-:W-:Y:S01]  /*10e40*/  LOP3.LUT R59, R59, 0xffff0000, RZ, 0xc0, !PT ;  /* 0xffff00003b3b7812 */ /* 0x000fe200078ec0ff */
[C---:B------:R-:W-:Y:S01]  /*10e50*/  FMUL.FTZ R68, R61.reuse, R20 ;  /* 0x000000143d447220 */ /* 0x040fe20000410000 */
[----:B------:R-:W-:-:S03]  /*10e60*/  FMUL.FTZ R61, R61, R81 ;  /* 0x000000513d3d7220 */ /* 0x000fc60000410000 */
[C---:B------:R-:W-:Y:S01]  /*10e70*/  FFMA.FTZ R81, R60.reuse, R81, -R68 ;  /* 0x000000513c517223 */ /* 0x040fe20000010844 */
[----:B------:R-:W-:Y:S01]  /*10e80*/  FFMA.FTZ R60, R60, R20, R61 ;  /* 0x000000143c3c7223 */ /* 0x000fe2000001003d */
[----:B------:R-:W-:Y:S02]  /*10e90*/  IMAD.U32 R20, R76, 0x10000, RZ ;  /* 0x000100004c147824 */ /* 0x000fe400078e00ff */
[----:B------:R-:W-:Y:S02]  /*10ea0*/  IMAD.U32 R68, R57, 0x10000, RZ ;  /* 0x0001000039447824 */ /* 0x000fe400078e00ff */
[C---:B------:R-:W-:Y:S01]  /*10eb0*/  IMAD.U32 R61, R65.reuse, 0x10000, RZ ;  /* 0x00010000413d7824 */ /* 0x040fe200078e00ff */
[----:B------:R-:W-:Y:S01]  /*10ec0*/  LOP3.LUT R65, R65, 0xffff0000, RZ, 0xc0, !PT ;  /* 0xffff000041417812 */ /* 0x000fe200078ec0ff */
[C---:B------:R-:W-:Y:S01]  /*10ed0*/  FMUL.FTZ R77, R68.reuse, R20 ;  /* 0x00000014444d7220 */ /* 0x040fe20000410000 */
[----:B------:R-:W-:-:S03]  /*10ee0*/  FMUL.FTZ R68, R68, R69 ;  /* 0x0000004544447220 */ /* 0x000fc60000410000 */
[C---:B------:R-:W-:Y:S01]  /*10ef0*/  FFMA.FTZ R69, R61.reuse, R69, -R77 ;  /* 0x000000453d457223 */ /* 0x040fe2000001084d */
[--C-:B------:R-:W-:Y:S01]  /*10f00*/  SHF.R.U32.HI R77, RZ, 0x10, R63.reuse ;  /* 0x00000010ff4d7819 */ /* 0x100fe2000001163f */
[----:B------:R-:W-:Y:S01]  /*10f10*/  FFMA.FTZ R61, R61, R20, R68 ;  /* 0x000000143d3d7223 */ /* 0x000fe20000010044 */
[----:B------:R-:W-:Y:S01]  /*10f20*/  IMAD.U32 R68, R80, 0x10000, RZ ;  /* 0x0001000050447824 */ /* 0x000fe200078e00ff */
[----:B------:R-:W-:Y:S01]  /*10f30*/  SHF.R.U64 R63, R62, 0x10, R63 ;  /* 0x000000103e3f7819 */ /* 0x000fe2000000123f */
[----:B------:R-:W-:Y:S01]  /*10f40*/  IMAD.U32 R20, R67, 0x10000, RZ ;  /* 0x0001000043147824 */ /* 0x000fe200078e00ff */
[----:B------:R-:W-:Y:S02]  /*10f50*/  PRMT R77, R118, 0x5410, R77 ;  /* 0x00005410764d7816 */ /* 0x000fe4000000004d */
[----:B------:R-:W-:Y:S01]  /*10f60*/  LOP3.LUT R62, R76, 0xffff0000, RZ, 0xc0, !PT ;  /* 0xffff00004c3e7812 */ /* 0x000fe200078ec0ff */
[----:B------:R-:W-:Y:S01]  /*10f70*/  IMAD.U32 R76, R58, 0x10000, RZ ;  /* 0x000100003a4c7824 */ /* 0x000fe200078e00ff */
[----:B------:R-:W-:Y:S01]  /*10f80*/  LOP3.LUT R80, R80, 0xffff0000, RZ, 0xc0, !PT ;  /* 0xffff000050507812 */ /* 0x000fe200078ec0ff */
[----:B------:R-:W-:Y:S01]  /*10f90*/  IMAD.U32 R83, R77, 0x10000, RZ ;  /* 0x000100004d537824 */ /* 0x000fe200078e00ff */
[----:B------:R-:W-:-:S03]  /*10fa0*/  LOP3.LUT R67, R67, 0xffff0000, RZ, 0xc0, !PT ;  /* 0xffff000043437812 */ /* 0x000fc600078ec0ff */
[C---:B------:R-:W-:Y:S01]  /*10fb0*/  FMUL.FTZ R88, R87.reuse, R83 ;  /* 0x0000005357587220 */ /* 0x040fe20000410000 */
[----:B------:R-:W-:-:S03]  /*10fc0*/  FMUL.FTZ R87, R87, R68 ;  /* 0x0000004457577220 */ /* 0x000fc60000410000 */
[C---:B------:R-:W-:Y:S01]  /*10fd0*/  FFMA.FTZ R68, R20.reuse, R68, -R88 ;  /* 0x0000004414447223 */ /* 0x040fe20000010858 */
[----:B------:R-:W-:Y:S01]  /*10fe0*/  FFMA.FTZ R20, R20, R83, R87 ;  /* 0x0000005314147223 */ /* 0x000fe20000010057 */
[----:B------:R-:W-:Y:S02]  /*10ff0*/  LOP3.LUT R83, R56, 0xffff0000, RZ, 0xc0, !PT ;  /* 0xffff000038537812 */ /* 0x000fe400078ec0ff */
[----:B------:R-:W-:-:S03]  /*11000*/  LOP3.LUT R56, R64, 0xffff0000, RZ, 0xc0, !PT ;  /* 0xffff000040387812 */ /* 0x000fc600078ec0ff */
[C---:B------:R-:W-:Y:S01]  /*11010*/  FMUL.FTZ R64, R83.reuse, R78 ;  /* 0x0000004e53407220 */ /* 0x040fe20000410000 */
[----:B------:R-:W-:-:S03]  /*11020*/  FMUL.FTZ R83, R83, R79 ;  /* 0x0000004f53537220 */ /* 0x000fc60000410000 */
[C---:B------:R-:W-:Y:S01]  /*11030*/  FFMA.FTZ R64, R56.reuse, R79, -R64 ;  /* 0x0000004f38407223 */ /* 0x040fe20000010840 */
[----:B------:R-:W-:Y:S01]  /*11040*/  FFMA.FTZ R83, R56, R78, R83 ;  /* 0x0000004e38537223 */ /* 0x000fe20000010053 */
[----:B------:R-:W-:Y:S02]  /*11050*/  LOP3.LUT R56, R57, 0xffff0000, RZ, 0xc0, !PT ;  /* 0xffff000039387812 */ /* 0x000fe400078ec0ff */
[----:B------:R-:W-:Y:S02]  /*11060*/  LOP3.LUT R57, R82, 0xffff0000, RZ, 0xc0, !PT ;  /* 0xffff000052397812 */ /* 0x000fe400078ec0ff */
[----:B------:R-:W-:Y:S01]  /*11070*/  F2FP.BF16.F32.PACK_AB R60, R83, R60 ;  /* 0x0000003c533c723e */ /* 0x000fe200000010ff */
[C---:B------:R-:W-:Y:S02]  /*11080*/  FMUL.FTZ R71, R56.reuse, R62 ;  /* 0x0000003e38477220 */ /* 0x040fe40000410000 */
[-C--:B------:R-:W-:Y:S02]  /*11090*/  FMUL.FTZ R56, R56, R57.reuse ;  /* 0x0000003938387220 */ /* 0x080fe40000410000 */
[----:B------:R-:W-:-:S02]  /*110a0*/  FFMA.FTZ R57, R65, R57, -R71 ;  /* 0x0000003941397223 */ /* 0x000fc40000010847 */
[----:B------:R-:W-:Y:S01]  /*110b0*/  FFMA.FTZ R62, R65, R62, R56 ;  /* 0x0000003e413e7223 */ /* 0x000fe20000010038 */
[C---:B------:R-:W-:Y:S01]  /*110c0*/  PRMT R65, R117.reuse, 0x5410, R63 ;  /* 0x0000541075417816 */ /* 0x040fe2000000003f */
[----:B------:R-:W-:Y:S01]  /*110d0*/  IMAD.U32 R63, R66, 0x10000, RZ ;  /* 0x00010000423f7824 */ /* 0x000fe200078e00ff */
[----:B------:R-:W-:Y:S02]  /*110e0*/  PRMT R56, R117, 0x5432, R70 ;  /* 0x0000543275387816 */ /* 0x000fe40000000046 */
[----:B------:R-:W-:Y:S01]  /*110f0*/  F2FP.BF16.F32.PACK_AB R61, R62, R61 ;  /* 0x0000003d3e3d723e */ /* 0x000fe200000010ff */
[----:B------:R-:W-:Y:S01]  /*11100*/  IMAD.U32 R71, R65, 0x10000, RZ ;  /* 0x0001000041477824 */ /* 0x000fe200078e00ff */
[----:B------:R-:W-:Y:S01]  /*11110*/  F2FP.BF16.F32.PACK_AB R57, R57, R69 ;  /* 0x000000453939723e */ /* 0x000fe200000010ff */
[----:B------:R-:W-:Y:S02]  /*11120*/  IMAD.U32 R70, R56, 0x10000, RZ ;  /* 0x0001000038467824 */ /* 0x000fe400078e00ff */
[----:B------:R-:W-:-:S02]  /*11130*/  FMUL.FTZ R78, R76, R71 ;  /* 0x000000474c4e7220 */ /* 0x000fc40000410000 */
[-C--:B------:R-:W-:Y:S02]  /*11140*/  FMUL.FTZ R76, R76, R70.reuse ;  /* 0x000000464c4c7220 */ /* 0x080fe40000410000 */
[C---:B------:R-:W-:Y:S02]  /*11150*/  FFMA.FTZ R70, R63.reuse, R70, -R78 ;  /* 0x000000463f467223 */ /* 0x040fe4000001084e */
[----:B------:R-:W-:Y:S01]  /*11160*/  FFMA.FTZ R63, R63, R71, R76 ;  /* 0x000000473f3f7223 */ /* 0x000fe2000001004c */
[----:B------:R-:W-:Y:S02]  /*11170*/  LOP3.LUT R71, R56, 0xffff0000, RZ, 0xc0, !PT ;  /* 0xffff000038477812 */ /* 0x000fe400078ec0ff */
[----:B------:R-:W-:Y:S02]  /*11180*/  LOP3.LUT R56, R65, 0xffff0000, RZ, 0xc0, !PT ;  /* 0xffff000041387812 */ /* 0x000fe400078ec0ff */
[----:B------:R-:W-:Y:S02]  /*11190*/  LOP3.LUT R76, R58, 0xffff0000, RZ, 0xc0, !PT ;  /* 0xffff00003a4c7812 */ /* 0x000fe400078ec0ff */
[----:B------:R-:W-:-:S03]  /*111a0*/  LOP3.LUT R65, R66, 0xffff0000, RZ, 0xc0, !PT ;  /* 0xffff000042417812 */ /* 0x000fc600078ec0ff */
[C---:B------:R-:W-:Y:S01]  /*111b0*/  FMUL.FTZ R58, R76.reuse, R56 ;  /* 0x000000384c3a7220 */ /* 0x040fe20000410000 */
[----:B------:R-:W-:-:S03]  /*111c0*/  FMUL.FTZ R66, R76, R71 ;  /* 0x000000474c427220 */ /* 0x000fc60000410000 */
[C---:B------:R-:W-:Y:S01]  /*111d0*/  FFMA.FTZ R58, R65.reuse, R71, -R58 ;  /* 0x00000047413a7223 */ /* 0x040fe2000001083a */
[----:B------:R-:W-:Y:S01]  /*111e0*/  FFMA.FTZ R65, R65, R56, R66 ;  /* 0x0000003841417223 */ /* 0x000fe20000010042 */
[----:B------:R-:W-:Y:S01]  /*111f0*/  LOP3.LUT R66, R77, 0xffff0000, RZ, 0xc0, !PT ;  /* 0xffff00004d427812 */ /* 0x000fe200078ec0ff */
[C---:B------:R-:W-:Y:S02]  /*11200*/  FMUL.FTZ R71, R59.reuse, R80 ;  /* 0x000000503b477220 */ /* 0x040fe40000410000 */
[----:B------:R-:W-:Y:S02]  /*11210*/  F2FP.BF16.F32.PACK_AB R58, R58, R70 ;  /* 0x000000463a3a723e */ /* 0x000fe400000010ff */
[-C--:B------:R-:W-:Y:S01]  /*11220*/  FMUL.FTZ R56, R59, R66.reuse ;  /* 0x000000423b387220 */ /* 0x080fe20000410000 */
[----:B------:R-:W-:Y:S01]  /*11230*/  FFMA.FTZ R66, R67, R66, R71 ;  /* 0x0000004243427223 */ /* 0x000fe20000010047 */
[----:B------:R-:W-:Y:S02]  /*11240*/  F2FP.BF16.F32.PACK_AB R62, R65, R63 ;  /* 0x0000003f413e723e */ /* 0x000fe400000010ff */
[----:B------:R-:W-:Y:S01]  /*11250*/  FFMA.FTZ R59, R67, R80, -R56 ;  /* 0x00000050433b7223 */ /* 0x000fe20000010838 */
[----:B------:R-:W-:-:S02]  /*11260*/  F2FP.BF16.F32.PACK_AB R56, R64, R81 ;  /* 0x000000514038723e */ /* 0x000fc400000010ff */
[----:B------:R-:W-:Y:S02]  /*11270*/  F2FP.BF16.F32.PACK_AB R63, R66, R20 ;  /* 0x00000014423f723e */ /* 0x000fe400000010ff */
[----:B------:R-:W-:-:S05]  /*11280*/  F2FP.BF16.F32.PACK_AB R59, R59, R68 ;  /* 0x000000443b3b723e */ /* 0x000fca00000010ff */
[----:B------:R1:W-:Y:S04]  /*11290*/  STS.128 [R89], R56 ;  /* 0x0000003859007388 */ /* 0x0003e80000000c00 */
[----:B------:R1:W-:Y:S02]  /*112a0*/  STS.128 [R3+0x10400], R60 ;  /* 0x0104003c03007388 */ /* 0x0003e40000000c00 */
.L_x_1722:
[----:B------:R-:W-:Y:S05]  /*112b0*/  BSYNC B1 ;  /* 0x0000000000017941 */ /* 0x000fea0003800000 */
.L_x_1721:
[----:B-1----:R-:W2:Y:S01]  /*112c0*/  LDL R3, [R1+0xc8] ;  /* 0x0000c80001037983 */ /* 0x002ea20000100800 */
[----:B------:R-:W-:Y:S01]  /*112d0*/  BSSY B1, `(.L_x_1725) ;  /* 0x00000dd000017945 */ /* 0x000fe20003800000 */
[----:B--2---:R-:W-:-:S13]  /*112e0*/  ISETP.GE.AND P0, PT, R3, R0, PT ;  /* 0x000000000300720c */ /* 0x004fda0003f06270 */
[----:B------:R-:W-:Y:S05]  /*112f0*/  @P0 BRA `(.L_x_1726) ;  /* 0x0000000c00680947 */ /* 0x000fea0003800000 */
[----:B------:R1:W5:Y:S01]  /*11300*/  LDL R81, [R1+0x60] ;  /* 0x0000600001517983 */ /* 0x0003620000100800 */
[----:B------:R-:W2:Y:S03]  /*11310*/  LDC R3, c[0x0][0x3f4] ;  /* 0x0000fd00ff037b82 */ /* 0x000ea60000000800 */
[----:B------:R1:W5:Y:S04]  /*11320*/  LDL R80, [R1+0xcc] ;  /* 0x0000cc0001507983 */ /* 0x0003680000100800 */
[----:B------:R1:W5:Y:S01]  /*11330*/  LDL R79, [R1+0x6c] ;  /* 0x00006c00014f7983 */ /* 0x0003620000100800 */
[----:B------:R-:W-:Y:S01]  /*11340*/  BSSY B2, `(.L_x_1727) ;  /* 0x000006c000027945 */ /* 0x000fe20003800000 */
[----:B--2---:R-:W-:-:S02]  /*11350*/  ISETP.GE.AND P0, PT, R18, R3, PT ;  /* 0x000000031200720c */ /* 0x004fc40003f06270 */
[----:B------:R-:W-:-:S11]  /*11360*/  ISETP.GE.AND P1, PT, R203, R3, PT ;  /* 0x00000003cb00720c */ /* 0x000fd60003f26270 */
[----:B-1----:R-:W-:Y:S05]  /*11370*/  @P0 BRA `(.L_x_1728) ;  /* 0x0000000400a00947 */ /* 0x002fea0003800000 */
[----:B0-----:R-:W2:Y:S04]  /*11380*/  LDL R20, [R1+0x84] ;  /* 0x0000840001147983 */ /* 0x001ea80000100800 */
[----:B------:R-:W3:Y:S01]  /*11390*/  LDL R82, [R1+0xc0] ;  /* 0x0000c00001527983 */ /* 0x000ee20000100800 */
[----:B------:R-:W-:Y:S02]  /*113a0*/  SHF.R.U64 R40, R40, 0x10, R41 ;  /* 0x0000001028287819 */ /* 0x000fe40000001229 */
[----:B------:R-:W-:Y:S02]  /*113b0*/  SHF.R.U64 R48, R48, 0x10, R49 ;  /* 0x0000001030307819 */ /* 0x000fe40000001231 */
[----:B------:R-:W-:Y:S02]  /*113c0*/  PRMT R40, R116, 0x5410, R40 ;  /* 0x0000541074287816 */ /* 0x000fe40000000028 */
[----:B------:R-:W-:-:S02]  /*113d0*/  PRMT R48, R114, 0x5410, R48 ;  /* 0x0000541072307816 */ /* 0x000fc40000000030 */
[----:B------:R-:W-:Y:S01]  /*113e0*/  SHF.R.U32.HI R41, RZ, 0x10, R41 ;  /* 0x00000010ff297819 */ /* 0x000fe20000011629 */
[----:B------:R-:W-:Y:S01]  /*113f0*/  IMAD.U32 R76, R40, 0x10000, RZ ;  /* 0x00010000284c7824 */ /* 0x000fe200078e00ff */
[----:B------:R-:W-:Y:S01]  /*11400*/  SHF.R.U32.HI R49, RZ, 0x10, R49 ;  /* 0x00000010ff317819 */ /* 0x000fe20000011631 */
[----:B------:R-:W-:Y:S01]  /*11410*/  IMAD.U32 R68, R48, 0x10000, RZ ;  /* 0x0001000030447824 */ /* 0x000fe200078e00ff */
[----:B------:R-:W-:Y:S02]  /*11420*/  PRMT R41, R116, 0x5432, R41 ;  /* 0x0000543274297816 */ /* 0x000fe40000000029 */
[----:B------:R-:W-:Y:S02]  /*11430*/  PRMT R49, R114, 0x5432, R49 ;  /* 0x0000543272317816 */ /* 0x000fe40000000031 */
[--C-:B------:R-:W-:Y:S02]  /*11440*/  SHF.R.U64 R42, R42, 0x10, R43.reuse ;  /* 0x000000102a2a7819 */ /* 0x100fe4000000122b */
[----:B------:R-:W-:-:S02]  /*11450*/  SHF.R.U32.HI R43, RZ, 0x10, R43 ;  /* 0x00000010ff2b7819 */ /* 0x000fc4000001162b */
[--C-:B------:R-:W-:Y:S02]  /*11460*/  SHF.R.U64 R50, R50, 0x10, R51.reuse ;  /* 0x0000001032327819 */ /* 0x100fe40000001233 */
[----:B------:R-:W-:Y:S02]  /*11470*/  SHF.R.U32.HI R51, RZ, 0x10, R51 ;  /* 0x00000010ff337819 */ /* 0x000fe40000011633 */
[----:B------:R-:W-:Y:S02]  /*11480*/  PRMT R43, R115, 0x5432, R43 ;  /* 0x00005432732b7816 */ /* 0x000fe4000000002b */
[----:B------:R-:W-:Y:S02]  /*11490*/  PRMT R51, R113, 0x5432, R51 ;  /* 0x0000543271337816 */ /* 0x000fe40000000033 */
[----:B------:R-:W-:Y:S02]  /*114a0*/  LOP3.LUT R40, R40, 0xffff0000, RZ, 0xc0, !PT ;  /* 0xffff000028287812 */ /* 0x000fe400078ec0ff */
[----:B------:R-:W-:-:S02]  /*114b0*/  LOP3.LUT R48, R48, 0xffff0000, RZ, 0xc0, !PT ;  /* 0xffff000030307812 */ /* 0x000fc400078ec0ff */
[----:B------:R-:W-:Y:S02]  /*114c0*/  PRMT R42, R115, 0x5410, R42 ;  /* 0x00005410732a7816 */ /* 0x000fe4000000002a */
[----:B------:R-:W-:Y:S02]  /*114d0*/  PRMT R50, R113, 0x5410, R50 ;  /* 0x0000541071327816 */ /* 0x000fe40000000032 */
[----:B--2---:R-:W-:-:S04]  /*114e0*/  LEA.HI R20, R3, R20, RZ, 0x1d ;  /* 0x0000001403147211 */ /* 0x004fc800078fe8ff */
[----:B------:R-:W-:Y:S01]  /*114f0*/  SHF.R.S32.HI R57, RZ, 0x1f, R20 ;  /* 0x0000001fff397819 */ /* 0x000fe20000011414 */
[----:B------:R-:W-:-:S03]  /*11500*/  IMAD.SHL.U32 R56, R20, 0x8, RZ ;  /* 0x0000000814387824 */ /* 0x000fc600078e00ff */
[----:B------:R-:W-:Y:S02]  /*11510*/  LEA.HI R57, R57, R20, RZ, 0x3 ;  /* 0x0000001439397211 */ /* 0x000fe400078f18ff */
[----:B-----5:R-:W-:-:S03]  /*11520*/  LOP3.LUT R20, R81, 0x38, R56, 0xf8, !PT ;  /* 0x0000003851147812 */ /* 0x020fc600078ef838 */
[----:B------:R-:W-:Y:S01]  /*11530*/  IMAD.SHL.U32 R57, R57, 0x400, RZ ;  /* 0x0000040039397824 */ /* 0x000fe200078e00ff */
[----:B------:R-:W-:-:S04]  /*11540*/  LOP3.LUT R20, R20, R80, RZ, 0x3c, !PT ;  /* 0x0000005014147212 */ /* 0x000fc800078e3cff */
[----:B------:R-:W-:-:S04]  /*11550*/  LOP3.LUT R57, R57, 0x7fffe000, RZ, 0xc0, !PT ;  /* 0x7fffe00039397812 */ /* 0x000fc800078ec0ff */
[----:B------:R-:W-:Y:S02]  /*11560*/  IADD3 R20, R20, R57, R79 ;  /* 0x0000003914147210 */ /* 0x000fe40007ffe04f */
[----:B---3--:R-:W0:Y:S03]  /*11570*/  LDS.128 R56, [R82] ;  /* 0x0000000052387984 */ /* 0x008e260000000c00 */
[----:B------:R-:W-:-:S05]  /*11580*/  IMAD R20, R20, 0x2, R17 ;  /* 0x0000000214147824 */ /* 0x000fca00078e0211 */
[----:B------:R-:W1:Y:S01]  /*11590*/  LDS.128 R60, [R20+0x10400] ;  /* 0x01040000143c7984 */ /* 0x000e620000000c00 */
[C---:B0-----:R-:W-:Y:S01]  /*115a0*/  IMAD.U32 R65, R56.reuse, 0x10000, RZ ;  /* 0x0001000038417824 */ /* 0x041fe200078e00ff */
[C---:B------:R-:W-:Y:S01]  /*115b0*/  LOP3.LUT R69, R59.reuse, 0xffff0000, RZ, 0xc0, !PT ;  /* 0xffff00003b457812 */ /* 0x040fe200078ec0ff */
[----:B------:R-:W-:Y:S01]  /*115c0*/  IMAD.U32 R67, R59, 0x10000, RZ ;  /* 0x000100003b437824 */ /* 0x000fe200078e00ff */
[----:B------:R-:W-:Y:S01]  /*115d0*/  LOP3.LUT R56, R56, 0xffff0000, RZ, 0xc0, !PT ;  /* 0xffff000038387812 */ /* 0x000fe200078ec0ff */
[----:B------:R-:W-:Y:S01]  /*115e0*/  IMAD.U32 R59, R41, 0x10000, RZ ;  /* 0x00010000293b7824 */ /* 0x000fe200078e00ff */
[C---:B------:R-:W-:Y:S01]  /*115f0*/  LOP3.LUT R66, R57.reuse, 0xffff0000, RZ, 0xc0, !PT ;  /* 0xffff000039427812 */ /* 0x040fe200078ec0ff */
[----:B------:R-:W-:Y:S02]  /*11600*/  IMAD.U32 R64, R57, 0x10000, RZ ;  /* 0x0001000039407824 */ /* 0x000fe400078e00ff */
[C---:B-1----:R-:W-:Y:S01]  /*11610*/  IMAD.U32 R70, R60.reuse, 0x10000, RZ ;  /* 0x000100003c467824 */ /* 0x042fe200078e00ff */
[----:B------:R-:W-:Y:S01]  /*11620*/  LOP3.LUT R60, R60, 0xffff0000, RZ, 0xc0, !PT ;  /* 0xffff00003c3c7812 */ /* 0x000fe200078ec0ff */
[C---:B------:R-:W-:Y:S01]  /*11630*/  IMAD.U32 R71, R61.reuse, 0x10000, RZ ;  /* 0x000100003d477824 */ /* 0x040fe200078e00ff */
[----:B------:R-:W-:Y:S01]  /*11640*/  LOP3.LUT R61, R61, 0xffff0000, RZ, 0xc0, !PT ;  /* 0xffff00003d3d7812 */ /* 0x000fe200078ec0ff */
[C---:B------:R-:W-:Y:S01]  /*11650*/  FMUL.FTZ R78, R70.reuse, R76 ;  /* 0x0000004c464e7220 */ /* 0x040fe20000410000 */
[-C--:B------:R-:W-:Y:S01]  /*11660*/  FMUL.FTZ R77, R70, R68.reuse ;  /* 0x00000044464d7220 */ /* 0x080fe20000410000 */
[C---:B------:R-:W-:Y:S01]  /*11670*/  IMAD.U32 R70, R49.reuse, 0x10000, RZ ;  /* 0x0001000031467824 */ /* 0x040fe200078e00ff */
[----:B------:R-:W-:Y:S01]  /*11680*/  LOP3.LUT R49, R49, 0xffff0000, RZ, 0xc0, !PT ;  /* 0xffff000031317812 */ /* 0x000fe200078ec0ff */
[C---:B------:R-:W-:Y:S01]  /*11690*/  FFMA.FTZ R68, R65.reuse, R68, -R78 ;  /* 0x0000004441447223 */ /* 0x040fe2000001084e */
[----:B------:R-:W-:Y:S01]  /*116a0*/  FFMA.FTZ R65, R65, R76, R77 ;  /* 0x0000004c41417223 */ /* 0x000fe2000001004d */
[C---:B------:R-:W-:Y:S01]  /*116b0*/  FMUL.FTZ R76, R71.reuse, R59 ;  /* 0x0000003b474c7220 */ /* 0x040fe20000410000 */
[----:B------:R-:W-:Y:S01]  /*116c0*/  FMUL.FTZ R71, R71, R70 ;  /* 0x0000004647477220 */ /* 0x000fe20000410000 */
[----:B------:R-:W-:-:S02]  /*116d0*/  IMAD.U32 R77, R63, 0x10000, RZ ;  /* 0x000100003f4d7824 */ /* 0x000fc400078e00ff */
[C---:B------:R-:W-:Y:S01]  /*116e0*/  FFMA.FTZ R76, R64.reuse, R70, -R76 ;  /* 0x00000046404c7223 */ /* 0x040fe2000001084c */
[----:B------:R-:W-:Y:S02]  /*116f0*/  IMAD.U32 R70, R43, 0x10000, RZ ;  /* 0x000100002b467824 */ /* 0x000fe400078e00ff */
[----:B------:R-:W-:Y:S01]  /*11700*/  FFMA.FTZ R71, R64, R59, R71 ;  /* 0x0000003b40477223 */ /* 0x000fe20000010047 */
[----:B------:R-:W-:Y:S01]  /*11710*/  IMAD.U32 R59, R51, 0x10000, RZ ;  /* 0x00010000333b7824 */ /* 0x000fe200078e00ff */
[----:B------:R-:W-:Y:S01]  /*11720*/  LOP3.LUT R43, R43, 0xffff0000, RZ, 0xc0, !PT ;  /* 0xffff00002b2b7812 */ /* 0x000fe200078ec0ff */
[C---:B------:R-:W-:Y:S01]  /*11730*/  FMUL.FTZ R64, R77.reuse, R70 ;  /* 0x000000464d407220 */ /* 0x040fe20000410000 */
[----:B------:R-:W-:Y:S02]  /*11740*/  IMAD.U32 R57, R58, 0x10000, RZ ;  /* 0x000100003a397824 */ /* 0x000fe400078e00ff */
[-C--:B------:R-:W-:Y:S01]  /*11750*/  FMUL.FTZ R77, R77, R59.reuse ;  /* 0x0000003b4d4d7220 */ /* 0x080fe20000410000 */
[----:B------:R-:W-:Y:S01]  /*11760*/  LOP3.LUT R51, R51, 0xffff0000, RZ, 0xc0, !PT ;  /* 0xffff000033337812 */ /* 0x000fe200078ec0ff */
[C---:B------:R-:W-:Y:S01]  /*11770*/  FFMA.FTZ R59, R67.reuse, R59, -R64 ;  /* 0x0000003b433b7223 */ /* 0x040fe20000010840 */
[C---:B------:R-:W-:Y:S01]  /*11780*/  FMUL.FTZ R64, R60.reuse, R40 ;  /* 0x000000283c407220 */ /* 0x040fe20000410000 */
[----:B------:R-:W-:Y:S01]  /*11790*/  FMUL.FTZ R60, R60, R48 ;  /* 0x000000303c3c7220 */ /* 0x000fe20000410000 */
[----:B------:R-:W-:Y:S01]  /*117a0*/  FFMA.FTZ R67, R67, R70, R77 ;  /* 0x0000004643437223 */ /* 0x000fe2000001004d */
[----:B------:R-:W-:Y:S01]  /*117b0*/  LOP3.LUT R77, R41, 0xffff0000, RZ, 0xc0, !PT ;  /* 0xffff0000294d7812 */ /* 0x000fe200078ec0ff */
[C---:B------:R-:W-:Y:S01]  /*117c0*/  FFMA.FTZ R64, R56.reuse, R48, -R64 ;  /* 0x0000003038407223 */ /* 0x040fe20000010840 */
[----:B------:R-:W-:Y:S01]  /*117d0*/  FFMA.FTZ R48, R56, R40, R60 ;  /* 0x0000002838307223 */ /* 0x000fe2000001003c */
[----:B------:R-:W-:Y:S01]  /*117e0*/  IMAD.U32 R60, R42, 0x10000, RZ ;  /* 0x000100002a3c7824 */ /* 0x000fe200078e00ff */
[C---:B------:R-:W-:Y:S01]  /*117f0*/  LOP3.LUT R40, R62.reuse, 0xffff0000, RZ, 0xc0, !PT ;  /* 0xffff00003e287812 */ /* 0x040fe200078ec0ff */
[----:B------:R-:W-:Y:S01]  /*11800*/  IMAD.U32 R41, R62, 0x10000, RZ ;  /* 0x000100003e297824 */ /* 0x000fe200078e00ff */
[----:B------:R-:W-:Y:S01]  /*11810*/  LOP3.LUT R62, R63, 0xffff0000, RZ, 0xc0, !PT ;  /* 0xffff00003f3e7812 */ /* 0x000fe200078ec0ff */
[----:B------:R-:W-:Y:S01]  /*11820*/  IMAD.U32 R70, R50, 0x10000, RZ ;  /* 0x0001000032467824 */ /* 0x000fe200078e00ff */
[----:B------:R-:W-:Y:S01]  /*11830*/  LOP3.LUT R42, R42, 0xffff0000, RZ, 0xc0, !PT ;  /* 0xffff00002a2a7812 */ /* 0x000fe200078ec0ff */
[C---:B------:R-:W-:Y:S01]  /*11840*/  FMUL.FTZ R63, R41.reuse, R60 ;  /* 0x0000003c293f7220 */ /* 0x040fe20000410000 */
[----:B------:R-:W-:Y:S01]  /*11850*/  LOP3.LUT R50, R50, 0xffff0000, RZ, 0xc0, !PT ;  /* 0xffff000032327812 */ /* 0x000fe200078ec0ff */
[-C--:B------:R-:W-:Y:S01]  /*11860*/  FMUL.FTZ R41, R41, R70.reuse ;  /* 0x0000004629297220 */ /* 0x080fe20000410000 */
[----:B------:R-:W-:Y:S01]  /*11870*/  LOP3.LUT R58, R58, 0xffff0000, RZ, 0xc0, !PT ;  /* 0xffff00003a3a7812 */ /* 0x000fe200078ec0ff */
[----:B------:R-:W-:Y:S01]  /*11880*/  FFMA.FTZ R63, R57, R70, -R63 ;  /* 0x00000046393f7223 */ /* 0x000fe2000001083f */
[----:B------:R-:W-:Y:S01]  /*11890*/  FMUL.FTZ R56, R61, R77 ;  /* 0x0000004d3d387220 */ /* 0x000fe20000410000 */
[----:B------:R-:W-:Y:S01]  /*118a0*/  FFMA.FTZ R57, R57, R60, R41 ;  /* 0x0000003c39397223 */ /* 0x000fe20000010029 */
[C---:B------:R-:W-:Y:S01]  /*118b0*/  FMUL.FTZ R41, R40.reuse, R42 ;  /* 0x0000002a28297220 */ /* 0x040fe20000410000 */
[-C--:B------:R-:W-:Y:S01]  /*118c0*/  FMUL.FTZ R60, R40, R50.reuse ;  /* 0x00000032283c7220 */ /* 0x080fe20000410000 */
[C---:B------:R-:W-:Y:S01]  /*118d0*/  FMUL.FTZ R40, R62.reuse, R43 ;  /* 0x0000002b3e287220 */ /* 0x040fe20000410000 */
[----:B------:R-:W-:Y:S01]  /*118e0*/  FMUL.FTZ R61, R61, R49 ;  /* 0x000000313d3d7220 */ /* 0x000fe20000410000 */
[----:B------:R-:W-:Y:S01]  /*118f0*/  FMUL.FTZ R62, R62, R51 ;  /* 0x000000333e3e7220 */ /* 0x000fe20000410000 */
[----:B------:R-:W-:Y:S01]  /*11900*/  FFMA.FTZ R56, R66, R49, -R56 ;  /* 0x0000003142387223 */ /* 0x000fe20000010838 */
[----:B------:R-:W-:Y:S01]  /*11910*/  FFMA.FTZ R50, R58, R50, -R41 ;  /* 0x000000323a327223 */ /* 0x000fe20000010829 */
[C---:B------:R-:W-:Y:S01]  /*11920*/  FFMA.FTZ R51, R69.reuse, R51, -R40 ;  /* 0x0000003345337223 */ /* 0x040fe20000010828 */
[----:B------:R-:W-:Y:S01]  /*11930*/  FFMA.FTZ R49, R66, R77, R61 ;  /* 0x0000004d42317223 */ /* 0x000fe2000001003d */
        /* <DEDUP_REMOVED lines=12> */
.L_x_1728:
[----:B------:R-:W-:Y:S05]  /*11a00*/  BSYNC B2 ;  /* 0x0000000000027941 */ /* 0x000fea0003800000 */
.L_x_1727:
[----:B------:R-:W-:Y:S05]  /*11a10*/  @P1 BRA `(.L_x_1726) ;  /* 0x0000000400a01947 */ /* 0x000fea0003800000 */
[----:B01----:R-:W2:Y:S04]  /*11a20*/  LDL R20, [R1+0xa4] ;  /* 0x0000a40001147983 */ /* 0x003ea80000100800 */
[----:B------:R-:W3:Y:S01]  /*11a30*/  LDL R67, [R1+0xbc] ;  /* 0x0000bc0001437983 */ /* 0x000ee20000100800 */
[--C-:B------:R-:W-:Y:S02]  /*11a40*/  SHF.R.U64 R59, R52, 0x10, R53.reuse ;  /* 0x00000010343b7819 */ /* 0x100fe40000001235 */
[----:B------:R-:W-:Y:S02]  /*11a50*/  SHF.R.U32.HI R57, RZ, 0x10, R53 ;  /* 0x00000010ff397819 */ /* 0x000fe40000011635 */
[----:B------:R-:W-:Y:S02]  /*11a60*/  SHF.R.U64 R53, R44, 0x10, R45 ;  /* 0x000000102c357819 */ /* 0x000fe4000000122d */
[----:B------:R-:W-:-:S02]  /*11a70*/  SHF.R.U64 R58, R54, 0x10, R55 ;  /* 0x00000010363a7819 */ /* 0x000fc40000001237 */
[----:B------:R-:W-:Y:S02]  /*11a80*/  SHF.R.U64 R54, R46, 0x10, R47 ;  /* 0x000000102e367819 */ /* 0x000fe4000000122f */
[----:B------:R-:W-:Y:S02]  /*11a90*/  SHF.R.U32.HI R56, RZ, 0x10, R55 ;  /* 0x00000010ff387819 */ /* 0x000fe40000011637 */
[----:B------:R-:W-:Y:S02]  /*11aa0*/  PRMT R46, R112, 0x5410, R53 ;  /* 0x00005410702e7816 */ /* 0x000fe40000000035 */
[----:B------:R-:W-:Y:S02]  /*11ab0*/  SHF.R.U32.HI R45, RZ, 0x10, R45 ;  /* 0x00000010ff2d7819 */ /* 0x000fe4000001162d */
[----:B------:R-:W-:Y:S01]  /*11ac0*/  SHF.R.U32.HI R52, RZ, 0x10, R47 ;  /* 0x00000010ff347819 */ /* 0x000fe2000001162f */
[----:B------:R-:W-:Y:S01]  /*11ad0*/  IMAD.U32 R63, R46, 0x10000, RZ ;  /* 0x000100002e3f7824 */ /* 0x000fe200078e00ff */
[----:B------:R-:W-:-:S02]  /*11ae0*/  PRMT R44, R109, 0x5410, R58 ;  /* 0x000054106d2c7816 */ /* 0x000fc4000000003a */
[----:B------:R-:W-:Y:S02]  /*11af0*/  PRMT R109, R109, 0x5432, R56 ;  /* 0x000054326d6d7816 */ /* 0x000fe40000000038 */
[----:B------:R-:W-:Y:S02]  /*11b00*/  PRMT R112, R112, 0x5432, R45 ;  /* 0x0000543270707816 */ /* 0x000fe4000000002d */
[C---:B------:R-:W-:Y:S02]  /*11b10*/  PRMT R45, R111.reuse, 0x5410, R54 ;  /* 0x000054106f2d7816 */ /* 0x040fe40000000036 */
[----:B------:R-:W-:Y:S01]  /*11b20*/  PRMT R111, R111, 0x5432, R52 ;  /* 0x000054326f6f7816 */ /* 0x000fe20000000034 */
[----:B------:R-:W-:Y:S01]  /*11b30*/  IMAD.U32 R60, R112, 0x10000, RZ ;  /* 0x00010000703c7824 */ /* 0x000fe200078e00ff */
[----:B------:R-:W-:Y:S02]  /*11b40*/  LOP3.LUT R46, R46, 0xffff0000, RZ, 0xc0, !PT ;  /* 0xffff00002e2e7812 */ /* 0x000fe400078ec0ff */
[----:B--2---:R-:W-:-:S04]  /*11b50*/  LEA.HI R3, R3, R20, RZ, 0x1d ;  /* 0x0000001403037211 */ /* 0x004fc800078fe8ff */
[----:B------:R-:W-:Y:S01]  /*11b60*/  SHF.R.S32.HI R40, RZ, 0x1f, R3 ;  /* 0x0000001fff287819 */ /* 0x000fe20000011403 */
[----:B------:R-:W-:-:S03]  /*11b70*/  IMAD.SHL.U32 R20, R3, 0x8, RZ ;  /* 0x0000000803147824 */ /* 0x000fc600078e00ff */
[----:B------:R-:W-:Y:S02]  /*11b80*/  LEA.HI R40, R40, R3, RZ, 0x3 ;  /* 0x0000000328287211 */ /* 0x000fe400078f18ff */
[----:B-----5:R-:W-:-:S03]  /*11b90*/  LOP3.LUT R3, R81, 0x38, R20, 0xf8, !PT ;  /* 0x0000003851037812 */ /* 0x020fc600078ef814 */
[----:B------:R-:W-:Y:S01]  /*11ba0*/  IMAD.SHL.U32 R40, R40, 0x400, RZ ;  /* 0x0000040028287824 */ /* 0x000fe200078e00ff */
[----:B------:R-:W-:-:S04]  /*11bb0*/  LOP3.LUT R3, R3, R80, RZ, 0x3c, !PT ;  /* 0x0000005003037212 */ /* 0x000fc800078e3cff */
[----:B------:R-:W-:Y:S02]  /*11bc0*/  LOP3.LUT R20, R40, 0x7fffe000, RZ, 0xc0, !PT ;  /* 0x7fffe00028147812 */ /* 0x000fe400078ec0ff */
[----:B---3--:R-:W0:Y:S02]  /*11bd0*/  LDS.128 R40, [R67] ;  /* 0x0000000043287984 */ /* 0x008e240000000c00 */
[----:B------:R-:W-:-:S05]  /*11be0*/  IADD3 R20, R3, R20, R79 ;  /* 0x0000001403147210 */ /* 0x000fca0007ffe04f */
[----:B------:R-:W-:Y:S01]  /*11bf0*/  IMAD R3, R20, 0x2, R17 ;  /* 0x0000000214037824 */ /* 0x000fe200078e0211 */
[C---:B------:R-:W-:Y:S02]  /*11c00*/  PRMT R20, R110.reuse, 0x5410, R59 ;  /* 0x000054106e147816 */ /* 0x040fe4000000003b */
[----:B------:R-:W-:Y:S02]  /*11c10*/  PRMT R110, R110, 0x5432, R57 ;  /* 0x000054326e6e7816 */ /* 0x000fe40000000039 */
[----:B------:R-:W1:Y:S01]  /*11c20*/  LDS.128 R48, [R3+0x10400] ;  /* 0x0104000003307984 */ /* 0x000e620000000c00 */
[C---:B------:R-:W-:Y:S01]  /*11c30*/  IMAD.U32 R61, R20.reuse, 0x10000, RZ ;  /* 0x00010000143d7824 */ /* 0x040fe200078e00ff */
[----:B------:R-:W-:Y:S01]  /*11c40*/  LOP3.LUT R20, R20, 0xffff0000, RZ, 0xc0, !PT ;  /* 0xffff000014147812 */ /* 0x000fe200078ec0ff */
[C---:B0-----:R-:W-:Y:S01]  /*11c50*/  IMAD.U32 R54, R41.reuse, 0x10000, RZ ;  /* 0x0001000029367824 */ /* 0x041fe200078e00ff */
[----:B------:R-:W-:Y:S01]  /*11c60*/  LOP3.LUT R52, R41, 0xffff0000, RZ, 0xc0, !PT ;  /* 0xffff000029347812 */ /* 0x000fe200078ec0ff */
[----:B------:R-:W-:Y:S01]  /*11c70*/  IMAD.U32 R55, R40, 0x10000, RZ ;  /* 0x0001000028377824 */ /* 0x000fe200078e00ff */
[C---:B------:R-:W-:Y:S01]  /*11c80*/  LOP3.LUT R41, R42.reuse, 0xffff0000, RZ, 0xc0, !PT ;  /* 0xffff00002a297812 */ /* 0x040fe200078ec0ff */
[----:B------:R-:W-:Y:S01]  /*11c90*/  IMAD.U32 R47, R42, 0x10000, RZ ;  /* 0x000100002a2f7824 */ /* 0x000fe200078e00ff */
[C---:B------:R-:W-:Y:S01]  /*11ca0*/  LOP3.LUT R42, R43.reuse, 0xffff0000, RZ, 0xc0, !PT ;  /* 0xffff00002b2a7812 */ /* 0x040fe200078ec0ff */
[----:B------:R-:W-:Y:S01]  /*11cb0*/  IMAD.U32 R53, R43, 0x10000, RZ ;  /* 0x000100002b357824 */ /* 0x000fe200078e00ff */
[----:B------:R-:W-:Y:S01]  /*11cc0*/  LOP3.LUT R40, R40, 0xffff0000, RZ, 0xc0, !PT ;  /* 0xffff000028287812 */ /* 0x000fe200078ec0ff */
        /* <DEDUP_REMOVED lines=8> */
[C---:B------:R-:W-:Y:S01]  /*11d50*/  IMAD.U32 R49, R51.reuse, 0x10000, RZ ;  /* 0x0001000033317824 */ /* 0x040fe200078e00ff */
[----:B------:R-:W-:Y:S01]  /*11d60*/  LOP3.LUT R50, R51, 0xffff0000, RZ, 0xc0, !PT ;  /* 0xffff000033327812 */ /* 0x000fe200078ec0ff */
[----:B------:R-:W-:Y:S01]  /*11d70*/  FFMA.FTZ R56, R55, R61, -R62 ;  /* 0x0000003d37387223 */ /* 0x000fe2000001083e */
[----:B------:R-:W-:-:S02]  /*11d80*/  IMAD.U32 R51, R110, 0x10000, RZ ;  /* 0x000100006e337824 */ /* 0x000fc400078e00ff */
[----:B------:R-:W-:Y:S01]  /*11d90*/  FMUL.FTZ R61, R59, R60 ;  /* 0x0000003c3b3d7220 */ /* 0x000fe20000410000 */
[----:B------:R-:W-:Y:S02]  /*11da0*/  IMAD.U32 R62, R111, 0x10000, RZ ;  /* 0x000100006f3e7824 */ /* 0x000fe400078e00ff */
[----:B------:R-:W-:Y:S01]  /*11db0*/  FFMA.FTZ R55, R55, R63, R64 ;  /* 0x0000003f37377223 */ /* 0x000fe20000010040 */
[----:B------:R-:W-:Y:S02]  /*11dc0*/  IMAD.U32 R64, R109, 0x10000, RZ ;  /* 0x000100006d407824 */ /* 0x000fe400078e00ff */
[-C--:B------:R-:W-:Y:S01]  /*11dd0*/  FMUL.FTZ R59, R59, R51.reuse ;  /* 0x000000333b3b7220 */ /* 0x080fe20000410000 */
[C---:B------:R-:W-:Y:S01]  /*11de0*/  FFMA.FTZ R51, R54.reuse, R51, -R61 ;  /* 0x0000003336337223 */ /* 0x040fe2000001083d */
[C---:B------:R-:W-:Y:S01]  /*11df0*/  FMUL.FTZ R66, R49.reuse, R62 ;  /* 0x0000003e31427220 */ /* 0x040fe20000410000 */
[----:B------:R-:W-:Y:S01]  /*11e00*/  FMUL.FTZ R61, R49, R64 ;  /* 0x00000040313d7220 */ /* 0x000fe20000410000 */
[----:B------:R-:W-:Y:S01]  /*11e10*/  FMUL.FTZ R63, R57, R46 ;  /* 0x0000002e393f7220 */ /* 0x000fe20000410000 */
[----:B------:R-:W-:Y:S01]  /*11e20*/  FFMA.FTZ R54, R54, R60, R59 ;  /* 0x0000003c36367223 */ /* 0x000fe2000001003b */
[C---:B------:R-:W-:Y:S01]  /*11e30*/  FFMA.FTZ R49, R53.reuse, R64, -R66 ;  /* 0x0000004035317223 */ /* 0x040fe20000010842 */
[----:B------:R-:W-:Y:S01]  /*11e40*/  FFMA.FTZ R53, R53, R62, R61 ;  /* 0x0000003e35357223 */ /* 0x000fe2000001003d */
[----:B------:R-:W-:Y:S01]  /*11e50*/  LOP3.LUT R61, R112, 0xffff0000, RZ, 0xc0, !PT ;  /* 0xffff0000703d7812 */ /* 0x000fe200078ec0ff */
[-C--:B------:R-:W-:Y:S01]  /*11e60*/  FMUL.FTZ R65, R57, R20.reuse ;  /* 0x0000001439417220 */ /* 0x080fe20000410000 */
[----:B------:R-:W-:Y:S01]  /*11e70*/  LOP3.LUT R59, R110, 0xffff0000, RZ, 0xc0, !PT ;  /* 0xffff00006e3b7812 */ /* 0x000fe200078ec0ff */
[----:B------:R-:W-:Y:S01]  /*11e80*/  FFMA.FTZ R57, R40, R20, -R63 ;  /* 0x0000001428397223 */ /* 0x000fe2000001083f */
[----:B------:R-:W-:-:S02]  /*11e90*/  IMAD.U32 R20, R45, 0x10000, RZ ;  /* 0x000100002d147824 */ /* 0x000fc400078e00ff */
[----:B------:R-:W-:Y:S01]  /*11ea0*/  FMUL.FTZ R63, R58, R61 ;  /* 0x0000003d3a3f7220 */ /* 0x000fe20000410000 */
[----:B------:R-:W-:Y:S02]  /*11eb0*/  IMAD.U32 R60, R44, 0x10000, RZ ;  /* 0x000100002c3c7824 */ /* 0x000fe400078e00ff */
[-C--:B------:R-:W-:Y:S01]  /*11ec0*/  FMUL.FTZ R62, R58, R59.reuse ;  /* 0x0000003b3a3e7220 */ /* 0x080fe20000410000 */
[----:B------:R-:W-:Y:S01]  /*11ed0*/  FFMA.FTZ R46, R40, R46, R65 ;  /* 0x0000002e282e7223 */ /* 0x000fe20000010041 */
[----:B------:R-:W-:Y:S01]  /*11ee0*/  FMUL.FTZ R40, R48, R20 ;  /* 0x0000001430287220 */ /* 0x000fe20000410000 */
[C---:B------:R-:W-:Y:S01]  /*11ef0*/  FFMA.FTZ R58, R52.reuse, R59, -R63 ;  /* 0x0000003b343a7223 */ /* 0x040fe2000001083f */
[----:B------:R-:W-:Y:S01]  /*11f00*/  FFMA.FTZ R59, R52, R61, R62 ;  /* 0x0000003d343b7223 */ /* 0x000fe2000001003e */
[-C--:B------:R-:W-:Y:S01]  /*11f10*/  FMUL.FTZ R52, R48, R60.reuse ;  /* 0x0000003c30347220 */ /* 0x080fe20000410000 */
[----:B------:R-:W-:Y:S01]  /*11f20*/  FFMA.FTZ R48, R47, R60, -R40 ;  /* 0x0000003c2f307223 */ /* 0x000fe20000010828 */
[----:B------:R-:W-:-:S02]  /*11f30*/  LOP3.LUT R40, R45, 0xffff0000, RZ, 0xc0, !PT ;  /* 0xffff00002d287812 */ /* 0x000fc400078ec0ff */
[----:B------:R-:W-:Y:S01]  /*11f40*/  LOP3.LUT R44, R44, 0xffff0000, RZ, 0xc0, !PT ;  /* 0xffff00002c2c7812 */ /* 0x000fe200078ec0ff */
[----:B------:R-:W-:Y:S01]  /*11f50*/  FFMA.FTZ R52, R47, R20, R52 ;  /* 0x000000142f347223 */ /* 0x000fe20000010034 */
[----:B------:R-:W-:Y:S01]  /*11f60*/  LOP3.LUT R111, R111, 0xffff0000, RZ, 0xc0, !PT ;  /* 0xffff00006f6f7812 */ /* 0x000fe200078ec0ff */
[----:B------:R-:W-:Y:S01]  /*11f70*/  FMUL.FTZ R20, R43, R40 ;  /* 0x000000282b147220 */ /* 0x000fe20000410000 */
[----:B------:R-:W-:Y:S01]  /*11f80*/  LOP3.LUT R109, R109, 0xffff0000, RZ, 0xc0, !PT ;  /* 0xffff00006d6d7812 */ /* 0x000fe200078ec0ff */
[-C--:B------:R-:W-:Y:S02]  /*11f90*/  FMUL.FTZ R45, R43, R44.reuse ;  /* 0x0000002c2b2d7220 */ /* 0x080fe40000410000 */
[C---:B------:R-:W-:Y:S01]  /*11fa0*/  FMUL.FTZ R61, R50.reuse, R111 ;  /* 0x0000006f323d7220 */ /* 0x040fe20000410000 */
[C---:B------:R-:W-:Y:S01]  /*11fb0*/  FFMA.FTZ R43, R41.reuse, R44, -R20 ;  /* 0x0000002c292b7223 */ /* 0x040fe20000010814 */
[-C--:B------:R-:W-:Y:S01]  /*11fc0*/  FMUL.FTZ R50, R50, R109.reuse ;  /* 0x0000006d32327220 */ /* 0x080fe20000410000 */
[----:B------:R-:W-:Y:S01]  /*11fd0*/  FFMA.FTZ R47, R41, R40, R45 ;  /* 0x00000028292f7223 */ /* 0x000fe2000001002d */
[----:B------:R-:W-:Y:S01]  /*11fe0*/  FFMA.FTZ R20, R42, R109, -R61 ;  /* 0x0000006d2a147223 */ /* 0x000fe2000001083d */
[----:B------:R-:W-:Y:S01]  /*11ff0*/  F2FP.BF16.F32.PACK_AB R44, R46, R55 ;  /* 0x000000372e2c723e */ /* 0x000fe200000010ff */
[----:B------:R-:W-:Y:S01]  /*12000*/  FFMA.FTZ R50, R42, R111, R50 ;  /* 0x0000006f2a327223 */ /* 0x000fe20000010032 */
[----:B------:R-:W-:-:S02]  /*12010*/  F2FP.BF16.F32.PACK_AB R42, R43, R48 ;  /* 0x000000302b2a723e */ /* 0x000fc400000010ff */
[----:B------:R-:W-:Y:S02]  /*12020*/  F2FP.BF16.F32.PACK_AB R40, R57, R56 ;  /* 0x000000383928723e */ /* 0x000fe400000010ff */
[----:B------:R-:W-:Y:S02]  /*12030*/  F2FP.BF16.F32.PACK_AB R41, R58, R51 ;  /* 0x000000333a29723e */ /* 0x000fe400000010ff */
[----:B------:R-:W-:Y:S02]  /*12040*/  F2FP.BF16.F32.PACK_AB R46, R47, R52 ;  /* 0x000000342f2e723e */ /* 0x000fe400000010ff */
[----:B------:R-:W-:Y:S02]  /*12050*/  F2FP.BF16.F32.PACK_AB R43, R20, R49 ;  /* 0x00000031142b723e */ /* 0x000fe400000010ff */
[----:B------:R-:W-:Y:S02]  /*12060*/  F2FP.BF16.F32.PACK_AB R45, R59, R54 ;  /* 0x000000363b2d723e */ /* 0x000fe400000010ff */
[----:B------:R-:W-:Y:S01]  /*12070*/  F2FP.BF16.F32.PACK_AB R47, R50, R53 ;  /* 0x00000035322f723e */ /* 0x000fe200000010ff */
[----:B------:R2:W-:Y:S04]  /*12080*/  STS.128 [R67], R40 ;  /* 0x0000002843007388 */ /* 0x0005e80000000c00 */
[----:B------:R2:W-:Y:S02]  /*12090*/  STS.128 [R3+0x10400], R44 ;  /* 0x0104002c03007388 */ /* 0x0005e40000000c00 */
.L_x_1726:
[----:B------:R-:W-:Y:S05]  /*120a0*/  BSYNC B1 ;  /* 0x0000000000017941 */ /* 0x000fea0003800000 */
.L_x_1725:
[----:B--2---:R-:W-:Y:S01]  /*120b0*/  VIADD R3, R123, 0x40 ;  /* 0x000000407b037836 */ /* 0x004fe20000000000 */
[----:B------:R-:W-:Y:S04]  /*120c0*/  BSSY B1, `(.L_x_1729) ;  /* 0x00000e8000017945 */ /* 0x000fe80003800000 */
[----:B------:R-:W-:-:S13]  /*120d0*/  ISETP.GE.AND P0, PT, R3, R0, PT ;  /* 0x000000000300720c */ /* 0x000fda0003f06270 */
[----:B------:R-:W-:Y:S05]  /*120e0*/  @P0 BRA `(.L_x_1730) ;  /* 0x0000000c00940947 */ /* 0x000fea0003800000 */
[----:B01----:R-:W0:Y:S01]  /*120f0*/  LDC R20, c[0x0][0x3f4] ;  /* 0x0000fd00ff147b82 */ /* 0x003e220000000800 */
[----:B------:R-:W-:Y:S01]  /*12100*/  BSSY B2, `(.L_x_1731) ;  /* 0x0000073000027945 */ /* 0x000fe20003800000 */
[-C--:B0-----:R-:W-:Y:S02]  /*12110*/  ISETP.GE.AND P0, PT, R18, R20.reuse, PT ;  /* 0x000000141200720c */ /* 0x081fe40003f06270 */
[----:B------:R-:W-:-:S11]  /*12120*/  ISETP.GE.AND P1, PT, R203, R20, PT ;  /* 0x00000014cb00720c */ /* 0x000fd60003f26270 */
[----:B------:R-:W-:Y:S05]  /*12130*/  @P0 BRA `(.L_x_1732) ;  /* 0x0000000400bc0947 */ /* 0x000fea0003800000 */
[----:B------:R-:W2:Y:S04]  /*12140*/  LDL R40, [R1+0x84] ;  /* 0x0000840001287983 */ /* 0x000ea80000100800 */
[----:B------:R-:W3:Y:S01]  /*12150*/  LDL R61, [R1+0xb8] ;  /* 0x0000b800013d7983 */ /* 0x000ee20000100800 */
[----:B------:R-:W-:Y:S01]  /*12160*/  IMAD.SHL.U32 R41, R3, 0x40, RZ ;  /* 0x0000004003297824 */ /* 0x000fe200078e00ff */
[----:B------:R-:W-:Y:S02]  /*12170*/  SHF.R.S32.HI R42, RZ, 0x1f, R3 ;  /* 0x0000001fff2a7819 */ /* 0x000fe40000011403 */
[----:B------:R-:W-:Y:S02]  /*12180*/  SHF.R.U64 R49, R24, 0x10, R25 ;  /* 0x0000001018317819 */ /* 0x000fe40000001219 */
[----:B------:R-:W-:-:S02]  /*12190*/  LOP3.LUT R44, R41, 0x1c0, RZ, 0xc0, !PT ;  /* 0x000001c0292c7812 */ /* 0x000fc400078ec0ff */
[----:B------:R-:W-:Y:S02]  /*121a0*/  LEA.HI R42, R42, R3, RZ, 0x3 ;  /* 0x000000032a2a7211 */ /* 0x000fe400078f18ff */
[--C-:B------:R-:W-:Y:S02]  /*121b0*/  SHF.R.U64 R53, R32, 0x10, R33.reuse ;  /* 0x0000001020357819 */ /* 0x100fe40000001221 */
[----:B------:R-:W-:Y:S01]  /*121c0*/  SHF.R.U32.HI R51, RZ, 0x10, R33 ;  /* 0x00000010ff337819 */ /* 0x000fe20000011621 */
[----:B------:R-:W-:Y:S01]  /*121d0*/  IMAD.SHL.U32 R42, R42, 0x40, RZ ;  /* 0x000000402a2a7824 */ /* 0x000fe200078e00ff */
[----:B------:R-:W-:Y:S02]  /*121e0*/  SHF.R.U64 R50, R34, 0x10, R35 ;  /* 0x0000001022327819 */ /* 0x000fe40000001223 */
[----:B------:R-:W-:Y:S02]  /*121f0*/  SHF.R.U32.HI R33, RZ, 0x10, R25 ;  /* 0x00000010ff217819 */ /* 0x000fe40000011619 */
[----:B------:R-:W-:-:S02]  /*12200*/  LOP3.LUT R42, R42, 0xfffffe00, RZ, 0xc0, !PT ;  /* 0xfffffe002a2a7812 */ /* 0x000fc400078ec0ff */
[----:B------:R-:W-:Y:S02]  /*12210*/  SHF.R.U64 R26, R26, 0x10, R27 ;  /* 0x000000101a1a7819 */ /* 0x000fe4000000121b */
[C---:B------:R-:W-:Y:S02]  /*12220*/  PRMT R49, R108.reuse, 0x5410, R49 ;  /* 0x000054106c317816 */ /* 0x040fe40000000031 */
[----:B------:R-:W-:Y:S02]  /*12230*/  SHF.R.U32.HI R32, RZ, 0x10, R27 ;  /* 0x00000010ff207819 */ /* 0x000fe4000001161b */
[----:B------:R-:W-:Y:S01]  /*12240*/  PRMT R24, R105, 0x5410, R50 ;  /* 0x0000541069187816 */ /* 0x000fe20000000032 */
[----:B------:R-:W-:Y:S01]  /*12250*/  IMAD.U32 R56, R49, 0x10000, RZ ;  /* 0x0001000031387824 */ /* 0x000fe200078e00ff */
[----:B------:R-:W-:Y:S02]  /*12260*/  PRMT R108, R108, 0x5432, R33 ;  /* 0x000054326c6c7816 */ /* 0x000fe40000000021 */
[----:B------:R-:W-:-:S02]  /*12270*/  PRMT R25, R106, 0x5410, R53 ;  /* 0x000054106a197816 */ /* 0x000fc40000000035 */
[C---:B------:R-:W-:Y:S02]  /*12280*/  PRMT R26, R107.reuse, 0x5410, R26 ;  /* 0x000054106b1a7816 */ /* 0x040fe4000000001a */
[----:B------:R-:W-:Y:S02]  /*12290*/  PRMT R107, R107, 0x5432, R32 ;  /* 0x000054326b6b7816 */ /* 0x000fe40000000020 */
[----:B------:R-:W-:Y:S02]  /*122a0*/  PRMT R106, R106, 0x5432, R51 ;  /* 0x000054326a6a7816 */ /* 0x000fe40000000033 */
[----:B------:R-:W-:Y:S01]  /*122b0*/  SHF.R.U32.HI R34, RZ, 0x10, R35 ;  /* 0x00000010ff227819 */ /* 0x000fe20000011623 */
[C---:B------:R-:W-:Y:S01]  /*122c0*/  IMAD.U32 R58, R107.reuse, 0x10000, RZ ;  /* 0x000100006b3a7824 */ /* 0x040fe200078e00ff */
[----:B------:R-:W-:Y:S02]  /*122d0*/  LOP3.LUT R107, R107, 0xffff0000, RZ, 0xc0, !PT ;  /* 0xffff00006b6b7812 */ /* 0x000fe400078ec0ff */
[----:B------:R-:W-:-:S02]  /*122e0*/  PRMT R105, R105, 0x5432, R34 ;  /* 0x0000543269697816 */ /* 0x000fc40000000022 */
[----:B--2---:R-:W-:-:S04]  /*122f0*/  LEA.HI R40, R20, R40, RZ, 0x1d ;  /* 0x0000002814287211 */ /* 0x004fc800078fe8ff */
[----:B------:R-:W-:Y:S01]  /*12300*/  SHF.R.S32.HI R43, RZ, 0x1f, R40 ;  /* 0x0000001fff2b7819 */ /* 0x000fe20000011428 */
[----:B------:R-:W-:-:S03]  /*12310*/  IMAD.SHL.U32 R41, R40, 0x8, RZ ;  /* 0x0000000828297824 */ /* 0x000fc600078e00ff */
[----:B------:R-:W-:Y:S02]  /*12320*/  LEA.HI R43, R43, R40, RZ, 0x3 ;  /* 0x000000282b2b7211 */ /* 0x000fe400078f18ff */
[----:B------:R-:W-:Y:S02]  /*12330*/  LOP3.LUT R40, R44, 0x38, R41, 0xf8, !PT ;  /* 0x000000382c287812 */ /* 0x000fe400078ef829 */
[----:B------:R-:W-:Y:S01]  /*12340*/  SHF.R.U32.HI R41, RZ, 0x3, R44 ;  /* 0x00000003ff297819 */ /* 0x000fe2000001162c */
[----:B------:R-:W-:-:S03]  /*12350*/  IMAD.SHL.U32 R43, R43, 0x400, RZ ;  /* 0x000004002b2b7824 */ /* 0x000fc600078e00ff */
[----:B------:R-:W-:Y:S02]  /*12360*/  LOP3.LUT R40, R40, R41, RZ, 0x3c, !PT ;  /* 0x0000002928287212 */ /* 0x000fe400078e3cff */
[----:B------:R-:W-:-:S04]  /*12370*/  LOP3.LUT R43, R43, 0x7fffe000, RZ, 0xc0, !PT ;  /* 0x7fffe0002b2b7812 */ /* 0x000fc800078ec0ff */
[----:B------:R-:W-:Y:S02]  /*12380*/  IADD3 R48, R40, R43, R42 ;  /* 0x0000002b28307210 */ /* 0x000fe40007ffe02a */
[----:B---3--:R-:W0:Y:S03]  /*12390*/  LDS.128 R40, [R61] ;  /* 0x000000003d287984 */ /* 0x008e260000000c00 */
        /* <DEDUP_REMOVED lines=14> */
[----:B------:R-:W-:-:S02]  /*12480*/  IMAD.U32 R43, R25, 0x10000, RZ ;  /* 0x00010000192b7824 */ /* 0x000fc400078e00ff */
[CC--:B------:R-:W-:Y:S01]  /*12490*/  FMUL.FTZ R45, R41.reuse, R56.reuse ;  /* 0x00000038292d7220 */ /* 0x0c0fe20000410000 */
[C---:B------:R-:W-:Y:S01]  /*124a0*/  IMAD.U32 R35, R46.reuse, 0x10000, RZ ;  /* 0x000100002e237824 */ /* 0x040fe200078e00ff */
[----:B------:R-:W-:Y:S01]  /*124b0*/  LOP3.LUT R34, R46, 0xffff0000, RZ, 0xc0, !PT ;  /* 0xffff00002e227812 */ /* 0x000fe200078ec0ff */
[-C--:B------:R-:W-:Y:S01]  /*124c0*/  FMUL.FTZ R57, R41, R43.reuse ;  /* 0x0000002b29397220 */ /* 0x080fe20000410000 */
[C---:B------:R-:W-:Y:S01]  /*124d0*/  IMAD.U32 R55, R47.reuse, 0x10000, RZ ;  /* 0x000100002f377824 */ /* 0x040fe200078e00ff */
[----:B------:R-:W-:Y:S01]  /*124e0*/  LOP3.LUT R46, R47, 0xffff0000, RZ, 0xc0, !PT ;  /* 0xffff00002f2e7812 */ /* 0x000fe200078ec0ff */
[----:B------:R-:W-:Y:S01]  /*124f0*/  FFMA.FTZ R41, R50, R43, -R45 ;  /* 0x0000002b32297223 */ /* 0x000fe2000001082d */
[----:B------:R-:W-:Y:S02]  /*12500*/  IMAD.U32 R47, R108, 0x10000, RZ ;  /* 0x000100006c2f7824 */ /* 0x000fe400078e00ff */
[----:B------:R-:W-:Y:S01]  /*12510*/  FFMA.FTZ R43, R50, R56, R57 ;  /* 0x00000038322b7223 */ /* 0x000fe20000010039 */
[----:B------:R-:W-:-:S02]  /*12520*/  IMAD.U32 R45, R106, 0x10000, RZ ;  /* 0x000100006a2d7824 */ /* 0x000fc400078e00ff */
[----:B------:R-:W-:Y:S01]  /*12530*/  FMUL.FTZ R60, R55, R58 ;  /* 0x0000003a373c7220 */ /* 0x000fe20000410000 */
[C---:B------:R-:W-:Y:S01]  /*12540*/  FMUL.FTZ R59, R54.reuse, R47 ;  /* 0x0000002f363b7220 */ /* 0x040fe20000410000 */
[----:B------:R-:W-:Y:S02]  /*12550*/  IMAD.U32 R56, R105, 0x10000, RZ ;  /* 0x0001000069387824 */ /* 0x000fe400078e00ff */
[-C--:B------:R-:W-:Y:S01]  /*12560*/  FMUL.FTZ R57, R54, R45.reuse ;  /* 0x0000002d36397220 */ /* 0x080fe20000410000 */
[----:B------:R-:W-:Y:S01]  /*12570*/  LOP3.LUT R54, R49, 0xffff0000, RZ, 0xc0, !PT ;  /* 0xffff000031367812 */ /* 0x000fe200078ec0ff */
[C---:B------:R-:W-:Y:S01]  /*12580*/  FFMA.FTZ R45, R52.reuse, R45, -R59 ;  /* 0x0000002d342d7223 */ /* 0x040fe2000001083b */
[-C--:B------:R-:W-:Y:S01]  /*12590*/  FMUL.FTZ R49, R55, R56.reuse ;  /* 0x0000003837317220 */ /* 0x080fe20000410000 */
[----:B------:R-:W-:Y:S01]  /*125a0*/  FFMA.FTZ R50, R52, R47, R57 ;  /* 0x0000002f34327223 */ /* 0x000fe20000010039 */
[----:B------:R-:W-:Y:S01]  /*125b0*/  FFMA.FTZ R47, R53, R56, -R60 ;  /* 0x00000038352f7223 */ /* 0x000fe2000001083c */
[----:B------:R-:W-:Y:S01]  /*125c0*/  LOP3.LUT R52, R25, 0xffff0000, RZ, 0xc0, !PT ;  /* 0xffff000019347812 */ /* 0x000fe200078ec0ff */
[----:B------:R-:W-:Y:S01]  /*125d0*/  FMUL.FTZ R56, R51, R54 ;  /* 0x0000003633387220 */ /* 0x000fe20000410000 */
[----:B------:R-:W-:Y:S01]  /*125e0*/  FFMA.FTZ R49, R53, R58, R49 ;  /* 0x0000003a35317223 */ /* 0x000fe20000010031 */
[----:B------:R-:W-:-:S02]  /*125f0*/  LOP3.LUT R53, R108, 0xffff0000, RZ, 0xc0, !PT ;  /* 0xffff00006c357812 */ /* 0x000fc400078ec0ff */
[-C--:B------:R-:W-:Y:S01]  /*12600*/  FMUL.FTZ R58, R51, R52.reuse ;  /* 0x00000034333a7220 */ /* 0x080fe20000410000 */
[----:B------:R-:W-:Y:S01]  /*12610*/  FFMA.FTZ R56, R33, R52, -R56 ;  /* 0x0000003421387223 */ /* 0x000fe20000010838 */
[----:B------:R-:W-:Y:S01]  /*12620*/  IMAD.U32 R52, R26, 0x10000, RZ ;  /* 0x000100001a347824 */ /* 0x000fe200078e00ff */
[----:B------:R-:W-:Y:S01]  /*12630*/  LOP3.LUT R25, R106, 0xffff0000, RZ, 0xc0, !PT ;  /* 0xffff00006a197812 */ /* 0x000fe200078ec0ff */
[----:B------:R-:W-:Y:S01]  /*12640*/  IMAD.U32 R51, R24, 0x10000, RZ ;  /* 0x0001000018337824 */ /* 0x000fe200078e00ff */
[----:B------:R-:W-:Y:S01]  /*12650*/  LOP3.LUT R26, R26, 0xffff0000, RZ, 0xc0, !PT ;  /* 0xffff00001a1a7812 */ /* 0x000fe200078ec0ff */
[CC--:B------:R-:W-:Y:S01]  /*12660*/  FMUL.FTZ R57, R35.reuse, R52.reuse ;  /* 0x0000003423397220 */ /* 0x0c0fe20000410000 */
[----:B------:R-:W-:Y:S01]  /*12670*/  FMUL.FTZ R55, R44, R53 ;  /* 0x000000352c377220 */ /* 0x000fe20000410000 */
[----:B------:R-:W-:Y:S01]  /*12680*/  FMUL.FTZ R35, R35, R51 ;  /* 0x0000003323237220 */ /* 0x000fe20000410000 */
[----:B------:R-:W-:Y:S01]  /*12690*/  LOP3.LUT R24, R24, 0xffff0000, RZ, 0xc0, !PT ;  /* 0xffff000018187812 */ /* 0x000fe200078ec0ff */
[----:B------:R-:W-:Y:S01]  /*126a0*/  FMUL.FTZ R60, R44, R25 ;  /* 0x000000192c3c7220 */ /* 0x000fe20000410000 */
[----:B------:R-:W-:Y:S01]  /*126b0*/  LOP3.LUT R105, R105, 0xffff0000, RZ, 0xc0, !PT ;  /* 0xffff000069697812 */ /* 0x000fe200078ec0ff */
[C---:B------:R-:W-:Y:S01]  /*126c0*/  FFMA.FTZ R57, R32.reuse, R51, -R57 ;  /* 0x0000003320397223 */ /* 0x040fe20000010839 */
[----:B------:R-:W-:Y:S01]  /*126d0*/  FFMA.FTZ R35, R32, R52, R35 ;  /* 0x0000003420237223 */ /* 0x000fe20000010023 */
[----:B------:R-:W-:Y:S01]  /*126e0*/  FFMA.FTZ R44, R40, R25, -R55 ;  /* 0x00000019282c7223 */ /* 0x000fe20000010837 */
[C---:B------:R-:W-:Y:S01]  /*126f0*/  FMUL.FTZ R32, R34.reuse, R26 ;  /* 0x0000001a22207220 */ /* 0x040fe20000410000 */
[----:B------:R-:W-:Y:S01]  /*12700*/  FMUL.FTZ R25, R34, R24 ;  /* 0x0000001822197220 */ /* 0x000fe20000410000 */
[C---:B------:R-:W-:Y:S01]  /*12710*/  FMUL.FTZ R51, R46.reuse, R107 ;  /* 0x0000006b2e337220 */ /* 0x040fe20000410000 */
[----:B------:R-:W-:Y:S01]  /*12720*/  FMUL.FTZ R52, R46, R105 ;  /* 0x000000692e347220 */ /* 0x000fe20000410000 */
[----:B------:R-:W-:Y:S01]  /*12730*/  FFMA.FTZ R58, R33, R54, R58 ;  /* 0x00000036213a7223 */ /* 0x000fe2000001003a */
[----:B------:R-:W-:Y:S01]  /*12740*/  FFMA.FTZ R33, R40, R53, R60 ;  /* 0x0000003528217223 */ /* 0x000fe2000001003c */
[C---:B------:R-:W-:Y:S01]  /*12750*/  FFMA.FTZ R34, R27.reuse, R24, -R32 ;  /* 0x000000181b227223 */ /* 0x040fe20000010820 */
[----:B------:R-:W-:Y:S01]  /*12760*/  FFMA.FTZ R40, R27, R26, R25 ;  /* 0x0000001a1b287223 */ /* 0x000fe20000010019 */
[C---:B------:R-:W-:Y:S01]  /*12770*/  FFMA.FTZ R46, R42.reuse, R105, -R51 ;  /* 0x000000692a2e7223 */ /* 0x040fe20000010833 */
        /* <DEDUP_REMOVED lines=8> */
[----:B------:R0:W-:Y:S01]  /*12800*/  STS.128 [R61], R24 ;  /* 0x000000183d007388 */ /* 0x0001e20000000c00 */
[----:B------:R-:W-:-:S05]  /*12810*/  F2FP.BF16.F32.PACK_AB R35, R52, R49 ;  /* 0x000000313423723e */ /* 0x000fca00000010ff */
[----:B------:R0:W-:Y:S02]  /*12820*/  STS.128 [R48+0x10400], R32 ;  /* 0x0104002030007388 */ /* 0x0001e40000000c00 */
.L_x_1732:
[----:B------:R-:W-:Y:S05]  /*12830*/  BSYNC B2 ;  /* 0x0000000000027941 */ /* 0x000fea0003800000 */
.L_x_1731:
[----:B------:R-:W-:Y:S05]  /*12840*/  @P1 BRA `(.L_x_1730) ;  /* 0x0000000400bc1947 */ /* 0x000fea0003800000 */
[----:B0-----:R-:W2:Y:S04]  /*12850*/  LDL R25, [R1+0xa4] ;  /* 0x0000a40001197983 */ /* 0x001ea80000100800 */
[----:B------:R-:W3:Y:S01]  /*12860*/  LDL R49, [R1+0xb4] ;  /* 0x0000b40001317983 */ /* 0x000ee20000100800 */
[----:B------:R-:W-:Y:S01]  /*12870*/  IMAD.SHL.U32 R24, R3, 0x40, RZ ;  /* 0x0000004003187824 */ /* 0x000fe200078e00ff */
[----:B------:R-:W-:Y:S02]  /*12880*/  SHF.R.S32.HI R26, RZ, 0x1f, R3 ;  /* 0x0000001fff1a7819 */ /* 0x000fe40000011403 */
[----:B------:R-:W-:Y:S02]  /*12890*/  SHF.R.U64 R43, R28, 0x10, R29 ;  /* 0x000000101c2b7819 */ /* 0x000fe4000000121d */
[----:B------:R-:W-:-:S02]  /*128a0*/  LOP3.LUT R27, R24, 0x1c0, RZ, 0xc0, !PT ;  /* 0x000001c0181b7812 */ /* 0x000fc400078ec0ff */
[----:B------:R-:W-:Y:S02]  /*128b0*/  LEA.HI R26, R26, R3, RZ, 0x3 ;  /* 0x000000031a1a7211 */ /* 0x000fe400078f18ff */
[----:B------:R-:W-:Y:S02]  /*128c0*/  SHF.R.U64 R28, R30, 0x10, R31 ;  /* 0x000000101e1c7819 */ /* 0x000fe4000000121f */
[----:B------:R-:W-:Y:S01]  /*128d0*/  SHF.R.U32.HI R29, RZ, 0x10, R29 ;  /* 0x00000010ff1d7819 */ /* 0x000fe2000001161d */
[----:B------:R-:W-:Y:S01]  /*128e0*/  IMAD.SHL.U32 R26, R26, 0x40, RZ ;  /* 0x000000401a1a7824 */ /* 0x000fe200078e00ff */
[----:B------:R-:W-:Y:S02]  /*128f0*/  SHF.R.U32.HI R30, RZ, 0x10, R31 ;  /* 0x00000010ff1e7819 */ /* 0x000fe4000001161f */
[----:B------:R-:W-:Y:S02]  /*12900*/  SHF.R.U64 R41, R36, 0x10, R37 ;  /* 0x0000001024297819 */ /* 0x000fe40000001225 */
[----:B------:R-:W-:-:S02]  /*12910*/  LOP3.LUT R26, R26, 0xfffffe00, RZ, 0xc0, !PT ;  /* 0xfffffe001a1a7812 */ /* 0x000fc400078ec0ff */
[----:B------:R-:W-:Y:S02]  /*12920*/  SHF.R.U32.HI R37, RZ, 0x10, R37 ;  /* 0x00000010ff257819 */ /* 0x000fe40000011625 */
[C---:B------:R-:W-:Y:S02]  /*12930*/  PRMT R43, R94.reuse, 0x5432, R43 ;  /* 0x000054325e2b7816 */ /* 0x040fe4000000002b */
[----:B------:R-:W-:Y:S02]  /*12940*/  PRMT R28, R95, 0x5432, R28 ;  /* 0x000054325f1c7816 */ /* 0x000fe4000000001c */
[----:B------:R-:W-:Y:S01]  /*12950*/  PRMT R94, R94, 0x5410, R29 ;  /* 0x000054105e5e7816 */ /* 0x000fe2000000001d */
[----:B------:R-:W-:Y:S01]  /*12960*/  IMAD.U32 R44, R43, 0x10000, RZ ;  /* 0x000100002b2c7824 */ /* 0x000fe200078e00ff */
[----:B------:R-:W-:Y:S02]  /*12970*/  PRMT R95, R95, 0x5410, R30 ;  /* 0x000054105f5f7816 */ /* 0x000fe4000000001e */
[----:B------:R-:W-:Y:S01]  /*12980*/  PRMT R41, R96, 0x5432, R41 ;  /* 0x0000543260297816 */ /* 0x000fe20000000029 */
[----:B------:R-:W-:Y:S01]  /*12990*/  IMAD.U32 R45, R94, 0x10000, RZ ;  /* 0x000100005e2d7824 */ /* 0x000fe200078e00ff */
[----:B------:R-:W-:-:S02]  /*129a0*/  PRMT R96, R96, 0x5410, R37 ;  /* 0x0000541060607816 */ /* 0x000fc40000000025 */
[----:B------:R-:W-:Y:S01]  /*129b0*/  LOP3.LUT R43, R43, 0xffff0000, RZ, 0xc0, !PT ;  /* 0xffff00002b2b7812 */ /* 0x000fe200078ec0ff */
[C---:B------:R-:W-:Y:S01]  /*129c0*/  IMAD.U32 R42, R41.reuse, 0x10000, RZ ;  /* 0x00010000292a7824 */ /* 0x040fe200078e00ff */
[----:B------:R-:W-:Y:S02]  /*129d0*/  LOP3.LUT R41, R41, 0xffff0000, RZ, 0xc0, !PT ;  /* 0xffff000029297812 */ /* 0x000fe400078ec0ff */
[----:B------:R-:W-:Y:S02]  /*129e0*/  LOP3.LUT R94, R94, 0xffff0000, RZ, 0xc0, !PT ;  /* 0xffff00005e5e7812 */ /* 0x000fe400078ec0ff */
        /* <DEDUP_REMOVED lines=11> */
[----:B------:R-:W-:Y:S01]  /*12aa0*/  IMAD R3, R20, 0x2, R17 ;  /* 0x0000000214037824 */ /* 0x000fe200078e0211 */
[--C-:B------:R-:W-:Y:S02]  /*12ab0*/  SHF.R.U64 R20, R38, 0x10, R39.reuse ;  /* 0x0000001026147819 */ /* 0x100fe40000001227 */
[----:B------:R-:W-:Y:S02]  /*12ac0*/  SHF.R.U32.HI R38, RZ, 0x10, R39 ;  /* 0x00000010ff267819 */ /* 0x000fe40000011627 */
[----:B------:R-:W1:Y:S01]  /*12ad0*/  LDS.128 R32, [R3+0x10400] ;  /* 0x0104000003207984 */ /* 0x000e620000000c00 */
[----:B------:R-:W-:-:S02]  /*12ae0*/  PRMT R20, R97, 0x5432, R20 ;  /* 0x0000543261147816 */ /* 0x000fc40000000014 */
[----:B------:R-:W-:Y:S01]  /*12af0*/  PRMT R97, R97, 0x5410, R38 ;  /* 0x0000541061617816 */ /* 0x000fe20000000026 */
        /* <DEDUP_REMOVED lines=17> */
[C---:B------:R-:W-:Y:S02]  /*12c10*/  IMAD.U32 R42, R96.reuse, 0x10000, RZ ;  /* 0x00010000602a7824 */ /* 0x040fe400078e00ff */
[----:B------:R-:W-:Y:S01]  /*12c20*/  FFMA.FTZ R48, R29, R44, R48 ;  /* 0x0000002c1d307223 */ /* 0x000fe20000010030 */
[----:B------:R-:W-:Y:S01]  /*12c30*/  IMAD.U32 R46, R95, 0x10000, RZ ;  /* 0x000100005f2e7824 */ /* 0x000fe200078e00ff */
[----:B------:R-:W-:Y:S01]  /*12c40*/  LOP3.LUT R96, R96, 0xffff0000, RZ, 0xc0, !PT ;  /* 0xffff000060607812 */ /* 0x000fe200078ec0ff */
[-C--:B------:R-:W-:Y:S01]  /*12c50*/  FMUL.FTZ R38, R38, R42.reuse ;  /* 0x0000002a26267220 */ /* 0x080fe20000410000 */
[----:B------:R-:W-:Y:S01]  /*12c60*/  FFMA.FTZ R50, R31, R42, -R50 ;  /* 0x0000002a1f327223 */ /* 0x000fe20000010832 */
[----:B------:R-:W-:Y:S02]  /*12c70*/  IMAD.U32 R29, R97, 0x10000, RZ ;  /* 0x00010000611d7824 */ /* 0x000fe400078e00ff */
[----:B------:R-:W-:Y:S01]  /*12c80*/  FMUL.FTZ R42, R40, R46 ;  /* 0x0000002e282a7220 */ /* 0x000fe20000410000 */
[----:B------:R-:W-:Y:S01]  /*12c90*/  FFMA.FTZ R45, R31, R45, R38 ;  /* 0x0000002d1f2d7223 */ /* 0x000fe20000010026 */
[----:B------:R-:W-:Y:S01]  /*12ca0*/  FMUL.FTZ R31, R32, R41 ;  /* 0x00000029201f7220 */ /* 0x000fe20000410000 */
[-C--:B------:R-:W-:Y:S01]  /*12cb0*/  FMUL.FTZ R47, R40, R29.reuse ;  /* 0x0000001d282f7220 */ /* 0x080fe20000410000 */
[----:B------:R-:W-:Y:S01]  /*12cc0*/  FFMA.FTZ R44, R37, R29, -R42 ;  /* 0x0000001d252c7223 */ /* 0x000fe2000001082a */
[----:B------:R-:W-:Y:S01]  /*12cd0*/  FMUL.FTZ R29, R32, R43 ;  /* 0x0000002b201d7220 */ /* 0x000fe20000410000 */
[----:B------:R-:W-:-:S02]  /*12ce0*/  IMAD.U32 R39, R34, 0x10000, RZ ;  /* 0x0001000022277824 */ /* 0x000fc400078e00ff */
[----:B------:R-:W-:Y:S01]  /*12cf0*/  FFMA.FTZ R47, R37, R46, R47 ;  /* 0x0000002e252f7223 */ /* 0x000fe2000001002f */
[----:B------:R-:W-:Y:S02]  /*12d00*/  IMAD.U32 R38, R28, 0x10000, RZ ;  /* 0x000100001c267824 */ /* 0x000fe400078e00ff */
[----:B------:R-:W-:Y:S01]  /*12d10*/  FFMA.FTZ R40, R30, R41, -R29 ;  /* 0x000000291e287223 */ /* 0x000fe2000001081d */
[----:B------:R-:W-:Y:S02]  /*12d20*/  IMAD.U32 R32, R20, 0x10000, RZ ;  /* 0x0001000014207824 */ /* 0x000fe400078e00ff */
[C---:B------:R-:W-:Y:S01]  /*12d30*/  FMUL.FTZ R29, R33.reuse, R94 ;  /* 0x0000005e211d7220 */ /* 0x040fe20000410000 */
[----:B------:R-:W-:Y:S01]  /*12d40*/  FMUL.FTZ R37, R33, R96 ;  /* 0x0000006021257220 */ /* 0x000fe20000410000 */
[----:B------:R-:W-:Y:S01]  /*12d50*/  FFMA.FTZ R43, R30, R43, R31 ;  /* 0x0000002b1e2b7223 */ /* 0x000fe2000001001f */
[----:B------:R-:W-:Y:S01]  /*12d60*/  LOP3.LUT R34, R34, 0xffff0000, RZ, 0xc0, !PT ;  /* 0xffff000022227812 */ /* 0x000fe200078ec0ff */
[C---:B------:R-:W-:Y:S01]  /*12d70*/  FMUL.FTZ R30, R39.reuse, R38 ;  /* 0x00000026271e7220 */ /* 0x040fe20000410000 */
[----:B------:R-:W-:Y:S01]  /*12d80*/  FFMA.FTZ R33, R36, R96, -R29 ;  /* 0x0000006024217223 */ /* 0x000fe2000001081d */
[-C--:B------:R-:W-:Y:S01]  /*12d90*/  FMUL.FTZ R42, R39, R32.reuse ;  /* 0x00000020272a7220 */ /* 0x080fe20000410000 */
[----:B------:R-:W-:Y:S01]  /*12da0*/  LOP3.LUT R31, R28, 0xffff0000, RZ, 0xc0, !PT ;  /* 0xffff00001c1f7812 */ /* 0x000fe200078ec0ff */
[----:B------:R-:W-:Y:S01]  /*12db0*/  FFMA.FTZ R30, R25, R32, -R30 ;  /* 0x00000020191e7223 */ /* 0x000fe2000001081e */
[----:B------:R-:W-:Y:S01]  /*12dc0*/  LOP3.LUT R35, R35, 0xffff0000, RZ, 0xc0, !PT ;  /* 0xffff000023237812 */ /* 0x000fe200078ec0ff */
[----:B------:R-:W-:Y:S01]  /*12dd0*/  FFMA.FTZ R42, R25, R38, R42 ;  /* 0x00000026192a7223 */ /* 0x000fe2000001002a */
[----:B------:R-:W-:Y:S01]  /*12de0*/  LOP3.LUT R29, R20, 0xffff0000, RZ, 0xc0, !PT ;  /* 0xffff0000141d7812 */ /* 0x000fe200078ec0ff */
[----:B------:R-:W-:Y:S01]  /*12df0*/  FFMA.FTZ R36, R36, R94, R37 ;  /* 0x0000005e24247223 */ /* 0x000fe20000010025 */
[----:B------:R-:W-:Y:S01]  /*12e00*/  LOP3.LUT R95, R95, 0xffff0000, RZ, 0xc0, !PT ;  /* 0xffff00005f5f7812 */ /* 0x000fe200078ec0ff */
[C---:B------:R-:W-:Y:S01]  /*12e10*/  FMUL.FTZ R25, R34.reuse, R31 ;  /* 0x0000001f22197220 */ /* 0x040fe20000410000 */
[----:B------:R-:W-:Y:S01]  /*12e20*/  LOP3.LUT R97, R97, 0xffff0000, RZ, 0xc0, !PT ;  /* 0xffff000061617812 */ /* 0x000fe200078ec0ff */
[----:B------:R-:W-:Y:S01]  /*12e30*/  FMUL.FTZ R34, R34, R29 ;  /* 0x0000001d22227220 */ /* 0x000fe20000410000 */
[----:B------:R-:W-:Y:S01]  /*12e40*/  F2FP.BF16.F32.PACK_AB R28, R43, R48 ;  /* 0x000000302b1c723e */ /* 0x000fe200000010ff */
        /* <DEDUP_REMOVED lines=11> */
[----:B------:R-:W-:Y:S02]  /*12f00*/  F2FP.BF16.F32.PACK_AB R29, R36, R45 ;  /* 0x0000002d241d723e */ /* 0x000fe400000010ff */
[----:B------:R-:W-:Y:S01]  /*12f10*/  F2FP.BF16.F32.PACK_AB R31, R20, R47 ;  /* 0x0000002f141f723e */ /* 0x000fe200000010ff */
[----:B------:R2:W-:Y:S04]  /*12f20*/  STS.128 [R49], R24 ;  /* 0x0000001831007388 */ /* 0x0005e80000000c00 */
[----:B------:R2:W-:Y:S02]  /*12f30*/  STS.128 [R3+0x10400], R28 ;  /* 0x0104001c03007388 */ /* 0x0005e40000000c00 */
.L_x_1730:
[----:B------:R-:W-:Y:S05]  /*12f40*/  BSYNC B1 ;  /* 0x0000000000017941 */ /* 0x000fea0003800000 */
.L_x_1729:
[----:B--2---:R-:W-:-:S05]  /*12f50*/  VIADD R3, R123, 0x60 ;  /* 0x000000607b037836 */ /* 0x004fca0000000000 */
[----:B------:R-:W-:-:S13]  /*12f60*/  ISETP.GE.AND P0, PT, R3, R0, PT ;  /* 0x000000000300720c */ /* 0x000fda0003f06270 */
[----:B------:R-:W-:Y:S05]  /*12f70*/  @P0 BRA `(.L_x_1700) ;  /* 0x0000000c00940947 */ /* 0x000fea0003800000 */
[----:B------:R-:W2:Y:S01]  /*12f80*/  LDC R0, c[0x0][0x3f4] ;  /* 0x0000fd00ff007b82 */ /* 0x000ea20000000800 */
[----:B------:R-:W-:Y:S01]  /*12f90*/  BSSY B1, `(.L_x_1733) ;  /* 0x0000073000017945 */ /* 0x000fe20003800000 */
[-C--:B--2---:R-:W-:Y:S02]  /*12fa0*/  ISETP.GE.AND P0, PT, R18, R0.reuse, PT ;  /* 0x000000001200720c */ /* 0x084fe40003f06270 */
[----:B------:R-:W-:-:S11]  /*12fb0*/  ISETP.GE.AND P1, PT, R203, R0, PT ;  /* 0x00000000cb00720c */ /* 0x000fd60003f26270 */
[----:B------:R-:W-:Y:S05]  /*12fc0*/  @P0 BRA `(.L_x_1734) ;  /* 0x0000000400bc0947 */ /* 0x000fea0003800000 */
[----:B01----:R-:W2:Y:S04]  /*12fd0*/  LDL R20, [R1+0x84] ;  /* 0x0000840001147983 */ /* 0x003ea80000100800 */
[----:B------:R-:W3:Y:S01]  /*12fe0*/  LDL R46, [R1+0xb0] ;  /* 0x0000b000012e7983 */ /* 0x000ee20000100800 */
[----:B------:R-:W-:Y:S01]  /*12ff0*/  IMAD.SHL.U32 R24, R3, 0x40, RZ ;  /* 0x0000004003187824 */ /* 0x000fe200078e00ff */
[----:B------:R-:W-:Y:S02]  /*13000*/  SHF.R.S32.HI R26, RZ, 0x1f, R3 ;  /* 0x0000001fff1a7819 */ /* 0x000fe40000011403 */
[----:B------:R-:W-:Y:S02]  /*13010*/  SHF.R.U64 R36, R8, 0x10, R9 ;  /* 0x0000001008247819 */ /* 0x000fe40000001209 */
[----:B------:R-:W-:-:S02]  /*13020*/  LOP3.LUT R27, R24, 0x1c0, RZ, 0xc0, !PT ;  /* 0x000001c0181b7812 */ /* 0x000fc400078ec0ff */
[----:B------:R-:W-:Y:S02]  /*13030*/  LEA.HI R26, R26, R3, RZ, 0x3 ;  /* 0x000000031a1a7211 */ /* 0x000fe400078f18ff */
[----:B------:R-:W-:Y:S02]  /*13040*/  SHF.R.U32.HI R32, RZ, 0x10, R9 ;  /* 0x00000010ff207819 */ /* 0x000fe40000011609 */
[----:B------:R-:W-:Y:S01]  /*13050*/  SHF.R.U64 R8, R72, 0x10, R73 ;  /* 0x0000001048087819 */ /* 0x000fe20000001249 */
[----:B------:R-:W-:Y:S01]  /*13060*/  IMAD.SHL.U32 R26, R26, 0x40, RZ ;  /* 0x000000401a1a7824 */ /* 0x000fe200078e00ff */
[----:B------:R-:W-:Y:S02]  /*13070*/  SHF.R.U64 R9, R74, 0x10, R75 ;  /* 0x000000104a097819 */ /* 0x000fe4000000124b */
[----:B------:R-:W-:Y:S02]  /*13080*/  SHF.R.U64 R33, R10, 0x10, R11 ;  /* 0x000000100a217819 */ /* 0x000fe4000000120b */
[----:B------:R-:W-:-:S02]  /*13090*/  LOP3.LUT R26, R26, 0xfffffe00, RZ, 0xc0, !PT ;  /* 0xfffffe001a1a7812 */ /* 0x000fc400078ec0ff */
[----:B------:R-:W-:Y:S02]  /*130a0*/  SHF.R.U32.HI R11, RZ, 0x10, R11 ;  /* 0x00000010ff0b7819 */ /* 0x000fe4000001160b */
[----:B------:R-:W-:Y:S02]  /*130b0*/  SHF.R.U32.HI R72, RZ, 0x10, R73 ;  /* 0x00000010ff487819 */ /* 0x000fe40000011649 */
[----:B------:R-:W-:Y:S02]  /*130c0*/  PRMT R39, R101, 0x5410, R8 ;  /* 0x0000541065277816 */ /* 0x000fe40000000008 */
[----:B------:R-:W-:Y:S02]  /*130d0*/  PRMT R42, R100, 0x5410, R9 ;  /* 0x00005410642a7816 */ /* 0x000fe40000000009 */
[----:B------:R-:W-:Y:S01]  /*130e0*/  PRMT R38, R98, 0x5410, R33 ;  /* 0x0000541062267816 */ /* 0x000fe20000000021 */
[----:B------:R-:W-:Y:S01]  /*130f0*/  IMAD.U32 R40, R39, 0x10000, RZ ;  /* 0x0001000027287824 */ /* 0x000fe200078e00ff */
[----:B------:R-:W-:-:S02]  /*13100*/  PRMT R36, R99, 0x5410, R36 ;  /* 0x0000541063247816 */ /* 0x000fc40000000024 */
[----:B------:R-:W-:Y:S02]  /*13110*/  PRMT R98, R98, 0x5432, R11 ;  /* 0x0000543262627816 */ /* 0x000fe4000000000b */
[----:B------:R-:W-:Y:S01]  /*13120*/  PRMT R99, R99, 0x5432, R32 ;  /* 0x0000543263637816 */ /* 0x000fe20000000020 */
[----:B------:R-:W-:Y:S01]  /*13130*/  IMAD.U32 R37, R36, 0x10000, RZ ;  /* 0x0001000024257824 */ /* 0x000fe200078e00ff */
[----:B------:R-:W-:Y:S02]  /*13140*/  PRMT R101, R101, 0x5432, R72 ;  /* 0x0000543265657816 */ /* 0x000fe40000000048 */
[----:B------:R-:W-:Y:S02]  /*13150*/  SHF.R.U32.HI R75, RZ, 0x10, R75 ;  /* 0x00000010ff4b7819 */ /* 0x000fe4000001164b */
[----:B------:R-:W-:Y:S01]  /*13160*/  LOP3.LUT R39, R39, 0xffff0000, RZ, 0xc0, !PT ;  /* 0xffff000027277812 */ /* 0x000fe200078ec0ff */
[----:B------:R-:W-:Y:S01]  /*13170*/  IMAD.U32 R41, R101, 0x10000, RZ ;  /* 0x0001000065297824 */ /* 0x000fe200078e00ff */
[----:B------:R-:W-:-:S02]  /*13180*/  PRMT R100, R100, 0x5432, R75 ;  /* 0x0000543264647816 */ /* 0x000fc4000000004b */
        /* <DEDUP_REMOVED lines=29> */
[----:B------:R-:W-:-:S02]  /*13360*/  IMAD.U32 R27, R99, 0x10000, RZ ;  /* 0x00010000631b7824 */ /* 0x000fc400078e00ff */
[----:B------:R-:W-:Y:S01]  /*13370*/  FMUL.FTZ R47, R33, R41 ;  /* 0x00000029212f7220 */ /* 0x000fe20000410000 */
[C---:B------:R-:W-:Y:S01]  /*13380*/  FFMA.FTZ R43, R8.reuse, R37, -R43 ;  /* 0x00000025082b7223 */ /* 0x040fe2000001082b */
[----:B------:R-:W-:Y:S02]  /*13390*/  IMAD.U32 R35, R31, 0x10000, RZ ;  /* 0x000100001f237824 */ /* 0x000fe400078e00ff */
[----:B------:R-:W-:Y:S01]  /*133a0*/  FFMA.FTZ R45, R8, R40, R45 ;  /* 0x00000028082d7223 */ /* 0x000fe2000001002d */
[----:B------:R-:W-:Y:S02]  /*133b0*/  IMAD.U32 R37, R100, 0x10000, RZ ;  /* 0x0001000064257824 */ /* 0x000fe400078e00ff */
[-C--:B------:R-:W-:Y:S01]  /*133c0*/  FMUL.FTZ R33, R33, R27.reuse ;  /* 0x0000001b21217220 */ /* 0x080fe20000410000 */
[----:B------:R-:W-:Y:S02]  /*133d0*/  IMAD.U32 R8, R98, 0x10000, RZ ;  /* 0x0001000062087824 */ /* 0x000fe400078e00ff */
[C---:B------:R-:W-:Y:S01]  /*133e0*/  FFMA.FTZ R47, R10.reuse, R27, -R47 ;  /* 0x0000001b0a2f7223 */ /* 0x040fe2000001082f */
[C---:B------:R-:W-:Y:S01]  /*133f0*/  FMUL.FTZ R27, R35.reuse, R37 ;  /* 0x00000025231b7220 */ /* 0x040fe20000410000 */
[----:B------:R-:W-:Y:S01]  /*13400*/  FFMA.FTZ R33, R10, R41, R33 ;  /* 0x000000290a217223 */ /* 0x000fe20000010021 */
[----:B------:R-:W-:Y:S01]  /*13410*/  FMUL.FTZ R40, R35, R8 ;  /* 0x0000000823287220 */ /* 0x000fe20000410000 */
[----:B------:R-:W-:-:S02]  /*13420*/  IMAD.U32 R34, R30, 0x10000, RZ ;  /* 0x000100001e227824 */ /* 0x000fc400078e00ff */
[----:B------:R-:W-:Y:S01]  /*13430*/  FFMA.FTZ R35, R32, R8, -R27 ;  /* 0x0000000820237223 */ /* 0x000fe2000001081b */
[----:B------:R-:W-:Y:S01]  /*13440*/  FMUL.FTZ R8, R28, R39 ;  /* 0x000000271c087220 */ /* 0x000fe20000410000 */
[----:B------:R-:W-:Y:S02]  /*13450*/  IMAD.U32 R10, R42, 0x10000, RZ ;  /* 0x000100002a0a7824 */ /* 0x000fe400078e00ff */
[-C--:B------:R-:W-:Y:S01]  /*13460*/  FMUL.FTZ R28, R28, R36.reuse ;  /* 0x000000241c1c7220 */ /* 0x080fe20000410000 */
[----:B------:R-:W-:Y:S01]  /*13470*/  LOP3.LUT R30, R30, 0xffff0000, RZ, 0xc0, !PT ;  /* 0xffff00001e1e7812 */ /* 0x000fe200078ec0ff */
[----:B------:R-:W-:Y:S01]  /*13480*/  FFMA.FTZ R36, R9, R36, -R8 ;  /* 0x0000002409247223 */ /* 0x000fe20000010808 */
[----:B------:R-:W-:Y:S01]  /*13490*/  LOP3.LUT R99, R99, 0xffff0000, RZ, 0xc0, !PT ;  /* 0xffff000063637812 */ /* 0x000fe200078ec0ff */
[----:B------:R-:W-:Y:S02]  /*134a0*/  IMAD.U32 R8, R38, 0x10000, RZ ;  /* 0x0001000026087824 */ /* 0x000fe400078e00ff */
[----:B------:R-:W-:Y:S01]  /*134b0*/  FMUL.FTZ R44, R34, R10 ;  /* 0x0000000a222c7220 */ /* 0x000fe20000410000 */
[----:B------:R-:W-:Y:S01]  /*134c0*/  LOP3.LUT R42, R42, 0xffff0000, RZ, 0xc0, !PT ;  /* 0xffff00002a2a7812 */ /* 0x000fe200078ec0ff */
[----:B------:R-:W-:Y:S01]  /*134d0*/  FFMA.FTZ R37, R32, R37, R40 ;  /* 0x0000002520257223 */ /* 0x000fe20000010028 */
[----:B------:R-:W-:Y:S01]  /*134e0*/  LOP3.LUT R31, R31, 0xffff0000, RZ, 0xc0, !PT ;  /* 0xffff00001f1f7812 */ /* 0x000fe200078ec0ff */
[-C--:B------:R-:W-:Y:S01]  /*134f0*/  FMUL.FTZ R34, R34, R8.reuse ;  /* 0x0000000822227220 */ /* 0x080fe20000410000 */
[----:B------:R-:W-:Y:S01]  /*13500*/  LOP3.LUT R38, R38, 0xffff0000, RZ, 0xc0, !PT ;  /* 0xffff000026267812 */ /* 0x000fe200078ec0ff */
[----:B------:R-:W-:Y:S01]  /*13510*/  FFMA.FTZ R44, R11, R8, -R44 ;  /* 0x000000080b2c7223 */ /* 0x000fe2000001082c */
[----:B------:R-:W-:Y:S01]  /*13520*/  LOP3.LUT R100, R100, 0xffff0000, RZ, 0xc0, !PT ;  /* 0xffff000064647812 */ /* 0x000fe200078ec0ff */
[C---:B------:R-:W-:Y:S01]  /*13530*/  FMUL.FTZ R27, R29.reuse, R101 ;  /* 0x000000651d1b7220 */ /* 0x040fe20000410000 */
[----:B------:R-:W-:Y:S01]  /*13540*/  LOP3.LUT R98, R98, 0xffff0000, RZ, 0xc0, !PT ;  /* 0xffff000062627812 */ /* 0x000fe200078ec0ff */
[----:B------:R-:W-:Y:S01]  /*13550*/  FMUL.FTZ R40, R29, R99 ;  /* 0x000000631d287220 */ /* 0x000fe20000410000 */
[----:B------:R-:W-:Y:S01]  /*13560*/  FFMA.FTZ R28, R9, R39, R28 ;  /* 0x00000027091c7223 */ /* 0x000fe2000001001c */
[C---:B------:R-:W-:Y:S01]  /*13570*/  FMUL.FTZ R8, R30.reuse, R42 ;  /* 0x0000002a1e087220 */ /* 0x040fe20000410000 */
[----:B------:R-:W-:Y:S01]  /*13580*/  FMUL.FTZ R9, R30, R38 ;  /* 0x000000261e097220 */ /* 0x000fe20000410000 */
[C---:B------:R-:W-:Y:S01]  /*13590*/  FMUL.FTZ R29, R31.reuse, R100 ;  /* 0x000000641f1d7220 */ /* 0x040fe20000410000 */
[----:B------:R-:W-:Y:S01]  /*135a0*/  FMUL.FTZ R31, R31, R98 ;  /* 0x000000621f1f7220 */ /* 0x000fe20000410000 */
[----:B------:R-:W-:Y:S01]  /*135b0*/  FFMA.FTZ R34, R11, R10, R34 ;  /* 0x0000000a0b227223 */ /* 0x000fe20000010022 */
[----:B------:R-:W-:Y:S01]  /*135c0*/  FFMA.FTZ R32, R24, R99, -R27 ;  /* 0x0000006318207223 */ /* 0x000fe2000001081b */
[C---:B------:R-:W-:Y:S01]  /*135d0*/  FFMA.FTZ R11, R25.reuse, R38, -R8 ;  /* 0x00000026190b7223 */ /* 0x040fe20000010808 */
[----:B------:R-:W-:Y:S01]  /*135e0*/  FFMA.FTZ R27, R25, R42, R9 ;  /* 0x0000002a191b7223 */ /* 0x000fe20000010009 */
        /* <DEDUP_REMOVED lines=13> */
.L_x_1734:
[----:B------:R-:W-:Y:S05]  /*136c0*/  BSYNC B1 ;  /* 0x0000000000017941 */ /* 0x000fea0003800000 */
.L_x_1733:
[----:B------:R-:W-:Y:S05]  /*136d0*/  @P1 BRA `(.L_x_1700) ;  /* 0x0000000400bc1947 */ /* 0x000fea0003800000 */
[----:B--2---:R-:W2:Y:S04]  /*136e0*/  LDL R9, [R1+0xa4] ;  /* 0x0000a40001097983 */ /* 0x004ea80000100800 */
[----:B0-----:R-:W3:Y:S01]  /*136f0*/  LDL R35, [R1+0xac] ;  /* 0x0000ac0001237983 */ /* 0x001ee20000100800 */
[----:B------:R-:W-:Y:S01]  /*13700*/  IMAD.SHL.U32 R8, R3, 0x40, RZ ;  /* 0x0000004003087824 */ /* 0x000fe200078e00ff */
[----:B------:R-:W-:Y:S02]  /*13710*/  SHF.R.S32.HI R10, RZ, 0x1f, R3 ;  /* 0x0000001fff0a7819 */ /* 0x000fe40000011403 */
[----:B------:R-:W-:Y:S02]  /*13720*/  SHF.R.U64 R31, R12, 0x10, R13 ;  /* 0x000000100c1f7819 */ /* 0x000fe4000000120d */
[----:B------:R-:W-:-:S02]  /*13730*/  LOP3.LUT R11, R8, 0x1c0, RZ, 0xc0, !PT ;  /* 0x000001c0080b7812 */ /* 0x000fc400078ec0ff */
[----:B------:R-:W-:Y:S02]  /*13740*/  LEA.HI R10, R10, R3, RZ, 0x3 ;  /* 0x000000030a0a7211 */ /* 0x000fe400078f18ff */
[----:B------:R-:W-:Y:S02]  /*13750*/  SHF.R.U64 R3, R4, 0x10, R5 ;  /* 0x0000001004037819 */ /* 0x000fe40000001205 */
[----:B-1----:R-:W-:Y:S01]  /*13760*/  SHF.R.U64 R20, R6, 0x10, R7 ;  /* 0x0000001006147819 */ /* 0x002fe20000001207 */
[----:B------:R-:W-:Y:S01]  /*13770*/  IMAD.SHL.U32 R10, R10, 0x40, RZ ;  /* 0x000000400a0a7824 */ /* 0x000fe200078e00ff */
[----:B------:R-:W-:Y:S02]  /*13780*/  SHF.R.U64 R4, R14, 0x10, R15 ;  /* 0x000000100e047819 */ /* 0x000fe4000000120f */
[----:B------:R-:W-:Y:S02]  /*13790*/  SHF.R.U32.HI R5, RZ, 0x10, R5 ;  /* 0x00000010ff057819 */ /* 0x000fe40000011605 */
[----:B------:R-:W-:-:S02]  /*137a0*/  LOP3.LUT R10, R10, 0xfffffe00, RZ, 0xc0, !PT ;  /* 0xfffffe000a0a7812 */ /* 0x000fc400078ec0ff */
[----:B------:R-:W-:Y:S02]  /*137b0*/  SHF.R.U32.HI R6, RZ, 0x10, R7 ;  /* 0x00000010ff067819 */ /* 0x000fe40000011607 */
[----:B------:R-:W-:Y:S02]  /*137c0*/  PRMT R31, R86, 0x5410, R31 ;  /* 0x00005410561f7816 */ /* 0x000fe4000000001f */
[----:B------:R-:W-:Y:S02]  /*137d0*/  SHF.R.U32.HI R13, RZ, 0x10, R13 ;  /* 0x00000010ff0d7819 */ /* 0x000fe4000001160d */
[----:B------:R-:W-:Y:S01]  /*137e0*/  PRMT R28, R84, 0x5410, R3 ;  /* 0x00005410541c7816 */ /* 0x000fe20000000003 */
[----:B------:R-:W-:Y:S01]  /*137f0*/  IMAD.U32 R32, R31, 0x10000, RZ ;  /* 0x000100001f207824 */ /* 0x000fe200078e00ff */
[----:B------:R-:W-:Y:S02]  /*13800*/  PRMT R29, R21, 0x5410, R20 ;  /* 0x00005410151d7816 */ /* 0x000fe40000000014 */
[----:B------:R-:W-:Y:S01]  /*13810*/  PRMT R33, R85, 0x5410, R4 ;  /* 0x0000541055217816 */ /* 0x000fe20000000004 */
[----:B------:R-:W-:Y:S01]  /*13820*/  IMAD.U32 R30, R28, 0x10000, RZ ;  /* 0x000100001c1e7824 */ /* 0x000fe200078e00ff */
[----:B------:R-:W-:-:S02]  /*13830*/  PRMT R84, R84, 0x5432, R5 ;  /* 0x0000543254547816 */ /* 0x000fc40000000005 */
[----:B------:R-:W-:Y:S02]  /*13840*/  PRMT R21, R21, 0x5432, R6 ;  /* 0x0000543215157816 */ /* 0x000fe40000000006 */
[----:B------:R-:W-:Y:S02]  /*13850*/  PRMT R86, R86, 0x5432, R13 ;  /* 0x0000543256567816 */ /* 0x000fe4000000000d */
[----:B------:R-:W-:Y:S02]  /*13860*/  SHF.R.U32.HI R14, RZ, 0x10, R15 ;  /* 0x00000010ff0e7819 */ /* 0x000fe4000001160f */
[----:B------:R-:W-:Y:S01]  /*13870*/  LOP3.LUT R31, R31, 0xffff0000, RZ, 0xc0, !PT ;  /* 0xffff00001f1f7812 */ /* 0x000fe200078ec0ff */
[----:B------:R-:W-:Y:S01]  /*13880*/  IMAD.U32 R34, R86, 0x10000, RZ ;  /* 0x0001000056227824 */ /* 0x000fe200078e00ff */
[----:B------:R-:W-:Y:S02]  /*13890*/  PRMT R85, R85, 0x5432, R14 ;  /* 0x0000543255557816 */ /* 0x000fe4000000000e */
        /* <DEDUP_REMOVED lines=30> */
[----:B------:R-:W-:Y:S02]  /*13a80*/  IMAD.U32 R30, R84, 0x10000, RZ ;  /* 0x00010000541e7824 */ /* 0x000fe400078e00ff */
[----:B------:R-:W-:Y:S01]  /*13a90*/  FFMA.FTZ R38, R3, R32, R38 ;  /* 0x0000002003267223 */ /* 0x000fe20000010026 */
[----:B------:R-:W-:Y:S01]  /*13aa0*/  IMAD.U32 R11, R85, 0x10000, RZ ;  /* 0x00010000550b7824 */ /* 0x000fe200078e00ff */
[----:B------:R-:W-:Y:S01]  /*13ab0*/  LOP3.LUT R15, R26, 0xffff0000, RZ, 0xc0, !PT ;  /* 0xffff00001a0f7812 */ /* 0x000fe200078ec0ff */
[----:B------:R-:W-:Y:S02]  /*13ac0*/  IMAD.U32 R3, R21, 0x10000, RZ ;  /* 0x0001000015037824 */ /* 0x000fe400078e00ff */
[-C--:B------:R-:W-:Y:S01]  /*13ad0*/  FMUL.FTZ R32, R13, R30.reuse ;  /* 0x0000001e0d207220 */ /* 0x080fe20000410000 */
[C---:B------:R-:W-:Y:S01]  /*13ae0*/  FFMA.FTZ R40, R5.reuse, R30, -R40 ;  /* 0x0000001e05287223 */ /* 0x040fe20000010828 */
[C---:B------:R-:W-:Y:S01]  /*13af0*/  FMUL.FTZ R30, R20.reuse, R11 ;  /* 0x0000000b141e7220 */ /* 0x040fe20000410000 */
[-C--:B------:R-:W-:Y:S01]  /*13b00*/  FMUL.FTZ R20, R20, R3.reuse ;  /* 0x0000000314147220 */ /* 0x080fe20000410000 */
[----:B------:R-:W-:Y:S01]  /*13b10*/  FFMA.FTZ R32, R5, R34, R32 ;  /* 0x0000002205207223 */ /* 0x000fe20000010020 */
[----:B------:R-:W-:Y:S01]  /*13b20*/  LOP3.LUT R5, R84, 0xffff0000, RZ, 0xc0, !PT ;  /* 0xffff000054057812 */ /* 0x000fe200078ec0ff */
[C---:B------:R-:W-:Y:S01]  /*13b30*/  FFMA.FTZ R30, R9.reuse, R3, -R30 ;  /* 0x00000003091e7223 */ /* 0x040fe2000001081e */
[----:B------:R-:W-:Y:S01]  /*13b40*/  FFMA.FTZ R20, R9, R11, R20 ;  /* 0x0000000b09147223 */ /* 0x000fe20000010014 */
[----:B------:R-:W-:Y:S01]  /*13b50*/  LOP3.LUT R9, R86, 0xffff0000, RZ, 0xc0, !PT ;  /* 0xffff000056097812 */ /* 0x000fe200078ec0ff */
[----:B------:R-:W-:Y:S01]  /*13b60*/  FMUL.FTZ R11, R12, R31 ;  /* 0x0000001f0c0b7220 */ /* 0x000fe20000410000 */
[----:B------:R-:W-:Y:S01]  /*13b70*/  LOP3.LUT R3, R28, 0xffff0000, RZ, 0xc0, !PT ;  /* 0xffff00001c037812 */ /* 0x000fe200078ec0ff */
[----:B------:R-:W-:Y:S01]  /*13b80*/  IMAD.U32 R14, R26, 0x10000, RZ ;  /* 0x000100001a0e7824 */ /* 0x000fe200078e00ff */
[----:B------:R-:W-:Y:S01]  /*13b90*/  LOP3.LUT R26, R27, 0xffff0000, RZ, 0xc0, !PT ;  /* 0xffff00001b1a7812 */ /* 0x000fe200078ec0ff */
[C---:B------:R-:W-:Y:S01]  /*13ba0*/  FMUL.FTZ R27, R24.reuse, R9 ;  /* 0x00000009181b7220 */ /* 0x040fe20000410000 */
[----:B------:R-:W-:Y:S01]  /*13bb0*/  FMUL.FTZ R24, R24, R5 ;  /* 0x0000000518187220 */ /* 0x000fe20000410000 */
[-C--:B------:R-:W-:Y:S01]  /*13bc0*/  FMUL.FTZ R25, R12, R3.reuse ;  /* 0x000000030c197220 */ /* 0x080fe20000410000 */
[----:B------:R-:W-:Y:S01]  /*13bd0*/  FFMA.FTZ R13, R4, R3, -R11 ;  /* 0x00000003040d7223 */ /* 0x000fe2000001080b */
[----:B------:R-:W-:-:S02]  /*13be0*/  IMAD.U32 R11, R33, 0x10000, RZ ;  /* 0x00010000210b7824 */ /* 0x000fc400078e00ff */
[----:B------:R-:W-:Y:S01]  /*13bf0*/  FFMA.FTZ R5, R8, R5, -R27 ;  /* 0x0000000508057223 */ /* 0x000fe2000001081b */
[----:B------:R-:W-:Y:S02]  /*13c00*/  IMAD.U32 R3, R29, 0x10000, RZ ;  /* 0x000100001d037824 */ /* 0x000fe400078e00ff */
[----:B------:R-:W-:Y:S01]  /*13c10*/  FFMA.FTZ R25, R4, R31, R25 ;  /* 0x0000001f04197223 */ /* 0x000fe20000010019 */
[----:B------:R-:W-:Y:S01]  /*13c20*/  FFMA.FTZ R9, R8, R9, R24 ;  /* 0x0000000908097223 */ /* 0x000fe20000010018 */
[C---:B------:R-:W-:Y:S01]  /*13c30*/  FMUL.FTZ R31, R14.reuse, R11 ;  /* 0x0000000b0e1f7220 */ /* 0x040fe20000410000 */
[-C--:B------:R-:W-:Y:S01]  /*13c40*/  FMUL.FTZ R27, R14, R3.reuse ;  /* 0x000000030e1b7220 */ /* 0x080fe20000410000 */
[----:B------:R-:W-:Y:S02]  /*13c50*/  LOP3.LUT R8, R33, 0xffff0000, RZ, 0xc0, !PT ;  /* 0xffff000021087812 */ /* 0x000fe400078ec0ff */
[----:B------:R-:W-:Y:S01]  /*13c60*/  LOP3.LUT R85, R85, 0xffff0000, RZ, 0xc0, !PT ;  /* 0xffff000055557812 */ /* 0x000fe200078ec0ff */
[C---:B------:R-:W-:Y:S01]  /*13c70*/  FFMA.FTZ R31, R6.reuse, R3, -R31 ;  /* 0x00000003061f7223 */ /* 0x040fe2000001081f */
[----:B------:R-:W-:Y:S01]  /*13c80*/  LOP3.LUT R4, R29, 0xffff0000, RZ, 0xc0, !PT ;  /* 0xffff00001d047812 */ /* 0x000fe200078ec0ff */
[----:B------:R-:W-:Y:S01]  /*13c90*/  FFMA.FTZ R27, R6, R11, R27 ;  /* 0x0000000b061b7223 */ /* 0x000fe2000001001b */
[----:B------:R-:W-:Y:S01]  /*13ca0*/  LOP3.LUT R21, R21, 0xffff0000, RZ, 0xc0, !PT ;  /* 0xffff000015157812 */ /* 0x000fe200078ec0ff */
[C---:B------:R-:W-:Y:S01]  /*13cb0*/  FMUL.FTZ R6, R15.reuse, R8 ;  /* 0x000000080f067220 */ /* 0x040fe20000410000 */
[C---:B------:R-:W-:Y:S01]  /*13cc0*/  FMUL.FTZ R3, R26.reuse, R85 ;  /* 0x000000551a037220 */ /* 0x040fe20000410000 */
[----:B------:R-:W-:Y:S01]  /*13cd0*/  FMUL.FTZ R15, R15, R4 ;  /* 0x000000040f0f7220 */ /* 0x000fe20000410000 */
[----:B------:R-:W-:Y:S01]  /*13ce0*/  F2FP.BF16.F32.PACK_AB R5, R5, R40 ;  /* 0x000000280505723e */ /* 0x000fe200000010ff */
        /* <DEDUP_REMOVED lines=8> */
[----:B------:R-:W-:Y:S02]  /*13d70*/  F2FP.BF16.F32.PACK_AB R8, R25, R38 ;  /* 0x000000261908723e */ /* 0x000fe400000010ff */
[----:B------:R-:W-:Y:S01]  /*13d80*/  F2FP.BF16.F32.PACK_AB R9, R9, R32 ;  /* 0x000000200909723e */ /* 0x000fe200000010ff */
[----:B------:R3:W-:Y:S01]  /*13d90*/  STS.128 [R35], R4 ;  /* 0x0000000423007388 */ /* 0x0007e20000000c00 */
[----:B------:R-:W-:Y:S02]  /*13da0*/  F2FP.BF16.F32.PACK_AB R10, R12, R27 ;  /* 0x0000001b0c0a723e */ /* 0x000fe400000010ff */
[----:B------:R-:W-:-:S05]  /*13db0*/  F2FP.BF16.F32.PACK_AB R11, R11, R20 ;  /* 0x000000140b0b723e */ /* 0x000fca00000010ff */
[----:B------:R3:W-:Y:S02]  /*13dc0*/  STS.128 [R0+0x10400], R8 ;  /* 0x0104000800007388 */ /* 0x0007e40000000c00 */
.L_x_1700:
[----:B------:R-:W-:Y:S05]  /*13dd0*/  BSYNC B0 ;  /* 0x0000000000007941 */ /* 0x000fea0003800000 */
.L_x_1660:
        /* <DEDUP_REMOVED lines=8> */
.L_x_1657:
[----:B01-3--:R-:W3:Y:S02]  /*13e60*/  LDL R0, [R1+0x68] ;  /* 0x0000680001007983 */ /* 0x00bee40000100800 */
[----:B---3--:R-:W-:-:S13]  /*13e70*/  R2UR UR4, R0 ;  /* 0x00000000000472ca */ /* 0x008fda00000e0000 */
[----:B------:R-:W-:-:S05]  /*13e80*/  IMAD.U32 R0, RZ, RZ, UR4 ;  /* 0x00000004ff007e24 */ /* 0x000fca000f8e00ff */
[----:B------:R-:W-:-:S13]  /*13e90*/  ISETP.NE.AND P0, PT, R0, 0x3, PT ;  /* 0x000000030000780c */ /* 0x000fda0003f05270 */
[----:B------:R-:W-:Y:S05]  /*13ea0*/  @!P0 BRA `(.L_x_1735) ;  /* 0x0000000000048947 */ /* 0x000fea0003800000 */
[----:B------:R-:W-:Y:S01]  /*13eb0*/  BPT.TRAP 0x1 ;  /* 0x000000040000795c */ /* 0x000fe20000300000 */
.L_x_1735:
[----:B------:R-:W-:Y:S01]  /*13ec0*/  IMAD R0, R202, 0x8, R17 ;  /* 0x00000008ca007824 */ /* 0x000fe200078e0211 */
[----:B------:R-:W-:-:S04]  /*13ed0*/  SHF.L.U32 R5, R218, 0x1f, RZ ;  /* 0x0000001fda057819 */ /* 0x000fc800000006ff */
[----:B------:R0:W1:Y:S01]  /*13ee0*/  SYNCS.PHASECHK.TRANS64.TRYWAIT P1, [R0+URZ+0x30830], R5 ;  /* 0x03083005000075a7 */ /* 0x000062000802017f */
[----:B------:R-:W-:Y:S05]  /*13ef0*/  @!P0 BRA `(.L_x_1736) ;  /* 0x0000000000048947 */ /* 0x000fea0003800000 */
[----:B------:R-:W-:Y:S01]  /*13f00*/  BPT.TRAP 0x1 ;  /* 0x000000040000795c */ /* 0x000fe20000300000 */
.L_x_1736:
[----:B------:R-:W-:Y:S01]  /*13f10*/  VIADD R3, R17, 0x20400 ;  /* 0x0002040011037836 */ /* 0x000fe20000000000 */
[----:B------:R-:W-:Y:S01]  /*13f20*/  LOP3.LUT R6, R2, 0x10000, RZ, 0xfc, !PT ;  /* 0x0001000002067812 */ /* 0x000fe200078efcff */
[----:B------:R-:W-:-:S03]  /*13f30*/  IMAD.MOV.U32 R7, RZ, RZ, 0x40000040 ;  /* 0x40000040ff077424 */ /* 0x000fc600078e00ff */
[----:B------:R-:W-:-:S04]  /*13f40*/  SHF.R.U32.HI R3, RZ, 0x4, R3 ;  /* 0x00000004ff037819 */ /* 0x000fc80000011603 */
[----:B------:R-:W-:-:S04]  /*13f50*/  LOP3.LUT R3, R3, 0x3fff, RZ, 0xc0, !PT ;  /* 0x00003fff03037812 */ /* 0x000fc800078ec0ff */
[----:B------:R-:W-:-:S05]  /*13f60*/  LOP3.LUT R2, R3, 0x10000, RZ, 0xfc, !PT ;  /* 0x0001000003027812 */ /* 0x000fca00078efcff */
[----:B------:R3:W-:Y:S01]  /*13f70*/  STL [R1+0x54], R2 ;  /* 0x0000540201007387 */ /* 0x0007e20000100800 */
[----:B-1----:R-:W-:Y:S05]  /*13f80*/  @P1 BRA `(.L_x_1737) ;  /* 0x0000000000081947 */ /* 0x002fea0003800000 */
[----:B------:R-:W1:Y:S02]  /*13f90*/  SYNCS.PHASECHK.TRANS64.TRYWAIT P1, [R0+URZ+0x30830], R5 ;  /* 0x03083005000075a7 */ /* 0x000e64000802017f */
[----:B-1----:R-:W-:Y:S05]  /*13fa0*/  @!P1 BRA `(.L_x_1738) ;  /* 0x000001b4005c9947 */ /* 0x002fea0003800000 */
.L_x_1737:
[----:B---3--:R-:W3:Y:S01]  /*13fb0*/  LDL R2, [R1+0x54] ;  /* 0x0000540001027983 */ /* 0x008ee20000100800 */
[----:B------:R-:W-:Y:S01]  /*13fc0*/  IMAD.MOV.U32 R3, RZ, RZ, 0x40000040 ;  /* 0x40000040ff037424 */ /* 0x000fe200078e00ff */
[----:B------:R-:W-:Y:S05]  /*13fd0*/  WARPSYNC.ALL ;  /* 0x0000000000007948 */ /* 0x000fea0003800000 */
[C---:B------:R-:W-:Y:S01]  /*13fe0*/  R2UR UR4, R6.reuse ;  /* 0x00000000060472ca */ /* 0x040fe200000e0000 */
[----:B--2-45:R-:W-:Y:S01]  /*13ff0*/  WARPGROUP.ARRIVE ;  /* 0x00000000000079c5 */ /* 0x034fe20000000000 */
[----:B------:R-:W-:Y:S01]  /*14000*/  R2UR UR5, R7 ;  /* 0x00000000070572ca */ /* 0x000fe200000e0000 */
[----:B------:R-:W-:Y:S01]  /*14010*/  VIADD R62, R6, 0x2 ;  /* 0x00000002063e7836 */ /* 0x000fe20000000000 */
[----:B------:R-:W-:Y:S01]  /*14020*/  R2UR UR7, R3 ;  /* 0x00000000030772ca */ /* 0x000fe200000e0000 */
[----:B------:R-:W-:-:S02]  /*14030*/  IMAD.MOV.U32 R63, RZ, RZ, 0x40000040 ;  /* 0x40000040ff3f7424 */ /* 0x000fc400078e00ff */
[----:B01----:R-:W-:Y:S02]  /*14040*/  IMAD.MOV.U32 R5, RZ, RZ, 0x40000040 ;  /* 0x40000040ff057424 */ /* 0x003fe400078e00ff */
[C---:B------:R-:W-:Y:S01]  /*14050*/  VIADD R60, R6.reuse, 0x4 ;  /* 0x00000004063c7836 */ /* 0x040fe20000000000 */
[----:B------:R0:W-:Y:S01]  /*14060*/  STL.64 [R1+0x40], R62 ;  /* 0x0000403e01007387 */ /* 0x0001e20000100a00 */
[----:B------:R-:W-:Y:S02]  /*14070*/  IMAD.MOV.U32 R61, RZ, RZ, 0x40000040 ;  /* 0x40000040ff3d7424 */ /* 0x000fe400078e00ff */
[C---:B------:R-:W-:Y:S02]  /*14080*/  VIADD R58, R6.reuse, 0x6 ;  /* 0x00000006063a7836 */ /* 0x040fe40000000000 */
[----:B------:R-:W-:Y:S01]  /*14090*/  IMAD.MOV.U32 R59, RZ, RZ, 0x40000040 ;  /* 0x40000040ff3b7424 */ /* 0x000fe200078e00ff */
[----:B------:R0:W-:Y:S01]  /*140a0*/  STL.64 [R1+0x38], R60 ;  /* 0x0000383c01007387 */ /* 0x0001e20000100a00 */
[----:B------:R-:W-:-:S02]  /*140b0*/  VIADD R56, R6, 0x400 ;  /* 0x0000040006387836 */ /* 0x000fc40000000000 */
[----:B------:R-:W-:Y:S01]  /*140c0*/  IMAD.MOV.U32 R57, RZ, RZ, 0x40000040 ;  /* 0x40000040ff397424 */ /* 0x000fe200078e00ff */
[----:B------:R0:W-:Y:S01]  /*140d0*/  STL.64 [R1+0x30], R58 ;  /* 0x0000303a01007387 */ /* 0x0001e20000100a00 */
[C---:B------:R-:W-:Y:S02]  /*140e0*/  VIADD R10, R6.reuse, 0x402 ;  /* 0x00000402060a7836 */ /* 0x040fe40000000000 */
[----:B------:R-:W-:Y:S01]  /*140f0*/  IMAD.MOV.U32 R11, RZ, RZ, 0x40000040 ;  /* 0x40000040ff0b7424 */ /* 0x000fe200078e00ff */
[----:B------:R0:W-:Y:S01]  /*14100*/  STL.64 [R1+0x28], R56 ;  /* 0x0000283801007387 */ /* 0x0001e20000100a00 */
[C---:B------:R-:W-:Y:S02]  /*14110*/  VIADD R216, R6.reuse, 0x404 ;  /* 0x0000040406d87836 */ /* 0x040fe40000000000 */
[----:B------:R-:W-:Y:S01]  /*14120*/  IMAD.MOV.U32 R217, RZ, RZ, 0x40000040 ;  /* 0x40000040ffd97424 */ /* 0x000fe200078e00ff */
[----:B------:R0:W-:Y:S01]  /*14130*/  STL.64 [R1+0x20], R10 ;  /* 0x0000200a01007387 */ /* 0x0001e20000100a00 */
[----:B------:R-:W-:-:S02]  /*14140*/  VIADD R214, R6, 0x406 ;  /* 0x0000040606d67836 */ /* 0x000fc40000000000 */
[----:B------:R-:W-:Y:S02]  /*14150*/  IMAD.MOV.U32 R215, RZ, RZ, 0x40000040 ;  /* 0x40000040ffd77424 */ /* 0x000fe400078e00ff */
[C---:B------:R-:W-:Y:S02]  /*14160*/  VIADD R212, R6.reuse, 0x800 ;  /* 0x0000080006d47836 */ /* 0x040fe40000000000 */
[----:B------:R-:W-:Y:S02]  /*14170*/  IMAD.MOV.U32 R213, RZ, RZ, 0x40000040 ;  /* 0x40000040ffd57424 */ /* 0x000fe400078e00ff */
[C---:B------:R-:W-:Y:S02]  /*14180*/  VIADD R210, R6.reuse, 0x802 ;  /* 0x0000080206d27836 */ /* 0x040fe40000000000 */
[----:B------:R-:W-:Y:S02]  /*14190*/  IMAD.MOV.U32 R211, RZ, RZ, 0x40000040 ;  /* 0x40000040ffd37424 */ /* 0x000fe400078e00ff */
        /* <DEDUP_REMOVED lines=10> */
[----:B------:R-:W-:Y:S02]  /*14240*/  VIADD R8, R6, 0xc06 ;  /* 0x00000c0606087836 */ /* 0x000fe40000000000 */
[----:B------:R-:W-:Y:S02]  /*14250*/  IMAD.MOV.U32 R9, RZ, RZ, 0x40000040 ;  /* 0x40000040ff097424 */ /* 0x000fe400078e00ff */
[----:B------:R-:W-:-:S02]  /*14260*/  IMAD.MOV.U32 R3, RZ, RZ, 0x40000040 ;  /* 0x40000040ff037424 */ /* 0x000fc400078e00ff */
[----:B---3--:R-:W-:-:S04]  /*14270*/  IMAD R2, R202, 0x800, R2 ;  /* 0x00000800ca027824 */ /* 0x008fc800078e0202 */
[C---:B------:R-:W-:Y:S01]  /*14280*/  VIADD R4, R2.reuse, 0x2 ;  /* 0x0000000202047836 */ /* 0x040fe20000000000 */
[----:B------:R-:W-:-:S13]  /*14290*/  R2UR UR6, R2 ;  /* 0x00000000020672ca */ /* 0x000fda00000e0000 */
[----:B------:R-:W-:Y:S01]  /*142a0*/  HGMMA.64x64x16.F32.BF16 R24, gdesc[UR4], RZ, !UPT, gsb0 ;  /* 0x00e00000041879f0 */ /* 0x000fe2000c0018ff */
[----:B------:R-:W-:Y:S02]  /*142b0*/  R2UR UR4, R62 ;  /* 0x000000003e0472ca */ /* 0x000fe400000e0000 */
[----:B------:R-:W-:Y:S02]  /*142c0*/  R2UR UR5, R63 ;  /* 0x000000003f0572ca */ /* 0x000fe400000e0000 */
[----:B------:R-:W-:Y:S01]  /*142d0*/  R2UR UR6, R4 ;  /* 0x00000000040672ca */ /* 0x000fe200000e0000 */
[----:B------:R-:W-:Y:S01]  /*142e0*/  VIADD R4, R2, 0x4 ;  /* 0x0000000402047836 */ /* 0x000fe20000000000 */
[----:B------:R-:W-:Y:S01]  /*142f0*/  R2UR UR7, R5 ;  /* 0x00000000050772ca */ /* 0x000fe200000e0000 */
[----:B------:R-:W-:Y:S01]  /*14300*/  IMAD.MOV.U32 R5, RZ, RZ, 0x40000040 ;  /* 0x40000040ff057424 */ /* 0x000fe200078e00ff */
[----:B------:R-:W-:Y:S02]  /*14310*/  WARPGROUP.DEPBAR.LE gsb0, 0x0 ;  /* 0x00008000000079c5 */ /* 0x000fe40000010000 */
[----:B------:R-:W-:-:S09]  /*14320*/  WARPGROUP.ARRIVE ;  /* 0x00000000000079c5 */ /* 0x000fd20000000000 */
[----:B------:R-:W-:Y:S01]  /*14330*/  HGMMA.64x64x16.F32.BF16 R24, gdesc[UR4], R24, gsb0 ;  /* 0x00e00000041879f0 */ /* 0x000fe20008001818 */
        /* <DEDUP_REMOVED lines=102> */
[C---:B------:R-:W-:Y:S01]  /*149a0*/  VIADD R4, R2.reuse, 0x604 ;  /* 0x0000060402047836 */ /* 0x040fe20000000000 */
[----:B------:R-:W-:Y:S01]  /*149b0*/  R2UR UR7, R5 ;  /* 0x00000000050772ca */ /* 0x000fe200000e0000 */
[----:B------:R-:W-:Y:S02]  /*149c0*/  IMAD.MOV.U32 R5, RZ, RZ, 0x40000040 ;  /* 0x40000040ff057424 */ /* 0x000fe400078e00ff */
[----:B------:R-:W-:Y:S01]  /*149d0*/  VIADD R2, R2, 0x606 ;  /* 0x0000060602027836 */ /* 0x000fe20000000000 */
[----:B------:R-:W-:-:S02]  /*149e0*/  WARPGROUP.DEPBAR.LE gsb0, 0x0 ;  /* 0x00008000000079c5 */ /* 0x000fc40000010000 */
[----:B------:R-:W-:-:S07]  /*149f0*/  WARPGROUP.ARRIVE ;  /* 0x00000000000079c5 */ /* 0x000fce0000000000 */
[----:B------:R-:W-:Y:S01]  /*14a00*/  HGMMA.64x64x16.F32.BF16 R24, gdesc[UR4], R24, gsb0 ;  /* 0x00e00000041879f0 */ /* 0x000fe20008001818 */
[----:B------:R-:W-:Y:S02]  /*14a10*/  R2UR UR4, R12 ;  /* 0x000000000c0472ca */ /* 0x000fe400000e0000 */
[----:B------:R-:W-:Y:S02]  /*14a20*/  R2UR UR5, R13 ;  /* 0x000000000d0572ca */ /* 0x000fe400000e0000 */
[----:B------:R-:W-:Y:S02]  /*14a30*/  R2UR UR6, R4 ;  /* 0x00000000040672ca */ /* 0x000fe400000e0000 */
[----:B------:R-:W-:Y:S01]  /*14a40*/  R2UR UR7, R5 ;  /* 0x00000000050772ca */ /* 0x000fe200000e0000 */
[----:B------:R-:W-:Y:S02]  /*14a50*/  WARPGROUP.DEPBAR.LE gsb0, 0x0 ;  /* 0x00008000000079c5 */ /* 0x000fe40000010000 */
[----:B------:R-:W-:-:S10]  /*14a60*/  WARPGROUP.ARRIVE ;  /* 0x00000000000079c5 */ /* 0x000fd40000000000 */
[----:B------:R-:W-:Y:S01]  /*14a70*/  HGMMA.64x64x16.F32.BF16 R24, gdesc[UR4], R24, gsb0 ;  /* 0x00e00000041879f0 */ /* 0x000fe20008001818 */
[----:B------:R-:W-:Y:S02]  /*14a80*/  R2UR UR4, R8 ;  /* 0x00000000080472ca */ /* 0x000fe400000e0000 */
[----:B------:R-:W-:Y:S02]  /*14a90*/  R2UR UR5, R9 ;  /* 0x00000000090572ca */ /* 0x000fe400000e0000 */
[----:B------:R-:W-:Y:S02]  /*14aa0*/  R2UR UR6, R2 ;  /* 0x00000000020672ca */ /* 0x000fe400000e0000 */
[----:B------:R-:W-:Y:S01]  /*14ab0*/  R2UR UR7, R3 ;  /* 0x00000000030772ca */ /* 0x000fe200000e0000 */
[----:B------:R-:W-:Y:S02]  /*14ac0*/  WARPGROUP.DEPBAR.LE gsb0, 0x0 ;  /* 0x00008000000079c5 */ /* 0x000fe40000010000 */
[----:B------:R-:W-:-:S10]  /*14ad0*/  WARPGROUP.ARRIVE ;  /* 0x00000000000079c5 */ /* 0x000fd40000000000 */
[----:B------:R-:W-:Y:S03]  /*14ae0*/  HGMMA.64x64x16.F32.BF16 R24, gdesc[UR4], R24, gsb0 ;  /* 0x00e00000041879f0 */ /* 0x000fe60008001818 */
[----:B------:R-:W-:Y:S02]  /*14af0*/  WARPGROUP.DEPBAR.LE gsb0, 0x0 ;  /* 0x00008000000079c5 */ /* 0x000fe40000010000 */
[----:B0-----:R-:W-:Y:S05]  /*14b00*/  @!P0 BRA `(.L_x_1739) ;  /* 0x0000000000048947 */ /* 0x001fea0003800000 */
[----:B------:R-:W-:Y:S01]  /*14b10*/  BPT.TRAP 0x1 ;  /* 0x000000040000795c */ /* 0x000fe20000300000 */
.L_x_1739:
[----:B------:R-:W2:Y:S01]  /*14b20*/  LDL R2, [R1+0x78] ;  /* 0x0000780001027983 */ /* 0x000ea20000100800 */
[----:B------:R-:W0:Y:S01]  /*14b30*/  LDC R78, c[0x0][0x448] ;  /* 0x00011200ff4e7b82 */ /* 0x000e220000000800 */
[----:B------:R-:W-:Y:S02]  /*14b40*/  ULDC UR4, c[0x0][0x9d8] ;  /* 0x0002760000047ab9 */ /* 0x000fe40000000800 */
[----:B------:R-:W2:Y:S04]  /*14b50*/  LDL R76, [R1+0x5c] ;  /* 0x00005c00014c7983 */ /* 0x000ea80000100800 */
[----:B------:R-:W3:Y:S01]  /*14b60*/  LDL R65, [R1+0xc] ;  /* 0x00000c0001417983 */ /* 0x000ee20000100800 */
[----:B0-----:R-:W-:-:S13]  /*14b70*/  ISETP.NE.AND P1, PT, R78, 0x1, PT ;  /* 0x000000014e00780c */ /* 0x001fda0003f25270 */
[----:B------:R-:W0:Y:S08]  /*14b80*/  @P1 LDC R3, c[0x0][0x44c] ;  /* 0x00011300ff031b82 */ /* 0x000e300000000800 */
[----:B------:R-:W1:Y:S01]  /*14b90*/  @P1 LDC R11, c[0x0][0x450] ;  /* 0x00011400ff0b1b82 */ /* 0x000e620000000800 */
[----:B------:R-:W-:Y:S01]  /*14ba0*/  FMUL.FTZ R64, R48, UR4 ;  /* 0x0000000430407c20 */ /* 0x000fe20008410000 */
[----:B------:R-:W-:-:S02]  /*14bb0*/  VIADD R0, R0, 0x30840 ;  /* 0x0003084000007836 */ /* 0x000fc40000000000 */
[----:B------:R-:W-:Y:S02]  /*14bc0*/  IMAD.MOV.U32 R66, RZ, RZ, -0x40 ;  /* 0xffffffc0ff427424 */ /* 0x000fe400078e00ff */
        /* <DEDUP_REMOVED lines=16> */
[----:B------:R-:W-:-:S02]  /*14cd0*/  IMAD R66, R93, R66, 0x40 ;  /* 0x000000405d427424 */ /* 0x000fc400078e0242 */
        /* <DEDUP_REMOVED lines=15> */
[----:B------:R-:W-:-:S02]  /*14dd0*/  ULDC UR4, c[0x0][0x9dc] ;  /* 0x0002770000047ab9 */ /* 0x000fc40000000800 */
[----:B------:R-:W-:Y:S01]  /*14de0*/  ULOP3.LUT UR5, URZ, UR4, URZ, 0x33, !UPT ;  /* 0x000000043f057292 */ /* 0x000fe2000f8e333f */
[----:B------:R-:W-:-:S04]  /*14df0*/  LOP3.LUT R16, R16, 0xffffffbf, RZ, 0xc0, !PT ;  /* 0xffffffbf10107812 */ /* 0x000fc800078ec0ff */
[----:B------:R-:W-:Y:S01]  /*14e00*/  @P1 LOP3.LUT R16, R16, 0x40, RZ, 0xfc, !PT ;  /* 0x0000004010101812 */ /* 0x000fe200078efcff */
        /* <DEDUP_REMOVED lines=22> */
[----:B------:R-:W1:Y:S01]  /*14f70*/  MUFU.TANH R33, R33 ;  /* 0x0000002100217308 */ /* 0x000e620000002400 */
[----:B--2---:R-:W-:-:S04]  /*14f80*/  IMAD.IADD R48, R2, 0x1, R76 ;  /* 0x0000000102307824 */ /* 0x004fc800078e024c */
[----:B0-----:R-:W-:-:S05]  /*14f90*/  @P1 IMAD.HI.U32 R2, R48, R3, RZ ;  /* 0x0000000330021227 */ /* 0x001fca00078e00ff */
[----:B-1----:R-:W-:Y:S02]  /*14fa0*/  @P1 SHF.R.U32.HI R48, RZ, R11, R2 ;  /* 0x0000000bff301219 */ /* 0x002fe40000011602 */
[----:B------:R-:W0:Y:S01]  /*14fb0*/  LDC.64 R10, c[0x0][0x9e0] ;  /* 0x00027800ff0a7b82 */ /* 0x000e220000000a00 */
[----:B---3--:R-:W-:-:S04]  /*14fc0*/  PRMT R2, R65, 0x654, R0 ;  /* 0x0000065441027816 */ /* 0x008fc80000000000 */
[----:B------:R1:W-:Y:S01]  /*14fd0*/  SYNCS.ARRIVE.TRANS64.RED.A1T0 RZ, [R2+URZ], RZ ;  /* 0x000000ff02ff79a7 */ /* 0x0003e2000810043f */
[----:B------:R-:W2:Y:S01]  /*14fe0*/  SHFL.IDX PT, R70, R48, RZ, 0x1c1f ;  /* 0x001c1fff30467589 */ /* 0x000ea200000e0000 */
[----:B-1----:R-:W-:-:S04]  /*14ff0*/  IADD3 R2, -R225, 0x1, R66 ;  /* 0x00000001e1027810 */ /* 0x002fc80007ffe142 */
[----:B------:R-:W-:Y:S01]  /*15000*/  IADD3 R3, -R219, R2, R220 ;  /* 0x00000002db037210 */ /* 0x000fe20007ffe1dc */
[----:B------:R-:W-:-:S05]  /*15010*/  IMAD.U32 R2, RZ, RZ, UR5 ;  /* 0x00000005ff027e24 */ /* 0x000fca000f8e00ff */
[----:B------:R1:W-:Y:S01]  /*15020*/  STL [R1], R2 ;  /* 0x0000000201007387 */ /* 0x0003e20000100800 */
[----:B0-----:R-:W-:Y:S01]  /*15030*/  ISETP.GE.AND P1, PT, R11, 0x1, PT ;  /* 0x000000010b00780c */ /* 0x001fe20003f26270 */
[----:B------:R-:W0:Y:S08]  /*15040*/  MUFU.TANH R34, R34 ;  /* 0x0000002200227308 */ /* 0x000e300000002400 */
[----:B------:R-:W3:Y:S08]  /*15050*/  MUFU.TANH R64, R64 ;  /* 0x0000004000407308 */ /* 0x000ef00000002400 */
[----:B------:R-:W0:Y:S08]  /*15060*/  MUFU.TANH R63, R63 ;  /* 0x0000003f003f7308 */ /* 0x000e300000002400 */
[----:B------:R-:W0:Y:S08]  /*15070*/  MUFU.TANH R35, R35 ;  /* 0x0000002300237308 */ /* 0x000e300000002400 */
[----:B------:R-:W0:Y:S08]  /*15080*/  MUFU.TANH R36, R36 ;  /* 0x0000002400247308 */ /* 0x000e300000002400 */
[----:B------:R-:W0:Y:S08]  /*15090*/  MUFU.TANH R52, R52 ;  /* 0x0000003400347308 */ /* 0x000e300000002400 */
[----:B------:R-:W0:Y:S08]  /*150a0*/  MUFU.TANH R50, R50 ;  /* 0x0000003200327308 */ /* 0x000e300000002400 */
[----:B------:R-:W0:Y:S01]  /*150b0*/  MUFU.TANH R38, R38 ;  /* 0x0000002600267308 */ /* 0x000e220000002400 */
[----:B------:R-:W-:Y:S01]  /*150c0*/  IADD3 R67, -R225, R220, R66 ;  /* 0x000000dce1437210 */ /* 0x000fe20007ffe142 */
[----:B------:R-:W-:Y:S01]  /*150d0*/  VIADD R65, R3, UR5 ;  /* 0x0000000503417c36 */ /* 0x000fe20008000000 */
[----:B------:R-:W-:-:S05]  /*150e0*/  LOP3.LUT R16, R16, 0xffffffdf, RZ, 0xc0, !PT ;  /* 0xffffffdf10107812 */ /* 0x000fca00078ec0ff */
[----:B------:R5:W0:Y:S01]  /*150f0*/  MUFU.TANH R0, R54 ;  /* 0x0000003600007308 */ /* 0x000a220000002400 */
[----:B------:R-:W-:Y:S01]  /*15100*/  @P1 LOP3.LUT R16, R16, 0x20, RZ, 0xfc, !PT ;  /* 0x0000002010101812 */ /* 0x000fe200078efcff */
[----:B--2---:R-:W-:Y:S01]  /*15110*/  IMAD.IADD R69, R65, 0x1, R70 ;  /* 0x0000000141457824 */ /* 0x004fe200078e0246 */
[----:B------:R-:W-:Y:S01]  /*15120*/  LEA R46, R93, 0xffffffc0, 0x6 ;  /* 0xffffffc05d2e7811 */ /* 0x000fe200078e30ff */
[----:B-----5:R-:W-:-:S05]  /*15130*/  IMAD.IADD R54, R3, 0x1, R10 ;  /* 0x0000000103367824 */ /* 0x020fca00078e020a */
[----:B------:R-:W-:Y:S01]  /*15140*/  VIADDMNMX R68, R70, R54, R67, PT ;  /* 0x0000003646447246 */ /* 0x000fe20003800143 */
[----:B-1-34-:R-:W-:Y:S06]  /*15150*/  @!P1 BRA `(.L_x_1740) ;  /* 0x0000000000509947 */ /* 0x01afec0003800000 */
[----:B------:R-:W-:Y:S01]  /*15160*/  IADD3 R39, -R219, R220, R70 ;  /* 0x000000dcdb277210 */ /* 0x000fe20007ffe146 */
[----:B------:R-:W-:Y:S03]  /*15170*/  BSSY B0, `(.L_x_1741) ;  /* 0x000000e000007945 */ /* 0x000fe60003800000 */
[----:B------:R-:W-:-:S13]  /*15180*/  ISETP.GT.AND P1, PT, R39, -0x1, PT ;  /* 0xffffffff2700780c */ /* 0x000fda0003f24270 */
        /* <DEDUP_REMOVED lines=8> */
.L_x_1742:
[----:B------:R-:W-:-:S13]  /*15210*/  ISETP.NE.AND P1, PT, R11, 0x1, PT ;  /* 0x000000010b00780c */ /* 0x000fda0003f25270 */
[----:B------:R-:W1:Y:S02]  /*15220*/  @P1 LDC.64 R2, c[0x0][0x9e8] ;  /* 0x00027a00ff021b82 */ /* 0x000e640000000a00 */
[----:B-1----:R-:W-:-:S05]  /*15230*/  @P1 IMAD.HI.U32 R2, R39, R2, RZ ;  /* 0x0000000227021227 */ /* 0x002fca00078e00ff */
[----:B------:R-:W-:-:S07]  /*15240*/  @P1 SHF.R.U32.HI R39, RZ, R3, R2 ;  /* 0x00000003ff271219 */ /* 0x000fce0000011602 */
.L_x_1743:
[----:B------:R-:W-:Y:S05]  /*15250*/  BSYNC B0 ;  /* 0x0000000000007941 */ /* 0x000fea0003800000 */
.L_x_1741:
[----:B------:R-:W-:-:S04]  /*15260*/  IMAD R2, R39, R11, -R46 ;  /* 0x0000000b27027224 */ /* 0x000fc800078e0a2e */
[----:B------:R-:W-:-:S05]  /*15270*/  IMAD.IADD R2, R2, 0x1, -R225 ;  /* 0x0000000102027824 */ /* 0x000fca00078e0ae1 */
[----:B------:R-:W-:Y:S02]  /*15280*/  VIMNMX R69, R69, R2, !PT ;  /* 0x0000000245457248 */ /* 0x000fe40007fe0100 */
[----:B------:R-:W-:-:S07]  /*15290*/  VIADDMNMX R68, R2, R11, R68, PT ;  /* 0x0000000b02447246 */ /* 0x000fce0003800144 */
.L_x_1740:
        /* <DEDUP_REMOVED lines=10> */
[----:B------:R-:W-:Y:S02]  /*15340*/  FSEL R39, R56, -INF , !P4 ;  /* 0xff80000038277808 */ /* 0x000fe40006000000 */
        /* <DEDUP_REMOVED lines=37> */
[----:B------:R-:W-:Y:S01]  /*155a0*/  FSEL R49, R44, -INF , !P3 ;  /* 0xff8000002c317808 */ /* 0x000fe20005800000 */
[----:B-1----:R-:W-:Y:S01]  /*155b0*/  IMAD.IADD R44, R65, 0x1, R48 ;  /* 0x00000001412c7824 */ /* 0x002fe200078e0230 */
        /* <DEDUP_REMOVED lines=13> */
[C---:B------:R-:W-:Y:S02]  /*15690*/  ISETP.GE.AND P6, PT, R66.reuse, 0x1, PT ;  /* 0x000000014200780c */ /* 0x040fe40003fc6270 */
[----:B0-----:R-:W-:Y:S02]  /*156a0*/  FSEL R63, R63, -INF , !P3 ;  /* 0xff8000003f3f7808 */ /* 0x001fe40005800000 */
[C---:B------:R-:W-:Y:S02]  /*156b0*/  ISETP.GE.AND P3, PT, R66.reuse, 0x39, PT ;  /* 0x000000394200780c */ /* 0x040fe40003f66270 */
[----:B------:R-:W-:Y:S02]  /*156c0*/  P2R R71, PR, RZ, 0x20 ;  /* 0x00000020ff477803 */ /* 0x000fe40000000000 */
[----:B------:R-:W-:Y:S02]  /*156d0*/  ISETP.GT.AND P4, PT, R69, 0x38, !P3 ;  /* 0x000000384500780c */ /* 0x000fe40005f84270 */
[----:B------:R-:W-:-:S02]  /*156e0*/  ISETP.GE.AND P5, PT, R66, 0x3a, PT ;  /* 0x0000003a4200780c */ /* 0x000fc40003fa6270 */
[----:B------:R-:W-:Y:S02]  /*156f0*/  ISETP.LT.OR P4, PT, R68, 0x39, P4 ;  /* 0x000000394400780c */ /* 0x000fe40002781670 */
[----:B------:R-:W-:Y:S02]  /*15700*/  VIADDMNMX R54, R48, R54, R67, PT ;  /* 0x0000003630367246 */ /* 0x000fe40003800143 */
[----:B------:R-:W-:Y:S02]  /*15710*/  FSEL R55, R52, -INF , !P4 ;  /* 0xff80000034377808 */ /* 0x000fe40006000000 */
[----:B------:R-:W-:-:S04]  /*15720*/  ISETP.GT.AND P4, PT, R69, RZ, !P6 ;  /* 0x000000ff4500720c */ /* 0x000fc80007784270 */
[----:B------:R-:W-:-:S04]  /*15730*/  ISETP.LT.OR P4, PT, R68, 0x1, P4 ;  /* 0x000000014400780c */ /* 0x000fc80002781670 */
[----:B------:R-:W-:Y:S02]  /*15740*/  FSEL R24, R24, -INF , !P4 ;  /* 0xff80000018187808 */ /* 0x000fe40006000000 */
[----:B------:R-:W-:-:S04]  /*15750*/  ISETP.GT.AND P4, PT, R69, 0x39, !P5 ;  /* 0x000000394500780c */ /* 0x000fc80006f84270 */
[----:B------:R-:W-:-:S04]  /*15760*/  ISETP.LT.OR P4, PT, R68, 0x3a, P4 ;  /* 0x0000003a4400780c */ /* 0x000fc80002781670 */
[----:B------:R-:W-:Y:S02]  /*15770*/  FSEL R69, R50, -INF , !P4 ;  /* 0xff80000032457808 */ /* 0x000fe40006000000 */
[----:B------:R-:W-:-:S13]  /*15780*/  ISETP.GE.AND P4, PT, R11, 0x1, PT ;  /* 0x000000010b00780c */ /* 0x000fda0003f86270 */
[----:B------:R-:W-:Y:S05]  /*15790*/  @!P4 BRA `(.L_x_1744) ;  /* 0x000000000050c947 */ /* 0x000fea0003800000 */
[----:B------:R-:W-:Y:S01]  /*157a0*/  IADD3 R65, -R219, R220, R48 ;  /* 0x000000dcdb417210 */ /* 0x000fe20007ffe130 */
[----:B------:R-:W-:Y:S03]  /*157b0*/  BSSY B0, `(.L_x_1745) ;  /* 0x000000e000007945 */ /* 0x000fe60003800000 */
        /* <DEDUP_REMOVED lines=9> */
.L_x_1746:
[----:B------:R-:W-:-:S13]  /*15850*/  ISETP.NE.AND P4, PT, R11, 0x1, PT ;  /* 0x000000010b00780c */ /* 0x000fda0003f85270 */
[----:B------:R-:W0:Y:S02]  /*15860*/  @P4 LDC.64 R2, c[0x0][0x9e8] ;  /* 0x00027a00ff024b82 */ /* 0x000e240000000a00 */
[----:B0-----:R-:W-:-:S05]  /*15870*/  @P4 IMAD.HI.U32 R2, R65, R2, RZ ;  /* 0x0000000241024227 */ /* 0x001fca00078e00ff */
[----:B------:R-:W-:-:S07]  /*15880*/  @P4 SHF.R.U32.HI R65, RZ, R3, R2 ;  /* 0x00000003ff414219 */ /* 0x000fce0000011602 */
.L_x_1747:
[----:B------:R-:W-:Y:S05]  /*15890*/  BSYNC B0 ;  /* 0x0000000000007941 */ /* 0x000fea0003800000 */
.L_x_1745:
[----:B------:R-:W-:-:S04]  /*158a0*/  IMAD R46, R65, R11, -R46 ;  /* 0x0000000b412e7224 */ /* 0x000fc800078e0a2e */
[----:B------:R-:W-:-:S05]  /*158b0*/  IMAD.IADD R3, R46, 0x1, -R225 ;  /* 0x000000012e037824 */ /* 0x000fca00078e0ae1 */
[----:B------:R-:W-:Y:S02]  /*158c0*/  VIMNMX R44, R44, R3, !PT ;  /* 0x000000032c2c7248 */ /* 0x000fe40007fe0100 */
[----:B------:R-:W-:-:S07]  /*158d0*/  VIADDMNMX R54, R3, R11, R54, PT ;  /* 0x0000000b03367246 */ /* 0x000fce0003800136 */
.L_x_1744:
[----:B------:R-:W-:Y:S01]  /*158e0*/  ISETP.GT.AND P1, PT, R44, 0x1, !P1 ;  /* 0x000000012c00780c */ /* 0x000fe20004f24270 */
[----:B------:R-:W-:Y:S01]  /*158f0*/  ULDC UR4, c[0x0][0x988] ;  /* 0x0002620000047ab9 */ /* 0x000fe20000000800 */
[----:B------:R-:W-:Y:S02]  /*15900*/  FMNMX.FTZ R2, R24, R39, !PT ;  /* 0x0000002718027209 */ /* 0x000fe40007810000 */
        /* <DEDUP_REMOVED lines=34> */
[----:B------:R-:W-:Y:S01]  /*15b30*/  ISETP.GT.AND P2, PT, R44, 0x8, !P2 ;  /* 0x000000082c00780c */ /* 0x000fe20005744270 */
[----:B------:R-:W0:Y:S01]  /*15b40*/  SHFL.BFLY PT, R2, R3, 0x2, 0x1f ;  /* 0x0c401f0003027f89 */ /* 0x000e2200000e0000 */
[C---:B------:R-:W-:Y:S02]  /*15b50*/  ISETP.LT.OR P1, PT, R54.reuse, 0x1a, P1 ;  /* 0x0000001a3600780c */ /* 0x040fe40000f21670 */
[----:B------:R-:W-:Y:S02]  /*15b60*/  ISETP.LT.OR P2, PT, R54, 0x9, P2 ;  /* 0x000000093600780c */ /* 0x000fe40001741670 */
[----:B------:R-:W-:Y:S02]  /*15b70*/  FSEL R71, R30, -INF , !P1 ;  /* 0xff8000001e477808 */ /* 0x000fe40004800000 */
[----:B------:R-:W-:Y:S02]  /*15b80*/  ISETP.NE.AND P1, PT, R72, RZ, PT ;  /* 0x000000ff4800720c */ /* 0x000fe40003f25270 */
[----:B------:R-:W-:-:S02]  /*15b90*/  ISETP.GT.AND P6, PT, R44, RZ, !P6 ;  /* 0x000000ff2c00720c */ /* 0x000fc400077c4270 */
[----:B------:R-:W-:Y:S02]  /*15ba0*/  ISETP.GT.AND P1, PT, R44, 0x20, !P1 ;  /* 0x000000202c00780c */ /* 0x000fe40004f24270 */
[----:B------:R-:W-:Y:S02]  /*15bb0*/  FSEL R25, R25, -INF , !P2 ;  /* 0xff80000019197808 */ /* 0x000fe40005000000 */
[----:B------:R-:W-:Y:S02]  /*15bc0*/  ISETP.LT.OR P1, PT, R54, 0x21, P1 ;  /* 0x000000213600780c */ /* 0x000fe40000f21670 */
[----:B------:R-:W-:Y:S02]  /*15bd0*/  ISETP.NE.AND P2, PT, R73, RZ, PT ;  /* 0x000000ff4900720c */ /* 0x000fe40003f45270 */
[----:B------:R-:W-:Y:S02]  /*15be0*/  FSEL R31, R31, -INF , !P1 ;  /* 0xff8000001f1f7808 */ /* 0x000fe40004800000 */
[----:B------:R-:W-:-:S02]  /*15bf0*/  ISETP.NE.AND P1, PT, R62, RZ, PT ;  /* 0x000000ff3e00720c */ /* 0x000fc40003f25270 */
[----:B------:R-:W-:Y:S02]  /*15c00*/  ISETP.LT.OR P6, PT, R54, 0x1, P6 ;  /* 0x000000013600780c */ /* 0x000fe400037c1670 */
[----:B------:R-:W-:Y:S02]  /*15c10*/  ISETP.GT.AND P1, PT, R44, 0x21, !P1 ;  /* 0x000000212c00780c */ /* 0x000fe40004f24270 */
[----:B------:R-:W-:Y:S02]  /*15c20*/  FSEL R26, R4, -INF , !P6 ;  /* 0xff800000041a7808 */ /* 0x000fe40007000000 */
[----:B------:R-:W-:Y:S02]  /*15c30*/  ISETP.LT.OR P1, PT, R54, 0x22, P1 ;  /* 0x000000223600780c */ /* 0x000fe40000f21670 */
[----:B------:R-:W-:Y:S02]  /*15c40*/  FMNMX.FTZ R30, R26, R5, !PT ;  /* 0x000000051a1e7209 */ /* 0x000fe40007810000 */
[----:B------:R-:W-:-:S02]  /*15c50*/  FSEL R73, R32, -INF , !P1 ;  /* 0xff80000020497808 */ /* 0x000fc40004800000 */
[----:B0-----:R-:W-:Y:S01]  /*15c60*/  FMNMX.FTZ R32, R3, R2, !PT ;  /* 0x0000000203207209 */ /* 0x001fe20007810000 */
[----:B------:R-:W-:Y:S01]  /*15c70*/  IMAD.U32 R2, RZ, RZ, UR4 ;  /* 0x00000004ff027e24 */ /* 0x000fe2000f8e00ff */
[----:B------:R-:W-:Y:S02]  /*15c80*/  FMNMX.FTZ R30, R25, R30, !PT ;  /* 0x0000001e191e7209 */ /* 0x000fe40007810000 */
[----:B------:R-:W-:Y:S01]  /*15c90*/  ISETP.GT.AND P1, PT, R44, 0x28, !P2 ;  /* 0x000000282c00780c */ /* 0x000fe20005724270 */
[----:B------:R-:W0:Y:S01]  /*15ca0*/  SHFL.BFLY PT, R77, R32, 0x1, 0x1f ;  /* 0x0c201f00204d7f89 */ /* 0x000e2200000e0000 */
[----:B------:R-:W-:Y:S02]  /*15cb0*/  FMNMX.FTZ R30, R65, R30, !PT ;  /* 0x0000001e411e7209 */ /* 0x000fe40007810000 */
[----:B------:R-:W-:Y:S02]  /*15cc0*/  ISETP.LT.OR P1, PT, R54, 0x29, P1 ;  /* 0x000000293600780c */ /* 0x000fe40000f21670 */
[----:B------:R-:W-:-:S02]  /*15cd0*/  FMNMX.FTZ R30, R27, R30, !PT ;  /* 0x0000001e1b1e7209 */ /* 0x000fc40007810000 */
[----:B------:R-:W-:Y:S02]  /*15ce0*/  ISETP.NE.AND P4, PT, R74, RZ, PT ;  /* 0x000000ff4a00720c */ /* 0x000fe40003f85270 */
[----:B------:R-:W-:Y:S02]  /*15cf0*/  FMNMX.FTZ R30, R67, R30, !PT ;  /* 0x0000001e431e7209 */ /* 0x000fe40007810000 */
[----:B------:R-:W-:Y:S02]  /*15d00*/  FSEL R33, R33, -INF , !P1 ;  /* 0xff80000021217808 */ /* 0x000fe40004800000 */
[----:B------:R-:W-:Y:S02]  /*15d10*/  ISETP.GT.AND P1, PT, R44, 0x29, !P4 ;  /* 0x000000292c00780c */ /* 0x000fe40006724270 */
[----:B------:R-:W-:Y:S02]  /*15d20*/  FMNMX.FTZ R30, R29, R30, !PT ;  /* 0x0000001e1d1e7209 */ /* 0x000fe40007810000 */
[----:B------:R-:W-:-:S02]  /*15d30*/  ISETP.LT.OR P1, PT, R54, 0x2a, P1 ;  /* 0x0000002a3600780c */ /* 0x000fc40000f21670 */
[----:B------:R-:W-:Y:S02]  /*15d40*/  FMNMX.FTZ R30, R71, R30, !PT ;  /* 0x0000001e471e7209 */ /* 0x000fe40007810000 */
[----:B------:R-:W-:Y:S02]  /*15d50*/  FSEL R75, R34, -INF , !P1 ;  /* 0xff800000224b7808 */ /* 0x000fe40004800000 */
[----:B------:R-:W-:Y:S02]  /*15d60*/  ISETP.NE.AND P2, PT, R40, RZ, PT ;  /* 0x000000ff2800720c */ /* 0x000fe40003f45270 */
[----:B0-----:R-:W-:Y:S02]  /*15d70*/  FMNMX.FTZ R4, R32, R77, !PT ;  /* 0x0000004d20047209 */ /* 0x001fe40007810000 */
[----:B------:R-:W-:Y:S02]  /*15d80*/  FMNMX.FTZ R30, R31, R30, !PT ;  /* 0x0000001e1f1e7209 */ /* 0x000fe40007810000 */
[C---:B------:R-:W-:Y:S01]  /*15d90*/  FSETP.NEU.FTZ.AND P1, PT, R4.reuse, -INF , PT ;  /* 0xff8000000400780b */ /* 0x040fe20003f3d000 */
[----:B------:R-:W-:Y:S01]  /*15da0*/  FMUL.FTZ R28, R4, R2 ;  /* 0x00000002041c7220 */ /* 0x000fe20000410000 */
[----:B------:R-:W-:-:S02]  /*15db0*/  ISETP.NE.AND P4, PT, R42, RZ, PT ;  /* 0x000000ff2a00720c */ /* 0x000fc40003f85270 */
[----:B------:R-:W-:Y:S02]  /*15dc0*/  FMNMX.FTZ R30, R73, R30, !PT ;  /* 0x0000001e491e7209 */ /* 0x000fe40007810000 */
[----:B------:R-:W-:Y:S02]  /*15dd0*/  FSEL R28, R28, RZ, P1 ;  /* 0x000000ff1c1c7208 */ /* 0x000fe40000800000 */
[C---:B------:R-:W-:Y:S02]  /*15de0*/  ISETP.GT.AND P1, PT, R44.reuse, 0x30, !P2 ;  /* 0x000000302c00780c */ /* 0x040fe40005724270 */
[----:B------:R-:W-:Y:S01]  /*15df0*/  ISETP.GT.AND P2, PT, R44, 0x31, !P4 ;  /* 0x000000312c00780c */ /* 0x000fe20006744270 */
[-CC-:B------:R-:W-:Y:S01]  /*15e00*/  FFMA.FTZ R196, R24, R2.reuse, -R28.reuse ;  /* 0x0000000218c47223 */ /* 0x180fe2000001081c */
[----:B------:R-:W-:Y:S01]  /*15e10*/  ISETP.LT.OR P1, PT, R54, 0x31, P1 ;  /* 0x000000313600780c */ /* 0x000fe20000f21670 */
[--C-:B------:R-:W-:Y:S01]  /*15e20*/  FFMA.FTZ R39, R39, R2, -R28.reuse ;  /* 0x0000000227277223 */ /* 0x100fe2000001081c */
[----:B------:R-:W-:Y:S01]  /*15e30*/  FMNMX.FTZ R30, R33, R30, !PT ;  /* 0x0000001e211e7209 */ /* 0x000fe20007810000 */
[-CC-:B------:R-:W-:Y:S01]  /*15e40*/  FFMA.FTZ R188, R45, R2.reuse, -R28.reuse ;  /* 0x000000022dbc7223 */ /* 0x180fe2000001081c */
[----:B------:R-:W-:Y:S01]  /*15e50*/  ISETP.GT.AND P3, PT, R44, 0x38, !P3 ;  /* 0x000000382c00780c */ /* 0x000fe20005f64270 */
[-CC-:B------:R-:W-:Y:S01]  /*15e60*/  FFMA.FTZ R45, R47, R2.reuse, -R28.reuse ;  /* 0x000000022f2d7223 */ /* 0x180fe2000001081c */
[----:B------:R-:W-:Y:S01]  /*15e70*/  ISETP.LT.OR P2, PT, R54, 0x32, P2 ;  /* 0x000000323600780c */ /* 0x000fe20001741670 */
[-CC-:B------:R-:W-:Y:S01]  /*15e80*/  FFMA.FTZ R198, R41, R2.reuse, -R28.reuse ;  /* 0x0000000229c67223 */ /* 0x180fe2000001081c */
[----:B------:R-:W-:Y:S01]  /*15e90*/  FSEL R35, R35, -INF , !P1 ;  /* 0xff80000023237808 */ /* 0x000fe20004800000 */
        /* <DEDUP_REMOVED lines=11> */
[----:B------:R-:W-:Y:S01]  /*15f50*/  ISETP.LT.OR P5, PT, R54, 0x3a, P5 ;  /* 0x0000003a3600780c */ /* 0x000fe20002fa1670 */
[-CC-:B------:R-:W-:Y:S01]  /*15f60*/  FFMA.FTZ R37, R37, R2.reuse, -R28.reuse ;  /* 0x0000000225257223 */ /* 0x180fe2000001081c */
[----:B------:R-:W-:Y:S01]  /*15f70*/  FSEL R79, R0, -INF , !P3 ;  /* 0xff800000004f7808 */ /* 0x000fe20005800000 */
[--C-:B------:R-:W-:Y:S01]  /*15f80*/  FFMA.FTZ R184, R53, R2, -R28.reuse ;  /* 0x0000000235b87223 */ /* 0x100fe2000001081c */
[----:B------:R-:W-:Y:S01]  /*15f90*/  FMNMX.FTZ R30, R77, R30, !PT ;  /* 0x0000001e4d1e7209 */ /* 0x000fe20007810000 */
[-CC-:B------:R-:W-:Y:S01]  /*15fa0*/  FFMA.FTZ R49, R63, R2.reuse, -R28.reuse ;  /* 0x000000023f317223 */ /* 0x180fe2000001081c */
[----:B------:R-:W-:Y:S01]  /*15fb0*/  FSEL R81, R38, -INF , !P5 ;  /* 0xff80000026517808 */ /* 0x000fe20006800000 */
[--C-:B------:R-:W-:Y:S01]  /*15fc0*/  FFMA.FTZ R186, R55, R2, -R28.reuse ;  /* 0x0000000237ba7223 */ /* 0x100fe2000001081c */
[----:B------:R-:W-:Y:S01]  /*15fd0*/  FMNMX.FTZ R30, R79, R30, !PT ;  /* 0x0000001e4f1e7209 */ /* 0x000fe20007810000 */
[----:B------:R-:W-:Y:S01]  /*15fe0*/  FFMA.FTZ R51, R69, R2, -R28 ;  /* 0x0000000245337223 */ /* 0x000fe2000001081c */
[----:B------:R-:W-:Y:S01]  /*15ff0*/  MUFU.EX2 R196, R196 ;  /* 0x000000c400c47308 */ /* 0x000fe20000000800 */
[----:B------:R-:W-:-:S02]  /*16000*/  ISETP.NE.AND P4, PT, R78, 0x1, PT ;  /* 0x000000014e00780c */ /* 0x000fc40003f85270 */
[----:B------:R-:W-:-:S05]  /*16010*/  FMNMX.FTZ R30, R81, R30, !PT ;  /* 0x0000001e511e7209 */ /* 0x000fca0007810000 */
[----:B------:R-:W0:Y:S01]  /*16020*/  SHFL.BFLY PT, R3, R30, 0x2, 0x1f ;  /* 0x0c401f001e037f89 */ /* 0x000e2200000e0000 */
[----:B------:R-:W1:Y:S05]  /*16030*/  MUFU.EX2 R39, R39 ;  /* 0x0000002700277308 */ /* 0x000e6a0000000800 */
[----:B------:R-:W2:Y:S03]  /*16040*/  @P4 LDC R40, c[0x0][0x450] ;  /* 0x00011400ff284b82 */ /* 0x000ea60000000800 */
[----:B------:R-:W3:Y:S08]  /*16050*/  MUFU.EX2 R198, R198 ;  /* 0x000000c600c67308 */ /* 0x000ef00000000800 */
[----:B------:R-:W4:Y:S01]  /*16060*/  MUFU.EX2 R41, R41 ;  /* 0x0000002900297308 */ /* 0x000f220000000800 */
[----:B0-----:R-:W-:-:S07]  /*16070*/  FMNMX.FTZ R0, R30, R3, !PT ;  /* 0x000000031e007209 */ /* 0x001fce0007810000 */
[----:B------:R-:W0:Y:S01]  /*16080*/  MUFU.EX2 R192, R192 ;  /* 0x000000c000c07308 */ /* 0x000e220000000800 */
[----:B------:R-:W5:Y:S07]  /*16090*/  SHFL.BFLY PT, R3, R0, 0x1, 0x1f ;  /* 0x0c201f0000037f89 */ /* 0x000f6e00000e0000 */
[----:B------:R-:W2:Y:S08]  /*160a0*/  MUFU.EX2 R43, R43 ;  /* 0x0000002b002b7308 */ /* 0x000eb00000000800 */
[----:B------:R-:W2:Y:S08]  /*160b0*/  MUFU.EX2 R194, R194 ;  /* 0x000000c200c27308 */ /* 0x000eb00000000800 */
[----:B------:R-:W2:Y:S01]  /*160c0*/  MUFU.EX2 R37, R37 ;  /* 0x0000002500257308 */ /* 0x000ea20000000800 */
[----:B-----5:R-:W-:-:S04]  /*160d0*/  FMNMX.FTZ R3, R0, R3, !PT ;  /* 0x0000000300037209 */ /* 0x020fc80007810000 */
[C---:B------:R-:W-:Y:S01]  /*160e0*/  FSETP.NEU.FTZ.AND P1, PT, R3.reuse, -INF , PT ;  /* 0xff8000000300780b */ /* 0x040fe20003f3d000 */
[----:B------:R-:W-:Y:S02]  /*160f0*/  FMUL.FTZ R0, R3, R2 ;  /* 0x0000000203007220 */ /* 0x000fe40000410000 */
[----:B------:R-:W-:Y:S03]  /*16100*/  MUFU.EX2 R188, R188 ;  /* 0x000000bc00bc7308 */ /* 0x000fe60000000800 */
[----:B------:R-:W-:-:S05]  /*16110*/  FSEL R28, R0, RZ, P1 ;  /* 0x000000ff001c7208 */ /* 0x000fca0000800000 */
[----:B------:R-:W-:Y:S01]  /*16120*/  MUFU.EX2 R45, R45 ;  /* 0x0000002d002d7308 */ /* 0x000fe20000000800 */
[-CC-:B------:R-:W-:Y:S01]  /*16130*/  FFMA.FTZ R197, R26, R2.reuse, -R28.reuse ;  /* 0x000000021ac57223 */ /* 0x180fe2000001081c */
[-CC-:B------:R-:W-:Y:S01]  /*16140*/  FFMA.FTZ R0, R5, R2.reuse, -R28.reuse ;  /* 0x0000000205007223 */ /* 0x180fe2000001081c */
[-CC-:B------:R-:W-:Y:S01]  /*16150*/  FFMA.FTZ R199, R25, R2.reuse, -R28.reuse ;  /* 0x0000000219c77223 */ /* 0x180fe2000001081c */
[-CC-:B------:R-:W-:Y:S01]  /*16160*/  FFMA.FTZ R24, R65, R2.reuse, -R28.reuse ;  /* 0x0000000241187223 */ /* 0x180fe2000001081c */
[-CC-:B------:R-:W-:Y:S01]  /*16170*/  FFMA.FTZ R193, R27, R2.reuse, -R28.reuse ;  /* 0x000000021bc17223 */ /* 0x180fe2000001081c */
[----:B-1----:R-:W-:Y:S01]  /*16180*/  FADD.FTZ R5, R196, R39 ;  /* 0x00000027c4057221 */ /* 0x002fe20000010000 */
[-CC-:B------:R-:W-:Y:S01]  /*16190*/  FFMA.FTZ R26, R67, R2.reuse, -R28.reuse ;  /* 0x00000002431a7223 */ /* 0x180fe2000001081c */
[----:B------:R-:W-:Y:S01]  /*161a0*/  MUFU.EX2 R197, R197 ;  /* 0x000000c500c57308 */ /* 0x000fe20000000800 */
[-CC-:B------:R-:W-:Y:S01]  /*161b0*/  FFMA.FTZ R195, R29, R2.reuse, -R28.reuse ;  /* 0x000000021dc37223 */ /* 0x180fe2000001081c */
[----:B---3--:R-:W-:Y:S01]  /*161c0*/  FADD.FTZ R34, R198, R5 ;  /* 0x00000005c6227221 */ /* 0x008fe20000010000 */
[-CC-:B------:R-:W-:Y:S01]  /*161d0*/  FFMA.FTZ R30, R71, R2.reuse, -R28.reuse ;  /* 0x00000002471e7223 */ /* 0x180fe2000001081c */
[-CC-:B------:R-:W-:Y:S01]  /*161e0*/  FFMA.FTZ R189, R31, R2.reuse, -R28.reuse ;  /* 0x000000021fbd7223 */ /* 0x180fe2000001081c */
[-C--:B------:R-:W-:Y:S01]  /*161f0*/  FFMA.FTZ R32, R73, R2.reuse, -R28 ;  /* 0x0000000249207223 */ /* 0x080fe2000001081c */
[----:B----4-:R-:W-:Y:S01]  /*16200*/  FADD.FTZ R5, R41, R34 ;  /* 0x0000002229057221 */ /* 0x010fe20000010000 */
[----:B------:R-:W1:Y:S01]  /*16210*/  @P4 LDC R29, c[0x0][0x44c] ;  /* 0x00011300ff1d4b82 */ /* 0x000e620000000800 */
[----:B------:R-:W3:Y:S01]  /*16220*/  MUFU.EX2 R0, R0 ;  /* 0x0000000000007308 */ /* 0x000ee20000000800 */
[-CC-:B------:R-:W-:Y:S01]  /*16230*/  FFMA.FTZ R191, R33, R2.reuse, -R28.reuse ;  /* 0x0000000221bf7223 */ /* 0x180fe2000001081c */
[----:B0-----:R-:W-:Y:S01]  /*16240*/  FADD.FTZ R38, R192, R5 ;  /* 0x00000005c0267221 */ /* 0x001fe20000010000 */
[-CC-:B------:R-:W-:Y:S01]  /*16250*/  FFMA.FTZ R34, R75, R2.reuse, -R28.reuse ;  /* 0x000000024b227223 */ /* 0x180fe2000001081c */
[-CC-:B------:R-:W-:Y:S01]  /*16260*/  FFMA.FTZ R185, R35, R2.reuse, -R28.reuse ;  /* 0x0000000223b97223 */ /* 0x180fe2000001081c */
[-C--:B------:R-:W-:Y:S01]  /*16270*/  FFMA.FTZ R77, R77, R2.reuse, -R28 ;  /* 0x000000024d4d7223 */ /* 0x080fe2000001081c */
[----:B--2---:R-:W-:Y:S01]  /*16280*/  FADD.FTZ R25, R43, R38 ;  /* 0x000000262b197221 */ /* 0x004fe20000010000 */
[-CC-:B------:R-:W-:Y:S01]  /*16290*/  FFMA.FTZ R79, R79, R2.reuse, -R28.reuse ;  /* 0x000000024f4f7223 */ /* 0x180fe2000001081c */
[----:B------:R-:W0:Y:S01]  /*162a0*/  MUFU.EX2 R199, R199 ;  /* 0x000000c700c77308 */ /* 0x000e220000000800 */
[----:B------:R-:W-:Y:S01]  /*162b0*/  FFMA.FTZ R81, R81, R2, -R28 ;  /* 0x0000000251517223 */ /* 0x000fe2000001081c */
[----:B------:R-:W-:Y:S01]  /*162c0*/  FADD.FTZ R38, R194, R25 ;  /* 0x00000019c2267221 */ /* 0x000fe20000010000 */
[----:B------:R-:W-:Y:S01]  /*162d0*/  IMAD.MOV.U32 R27, RZ, RZ, R76 ;  /* 0x000000ffff1b7224 */ /* 0x000fe200078e004c */
[----:B------:R-:W-:-:S02]  /*162e0*/  F2FP.BF16.F32.PACK_AB R196, R39, R196 ;  /* 0x000000c427c4723e */ /* 0x000fc400000010ff */
[----:B------:R-:W-:Y:S01]  /*162f0*/  FADD.FTZ R25, R37, R38 ;  /* 0x0000002625197221 */ /* 0x000fe20000010000 */
[----:B------:R-:W-:Y:S01]  /*16300*/  F2FP.BF16.F32.PACK_AB R198, R41, R198 ;  /* 0x000000c629c6723e */ /* 0x000fe200000010ff */
[----:B------:R-:W2:Y:S01]  /*16310*/  MUFU.EX2 R24, R24 ;  /* 0x0000001800187308 */ /* 0x000ea20000000800 */
[----:B---3--:R-:W-:Y:S01]  /*16320*/  FADD.FTZ R36, R197, R0 ;  /* 0x00000000c5247221 */ /* 0x008fe20000010000 */
[----:B------:R-:W-:Y:S01]  /*16330*/  FADD.FTZ R38, R188, R25 ;  /* 0x00000019bc267221 */ /* 0x000fe20000010000 */
[----:B------:R-:W-:Y:S02]  /*16340*/  F2FP.BF16.F32.PACK_AB R197, R0, R197 ;  /* 0x000000c500c5723e */ /* 0x000fe400000010ff */
[----:B------:R-:W-:Y:S01]  /*16350*/  F2FP.BF16.F32.PACK_AB R192, R43, R192 ;  /* 0x000000c02bc0723e */ /* 0x000fe200000010ff */
[----:B------:R-:W-:Y:S01]  /*16360*/  FADD.FTZ R25, R45, R38 ;  /* 0x000000262d197221 */ /* 0x000fe20000010000 */
[----:B-1----:R-:W-:Y:S01]  /*16370*/  @P4 IMAD.HI.U32 R29, R76, R29, RZ ;  /* 0x0000001d4c1d4227 */ /* 0x002fe200078e00ff */
[----:B------:R-:W1:Y:S03]  /*16380*/  MUFU.EX2 R193, R193 ;  /* 0x000000c100c17308 */ /* 0x000e660000000800 */
[----:B0-----:R-:W-:Y:S01]  /*16390*/  FADD.FTZ R5, R199, R36 ;  /* 0x00000024c7057221 */ /* 0x001fe20000010000 */
[----:B------:R-:W-:-:S02]  /*163a0*/  F2FP.BF16.F32.PACK_AB R194, R37, R194 ;  /* 0x000000c225c2723e */ /* 0x000fc400000010ff */
[----:B------:R-:W-:Y:S02]  /*163b0*/  @P4 SHF.R.U32.HI R27, RZ, R40, R29 ;  /* 0x00000028ff1b4219 */ /* 0x000fe4000001161d */
[----:B------:R-:W-:Y:S01]  /*163c0*/  ISETP.GE.AND P4, PT, R11, 0x1, PT ;  /* 0x000000010b00780c */ /* 0x000fe20003f86270 */
[----:B------:R-:W0:Y:S01]  /*163d0*/  MUFU.EX2 R26, R26 ;  /* 0x0000001a001a7308 */ /* 0x000e220000000800 */
[----:B--2---:R-:W-:Y:S01]  /*163e0*/  FADD.FTZ R36, R24, R5 ;  /* 0x0000000518247221 */ /* 0x004fe20000010000 */
[----:B------:R-:W-:Y:S01]  /*163f0*/  IMAD.IADD R27, R156, 0x1, R27 ;  /* 0x000000019c1b7824 */ /* 0x000fe200078e021b */
[----:B------:R-:W-:Y:S02]  /*16400*/  F2FP.BF16.F32.PACK_AB R188, R45, R188 ;  /* 0x000000bc2dbc723e */ /* 0x000fe400000010ff */
[----:B------:R-:W-:Y:S01]  /*16410*/  F2FP.BF16.F32.PACK_AB R199, R24, R199 ;  /* 0x000000c718c7723e */ /* 0x000fe200000010ff */
[----:B------:R-:W-:Y:S02]  /*16420*/  IMAD.IADD R10, R27, 0x1, R10 ;  /* 0x000000011b0a7824 */ /* 0x000fe400078e020a */
[----:B------:R-:W2:Y:S01]  /*16430*/  MUFU.EX2 R195, R195 ;  /* 0x000000c300c37308 */ /* 0x000ea20000000800 */
[----:B-1----:R-:W-:-:S07]  /*16440*/  FADD.FTZ R5, R193, R36 ;  /* 0x00000024c1057221 */ /* 0x002fce0000010000 */
[----:B------:R-:W1:Y:S01]  /*16450*/  MUFU.EX2 R30, R30 ;  /* 0x0000001e001e7308 */ /* 0x000e620000000800 */
[C---:B0-----:R-:W-:Y:S01]  /*16460*/  FADD.FTZ R36, R26.reuse, R5 ;  /* 0x000000051a247221 */ /* 0x041fe20000010000 */
[----:B------:R-:W-:-:S06]  /*16470*/  F2FP.BF16.F32.PACK_AB R193, R26, R193 ;  /* 0x000000c11ac1723e */ /* 0x000fcc00000010ff */
        /* <DEDUP_REMOVED lines=8> */
[----:B--2---:R-:W-:-:S07]  /*16500*/  FADD.FTZ R5, R189, R36 ;  /* 0x00000024bd057221 */ /* 0x004fce0000010000 */
[----:B------:R-:W2:Y:S01]  /*16510*/  MUFU.EX2 R184, R184 ;  /* 0x000000b800b87308 */ /* 0x000ea20000000800 */
[C---:B-1----:R-:W-:Y:S01]  /*16520*/  FADD.FTZ R25, R47.reuse, R38 ;  /* 0x000000262f197221 */ /* 0x042fe20000010000 */
[----:B------:R-:W-:-:S06]  /*16530*/  F2FP.BF16.F32.PACK_AB R190, R47, R190 ;  /* 0x000000be2fbe723e */ /* 0x000fcc00000010ff */
[----:B------:R-:W1:Y:S01]  /*16540*/  MUFU.EX2 R191, R191 ;  /* 0x000000bf00bf7308 */ /* 0x000e620000000800 */
[C---:B0-----:R-:W-:Y:S01]  /*16550*/  FADD.FTZ R36, R32.reuse, R5 ;  /* 0x0000000520247221 */ /* 0x041fe20000010000 */
[----:B------:R-:W-:-:S06]  /*16560*/  F2FP.BF16.F32.PACK_AB R189, R32, R189 ;  /* 0x000000bd20bd723e */ /* 0x000fcc00000010ff */
[----:B------:R-:W0:Y:S01]  /*16570*/  MUFU.EX2 R49, R49 ;  /* 0x0000003100317308 */ /* 0x000e220000000800 */
[----:B--2---:R-:W-:-:S07]  /*16580*/  FADD.FTZ R38, R184, R25 ;  /* 0x00000019b8267221 */ /* 0x004fce0000010000 */
[----:B------:R-:W2:Y:S01]  /*16590*/  MUFU.EX2 R34, R34 ;  /* 0x0000002200227308 */ /* 0x000ea20000000800 */
[----:B-1----:R-:W-:-:S07]  /*165a0*/  FADD.FTZ R5, R191, R36 ;  /* 0x00000024bf057221 */ /* 0x002fce0000010000 */
[----:B------:R-:W1:Y:S01]  /*165b0*/  MUFU.EX2 R185, R185 ;  /* 0x000000b900b97308 */ /* 0x000e620000000800 */
[C---:B0-----:R-:W-:Y:S01]  /*165c0*/  FADD.FTZ R25, R49.reuse, R38 ;  /* 0x0000002631197221 */ /* 0x041fe20000010000 */
[----:B------:R-:W-:-:S06]  /*165d0*/  F2FP.BF16.F32.PACK_AB R184, R49, R184 ;  /* 0x000000b831b8723e */ /* 0x000fcc00000010ff */
[----:B------:R-:W0:Y:S01]  /*165e0*/  MUFU.EX2 R28, R77 ;  /* 0x0000004d001c7308 */ /* 0x000e220000000800 */
[C---:B--2---:R-:W-:Y:S01]  /*165f0*/  FADD.FTZ R38, R34.reuse, R5 ;  /* 0x0000000522267221 */ /* 0x044fe20000010000 */
[----:B------:R-:W-:-:S06]  /*16600*/  F2FP.BF16.F32.PACK_AB R191, R34, R191 ;  /* 0x000000bf22bf723e */ /* 0x000fcc00000010ff */
[----:B------:R-:W2:Y:S01]  /*16610*/  MUFU.EX2 R186, R186 ;  /* 0x000000ba00ba7308 */ /* 0x000ea20000000800 */
[----:B-1----:R-:W-:-:S07]  /*16620*/  FADD.FTZ R5, R185, R38 ;  /* 0x00000026b9057221 */ /* 0x002fce0000010000 */
[----:B------:R-:W1:Y:S01]  /*16630*/  MUFU.EX2 R79, R79 ;  /* 0x0000004f004f7308 */ /* 0x000e620000000800 */
[C---:B0-----:R-:W-:Y:S01]  /*16640*/  FADD.FTZ R0, R28.reuse, R5 ;  /* 0x000000051c007221 */ /* 0x041fe20000010000 */
[----:B------:R-:W-:Y:S01]  /*16650*/  F2FP.BF16.F32.PACK_AB R185, R28, R185 ;  /* 0x000000b91cb9723e */ /* 0x000fe200000010ff */
[----:B------:R-:W-:-:S05]  /*16660*/  VIADD R5, R93, 0xfffffffe ;  /* 0xfffffffe5d057836 */ /* 0x000fca0000000000 */
[----:B------:R-:W0:Y:S01]  /*16670*/  MUFU.EX2 R51, R51 ;  /* 0x0000003300337308 */ /* 0x000e220000000800 */
[----:B--2---:R-:W-:-:S07]  /*16680*/  FADD.FTZ R40, R186, R25 ;  /* 0x00000019ba287221 */ /* 0x004fce0000010000 */
[----:B------:R-:W2:Y:S01]  /*16690*/  MUFU.EX2 R36, R81 ;  /* 0x0000005100247308 */ /* 0x000ea20000000800 */
[----:B-1----:R-:W-:Y:S01]  /*166a0*/  FADD.FTZ R221, R79, R0 ;  /* 0x000000004fdd7221 */ /* 0x002fe20000010000 */
[C---:B0-----:R-:W-:Y:S01]  /*166b0*/  FADD.FTZ R223, R51.reuse, R40 ;  /* 0x0000002833df7221 */ /* 0x041fe20000010000 */
[----:B------:R-:W-:Y:S02]  /*166c0*/  F2FP.BF16.F32.PACK_AB R186, R51, R186 ;  /* 0x000000ba33ba723e */ /* 0x000fe400000010ff */
[C---:B--2---:R-:W-:Y:S01]  /*166d0*/  FADD.FTZ R221, R36.reuse, R221 ;  /* 0x000000dd24dd7221 */ /* 0x044fe20000010000 */
[----:B------:R-:W-:Y:S01]  /*166e0*/  F2FP.BF16.F32.PACK_AB R187, R36, R79 ;  /* 0x0000004f24bb723e */ /* 0x000fe200000010ff */
[----:B------:R-:W-:Y:S06]  /*166f0*/  @!P4 BRA `(.L_x_1748) ;  /* 0x000000000048c947 */ /* 0x000fec0003800000 */
        /* <DEDUP_REMOVED lines=11> */
.L_x_1750:
[----:B------:R-:W-:-:S13]  /*167b0*/  ISETP.NE.AND P1, PT, R11, 0x1, PT ;  /* 0x000000010b00780c */ /* 0x000fda0003f25270 */
[----:B------:R-:W0:Y:S02]  /*167c0*/  @P1 LDC.64 R24, c[0x0][0x9e8] ;  /* 0x00027a00ff181b82 */ /* 0x000e240000000a00 */
[----:B0-----:R-:W-:-:S05]  /*167d0*/  @P1 IMAD.HI.U32 R24, R0, R24, RZ ;  /* 0x0000001800181227 */ /* 0x001fca00078e00ff */
[----:B------:R-:W-:-:S07]  /*167e0*/  @P1 SHF.R.U32.HI R0, RZ, R25, R24 ;  /* 0x00000019ff001219 */ /* 0x000fce0000011618 */
.L_x_1751:
[----:B------:R-:W-:Y:S05]  /*167f0*/  BSYNC B0 ;  /* 0x0000000000007941 */ /* 0x000fea0003800000 */
.L_x_1749:
[----:B------:R-:W-:-:S05]  /*16800*/  IMAD R11, R0, R11, R11 ;  /* 0x0000000b000b7224 */ /* 0x000fca00078e020b */
[----:B------:R-:W-:-:S07]  /*16810*/  VIMNMX R10, R10, R11, PT ;  /* 0x0000000b0a0a7248 */ /* 0x000fce0003fe0100 */
.L_x_1748:
[----:B------:R-:W2:Y:S01]  /*16820*/  LDL R24, [R1+0x7c] ;  /* 0x00007c0001187983 */ /* 0x000ea20000100800 */
[----:B------:R-:W-:Y:S01]  /*16830*/  SHF.R.S32.HI R11, RZ, 0x1f, R10 ;  /* 0x0000001fff0b7819 */ /* 0x000fe2000001140a */
[----:B------:R-:W-:Y:S01]  /*16840*/  BSSY B1, `(.L_x_1752) ;  /* 0x000036b000017945 */ /* 0x000fe20003800000 */
[----:B------:R-:W-:Y:S01]  /*16850*/  IMAD.MOV.U32 R0, RZ, RZ, 0x3f800000 ;  /* 0x3f800000ff007424 */ /* 0x000fe200078e00ff */
[----:B------:R-:W-:Y:S02]  /*16860*/  CS2R R150, SRZ ;  /* 0x0000000000967805 */ /* 0x000fe4000001ff00 */
[----:B------:R-:W-:Y:S01]  /*16870*/  LEA.HI R11, R11, R10, RZ, 0x6 ;  /* 0x0000000a0b0b7211 */ /* 0x000fe200078f30ff */
[----:B------:R-:W-:Y:S01]  /*16880*/  IMAD.MOV.U32 R10, RZ, RZ, 0x3f800000 ;  /* 0x3f800000ff0a7424 */ /* 0x000fe200078e00ff */
[----:B------:R-:W-:Y:S02]  /*16890*/  CS2R R148, SRZ ;  /* 0x0000000000947805 */ /* 0x000fe4000001ff00 */
[----:B------:R-:W-:-:S02]  /*168a0*/  CS2R R146, SRZ ;  /* 0x0000000000927805 */ /* 0x000fc4000001ff00 */
[----:B------:R-:W-:Y:S02]  /*168b0*/  SHF.R.S32.HI R11, RZ, 0x6, R11 ;  /* 0x00000006ff0b7819 */ /* 0x000fe4000001140b */
        /* <DEDUP_REMOVED lines=60> */
[----:B--2---:R-:W-:-:S04]  /*16c80*/  VIMNMX R24, R24, R11, !PT ;  /* 0x0000000b18187248 */ /* 0x004fc80007fe0100 */
[----:B------:R-:W-:Y:S01]  /*16c90*/  ISETP.GE.AND P1, PT, R5, R24, PT ;  /* 0x000000180500720c */ /* 0x000fe20003f26270 */
[----:B------:R0:W-:Y:S02]  /*16ca0*/  STL [R1+0x14], R24 ;  /* 0x0000141801007387 */ /* 0x0001e40000100800 */
[----:B0-----:R-:W-:-:S10]  /*16cb0*/  CS2R R24, SRZ ;  /* 0x0000000000187805 */ /* 0x001fd4000001ff00 */
[----:B------:R-:W-:Y:S05]  /*16cc0*/  @!P1 BRA `(.L_x_1753) ;  /* 0x0000003000889947 */ /* 0x000fea0003800000 */
[----:B------:R-:W-:Y:S01]  /*16cd0*/  BSSY B0, `(.L_x_1754) ;  /* 0x000031d000007945 */ /* 0x000fe20003800000 */
[----:B------:R-:W-:Y:S02]  /*16ce0*/  IMAD.MOV.U32 R0, RZ, RZ, 0x3f800000 ;  /* 0x3f800000ff007424 */ /* 0x000fe400078e00ff */
[----:B------:R-:W-:-:S07]  /*16cf0*/  IMAD.MOV.U32 R151, RZ, RZ, RZ ;  /* 0x000000ffff977224 */ /* 0x000fce00078e00ff */
.L_x_1775:
[----:B------:R-:W-:-:S05]  /*16d00*/  VIADD R222, R202, 0x1 ;  /* 0x00000001cade7836 */ /* 0x000fca0000000000 */
[----:B------:R-:W-:-:S04]  /*16d10*/  ISETP.NE.AND P1, PT, R222, 0x2, PT ;  /* 0x00000002de00780c */ /* 0x000fc80003f25270 */
[----:B------:R-:W-:Y:S02]  /*16d20*/  SEL R227, RZ, 0x1, P1 ;  /* 0x00000001ffe37807 */ /* 0x000fe40000800000 */
[----:B------:R-:W-:Y:S02]  /*16d30*/  SEL R222, R222, RZ, P1 ;  /* 0x000000ffdede7207 */ /* 0x000fe40000800000 */
[----:B------:R-:W-:Y:S01]  /*16d40*/  LOP3.LUT R227, R218, R227, RZ, 0x3c, !PT ;  /* 0x000000e3dae37212 */ /* 0x000fe200078e3cff */
[----:B------:R-:W-:Y:S06]  /*16d50*/  @!P0 BRA `(.L_x_1755) ;  /* 0x0000000000048947 */ /* 0x000fec0003800000 */
[----:B------:R-:W-:Y:S01]  /*16d60*/  BPT.TRAP 0x1 ;  /* 0x000000040000795c */ /* 0x000fe20000300000 */
.L_x_1755:
[----:B------:R-:W-:Y:S01]  /*16d70*/  IMAD R2, R222, 0x8, R17 ;  /* 0x00000008de027824 */ /* 0x000fe200078e0211 */
[----:B------:R-:W-:-:S04]  /*16d80*/  SHF.L.U32 R152, R227, 0x1f, RZ ;  /* 0x0000001fe3987819 */ /* 0x000fc800000006ff */
[----:B------:R0:W1:Y:S01]  /*16d90*/  SYNCS.PHASECHK.TRANS64.TRYWAIT P1, [R2+URZ+0x30830], R152 ;  /* 0x03083098020075a7 */ /* 0x000062000802017f */
[----:B------:R-:W-:Y:S05]  /*16da0*/  @!P0 BRA `(.L_x_1756) ;  /* 0x0000000000048947 */ /* 0x000fea0003800000 */
[----:B------:R-:W-:Y:S01]  /*16db0*/  BPT.TRAP 0x1 ;  /* 0x000000040000795c */ /* 0x000fe20000300000 */
.L_x_1756:
[----:B------:R-:W2:Y:S01]  /*16dc0*/  LDL R11, [R1+0x54] ;  /* 0x00005400010b7983 */ /* 0x000ea20000100800 */
[----:B------:R-:W-:Y:S01]  /*16dd0*/  BSSY B2, `(.L_x_1757) ;  /* 0x0000007000027945 */ /* 0x000fe20003800000 */
[----:B--2---:R-:W-:-:S04]  /*16de0*/  IMAD R11, R222, 0x800, R11 ;  /* 0x00000800de0b7824 */ /* 0x004fc800078e020b */
[C---:B------:R-:W-:Y:S02]  /*16df0*/  VIADD R156, R11.reuse, 0x2 ;  /* 0x000000020b9c7836 */ /* 0x040fe40000000000 */
[----:B------:R-:W-:Y:S01]  /*16e00*/  VIADD R155, R11, 0x4 ;  /* 0x000000040b9b7836 */ /* 0x000fe20000000000 */
[----:B-1----:R-:W-:Y:S06]  /*16e10*/  @P1 BRA `(.L_x_1758) ;  /* 0x0000000000081947 */ /* 0x002fec0003800000 */
[----:B------:R-:W1:Y:S02]  /*16e20*/  SYNCS.PHASECHK.TRANS64.TRYWAIT P1, [R2+URZ+0x30830], R152 ;  /* 0x03083098020075a7 */ /* 0x000e64000802017f */
[----:B-1----:R-:W-:Y:S05]  /*16e30*/  @!P1 BRA `(.L_x_1759) ;  /* 0x0000018400cc9947 */ /* 0x002fea0003800000 */
.L_x_1758:
[----:B------:R-:W-:Y:S05]  /*16e40*/  BSYNC B2 ;  /* 0x0000000000027941 */ /* 0x000fea0003800000 */
.L_x_1757:
[----:B------:R-:W-:Y:S04]  /*16e50*/  STL.64 [R1+0xf8], R18 ;  /* 0x0000f81201007387 */ /* 0x000fe80000100a00 */
[----:B------:R2:W-:Y:S04]  /*16e60*/  STL.64 [R1+0xf0], R16 ;  /* 0x0000f01001007387 */ /* 0x0005e80000100a00 */
[----:B--2---:R-:W2:Y:S04]  /*16e70*/  LDL.64 R16, [R1+0x38] ;  /* 0x0000380001107983 */ /* 0x004ea80000100a00 */
[----:B------:R3:W-:Y:S04]  /*16e80*/  STL.64 [R1+0xe8], R4 ;  /* 0x0000e80401007387 */ /* 0x0007e80000100a00 */
[----:B---3--:R-:W3:Y:S04]  /*16e90*/  LDL.64 R4, [R1+0x30] ;  /* 0x0000300001047983 */ /* 0x008ee80000100a00 */
[----:B------:R4:W-:Y:S04]  /*16ea0*/  STL.64 [R1+0xe0], R2 ;  /* 0x0000e00201007387 */ /* 0x0009e80000100a00 */
[----:B------:R-:W2:Y:S01]  /*16eb0*/  LDL.64 R18, [R1+0x40] ;  /* 0x0000400001127983 */ /* 0x000ea20000100a00 */
[----:B01----:R-:W-:-:S05]  /*16ec0*/  IMAD.MOV.U32 R152, RZ, RZ, R11 ;  /* 0x000000ffff987224 */ /* 0x003fca00078e000b */
[----:B------:R-:W-:Y:S01]  /*16ed0*/  R2UR UR6, R152 ;  /* 0x00000000980672ca */ /* 0x000fe200000e0000 */
[----:B------:R-:W-:Y:S01]  /*16ee0*/  IMAD.MOV.U32 R152, RZ, RZ, R156 ;  /* 0x000000ffff987224 */ /* 0x000fe200078e009c */
[----:B----4-:R-:W4:Y:S01]  /*16ef0*/  LDL.64 R2, [R1+0x28] ;  /* 0x0000280001027983 */ /* 0x010f220000100a00 */
[C---:B------:R-:W-:Y:S02]  /*16f00*/  VIADD R154, R11.reuse, 0x6 ;  /* 0x000000060b9a7836 */ /* 0x040fe40000000000 */
[----:B------:R-:W-:Y:S01]  /*16f10*/  IMAD.MOV.U32 R153, RZ, RZ, 0x40000040 ;  /* 0x40000040ff997424 */ /* 0x000fe200078e00ff */
[----:B------:R-:W-:Y:S01]  /*16f20*/  R2UR UR4, R152 ;  /* 0x00000000980472ca */ /* 0x000fe200000e0000 */
[----:B------:R-:W-:Y:S01]  /*16f30*/  IMAD.MOV.U32 R152, RZ, RZ, R155 ;  /* 0x000000ffff987224 */ /* 0x000fe200078e009b */
[----:B------:R-:W-:Y:S01]  /*16f40*/  R2UR UR10, R154 ;  /* 0x000000009a0a72ca */ /* 0x000fe200000e0000 */
[----:B------:R-:W-:Y:S02]  /*16f50*/  IMAD.MOV.U32 R155, RZ, RZ, 0x40000040 ;  /* 0x40000040ff9b7424 */ /* 0x000fe400078e00ff */
[-C--:B------:R-:W-:Y:S01]  /*16f60*/  FMUL.FTZ R24, R24, R10.reuse ;  /* 0x0000000a18187220 */ /* 0x080fe20000410000 */
[C---:B------:R-:W-:Y:S01]  /*16f70*/  VIADD R156, R11.reuse, 0x204 ;  /* 0x000002040b9c7836 */ /* 0x040fe20000000000 */
[----:B------:R-:W-:Y:S01]  /*16f80*/  R2UR UR8, R152 ;  /* 0x00000000980872ca */ /* 0x000fe200000e0000 */
[----:B------:R-:W-:Y:S01]  /*16f90*/  VIADD R152, R11, 0x200 ;  /* 0x000002000b987836 */ /* 0x000fe20000000000 */
[----:B------:R-:W-:Y:S01]  /*16fa0*/  R2UR UR11, R155 ;  /* 0x000000009b0b72ca */ /* 0x000fe200000e0000 */
[-C--:B------:R-:W-:Y:S01]  /*16fb0*/  FMUL.FTZ R25, R25, R10.reuse ;  /* 0x0000000a19197220 */ /* 0x080fe20000410000 */
[-C--:B------:R-:W-:Y:S01]  /*16fc0*/  FMUL.FTZ R28, R28, R10.reuse ;  /* 0x0000000a1c1c7220 */ /* 0x080fe20000410000 */
[----:B------:R-:W-:Y:S01]  /*16fd0*/  FMUL.FTZ R29, R29, R10 ;  /* 0x0000000a1d1d7220 */ /* 0x000fe20000410000 */
[----:B------:R-:W-:Y:S01]  /*16fe0*/  R2UR UR14, R152 ;  /* 0x00000000980e72ca */ /* 0x000fe200000e0000 */
[C---:B------:R-:W-:Y:S01]  /*16ff0*/  VIADD R152, R11.reuse, 0x206 ;  /* 0x000002060b987836 */ /* 0x040fe20000000000 */
[----:B------:R-:W-:Y:S01]  /*17000*/  R2UR UR22, R156 ;  /* 0x000000009c1672ca */ /* 0x000fe200000e0000 */
[----:B------:R-:W-:-:S02]  /*17010*/  VIADD R156, R11, 0x400 ;  /* 0x000004000b9c7836 */ /* 0x000fc40000000000 */
[-C--:B------:R-:W-:Y:S01]  /*17020*/  FMUL.FTZ R32, R32, R10.reuse ;  /* 0x0000000a20207220 */ /* 0x080fe20000410000 */
[-C--:B------:R-:W-:Y:S01]  /*17030*/  FMUL.FTZ R33, R33, R10.reuse ;  /* 0x0000000a21217220 */ /* 0x080fe20000410000 */
[-C--:B------:R-:W-:Y:S01]  /*17040*/  FMUL.FTZ R36, R36, R10.reuse ;  /* 0x0000000a24247220 */ /* 0x080fe20000410000 */
[-C--:B------:R-:W-:Y:S01]  /*17050*/  FMUL.FTZ R37, R37, R10.reuse ;  /* 0x0000000a25257220 */ /* 0x080fe20000410000 */
[-C--:B------:R-:W-:Y:S01]  /*17060*/  FMUL.FTZ R40, R40, R10.reuse ;  /* 0x0000000a28287220 */ /* 0x080fe20000410000 */
[----:B------:R-:W-:Y:S02]  /*17070*/  MOV R154, UR11 ;  /* 0x0000000b009a7c02 */ /* 0x000fe40008000f00 */
[----:B------:R-:W-:Y:S01]  /*17080*/  R2UR UR26, R152 ;  /* 0x00000000981a72ca */ /* 0x000fe200000e0000 */
[----:B------:R-:W-:Y:S02]  /*17090*/  VIADD R152, R11, 0x404 ;  /* 0x000004040b987836 */ /* 0x000fe40000000000 */
[----:B------:R-:W-:Y:S01]  /*170a0*/  FMUL.FTZ R41, R41, R10 ;  /* 0x0000000a29297220 */ /* 0x000fe20000410000 */
[----:B------:R0:W-:Y:S01]  /*170b0*/  STL [R1+0x4], R154 ;  /* 0x0000049a01007387 */ /* 0x0001e20000100800 */
        /* <DEDUP_REMOVED lines=9> */
[----:B0-----:R-:W-:Y:S02]  /*17150*/  VIADD R154, R11, 0x202 ;  /* 0x000002020b9a7836 */ /* 0x001fe40000000000 */
[-C--:B------:R-:W-:Y:S01]  /*17160*/  FMUL.FTZ R53, R53, R10.reuse ;  /* 0x0000000a35357220 */ /* 0x080fe20000410000 */
[-C--:B------:R-:W-:Y:S01]  /*17170*/  FMUL.FTZ R56, R56, R10.reuse ;  /* 0x0000000a38387220 */ /* 0x080fe20000410000 */
[-C--:B------:R-:W-:Y:S01]  /*17180*/  FMUL.FTZ R57, R57, R10.reuse ;  /* 0x0000000a39397220 */ /* 0x080fe20000410000 */
[----:B------:R-:W-:Y:S01]  /*17190*/  FMUL.FTZ R60, R60, R10 ;  /* 0x0000000a3c3c7220 */ /* 0x000fe20000410000 */
[----:B------:R-:W-:Y:S01]  /*171a0*/  R2UR UR18, R154 ;  /* 0x000000009a1272ca */ /* 0x000fe200000e0000 */
[C---:B------:R-:W-:Y:S01]  /*171b0*/  VIADD R154, R11.reuse, 0x402 ;  /* 0x000004020b9a7836 */ /* 0x040fe20000000000 */
[----:B------:R-:W-:Y:S01]  /*171c0*/  R2UR UR42, R156 ;  /* 0x000000009c2a72ca */ /* 0x000fe200000e0000 */
[C---:B------:R-:W-:Y:S01]  /*171d0*/  VIADD R156, R11.reuse, 0x602 ;  /* 0x000006020b9c7836 */ /* 0x040fe20000000000 */
        /* <DEDUP_REMOVED lines=50> */
[----:B------:R-:W4:Y:S01]  /*17500*/  LDL.64 R10, [R1+0x20] ;  /* 0x00002000010a7983 */ /* 0x000f220000100a00 */
        /* <DEDUP_REMOVED lines=63> */
[C---:B------:R-:W-:Y:S01]  /*17900*/  R2UR UR5, R153.reuse ;  /* 0x00000000990572ca */ /* 0x040fe200000e0000 */
[----:B------:R-:W4:Y:S01]  /*17910*/  LDL.LU R0, [R1+0x4] ;  /* 0x0000040001007983 */ /* 0x000f220000300800 */
[----:B------:R-:W-:Y:S01]  /*17920*/  MOV R228, UR10 ;  /* 0x0000000a00e47c02 */ /* 0x000fe20008000f00 */
[----:B------:R-:W-:Y:S01]  /*17930*/  UMOV UR10, UR4 ;  /* 0x00000004000a7c82 */ /* 0x000fe20008000000 */
[----:B------:R-:W-:Y:S01]  /*17940*/  R2UR UR7, R153 ;  /* 0x00000000990772ca */ /* 0x000fe200000e0000 */
[----:B------:R-:W-:Y:S01]  /*17950*/  IMAD.MOV.U32 R157, RZ, RZ, 0x40000040 ;  /* 0x40000040ff9d7424 */ /* 0x000fe200078e00ff */
[----:B------:R-:W-:-:S02]  /*17960*/  R2UR UR4, R6 ;  /* 0x00000000060472ca */ /* 0x000fc400000e0000 */
[----:B------:R-:W-:-:S05]  /*17970*/  R2UR UR9, R153 ;  /* 0x00000000990972ca */ /* 0x000fca00000e0000 */
[----:B------:R-:W-:Y:S01]  /*17980*/  UMOV UR11, UR5 ;  /* 0x00000005000b7c82 */ /* 0x000fe20008000000 */
[----:B------:R-:W-:Y:S02]  /*17990*/  R2UR UR5, R7 ;  /* 0x00000000070572ca */ /* 0x000fe400000e0000 */
[----:B------:R-:W-:Y:S02]  /*179a0*/  R2UR UR15, R153 ;  /* 0x00000000990f72ca */ /* 0x000fe400000e0000 */
[----:B------:R-:W-:Y:S02]  /*179b0*/  R2UR UR19, R155 ;  /* 0x000000009b1372ca */ /* 0x000fe400000e0000 */
[----:B------:R-:W-:Y:S02]  /*179c0*/  R2UR UR23, R157 ;  /* 0x000000009d1772ca */ /* 0x000fe400000e0000 */
[----:B------:R-:W-:Y:S02]  /*179d0*/  R2UR UR27, R153 ;  /* 0x00000000991b72ca */ /* 0x000fe400000e0000 */
[----:B------:R-:W-:-:S02]  /*179e0*/  R2UR UR31, R157 ;  /* 0x000000009d1f72ca */ /* 0x000fc400000e0000 */
        /* <DEDUP_REMOVED lines=10> */
[----:B------:R-:W-:-:S06]  /*17a90*/  WARPGROUP.ARRIVE ;  /* 0x00000000000079c5 */ /* 0x000fcc0000000000 */
[----:B------:R-:W-:Y:S01]  /*17aa0*/  HGMMA.64x64x16.F32.BF16 R152, gdesc[UR4], RZ, !UPT, gsb0 ;  /* 0x00e00000049879f0 */ /* 0x000fe2000c0018ff */
[----:B------:R-:W-:Y:S01]  /*17ab0*/  UMOV UR6, UR8 ;  /* 0x0000000800067c82 */ /* 0x000fe20008000000 */
[----:B------:R-:W-:Y:S01]  /*17ac0*/  UMOV UR7, UR9 ;  /* 0x0000000900077c82 */ /* 0x000fe20008000000 */
[----:B--2---:R-:W-:Y:S02]  /*17ad0*/  R2UR UR8, R18 ;  /* 0x00000000120872ca */ /* 0x004fe400000e0000 */
[----:B------:R-:W-:Y:S01]  /*17ae0*/  R2UR UR9, R19 ;  /* 0x00000000130972ca */ /* 0x000fe200000e0000 */
[----:B------:R-:W-:Y:S02]  /*17af0*/  WARPGROUP.DEPBAR.LE gsb0, 0x0 ;  /* 0x00008000000079c5 */ /* 0x000fe40000010000 */
[----:B------:R-:W-:Y:S01]  /*17b00*/  WARPGROUP.ARRIVE ;  /* 0x00000000000079c5 */ /* 0x000fe20000000000 */
[----:B------:R-:W-:Y:S01]  /*17b10*/  R2UR UR4, R16 ;  /* 0x00000000100472ca */ /* 0x000fe200000e0000 */
[----:B------:R0:W5:Y:S08]  /*17b20*/  LDL.LU.64 R18, [R1+0xf8] ;  /* 0x0000f80001127983 */ /* 0x0001700000300a00 */
[----:B------:R-:W-:Y:S01]  /*17b30*/  HGMMA.64x64x16.F32.BF16 R152, gdesc[UR8], R152, gsb0 ;  /* 0x00e00000089879f0 */ /* 0x000fe20008001898 */
[----:B------:R-:W-:-:S02]  /*17b40*/  R2UR UR5, R17 ;  /* 0x00000000110572ca */ /* 0x000fc400000e0000 */
[----:B------:R-:W-:Y:S01]  /*17b50*/  R2UR UR10, R228 ;  /* 0x00000000e40a72ca */ /* 0x000fe200000e0000 */
[----:B------:R0:W5:Y:S01]  /*17b60*/  LDL.LU.64 R16, [R1+0xf0] ;  /* 0x0000f00001107983 */ /* 0x0001620000300a00 */
[----:B------:R-:W-:Y:S02]  /*17b70*/  WARPGROUP.DEPBAR.LE gsb0, 0x0 ;  /* 0x00008000000079c5 */ /* 0x000fe40000010000 */
[----:B------:R-:W-:-:S07]  /*17b80*/  WARPGROUP.ARRIVE ;  /* 0x00000000000079c5 */ /* 0x000fce0000000000 */
[----:B------:R-:W-:Y:S01]  /*17b90*/  HGMMA.64x64x16.F32.BF16 R152, gdesc[UR4], R152, gsb0 ;  /* 0x00e00000049879f0 */ /* 0x000fe20008001898 */
[----:B---3--:R-:W-:Y:S02]  /*17ba0*/  R2UR UR8, R4 ;  /* 0x00000000040872ca */ /* 0x008fe400000e0000 */
[----:B------:R-:W-:Y:S02]  /*17bb0*/  R2UR UR9, R5 ;  /* 0x00000000050972ca */ /* 0x000fe400000e0000 */
[----:B----4-:R-:W-:Y:S01]  /*17bc0*/  R2UR UR12, R2 ;  /* 0x00000000020c72ca */ /* 0x010fe200000e0000 */
[----:B------:R0:W5:Y:S01]  /*17bd0*/  LDL.LU.64 R4, [R1+0xe8] ;  /* 0x0000e80001047983 */ /* 0x0001620000300a00 */
[----:B------:R-:W-:Y:S01]  /*17be0*/  R2UR UR11, R0 ;  /* 0x00000000000b72ca */ /* 0x000fe200000e0000 */
[----:B------:R-:W-:Y:S02]  /*17bf0*/  WARPGROUP.DEPBAR.LE gsb0, 0x0 ;  /* 0x00008000000079c5 */ /* 0x000fe40000010000 */
[----:B------:R-:W-:-:S10]  /*17c00*/  WARPGROUP.ARRIVE ;  /* 0x00000000000079c5 */ /* 0x000fd40000000000 */
[----:B------:R-:W-:Y:S01]  /*17c10*/  HGMMA.64x64x16.F32.BF16 R152, gdesc[UR8], R152, gsb0 ;  /* 0x00e00000089879f0 */ /* 0x000fe20008001898 */
[----:B------:R-:W-:Y:S02]  /*17c20*/  R2UR UR13, R3 ;  /* 0x00000000030d72ca */ /* 0x000fe400000e0000 */
[----:B------:R-:W-:Y:S01]  /*17c30*/  R2UR UR16, R10 ;  /* 0x000000000a1072ca */ /* 0x000fe200000e0000 */
[----:B------:R0:W5:Y:S01]  /*17c40*/  LDL.LU.64 R2, [R1+0xe0] ;  /* 0x0000e00001027983 */ /* 0x0001620000300a00 */
[----:B------:R-:W-:Y:S02]  /*17c50*/  WARPGROUP.DEPBAR.LE gsb0, 0x0 ;  /* 0x00008000000079c5 */ /* 0x000fe40000010000 */
[----:B------:R-:W-:-:S07]  /*17c60*/  WARPGROUP.ARRIVE ;  /* 0x00000000000079c5 */ /* 0x000fce0000000000 */
[----:B------:R-:W-:Y:S01]  /*17c70*/  HGMMA.64x64x16.F32.BF16 R152, gdesc[UR12], R152, gsb0 ;  /* 0x00e000000c9879f0 */ /* 0x000fe20008001898 */
[----:B------:R-:W-:Y:S02]  /*17c80*/  R2UR UR17, R11 ;  /* 0x000000000b1172ca */ /* 0x000fe400000e0000 */
[----:B------:R-:W-:Y:S02]  /*17c90*/  WARPGROUP.DEPBAR.LE gsb0, 0x0 ;  /* 0x00008000000079c5 */ /* 0x000fe40000010000 */
[----:B------:R-:W-:-:S09]  /*17ca0*/  WARPGROUP.ARRIVE ;  /* 0x00000000000079c5 */ /* 0x000fd20000000000 */
[----:B------:R-:W-:Y:S01]  /*17cb0*/  HGMMA.64x64x16.F32.BF16 R152, gdesc[UR16], R152, gsb0 ;  /* 0x00e00000109879f0 */ /* 0x000fe20008001898 */
[----:B------:R-:W-:Y:S02]  /*17cc0*/  R2UR UR20, R216 ;  /* 0x00000000d81472ca */ /* 0x000fe400000e0000 */
[----:B------:R-:W-:Y:S01]  /*17cd0*/  R2UR UR21, R217 ;  /* 0x00000000d91572ca */ /* 0x000fe200000e0000 */
[----:B------:R-:W-:Y:S02]  /*17ce0*/  WARPGROUP.DEPBAR.LE gsb0, 0x0 ;  /* 0x00008000000079c5 */ /* 0x000fe40000010000 */
[----:B------:R-:W-:-:S10]  /*17cf0*/  WARPGROUP.ARRIVE ;  /* 0x00000000000079c5 */ /* 0x000fd40000000000 */
        /* <DEDUP_REMOVED lines=49> */
.L_x_1760:
[----:B------:R-:W-:Y:S01]  /*18010*/  SHF.L.U32 R0, R218, 0x1f, RZ ;  /* 0x0000001fda007819 */ /* 0x000fe200000006ff */
[----:B-----5:R-:W-:-:S04]  /*18020*/  IMAD R218, R202, 0x8, R17 ;  /* 0x00000008cada7824 */ /* 0x020fc800078e0211 */
[----:B------:R0:W1:Y:S01]  /*18030*/  SYNCS.PHASECHK.TRANS64.TRYWAIT P1, [R218+URZ+0x30850], R0 ;  /* 0x03085000da0075a7 */ /* 0x000062000802017f */
[----:B------:R-:W-:Y:S05]  /*18040*/  @!P0 BRA `(.L_x_1761) ;  /* 0x0000000000048947 */ /* 0x000fea0003800000 */
[----:B------:R-:W-:Y:S01]  /*18050*/  BPT.TRAP 0x1 ;  /* 0x000000040000795c */ /* 0x000fe20000300000 */
.L_x_1761:
[----:B------:R-:W-:Y:S04]  /*18060*/  BSSY B2, `(.L_x_1762) ;  /* 0x0000004000027945 */ /* 0x000fe80003800000 */
[----:B-1----:R-:W-:Y:S05]  /*18070*/  @P1 BRA `(.L_x_1763) ;  /* 0x0000000000081947 */ /* 0x002fea0003800000 */
[----:B------:R-:W1:Y:S02]  /*18080*/  SYNCS.PHASECHK.TRANS64.TRYWAIT P1, [R218+URZ+0x30850], R0 ;  /* 0x03085000da0075a7 */ /* 0x000e64000802017f */
[----:B-1----:R-:W-:Y:S05]  /*18090*/  @!P1 BRA `(.L_x_1764) ;  /* 0x0000017400489947 */ /* 0x002fea0003800000 */
.L_x_1763:
[----:B------:R-:W-:Y:S05]  /*180a0*/  BSYNC B2 ;  /* 0x0000000000027941 */ /* 0x000fea0003800000 */
.L_x_1762:
[----:B01----:R-:W-:Y:S01]  /*180b0*/  VIADD R0, R17, 0x400 ;  /* 0x0000040011007836 */ /* 0x003fe20000000000 */
[----:B------:R-:W-:Y:S01]  /*180c0*/  WARPGROUP.ARRIVE ;  /* 0x00000000000079c5 */ /* 0x000fe20000000000 */
[----:B------:R-:W-:-:S03]  /*180d0*/  IMAD.MOV.U32 R11, RZ, RZ, 0x40000040 ;  /* 0x40000040ff0b7424 */ /* 0x000fc600078e00ff */
[----:B------:R-:W-:Y:S02]  /*180e0*/  SHF.R.U32.HI R0, RZ, 0x4, R0 ;  /* 0x00000004ff007819 */ /* 0x000fe40000011600 */
[----:B------:R-:W-:Y:S01]  /*180f0*/  R2UR UR7, R11 ;  /* 0x000000000b0772ca */ /* 0x000fe200000e0000 */
[----:B------:R-:W-:Y:S01]  /*18100*/  IMAD.MOV.U32 R11, RZ, RZ, 0x40000040 ;  /* 0x40000040ff0b7424 */ /* 0x000fe200078e00ff */
[----:B------:R-:W-:-:S04]  /*18110*/  LOP3.LUT R10, R0, 0x3fff, RZ, 0xc0, !PT ;  /* 0x00003fff000a7812 */ /* 0x000fc800078ec0ff */
[----:B------:R-:W-:-:S05]  /*18120*/  LOP3.LUT R10, R10, 0x2000000, RZ, 0xfc, !PT ;  /* 0x020000000a0a7812 */ /* 0x000fca00078efcff */
[----:B------:R-:W-:-:S05]  /*18130*/  IMAD R10, R202, 0x800, R10 ;  /* 0x00000800ca0a7824 */ /* 0x000fca00078e020a */
[----:B------:R-:W-:-:S13]  /*18140*/  R2UR UR6, R10 ;  /* 0x000000000a0672ca */ /* 0x000fda00000e0000 */
[----:B------:R-:W-:Y:S03]  /*18150*/  HGMMA.64x256x16.F32.BF16 R24, R196, gdesc[UR4].tnspB, R24, gsb0 ;  /* 0x43e00004c4187df0 */ /* 0x000fe60008001818 */
[----:B------:R-:W-:Y:S02]  /*18160*/  WARPGROUP.DEPBAR.LE gsb0, 0x0 ;  /* 0x00008000000079c5 */ /* 0x000fe40000010000 */
[----:B------:R-:W-:Y:S01]  /*18170*/  VIADD R196, R10, 0x80 ;  /* 0x000000800ac47836 */ /* 0x000fe20000000000 */
[----:B------:R-:W-:Y:S01]  /*18180*/  WARPGROUP.ARRIVE ;  /* 0x00000000000079c5 */ /* 0x000fe20000000000 */
[----:B------:R-:W-:-:S03]  /*18190*/  IMAD.MOV.U32 R197, RZ, RZ, 0x40000040 ;  /* 0x40000040ffc57424 */ /* 0x000fc600078e00ff */
[----:B------:R-:W-:Y:S02]  /*181a0*/  R2UR UR6, R196 ;  /* 0x00000000c40672ca */ /* 0x000fe400000e0000 */
[----:B------:R-:W-:-:S15]  /*181b0*/  R2UR UR7, R197 ;  /* 0x00000000c50772ca */ /* 0x000fde00000e0000 */
[----:B------:R-:W-:-:S01]  /*181c0*/  NOP ;  /* 0x0000000000007918 */ /* 0x000fc20000000000 */
[----:B------:R-:W-:Y:S03]  /*181d0*/  HGMMA.64x256x16.F32.BF16 R24, R192, gdesc[UR4].tnspB, R24, gsb0 ;  /* 0x43e00004c0187df0 */ /* 0x000fe60008001818 */
[----:B------:R-:W-:Y:S02]  /*181e0*/  WARPGROUP.DEPBAR.LE gsb0, 0x0 ;  /* 0x00008000000079c5 */ /* 0x000fe40000010000 */
[C---:B------:R-:W-:Y:S01]  /*181f0*/  VIADD R192, R10.reuse, 0x100 ;  /* 0x000001000ac07836 */ /* 0x040fe20000000000 */
[----:B------:R-:W-:Y:S01]  /*18200*/  WARPGROUP.ARRIVE ;  /* 0x00000000000079c5 */ /* 0x000fe20000000000 */
[----:B------:R-:W-:Y:S02]  /*18210*/  IMAD.MOV.U32 R193, RZ, RZ, 0x40000040 ;  /* 0x40000040ffc17424 */ /* 0x000fe400078e00ff */
[----:B------:R-:W-:Y:S01]  /*18220*/  VIADD R10, R10, 0x180 ;  /* 0x000001800a0a7836 */ /* 0x000fe20000000000 */
[----:B------:R-:W-:-:S02]  /*18230*/  R2UR UR6, R192 ;  /* 0x00000000c00672ca */ /* 0x000fc400000e0000 */
[----:B------:R-:W-:-:S15]  /*18240*/  R2UR UR7, R193 ;  /* 0x00000000c10772ca */ /* 0x000fde00000e0000 */
[----:B------:R-:W-:-:S01]  /*18250*/  NOP ;  /* 0x0000000000007918 */ /* 0x000fc20000000000 */
        /* <DEDUP_REMOVED lines=10> */
.L_x_1765:
[----:B------:R-:W2:Y:S01]  /*18300*/  LDL R10, [R1] ;  /* 0x00000000010a7983 */ /* 0x000ea20000100800 */
[----:B------:R-:W0:Y:S01]  /*18310*/  LDC R11, c[0x0][0x448] ;  /* 0x00011200ff0b7b82 */ /* 0x000e220000000800 */
[----:B------:R-:W-:Y:S02]  /*18320*/  ULDC UR5, c[0x0][0x9d8] ;  /* 0x0002760000057ab9 */ /* 0x000fe40000000800 */
[----:B------:R-:W3:Y:S04]  /*18330*/  LDL R184, [R1+0x5c] ;  /* 0x00005c0001b87983 */ /* 0x000ee80000100800 */
[----:B------:R-:W3:Y:S04]  /*18340*/  LDL R0, [R1+0x78] ;  /* 0x0000780001007983 */ /* 0x000ee80000100800 */
[----:B------:R-:W4:Y:S01]  /*18350*/  LDL R190, [R1+0xc] ;  /* 0x00000c0001be7983 */ /* 0x000f220000100800 */
[----:B0-----:R-:W-:-:S13]  /*18360*/  ISETP.NE.AND P1, PT, R11, 0x1, PT ;  /* 0x000000010b00780c */ /* 0x001fda0003f25270 */
[----:B------:R-:W0:Y:S01]  /*18370*/  @P1 LDC R11, c[0x0][0x44c] ;  /* 0x00011300ff0b1b82 */ /* 0x000e220000000800 */
[----:B------:R-:W-:Y:S02]  /*18380*/  VIADD R2, R2, 0x30840 ;  /* 0x0003084002027836 */ /* 0x000fe40000000000 */
        /* <DEDUP_REMOVED lines=16> */
[----:B------:R-:W-:Y:S01]  /*18490*/  LOP3.LUT P5, RZ, R16, 0x20, RZ, 0xc0, !PT ;  /* 0x0000002010ff7812 */ /* 0x000fe200078ac0ff */
        /* <DEDUP_REMOVED lines=16> */
[----:B--2---:R-:W-:-:S02]  /*185a0*/  R2UR UR4, R10 ;  /* 0x000000000a0472ca */ /* 0x004fc400000e0000 */
[----:B------:R-:W2:Y:S01]  /*185b0*/  @P1 LDC R10, c[0x0][0x450] ;  /* 0x00011400ff0a1b82 */ /* 0x000ea20000000800 */
[----:B---3--:R-:W-:-:S04]  /*185c0*/  IMAD.IADD R0, R0, 0x1, R184 ;  /* 0x0000000100007824 */ /* 0x008fc800078e02b8 */
[----:B0-----:R-:W-:Y:S01]  /*185d0*/  @P1 IMAD.HI.U32 R11, R0, R11, RZ ;  /* 0x0000000b000b1227 */ /* 0x001fe200078e00ff */
[----:B----4-:R-:W-:-:S03]  /*185e0*/  PRMT R2, R190, 0x654, R2 ;  /* 0x00000654be027816 */ /* 0x010fc60000000002 */
[----:B------:R-:W-:Y:S01]  /*185f0*/  FMUL.FTZ R184, R170, UR5 ;  /* 0x00000005aab87c20 */ /* 0x000fe20008410000 */
[----:B------:R-:W-:Y:S01]  /*18600*/  FMUL.FTZ R170, R171, UR5 ;  /* 0x00000005abaa7c20 */ /* 0x000fe20008410000 */
[----:B------:R-:W-:Y:S01]  /*18610*/  FMUL.FTZ R171, R174, UR5 ;  /* 0x00000005aeab7c20 */ /* 0x000fe20008410000 */
[----:B------:R-:W-:Y:S01]  /*18620*/  FMUL.FTZ R174, R179, UR5 ;  /* 0x00000005b3ae7c20 */ /* 0x000fe20008410000 */
[----:B------:R0:W-:Y:S01]  /*18630*/  SYNCS.ARRIVE.TRANS64.RED.A1T0 RZ, [R2+URZ], RZ ;  /* 0x000000ff02ff79a7 */ /* 0x0001e2000810043f */
[----:B--2---:R-:W-:Y:S01]  /*18640*/  @P1 SHF.R.U32.HI R0, RZ, R10, R11 ;  /* 0x0000000aff001219 */ /* 0x004fe2000001160b */
[----:B------:R-:W-:Y:S01]  /*18650*/  FMUL.FTZ R10, R152, UR5 ;  /* 0x00000005980a7c20 */ /* 0x000fe20008410000 */
[----:B------:R-:W-:-:S03]  /*18660*/  FMUL.FTZ R152, R153, UR5 ;  /* 0x0000000599987c20 */ /* 0x000fc60008410000 */
[----:B------:R-:W2:Y:S01]  /*18670*/  SHFL.IDX PT, R188, R0, RZ, 0x1c1f ;  /* 0x001c1fff00bc7589 */ /* 0x000ea200000e0000 */
[----:B------:R-:W-:Y:S01]  /*18680*/  FMUL.FTZ R11, R154, UR5 ;  /* 0x000000059a0b7c20 */ /* 0x000fe20008410000 */
[----:B------:R-:W-:Y:S01]  /*18690*/  FMUL.FTZ R153, R155, UR5 ;  /* 0x000000059b997c20 */ /* 0x000fe20008410000 */
[----:B------:R-:W-:Y:S01]  /*186a0*/  FMUL.FTZ R154, R156, UR5 ;  /* 0x000000059c9a7c20 */ /* 0x000fe20008410000 */
[----:B------:R-:W-:Y:S01]  /*186b0*/  FMUL.FTZ R155, R157, UR5 ;  /* 0x000000059d9b7c20 */ /* 0x000fe20008410000 */
[----:B------:R-:W-:Y:S01]  /*186c0*/  FMUL.FTZ R156, R158, UR5 ;  /* 0x000000059e9c7c20 */ /* 0x000fe20008410000 */
[----:B------:R-:W-:Y:S01]  /*186d0*/  FMUL.FTZ R157, R159, UR5 ;  /* 0x000000059f9d7c20 */ /* 0x000fe20008410000 */
[----:B------:R-:W-:Y:S01]  /*186e0*/  FMUL.FTZ R179, R180, UR5 ;  /* 0x00000005b4b37c20 */ /* 0x000fe20008410000 */
[----:B0-----:R-:W-:Y:S02]  /*186f0*/  IMAD.SHL.U32 R2, R5, 0x40, RZ ;  /* 0x0000004005027824 */ /* 0x001fe400078e00ff */
[----:B------:R-:W-:Y:S01]  /*18700*/  FMUL.FTZ R158, R160, UR5 ;  /* 0x00000005a09e7c20 */ /* 0x000fe20008410000 */
[----:B------:R-:W-:Y:S01]  /*18710*/  FMUL.FTZ R159, R161, UR5 ;  /* 0x00000005a19f7c20 */ /* 0x000fe20008410000 */
[----:B------:R-:W-:Y:S01]  /*18720*/  FMUL.FTZ R180, R181, UR5 ;  /* 0x00000005b5b47c20 */ /* 0x000fe20008410000 */
[----:B------:R-:W0:Y:S01]  /*18730*/  MUFU.TANH R10, R10 ;  /* 0x0000000a000a7308 */ /* 0x000e220000002400 */
[----:B------:R-:W-:Y:S01]  /*18740*/  IADD3 R183, -R225, 0x1, -R2 ;  /* 0x00000001e1b77810 */ /* 0x000fe20007ffe902 */
[----:B------:R-:W-:-:S03]  /*18750*/  ULDC UR5, c[0x0][0x9e0] ;  /* 0x0002780000057ab9 */ /* 0x000fc60000000800 */
[----:B------:R-:W-:-:S03]  /*18760*/  IADD3 R183, -R219, R183, R220 ;  /* 0x000000b7dbb77210 */ /* 0x000fc60007ffe1dc */
[----:B------:R-:W3:Y:S08]  /*18770*/  MUFU.TANH R152, R152 ;  /* 0x0000009800987308 */ /* 0x000ef00000002400 */
[----:B------:R-:W4:Y:S01]  /*18780*/  MUFU.TANH R11, R11 ;  /* 0x0000000b000b7308 */ /* 0x000f220000002400 */
[----:B------:R-:W-:-:S07]  /*18790*/  VIADD R187, R183, UR5 ;  /* 0x00000005b7bb7c36 */ /* 0x000fce0008000000 */
        /* <DEDUP_REMOVED lines=13> */
[----:B------:R-:W-:-:S02]  /*18870*/  VIADD R183, R183, UR4 ;  /* 0x00000004b7b77c36 */ /* 0x000fc40008000000 */
[--C-:B--2---:R-:W-:Y:S02]  /*18880*/  IMAD.IADD R182, R187, 0x1, R188.reuse ;  /* 0x00000001bbb67824 */ /* 0x104fe400078e02bc */
[----:B------:R-:W-:Y:S01]  /*18890*/  IMAD.IADD R181, R183, 0x1, R188 ;  /* 0x00000001b7b57824 */ /* 0x000fe200078e02bc */
[----:B-1-34-:R-:W-:Y:S06]  /*188a0*/  @!P5 BRA `(.L_x_1766) ;  /* 0x000000000060d947 */ /* 0x01afec0003800000 */
[----:B------:R-:W-:Y:S01]  /*188b0*/  IADD3 R188, -R219, R220, R188 ;  /* 0x000000dcdbbc7210 */ /* 0x000fe20007ffe1bc */
[----:B------:R-:W-:Y:S03]  /*188c0*/  BSSY B2, `(.L_x_1767) ;  /* 0x0000012000027945 */ /* 0x000fe60003800000 */
        /* <DEDUP_REMOVED lines=11> */
.L_x_1768:
[----:B------:R-:W-:Y:S02]  /*18980*/  ULDC UR4, c[0x0][0x9e4] ;  /* 0x0002790000047ab9 */ /* 0x000fe40000000800 */
[----:B------:R-:W-:-:S05]  /*18990*/  IMAD.U32 R189, RZ, RZ, UR4 ;  /* 0x00000004ffbd7e24 */ /* 0x000fca000f8e00ff */
[----:B------:R-:W-:-:S13]  /*189a0*/  ISETP.NE.AND P1, PT, R189, 0x1, PT ;  /* 0x00000001bd00780c */ /* 0x000fda0003f25270 */
[----:B------:R-:W1:Y:S02]  /*189b0*/  @P1 LDC.64 R160, c[0x0][0x9e8] ;  /* 0x00027a00ffa01b82 */ /* 0x000e640000000a00 */
[----:B-1----:R-:W-:-:S05]  /*189c0*/  @P1 IMAD.HI.U32 R160, R188, R160, RZ ;  /* 0x000000a0bca01227 */ /* 0x002fca00078e00ff */
[----:B------:R-:W-:-:S07]  /*189d0*/  @P1 SHF.R.U32.HI R188, RZ, R161, R160 ;  /* 0x000000a1ffbc1219 */ /* 0x000fce00000116a0 */
.L_x_1769:
[----:B------:R-:W-:Y:S05]  /*189e0*/  BSYNC B2 ;  /* 0x0000000000027941 */ /* 0x000fea0003800000 */
.L_x_1767:
[----:B------:R-:W-:-:S04]  /*189f0*/  IMAD R188, R188, R189, -R2 ;  /* 0x000000bdbcbc7224 */ /* 0x000fc800078e0a02 */
[----:B------:R-:W-:-:S05]  /*18a00*/  IMAD.IADD R188, R188, 0x1, -R225 ;  /* 0x00000001bcbc7824 */ /* 0x000fca00078e0ae1 */
[----:B------:R-:W-:Y:S02]  /*18a10*/  VIMNMX R181, R181, R188, !PT ;  /* 0x000000bcb5b57248 */ /* 0x000fe40007fe0100 */
[----:B------:R-:W-:-:S07]  /*18a20*/  VIADDMNMX R182, R188, R189, R182, PT ;  /* 0x000000bdbcb67246 */ /* 0x000fce00038001b6 */
.L_x_1766:
[----:B------:R-:W-:Y:S01]  /*18a30*/  ISETP.GT.AND P1, PT, R5, -0x1, PT ;  /* 0xffffffff0500780c */ /* 0x000fe20003f24270 */
[----:B------:R-:W1:Y:S03]  /*18a40*/  SHFL.IDX PT, R0, R0, 0x1, 0x1c1f ;  /* 0x003c1f0000007f89 */ /* 0x000e6600000e0000 */
[C---:B------:R-:W-:Y:S02]  /*18a50*/  ISETP.GT.AND P2, PT, R181.reuse, RZ, P1 ;  /* 0x000000ffb500720c */ /* 0x040fe40000f44270 */
[C---:B------:R-:W-:Y:S02]  /*18a60*/  ISETP.GT.AND P4, PT, R181.reuse, 0x1, P1 ;  /* 0x00000001b500780c */ /* 0x040fe40000f84270 */
[----:B------:R-:W-:Y:S02]  /*18a70*/  ISETP.LT.OR P3, PT, R182, 0x1, P2 ;  /* 0x00000001b600780c */ /* 0x000fe40001761670 */
[----:B------:R-:W-:-:S02]  /*18a80*/  ISETP.GT.AND P2, PT, R181, 0x8, P1 ;  /* 0x00000008b500780c */ /* 0x000fc40000f44270 */
[----:B0-----:R-:W-:Y:S02]  /*18a90*/  FSEL R10, R10, -INF , !P3 ;  /* 0xff8000000a0a7808 */ /* 0x001fe40005800000 */
[----:B------:R-:W-:Y:S02]  /*18aa0*/  ISETP.GT.AND P3, PT, R181, 0x9, P1 ;  /* 0x00000009b500780c */ /* 0x000fe40000f64270 */
[C---:B------:R-:W-:Y:S02]  /*18ab0*/  ISETP.LT.OR P4, PT, R182.reuse, 0x2, P4 ;  /* 0x00000002b600780c */ /* 0x040fe40002781670 */
[C---:B------:R-:W-:Y:S02]  /*18ac0*/  ISETP.LT.OR P2, PT, R182.reuse, 0x9, P2 ;  /* 0x00000009b600780c */ /* 0x040fe40001741670 */
[----:B------:R-:W-:Y:S02]  /*18ad0*/  ISETP.LT.OR P3, PT, R182, 0xa, P3 ;  /* 0x0000000ab600780c */ /* 0x000fe40001f61670 */
[----:B------:R-:W-:-:S02]  /*18ae0*/  FSEL R152, R152, -INF , !P4 ;  /* 0xff80000098987808 */ /* 0x000fc40006000000 */
[----:B------:R-:W-:Y:S01]  /*18af0*/  FSEL R160, R154, -INF , !P2 ;  /* 0xff8000009aa07808 */ /* 0x000fe20005000000 */
[--C-:B-1----:R-:W-:Y:S01]  /*18b00*/  IMAD.IADD R187, R187, 0x1, R0.reuse ;  /* 0x00000001bbbb7824 */ /* 0x102fe200078e0200 */
[----:B------:R-:W-:Y:S01]  /*18b10*/  FSEL R161, R155, -INF , !P3 ;  /* 0xff8000009ba17808 */ /* 0x000fe20005800000 */
[----:B------:R-:W-:Y:S01]  /*18b20*/  IMAD.IADD R183, R183, 0x1, R0 ;  /* 0x00000001b7b77824 */ /* 0x000fe200078e0200 */
[C---:B------:R-:W-:Y:S02]  /*18b30*/  ISETP.GT.AND P4, PT, R181.reuse, 0x10, P1 ;  /* 0x00000010b500780c */ /* 0x040fe40000f84270 */
[C---:B------:R-:W-:Y:S02]  /*18b40*/  ISETP.GT.AND P2, PT, R181.reuse, 0x11, P1 ;  /* 0x00000011b500780c */ /* 0x040fe40000f44270 */
[----:B------:R-:W-:Y:S02]  /*18b50*/  ISETP.GT.AND P3, PT, R181, 0x18, P1 ;  /* 0x00000018b500780c */ /* 0x000fe40000f64270 */
[----:B------:R-:W-:-:S02]  /*18b60*/  ISETP.LT.OR P4, PT, R182, 0x11, P4 ;  /* 0x00000011b600780c */ /* 0x000fc40002781670 */
[C---:B------:R-:W-:Y:S02]  /*18b70*/  ISETP.LT.OR P2, PT, R182.reuse, 0x12, P2 ;  /* 0x00000012b600780c */ /* 0x040fe40001741670 */
[----:B------:R-:W-:Y:S02]  /*18b80*/  ISETP.LT.OR P3, PT, R182, 0x19, P3 ;  /* 0x00000019b600780c */ /* 0x000fe40001f61670 */
[----:B------:R-:W-:Y:S02]  /*18b90*/  FSEL R158, R158, -INF , !P4 ;  /* 0xff8000009e9e7808 */ /* 0x000fe40006000000 */
[----:B------:R-:W-:Y:S02]  /*18ba0*/  FSEL R159, R159, -INF , !P2 ;  /* 0xff8000009f9f7808 */ /* 0x000fe40005000000 */
[----:B------:R-:W-:Y:S02]  /*18bb0*/  FSEL R164, R164, -INF , !P3 ;  /* 0xff800000a4a47808 */ /* 0x000fe40005800000 */
[----:B------:R-:W-:-:S02]  /*18bc0*/  ISETP.GT.AND P4, PT, R181, 0x19, P1 ;  /* 0x00000019b500780c */ /* 0x000fc40000f84270 */
[C---:B------:R-:W-:Y:S02]  /*18bd0*/  ISETP.GT.AND P2, PT, R181.reuse, 0x20, P1 ;  /* 0x00000020b500780c */ /* 0x040fe40000f44270 */
[----:B------:R-:W-:Y:S02]  /*18be0*/  ISETP.GT.AND P3, PT, R181, 0x21, P1 ;  /* 0x00000021b500780c */ /* 0x000fe40000f64270 */
[C---:B------:R-:W-:Y:S02]  /*18bf0*/  ISETP.LT.OR P4, PT, R182.reuse, 0x1a, P4 ;  /* 0x0000001ab600780c */ /* 0x040fe40002781670 */
[C---:B------:R-:W-:Y:S02]  /*18c00*/  ISETP.LT.OR P2, PT, R182.reuse, 0x21, P2 ;  /* 0x00000021b600780c */ /* 0x040fe40001741670 */
[----:B------:R-:W-:Y:S02]  /*18c10*/  ISETP.LT.OR P3, PT, R182, 0x22, P3 ;  /* 0x00000022b600780c */ /* 0x000fe40001f61670 */
[----:B------:R-:W-:-:S02]  /*18c20*/  FSEL R165, R165, -INF , !P4 ;  /* 0xff800000a5a57808 */ /* 0x000fc40006000000 */
[----:B------:R-:W-:Y:S02]  /*18c30*/  FSEL R168, R168, -INF , !P2 ;  /* 0xff800000a8a87808 */ /* 0x000fe40005000000 */
[----:B------:R-:W-:Y:S02]  /*18c40*/  FSEL R169, R169, -INF , !P3 ;  /* 0xff800000a9a97808 */ /* 0x000fe40005800000 */
        /* <DEDUP_REMOVED lines=17> */
[----:B------:R-:W-:Y:S01]  /*18d60*/  FSEL R180, R180, -INF , !P3 ;  /* 0xff800000b4b47808 */ /* 0x000fe20005800000 */
[----:B------:R-:W-:Y:S06]  /*18d70*/  @!P5 BRA `(.L_x_1770) ;  /* 0x000000000060d947 */ /* 0x000fec0003800000 */
        /* <DEDUP_REMOVED lines=13> */
.L_x_1772:
[----:B------:R-:W-:Y:S02]  /*18e50*/  ULDC UR4, c[0x0][0x9e4] ;  /* 0x0002790000047ab9 */ /* 0x000fe40000000800 */
[----:B------:R-:W-:-:S05]  /*18e60*/  IMAD.U32 R181, RZ, RZ, UR4 ;  /* 0x00000004ffb57e24 */ /* 0x000fca000f8e00ff */
[----:B------:R-:W-:-:S13]  /*18e70*/  ISETP.NE.AND P2, PT, R181, 0x1, PT ;  /* 0x00000001b500780c */ /* 0x000fda0003f45270 */
[----:B------:R-:W0:Y:S02]  /*18e80*/  @P2 LDC.64 R154, c[0x0][0x9e8] ;  /* 0x00027a00ff9a2b82 */ /* 0x000e240000000a00 */
[----:B0-----:R-:W-:-:S05]  /*18e90*/  @P2 IMAD.HI.U32 R154, R0, R154, RZ ;  /* 0x0000009a009a2227 */ /* 0x001fca00078e00ff */
[----:B------:R-:W-:-:S07]  /*18ea0*/  @P2 SHF.R.U32.HI R0, RZ, R155, R154 ;  /* 0x0000009bff002219 */ /* 0x000fce000001169a */
.L_x_1773:
[----:B------:R-:W-:Y:S05]  /*18eb0*/  BSYNC B2 ;  /* 0x0000000000027941 */ /* 0x000fea0003800000 */
.L_x_1771:
[----:B------:R-:W-:-:S04]  /*18ec0*/  IMAD R0, R0, R181, -R2 ;  /* 0x000000b500007224 */ /* 0x000fc800078e0a02 */
[----:B------:R-:W-:-:S05]  /*18ed0*/  IMAD.IADD R0, R0, 0x1, -R225 ;  /* 0x0000000100007824 */ /* 0x000fca00078e0ae1 */
[----:B------:R-:W-:Y:S02]  /*18ee0*/  VIMNMX R183, R183, R0, !PT ;  /* 0x00000000b7b77248 */ /* 0x000fe40007fe0100 */
[----:B------:R-:W-:-:S07]  /*18ef0*/  VIADDMNMX R187, R0, R181, R187, PT ;  /* 0x000000b500bb7246 */ /* 0x000fce00038001bb */
.L_x_1770:
[----:B------:R-:W-:Y:S01]  /*18f00*/  FMNMX.FTZ R2, R10, R4, !PT ;  /* 0x000000040a027209 */ /* 0x000fe20007810000 */
[----:B------:R-:W-:Y:S01]  /*18f10*/  ULDC UR4, c[0x0][0x988] ;  /* 0x0002620000047ab9 */ /* 0x000fe20000000800 */
[----:B------:R-:W-:Y:S02]  /*18f20*/  LOP3.LUT R16, R16, 0xffffdfff, RZ, 0xc0, !PT ;  /* 0xffffdfff10107812 */ /* 0x000fe400078ec0ff */
[----:B------:R-:W-:Y:S02]  /*18f30*/  FMNMX.FTZ R2, R152, R2, !PT ;  /* 0x0000000298027209 */ /* 0x000fe40007810000 */
[C---:B------:R-:W-:Y:S02]  /*18f40*/  ISETP.GT.AND P2, PT, R183.reuse, 0x1, P1 ;  /* 0x00000001b700780c */ /* 0x040fe40000f44270 */
[----:B------:R-:W-:Y:S02]  /*18f50*/  FMNMX.FTZ R2, R160, R2, !PT ;  /* 0x00000002a0027209 */ /* 0x000fe40007810000 */
[----:B------:R-:W-:-:S02]  /*18f60*/  ISETP.GT.AND P3, PT, R183, 0x8, P1 ;  /* 0x00000008b700780c */ /* 0x000fc40000f64270 */
[----:B------:R-:W-:Y:S02]  /*18f70*/  FMNMX.FTZ R2, R161, R2, !PT ;  /* 0x00000002a1027209 */ /* 0x000fe40007810000 */
[----:B------:R-:W-:Y:S02]  /*18f80*/  @P0 LOP3.LUT R16, R16, 0x2000, RZ, 0xfc, !PT ;  /* 0x0000200010100812 */ /* 0x000fe400078efcff */
[----:B------:R-:W-:Y:S02]  /*18f90*/  FMNMX.FTZ R2, R158, R2, !PT ;  /* 0x000000029e027209 */ /* 0x000fe40007810000 */
[----:B------:R-:W-:Y:S02]  /*18fa0*/  ISETP.LT.OR P2, PT, R187, 0x2, P2 ;  /* 0x00000002bb00780c */ /* 0x000fe40001741670 */
[----:B------:R-:W-:Y:S02]  /*18fb0*/  FMNMX.FTZ R2, R159, R2, !PT ;  /* 0x000000029f027209 */ /* 0x000fe40007810000 */
[----:B------:R-:W-:-:S02]  /*18fc0*/  ISETP.LT.OR P3, PT, R187, 0x9, P3 ;  /* 0x00000009bb00780c */ /* 0x000fc40001f61670 */
[----:B------:R-:W-:Y:S02]  /*18fd0*/  FMNMX.FTZ R2, R164, R2, !PT ;  /* 0x00000002a4027209 */ /* 0x000fe40007810000 */
[----:B------:R-:W-:Y:S02]  /*18fe0*/  ISETP.GT.AND P0, PT, R183, 0x21, P1 ;  /* 0x00000021b700780c */ /* 0x000fe40000f04270 */
[----:B------:R-:W-:Y:S02]  /*18ff0*/  FMNMX.FTZ R2, R165, R2, !PT ;  /* 0x00000002a5027209 */ /* 0x000fe40007810000 */
[----:B------:R-:W-:Y:S02]  /*19000*/  FSEL R0, R153, -INF , !P2 ;  /* 0xff80000099007808 */ /* 0x000fe40005000000 */
[----:B------:R-:W-:Y:S02]  /*19010*/  FMNMX.FTZ R2, R168, R2, !PT ;  /* 0x00000002a8027209 */ /* 0x000fe40007810000 */
[----:B------:R-:W-:-:S02]  /*19020*/  FSEL R156, R156, -INF , !P3 ;  /* 0xff8000009c9c7808 */ /* 0x000fc40005800000 */
[----:B------:R-:W-:Y:S02]  /*19030*/  FMNMX.FTZ R2, R169, R2, !PT ;  /* 0x00000002a9027209 */ /* 0x000fe40007810000 */
[----:B------:R-:W-:Y:S02]  /*19040*/  ISETP.GT.AND P4, PT, R183, 0x9, P1 ;  /* 0x00000009b700780c */ /* 0x000fe40000f84270 */
[----:B------:R-:W-:Y:S02]  /*19050*/  FMNMX.FTZ R2, R185, R2, !PT ;  /* 0x00000002b9027209 */ /* 0x000fe40007810000 */
[C---:B------:R-:W-:Y:S02]  /*19060*/  ISETP.GT.AND P2, PT, R183.reuse, 0x10, P1 ;  /* 0x00000010b700780c */ /* 0x040fe40000f44270 */
[----:B------:R-:W-:Y:S02]  /*19070*/  FMNMX.FTZ R2, R186, R2, !PT ;  /* 0x00000002ba027209 */ /* 0x000fe40007810000 */
[----:B------:R-:W-:-:S02]  /*19080*/  ISETP.GT.AND P3, PT, R183, 0x11, P1 ;  /* 0x00000011b700780c */ /* 0x000fc40000f64270 */
[----:B------:R-:W-:Y:S02]  /*19090*/  FMNMX.FTZ R2, R175, R2, !PT ;  /* 0x00000002af027209 */ /* 0x000fe40007810000 */
[C---:B------:R-:W-:Y:S02]  /*190a0*/  ISETP.LT.OR P4, PT, R187.reuse, 0xa, P4 ;  /* 0x0000000abb00780c */ /* 0x040fe40002781670 */
[----:B------:R-:W-:Y:S02]  /*190b0*/  FMNMX.FTZ R2, R176, R2, !PT ;  /* 0x00000002b0027209 */ /* 0x000fe40007810000 */
[----:B------:R-:W-:Y:S02]  /*190c0*/  ISETP.LT.OR P2, PT, R187, 0x11, P2 ;  /* 0x00000011bb00780c */ /* 0x000fe40001741670 */
[----:B------:R-:W-:Y:S02]  /*190d0*/  FMNMX.FTZ R2, R179, R2, !PT ;  /* 0x00000002b3027209 */ /* 0x000fe40007810000 */
[----:B------:R-:W-:-:S02]  /*190e0*/  ISETP.LT.OR P3, PT, R187, 0x12, P3 ;  /* 0x00000012bb00780c */ /* 0x000fc40001f61670 */
[----:B------:R-:W-:Y:S02]  /*190f0*/  FMNMX.FTZ R2, R180, R2, !PT ;  /* 0x00000002b4027209 */ /* 0x000fe40007810000 */
[----:B------:R-:W-:Y:S02]  /*19100*/  LOP3.LUT R16, R16, 0xffff7fff, RZ, 0xc0, !PT ;  /* 0xffff7fff10107812 */ /* 0x000fe400078ec0ff */
[----:B------:R-:W-:Y:S01]  /*19110*/  FSEL R157, R157, -INF , !P4 ;  /* 0xff8000009d9d7808 */ /* 0x000fe20006000000 */
[----:B------:R-:W0:Y:S01]  /*19120*/  SHFL.BFLY PT, R153, R2, 0x2, 0x1f ;  /* 0x0c401f0002997f89 */ /* 0x000e2200000e0000 */
[----:B------:R-:W-:Y:S02]  /*19130*/  FSEL R162, R162, -INF , !P2 ;  /* 0xff800000a2a27808 */ /* 0x000fe40005000000 */
[----:B------:R-:W-:Y:S02]  /*19140*/  FSEL R163, R163, -INF , !P3 ;  /* 0xff800000a3a37808 */ /* 0x000fe40005800000 */
[----:B------:R-:W-:-:S02]  /*19150*/  ISETP.GT.AND P4, PT, R183, 0x18, P1 ;  /* 0x00000018b700780c */ /* 0x000fc40000f84270 */
[C---:B------:R-:W-:Y:S02]  /*19160*/  ISETP.GT.AND P2, PT, R183.reuse, 0x19, P1 ;  /* 0x00000019b700780c */ /* 0x040fe40000f44270 */
[C---:B------:R-:W-:Y:S02]  /*19170*/  ISETP.GT.AND P3, PT, R183.reuse, 0x20, P1 ;  /* 0x00000020b700780c */ /* 0x040fe40000f64270 */
[----:B------:R-:W-:Y:S02]  /*19180*/  @P0 LOP3.LUT R16, R16, 0x8000, RZ, 0xfc, !PT ;  /* 0x0000800010100812 */ /* 0x000fe400078efcff */
[----:B------:R-:W-:Y:S02]  /*19190*/  ISETP.GT.AND P0, PT, R183, RZ, P1 ;  /* 0x000000ffb700720c */ /* 0x000fe40000f04270 */
[C---:B------:R-:W-:Y:S02]  /*191a0*/  ISETP.LT.OR P4, PT, R187.reuse, 0x19, P4 ;  /* 0x00000019bb00780c */ /* 0x040fe40002781670 */
[----:B------:R-:W-:-:S02]  /*191b0*/  ISETP.LT.OR P2, PT, R187, 0x1a, P2 ;  /* 0x0000001abb00780c */ /* 0x000fc40001741670 */
[----:B------:R-:W-:Y:S02]  /*191c0*/  ISETP.LT.OR P3, PT, R187, 0x21, P3 ;  /* 0x00000021bb00780c */ /* 0x000fe40001f61670 */
[----:B------:R-:W-:Y:S02]  /*191d0*/  FSEL R166, R166, -INF , !P4 ;  /* 0xff800000a6a67808 */ /* 0x000fe40006000000 */
[----:B------:R-:W-:Y:S02]  /*191e0*/  FSEL R167, R167, -INF , !P2 ;  /* 0xff800000a7a77808 */ /* 0x000fe40005000000 */
[----:B------:R-:W-:Y:S02]  /*191f0*/  FSEL R184, R184, -INF , !P3 ;  /* 0xff800000b8b87808 */ /* 0x000fe40005800000 */
[C---:B------:R-:W-:Y:S02]  /*19200*/  ISETP.GT.AND P2, PT, R183.reuse, 0x28, P1 ;  /* 0x00000028b700780c */ /* 0x040fe40000f44270 */
[----:B------:R-:W-:-:S02]  /*19210*/  ISETP.GT.AND P3, PT, R183, 0x29, P1 ;  /* 0x00000029b700780c */ /* 0x000fc40000f64270 */
[C---:B------:R-:W-:Y:S02]  /*19220*/  ISETP.GT.AND P4, PT, R183.reuse, 0x30, P1 ;  /* 0x00000030b700780c */ /* 0x040fe40000f84270 */
[C---:B------:R-:W-:Y:S02]  /*19230*/  ISETP.GT.AND P5, PT, R183.reuse, 0x31, P1 ;  /* 0x00000031b700780c */ /* 0x040fe40000fa4270 */
[C---:B------:R-:W-:Y:S02]  /*19240*/  ISETP.GT.AND P6, PT, R183.reuse, 0x38, P1 ;  /* 0x00000038b700780c */ /* 0x040fe40000fc4270 */
[----:B------:R-:W-:Y:S02]  /*19250*/  LOP3.LUT R16, R16, 0xfffffff7, RZ, 0xc0, !PT ;  /* 0xfffffff710107812 */ /* 0x000fe400078ec0ff */
[----:B------:R-:W-:Y:S02]  /*19260*/  ISETP.GT.AND P1, PT, R183, 0x39, P1 ;  /* 0x00000039b700780c */ /* 0x000fe40000f24270 */
[----:B------:R-:W-:-:S02]  /*19270*/  @P0 LOP3.LUT R16, R16, 0x8, RZ, 0xfc, !PT ;  /* 0x0000000810100812 */ /* 0x000fc400078efcff */
[----:B0-----:R-:W-:Y:S02]  /*19280*/  FMNMX.FTZ R153, R2, R153, !PT ;  /* 0x0000009902997209 */ /* 0x001fe40007810000 */
[C---:B------:R-:W-:Y:S02]  /*19290*/  LOP3.LUT P0, RZ, R16.reuse, 0x8000, RZ, 0xc0, !PT ;  /* 0x0000800010ff7812 */ /* 0x040fe4000780c0ff */
[----:B------:R-:W-:Y:S01]  /*192a0*/  LOP3.LUT R16, R16, 0xfffffffd, RZ, 0xc0, !PT ;  /* 0xfffffffd10107812 */ /* 0x000fe200078ec0ff */
[----:B------:R-:W0:Y:S01]  /*192b0*/  SHFL.BFLY PT, R2, R153, 0x1, 0x1f ;  /* 0x0c201f0099027f89 */ /* 0x000e2200000e0000 */
[C---:B------:R-:W-:Y:S02]  /*192c0*/  ISETP.LT.OR P0, PT, R187.reuse, 0x22, P0 ;  /* 0x00000022bb00780c */ /* 0x040fe40000701670 */
[----:B------:R-:W-:Y:S02]  /*192d0*/  ISETP.LT.OR P4, PT, R187, 0x31, P4 ;  /* 0x00000031bb00780c */ /* 0x000fe40002781670 */
[----:B------:R-:W-:-:S02]  /*192e0*/  @P1 LOP3.LUT R16, R16, 0x2, RZ, 0xfc, !PT ;  /* 0x0000000210101812 */ /* 0x000fc400078efcff */
[C---:B------:R-:W-:Y:S02]  /*192f0*/  ISETP.LT.OR P5, PT, R187.reuse, 0x32, P5 ;  /* 0x00000032bb00780c */ /* 0x040fe40002fa1670 */
[C---:B------:R-:W-:Y:S02]  /*19300*/  LOP3.LUT P1, RZ, R16.reuse, 0x8, RZ, 0xc0, !PT ;  /* 0x0000000810ff7812 */ /* 0x040fe4000782c0ff */
[----:B------:R-:W-:Y:S02]  /*19310*/  LOP3.LUT R16, R16, 0xffffffef, RZ, 0xc0, !PT ;  /* 0xffffffef10107812 */ /* 0x000fe400078ec0ff */
[----:B------:R-:W-:Y:S02]  /*19320*/  ISETP.LT.OR P1, PT, R187, 0x1, P1 ;  /* 0x00000001bb00780c */ /* 0x000fe40000f21670 */
[----:B------:R-:W-:Y:S02]  /*19330*/  @P0 LOP3.LUT R16, R16, 0x10, RZ, 0xfc, !PT ;  /* 0x0000001010100812 */ /* 0x000fe400078efcff */
[----:B------:R-:W-:-:S02]  /*19340*/  FSEL R11, R11, -INF , !P1 ;  /* 0xff8000000b0b7808 */ /* 0x000fc40004800000 */
[----:B------:R-:W-:Y:S02]  /*19350*/  ISETP.LT.OR P0, PT, R187, 0x29, P2 ;  /* 0x00000029bb00780c */ /* 0x000fe40001701670 */
[----:B------:R-:W-:Y:S02]  /*19360*/  FMNMX.FTZ R155, R11, R3, !PT ;  /* 0x000000030b9b7209 */ /* 0x000fe40007810000 */
[----:B------:R-:W-:Y:S02]  /*19370*/  LOP3.LUT P2, RZ, R16, 0x2, RZ, 0xc0, !PT ;  /* 0x0000000210ff7812 */ /* 0x000fe4000784c0ff */
[----:B------:R-:W-:Y:S02]  /*19380*/  FMNMX.FTZ R155, R0, R155, !PT ;  /* 0x0000009b009b7209 */ /* 0x000fe40007810000 */
[----:B------:R-:W-:Y:S02]  /*19390*/  LOP3.LUT R16, R16, 0xfffffffb, RZ, 0xc0, !PT ;  /* 0xfffffffb10107812 */ /* 0x000fe400078ec0ff */
[----:B0-----:R-:W-:-:S02]  /*193a0*/  FMNMX.FTZ R153, R153, R2, !PT ;  /* 0x0000000299997209 */ /* 0x001fc40007810000 */
[----:B------:R-:W-:Y:S02]  /*193b0*/  FMNMX.FTZ R155, R156, R155, !PT ;  /* 0x0000009b9c9b7209 */ /* 0x000fe40007810000 */
[----:B------:R-:W-:Y:S02]  /*193c0*/  @P0 LOP3.LUT R16, R16, 0x4, RZ, 0xfc, !PT ;  /* 0x0000000410100812 */ /* 0x000fe400078efcff */
[----:B------:R-:W-:Y:S02]  /*193d0*/  ISETP.LT.OR P0, PT, R187, 0x2a, P3 ;  /* 0x0000002abb00780c */ /* 0x000fe40001f01670 */
[----:B------:R-:W-:Y:S02]  /*193e0*/  FSETP.NEU.FTZ.AND P3, PT, R153, -INF , PT ;  /* 0xff8000009900780b */ /* 0x000fe40003f7d000 */
[----:B------:R-:W-:Y:S02]  /*193f0*/  FMNMX.FTZ R155, R157, R155, !PT ;  /* 0x0000009b9d9b7209 */ /* 0x000fe40007810000 */
[----:B------:R-:W-:-:S02]  /*19400*/  FSEL R2, R153, RZ, P3 ;  /* 0x000000ff99027208 */ /* 0x000fc40001800000 */
[----:B------:R-:W-:Y:S02]  /*19410*/  FMNMX.FTZ R155, R162, R155, !PT ;  /* 0x0000009ba29b7209 */ /* 0x000fe40007810000 */
[----:B------:R-:W-:Y:S01]  /*19420*/  LOP3.LUT R16, R16, 0xffffbfff, RZ, 0xc0, !PT ;  /* 0xffffbfff10107812 */ /* 0x000fe200078ec0ff */
[----:B------:R-:W-:Y:S01]  /*19430*/  FADD.FTZ R4, -R2, R4 ;  /* 0x0000000402047221 */ /* 0x000fe20000010100 */
[----:B------:R-:W-:Y:S01]  /*19440*/  FMNMX.FTZ R155, R163, R155, !PT ;  /* 0x0000009ba39b7209 */ /* 0x000fe20007810000 */
[----:B------:R-:W-:Y:S01]  /*19450*/  IMAD.U32 R2, RZ, RZ, UR4 ;  /* 0x00000004ff027e24 */ /* 0x000fe2000f8e00ff */
[----:B------:R-:W-:Y:S02]  /*19460*/  @P0 LOP3.LUT R16, R16, 0x4000, RZ, 0xfc, !PT ;  /* 0x0000400010100812 */ /* 0x000fe400078efcff */
[----:B------:R-:W-:Y:S01]  /*19470*/  FMNMX.FTZ R155, R166, R155, !PT ;  /* 0x0000009ba69b7209 */ /* 0x000fe20007810000 */
[----:B------:R-:W-:Y:S01]  /*19480*/  FMUL.FTZ R154, R153, R2 ;  /* 0x00000002999a7220 */ /* 0x000fe20000410000 */
[----:B------:R-:W-:-:S02]  /*19490*/  LOP3.LUT P0, RZ, R16, 0x10, RZ, 0xc0, !PT ;  /* 0x0000001010ff7812 */ /* 0x000fc4000780c0ff */
[----:B------:R-:W-:Y:S02]  /*194a0*/  FMNMX.FTZ R155, R167, R155, !PT ;  /* 0x0000009ba79b7209 */ /* 0x000fe40007810000 */
[----:B------:R-:W-:Y:S02]  /*194b0*/  FSEL R154, R154, RZ, P3 ;  /* 0x000000ff9a9a7208 */ /* 0x000fe40001800000 */
[----:B------:R-:W-:Y:S02]  /*194c0*/  LOP3.LUT P3, RZ, R16, 0x4, RZ, 0xc0, !PT ;  /* 0x0000000410ff7812 */ /* 0x000fe4000786c0ff */
[----:B------:R-:W-:Y:S01]  /*194d0*/  FSEL R170, R170, -INF , !P0 ;  /* 0xff800000aaaa7808 */ /* 0x000fe20004000000 */
[-CC-:B------:R-:W-:Y:S01]  /*194e0*/  FFMA.FTZ R10, R10, R2.reuse, -R154.reuse ;  /* 0x000000020a0a7223 */ /* 0x180fe2000001089a */
[----:B------:R-:W-:Y:S01]  /*194f0*/  FMNMX.FTZ R155, R184, R155, !PT ;  /* 0x0000009bb89b7209 */ /* 0x000fe20007810000 */
[-CC-:B------:R-:W-:Y:S01]  /*19500*/  FFMA.FTZ R152, R152, R2.reuse, -R154.reuse ;  /* 0x0000000298987223 */ /* 0x180fe2000001089a */
[----:B------:R-:W-:Y:S01]  /*19510*/  LOP3.LUT P0, RZ, R16, 0x4000, RZ, 0xc0, !PT ;  /* 0x0000400010ff7812 */ /* 0x000fe2000780c0ff */
[-CC-:B------:R-:W-:Y:S01]  /*19520*/  FFMA.FTZ R160, R160, R2.reuse, -R154.reuse ;  /* 0x00000002a0a07223 */ /* 0x180fe2000001089a */
[----:B------:R-:W-:Y:S01]  /*19530*/  FSEL R171, R171, -INF , !P3 ;  /* 0xff800000abab7808 */ /* 0x000fe20005800000 */
[-CC-:B------:R-:W-:Y:S01]  /*19540*/  FFMA.FTZ R161, R161, R2.reuse, -R154.reuse ;  /* 0x00000002a1a17223 */ /* 0x180fe2000001089a */
[----:B------:R-:W-:Y:S01]  /*19550*/  FMNMX.FTZ R155, R170, R155, !PT ;  /* 0x0000009baa9b7209 */ /* 0x000fe20007810000 */
        /* <DEDUP_REMOVED lines=9> */
[----:B------:R-:W-:Y:S01]  /*195f0*/  ISETP.LT.OR P6, PT, R187, 0x39, P6 ;  /* 0x00000039bb00780c */ /* 0x000fe200037c1670 */
        /* <DEDUP_REMOVED lines=11> */
[----:B------:R-:W-:Y:S01]  /*196b0*/  FSEL R178, R178, -INF , !P2 ;  /* 0xff800000b2b27808 */ /* 0x000fe20005000000 */
[----:B------:R-:W-:Y:S01]  /*196c0*/  FFMA.FTZ R154, R180, R2, -R154 ;  /* 0x00000002b49a7223 */ /* 0x000fe2000001089a */
[----:B------:R-:W-:Y:S01]  /*196d0*/  FMNMX.FTZ R155, R177, R155, !PT ;  /* 0x0000009bb19b7209 */ /* 0x000fe20007810000 */
[----:B------:R-:W-:Y:S01]  /*196e0*/  MUFU.EX2 R196, R10 ;  /* 0x0000000a00c47308 */ /* 0x000fe20000000800 */
[----:B------:R-:W-:-:S02]  /*196f0*/  LOP3.LUT P0, RZ, R16, 0x2000, RZ, 0xc0, !PT ;  /* 0x0000200010ff7812 */ /* 0x000fc4000780c0ff */
[----:B------:R-:W-:-:S05]  /*19700*/  FMNMX.FTZ R180, R178, R155, !PT ;  /* 0x0000009bb2b47209 */ /* 0x000fca0007810000 */
[----:B------:R-:W0:Y:S01]  /*19710*/  SHFL.BFLY PT, R155, R180, 0x2, 0x1f ;  /* 0x0c401f00b49b7f89 */ /* 0x000e2200000e0000 */
[----:B------:R-:W-:Y:S08]  /*19720*/  MUFU.EX2 R160, R160 ;  /* 0x000000a000a07308 */ /* 0x000ff00000000800 */
[----:B------:R-:W-:Y:S08]  /*19730*/  MUFU.EX2 R161, R161 ;  /* 0x000000a100a17308 */ /* 0x000ff00000000800 */
[----:B------:R-:W-:Y:S01]  /*19740*/  MUFU.EX2 R158, R158 ;  /* 0x0000009e009e7308 */ /* 0x000fe20000000800 */
[----:B0-----:R-:W-:-:S07]  /*19750*/  FMNMX.FTZ R180, R180, R155, !PT ;  /* 0x0000009bb4b47209 */ /* 0x001fce0007810000 */
[----:B------:R-:W-:Y:S01]  /*19760*/  MUFU.EX2 R159, R159 ;  /* 0x0000009f009f7308 */ /* 0x000fe20000000800 */
[----:B------:R-:W0:Y:S07]  /*19770*/  SHFL.BFLY PT, R181, R180, 0x1, 0x1f ;  /* 0x0c201f00b4b57f89 */ /* 0x000e2e00000e0000 */
[----:B------:R0:W-:Y:S08]  /*19780*/  MUFU.EX2 R155, R152 ;  /* 0x00000098009b7308 */ /* 0x0001f00000000800 */
[----:B------:R-:W-:Y:S08]  /*19790*/  MUFU.EX2 R164, R164 ;  /* 0x000000a400a47308 */ /* 0x000ff00000000800 */
[----:B------:R-:W-:Y:S01]  /*197a0*/  MUFU.EX2 R165, R165 ;  /* 0x000000a500a57308 */ /* 0x000fe20000000800 */
[----:B0-----:R-:W-:Y:S01]  /*197b0*/  FMNMX.FTZ R152, R180, R181, !PT ;  /* 0x000000b5b4987209 */ /* 0x001fe20007810000 */
[----:B------:R-:W-:-:S03]  /*197c0*/  FMUL.FTZ R180, R4, R2 ;  /* 0x0000000204b47220 */ /* 0x000fc60000410000 */
[----:B------:R-:W-:-:S03]  /*197d0*/  FSETP.NEU.FTZ.AND P1, PT, R152, -INF , PT ;  /* 0xff8000009800780b */ /* 0x000fc60003f3d000 */
[----:B------:R-:W-:Y:S01]  /*197e0*/  MUFU.EX2 R168, R168 ;  /* 0x000000a800a87308 */ /* 0x000fe20000000800 */
[----:B------:R-:W-:-:S05]  /*197f0*/  FSEL R10, R152, RZ, P1 ;  /* 0x000000ff980a7208 */ /* 0x000fca0000800000 */
[----:B------:R-:W-:Y:S01]  /*19800*/  FADD.FTZ R3, -R10, R3 ;  /* 0x000000030a037221 */ /* 0x000fe20000010100 */
[-C--:B------:R-:W-:Y:S01]  /*19810*/  FMUL.FTZ R10, R152, R2.reuse ;  /* 0x00000002980a7220 */ /* 0x080fe20000410000 */
[----:B------:R-:W-:Y:S02]  /*19820*/  MUFU.EX2 R169, R169 ;  /* 0x000000a900a97308 */ /* 0x000fe40000000800 */
[----:B------:R-:W-:Y:S02]  /*19830*/  FMUL.FTZ R3, R3, R2 ;  /* 0x0000000203037220 */ /* 0x000fe40000410000 */
[----:B------:R-:W-:-:S04]  /*19840*/  FSEL R4, R10, RZ, P1 ;  /* 0x000000ff0a047208 */ /* 0x000fc80000800000 */
[----:B------:R-:W0:Y:S01]  /*19850*/  MUFU.EX2 R10, R180 ;  /* 0x000000b4000a7308 */ /* 0x000e220000000800 */
[-CC-:B------:R-:W-:Y:S01]  /*19860*/  FFMA.FTZ R11, R11, R2.reuse, -R4.reuse ;  /* 0x000000020b0b7223 */ /* 0x180fe20000010804 */
[-CC-:B------:R-:W-:Y:S01]  /*19870*/  FFMA.FTZ R0, R0, R2.reuse, -R4.reuse ;  /* 0x0000000200007223 */ /* 0x180fe20000010804 */
[-CC-:B------:R-:W-:Y:S01]  /*19880*/  FFMA.FTZ R156, R156, R2.reuse, -R4.reuse ;  /* 0x000000029c9c7223 */ /* 0x180fe20000010804 */
[-CC-:B------:R-:W-:Y:S01]  /*19890*/  FFMA.FTZ R157, R157, R2.reuse, -R4.reuse ;  /* 0x000000029d9d7223 */ /* 0x180fe20000010804 */
[-CC-:B------:R-:W-:Y:S01]  /*198a0*/  FFMA.FTZ R162, R162, R2.reuse, -R4.reuse ;  /* 0x00000002a2a27223 */ /* 0x180fe20000010804 */
[-CC-:B------:R-:W-:Y:S01]  /*198b0*/  FFMA.FTZ R163, R163, R2.reuse, -R4.reuse ;  /* 0x00000002a3a37223 */ /* 0x180fe20000010804 */
[-CC-:B------:R-:W-:Y:S01]  /*198c0*/  FFMA.FTZ R166, R166, R2.reuse, -R4.reuse ;  /* 0x00000002a6a67223 */ /* 0x180fe20000010804 */
[----:B------:R-:W-:Y:S01]  /*198d0*/  MUFU.EX2 R197, R0 ;  /* 0x0000000000c57308 */ /* 0x000fe20000000800 */
        /* <DEDUP_REMOVED lines=9> */
[-CC-:B------:R-:W-:Y:S01]  /*19970*/  FFMA.FTZ R177, R177, R2.reuse, -R4.reuse ;  /* 0x00000002b1b17223 */ /* 0x180fe20000010804 */
[----:B------:R-:W-:-:S05]  /*19980*/  FFMA.FTZ R4, R178, R2, -R4 ;  /* 0x00000002b2047223 */ /* 0x000fca0000010804 */
[----:B------:R0:W1:Y:S08]  /*19990*/  MUFU.EX2 R0, R3 ;  /* 0x0000000300007308 */ /* 0x0000700000000800 */
[----:B------:R-:W2:Y:S01]  /*199a0*/  MUFU.EX2 R156, R156 ;  /* 0x0000009c009c7308 */ /* 0x000ea20000000800 */
[----:B0-----:R-:W-:-:S04]  /*199b0*/  FADD.FTZ R3, R155, R223 ;  /* 0x000000df9b037221 */ /* 0x001fc80000010000 */
[----:B------:R-:W-:-:S03]  /*199c0*/  FADD.FTZ R3, R160, R3 ;  /* 0x00000003a0037221 */ /* 0x000fc60000010000 */
[----:B------:R-:W0:Y:S01]  /*199d0*/  MUFU.EX2 R157, R157 ;  /* 0x0000009d009d7308 */ /* 0x000e220000000800 */
[----:B-1----:R-:W-:Y:S01]  /*199e0*/  FFMA.FTZ R221, R0, R221, R11 ;  /* 0x000000dd00dd7223 */ /* 0x002fe2000001000b */
[----:B------:R-:W-:-:S03]  /*199f0*/  FADD.FTZ R3, R161, R3 ;  /* 0x00000003a1037221 */ /* 0x000fc60000010000 */
[----:B------:R-:W-:Y:S01]  /*19a00*/  FADD.FTZ R178, R197, R221 ;  /* 0x000000ddc5b27221 */ /* 0x000fe20000010000 */
        /* <DEDUP_REMOVED lines=46> */
.L_x_1774:
        /* <DEDUP_REMOVED lines=9> */
[----:B------:R-:W-:-:S02]  /*19d80*/  F2FP.BF16.F32.PACK_AB R196, R155, R196 ;  /* 0x000000c49bc4723e */ /* 0x000fc400000010ff */
[----:B------:R-:W-:Y:S02]  /*19d90*/  F2FP.BF16.F32.PACK_AB R197, R197, R11 ;  /* 0x0000000bc5c5723e */ /* 0x000fe400000010ff */
[----:B------:R-:W-:Y:S02]  /*19da0*/  F2FP.BF16.F32.PACK_AB R198, R161, R160 ;  /* 0x000000a0a1c6723e */ /* 0x000fe400000010ff */
[----:B------:R-:W-:Y:S01]  /*19db0*/  F2FP.BF16.F32.PACK_AB R199, R157, R156 ;  /* 0x0000009c9dc7723e */ /* 0x000fe200000010ff */
[----:B0-----:R-:W-:Y:S01]  /*19dc0*/  IMAD.MOV.U32 R218, RZ, RZ, R227 ;  /* 0x000000ffffda7224 */ /* 0x001fe200078e00e3 */
        /* <DEDUP_REMOVED lines=9> */
[C---:B--2---:R-:W-:Y:S01]  /*19e60*/  ISETP.GT.AND P1, PT, R5.reuse, R3, PT ;  /* 0x000000030500720c */ /* 0x044fe20003f24270 */
[----:B------:R-:W-:Y:S02]  /*19e70*/  VIADD R5, R5, 0xffffffff ;  /* 0xffffffff05057836 */ /* 0x000fe40000000000 */
[----:B------:R-:W-:-:S10]  /*19e80*/  IMAD.MOV.U32 R3, RZ, RZ, R152 ;  /* 0x000000ffff037224 */ /* 0x000fd400078e0098 */
[----:B------:R-:W-:Y:S05]  /*19e90*/  @P1 BRA `(.L_x_1775) ;  /* 0xffffffcc00981947 */ /* 0x000fea000383ffff */
[----:B------:R-:W-:Y:S05]  /*19ea0*/  BSYNC B0 ;  /* 0x0000000000007941 */ /* 0x000fea0003800000 */
.L_x_1754:
[----:B------:R-:W-:Y:S02]  /*19eb0*/  IMAD.MOV.U32 R3, RZ, RZ, R152 ;  /* 0x000000ffff037224 */ /* 0x000fe400078e0098 */
[----:B------:R-:W-:Y:S02]  /*19ec0*/  IMAD.MOV.U32 R4, RZ, RZ, R153 ;  /* 0x000000ffff047224 */ /* 0x000fe400078e0099 */
[----:B------:R-:W-:Y:S02]  /*19ed0*/  IMAD.MOV.U32 R202, RZ, RZ, R222 ;  /* 0x000000ffffca7224 */ /* 0x000fe400078e00de */
[----:B------:R-:W-:-:S07]  /*19ee0*/  IMAD.MOV.U32 R218, RZ, RZ, R227 ;  /* 0x000000ffffda7224 */ /* 0x000fce00078e00e3 */
.L_x_1753:
[----:B------:R-:W-:Y:S05]  /*19ef0*/  BSYNC B1 ;  /* 0x0000000000017941 */ /* 0x000fea0003800000 */
.L_x_1752:
[----:B------:R-:W2:Y:S01]  /*19f00*/  LDL R152, [R1+0x5c] ;  /* 0x00005c0001987983 */ /* 0x000ea20000100800 */
[----:B------:R-:W0:Y:S01]  /*19f10*/  LDC R11, c[0x0][0x448] ;  /* 0x00011200ff0b7b82 */ /* 0x000e220000000800 */
[----:B------:R-:W-:Y:S01]  /*19f20*/  LOP3.LUT R16, R16, 0xffffffdf, RZ, 0xc0, !PT ;  /* 0xffffffdf10107812 */ /* 0x000fe200078ec0ff */
[----:B------:R-:W-:-:S06]  /*19f30*/  ULDC UR4, c[0x0][0x9dc] ;  /* 0x0002770000047ab9 */ /* 0x000fcc0000000800 */
[----:B------:R-:W1:Y:S01]  /*19f40*/  LDC R155, c[0x0][0x9e4] ;  /* 0x00027900ff9b7b82 */ /* 0x000e620000000800 */
[----:B0-----:R-:W-:-:S13]  /*19f50*/  ISETP.NE.AND P1, PT, R11, 0x1, PT ;  /* 0x000000010b00780c */ /* 0x001fda0003f25270 */
[----:B------:R-:W0:Y:S01]  /*19f60*/  @P1 LDC R153, c[0x0][0x44c] ;  /* 0x00011300ff991b82 */ /* 0x000e220000000800 */
[----:B------:R-:W-:-:S04]  /*19f70*/  @P1 LOP3.LUT R16, R16, 0x20, RZ, 0xfc, !PT ;  /* 0x0000002010101812 */ /* 0x000fc800078efcff */
[----:B------:R-:W-:-:S03]  /*19f80*/  LOP3.LUT R16, R16, 0xffffffbf, RZ, 0xc0, !PT ;  /* 0xffffffbf10107812 */ /* 0x000fc600078ec0ff */
[----:B------:R-:W3:Y:S01]  /*19f90*/  @P1 LDC R11, c[0x0][0x450] ;  /* 0x00011400ff0b1b82 */ /* 0x000ee20000000800 */
[----:B--2---:R-:W-:-:S04]  /*19fa0*/  VIADD R152, R152, 0x7f ;  /* 0x0000007f98987836 */ /* 0x004fc80000000000 */
[----:B0-----:R-:W-:-:S05]  /*19fb0*/  @P1 IMAD.HI.U32 R153, R152, R153, RZ ;  /* 0x0000009998991227 */ /* 0x001fca00078e00ff */
[----:B---3--:R-:W-:Y:S02]  /*19fc0*/  @P1 SHF.R.U32.HI R152, RZ, R11, R153 ;  /* 0x0000000bff981219 */ /* 0x008fe40000011699 */
[----:B-1----:R-:W-:Y:S02]  /*19fd0*/  ISETP.GE.AND P1, PT, R155, 0x1, PT ;  /* 0x000000019b00780c */ /* 0x002fe40003f26270 */
[----:B------:R-:W-:-:S05]  /*19fe0*/  IADD3 R11, R220, 0x1, -R219 ;  /* 0x00000001dc0b7810 */ /* 0x000fca0007ffe8db */
[----:B------:R-:W-:-:S04]  /*19ff0*/  IMAD.IADD R152, R11, 0x1, R152 ;  /* 0x000000010b987824 */ /* 0x000fc800078e0298 */
[----:B------:R-:W-:Y:S02]  /*1a000*/  VIADD R11, R152, -UR4 ;  /* 0x80000004980b7c36 */ /* 0x000fe40008000000 */
[----:B------:R-:W-:Y:S01]  /*1a010*/  @P1 LOP3.LUT R16, R16, 0x40, RZ, 0xfc, !PT ;  /* 0x0000004010101812 */ /* 0x000fe200078efcff */
        /* <DEDUP_REMOVED lines=12> */
.L_x_1778:
[----:B------:R-:W-:-:S13]  /*1a0e0*/  ISETP.NE.AND P1, PT, R155, 0x1, PT ;  /* 0x000000019b00780c */ /* 0x000fda0003f25270 */
[----:B------:R-:W0:Y:S02]  /*1a0f0*/  @P1 LDC.64 R152, c[0x0][0x9e8] ;  /* 0x00027a00ff981b82 */ /* 0x000e240000000a00 */
[----:B0-----:R-:W-:-:S05]  /*1a100*/  @P1 IMAD.HI.U32 R152, R154, R152, RZ ;  /* 0x000000989a981227 */ /* 0x001fca00078e00ff */
[----:B------:R-:W-:-:S07]  /*1a110*/  @P1 SHF.R.U32.HI R154, RZ, R153, R152 ;  /* 0x00000099ff9a1219 */ /* 0x000fce0000011698 */
.L_x_1779:
[----:B------:R-:W-:Y:S05]  /*1a120*/  BSYNC B0 ;  /* 0x0000000000007941 */ /* 0x000fea0003800000 */
.L_x_1777:
[----:B------:R-:W-:-:S05]  /*1a130*/  IMAD R154, R154, R155, RZ ;  /* 0x0000009b9a9a7224 */ /* 0x000fca00078e02ff */
[----:B------:R-:W-:-:S07]  /*1a140*/  VIMNMX R11, R11, R154, !PT ;  /* 0x0000009a0b0b7248 */ /* 0x000fce0007fe0100 */
.L_x_1776:
[----:B------:R-:W2:Y:S01]  /*1a150*/  LDL R153, [R1+0x7c] ;  /* 0x00007c0001997983 */ /* 0x000ea20000100800 */
[----:B------:R-:W-:Y:S01]  /*1a160*/  VIADD R11, R11, 0x3f ;  /* 0x0000003f0b0b7836 */ /* 0x000fe20000000000 */
[----:B------:R-:W-:Y:S04]  /*1a170*/  BSSY B0, `(.L_x_1780) ;  /* 0x0000268000007945 */ /* 0x000fe80003800000 */
[----:B------:R-:W-:-:S04]  /*1a180*/  SHF.R.S32.HI R152, RZ, 0x1f, R11 ;  /* 0x0000001fff987819 */ /* 0x000fc8000001140b */
[----:B------:R-:W-:-:S04]  /*1a190*/  LEA.HI R152, R152, R11, RZ, 0x6 ;  /* 0x0000000b98987211 */ /* 0x000fc800078f30ff */
[----:B------:R-:W-:-:S04]  /*1a1a0*/  SHF.R.S32.HI R152, RZ, 0x6, R152 ;  /* 0x00000006ff987819 */ /* 0x000fc80000011498 */
[----:B--2---:R-:W-:-:S04]  /*1a1b0*/  VIMNMX R153, R153, R152, !PT ;  /* 0x0000009899997248 */ /* 0x004fc80007fe0100 */
[----:B------:R-:W-:Y:S01]  /*1a1c0*/  ISETP.GE.AND P1, PT, R5, R153, PT ;  /* 0x000000990500720c */ /* 0x000fe20003f26270 */
[----:B------:R0:W-:-:S12]  /*1a1d0*/  STL [R1+0x58], R153 ;  /* 0x0000589901007387 */ /* 0x0001d80000100800 */
[----:B0-----:R-:W-:Y:S05]  /*1a1e0*/  @!P1 BRA `(.L_x_1781) ;  /* 0x0000002400809947 */ /* 0x001fea0003800000 */
[----:B------:R-:W-:Y:S01]  /*1a1f0*/  BSSY B1, `(.L_x_1782) ;  /* 0x000025e000017945 */ /* 0x000fe20003800000 */
[----:B------:R0:W-:Y:S01]  /*1a200*/  STL [R1+0x4], R5 ;  /* 0x0000040501007387 */ /* 0x0001e20000100800 */
[----:B------:R-:W-:Y:S02]  /*1a210*/  IMAD.MOV.U32 R228, RZ, RZ, R3 ;  /* 0x000000ffffe47224 */ /* 0x000fe400078e0003 */
[----:B------:R-:W-:Y:S02]  /*1a220*/  IMAD.MOV.U32 R227, RZ, RZ, R4 ;  /* 0x000000ffffe37224 */ /* 0x000fe400078e0004 */
[----:B------:R-:W-:Y:S02]  /*1a230*/  IMAD.MOV.U32 R11, RZ, RZ, R218 ;  /* 0x000000ffff0b7224 */ /* 0x000fe400078e00da */
[----:B0-----:R-:W-:-:S07]  /*1a240*/  IMAD.MOV.U32 R5, RZ, RZ, R202 ;  /* 0x000000ffff057224 */ /* 0x001fce00078e00ca */
.L_x_1795:
[----:B------:R-:W-:-:S04]  /*1a250*/  ISETP.NE.AND P1, PT, R5, 0x1, PT ;  /* 0x000000010500780c */ /* 0x000fc80003f25270 */
[----:B------:R-:W-:-:S04]  /*1a260*/  SEL R218, RZ, 0x1, P1 ;  /* 0x00000001ffda7807 */ /* 0x000fc80000800000 */
[----:B------:R-:W-:Y:S01]  /*1a270*/  LOP3.LUT R218, R11, R218, RZ, 0x3c, !PT ;  /* 0x000000da0bda7212 */ /* 0x000fe200078e3cff */
[----:B0-----:R-:W-:Y:S06]  /*1a280*/  @!P0 BRA `(.L_x_1783) ;  /* 0x0000000000048947 */ /* 0x001fec0003800000 */
[----:B------:R-:W-:Y:S01]  /*1a290*/  BPT.TRAP 0x1 ;  /* 0x000000040000795c */ /* 0x000fe20000300000 */
.L_x_1783:
        /* <DEDUP_REMOVED lines=8> */
.L_x_1784:
        /* <DEDUP_REMOVED lines=8> */
.L_x_1786:
[----:B------:R-:W-:Y:S05]  /*1a3a0*/  BSYNC B2 ;  /* 0x0000000000027941 */ /* 0x000fea0003800000 */
.L_x_1785:
[----:B------:R-:W-:Y:S04]  /*1a3b0*/  STL.64 [R1+0x100], R184 ;  /* 0x000100b801007387 */ /* 0x000fe80000100a00 */
[----:B------:R-:W-:Y:S04]  /*1a3c0*/  STL [R1+0xf8], R5 ;  /* 0x0000f80501007387 */ /* 0x000fe80000100800 */
        /* <DEDUP_REMOVED lines=10> */
[----:B------:R-:W-:Y:S02]  /*1a470*/  VIADD R152, R4, 0x6 ;  /* 0x0000000604987836 */ /* 0x000fe40000000000 */
[----:B------:R-:W-:Y:S01]  /*1a480*/  IMAD.MOV.U32 R3, RZ, RZ, 0x40000040 ;  /* 0x40000040ff037424 */ /* 0x000fe200078e00ff */
[----:B------:R-:W-:Y:S01]  /*1a490*/  R2UR UR4, R2 ;  /* 0x00000000020472ca */ /* 0x000fe200000e0000 */
[----:B------:R-:W-:Y:S01]  /*1a4a0*/  IMAD.MOV.U32 R2, RZ, RZ, R153 ;  /* 0x000000ffff027224 */ /* 0x000fe200078e0099 */
[----:B------:R-:W-:Y:S01]  /*1a4b0*/  R2UR UR10, R152 ;  /* 0x00000000980a72ca */ /* 0x000fe200000e0000 */
[----:B------:R-:W-:Y:S01]  /*1a4c0*/  IMAD.MOV.U32 R153, RZ, RZ, 0x40000040 ;  /* 0x40000040ff997424 */ /* 0x000fe200078e00ff */
[----:B------:R-:W-:Y:S01]  /*1a4d0*/  R2UR UR5, R3 ;  /* 0x00000000030572ca */ /* 0x000fe200000e0000 */
[----:B------:R-:W-:Y:S01]  /*1a4e0*/  VIADD R154, R4, 0x204 ;  /* 0x00000204049a7836 */ /* 0x000fe20000000000 */
[----:B------:R-:W-:Y:S01]  /*1a4f0*/  R2UR UR8, R2 ;  /* 0x00000000020872ca */ /* 0x000fe200000e0000 */
[C---:B------:R-:W-:Y:S01]  /*1a500*/  VIADD R2, R4.reuse, 0x200 ;  /* 0x0000020004027836 */ /* 0x040fe20000000000 */
[----:B------:R-:W-:Y:S01]  /*1a510*/  R2UR UR11, R153 ;  /* 0x00000000990b72ca */ /* 0x000fe200000e0000 */
[----:B------:R-:W-:Y:S01]  /*1a520*/  VIADD R152, R4, 0x202 ;  /* 0x0000020204987836 */ /* 0x000fe20000000000 */
        /* <DEDUP_REMOVED lines=10> */
[----:B------:R-:W-:Y:S01]  /*1a5d0*/  MOV R5, UR10 ;  /* 0x0000000a00057c02 */ /* 0x000fe20008000f00 */
[----:B------:R-:W-:Y:S01]  /*1a5e0*/  UMOV UR10, UR4 ;  /* 0x00000004000a7c82 */ /* 0x000fe20008000000 */
[----:B------:R-:W-:Y:S01]  /*1a5f0*/  MOV R156, UR11 ;  /* 0x0000000b009c7c02 */ /* 0x000fe20008000f00 */
[----:B------:R-:W-:Y:S01]  /*1a600*/  UMOV UR11, UR5 ;  /* 0x00000005000b7c82 */ /* 0x000fe20008000000 */
[----:B------:R-:W-:Y:S01]  /*1a610*/  R2UR UR38, R2 ;  /* 0x00000000022672ca */ /* 0x000fe200000e0000 */
[----:B------:R-:W-:Y:S01]  /*1a620*/  VIADD R2, R4, 0x600 ;  /* 0x0000060004027836 */ /* 0x000fe20000000000 */
[----:B------:R-:W-:Y:S01]  /*1a630*/  R2UR UR7, R3 ;  /* 0x00000000030772ca */ /* 0x000fe200000e0000 */
[----:B------:R-:W-:Y:S01]  /*1a640*/  IMAD.MOV.U32 R155, RZ, RZ, 0x40000040 ;  /* 0x40000040ff9b7424 */ /* 0x000fe200078e00ff */
[----:B------:R-:W-:Y:S01]  /*1a650*/  R2UR UR34, R152 ;  /* 0x00000000982272ca */ /* 0x000fe200000e0000 */
[----:B------:R-:W-:Y:S01]  /*1a660*/  VIADD R152, R4, 0x604 ;  /* 0x0000060404987836 */ /* 0x000fe20000000000 */
[----:B------:R-:W-:Y:S01]  /*1a670*/  R2UR UR42, R154 ;  /* 0x000000009a2a72ca */ /* 0x000fe200000e0000 */
[----:B------:R-:W-:Y:S01]  /*1a680*/  VIADD R154, R4, 0x602 ;  /* 0x00000602049a7836 */ /* 0x000fe20000000000 */
[----:B------:R-:W-:-:S02]  /*1a690*/  R2UR UR4, R6 ;  /* 0x00000000060472ca */ /* 0x000fc400000e0000 */
[----:B------:R-:W-:Y:S02]  /*1a6a0*/  R2UR UR5, R7 ;  /* 0x00000000070572ca */ /* 0x000fe400000e0000 */
[----:B------:R-:W-:Y:S01]  /*1a6b0*/  R2UR UR46, R2 ;  /* 0x00000000022e72ca */ /* 0x000fe200000e0000 */
[----:B------:R-:W-:Y:S01]  /*1a6c0*/  VIADD R2, R4, 0x606 ;  /* 0x0000060604027836 */ /* 0x000fe20000000000 */
[----:B------:R-:W-:Y:S01]  /*1a6d0*/  R2UR UR19, R153 ;  /* 0x00000000991372ca */ /* 0x000fe200000e0000 */
[----:B------:R-:W-:Y:S01]  /*1a6e0*/  IMAD.MOV.U32 R4, RZ, RZ, R156 ;  /* 0x000000ffff047224 */ /* 0x000fe200078e009c */
[C---:B------:R-:W-:Y:S02]  /*1a6f0*/  R2UR UR23, R155.reuse ;  /* 0x000000009b1772ca */ /* 0x040fe400000e0000 */
[----:B------:R-:W-:Y:S02]  /*1a700*/  R2UR UR31, R155 ;  /* 0x000000009b1f72ca */ /* 0x000fe400000e0000 */
[----:B------:R-:W-:-:S02]  /*1a710*/  R2UR UR35, R153 ;  /* 0x00000000992372ca */ /* 0x000fc400000e0000 */
[C---:B------:R-:W-:Y:S02]  /*1a720*/  R2UR UR43, R155.reuse ;  /* 0x000000009b2b72ca */ /* 0x040fe400000e0000 */
[----:B------:R-:W-:Y:S02]  /*1a730*/  R2UR UR50, R154 ;  /* 0x000000009a3272ca */ /* 0x000fe400000e0000 */
[----:B------:R-:W-:Y:S02]  /*1a740*/  R2UR UR51, R155 ;  /* 0x000000009b3372ca */ /* 0x000fe400000e0000 */
[----:B------:R-:W-:Y:S02]  /*1a750*/  R2UR UR54, R152 ;  /* 0x00000000983672ca */ /* 0x000fe400000e0000 */
[----:B------:R-:W-:Y:S02]  /*1a760*/  R2UR UR55, R153 ;  /* 0x00000000993772ca */ /* 0x000fe400000e0000 */
[----:B------:R-:W-:Y:S01]  /*1a770*/  WARPGROUP.ARRIVE ;  /* 0x00000000000079c5 */ /* 0x000fe20000000000 */
[----:B------:R-:W-:-:S02]  /*1a780*/  R2UR UR9, R3 ;  /* 0x00000000030972ca */ /* 0x000fc400000e0000 */
[C---:B------:R-:W-:Y:S02]  /*1a790*/  R2UR UR15, R3.reuse ;  /* 0x00000000030f72ca */ /* 0x040fe400000e0000 */
[C---:B------:R-:W-:Y:S01]  /*1a7a0*/  R2UR UR27, R3.reuse ;  /* 0x00000000031b72ca */ /* 0x040fe200000e0000 */
[----:B------:R-:W-:Y:S01]  /*1a7b0*/  HGMMA.64x64x16.F32.BF16 R152, gdesc[UR4], RZ, !UPT, gsb0 ;  /* 0x00e00000049879f0 */ /* 0x000fe2000c0018ff */
[----:B------:R-:W-:Y:S01]  /*1a7c0*/  UMOV UR6, UR8 ;  /* 0x0000000800067c82 */ /* 0x000fe20008000000 */
[C---:B------:R-:W-:Y:S02]  /*1a7d0*/  R2UR UR39, R3.reuse ;  /* 0x00000000032772ca */ /* 0x040fe400000e0000 */
[----:B------:R-:W-:-:S04]  /*1a7e0*/  R2UR UR47, R3 ;  /* 0x00000000032f72ca */ /* 0x000fc800000e0000 */
[----:B------:R-:W-:Y:S01]  /*1a7f0*/  UMOV UR7, UR9 ;  /* 0x0000000900077c82 */ /* 0x000fe20008000000 */
[----:B------:R-:W-:Y:S02]  /*1a800*/  R2UR UR58, R2 ;  /* 0x00000000023a72ca */ /* 0x000fe400000e0000 */
[----:B------:R-:W-:Y:S02]  /*1a810*/  R2UR UR59, R3 ;  /* 0x00000000033b72ca */ /* 0x000fe400000e0000 */
[----:B------:R-:W4:Y:S01]  /*1a820*/  LDL.64 R2, [R1+0x20] ;  /* 0x0000200001027983 */ /* 0x000f220000100a00 */
[----:B------:R-:W-:Y:S02]  /*1a830*/  WARPGROUP.DEPBAR.LE gsb0, 0x0 ;  /* 0x00008000000079c5 */ /* 0x000fe40000010000 */
[----:B------:R-:W-:Y:S01]  /*1a840*/  WARPGROUP.ARRIVE ;  /* 0x00000000000079c5 */ /* 0x000fe20000000000 */
[----:B--2---:R-:W-:Y:S02]  /*1a850*/  R2UR UR8, R184 ;  /* 0x00000000b80872ca */ /* 0x004fe400000e0000 */
[----:B------:R-:W-:-:S02]  /*1a860*/  R2UR UR9, R185 ;  /* 0x00000000b90972ca */ /* 0x000fc400000e0000 */
[----:B------:R-:W-:Y:S01]  /*1a870*/  R2UR UR4, R22 ;  /* 0x00000000160472ca */ /* 0x000fe200000e0000 */
[----:B------:R0:W5:Y:S10]  /*1a880*/  LDL.LU.64 R184, [R1+0x100] ;  /* 0x0001000001b87983 */ /* 0x0001740000300a00 */
[----:B------:R-:W-:Y:S01]  /*1a890*/  HGMMA.64x64x16.F32.BF16 R152, gdesc[UR8], R152, gsb0 ;  /* 0x00e00000089879f0 */ /* 0x000fe20008001898 */
[----:B------:R-:W-:-:S02]  /*1a8a0*/  R2UR UR5, R23 ;  /* 0x00000000170572ca */ /* 0x000fc400000e0000 */
[----:B------:R-:W-:Y:S02]  /*1a8b0*/  WARPGROUP.DEPBAR.LE gsb0, 0x0 ;  /* 0x00008000000079c5 */ /* 0x000fe40000010000 */
[----:B------:R-:W-:-:S09]  /*1a8c0*/  WARPGROUP.ARRIVE ;  /* 0x00000000000079c5 */ /* 0x000fd20000000000 */
[----:B------:R-:W-:Y:S01]  /*1a8d0*/  HGMMA.64x64x16.F32.BF16 R152, gdesc[UR4], R152, gsb0 ;  /* 0x00e00000049879f0 */ /* 0x000fe20008001898 */
[----:B------:R-:W-:Y:S02]  /*1a8e0*/  R2UR UR11, R4 ;  /* 0x00000000040b72ca */ /* 0x000fe400000e0000 */
[----:B------:R-:W-:Y:S02]  /*1a8f0*/  R2UR UR10, R5 ;  /* 0x00000000050a72ca */ /* 0x000fe400000e0000 */
[----:B---3--:R-:W-:Y:S01]  /*1a900*/  R2UR UR8, R18 ;  /* 0x00000000120872ca */ /* 0x008fe200000e0000 */
[----:B------:R0:W5:Y:S01]  /*1a910*/  LDL.LU R5, [R1+0xf8] ;  /* 0x0000f80001057983 */ /* 0x0001620000300800 */
[----:B------:R-:W-:Y:S02]  /*1a920*/  R2UR UR9, R19 ;  /* 0x00000000130972ca */ /* 0x000fe400000e0000 */
[----:B----4-:R-:W-:Y:S01]  /*1a930*/  R2UR UR12, R16 ;  /* 0x00000000100c72ca */ /* 0x010fe200000e0000 */
[----:B------:R0:W5:Y:S01]  /*1a940*/  LDL.LU.64 R22, [R1+0xf0] ;  /* 0x0000f00001167983 */ /* 0x0001620000300a00 */
[----:B------:R-:W-:-:S02]  /*1a950*/  R2UR UR13, R17 ;  /* 0x00000000110d72ca */ /* 0x000fc400000e0000 */
[----:B------:R-:W-:Y:S01]  /*1a960*/  R2UR UR16, R2 ;  /* 0x00000000021072ca */ /* 0x000fe200000e0000 */
[----:B------:R0:W5:Y:S01]  /*1a970*/  LDL.LU.64 R18, [R1+0xe8] ;  /* 0x0000e80001127983 */ /* 0x0001620000300a00 */
[----:B------:R-:W-:Y:S02]  /*1a980*/  R2UR UR17, R3 ;  /* 0x00000000031172ca */ /* 0x000fe400000e0000 */
[----:B------:R-:W-:Y:S01]  /*1a990*/  R2UR UR20, R216 ;  /* 0x00000000d81472ca */ /* 0x000fe200000e0000 */
[----:B------:R0:W5:Y:S01]  /*1a9a0*/  LDL.LU.64 R16, [R1+0xe0] ;  /* 0x0000e00001107983 */ /* 0x0001620000300a00 */
        /* <DEDUP_REMOVED lines=187> */
[----:B0-----:R-:W-:Y:S06]  /*1b560*/  @!P0 BRA `(.L_x_1788) ;  /* 0x0000000000048947 */ /* 0x001fec0003800000 */
[----:B------:R-:W-:Y:S01]  /*1b570*/  BPT.TRAP 0x1 ;  /* 0x000000040000795c */ /* 0x000fe20000300000 */
.L_x_1788:
[----:B------:R-:W-:Y:S01]  /*1b580*/  SHF.L.U32 R0, R11, 0x1f, RZ ;  /* 0x0000001f0b007819 */ /* 0x000fe200000006ff */
[----:B-----5:R-:W-:-:S04]  /*1b590*/  IMAD R11, R5, 0x8, R17 ;  /* 0x00000008050b7824 */ /* 0x020fc800078e0211 */
[----:B------:R0:W1:Y:S01]  /*1b5a0*/  SYNCS.PHASECHK.TRANS64.TRYWAIT P1, [R11+URZ+0x30850], R0 ;  /* 0x030850000b0075a7 */ /* 0x000062000802017f */
[----:B------:R-:W-:Y:S05]  /*1b5b0*/  @!P0 BRA `(.L_x_1789) ;  /* 0x0000000000048947 */ /* 0x000fea0003800000 */
[----:B------:R-:W-:Y:S01]  /*1b5c0*/  BPT.TRAP 0x1 ;  /* 0x000000040000795c */ /* 0x000fe20000300000 */
.L_x_1789:
[----:B------:R-:W-:Y:S04]  /*1b5d0*/  BSSY B2, `(.L_x_1790) ;  /* 0x0000004000027945 */ /* 0x000fe80003800000 */
[----:B-1----:R-:W-:Y:S05]  /*1b5e0*/  @P1 BRA `(.L_x_1791) ;  /* 0x0000000000081947 */ /* 0x002fea0003800000 */
[----:B------:R-:W1:Y:S02]  /*1b5f0*/  SYNCS.PHASECHK.TRANS64.TRYWAIT P1, [R11+URZ+0x30850], R0 ;  /* 0x030850000b0075a7 */ /* 0x000e64000802017f */
[----:B-1----:R-:W-:Y:S05]  /*1b600*/  @!P1 BRA `(.L_x_1792) ;  /* 0x0000014000149947 */ /* 0x002fea0003800000 */
.L_x_1791:
[----:B------:R-:W-:Y:S05]  /*1b610*/  BSYNC B2 ;  /* 0x0000000000027941 */ /* 0x000fea0003800000 */
.L_x_1790:
[----:B------:R-:W-:Y:S01]  /*1b620*/  VIADD R2, R17, 0x400 ;  /* 0x0000040011027836 */ /* 0x000fe20000000000 */
[----:B------:R-:W-:Y:S01]  /*1b630*/  WARPGROUP.ARRIVE ;  /* 0x00000000000079c5 */ /* 0x000fe20000000000 */
[----:B------:R-:W-:-:S03]  /*1b640*/  IMAD.MOV.U32 R3, RZ, RZ, 0x40000040 ;  /* 0x40000040ff037424 */ /* 0x000fc600078e00ff */
[----:B------:R-:W-:Y:S02]  /*1b650*/  SHF.R.U32.HI R2, RZ, 0x4, R2 ;  /* 0x00000004ff027819 */ /* 0x000fe40000011602 */
[----:B------:R-:W-:Y:S01]  /*1b660*/  R2UR UR7, R3 ;  /* 0x00000000030772ca */ /* 0x000fe200000e0000 */
[----:B------:R-:W-:Y:S01]  /*1b670*/  IMAD.MOV.U32 R3, RZ, RZ, 0x40000040 ;  /* 0x40000040ff037424 */ /* 0x000fe200078e00ff */
[----:B------:R-:W-:-:S04]  /*1b680*/  LOP3.LUT R2, R2, 0x3fff, RZ, 0xc0, !PT ;  /* 0x00003fff02027812 */ /* 0x000fc800078ec0ff */
[----:B------:R-:W-:-:S05]  /*1b690*/  LOP3.LUT R2, R2, 0x2000000, RZ, 0xfc, !PT ;  /* 0x0200000002027812 */ /* 0x000fca00078efcff */
[----:B------:R-:W-:Y:S02]  /*1b6a0*/  IMAD R2, R5, 0x800, R2 ;  /* 0x0000080005027824 */ /* 0x000fe400078e0202 */
[----:B------:R-:W-:Y:S02]  /*1b6b0*/  IMAD.MOV.U32 R5, RZ, RZ, 0x40000040 ;  /* 0x40000040ff057424 */ /* 0x000fe400078e00ff */
[C---:B------:R-:W-:Y:S01]  /*1b6c0*/  VIADD R4, R2.reuse, 0x80 ;  /* 0x0000008002047836 */ /* 0x040fe20000000000 */
[----:B------:R-:W-:-:S13]  /*1b6d0*/  R2UR UR6, R2 ;  /* 0x00000000020672ca */ /* 0x000fda00000e0000 */
        /* <DEDUP_REMOVED lines=25> */
.L_x_1793:
[----:B------:R-:W-:Y:S01]  /*1b870*/  ULDC UR4, c[0x0][0x9d8] ;  /* 0x0002760000047ab9 */ /* 0x000fe20000000800 */
[----:B------:R-:W2:Y:S01]  /*1b880*/  LDL R186, [R1+0xc] ;  /* 0x00000c0001ba7983 */ /* 0x000ea20000100800 */
[----:B01----:R-:W-:Y:S01]  /*1b890*/  FMUL.FTZ R0, R152, UR4 ;  /* 0x0000000498007c20 */ /* 0x003fe20008410000 */
        /* <DEDUP_REMOVED lines=39> */
[----:B------:R-:W-:Y:S01]  /*1bb10*/  ULDC UR4, c[0x0][0x988] ;  /* 0x0002620000047ab9 */ /* 0x000fe20000000800 */
[----:B------:R-:W-:-:S05]  /*1bb20*/  VIADD R222, R222, 0x30840 ;  /* 0x00030840dede7836 */ /* 0x000fca0000000000 */
[----:B------:R-:W3:Y:S01]  /*1bb30*/  MUFU.TANH R156, R156 ;  /* 0x0000009c009c7308 */ /* 0x000ee20000002400 */
[----:B0-----:R-:W-:-:S07]  /*1bb40*/  FMNMX.FTZ R2, R152, R2, !PT ;  /* 0x0000000298027209 */ /* 0x001fce0007810000 */
[----:B------:R-:W0:Y:S01]  /*1bb50*/  MUFU.TANH R157, R157 ;  /* 0x0000009d009d7308 */ /* 0x000e220000002400 */
[----:B-1----:R-:W-:-:S07]  /*1bb60*/  FMNMX.FTZ R2, R153, R2, !PT ;  /* 0x0000000299027209 */ /* 0x002fce0007810000 */
[----:B------:R-:W1:Y:S01]  /*1bb70*/  MUFU.TANH R160, R160 ;  /* 0x000000a000a07308 */ /* 0x000e620000002400 */
[----:B---3--:R-:W-:-:S07]  /*1bb80*/  FMNMX.FTZ R2, R156, R2, !PT ;  /* 0x000000029c027209 */ /* 0x008fce0007810000 */
        /* <DEDUP_REMOVED lines=19> */
[----:B0-----:R-:W-:-:S05]  /*1bcc0*/  FMNMX.FTZ R4, R176, R4, !PT ;  /* 0x00000004b0047209 */ /* 0x001fca0007810000 */
[----:B------:R-:W0:Y:S02]  /*1bcd0*/  SHFL.BFLY PT, R2, R4, 0x2, 0x1f ;  /* 0x0c401f0004027f89 */ /* 0x000e2400000e0000 */
[----:B------:R-:W4:Y:S08]  /*1bce0*/  MUFU.TANH R158, R158 ;  /* 0x0000009e009e7308 */ /* 0x000f300000002400 */
[----:B------:R-:W5:Y:S08]  /*1bcf0*/  MUFU.TANH R159, R159 ;  /* 0x0000009f009f7308 */ /* 0x000f700000002400 */
[----:B------:R-:W5:Y:S01]  /*1bd00*/  MUFU.TANH R162, R162 ;  /* 0x000000a200a27308 */ /* 0x000f620000002400 */
[----:B0-----:R-:W-:-:S07]  /*1bd10*/  FMNMX.FTZ R4, R4, R2, !PT ;  /* 0x0000000204047209 */ /* 0x001fce0007810000 */
[----:B------:R-:W0:Y:S01]  /*1bd20*/  MUFU.TANH R163, R163 ;  /* 0x000000a300a37308 */ /* 0x000e220000002400 */
[----:B------:R-:W1:Y:S07]  /*1bd30*/  SHFL.BFLY PT, R2, R4, 0x1, 0x1f ;  /* 0x0c201f0004027f89 */ /* 0x000e6e00000e0000 */
[----:B------:R-:W0:Y:S08]  /*1bd40*/  MUFU.TANH R166, R166 ;  /* 0x000000a600a67308 */ /* 0x000e300000002400 */
[----:B------:R-:W0:Y:S08]  /*1bd50*/  MUFU.TANH R167, R167 ;  /* 0x000000a700a77308 */ /* 0x000e300000002400 */
[----:B------:R-:W0:Y:S01]  /*1bd60*/  MUFU.TANH R170, R170 ;  /* 0x000000aa00aa7308 */ /* 0x000e220000002400 */
[----:B-1----:R-:W-:-:S02]  /*1bd70*/  FMNMX.FTZ R4, R4, R2, !PT ;  /* 0x0000000204047209 */ /* 0x002fc40007810000 */
[----:B------:R-:W-:-:S05]  /*1bd80*/  FMNMX.FTZ R2, R154, R228, !PT ;  /* 0x000000e49a027209 */ /* 0x000fca0007810000 */
[----:B------:R-:W1:Y:S01]  /*1bd90*/  MUFU.TANH R171, R171 ;  /* 0x000000ab00ab7308 */ /* 0x000e620000002400 */
[----:B---3--:R-:W-:Y:S01]  /*1bda0*/  FMNMX.FTZ R2, R155, R2, !PT ;  /* 0x000000029b027209 */ /* 0x008fe20007810000 */
[----:B------:R-:W-:-:S03]  /*1bdb0*/  FADD.FTZ R185, -R4, R227 ;  /* 0x000000e304b97221 */ /* 0x000fc60000010100 */
[----:B----4-:R-:W-:-:S03]  /*1bdc0*/  FMNMX.FTZ R2, R158, R2, !PT ;  /* 0x000000029e027209 */ /* 0x010fc60007810000 */
[----:B------:R-:W3:Y:S01]  /*1bdd0*/  MUFU.TANH R174, R174 ;  /* 0x000000ae00ae7308 */ /* 0x000ee20000002400 */
[----:B-----5:R-:W-:-:S04]  /*1bde0*/  FMNMX.FTZ R2, R159, R2, !PT ;  /* 0x000000029f027209 */ /* 0x020fc80007810000 */
[----:B------:R-:W-:-:S03]  /*1bdf0*/  FMNMX.FTZ R2, R162, R2, !PT ;  /* 0x00000002a2027209 */ /* 0x000fc60007810000 */
[----:B------:R-:W4:Y:S01]  /*1be00*/  MUFU.TANH R175, R175 ;  /* 0x000000af00af7308 */ /* 0x000f220000002400 */
[----:B0-----:R-:W-:-:S04]  /*1be10*/  FMNMX.FTZ R2, R163, R2, !PT ;  /* 0x00000002a3027209 */ /* 0x001fc80007810000 */
[----:B------:R-:W-:-:S03]  /*1be20*/  FMNMX.FTZ R2, R166, R2, !PT ;  /* 0x00000002a6027209 */ /* 0x000fc60007810000 */
[----:B------:R-:W0:Y:S01]  /*1be30*/  MUFU.TANH R177, R177 ;  /* 0x000000b100b17308 */ /* 0x000e220000002400 */
[----:B------:R-:W-:-:S04]  /*1be40*/  FMNMX.FTZ R2, R167, R2, !PT ;  /* 0x00000002a7027209 */ /* 0x000fc80007810000 */
[----:B------:R-:W-:-:S03]  /*1be50*/  FMNMX.FTZ R2, R170, R2, !PT ;  /* 0x00000002aa027209 */ /* 0x000fc60007810000 */
[----:B------:R-:W5:Y:S01]  /*1be60*/  MUFU.TANH R178, R178 ;  /* 0x000000b200b27308 */ /* 0x000f620000002400 */
[----:B-1----:R-:W-:-:S04]  /*1be70*/  FMNMX.FTZ R2, R171, R2, !PT ;  /* 0x00000002ab027209 */ /* 0x002fc80007810000 */
[----:B---3--:R-:W-:-:S03]  /*1be80*/  FMNMX.FTZ R2, R174, R2, !PT ;  /* 0x00000002ae027209 */ /* 0x008fc60007810000 */
[----:B------:R-:W1:Y:S01]  /*1be90*/  MUFU.TANH R179, R179 ;  /* 0x000000b300b37308 */ /* 0x000e620000002400 */
[----:B----4-:R-:W-:-:S04]  /*1bea0*/  FMNMX.FTZ R2, R175, R2, !PT ;  /* 0x00000002af027209 */ /* 0x010fc80007810000 */
[----:B0-----:R-:W-:-:S03]  /*1beb0*/  FMNMX.FTZ R2, R177, R2, !PT ;  /* 0x00000002b1027209 */ /* 0x001fc60007810000 */
[----:B------:R-:W0:Y:S01]  /*1bec0*/  MUFU.TANH R180, R180 ;  /* 0x000000b400b47308 */ /* 0x000e220000002400 */
[----:B-----5:R-:W-:-:S04]  /*1bed0*/  FMNMX.FTZ R2, R178, R2, !PT ;  /* 0x00000002b2027209 */ /* 0x020fc80007810000 */
[----:B-1----:R-:W-:-:S04]  /*1bee0*/  FMNMX.FTZ R2, R179, R2, !PT ;  /* 0x00000002b3027209 */ /* 0x002fc80007810000 */
[----:B0-----:R-:W-:-:S05]  /*1bef0*/  FMNMX.FTZ R2, R180, R2, !PT ;  /* 0x00000002b4027209 */ /* 0x001fca0007810000 */
[----:B------:R-:W0:Y:S01]  /*1bf00*/  SHFL.BFLY PT, R3, R2, 0x2, 0x1f ;  /* 0x0c401f0002037f89 */ /* 0x000e2200000e0000 */
[----:B--2---:R-:W-:Y:S02]  /*1bf10*/  PRMT R222, R186, 0x654, R222 ;  /* 0x00000654bade7816 */ /* 0x004fe400000000de */
[----:B0-----:R-:W-:Y:S02]  /*1bf20*/  FMNMX.FTZ R3, R2, R3, !PT ;  /* 0x0000000302037209 */ /* 0x001fe40007810000 */
[----:B------:R0:W-:Y:S03]  /*1bf30*/  SYNCS.ARRIVE.TRANS64.RED.A1T0 RZ, [R222+URZ], RZ ;  /* 0x000000ffdeff79a7 */ /* 0x0001e6000810043f */
[----:B------:R-:W1:Y:S02]  /*1bf40*/  SHFL.BFLY PT, R2, R3, 0x1, 0x1f ;  /* 0x0c201f0003027f89 */ /* 0x000e6400000e0000 */
[----:B-1----:R-:W-:Y:S01]  /*1bf50*/  FMNMX.FTZ R3, R3, R2, !PT ;  /* 0x0000000203037209 */ /* 0x002fe20007810000 */
[----:B------:R-:W-:-:S04]  /*1bf60*/  IMAD.U32 R2, RZ, RZ, UR4 ;  /* 0x00000004ff027e24 */ /* 0x000fc8000f8e00ff */
[-C--:B------:R-:W-:Y:S01]  /*1bf70*/  FMUL.FTZ R181, R4, R2.reuse ;  /* 0x0000000204b57220 */ /* 0x080fe20000410000 */
[----:B------:R-:W-:Y:S01]  /*1bf80*/  FADD.FTZ R184, -R3, R228 ;  /* 0x000000e403b87221 */ /* 0x000fe20000010100 */
[-C--:B------:R-:W-:Y:S02]  /*1bf90*/  FMUL.FTZ R185, R185, R2.reuse ;  /* 0x00000002b9b97220 */ /* 0x080fe40000410000 */
[-CC-:B------:R-:W-:Y:S01]  /*1bfa0*/  FFMA.FTZ R182, R0, R2.reuse, -R181.reuse ;  /* 0x0000000200b67223 */ /* 0x180fe200000108b5 */
        /* <DEDUP_REMOVED lines=14> */
[-C--:B------:R-:W-:Y:S01]  /*1c090*/  FFMA.FTZ R176, R176, R2.reuse, -R181 ;  /* 0x00000002b0b07223 */ /* 0x080fe200000108b5 */
[-C--:B------:R-:W-:Y:S01]  /*1c0a0*/  FMUL.FTZ R181, R3, R2.reuse ;  /* 0x0000000203b57220 */ /* 0x080fe20000410000 */
[-C--:B------:R-:W-:Y:S01]  /*1c0b0*/  FMUL.FTZ R184, R184, R2.reuse ;  /* 0x00000002b8b87220 */ /* 0x080fe20000410000 */
[----:B------:R-:W-:Y:S02]  /*1c0c0*/  MUFU.EX2 R10, R185 ;  /* 0x000000b9000a7308 */ /* 0x000fe40000000800 */
        /* <DEDUP_REMOVED lines=13> */
[-CC-:B------:R-:W-:Y:S01]  /*1c1a0*/  FFMA.FTZ R177, R177, R2.reuse, -R181.reuse ;  /* 0x00000002b1b17223 */ /* 0x180fe200000108b5 */
[----:B------:R-:W1:Y:S01]  /*1c1b0*/  MUFU.EX2 R182, R182 ;  /* 0x000000b600b67308 */ /* 0x000e620000000800 */
[-CC-:B------:R-:W-:Y:S01]  /*1c1c0*/  FFMA.FTZ R178, R178, R2.reuse, -R181.reuse ;  /* 0x00000002b2b27223 */ /* 0x180fe200000108b5 */
[-CC-:B------:R-:W-:Y:S01]  /*1c1d0*/  FFMA.FTZ R179, R179, R2.reuse, -R181.reuse ;  /* 0x00000002b3b37223 */ /* 0x180fe200000108b5 */
[----:B------:R-:W-:-:S05]  /*1c1e0*/  FFMA.FTZ R187, R180, R2, -R181 ;  /* 0x00000002b4bb7223 */ /* 0x000fca00000108b5 */
[----:B------:R-:W2:Y:S08]  /*1c1f0*/  MUFU.EX2 R154, R154 ;  /* 0x0000009a009a7308 */ /* 0x000eb00000000800 */
[----:B------:R-:W3:Y:S01]  /*1c200*/  MUFU.EX2 R183, R183 ;  /* 0x000000b700b77308 */ /* 0x000ee20000000800 */
[----:B-1----:R-:W-:-:S07]  /*1c210*/  FFMA.FTZ R223, R10, R223, R182 ;  /* 0x000000df0adf7223 */ /* 0x002fce00000100b6 */
[----:B------:R-:W1:Y:S01]  /*1c220*/  MUFU.EX2 R155, R155 ;  /* 0x0000009b009b7308 */ /* 0x000e620000000800 */
[----:B--2---:R-:W-:-:S07]  /*1c230*/  FFMA.FTZ R221, R0, R221, R154 ;  /* 0x000000dd00dd7223 */ /* 0x004fce000001009a */
[----:B------:R-:W2:Y:S01]  /*1c240*/  MUFU.EX2 R5, R5 ;  /* 0x0000000500057308 */ /* 0x000ea20000000800 */
[----:B---3--:R-:W-:-:S07]  /*1c250*/  FADD.FTZ R180, R183, R223 ;  /* 0x000000dfb7b47221 */ /* 0x008fce0000010000 */
[----:B------:R-:W3:Y:S01]  /*1c260*/  MUFU.EX2 R158, R158 ;  /* 0x0000009e009e7308 */ /* 0x000ee20000000800 */
[----:B-1----:R-:W-:-:S07]  /*1c270*/  FADD.FTZ R181, R155, R221 ;  /* 0x000000dd9bb57221 */ /* 0x002fce0000010000 */
[----:B------:R-:W1:Y:S01]  /*1c280*/  MUFU.EX2 R152, R152 ;  /* 0x0000009800987308 */ /* 0x000e620000000800 */
[----:B--2---:R-:W-:-:S07]  /*1c290*/  FADD.FTZ R180, R5, R180 ;  /* 0x000000b405b47221 */ /* 0x004fce0000010000 */
        /* <DEDUP_REMOVED lines=49> */
[----:B---3--:R-:W-:Y:S01]  /*1c5b0*/  FADD.FTZ R181, R179, R181 ;  /* 0x000000b5b3b57221 */ /* 0x008fe20000010000 */
[----:B-1----:R-:W-:-:S03]  /*1c5c0*/  FADD.FTZ R223, R176, R180 ;  /* 0x000000b4b0df7221 */ /* 0x002fc60000010000 */
[----:B--2---:R-:W-:Y:S01]  /*1c5d0*/  FADD.FTZ R221, R187, R181 ;  /* 0x000000b5bbdd7221 */ /* 0x004fe20000010000 */
[----:B0-----:R-:W-:Y:S06]  /*1c5e0*/  @!P0 BRA `(.L_x_1794) ;  /* 0x0000000000048947 */ /* 0x001fec0003800000 */
[----:B------:R-:W-:Y:S01]  /*1c5f0*/  BPT.TRAP 0x1 ;  /* 0x000000040000795c */ /* 0x000fe20000300000 */
.L_x_1794:
[----:B------:R-:W2:Y:S04]  /*1c600*/  LDL R181, [R1+0x58] ;  /* 0x0000580001b57983 */ /* 0x000ea80000100800 */
[----:B------:R-:W3:Y:S01]  /*1c610*/  LDL.LU R180, [R1+0x4] ;  /* 0x0000040001b47983 */ /* 0x000ee20000300800 */
[----:B------:R-:W-:Y:S01]  /*1c620*/  F2FP.BF16.F32.PACK_AB R198, R152, R5 ;  /* 0x0000000598c6723e */ /* 0x000fe200000010ff */
[----:B------:R-:W-:Y:S01]  /*1c630*/  VIADD R11, R11, 0x30860 ;  /* 0x000308600b0b7836 */ /* 0x000fe20000000000 */
[----:B------:R-:W-:Y:S01]  /*1c640*/  F2FP.BF16.F32.PACK_AB R196, R183, R182 ;  /* 0x000000b6b7c4723e */ /* 0x000fe200000010ff */
[----:B------:R-:W-:Y:S01]  /*1c650*/  IMAD.MOV.U32 R228, RZ, RZ, R3 ;  /* 0x000000ffffe47224 */ /* 0x000fe200078e0003 */
[----:B------:R-:W-:Y:S01]  /*1c660*/  F2FP.BF16.F32.PACK_AB R197, R155, R154 ;  /* 0x0000009a9bc5723e */ /* 0x000fe200000010ff */
[----:B------:R-:W-:Y:S01]  /*1c670*/  IMAD.MOV.U32 R227, RZ, RZ, R4 ;  /* 0x000000ffffe37224 */ /* 0x000fe200078e0004 */
[----:B------:R-:W-:Y:S01]  /*1c680*/  PRMT R11, R186, 0x654, R11 ;  /* 0x00000654ba0b7816 */ /* 0x000fe2000000000b */
[----:B------:R-:W-:Y:S01]  /*1c690*/  IMAD.MOV.U32 R5, RZ, RZ, R202 ;  /* 0x000000ffff057224 */ /* 0x000fe200078e00ca */
[----:B------:R-:W-:-:S02]  /*1c6a0*/  F2FP.BF16.F32.PACK_AB R199, R159, R158 ;  /* 0x0000009e9fc7723e */ /* 0x000fc400000010ff */
[----:B------:R0:W-:Y:S01]  /*1c6b0*/  SYNCS.ARRIVE.TRANS64.RED.A1T0 RZ, [R11+URZ], RZ ;  /* 0x000000ff0bff79a7 */ /* 0x0001e2000810043f */
[----:B------:R-:W-:Y:S02]  /*1c6c0*/  F2FP.BF16.F32.PACK_AB R192, R156, R153 ;  /* 0x000000999cc0723e */ /* 0x000fe400000010ff */
[----:B------:R-:W-:Y:S02]  /*1c6d0*/  F2FP.BF16.F32.PACK_AB R193, R163, R162 ;  /* 0x000000a2a3c1723e */ /* 0x000fe400000010ff */
[----:B------:R-:W-:Y:S02]  /*1c6e0*/  F2FP.BF16.F32.PACK_AB R194, R160, R157 ;  /* 0x0000009da0c2723e */ /* 0x000fe400000010ff */
[----:B------:R-:W-:Y:S01]  /*1c6f0*/  F2FP.BF16.F32.PACK_AB R195, R167, R166 ;  /* 0x000000a6a7c3723e */ /* 0x000fe200000010ff */
[----:B0-----:R-:W-:Y:S01]  /*1c700*/  IMAD.MOV.U32 R11, RZ, RZ, R218 ;  /* 0x000000ffff0b7224 */ /* 0x001fe200078e00da */
[----:B------:R-:W-:Y:S02]  /*1c710*/  F2FP.BF16.F32.PACK_AB R188, R161, R164 ;  /* 0x000000a4a1bc723e */ /* 0x000fe400000010ff */
[----:B------:R-:W-:-:S02]  /*1c720*/  F2FP.BF16.F32.PACK_AB R189, R171, R170 ;  /* 0x000000aaabbd723e */ /* 0x000fc400000010ff */
[----:B------:R-:W-:Y:S02]  /*1c730*/  F2FP.BF16.F32.PACK_AB R190, R168, R165 ;  /* 0x000000a5a8be723e */ /* 0x000fe400000010ff */
[----:B------:R-:W-:Y:S02]  /*1c740*/  F2FP.BF16.F32.PACK_AB R191, R175, R174 ;  /* 0x000000aeafbf723e */ /* 0x000fe400000010ff */
[----:B------:R-:W-:Y:S02]  /*1c750*/  F2FP.BF16.F32.PACK_AB R184, R172, R169 ;  /* 0x000000a9acb8723e */ /* 0x000fe400000010ff */
[----:B------:R-:W-:Y:S02]  /*1c760*/  F2FP.BF16.F32.PACK_AB R185, R178, R177 ;  /* 0x000000b1b2b9723e */ /* 0x000fe400000010ff */
[----:B------:R-:W-:Y:S02]  /*1c770*/  F2FP.BF16.F32.PACK_AB R186, R176, R173 ;  /* 0x000000adb0ba723e */ /* 0x000fe400000010ff */
[----:B------:R-:W-:Y:S01]  /*1c780*/  F2FP.BF16.F32.PACK_AB R187, R187, R179 ;  /* 0x000000b3bbbb723e */ /* 0x000fe200000010ff */
[C---:B---3--:R-:W-:Y:S01]  /*1c790*/  VIADD R152, R180.reuse, 0xffffffff ;  /* 0xffffffffb4987836 */ /* 0x048fe20000000000 */
[----:B--2---:R-:W-:-:S04]  /*1c7a0*/  ISETP.GT.AND P1, PT, R180, R181, PT ;  /* 0x000000b5b400720c */ /* 0x004fc80003f24270 */
[----:B------:R0:W-:Y:S09]  /*1c7b0*/  STL [R1+0x4], R152 ;  /* 0x0000049801007387 */ /* 0x0001f20000100800 */
[----:B------:R-:W-:Y:S05]  /*1c7c0*/  @P1 BRA `(.L_x_1795) ;  /* 0xffffffd800a01947 */ /* 0x000fea000383ffff */
[----:B------:R-:W-:Y:S05]  /*1c7d0*/  BSYNC B1 ;  /* 0x0000000000017941 */ /* 0x000fea0003800000 */
.L_x_1782:
[----:B------:R-:W-:-:S07]  /*1c7e0*/  IMAD.MOV.U32 R5, RZ, RZ, R152 ;  /* 0x000000ffff057224 */ /* 0x000fce00078e0098 */
.L_x_1781:
[----:B------:R-:W-:Y:S05]  /*1c7f0*/  BSYNC B0 ;  /* 0x0000000000007941 */ /* 0x000fea0003800000 */
.L_x_1780:
[----:B------:R-:W2:Y:S01]  /*1c800*/  LDL R11, [R1+0x7c] ;  /* 0x00007c00010b7983 */ /* 0x000ea20000100800 */
[----:B------:R-:W-:Y:S01]  /*1c810*/  BSSY B0, `(.L_x_1796) ;  /* 0x0000325000007945 */ /* 0x000fe20003800000 */
[----:B--2---:R-:W-:-:S13]  /*1c820*/  ISETP.GE.AND P1, PT, R5, R11, PT ;  /* 0x0000000b0500720c */ /* 0x004fda0003f26270 */
[----:B------:R-:W-:Y:S05]  /*1c830*/  @!P1 BRA `(.L_x_1797) ;  /* 0x0000003000889947 */ /* 0x000fea0003800000 */
[----:B------:R-:W-:Y:S02]  /*1c840*/  IMAD.MOV.U32 R228, RZ, RZ, R3 ;  /* 0x000000ffffe47224 */ /* 0x000fe400078e0003 */
[----:B------:R-:W-:Y:S02]  /*1c850*/  IMAD.MOV.U32 R227, RZ, RZ, R4 ;  /* 0x000000ffffe37224 */ /* 0x000fe400078e0004 */
[----:B------:R-:W-:Y:S02]  /*1c860*/  IMAD.MOV.U32 R222, RZ, RZ, R218 ;  /* 0x000000ffffde7224 */ /* 0x000fe400078e00da */
[----:B------:R-:W-:-:S07]  /*1c870*/  IMAD.MOV.U32 R11, RZ, RZ, R202 ;  /* 0x000000ffff0b7224 */ /* 0x000fce00078e00ca */
.L_x_1818:
[----:B------:R-:W-:-:S04]  /*1c880*/  ISETP.NE.AND P1, PT, R11, 0x1, PT ;  /* 0x000000010b00780c */ /* 0x000fc80003f25270 */
[----:B------:R-:W-:-:S04]  /*1c890*/  SEL R218, RZ, 0x1, P1 ;  /* 0x00000001ffda7807 */ /* 0x000fc80000800000 */
[----:B------:R-:W-:Y:S01]  /*1c8a0*/  LOP3.LUT R218, R222, R218, RZ, 0x3c, !PT ;  /* 0x000000dadeda7212 */ /* 0x000fe200078e3cff */
[----:B------:R-:W-:Y:S06]  /*1c8b0*/  @!P0 BRA `(.L_x_1798) ;  /* 0x0000000000048947 */ /* 0x000fec0003800000 */
[----:B------:R-:W-:Y:S01]  /*1c8c0*/  BPT.TRAP 0x1 ;  /* 0x000000040000795c */ /* 0x000fe20000300000 */
.L_x_1798:
[----:B------:R-:W-:Y:S01]  /*1c8d0*/  VIADD R202, R11, 0x1 ;  /* 0x000000010bca7836 */ /* 0x000fe20000000000 */
[----:B------:R-:W-:-:S04]  /*1c8e0*/  SHF.L.U32 R2, R218, 0x1f, RZ ;  /* 0x0000001fda027819 */ /* 0x000fc800000006ff */
[----:B------:R-:W-:-:S04]  /*1c8f0*/  ISETP.NE.AND P1, PT, R202, 0x2, PT ;  /* 0x00000002ca00780c */ /* 0x000fc80003f25270 */
[----:B------:R-:W-:-:S05]  /*1c900*/  SEL R202, R202, RZ, P1 ;  /* 0x000000ffcaca7207 */ /* 0x000fca0000800000 */
[----:B------:R-:W-:-:S04]  /*1c910*/  IMAD R4, R202, 0x8, R17 ;  /* 0x00000008ca047824 */ /* 0x000fc800078e0211 */
[----:B------:R1:W2:Y:S01]  /*1c920*/  SYNCS.PHASECHK.TRANS64.TRYWAIT P1, [R4+URZ+0x30830], R2 ;  /* 0x03083002040075a7 */ /* 0x0002a2000802017f */
[----:B------:R-:W-:Y:S05]  /*1c930*/  @!P0 BRA `(.L_x_1799) ;  /* 0x0000000000048947 */ /* 0x000fea0003800000 */
[----:B------:R-:W-:Y:S01]  /*1c940*/  BPT.TRAP 0x1 ;  /* 0x000000040000795c */ /* 0x000fe20000300000 */
.L_x_1799:
[----:B------:R-:W3:Y:S01]  /*1c950*/  LDL R3, [R1+0x54] ;  /* 0x0000540001037983 */ /* 0x000ee20000100800 */
[----:B------:R-:W-:Y:S01]  /*1c960*/  BSSY B1, `(.L_x_1800) ;  /* 0x0000007000017945 */ /* 0x000fe20003800000 */
[----:B---3--:R-:W-:-:S04]  /*1c970*/  IMAD R156, R202, 0x800, R3 ;  /* 0x00000800ca9c7824 */ /* 0x008fc800078e0203 */
[C---:B------:R-:W-:Y:S02]  /*1c980*/  VIADD R154, R156.reuse, 0x2 ;  /* 0x000000029c9a7836 */ /* 0x040fe40000000000 */
[----:B------:R-:W-:Y:S01]  /*1c990*/  VIADD R153, R156, 0x4 ;  /* 0x000000049c997836 */ /* 0x000fe20000000000 */
[----:B--2---:R-:W-:Y:S06]  /*1c9a0*/  @P1 BRA `(.L_x_1801) ;  /* 0x0000000000081947 */ /* 0x004fec0003800000 */
[----:B------:R-:W2:Y:S02]  /*1c9b0*/  SYNCS.PHASECHK.TRANS64.TRYWAIT P1, [R4+URZ+0x30830], R2 ;  /* 0x03083002040075a7 */ /* 0x000ea4000802017f */
[----:B--2---:R-:W-:Y:S05]  /*1c9c0*/  @!P1 BRA `(.L_x_1802) ;  /* 0x0000012c00389947 */ /* 0x004fea0003800000 */
.L_x_1801:
[----:B------:R-:W-:Y:S05]  /*1c9d0*/  BSYNC B1 ;  /* 0x0000000000017941 */ /* 0x000fea0003800000 */
.L_x_1800:
[----:B------:R-:W-:Y:S04]  /*1c9e0*/  STL.64 [R1+0x100], R22 ;  /* 0x0001001601007387 */ /* 0x000fe80000100a00 */
[----:B------:R-:W-:Y:S04]  /*1c9f0*/  STL [R1+0xf8], R11 ;  /* 0x0000f80b01007387 */ /* 0x000fe80000100800 */
[----:B------:R3:W-:Y:S04]  /*1ca00*/  STL.64 [R1+0xf0], R18 ;  /* 0x0000f01201007387 */ /* 0x0007e80000100a00 */
[----:B---3--:R-:W3:Y:S04]  /*1ca10*/  LDL.64 R18, [R1+0x38] ;  /* 0x0000380001127983 */ /* 0x008ee80000100a00 */
[----:B------:R4:W-:Y:S04]  /*1ca20*/  STL.64 [R1+0xe8], R16 ;  /* 0x0000e81001007387 */ /* 0x0009e80000100a00 */
[----:B----4-:R-:W4:Y:S04]  /*1ca30*/  LDL.64 R16, [R1+0x30] ;  /* 0x0000300001107983 */ /* 0x010f280000100a00 */
[----:B------:R0:W-:Y:S04]  /*1ca40*/  STL.64 [R1+0xe0], R4 ;  /* 0x0000e00401007387 */ /* 0x0001e80000100a00 */
[----:B------:R-:W3:Y:S01]  /*1ca50*/  LDL.64 R22, [R1+0x40] ;  /* 0x0000400001167983 */ /* 0x000ee20000100a00 */
[----:B-12---:R-:W-:-:S05]  /*1ca60*/  IMAD.MOV.U32 R2, RZ, RZ, R156 ;  /* 0x000000ffff027224 */ /* 0x006fca00078e009c */
[----:B------:R-:W-:Y:S01]  /*1ca70*/  R2UR UR6, R2 ;  /* 0x00000000020672ca */ /* 0x000fe200000e0000 */
[----:B------:R-:W-:Y:S01]  /*1ca80*/  IMAD.MOV.U32 R2, RZ, RZ, R154 ;  /* 0x000000ffff027224 */ /* 0x000fe200078e009a */
[----:B0-----:R-:W2:Y:S01]  /*1ca90*/  LDL.64 R4, [R1+0x28] ;  /* 0x0000280001047983 */ /* 0x001ea20000100a00 */
[----:B------:R-:W-:Y:S02]  /*1caa0*/  VIADD R152, R156, 0x6 ;  /* 0x000000069c987836 */ /* 0x000fe40000000000 */
[----:B------:R-:W-:Y:S01]  /*1cab0*/  IMAD.MOV.U32 R3, RZ, RZ, 0x40000040 ;  /* 0x40000040ff037424 */ /* 0x000fe200078e00ff */
[----:B------:R-:W-:Y:S01]  /*1cac0*/  R2UR UR4, R2 ;  /* 0x00000000020472ca */ /* 0x000fe200000e0000 */
[----:B------:R-:W-:Y:S01]  /*1cad0*/  IMAD.MOV.U32 R2, RZ, RZ, R153 ;  /* 0x000000ffff027224 */ /* 0x000fe200078e0099 */
[----:B------:R-:W-:Y:S01]  /*1cae0*/  R2UR UR10, R152 ;  /* 0x00000000980a72ca */ /* 0x000fe200000e0000 */
[----:B------:R-:W-:Y:S01]  /*1caf0*/  IMAD.MOV.U32 R153, RZ, RZ, 0x40000040 ;  /* 0x40000040ff997424 */ /* 0x000fe200078e00ff */
[----:B------:R-:W-:-:S02]  /*1cb00*/  R2UR UR7, R3 ;  /* 0x00000000030772ca */ /* 0x000fc400000e0000 */
[----:B------:R-:W-:Y:S01]  /*1cb10*/  R2UR UR8, R2 ;  /* 0x00000000020872ca */ /* 0x000fe200000e0000 */
[----:B------:R-:W-:Y:S01]  /*1cb20*/  VIADD R2, R156, 0x200 ;  /* 0x000002009c027836 */ /* 0x000fe20000000000 */
[----:B------:R-:W-:Y:S01]  /*1cb30*/  R2UR UR11, R153 ;  /* 0x00000000990b72ca */ /* 0x000fe200000e0000 */
[----:B------:R-:W-:Y:S01]  /*1cb40*/  FMUL.FTZ R24, R24, R10 ;  /* 0x0000000a18187220 */ /* 0x000fe20000410000 */
[C---:B------:R-:W-:Y:S02]  /*1cb50*/  R2UR UR5, R3.reuse ;  /* 0x00000000030572ca */ /* 0x040fe400000e0000 */
[----:B------:R-:W-:Y:S01]  /*1cb60*/  R2UR UR14, R2 ;  /* 0x00000000020e72ca */ /* 0x000fe200000e0000 */
[----:B------:R-:W-:Y:S01]  /*1cb70*/  VIADD R2, R156, 0x206 ;  /* 0x000002069c027836 */ /* 0x000fe20000000000 */
[----:B------:R-:W-:-:S04]  /*1cb80*/  R2UR UR9, R3 ;  /* 0x00000000030972ca */ /* 0x000fc800000e0000 */
[----:B------:R-:W-:Y:S01]  /*1cb90*/  R2UR UR26, R2 ;  /* 0x00000000021a72ca */ /* 0x000fe200000e0000 */
[----:B------:R-:W-:Y:S02]  /*1cba0*/  VIADD R2, R156, 0x404 ;  /* 0x000004049c027836 */ /* 0x000fe40000000000 */
[----:B------:R-:W-:-:S03]  /*1cbb0*/  MOV R152, UR11 ;  /* 0x0000000b00987c02 */ /* 0x000fc60008000f00 */
[----:B------:R-:W-:Y:S01]  /*1cbc0*/  R2UR UR38, R2 ;  /* 0x00000000022672ca */ /* 0x000fe200000e0000 */
[----:B------:R-:W-:-:S05]  /*1cbd0*/  VIADD R2, R156, 0x600 ;  /* 0x000006009c027836 */ /* 0x000fca0000000000 */
[----:B------:R-:W-:Y:S01]  /*1cbe0*/  R2UR UR46, R2 ;  /* 0x00000000022e72ca */ /* 0x000fe200000e0000 */
[----:B------:R-:W-:Y:S01]  /*1cbf0*/  VIADD R2, R156, 0x606 ;  /* 0x000006069c027836 */ /* 0x000fe20000000000 */
[----:B------:R0:W-:Y:S01]  /*1cc00*/  STL [R1+0x14], R152 ;  /* 0x0000149801007387 */ /* 0x0001e20000100800 */
[----:B------:R-:W-:Y:S01]  /*1cc10*/  R2UR UR15, R3 ;  /* 0x00000000030f72ca */ /* 0x000fe200000e0000 */
[-C--:B------:R-:W-:Y:S01]  /*1cc20*/  FMUL.FTZ R25, R25, R10.reuse ;  /* 0x0000000a19197220 */ /* 0x080fe20000410000 */
[C---:B------:R-:W-:Y:S01]  /*1cc30*/  R2UR UR27, R3.reuse ;  /* 0x00000000031b72ca */ /* 0x040fe200000e0000 */
[-C--:B------:R-:W-:Y:S01]  /*1cc40*/  FMUL.FTZ R28, R28, R10.reuse ;  /* 0x0000000a1c1c7220 */ /* 0x080fe20000410000 */
[----:B------:R-:W-:Y:S01]  /*1cc50*/  R2UR UR39, R3 ;  /* 0x00000000032772ca */ /* 0x000fe200000e0000 */
[-C--:B------:R-:W-:Y:S01]  /*1cc60*/  FMUL.FTZ R29, R29, R10.reuse ;  /* 0x0000000a1d1d7220 */ /* 0x080fe20000410000 */
[----:B------:R-:W-:Y:S01]  /*1cc70*/  R2UR UR47, R3 ;  /* 0x00000000032f72ca */ /* 0x000fe200000e0000 */
[-C--:B------:R-:W-:Y:S01]  /*1cc80*/  FMUL.FTZ R32, R32, R10.reuse ;  /* 0x0000000a20207220 */ /* 0x080fe20000410000 */
[----:B------:R-:W-:Y:S01]  /*1cc90*/  R2UR UR58, R2 ;  /* 0x00000000023a72ca */ /* 0x000fe200000e0000 */
[-C--:B------:R-:W-:Y:S01]  /*1cca0*/  FMUL.FTZ R33, R33, R10.reuse ;  /* 0x0000000a21217220 */ /* 0x080fe20000410000 */
[----:B------:R-:W-:Y:S01]  /*1ccb0*/  R2UR UR59, R3 ;  /* 0x00000000033b72ca */ /* 0x000fe200000e0000 */
[-C--:B------:R-:W-:Y:S01]  /*1ccc0*/  FMUL.FTZ R36, R36, R10.reuse ;  /* 0x0000000a24247220 */ /* 0x080fe20000410000 */
[----:B------:R-:W2:Y:S01]  /*1ccd0*/  LDL.64 R2, [R1+0x20] ;  /* 0x0000200001027983 */ /* 0x000ea20000100a00 */
        /* <DEDUP_REMOVED lines=56> */
[----:B------:R-:W-:-:S02]  /*1d060*/  FMUL.FTZ R149, R149, R10 ;  /* 0x0000000a95957220 */ /* 0x000fc40000410000 */
[----:B------:R-:W2:Y:S01]  /*1d070*/  LDL.LU R10, [R1+0x14] ;  /* 0x00001400010a7983 */ /* 0x000ea20000300800 */
[C---:B------:R-:W-:Y:S02]  /*1d080*/  VIADD R154, R156.reuse, 0x204 ;  /* 0x000002049c9a7836 */ /* 0x040fe40000000000 */
[----:B0-----:R-:W-:-:S03]  /*1d090*/  VIADD R152, R156, 0x202 ;  /* 0x000002029c987836 */ /* 0x001fc60000000000 */
[----:B------:R-:W-:Y:S01]  /*1d0a0*/  R2UR UR22, R154 ;  /* 0x000000009a1672ca */ /* 0x000fe200000e0000 */
[----:B------:R-:W-:Y:S01]  /*1d0b0*/  VIADD R154, R156, 0x400 ;  /* 0x000004009c9a7836 */ /* 0x000fe20000000000 */
[----:B------:R-:W-:Y:S01]  /*1d0c0*/  R2UR UR18, R152 ;  /* 0x00000000981272ca */ /* 0x000fe200000e0000 */
[----:B------:R-:W-:-:S03]  /*1d0d0*/  VIADD R152, R156, 0x402 ;  /* 0x000004029c987836 */ /* 0x000fc60000000000 */
[----:B------:R-:W-:Y:S01]  /*1d0e0*/  R2UR UR30, R154 ;  /* 0x000000009a1e72ca */ /* 0x000fe200000e0000 */
[----:B------:R-:W-:Y:S01]  /*1d0f0*/  VIADD R154, R156, 0x406 ;  /* 0x000004069c9a7836 */ /* 0x000fe20000000000 */
[----:B------:R-:W-:Y:S01]  /*1d100*/  MOV R11, UR10 ;  /* 0x0000000a000b7c02 */ /* 0x000fe20008000f00 */
[----:B------:R-:W-:Y:S01]  /*1d110*/  UMOV UR10, UR4 ;  /* 0x00000004000a7c82 */ /* 0x000fe20008000000 */
[----:B------:R-:W-:Y:S01]  /*1d120*/  UMOV UR11, UR5 ;  /* 0x00000005000b7c82 */ /* 0x000fe20008000000 */
        /* <DEDUP_REMOVED lines=8> */
[C---:B------:R-:W-:Y:S02]  /*1d1b0*/  R2UR UR23, R155.reuse ;  /* 0x000000009b1772ca */ /* 0x040fe400000e0000 */
[----:B------:R-:W-:Y:S02]  /*1d1c0*/  R2UR UR31, R155 ;  /* 0x000000009b1f72ca */ /* 0x000fe400000e0000 */
[----:B------:R-:W-:Y:S02]  /*1d1d0*/  R2UR UR35, R153 ;  /* 0x00000000992372ca */ /* 0x000fe400000e0000 */
[----:B------:R-:W-:Y:S02]  /*1d1e0*/  R2UR UR43, R155 ;  /* 0x000000009b2b72ca */ /* 0x000fe400000e0000 */
[----:B------:R-:W-:-:S02]  /*1d1f0*/  R2UR UR50, R154 ;  /* 0x000000009a3272ca */ /* 0x000fc400000e0000 */
[----:B------:R-:W-:Y:S02]  /*1d200*/  R2UR UR51, R155 ;  /* 0x000000009b3372ca */ /* 0x000fe400000e0000 */
[----:B------:R-:W-:Y:S02]  /*1d210*/  R2UR UR54, R152 ;  /* 0x00000000983672ca */ /* 0x000fe400000e0000 */
[----:B------:R-:W-:Y:S02]  /*1d220*/  R2UR UR55, R153 ;  /* 0x00000000993772ca */ /* 0x000fe400000e0000 */
[----:B------:R-:W-:-:S06]  /*1d230*/  WARPGROUP.ARRIVE ;  /* 0x00000000000079c5 */ /* 0x000fcc0000000000 */
[----:B------:R-:W-:Y:S01]  /*1d240*/  HGMMA.64x64x16.F32.BF16 R152, gdesc[UR4], RZ, !UPT, gsb0 ;  /* 0x00e00000049879f0 */ /* 0x000fe2000c0018ff */
[----:B------:R-:W-:Y:S01]  /*1d250*/  UMOV UR6, UR8 ;  /* 0x0000000800067c82 */ /* 0x000fe20008000000 */
[----:B------:R-:W-:Y:S01]  /*1d260*/  UMOV UR7, UR9 ;  /* 0x0000000900077c82 */ /* 0x000fe20008000000 */
[----:B------:R-:W-:Y:S02]  /*1d270*/  WARPGROUP.DEPBAR.LE gsb0, 0x0 ;  /* 0x00008000000079c5 */ /* 0x000fe40000010000 */
[----:B------:R-:W-:Y:S01]  /*1d280*/  WARPGROUP.ARRIVE ;  /* 0x00000000000079c5 */ /* 0x000fe20000000000 */
[----:B---3--:R-:W-:Y:S02]  /*1d290*/  R2UR UR8, R22 ;  /* 0x00000000160872ca */ /* 0x008fe400000e0000 */
[----:B------:R-:W-:Y:S02]  /*1d2a0*/  R2UR UR9, R23 ;  /* 0x00000000170972ca */ /* 0x000fe400000e0000 */
        /* <DEDUP_REMOVED lines=8> */
[----:B----4-:R-:W-:Y:S01]  /*1d330*/  R2UR UR8, R16 ;  /* 0x00000000100872ca */ /* 0x010fe200000e0000 */
[----:B------:R0:W5:Y:S01]  /*1d340*/  LDL.LU R11, [R1+0xf8] ;  /* 0x0000f800010b7983 */ /* 0x0001620000300800 */
[----:B------:R-:W-:Y:S02]  /*1d350*/  R2UR UR9, R17 ;  /* 0x00000000110972ca */ /* 0x000fe400000e0000 */
[----:B--2---:R-:W-:Y:S01]  /*1d360*/  R2UR UR12, R4 ;  /* 0x00000000040c72ca */ /* 0x004fe200000e0000 */
[----:B------:R0:W5:Y:S01]  /*1d370*/  LDL.LU.64 R18, [R1+0xf0] ;  /* 0x0000f00001127983 */ /* 0x0001620000300a00 */
[----:B------:R-:W-:Y:S02]  /*1d380*/  R2UR UR13, R5 ;  /* 0x00000000050d72ca */ /* 0x000fe400000e0000 */
[----:B------:R-:W-:Y:S01]  /*1d390*/  R2UR UR16, R2 ;  /* 0x00000000021072ca */ /* 0x000fe200000e0000 */
[----:B------:R0:W5:Y:S01]  /*1d3a0*/  LDL.LU.64 R16, [R1+0xe8] ;  /* 0x0000e80001107983 */ /* 0x0001620000300a00 */
[----:B------:R-:W-:-:S02]  /*1d3b0*/  R2UR UR17, R3 ;  /* 0x00000000031172ca */ /* 0x000fc400000e0000 */
[----:B------:R-:W-:Y:S01]  /*1d3c0*/  R2UR UR20, R216 ;  /* 0x00000000d81472ca */ /* 0x000fe200000e0000 */
[----:B------:R0:W5:Y:S01]  /*1d3d0*/  LDL.LU.64 R4, [R1+0xe0] ;  /* 0x0000e00001047983 */ /* 0x0001620000300a00 */
[----:B------:R-:W-:Y:S01]  /*1d3e0*/  R2UR UR11, R10 ;  /* 0x000000000a0b72ca */ /* 0x000fe200000e0000 */
[----:B------:R-:W-:Y:S02]  /*1d3f0*/  WARPGROUP.DEPBAR.LE gsb0, 0x0 ;  /* 0x00008000000079c5 */ /* 0x000fe40000010000 */
[----:B------:R-:W-:-:S10]  /*1d400*/  WARPGROUP.ARRIVE ;  /* 0x00000000000079c5 */ /* 0x000fd40000000000 */
        /* <DEDUP_REMOVED lines=121> */
[----:B0-----:R-:W-:Y:S05]  /*1dba0*/  @!P0 BRA `(.L_x_1803) ;  /* 0x0000000000048947 */ /* 0x001fea0003800000 */
[----:B------:R-:W-:Y:S01]  /*1dbb0*/  BPT.TRAP 0x1 ;  /* 0x000000040000795c */ /* 0x000fe20000300000 */
.L_x_1803:
[----:B------:R-:W-:Y:S01]  /*1dbc0*/  SHF.L.U32 R0, R222, 0x1f, RZ ;  /* 0x0000001fde007819 */ /* 0x000fe200000006ff */
[----:B-----5:R-:W-:-:S04]  /*1dbd0*/  IMAD R222, R11, 0x8, R17 ;  /* 0x000000080bde7824 */ /* 0x020fc800078e0211 */
[----:B------:R0:W1:Y:S01]  /*1dbe0*/  SYNCS.PHASECHK.TRANS64.TRYWAIT P1, [R222+URZ+0x30850], R0 ;  /* 0x03085000de0075a7 */ /* 0x000062000802017f */
[----:B------:R-:W-:Y:S05]  /*1dbf0*/  @!P0 BRA `(.L_x_1804) ;  /* 0x0000000000048947 */ /* 0x000fea0003800000 */
[----:B------:R-:W-:Y:S01]  /*1dc00*/  BPT.TRAP 0x1 ;  /* 0x000000040000795c */ /* 0x000fe20000300000 */
.L_x_1804:
[----:B------:R-:W-:Y:S04]  /*1dc10*/  BSSY B1, `(.L_x_1805) ;  /* 0x0000004000017945 */ /* 0x000fe80003800000 */
[----:B-1----:R-:W-:Y:S05]  /*1dc20*/  @P1 BRA `(.L_x_1806) ;  /* 0x0000000000081947 */ /* 0x002fea0003800000 */
[----:B------:R-:W1:Y:S02]  /*1dc30*/  SYNCS.PHASECHK.TRANS64.TRYWAIT P1, [R222+URZ+0x30850], R0 ;  /* 0x03085000de0075a7 */ /* 0x000e64000802017f */
[----:B-1----:R-:W-:Y:S05]  /*1dc40*/  @!P1 BRA `(.L_x_1807) ;  /* 0x0000011800ac9947 */ /* 0x002fea0003800000 */
.L_x_1806:
[----:B------:R-:W-:Y:S05]  /*1dc50*/  BSYNC B1 ;  /* 0x0000000000017941 */ /* 0x000fea0003800000 */
.L_x_1805:
        /* <DEDUP_REMOVED lines=37> */
.L_x_1808:
[----:B------:R-:W2:Y:S01]  /*1deb0*/  LDL R2, [R1] ;  /* 0x0000000001027983 */ /* 0x000ea20000100800 */
[----:B------:R-:W3:Y:S01]  /*1dec0*/  LDC R3, c[0x0][0x448] ;  /* 0x00011200ff037b82 */ /* 0x000ee20000000800 */
[----:B------:R-:W-:Y:S02]  /*1ded0*/  ULDC UR5, c[0x0][0x9d8] ;  /* 0x0002760000057ab9 */ /* 0x000fe40000000800 */
[----:B------:R-:W4:Y:S04]  /*1dee0*/  LDL R10, [R1+0x5c] ;  /* 0x00005c00010a7983 */ /* 0x000f280000100800 */
[----:B01----:R-:W4:Y:S01]  /*1def0*/  LDL R0, [R1+0x78] ;  /* 0x0000780001007983 */ /* 0x003f220000100800 */
[----:B------:R-:W0:Y:S03]  /*1df00*/  LDC R187, c[0x0][0x9e4] ;  /* 0x00027900ffbb7b82 */ /* 0x000e260000000800 */
[----:B------:R-:W5:Y:S01]  /*1df10*/  LDL R188, [R1+0xc] ;  /* 0x00000c0001bc7983 */ /* 0x000f620000100800 */
[----:B---3--:R-:W-:-:S13]  /*1df20*/  ISETP.NE.AND P1, PT, R3, 0x1, PT ;  /* 0x000000010300780c */ /* 0x008fda0003f25270 */
[----:B------:R-:W1:Y:S01]  /*1df30*/  @P1 LDC R3, c[0x0][0x44c] ;  /* 0x00011300ff031b82 */ /* 0x000e620000000800 */
        /* <DEDUP_REMOVED lines=26> */
[----:B----4-:R-:W-:-:S04]  /*1e0e0*/  IMAD.IADD R0, R0, 0x1, R10 ;  /* 0x0000000100007824 */ /* 0x010fc800078e020a */
[----:B-1----:R-:W-:-:S04]  /*1e0f0*/  @P1 IMAD.HI.U32 R3, R0, R3, RZ ;  /* 0x0000000300031227 */ /* 0x002fc800078e00ff */
[----:B------:R-:W-:Y:S01]  /*1e100*/  FMUL.FTZ R10, R153, UR5 ;  /* 0x00000005990a7c20 */ /* 0x000fe20008410000 */
[----:B------:R-:W-:Y:S01]  /*1e110*/  FMUL.FTZ R153, R157, UR5 ;  /* 0x000000059d997c20 */ /* 0x000fe20008410000 */
[----:B------:R-:W-:Y:S01]  /*1e120*/  FMUL.FTZ R157, R161, UR5 ;  /* 0x00000005a19d7c20 */ /* 0x000fe20008410000 */
[----:B-----5:R-:W-:Y:S01]  /*1e130*/  PRMT R4, R188, 0x654, R4 ;  /* 0x00000654bc047816 */ /* 0x020fe20000000004 */
[----:B------:R-:W-:Y:S01]  /*1e140*/  FMUL.FTZ R161, R163, UR5 ;  /* 0x00000005a3a17c20 */ /* 0x000fe20008410000 */
[----:B------:R-:W-:Y:S01]  /*1e150*/  FMUL.FTZ R163, R165, UR5 ;  /* 0x00000005a5a37c20 */ /* 0x000fe20008410000 */
[----:B--2---:R-:W-:Y:S01]  /*1e160*/  @P1 SHF.R.U32.HI R0, RZ, R2, R3 ;  /* 0x00000002ff001219 */ /* 0x004fe20000011603 */
[----:B------:R-:W-:Y:S01]  /*1e170*/  FMUL.FTZ R2, R152, UR5 ;  /* 0x0000000598027c20 */ /* 0x000fe20008410000 */
[----:B------:R-:W-:Y:S01]  /*1e180*/  FMUL.FTZ R152, R156, UR5 ;  /* 0x000000059c987c20 */ /* 0x000fe20008410000 */
[----:B------:R-:W-:Y:S01]  /*1e190*/  FMUL.FTZ R156, R160, UR5 ;  /* 0x00000005a09c7c20 */ /* 0x000fe20008410000 */
        /* <DEDUP_REMOVED lines=8> */
[----:B------:R2:W-:Y:S01]  /*1e220*/  SYNCS.ARRIVE.TRANS64.RED.A1T0 RZ, [R4+URZ], RZ ;  /* 0x000000ff04ff79a7 */ /* 0x0005e2000810043f */
[----:B------:R-:W-:Y:S01]  /*1e230*/  FMUL.FTZ R3, R154, UR5 ;  /* 0x000000059a037c20 */ /* 0x000fe20008410000 */
[----:B------:R-:W-:Y:S01]  /*1e240*/  FMUL.FTZ R170, R175, UR5 ;  /* 0x00000005afaa7c20 */ /* 0x000fe20008410000 */
[----:B------:R-:W-:Y:S01]  /*1e250*/  FMUL.FTZ R171, R178, UR5 ;  /* 0x00000005b2ab7c20 */ /* 0x000fe20008410000 */
[----:B------:R-:W-:Y:S01]  /*1e260*/  FMUL.FTZ R154, R158, UR5 ;  /* 0x000000059e9a7c20 */ /* 0x000fe20008410000 */
[----:B------:R-:W-:Y:S01]  /*1e270*/  FMUL.FTZ R178, R180, UR5 ;  /* 0x00000005b4b27c20 */ /* 0x000fe20008410000 */
[----:B------:R-:W-:Y:S01]  /*1e280*/  FMUL.FTZ R175, R182, UR5 ;  /* 0x00000005b6af7c20 */ /* 0x000fe20008410000 */
[----:B--2---:R-:W-:Y:S01]  /*1e290*/  IMAD.SHL.U32 R4, R5, 0x40, RZ ;  /* 0x0000004005047824 */ /* 0x004fe200078e00ff */
[----:B------:R-:W2:Y:S01]  /*1e2a0*/  MUFU.TANH R2, R2 ;  /* 0x0000000200027308 */ /* 0x000ea20000002400 */
[----:B------:R-:W-:-:S03]  /*1e2b0*/  ULDC UR5, c[0x0][0x9e0] ;  /* 0x0002780000057ab9 */ /* 0x000fc60000000800 */
[----:B------:R-:W-:-:S04]  /*1e2c0*/  IADD3 R182, -R225, 0x1, -R4 ;  /* 0x00000001e1b67810 */ /* 0x000fc80007ffe904 */
[----:B------:R-:W4:Y:S01]  /*1e2d0*/  MUFU.TANH R10, R10 ;  /* 0x0000000a000a7308 */ /* 0x000f220000002400 */
[----:B------:R-:W-:-:S07]  /*1e2e0*/  IADD3 R182, -R219, R182, R220 ;  /* 0x000000b6dbb67210 */ /* 0x000fce0007ffe1dc */
[----:B------:R-:W0:Y:S01]  /*1e2f0*/  MUFU.TANH R3, R3 ;  /* 0x0000000300037308 */ /* 0x000e220000002400 */
        /* <DEDUP_REMOVED lines=20> */
[--C-:B-1----:R-:W-:Y:S02]  /*1e440*/  IMAD.IADD R181, R183, 0x1, R186.reuse ;  /* 0x00000001b7b57824 */ /* 0x102fe400078e02ba */
[----:B------:R-:W-:Y:S01]  /*1e450*/  IMAD.IADD R180, R182, 0x1, R186 ;  /* 0x00000001b6b47824 */ /* 0x000fe200078e02ba */
[----:B--234-:R-:W-:Y:S06]  /*1e460*/  @!P5 BRA `(.L_x_1809) ;  /* 0x000000000060d947 */ /* 0x01cfec0003800000 */
        /* <DEDUP_REMOVED lines=13> */
.L_x_1811:
[----:B------:R-:W-:Y:S02]  /*1e540*/  ULDC UR4, c[0x0][0x9e4] ;  /* 0x0002790000047ab9 */ /* 0x000fe40000000800 */
[----:B------:R-:W-:-:S05]  /*1e550*/  IMAD.U32 R187, RZ, RZ, UR4 ;  /* 0x00000004ffbb7e24 */ /* 0x000fca000f8e00ff */
[----:B------:R-:W-:-:S13]  /*1e560*/  ISETP.NE.AND P1, PT, R187, 0x1, PT ;  /* 0x00000001bb00780c */ /* 0x000fda0003f25270 */
[----:B------:R-:W1:Y:S02]  /*1e570*/  @P1 LDC.64 R158, c[0x0][0x9e8] ;  /* 0x00027a00ff9e1b82 */ /* 0x000e640000000a00 */
[----:B-1----:R-:W-:-:S05]  /*1e580*/  @P1 IMAD.HI.U32 R158, R186, R158, RZ ;  /* 0x0000009eba9e1227 */ /* 0x002fca00078e00ff */
[----:B------:R-:W-:-:S07]  /*1e590*/  @P1 SHF.R.U32.HI R186, RZ, R159, R158 ;  /* 0x0000009fffba1219 */ /* 0x000fce000001169e */
.L_x_1812:
[----:B------:R-:W-:Y:S05]  /*1e5a0*/  BSYNC B1 ;  /* 0x0000000000017941 */ /* 0x000fea0003800000 */
.L_x_1810:
[----:B------:R-:W-:-:S04]  /*1e5b0*/  IMAD R186, R186, R187, -R4 ;  /* 0x000000bbbaba7224 */ /* 0x000fc800078e0a04 */
[----:B------:R-:W-:-:S05]  /*1e5c0*/  IMAD.IADD R186, R186, 0x1, -R225 ;  /* 0x00000001baba7824 */ /* 0x000fca00078e0ae1 */
[----:B------:R-:W-:Y:S02]  /*1e5d0*/  VIMNMX R180, R180, R186, !PT ;  /* 0x000000bab4b47248 */ /* 0x000fe40007fe0100 */
[----:B------:R-:W-:-:S07]  /*1e5e0*/  VIADDMNMX R181, R186, R187, R181, PT ;  /* 0x000000bbbab57246 */ /* 0x000fce00038001b5 */
.L_x_1809:
[----:B------:R-:W-:Y:S01]  /*1e5f0*/  ISETP.GT.AND P1, PT, R5, -0x1, PT ;  /* 0xffffffff0500780c */ /* 0x000fe20003f24270 */
[----:B------:R-:W1:Y:S03]  /*1e600*/  SHFL.IDX PT, R0, R0, 0x1, 0x1c1f ;  /* 0x003c1f0000007f89 */ /* 0x000e6600000e0000 */
[C---:B------:R-:W-:Y:S02]  /*1e610*/  ISETP.GT.AND P2, PT, R180.reuse, RZ, P1 ;  /* 0x000000ffb400720c */ /* 0x040fe40000f44270 */
[C---:B------:R-:W-:Y:S02]  /*1e620*/  ISETP.GT.AND P4, PT, R180.reuse, 0x1, P1 ;  /* 0x00000001b400780c */ /* 0x040fe40000f84270 */
[----:B------:R-:W-:Y:S02]  /*1e630*/  ISETP.LT.OR P3, PT, R181, 0x1, P2 ;  /* 0x00000001b500780c */ /* 0x000fe40001761670 */
[----:B------:R-:W-:-:S02]  /*1e640*/  ISETP.GT.AND P2, PT, R180, 0x8, P1 ;  /* 0x00000008b400780c */ /* 0x000fc40000f44270 */
[----:B------:R-:W-:Y:S02]  /*1e650*/  FSEL R158, R2, -INF , !P3 ;  /* 0xff800000029e7808 */ /* 0x000fe40005800000 */
[----:B------:R-:W-:Y:S02]  /*1e660*/  ISETP.GT.AND P3, PT, R180, 0x9, P1 ;  /* 0x00000009b400780c */ /* 0x000fe40000f64270 */
[C---:B------:R-:W-:Y:S02]  /*1e670*/  ISETP.LT.OR P4, PT, R181.reuse, 0x2, P4 ;  /* 0x00000002b500780c */ /* 0x040fe40002781670 */
[C---:B------:R-:W-:Y:S02]  /*1e680*/  ISETP.LT.OR P2, PT, R181.reuse, 0x9, P2 ;  /* 0x00000009b500780c */ /* 0x040fe40001741670 */
[----:B------:R-:W-:Y:S02]  /*1e690*/  ISETP.LT.OR P3, PT, R181, 0xa, P3 ;  /* 0x0000000ab500780c */ /* 0x000fe40001f61670 */
[----:B------:R-:W-:-:S02]  /*1e6a0*/  FSEL R10, R10, -INF , !P4 ;  /* 0xff8000000a0a7808 */ /* 0x000fc40006000000 */
[----:B0-----:R-:W-:Y:S01]  /*1e6b0*/  FSEL R159, R152, -INF , !P2 ;  /* 0xff800000989f7808 */ /* 0x001fe20005000000 */
        /* <DEDUP_REMOVED lines=53> */
.L_x_1815:
[----:B------:R-:W-:Y:S02]  /*1ea10*/  ULDC UR4, c[0x0][0x9e4] ;  /* 0x0002790000047ab9 */ /* 0x000fe40000000800 */
[----:B------:R-:W-:-:S05]  /*1ea20*/  IMAD.U32 R2, RZ, RZ, UR4 ;  /* 0x00000004ff027e24 */ /* 0x000fca000f8e00ff */
[----:B------:R-:W-:-:S13]  /*1ea30*/  ISETP.NE.AND P2, PT, R2, 0x1, PT ;  /* 0x000000010200780c */ /* 0x000fda0003f45270 */
[----:B------:R-:W0:Y:S02]  /*1ea40*/  @P2 LDC.64 R152, c[0x0][0x9e8] ;  /* 0x00027a00ff982b82 */ /* 0x000e240000000a00 */
[----:B0-----:R-:W-:-:S05]  /*1ea50*/  @P2 IMAD.HI.U32 R152, R0, R152, RZ ;  /* 0x0000009800982227 */ /* 0x001fca00078e00ff */
[----:B------:R-:W-:-:S07]  /*1ea60*/  @P2 SHF.R.U32.HI R0, RZ, R153, R152 ;  /* 0x00000099ff002219 */ /* 0x000fce0000011698 */
.L_x_1816:
[----:B------:R-:W-:Y:S05]  /*1ea70*/  BSYNC B1 ;  /* 0x0000000000017941 */ /* 0x000fea0003800000 */
.L_x_1814:
[----:B------:R-:W-:-:S04]  /*1ea80*/  IMAD R0, R0, R2, -R4 ;  /* 0x0000000200007224 */ /* 0x000fc800078e0a04 */
[----:B------:R-:W-:-:S05]  /*1ea90*/  IMAD.IADD R0, R0, 0x1, -R225 ;  /* 0x0000000100007824 */ /* 0x000fca00078e0ae1 */
[----:B------:R-:W-:Y:S02]  /*1eaa0*/  VIMNMX R182, R182, R0, !PT ;  /* 0x00000000b6b67248 */ /* 0x000fe40007fe0100 */
[----:B------:R-:W-:-:S07]  /*1eab0*/  VIADDMNMX R183, R0, R2, R183, PT ;  /* 0x0000000200b77246 */ /* 0x000fce00038001b7 */
.L_x_1813:
        /* <DEDUP_REMOVED lines=28> */
[C---:B------:R-:W-:Y:S02]  /*1ec80*/  ISETP.LT.OR P2, PT, R183.reuse, 0x11, P2 ;  /* 0x00000011b700780c */ /* 0x040fe40001741670 */
[----:B------:R-:W-:Y:S02]  /*1ec90*/  ISETP.LT.OR P3, PT, R183, 0x12, P3 ;  /* 0x00000012b700780c */ /* 0x000fe40001f61670 */
[----:B------:R-:W-:-:S02]  /*1eca0*/  LOP3.LUT R16, R16, 0xffff7fff, RZ, 0xc0, !PT ;  /* 0xffff7fff10107812 */ /* 0x000fc400078ec0ff */
[----:B------:R-:W-:Y:S02]  /*1ecb0*/  FMNMX.FTZ R0, R178, R0, !PT ;  /* 0x00000000b2007209 */ /* 0x000fe40007810000 */
[----:B------:R-:W-:Y:S02]  /*1ecc0*/  FSEL R155, R155, -INF , !P4 ;  /* 0xff8000009b9b7808 */ /* 0x000fe40006000000 */
[----:B------:R-:W-:Y:S02]  /*1ecd0*/  FSEL R160, R160, -INF , !P2 ;  /* 0xff800000a0a07808 */ /* 0x000fe40005000000 */
[----:B------:R-:W-:Y:S02]  /*1ece0*/  FSEL R161, R161, -INF , !P3 ;  /* 0xff800000a1a17808 */ /* 0x000fe40005800000 */
[C---:B------:R-:W-:Y:S02]  /*1ecf0*/  ISETP.GT.AND P4, PT, R182.reuse, 0x18, P1 ;  /* 0x00000018b600780c */ /* 0x040fe40000f84270 */
[----:B------:R-:W-:-:S02]  /*1ed00*/  ISETP.GT.AND P2, PT, R182, 0x19, P1 ;  /* 0x00000019b600780c */ /* 0x000fc40000f44270 */
[----:B------:R-:W-:Y:S02]  /*1ed10*/  ISETP.GT.AND P3, PT, R182, 0x20, P1 ;  /* 0x00000020b600780c */ /* 0x000fe40000f64270 */
[----:B------:R-:W-:Y:S02]  /*1ed20*/  @P0 LOP3.LUT R16, R16, 0x8000, RZ, 0xfc, !PT ;  /* 0x0000800010100812 */ /* 0x000fe400078efcff */
[----:B------:R-:W-:Y:S02]  /*1ed30*/  ISETP.GT.AND P0, PT, R182, RZ, P1 ;  /* 0x000000ffb600720c */ /* 0x000fe40000f04270 */
[----:B------:R-:W-:Y:S02]  /*1ed40*/  FMNMX.FTZ R0, R179, R0, !PT ;  /* 0x00000000b3007209 */ /* 0x000fe40007810000 */
[C---:B------:R-:W-:Y:S02]  /*1ed50*/  ISETP.LT.OR P4, PT, R183.reuse, 0x19, P4 ;  /* 0x00000019b700780c */ /* 0x040fe40002781670 */
[C---:B------:R-:W-:Y:S01]  /*1ed60*/  ISETP.LT.OR P2, PT, R183.reuse, 0x1a, P2 ;  /* 0x0000001ab700780c */ /* 0x040fe20001741670 */
[----:B------:R-:W0:Y:S01]  /*1ed70*/  SHFL.BFLY PT, R2, R0, 0x2, 0x1f ;  /* 0x0c401f0000027f89 */ /* 0x000e2200000e0000 */
[----:B------:R-:W-:-:S02]  /*1ed80*/  ISETP.LT.OR P3, PT, R183, 0x21, P3 ;  /* 0x00000021b700780c */ /* 0x000fc40001f61670 */
[----:B------:R-:W-:Y:S02]  /*1ed90*/  FSEL R164, R164, -INF , !P4 ;  /* 0xff800000a4a47808 */ /* 0x000fe40006000000 */
[----:B------:R-:W-:Y:S02]  /*1eda0*/  FSEL R165, R165, -INF , !P2 ;  /* 0xff800000a5a57808 */ /* 0x000fe40005000000 */
[----:B------:R-:W-:Y:S02]  /*1edb0*/  FSEL R168, R168, -INF , !P3 ;  /* 0xff800000a8a87808 */ /* 0x000fe40005800000 */
[C---:B------:R-:W-:Y:S02]  /*1edc0*/  ISETP.GT.AND P2, PT, R182.reuse, 0x28, P1 ;  /* 0x00000028b600780c */ /* 0x040fe40000f44270 */
[C---:B------:R-:W-:Y:S02]  /*1edd0*/  ISETP.GT.AND P3, PT, R182.reuse, 0x29, P1 ;  /* 0x00000029b600780c */ /* 0x040fe40000f64270 */
[----:B------:R-:W-:-:S02]  /*1ede0*/  ISETP.GT.AND P4, PT, R182, 0x30, P1 ;  /* 0x00000030b600780c */ /* 0x000fc40000f84270 */
[C---:B------:R-:W-:Y:S02]  /*1edf0*/  ISETP.GT.AND P5, PT, R182.reuse, 0x31, P1 ;  /* 0x00000031b600780c */ /* 0x040fe40000fa4270 */
[----:B------:R-:W-:Y:S02]  /*1ee00*/  ISETP.GT.AND P6, PT, R182, 0x38, P1 ;  /* 0x00000038b600780c */ /* 0x000fe40000fc4270 */
[----:B------:R-:W-:Y:S02]  /*1ee10*/  LOP3.LUT R16, R16, 0xfffffff7, RZ, 0xc0, !PT ;  /* 0xfffffff710107812 */ /* 0x000fe400078ec0ff */
[----:B------:R-:W-:Y:S02]  /*1ee20*/  ISETP.GT.AND P1, PT, R182, 0x39, P1 ;  /* 0x00000039b600780c */ /* 0x000fe40000f24270 */
[----:B------:R-:W-:Y:S02]  /*1ee30*/  @P0 LOP3.LUT R16, R16, 0x8, RZ, 0xfc, !PT ;  /* 0x0000000810100812 */ /* 0x000fe400078efcff */
[----:B0-----:R-:W-:-:S02]  /*1ee40*/  FMNMX.FTZ R2, R0, R2, !PT ;  /* 0x0000000200027209 */ /* 0x001fc40007810000 */
[C---:B------:R-:W-:Y:S02]  /*1ee50*/  LOP3.LUT P0, RZ, R16.reuse, 0x8000, RZ, 0xc0, !PT ;  /* 0x0000800010ff7812 */ /* 0x040fe4000780c0ff */
[----:B------:R-:W-:Y:S01]  /*1ee60*/  LOP3.LUT R16, R16, 0xfffffffd, RZ, 0xc0, !PT ;  /* 0xfffffffd10107812 */ /* 0x000fe200078ec0ff */
[----:B------:R-:W0:Y:S01]  /*1ee70*/  SHFL.BFLY PT, R4, R2, 0x1, 0x1f ;  /* 0x0c201f0002047f89 */ /* 0x000e2200000e0000 */
[C---:B------:R-:W-:Y:S02]  /*1ee80*/  ISETP.LT.OR P0, PT, R183.reuse, 0x22, P0 ;  /* 0x00000022b700780c */ /* 0x040fe40000701670 */
[C---:B------:R-:W-:Y:S02]  /*1ee90*/  ISETP.LT.OR P4, PT, R183.reuse, 0x31, P4 ;  /* 0x00000031b700780c */ /* 0x040fe40002781670 */
[----:B------:R-:W-:Y:S02]  /*1eea0*/  @P1 LOP3.LUT R16, R16, 0x2, RZ, 0xfc, !PT ;  /* 0x0000000210101812 */ /* 0x000fe400078efcff */
[----:B------:R-:W-:-:S02]  /*1eeb0*/  ISETP.LT.OR P5, PT, R183, 0x32, P5 ;  /* 0x00000032b700780c */ /* 0x000fc40002fa1670 */
[C---:B------:R-:W-:Y:S02]  /*1eec0*/  LOP3.LUT P1, RZ, R16.reuse, 0x8, RZ, 0xc0, !PT ;  /* 0x0000000810ff7812 */ /* 0x040fe4000782c0ff */
[----:B------:R-:W-:Y:S02]  /*1eed0*/  LOP3.LUT R16, R16, 0xffffffef, RZ, 0xc0, !PT ;  /* 0xffffffef10107812 */ /* 0x000fe400078ec0ff */
[----:B------:R-:W-:Y:S02]  /*1eee0*/  ISETP.LT.OR P1, PT, R183, 0x1, P1 ;  /* 0x00000001b700780c */ /* 0x000fe40000f21670 */
[----:B------:R-:W-:Y:S02]  /*1eef0*/  @P0 LOP3.LUT R16, R16, 0x10, RZ, 0xfc, !PT ;  /* 0x0000001010100812 */ /* 0x000fe400078efcff */
[----:B------:R-:W-:Y:S02]  /*1ef00*/  FSEL R153, R3, -INF , !P1 ;  /* 0xff80000003997808 */ /* 0x000fe40004800000 */
[----:B------:R-:W-:-:S02]  /*1ef10*/  ISETP.LT.OR P0, PT, R183, 0x29, P2 ;  /* 0x00000029b700780c */ /* 0x000fc40001701670 */
[----:B------:R-:W-:Y:S02]  /*1ef20*/  FMNMX.FTZ R3, R153, R228, !PT ;  /* 0x000000e499037209 */ /* 0x000fe40007810000 */
[C---:B------:R-:W-:Y:S02]  /*1ef30*/  LOP3.LUT P2, RZ, R16.reuse, 0x2, RZ, 0xc0, !PT ;  /* 0x0000000210ff7812 */ /* 0x040fe4000784c0ff */
[----:B------:R-:W-:Y:S02]  /*1ef40*/  FMNMX.FTZ R3, R11, R3, !PT ;  /* 0x000000030b037209 */ /* 0x000fe40007810000 */
[----:B------:R-:W-:Y:S02]  /*1ef50*/  LOP3.LUT R16, R16, 0xfffffffb, RZ, 0xc0, !PT ;  /* 0xfffffffb10107812 */ /* 0x000fe400078ec0ff */
[----:B------:R-:W-:Y:S02]  /*1ef60*/  FMNMX.FTZ R3, R154, R3, !PT ;  /* 0x000000039a037209 */ /* 0x000fe40007810000 */
[----:B0-----:R-:W-:Y:S01]  /*1ef70*/  FMNMX.FTZ R4, R2, R4, !PT ;  /* 0x0000000402047209 */ /* 0x001fe20007810000 */
[----:B------:R-:W-:Y:S01]  /*1ef80*/  IMAD.U32 R2, RZ, RZ, UR4 ;  /* 0x00000004ff027e24 */ /* 0x000fe2000f8e00ff */
[----:B------:R-:W-:-:S02]  /*1ef90*/  @P0 LOP3.LUT R16, R16, 0x4, RZ, 0xfc, !PT ;  /* 0x0000000410100812 */ /* 0x000fc400078efcff */
[----:B------:R-:W-:Y:S01]  /*1efa0*/  ISETP.LT.OR P0, PT, R183, 0x2a, P3 ;  /* 0x0000002ab700780c */ /* 0x000fe20001f01670 */
[----:B------:R-:W-:Y:S01]  /*1efb0*/  FMUL.FTZ R152, R4, R2 ;  /* 0x0000000204987220 */ /* 0x000fe20000410000 */
[----:B------:R-:W-:Y:S02]  /*1efc0*/  FMNMX.FTZ R3, R155, R3, !PT ;  /* 0x000000039b037209 */ /* 0x000fe40007810000 */
[----:B------:R-:W-:Y:S02]  /*1efd0*/  LOP3.LUT R16, R16, 0xffffbfff, RZ, 0xc0, !PT ;  /* 0xffffbfff10107812 */ /* 0x000fe400078ec0ff */
[----:B------:R-:W-:Y:S02]  /*1efe0*/  FMNMX.FTZ R3, R160, R3, !PT ;  /* 0x00000003a0037209 */ /* 0x000fe40007810000 */
[----:B------:R-:W-:Y:S02]  /*1eff0*/  FSETP.NEU.FTZ.AND P3, PT, R4, -INF , PT ;  /* 0xff8000000400780b */ /* 0x000fe40003f7d000 */
[----:B------:R-:W-:-:S02]  /*1f000*/  FMNMX.FTZ R3, R161, R3, !PT ;  /* 0x00000003a1037209 */ /* 0x000fc40007810000 */
[----:B------:R-:W-:Y:S02]  /*1f010*/  FSEL R0, R4, RZ, P3 ;  /* 0x000000ff04007208 */ /* 0x000fe40001800000 */
[----:B------:R-:W-:Y:S02]  /*1f020*/  @P0 LOP3.LUT R16, R16, 0x4000, RZ, 0xfc, !PT ;  /* 0x0000400010100812 */ /* 0x000fe400078efcff */
[----:B------:R-:W-:Y:S01]  /*1f030*/  FMNMX.FTZ R3, R164, R3, !PT ;  /* 0x00000003a4037209 */ /* 0x000fe20007810000 */
[----:B------:R-:W-:Y:S01]  /*1f040*/  FADD.FTZ R0, -R0, R227 ;  /* 0x000000e300007221 */ /* 0x000fe20000010100 */
[----:B------:R-:W-:Y:S02]  /*1f050*/  LOP3.LUT P0, RZ, R16, 0x10, RZ, 0xc0, !PT ;  /* 0x0000001010ff7812 */ /* 0x000fe4000780c0ff */
[----:B------:R-:W-:Y:S01]  /*1f060*/  FMNMX.FTZ R3, R165, R3, !PT ;  /* 0x00000003a5037209 */ /* 0x000fe20007810000 */
[----:B------:R-:W-:Y:S01]  /*1f070*/  FMUL.FTZ R180, R0, R2 ;  /* 0x0000000200b47220 */ /* 0x000fe20000410000 */
[----:B------:R-:W-:-:S02]  /*1f080*/  FSEL R152, R152, RZ, P3 ;  /* 0x000000ff98987208 */ /* 0x000fc40001800000 */
        /* <DEDUP_REMOVED lines=34> */
[----:B------:R0:W-:Y:S01]  /*1f2b0*/  MUFU.EX2 R196, R10 ;  /* 0x0000000a00c47308 */ /* 0x0001e20000000800 */
[----:B------:R-:W-:-:S02]  /*1f2c0*/  LOP3.LUT P0, RZ, R16, 0x2000, RZ, 0xc0, !PT ;  /* 0x0000200010ff7812 */ /* 0x000fc4000780c0ff */
[----:B------:R-:W-:-:S05]  /*1f2d0*/  FMNMX.FTZ R3, R177, R3, !PT ;  /* 0x00000003b1037209 */ /* 0x000fca0007810000 */
[----:B------:R-:W1:Y:S01]  /*1f2e0*/  SHFL.BFLY PT, R179, R3, 0x2, 0x1f ;  /* 0x0c401f0003b37f89 */ /* 0x000e6200000e0000 */
[----:B------:R-:W-:Y:S08]  /*1f2f0*/  MUFU.EX2 R158, R158 ;  /* 0x0000009e009e7308 */ /* 0x000ff00000000800 */
[----:B------:R-:W-:Y:S08]  /*1f300*/  MUFU.EX2 R159, R159 ;  /* 0x0000009f009f7308 */ /* 0x000ff00000000800 */
[----:B------:R-:W-:Y:S01]  /*1f310*/  MUFU.EX2 R186, R186 ;  /* 0x000000ba00ba7308 */ /* 0x000fe20000000800 */
[----:B-1----:R-:W-:-:S07]  /*1f320*/  FMNMX.FTZ R3, R3, R179, !PT ;  /* 0x000000b303037209 */ /* 0x002fce0007810000 */
[----:B------:R-:W-:Y:S01]  /*1f330*/  MUFU.EX2 R156, R156 ;  /* 0x0000009c009c7308 */ /* 0x000fe20000000800 */
[----:B------:R-:W1:Y:S07]  /*1f340*/  SHFL.BFLY PT, R179, R3, 0x1, 0x1f ;  /* 0x0c201f0003b37f89 */ /* 0x000e6e00000e0000 */
[----:B------:R-:W-:Y:S08]  /*1f350*/  MUFU.EX2 R157, R157 ;  /* 0x0000009d009d7308 */ /* 0x000ff00000000800 */
[----:B------:R-:W-:Y:S08]  /*1f360*/  MUFU.EX2 R162, R162 ;  /* 0x000000a200a27308 */ /* 0x000ff00000000800 */
[----:B------:R-:W-:Y:S01]  /*1f370*/  MUFU.EX2 R163, R163 ;  /* 0x000000a300a37308 */ /* 0x000fe20000000800 */
[----:B-1----:R-:W-:-:S04]  /*1f380*/  FMNMX.FTZ R3, R3, R179, !PT ;  /* 0x000000b303037209 */ /* 0x002fc80007810000 */
[C---:B------:R-:W-:Y:S01]  /*1f390*/  FSETP.NEU.FTZ.AND P1, PT, R3.reuse, -INF , PT ;  /* 0xff8000000300780b */ /* 0x040fe20003f3d000 */
[C---:B0-----:R-:W-:Y:S02]  /*1f3a0*/  FMUL.FTZ R10, R3.reuse, R2 ;  /* 0x00000002030a7220 */ /* 0x041fe40000410000 */
[----:B------:R-:W-:Y:S01]  /*1f3b0*/  MUFU.EX2 R166, R166 ;  /* 0x000000a600a67308 */ /* 0x000fe20000000800 */
[----:B------:R-:W-:Y:S02]  /*1f3c0*/  FSEL R179, R3, RZ, P1 ;  /* 0x000000ff03b37208 */ /* 0x000fe40000800000 */
[----:B------:R-:W-:-:S03]  /*1f3d0*/  FSEL R0, R10, RZ, P1 ;  /* 0x000000ff0a007208 */ /* 0x000fc60000800000 */
[----:B------:R-:W-:Y:S02]  /*1f3e0*/  FADD.FTZ R179, -R179, R228 ;  /* 0x000000e4b3b37221 */ /* 0x000fe40000010100 */
[----:B------:R-:W0:Y:S01]  /*1f3f0*/  MUFU.EX2 R10, R180 ;  /* 0x000000b4000a7308 */ /* 0x000e220000000800 */
[-CC-:B------:R-:W-:Y:S01]  /*1f400*/  FFMA.FTZ R153, R153, R2.reuse, -R0.reuse ;  /* 0x0000000299997223 */ /* 0x180fe20000010800 */
[-CC-:B------:R-:W-:Y:S01]  /*1f410*/  FFMA.FTZ R11, R11, R2.reuse, -R0.reuse ;  /* 0x000000020b0b7223 */ /* 0x180fe20000010800 */
[-C--:B------:R-:W-:Y:S01]  /*1f420*/  FMUL.FTZ R179, R179, R2.reuse ;  /* 0x00000002b3b37220 */ /* 0x080fe20000410000 */
        /* <DEDUP_REMOVED lines=13> */
[----:B------:R-:W-:Y:S01]  /*1f500*/  FFMA.FTZ R177, R177, R2, -R0 ;  /* 0x00000002b1b17223 */ /* 0x000fe20000010800 */
[----:B------:R-:W-:Y:S01]  /*1f510*/  MUFU.EX2 R153, R153 ;  /* 0x0000009900997308 */ /* 0x000fe20000000800 */
[----:B0-----:R-:W-:-:S07]  /*1f520*/  FFMA.FTZ R223, R10, R223, R158 ;  /* 0x000000df0adf7223 */ /* 0x001fce000001009e */
[----:B------:R0:W1:Y:S08]  /*1f530*/  MUFU.EX2 R0, R179 ;  /* 0x000000b300007308 */ /* 0x0000700000000800 */
        /* <DEDUP_REMOVED lines=55> */
.L_x_1817:
[----:B------:R-:W2:Y:S01]  /*1f8b0*/  LDL R179, [R1+0x7c] ;  /* 0x00007c0001b37983 */ /* 0x000ea20000100800 */
[----:B------:R-:W-:Y:S01]  /*1f8c0*/  VIADD R222, R222, 0x30860 ;  /* 0x00030860dede7836 */ /* 0x000fe20000000000 */
[----:B------:R-:W-:Y:S01]  /*1f8d0*/  F2FP.BF16.F32.PACK_AB R197, R11, R153 ;  /* 0x000000990bc5723e */ /* 0x000fe200000010ff */
[----:B------:R-:W-:Y:S01]  /*1f8e0*/  IMAD.MOV.U32 R228, RZ, RZ, R3 ;  /* 0x000000ffffe47224 */ /* 0x000fe200078e0003 */
[----:B------:R-:W-:Y:S01]  /*1f8f0*/  F2FP.BF16.F32.PACK_AB R198, R186, R159 ;  /* 0x0000009fbac6723e */ /* 0x000fe200000010ff */
[----:B------:R-:W-:Y:S01]  /*1f900*/  IMAD.MOV.U32 R227, RZ, RZ, R4 ;  /* 0x000000ffffe37224 */ /* 0x000fe200078e0004 */
[----:B------:R-:W-:Y:S01]  /*1f910*/  PRMT R222, R188, 0x654, R222 ;  /* 0x00000654bcde7816 */ /* 0x000fe200000000de */
[----:B------:R-:W-:Y:S01]  /*1f920*/  IMAD.MOV.U32 R11, RZ, RZ, R202 ;  /* 0x000000ffff0b7224 */ /* 0x000fe200078e00ca */
        /* <DEDUP_REMOVED lines=17> */
[----:B------:R-:W-:-:S12]  /*1fa40*/  VIADD R5, R5, 0xffffffff ;  /* 0xffffffff05057836 */ /* 0x000fd80000000000 */
[----:B------:R-:W-:Y:S05]  /*1fa50*/  @P1 BRA `(.L_x_1818) ;  /* 0xffffffcc00881947 */ /* 0x000fea000383ffff */
.L_x_1797:
[----:B------:R-:W-:Y:S05]  /*1fa60*/  BSYNC B0 ;  /* 0x0000000000007941 */ /* 0x000fea0003800000 */
.L_x_1796:
        /* <DEDUP_REMOVED lines=131> */
.L_x_1819:
[----:B------:R-:W-:Y:S01]  /*202a0*/  IMAD R5, R202, 0x8, R17 ;  /* 0x00000008ca057824 */ /* 0x000fe200078e0211 */
[----:B------:R-:W-:-:S04]  /*202b0*/  SHF.L.U32 R0, R218, 0x1f, RZ ;  /* 0x0000001fda007819 */ /* 0x000fc800000006ff */
[----:B------:R1:W2:Y:S01]  /*202c0*/  SYNCS.PHASECHK.TRANS64.TRYWAIT P1, [R5+URZ+0x30850], R0 ;  /* 0x03085000050075a7 */ /* 0x0002a2000802017f */
[----:B------:R-:W-:Y:S05]  /*202d0*/  @!P0 BRA `(.L_x_1820) ;  /* 0x0000000000048947 */ /* 0x000fea0003800000 */
[----:B------:R-:W-:Y:S01]  /*202e0*/  BPT.TRAP 0x1 ;  /* 0x000000040000795c */ /* 0x000fe20000300000 */
.L_x_1820:
[----:B------:R-:W-:Y:S04]  /*202f0*/  BSSY B0, `(.L_x_1821) ;  /* 0x0000004000007945 */ /* 0x000fe80003800000 */
[----:B--2---:R-:W-:Y:S05]  /*20300*/  @P1 BRA `(.L_x_1822) ;  /* 0x0000000000081947 */ /* 0x004fea0003800000 */
[----:B------:R-:W2:Y:S02]  /*20310*/  SYNCS.PHASECHK.TRANS64.TRYWAIT P1, [R5+URZ+0x30850], R0 ;  /* 0x03085000050075a7 */ /* 0x000ea4000802017f */
[----:B--2---:R-:W-:Y:S05]  /*20320*/  @!P1 BRA `(.L_x_1823) ;  /* 0x000000f400089947 */ /* 0x004fea0003800000 */
.L_x_1822:
[----:B------:R-:W-:Y:S05]  /*20330*/  BSYNC B0 ;  /* 0x0000000000007941 */ /* 0x000fea0003800000 */
.L_x_1821:
[----:B------:R-:W-:Y:S01]  /*20340*/  VIADD R17, R17, 0x400 ;  /* 0x0000040011117836 */ /* 0x000fe20000000000 */
[----:B------:R-:W-:Y:S01]  /*20350*/  WARPGROUP.ARRIVE ;  /* 0x00000000000079c5 */ /* 0x000fe20000000000 */
[----:B------:R-:W-:Y:S01]  /*20360*/  IMAD.MOV.U32 R7, RZ, RZ, 0x40000040 ;  /* 0x40000040ff077424 */ /* 0x000fe200078e00ff */
[----:B-12---:R-:W1:Y:S01]  /*20370*/  SHFL.BFLY PT, R0, R223, 0x2, 0x1f ;  /* 0x0c401f00df007f89 */ /* 0x006e6200000e0000 */
        /* <DEDUP_REMOVED lines=8> */
[----:B------:R-:W-:-:S04]  /*20400*/  IMAD R6, R202, 0x800, R17 ;  /* 0x00000800ca067824 */ /* 0x000fc800078e0211 */
[C---:B------:R-:W-:Y:S01]  /*20410*/  VIADD R8, R6.reuse, 0x80 ;  /* 0x0000008006087836 */ /* 0x040fe20000000000 */
[----:B------:R-:W-:Y:S01]  /*20420*/  R2UR UR6, R6 ;  /* 0x00000000060672ca */ /* 0x000fe200000e0000 */
[----:B-1----:R-:W-:-:S12]  /*20430*/  FADD.FTZ R0, R0, R223 ;  /* 0x000000df00007221 */ /* 0x002fd80000010000 */
        /* <DEDUP_REMOVED lines=18> */
[----:B------:R-:W1:Y:S04]  /*20560*/  SHFL.BFLY PT, R6, R221, 0x2, 0x1f ;  /* 0x0c401f00dd067f89 */ /* 0x000e6800000e0000 */
[----:B------:R-:W2:Y:S01]  /*20570*/  SHFL.BFLY PT, R7, R0, 0x1, 0x1f ;  /* 0x0c201f0000077f89 */ /* 0x000ea200000e0000 */
[----:B-1----:R-:W-:Y:S01]  /*20580*/  FADD.FTZ R6, R6, R221 ;  /* 0x000000dd06067221 */ /* 0x002fe20000010000 */
[----:B--2---:R-:W-:-:S04]  /*20590*/  FADD.FTZ R0, R0, R7 ;  /* 0x0000000700007221 */ /* 0x004fc80000010000 */
[----:B------:R-:W1:Y:S01]  /*205a0*/  SHFL.BFLY PT, R8, R6, 0x1, 0x1f ;  /* 0x0c201f0006087f89 */ /* 0x000e6200000e0000 */
[----:B------:R-:W-:-:S13]  /*205b0*/  FSETP.NE.FTZ.AND P1, PT, R0, RZ, PT ;  /* 0x000000ff0000720b */ /* 0x000fda0003f35000 */
[----:B------:R-:W2:Y:S01]  /*205c0*/  @P1 MUFU.LG2 R7, R0 ;  /* 0x0000000000071308 */ /* 0x000ea20000000c00 */
[----:B-1----:R-:W-:Y:S01]  /*205d0*/  FADD.FTZ R6, R6, R8 ;  /* 0x0000000806067221 */ /* 0x002fe20000010000 */
[----:B------:R-:W-:-:S04]  /*205e0*/  @P1 FMUL.FTZ R8, R2, 0.69314718246459960938 ;  /* 0x3f31721802081820 */ /* 0x000fc80000410000 */
[----:B------:R-:W-:Y:S01]  /*205f0*/  FSETP.NE.FTZ.AND P2, PT, R6, RZ, PT ;  /* 0x000000ff0600720b */ /* 0x000fe20003f55000 */
[----:B--2---:R-:W-:-:S04]  /*20600*/  @P1 FMUL.FTZ R7, R7, 0.69314718246459960938 ;  /* 0x3f31721807071820 */ /* 0x004fc80000410000 */
[----:B------:R-:W-:Y:S01]  /*20610*/  @P1 FFMA.FTZ R155, R8, R4, R7 ;  /* 0x00000004089b1223 */ /* 0x000fe20000010007 */
[----:B------:R-:W-:-:S07]  /*20620*/  IMAD.MOV.U32 R4, RZ, RZ, RZ ;  /* 0x000000ffff047224 */ /* 0x000fce00078e00ff */
[----:B------:R-:W1:Y:S01]  /*20630*/  @P2 MUFU.LG2 R7, R6 ;  /* 0x0000000600072308 */ /* 0x000e620000000c00 */
[----:B------:R-:W-:-:S07]  /*20640*/  @P2 FMUL.FTZ R2, R2, 0.69314718246459960938 ;  /* 0x3f31721802022820 */ /* 0x000fce0000410000 */
[----:B------:R2:W3:Y:S02]  /*20650*/  @P1 MUFU.RCP R4, R0 ;  /* 0x0000000000041308 */ /* 0x0004e40000001000 */
[----:B--2---:R-:W-:Y:S02]  /*20660*/  IMAD.MOV.U32 R0, RZ, RZ, RZ ;  /* 0x000000ffff007224 */ /* 0x004fe400078e00ff */
[----:B-1----:R-:W-:-:S04]  /*20670*/  @P2 FMUL.FTZ R7, R7, 0.69314718246459960938 ;  /* 0x3f31721807072820 */ /* 0x002fc80000410000 */
[----:B------:R-:W-:Y:S01]  /*20680*/  @P2 FFMA.FTZ R154, R2, R3, R7 ;  /* 0x00000003029a2223 */ /* 0x000fe20000010007 */
[----:B------:R1:W2:Y:S01]  /*20690*/  @P2 MUFU.RCP R0, R6 ;  /* 0x0000000600002308 */ /* 0x0002a20000001000 */
[----:B------:R-:W-:Y:S02]  /*206a0*/  WARPGROUP.DEPBAR.LE gsb0, 0x0 ;  /* 0x00008000000079c5 */ /* 0x000fe40000010000 */
[----:B------:R-:W-:-:S06]  /*206b0*/  WARPGROUP.ARRIVE ;  /* 0x00000000000079c5 */ /* 0x000fcc0000000000 */
[----:B------:R-:W-:Y:S03]  /*206c0*/  HGMMA.64x256x16.F32.BF16 R24, R184, gdesc[UR4].tnspB, R24, gsb0 ;  /* 0x43e00004b8187df0 */ /* 0x000fe60008001818 */
[----:B------:R-:W-:Y:S02]  /*206d0*/  WARPGROUP.DEPBAR.LE gsb0, 0x0 ;  /* 0x00008000000079c5 */ /* 0x000fe40000010000 */
[----:B---3--:R-:W-:Y:S05]  /*206e0*/  @!P0 BRA `(.L_x_1824) ;  /* 0x0000000000048947 */ /* 0x008fea0003800000 */
[----:B------:R-:W-:Y:S01]  /*206f0*/  BPT.TRAP 0x1 ;  /* 0x000000040000795c */ /* 0x000fe20000300000 */
.L_x_1824:
[----:B------:R-:W3:Y:S01]  /*20700*/  LDL.LU R2, [R1+0xc] ;  /* 0x00000c0001027983 */ /* 0x000ee20000300800 */
[----:B------:R-:W-:-:S03]  /*20710*/  VIADD R5, R5, 0x30860 ;  /* 0x0003086005057836 */ /* 0x000fc60000000000 */
[----:B-1----:R-:W4:Y:S01]  /*20720*/  LDL.LU R6, [R1+0x90] ;  /* 0x0000900001067983 */ /* 0x002f220000300800 */
[----:B------:R-:W-:Y:S02]  /*20730*/  VIADD R202, R202, 0x1 ;  /* 0x00000001caca7836 */ /* 0x000fe40000000000 */
[-C--:B0-----:R-:W-:Y:S01]  /*20740*/  FMUL.FTZ R152, R24, R4.reuse ;  /* 0x0000000418987220 */ /* 0x081fe20000410000 */
        /* <DEDUP_REMOVED lines=63> */
[-C--:B--2---:R-:W-:Y:S01]  /*20b40*/  FMUL.FTZ R30, R30, R0.reuse ;  /* 0x000000001e1e7220 */ /* 0x084fe20000410000 */
        /* <DEDUP_REMOVED lines=63> */
[----:B---3--:R-:W-:Y:S01]  /*20f40*/  PRMT R5, R2, 0x654, R5 ;  /* 0x0000065402057816 */ /* 0x008fe20000000005 */
[----:B----4-:R-:W-:-:S03]  /*20f50*/  VIADD R6, R6, 0x1 ;  /* 0x0000000106067836 */ /* 0x010fc60000000000 */
[----:B------:R0:W-:Y:S02]  /*20f60*/  SYNCS.ARRIVE.TRANS64.RED.A1T0 RZ, [R5+URZ], RZ ;  /* 0x000000ff05ff79a7 */ /* 0x0001e4000810043f */
[----:B------:R1:W-:Y:S01]  /*20f70*/  STL [R1+0x90], R6 ;  /* 0x0000900601007387 */ /* 0x0003e20000100800 */
[----:B------:R-:W-:Y:S01]  /*20f80*/  FMUL.FTZ R2, R92, R4 ;  /* 0x000000045c027220 */ /* 0x000fe20000410000 */
[-C--:B------:R-:W-:Y:S01]  /*20f90*/  FMUL.FTZ R4, R26, R0.reuse ;  /* 0x000000001a047220 */ /* 0x080fe20000410000 */
[----:B0-----:R-:W-:Y:S01]  /*20fa0*/  FMUL.FTZ R5, R27, R0 ;  /* 0x000000001b057220 */ /* 0x001fe20000410000 */
[----:B------:R-:W-:-:S04]  /*20fb0*/  SEL R0, RZ, 0x1, P1 ;  /* 0x00000001ff007807 */ /* 0x000fc80000800000 */
[----:B------:R-:W-:-:S07]  /*20fc0*/  LOP3.LUT R218, R218, R0, RZ, 0x3c, !PT ;  /* 0x00000000dada7212 */ /* 0x000fce00078e3cff */
.L_x_1650:
[----:B------:R-:W0:Y:S08]  /*20fd0*/  S2UR UR4, SR_CgaCtaId ;  /* 0x00000000000479c3 */ /* 0x000e300000008800 */
[----:B------:R-:W-:Y:S01]  /*20fe0*/  BAR.SYNC.DEFER_BLOCKING 0x5, 0x180 ;  /* 0x0146000000007b1d */ /* 0x000fe20000010000 */
[----:B------:R-:W-:-:S05]  /*20ff0*/  MOV R17, 0x400 ;  /* 0x0000040000117802 */ /* 0x000fca0000000f00 */
[----:B------:R-:W-:Y:S01]  /*21000*/  BSSY B0, `(.L_x_1825) ;  /* 0x0000484000007945 */ /* 0x000fe20003800000 */
[----:B0-----:R-:W-:-:S05]  /*21010*/  IMAD.U32 R0, RZ, RZ, UR4 ;  /* 0x00000004ff007e24 */ /* 0x001fca000f8e00ff */
[----:B------:R0:W-:Y:S01]  /*21020*/  STL [R1+0xc], R0 ;  /* 0x00000c0001007387 */ /* 0x0001e20000100800 */
[----:B------:R-:W-:-:S05]  /*21030*/  LEA R17, R0, R17, 0x18 ;  /* 0x0000001100117211 */ /* 0x000fca00078ec0ff */
[----:B------:R0:W2:Y:S01]  /*21040*/  LDS.128 R24, [R17+0x308d0] ;  /* 0x0308d00011187984 */ /* 0x0000a20000000c00 */
[----:B------:R-:W-:Y:S06]  /*21050*/  BAR.ARV 0x4, 0x180 ;  /* 0x0106000000007b1d */ /* 0x000fec0000002000 */
[----:B------:R-:W-:Y:S05]  /*21060*/  @P0 BRA `(.L_x_1826) ;  /* 0x0000003800700947 */ /* 0x000fea0003800000 */
[----:B------:R-:W3:Y:S01]  /*21070*/  LDL R8, [R1+0xd8] ;  /* 0x0000d80001087983 */ /* 0x000ee20000100800 */
[----:B0-----:R-:W0:Y:S01]  /*21080*/  S2R R0, SR_SWINHI ;  /* 0x0000000000007919 */ /* 0x001e220000002f00 */
[----:B------:R-:W-:Y:S01]  /*21090*/  F2FP.BF16.F32.PACK_AB R10, R29, R28 ;  /* 0x0000001c1d0a723e */ /* 0x000fe200000010ff */
[----:B------:R-:W-:Y:S01]  /*210a0*/  ULDC.64 UR6, c[0x0][0xc00] ;  /* 0x0003000000067ab9 */ /* 0x000fe20000000a00 */
[----:B------:R-:W-:Y:S01]  /*210b0*/  F2FP.BF16.F32.PACK_AB R11, R31, R30 ;  /* 0x0000001e1f0b723e */ /* 0x000fe200000010ff */
[----:B------:R-:W4:Y:S01]  /*210c0*/  LDL.LU R93, [R1+0x88] ;  /* 0x00008800015d7983 */ /* 0x000f220000300800 */
[----:B------:R-:W-:Y:S01]  /*210d0*/  F2FP.BF16.F32.PACK_AB R12, R33, R32 ;  /* 0x00000020210c723e */ /* 0x000fe200000010ff */
[----:B------:R-:W-:Y:S01]  /*210e0*/  ULDC.64 UR4, c[0x0][0xc08] ;  /* 0x0003020000047ab9 */ /* 0x000fe20000000a00 */
[----:B------:R-:W-:Y:S01]  /*210f0*/  F2FP.BF16.F32.PACK_AB R13, R35, R34 ;  /* 0x00000022230d723e */ /* 0x000fe200000010ff */
[----:B------:R-:W2:Y:S01]  /*21100*/  LDL R92, [R1+0x8c] ;  /* 0x00008c00015c7983 */ /* 0x000ea20000100800 */
[----:B-1----:R-:W-:-:S02]  /*21110*/  MOV R6, R17 ;  /* 0x0000001100067202 */ /* 0x002fc40000000f00 */
[----:B0-----:R-:W-:Y:S02]  /*21120*/  MOV R7, R0 ;  /* 0x0000000000077202 */ /* 0x001fe40000000f00 */
[----:B------:R-:W-:Y:S02]  /*21130*/  F2FP.BF16.F32.PACK_AB R14, R37, R36 ;  /* 0x00000024250e723e */ /* 0x000fe400000010ff */
[----:B------:R-:W-:Y:S01]  /*21140*/  F2FP.BF16.F32.PACK_AB R15, R39, R38 ;  /* 0x00000026270f723e */ /* 0x000fe200000010ff */
[----:B------:R-:W-:Y:S01]  /*21150*/  BAR.SYNC.DEFER_BLOCKING 0x1, 0x100 ;  /* 0x0044000000007b1d */ /* 0x000fe20000010000 */
[----:B---3--:R-:W-:-:S03]  /*21160*/  IMAD.WIDE R20, R8, 0x2, R6 ;  /* 0x0000000208147825 */ /* 0x008fc600078e0206 */
        /* <DEDUP_REMOVED lines=9> */
[----:B------:R-:W-:Y:S01]  /*21200*/  LOP3.LUT R0, R8, 0x380, RZ, 0xc0, !PT ;  /* 0x0000038008007812 */ /* 0x000fe200078ec0ff */
[----:B------:R-:W-:-:S03]  /*21210*/  IMAD.X R9, RZ, RZ, R21, P0 ;  /* 0x000000ffff097224 */ /* 0x000fc600000e0615 */
[----:B------:R-:W-:-:S04]  /*21220*/  SHF.R.U64 R0, R0, 0x3, RZ ;  /* 0x0000000300007819 */ /* 0x000fc800000012ff */
        /* <DEDUP_REMOVED lines=146> */
[----:B0-----:R-:W-:Y:S01]  /*21b50*/  IADD3 R0, P0, R20, 0xc060, RZ ;  /* 0x0000c06014007810 */ /* 0x001fe20007f1e0ff */
[----:B------:R-:W2:Y:S03]  /*21b60*/  LDC.64 R10, c[0x0][0xc00] ;  /* 0x00030000ff0a7b82 */ /* 0x000ea60000000a00 */
        /* <DEDUP_REMOVED lines=9> */
[----:B------:R0:W-:Y:S01]  /*21c00*/  STSM.16.M88.4 [R20], R12 ;  /* 0x0000000c14007844 */ /* 0x0001e20000000200 */
[----:B------:R-:W-:Y:S01]  /*21c10*/  BAR.SYNC.DEFER_BLOCKING 0x1, 0x100 ;  /* 0x0044000000007b1d */ /* 0x000fe20000010000 */
[----:B------:R-:W-:-:S04]  /*21c20*/  ISETP.NE.U32.AND P1, PT, RZ, UR6, PT ;  /* 0x00000006ff007c0c */ /* 0x000fc8000bf25070 */
[----:B------:R-:W-:Y:S01]  /*21c30*/  ISETP.NE.AND.EX P1, PT, RZ, UR7, PT, P1 ;  /* 0x00000007ff007c0c */ /* 0x000fe2000bf25310 */
[----:B------:R-:W-:Y:S02]  /*21c40*/  IMAD.MOV.U32 R0, RZ, RZ, RZ ;  /* 0x000000ffff007224 */ /* 0x000fe400078e00ff */
[----:B--2---:R-:W-:-:S10]  /*21c50*/  IMAD.WIDE R10, R92, 0x4, R10 ;  /* 0x000000045c0a7825 */ /* 0x004fd400078e020a */
[----:B------:R-:W5:Y:S01]  /*21c60*/  @P1 LDG.E R0, desc[UR60][R10.64] ;  /* 0x0000003c0a001981 */ /* 0x000f62000c1e1900 */
[----:B------:R-:W-:-:S04]  /*21c70*/  ISETP.NE.U32.AND P0, PT, RZ, UR4, PT ;  /* 0x00000004ff007c0c */ /* 0x000fc8000bf05070 */
[----:B------:R-:W-:-:S13]  /*21c80*/  ISETP.NE.AND.EX P0, PT, RZ, UR5, PT, P0 ;  /* 0x00000005ff007c0c */ /* 0x000fda000bf05300 */
[----:B------:R-:W1:Y:S01]  /*21c90*/  @P0 LDC.64 R8, c[0x0][0xc08] ;  /* 0x00030200ff080b82 */ /* 0x000e620000000a00 */
[----:B------:R-:W-:Y:S02]  /*21ca0*/  ULDC UR4, c[0x0][0xa88] ;  /* 0x0002a20000047ab9 */ /* 0x000fe40000000800 */
[----:B------:R-:W-:Y:S01]  /*21cb0*/  IMAD.U32 R24, RZ, RZ, UR4 ;  /* 0x00000004ff187e24 */ /* 0x000fe2000f8e00ff */
[----:B----4-:R-:W-:Y:S01]  /*21cc0*/  ISETP.NE.AND P2, PT, R93, RZ, PT ;  /* 0x000000ff5d00720c */ /* 0x010fe20003f45270 */
[----:B------:R-:W-:Y:S01]  /*21cd0*/  ULDC UR4, c[0x0][0xad4] ;  /* 0x0002b50000047ab9 */ /* 0x000fe20000000800 */
[----:B0-----:R-:W-:Y:S02]  /*21ce0*/  IMAD.MOV.U32 R20, RZ, RZ, 0x9b8 ;  /* 0x000009b8ff147424 */ /* 0x001fe400078e00ff */
[----:B-1----:R-:W-:-:S05]  /*21cf0*/  @P0 IMAD.WIDE R8, R92, 0x4, R8 ;  /* 0x000000045c080825 */ /* 0x002fca00078e0208 */
[----:B------:R0:W5:Y:S02]  /*21d00*/  @P0 LDG.E R24, desc[UR60][R8.64] ;  /* 0x0000003c08180981 */ /* 0x000164000c1e1900 */
[----:B0-----:R-:W-:-:S04]  /*21d10*/  SEL R8, R93, UR4, P2 ;  /* 0x000000045d087c07 */ /* 0x001fc80009000000 */
[----:B------:R-:W-:-:S04]  /*21d20*/  ISETP.GT.AND P2, PT, R8, 0x1, PT ;  /* 0x000000010800780c */ /* 0x000fc80003f44270 */
[----:B------:R-:W-:-:S04]  /*21d30*/  SEL R20, R20, 0x978, P2 ;  /* 0x0000097814147807 */ /* 0x000fc80001000000 */
[----:B------:R0:W1:Y:S08]  /*21d40*/  LDC.64 R12, c[0x0][R20+0x220] ;  /* 0x00008800140c7b82 */ /* 0x0000700000000a00 */
[----:B------:R0:W2:Y:S01]  /*21d50*/  LDC.64 R8, c[0x0][R20+0x218] ;  /* 0x0000860014087b82 */ /* 0x0000a20000000a00 */
[----:B------:R-:W-:Y:S05]  /*21d60*/  @P0 BRA `(.L_x_1827) ;  /* 0x0000000000100947 */ /* 0x000fea0003800000 */
[----:B------:R-:W-:Y:S05]  /*21d70*/  @!P1 BRA `(.L_x_1827) ;  /* 0x00000000000c9947 */ /* 0x000fea0003800000 */
[----:B-----5:R-:W3:Y:S04]  /*21d80*/  LDG.E R24, desc[UR60][R10.64] ;  /* 0x0000003c0a187981 */ /* 0x020ee8000c1e1900 */
[----:B------:R-:W3:Y:S02]  /*21d90*/  LDG.E R10, desc[UR60][R10.64+0x4] ;  /* 0x0000043c0a0a7981 */ /* 0x000ee4000c1e1900 */
[----:B---3--:R-:W-:-:S07]  /*21da0*/  IMAD.IADD R24, R10, 0x1, -R24 ;  /* 0x000000010a187824 */ /* 0x008fce00078e0a18 */
.L_x_1827:
[----:B------:R-:W3:Y:S01]  /*21db0*/  LDL R157, [R1+0x94] ;  /* 0x00009400019d7983 */ /* 0x000ee20000100800 */
[----:B------:R-:W4:Y:S03]  /*21dc0*/  LDC R156, c[0x0][0xbe8] ;  /* 0x0002fa00ff9c7b82 */ /* 0x000f260000000800 */
[----:B------:R-:W3:Y:S04]  /*21dd0*/  LDL R93, [R1+0x78] ;  /* 0x00007800015d7983 */ /* 0x000ee80000100800 */
[----:B------:R-:W3:Y:S04]  /*21de0*/  LDL R159, [R1+0x5c] ;  /* 0x00005c00019f7983 */ /* 0x000ee80000100800 */
[----:B------:R-:W3:Y:S04]  /*21df0*/  LDL R160, [R1+0xd4] ;  /* 0x0000d40001a07983 */ /* 0x000ee80000100800 */
[----:B------:R-:W3:Y:S01]  /*21e00*/  LDL R158, [R1+0xa8] ;  /* 0x0000a800019e7983 */ /* 0x000ee20000100800 */
[----:B------:R-:W0:Y:S01]  /*21e10*/  LDC.64 R14, c[0x0][R20+0x228] ;  /* 0x00008a00140e7b82 */ /* 0x000e220000000a00 */
[----:B------:R-:W-:-:S04]  /*21e20*/  ISETP.NE.U32.AND P0, PT, RZ, UR6, PT ;  /* 0x00000006ff007c0c */ /* 0x000fc8000bf05070 */
[----:B------:R-:W-:Y:S02]  /*21e30*/  ISETP.NE.AND.EX P0, PT, RZ, UR7, PT, P0 ;  /* 0x00000007ff007c0c */ /* 0x000fe4000bf05300 */
[----:B------:R-:W-:Y:S02]  /*21e40*/  SHF.R.S32.HI R11, RZ, 0x1f, R92 ;  /* 0x0000001fff0b7819 */ /* 0x000fe4000001145c */
[----:B------:R-:W-:Y:S02]  /*21e50*/  SEL R10, R92, RZ, !P0 ;  /* 0x000000ff5c0a7207 */ /* 0x000fe40004000000 */
[----:B----4-:R-:W-:Y:S02]  /*21e60*/  ISETP.NE.AND P1, PT, R156, 0x1, PT ;  /* 0x000000019c00780c */ /* 0x010fe40003f25270 */
[----:B------:R-:W-:Y:S01]  /*21e70*/  SEL R11, R11, RZ, !P0 ;  /* 0x000000ff0b0b7207 */ /* 0x000fe20004000000 */
[----:B-1----:R-:W-:-:S04]  /*21e80*/  IMAD R13, R13, R10, RZ ;  /* 0x0000000a0d0d7224 */ /* 0x002fc800078e02ff */
[C---:B------:R-:W-:Y:S02]  /*21e90*/  IMAD R11, R12.reuse, R11, R13 ;  /* 0x0000000b0c0b7224 */ /* 0x040fe400078e020d */
[----:B------:R-:W-:-:S04]  /*21ea0*/  IMAD.WIDE.U32 R12, R12, R10, RZ ;  /* 0x0000000a0c0c7225 */ /* 0x000fc800078e00ff */
[-C--:B--2---:R-:W-:Y:S02]  /*21eb0*/  IMAD R21, R9, R226.reuse, RZ ;  /* 0x000000e209157224 */ /* 0x084fe400078e02ff */
[----:B------:R-:W-:-:S04]  /*21ec0*/  IMAD.WIDE.U32 R8, R8, R226, RZ ;  /* 0x000000e208087225 */ /* 0x000fc800078e00ff */
[----:B------:R-:W-:Y:S02]  /*21ed0*/  IMAD.IADD R11, R13, 0x1, R11 ;  /* 0x000000010d0b7824 */ /* 0x000fe400078e020b */
[----:B------:R-:W1:Y:S01]  /*21ee0*/  @P1 LDC R13, c[0x0][0xbec] ;  /* 0x0002fb00ff0d1b82 */ /* 0x000e620000000800 */
[----:B-----5:R-:W-:Y:S01]  /*21ef0*/  IADD3 R8, P0, P3, R12, R8, R0 ;  /* 0x000000080c087210 */ /* 0x020fe20007b1e000 */
[----:B------:R-:W-:-:S06]  /*21f00*/  IMAD.IADD R92, R9, 0x1, R21 ;  /* 0x00000001095c7824 */ /* 0x000fcc00078e0215 */
[----:B------:R-:W2:Y:S01]  /*21f10*/  @P1 LDC R12, c[0x0][0xbf0] ;  /* 0x0002fc00ff0c1b82 */ /* 0x000ea20000000800 */
[----:B---3--:R-:W-:-:S05]  /*21f20*/  SEL R9, R157, RZ, P2 ;  /* 0x000000ff9d097207 */ /* 0x008fca0001000000 */
[-C--:B0-----:R-:W-:Y:S02]  /*21f30*/  IMAD R21, R15, R9.reuse, RZ ;  /* 0x000000090f157224 */ /* 0x081fe400078e02ff */
[----:B------:R-:W-:Y:S01]  /*21f40*/  IMAD.WIDE.U32 R14, R14, R9, RZ ;  /* 0x000000090e0e7225 */ /* 0x000fe200078e00ff */
[----:B------:R-:W-:-:S04]  /*21f50*/  SHF.R.S32.HI R9, RZ, 0x1f, R0 ;  /* 0x0000001fff097819 */ /* 0x000fc80000011400 */
[----:B------:R-:W-:Y:S01]  /*21f60*/  IADD3.X R11, R11, R92, R9, P0, P3 ;  /* 0x0000005c0b0b7210 */ /* 0x000fe200007e6409 */
[----:B------:R-:W-:-:S04]  /*21f70*/  IMAD.IADD R92, R93, 0x1, R159 ;  /* 0x000000015d5c7824 */ /* 0x000fc800078e029f */
[----:B-1----:R-:W-:-:S04]  /*21f80*/  @P1 IMAD.HI.U32 R13, R92, R13, RZ ;  /* 0x0000000d5c0d1227 */ /* 0x002fc800078e00ff */
[----:B------:R-:W-:Y:S01]  /*21f90*/  IMAD.MOV.U32 R93, RZ, RZ, R92 ;  /* 0x000000ffff5d7224 */ /* 0x000fe200078e005c */
[----:B--2---:R-:W-:Y:S02]  /*21fa0*/  @P1 SHF.R.U32.HI R93, RZ, R12, R13 ;  /* 0x0000000cff5d1219 */ /* 0x004fe4000001160d */
[----:B------:R0:W1:Y:S01]  /*21fb0*/  LDC.64 R12, c[0x0][R20+0x210] ;  /* 0x00008400140c7b82 */ /* 0x0000620000000a00 */
[----:B------:R-:W-:Y:S01]  /*21fc0*/  IMAD.IADD R21, R15, 0x1, R21 ;  /* 0x000000010f157824 */ /* 0x000fe200078e0215 */
[----:B------:R-:W-:Y:S02]  /*21fd0*/  IADD3 R14, P0, P3, R93, R8, R14 ;  /* 0x000000085d0e7210 */ /* 0x000fe40007b1e00e */
[----:B------:R-:W-:-:S04]  /*21fe0*/  SHF.R.S32.HI R8, RZ, 0x1f, R93 ;  /* 0x0000001fff087819 */ /* 0x000fc8000001145d */
[----:B------:R-:W-:Y:S02]  /*21ff0*/  IADD3.X R15, R8, R11, R21, P0, P3 ;  /* 0x0000000b080f7210 */ /* 0x000fe400007e6415 */
[----:B0-----:R-:W0:Y:S01]  /*22000*/  LDC.64 R20, c[0x0][0xba8] ;  /* 0x0002ea00ff147b82 */ /* 0x001e220000000a00 */
[----:B------:R-:W-:-:S04]  /*22010*/  IMAD.MOV R11, RZ, RZ, -R93 ;  /* 0x000000ffff0b7224 */ /* 0x000fc800078e0a5d */
[----:B------:R-:W-:-:S05]  /*22020*/  IMAD R11, R156, R11, R92 ;  /* 0x0000000b9c0b7224 */ /* 0x000fca00078e025c */
[----:B------:R-:W-:Y:S01]  /*22030*/  SHF.R.S32.HI R8, RZ, 0x1f, R11 ;  /* 0x0000001fff087819 */ /* 0x000fe2000001140b */
[----:B0-----:R-:W0:Y:S08]  /*22040*/  @!P2 LDC R20, c[0x0][0xb50] ;  /* 0x0002d400ff14ab82 */ /* 0x001e300000000800 */
[----:B------:R-:W2:Y:S01]  /*22050*/  @!P2 LDC R21, c[0x0][0xb54] ;  /* 0x0002d500ff15ab82 */ /* 0x000ea20000000800 */
[----:B-1----:R-:W-:-:S02]  /*22060*/  IMAD R13, R13, R11, RZ ;  /* 0x0000000b0d0d7224 */ /* 0x002fc400078e02ff */
[----:B------:R-:W-:-:S04]  /*22070*/  IMAD.WIDE.U32 R14, R12, R11, R14 ;  /* 0x0000000b0c0e7225 */ /* 0x000fc800078e000e */
[----:B------:R-:W-:-:S04]  /*22080*/  IMAD R8, R12, R8, R13 ;  /* 0x000000080c087224 */ /* 0x000fc800078e020d */
[----:B------:R-:W-:Y:S01]  /*22090*/  IMAD.IADD R8, R15, 0x1, R8 ;  /* 0x000000010f087824 */ /* 0x000fe200078e0208 */
[----:B0-----:R-:W-:-:S04]  /*220a0*/  LEA R20, P0, R14, R20, 0x2 ;  /* 0x000000140e147211 */ /* 0x001fc800078010ff */
[----:B--2---:R-:W-:Y:S01]  /*220b0*/  LEA.HI.X R8, R14, R21, R8, 0x2, P0 ;  /* 0x000000150e087211 */ /* 0x004fe200000f1408 */
[----:B------:R-:W-:Y:S04]  /*220c0*/  SHFL.IDX PT, R12, R20, RZ, 0x1c1f ;  /* 0x001c1fff140c7589 */ /* 0x000fe800000e0000 */
[----:B------:R-:W0:Y:S04]  /*220d0*/  SHFL.IDX PT, R13, R8, RZ, 0x1c1f ;  /* 0x001c1fff080d7589 */ /* 0x000e2800000e0000 */
[----:B------:R1:W-:Y:S04]  /*220e0*/  SHFL.IDX PT, R14, R20, 0x1, 0x1c1f ;  /* 0x003c1f00140e7f89 */ /* 0x0003e800000e0000 */
[----:B------:R2:W3:Y:S01]  /*220f0*/  SHFL.IDX PT, R15, R8, 0x1, 0x1c1f ;  /* 0x003c1f00080f7f89 */ /* 0x0004e200000e0000 */
[----:B-1----:R-:W-:Y:S01]  /*22100*/  IMAD.IADD R20, R160, 0x1, R159 ;  /* 0x00000001a0147824 */ /* 0x002fe200078e029f */
[----:B------:R-:W-:Y:S01]  /*22110*/  LOP3.LUT P0, RZ, R158, 0x3, RZ, 0xc0, !PT ;  /* 0x000000039eff7812 */ /* 0x000fe2000780c0ff */
[----:B--2---:R-:W-:-:S02]  /*22120*/  IMAD R8, R24, R156, RZ ;  /* 0x0000009c18087224 */ /* 0x004fc400078e02ff */
[----:B------:R-:W-:-:S03]  /*22130*/  VIADD R11, R20, 0x8 ;  /* 0x00000008140b7836 */ /* 0x000fc60000000000 */
[-C--:B------:R-:W-:Y:S02]  /*22140*/  ISETP.GE.OR P3, PT, R20, R8.reuse, P0 ;  /* 0x000000081400720c */ /* 0x080fe40000766670 */
[----:B------:R-:W-:-:S11]  /*22150*/  ISETP.GE.OR P0, PT, R11, R8, P0 ;  /* 0x000000080b00720c */ /* 0x000fd60000706670 */
[----:B0-----:R0:W-:Y:S04]  /*22160*/  @!P3 ST.E desc[UR60][R12.64], R155 ;  /* 0x0000009b0c00b985 */ /* 0x0011e8000c10193c */
[----:B---3--:R0:W-:Y:S01]  /*22170*/  @!P0 ST.E desc[UR60][R14.64], R154 ;  /* 0x0000009a0e008985 */ /* 0x0081e2000c10193c */
[----:B------:R-:W-:Y:S05]  /*22180*/  @P2 BRA `(.L_x_1828) ;  /* 0x0000000c00d02947 */ /* 0x000fea0003800000 */
[----:B------:R-:W2:Y:S01]  /*22190*/  LDL R160, [R1+0x84] ;  /* 0x0000840001a07983 */ /* 0x000ea20000100800 */
[----:B------:R-:W1:Y:S01]  /*221a0*/  @P1 LDC R21, c[0x0][0xbec] ;  /* 0x0002fb00ff151b82 */ /* 0x000e620000000800 */
[----:B------:R-:W-:Y:S02]  /*221b0*/  ULDC.64 UR4, c[0x0][0xaa0] ;  /* 0x0002a80000047ab9 */ /* 0x000fe40000000a00 */
[----:B------:R-:W2:Y:S04]  /*221c0*/  LDL R158, [R1+0x10] ;  /* 0x00001000019e7983 */ /* 0x000ea80000100800 */
[----:B------:R3:W5:Y:S01]  /*221d0*/  LDL R87, [R1+0x8] ;  /* 0x0000080001577983 */ /* 0x0007620000100800 */
[----:B------:R-:W4:Y:S01]  /*221e0*/  @P1 LDC R85, c[0x0][0xbf0] ;  /* 0x0002fc00ff551b82 */ /* 0x000f220000000800 */
[----:B------:R-:W-:-:S04]  /*221f0*/  IMAD R9, R9, UR4, RZ ;  /* 0x0000000409097c24 */ /* 0x000fc8000f8e02ff */
[----:B------:R-:W-:Y:S01]  /*22200*/  IMAD R9, R0, UR5, R9 ;  /* 0x0000000500097c24 */ /* 0x000fe2000f8e0209 */
[----:B------:R-:W-:Y:S01]  /*22210*/  SHF.R.S32.HI R11, RZ, 0x1f, R10 ;  /* 0x0000001fff0b7819 */ /* 0x000fe2000001140a */
[----:B------:R-:W-:Y:S01]  /*22220*/  BSSY B1, `(.L_x_1829) ;  /* 0x00000a6000017945 */ /* 0x000fe20003800000 */
[----:B--2---:R-:W-:-:S04]  /*22230*/  IMAD R3, R158, 0x8, R160 ;  /* 0x000000089e037824 */ /* 0x004fc800078e02a0 */
[----:B------:R-:W-:-:S04]  /*22240*/  IMAD.SHL.U32 R3, R3, 0x8, RZ ;  /* 0x0000000803037824 */ /* 0x000fc800078e00ff */
[----:B------:R-:W-:-:S03]  /*22250*/  IMAD.WIDE R6, R3, 0x2, R6 ;  /* 0x0000000203067825 */ /* 0x000fc600078e0206 */
[C---:B------:R-:W-:Y:S02]  /*22260*/  IADD3 R33, P2, R6.reuse, 0x3000, RZ ;  /* 0x0000300006217810 */ /* 0x040fe40007f5e0ff */
[C---:B0-----:R-:W-:Y:S02]  /*22270*/  IADD3 R13, P4, R6.reuse, 0x1000, RZ ;  /* 0x00001000060d7810 */ /* 0x041fe40007f9e0ff */
[----:B------:R-:W-:Y:S02]  /*22280*/  LOP3.LUT R32, R33, 0x380, RZ, 0xc0, !PT ;  /* 0x0000038021207812 */ /* 0x000fe400078ec0ff */
[----:B------:R-:W-:Y:S02]  /*22290*/  IADD3 R29, P3, R6, 0x2000, RZ ;  /* 0x00002000061d7810 */ /* 0x000fe40007f7e0ff */
[----:B------:R-:W-:Y:S02]  /*222a0*/  SHF.R.U64 R32, R32, 0x3, RZ ;  /* 0x0000000320207819 */ /* 0x000fe400000012ff */
[----:B------:R-:W-:-:S02]  /*222b0*/  LOP3.LUT R12, R13, 0x380, RZ, 0xc0, !PT ;  /* 0x000003800d0c7812 */ /* 0x000fc400078ec0ff */
[----:B------:R-:W-:Y:S01]  /*222c0*/  LOP3.LUT R32, R32, R33, RZ, 0x3c, !PT ;  /* 0x0000002120207212 */ /* 0x000fe200078e3cff */
[----:B------:R-:W-:Y:S01]  /*222d0*/  IMAD.X R33, RZ, RZ, R7, P2 ;  /* 0x000000ffff217224 */ /* 0x000fe200010e0607 */
[----:B------:R-:W-:Y:S02]  /*222e0*/  IADD3 R57, P2, R6, 0x9000, RZ ;  /* 0x0000900006397810 */ /* 0x000fe40007f5e0ff */
[----:B------:R-:W-:Y:S02]  /*222f0*/  LOP3.LUT R28, R29, 0x380, RZ, 0xc0, !PT ;  /* 0x000003801d1c7812 */ /* 0x000fe400078ec0ff */
[----:B------:R-:W-:Y:S01]  /*22300*/  LOP3.LUT R56, R57, 0x380, RZ, 0xc0, !PT ;  /* 0x0000038039387812 */ /* 0x000fe200078ec0ff */
[----:B------:R-:W-:Y:S01]  /*22310*/  IMAD R20, R160, 0x20, R158 ;  /* 0x00000020a0147824 */ /* 0x000fe200078e029e */
[----:B------:R-:W-:Y:S01]  /*22320*/  SHF.R.U64 R12, R12, 0x3, RZ ;  /* 0x000000030c0c7819 */ /* 0x000fe200000012ff */
[----:B------:R-:W5:Y:S01]  /*22330*/  LD.E.128 R32, desc[UR60][R32.64] ;  /* 0x0000003c20207980 */ /* 0x000f62000c101d00 */
[----:B------:R-:W-:-:S02]  /*22340*/  SHF.R.U64 R56, R56, 0x3, RZ ;  /* 0x0000000338387819 */ /* 0x000fc400000012ff */
[----:B------:R-:W-:Y:S02]  /*22350*/  SHF.R.U64 R28, R28, 0x3, RZ ;  /* 0x000000031c1c7819 */ /* 0x000fe400000012ff */
[----:B------:R-:W-:Y:S01]  /*22360*/  LOP3.LUT R56, R56, R57, RZ, 0x3c, !PT ;  /* 0x0000003938387212 */ /* 0x000fe200078e3cff */
[--C-:B------:R-:W-:Y:S01]  /*22370*/  IMAD.X R57, RZ, RZ, R7.reuse, P2 ;  /* 0x000000ffff397224 */ /* 0x100fe200010e0607 */
[----:B------:R-:W-:Y:S02]  /*22380*/  IADD3 R3, P2, R6, 0xf000, RZ ;  /* 0x0000f00006037810 */ /* 0x000fe40007f5e0ff */
[----:B------:R-:W-:Y:S01]  /*22390*/  LOP3.LUT R12, R12, R13, RZ, 0x3c, !PT ;  /* 0x0000000d0c0c7212 */ /* 0x000fe200078e3cff */
[--C-:B------:R-:W-:Y:S01]  /*223a0*/  IMAD.X R13, RZ, RZ, R7.reuse, P4 ;  /* 0x000000ffff0d7224 */ /* 0x100fe200020e0607 */
[----:B------:R-:W-:Y:S01]  /*223b0*/  LOP3.LUT R28, R28, R29, RZ, 0x3c, !PT ;  /* 0x0000001d1c1c7212 */ /* 0x000fe200078e3cff */
[----:B------:R-:W-:Y:S01]  /*223c0*/  IMAD.X R29, RZ, RZ, R7, P3 ;  /* 0x000000ffff1d7224 */ /* 0x000fe200018e0607 */
[----:B------:R-:W-:-:S02]  /*223d0*/  LOP3.LUT R2, R3, 0x380, RZ, 0xc0, !PT ;  /* 0x0000038003027812 */ /* 0x000fc400078ec0ff */
[C---:B------:R-:W-:Y:S02]  /*223e0*/  IADD3 R37, P0, R6.reuse, 0x4000, RZ ;  /* 0x0000400006257810 */ /* 0x040fe40007f1e0ff */
[C---:B------:R-:W-:Y:S02]  /*223f0*/  IADD3 R41, P6, R6.reuse, 0x5000, RZ ;  /* 0x0000500006297810 */ /* 0x040fe40007fde0ff */
[C---:B------:R-:W-:Y:S01]  /*22400*/  IADD3 R45, P5, R6.reuse, 0x6000, RZ ;  /* 0x00006000062d7810 */ /* 0x040fe20007fbe0ff */
[----:B------:R-:W-:Y:S01]  /*22410*/  IMAD.IADD R20, R159, 0x1, R20 ;  /* 0x000000019f147824 */ /* 0x000fe200078e0214 */
[C---:B------:R-:W-:Y:S01]  /*22420*/  IADD3 R49, P4, R6.reuse, 0x7000, RZ ;  /* 0x0000700006317810 */ /* 0x040fe20007f9e0ff */
[----:B------:R-:W-:Y:S01]  /*22430*/  IMAD.X R81, RZ, RZ, R7, P2 ;  /* 0x000000ffff517224 */ /* 0x000fe200010e0607 */
[----:B------:R-:W-:Y:S01]  /*22440*/  IADD3 R53, P3, R6, 0x8000, RZ ;  /* 0x0000800006357810 */ /* 0x000fe20007f7e0ff */
[----:B------:R-:W5:Y:S01]  /*22450*/  LD.E.128 R12, desc[UR60][R12.64] ;  /* 0x0000003c0c0c7980 */ /* 0x000f62000c101d00 */
[----:B------:R-:W-:-:S02]  /*22460*/  SHF.R.U64 R2, R2, 0x3, RZ ;  /* 0x0000000302027819 */ /* 0x000fc400000012ff */
[----:B------:R-:W-:Y:S01]  /*22470*/  LOP3.LUT R36, R37, 0x380, RZ, 0xc0, !PT ;  /* 0x0000038025247812 */ /* 0x000fe200078ec0ff */
[----:B------:R-:W5:Y:S01]  /*22480*/  LD.E.128 R28, desc[UR60][R28.64] ;  /* 0x0000003c1c1c7980 */ /* 0x000f62000c101d00 */
[----:B------:R-:W-:Y:S02]  /*22490*/  LOP3.LUT R40, R41, 0x380, RZ, 0xc0, !PT ;  /* 0x0000038029287812 */ /* 0x000fe400078ec0ff */
[----:B------:R-:W-:Y:S01]  /*224a0*/  LOP3.LUT R44, R45, 0x380, RZ, 0xc0, !PT ;  /* 0x000003802d2c7812 */ /* 0x000fe200078ec0ff */
[----:B------:R-:W5:Y:S01]  /*224b0*/  LD.E.128 R56, desc[UR60][R56.64] ;  /* 0x0000003c38387980 */ /* 0x000f62000c101d00 */
[----:B------:R-:W-:Y:S02]  /*224c0*/  LOP3.LUT R48, R49, 0x380, RZ, 0xc0, !PT ;  /* 0x0000038031307812 */ /* 0x000fe400078ec0ff */
[----:B------:R-:W-:Y:S02]  /*224d0*/  LOP3.LUT R52, R53, 0x380, RZ, 0xc0, !PT ;  /* 0x0000038035347812 */ /* 0x000fe400078ec0ff */
[----:B------:R-:W-:Y:S01]  /*224e0*/  LOP3.LUT R80, R2, R3, RZ, 0x3c, !PT ;  /* 0x0000000302507212 */ /* 0x000fe200078e3cff */
[----:B------:R-:W-:Y:S01]  /*224f0*/  IMAD.WIDE.U32 R2, R0, UR4, RZ ;  /* 0x0000000400027c25 */ /* 0x000fe2000f8e00ff */
[----:B------:R-:W-:Y:S01]  /*22500*/  SHF.R.U64 R36, R36, 0x3, RZ ;  /* 0x0000000324247819 */ /* 0x000fe200000012ff */
[----:B------:R-:W-:Y:S01]  /*22510*/  ULDC.64 UR4, c[0x0][0xae8] ;  /* 0x0002ba0000047ab9 */ /* 0x000fe20000000a00 */
[----:B------:R-:W-:-:S02]  /*22520*/  SHF.R.U64 R40, R40, 0x3, RZ ;  /* 0x0000000328287819 */ /* 0x000fc400000012ff */
[----:B------:R-:W-:Y:S02]  /*22530*/  SHF.R.U64 R44, R44, 0x3, RZ ;  /* 0x000000032c2c7819 */ /* 0x000fe400000012ff */
[----:B------:R-:W-:Y:S02]  /*22540*/  SHF.R.U64 R48, R48, 0x3, RZ ;  /* 0x0000000330307819 */ /* 0x000fe400000012ff */
[----:B------:R-:W-:Y:S01]  /*22550*/  SHF.R.U64 R52, R52, 0x3, RZ ;  /* 0x0000000334347819 */ /* 0x000fe200000012ff */
[----:B------:R-:W-:Y:S01]  /*22560*/  IMAD.IADD R3, R3, 0x1, R9 ;  /* 0x0000000103037824 */ /* 0x000fe200078e0209 */
        /* <DEDUP_REMOVED lines=10> */
[----:B------:R-:W-:Y:S01]  /*22610*/  IADD3 R61, P0, R6, 0xa000, RZ ;  /* 0x0000a000063d7810 */ /* 0x000fe20007f1e0ff */
[----:B------:R-:W-:Y:S01]  /*22620*/  IMAD.WIDE.U32 R2, R226, UR4, R2 ;  /* 0x00000004e2027c25 */ /* 0x000fe2000f8e0002 */
[C---:B------:R-:W-:Y:S01]  /*22630*/  IADD3 R65, P6, R6.reuse, 0xb000, RZ ;  /* 0x0000b00006417810 */ /* 0x040fe20007fde0ff */
[----:B------:R-:W5:Y:S01]  /*22640*/  LD.E.128 R36, desc[UR60][R36.64] ;  /* 0x0000003c24247980 */ /* 0x000f62000c101d00 */
[----:B------:R-:W-:-:S02]  /*22650*/  IADD3 R69, P5, R6, 0xc000, RZ ;  /* 0x0000c00006457810 */ /* 0x000fc40007fbe0ff */
[----:B------:R-:W-:Y:S01]  /*22660*/  IADD3 R73, P4, R6, 0xd000, RZ ;  /* 0x0000d00006497810 */ /* 0x000fe20007f9e0ff */
[----:B-1----:R-:W-:Y:S01]  /*22670*/  @P1 IMAD.HI.U32 R0, R20, R21, RZ ;  /* 0x0000001514001227 */ /* 0x002fe200078e00ff */
[----:B------:R-:W-:Y:S01]  /*22680*/  IADD3 R77, P3, R6, 0xe000, RZ ;  /* 0x0000e000064d7810 */ /* 0x000fe20007f7e0ff */
[----:B------:R-:W5:Y:S01]  /*22690*/  LD.E.128 R40, desc[UR60][R40.64] ;  /* 0x0000003c28287980 */ /* 0x000f62000c101d00 */
[----:B------:R-:W-:Y:S01]  /*226a0*/  LOP3.LUT R60, R61, 0x380, RZ, 0xc0, !PT ;  /* 0x000003803d3c7812 */ /* 0x000fe200078ec0ff */
[----:B------:R-:W-:Y:S01]  /*226b0*/  IMAD R3, R226, UR5, R3 ;  /* 0x00000005e2037c24 */ /* 0x000fe2000f8e0203 */
[----:B------:R-:W-:Y:S01]  /*226c0*/  LOP3.LUT R64, R65, 0x380, RZ, 0xc0, !PT ;  /* 0x0000038041407812 */ /* 0x000fe200078ec0ff */
[----:B------:R-:W-:Y:S01]  /*226d0*/  ULDC.64 UR4, c[0x0][0xaf0] ;  /* 0x0002bc0000047ab9 */ /* 0x000fe20000000a00 */
[----:B------:R-:W-:Y:S02]  /*226e0*/  LOP3.LUT R68, R69, 0x380, RZ, 0xc0, !PT ;  /* 0x0000038045447812 */ /* 0x000fe400078ec0ff */
[----:B------:R-:W-:Y:S01]  /*226f0*/  LOP3.LUT R5, R6, 0x380, RZ, 0xc0, !PT ;  /* 0x0000038006057812 */ /* 0x000fe200078ec0ff */
[----:B------:R-:W-:Y:S01]  /*22700*/  IMAD.MOV.U32 R9, RZ, RZ, R20 ;  /* 0x000000ffff097224 */ /* 0x000fe200078e0014 */
[----:B------:R-:W-:Y:S01]  /*22710*/  LOP3.LUT R72, R73, 0x380, RZ, 0xc0, !PT ;  /* 0x0000038049487812 */ /* 0x000fe200078ec0ff */
[----:B------:R-:W5:Y:S01]  /*22720*/  LD.E.128 R44, desc[UR60][R44.64] ;  /* 0x0000003c2c2c7980 */ /* 0x000f62000c101d00 */
[----:B------:R-:W-:Y:S01]  /*22730*/  LOP3.LUT R76, R77, 0x380, RZ, 0xc0, !PT ;  /* 0x000003804d4c7812 */ /* 0x000fe200078ec0ff */
[----:B------:R-:W-:Y:S01]  /*22740*/  IMAD R11, R11, UR4, RZ ;  /* 0x000000040b0b7c24 */ /* 0x000fe2000f8e02ff */
[----:B------:R-:W-:Y:S01]  /*22750*/  SHF.R.U64 R60, R60, 0x3, RZ ;  /* 0x000000033c3c7819 */ /* 0x000fe200000012ff */
[----:B------:R-:W5:Y:S01]  /*22760*/  LD.E.128 R48, desc[UR60][R48.64] ;  /* 0x0000003c30307980 */ /* 0x000f62000c101d00 */
[----:B------:R-:W-:-:S02]  /*22770*/  SHF.R.U64 R64, R64, 0x3, RZ ;  /* 0x0000000340407819 */ /* 0x000fc400000012ff */
[----:B------:R-:W-:Y:S01]  /*22780*/  SHF.R.U64 R68, R68, 0x3, RZ ;  /* 0x0000000344447819 */ /* 0x000fe200000012ff */
[----:B------:R-:W5:Y:S01]  /*22790*/  LD.E.128 R52, desc[UR60][R52.64] ;  /* 0x0000003c34347980 */ /* 0x000f62000c101d00 */
[----:B------:R-:W-:Y:S02]  /*227a0*/  SHF.R.U64 R72, R72, 0x3, RZ ;  /* 0x0000000348487819 */ /* 0x000fe400000012ff */
[----:B------:R-:W-:Y:S01]  /*227b0*/  SHF.R.U64 R76, R76, 0x3, RZ ;  /* 0x000000034c4c7819 */ /* 0x000fe200000012ff */
[----:B------:R-:W5:Y:S01]  /*227c0*/  LD.E.128 R80, desc[UR60][R80.64] ;  /* 0x0000003c50507980 */ /* 0x000f62000c101d00 */
[----:B------:R-:W-:Y:S02]  /*227d0*/  SHF.R.U64 R5, R5, 0x3, RZ ;  /* 0x0000000305057819 */ /* 0x000fe400000012ff */
[----:B----4-:R-:W-:Y:S01]  /*227e0*/  @P1 SHF.R.U32.HI R9, RZ, R85, R0 ;  /* 0x00000055ff091219 */ /* 0x010fe20000011600 */
[----:B------:R-:W-:Y:S01]  /*227f0*/  IMAD R11, R10, UR5, R11 ;  /* 0x000000050a0b7c24 */ /* 0x000fe2000f8e020b */
[----:B------:R-:W-:Y:S01]  /*22800*/  LOP3.LUT R60, R60, R61, RZ, 0x3c, !PT ;  /* 0x0000003d3c3c7212 */ /* 0x000fe200078e3cff */
[----:B------:R-:W-:Y:S01]  /*22810*/  IMAD.WIDE.U32 R2, R10, UR4, R2 ;  /* 0x000000040a027c25 */ /* 0x000fe2000f8e0002 */
[----:B------:R-:W-:Y:S01]  /*22820*/  LOP3.LUT R64, R64, R65, RZ, 0x3c, !PT ;  /* 0x0000004140407212 */ /* 0x000fe200078e3cff */
[----:B------:R-:W-:Y:S01]  /*22830*/  ULDC.64 UR4, c[0x0][0xae0] ;  /* 0x0002b80000047ab9 */ /* 0x000fe20000000a00 */
        /* <DEDUP_REMOVED lines=8> */
[----:B------:R-:W-:Y:S01]  /*228c0*/  SHF.R.S32.HI R0, RZ, 0x1f, R9 ;  /* 0x0000001fff007819 */ /* 0x000fe20000011409 */
[--C-:B------:R-:W-:Y:S01]  /*228d0*/  IMAD.X R77, RZ, RZ, R7.reuse, P3 ;  /* 0x000000ffff4d7224 */ /* 0x100fe200018e0607 */
[----:B------:R-:W5:Y:S01]  /*228e0*/  LD.E.128 R60, desc[UR60][R60.64] ;  /* 0x0000003c3c3c7980 */ /* 0x000f62000c101d00 */
[----:B------:R-:W-:-:S02]  /*228f0*/  IMAD.MOV.U32 R5, RZ, RZ, R7 ;  /* 0x000000ffff057224 */ /* 0x000fc400078e0007 */
[----:B------:R-:W-:Y:S01]  /*22900*/  IMAD.MOV R21, RZ, RZ, -R9 ;  /* 0x000000ffff157224 */ /* 0x000fe200078e0a09 */
[----:B------:R-:W5:Y:S01]  /*22910*/  LD.E.128 R64, desc[UR60][R64.64] ;  /* 0x0000003c40407980 */ /* 0x000f62000c101d00 */
[----:B------:R-:W-:Y:S02]  /*22920*/  IMAD.IADD R3, R3, 0x1, R11 ;  /* 0x0000000103037824 */ /* 0x000fe400078e020b */
[----:B------:R-:W-:Y:S01]  /*22930*/  IMAD R0, R0, UR4, RZ ;  /* 0x0000000400007c24 */ /* 0x000fe2000f8e02ff */
[----:B------:R-:W5:Y:S01]  /*22940*/  LD.E.128 R4, desc[UR60][R4.64] ;  /* 0x0000003c04047980 */ /* 0x000f62000c101d00 */
[----:B------:R-:W-:-:S03]  /*22950*/  IMAD R11, R156, R21, R20 ;  /* 0x000000159c0b7224 */ /* 0x000fc600078e0214 */
[----:B------:R-:W5:Y:S01]  /*22960*/  LD.E.128 R68, desc[UR60][R68.64] ;  /* 0x0000003c44447980 */ /* 0x000f62000c101d00 */
[----:B------:R-:W-:-:S03]  /*22970*/  IMAD R21, R9, UR5, R0 ;  /* 0x0000000509157c24 */ /* 0x000fc6000f8e0200 */
[----:B------:R-:W5:Y:S01]  /*22980*/  LD.E.128 R72, desc[UR60][R72.64] ;  /* 0x0000003c48487980 */ /* 0x000f62000c101d00 */
[----:B------:R-:W-:-:S03]  /*22990*/  SHF.R.S32.HI R0, RZ, 0x1f, R11 ;  /* 0x0000001fff007819 */ /* 0x000fc6000001140b */
[----:B------:R-:W5:Y:S01]  /*229a0*/  LD.E.128 R76, desc[UR60][R76.64] ;  /* 0x0000003c4c4c7980 */ /* 0x000f62000c101d00 */
[----:B------:R-:W-:Y:S01]  /*229b0*/  IMAD.WIDE.U32 R2, R9, UR4, R2 ;  /* 0x0000000409027c25 */ /* 0x000fe2000f8e0002 */
[----:B------:R-:W-:Y:S01]  /*229c0*/  ULDC.64 UR4, c[0x0][0xad8] ;  /* 0x0002b60000047ab9 */ /* 0x000fe20000000a00 */
[----:B------:R-:W-:Y:S01]  /*229d0*/  @!PT LDS RZ, [RZ] ;  /* 0x00000000fffff984 */ /* 0x000fe20000000800 */
[----:B------:R-:W-:Y:S01]  /*229e0*/  @!PT LDS RZ, [RZ] ;  /* 0x00000000fffff984 */ /* 0x000fe20000000800 */
[----:B------:R-:W-:Y:S01]  /*229f0*/  @!PT LDS RZ, [RZ] ;  /* 0x00000000fffff984 */ /* 0x000fe20000000800 */
[----:B------:R-:W-:Y:S01]  /*22a00*/  @!PT LDS RZ, [RZ] ;  /* 0x00000000fffff984 */ /* 0x000fe20000000800 */
[----:B------:R0:W-:Y:S06]  /*22a10*/  MEMBAR.ALL.CTA ;  /* 0x0000000000007992 */ /* 0x0001ec0000008000 */
[----:B0-----:R-:W0:Y:S01]  /*22a20*/  FENCE.VIEW.ASYNC.S ;  /* 0x00000000000073c6 */ /* 0x001e220000000000 */
[----:B------:R-:W-:-:S02]  /*22a30*/  IMAD.IADD R3, R3, 0x1, R21 ;  /* 0x0000000103037824 */ /* 0x000fc400078e0215 */
[----:B------:R-:W-:Y:S02]  /*22a40*/  IMAD R0, R0, UR4, RZ ;  /* 0x0000000400007c24 */ /* 0x000fe4000f8e02ff */
[----:B------:R-:W-:Y:S02]  /*22a50*/  IMAD.IADD R9, R158, 0x1, R159 ;  /* 0x000000019e097824 */ /* 0x000fe400078e029f */
[C---:B------:R-:W-:Y:S02]  /*22a60*/  IMAD R85, R11.reuse, UR5, R0 ;  /* 0x000000050b557c24 */ /* 0x040fe4000f8e0200 */
[----:B------:R-:W-:Y:S01]  /*22a70*/  IMAD.WIDE.U32 R2, R11, UR4, R2 ;  /* 0x000000040b027c25 */ /* 0x000fe2000f8e0002 */
[----:B------:R-:W-:Y:S01]  /*22a80*/  ISETP.GE.AND P2, PT, R9, R8, PT ;  /* 0x000000080900720c */ /* 0x000fe20003f46270 */
[----:B------:R-:W-:Y:S02]  /*22a90*/  ULDC.64 UR4, c[0x0][0xa80] ;  /* 0x0002a00000047ab9 */ /* 0x000fe40000000a00 */
[----:B------:R-:W-:Y:S01]  /*22aa0*/  VIADD R0, R17, 0x30820 ;  /* 0x0003082011007836 */ /* 0x000fe20000000000 */
[----:B------:R-:W-:Y:S01]  /*22ab0*/  LEA R24, P3, R2, UR4, 0x1 ;  /* 0x0000000402187c11 */ /* 0x000fe2000f8608ff */
[----:B------:R-:W-:-:S03]  /*22ac0*/  IMAD.IADD R3, R3, 0x1, R85 ;  /* 0x0000000103037824 */ /* 0x000fc600078e0255 */
[----:B------:R-:W-:Y:S02]  /*22ad0*/  PRMT R0, RZ, 0x654, R0 ;  /* 0x00000654ff007816 */ /* 0x000fe40000000000 */
[----:B------:R-:W-:Y:S01]  /*22ae0*/  LEA.HI.X R86, R2, UR5, R3, 0x1, P3 ;  /* 0x0000000502567c11 */ /* 0x000fe200098f0c03 */
[C---:B------:R-:W-:Y:S02]  /*22af0*/  VIADD R21, R9.reuse, 0x20 ;  /* 0x0000002009157836 */ /* 0x040fe40000000000 */
[----:B------:R-:W-:Y:S01]  /*22b00*/  VIADD R11, R9, 0x40 ;  /* 0x00000040090b7836 */ /* 0x000fe20000000000 */
[----:B0-----:R0:W-:Y:S01]  /*22b10*/  SYNCS.ARRIVE.TRANS64.RED.A1T0 RZ, [R0+URZ], RZ ;  /* 0x000000ff00ff79a7 */ /* 0x0011e2000810043f */
[----:B------:R3:W1:Y:S01]  /*22b20*/  SHFL.IDX PT, R84, R24, RZ, 0x181f ;  /* 0x00181fff18547589 */ /* 0x00066200000e0000 */
[-C--:B------:R-:W-:Y:S02]  /*22b30*/  ISETP.GE.AND P1, PT, R21, R8.reuse, PT ;  /* 0x000000081500720c */ /* 0x080fe40003f26270 */
[----:B------:R-:W-:Y:S01]  /*22b40*/  ISETP.GE.AND P0, PT, R11, R8, PT ;  /* 0x000000080b00720c */ /* 0x000fe20003f06270 */
[----:B0-----:R3:W0:Y:S01]  /*22b50*/  SHFL.IDX PT, R0, R86, RZ, 0x181f ;  /* 0x00181fff56007589 */ /* 0x00162200000e0000 */
[----:B------:R-:W-:Y:S11]  /*22b60*/  @P2 BRA `(.L_x_1830) ;  /* 0x0000000000442947 */ /* 0x000ff60003800000 */
[----:B------:R-:W-:Y:S02]  /*22b70*/  ULDC UR4, c[0x0][0xac8] ;  /* 0x0002b20000047ab9 */ /* 0x000fe40000000800 */
[----:B------:R-:W-:Y:S02]  /*22b80*/  ISETP.GE.AND P5, PT, R18, UR4, PT ;  /* 0x0000000412007c0c */ /* 0x000fe4000bfa6270 */
[----:B------:R-:W-:Y:S02]  /*22b90*/  ISETP.GE.AND P4, PT, R203, UR4, PT ;  /* 0x00000004cb007c0c */ /* 0x000fe4000bf86270 */
[----:B------:R-:W-:Y:S02]  /*22ba0*/  ISETP.GE.AND P3, PT, R22, UR4, PT ;  /* 0x0000000416007c0c */ /* 0x000fe4000bf66270 */
[----:B------:R-:W-:-:S07]  /*22bb0*/  ISETP.GE.AND P2, PT, R23, UR4, PT ;  /* 0x0000000417007c0c */ /* 0x000fce000bf46270 */
[----:B-1----:R-:W-:-:S04]  /*22bc0*/  @!P5 LEA R2, P6, R18, R84, 0x1 ;  /* 0x000000541202d211 */ /* 0x002fc800078c08ff */
[----:B0-----:R-:W-:Y:S02]  /*22bd0*/  @!P5 LEA.HI.X R3, R18, R0, R19, 0x1, P6 ;  /* 0x000000001203d211 */ /* 0x001fe400030f0c13 */
        /* <DEDUP_REMOVED lines=10> */
.L_x_1830:
[----:B------:R-:W-:Y:S05]  /*22c80*/  BSYNC B1 ;  /* 0x0000000000017941 */ /* 0x000fea0003800000 */
.L_x_1829:
[----:B0-----:R0:W4:Y:S01]  /*22c90*/  SHFL.IDX PT, R0, R86, 0x1, 0x181f ;  /* 0x00381f0056007f89 */ /* 0x00112200000e0000 */
[----:B------:R-:W-:Y:S03]  /*22ca0*/  BSSY B1, `(.L_x_1831) ;  /* 0x0000014000017945 */ /* 0x000fe60003800000 */
[----:B--2---:R0:W2:Y:S01]  /*22cb0*/  SHFL.IDX PT, R10, R24, 0x1, 0x181f ;  /* 0x00381f00180a7f89 */ /* 0x0040a200000e0000 */
[----:B------:R-:W-:Y:S05]  /*22cc0*/  @P1 BRA `(.L_x_1832) ;  /* 0x0000000000441947 */ /* 0x000fea0003800000 */
[----:B------:R-:W-:Y:S02]  /*22cd0*/  ULDC UR4, c[0x0][0xac8] ;  /* 0x0002b20000047ab9 */ /* 0x000fe40000000800 */
[----:B------:R-:W-:Y:S02]  /*22ce0*/  ISETP.GE.AND P4, PT, R18, UR4, PT ;  /* 0x0000000412007c0c */ /* 0x000fe4000bf86270 */
[----:B------:R-:W-:Y:S02]  /*22cf0*/  ISETP.GE.AND P3, PT, R203, UR4, PT ;  /* 0x00000004cb007c0c */ /* 0x000fe4000bf66270 */
[----:B------:R-:W-:Y:S02]  /*22d00*/  ISETP.GE.AND P2, PT, R22, UR4, PT ;  /* 0x0000000416007c0c */ /* 0x000fe4000bf46270 */
[----:B------:R-:W-:-:S07]  /*22d10*/  ISETP.GE.AND P1, PT, R23, UR4, PT ;  /* 0x0000000417007c0c */ /* 0x000fce000bf26270 */
[CC--:B--2---:R-:W-:Y:S02]  /*22d20*/  @!P4 LEA R2, P6, R18.reuse, R10.reuse, 0x1 ;  /* 0x0000000a1202c211 */ /* 0x0c4fe400078c08ff */
[C---:B-----5:R-:W-:Y:S02]  /*22d30*/  @!P3 LEA R4, P5, R201.reuse, R10, 0x1 ;  /* 0x0000000ac904b211 */ /* 0x060fe400078a08ff */
        /* <DEDUP_REMOVED lines=10> */
.L_x_1832:
[----:B------:R-:W-:Y:S05]  /*22de0*/  BSYNC B1 ;  /* 0x0000000000017941 */ /* 0x000fea0003800000 */
.L_x_1831:
[----:B----4-:R4:W0:Y:S01]  /*22df0*/  SHFL.IDX PT, R0, R86, 0x2, 0x181f ;  /* 0x00581f0056007f89 */ /* 0x01082200000e0000 */
        /* <DEDUP_REMOVED lines=8> */
[-C--:B--2---:R-:W-:Y:S02]  /*22e80*/  @!P3 LEA R2, P6, R18, R10.reuse, 0x1 ;  /* 0x0000000a1202b211 */ /* 0x084fe400078c08ff */
[-C--:B-----5:R-:W-:Y:S02]  /*22e90*/  @!P2 LEA R4, P5, R201, R10.reuse, 0x1 ;  /* 0x0000000ac904a211 */ /* 0x0a0fe400078a08ff */
[----:B------:R-:W-:Y:S02]  /*22ea0*/  @!P1 LEA R6, P4, R22, R10, 0x1 ;  /* 0x0000000a16069211 */ /* 0x000fe400078808ff */
[----:B0-----:R-:W-:Y:S02]  /*22eb0*/  @!P3 LEA.HI.X R3, R18, R0, R19, 0x1, P6 ;  /* 0x000000001203b211 */ /* 0x001fe400030f0c13 */
        /* <DEDUP_REMOVED lines=8> */
.L_x_1834:
[----:B------:R-:W-:Y:S05]  /*22f40*/  BSYNC B1 ;  /* 0x0000000000017941 */ /* 0x000fea0003800000 */
.L_x_1833:
[----:B------:R-:W-:Y:S01]  /*22f50*/  VIADD R9, R9, 0x60 ;  /* 0x0000006009097836 */ /* 0x000fe20000000000 */
[----:B0--34-:R-:W0:Y:S04]  /*22f60*/  SHFL.IDX PT, R86, R86, 0x3, 0x181f ;  /* 0x00781f0056567f89 */ /* 0x019e2800000e0000 */
[----:B------:R-:W-:Y:S01]  /*22f70*/  ISETP.GE.AND P0, PT, R9, R8, PT ;  /* 0x000000080900720c */ /* 0x000fe20003f06270 */
[----:B------:R-:W3:-:S12]  /*22f80*/  SHFL.IDX PT, R24, R24, 0x3, 0x181f ;  /* 0x00781f0018187f89 */ /* 0x000ed800000e0000 */
[----:B------:R-:W-:Y:S05]  /*22f90*/  @P0 BRA `(.L_x_1835) ;  /* 0x0000002800280947 */ /* 0x000fea0003800000 */
[----:B------:R-:W-:Y:S02]  /*22fa0*/  ULDC UR4, c[0x0][0xac8] ;  /* 0x0002b20000047ab9 */ /* 0x000fe40000000800 */
[----:B------:R-:W-:Y:S02]  /*22fb0*/  ISETP.GE.AND P3, PT, R18, UR4, PT ;  /* 0x0000000412007c0c */ /* 0x000fe4000bf66270 */
[----:B------:R-:W-:Y:S02]  /*22fc0*/  ISETP.GE.AND P4, PT, R203, UR4, PT ;  /* 0x00000004cb007c0c */ /* 0x000fe4000bf86270 */
[----:B------:R-:W-:-:S09]  /*22fd0*/  ISETP.GE.AND P5, PT, R22, UR4, PT ;  /* 0x0000000416007c0c */ /* 0x000fd2000bfa6270 */
[-C--:B---3--:R-:W-:Y:S02]  /*22fe0*/  @!P3 LEA R2, P0, R18, R24.reuse, 0x1 ;  /* 0x000000181202b211 */ /* 0x088fe400078008ff */
[CC--:B-----5:R-:W-:Y:S02]  /*22ff0*/  @!P4 LEA R4, P1, R201.reuse, R24.reuse, 0x1 ;  /* 0x00000018c904c211 */ /* 0x0e0fe400078208ff */
[----:B------:R-:W-:Y:S02]  /*23000*/  @!P5 LEA R6, P2, R22, R24, 0x1 ;  /* 0x000000181606d211 */ /* 0x000fe400078408ff */
[-C--:B0-----:R-:W-:Y:S02]  /*23010*/  @!P3 LEA.HI.X R3, R18, R86.reuse, R19, 0x1, P0 ;  /* 0x000000561203b211 */ /* 0x081fe400000f0c13 */
[-C--:B------:R-:W-:Y:S02]  /*23020*/  @!P4 LEA.HI.X R5, R201, R86.reuse, R224, 0x1, P1 ;  /* 0x00000056c905c211 */ /* 0x080fe400008f0ce0 */
[----:B------:R-:W-:Y:S01]  /*23030*/  @!P5 LEA.HI.X R7, R22, R86, R87, 0x1, P2 ;  /* 0x000000561607d211 */ /* 0x000fe200010f0c57 */
[----:B------:R4:W-:Y:S01]  /*23040*/  @!P3 ST.E.128 desc[UR60][R2.64], R32 ;  /* 0x000000200200b985 */ /* 0x0009e2000c101d3c */
[----:B------:R-:W-:-:S03]  /*23050*/  ISETP.GE.AND P0, PT, R23, UR4, PT ;  /* 0x0000000417007c0c */ /* 0x000fc6000bf06270 */
[----:B------:R4:W-:Y:S04]  /*23060*/  @!P4 ST.E.128 desc[UR60][R4.64], R48 ;  /* 0x000000300400c985 */ /* 0x0009e8000c101d3c */
[----:B------:R4:W-:Y:S06]  /*23070*/  @!P5 ST.E.128 desc[UR60][R6.64], R64 ;  /* 0x000000400600d985 */ /* 0x0009ec000c101d3c */
[----:B------:R-:W-:Y:S05]  /*23080*/  @P0 BRA `(.L_x_1835) ;  /* 0x0000002400ec0947 */ /* 0x000fea0003800000 */
[----:B----4-:R-:W-:-:S04]  /*23090*/  LEA R2, P0, R23, R24, 0x1 ;  /* 0x0000001817027211 */ /* 0x010fc800078008ff */
[----:B------:R-:W-:-:S05]  /*230a0*/  LEA.HI.X R3, R23, R86, R229, 0x1, P0 ;  /* 0x0000005617037211 */ /* 0x000fca00000f0ce5 */
[----:B------:R0:W-:Y:S01]  /*230b0*/  ST.E.128 desc[UR60][R2.64], R80 ;  /* 0x0000005002007985 */ /* 0x0001e2000c101d3c */
[----:B------:R-:W-:Y:S05]  /*230c0*/  BRA `(.L_x_1835) ;  /* 0x0000002400dc7947 */ /* 0x000fea0003800000 */
.L_x_1828:
[----:B------:R-:W1:Y:S01]  /*230d0*/  @P1 LDC R7, c[0x0][0xbec] ;  /* 0x0002fb00ff071b82 */ /* 0x000e620000000800 */
[----:B------:R-:W-:Y:S01]  /*230e0*/  ULDC.64 UR4, c[0x0][0xb08] ;  /* 0x0002c20000047ab9 */ /* 0x000fe20000000a00 */
[----:B0-----:R-:W-:Y:S01]  /*230f0*/  IMAD.MOV.U32 R12, RZ, RZ, R92 ;  /* 0x000000ffff0c7224 */ /* 0x001fe200078e005c */
[----:B------:R-:W-:Y:S01]  /*23100*/  BSSY B1, `(.L_x_1836) ;  /* 0x000010b000017945 */ /* 0x000fe20003800000 */
[----:B------:R-:W-:Y:S01]  /*23110*/  IMAD R9, R9, UR4, RZ ;  /* 0x0000000409097c24 */ /* 0x000fe2000f8e02ff */
[----:B------:R-:W-:Y:S01]  /*23120*/  SHF.R.S32.HI R220, RZ, 0x1f, R225 ;  /* 0x0000001fffdc7819 */ /* 0x000fe200000114e1 */
[C---:B------:R-:W-:Y:S02]  /*23130*/  VIADD R154, R225.reuse, 0xf0 ;  /* 0x000000f0e19a7836 */ /* 0x040fe40000000000 */
[----:B------:R-:W0:Y:S01]  /*23140*/  @P1 LDC R6, c[0x0][0xbf0] ;  /* 0x0002fc00ff061b82 */ /* 0x000e220000000800 */
[----:B------:R-:W-:Y:S02]  /*23150*/  IMAD R9, R0, UR5, R9 ;  /* 0x0000000500097c24 */ /* 0x000fe4000f8e0209 */
[C---:B------:R-:W-:Y:S01]  /*23160*/  VIADD R158, R225.reuse, 0xe0 ;  /* 0x000000e0e19e7836 */ /* 0x040fe20000000000 */
[----:B------:R-:W-:Y:S01]  /*23170*/  SHF.R.S32.HI R154, RZ, 0x1f, R154 ;  /* 0x0000001fff9a7819 */ /* 0x000fe2000001149a */
[----:B------:R-:W-:-:S02]  /*23180*/  VIADD R160, R225, 0xd8 ;  /* 0x000000d8e1a07836 */ /* 0x000fc40000000000 */
        /* <DEDUP_REMOVED lines=10> */
[----:B-1----:R-:W-:Y:S01]  /*23230*/  @P1 IMAD.HI.U32 R7, R92, R7, RZ ;  /* 0x000000075c071227 */ /* 0x002fe200078e00ff */
[----:B------:R-:W-:-:S02]  /*23240*/  SHF.R.S32.HI R168, RZ, 0x1f, R168 ;  /* 0x0000001fffa87819 */ /* 0x000fc400000114a8 */
[----:B------:R-:W-:Y:S01]  /*23250*/  SHF.R.S32.HI R170, RZ, 0x1f, R170 ;  /* 0x0000001fffaa7819 */ /* 0x000fe200000114aa */
[C---:B------:R-:W-:Y:S02]  /*23260*/  VIADD R172, R225.reuse, 0xa8 ;  /* 0x000000a8e1ac7836 */ /* 0x040fe40000000000 */
[----:B------:R-:W-:Y:S01]  /*23270*/  VIADD R174, R225, 0xa0 ;  /* 0x000000a0e1ae7836 */ /* 0x000fe20000000000 */
[----:B0-----:R-:W-:Y:S01]  /*23280*/  @P1 SHF.R.U32.HI R12, RZ, R6, R7 ;  /* 0x00000006ff0c1219 */ /* 0x001fe20000011607 */
[----:B------:R-:W-:Y:S01]  /*23290*/  IMAD.WIDE.U32 R6, R0, UR4, RZ ;  /* 0x0000000400067c25 */ /* 0x000fe2000f8e00ff */
[----:B------:R-:W-:Y:S01]  /*232a0*/  ULDC.64 UR4, c[0x0][0xb38] ;  /* 0x0002ce0000047ab9 */ /* 0x000fe20000000a00 */
[----:B------:R-:W-:Y:S02]  /*232b0*/  SHF.R.S32.HI R0, RZ, 0x1f, R10 ;  /* 0x0000001fff007819 */ /* 0x000fe4000001140a */
[----:B------:R-:W-:Y:S01]  /*232c0*/  IMAD.IADD R7, R7, 0x1, R9 ;  /* 0x0000000107077824 */ /* 0x000fe200078e0209 */
[----:B------:R-:W-:Y:S01]  /*232d0*/  SHF.R.S32.HI R9, RZ, 0x1f, R12 ;  /* 0x0000001fff097819 */ /* 0x000fe2000001140c */
[----:B------:R-:W-:Y:S01]  /*232e0*/  VIADD R176, R225, 0x98 ;  /* 0x00000098e1b07836 */ /* 0x000fe20000000000 */
[----:B------:R-:W-:Y:S01]  /*232f0*/  SHF.R.S32.HI R172, RZ, 0x1f, R172 ;  /* 0x0000001fffac7819 */ /* 0x000fe200000114ac */
[----:B------:R-:W-:Y:S01]  /*23300*/  IMAD.WIDE.U32 R6, R226, UR4, R6 ;  /* 0x00000004e2067c25 */ /* 0x000fe2000f8e0006 */
[----:B------:R-:W-:-:S02]  /*23310*/  SHF.R.S32.HI R174, RZ, 0x1f, R174 ;  /* 0x0000001fffae7819 */ /* 0x000fc400000114ae */
[----:B------:R-:W-:Y:S01]  /*23320*/  SHF.R.S32.HI R176, RZ, 0x1f, R176 ;  /* 0x0000001fffb07819 */ /* 0x000fe200000114b0 */
[----:B------:R-:W-:Y:S01]  /*23330*/  IMAD R7, R226, UR5, R7 ;  /* 0x00000005e2077c24 */ /* 0x000fe2000f8e0207 */
[----:B------:R-:W-:Y:S01]  /*23340*/  ULDC.64 UR4, c[0x0][0xb40] ;  /* 0x0002d00000047ab9 */ /* 0x000fe20000000a00 */
[----:B------:R-:W-:Y:S02]  /*23350*/  VIADD R178, R225, 0x90 ;  /* 0x00000090e1b27836 */ /* 0x000fe40000000000 */
[----:B------:R-:W-:Y:S02]  /*23360*/  IMAD R0, R0, UR4, RZ ;  /* 0x0000000400007c24 */ /* 0x000fe4000f8e02ff */
[----:B------:R-:W-:Y:S01]  /*23370*/  IMAD.WIDE.U32 R6, R10, UR4, R6 ;  /* 0x000000040a067c25 */ /* 0x000fe2000f8e0006 */
[----:B------:R-:W-:-:S03]  /*23380*/  SHF.R.S32.HI R178, RZ, 0x1f, R178 ;  /* 0x0000001fffb27819 */ /* 0x000fc600000114b2 */
[----:B------:R-:W-:Y:S01]  /*23390*/  IMAD R0, R10, UR5, R0 ;  /* 0x000000050a007c24 */ /* 0x000fe2000f8e0200 */
[----:B------:R-:W-:Y:S01]  /*233a0*/  ULDC.64 UR4, c[0x0][0xb48] ;  /* 0x0002d20000047ab9 */ /* 0x000fe20000000a00 */
[----:B------:R-:W-:Y:S02]  /*233b0*/  VIADD R180, R225, 0x88 ;  /* 0x00000088e1b47836 */ /* 0x000fe40000000000 */
[----:B------:R-:W-:Y:S02]  /*233c0*/  IMAD.IADD R7, R7, 0x1, R0 ;  /* 0x0000000107077824 */ /* 0x000fe400078e0200 */
[----:B------:R-:W-:Y:S01]  /*233d0*/  IMAD.MOV R0, RZ, RZ, -R12 ;  /* 0x000000ffff007224 */ /* 0x000fe200078e0a0c */
[----:B------:R-:W-:Y:S01]  /*233e0*/  SHF.R.S32.HI R180, RZ, 0x1f, R180 ;  /* 0x0000001fffb47819 */ /* 0x000fe200000114b4 */
[----:B------:R-:W-:-:S04]  /*233f0*/  IMAD.WIDE.U32 R6, R157, UR4, R6 ;  /* 0x000000049d067c25 */ /* 0x000fc8000f8e0006 */
[----:B------:R-:W-:Y:S01]  /*23400*/  IMAD R7, R157, UR5, R7 ;  /* 0x000000059d077c24 */ /* 0x000fe2000f8e0207 */
[----:B------:R-:W-:Y:S01]  /*23410*/  ULDC.64 UR4, c[0x0][0xb30] ;  /* 0x0002cc0000047ab9 */ /* 0x000fe20000000a00 */
[----:B------:R-:W-:Y:S02]  /*23420*/  IMAD R0, R156, R0, R92 ;  /* 0x000000009c007224 */ /* 0x000fe400078e025c */
[----:B------:R-:W-:Y:S02]  /*23430*/  IMAD R9, R9, UR4, RZ ;  /* 0x0000000409097c24 */ /* 0x000fe4000f8e02ff */
[----:B------:R-:W-:Y:S01]  /*23440*/  IMAD.WIDE.U32 R6, R12, UR4, R6 ;  /* 0x000000040c067c25 */ /* 0x000fe2000f8e0006 */
[----:B------:R-:W-:-:S03]  /*23450*/  SHF.R.S32.HI R10, RZ, 0x1f, R0 ;  /* 0x0000001fff0a7819 */ /* 0x000fc60000011400 */
[----:B------:R-:W-:Y:S01]  /*23460*/  IMAD R9, R12, UR5, R9 ;  /* 0x000000050c097c24 */ /* 0x000fe2000f8e0209 */
[----:B------:R-:W-:Y:S01]  /*23470*/  ULDC.64 UR4, c[0x0][0xb28] ;  /* 0x0002ca0000047ab9 */ /* 0x000fe20000000a00 */
[----:B------:R-:W-:Y:S02]  /*23480*/  VIADD R92, R225, 0xf8 ;  /* 0x000000f8e15c7836 */ /* 0x000fe40000000000 */
[----:B------:R-:W-:Y:S02]  /*23490*/  IMAD.IADD R7, R7, 0x1, R9 ;  /* 0x0000000107077824 */ /* 0x000fe400078e0209 */
[----:B------:R-:W-:Y:S01]  /*234a0*/  IMAD R10, R10, UR4, RZ ;  /* 0x000000040a0a7c24 */ /* 0x000fe2000f8e02ff */
[----:B------:R-:W-:Y:S01]  /*234b0*/  SHF.R.S32.HI R92, RZ, 0x1f, R92 ;  /* 0x0000001fff5c7819 */ /* 0x000fe2000001145c */
[----:B------:R-:W-:-:S04]  /*234c0*/  IMAD.WIDE.U32 R6, R0, UR4, R6 ;  /* 0x0000000400067c25 */ /* 0x000fc8000f8e0006 */
[----:B------:R-:W-:Y:S01]  /*234d0*/  IMAD R10, R0, UR5, R10 ;  /* 0x00000005000a7c24 */ /* 0x000fe2000f8e020a */
[----:B------:R-:W-:Y:S01]  /*234e0*/  ULDC.64 UR4, c[0x0][0xb00] ;  /* 0x0002c00000047ab9 */ /* 0x000fe20000000a00 */
[----:B------:R-:W-:Y:S01]  /*234f0*/  VIADD R156, R225, 0xe8 ;  /* 0x000000e8e19c7836 */ /* 0x000fe20000000000 */
[C---:B------:R-:W-:Y:S01]  /*23500*/  LEA R0, P0, R6.reuse, UR4, 0x2 ;  /* 0x0000000406007c11 */ /* 0x040fe2000f8010ff */
[----:B------:R-:W-:Y:S02]  /*23510*/  IMAD.IADD R9, R7, 0x1, R10 ;  /* 0x0000000107097824 */ /* 0x000fe400078e020a */
[C---:B------:R-:W-:Y:S01]  /*23520*/  VIADD R182, R225.reuse, 0x80 ;  /* 0x00000080e1b67836 */ /* 0x040fe20000000000 */
[----:B------:R-:W-:Y:S01]  /*23530*/  SHF.R.S32.HI R156, RZ, 0x1f, R156 ;  /* 0x0000001fff9c7819 */ /* 0x000fe2000001149c */
[----:B------:R-:W-:Y:S01]  /*23540*/  VIADD R184, R225, 0x78 ;  /* 0x00000078e1b87836 */ /* 0x000fe20000000000 */
[----:B------:R-:W-:Y:S01]  /*23550*/  LEA.HI.X R9, R6, UR5, R9, 0x2, P0 ;  /* 0x0000000506097c11 */ /* 0x000fe200080f1409 */
[----:B------:R-:W-:Y:S01]  /*23560*/  VIADD R6, R17, 0x30820 ;  /* 0x0003082011067836 */ /* 0x000fe20000000000 */
[----:B------:R-:W-:Y:S01]  /*23570*/  ISETP.GE.AND P0, PT, R20, R8, PT ;  /* 0x000000081400720c */ /* 0x000fe20003f06270 */
[C---:B------:R-:W-:Y:S01]  /*23580*/  VIADD R186, R225.reuse, 0x70 ;  /* 0x00000070e1ba7836 */ /* 0x040fe20000000000 */
[----:B------:R0:W1:Y:S01]  /*23590*/  SHFL.IDX PT, R20, R0, RZ, 0x1c1f ;  /* 0x001c1fff00147589 */ /* 0x00006200000e0000 */
[C---:B------:R-:W-:Y:S01]  /*235a0*/  VIADD R188, R225.reuse, 0x68 ;  /* 0x00000068e1bc7836 */ /* 0x040fe20000000000 */
[----:B------:R-:W-:Y:S01]  /*235b0*/  PRMT R6, RZ, 0x654, R6 ;  /* 0x00000654ff067816 */ /* 0x000fe20000000006 */
[C---:B------:R-:W-:Y:S01]  /*235c0*/  VIADD R190, R225.reuse, 0x60 ;  /* 0x00000060e1be7836 */ /* 0x040fe20000000000 */
[----:B------:R0:W2:Y:S01]  /*235d0*/  SHFL.IDX PT, R10, R9, RZ, 0x1c1f ;  /* 0x001c1fff090a7589 */ /* 0x0000a200000e0000 */
[C---:B------:R-:W-:Y:S01]  /*235e0*/  VIADD R192, R225.reuse, 0x58 ;  /* 0x00000058e1c07836 */ /* 0x040fe20000000000 */
[----:B------:R0:W-:Y:S01]  /*235f0*/  SYNCS.ARRIVE.TRANS64.RED.A1T0 RZ, [R6+URZ], RZ ;  /* 0x000000ff06ff79a7 */ /* 0x0001e2000810043f */
        /* <DEDUP_REMOVED lines=32> */
[----:B------:R-:W-:-:S02]  /*23800*/  VIADD R163, R225, 0xc8 ;  /* 0x000000c8e1a37836 */ /* 0x000fc40000000000 */
[C---:B------:R-:W-:Y:S02]  /*23810*/  VIADD R165, R225.reuse, 0xc0 ;  /* 0x000000c0e1a57836 */ /* 0x040fe40000000000 */
[C---:B------:R-:W-:Y:S02]  /*23820*/  VIADD R167, R225.reuse, 0xb8 ;  /* 0x000000b8e1a77836 */ /* 0x040fe40000000000 */
[C---:B------:R-:W-:Y:S02]  /*23830*/  VIADD R169, R225.reuse, 0xb0 ;  /* 0x000000b0e1a97836 */ /* 0x040fe40000000000 */
[C---:B------:R-:W-:Y:S02]  /*23840*/  VIADD R171, R225.reuse, 0xa8 ;  /* 0x000000a8e1ab7836 */ /* 0x040fe40000000000 */
[C---:B------:R-:W-:Y:S02]  /*23850*/  VIADD R173, R225.reuse, 0xa0 ;  /* 0x000000a0e1ad7836 */ /* 0x040fe40000000000 */
        /* <DEDUP_REMOVED lines=18> */
[----:B------:R-:W-:Y:S01]  /*23980*/  VIADD R217, R225, 0x8 ;  /* 0x00000008e1d97836 */ /* 0x000fe20000000000 */
[----:B012---:R-:W-:Y:S06]  /*23990*/  @P0 BRA `(.L_x_1837) ;  /* 0x0000000800040947 */ /* 0x007fec0003800000 */
[----:B------:R-:W-:Y:S02]  /*239a0*/  ULDC UR4, c[0x0][0xac8] ;  /* 0x0002b20000047ab9 */ /* 0x000fe40000000800 */
[----:B------:R-:W-:Y:S02]  /*239b0*/  ISETP.GE.AND P0, PT, R225, UR4, PT ;  /* 0x00000004e1007c0c */ /* 0x000fe4000bf06270 */
[----:B------:R-:W-:Y:S02]  /*239c0*/  ISETP.GE.AND P5, PT, R191, UR4, PT ;  /* 0x00000004bf007c0c */ /* 0x000fe4000bfa6270 */
[----:B------:R-:W-:Y:S02]  /*239d0*/  ISETP.GE.AND P4, PT, R189, UR4, PT ;  /* 0x00000004bd007c0c */ /* 0x000fe4000bf86270 */
[----:B------:R-:W-:-:S07]  /*239e0*/  ISETP.GE.AND P3, PT, R187, UR4, PT ;  /* 0x00000004bb007c0c */ /* 0x000fce000bf66270 */
[----:B------:R-:W-:-:S04]  /*239f0*/  @!P0 LEA R6, P1, R225, R20, 0x2 ;  /* 0x00000014e1068211 */ /* 0x000fc800078210ff */
[----:B------:R-:W-:-:S05]  /*23a00*/  @!P0 LEA.HI.X R7, R225, R10, R220, 0x2, P1 ;  /* 0x0000000ae1078211 */ /* 0x000fca00008f14dc */
        /* <DEDUP_REMOVED lines=55> */
[----:B------:R-:W-:Y:S02]  /*23d80*/  @!P0 LEA.HI.X R7, R185, R10, R186, 0x2, P4 ;  /* 0x0000000ab9078211 */ /* 0x000fe400020f14ba */
[----:B------:R-:W-:Y:S02]  /*23d90*/  ISETP.GE.AND P4, PT, R177, UR4, PT ;  /* 0x00000004b1007c0c */ /* 0x000fe4000bf86270 */
[-C--:B-1----:R-:W-:Y:S01]  /*23da0*/  @!P1 LEA R12, P5, R183, R20.reuse, 0x2 ;  /* 0x00000014b70c9211 */ /* 0x082fe200078a10ff */
[----:B------:R0:W-:Y:S01]  /*23db0*/  @!P0 ST.E.64 desc[UR60][R6.64], R80 ;  /* 0x0000005006008985 */ /* 0x0001e2000c101b3c */
[----:B--2---:R-:W-:Y:S02]  /*23dc0*/  @!P2 LEA R14, P6, R181, R20, 0x2 ;  /* 0x00000014b50ea211 */ /* 0x004fe400078c10ff */
        /* <DEDUP_REMOVED lines=12> */
[----:B------:R-:W-:Y:S02]  /*23e90*/  ISETP.GE.AND P0, PT, R169, UR4, PT ;  /* 0x00000004a9007c0c */ /* 0x000fe4000bf06270 */
[----:B--2---:R-:W-:Y:S01]  /*23ea0*/  @!P5 LEA R14, P6, R175, R20, 0x2 ;  /* 0x00000014af0ed211 */ /* 0x004fe200078c10ff */
[----:B------:R1:W-:Y:S01]  /*23eb0*/  @!P4 ST.E.64 desc[UR60][R12.64], R96 ;  /* 0x000000600c00c985 */ /* 0x0003e2000c101b3c */
[----:B------:R-:W-:Y:S02]  /*23ec0*/  ISETP.GE.AND P4, PT, R165, UR4, PT ;  /* 0x00000004a5007c0c */ /* 0x000fe4000bf86270 */
[----:B------:R-:W-:Y:S02]  /*23ed0*/  @!P5 LEA.HI.X R15, R175, R10, R176, 0x2, P6 ;  /* 0x0000000aaf0fd211 */ /* 0x000fe400030f14b0 */
[----:B0-----:R-:W-:-:S03]  /*23ee0*/  @!P2 LEA R2, P6, R173, R20, 0x2 ;  /* 0x00000014ad02a211 */ /* 0x001fc600078c10ff */
[----:B------:R-:W-:Y:S01]  /*23ef0*/  @!P5 ST.E.64 desc[UR60][R14.64], R100 ;  /* 0x000000640e00d985 */ /* 0x000fe2000c101b3c */
[----:B------:R-:W-:Y:S02]  /*23f00*/  @!P1 LEA R6, P3, R171, R20, 0x2 ;  /* 0x00000014ab069211 */ /* 0x000fe400078610ff */
[----:B------:R-:W-:Y:S02]  /*23f10*/  ISETP.GE.AND P5, PT, R167, UR4, PT ;  /* 0x00000004a7007c0c */ /* 0x000fe4000bfa6270 */
[----:B------:R-:W-:Y:S02]  /*23f20*/  @!P2 LEA.HI.X R3, R173, R10, R174, 0x2, P6 ;  /* 0x0000000aad03a211 */ /* 0x000fe400030f14ae */
[----:B-1----:R-:W-:Y:S02]  /*23f30*/  @!P0 LEA R12, P6, R169, R20, 0x2 ;  /* 0x00000014a90c8211 */ /* 0x002fe400078c10ff */
        /* <DEDUP_REMOVED lines=8> */
[----:B-1----:R-:W-:-:S02]  /*23fc0*/  @!P4 LEA R6, P2, R165, R20, 0x2 ;  /* 0x00000014a506c211 */ /* 0x002fc400078410ff */
[----:B------:R-:W-:Y:S02]  /*23fd0*/  @!P5 LEA.HI.X R3, R167, R10, R168, 0x2, P1 ;  /* 0x0000000aa703d211 */ /* 0x000fe400008f14a8 */
[----:B--2---:R-:W-:Y:S02]  /*23fe0*/  @!P3 LEA R12, P6, R163, R20, 0x2 ;  /* 0x00000014a30cb211 */ /* 0x004fe400078c10ff */
        /* <DEDUP_REMOVED lines=10> */
[----:B------:R-:W-:Y:S02]  /*24090*/  @!P0 LEA.HI.X R3, R161, R10, R162, 0x2, P5 ;  /* 0x0000000aa1038211 */ /* 0x000fe400028f14a2 */
[----:B------:R-:W-:Y:S02]  /*240a0*/  ISETP.GE.AND P5, PT, R24, UR4, PT ;  /* 0x0000000418007c0c */ /* 0x000fe4000bfa6270 */
[C---:B-1----:R-:W-:Y:S01]  /*240b0*/  @!P1 LEA R6, P6, R159.reuse, R20, 0x2 ;  /* 0x000000149f069211 */ /* 0x042fe200078c10ff */
[----:B------:R0:W-:Y:S03]  /*240c0*/  @!P0 ST.E.64 desc[UR60][R2.64], R128 ;  /* 0x0000008002008985 */ /* 0x0001e6000c101b3c */
[----:B------:R-:W-:Y:S02]  /*240d0*/  @!P1 LEA.HI.X R7, R159, R10, R160, 0x2, P6 ;  /* 0x0000000a9f079211 */ /* 0x000fe400030f14a0 */
[----:B--2---:R-:W-:-:S03]  /*240e0*/  @!P3 LEA R12, P6, R155, R20, 0x2 ;  /* 0x000000149b0cb211 */ /* 0x004fc600078c10ff */
[----:B------:R1:W-:Y:S01]  /*240f0*/  @!P1 ST.E.64 desc[UR60][R6.64], R132 ;  /* 0x0000008406009985 */ /* 0x0003e2000c101b3c */
[----:B------:R-:W-:Y:S02]  /*24100*/  @!P3 LEA.HI.X R13, R155, R10, R156, 0x2, P6 ;  /* 0x0000000a9b0db211 */ /* 0x000fe400030f149c */
[----:B0-----:R-:W-:-:S04]  /*24110*/  @!P4 LEA R2, P0, R157, R20, 0x2 ;  /* 0x000000149d02c211 */ /* 0x001fc800078010ff */
[----:B------:R-:W-:Y:S02]  /*24120*/  @!P4 LEA.HI.X R3, R157, R10, R158, 0x2, P0 ;  /* 0x0000000a9d03c211 */ /* 0x000fe400000f149e */
[----:B-1----:R-:W-:-:S03]  /*24130*/  @!P2 LEA R6, P1, R93, R20, 0x2 ;  /* 0x000000145d06a211 */ /* 0x002fc600078210ff */
[----:B------:R0:W-:Y:S01]  /*24140*/  @!P4 ST.E.64 desc[UR60][R2.64], R136 ;  /* 0x000000880200c985 */ /* 0x0001e2000c101b3c */
[C---:B------:R-:W-:Y:S02]  /*24150*/  @!P5 LEA R20, P0, R24.reuse, R20, 0x2 ;  /* 0x000000141814d211 */ /* 0x040fe400078010ff */
[-C--:B------:R-:W-:Y:S01]  /*24160*/  @!P2 LEA.HI.X R7, R93, R10.reuse, R154, 0x2, P1 ;  /* 0x0000000a5d07a211 */ /* 0x080fe200008f149a */
[----:B------:R0:W-:Y:S01]  /*24170*/  @!P3 ST.E.64 desc[UR60][R12.64], R140 ;  /* 0x0000008c0c00b985 */ /* 0x0001e2000c101b3c */
[----:B------:R-:W-:-:S03]  /*24180*/  @!P5 LEA.HI.X R21, R24, R10, R92, 0x2, P0 ;  /* 0x0000000a1815d211 */ /* 0x000fc600000f145c */
[----:B------:R0:W-:Y:S04]  /*24190*/  @!P2 ST.E.64 desc[UR60][R6.64], R144 ;  /* 0x000000900600a985 */ /* 0x0001e8000c101b3c */
[----:B------:R0:W-:Y:S02]  /*241a0*/  @!P5 ST.E.64 desc[UR60][R20.64], R148 ;  /* 0x000000941400d985 */ /* 0x0001e4000c101b3c */
.L_x_1837:
[----:B------:R-:W-:Y:S05]  /*241b0*/  BSYNC B1 ;  /* 0x0000000000017941 */ /* 0x000fea0003800000 */
.L_x_1836:
[----:B------:R-:W-:Y:S01]  /*241c0*/  ISETP.GE.AND P0, PT, R11, R8, PT ;  /* 0x000000080b00720c */ /* 0x000fe20003f06270 */
[----:B------:R-:W1:Y:S04]  /*241d0*/  SHFL.IDX PT, R9, R9, 0x1, 0x1c1f ;  /* 0x003c1f0009097f89 */ /* 0x000e6800000e0000 */
[----:B------:R-:W2:Y:S08]  /*241e0*/  SHFL.IDX PT, R0, R0, 0x1, 0x1c1f ;  /* 0x003c1f0000007f89 */ /* 0x000eb000000e0000 */
[----:B------:R-:W-:Y:S05]  /*241f0*/  @P0 BRA `(.L_x_1835) ;  /* 0x0000001400900947 */ /* 0x000fea0003800000 */
[----:B------:R-:W-:Y:S02]  /*24200*/  ULDC UR4, c[0x0][0xac8] ;  /* 0x0002b20000047ab9 */ /* 0x000fe40000000800 */
[----:B------:R-:W-:Y:S02]  /*24210*/  ISETP.GE.AND P4, PT, R225, UR4, PT ;  /* 0x00000004e1007c0c */ /* 0x000fe4000bf86270 */
[----:B------:R-:W-:Y:S02]  /*24220*/  ISETP.GE.AND P2, PT, R217, UR4, PT ;  /* 0x00000004d9007c0c */ /* 0x000fe4000bf46270 */
[----:B------:R-:W-:Y:S02]  /*24230*/  ISETP.GE.AND P1, PT, R215, UR4, PT ;  /* 0x00000004d7007c0c */ /* 0x000fe4000bf26270 */
[----:B------:R-:W-:-:S07]  /*24240*/  ISETP.GE.AND P0, PT, R213, UR4, PT ;  /* 0x00000004d5007c0c */ /* 0x000fce000bf06270 */
[----:B0-2---:R-:W-:-:S04]  /*24250*/  @!P4 LEA R2, P3, R225, R0, 0x2 ;  /* 0x00000000e102c211 */ /* 0x005fc800078610ff */
[----:B-1----:R-:W-:Y:S02]  /*24260*/  @!P4 LEA.HI.X R3, R225, R9, R220, 0x2, P3 ;  /* 0x00000009e103c211 */ /* 0x002fe400018f14dc */
[----:B------:R-:W-:-:S03]  /*24270*/  ISETP.GE.AND P3, PT, R211, UR4, PT ;  /* 0x00000004d3007c0c */ /* 0x000fc6000bf66270 */
[----:B------:R0:W-:Y:S01]  /*24280*/  @!P4 ST.E.64 desc[UR60][R2.64], R4 ;  /* 0x000000040200c985 */ /* 0x0001e2000c101b3c */
[----:B------:R-:W-:Y:S02]  /*24290*/  ISETP.GE.AND P4, PT, R209, UR4, PT ;  /* 0x00000004d1007c0c */ /* 0x000fe4000bf86270 */
[-C--:B0-----:R-:W-:Y:S02]  /*242a0*/  @!P2 LEA R2, P6, R217, R0.reuse, 0x2 ;  /* 0x00000000d902a211 */ /* 0x081fe400078c10ff */
[-C--:B------:R-:W-:Y:S02]  /*242b0*/  @!P1 LEA R4, P5, R215, R0.reuse, 0x2 ;  /* 0x00000000d7049211 */ /* 0x080fe400078a10ff */
[-C--:B------:R-:W-:Y:S02]  /*242c0*/  @!P2 LEA.HI.X R3, R217, R9.reuse, R219, 0x2, P6 ;  /* 0x00000009d903a211 */ /* 0x080fe400030f14db */
[----:B------:R-:W-:Y:S02]  /*242d0*/  @!P0 LEA R6, P6, R213, R0, 0x2 ;  /* 0x00000000d5068211 */ /* 0x000fe400078c10ff */
        /* <DEDUP_REMOVED lines=9> */
[-C--:B------:R-:W-:Y:S02]  /*24370*/  @!P3 LEA.HI.X R3, R211, R9.reuse, R212, 0x2, P1 ;  /* 0x00000009d303b211 */ /* 0x080fe400008f14d4 */
[----:B------:R-:W-:Y:S02]  /*24380*/  ISETP.GE.AND P1, PT, R197, UR4, PT ;  /* 0x00000004c5007c0c */ /* 0x000fe4000bf26270 */
[----:B------:R-:W-:Y:S01]  /*24390*/  @!P4 LEA.HI.X R5, R209, R9, R210, 0x2, P2 ;  /* 0x00000009d105c211 */ /* 0x000fe200010f14d2 */
[----:B------:R0:W-:Y:S01]  /*243a0*/  @!P3 ST.E.64 desc[UR60][R2.64], R42 ;  /* 0x0000002a0200b985 */ /* 0x0001e2000c101b3c */
[----:B------:R-:W-:Y:S02]  /*243b0*/  ISETP.GE.AND P2, PT, R195, UR4, PT ;  /* 0x00000004c3007c0c */ /* 0x000fe4000bf46270 */
[----:B--2---:R-:W-:Y:S01]  /*243c0*/  @!P5 LEA R6, P6, R207, R0, 0x2 ;  /* 0x00000000cf06d211 */ /* 0x004fe200078c10ff */
[----:B------:R1:W-:Y:S01]  /*243d0*/  @!P4 ST.E.64 desc[UR60][R4.64], R46 ;  /* 0x0000002e0400c985 */ /* 0x0003e2000c101b3c */
[----:B------:R-:W-:-:S02]  /*243e0*/  ISETP.GE.AND P3, PT, R193, UR4, PT ;  /* 0x00000004c1007c0c */ /* 0x000fc4000bf66270 */
[----:B------:R-:W-:Y:S02]  /*243f0*/  @!P5 LEA.HI.X R7, R207, R9, R208, 0x2, P6 ;  /* 0x00000009cf07d211 */ /* 0x000fe400030f14d0 */
[----:B------:R-:W-:-:S03]  /*24400*/  ISETP.GE.AND P4, PT, R191, UR4, PT ;  /* 0x00000004bf007c0c */ /* 0x000fc6000bf86270 */
[----:B------:R2:W-:Y:S01]  /*24410*/  @!P5 ST.E.64 desc[UR60][R6.64], R50 ;  /* 0x000000320600d985 */ /* 0x0005e2000c101b3c */
[-C--:B0-----:R-:W-:Y:S02]  /*24420*/  @!P0 LEA R2, P6, R199, R0.reuse, 0x2 ;  /* 0x00000000c7028211 */ /* 0x081fe400078c10ff */
[-C--:B-1----:R-:W-:Y:S02]  /*24430*/  @!P1 LEA R4, P5, R197, R0.reuse, 0x2 ;  /* 0x00000000c5049211 */ /* 0x082fe400078a10ff */
[-C--:B------:R-:W-:Y:S02]  /*24440*/  @!P0 LEA.HI.X R3, R199, R9.reuse, R206, 0x2, P6 ;  /* 0x00000009c7038211 */ /* 0x080fe400030f14ce */
[----:B------:R-:W-:Y:S02]  /*24450*/  @!P1 LEA.HI.X R5, R197, R9, R198, 0x2, P5 ;  /* 0x00000009c5059211 */ /* 0x000fe400028f14c6 */
[----:B------:R-:W-:Y:S01]  /*24460*/  ISETP.GE.AND P5, PT, R189, UR4, PT ;  /* 0x00000004bd007c0c */ /* 0x000fe2000bfa6270 */
[----:B------:R0:W-:Y:S01]  /*24470*/  @!P0 ST.E.64 desc[UR60][R2.64], R54 ;  /* 0x0000003602008985 */ /* 0x0001e2000c101b3c */
[----:B--2---:R-:W-:-:S02]  /*24480*/  @!P2 LEA R6, P6, R195, R0, 0x2 ;  /* 0x00000000c306a211 */ /* 0x004fc400078c10ff */
[----:B------:R-:W-:Y:S01]  /*24490*/  ISETP.GE.AND P0, PT, R187, UR4, PT ;  /* 0x00000004bb007c0c */ /* 0x000fe2000bf06270 */
[----:B------:R1:W-:Y:S01]  /*244a0*/  @!P1 ST.E.64 desc[UR60][R4.64], R58 ;  /* 0x0000003a04009985 */ /* 0x0003e2000c101b3c */
        /* <DEDUP_REMOVED lines=9> */
[----:B--2---:R-:W-:-:S03]  /*24540*/  @!P5 LEA R6, P6, R189, R0, 0x2 ;  /* 0x00000000bd06d211 */ /* 0x004fc600078c10ff */
[----:B------:R1:W-:Y:S01]  /*24550*/  @!P4 ST.E.64 desc[UR60][R4.64], R70 ;  /* 0x000000460400c985 */ /* 0x0003e2000c101b3c */
[----:B------:R-:W-:-:S05]  /*24560*/  @!P5 LEA.HI.X R7, R189, R9, R190, 0x2, P6 ;  /* 0x00000009bd07d211 */ /* 0x000fca00030f14be */
[----:B------:R2:W-:Y:S01]  /*24570*/  @!P5 ST.E.64 desc[UR60][R6.64], R74 ;  /* 0x0000004a0600d985 */ /* 0x0005e2000c101b3c */
[----:B------:R-:W-:Y:S02]  /*24580*/  ISETP.GE.AND P5, PT, R181, UR4, PT ;  /* 0x00000004b5007c0c */ /* 0x000fe4000bfa6270 */
[----:B0-----:R-:W-:-:S04]  /*24590*/  @!P0 LEA R2, P4, R187, R0, 0x2 ;  /* 0x00000000bb028211 */ /* 0x001fc800078810ff */
[-C--:B------:R-:W-:Y:S02]  /*245a0*/  @!P0 LEA.HI.X R3, R187, R9.reuse, R188, 0x2, P4 ;  /* 0x00000009bb038211 */ /* 0x080fe400020f14bc */
        /* <DEDUP_REMOVED lines=16> */
[-C--:B------:R-:W-:Y:S02]  /*246b0*/  @!P4 LEA.HI.X R5, R179, R9.reuse, R180, 0x2, P0 ;  /* 0x00000009b305c211 */ /* 0x080fe400000f14b4 */
[----:B------:R-:W-:Y:S02]  /*246c0*/  ISETP.GE.AND P0, PT, R171, UR4, PT ;  /* 0x00000004ab007c0c */ /* 0x000fe4000bf06270 */
[----:B--2---:R-:W-:Y:S01]  /*246d0*/  @!P3 LEA R6, P6, R177, R0, 0x2 ;  /* 0x00000000b106b211 */ /* 0x004fe200078c10ff */
[----:B------:R1:W-:Y:S01]  /*246e0*/  @!P4 ST.E.64 desc[UR60][R4.64], R94 ;  /* 0x0000005e0400c985 */ /* 0x0003e2000c101b3c */
[----:B------:R-:W-:Y:S02]  /*246f0*/  ISETP.GE.AND P4, PT, R167, UR4, PT ;  /* 0x00000004a7007c0c */ /* 0x000fe4000bf86270 */
[----:B------:R-:W-:-:S02]  /*24700*/  @!P3 LEA.HI.X R7, R177, R9, R178, 0x2, P6 ;  /* 0x00000009b107b211 */ /* 0x000fc400030f14b2 */
[----:B0-----:R-:W-:-:S03]  /*24710*/  @!P2 LEA R2, P6, R175, R0, 0x2 ;  /* 0x00000000af02a211 */ /* 0x001fc600078c10ff */
[----:B------:R0:W-:Y:S01]  /*24720*/  @!P3 ST.E.64 desc[UR60][R6.64], R98 ;  /* 0x000000620600b985 */ /* 0x0001e2000c101b3c */
[----:B------:R-:W-:Y:S02]  /*24730*/  @!P2 LEA.HI.X R3, R175, R9, R176, 0x2, P6 ;  /* 0x00000009af03a211 */ /* 0x000fe400030f14b0 */
[----:B-1----:R-:W-:-:S03]  /*24740*/  @!P1 LEA R4, P3, R173, R0, 0x2 ;  /* 0x00000000ad049211 */ /* 0x002fc600078610ff */
[----:B------:R1:W-:Y:S01]  /*24750*/  @!P2 ST.E.64 desc[UR60][R2.64], R102 ;  /* 0x000000660200a985 */ /* 0x0003e2000c101b3c */
[-C--:B------:R-:W-:Y:S02]  /*24760*/  @!P1 LEA.HI.X R5, R173, R9.reuse, R174, 0x2, P3 ;  /* 0x00000009ad059211 */ /* 0x080fe400018f14ae */
[----:B------:R-:W-:Y:S02]  /*24770*/  ISETP.GE.AND P3, PT, R165, UR4, PT ;  /* 0x00000004a5007c0c */ /* 0x000fe4000bf66270 */
[CC--:B0-----:R-:W-:Y:S01]  /*24780*/  @!P0 LEA R6, P6, R171.reuse, R0.reuse, 0x2 ;  /* 0x00000000ab068211 */ /* 0x0c1fe200078c10ff */
[----:B------:R0:W-:Y:S03]  /*24790*/  @!P1 ST.E.64 desc[UR60][R4.64], R106 ;  /* 0x0000006a04009985 */ /* 0x0001e6000c101b3c */
[----:B------:R-:W-:Y:S02]  /*247a0*/  @!P0 LEA.HI.X R7, R171, R9, R172, 0x2, P6 ;  /* 0x00000009ab078211 */ /* 0x000fe400030f14ac */
[----:B-1----:R-:W-:-:S03]  /*247b0*/  @!P5 LEA R2, P1, R169, R0, 0x2 ;  /* 0x00000000a902d211 */ /* 0x002fc600078210ff */
        /* <DEDUP_REMOVED lines=8> */
[-C--:B-1----:R-:W-:Y:S01]  /*24840*/  @!P3 LEA R6, P6, R165, R0.reuse, 0x2 ;  /* 0x00000000a506b211 */ /* 0x082fe200078c10ff */
[----:B------:R1:W-:Y:S01]  /*24850*/  @!P4 ST.E.64 desc[UR60][R4.64], R118 ;  /* 0x000000760400c985 */ /* 0x0003e2000c101b3c */
[----:B------:R-:W-:Y:S02]  /*24860*/  ISETP.GE.AND P4, PT, R159, UR4, PT ;  /* 0x000000049f007c0c */ /* 0x000fe4000bf86270 */
[----:B------:R-:W-:Y:S02]  /*24870*/  @!P3 LEA.HI.X R7, R165, R9, R166, 0x2, P6 ;  /* 0x00000009a507b211 */ /* 0x000fe400030f14a6 */
[----:B0-----:R-:W-:-:S03]  /*24880*/  @!P1 LEA R2, P6, R161, R0, 0x2 ;  /* 0x00000000a1029211 */ /* 0x001fc600078c10ff */
[----:B------:R0:W-:Y:S01]  /*24890*/  @!P3 ST.E.64 desc[UR60][R6.64], R122 ;  /* 0x0000007a0600b985 */ /* 0x0001e2000c101b3c */
[----:B------:R-:W-:Y:S02]  /*248a0*/  ISETP.GE.AND P3, PT, R157, UR4, PT ;  /* 0x000000049d007c0c */ /* 0x000fe4000bf66270 */
[----:B------:R-:W-:Y:S02]  /*248b0*/  @!P1 LEA.HI.X R3, R161, R9, R162, 0x2, P6 ;  /* 0x00000009a1039211 */ /* 0x000fe400030f14a2 */
[----:B-1----:R-:W-:-:S04]  /*248c0*/  @!P0 LEA R4, P5, R163, R0, 0x2 ;  /* 0x00000000a3048211 */ /* 0x002fc800078a10ff */
[----:B------:R-:W-:Y:S02]  /*248d0*/  @!P0 LEA.HI.X R5, R163, R9, R164, 0x2, P5 ;  /* 0x00000009a3058211 */ /* 0x000fe400028f14a4 */
[----:B------:R-:W-:-:S03]  /*248e0*/  ISETP.GE.AND P5, PT, R93, UR4, PT ;  /* 0x000000045d007c0c */ /* 0x000fc6000bfa6270 */
[----:B------:R1:W-:Y:S04]  /*248f0*/  @!P0 ST.E.64 desc[UR60][R4.64], R126 ;  /* 0x0000007e04008985 */ /* 0x0003e8000c101b3c */
[----:B------:R2:W-:Y:S01]  /*24900*/  @!P1 ST.E.64 desc[UR60][R2.64], R130 ;  /* 0x0000008202009985 */ /* 0x0005e2000c101b3c */
[----:B0-----:R-:W-:-:S04]  /*24910*/  @!P2 LEA R6, P1, R155, R0, 0x2 ;  /* 0x000000009b06a211 */ /* 0x001fc800078210ff */
[-C--:B------:R-:W-:Y:S02]  /*24920*/  @!P2 LEA.HI.X R7, R155, R9.reuse, R156, 0x2, P1 ;  /* 0x000000099b07a211 */ /* 0x080fe400008f149c */
[-C--:B-1----:R-:W-:Y:S02]  /*24930*/  @!P4 LEA R4, P0, R159, R0.reuse, 0x2 ;  /* 0x000000009f04c211 */ /* 0x082fe400078010ff */
[-C--:B--2---:R-:W-:Y:S02]  /*24940*/  @!P3 LEA R2, P6, R157, R0.reuse, 0x2 ;  /* 0x000000009d02b211 */ /* 0x084fe400078c10ff */
[-C--:B------:R-:W-:Y:S02]  /*24950*/  @!P4 LEA.HI.X R5, R159, R9.reuse, R160, 0x2, P0 ;  /* 0x000000099f05c211 */ /* 0x080fe400000f14a0 */
[----:B------:R-:W-:Y:S02]  /*24960*/  @!P5 LEA R10, P0, R93, R0, 0x2 ;  /* 0x000000005d0ad211 */ /* 0x000fe400078010ff */
[-C--:B------:R-:W-:Y:S01]  /*24970*/  @!P3 LEA.HI.X R3, R157, R9.reuse, R158, 0x2, P6 ;  /* 0x000000099d03b211 */ /* 0x080fe200030f149e */
[----:B------:R0:W-:Y:S01]  /*24980*/  @!P4 ST.E.64 desc[UR60][R4.64], R134 ;  /* 0x000000860400c985 */ /* 0x0001e2000c101b3c */
[----:B------:R-:W-:-:S02]  /*24990*/  @!P5 LEA.HI.X R11, R93, R9, R154, 0x2, P0 ;  /* 0x000000095d0bd211 */ /* 0x000fc400000f149a */
[----:B------:R-:W-:Y:S01]  /*249a0*/  ISETP.GE.AND P0, PT, R24, UR4, PT ;  /* 0x0000000418007c0c */ /* 0x000fe2000bf06270 */
[----:B------:R0:W-:Y:S04]  /*249b0*/  @!P3 ST.E.64 desc[UR60][R2.64], R138 ;  /* 0x0000008a0200b985 */ /* 0x0001e8000c101b3c */
[----:B------:R0:W-:Y:S04]  /*249c0*/  @!P2 ST.E.64 desc[UR60][R6.64], R142 ;  /* 0x0000008e0600a985 */ /* 0x0001e8000c101b3c */
[----:B------:R0:W-:Y:S04]  /*249d0*/  @!P5 ST.E.64 desc[UR60][R10.64], R146 ;  /* 0x000000920a00d985 */ /* 0x0001e8000c101b3c */
[----:B------:R-:W-:Y:S05]  /*249e0*/  @P0 BRA `(.L_x_1835) ;  /* 0x0000000c00940947 */ /* 0x000fea0003800000 */
[----:B0-----:R-:W-:-:S04]  /*249f0*/  LEA R2, P0, R24, R0, 0x2 ;  /* 0x0000000018027211 */ /* 0x001fc800078010ff */
[----:B------:R-:W-:-:S05]  /*24a00*/  LEA.HI.X R3, R24, R9, R92, 0x2, P0 ;  /* 0x0000000918037211 */ /* 0x000fca00000f145c */
[----:B------:R0:W-:Y:S01]  /*24a10*/  ST.E.64 desc[UR60][R2.64], R150 ;  /* 0x0000009602007985 */ /* 0x0001e2000c101b3c */
[----:B------:R-:W-:Y:S05]  /*24a20*/  BRA `(.L_x_1835) ;  /* 0x0000000c00847947 */ /* 0x000fea0003800000 */
.L_x_1826:
[----:B------:R-:W3:Y:S01]  /*24a30*/  LDL R8, [R1+0x8c] ;  /* 0x00008c0001087983 */ /* 0x000ee20000100800 */
[----:B------:R-:W-:Y:S01]  /*24a40*/  ULDC.64 UR4, c[0x0][0xc08] ;  /* 0x0003020000047ab9 */ /* 0x000fe20000000a00 */
[----:B------:R-:W3:Y:S01]  /*24a50*/  LDC.64 R2, c[0x0][0xc00] ;  /* 0x00030000ff027b82 */ /* 0x000ee20000000a00 */
[----:B------:R-:W-:Y:S01]  /*24a60*/  ISETP.NE.U32.AND P0, PT, RZ, UR4, PT ;  /* 0x00000004ff007c0c */ /* 0x000fe2000bf05070 */
[----:B------:R-:W4:Y:S01]  /*24a70*/  LDL R7, [R1+0x88] ;  /* 0x0000880001077983 */ /* 0x000f220000100800 */
[----:B------:R-:W-:Y:S02]  /*24a80*/  IMAD.MOV.U32 R15, RZ, RZ, RZ ;  /* 0x000000ffff0f7224 */ /* 0x000fe400078e00ff */
[----:B------:R-:W-:Y:S01]  /*24a90*/  ISETP.NE.AND.EX P1, PT, RZ, UR5, PT, P0 ;  /* 0x00000005ff007c0c */ /* 0x000fe2000bf25300 */
[----:B------:R-:W-:Y:S02]  /*24aa0*/  ULDC.64 UR4, c[0x0][0xc00] ;  /* 0x0003000000047ab9 */ /* 0x000fe40000000a00 */
[----:B------:R-:W-:-:S04]  /*24ab0*/  ISETP.NE.U32.AND P0, PT, RZ, UR4, PT ;  /* 0x00000004ff007c0c */ /* 0x000fc8000bf05070 */
[----:B------:R-:W-:-:S06]  /*24ac0*/  ISETP.NE.AND.EX P0, PT, RZ, UR5, PT, P0 ;  /* 0x00000005ff007c0c */ /* 0x000fcc000bf05300 */
[----:B------:R-:W1:Y:S01]  /*24ad0*/  @P1 LDC.64 R4, c[0x0][0xc08] ;  /* 0x00030200ff041b82 */ /* 0x000e620000000a00 */
[----:B------:R-:W-:Y:S02]  /*24ae0*/  ULDC UR4, c[0x0][0xa88] ;  /* 0x0002a20000047ab9 */ /* 0x000fe40000000800 */
[----:B0-----:R-:W-:Y:S01]  /*24af0*/  IMAD.U32 R0, RZ, RZ, UR4 ;  /* 0x00000004ff007e24 */ /* 0x001fe2000f8e00ff */
[----:B------:R-:W0:Y:S01]  /*24b00*/  S2R R35, SR_TID.X ;  /* 0x0000000000237919 */ /* 0x000e220000002100 */
[----:B---3--:R-:W-:-:S04]  /*24b10*/  IMAD.WIDE R2, R8, 0x4, R2 ;  /* 0x0000000408027825 */ /* 0x008fc800078e0202 */
[----:B-1----:R-:W-:Y:S01]  /*24b20*/  @P1 IMAD.WIDE R4, R8, 0x4, R4 ;  /* 0x0000000408041825 */ /* 0x002fe200078e0204 */
[----:B------:R1:W5:Y:S04]  /*24b30*/  @P0 LDG.E R15, desc[UR60][R2.64] ;  /* 0x0000003c020f0981 */ /* 0x000368000c1e1900 */
[----:B------:R1:W5:Y:S01]  /*24b40*/  @P1 LDG.E R0, desc[UR60][R4.64] ;  /* 0x0000003c04001981 */ /* 0x000362000c1e1900 */
[----:B----4-:R-:W-:Y:S01]  /*24b50*/  ISETP.NE.AND P2, PT, R7, RZ, PT ;  /* 0x000000ff0700720c */ /* 0x010fe20003f45270 */
[----:B0-----:R-:W-:Y:S01]  /*24b60*/  VIADD R6, R35, 0xffffff80 ;  /* 0xffffff8023067836 */ /* 0x001fe20000000000 */
[----:B------:R-:W-:-:S04]  /*24b70*/  SHF.R.S32.HI R28, RZ, 0x1f, R8 ;  /* 0x0000001fff1c7819 */ /* 0x000fc80000011408 */
[----:B------:R-:W-:-:S07]  /*24b80*/  ISETP.GT.AND P3, PT, R6, 0x7f, PT ;  /* 0x0000007f0600780c */ /* 0x000fce0003f64270 */
[----:B------:R-:W0:Y:S02]  /*24b90*/  @!P2 LDC R7, c[0x0][0xad4] ;  /* 0x0002b500ff07ab82 */ /* 0x000e240000000800 */
[----:B0-----:R1:W-:Y:S01]  /*24ba0*/  @!P2 STL [R1+0x88], R7 ;  /* 0x000088070100a387 */ /* 0x0013e20000100800 */
[----:B------:R-:W-:Y:S01]  /*24bb0*/  ISETP.GT.AND P2, PT, R7, 0x1, PT ;  /* 0x000000010700780c */ /* 0x000fe20003f44270 */
[----:B------:R-:W-:-:S12]  /*24bc0*/  @P1 BRA `(.L_x_1838) ;  /* 0x0000000000101947 */ /* 0x000fd80003800000 */
[----:B------:R-:W-:Y:S05]  /*24bd0*/  @!P0 BRA `(.L_x_1838) ;  /* 0x00000000000c8947 */ /* 0x000fea0003800000 */
[----:B-1----:R-:W3:Y:S04]  /*24be0*/  LDG.E R5, desc[UR60][R2.64] ;  /* 0x0000003c02057981 */ /* 0x002ee8000c1e1900 */
[----:B-----5:R-:W3:Y:S02]  /*24bf0*/  LDG.E R0, desc[UR60][R2.64+0x4] ;  /* 0x0000043c02007981 */ /* 0x020ee4000c1e1900 */
[----:B---3--:R-:W-:-:S07]  /*24c00*/  IMAD.IADD R0, R0, 0x1, -R5 ;  /* 0x0000000100007824 */ /* 0x008fce00078e0a05 */
.L_x_1838:
[----:B------:R-:W-:Y:S01]  /*24c10*/  BSSY B1, `(.L_x_1839) ;  /* 0x0000037000017945 */ /* 0x000fe20003800000 */
[----:B------:R-:W-:Y:S02]  /*24c20*/  SEL R33, R8, RZ, !P0 ;  /* 0x000000ff08217207 */ /* 0x000fe40004000000 */
[----:B------:R-:W-:Y:S02]  /*24c30*/  SEL R28, R28, RZ, !P0 ;  /* 0x000000ff1c1c7207 */ /* 0x000fe40004000000 */
[----:B--2--5:R-:W-:Y:S01]  /*24c40*/  SHF.R.S32.HI R24, RZ, 0x1f, R15 ;  /* 0x0000001fff187819 */ /* 0x024fe2000001140f */
[----:B------:R-:W-:Y:S06]  /*24c50*/  @P3 BRA `(.L_x_1840) ;  /* 0x0000000000c83947 */ /* 0x000fec0003800000 */
[----:B-1----:R-:W2:Y:S01]  /*24c60*/  LDL R3, [R1+0x5c] ;  /* 0x00005c0001037983 */ /* 0x002ea20000100800 */
[----:B------:R-:W0:Y:S02]  /*24c70*/  LDC R37, c[0x0][0xbe8] ;  /* 0x0002fa00ff257b82 */ /* 0x000e240000000800 */
[----:B0-----:R-:W-:Y:S01]  /*24c80*/  IMAD R2, R0, R37, RZ ;  /* 0x0000002500027224 */ /* 0x001fe200078e02ff */
[----:B--2---:R-:W-:-:S04]  /*24c90*/  IADD3 R35, R3, -0x80, R35 ;  /* 0xffffff8003237810 */ /* 0x004fc80007ffe023 */
[----:B------:R-:W-:-:S13]  /*24ca0*/  ISETP.GE.AND P0, PT, R35, R2, PT ;  /* 0x000000022300720c */ /* 0x000fda0003f06270 */
[----:B------:R-:W-:Y:S05]  /*24cb0*/  @P0 BRA `(.L_x_1840) ;  /* 0x0000000000b00947 */ /* 0x000fea0003800000 */
[----:B------:R-:W2:Y:S01]  /*24cc0*/  LDL.LU R30, [R1+0x94] ;  /* 0x00009400011e7983 */ /* 0x000ea20000300800 */
[----:B------:R-:W-:Y:S01]  /*24cd0*/  IMAD.MOV.U32 R20, RZ, RZ, 0x9b8 ;  /* 0x000009b8ff147424 */ /* 0x000fe200078e00ff */
[----:B------:R-:W-:Y:S01]  /*24ce0*/  ISETP.GT.AND P0, PT, R7, 0x1, PT ;  /* 0x000000010700780c */ /* 0x000fe20003f04270 */
[----:B------:R-:W0:Y:S01]  /*24cf0*/  LDC.64 R8, c[0x0][0xba8] ;  /* 0x0002ea00ff087b82 */ /* 0x000e220000000a00 */
[----:B------:R-:W-:Y:S01]  /*24d00*/  ISETP.NE.AND P1, PT, R37, 0x1, PT ;  /* 0x000000012500780c */ /* 0x000fe20003f25270 */
[----:B------:R-:W-:Y:S01]  /*24d10*/  IMAD.MOV.U32 R21, RZ, RZ, R35 ;  /* 0x000000ffff157224 */ /* 0x000fe200078e0023 */
[----:B------:R-:W-:-:S05]  /*24d20*/  SEL R20, R20, 0x978, P0 ;  /* 0x0000097814147807 */ /* 0x000fca0000000000 */
[----:B------:R-:W1:Y:S08]  /*24d30*/  LDC.64 R2, c[0x0][R20+0x220] ;  /* 0x0000880014027b82 */ /* 0x000e700000000a00 */
[----:B------:R-:W3:Y:S08]  /*24d40*/  LDC.64 R10, c[0x0][R20+0x218] ;  /* 0x00008600140a7b82 */ /* 0x000ef00000000a00 */
[----:B------:R-:W4:Y:S08]  /*24d50*/  LDC.64 R4, c[0x0][R20+0x228] ;  /* 0x00008a0014047b82 */ /* 0x000f300000000a00 */
[----:B------:R-:W5:Y:S08]  /*24d60*/  @P1 LDC R14, c[0x0][0xbec] ;  /* 0x0002fb00ff0e1b82 */ /* 0x000f700000000800 */
[----:B------:R-:W4:Y:S08]  /*24d70*/  LDC.64 R6, c[0x0][R20+0x210] ;  /* 0x0000840014067b82 */ /* 0x000f300000000a00 */
[----:B------:R-:W4:Y:S01]  /*24d80*/  @P1 LDC R31, c[0x0][0xbf0] ;  /* 0x0002fc00ff1f1b82 */ /* 0x000f220000000800 */
[----:B-----5:R-:W-:-:S07]  /*24d90*/  @P1 IMAD.HI.U32 R14, R35, R14, RZ ;  /* 0x0000000e230e1227 */ /* 0x020fce00078e00ff */
[----:B0-----:R-:W0:Y:S01]  /*24da0*/  @!P0 LDC R8, c[0x0][0xb50] ;  /* 0x0002d400ff088b82 */ /* 0x001e220000000800 */
[-C--:B-1----:R-:W-:Y:S02]  /*24db0*/  IMAD R3, R3, R33.reuse, RZ ;  /* 0x0000002103037224 */ /* 0x082fe400078e02ff */
[----:B------:R-:W-:-:S05]  /*24dc0*/  IMAD.WIDE.U32 R12, R2, R33, RZ ;  /* 0x00000021020c7225 */ /* 0x000fca00078e00ff */
[----:B------:R-:W1:Y:S01]  /*24dd0*/  @!P0 LDC R9, c[0x0][0xb54] ;  /* 0x0002d500ff098b82 */ /* 0x000e620000000800 */
[-C--:B---3--:R-:W-:Y:S02]  /*24de0*/  IMAD R29, R11, R226.reuse, RZ ;  /* 0x000000e20b1d7224 */ /* 0x088fe400078e02ff */
[----:B------:R-:W-:Y:S01]  /*24df0*/  IMAD.WIDE.U32 R10, R10, R226, RZ ;  /* 0x000000e20a0a7225 */ /* 0x000fe200078e00ff */
[----:B----4-:R-:W-:-:S03]  /*24e00*/  @P1 SHF.R.U32.HI R21, RZ, R31, R14 ;  /* 0x0000001fff151219 */ /* 0x010fc6000001160e */
        /* <DEDUP_REMOVED lines=23> */
.L_x_1840:
[----:B------:R-:W-:Y:S05]  /*24f80*/  BSYNC B1 ;  /* 0x0000000000017941 */ /* 0x000fea0003800000 */
.L_x_1839:
[----:B------:R-:W-:Y:S05]  /*24f90*/  @P2 BRA `(.L_x_1835) ;  /* 0x0000000800282947 */ /* 0x000fea0003800000 */
[----:B-1----:R-:W2:Y:S01]  /*24fa0*/  LDL R4, [R1+0x84] ;  /* 0x0000840001047983 */ /* 0x002ea20000100800 */
[----:B------:R-:W1:Y:S01]  /*24fb0*/  LDC R11, c[0x0][0xbe8] ;  /* 0x0002fa00ff0b7b82 */ /* 0x000e620000000800 */
[----:B------:R-:W-:Y:S01]  /*24fc0*/  ULDC.64 UR4, c[0x0][0xaa0] ;  /* 0x0002a80000047ab9 */ /* 0x000fe20000000a00 */
[----:B------:R-:W-:Y:S01]  /*24fd0*/  ULDC.64 UR6, c[0x0][0xaf0] ;  /* 0x0002bc0000067ab9 */ /* 0x000fe20000000a00 */
[----:B------:R-:W3:Y:S04]  /*24fe0*/  LDL.LU R10, [R1+0x5c] ;  /* 0x00005c00010a7983 */ /* 0x000ee80000300800 */
[----:B0-----:R-:W2:Y:S01]  /*24ff0*/  LDL R8, [R1+0x10] ;  /* 0x0000100001087983 */ /* 0x001ea20000100800 */
[----:B------:R-:W-:-:S03]  /*25000*/  IMAD R2, R24, UR4, RZ ;  /* 0x0000000418027c24 */ /* 0x000fc6000f8e02ff */
[----:B------:R0:W5:Y:S01]  /*25010*/  LDL R14, [R1+0x8] ;  /* 0x00000800010e7983 */ /* 0x0001620000100800 */
[C---:B------:R-:W-:Y:S02]  /*25020*/  IMAD R5, R15.reuse, UR5, R2 ;  /* 0x000000050f057c24 */ /* 0x040fe4000f8e0202 */
[----:B------:R-:W-:Y:S01]  /*25030*/  IMAD.WIDE.U32 R2, R15, UR4, RZ ;  /* 0x000000040f027c25 */ /* 0x000fe2000f8e00ff */
[----:B------:R-:W-:Y:S01]  /*25040*/  ULDC.64 UR4, c[0x0][0xae8] ;  /* 0x0002ba0000047ab9 */ /* 0x000fe20000000a00 */
[----:B-1----:R-:W-:-:S13]  /*25050*/  ISETP.NE.AND P0, PT, R11, 0x1, PT ;  /* 0x000000010b00780c */ /* 0x002fda0003f05270 */
[----:B------:R-:W1:Y:S08]  /*25060*/  @P0 LDC R6, c[0x0][0xbec] ;  /* 0x0002fb00ff060b82 */ /* 0x000e700000000800 */
[----:B------:R-:W4:Y:S01]  /*25070*/  @P0 LDC R7, c[0x0][0xbf0] ;  /* 0x0002fc00ff070b82 */ /* 0x000f220000000800 */
[----:B------:R-:W-:Y:S02]  /*25080*/  IMAD.IADD R3, R3, 0x1, R5 ;  /* 0x0000000103037824 */ /* 0x000fe400078e0205 */
[----:B------:R-:W-:-:S04]  /*25090*/  IMAD.WIDE.U32 R2, R226, UR4, R2 ;  /* 0x00000004e2027c25 */ /* 0x000fc8000f8e0002 */
[----:B------:R-:W-:Y:S01]  /*250a0*/  IMAD R3, R226, UR5, R3 ;  /* 0x00000005e2037c24 */ /* 0x000fe2000f8e0203 */
[----:B------:R-:W-:Y:S01]  /*250b0*/  ULDC.64 UR4, c[0x0][0xae0] ;  /* 0x0002b80000047ab9 */ /* 0x000fe20000000a00 */
[----:B------:R-:W-:-:S04]  /*250c0*/  IMAD.WIDE.U32 R2, R33, UR6, R2 ;  /* 0x0000000621027c25 */ /* 0x000fc8000f8e0002 */
[----:B------:R-:W-:Y:S01]  /*250d0*/  IMAD R13, R0, R11, RZ ;  /* 0x0000000b000d7224 */ /* 0x000fe200078e02ff */
[----:B------:R-:W-:Y:S01]  /*250e0*/  BSSY B1, `(.L_x_1841) ;  /* 0x0000033000017945 */ /* 0x000fe20003800000 */
[----:B--2---:R-:W-:-:S04]  /*250f0*/  IMAD R4, R4, 0x20, R8 ;  /* 0x0000002004047824 */ /* 0x004fc800078e0208 */
[----:B---3--:R-:W-:-:S04]  /*25100*/  IMAD.IADD R9, R10, 0x1, R4 ;  /* 0x000000010a097824 */ /* 0x008fc800078e0204 */
[----:B-1----:R-:W-:-:S04]  /*25110*/  @P0 IMAD.HI.U32 R4, R9, R6, RZ ;  /* 0x0000000609040227 */ /* 0x002fc800078e00ff */
[----:B------:R-:W-:Y:S01]  /*25120*/  IMAD.MOV.U32 R5, RZ, RZ, R9 ;  /* 0x000000ffff057224 */ /* 0x000fe200078e0009 */
[----:B----4-:R-:W-:Y:S01]  /*25130*/  @P0 SHF.R.U32.HI R5, RZ, R7, R4 ;  /* 0x00000007ff050219 */ /* 0x010fe20000011604 */
[----:B------:R-:W-:-:S03]  /*25140*/  IMAD R6, R28, UR6, RZ ;  /* 0x000000061c067c24 */ /* 0x000fc6000f8e02ff */
[--C-:B------:R-:W-:Y:S01]  /*25150*/  SHF.R.S32.HI R4, RZ, 0x1f, R5.reuse ;  /* 0x0000001fff047819 */ /* 0x100fe20000011405 */
[----:B------:R-:W-:Y:S02]  /*25160*/  IMAD R7, R33, UR7, R6 ;  /* 0x0000000721077c24 */ /* 0x000fe4000f8e0206 */
[----:B------:R-:W-:Y:S02]  /*25170*/  IMAD.MOV R6, RZ, RZ, -R5 ;  /* 0x000000ffff067224 */ /* 0x000fe400078e0a05 */
[----:B------:R-:W-:Y:S02]  /*25180*/  IMAD.IADD R3, R3, 0x1, R7 ;  /* 0x0000000103037824 */ /* 0x000fe400078e0207 */
[----:B------:R-:W-:Y:S02]  /*25190*/  IMAD R4, R4, UR4, RZ ;  /* 0x0000000404047c24 */ /* 0x000fe4000f8e02ff */
[----:B------:R-:W-:Y:S02]  /*251a0*/  IMAD R7, R11, R6, R9 ;  /* 0x000000060b077224 */ /* 0x000fe400078e0209 */
[----:B------:R-:W-:-:S02]  /*251b0*/  IMAD R9, R5, UR5, R4 ;  /* 0x0000000505097c24 */ /* 0x000fc4000f8e0204 */
[----:B------:R-:W-:Y:S01]  /*251c0*/  IMAD.WIDE.U32 R2, R5, UR4, R2 ;  /* 0x0000000405027c25 */ /* 0x000fe2000f8e0002 */
[----:B------:R-:W-:Y:S01]  /*251d0*/  SHF.R.S32.HI R4, RZ, 0x1f, R7 ;  /* 0x0000001fff047819 */ /* 0x000fe20000011407 */
[----:B------:R-:W-:Y:S02]  /*251e0*/  ULDC.64 UR4, c[0x0][0xad8] ;  /* 0x0002b60000047ab9 */ /* 0x000fe40000000a00 */
[----:B------:R-:W-:Y:S02]  /*251f0*/  IMAD.IADD R3, R3, 0x1, R9 ;  /* 0x0000000103037824 */ /* 0x000fe400078e0209 */
[----:B------:R-:W-:Y:S02]  /*25200*/  IMAD R4, R4, UR4, RZ ;  /* 0x0000000404047c24 */ /* 0x000fe4000f8e02ff */
[----:B------:R-:W-:Y:S02]  /*25210*/  IMAD.IADD R12, R8, 0x1, R10 ;  /* 0x00000001080c7824 */ /* 0x000fe400078e020a */
[----:B------:R-:W-:-:S02]  /*25220*/  IMAD R5, R7, UR5, R4 ;  /* 0x0000000507057c24 */ /* 0x000fc4000f8e0204 */
[----:B------:R-:W-:Y:S01]  /*25230*/  IMAD.WIDE.U32 R2, R7, UR4, R2 ;  /* 0x0000000407027c25 */ /* 0x000fe2000f8e0002 */
[C---:B------:R-:W-:Y:S01]  /*25240*/  ISETP.GE.AND P2, PT, R12.reuse, R13, PT ;  /* 0x0000000d0c00720c */ /* 0x040fe20003f46270 */
[----:B------:R-:W-:Y:S02]  /*25250*/  ULDC.64 UR4, c[0x0][0xa80] ;  /* 0x0002a00000047ab9 */ /* 0x000fe40000000a00 */
[----:B------:R-:W-:Y:S01]  /*25260*/  VIADD R0, R12, 0x20 ;  /* 0x000000200c007836 */ /* 0x000fe20000000000 */
[----:B------:R-:W-:Y:S01]  /*25270*/  LEA R10, P3, R2, UR4, 0x1 ;  /* 0x00000004020a7c11 */ /* 0x000fe2000f8608ff */
[----:B------:R-:W-:-:S03]  /*25280*/  IMAD.IADD R3, R3, 0x1, R5 ;  /* 0x0000000103037824 */ /* 0x000fc600078e0205 */
[-C--:B------:R-:W-:Y:S01]  /*25290*/  ISETP.GE.AND P1, PT, R0, R13.reuse, PT ;  /* 0x0000000d0000720c */ /* 0x080fe20003f26270 */
[----:B------:R-:W-:Y:S01]  /*252a0*/  VIADD R0, R12, 0x40 ;  /* 0x000000400c007836 */ /* 0x000fe20000000000 */
[----:B------:R-:W-:Y:S01]  /*252b0*/  LEA.HI.X R11, R2, UR5, R3, 0x1, P3 ;  /* 0x00000005020b7c11 */ /* 0x000fe200098f0c03 */
[----:B------:R0:W1:Y:S03]  /*252c0*/  SHFL.IDX PT, R8, R10, RZ, 0x181f ;  /* 0x00181fff0a087589 */ /* 0x00006600000e0000 */
[----:B------:R-:W-:Y:S02]  /*252d0*/  ISETP.GE.AND P0, PT, R0, R13, PT ;  /* 0x0000000d0000720c */ /* 0x000fe40003f06270 */
[----:B------:R0:W2:Y:S01]  /*252e0*/  SHFL.IDX PT, R0, R11, RZ, 0x181f ;  /* 0x00181fff0b007589 */ /* 0x0000a200000e0000 */
[----:B------:R-:W-:Y:S10]  /*252f0*/  @P2 BRA `(.L_x_1842) ;  /* 0x0000000000442947 */ /* 0x000ff40003800000 */
        /* <DEDUP_REMOVED lines=12> */
[----:B-----5:R-:W-:Y:S02]  /*253c0*/  @!P3 LEA.HI.X R7, R22, R0, R14, 0x1, P6 ;  /* 0x000000001607b211 */ /* 0x020fe400030f0c0e */
[----:B------:R-:W-:-:S03]  /*253d0*/  @!P2 LEA R8, P6, R23, R8, 0x1 ;  /* 0x000000081708a211 */ /* 0x000fc600078c08ff */
[----:B------:R3:W-:Y:S01]  /*253e0*/  @!P3 ST.E.128 desc[UR60][R6.64], RZ ;  /* 0x000000ff0600b985 */ /* 0x0007e2000c101d3c */
[----:B------:R-:W-:-:S05]  /*253f0*/  @!P2 LEA.HI.X R9, R23, R0, R229, 0x1, P6 ;  /* 0x000000001709a211 */ /* 0x000fca00030f0ce5 */
[----:B------:R3:W-:Y:S04]  /*25400*/  @!P2 ST.E.128 desc[UR60][R8.64], RZ ;  /* 0x000000ff0800a985 */ /* 0x0007e8000c101d3c */
.L_x_1842:
[----:B------:R-:W-:Y:S05]  /*25410*/  BSYNC B1 ;  /* 0x0000000000017941 */ /* 0x000fea0003800000 */
.L_x_1841:
        /* <DEDUP_REMOVED lines=9> */
[CC--:B-1----:R-:W-:Y:S02]  /*254b0*/  @!P4 LEA R2, P6, R18.reuse, R8.reuse, 0x1 ;  /* 0x000000081202c211 */ /* 0x0c2fe400078c08ff */
[C---:B------:R-:W-:Y:S02]  /*254c0*/  @!P3 LEA R4, P5, R201.reuse, R8, 0x1 ;  /* 0x00000008c904b211 */ /* 0x040fe400078a08ff */
[----:B----4-:R-:W-:Y:S02]  /*254d0*/  @!P4 LEA.HI.X R3, R18, R0, R19, 0x1, P6 ;  /* 0x000000001203c211 */ /* 0x010fe400030f0c13 */
[----:B------:R-:W-:Y:S02]  /*254e0*/  @!P2 LEA R6, P6, R22, R8, 0x1 ;  /* 0x000000081606a211 */ /* 0x000fe400078c08ff */
[----:B------:R-:W-:Y:S01]  /*254f0*/  @!P3 LEA.HI.X R5, R201, R0, R224, 0x1, P5 ;  /* 0x00000000c905b211 */ /* 0x000fe200028f0ce0 */
[----:B------:R3:W-:Y:S01]  /*25500*/  @!P4 ST.E.128 desc[UR60][R2.64], RZ ;  /* 0x000000ff0200c985 */ /* 0x0007e2000c101d3c */
[----:B------:R-:W-:-:S02]  /*25510*/  @!P1 LEA R8, P5, R23, R8, 0x1 ;  /* 0x0000000817089211 */ /* 0x000fc400078a08ff */
[-C--:B-----5:R-:W-:Y:S01]  /*25520*/  @!P2 LEA.HI.X R7, R22, R0.reuse, R14, 0x1, P6 ;  /* 0x000000001607a211 */ /* 0x0a0fe200030f0c0e */
[----:B------:R3:W-:Y:S01]  /*25530*/  @!P3 ST.E.128 desc[UR60][R4.64], RZ ;  /* 0x000000ff0400b985 */ /* 0x0007e2000c101d3c */
[----:B------:R-:W-:-:S03]  /*25540*/  @!P1 LEA.HI.X R9, R23, R0, R229, 0x1, P5 ;  /* 0x0000000017099211 */ /* 0x000fc600028f0ce5 */
[----:B------:R3:W-:Y:S04]  /*25550*/  @!P2 ST.E.128 desc[UR60][R6.64], RZ ;  /* 0x000000ff0600a985 */ /* 0x0007e8000c101d3c */
[----:B------:R3:W-:Y:S02]  /*25560*/  @!P1 ST.E.128 desc[UR60][R8.64], RZ ;  /* 0x000000ff08009985 */ /* 0x0007e4000c101d3c */
.L_x_1844:
[----:B------:R-:W-:Y:S05]  /*25570*/  BSYNC B1 ;  /* 0x0000000000017941 */ /* 0x000fea0003800000 */
.L_x_1843:
        /* <DEDUP_REMOVED lines=16> */
[----:B-----5:R-:W-:-:S02]  /*25680*/  @!P1 LEA.HI.X R7, R22, R0, R14, 0x1, P4 ;  /* 0x0000000016079211 */ /* 0x020fc400020f0c0e */
[----:B------:R-:W-:Y:S01]  /*25690*/  @!P0 LEA.HI.X R9, R23, R0, R229, 0x1, P6 ;  /* 0x0000000017098211 */ /* 0x000fe200030f0ce5 */
[----:B------:R3:W-:Y:S04]  /*256a0*/  @!P2 ST.E.128 desc[UR60][R4.64], RZ ;  /* 0x000000ff0400a985 */ /* 0x0007e8000c101d3c */
[----:B------:R3:W-:Y:S04]  /*256b0*/  @!P1 ST.E.128 desc[UR60][R6.64], RZ ;  /* 0x000000ff06009985 */ /* 0x0007e8000c101d3c */
[----:B------:R3:W-:Y:S02]  /*256c0*/  @!P0 ST.E.128 desc[UR60][R8.64], RZ ;  /* 0x000000ff08008985 */ /* 0x0007e4000c101d3c */
.L_x_1846:
[----:B------:R-:W-:Y:S05]  /*256d0*/  BSYNC B1 ;  /* 0x0000000000017941 */ /* 0x000fea0003800000 */
.L_x_1845:
        /* <DEDUP_REMOVED lines=10> */
[-C--:B--2---:R-:W-:Y:S02]  /*25780*/  @!P3 LEA R2, P6, R18, R8.reuse, 0x1 ;  /* 0x000000081202b211 */ /* 0x084fe400078c08ff */
[-C--:B------:R-:W-:Y:S02]  /*25790*/  @!P2 LEA R4, P5, R201, R8.reuse, 0x1 ;  /* 0x00000008c904a211 */ /* 0x080fe400078a08ff */
[-C--:B------:R-:W-:Y:S02]  /*257a0*/  @!P1 LEA R6, P4, R22, R8.reuse, 0x1 ;  /* 0x0000000816069211 */ /* 0x080fe400078808ff */
[-C--:B0-----:R-:W-:Y:S02]  /*257b0*/  @!P3 LEA.HI.X R3, R18, R11.reuse, R19, 0x1, P6 ;  /* 0x0000000b1203b211 */ /* 0x081fe400030f0c13 */
        /* <DEDUP_REMOVED lines=8> */
.L_x_1835:
[----:B------:R-:W-:Y:S05]  /*25840*/  BSYNC B0 ;  /* 0x0000000000007941 */ /* 0x000fea0003800000 */
.L_x_1825:
[----:B------:R-:W-:Y:S02]  /*25850*/  ULDC UR4, c[0x0][0xc3c] ;  /* 0x00030f0000047ab9 */ /* 0x000fe40000000800 */
[----:B------:R-:W-:-:S13]  /*25860*/  ISETP.GE.AND P0, PT, R27, UR4, PT ;  /* 0x000000041b007c0c */ /* 0x000fda000bf06270 */
[----:B------:R-:W-:Y:S05]  /*25870*/  @!P0 BRA `(.L_x_1847) ;  /* 0xfffffdc000208947 */ /* 0x000fea000383ffff */
[----:B------:R-:W-:Y:S05]  /*25880*/  BRA `(.L_x_1537) ;  /* 0x0000008400487947 */ /* 0x000fea0003800000 */
.L_x_1535:
        /* <DEDUP_REMOVED lines=16> */
.L_x_1848:
        /* <DEDUP_REMOVED lines=43> */
.L_x_1852:
[----:B------:R-:W0:Y:S01]  /*25c40*/  LDC R2, c[0x0][0xc3c] ;  /* 0x00030f00ff027b82 */ /* 0x000e220000000800 */
[----:B------:R-:W-:Y:S01]  /*25c50*/  UIADD3 UR4, UR4, 0x1f, URZ ;  /* 0x0000001f04047890 */ /* 0x000fe2000fffe03f */
[----:B------:R-:W-:Y:S02]  /*25c60*/  ULDC UR7, c[0x0][0xc3c] ;  /* 0x00030f0000077ab9 */ /* 0x000fe40000000800 */
[----:B------:R-:W-:-:S03]  /*25c70*/  IMAD.U32 R27, RZ, RZ, UR7 ;  /* 0x00000007ff1b7e24 */ /* 0x000fc6000f8e00ff */
[----:B0-----:R-:W-:-:S13]  /*25c80*/  ISETP.LE.AND P6, PT, R2, UR4, PT ;  /* 0x0000000402007c0c */ /* 0x001fda000bfc3270 */
[----:B------:R-:W-:Y:S05]  /*25c90*/  @P6 BRA `(.L_x_1851) ;  /* 0x0000000800a86947 */ /* 0x000fea0003800000 */
[----:B------:R-:W-:Y:S02]  /*25ca0*/  VIADD R11, R6, UR4 ;  /* 0x00000004060b7c36 */ /* 0x000fe40008000000 */
[----:B------:R-:W-:Y:S02]  /*25cb0*/  IMAD.MOV.U32 R7, RZ, RZ, RZ ;  /* 0x000000ffff077224 */ /* 0x000fe400078e00ff */
[----:B------:R-:W-:Y:S01]  /*25cc0*/  IMAD.MOV.U32 R8, RZ, RZ, RZ ;  /* 0x000000ffff087224 */ /* 0x000fe200078e00ff */
[----:B------:R-:W-:-:S13]  /*25cd0*/  ISETP.GE.OR P6, PT, R11, R2, !P0 ;  /* 0x000000020b00720c */ /* 0x000fda00047c6670 */
[----:B------:R-:W0:Y:S08]  /*25ce0*/  @!P6 LDC.64 R4, c[0x0][0xc80] ;  /* 0x00032000ff04eb82 */ /* 0x000e300000000a00 */
[----:B------:R-:W1:Y:S01]  /*25cf0*/  @!P6 LDC.64 R2, c[0x0][0xc78] ;  /* 0x00031e00ff02eb82 */ /* 0x000e620000000a00 */
[----:B0-----:R-:W-:-:S05]  /*25d00*/  @!P6 IMAD.WIDE R4, R11, 0x4, R4 ;  /* 0x000000040b04e825 */ /* 0x001fca00078e0204 */
[----:B------:R-:W2:Y:S01]  /*25d10*/  @!P6 LDG.E R7, desc[UR60][R4.64] ;  /* 0x0000003c0407e981 */ /* 0x000ea2000c1e1900 */
[----:B-1----:R-:W-:-:S05]  /*25d20*/  @!P6 IMAD.WIDE R2, R11, 0x4, R2 ;  /* 0x000000040b02e825 */ /* 0x002fca00078e0202 */
        /* <DEDUP_REMOVED lines=22> */
.L_x_1850:
        /* <DEDUP_REMOVED lines=11> */
[----:B------:R-:W-:-:S05]  /*25f40*/  VIADD R3, R27, 0xffffffff ;  /* 0xffffffff1b037836 */ /* 0x000fca0000000000 */
[----:B------:R0:W1:Y:S02]  /*25f50*/  SHFL.IDX PT, R24, R2, R3, 0x1f ;  /* 0x00001f0302187589 */ /* 0x00006400000e0000 */
.L_x_1853:
[----:B-1----:R-:W-:Y:S02]  /*25f60*/  IMAD R24, R24, UR5, R5 ;  /* 0x0000000518187c24 */ /* 0x002fe4000f8e0205 */
[----:B------:R-:W-:-:S03]  /*25f70*/  VIADD R27, R27, UR4 ;  /* 0x000000041b1b7c36 */ /* 0x000fc60008000000 */
[----:B------:R-:W-:Y:S01]  /*25f80*/  IADD3 R4, -R24, UR6, RZ ;  /* 0x0000000618047c10 */ /* 0x000fe2000fffe1ff */
[----:B------:R-:W-:Y:S06]  /*25f90*/  @!P1 BRA `(.L_x_1854) ;  /* 0x0000000000e89947 */ /* 0x000fec0003800000 */
[-C--:B--2---:R-:W-:Y:S02]  /*25fa0*/  IABS R12, R7.reuse ;  /* 0x00000007000c7213 */ /* 0x084fe40000000000 */
[----:B------:R-:W-:Y:S02]  /*25fb0*/  IABS R5, R8 ;  /* 0x0000000800057213 */ /* 0x000fe40000000000 */
[----:B------:R-:W1:Y:S01]  /*25fc0*/  I2F.RP R9, R12 ;  /* 0x0000000c00097306 */ /* 0x000e620000209400 */
[----:B------:R-:W-:-:S07]  /*25fd0*/  IABS R13, R7 ;  /* 0x00000007000d7213 */ /* 0x000fce0000000000 */
[----:B------:R-:W2:Y:S08]  /*25fe0*/  I2F.RP R10, R5 ;  /* 0x00000005000a7306 */ /* 0x000eb00000209400 */
[----:B-1----:R-:W0:Y:S08]  /*25ff0*/  MUFU.RCP R9, R9 ;  /* 0x0000000900097308 */ /* 0x002e300000001000 */
[----:B--2---:R-:W-:Y:S01]  /*26000*/  MUFU.RCP R10, R10 ;  /* 0x0000000a000a7308 */ /* 0x004fe20000001000 */
        /* <DEDUP_REMOVED lines=18> */
[----:B------:R-:W0:Y:S01]  /*26130*/  F2I.FTZ.U32.TRUNC.NTZ R3, R11 ;  /* 0x0000000b00037305 */ /* 0x000e22000021f000 */
[----:B------:R-:W-:-:S05]  /*26140*/  IABS R12, R8 ;  /* 0x00000008000c7213 */ /* 0x000fca0000000000 */
[----:B------:R-:W-:-:S05]  /*26150*/  IMAD.MOV R12, RZ, RZ, -R12 ;  /* 0x000000ffff0c7224 */ /* 0x000fca00078e0a0c */
[----:B------:R-:W-:-:S04]  /*26160*/  @P0 VIADD R2, R2, 0x1 ;  /* 0x0000000102020836 */ /* 0x000fc80000000000 */
[----:B------:R-:W-:Y:S02]  /*26170*/  IMAD.MOV.U32 R13, RZ, RZ, R2 ;  /* 0x000000ffff0d7224 */ /* 0x000fe400078e0002 */
[----:B0-----:R-:W-:Y:S02]  /*26180*/  IMAD.MOV R2, RZ, RZ, -R3 ;  /* 0x000000ffff027224 */ /* 0x001fe400078e0a03 */
[----:B------:R-:W-:Y:S01]  /*26190*/  @!P2 IMAD.MOV R13, RZ, RZ, -R13 ;  /* 0x000000ffff0da224 */ /* 0x000fe200078e0a0d */
[----:B------:R-:W-:Y:S01]  /*261a0*/  @!P1 LOP3.LUT R13, RZ, R7, RZ, 0x33, !PT ;  /* 0x00000007ff0d9212 */ /* 0x000fe200078e33ff */
[----:B------:R-:W-:Y:S02]  /*261b0*/  IMAD R9, R2, R5, RZ ;  /* 0x0000000502097224 */ /* 0x000fe400078e02ff */
[----:B------:R-:W-:Y:S01]  /*261c0*/  IMAD.MOV.U32 R2, RZ, RZ, RZ ;  /* 0x000000ffff027224 */ /* 0x000fe200078e00ff */
[----:B------:R-:W-:-:S03]  /*261d0*/  IABS R10, R13 ;  /* 0x0000000d000a7213 */ /* 0x000fc60000000000 */
[----:B------:R-:W-:-:S04]  /*261e0*/  IMAD.HI.U32 R2, R3, R9, R2 ;  /* 0x0000000903027227 */ /* 0x000fc800078e0002 */
[----:B------:R-:W-:Y:S02]  /*261f0*/  IMAD.MOV.U32 R3, RZ, RZ, R10 ;  /* 0x000000ffff037224 */ /* 0x000fe400078e000a */
[----:B------:R-:W-:Y:S02]  /*26200*/  IMAD.MOV.U32 R10, RZ, RZ, R12 ;  /* 0x000000ffff0a7224 */ /* 0x000fe400078e000c */
[----:B------:R-:W-:-:S04]  /*26210*/  IMAD.HI.U32 R2, R2, R3, RZ ;  /* 0x0000000302027227 */ /* 0x000fc800078e00ff */
[----:B------:R-:W-:Y:S01]  /*26220*/  IMAD R10, R2, R10, R3 ;  /* 0x0000000a020a7224 */ /* 0x000fe200078e0203 */
[----:B------:R-:W-:-:S04]  /*26230*/  LOP3.LUT R3, R13, R8, RZ, 0x3c, !PT ;  /* 0x000000080d037212 */ /* 0x000fc800078e3cff */
[----:B------:R-:W-:Y:S02]  /*26240*/  ISETP.GT.U32.AND P1, PT, R5, R10, PT ;  /* 0x0000000a0500720c */ /* 0x000fe40003f24070 */
[----:B------:R-:W-:-:S11]  /*26250*/  ISETP.GE.AND P2, PT, R3, RZ, PT ;  /* 0x000000ff0300720c */ /* 0x000fd60003f46270 */
[----:B------:R-:W-:Y:S02]  /*26260*/  @!P1 IMAD.IADD R10, R10, 0x1, -R5 ;  /* 0x000000010a0a9824 */ /* 0x000fe400078e0a05 */
[----:B------:R-:W-:Y:S01]  /*26270*/  @!P1 VIADD R2, R2, 0x1 ;  /* 0x0000000102029836 */ /* 0x000fe20000000000 */
[----:B------:R-:W-:Y:S02]  /*26280*/  ISETP.NE.AND P1, PT, R8, RZ, PT ;  /* 0x000000ff0800720c */ /* 0x000fe40003f25270 */
[----:B------:R-:W-:Y:S01]  /*26290*/  ISETP.GE.U32.AND P0, PT, R10, R5, PT ;  /* 0x000000050a00720c */ /* 0x000fe20003f06070 */
[----:B------:R-:W-:-:S12]  /*262a0*/  IMAD.MOV R5, RZ, RZ, -R13 ;  /* 0x000000ffff057224 */ /* 0x000fd800078e0a0d */
[----:B------:R-:W-:-:S04]  /*262b0*/  @P0 VIADD R2, R2, 0x1 ;  /* 0x0000000102020836 */ /* 0x000fc80000000000 */
        /* <DEDUP_REMOVED lines=8> */
.L_x_1854:
[----:B0-----:R-:W0:Y:S02]  /*26340*/  LDC.64 R2, c[0x0][0xc90] ;  /* 0x00032400ff027b82 */ /* 0x001e240000000a00 */
        /* <DEDUP_REMOVED lines=32> */
[----:B------:R-:W-:Y:S02]  /*26550*/  VIADDMNMX R8, R8, UR5, R13, PT ;  /* 0x0000000508087c46 */ /* 0x000fe4000b80010d */
[----:B------:R-:W-:-:S02]  /*26560*/  IADD3 R9, R9, 0x1000000, R4 ;  /* 0x0100000009097810 */ /* 0x000fc40007ffe004 */
        /* <DEDUP_REMOVED lines=25> */
[----:B------:R-:W-:-:S07]  /*26700*/  IMAD R26, R2, R26, R9 ;  /* 0x0000001a021a7224 */ /* 0x000fce00078e0209 */
.L_x_1855:
[----:B------:R-:W-:-:S05]  /*26710*/  LOP3.LUT R2, RZ, R2, RZ, 0x33, !PT ;  /* 0x00000002ff027212 */ /* 0x000fca00078e33ff */
[----:B------:R-:W-:Y:S01]  /*26720*/  IMAD.IADD R25, R7, 0x1, R2 ;  /* 0x0000000107197824 */ /* 0x000fe200078e0202 */
[----:B------:R-:W-:Y:S06]  /*26730*/  BRA `(.L_x_1856) ;  /* 0x00000000000c7947 */ /* 0x000fec0003800000 */
.L_x_1851:
[----:B------:R-:W-:Y:S02]  /*26740*/  IMAD.MOV.U32 R25, RZ, RZ, RZ ;  /* 0x000000ffff197224 */ /* 0x000fe400078e00ff */
[----:B------:R-:W-:Y:S02]  /*26750*/  IMAD.U32 R24, RZ, RZ, UR6 ;  /* 0x00000006ff187e24 */ /* 0x000fe4000f8e00ff */
[----:B------:R-:W-:-:S07]  /*26760*/  IMAD.MOV.U32 R26, RZ, RZ, RZ ;  /* 0x000000ffff1a7224 */ /* 0x000fce00078e00ff */
.L_x_1856:
[----:B------:R-:W-:-:S13]  /*26770*/  ISETP.NE.AND P0, PT, R6, RZ, PT ;  /* 0x000000ff0600720c */ /* 0x000fda0003f05270 */
[----:B------:R-:W0:Y:S01]  /*26780*/  @!P0 S2R R3, SR_CgaCtaId ;  /* 0x0000000000038919 */ /* 0x000e220000008800 */
[----:B------:R-:W-:-:S04]  /*26790*/  @!P0 MOV R2, 0x400 ;  /* 0x0000040000028802 */ /* 0x000fc80000000f00 */
[----:B0-----:R-:W-:-:S05]  /*267a0*/  @!P0 LEA R2, R3, R2, 0x18 ;  /* 0x0000000203028211 */ /* 0x001fca00078ec0ff */
[----:B------:R1:W-:Y:S01]  /*267b0*/  @!P0 STS.128 [R2+0x308d0], R24 ;  /* 0x0308d01802008388 */ /* 0x0003e20000000c00 */
[----:B------:R-:W-:Y:S06]  /*267c0*/  BAR.ARV 0x5, 0x180 ;  /* 0x0146000000007b1d */ /* 0x000fec0000002000 */
.L_x_1849:
        /* <DEDUP_REMOVED lines=8> */
[C---:B------:R-:W-:Y:S01]  /*26850*/  IMAD.SHL.U32 R36, R0.reuse, 0x8, RZ ;  /* 0x0000000800247824 */ /* 0x040fe200078e00ff */
[----:B------:R-:W-:Y:S01]  /*26860*/  LOP3.LUT R4, R0, 0x7f, RZ, 0xc0, !PT ;  /* 0x0000007f00047812 */ /* 0x000fe200078ec0ff */
[----:B------:R1:W-:Y:S01]  /*26870*/  STL [R1+0x2c], RZ ;  /* 0x00002cff01007387 */ /* 0x0003e20000100800 */
[----:B------:R-:W-:Y:S01]  /*26880*/  BSSY B8, `(.L_x_1857) ;  /* 0x0000719000087945 */ /* 0x000fe20003800000 */
[----:B------:R-:W-:Y:S01]  /*26890*/  IMAD.MOV.U32 R30, RZ, RZ, 0x1 ;  /* 0x00000001ff1e7424 */ /* 0x000fe200078e00ff */
[----:B------:R-:W-:Y:S01]  /*268a0*/  LOP3.LUT R3, R36, 0x1f8, RZ, 0xc0, !PT ;  /* 0x000001f824037812 */ /* 0x000fe200078ec0ff */
[----:B------:R-:W-:Y:S01]  /*268b0*/  IMAD.SHL.U32 R33, R4, 0x8, RZ ;  /* 0x0000000804217824 */ /* 0x000fe200078e00ff */
[----:B------:R-:W-:Y:S01]  /*268c0*/  LOP3.LUT R36, R36, 0x38, RZ, 0xc0, !PT ;  /* 0x0000003824247812 */ /* 0x000fe200078ec0ff */
[----:B------:R-:W-:Y:S01]  /*268d0*/  IMAD.MOV.U32 R28, RZ, RZ, RZ ;  /* 0x000000ffff1c7224 */ /* 0x000fe200078e00ff */
[----:B------:R-:W-:Y:S01]  /*268e0*/  ULDC.64 UR36, c[0x0][0x198] ;  /* 0x0000660000247ab9 */ /* 0x000fe20000000a00 */
[----:B------:R-:W-:Y:S01]  /*268f0*/  IMAD.MOV.U32 R22, RZ, RZ, RZ ;  /* 0x000000ffff167224 */ /* 0x000fe200078e00ff */
[----:B------:R-:W-:Y:S01]  /*26900*/  LOP3.LUT R37, R36, 0xc0, RZ, 0xfc, !PT ;  /* 0x000000c024257812 */ /* 0x000fe200078efcff */
[----:B------:R-:W-:Y:S01]  /*26910*/  IMAD.MOV.U32 R29, RZ, RZ, 0x1 ;  /* 0x00000001ff1d7424 */ /* 0x000fe200078e00ff */
[----:B------:R-:W-:Y:S01]  /*26920*/  ULDC UR38, c[0x0][0xc] ;  /* 0x0000030000267ab9 */ /* 0x000fe20000000800 */
[----:B--2---:R-:W-:-:S02]  /*26930*/  R2UR UR4, R2 ;  /* 0x00000000020472ca */ /* 0x004fc400000e0000 */
[----:B------:R-:W-:Y:S01]  /*26940*/  LOP3.LUT R2, R3, 0x38, R0, 0x78, !PT ;  /* 0x0000003803027812 */ /* 0x000fe200078e7800 */
[----:B------:R-:W-:-:S03]  /*26950*/  IMAD.SHL.U32 R0, R0, 0x10, RZ ;  /* 0x0000001000007824 */ /* 0x000fc600078e00ff */
[----:B------:R-:W-:Y:S02]  /*26960*/  LOP3.LUT R33, R2, 0x200, R33, 0xf8, !PT ;  /* 0x0000020002217812 */ /* 0x000fe400078ef821 */
[----:B------:R-:W-:-:S04]  /*26970*/  SHF.R.U32.HI R2, RZ, 0x3, R4 ;  /* 0x00000003ff027819 */ /* 0x000fc80000011604 */
[----:B------:R-:W-:Y:S01]  /*26980*/  LOP3.LUT R0, R2, 0x70, R0, 0xf8, !PT ;  /* 0x0000007002007812 */ /* 0x000fe200078ef800 */
[----:B------:R-:W-:Y:S01]  /*26990*/  ULOP3.LUT UR39, UR4, 0x2, URZ, 0xfc, !UPT ;  /* 0x0000000204277892 */ /* 0x000fe2000f8efc3f */
[C---:B------:R-:W-:Y:S02]  /*269a0*/  LOP3.LUT R2, R36.reuse, 0x40, RZ, 0xfc, !PT ;  /* 0x0000004024027812 */ /* 0x040fe400078efcff */
[----:B------:R-:W-:Y:S01]  /*269b0*/  UMOV UR4, 0x400 ;  /* 0x0000040000047882 */ /* 0x000fe20000000000 */
[----:B------:R-:W-:Y:S01]  /*269c0*/  LOP3.LUT R0, R36, 0x80, RZ, 0xfc, !PT ;  /* 0x0000008024007812 */ /* 0x000fe200078efcff */
[----:B0-----:R-:W-:-:S06]  /*269d0*/  ULEA UR4, UR5, UR4, 0x18 ;  /* 0x0000000405047291 */ /* 0x001fcc000f8ec03f */
[----:B------:R-:W-:-:S04]  /*269e0*/  IMAD.U32 R17, RZ, RZ, UR4 ;  /* 0x00000004ff117e24 */ /* 0x000fc8000f8e00ff */
[----:B-1----:R-:W-:-:S07]  /*269f0*/  IMAD R34, R33, 0x2, R17 ;  /* 0x0000000221227824 */ /* 0x002fce00078e0211 */
.L_x_1984:
[----:B------:R-:W-:Y:S05]  /*26a00*/  YIELD ;  /* 0x0000000000007946 */ /* 0x000fea0003800000 */
[----:B------:R-:W-:Y:S01]  /*26a10*/  ULDC.64 UR4, c[0x0][0xa28] ;  /* 0x00028a0000047ab9 */ /* 0x000fe20000000a00 */
[----:B------:R-:W-:Y:S01]  /*26a20*/  IMAD.MOV.U32 R11, RZ, RZ, RZ ;  /* 0x000000ffff0b7224 */ /* 0x000fe200078e00ff */
[----:B------:R-:W-:Y:S01]  /*26a30*/  ISETP.NE.U32.AND P0, PT, RZ, UR4, PT ;  /* 0x00000004ff007c0c */ /* 0x000fe2000bf05070 */
[----:B0-----:R-:W0:Y:S01]  /*26a40*/  LDC.64 R4, c[0x0][0xa00] ;  /* 0x00028000ff047b82 */ /* 0x001e220000000a00 */
[----:B------:R-:W-:Y:S02]  /*26a50*/  ULDC.64 UR6, c[0x0][0xa10] ;  /* 0x0002840000067ab9 */ /* 0x000fe40000000a00 */
[----:B------:R-:W-:Y:S01]  /*26a60*/  ISETP.NE.AND.EX P0, PT, RZ, UR5, PT, P0 ;  /* 0x00000005ff007c0c */ /* 0x000fe2000bf05300 */
[----:B------:R-:W-:-:S12]  /*26a70*/  ULDC.64 UR4, c[0x0][0xa18] ;  /* 0x0002860000047ab9 */ /* 0x000fd80000000a00 */
[----:B-1----:R-:W1:Y:S01]  /*26a80*/  @P0 LDC.64 R2, c[0x0][0xa28] ;  /* 0x00028a00ff020b82 */ /* 0x002e620000000a00 */
[----:B------:R-:W-:Y:S01]  /*26a90*/  ISETP.NE.U32.AND P1, PT, RZ, UR6, PT ;  /* 0x00000006ff007c0c */ /* 0x000fe2000bf25070 */
[----:B-1----:R-:W-:-:S05]  /*26aa0*/  @P0 IMAD.WIDE R2, R27, 0x4, R2 ;  /* 0x000000041b020825 */ /* 0x002fca00078e0202 */
[----:B------:R1:W2:Y:S01]  /*26ab0*/  @P0 LDG.E R11, desc[UR60][R2.64] ;  /* 0x0000003c020b0981 */ /* 0x0002a2000c1e1900 */
[----:B------:R-:W-:Y:S01]  /*26ac0*/  ISETP.NE.U32.AND P0, PT, RZ, UR4, PT ;  /* 0x00000004ff007c0c */ /* 0x000fe2000bf05070 */
[----:B------:R-:W-:Y:S01]  /*26ad0*/  IMAD.MOV.U32 R35, RZ, RZ, RZ ;  /* 0x000000ffff237224 */ /* 0x000fe200078e00ff */
[----:B------:R-:W-:Y:S01]  /*26ae0*/  ISETP.NE.AND.EX P1, PT, RZ, UR7, PT, P1 ;  /* 0x00000007ff007c0c */ /* 0x000fe2000bf25310 */
[----:B------:R-:W-:Y:S01]  /*26af0*/  IMAD.MOV.U32 R0, RZ, RZ, RZ ;  /* 0x000000ffff007224 */ /* 0x000fe200078e00ff */
[----:B------:R-:W-:Y:S01]  /*26b00*/  ISETP.NE.AND.EX P2, PT, RZ, UR5, PT, P0 ;  /* 0x00000005ff007c0c */ /* 0x000fe2000bf45300 */
[----:B------:R-:W-:Y:S01]  /*26b10*/  ULDC.64 UR4, c[0x0][0xa00] ;  /* 0x0002800000047ab9 */ /* 0x000fe20000000a00 */
[----:B0-----:R-:W-:Y:S01]  /*26b20*/  IMAD.WIDE R4, R27, 0x4, R4 ;  /* 0x000000041b047825 */ /* 0x001fe200078e0204 */
[----:B------:R-:W-:Y:S01]  /*26b30*/  ISETP.NE.U32.AND P0, PT, RZ, UR4, PT ;  /* 0x00000004ff007c0c */ /* 0x000fe2000bf05070 */
[----:B-1----:R-:W0:Y:S03]  /*26b40*/  LDC.64 R2, c[0x0][0xa10] ;  /* 0x00028400ff027b82 */ /* 0x002e260000000a00 */
[----:B------:R-:W-:-:S06]  /*26b50*/  ISETP.NE.AND.EX P0, PT, RZ, UR5, PT, P0 ;  /* 0x00000005ff007c0c */ /* 0x000fcc000bf05300 */
[----:B------:R-:W1:Y:S07]  /*26b60*/  @P2 LDC.64 R6, c[0x0][0xa18] ;  /* 0x00028600ff062b82 */ /* 0x000e6e0000000a00 */
[----:B------:R-:W5:Y:S01]  /*26b70*/  @P0 LDG.E R35, desc[UR60][R4.64] ;  /* 0x0000003c04230981 */ /* 0x000f62000c1e1900 */
[----:B0-----:R-:W-:-:S05]  /*26b80*/  IMAD.WIDE R2, R27, 0x4, R2 ;  /* 0x000000041b027825 */ /* 0x001fca00078e0202 */
[----:B------:R-:W5:Y:S01]  /*26b90*/  @P1 LDG.E R0, desc[UR60][R2.64] ;  /* 0x0000003c02001981 */ /* 0x000f62000c1e1900 */
[----:B------:R-:W-:Y:S02]  /*26ba0*/  ULDC UR4, c[0x0][0x288] ;  /* 0x0000a20000047ab9 */ /* 0x000fe40000000800 */
[----:B------:R-:W-:Y:S01]  /*26bb0*/  IMAD.U32 R31, RZ, RZ, UR4 ;  /* 0x00000004ff1f7e24 */ /* 0x000fe2000f8e00ff */
[----:B------:R-:W-:Y:S02]  /*26bc0*/  ULDC.64 UR4, c[0x0][0x418] ;  /* 0x0001060000047ab9 */ /* 0x000fe40000000a00 */
[----:B------:R-:W-:-:S03]  /*26bd0*/  UISETP.NE.U32.AND UP0, UPT, UR4, URZ, UPT ;  /* 0x0000003f0400728c */ /* 0x000fc6000bf05070 */
[----:B------:R-:W-:Y:S01]  /*26be0*/  ULDC UR4, c[0x0][0x424] ;  /* 0x0001090000047ab9 */ /* 0x000fe20000000800 */
[----:B------:R-:W-:Y:S01]  /*26bf0*/  UISETP.NE.AND.EX UP0, UPT, UR5, URZ, UPT, UP0 ;  /* 0x0000003f0500728c */ /* 0x000fe2000bf05300 */
[----:B-1----:R-:W-:Y:S02]  /*26c00*/  @P2 IMAD.WIDE R6, R27, 0x4, R6 ;  /* 0x000000041b062825 */ /* 0x002fe400078e0206 */
[----:B------:R-:W-:Y:S01]  /*26c10*/  ULDC UR5, c[0x0][0x2f0] ;  /* 0x0000bc0000057ab9 */ /* 0x000fe20000000800 */
[----:B------:R-:W-:Y:S02]  /*26c20*/  USEL UR4, UR4, 0x1, UP0 ;  /* 0x0000000104047887 */ /* 0x000fe40008000000 */
[----:B------:R0:W5:Y:S02]  /*26c30*/  @P2 LDG.E R31, desc[UR60][R6.64] ;  /* 0x0000003c061f2981 */ /* 0x000164000c1e1900 */
[----:B------:R-:W-:-:S03]  /*26c40*/  UIMAD UR4, UR4, UR5, URZ ;  /* 0x00000005040472a4 */ /* 0x000fc6000f8e023f */
[----:B------:R-:W-:-:S03]  /*26c50*/  ULDC UR5, c[0x0][0x348] ;  /* 0x0000d20000057ab9 */ /* 0x000fc60000000800 */
[----:B------:R-:W-:Y:S02]  /*26c60*/  IMAD.U32 R8, RZ, RZ, UR4 ;  /* 0x00000004ff087e24 */ /* 0x000fe4000f8e00ff */
[----:B0-----:R-:W-:Y:S01]  /*26c70*/  IMAD.U32 R7, RZ, RZ, UR5 ;  /* 0x00000005ff077e24 */ /* 0x001fe2000f8e00ff */
[----:B--2---:R0:W-:Y:S01]  /*26c80*/  STL [R1+0x10], R11 ;  /* 0x0000100b01007387 */ /* 0x0041e20000100800 */
[----:B---3--:R-:W-:Y:S05]  /*26c90*/  @P2 BRA `(.L_x_1858) ;  /* 0x0000000000102947 */ /* 0x008fea0003800000 */
[----:B------:R-:W-:Y:S05]  /*26ca0*/  @!P0 BRA `(.L_x_1858) ;  /* 0x00000000000c8947 */ /* 0x000fea0003800000 */
[----:B------:R-:W2:Y:S04]  /*26cb0*/  LDG.E R6, desc[UR60][R4.64] ;  /* 0x0000003c04067981 */ /* 0x000ea8000c1e1900 */
[----:B-----5:R-:W2:Y:S02]  /*26cc0*/  LDG.E R31, desc[UR60][R4.64+0x4] ;  /* 0x0000043c041f7981 */ /* 0x020ea4000c1e1900 */
[----:B--2---:R-:W-:-:S07]  /*26cd0*/  IMAD.IADD R31, R31, 0x1, -R6 ;  /* 0x000000011f1f7824 */ /* 0x004fce00078e0a06 */
.L_x_1858:
[----:B------:R-:W-:Y:S01]  /*26ce0*/  ULDC.64 UR4, c[0x0][0xa20] ;  /* 0x0002880000047ab9 */ /* 0x000fe20000000a00 */
[C---:B------:R-:W-:Y:S02]  /*26cf0*/  LOP3.LUT R4, R26.reuse, 0xff000000, RZ, 0xc0, !PT ;  /* 0xff0000001a047812 */ /* 0x040fe400078ec0ff */
[----:B------:R-:W-:Y:S02]  /*26d00*/  ISETP.NE.U32.AND P0, PT, RZ, UR4, PT ;  /* 0x00000004ff007c0c */ /* 0x000fe4000bf05070 */
[----:B------:R-:W-:Y:S02]  /*26d10*/  SHF.R.U32.HI R5, RZ, 0x8, R4 ;  /* 0x00000008ff057819 */ /* 0x000fe40000011604 */
[----:B------:R-:W-:Y:S02]  /*26d20*/  ISETP.NE.AND.EX P0, PT, RZ, UR5, PT, P0 ;  /* 0x00000005ff007c0c */ /* 0x000fe4000bf05300 */
[C---:B------:R-:W-:Y:S02]  /*26d30*/  LOP3.LUT R6, R26.reuse, 0xff0000, RZ, 0xc0, !PT ;  /* 0x00ff00001a067812 */ /* 0x040fe400078ec0ff */
[----:B------:R-:W-:-:S02]  /*26d40*/  LOP3.LUT R26, R26, 0xffff, RZ, 0xc0, !PT ;  /* 0x0000ffff1a1a7812 */ /* 0x000fc400078ec0ff */
[----:B------:R-:W-:-:S07]  /*26d50*/  LEA.HI R6, R6, R5, RZ, 0x10 ;  /* 0x0000000506067211 */ /* 0x000fce00078f80ff */
[----:B------:R-:W-:Y:S05]  /*26d60*/  @!P0 BRA `(.L_x_1859) ;  /* 0x0000000000108947 */ /* 0x000fea0003800000 */
[----:B------:R-:W1:Y:S02]  /*26d70*/  LDC.64 R4, c[0x0][0xa20] ;  /* 0x00028800ff047b82 */ /* 0x000e640000000a00 */
[----:B-1----:R-:W-:-:S05]  /*26d80*/  IMAD.WIDE R4, R27, 0x4, R4 ;  /* 0x000000041b047825 */ /* 0x002fca00078e0204 */
[----:B------:R1:W5:Y:S01]  /*26d90*/  LDG.E R8, desc[UR60][R4.64] ;  /* 0x0000003c04087981 */ /* 0x000362000c1e1900 */
[----:B------:R-:W-:Y:S05]  /*26da0*/  BRA `(.L_x_1860) ;  /* 0x0000000000247947 */ /* 0x000fea0003800000 */
.L_x_1859:
[----:B------:R-:W-:Y:S02]  /*26db0*/  ULDC.64 UR4, c[0x0][0xa08] ;  /* 0x0002820000047ab9 */ /* 0x000fe40000000a00 */
[----:B------:R-:W-:-:S04]  /*26dc0*/  ISETP.NE.U32.AND P0, PT, RZ, UR4, PT ;  /* 0x00000004ff007c0c */ /* 0x000fc8000bf05070 */
[----:B------:R-:W-:-:S13]  /*26dd0*/  ISETP.NE.AND.EX P0, PT, RZ, UR5, PT, P0 ;  /* 0x00000005ff007c0c */ /* 0x000fda000bf05300 */
[----:B------:R-:W-:Y:S05]  /*26de0*/  @!P0 BRA `(.L_x_1860) ;  /* 0x0000000000148947 */ /* 0x000fea0003800000 */
[----:B------:R-:W1:Y:S02]  /*26df0*/  LDC.64 R4, c[0x0][0xa08] ;  /* 0x00028200ff047b82 */ /* 0x000e640000000a00 */
[----:B-1----:R-:W-:-:S05]  /*26e00*/  IMAD.WIDE R4, R27, 0x4, R4 ;  /* 0x000000041b047825 */ /* 0x002fca00078e0204 */
[----:B------:R-:W2:Y:S04]  /*26e10*/  LDG.E R8, desc[UR60][R4.64] ;  /* 0x0000003c04087981 */ /* 0x000ea8000c1e1900 */
[----:B------:R-:W2:Y:S02]  /*26e20*/  LDG.E R9, desc[UR60][R4.64+0x4] ;  /* 0x0000043c04097981 */ /* 0x000ea4000c1e1900 */
[----:B--2---:R-:W-:-:S07]  /*26e30*/  IMAD.IADD R8, R9, 0x1, -R8 ;  /* 0x0000000109087824 */ /* 0x004fce00078e0a08 */
.L_x_1860:
[----:B------:R-:W2:Y:S01]  /*26e40*/  @P1 LDG.E R10, desc[UR60][R2.64] ;  /* 0x0000003c020a1981 */ /* 0x000ea2000c1e1900 */
[----:B-1----:R-:W1:Y:S03]  /*26e50*/  LDC R4, c[0x0][0x448] ;  /* 0x00011200ff047b82 */ /* 0x002e660000000800 */
[----:B------:R3:W2:Y:S01]  /*26e60*/  @P1 LDG.E R5, desc[UR60][R2.64+0x4] ;  /* 0x0000043c02051981 */ /* 0x0006a2000c1e1900 */
[----:B-----5:R-:W-:Y:S02]  /*26e70*/  IMAD.IADD R8, R8, 0x1, -R11 ;  /* 0x0000000108087824 */ /* 0x020fe400078e0a0b */
[----:B------:R-:W-:-:S04]  /*26e80*/  IMAD.SHL.U32 R25, R25, 0x80, RZ ;  /* 0x0000008019197824 */ /* 0x000fc800078e00ff */
[----:B------:R-:W-:Y:S01]  /*26e90*/  VIADD R9, R25, 0x7f ;  /* 0x0000007f19097836 */ /* 0x000fe20000000000 */
[----:B---3--:R-:W3:Y:S01]  /*26ea0*/  LDC.64 R2, c[0x0][0x9e0] ;  /* 0x00027800ff027b82 */ /* 0x008ee20000000a00 */
[----:B-1----:R-:W-:-:S13]  /*26eb0*/  ISETP.NE.AND P2, PT, R4, 0x1, PT ;  /* 0x000000010400780c */ /* 0x002fda0003f45270 */
[----:B------:R-:W1:Y:S01]  /*26ec0*/  @P2 LDC R12, c[0x0][0x44c] ;  /* 0x00011300ff0c2b82 */ /* 0x000e620000000800 */
[----:B---3--:R-:W-:-:S07]  /*26ed0*/  ISETP.GE.AND P3, PT, R3, 0x1, PT ;  /* 0x000000010300780c */ /* 0x008fce0003f66270 */
[----:B------:R-:W3:Y:S01]  /*26ee0*/  @P2 LDC R4, c[0x0][0x450] ;  /* 0x00011400ff042b82 */ /* 0x000ee20000000800 */
[----:B--2---:R-:W-:Y:S02]  /*26ef0*/  @P1 IMAD.IADD R7, R5, 0x1, -R10 ;  /* 0x0000000105071824 */ /* 0x004fe400078e0a0a */
[----:B-1----:R-:W-:-:S04]  /*26f00*/  @P2 IMAD.HI.U32 R5, R9, R12, RZ ;  /* 0x0000000c09052227 */ /* 0x002fc800078e00ff */
[----:B0-----:R-:W-:Y:S01]  /*26f10*/  IMAD.IADD R11, R8, 0x1, R7 ;  /* 0x00000001080b7824 */ /* 0x001fe200078e0207 */
[----:B---3--:R-:W-:-:S03]  /*26f20*/  @P2 SHF.R.U32.HI R9, RZ, R4, R5 ;  /* 0x00000004ff092219 */ /* 0x008fc60000011605 */
[C---:B------:R-:W-:Y:S01]  /*26f30*/  VIADD R4, R11.reuse, 0x3f ;  /* 0x0000003f0b047836 */ /* 0x040fe20000000000 */
[----:B------:R0:W-:Y:S01]  /*26f40*/  STL [R1+0x8], R11 ;  /* 0x0000080b01007387 */ /* 0x0001e20000100800 */
[----:B------:R-:W-:-:S03]  /*26f50*/  IADD3 R18, R11, 0x1, -R31 ;  /* 0x000000010b127810 */ /* 0x000fc60007ffe81f */
[----:B------:R-:W-:Y:S02]  /*26f60*/  SHF.R.S32.HI R5, RZ, 0x1f, R4 ;  /* 0x0000001fff057819 */ /* 0x000fe40000011404 */
[----:B------:R-:W-:Y:S02]  /*26f70*/  IMAD.IADD R9, R18, 0x1, R9 ;  /* 0x0000000112097824 */ /* 0x000fe400078e0209 */
[----:B------:R-:W-:Y:S02]  /*26f80*/  LEA.HI R5, R5, R4, RZ, 0x6 ;  /* 0x0000000405057211 */ /* 0x000fe400078f30ff */
[----:B------:R-:W-:Y:S02]  /*26f90*/  IMAD.IADD R2, R9, 0x1, R2 ;  /* 0x0000000109027824 */ /* 0x000fe400078e0202 */
[----:B------:R-:W-:Y:S01]  /*26fa0*/  SHF.R.S32.HI R19, RZ, 0x6, R5 ;  /* 0x00000006ff137819 */ /* 0x000fe20000011405 */
[----:B0-----:R-:W-:Y:S06]  /*26fb0*/  @!P3 BRA `(.L_x_1861) ;  /* 0x000000000048b947 */ /* 0x001fec0003800000 */
        /* <DEDUP_REMOVED lines=11> */
.L_x_1863:
[----:B------:R-:W-:-:S13]  /*27070*/  ISETP.NE.AND P0, PT, R3, 0x1, PT ;  /* 0x000000010300780c */ /* 0x000fda0003f05270 */
[----:B------:R-:W0:Y:S02]  /*27080*/  @P0 LDC.64 R4, c[0x0][0x9e8] ;  /* 0x00027a00ff040b82 */ /* 0x000e240000000a00 */
[----:B0-----:R-:W-:-:S05]  /*27090*/  @P0 IMAD.HI.U32 R4, R10, R4, RZ ;  /* 0x000000040a040227 */ /* 0x001fca00078e00ff */
[----:B------:R-:W-:-:S07]  /*270a0*/  @P0 SHF.R.U32.HI R10, RZ, R5, R4 ;  /* 0x00000005ff0a0219 */ /* 0x000fce0000011604 */
.L_x_1864:
[----:B------:R-:W-:Y:S05]  /*270b0*/  BSYNC B0 ;  /* 0x0000000000007941 */ /* 0x000fea0003800000 */
.L_x_1862:
[----:B------:R-:W-:-:S05]  /*270c0*/  IMAD R5, R10, R3, R3 ;  /* 0x000000030a057224 */ /* 0x000fca00078e0203 */
[----:B------:R-:W-:-:S07]  /*270d0*/  VIMNMX R2, R2, R5, PT ;  /* 0x0000000502027248 */ /* 0x000fce0003fe0100 */
.L_x_1861:
[----:B------:R-:W0:Y:S01]  /*270e0*/  @P2 LDC R4, c[0x0][0x44c] ;  /* 0x00011300ff042b82 */ /* 0x000e220000000800 */
[----:B------:R-:W-:Y:S01]  /*270f0*/  VIADD R2, R2, 0x3f ;  /* 0x0000003f02027836 */ /* 0x000fe20000000000 */
[----:B------:R-:W-:-:S06]  /*27100*/  ULDC UR4, c[0x0][0x9dc] ;  /* 0x0002770000047ab9 */ /* 0x000fcc0000000800 */
[----:B------:R-:W1:Y:S01]  /*27110*/  @P2 LDC R5, c[0x0][0x450] ;  /* 0x00011400ff052b82 */ /* 0x000e620000000800 */
[----:B0-----:R-:W-:-:S04]  /*27120*/  @P2 IMAD.HI.U32 R9, R25, R4, RZ ;  /* 0x0000000419092227 */ /* 0x001fc800078e00ff */
[----:B------:R-:W-:Y:S01]  /*27130*/  IMAD.MOV.U32 R4, RZ, RZ, R25 ;  /* 0x000000ffff047224 */ /* 0x000fe200078e0019 */
[----:B-1----:R-:W-:Y:S01]  /*27140*/  @P2 SHF.R.U32.HI R4, RZ, R5, R9 ;  /* 0x00000005ff042219 */ /* 0x002fe20000011609 */
[----:B------:R-:W-:Y:S01]  /*27150*/  IMAD.IADD R9, R11, 0x1, -R31 ;  /* 0x000000010b097824 */ /* 0x000fe200078e0a1f */
[----:B------:R-:W-:-:S03]  /*27160*/  SHF.R.S32.HI R5, RZ, 0x1f, R2 ;  /* 0x0000001fff057819 */ /* 0x000fc60000011402 */
[----:B------:R-:W-:Y:S01]  /*27170*/  IMAD.IADD R10, R9, 0x1, R4 ;  /* 0x00000001090a7824 */ /* 0x000fe200078e0204 */
[----:B------:R-:W-:-:S03]  /*27180*/  LEA.HI R5, R5, R2, RZ, 0x6 ;  /* 0x0000000205057211 */ /* 0x000fc600078f30ff */
[----:B------:R-:W-:Y:S01]  /*27190*/  VIADD R2, R10, -UR4 ;  /* 0x800000040a027c36 */ /* 0x000fe20008000000 */
[----:B------:R-:W-:-:S04]  /*271a0*/  SHF.R.S32.HI R11, RZ, 0x6, R5 ;  /* 0x00000006ff0b7819 */ /* 0x000fc80000011405 */
[----:B------:R-:W-:Y:S01]  /*271b0*/  VIMNMX R11, R19, R11, PT ;  /* 0x0000000b130b7248 */ /* 0x000fe20003fe0100 */
        /* <DEDUP_REMOVED lines=11> */
.L_x_1867:
[----:B------:R-:W-:-:S13]  /*27270*/  ISETP.NE.AND P0, PT, R3, 0x1, PT ;  /* 0x000000010300780c */ /* 0x000fda0003f05270 */
[----:B------:R-:W0:Y:S02]  /*27280*/  @P0 LDC.64 R4, c[0x0][0x9e8] ;  /* 0x00027a00ff040b82 */ /* 0x000e240000000a00 */
[----:B0-----:R-:W-:-:S05]  /*27290*/  @P0 IMAD.HI.U32 R4, R10, R4, RZ ;  /* 0x000000040a040227 */ /* 0x001fca00078e00ff */
[----:B------:R-:W-:-:S07]  /*272a0*/  @P0 SHF.R.U32.HI R10, RZ, R5, R4 ;  /* 0x00000005ff0a0219 */ /* 0x000fce0000011604 */
.L_x_1868:
[----:B------:R-:W-:Y:S05]  /*272b0*/  BSYNC B0 ;  /* 0x0000000000007941 */ /* 0x000fea0003800000 */
.L_x_1866:
[----:B------:R-:W-:-:S05]  /*272c0*/  IMAD R3, R10, R3, RZ ;  /* 0x000000030a037224 */ /* 0x000fca00078e02ff */
[----:B------:R-:W-:-:S07]  /*272d0*/  VIMNMX R2, R2, R3, !PT ;  /* 0x0000000302027248 */ /* 0x000fce0007fe0100 */
.L_x_1865:
[----:B------:R-:W-:Y:S01]  /*272e0*/  SHF.R.S32.HI R3, RZ, 0x1f, R2 ;  /* 0x0000001fff037819 */ /* 0x000fe20000011402 */
[----:B------:R-:W-:Y:S01]  /*272f0*/  BSSY B0, `(.L_x_1869) ;  /* 0x0000026000007945 */ /* 0x000fe20003800000 */
[----:B------:R-:W-:Y:S01]  /*27300*/  LOP3.LUT R10, R6, 0xff, RZ, 0xc0, !PT ;  /* 0x000000ff060a7812 */ /* 0x000fe200078ec0ff */
[----:B------:R-:W-:Y:S01]  /*27310*/  IMAD.MOV.U32 R14, RZ, RZ, RZ ;  /* 0x000000ffff0e7224 */ /* 0x000fe200078e00ff */
[----:B------:R-:W-:Y:S02]  /*27320*/  LEA.HI R3, R3, R2, RZ, 0x6 ;  /* 0x0000000203037211 */ /* 0x000fe400078f30ff */
[----:B------:R-:W-:Y:S02]  /*27330*/  SHF.R.U32.HI R6, RZ, 0x10, R6 ;  /* 0x00000010ff067819 */ /* 0x000fe40000011606 */
[----:B------:R-:W-:-:S04]  /*27340*/  SHF.R.S32.HI R3, RZ, 0x6, R3 ;  /* 0x00000006ff037819 */ /* 0x000fc80000011403 */
[----:B------:R-:W-:-:S04]  /*27350*/  VIMNMX R4, RZ, R3, !PT ;  /* 0x00000003ff047248 */ /* 0x000fc80007fe0100 */
[----:B------:R-:W-:-:S13]  /*27360*/  ISETP.GT.AND P0, PT, R11, R4, PT ;  /* 0x000000040b00720c */ /* 0x000fda0003f04270 */
[----:B------:R-:W-:Y:S05]  /*27370*/  @!P0 BRA `(.L_x_1870) ;  /* 0x0000000000748947 */ /* 0x000fea0003800000 */
[----:B------:R-:W-:Y:S01]  /*27380*/  ISETP.NE.AND P0, PT, R6, RZ, PT ;  /* 0x000000ff0600720c */ /* 0x000fe20003f05270 */
[----:B------:R-:W-:-:S03]  /*27390*/  ULDC UR4, c[0x0][0x9f0] ;  /* 0x00027c0000047ab9 */ /* 0x000fc60000000800 */
[----:B------:R-:W-:-:S04]  /*273a0*/  SEL R5, R6, UR4, P0 ;  /* 0x0000000406057c07 */ /* 0x000fc80008000000 */
[----:B------:R-:W-:Y:S02]  /*273b0*/  IABS R13, R5 ;  /* 0x00000005000d7213 */ /* 0x000fe40000000000 */
[----:B------:R-:W-:Y:S02]  /*273c0*/  IADD3 R12, R5, -0x1, R11 ;  /* 0xffffffff050c7810 */ /* 0x000fe40007ffe00b */
[----:B------:R-:W0:Y:S03]  /*273d0*/  I2F.RP R2, R13 ;  /* 0x0000000d00027306 */ /* 0x000e260000209400 */
[----:B------:R-:W-:-:S05]  /*273e0*/  IMAD.IADD R12, R12, 0x1, -R4 ;  /* 0x000000010c0c7824 */ /* 0x000fca00078e0a04 */
        /* <DEDUP_REMOVED lines=22> */
.L_x_1870:
[----:B------:R-:W-:Y:S05]  /*27550*/  BSYNC B0 ;  /* 0x0000000000007941 */ /* 0x000fea0003800000 */
.L_x_1869:
[-C--:B------:R-:W-:Y:S01]  /*27560*/  IMAD R4, R10, R14.reuse, R4 ;  /* 0x0000000e0a047224 */ /* 0x080fe200078e0204 */
[----:B------:R-:W-:Y:S04]  /*27570*/  BSSY B0, `(.L_x_1871) ;  /* 0x0000190000007945 */ /* 0x000fe80003800000 */
[C---:B------:R-:W-:Y:S01]  /*27580*/  VIADDMNMX R11, R4.reuse, R14, R11, PT ;  /* 0x0000000e040b7246 */ /* 0x040fe2000380010b */
[----:B------:R-:W-:-:S04]  /*27590*/  IMAD R4, R4, 0x40, -R8 ;  /* 0x0000004004047824 */ /* 0x000fc800078e0a08 */
[----:B------:R-:W-:Y:S01]  /*275a0*/  IMAD R8, R11, 0x40, -R8 ;  /* 0x000000400b087824 */ /* 0x000fe200078e0a08 */
[----:B------:R-:W-:-:S04]  /*275b0*/  VIMNMX R4, RZ, R4, !PT ;  /* 0x00000004ff047248 */ /* 0x000fc80007fe0100 */
[----:B------:R-:W-:-:S04]  /*275c0*/  VIMNMX R7, R8, R7, PT ;  /* 0x0000000708077248 */ /* 0x000fc80003fe0100 */
[----:B------:R-:W-:Y:S02]  /*275d0*/  ISETP.GT.AND P0, PT, R7, R4, PT ;  /* 0x000000040700720c */ /* 0x000fe40003f04270 */
[----:B------:R-:W-:-:S11]  /*275e0*/  SHF.R.U32.HI R4, RZ, 0x6, R4 ;  /* 0x00000006ff047819 */ /* 0x000fd60000011604 */
[----:B------:R-:W-:-:S05]  /*275f0*/  @P0 VIADD R2, R7, 0x3f ;  /* 0x0000003f07020836 */ /* 0x000fca0000000000 */
[----:B------:R-:W-:-:S04]  /*27600*/  @P0 SHF.R.S32.HI R3, RZ, 0x1f, R2 ;  /* 0x0000001fff030819 */ /* 0x000fc80000011402 */
[----:B------:R-:W-:Y:S01]  /*27610*/  @P0 LEA.HI R3, R3, R2, RZ, 0x6 ;  /* 0x0000000203030211 */ /* 0x000fe200078f30ff */
[----:B------:R-:W-:-:S03]  /*27620*/  IMAD.MOV.U32 R2, RZ, RZ, R4 ;  /* 0x000000ffff027224 */ /* 0x000fc600078e0004 */
[----:B------:R-:W-:Y:S02]  /*27630*/  @P0 SHF.R.S32.HI R2, RZ, 0x6, R3 ;  /* 0x00000006ff020819 */ /* 0x000fe40000011403 */
        /* <DEDUP_REMOVED lines=10> */
.L_x_2076:
[----:B-1----:R-:W-:Y:S02]  /*276e0*/  ISETP.NE.AND P0, PT, R14, RZ, PT ;  /* 0x000000ff0e00720c */ /* 0x002fe40003f05270 */
[----:B------:R-:W-:-:S11]  /*276f0*/  PLOP3.LUT P6, PT, PT, PT, PT, 0x8, 0x0 ;  /* 0x000000000000781c */ /* 0x000fd60003fce170 */
[----:B------:R-:W-:Y:S05]  /*27700*/  @P0 BRA `(.L_x_1874) ;  /* 0x00000000000c0947 */ /* 0x000fea0003800000 */
[----:B------:R-:W-:-:S03]  /*27710*/  UMOV UR4, 0xffffffff ;  /* 0xffffffff00047882 */ /* 0x000fc60000000000 */
[----:B------:R-:W-:Y:S05]  /*27720*/  BRA.DIV UR4, `(.L_x_1875) ;  /* 0x0000008204507947 */ /* 0x000fea000b800000 */
[----:B------:R-:W-:-:S13]  /*27730*/  ELECT P6, URZ, PT ;  /* 0x00000000003f782f */ /* 0x000fda00038c0000 */
.L_x_1874:
        /* <DEDUP_REMOVED lines=9> */
.L_x_2079:
[----:B------:R-:W-:Y:S05]  /*277d0*/  BSYNC B1 ;  /* 0x0000000000017941 */ /* 0x000fea0003800000 */
.L_x_1876:
        /* <DEDUP_REMOVED lines=10> */
.L_x_2080:
[----:B------:R-:W-:Y:S05]  /*27880*/  BSYNC B2 ;  /* 0x0000000000027941 */ /* 0x000fea0003800000 */
.L_x_1880:
[----:B------:R-:W-:Y:S04]  /*27890*/  BSSY B2, `(.L_x_1882) ;  /* 0x0000009000027945 */ /* 0x000fe80003800000 */
[----:B------:R-:W-:Y:S05]  /*278a0*/  @P1 BRA `(.L_x_1883) ;  /* 0x00000000001c1947 */ /* 0x000fea0003800000 */
[----:B------:R-:W2:Y:S01]  /*278b0*/  S2R R7, SR_TID.X ;  /* 0x0000000000077919 */ /* 0x000ea20000002100 */
[----:B------:R-:W-:-:S04]  /*278c0*/  IMAD.MOV.U32 R3, RZ, RZ, 0x8000 ;  /* 0x00008000ff037424 */ /* 0x000fc800078e00ff */
[----:B------:R3:W-:Y:S01]  /*278d0*/  SYNCS.ARRIVE.TRANS64 RZ, [R12+URZ+0x30890], R3 ;  /* 0x030890030cff79a7 */ /* 0x0007e2000800003f */
[----:B--2---:R-:W-:-:S04]  /*278e0*/  LOP3.LUT R7, R7, 0x1f, RZ, 0xc0, !PT ;  /* 0x0000001f07077812 */ /* 0x004fc800078ec0ff */
[----:B------:R-:W-:-:S13]  /*278f0*/  ISETP.NE.AND P0, PT, R7, RZ, PT ;  /* 0x000000ff0700720c */ /* 0x000fda0003f05270 */
[----:B---3--:R-:W-:Y:S05]  /*27900*/  @!P0 BRA `(.L_x_1883) ;  /* 0x0000000000048947 */ /* 0x008fea0003800000 */
[----:B------:R-:W-:Y:S01]  /*27910*/  BPT.TRAP 0x1 ;  /* 0x000000040000795c */ /* 0x000fe20000300000 */
.L_x_1883:
[----:B------:R-:W-:Y:S05]  /*27920*/  BSYNC B2 ;  /* 0x0000000000027941 */ /* 0x000fea0003800000 */
.L_x_1882:
[----:B------:R-:W-:Y:S01]  /*27930*/  IMAD.MOV.U32 R15, RZ, RZ, RZ ;  /* 0x000000ffff0f7224 */ /* 0x000fe200078e00ff */
[----:B------:R-:W-:Y:S01]  /*27940*/  UIADD3 UR4, UP0, UR36, 0x570, URZ ;  /* 0x0000057024047890 */ /* 0x000fe2000ff1e03f */
[----:B0-----:R-:W-:Y:S01]  /*27950*/  IMAD R8, R2, 0x40, R0 ;  /* 0x0000004002087824 */ /* 0x001fe200078e0200 */
[----:B------:R-:W-:Y:S01]  /*27960*/  PLOP3.LUT P0, PT, PT, PT, PT, 0x80, 0x0 ;  /* 0x000000000000781c */ /* 0x000fe20003f0f070 */
[----:B------:R-:W-:Y:S01]  /*27970*/  IMAD R7, R28, 0x8000, R17 ;  /* 0x000080001c077824 */ /* 0x000fe200078e0211 */
[----:B------:R-:W-:Y:S01]  /*27980*/  R2UR UR10, R15 ;  /* 0x000000000f0a72ca */ /* 0x000fe200000e0000 */
[----:B------:R-:W-:Y:S01]  /*27990*/  VIADD R8, R8, 0xffffffc0 ;  /* 0xffffffc008087836 */ /* 0x000fe20000000000 */
[----:B------:R-:W-:Y:S01]  /*279a0*/  UIADD3.X UR5, URZ, UR37, URZ, UP0, !UPT ;  /* 0x000000253f057290 */ /* 0x000fe200087fe43f */
[----:B------:R-:W-:Y:S01]  /*279b0*/  IMAD.SHL.U32 R14, R28, 0x4000, RZ ;  /* 0x000040001c0e7824 */ /* 0x000fe200078e00ff */
[----:B------:R-:W-:Y:S01]  /*279c0*/  UMOV UR6, 0x0 ;  /* 0x0000000000067882 */ /* 0x000fe20000000000 */
[----:B------:R-:W-:Y:S01]  /*279d0*/  VIADD R3, R12, 0x30890 ;  /* 0x000308900c037836 */ /* 0x000fe20000000000 */
[----:B------:R-:W-:Y:S01]  /*279e0*/  UMOV UR7, 0x12f00000 ;  /* 0x12f0000000077882 */ /* 0x000fe20000000000 */
[----:B------:R-:W-:-:S08]  /*279f0*/  VIADD R13, R7, 0x20400 ;  /* 0x00020400070d7836 */ /* 0x000fd00000000000 */
.L_x_1884:
        /* <DEDUP_REMOVED lines=16> */
.L_x_1885:
        /* <DEDUP_REMOVED lines=16> */
.L_x_1886:
        /* <DEDUP_REMOVED lines=16> */
.L_x_1887:
        /* <DEDUP_REMOVED lines=13> */
.L_x_2081:
[----:B------:R-:W-:Y:S05]  /*27dd0*/  BSYNC B2 ;  /* 0x0000000000027941 */ /* 0x000fea0003800000 */
.L_x_1888:
        /* <DEDUP_REMOVED lines=11> */
.L_x_1891:
[----:B------:R-:W-:Y:S05]  /*27e90*/  BSYNC B2 ;  /* 0x0000000000027941 */ /* 0x000fea0003800000 */
.L_x_1890:
[----:B------:R-:W-:Y:S01]  /*27ea0*/  R2UR UR10, R15 ;  /* 0x000000000f0a72ca */ /* 0x000fe200000e0000 */
[----:B------:R-:W-:Y:S01]  /*27eb0*/  IMAD R14, R14, 0x2, R17 ;  /* 0x000000020e0e7824 */ /* 0x000fe200078e0211 */
[----:B------:R-:W-:Y:S01]  /*27ec0*/  R2UR UR6, R20 ;  /* 0x00000000140672ca */ /* 0x000fe200000e0000 */
[----:B------:R-:W-:Y:S01]  /*27ed0*/  UIADD3 UR4, UP0, UR36, 0x670, URZ ;  /* 0x0000067024047890 */ /* 0x000fe2000ff1e03f */
[----:B------:R-:W-:Y:S01]  /*27ee0*/  R2UR UR7, R21 ;  /* 0x00000000150772ca */ /* 0x000fe200000e0000 */
[----:B01----:R-:W-:Y:S01]  /*27ef0*/  VIADD R12, R12, 0x308b0 ;  /* 0x000308b00c0c7836 */ /* 0x003fe20000000000 */
[----:B------:R-:W-:Y:S01]  /*27f00*/  PLOP3.LUT P0, PT, PT, PT, PT, 0x80, 0x0 ;  /* 0x000000000000781c */ /* 0x000fe20003f0f070 */
[----:B------:R-:W-:Y:S01]  /*27f10*/  VIADD R3, R14, 0x400 ;  /* 0x000004000e037836 */ /* 0x000fe20000000000 */
[----:B------:R-:W-:-:S12]  /*27f20*/  UIADD3.X UR5, URZ, UR37, URZ, UP0, !UPT ;  /* 0x000000253f057290 */ /* 0x000fd800087fe43f */
.L_x_1892:
        /* <DEDUP_REMOVED lines=15> */
.L_x_1893:
        /* <DEDUP_REMOVED lines=15> */
.L_x_1894:
        /* <DEDUP_REMOVED lines=15> */
.L_x_1895:
        /* <DEDUP_REMOVED lines=10> */
.L_x_1879:
[----:B------:R-:W-:Y:S05]  /*282a0*/  BSYNC B1 ;  /* 0x0000000000017941 */ /* 0x000fea0003800000 */
.L_x_1878:
[----:B0-----:R-:W-:Y:S01]  /*282b0*/  VIADD R8, R2, 0xfffffffe ;  /* 0xfffffffe02087836 */ /* 0x001fe20000000000 */
        /* <DEDUP_REMOVED lines=8> */
.L_x_1914:
[----:B------:R-:W-:Y:S05]  /*28340*/  YIELD ;  /* 0x0000000000007946 */ /* 0x000fea0003800000 */
[----:B------:R-:W-:Y:S04]  /*28350*/  BSSY B1, `(.L_x_1896) ;  /* 0x00000a9000017945 */ /* 0x000fe80003800000 */
[----:B------:R-:W-:Y:S05]  /*28360*/  @!P6 BRA `(.L_x_1897) ;  /* 0x00000008009ce947 */ /* 0x000fea0003800000 */
[----:B------:R-:W-:Y:S01]  /*28370*/  IMAD R7, R28, 0x8, R17 ;  /* 0x000000081c077824 */ /* 0x000fe200078e0211 */
[----:B------:R-:W-:Y:S01]  /*28380*/  SHF.L.U32 R3, R30, 0x1f, RZ ;  /* 0x0000001f1e037819 */ /* 0x000fe200000006ff */
[----:B------:R-:W0:Y:S01]  /*28390*/  S2R R2, SR_TID.X ;  /* 0x0000000000027919 */ /* 0x000e220000002100 */
[----:B------:R-:W-:Y:S02]  /*283a0*/  BSSY B2, `(.L_x_1898) ;  /* 0x0000005000027945 */ /* 0x000fe40003800000 */
[----:B------:R-:W1:Y:S01]  /*283b0*/  SYNCS.PHASECHK.TRANS64.TRYWAIT P1, [R7+URZ+0x308a0], R3 ;  /* 0x0308a003070075a7 */ /* 0x000e62000802017f */
[----:B0-----:R-:W-:-:S04]  /*283c0*/  LOP3.LUT R2, R2, 0x7f, RZ, 0xc0, !PT ;  /* 0x0000007f02027812 */ /* 0x001fc800078ec0ff */
[----:B------:R-:W-:Y:S01]  /*283d0*/  ISETP.NE.AND P2, PT, R2, RZ, PT ;  /* 0x000000ff0200720c */ /* 0x000fe20003f45270 */
[----:B-1----:R-:W-:-:S12]  /*283e0*/  @!P1 BRA `(.L_x_1899) ;  /* 0x00000074007c9947 */ /* 0x002fd80003800000 */
.L_x_2082:
[----:B------:R-:W-:Y:S05]  /*283f0*/  BSYNC B2 ;  /* 0x0000000000027941 */ /* 0x000fea0003800000 */
.L_x_1898:
[----:B------:R-:W-:Y:S04]  /*28400*/  BSSY B2, `(.L_x_1900) ;  /* 0x0000009000027945 */ /* 0x000fe80003800000 */
[----:B------:R-:W-:Y:S05]  /*28410*/  @P2 BRA `(.L_x_1901) ;  /* 0x00000000001c2947 */ /* 0x000fea0003800000 */
[----:B------:R-:W1:Y:S01]  /*28420*/  S2R R11, SR_TID.X ;  /* 0x00000000000b7919 */ /* 0x000e620000002100 */
[----:B------:R-:W-:-:S04]  /*28430*/  IMAD.MOV.U32 R2, RZ, RZ, 0x8000 ;  /* 0x00008000ff027424 */ /* 0x000fc800078e00ff */
[----:B------:R2:W-:Y:S01]  /*28440*/  SYNCS.ARRIVE.TRANS64 RZ, [R7+URZ+0x30890], R2 ;  /* 0x0308900207ff79a7 */ /* 0x0005e2000800003f */
[----:B-1----:R-:W-:-:S04]  /*28450*/  LOP3.LUT R11, R11, 0x1f, RZ, 0xc0, !PT ;  /* 0x0000001f0b0b7812 */ /* 0x002fc800078ec0ff */
[----:B------:R-:W-:-:S13]  /*28460*/  ISETP.NE.AND P1, PT, R11, RZ, PT ;  /* 0x000000ff0b00720c */ /* 0x000fda0003f25270 */
[----:B--2---:R-:W-:Y:S05]  /*28470*/  @!P1 BRA `(.L_x_1901) ;  /* 0x0000000000049947 */ /* 0x004fea0003800000 */
[----:B------:R-:W-:Y:S01]  /*28480*/  BPT.TRAP 0x1 ;  /* 0x000000040000795c */ /* 0x000fe20000300000 */
.L_x_1901:
[----:B------:R-:W-:Y:S05]  /*28490*/  BSYNC B2 ;  /* 0x0000000000027941 */ /* 0x000fea0003800000 */
.L_x_1900:
[----:B------:R-:W-:Y:S01]  /*284a0*/  IMAD.MOV.U32 R14, RZ, RZ, RZ ;  /* 0x000000ffff0e7224 */ /* 0x000fe200078e00ff */
[----:B------:R-:W-:Y:S01]  /*284b0*/  UIADD3 UR4, UP0, UR36, 0x570, URZ ;  /* 0x0000057024047890 */ /* 0x000fe2000ff1e03f */
[----:B------:R-:W-:Y:S01]  /*284c0*/  IMAD R11, R28, 0x8000, R17 ;  /* 0x000080001c0b7824 */ /* 0x000fe200078e0211 */
[----:B------:R-:W-:Y:S01]  /*284d0*/  PLOP3.LUT P1, PT, PT, PT, PT, 0x80, 0x0 ;  /* 0x000000000000781c */ /* 0x000fe20003f2f070 */
[----:B------:R-:W-:Y:S01]  /*284e0*/  IMAD R12, R8, 0x40, R0 ;  /* 0x00000040080c7824 */ /* 0x000fe200078e0200 */
[----:B------:R-:W-:Y:S01]  /*284f0*/  R2UR UR10, R14 ;  /* 0x000000000e0a72ca */ /* 0x000fe200000e0000 */
[----:B------:R-:W-:Y:S01]  /*28500*/  VIADD R2, R7, 0x30890 ;  /* 0x0003089007027836 */ /* 0x000fe20000000000 */
[----:B------:R-:W-:Y:S01]  /*28510*/  UIADD3.X UR5, URZ, UR37, URZ, UP0, !UPT ;  /* 0x000000253f057290 */ /* 0x000fe200087fe43f */
[----:B------:R-:W-:Y:S01]  /*28520*/  VIADD R13, R11, 0x20400 ;  /* 0x000204000b0d7836 */ /* 0x000fe20000000000 */
[----:B------:R-:W-:Y:S01]  /*28530*/  UMOV UR6, 0x0 ;  /* 0x0000000000067882 */ /* 0x000fe20000000000 */
[----:B------:R-:W-:-:S10]  /*28540*/  UMOV UR7, 0x12f00000 ;  /* 0x12f0000000077882 */ /* 0x000fd40000000000 */
.L_x_1902:
        /* <DEDUP_REMOVED lines=10> */
[----:B------:R-:W-:Y:S01]  /*285f0*/  IMAD.MOV.U32 R21, RZ, RZ, 0x40 ;  /* 0x00000040ff157424 */ /* 0x000fe200078e00ff */
[----:B------:R-:W-:Y:S01]  /*28600*/  PLOP3.LUT P1, PT, PT, PT, PT, 0x80, 0x0 ;  /* 0x000000000000781c */ /* 0x000fe20003f2f070 */
[----:B------:R-:W-:Y:S01]  /*28610*/  VIADD R13, R11, 0x22400 ;  /* 0x000224000b0d7836 */ /* 0x000fe20000000000 */
[----:B------:R-:W-:Y:S01]  /*28620*/  UMOV UR6, 0x0 ;  /* 0x0000000000067882 */ /* 0x000fe20000000000 */
[----:B------:R-:W-:Y:S01]  /*28630*/  UMOV UR7, 0x12f00000 ;  /* 0x12f0000000077882 */ /* 0x000fe20000000000 */
[----:B------:R-:W-:-:S15]  /*28640*/  R2UR UR10, R21 ;  /* 0x00000000150a72ca */ /* 0x000fde00000e0000 */
.L_x_1903:
        /* <DEDUP_REMOVED lines=16> */
.L_x_1904:
        /* <DEDUP_REMOVED lines=16> */
.L_x_1905:
        /* <DEDUP_REMOVED lines=10> */
[----:B------:R-:W1:Y:S01]  /*288f0*/  SYNCS.PHASECHK.TRANS64.TRYWAIT P1, [R7+URZ+0x308c0], R3 ;  /* 0x0308c003070075a7 */ /* 0x000e62000802017f */
[----:B------:R-:W-:Y:S04]  /*28900*/  BSSY B2, `(.L_x_1906) ;  /* 0x0000002000027945 */ /* 0x000fe80003800000 */
[----:B-1----:R-:W-:Y:S05]  /*28910*/  @!P1 BRA `(.L_x_1907) ;  /* 0x0000007000449947 */ /* 0x002fea0003800000 */
.L_x_2083:
[----:B------:R-:W-:Y:S05]  /*28920*/  BSYNC B2 ;  /* 0x0000000000027941 */ /* 0x000fea0003800000 */
.L_x_1906:
[----:B------:R-:W-:Y:S01]  /*28930*/  BSSY B2, `(.L_x_1908) ;  /* 0x000000b000027945 */ /* 0x000fe20003800000 */
[----:B------:R-:W-:Y:S02]  /*28940*/  IMAD.MOV.U32 R2, RZ, RZ, 0x0 ;  /* 0x00000000ff027424 */ /* 0x000fe400078e00ff */
[----:B01----:R-:W-:Y:S01]  /*28950*/  IMAD.MOV.U32 R3, RZ, RZ, 0x12f00000 ;  /* 0x12f00000ff037424 */ /* 0x003fe200078e00ff */
[----:B------:R-:W-:Y:S06]  /*28960*/  @P2 BRA `(.L_x_1909) ;  /* 0x00000000001c2947 */ /* 0x000fec0003800000 */
[----:B------:R-:W0:Y:S01]  /*28970*/  S2R R23, SR_TID.X ;  /* 0x0000000000177919 */ /* 0x000e220000002100 */
[----:B------:R-:W-:-:S04]  /*28980*/  IMAD.MOV.U32 R13, RZ, RZ, 0x8000 ;  /* 0x00008000ff0d7424 */ /* 0x000fc800078e00ff */
[----:B------:R1:W-:Y:S01]  /*28990*/  SYNCS.ARRIVE.TRANS64 RZ, [R7+URZ+0x308b0], R13 ;  /* 0x0308b00d07ff79a7 */ /* 0x0003e2000800003f */
[----:B0-----:R-:W-:-:S04]  /*289a0*/  LOP3.LUT R23, R23, 0x1f, RZ, 0xc0, !PT ;  /* 0x0000001f17177812 */ /* 0x001fc800078ec0ff */
[----:B------:R-:W-:-:S13]  /*289b0*/  ISETP.NE.AND P1, PT, R23, RZ, PT ;  /* 0x000000ff1700720c */ /* 0x000fda0003f25270 */
[----:B-1----:R-:W-:Y:S05]  /*289c0*/  @!P1 BRA `(.L_x_1909) ;  /* 0x0000000000049947 */ /* 0x002fea0003800000 */
[----:B------:R-:W-:Y:S01]  /*289d0*/  BPT.TRAP 0x1 ;  /* 0x000000040000795c */ /* 0x000fe20000300000 */
.L_x_1909:
[----:B------:R-:W-:Y:S05]  /*289e0*/  BSYNC B2 ;  /* 0x0000000000027941 */ /* 0x000fea0003800000 */
.L_x_1908:
[----:B------:R-:W-:Y:S01]  /*289f0*/  R2UR UR10, R14 ;  /* 0x000000000e0a72ca */ /* 0x000fe200000e0000 */
[----:B------:R-:W-:Y:S01]  /*28a00*/  UIADD3 UR4, UP0, UR36, 0x670, URZ ;  /* 0x0000067024047890 */ /* 0x000fe2000ff1e03f */
[----:B------:R-:W-:Y:S01]  /*28a10*/  R2UR UR6, R2 ;  /* 0x00000000020672ca */ /* 0x000fe200000e0000 */
[----:B------:R-:W-:Y:S01]  /*28a20*/  VIADD R7, R7, 0x308b0 ;  /* 0x000308b007077836 */ /* 0x000fe20000000000 */
[----:B------:R-:W-:Y:S01]  /*28a30*/  R2UR UR7, R3 ;  /* 0x00000000030772ca */ /* 0x000fe200000e0000 */
[----:B------:R-:W-:Y:S01]  /*28a40*/  VIADD R13, R11, 0x400 ;  /* 0x000004000b0d7836 */ /* 0x000fe20000000000 */
[----:B------:R-:W-:Y:S01]  /*28a50*/  PLOP3.LUT P1, PT, PT, PT, PT, 0x80, 0x0 ;  /* 0x000000000000781c */ /* 0x000fe20003f2f070 */
[----:B------:R-:W-:-:S12]  /*28a60*/  UIADD3.X UR5, URZ, UR37, URZ, UP0, !UPT ;  /* 0x000000253f057290 */ /* 0x000fd800087fe43f */
.L_x_1910:
        /* <DEDUP_REMOVED lines=15> */
.L_x_1911:
        /* <DEDUP_REMOVED lines=15> */
.L_x_1912:
        /* <DEDUP_REMOVED lines=15> */
.L_x_1913:
        /* <DEDUP_REMOVED lines=10> */
.L_x_1897:
[----:B------:R-:W-:Y:S05]  /*28de0*/  BSYNC B1 ;  /* 0x0000000000017941 */ /* 0x000fea0003800000 */
.L_x_1896:
        /* <DEDUP_REMOVED lines=8> */
.L_x_1872:
[----:B------:R-:W-:Y:S05]  /*28e70*/  BSYNC B0 ;  /* 0x0000000000007941 */ /* 0x000fea0003800000 */
.L_x_1871:
[----:B------:R-:W0:Y:S01]  /*28e80*/  LDC R0, c[0x0][0x448] ;  /* 0x00011200ff007b82 */ /* 0x000e220000000800 */
[----:B------:R-:W-:Y:S01]  /*28e90*/  VIADD R7, R25, 0x7f ;  /* 0x0000007f19077836 */ /* 0x000fe20000000000 */
[----:B------:R-:W-:Y:S06]  /*28ea0*/  @!P0 WARPSYNC.ALL ;  /* 0x0000000000008948 */ /* 0x000fec0003800000 */
[----:B------:R-:W-:Y:S01]  /*28eb0*/  @!P0 BAR.SYNC.DEFER_BLOCKING 0xc, 0x180 ;  /* 0x0306000000008b1d */ /* 0x000fe20000010000 */
[----:B0-----:R-:W-:-:S13]  /*28ec0*/  ISETP.NE.AND P1, PT, R0, 0x1, PT ;  /* 0x000000010000780c */ /* 0x001fda0003f25270 */
[----:B------:R-:W0:Y:S08]  /*28ed0*/  @P1 LDC R0, c[0x0][0x44c] ;  /* 0x00011300ff001b82 */ /* 0x000e300000000800 */
[----:B------:R-:W1:Y:S01]  /*28ee0*/  @P1 LDC R3, c[0x0][0x450] ;  /* 0x00011400ff031b82 */ /* 0x000e620000000800 */
[----:B0-----:R-:W-:-:S05]  /*28ef0*/  @P1 IMAD.HI.U32 R0, R7, R0, RZ ;  /* 0x0000000007001227 */ /* 0x001fca00078e00ff */
[----:B-1----:R-:W-:Y:S02]  /*28f00*/  @P1 SHF.R.U32.HI R7, RZ, R3, R0 ;  /* 0x00000003ff071219 */ /* 0x002fe40000011600 */
[----:B------:R-:W0:Y:S03]  /*28f10*/  LDC.64 R2, c[0x0][0x9e0] ;  /* 0x00027800ff027b82 */ /* 0x000e260000000a00 */
[----:B------:R-:W-:Y:S01]  /*28f20*/  IMAD.IADD R7, R18, 0x1, R7 ;  /* 0x0000000112077824 */ /* 0x000fe200078e0207 */
[----:B0-----:R-:W-:-:S03]  /*28f30*/  ISETP.GE.AND P2, PT, R3, 0x1, PT ;  /* 0x000000010300780c */ /* 0x001fc60003f46270 */
[----:B------:R-:W-:-:S10]  /*28f40*/  IMAD.IADD R2, R7, 0x1, R2 ;  /* 0x0000000107027824 */ /* 0x000fd400078e0202 */
[----:B------:R-:W-:Y:S05]  /*28f50*/  @!P2 BRA `(.L_x_1915) ;  /* 0x000000000048a947 */ /* 0x000fea0003800000 */
        /* <DEDUP_REMOVED lines=11> */
.L_x_1917:
[----:B------:R-:W-:-:S13]  /*29010*/  ISETP.NE.AND P0, PT, R3, 0x1, PT ;  /* 0x000000010300780c */ /* 0x000fda0003f05270 */
[----:B------:R-:W0:Y:S02]  /*29020*/  @P0 LDC.64 R4, c[0x0][0x9e8] ;  /* 0x00027a00ff040b82 */ /* 0x000e240000000a00 */
[----:B0-----:R-:W-:-:S05]  /*29030*/  @P0 IMAD.HI.U32 R4, R0, R4, RZ ;  /* 0x0000000400040227 */ /* 0x001fca00078e00ff */
[----:B------:R-:W-:-:S07]  /*29040*/  @P0 SHF.R.U32.HI R0, RZ, R5, R4 ;  /* 0x00000005ff000219 */ /* 0x000fce0000011604 */
.L_x_1918:
[----:B------:R-:W-:Y:S05]  /*29050*/  BSYNC B0 ;  /* 0x0000000000007941 */ /* 0x000fea0003800000 */
.L_x_1916:
[----:B------:R-:W-:-:S05]  /*29060*/  IMAD R5, R0, R3, R3 ;  /* 0x0000000300057224 */ /* 0x000fca00078e0203 */
[----:B------:R-:W-:-:S07]  /*29070*/  VIMNMX R2, R2, R5, PT ;  /* 0x0000000502027248 */ /* 0x000fce0003fe0100 */
.L_x_1915:
[----:B------:R-:W0:Y:S01]  /*29080*/  @P1 LDC R4, c[0x0][0x44c] ;  /* 0x00011300ff041b82 */ /* 0x000e220000000800 */
[----:B------:R-:W-:Y:S01]  /*29090*/  VIADD R2, R2, 0x3f ;  /* 0x0000003f02027836 */ /* 0x000fe20000000000 */
[----:B------:R-:W-:-:S04]  /*290a0*/  ULDC UR4, c[0x0][0x9dc] ;  /* 0x0002770000047ab9 */ /* 0x000fc80000000800 */
[----:B------:R-:W-:Y:S02]  /*290b0*/  SHF.R.S32.HI R5, RZ, 0x1f, R2 ;  /* 0x0000001fff057819 */ /* 0x000fe40000011402 */
[----:B------:R-:W1:Y:S02]  /*290c0*/  @P1 LDC R0, c[0x0][0x450] ;  /* 0x00011400ff001b82 */ /* 0x000e640000000800 */
[----:B------:R-:W-:Y:S01]  /*290d0*/  LEA.HI R5, R5, R2, RZ, 0x6 ;  /* 0x0000000205057211 */ /* 0x000fe200078f30ff */
[----:B------:R-:W-:Y:S02]  /*290e0*/  IMAD.MOV.U32 R2, RZ, RZ, R25 ;  /* 0x000000ffff027224 */ /* 0x000fe400078e0019 */
        /* <DEDUP_REMOVED lines=17> */
.L_x_1921:
[----:B------:R-:W-:-:S13]  /*29200*/  ISETP.NE.AND P0, PT, R3, 0x1, PT ;  /* 0x000000010300780c */ /* 0x000fda0003f05270 */
[----:B------:R-:W0:Y:S02]  /*29210*/  @P0 LDC.64 R4, c[0x0][0x9e8] ;  /* 0x00027a00ff040b82 */ /* 0x000e240000000a00 */
[----:B0-----:R-:W-:-:S05]  /*29220*/  @P0 IMAD.HI.U32 R4, R2, R4, RZ ;  /* 0x0000000402040227 */ /* 0x001fca00078e00ff */
[----:B------:R-:W-:-:S07]  /*29230*/  @P0 SHF.R.U32.HI R2, RZ, R5, R4 ;  /* 0x00000005ff020219 */ /* 0x000fce0000011604 */
.L_x_1922:
[----:B------:R-:W-:Y:S05]  /*29240*/  BSYNC B0 ;  /* 0x0000000000007941 */ /* 0x000fea0003800000 */
.L_x_1920:
[----:B------:R-:W-:-:S05]  /*29250*/  IMAD R3, R2, R3, RZ ;  /* 0x0000000302037224 */ /* 0x000fca00078e02ff */
[----:B------:R-:W-:-:S07]  /*29260*/  VIMNMX R0, R0, R3, !PT ;  /* 0x0000000300007248 */ /* 0x000fce0007fe0100 */
.L_x_1919:
[----:B------:R-:W-:Y:S01]  /*29270*/  ISETP.NE.AND P1, PT, R6, RZ, PT ;  /* 0x000000ff0600720c */ /* 0x000fe20003f25270 */
[----:B------:R-:W-:Y:S01]  /*29280*/  BSSY B0, `(.L_x_1923) ;  /* 0x0000024000007945 */ /* 0x000fe20003800000 */
[----:B------:R-:W-:-:S04]  /*29290*/  SHF.R.S32.HI R3, RZ, 0x1f, R0 ;  /* 0x0000001fff037819 */ /* 0x000fc80000011400 */
[----:B------:R-:W-:-:S04]  /*292a0*/  LEA.HI R3, R3, R0, RZ, 0x6 ;  /* 0x0000000003037211 */ /* 0x000fc800078f30ff */
[----:B------:R-:W-:Y:S01]  /*292b0*/  SHF.R.S32.HI R0, RZ, 0x6, R3 ;  /* 0x00000006ff007819 */ /* 0x000fe20000011403 */
[----:B------:R-:W-:Y:S02]  /*292c0*/  IMAD.MOV.U32 R3, RZ, RZ, RZ ;  /* 0x000000ffff037224 */ /* 0x000fe400078e00ff */
[----:B------:R-:W0:Y:S01]  /*292d0*/  @!P1 LDC R6, c[0x0][0x9f0] ;  /* 0x00027c00ff069b82 */ /* 0x000e220000000800 */
[----:B------:R-:W-:-:S04]  /*292e0*/  VIMNMX R0, RZ, R0, !PT ;  /* 0x00000000ff007248 */ /* 0x000fc80007fe0100 */
[----:B------:R-:W-:-:S13]  /*292f0*/  ISETP.GT.AND P0, PT, R19, R0, PT ;  /* 0x000000001300720c */ /* 0x000fda0003f04270 */
[----:B------:R-:W-:Y:S05]  /*29300*/  @!P0 BRA `(.L_x_1924) ;  /* 0x00000000006c8947 */ /* 0x000fea0003800000 */
[-C--:B0-----:R-:W-:Y:S01]  /*29310*/  IABS R4, R6.reuse ;  /* 0x0000000600047213 */ /* 0x081fe20000000000 */
[----:B------:R-:W-:Y:S01]  /*29320*/  IMAD.MOV.U32 R2, RZ, RZ, RZ ;  /* 0x000000ffff027224 */ /* 0x000fe200078e00ff */
[----:B------:R-:W-:Y:S02]  /*29330*/  IABS R8, R6 ;  /* 0x0000000600087213 */ /* 0x000fe40000000000 */
[----:B------:R-:W0:Y:S08]  /*29340*/  I2F.RP R5, R4 ;  /* 0x0000000400057306 */ /* 0x000e300000209400 */
[----:B0-----:R-:W0:Y:S02]  /*29350*/  MUFU.RCP R5, R5 ;  /* 0x0000000500057308 */ /* 0x001e240000001000 */
[----:B0-----:R-:W-:-:S06]  /*29360*/  VIADD R7, R5, 0xffffffe ;  /* 0x0ffffffe05077836 */ /* 0x001fcc0000000000 */
[----:B------:R0:W1:Y:S02]  /*29370*/  F2I.FTZ.U32.TRUNC.NTZ R3, R7 ;  /* 0x0000000700037305 */ /* 0x000064000021f000 */
[----:B0-----:R-:W-:Y:S02]  /*29380*/  IMAD.MOV R7, RZ, RZ, -R8 ;  /* 0x000000ffff077224 */ /* 0x001fe400078e0a08 */
[----:B-1----:R-:W-:-:S04]  /*29390*/  IMAD.MOV R9, RZ, RZ, -R3 ;  /* 0x000000ffff097224 */ /* 0x002fc800078e0a03 */
[----:B------:R-:W-:-:S04]  /*293a0*/  IMAD R9, R9, R4, RZ ;  /* 0x0000000409097224 */ /* 0x000fc800078e02ff */
[----:B------:R-:W-:Y:S01]  /*293b0*/  IMAD.HI.U32 R2, R3, R9, R2 ;  /* 0x0000000903027227 */ /* 0x000fe200078e0002 */
[----:B------:R-:W-:-:S05]  /*293c0*/  IADD3 R3, R6, -0x1, R19 ;  /* 0xffffffff06037810 */ /* 0x000fca0007ffe013 */
[----:B------:R-:W-:-:S05]  /*293d0*/  IMAD.IADD R3, R3, 0x1, -R0 ;  /* 0x0000000103037824 */ /* 0x000fca00078e0a00 */
        /* <DEDUP_REMOVED lines=14> */
.L_x_1924:
[----:B------:R-:W-:Y:S05]  /*294c0*/  BSYNC B0 ;  /* 0x0000000000007941 */ /* 0x000fea0003800000 */
.L_x_1923:
[-C--:B------:R-:W-:Y:S01]  /*294d0*/  IMAD R0, R10, R3.reuse, R0 ;  /* 0x000000030a007224 */ /* 0x080fe200078e0200 */
        /* <DEDUP_REMOVED lines=13> */
[----:B------:R-:W1:Y:S02]  /*295b0*/  FLO.U32 R0, UR4 ;  /* 0x0000000400007d00 */ /* 0x000e6400080e0000 */
        /* <DEDUP_REMOVED lines=9> */
.L_x_1926:
        /* <DEDUP_REMOVED lines=20> */
.L_x_1929:
[----:B------:R-:W-:Y:S05]  /*29790*/  BSYNC B6 ;  /* 0x0000000000067941 */ /* 0x000fea0003800000 */
.L_x_1928:
        /* <DEDUP_REMOVED lines=11> */
[----:B0-----:R-:W-:Y:S02]  /*29850*/  IMAD.U32 R6, RZ, RZ, UR8 ;  /* 0x00000008ff067e24 */ /* 0x001fe4000f8e00ff */
[----:B------:R-:W-:-:S02]  /*29860*/  IMAD.U32 R7, RZ, RZ, UR9 ;  /* 0x00000009ff077e24 */ /* 0x000fc4000f8e00ff */
[----:B------:R-:W-:Y:S02]  /*29870*/  IMAD.U32 R10, RZ, RZ, UR4 ;  /* 0x00000004ff0a7e24 */ /* 0x000fe4000f8e00ff */
[----:B------:R-:W-:Y:S02]  /*29880*/  IMAD.U32 R11, RZ, RZ, UR5 ;  /* 0x00000005ff0b7e24 */ /* 0x000fe4000f8e00ff */
[----:B------:R-:W-:Y:S02]  /*29890*/  IMAD.MOV.U32 R8, RZ, RZ, 0x70 ;  /* 0x00000070ff087424 */ /* 0x000fe400078e00ff */
[----:B------:R-:W-:Y:S02]  /*298a0*/  IMAD.MOV.U32 R12, RZ, RZ, 0x1 ;  /* 0x00000001ff0c7424 */ /* 0x000fe400078e00ff */
[----:B-1----:R-:W-:-:S07]  /*298b0*/  IMAD.MOV.U32 R13, RZ, RZ, RZ ;  /* 0x000000ffff0d7224 */ /* 0x002fce00078e00ff */
[----:B------:R-:W-:-:S07]  /*298c0*/  LEPC R20, `(.L_x_1932) ;  /* 0x000000001014794e */ /* 0x000fce0000000000 */
[----:B--2---:R-:W-:Y:S05]  /*298d0*/  CALL.ABS.NOINC R2 ;  /* 0x0000000002007343 */ /* 0x004fea0003c00000 */
.L_x_1932:
        /* <DEDUP_REMOVED lines=15> */
.L_x_1931:
[----:B------:R-:W-:Y:S05]  /*299d0*/  BSYNC B6 ;  /* 0x0000000000067941 */ /* 0x000fea0003800000 */
.L_x_1930:
[----:B------:R-:W-:Y:S01]  /*299e0*/  ULDC.64 UR4, c[0x0][0x9f8] ;  /* 0x00027e0000047ab9 */ /* 0x000fe20000000a00 */
[----:B------:R-:W2:Y:S01]  /*299f0*/  LDL R20, [R1+0x8] ;  /* 0x0000080001147983 */ /* 0x000ea20000100800 */
[----:B------:R-:W-:-:S03]  /*29a00*/  ISETP.NE.U32.AND P0, PT, RZ, UR4, PT ;  /* 0x00000004ff007c0c */ /* 0x000fc6000bf05070 */
[----:B------:R-:W3:Y:S01]  /*29a10*/  LDL R19, [R1+0x10] ;  /* 0x0000100001137983 */ /* 0x000ee20000100800 */
[----:B------:R-:W-:Y:S01]  /*29a20*/  ISETP.NE.AND.EX P0, PT, RZ, UR5, PT, P0 ;  /* 0x00000005ff007c0c */ /* 0x000fe2000bf05300 */
[----:B------:R-:W-:Y:S01]  /*29a30*/  IMAD.MOV.U32 R32, RZ, RZ, R27 ;  /* 0x000000ffff207224 */ /* 0x000fe200078e001b */
[----:B------:R-:W1:Y:S01]  /*29a40*/  LDC R5, c[0x0][0x430] ;  /* 0x00010c00ff057b82 */ /* 0x000e620000000800 */
[----:B------:R-:W4:Y:S01]  /*29a50*/  S2R R18, SR_TID.X ;  /* 0x0000000000127919 */ /* 0x000f220000002100 */
[----:B------:R-:W-:Y:S01]  /*29a60*/  VIADD R7, R23, 0xffffffff ;  /* 0xffffffff17077836 */ /* 0x000fe20000000000 */
[----:B------:R-:W-:Y:S01]  /*29a70*/  LOP3.LUT R16, R16, 0xfffffffe, RZ, 0xc0, !PT ;  /* 0xfffffffe10107812 */ /* 0x000fe200078ec0ff */
[----:B------:R-:W-:-:S07]  /*29a80*/  ULDC UR4, c[0x0][0x2f4] ;  /* 0x0000bd0000047ab9 */ /* 0x000fce0000000800 */
[----:B------:R-:W0:Y:S01]  /*29a90*/  @P0 LDC.64 R2, c[0x0][0x9f8] ;  /* 0x00027e00ff020b82 */ /* 0x000e220000000a00 */
[----:B----4-:R-:W-:Y:S01]  /*29aa0*/  LOP3.LUT R18, R18, 0x7f, RZ, 0xc0, !PT ;  /* 0x0000007f12127812 */ /* 0x010fe200078ec0ff */
[----:B0-----:R-:W-:-:S05]  /*29ab0*/  @P0 IMAD.WIDE R2, R27, 0x4, R2 ;  /* 0x000000041b020825 */ /* 0x001fca00078e0202 */
[----:B------:R0:W4:Y:S01]  /*29ac0*/  @P0 LDG.E R32, desc[UR60][R2.64] ;  /* 0x0000003c02200981 */ /* 0x000122000c1e1900 */
[----:B------:R-:W-:Y:S02]  /*29ad0*/  SHF.R.U32.HI R21, RZ, 0x3, R18 ;  /* 0x00000003ff157819 */ /* 0x000fe40000011612 */
[----:B-1----:R-:W-:Y:S01]  /*29ae0*/  ISETP.NE.AND P1, PT, R5, 0x1, PT ;  /* 0x000000010500780c */ /* 0x002fe20003f25270 */
[----:B------:R-:W1:-:S12]  /*29af0*/  S2R R18, SR_TID.X ;  /* 0x0000000000127919 */ /* 0x000e580000002100 */
[----:B------:R-:W0:Y:S08]  /*29b00*/  @P1 LDC R9, c[0x0][0x434] ;  /* 0x00010d00ff091b82 */ /* 0x000e300000000800 */
[----:B------:R-:W0:Y:S01]  /*29b10*/  @P1 LDC R6, c[0x0][0x438] ;  /* 0x00010e00ff061b82 */ /* 0x000e220000000800 */
[----:B-1----:R-:W-:-:S05]  /*29b20*/  IMAD.SHL.U32 R18, R18, 0x10, RZ ;  /* 0x0000001012127824 */ /* 0x002fca00078e00ff */
[----:B------:R-:W-:-:S05]  /*29b30*/  LOP3.LUT R18, R21, 0x70, R18, 0xf8, !PT ;  /* 0x0000007015127812 */ /* 0x000fca00078ef812 */
[----:B------:R-:W-:Y:S01]  /*29b40*/  IMAD R0, R7, 0x40, R18 ;  /* 0x0000004007007824 */ /* 0x000fe200078e0212 */
[----:B------:R-:W-:-:S04]  /*29b50*/  LOP3.LUT R10, R36, 0x40, RZ, 0xfc, !PT ;  /* 0x00000040240a7812 */ /* 0x000fc800078efcff */
[----:B------:R-:W-:Y:S01]  /*29b60*/  ISETP.GE.AND P3, PT, R10, UR4, PT ;  /* 0x000000040a007c0c */ /* 0x000fe2000bf66270 */
[----:B------:R-:W-:Y:S01]  /*29b70*/  UMOV UR5, 0xffffffff ;  /* 0xffffffff00057882 */ /* 0x000fe20000000000 */
[----:B--2---:R-:W-:-:S04]  /*29b80*/  ISETP.GE.AND P0, PT, R0, R20, PT ;  /* 0x000000140000720c */ /* 0x004fc80003f06270 */
[----:B------:R-:W-:Y:S01]  /*29b90*/  ISETP.GT.U32.OR P0, PT, R18, 0x3f, P0 ;  /* 0x0000003f1200780c */ /* 0x000fe20000704470 */
[----:B---3--:R-:W-:-:S04]  /*29ba0*/  IMAD.IADD R0, R0, 0x1, R19 ;  /* 0x0000000100007824 */ /* 0x008fc800078e0213 */
[----:B0-----:R-:W-:-:S04]  /*29bb0*/  @P1 IMAD.HI.U32 R9, R0, R9, RZ ;  /* 0x0000000900091227 */ /* 0x001fc800078e00ff */
[----:B------:R-:W-:Y:S01]  /*29bc0*/  IMAD.MOV.U32 R4, RZ, RZ, R0 ;  /* 0x000000ffff047224 */ /* 0x000fe200078e0000 */
[----:B------:R-:W-:-:S03]  /*29bd0*/  @P1 SHF.R.U32.HI R4, RZ, R6, R9 ;  /* 0x00000006ff041219 */ /* 0x000fc60000011609 */
[----:B------:R-:W0:Y:S02]  /*29be0*/  @!P0 LDC.64 R2, c[0x0][0x428] ;  /* 0x00010a00ff028b82 */ /* 0x000e240000000a00 */
[----:B------:R-:W-:-:S04]  /*29bf0*/  IMAD.MOV R6, RZ, RZ, -R4 ;  /* 0x000000ffff067224 */ /* 0x000fc800078e0a04 */
[----:B------:R-:W-:Y:S01]  /*29c00*/  IMAD R0, R5, R6, R0 ;  /* 0x0000000605007224 */ /* 0x000fe200078e0200 */
[----:B------:R-:W-:Y:S02]  /*29c10*/  @!P0 SHF.R.S32.HI R5, RZ, 0x1f, R4 ;  /* 0x0000001fff058819 */ /* 0x000fe40000011404 */
[----:B----4-:R-:W-:Y:S01]  /*29c20*/  SHF.R.S32.HI R8, RZ, 0x1f, R32 ;  /* 0x0000001fff087819 */ /* 0x010fe20000011420 */
[----:B0-----:R-:W-:-:S04]  /*29c30*/  @!P0 IMAD.WIDE.U32 R4, R32, R2, R4 ;  /* 0x0000000220048225 */ /* 0x001fc800078e0004 */
[----:B------:R-:W-:Y:S01]  /*29c40*/  @!P0 IMAD R6, R8, R2, RZ ;  /* 0x0000000208068224 */ /* 0x000fe200078e02ff */
[----:B------:R0:W-:Y:S03]  /*29c50*/  STL [R1+0x14], R8 ;  /* 0x0000140801007387 */ /* 0x0001e60000100800 */
[----:B------:R-:W-:Y:S02]  /*29c60*/  @!P0 IMAD R6, R32, R3, R6 ;  /* 0x0000000320068224 */ /* 0x000fe400078e0206 */
[----:B------:R-:W1:Y:S02]  /*29c70*/  @!P0 LDC.64 R2, c[0x0][0x418] ;  /* 0x00010600ff028b82 */ /* 0x000e640000000a00 */
[----:B------:R-:W-:Y:S02]  /*29c80*/  @!P0 IMAD.IADD R6, R5, 0x1, R6 ;  /* 0x0000000105068824 */ /* 0x000fe400078e0206 */
[----:B------:R-:W-:Y:S01]  /*29c90*/  IMAD.MOV.U32 R5, RZ, RZ, RZ ;  /* 0x000000ffff057224 */ /* 0x000fe200078e00ff */
[----:B-1----:R-:W-:-:S04]  /*29ca0*/  @!P0 LEA R2, P1, R4, R2, 0x2 ;  /* 0x0000000204028211 */ /* 0x002fc800078210ff */
[----:B------:R-:W-:Y:S01]  /*29cb0*/  @!P0 LEA.HI.X R3, R4, R3, R6, 0x2, P1 ;  /* 0x0000000304038211 */ /* 0x000fe200008f1406 */
[----:B------:R-:W-:-:S04]  /*29cc0*/  IMAD.U32 R4, RZ, RZ, UR39 ;  /* 0x00000027ff047e24 */ /* 0x000fc8000f8e00ff */
[----:B------:R1:W5:Y:S01]  /*29cd0*/  @!P0 LDG.E R5, desc[UR60][R2.64] ;  /* 0x0000003c02058981 */ /* 0x000362000c1e1900 */
[----:B------:R-:W-:Y:S02]  /*29ce0*/  ISETP.GT.U32.AND P0, PT, R18, 0x3f, PT ;  /* 0x0000003f1200780c */ /* 0x000fe40003f04070 */
[----:B------:R-:W-:Y:S02]  /*29cf0*/  ISETP.NE.AND P2, PT, R4, 0x3, PT ;  /* 0x000000030400780c */ /* 0x000fe40003f45270 */
[----:B0-----:R-:W-:-:S04]  /*29d00*/  LOP3.LUT R8, R36, 0x80, RZ, 0xfc, !PT ;  /* 0x0000008024087812 */ /* 0x001fc800078efcff */
[----:B------:R-:W-:-:S05]  /*29d10*/  ISETP.GE.AND P1, PT, R8, UR4, PT ;  /* 0x0000000408007c0c */ /* 0x000fca000bf26270 */
[----:B------:R-:W-:Y:S02]  /*29d20*/  @P0 LOP3.LUT R16, R16, 0x1, RZ, 0xfc, !PT ;  /* 0x0000000110100812 */ /* 0x000fe400078efcff */
[----:B------:R-:W-:Y:S02]  /*29d30*/  ISETP.GE.AND P0, PT, R36, UR4, PT ;  /* 0x0000000424007c0c */ /* 0x000fe4000bf06270 */
[----:B------:R-:W-:-:S04]  /*29d40*/  LOP3.LUT R16, R16, 0xffffffdf, RZ, 0xc0, !PT ;  /* 0xffffffdf10107812 */ /* 0x000fc800078ec0ff */
[----:B------:R-:W-:-:S04]  /*29d50*/  @P2 LOP3.LUT R16, R16, 0x20, RZ, 0xfc, !PT ;  /* 0x0000002010102812 */ /* 0x000fc800078efcff */
[----:B------:R-:W-:-:S04]  /*29d60*/  LOP3.LUT R16, R16, 0xffffffef, RZ, 0xc0, !PT ;  /* 0xffffffef10107812 */ /* 0x000fc800078ec0ff */
        /* <DEDUP_REMOVED lines=8> */
[----:B-1----:R-:W-:Y:S06]  /*29df0*/  BRA.DIV UR5, `(.L_x_1933) ;  /* 0x0000005e05207947 */ /* 0x002fec000b800000 */
.L_x_2086:
[----:B------:R-:W-:Y:S01]  /*29e00*/  IMAD.MOV.U32 R23, RZ, RZ, R7 ;  /* 0x000000ffff177224 */ /* 0x000fe200078e0007 */
[----:B------:R-:W-:Y:S06]  /*29e10*/  @!P2 BRA `(.L_x_1934) ;  /* 0x000000000004a947 */ /* 0x000fec0003800000 */
[----:B------:R-:W-:Y:S01]  /*29e20*/  BPT.TRAP 0x1 ;  /* 0x000000040000795c */ /* 0x000fe20000300000 */
.L_x_1934:
[----:B------:R-:W-:Y:S01]  /*29e30*/  SHF.R.S32.HI R6, RZ, 0x1f, R0 ;  /* 0x0000001fff067819 */ /* 0x000fe20000011400 */
[----:B------:R-:W-:Y:S01]  /*29e40*/  ULDC.64 UR4, c[0x0][0x328] ;  /* 0x0000ca0000047ab9 */ /* 0x000fe20000000a00 */
[----:B-----5:R-:W-:Y:S01]  /*29e50*/  SHF.R.S32.HI R8, RZ, 0x1f, R5 ;  /* 0x0000001fff087819 */ /* 0x020fe20000011405 */
[----:B------:R-:W-:Y:S01]  /*29e60*/  ULDC.64 UR6, c[0x0][0x318] ;  /* 0x0000c60000067ab9 */ /* 0x000fe20000000a00 */
[----:B------:R-:W-:Y:S01]  /*29e70*/  BSSY B0, `(.L_x_1935) ;  /* 0x0000013000007945 */ /* 0x000fe20003800000 */
        /* <DEDUP_REMOVED lines=18> */
.L_x_2087:
[----:B------:R-:W-:Y:S05]  /*29fa0*/  BSYNC B0 ;  /* 0x0000000000007941 */ /* 0x000fea0003800000 */
.L_x_1935:
[----:B------:R-:W2:Y:S01]  /*29fb0*/  LDL R10, [R1+0x8] ;  /* 0x00000800010a7983 */ /* 0x000ea20000100800 */
[----:B------:R-:W-:Y:S01]  /*29fc0*/  ULDC.64 UR4, c[0x0][0x300] ;  /* 0x0000c00000047ab9 */ /* 0x000fe20000000a00 */
[----:B------:R-:W-:Y:S01]  /*29fd0*/  ULDC.64 UR6, c[0x0][0x2e8] ;  /* 0x0000ba0000067ab9 */ /* 0x000fe20000000a00 */
[----:B------:R-:W-:Y:S01]  /*29fe0*/  IMAD R6, R6, UR4, RZ ;  /* 0x0000000406067c24 */ /* 0x000fe2000f8e02ff */
[----:B------:R-:W1:Y:S01]  /*29ff0*/  S2R R9, SR_TID.X ;  /* 0x0000000000097919 */ /* 0x000e620000002100 */
[----:B0-----:R-:W-:Y:S01]  /*2a000*/  IMAD.WIDE.U32 R2, R0, UR4, RZ ;  /* 0x0000000400027c25 */ /* 0x001fe2000f8e00ff */
[C---:B------:R-:W-:Y:S02]  /*2a010*/  LOP3.LUT P5, RZ, R16.reuse, 0x10, RZ, 0xc0, !PT ;  /* 0x0000001010ff7812 */ /* 0x040fe400078ac0ff */
[----:B------:R-:W-:Y:S01]  /*2a020*/  LOP3.LUT P4, RZ, R16, 0x8, RZ, 0xc0, !PT ;  /* 0x0000000810ff7812 */ /* 0x000fe2000788c0ff */
        /* <DEDUP_REMOVED lines=14> */
[----:B------:R-:W-:Y:S02]  /*2a110*/  LEA.HI.X R6, R2, UR7, R6, 0x1, P0 ;  /* 0x0000000702067c11 */ /* 0x000fe400080f0c06 */
[----:B-1----:R-:W-:-:S04]  /*2a120*/  LOP3.LUT R9, R9, 0x7f, RZ, 0xc0, !PT ;  /* 0x0000007f09097812 */ /* 0x002fc800078ec0ff */
[----:B------:R-:W-:Y:S01]  /*2a130*/  SHF.R.U32.HI R9, RZ, 0x3, R9 ;  /* 0x00000003ff097819 */ /* 0x000fe20000011609 */
[----:B--2---:R-:W-:Y:S02]  /*2a140*/  IMAD R5, R7, -0x40, R10 ;  /* 0xffffffc007057824 */ /* 0x004fe400078e020a */
[----:B------:R-:W-:Y:S02]  /*2a150*/  IMAD R7, R22, 0x4000, R33 ;  /* 0x0000400016077824 */ /* 0x000fe400078e0221 */
        /* <DEDUP_REMOVED lines=37> */
.L_x_2097:
        /* <DEDUP_REMOVED lines=13> */
.L_x_1938:
        /* <DEDUP_REMOVED lines=10> */
.L_x_1939:
[----:B------:R1:W-:Y:S02]  /*2a520*/  SYNCS.ARRIVE.TRANS64.A1T0 RZ, [R4+URZ+0x30830], RZ ;  /* 0x030830ff04ff79a7 */ /* 0x0003e4000810003f */
[----:B------:R-:W-:Y:S05]  /*2a530*/  WARPSYNC.ALL ;  /* 0x0000000000007948 */ /* 0x000fea0003800000 */
[----:B------:R-:W-:Y:S01]  /*2a540*/  ULDC.64 UR4, c[0x0][0xa00] ;  /* 0x0002800000047ab9 */ /* 0x000fe20000000a00 */
[----:B0-----:R-:W-:Y:S01]  /*2a550*/  VIADD R2, R17, 0x10400 ;  /* 0x0001040011027836 */ /* 0x001fe20000000000 */
[----:B------:R-:W-:Y:S01]  /*2a560*/  BAR.SYNC.DEFER_BLOCKING 0x8, 0x180 ;  /* 0x0206000000007b1d */ /* 0x000fe20000010000 */
[----:B------:R-:W-:Y:S02]  /*2a570*/  ISETP.NE.U32.AND P0, PT, RZ, UR4, PT ;  /* 0x00000004ff007c0c */ /* 0x000fe4000bf05070 */
[----:B------:R-:W-:-:S02]  /*2a580*/  SHF.R.S32.HI R0, RZ, 0x1f, R27 ;  /* 0x0000001fff007819 */ /* 0x000fc4000001141b */
[----:B------:R-:W-:Y:S01]  /*2a590*/  ISETP.NE.AND.EX P0, PT, RZ, UR5, PT, P0 ;  /* 0x00000005ff007c0c */ /* 0x000fe2000bf05300 */
[----:B------:R-:W-:Y:S01]  /*2a5a0*/  ULDC.64 UR4, c[0x0][0x298] ;  /* 0x0000a60000047ab9 */ /* 0x000fe20000000a00 */
[----:B------:R-:W-:Y:S01]  /*2a5b0*/  LOP3.LUT P1, RZ, R2, 0x3ff, RZ, 0xc0, !PT ;  /* 0x000003ff02ff7812 */ /* 0x000fe2000782c0ff */
[----:B------:R-:W-:Y:S01]  /*2a5c0*/  BSSY B6, `(.L_x_1940) ;  /* 0x000001c000067945 */ /* 0x000fe20003800000 */
[----:B------:R-:W-:Y:S02]  /*2a5d0*/  SEL R0, R0, RZ, !P0 ;  /* 0x000000ff00007207 */ /* 0x000fe40004000000 */
[----:B------:R-:W-:-:S03]  /*2a5e0*/  SEL R2, R27, RZ, !P0 ;  /* 0x000000ff1b027207 */ /* 0x000fc60004000000 */
[----:B------:R0:W-:Y:S04]  /*2a5f0*/  STL [R1+0x30], R0 ;  /* 0x0000300001007387 */ /* 0x0001e80000100800 */
[----:B------:R2:W-:Y:S01]  /*2a600*/  STL [R1+0x18], R2 ;  /* 0x0000180201007387 */ /* 0x0005e20000100800 */
[----:B0-----:R-:W-:Y:S01]  /*2a610*/  SHF.R.S32.HI R0, RZ, 0x1f, R35 ;  /* 0x0000001fff007819 */ /* 0x001fe20000011423 */
[----:B--2---:R-:W-:-:S04]  /*2a620*/  IMAD.WIDE.U32 R2, R35, UR4, RZ ;  /* 0x0000000423027c25 */ /* 0x004fc8000f8e00ff */
[----:B------:R-:W-:Y:S01]  /*2a630*/  IMAD R0, R0, UR4, RZ ;  /* 0x0000000400007c24 */ /* 0x000fe2000f8e02ff */
[----:B------:R0:W-:Y:S03]  /*2a640*/  STL.64 [R1+0x20], R2 ;  /* 0x0000200201007387 */ /* 0x0001e60000100a00 */
[----:B------:R-:W-:-:S04]  /*2a650*/  IMAD R0, R35, UR5, R0 ;  /* 0x0000000523007c24 */ /* 0x000fc8000f8e0200 */
[----:B------:R-:W-:Y:S01]  /*2a660*/  IMAD.IADD R35, R3, 0x1, R0 ;  /* 0x0000000103237824 */ /* 0x000fe200078e0200 */
[----:B------:R-:W-:Y:S06]  /*2a670*/  @!P1 BRA `(.L_x_1941) ;  /* 0x0000000000409947 */ /* 0x000fec0003800000 */
[----:B0-----:R-:W-:Y:S01]  /*2a680*/  MOV R2, 0x0 ;  /* 0x0000000000027802 */ /* 0x001fe20000000f00 */
[----:B------:R-:W-:Y:S01]  /*2a690*/  ULDC.64 UR4, c[0x4][0x138] ;  /* 0x01004e0000047ab9 */ /* 0x000fe20000000a00 */
[----:B------:R-:W-:Y:S01]  /*2a6a0*/  ULDC.64 UR6, c[0x4][0x140] ;  /* 0x0100500000067ab9 */ /* 0x000fe20000000a00 */
[----:B------:R-:W-:Y:S01]  /*2a6b0*/  ULDC.64 UR8, c[0x4][0xb0] ;  /* 0x01002c0000087ab9 */ /* 0x000fe20000000a00 */
[----:B-1----:R-:W-:Y:S02]  /*2a6c0*/  IMAD.U32 R4, RZ, RZ, UR4 ;  /* 0x00000004ff047e24 */ /* 0x002fe4000f8e00ff */
        /* <DEDUP_REMOVED lines=11> */
.L_x_1941:
[----:B------:R-:W-:Y:S05]  /*2a780*/  BSYNC B6 ;  /* 0x0000000000067941 */ /* 0x000fea0003800000 */
.L_x_1940:
[----:B------:R-:W2:Y:S01]  /*2a790*/  LDL.LU R20, [R1+0x30] ;  /* 0x0000300001147983 */ /* 0x000ea20000300800 */
[----:B------:R-:W-:Y:S01]  /*2a7a0*/  ULDC.64 UR4, c[0x0][0x2d8] ;  /* 0x0000b60000047ab9 */ /* 0x000fe20000000a00 */
[----:B------:R-:W3:Y:S02]  /*2a7b0*/  LDC R7, c[0x0][0x448] ;  /* 0x00011200ff077b82 */ /* 0x000ee40000000800 */
[----:B------:R-:W4:Y:S04]  /*2a7c0*/  LDL.LU R21, [R1+0x18] ;  /* 0x0000180001157983 */ /* 0x000f280000300800 */
[----:B0-----:R-:W5:Y:S01]  /*2a7d0*/  LDL.LU.64 R2, [R1+0x20] ;  /* 0x0000200001027983 */ /* 0x001f620000300a00 */
[C---:B------:R-:W-:Y:S02]  /*2a7e0*/  LOP3.LUT R9, R36.reuse, 0x40, RZ, 0xfc, !PT ;  /* 0x0000004024097812 */ /* 0x040fe400078efcff */
[----:B------:R-:W-:-:S02]  /*2a7f0*/  LOP3.LUT R8, R36, 0x80, RZ, 0xfc, !PT ;  /* 0x0000008024087812 */ /* 0x000fc400078efcff */
[----:B---3--:R-:W-:-:S13]  /*2a800*/  ISETP.NE.AND P0, PT, R7, 0x1, PT ;  /* 0x000000010700780c */ /* 0x008fda0003f05270 */
[----:B------:R-:W0:Y:S01]  /*2a810*/  @P0 LDC R6, c[0x0][0x44c] ;  /* 0x00011300ff060b82 */ /* 0x000e220000000800 */
[----:B-----5:R-:W-:Y:S02]  /*2a820*/  IMAD.MOV.U32 R3, RZ, RZ, R35 ;  /* 0x000000ffff037224 */ /* 0x020fe400078e0023 */
[----:B------:R-:W-:-:S04]  /*2a830*/  IMAD.WIDE.U32 R2, R26, UR4, R2 ;  /* 0x000000041a027c25 */ /* 0x000fc8000f8e0002 */
[----:B------:R-:W-:Y:S01]  /*2a840*/  IMAD R3, R26, UR5, R3 ;  /* 0x000000051a037c24 */ /* 0x000fe2000f8e0203 */
[----:B------:R-:W-:Y:S02]  /*2a850*/  ULDC.64 UR4, c[0x0][0x2e0] ;  /* 0x0000b80000047ab9 */ /* 0x000fe40000000a00 */
[----:B--2---:R-:W-:Y:S02]  /*2a860*/  IMAD R0, R20, UR4, RZ ;  /* 0x0000000414007c24 */ /* 0x004fe4000f8e02ff */
[----:B------:R-:W2:Y:S01]  /*2a870*/  S2R R20, SR_TID.X ;  /* 0x0000000000147919 */ /* 0x000ea20000002100 */
[----:B----4-:R-:W-:-:S04]  /*2a880*/  IMAD.WIDE.U32 R2, R21, UR4, R2 ;  /* 0x0000000415027c25 */ /* 0x010fc8000f8e0002 */
[----:B------:R-:W-:Y:S01]  /*2a890*/  IMAD R0, R21, UR5, R0 ;  /* 0x0000000515007c24 */ /* 0x000fe2000f8e0200 */
[----:B------:R-:W-:-:S03]  /*2a8a0*/  ULDC.64 UR4, c[0x0][0x2d0] ;  /* 0x0000b40000047ab9 */ /* 0x000fc60000000a00 */
[----:B------:R-:W-:Y:S02]  /*2a8b0*/  IMAD.IADD R3, R3, 0x1, R0 ;  /* 0x0000000103037824 */ /* 0x000fe400078e0200 */
[----:B------:R-:W3:Y:S01]  /*2a8c0*/  @P0 LDC R0, c[0x0][0x450] ;  /* 0x00011400ff000b82 */ /* 0x000ee20000000800 */
[----:B--2---:R-:W-:-:S04]  /*2a8d0*/  LOP3.LUT R20, R20, 0x7f, RZ, 0xc0, !PT ;  /* 0x0000007f14147812 */ /* 0x004fc800078ec0ff */
[----:B------:R-:W-:Y:S02]  /*2a8e0*/  SHF.R.U32.HI R21, RZ, 0x3, R20 ;  /* 0x00000003ff157819 */ /* 0x000fe40000011614 */
[----:B------:R-:W2:Y:S02]  /*2a8f0*/  S2R R20, SR_TID.X ;  /* 0x0000000000147919 */ /* 0x000ea40000002100 */
[----:B--2---:R-:W-:-:S05]  /*2a900*/  IMAD.SHL.U32 R20, R20, 0x10, RZ ;  /* 0x0000001014147824 */ /* 0x004fca00078e00ff */
[----:B------:R-:W-:-:S05]  /*2a910*/  LOP3.LUT R20, R21, 0x70, R20, 0xf8, !PT ;  /* 0x0000007015147812 */ /* 0x000fca00078ef814 */
[----:B------:R-:W-:Y:S02]  /*2a920*/  IMAD.IADD R5, R20, 0x1, R25 ;  /* 0x0000000114057824 */ /* 0x000fe400078e0219 */
[----:B------:R-:W2:Y:S02]  /*2a930*/  S2R R20, SR_TID.X ;  /* 0x0000000000147919 */ /* 0x000ea40000002100 */
[----:B0-----:R-:W-:-:S04]  /*2a940*/  @P0 IMAD.HI.U32 R6, R5, R6, RZ ;  /* 0x0000000605060227 */ /* 0x001fc800078e00ff */
[----:B-1----:R-:W-:Y:S01]  /*2a950*/  IMAD.MOV.U32 R4, RZ, RZ, R5 ;  /* 0x000000ffff047224 */ /* 0x002fe200078e0005 */
[----:B---3--:R-:W-:-:S05]  /*2a960*/  @P0 SHF.R.U32.HI R4, RZ, R0, R6 ;  /* 0x00000000ff040219 */ /* 0x008fca0000011606 */
[----:B------:R-:W-:Y:S02]  /*2a970*/  IMAD.MOV R0, RZ, RZ, -R4 ;  /* 0x000000ffff007224 */ /* 0x000fe400078e0a04 */
[----:B------:R-:W-:-:S04]  /*2a980*/  IMAD.WIDE.U32 R2, R4, UR4, R2 ;  /* 0x0000000404027c25 */ /* 0x000fc8000f8e0002 */
[----:B------:R-:W-:Y:S01]  /*2a990*/  IMAD R0, R7, R0, R5 ;  /* 0x0000000007007224 */ /* 0x000fe200078e0205 */
[----:B------:R-:W-:-:S05]  /*2a9a0*/  SHF.R.S32.HI R5, RZ, 0x1f, R4 ;  /* 0x0000001fff057819 */ /* 0x000fca0000011404 */
[----:B------:R-:W-:-:S04]  /*2a9b0*/  IMAD R5, R5, UR4, RZ ;  /* 0x0000000405057c24 */ /* 0x000fc8000f8e02ff */
[----:B------:R-:W-:Y:S01]  /*2a9c0*/  IMAD R5, R4, UR5, R5 ;  /* 0x0000000504057c24 */ /* 0x000fe2000f8e0205 */
[----:B------:R-:W-:Y:S01]  /*2a9d0*/  SHF.R.S32.HI R4, RZ, 0x1f, R0 ;  /* 0x0000001fff047819 */ /* 0x000fe20000011400 */
[----:B------:R-:W-:Y:S02]  /*2a9e0*/  ULDC.64 UR4, c[0x0][0x2c8] ;  /* 0x0000b20000047ab9 */ /* 0x000fe40000000a00 */
[----:B------:R-:W-:Y:S01]  /*2a9f0*/  IMAD.IADD R3, R3, 0x1, R5 ;  /* 0x0000000103037824 */ /* 0x000fe200078e0205 */
[----:B--2---:R-:W-:Y:S01]  /*2aa00*/  LOP3.LUT R20, R20, 0x7f, RZ, 0xc0, !PT ;  /* 0x0000007f14147812 */ /* 0x004fe200078ec0ff */
[----:B------:R-:W-:Y:S02]  /*2aa10*/  IMAD R4, R4, UR4, RZ ;  /* 0x0000000404047c24 */ /* 0x000fe4000f8e02ff */
[----:B------:R-:W-:-:S04]  /*2aa20*/  IMAD.WIDE.U32 R2, R0, UR4, R2 ;  /* 0x0000000400027c25 */ /* 0x000fc8000f8e0002 */
[----:B------:R-:W-:Y:S01]  /*2aa30*/  IMAD R5, R0, UR5, R4 ;  /* 0x0000000500057c24 */ /* 0x000fe2000f8e0204 */
[----:B------:R-:W-:Y:S02]  /*2aa40*/  ULDC.64 UR4, c[0x0][0x280] ;  /* 0x0000a00000047ab9 */ /* 0x000fe40000000a00 */
[----:B------:R-:W-:Y:S01]  /*2aa50*/  LEA R4, P0, R2, UR4, 0x1 ;  /* 0x0000000402047c11 */ /* 0x000fe2000f8008ff */
[----:B------:R-:W-:Y:S01]  /*2aa60*/  IMAD.IADD R0, R3, 0x1, R5 ;  /* 0x0000000103007824 */ /* 0x000fe200078e0205 */
[----:B------:R-:W-:Y:S02]  /*2aa70*/  ULDC UR4, c[0x0][0x2b8] ;  /* 0x0000ae0000047ab9 */ /* 0x000fe40000000800 */
[----:B------:R-:W-:Y:S02]  /*2aa80*/  ISETP.GE.AND P4, PT, R36, UR4, PT ;  /* 0x0000000424007c0c */ /* 0x000fe4000bf86270 */
[----:B------:R-:W-:Y:S01]  /*2aa90*/  LEA.HI.X R0, R2, UR5, R0, 0x1, P0 ;  /* 0x0000000502007c11 */ /* 0x000fe200080f0c00 */
[----:B------:R-:W-:Y:S01]  /*2aaa0*/  UMOV UR5, 0xffffffff ;  /* 0xffffffff00057882 */ /* 0x000fe20000000000 */
[----:B------:R-:W-:-:S02]  /*2aab0*/  ISETP.GE.AND P3, PT, R9, UR4, PT ;  /* 0x0000000409007c0c */ /* 0x000fc4000bf66270 */
[----:B------:R-:W-:Y:S02]  /*2aac0*/  ISETP.GE.AND P2, PT, R8, UR4, PT ;  /* 0x0000000408007c0c */ /* 0x000fe4000bf46270 */
[----:B------:R-:W-:Y:S02]  /*2aad0*/  ISETP.GE.AND P1, PT, R37, UR4, PT ;  /* 0x0000000425007c0c */ /* 0x000fe4000bf26270 */
[----:B------:R-:W-:Y:S01]  /*2aae0*/  SHF.R.U32.HI R8, RZ, 0x3, R20 ;  /* 0x00000003ff087819 */ /* 0x000fe20000011614 */
[----:B------:R-:W-:Y:S10]  /*2aaf0*/  BRA.DIV UR5, `(.L_x_1942) ;  /* 0x0000005605847947 */ /* 0x000ff4000b800000 */
[----:B------:R-:W0:Y:S01]  /*2ab00*/  SHFL.IDX PT, R3, R4, RZ, 0x181f ;  /* 0x00181fff04037589 */ /* 0x000e2200000e0000 */
[----:B------:R-:W-:Y:S02]  /*2ab10*/  IMAD R5, R31, R7, RZ ;  /* 0x000000071f057224 */ /* 0x000fe400078e02ff */
        /* <DEDUP_REMOVED lines=84> */
.L_x_2114:
[----:B0-----:R-:W-:Y:S01]  /*2b060*/  VIADD R0, R25, 0x70 ;  /* 0x0000007019007836 */ /* 0x001fe20000000000 */
[----:B------:R-:W-:Y:S04]  /*2b070*/  BSSY B0, `(.L_x_1943) ;  /* 0x000000c000007945 */ /* 0x000fe80003800000 */
[----:B------:R-:W-:-:S13]  /*2b080*/  ISETP.GE.AND P0, PT, R0, R5, PT ;  /* 0x000000050000720c */ /* 0x000fda0003f06270 */
[----:B------:R-:W-:Y:S05]  /*2b090*/  @P0 BRA `(.L_x_1944) ;  /* 0x0000000000240947 */ /* 0x000fea0003800000 */
[----:B------:R-:W-:-:S05]  /*2b0a0*/  LEA R2, P0, R36, R14, 0x1 ;  /* 0x0000000e24027211 */ /* 0x000fca00078008ff */
        /* <DEDUP_REMOVED lines=8> */
.L_x_1944:
[----:B------:R-:W-:Y:S05]  /*2b130*/  BSYNC B0 ;  /* 0x0000000000007941 */ /* 0x000fea0003800000 */
.L_x_1943:
[----:B------:R-:W-:Y:S01]  /*2b140*/  NOP ;  /* 0x0000000000007918 */ /* 0x000fe20000000000 */
[----:B------:R-:W-:-:S13]  /*2b150*/  PLOP3.LUT P0, PT, PT, PT, PT, 0x80, 0x0 ;  /* 0x000000000000781c */ /* 0x000fda0003f0f070 */
.L_x_1945:
        /* <DEDUP_REMOVED lines=20> */
.L_x_2115:
[----:B------:R-:W-:Y:S05]  /*2b2a0*/  BSYNC B0 ;  /* 0x0000000000007941 */ /* 0x000fea0003800000 */
.L_x_1946:
        /* <DEDUP_REMOVED lines=14> */
.L_x_1962:
[----:B0-----:R-:W2:Y:S01]  /*2b390*/  LDL R0, [R1+0x10] ;  /* 0x0000100001007983 */ /* 0x001ea20000100800 */
[----:B------:R-:W0:Y:S03]  /*2b3a0*/  LDC R12, c[0x0][0x430] ;  /* 0x00010c00ff0c7b82 */ /* 0x000e260000000800 */
[----:B------:R-:W3:Y:S01]  /*2b3b0*/  LDL R8, [R1+0x14] ;  /* 0x0000140001087983 */ /* 0x000ee20000100800 */
[----:B------:R-:W1:Y:S01]  /*2b3c0*/  S2R R2, SR_TID.X ;  /* 0x0000000000027919 */ /* 0x000e620000002100 */
[----:B------:R-:W4:Y:S01]  /*2b3d0*/  S2R R4, SR_TID.X ;  /* 0x0000000000047919 */ /* 0x000f220000002100 */
[----:B0-----:R-:W-:-:S13]  /*2b3e0*/  ISETP.NE.AND P0, PT, R12, 0x1, PT ;  /* 0x000000010c00780c */ /* 0x001fda0003f05270 */
[----:B------:R-:W0:Y:S01]  /*2b3f0*/  @P0 LDC R3, c[0x0][0x434] ;  /* 0x00010d00ff030b82 */ /* 0x000e220000000800 */
[----:B-1----:R-:W-:Y:S01]  /*2b400*/  LOP3.LUT R2, R2, 0x7f, RZ, 0xc0, !PT ;  /* 0x0000007f02027812 */ /* 0x002fe200078ec0ff */
[----:B----4-:R-:W-:-:S03]  /*2b410*/  IMAD.SHL.U32 R4, R4, 0x10, RZ ;  /* 0x0000001004047824 */ /* 0x010fc600078e00ff */
[----:B------:R-:W-:-:S04]  /*2b420*/  SHF.R.U32.HI R2, RZ, 0x3, R2 ;  /* 0x00000003ff027819 */ /* 0x000fc80000011602 */
[----:B------:R-:W-:Y:S02]  /*2b430*/  LOP3.LUT R4, R2, 0x70, R4, 0xf8, !PT ;  /* 0x0000007002047812 */ /* 0x000fe400078ef804 */
[----:B------:R-:W1:Y:S02]  /*2b440*/  @P0 LDC R2, c[0x0][0x438] ;  /* 0x00010e00ff020b82 */ /* 0x000e640000000800 */
[----:B------:R-:W-:Y:S01]  /*2b450*/  ISETP.GT.U32.AND P6, PT, R4, 0x3f, PT ;  /* 0x0000003f0400780c */ /* 0x000fe20003fc4070 */
[----:B--2---:R-:W-:-:S04]  /*2b460*/  IMAD R0, R7, 0x40, R0 ;  /* 0x0000004007007824 */ /* 0x004fc800078e0200 */
[----:B------:R-:W-:-:S08]  /*2b470*/  IMAD.IADD R0, R4, 0x1, R0 ;  /* 0x0000000104007824 */ /* 0x000fd000078e0200 */
[----:B------:R-:W2:Y:S01]  /*2b480*/  @!P6 LDC.64 R4, c[0x0][0x428] ;  /* 0x00010a00ff04eb82 */ /* 0x000ea20000000a00 */
        /* <DEDUP_REMOVED lines=10> */
[----:B------:R-:W-:-:S04]  /*2b530*/  IMAD.MOV R5, RZ, RZ, -R11 ;  /* 0x000000ffff057224 */ /* 0x000fc800078e0a0b */
[----:B------:R-:W-:Y:S02]  /*2b540*/  IMAD R5, R12, R5, R0 ;  /* 0x000000050c057224 */ /* 0x000fe400078e0200 */
[----:B------:R-:W-:Y:S01]  /*2b550*/  IMAD.MOV.U32 R0, RZ, RZ, RZ ;  /* 0x000000ffff007224 */ /* 0x000fe200078e00ff */
[----:B0-----:R-:W-:-:S04]  /*2b560*/  @!P6 LEA R8, P0, R2, R8, 0x2 ;  /* 0x000000080208e211 */ /* 0x001fc800078010ff */
[----:B------:R-:W-:-:S05]  /*2b570*/  @!P6 LEA.HI.X R9, R2, R9, R3, 0x2, P0 ;  /* 0x000000090209e211 */ /* 0x000fca00000f1403 */
[----:B------:R0:W5:Y:S01]  /*2b580*/  @!P6 LDG.E R0, desc[UR60][R8.64] ;  /* 0x0000003c0800e981 */ /* 0x000162000c1e1900 */
[----:B------:R-:W-:Y:S01]  /*2b590*/  LOP3.LUT P5, RZ, R16, 0x20, RZ, 0xc0, !PT ;  /* 0x0000002010ff7812 */ /* 0x000fe200078ac0ff */
[----:B------:R-:W-:-:S05]  /*2b5a0*/  VIADD R22, R6, 0x1 ;  /* 0x0000000106167836 */ /* 0x000fca0000000000 */
[C---:B------:R-:W-:Y:S01]  /*2b5b0*/  ISETP.NE.AND P0, PT, R22.reuse, 0x2, PT ;  /* 0x000000021600780c */ /* 0x040fe20003f05270 */
[----:B------:R-:W-:Y:S05]  /*2b5c0*/  YIELD ;  /* 0x0000000000007946 */ /* 0x000fea0003800000 */
[----:B------:R-:W-:Y:S01]  /*2b5d0*/  SEL R29, RZ, 0x1, P0 ;  /* 0x00000001ff1d7807 */ /* 0x000fe20000000000 */
[----:B------:R-:W-:Y:S01]  /*2b5e0*/  IMAD.MOV.U32 R23, RZ, RZ, R7 ;  /* 0x000000ffff177224 */ /* 0x000fe200078e0007 */
[----:B------:R-:W-:Y:S02]  /*2b5f0*/  SEL R22, R22, RZ, P0 ;  /* 0x000000ff16167207 */ /* 0x000fe40000000000 */
[----:B------:R-:W-:Y:S01]  /*2b600*/  LOP3.LUT R29, R10, R29, RZ, 0x3c, !PT ;  /* 0x0000001d0a1d7212 */ /* 0x000fe200078e3cff */
[----:B0-----:R-:W-:Y:S06]  /*2b610*/  @!P5 BRA `(.L_x_1950) ;  /* 0x000000000004d947 */ /* 0x001fec0003800000 */
[----:B------:R-:W-:Y:S01]  /*2b620*/  BPT.TRAP 0x1 ;  /* 0x000000040000795c */ /* 0x000fe20000300000 */
.L_x_1950:
[----:B------:R-:W-:Y:S01]  /*2b630*/  IMAD R7, R22, 0x8, R17 ;  /* 0x0000000816077824 */ /* 0x000fe200078e0211 */
[----:B------:R-:W-:Y:S01]  /*2b640*/  SHF.L.U32 R2, R29, 0x1f, RZ ;  /* 0x0000001f1d027819 */ /* 0x000fe200000006ff */
[----:B------:R-:W-:Y:S03]  /*2b650*/  BSSY B1, `(.L_x_1951) ;  /* 0x0000003000017945 */ /* 0x000fe60003800000 */
[----:B------:R-:W0:Y:S02]  /*2b660*/  SYNCS.PHASECHK.TRANS64.TRYWAIT P0, [R7+URZ+0x30840], R2 ;  /* 0x03084002070075a7 */ /* 0x000e24000800017f */
[----:B0-----:R-:W-:Y:S05]  /*2b670*/  @!P0 BRA `(.L_x_1952) ;  /* 0x00000054008c8947 */ /* 0x001fea0003800000 */
.L_x_2116:
[----:B------:R-:W-:Y:S05]  /*2b680*/  BSYNC B1 ;  /* 0x0000000000017941 */ /* 0x000fea0003800000 */
.L_x_1951:
[----:B------:R-:W-:Y:S01]  /*2b690*/  SHF.R.S32.HI R20, RZ, 0x1f, R5 ;  /* 0x0000001fff147819 */ /* 0x000fe20000011405 */
[----:B------:R-:W-:Y:S01]  /*2b6a0*/  ULDC.64 UR4, c[0x0][0x300] ;  /* 0x0000c00000047ab9 */ /* 0x000fe20000000a00 */
[----:B-----5:R-:W-:Y:S01]  /*2b6b0*/  SHF.R.S32.HI R25, RZ, 0x1f, R0 ;  /* 0x0000001fff197819 */ /* 0x020fe20000011400 */
[C---:B0-----:R-:W-:Y:S01]  /*2b6c0*/  IMAD.WIDE.U32 R2, R5.reuse, UR4, RZ ;  /* 0x0000000405027c25 */ /* 0x041fe2000f8e00ff */
        /* <DEDUP_REMOVED lines=55> */
.L_x_2126:
        /* <DEDUP_REMOVED lines=17> */
.L_x_1954:
        /* <DEDUP_REMOVED lines=10> */
.L_x_1955:
[----:B------:R2:W-:Y:S01]  /*2bbf0*/  SYNCS.ARRIVE.TRANS64.A1T0 RZ, [R7+URZ+0x30830], RZ ;  /* 0x030830ff07ff79a7 */ /* 0x0005e2000810003f */
[----:B------:R-:W-:Y:S05]  /*2bc00*/  @!P6 BRA `(.L_x_1956) ;  /* 0x000000000004e947 */ /* 0x000fea0003800000 */
[----:B------:R-:W-:Y:S01]  /*2bc10*/  BPT.TRAP 0x1 ;  /* 0x000000040000795c */ /* 0x000fe20000300000 */
.L_x_1956:
[----:B-1----:R-:W-:Y:S01]  /*2bc20*/  SHF.L.U32 R2, R10, 0x1f, RZ ;  /* 0x0000001f0a027819 */ /* 0x002fe200000006ff */
[----:B--2---:R-:W-:Y:S01]  /*2bc30*/  IMAD R7, R6, 0x8, R17 ;  /* 0x0000000806077824 */ /* 0x004fe200078e0211 */
[----:B------:R-:W-:Y:S03]  /*2bc40*/  BSSY B1, `(.L_x_1957) ;  /* 0x0000003000017945 */ /* 0x000fe60003800000 */
[----:B------:R-:W1:Y:S02]  /*2bc50*/  SYNCS.PHASECHK.TRANS64.TRYWAIT P0, [R7+URZ+0x30860], R2 ;  /* 0x03086002070075a7 */ /* 0x000e64000800017f */
[----:B-1----:R-:W-:Y:S05]  /*2bc60*/  @!P0 BRA `(.L_x_1958) ;  /* 0x0000005400988947 */ /* 0x002fea0003800000 */
.L_x_2127:
[----:B------:R-:W-:Y:S05]  /*2bc70*/  BSYNC B1 ;  /* 0x0000000000017941 */ /* 0x000fea0003800000 */
.L_x_1957:
        /* <DEDUP_REMOVED lines=49> */
.L_x_2137:
[----:B-1----:R-:W-:Y:S01]  /*2bf90*/  IADD3 R2, P0, R2, R4, RZ ;  /* 0x0000000402027210 */ /* 0x002fe20007f1e0ff */
        /* <DEDUP_REMOVED lines=27> */
[----:B0-----:R-:W-:-:S04]  /*2c150*/  LEA R18, P0, R2, UR6, 0x1 ;  /* 0x0000000602127c11 */ /* 0x001fc8000f8008ff */
[----:B------:R-:W-:Y:S02]  /*2c160*/  LEA.HI.X R19, R2, UR7, R3, 0x1, P0 ;  /* 0x0000000702137c11 */ /* 0x000fe400080f0c03 */
[----:B------:R-:W-:-:S13]  /*2c170*/  PLOP3.LUT P0, PT, PT, PT, PT, 0x80, 0x0 ;  /* 0x000000000000781c */ /* 0x000fda0003f0f070 */
.L_x_1960:
        /* <DEDUP_REMOVED lines=10> */
.L_x_1961:
[----:B------:R-:W2:Y:S01]  /*2c220*/  LDL R0, [R1+0xc] ;  /* 0x00000c0001007983 */ /* 0x000ea20000100800 */
[----:B------:R0:W-:Y:S01]  /*2c230*/  SYNCS.ARRIVE.TRANS64.A1T0 RZ, [R7+URZ+0x30850], RZ ;  /* 0x030850ff07ff79a7 */ /* 0x0001e2000810003f */
[----:B------:R-:W-:Y:S02]  /*2c240*/  IMAD.MOV.U32 R6, RZ, RZ, R22 ;  /* 0x000000ffff067224 */ /* 0x000fe400078e0016 */
[----:B------:R-:W-:Y:S02]  /*2c250*/  IMAD.MOV.U32 R10, RZ, RZ, R29 ;  /* 0x000000ffff0a7224 */ /* 0x000fe400078e001d */
[----:B------:R-:W-:Y:S02]  /*2c260*/  IMAD.MOV.U32 R31, RZ, RZ, R23 ;  /* 0x000000ffff1f7224 */ /* 0x000fe400078e0017 */
[C---:B0-----:R-:W-:Y:S01]  /*2c270*/  VIADD R7, R23.reuse, 0xffffffff ;  /* 0xffffffff17077836 */ /* 0x041fe20000000000 */
[----:B--2---:R-:W-:-:S13]  /*2c280*/  ISETP.GT.AND P0, PT, R23, R0, PT ;  /* 0x000000001700720c */ /* 0x004fda0003f04270 */
[----:B------:R-:W-:Y:S05]  /*2c290*/  @P0 BRA `(.L_x_1962) ;  /* 0xfffffff0003c0947 */ /* 0x000fea000383ffff */
.L_x_1949:
[----:B------:R-:W-:Y:S05]  /*2c2a0*/  BSYNC B0 ;  /* 0x0000000000007941 */ /* 0x000fea0003800000 */
.L_x_1948:
        /* <DEDUP_REMOVED lines=17> */
.L_x_1964:
[----:B------:R-:W-:Y:S05]  /*2c3c0*/  BSYNC B0 ;  /* 0x0000000000007941 */ /* 0x000fea0003800000 */
.L_x_1963:
[----:B------:R-:W-:-:S13]  /*2c3d0*/  LOP3.LUT P0, RZ, R16, 0x20, RZ, 0xc0, !PT ;  /* 0x0000002010ff7812 */ /* 0x000fda000780c0ff */
[----:B------:R-:W-:Y:S05]  /*2c3e0*/  @!P0 BRA `(.L_x_1965) ;  /* 0x0000000000048947 */ /* 0x000fea0003800000 */
[----:B------:R-:W-:Y:S01]  /*2c3f0*/  BPT.TRAP 0x1 ;  /* 0x000000040000795c */ /* 0x000fe20000300000 */
.L_x_1965:
[----:B------:R-:W2:Y:S01]  /*2c400*/  LDL.LU R0, [R1+0x8] ;  /* 0x0000080001007983 */ /* 0x000ea20000300800 */
[----:B------:R-:W-:Y:S01]  /*2c410*/  IMAD R4, R22, 0x8, R17 ;  /* 0x0000000816047824 */ /* 0x000fe200078e0211 */
[----:B------:R-:W-:Y:S01]  /*2c420*/  SHF.L.U32 R3, R29, 0x1f, RZ ;  /* 0x0000001f1d037819 */ /* 0x000fe200000006ff */
[----:B------:R-:W-:Y:S03]  /*2c430*/  BSSY B0, `(.L_x_1966) ;  /* 0x0000004000007945 */ /* 0x000fe60003800000 */
[----:B------:R-:W0:Y:S01]  /*2c440*/  SYNCS.PHASECHK.TRANS64.TRYWAIT P0, [R4+URZ+0x30860], R3 ;  /* 0x03086003040075a7 */ /* 0x000e22000800017f */
[----:B--2---:R-:W-:Y:S01]  /*2c450*/  IMAD R5, R23, -0x40, R0 ;  /* 0xffffffc017057824 */ /* 0x004fe200078e0200 */
[----:B0-----:R-:W-:Y:S06]  /*2c460*/  @!P0 BRA `(.L_x_1967) ;  /* 0x0000005400288947 */ /* 0x001fec0003800000 */
.L_x_2138:
[----:B------:R-:W-:Y:S05]  /*2c470*/  BSYNC B0 ;  /* 0x0000000000007941 */ /* 0x000fea0003800000 */
.L_x_1966:
[----:B------:R-:W2:Y:S01]  /*2c480*/  S2R R0, SR_TID.X ;  /* 0x0000000000007919 */ /* 0x000ea20000002100 */
[----:B------:R-:W-:Y:S01]  /*2c490*/  UMOV UR4, 0xffffffff ;  /* 0xffffffff00047882 */ /* 0x000fe20000000000 */
[----:B--2---:R-:W-:-:S04]  /*2c4a0*/  LOP3.LUT R0, R0, 0x7f, RZ, 0xc0, !PT ;  /* 0x0000007f00007812 */ /* 0x004fc800078ec0ff */
[----:B------:R-:W-:-:S05]  /*2c4b0*/  SHF.R.U32.HI R0, RZ, 0x3, R0 ;  /* 0x00000003ff007819 */ /* 0x000fca0000011600 */
[----:B------:R-:W-:Y:S02]  /*2c4c0*/  IMAD.IADD R5, R5, 0x1, -R0 ;  /* 0x0000000105057824 */ /* 0x000fe400078e0a00 */
[----:B------:R-:W-:Y:S01]  /*2c4d0*/  IMAD R0, R22, 0x4000, R33 ;  /* 0x0000400016007824 */ /* 0x000fe200078e0221 */
        /* <DEDUP_REMOVED lines=8> */
[----:B------:R-:W-:Y:S02]  /*2c560*/  ISETP.LT.OR P4, PT, R5, 0x1, P3 ;  /* 0x000000010500780c */ /* 0x000fe40001f81670 */
        /* <DEDUP_REMOVED lines=28> */
[----:B-1----:R-:W-:Y:S02]  /*2c730*/  IADD3 R2, P4, R14, R8, RZ ;  /* 0x000000080e027210 */ /* 0x002fe40007f9e0ff */
[----:B------:R1:W3:Y:S03]  /*2c740*/  SHFL.IDX PT, R14, R18, 0x3, 0x181f ;  /* 0x00781f00120e7f89 */ /* 0x0002e600000e0000 */
        /* <DEDUP_REMOVED lines=9> */
.L_x_2148:
        /* <DEDUP_REMOVED lines=15> */
.L_x_1969:
        /* <DEDUP_REMOVED lines=10> */
.L_x_1970:
[----:B------:R1:W-:Y:S01]  /*2c970*/  SYNCS.ARRIVE.TRANS64.A1T0 RZ, [R4+URZ+0x30850], RZ ;  /* 0x030850ff04ff79a7 */ /* 0x0003e2000810003f */
[----:B------:R-:W-:-:S05]  /*2c980*/  VIADD R22, R22, 0x1 ;  /* 0x0000000116167836 */ /* 0x000fca0000000000 */
[----:B------:R-:W-:-:S04]  /*2c990*/  ISETP.NE.AND P0, PT, R22, 0x2, PT ;  /* 0x000000021600780c */ /* 0x000fc80003f05270 */
[----:B0-----:R-:W-:Y:S02]  /*2c9a0*/  SEL R0, RZ, 0x1, P0 ;  /* 0x00000001ff007807 */ /* 0x001fe40000000000 */
[----:B------:R-:W-:Y:S02]  /*2c9b0*/  SEL R22, R22, RZ, P0 ;  /* 0x000000ff16167207 */ /* 0x000fe40000000000 */
[----:B-1----:R-:W-:-:S07]  /*2c9c0*/  LOP3.LUT R29, R29, R0, RZ, 0x3c, !PT ;  /* 0x000000001d1d7212 */ /* 0x002fce00078e3cff */
.L_x_1927:
[----:B------:R-:W-:Y:S05]  /*2c9d0*/  BSYNC B7 ;  /* 0x0000000000077941 */ /* 0x000fea0003800000 */
.L_x_1925:
[----:B------:R-:W-:-:S13]  /*2c9e0*/  LOP3.LUT P0, RZ, R16, 0x40, RZ, 0xc0, !PT ;  /* 0x0000004010ff7812 */ /* 0x000fda000780c0ff */
[----:B------:R-:W-:Y:S05]  /*2c9f0*/  @!P0 BRA `(.L_x_1971) ;  /* 0x0000000000248947 */ /* 0x000fea0003800000 */
[----:B------:R-:W-:Y:S05]  /*2ca00*/  WARPSYNC.ALL ;  /* 0x0000000000007948 */ /* 0x000fea0003800000 */
[----:B------:R-:W1:Y:S08]  /*2ca10*/  S2UR UR5, SR_CgaCtaId ;  /* 0x00000000000579c3 */ /* 0x000e700000008800 */
[----:B------:R-:W-:Y:S06]  /*2ca20*/  BAR.SYNC.DEFER_BLOCKING 0x5, 0x180 ;  /* 0x0146000000007b1d */ /* 0x000fec0000010000 */
[----:B------:R-:W-:-:S02]  /*2ca30*/  UMOV UR4, 0x400 ;  /* 0x0000040000047882 */ /* 0x000fc40000000000 */
[----:B-1----:R-:W-:-:S06]  /*2ca40*/  ULEA UR4, UR5, UR4, 0x18 ;  /* 0x0000000405047291 */ /* 0x002fcc000f8ec03f */
[----:B------:R-:W-:-:S05]  /*2ca50*/  IMAD.U32 R17, RZ, RZ, UR4 ;  /* 0x00000004ff117e24 */ /* 0x000fca000f8e00ff */
[----:B------:R1:W2:Y:S01]  /*2ca60*/  LDS.128 R24, [R17+0x308d0] ;  /* 0x0308d00011187984 */ /* 0x0002a20000000c00 */
[----:B------:R-:W-:Y:S06]  /*2ca70*/  BAR.ARV 0x4, 0x180 ;  /* 0x0106000000007b1d */ /* 0x000fec0000002000 */
[----:B------:R-:W-:Y:S05]  /*2ca80*/  BRA `(.L_x_1972) ;  /* 0x0000000c00d47947 */ /* 0x000fea0003800000 */
.L_x_1971:
[----:B------:R-:W1:Y:S01]  /*2ca90*/  S2R R10, SR_TID.X ;  /* 0x00000000000a7919 */ /* 0x000e620000002100 */
[----:B------:R-:W-:Y:S01]  /*2caa0*/  UMOV UR4, 0xffffffff ;  /* 0xffffffff00047882 */ /* 0x000fe20000000000 */
[----:B-1----:R-:W-:-:S04]  /*2cab0*/  LOP3.LUT R10, R10, 0x1f, RZ, 0xc0, !PT ;  /* 0x0000001f0a0a7812 */ /* 0x002fc800078ec0ff */
[----:B------:R-:W-:Y:S01]  /*2cac0*/  ISETP.NE.AND P0, PT, R10, 0x1f, PT ;  /* 0x0000001f0a00780c */ /* 0x000fe20003f05270 */
[----:B------:R-:W-:-:S12]  /*2cad0*/  BRA.DIV UR4, `(.L_x_1973) ;  /* 0x0000005604447947 */ /* 0x000fd8000b800000 */
[----:B------:R-:W-:Y:S01]  /*2cae0*/  IMAD.IADD R9, R27, 0x1, R10 ;  /* 0x000000011b097824 */ /* 0x000fe200078e020a */
[----:B------:R-:W-:-:S04]  /*2caf0*/  ULDC UR4, c[0x0][0xc3c] ;  /* 0x00030f0000047ab9 */ /* 0x000fc80000000800 */
        /* <DEDUP_REMOVED lines=14> */
[----:B0-----:R0:W-:Y:S02]  /*2cbe0*/  SHFL.IDX PT, R6, R24, 0x1, 0x1f ;  /* 0x00201f0018067f89 */ /* 0x0011e400000e0000 */
[----:B0-----:R-:W-:-:S02]  /*2cbf0*/  IMAD.MOV.U32 R24, RZ, RZ, RZ ;  /* 0x000000ffff187224 */ /* 0x001fc400078e00ff */
[----:B---3--:R-:W-:Y:S02]  /*2cc00*/  @!P1 IMAD.MOV.U32 R25, RZ, RZ, R7 ;  /* 0x000000ffff199224 */ /* 0x008fe400078e0007 */
        /* <DEDUP_REMOVED lines=19> */
.L_x_2158:
[----:B------:R-:W-:Y:S02]  /*2cd40*/  ULDC UR4, c[0x0][0xc38] ;  /* 0x00030e0000047ab9 */ /* 0x000fe40000000800 */
[----:B------:R-:W-:-:S04]  /*2cd50*/  IMAD.U32 R4, RZ, RZ, UR4 ;  /* 0x00000004ff047e24 */ /* 0x000fc8000f8e00ff */
[----:B-1----:R-:W-:-:S04]  /*2cd60*/  IMAD R5, R14, R4, RZ ;  /* 0x000000040e057224 */ /* 0x002fc800078e02ff */
[----:B------:R-:W-:-:S05]  /*2cd70*/  IMAD.IADD R6, R6, 0x1, R5 ;  /* 0x0000000106067824 */ /* 0x000fca00078e0205 */
[----:B------:R-:W-:-:S13]  /*2cd80*/  ISETP.GT.AND P6, PT, R6, R0, PT ;  /* 0x000000000600720c */ /* 0x000fda0003fc4270 */
[----:B------:R-:W-:Y:S05]  /*2cd90*/  @P6 BRA `(.L_x_1974) ;  /* 0x0000000000a46947 */ /* 0x000fea0003800000 */
.L_x_1977:
[----:B------:R-:W1:Y:S01]  /*2cda0*/  LDC R2, c[0x0][0xc3c] ;  /* 0x00030f00ff027b82 */ /* 0x000e620000000800 */
[----:B------:R-:W-:-:S05]  /*2cdb0*/  VIADD R27, R27, 0x1f ;  /* 0x0000001f1b1b7836 */ /* 0x000fca0000000000 */
[----:B-1----:R-:W-:-:S13]  /*2cdc0*/  ISETP.GE.AND P6, PT, R27, R2, PT ;  /* 0x000000021b00720c */ /* 0x002fda0003fc6270 */
[----:B------:R-:W-:Y:S05]  /*2cdd0*/  @P6 BRA `(.L_x_1975) ;  /* 0x0000000800bc6947 */ /* 0x000fea0003800000 */
[----:B0-----:R-:W0:Y:S01]  /*2cde0*/  S2R R3, SR_TID.X ;  /* 0x0000000000037919 */ /* 0x001e220000002100 */
[----:B------:R-:W-:Y:S01]  /*2cdf0*/  IMAD.MOV.U32 R25, RZ, RZ, RZ ;  /* 0x000000ffff197224 */ /* 0x000fe200078e00ff */
[----:B0-----:R-:W-:-:S05]  /*2ce00*/  LOP3.LUT R3, R3, 0x1f, RZ, 0xc0, !PT ;  /* 0x0000001f03037812 */ /* 0x001fca00078ec0ff */
[----:B------:R-:W-:-:S05]  /*2ce10*/  IMAD.IADD R7, R27, 0x1, R3 ;  /* 0x000000011b077824 */ /* 0x000fca00078e0203 */
[----:B------:R-:W-:-:S13]  /*2ce20*/  ISETP.GE.OR P6, PT, R7, R2, !P0 ;  /* 0x000000020700720c */ /* 0x000fda00047c6670 */
[----:B------:R-:W0:Y:S08]  /*2ce30*/  @!P6 LDC.64 R2, c[0x0][0xc80] ;  /* 0x00032000ff02eb82 */ /* 0x000e300000000a00 */
[----:B------:R-:W1:Y:S01]  /*2ce40*/  @!P6 LDC.64 R4, c[0x0][0xc78] ;  /* 0x00031e00ff04eb82 */ /* 0x000e620000000a00 */
[----:B------:R-:W-:Y:S02]  /*2ce50*/  IMAD.MOV.U32 R8, RZ, RZ, RZ ;  /* 0x000000ffff087224 */ /* 0x000fe400078e00ff */
[----:B0-----:R-:W-:-:S05]  /*2ce60*/  @!P6 IMAD.WIDE R2, R7, 0x4, R2 ;  /* 0x000000040702e825 */ /* 0x001fca00078e0202 */
[----:B------:R1:W2:Y:S02]  /*2ce70*/  @!P6 LDG.E R25, desc[UR60][R2.64] ;  /* 0x0000003c0219e981 */ /* 0x0002a4000c1e1900 */
[----:B-1----:R-:W-:-:S05]  /*2ce80*/  @!P6 IMAD.WIDE R2, R7, 0x4, R4 ;  /* 0x000000040702e825 */ /* 0x002fca00078e0204 */
        /* <DEDUP_REMOVED lines=20> */
.L_x_2166:
[----:B------:R-:W-:Y:S02]  /*2cfd0*/  ULDC UR4, c[0x0][0xc38] ;  /* 0x00030e0000047ab9 */ /* 0x000fe40000000800 */
[----:B------:R-:W-:-:S04]  /*2cfe0*/  IMAD.U32 R4, RZ, RZ, UR4 ;  /* 0x00000004ff047e24 */ /* 0x000fc8000f8e00ff */
[----:B-1----:R-:W-:-:S04]  /*2cff0*/  IMAD R5, R14, R4, RZ ;  /* 0x000000040e057224 */ /* 0x002fc800078e02ff */
[----:B------:R-:W-:-:S05]  /*2d000*/  IMAD.IADD R6, R5, 0x1, R6 ;  /* 0x0000000105067824 */ /* 0x000fca00078e0206 */
[----:B------:R-:W-:-:S13]  /*2d010*/  ISETP.GT.AND P6, PT, R6, R0, PT ;  /* 0x000000000600720c */ /* 0x000fda0003fc4270 */
[----:B------:R-:W-:Y:S05]  /*2d020*/  @!P6 BRA `(.L_x_1977) ;  /* 0xfffffffc005ce947 */ /* 0x000fea000383ffff */
.L_x_1974:
        /* <DEDUP_REMOVED lines=10> */
.L_x_2171:
[----:B------:R-:W-:-:S13]  /*2d0d0*/  ISETP.NE.AND P0, PT, R2, RZ, PT ;  /* 0x000000ff0200720c */ /* 0x000fda0003f05270 */
[----:B------:R-:W-:Y:S05]  /*2d0e0*/  @!P0 BRA `(.L_x_1979) ;  /* 0x0000000000108947 */ /* 0x000fea0003800000 */
[----:B------:R-:W-:Y:S01]  /*2d0f0*/  UMOV UR4, 0xffffffff ;  /* 0xffffffff00047882 */ /* 0x000fe20000000000 */
[----:B-1----:R-:W-:Y:S02]  /*2d100*/  VIADD R12, R12, 0xffffffff ;  /* 0xffffffff0c0c7836 */ /* 0x002fe40000000000 */
[----:B------:R-:W-:Y:S05]  /*2d110*/  BRA.DIV UR4, `(.L_x_1980) ;  /* 0x0000005a04007947 */ /* 0x000fea000b800000 */
[----:B------:R4:W1:Y:S02]  /*2d120*/  SHFL.IDX PT, R24, R3, R12, 0x1f ;  /* 0x00001f0c03187589 */ /* 0x00086400000e0000 */
.L_x_1979:
[----:B---3--:R-:W-:Y:S01]  /*2d130*/  ISETP.NE.AND P0, PT, R8, 0x1, PT ;  /* 0x000000010800780c */ /* 0x008fe20003f05270 */
[----:B-1----:R-:W-:-:S04]  /*2d140*/  IMAD R24, R24, R4, R5 ;  /* 0x0000000418187224 */ /* 0x002fc800078e0205 */
[----:B------:R-:W-:-:S08]  /*2d150*/  IMAD.IADD R0, R0, 0x1, -R24 ;  /* 0x0000000100007824 */ /* 0x000fd000078e0a18 */
[----:B------:R-:W-:Y:S05]  /*2d160*/  @!P0 BRA `(.L_x_1981) ;  /* 0x0000000000dc8947 */ /* 0x000fea0003800000 */
[----:B--2---:R-:W-:Y:S02]  /*2d170*/  IABS R4, R25 ;  /* 0x0000001900047213 */ /* 0x004fe40000000000 */
[----:B------:R-:W-:Y:S02]  /*2d180*/  IABS R5, R8 ;  /* 0x0000000800057213 */ /* 0x000fe40000000000 */
[----:B------:R-:W1:Y:S08]  /*2d190*/  I2F.RP R6, R4 ;  /* 0x0000000400067306 */ /* 0x000e700000209400 */
[----:B------:R-:W2:Y:S08]  /*2d1a0*/  I2F.RP R9, R5 ;  /* 0x0000000500097306 */ /* 0x000eb00000209400 */
[----:B-1----:R-:W1:Y:S08]  /*2d1b0*/  MUFU.RCP R6, R6 ;  /* 0x0000000600067308 */ /* 0x002e700000001000 */
[----:B--2---:R-:W-:Y:S01]  /*2d1c0*/  MUFU.RCP R9, R9 ;  /* 0x0000000900097308 */ /* 0x004fe20000001000 */
[----:B-1----:R-:W-:-:S07]  /*2d1d0*/  VIADD R2, R6, 0xffffffe ;  /* 0x0ffffffe06027836 */ /* 0x002fce0000000000 */
[----:B0---4-:R0:W1:Y:S02]  /*2d1e0*/  F2I.FTZ.U32.TRUNC.NTZ R3, R2 ;  /* 0x0000000200037305 */ /* 0x011064000021f000 */
[----:B0-----:R-:W-:Y:S02]  /*2d1f0*/  IMAD.MOV.U32 R2, RZ, RZ, RZ ;  /* 0x000000ffff027224 */ /* 0x001fe400078e00ff */
[----:B-1----:R-:W-:-:S04]  /*2d200*/  IMAD.MOV R7, RZ, RZ, -R3 ;  /* 0x000000ffff077224 */ /* 0x002fc800078e0a03 */
[----:B------:R-:W-:-:S04]  /*2d210*/  IMAD R7, R7, R4, RZ ;  /* 0x0000000407077224 */ /* 0x000fc800078e02ff */
[----:B------:R-:W-:Y:S01]  /*2d220*/  IMAD.HI.U32 R3, R3, R7, R2 ;  /* 0x0000000703037227 */ /* 0x000fe200078e0002 */
[----:B------:R-:W-:Y:S02]  /*2d230*/  IABS R7, R0 ;  /* 0x0000000000077213 */ /* 0x000fe40000000000 */
[----:B------:R-:W-:-:S03]  /*2d240*/  IABS R2, R25 ;  /* 0x0000001900027213 */ /* 0x000fc60000000000 */
[----:B------:R-:W-:-:S04]  /*2d250*/  IMAD.HI.U32 R6, R3, R7, RZ ;  /* 0x0000000703067227 */ /* 0x000fc800078e00ff */
[----:B------:R-:W-:Y:S02]  /*2d260*/  IMAD.MOV R2, RZ, RZ, -R2 ;  /* 0x000000ffff027224 */ /* 0x000fe400078e0a02 */
        /* <DEDUP_REMOVED lines=39> */
.L_x_1981:
        /* <DEDUP_REMOVED lines=37> */
[----:B0-----:R-:W-:-:S06]  /*2d730*/  VIADD R3, R8, 0xffffffe ;  /* 0x0ffffffe08037836 */ /* 0x001fcc0000000000 */
[----:B------:R-:W0:Y:S02]  /*2d740*/  F2I.FTZ.U32.TRUNC.NTZ R3, R3 ;  /* 0x0000000300037305 */ /* 0x000e24000021f000 */
[----:B0-----:R-:W-:-:S04]  /*2d750*/  IMAD.MOV R0, RZ, RZ, -R3 ;  /* 0x000000ffff007224 */ /* 0x001fc800078e0a03 */
[----:B------:R-:W-:Y:S01]  /*2d760*/  IMAD R9, R0, R7, RZ ;  /* 0x0000000700097224 */ /* 0x000fe200078e02ff */
[----:B------:R-:W-:-:S03]  /*2d770*/  IABS R0, R4 ;  /* 0x0000000400007213 */ /* 0x000fc60000000000 */
        /* <DEDUP_REMOVED lines=10> */
[----:B------:R-:W-:Y:S02]  /*2d820*/  LOP3.LUT R0, R5, R4, RZ, 0x3c, !PT ;  /* 0x0000000405007212 */ /* 0x000fe400078e3cff */
[----:B------:R-:W-:Y:S02]  /*2d830*/  IADD3 R5, R6, 0x1000000, R5 ;  /* 0x0100000006057810 */ /* 0x000fe40007ffe005 */
[----:B------:R-:W-:-:S07]  /*2d840*/  ISETP.GE.AND P2, PT, R0, RZ, PT ;  /* 0x000000ff0000720c */ /* 0x000fce0003f46270 */
[----:B------:R-:W-:-:S06]  /*2d850*/  @P0 VIADD R2, R2, 0x1 ;  /* 0x0000000102020836 */ /* 0x000fcc0000000000 */
[----:B------:R-:W-:Y:S01]  /*2d860*/  @!P2 IMAD.MOV R2, RZ, RZ, -R2 ;  /* 0x000000ffff02a224 */ /* 0x000fe200078e0a02 */
[----:B------:R-:W-:Y:S01]  /*2d870*/  @!P1 LOP3.LUT R2, RZ, R4, RZ, 0x33, !PT ;  /* 0x00000004ff029212 */ /* 0x000fe200078e33ff */
[----:B------:R-:W-:-:S04]  /*2d880*/  IMAD.MOV R4, RZ, RZ, -R4 ;  /* 0x000000ffff047224 */ /* 0x000fc800078e0a04 */
[----:B------:R-:W-:-:S07]  /*2d890*/  IMAD R26, R2, R4, R5 ;  /* 0x00000004021a7224 */ /* 0x000fce00078e0205 */
.L_x_1982:
[----:B------:R-:W-:-:S05]  /*2d8a0*/  LOP3.LUT R2, RZ, R2, RZ, 0x33, !PT ;  /* 0x00000002ff027212 */ /* 0x000fca00078e33ff */
[----:B------:R-:W-:Y:S01]  /*2d8b0*/  IMAD.IADD R25, R25, 0x1, R2 ;  /* 0x0000000119197824 */ /* 0x000fe200078e0202 */
[----:B------:R-:W-:Y:S06]  /*2d8c0*/  BRA `(.L_x_1983) ;  /* 0x00000000001c7947 */ /* 0x000fec0003800000 */
.L_x_1975:
[----:B------:R-:W-:Y:S01]  /*2d8d0*/  UMOV UR4, URZ ;  /* 0x0000003f00047c82 */ /* 0x000fe20008000000 */
[----:B------:R-:W-:Y:S01]  /*2d8e0*/  UMOV UR5, URZ ;  /* 0x0000003f00057c82 */ /* 0x000fe20008000000 */
[----:B------:R-:W-:Y:S01]  /*2d8f0*/  ULDC UR6, c[0x0][0xc3c] ;  /* 0x00030f0000067ab9 */ /* 0x000fe20000000800 */
[----:B------:R-:W-:Y:S02]  /*2d900*/  IMAD.MOV.U32 R24, RZ, RZ, R0 ;  /* 0x000000ffff187224 */ /* 0x000fe400078e0000 */
[----:B------:R-:W-:Y:S02]  /*2d910*/  IMAD.U32 R25, RZ, RZ, UR4 ;  /* 0x00000004ff197e24 */ /* 0x000fe4000f8e00ff */
[----:B------:R-:W-:Y:S02]  /*2d920*/  IMAD.U32 R26, RZ, RZ, UR5 ;  /* 0x00000005ff1a7e24 */ /* 0x000fe4000f8e00ff */
[----:B------:R-:W-:-:S07]  /*2d930*/  IMAD.U32 R27, RZ, RZ, UR6 ;  /* 0x00000006ff1b7e24 */ /* 0x000fce000f8e00ff */
.L_x_1983:
[----:B------:R-:W1:Y:S01]  /*2d940*/  S2R R0, SR_TID.X ;  /* 0x0000000000007919 */ /* 0x000e620000002100 */
[----:B------:R-:W-:Y:S05]  /*2d950*/  WARPSYNC.ALL ;  /* 0x0000000000007948 */ /* 0x000fea0003800000 */
[----:B------:R-:W-:Y:S01]  /*2d960*/  BAR.SYNC.DEFER_BLOCKING 0x4, 0x180 ;  /* 0x0106000000007b1d */ /* 0x000fe20000010000 */
[----:B-1----:R-:W-:-:S04]  /*2d970*/  LOP3.LUT R0, R0, 0x1f, RZ, 0xc0, !PT ;  /* 0x0000001f00007812 */ /* 0x002fc800078ec0ff */
[----:B------:R-:W-:-:S13]  /*2d980*/  ISETP.NE.AND P0, PT, R0, RZ, PT ;  /* 0x000000ff0000720c */ /* 0x000fda0003f05270 */
[----:B0-----:R-:W0:Y:S01]  /*2d990*/  @!P0 S2R R3, SR_CgaCtaId ;  /* 0x0000000000038919 */ /* 0x001e220000008800 */
[----:B------:R-:W-:-:S04]  /*2d9a0*/  @!P0 MOV R0, 0x400 ;  /* 0x0000040000008802 */ /* 0x000fc80000000f00 */
[----:B0-----:R-:W-:-:S05]  /*2d9b0*/  @!P0 LEA R17, R3, R0, 0x18 ;  /* 0x0000000003118211 */ /* 0x001fca00078ec0ff */
[----:B------:R3:W-:Y:S01]  /*2d9c0*/  @!P0 STS.128 [R17+0x308d0], R24 ;  /* 0x0308d01811008388 */ /* 0x0007e20000000c00 */
[----:B------:R-:W-:Y:S06]  /*2d9d0*/  BAR.ARV 0x5, 0x180 ;  /* 0x0146000000007b1d */ /* 0x000fec0000002000 */
.L_x_1972:
[----:B------:R-:W-:Y:S02]  /*2d9e0*/  ULDC UR4, c[0x0][0xc3c] ;  /* 0x00030f0000047ab9 */ /* 0x000fe40000000800 */
[----:B--2---:R-:W-:-:S13]  /*2d9f0*/  ISETP.GE.AND P0, PT, R27, UR4, PT ;  /* 0x000000041b007c0c */ /* 0x004fda000bf06270 */
[----:B------:R-:W-:Y:S05]  /*2da00*/  @!P0 BRA `(.L_x_1984) ;  /* 0xffffff8c00fc8947 */ /* 0x000fea000383ffff */
[----:B------:R-:W-:Y:S05]  /*2da10*/  BSYNC B8 ;  /* 0x0000000000087941 */ /* 0x000fea0003800000 */
.L_x_1857:
[----:B------:R-:W2:Y:S01]  /*2da20*/  LDL.LU R0, [R1+0x2c] ;  /* 0x00002c0001007983 */ /* 0x000ea20000300800 */
[----:B------:R-:W-:Y:S01]  /*2da30*/  BSSY B0, `(.L_x_1985) ;  /* 0x000000b000007945 */ /* 0x000fe20003800000 */
[----:B------:R-:W4:Y:S01]  /*2da40*/  S2R R5, SR_CgaCtaId ;  /* 0x0000000000057919 */ /* 0x000f220000008800 */
[----:B--2---:R-:W-:-:S05]  /*2da50*/  VIADD R0, R0, 0x1 ;  /* 0x0000000100007836 */ /* 0x004fca0000000000 */
        /* <DEDUP_REMOVED lines=8> */
.L_x_2174:
[----:B------:R-:W-:Y:S05]  /*2dae0*/  BSYNC B0 ;  /* 0x0000000000007941 */ /* 0x000fea0003800000 */
.L_x_1985:
[----:B------:R-:W-:-:S03]  /*2daf0*/  UMOV UR4, 0xffffffff ;  /* 0xffffffff00047882 */ /* 0x000fc60000000000 */
[----:B------:R-:W-:Y:S05]  /*2db00*/  BRA.DIV UR4, `(.L_x_1987) ;  /* 0x0000004e04c07947 */ /* 0x000fea000b800000 */
[----:B-1----:R-:W1:Y:S02]  /*2db10*/  S2R R0, SR_TID.X ;  /* 0x0000000000007919 */ /* 0x002e640000002100 */
[----:B-1----:R-:W-:-:S04]  /*2db20*/  SHF.R.U32.HI R0, RZ, 0x5, R0 ;  /* 0x00000005ff007819 */ /* 0x002fc80000011600 */
[----:B------:R-:W-:-:S05]  /*2db30*/  LOP3.LUT R0, R0, 0x3, RZ, 0xc0, !PT ;  /* 0x0000000300007812 */ /* 0x000fca00078ec0ff */
[----:B------:R1:W2:Y:S02]  /*2db40*/  SHFL.IDX PT, R14, R0, RZ, 0x1f ;  /* 0x00001fff000e7589 */ /* 0x0002a400000e0000 */
.L_x_2177:
[----:B--2---:R-:W-:-:S13]  /*2db50*/  ISETP.NE.AND P0, PT, R14, RZ, PT ;  /* 0x000000ff0e00720c */ /* 0x004fda0003f05270 */
[----:B------:R-:W-:Y:S05]  /*2db60*/  @P0 BRA `(.L_x_1537) ;  /* 0x0000000000900947 */ /* 0x000fea0003800000 */
[----:B------:R-:W-:-:S03]  /*2db70*/  UMOV UR4, 0xffffffff ;  /* 0xffffffff00047882 */ /* 0x000fc60000000000 */
[----:B------:R-:W-:Y:S05]  /*2db80*/  BRA.DIV UR4, `(.L_x_1988) ;  /* 0x0000004e04d47947 */ /* 0x000fea000b800000 */
[----:B------:R-:W-:-:S13]  /*2db90*/  ELECT P6, URZ, PT ;  /* 0x00000000003f782f */ /* 0x000fda00038c0000 */
.L_x_2180:
        /* <DEDUP_REMOVED lines=8> */
.L_x_1989:
[C---:B------:R-:W-:Y:S01]  /*2dc20*/  IMAD R3, R22.reuse, 0x8, R5 ;  /* 0x0000000816037824 */ /* 0x040fe200078e0205 */
[----:B------:R-:W-:Y:S01]  /*2dc30*/  SHF.L.U32 R2, R29, 0x1f, RZ ;  /* 0x0000001f1d027819 */ /* 0x000fe200000006ff */
[----:B------:R-:W-:-:S03]  /*2dc40*/  VIADD R22, R22, 0x1 ;  /* 0x0000000116167836 */ /* 0x000fc60000000000 */
[----:B------:R-:W1:Y:S02]  /*2dc50*/  SYNCS.PHASECHK.TRANS64.TRYWAIT P1, [R3+URZ+0x30840], R2 ;  /* 0x03084002030075a7 */ /* 0x000e64000802017f */
[----:B------:R-:W-:-:S04]  /*2dc60*/  ISETP.NE.AND P2, PT, R22, 0x2, PT ;  /* 0x000000021600780c */ /* 0x000fc80003f45270 */
[----:B------:R-:W-:Y:S01]  /*2dc70*/  SEL R0, RZ, 0x1, P2 ;  /* 0x00000001ff007807 */ /* 0x000fe20001000000 */
[----:B-1----:R-:W-:Y:S08]  /*2dc80*/  @!P1 BRA `(.L_x_1990) ;  /* 0x0000004c00b49947 */ /* 0x002ff00003800000 */
.L_x_2181:
[----:B------:R-:W-:Y:S02]  /*2dc90*/  SEL R22, R22, RZ, P2 ;  /* 0x000000ff16167207 */ /* 0x000fe40001000000 */
[----:B------:R-:W-:Y:S01]  /*2dca0*/  LOP3.LUT R0, R29, R0, RZ, 0x3c, !PT ;  /* 0x000000001d007212 */ /* 0x000fe200078e3cff */
[----:B------:R-:W-:Y:S06]  /*2dcb0*/  @!P0 BRA `(.L_x_1991) ;  /* 0x0000000000048947 */ /* 0x000fec0003800000 */
[----:B------:R-:W-:Y:S01]  /*2dcc0*/  BPT.TRAP 0x1 ;  /* 0x000000040000795c */ /* 0x000fe20000300000 */
.L_x_1991:
[----:B------:R-:W-:Y:S01]  /*2dcd0*/  IMAD R5, R22, 0x8, R5 ;  /* 0x0000000816057824 */ /* 0x000fe200078e0205 */
[----:B------:R-:W-:-:S04]  /*2dce0*/  SHF.L.U32 R0, R0, 0x1f, RZ ;  /* 0x0000001f00007819 */ /* 0x000fc800000006ff */
[----:B------:R-:W2:Y:S02]  /*2dcf0*/  SYNCS.PHASECHK.TRANS64.TRYWAIT P1, [R5+URZ+0x30840], R0 ;  /* 0x03084000050075a7 */ /* 0x000ea4000802017f */
[----:B--2---:R-:W-:Y:S05]  /*2dd00*/  @!P1 BRA `(.L_x_1992) ;  /* 0x0000004c00a89947 */ /* 0x004fea0003800000 */
.L_x_2182:
[----:B------:R-:W-:Y:S05]  /*2dd10*/  @!P0 BRA `(.L_x_1993) ;  /* 0x0000000000048947 */ /* 0x000fea0003800000 */
[----:B------:R-:W-:Y:S01]  /*2dd20*/  BPT.TRAP 0x1 ;  /* 0x000000040000795c */ /* 0x000fe20000300000 */
.L_x_1993:
[----:B------:R-:W4:Y:S02]  /*2dd30*/  SYNCS.PHASECHK.TRANS64.TRYWAIT P1, [R3+URZ+0x30860], R2 ;  /* 0x03086002030075a7 */ /* 0x000f24000802017f */
[----:B----4-:R-:W-:Y:S05]  /*2dd40*/  @!P1 BRA `(.L_x_1994) ;  /* 0x0000004c00ac9947 */ /* 0x010fea0003800000 */
.L_x_2183:
[----:B------:R-:W-:Y:S05]  /*2dd50*/  @!P0 BRA `(.L_x_1995) ;  /* 0x0000000000048947 */ /* 0x000fea0003800000 */
[----:B------:R-:W-:Y:S01]  /*2dd60*/  BPT.TRAP 0x1 ;  /* 0x000000040000795c */ /* 0x000fe20000300000 */
.L_x_1995:
[----:B------:R0:W0:Y:S02]  /*2dd70*/  SYNCS.PHASECHK.TRANS64.TRYWAIT P0, [R5+URZ+0x30860], R0 ;  /* 0x03086000050075a7 */ /* 0x000024000800017f */
[----:B0-----:R-:W-:Y:S05]  /*2dd80*/  @!P0 NANOSLEEP.SYNCS 0x989680 ;  /* 0x009896800000895d */ /* 0x001fea0003900000 */
[----:B------:R-:W0:Y:S02]  /*2dd90*/  @!P0 SYNCS.PHASECHK.TRANS64 P0, [R5+URZ+0x30860], R0 ;  /* 0x03086000050085a7 */ /* 0x000e24000800007f */
[----:B0-----:R-:W-:Y:S05]  /*2dda0*/  @!P0 BRA `(.L_x_1995) ;  /* 0xfffffffc00f08947 */ /* 0x001fea000383ffff */
.L_x_1537:
[----:B------:R-:W-:Y:S05]  /*2ddb0*/  BSYNC B9 ;  /* 0x0000000000097941 */ /* 0x000fea0003800000 */
.L_x_1534:
[----:B------:R-:W-:Y:S05]  /*2ddc0*/  EXIT ;  /* 0x000000000000794d */ /* 0x000fea0003800000 */
.L_x_1565:
[----:B0-----:R0:W1:Y:S02]  /*2ddd0*/  SYNCS.PHASECHK.TRANS64.TRYWAIT P6, [R88+URZ+0x30890], R100 ;  /* 0x03089064580075a7 */ /* 0x00106400080c017f */
[----:B-1----:R-:W-:Y:S05]  /*2dde0*/  @!P6 NANOSLEEP.SYNCS 0x989680 ;  /* 0x009896800000e95d */ /* 0x002fea0003900000 */
[----:B------:R-:W1:Y:S02]  /*2ddf0*/  @!P6 SYNCS.PHASECHK.TRANS64 P6, [R88+URZ+0x30890], R100 ;  /* 0x030890645800e5a7 */ /* 0x000e6400080c007f */
[----:B-1----:R-:W-:Y:S05]  /*2de00*/  @!P6 BRA `(.L_x_1565) ;  /* 0xfffffffc00f0e947 */ /* 0x002fea000383ffff */
[----:B------:R-:W-:Y:S05]  /*2de10*/  BRA `(.L_x_1996) ;  /* 0xfffffd5c00e87947 */ /* 0x000fea000383ffff */
.L_x_1566:
        /* <DEDUP_REMOVED lines=8> */
.L_x_1998:
[----:B------:R-:W-:Y:S05]  /*2dea0*/  BSYNC B1 ;  /* 0x0000000000017941 */ /* 0x000fea0003800000 */
.L_x_1997:
        /* <DEDUP_REMOVED lines=8> */
.L_x_1999:
[----:B------:R-:W-:Y:S01]  /*2df30*/  IMAD.MOV.U32 R11, RZ, RZ, R14 ;  /* 0x000000ffff0b7224 */ /* 0x000fe200078e000e */
[----:B------:R-:W-:Y:S06]  /*2df40*/  BRA `(.L_x_2000) ;  /* 0xfffffd5c00b07947 */ /* 0x000fec000383ffff */
.L_x_1583:
        /* <DEDUP_REMOVED lines=8> */
.L_x_2002:
[----:B------:R-:W-:Y:S05]  /*2dfd0*/  BSYNC B1 ;  /* 0x0000000000017941 */ /* 0x000fea0003800000 */
.L_x_2001:
        /* <DEDUP_REMOVED lines=8> */
.L_x_2003:
[----:B------:R-:W-:Y:S01]  /*2e060*/  IMAD.MOV.U32 R104, RZ, RZ, R14 ;  /* 0x000000ffff687224 */ /* 0x000fe200078e000e */
[----:B------:R-:W-:Y:S06]  /*2e070*/  BRA `(.L_x_2004) ;  /* 0xfffffd6c00147947 */ /* 0x000fec000383ffff */
.L_x_1605:
[----:B0-----:R0:W1:Y:S02]  /*2e080*/  SYNCS.PHASECHK.TRANS64.TRYWAIT P6, [R88+URZ+0x30890], R100 ;  /* 0x03089064580075a7 */ /* 0x00106400080c017f */
[----:B-1----:R-:W-:Y:S05]  /*2e090*/  @!P6 NANOSLEEP.SYNCS 0x989680 ;  /* 0x009896800000e95d */ /* 0x002fea0003900000 */
[----:B------:R-:W1:Y:S02]  /*2e0a0*/  @!P6 SYNCS.PHASECHK.TRANS64 P6, [R88+URZ+0x30890], R100 ;  /* 0x030890645800e5a7 */ /* 0x000e6400080c007f */
[----:B-1----:R-:W-:Y:S05]  /*2e0b0*/  @!P6 BRA `(.L_x_1605) ;  /* 0xfffffffc00f0e947 */ /* 0x002fea000383ffff */
[----:B------:R-:W-:Y:S05]  /*2e0c0*/  BRA `(.L_x_2005) ;  /* 0xfffffd8000c87947 */ /* 0x000fea000383ffff */
.L_x_1606:
        /* <DEDUP_REMOVED lines=8> */
.L_x_2007:
[----:B------:R-:W-:Y:S05]  /*2e150*/  BSYNC B1 ;  /* 0x0000000000017941 */ /* 0x000fea0003800000 */
.L_x_2006:
        /* <DEDUP_REMOVED lines=8> */
.L_x_2008:
[----:B------:R-:W-:Y:S01]  /*2e1e0*/  IMAD.MOV.U32 R11, RZ, RZ, R14 ;  /* 0x000000ffff0b7224 */ /* 0x000fe200078e000e */
[----:B------:R-:W-:Y:S06]  /*2e1f0*/  BRA `(.L_x_2009) ;  /* 0xfffffd8000947947 */ /* 0x000fec000383ffff */
.L_x_1615:
        /* <DEDUP_REMOVED lines=8> */
.L_x_2011:
[----:B------:R-:W-:Y:S05]  /*2e280*/  BSYNC B1 ;  /* 0x0000000000017941 */ /* 0x000fea0003800000 */
.L_x_2010:
        /* <DEDUP_REMOVED lines=8> */
.L_x_2012:
[----:B------:R-:W-:Y:S01]  /*2e310*/  IMAD.MOV.U32 R104, RZ, RZ, R14 ;  /* 0x000000ffff687224 */ /* 0x000fe200078e000e */
[----:B------:R-:W-:Y:S06]  /*2e320*/  BRA `(.L_x_2013) ;  /* 0xfffffd9000647947 */ /* 0x000fec000383ffff */
.L_x_1624:
[----:B0-----:R0:W1:Y:S02]  /*2e330*/  SYNCS.PHASECHK.TRANS64.TRYWAIT P0, [R88+URZ+0x30890], R100 ;  /* 0x03089064580075a7 */ /* 0x001064000800017f */
[----:B-1----:R-:W-:Y:S05]  /*2e340*/  @!P0 NANOSLEEP.SYNCS 0x989680 ;  /* 0x009896800000895d */ /* 0x002fea0003900000 */
[----:B------:R-:W1:Y:S02]  /*2e350*/  @!P0 SYNCS.PHASECHK.TRANS64 P0, [R88+URZ+0x30890], R100 ;  /* 0x03089064580085a7 */ /* 0x000e64000800007f */
[----:B-1----:R-:W-:Y:S05]  /*2e360*/  @!P0 BRA `(.L_x_1624) ;  /* 0xfffffffc00f08947 */ /* 0x002fea000383ffff */
[----:B------:R-:W-:Y:S05]  /*2e370*/  BRA `(.L_x_2014) ;  /* 0xfffffda0008c7947 */ /* 0x000fea000383ffff */
.L_x_1625:
        /* <DEDUP_REMOVED lines=8> */
.L_x_2016:
[----:B------:R-:W-:Y:S05]  /*2e400*/  BSYNC B1 ;  /* 0x0000000000017941 */ /* 0x000fea0003800000 */
.L_x_2015:
        /* <DEDUP_REMOVED lines=8> */
.L_x_2017:
[----:B------:R-:W-:Y:S01]  /*2e490*/  IMAD.MOV.U32 R39, RZ, RZ, R14 ;  /* 0x000000ffff277224 */ /* 0x000fe200078e000e */
[----:B------:R-:W-:Y:S06]  /*2e4a0*/  BRA `(.L_x_2018) ;  /* 0xfffffda000ac7947 */ /* 0x000fec000383ffff */
.L_x_1628:
[----:B------:R-:W-:Y:S01]  /*2e4b0*/  BSSY B1, `(.L_x_2019) ;  /* 0x0000008000017945 */ /* 0x000fe20003800000 */
[----:B----4-:R-:W-:Y:S02]  /*2e4c0*/  IMAD.MOV.U32 R13, RZ, RZ, R41 ;  /* 0x000000ffff0d7224 */ /* 0x010fe400078e0029 */
[----:B------:R-:W-:Y:S02]  /*2e4d0*/  IMAD.MOV.U32 R12, RZ, RZ, 0x1 ;  /* 0x00000001ff0c7424 */ /* 0x000fe400078e00ff */
[----:B------:R-:W-:Y:S02]  /*2e4e0*/  IMAD.MOV.U32 R11, RZ, RZ, 0x181f ;  /* 0x0000181fff0b7424 */ /* 0x000fe400078e00ff */
[----:B------:R-:W-:-:S07]  /*2e4f0*/  IMAD.MOV.U32 R15, RZ, RZ, -0x1 ;  /* 0xffffffffff0f7424 */ /* 0x000fce00078e00ff */
[----:B0123--:R-:W-:Y:S05]  /*2e500*/  WARPSYNC.COLLECTIVE R15, `(.L_x_2020) ;  /* 0x000000000f087348 */ /* 0x00ffea0003c00000 */
[----:B------:R4:W0:Y:S02]  /*2e510*/  SHFL.IDX P6, R14, R13, R12, R11 ;  /* 0x0000000c0d0e7389 */ /* 0x00082400000c000b */
[----:B01234-:R-:W-:Y:S01]  /*2e520*/  ENDCOLLECTIVE ;  /* 0x000000000000791b */ /* 0x01ffe20003800000 */
.L_x_2020:
[----:B------:R-:W-:Y:S05]  /*2e530*/  BSYNC B1 ;  /* 0x0000000000017941 */ /* 0x000fea0003800000 */
.L_x_2019:
        /* <DEDUP_REMOVED lines=8> */
.L_x_2021:
[----:B------:R-:W-:Y:S01]  /*2e5c0*/  IMAD.MOV.U32 R39, RZ, RZ, R14 ;  /* 0x000000ffff277224 */ /* 0x000fe200078e000e */
[----:B------:R-:W-:Y:S06]  /*2e5d0*/  BRA `(.L_x_2022) ;  /* 0xfffffda000d47947 */ /* 0x000fec000383ffff */
.L_x_1632:
[----:B------:R0:W0:Y:S02]  /*2e5e0*/  SYNCS.PHASECHK.TRANS64.TRYWAIT P4, [R88+URZ+0x308b0], R100 ;  /* 0x0308b064580075a7 */ /* 0x000024000808017f */
[----:B0-----:R-:W-:Y:S05]  /*2e5f0*/  @!P4 NANOSLEEP.SYNCS 0x989680 ;  /* 0x009896800000c95d */ /* 0x001fea0003900000 */
[----:B------:R-:W0:Y:S02]  /*2e600*/  @!P4 SYNCS.PHASECHK.TRANS64 P4, [R88+URZ+0x308b0], R100 ;  /* 0x0308b0645800c5a7 */ /* 0x000e24000808007f */
[----:B0-----:R-:W-:Y:S05]  /*2e610*/  @!P4 BRA `(.L_x_1632) ;  /* 0xfffffffc00f0c947 */ /* 0x001fea000383ffff */
[----:B------:R-:W-:Y:S05]  /*2e620*/  BRA `(.L_x_2023) ;  /* 0xfffffda400787947 */ /* 0x000fea000383ffff */
.L_x_1662:
        /* <DEDUP_REMOVED lines=8> */
.L_x_2025:
[----:B------:R-:W-:Y:S05]  /*2e6b0*/  BSYNC B1 ;  /* 0x0000000000017941 */ /* 0x000fea0003800000 */
.L_x_2024:
        /* <DEDUP_REMOVED lines=8> */
.L_x_2026:
[----:B------:R-:W-:Y:S02]  /*2e740*/  IMAD.MOV.U32 R13, RZ, RZ, R33 ;  /* 0x000000ffff0d7224 */ /* 0x000fe400078e0021 */
[----:B------:R-:W-:-:S07]  /*2e750*/  IMAD.MOV.U32 R8, RZ, RZ, R14 ;  /* 0x000000ffff087224 */ /* 0x000fce00078e000e */
[----:B------:R-:W-:Y:S05]  /*2e760*/  WARPSYNC.COLLECTIVE R15, `(.L_x_2027) ;  /* 0x000000000f087348 */ /* 0x000fea0003c00000 */
[----:B------:R0:W1:Y:S02]  /*2e770*/  SHFL.IDX P6, R14, R13, R12, R11 ;  /* 0x0000000c0d0e7389 */ /* 0x00006400000c000b */
[----:B01----:R-:W-:Y:S01]  /*2e780*/  ENDCOLLECTIVE ;  /* 0x000000000000791b */ /* 0x003fe20003800000 */
.L_x_2027:
[----:B------:R-:W-:Y:S02]  /*2e790*/  IMAD.MOV.U32 R13, RZ, RZ, R31 ;  /* 0x000000ffff0d7224 */ /* 0x000fe400078e001f */
[----:B------:R-:W-:-:S07]  /*2e7a0*/  IMAD.MOV.U32 R26, RZ, RZ, R14 ;  /* 0x000000ffff1a7224 */ /* 0x000fce00078e000e */
[----:B------:R-:W-:Y:S05]  /*2e7b0*/  WARPSYNC.COLLECTIVE R15, `(.L_x_2028) ;  /* 0x000000000f087348 */ /* 0x000fea0003c00000 */
[----:B------:R0:W1:Y:S02]  /*2e7c0*/  SHFL.IDX P6, R14, R13, R12, R11 ;  /* 0x0000000c0d0e7389 */ /* 0x00006400000c000b */
[----:B01----:R-:W-:Y:S01]  /*2e7d0*/  ENDCOLLECTIVE ;  /* 0x000000000000791b */ /* 0x003fe20003800000 */
.L_x_2028:
[----:B------:R-:W-:Y:S01]  /*2e7e0*/  IMAD.MOV.U32 R5, RZ, RZ, R14 ;  /* 0x000000ffff057224 */ /* 0x000fe200078e000e */
[----:B------:R-:W-:Y:S06]  /*2e7f0*/  BRA `(.L_x_2029) ;  /* 0xfffffdbc00407947 */ /* 0x000fec000383ffff */
.L_x_1665:
[----:B------:R-:W-:Y:S01]  /*2e800*/  BSSY B1, `(.L_x_2030) ;  /* 0x0000008000017945 */ /* 0x000fe20003800000 */
[----:B------:R-:W-:Y:S02]  /*2e810*/  IMAD.MOV.U32 R13, RZ, RZ, R32 ;  /* 0x000000ffff0d7224 */ /* 0x000fe400078e0020 */
[----:B------:R-:W-:Y:S02]  /*2e820*/  IMAD.MOV.U32 R12, RZ, RZ, 0x1 ;  /* 0x00000001ff0c7424 */ /* 0x000fe400078e00ff */
[----:B------:R-:W-:Y:S02]  /*2e830*/  IMAD.MOV.U32 R11, RZ, RZ, 0x181f ;  /* 0x0000181fff0b7424 */ /* 0x000fe400078e00ff */
[----:B------:R-:W-:-:S07]  /*2e840*/  IMAD.MOV.U32 R15, RZ, RZ, -0x1 ;  /* 0xffffffffff0f7424 */ /* 0x000fce00078e00ff */
[----:B0-23--:R-:W-:Y:S05]  /*2e850*/  WARPSYNC.COLLECTIVE R15, `(.L_x_2031) ;  /* 0x000000000f087348 */ /* 0x00dfea0003c00000 */
[----:B------:R1:W4:Y:S02]  /*2e860*/  SHFL.IDX P6, R14, R13, R12, R11 ;  /* 0x0000000c0d0e7389 */ /* 0x00032400000c000b */
[----:B01234-:R-:W-:Y:S01]  /*2e870*/  ENDCOLLECTIVE ;  /* 0x000000000000791b */ /* 0x01ffe20003800000 */
.L_x_2031:
[----:B------:R-:W-:Y:S05]  /*2e880*/  BSYNC B1 ;  /* 0x0000000000017941 */ /* 0x000fea0003800000 */
.L_x_2030:
        /* <DEDUP_REMOVED lines=8> */
.L_x_2032:
[----:B------:R-:W-:Y:S02]  /*2e910*/  IMAD.MOV.U32 R13, RZ, RZ, R33 ;  /* 0x000000ffff0d7224 */ /* 0x000fe400078e0021 */
[----:B------:R-:W-:-:S07]  /*2e920*/  IMAD.MOV.U32 R8, RZ, RZ, R14 ;  /* 0x000000ffff087224 */ /* 0x000fce00078e000e */
[----:B------:R-:W-:Y:S05]  /*2e930*/  WARPSYNC.COLLECTIVE R15, `(.L_x_2033) ;  /* 0x000000000f087348 */ /* 0x000fea0003c00000 */
[----:B------:R0:W1:Y:S02]  /*2e940*/  SHFL.IDX P6, R14, R13, R12, R11 ;  /* 0x0000000c0d0e7389 */ /* 0x00006400000c000b */
[----:B01----:R-:W-:Y:S01]  /*2e950*/  ENDCOLLECTIVE ;  /* 0x000000000000791b */ /* 0x003fe20003800000 */
.L_x_2033:
[----:B------:R-:W-:Y:S02]  /*2e960*/  IMAD.MOV.U32 R13, RZ, RZ, R31 ;  /* 0x000000ffff0d7224 */ /* 0x000fe400078e001f */
[----:B------:R-:W-:-:S07]  /*2e970*/  IMAD.MOV.U32 R26, RZ, RZ, R14 ;  /* 0x000000ffff1a7224 */ /* 0x000fce00078e000e */
[----:B------:R-:W-:Y:S05]  /*2e980*/  WARPSYNC.COLLECTIVE R15, `(.L_x_2034) ;  /* 0x000000000f087348 */ /* 0x000fea0003c00000 */
[----:B------:R0:W1:Y:S02]  /*2e990*/  SHFL.IDX P6, R14, R13, R12, R11 ;  /* 0x0000000c0d0e7389 */ /* 0x00006400000c000b */
[----:B01----:R-:W-:Y:S01]  /*2e9a0*/  ENDCOLLECTIVE ;  /* 0x000000000000791b */ /* 0x003fe20003800000 */
.L_x_2034:
[----:B------:R-:W-:Y:S01]  /*2e9b0*/  IMAD.MOV.U32 R5, RZ, RZ, R14 ;  /* 0x000000ffff057224 */ /* 0x000fe200078e000e */
[----:B------:R-:W-:Y:S06]  /*2e9c0*/  BRA `(.L_x_2035) ;  /* 0xfffffdc000587947 */ /* 0x000fec000383ffff */
.L_x_1668:
[----:B------:R-:W-:Y:S01]  /*2e9d0*/  BSSY B1, `(.L_x_2036) ;  /* 0x0000008000017945 */ /* 0x000fe20003800000 */
[----:B------:R-:W-:Y:S02]  /*2e9e0*/  IMAD.MOV.U32 R13, RZ, RZ, R32 ;  /* 0x000000ffff0d7224 */ /* 0x000fe400078e0020 */
[----:B------:R-:W-:Y:S02]  /*2e9f0*/  IMAD.MOV.U32 R12, RZ, RZ, 0x2 ;  /* 0x00000002ff0c7424 */ /* 0x000fe400078e00ff */
[----:B------:R-:W-:Y:S02]  /*2ea00*/  IMAD.MOV.U32 R11, RZ, RZ, 0x181f ;  /* 0x0000181fff0b7424 */ /* 0x000fe400078e00ff */
[----:B------:R-:W-:-:S07]  /*2ea10*/  IMAD.MOV.U32 R15, RZ, RZ, -0x1 ;  /* 0xffffffffff0f7424 */ /* 0x000fce00078e00ff */
[----:B-1-34-:R-:W-:Y:S05]  /*2ea20*/  WARPSYNC.COLLECTIVE R15, `(.L_x_2037) ;  /* 0x000000000f087348 */ /* 0x01afea0003c00000 */
[----:B------:R0:W2:Y:S02]  /*2ea30*/  SHFL.IDX P6, R14, R13, R12, R11 ;  /* 0x0000000c0d0e7389 */ /* 0x0000a400000c000b */
[----:B01234-:R-:W-:Y:S01]  /*2ea40*/  ENDCOLLECTIVE ;  /* 0x000000000000791b */ /* 0x01ffe20003800000 */
.L_x_2037:
[----:B------:R-:W-:Y:S05]  /*2ea50*/  BSYNC B1 ;  /* 0x0000000000017941 */ /* 0x000fea0003800000 */
.L_x_2036:
        /* <DEDUP_REMOVED lines=8> */
.L_x_2038:
[----:B------:R-:W-:Y:S02]  /*2eae0*/  IMAD.MOV.U32 R13, RZ, RZ, R33 ;  /* 0x000000ffff0d7224 */ /* 0x000fe400078e0021 */
[----:B------:R-:W-:-:S07]  /*2eaf0*/  IMAD.MOV.U32 R8, RZ, RZ, R14 ;  /* 0x000000ffff087224 */ /* 0x000fce00078e000e */
[----:B------:R-:W-:Y:S05]  /*2eb00*/  WARPSYNC.COLLECTIVE R15, `(.L_x_2039) ;  /* 0x000000000f087348 */ /* 0x000fea0003c00000 */
[----:B------:R0:W1:Y:S02]  /*2eb10*/  SHFL.IDX P6, R14, R13, R12, R11 ;  /* 0x0000000c0d0e7389 */ /* 0x00006400000c000b */
[----:B01----:R-:W-:Y:S01]  /*2eb20*/  ENDCOLLECTIVE ;  /* 0x000000000000791b */ /* 0x003fe20003800000 */
.L_x_2039:
[----:B------:R-:W-:Y:S02]  /*2eb30*/  IMAD.MOV.U32 R13, RZ, RZ, R31 ;  /* 0x000000ffff0d7224 */ /* 0x000fe400078e001f */
[----:B------:R-:W-:-:S07]  /*2eb40*/  IMAD.MOV.U32 R78, RZ, RZ, R14 ;  /* 0x000000ffff4e7224 */ /* 0x000fce00078e000e */
[----:B------:R-:W-:Y:S05]  /*2eb50*/  WARPSYNC.COLLECTIVE R15, `(.L_x_2040) ;  /* 0x000000000f087348 */ /* 0x000fea0003c00000 */
[----:B------:R0:W1:Y:S02]  /*2eb60*/  SHFL.IDX P6, R14, R13, R12, R11 ;  /* 0x0000000c0d0e7389 */ /* 0x00006400000c000b */
[----:B01----:R-:W-:Y:S01]  /*2eb70*/  ENDCOLLECTIVE ;  /* 0x000000000000791b */ /* 0x003fe20003800000 */
.L_x_2040:
[----:B------:R-:W-:Y:S01]  /*2eb80*/  IMAD.MOV.U32 R5, RZ, RZ, R14 ;  /* 0x000000ffff057224 */ /* 0x000fe200078e000e */
[----:B------:R-:W-:Y:S06]  /*2eb90*/  BRA `(.L_x_2041) ;  /* 0xfffffdc400507947 */ /* 0x000fec000383ffff */
.L_x_1671:
[----:B------:R-:W-:Y:S01]  /*2eba0*/  BSSY B1, `(.L_x_2042) ;  /* 0x0000008000017945 */ /* 0x000fe20003800000 */
[----:B------:R-:W-:Y:S02]  /*2ebb0*/  IMAD.MOV.U32 R13, RZ, RZ, R32 ;  /* 0x000000ffff0d7224 */ /* 0x000fe400078e0020 */
[----:B------:R-:W-:Y:S02]  /*2ebc0*/  IMAD.MOV.U32 R12, RZ, RZ, 0x3 ;  /* 0x00000003ff0c7424 */ /* 0x000fe400078e00ff */
[----:B------:R-:W-:Y:S02]  /*2ebd0*/  IMAD.MOV.U32 R11, RZ, RZ, 0x181f ;  /* 0x0000181fff0b7424 */ /* 0x000fe400078e00ff */
[----:B------:R-:W-:-:S07]  /*2ebe0*/  IMAD.MOV.U32 R15, RZ, RZ, -0x1 ;  /* 0xffffffffff0f7424 */ /* 0x000fce00078e00ff */
[----:B-1--4-:R-:W-:Y:S05]  /*2ebf0*/  WARPSYNC.COLLECTIVE R15, `(.L_x_2043) ;  /* 0x000000000f087348 */ /* 0x012fea0003c00000 */
[----:B------:R0:W2:Y:S02]  /*2ec00*/  SHFL.IDX P6, R14, R13, R12, R11 ;  /* 0x0000000c0d0e7389 */ /* 0x0000a400000c000b */
[----:B012-4-:R-:W-:Y:S01]  /*2ec10*/  ENDCOLLECTIVE ;  /* 0x000000000000791b */ /* 0x017fe20003800000 */
.L_x_2043:
[----:B------:R-:W-:Y:S05]  /*2ec20*/  BSYNC B1 ;  /* 0x0000000000017941 */ /* 0x000fea0003800000 */
.L_x_2042:
        /* <DEDUP_REMOVED lines=8> */
.L_x_2044:
[----:B------:R-:W-:Y:S02]  /*2ecb0*/  IMAD.MOV.U32 R13, RZ, RZ, R33 ;  /* 0x000000ffff0d7224 */ /* 0x000fe400078e0021 */
[----:B------:R-:W-:-:S07]  /*2ecc0*/  IMAD.MOV.U32 R80, RZ, RZ, R14 ;  /* 0x000000ffff507224 */ /* 0x000fce00078e000e */
[----:B------:R-:W-:Y:S05]  /*2ecd0*/  WARPSYNC.COLLECTIVE R15, `(.L_x_2045) ;  /* 0x000000000f087348 */ /* 0x000fea0003c00000 */
[----:B------:R0:W1:Y:S02]  /*2ece0*/  SHFL.IDX P6, R14, R13, R12, R11 ;  /* 0x0000000c0d0e7389 */ /* 0x00006400000c000b */
[----:B01----:R-:W-:Y:S01]  /*2ecf0*/  ENDCOLLECTIVE ;  /* 0x000000000000791b */ /* 0x003fe20003800000 */
.L_x_2045:
[----:B------:R-:W-:Y:S02]  /*2ed00*/  IMAD.MOV.U32 R13, RZ, RZ, R31 ;  /* 0x000000ffff0d7224 */ /* 0x000fe400078e001f */
[----:B------:R-:W-:-:S07]  /*2ed10*/  IMAD.MOV.U32 R79, RZ, RZ, R14 ;  /* 0x000000ffff4f7224 */ /* 0x000fce00078e000e */
[----:B------:R-:W-:Y:S05]  /*2ed20*/  WARPSYNC.COLLECTIVE R15, `(.L_x_2046) ;  /* 0x000000000f087348 */ /* 0x000fea0003c00000 */
[----:B------:R0:W1:Y:S02]  /*2ed30*/  SHFL.IDX P6, R14, R13, R12, R11 ;  /* 0x0000000c0d0e7389 */ /* 0x00006400000c000b */
[----:B01----:R-:W-:Y:S01]  /*2ed40*/  ENDCOLLECTIVE ;  /* 0x000000000000791b */ /* 0x003fe20003800000 */
.L_x_2046:
[----:B------:R-:W-:Y:S01]  /*2ed50*/  IMAD.MOV.U32 R12, RZ, RZ, R14 ;  /* 0x000000ffff0c7224 */ /* 0x000fe200078e000e */
[----:B------:R-:W-:Y:S06]  /*2ed60*/  BRA `(.L_x_2047) ;  /* 0xfffffdc800507947 */ /* 0x000fec000383ffff */
.L_x_1675:
[----:B0-----:R0:W1:Y:S02]  /*2ed70*/  SYNCS.PHASECHK.TRANS64.TRYWAIT P0, [R17+URZ+0x30800], R0 ;  /* 0x03080000110075a7 */ /* 0x001064000800017f */
[----:B-1----:R-:W-:Y:S05]  /*2ed80*/  @!P0 NANOSLEEP.SYNCS 0x989680 ;  /* 0x009896800000895d */ /* 0x002fea0003900000 */
[----:B------:R-:W1:Y:S02]  /*2ed90*/  @!P0 SYNCS.PHASECHK.TRANS64 P0, [R17+URZ+0x30800], R0 ;  /* 0x03080000110085a7 */ /* 0x000e64000800007f */
[----:B-1----:R-:W-:Y:S05]  /*2eda0*/  @!P0 BRA `(.L_x_1675) ;  /* 0xfffffffc00f08947 */ /* 0x002fea000383ffff */
[----:B------:R-:W-:Y:S05]  /*2edb0*/  BRA `(.L_x_2048) ;  /* 0xfffffdcc00587947 */ /* 0x000fea000383ffff */
.L_x_1707:
        /* <DEDUP_REMOVED lines=8> */
.L_x_2050:
[----:B------:R-:W-:Y:S05]  /*2ee40*/  BSYNC B1 ;  /* 0x0000000000017941 */ /* 0x000fea0003800000 */
.L_x_2049:
        /* <DEDUP_REMOVED lines=8> */
.L_x_2051:
[----:B------:R-:W-:Y:S02]  /*2eed0*/  IMAD.MOV.U32 R13, RZ, RZ, R72 ;  /* 0x000000ffff0d7224 */ /* 0x000fe400078e0048 */
[----:B------:R-:W-:-:S07]  /*2eee0*/  IMAD.MOV.U32 R6, RZ, RZ, R14 ;  /* 0x000000ffff067224 */ /* 0x000fce00078e000e */
[----:B------:R-:W-:Y:S05]  /*2eef0*/  WARPSYNC.COLLECTIVE R15, `(.L_x_2052) ;  /* 0x000000000f087348 */ /* 0x000fea0003c00000 */
[----:B------:R0:W1:Y:S02]  /*2ef00*/  SHFL.IDX P6, R14, R13, R12, R11 ;  /* 0x0000000c0d0e7389 */ /* 0x00006400000c000b */
[----:B01----:R-:W-:Y:S01]  /*2ef10*/  ENDCOLLECTIVE ;  /* 0x000000000000791b */ /* 0x003fe20003800000 */
.L_x_2052:
[----:B------:R-:W-:Y:S02]  /*2ef20*/  IMAD.MOV.U32 R13, RZ, RZ, R3 ;  /* 0x000000ffff0d7224 */ /* 0x000fe400078e0003 */
[----:B------:R-:W-:-:S07]  /*2ef30*/  IMAD.MOV.U32 R9, RZ, RZ, R14 ;  /* 0x000000ffff097224 */ /* 0x000fce00078e000e */
[----:B------:R-:W-:Y:S05]  /*2ef40*/  WARPSYNC.COLLECTIVE R15, `(.L_x_2053) ;  /* 0x000000000f087348 */ /* 0x000fea0003c00000 */
[----:B------:R0:W1:Y:S02]  /*2ef50*/  SHFL.IDX P6, R14, R13, R12, R11 ;  /* 0x0000000c0d0e7389 */ /* 0x00006400000c000b */
[----:B01----:R-:W-:Y:S01]  /*2ef60*/  ENDCOLLECTIVE ;  /* 0x000000000000791b */ /* 0x003fe20003800000 */
.L_x_2053:
[----:B------:R-:W-:Y:S05]  /*2ef70*/  BRA `(.L_x_2054) ;  /* 0xfffffe0000cc7947 */ /* 0x000fea000383ffff */
.L_x_1710:
[----:B------:R-:W-:Y:S01]  /*2ef80*/  BSSY B1, `(.L_x_2055) ;  /* 0x0000008000017945 */ /* 0x000fe20003800000 */
[----:B------:R-:W-:Y:S02]  /*2ef90*/  IMAD.MOV.U32 R13, RZ, RZ, R21 ;  /* 0x000000ffff0d7224 */ /* 0x000fe400078e0015 */
[----:B------:R-:W-:Y:S02]  /*2efa0*/  IMAD.MOV.U32 R12, RZ, RZ, 0x1 ;  /* 0x00000001ff0c7424 */ /* 0x000fe400078e00ff */
[----:B------:R-:W-:Y:S02]  /*2efb0*/  IMAD.MOV.U32 R11, RZ, RZ, 0x181f ;  /* 0x0000181fff0b7424 */ /* 0x000fe400078e00ff */
[----:B------:R-:W-:-:S07]  /*2efc0*/  IMAD.MOV.U32 R15, RZ, RZ, -0x1 ;  /* 0xffffffffff0f7424 */ /* 0x000fce00078e00ff */
[----:B0--34-:R-:W-:Y:S05]  /*2efd0*/  WARPSYNC.COLLECTIVE R15, `(.L_x_2056) ;  /* 0x000000000f087348 */ /* 0x019fea0003c00000 */
[----:B----4-:R1:W2:Y:S02]  /*2efe0*/  SHFL.IDX P6, R14, R13, R12, R11 ;  /* 0x0000000c0d0e7389 */ /* 0x0102a400000c000b */
[----:B0123--:R-:W-:Y:S01]  /*2eff0*/  ENDCOLLECTIVE ;  /* 0x000000000000791b */ /* 0x00ffe20003800000 */
.L_x_2056:
[----:B------:R-:W-:Y:S05]  /*2f000*/  BSYNC B1 ;  /* 0x0000000000017941 */ /* 0x000fea0003800000 */
.L_x_2055:
        /* <DEDUP_REMOVED lines=8> */
.L_x_2057:
[----:B------:R-:W-:Y:S02]  /*2f090*/  IMAD.MOV.U32 R13, RZ, RZ, R72 ;  /* 0x000000ffff0d7224 */ /* 0x000fe400078e0048 */
[----:B------:R-:W-:-:S07]  /*2f0a0*/  IMAD.MOV.U32 R6, RZ, RZ, R14 ;  /* 0x000000ffff067224 */ /* 0x000fce00078e000e */
[----:B------:R-:W-:Y:S05]  /*2f0b0*/  WARPSYNC.COLLECTIVE R15, `(.L_x_2058) ;  /* 0x000000000f087348 */ /* 0x000fea0003c00000 */
[----:B------:R0:W1:Y:S02]  /*2f0c0*/  SHFL.IDX P6, R14, R13, R12, R11 ;  /* 0x0000000c0d0e7389 */ /* 0x00006400000c000b */
[----:B01----:R-:W-:Y:S01]  /*2f0d0*/  ENDCOLLECTIVE ;  /* 0x000000000000791b */ /* 0x003fe20003800000 */
.L_x_2058:
[----:B------:R-:W-:Y:S02]  /*2f0e0*/  IMAD.MOV.U32 R13, RZ, RZ, R3 ;  /* 0x000000ffff0d7224 */ /* 0x000fe400078e0003 */
[----:B------:R-:W-:-:S07]  /*2f0f0*/  IMAD.MOV.U32 R9, RZ, RZ, R14 ;  /* 0x000000ffff097224 */ /* 0x000fce00078e000e */
[----:B------:R-:W-:Y:S05]  /*2f100*/  WARPSYNC.COLLECTIVE R15, `(.L_x_2059) ;  /* 0x000000000f087348 */ /* 0x000fea0003c00000 */
[----:B------:R0:W1:Y:S02]  /*2f110*/  SHFL.IDX P6, R14, R13, R12, R11 ;  /* 0x0000000c0d0e7389 */ /* 0x00006400000c000b */
[----:B01----:R-:W-:Y:S01]  /*2f120*/  ENDCOLLECTIVE ;  /* 0x000000000000791b */ /* 0x003fe20003800000 */
.L_x_2059:
[----:B------:R-:W-:Y:S05]  /*2f130*/  BRA `(.L_x_2060) ;  /* 0xfffffe04008c7947 */ /* 0x000fea000383ffff */
.L_x_1713:
[----:B------:R-:W-:Y:S01]  /*2f140*/  BSSY B1, `(.L_x_2061) ;  /* 0x0000008000017945 */ /* 0x000fe20003800000 */
[----:B------:R-:W-:Y:S02]  /*2f150*/  IMAD.MOV.U32 R13, RZ, RZ, R21 ;  /* 0x000000ffff0d7224 */ /* 0x000fe400078e0015 */
[----:B------:R-:W-:Y:S02]  /*2f160*/  IMAD.MOV.U32 R12, RZ, RZ, 0x2 ;  /* 0x00000002ff0c7424 */ /* 0x000fe400078e00ff */
[----:B------:R-:W-:Y:S02]  /*2f170*/  IMAD.MOV.U32 R11, RZ, RZ, 0x181f ;  /* 0x0000181fff0b7424 */ /* 0x000fe400078e00ff */
[----:B------:R-:W-:-:S07]  /*2f180*/  IMAD.MOV.U32 R15, RZ, RZ, -0x1 ;  /* 0xffffffffff0f7424 */ /* 0x000fce00078e00ff */
[----:B-1-34-:R-:W-:Y:S05]  /*2f190*/  WARPSYNC.COLLECTIVE R15, `(.L_x_2062) ;  /* 0x000000000f087348 */ /* 0x01afea0003c00000 */
[----:B----4-:R0:W2:Y:S02]  /*2f1a0*/  SHFL.IDX P6, R14, R13, R12, R11 ;  /* 0x0000000c0d0e7389 */ /* 0x0100a400000c000b */
[----:B0123--:R-:W-:Y:S01]  /*2f1b0*/  ENDCOLLECTIVE ;  /* 0x000000000000791b */ /* 0x00ffe20003800000 */
.L_x_2062:
[----:B------:R-:W-:Y:S05]  /*2f1c0*/  BSYNC B1 ;  /* 0x0000000000017941 */ /* 0x000fea0003800000 */
.L_x_2061:
        /* <DEDUP_REMOVED lines=8> */
.L_x_2063:
[----:B------:R-:W-:Y:S02]  /*2f250*/  IMAD.MOV.U32 R13, RZ, RZ, R72 ;  /* 0x000000ffff0d7224 */ /* 0x000fe400078e0048 */
[----:B------:R-:W-:-:S07]  /*2f260*/  IMAD.MOV.U32 R6, RZ, RZ, R14 ;  /* 0x000000ffff067224 */ /* 0x000fce00078e000e */
[----:B------:R-:W-:Y:S05]  /*2f270*/  WARPSYNC.COLLECTIVE R15, `(.L_x_2064) ;  /* 0x000000000f087348 */ /* 0x000fea0003c00000 */
[----:B------:R0:W1:Y:S02]  /*2f280*/  SHFL.IDX P6, R14, R13, R12, R11 ;  /* 0x0000000c0d0e7389 */ /* 0x00006400000c000b */
[----:B01----:R-:W-:Y:S01]  /*2f290*/  ENDCOLLECTIVE ;  /* 0x000000000000791b */ /* 0x003fe20003800000 */
.L_x_2064:
[----:B------:R-:W-:Y:S02]  /*2f2a0*/  IMAD.MOV.U32 R13, RZ, RZ, R3 ;  /* 0x000000ffff0d7224 */ /* 0x000fe400078e0003 */
[----:B------:R-:W-:-:S07]  /*2f2b0*/  IMAD.MOV.U32 R9, RZ, RZ, R14 ;  /* 0x000000ffff097224 */ /* 0x000fce00078e000e */
[----:B------:R-:W-:Y:S05]  /*2f2c0*/  WARPSYNC.COLLECTIVE R15, `(.L_x_2065) ;  /* 0x000000000f087348 */ /* 0x000fea0003c00000 */
[----:B------:R0:W1:Y:S02]  /*2f2d0*/  SHFL.IDX P6, R14, R13, R12, R11 ;  /* 0x0000000c0d0e7389 */ /* 0x00006400000c000b */
[----:B01----:R-:W-:Y:S01]  /*2f2e0*/  ENDCOLLECTIVE ;  /* 0x000000000000791b */ /* 0x003fe20003800000 */
.L_x_2065:
[----:B------:R-:W-:Y:S05]  /*2f2f0*/  BRA `(.L_x_2066) ;  /* 0xfffffe0800307947 */ /* 0x000fea000383ffff */
.L_x_1716:
        /* <DEDUP_REMOVED lines=8> */
.L_x_2068:
[----:B------:R-:W-:Y:S05]  /*2f380*/  BSYNC B1 ;  /* 0x0000000000017941 */ /* 0x000fea0003800000 */
.L_x_2067:
        /* <DEDUP_REMOVED lines=8> */
.L_x_2069:
[----:B------:R-:W-:Y:S02]  /*2f410*/  IMAD.MOV.U32 R13, RZ, RZ, R72 ;  /* 0x000000ffff0d7224 */ /* 0x000fe400078e0048 */
[----:B------:R-:W-:-:S07]  /*2f420*/  IMAD.MOV.U32 R20, RZ, RZ, R14 ;  /* 0x000000ffff147224 */ /* 0x000fce00078e000e */
[----:B------:R-:W-:Y:S05]  /*2f430*/  WARPSYNC.COLLECTIVE R15, `(.L_x_2070) ;  /* 0x000000000f087348 */ /* 0x000fea0003c00000 */
[----:B------:R0:W1:Y:S02]  /*2f440*/  SHFL.IDX P6, R14, R13, R12, R11 ;  /* 0x0000000c0d0e7389 */ /* 0x00006400000c000b */
[----:B01----:R-:W-:Y:S01]  /*2f450*/  ENDCOLLECTIVE ;  /* 0x000000000000791b */ /* 0x003fe20003800000 */
.L_x_2070:
[----:B------:R-:W-:Y:S02]  /*2f460*/  IMAD.MOV.U32 R13, RZ, RZ, R3 ;  /* 0x000000ffff0d7224 */ /* 0x000fe400078e0003 */
[----:B------:R-:W-:-:S07]  /*2f470*/  IMAD.MOV.U32 R77, RZ, RZ, R14 ;  /* 0x000000ffff4d7224 */ /* 0x000fce00078e000e */
[----:B------:R-:W-:Y:S05]  /*2f480*/  WARPSYNC.COLLECTIVE R15, `(.L_x_2071) ;  /* 0x000000000f087348 */ /* 0x000fea0003c00000 */
[----:B------:R0:W1:Y:S02]  /*2f490*/  SHFL.IDX P6, R14, R13, R12, R11 ;  /* 0x0000000c0d0e7389 */ /* 0x00006400000c000b */
[----:B01----:R-:W-:Y:S01]  /*2f4a0*/  ENDCOLLECTIVE ;  /* 0x000000000000791b */ /* 0x003fe20003800000 */
.L_x_2071:
[----:B------:R-:W-:Y:S01]  /*2f4b0*/  IMAD.MOV.U32 R3, RZ, RZ, R14 ;  /* 0x000000ffff037224 */ /* 0x000fe200078e000e */
[----:B------:R-:W-:Y:S06]  /*2f4c0*/  BRA `(.L_x_2072) ;  /* 0xfffffe0800d87947 */ /* 0x000fec000383ffff */
.L_x_1720:
[----:B---3--:R3:W4:Y:S02]  /*2f4d0*/  SYNCS.PHASECHK.TRANS64.TRYWAIT P0, [R17+URZ+0x30800], R0 ;  /* 0x03080000110075a7 */ /* 0x008724000800017f */
[----:B----4-:R-:W-:Y:S05]  /*2f4e0*/  @!P0 NANOSLEEP.SYNCS 0x989680 ;  /* 0x009896800000895d */ /* 0x010fea0003900000 */
[----:B------:R-:W4:Y:S02]  /*2f4f0*/  @!P0 SYNCS.PHASECHK.TRANS64 P0, [R17+URZ+0x30800], R0 ;  /* 0x03080000110085a7 */ /* 0x000f24000800007f */
[----:B----4-:R-:W-:Y:S05]  /*2f500*/  @!P0 BRA `(.L_x_1720) ;  /* 0xfffffffc00f08947 */ /* 0x010fea000383ffff */
[----:B------:R-:W-:Y:S05]  /*2f510*/  BRA `(.L_x_2073) ;  /* 0xfffffe0c00807947 */ /* 0x000fea000383ffff */
.L_x_1738:
[----:B-1----:R1:W0:Y:S02]  /*2f520*/  SYNCS.PHASECHK.TRANS64.TRYWAIT P1, [R0+URZ+0x30830], R5 ;  /* 0x03083005000075a7 */ /* 0x002224000802017f */
[----:B0-----:R-:W-:Y:S05]  /*2f530*/  @!P1 NANOSLEEP.SYNCS 0x989680 ;  /* 0x009896800000995d */ /* 0x001fea0003900000 */
[----:B------:R-:W0:Y:S02]  /*2f540*/  @!P1 SYNCS.PHASECHK.TRANS64 P1, [R0+URZ+0x30830], R5 ;  /* 0x03083005000095a7 */ /* 0x000e24000802007f */
[----:B0-----:R-:W-:Y:S05]  /*2f550*/  @!P1 BRA `(.L_x_1738) ;  /* 0xfffffffc00f09947 */ /* 0x001fea000383ffff */
[----:B------:R-:W-:Y:S05]  /*2f560*/  BRA `(.L_x_1737) ;  /* 0xfffffe4800907947 */ /* 0x000fea000383ffff */
.L_x_1759:
[----:B-1----:R1:W2:Y:S02]  /*2f570*/  SYNCS.PHASECHK.TRANS64.TRYWAIT P1, [R2+URZ+0x30830], R152 ;  /* 0x03083098020075a7 */ /* 0x0022a4000802017f */
[----:B--2---:R-:W-:Y:S05]  /*2f580*/  @!P1 NANOSLEEP.SYNCS 0x989680 ;  /* 0x009896800000995d */ /* 0x004fea0003900000 */
[----:B------:R-:W2:Y:S02]  /*2f590*/  @!P1 SYNCS.PHASECHK.TRANS64 P1, [R2+URZ+0x30830], R152 ;  /* 0x03083098020095a7 */ /* 0x000ea4000802007f */
[----:B--2---:R-:W-:Y:S05]  /*2f5a0*/  @!P1 BRA `(.L_x_1759) ;  /* 0xfffffffc00f09947 */ /* 0x004fea000383ffff */
[----:B------:R-:W-:Y:S05]  /*2f5b0*/  BRA `(.L_x_1758) ;  /* 0xfffffe7800207947 */ /* 0x000fea000383ffff */
.L_x_1764:
[----:B-1----:R1:W2:Y:S02]  /*2f5c0*/  SYNCS.PHASECHK.TRANS64.TRYWAIT P1, [R218+URZ+0x30850], R0 ;  /* 0x03085000da0075a7 */ /* 0x0022a4000802017f */
[----:B--2---:R-:W-:Y:S05]  /*2f5d0*/  @!P1 NANOSLEEP.SYNCS 0x989680 ;  /* 0x009896800000995d */ /* 0x004fea0003900000 */
[----:B------:R-:W2:Y:S02]  /*2f5e0*/  @!P1 SYNCS.PHASECHK.TRANS64 P1, [R218+URZ+0x30850], R0 ;  /* 0x03085000da0095a7 */ /* 0x000ea4000802007f */
[----:B--2---:R-:W-:Y:S05]  /*2f5f0*/  @!P1 BRA `(.L_x_1764) ;  /* 0xfffffffc00f09947 */ /* 0x004fea000383ffff */
[----:B------:R-:W-:Y:S05]  /*2f600*/  BRA `(.L_x_1763) ;  /* 0xfffffe8800a47947 */ /* 0x000fea000383ffff */
.L_x_1787:
[----:B-1----:R1:W2:Y:S02]  /*2f610*/  SYNCS.PHASECHK.TRANS64.TRYWAIT P1, [R222+URZ+0x30830], R2 ;  /* 0x03083002de0075a7 */ /* 0x0022a4000802017f */
[----:B--2---:R-:W-:Y:S05]  /*2f620*/  @!P1 NANOSLEEP.SYNCS 0x989680 ;  /* 0x009896800000995d */ /* 0x004fea0003900000 */
[----:B------:R-:W2:Y:S02]  /*2f630*/  @!P1 SYNCS.PHASECHK.TRANS64 P1, [R222+URZ+0x30830], R2 ;  /* 0x03083002de0095a7 */ /* 0x000ea4000802007f */
[----:B--2---:R-:W-:Y:S05]  /*2f640*/  @!P1 BRA `(.L_x_1787) ;  /* 0xfffffffc00f09947 */ /* 0x004fea000383ffff */
[----:B------:R-:W-:Y:S05]  /*2f650*/  BRA `(.L_x_1786) ;  /* 0xfffffeac00507947 */ /* 0x000fea000383ffff */
.L_x_1792:
[----:B-1----:R1:W2:Y:S02]  /*2f660*/  SYNCS.PHASECHK.TRANS64.TRYWAIT P1, [R11+URZ+0x30850], R0 ;  /* 0x030850000b0075a7 */ /* 0x0022a4000802017f */
[----:B--2---:R-:W-:Y:S05]  /*2f670*/  @!P1 NANOSLEEP.SYNCS 0x989680 ;  /* 0x009896800000995d */ /* 0x004fea0003900000 */
[----:B------:R-:W2:Y:S02]  /*2f680*/  @!P1 SYNCS.PHASECHK.TRANS64 P1, [R11+URZ+0x30850], R0 ;  /* 0x030850000b0095a7 */ /* 0x000ea4000802007f */
[----:B--2---:R-:W-:Y:S05]  /*2f690*/  @!P1 BRA `(.L_x_1792) ;  /* 0xfffffffc00f09947 */ /* 0x004fea000383ffff */
[----:B------:R-:W-:Y:S05]  /*2f6a0*/  BRA `(.L_x_1791) ;  /* 0xfffffebc00d87947 */ /* 0x000fea000383ffff */
.L_x_1802:
[----:B--2---:R2:W3:Y:S02]  /*2f6b0*/  SYNCS.PHASECHK.TRANS64.TRYWAIT P1, [R4+URZ+0x30830], R2 ;  /* 0x03083002040075a7 */ /* 0x0044e4000802017f */
[----:B---3--:R-:W-:Y:S05]  /*2f6c0*/  @!P1 NANOSLEEP.SYNCS 0x989680 ;  /* 0x009896800000995d */ /* 0x008fea0003900000 */
[----:B------:R-:W3:Y:S02]  /*2f6d0*/  @!P1 SYNCS.PHASECHK.TRANS64 P1, [R4+URZ+0x30830], R2 ;  /* 0x03083002040095a7 */ /* 0x000ee4000802007f */
[----:B---3--:R-:W-:Y:S05]  /*2f6e0*/  @!P1 BRA `(.L_x_1802) ;  /* 0xfffffffc00f09947 */ /* 0x008fea000383ffff */
[----:B------:R-:W-:Y:S05]  /*2f6f0*/  BRA `(.L_x_1801) ;  /* 0xfffffed000b47947 */ /* 0x000fea000383ffff */
.L_x_1807:
[----:B-1----:R1:W2:Y:S02]  /*2f700*/  SYNCS.PHASECHK.TRANS64.TRYWAIT P1, [R222+URZ+0x30850], R0 ;  /* 0x03085000de0075a7 */ /* 0x0022a4000802017f */
[----:B--2---:R-:W-:Y:S05]  /*2f710*/  @!P1 NANOSLEEP.SYNCS 0x989680 ;  /* 0x009896800000995d */ /* 0x004fea0003900000 */
[----:B------:R-:W2:Y:S02]  /*2f720*/  @!P1 SYNCS.PHASECHK.TRANS64 P1, [R222+URZ+0x30850], R0 ;  /* 0x03085000de0095a7 */ /* 0x000ea4000802007f */
[----:B--2---:R-:W-:Y:S05]  /*2f730*/  @!P1 BRA `(.L_x_1807) ;  /* 0xfffffffc00f09947 */ /* 0x004fea000383ffff */
[----:B------:R-:W-:Y:S05]  /*2f740*/  BRA `(.L_x_1806) ;  /* 0xfffffee400407947 */ /* 0x000fea000383ffff */
.L_x_1823:
[----:B--2---:R2:W3:Y:S02]  /*2f750*/  SYNCS.PHASECHK.TRANS64.TRYWAIT P1, [R5+URZ+0x30850], R0 ;  /* 0x03085000050075a7 */ /* 0x0044e4000802017f */
[----:B---3--:R-:W-:Y:S05]  /*2f760*/  @!P1 NANOSLEEP.SYNCS 0x989680 ;  /* 0x009896800000995d */ /* 0x008fea0003900000 */
[----:B------:R-:W3:Y:S02]  /*2f770*/  @!P1 SYNCS.PHASECHK.TRANS64 P1, [R5+URZ+0x30850], R0 ;  /* 0x03085000050095a7 */ /* 0x000ee4000802007f */
[----:B---3--:R-:W-:Y:S05]  /*2f780*/  @!P1 BRA `(.L_x_1823) ;  /* 0xfffffffc00f09947 */ /* 0x008fea000383ffff */
[----:B------:R-:W-:Y:S05]  /*2f790*/  BRA `(.L_x_1822) ;  /* 0xffffff0800e47947 */ /* 0x000fea000383ffff */
.L_x_1873:
[----:B------:R-:W0:Y:S01]  /*2f7a0*/  S2R R12, SR_TID.X ;  /* 0x00000000000c7919 */ /* 0x000e220000002100 */
[----:B------:R-:W-:Y:S01]  /*2f7b0*/  BSSY B1, `(.L_x_2074) ;  /* 0x000000a000017945 */ /* 0x000fe20003800000 */
[----:B------:R-:W-:Y:S02]  /*2f7c0*/  IMAD.MOV.U32 R11, RZ, RZ, 0x1f ;  /* 0x0000001fff0b7424 */ /* 0x000fe400078e00ff */
[----:B------:R-:W-:Y:S01]  /*2f7d0*/  IMAD.MOV.U32 R15, RZ, RZ, -0x1 ;  /* 0xffffffffff0f7424 */ /* 0x000fe200078e00ff */
[----:B0-----:R-:W-:-:S04]  /*2f7e0*/  SHF.R.U32.HI R12, RZ, 0x5, R12 ;  /* 0x00000005ff0c7819 */ /* 0x001fc8000001160c */
[----:B------:R-:W-:-:S05]  /*2f7f0*/  LOP3.LUT R12, R12, 0x3, RZ, 0xc0, !PT ;  /* 0x000000030c0c7812 */ /* 0x000fca00078ec0ff */
[----:B------:R-:W-:Y:S02]  /*2f800*/  IMAD.MOV.U32 R13, RZ, RZ, R12 ;  /* 0x000000ffff0d7224 */ /* 0x000fe400078e000c */
[----:B------:R-:W-:-:S07]  /*2f810*/  IMAD.MOV.U32 R12, RZ, RZ, RZ ;  /* 0x000000ffff0c7224 */ /* 0x000fce00078e00ff */
[----:B------:R-:W-:Y:S05]  /*2f820*/  WARPSYNC.COLLECTIVE R15, `(.L_x_2075) ;  /* 0x000000000f087348 */ /* 0x000fea0003c00000 */
[----:B------:R0:W1:Y:S02]  /*2f830*/  SHFL.IDX P6, R14, R13, R12, R11 ;  /* 0x0000000c0d0e7389 */ /* 0x00006400000c000b */
[----:B01----:R-:W-:Y:S01]  /*2f840*/  ENDCOLLECTIVE ;  /* 0x000000000000791b */ /* 0x003fe20003800000 */
.L_x_2075:
[----:B------:R-:W-:Y:S05]  /*2f850*/  BSYNC B1 ;  /* 0x0000000000017941 */ /* 0x000fea0003800000 */
.L_x_2074:
[----:B------:R-:W-:Y:S05]  /*2f860*/  BRA `(.L_x_2076) ;  /* 0xffffff7c009c7947 */ /* 0x000fea000383ffff */
.L_x_1875:
[----:B------:R-:W-:Y:S01]  /*2f870*/  BSSY B1, `(.L_x_2077) ;  /* 0x0000006000017945 */ /* 0x000fe20003800000 */
[----:B------:R-:W-:-:S07]  /*2f880*/  IMAD.MOV.U32 R15, RZ, RZ, -0x1 ;  /* 0xffffffffff0f7424 */ /* 0x000fce00078e00ff */
[----:B0-----:R-:W-:Y:S05]  /*2f890*/  WARPSYNC.COLLECTIVE R15, `(.L_x_2078) ;  /* 0x000000000f0c7348 */ /* 0x001fea0003c00000 */
[----:B------:R-:W-:Y:S02]  /*2f8a0*/  ELECT P6, UR62, PT ;  /* 0x00000000003e782f */ /* 0x000fe400038c0000 */
[----:B------:R-:W-:Y:S01]  /*2f8b0*/  MOV R14, UR62 ;  /* 0x0000003e000e7c02 */ /* 0x000fe20008000f00 */
[----:B0-----:R-:W-:Y:S10]  /*2f8c0*/  ENDCOLLECTIVE ;  /* 0x000000000000791b */ /* 0x001ff40003800000 */
.L_x_2078:
[----:B------:R-:W-:Y:S05]  /*2f8d0*/  BSYNC B1 ;  /* 0x0000000000017941 */ /* 0x000fea0003800000 */
.L_x_2077:
[----:B------:R-:W-:Y:S05]  /*2f8e0*/  BRA `(.L_x_1874) ;  /* 0xffffff7c00947947 */ /* 0x000fea000383ffff */
.L_x_1877:
[----:B0-----:R0:W1:Y:S02]  /*2f8f0*/  SYNCS.PHASECHK.TRANS64.TRYWAIT P0, [R17+URZ+0x30820], R8 ;  /* 0x03082008110075a7 */ /* 0x001064000800017f */
[----:B-1----:R-:W-:Y:S05]  /*2f900*/  @!P0 NANOSLEEP.SYNCS 0x989680 ;  /* 0x009896800000895d */ /* 0x002fea0003900000 */
[----:B------:R-:W1:Y:S02]  /*2f910*/  @!P0 SYNCS.PHASECHK.TRANS64 P0, [R17+URZ+0x30820], R8 ;  /* 0x03082008110085a7 */ /* 0x000e64000800007f */
[----:B-1----:R-:W-:Y:S05]  /*2f920*/  @!P0 BRA `(.L_x_1877) ;  /* 0xfffffffc00f08947 */ /* 0x002fea000383ffff */
[----:B------:R-:W-:Y:S05]  /*2f930*/  BRA `(.L_x_2079) ;  /* 0xffffff7c00a47947 */ /* 0x000fea000383ffff */
.L_x_1881:
[----:B-1----:R1:W2:Y:S02]  /*2f940*/  SYNCS.PHASECHK.TRANS64.TRYWAIT P0, [R12+URZ+0x308a0], R11 ;  /* 0x0308a00b0c0075a7 */ /* 0x0022a4000800017f */
[----:B--2---:R-:W-:Y:S05]  /*2f950*/  @!P0 NANOSLEEP.SYNCS 0x989680 ;  /* 0x009896800000895d */ /* 0x004fea0003900000 */
[----:B------:R-:W2:Y:S02]  /*2f960*/  @!P0 SYNCS.PHASECHK.TRANS64 P0, [R12+URZ+0x308a0], R11 ;  /* 0x0308a00b0c0085a7 */ /* 0x000ea4000800007f */
[----:B--2---:R-:W-:Y:S05]  /*2f970*/  @!P0 BRA `(.L_x_1881) ;  /* 0xfffffffc00f08947 */ /* 0x004fea000383ffff */
[----:B------:R-:W-:Y:S05]  /*2f980*/  BRA `(.L_x_2080) ;  /* 0xffffff7c00bc7947 */ /* 0x000fea000383ffff */
.L_x_1889:
[----:B0-----:R0:W2:Y:S02]  /*2f990*/  SYNCS.PHASECHK.TRANS64.TRYWAIT P0, [R12+URZ+0x308c0], R11 ;  /* 0x0308c00b0c0075a7 */ /* 0x0010a4000800017f */
[----:B--2---:R-:W-:Y:S05]  /*2f9a0*/  @!P0 NANOSLEEP.SYNCS 0x989680 ;  /* 0x009896800000895d */ /* 0x004fea0003900000 */
[----:B------:R-:W2:Y:S02]  /*2f9b0*/  @!P0 SYNCS.PHASECHK.TRANS64 P0, [R12+URZ+0x308c0], R11 ;  /* 0x0308c00b0c0085a7 */ /* 0x000ea4000800007f */
[----:B--2---:R-:W-:Y:S05]  /*2f9c0*/  @!P0 BRA `(.L_x_1889) ;  /* 0xfffffffc00f08947 */ /* 0x004fea000383ffff */
[----:B------:R-:W-:Y:S05]  /*2f9d0*/  BRA `(.L_x_2081) ;  /* 0xffffff8000fc7947 */ /* 0x000fea000383ffff */
.L_x_1899:
[----:B0-----:R0:W1:Y:S02]  /*2f9e0*/  SYNCS.PHASECHK.TRANS64.TRYWAIT P1, [R7+URZ+0x308a0], R3 ;  /* 0x0308a003070075a7 */ /* 0x001064000802017f */
[----:B-1----:R-:W-:Y:S05]  /*2f9f0*/  @!P1 NANOSLEEP.SYNCS 0x989680 ;  /* 0x009896800000995d */ /* 0x002fea0003900000 */
[----:B------:R-:W1:Y:S02]  /*2fa00*/  @!P1 SYNCS.PHASECHK.TRANS64 P1, [R7+URZ+0x308a0], R3 ;  /* 0x0308a003070095a7 */ /* 0x000e64000802007f */
[----:B-1----:R-:W-:Y:S05]  /*2fa10*/  @!P1 BRA `(.L_x_1899) ;  /* 0xfffffffc00f09947 */ /* 0x002fea000383ffff */
[----:B------:R-:W-:Y:S05]  /*2fa20*/  BRA `(.L_x_2082) ;  /* 0xffffff8800707947 */ /* 0x000fea000383ffff */
.L_x_1907:
[----:B-1----:R1:W2:Y:S02]  /*2fa30*/  SYNCS.PHASECHK.TRANS64.TRYWAIT P1, [R7+URZ+0x308c0], R3 ;  /* 0x0308c003070075a7 */ /* 0x0022a4000802017f */
[----:B--2---:R-:W-:Y:S05]  /*2fa40*/  @!P1 NANOSLEEP.SYNCS 0x989680 ;  /* 0x009896800000995d */ /* 0x004fea0003900000 */
[----:B------:R-:W2:Y:S02]  /*2fa50*/  @!P1 SYNCS.PHASECHK.TRANS64 P1, [R7+URZ+0x308c0], R3 ;  /* 0x0308c003070095a7 */ /* 0x000ea4000802007f */
[----:B--2---:R-:W-:Y:S05]  /*2fa60*/  @!P1 BRA `(.L_x_1907) ;  /* 0xfffffffc00f09947 */ /* 0x004fea000383ffff */
[----:B------:R-:W-:Y:S05]  /*2fa70*/  BRA `(.L_x_2083) ;  /* 0xffffff8c00a87947 */ /* 0x000fea000383ffff */
.L_x_1933:
        /* <DEDUP_REMOVED lines=11> */
.L_x_2085:
[----:B------:R-:W-:Y:S05]  /*2fb30*/  BSYNC B0 ;  /* 0x0000000000007941 */ /* 0x000fea0003800000 */
.L_x_2084:
[----:B------:R-:W-:Y:S05]  /*2fb40*/  BRA `(.L_x_2086) ;  /* 0xffffffa000ac7947 */ /* 0x000fea000383ffff */
.L_x_1936:
[----:B0-----:R0:W1:Y:S02]  /*2fb50*/  SYNCS.PHASECHK.TRANS64.TRYWAIT P0, [R4+URZ+0x30840], R2 ;  /* 0x03084002040075a7 */ /* 0x001064000800017f */
[----:B-1----:R-:W-:Y:S05]  /*2fb60*/  @!P0 NANOSLEEP.SYNCS 0x989680 ;  /* 0x009896800000895d */ /* 0x002fea0003900000 */
[----:B------:R-:W1:Y:S02]  /*2fb70*/  @!P0 SYNCS.PHASECHK.TRANS64 P0, [R4+URZ+0x30840], R2 ;  /* 0x03084002040085a7 */ /* 0x000e64000800007f */
[----:B-1----:R-:W-:Y:S05]  /*2fb80*/  @!P0 BRA `(.L_x_1936) ;  /* 0xfffffffc00f08947 */ /* 0x002fea000383ffff */
[----:B------:R-:W-:Y:S05]  /*2fb90*/  BRA `(.L_x_2087) ;  /* 0xffffffa400007947 */ /* 0x000fea000383ffff */
.L_x_1937:
        /* <DEDUP_REMOVED lines=8> */
.L_x_2089:
[----:B------:R-:W-:Y:S05]  /*2fc20*/  BSYNC B0 ;  /* 0x0000000000007941 */ /* 0x000fea0003800000 */
.L_x_2088:
        /* <DEDUP_REMOVED lines=9> */
.L_x_2090:
[----:B------:R-:W-:Y:S02]  /*2fcc0*/  IMAD.MOV.U32 R13, RZ, RZ, R6 ;  /* 0x000000ffff0d7224 */ /* 0x000fe400078e0006 */
[----:B------:R-:W-:Y:S02]  /*2fcd0*/  IMAD.MOV.U32 R12, RZ, RZ, 0x1 ;  /* 0x00000001ff0c7424 */ /* 0x000fe400078e00ff */
[----:B------:R-:W-:-:S07]  /*2fce0*/  IMAD.MOV.U32 R3, RZ, RZ, R14 ;  /* 0x000000ffff037224 */ /* 0x000fce00078e000e */
[----:B------:R-:W-:Y:S05]  /*2fcf0*/  WARPSYNC.COLLECTIVE R15, `(.L_x_2091) ;  /* 0x000000000f087348 */ /* 0x000fea0003c00000 */
[----:B------:R0:W1:Y:S02]  /*2fd00*/  SHFL.IDX P6, R14, R13, R12, R11 ;  /* 0x0000000c0d0e7389 */ /* 0x00006400000c000b */
[----:B01----:R-:W-:Y:S01]  /*2fd10*/  ENDCOLLECTIVE ;  /* 0x000000000000791b */ /* 0x003fe20003800000 */
.L_x_2091:
        /* <DEDUP_REMOVED lines=10> */
.L_x_2092:
        /* <DEDUP_REMOVED lines=14> */
.L_x_2093:
        /* <DEDUP_REMOVED lines=16> */
.L_x_2094:
[----:B------:R-:W-:Y:S02]  /*2ffa0*/  @P0 IMAD R9, R7, 0x2, R17 ;  /* 0x0000000207090824 */ /* 0x000fe400078e0211 */
[----:B------:R-:W-:Y:S02]  /*2ffb0*/  IMAD.MOV.U32 R13, RZ, RZ, R6 ;  /* 0x000000ffff0d7224 */ /* 0x000fe400078e0006 */
[----:B------:R-:W-:Y:S02]  /*2ffc0*/  IMAD.MOV.U32 R12, RZ, RZ, 0x3 ;  /* 0x00000003ff0c7424 */ /* 0x000fe400078e00ff */
[----:B------:R-:W-:-:S07]  /*2ffd0*/  IMAD.MOV.U32 R2, RZ, RZ, R14 ;  /* 0x000000ffff027224 */ /* 0x000fce00078e000e */
[----:B------:R-:W-:Y:S05]  /*2ffe0*/  WARPSYNC.COLLECTIVE R15, `(.L_x_2095) ;  /* 0x000000000f087348 */ /* 0x000fea0003c00000 */
[----:B------:R0:W1:Y:S02]  /*2fff0*/  SHFL.IDX P6, R14, R13, R12, R11 ;  /* 0x0000000c0d0e7389 */ /* 0x00006400000c000b */
[----:B01----:R-:W-:Y:S01]  /*30000*/  ENDCOLLECTIVE ;  /* 0x000000000000791b */ /* 0x003fe20003800000 */
.L_x_2095:
        /* <DEDUP_REMOVED lines=14> */
.L_x_2096:
[----:B------:R-:W-:Y:S01]  /*300f0*/  IMAD.MOV.U32 R0, RZ, RZ, R14 ;  /* 0x000000ffff007224 */ /* 0x000fe200078e000e */
[----:B------:R-:W-:Y:S06]  /*30100*/  BRA `(.L_x_2097) ;  /* 0xffffffa000a87947 */ /* 0x000fec000383ffff */
.L_x_1942:
        /* <DEDUP_REMOVED lines=9> */
.L_x_2098:
[----:B------:R-:W-:Y:S01]  /*301a0*/  ISETP.GE.AND P0, PT, R25, R5, PT ;  /* 0x000000051900720c */ /* 0x000fe20003f06270 */
[----:B------:R-:W-:Y:S02]  /*301b0*/  IMAD.MOV.U32 R13, RZ, RZ, R4 ;  /* 0x000000ffff0d7224 */ /* 0x000fe400078e0004 */
[----:B------:R-:W-:-:S10]  /*301c0*/  IMAD.MOV.U32 R2, RZ, RZ, R14 ;  /* 0x000000ffff027224 */ /* 0x000fd400078e000e */
[----:B------:R-:W-:Y:S05]  /*301d0*/  WARPSYNC.COLLECTIVE R15, `(.L_x_2099) ;  /* 0x000000000f087348 */ /* 0x000fea0003c00000 */
[----:B------:R0:W1:Y:S02]  /*301e0*/  SHFL.IDX P6, R14, R13, R12, R11 ;  /* 0x0000000c0d0e7389 */ /* 0x00006400000c000b */
[----:B01----:R-:W-:Y:S01]  /*301f0*/  ENDCOLLECTIVE ;  /* 0x000000000000791b */ /* 0x003fe20003800000 */
.L_x_2099:
[----:B------:R-:W-:Y:S02]  /*30200*/  IMAD.MOV.U32 R13, RZ, RZ, R0 ;  /* 0x000000ffff0d7224 */ /* 0x000fe400078e0000 */
[----:B------:R-:W-:Y:S02]  /*30210*/  IMAD.MOV.U32 R12, RZ, RZ, 0x1 ;  /* 0x00000001ff0c7424 */ /* 0x000fe400078e00ff */
[----:B------:R-:W-:-:S07]  /*30220*/  IMAD.MOV.U32 R3, RZ, RZ, R14 ;  /* 0x000000ffff037224 */ /* 0x000fce00078e000e */
[----:B------:R-:W-:Y:S05]  /*30230*/  WARPSYNC.COLLECTIVE R15, `(.L_x_2100) ;  /* 0x000000000f087348 */ /* 0x000fea0003c00000 */
[----:B------:R0:W1:Y:S02]  /*30240*/  SHFL.IDX P6, R14, R13, R12, R11 ;  /* 0x0000000c0d0e7389 */ /* 0x00006400000c000b */
[----:B01----:R-:W-:Y:S01]  /*30250*/  ENDCOLLECTIVE ;  /* 0x000000000000791b */ /* 0x003fe20003800000 */
.L_x_2100:
[----:B------:R-:W-:-:S05]  /*30260*/  @!P0 LEA R6, P5, R36, R3, 0x1 ;  /* 0x0000000324068211 */ /* 0x000fca00078a08ff */
[----:B------:R-:W-:Y:S02]  /*30270*/  @!P0 IMAD.X R3, RZ, RZ, R2, P5 ;  /* 0x000000ffff038224 */ /* 0x000fe400028e0602 */
[----:B------:R-:W-:Y:S02]  /*30280*/  @!P0 IMAD.MOV.U32 R2, RZ, RZ, R6 ;  /* 0x000000ffff028224 */ /* 0x000fe400078e0006 */
[----:B------:R-:W-:Y:S02]  /*30290*/  VIADD R6, R25, 0x10 ;  /* 0x0000001019067836 */ /* 0x000fe40000000000 */
[----:B------:R-:W-:Y:S01]  /*302a0*/  IMAD.MOV.U32 R13, RZ, RZ, R4 ;  /* 0x000000ffff0d7224 */ /* 0x000fe200078e0004 */
[----:B------:R-:W-:Y:S01]  /*302b0*/  @!PT LDS RZ, [RZ] ;  /* 0x00000000fffff984 */ /* 0x000fe20000000800 */
[----:B------:R-:W-:Y:S01]  /*302c0*/  @!PT LDS RZ, [RZ] ;  /* 0x00000000fffff984 */ /* 0x000fe20000000800 */
[----:B------:R-:W-:Y:S01]  /*302d0*/  @!PT LDS RZ, [RZ] ;  /* 0x00000000fffff984 */ /* 0x000fe20000000800 */
[----:B------:R-:W-:Y:S04]  /*302e0*/  @!P0 LDGSTS.E.BYPASS.LTC128B.128 [R34+0x10400], desc[UR60][R2.64], !P4 ;  /* 0x1040000002228fae */ /* 0x000fe8000e101d7c */
[----:B------:R-:W-:Y:S04]  /*302f0*/  @!P0 LDGSTS.E.BYPASS.LTC128B.128 [R34+0x14400], desc[UR60][R2.64+0x80], !P3 ;  /* 0x1440008002228fae */ /* 0x000fe8000d901d7c */
[----:B------:R-:W-:Y:S04]  /*30300*/  @!P0 LDGSTS.E.BYPASS.LTC128B.128 [R34+0x18400], desc[UR60][R2.64+0x100], !P2 ;  /* 0x1840010002228fae */ /* 0x000fe8000d101d7c */
[----:B------:R0:W-:Y:S01]  /*30310*/  @!P0 LDGSTS.E.BYPASS.LTC128B.128 [R34+0x1c400], desc[UR60][R2.64+0x180], !P1 ;  /* 0x1c40018002228fae */ /* 0x0001e2000c901d7c */
[----:B------:R-:W-:Y:S01]  /*30320*/  ISETP.GE.AND P0, PT, R6, R5, PT ;  /* 0x000000050600720c */ /* 0x000fe20003f06270 */
[----:B0-----:R-:W-:-:S12]  /*30330*/  IMAD.MOV.U32 R2, RZ, RZ, R14 ;  /* 0x000000ffff027224 */ /* 0x001fd800078e000e */
[----:B------:R-:W-:Y:S05]  /*30340*/  WARPSYNC.COLLECTIVE R15, `(.L_x_2101) ;  /* 0x000000000f087348 */ /* 0x000fea0003c00000 */
[----:B------:R0:W1:Y:S02]  /*30350*/  SHFL.IDX P6, R14, R13, R12, R11 ;  /* 0x0000000c0d0e7389 */ /* 0x00006400000c000b */
[----:B01----:R-:W-:Y:S01]  /*30360*/  ENDCOLLECTIVE ;  /* 0x000000000000791b */ /* 0x003fe20003800000 */
.L_x_2101:
[----:B------:R-:W-:Y:S02]  /*30370*/  IMAD.MOV.U32 R13, RZ, RZ, R0 ;  /* 0x000000ffff0d7224 */ /* 0x000fe400078e0000 */
[----:B------:R-:W-:Y:S02]  /*30380*/  IMAD.MOV.U32 R12, RZ, RZ, 0x2 ;  /* 0x00000002ff0c7424 */ /* 0x000fe400078e00ff */
[----:B------:R-:W-:-:S07]  /*30390*/  IMAD.MOV.U32 R3, RZ, RZ, R14 ;  /* 0x000000ffff037224 */ /* 0x000fce00078e000e */
[----:B------:R-:W-:Y:S05]  /*303a0*/  WARPSYNC.COLLECTIVE R15, `(.L_x_2102) ;  /* 0x000000000f087348 */ /* 0x000fea0003c00000 */
[----:B------:R0:W1:Y:S02]  /*303b0*/  SHFL.IDX P6, R14, R13, R12, R11 ;  /* 0x0000000c0d0e7389 */ /* 0x00006400000c000b */
[----:B01----:R-:W-:Y:S01]  /*303c0*/  ENDCOLLECTIVE ;  /* 0x000000000000791b */ /* 0x003fe20003800000 */
.L_x_2102:
[----:B------:R-:W-:-:S05]  /*303d0*/  @!P0 LEA R6, P5, R36, R3, 0x1 ;  /* 0x0000000324068211 */ /* 0x000fca00078a08ff */
[----:B------:R-:W-:Y:S02]  /*303e0*/  @!P0 IMAD.X R7, RZ, RZ, R2, P5 ;  /* 0x000000ffff078224 */ /* 0x000fe400028e0602 */
[----:B------:R-:W-:Y:S02]  /*303f0*/  @!P0 IMAD.MOV.U32 R2, RZ, RZ, R6 ;  /* 0x000000ffff028224 */ /* 0x000fe400078e0006 */
[----:B------:R-:W-:Y:S02]  /*30400*/  @!P0 IMAD.MOV.U32 R3, RZ, RZ, R7 ;  /* 0x000000ffff038224 */ /* 0x000fe400078e0007 */
[----:B------:R-:W-:Y:S02]  /*30410*/  IMAD.MOV.U32 R13, RZ, RZ, R4 ;  /* 0x000000ffff0d7224 */ /* 0x000fe400078e0004 */
[----:B------:R-:W-:Y:S01]  /*30420*/  VIADD R6, R25, 0x20 ;  /* 0x0000002019067836 */ /* 0x000fe20000000000 */
        /* <DEDUP_REMOVED lines=12> */
.L_x_2103:
[----:B------:R-:W-:Y:S02]  /*304f0*/  IMAD.MOV.U32 R13, RZ, RZ, R0 ;  /* 0x000000ffff0d7224 */ /* 0x000fe400078e0000 */
[----:B------:R-:W-:Y:S02]  /*30500*/  IMAD.MOV.U32 R12, RZ, RZ, 0x3 ;  /* 0x00000003ff0c7424 */ /* 0x000fe400078e00ff */
[----:B------:R-:W-:-:S07]  /*30510*/  IMAD.MOV.U32 R3, RZ, RZ, R14 ;  /* 0x000000ffff037224 */ /* 0x000fce00078e000e */
[----:B------:R-:W-:Y:S05]  /*30520*/  WARPSYNC.COLLECTIVE R15, `(.L_x_2104) ;  /* 0x000000000f087348 */ /* 0x000fea0003c00000 */
[----:B------:R0:W1:Y:S02]  /*30530*/  SHFL.IDX P6, R14, R13, R12, R11 ;  /* 0x0000000c0d0e7389 */ /* 0x00006400000c000b */
[----:B01----:R-:W-:Y:S01]  /*30540*/  ENDCOLLECTIVE ;  /* 0x000000000000791b */ /* 0x003fe20003800000 */
.L_x_2104:
        /* <DEDUP_REMOVED lines=18> */
.L_x_2105:
[----:B------:R-:W-:Y:S02]  /*30670*/  IMAD.MOV.U32 R13, RZ, RZ, R0 ;  /* 0x000000ffff0d7224 */ /* 0x000fe400078e0000 */
[----:B------:R-:W-:Y:S02]  /*30680*/  IMAD.MOV.U32 R12, RZ, RZ, 0x4 ;  /* 0x00000004ff0c7424 */ /* 0x000fe400078e00ff */
[----:B------:R-:W-:-:S07]  /*30690*/  IMAD.MOV.U32 R3, RZ, RZ, R14 ;  /* 0x000000ffff037224 */ /* 0x000fce00078e000e */
[----:B------:R-:W-:Y:S05]  /*306a0*/  WARPSYNC.COLLECTIVE R15, `(.L_x_2106) ;  /* 0x000000000f087348 */ /* 0x000fea0003c00000 */
[----:B------:R0:W1:Y:S02]  /*306b0*/  SHFL.IDX P6, R14, R13, R12, R11 ;  /* 0x0000000c0d0e7389 */ /* 0x00006400000c000b */
[----:B01----:R-:W-:Y:S01]  /*306c0*/  ENDCOLLECTIVE ;  /* 0x000000000000791b */ /* 0x003fe20003800000 */
.L_x_2106:
        /* <DEDUP_REMOVED lines=18> */
.L_x_2107:
[----:B------:R-:W-:Y:S02]  /*307f0*/  IMAD.MOV.U32 R13, RZ, RZ, R0 ;  /* 0x000000ffff0d7224 */ /* 0x000fe400078e0000 */
[----:B------:R-:W-:Y:S02]  /*30800*/  IMAD.MOV.U32 R12, RZ, RZ, 0x5 ;  /* 0x00000005ff0c7424 */ /* 0x000fe400078e00ff */
[----:B------:R-:W-:-:S07]  /*30810*/  IMAD.MOV.U32 R3, RZ, RZ, R14 ;  /* 0x000000ffff037224 */ /* 0x000fce00078e000e */
[----:B------:R-:W-:Y:S05]  /*30820*/  WARPSYNC.COLLECTIVE R15, `(.L_x_2108) ;  /* 0x000000000f087348 */ /* 0x000fea0003c00000 */
[----:B------:R0:W1:Y:S02]  /*30830*/  SHFL.IDX P6, R14, R13, R12, R11 ;  /* 0x0000000c0d0e7389 */ /* 0x00006400000c000b */
[----:B01----:R-:W-:Y:S01]  /*30840*/  ENDCOLLECTIVE ;  /* 0x000000000000791b */ /* 0x003fe20003800000 */
.L_x_2108:
        /* <DEDUP_REMOVED lines=18> */
.L_x_2109:
[----:B------:R-:W-:Y:S02]  /*30970*/  IMAD.MOV.U32 R13, RZ, RZ, R0 ;  /* 0x000000ffff0d7224 */ /* 0x000fe400078e0000 */
[----:B------:R-:W-:Y:S02]  /*30980*/  IMAD.MOV.U32 R12, RZ, RZ, 0x6 ;  /* 0x00000006ff0c7424 */ /* 0x000fe400078e00ff */
[----:B------:R-:W-:-:S07]  /*30990*/  IMAD.MOV.U32 R3, RZ, RZ, R14 ;  /* 0x000000ffff037224 */ /* 0x000fce00078e000e */
[----:B------:R-:W-:Y:S05]  /*309a0*/  WARPSYNC.COLLECTIVE R15, `(.L_x_2110) ;  /* 0x000000000f087348 */ /* 0x000fea0003c00000 */
[----:B------:R0:W1:Y:S02]  /*309b0*/  SHFL.IDX P6, R14, R13, R12, R11 ;  /* 0x0000000c0d0e7389 */ /* 0x00006400000c000b */
[----:B01----:R-:W-:Y:S01]  /*309c0*/  ENDCOLLECTIVE ;  /* 0x000000000000791b */ /* 0x003fe20003800000 */
.L_x_2110:
        /* <DEDUP_REMOVED lines=18> */
.L_x_2111:
[----:B------:R-:W-:Y:S02]  /*30af0*/  IMAD.MOV.U32 R13, RZ, RZ, R0 ;  /* 0x000000ffff0d7224 */ /* 0x000fe400078e0000 */
[----:B------:R-:W-:Y:S02]  /*30b00*/  IMAD.MOV.U32 R12, RZ, RZ, 0x7 ;  /* 0x00000007ff0c7424 */ /* 0x000fe400078e00ff */
[----:B------:R-:W-:-:S07]  /*30b10*/  IMAD.MOV.U32 R3, RZ, RZ, R14 ;  /* 0x000000ffff037224 */ /* 0x000fce00078e000e */
[----:B------:R-:W-:Y:S05]  /*30b20*/  WARPSYNC.COLLECTIVE R15, `(.L_x_2112) ;  /* 0x000000000f087348 */ /* 0x000fea0003c00000 */
[----:B------:R0:W1:Y:S02]  /*30b30*/  SHFL.IDX P6, R14, R13, R12, R11 ;  /* 0x0000000c0d0e7389 */ /* 0x00006400000c000b */
[----:B01----:R-:W-:Y:S01]  /*30b40*/  ENDCOLLECTIVE ;  /* 0x000000000000791b */ /* 0x003fe20003800000 */
.L_x_2112:
[----:B------:R-:W-:-:S05]  /*30b50*/  @!P0 LEA R6, P5, R36, R3, 0x1 ;  /* 0x0000000324068211 */ /* 0x000fca00078a08ff */
[----:B------:R-:W-:Y:S02]  /*30b60*/  @!P0 IMAD.X R7, RZ, RZ, R2, P5 ;  /* 0x000000ffff078224 */ /* 0x000fe400028e0602 */
[----:B------:R-:W-:Y:S02]  /*30b70*/  @!P0 IMAD.MOV.U32 R2, RZ, RZ, R6 ;  /* 0x000000ffff028224 */ /* 0x000fe400078e0006 */
[----:B------:R-:W-:Y:S02]  /*30b80*/  @!P0 IMAD.MOV.U32 R3, RZ, RZ, R7 ;  /* 0x000000ffff038224 */ /* 0x000fe400078e0007 */
[----:B------:R-:W-:-:S03]  /*30b90*/  IMAD.MOV.U32 R13, RZ, RZ, R4 ;  /* 0x000000ffff0d7224 */ /* 0x000fc600078e0004 */
[----:B------:R-:W-:Y:S01]  /*30ba0*/  @!PT LDS RZ, [RZ] ;  /* 0x00000000fffff984 */ /* 0x000fe20000000800 */
[----:B------:R-:W-:Y:S01]  /*30bb0*/  @!PT LDS RZ, [RZ] ;  /* 0x00000000fffff984 */ /* 0x000fe20000000800 */
[----:B------:R-:W-:Y:S01]  /*30bc0*/  @!PT LDS RZ, [RZ] ;  /* 0x00000000fffff984 */ /* 0x000fe20000000800 */
[----:B------:R0:W-:Y:S04]  /*30bd0*/  @!P0 LDGSTS.E.BYPASS.LTC128B.128 [R34+0x13400], desc[UR60][R2.64], !P4 ;  /* 0x1340000002228fae */ /* 0x0001e8000e101d7c */
[----:B------:R0:W-:Y:S01]  /*30be0*/  @!P0 LDGSTS.E.BYPASS.LTC128B.128 [R34+0x17400], desc[UR60][R2.64+0x80], !P3 ;  /* 0x1740008002228fae */ /* 0x0001e2000d901d7c */
[----:B------:R-:W-:-:S03]  /*30bf0*/  IMAD.MOV.U32 R6, RZ, RZ, R14 ;  /* 0x000000ffff067224 */ /* 0x000fc600078e000e */
[----:B------:R0:W-:Y:S04]  /*30c00*/  @!P0 LDGSTS.E.BYPASS.LTC128B.128 [R34+0x1b400], desc[UR60][R2.64+0x100], !P2 ;  /* 0x1b40010002228fae */ /* 0x0001e8000d101d7c */
[----:B------:R0:W-:Y:S02]  /*30c10*/  @!P0 LDGSTS.E.BYPASS.LTC128B.128 [R34+0x1f400], desc[UR60][R2.64+0x180], !P1 ;  /* 0x1f40018002228fae */ /* 0x0001e4000c901d7c */
[----:B0-----:R-:W-:Y:S05]  /*30c20*/  WARPSYNC.COLLECTIVE R15, `(.L_x_2113) ;  /* 0x000000000f087348 */ /* 0x001fea0003c00000 */
[----:B------:R1:W2:Y:S02]  /*30c30*/  SHFL.IDX P6, R14, R13, R12, R11 ;  /* 0x0000000c0d0e7389 */ /* 0x0002a400000c000b */
[----:B012---:R-:W-:Y:S01]  /*30c40*/  ENDCOLLECTIVE ;  /* 0x000000000000791b */ /* 0x007fe20003800000 */
.L_x_2113:
[----:B------:R-:W-:Y:S05]  /*30c50*/  BRA `(.L_x_2114) ;  /* 0xffffffa400007947 */ /* 0x000fea000383ffff */
.L_x_1947:
[----:B0-----:R0:W2:Y:S02]  /*30c60*/  SYNCS.PHASECHK.TRANS64.TRYWAIT P0, [R17+URZ+0x30820], R0 ;  /* 0x03082000110075a7 */ /* 0x0010a4000800017f */
[----:B--2---:R-:W-:Y:S05]  /*30c70*/  @!P0 NANOSLEEP.SYNCS 0x989680 ;  /* 0x009896800000895d */ /* 0x004fea0003900000 */
[----:B------:R-:W2:Y:S02]  /*30c80*/  @!P0 SYNCS.PHASECHK.TRANS64 P0, [R17+URZ+0x30820], R0 ;  /* 0x03082000110085a7 */ /* 0x000ea4000800007f */
[----:B--2---:R-:W-:Y:S05]  /*30c90*/  @!P0 BRA `(.L_x_1947) ;  /* 0xfffffffc00f08947 */ /* 0x004fea000383ffff */
[----:B------:R-:W-:Y:S05]  /*30ca0*/  BRA `(.L_x_2115) ;  /* 0xffffffa4007c7947 */ /* 0x000fea000383ffff */
.L_x_1952:
[----:B0-----:R0:W1:Y:S02]  /*30cb0*/  SYNCS.PHASECHK.TRANS64.TRYWAIT P0, [R7+URZ+0x30840], R2 ;  /* 0x03084002070075a7 */ /* 0x001064000800017f */
[----:B-1----:R-:W-:Y:S05]  /*30cc0*/  @!P0 NANOSLEEP.SYNCS 0x989680 ;  /* 0x009896800000895d */ /* 0x002fea0003900000 */
[----:B------:R-:W1:Y:S02]  /*30cd0*/  @!P0 SYNCS.PHASECHK.TRANS64 P0, [R7+URZ+0x30840], R2 ;  /* 0x03084002070085a7 */ /* 0x000e64000800007f */
[----:B-1----:R-:W-:Y:S05]  /*30ce0*/  @!P0 BRA `(.L_x_1952) ;  /* 0xfffffffc00f08947 */ /* 0x002fea000383ffff */
[----:B------:R-:W-:Y:S05]  /*30cf0*/  BRA `(.L_x_2116) ;  /* 0xffffffa800607947 */ /* 0x000fea000383ffff */
.L_x_1953:
        /* <DEDUP_REMOVED lines=8> */
.L_x_2118:
[----:B------:R-:W-:Y:S05]  /*30d80*/  BSYNC B1 ;  /* 0x0000000000017941 */ /* 0x000fea0003800000 */
.L_x_2117:
        /* <DEDUP_REMOVED lines=12> */
.L_x_2119:
        /* <DEDUP_REMOVED lines=13> */
.L_x_2120:
        /* <DEDUP_REMOVED lines=14> */
.L_x_2121:
[----:B------:R-:W-:Y:S02]  /*31000*/  IMAD.MOV.U32 R13, RZ, RZ, R21 ;  /* 0x000000ffff0d7224 */ /* 0x000fe400078e0015 */
[----:B------:R-:W-:Y:S02]  /*31010*/  IMAD.MOV.U32 R12, RZ, RZ, 0x2 ;  /* 0x00000002ff0c7424 */ /* 0x000fe400078e00ff */
[----:B------:R-:W-:-:S07]  /*31020*/  IMAD.MOV.U32 R2, RZ, RZ, R14 ;  /* 0x000000ffff027224 */ /* 0x000fce00078e000e */
[----:B------:R-:W-:Y:S05]  /*31030*/  WARPSYNC.COLLECTIVE R15, `(.L_x_2122) ;  /* 0x000000000f087348 */ /* 0x000fea0003c00000 */
[----:B------:R0:W1:Y:S02]  /*31040*/  SHFL.IDX P6, R14, R13, R12, R11 ;  /* 0x0000000c0d0e7389 */ /* 0x00006400000c000b */
[----:B01----:R-:W-:Y:S01]  /*31050*/  ENDCOLLECTIVE ;  /* 0x000000000000791b */ /* 0x003fe20003800000 */
.L_x_2122:
        /* <DEDUP_REMOVED lines=14> */
.L_x_2123:
[----:B------:R-:W-:Y:S02]  /*31140*/  IMAD.MOV.U32 R13, RZ, RZ, R21 ;  /* 0x000000ffff0d7224 */ /* 0x000fe400078e0015 */
[----:B------:R-:W-:Y:S02]  /*31150*/  IMAD.MOV.U32 R12, RZ, RZ, 0x3 ;  /* 0x00000003ff0c7424 */ /* 0x000fe400078e00ff */
[----:B------:R-:W-:-:S07]  /*31160*/  IMAD.MOV.U32 R2, RZ, RZ, R14 ;  /* 0x000000ffff027224 */ /* 0x000fce00078e000e */
[----:B------:R-:W-:Y:S05]  /*31170*/  WARPSYNC.COLLECTIVE R15, `(.L_x_2124) ;  /* 0x000000000f087348 */ /* 0x000fea0003c00000 */
[----:B------:R0:W1:Y:S02]  /*31180*/  SHFL.IDX P6, R14, R13, R12, R11 ;  /* 0x0000000c0d0e7389 */ /* 0x00006400000c000b */
[----:B01----:R-:W-:Y:S01]  /*31190*/  ENDCOLLECTIVE ;  /* 0x000000000000791b */ /* 0x003fe20003800000 */
.L_x_2124:
        /* <DEDUP_REMOVED lines=17> */
.L_x_2125:
[----:B------:R-:W-:Y:S01]  /*312b0*/  IMAD.MOV.U32 R2, RZ, RZ, R14 ;  /* 0x000000ffff027224 */ /* 0x000fe200078e000e */
[----:B------:R-:W-:Y:S06]  /*312c0*/  BRA `(.L_x_2126) ;  /* 0xffffffa400dc7947 */ /* 0x000fec000383ffff */
.L_x_1958:
[----:B-1----:R1:W2:Y:S02]  /*312d0*/  SYNCS.PHASECHK.TRANS64.TRYWAIT P0, [R7+URZ+0x30860], R2 ;  /* 0x03086002070075a7 */ /* 0x0022a4000800017f */
[----:B--2---:R-:W-:Y:S05]  /*312e0*/  @!P0 NANOSLEEP.SYNCS 0x989680 ;  /* 0x009896800000895d */ /* 0x004fea0003900000 */
[----:B------:R-:W2:Y:S02]  /*312f0*/  @!P0 SYNCS.PHASECHK.TRANS64 P0, [R7+URZ+0x30860], R2 ;  /* 0x03086002070085a7 */ /* 0x000ea4000800007f */
[----:B--2---:R-:W-:Y:S05]  /*31300*/  @!P0 BRA `(.L_x_1958) ;  /* 0xfffffffc00f08947 */ /* 0x004fea000383ffff */
[----:B------:R-:W-:Y:S05]  /*31310*/  BRA `(.L_x_2127) ;  /* 0xffffffa800547947 */ /* 0x000fea000383ffff */
.L_x_1959:
        /* <DEDUP_REMOVED lines=8> */
.L_x_2129:
[----:B------:R-:W-:Y:S05]  /*313a0*/  BSYNC B1 ;  /* 0x0000000000017941 */ /* 0x000fea0003800000 */
.L_x_2128:
        /* <DEDUP_REMOVED lines=9> */
.L_x_2130:
[----:B------:R-:W-:Y:S02]  /*31440*/  IMAD.MOV.U32 R13, RZ, RZ, R19 ;  /* 0x000000ffff0d7224 */ /* 0x000fe400078e0013 */
[----:B------:R-:W-:Y:S02]  /*31450*/  IMAD.MOV.U32 R12, RZ, RZ, 0x1 ;  /* 0x00000001ff0c7424 */ /* 0x000fe400078e00ff */
[----:B------:R-:W-:-:S07]  /*31460*/  IMAD.MOV.U32 R2, RZ, RZ, R14 ;  /* 0x000000ffff027224 */ /* 0x000fce00078e000e */
[----:B------:R-:W-:Y:S05]  /*31470*/  WARPSYNC.COLLECTIVE R15, `(.L_x_2131) ;  /* 0x000000000f087348 */ /* 0x000fea0003c00000 */
[----:B------:R0:W1:Y:S02]  /*31480*/  SHFL.IDX P6, R14, R13, R12, R11 ;  /* 0x0000000c0d0e7389 */ /* 0x00006400000c000b */
[----:B01----:R-:W-:Y:S01]  /*31490*/  ENDCOLLECTIVE ;  /* 0x000000000000791b */ /* 0x003fe20003800000 */
.L_x_2131:
        /* <DEDUP_REMOVED lines=18> */
.L_x_2132:
[----:B------:R-:W-:Y:S02]  /*315c0*/  IMAD.MOV.U32 R13, RZ, RZ, R19 ;  /* 0x000000ffff0d7224 */ /* 0x000fe400078e0013 */
[----:B------:R-:W-:Y:S02]  /*315d0*/  IMAD.MOV.U32 R12, RZ, RZ, 0x2 ;  /* 0x00000002ff0c7424 */ /* 0x000fe400078e00ff */
[----:B------:R-:W-:-:S07]  /*315e0*/  IMAD.MOV.U32 R2, RZ, RZ, R14 ;  /* 0x000000ffff027224 */ /* 0x000fce00078e000e */
[----:B------:R-:W-:Y:S05]  /*315f0*/  WARPSYNC.COLLECTIVE R15, `(.L_x_2133) ;  /* 0x000000000f087348 */ /* 0x000fea0003c00000 */
[----:B------:R0:W1:Y:S02]  /*31600*/  SHFL.IDX P6, R14, R13, R12, R11 ;  /* 0x0000000c0d0e7389 */ /* 0x00006400000c000b */
[----:B01----:R-:W-:Y:S01]  /*31610*/  ENDCOLLECTIVE ;  /* 0x000000000000791b */ /* 0x003fe20003800000 */
.L_x_2133:
        /* <DEDUP_REMOVED lines=18> */
.L_x_2134:
[----:B------:R-:W-:Y:S02]  /*31740*/  IMAD.MOV.U32 R13, RZ, RZ, R19 ;  /* 0x000000ffff0d7224 */ /* 0x000fe400078e0013 */
[----:B------:R-:W-:Y:S02]  /*31750*/  IMAD.MOV.U32 R12, RZ, RZ, 0x3 ;  /* 0x00000003ff0c7424 */ /* 0x000fe400078e00ff */
[----:B------:R-:W-:-:S07]  /*31760*/  IMAD.MOV.U32 R2, RZ, RZ, R14 ;  /* 0x000000ffff027224 */ /* 0x000fce00078e000e */
[----:B------:R-:W-:Y:S05]  /*31770*/  WARPSYNC.COLLECTIVE R15, `(.L_x_2135) ;  /* 0x000000000f087348 */ /* 0x000fea0003c00000 */
[----:B------:R0:W1:Y:S02]  /*31780*/  SHFL.IDX P6, R14, R13, R12, R11 ;  /* 0x0000000c0d0e7389 */ /* 0x00006400000c000b */
[----:B01----:R-:W-:Y:S01]  /*31790*/  ENDCOLLECTIVE ;  /* 0x000000000000791b */ /* 0x003fe20003800000 */
.L_x_2135:
        /* <DEDUP_REMOVED lines=13> */
.L_x_2136:
[----:B------:R-:W-:Y:S01]  /*31870*/  @!PT LDS RZ, [RZ] ;  /* 0x00000000fffff984 */ /* 0x000fe20000000800 */
[----:B------:R-:W-:Y:S01]  /*31880*/  @!PT LDS RZ, [RZ] ;  /* 0x00000000fffff984 */ /* 0x000fe20000000800 */
[----:B------:R-:W-:Y:S01]  /*31890*/  @!PT LDS RZ, [RZ] ;  /* 0x00000000fffff984 */ /* 0x000fe20000000800 */
[----:B------:R-:W-:Y:S01]  /*318a0*/  LDGSTS.E.BYPASS.LTC128B.128 [R6+0x3400], desc[UR60][R2.64+0x80], !P0 ;  /* 0x0340008002067fae */ /* 0x000fe2000c101d7c */
[----:B------:R-:W-:-:S13]  /*318b0*/  ISETP.LT.OR P0, PT, R8, 0x21, P2 ;  /* 0x000000210800780c */ /* 0x000fda0001701670 */
[----:B------:R-:W-:Y:S01]  /*318c0*/  LDGSTS.E.BYPASS.LTC128B.128 [R6+0x5400], desc[UR60][R2.64+0x100], !P0 ;  /* 0x0540010002067fae */ /* 0x000fe2000c101d7c */
[----:B------:R-:W-:-:S13]  /*318d0*/  ISETP.LT.OR P0, PT, R8, 0x21, P1 ;  /* 0x000000210800780c */ /* 0x000fda0000f01670 */
[----:B------:R0:W-:Y:S02]  /*318e0*/  LDGSTS.E.BYPASS.LTC128B.128 [R6+0x7400], desc[UR60][R2.64+0x180], !P0 ;  /* 0x0740018002067fae */ /* 0x0001e4000c101d7c */
[----:B0-----:R-:W-:Y:S01]  /*318f0*/  IMAD.MOV.U32 R2, RZ, RZ, R14 ;  /* 0x000000ffff027224 */ /* 0x001fe200078e000e */
[----:B------:R-:W-:Y:S06]  /*31900*/  BRA `(.L_x_2137) ;  /* 0xffffffa400a07947 */ /* 0x000fec000383ffff */
.L_x_1967:
[----:B0-----:R0:W2:Y:S02]  /*31910*/  SYNCS.PHASECHK.TRANS64.TRYWAIT P0, [R4+URZ+0x30860], R3 ;  /* 0x03086003040075a7 */ /* 0x0010a4000800017f */
[----:B--2---:R-:W-:Y:S05]  /*31920*/  @!P0 NANOSLEEP.SYNCS 0x989680 ;  /* 0x009896800000895d */ /* 0x004fea0003900000 */
[----:B------:R-:W2:Y:S02]  /*31930*/  @!P0 SYNCS.PHASECHK.TRANS64 P0, [R4+URZ+0x30860], R3 ;  /* 0x03086003040085a7 */ /* 0x000ea4000800007f */
[----:B--2---:R-:W-:Y:S05]  /*31940*/  @!P0 BRA `(.L_x_1967) ;  /* 0xfffffffc00f08947 */ /* 0x004fea000383ffff */
[----:B------:R-:W-:Y:S05]  /*31950*/  BRA `(.L_x_2138) ;  /* 0xffffffa800c47947 */ /* 0x000fea000383ffff */
.L_x_1968:
[----:B------:R-:W-:Y:S01]  /*31960*/  BSSY B0, `(.L_x_2139) ;  /* 0x0000008000007945 */ /* 0x000fe20003800000 */
[----:B------:R-:W-:Y:S02]  /*31970*/  IMAD.MOV.U32 R13, RZ, RZ, R19 ;  /* 0x000000ffff0d7224 */ /* 0x000fe400078e0013 */
[----:B------:R-:W-:Y:S02]  /*31980*/  IMAD.MOV.U32 R12, RZ, RZ, RZ ;  /* 0x000000ffff0c7224 */ /* 0x000fe400078e00ff */
[----:B------:R-:W-:Y:S02]  /*31990*/  IMAD.MOV.U32 R11, RZ, RZ, 0x181f ;  /* 0x0000181fff0b7424 */ /* 0x000fe400078e00ff */
[----:B------:R-:W-:-:S07]  /*319a0*/  IMAD.MOV.U32 R15, RZ, RZ, -0x1 ;  /* 0xffffffffff0f7424 */ /* 0x000fce00078e00ff */
[----:B01----:R-:W-:Y:S05]  /*319b0*/  WARPSYNC.COLLECTIVE R15, `(.L_x_2140) ;  /* 0x000000000f087348 */ /* 0x003fea0003c00000 */
[----:B------:R2:W3:Y:S02]  /*319c0*/  SHFL.IDX P6, R14, R13, R12, R11 ;  /* 0x0000000c0d0e7389 */ /* 0x0004e400000c000b */
[----:B0123--:R-:W-:Y:S01]  /*319d0*/  ENDCOLLECTIVE ;  /* 0x000000000000791b */ /* 0x00ffe20003800000 */
.L_x_2140:
[----:B------:R-:W-:Y:S05]  /*319e0*/  BSYNC B0 ;  /* 0x0000000000007941 */ /* 0x000fea0003800000 */
.L_x_2139:
[----:B------:R-:W-:Y:S01]  /*319f0*/  IMAD.MOV.U32 R13, RZ, RZ, R18 ;  /* 0x000000ffff0d7224 */ /* 0x000fe200078e0012 */
[C---:B------:R-:W-:Y:S01]  /*31a00*/  LOP3.LUT R7, R36.reuse, 0x40, RZ, 0xfc, !PT ;  /* 0x0000004024077812 */ /* 0x040fe200078efcff */
[----:B------:R-:W-:Y:S01]  /*31a10*/  IMAD.MOV.U32 R12, RZ, RZ, RZ ;  /* 0x000000ffff0c7224 */ /* 0x000fe200078e00ff */
[C---:B------:R-:W-:Y:S01]  /*31a20*/  LOP3.LUT R6, R36.reuse, 0x80, RZ, 0xfc, !PT ;  /* 0x0000008024067812 */ /* 0x040fe200078efcff */
[----:B------:R-:W-:Y:S02]  /*31a30*/  IMAD.MOV.U32 R11, RZ, RZ, 0x181f ;  /* 0x0000181fff0b7424 */ /* 0x000fe400078e00ff */
[----:B------:R-:W-:Y:S02]  /*31a40*/  IMAD.MOV.U32 R15, RZ, RZ, -0x1 ;  /* 0xffffffffff0f7424 */ /* 0x000fe400078e00ff */
[----:B------:R-:W-:Y:S02]  /*31a50*/  IMAD.MOV.U32 R3, RZ, RZ, R14 ;  /* 0x000000ffff037224 */ /* 0x000fe400078e000e */
[----:B------:R-:W-:-:S07]  /*31a60*/  IMAD.SHL.U32 R8, R36, 0x2, RZ ;  /* 0x0000000224087824 */ /* 0x000fce00078e00ff */
[----:B------:R-:W-:Y:S05]  /*31a70*/  WARPSYNC.COLLECTIVE R15, `(.L_x_2141) ;  /* 0x000000000f087348 */ /* 0x000fea0003c00000 */
[----:B------:R0:W1:Y:S02]  /*31a80*/  SHFL.IDX P6, R14, R13, R12, R11 ;  /* 0x0000000c0d0e7389 */ /* 0x00006400000c000b */
[----:B01----:R-:W-:Y:S01]  /*31a90*/  ENDCOLLECTIVE ;  /* 0x000000000000791b */ /* 0x003fe20003800000 */
.L_x_2141:
        /* <DEDUP_REMOVED lines=21> */
.L_x_2142:
[----:B------:R-:W-:Y:S01]  /*31bf0*/  @!PT LDS RZ, [RZ] ;  /* 0x00000000fffff984 */ /* 0x000fe20000000800 */
[----:B------:R-:W-:Y:S01]  /*31c00*/  @!PT LDS RZ, [RZ] ;  /* 0x00000000fffff984 */ /* 0x000fe20000000800 */
[----:B------:R-:W-:Y:S01]  /*31c10*/  @!PT LDS RZ, [RZ] ;  /* 0x00000000fffff984 */ /* 0x000fe20000000800 */
[----:B------:R-:W-:Y:S01]  /*31c20*/  LDGSTS.E.BYPASS.LTC128B.128 [R0+0x4400], desc[UR60][R2.64+0x100], !P4 ;  /* 0x0440010002007fae */ /* 0x000fe2000e101d7c */
[----:B------:R-:W-:Y:S01]  /*31c30*/  ISETP.LT.OR P4, PT, R5, 0x1, P0 ;  /* 0x000000010500780c */ /* 0x000fe20000781670 */
[----:B------:R-:W-:-:S12]  /*31c40*/  IMAD.MOV.U32 R13, RZ, RZ, R18 ;  /* 0x000000ffff0d7224 */ /* 0x000fd800078e0012 */
[----:B------:R0:W-:Y:S02]  /*31c50*/  LDGSTS.E.BYPASS.LTC128B.128 [R0+0x6400], desc[UR60][R2.64+0x180], !P4 ;  /* 0x0640018002007fae */ /* 0x0001e4000e101d7c */
[----:B0-----:R-:W-:-:S07]  /*31c60*/  IMAD.MOV.U32 R3, RZ, RZ, R14 ;  /* 0x000000ffff037224 */ /* 0x001fce00078e000e */
[----:B------:R-:W-:Y:S05]  /*31c70*/  WARPSYNC.COLLECTIVE R15, `(.L_x_2143) ;  /* 0x000000000f087348 */ /* 0x000fea0003c00000 */
[----:B------:R0:W1:Y:S02]  /*31c80*/  SHFL.IDX P6, R14, R13, R12, R11 ;  /* 0x0000000c0d0e7389 */ /* 0x00006400000c000b */
[----:B01----:R-:W-:Y:S01]  /*31c90*/  ENDCOLLECTIVE ;  /* 0x000000000000791b */ /* 0x003fe20003800000 */
.L_x_2143:
[----:B------:R-:W-:Y:S02]  /*31ca0*/  IMAD.MOV.U32 R13, RZ, RZ, R19 ;  /* 0x000000ffff0d7224 */ /* 0x000fe400078e0013 */
[----:B------:R-:W-:Y:S01]  /*31cb0*/  IMAD.MOV.U32 R12, RZ, RZ, 0x2 ;  /* 0x00000002ff0c7424 */ /* 0x000fe200078e00ff */
[----:B------:R-:W-:-:S13]  /*31cc0*/  IADD3 R2, P4, R14, R8, RZ ;  /* 0x000000080e027210 */ /* 0x000fda0007f9e0ff */
[----:B------:R-:W-:Y:S05]  /*31cd0*/  WARPSYNC.COLLECTIVE R15, `(.L_x_2144) ;  /* 0x000000000f087348 */ /* 0x000fea0003c00000 */
[----:B------:R0:W1:Y:S02]  /*31ce0*/  SHFL.IDX P6, R14, R13, R12, R11 ;  /* 0x0000000c0d0e7389 */ /* 0x00006400000c000b */
[----:B01----:R-:W-:Y:S01]  /*31cf0*/  ENDCOLLECTIVE ;  /* 0x000000000000791b */ /* 0x003fe20003800000 */
.L_x_2144:
        /* <DEDUP_REMOVED lines=12> */
.L_x_2145:
        /* <DEDUP_REMOVED lines=14> */
.L_x_2146:
        /* <DEDUP_REMOVED lines=12> */
.L_x_2147:
        /* <DEDUP_REMOVED lines=9> */
.L_x_1973:
        /* <DEDUP_REMOVED lines=8> */
.L_x_2150:
[----:B------:R-:W-:Y:S05]  /*32070*/  BSYNC B0 ;  /* 0x0000000000007941 */ /* 0x000fea0003800000 */
.L_x_2149:
        /* <DEDUP_REMOVED lines=9> */
.L_x_2151:
[----:B------:R-:W-:Y:S02]  /*32110*/  ULDC UR4, c[0x0][0xc3c] ;  /* 0x00030f0000047ab9 */ /* 0x000fe40000000800 */
[----:B------:R-:W-:-:S13]  /*32120*/  ISETP.GE.OR P1, PT, R9, UR4, !P0 ;  /* 0x0000000409007c0c */ /* 0x000fda000c726670 */
[----:B------:R-:W0:Y:S08]  /*32130*/  @!P1 LDC.64 R2, c[0x0][0xc80] ;  /* 0x00032000ff029b82 */ /* 0x000e300000000a00 */
[----:B------:R-:W1:Y:S01]  /*32140*/  @!P1 LDC.64 R4, c[0x0][0xc78] ;  /* 0x00031e00ff049b82 */ /* 0x000e620000000a00 */
[----:B------:R-:W-:Y:S01]  /*32150*/  CS2R R24, SRZ ;  /* 0x0000000000187805 */ /* 0x000fe2000001ff00 */
[----:B------:R-:W-:-:S02]  /*32160*/  IMAD.MOV.U32 R8, RZ, RZ, RZ ;  /* 0x000000ffff087224 */ /* 0x000fc400078e00ff */
[----:B------:R-:W-:Y:S02]  /*32170*/  IMAD.MOV.U32 R11, RZ, RZ, RZ ;  /* 0x000000ffff0b7224 */ /* 0x000fe400078e00ff */
[----:B------:R-:W-:Y:S02]  /*32180*/  IMAD.MOV.U32 R6, RZ, RZ, R14 ;  /* 0x000000ffff067224 */ /* 0x000fe400078e000e */
[----:B0-----:R-:W-:-:S05]  /*32190*/  @!P1 IMAD.WIDE R2, R9, 0x4, R2 ;  /* 0x0000000409029825 */ /* 0x001fca00078e0202 */
[----:B------:R1:W2:Y:S02]  /*321a0*/  @!P1 LDG.E R7, desc[UR60][R2.64] ;  /* 0x0000003c02079981 */ /* 0x0002a4000c1e1900 */
[----:B-1----:R-:W-:-:S05]  /*321b0*/  @!P1 IMAD.WIDE R2, R9, 0x4, R4 ;  /* 0x0000000409029825 */ /* 0x002fca00078e0204 */
[----:B------:R-:W3:Y:S01]  /*321c0*/  @!P1 LDG.E R4, desc[UR60][R2.64] ;  /* 0x0000003c02049981 */ /* 0x000ee2000c1e1900 */
[C---:B------:R-:W-:Y:S02]  /*321d0*/  ISETP.GE.U32.AND P2, PT, R10.reuse, 0x2, PT ;  /* 0x000000020a00780c */ /* 0x040fe40003f46070 */
[C---:B------:R-:W-:Y:S02]  /*321e0*/  ISETP.GE.U32.AND P3, PT, R10.reuse, 0x4, PT ;  /* 0x000000040a00780c */ /* 0x040fe40003f66070 */
[C---:B------:R-:W-:Y:S02]  /*321f0*/  ISETP.GE.U32.AND P4, PT, R10.reuse, 0x8, PT ;  /* 0x000000080a00780c */ /* 0x040fe40003f86070 */
[C---:B------:R-:W-:Y:S01]  /*32200*/  ISETP.GE.U32.AND P5, PT, R10.reuse, 0x10, PT ;  /* 0x000000100a00780c */ /* 0x040fe20003fa6070 */
[----:B--2---:R-:W-:Y:S02]  /*32210*/  @!P1 IMAD.MOV.U32 R25, RZ, RZ, R7 ;  /* 0x000000ffff199224 */ /* 0x004fe400078e0007 */
[----:B---3--:R-:W-:Y:S01]  /*32220*/  @!P1 IMAD.MOV.U32 R8, RZ, RZ, R4 ;  /* 0x000000ffff089224 */ /* 0x008fe200078e0004 */
[----:B------:R-:W-:-:S03]  /*32230*/  ISETP.NE.AND P1, PT, R10, RZ, PT ;  /* 0x000000ff0a00720c */ /* 0x000fc60003f25270 */
[----:B------:R-:W-:-:S10]  /*32240*/  IMAD R13, R8, R25, RZ ;  /* 0x00000019080d7224 */ /* 0x000fd400078e02ff */
[----:B------:R-:W-:Y:S05]  /*32250*/  WARPSYNC.COLLECTIVE R15, `(.L_x_2152) ;  /* 0x000000000f087348 */ /* 0x000fea0003c00000 */
[----:B------:R0:W1:Y:S02]  /*32260*/  SHFL.UP P6, R14, R13, R12, R11 ;  /* 0x0400000c0d0e7389 */ /* 0x00006400000c000b */
[----:B01----:R-:W-:Y:S01]  /*32270*/  ENDCOLLECTIVE ;  /* 0x000000000000791b */ /* 0x003fe20003800000 */
.L_x_2152:
[----:B------:R-:W-:Y:S01]  /*32280*/  IMAD.MOV.U32 R12, RZ, RZ, 0x2 ;  /* 0x00000002ff0c7424 */ /* 0x000fe200078e00ff */
[----:B------:R-:W-:-:S05]  /*32290*/  SEL R4, R14, RZ, P1 ;  /* 0x000000ff0e047207 */ /* 0x000fca0000800000 */
[----:B------:R-:W-:-:S04]  /*322a0*/  IMAD.IADD R4, R13, 0x1, R4 ;  /* 0x000000010d047824 */ /* 0x000fc800078e0204 */
[----:B------:R-:W-:-:S07]  /*322b0*/  IMAD.MOV.U32 R13, RZ, RZ, R4 ;  /* 0x000000ffff0d7224 */ /* 0x000fce00078e0004 */
[----:B------:R-:W-:Y:S05]  /*322c0*/  WARPSYNC.COLLECTIVE R15, `(.L_x_2153) ;  /* 0x000000000f087348 */ /* 0x000fea0003c00000 */
[----:B------:R0:W1:Y:S02]  /*322d0*/  SHFL.UP P6, R14, R13, R12, R11 ;  /* 0x0400000c0d0e7389 */ /* 0x00006400000c000b */
[----:B01----:R-:W-:Y:S01]  /*322e0*/  ENDCOLLECTIVE ;  /* 0x000000000000791b */ /* 0x003fe20003800000 */
.L_x_2153:
[----:B------:R-:W-:Y:S01]  /*322f0*/  IMAD.MOV.U32 R12, RZ, RZ, 0x4 ;  /* 0x00000004ff0c7424 */ /* 0x000fe200078e00ff */
[----:B------:R-:W-:-:S05]  /*32300*/  SEL R3, R14, RZ, P2 ;  /* 0x000000ff0e037207 */ /* 0x000fca0001000000 */
[----:B------:R-:W-:-:S04]  /*32310*/  IMAD.IADD R2, R4, 0x1, R3 ;  /* 0x0000000104027824 */ /* 0x000fc800078e0203 */
[----:B------:R-:W-:-:S07]  /*32320*/  IMAD.MOV.U32 R13, RZ, RZ, R2 ;  /* 0x000000ffff0d7224 */ /* 0x000fce00078e0002 */
[----:B------:R-:W-:Y:S05]  /*32330*/  WARPSYNC.COLLECTIVE R15, `(.L_x_2154) ;  /* 0x000000000f087348 */ /* 0x000fea0003c00000 */
[----:B------:R0:W1:Y:S02]  /*32340*/  SHFL.UP P6, R14, R13, R12, R11 ;  /* 0x0400000c0d0e7389 */ /* 0x00006400000c000b */
[----:B01----:R-:W-:Y:S01]  /*32350*/  ENDCOLLECTIVE ;  /* 0x000000000000791b */ /* 0x003fe20003800000 */
.L_x_2154:
[----:B------:R-:W-:Y:S01]  /*32360*/  IMAD.MOV.U32 R12, RZ, RZ, 0x8 ;  /* 0x00000008ff0c7424 */ /* 0x000fe200078e00ff */
[----:B------:R-:W-:-:S05]  /*32370*/  SEL R3, R14, RZ, P3 ;  /* 0x000000ff0e037207 */ /* 0x000fca0001800000 */
[----:B------:R-:W-:-:S04]  /*32380*/  IMAD.IADD R3, R2, 0x1, R3 ;  /* 0x0000000102037824 */ /* 0x000fc800078e0203 */
[----:B------:R-:W-:-:S07]  /*32390*/  IMAD.MOV.U32 R13, RZ, RZ, R3 ;  /* 0x000000ffff0d7224 */ /* 0x000fce00078e0003 */
[----:B------:R-:W-:Y:S05]  /*323a0*/  WARPSYNC.COLLECTIVE R15, `(.L_x_2155) ;  /* 0x000000000f087348 */ /* 0x000fea0003c00000 */
[----:B------:R0:W1:Y:S02]  /*323b0*/  SHFL.UP P6, R14, R13, R12, R11 ;  /* 0x0400000c0d0e7389 */ /* 0x00006400000c000b */
[----:B01----:R-:W-:Y:S01]  /*323c0*/  ENDCOLLECTIVE ;  /* 0x000000000000791b */ /* 0x003fe20003800000 */
.L_x_2155:
[----:B------:R-:W-:Y:S01]  /*323d0*/  IMAD.MOV.U32 R12, RZ, RZ, 0x10 ;  /* 0x00000010ff0c7424 */ /* 0x000fe200078e00ff */
[----:B------:R-:W-:-:S05]  /*323e0*/  SEL R4, R14, RZ, P4 ;  /* 0x000000ff0e047207 */ /* 0x000fca0002000000 */
[----:B------:R-:W-:-:S04]  /*323f0*/  IMAD.IADD R4, R3, 0x1, R4 ;  /* 0x0000000103047824 */ /* 0x000fc800078e0204 */
[----:B------:R-:W-:-:S07]  /*32400*/  IMAD.MOV.U32 R13, RZ, RZ, R4 ;  /* 0x000000ffff0d7224 */ /* 0x000fce00078e0004 */
[----:B------:R-:W-:Y:S05]  /*32410*/  WARPSYNC.COLLECTIVE R15, `(.L_x_2156) ;  /* 0x000000000f087348 */ /* 0x000fea0003c00000 */
[----:B------:R0:W1:Y:S02]  /*32420*/  SHFL.UP P6, R14, R13, R12, R11 ;  /* 0x0400000c0d0e7389 */ /* 0x00006400000c000b */
[----:B01----:R-:W-:Y:S01]  /*32430*/  ENDCOLLECTIVE ;  /* 0x000000000000791b */ /* 0x003fe20003800000 */
.L_x_2156:
        /* <DEDUP_REMOVED lines=8> */
.L_x_2157:
[----:B------:R-:W-:Y:S05]  /*324c0*/  BRA `(.L_x_2158) ;  /* 0xffffffa8001c7947 */ /* 0x000fea000383ffff */
.L_x_1976:
[----:B------:R-:W-:Y:S01]  /*324d0*/  BSSY B0, `(.L_x_2159) ;  /* 0x0000007000007945 */ /* 0x000fe20003800000 */
[----:B------:R-:W-:Y:S02]  /*324e0*/  IMAD.MOV.U32 R12, RZ, RZ, 0x1 ;  /* 0x00000001ff0c7424 */ /* 0x000fe400078e00ff */
[----:B------:R-:W-:Y:S02]  /*324f0*/  IMAD.MOV.U32 R11, RZ, RZ, RZ ;  /* 0x000000ffff0b7224 */ /* 0x000fe400078e00ff */
[----:B------:R-:W-:-:S07]  /*32500*/  IMAD.MOV.U32 R15, RZ, RZ, -0x1 ;  /* 0xffffffffff0f7424 */ /* 0x000fce00078e00ff */
[----:B------:R-:W-:Y:S05]  /*32510*/  WARPSYNC.COLLECTIVE R15, `(.L_x_2160) ;  /* 0x000000000f087348 */ /* 0x000fea0003c00000 */
[----:B------:R0:W1:Y:S02]  /*32520*/  SHFL.UP P6, R14, R13, R12, R11 ;  /* 0x0400000c0d0e7389 */ /* 0x00006400000c000b */
[----:B01----:R-:W-:Y:S01]  /*32530*/  ENDCOLLECTIVE ;  /* 0x000000000000791b */ /* 0x003fe20003800000 */
.L_x_2160:
[----:B------:R-:W-:Y:S05]  /*32540*/  BSYNC B0 ;  /* 0x0000000000007941 */ /* 0x000fea0003800000 */
.L_x_2159:
        /* <DEDUP_REMOVED lines=8> */
.L_x_2161:
[----:B------:R-:W-:Y:S01]  /*325d0*/  IMAD.MOV.U32 R12, RZ, RZ, 0x4 ;  /* 0x00000004ff0c7424 */ /* 0x000fe200078e00ff */
[----:B------:R-:W-:-:S05]  /*325e0*/  SEL R2, R14, RZ, P2 ;  /* 0x000000ff0e027207 */ /* 0x000fca0001000000 */
[----:B------:R-:W-:-:S04]  /*325f0*/  IMAD.IADD R2, R13, 0x1, R2 ;  /* 0x000000010d027824 */ /* 0x000fc800078e0202 */
[----:B------:R-:W-:-:S07]  /*32600*/  IMAD.MOV.U32 R13, RZ, RZ, R2 ;  /* 0x000000ffff0d7224 */ /* 0x000fce00078e0002 */
[----:B------:R-:W-:Y:S05]  /*32610*/  WARPSYNC.COLLECTIVE R15, `(.L_x_2162) ;  /* 0x000000000f087348 */ /* 0x000fea0003c00000 */
[----:B------:R0:W1:Y:S02]  /*32620*/  SHFL.UP P6, R14, R13, R12, R11 ;  /* 0x0400000c0d0e7389 */ /* 0x00006400000c000b */
[----:B01----:R-:W-:Y:S01]  /*32630*/  ENDCOLLECTIVE ;  /* 0x000000000000791b */ /* 0x003fe20003800000 */
.L_x_2162:
[----:B------:R-:W-:Y:S01]  /*32640*/  IMAD.MOV.U32 R12, RZ, RZ, 0x8 ;  /* 0x00000008ff0c7424 */ /* 0x000fe200078e00ff */
[----:B------:R-:W-:-:S05]  /*32650*/  SEL R3, R14, RZ, P3 ;  /* 0x000000ff0e037207 */ /* 0x000fca0001800000 */
[----:B------:R-:W-:-:S04]  /*32660*/  IMAD.IADD R3, R2, 0x1, R3 ;  /* 0x0000000102037824 */ /* 0x000fc800078e0203 */
[----:B------:R-:W-:-:S07]  /*32670*/  IMAD.MOV.U32 R13, RZ, RZ, R3 ;  /* 0x000000ffff0d7224 */ /* 0x000fce00078e0003 */
[----:B------:R-:W-:Y:S05]  /*32680*/  WARPSYNC.COLLECTIVE R15, `(.L_x_2163) ;  /* 0x000000000f087348 */ /* 0x000fea0003c00000 */
[----:B------:R0:W1:Y:S02]  /*32690*/  SHFL.UP P6, R14, R13, R12, R11 ;  /* 0x0400000c0d0e7389 */ /* 0x00006400000c000b */
[----:B01----:R-:W-:Y:S01]  /*326a0*/  ENDCOLLECTIVE ;  /* 0x000000000000791b */ /* 0x003fe20003800000 */
.L_x_2163:
[----:B------:R-:W-:Y:S01]  /*326b0*/  IMAD.MOV.U32 R12, RZ, RZ, 0x10 ;  /* 0x00000010ff0c7424 */ /* 0x000fe200078e00ff */
[----:B------:R-:W-:-:S05]  /*326c0*/  SEL R4, R14, RZ, P4 ;  /* 0x000000ff0e047207 */ /* 0x000fca0002000000 */
[----:B------:R-:W-:-:S04]  /*326d0*/  IMAD.IADD R4, R3, 0x1, R4 ;  /* 0x0000000103047824 */ /* 0x000fc800078e0204 */
[----:B------:R-:W-:-:S07]  /*326e0*/  IMAD.MOV.U32 R13, RZ, RZ, R4 ;  /* 0x000000ffff0d7224 */ /* 0x000fce00078e0004 */
[----:B------:R-:W-:Y:S05]  /*326f0*/  WARPSYNC.COLLECTIVE R15, `(.L_x_2164) ;  /* 0x000000000f087348 */ /* 0x000fea0003c00000 */
[----:B------:R0:W1:Y:S02]  /*32700*/  SHFL.UP P6, R14, R13, R12, R11 ;  /* 0x0400000c0d0e7389 */ /* 0x00006400000c000b */
[----:B01----:R-:W-:Y:S01]  /*32710*/  ENDCOLLECTIVE ;  /* 0x000000000000791b */ /* 0x003fe20003800000 */
.L_x_2164:
        /* <DEDUP_REMOVED lines=8> */
.L_x_2165:
[----:B------:R-:W-:Y:S05]  /*327a0*/  BRA `(.L_x_2166) ;  /* 0xffffffa800087947 */ /* 0x000fea000383ffff */
.L_x_1978:
[----:B------:R-:W-:Y:S01]  /*327b0*/  BSSY B0, `(.L_x_2167) ;  /* 0x0000006000007945 */ /* 0x000fe20003800000 */
[----:B------:R-:W-:Y:S01]  /*327c0*/  PLOP3.LUT P6, PT, P6, PT, PT, 0x8, 0x0 ;  /* 0x000000000000781c */ /* 0x000fe200037ce170 */
[----:B------:R-:W-:-:S12]  /*327d0*/  IMAD.MOV.U32 R15, RZ, RZ, -0x1 ;  /* 0xffffffffff0f7424 */ /* 0x000fd800078e00ff */
[----:B0-----:R-:W-:Y:S05]  /*327e0*/  WARPSYNC.COLLECTIVE R15, `(.L_x_2168) ;  /* 0x000000000f087348 */ /* 0x001fea0003c00000 */
[----:B------:R-:W-:Y:S01]  /*327f0*/  VOTE.ANY R14, PT, P6 ;  /* 0x00000000000e7806 */ /* 0x000fe200030e0100 */
[----:B0-----:R-:W-:Y:S06]  /*32800*/  ENDCOLLECTIVE ;  /* 0x000000000000791b */ /* 0x001fec0003800000 */
.L_x_2168:
[----:B------:R-:W-:Y:S05]  /*32810*/  BSYNC B0 ;  /* 0x0000000000007941 */ /* 0x000fea0003800000 */
.L_x_2167:
        /* <DEDUP_REMOVED lines=8> */
.L_x_2169:
[----:B------:R-:W-:Y:S02]  /*328a0*/  IMAD.IADD R27, R12, 0x1, R27 ;  /* 0x000000010c1b7824 */ /* 0x000fe400078e021b */
[----:B------:R-:W-:Y:S02]  /*328b0*/  IMAD.MOV.U32 R13, RZ, RZ, R8 ;  /* 0x000000ffff0d7224 */ /* 0x000fe400078e0008 */
[----:B------:R-:W-:-:S07]  /*328c0*/  IMAD.MOV.U32 R25, RZ, RZ, R14 ;  /* 0x000000ffff197224 */ /* 0x000fce00078e000e */
[----:B------:R-:W-:Y:S05]  /*328d0*/  WARPSYNC.COLLECTIVE R15, `(.L_x_2170) ;  /* 0x000000000f087348 */ /* 0x000fea0003c00000 */
[----:B------:R0:W1:Y:S02]  /*328e0*/  SHFL.IDX P6, R14, R13, R12, R11 ;  /* 0x0000000c0d0e7389 */ /* 0x00006400000c000b */
[----:B01----:R-:W-:Y:S01]  /*328f0*/  ENDCOLLECTIVE ;  /* 0x000000000000791b */ /* 0x003fe20003800000 */
.L_x_2170:
[----:B------:R-:W-:Y:S01]  /*32900*/  IMAD.MOV.U32 R8, RZ, RZ, R14 ;  /* 0x000000ffff087224 */ /* 0x000fe200078e000e */
[----:B------:R-:W-:Y:S06]  /*32910*/  BRA `(.L_x_2171) ;  /* 0xffffffa400ec7947 */ /* 0x000fec000383ffff */
.L_x_1980:
[----:B------:R-:W-:Y:S01]  /*32920*/  BSSY B0, `(.L_x_2172) ;  /* 0x0000007000007945 */ /* 0x000fe20003800000 */
[----:B------:R-:W-:Y:S02]  /*32930*/  IMAD.MOV.U32 R13, RZ, RZ, R3 ;  /* 0x000000ffff0d7224 */ /* 0x000fe400078e0003 */
[----:B------:R-:W-:Y:S02]  /*32940*/  IMAD.MOV.U32 R11, RZ, RZ, 0x1f ;  /* 0x0000001fff0b7424 */ /* 0x000fe400078e00ff */
[----:B------:R-:W-:-:S07]  /*32950*/  IMAD.MOV.U32 R15, RZ, RZ, -0x1 ;  /* 0xffffffffff0f7424 */ /* 0x000fce00078e00ff */
[----:B0-23--:R-:W-:Y:S05]  /*32960*/  WARPSYNC.COLLECTIVE R15, `(.L_x_2173) ;  /* 0x000000000f087348 */ /* 0x00dfea0003c00000 */
[----:B------:R1:W4:Y:S02]  /*32970*/  SHFL.IDX P6, R14, R13, R12, R11 ;  /* 0x0000000c0d0e7389 */ /* 0x00032400000c000b */
[----:B01234-:R-:W-:Y:S01]  /*32980*/  ENDCOLLECTIVE ;  /* 0x000000000000791b */ /* 0x01ffe20003800000 */
.L_x_2173:
[----:B------:R-:W-:Y:S05]  /*32990*/  BSYNC B0 ;  /* 0x0000000000007941 */ /* 0x000fea0003800000 */
.L_x_2172:
[----:B------:R-:W-:Y:S01]  /*329a0*/  IMAD.MOV.U32 R24, RZ, RZ, R14 ;  /* 0x000000ffff187224 */ /* 0x000fe200078e000e */
[----:B------:R-:W-:Y:S06]  /*329b0*/  BRA `(.L_x_1979) ;  /* 0xffffffa400dc7947 */ /* 0x000fec000383ffff */
.L_x_1986:
[----:B-1----:R1:W2:Y:S02]  /*329c0*/  SYNCS.PHASECHK.TRANS64.TRYWAIT P0, [R5+URZ+0x30820], R0 ;  /* 0x03082000050075a7 */ /* 0x0022a4000800017f */
[----:B--2---:R-:W-:Y:S05]  /*329d0*/  @!P0 NANOSLEEP.SYNCS 0x989680 ;  /* 0x009896800000895d */ /* 0x004fea0003900000 */
[----:B------:R-:W2:Y:S02]  /*329e0*/  @!P0 SYNCS.PHASECHK.TRANS64 P0, [R5+URZ+0x30820], R0 ;  /* 0x03082000050085a7 */ /* 0x000ea4000800007f */
[----:B--2---:R-:W-:Y:S05]  /*329f0*/  @!P0 BRA `(.L_x_1986) ;  /* 0xfffffffc00f08947 */ /* 0x004fea000383ffff */
[----:B------:R-:W-:Y:S05]  /*32a00*/  BRA `(.L_x_2174) ;  /* 0xffffffb000347947 */ /* 0x000fea000383ffff */
.L_x_1987:
[----:B------:R-:W2:Y:S01]  /*32a10*/  S2R R2, SR_TID.X ;  /* 0x0000000000027919 */ /* 0x000ea20000002100 */
[----:B------:R-:W-:Y:S01]  /*32a20*/  BSSY B0, `(.L_x_2175) ;  /* 0x000000a000007945 */ /* 0x000fe20003800000 */
[----:B------:R-:W-:Y:S02]  /*32a30*/  IMAD.MOV.U32 R12, RZ, RZ, RZ ;  /* 0x000000ffff0c7224 */ /* 0x000fe400078e00ff */
[----:B------:R-:W-:Y:S02]  /*32a40*/  IMAD.MOV.U32 R11, RZ, RZ, 0x1f ;  /* 0x0000001fff0b7424 */ /* 0x000fe400078e00ff */
[----:B------:R-:W-:Y:S01]  /*32a50*/  IMAD.MOV.U32 R15, RZ, RZ, -0x1 ;  /* 0xffffffffff0f7424 */ /* 0x000fe200078e00ff */
[----:B--2---:R-:W-:-:S04]  /*32a60*/  SHF.R.U32.HI R2, RZ, 0x5, R2 ;  /* 0x00000005ff027819 */ /* 0x004fc80000011602 */
[----:B------:R-:W-:-:S05]  /*32a70*/  LOP3.LUT R2, R2, 0x3, RZ, 0xc0, !PT ;  /* 0x0000000302027812 */ /* 0x000fca00078ec0ff */
[----:B------:R-:W-:-:S07]  /*32a80*/  IMAD.MOV.U32 R13, RZ, RZ, R2 ;  /* 0x000000ffff0d7224 */ /* 0x000fce00078e0002 */
[----:B01-3--:R-:W-:Y:S05]  /*32a90*/  WARPSYNC.COLLECTIVE R15, `(.L_x_2176) ;  /* 0x000000000f087348 */ /* 0x00bfea0003c00000 */
[----:B------:R2:W4:Y:S02]  /*32aa0*/  SHFL.IDX P6, R14, R13, R12, R11 ;  /* 0x0000000c0d0e7389 */ /* 0x00052400000c000b */
[----:B01234-:R-:W-:Y:S01]  /*32ab0*/  ENDCOLLECTIVE ;  /* 0x000000000000791b */ /* 0x01ffe20003800000 */
.L_x_2176:
[----:B------:R-:W-:Y:S05]  /*32ac0*/  BSYNC B0 ;  /* 0x0000000000007941 */ /* 0x000fea0003800000 */
.L_x_2175:
[----:B------:R-:W-:Y:S05]  /*32ad0*/  BRA `(.L_x_2177) ;  /* 0xffffffb0001c7947 */ /* 0x000fea000383ffff */
.L_x_1988:
[----:B------:R-:W-:Y:S01]  /*32ae0*/  BSSY B0, `(.L_x_2178) ;  /* 0x0000006000007945 */ /* 0x000fe20003800000 */
[----:B------:R-:W-:-:S07]  /*32af0*/  IMAD.MOV.U32 R15, RZ, RZ, -0x1 ;  /* 0xffffffffff0f7424 */ /* 0x000fce00078e00ff */
[----:B01-3--:R-:W-:Y:S05]  /*32b00*/  WARPSYNC.COLLECTIVE R15, `(.L_x_2179) ;  /* 0x000000000f0c7348 */ /* 0x00bfea0003c00000 */
[----:B------:R-:W-:Y:S02]  /*32b10*/  ELECT P6, UR62, PT ;  /* 0x00000000003e782f */ /* 0x000fe400038c0000 */
[----:B------:R-:W-:Y:S01]  /*32b20*/  MOV R14, UR62 ;  /* 0x0000003e000e7c02 */ /* 0x000fe20008000f00 */
[----:B01-3--:R-:W-:Y:S10]  /*32b30*/  ENDCOLLECTIVE ;  /* 0x000000000000791b */ /* 0x00bff40003800000 */
.L_x_2179:
[----:B------:R-:W-:Y:S05]  /*32b40*/  BSYNC B0 ;  /* 0x0000000000007941 */ /* 0x000fea0003800000 */
.L_x_2178:
[----:B------:R-:W-:Y:S05]  /*32b50*/  BRA `(.L_x_2180) ;  /* 0xffffffb000107947 */ /* 0x000fea000383ffff */
.L_x_1990:
[----:B-1----:R1:W2:Y:S02]  /*32b60*/  SYNCS.PHASECHK.TRANS64.TRYWAIT P1, [R3+URZ+0x30840], R2 ;  /* 0x03084002030075a7 */ /* 0x0022a4000802017f */
[----:B--2---:R-:W-:Y:S05]  /*32b70*/  @!P1 NANOSLEEP.SYNCS 0x989680 ;  /* 0x009896800000995d */ /* 0x004fea0003900000 */
[----:B------:R-:W2:Y:S02]  /*32b80*/  @!P1 SYNCS.PHASECHK.TRANS64 P1, [R3+URZ+0x30840], R2 ;  /* 0x03084002030095a7 */ /* 0x000ea4000802007f */
[----:B--2---:R-:W-:Y:S05]  /*32b90*/  @!P1 BRA `(.L_x_1990) ;  /* 0xfffffffc00f09947 */ /* 0x004fea000383ffff */
[----:B------:R-:W-:Y:S05]  /*32ba0*/  BRA `(.L_x_2181) ;  /* 0xffffffb000387947 */ /* 0x000fea000383ffff */
.L_x_1992:
[----:B--2---:R2:W4:Y:S02]  /*32bb0*/  SYNCS.PHASECHK.TRANS64.TRYWAIT P1, [R5+URZ+0x30840], R0 ;  /* 0x03084000050075a7 */ /* 0x004524000802017f */
[----:B----4-:R-:W-:Y:S05]  /*32bc0*/  @!P1 NANOSLEEP.SYNCS 0x989680 ;  /* 0x009896800000995d */ /* 0x010fea0003900000 */
[----:B------:R-:W4:Y:S02]  /*32bd0*/  @!P1 SYNCS.PHASECHK.TRANS64 P1, [R5+URZ+0x30840], R0 ;  /* 0x03084000050095a7 */ /* 0x000f24000802007f */
[----:B----4-:R-:W-:Y:S05]  /*32be0*/  @!P1 BRA `(.L_x_1992) ;  /* 0xfffffffc00f09947 */ /* 0x010fea000383ffff */
[----:B------:R-:W-:Y:S05]  /*32bf0*/  BRA `(.L_x_2182) ;  /* 0xffffffb000447947 */ /* 0x000fea000383ffff */
.L_x_1994:
[----:B----4-:R4:W0:Y:S02]  /*32c00*/  SYNCS.PHASECHK.TRANS64.TRYWAIT P1, [R3+URZ+0x30860], R2 ;  /* 0x03086002030075a7 */ /* 0x010824000802017f */
[----:B0-----:R-:W-:Y:S05]  /*32c10*/  @!P1 NANOSLEEP.SYNCS 0x989680 ;  /* 0x009896800000995d */ /* 0x001fea0003900000 */
[----:B------:R-:W0:Y:S02]  /*32c20*/  @!P1 SYNCS.PHASECHK.TRANS64 P1, [R3+URZ+0x30860], R2 ;  /* 0x03086002030095a7 */ /* 0x000e24000802007f */
[----:B0-----:R-:W-:Y:S05]  /*32c30*/  @!P1 BRA `(.L_x_1994) ;  /* 0xfffffffc00f09947 */ /* 0x001fea000383ffff */
[----:B------:R-:W-:Y:S05]  /*32c40*/  BRA `(.L_x_2183) ;  /* 0xffffffb000407947 */ /* 0x000fea000383ffff */
.L_x_2184:
        /* <DEDUP_REMOVED lines=11> */
.L_x_15960:


//--------------------- .text._ZN7cutlass13device_kernelIN5flash11enable_sm90INS1_16FlashAttnFwdSm90INS1_25CollectiveMainloopFwdSm90ILi2EN4cute5tupleIJNS5_1CILi1EEES8_S8_EEENS6_IJNS7_ILi128EEENS7_ILi80EEENS7_ILi256EEEEEELi256ENS_10bfloat16_tEfNS_4arch4Sm90ELb1ELb0ELb1ELb0ELb1ELb0ELb0ELb1ELb1ELb1ELb1ELb0EEENS1_21CollectiveEpilogueFwdINS6_IJSA_SC_SB_EEES9_SE_SG_Li256ELb0ELb1ELb1ELb0EEENS1_19SingleTileSchedulerILb0ELb1ELb1ELi128EEEEEEEEEvNT_6ParamsE --------------------------
	.section	.text._ZN7cutlass13device_kernelIN5flash11enable_sm90INS1_16FlashAttnFwdSm90INS1_25CollectiveMainloopFwdSm90ILi2EN4cute5tupleIJNS5_1CILi1EEES8_S8_EEENS6_IJNS7_ILi128EEENS7_ILi80EEENS7_ILi256EEEEEELi256ENS_10bfloat16_tEfNS_4arch4Sm90ELb1ELb0ELb1ELb0ELb1ELb0ELb0ELb1ELb1ELb1ELb1ELb0EEENS1_21CollectiveEpilogueFwdINS6_IJSA_SC_SB_EEES9_SE_SG_Li256ELb0ELb1ELb1ELb0EEENS1_19SingleTileSchedulerILb0ELb1ELb1ELi128EEEEEEEEEvNT_6ParamsE,"ax",@progbits
	.align	128
.text._ZN7cutlass13device_kernelIN5flash11enable_sm90INS1_16FlashAttnFwdSm90INS1_25CollectiveMainloopFwdSm90ILi2EN4cute5tupleIJNS5_1CILi1EEES8_S8_EEENS6_IJNS7_ILi128EEENS7_ILi80EEENS7_ILi256EEEEEELi256ENS_10bfloat16_tEfNS_4arch4Sm90ELb1ELb0ELb1ELb0ELb1ELb0ELb0ELb1ELb1ELb1ELb1ELb0EEENS1_21CollectiveEpilogueFwdINS6_IJSA_SC_SB_EEES9_SE_SG_Li256ELb0ELb1ELb1ELb0EEENS1_19SingleTileSchedulerILb0ELb1ELb1ELi128EEEEEEEEEvNT_6ParamsE:
        .type           _ZN7cutlass13device_kernelIN5flash11enable_sm90INS1_16FlashAttnFwdSm90INS1_25CollectiveMainloopFwdSm90ILi2EN4cute5tupleIJNS5_1CILi1EEES8_S8_EEENS6_IJNS7_ILi128EEENS7_ILi80EEENS7_ILi256EEEEEELi256ENS_10bfloat16_tEfNS_4arch4Sm90ELb1ELb0ELb1ELb0ELb1ELb0ELb0ELb1ELb1ELb1ELb1ELb0EEENS1_21CollectiveEpilogueFwdINS6_IJSA_SC_SB_EEES9_SE_SG_Li256ELb0ELb1ELb1ELb0EEENS1_19SingleTileSchedulerILb0ELb1ELb1ELi128EEEEEEEEEvNT_6ParamsE,@function
        .size           _ZN7cutlass13device_kernelIN5flash11enable_sm90INS1_16FlashAttnFwdSm90INS1_25CollectiveMainloopFwdSm90ILi2EN4cute5tupleIJNS5_1CILi1EEES8_S8_EEENS6_IJNS7_ILi128EEENS7_ILi80EEENS7_ILi256EEEEEELi256ENS_10bfloat16_tEfNS_4arch4Sm90ELb1ELb0ELb1ELb0ELb1ELb0ELb0ELb1ELb1ELb1ELb1ELb0EEENS1_21CollectiveEpilogueFwdINS6_IJSA_SC_SB_EEES9_SE_SG_Li256ELb0ELb1ELb1ELb0EEENS1_19SingleTileSchedulerILb0ELb1ELb1ELi128EEEEEEEEEvNT_6ParamsE,(.L_x_15961 - _ZN7cutlass13device_kernelIN5flash11enable_sm90INS1_16FlashAttnFwdSm90INS1_25CollectiveMainloopFwdSm90ILi2EN4cute5tupleIJNS5_1CILi1EEES8_S8_EEENS6_IJNS7_ILi128EEENS7_ILi80EEENS7_ILi256EEEEEELi256ENS_10bfloat16_tEfNS_4arch4Sm90ELb1ELb0ELb1ELb0ELb1ELb0ELb0ELb1ELb1ELb1ELb1ELb0EEENS1_21CollectiveEpilogueFwdINS6_IJSA_SC_SB_EEES9_SE_SG_Li256ELb0ELb1ELb1ELb0EEENS1_19SingleTileSchedulerILb0ELb1ELb1ELi128EEEEEEEEEvNT_6ParamsE)
        .other          _ZN7cutlass13device_kernelIN5flash11enable_sm90INS1_16FlashAttnFwdSm90INS1_25CollectiveMainloopFwdSm90ILi2EN4cute5tupleIJNS5_1CILi1EEES8_S8_EEENS6_IJNS7_ILi128EEENS7_ILi80EEENS7_ILi256EEEEEELi256ENS_10bfloat16_tEfNS_4arch4Sm90ELb1ELb0ELb1ELb0ELb1ELb0ELb0ELb1ELb1ELb1ELb1ELb0EEENS1_21CollectiveEpilogueFwdINS6_IJSA_SC_SB_EEES9_SE_SG_Li256ELb0ELb1ELb1ELb0EEENS1_19SingleTileSchedulerILb0ELb1ELb1ELi128EEEEEEEEEvNT_6ParamsE,@"STO_CUDA_ENTRY STV_DEFAULT"
_ZN7cutlass13device_kernelIN5flash11enable_sm90INS1_16FlashAttnFwdSm90INS1_25CollectiveMainloopFwdSm90ILi2EN4cute5tupleIJNS5_1CILi1EEES8_S8_EEENS6_IJNS7_ILi128EEENS7_ILi80EEENS7_ILi256EEEEEELi256ENS_10bfloat16_tEfNS_4arch4Sm90ELb1ELb0ELb1ELb0ELb1ELb0ELb0ELb1ELb1ELb1ELb1ELb0EEENS1_21CollectiveEpilogueFwdINS6_IJSA_SC_SB_EEES9_SE_SG_Li256ELb0ELb1ELb1ELb0EEENS1_19SingleTileSchedulerILb0ELb1ELb1ELi128EEEEEEEEEvNT_6ParamsE:
        /* <DEDUP_REMOVED lines=45> */
.L_x_2185:
        /* <DEDUP_REMOVED lines=22> */
.L_x_2186:
        /* <DEDUP_REMOVED lines=18> */
.L_x_2187:
        /* <DEDUP_REMOVED lines=22> */
.L_x_2188:
        /* <DEDUP_REMOVED lines=23> */
.L_x_2189:
        /* <DEDUP_REMOVED lines=10> */
.L_x_2192:
        /* <DEDUP_REMOVED lines=19> */
[----:B------:R-:W1:Y:S01]  /*09f0*/  S2UR UR60, SR_CTAID.X ;  /* 0x00000000003c79c3 */ /* 0x000e620000002500 */
[----:B------:R-:W-:Y:S01]  /*0a00*/  ULDC UR4, c[0x0][0x448] ;  /* 0x0001120000047ab9 */ /* 0x000fe20000000800 */
[----:B------:R-:W-:Y:S01]  /*0a10*/  ULDC UR6, c[0x0][0x424] ;  /* 0x0001090000067ab9 */ /* 0x000fe20000000800 */
[----:B------:R-:W-:Y:S01]  /*0a20*/  UISETP.NE.AND UP1, UPT, UR4, 0x1, UPT ;  /* 0x000000010400788c */ /* 0x000fe2000bf25270 */
[----:B------:R-:W-:Y:S02]  /*0a30*/  ULDC UR7, c[0x0][0x288] ;  /* 0x0000a20000077ab9 */ /* 0x000fe40000000800 */
[----:B------:R-:W-:Y:S01]  /*0a40*/  ULDC.64 UR4, c[0x0][0x418] ;  /* 0x0001060000047ab9 */ /* 0x000fe20000000a00 */
[----:B------:R-:W-:Y:S02]  /*0a50*/  UIADD3 UR7, -UR7, 0x50, URZ ;  /* 0x0000005007077890 */ /* 0x000fe4000fffe13f */
[----:B------:R-:W-:Y:S02]  /*0a60*/  UISETP.NE.U32.AND UP0, UPT, UR4, URZ, UPT ;  /* 0x0000003f0400728c */ /* 0x000fe4000bf05070 */
[----:B------:R-:W-:-:S02]  /*0a70*/  UP2UR UR4, UPR, URZ, 0x2 ;  /* 0x000000023f047883 */ /* 0x000fc40008000000 */
[----:B------:R-:W-:Y:S01]  /*0a80*/  UISETP.NE.AND.EX UP0, UPT, UR5, URZ, UPT, UP0 ;  /* 0x0000003f0500728c */ /* 0x000fe2000bf05300 */
[----:B------:R-:W-:Y:S02]  /*0a90*/  ULDC UR8, c[0x0][0x2f0] ;  /* 0x0000bc0000087ab9 */ /* 0x000fe40000000800 */
[----:B------:R-:W-:Y:S01]  /*0aa0*/  @UP1 ULDC UR5, c[0x0][0x44c] ;  /* 0x0001130000051ab9 */ /* 0x000fe20000000800 */
[----:B------:R-:W-:Y:S01]  /*0ab0*/  MOV R19, UR4 ;  /* 0x0000000400137c02 */ /* 0x000fe20008000f00 */
[----:B------:R-:W-:Y:S01]  /*0ac0*/  USEL UR11, UR6, 0x1, UP0 ;  /* 0x00000001060b7887 */ /* 0x000fe20008000000 */
[----:B------:R-:W-:Y:S01]  /*0ad0*/  @UP1 ULDC UR10, c[0x0][0x450] ;  /* 0x00011400000a1ab9 */ /* 0x000fe20000000800 */
[----:B------:R-:W-:Y:S02]  /*0ae0*/  USHF.R.U32.HI UR12, URZ, 0x10, UR9 ;  /* 0x000000103f0c7899 */ /* 0x000fe40008011609 */
[----:B------:R-:W-:Y:S02]  /*0af0*/  UIMAD UR7, UR11, UR8, UR7 ;  /* 0x000000080b0772a4 */ /* 0x000fe4000f8e0207 */
[----:B------:R-:W-:Y:S01]  /*0b00*/  IMAD.U32 R17, RZ, RZ, UR11 ;  /* 0x0000000bff117e24 */ /* 0x000fe2000f8e00ff */
[----:B-1----:R-:W-:-:S04]  /*0b10*/  USHF.L.U32 UR60, UR60, 0x7, URZ ;  /* 0x000000073c3c7899 */ /* 0x002fc8000800063f */
[----:B------:R-:W-:Y:S02]  /*0b20*/  @UP1 UIADD3 UR4, UR60, 0x7f, URZ ;  /* 0x0000007f3c041890 */ /* 0x000fe4000fffe03f */
[----:B------:R-:W-:Y:S02]  /*0b30*/  UIADD3 UR6, UR60, 0x7f, URZ ;  /* 0x0000007f3c067890 */ /* 0x000fe4000fffe03f */
[----:B------:R-:W-:Y:S02]  /*0b40*/  UIMAD.WIDE.U32 UR4, UR4, UR5, URZ ;  /* 0x00000005040472a5 */ /* 0x000fe4000f8e003f */
[----:B------:R-:W-:Y:S02]  /*0b50*/  UIMAD UR4, UR11, UR8, 0x4f ;  /* 0x0000004f0b0474a4 */ /* 0x000fe4000f8e0208 */
[----:B------:R-:W-:Y:S02]  /*0b60*/  @UP1 USHF.R.U32.HI UR6, URZ, UR10, UR5 ;  /* 0x0000000a3f061299 */ /* 0x000fe40008011605 */
[----:B------:R-:W-:-:S02]  /*0b70*/  UIMAD.WIDE UR4, UR4, 0x66666667, URZ ;  /* 0x66666667040478a5 */ /* 0x000fc4000f8e023f */
[----:B------:R-:W-:Y:S02]  /*0b80*/  UIADD3 UR6, UR7, UR6, URZ ;  /* 0x0000000607067290 */ /* 0x000fe4000fffe03f */
[----:B------:R-:W-:Y:S02]  /*0b90*/  USHF.R.U32.HI UR4, URZ, 0x1f, UR5 ;  /* 0x0000001f3f047899 */ /* 0x000fe40008011605 */
[----:B------:R-:W-:Y:S02]  /*0ba0*/  UIMAD.WIDE UR6, UR6, 0x66666667, URZ ;  /* 0x66666667060678a5 */ /* 0x000fe4000f8e023f */
[----:B------:R-:W-:Y:S02]  /*0bb0*/  ULEA.HI.SX32 UR4, UR5, UR4, 0x1b ;  /* 0x0000000405047291 */ /* 0x000fe4000f8fda3f */
[----:B------:R-:W-:-:S04]  /*0bc0*/  USHF.R.U32.HI UR6, URZ, 0x1f, UR7 ;  /* 0x0000001f3f067899 */ /* 0x000fc80008011607 */
[----:B------:R-:W-:Y:S02]  /*0bd0*/  ULEA.HI.SX32 UR6, UR7, UR6, 0x1b ;  /* 0x0000000607067291 */ /* 0x000fe4000f8fda3f */
[----:B------:R-:W-:Y:S02]  /*0be0*/  ULOP3.LUT UR7, UR9, 0xffff, URZ, 0xc0, !UPT ;  /* 0x0000ffff09077892 */ /* 0x000fe4000f8ec03f */
[----:B------:R-:W-:-:S04]  /*0bf0*/  UISETP.LT.AND UP0, UPT, UR4, UR6, UPT ;  /* 0x000000060400728c */ /* 0x000fc8000bf01270 */
[----:B------:R-:W-:Y:S02]  /*0c00*/  USEL UR11, UR4, UR6, UP0 ;  /* 0x00000006040b7287 */ /* 0x000fe40008000000 */
[----:B------:R-:W-:Y:S02]  /*0c10*/  UISETP.NE.AND UP0, UPT, UR12, URZ, UPT ;  /* 0x0000003f0c00728c */ /* 0x000fe4000bf05270 */
[----:B------:R-:W-:Y:S01]  /*0c20*/  UISETP.GE.AND UP1, UPT, UR11, 0x1, UPT ;  /* 0x000000010b00788c */ /* 0x000fe2000bf26270 */
[----:B------:R-:W-:-:S05]  /*0c30*/  UMOV UR4, URZ ;  /* 0x0000003f00047c82 */ /* 0x000fca0008000000 */
[----:B------:R-:W-:-:S03]  /*0c40*/  PLOP3.LUT P0, PT, PT, PT, UP1, 0x80, 0x0 ;  /* 0x000000000000781c */ /* 0x000fc60003f0f018 */
[----:B------:R-:W-:-:S10]  /*0c50*/  @!UP0 ULDC UR12, c[0x0][0x9f0] ;  /* 0x00027c00000c8ab9 */ /* 0x000fd40000000800 */
[----:B------:R-:W-:Y:S05]  /*0c60*/  @!P0 BRA `(.L_x_2194) ;  /* 0x0000000000848947 */ /* 0x000fea0003800000 */
[----:B------:R-:W-:Y:S01]  /*0c70*/  IMAD.U32 R3, RZ, RZ, UR12 ;  /* 0x0000000cff037e24 */ /* 0x000fe2000f8e00ff */
[----:B------:R-:W-:Y:S01]  /*0c80*/  UIADD3 UR6, UR12, -0x1, UR11 ;  /* 0xffffffff0c067890 */ /* 0x000fe2000fffe00b */
[----:B------:R-:W-:-:S03]  /*0c90*/  UMOV UR4, URZ ;  /* 0x0000003f00047c82 */ /* 0x000fc60008000000 */
[-C--:B------:R-:W-:Y:S02]  /*0ca0*/  IABS R0, R3.reuse ;  /* 0x0000000300007213 */ /* 0x080fe40000000000 */
[----:B------:R-:W-:Y:S01]  /*0cb0*/  MOV R4, UR6 ;  /* 0x0000000600047c02 */ /* 0x000fe20008000f00 */
[----:B------:R-:W-:Y:S01]  /*0cc0*/  ULOP3.LUT UR6, UR6, UR12, URZ, 0x3c, !UPT ;  /* 0x0000000c06067292 */ /* 0x000fe2000f8e3c3f */
[----:B------:R-:W-:Y:S02]  /*0cd0*/  R2UR UR13, R0 ;  /* 0x00000000000d72ca */ /* 0x000fe400000e0000 */
[----:B------:R-:W-:Y:S02]  /*0ce0*/  IABS R4, R4 ;  /* 0x0000000400047213 */ /* 0x000fe40000000000 */
[----:B------:R-:W-:-:S03]  /*0cf0*/  IABS R5, R3 ;  /* 0x0000000300057213 */ /* 0x000fc60000000000 */
        /* <DEDUP_REMOVED lines=24> */
.L_x_2194:
[----:B------:R-:W-:Y:S01]  /*0e80*/  UIMAD UR6, UR7, UR4, URZ ;  /* 0x00000004070672a4 */ /* 0x000fe2000f8e023f */
[----:B------:R-:W-:Y:S01]  /*0e90*/  IMAD.U32 R0, RZ, RZ, UR11 ;  /* 0x0000000bff007e24 */ /* 0x000fe2000f8e00ff */
[----:B------:R-:W-:Y:S01]  /*0ea0*/  MOV R3, UR4 ;  /* 0x0000000400037c02 */ /* 0x000fe20008000f00 */
[----:B------:R-:W-:Y:S01]  /*0eb0*/  VIADD R18, R25, 0xffffff80 ;  /* 0xffffff8019127836 */ /* 0x000fe20000000000 */
[----:B------:R-:W-:Y:S01]  /*0ec0*/  R2UR UR5, R17 ;  /* 0x00000000110572ca */ /* 0x000fe200000e0000 */
[----:B0-----:R-:W-:Y:S01]  /*0ed0*/  IMAD.MOV.U32 R2, RZ, RZ, RZ ;  /* 0x000000ffff027224 */ /* 0x001fe200078e00ff */
[----:B------:R-:W-:Y:S01]  /*0ee0*/  VIADDMNMX R0, R3, UR6, R0, PT ;  /* 0x0000000603007c46 */ /* 0x000fe2000b800100 */
[----:B------:R-:W-:Y:S01]  /*0ef0*/  IMAD.U32 R22, RZ, RZ, UR6 ;  /* 0x00000006ff167e24 */ /* 0x000fe2000f8e00ff */
[----:B------:R-:W-:Y:S02]  /*0f00*/  PLOP3.LUT P0, PT, PT, PT, PT, 0x80, 0x0 ;  /* 0x000000000000781c */ /* 0x000fe40003f0f070 */
[----:B------:R-:W-:-:S02]  /*0f10*/  CS2R R150, SRZ ;  /* 0x0000000000967805 */ /* 0x000fc4000001ff00 */
[----:B------:R-:W-:Y:S02]  /*0f20*/  R2UR UR61, R0 ;  /* 0x00000000003d72ca */ /* 0x000fe400000e0000 */
[----:B------:R-:W-:Y:S02]  /*0f30*/  CS2R R148, SRZ ;  /* 0x0000000000947805 */ /* 0x000fe4000001ff00 */
[----:B------:R-:W-:Y:S02]  /*0f40*/  MOV R0, RZ ;  /* 0x000000ff00007202 */ /* 0x000fe40000000f00 */
[----:B------:R-:W-:Y:S02]  /*0f50*/  CS2R R146, SRZ ;  /* 0x0000000000927805 */ /* 0x000fe4000001ff00 */
[----:B------:R-:W-:Y:S02]  /*0f60*/  CS2R R144, SRZ ;  /* 0x0000000000907805 */ /* 0x000fe4000001ff00 */
[----:B------:R-:W-:-:S02]  /*0f70*/  CS2R R142, SRZ ;  /* 0x00000000008e7805 */ /* 0x000fc4000001ff00 */
[----:B------:R-:W-:Y:S01]  /*0f80*/  CS2R R140, SRZ ;  /* 0x00000000008c7805 */ /* 0x000fe2000001ff00 */
[----:B------:R-:W-:Y:S01]  /*0f90*/  UIMAD UR4, UR5, UR8, URZ ;  /* 0x00000008050472a4 */ /* 0x000fe2000f8e023f */
[----:B------:R-:W-:Y:S02]  /*0fa0*/  CS2R R138, SRZ ;  /* 0x00000000008a7805 */ /* 0x000fe4000001ff00 */
[----:B------:R-:W-:Y:S02]  /*0fb0*/  CS2R R136, SRZ ;  /* 0x0000000000887805 */ /* 0x000fe4000001ff00 */
[----:B------:R-:W-:Y:S02]  /*0fc0*/  CS2R R134, SRZ ;  /* 0x0000000000867805 */ /* 0x000fe4000001ff00 */
[----:B------:R-:W-:Y:S02]  /*0fd0*/  CS2R R132, SRZ ;  /* 0x0000000000847805 */ /* 0x000fe4000001ff00 */
[----:B------:R-:W-:Y:S01]  /*0fe0*/  CS2R R130, SRZ ;  /* 0x0000000000827805 */ /* 0x000fe2000001ff00 */
[----:B------:R-:W-:Y:S01]  /*0ff0*/  UISETP.GT.AND UP0, UPT, UR61, UR6, UPT ;  /* 0x000000063d00728c */ /* 0x000fe2000bf04270 */
[----:B------:R-:W-:Y:S01]  /*1000*/  IMAD.U32 R152, RZ, RZ, UR4 ;  /* 0x00000004ff987e24 */ /* 0x000fe2000f8e00ff */
[----:B------:R-:W-:-:S02]  /*1010*/  CS2R R128, SRZ ;  /* 0x0000000000807805 */ /* 0x000fc4000001ff00 */
[----:B------:R-:W-:Y:S02]  /*1020*/  CS2R R126, SRZ ;  /* 0x00000000007e7805 */ /* 0x000fe4000001ff00 */
[----:B------:R-:W-:Y:S02]  /*1030*/  CS2R R124, SRZ ;  /* 0x00000000007c7805 */ /* 0x000fe4000001ff00 */
[----:B------:R-:W-:Y:S02]  /*1040*/  CS2R R122, SRZ ;  /* 0x00000000007a7805 */ /* 0x000fe4000001ff00 */
[----:B------:R-:W-:Y:S02]  /*1050*/  PLOP3.LUT P1, PT, PT, PT, UP0, 0x80, 0x0 ;  /* 0x000000000000781c */ /* 0x000fe40003f2f008 */
        /* <DEDUP_REMOVED lines=85> */
.L_x_2196:
[----:B------:R-:W-:Y:S02]  /*15b0*/  R2UR UR4, R16 ;  /* 0x00000000100472ca */ /* 0x000fe400000e0000 */
[----:B------:R-:W-:-:S11]  /*15c0*/  SHF.L.U32 R0, RZ, 0x1f, RZ ;  /* 0x0000001fff007819 */ /* 0x000fd600000006ff */
[----:B------:R-:W0:Y:S02]  /*15d0*/  SYNCS.PHASECHK.TRANS64.TRYWAIT P0, [UR4+0x38800], R0 ;  /* 0x03880000ff0075a7 */ /* 0x000e240008000144 */
[----:B0-----:R-:W-:Y:S05]  /*15e0*/  @!P0 BRA `(.L_x_2197) ;  /* 0x0000014400308947 */ /* 0x001fea0003800000 */
.L_x_2284:
[----:B------:R-:W2:Y:S02]  /*15f0*/  LDL R2, [R1+0x4] ;  /* 0x0000040001027983 */ /* 0x000ea40000100800 */
[----:B--2---:R-:W-:-:S13]  /*1600*/  R2UR UR4, R2 ;  /* 0x00000000020472ca */ /* 0x004fda00000e0000 */
[----:B------:R-:W-:-:S06]  /*1610*/  ULOP3.LUT UR4, UR4, 0x1, URZ, 0xfc, !UPT ;  /* 0x0000000104047892 */ /* 0x000fcc000f8efc3f */
[----:B------:R-:W-:-:S04]  /*1620*/  MOV R2, UR4 ;  /* 0x0000000400027c02 */ /* 0x000fc80008000f00 */
[----:B------:R-:W-:-:S13]  /*1630*/  ISETP.NE.AND P0, PT, R2, 0x3, PT ;  /* 0x000000030200780c */ /* 0x000fda0003f05270 */
[----:B------:R-:W-:Y:S05]  /*1640*/  @!P0 BRA `(.L_x_2198) ;  /* 0x0000000000048947 */ /* 0x000fea0003800000 */
[----:B------:R-:W-:Y:S01]  /*1650*/  BPT.TRAP 0x1 ;  /* 0x000000040000795c */ /* 0x000fe20000300000 */
.L_x_2198:
[----:B------:R-:W-:-:S13]  /*1660*/  R2UR UR4, R16 ;  /* 0x00000000100472ca */ /* 0x000fda00000e0000 */
[----:B------:R1:W2:Y:S01]  /*1670*/  SYNCS.PHASECHK.TRANS64.TRYWAIT P1, [UR4+0x38830], R0 ;  /* 0x03883000ff0075a7 */ /* 0x0002a20008020144 */
[----:B------:R-:W-:Y:S05]  /*1680*/  @!P0 BRA `(.L_x_2199) ;  /* 0x0000000000048947 */ /* 0x000fea0003800000 */
[----:B------:R-:W-:Y:S01]  /*1690*/  BPT.TRAP 0x1 ;  /* 0x000000040000795c */ /* 0x000fe20000300000 */
.L_x_2199:
[----:B------:R-:W-:-:S05]  /*16a0*/  IMAD.U32 R4, RZ, RZ, UR36 ;  /* 0x00000024ff047e24 */ /* 0x000fca000f8e00ff */
[----:B------:R-:W-:Y:S01]  /*16b0*/  LOP3.LUT R4, R4, 0x10000, RZ, 0xfc, !PT ;  /* 0x0001000004047812 */ /* 0x000fe200078efcff */
[----:B--2---:R-:W-:Y:S06]  /*16c0*/  @P1 BRA `(.L_x_2200) ;  /* 0x00000000000c1947 */ /* 0x004fec0003800000 */
[----:B------:R-:W-:-:S13]  /*16d0*/  R2UR UR4, R16 ;  /* 0x00000000100472ca */ /* 0x000fda00000e0000 */
[----:B------:R-:W2:Y:S02]  /*16e0*/  SYNCS.PHASECHK.TRANS64.TRYWAIT P1, [UR4+0x38830], R0 ;  /* 0x03883000ff0075a7 */ /* 0x000ea40008020144 */
[----:B--2---:R-:W-:Y:S05]  /*16f0*/  @!P1 BRA `(.L_x_2201) ;  /* 0x0000014400089947 */ /* 0x004fea0003800000 */
.L_x_2200:
[----:B------:R-:W-:Y:S05]  /*1700*/  WARPSYNC.ALL ;  /* 0x0000000000007948 */ /* 0x000fea0003800000 */
[----:B------:R-:W-:Y:S01]  /*1710*/  IMAD.MOV.U32 R5, RZ, RZ, 0x40000040 ;  /* 0x40000040ff057424 */ /* 0x000fe200078e00ff */
[----:B------:R-:W-:Y:S01]  /*1720*/  R2UR UR4, R16 ;  /* 0x00000000100472ca */ /* 0x000fe200000e0000 */
[----:B------:R-:W-:-:S03]  /*1730*/  WARPGROUP.ARRIVE ;  /* 0x00000000000079c5 */ /* 0x000fc60000000000 */
        /* <DEDUP_REMOVED lines=16> */
[----:B------:R-:W-:Y:S01]  /*1840*/  R2UR UR21, R5 ;  /* 0x00000000051572ca */ /* 0x000fe200000e0000 */
[----:B------:R-:W-:Y:S01]  /*1850*/  IMAD.U32 R11, RZ, RZ, UR27 ;  /* 0x0000001bff0b7e24 */ /* 0x000fe2000f8e00ff */
[----:B------:R-:W-:Y:S01]  /*1860*/  R2UR UR4, R4 ;  /* 0x00000000040472ca */ /* 0x000fe200000e0000 */
[----:B------:R-:W-:Y:S01]  /*1870*/  ULOP3.LUT UR6, UR6, 0x3fff, URZ, 0xc0, !UPT ;  /* 0x00003fff06067892 */ /* 0x000fe2000f8ec03f */
[----:B------:R-:W-:Y:S01]  /*1880*/  UMOV UR31, 0x40000040 ;  /* 0x40000040001f7882 */ /* 0x000fe20000000000 */
[----:B------:R-:W-:-:S02]  /*1890*/  UMOV UR35, 0x40000040 ;  /* 0x4000004000237882 */ /* 0x000fc40000000000 */
[----:B------:R-:W-:Y:S01]  /*18a0*/  ULOP3.LUT UR24, UR6, 0x10000, URZ, 0xfc, !UPT ;  /* 0x0001000006187892 */ /* 0x000fe2000f8efc3f */
[----:B------:R-:W-:Y:S01]  /*18b0*/  UMOV UR39, 0x40000040 ;  /* 0x4000004000277882 */ /* 0x000fe20000000000 */
[----:B------:R-:W-:Y:S02]  /*18c0*/  UMOV UR43, 0x40000040 ;  /* 0x40000040002b7882 */ /* 0x000fe40000000000 */
[----:B------:R-:W-:Y:S02]  /*18d0*/  UIADD3 UR10, UR24, 0x80, URZ ;  /* 0x00000080180a7890 */ /* 0x000fe4000fffe03f */
[----:B------:R-:W-:Y:S02]  /*18e0*/  UIADD3 UR14, UR24, 0x100, URZ ;  /* 0x00000100180e7890 */ /* 0x000fe4000fffe03f */
[----:B------:R-:W-:Y:S01]  /*18f0*/  IMAD.U32 R15, RZ, RZ, UR24 ;  /* 0x00000018ff0f7e24 */ /* 0x000fe2000f8e00ff */
[----:B------:R-:W-:Y:S01]  /*1900*/  UMOV UR6, UR24 ;  /* 0x0000001800067c82 */ /* 0x000fe20008000000 */
[----:B------:R-:W-:Y:S01]  /*1910*/  UIADD3 UR18, UR24, 0x180, URZ ;  /* 0x0000018018127890 */ /* 0x000fe2000fffe03f */
[----:B------:R-:W-:Y:S01]  /*1920*/  HGMMA.64x16x16.F32.BF16 R56, gdesc[UR4], RZ, !UPT, gsb0 ;  /* 0x00200000043879f0 */ /* 0x000fe2000c0018ff */
[----:B------:R-:W-:Y:S01]  /*1930*/  UIADD3 UR22, UR24, 0x200, URZ ;  /* 0x0000020018167890 */ /* 0x000fe2000fffe03f */
[----:B------:R-:W-:Y:S01]  /*1940*/  R2UR UR6, R4 ;  /* 0x00000000040672ca */ /* 0x000fe200000e0000 */
[----:B------:R-:W-:Y:S01]  /*1950*/  UMOV UR5, 0x40000040 ;  /* 0x4000004000057882 */ /* 0x000fe20000000000 */
[----:B------:R-:W-:Y:S01]  /*1960*/  UIADD3 UR7, UR24, 0x204, URZ ;  /* 0x0000020418077890 */ /* 0x000fe2000fffe03f */
[----:B------:R-:W-:Y:S01]  /*1970*/  UMOV UR47, 0x40000040 ;  /* 0x40000040002f7882 */ /* 0x000fe20000000000 */
[----:B------:R-:W-:Y:S01]  /*1980*/  UMOV UR51, 0x40000040 ;  /* 0x4000004000337882 */ /* 0x000fe20000000000 */
[----:B------:R-:W-:Y:S01]  /*1990*/  UMOV UR55, 0x40000040 ;  /* 0x4000004000377882 */ /* 0x000fe20000000000 */
[----:B------:R-:W-:-:S07]  /*19a0*/  UMOV UR59, 0x40000040 ;  /* 0x40000040003b7882 */ /* 0x000fce0000000000 */
[----:B------:R-:W-:-:S07]  /*19b0*/  UIADD3 UR4, UR6, 0x2, URZ ;  /* 0x0000000206047890 */ /* 0x000fce000fffe03f */
[----:B------:R-:W-:Y:S01]  /*19c0*/  UMOV UR26, UR4 ;  /* 0x00000004001a7c82 */ /* 0x000fe20008000000 */
[----:B------:R-:W-:Y:S01]  /*19d0*/  UIADD3 UR4, UR24, 0x202, URZ ;  /* 0x0000020218047890 */ /* 0x000fe2000fffe03f */
[----:B------:R-:W-:Y:S01]  /*19e0*/  MOV R10, UR26 ;  /* 0x0000001a000a7c02 */ /* 0x000fe20008000f00 */
        /* <DEDUP_REMOVED lines=52> */
[----:B------:R-:W-:-:S06]  /*1d30*/  UMOV UR27, 0x40000040 ;  /* 0x40000040001b7882 */ /* 0x000fcc0000000000 */
        /* <DEDUP_REMOVED lines=120> */
[----:B------:R-:W-:Y:S01]  /*24c0*/  IMAD.U32 R9, RZ, RZ, UR15 ;  /* 0x0000000fff097e24 */ /* 0x000fe2000f8e00ff */
        /* <DEDUP_REMOVED lines=345> */
.L_x_2202:
[----:B------:R-:W-:Y:S01]  /*3a60*/  LOP3.LUT R3, R64, 0xffffff80, RZ, 0xc0, !PT ;  /* 0xffffff8040037812 */ /* 0x000fe200078ec0ff */
[----:B------:R-:W-:Y:S01]  /*3a70*/  UMOV UR7, 0xffffffb0 ;  /* 0xffffffb000077882 */ /* 0x000fe20000000000 */
[----:B------:R-:W-:Y:S01]  /*3a80*/  R2UR UR6, R19 ;  /* 0x00000000130672ca */ /* 0x000fe200000e0000 */
[----:B------:R-:W-:Y:S01]  /*3a90*/  UIMAD UR7, UR61, UR7, 0x51 ;  /* 0x000000513d0774a4 */ /* 0x000fe2000f8e0207 */
[----:B------:R-:W-:Y:S01]  /*3aa0*/  IADD3 R3, R18, -R3, RZ ;  /* 0x8000000312037210 */ /* 0x000fe20007ffe0ff */
[----:B------:R-:W-:Y:S01]  /*3ab0*/  ULDC UR10, c[0x0][0x9d8] ;  /* 0x00027600000a7ab9 */ /* 0x000fe20000000800 */
[----:B------:R-:W-:Y:S01]  /*3ac0*/  LEA.HI R65, R65, R18, RZ, 0x2 ;  /* 0x0000001241417211 */ /* 0x000fe200078f10ff */
[----:B------:R-:W-:Y:S01]  /*3ad0*/  FMUL.FTZ R58, R58, UR10 ;  /* 0x0000000a3a3a7c20 */ /* 0x000fe20008410000 */
[----:B------:R-:W-:Y:S01]  /*3ae0*/  SHF.R.S32.HI R0, RZ, 0x1f, R3 ;  /* 0x0000001fff007819 */ /* 0x000fe20000011403 */
[----:B------:R-:W-:Y:S01]  /*3af0*/  FMUL.FTZ R59, R59, UR10 ;  /* 0x0000000a3b3b7c20 */ /* 0x000fe20008410000 */
[----:B------:R-:W-:Y:S01]  /*3b00*/  LOP3.LUT R65, R65, 0xfffffffc, RZ, 0xc0, !PT ;  /* 0xfffffffc41417812 */ /* 0x000fe200078ec0ff */
[----:B------:R-:W-:Y:S01]  /*3b10*/  FMUL.FTZ R62, R62, UR10 ;  /* 0x0000000a3e3e7c20 */ /* 0x000fe20008410000 */
[CC--:B------:R-:W-:Y:S01]  /*3b20*/  LEA.HI R2, R0.reuse, R3.reuse, RZ, 0x2 ;  /* 0x0000000300027211 */ /* 0x0c0fe200078f10ff */
[----:B------:R-:W0:Y:S01]  /*3b30*/  MUFU.TANH R58, R58 ;  /* 0x0000003a003a7308 */ /* 0x000e220000002400 */
[----:B------:R-:W-:Y:S01]  /*3b40*/  LEA.HI R6, R0, R3, RZ, 0x5 ;  /* 0x0000000300067211 */ /* 0x000fe200078f28ff */
[----:B------:R-:W-:Y:S01]  /*3b50*/  IMAD.IADD R65, R18, 0x1, -R65 ;  /* 0x0000000112417824 */ /* 0x000fe200078e0a41 */
[--C-:B------:R-:W-:Y:S01]  /*3b60*/  SHF.R.S32.HI R0, RZ, 0x2, R2.reuse ;  /* 0x00000002ff007819 */ /* 0x100fe20000011402 */
[----:B------:R-:W-:Y:S01]  /*3b70*/  UISETP.NE.AND UP0, UPT, UR6, URZ, UPT ;  /* 0x0000003f0600728c */ /* 0x000fe2000bf05270 */
[----:B------:R-:W-:Y:S01]  /*3b80*/  SHF.R.S32.HI R7, RZ, 0x1f, R2 ;  /* 0x0000001fff077819 */ /* 0x000fe20000011402 */
[----:B------:R-:W-:Y:S01]  /*3b90*/  FMUL.FTZ R63, R63, UR10 ;  /* 0x0000000a3f3f7c20 */ /* 0x000fe20008410000 */
[----:B------:R-:W-:Y:S01]  /*3ba0*/  LEA.HI R12, R66, R66, RZ, 0x1 ;  /* 0x00000042420c7211 */ /* 0x000fe200078f08ff */
[----:B------:R-:W1:Y:S01]  /*3bb0*/  MUFU.TANH R59, R59 ;  /* 0x0000003b003b7308 */ /* 0x000e620000002400 */
[----:B------:R-:W-:Y:S01]  /*3bc0*/  SHF.R.S32.HI R6, RZ, 0x5, R6 ;  /* 0x00000005ff067819 */ /* 0x000fe20000011406 */
[----:B------:R-:W-:Y:S01]  /*3bd0*/  ULDC UR14, c[0x0][0x288] ;  /* 0x0000a200000e7ab9 */ /* 0x000fe20000000800 */
[-C--:B------:R-:W-:Y:S01]  /*3be0*/  LEA.HI R7, R7, R0.reuse, RZ, 0x3 ;  /* 0x0000000007077211 */ /* 0x080fe200078f18ff */
[----:B------:R-:W-:Y:S01]  /*3bf0*/  FMUL.FTZ R50, R50, UR10 ;  /* 0x0000000a32327c20 */ /* 0x000fe20008410000 */
[----:B------:R-:W-:Y:S01]  /*3c00*/  LOP3.LUT R13, R12, 0x3fffffe, RZ, 0xc0, !PT ;  /* 0x03fffffe0c0d7812 */ /* 0x000fe200078ec0ff */
[----:B------:R-:W-:Y:S01]  /*3c10*/  FMUL.FTZ R49, R49, UR10 ;  /* 0x0000000a31317c20 */ /* 0x000fe20008410000 */
[----:B------:R-:W-:Y:S01]  /*3c20*/  LEA R12, R6, UR60, 0x4 ;  /* 0x0000003c060c7c11 */ /* 0x000fe2000f8e20ff */
[----:B------:R-:W-:Y:S01]  /*3c30*/  @UP0 ULDC UR6, c[0x0][0x44c] ;  /* 0x0001130000060ab9 */ /* 0x000fe20000000800 */
[----:B------:R-:W-:Y:S01]  /*3c40*/  LOP3.LUT R7, R7, 0xfffffff8, RZ, 0xc0, !PT ;  /* 0xfffffff807077812 */ /* 0x000fe200078ec0ff */
[----:B------:R-:W-:Y:S01]  /*3c50*/  IMAD.IADD R13, R66, 0x1, -R13 ;  /* 0x00000001420d7824 */ /* 0x000fe200078e0a0d */
[----:B------:R-:W-:Y:S01]  /*3c60*/  LEA.HI R6, R65, R65, RZ, 0x1 ;  /* 0x0000004141067211 */ /* 0x000fe200078f08ff */
[----:B------:R-:W2:Y:S01]  /*3c70*/  MUFU.TANH R62, R62 ;  /* 0x0000003e003e7308 */ /* 0x000ea20000002400 */
[----:B------:R-:W-:Y:S01]  /*3c80*/  IADD3 R12, R12, R0, -R7 ;  /* 0x000000000c0c7210 */ /* 0x000fe20007ffe807 */
[----:B------:R-:W-:Y:S01]  /*3c90*/  FMUL.FTZ R52, R52, UR10 ;  /* 0x0000000a34347c20 */ /* 0x000fe20008410000 */
[----:B------:R-:W-:Y:S01]  /*3ca0*/  LOP3.LUT R6, R6, 0x1ffffffe, RZ, 0xc0, !PT ;  /* 0x1ffffffe06067812 */ /* 0x000fe200078ec0ff */
[----:B------:R-:W-:Y:S01]  /*3cb0*/  FMUL.FTZ R51, R51, UR10 ;  /* 0x0000000a33337c20 */ /* 0x000fe20008410000 */
[----:B------:R-:W-:Y:S01]  /*3cc0*/  PLOP3.LUT P1, PT, PT, PT, UP0, 0x80, 0x0 ;  /* 0x000000000000781c */ /* 0x000fe20003f2f008 */
[----:B------:R-:W-:Y:S01]  /*3cd0*/  FMUL.FTZ R42, R42, UR10 ;  /* 0x0000000a2a2a7c20 */ /* 0x000fe20008410000 */
[----:B------:R-:W-:Y:S01]  /*3ce0*/  LEA R13, R13, R12, 0x6 ;  /* 0x0000000c0d0d7211 */ /* 0x000fe200078e30ff */
[----:B------:R-:W-:Y:S01]  /*3cf0*/  IMAD.IADD R6, R65, 0x1, -R6 ;  /* 0x0000000141067824 */ /* 0x000fe200078e0a06 */
[----:B------:R-:W-:Y:S01]  /*3d00*/  PLOP3.LUT P2, PT, PT, PT, UP0, 0x80, 0x0 ;  /* 0x000000000000781c */ /* 0x000fe20003f4f008 */
[----:B------:R-:W3:Y:S01]  /*3d10*/  MUFU.TANH R63, R63 ;  /* 0x0000003f003f7308 */ /* 0x000ee20000002400 */
[----:B------:R-:W-:Y:S01]  /*3d20*/  R2UR UR22, R152 ;  /* 0x00000000981672ca */ /* 0x000fe200000e0000 */
[----:B------:R-:W-:Y:S01]  /*3d30*/  IMAD R14, R6, 0x8, R13 ;  /* 0x00000008060e7824 */ /* 0x000fe200078e020d */
[----:B------:R-:W-:Y:S01]  /*3d40*/  LOP3.LUT R18, R2, 0x7ffffffc, RZ, 0xc0, !PT ;  /* 0x7ffffffc02127812 */ /* 0x000fe200078ec0ff */
[----:B------:R-:W-:Y:S01]  /*3d50*/  FMUL.FTZ R43, R43, UR10 ;  /* 0x0000000a2b2b7c20 */ /* 0x000fe20008410000 */
[----:B------:R-:W-:Y:S01]  /*3d60*/  FMUL.FTZ R54, R54, UR10 ;  /* 0x0000000a36367c20 */ /* 0x000fe20008410000 */
[----:B------:R-:W-:-:S02]  /*3d70*/  IMAD.MOV.U32 R0, RZ, RZ, R14 ;  /* 0x000000ffff007224 */ /* 0x000fc400078e000e */
[----:B------:R-:W-:Y:S01]  /*3d80*/  FMUL.FTZ R46, R46, UR10 ;  /* 0x0000000a2e2e7c20 */ /* 0x000fe20008410000 */
[----:B------:R-:W-:Y:S01]  /*3d90*/  @P1 IMAD.HI.U32 R6, R14, UR6, RZ ;  /* 0x000000060e061c27 */ /* 0x000fe2000f8e00ff */
[----:B------:R-:W-:Y:S01]  /*3da0*/  @UP0 ULDC UR6, c[0x0][0x450] ;  /* 0x0001140000060ab9 */ /* 0x000fe20000000800 */
[----:B------:R-:W-:Y:S02]  /*3db0*/  MUFU.TANH R50, R50 ;  /* 0x0000003200327308 */ /* 0x000fe40000002400 */
[----:B------:R-:W-:Y:S01]  /*3dc0*/  FMUL.FTZ R55, R55, UR10 ;  /* 0x0000000a37377c20 */ /* 0x000fe20008410000 */
[----:B------:R-:W-:Y:S01]  /*3dd0*/  IMAD.IADD R18, R3, 0x1, -R18 ;  /* 0x0000000103127824 */ /* 0x000fe200078e0a12 */
[----:B------:R-:W-:Y:S01]  /*3de0*/  @P2 SHF.R.U32.HI R0, RZ, UR6, R6 ;  /* 0x00000006ff002c19 */ /* 0x000fe20008011606 */
[----:B------:R-:W-:Y:S01]  /*3df0*/  UIMAD UR6, UR61, -0x50, UR22 ;  /* 0xffffffb03d0678a4 */ /* 0x000fe2000f8e0216 */
[----:B------:R-:W-:Y:S01]  /*3e00*/  MOV R3, UR7 ;  /* 0x0000000700037c02 */ /* 0x000fe20008000f00 */
[----:B------:R-:W-:-:S02]  /*3e10*/  IMAD.U32 R12, RZ, RZ, UR22 ;  /* 0x00000016ff0c7e24 */ /* 0x000fc4000f8e00ff */
[----:B------:R-:W-:Y:S01]  /*3e20*/  FMUL.FTZ R47, R47, UR10 ;  /* 0x0000000a2f2f7c20 */ /* 0x000fe20008410000 */
[----:B------:R-:W4:Y:S01]  /*3e30*/  SHFL.IDX PT, R6, R0, 0x1, 0x1c1f ;  /* 0x003c1f0000067f89 */ /* 0x000f2200000e0000 */
[----:B------:R-:W-:Y:S01]  /*3e40*/  UIADD3 UR6, UR6, 0x50, URZ ;  /* 0x0000005006067890 */ /* 0x000fe2000fffe03f */
[----:B------:R-:W-:Y:S01]  /*3e50*/  IMAD R3, R18, -0x2, R3 ;  /* 0xfffffffe12037824 */ /* 0x000fe200078e0203 */
[----:B------:R-:W-:Y:S01]  /*3e60*/  MUFU.TANH R64, R49 ;  /* 0x0000003100407308 */ /* 0x000fe20000002400 */
[----:B------:R-:W-:Y:S01]  /*3e70*/  FMUL.FTZ R48, R48, UR10 ;  /* 0x0000000a30307c20 */ /* 0x000fe20008410000 */
[----:B------:R-:W-:Y:S01]  /*3e80*/  FMUL.FTZ R57, R57, UR10 ;  /* 0x0000000a39397c20 */ /* 0x000fe20008410000 */
[----:B------:R-:W-:Y:S01]  /*3e90*/  FMUL.FTZ R34, R34, UR10 ;  /* 0x0000000a22227c20 */ /* 0x000fe20008410000 */
[----:B------:R-:W-:Y:S01]  /*3ea0*/  IMAD.U32 R7, RZ, RZ, UR6 ;  /* 0x00000006ff077e24 */ /* 0x000fe2000f8e00ff */
[----:B------:R-:W-:Y:S01]  /*3eb0*/  IADD3 R3, R3, -UR14, R12 ;  /* 0x8000000e03037c10 */ /* 0x000fe2000fffe00c */
[----:B------:R-:W-:Y:S01]  /*3ec0*/  FMUL.FTZ R38, R38, UR10 ;  /* 0x0000000a26267c20 */ /* 0x000fe20008410000 */
[----:B------:R-:W-:Y:S01]  /*3ed0*/  FMUL.FTZ R35, R35, UR10 ;  /* 0x0000000a23237c20 */ /* 0x000fe20008410000 */
[----:B------:R-:W-:Y:S01]  /*3ee0*/  IMAD R2, R18, -0x2, R7 ;  /* 0xfffffffe12027824 */ /* 0x000fe200078e0207 */
        /* <DEDUP_REMOVED lines=10> */
[----:B------:R-:W2:Y:S01]  /*3f90*/  SHFL.IDX PT, R0, R0, RZ, 0x1c1f ;  /* 0x001c1fff00007589 */ /* 0x000ea200000e0000 */
[----:B------:R-:W-:Y:S01]  /*3fa0*/  FMUL.FTZ R53, R53, UR10 ;  /* 0x0000000a35357c20 */ /* 0x000fe20008410000 */
[--C-:B----4-:R-:W-:Y:S01]  /*3fb0*/  VIADDMNMX R6, R6, R3, R2.reuse, PT ;  /* 0x0000000306067246 */ /* 0x110fe20003800102 */
[----:B------:R-:W-:Y:S01]  /*3fc0*/  FMUL.FTZ R40, R40, UR10 ;  /* 0x0000000a28287c20 */ /* 0x000fe20008410000 */
[----:B------:R-:W-:Y:S01]  /*3fd0*/  FMUL.FTZ R41, R41, UR10 ;  /* 0x0000000a29297c20 */ /* 0x000fe20008410000 */
[----:B------:R-:W-:Y:S01]  /*3fe0*/  FMUL.FTZ R44, R44, UR10 ;  /* 0x0000000a2c2c7c20 */ /* 0x000fe20008410000 */
[C---:B------:R-:W-:Y:S01]  /*3ff0*/  ISETP.GT.AND P1, PT, R6.reuse, RZ, PT ;  /* 0x000000ff0600720c */ /* 0x040fe20003f24270 */
[----:B------:R0:W-:Y:S01]  /*4000*/  MUFU.TANH R13, R42 ;  /* 0x0000002a000d7308 */ /* 0x0001e20000002400 */
[----:B------:R-:W-:Y:S01]  /*4010*/  ISETP.GT.AND P2, PT, R6, 0x1, PT ;  /* 0x000000010600780c */ /* 0x000fe20003f44270 */
[----:B------:R-:W-:Y:S01]  /*4020*/  FMUL.FTZ R24, R24, UR10 ;  /* 0x0000000a18187c20 */ /* 0x000fe20008410000 */
[----:B------:R-:W-:Y:S01]  /*4030*/  ISETP.GT.AND P3, PT, R6, 0x8, PT ;  /* 0x000000080600780c */ /* 0x000fe20003f64270 */
[----:B------:R-:W-:Y:S01]  /*4040*/  FMUL.FTZ R45, R45, UR10 ;  /* 0x0000000a2d2d7c20 */ /* 0x000fe20008410000 */
[----:B------:R-:W-:Y:S01]  /*4050*/  FMUL.FTZ R25, R25, UR10 ;  /* 0x0000000a19197c20 */ /* 0x000fe20008410000 */
[----:B------:R-:W-:Y:S01]  /*4060*/  FMUL.FTZ R32, R32, UR10 ;  /* 0x0000000a20207c20 */ /* 0x000fe20008410000 */
[----:B------:R-:W-:Y:S01]  /*4070*/  FMUL.FTZ R28, R28, UR10 ;  /* 0x0000000a1c1c7c20 */ /* 0x000fe20008410000 */
[----:B------:R1:W-:Y:S01]  /*4080*/  MUFU.TANH R52, R43 ;  /* 0x0000002b00347308 */ /* 0x0003e20000002400 */
[----:B0-----:R-:W-:Y:S01]  /*4090*/  FSEL R42, R58, -INF , P1 ;  /* 0xff8000003a2a7808 */ /* 0x001fe20000800000 */
[----:B------:R-:W-:Y:S01]  /*40a0*/  FMUL.FTZ R33, R33, UR10 ;  /* 0x0000000a21217c20 */ /* 0x000fe20008410000 */
[----:B------:R-:W-:Y:S01]  /*40b0*/  ISETP.GT.AND P1, PT, R6, 0x9, PT ;  /* 0x000000090600780c */ /* 0x000fe20003f24270 */
[----:B------:R-:W-:Y:S01]  /*40c0*/  ULDC UR6, c[0x0][0x988] ;  /* 0x0002620000067ab9 */ /* 0x000fe20000000800 */
[----:B------:R-:W-:Y:S01]  /*40d0*/  FMUL.FTZ R36, R36, UR10 ;  /* 0x0000000a24247c20 */ /* 0x000fe20008410000 */
[----:B------:R-:W-:Y:S01]  /*40e0*/  FMUL.FTZ R37, R37, UR10 ;  /* 0x0000000a25257c20 */ /* 0x000fe20008410000 */
[----:B------:R-:W-:Y:S01]  /*40f0*/  FMUL.FTZ R29, R29, UR10 ;  /* 0x0000000a1d1d7c20 */ /* 0x000fe20008410000 */
[----:B------:R-:W0:Y:S01]  /*4100*/  MUFU.TANH R54, R54 ;  /* 0x0000003600367308 */ /* 0x000e220000002400 */
[----:B-1----:R-:W-:Y:S01]  /*4110*/  FSEL R43, R59, -INF , P2 ;  /* 0xff8000003b2b7808 */ /* 0x002fe20001000000 */
[----:B------:R-:W-:Y:S01]  /*4120*/  @UP0 ULDC UR10, c[0x0][0x44c] ;  /* 0x00011300000a0ab9 */ /* 0x000fe20000000800 */
[----:B------:R-:W-:Y:S01]  /*4130*/  ISETP.GT.AND P2, PT, R6, 0x10, PT ;  /* 0x000000100600780c */ /* 0x000fe20003f44270 */
[----:B------:R-:W-:Y:S01]  /*4140*/  @UP0 ULDC UR15, c[0x0][0x450] ;  /* 0x00011400000f0ab9 */ /* 0x000fe20000000800 */
[----:B------:R-:W-:Y:S01]  /*4150*/  FMNMX.FTZ R7, R42, R43, !PT ;  /* 0x0000002b2a077209 */ /* 0x000fe20007810000 */
[----:B------:R-:W-:Y:S01]  /*4160*/  UIADD3 UR18, UR61, -0x2, URZ ;  /* 0xfffffffe3d127890 */ /* 0x000fe2000fffe03f */
[----:B--2---:R-:W-:Y:S01]  /*4170*/  VIADDMNMX R0, R0, R3, R2, PT ;  /* 0x0000000300007246 */ /* 0x004fe20003800102 */
[----:B------:R1:W-:Y:S01]  /*4180*/  MUFU.TANH R20, R46 ;  /* 0x0000002e00147308 */ /* 0x0003e20000002400 */
[----:B------:R-:W-:Y:S01]  /*4190*/  R2UR UR11, R16 ;  /* 0x00000000100b72ca */ /* 0x000fe200000e0000 */
[----:B------:R-:W-:Y:S01]  /*41a0*/  UMOV UR61, URZ ;  /* 0x0000003f003d7c82 */ /* 0x000fe20008000000 */
[----:B------:R-:W-:Y:S01]  /*41b0*/  R2UR UR19, R22 ;  /* 0x00000000161372ca */ /* 0x000fe200000e0000 */
[----:B------:R-:W-:Y:S01]  /*41c0*/  IMAD.U32 R212, RZ, RZ, UR18 ;  /* 0x00000012ffd47e24 */ /* 0x000fe2000f8e00ff */
[----:B------:R-:W-:-:S02]  /*41d0*/  CS2R R150, SRZ ;  /* 0x0000000000967805 */ /* 0x000fc4000001ff00 */
[----:B------:R-:W-:Y:S02]  /*41e0*/  CS2R R148, SRZ ;  /* 0x0000000000947805 */ /* 0x000fe4000001ff00 */
[----:B------:R-:W-:Y:S01]  /*41f0*/  CS2R R146, SRZ ;  /* 0x0000000000927805 */ /* 0x000fe2000001ff00 */
[----:B------:R-:W2:Y:S01]  /*4200*/  MUFU.TANH R51, R55 ;  /* 0x0000003700337308 */ /* 0x000ea20000002400 */
[----:B-1----:R-:W-:Y:S02]  /*4210*/  FSEL R46, R62, -INF , P3 ;  /* 0xff8000003e2e7808 */ /* 0x002fe40001800000 */
[----:B------:R-:W-:Y:S02]  /*4220*/  CS2R R144, SRZ ;  /* 0x0000000000907805 */ /* 0x000fe4000001ff00 */
[----:B------:R-:W-:Y:S02]  /*4230*/  ISETP.GT.AND P3, PT, R0, 0x8, PT ;  /* 0x000000080000780c */ /* 0x000fe40003f64270 */
[----:B------:R-:W-:-:S02]  /*4240*/  CS2R R142, SRZ ;  /* 0x00000000008e7805 */ /* 0x000fc4000001ff00 */
[----:B------:R-:W-:Y:S01]  /*4250*/  FMNMX.FTZ R12, R46, R7, !PT ;  /* 0x000000072e0c7209 */ /* 0x000fe20007810000 */
[----:B------:R-:W-:Y:S01]  /*4260*/  UIADD3 UR7, UR11, 0x38840, URZ ;  /* 0x000388400b077890 */ /* 0x000fe2000fffe03f */
[----:B------:R-:W-:Y:S01]  /*4270*/  CS2R R140, SRZ ;  /* 0x00000000008c7805 */ /* 0x000fe2000001ff00 */
[----:B------:R3:W1:Y:S01]  /*4280*/  MUFU.TANH R21, R47 ;  /* 0x0000002f00157308 */ /* 0x0006620000002400 */
[----:B------:R-:W-:Y:S01]  /*4290*/  UIMAD.WIDE.U32 UR10, UR60, UR10, URZ ;  /* 0x0000000a3c0a72a5 */ /* 0x000fe2000f8e003f */
[----:B------:R-:W-:Y:S02]  /*42a0*/  CS2R R138, SRZ ;  /* 0x00000000008a7805 */ /* 0x000fe4000001ff00 */
[----:B------:R-:W-:Y:S02]  /*42b0*/  CS2R R136, SRZ ;  /* 0x0000000000887805 */ /* 0x000fe4000001ff00 */
[----:B------:R-:W-:Y:S01]  /*42c0*/  CS2R R134, SRZ ;  /* 0x0000000000867805 */ /* 0x000fe2000001ff00 */
[----:B------:R-:W-:Y:S01]  /*42d0*/  @UP0 USHF.R.U32.HI UR60, URZ, UR15, UR11 ;  /* 0x0000000f3f3c0299 */ /* 0x000fe2000801160b */
[----:B------:R-:W-:-:S02]  /*42e0*/  CS2R R132, SRZ ;  /* 0x0000000000847805 */ /* 0x000fc4000001ff00 */
[----:B------:R-:W-:Y:S01]  /*42f0*/  CS2R R130, SRZ ;  /* 0x0000000000827805 */ /* 0x000fe2000001ff00 */
[----:B------:R4:W-:Y:S01]  /*4300*/  MUFU.TANH R71, R48 ;  /* 0x0000003000477308 */ /* 0x0009e20000002400 */
[----:B---3--:R-:W-:Y:S01]  /*4310*/  FSEL R47, R63, -INF , P1 ;  /* 0xff8000003f2f7808 */ /* 0x008fe20000800000 */
[----:B------:R-:W-:Y:S01]  /*4320*/  UIADD3 UR10, UR60, -UR14, UR22 ;  /* 0x8000000e3c0a7290 */ /* 0x000fe2000fffe016 */
[----:B------:R-:W-:Y:S01]  /*4330*/  ISETP.GT.AND P1, PT, R6, 0x11, PT ;  /* 0x000000110600780c */ /* 0x000fe20003f24270 */
[----:B------:R-:W3:Y:S01]  /*4340*/  S2UR UR22, SR_CgaCtaId ;  /* 0x00000000001679c3 */ /* 0x000ee20000008800 */
[----:B------:R-:W-:Y:S01]  /*4350*/  FMNMX.FTZ R7, R47, R12, !PT ;  /* 0x0000000c2f077209 */ /* 0x000fe20007810000 */
[----:B------:R-:W-:Y:S01]  /*4360*/  UIMAD.WIDE UR10, UR10, 0x66666667, URZ ;  /* 0x666666670a0a78a5 */ /* 0x000fe2000f8e023f */
[----:B-----5:R-:W-:Y:S01]  /*4370*/  FSEL R49, R49, -INF , P1 ;  /* 0xff80000031317808 */ /* 0x020fe20000800000 */
[----:B------:R-:W-:Y:S01]  /*4380*/  MUFU.TANH R68, R57 ;  /* 0x0000003900447308 */ /* 0x000fe20000002400 */
[----:B----4-:R-:W-:Y:S01]  /*4390*/  FSEL R48, R50, -INF , P2 ;  /* 0xff80000032307808 */ /* 0x010fe20001000000 */
[----:B------:R-:W-:Y:S01]  /*43a0*/  USHF.R.U32.HI UR10, URZ, 0x1f, UR11 ;  /* 0x0000001f3f0a7899 */ /* 0x000fe2000801160b */
[----:B------:R-:W-:-:S02]  /*43b0*/  ISETP.GT.AND P2, PT, R6, 0x18, PT ;  /* 0x000000180600780c */ /* 0x000fc40003f44270 */
[----:B------:R-:W-:Y:S02]  /*43c0*/  CS2R R128, SRZ ;  /* 0x0000000000807805 */ /* 0x000fe4000001ff00 */
[----:B------:R-:W-:Y:S01]  /*43d0*/  FMNMX.FTZ R12, R48, R7, !PT ;  /* 0x00000007300c7209 */ /* 0x000fe20007810000 */
[----:B------:R-:W-:Y:S01]  /*43e0*/  ULEA.HI.SX32 UR10, UR11, UR10, 0x1b ;  /* 0x0000000a0b0a7291 */ /* 0x000fe2000f8fda3f */
[----:B------:R-:W-:Y:S01]  /*43f0*/  ISETP.GT.AND P1, PT, R6, 0x19, PT ;  /* 0x000000190600780c */ /* 0x000fe20003f24270 */
[----:B------:R-:W4:Y:S01]  /*4400*/  MUFU.TANH R34, R34 ;  /* 0x0000002200227308 */ /* 0x000f220000002400 */
[----:B0-----:R-:W-:Y:S01]  /*4410*/  FSEL R50, R54, -INF , P2 ;  /* 0xff80000036327808 */ /* 0x001fe20001000000 */
[----:B------:R-:W-:Y:S01]  /*4420*/  UISETP.LT.AND UP0, UPT, UR19, UR10, UPT ;  /* 0x0000000a1300728c */ /* 0x000fe2000bf01270 */
[----:B------:R-:W-:Y:S02]  /*4430*/  FMNMX.FTZ R7, R49, R12, !PT ;  /* 0x0000000c31077209 */ /* 0x000fe40007810000 */
[----:B------:R-:W-:-:S02]  /*4440*/  CS2R R126, SRZ ;  /* 0x00000000007e7805 */ /* 0x000fc4000001ff00 */
[----:B------:R-:W-:Y:S01]  /*4450*/  ISETP.GT.AND P2, PT, R6, 0x20, PT ;  /* 0x000000200600780c */ /* 0x000fe20003f44270 */
[----:B------:R-:W-:Y:S01]  /*4460*/  USEL UR11, UR19, UR10, !UP0 ;  /* 0x0000000a130b7287 */ /* 0x000fe2000c000000 */
[----:B--2---:R-:W-:Y:S01]  /*4470*/  FSEL R51, R51, -INF , P1 ;  /* 0xff80000033337808 */ /* 0x004fe20000800000 */
[----:B------:R0:W2:Y:S01]  /*4480*/  MUFU.TANH R57, R38 ;  /* 0x0000002600397308 */ /* 0x0000a20000002400 */
[----:B------:R-:W-:Y:S01]  /*4490*/  FMNMX.FTZ R12, R50, R7, !PT ;  /* 0x00000007320c7209 */ /* 0x000fe20007810000 */
[----:B------:R-:W-:Y:S01]  /*44a0*/  UISETP.GE.AND UP0, UPT, UR18, UR11, UPT ;  /* 0x0000000b1200728c */ /* 0x000fe2000bf06270 */
[----:B------:R-:W-:Y:S01]  /*44b0*/  ISETP.GT.AND P1, PT, R6, 0x21, PT ;  /* 0x000000210600780c */ /* 0x000fe20003f24270 */
[----:B---3--:R-:W-:Y:S01]  /*44c0*/  UPRMT UR7, UR22, 0x654, UR7 ;  /* 0x0000065416077896 */ /* 0x008fe20008000007 */
[----:B------:R-:W-:Y:S01]  /*44d0*/  FMNMX.FTZ R7, R51, R12, !PT ;  /* 0x0000000c33077209 */ /* 0x000fe20007810000 */
[----:B------:R-:W-:Y:S01]  /*44e0*/  IMAD.U32 R213, RZ, RZ, UR11 ;  /* 0x0000000bffd57e24 */ /* 0x000fe2000f8e00ff */
[----:B------:R-:W-:Y:S01]  /*44f0*/  FSEL R52, R52, -INF , P1 ;  /* 0xff80000034347808 */ /* 0x000fe20000800000 */
[----:B------:R-:W3:Y:S01]  /*4500*/  MUFU.TANH R35, R35 ;  /* 0x0000002300237308 */ /* 0x000ee20000002400 */
[----:B0-----:R-:W-:-:S02]  /*4510*/  FSEL R38, R13, -INF , P2 ;  /* 0xff8000000d267808 */ /* 0x001fc40001000000 */
[----:B------:R-:W-:Y:S02]  /*4520*/  CS2R R124, SRZ ;  /* 0x00000000007c7805 */ /* 0x000fe4000001ff00 */
[----:B------:R-:W-:Y:S02]  /*4530*/  ISETP.GT.AND P2, PT, R6, 0x28, PT ;  /* 0x000000280600780c */ /* 0x000fe40003f44270 */
[----:B------:R-:W-:Y:S02]  /*4540*/  CS2R R122, SRZ ;  /* 0x00000000007a7805 */ /* 0x000fe4000001ff00 */
[----:B------:R-:W-:Y:S01]  /*4550*/  FMNMX.FTZ R7, R38, R7, !PT ;  /* 0x0000000726077209 */ /* 0x000fe20007810000 */
[----:B------:R-:W-:Y:S01]  /*4560*/  SYNCS.ARRIVE.TRANS64.RED.A1T0 RZ, [UR7], RZ ;  /* 0x000000ffffff79a7 */ /* 0x000fe20008100407 */
[----:B------:R-:W-:Y:S01]  /*4570*/  ISETP.GT.AND P1, PT, R6, 0x29, PT ;  /* 0x000000290600780c */ /* 0x000fe20003f24270 */
[----:B------:R0:W5:Y:S01]  /*4580*/  MUFU.TANH R58, R39 ;  /* 0x00000027003a7308 */ /* 0x0001620000002400 */
[----:B------:R-:W-:Y:S01]  /*4590*/  FMNMX.FTZ R12, R52, R7, !PT ;  /* 0x00000007340c7209 */ /* 0x000fe20007810000 */
[----:B------:R-:W-:Y:S01]  /*45a0*/  UMOV UR7, URZ ;  /* 0x0000003f00077c82 */ /* 0x000fe20008000000 */
[----:B-1----:R-:W-:-:S02]  /*45b0*/  FSEL R54, R21, -INF , P1 ;  /* 0xff80000015367808 */ /* 0x002fc40000800000 */
[----:B------:R-:W-:Y:S02]  /*45c0*/  CS2R R120, SRZ ;  /* 0x0000000000787805 */ /* 0x000fe4000001ff00 */
[----:B------:R-:W-:Y:S02]  /*45d0*/  ISETP.GT.AND P1, PT, R6, 0x31, PT ;  /* 0x000000310600780c */ /* 0x000fe40003f24270 */
[----:B------:R-:W-:Y:S02]  /*45e0*/  CS2R R118, SRZ ;  /* 0x0000000000767805 */ /* 0x000fe4000001ff00 */
[----:B------:R-:W-:Y:S01]  /*45f0*/  CS2R R116, SRZ ;  /* 0x0000000000747805 */ /* 0x000fe2000001ff00 */
[----:B------:R-:W1:Y:S01]  /*4600*/  MUFU.TANH R26, R26 ;  /* 0x0000001a001a7308 */ /* 0x000e620000002400 */
[----:B0-----:R-:W-:Y:S02]  /*4610*/  FSEL R39, R20, -INF , P2 ;  /* 0xff80000014277808 */ /* 0x001fe40001000000 */
[----:B------:R-:W-:-:S02]  /*4620*/  CS2R R114, SRZ ;  /* 0x0000000000727805 */ /* 0x000fc4000001ff00 */
[----:B------:R-:W-:Y:S02]  /*4630*/  ISETP.GT.AND P2, PT, R6, 0x30, PT ;  /* 0x000000300600780c */ /* 0x000fe40003f44270 */
[----:B------:R-:W-:Y:S02]  /*4640*/  CS2R R112, SRZ ;  /* 0x0000000000707805 */ /* 0x000fe4000001ff00 */
[----:B------:R-:W-:Y:S02]  /*4650*/  FMNMX.FTZ R7, R39, R12, !PT ;  /* 0x0000000c27077209 */ /* 0x000fe40007810000 */
[----:B------:R-:W-:Y:S02]  /*4660*/  CS2R R110, SRZ ;  /* 0x00000000006e7805 */ /* 0x000fe4000001ff00 */
[----:B----4-:R-:W-:Y:S01]  /*4670*/  FSEL R55, R34, -INF , P2 ;  /* 0xff80000022377808 */ /* 0x010fe20001000000 */
[----:B------:R3:W-:Y:S01]  /*4680*/  MUFU.TANH R67, R56 ;  /* 0x0000003800437308 */ /* 0x0007e20000002400 */
[----:B------:R-:W-:-:S02]  /*4690*/  FMNMX.FTZ R12, R54, R7, !PT ;  /* 0x00000007360c7209 */ /* 0x000fc40007810000 */
[----:B------:R-:W-:Y:S02]  /*46a0*/  CS2R R108, SRZ ;  /* 0x00000000006c7805 */ /* 0x000fe4000001ff00 */
[----:B------:R-:W-:Y:S02]  /*46b0*/  ISETP.GT.AND P2, PT, R6, 0x38, PT ;  /* 0x000000380600780c */ /* 0x000fe40003f44270 */
[----:B------:R-:W-:Y:S02]  /*46c0*/  CS2R R106, SRZ ;  /* 0x00000000006a7805 */ /* 0x000fe4000001ff00 */
[----:B------:R-:W-:Y:S02]  /*46d0*/  FMNMX.FTZ R7, R55, R12, !PT ;  /* 0x0000000c37077209 */ /* 0x000fe40007810000 */
[----:B------:R-:W-:Y:S02]  /*46e0*/  CS2R R104, SRZ ;  /* 0x0000000000687805 */ /* 0x000fe4000001ff00 */
[----:B--2---:R-:W-:Y:S01]  /*46f0*/  FSEL R57, R57, -INF , P2 ;  /* 0xff80000039397808 */ /* 0x004fe20001000000 */
[----:B------:R-:W0:Y:S01]  /*4700*/  MUFU.TANH R27, R27 ;  /* 0x0000001b001b7308 */ /* 0x000e220000002400 */
[----:B---3--:R-:W-:-:S02]  /*4710*/  FSEL R56, R35, -INF , P1 ;  /* 0xff80000023387808 */ /* 0x008fc40000800000 */
[----:B------:R-:W-:Y:S02]  /*4720*/  CS2R R102, SRZ ;  /* 0x0000000000667805 */ /* 0x000fe4000001ff00 */
[----:B------:R-:W-:Y:S02]  /*4730*/  ISETP.GT.AND P1, PT, R6, 0x39, PT ;  /* 0x000000390600780c */ /* 0x000fe40003f24270 */
[----:B------:R-:W-:Y:S02]  /*4740*/  CS2R R100, SRZ ;  /* 0x0000000000647805 */ /* 0x000fe4000001ff00 */
[----:B------:R-:W-:Y:S02]  /*4750*/  FMNMX.FTZ R12, R56, R7, !PT ;  /* 0x00000007380c7209 */ /* 0x000fe40007810000 */
[----:B------:R-:W-:Y:S02]  /*4760*/  CS2R R98, SRZ ;  /* 0x0000000000627805 */ /* 0x000fe4000001ff00 */
[----:B------:R-:W-:Y:S01]  /*4770*/  ISETP.GT.AND P2, PT, R6, 0x40, PT ;  /* 0x000000400600780c */ /* 0x000fe20003f44270 */
[----:B------:R-:W-:Y:S01]  /*4780*/  MUFU.TANH R30, R30 ;  /* 0x0000001e001e7308 */ /* 0x000fe20000002400 */
[----:B-----5:R-:W-:-:S02]  /*4790*/  FSEL R58, R58, -INF , P1 ;  /* 0xff8000003a3a7808 */ /* 0x020fc40000800000 */
[----:B------:R-:W-:Y:S02]  /*47a0*/  CS2R R96, SRZ ;  /* 0x0000000000607805 */ /* 0x000fe4000001ff00 */
[----:B------:R-:W-:Y:S02]  /*47b0*/  FMNMX.FTZ R7, R57, R12, !PT ;  /* 0x0000000c39077209 */ /* 0x000fe40007810000 */
[----:B------:R-:W-:Y:S02]  /*47c0*/  CS2R R94, SRZ ;  /* 0x00000000005e7805 */ /* 0x000fe4000001ff00 */
[----:B------:R-:W-:Y:S02]  /*47d0*/  ISETP.GT.AND P1, PT, R6, 0x41, PT ;  /* 0x000000410600780c */ /* 0x000fe40003f24270 */
[----:B------:R-:W-:Y:S02]  /*47e0*/  CS2R R92, SRZ ;  /* 0x00000000005c7805 */ /* 0x000fe4000001ff00 */
[----:B-1----:R-:W-:Y:S01]  /*47f0*/  FSEL R59, R26, -INF , P2 ;  /* 0xff8000001a3b7808 */ /* 0x002fe20001000000 */
[----:B------:R-:W1:Y:S01]  /*4800*/  MUFU.TANH R31, R31 ;  /* 0x0000001f001f7308 */ /* 0x000e620000002400 */
[----:B------:R-:W-:-:S02]  /*4810*/  FMNMX.FTZ R12, R58, R7, !PT ;  /* 0x000000073a0c7209 */ /* 0x000fc40007810000 */
[----:B------:R-:W-:Y:S02]  /*4820*/  CS2R R90, SRZ ;  /* 0x00000000005a7805 */ /* 0x000fe4000001ff00 */
[----:B------:R-:W-:Y:S02]  /*4830*/  ISETP.GT.AND P2, PT, R6, 0x48, PT ;  /* 0x000000480600780c */ /* 0x000fe40003f44270 */
[----:B------:R-:W-:Y:S02]  /*4840*/  CS2R R88, SRZ ;  /* 0x0000000000587805 */ /* 0x000fe4000001ff00 */
[----:B------:R-:W-:Y:S02]  /*4850*/  FMNMX.FTZ R7, R59, R12, !PT ;  /* 0x0000000c3b077209 */ /* 0x000fe40007810000 */
[----:B------:R-:W-:Y:S02]  /*4860*/  CS2R R86, SRZ ;  /* 0x0000000000567805 */ /* 0x000fe4000001ff00 */
[----:B------:R-:W-:Y:S01]  /*4870*/  CS2R R84, SRZ ;  /* 0x0000000000547805 */ /* 0x000fe2000001ff00 */
[----:B------:R0:W2:Y:S01]  /*4880*/  MUFU.TANH R69, R60 ;  /* 0x0000003c00457308 */ /* 0x0000a20000002400 */
[----:B------:R-:W-:-:S02]  /*4890*/  CS2R R82, SRZ ;  /* 0x0000000000527805 */ /* 0x000fc4000001ff00 */
[----:B------:R-:W-:Y:S02]  /*48a0*/  CS2R R80, SRZ ;  /* 0x0000000000507805 */ /* 0x000fe4000001ff00 */
[----:B------:R-:W-:Y:S02]  /*48b0*/  CS2R R78, SRZ ;  /* 0x00000000004e7805 */ /* 0x000fe4000001ff00 */
[----:B------:R-:W-:Y:S02]  /*48c0*/  CS2R R76, SRZ ;  /* 0x00000000004c7805 */ /* 0x000fe4000001ff00 */
[----:B------:R-:W-:Y:S02]  /*48d0*/  CS2R R74, SRZ ;  /* 0x00000000004a7805 */ /* 0x000fe4000001ff00 */
[----:B------:R-:W-:Y:S01]  /*48e0*/  CS2R R72, SRZ ;  /* 0x0000000000487805 */ /* 0x000fe2000001ff00 */
[----:B------:R3:W4:Y:S01]  /*48f0*/  MUFU.TANH R70, R61 ;  /* 0x0000003d00467308 */ /* 0x0007220000002400 */
[----:B0-----:R-:W-:-:S02]  /*4900*/  FSEL R60, R27, -INF , P1 ;  /* 0xff8000001b3c7808 */ /* 0x001fc40000800000 */
[----:B------:R-:W-:Y:S02]  /*4910*/  ISETP.GT.AND P1, PT, R6, 0x49, PT ;  /* 0x000000490600780c */ /* 0x000fe40003f24270 */
[----:B------:R-:W-:Y:S02]  /*4920*/  FMNMX.FTZ R6, R60, R7, !PT ;  /* 0x000000073c067209 */ /* 0x000fe40007810000 */
[----:B-1----:R-:W-:Y:S01]  /*4930*/  FSEL R62, R31, -INF , P1 ;  /* 0xff8000001f3e7808 */ /* 0x002fe20000800000 */
[----:B------:R-:W0:Y:S01]  /*4940*/  MUFU.TANH R53, R53 ;  /* 0x0000003500357308 */ /* 0x000e220000002400 */
[----:B---3--:R-:W-:Y:S02]  /*4950*/  FSEL R61, R30, -INF , P2 ;  /* 0xff8000001e3d7808 */ /* 0x008fe40001000000 */
[----:B------:R-:W-:Y:S02]  /*4960*/  ISETP.GT.AND P1, PT, R0, RZ, PT ;  /* 0x000000ff0000720c */ /* 0x000fe40003f24270 */
[----:B------:R-:W-:-:S02]  /*4970*/  FMNMX.FTZ R7, R61, R6, !PT ;  /* 0x000000063d077209 */ /* 0x000fc40007810000 */
[----:B------:R-:W-:Y:S01]  /*4980*/  ISETP.GT.AND P2, PT, R0, 0x1, PT ;  /* 0x000000010000780c */ /* 0x000fe20003f44270 */
[----:B------:R-:W1:Y:S01]  /*4990*/  MUFU.TANH R26, R40 ;  /* 0x00000028001a7308 */ /* 0x000e620000002400 */
[----:B------:R-:W-:Y:S02]  /*49a0*/  FMNMX.FTZ R7, R62, R7, !PT ;  /* 0x000000073e077209 */ /* 0x000fe40007810000 */
[----:B------:R-:W-:Y:S02]  /*49b0*/  FSEL R2, R67, -INF , P1 ;  /* 0xff80000043027808 */ /* 0x000fe40000800000 */
[----:B------:R-:W-:Y:S01]  /*49c0*/  ISETP.GT.AND P1, PT, R0, 0x9, PT ;  /* 0x000000090000780c */ /* 0x000fe20003f24270 */
[----:B------:R-:W3:Y:S01]  /*49d0*/  SHFL.BFLY PT, R6, R7, 0x2, 0x1f ;  /* 0x0c401f0007067f89 */ /* 0x000ee200000e0000 */
[----:B--2---:R-:W-:Y:S01]  /*49e0*/  FSEL R12, R69, -INF , P3 ;  /* 0xff800000450c7808 */ /* 0x004fe20001800000 */
[----:B------:R-:W2:Y:S01]  /*49f0*/  MUFU.TANH R41, R41 ;  /* 0x0000002900297308 */ /* 0x000ea20000002400 */
[----:B----4-:R-:W-:-:S02]  /*4a00*/  FSEL R13, R70, -INF , P1 ;  /* 0xff800000460d7808 */ /* 0x010fc40000800000 */
[C---:B------:R-:W-:Y:S02]  /*4a10*/  ISETP.GT.AND P1, PT, R0.reuse, 0x11, PT ;  /* 0x000000110000780c */ /* 0x040fe40003f24270 */
[----:B------:R-:W-:-:S03]  /*4a20*/  ISETP.GT.AND P3, PT, R0, 0x28, PT ;  /* 0x000000280000780c */ /* 0x000fc60003f64270 */
[----:B------:R-:W4:Y:S08]  /*4a30*/  MUFU.TANH R44, R44 ;  /* 0x0000002c002c7308 */ /* 0x000f300000002400 */
[----:B------:R-:W-:Y:S01]  /*4a40*/  MUFU.TANH R40, R24 ;  /* 0x0000001800287308 */ /* 0x000fe20000002400 */
[----:B---3--:R-:W-:Y:S02]  /*4a50*/  FMNMX.FTZ R20, R7, R6, !PT ;  /* 0x0000000607147209 */ /* 0x008fe40007810000 */
[----:B------:R-:W-:-:S05]  /*4a60*/  FSEL R7, R68, -INF , P2 ;  /* 0xff80000044077808 */ /* 0x000fca0001000000 */
[----:B------:R-:W3:Y:S01]  /*4a70*/  MUFU.TANH R45, R45 ;  /* 0x0000002d002d7308 */ /* 0x000ee20000002400 */
[----:B------:R-:W-:Y:S01]  /*4a80*/  ISETP.GT.AND P2, PT, R0, 0x10, PT ;  /* 0x000000100000780c */ /* 0x000fe20003f44270 */
[----:B------:R-:W5:Y:S01]  /*4a90*/  SHFL.BFLY PT, R21, R20, 0x1, 0x1f ;  /* 0x0c201f0014157f89 */ /* 0x000f6200000e0000 */
[----:B------:R-:W-:Y:S02]  /*4aa0*/  FMNMX.FTZ R3, R2, R7, !PT ;  /* 0x0000000702037209 */ /* 0x000fe40007810000 */
[----:B------:R-:W-:Y:S02]  /*4ab0*/  CS2R R68, SRZ ;  /* 0x0000000000447805 */ /* 0x000fe4000001ff00 */
[----:B------:R-:W-:Y:S01]  /*4ac0*/  FMNMX.FTZ R6, R12, R3, !PT ;  /* 0x000000030c067209 */ /* 0x000fe20007810000 */
[----:B------:R-:W-:Y:S03]  /*4ad0*/  MUFU.TANH R63, R25 ;  /* 0x00000019003f7308 */ /* 0x000fe60000002400 */
[----:B------:R-:W-:-:S05]  /*4ae0*/  FMNMX.FTZ R27, R13, R6, !PT ;  /* 0x000000060d1b7209 */ /* 0x000fca0007810000 */
[----:B------:R-:W3:Y:S08]  /*4af0*/  MUFU.TANH R30, R32 ;  /* 0x00000020001e7308 */ /* 0x000ef00000002400 */
[----:B------:R0:W-:Y:S01]  /*4b00*/  MUFU.TANH R65, R28 ;  /* 0x0000001c00417308 */ /* 0x0001e20000002400 */
[----:B-----5:R-:W-:Y:S02]  /*4b10*/  FMNMX.FTZ R3, R20, R21, !PT ;  /* 0x0000001514037209 */ /* 0x020fe40007810000 */
[----:B------:R-:W-:-:S02]  /*4b20*/  FSEL R20, R71, -INF , P2 ;  /* 0xff80000047147808 */ /* 0x000fc40001000000 */
[----:B------:R-:W-:Y:S02]  /*4b30*/  CS2R R70, SRZ ;  /* 0x0000000000467805 */ /* 0x000fe4000001ff00 */
[----:B------:R-:W-:Y:S02]  /*4b40*/  ISETP.GT.AND P2, PT, R0, 0x18, PT ;  /* 0x000000180000780c */ /* 0x000fe40003f44270 */
[----:B------:R-:W-:Y:S01]  /*4b50*/  FSEL R21, R64, -INF , P1 ;  /* 0xff80000040157808 */ /* 0x000fe20000800000 */
[----:B0-----:R-:W-:Y:S01]  /*4b60*/  FMUL.FTZ R28, R3, UR6 ;  /* 0x00000006031c7c20 */ /* 0x001fe20008410000 */
[----:B------:R-:W-:Y:S01]  /*4b70*/  FMNMX.FTZ R6, R20, R27, !PT ;  /* 0x0000001b14067209 */ /* 0x000fe20007810000 */
[----:B------:R-:W0:Y:S01]  /*4b80*/  MUFU.TANH R34, R33 ;  /* 0x0000002100227308 */ /* 0x000e220000002400 */
[----:B------:R-:W-:Y:S02]  /*4b90*/  ISETP.GT.AND P1, PT, R0, 0x19, PT ;  /* 0x000000190000780c */ /* 0x000fe40003f24270 */
[----:B------:R-:W-:-:S02]  /*4ba0*/  FSEL R24, R66, -INF , P2 ;  /* 0xff80000042187808 */ /* 0x000fc40001000000 */
[----:B------:R-:W-:Y:S02]  /*4bb0*/  CS2R R66, SRZ ;  /* 0x0000000000427805 */ /* 0x000fe4000001ff00 */
[----:B------:R-:W-:Y:S02]  /*4bc0*/  FMNMX.FTZ R27, R21, R6, !PT ;  /* 0x00000006151b7209 */ /* 0x000fe40007810000 */
[----:B------:R-:W-:Y:S01]  /*4bd0*/  ISETP.GT.AND P2, PT, R0, 0x20, PT ;  /* 0x000000200000780c */ /* 0x000fe20003f44270 */
[----:B------:R-:W5:Y:S01]  /*4be0*/  MUFU.TANH R36, R36 ;  /* 0x0000002400247308 */ /* 0x000f620000002400 */
[----:B------:R-:W-:Y:S02]  /*4bf0*/  FSEL R25, R53, -INF , P1 ;  /* 0xff80000035197808 */ /* 0x000fe40000800000 */
[----:B------:R-:W-:Y:S02]  /*4c00*/  FMNMX.FTZ R6, R24, R27, !PT ;  /* 0x0000001b18067209 */ /* 0x000fe40007810000 */
[----:B------:R-:W-:-:S02]  /*4c10*/  ISETP.GT.AND P1, PT, R0, 0x21, PT ;  /* 0x000000210000780c */ /* 0x000fc40003f24270 */
[----:B-1----:R-:W-:Y:S01]  /*4c20*/  FSEL R26, R26, -INF , P2 ;  /* 0xff8000001a1a7808 */ /* 0x002fe20001000000 */
[----:B------:R-:W1:Y:S01]  /*4c30*/  MUFU.TANH R37, R37 ;  /* 0x0000002500257308 */ /* 0x000e620000002400 */
[----:B------:R-:W-:Y:S02]  /*4c40*/  FMNMX.FTZ R31, R25, R6, !PT ;  /* 0x00000006191f7209 */ /* 0x000fe40007810000 */
[----:B------:R-:W-:Y:S02]  /*4c50*/  FSETP.NEU.FTZ.AND P2, PT, R3, -INF , PT ;  /* 0xff8000000300780b */ /* 0x000fe40003f5d000 */
[----:B--2---:R-:W-:Y:S02]  /*4c60*/  FSEL R27, R41, -INF , P1 ;  /* 0xff800000291b7808 */ /* 0x004fe40000800000 */
[----:B------:R-:W-:Y:S01]  /*4c70*/  FMNMX.FTZ R6, R26, R31, !PT ;  /* 0x0000001f1a067209 */ /* 0x000fe20007810000 */
[----:B------:R3:W2:Y:S01]  /*4c80*/  MUFU.TANH R64, R29 ;  /* 0x0000001d00407308 */ /* 0x0006a20000002400 */
[----:B------:R-:W-:-:S02]  /*4c90*/  FSEL R41, R28, RZ, P2 ;  /* 0x000000ff1c297208 */ /* 0x000fc40001000000 */
[----:B------:R-:W-:Y:S02]  /*4ca0*/  ISETP.GT.AND P1, PT, R0, 0x29, PT ;  /* 0x000000290000780c */ /* 0x000fe40003f24270 */
[----:B----4-:R-:W-:Y:S01]  /*4cb0*/  FSEL R28, R44, -INF , P3 ;  /* 0xff8000002c1c7808 */ /* 0x010fe20001800000 */
[--C-:B------:R-:W-:Y:S01]  /*4cc0*/  FFMA.FTZ R42, R42, UR6, -R41.reuse ;  /* 0x000000062a2a7c23 */ /* 0x100fe20008010829 */
[----:B------:R-:W-:Y:S01]  /*4cd0*/  FMNMX.FTZ R31, R27, R6, !PT ;  /* 0x000000061b1f7209 */ /* 0x000fe20007810000 */
[--C-:B------:R-:W-:Y:S01]  /*4ce0*/  FFMA.FTZ R43, R43, UR6, -R41.reuse ;  /* 0x000000062b2b7c23 */ /* 0x100fe20008010829 */
[----:B------:R-:W-:Y:S01]  /*4cf0*/  ISETP.GT.AND P2, PT, R0, 0x30, PT ;  /* 0x000000300000780c */ /* 0x000fe20003f44270 */
[--C-:B------:R-:W-:Y:S01]  /*4d00*/  FFMA.FTZ R46, R46, UR6, -R41.reuse ;  /* 0x000000062e2e7c23 */ /* 0x100fe20008010829 */
[----:B---3--:R-:W-:Y:S01]  /*4d10*/  FSEL R29, R45, -INF , P1 ;  /* 0xff8000002d1d7808 */ /* 0x008fe20000800000 */
[----:B------:R-:W-:Y:S01]  /*4d20*/  MUFU.EX2 R42, R42 ;  /* 0x0000002a002a7308 */ /* 0x000fe20000000800 */
[----:B------:R-:W-:Y:S01]  /*4d30*/  FMNMX.FTZ R6, R28, R31, !PT ;  /* 0x0000001f1c067209 */ /* 0x000fe20007810000 */
[--C-:B------:R-:W-:Y:S01]  /*4d40*/  FFMA.FTZ R47, R47, UR6, -R41.reuse ;  /* 0x000000062f2f7c23 */ /* 0x100fe20008010829 */
[----:B------:R-:W-:Y:S01]  /*4d50*/  ISETP.GT.AND P1, PT, R0, 0x31, PT ;  /* 0x000000310000780c */ /* 0x000fe20003f24270 */
[--C-:B------:R-:W-:Y:S01]  /*4d60*/  FFMA.FTZ R48, R48, UR6, -R41.reuse ;  /* 0x0000000630307c23 */ /* 0x100fe20008010829 */
[----:B------:R-:W-:Y:S01]  /*4d70*/  FSEL R30, R30, -INF , P2 ;  /* 0xff8000001e1e7808 */ /* 0x000fe20001000000 */
[--C-:B------:R-:W-:Y:S01]  /*4d80*/  FFMA.FTZ R49, R49, UR6, -R41.reuse ;  /* 0x0000000631317c23 */ /* 0x100fe20008010829 */
[----:B------:R-:W-:Y:S01]  /*4d90*/  FMNMX.FTZ R33, R29, R6, !PT ;  /* 0x000000061d217209 */ /* 0x000fe20007810000 */
[----:B------:R-:W3:Y:S01]  /*4da0*/  MUFU.EX2 R43, R43 ;  /* 0x0000002b002b7308 */ /* 0x000ee20000000800 */
[----:B------:R-:W-:Y:S01]  /*4db0*/  ISETP.GT.AND P2, PT, R0, 0x38, PT ;  /* 0x000000380000780c */ /* 0x000fe20003f44270 */
[--C-:B------:R-:W-:Y:S01]  /*4dc0*/  FFMA.FTZ R50, R50, UR6, -R41.reuse ;  /* 0x0000000632327c23 */ /* 0x100fe20008010829 */
[----:B0-----:R-:W-:Y:S01]  /*4dd0*/  FSEL R31, R34, -INF , P1 ;  /* 0xff800000221f7808 */ /* 0x001fe20000800000 */
[--C-:B------:R-:W-:Y:S01]  /*4de0*/  FFMA.FTZ R51, R51, UR6, -R41.reuse ;  /* 0x0000000633337c23 */ /* 0x100fe20008010829 */
[----:B------:R-:W-:Y:S01]  /*4df0*/  FMNMX.FTZ R6, R30, R33, !PT ;  /* 0x000000211e067209 */ /* 0x000fe20007810000 */
[--C-:B------:R-:W-:Y:S01]  /*4e00*/  FFMA.FTZ R52, R52, UR6, -R41.reuse ;  /* 0x0000000634347c23 */ /* 0x100fe20008010829 */
[----:B------:R-:W-:Y:S01]  /*4e10*/  ISETP.GT.AND P1, PT, R0, 0x39, PT ;  /* 0x000000390000780c */ /* 0x000fe20003f24270 */
[----:B------:R-:W-:Y:S01]  /*4e20*/  MUFU.EX2 R46, R46 ;  /* 0x0000002e002e7308 */ /* 0x000fe20000000800 */
[----:B-----5:R-:W-:Y:S01]  /*4e30*/  FSEL R32, R36, -INF , P2 ;  /* 0xff80000024207808 */ /* 0x020fe20001000000 */
[--C-:B------:R-:W-:Y:S01]  /*4e40*/  FFMA.FTZ R39, R39, UR6, -R41.reuse ;  /* 0x0000000627277c23 */ /* 0x100fe20008010829 */
[----:B------:R-:W-:Y:S01]  /*4e50*/  FMNMX.FTZ R35, R31, R6, !PT ;  /* 0x000000061f237209 */ /* 0x000fe20007810000 */
[--C-:B------:R-:W-:Y:S01]  /*4e60*/  FFMA.FTZ R54, R54, UR6, -R41.reuse ;  /* 0x0000000636367c23 */ /* 0x100fe20008010829 */
[----:B------:R-:W-:Y:S01]  /*4e70*/  ISETP.GT.AND P2, PT, R0, 0x40, PT ;  /* 0x000000400000780c */ /* 0x000fe20003f44270 */
[--C-:B------:R-:W-:Y:S01]  /*4e80*/  FFMA.FTZ R55, R55, UR6, -R41.reuse ;  /* 0x0000000637377c23 */ /* 0x100fe20008010829 */
[----:B-1----:R-:W-:Y:S01]  /*4e90*/  FSEL R33, R37, -INF , P1 ;  /* 0xff80000025217808 */ /* 0x002fe20000800000 */
[----:B------:R-:W0:Y:S01]  /*4ea0*/  MUFU.EX2 R47, R47 ;  /* 0x0000002f002f7308 */ /* 0x000e220000000800 */
[----:B------:R-:W-:Y:S01]  /*4eb0*/  FMNMX.FTZ R6, R32, R35, !PT ;  /* 0x0000002320067209 */ /* 0x000fe20007810000 */
[--C-:B------:R-:W-:Y:S01]  /*4ec0*/  FFMA.FTZ R56, R56, UR6, -R41.reuse ;  /* 0x0000000638387c23 */ /* 0x100fe20008010829 */
[----:B------:R-:W-:Y:S01]  /*4ed0*/  ISETP.GT.AND P1, PT, R0, 0x41, PT ;  /* 0x000000410000780c */ /* 0x000fe20003f24270 */
[--C-:B------:R-:W-:Y:S01]  /*4ee0*/  FFMA.FTZ R57, R57, UR6, -R41.reuse ;  /* 0x0000000639397c23 */ /* 0x100fe20008010829 */
[----:B------:R-:W-:Y:S01]  /*4ef0*/  FSEL R34, R40, -INF , P2 ;  /* 0xff80000028227808 */ /* 0x000fe20001000000 */
[--C-:B------:R-:W-:Y:S01]  /*4f00*/  FFMA.FTZ R40, R38, UR6, -R41.reuse ;  /* 0x0000000626287c23 */ /* 0x100fe20008010829 */
[----:B------:R-:W-:Y:S01]  /*4f10*/  FMNMX.FTZ R37, R33, R6, !PT ;  /* 0x0000000621257209 */ /* 0x000fe20007810000 */
[----:B------:R-:W-:Y:S01]  /*4f20*/  MUFU.EX2 R48, R48 ;  /* 0x0000003000307308 */ /* 0x000fe20000000800 */
[----:B------:R-:W-:Y:S01]  /*4f30*/  ISETP.GT.AND P2, PT, R0, 0x48, PT ;  /* 0x000000480000780c */ /* 0x000fe20003f44270 */
[--C-:B------:R-:W-:Y:S01]  /*4f40*/  FFMA.FTZ R58, R58, UR6, -R41.reuse ;  /* 0x000000063a3a7c23 */ /* 0x100fe20008010829 */
[----:B------:R-:W-:Y:S01]  /*4f50*/  FSEL R35, R63, -INF , P1 ;  /* 0xff8000003f237808 */ /* 0x000fe20000800000 */
[--C-:B------:R-:W-:Y:S01]  /*4f60*/  FFMA.FTZ R59, R59, UR6, -R41.reuse ;  /* 0x000000063b3b7c23 */ /* 0x100fe20008010829 */
[----:B------:R-:W-:Y:S01]  /*4f70*/  FMNMX.FTZ R6, R34, R37, !PT ;  /* 0x0000002522067209 */ /* 0x000fe20007810000 */
[--C-:B------:R-:W-:Y:S01]  /*4f80*/  FFMA.FTZ R60, R60, UR6, -R41.reuse ;  /* 0x000000063c3c7c23 */ /* 0x100fe20008010829 */
[----:B------:R-:W-:Y:S01]  /*4f90*/  ISETP.GT.AND P1, PT, R0, 0x49, PT ;  /* 0x000000490000780c */ /* 0x000fe20003f24270 */
[----:B------:R-:W1:Y:S01]  /*4fa0*/  MUFU.EX2 R49, R49 ;  /* 0x0000003100317308 */ /* 0x000e620000000800 */
[----:B------:R-:W-:Y:S01]  /*4fb0*/  FSEL R0, R65, -INF , P2 ;  /* 0xff80000041007808 */ /* 0x000fe20001000000 */
[--C-:B------:R-:W-:Y:S01]  /*4fc0*/  FFMA.FTZ R61, R61, UR6, -R41.reuse ;  /* 0x000000063d3d7c23 */ /* 0x100fe20008010829 */
[----:B------:R-:W-:Y:S01]  /*4fd0*/  FMNMX.FTZ R37, R35, R6, !PT ;  /* 0x0000000623257209 */ /* 0x000fe20007810000 */
[----:B------:R-:W-:Y:S01]  /*4fe0*/  FFMA.FTZ R41, R62, UR6, -R41 ;  /* 0x000000063e297c23 */ /* 0x000fe20008010829 */
[----:B--2---:R-:W-:-:S02]  /*4ff0*/  FSEL R36, R64, -INF , P1 ;  /* 0xff80000040247808 */ /* 0x004fc40000800000 */
[----:B------:R-:W-:Y:S02]  /*5000*/  CS2R R64, SRZ ;  /* 0x0000000000407805 */ /* 0x000fe4000001ff00 */
[----:B------:R-:W-:Y:S01]  /*5010*/  FMNMX.FTZ R37, R0, R37, !PT ;  /* 0x0000002500257209 */ /* 0x000fe20007810000 */
[----:B------:R-:W-:Y:S01]  /*5020*/  MUFU.EX2 R50, R50 ;  /* 0x0000003200327308 */ /* 0x000fe20000000800 */
[----:B---3--:R-:W-:Y:S02]  /*5030*/  F2FP.BF16.F32.PACK_AB R209, R43, R42 ;  /* 0x0000002a2bd1723e */ /* 0x008fe400000010ff */
[----:B------:R-:W-:Y:S02]  /*5040*/  CS2R R62, SRZ ;  /* 0x00000000003e7805 */ /* 0x000fe4000001ff00 */
[----:B------:R-:W-:Y:S02]  /*5050*/  FMNMX.FTZ R37, R36, R37, !PT ;  /* 0x0000002524257209 */ /* 0x000fe40007810000 */
[----:B0-----:R-:W-:-:S03]  /*5060*/  F2FP.BF16.F32.PACK_AB R211, R47, R46 ;  /* 0x0000002e2fd3723e */ /* 0x001fc600000010ff */
[----:B------:R-:W0:Y:S01]  /*5070*/  SHFL.BFLY PT, R6, R37, 0x2, 0x1f ;  /* 0x0c401f0025067f89 */ /* 0x000e2200000e0000 */
[----:B------:R-:W2:Y:S01]  /*5080*/  MUFU.EX2 R51, R51 ;  /* 0x0000003300337308 */ /* 0x000ea20000000800 */
[----:B-1----:R-:W-:-:S07]  /*5090*/  F2FP.BF16.F32.PACK_AB R205, R49, R48 ;  /* 0x0000003031cd723e */ /* 0x002fce00000010ff */
[----:B------:R-:W-:Y:S08]  /*50a0*/  MUFU.EX2 R40, R40 ;  /* 0x0000002800287308 */ /* 0x000ff00000000800 */
[----:B------:R-:W-:Y:S01]  /*50b0*/  MUFU.EX2 R201, R52 ;  /* 0x0000003400c97308 */ /* 0x000fe20000000800 */
[----:B--2---:R-:W-:Y:S02]  /*50c0*/  F2FP.BF16.F32.PACK_AB R207, R51, R50 ;  /* 0x0000003233cf723e */ /* 0x004fe400000010ff */
[----:B0-----:R-:W-:-:S05]  /*50d0*/  FMNMX.FTZ R38, R37, R6, !PT ;  /* 0x0000000625267209 */ /* 0x001fca0007810000 */
[----:B------:R-:W-:Y:S01]  /*50e0*/  MUFU.EX2 R39, R39 ;  /* 0x0000002700277308 */ /* 0x000fe20000000800 */
[----:B------:R-:W0:Y:S07]  /*50f0*/  SHFL.BFLY PT, R37, R38, 0x1, 0x1f ;  /* 0x0c201f0026257f89 */ /* 0x000e2e00000e0000 */
[----:B------:R-:W1:Y:S08]  /*5100*/  MUFU.EX2 R54, R54 ;  /* 0x0000003600367308 */ /* 0x000e700000000800 */
[----:B------:R-:W-:Y:S08]  /*5110*/  MUFU.EX2 R55, R55 ;  /* 0x0000003700377308 */ /* 0x000ff00000000800 */
[----:B------:R-:W2:Y:S01]  /*5120*/  MUFU.EX2 R56, R56 ;  /* 0x0000003800387308 */ /* 0x000ea20000000800 */
[----:B-1----:R-:W-:-:S02]  /*5130*/  F2FP.BF16.F32.PACK_AB R203, R54, R39 ;  /* 0x0000002736cb723e */ /* 0x002fc400000010ff */
[----:B0-----:R-:W-:-:S04]  /*5140*/  FMNMX.FTZ R6, R38, R37, !PT ;  /* 0x0000002526067209 */ /* 0x001fc80007810000 */
[C---:B------:R-:W-:Y:S01]  /*5150*/  FSETP.NEU.FTZ.AND P1, PT, R6.reuse, -INF , PT ;  /* 0xff8000000600780b */ /* 0x040fe20003f3d000 */
[----:B------:R-:W-:Y:S01]  /*5160*/  FMUL.FTZ R37, R6, UR6 ;  /* 0x0000000606257c20 */ /* 0x000fe20008410000 */
[----:B------:R-:W-:Y:S04]  /*5170*/  MUFU.EX2 R57, R57 ;  /* 0x0000003900397308 */ /* 0x000fe80000000800 */
[----:B------:R-:W-:Y:S02]  /*5180*/  FSEL R37, R37, RZ, P1 ;  /* 0x000000ff25257208 */ /* 0x000fe40000800000 */
[----:B------:R-:W-:Y:S02]  /*5190*/  PLOP3.LUT P1, PT, PT, PT, UP0, 0x80, 0x0 ;  /* 0x000000000000781c */ /* 0x000fe40003f2f008 */
        /* <DEDUP_REMOVED lines=23> */
[----:B--2---:R-:W-:Y:S01]  /*5310*/  F2FP.BF16.F32.PACK_AB R197, R56, R55 ;  /* 0x0000003738c5723e */ /* 0x004fe200000010ff */
[----:B------:R-:W2:Y:S01]  /*5320*/  MUFU.EX2 R12, R12 ;  /* 0x0000000c000c7308 */ /* 0x000ea20000000800 */
[----:B0-----:R-:W-:-:S07]  /*5330*/  F2FP.BF16.F32.PACK_AB R199, R58, R57 ;  /* 0x000000393ac7723e */ /* 0x001fce00000010ff */
[----:B------:R-:W0:Y:S01]  /*5340*/  MUFU.EX2 R13, R13 ;  /* 0x0000000d000d7308 */ /* 0x000e220000000800 */
[----:B-1----:R-:W-:Y:S01]  /*5350*/  FADD.FTZ R45, R2, R7 ;  /* 0x00000007022d7221 */ /* 0x002fe20000010000 */
[----:B------:R-:W-:-:S06]  /*5360*/  F2FP.BF16.F32.PACK_AB R208, R7, R2 ;  /* 0x0000000207d0723e */ /* 0x000fcc00000010ff */
[----:B------:R-:W1:Y:S01]  /*5370*/  MUFU.EX2 R20, R20 ;  /* 0x0000001400147308 */ /* 0x000e620000000800 */
[----:B--2---:R-:W-:Y:S01]  /*5380*/  FADD.FTZ R38, R12, R45 ;  /* 0x0000002d0c267221 */ /* 0x004fe20000010000 */
[----:B------:R-:W-:-:S06]  /*5390*/  FADD.FTZ R45, R42, R43 ;  /* 0x0000002b2a2d7221 */ /* 0x000fcc0000010000 */
[----:B------:R-:W2:Y:S01]  /*53a0*/  MUFU.EX2 R21, R21 ;  /* 0x0000001500157308 */ /* 0x000ea20000000800 */
[C---:B0-----:R-:W-:Y:S01]  /*53b0*/  FADD.FTZ R53, R13.reuse, R38 ;  /* 0x000000260d357221 */ /* 0x041fe20000010000 */
[----:B------:R-:W-:Y:S01]  /*53c0*/  FADD.FTZ R38, R46, R45 ;  /* 0x0000002d2e267221 */ /* 0x000fe20000010000 */
[----:B------:R-:W-:-:S03]  /*53d0*/  F2FP.BF16.F32.PACK_AB R210, R13, R12 ;  /* 0x0000000c0dd2723e */ /* 0x000fc600000010ff */
[----:B------:R-:W-:Y:S01]  /*53e0*/  FADD.FTZ R45, R47, R38 ;  /* 0x000000262f2d7221 */ /* 0x000fe20000010000 */
[----:B------:R-:W-:Y:S01]  /*53f0*/  CS2R R46, SRZ ;  /* 0x00000000002e7805 */ /* 0x000fe2000001ff00 */
[----:B------:R-:W0:Y:S01]  /*5400*/  MUFU.EX2 R24, R24 ;  /* 0x0000001800187308 */ /* 0x000e220000000800 */
[----:B-1----:R-:W-:Y:S01]  /*5410*/  FADD.FTZ R44, R20, R53 ;  /* 0x00000035142c7221 */ /* 0x002fe20000010000 */
[----:B------:R-:W-:-:S04]  /*5420*/  FADD.FTZ R38, R48, R45 ;  /* 0x0000002d30267221 */ /* 0x000fc80000010000 */
[----:B------:R-:W-:Y:S01]  /*5430*/  FADD.FTZ R45, R49, R38 ;  /* 0x00000026312d7221 */ /* 0x000fe20000010000 */
[----:B------:R-:W-:Y:S01]  /*5440*/  CS2R R48, SRZ ;  /* 0x0000000000307805 */ /* 0x000fe2000001ff00 */
[----:B------:R-:W1:Y:S01]  /*5450*/  MUFU.EX2 R25, R25 ;  /* 0x0000001900197308 */ /* 0x000e620000000800 */
[C---:B--2---:R-:W-:Y:S01]  /*5460*/  FADD.FTZ R53, R21.reuse, R44 ;  /* 0x0000002c15357221 */ /* 0x044fe20000010000 */
[----:B------:R-:W-:Y:S01]  /*5470*/  FADD.FTZ R38, R50, R45 ;  /* 0x0000002d32267221 */ /* 0x000fe20000010000 */
[----:B------:R-:W-:-:S03]  /*5480*/  F2FP.BF16.F32.PACK_AB R204, R21, R20 ;  /* 0x0000001415cc723e */ /* 0x000fc600000010ff */
[----:B------:R-:W-:Y:S01]  /*5490*/  FADD.FTZ R37, R51, R38 ;  /* 0x0000002633257221 */ /* 0x000fe20000010000 */
[----:B------:R-:W-:Y:S01]  /*54a0*/  CS2R R50, SRZ ;  /* 0x0000000000327805 */ /* 0x000fe2000001ff00 */
[----:B------:R-:W2:Y:S01]  /*54b0*/  MUFU.EX2 R26, R26 ;  /* 0x0000001a001a7308 */ /* 0x000ea20000000800 */
[----:B0-----:R-:W-:Y:S01]  /*54c0*/  FADD.FTZ R44, R24, R53 ;  /* 0x00000035182c7221 */ /* 0x001fe20000010000 */
[----:B------:R-:W-:-:S04]  /*54d0*/  FADD.FTZ R38, R40, R37 ;  /* 0x0000002528267221 */ /* 0x000fc80000010000 */
[C---:B------:R-:W-:Y:S01]  /*54e0*/  FADD.FTZ R38, R201.reuse, R38 ;  /* 0x00000026c9267221 */ /* 0x040fe20000010000 */
[----:B------:R-:W-:Y:S01]  /*54f0*/  F2FP.BF16.F32.PACK_AB R201, R201, R40 ;  /* 0x00000028c9c9723e */ /* 0x000fe200000010ff */
[----:B------:R-:W0:Y:S01]  /*5500*/  MUFU.EX2 R27, R27 ;  /* 0x0000001b001b7308 */ /* 0x000e220000000800 */
[----:B-1----:R-:W-:Y:S01]  /*5510*/  FADD.FTZ R53, R25, R44 ;  /* 0x0000002c19357221 */ /* 0x002fe20000010000 */
[----:B------:R-:W-:Y:S01]  /*5520*/  FADD.FTZ R7, R39, R38 ;  /* 0x0000002627077221 */ /* 0x000fe20000010000 */
[----:B------:R-:W-:Y:S02]  /*5530*/  F2FP.BF16.F32.PACK_AB R206, R25, R24 ;  /* 0x0000001819ce723e */ /* 0x000fe400000010ff */
[----:B------:R-:W-:Y:S02]  /*5540*/  CS2R R44, SRZ ;  /* 0x00000000002c7805 */ /* 0x000fe4000001ff00 */
[----:B------:R-:W-:Y:S01]  /*5550*/  CS2R R38, SRZ ;  /* 0x0000000000267805 */ /* 0x000fe2000001ff00 */
[----:B------:R-:W-:Y:S01]  /*5560*/  FADD.FTZ R2, R54, R7 ;  /* 0x0000000736027221 */ /* 0x000fe20000010000 */
[----:B------:R-:W-:Y:S01]  /*5570*/  CS2R R24, SRZ ;  /* 0x0000000000187805 */ /* 0x000fe2000001ff00 */
[----:B------:R-:W1:Y:S01]  /*5580*/  MUFU.EX2 R28, R28 ;  /* 0x0000001c001c7308 */ /* 0x000e620000000800 */
[----:B--2---:R-:W-:Y:S01]  /*5590*/  FADD.FTZ R42, R26, R53 ;  /* 0x000000351a2a7221 */ /* 0x004fe20000010000 */
[----:B------:R-:W-:Y:S01]  /*55a0*/  FADD.FTZ R13, R55, R2 ;  /* 0x00000002370d7221 */ /* 0x000fe20000010000 */
[----:B------:R-:W-:-:S02]  /*55b0*/  CS2R R54, SRZ ;  /* 0x0000000000367805 */ /* 0x000fc4000001ff00 */
[----:B------:R-:W-:Y:S01]  /*55c0*/  CS2R R52, SRZ ;  /* 0x0000000000347805 */ /* 0x000fe2000001ff00 */
[----:B------:R-:W-:Y:S02]  /*55d0*/  FADD.FTZ R2, R56, R13 ;  /* 0x0000000d38027221 */ /* 0x000fe40000010000 */
[----:B------:R-:W2:Y:S01]  /*55e0*/  MUFU.EX2 R29, R29 ;  /* 0x0000001d001d7308 */ /* 0x000ea20000000800 */
[----:B0-----:R-:W-:Y:S01]  /*55f0*/  FADD.FTZ R43, R27, R42 ;  /* 0x0000002a1b2b7221 */ /* 0x001fe20000010000 */
[----:B------:R-:W-:Y:S01]  /*5600*/  FADD.FTZ R13, R57, R2 ;  /* 0x00000002390d7221 */ /* 0x000fe20000010000 */
[----:B------:R-:W-:Y:S02]  /*5610*/  F2FP.BF16.F32.PACK_AB R200, R27, R26 ;  /* 0x0000001a1bc8723e */ /* 0x000fe400000010ff */
[----:B------:R-:W-:Y:S02]  /*5620*/  CS2R R56, SRZ ;  /* 0x0000000000387805 */ /* 0x000fe4000001ff00 */
[----:B------:R-:W-:Y:S01]  /*5630*/  CS2R R26, SRZ ;  /* 0x00000000001a7805 */ /* 0x000fe2000001ff00 */
[----:B------:R-:W0:Y:S01]  /*5640*/  MUFU.EX2 R30, R30 ;  /* 0x0000001e001e7308 */ /* 0x000e220000000800 */
[----:B-1----:R-:W-:-:S07]  /*5650*/  FADD.FTZ R42, R28, R43 ;  /* 0x0000002b1c2a7221 */ /* 0x002fce0000010000 */
[----:B------:R-:W1:Y:S01]  /*5660*/  MUFU.EX2 R31, R31 ;  /* 0x0000001f001f7308 */ /* 0x000e620000000800 */
[C---:B--2---:R-:W-:Y:S01]  /*5670*/  FADD.FTZ R37, R29.reuse, R42 ;  /* 0x0000002a1d257221 */ /* 0x044fe20000010000 */
[----:B------:R-:W-:Y:S02]  /*5680*/  F2FP.BF16.F32.PACK_AB R202, R29, R28 ;  /* 0x0000001c1dca723e */ /* 0x000fe400000010ff */
[----:B------:R-:W-:Y:S02]  /*5690*/  CS2R R42, SRZ ;  /* 0x00000000002a7805 */ /* 0x000fe4000001ff00 */
[----:B------:R-:W-:Y:S02]  /*56a0*/  CS2R R28, SRZ ;  /* 0x00000000001c7805 */ /* 0x000fe4000001ff00 */
[----:B------:R-:W2:Y:S01]  /*56b0*/  MUFU.EX2 R32, R32 ;  /* 0x0000002000207308 */ /* 0x000ea20000000800 */
[----:B0-----:R-:W-:-:S07]  /*56c0*/  FADD.FTZ R12, R30, R37 ;  /* 0x000000251e0c7221 */ /* 0x001fce0000010000 */
[----:B------:R-:W0:Y:S01]  /*56d0*/  MUFU.EX2 R33, R33 ;  /* 0x0000002100217308 */ /* 0x000e220000000800 */
[C---:B-1----:R-:W-:Y:S01]  /*56e0*/  FADD.FTZ R7, R31.reuse, R12 ;  /* 0x0000000c1f077221 */ /* 0x042fe20000010000 */
[----:B------:R-:W-:Y:S02]  /*56f0*/  F2FP.BF16.F32.PACK_AB R196, R31, R30 ;  /* 0x0000001e1fc4723e */ /* 0x000fe400000010ff */
[----:B------:R-:W-:-:S04]  /*5700*/  CS2R R30, SRZ ;  /* 0x00000000001e7805 */ /* 0x000fc8000001ff00 */
[----:B------:R-:W1:Y:S01]  /*5710*/  MUFU.EX2 R34, R34 ;  /* 0x0000002200227308 */ /* 0x000e620000000800 */
[----:B--2---:R-:W-:-:S07]  /*5720*/  FADD.FTZ R12, R32, R7 ;  /* 0x00000007200c7221 */ /* 0x004fce0000010000 */
[----:B------:R-:W2:Y:S01]  /*5730*/  MUFU.EX2 R35, R35 ;  /* 0x0000002300237308 */ /* 0x000ea20000000800 */
[C---:B0-----:R-:W-:Y:S01]  /*5740*/  FADD.FTZ R21, R33.reuse, R12 ;  /* 0x0000000c21157221 */ /* 0x041fe20000010000 */
[----:B------:R-:W-:Y:S01]  /*5750*/  FADD.FTZ R12, R58, R13 ;  /* 0x0000000d3a0c7221 */ /* 0x000fe20000010000 */
[----:B------:R-:W-:Y:S02]  /*5760*/  F2FP.BF16.F32.PACK_AB R198, R33, R32 ;  /* 0x0000002021c6723e */ /* 0x000fe400000010ff */
[----:B------:R-:W-:-:S03]  /*5770*/  CS2R R32, SRZ ;  /* 0x0000000000207805 */ /* 0x000fc6000001ff00 */
[----:B------:R-:W0:Y:S01]  /*5780*/  MUFU.EX2 R59, R59 ;  /* 0x0000003b003b7308 */ /* 0x000e220000000800 */
[----:B-1----:R-:W-:-:S07]  /*5790*/  FADD.FTZ R20, R34, R21 ;  /* 0x0000001522147221 */ /* 0x002fce0000010000 */
[----:B------:R-:W1:Y:S01]  /*57a0*/  MUFU.EX2 R0, R0 ;  /* 0x0000000000007308 */ /* 0x000e620000000800 */
[C---:B--2---:R-:W-:Y:S01]  /*57b0*/  FADD.FTZ R21, R35.reuse, R20 ;  /* 0x0000001423157221 */ /* 0x044fe20000010000 */
[----:B------:R-:W-:Y:S02]  /*57c0*/  F2FP.BF16.F32.PACK_AB R192, R35, R34 ;  /* 0x0000002223c0723e */ /* 0x000fe400000010ff */
[----:B------:R-:W-:-:S04]  /*57d0*/  CS2R R34, SRZ ;  /* 0x0000000000227805 */ /* 0x000fc8000001ff00 */
[----:B------:R-:W2:Y:S01]  /*57e0*/  MUFU.EX2 R60, R60 ;  /* 0x0000003c003c7308 */ /* 0x000ea20000000800 */
[----:B0-----:R-:W-:-:S07]  /*57f0*/  FADD.FTZ R13, R59, R12 ;  /* 0x0000000c3b0d7221 */ /* 0x001fce0000010000 */
[----:B------:R0:W3:Y:S01]  /*5800*/  MUFU.EX2 R7, R36 ;  /* 0x0000002400077308 */ /* 0x0000e20000000800 */
[----:B-1----:R-:W-:-:S07]  /*5810*/  FADD.FTZ R20, R0, R21 ;  /* 0x0000001500147221 */ /* 0x002fce0000010000 */
[----:B------:R-:W1:Y:S01]  /*5820*/  MUFU.EX2 R61, R61 ;  /* 0x0000003d003d7308 */ /* 0x000e620000000800 */
[C---:B--2---:R-:W-:Y:S01]  /*5830*/  FADD.FTZ R12, R60.reuse, R13 ;  /* 0x0000000d3c0c7221 */ /* 0x044fe20000010000 */
[----:B------:R-:W-:Y:S02]  /*5840*/  F2FP.BF16.F32.PACK_AB R193, R60, R59 ;  /* 0x0000003b3cc1723e */ /* 0x000fe400000010ff */
[----:B------:R-:W-:Y:S02]  /*5850*/  CS2R R58, SRZ ;  /* 0x00000000003a7805 */ /* 0x000fe4000001ff00 */
[----:B0-----:R-:W-:Y:S02]  /*5860*/  CS2R R36, SRZ ;  /* 0x0000000000247805 */ /* 0x001fe4000001ff00 */
[----:B------:R0:W2:Y:S01]  /*5870*/  MUFU.EX2 R2, R41 ;  /* 0x0000002900027308 */ /* 0x0000a20000000800 */
[C---:B---3--:R-:W-:Y:S01]  /*5880*/  FADD.FTZ R13, R7.reuse, R20 ;  /* 0x00000014070d7221 */ /* 0x048fe20000010000 */
[----:B------:R-:W-:Y:S01]  /*5890*/  F2FP.BF16.F32.PACK_AB R194, R7, R0 ;  /* 0x0000000007c2723e */ /* 0x000fe200000010ff */
[----:B------:R-:W-:-:S02]  /*58a0*/  IMAD.MOV.U32 R0, RZ, RZ, 0x3f800000 ;  /* 0x3f800000ff007424 */ /* 0x000fc400078e00ff */
[----:B-1----:R-:W-:Y:S01]  /*58b0*/  FADD.FTZ R7, R61, R12 ;  /* 0x0000000c3d077221 */ /* 0x002fe20000010000 */
[----:B0-----:R-:W-:-:S03]  /*58c0*/  CS2R R40, SRZ ;  /* 0x0000000000287805 */ /* 0x001fc6000001ff00 */
[C---:B--2---:R-:W-:Y:S01]  /*58d0*/  FADD.FTZ R12, R2.reuse, R7 ;  /* 0x00000007020c7221 */ /* 0x044fe20000010000 */
[----:B------:R-:W-:Y:S01]  /*58e0*/  IMAD.U32 R7, RZ, RZ, UR7 ;  /* 0x00000007ff077e24 */ /* 0x000fe2000f8e00ff */
[----:B------:R-:W-:Y:S02]  /*58f0*/  F2FP.BF16.F32.PACK_AB R195, R2, R61 ;  /* 0x0000003d02c3723e */ /* 0x000fe400000010ff */
[----:B------:R-:W-:Y:S02]  /*5900*/  CS2R R60, SRZ ;  /* 0x00000000003c7805 */ /* 0x000fe4000001ff00 */
[----:B------:R-:W-:Y:S01]  /*5910*/  MOV R2, 0x3f800000 ;  /* 0x3f80000000027802 */ /* 0x000fe20000000f00 */
[----:B------:R-:W-:Y:S06]  /*5920*/  @!P1 BRA `(.L_x_2203) ;  /* 0x0000004400bc9947 */ /* 0x000fec0003800000 */
[----:B------:R-:W-:Y:S01]  /*5930*/  R2UR UR7, R212 ;  /* 0x00000000d40772ca */ /* 0x000fe200000e0000 */
[----:B------:R-:W-:Y:S01]  /*5940*/  UMOV UR6, URZ ;  /* 0x0000003f00067c82 */ /* 0x000fe20008000000 */
[----:B------:R-:W-:Y:S01]  /*5950*/  MOV R21, R3 ;  /* 0x0000000300157202 */ /* 0x000fe20000000f00 */
[----:B------:R-:W-:Y:S02]  /*5960*/  IMAD.MOV.U32 R20, RZ, RZ, R6 ;  /* 0x000000ffff147224 */ /* 0x000fe400078e0006 */
[----:B------:R-:W-:Y:S02]  /*5970*/  IMAD.U32 R217, RZ, RZ, UR6 ;  /* 0x00000006ffd97e24 */ /* 0x000fe4000f8e00ff */
[----:B------:R-:W-:Y:S02]  /*5980*/  IMAD.MOV.U32 R2, RZ, RZ, 0x3f800000 ;  /* 0x3f800000ff027424 */ /* 0x000fe400078e00ff */
[----:B------:R-:W-:Y:S02]  /*5990*/  IMAD.MOV.U32 R151, RZ, RZ, RZ ;  /* 0x000000ffff977224 */ /* 0x000fe400078e00ff */
[----:B------:R-:W-:-:S02]  /*59a0*/  IMAD.U32 R218, RZ, RZ, UR6 ;  /* 0x00000006ffda7e24 */ /* 0x000fc4000f8e00ff */
[----:B------:R-:W-:-:S07]  /*59b0*/  MOV R212, UR7 ;  /* 0x0000000700d47c02 */ /* 0x000fce0008000f00 */
.L_x_2214:
        /* <DEDUP_REMOVED lines=8> */
.L_x_2204:
[----:B------:R-:W-:Y:S02]  /*5a40*/  R2UR UR10, R218 ;  /* 0x00000000da0a72ca */ /* 0x000fe400000e0000 */
[----:B------:R-:W-:Y:S02]  /*5a50*/  R2UR UR6, R16 ;  /* 0x00000000100672ca */ /* 0x000fe400000e0000 */
[----:B------:R-:W-:-:S09]  /*5a60*/  R2UR UR7, R7 ;  /* 0x00000000070772ca */ /* 0x000fd200000e0000 */
[----:B------:R-:W-:-:S04]  /*5a70*/  UIADD3 UR61, UR10, 0x1, URZ ;  /* 0x000000010a3d7890 */ /* 0x000fc8000fffe03f */
[----:B------:R-:W-:Y:S01]  /*5a80*/  UISETP.NE.AND UP0, UPT, UR61, 0x2, UPT ;  /* 0x000000023d00788c */ /* 0x000fe2000bf05270 */
[----:B------:R-:W-:-:S03]  /*5a90*/  MOV R3, UR7 ;  /* 0x0000000700037c02 */ /* 0x000fc60008000f00 */
[----:B------:R-:W-:Y:S01]  /*5aa0*/  USEL UR61, UR61, URZ, UP0 ;  /* 0x0000003f3d3d7287 */ /* 0x000fe20008000000 */
[----:B------:R-:W-:-:S03]  /*5ab0*/  SHF.L.U32 R3, R3, 0x1f, RZ ;  /* 0x0000001f03037819 */ /* 0x000fc600000006ff */
[----:B------:R-:W-:-:S06]  /*5ac0*/  ULEA UR6, UR61, UR6, 0x3 ;  /* 0x000000063d067291 */ /* 0x000fcc000f8e183f */
[----:B------:R-:W-:-:S03]  /*5ad0*/  IMAD.U32 R214, RZ, RZ, UR6 ;  /* 0x00000006ffd67e24 */ /* 0x000fc6000f8e00ff */
[----:B------:R0:W1:Y:S01]  /*5ae0*/  SYNCS.PHASECHK.TRANS64.TRYWAIT P1, [UR6+0x38830], R3 ;  /* 0x03883003ff0075a7 */ /* 0x0000620008020146 */
[----:B------:R-:W-:Y:S05]  /*5af0*/  @!P0 BRA `(.L_x_2205) ;  /* 0x0000000000048947 */ /* 0x000fea0003800000 */
[----:B------:R-:W-:Y:S01]  /*5b00*/  BPT.TRAP 0x1 ;  /* 0x000000040000795c */ /* 0x000fe20000300000 */
.L_x_2205:
[----:B-1----:R-:W-:Y:S05]  /*5b10*/  @P1 BRA `(.L_x_2206) ;  /* 0x00000000000c1947 */ /* 0x002fea0003800000 */
[----:B------:R-:W-:-:S13]  /*5b20*/  R2UR UR6, R214 ;  /* 0x00000000d60672ca */ /* 0x000fda00000e0000 */
[----:B------:R-:W1:Y:S02]  /*5b30*/  SYNCS.PHASECHK.TRANS64.TRYWAIT P1, [UR6+0x38830], R3 ;  /* 0x03883003ff0075a7 */ /* 0x000e640008020146 */
[----:B-1----:R-:W-:Y:S05]  /*5b40*/  @!P1 BRA `(.L_x_2207) ;  /* 0x0000010000109947 */ /* 0x002fea0003800000 */
.L_x_2206:
[----:B------:R-:W-:Y:S01]  /*5b50*/  R2UR UR6, R15 ;  /* 0x000000000f0672ca */ /* 0x000fe200000e0000 */
[----:B------:R-:W-:Y:S01]  /*5b60*/  WARPGROUP.ARRIVE ;  /* 0x00000000000079c5 */ /* 0x000fe20000000000 */
        /* <DEDUP_REMOVED lines=11> */
[----:B------:R-:W-:Y:S01]  /*5c20*/  UIMAD UR60, UR61, 0xa00, UR6 ;  /* 0x00000a003d3c78a4 */ /* 0x000fe2000f8e0206 */
[----:B------:R-:W-:Y:S01]  /*5c30*/  MOV R215, UR53 ;  /* 0x0000003500d77c02 */ /* 0x000fe20008000f00 */
[----:B------:R-:W-:Y:S01]  /*5c40*/  UMOV UR23, 0x40000040 ;  /* 0x4000004000177882 */ /* 0x000fe20000000000 */
[----:B------:R-:W-:Y:S01]  /*5c50*/  MOV R216, UR52 ;  /* 0x0000003400d87c02 */ /* 0x000fe20008000f00 */
[----:B------:R-:W-:Y:S01]  /*5c60*/  UIADD3 UR6, UR60, 0x80, URZ ;  /* 0x000000803c067890 */ /* 0x000fe2000fffe03f */
[----:B------:R-:W-:Y:S01]  /*5c70*/  R2UR UR52, R10 ;  /* 0x000000000a3472ca */ /* 0x000fe200000e0000 */
[----:B------:R-:W-:Y:S01]  /*5c80*/  UIADD3 UR7, UR60, 0x102, URZ ;  /* 0x000001023c077890 */ /* 0x000fe2000fffe03f */
[----:B------:R-:W-:Y:S01]  /*5c90*/  R2UR UR53, R11 ;  /* 0x000000000b3572ca */ /* 0x000fe200000e0000 */
[----:B------:R-:W-:Y:S01]  /*5ca0*/  UMOV UR58, UR60 ;  /* 0x0000003c003a7c82 */ /* 0x000fe20008000000 */
[----:B------:R-:W-:Y:S01]  /*5cb0*/  UIADD3 UR14, UR60, 0x280, URZ ;  /* 0x000002803c0e7890 */ /* 0x000fe2000fffe03f */
[----:B------:R-:W-:Y:S01]  /*5cc0*/  HGMMA.64x16x16.F32.BF16 R184, gdesc[UR56], RZ, !UPT, gsb0 ;  /* 0x0020000038b879f0 */ /* 0x000fe2000c0018ff */
[----:B------:R-:W-:Y:S01]  /*5cd0*/  UMOV UR50, UR6 ;  /* 0x0000000600327c82 */ /* 0x000fe20008000000 */
[----:B------:R-:W-:Y:S01]  /*5ce0*/  R2UR UR56, R4 ;  /* 0x00000000043872ca */ /* 0x000fe200000e0000 */
[----:B------:R-:W-:Y:S01]  /*5cf0*/  UIADD3 UR58, UR60, 0x100, URZ ;  /* 0x000001003c3a7890 */ /* 0x000fe2000fffe03f */
[----:B------:R-:W-:Y:S01]  /*5d00*/  R2UR UR57, R5 ;  /* 0x00000000053972ca */ /* 0x000fe200000e0000 */
[----:B------:R-:W-:Y:S01]  /*5d10*/  UMOV UR59, 0x40000040 ;  /* 0x40000040003b7882 */ /* 0x000fe20000000000 */
[----:B------:R-:W-:Y:S01]  /*5d20*/  UIADD3 UR6, UR60, 0x180, URZ ;  /* 0x000001803c067890 */ /* 0x000fe2000fffe03f */
[-C--:B------:R-:W-:Y:S01]  /*5d30*/  FMUL.FTZ R24, R24, R0.reuse ;  /* 0x0000000018187220 */ /* 0x080fe20000410000 */
[----:B------:R-:W-:Y:S01]  /*5d40*/  UMOV UR10, UR52 ;  /* 0x00000034000a7c82 */ /* 0x000fe20008000000 */
        /* <DEDUP_REMOVED lines=52> */
[----:B------:R-:W-:Y:S01]  /*6090*/  UMOV UR50, UR6 ;  /* 0x0000000600327c82 */ /* 0x000fe20008000000 */
[----:B------:R-:W-:Y:S01]  /*60a0*/  R2UR UR49, R5 ;  /* 0x00000000053172ca */ /* 0x000fe200000e0000 */
[----:B------:R-:W-:Y:S01]  /*60b0*/  UMOV UR51, 0x40000040 ;  /* 0x4000004000337882 */ /* 0x000fe20000000000 */
[----:B------:R-:W-:Y:S01]  /*60c0*/  UIADD3 UR6, UR60, 0x2, URZ ;  /* 0x000000023c067890 */ /* 0x000fe2000fffe03f */
[-C--:B------:R-:W-:Y:S01]  /*60d0*/  FMUL.FTZ R92, R92, R0.reuse ;  /* 0x000000005c5c7220 */ /* 0x080fe20000410000 */
[-C--:B------:R-:W-:Y:S01]  /*60e0*/  FMUL.FTZ R93, R93, R0.reuse ;  /* 0x000000005d5d7220 */ /* 0x080fe20000410000 */
[-C--:B------:R-:W-:Y:S01]  /*60f0*/  FMUL.FTZ R96, R96, R0.reuse ;  /* 0x0000000060607220 */ /* 0x080fe20000410000 */
[-C--:B------:R-:W-:Y:S01]  /*6100*/  FMUL.FTZ R97, R97, R0.reuse ;  /* 0x0000000061617220 */ /* 0x080fe20000410000 */
[-C--:B------:R-:W-:Y:S01]  /*6110*/  FMUL.FTZ R100, R100, R0.reuse ;  /* 0x0000000064647220 */ /* 0x080fe20000410000 */
[-C--:B------:R-:W-:Y:S01]  /*6120*/  FMUL.FTZ R101, R101, R0.reuse ;  /* 0x0000000065657220 */ /* 0x080fe20000410000 */
[----:B------:R-:W-:Y:S01]  /*6130*/  UMOV UR54, UR6 ;  /* 0x0000000600367c82 */ /* 0x000fe20008000000 */
        /* <DEDUP_REMOVED lines=99> */
[----:B------:R-:W-:Y:S01]  /*6770*/  R2UR UR49, R3 ;  /* 0x00000000033172ca */ /* 0x000fe200000e0000 */
[----:B------:R-:W-:Y:S01]  /*6780*/  UIADD3 UR50, UR60, 0x782, URZ ;  /* 0x000007823c327890 */ /* 0x000fe2000fffe03f */
[----:B------:R-:W-:Y:S01]  /*6790*/  R2UR UR48, R6 ;  /* 0x00000000063072ca */ /* 0x000fe200000e0000 */
[----:B------:R-:W-:Y:S01]  /*67a0*/  UMOV UR51, 0x40000040 ;  /* 0x4000004000337882 */ /* 0x000fe20000000000 */
[----:B------:R-:W-:Y:S02]  /*67b0*/  MOV R3, UR9 ;  /* 0x0000000900037c02 */ /* 0x000fe40008000f00 */
        /* <DEDUP_REMOVED lines=441> */
.L_x_2208:
        /* <DEDUP_REMOVED lines=9> */
.L_x_2209:
[----:B-1----:R-:W-:Y:S05]  /*83e0*/  @P1 BRA `(.L_x_2210) ;  /* 0x0000000000081947 */ /* 0x002fea0003800000 */
[----:B------:R-:W1:Y:S02]  /*83f0*/  SYNCS.PHASECHK.TRANS64.TRYWAIT P1, [UR10+0x38850], R0 ;  /* 0x03885000ff0075a7 */ /* 0x000e64000802014a */
[----:B-1----:R-:W-:Y:S05]  /*8400*/  @!P1 BRA `(.L_x_2211) ;  /* 0x000000d400fc9947 */ /* 0x002fea0003800000 */
.L_x_2210:
[----:B------:R-:W-:Y:S01]  /*8410*/  R2UR UR6, R16 ;  /* 0x00000000100672ca */ /* 0x000fe200000e0000 */
[----:B------:R-:W-:Y:S01]  /*8420*/  WARPGROUP.ARRIVE ;  /* 0x00000000000079c5 */ /* 0x000fe20000000000 */
[----:B------:R-:W-:-:S11]  /*8430*/  R2UR UR7, R218 ;  /* 0x00000000da0772ca */ /* 0x000fd600000e0000 */
[----:B------:R-:W-:-:S04]  /*8440*/  UIADD3 UR6, UR6, 0x400, URZ ;  /* 0x0000040006067890 */ /* 0x000fc8000fffe03f */
[----:B------:R-:W-:-:S04]  /*8450*/  USHF.R.U32.HI UR6, URZ, 0x4, UR6 ;  /* 0x000000043f067899 */ /* 0x000fc80008011606 */
[----:B------:R-:W-:-:S04]  /*8460*/  ULOP3.LUT UR6, UR6, 0x3fff, URZ, 0xc0, !UPT ;  /* 0x00003fff06067892 */ /* 0x000fc8000f8ec03f */
[----:B------:R-:W-:-:S04]  /*8470*/  ULOP3.LUT UR6, UR6, 0x2800000, URZ, 0xfc, !UPT ;  /* 0x0280000006067892 */ /* 0x000fc8000f8efc3f */
[----:B------:R-:W-:-:S03]  /*8480*/  UIMAD UR11, UR7, 0xa00, UR6 ;  /* 0x00000a00070b78a4 */ /* 0x000fc6000f8e0206 */
[----:B------:R-:W-:-:S04]  /*8490*/  UMOV UR7, 0x40000040 ;  /* 0x4000004000077882 */ /* 0x000fc80000000000 */
        /* <DEDUP_REMOVED lines=29> */
.L_x_2212:
[----:B------:R-:W-:Y:S01]  /*8670*/  R2UR UR6, R19 ;  /* 0x00000000130672ca */ /* 0x000fe200000e0000 */
[----:B------:R-:W-:Y:S01]  /*8680*/  ULDC UR7, c[0x0][0x9d8] ;  /* 0x0002760000077ab9 */ /* 0x000fe20000000800 */
[----:B------:R-:W-:Y:S01]  /*8690*/  R2UR UR15, R212 ;  /* 0x00000000d40f72ca */ /* 0x000fe200000e0000 */
[----:B------:R-:W-:Y:S01]  /*86a0*/  FMUL.FTZ R176, R176, UR7 ;  /* 0x00000007b0b07c20 */ /* 0x000fe20008410000 */
[----:B-1----:R-:W-:Y:S01]  /*86b0*/  FMUL.FTZ R3, R185, UR7 ;  /* 0x00000007b9037c20 */ /* 0x002fe20008410000 */
[----:B------:R-:W-:Y:S01]  /*86c0*/  FMUL.FTZ R185, R191, UR7 ;  /* 0x00000007bfb97c20 */ /* 0x000fe20008410000 */
[----:B0-----:R-:W-:Y:S01]  /*86d0*/  FMUL.FTZ R0, R180, UR7 ;  /* 0x00000007b4007c20 */ /* 0x001fe20008410000 */
[----:B------:R-:W-:Y:S01]  /*86e0*/  MUFU.TANH R191, R176 ;  /* 0x000000b000bf7308 */ /* 0x000fe20000002400 */
[----:B------:R-:W-:Y:S01]  /*86f0*/  IMAD.MOV.U32 R180, RZ, RZ, R14 ;  /* 0x000000ffffb47224 */ /* 0x000fe200078e000e */
[----:B------:R-:W-:Y:S01]  /*8700*/  R2UR UR14, R17 ;  /* 0x00000000110e72ca */ /* 0x000fe200000e0000 */
[----:B------:R-:W-:Y:S01]  /*8710*/  FMUL.FTZ R2, R184, UR7 ;  /* 0x00000007b8027c20 */ /* 0x000fe20008410000 */
[----:B------:R-:W-:Y:S01]  /*8720*/  FMUL.FTZ R192, R189, UR7 ;  /* 0x00000007bdc07c20 */ /* 0x000fe20008410000 */
[----:B------:R-:W-:Y:S01]  /*8730*/  MOV R189, 0xfffffffe ;  /* 0xfffffffe00bd7802 */ /* 0x000fe20000000f00 */
[----:B------:R-:W-:Y:S01]  /*8740*/  UISETP.NE.AND UP0, UPT, UR6, URZ, UPT ;  /* 0x0000003f0600728c */ /* 0x000fe2000bf05270 */
[----:B------:R-:W-:Y:S01]  /*8750*/  FMUL.FTZ R193, R188, UR7 ;  /* 0x00000007bcc17c20 */ /* 0x000fe20008410000 */
[----:B------:R-:W-:Y:S01]  /*8760*/  ULDC UR11, c[0x0][0x2f0] ;  /* 0x0000bc00000b7ab9 */ /* 0x000fe20000000800 */
[----:B------:R0:W-:Y:S01]  /*8770*/  MUFU.TANH R194, R0 ;  /* 0x0000000000c27308 */ /* 0x0001e20000002400 */
        /* <DEDUP_REMOVED lines=8> */
[----:B------:R-:W1:Y:S01]  /*8800*/  MUFU.TANH R2, R2 ;  /* 0x0000000200027308 */ /* 0x000e620000002400 */
[----:B0-----:R-:W-:Y:S01]  /*8810*/  IMAD.U32 R0, RZ, RZ, UR11 ;  /* 0x0000000bff007e24 */ /* 0x001fe2000f8e00ff */
[----:B------:R-:W-:Y:S01]  /*8820*/  ULDC UR11, c[0x0][0x288] ;  /* 0x0000a200000b7ab9 */ /* 0x000fe20000000800 */
[----:B------:R-:W-:Y:S01]  /*8830*/  FMUL.FTZ R184, R187, UR7 ;  /* 0x00000007bbb87c20 */ /* 0x000fe20008410000 */
[----:B------:R-:W-:Y:S01]  /*8840*/  FMUL.FTZ R187, R178, UR7 ;  /* 0x00000007b2bb7c20 */ /* 0x000fe20008410000 */
[----:B------:R-:W-:Y:S01]  /*8850*/  FMUL.FTZ R168, R168, UR7 ;  /* 0x00000007a8a87c20 */ /* 0x000fe20008410000 */
[----:B------:R-:W-:Y:S01]  /*8860*/  FMUL.FTZ R169, R169, UR7 ;  /* 0x00000007a9a97c20 */ /* 0x000fe20008410000 */
[----:B------:R-:W-:Y:S01]  /*8870*/  @P1 IMAD.HI.U32 R176, R14, UR6, RZ ;  /* 0x000000060eb01c27 */ /* 0x000fe2000f8e00ff */
[----:B------:R-:W-:Y:S01]  /*8880*/  @UP0 ULDC UR6, c[0x0][0x450] ;  /* 0x0001140000060ab9 */ /* 0x000fe20000000800 */
[----:B------:R-:W0:Y:S02]  /*8890*/  MUFU.TANH R3, R3 ;  /* 0x0000000300037308 */ /* 0x000e240000002400 */
[----:B------:R-:W-:Y:S01]  /*88a0*/  FMUL.FTZ R173, R173, UR7 ;  /* 0x00000007adad7c20 */ /* 0x000fe20008410000 */
[----:B------:R-:W-:Y:S01]  /*88b0*/  FMUL.FTZ R172, R172, UR7 ;  /* 0x00000007acac7c20 */ /* 0x000fe20008410000 */
[----:B------:R-:W-:Y:S01]  /*88c0*/  @P2 SHF.R.U32.HI R180, RZ, UR6, R176 ;  /* 0x00000006ffb42c19 */ /* 0x000fe200080116b0 */
[----:B------:R-:W-:Y:S01]  /*88d0*/  UMOV UR6, 0x1 ;  /* 0x0000000100067882 */ /* 0x000fe20000000000 */
[----:B------:R-:W-:Y:S01]  /*88e0*/  FMUL.FTZ R160, R160, UR7 ;  /* 0x00000007a0a07c20 */ /* 0x000fe20008410000 */
[----:B------:R-:W-:Y:S01]  /*88f0*/  UIMAD UR6, UR15, -0x50, UR6 ;  /* 0xffffffb00f0678a4 */ /* 0x000fe2000f8e0206 */
[----:B------:R-:W-:Y:S01]  /*8900*/  FMUL.FTZ R161, R161, UR7 ;  /* 0x00000007a1a17c20 */ /* 0x000fe20008410000 */
[----:B------:R-:W2:Y:S01]  /*8910*/  SHFL.IDX PT, R176, R180, RZ, 0x1c1f ;  /* 0x001c1fffb4b07589 */ /* 0x000ea200000e0000 */
[----:B------:R-:W3:Y:S01]  /*8920*/  MUFU.TANH R193, R193 ;  /* 0x000000c100c17308 */ /* 0x000ee20000002400 */
[----:B------:R-:W-:Y:S01]  /*8930*/  FMUL.FTZ R164, R164, UR7 ;  /* 0x00000007a4a47c20 */ /* 0x000fe20008410000 */
[----:B------:R-:W-:Y:S01]  /*8940*/  FMUL.FTZ R165, R165, UR7 ;  /* 0x00000007a5a57c20 */ /* 0x000fe20008410000 */
[----:B------:R-:W-:-:S02]  /*8950*/  IMAD R189, R18, R189, UR6 ;  /* 0x0000000612bd7e24 */ /* 0x000fc4000f8e02bd */
[----:B------:R-:W-:Y:S01]  /*8960*/  FMUL.FTZ R152, R152, UR7 ;  /* 0x0000000798987c20 */ /* 0x000fe20008410000 */
[----:B------:R-:W-:Y:S01]  /*8970*/  FMUL.FTZ R153, R153, UR7 ;  /* 0x0000000799997c20 */ /* 0x000fe20008410000 */
[----:B------:R-:W-:Y:S01]  /*8980*/  FMUL.FTZ R182, R182, UR7 ;  /* 0x00000007b6b67c20 */ /* 0x000fe20008410000 */
[----:B------:R-:W-:Y:S01]  /*8990*/  IMAD R189, R0, UR14, R189 ;  /* 0x0000000e00bd7c24 */ /* 0x000fe2000f8e02bd */
[----:B------:R-:W4:Y:S01]  /*89a0*/  MUFU.TANH R192, R192 ;  /* 0x000000c000c07308 */ /* 0x000f220000002400 */
[----:B------:R-:W-:Y:S01]  /*89b0*/  FMUL.FTZ R183, R183, UR7 ;  /* 0x00000007b7b77c20 */ /* 0x000fe20008410000 */
[----:B------:R-:W-:Y:S01]  /*89c0*/  FMUL.FTZ R170, R170, UR7 ;  /* 0x00000007aaaa7c20 */ /* 0x000fe20008410000 */
[----:B------:R-:W-:Y:S01]  /*89d0*/  FMUL.FTZ R171, R171, UR7 ;  /* 0x00000007abab7c20 */ /* 0x000fe20008410000 */
[----:B------:R-:W-:Y:S01]  /*89e0*/  FMUL.FTZ R174, R174, UR7 ;  /* 0x00000007aeae7c20 */ /* 0x000fe20008410000 */
[----:B------:R-:W-:Y:S01]  /*89f0*/  ULDC UR6, c[0x0][0x988] ;  /* 0x0002620000067ab9 */ /* 0x000fe20000000800 */
[----:B------:R-:W-:-:S02]  /*8a00*/  FMUL.FTZ R175, R175, UR7 ;  /* 0x00000007afaf7c20 */ /* 0x000fc40008410000 */
[----:B------:R1:W-:Y:S01]  /*8a10*/  MUFU.TANH R195, R181 ;  /* 0x000000b500c37308 */ /* 0x0003e20000002400 */
[----:B--2---:R-:W-:-:S07]  /*8a20*/  IADD3 R0, R176, -UR11, R189 ;  /* 0x8000000bb0007c10 */ /* 0x004fce000fffe0bd */
[----:B------:R-:W2:Y:S01]  /*8a30*/  MUFU.TANH R190, R190 ;  /* 0x000000be00be7308 */ /* 0x000ea20000002400 */
[C---:B------:R-:W-:Y:S02]  /*8a40*/  ISETP.GT.AND P1, PT, R0.reuse, RZ, PT ;  /* 0x000000ff0000720c */ /* 0x040fe40003f24270 */
[----:B------:R-:W-:Y:S02]  /*8a50*/  ISETP.GT.AND P2, PT, R0, 0x1, PT ;  /* 0x000000010000780c */ /* 0x000fe40003f44270 */
[----:B-1----:R-:W-:-:S03]  /*8a60*/  FSEL R181, R2, -INF , P1 ;  /* 0xff80000002b57808 */ /* 0x002fc60000800000 */
[----:B------:R-:W1:Y:S01]  /*8a70*/  MUFU.TANH R196, R168 ;  /* 0x000000a800c47308 */ /* 0x000e620000002400 */
[C---:B------:R-:W-:Y:S02]  /*8a80*/  ISETP.GT.AND P1, PT, R0.reuse, 0x8, PT ;  /* 0x000000080000780c */ /* 0x040fe40003f24270 */
[----:B0-----:R-:W-:Y:S02]  /*8a90*/  FSEL R179, R3, -INF , P2 ;  /* 0xff80000003b37808 */ /* 0x001fe40001000000 */
[----:B------:R-:W-:Y:S02]  /*8aa0*/  FMNMX.FTZ R2, R181, R20, !PT ;  /* 0x00000014b5027209 */ /* 0x000fe40007810000 */
[----:B------:R-:W-:Y:S01]  /*8ab0*/  ISETP.GT.AND P2, PT, R0, 0x9, PT ;  /* 0x000000090000780c */ /* 0x000fe20003f44270 */
[----:B------:R-:W0:Y:S01]  /*8ac0*/  MUFU.TANH R197, R169 ;  /* 0x000000a900c57308 */ /* 0x000e220000002400 */
[----:B---3--:R-:W-:Y:S02]  /*8ad0*/  FSEL R178, R193, -INF , P1 ;  /* 0xff800000c1b27808 */ /* 0x008fe40000800000 */
[----:B------:R-:W-:-:S02]  /*8ae0*/  FMNMX.FTZ R3, R179, R2, !PT ;  /* 0x00000002b3037209 */ /* 0x000fc40007810000 */
[----:B------:R-:W-:Y:S02]  /*8af0*/  ISETP.GT.AND P1, PT, R0, 0x10, PT ;  /* 0x000000100000780c */ /* 0x000fe40003f24270 */
[----:B----4-:R-:W-:Y:S01]  /*8b00*/  FSEL R177, R192, -INF , P2 ;  /* 0xff800000c0b17808 */ /* 0x010fe20001000000 */
[----:B------:R2:W3:Y:S01]  /*8b10*/  MUFU.TANH R199, R173 ;  /* 0x000000ad00c77308 */ /* 0x0004e20000002400 */
[----:B------:R-:W-:Y:S02]  /*8b20*/  FMNMX.FTZ R2, R178, R3, !PT ;  /* 0x00000003b2027209 */ /* 0x000fe40007810000 */
[C---:B------:R-:W-:Y:S02]  /*8b30*/  ISETP.GT.AND P2, PT, R0.reuse, 0x11, PT ;  /* 0x000000110000780c */ /* 0x040fe40003f44270 */
[----:B------:R-:W-:Y:S02]  /*8b40*/  FSEL R176, R191, -INF , P1 ;  /* 0xff800000bfb07808 */ /* 0x000fe40000800000 */
[----:B------:R-:W-:Y:S01]  /*8b50*/  FMNMX.FTZ R3, R177, R2, !PT ;  /* 0x00000002b1037209 */ /* 0x000fe20007810000 */
[----:B------:R4:W5:Y:S01]  /*8b60*/  MUFU.TANH R198, R172 ;  /* 0x000000ac00c67308 */ /* 0x0009620000002400 */
[----:B------:R-:W-:-:S02]  /*8b70*/  ISETP.GT.AND P1, PT, R0, 0x18, PT ;  /* 0x000000180000780c */ /* 0x000fc40003f24270 */
[----:B--2---:R-:W-:Y:S01]  /*8b80*/  FSEL R173, R190, -INF , P2 ;  /* 0xff800000bead7808 */ /* 0x004fe20001000000 */
[----:B------:R-:W-:Y:S01]  /*8b90*/  FMUL.FTZ R190, R157, UR7 ;  /* 0x000000079dbe7c20 */ /* 0x000fe20008410000 */
[----:B------:R-:W-:Y:S02]  /*8ba0*/  FMNMX.FTZ R2, R176, R3, !PT ;  /* 0x00000003b0027209 */ /* 0x000fe40007810000 */
[----:B------:R-:W-:Y:S01]  /*8bb0*/  ISETP.GT.AND P2, PT, R0, 0x19, PT ;  /* 0x000000190000780c */ /* 0x000fe20003f44270 */
[----:B------:R-:W2:Y:S01]  /*8bc0*/  MUFU.TANH R200, R160 ;  /* 0x000000a000c87308 */ /* 0x000ea20000002400 */
[----:B----4-:R-:W-:Y:S02]  /*8bd0*/  FSEL R172, R194, -INF , P1 ;  /* 0xff800000c2ac7808 */ /* 0x010fe40000800000 */
[----:B------:R-:W-:Y:S02]  /*8be0*/  FMNMX.FTZ R3, R173, R2, !PT ;  /* 0x00000002ad037209 */ /* 0x000fe40007810000 */
[----:B------:R-:W-:-:S02]  /*8bf0*/  ISETP.GT.AND P1, PT, R0, 0x20, PT ;  /* 0x000000200000780c */ /* 0x000fc40003f24270 */
[----:B------:R-:W-:Y:S01]  /*8c00*/  FSEL R168, R195, -INF , P2 ;  /* 0xff800000c3a87808 */ /* 0x000fe20001000000 */
[----:B------:R-:W4:Y:S01]  /*8c10*/  MUFU.TANH R193, R161 ;  /* 0x000000a100c17308 */ /* 0x000f220000002400 */
[----:B------:R-:W-:Y:S02]  /*8c20*/  FMNMX.FTZ R3, R172, R3, !PT ;  /* 0x00000003ac037209 */ /* 0x000fe40007810000 */
[----:B------:R-:W-:Y:S02]  /*8c30*/  ISETP.GT.AND P2, PT, R0, 0x21, PT ;  /* 0x000000210000780c */ /* 0x000fe40003f44270 */
[----:B-1----:R-:W-:Y:S02]  /*8c40*/  FSEL R169, R196, -INF , P1 ;  /* 0xff800000c4a97808 */ /* 0x002fe40000800000 */
[----:B------:R-:W-:Y:S01]  /*8c50*/  FMNMX.FTZ R2, R168, R3, !PT ;  /* 0x00000003a8027209 */ /* 0x000fe20007810000 */
[----:B------:R0:W1:Y:S01]  /*8c60*/  MUFU.TANH R191, R164 ;  /* 0x000000a400bf7308 */ /* 0x0000620000002400 */
[----:B------:R-:W-:-:S02]  /*8c70*/  ISETP.GT.AND P1, PT, R0, 0x28, PT ;  /* 0x000000280000780c */ /* 0x000fc40003f24270 */
[----:B------:R-:W-:-:S05]  /*8c80*/  FMNMX.FTZ R3, R169, R2, !PT ;  /* 0x00000002a9037209 */ /* 0x000fca0007810000 */
[----:B------:R5:W1:Y:S01]  /*8c90*/  MUFU.TANH R194, R165 ;  /* 0x000000a500c27308 */ /* 0x000a620000002400 */
[----:B0-----:R-:W-:Y:S02]  /*8ca0*/  FSEL R164, R197, -INF , P2 ;  /* 0xff800000c5a47808 */ /* 0x001fe40001000000 */
[----:B------:R-:W-:Y:S02]  /*8cb0*/  ISETP.GT.AND P2, PT, R0, 0x29, PT ;  /* 0x000000290000780c */ /* 0x000fe40003f44270 */
[----:B------:R-:W-:Y:S02]  /*8cc0*/  FMNMX.FTZ R2, R164, R3, !PT ;  /* 0x00000003a4027209 */ /* 0x000fe40007810000 */
[----:B---3--:R-:W-:Y:S01]  /*8cd0*/  FSEL R160, R199, -INF , P2 ;  /* 0xff800000c7a07808 */ /* 0x008fe20001000000 */
[----:B------:R0:W3:Y:S01]  /*8ce0*/  MUFU.TANH R195, R152 ;  /* 0x0000009800c37308 */ /* 0x0000e20000002400 */
[----:B-----5:R-:W-:Y:S02]  /*8cf0*/  FSEL R165, R198, -INF , P1 ;  /* 0xff800000c6a57808 */ /* 0x020fe40000800000 */
[----:B------:R-:W-:-:S02]  /*8d00*/  ISETP.GT.AND P1, PT, R0, 0x30, PT ;  /* 0x000000300000780c */ /* 0x000fc40003f24270 */
[----:B------:R-:W-:Y:S01]  /*8d10*/  FMNMX.FTZ R3, R165, R2, !PT ;  /* 0x00000002a5037209 */ /* 0x000fe20007810000 */
[----:B------:R-:W-:Y:S01]  /*8d20*/  FMUL.FTZ R2, R156, UR7 ;  /* 0x000000079c027c20 */ /* 0x000fe20008410000 */
[----:B------:R-:W-:Y:S01]  /*8d30*/  ISETP.GT.AND P2, PT, R0, 0x31, PT ;  /* 0x000000310000780c */ /* 0x000fe20003f44270 */
[----:B------:R3:W5:Y:S01]  /*8d40*/  MUFU.TANH R196, R153 ;  /* 0x0000009900c47308 */ /* 0x0007620000002400 */
[----:B--2---:R-:W-:Y:S02]  /*8d50*/  FSEL R161, R200, -INF , P1 ;  /* 0xff800000c8a17808 */ /* 0x004fe40000800000 */
[----:B0-----:R-:W-:Y:S02]  /*8d60*/  FMNMX.FTZ R152, R160, R3, !PT ;  /* 0x00000003a0987209 */ /* 0x001fe40007810000 */
[----:B------:R-:W-:Y:S02]  /*8d70*/  ISETP.GT.AND P1, PT, R0, 0x38, PT ;  /* 0x000000380000780c */ /* 0x000fe40003f24270 */
[----:B----4-:R-:W-:Y:S01]  /*8d80*/  FSEL R156, R193, -INF , P2 ;  /* 0xff800000c19c7808 */ /* 0x010fe20001000000 */
[----:B------:R0:W2:Y:S01]  /*8d90*/  MUFU.TANH R197, R2 ;  /* 0x0000000200c57308 */ /* 0x0000a20000002400 */
[----:B------:R-:W-:-:S02]  /*8da0*/  FMNMX.FTZ R3, R161, R152, !PT ;  /* 0x00000098a1037209 */ /* 0x000fc40007810000 */
[----:B------:R-:W-:Y:S02]  /*8db0*/  ISETP.GT.AND P2, PT, R0, 0x39, PT ;  /* 0x000000390000780c */ /* 0x000fe40003f44270 */
[----:B-1----:R-:W-:Y:S02]  /*8dc0*/  FSEL R157, R191, -INF , P1 ;  /* 0xff800000bf9d7808 */ /* 0x002fe40000800000 */
[----:B------:R-:W-:Y:S01]  /*8dd0*/  FMNMX.FTZ R192, R156, R3, !PT ;  /* 0x000000039cc07209 */ /* 0x000fe20007810000 */
[----:B------:R1:W4:Y:S01]  /*8de0*/  MUFU.TANH R193, R190 ;  /* 0x000000be00c17308 */ /* 0x0003220000002400 */
[----:B------:R-:W-:Y:S02]  /*8df0*/  ISETP.GT.AND P1, PT, R0, 0x40, PT ;  /* 0x000000400000780c */ /* 0x000fe40003f24270 */
[----:B------:R-:W-:Y:S01]  /*8e00*/  FSEL R152, R194, -INF , P2 ;  /* 0xff800000c2987808 */ /* 0x000fe20001000000 */
[----:B------:R-:W-:Y:S01]  /*8e10*/  FMUL.FTZ R194, R154, UR7 ;  /* 0x000000079ac27c20 */ /* 0x000fe20008410000 */
[----:B------:R-:W-:-:S02]  /*8e20*/  FMNMX.FTZ R3, R157, R192, !PT ;  /* 0x000000c09d037209 */ /* 0x000fc40007810000 */
[----:B------:R-:W-:Y:S01]  /*8e30*/  ISETP.GT.AND P2, PT, R0, 0x41, PT ;  /* 0x000000410000780c */ /* 0x000fe20003f44270 */
[----:B------:R-:W4:Y:S01]  /*8e40*/  MUFU.TANH R6, R6 ;  /* 0x0000000600067308 */ /* 0x000f220000002400 */
[----:B---3--:R-:W-:Y:S01]  /*8e50*/  FSEL R153, R195, -INF , P1 ;  /* 0xff800000c3997808 */ /* 0x008fe20000800000 */
[----:B------:R-:W-:Y:S01]  /*8e60*/  FMUL.FTZ R195, R155, UR7 ;  /* 0x000000079bc37c20 */ /* 0x000fe20008410000 */
[----:B0-----:R-:W-:Y:S02]  /*8e70*/  FMNMX.FTZ R2, R152, R3, !PT ;  /* 0x0000000398027209 */ /* 0x001fe40007810000 */
[----:B------:R-:W-:Y:S02]  /*8e80*/  ISETP.GT.AND P1, PT, R0, 0x48, PT ;  /* 0x000000480000780c */ /* 0x000fe40003f24270 */
[----:B-----5:R-:W-:Y:S01]  /*8e90*/  FSEL R3, R196, -INF , P2 ;  /* 0xff800000c4037808 */ /* 0x020fe20001000000 */
[----:B------:R-:W0:Y:S01]  /*8ea0*/  MUFU.TANH R184, R184 ;  /* 0x000000b800b87308 */ /* 0x000e220000002400 */
[----:B-1----:R-:W-:Y:S01]  /*8eb0*/  FMNMX.FTZ R190, R153, R2, !PT ;  /* 0x0000000299be7209 */ /* 0x002fe20007810000 */
[----:B------:R-:W-:Y:S01]  /*8ec0*/  FMUL.FTZ R196, R158, UR7 ;  /* 0x000000079ec47c20 */ /* 0x000fe20008410000 */
[----:B------:R-:W-:-:S02]  /*8ed0*/  ISETP.GT.AND P2, PT, R0, 0x49, PT ;  /* 0x000000490000780c */ /* 0x000fc40003f44270 */
[----:B--2---:R-:W-:Y:S01]  /*8ee0*/  FSEL R2, R197, -INF , P1 ;  /* 0xff800000c5027808 */ /* 0x004fe20000800000 */
[----:B------:R-:W-:Y:S01]  /*8ef0*/  FMUL.FTZ R197, R159, UR7 ;  /* 0x000000079fc57c20 */ /* 0x000fe20008410000 */
[----:B------:R-:W-:Y:S01]  /*8f00*/  FMNMX.FTZ R191, R3, R190, !PT ;  /* 0x000000be03bf7209 */ /* 0x000fe20007810000 */
[----:B------:R-:W-:Y:S01]  /*8f10*/  FMUL.FTZ R190, R162, UR7 ;  /* 0x00000007a2be7c20 */ /* 0x000fe20008410000 */
[----:B----4-:R-:W-:Y:S01]  /*8f20*/  FSEL R0, R193, -INF , P2 ;  /* 0xff800000c1007808 */ /* 0x010fe20001000000 */
[----:B------:R-:W1:Y:S01]  /*8f30*/  SHFL.IDX PT, R162, R180, 0x1, 0x1c1f ;  /* 0x003c1f00b4a27f89 */ /* 0x000e6200000e0000 */
[----:B------:R-:W-:Y:S01]  /*8f40*/  FMNMX.FTZ R191, R2, R191, !PT ;  /* 0x000000bf02bf7209 */ /* 0x000fe20007810000 */
[----:B------:R-:W2:Y:S03]  /*8f50*/  MUFU.TANH R186, R186 ;  /* 0x000000ba00ba7308 */ /* 0x000ea60000002400 */
[----:B------:R-:W-:Y:S01]  /*8f60*/  FMNMX.FTZ R192, R0, R191, !PT ;  /* 0x000000bf00c07209 */ /* 0x000fe20007810000 */
[----:B------:R-:W-:-:S04]  /*8f70*/  FMUL.FTZ R191, R163, UR7 ;  /* 0x00000007a3bf7c20 */ /* 0x000fc80008410000 */
[----:B------:R-:W3:Y:S01]  /*8f80*/  SHFL.BFLY PT, R193, R192, 0x2, 0x1f ;  /* 0x0c401f00c0c17f89 */ /* 0x000ee200000e0000 */
[----:B------:R-:W4:Y:S08]  /*8f90*/  MUFU.TANH R185, R185 ;  /* 0x000000b900b97308 */ /* 0x000f300000002400 */
[----:B------:R-:W5:Y:S01]  /*8fa0*/  MUFU.TANH R187, R187 ;  /* 0x000000bb00bb7308 */ /* 0x000f620000002400 */
[----:B-1----:R-:W-:Y:S01]  /*8fb0*/  IADD3 R189, R162, -UR11, R189 ;  /* 0x8000000ba2bd7c10 */ /* 0x002fe2000fffe0bd */
[----:B------:R-:W1:Y:S06]  /*8fc0*/  S2UR UR11, SR_CgaCtaId ;  /* 0x00000000000b79c3 */ /* 0x000e6c0000008800 */
[----:B------:R-:W1:Y:S01]  /*8fd0*/  MUFU.TANH R188, R188 ;  /* 0x000000bc00bc7308 */ /* 0x000e620000002400 */
[----:B------:R-:W-:-:S02]  /*8fe0*/  ISETP.GT.AND P1, PT, R189, RZ, PT ;  /* 0x000000ffbd00720c */ /* 0x000fc40003f24270 */
[C---:B------:R-:W-:Y:S02]  /*8ff0*/  ISETP.GT.AND P2, PT, R189.reuse, 0x1, PT ;  /* 0x00000001bd00780c */ /* 0x040fe40003f44270 */
[----:B------:R-:W-:Y:S02]  /*9000*/  FSEL R154, R6, -INF , P1 ;  /* 0xff800000069a7808 */ /* 0x000fe40000800000 */
[----:B---3--:R-:W-:Y:S01]  /*9010*/  FMNMX.FTZ R163, R192, R193, !PT ;  /* 0x000000c1c0a37209 */ /* 0x008fe20007810000 */
[----:B------:R-:W-:Y:S01]  /*9020*/  FMUL.FTZ R192, R166, UR7 ;  /* 0x00000007a6c07c20 */ /* 0x000fe20008410000 */
[----:B------:R-:W-:Y:S01]  /*9030*/  ISETP.GT.AND P1, PT, R189, 0x8, PT ;  /* 0x00000008bd00780c */ /* 0x000fe20003f24270 */
[----:B------:R-:W3:Y:S01]  /*9040*/  MUFU.TANH R182, R182 ;  /* 0x000000b600b67308 */ /* 0x000ee20000002400 */
[----:B0-----:R-:W-:Y:S01]  /*9050*/  FSEL R184, R184, -INF , P2 ;  /* 0xff800000b8b87808 */ /* 0x001fe20001000000 */
[----:B------:R-:W0:Y:S01]  /*9060*/  SHFL.BFLY PT, R166, R163, 0x1, 0x1f ;  /* 0x0c201f00a3a67f89 */ /* 0x000e2200000e0000 */
[----:B------:R-:W-:Y:S01]  /*9070*/  FMNMX.FTZ R155, R154, R21, !PT ;  /* 0x000000159a9b7209 */ /* 0x000fe20007810000 */
[----:B------:R-:W-:Y:S01]  /*9080*/  FMUL.FTZ R193, R167, UR7 ;  /* 0x00000007a7c17c20 */ /* 0x000fe20008410000 */
[----:B------:R-:W-:-:S02]  /*9090*/  ISETP.GT.AND P2, PT, R189, 0x9, PT ;  /* 0x00000009bd00780c */ /* 0x000fc40003f44270 */
[----:B--2---:R-:W-:Y:S01]  /*90a0*/  FSEL R186, R186, -INF , P1 ;  /* 0xff800000baba7808 */ /* 0x004fe20000800000 */
[----:B------:R-:W2:Y:S01]  /*90b0*/  MUFU.TANH R183, R183 ;  /* 0x000000b700b77308 */ /* 0x000ea20000002400 */
[----:B------:R-:W-:Y:S02]  /*90c0*/  FMNMX.FTZ R155, R184, R155, !PT ;  /* 0x0000009bb89b7209 */ /* 0x000fe40007810000 */
[----:B------:R-:W-:Y:S02]  /*90d0*/  ISETP.GT.AND P1, PT, R189, 0x10, PT ;  /* 0x00000010bd00780c */ /* 0x000fe40003f24270 */
[----:B----4-:R-:W-:Y:S02]  /*90e0*/  FSEL R185, R185, -INF , P2 ;  /* 0xff800000b9b97808 */ /* 0x010fe40001000000 */
[----:B------:R-:W-:Y:S01]  /*90f0*/  FMNMX.FTZ R158, R186, R155, !PT ;  /* 0x0000009bba9e7209 */ /* 0x000fe20007810000 */
[----:B------:R-:W4:Y:S01]  /*9100*/  MUFU.TANH R170, R170 ;  /* 0x000000aa00aa7308 */ /* 0x000f220000002400 */
[----:B------:R-:W-:-:S02]  /*9110*/  ISETP.GT.AND P2, PT, R189, 0x11, PT ;  /* 0x00000011bd00780c */ /* 0x000fc40003f44270 */
[----:B-----5:R-:W-:Y:S02]  /*9120*/  FSEL R155, R187, -INF , P1 ;  /* 0xff800000bb9b7808 */ /* 0x020fe40000800000 */
[----:B------:R-:W-:Y:S02]  /*9130*/  FMNMX.FTZ R162, R185, R158, !PT ;  /* 0x0000009eb9a27209 */ /* 0x000fe40007810000 */
[----:B------:R-:W-:Y:S01]  /*9140*/  ISETP.GT.AND P3, PT, R189, 0x18, PT ;  /* 0x00000018bd00780c */ /* 0x000fe20003f64270 */
[----:B------:R-:W5:Y:S01]  /*9150*/  MUFU.TANH R171, R171 ;  /* 0x000000ab00ab7308 */ /* 0x000f620000002400 */
[----:B-1----:R-:W-:Y:S02]  /*9160*/  FSEL R158, R188, -INF , P2 ;  /* 0xff800000bc9e7808 */ /* 0x002fe40001000000 */
[----:B0-----:R-:W-:Y:S02]  /*9170*/  FMNMX.FTZ R6, R163, R166, !PT ;  /* 0x000000a6a3067209 */ /* 0x001fe40007810000 */
[----:B------:R-:W-:-:S02]  /*9180*/  FMNMX.FTZ R163, R155, R162, !PT ;  /* 0x000000a29ba37209 */ /* 0x000fc40007810000 */
[C---:B------:R-:W-:Y:S01]  /*9190*/  FSETP.NEU.FTZ.AND P1, PT, R6.reuse, -INF , PT ;  /* 0xff8000000600780b */ /* 0x040fe20003f3d000 */
[----:B------:R-:W-:Y:S01]  /*91a0*/  FMUL.FTZ R187, R6, UR6 ;  /* 0x0000000606bb7c20 */ /* 0x000fe20008410000 */
[----:B------:R-:W0:Y:S01]  /*91b0*/  MUFU.TANH R174, R174 ;  /* 0x000000ae00ae7308 */ /* 0x000e220000002400 */
[----:B------:R-:W-:Y:S02]  /*91c0*/  ISETP.GT.AND P4, PT, R189, 0x19, PT ;  /* 0x00000019bd00780c */ /* 0x000fe40003f84270 */
[----:B---3--:R-:W-:Y:S02]  /*91d0*/  FSEL R159, R182, -INF , P3 ;  /* 0xff800000b69f7808 */ /* 0x008fe40001800000 */
[----:B------:R-:W-:Y:S02]  /*91e0*/  FMNMX.FTZ R166, R158, R163, !PT ;  /* 0x000000a39ea67209 */ /* 0x000fe40007810000 */
[----:B------:R-:W-:Y:S01]  /*91f0*/  FSEL R187, R187, RZ, P1 ;  /* 0x000000ffbbbb7208 */ /* 0x000fe20000800000 */
[----:B------:R-:W1:Y:S01]  /*9200*/  MUFU.TANH R175, R175 ;  /* 0x000000af00af7308 */ /* 0x000e620000002400 */
[----:B------:R-:W-:-:S02]  /*9210*/  ISETP.GT.AND P2, PT, R189, 0x20, PT ;  /* 0x00000020bd00780c */ /* 0x000fc40003f44270 */
[----:B--2---:R-:W-:Y:S01]  /*9220*/  FSEL R162, R183, -INF , P4 ;  /* 0xff800000b7a27808 */ /* 0x004fe20002000000 */
[--C-:B------:R-:W-:Y:S01]  /*9230*/  FFMA.FTZ R182, R181, UR6, -R187.reuse ;  /* 0x00000006b5b67c23 */ /* 0x100fe200080108bb */
[----:B------:R-:W-:Y:S01]  /*9240*/  FMNMX.FTZ R163, R159, R166, !PT ;  /* 0x000000a69fa37209 */ /* 0x000fe20007810000 */
[--C-:B------:R-:W-:Y:S01]  /*9250*/  FFMA.FTZ R208, R179, UR6, -R187.reuse ;  /* 0x00000006b3d07c23 */ /* 0x100fe200080108bb */
[C---:B------:R-:W-:Y:S01]  /*9260*/  ISETP.GT.AND P3, PT, R189.reuse, 0x21, PT ;  /* 0x00000021bd00780c */ /* 0x040fe20003f64270 */
[----:B------:R-:W2:Y:S01]  /*9270*/  MUFU.TANH R190, R190 ;  /* 0x000000be00be7308 */ /* 0x000ea20000002400 */
[----:B----4-:R-:W-:Y:S01]  /*9280*/  FSEL R166, R170, -INF , P2 ;  /* 0xff800000aaa67808 */ /* 0x010fe20001000000 */
[--C-:B------:R-:W-:Y:S01]  /*9290*/  FFMA.FTZ R210, R178, UR6, -R187.reuse ;  /* 0x00000006b2d27c23 */ /* 0x100fe200080108bb */
[----:B------:R-:W-:Y:S01]  /*92a0*/  FMNMX.FTZ R181, R162, R163, !PT ;  /* 0x000000a3a2b57209 */ /* 0x000fe20007810000 */
[--C-:B------:R-:W-:Y:S01]  /*92b0*/  FFMA.FTZ R204, R176, UR6, -R187.reuse ;  /* 0x00000006b0cc7c23 */ /* 0x100fe200080108bb */
[----:B------:R-:W-:Y:S01]  /*92c0*/  ISETP.GT.AND P2, PT, R189, 0x28, PT ;  /* 0x00000028bd00780c */ /* 0x000fe20003f44270 */
[--C-:B------:R-:W-:Y:S01]  /*92d0*/  FFMA.FTZ R206, R172, UR6, -R187.reuse ;  /* 0x00000006acce7c23 */ /* 0x100fe200080108bb */
[----:B-----5:R-:W-:Y:S01]  /*92e0*/  FSEL R167, R171, -INF , P3 ;  /* 0xff800000aba77808 */ /* 0x020fe20001800000 */
[----:B------:R-:W3:Y:S01]  /*92f0*/  MUFU.TANH R191, R191 ;  /* 0x000000bf00bf7308 */ /* 0x000ee20000002400 */
[----:B------:R-:W-:Y:S01]  /*9300*/  FMNMX.FTZ R180, R166, R181, !PT ;  /* 0x000000b5a6b47209 */ /* 0x000fe20007810000 */
[--C-:B------:R-:W-:Y:S01]  /*9310*/  FFMA.FTZ R202, R165, UR6, -R187.reuse ;  /* 0x00000006a5ca7c23 */ /* 0x100fe200080108bb */
[----:B------:R-:W-:Y:S01]  /*9320*/  ISETP.GT.AND P3, PT, R189, 0x29, PT ;  /* 0x00000029bd00780c */ /* 0x000fe20003f64270 */
[--C-:B------:R-:W-:Y:S01]  /*9330*/  FFMA.FTZ R165, R160, UR6, -R187.reuse ;  /* 0x00000006a0a57c23 */ /* 0x100fe200080108bb */
[----:B0-----:R-:W-:Y:S01]  /*9340*/  FSEL R170, R174, -INF , P2 ;  /* 0xff800000aeaa7808 */ /* 0x001fe20001000000 */
[--C-:B------:R-:W-:Y:S01]  /*9350*/  FFMA.FTZ R200, R169, UR6, -R187.reuse ;  /* 0x00000006a9c87c23 */ /* 0x100fe200080108bb */
[----:B------:R-:W-:Y:S01]  /*9360*/  FMNMX.FTZ R179, R167, R180, !PT ;  /* 0x000000b4a7b37209 */ /* 0x000fe20007810000 */
[----:B------:R-:W0:Y:S01]  /*9370*/  MUFU.TANH R192, R192 ;  /* 0x000000c000c07308 */ /* 0x000e220000002400 */
[----:B------:R-:W-:Y:S01]  /*9380*/  ISETP.GT.AND P2, PT, R189, 0x30, PT ;  /* 0x00000030bd00780c */ /* 0x000fe20003f44270 */
[--C-:B------:R-:W-:Y:S01]  /*9390*/  FFMA.FTZ R198, R157, UR6, -R187.reuse ;  /* 0x000000069dc67c23 */ /* 0x100fe200080108bb */
[----:B-1----:R-:W-:Y:S01]  /*93a0*/  FSEL R171, R175, -INF , P3 ;  /* 0xff800000afab7808 */ /* 0x002fe20001800000 */
[--C-:B------:R-:W-:Y:S01]  /*93b0*/  FFMA.FTZ R177, R177, UR6, -R187.reuse ;  /* 0x00000006b1b17c23 */ /* 0x100fe200080108bb */
[----:B------:R-:W-:Y:S01]  /*93c0*/  FMNMX.FTZ R180, R170, R179, !PT ;  /* 0x000000b3aab47209 */ /* 0x000fe20007810000 */
[--C-:B------:R-:W-:Y:S01]  /*93d0*/  FFMA.FTZ R169, R164, UR6, -R187.reuse ;  /* 0x00000006a4a97c23 */ /* 0x100fe200080108bb */
[----:B------:R-:W-:Y:S01]  /*93e0*/  ISETP.GT.AND P3, PT, R189, 0x31, PT ;  /* 0x00000031bd00780c */ /* 0x000fe20003f64270 */
[----:B------:R-:W1:Y:S01]  /*93f0*/  MUFU.TANH R193, R193 ;  /* 0x000000c100c17308 */ /* 0x000e620000002400 */
[----:B--2---:R-:W-:Y:S01]  /*9400*/  FSEL R174, R190, -INF , P2 ;  /* 0xff800000beae7808 */ /* 0x004fe20001000000 */
[----:B------:R-:W-:Y:S01]  /*9410*/  FFMA.FTZ R157, R152, UR6, -R187 ;  /* 0x00000006989d7c23 */ /* 0x000fe200080108bb */
[----:B------:R-:W-:-:S02]  /*9420*/  FMNMX.FTZ R179, R171, R180, !PT ;  /* 0x000000b4abb37209 */ /* 0x000fc40007810000 */
[----:B------:R-:W-:Y:S02]  /*9430*/  ISETP.GT.AND P2, PT, R189, 0x38, PT ;  /* 0x00000038bd00780c */ /* 0x000fe40003f44270 */
[----:B---3--:R-:W-:Y:S01]  /*9440*/  FSEL R175, R191, -INF , P3 ;  /* 0xff800000bfaf7808 */ /* 0x008fe20001800000 */
[----:B------:R-:W2:Y:S01]  /*9450*/  MUFU.TANH R194, R194 ;  /* 0x000000c200c27308 */ /* 0x000ea20000002400 */
[----:B------:R-:W-:Y:S02]  /*9460*/  FMNMX.FTZ R180, R174, R179, !PT ;  /* 0x000000b3aeb47209 */ /* 0x000fe40007810000 */
[----:B------:R-:W-:Y:S02]  /*9470*/  ISETP.GT.AND P3, PT, R189, 0x39, PT ;  /* 0x00000039bd00780c */ /* 0x000fe40003f64270 */
[----:B0-----:R-:W-:Y:S01]  /*9480*/  FSEL R178, R192, -INF , P2 ;  /* 0xff800000c0b27808 */ /* 0x001fe20001000000 */
[--C-:B------:R-:W-:Y:S01]  /*9490*/  FFMA.FTZ R192, R153, UR6, -R187.reuse ;  /* 0x0000000699c07c23 */ /* 0x100fe200080108bb */
[----:B------:R-:W-:Y:S01]  /*94a0*/  FMNMX.FTZ R181, R175, R180, !PT ;  /* 0x000000b4afb57209 */ /* 0x000fe20007810000 */
[----:B------:R-:W0:Y:S01]  /*94b0*/  MUFU.TANH R195, R195 ;  /* 0x000000c300c37308 */ /* 0x000e220000002400 */
[----:B------:R-:W-:Y:S01]  /*94c0*/  ISETP.GT.AND P2, PT, R189, 0x40, PT ;  /* 0x00000040bd00780c */ /* 0x000fe20003f44270 */
[----:B------:R-:W-:Y:S01]  /*94d0*/  FFMA.FTZ R153, R3, UR6, -R187 ;  /* 0x0000000603997c23 */ /* 0x000fe200080108bb */
[----:B-1----:R-:W-:-:S02]  /*94e0*/  FSEL R179, R193, -INF , P3 ;  /* 0xff800000c1b37808 */ /* 0x002fc40001800000 */
[C---:B------:R-:W-:Y:S02]  /*94f0*/  ISETP.GT.AND P3, PT, R189.reuse, 0x41, PT ;  /* 0x00000041bd00780c */ /* 0x040fe40003f64270 */
[----:B------:R-:W-:Y:S01]  /*9500*/  R2UR UR7, R214 ;  /* 0x00000000d60772ca */ /* 0x000fe200000e0000 */
[----:B------:R-:W-:Y:S01]  /*9510*/  MUFU.TANH R196, R196 ;  /* 0x000000c400c47308 */ /* 0x000fe20000002400 */
[----:B--2---:R-:W-:Y:S01]  /*9520*/  FSEL R180, R194, -INF , P2 ;  /* 0xff800000c2b47808 */ /* 0x004fe20001000000 */
[----:B------:R-:W-:Y:S01]  /*9530*/  FFMA.FTZ R194, R2, UR6, -R187 ;  /* 0x0000000602c27c23 */ /* 0x000fe200080108bb */
[----:B------:R-:W-:-:S05]  /*9540*/  ISETP.GT.AND P2, PT, R189, 0x48, PT ;  /* 0x00000048bd00780c */ /* 0x000fca0003f44270 */
[----:B------:R-:W1:Y:S01]  /*9550*/  MUFU.TANH R197, R197 ;  /* 0x000000c500c57308 */ /* 0x000e620000002400 */
[----:B0-----:R-:W-:Y:S02]  /*9560*/  FSEL R176, R195, -INF , P3 ;  /* 0xff800000c3b07808 */ /* 0x001fe40001800000 */
[----:B------:R-:W-:Y:S01]  /*9570*/  ISETP.GT.AND P3, PT, R189, 0x49, PT ;  /* 0x00000049bd00780c */ /* 0x000fe20003f64270 */
[----:B------:R-:W-:Y:S01]  /*9580*/  FFMA.FTZ R189, R173, UR6, -R187 ;  /* 0x00000006adbd7c23 */ /* 0x000fe200080108bb */
[----:B------:R-:W-:-:S03]  /*9590*/  UIADD3 UR7, UR7, 0x38840, URZ ;  /* 0x0003884007077890 */ /* 0x000fc6000fffe03f */
[----:B------:R0:W-:Y:S01]  /*95a0*/  MUFU.EX2 R163, R182 ;  /* 0x000000b600a37308 */ /* 0x0001e20000000800 */
[----:B------:R-:W-:-:S07]  /*95b0*/  UPRMT UR7, UR11, 0x654, UR7 ;  /* 0x000006540b077896 */ /* 0x000fce0008000007 */
[----:B------:R-:W-:Y:S01]  /*95c0*/  MUFU.EX2 R208, R208 ;  /* 0x000000d000d07308 */ /* 0x000fe20000000800 */
[----:B0-----:R-:W-:Y:S01]  /*95d0*/  FMNMX.FTZ R182, R178, R181, !PT ;  /* 0x000000b5b2b67209 */ /* 0x001fe20007810000 */
[----:B------:R-:W-:Y:S01]  /*95e0*/  SYNCS.ARRIVE.TRANS64.RED.A1T0 RZ, [UR7], RZ ;  /* 0x000000ffffff79a7 */ /* 0x000fe20008100407 */
[----:B-1----:R-:W-:Y:S02]  /*95f0*/  FSEL R188, R197, -INF , P3 ;  /* 0xff800000c5bc7808 */ /* 0x002fe40001800000 */
[----:B------:R-:W-:Y:S02]  /*9600*/  FMNMX.FTZ R181, R179, R182, !PT ;  /* 0x000000b6b3b57209 */ /* 0x000fe40007810000 */
[----:B------:R-:W-:Y:S01]  /*9610*/  FSEL R182, R196, -INF , P2 ;  /* 0xff800000c4b67808 */ /* 0x000fe20001000000 */
[--C-:B------:R-:W-:Y:S01]  /*9620*/  FFMA.FTZ R196, R161, UR6, -R187.reuse ;  /* 0x00000006a1c47c23 */ /* 0x100fe200080108bb */
[----:B------:R-:W-:Y:S01]  /*9630*/  FMNMX.FTZ R181, R180, R181, !PT ;  /* 0x000000b5b4b57209 */ /* 0x000fe20007810000 */
[----:B------:R-:W-:Y:S01]  /*9640*/  FFMA.FTZ R161, R156, UR6, -R187 ;  /* 0x000000069ca17c23 */ /* 0x000fe200080108bb */
[----:B------:R-:W-:Y:S02]  /*9650*/  MUFU.EX2 R210, R210 ;  /* 0x000000d200d27308 */ /* 0x000fe40000000800 */
[----:B------:R-:W-:-:S04]  /*9660*/  FMNMX.FTZ R173, R176, R181, !PT ;  /* 0x000000b5b0ad7209 */ /* 0x000fc80007810000 */
[----:B------:R-:W-:Y:S02]  /*9670*/  FMNMX.FTZ R173, R182, R173, !PT ;  /* 0x000000adb6ad7209 */ /* 0x000fe40007810000 */
[----:B------:R-:W-:Y:S02]  /*9680*/  MUFU.EX2 R177, R177 ;  /* 0x000000b100b17308 */ /* 0x000fe40000000800 */
[----:B------:R-:W-:Y:S01]  /*9690*/  FMNMX.FTZ R172, R188, R173, !PT ;  /* 0x000000adbcac7209 */ /* 0x000fe20007810000 */
[----:B------:R-:W-:-:S04]  /*96a0*/  FFMA.FTZ R173, R168, UR6, -R187 ;  /* 0x00000006a8ad7c23 */ /* 0x000fc800080108bb */
[----:B------:R-:W0:Y:S01]  /*96b0*/  SHFL.BFLY PT, R183, R172, 0x2, 0x1f ;  /* 0x0c401f00acb77f89 */ /* 0x000e2200000e0000 */
[----:B------:R-:W-:Y:S08]  /*96c0*/  MUFU.EX2 R204, R204 ;  /* 0x000000cc00cc7308 */ /* 0x000ff00000000800 */
        /* <DEDUP_REMOVED lines=8> */
[----:B0-----:R-:W-:Y:S01]  /*9750*/  FMNMX.FTZ R3, R183, R160, !PT ;  /* 0x000000a0b7037209 */ /* 0x001fe20007810000 */
[----:B------:R-:W-:-:S03]  /*9760*/  FFMA.FTZ R183, R0, UR6, -R187 ;  /* 0x0000000600b77c23 */ /* 0x000fc600080108bb */
[C---:B------:R-:W-:Y:S01]  /*9770*/  FSETP.NEU.FTZ.AND P2, PT, R3.reuse, -INF , PT ;  /* 0xff8000000300780b */ /* 0x040fe20003f5d000 */
[C---:B------:R-:W-:Y:S02]  /*9780*/  FMUL.FTZ R2, R3.reuse, UR6 ;  /* 0x0000000603027c20 */ /* 0x040fe40008410000 */
[----:B------:R-:W-:Y:S01]  /*9790*/  MUFU.EX2 R165, R165 ;  /* 0x000000a500a57308 */ /* 0x000fe20000000800 */
[----:B------:R-:W-:Y:S02]  /*97a0*/  FSEL R0, R3, RZ, P2 ;  /* 0x000000ff03007208 */ /* 0x000fe40001000000 */
[----:B------:R-:W-:-:S03]  /*97b0*/  FSEL R187, R2, RZ, P2 ;  /* 0x000000ff02bb7208 */ /* 0x000fc60001000000 */
[----:B------:R-:W-:Y:S02]  /*97c0*/  FADD.FTZ R2, -R0, R21 ;  /* 0x0000001500027221 */ /* 0x000fe40000010100 */
[----:B------:R-:W-:Y:S01]  /*97d0*/  MUFU.EX2 R196, R196 ;  /* 0x000000c400c47308 */ /* 0x000fe20000000800 */
[--C-:B------:R-:W-:Y:S01]  /*97e0*/  FFMA.FTZ R205, R155, UR6, -R187.reuse ;  /* 0x000000069bcd7c23 */ /* 0x100fe200080108bb */
[----:B------:R-:W-:Y:S01]  /*97f0*/  FSEL R155, R6, RZ, P1 ;  /* 0x000000ff069b7208 */ /* 0x000fe20000800000 */
[--C-:B------:R-:W-:Y:S01]  /*9800*/  FFMA.FTZ R209, R154, UR6, -R187.reuse ;  /* 0x000000069ad17c23 */ /* 0x100fe200080108bb */
[----:B------:R-:W-:Y:S01]  /*9810*/  FMUL.FTZ R2, R2, UR6 ;  /* 0x0000000602027c20 */ /* 0x000fe20008410000 */
[--C-:B------:R-:W-:Y:S01]  /*9820*/  FFMA.FTZ R152, R184, UR6, -R187.reuse ;  /* 0x00000006b8987c23 */ /* 0x100fe200080108bb */
[--C-:B------:R-:W-:Y:S01]  /*9830*/  FFMA.FTZ R211, R186, UR6, -R187.reuse ;  /* 0x00000006bad37c23 */ /* 0x100fe200080108bb */
[----:B------:R-:W-:Y:S01]  /*9840*/  FADD.FTZ R155, -R155, R20 ;  /* 0x000000149b9b7221 */ /* 0x000fe20000010100 */
[--C-:B------:R-:W-:Y:S01]  /*9850*/  FFMA.FTZ R154, R185, UR6, -R187.reuse ;  /* 0x00000006b99a7c23 */ /* 0x100fe200080108bb */
        /* <DEDUP_REMOVED lines=14> */
[----:B------:R-:W-:-:S02]  /*9940*/  FFMA.FTZ R182, R182, UR6, -R187 ;  /* 0x00000006b6b67c23 */ /* 0x000fc400080108bb */
[----:B------:R-:W1:Y:S08]  /*9950*/  MUFU.EX2 R2, R2 ;  /* 0x0000000200027308 */ /* 0x000e700000000800 */
[----:B------:R-:W2:Y:S01]  /*9960*/  MUFU.EX2 R152, R152 ;  /* 0x0000009800987308 */ /* 0x000ea20000000800 */
[----:B0-----:R-:W-:-:S04]  /*9970*/  FFMA.FTZ R13, R0, R13, R163 ;  /* 0x0000000d000d7223 */ /* 0x001fc800000100a3 */
[----:B------:R-:W-:-:S03]  /*9980*/  FADD.FTZ R13, R208, R13 ;  /* 0x0000000dd00d7221 */ /* 0x000fc60000010000 */
[----:B------:R-:W0:Y:S01]  /*9990*/  MUFU.EX2 R211, R211 ;  /* 0x000000d300d37308 */ /* 0x000e220000000800 */
[----:B-1----:R-:W-:Y:S01]  /*99a0*/  FFMA.FTZ R21, R2, R12, R209 ;  /* 0x0000000c02157223 */ /* 0x002fe200000100d1 */
[----:B------:R-:W-:-:S06]  /*99b0*/  FADD.FTZ R164, R210, R13 ;  /* 0x0000000dd2a47221 */ /* 0x000fcc0000010000 */
[----:B------:R-:W1:Y:S01]  /*99c0*/  MUFU.EX2 R154, R154 ;  /* 0x0000009a009a7308 */ /* 0x000e620000000800 */
[----:B--2---:R-:W-:Y:S01]  /*99d0*/  FADD.FTZ R12, R152, R21 ;  /* 0x00000015980c7221 */ /* 0x004fe20000010000 */
[----:B------:R-:W-:-:S04]  /*99e0*/  FADD.FTZ R21, R177, R164 ;  /* 0x000000a4b1157221 */ /* 0x000fc80000010000 */
[----:B------:R-:W-:Y:S02]  /*99f0*/  FADD.FTZ R164, R204, R21 ;  /* 0x00000015cca47221 */ /* 0x000fe40000010000 */
[----:B------:R-:W2:Y:S01]  /*9a00*/  MUFU.EX2 R205, R205 ;  /* 0x000000cd00cd7308 */ /* 0x000ea20000000800 */
[----:B0-----:R-:W-:Y:S01]  /*9a10*/  FADD.FTZ R13, R211, R12 ;  /* 0x0000000cd30d7221 */ /* 0x001fe20000010000 */
[----:B------:R-:W-:Y:S01]  /*9a20*/  FADD.FTZ R21, R181, R164 ;  /* 0x000000a4b5157221 */ /* 0x000fe20000010000 */
[----:B------:R-:W-:-:S03]  /*9a30*/  FFMA.FTZ R164, R179, UR6, -R187 ;  /* 0x00000006b3a47c23 */ /* 0x000fc600080108bb */
[----:B------:R-:W-:Y:S02]  /*9a40*/  FADD.FTZ R166, R206, R21 ;  /* 0x00000015cea67221 */ /* 0x000fe40000010000 */
[----:B------:R-:W0:Y:S01]  /*9a50*/  MUFU.EX2 R156, R156 ;  /* 0x0000009c009c7308 */ /* 0x000e220000000800 */
[----:B-1----:R-:W-:Y:S01]  /*9a60*/  FADD.FTZ R12, R154, R13 ;  /* 0x0000000d9a0c7221 */ /* 0x002fe20000010000 */
[----:B------:R-:W-:-:S04]  /*9a70*/  FADD.FTZ R21, R173, R166 ;  /* 0x000000a6ad157221 */ /* 0x000fc80000010000 */
[----:B------:R-:W-:Y:S02]  /*9a80*/  FADD.FTZ R166, R200, R21 ;  /* 0x00000015c8a67221 */ /* 0x000fe40000010000 */
[----:B------:R-:W1:Y:S01]  /*9a90*/  MUFU.EX2 R207, R207 ;  /* 0x000000cf00cf7308 */ /* 0x000e620000000800 */
[----:B--2---:R-:W-:Y:S01]  /*9aa0*/  FADD.FTZ R13, R205, R12 ;  /* 0x0000000ccd0d7221 */ /* 0x004fe20000010000 */
[----:B------:R-:W-:Y:S01]  /*9ab0*/  FADD.FTZ R21, R169, R166 ;  /* 0x000000a6a9157221 */ /* 0x000fe20000010000 */
[--C-:B------:R-:W-:Y:S01]  /*9ac0*/  FFMA.FTZ R166, R176, UR6, -R187.reuse ;  /* 0x00000006b0a67c23 */ /* 0x100fe200080108bb */
[----:B------:R-:W-:Y:S02]  /*9ad0*/  FFMA.FTZ R187, R188, UR6, -R187 ;  /* 0x00000006bcbb7c23 */ /* 0x000fe400080108bb */
        /* <DEDUP_REMOVED lines=47> */
.L_x_2213:
[----:B------:R-:W0:Y:S01]  /*9dd0*/  S2UR UR14, SR_CgaCtaId ;  /* 0x00000000000e79c3 */ /* 0x000e220000008800 */
[----:B------:R-:W-:Y:S01]  /*9de0*/  R2UR UR11, R213 ;  /* 0x00000000d50b72ca */ /* 0x000fe200000e0000 */
[----:B------:R-:W-:Y:S01]  /*9df0*/  UIADD3 UR10, UR10, 0x38860, URZ ;  /* 0x000388600a0a7890 */ /* 0x000fe2000fffe03f */
[----:B------:R-:W-:Y:S01]  /*9e00*/  R2UR UR7, R212 ;  /* 0x00000000d40772ca */ /* 0x000fe200000e0000 */
[----:B------:R-:W-:Y:S01]  /*9e10*/  IMAD.MOV.U32 R21, RZ, RZ, R3 ;  /* 0x000000ffff157224 */ /* 0x000fe200078e0003 */
[----:B------:R-:W-:Y:S01]  /*9e20*/  F2FP.BF16.F32.PACK_AB R201, R20, R201 ;  /* 0x000000c914c9723e */ /* 0x000fe200000010ff */
[----:B------:R-:W-:Y:S01]  /*9e30*/  IMAD.MOV.U32 R20, RZ, RZ, R6 ;  /* 0x000000ffff147224 */ /* 0x000fe200078e0006 */
[----:B------:R-:W-:Y:S01]  /*9e40*/  F2FP.BF16.F32.PACK_AB R208, R208, R163 ;  /* 0x000000a3d0d0723e */ /* 0x000fe200000010ff */
[----:B------:R-:W-:Y:S01]  /*9e50*/  IMAD.U32 R218, RZ, RZ, UR61 ;  /* 0x0000003dffda7e24 */ /* 0x000fe2000f8e00ff */
[----:B------:R-:W-:Y:S02]  /*9e60*/  F2FP.BF16.F32.PACK_AB R209, R152, R209 ;  /* 0x000000d198d1723e */ /* 0x000fe400000010ff */
[----:B------:R-:W-:-:S02]  /*9e70*/  F2FP.BF16.F32.PACK_AB R210, R177, R210 ;  /* 0x000000d2b1d2723e */ /* 0x000fc400000010ff */
[----:B------:R-:W-:Y:S02]  /*9e80*/  F2FP.BF16.F32.PACK_AB R211, R154, R211 ;  /* 0x000000d39ad3723e */ /* 0x000fe400000010ff */
[----:B------:R-:W-:Y:S01]  /*9e90*/  F2FP.BF16.F32.PACK_AB R204, R181, R204 ;  /* 0x000000ccb5cc723e */ /* 0x000fe200000010ff */
[----:B------:R-:W-:Y:S01]  /*9ea0*/  UISETP.GT.AND UP0, UPT, UR7, UR11, UPT ;  /* 0x0000000b0700728c */ /* 0x000fe2000bf04270 */
[----:B------:R-:W-:Y:S01]  /*9eb0*/  F2FP.BF16.F32.PACK_AB R205, R156, R205 ;  /* 0x000000cd9ccd723e */ /* 0x000fe200000010ff */
[----:B------:R-:W-:Y:S01]  /*9ec0*/  UIADD3 UR7, UR7, -0x1, URZ ;  /* 0xffffffff07077890 */ /* 0x000fe2000fffe03f */
[----:B------:R-:W-:Y:S02]  /*9ed0*/  F2FP.BF16.F32.PACK_AB R206, R173, R206 ;  /* 0x000000ceadce723e */ /* 0x000fe400000010ff */
[----:B------:R-:W-:Y:S02]  /*9ee0*/  F2FP.BF16.F32.PACK_AB R207, R158, R207 ;  /* 0x000000cf9ecf723e */ /* 0x000fe400000010ff */
[----:B------:R-:W-:Y:S01]  /*9ef0*/  PLOP3.LUT P1, PT, PT, PT, UP0, 0x80, 0x0 ;  /* 0x000000000000781c */ /* 0x000fe20003f2f008 */
[----:B0-----:R-:W-:Y:S01]  /*9f00*/  UPRMT UR10, UR14, 0x654, UR10 ;  /* 0x000006540e0a7896 */ /* 0x001fe2000800000a */
[----:B------:R-:W-:Y:S01]  /*9f10*/  IMAD.U32 R212, RZ, RZ, UR7 ;  /* 0x00000007ffd47e24 */ /* 0x000fe2000f8e00ff */
[----:B------:R-:W-:-:S02]  /*9f20*/  F2FP.BF16.F32.PACK_AB R200, R169, R200 ;  /* 0x000000c8a9c8723e */ /* 0x000fc400000010ff */
[----:B------:R-:W-:Y:S02]  /*9f30*/  F2FP.BF16.F32.PACK_AB R202, R165, R202 ;  /* 0x000000caa5ca723e */ /* 0x000fe400000010ff */
[----:B------:R-:W-:Y:S02]  /*9f40*/  F2FP.BF16.F32.PACK_AB R203, R160, R203 ;  /* 0x000000cba0cb723e */ /* 0x000fe400000010ff */
[----:B------:R-:W-:Y:S01]  /*9f50*/  F2FP.BF16.F32.PACK_AB R196, R161, R196 ;  /* 0x000000c4a1c4723e */ /* 0x000fe200000010ff */
        /* <DEDUP_REMOVED lines=8> */
[----:B------:R-:W-:Y:S02]  /*9fe0*/  MOV R217, UR10 ;  /* 0x0000000a00d97c02 */ /* 0x000fe40008000f00 */
[----:B------:R-:W-:Y:S01]  /*9ff0*/  F2FP.BF16.F32.PACK_AB R195, R187, R182 ;  /* 0x000000b6bbc3723e */ /* 0x000fe200000010ff */
[----:B------:R-:W-:Y:S06]  /*a000*/  @P1 BRA `(.L_x_2214) ;  /* 0xffffffb8006c1947 */ /* 0x000fec000383ffff */
[----:B------:R-:W-:-:S07]  /*a010*/  IMAD.U32 R212, RZ, RZ, UR7 ;  /* 0x00000007ffd47e24 */ /* 0x000fce000f8e00ff */
.L_x_2203:
[----:B------:R-:W-:Y:S02]  /*a020*/  R2UR UR10, R22 ;  /* 0x00000000160a72ca */ /* 0x000fe400000e0000 */
[----:B------:R-:W-:-:S13]  /*a030*/  R2UR UR7, R212 ;  /* 0x00000000d40772ca */ /* 0x000fda00000e0000 */
[----:B------:R-:W-:-:S06]  /*a040*/  UISETP.GE.AND UP0, UPT, UR7, UR10, UPT ;  /* 0x0000000a0700728c */ /* 0x000fcc000bf06270 */
[----:B------:R-:W-:-:S13]  /*a050*/  PLOP3.LUT P1, PT, PT, PT, UP0, 0x80, 0x0 ;  /* 0x000000000000781c */ /* 0x000fda0003f2f008 */
[----:B------:R-:W-:Y:S05]  /*a060*/  @!P1 BRA `(.L_x_2215) ;  /* 0x00000040000c9947 */ /* 0x000fea0003800000 */
[----:B------:R-:W-:Y:S01]  /*a070*/  R2UR UR6, R7 ;  /* 0x00000000070672ca */ /* 0x000fe200000e0000 */
[----:B------:R-:W-:Y:S01]  /*a080*/  IMAD.MOV.U32 R17, RZ, RZ, R6 ;  /* 0x000000ffff117224 */ /* 0x000fe200078e0006 */
[----:B------:R-:W-:Y:S01]  /*a090*/  MOV R14, R3 ;  /* 0x00000003000e7202 */ /* 0x000fe20000000f00 */
[----:B------:R-:W-:Y:S01]  /*a0a0*/  UMOV UR60, UR61 ;  /* 0x0000003d003c7c82 */ /* 0x000fe20008000000 */
[----:B------:R-:W-:-:S09]  /*a0b0*/  ULDC UR7, c[0x0][0x9d8] ;  /* 0x0002760000077ab9 */ /* 0x000fd20000000800 */
[----:B------:R-:W-:-:S07]  /*a0c0*/  IMAD.U32 R214, RZ, RZ, UR6 ;  /* 0x00000006ffd67e24 */ /* 0x000fce000f8e00ff */
.L_x_2226:
        /* <DEDUP_REMOVED lines=9> */
.L_x_2216:
[----:B------:R-:W-:Y:S02]  /*a160*/  R2UR UR6, R16 ;  /* 0x00000000100672ca */ /* 0x000fe400000e0000 */
[----:B------:R-:W-:-:S11]  /*a170*/  R2UR UR10, R7 ;  /* 0x00000000070a72ca */ /* 0x000fd600000e0000 */
[----:B------:R-:W-:Y:S02]  /*a180*/  ULEA UR6, UR61, UR6, 0x3 ;  /* 0x000000063d067291 */ /* 0x000fe4000f8e183f */
[----:B------:R-:W-:-:S04]  /*a190*/  MOV R3, UR10 ;  /* 0x0000000a00037c02 */ /* 0x000fc80008000f00 */
[----:B------:R-:W-:Y:S01]  /*a1a0*/  SHF.L.U32 R3, R3, 0x1f, RZ ;  /* 0x0000001f03037819 */ /* 0x000fe200000006ff */
[----:B------:R-:W-:-:S03]  /*a1b0*/  IMAD.U32 R213, RZ, RZ, UR6 ;  /* 0x00000006ffd57e24 */ /* 0x000fc6000f8e00ff */
[----:B------:R0:W1:Y:S01]  /*a1c0*/  SYNCS.PHASECHK.TRANS64.TRYWAIT P1, [UR6+0x38830], R3 ;  /* 0x03883003ff0075a7 */ /* 0x0000620008020146 */
[----:B------:R-:W-:Y:S05]  /*a1d0*/  @!P0 BRA `(.L_x_2217) ;  /* 0x0000000000048947 */ /* 0x000fea0003800000 */
[----:B------:R-:W-:Y:S01]  /*a1e0*/  BPT.TRAP 0x1 ;  /* 0x000000040000795c */ /* 0x000fe20000300000 */
.L_x_2217:
[----:B-1----:R-:W-:Y:S05]  /*a1f0*/  @P1 BRA `(.L_x_2218) ;  /* 0x00000000000c1947 */ /* 0x002fea0003800000 */
[----:B------:R-:W-:-:S13]  /*a200*/  R2UR UR6, R213 ;  /* 0x00000000d50672ca */ /* 0x000fda00000e0000 */
[----:B------:R-:W1:Y:S02]  /*a210*/  SYNCS.PHASECHK.TRANS64.TRYWAIT P1, [UR6+0x38830], R3 ;  /* 0x03883003ff0075a7 */ /* 0x000e640008020146 */
[----:B-1----:R-:W-:Y:S05]  /*a220*/  @!P1 BRA `(.L_x_2219) ;  /* 0x000000b8008c9947 */ /* 0x002fea0003800000 */
.L_x_2218:
        /* <DEDUP_REMOVED lines=35> */
[----:B------:R-:W-:Y:S01]  /*a460*/  R2UR UR14, R10 ;  /* 0x000000000a0e72ca */ /* 0x000fe200000e0000 */
[----:B------:R-:W-:Y:S01]  /*a470*/  UMOV UR54, UR10 ;  /* 0x0000000a00367c82 */ /* 0x000fe20008000000 */
[----:B------:R-:W-:Y:S01]  /*a480*/  R2UR UR15, R11 ;  /* 0x000000000b0f72ca */ /* 0x000fe200000e0000 */
        /* <DEDUP_REMOVED lines=303> */
[----:B------:R-:W-:Y:S02]  /*b780*/  R2UR UR14, R8 ;  /* 0x00000000080e72ca */ /* 0x000fe400000e0000 */
[----:B------:R-:W-:-:S11]  /*b790*/  R2UR UR15, R9 ;  /* 0x00000000090f72ca */ /* 0x000fd600000e0000 */
        /* <DEDUP_REMOVED lines=308> */
.L_x_2220:
        /* <DEDUP_REMOVED lines=8> */
.L_x_2221:
[----:B-1----:R-:W-:Y:S05]  /*cb60*/  @P1 BRA `(.L_x_2222) ;  /* 0x0000000000081947 */ /* 0x002fea0003800000 */
[----:B------:R-:W1:Y:S02]  /*cb70*/  SYNCS.PHASECHK.TRANS64.TRYWAIT P1, [UR14+0x38850], R0 ;  /* 0x03885000ff0075a7 */ /* 0x000e64000802014e */
[----:B-1----:R-:W-:Y:S05]  /*cb80*/  @!P1 BRA `(.L_x_2223) ;  /* 0x0000009000509947 */ /* 0x002fea0003800000 */
.L_x_2222:
        /* <DEDUP_REMOVED lines=37> */
.L_x_2224:
        /* <DEDUP_REMOVED lines=45> */
[----:B------:R-:W-:Y:S01]  /*d0b0*/  ULDC UR6, c[0x0][0x988] ;  /* 0x0002620000067ab9 */ /* 0x000fe20000000800 */
[----:B------:R-:W2:Y:S01]  /*d0c0*/  MUFU.TANH R20, R20 ;  /* 0x0000001400147308 */ /* 0x000ea20000002400 */
[----:B0-----:R-:W-:Y:S01]  /*d0d0*/  FMNMX.FTZ R3, R18, R3, !PT ;  /* 0x0000000312037209 */ /* 0x001fe20007810000 */
[----:B------:R-:W0:Y:S01]  /*d0e0*/  S2UR UR11, SR_CgaCtaId ;  /* 0x00000000000b79c3 */ /* 0x000e220000008800 */
[----:B------:R-:W-:-:S05]  /*d0f0*/  R2UR UR10, R213 ;  /* 0x00000000d50a72ca */ /* 0x000fca00000e0000 */
[----:B------:R-:W3:Y:S01]  /*d100*/  MUFU.TANH R187, R187 ;  /* 0x000000bb00bb7308 */ /* 0x000ee20000002400 */
[----:B-1----:R-:W-:Y:S01]  /*d110*/  FMNMX.FTZ R0, R186, R167, !PT ;  /* 0x000000a7ba007209 */ /* 0x002fe20007810000 */
[----:B------:R-:W-:-:S06]  /*d120*/  FMUL.FTZ R167, R153, UR7 ;  /* 0x0000000799a77c20 */ /* 0x000fcc0008410000 */
[----:B------:R-:W1:Y:S01]  /*d130*/  MUFU.TANH R21, R21 ;  /* 0x0000001500157308 */ /* 0x000e620000002400 */
[----:B--2---:R-:W-:Y:S01]  /*d140*/  FMNMX.FTZ R2, R20, R3, !PT ;  /* 0x0000000314027209 */ /* 0x004fe20007810000 */
[----:B------:R-:W-:-:S06]  /*d150*/  UIADD3 UR10, UR10, 0x38840, URZ ;  /* 0x000388400a0a7890 */ /* 0x000fcc000fffe03f */
[----:B------:R-:W2:Y:S01]  /*d160*/  MUFU.TANH R188, R188 ;  /* 0x000000bc00bc7308 */ /* 0x000ea20000002400 */
[----:B---3--:R-:W-:Y:S01]  /*d170*/  FMNMX.FTZ R3, R187, R0, !PT ;  /* 0x00000000bb037209 */ /* 0x008fe20007810000 */
[----:B0-----:R-:W-:-:S06]  /*d180*/  UPRMT UR10, UR11, 0x654, UR10 ;  /* 0x000006540b0a7896 */ /* 0x001fcc000800000a */
[----:B------:R-:W0:Y:S01]  /*d190*/  MUFU.TANH R176, R176 ;  /* 0x000000b000b07308 */ /* 0x000e220000002400 */
[----:B-1----:R-:W-:Y:S02]  /*d1a0*/  FMNMX.FTZ R153, R21, R2, !PT ;  /* 0x0000000215997209 */ /* 0x002fe40007810000 */
[----:B------:R-:W-:Y:S05]  /*d1b0*/  SYNCS.ARRIVE.TRANS64.RED.A1T0 RZ, [UR10], RZ ;  /* 0x000000ffffff79a7 */ /* 0x000fea000810040a */
[----:B------:R-:W1:Y:S01]  /*d1c0*/  MUFU.TANH R189, R189 ;  /* 0x000000bd00bd7308 */ /* 0x000e620000002400 */
[----:B--2---:R-:W-:-:S07]  /*d1d0*/  FMNMX.FTZ R0, R188, R3, !PT ;  /* 0x00000003bc007209 */ /* 0x004fce0007810000 */
[----:B------:R-:W2:Y:S01]  /*d1e0*/  MUFU.TANH R177, R177 ;  /* 0x000000b100b17308 */ /* 0x000ea20000002400 */
[----:B0-----:R-:W-:Y:S01]  /*d1f0*/  FMNMX.FTZ R2, R176, R153, !PT ;  /* 0x00000099b0027209 */ /* 0x001fe20007810000 */
[----:B------:R-:W-:-:S06]  /*d200*/  FMUL.FTZ R153, R155, UR7 ;  /* 0x000000079b997c20 */ /* 0x000fcc0008410000 */
        /* <DEDUP_REMOVED lines=31> */
[----:B-1----:R-:W-:Y:S01]  /*d400*/  FMNMX.FTZ R2, R160, R155, !PT ;  /* 0x0000009ba0027209 */ /* 0x002fe20007810000 */
[----:B------:R-:W-:-:S06]  /*d410*/  FMUL.FTZ R155, R159, UR7 ;  /* 0x000000079f9b7c20 */ /* 0x000fcc0008410000 */
        /* <DEDUP_REMOVED lines=23> */
[----:B-1----:R-:W-:Y:S02]  /*d590*/  FMNMX.FTZ R2, R154, R159, !PT ;  /* 0x0000009f9a027209 */ /* 0x002fe40007810000 */
[----:B--2---:R-:W-:-:S05]  /*d5a0*/  FMNMX.FTZ R0, R157, R0, !PT ;  /* 0x000000009d007209 */ /* 0x004fca0007810000 */
[----:B------:R-:W1:Y:S01]  /*d5b0*/  SHFL.BFLY PT, R3, R0, 0x2, 0x1f ;  /* 0x0c401f0000037f89 */ /* 0x000e6200000e0000 */
[----:B0-----:R-:W-:-:S05]  /*d5c0*/  FMNMX.FTZ R2, R155, R2, !PT ;  /* 0x000000029b027209 */ /* 0x001fca0007810000 */
[----:B------:R-:W0:Y:S01]  /*d5d0*/  SHFL.BFLY PT, R159, R2, 0x2, 0x1f ;  /* 0x0c401f00029f7f89 */ /* 0x000e2200000e0000 */
[----:B-1----:R-:W-:-:S05]  /*d5e0*/  FMNMX.FTZ R158, R0, R3, !PT ;  /* 0x00000003009e7209 */ /* 0x002fca0007810000 */
[----:B------:R-:W1:Y:S01]  /*d5f0*/  SHFL.BFLY PT, R3, R158, 0x1, 0x1f ;  /* 0x0c201f009e037f89 */ /* 0x000e6200000e0000 */
[----:B0-----:R-:W-:-:S05]  /*d600*/  FMNMX.FTZ R159, R2, R159, !PT ;  /* 0x0000009f029f7209 */ /* 0x001fca0007810000 */
[----:B------:R-:W0:Y:S01]  /*d610*/  SHFL.BFLY PT, R190, R159, 0x1, 0x1f ;  /* 0x0c201f009fbe7f89 */ /* 0x000e2200000e0000 */
[----:B-1----:R-:W-:-:S05]  /*d620*/  FMNMX.FTZ R6, R158, R3, !PT ;  /* 0x000000039e067209 */ /* 0x002fca0007810000 */
[C---:B------:R-:W-:Y:S01]  /*d630*/  FADD.FTZ R17, -R6.reuse, R17 ;  /* 0x0000001106117221 */ /* 0x040fe20000010100 */
[----:B------:R-:W-:Y:S01]  /*d640*/  FMUL.FTZ R191, R6, UR6 ;  /* 0x0000000606bf7c20 */ /* 0x000fe20008410000 */
[----:B0-----:R-:W-:Y:S02]  /*d650*/  FMNMX.FTZ R3, R159, R190, !PT ;  /* 0x000000be9f037209 */ /* 0x001fe40007810000 */
[----:B------:R-:W-:Y:S01]  /*d660*/  FMUL.FTZ R190, R17, UR6 ;  /* 0x0000000611be7c20 */ /* 0x000fe20008410000 */
[--C-:B------:R-:W-:Y:S01]  /*d670*/  FFMA.FTZ R17, R184, UR6, -R191.reuse ;  /* 0x00000006b8117c23 */ /* 0x100fe200080108bf */
[--C-:B------:R-:W-:Y:S01]  /*d680*/  FFMA.FTZ R208, R185, UR6, -R191.reuse ;  /* 0x00000006b9d07c23 */ /* 0x100fe200080108bf */
[--C-:B------:R-:W-:Y:S01]  /*d690*/  FFMA.FTZ R210, R186, UR6, -R191.reuse ;  /* 0x00000006bad27c23 */ /* 0x100fe200080108bf */
[----:B------:R-:W-:Y:S01]  /*d6a0*/  FADD.FTZ R14, -R3, R14 ;  /* 0x0000000e030e7221 */ /* 0x000fe20000010100 */
[----:B------:R-:W-:Y:S01]  /*d6b0*/  MUFU.EX2 R0, R190 ;  /* 0x000000be00007308 */ /* 0x000fe20000000800 */
[--C-:B------:R-:W-:Y:S01]  /*d6c0*/  FFMA.FTZ R159, R187, UR6, -R191.reuse ;  /* 0x00000006bb9f7c23 */ /* 0x100fe200080108bf */
[--C-:B------:R-:W-:Y:S01]  /*d6d0*/  FFMA.FTZ R204, R188, UR6, -R191.reuse ;  /* 0x00000006bccc7c23 */ /* 0x100fe200080108bf */
[----:B------:R-:W-:Y:S01]  /*d6e0*/  FMUL.FTZ R14, R14, UR6 ;  /* 0x000000060e0e7c20 */ /* 0x000fe20008410000 */
        /* <DEDUP_REMOVED lines=13> */
[----:B0-----:R-:W-:Y:S01]  /*d7c0*/  FMUL.FTZ R14, R3, UR6 ;  /* 0x00000006030e7c20 */ /* 0x001fe20008410000 */
[--C-:B------:R-:W-:Y:S01]  /*d7d0*/  FFMA.FTZ R175, R175, UR6, -R191.reuse ;  /* 0x00000006afaf7c23 */ /* 0x100fe200080108bf */
[--C-:B------:R-:W-:Y:S01]  /*d7e0*/  FFMA.FTZ R165, R165, UR6, -R191.reuse ;  /* 0x00000006a5a57c23 */ /* 0x100fe200080108bf */
[----:B------:R-:W-:Y:S01]  /*d7f0*/  FFMA.FTZ R167, R167, UR6, -R191 ;  /* 0x00000006a7a77c23 */ /* 0x000fe200080108bf */
        /* <DEDUP_REMOVED lines=12> */
[----:B-1----:R-:W-:Y:S01]  /*d8c0*/  FFMA.FTZ R13, R0, R13, R17 ;  /* 0x0000000d000d7223 */ /* 0x002fe20000010011 */
        /* <DEDUP_REMOVED lines=9> */
[----:B------:R-:W-:Y:S01]  /*d960*/  FFMA.FTZ R154, R154, UR6, -R14 ;  /* 0x000000069a9a7c23 */ /* 0x000fe2000801080e */
[----:B------:R-:W-:-:S04]  /*d970*/  FFMA.FTZ R157, R157, UR6, -R191 ;  /* 0x000000069d9d7c23 */ /* 0x000fc800080108bf */
[----:B------:R-:W0:Y:S01]  /*d980*/  MUFU.EX2 R210, R210 ;  /* 0x000000d200d27308 */ /* 0x000e220000000800 */
[----:B--2---:R-:W-:-:S07]  /*d990*/  FFMA.FTZ R19, R2, R12, R209 ;  /* 0x0000000c02137223 */ /* 0x004fce00000100d1 */
        /* <DEDUP_REMOVED lines=16> */
[--C-:B------:R-:W-:Y:S01]  /*daa0*/  FFMA.FTZ R162, R163, UR6, -R14.reuse ;  /* 0x00000006a3a27c23 */ /* 0x100fe2000801080e */
[----:B------:R-:W-:-:S05]  /*dab0*/  FFMA.FTZ R14, R155, UR6, -R14 ;  /* 0x000000069b0e7c23 */ /* 0x000fca000801080e */
        /* <DEDUP_REMOVED lines=58> */
.L_x_2225:
[----:B------:R-:W0:Y:S01]  /*de60*/  S2UR UR15, SR_CgaCtaId ;  /* 0x00000000000f79c3 */ /* 0x000e220000008800 */
[----:B------:R-:W-:Y:S01]  /*de70*/  R2UR UR11, R22 ;  /* 0x00000000160b72ca */ /* 0x000fe200000e0000 */
[----:B------:R-:W-:Y:S01]  /*de80*/  UIADD3 UR14, UR14, 0x38860, URZ ;  /* 0x000388600e0e7890 */ /* 0x000fe2000fffe03f */
[----:B------:R-:W-:Y:S01]  /*de90*/  R2UR UR10, R212 ;  /* 0x00000000d40a72ca */ /* 0x000fe200000e0000 */
[----:B------:R-:W-:Y:S01]  /*dea0*/  UMOV UR60, UR61 ;  /* 0x0000003d003c7c82 */ /* 0x000fe20008000000 */
[----:B------:R-:W-:Y:S02]  /*deb0*/  F2FP.BF16.F32.PACK_AB R208, R208, R17 ;  /* 0x00000011d0d0723e */ /* 0x000fe400000010ff */
[----:B------:R-:W-:Y:S01]  /*dec0*/  F2FP.BF16.F32.PACK_AB R195, R14, R195 ;  /* 0x000000c30ec3723e */ /* 0x000fe200000010ff */
[----:B------:R-:W-:Y:S01]  /*ded0*/  IMAD.MOV.U32 R14, RZ, RZ, R3 ;  /* 0x000000ffff0e7224 */ /* 0x000fe200078e0003 */
[----:B------:R-:W-:Y:S02]  /*dee0*/  F2FP.BF16.F32.PACK_AB R209, R18, R209 ;  /* 0x000000d112d1723e */ /* 0x000fe400000010ff */
[----:B------:R-:W-:-:S02]  /*def0*/  F2FP.BF16.F32.PACK_AB R210, R159, R210 ;  /* 0x000000d29fd2723e */ /* 0x000fc400000010ff */
[----:B------:R-:W-:Y:S02]  /*df00*/  F2FP.BF16.F32.PACK_AB R211, R20, R211 ;  /* 0x000000d314d3723e */ /* 0x000fe400000010ff */
[----:B------:R-:W-:Y:S01]  /*df10*/  F2FP.BF16.F32.PACK_AB R204, R185, R204 ;  /* 0x000000ccb9cc723e */ /* 0x000fe200000010ff */
[----:B------:R-:W-:Y:S01]  /*df20*/  UISETP.GT.AND UP0, UPT, UR10, UR11, UPT ;  /* 0x0000000b0a00728c */ /* 0x000fe2000bf04270 */
[----:B------:R-:W-:Y:S01]  /*df30*/  R2UR UR11, R7 ;  /* 0x00000000070b72ca */ /* 0x000fe200000e0000 */
        /* <DEDUP_REMOVED lines=8> */
[----:B------:R-:W-:Y:S01]  /*dfc0*/  IMAD.U32 R214, RZ, RZ, UR11 ;  /* 0x0000000bffd67e24 */ /* 0x000fe2000f8e00ff */
[----:B------:R-:W-:Y:S02]  /*dfd0*/  F2FP.BF16.F32.PACK_AB R201, R164, R201 ;  /* 0x000000c9a4c9723e */ /* 0x000fe400000010ff */
[----:B------:R-:W-:Y:S01]  /*dfe0*/  SYNCS.ARRIVE.TRANS64.RED.A1T0 RZ, [UR14], RZ ;  /* 0x000000ffffff79a7 */ /* 0x000fe2000810040e */
        /* <DEDUP_REMOVED lines=9> */
[----:B------:R-:W-:Y:S01]  /*e080*/  MOV R17, R6 ;  /* 0x0000000600117202 */ /* 0x000fe20000000f00 */
[----:B------:R-:W-:Y:S06]  /*e090*/  @P1 BRA `(.L_x_2226) ;  /* 0xffffffc0000c1947 */ /* 0x000fec000383ffff */
.L_x_2215:
        /* <DEDUP_REMOVED lines=131> */
.L_x_2227:
        /* <DEDUP_REMOVED lines=8> */
.L_x_2228:
[----:B-1----:R-:W-:Y:S05]  /*e950*/  @P1 BRA `(.L_x_2229) ;  /* 0x0000000000081947 */ /* 0x002fea0003800000 */
[----:B------:R-:W1:Y:S02]  /*e960*/  SYNCS.PHASECHK.TRANS64.TRYWAIT P1, [UR5+0x38850], R0 ;  /* 0x03885000ff0075a7 */ /* 0x000e640008020145 */
[----:B-1----:R-:W-:Y:S05]  /*e970*/  @!P1 BRA `(.L_x_2230) ;  /* 0x0000007000ec9947 */ /* 0x002fea0003800000 */
.L_x_2229:
[----:B------:R-:W-:Y:S01]  /*e980*/  R2UR UR4, R16 ;  /* 0x00000000100472ca */ /* 0x000fe200000e0000 */
[----:B------:R-:W-:Y:S01]  /*e990*/  WARPGROUP.ARRIVE ;  /* 0x00000000000079c5 */ /* 0x000fe20000000000 */
[----:B------:R-:W-:Y:S01]  /*e9a0*/  UMOV UR11, 0x40000040 ;  /* 0x40000040000b7882 */ /* 0x000fe20000000000 */
[----:B01----:R-:W0:Y:S04]  /*e9b0*/  SHFL.BFLY PT, R0, R13, 0x2, 0x1f ;  /* 0x0c401f000d007f89 */ /* 0x003e2800000e0000 */
[----:B------:R-:W1:Y:S06]  /*e9c0*/  SHFL.BFLY PT, R5, R12, 0x2, 0x1f ;  /* 0x0c401f000c057f89 */ /* 0x000e6c00000e0000 */
[----:B------:R-:W-:-:S04]  /*e9d0*/  UIADD3 UR4, UR4, 0x400, URZ ;  /* 0x0000040004047890 */ /* 0x000fc8000fffe03f */
[----:B------:R-:W-:-:S04]  /*e9e0*/  USHF.R.U32.HI UR4, URZ, 0x4, UR4 ;  /* 0x000000043f047899 */ /* 0x000fc80008011604 */
[----:B------:R-:W-:-:S04]  /*e9f0*/  ULOP3.LUT UR4, UR4, 0x3fff, URZ, 0xc0, !UPT ;  /* 0x00003fff04047892 */ /* 0x000fc8000f8ec03f */
[----:B------:R-:W-:Y:S01]  /*ea00*/  ULOP3.LUT UR4, UR4, 0x2800000, URZ, 0xfc, !UPT ;  /* 0x0280000004047892 */ /* 0x000fe2000f8efc3f */
[----:B0-----:R-:W-:Y:S01]  /*ea10*/  FADD.FTZ R0, R0, R13 ;  /* 0x0000000d00007221 */ /* 0x001fe20000010000 */
[----:B------:R-:W-:Y:S02]  /*ea20*/  IMAD.U32 R13, RZ, RZ, UR6 ;  /* 0x00000006ff0d7e24 */ /* 0x000fe4000f8e00ff */
[----:B------:R-:W-:Y:S01]  /*ea30*/  UIMAD UR4, UR61, 0xa00, UR4 ;  /* 0x00000a003d0478a4 */ /* 0x000fe2000f8e0204 */
[----:B-1----:R-:W-:-:S03]  /*ea40*/  FADD.FTZ R2, R5, R12 ;  /* 0x0000000c05027221 */ /* 0x002fc60000010000 */
[----:B------:R-:W-:Y:S01]  /*ea50*/  UIADD3 UR8, UR4, 0x80, URZ ;  /* 0x0000008004087890 */ /* 0x000fe2000fffe03f */
[----:B------:R-:W0:Y:S02]  /*ea60*/  SHFL.BFLY PT, R5, R0, 0x1, 0x1f ;  /* 0x0c201f0000057f89 */ /* 0x000e2400000e0000 */
[----:B------:R-:W-:-:S06]  /*ea70*/  UMOV UR10, UR4 ;  /* 0x00000004000a7c82 */ /* 0x000fcc0008000000 */
[----:B------:R-:W-:Y:S01]  /*ea80*/  HGMMA.64x256x16.F32.BF16 R24, R208, gdesc[UR8].tnspB, R24, gsb0 ;  /* 0x43e00008d0187df0 */ /* 0x000fe20008001818 */
[----:B------:R-:W-:Y:S01]  /*ea90*/  UMOV UR11, 0x40000040 ;  /* 0x40000040000b7882 */ /* 0x000fe20000000000 */
[----:B------:R-:W-:Y:S01]  /*eaa0*/  UMOV UR10, UR8 ;  /* 0x00000008000a7c82 */ /* 0x000fe20008000000 */
[----:B------:R-:W-:Y:S01]  /*eab0*/  UIADD3 UR8, UR4, 0x100, URZ ;  /* 0x0000010004087890 */ /* 0x000fe2000fffe03f */
[----:B------:R-:W1:Y:S01]  /*eac0*/  SHFL.BFLY PT, R7, R2, 0x1, 0x1f ;  /* 0x0c201f0002077f89 */ /* 0x000e6200000e0000 */
[----:B0-----:R-:W-:Y:S01]  /*ead0*/  FADD.FTZ R11, R0, R5 ;  /* 0x00000005000b7221 */ /* 0x001fe20000010000 */
[----:B------:R-:W-:Y:S01]  /*eae0*/  CS2R R4, SRZ ;  /* 0x0000000000047805 */ /* 0x000fe2000001ff00 */
[----:B------:R-:W-:-:S03]  /*eaf0*/  IMAD.MOV.U32 R0, RZ, RZ, -0x800000 ;  /* 0xff800000ff007424 */ /* 0x000fc600078e00ff */
[----:B------:R-:W-:Y:S01]  /*eb00*/  FSETP.NE.FTZ.AND P1, PT, R11, RZ, PT ;  /* 0x000000ff0b00720b */ /* 0x000fe20003f35000 */
[----:B-1----:R-:W-:Y:S01]  /*eb10*/  FADD.FTZ R14, R2, R7 ;  /* 0x00000007020e7221 */ /* 0x002fe20000010000 */
[----:B------:R-:W-:Y:S02]  /*eb20*/  MOV R7, UR6 ;  /* 0x0000000600077c02 */ /* 0x000fe40008000f00 */
[----:B------:R-:W-:Y:S02]  /*eb30*/  MOV R2, 0xff800000 ;  /* 0xff80000000027802 */ /* 0x000fe40000000f00 */
        /* <DEDUP_REMOVED lines=37> */
.L_x_2231:
        /* <DEDUP_REMOVED lines=133> */
.L_x_2195:
[----:B------:R-:W-:Y:S05]  /*f5e0*/  @P0 BRA `(.L_x_2232) ;  /* 0x0000002000600947 */ /* 0x000fea0003800000 */
[----:B------:R-:W0:Y:S01]  /*f5f0*/  S2R R3, SR_TID.X ;  /* 0x0000000000037919 */ /* 0x000e220000002100 */
[----:B------:R-:W-:Y:S01]  /*f600*/  R2UR UR13, R23 ;  /* 0x00000000170d72ca */ /* 0x000fe200000e0000 */
[----:B------:R-:W1:Y:S01]  /*f610*/  S2UR UR12, SR_CTAID.Z ;  /* 0x00000000000c79c3 */ /* 0x000e620000002700 */
[----:B------:R-:W-:Y:S01]  /*f620*/  ULDC.64 UR8, c[0x0][0xbd0] ;  /* 0x0002f40000087ab9 */ /* 0x000fe20000000a00 */
[----:B------:R-:W-:Y:S01]  /*f630*/  ULDC.64 UR14, c[0x0][0x208] ;  /* 0x00008200000e7ab9 */ /* 0x000fe20000000a00 */
[----:B------:R-:W-:Y:S05]  /*f640*/  BSSY B0, `(.L_x_2233) ;  /* 0x000014c000007945 */ /* 0x000fea0003800000 */
[----:B------:R-:W2:Y:S04]  /*f650*/  LDC.64 R18, c[0x0][0xbd8] ;  /* 0x0002f600ff127b82 */ /* 0x000ea80000000a00 */
[----:B------:R-:W-:-:S02]  /*f660*/  USHF.R.S32.HI UR7, URZ, 0x1f, UR13 ;  /* 0x0000001f3f077899 */ /* 0x000fc4000801140d */
[----:B------:R-:W-:Y:S02]  /*f670*/  UIMAD.WIDE.U32 UR4, UR13, UR8, URZ ;  /* 0x000000080d0472a5 */ /* 0x000fe4000f8e003f */
[----:B------:R-:W-:Y:S01]  /*f680*/  UIMAD UR6, UR7, UR8, URZ ;  /* 0x00000008070672a4 */ /* 0x000fe2000f8e023f */
[----:B------:R-:W3:Y:S03]  /*f690*/  S2UR UR11, SR_CTAID.Y ;  /* 0x00000000000b79c3 */ /* 0x000ee60000002600 */
[----:B------:R-:W-:-:S03]  /*f6a0*/  UIMAD UR6, UR13, UR9, UR6 ;  /* 0x000000090d0672a4 */ /* 0x000fc6000f8e0206 */
[----:B------:R-:W-:Y:S01]  /*f6b0*/  ULDC.64 UR8, c[0x0][0xb38] ;  /* 0x0002ce0000087ab9 */ /* 0x000fe20000000a00 */
[----:B------:R-:W-:Y:S01]  /*f6c0*/  UIADD3 UR6, UR5, UR6, URZ ;  /* 0x0000000605067290 */ /* 0x000fe2000fffe03f */
[----:B------:R-:W3:Y:S01]  /*f6d0*/  LDC R153, c[0x0][0xc50] ;  /* 0x00031400ff997b82 */ /* 0x000ee20000000800 */
[----:B------:R-:W-:Y:S02]  /*f6e0*/  UIMAD UR7, UR7, UR8, URZ ;  /* 0x00000008070772a4 */ /* 0x000fe4000f8e023f */
[----:B-1----:R-:W-:Y:S01]  /*f6f0*/  USHF.R.S32.HI UR10, URZ, 0x1f, UR12 ;  /* 0x0000001f3f0a7899 */ /* 0x002fe2000801140c */
[----:B0-----:R-:W-:-:S04]  /*f700*/  VIADD R5, R3, 0xffffff80 ;  /* 0xffffff8003057836 */ /* 0x001fc80000000000 */
[----:B------:R-:W0:Y:S01]  /*f710*/  LDC.64 R20, c[0x0][0xb40] ;  /* 0x0002d000ff147b82 */ /* 0x000e220000000a00 */
[----:B------:R-:W-:-:S04]  /*f720*/  SHF.R.S32.HI R4, RZ, 0x1f, R5 ;  /* 0x0000001fff047819 */ /* 0x000fc80000011405 */
[CC--:B------:R-:W-:Y:S02]  /*f730*/  LEA.HI R6, R4.reuse, R5.reuse, RZ, 0x7 ;  /* 0x0000000504067211 */ /* 0x0c0fe400078f38ff */
[----:B------:R-:W-:Y:S02]  /*f740*/  LEA.HI R11, R4, R5, RZ, 0x2 ;  /* 0x00000005040b7211 */ /* 0x000fe400078f10ff */
[----:B------:R-:W-:Y:S02]  /*f750*/  LOP3.LUT R8, R6, 0xffffff80, RZ, 0xc0, !PT ;  /* 0xffffff8006087812 */ /* 0x000fe400078ec0ff */
[----:B------:R-:W-:-:S03]  /*f760*/  SHF.R.S32.HI R7, RZ, 0x7, R6 ;  /* 0x00000007ff077819 */ /* 0x000fc60000011406 */
[----:B------:R-:W-:Y:S01]  /*f770*/  IMAD.IADD R3, R5, 0x1, -R8 ;  /* 0x0000000105037824 */ /* 0x000fe200078e0a08 */
[----:B------:R-:W-:Y:S01]  /*f780*/  LEA.HI R4, R6, R7, RZ, 0x1 ;  /* 0x0000000706047211 */ /* 0x000fe200078f08ff */
[----:B------:R-:W1:Y:S01]  /*f790*/  LDC R8, c[0x0][0xbe8] ;  /* 0x0002fa00ff087b82 */ /* 0x000e620000000800 */
[----:B------:R-:W-:Y:S02]  /*f7a0*/  LOP3.LUT R6, R11, 0xfffffffc, RZ, 0xc0, !PT ;  /* 0xfffffffc0b067812 */ /* 0x000fe400078ec0ff */
[----:B------:R-:W-:Y:S02]  /*f7b0*/  SHF.R.S32.HI R12, RZ, 0x1f, R3 ;  /* 0x0000001fff0c7819 */ /* 0x000fe40000011403 */
[----:B------:R-:W-:Y:S02]  /*f7c0*/  LOP3.LUT R4, R4, 0x3fffffe, RZ, 0xc0, !PT ;  /* 0x03fffffe04047812 */ /* 0x000fe400078ec0ff */
[----:B------:R-:W-:Y:S02]  /*f7d0*/  LEA.HI R10, R12, R3, RZ, 0x2 ;  /* 0x000000030c0a7211 */ /* 0x000fe400078f10ff */
[----:B------:R-:W-:Y:S01]  /*f7e0*/  IADD3 R5, R5, -R6, RZ ;  /* 0x8000000605057210 */ /* 0x000fe20007ffe0ff */
[----:B------:R-:W-:Y:S01]  /*f7f0*/  IMAD.IADD R6, R7, 0x1, -R4 ;  /* 0x0000000107067824 */ /* 0x000fe200078e0a04 */
[----:B------:R-:W-:-:S02]  /*f800*/  SHF.R.S32.HI R9, RZ, 0x2, R10 ;  /* 0x00000002ff097819 */ /* 0x000fc4000001140a */
[----:B------:R-:W-:Y:S02]  /*f810*/  SHF.R.S32.HI R14, RZ, 0x1f, R10 ;  /* 0x0000001fff0e7819 */ /* 0x000fe4000001140a */
[----:B------:R-:W-:Y:S02]  /*f820*/  LEA.HI R7, R5, R5, RZ, 0x1 ;  /* 0x0000000505077211 */ /* 0x000fe400078f08ff */
[----:B------:R-:W-:Y:S02]  /*f830*/  LEA.HI R14, R14, R9, RZ, 0x3 ;  /* 0x000000090e0e7211 */ /* 0x000fe400078f18ff */
[----:B------:R-:W-:Y:S02]  /*f840*/  LEA.HI R12, R12, R3, RZ, 0x5 ;  /* 0x000000030c0c7211 */ /* 0x000fe400078f28ff */
[----:B------:R-:W-:Y:S02]  /*f850*/  LOP3.LUT R14, R14, 0xfffffff8, RZ, 0xc0, !PT ;  /* 0xfffffff80e0e7812 */ /* 0x000fe400078ec0ff */
[----:B------:R-:W-:Y:S01]  /*f860*/  LOP3.LUT R10, R10, 0x7ffffffc, RZ, 0xc0, !PT ;  /* 0x7ffffffc0a0a7812 */ /* 0x000fe200078ec0ff */
[----:B------:R-:W-:Y:S01]  /*f870*/  BAR.SYNC.DEFER_BLOCKING 0x1, 0x100 ;  /* 0x0044000000007b1d */ /* 0x000fe20000010000 */
[----:B-1----:R-:W-:Y:S01]  /*f880*/  ISETP.NE.AND P0, PT, R8, 0x1, PT ;  /* 0x000000010800780c */ /* 0x002fe20003f05270 */
[----:B------:R-:W-:Y:S01]  /*f890*/  IMAD.IADD R4, R9, 0x1, -R14 ;  /* 0x0000000109047824 */ /* 0x000fe200078e0a0e */
[----:B------:R-:W-:-:S02]  /*f8a0*/  LOP3.LUT R14, R7, 0x1ffffffe, RZ, 0xc0, !PT ;  /* 0x1ffffffe070e7812 */ /* 0x000fc400078ec0ff */
[----:B------:R-:W-:Y:S01]  /*f8b0*/  SHF.R.S32.HI R7, RZ, 0x5, R12 ;  /* 0x00000005ff077819 */ /* 0x000fe2000001140c */
[----:B--2---:R-:W-:Y:S01]  /*f8c0*/  IMAD R12, R18, UR10, RZ ;  /* 0x0000000a120c7c24 */ /* 0x004fe2000f8e02ff */
[----:B------:R-:W-:Y:S01]  /*f8d0*/  IADD3 R11, R5, -R14, RZ ;  /* 0x8000000e050b7210 */ /* 0x000fe20007ffe0ff */
[----:B------:R-:W1:Y:S01]  /*f8e0*/  S2R R9, SR_CTAID.X ;  /* 0x0000000000097919 */ /* 0x000e620000002500 */
[----:B------:R-:W-:Y:S01]  /*f8f0*/  MOV R5, UR5 ;  /* 0x0000000500057c02 */ /* 0x000fe20008000f00 */
[----:B------:R-:W-:Y:S02]  /*f900*/  IMAD R7, R7, 0x10, R4 ;  /* 0x0000001007077824 */ /* 0x000fe400078e0204 */
[----:B------:R-:W-:Y:S01]  /*f910*/  IMAD.U32 R4, RZ, RZ, UR4 ;  /* 0x00000004ff047e24 */ /* 0x000fe2000f8e00ff */
[----:B------:R-:W-:Y:S01]  /*f920*/  UIMAD.WIDE.U32 UR4, UR13, UR8, URZ ;  /* 0x000000080d0472a5 */ /* 0x000fe2000f8e003f */
[----:B------:R-:W2:Y:S01]  /*f930*/  @P0 LDC R14, c[0x0][0xbec] ;  /* 0x0002fb00ff0e0b82 */ /* 0x000ea20000000800 */
[----:B------:R-:W-:-:S02]  /*f940*/  IMAD R16, R6, 0x40, R7 ;  /* 0x0000004006107824 */ /* 0x000fc400078e0207 */
[----:B------:R-:W-:Y:S01]  /*f950*/  IMAD.U32 R5, RZ, RZ, UR6 ;  /* 0x00000006ff057e24 */ /* 0x000fe2000f8e00ff */
[----:B------:R-:W-:Y:S01]  /*f960*/  UIMAD UR6, UR13, UR9, UR7 ;  /* 0x000000090d0672a4 */ /* 0x000fe2000f8e0207 */
[----:B------:R-:W-:Y:S01]  /*f970*/  IMAD R15, R19, UR12, R12 ;  /* 0x0000000c130f7c24 */ /* 0x000fe2000f8e020c */
[----:B------:R-:W-:Y:S01]  /*f980*/  LEA R6, R11, R16, 0x3 ;  /* 0x000000100b067211 */ /* 0x000fe200078e18ff */
[----:B------:R-:W-:Y:S01]  /*f990*/  IMAD.WIDE.U32 R4, R18, UR12, R4 ;  /* 0x0000000c12047c25 */ /* 0x000fe2000f8e0004 */
[----:B------:R-:W4:Y:S01]  /*f9a0*/  @P0 LDC R17, c[0x0][0xbf0] ;  /* 0x0002fc00ff110b82 */ /* 0x000f220000000800 */
[----:B------:R-:W-:Y:S02]  /*f9b0*/  UIADD3 UR6, UR5, UR6, URZ ;  /* 0x0000000605067290 */ /* 0x000fe4000fffe03f */
[----:B------:R-:W-:Y:S01]  /*f9c0*/  MOV R7, UR5 ;  /* 0x0000000500077c02 */ /* 0x000fe20008000f00 */
[----:B------:R-:W-:Y:S01]  /*f9d0*/  IMAD R18, RZ, RZ, -UR13 ;  /* 0x8000000dff127e24 */ /* 0x000fe2000f8e02ff */
[----:B------:R-:W-:Y:S01]  /*f9e0*/  ULDC.64 UR8, c[0x0][0xb28] ;  /* 0x0002ca0000087ab9 */ /* 0x000fe20000000a00 */
[----:B------:R-:W-:-:S02]  /*f9f0*/  IMAD.IADD R5, R5, 0x1, R15 ;  /* 0x0000000105057824 */ /* 0x000fc400078e020f */
[----:B------:R-:W-:Y:S01]  /*fa00*/  IMAD.U32 R7, RZ, RZ, UR6 ;  /* 0x00000006ff077e24 */ /* 0x000fe2000f8e00ff */
[----:B------:R-:W5:Y:S01]  /*fa10*/  @P0 LDC R22, c[0x0][0xbec] ;  /* 0x0002fb00ff160b82 */ /* 0x000f620000000800 */
[----:B---3--:R-:W-:Y:S01]  /*fa20*/  IMAD R153, R153, R18, UR11 ;  /* 0x0000000b99997e24 */ /* 0x008fe2000f8e0212 */
[----:B------:R-:W-:-:S06]  /*fa30*/  ULDC.64 UR6, c[0x0][0xb48] ;  /* 0x0002d20000067ab9 */ /* 0x000fcc0000000a00 */
[----:B------:R-:W3:Y:S01]  /*fa40*/  @P0 LDC R155, c[0x0][0xbf0] ;  /* 0x0002fc00ff9b0b82 */ /* 0x000ee20000000800 */
[----:B-1----:R-:W-:Y:S02]  /*fa50*/  IMAD R11, R9, 0x80, R6 ;  /* 0x00000080090b7824 */ /* 0x002fe400078e0206 */
[----:B------:R-:W-:Y:S01]  /*fa60*/  IMAD.U32 R6, RZ, RZ, UR4 ;  /* 0x00000004ff067e24 */ /* 0x000fe2000f8e00ff */
[----:B------:R-:W-:Y:S01]  /*fa70*/  ULDC.64 UR4, c[0x0][0xbe0] ;  /* 0x0002f80000047ab9 */ /* 0x000fe20000000a00 */
[----:B--2---:R-:W-:Y:S01]  /*fa80*/  @P0 IMAD.HI.U32 R12, R11, R14, RZ ;  /* 0x0000000e0b0c0227 */ /* 0x004fe200078e00ff */
[----:B------:R-:W-:-:S03]  /*fa90*/  MOV R13, R11 ;  /* 0x0000000b000d7202 */ /* 0x000fc60000000f00 */
[C---:B0-----:R-:W-:Y:S01]  /*faa0*/  IMAD R14, R20.reuse, UR10, RZ ;  /* 0x0000000a140e7c24 */ /* 0x041fe2000f8e02ff */
[----:B----4-:R-:W-:Y:S01]  /*fab0*/  @P0 SHF.R.U32.HI R13, RZ, R17, R12 ;  /* 0x00000011ff0d0219 */ /* 0x010fe2000001160c */
[----:B------:R-:W-:-:S04]  /*fac0*/  IMAD.WIDE.U32 R6, R20, UR12, R6 ;  /* 0x0000000c14067c25 */ /* 0x000fc8000f8e0006 */
[----:B------:R-:W-:Y:S01]  /*fad0*/  IMAD R17, R21, UR12, R14 ;  /* 0x0000000c15117c24 */ /* 0x000fe2000f8e020e */
[----:B------:R-:W-:Y:S01]  /*fae0*/  SHF.R.S32.HI R14, RZ, 0x1f, R153 ;  /* 0x0000001fff0e7819 */ /* 0x000fe20000011499 */
[----:B-----5:R-:W-:-:S03]  /*faf0*/  @P0 IMAD.HI.U32 R22, R11, R22, RZ ;  /* 0x000000160b160227 */ /* 0x020fc600078e00ff */
[----:B------:R-:W-:Y:S01]  /*fb00*/  IADD3 R7, R7, R17, RZ ;  /* 0x0000001107077210 */ /* 0x000fe20007ffe0ff */
[----:B------:R-:W-:Y:S02]  /*fb10*/  IMAD.MOV.U32 R15, RZ, RZ, R11 ;  /* 0x000000ffff0f7224 */ /* 0x000fe400078e000b */
[C---:B------:R-:W-:Y:S01]  /*fb20*/  IMAD R12, R14.reuse, UR4, RZ ;  /* 0x000000040e0c7c24 */ /* 0x040fe2000f8e02ff */
[----:B---3--:R-:W-:Y:S01]  /*fb30*/  @P0 SHF.R.U32.HI R15, RZ, R155, R22 ;  /* 0x0000009bff0f0219 */ /* 0x008fe20000011616 */
[----:B------:R-:W-:Y:S02]  /*fb40*/  IMAD R17, R14, UR6, RZ ;  /* 0x000000060e117c24 */ /* 0x000fe4000f8e02ff */
[----:B------:R-:W-:-:S04]  /*fb50*/  IMAD.WIDE.U32 R4, R153, UR4, R4 ;  /* 0x0000000499047c25 */ /* 0x000fc8000f8e0004 */
[----:B------:R-:W-:Y:S01]  /*fb60*/  IMAD R14, R153, UR5, R12 ;  /* 0x00000005990e7c24 */ /* 0x000fe2000f8e020c */
[----:B------:R-:W-:Y:S01]  /*fb70*/  IADD3 R4, P0, R13, R4, RZ ;  /* 0x000000040d047210 */ /* 0x000fe20007f1e0ff */
[C---:B------:R-:W-:Y:S01]  /*fb80*/  IMAD R19, R153.reuse, UR7, R17 ;  /* 0x0000000799137c24 */ /* 0x040fe2000f8e0211 */
[--C-:B------:R-:W-:Y:S01]  /*fb90*/  SHF.R.S32.HI R17, RZ, 0x1f, R13.reuse ;  /* 0x0000001fff117819 */ /* 0x100fe2000001140d */
[----:B------:R-:W-:Y:S01]  /*fba0*/  IMAD.MOV R13, RZ, RZ, -R13 ;  /* 0x000000ffff0d7224 */ /* 0x000fe200078e0a0d */
[----:B------:R-:W-:Y:S01]  /*fbb0*/  SHF.R.S32.HI R12, RZ, 0x1f, R15 ;  /* 0x0000001fff0c7819 */ /* 0x000fe2000001140f */
[----:B------:R-:W-:Y:S01]  /*fbc0*/  ULDC.64 UR4, c[0x0][0xb30] ;  /* 0x0002cc0000047ab9 */ /* 0x000fe20000000a00 */
[----:B------:R-:W-:Y:S01]  /*fbd0*/  IMAD.WIDE.U32 R6, R153, UR6, R6 ;  /* 0x0000000699067c25 */ /* 0x000fe2000f8e0006 */
[----:B------:R-:W-:Y:S01]  /*fbe0*/  IADD3.X R5, R17, R5, R14, P0, !PT ;  /* 0x0000000511057210 */ /* 0x000fe200007fe40e */
[----:B------:R-:W-:Y:S02]  /*fbf0*/  ULDC.64 UR6, c[0x0][0xbc8] ;  /* 0x0002f20000067ab9 */ /* 0x000fe40000000a00 */
[----:B------:R-:W-:Y:S01]  /*fc00*/  IMAD.MOV R18, RZ, RZ, -R15 ;  /* 0x000000ffff127224 */ /* 0x000fe200078e0a0f */
[----:B------:R-:W-:Y:S01]  /*fc10*/  IADD3 R7, R7, R19, RZ ;  /* 0x0000001307077210 */ /* 0x000fe20007ffe0ff */
[----:B------:R-:W-:-:S02]  /*fc20*/  IMAD R12, R12, UR4, RZ ;  /* 0x000000040c0c7c24 */ /* 0x000fc4000f8e02ff */
[C-C-:B------:R-:W-:Y:S02]  /*fc30*/  IMAD R13, R8.reuse, R13, R11.reuse ;  /* 0x0000000d080d7224 */ /* 0x140fe400078e020b */
[----:B------:R-:W-:Y:S02]  /*fc40*/  IMAD R11, R8, R18, R11 ;  /* 0x00000012080b7224 */ /* 0x000fe400078e020b */
[C---:B------:R-:W-:Y:S01]  /*fc50*/  IMAD R17, R15.reuse, UR5, R12 ;  /* 0x000000050f117c24 */ /* 0x040fe2000f8e020c */
[----:B------:R-:W-:Y:S01]  /*fc60*/  SHF.R.S32.HI R12, RZ, 0x1f, R13 ;  /* 0x0000001fff0c7819 */ /* 0x000fe2000001140d */
[----:B------:R-:W-:Y:S01]  /*fc70*/  IMAD.WIDE.U32 R6, R15, UR4, R6 ;  /* 0x000000040f067c25 */ /* 0x000fe2000f8e0006 */
[----:B------:R-:W-:Y:S01]  /*fc80*/  SHF.R.S32.HI R14, RZ, 0x1f, R11 ;  /* 0x0000001fff0e7819 */ /* 0x000fe2000001140b */
[----:B------:R-:W0:Y:S01]  /*fc90*/  S2UR UR5, SR_CgaCtaId ;  /* 0x00000000000579c3 */ /* 0x000e220000008800 */
[----:B------:R-:W-:Y:S01]  /*fca0*/  UMOV UR4, 0x400 ;  /* 0x0000040000047882 */ /* 0x000fe20000000000 */
[----:B------:R-:W-:-:S02]  /*fcb0*/  IMAD R12, R12, UR6, RZ ;  /* 0x000000060c0c7c24 */ /* 0x000fc4000f8e02ff */
[----:B------:R-:W-:Y:S02]  /*fcc0*/  IMAD.IADD R7, R7, 0x1, R17 ;  /* 0x0000000107077824 */ /* 0x000fe400078e0211 */
[----:B------:R-:W-:Y:S02]  /*fcd0*/  IMAD R14, R14, UR8, RZ ;  /* 0x000000080e0e7c24 */ /* 0x000fe4000f8e02ff */
[C---:B------:R-:W-:Y:S02]  /*fce0*/  IMAD R15, R13.reuse, UR7, R12 ;  /* 0x000000070d0f7c24 */ /* 0x040fe4000f8e020c */
[----:B------:R-:W-:Y:S01]  /*fcf0*/  IMAD.WIDE.U32 R4, R13, UR6, R4 ;  /* 0x000000060d047c25 */ /* 0x000fe2000f8e0004 */
[----:B------:R-:W-:-:S03]  /*fd00*/  ULDC.64 UR6, c[0x0][0xba8] ;  /* 0x0002ea0000067ab9 */ /* 0x000fc60000000a00 */
[C---:B------:R-:W-:Y:S01]  /*fd10*/  IMAD R17, R11.reuse, UR9, R14 ;  /* 0x000000090b117c24 */ /* 0x040fe2000f8e020e */
[----:B------:R-:W-:Y:S01]  /*fd20*/  LEA R18, P0, R4, UR6, 0x2 ;  /* 0x0000000604127c11 */ /* 0x000fe2000f8010ff */
[----:B------:R-:W-:Y:S01]  /*fd30*/  IMAD.WIDE.U32 R12, R11, UR8, R6 ;  /* 0x000000080b0c7c25 */ /* 0x000fe2000f8e0006 */
[----:B------:R-:W-:Y:S01]  /*fd40*/  ULDC.64 UR8, c[0x0][0xb00] ;  /* 0x0002c00000087ab9 */ /* 0x000fe20000000a00 */
[----:B------:R-:W-:Y:S02]  /*fd50*/  ULDC UR6, c[0x0][0xa88] ;  /* 0x0002a20000067ab9 */ /* 0x000fe40000000800 */
[----:B------:R-:W-:Y:S01]  /*fd60*/  IMAD.IADD R5, R5, 0x1, R15 ;  /* 0x0000000105057824 */ /* 0x000fe200078e020f */
[----:B------:R-:W-:Y:S01]  /*fd70*/  IADD3 R7, R13, R17, RZ ;  /* 0x000000110d077210 */ /* 0x000fe20007ffe0ff */
[----:B------:R-:W-:Y:S01]  /*fd80*/  SHFL.IDX PT, R14, R18, 0x1, 0x1c1f ;  /* 0x003c1f00120e7f89 */ /* 0x000fe200000e0000 */
[----:B------:R-:W-:Y:S01]  /*fd90*/  LEA R6, P1, R12, UR8, 0x2 ;  /* 0x000000080c067c11 */ /* 0x000fe2000f8210ff */
[----:B------:R-:W-:Y:S01]  /*fda0*/  IMAD R11, R9, 0x80, R16 ;  /* 0x00000080090b7824 */ /* 0x000fe200078e0210 */
[----:B------:R-:W-:Y:S01]  /*fdb0*/  LEA.HI.X R17, R4, UR7, R5, 0x2, P0 ;  /* 0x0000000704117c11 */ /* 0x000fe200080f1405 */
[----:B0-----:R-:W-:Y:S01]  /*fdc0*/  ULEA UR4, UR5, UR4, 0x18 ;  /* 0x0000000405047291 */ /* 0x001fe2000f8ec03f */
[----:B------:R-:W-:Y:S01]  /*fdd0*/  LEA.HI.X R7, R12, UR9, R7, 0x2, P1 ;  /* 0x000000090c077c11 */ /* 0x000fe200088f1407 */
[----:B------:R-:W-:Y:S01]  /*fde0*/  IMAD R8, R8, UR6, RZ ;  /* 0x0000000608087c24 */ /* 0x000fe2000f8e02ff */
[----:B------:R-:W-:Y:S01]  /*fdf0*/  SHFL.IDX PT, R12, R18, RZ, 0x1c1f ;  /* 0x001c1fff120c7589 */ /* 0x000fe200000e0000 */
[----:B------:R-:W-:Y:S01]  /*fe00*/  LOP3.LUT P0, RZ, R3, 0x3, RZ, 0xc0, !PT ;  /* 0x0000000303ff7812 */ /* 0x000fe2000780c0ff */
[C---:B------:R-:W-:Y:S01]  /*fe10*/  VIADD R9, R11.reuse, 0x8 ;  /* 0x000000080b097836 */ /* 0x040fe20000000000 */
[----:B------:R-:W-:Y:S01]  /*fe20*/  UIADD3 UR4, UR4, 0x38820, URZ ;  /* 0x0003882004047890 */ /* 0x000fe2000fffe03f */
[----:B------:R-:W0:Y:S01]  /*fe30*/  SHFL.IDX PT, R13, R17, RZ, 0x1c1f ;  /* 0x001c1fff110d7589 */ /* 0x000e2200000e0000 */
[----:B------:R-:W-:-:S02]  /*fe40*/  ISETP.GE.OR P1, PT, R11, R8, P0 ;  /* 0x000000080b00720c */ /* 0x000fc40000726670 */
[-C--:B------:R-:W-:Y:S01]  /*fe50*/  ISETP.GE.OR P0, PT, R9, R8.reuse, P0 ;  /* 0x000000080900720c */ /* 0x080fe20000706670 */
[----:B------:R-:W1:Y:S01]  /*fe60*/  SHFL.IDX PT, R15, R17, 0x1, 0x1c1f ;  /* 0x003c1f00110f7f89 */ /* 0x000e6200000e0000 */
[----:B------:R-:W-:Y:S01]  /*fe70*/  ISETP.GE.AND P2, PT, R11, R8, PT ;  /* 0x000000080b00720c */ /* 0x000fe20003f46270 */
[----:B------:R-:W-:Y:S01]  /*fe80*/  UPRMT UR4, URZ, 0x654, UR4 ;  /* 0x000006543f047896 */ /* 0x000fe20008000004 */
[----:B------:R-:W-:Y:S01]  /*fe90*/  IADD3 R3, R3, -R10, RZ ;  /* 0x8000000a03037210 */ /* 0x000fe20007ffe0ff */
[----:B------:R2:W3:Y:S04]  /*fea0*/  SHFL.IDX PT, R4, R6, RZ, 0x1c1f ;  /* 0x001c1fff06047589 */ /* 0x0004e800000e0000 */
[----:B------:R2:W4:Y:S01]  /*feb0*/  SHFL.IDX PT, R5, R7, RZ, 0x1c1f ;  /* 0x001c1fff07057589 */ /* 0x00052200000e0000 */
[----:B------:R-:W-:-:S02]  /*fec0*/  IMAD.SHL.U32 R3, R3, 0x2, RZ ;  /* 0x0000000203037824 */ /* 0x000fc400078e00ff */
[----:B------:R-:W-:Y:S01]  /*fed0*/  SYNCS.ARRIVE.TRANS64.RED.A1T0 RZ, [UR4], RZ ;  /* 0x000000ffffff79a7 */ /* 0x000fe20008100404 */
[----:B0-----:R2:W-:Y:S04]  /*fee0*/  @!P1 ST.E desc[UR14][R12.64], R0 ;  /* 0x000000000c009985 */ /* 0x0015e8000c10190e */
[----:B-1----:R2:W-:Y:S01]  /*fef0*/  @!P0 ST.E desc[UR14][R14.64], R2 ;  /* 0x000000020e008985 */ /* 0x0025e2000c10190e */
[----:B------:R-:W-:Y:S05]  /*ff00*/  @P2 BRA `(.L_x_2234) ;  /* 0x0000000800fc2947 */ /* 0x000fea0003800000 */
[C---:B--2---:R-:W-:Y:S01]  /*ff10*/  VIADD R0, R3.reuse, 0x8 ;  /* 0x0000000803007836 */ /* 0x044fe20000000000 */
[C---:B------:R-:W-:Y:S01]  /*ff20*/  IADD3 R2, R3.reuse, 0x10, RZ ;  /* 0x0000001003027810 */ /* 0x040fe20007ffe0ff */
[C---:B------:R-:W-:Y:S01]  /*ff30*/  VIADD R10, R3.reuse, 0x18 ;  /* 0x00000018030a7836 */ /* 0x040fe20000000000 */
[----:B------:R-:W-:Y:S01]  /*ff40*/  ULDC UR4, c[0x0][0xac8] ;  /* 0x0002b20000047ab9 */ /* 0x000fe20000000800 */
[C---:B------:R-:W-:Y:S01]  /*ff50*/  VIADD R18, R3.reuse, 0x20 ;  /* 0x0000002003127836 */ /* 0x040fe20000000000 */
[----:B------:R-:W-:Y:S01]  /*ff60*/  ISETP.GE.AND P3, PT, R0, UR4, PT ;  /* 0x0000000400007c0c */ /* 0x000fe2000bf66270 */
[----:B------:R-:W-:Y:S01]  /*ff70*/  ULDC.64 UR6, c[0x0][0x208] ;  /* 0x0000820000067ab9 */ /* 0x000fe20000000a00 */
[----:B------:R-:W-:Y:S01]  /*ff80*/  ISETP.GE.AND P4, PT, R2, UR4, PT ;  /* 0x0000000402007c0c */ /* 0x000fe2000bf86270 */
[C---:B------:R-:W-:Y:S01]  /*ff90*/  VIADD R21, R3.reuse, 0x48 ;  /* 0x0000004803157836 */ /* 0x040fe20000000000 */
[----:B------:R-:W-:Y:S01]  /*ffa0*/  ISETP.GE.AND P5, PT, R10, UR4, PT ;  /* 0x000000040a007c0c */ /* 0x000fe2000bfa6270 */
[C---:B------:R-:W-:Y:S01]  /*ffb0*/  VIADD R22, R3.reuse, 0x50 ;  /* 0x0000005003167836 */ /* 0x040fe20000000000 */
[----:B------:R-:W-:-:S02]  /*ffc0*/  ISETP.GE.AND P2, PT, R3, UR4, PT ;  /* 0x0000000403007c0c */ /* 0x000fc4000bf46270 */
[----:B------:R-:W-:Y:S02]  /*ffd0*/  IADD3 R19, R3, 0x28, RZ ;  /* 0x0000002803137810 */ /* 0x000fe40007ffe0ff */
[----:B------:R-:W-:Y:S02]  /*ffe0*/  ISETP.GE.AND P0, PT, R18, UR4, PT ;  /* 0x0000000412007c0c */ /* 0x000fe4000bf06270 */
[----:B------:R-:W-:Y:S02]  /*fff0*/  ISETP.GE.AND P1, PT, R19, UR4, PT ;  /* 0x0000000413007c0c */ /* 0x000fe4000bf26270 */
[----:B------:R-:W-:Y:S02]  /*10000*/  @!P3 LEA.HI R0, R0, R0, RZ, 0x1 ;  /* 0x000000000000b211 */ /* 0x000fe400078f08ff */
[----:B------:R-:W-:Y:S02]  /*10010*/  @!P4 LEA.HI R2, R2, R2, RZ, 0x1 ;  /* 0x000000020202c211 */ /* 0x000fe400078f08ff */
[----:B------:R-:W-:-:S02]  /*10020*/  @!P5 LEA.HI R10, R10, R10, RZ, 0x1 ;  /* 0x0000000a0a0ad211 */ /* 0x000fc400078f08ff */
[----:B------:R-:W-:Y:S01]  /*10030*/  @!P3 LOP3.LUT R13, R0, 0xfffffffe, RZ, 0xc0, !PT ;  /* 0xfffffffe000db812 */ /* 0x000fe200078ec0ff */
[C---:B------:R-:W-:Y:S01]  /*10040*/  VIADD R0, R3.reuse, 0x30 ;  /* 0x0000003003007836 */ /* 0x040fe20000000000 */
[----:B------:R-:W-:Y:S01]  /*10050*/  @!P4 LOP3.LUT R15, R2, 0xfffffffe, RZ, 0xc0, !PT ;  /* 0xfffffffe020fc812 */ /* 0x000fe200078ec0ff */
[C---:B------:R-:W-:Y:S01]  /*10060*/  VIADD R2, R3.reuse, 0x38 ;  /* 0x0000003803027836 */ /* 0x040fe20000000000 */
[----:B------:R-:W-:Y:S01]  /*10070*/  @!P5 LOP3.LUT R17, R10, 0xfffffffe, RZ, 0xc0, !PT ;  /* 0xfffffffe0a11d812 */ /* 0x000fe200078ec0ff */
[C-C-:B---34-:R-:W-:Y:S01]  /*10080*/  @!P2 IMAD.WIDE R10, R3.reuse, 0x4, R4.reuse ;  /* 0x00000004030aa825 */ /* 0x158fe200078e0204 */
[----:B------:R-:W-:Y:S02]  /*10090*/  IADD3 R20, R3, 0x40, RZ ;  /* 0x0000004003147810 */ /* 0x000fe40007ffe0ff */
[----:B------:R-:W-:Y:S01]  /*100a0*/  ISETP.GE.AND P6, PT, R22, UR4, PT ;  /* 0x0000000416007c0c */ /* 0x000fe2000bfc6270 */
[----:B------:R-:W-:Y:S01]  /*100b0*/  @!P3 IMAD.WIDE R12, R13, 0x4, R4 ;  /* 0x000000040d0cb825 */ /* 0x000fe200078e0204 */
[----:B------:R0:W-:Y:S01]  /*100c0*/  @!P2 ST.E.64 desc[UR6][R10.64], R24 ;  /* 0x000000180a00a985 */ /* 0x0001e2000c101b06 */
[----:B------:R-:W-:-:S02]  /*100d0*/  ISETP.GE.AND P2, PT, R0, UR4, PT ;  /* 0x0000000400007c0c */ /* 0x000fc4000bf46270 */
[--C-:B------:R-:W-:Y:S01]  /*100e0*/  @!P4 IMAD.WIDE R14, R15, 0x4, R4.reuse ;  /* 0x000000040f0ec825 */ /* 0x100fe200078e0204 */
[----:B------:R1:W-:Y:S01]  /*100f0*/  @!P3 ST.E.64 desc[UR6][R12.64], R28 ;  /* 0x0000001c0c00b985 */ /* 0x0003e2000c101b06 */
[----:B------:R-:W-:Y:S02]  /*10100*/  ISETP.GE.AND P3, PT, R2, UR4, PT ;  /* 0x0000000402007c0c */ /* 0x000fe4000bf66270 */
[----:B------:R-:W-:Y:S01]  /*10110*/  @!P5 IMAD.WIDE R16, R17, 0x4, R4 ;  /* 0x000000041110d825 */ /* 0x000fe200078e0204 */
[----:B------:R2:W-:Y:S01]  /*10120*/  @!P4 ST.E.64 desc[UR6][R14.64], R32 ;  /* 0x000000200e00c985 */ /* 0x0005e2000c101b06 */
[----:B------:R-:W-:Y:S02]  /*10130*/  ISETP.GE.AND P4, PT, R20, UR4, PT ;  /* 0x0000000414007c0c */ /* 0x000fe4000bf86270 */
[----:B------:R-:W-:Y:S01]  /*10140*/  @!P0 LEA.HI R18, R18, R18, RZ, 0x1 ;  /* 0x0000001212128211 */ /* 0x000fe200078f08ff */
[----:B------:R3:W-:Y:S01]  /*10150*/  @!P5 ST.E.64 desc[UR6][R16.64], R36 ;  /* 0x000000241000d985 */ /* 0x0007e2000c101b06 */
[----:B------:R-:W-:-:S02]  /*10160*/  ISETP.GE.AND P5, PT, R21, UR4, PT ;  /* 0x0000000415007c0c */ /* 0x000fc4000bfa6270 */
[----:B------:R-:W-:Y:S02]  /*10170*/  @!P1 LEA.HI R19, R19, R19, RZ, 0x1 ;  /* 0x0000001313139211 */ /* 0x000fe400078f08ff */
[----:B0-----:R-:W-:Y:S01]  /*10180*/  @!P0 LOP3.LUT R11, R18, 0xfffffffe, RZ, 0xc0, !PT ;  /* 0xfffffffe120b8812 */ /* 0x001fe200078ec0ff */
[----:B-1----:R-:W-:Y:S01]  /*10190*/  VIADD R28, R3, 0x60 ;  /* 0x00000060031c7836 */ /* 0x002fe20000000000 */
[----:B------:R-:W-:Y:S02]  /*101a0*/  @!P1 LOP3.LUT R13, R19, 0xfffffffe, RZ, 0xc0, !PT ;  /* 0xfffffffe130d9812 */ /* 0x000fe400078ec0ff */
        /* <DEDUP_REMOVED lines=11> */
[C---:B------:R-:W-:Y:S01]  /*10260*/  VIADD R0, R3.reuse, 0x68 ;  /* 0x0000006803007836 */ /* 0x040fe20000000000 */
[----:B------:R-:W-:Y:S01]  /*10270*/  @!P4 LOP3.LUT R19, R20, 0xfffffffe, RZ, 0xc0, !PT ;  /* 0xfffffffe1413c812 */ /* 0x000fe200078ec0ff */
[----:B------:R-:W-:Y:S01]  /*10280*/  VIADD R20, R3, 0x78 ;  /* 0x0000007803147836 */ /* 0x000fe20000000000 */
[----:B------:R-:W-:Y:S02]  /*10290*/  @!P5 LOP3.LUT R21, R21, 0xfffffffe, RZ, 0xc0, !PT ;  /* 0xfffffffe1515d812 */ /* 0x000fe400078ec0ff */
[----:B------:R-:W-:Y:S02]  /*102a0*/  IADD3 R24, R3, 0x58, RZ ;  /* 0x0000005803187810 */ /* 0x000fe40007ffe0ff */
[----:B------:R-:W-:Y:S01]  /*102b0*/  @!P6 LOP3.LUT R25, R22, 0xfffffffe, RZ, 0xc0, !PT ;  /* 0xfffffffe1619e812 */ /* 0x000fe200078ec0ff */
[----:B0-----:R-:W-:Y:S01]  /*102c0*/  @!P2 IMAD.WIDE R10, R15, 0x4, R4 ;  /* 0x000000040f0aa825 */ /* 0x001fe200078e0204 */
[----:B------:R-:W-:-:S02]  /*102d0*/  ISETP.GE.AND P1, PT, R24, UR4, PT ;  /* 0x0000000418007c0c */ /* 0x000fc4000bf26270 */
[----:B------:R-:W-:Y:S01]  /*102e0*/  ISETP.GE.AND P0, PT, R28, UR4, PT ;  /* 0x000000041c007c0c */ /* 0x000fe2000bf06270 */
[--C-:B-1----:R-:W-:Y:S01]  /*102f0*/  @!P3 IMAD.WIDE R12, R17, 0x4, R4.reuse ;  /* 0x00000004110cb825 */ /* 0x102fe200078e0204 */
[----:B------:R0:W-:Y:S01]  /*10300*/  @!P2 ST.E.64 desc[UR6][R10.64], R48 ;  /* 0x000000300a00a985 */ /* 0x0001e2000c101b06 */
[----:B------:R-:W-:Y:S02]  /*10310*/  IADD3 R2, R3, 0x70, RZ ;  /* 0x0000007003027810 */ /* 0x000fe40007ffe0ff */
[--C-:B------:R-:W-:Y:S01]  /*10320*/  @!P4 IMAD.WIDE R14, R19, 0x4, R4.reuse ;  /* 0x00000004130ec825 */ /* 0x100fe200078e0204 */
[----:B------:R1:W-:Y:S01]  /*10330*/  @!P3 ST.E.64 desc[UR6][R12.64], R52 ;  /* 0x000000340c00b985 */ /* 0x0003e2000c101b06 */
[----:B------:R-:W-:Y:S02]  /*10340*/  IADD3 R22, R3, 0x88, RZ ;  /* 0x0000008803167810 */ /* 0x000fe40007ffe0ff */
[----:B------:R-:W-:Y:S01]  /*10350*/  @!P5 IMAD.WIDE R16, R21, 0x4, R4 ;  /* 0x000000041510d825 */ /* 0x000fe200078e0204 */
[----:B------:R2:W-:Y:S01]  /*10360*/  @!P4 ST.E.64 desc[UR6][R14.64], R56 ;  /* 0x000000380e00c985 */ /* 0x0005e2000c101b06 */
[----:B------:R-:W-:-:S02]  /*10370*/  ISETP.GE.AND P2, PT, R0, UR4, PT ;  /* 0x0000000400007c0c */ /* 0x000fc4000bf46270 */
        /* <DEDUP_REMOVED lines=29> */
[----:B------:R-:W-:Y:S01]  /*10550*/  @!P3 LOP3.LUT R25, R22, 0xfffffffe, RZ, 0xc0, !PT ;  /* 0xfffffffe1619b812 */ /* 0x000fe200078ec0ff */
[----:B------:R-:W-:Y:S01]  /*10560*/  VIADD R22, R3, 0xc0 ;  /* 0x000000c003167836 */ /* 0x000fe20000000000 */
[----:B------:R-:W-:Y:S01]  /*10570*/  ISETP.GE.AND P0, PT, R24, UR4, PT ;  /* 0x0000000418007c0c */ /* 0x000fe2000bf06270 */
[--C-:B0-----:R-:W-:Y:S01]  /*10580*/  @!P2 IMAD.WIDE R10, R15, 0x4, R4.reuse ;  /* 0x000000040f0aa825 */ /* 0x101fe200078e0204 */
[----:B------:R-:W-:Y:S02]  /*10590*/  IADD3 R0, R3, 0xa0, RZ ;  /* 0x000000a003007810 */ /* 0x000fe40007ffe0ff */
[----:B------:R-:W-:Y:S01]  /*105a0*/  ISETP.GE.AND P1, PT, R28, UR4, PT ;  /* 0x000000041c007c0c */ /* 0x000fe2000bf26270 */
[--C-:B-1----:R-:W-:Y:S01]  /*105b0*/  @!P6 IMAD.WIDE R12, R17, 0x4, R4.reuse ;  /* 0x00000004110ce825 */ /* 0x102fe200078e0204 */
[----:B------:R0:W-:Y:S01]  /*105c0*/  @!P2 ST.E.64 desc[UR6][R10.64], R76 ;  /* 0x0000004c0a00a985 */ /* 0x0001e2000c101b06 */
[----:B------:R-:W-:Y:S02]  /*105d0*/  ISETP.GE.AND P2, PT, R0, UR4, PT ;  /* 0x0000000400007c0c */ /* 0x000fe4000bf46270 */
[----:B------:R-:W-:Y:S01]  /*105e0*/  @!P5 IMAD.WIDE R14, R19, 0x4, R4 ;  /* 0x00000004130ed825 */ /* 0x000fe200078e0204 */
[----:B------:R1:W-:Y:S01]  /*105f0*/  @!P6 ST.E.64 desc[UR6][R12.64], R80 ;  /* 0x000000500c00e985 */ /* 0x0003e2000c101b06 */
[----:B------:R-:W-:-:S02]  /*10600*/  ISETP.GE.AND P6, PT, R22, UR4, PT ;  /* 0x0000000416007c0c */ /* 0x000fc4000bfc6270 */
[--C-:B------:R-:W-:Y:S01]  /*10610*/  @!P4 IMAD.WIDE R16, R21, 0x4, R4.reuse ;  /* 0x000000041510c825 */ /* 0x100fe200078e0204 */
[----:B------:R2:W-:Y:S01]  /*10620*/  @!P5 ST.E.64 desc[UR6][R14.64], R84 ;  /* 0x000000540e00d985 */ /* 0x0005e2000c101b06 */
[----:B------:R-:W-:Y:S02]  /*10630*/  IADD3 R21, R3, 0xb8, RZ ;  /* 0x000000b803157810 */ /* 0x000fe40007ffe0ff */
[----:B------:R-:W-:Y:S01]  /*10640*/  @!P3 IMAD.WIDE R18, R25, 0x4, R4 ;  /* 0x000000041912b825 */ /* 0x000fe200078e0204 */
[----:B------:R3:W-:Y:S01]  /*10650*/  @!P4 ST.E.64 desc[UR6][R16.64], R88 ;  /* 0x000000581000c985 */ /* 0x0007e2000c101b06 */
[----:B------:R-:W-:Y:S02]  /*10660*/  ISETP.GE.AND P4, PT, R20, UR4, PT ;  /* 0x0000000414007c0c */ /* 0x000fe4000bf86270 */
[----:B------:R-:W-:Y:S01]  /*10670*/  ISETP.GE.AND P5, PT, R21, UR4, PT ;  /* 0x0000000415007c0c */ /* 0x000fe2000bfa6270 */
[----:B------:R4:W-:Y:S01]  /*10680*/  @!P3 ST.E.64 desc[UR6][R18.64], R92 ;  /* 0x0000005c1200b985 */ /* 0x0009e2000c101b06 */
[----:B------:R-:W-:-:S02]  /*10690*/  ISETP.GE.AND P3, PT, R2, UR4, PT ;  /* 0x0000000402007c0c */ /* 0x000fc4000bf66270 */
[----:B------:R-:W-:Y:S02]  /*106a0*/  @!P0 LEA.HI R24, R24, R24, RZ, 0x1 ;  /* 0x0000001818188211 */ /* 0x000fe400078f08ff */
[----:B------:R-:W-:Y:S02]  /*106b0*/  @!P1 LEA.HI R28, R28, R28, RZ, 0x1 ;  /* 0x0000001c1c1c9211 */ /* 0x000fe400078f08ff */
[----:B0-----:R-:W-:Y:S02]  /*106c0*/  @!P0 LOP3.LUT R11, R24, 0xfffffffe, RZ, 0xc0, !PT ;  /* 0xfffffffe180b8812 */ /* 0x001fe400078ec0ff */
[----:B------:R-:W-:Y:S02]  /*106d0*/  @!P2 LEA.HI R0, R0, R0, RZ, 0x1 ;  /* 0x000000000000a211 */ /* 0x000fe400078f08ff */
[----:B-1----:R-:W-:Y:S01]  /*106e0*/  @!P1 LOP3.LUT R13, R28, 0xfffffffe, RZ, 0xc0, !PT ;  /* 0xfffffffe1c0d9812 */ /* 0x002fe200078ec0ff */
[----:B------:R-:W-:Y:S01]  /*106f0*/  @!P0 IMAD.WIDE R10, R11, 0x4, R4 ;  /* 0x000000040b0a8825 */ /* 0x000fe200078e0204 */
[----:B------:R-:W-:-:S02]  /*10700*/  @!P4 LEA.HI R20, R20, R20, RZ, 0x1 ;  /* 0x000000141414c211 */ /* 0x000fc400078f08ff */
        /* <DEDUP_REMOVED lines=22> */
[----:B-1----:R-:W-:Y:S01]  /*10870*/  @!P4 IMAD.WIDE R12, R19, 0x4, R4 ;  /* 0x00000004130cc825 */ /* 0x002fe200078e0204 */
[----:B--2---:R-:W-:-:S03]  /*10880*/  IADD3 R14, R3, 0xe8, RZ ;  /* 0x000000e8030e7810 */ /* 0x004fc60007ffe0ff */
[----:B------:R-:W-:Y:S01]  /*10890*/  @!P6 IMAD.WIDE R18, R25, 0x4, R4 ;  /* 0x000000041912e825 */ /* 0x000fe200078e0204 */
[----:B------:R1:W-:Y:S01]  /*108a0*/  @!P4 ST.E.64 desc[UR6][R12.64], R112 ;  /* 0x000000700c00c985 */ /* 0x0003e2000c101b06 */
[----:B------:R-:W-:Y:S02]  /*108b0*/  ISETP.GE.AND P4, PT, R14, UR4, PT ;  /* 0x000000040e007c0c */ /* 0x000fe4000bf86270 */
[C---:B------:R-:W-:Y:S01]  /*108c0*/  VIADD R21, R3.reuse, 0xe0 ;  /* 0x000000e003157836 */ /* 0x040fe20000000000 */
[----:B------:R2:W-:Y:S01]  /*108d0*/  @!P5 ST.E.64 desc[UR6][R16.64], R116 ;  /* 0x000000741000d985 */ /* 0x0005e2000c101b06 */
[C---:B------:R-:W-:Y:S01]  /*108e0*/  VIADD R15, R3.reuse, 0xf0 ;  /* 0x000000f0030f7836 */ /* 0x040fe20000000000 */
[----:B------:R-:W-:Y:S01]  /*108f0*/  @!P0 LEA.HI R0, R0, R0, RZ, 0x1 ;  /* 0x0000000000008211 */ /* 0x000fe200078f08ff */
[----:B0-----:R-:W-:Y:S01]  /*10900*/  VIADD R11, R3, 0xf8 ;  /* 0x000000f8030b7836 */ /* 0x001fe20000000000 */
[----:B------:R0:W-:Y:S01]  /*10910*/  @!P6 ST.E.64 desc[UR6][R18.64], R120 ;  /* 0x000000781200e985 */ /* 0x0001e2000c101b06 */
[----:B------:R-:W-:-:S02]  /*10920*/  ISETP.GE.AND P3, PT, R21, UR4, PT ;  /* 0x0000000415007c0c */ /* 0x000fc4000bf66270 */
[----:B------:R-:W-:Y:S02]  /*10930*/  ISETP.GE.AND P5, PT, R15, UR4, PT ;  /* 0x000000040f007c0c */ /* 0x000fe4000bfa6270 */
[----:B------:R-:W-:Y:S02]  /*10940*/  ISETP.GE.AND P6, PT, R11, UR4, PT ;  /* 0x000000040b007c0c */ /* 0x000fe4000bfc6270 */
[----:B------:R-:W-:Y:S02]  /*10950*/  @!P1 LEA.HI R2, R2, R2, RZ, 0x1 ;  /* 0x0000000202029211 */ /* 0x000fe400078f08ff */
[----:B------:R-:W-:Y:S02]  /*10960*/  @!P2 LEA.HI R20, R20, R20, RZ, 0x1 ;  /* 0x000000141414a211 */ /* 0x000fe400078f08ff */
[----:B------:R-:W-:Y:S02]  /*10970*/  @!P4 LEA.HI R14, R14, R14, RZ, 0x1 ;  /* 0x0000000e0e0ec211 */ /* 0x000fe400078f08ff */
[----:B-1----:R-:W-:-:S02]  /*10980*/  @!P1 LOP3.LUT R13, R2, 0xfffffffe, RZ, 0xc0, !PT ;  /* 0xfffffffe020d9812 */ /* 0x002fc400078ec0ff */
[----:B------:R-:W-:Y:S02]  /*10990*/  @!P3 LEA.HI R21, R21, R21, RZ, 0x1 ;  /* 0x000000151515b211 */ /* 0x000fe400078f08ff */
[----:B------:R-:W-:Y:S02]  /*109a0*/  @!P5 LEA.HI R10, R15, R15, RZ, 0x1 ;  /* 0x0000000f0f0ad211 */ /* 0x000fe400078f08ff */
[----:B------:R-:W-:Y:S02]  /*109b0*/  @!P6 LEA.HI R12, R11, R11, RZ, 0x1 ;  /* 0x0000000b0b0ce211 */ /* 0x000fe400078f08ff */
[----:B------:R-:W-:Y:S02]  /*109c0*/  @!P0 LOP3.LUT R11, R0, 0xfffffffe, RZ, 0xc0, !PT ;  /* 0xfffffffe000b8812 */ /* 0x000fe400078ec0ff */
[----:B------:R-:W-:Y:S02]  /*109d0*/  @!P2 LOP3.LUT R15, R20, 0xfffffffe, RZ, 0xc0, !PT ;  /* 0xfffffffe140fa812 */ /* 0x000fe400078ec0ff */
[----:B--2---:R-:W-:-:S02]  /*109e0*/  @!P3 LOP3.LUT R17, R21, 0xfffffffe, RZ, 0xc0, !PT ;  /* 0xfffffffe1511b812 */ /* 0x004fc400078ec0ff */
        /* <DEDUP_REMOVED lines=17> */
.L_x_2234:
[----:B------:R-:W-:Y:S05]  /*10b00*/  BSYNC B0 ;  /* 0x0000000000007941 */ /* 0x000fea0003800000 */
.L_x_2233:
[----:B------:R-:W-:Y:S01]  /*10b10*/  ISETP.GE.AND P0, PT, R9, R8, PT ;  /* 0x000000080900720c */ /* 0x000fe20003f06270 */
[----:B0---4-:R1:W4:Y:S04]  /*10b20*/  SHFL.IDX PT, R5, R7, 0x1, 0x1c1f ;  /* 0x003c1f0007057f89 */ /* 0x01132800000e0000 */
[----:B---3--:R1:W3:Y:S08]  /*10b30*/  SHFL.IDX PT, R4, R6, 0x1, 0x1c1f ;  /* 0x003c1f0006047f89 */ /* 0x0082f000000e0000 */
[----:B-1----:R-:W-:Y:S05]  /*10b40*/  @P0 BRA `(.L_x_2193) ;  /* 0x0000004c00d00947 */ /* 0x002fea0003800000 */
[C---:B--2---:R-:W-:Y:S01]  /*10b50*/  IADD3 R0, R3.reuse, 0x8, RZ ;  /* 0x0000000803007810 */ /* 0x044fe20007ffe0ff */
[C---:B------:R-:W-:Y:S01]  /*10b60*/  VIADD R2, R3.reuse, 0x10 ;  /* 0x0000001003027836 */ /* 0x040fe20000000000 */
[----:B------:R-:W-:Y:S01]  /*10b70*/  ULDC UR4, c[0x0][0xac8] ;  /* 0x0002b20000047ab9 */ /* 0x000fe20000000800 */
[C---:B------:R-:W-:Y:S01]  /*10b80*/  VIADD R12, R3.reuse, 0x18 ;  /* 0x00000018030c7836 */ /* 0x040fe20000000000 */
[----:B------:R-:W-:Y:S01]  /*10b90*/  ISETP.GE.AND P1, PT, R0, UR4, PT ;  /* 0x0000000400007c0c */ /* 0x000fe2000bf26270 */
[----:B------:R-:W-:Y:S01]  /*10ba0*/  ULDC.64 UR6, c[0x0][0x208] ;  /* 0x0000820000067ab9 */ /* 0x000fe20000000a00 */
[----:B------:R-:W-:Y:S01]  /*10bb0*/  ISETP.GE.AND P2, PT, R2, UR4, PT ;  /* 0x0000000402007c0c */ /* 0x000fe2000bf46270 */
[C---:B------:R-:W-:Y:S01]  /*10bc0*/  VIADD R15, R3.reuse, 0x40 ;  /* 0x00000040030f7836 */ /* 0x040fe20000000000 */
[C---:B------:R-:W-:Y:S01]  /*10bd0*/  ISETP.GE.AND P0, PT, R3.reuse, UR4, PT ;  /* 0x0000000403007c0c */ /* 0x040fe2000bf06270 */
[C---:B------:R-:W-:Y:S01]  /*10be0*/  VIADD R16, R3.reuse, 0x48 ;  /* 0x0000004803107836 */ /* 0x040fe20000000000 */
[C---:B------:R-:W-:Y:S01]  /*10bf0*/  IADD3 R13, R3.reuse, 0x20, RZ ;  /* 0x00000020030d7810 */ /* 0x040fe20007ffe0ff */
[----:B------:R-:W-:Y:S01]  /*10c00*/  VIADD R20, R3, 0x58 ;  /* 0x0000005803147836 */ /* 0x000fe20000000000 */
[----:B------:R-:W-:-:S02]  /*10c10*/  ISETP.GE.AND P5, PT, R12, UR4, PT ;  /* 0x000000040c007c0c */ /* 0x000fc4000bfa6270 */
[----:B------:R-:W-:Y:S02]  /*10c20*/  ISETP.GE.AND P6, PT, R13, UR4, PT ;  /* 0x000000040d007c0c */ /* 0x000fe4000bfc6270 */
[C---:B------:R-:W-:Y:S02]  /*10c30*/  IADD3 R14, R3.reuse, 0x38, RZ ;  /* 0x00000038030e7810 */ /* 0x040fe40007ffe0ff */
[----:B------:R-:W-:Y:S02]  /*10c40*/  @!P1 LEA.HI R0, R0, R0, RZ, 0x1 ;  /* 0x0000000000009211 */ /* 0x000fe400078f08ff */
[----:B------:R-:W-:Y:S01]  /*10c50*/  @!P2 LEA.HI R2, R2, R2, RZ, 0x1 ;  /* 0x000000020202a211 */ /* 0x000fe200078f08ff */
[C-C-:B---34-:R-:W-:Y:S01]  /*10c60*/  @!P0 IMAD.WIDE R6, R3.reuse, 0x4, R4.reuse ;  /* 0x0000000403068825 */ /* 0x158fe200078e0204 */
[----:B------:R-:W-:Y:S02]  /*10c70*/  @!P1 LOP3.LUT R9, R0, 0xfffffffe, RZ, 0xc0, !PT ;  /* 0xfffffffe00099812 */ /* 0x000fe400078ec0ff */
[----:B------:R-:W-:Y:S01]  /*10c80*/  @!P2 LOP3.LUT R11, R2, 0xfffffffe, RZ, 0xc0, !PT ;  /* 0xfffffffe020ba812 */ /* 0x000fe200078ec0ff */
[----:B------:R-:W-:Y:S01]  /*10c90*/  VIADD R0, R3, 0x28 ;  /* 0x0000002803007836 */ /* 0x000fe20000000000 */
[----:B------:R0:W-:Y:S01]  /*10ca0*/  @!P0 ST.E.64 desc[UR6][R6.64], R26 ;  /* 0x0000001a06008985 */ /* 0x0001e2000c101b06 */
[----:B------:R-:W-:Y:S01]  /*10cb0*/  @!P1 IMAD.WIDE R8, R9, 0x4, R4 ;  /* 0x0000000409089825 */ /* 0x000fe200078e0204 */
[----:B------:R-:W-:-:S02]  /*10cc0*/  ISETP.GE.AND P3, PT, R15, UR4, PT ;  /* 0x000000040f007c0c */ /* 0x000fc4000bf66270 */
[----:B------:R-:W-:Y:S01]  /*10cd0*/  ISETP.GE.AND P0, PT, R0, UR4, PT ;  /* 0x0000000400007c0c */ /* 0x000fe2000bf06270 */
[----:B------:R-:W-:Y:S01]  /*10ce0*/  @!P2 IMAD.WIDE R10, R11, 0x4, R4 ;  /* 0x000000040b0aa825 */ /* 0x000fe200078e0204 */
[----:B------:R1:W-:Y:S01]  /*10cf0*/  @!P1 ST.E.64 desc[UR6][R8.64], R30 ;  /* 0x0000001e08009985 */ /* 0x0003e2000c101b06 */
[----:B------:R-:W-:Y:S02]  /*10d00*/  ISETP.GE.AND P4, PT, R16, UR4, PT ;  /* 0x0000000410007c0c */ /* 0x000fe4000bf86270 */
[----:B------:R-:W-:Y:S01]  /*10d10*/  VIADD R2, R3, 0x30 ;  /* 0x0000003003027836 */ /* 0x000fe20000000000 */
[----:B------:R2:W-:Y:S01]  /*10d20*/  @!P2 ST.E.64 desc[UR6][R10.64], R34 ;  /* 0x000000220a00a985 */ /* 0x0005e2000c101b06 */
[----:B------:R-:W-:Y:S02]  /*10d30*/  ISETP.GE.AND P2, PT, R14, UR4, PT ;  /* 0x000000040e007c0c */ /* 0x000fe4000bf46270 */
[----:B------:R-:W-:Y:S02]  /*10d40*/  @!P5 LEA.HI R12, R12, R12, RZ, 0x1 ;  /* 0x0000000c0c0cd211 */ /* 0x000fe400078f08ff */
[----:B------:R-:W-:-:S02]  /*10d50*/  ISETP.GE.AND P1, PT, R2, UR4, PT ;  /* 0x0000000402007c0c */ /* 0x000fc4000bf26270 */
[----:B------:R-:W-:Y:S02]  /*10d60*/  @!P6 LEA.HI R13, R13, R13, RZ, 0x1 ;  /* 0x0000000d0d0de211 */ /* 0x000fe400078f08ff */
[----:B0-----:R-:W-:Y:S02]  /*10d70*/  @!P5 LOP3.LUT R7, R12, 0xfffffffe, RZ, 0xc0, !PT ;  /* 0xfffffffe0c07d812 */ /* 0x001fe400078ec0ff */
[----:B-1----:R-:W-:Y:S02]  /*10d80*/  @!P6 LOP3.LUT R9, R13, 0xfffffffe, RZ, 0xc0, !PT ;  /* 0xfffffffe0d09e812 */ /* 0x002fe400078ec0ff */
[----:B------:R-:W-:Y:S01]  /*10d90*/  @!P0 LEA.HI R0, R0, R0, RZ, 0x1 ;  /* 0x0000000000008211 */ /* 0x000fe200078f08ff */
[--C-:B------:R-:W-:Y:S01]  /*10da0*/  @!P5 IMAD.WIDE R6, R7, 0x4, R4.reuse ;  /* 0x000000040706d825 */ /* 0x100fe200078e0204 */
[----:B------:R-:W-:Y:S02]  /*10db0*/  @!P2 LEA.HI R14, R14, R14, RZ, 0x1 ;  /* 0x0000000e0e0ea211 */ /* 0x000fe400078f08ff */
[----:B--2---:R-:W-:Y:S01]  /*10dc0*/  @!P3 LEA.HI R10, R15, R15, RZ, 0x1 ;  /* 0x0000000f0f0ab211 */ /* 0x004fe200078f08ff */
[----:B------:R-:W-:Y:S01]  /*10dd0*/  @!P6 IMAD.WIDE R8, R9, 0x4, R4 ;  /* 0x000000040908e825 */ /* 0x000fe200078e0204 */
[----:B------:R-:W-:Y:S01]  /*10de0*/  @!P1 LEA.HI R2, R2, R2, RZ, 0x1 ;  /* 0x0000000202029211 */ /* 0x000fe200078f08ff */
[----:B------:R0:W-:Y:S01]  /*10df0*/  @!P5 ST.E.64 desc[UR6][R6.64], R38 ;  /* 0x000000260600d985 */ /* 0x0001e2000c101b06 */
[----:B------:R-:W-:-:S02]  /*10e00*/  @!P4 LEA.HI R16, R16, R16, RZ, 0x1 ;  /* 0x000000101010c211 */ /* 0x000fc400078f08ff */
[----:B------:R-:W-:Y:S01]  /*10e10*/  @!P0 LOP3.LUT R11, R0, 0xfffffffe, RZ, 0xc0, !PT ;  /* 0xfffffffe000b8812 */ /* 0x000fe200078ec0ff */
[----:B------:R1:W-:Y:S01]  /*10e20*/  @!P6 ST.E.64 desc[UR6][R8.64], R42 ;  /* 0x0000002a0800e985 */ /* 0x0003e2000c101b06 */
[----:B------:R-:W-:Y:S01]  /*10e30*/  @!P1 LOP3.LUT R13, R2, 0xfffffffe, RZ, 0xc0, !PT ;  /* 0xfffffffe020d9812 */ /* 0x000fe200078ec0ff */
[C---:B------:R-:W-:Y:S01]  /*10e40*/  VIADD R0, R3.reuse, 0x60 ;  /* 0x0000006003007836 */ /* 0x040fe20000000000 */
[----:B------:R-:W-:Y:S02]  /*10e50*/  @!P2 LOP3.LUT R15, R14, 0xfffffffe, RZ, 0xc0, !PT ;  /* 0xfffffffe0e0fa812 */ /* 0x000fe400078ec0ff */
[----:B------:R-:W-:Y:S02]  /*10e60*/  @!P3 LOP3.LUT R17, R10, 0xfffffffe, RZ, 0xc0, !PT ;  /* 0xfffffffe0a11b812 */ /* 0x000fe400078ec0ff */
        /* <DEDUP_REMOVED lines=8> */
[----:B------:R-:W-:Y:S02]  /*10ef0*/  IADD3 R2, R3, 0x68, RZ ;  /* 0x0000006803027810 */ /* 0x000fe40007ffe0ff */
[--C-:B------:R-:W-:Y:S01]  /*10f00*/  @!P2 IMAD.WIDE R10, R15, 0x4, R4.reuse ;  /* 0x000000040f0aa825 */ /* 0x100fe200078e0204 */
[----:B------:R1:W-:Y:S03]  /*10f10*/  @!P1 ST.E.64 desc[UR6][R8.64], R50 ;  /* 0x0000003208009985 */ /* 0x0003e6000c101b06 */
[----:B------:R-:W-:Y:S01]  /*10f20*/  @!P3 IMAD.WIDE R12, R17, 0x4, R4 ;  /* 0x00000004110cb825 */ /* 0x000fe200078e0204 */
[----:B------:R2:W-:Y:S01]  /*10f30*/  @!P2 ST.E.64 desc[UR6][R10.64], R54 ;  /* 0x000000360a00a985 */ /* 0x0005e2000c101b06 */
[----:B------:R-:W-:-:S02]  /*10f40*/  ISETP.GE.AND P2, PT, R16, UR4, PT ;  /* 0x0000000410007c0c */ /* 0x000fc4000bf46270 */
[----:B------:R-:W-:Y:S01]  /*10f50*/  @!P4 IMAD.WIDE R14, R19, 0x4, R4 ;  /* 0x00000004130ec825 */ /* 0x000fe200078e0204 */
[----:B------:R3:W-:Y:S01]  /*10f60*/  @!P3 ST.E.64 desc[UR6][R12.64], R58 ;  /* 0x0000003a0c00b985 */ /* 0x0007e2000c101b06 */
[C---:B------:R-:W-:Y:S02]  /*10f70*/  IADD3 R19, R3.reuse, 0x80, RZ ;  /* 0x0000008003137810 */ /* 0x040fe40007ffe0ff */
[----:B------:R-:W-:Y:S01]  /*10f80*/  VIADD R17, R3, 0x78 ;  /* 0x0000007803117836 */ /* 0x000fe20000000000 */
[----:B------:R4:W-:Y:S01]  /*10f90*/  @!P4 ST.E.64 desc[UR6][R14.64], R62 ;  /* 0x0000003e0e00c985 */ /* 0x0009e2000c101b06 */
[----:B------:R-:W-:Y:S02]  /*10fa0*/  ISETP.GE.AND P4, PT, R0, UR4, PT ;  /* 0x0000000400007c0c */ /* 0x000fe4000bf86270 */
[----:B------:R-:W-:Y:S02]  /*10fb0*/  ISETP.GE.AND P3, PT, R2, UR4, PT ;  /* 0x0000000402007c0c */ /* 0x000fe4000bf66270 */
[----:B------:R-:W-:-:S02]  /*10fc0*/  ISETP.GE.AND P1, PT, R17, UR4, PT ;  /* 0x0000000411007c0c */ /* 0x000fc4000bf26270 */
[----:B------:R-:W-:Y:S02]  /*10fd0*/  ISETP.GE.AND P0, PT, R19, UR4, PT ;  /* 0x0000000413007c0c */ /* 0x000fe4000bf06270 */
        /* <DEDUP_REMOVED lines=37> */
[----:B------:R-:W-:Y:S02]  /*11230*/  @!P6 LEA.HI R18, R18, R18, RZ, 0x1 ;  /* 0x000000121212e211 */ /* 0x000fe400078f08ff */
[----:B------:R-:W-:Y:S01]  /*11240*/  VIADD R19, R3, 0xb8 ;  /* 0x000000b803137836 */ /* 0x000fe20000000000 */
[----:B------:R-:W-:Y:S01]  /*11250*/  @!P0 ST.E.64 desc[UR6][R14.64], R90 ;  /* 0x0000005a0e008985 */ /* 0x000fe2000c101b06 */
[----:B------:R-:W-:-:S02]  /*11260*/  ISETP.GE.AND P0, PT, R0, UR4, PT ;  /* 0x0000000400007c0c */ /* 0x000fc4000bf06270 */
[----:B------:R-:W-:Y:S02]  /*11270*/  @!P5 LEA.HI R20, R20, R20, RZ, 0x1 ;  /* 0x000000141414d211 */ /* 0x000fe400078f08ff */
        /* <DEDUP_REMOVED lines=9> */
[----:B------:R0:W-:Y:S01]  /*11310*/  @!P6 ST.E.64 desc[UR6][R6.64], R94 ;  /* 0x0000005e0600e985 */ /* 0x0001e2000c101b06 */
[----:B------:R-:W-:Y:S02]  /*11320*/  @!P3 LEA.HI R16, R16, R16, RZ, 0x1 ;  /* 0x000000101010b211 */ /* 0x000fe400078f08ff */
[----:B--2---:R-:W-:Y:S01]  /*11330*/  @!P0 LOP3.LUT R11, R0, 0xfffffffe, RZ, 0xc0, !PT ;  /* 0xfffffffe000b8812 */ /* 0x004fe200078ec0ff */
[----:B------:R1:W-:Y:S01]  /*11340*/  @!P5 ST.E.64 desc[UR6][R8.64], R98 ;  /* 0x000000620800d985 */ /* 0x0003e2000c101b06 */
[----:B------:R-:W-:Y:S01]  /*11350*/  ISETP.GE.AND P5, PT, R18, UR4, PT ;  /* 0x0000000412007c0c */ /* 0x000fe2000bfa6270 */
[----:B------:R-:W-:Y:S01]  /*11360*/  VIADD R0, R3, 0xd0 ;  /* 0x000000d003007836 */ /* 0x000fe20000000000 */
[----:B------:R-:W-:Y:S02]  /*11370*/  @!P2 LEA.HI R17, R17, R17, RZ, 0x1 ;  /* 0x000000111111a211 */ /* 0x000fe400078f08ff */
[----:B------:R-:W-:-:S02]  /*11380*/  IADD3 R20, R3, 0xc8, RZ ;  /* 0x000000c803147810 */ /* 0x000fc40007ffe0ff */
[----:B------:R-:W-:Y:S02]  /*11390*/  @!P1 LEA.HI R19, R19, R19, RZ, 0x1 ;  /* 0x0000001313139211 */ /* 0x000fe400078f08ff */
[----:B---3--:R-:W-:Y:S01]  /*113a0*/  @!P4 LOP3.LUT R13, R2, 0xfffffffe, RZ, 0xc0, !PT ;  /* 0xfffffffe020dc812 */ /* 0x008fe200078ec0ff */
[--C-:B0-----:R-:W-:Y:S01]  /*113b0*/  @!P0 IMAD.WIDE R6, R11, 0x4, R4.reuse ;  /* 0x000000040b068825 */ /* 0x101fe200078e0204 */
[----:B------:R-:W-:Y:S02]  /*113c0*/  @!P3 LOP3.LUT R15, R16, 0xfffffffe, RZ, 0xc0, !PT ;  /* 0xfffffffe100fb812 */ /* 0x000fe400078ec0ff */
[----:B------:R-:W-:Y:S01]  /*113d0*/  @!P2 LOP3.LUT R17, R17, 0xfffffffe, RZ, 0xc0, !PT ;  /* 0xfffffffe1111a812 */ /* 0x000fe200078ec0ff */
[--C-:B-1----:R-:W-:Y:S01]  /*113e0*/  @!P4 IMAD.WIDE R8, R13, 0x4, R4.reuse ;  /* 0x000000040d08c825 */ /* 0x102fe200078e0204 */
[----:B------:R-:W-:Y:S01]  /*113f0*/  ISETP.GE.AND P6, PT, R20, UR4, PT ;  /* 0x0000000414007c0c */ /* 0x000fe2000bfc6270 */
[----:B------:R0:W-:Y:S01]  /*11400*/  @!P0 ST.E.64 desc[UR6][R6.64], R102 ;  /* 0x0000006606008985 */ /* 0x0001e2000c101b06 */
[----:B------:R-:W-:Y:S01]  /*11410*/  @!P1 LOP3.LUT R19, R19, 0xfffffffe, RZ, 0xc0, !PT ;  /* 0xfffffffe13139812 */ /* 0x000fe200078ec0ff */
[--C-:B------:R-:W-:Y:S01]  /*11420*/  @!P3 IMAD.WIDE R10, R15, 0x4, R4.reuse ;  /* 0x000000040f0ab825 */ /* 0x100fe200078e0204 */
[----:B------:R-:W-:Y:S01]  /*11430*/  ISETP.GE.AND P0, PT, R0, UR4, PT ;  /* 0x0000000400007c0c */ /* 0x000fe2000bf06270 */
[----:B------:R1:W-:Y:S01]  /*11440*/  @!P4 ST.E.64 desc[UR6][R8.64], R106 ;  /* 0x0000006a0800c985 */ /* 0x0003e2000c101b06 */
[----:B------:R-:W-:Y:S01]  /*11450*/  IADD3 R16, R3, 0xe0, RZ ;  /* 0x000000e003107810 */ /* 0x000fe20007ffe0ff */
[--C-:B------:R-:W-:Y:S01]  /*11460*/  @!P2 IMAD.WIDE R12, R17, 0x4, R4.reuse ;  /* 0x00000004110ca825 */ /* 0x100fe200078e0204 */
[----:B------:R-:W-:Y:S01]  /*11470*/  @!P5 LEA.HI R18, R18, R18, RZ, 0x1 ;  /* 0x000000121212d211 */ /* 0x000fe200078f08ff */
[----:B------:R2:W-:Y:S02]  /*11480*/  @!P3 ST.E.64 desc[UR6][R10.64], R110 ;  /* 0x0000006e0a00b985 */ /* 0x0005e4000c101b06 */
[----:B------:R-:W-:-:S02]  /*11490*/  @!P1 IMAD.WIDE R14, R19, 0x4, R4 ;  /* 0x00000004130e9825 */ /* 0x000fc400078e0204 */
[----:B------:R-:W-:Y:S01]  /*114a0*/  @!P2 ST.E.64 desc[UR6][R12.64], R114 ;  /* 0x000000720c00a985 */ /* 0x000fe2000c101b06 */
[----:B------:R-:W-:Y:S01]  /*114b0*/  ISETP.GE.AND P2, PT, R16, UR4, PT ;  /* 0x0000000410007c0c */ /* 0x000fe2000bf46270 */
[C---:B------:R-:W-:Y:S01]  /*114c0*/  VIADD R2, R3.reuse, 0xd8 ;  /* 0x000000d803027836 */ /* 0x040fe20000000000 */
[----:B0-----:R-:W-:Y:S01]  /*114d0*/  @!P5 LOP3.LUT R7, R18, 0xfffffffe, RZ, 0xc0, !PT ;  /* 0xfffffffe1207d812 */ /* 0x001fe200078ec0ff */
[C---:B------:R-:W-:Y:S01]  /*114e0*/  VIADD R17, R3.reuse, 0xe8 ;  /* 0x000000e803117836 */ /* 0x040fe20000000000 */
[----:B------:R-:W-:Y:S01]  /*114f0*/  @!P1 ST.E.64 desc[UR6][R14.64], R118 ;  /* 0x000000760e009985 */ /* 0x000fe2000c101b06 */
[----:B------:R-:W-:Y:S01]  /*11500*/  VIADD R19, R3, 0xf0 ;  /* 0x000000f003137836 */ /* 0x000fe20000000000 */
[----:B------:R-:W-:Y:S01]  /*11510*/  ISETP.GE.AND P1, PT, R2, UR4, PT ;  /* 0x0000000402007c0c */ /* 0x000fe2000bf26270 */
[----:B------:R-:W-:Y:S01]  /*11520*/  @!P5 IMAD.WIDE R6, R7, 0x4, R4 ;  /* 0x000000040706d825 */ /* 0x000fe200078e0204 */
[----:B------:R-:W-:Y:S02]  /*11530*/  @!P6 LEA.HI R20, R20, R20, RZ, 0x1 ;  /* 0x000000141414e211 */ /* 0x000fe400078f08ff */
[----:B------:R-:W-:-:S02]  /*11540*/  ISETP.GE.AND P3, PT, R17, UR4, PT ;  /* 0x0000000411007c0c */ /* 0x000fc4000bf66270 */
[----:B------:R-:W-:Y:S01]  /*11550*/  ISETP.GE.AND P4, PT, R19, UR4, PT ;  /* 0x0000000413007c0c */ /* 0x000fe2000bf86270 */
[----:B------:R0:W-:Y:S01]  /*11560*/  @!P5 ST.E.64 desc[UR6][R6.64], R122 ;  /* 0x0000007a0600d985 */ /* 0x0001e2000c101b06 */
[----:B------:R-:W-:Y:S02]  /*11570*/  @!P0 LEA.HI R0, R0, R0, RZ, 0x1 ;  /* 0x0000000000008211 */ /* 0x000fe400078f08ff */
[----:B-1----:R-:W-:Y:S02]  /*11580*/  @!P6 LOP3.LUT R9, R20, 0xfffffffe, RZ, 0xc0, !PT ;  /* 0xfffffffe1409e812 */ /* 0x002fe400078ec0ff */
[----:B--2---:R-:W-:Y:S02]  /*11590*/  @!P0 LOP3.LUT R11, R0, 0xfffffffe, RZ, 0xc0, !PT ;  /* 0xfffffffe000b8812 */ /* 0x004fe400078ec0ff */
[----:B------:R-:W-:Y:S01]  /*115a0*/  @!P1 LEA.HI R2, R2, R2, RZ, 0x1 ;  /* 0x0000000202029211 */ /* 0x000fe200078f08ff */
[----:B------:R-:W-:Y:S01]  /*115b0*/  @!P6 IMAD.WIDE R8, R9, 0x4, R4 ;  /* 0x000000040908e825 */ /* 0x000fe200078e0204 */
[----:B------:R-:W-:-:S02]  /*115c0*/  @!P2 LEA.HI R16, R16, R16, RZ, 0x1 ;  /* 0x000000101010a211 */ /* 0x000fc400078f08ff */
[----:B------:R-:W-:Y:S02]  /*115d0*/  IADD3 R3, R3, 0xf8, RZ ;  /* 0x000000f803037810 */ /* 0x000fe40007ffe0ff */
[----:B------:R-:W-:Y:S01]  /*115e0*/  @!P3 LEA.HI R17, R17, R17, RZ, 0x1 ;  /* 0x000000111111b211 */ /* 0x000fe200078f08ff */
[----:B0-----:R-:W-:Y:S01]  /*115f0*/  @!P0 IMAD.WIDE R6, R11, 0x4, R4 ;  /* 0x000000040b068825 */ /* 0x001fe200078e0204 */
[----:B------:R0:W-:Y:S01]  /*11600*/  @!P6 ST.E.64 desc[UR6][R8.64], R126 ;  /* 0x0000007e0800e985 */ /* 0x0001e2000c101b06 */
[----:B------:R-:W-:Y:S02]  /*11610*/  @!P4 LEA.HI R19, R19, R19, RZ, 0x1 ;  /* 0x000000131313c211 */ /* 0x000fe400078f08ff */
[----:B------:R-:W-:Y:S01]  /*11620*/  @!P1 LOP3.LUT R13, R2, 0xfffffffe, RZ, 0xc0, !PT ;  /* 0xfffffffe020d9812 */ /* 0x000fe200078ec0ff */
[----:B------:R1:W-:Y:S01]  /*11630*/  @!P0 ST.E.64 desc[UR6][R6.64], R130 ;  /* 0x0000008206008985 */ /* 0x0003e2000c101b06 */
[----:B------:R-:W-:Y:S02]  /*11640*/  @!P2 LOP3.LUT R15, R16, 0xfffffffe, RZ, 0xc0, !PT ;  /* 0xfffffffe100fa812 */ /* 0x000fe400078ec0ff */
[----:B------:R-:W-:-:S02]  /*11650*/  ISETP.GE.AND P0, PT, R3, UR4, PT ;  /* 0x0000000403007c0c */ /* 0x000fc4000bf06270 */
[----:B------:R-:W-:Y:S01]  /*11660*/  @!P3 LOP3.LUT R17, R17, 0xfffffffe, RZ, 0xc0, !PT ;  /* 0xfffffffe1111b812 */ /* 0x000fe200078ec0ff */
[----:B------:R-:W-:Y:S01]  /*11670*/  @!P2 IMAD.WIDE R10, R15, 0x4, R4 ;  /* 0x000000040f0aa825 */ /* 0x000fe200078e0204 */
[----:B------:R-:W-:-:S03]  /*11680*/  @!P4 LOP3.LUT R19, R19, 0xfffffffe, RZ, 0xc0, !PT ;  /* 0xfffffffe1313c812 */ /* 0x000fc600078ec0ff */
[----:B0-----:R-:W-:-:S04]  /*11690*/  @!P1 IMAD.WIDE R8, R13, 0x4, R4 ;  /* 0x000000040d089825 */ /* 0x001fc800078e0204 */
        /* <DEDUP_REMOVED lines=13> */
.L_x_2232:
        /* <DEDUP_REMOVED lines=12> */
[----:B------:R-:W-:Y:S01]  /*11830*/  ISETP.NE.AND P0, PT, R6, 0x1, PT ;  /* 0x000000010600780c */ /* 0x000fe20003f05270 */
[----:B------:R-:W0:Y:S01]  /*11840*/  S2UR UR7, SR_CTAID.Z ;  /* 0x00000000000779c3 */ /* 0x000e220000002700 */
[----:B------:R-:W-:Y:S01]  /*11850*/  R2UR UR11, R23 ;  /* 0x00000000170b72ca */ /* 0x000fe200000e0000 */
[----:B------:R-:W-:Y:S01]  /*11860*/  ULDC.64 UR8, c[0x0][0xbd0] ;  /* 0x0002f40000087ab9 */ /* 0x000fe20000000a00 */
[----:B------:R-:W-:Y:S01]  /*11870*/  IMAD.MOV.U32 R5, RZ, RZ, R0 ;  /* 0x000000ffff057224 */ /* 0x000fe200078e0000 */
        /* <DEDUP_REMOVED lines=9> */
[----:B------:R-:W-:Y:S01]  /*11910*/  MOV R3, UR5 ;  /* 0x0000000500037c02 */ /* 0x000fe20008000f00 */
[----:B------:R-:W-:Y:S01]  /*11920*/  UIADD3 UR6, UR5, UR6, URZ ;  /* 0x0000000605067290 */ /* 0x000fe2000fffe03f */
[----:B------:R-:W-:Y:S02]  /*11930*/  IMAD.U32 R2, RZ, RZ, UR4 ;  /* 0x00000004ff027e24 */ /* 0x000fe4000f8e00ff */
[----:B------:R-:W-:Y:S02]  /*11940*/  ULDC.64 UR4, c[0x0][0xbe0] ;  /* 0x0002f80000047ab9 */ /* 0x000fe40000000a00 */
[----:B------:R-:W0:Y:S01]  /*11950*/  S2UR UR10, SR_CTAID.Y ;  /* 0x00000000000a79c3 */ /* 0x000e220000002600 */
[----:B------:R-:W-:-:S02]  /*11960*/  IMAD.U32 R3, RZ, RZ, UR6 ;  /* 0x00000006ff037e24 */ /* 0x000fc4000f8e00ff */
[C---:B-1----:R-:W-:Y:S02]  /*11970*/  IMAD R12, R10.reuse, UR8, RZ ;  /* 0x000000080a0c7c24 */ /* 0x042fe4000f8e02ff */
[----:B------:R-:W-:-:S03]  /*11980*/  IMAD.WIDE.U32 R2, R10, UR7, R2 ;  /* 0x000000070a027c25 */ /* 0x000fc6000f8e0002 */
[----:B------:R-:W0:Y:S01]  /*11990*/  LDC R8, c[0x0][0xc50] ;  /* 0x00031400ff087b82 */ /* 0x000e220000000800 */
[----:B--2---:R-:W-:-:S04]  /*119a0*/  @P0 IMAD.HI.U32 R4, R0, R7, RZ ;  /* 0x0000000700040227 */ /* 0x004fc800078e00ff */
[----:B------:R-:W-:Y:S02]  /*119b0*/  IMAD R7, RZ, RZ, -UR11 ;  /* 0x8000000bff077e24 */ /* 0x000fe4000f8e02ff */
[----:B------:R-:W-:Y:S01]  /*119c0*/  IMAD R11, R11, UR7, R12 ;  /* 0x000000070b0b7c24 */ /* 0x000fe2000f8e020c */
[----:B---3--:R-:W-:-:S03]  /*119d0*/  @P0 SHF.R.U32.HI R5, RZ, R9, R4 ;  /* 0x00000009ff050219 */ /* 0x008fc60000011604 */
[----:B------:R-:W-:Y:S02]  /*119e0*/  IMAD.IADD R3, R11, 0x1, R3 ;  /* 0x000000010b037824 */ /* 0x000fe400078e0203 */
[----:B0-----:R-:W-:Y:S01]  /*119f0*/  IMAD R9, R8, R7, UR10 ;  /* 0x0000000a08097e24 */ /* 0x001fe2000f8e0207 */
[----:B------:R-:W-:-:S03]  /*11a00*/  IADD3 R7, -R5, RZ, RZ ;  /* 0x000000ff05077210 */ /* 0x000fc60007ffe1ff */
        /* <DEDUP_REMOVED lines=20> */
.L_x_2191:
        /* <DEDUP_REMOVED lines=18> */
.L_x_2235:
[----:B------:R-:W-:Y:S01]  /*11c70*/  ULDC UR42, c[0x0][0xc50] ;  /* 0x00031400002a7ab9 */ /* 0x000fe20000000800 */
[----:B------:R-:W-:Y:S01]  /*11c80*/  UMOV UR39, UR6 ;  /* 0x0000000600277c82 */ /* 0x000fe20008000000 */
[----:B------:R-:W-:-:S11]  /*11c90*/  UISETP.NE.AND UP0, UPT, UR42, 0x1, UPT ;  /* 0x000000012a00788c */ /* 0x000fd6000bf05270 */
[----:B------:R-:W-:Y:S01]  /*11ca0*/  @UP0 ULDC UR4, c[0x0][0xc54] ;  /* 0x0003150000040ab9 */ /* 0x000fe20000000800 */
[----:B------:R-:W-:Y:S01]  /*11cb0*/  @UP0 ULDC UR7, c[0x0][0xc58] ;  /* 0x0003160000070ab9 */ /* 0x000fe20000000800 */
[----:B------:R-:W-:-:S04]  /*11cc0*/  UIMAD.WIDE.U32 UR4, UR6, UR4, URZ ;  /* 0x00000004060472a5 */ /* 0x000fc8000f8e003f */
[----:B------:R-:W-:-:S12]  /*11cd0*/  @UP0 USHF.R.U32.HI UR39, URZ, UR7, UR5 ;  /* 0x000000073f270299 */ /* 0x000fd80008011605 */
.L_x_2236:
        /* <DEDUP_REMOVED lines=12> */
[----:B0-----:R-:W-:-:S04]  /*11da0*/  ISETP.NE.U32.AND P0, PT, R2, RZ, PT ;  /* 0x000000ff0200720c */ /* 0x001fc80003f05070 */
[----:B------:R-:W-:-:S13]  /*11db0*/  ISETP.NE.AND.EX P0, PT, R3, RZ, PT, P0 ;  /* 0x000000ff0300720c */ /* 0x000fda0003f05300 */
[----:B------:R-:W0:Y:S08]  /*11dc0*/  @P0 LDC.64 R2, c[0x0][0xa28] ;  /* 0x00028a00ff020b82 */ /* 0x000e300000000a00 */
[----:B------:R-:W1:Y:S01]  /*11dd0*/  S2UR UR46, SR_CTAID.X ;  /* 0x00000000002e79c3 */ /* 0x000e620000002500 */
[----:B0-----:R-:W-:-:S05]  /*11de0*/  @P0 IMAD.WIDE R2, R26, 0x4, R2 ;  /* 0x000000041a020825 */ /* 0x001fca00078e0202 */
[----:B------:R0:W5:Y:S01]  /*11df0*/  @P0 LDG.E R23, desc[UR4][R2.64] ;  /* 0x0000000402170981 */ /* 0x000162000c1e1900 */
[----:B------:R-:W-:Y:S01]  /*11e00*/  ULDC UR4, c[0x0][0x448] ;  /* 0x0001120000047ab9 */ /* 0x000fe20000000800 */
[----:B------:R-:W-:Y:S02]  /*11e10*/  USHF.R.U32.HI UR9, URZ, 0x10, UR42 ;  /* 0x000000103f097899 */ /* 0x000fe4000801162a */
[----:B------:R-:W-:Y:S02]  /*11e20*/  UISETP.NE.AND UP1, UPT, UR4, 0x1, UPT ;  /* 0x000000010400788c */ /* 0x000fe4000bf25270 */
[----:B-1----:R-:W-:Y:S01]  /*11e30*/  ULEA UR6, UR46, 0x7f, 0x7 ;  /* 0x0000007f2e067891 */ /* 0x002fe2000f8e383f */
[----:B------:R-:W-:Y:S01]  /*11e40*/  ULDC.64 UR4, c[0x0][0x418] ;  /* 0x0001060000047ab9 */ /* 0x000fe20000000a00 */
[----:B------:R-:W-:Y:S02]  /*11e50*/  UP2UR UR47, UPR, URZ, 0x2 ;  /* 0x000000023f2f7883 */ /* 0x000fe40008000000 */
[----:B------:R-:W-:-:S02]  /*11e60*/  UISETP.NE.U32.AND UP0, UPT, UR4, URZ, UPT ;  /* 0x0000003f0400728c */ /* 0x000fc4000bf05070 */
[----:B------:R-:W-:Y:S02]  /*11e70*/  ULOP3.LUT UR42, UR42, 0xffff, URZ, 0xc0, !UPT ;  /* 0x0000ffff2a2a7892 */ /* 0x000fe4000f8ec03f */
[----:B------:R-:W-:Y:S01]  /*11e80*/  UISETP.NE.AND.EX UP0, UPT, UR5, URZ, UPT, UP0 ;  /* 0x0000003f0500728c */ /* 0x000fe2000bf05300 */
[----:B------:R-:W-:Y:S02]  /*11e90*/  ULDC UR4, c[0x0][0x424] ;  /* 0x0001090000047ab9 */ /* 0x000fe40000000800 */
[----:B------:R-:W-:Y:S01]  /*11ea0*/  @UP1 ULDC UR5, c[0x0][0x44c] ;  /* 0x0001130000051ab9 */ /* 0x000fe20000000800 */
[----:B------:R-:W-:Y:S02]  /*11eb0*/  USEL UR40, UR4, 0x1, UP0 ;  /* 0x0000000104287887 */ /* 0x000fe40008000000 */
[----:B------:R-:W-:Y:S02]  /*11ec0*/  UIMAD.WIDE.U32 UR4, UR6, UR5, URZ ;  /* 0x00000005060472a5 */ /* 0x000fe4000f8e003f */
[----:B------:R-:W-:Y:S01]  /*11ed0*/  UIMAD UR40, UR40, UR7, URZ ;  /* 0x00000007282872a4 */ /* 0x000fe2000f8e023f */
[----:B------:R-:W-:-:S02]  /*11ee0*/  UMOV UR38, URZ ;  /* 0x0000003f00267c82 */ /* 0x000fc40008000000 */
[----:B------:R-:W-:Y:S01]  /*11ef0*/  @UP1 ULDC UR7, c[0x0][0x450] ;  /* 0x0001140000071ab9 */ /* 0x000fe20000000800 */
[----:B------:R-:W-:Y:S02]  /*11f00*/  UIADD3 UR4, UR40, 0x4f, URZ ;  /* 0x0000004f28047890 */ /* 0x000fe4000fffe03f */
[----:B------:R-:W-:Y:S02]  /*11f10*/  @UP1 USHF.R.U32.HI UR6, URZ, UR7, UR5 ;  /* 0x000000073f061299 */ /* 0x000fe40008011605 */
[----:B------:R-:W-:-:S04]  /*11f20*/  UIADD3 UR5, UR40, 0x50, -UR8 ;  /* 0x0000005028057890 */ /* 0x000fc8000fffe808 */
[----:B------:R-:W-:Y:S02]  /*11f30*/  UIADD3 UR6, UR5, UR6, URZ ;  /* 0x0000000605067290 */ /* 0x000fe4000fffe03f */
[----:B------:R-:W-:Y:S02]  /*11f40*/  UIMAD.WIDE UR4, UR4, 0x66666667, URZ ;  /* 0x66666667040478a5 */ /* 0x000fe4000f8e023f */
[----:B------:R-:W-:Y:S02]  /*11f50*/  UIMAD.WIDE UR6, UR6, 0x66666667, URZ ;  /* 0x66666667060678a5 */ /* 0x000fe4000f8e023f */
[----:B------:R-:W-:Y:S02]  /*11f60*/  USHF.R.U32.HI UR41, URZ, 0x1f, UR5 ;  /* 0x0000001f3f297899 */ /* 0x000fe40008011605 */
[----:B------:R-:W-:Y:S02]  /*11f70*/  USHF.R.U32.HI UR43, URZ, 0x1f, UR7 ;  /* 0x0000001f3f2b7899 */ /* 0x000fe40008011607 */
[----:B------:R-:W-:-:S02]  /*11f80*/  ULEA.HI.SX32 UR41, UR5, UR41, 0x1b ;  /* 0x0000002905297291 */ /* 0x000fc4000f8fda3f */
[----:B------:R-:W-:-:S04]  /*11f90*/  ULEA.HI.SX32 UR43, UR7, UR43, 0x1b ;  /* 0x0000002b072b7291 */ /* 0x000fc8000f8fda3f */
[----:B------:R-:W-:-:S04]  /*11fa0*/  UISETP.LT.AND UP0, UPT, UR41, UR43, UPT ;  /* 0x0000002b2900728c */ /* 0x000fc8000bf01270 */
[----:B------:R-:W-:Y:S02]  /*11fb0*/  USEL UR11, UR41, UR43, UP0 ;  /* 0x0000002b290b7287 */ /* 0x000fe40008000000 */
[----:B------:R-:W-:Y:S02]  /*11fc0*/  UISETP.NE.AND UP0, UPT, UR9, URZ, UPT ;  /* 0x0000003f0900728c */ /* 0x000fe4000bf05270 */
[----:B------:R-:W-:-:S06]  /*11fd0*/  UISETP.GE.AND UP1, UPT, UR11, 0x1, UPT ;  /* 0x000000010b00788c */ /* 0x000fcc000bf26270 */
[----:B------:R-:W-:-:S03]  /*11fe0*/  PLOP3.LUT P0, PT, PT, PT, UP1, 0x80, 0x0 ;  /* 0x000000000000781c */ /* 0x000fc60003f0f018 */
[----:B------:R-:W-:-:S10]  /*11ff0*/  @!UP0 ULDC UR9, c[0x0][0x9f0] ;  /* 0x00027c0000098ab9 */ /* 0x000fd40000000800 */
[----:B0-----:R-:W-:Y:S05]  /*12000*/  @!P0 BRA `(.L_x_2238) ;  /* 0x0000000000788947 */ /* 0x001fea0003800000 */
[----:B------:R-:W-:Y:S01]  /*12010*/  IABS R2, UR9 ;  /* 0x0000000900027c13 */ /* 0x000fe20008000000 */
[----:B------:R-:W-:Y:S02]  /*12020*/  UIADD3 UR6, UR9, -0x1, UR11 ;  /* 0xffffffff09067890 */ /* 0x000fe4000fffe00b */
[----:B------:R-:W-:Y:S01]  /*12030*/  IABS R5, UR9 ;  /* 0x0000000900057c13 */ /* 0x000fe20008000000 */
[----:B------:R-:W-:Y:S01]  /*12040*/  UMOV UR4, URZ ;  /* 0x0000003f00047c82 */ /* 0x000fe20008000000 */
[----:B------:R-:W-:Y:S02]  /*12050*/  R2UR UR10, R2 ;  /* 0x00000000020a72ca */ /* 0x000fe400000e0000 */
[----:B------:R-:W-:Y:S01]  /*12060*/  IABS R4, UR6 ;  /* 0x0000000600047c13 */ /* 0x000fe20008000000 */
[----:B------:R-:W-:-:S03]  /*12070*/  ULOP3.LUT UR6, UR6, UR9, URZ, 0x3c, !UPT ;  /* 0x0000000906067292 */ /* 0x000fc6000f8e3c3f */
[----:B------:R-:W-:-:S07]  /*12080*/  R2UR UR8, R4 ;  /* 0x00000000040872ca */ /* 0x000fce00000e0000 */
        /* <DEDUP_REMOVED lines=22> */
.L_x_2238:
[----:B------:R-:W-:Y:S02]  /*121f0*/  UIMAD UR48, UR42, UR38, URZ ;  /* 0x000000262a3072a4 */ /* 0x000fe4000f8e023f */
[----:B------:R-:W-:Y:S02]  /*12200*/  IMAD.U32 R2, RZ, RZ, UR38 ;  /* 0x00000026ff027e24 */ /* 0x000fe4000f8e00ff */
[----:B------:R-:W-:Y:S02]  /*12210*/  IMAD.MOV.U32 R6, RZ, RZ, 0x1 ;  /* 0x00000001ff067424 */ /* 0x000fe400078e00ff */
[----:B------:R-:W-:-:S05]  /*12220*/  IMAD.U32 R19, RZ, RZ, UR48 ;  /* 0x00000030ff137e24 */ /* 0x000fca000f8e00ff */
[----:B------:R-:W-:Y:S02]  /*12230*/  VIADDMNMX R19, R19, R2, UR11, PT ;  /* 0x0000000b13137e46 */ /* 0x000fe4000b800102 */
[----:B------:R-:W-:Y:S02]  /*12240*/  MOV R2, RZ ;  /* 0x000000ff00027202 */ /* 0x000fe40000000f00 */
        /* <DEDUP_REMOVED lines=25> */
.L_x_2239:
        /* <DEDUP_REMOVED lines=20> */
.L_x_2241:
[----:B------:R0:W1:Y:S01]  /*12520*/  LDC.64 R2, c[0x4][R16] ;  /* 0x0100000010027b82 */ /* 0x0000620000000a00 */
[----:B------:R-:W-:Y:S01]  /*12530*/  ULDC.64 UR4, c[0x4][0x138] ;  /* 0x01004e0000047ab9 */ /* 0x000fe20000000a00 */
[----:B------:R-:W-:Y:S01]  /*12540*/  ULDC.64 UR6, c[0x4][0x140] ;  /* 0x0100500000067ab9 */ /* 0x000fe20000000a00 */
[----:B------:R-:W-:Y:S01]  /*12550*/  IMAD.U32 R4, RZ, RZ, UR4 ;  /* 0x00000004ff047e24 */ /* 0x000fe2000f8e00ff */
        /* <DEDUP_REMOVED lines=11> */
.L_x_2240:
[----:B------:R-:W0:Y:S01]  /*12610*/  LDC.64 R2, c[0x0][0x9f8] ;  /* 0x00027e00ff027b82 */ /* 0x000e220000000a00 */
[----:B------:R-:W-:Y:S01]  /*12620*/  IMAD.MOV.U32 R34, RZ, RZ, R26 ;  /* 0x000000ffff227224 */ /* 0x000fe200078e001a */
[----:B------:R-:W-:-:S06]  /*12630*/  ULDC.64 UR4, c[0x0][0x208] ;  /* 0x0000820000047ab9 */ /* 0x000fcc0000000a00 */
[----:B------:R-:W1:Y:S01]  /*12640*/  LDC R18, c[0x0][0x430] ;  /* 0x00010c00ff127b82 */ /* 0x000e620000000800 */
[----:B0-----:R-:W-:-:S04]  /*12650*/  ISETP.NE.U32.AND P0, PT, R2, RZ, PT ;  /* 0x000000ff0200720c */ /* 0x001fc80003f05070 */
[----:B------:R-:W-:-:S13]  /*12660*/  ISETP.NE.AND.EX P0, PT, R3, RZ, PT, P0 ;  /* 0x000000ff0300720c */ /* 0x000fda0003f05300 */
[----:B------:R-:W0:Y:S02]  /*12670*/  @P0 LDC.64 R2, c[0x0][0x9f8] ;  /* 0x00027e00ff020b82 */ /* 0x000e240000000a00 */
[----:B0-----:R-:W-:-:S05]  /*12680*/  @P0 IMAD.WIDE R2, R26, 0x4, R2 ;  /* 0x000000041a020825 */ /* 0x001fca00078e0202 */
[----:B------:R0:W2:Y:S01]  /*12690*/  @P0 LDG.E R34, desc[UR4][R2.64] ;  /* 0x0000000402220981 */ /* 0x0000a2000c1e1900 */
[----:B------:R-:W-:Y:S01]  /*126a0*/  SHF.L.U32 R24, R25, 0x4, RZ ;  /* 0x0000000419187819 */ /* 0x000fe200000006ff */
[----:B------:R-:W-:Y:S01]  /*126b0*/  VIADD R29, R19, 0xffffffff ;  /* 0xffffffff131d7836 */ /* 0x000fe20000000000 */
[----:B------:R-:W-:Y:S02]  /*126c0*/  LOP3.LUT R6, R25, 0x7f, RZ, 0xc0, !PT ;  /* 0x0000007f19067812 */ /* 0x000fe400078ec0ff */
[----:B------:R-:W-:Y:S02]  /*126d0*/  LOP3.LUT R24, R24, 0x70, RZ, 0xc0, !PT ;  /* 0x0000007018187812 */ /* 0x000fe400078ec0ff */
[----:B------:R-:W-:Y:S02]  /*126e0*/  SHF.R.U32.HI R0, RZ, 0x3, R6 ;  /* 0x00000003ff007819 */ /* 0x000fe40000011606 */
[----:B-1----:R-:W-:Y:S02]  /*126f0*/  ISETP.NE.AND P1, PT, R18, 0x1, PT ;  /* 0x000000011200780c */ /* 0x002fe40003f25270 */
[----:B------:R-:W-:-:S02]  /*12700*/  LOP3.LUT R17, R24, R0, RZ, 0xfc, !PT ;  /* 0x0000000018117212 */ /* 0x000fc400078efcff */
[----:B------:R-:W-:-:S03]  /*12710*/  LOP3.LUT R16, R16, 0xffffffbf, RZ, 0xc0, !PT ;  /* 0xffffffbf10107812 */ /* 0x000fc600078ec0ff */
[----:B------:R-:W-:-:S04]  /*12720*/  IMAD R4, R29, 0x50, R17 ;  /* 0x000000501d047824 */ /* 0x000fc800078e0211 */
[C---:B-----5:R-:W-:Y:S01]  /*12730*/  IMAD.IADD R7, R4.reuse, 0x1, R23 ;  /* 0x0000000104077824 */ /* 0x060fe200078e0217 */
[----:B------:R-:W-:Y:S01]  /*12740*/  ISETP.GE.AND P0, PT, R4, UR40, PT ;  /* 0x0000002804007c0c */ /* 0x000fe2000bf06270 */
[----:B------:R-:W1:Y:S01]  /*12750*/  @P1 LDC R0, c[0x0][0x434] ;  /* 0x00010d00ff001b82 */ /* 0x000e620000000800 */
[----:B------:R-:W-:Y:S02]  /*12760*/  @P1 LOP3.LUT R16, R16, 0x40, RZ, 0xfc, !PT ;  /* 0x0000004010101812 */ /* 0x000fe400078efcff */
[----:B------:R-:W-:Y:S02]  /*12770*/  ISETP.GT.U32.OR P0, PT, R17, 0x4f, P0 ;  /* 0x0000004f1100780c */ /* 0x000fe40000704470 */
[----:B------:R-:W-:-:S03]  /*12780*/  MOV R10, R7 ;  /* 0x00000007000a7202 */ /* 0x000fc60000000f00 */
[----:B0-----:R-:W0:Y:S08]  /*12790*/  @P1 LDC R3, c[0x0][0x438] ;  /* 0x00010e00ff031b82 */ /* 0x001e300000000800 */
[----:B------:R-:W3:Y:S08]  /*127a0*/  @!P0 LDC.64 R8, c[0x0][0x428] ;  /* 0x00010a00ff088b82 */ /* 0x000ef00000000a00 */
[----:B------:R-:W4:Y:S01]  /*127b0*/  @!P0 LDC.64 R4, c[0x0][0x418] ;  /* 0x00010600ff048b82 */ /* 0x000f220000000a00 */
[----:B-1----:R-:W-:-:S05]  /*127c0*/  @P1 IMAD.HI.U32 R0, R7, R0, RZ ;  /* 0x0000000007001227 */ /* 0x002fca00078e00ff */
[----:B0-----:R-:W-:-:S04]  /*127d0*/  @P1 SHF.R.U32.HI R10, RZ, R3, R0 ;  /* 0x00000003ff0a1219 */ /* 0x001fc80000011600 */
[--C-:B------:R-:W-:Y:S01]  /*127e0*/  @!P0 SHF.R.S32.HI R3, RZ, 0x1f, R10.reuse ;  /* 0x0000001fff038819 */ /* 0x100fe2000001140a */
[----:B------:R-:W-:Y:S01]  /*127f0*/  @!P0 IMAD.MOV.U32 R2, RZ, RZ, R10 ;  /* 0x000000ffff028224 */ /* 0x000fe200078e000a */
[----:B------:R-:W-:Y:S02]  /*12800*/  LOP3.LUT R16, R16, 0xffffffef, RZ, 0xc0, !PT ;  /* 0xffffffef10107812 */ /* 0x000fe400078ec0ff */
[----:B--2---:R-:W-:Y:S01]  /*12810*/  SHF.R.S32.HI R11, RZ, 0x1f, R34 ;  /* 0x0000001fff0b7819 */ /* 0x004fe20000011422 */
[----:B---3--:R-:W-:-:S04]  /*12820*/  @!P0 IMAD.WIDE.U32 R2, R34, R8, R2 ;  /* 0x0000000822028225 */ /* 0x008fc800078e0002 */
[----:B------:R-:W-:Y:S01]  /*12830*/  @!P0 IMAD R0, R11, R8, RZ ;  /* 0x000000080b008224 */ /* 0x000fe200078e02ff */
[----:B----4-:R-:W-:Y:S01]  /*12840*/  @!P0 LEA R4, P1, R2, R4, 0x2 ;  /* 0x0000000402048211 */ /* 0x010fe200078210ff */
[----:B------:R0:W-:Y:S02]  /*12850*/  STL [R1], R11 ;  /* 0x0000000b01007387 */ /* 0x0001e40000100800 */
[----:B------:R-:W-:-:S04]  /*12860*/  @!P0 IMAD R9, R34, R9, R0 ;  /* 0x0000000922098224 */ /* 0x000fc800078e0200 */
[----:B------:R-:W-:-:S05]  /*12870*/  @!P0 IMAD.IADD R0, R3, 0x1, R9 ;  /* 0x0000000103008824 */ /* 0x000fca00078e0209 */
[----:B------:R-:W-:Y:S02]  /*12880*/  @!P0 LEA.HI.X R5, R2, R5, R0, 0x2, P1 ;  /* 0x0000000502058211 */ /* 0x000fe400008f1400 */
[----:B------:R-:W-:-:S06]  /*12890*/  MOV R0, RZ ;  /* 0x000000ff00007202 */ /* 0x000fcc0000000f00 */
[----:B------:R1:W5:Y:S01]  /*128a0*/  @!P0 LDG.E R0, desc[UR4][R4.64] ;  /* 0x0000000404008981 */ /* 0x000362000c1e1900 */
[----:B------:R-:W-:Y:S01]  /*128b0*/  ULDC UR4, c[0x0][0x2f4] ;  /* 0x0000bd0000047ab9 */ /* 0x000fe20000000800 */
[----:B------:R-:W-:Y:S01]  /*128c0*/  UMOV UR5, 0xffffffff ;  /* 0xffffffff00057882 */ /* 0x000fe20000000000 */
[----:B-1----:R-:W-:-:S05]  /*128d0*/  IMAD.SHL.U32 R4, R25, 0x8, RZ ;  /* 0x0000000819047824 */ /* 0x002fca00078e00ff */
        /* <DEDUP_REMOVED lines=15> */
[----:B0-----:R-:W-:Y:S06]  /*129d0*/  BRA.DIV UR5, `(.L_x_2242) ;  /* 0x0000003205ec7947 */ /* 0x001fec000b800000 */
.L_x_2286:
[----:B------:R-:W2:Y:S01]  /*129e0*/  LDL R2, [R1+0x4] ;  /* 0x0000040001027983 */ /* 0x000ea20000100800 */
[----:B------:R-:W-:Y:S01]  /*129f0*/  ISETP.GT.U32.AND P1, PT, R17, 0x4f, PT ;  /* 0x0000004f1100780c */ /* 0x000fe20003f24070 */
[----:B------:R-:W-:Y:S01]  /*12a00*/  IMAD.U32 R33, RZ, RZ, UR39 ;  /* 0x00000027ff217e24 */ /* 0x000fe2000f8e00ff */
[----:B------:R-:W-:Y:S01]  /*12a10*/  LOP3.LUT R16, R16, 0xfffffffe, RZ, 0xc0, !PT ;  /* 0xfffffffe10107812 */ /* 0x000fe200078ec0ff */
[----:B------:R-:W-:-:S03]  /*12a20*/  IMAD.MOV R8, RZ, RZ, -R10 ;  /* 0x000000ffff087224 */ /* 0x000fc600078e0a0a */
[----:B------:R-:W-:Y:S01]  /*12a30*/  SHF.R.S32.HI R33, RZ, 0x1f, R33 ;  /* 0x0000001fff217819 */ /* 0x000fe20000011421 */
[----:B------:R-:W-:-:S06]  /*12a40*/  IMAD R8, R18, R8, R7 ;  /* 0x0000000812087224 */ /* 0x000fcc00078e0207 */
[----:B------:R-:W-:-:S04]  /*12a50*/  @P1 LOP3.LUT R16, R16, 0x1, RZ, 0xfc, !PT ;  /* 0x0000000110101812 */ /* 0x000fc800078efcff */
[----:B------:R-:W-:Y:S02]  /*12a60*/  LOP3.LUT R16, R16, 0xffffffdf, RZ, 0xc0, !PT ;  /* 0xffffffdf10107812 */ /* 0x000fe400078ec0ff */
[----:B--2---:R-:W-:-:S13]  /*12a70*/  R2UR UR4, R2 ;  /* 0x00000000020472ca */ /* 0x004fda00000e0000 */
[----:B------:R-:W-:-:S06]  /*12a80*/  ULOP3.LUT UR4, UR4, 0x2, URZ, 0xfc, !UPT ;  /* 0x0000000204047892 */ /* 0x000fcc000f8efc3f */
[----:B------:R-:W-:-:S04]  /*12a90*/  MOV R2, UR4 ;  /* 0x0000000400027c02 */ /* 0x000fc80008000f00 */
[----:B------:R-:W-:-:S13]  /*12aa0*/  ISETP.NE.AND P0, PT, R2, 0x3, PT ;  /* 0x000000030200780c */ /* 0x000fda0003f05270 */
[----:B------:R-:W-:Y:S01]  /*12ab0*/  @P0 LOP3.LUT R16, R16, 0x20, RZ, 0xfc, !PT ;  /* 0x0000002010100812 */ /* 0x000fe200078efcff */
[----:B------:R-:W-:Y:S06]  /*12ac0*/  @!P0 BRA `(.L_x_2243) ;  /* 0x0000000000048947 */ /* 0x000fec0003800000 */
[----:B------:R-:W-:Y:S01]  /*12ad0*/  BPT.TRAP 0x1 ;  /* 0x000000040000795c */ /* 0x000fe20000300000 */
.L_x_2243:
        /* <DEDUP_REMOVED lines=26> */
.L_x_2287:
[----:B------:R-:W-:Y:S01]  /*12c80*/  ULDC.64 UR4, c[0x0][0x300] ;  /* 0x0000c00000047ab9 */ /* 0x000fe20000000a00 */
[----:B------:R-:W-:Y:S01]  /*12c90*/  R2UR UR6, R33 ;  /* 0x00000000210672ca */ /* 0x000fe200000e0000 */
[----:B------:R-:W-:Y:S01]  /*12ca0*/  IMAD R7, R7, UR4, RZ ;  /* 0x0000000407077c24 */ /* 0x000fe2000f8e02ff */
[----:B------:R-:W-:Y:S01]  /*12cb0*/  SHF.R.U32.HI R27, RZ, 0x3, R6 ;  /* 0x00000003ff1b7819 */ /* 0x000fe20000011606 */
[----:B0-----:R-:W-:Y:S01]  /*12cc0*/  IMAD.WIDE.U32 R2, R8, UR4, RZ ;  /* 0x0000000408027c25 */ /* 0x001fe2000f8e00ff */
[----:B------:R-:W-:-:S03]  /*12cd0*/  SHF.L.U32 R31, R6, 0x3, RZ ;  /* 0x00000003061f7819 */ /* 0x000fc600000006ff */
[----:B------:R-:W-:Y:S01]  /*12ce0*/  IMAD R7, R8, UR5, R7 ;  /* 0x0000000508077c24 */ /* 0x000fe2000f8e0207 */
[----:B------:R-:W-:Y:S02]  /*12cf0*/  ULDC.64 UR4, c[0x0][0x310] ;  /* 0x0000c40000047ab9 */ /* 0x000fe40000000a00 */
[----:B------:R-:W-:Y:S02]  /*12d00*/  IMAD R5, R5, UR4, RZ ;  /* 0x0000000405057c24 */ /* 0x000fe4000f8e02ff */
[----:B------:R-:W-:Y:S02]  /*12d10*/  IMAD.IADD R3, R3, 0x1, R7 ;  /* 0x0000000103037824 */ /* 0x000fe400078e0207 */
[C---:B------:R-:W-:Y:S02]  /*12d20*/  IMAD R5, R0.reuse, UR5, R5 ;  /* 0x0000000500057c24 */ /* 0x040fe4000f8e0205 */
[----:B------:R-:W-:Y:S01]  /*12d30*/  IMAD.WIDE.U32 R2, R0, UR4, R2 ;  /* 0x0000000400027c25 */ /* 0x000fe2000f8e0002 */
        /* <DEDUP_REMOVED lines=8> */
[----:B------:R-:W-:Y:S01]  /*12dc0*/  LEA R0, P0, R2, UR6, 0x1 ;  /* 0x0000000602007c11 */ /* 0x000fe2000f8008ff */
[----:B------:R-:W-:Y:S01]  /*12dd0*/  UMOV UR4, 0xffffffff ;  /* 0xffffffff00047882 */ /* 0x000fe20000000000 */
[----:B------:R-:W-:Y:S02]  /*12de0*/  LOP3.LUT R3, R4, 0x1c0, RZ, 0xc0, !PT ;  /* 0x000001c004037812 */ /* 0x000fe400078ec0ff */
[----:B------:R-:W-:Y:S01]  /*12df0*/  LEA.HI.X R7, R2, UR7, R7, 0x1, P0 ;  /* 0x0000000702077c11 */ /* 0x000fe200080f0c07 */
[----:B------:R-:W-:Y:S01]  /*12e00*/  IMAD.MOV.U32 R2, RZ, RZ, -0x50 ;  /* 0xffffffb0ff027424 */ /* 0x000fe200078e00ff */
[----:B------:R-:W-:-:S03]  /*12e10*/  LOP3.LUT R4, R3, 0x38, R4, 0xf8, !PT ;  /* 0x0000003803047812 */ /* 0x000fc600078ef804 */
[----:B------:R-:W-:Y:S01]  /*12e20*/  IMAD R6, R29, R2, UR40 ;  /* 0x000000281d067e24 */ /* 0x000fe2000f8e0202 */
[----:B------:R-:W-:-:S03]  /*12e30*/  LOP3.LUT R4, R4, 0x38, R25, 0x78, !PT ;  /* 0x0000003804047812 */ /* 0x000fc600078e7819 */
[----:B------:R-:W-:Y:S01]  /*12e40*/  IMAD.IADD R6, R6, 0x1, -R27 ;  /* 0x0000000106067824 */ /* 0x000fe200078e0a1b */
[----:B------:R-:W-:-:S04]  /*12e50*/  LOP3.LUT R31, R4, 0x200, R31, 0xf8, !PT ;  /* 0x00000200041f7812 */ /* 0x000fc800078ef81f */
        /* <DEDUP_REMOVED lines=44> */
.L_x_2299:
        /* <DEDUP_REMOVED lines=19> */
.L_x_2247:
[----:B------:R-:W-:Y:S05]  /*13250*/  BSYNC B0 ;  /* 0x0000000000007941 */ /* 0x000fea0003800000 */
.L_x_2246:
[----:B------:R-:W-:Y:S01]  /*13260*/  NOP ;  /* 0x0000000000007918 */ /* 0x000fe20000000000 */
[----:B------:R-:W-:Y:S01]  /*13270*/  SYNCS.ARRIVE.TRANS64.RED.A0T1 RZ, [UR44+0x38830], RZ ;  /* 0x038830ffffff79a7 */ /* 0x000fe2000820042c */
[----:B------:R-:W-:Y:S01]  /*13280*/  ARRIVES.LDGSTSBAR.64.TRANSCNT [UR44+0x38830] ;  /* 0x03883000ff0079b0 */ /* 0x000fe20008000aac */
[----:B------:R-:W-:Y:S01]  /*13290*/  NOP ;  /* 0x0000000000007918 */ /* 0x000fe20000000000 */
[----:B------:R-:W-:-:S13]  /*132a0*/  LOP3.LUT P0, RZ, R16, 0x20, RZ, 0xc0, !PT ;  /* 0x0000002010ff7812 */ /* 0x000fda000780c0ff */
[----:B------:R-:W-:Y:S05]  /*132b0*/  @!P0 BRA `(.L_x_2248) ;  /* 0x0000000000048947 */ /* 0x000fea0003800000 */
[----:B------:R-:W-:Y:S01]  /*132c0*/  BPT.TRAP 0x1 ;  /* 0x000000040000795c */ /* 0x000fe20000300000 */
.L_x_2248:
        /* <DEDUP_REMOVED lines=30> */
.L_x_2249:
[----:B0-----:R-:W0:Y:S01]  /*134b0*/  S2R R2, SR_TID.X ;  /* 0x0000000000027919 */ /* 0x001e220000002100 */
[----:B------:R-:W-:Y:S01]  /*134c0*/  UISETP.NE.AND UP0, UPT, UR47, URZ, UPT ;  /* 0x0000003f2f00728c */ /* 0x000fe2000bf05270 */
[----:B------:R-:W-:Y:S01]  /*134d0*/  IMAD.U32 R0, RZ, RZ, UR46 ;  /* 0x0000002eff007e24 */ /* 0x000fe2000f8e00ff */
[----:B------:R-:W1:Y:S01]  /*134e0*/  LDC R7, c[0x0][0x448] ;  /* 0x00011200ff077b82 */ /* 0x000e620000000800 */
[----:B------:R-:W-:Y:S01]  /*134f0*/  IMAD.U32 R4, RZ, RZ, UR36 ;  /* 0x00000024ff047e24 */ /* 0x000fe2000f8e00ff */
[----:B------:R-:W-:Y:S01]  /*13500*/  MOV R5, UR37 ;  /* 0x0000002500057c02 */ /* 0x000fe20008000f00 */
[----:B------:R-:W-:Y:S01]  /*13510*/  IMAD.U32 R3, RZ, RZ, UR45 ;  /* 0x0000002dff037e24 */ /* 0x000fe2000f8e00ff */
[----:B------:R-:W-:-:S05]  /*13520*/  PLOP3.LUT P0, PT, PT, PT, UP0, 0x80, 0x0 ;  /* 0x000000000000781c */ /* 0x000fca0003f0f008 */
[----:B------:R-:W-:Y:S01]  /*13530*/  @UP0 ULDC UR4, c[0x0][0x44c] ;  /* 0x0001130000040ab9 */ /* 0x000fe20000000800 */
[----:B0-----:R-:W-:-:S04]  /*13540*/  LOP3.LUT R2, R2, 0x7f, RZ, 0xc0, !PT ;  /* 0x0000007f02027812 */ /* 0x001fc800078ec0ff */
[----:B------:R-:W-:-:S04]  /*13550*/  SHF.R.U32.HI R2, RZ, 0x3, R2 ;  /* 0x00000003ff027819 */ /* 0x000fc80000011602 */
[----:B------:R-:W-:-:S05]  /*13560*/  LOP3.LUT R2, R24, R2, RZ, 0xfc, !PT ;  /* 0x0000000218027212 */ /* 0x000fca00078efcff */
[----:B------:R-:W-:-:S04]  /*13570*/  IMAD R0, R0, 0x80, R2 ;  /* 0x0000008000007824 */ /* 0x000fc800078e0202 */
[----:B------:R-:W-:Y:S01]  /*13580*/  @P0 IMAD.HI.U32 R2, R0, UR4, RZ ;  /* 0x0000000400020c27 */ /* 0x000fe2000f8e00ff */
[----:B------:R-:W-:Y:S01]  /*13590*/  PLOP3.LUT P0, PT, PT, PT, UP0, 0x80, 0x0 ;  /* 0x000000000000781c */ /* 0x000fe20003f0f008 */
[----:B------:R-:W-:Y:S01]  /*135a0*/  @UP0 ULDC UR4, c[0x0][0x450] ;  /* 0x0001140000040ab9 */ /* 0x000fe20000000800 */
[----:B------:R-:W-:-:S11]  /*135b0*/  MOV R9, R0 ;  /* 0x0000000000097202 */ /* 0x000fd60000000f00 */
[----:B------:R-:W-:Y:S01]  /*135c0*/  @P0 SHF.R.U32.HI R9, RZ, UR4, R2 ;  /* 0x00000004ff090c19 */ /* 0x000fe20008011602 */
[----:B------:R-:W-:Y:S01]  /*135d0*/  ULDC.64 UR4, c[0x0][0x2e0] ;  /* 0x0000b80000047ab9 */ /* 0x000fe20000000a00 */
[----:B------:R-:W-:Y:S02]  /*135e0*/  IMAD.MOV.U32 R2, RZ, RZ, R4 ;  /* 0x000000ffff027224 */ /* 0x000fe400078e0004 */
[----:B------:R-:W-:Y:S01]  /*135f0*/  IADD3 R5, -R9, RZ, RZ ;  /* 0x000000ff09057210 */ /* 0x000fe20007ffe1ff */
[----:B------:R-:W-:Y:S02]  /*13600*/  IMAD R25, R25, UR4, RZ ;  /* 0x0000000419197c24 */ /* 0x000fe4000f8e02ff */
[----:B------:R-:W-:-:S04]  /*13610*/  IMAD.WIDE.U32 R2, R26, UR4, R2 ;  /* 0x000000041a027c25 */ /* 0x000fc8000f8e0002 */
[----:B-1----:R-:W-:Y:S01]  /*13620*/  IMAD R5, R7, R5, R0 ;  /* 0x0000000507057224 */ /* 0x002fe200078e0200 */
[----:B------:R-:W-:Y:S01]  /*13630*/  SHF.R.S32.HI R0, RZ, 0x1f, R9 ;  /* 0x0000001fff007819 */ /* 0x000fe20000011409 */
[----:B------:R-:W-:Y:S01]  /*13640*/  IMAD R25, R26, UR5, R25 ;  /* 0x000000051a197c24 */ /* 0x000fe2000f8e0219 */
[----:B------:R-:W-:-:S03]  /*13650*/  ULDC.64 UR4, c[0x0][0x2d0] ;  /* 0x0000b40000047ab9 */ /* 0x000fc60000000a00 */
[----:B------:R-:W-:Y:S02]  /*13660*/  IMAD.IADD R3, R3, 0x1, R25 ;  /* 0x0000000103037824 */ /* 0x000fe400078e0219 */
[----:B------:R-:W-:Y:S02]  /*13670*/  IMAD R0, R0, UR4, RZ ;  /* 0x0000000400007c24 */ /* 0x000fe4000f8e02ff */
        /* <DEDUP_REMOVED lines=19> */
[----:B------:R-:W-:Y:S01]  /*137b0*/  SHFL.IDX PT, R3, R6, RZ, 0x181f ;  /* 0x00181fff06037589 */ /* 0x000fe200000e0000 */
[----:B------:R-:W-:Y:S01]  /*137c0*/  MOV R8, UR46 ;  /* 0x0000002e00087c02 */ /* 0x000fe20008000f00 */
[----:B------:R-:W-:Y:S01]  /*137d0*/  ULDC UR4, c[0x0][0x288] ;  /* 0x0000a20000047ab9 */ /* 0x000fe20000000800 */
[----:B------:R-:W-:Y:S01]  /*137e0*/  ULDC.64 UR6, c[0x0][0x208] ;  /* 0x0000820000067ab9 */ /* 0x000fe20000000a00 */
[----:B------:R-:W0:Y:S01]  /*137f0*/  SHFL.IDX PT, R2, R0, RZ, 0x181f ;  /* 0x00181fff00027589 */ /* 0x000e2200000e0000 */
[----:B------:R-:W-:Y:S02]  /*13800*/  IMAD R7, R7, UR4, RZ ;  /* 0x0000000407077c24 */ /* 0x000fe4000f8e02ff */
[----:B------:R-:W-:Y:S01]  /*13810*/  IMAD R8, R8, 0x80, R27 ;  /* 0x0000008008087824 */ /* 0x000fe200078e021b */
[----:B------:R-:W-:Y:S03]  /*13820*/  SHFL.IDX PT, R5, R6, 0x1, 0x181f ;  /* 0x00381f0006057f89 */ /* 0x000fe600000e0000 */
[C---:B------:R-:W-:Y:S01]  /*13830*/  VIADD R10, R8.reuse, 0x10 ;  /* 0x00000010080a7836 */ /* 0x040fe20000000000 */
[----:B------:R-:W-:Y:S01]  /*13840*/  ISETP.GE.AND P0, PT, R8, R7, PT ;  /* 0x000000070800720c */ /* 0x000fe20003f06270 */
[----:B------:R-:W1:Y:S04]  /*13850*/  SHFL.IDX PT, R4, R0, 0x1, 0x181f ;  /* 0x00381f0000047f89 */ /* 0x000e6800000e0000 */
[----:B------:R-:W-:Y:S08]  /*13860*/  SHFL.IDX PT, R14, R0, 0x7, 0x181f ;  /* 0x00f81f00000e7f89 */ /* 0x000ff000000e0000 */
[----:B------:R-:W-:Y:S01]  /*13870*/  @!P0 LEA R9, R31, UR44, 0x1 ;  /* 0x0000002c1f098c11 */ /* 0x000fe2000f8e08ff */
[----:B0-----:R-:W-:-:S05]  /*13880*/  @!P0 IMAD.WIDE.U32 R2, R22, 0x2, R2 ;  /* 0x0000000216028825 */ /* 0x001fca00078e0002 */
[----:B------:R-:W-:Y:S04]  /*13890*/  @!P0 LDGSTS.E.BYPASS.LTC128B.128 [R9+0x14400], desc[UR6][R2.64], !P4 ;  /* 0x1440000002098fae */ /* 0x000fe8000e101d46 */
[----:B------:R-:W-:Y:S04]  /*138a0*/  @!P0 LDGSTS.E.BYPASS.LTC128B.128 [R9+0x18400], desc[UR6][R2.64+0x80], !P3 ;  /* 0x1840008002098fae */ /* 0x000fe8000d901d46 */
[----:B------:R-:W-:Y:S04]  /*138b0*/  @!P0 LDGSTS.E.BYPASS.LTC128B.128 [R9+0x1c400], desc[UR6][R2.64+0x100], !P2 ;  /* 0x1c40010002098fae */ /* 0x000fe8000d101d46 */
[----:B------:R0:W-:Y:S01]  /*138c0*/  @!P0 LDGSTS.E.BYPASS.LTC128B.128 [R9+0x20400], desc[UR6][R2.64+0x180], !P1 ;  /* 0x2040018002098fae */ /* 0x0001e2000c901d46 */
[----:B------:R-:W-:-:S02]  /*138d0*/  ISETP.GE.AND P0, PT, R10, R7, PT ;  /* 0x000000070a00720c */ /* 0x000fc40003f06270 */
[----:B------:R-:W-:Y:S01]  /*138e0*/  IADD3 R10, R8, 0x20, RZ ;  /* 0x00000020080a7810 */ /* 0x000fe20007ffe0ff */
        /* <DEDUP_REMOVED lines=56> */
.L_x_2316:
[----:B------:R-:W-:Y:S01]  /*13c70*/  VIADD R8, R8, 0x70 ;  /* 0x0000007008087836 */ /* 0x000fe20000000000 */
[----:B------:R-:W-:Y:S01]  /*13c80*/  BSSY B0, `(.L_x_2251) ;  /* 0x000000f000007945 */ /* 0x000fe20003800000 */
[----:B-1----:R-:W-:Y:S01]  /*13c90*/  MOV R2, R14 ;  /* 0x0000000e00027202 */ /* 0x002fe20000000f00 */
[----:B------:R-:W-:Y:S02]  /*13ca0*/  IMAD.MOV.U32 R3, RZ, RZ, R6 ;  /* 0x000000ffff037224 */ /* 0x000fe400078e0006 */
[----:B------:R-:W-:-:S13]  /*13cb0*/  ISETP.GE.AND P0, PT, R8, R7, PT ;  /* 0x000000070800720c */ /* 0x000fda0003f06270 */
        /* <DEDUP_REMOVED lines=11> */
.L_x_2252:
[----:B------:R-:W-:Y:S05]  /*13d70*/  BSYNC B0 ;  /* 0x0000000000007941 */ /* 0x000fea0003800000 */
.L_x_2251:
[----:B------:R-:W-:Y:S01]  /*13d80*/  NOP ;  /* 0x0000000000007918 */ /* 0x000fe20000000000 */
[----:B------:R-:W-:Y:S01]  /*13d90*/  SYNCS.ARRIVE.TRANS64.RED.A0T1 RZ, [UR44+0x38800], RZ ;  /* 0x038800ffffff79a7 */ /* 0x000fe2000820042c */
[----:B------:R-:W-:Y:S01]  /*13da0*/  IMAD.MOV.U32 R0, RZ, RZ, 0x1 ;  /* 0x00000001ff007424 */ /* 0x000fe200078e00ff */
[----:B------:R-:W-:Y:S01]  /*13db0*/  IADD3 R19, R19, -0x2, RZ ;  /* 0xfffffffe13137810 */ /* 0x000fe20007ffe0ff */
[----:B------:R-:W-:Y:S01]  /*13dc0*/  ARRIVES.LDGSTSBAR.64.TRANSCNT [UR44+0x38800] ;  /* 0x03880000ff0079b0 */ /* 0x000fe20008000aac */
[----:B------:R-:W-:Y:S02]  /*13dd0*/  IMAD.MOV.U32 R26, RZ, RZ, 0x1 ;  /* 0x00000001ff1a7424 */ /* 0x000fe400078e00ff */
[----:B------:R-:W-:Y:S01]  /*13de0*/  SHF.L.U32 R0, R0, 0x1f, RZ ;  /* 0x0000001f00007819 */ /* 0x000fe200000006ff */
[----:B------:R-:W-:Y:S01]  /*13df0*/  NOP ;  /* 0x0000000000007918 */ /* 0x000fe20000000000 */
[----:B------:R-:W-:Y:S02]  /*13e00*/  SYNCS.ARRIVE.TRANS64.A1T0 RZ, [UR44+0x38800], RZ ;  /* 0x038800ffffff79a7 */ /* 0x000fe4000810002c */
[----:B------:R-:W1:Y:S02]  /*13e10*/  SYNCS.PHASECHK.TRANS64.TRYWAIT P0, [UR44+0x38820], R0 ;  /* 0x03882000ff0075a7 */ /* 0x000e64000800016c */
[----:B-1----:R-:W-:Y:S05]  /*13e20*/  @!P0 BRA `(.L_x_2253) ;  /* 0x0000003000888947 */ /* 0x002fea0003800000 */
.L_x_2317:
[----:B------:R-:W-:Y:S01]  /*13e30*/  ISETP.GE.AND P0, PT, R19, UR48, PT ;  /* 0x0000003013007c0c */ /* 0x000fe2000bf06270 */
[----:B------:R-:W-:-:S12]  /*13e40*/  IMAD.MOV.U32 R21, RZ, RZ, RZ ;  /* 0x000000ffff157224 */ /* 0x000fd800078e00ff */
[----:B------:R-:W-:Y:S05]  /*13e50*/  @!P0 BRA `(.L_x_2254) ;  /* 0x0000001000888947 */ /* 0x000fea0003800000 */
[----:B0-----:R-:W0:Y:S01]  /*13e60*/  S2R R2, SR_TID.X ;  /* 0x0000000000027919 */ /* 0x001e220000002100 */
[----:B------:R-:W-:Y:S01]  /*13e70*/  UIADD3 UR4, UR42, 0x1, URZ ;  /* 0x000000012a047890 */ /* 0x000fe2000fffe03f */
[----:B------:R-:W-:Y:S01]  /*13e80*/  LOP3.LUT R0, RZ, UR41, RZ, 0x33, !PT ;  /* 0x00000029ff007c12 */ /* 0x000fe2000f8e33ff */
[----:B------:R-:W-:Y:S01]  /*13e90*/  ULOP3.LUT UR5, URZ, UR43, URZ, 0x33, !UPT ;  /* 0x0000002b3f057292 */ /* 0x000fe2000f8e333f */
[----:B------:R-:W-:Y:S01]  /*13ea0*/  BSSY B0, `(.L_x_2254) ;  /* 0x000011d000007945 */ /* 0x000fe20003800000 */
[----:B------:R-:W-:Y:S01]  /*13eb0*/  UIMAD UR4, UR4, UR38, URZ ;  /* 0x00000026040472a4 */ /* 0x000fe2000f8e023f */
[----:B------:R-:W-:-:S05]  /*13ec0*/  MOV R20, RZ ;  /* 0x000000ff00147202 */ /* 0x000fca0000000f00 */
[----:B------:R-:W-:Y:S01]  /*13ed0*/  LOP3.LUT R3, RZ, UR4, RZ, 0x33, !PT ;  /* 0x00000004ff037c12 */ /* 0x000fe2000f8e33ff */
[----:B------:R-:W-:Y:S02]  /*13ee0*/  ULDC UR4, c[0x0][0x2f4] ;  /* 0x0000bd0000047ab9 */ /* 0x000fe40000000800 */
[----:B------:R-:W-:Y:S02]  /*13ef0*/  ISETP.GE.AND P4, PT, R22, UR4, PT ;  /* 0x0000000416007c0c */ /* 0x000fe4000bf86270 */
[----:B------:R-:W-:Y:S02]  /*13f00*/  VIMNMX3 R0, R0, UR5, R3, !PT ;  /* 0x0000000500007c0f */ /* 0x000fe4000f800103 */
        /* <DEDUP_REMOVED lines=9> */
[----:B------:R-:W-:Y:S01]  /*13fa0*/  IADD3 R3, R23, -0xf0, RZ ;  /* 0xffffff1017037810 */ /* 0x000fe20007ffe0ff */
[----:B------:R-:W-:Y:S02]  /*13fb0*/  IMAD.MOV.U32 R23, RZ, RZ, 0x1 ;  /* 0x00000001ff177424 */ /* 0x000fe400078e00ff */
[C---:B------:R-:W-:Y:S02]  /*13fc0*/  IMAD R5, R0.reuse, 0x50, R5 ;  /* 0x0000005000057824 */ /* 0x040fe400078e0205 */
[----:B------:R-:W-:Y:S02]  /*13fd0*/  IMAD R10, R0, -0x50, R3 ;  /* 0xffffffb0000a7824 */ /* 0x000fe400078e0203 */
[----:B------:R-:W-:-:S07]  /*13fe0*/  VIADD R0, R5, 0xa0 ;  /* 0x000000a005007836 */ /* 0x000fce0000000000 */
.L_x_2267:
        /* <DEDUP_REMOVED lines=37> */
.L_x_2255:
[----:B------:R-:W-:Y:S01]  /*14240*/  LEA R19, R21, UR44, 0x3 ;  /* 0x0000002c15137c11 */ /* 0x000fe2000f8e18ff */
[----:B------:R-:W-:Y:S01]  /*14250*/  BSSY B1, `(.L_x_2256) ;  /* 0x0000004000017945 */ /* 0x000fe20003800000 */
[----:B------:R-:W-:-:S04]  /*14260*/  SHF.L.U32 R2, R26, 0x1f, RZ ;  /* 0x0000001f1a027819 */ /* 0x000fc800000006ff */
[----:B------:R-:W1:Y:S02]  /*14270*/  SYNCS.PHASECHK.TRANS64.TRYWAIT P0, [R19+URZ+0x38840], R2 ;  /* 0x03884002130075a7 */ /* 0x000e64000800017f */
[----:B-1----:R-:W-:Y:S05]  /*14280*/  @!P0 BRA `(.L_x_2257) ;  /* 0x0000002c00888947 */ /* 0x002fea0003800000 */
.L_x_2318:
[----:B------:R-:W-:Y:S05]  /*14290*/  BSYNC B1 ;  /* 0x0000000000017941 */ /* 0x000fea0003800000 */
.L_x_2256:
        /* <DEDUP_REMOVED lines=73> */
.L_x_2330:
        /* <DEDUP_REMOVED lines=18> */
.L_x_2259:
        /* <DEDUP_REMOVED lines=10> */
.L_x_2260:
[----:B------:R1:W-:Y:S01]  /*148f0*/  SYNCS.ARRIVE.TRANS64.A1T0 RZ, [R19+URZ+0x38830], RZ ;  /* 0x038830ff13ff79a7 */ /* 0x0003e2000810003f */
[----:B------:R-:W-:Y:S05]  /*14900*/  @!P6 BRA `(.L_x_2261) ;  /* 0x000000000004e947 */ /* 0x000fea0003800000 */
[----:B------:R-:W-:Y:S01]  /*14910*/  BPT.TRAP 0x1 ;  /* 0x000000040000795c */ /* 0x000fe20000300000 */
.L_x_2261:
[----:B0-----:R-:W-:Y:S01]  /*14920*/  SHF.L.U32 R3, R23, 0x1f, RZ ;  /* 0x0000001f17037819 */ /* 0x001fe200000006ff */
[----:B------:R-:W-:Y:S01]  /*14930*/  BSSY B1, `(.L_x_2262) ;  /* 0x0000004000017945 */ /* 0x000fe20003800000 */
[----:B------:R-:W-:-:S04]  /*14940*/  LEA R4, R20, UR44, 0x3 ;  /* 0x0000002c14047c11 */ /* 0x000fc8000f8e18ff */
[----:B------:R-:W0:Y:S02]  /*14950*/  SYNCS.PHASECHK.TRANS64.TRYWAIT P0, [R4+URZ+0x38860], R3 ;  /* 0x03886003040075a7 */ /* 0x000e24000800017f */
[----:B0-----:R-:W-:Y:S05]  /*14960*/  @!P0 BRA `(.L_x_2263) ;  /* 0x0000002c00b08947 */ /* 0x001fea0003800000 */
.L_x_2331:
[----:B------:R-:W-:Y:S05]  /*14970*/  BSYNC B1 ;  /* 0x0000000000017941 */ /* 0x000fea0003800000 */
.L_x_2262:
        /* <DEDUP_REMOVED lines=56> */
.L_x_2343:
        /* <DEDUP_REMOVED lines=26> */
.L_x_2265:
        /* <DEDUP_REMOVED lines=10> */
.L_x_2266:
        /* <DEDUP_REMOVED lines=20> */
.L_x_2254:
[----:B------:R-:W-:-:S13]  /*15080*/  LOP3.LUT P0, RZ, R16, 0x20, RZ, 0xc0, !PT ;  /* 0x0000002010ff7812 */ /* 0x000fda000780c0ff */
[----:B------:R-:W-:Y:S05]  /*15090*/  @!P0 BRA `(.L_x_2268) ;  /* 0x0000000000048947 */ /* 0x000fea0003800000 */
[----:B------:R-:W-:Y:S01]  /*150a0*/  BPT.TRAP 0x1 ;  /* 0x000000040000795c */ /* 0x000fe20000300000 */
.L_x_2268:
        /* <DEDUP_REMOVED lines=12> */
.L_x_2344:
[----:B------:R-:W-:Y:S05]  /*15170*/  BSYNC B0 ;  /* 0x0000000000007941 */ /* 0x000fea0003800000 */
.L_x_2269:
        /* <DEDUP_REMOVED lines=62> */
.L_x_2356:
        /* <DEDUP_REMOVED lines=17> */
.L_x_2272:
        /* <DEDUP_REMOVED lines=10> */
.L_x_2273:
[----:B------:R-:W-:Y:S01]  /*15710*/  VIADD R2, R21, 0x1 ;  /* 0x0000000115027836 */ /* 0x000fe20000000000 */
[----:B------:R1:W-:Y:S04]  /*15720*/  SYNCS.ARRIVE.TRANS64.A1T0 RZ, [R0+URZ+0x38850], RZ ;  /* 0x038850ff00ff79a7 */ /* 0x0003e8000810003f */
[----:B------:R-:W-:-:S04]  /*15730*/  ISETP.NE.AND P0, PT, R2, 0x2, PT ;  /* 0x000000020200780c */ /* 0x000fc80003f05270 */
[----:B------:R-:W-:Y:S02]  /*15740*/  SEL R3, RZ, 0x1, P0 ;  /* 0x00000001ff037807 */ /* 0x000fe40000000000 */
[----:B------:R-:W-:Y:S02]  /*15750*/  SEL R2, R2, RZ, P0 ;  /* 0x000000ff02027207 */ /* 0x000fe40000000000 */
[----:B-1----:R-:W-:-:S07]  /*15760*/  LOP3.LUT R0, R26, R3, RZ, 0x3c, !PT ;  /* 0x000000031a007212 */ /* 0x002fce00078e3cff */
.L_x_2237:
[----:B0-----:R-:W0:Y:S01]  /*15770*/  S2R R4, SR_CgaCtaId ;  /* 0x0000000000047919 */ /* 0x001e220000008800 */
[----:B------:R-:W-:Y:S02]  /*15780*/  MOV R3, 0x400 ;  /* 0x0000040000037802 */ /* 0x000fe40000000f00 */
[----:B------:R-:W-:Y:S02]  /*15790*/  SHF.L.U32 R6, R6, 0x1f, RZ ;  /* 0x0000001f06067819 */ /* 0x000fe400000006ff */
[----:B0-----:R-:W-:-:S04]  /*157a0*/  LEA R7, R4, R3, 0x18 ;  /* 0x0000000304077211 */ /* 0x001fc800078ec0ff */
[----:B------:R-:W0:Y:S02]  /*157b0*/  SYNCS.PHASECHK.TRANS64.TRYWAIT P0, [R7+URZ+0x38820], R6 ;  /* 0x03882006070075a7 */ /* 0x000e24000800017f */
[----:B0-----:R-:W-:Y:S05]  /*157c0*/  @!P0 BRA `(.L_x_2274) ;  /* 0x0000002c00fc8947 */ /* 0x001fea0003800000 */
.L_x_2357:
[----:B------:R-:W-:-:S03]  /*157d0*/  UMOV UR4, 0xffffffff ;  /* 0xffffffff00047882 */ /* 0x000fc60000000000 */
[----:B------:R-:W-:Y:S05]  /*157e0*/  BRA.DIV UR4, `(.L_x_2275) ;  /* 0x0000003204087947 */ /* 0x000fea000b800000 */
[----:B------:R-:W1:Y:S02]  /*157f0*/  S2R R3, SR_TID.X ;  /* 0x0000000000037919 */ /* 0x000e640000002100 */
[----:B-1----:R-:W-:-:S04]  /*15800*/  SHF.R.U32.HI R3, RZ, 0x5, R3 ;  /* 0x00000005ff037819 */ /* 0x002fc80000011603 */
[----:B------:R-:W-:-:S05]  /*15810*/  LOP3.LUT R3, R3, 0x3, RZ, 0xc0, !PT ;  /* 0x0000000303037812 */ /* 0x000fca00078ec0ff */
[----:B------:R1:W2:Y:S02]  /*15820*/  SHFL.IDX PT, R14, R3, RZ, 0x1f ;  /* 0x00001fff030e7589 */ /* 0x0002a400000e0000 */
.L_x_2360:
[----:B--2---:R-:W-:-:S13]  /*15830*/  ISETP.NE.AND P0, PT, R14, RZ, PT ;  /* 0x000000ff0e00720c */ /* 0x004fda0003f05270 */
[----:B------:R-:W-:Y:S05]  /*15840*/  @P0 BRA `(.L_x_2193) ;  /* 0x0000000000900947 */ /* 0x000fea0003800000 */
[----:B------:R-:W-:-:S03]  /*15850*/  UMOV UR4, 0xffffffff ;  /* 0xffffffff00047882 */ /* 0x000fc60000000000 */
[----:B------:R-:W-:Y:S05]  /*15860*/  BRA.DIV UR4, `(.L_x_2276) ;  /* 0x00000032041c7947 */ /* 0x000fea000b800000 */
[----:B------:R-:W-:-:S13]  /*15870*/  ELECT P6, URZ, PT ;  /* 0x00000000003f782f */ /* 0x000fda00038c0000 */
.L_x_2363:
        /* <DEDUP_REMOVED lines=8> */
.L_x_2277:
[C---:B------:R-:W-:Y:S01]  /*15900*/  LEA R5, R2.reuse, R7, 0x3 ;  /* 0x0000000702057211 */ /* 0x040fe200078e18ff */
[----:B------:R-:W-:Y:S01]  /*15910*/  VIADD R2, R2, 0x1 ;  /* 0x0000000102027836 */ /* 0x000fe20000000000 */
[----:B------:R-:W-:-:S04]  /*15920*/  SHF.L.U32 R4, R0, 0x1f, RZ ;  /* 0x0000001f00047819 */ /* 0x000fc800000006ff */
[----:B------:R-:W1:Y:S01]  /*15930*/  SYNCS.PHASECHK.TRANS64.TRYWAIT P1, [R5+URZ+0x38840], R4 ;  /* 0x03884004050075a7 */ /* 0x000e62000802017f */
[----:B------:R-:W-:-:S04]  /*15940*/  ISETP.NE.AND P2, PT, R2, 0x2, PT ;  /* 0x000000020200780c */ /* 0x000fc80003f45270 */
[----:B------:R-:W-:Y:S01]  /*15950*/  SEL R3, RZ, 0x1, P2 ;  /* 0x00000001ff037807 */ /* 0x000fe20001000000 */
[----:B-1----:R-:W-:Y:S08]  /*15960*/  @!P1 BRA `(.L_x_2278) ;  /* 0x0000002c00fc9947 */ /* 0x002ff00003800000 */
.L_x_2364:
[----:B------:R-:W-:Y:S02]  /*15970*/  SEL R2, R2, RZ, P2 ;  /* 0x000000ff02027207 */ /* 0x000fe40001000000 */
[----:B------:R-:W-:Y:S01]  /*15980*/  LOP3.LUT R0, R0, R3, RZ, 0x3c, !PT ;  /* 0x0000000300007212 */ /* 0x000fe200078e3cff */
[----:B------:R-:W-:Y:S06]  /*15990*/  @!P0 BRA `(.L_x_2279) ;  /* 0x0000000000048947 */ /* 0x000fec0003800000 */
[----:B------:R-:W-:Y:S01]  /*159a0*/  BPT.TRAP 0x1 ;  /* 0x000000040000795c */ /* 0x000fe20000300000 */
.L_x_2279:
[----:B------:R-:W-:Y:S01]  /*159b0*/  IMAD R3, R2, 0x8, R7 ;  /* 0x0000000802037824 */ /* 0x000fe200078e0207 */
[----:B------:R-:W-:-:S04]  /*159c0*/  SHF.L.U32 R0, R0, 0x1f, RZ ;  /* 0x0000001f00007819 */ /* 0x000fc800000006ff */
[----:B------:R-:W2:Y:S02]  /*159d0*/  SYNCS.PHASECHK.TRANS64.TRYWAIT P1, [R3+URZ+0x38840], R0 ;  /* 0x03884000030075a7 */ /* 0x000ea4000802017f */
[----:B--2---:R-:W-:Y:S05]  /*159e0*/  @!P1 BRA `(.L_x_2280) ;  /* 0x0000002c00f09947 */ /* 0x004fea0003800000 */
.L_x_2365:
[----:B------:R-:W-:Y:S05]  /*159f0*/  @!P0 BRA `(.L_x_2281) ;  /* 0x0000000000048947 */ /* 0x000fea0003800000 */
[----:B------:R-:W-:Y:S01]  /*15a00*/  BPT.TRAP 0x1 ;  /* 0x000000040000795c */ /* 0x000fe20000300000 */
.L_x_2281:
[----:B------:R-:W3:Y:S02]  /*15a10*/  SYNCS.PHASECHK.TRANS64.TRYWAIT P1, [R5+URZ+0x38860], R4 ;  /* 0x03886004050075a7 */ /* 0x000ee4000802017f */
[----:B---3--:R-:W-:Y:S05]  /*15a20*/  @!P1 BRA `(.L_x_2282) ;  /* 0x0000002c00f49947 */ /* 0x008fea0003800000 */
.L_x_2366:
[----:B------:R-:W-:Y:S05]  /*15a30*/  @!P0 BRA `(.L_x_2283) ;  /* 0x0000000000048947 */ /* 0x000fea0003800000 */
[----:B------:R-:W-:Y:S01]  /*15a40*/  BPT.TRAP 0x1 ;  /* 0x000000040000795c */ /* 0x000fe20000300000 */
.L_x_2283:
[----:B----4-:R4:W0:Y:S02]  /*15a50*/  SYNCS.PHASECHK.TRANS64.TRYWAIT P0, [R3+URZ+0x38860], R0 ;  /* 0x03886000030075a7 */ /* 0x010824000800017f */
[----:B0-----:R-:W-:Y:S05]  /*15a60*/  @!P0 NANOSLEEP.SYNCS 0x989680 ;  /* 0x009896800000895d */ /* 0x001fea0003900000 */
[----:B------:R-:W0:Y:S02]  /*15a70*/  @!P0 SYNCS.PHASECHK.TRANS64 P0, [R3+URZ+0x38860], R0 ;  /* 0x03886000030085a7 */ /* 0x000e24000800007f */
[----:B0-----:R-:W-:Y:S05]  /*15a80*/  @!P0 BRA `(.L_x_2283) ;  /* 0xfffffffc00f08947 */ /* 0x001fea000383ffff */
.L_x_2193:
[----:B------:R-:W-:Y:S05]  /*15a90*/  BSYNC B6 ;  /* 0x0000000000067941 */ /* 0x000fea0003800000 */
.L_x_2190:
[----:B------:R-:W-:Y:S05]  /*15aa0*/  EXIT ;  /* 0x000000000000794d */ /* 0x000fea0003800000 */
.L_x_2197:
[----:B------:R-:W-:-:S13]  /*15ab0*/  R2UR UR4, R16 ;  /* 0x00000000100472ca */ /* 0x000fda00000e0000 */
[----:B0-----:R-:W-:-:S04]  /*15ac0*/  MOV R3, UR4 ;  /* 0x0000000400037c02 */ /* 0x001fc80008000f00 */
[----:B------:R0:W1:Y:S03]  /*15ad0*/  SYNCS.PHASECHK.TRANS64.TRYWAIT P0, [R3+URZ+0x38800], R0 ;  /* 0x03880000030075a7 */ /* 0x000066000800017f */
[----:B-1----:R-:W-:Y:S05]  /*15ae0*/  @!P0 NANOSLEEP.SYNCS 0x989680 ;  /* 0x009896800000895d */ /* 0x002fea0003900000 */
[----:B------:R-:W1:Y:S02]  /*15af0*/  @!P0 SYNCS.PHASECHK.TRANS64 P0, [R3+URZ+0x38800], R0 ;  /* 0x03880000030085a7 */ /* 0x000e64000800007f */
[----:B-1----:R-:W-:Y:S05]  /*15b00*/  @!P0 BRA `(.L_x_2197) ;  /* 0xfffffffc00e88947 */ /* 0x002fea000383ffff */
[----:B------:R-:W-:Y:S05]  /*15b10*/  BRA `(.L_x_2284) ;  /* 0xfffffeb800b47947 */ /* 0x000fea000383ffff */
.L_x_2201:
[----:B------:R-:W-:-:S13]  /*15b20*/  R2UR UR4, R16 ;  /* 0x00000000100472ca */ /* 0x000fda00000e0000 */
[----:B0-----:R-:W-:-:S04]  /*15b30*/  IMAD.U32 R3, RZ, RZ, UR4 ;  /* 0x00000004ff037e24 */ /* 0x001fc8000f8e00ff */
[----:B------:R0:W2:Y:S03]  /*15b40*/  SYNCS.PHASECHK.TRANS64.TRYWAIT P1, [R3+URZ+0x38830], R0 ;  /* 0x03883000030075a7 */ /* 0x0000a6000802017f */
[----:B--2---:R-:W-:Y:S05]  /*15b50*/  @!P1 NANOSLEEP.SYNCS 0x989680 ;  /* 0x009896800000995d */ /* 0x004fea0003900000 */
[----:B------:R-:W2:Y:S02]  /*15b60*/  @!P1 SYNCS.PHASECHK.TRANS64 P1, [R3+URZ+0x38830], R0 ;  /* 0x03883000030095a7 */ /* 0x000ea4000802007f */
[----:B--2---:R-:W-:Y:S05]  /*15b70*/  @!P1 BRA `(.L_x_2201) ;  /* 0xfffffffc00e89947 */ /* 0x004fea000383ffff */
[----:B------:R-:W-:Y:S05]  /*15b80*/  BRA `(.L_x_2200) ;  /* 0xfffffeb800dc7947 */ /* 0x000fea000383ffff */
.L_x_2207:
[----:B------:R-:W-:-:S13]  /*15b90*/  R2UR UR6, R214 ;  /* 0x00000000d60672ca */ /* 0x000fda00000e0000 */
[----:B-1----:R-:W-:-:S04]  /*15ba0*/  IMAD.U32 R6, RZ, RZ, UR6 ;  /* 0x00000006ff067e24 */ /* 0x002fc8000f8e00ff */
[----:B------:R1:W2:Y:S03]  /*15bb0*/  SYNCS.PHASECHK.TRANS64.TRYWAIT P1, [R6+URZ+0x38830], R3 ;  /* 0x03883003060075a7 */ /* 0x0002a6000802017f */
[----:B--2---:R-:W-:Y:S05]  /*15bc0*/  @!P1 NANOSLEEP.SYNCS 0x989680 ;  /* 0x009896800000995d */ /* 0x004fea0003900000 */
[----:B------:R-:W2:Y:S02]  /*15bd0*/  @!P1 SYNCS.PHASECHK.TRANS64 P1, [R6+URZ+0x38830], R3 ;  /* 0x03883003060095a7 */ /* 0x000ea4000802007f */
[----:B--2---:R-:W-:Y:S05]  /*15be0*/  @!P1 BRA `(.L_x_2207) ;  /* 0xfffffffc00e89947 */ /* 0x004fea000383ffff */
[----:B------:R-:W-:Y:S05]  /*15bf0*/  BRA `(.L_x_2206) ;  /* 0xfffffefc00d47947 */ /* 0x000fea000383ffff */
.L_x_2211:
[----:B-1----:R-:W-:-:S04]  /*15c00*/  MOV R3, UR10 ;  /* 0x0000000a00037c02 */ /* 0x002fc80008000f00 */
[----:B------:R1:W2:Y:S03]  /*15c10*/  SYNCS.PHASECHK.TRANS64.TRYWAIT P1, [R3+URZ+0x38850], R0 ;  /* 0x03885000030075a7 */ /* 0x0002a6000802017f */
[----:B--2---:R-:W-:Y:S05]  /*15c20*/  @!P1 NANOSLEEP.SYNCS 0x989680 ;  /* 0x009896800000995d */ /* 0x004fea0003900000 */
[----:B------:R-:W2:Y:S02]  /*15c30*/  @!P1 SYNCS.PHASECHK.TRANS64 P1, [R3+URZ+0x38850], R0 ;  /* 0x03885000030095a7 */ /* 0x000ea4000802007f */
[----:B--2---:R-:W-:Y:S05]  /*15c40*/  @!P1 BRA `(.L_x_2211) ;  /* 0xfffffffc00ec9947 */ /* 0x004fea000383ffff */
[----:B------:R-:W-:Y:S05]  /*15c50*/  BRA `(.L_x_2210) ;  /* 0xffffff2400ec7947 */ /* 0x000fea000383ffff */
.L_x_2219:
[----:B------:R-:W-:-:S13]  /*15c60*/  R2UR UR6, R213 ;  /* 0x00000000d50672ca */ /* 0x000fda00000e0000 */
[----:B-1----:R-:W-:-:S04]  /*15c70*/  IMAD.U32 R6, RZ, RZ, UR6 ;  /* 0x00000006ff067e24 */ /* 0x002fc8000f8e00ff */
[----:B------:R1:W2:Y:S03]  /*15c80*/  SYNCS.PHASECHK.TRANS64.TRYWAIT P1, [R6+URZ+0x38830], R3 ;  /* 0x03883003060075a7 */ /* 0x0002a6000802017f */
[----:B--2---:R-:W-:Y:S05]  /*15c90*/  @!P1 NANOSLEEP.SYNCS 0x989680 ;  /* 0x009896800000995d */ /* 0x004fea0003900000 */
[----:B------:R-:W2:Y:S02]  /*15ca0*/  @!P1 SYNCS.PHASECHK.TRANS64 P1, [R6+URZ+0x38830], R3 ;  /* 0x03883003060095a7 */ /* 0x000ea4000802007f */
[----:B--2---:R-:W-:Y:S05]  /*15cb0*/  @!P1 BRA `(.L_x_2219) ;  /* 0xfffffffc00e89947 */ /* 0x004fea000383ffff */
[----:B------:R-:W-:Y:S05]  /*15cc0*/  BRA `(.L_x_2218) ;  /* 0xffffff4400587947 */ /* 0x000fea000383ffff */
.L_x_2223:
[----:B-1----:R-:W-:-:S04]  /*15cd0*/  IMAD.U32 R3, RZ, RZ, UR14 ;  /* 0x0000000eff037e24 */ /* 0x002fc8000f8e00ff */
[----:B------:R1:W2:Y:S03]  /*15ce0*/  SYNCS.PHASECHK.TRANS64.TRYWAIT P1, [R3+URZ+0x38850], R0 ;  /* 0x03885000030075a7 */ /* 0x0002a6000802017f */
[----:B--2---:R-:W-:Y:S05]  /*15cf0*/  @!P1 NANOSLEEP.SYNCS 0x989680 ;  /* 0x009896800000995d */ /* 0x004fea0003900000 */
[----:B------:R-:W2:Y:S02]  /*15d00*/  @!P1 SYNCS.PHASECHK.TRANS64 P1, [R3+URZ+0x38850], R0 ;  /* 0x03885000030095a7 */ /* 0x000ea4000802007f */
[----:B--2---:R-:W-:Y:S05]  /*15d10*/  @!P1 BRA `(.L_x_2223) ;  /* 0xfffffffc00ec9947 */ /* 0x004fea000383ffff */
[----:B------:R-:W-:Y:S05]  /*15d20*/  BRA `(.L_x_2222) ;  /* 0xffffff6c00987947 */ /* 0x000fea000383ffff */
.L_x_2230:
[----:B-1----:R-:W-:-:S04]  /*15d30*/  MOV R5, UR5 ;  /* 0x0000000500057c02 */ /* 0x002fc80008000f00 */
[----:B------:R1:W2:Y:S03]  /*15d40*/  SYNCS.PHASECHK.TRANS64.TRYWAIT P1, [R5+URZ+0x38850], R0 ;  /* 0x03885000050075a7 */ /* 0x0002a6000802017f */
[----:B--2---:R-:W-:Y:S05]  /*15d50*/  @!P1 NANOSLEEP.SYNCS 0x989680 ;  /* 0x009896800000995d */ /* 0x004fea0003900000 */
[----:B------:R-:W2:Y:S02]  /*15d60*/  @!P1 SYNCS.PHASECHK.TRANS64 P1, [R5+URZ+0x38850], R0 ;  /* 0x03885000050095a7 */ /* 0x000ea4000802007f */
[----:B--2---:R-:W-:Y:S05]  /*15d70*/  @!P1 BRA `(.L_x_2230) ;  /* 0xfffffffc00ec9947 */ /* 0x004fea000383ffff */
[----:B------:R-:W-:Y:S05]  /*15d80*/  BRA `(.L_x_2229) ;  /* 0xffffff8800fc7947 */ /* 0x000fea000383ffff */
.L_x_2242:
[----:B------:R-:W-:Y:S01]  /*15d90*/  IMAD.MOV.U32 R13, RZ, RZ, R27 ;  /* 0x000000ffff0d7224 */ /* 0x000fe200078e001b */
[----:B------:R-:W-:Y:S01]  /*15da0*/  MOV R11, 0x1f ;  /* 0x0000001f000b7802 */ /* 0x000fe20000000f00 */
[----:B------:R-:W-:Y:S02]  /*15db0*/  IMAD.MOV.U32 R12, RZ, RZ, RZ ;  /* 0x000000ffff0c7224 */ /* 0x000fe400078e00ff */
[----:B------:R-:W-:-:S07]  /*15dc0*/  IMAD.MOV.U32 R15, RZ, RZ, -0x1 ;  /* 0xffffffffff0f7424 */ /* 0x000fce00078e00ff */
[----:B-----5:R-:W-:Y:S05]  /*15dd0*/  WARPSYNC.COLLECTIVE R15, `(.L_x_2285) ;  /* 0x000000000f087348 */ /* 0x020fea0003c00000 */
[----:B------:R0:W1:Y:S02]  /*15de0*/  SHFL.IDX P6, R14, R13, R12, R11 ;  /* 0x0000000c0d0e7389 */ /* 0x00006400000c000b */
[----:B01---5:R-:W-:Y:S01]  /*15df0*/  ENDCOLLECTIVE ;  /* 0x000000000000791b */ /* 0x023fe20003800000 */
.L_x_2285:
[----:B------:R-:W-:Y:S05]  /*15e00*/  BRA `(.L_x_2286) ;  /* 0xffffffc800f47947 */ /* 0x000fea000383ffff */
.L_x_2244:
[----:B0-----:R-:W-:-:S04]  /*15e10*/  IMAD.U32 R3, RZ, RZ, UR44 ;  /* 0x0000002cff037e24 */ /* 0x001fc8000f8e00ff */
[----:B------:R0:W1:Y:S03]  /*15e20*/  SYNCS.PHASECHK.TRANS64.TRYWAIT P0, [R3+URZ+0x38840], R2 ;  /* 0x03884002030075a7 */ /* 0x000066000800017f */
[----:B-1----:R-:W-:Y:S05]  /*15e30*/  @!P0 NANOSLEEP.SYNCS 0x989680 ;  /* 0x009896800000895d */ /* 0x002fea0003900000 */
[----:B------:R-:W1:Y:S02]  /*15e40*/  @!P0 SYNCS.PHASECHK.TRANS64 P0, [R3+URZ+0x38840], R2 ;  /* 0x03884002030085a7 */ /* 0x000e64000800007f */
[----:B-1----:R-:W-:Y:S05]  /*15e50*/  @!P0 BRA `(.L_x_2244) ;  /* 0xfffffffc00ec8947 */ /* 0x002fea000383ffff */
[----:B------:R-:W-:Y:S05]  /*15e60*/  BRA `(.L_x_2287) ;  /* 0xffffffcc00847947 */ /* 0x000fea000383ffff */
.L_x_2245:
        /* <DEDUP_REMOVED lines=8> */
.L_x_2289:
[----:B------:R-:W-:Y:S05]  /*15ef0*/  BSYNC B0 ;  /* 0x0000000000007941 */ /* 0x000fea0003800000 */
.L_x_2288:
[----:B------:R-:W-:Y:S01]  /*15f00*/  IMAD.MOV.U32 R13, RZ, RZ, R0 ;  /* 0x000000ffff0d7224 */ /* 0x000fe200078e0000 */
[----:B------:R-:W-:Y:S01]  /*15f10*/  MOV R12, RZ ;  /* 0x000000ff000c7202 */ /* 0x000fe20000000f00 */
[----:B------:R-:W-:Y:S01]  /*15f20*/  IMAD.MOV.U32 R11, RZ, RZ, 0x181f ;  /* 0x0000181fff0b7424 */ /* 0x000fe200078e00ff */
[C---:B------:R-:W-:Y:S01]  /*15f30*/  LOP3.LUT P4, RZ, R16.reuse, 0x10, RZ, 0xc0, !PT ;  /* 0x0000001010ff7812 */ /* 0x040fe2000788c0ff */
[----:B------:R-:W-:Y:S01]  /*15f40*/  IMAD.MOV.U32 R15, RZ, RZ, -0x1 ;  /* 0xffffffffff0f7424 */ /* 0x000fe200078e00ff */
[C---:B------:R-:W-:Y:S01]  /*15f50*/  LOP3.LUT P3, RZ, R16.reuse, 0x8, RZ, 0xc0, !PT ;  /* 0x0000000810ff7812 */ /* 0x040fe2000786c0ff */
[----:B------:R-:W-:Y:S01]  /*15f60*/  IMAD.MOV.U32 R5, RZ, RZ, R14 ;  /* 0x000000ffff057224 */ /* 0x000fe200078e000e */
[----:B------:R-:W-:-:S13]  /*15f70*/  LOP3.LUT P2, RZ, R16, 0x4, RZ, 0xc0, !PT ;  /* 0x0000000410ff7812 */ /* 0x000fda000784c0ff */
[----:B------:R-:W-:Y:S05]  /*15f80*/  WARPSYNC.COLLECTIVE R15, `(.L_x_2290) ;  /* 0x000000000f087348 */ /* 0x000fea0003c00000 */
[----:B------:R0:W1:Y:S02]  /*15f90*/  SHFL.IDX P6, R14, R13, R12, R11 ;  /* 0x0000000c0d0e7389 */ /* 0x00006400000c000b */
[----:B01----:R-:W-:Y:S01]  /*15fa0*/  ENDCOLLECTIVE ;  /* 0x000000000000791b */ /* 0x003fe20003800000 */
.L_x_2290:
[----:B------:R-:W-:Y:S01]  /*15fb0*/  LOP3.LUT P1, RZ, R16, 0x2, RZ, 0xc0, !PT ;  /* 0x0000000210ff7812 */ /* 0x000fe2000782c0ff */
[----:B------:R-:W-:Y:S01]  /*15fc0*/  ULDC.64 UR4, c[0x0][0x208] ;  /* 0x0000820000047ab9 */ /* 0x000fe20000000a00 */
[----:B------:R-:W-:Y:S01]  /*15fd0*/  @P0 LEA R9, R31, UR44, 0x1 ;  /* 0x0000002c1f090c11 */ /* 0x000fe2000f8e08ff */
        /* <DEDUP_REMOVED lines=15> */
.L_x_2291:
[----:B------:R-:W-:Y:S01]  /*160d0*/  @P0 LEA R21, R31, UR44, 0x1 ;  /* 0x0000002c1f150c11 */ /* 0x000fe2000f8e08ff */
[----:B------:R-:W-:Y:S01]  /*160e0*/  IMAD.MOV.U32 R13, RZ, RZ, R0 ;  /* 0x000000ffff0d7224 */ /* 0x000fe200078e0000 */
[----:B------:R-:W-:-:S07]  /*160f0*/  MOV R3, R14 ;  /* 0x0000000e00037202 */ /* 0x000fce0000000f00 */
[----:B------:R-:W-:Y:S05]  /*16100*/  WARPSYNC.COLLECTIVE R15, `(.L_x_2292) ;  /* 0x000000000f087348 */ /* 0x000fea0003c00000 */
[----:B------:R0:W1:Y:S02]  /*16110*/  SHFL.IDX P6, R14, R13, R12, R11 ;  /* 0x0000000c0d0e7389 */ /* 0x00006400000c000b */
[----:B01----:R-:W-:Y:S01]  /*16120*/  ENDCOLLECTIVE ;  /* 0x000000000000791b */ /* 0x003fe20003800000 */
.L_x_2292:
        /* <DEDUP_REMOVED lines=16> */
.L_x_2293:
[----:B------:R-:W-:Y:S02]  /*16230*/  @P0 LEA R9, R31, UR44, 0x1 ;  /* 0x0000002c1f090c11 */ /* 0x000fe4000f8e08ff */
[----:B------:R-:W-:Y:S01]  /*16240*/  MOV R13, R0 ;  /* 0x00000000000d7202 */ /* 0x000fe20000000f00 */
[----:B------:R-:W-:-:S07]  /*16250*/  IMAD.MOV.U32 R5, RZ, RZ, R14 ;  /* 0x000000ffff057224 */ /* 0x000fce00078e000e */
[----:B------:R-:W-:Y:S05]  /*16260*/  WARPSYNC.COLLECTIVE R15, `(.L_x_2294) ;  /* 0x000000000f087348 */ /* 0x000fea0003c00000 */
[----:B------:R0:W1:Y:S02]  /*16270*/  SHFL.IDX P6, R14, R13, R12, R11 ;  /* 0x0000000c0d0e7389 */ /* 0x00006400000c000b */
[----:B01----:R-:W-:Y:S01]  /*16280*/  ENDCOLLECTIVE ;  /* 0x000000000000791b */ /* 0x003fe20003800000 */
.L_x_2294:
        /* <DEDUP_REMOVED lines=16> */
.L_x_2295:
[----:B------:R-:W-:Y:S01]  /*16390*/  @P0 LEA R21, R31, UR44, 0x1 ;  /* 0x0000002c1f150c11 */ /* 0x000fe2000f8e08ff */
[----:B------:R-:W-:Y:S02]  /*163a0*/  IMAD.MOV.U32 R13, RZ, RZ, R0 ;  /* 0x000000ffff0d7224 */ /* 0x000fe400078e0000 */
[----:B------:R-:W-:-:S07]  /*163b0*/  IMAD.MOV.U32 R3, RZ, RZ, R14 ;  /* 0x000000ffff037224 */ /* 0x000fce00078e000e */
[----:B------:R-:W-:Y:S05]  /*163c0*/  WARPSYNC.COLLECTIVE R15, `(.L_x_2296) ;  /* 0x000000000f087348 */ /* 0x000fea0003c00000 */
[----:B------:R0:W1:Y:S02]  /*163d0*/  SHFL.IDX P6, R14, R13, R12, R11 ;  /* 0x0000000c0d0e7389 */ /* 0x00006400000c000b */
[----:B01----:R-:W-:Y:S01]  /*163e0*/  ENDCOLLECTIVE ;  /* 0x000000000000791b */ /* 0x003fe20003800000 */
.L_x_2296:
        /* <DEDUP_REMOVED lines=15> */
.L_x_2297:
[----:B------:R-:W-:Y:S01]  /*164e0*/  IMAD.MOV.U32 R13, RZ, RZ, R0 ;  /* 0x000000ffff0d7224 */ /* 0x000fe200078e0000 */
[----:B------:R-:W-:-:S07]  /*164f0*/  MOV R4, R14 ;  /* 0x0000000e00047202 */ /* 0x000fce0000000f00 */
[----:B------:R-:W-:Y:S05]  /*16500*/  WARPSYNC.COLLECTIVE R15, `(.L_x_2298) ;  /* 0x000000000f087348 */ /* 0x000fea0003c00000 */
[----:B------:R0:W1:Y:S02]  /*16510*/  SHFL.IDX P6, R14, R13, R12, R11 ;  /* 0x0000000c0d0e7389 */ /* 0x00006400000c000b */
[----:B01----:R-:W-:Y:S01]  /*16520*/  ENDCOLLECTIVE ;  /* 0x000000000000791b */ /* 0x003fe20003800000 */
.L_x_2298:
[----:B------:R-:W-:Y:S05]  /*16530*/  BRA `(.L_x_2299) ;  /* 0xffffffc800f87947 */ /* 0x000fea000383ffff */
.L_x_2250:
[----:B------:R-:W-:Y:S01]  /*16540*/  IMAD.MOV.U32 R13, RZ, RZ, R6 ;  /* 0x000000ffff0d7224 */ /* 0x000fe200078e0006 */
[----:B------:R-:W-:Y:S01]  /*16550*/  MOV R12, RZ ;  /* 0x000000ff000c7202 */ /* 0x000fe20000000f00 */
[----:B------:R-:W-:Y:S01]  /*16560*/  IMAD.MOV.U32 R11, RZ, RZ, 0x181f ;  /* 0x0000181fff0b7424 */ /* 0x000fe200078e00ff */
[----:B------:R-:W-:Y:S01]  /*16570*/  MOV R8, UR46 ;  /* 0x0000002e00087c02 */ /* 0x000fe20008000f00 */
[----:B------:R-:W-:-:S04]  /*16580*/  IMAD.MOV.U32 R15, RZ, RZ, -0x1 ;  /* 0xffffffffff0f7424 */ /* 0x000fc800078e00ff */
[----:B------:R-:W-:-:S07]  /*16590*/  IMAD R8, R8, 0x80, R27 ;  /* 0x0000008008087824 */ /* 0x000fce00078e021b */
[----:B------:R-:W-:Y:S05]  /*165a0*/  WARPSYNC.COLLECTIVE R15, `(.L_x_2300) ;  /* 0x000000000f087348 */ /* 0x000fea0003c00000 */
[----:B------:R0:W1:Y:S02]  /*165b0*/  SHFL.IDX P6, R14, R13, R12, R11 ;  /* 0x0000000c0d0e7389 */ /* 0x00006400000c000b */
[----:B01----:R-:W-:Y:S01]  /*165c0*/  ENDCOLLECTIVE ;  /* 0x000000000000791b */ /* 0x003fe20003800000 */
.L_x_2300:
[----:B------:R-:W-:Y:S02]  /*165d0*/  VIADD R4, R8, 0x10 ;  /* 0x0000001008047836 */ /* 0x000fe40000000000 */
[----:B------:R-:W-:Y:S01]  /*165e0*/  IMAD.MOV.U32 R13, RZ, RZ, R0 ;  /* 0x000000ffff0d7224 */ /* 0x000fe200078e0000 */
[----:B------:R-:W-:-:S07]  /*165f0*/  MOV R3, R14 ;  /* 0x0000000e00037202 */ /* 0x000fce0000000f00 */
[----:B------:R-:W-:Y:S05]  /*16600*/  WARPSYNC.COLLECTIVE R15, `(.L_x_2301) ;  /* 0x000000000f087348 */ /* 0x000fea0003c00000 */
[----:B------:R0:W1:Y:S02]  /*16610*/  SHFL.IDX P6, R14, R13, R12, R11 ;  /* 0x0000000c0d0e7389 */ /* 0x00006400000c000b */
[----:B01----:R-:W-:Y:S01]  /*16620*/  ENDCOLLECTIVE ;  /* 0x000000000000791b */ /* 0x003fe20003800000 */
.L_x_2301:
[----:B------:R-:W-:Y:S01]  /*16630*/  ULDC UR4, c[0x0][0x288] ;  /* 0x0000a20000047ab9 */ /* 0x000fe20000000800 */
[----:B------:R-:W-:Y:S01]  /*16640*/  ULDC.64 UR6, c[0x0][0x208] ;  /* 0x0000820000067ab9 */ /* 0x000fe20000000a00 */
[----:B------:R-:W-:-:S05]  /*16650*/  IMAD R7, R7, UR4, RZ ;  /* 0x0000000407077c24 */ /* 0x000fca000f8e02ff */
[----:B------:R-:W-:Y:S02]  /*16660*/  ISETP.GE.AND P0, PT, R8, R7, PT ;  /* 0x000000070800720c */ /* 0x000fe40003f06270 */
[----:B------:R-:W-:Y:S01]  /*16670*/  MOV R13, R6 ;  /* 0x00000006000d7202 */ /* 0x000fe20000000f00 */
[----:B------:R-:W-:-:S10]  /*16680*/  IMAD.MOV.U32 R12, RZ, RZ, 0x1 ;  /* 0x00000001ff0c7424 */ /* 0x000fd400078e00ff */
[----:B------:R-:W-:Y:S01]  /*16690*/  @!P0 LEA R9, R31, UR44, 0x1 ;  /* 0x0000002c1f098c11 */ /* 0x000fe2000f8e08ff */
        /* <DEDUP_REMOVED lines=13> */
.L_x_2302:
[----:B------:R-:W-:Y:S01]  /*16770*/  VIADD R2, R8, 0x20 ;  /* 0x0000002008027836 */ /* 0x000fe20000000000 */
[----:B------:R-:W-:Y:S02]  /*16780*/  @!P0 LEA R21, R31, UR44, 0x1 ;  /* 0x0000002c1f158c11 */ /* 0x000fe4000f8e08ff */
[----:B------:R-:W-:Y:S01]  /*16790*/  MOV R13, R0 ;  /* 0x00000000000d7202 */ /* 0x000fe20000000f00 */
[----:B------:R-:W-:-:S07]  /*167a0*/  IMAD.MOV.U32 R5, RZ, RZ, R14 ;  /* 0x000000ffff057224 */ /* 0x000fce00078e000e */
[----:B------:R-:W-:Y:S05]  /*167b0*/  WARPSYNC.COLLECTIVE R15, `(.L_x_2303) ;  /* 0x000000000f087348 */ /* 0x000fea0003c00000 */
[----:B------:R0:W1:Y:S02]  /*167c0*/  SHFL.IDX P6, R14, R13, R12, R11 ;  /* 0x0000000c0d0e7389 */ /* 0x00006400000c000b */
[----:B01----:R-:W-:Y:S01]  /*167d0*/  ENDCOLLECTIVE ;  /* 0x000000000000791b */ /* 0x003fe20003800000 */
.L_x_2303:
        /* <DEDUP_REMOVED lines=16> */
.L_x_2304:
[----:B------:R-:W-:Y:S01]  /*168e0*/  VIADD R4, R8, 0x30 ;  /* 0x0000003008047836 */ /* 0x000fe20000000000 */
[----:B------:R-:W-:Y:S02]  /*168f0*/  @!P0 LEA R9, R31, UR44, 0x1 ;  /* 0x0000002c1f098c11 */ /* 0x000fe4000f8e08ff */
[----:B------:R-:W-:Y:S01]  /*16900*/  MOV R13, R0 ;  /* 0x00000000000d7202 */ /* 0x000fe20000000f00 */
[----:B------:R-:W-:-:S07]  /*16910*/  IMAD.MOV.U32 R3, RZ, RZ, R14 ;  /* 0x000000ffff037224 */ /* 0x000fce00078e000e */
[----:B------:R-:W-:Y:S05]  /*16920*/  WARPSYNC.COLLECTIVE R15, `(.L_x_2305) ;  /* 0x000000000f087348 */ /* 0x000fea0003c00000 */
[----:B------:R0:W1:Y:S02]  /*16930*/  SHFL.IDX P6, R14, R13, R12, R11 ;  /* 0x0000000c0d0e7389 */ /* 0x00006400000c000b */
[----:B01----:R-:W-:Y:S01]  /*16940*/  ENDCOLLECTIVE ;  /* 0x000000000000791b */ /* 0x003fe20003800000 */
.L_x_2305:
        /* <DEDUP_REMOVED lines=16> */
.L_x_2306:
[----:B------:R-:W-:Y:S01]  /*16a50*/  VIADD R2, R8, 0x40 ;  /* 0x0000004008027836 */ /* 0x000fe20000000000 */
[----:B------:R-:W-:Y:S02]  /*16a60*/  @!P0 LEA R21, R31, UR44, 0x1 ;  /* 0x0000002c1f158c11 */ /* 0x000fe4000f8e08ff */
[----:B------:R-:W-:Y:S01]  /*16a70*/  MOV R13, R0 ;  /* 0x00000000000d7202 */ /* 0x000fe20000000f00 */
[----:B------:R-:W-:-:S07]  /*16a80*/  IMAD.MOV.U32 R5, RZ, RZ, R14 ;  /* 0x000000ffff057224 */ /* 0x000fce00078e000e */
[----:B------:R-:W-:Y:S05]  /*16a90*/  WARPSYNC.COLLECTIVE R15, `(.L_x_2307) ;  /* 0x000000000f087348 */ /* 0x000fea0003c00000 */
[----:B------:R0:W1:Y:S02]  /*16aa0*/  SHFL.IDX P6, R14, R13, R12, R11 ;  /* 0x0000000c0d0e7389 */ /* 0x00006400000c000b */
[----:B01----:R-:W-:Y:S01]  /*16ab0*/  ENDCOLLECTIVE ;  /* 0x000000000000791b */ /* 0x003fe20003800000 */
.L_x_2307:
        /* <DEDUP_REMOVED lines=16> */
.L_x_2308:
[----:B------:R-:W-:Y:S01]  /*16bc0*/  VIADD R4, R8, 0x50 ;  /* 0x0000005008047836 */ /* 0x000fe20000000000 */
[----:B------:R-:W-:Y:S02]  /*16bd0*/  @!P0 LEA R9, R31, UR44, 0x1 ;  /* 0x0000002c1f098c11 */ /* 0x000fe4000f8e08ff */
[----:B------:R-:W-:Y:S01]  /*16be0*/  MOV R13, R0 ;  /* 0x00000000000d7202 */ /* 0x000fe20000000f00 */
[----:B------:R-:W-:-:S07]  /*16bf0*/  IMAD.MOV.U32 R3, RZ, RZ, R14 ;  /* 0x000000ffff037224 */ /* 0x000fce00078e000e */
[----:B------:R-:W-:Y:S05]  /*16c00*/  WARPSYNC.COLLECTIVE R15, `(.L_x_2309) ;  /* 0x000000000f087348 */ /* 0x000fea0003c00000 */
[----:B------:R0:W1:Y:S02]  /*16c10*/  SHFL.IDX P6, R14, R13, R12, R11 ;  /* 0x0000000c0d0e7389 */ /* 0x00006400000c000b */
[----:B01----:R-:W-:Y:S01]  /*16c20*/  ENDCOLLECTIVE ;  /* 0x000000000000791b */ /* 0x003fe20003800000 */
.L_x_2309:
        /* <DEDUP_REMOVED lines=16> */
.L_x_2310:
[----:B------:R-:W-:Y:S01]  /*16d30*/  VIADD R2, R8, 0x60 ;  /* 0x0000006008027836 */ /* 0x000fe20000000000 */
[----:B------:R-:W-:Y:S02]  /*16d40*/  @!P0 LEA R21, R31, UR44, 0x1 ;  /* 0x0000002c1f158c11 */ /* 0x000fe4000f8e08ff */
[----:B------:R-:W-:Y:S01]  /*16d50*/  MOV R13, R0 ;  /* 0x00000000000d7202 */ /* 0x000fe20000000f00 */
[----:B------:R-:W-:-:S07]  /*16d60*/  IMAD.MOV.U32 R5, RZ, RZ, R14 ;  /* 0x000000ffff057224 */ /* 0x000fce00078e000e */
[----:B------:R-:W-:Y:S05]  /*16d70*/  WARPSYNC.COLLECTIVE R15, `(.L_x_2311) ;  /* 0x000000000f087348 */ /* 0x000fea0003c00000 */
[----:B------:R0:W1:Y:S02]  /*16d80*/  SHFL.IDX P6, R14, R13, R12, R11 ;  /* 0x0000000c0d0e7389 */ /* 0x00006400000c000b */
[----:B01----:R-:W-:Y:S01]  /*16d90*/  ENDCOLLECTIVE ;  /* 0x000000000000791b */ /* 0x003fe20003800000 */
.L_x_2311:
        /* <DEDUP_REMOVED lines=16> */
.L_x_2312:
[----:B------:R-:W-:Y:S02]  /*16ea0*/  @!P0 LEA R9, R31, UR44, 0x1 ;  /* 0x0000002c1f098c11 */ /* 0x000fe4000f8e08ff */
[----:B------:R-:W-:Y:S01]  /*16eb0*/  MOV R13, R0 ;  /* 0x00000000000d7202 */ /* 0x000fe20000000f00 */
[----:B------:R-:W-:-:S07]  /*16ec0*/  IMAD.MOV.U32 R3, RZ, RZ, R14 ;  /* 0x000000ffff037224 */ /* 0x000fce00078e000e */
[----:B------:R-:W-:Y:S05]  /*16ed0*/  WARPSYNC.COLLECTIVE R15, `(.L_x_2313) ;  /* 0x000000000f087348 */ /* 0x000fea0003c00000 */
[----:B------:R0:W1:Y:S02]  /*16ee0*/  SHFL.IDX P6, R14, R13, R12, R11 ;  /* 0x0000000c0d0e7389 */ /* 0x00006400000c000b */
[----:B01----:R-:W-:Y:S01]  /*16ef0*/  ENDCOLLECTIVE ;  /* 0x000000000000791b */ /* 0x003fe20003800000 */
.L_x_2313:
        /* <DEDUP_REMOVED lines=15> */
.L_x_2314:
[----:B------:R-:W-:Y:S02]  /*16ff0*/  IMAD.MOV.U32 R13, RZ, RZ, R0 ;  /* 0x000000ffff0d7224 */ /* 0x000fe400078e0000 */
[----:B------:R-:W-:-:S07]  /*17000*/  IMAD.MOV.U32 R6, RZ, RZ, R14 ;  /* 0x000000ffff067224 */ /* 0x000fce00078e000e */
[----:B------:R-:W-:Y:S05]  /*17010*/  WARPSYNC.COLLECTIVE R15, `(.L_x_2315) ;  /* 0x000000000f087348 */ /* 0x000fea0003c00000 */
[----:B------:R0:W1:Y:S02]  /*17020*/  SHFL.IDX P6, R14, R13, R12, R11 ;  /* 0x0000000c0d0e7389 */ /* 0x00006400000c000b */
[----:B01----:R-:W-:Y:S01]  /*17030*/  ENDCOLLECTIVE ;  /* 0x000000000000791b */ /* 0x003fe20003800000 */
.L_x_2315:
[----:B------:R-:W-:Y:S05]  /*17040*/  BRA `(.L_x_2316) ;  /* 0xffffffcc00087947 */ /* 0x000fea000383ffff */
.L_x_2253:
[----:B0-----:R-:W-:-:S04]  /*17050*/  MOV R3, UR44 ;  /* 0x0000002c00037c02 */ /* 0x001fc80008000f00 */
[----:B------:R0:W1:Y:S03]  /*17060*/  SYNCS.PHASECHK.TRANS64.TRYWAIT P0, [R3+URZ+0x38820], R0 ;  /* 0x03882000030075a7 */ /* 0x000066000800017f */
[----:B-1----:R-:W-:Y:S05]  /*17070*/  @!P0 NANOSLEEP.SYNCS 0x989680 ;  /* 0x009896800000895d */ /* 0x002fea0003900000 */
[----:B------:R-:W1:Y:S02]  /*17080*/  @!P0 SYNCS.PHASECHK.TRANS64 P0, [R3+URZ+0x38820], R0 ;  /* 0x03882000030085a7 */ /* 0x000e64000800007f */
[----:B-1----:R-:W-:Y:S05]  /*17090*/  @!P0 BRA `(.L_x_2253) ;  /* 0xfffffffc00ec8947 */ /* 0x002fea000383ffff */
[----:B------:R-:W-:Y:S05]  /*170a0*/  BRA `(.L_x_2317) ;  /* 0xffffffcc00607947 */ /* 0x000fea000383ffff */
.L_x_2257:
[----:B-1----:R1:W2:Y:S02]  /*170b0*/  SYNCS.PHASECHK.TRANS64.TRYWAIT P0, [R19+URZ+0x38840], R2 ;  /* 0x03884002130075a7 */ /* 0x0022a4000800017f */
[----:B--2---:R-:W-:Y:S05]  /*170c0*/  @!P0 NANOSLEEP.SYNCS 0x989680 ;  /* 0x009896800000895d */ /* 0x004fea0003900000 */
[----:B------:R-:W2:Y:S02]  /*170d0*/  @!P0 SYNCS.PHASECHK.TRANS64 P0, [R19+URZ+0x38840], R2 ;  /* 0x03884002130085a7 */ /* 0x000ea4000800007f */
[----:B--2---:R-:W-:Y:S05]  /*170e0*/  @!P0 BRA `(.L_x_2257) ;  /* 0xfffffffc00f08947 */ /* 0x004fea000383ffff */
[----:B------:R-:W-:Y:S05]  /*170f0*/  BRA `(.L_x_2318) ;  /* 0xffffffd000647947 */ /* 0x000fea000383ffff */
.L_x_2258:
        /* <DEDUP_REMOVED lines=8> */
.L_x_2320:
[----:B------:R-:W-:Y:S05]  /*17180*/  BSYNC B1 ;  /* 0x0000000000017941 */ /* 0x000fea0003800000 */
.L_x_2319:
        /* <DEDUP_REMOVED lines=11> */
.L_x_2321:
        /* <DEDUP_REMOVED lines=20> */
.L_x_2322:
[----:B------:R-:W-:Y:S01]  /*17380*/  MOV R13, R24 ;  /* 0x00000018000d7202 */ /* 0x000fe20000000f00 */
[----:B------:R-:W-:-:S07]  /*17390*/  IMAD.MOV.U32 R5, RZ, RZ, R14 ;  /* 0x000000ffff057224 */ /* 0x000fce00078e000e */
[----:B------:R-:W-:Y:S05]  /*173a0*/  WARPSYNC.COLLECTIVE R15, `(.L_x_2323) ;  /* 0x000000000f087348 */ /* 0x000fea0003c00000 */
[----:B------:R0:W1:Y:S02]  /*173b0*/  SHFL.IDX P6, R14, R13, R12, R11 ;  /* 0x0000000c0d0e7389 */ /* 0x00006400000c000b */
[----:B01----:R-:W-:Y:S01]  /*173c0*/  ENDCOLLECTIVE ;  /* 0x000000000000791b */ /* 0x003fe20003800000 */
.L_x_2323:
        /* <DEDUP_REMOVED lines=17> */
.L_x_2324:
[----:B------:R-:W-:Y:S01]  /*174e0*/  IMAD.MOV.U32 R13, RZ, RZ, R24 ;  /* 0x000000ffff0d7224 */ /* 0x000fe200078e0018 */
[----:B------:R-:W-:-:S07]  /*174f0*/  MOV R5, R14 ;  /* 0x0000000e00057202 */ /* 0x000fce0000000f00 */
[----:B------:R-:W-:Y:S05]  /*17500*/  WARPSYNC.COLLECTIVE R15, `(.L_x_2325) ;  /* 0x000000000f087348 */ /* 0x000fea0003c00000 */
[----:B------:R0:W1:Y:S02]  /*17510*/  SHFL.IDX P6, R14, R13, R12, R11 ;  /* 0x0000000c0d0e7389 */ /* 0x00006400000c000b */
[----:B01----:R-:W-:Y:S01]  /*17520*/  ENDCOLLECTIVE ;  /* 0x000000000000791b */ /* 0x003fe20003800000 */
.L_x_2325:
        /* <DEDUP_REMOVED lines=18> */
.L_x_2326:
[----:B------:R-:W-:Y:S02]  /*17650*/  IMAD.MOV.U32 R13, RZ, RZ, R24 ;  /* 0x000000ffff0d7224 */ /* 0x000fe400078e0018 */
[----:B------:R-:W-:-:S07]  /*17660*/  IMAD.MOV.U32 R32, RZ, RZ, R14 ;  /* 0x000000ffff207224 */ /* 0x000fce00078e000e */
[----:B------:R-:W-:Y:S05]  /*17670*/  WARPSYNC.COLLECTIVE R15, `(.L_x_2327) ;  /* 0x000000000f087348 */ /* 0x000fea0003c00000 */
[----:B------:R0:W1:Y:S02]  /*17680*/  SHFL.IDX P6, R14, R13, R12, R11 ;  /* 0x0000000c0d0e7389 */ /* 0x00006400000c000b */
[----:B01----:R-:W-:Y:S01]  /*17690*/  ENDCOLLECTIVE ;  /* 0x000000000000791b */ /* 0x003fe20003800000 */
.L_x_2327:
        /* <DEDUP_REMOVED lines=19> */
.L_x_2328:
[----:B------:R-:W-:Y:S01]  /*177d0*/  MOV R13, R24 ;  /* 0x00000018000d7202 */ /* 0x000fe20000000f00 */
[----:B------:R-:W-:-:S07]  /*177e0*/  IMAD.MOV.U32 R27, RZ, RZ, R14 ;  /* 0x000000ffff1b7224 */ /* 0x000fce00078e000e */
[----:B------:R-:W-:Y:S05]  /*177f0*/  WARPSYNC.COLLECTIVE R15, `(.L_x_2329) ;  /* 0x000000000f087348 */ /* 0x000fea0003c00000 */
[----:B------:R0:W1:Y:S02]  /*17800*/  SHFL.IDX P6, R14, R13, R12, R11 ;  /* 0x0000000c0d0e7389 */ /* 0x00006400000c000b */
[----:B01----:R-:W-:Y:S01]  /*17810*/  ENDCOLLECTIVE ;  /* 0x000000000000791b */ /* 0x003fe20003800000 */
.L_x_2329:
[----:B------:R-:W-:Y:S05]  /*17820*/  BRA `(.L_x_2330) ;  /* 0xffffffcc00c07947 */ /* 0x000fea000383ffff */
.L_x_2263:
[----:B0-----:R0:W2:Y:S02]  /*17830*/  SYNCS.PHASECHK.TRANS64.TRYWAIT P0, [R4+URZ+0x38860], R3 ;  /* 0x03886003040075a7 */ /* 0x0010a4000800017f */
[----:B--2---:R-:W-:Y:S05]  /*17840*/  @!P0 NANOSLEEP.SYNCS 0x989680 ;  /* 0x009896800000895d */ /* 0x004fea0003900000 */
[----:B------:R-:W2:Y:S02]  /*17850*/  @!P0 SYNCS.PHASECHK.TRANS64 P0, [R4+URZ+0x38860], R3 ;  /* 0x03886003040085a7 */ /* 0x000ea4000800007f */
[----:B--2---:R-:W-:Y:S05]  /*17860*/  @!P0 BRA `(.L_x_2263) ;  /* 0xfffffffc00f08947 */ /* 0x004fea000383ffff */
[----:B------:R-:W-:Y:S05]  /*17870*/  BRA `(.L_x_2331) ;  /* 0xffffffd0003c7947 */ /* 0x000fea000383ffff */
.L_x_2264:
        /* <DEDUP_REMOVED lines=8> */
.L_x_2333:
[----:B------:R-:W-:Y:S05]  /*17900*/  BSYNC B1 ;  /* 0x0000000000017941 */ /* 0x000fea0003800000 */
.L_x_2332:
        /* <DEDUP_REMOVED lines=9> */
.L_x_2334:
        /* <DEDUP_REMOVED lines=19> */
.L_x_2335:
[----:B------:R-:W-:Y:S02]  /*17ad0*/  IMAD.MOV.U32 R13, RZ, RZ, R17 ;  /* 0x000000ffff0d7224 */ /* 0x000fe400078e0011 */
[----:B------:R-:W-:-:S07]  /*17ae0*/  IMAD.MOV.U32 R3, RZ, RZ, R14 ;  /* 0x000000ffff037224 */ /* 0x000fce00078e000e */
[----:B------:R-:W-:Y:S05]  /*17af0*/  WARPSYNC.COLLECTIVE R15, `(.L_x_2336) ;  /* 0x000000000f087348 */ /* 0x000fea0003c00000 */
[----:B------:R0:W1:Y:S02]  /*17b00*/  SHFL.IDX P6, R14, R13, R12, R11 ;  /* 0x0000000c0d0e7389 */ /* 0x00006400000c000b */
[----:B01----:R-:W-:Y:S01]  /*17b10*/  ENDCOLLECTIVE ;  /* 0x000000000000791b */ /* 0x003fe20003800000 */
.L_x_2336:
        /* <DEDUP_REMOVED lines=19> */
.L_x_2337:
[----:B------:R-:W-:Y:S01]  /*17c50*/  IMAD.MOV.U32 R13, RZ, RZ, R17 ;  /* 0x000000ffff0d7224 */ /* 0x000fe200078e0011 */
[----:B------:R-:W-:-:S07]  /*17c60*/  MOV R3, R14 ;  /* 0x0000000e00037202 */ /* 0x000fce0000000f00 */
[----:B------:R-:W-:Y:S05]  /*17c70*/  WARPSYNC.COLLECTIVE R15, `(.L_x_2338) ;  /* 0x000000000f087348 */ /* 0x000fea0003c00000 */
[----:B------:R0:W1:Y:S02]  /*17c80*/  SHFL.IDX P6, R14, R13, R12, R11 ;  /* 0x0000000c0d0e7389 */ /* 0x00006400000c000b */
[----:B01----:R-:W-:Y:S01]  /*17c90*/  ENDCOLLECTIVE ;  /* 0x000000000000791b */ /* 0x003fe20003800000 */
.L_x_2338:
        /* <DEDUP_REMOVED lines=19> */
.L_x_2339:
[----:B------:R-:W-:Y:S01]  /*17dd0*/  MOV R13, R17 ;  /* 0x00000011000d7202 */ /* 0x000fe20000000f00 */
[----:B------:R-:W-:-:S07]  /*17de0*/  IMAD.MOV.U32 R3, RZ, RZ, R14 ;  /* 0x000000ffff037224 */ /* 0x000fce00078e000e */
[----:B------:R-:W-:Y:S05]  /*17df0*/  WARPSYNC.COLLECTIVE R15, `(.L_x_2340) ;  /* 0x000000000f087348 */ /* 0x000fea0003c00000 */
[----:B------:R0:W1:Y:S02]  /*17e00*/  SHFL.IDX P6, R14, R13, R12, R11 ;  /* 0x0000000c0d0e7389 */ /* 0x00006400000c000b */
[----:B01----:R-:W-:Y:S01]  /*17e10*/  ENDCOLLECTIVE ;  /* 0x000000000000791b */ /* 0x003fe20003800000 */
.L_x_2340:
        /* <DEDUP_REMOVED lines=19> */
.L_x_2341:
[----:B------:R-:W-:Y:S02]  /*17f50*/  IMAD.MOV.U32 R13, RZ, RZ, R17 ;  /* 0x000000ffff0d7224 */ /* 0x000fe400078e0011 */
[----:B------:R-:W-:-:S07]  /*17f60*/  IMAD.MOV.U32 R18, RZ, RZ, R14 ;  /* 0x000000ffff127224 */ /* 0x000fce00078e000e */
[----:B------:R-:W-:Y:S05]  /*17f70*/  WARPSYNC.COLLECTIVE R15, `(.L_x_2342) ;  /* 0x000000000f087348 */ /* 0x000fea0003c00000 */
[----:B------:R0:W1:Y:S02]  /*17f80*/  SHFL.IDX P6, R14, R13, R12, R11 ;  /* 0x0000000c0d0e7389 */ /* 0x00006400000c000b */
[----:B01----:R-:W-:Y:S01]  /*17f90*/  ENDCOLLECTIVE ;  /* 0x000000000000791b */ /* 0x003fe20003800000 */
.L_x_2342:
[----:B------:R-:W-:Y:S05]  /*17fa0*/  BRA `(.L_x_2343) ;  /* 0xffffffcc00547947 */ /* 0x000fea000383ffff */
.L_x_2270:
[----:B0-----:R0:W1:Y:S02]  /*17fb0*/  SYNCS.PHASECHK.TRANS64.TRYWAIT P0, [R0+URZ+0x38860], R3 ;  /* 0x03886003000075a7 */ /* 0x001064000800017f */
[----:B-1----:R-:W-:Y:S05]  /*17fc0*/  @!P0 NANOSLEEP.SYNCS 0x989680 ;  /* 0x009896800000895d */ /* 0x002fea0003900000 */
[----:B------:R-:W1:Y:S02]  /*17fd0*/  @!P0 SYNCS.PHASECHK.TRANS64 P0, [R0+URZ+0x38860], R3 ;  /* 0x03886003000085a7 */ /* 0x000e64000800007f */
[----:B-1----:R-:W-:Y:S05]  /*17fe0*/  @!P0 BRA `(.L_x_2270) ;  /* 0xfffffffc00f08947 */ /* 0x002fea000383ffff */
[----:B------:R-:W-:Y:S05]  /*17ff0*/  BRA `(.L_x_2344) ;  /* 0xffffffd0005c7947 */ /* 0x000fea000383ffff */
.L_x_2271:
        /* <DEDUP_REMOVED lines=8> */
.L_x_2346:
[----:B------:R-:W-:Y:S05]  /*18080*/  BSYNC B0 ;  /* 0x0000000000007941 */ /* 0x000fea0003800000 */
.L_x_2345:
        /* <DEDUP_REMOVED lines=9> */
.L_x_2347:
        /* <DEDUP_REMOVED lines=26> */
.L_x_2348:
[----:B------:R-:W-:Y:S01]  /*182c0*/  IMAD.MOV.U32 R13, RZ, RZ, R17 ;  /* 0x000000ffff0d7224 */ /* 0x000fe200078e0011 */
[----:B------:R-:W-:-:S07]  /*182d0*/  MOV R6, R14 ;  /* 0x0000000e00067202 */ /* 0x000fce0000000f00 */
[----:B------:R-:W-:Y:S05]  /*182e0*/  WARPSYNC.COLLECTIVE R15, `(.L_x_2349) ;  /* 0x000000000f087348 */ /* 0x000fea0003c00000 */
[----:B------:R0:W1:Y:S02]  /*182f0*/  SHFL.IDX P6, R14, R13, R12, R11 ;  /* 0x0000000c0d0e7389 */ /* 0x00006400000c000b */
[----:B01----:R-:W-:Y:S01]  /*18300*/  ENDCOLLECTIVE ;  /* 0x000000000000791b */ /* 0x003fe20003800000 */
.L_x_2349:
        /* <DEDUP_REMOVED lines=20> */
.L_x_2350:
[----:B------:R-:W-:Y:S01]  /*18450*/  IMAD.MOV.U32 R13, RZ, RZ, R17 ;  /* 0x000000ffff0d7224 */ /* 0x000fe200078e0011 */
[----:B------:R-:W-:-:S07]  /*18460*/  MOV R6, R14 ;  /* 0x0000000e00067202 */ /* 0x000fce0000000f00 */
[----:B------:R-:W-:Y:S05]  /*18470*/  WARPSYNC.COLLECTIVE R15, `(.L_x_2351) ;  /* 0x000000000f087348 */ /* 0x000fea0003c00000 */
[----:B------:R0:W1:Y:S02]  /*18480*/  SHFL.IDX P6, R14, R13, R12, R11 ;  /* 0x0000000c0d0e7389 */ /* 0x00006400000c000b */
[----:B01----:R-:W-:Y:S01]  /*18490*/  ENDCOLLECTIVE ;  /* 0x000000000000791b */ /* 0x003fe20003800000 */
.L_x_2351:
        /* <DEDUP_REMOVED lines=20> */
.L_x_2352:
[----:B------:R-:W-:Y:S01]  /*185e0*/  IMAD.MOV.U32 R13, RZ, RZ, R17 ;  /* 0x000000ffff0d7224 */ /* 0x000fe200078e0011 */
[----:B------:R-:W-:-:S07]  /*185f0*/  MOV R6, R14 ;  /* 0x0000000e00067202 */ /* 0x000fce0000000f00 */
[----:B------:R-:W-:Y:S05]  /*18600*/  WARPSYNC.COLLECTIVE R15, `(.L_x_2353) ;  /* 0x000000000f087348 */ /* 0x000fea0003c00000 */
[----:B------:R0:W1:Y:S02]  /*18610*/  SHFL.IDX P6, R14, R13, R12, R11 ;  /* 0x0000000c0d0e7389 */ /* 0x00006400000c000b */
[----:B01----:R-:W-:Y:S01]  /*18620*/  ENDCOLLECTIVE ;  /* 0x000000000000791b */ /* 0x003fe20003800000 */
.L_x_2353:
        /* <DEDUP_REMOVED lines=19> */
.L_x_2354:
[----:B------:R-:W-:Y:S01]  /*18760*/  IMAD.MOV.U32 R13, RZ, RZ, R17 ;  /* 0x000000ffff0d7224 */ /* 0x000fe200078e0011 */
[----:B------:R-:W-:-:S07]  /*18770*/  MOV R18, R14 ;  /* 0x0000000e00127202 */ /* 0x000fce0000000f00 */
[----:B------:R-:W-:Y:S05]  /*18780*/  WARPSYNC.COLLECTIVE R15, `(.L_x_2355) ;  /* 0x000000000f087348 */ /* 0x000fea0003c00000 */
[----:B------:R0:W1:Y:S02]  /*18790*/  SHFL.IDX P6, R14, R13, R12, R11 ;  /* 0x0000000c0d0e7389 */ /* 0x00006400000c000b */
[----:B01----:R-:W-:Y:S01]  /*187a0*/  ENDCOLLECTIVE ;  /* 0x000000000000791b */ /* 0x003fe20003800000 */
.L_x_2355:
[----:B------:R-:W-:Y:S05]  /*187b0*/  BRA `(.L_x_2356) ;  /* 0xffffffcc00687947 */ /* 0x000fea000383ffff */
.L_x_2274:
[----:B0-----:R0:W1:Y:S02]  /*187c0*/  SYNCS.PHASECHK.TRANS64.TRYWAIT P0, [R7+URZ+0x38820], R6 ;  /* 0x03882006070075a7 */ /* 0x001064000800017f */
[----:B-1----:R-:W-:Y:S05]  /*187d0*/  @!P0 NANOSLEEP.SYNCS 0x989680 ;  /* 0x009896800000895d */ /* 0x002fea0003900000 */
[----:B------:R-:W1:Y:S02]  /*187e0*/  @!P0 SYNCS.PHASECHK.TRANS64 P0, [R7+URZ+0x38820], R6 ;  /* 0x03882006070085a7 */ /* 0x000e64000800007f */
[----:B-1----:R-:W-:Y:S05]  /*187f0*/  @!P0 BRA `(.L_x_2274) ;  /* 0xfffffffc00f08947 */ /* 0x002fea000383ffff */
[----:B------:R-:W-:Y:S05]  /*18800*/  BRA `(.L_x_2357) ;  /* 0xffffffcc00f07947 */ /* 0x000fea000383ffff */
.L_x_2275:
        /* <DEDUP_REMOVED lines=11> */
.L_x_2359:
[----:B------:R-:W-:Y:S05]  /*188c0*/  BSYNC B0 ;  /* 0x0000000000007941 */ /* 0x000fea0003800000 */
.L_x_2358:
[----:B------:R-:W-:Y:S05]  /*188d0*/  BRA `(.L_x_2360) ;  /* 0xffffffcc00d47947 */ /* 0x000fea000383ffff */
.L_x_2276:
[----:B------:R-:W-:Y:S01]  /*188e0*/  BSSY B0, `(.L_x_2361) ;  /* 0x0000006000007945 */ /* 0x000fe20003800000 */
[----:B------:R-:W-:-:S07]  /*188f0*/  IMAD.MOV.U32 R15, RZ, RZ, -0x1 ;  /* 0xffffffffff0f7424 */ /* 0x000fce00078e00ff */
[----:B01---5:R-:W-:Y:S05]  /*18900*/  WARPSYNC.COLLECTIVE R15, `(.L_x_2362) ;  /* 0x000000000f0c7348 */ /* 0x023fea0003c00000 */
[----:B------:R-:W-:Y:S02]  /*18910*/  ELECT P6, UR62, PT ;  /* 0x00000000003e782f */ /* 0x000fe400038c0000 */
[----:B------:R-:W-:Y:S01]  /*18920*/  MOV R14, UR62 ;  /* 0x0000003e000e7c02 */ /* 0x000fe20008000f00 */
[----:B01---5:R-:W-:Y:S10]  /*18930*/  ENDCOLLECTIVE ;  /* 0x000000000000791b */ /* 0x023ff40003800000 */
.L_x_2362:
[----:B------:R-:W-:Y:S05]  /*18940*/  BSYNC B0 ;  /* 0x0000000000007941 */ /* 0x000fea0003800000 */
.L_x_2361:
[----:B------:R-:W-:Y:S05]  /*18950*/  BRA `(.L_x_2363) ;  /* 0xffffffcc00c87947 */ /* 0x000fea000383ffff */
.L_x_2278:
[----:B-1----:R1:W2:Y:S02]  /*18960*/  SYNCS.PHASECHK.TRANS64.TRYWAIT P1, [R5+URZ+0x38840], R4 ;  /* 0x03884004050075a7 */ /* 0x0022a4000802017f */
[----:B--2---:R-:W-:Y:S05]  /*18970*/  @!P1 NANOSLEEP.SYNCS 0x989680 ;  /* 0x009896800000995d */ /* 0x004fea0003900000 */
[----:B------:R-:W2:Y:S02]  /*18980*/  @!P1 SYNCS.PHASECHK.TRANS64 P1, [R5+URZ+0x38840], R4 ;  /* 0x03884004050095a7 */ /* 0x000ea4000802007f */
[----:B--2---:R-:W-:Y:S05]  /*18990*/  @!P1 BRA `(.L_x_2278) ;  /* 0xfffffffc00f09947 */ /* 0x004fea000383ffff */
[----:B------:R-:W-:Y:S05]  /*189a0*/  BRA `(.L_x_2364) ;  /* 0xffffffcc00f07947 */ /* 0x000fea000383ffff */
.L_x_2280:
[----:B--2---:R2:W3:Y:S02]  /*189b0*/  SYNCS.PHASECHK.TRANS64.TRYWAIT P1, [R3+URZ+0x38840], R0 ;  /* 0x03884000030075a7 */ /* 0x0044e4000802017f */
[----:B---3--:R-:W-:Y:S05]  /*189c0*/  @!P1 NANOSLEEP.SYNCS 0x989680 ;  /* 0x009896800000995d */ /* 0x008fea0003900000 */
[----:B------:R-:W3:Y:S02]  /*189d0*/  @!P1 SYNCS.PHASECHK.TRANS64 P1, [R3+URZ+0x38840], R0 ;  /* 0x03884000030095a7 */ /* 0x000ee4000802007f */
[----:B---3--:R-:W-:Y:S05]  /*189e0*/  @!P1 BRA `(.L_x_2280) ;  /* 0xfffffffc00f09947 */ /* 0x008fea000383ffff */
[----:B------:R-:W-:Y:S05]  /*189f0*/  BRA `(.L_x_2365) ;  /* 0xffffffcc00fc7947 */ /* 0x000fea000383ffff */
.L_x_2282:
[----:B---3--:R3:W4:Y:S02]  /*18a00*/  SYNCS.PHASECHK.TRANS64.TRYWAIT P1, [R5+URZ+0x38860], R4 ;  /* 0x03886004050075a7 */ /* 0x008724000802017f */
[----:B----4-:R-:W-:Y:S05]  /*18a10*/  @!P1 NANOSLEEP.SYNCS 0x989680 ;  /* 0x009896800000995d */ /* 0x010fea0003900000 */
[----:B------:R-:W4:Y:S02]  /*18a20*/  @!P1 SYNCS.PHASECHK.TRANS64 P1, [R5+URZ+0x38860], R4 ;  /* 0x03886004050095a7 */ /* 0x000f24000802007f */
[----:B----4-:R-:W-:Y:S05]  /*18a30*/  @!P1 BRA `(.L_x_2282) ;  /* 0xfffffffc00f09947 */ /* 0x010fea000383ffff */
[----:B------:R-:W-:Y:S05]  /*18a40*/  BRA `(.L_x_2366) ;  /* 0xffffffcc00f87947 */ /* 0x000fea000383ffff */
.L_x_2367:
        /* <DEDUP_REMOVED lines=11> */
.L_x_15961:


//--------------------- .text._ZN7cutlass13device_kernelIN5flash11enable_sm90INS1_16FlashAttnFwdSm90INS1_25CollectiveMainloopFwdSm90ILi2EN4cute5tupleIJNS5_1CILi1EEES8_S8_EEENS6_IJNS7_ILi128EEENS7_ILi80EEENS7_ILi256EEEEEELi256ENS_10bfloat16_tEfNS_4arch4Sm90ELb1ELb0ELb1ELb1ELb1ELb0ELb0ELb1ELb1ELb1ELb1ELb0EEENS1_21CollectiveEpilogueFwdINS6_IJSA_SC_SB_EEES9_SE_SG_Li256ELb1ELb1ELb1ELb0EEENS1_36VarlenDynamicPersistentTileSchedulerILi128ELi80ELi256ELi128ELb1ELb1ELb1ELb1ELb1ELb1EEEEEEEEEvNT_6ParamsE --------------------------
	.section	.text._ZN7cutlass13device_kernelIN5flash11enable_sm90INS1_16FlashAttnFwdSm90INS1_25CollectiveMainloopFwdSm90ILi2EN4cute5tupleIJNS5_1CILi1EEES8_S8_EEENS6_IJNS7_ILi128EEENS7_ILi80EEENS7_ILi256EEEEEELi256ENS_10bfloat16_tEfNS_4arch4Sm90ELb1ELb0ELb1ELb1ELb1ELb0ELb0ELb1ELb1ELb1ELb1ELb0EEENS1_21CollectiveEpilogueFwdINS6_IJSA_SC_SB_EEES9_SE_SG_Li256ELb1ELb1ELb1ELb0EEENS1_36VarlenDynamicPersistentTileSchedulerILi128ELi80ELi256ELi128ELb1ELb1ELb1ELb1ELb1ELb1EEEEEEEEEvNT_6ParamsE,"ax",@progbits
	.align	128
.text._ZN7cutlass13device_kernelIN5flash11enable_sm90INS1_16FlashAttnFwdSm90INS1_25CollectiveMainloopFwdSm90ILi2EN4cute5tupleIJNS5_1CILi1EEES8_S8_EEENS6_IJNS7_ILi128EEENS7_ILi80EEENS7_ILi256EEEEEELi256ENS_10bfloat16_tEfNS_4arch4Sm90ELb1ELb0ELb1ELb1ELb1ELb0ELb0ELb1ELb1ELb1ELb1ELb0EEENS1_21CollectiveEpilogueFwdINS6_IJSA_SC_SB_EEES9_SE_SG_Li256ELb1ELb1ELb1ELb0EEENS1_36VarlenDynamicPersistentTileSchedulerILi128ELi80ELi256ELi128ELb1ELb1ELb1ELb1ELb1ELb1EEEEEEEEEvNT_6ParamsE:
        .type           _ZN7cutlass13device_kernelIN5flash11enable_sm90INS1_16FlashAttnFwdSm90INS1_25CollectiveMainloopFwdSm90ILi2EN4cute5tupleIJNS5_1CILi1EEES8_S8_EEENS6_IJNS7_ILi128EEENS7_ILi80EEENS7_ILi256EEEEEELi256ENS_10bfloat16_tEfNS_4arch4Sm90ELb1ELb0ELb1ELb1ELb1ELb0ELb0ELb1ELb1ELb1ELb1ELb0EEENS1_21CollectiveEpilogueFwdINS6_IJSA_SC_SB_EEES9_SE_SG_Li256ELb1ELb1ELb1ELb0EEENS1_36VarlenDynamicPersistentTileSchedulerILi128ELi80ELi256ELi128ELb1ELb1ELb1ELb1ELb1ELb1EEEEEEEEEvNT_6ParamsE,@function
        .size           _ZN7cutlass13device_kernelIN5flash11enable_sm90INS1_16FlashAttnFwdSm90INS1_25CollectiveMainloopFwdSm90ILi2EN4cute5tupleIJNS5_1CILi1EEES8_S8_EEENS6_IJNS7_ILi128EEENS7_ILi80EEENS7_ILi256EEEEEELi256ENS_10bfloat16_tEfNS_4arch4Sm90ELb1ELb0ELb1ELb1ELb1ELb0ELb0ELb1ELb1ELb1ELb1ELb0EEENS1_21CollectiveEpilogueFwdINS6_IJSA_SC_SB_EEES9_SE_SG_Li256ELb1ELb1ELb1ELb0EEENS1_36VarlenDynamicPersistentTileSchedulerILi128ELi80ELi256ELi128ELb1ELb1ELb1ELb1ELb1ELb1EEEEEEEEEvNT_6ParamsE,(.L_x_15962 - _ZN7cutlass13device_kernelIN5flash11enable_sm90INS1_16FlashAttnFwdSm90INS1_25CollectiveMainloopFwdSm90ILi2EN4cute5tupleIJNS5_1CILi1EEES8_S8_EEENS6_IJNS7_ILi128EEENS7_ILi80EEENS7_ILi256EEEEEELi256ENS_10bfloat16_tEfNS_4arch4Sm90ELb1ELb0ELb1ELb1ELb1ELb0ELb0ELb1ELb1ELb1ELb1ELb0EEENS1_21CollectiveEpilogueFwdINS6_IJSA_SC_SB_EEES9_SE_SG_Li256ELb1ELb1ELb1ELb0EEENS1_36VarlenDynamicPersistentTileSchedulerILi128ELi80ELi256ELi128ELb1ELb1ELb1ELb1ELb1ELb1EEEEEEEEEvNT_6ParamsE)
        .other          _ZN7cutlass13device_kernelIN5flash11enable_sm90INS1_16FlashAttnFwdSm90INS1_25CollectiveMainloopFwdSm90ILi2EN4cute5tupleIJNS5_1CILi1EEES8_S8_EEENS6_IJNS7_ILi128EEENS7_ILi80EEENS7_ILi256EEEEEELi256ENS_10bfloat16_tEfNS_4arch4Sm90ELb1ELb0ELb1ELb1ELb1ELb0ELb0ELb1ELb1ELb1ELb1ELb0EEENS1_21CollectiveEpilogueFwdINS6_IJSA_SC_SB_EEES9_SE_SG_Li256ELb1ELb1ELb1ELb0EEENS1_36VarlenDynamicPersistentTileSchedulerILi128ELi80ELi256ELi128ELb1ELb1ELb1ELb1ELb1ELb1EEEEEEEEEvNT_6ParamsE,@"STO_CUDA_ENTRY STV_DEFAULT"
_ZN7cutlass13device_kernelIN5flash11enable_sm90INS1_16FlashAttnFwdSm90INS1_25CollectiveMainloopFwdSm90ILi2EN4cute5tupleIJNS5_1CILi1EEES8_S8_EEENS6_IJNS7_ILi128EEENS7_ILi80EEENS7_ILi256EEEEEELi256ENS_10bfloat16_tEfNS_4arch4Sm90ELb1ELb0ELb1ELb1ELb1ELb0ELb0ELb1ELb1ELb1ELb1ELb0EEENS1_21CollectiveEpilogueFwdINS6_IJSA_SC_SB_EEES9_SE_SG_Li256ELb1ELb1ELb1ELb0EEENS1_36VarlenDynamicPersistentTileSchedulerILi128ELi80ELi256ELi128ELb1ELb1ELb1ELb1ELb1ELb1EEEEEEEEEvNT_6ParamsE:
        /* <DEDUP_REMOVED lines=45> */
.L_x_2368:
        /* <DEDUP_REMOVED lines=22> */
.L_x_2369:
        /* <DEDUP_REMOVED lines=18> */
.L_x_2370:
        /* <DEDUP_REMOVED lines=22> */
.L_x_2371:
        /* <DEDUP_REMOVED lines=23> */
.L_x_2372:
        /* <DEDUP_REMOVED lines=10> */
.L_x_2374:
        /* <DEDUP_REMOVED lines=27> */
[C---:B------:R-:W-:Y:S01]  /*0a70*/  IMAD.IADD R13, R0.reuse, 0x1, -R5 ;  /* 0x00000001000d7824 */ /* 0x040fe200078e0a05 */
[CC--:B------:R-:W-:Y:S01]  /*0a80*/  LEA.HI R5, R3.reuse, R0.reuse, RZ, 0x2 ;  /* 0x0000000003057211 */ /* 0x0c0fe200078f10ff */
[----:B------:R-:W-:Y:S01]  /*0a90*/  ULOP3.LUT UR8, UR4, 0x1, URZ, 0xfc, !UPT ;  /* 0x0000000104087892 */ /* 0x000fe2000f8efc3f */
[----:B------:R-:W-:Y:S02]  /*0aa0*/  LEA.HI R3, R3, R0, RZ, 0x4 ;  /* 0x0000000003037211 */ /* 0x000fe400078f20ff */
[----:B------:R-:W-:Y:S01]  /*0ab0*/  SHF.R.S32.HI R8, RZ, 0x1f, R13 ;  /* 0x0000001fff087819 */ /* 0x000fe2000001140d */
[----:B------:R-:W-:Y:S01]  /*0ac0*/  STL [R1+0x38], R13 ;  /* 0x0000380d01007387 */ /* 0x000fe20000100800 */
[----:B------:R-:W-:Y:S01]  /*0ad0*/  LOP3.LUT R11, R5, 0xfffffffc, RZ, 0xc0, !PT ;  /* 0xfffffffc050b7812 */ /* 0x000fe200078ec0ff */
[----:B------:R-:W-:Y:S01]  /*0ae0*/  UMOV UR4, URZ ;  /* 0x0000003f00047c82 */ /* 0x000fe20008000000 */
[C---:B------:R-:W-:Y:S02]  /*0af0*/  LOP3.LUT R5, R3.reuse, 0x3fffff0, RZ, 0xc0, !PT ;  /* 0x03fffff003057812 */ /* 0x040fe400078ec0ff */
[----:B------:R-:W-:Y:S01]  /*0b00*/  SHF.R.S32.HI R4, RZ, 0x4, R3 ;  /* 0x00000004ff047819 */ /* 0x000fe20000011403 */
[----:B------:R-:W-:Y:S01]  /*0b10*/  IMAD.IADD R12, R0, 0x1, -R11 ;  /* 0x00000001000c7824 */ /* 0x000fe200078e0a0b */
[----:B------:R-:W-:Y:S01]  /*0b20*/  LEA.HI R9, R8, R13, RZ, 0x2 ;  /* 0x0000000d08097211 */ /* 0x000fe200078f10ff */
[----:B------:R-:W-:Y:S01]  /*0b30*/  IMAD.IADD R5, R0, 0x1, -R5 ;  /* 0x0000000100057824 */ /* 0x000fe200078e0a05 */
[----:B------:R-:W-:-:S02]  /*0b40*/  LEA.HI R0, R3, R4, RZ, 0x1 ;  /* 0x0000000403007211 */ /* 0x000fc400078f08ff */
[--C-:B------:R-:W-:Y:S01]  /*0b50*/  SHF.R.S32.HI R10, RZ, 0x2, R9.reuse ;  /* 0x00000002ff0a7819 */ /* 0x100fe20000011409 */
[----:B------:R-:W-:Y:S01]  /*0b60*/  IMAD R6, R5, 0x40, R6 ;  /* 0x0000004005067824 */ /* 0x000fe200078e0206 */
[----:B------:R-:W-:Y:S02]  /*0b70*/  SHF.R.S32.HI R7, RZ, 0x1f, R9 ;  /* 0x0000001fff077819 */ /* 0x000fe40000011409 */
        /* <DEDUP_REMOVED lines=21> */
[C---:B------:R-:W-:Y:S01]  /*0cd0*/  IADD3 R18, R23.reuse, 0x20, RZ ;  /* 0x0000002017127810 */ /* 0x040fe20007ffe0ff */
[----:B0-----:R-:W-:Y:S01]  /*0ce0*/  IMAD R0, R2, 0x40, R11 ;  /* 0x0000004002007824 */ /* 0x001fe200078e020b */
[C---:B------:R-:W-:Y:S01]  /*0cf0*/  IADD3 R218, R23.reuse, 0xd8, RZ ;  /* 0x000000d817da7810 */ /* 0x040fe20007ffe0ff */
[----:B------:R-:W-:Y:S01]  /*0d00*/  IMAD.U32 R2, RZ, RZ, UR8 ;  /* 0x00000008ff027e24 */ /* 0x000fe2000f8e00ff */
[----:B------:R-:W-:Y:S01]  /*0d10*/  SHF.R.S32.HI R5, RZ, 0x1f, R5 ;  /* 0x0000001fff057819 */ /* 0x000fe20000011405 */
[C---:B------:R-:W-:Y:S01]  /*0d20*/  VIADD R4, R23.reuse, 0x90 ;  /* 0x0000009017047836 */ /* 0x040fe20000000000 */
[----:B------:R-:W-:Y:S01]  /*0d30*/  STL [R1+0x3c], R0 ;  /* 0x00003c0001007387 */ /* 0x000fe20000100800 */
        /* <DEDUP_REMOVED lines=14> */
[----:B0-----:R-:W-:Y:S01]  /*0e20*/  IMAD.U32 R2, RZ, RZ, UR4 ;  /* 0x00000004ff027e24 */ /* 0x001fe2000f8e00ff */
        /* <DEDUP_REMOVED lines=34> */
[----:B------:R-:W-:Y:S01]  /*1050*/  SHF.R.S32.HI R4, RZ, 0x1f, R223 ;  /* 0x0000001fff047819 */ /* 0x000fe200000114df */
[----:B------:R-:W-:Y:S01]  /*1060*/  IMAD.U32 R17, RZ, RZ, UR4 ;  /* 0x00000004ff117e24 */ /* 0x000fe2000f8e00ff */
[----:B------:R-:W-:-:S07]  /*1070*/  SHF.R.S32.HI R2, RZ, 0x1f, R222 ;  /* 0x0000001fff027819 */ /* 0x000fce00000114de */
.L_x_2438:
[----:B------:R-:W-:Y:S01]  /*1080*/  ULDC.64 UR8, c[0x0][0xc88] ;  /* 0x0003220000087ab9 */ /* 0x000fe20000000a00 */
[----:B------:R-:W-:Y:S01]  /*1090*/  ULDC.64 UR10, c[0x0][0xa18] ;  /* 0x00028600000a7ab9 */ /* 0x000fe20000000a00 */
[----:B------:R-:W-:Y:S02]  /*10a0*/  UIMAD.WIDE UR8, UR7, 0x4, UR8 ;  /* 0x00000004070878a5 */ /* 0x000fe4000f8e0208 */
[----:B------:R-:W-:Y:S01]  /*10b0*/  UISETP.NE.U32.AND UP1, UPT, UR10, URZ, UPT ;  /* 0x0000003f0a00728c */ /* 0x000fe2000bf25070 */
[----:B------:R-:W-:-:S03]  /*10c0*/  ULDC UR7, c[0x0][0x424] ;  /* 0x0001090000077ab9 */ /* 0x000fc60000000800 */
        /* <DEDUP_REMOVED lines=11> */
[----:B------:R-:W-:Y:S01]  /*1180*/  IMAD.U32 R221, RZ, RZ, UR4 ;  /* 0x00000004ffdd7e24 */ /* 0x000fe2000f8e00ff */
[----:B------:R-:W-:-:S04]  /*1190*/  @UP0 ULEA UR8, UP2, UR4, UR8, 0x2 ;  /* 0x0000000804080291 */ /* 0x000fc8000f84103f */
[----:B------:R-:W-:Y:S02]  /*11a0*/  @UP0 ULEA.HI.X UR9, UR4, UR9, UR12, 0x2, UP2 ;  /* 0x0000000904090291 */ /* 0x000fe400090f140c */
[----:B------:R-:W-:Y:S01]  /*11b0*/  IMAD.U32 R6, RZ, RZ, UR12 ;  /* 0x0000000cff067e24 */ /* 0x000fe2000f8e00ff */
[----:B------:R-:W-:Y:S01]  /*11c0*/  @UP1 ULEA UR10, UP0, UR4, UR10, 0x2 ;  /* 0x0000000a040a1291 */ /* 0x000fe2000f80103f */
[----:B------:R-:W-:-:S03]  /*11d0*/  IMAD.U32 R2, RZ, RZ, UR8 ;  /* 0x00000008ff027e24 */ /* 0x000fc6000f8e00ff */
[----:B------:R-:W-:Y:S01]  /*11e0*/  @UP1 ULEA.HI.X UR11, UR4, UR11, UR12, 0x2, UP0 ;  /* 0x0000000b040b1291 */ /* 0x000fe200080f140c */
[----:B------:R-:W-:Y:S01]  /*11f0*/  IMAD.U32 R3, RZ, RZ, UR9 ;  /* 0x00000009ff037e24 */ /* 0x000fe2000f8e00ff */
[----:B------:R-:W-:Y:S01]  /*1200*/  ULDC.64 UR8, c[0x0][0x418] ;  /* 0x0001060000087ab9 */ /* 0x000fe20000000a00 */
[----:B------:R-:W-:Y:S01]  /*1210*/  IMAD.U32 R4, RZ, RZ, UR10 ;  /* 0x0000000aff047e24 */ /* 0x000fe2000f8e00ff */
[----:B------:R0:W-:Y:S02]  /*1220*/  STL [R1+0x30], R6 ;  /* 0x0000300601007387 */ /* 0x0001e40000100800 */
[----:B------:R-:W-:Y:S02]  /*1230*/  IMAD.U32 R5, RZ, RZ, UR11 ;  /* 0x0000000bff057e24 */ /* 0x000fe4000f8e00ff */
[----:B------:R-:W2:Y:S01]  /*1240*/  @P0 LDG.E R2, desc[UR38][R2.64] ;  /* 0x0000002602020981 */ /* 0x000ea2000c1e1900 */
[----:B------:R-:W-:Y:S01]  /*1250*/  UISETP.NE.U32.AND UP0, UPT, UR8, URZ, UPT ;  /* 0x0000003f0800728c */ /* 0x000fe2000bf05070 */
[----:B------:R-:W-:-:S02]  /*1260*/  ULDC.64 UR10, c[0x0][0xa20] ;  /* 0x00028800000a7ab9 */ /* 0x000fc40000000a00 */
[----:B---3--:R-:W3:Y:S01]  /*1270*/  @P2 LDG.E R4, desc[UR38][R4.64] ;  /* 0x0000002604042981 */ /* 0x008ee2000c1e1900 */
[----:B------:R-:W-:Y:S01]  /*1280*/  UISETP.NE.AND.EX UP0, UPT, UR9, URZ, UPT, UP0 ;  /* 0x0000003f0900728c */ /* 0x000fe2000bf05300 */
[----:B------:R-:W-:Y:S01]  /*1290*/  ISETP.NE.U32.AND P1, PT, RZ, UR10, PT ;  /* 0x0000000aff007c0c */ /* 0x000fe2000bf25070 */
[----:B------:R-:W-:Y:S02]  /*12a0*/  ULOP3.LUT UR9, UR5, 0xffff, URZ, 0xc0, !UPT ;  /* 0x0000ffff05097892 */ /* 0x000fe4000f8ec03f */
[----:B------:R-:W-:Y:S01]  /*12b0*/  USEL UR7, UR7, 0x1, UP0 ;  /* 0x0000000107077887 */ /* 0x000fe20008000000 */
[----:B------:R-:W-:Y:S01]  /*12c0*/  ISETP.NE.AND.EX P1, PT, RZ, UR11, PT, P1 ;  /* 0x0000000bff007c0c */ /* 0x000fe2000bf25310 */
[----:B------:R-:W-:Y:S01]  /*12d0*/  ULDC UR8, c[0x0][0x2f0] ;  /* 0x0000bc0000087ab9 */ /* 0x000fe20000000800 */
[----:B------:R-:W-:Y:S01]  /*12e0*/  UMOV UR4, URZ ;  /* 0x0000003f00047c82 */ /* 0x000fe20008000000 */
[----:B-----5:R-:W-:Y:S01]  /*12f0*/  IMAD.U32 R0, RZ, RZ, UR9 ;  /* 0x00000009ff007e24 */ /* 0x020fe2000f8e00ff */
[----:B------:R-:W-:-:S04]  /*1300*/  UIMAD UR7, UR7, UR8, URZ ;  /* 0x00000008070772a4 */ /* 0x000fc8000f8e023f */
[----:B------:R0:W-:Y:S01]  /*1310*/  STL [R1+0x2c], R0 ;  /* 0x00002c0001007387 */ /* 0x0001e20000100800 */
[----:B--2---:R-:W-:Y:S02]  /*1320*/  @P0 R2UR UR4, R2 ;  /* 0x00000000020402ca */ /* 0x004fe400000e0000 */
[----:B---3--:R-:W-:-:S13]  /*1330*/  @P2 R2UR UR8, R4 ;  /* 0x00000000040822ca */ /* 0x008fda00000e0000 */
[----:B------:R-:W-:Y:S01]  /*1340*/  IMAD.U32 R22, RZ, RZ, UR8 ;  /* 0x00000008ff167e24 */ /* 0x000fe2000f8e00ff */
[----:B0---4-:R-:W-:Y:S06]  /*1350*/  @P2 BRA `(.L_x_2375) ;  /* 0x0000000000442947 */ /* 0x011fec0003800000 */
[----:B------:R-:W-:Y:S02]  /*1360*/  ULDC.64 UR8, c[0x0][0xa00] ;  /* 0x0002800000087ab9 */ /* 0x000fe40000000a00 */
[----:B------:R-:W-:Y:S01]  /*1370*/  ISETP.NE.U32.AND P0, PT, RZ, UR8, PT ;  /* 0x00000008ff007c0c */ /* 0x000fe2000bf05070 */
[----:B------:R-:W-:Y:S02]  /*1380*/  ULDC UR8, c[0x0][0x288] ;  /* 0x0000a20000087ab9 */ /* 0x000fe40000000800 */
[----:B------:R-:W-:Y:S01]  /*1390*/  IMAD.U32 R22, RZ, RZ, UR8 ;  /* 0x00000008ff167e24 */ /* 0x000fe2000f8e00ff */
[----:B------:R-:W-:-:S13]  /*13a0*/  ISETP.NE.AND.EX P0, PT, RZ, UR9, PT, P0 ;  /* 0x00000009ff007c0c */ /* 0x000fda000bf05300 */
[----:B------:R-:W-:Y:S05]  /*13b0*/  @!P0 BRA `(.L_x_2375) ;  /* 0x00000000002c8947 */ /* 0x000fea0003800000 */
[----:B------:R-:W-:Y:S01]  /*13c0*/  R2UR UR12, R221 ;  /* 0x00000000dd0c72ca */ /* 0x000fe200000e0000 */
[----:B------:R-:W-:-:S12]  /*13d0*/  ULDC.64 UR8, c[0x0][0xa00] ;  /* 0x0002800000087ab9 */ /* 0x000fd80000000a00 */
[----:B------:R-:W-:-:S06]  /*13e0*/  UIMAD.WIDE UR8, UR12, 0x4, UR8 ;  /* 0x000000040c0878a5 */ /* 0x000fcc000f8e0208 */
[----:B------:R-:W-:Y:S02]  /*13f0*/  IMAD.U32 R2, RZ, RZ, UR8 ;  /* 0x00000008ff027e24 */ /* 0x000fe4000f8e00ff */
[----:B------:R-:W-:-:S05]  /*1400*/  IMAD.U32 R3, RZ, RZ, UR9 ;  /* 0x00000009ff037e24 */ /* 0x000fca000f8e00ff */
[----:B------:R-:W2:Y:S04]  /*1410*/  LDG.E R4, desc[UR38][R2.64] ;  /* 0x0000002602047981 */ /* 0x000ea8000c1e1900 */
[----:B------:R-:W3:Y:S01]  /*1420*/  LDG.E R0, desc[UR38][R2.64+0x4] ;  /* 0x0000042602007981 */ /* 0x000ee2000c1e1900 */
[----:B--2---:R-:W-:Y:S02]  /*1430*/  R2UR UR8, R4 ;  /* 0x00000000040872ca */ /* 0x004fe400000e0000 */
[----:B---3--:R-:W-:-:S13]  /*1440*/  R2UR UR9, R0 ;  /* 0x00000000000972ca */ /* 0x008fda00000e0000 */
[----:B------:R-:W-:-:S06]  /*1450*/  UIADD3 UR8, -UR8, UR9, URZ ;  /* 0x0000000908087290 */ /* 0x000fcc000fffe13f */
[----:B------:R-:W-:-:S07]  /*1460*/  IMAD.U32 R22, RZ, RZ, UR8 ;  /* 0x00000008ff167e24 */ /* 0x000fce000f8e00ff */
.L_x_2375:
[----:B------:R-:W-:Y:S05]  /*1470*/  @!P1 BRA `(.L_x_2376) ;  /* 0x0000000000249947 */ /* 0x000fea0003800000 */
[----:B------:R-:W-:Y:S02]  /*1480*/  R2UR UR8, R221 ;  /* 0x00000000dd0872ca */ /* 0x000fe400000e0000 */
[----:B------:R-:W-:-:S11]  /*1490*/  R2UR UR9, R6 ;  /* 0x00000000060972ca */ /* 0x000fd600000e0000 */
[----:B------:R-:W-:-:S04]  /*14a0*/  ULEA UR7, UP0, UR8, UR10, 0x2 ;  /* 0x0000000a08077291 */ /* 0x000fc8000f80103f */
[----:B------:R-:W-:Y:S02]  /*14b0*/  ULEA.HI.X UR8, UR8, UR11, UR9, 0x2, UP0 ;  /* 0x0000000b08087291 */ /* 0x000fe400080f1409 */
[----:B------:R-:W-:-:S04]  /*14c0*/  IMAD.U32 R2, RZ, RZ, UR7 ;  /* 0x00000007ff027e24 */ /* 0x000fc8000f8e00ff */
[----:B------:R-:W-:-:S05]  /*14d0*/  IMAD.U32 R3, RZ, RZ, UR8 ;  /* 0x00000008ff037e24 */ /* 0x000fca000f8e00ff */
[----:B------:R-:W2:Y:S02]  /*14e0*/  LDG.E R2, desc[UR38][R2.64] ;  /* 0x0000002602027981 */ /* 0x000ea4000c1e1900 */
[----:B--2---:R-:W-:Y:S01]  /*14f0*/  R2UR UR7, R2 ;  /* 0x00000000020772ca */ /* 0x004fe200000e0000 */
[----:B------:R-:W-:-:S14]  /*1500*/  BRA `(.L_x_2377) ;  /* 0x0000000000387947 */ /* 0x000fdc0003800000 */
.L_x_2376:
[----:B------:R-:W-:Y:S02]  /*1510*/  ULDC.64 UR8, c[0x0][0xa08] ;  /* 0x0002820000087ab9 */ /* 0x000fe40000000a00 */
[----:B------:R-:W-:-:S04]  /*1520*/  ISETP.NE.U32.AND P0, PT, RZ, UR8, PT ;  /* 0x00000008ff007c0c */ /* 0x000fc8000bf05070 */
        /* <DEDUP_REMOVED lines=12> */
.L_x_2377:
[----:B------:R-:W-:Y:S01]  /*15f0*/  ULDC UR8, c[0x0][0x448] ;  /* 0x0001120000087ab9 */ /* 0x000fe20000000800 */
[----:B------:R-:W-:Y:S01]  /*1600*/  R2UR UR9, R22 ;  /* 0x00000000160972ca */ /* 0x000fe200000e0000 */
[----:B------:R-:W-:Y:S02]  /*1610*/  UISETP.NE.AND UP0, UPT, UR8, 0x1, UPT ;  /* 0x000000010800788c */ /* 0x000fe4000bf05270 */
[----:B------:R-:W-:Y:S02]  /*1620*/  USHF.L.U32 UR6, UR6, 0x7, URZ ;  /* 0x0000000706067899 */ /* 0x000fe4000800063f */
[----:B------:R-:W-:Y:S02]  /*1630*/  UIADD3 UR10, -UR4, UR7, URZ ;  /* 0x00000007040a7290 */ /* 0x000fe4000fffe13f */
[----:B------:R-:W-:Y:S02]  /*1640*/  UP2UR UR4, UPR, URZ, 0x1 ;  /* 0x000000013f047883 */ /* 0x000fe40008000000 */
[----:B------:R-:W-:-:S02]  /*1650*/  UIADD3 UR8, UR6, 0x7f, URZ ;  /* 0x0000007f06087890 */ /* 0x000fc4000fffe03f */
[----:B------:R-:W-:Y:S01]  /*1660*/  IMAD.U32 R215, RZ, RZ, UR6 ;  /* 0x00000006ffd77e24 */ /* 0x000fe2000f8e00ff */
[----:B------:R-:W-:Y:S01]  /*1670*/  MOV R212, UR10 ;  /* 0x0000000a00d47c02 */ /* 0x000fe20008000f00 */
[----:B------:R-:W-:Y:S01]  /*1680*/  @UP0 ULDC UR6, c[0x0][0x44c] ;  /* 0x0001130000060ab9 */ /* 0x000fe20000000800 */
[----:B------:R-:W-:Y:S01]  /*1690*/  IMAD.U32 R213, RZ, RZ, UR4 ;  /* 0x00000004ffd57e24 */ /* 0x000fe2000f8e00ff */
[----:B------:R-:W-:Y:S02]  /*16a0*/  UIMAD.WIDE.U32 UR6, UR8, UR6, URZ ;  /* 0x00000006080672a5 */ /* 0x000fe4000f8e003f */
[----:B------:R-:W-:Y:S02]  /*16b0*/  UIADD3 UR4, UR10, 0x50, -UR9 ;  /* 0x000000500a047890 */ /* 0x000fe4000fffe809 */
[----:B------:R-:W-:Y:S01]  /*16c0*/  UIADD3 UR6, UR10, 0x4f, URZ ;  /* 0x0000004f0a067890 */ /* 0x000fe2000fffe03f */
[----:B------:R-:W-:Y:S02]  /*16d0*/  @UP0 ULDC UR9, c[0x0][0x450] ;  /* 0x0001140000090ab9 */ /* 0x000fe40000000800 */
[----:B------:R-:W-:-:S02]  /*16e0*/  @UP0 USHF.R.U32.HI UR8, URZ, UR9, UR7 ;  /* 0x000000093f080299 */ /* 0x000fc40008011607 */
[----:B------:R-:W-:Y:S02]  /*16f0*/  UIMAD.WIDE UR6, UR6, 0x66666667, URZ ;  /* 0x66666667060678a5 */ /* 0x000fe4000f8e023f */
[----:B------:R-:W-:Y:S02]  /*1700*/  UIADD3 UR8, UR4, UR8, URZ ;  /* 0x0000000804087290 */ /* 0x000fe4000fffe03f */
[----:B------:R-:W-:Y:S02]  /*1710*/  USHF.R.U32.HI UR4, URZ, 0x1f, UR7 ;  /* 0x0000001f3f047899 */ /* 0x000fe40008011607 */
[----:B------:R-:W-:Y:S02]  /*1720*/  UIMAD.WIDE UR8, UR8, 0x66666667, URZ ;  /* 0x66666667080878a5 */ /* 0x000fe4000f8e023f */
[----:B------:R-:W-:Y:S02]  /*1730*/  ULEA.HI.SX32 UR7, UR7, UR4, 0x1b ;  /* 0x0000000407077291 */ /* 0x000fe4000f8fda3f */
[----:B------:R-:W-:-:S02]  /*1740*/  USHF.R.U32.HI UR6, URZ, 0x1f, UR9 ;  /* 0x0000001f3f067899 */ /* 0x000fc40008011609 */
[----:B------:R-:W-:Y:S02]  /*1750*/  ULOP3.LUT UR4, UR5, 0xff000000, URZ, 0xc0, !UPT ;  /* 0xff00000005047892 */ /* 0x000fe4000f8ec03f */
[----:B------:R-:W-:Y:S02]  /*1760*/  ULEA.HI.SX32 UR6, UR9, UR6, 0x1b ;  /* 0x0000000609067291 */ /* 0x000fe4000f8fda3f */
[----:B------:R-:W-:Y:S02]  /*1770*/  ULOP3.LUT UR5, UR5, 0xff0000, URZ, 0xc0, !UPT ;  /* 0x00ff000005057892 */ /* 0x000fe4000f8ec03f */
[----:B------:R-:W-:Y:S02]  /*1780*/  UISETP.LT.AND UP0, UPT, UR7, UR6, UPT ;  /* 0x000000060700728c */ /* 0x000fe4000bf01270 */
[----:B------:R-:W-:Y:S02]  /*1790*/  USHF.R.U32.HI UR4, URZ, 0x8, UR4 ;  /* 0x000000083f047899 */ /* 0x000fe40008011604 */
[----:B------:R-:W-:-:S02]  /*17a0*/  USEL UR9, UR7, UR6, UP0 ;  /* 0x0000000607097287 */ /* 0x000fc40008000000 */
[----:B------:R-:W-:Y:S02]  /*17b0*/  ULEA.HI UR5, UR5, UR4, URZ, 0x10 ;  /* 0x0000000405057291 */ /* 0x000fe4000f8f803f */
[----:B------:R-:W-:Y:S02]  /*17c0*/  UISETP.GE.AND UP0, UPT, UR9, 0x1, UPT ;  /* 0x000000010900788c */ /* 0x000fe4000bf06270 */
[----:B------:R-:W-:Y:S02]  /*17d0*/  ULOP3.LUT UR6, UR5, 0xff, URZ, 0xc0, !UPT ;  /* 0x000000ff05067892 */ /* 0x000fe4000f8ec03f */
[----:B------:R-:W-:Y:S02]  /*17e0*/  USHF.R.U32.HI UR5, URZ, 0x10, UR5 ;  /* 0x000000103f057899 */ /* 0x000fe40008011605 */
[----:B------:R-:W-:Y:S01]  /*17f0*/  PLOP3.LUT P0, PT, PT, PT, UP0, 0x80, 0x0 ;  /* 0x000000000000781c */ /* 0x000fe20003f0f008 */
[----:B------:R-:W-:Y:S01]  /*1800*/  UMOV UR4, URZ ;  /* 0x0000003f00047c82 */ /* 0x000fe20008000000 */
[----:B------:R-:W-:-:S02]  /*1810*/  IMAD.U32 R220, RZ, RZ, UR6 ;  /* 0x00000006ffdc7e24 */ /* 0x000fc4000f8e00ff */
[----:B------:R-:W-:-:S09]  /*1820*/  IMAD.U32 R217, RZ, RZ, UR5 ;  /* 0x00000005ffd97e24 */ /* 0x000fd2000f8e00ff */
[----:B------:R-:W-:Y:S05]  /*1830*/  @!P0 BRA `(.L_x_2378) ;  /* 0x0000000000948947 */ /* 0x000fea0003800000 */
        /* <DEDUP_REMOVED lines=37> */
.L_x_2378:
[----:B------:R-:W-:Y:S01]  /*1a90*/  R2UR UR5, R220 ;  /* 0x00000000dc0572ca */ /* 0x000fe200000e0000 */
[----:B------:R-:W-:Y:S01]  /*1aa0*/  IMAD.U32 R0, RZ, RZ, UR9 ;  /* 0x00000009ff007e24 */ /* 0x000fe2000f8e00ff */
[----:B------:R-:W-:Y:S01]  /*1ab0*/  PLOP3.LUT P0, PT, PT, PT, PT, 0x80, 0x0 ;  /* 0x000000000000781c */ /* 0x000fe20003f0f070 */
[----:B------:R-:W-:Y:S01]  /*1ac0*/  IMAD.U32 R3, RZ, RZ, UR4 ;  /* 0x00000004ff037e24 */ /* 0x000fe2000f8e00ff */
[----:B------:R-:W-:Y:S01]  /*1ad0*/  CS2R R150, SRZ ;  /* 0x0000000000967805 */ /* 0x000fe2000001ff00 */
[----:B------:R-:W-:Y:S01]  /*1ae0*/  IMAD.MOV.U32 R2, RZ, RZ, RZ ;  /* 0x000000ffff027224 */ /* 0x000fe200078e00ff */
[----:B------:R-:W-:Y:S02]  /*1af0*/  CS2R R148, SRZ ;  /* 0x0000000000947805 */ /* 0x000fe4000001ff00 */
[----:B------:R-:W-:Y:S02]  /*1b00*/  CS2R R146, SRZ ;  /* 0x0000000000927805 */ /* 0x000fe4000001ff00 */
[----:B------:R-:W-:-:S02]  /*1b10*/  CS2R R144, SRZ ;  /* 0x0000000000907805 */ /* 0x000fc4000001ff00 */
[----:B------:R-:W-:Y:S02]  /*1b20*/  CS2R R142, SRZ ;  /* 0x00000000008e7805 */ /* 0x000fe4000001ff00 */
[----:B------:R-:W-:Y:S02]  /*1b30*/  CS2R R140, SRZ ;  /* 0x00000000008c7805 */ /* 0x000fe4000001ff00 */
[----:B------:R-:W-:Y:S02]  /*1b40*/  CS2R R138, SRZ ;  /* 0x00000000008a7805 */ /* 0x000fe4000001ff00 */
[----:B------:R-:W-:Y:S01]  /*1b50*/  CS2R R136, SRZ ;  /* 0x0000000000887805 */ /* 0x000fe2000001ff00 */
[----:B------:R-:W-:Y:S01]  /*1b60*/  UIMAD UR5, UR5, UR4, URZ ;  /* 0x00000004050572a4 */ /* 0x000fe2000f8e023f */
[----:B------:R-:W-:Y:S02]  /*1b70*/  CS2R R134, SRZ ;  /* 0x0000000000867805 */ /* 0x000fe4000001ff00 */
[----:B------:R-:W-:-:S02]  /*1b80*/  CS2R R132, SRZ ;  /* 0x0000000000847805 */ /* 0x000fc4000001ff00 */
[----:B------:R-:W-:Y:S02]  /*1b90*/  CS2R R130, SRZ ;  /* 0x0000000000827805 */ /* 0x000fe4000001ff00 */
[----:B------:R-:W-:Y:S02]  /*1ba0*/  CS2R R128, SRZ ;  /* 0x0000000000807805 */ /* 0x000fe4000001ff00 */
[----:B------:R-:W-:Y:S02]  /*1bb0*/  CS2R R126, SRZ ;  /* 0x00000000007e7805 */ /* 0x000fe4000001ff00 */
[----:B------:R-:W-:Y:S01]  /*1bc0*/  VIADDMNMX R0, R3, UR5, R0, PT ;  /* 0x0000000503007c46 */ /* 0x000fe2000b800100 */
[----:B------:R-:W-:Y:S01]  /*1bd0*/  IMAD.U32 R214, RZ, RZ, UR5 ;  /* 0x00000005ffd67e24 */ /* 0x000fe2000f8e00ff */
[----:B------:R-:W-:Y:S02]  /*1be0*/  CS2R R124, SRZ ;  /* 0x00000000007c7805 */ /* 0x000fe4000001ff00 */
[----:B------:R-:W-:-:S02]  /*1bf0*/  CS2R R122, SRZ ;  /* 0x00000000007a7805 */ /* 0x000fc4000001ff00 */
[----:B------:R-:W-:Y:S01]  /*1c00*/  R2UR UR61, R0 ;  /* 0x00000000003d72ca */ /* 0x000fe200000e0000 */
[----:B------:R-:W-:Y:S01]  /*1c10*/  IMAD.MOV.U32 R0, RZ, RZ, RZ ;  /* 0x000000ffff007224 */ /* 0x000fe200078e00ff */
        /* <DEDUP_REMOVED lines=56> */
[----:B------:R-:W-:Y:S02]  /*1fa0*/  UIADD3 UR6, UR7, 0x14400, URZ ;  /* 0x0001440007067890 */ /* 0x000fe4000fffe03f */
[----:B------:R-:W-:Y:S02]  /*1fb0*/  IMAD.U32 R16, RZ, RZ, UR7 ;  /* 0x00000007ff107e24 */ /* 0x000fe4000f8e00ff */
[----:B0-----:R-:W-:Y:S01]  /*1fc0*/  VIADD R0, R0, 0xffffff80 ;  /* 0xffffff8000007836 */ /* 0x001fe20000000000 */
[----:B------:R-:W-:-:S04]  /*1fd0*/  ULOP3.LUT UP0, URZ, UR6, 0x9f, URZ, 0xc0, !UPT ;  /* 0x0000009f063f7892 */ /* 0x000fc8000f80c03f */
[----:B------:R-:W-:Y:S02]  /*1fe0*/  SHF.R.S32.HI R3, RZ, 0x1f, R0 ;  /* 0x0000001fff037819 */ /* 0x000fe40000011400 */
        /* <DEDUP_REMOVED lines=19> */
[----:B------:R-:W-:Y:S01]  /*2120*/  IMAD.U32 R10, RZ, RZ, UR6 ;  /* 0x00000006ff0a7e24 */ /* 0x000fe2000f8e00ff */
[----:B------:R-:W-:Y:S01]  /*2130*/  MOV R13, RZ ;  /* 0x000000ff000d7202 */ /* 0x000fe20000000f00 */
[----:B------:R-:W-:Y:S02]  /*2140*/  IMAD.U32 R6, RZ, RZ, UR4 ;  /* 0x00000004ff067e24 */ /* 0x000fe4000f8e00ff */
[----:B------:R-:W-:-:S02]  /*2150*/  IMAD.U32 R7, RZ, RZ, UR5 ;  /* 0x00000005ff077e24 */ /* 0x000fc4000f8e00ff */
[----:B------:R-:W-:Y:S02]  /*2160*/  IMAD.U32 R11, RZ, RZ, UR7 ;  /* 0x00000007ff0b7e24 */ /* 0x000fe4000f8e00ff */
[----:B------:R-:W-:Y:S02]  /*2170*/  IMAD.MOV.U32 R8, RZ, RZ, 0x70 ;  /* 0x00000070ff087424 */ /* 0x000fe400078e00ff */
[----:B0-----:R-:W-:-:S07]  /*2180*/  IMAD.MOV.U32 R12, RZ, RZ, 0x1 ;  /* 0x00000001ff0c7424 */ /* 0x001fce00078e00ff */
[----:B------:R-:W-:-:S07]  /*2190*/  LEPC R20, `(.L_x_2380) ;  /* 0x000000001014794e */ /* 0x000fce0000000000 */
[----:B-1----:R-:W-:Y:S05]  /*21a0*/  CALL.ABS.NOINC R2 ;  /* 0x0000000002007343 */ /* 0x002fea0003c00000 */
.L_x_2380:
[----:B------:R-:W2:Y:S04]  /*21b0*/  LDL R18, [R1+0x34] ;  /* 0x0000340001127983 */ /* 0x000ea80000100800 */
[----:B------:R-:W3:Y:S01]  /*21c0*/  LDL R2, [R1+0x44] ;  /* 0x0000440001027983 */ /* 0x000ee20000100800 */
[----:B------:R-:W-:Y:S02]  /*21d0*/  R2UR UR6, R16 ;  /* 0x00000000100672ca */ /* 0x000fe400000e0000 */
        /* <DEDUP_REMOVED lines=11> */
.L_x_2529:
[----:B------:R-:W-:Y:S05]  /*2290*/  @!P0 BRA `(.L_x_2382) ;  /* 0x0000000000048947 */ /* 0x000fea0003800000 */
[----:B------:R-:W-:Y:S01]  /*22a0*/  BPT.TRAP 0x1 ;  /* 0x000000040000795c */ /* 0x000fe20000300000 */
.L_x_2382:
[----:B------:R-:W-:Y:S01]  /*22b0*/  R2UR UR5, R17 ;  /* 0x00000000110572ca */ /* 0x000fe200000e0000 */
[----:B0-----:R-:W-:Y:S01]  /*22c0*/  IMAD.U32 R0, RZ, RZ, UR36 ;  /* 0x00000024ff007e24 */ /* 0x001fe2000f8e00ff */
[----:B------:R-:W-:-:S11]  /*22d0*/  R2UR UR4, R16 ;  /* 0x00000000100472ca */ /* 0x000fd600000e0000 */
[----:B------:R-:W-:Y:S02]  /*22e0*/  IMAD.U32 R3, RZ, RZ, UR5 ;  /* 0x00000005ff037e24 */ /* 0x000fe4000f8e00ff */
[----:B------:R-:W-:-:S03]  /*22f0*/  LEA R0, R0, UR4, 0x3 ;  /* 0x0000000400007c11 */ /* 0x000fc6000f8e18ff */
[----:B------:R-:W-:-:S04]  /*2300*/  SHF.L.U32 R3, R3, 0x1f, RZ ;  /* 0x0000001f03037819 */ /* 0x000fc800000006ff */
[----:B------:R0:W1:Y:S01]  /*2310*/  SYNCS.PHASECHK.TRANS64.TRYWAIT P1, [R0+URZ+0x38830], R3 ;  /* 0x03883003000075a7 */ /* 0x000062000802017f */
[----:B------:R-:W-:Y:S05]  /*2320*/  @!P0 BRA `(.L_x_2383) ;  /* 0x0000000000048947 */ /* 0x000fea0003800000 */
[----:B------:R-:W-:Y:S01]  /*2330*/  BPT.TRAP 0x1 ;  /* 0x000000040000795c */ /* 0x000fe20000300000 */
.L_x_2383:
[----:B-1----:R-:W-:Y:S05]  /*2340*/  @P1 BRA `(.L_x_2384) ;  /* 0x0000000000081947 */ /* 0x002fea0003800000 */
[----:B------:R-:W1:Y:S02]  /*2350*/  SYNCS.PHASECHK.TRANS64.TRYWAIT P1, [R0+URZ+0x38830], R3 ;  /* 0x03883003000075a7 */ /* 0x000e64000802017f */
[----:B-1----:R-:W-:Y:S05]  /*2360*/  @!P1 BRA `(.L_x_2385) ;  /* 0x0000018400f89947 */ /* 0x002fea0003800000 */
.L_x_2384:
        /* <DEDUP_REMOVED lines=23> */
[----:B01----:R-:W-:Y:S01]  /*24e0*/  MOV R3, UR38 ;  /* 0x0000002600037c02 */ /* 0x003fe20008000f00 */
[----:B------:R-:W-:Y:S01]  /*24f0*/  UMOV UR43, 0x40000040 ;  /* 0x40000040002b7882 */ /* 0x000fe20000000000 */
[----:B------:R-:W-:Y:S01]  /*2500*/  UMOV UR47, 0x40000040 ;  /* 0x40000040002f7882 */ /* 0x000fe20000000000 */
[----:B------:R-:W-:Y:S01]  /*2510*/  ULOP3.LUT UR6, UR4, 0x10000, URZ, 0xfc, !UPT ;  /* 0x0001000004067892 */ /* 0x000fe2000f8efc3f */
[----:B------:R-:W-:Y:S01]  /*2520*/  MOV R4, UR36 ;  /* 0x0000002400047c02 */ /* 0x000fe20008000f00 */
[----:B------:R-:W-:Y:S01]  /*2530*/  UMOV UR51, 0x40000040 ;  /* 0x4000004000337882 */ /* 0x000fe20000000000 */
[----:B------:R-:W-:Y:S01]  /*2540*/  UMOV UR55, 0x40000040 ;  /* 0x4000004000377882 */ /* 0x000fe20000000000 */
[----:B------:R-:W-:-:S02]  /*2550*/  UIMAD UR4, UR36, 0xa00, UR6 ;  /* 0x00000a00240478a4 */ /* 0x000fc4000f8e0206 */
[----:B------:R-:W-:Y:S01]  /*2560*/  IMAD.U32 R19, RZ, RZ, UR6 ;  /* 0x00000006ff137e24 */ /* 0x000fe2000f8e00ff */
[----:B------:R-:W-:Y:S01]  /*2570*/  UMOV UR37, 0x40000040 ;  /* 0x4000004000257882 */ /* 0x000fe20000000000 */
[----:B------:R-:W-:Y:S01]  /*2580*/  UIADD3 UR10, UR4, 0x80, URZ ;  /* 0x00000080040a7890 */ /* 0x000fe2000fffe03f */
[----:B------:R-:W-:Y:S01]  /*2590*/  IMAD.U32 R7, RZ, RZ, UR37 ;  /* 0x00000025ff077e24 */ /* 0x000fe2000f8e00ff */
[----:B------:R-:W-:Y:S02]  /*25a0*/  UIADD3 UR14, UR4, 0x100, URZ ;  /* 0x00000100040e7890 */ /* 0x000fe4000fffe03f */
[----:B------:R-:W-:Y:S01]  /*25b0*/  UMOV UR18, UR4 ;  /* 0x0000000400127c82 */ /* 0x000fe20008000000 */
[----:B------:R-:W-:Y:S01]  /*25c0*/  UIADD3 UR6, UR4, 0x200, URZ ;  /* 0x0000020004067890 */ /* 0x000fe2000fffe03f */
[----:B------:R-:W-:Y:S01]  /*25d0*/  HGMMA.64x16x16.F32.BF16 R56, gdesc[UR16], RZ, !UPT, gsb0 ;  /* 0x00200000103879f0 */ /* 0x000fe2000c0018ff */
[----:B------:R-:W-:Y:S01]  /*25e0*/  UIADD3 UR7, UR4, 0x2, URZ ;  /* 0x0000000204077890 */ /* 0x000fe2000fffe03f */
[----:B------:R-:W-:Y:S01]  /*25f0*/  UMOV UR19, 0x40000040 ;  /* 0x4000004000137882 */ /* 0x000fe20000000000 */
[----:B------:R-:W-:-:S02]  /*2600*/  UIADD3 UR22, UR4, 0x384, URZ ;  /* 0x0000038404167890 */ /* 0x000fc4000fffe03f */
[----:B------:R-:W-:-:S03]  /*2610*/  UIADD3 UR26, UR4, 0x386, URZ ;  /* 0x00000386041a7890 */ /* 0x000fc6000fffe03f */
[----:B------:R-:W-:Y:S01]  /*2620*/  UMOV UR18, UR7 ;  /* 0x0000000700127c82 */ /* 0x000fe20008000000 */
        /* <DEDUP_REMOVED lines=8> */
[----:B------:R-:W-:Y:S01]  /*26b0*/  UIADD3 UR58, UR4, 0x806, URZ ;  /* 0x00000806043a7890 */ /* 0x000fe2000fffe03f */
        /* <DEDUP_REMOVED lines=22> */
[----:B------:R-:W-:Y:S02]  /*2820*/  UMOV UR17, 0x40000040 ;  /* 0x4000004000117882 */ /* 0x000fe40000000000 */
[----:B------:R-:W-:Y:S01]  /*2830*/  UMOV UR13, UR17 ;  /* 0x00000011000d7c82 */ /* 0x000fe20008000000 */
[----:B------:R-:W-:-:S03]  /*2840*/  IMAD.U32 R13, RZ, RZ, UR17 ;  /* 0x00000011ff0d7e24 */ /* 0x000fc6000f8e00ff */
[----:B------:R-:W-:Y:S01]  /*2850*/  UMOV UR16, UR6 ;  /* 0x0000000600107c82 */ /* 0x000fe20008000000 */
[----:B------:R-:W-:Y:S01]  /*2860*/  UIADD3 UR6, UR4, 0x202, URZ ;  /* 0x0000020204067890 */ /* 0x000fe2000fffe03f */
[----:B------:R-:W-:Y:S01]  /*2870*/  IMAD.U32 R12, RZ, RZ, UR16 ;  /* 0x00000010ff0c7e24 */ /* 0x000fe2000f8e00ff */
[----:B------:R-:W-:Y:S01]  /*2880*/  UMOV UR12, UR16 ;  /* 0x00000010000c7c82 */ /* 0x000fe20008000000 */
        /* <DEDUP_REMOVED lines=180> */
[----:B------:R-:W-:Y:S02]  /*33d0*/  UMOV UR15, UR37 ;  /* 0x00000025000f7c82 */ /* 0x000fe40008000000 */
        /* <DEDUP_REMOVED lines=253> */
[----:B------:R-:W-:Y:S02]  /*43b0*/  UIADD3 UR6, UR5, 0xc06, URZ ;  /* 0x00000c0605067890 */ /* 0x000fe4000fffe03f */
[----:B------:R-:W-:-:S05]  /*43c0*/  UIADD3 UR5, UR4, 0x786, URZ ;  /* 0x0000078604057890 */ /* 0x000fca000fffe03f */
[----:B------:R-:W-:Y:S01]  /*43d0*/  UMOV UR36, UR6 ;  /* 0x0000000600247c82 */ /* 0x000fe20008000000 */
[----:B------:R-:W-:Y:S01]  /*43e0*/  UIADD3 UR6, UR4, 0x906, URZ ;  /* 0x0000090604067890 */ /* 0x000fe2000fffe03f */
[----:B------:R-:W-:Y:S01]  /*43f0*/  IMAD.U32 R6, RZ, RZ, UR36 ;  /* 0x00000024ff067e24 */ /* 0x000fe2000f8e00ff */
[----:B------:R-:W-:Y:S01]  /*4400*/  UMOV UR38, UR5 ;  /* 0x0000000500267c82 */ /* 0x000fe20008000000 */
[----:B------:R-:W-:Y:S01]  /*4410*/  UMOV UR56, UR36 ;  /* 0x0000002400387c82 */ /* 0x000fe20008000000 */
[----:B------:R-:W-:Y:S01]  /*4420*/  UIADD3 UR5, UR4, 0x886, URZ ;  /* 0x0000088604057890 */ /* 0x000fe2000fffe03f */
[----:B------:R-:W-:Y:S02]  /*4430*/  UMOV UR14, UR36 ;  /* 0x00000024000e7c82 */ /* 0x000fe40008000000 */
[----:B------:R-:W-:Y:S01]  /*4440*/  UMOV UR4, UR14 ;  /* 0x0000000e00047c82 */ /* 0x000fe20008000000 */
[----:B------:R-:W-:Y:S02]  /*4450*/  WARPGROUP.DEPBAR.LE gsb0, 0x0 ;  /* 0x00008000000079c5 */ /* 0x000fe40000010000 */
[----:B------:R-:W-:-:S06]  /*4460*/  WARPGROUP.ARRIVE ;  /* 0x00000000000079c5 */ /* 0x000fcc0000000000 */
[----:B------:R-:W-:Y:S03]  /*4470*/  HGMMA.64x16x16.F32.BF16 R24, gdesc[UR52], R24, gsb0 ;  /* 0x00200000341879f0 */ /* 0x000fe60008001818 */
[----:B------:R-:W-:Y:S02]  /*4480*/  WARPGROUP.DEPBAR.LE gsb0, 0x0 ;  /* 0x00008000000079c5 */ /* 0x000fe40000010000 */
[----:B------:R-:W-:-:S06]  /*4490*/  WARPGROUP.ARRIVE ;  /* 0x00000000000079c5 */ /* 0x000fcc0000000000 */
[----:B------:R-:W-:Y:S01]  /*44a0*/  HGMMA.64x16x16.F32.BF16 R56, gdesc[UR36], R56, gsb0 ;  /* 0x00200000243879f0 */ /* 0x000fe20008001838 */
[----:B------:R-:W-:Y:S02]  /*44b0*/  R2UR UR39, R2 ;  /* 0x00000000022772ca */ /* 0x000fe400000e0000 */
        /* <DEDUP_REMOVED lines=26> */
.L_x_2386:
[----:B------:R-:W-:Y:S01]  /*4660*/  R2UR UR4, R213 ;  /* 0x00000000d50472ca */ /* 0x000fe200000e0000 */
[----:B------:R-:W-:Y:S01]  /*4670*/  ULDC UR6, c[0x0][0x9d8] ;  /* 0x0002760000067ab9 */ /* 0x000fe20000000800 */
[----:B------:R-:W-:Y:S01]  /*4680*/  R2UR UR7, R215 ;  /* 0x00000000d70772ca */ /* 0x000fe200000e0000 */
[----:B------:R-:W-:Y:S01]  /*4690*/  FMUL.FTZ R4, R59, UR6 ;  /* 0x000000063b047c20 */ /* 0x000fe20008410000 */
[----:B------:R-:W-:Y:S01]  /*46a0*/  FMUL.FTZ R2, R58, UR6 ;  /* 0x000000063a027c20 */ /* 0x000fe20008410000 */
[----:B------:R-:W-:Y:S01]  /*46b0*/  FMUL.FTZ R58, R60, UR6 ;  /* 0x000000063c3a7c20 */ /* 0x000fe20008410000 */
[----:B------:R-:W-:Y:S01]  /*46c0*/  R2UR UR15, R212 ;  /* 0x00000000d40f72ca */ /* 0x000fe200000e0000 */
[----:B------:R0:W-:Y:S01]  /*46d0*/  MUFU.TANH R21, R4 ;  /* 0x0000000400157308 */ /* 0x0001e20000002400 */
[----:B------:R-:W-:Y:S01]  /*46e0*/  R2UR UR18, R22 ;  /* 0x00000000161272ca */ /* 0x000fe200000e0000 */
[----:B------:R-:W-:Y:S01]  /*46f0*/  FMUL.FTZ R62, R62, UR6 ;  /* 0x000000063e3e7c20 */ /* 0x000fe20008410000 */
[----:B------:R-:W-:Y:S01]  /*4700*/  FMUL.FTZ R55, R55, UR6 ;  /* 0x0000000637377c20 */ /* 0x000fe20008410000 */
[----:B------:R-:W-:Y:S01]  /*4710*/  FMUL.FTZ R3, R56, UR6 ;  /* 0x0000000638037c20 */ /* 0x000fe20008410000 */
[----:B------:R-:W-:Y:S01]  /*4720*/  FMUL.FTZ R56, R57, UR6 ;  /* 0x0000000639387c20 */ /* 0x000fe20008410000 */
[----:B------:R-:W-:Y:S01]  /*4730*/  UISETP.NE.AND UP0, UPT, UR4, URZ, UPT ;  /* 0x0000003f0400728c */ /* 0x000fe2000bf05270 */
[----:B------:R-:W-:Y:S01]  /*4740*/  FMUL.FTZ R63, R63, UR6 ;  /* 0x000000063f3f7c20 */ /* 0x000fe20008410000 */
[----:B------:R1:W2:Y:S01]  /*4750*/  MUFU.TANH R20, R2 ;  /* 0x0000000200147308 */ /* 0x0002a20000002400 */
[----:B0-----:R-:W-:-:S02]  /*4760*/  VIADD R4, R216, UR7 ;  /* 0x00000007d8047c36 */ /* 0x001fc40008000000 */
[----:B------:R-:W-:Y:S01]  /*4770*/  FMUL.FTZ R57, R61, UR6 ;  /* 0x000000063d397c20 */ /* 0x000fe20008410000 */
[----:B------:R-:W-:Y:S01]  /*4780*/  FMUL.FTZ R50, R50, UR6 ;  /* 0x0000000632327c20 */ /* 0x000fe20008410000 */
[----:B------:R-:W-:Y:S01]  /*4790*/  PLOP3.LUT P1, PT, PT, PT, UP0, 0x80, 0x0 ;  /* 0x000000000000781c */ /* 0x000fe20003f2f008 */
[----:B------:R-:W-:Y:S01]  /*47a0*/  IMAD.MOV.U32 R60, RZ, RZ, R4 ;  /* 0x000000ffff3c7224 */ /* 0x000fe200078e0004 */
[----:B------:R-:W-:Y:S01]  /*47b0*/  PLOP3.LUT P2, PT, PT, PT, UP0, 0x80, 0x0 ;  /* 0x000000000000781c */ /* 0x000fe20003f4f008 */
[----:B------:R-:W-:Y:S01]  /*47c0*/  UIMAD UR5, UR61, -0x50, UR15 ;  /* 0xffffffb03d0578a4 */ /* 0x000fe2000f8e020f */
[----:B------:R-:W0:Y:S01]  /*47d0*/  MUFU.TANH R61, R62 ;  /* 0x0000003e003d7308 */ /* 0x000e220000002400 */
[----:B------:R-:W-:Y:S01]  /*47e0*/  @UP0 ULDC UR4, c[0x0][0x44c] ;  /* 0x0001130000040ab9 */ /* 0x000fe20000000800 */
[----:B-1----:R-:W-:Y:S01]  /*47f0*/  FMUL.FTZ R2, R51, UR6 ;  /* 0x0000000633027c20 */ /* 0x002fe20008410000 */
[----:B------:R-:W-:Y:S01]  /*4800*/  FMUL.FTZ R54, R54, UR6 ;  /* 0x0000000636367c20 */ /* 0x000fe20008410000 */
[----:B------:R-:W-:Y:S01]  /*4810*/  FMUL.FTZ R51, R52, UR6 ;  /* 0x0000000634337c20 */ /* 0x000fe20008410000 */
[----:B------:R-:W-:-:S02]  /*4820*/  IMAD.U32 R18, RZ, RZ, UR5 ;  /* 0x00000005ff127e24 */ /* 0x000fc4000f8e00ff */
[----:B------:R-:W-:Y:S01]  /*4830*/  FMUL.FTZ R59, R48, UR6 ;  /* 0x00000006303b7c20 */ /* 0x000fe20008410000 */
[----:B------:R-:W-:Y:S01]  /*4840*/  FMUL.FTZ R42, R42, UR6 ;  /* 0x000000062a2a7c20 */ /* 0x000fe20008410000 */
[----:B------:R1:W-:Y:S01]  /*4850*/  MUFU.TANH R65, R2 ;  /* 0x0000000200417308 */ /* 0x0003e20000002400 */
[----:B------:R-:W-:Y:S01]  /*4860*/  @P1 IMAD.HI.U32 R5, R4, UR4, RZ ;  /* 0x0000000404051c27 */ /* 0x000fe2000f8e00ff */
[----:B------:R-:W-:-:S03]  /*4870*/  @UP0 ULDC UR4, c[0x0][0x450] ;  /* 0x0001140000040ab9 */ /* 0x000fc60000000800 */
[----:B------:R-:W-:Y:S01]  /*4880*/  FMUL.FTZ R43, R43, UR6 ;  /* 0x000000062b2b7c20 */ /* 0x000fe20008410000 */
[----:B------:R-:W-:Y:S01]  /*4890*/  FMUL.FTZ R34, R34, UR6 ;  /* 0x0000000622227c20 */ /* 0x000fe20008410000 */
[----:B------:R-:W-:Y:S01]  /*48a0*/  FMUL.FTZ R46, R46, UR6 ;  /* 0x000000062e2e7c20 */ /* 0x000fe20008410000 */
[----:B------:R-:W-:Y:S01]  /*48b0*/  @P2 SHF.R.U32.HI R60, RZ, UR4, R5 ;  /* 0x00000004ff3c2c19 */ /* 0x000fe20008011605 */
[----:B------:R-:W-:Y:S01]  /*48c0*/  UIMAD UR4, UR61, -0x50, URZ ;  /* 0xffffffb03d0478a4 */ /* 0x000fe2000f8e023f */
[----:B------:R-:W-:Y:S01]  /*48d0*/  IMAD.U32 R5, RZ, RZ, UR18 ;  /* 0x00000012ff057e24 */ /* 0x000fe2000f8e00ff */
[----:B------:R3:W-:Y:S01]  /*48e0*/  MUFU.TANH R67, R55 ;  /* 0x0000003700437308 */ /* 0x0007e20000002400 */
[----:B------:R-:W-:Y:S01]  /*48f0*/  FMUL.FTZ R35, R35, UR6 ;  /* 0x0000000623237c20 */ /* 0x000fe20008410000 */
[----:B------:R-:W4:Y:S01]  /*4900*/  SHFL.IDX PT, R4, R60, 0x1, 0x1c1f ;  /* 0x003c1f003c047f89 */ /* 0x000f2200000e0000 */
[----:B------:R-:W-:Y:S01]  /*4910*/  FMUL.FTZ R47, R47, UR6 ;  /* 0x000000062f2f7c20 */ /* 0x000fe20008410000 */
[----:B-1----:R-:W-:-:S02]  /*4920*/  IMAD.U32 R2, RZ, RZ, UR4 ;  /* 0x00000004ff027e24 */ /* 0x002fc4000f8e00ff */
[----:B------:R-:W-:Y:S01]  /*4930*/  FMUL.FTZ R38, R38, UR6 ;  /* 0x0000000626267c20 */ /* 0x000fe20008410000 */
[----:B------:R-:W-:Y:S01]  /*4940*/  FMUL.FTZ R26, R26, UR6 ;  /* 0x000000061a1a7c20 */ /* 0x000fe20008410000 */
[----:B------:R-:W-:Y:S01]  /*4950*/  FMUL.FTZ R30, R30, UR6 ;  /* 0x000000061e1e7c20 */ /* 0x000fe20008410000 */
[----:B------:R-:W1:Y:S01]  /*4960*/  MUFU.TANH R63, R63 ;  /* 0x0000003f003f7308 */ /* 0x000e620000002400 */
[----:B------:R-:W-:Y:S01]  /*4970*/  IADD3 R2, -R23, 0x51, R2 ;  /* 0x0000005117027810 */ /* 0x000fe20007ffe102 */
[----:B------:R-:W-:Y:S01]  /*4980*/  FMUL.FTZ R31, R31, UR6 ;  /* 0x000000061f1f7c20 */ /* 0x000fe20008410000 */
[----:B---3--:R-:W-:Y:S01]  /*4990*/  IADD3 R55, -R23, 0x50, R18 ;  /* 0x0000005017377810 */ /* 0x008fe20007ffe112 */
[----:B------:R-:W3:Y:S01]  /*49a0*/  SHFL.IDX PT, R60, R60, RZ, 0x1c1f ;  /* 0x001c1fff3c3c7589 */ /* 0x000ee200000e0000 */
[----:B------:R-:W-:Y:S01]  /*49b0*/  IADD3 R62, -R5, UR15, R2 ;  /* 0x0000000f053e7c10 */ /* 0x000fe2000fffe102 */
        /* <DEDUP_REMOVED lines=10> */
[----:B------:R2:W3:Y:S01]  /*4a60*/  MUFU.TANH R66, R54 ;  /* 0x0000003600427308 */ /* 0x0004e20000002400 */
[----:B------:R-:W-:Y:S01]  /*4a70*/  FMUL.FTZ R25, R25, UR6 ;  /* 0x0000000619197c20 */ /* 0x000fe20008410000 */
[----:B----4-:R-:W-:Y:S01]  /*4a80*/  VIADDMNMX R18, R4, R62, R55, PT ;  /* 0x0000003e04127246 */ /* 0x010fe20003800137 */
[----:B------:R-:W-:Y:S01]  /*4a90*/  FMUL.FTZ R28, R28, UR6 ;  /* 0x000000061c1c7c20 */ /* 0x000fe20008410000 */
[----:B------:R-:W-:Y:S01]  /*4aa0*/  FMUL.FTZ R33, R33, UR6 ;  /* 0x0000000621217c20 */ /* 0x000fe20008410000 */
[----:B------:R-:W-:Y:S01]  /*4ab0*/  FMUL.FTZ R36, R36, UR6 ;  /* 0x0000000624247c20 */ /* 0x000fe20008410000 */
[C---:B------:R-:W-:Y:S01]  /*4ac0*/  ISETP.GT.AND P1, PT, R18.reuse, RZ, PT ;  /* 0x000000ff1200720c */ /* 0x040fe20003f24270 */
[----:B------:R-:W-:Y:S01]  /*4ad0*/  FMUL.FTZ R29, R29, UR6 ;  /* 0x000000061d1d7c20 */ /* 0x000fe20008410000 */
[C---:B------:R-:W-:Y:S01]  /*4ae0*/  ISETP.GT.AND P2, PT, R18.reuse, 0x1, PT ;  /* 0x000000011200780c */ /* 0x040fe20003f44270 */
[----:B------:R5:W4:Y:S01]  /*4af0*/  MUFU.TANH R68, R42 ;  /* 0x0000002a00447308 */ /* 0x000b220000002400 */
[----:B------:R-:W-:Y:S01]  /*4b00*/  ISETP.GT.AND P3, PT, R18, 0x8, PT ;  /* 0x000000081200780c */ /* 0x000fe20003f64270 */
[----:B------:R-:W-:Y:S01]  /*4b10*/  ULDC UR5, c[0x0][0x988] ;  /* 0x0002620000057ab9 */ /* 0x000fe20000000800 */
[----:B--2---:R-:W-:Y:S01]  /*4b20*/  FSEL R54, R20, -INF , P1 ;  /* 0xff80000014367808 */ /* 0x004fe20000800000 */
[----:B------:R-:W-:Y:S01]  /*4b30*/  FMUL.FTZ R37, R37, UR6 ;  /* 0x0000000625257c20 */ /* 0x000fe20008410000 */
[----:B------:R-:W-:Y:S01]  /*4b40*/  FSEL R52, R21, -INF , P2 ;  /* 0xff80000015347808 */ /* 0x000fe20001000000 */
[----:B------:R-:W-:Y:S01]  /*4b50*/  UMOV UR10, UR7 ;  /* 0x00000007000a7c82 */ /* 0x000fe20008000000 */
[----:B------:R-:W-:Y:S01]  /*4b60*/  ISETP.GT.AND P1, PT, R18, 0x9, PT ;  /* 0x000000091200780c */ /* 0x000fe20003f24270 */
[----:B------:R-:W2:Y:S01]  /*4b70*/  MUFU.TANH R69, R43 ;  /* 0x0000002b00457308 */ /* 0x000ea20000002400 */
[----:B0-----:R-:W-:Y:S01]  /*4b80*/  FSEL R50, R61, -INF , P3 ;  /* 0xff8000003d327808 */ /* 0x001fe20001800000 */
[----:B------:R-:W-:Y:S01]  /*4b90*/  @UP0 ULDC UR11, c[0x0][0x450] ;  /* 0x00011400000b0ab9 */ /* 0x000fe20000000800 */
[----:B------:R-:W-:Y:S01]  /*4ba0*/  FMNMX.FTZ R5, R54, R52, !PT ;  /* 0x0000003436057209 */ /* 0x000fe20007810000 */
[----:B------:R-:W-:Y:S01]  /*4bb0*/  UIADD3 UR61, UR61, -0x2, URZ ;  /* 0xfffffffe3d3d7890 */ /* 0x000fe2000fffe03f */
[----:B------:R-:W-:-:S02]  /*4bc0*/  ISETP.GT.AND P2, PT, R18, 0x10, PT ;  /* 0x000000101200780c */ /* 0x000fc40003f44270 */
[----:B------:R-:W-:Y:S02]  /*4bd0*/  CS2R R150, SRZ ;  /* 0x0000000000967805 */ /* 0x000fe4000001ff00 */
[----:B-1----:R-:W-:Y:S01]  /*4be0*/  FSEL R48, R63, -INF , P1 ;  /* 0xff8000003f307808 */ /* 0x002fe20000800000 */
[----:B------:R0:W-:Y:S01]  /*4bf0*/  MUFU.TANH R71, R34 ;  /* 0x0000002200477308 */ /* 0x0001e20000002400 */
[----:B------:R-:W-:Y:S02]  /*4c00*/  FMNMX.FTZ R5, R50, R5, !PT ;  /* 0x0000000532057209 */ /* 0x000fe40007810000 */
[----:B------:R-:W-:Y:S02]  /*4c10*/  CS2R R148, SRZ ;  /* 0x0000000000947805 */ /* 0x000fe4000001ff00 */
[----:B------:R-:W-:Y:S02]  /*4c20*/  ISETP.GT.AND P1, PT, R18, 0x11, PT ;  /* 0x000000111200780c */ /* 0x000fe40003f24270 */
[----:B------:R-:W-:-:S02]  /*4c30*/  CS2R R146, SRZ ;  /* 0x0000000000927805 */ /* 0x000fc4000001ff00 */
[----:B-----5:R-:W-:Y:S02]  /*4c40*/  FSEL R42, R64, -INF , P2 ;  /* 0xff800000402a7808 */ /* 0x020fe40001000000 */
[----:B------:R-:W-:Y:S02]  /*4c50*/  CS2R R144, SRZ ;  /* 0x0000000000907805 */ /* 0x000fe4000001ff00 */
[----:B------:R-:W-:Y:S01]  /*4c60*/  FMNMX.FTZ R5, R48, R5, !PT ;  /* 0x0000000530057209 */ /* 0x000fe20007810000 */
[----:B------:R-:W1:Y:S01]  /*4c70*/  MUFU.TANH R46, R46 ;  /* 0x0000002e002e7308 */ /* 0x000e620000002400 */
[----:B------:R-:W-:Y:S02]  /*4c80*/  ISETP.GT.AND P2, PT, R18, 0x18, PT ;  /* 0x000000181200780c */ /* 0x000fe40003f44270 */
[----:B------:R-:W-:Y:S02]  /*4c90*/  CS2R R142, SRZ ;  /* 0x00000000008e7805 */ /* 0x000fe4000001ff00 */
[----:B0-----:R-:W-:-:S02]  /*4ca0*/  FSEL R34, R65, -INF , P1 ;  /* 0xff80000041227808 */ /* 0x001fc40000800000 */
[----:B------:R-:W-:Y:S02]  /*4cb0*/  CS2R R140, SRZ ;  /* 0x00000000008c7805 */ /* 0x000fe4000001ff00 */
[----:B------:R-:W-:Y:S02]  /*4cc0*/  FMNMX.FTZ R5, R42, R5, !PT ;  /* 0x000000052a057209 */ /* 0x000fe40007810000 */
[----:B------:R-:W-:Y:S02]  /*4cd0*/  CS2R R138, SRZ ;  /* 0x00000000008a7805 */ /* 0x000fe4000001ff00 */
[----:B------:R-:W-:Y:S01]  /*4ce0*/  ISETP.GT.AND P1, PT, R18, 0x19, PT ;  /* 0x000000191200780c */ /* 0x000fe20003f24270 */
[----:B------:R0:W-:Y:S01]  /*4cf0*/  MUFU.TANH R20, R35 ;  /* 0x0000002300147308 */ /* 0x0001e20000002400 */
[----:B------:R-:W-:Y:S02]  /*4d00*/  FMNMX.FTZ R4, R34, R5, !PT ;  /* 0x0000000522047209 */ /* 0x000fe40007810000 */
[----:B------:R-:W-:-:S02]  /*4d10*/  CS2R R136, SRZ ;  /* 0x0000000000887805 */ /* 0x000fc4000001ff00 */
[----:B------:R-:W-:Y:S02]  /*4d20*/  FSEL R39, R67, -INF , P1 ;  /* 0xff80000043277808 */ /* 0x000fe40000800000 */
[----:B------:R-:W-:Y:S02]  /*4d30*/  CS2R R134, SRZ ;  /* 0x0000000000867805 */ /* 0x000fe4000001ff00 */
[----:B------:R-:W-:Y:S02]  /*4d40*/  ISETP.GT.AND P1, PT, R18, 0x21, PT ;  /* 0x000000211200780c */ /* 0x000fe40003f24270 */
[----:B------:R-:W-:Y:S02]  /*4d50*/  CS2R R132, SRZ ;  /* 0x0000000000847805 */ /* 0x000fe4000001ff00 */
[----:B---3--:R-:W-:Y:S01]  /*4d60*/  VIADDMNMX R60, R60, R62, R55, PT ;  /* 0x0000003e3c3c7246 */ /* 0x008fe20003800137 */
[----:B------:R2:W3:Y:S01]  /*4d70*/  MUFU.TANH R70, R47 ;  /* 0x0000002f00467308 */ /* 0x0004e20000002400 */
[----:B0-----:R-:W-:-:S02]  /*4d80*/  FSEL R35, R66, -INF , P2 ;  /* 0xff80000042237808 */ /* 0x001fc40001000000 */
[----:B------:R-:W-:Y:S02]  /*4d90*/  CS2R R130, SRZ ;  /* 0x0000000000827805 */ /* 0x000fe4000001ff00 */
[----:B------:R-:W-:Y:S02]  /*4da0*/  ISETP.GT.AND P2, PT, R18, 0x20, PT ;  /* 0x000000201200780c */ /* 0x000fe40003f44270 */
[----:B------:R-:W-:Y:S02]  /*4db0*/  CS2R R128, SRZ ;  /* 0x0000000000807805 */ /* 0x000fe4000001ff00 */
[----:B------:R-:W-:Y:S02]  /*4dc0*/  FMNMX.FTZ R4, R35, R4, !PT ;  /* 0x0000000423047209 */ /* 0x000fe40007810000 */
[----:B------:R-:W-:Y:S02]  /*4dd0*/  CS2R R126, SRZ ;  /* 0x00000000007e7805 */ /* 0x000fe4000001ff00 */
[----:B----4-:R-:W-:Y:S01]  /*4de0*/  FSEL R43, R68, -INF , P2 ;  /* 0xff800000442b7808 */ /* 0x010fe20001000000 */
[----:B------:R3:W0:Y:S01]  /*4df0*/  MUFU.TANH R21, R38 ;  /* 0x0000002600157308 */ /* 0x0006220000002400 */
[----:B------:R-:W-:-:S02]  /*4e00*/  FMNMX.FTZ R4, R39, R4, !PT ;  /* 0x0000000427047209 */ /* 0x000fc40007810000 */
[----:B------:R-:W-:Y:S02]  /*4e10*/  CS2R R124, SRZ ;  /* 0x00000000007c7805 */ /* 0x000fe4000001ff00 */
[C---:B------:R-:W-:Y:S02]  /*4e20*/  ISETP.GT.AND P2, PT, R18.reuse, 0x28, PT ;  /* 0x000000281200780c */ /* 0x040fe40003f44270 */
[----:B------:R-:W-:Y:S02]  /*4e30*/  CS2R R122, SRZ ;  /* 0x00000000007a7805 */ /* 0x000fe4000001ff00 */
[----:B--2---:R-:W-:Y:S02]  /*4e40*/  FSEL R47, R69, -INF , P1 ;  /* 0xff800000452f7808 */ /* 0x004fe40000800000 */
[----:B------:R-:W-:Y:S02]  /*4e50*/  CS2R R120, SRZ ;  /* 0x0000000000787805 */ /* 0x000fe4000001ff00 */
[----:B------:R-:W-:Y:S01]  /*4e60*/  FMNMX.FTZ R4, R43, R4, !PT ;  /* 0x000000042b047209 */ /* 0x000fe20007810000 */
[----:B------:R2:W4:Y:S01]  /*4e70*/  MUFU.TANH R61, R2 ;  /* 0x00000002003d7308 */ /* 0x0005220000002400 */
[----:B------:R-:W-:-:S02]  /*4e80*/  ISETP.GT.AND P1, PT, R18, 0x29, PT ;  /* 0x000000291200780c */ /* 0x000fc40003f24270 */
[----:B------:R-:W-:Y:S02]  /*4e90*/  CS2R R118, SRZ ;  /* 0x0000000000767805 */ /* 0x000fe4000001ff00 */
[----:B-1----:R-:W-:Y:S02]  /*4ea0*/  FSEL R46, R46, -INF , P2 ;  /* 0xff8000002e2e7808 */ /* 0x002fe40001000000 */
[----:B------:R-:W-:Y:S02]  /*4eb0*/  CS2R R116, SRZ ;  /* 0x0000000000747805 */ /* 0x000fe4000001ff00 */
[----:B------:R-:W-:Y:S02]  /*4ec0*/  FMNMX.FTZ R5, R47, R4, !PT ;  /* 0x000000042f057209 */ /* 0x000fe40007810000 */
[----:B------:R-:W-:Y:S02]  /*4ed0*/  CS2R R114, SRZ ;  /* 0x0000000000727805 */ /* 0x000fe4000001ff00 */
[----:B------:R-:W-:Y:S01]  /*4ee0*/  ISETP.GT.AND P2, PT, R18, 0x30, PT ;  /* 0x000000301200780c */ /* 0x000fe20003f44270 */
[----:B------:R-:W1:Y:S01]  /*4ef0*/  MUFU.TANH R63, R26 ;  /* 0x0000001a003f7308 */ /* 0x000e620000002400 */
[----:B---3--:R-:W-:Y:S01]  /*4f00*/  FSEL R38, R70, -INF , P1 ;  /* 0xff80000046267808 */ /* 0x008fe20000800000 */
[----:B--2---:R-:W-:Y:S01]  /*4f10*/  FMUL.FTZ R2, R27, UR6 ;  /* 0x000000061b027c20 */ /* 0x004fe20008410000 */
[----:B------:R-:W-:Y:S01]  /*4f20*/  FMNMX.FTZ R5, R46, R5, !PT ;  /* 0x000000052e057209 */ /* 0x000fe20007810000 */
[----:B------:R-:W-:Y:S01]  /*4f30*/  @UP0 ULDC UR6, c[0x0][0x44c] ;  /* 0x0001130000060ab9 */ /* 0x000fe20000000800 */
[----:B------:R-:W-:Y:S01]  /*4f40*/  ISETP.GT.AND P1, PT, R18, 0x31, PT ;  /* 0x000000311200780c */ /* 0x000fe20003f24270 */
[----:B------:R-:W-:Y:S01]  /*4f50*/  UIMAD.WIDE.U32 UR6, UR7, UR6, URZ ;  /* 0x00000006070672a5 */ /* 0x000fe2000f8e003f */
[----:B------:R-:W-:Y:S01]  /*4f60*/  FSEL R4, R71, -INF , P2 ;  /* 0xff80000047047808 */ /* 0x000fe20001000000 */
[----:B------:R2:W3:Y:S01]  /*4f70*/  MUFU.TANH R64, R2 ;  /* 0x0000000200407308 */ /* 0x0004e20000002400 */
[----:B------:R-:W-:Y:S01]  /*4f80*/  FMNMX.FTZ R5, R38, R5, !PT ;  /* 0x0000000526057209 */ /* 0x000fe20007810000 */
[----:B------:R-:W-:Y:S01]  /*4f90*/  @UP0 USHF.R.U32.HI UR10, URZ, UR11, UR7 ;  /* 0x0000000b3f0a0299 */ /* 0x000fe20008011607 */
[----:B------:R-:W-:-:S02]  /*4fa0*/  ISETP.GT.AND P2, PT, R18, 0x38, PT ;  /* 0x000000381200780c */ /* 0x000fc40003f44270 */
[----:B------:R-:W-:Y:S02]  /*4fb0*/  CS2R R112, SRZ ;  /* 0x0000000000707805 */ /* 0x000fe4000001ff00 */
[----:B------:R-:W-:Y:S01]  /*4fc0*/  FSEL R27, R20, -INF , P1 ;  /* 0xff800000141b7808 */ /* 0x000fe20000800000 */
[----:B------:R-:W-:Y:S01]  /*4fd0*/  UIADD3 UR6, UR10, UR15, -UR18 ;  /* 0x0000000f0a067290 */ /* 0x000fe2000fffe812 */
[----:B------:R-:W-:Y:S01]  /*4fe0*/  ISETP.GT.AND P1, PT, R18, 0x39, PT ;  /* 0x000000391200780c */ /* 0x000fe20003f24270 */
[----:B------:R-:W5:Y:S01]  /*4ff0*/  MUFU.TANH R30, R30 ;  /* 0x0000001e001e7308 */ /* 0x000f620000002400 */
[----:B--2---:R-:W-:Y:S01]  /*5000*/  FMNMX.FTZ R2, R4, R5, !PT ;  /* 0x0000000504027209 */ /* 0x004fe20007810000 */
[----:B------:R-:W-:Y:S01]  /*5010*/  UIMAD.WIDE UR6, UR6, 0x66666667, URZ ;  /* 0x66666667060678a5 */ /* 0x000fe2000f8e023f */
[----:B0-----:R-:W-:Y:S01]  /*5020*/  FSEL R21, R21, -INF , P2 ;  /* 0xff80000015157808 */ /* 0x001fe20001000000 */
[----:B------:R-:W0:Y:S01]  /*5030*/  S2UR UR15, SR_CgaCtaId ;  /* 0x00000000000f79c3 */ /* 0x000e220000008800 */
[----:B------:R-:W-:Y:S01]  /*5040*/  FMNMX.FTZ R2, R27, R2, !PT ;  /* 0x000000021b027209 */ /* 0x000fe20007810000 */
[----:B------:R-:W-:Y:S01]  /*5050*/  USHF.R.U32.HI UR6, URZ, 0x1f, UR7 ;  /* 0x0000001f3f067899 */ /* 0x000fe20008011607 */
[----:B------:R-:W-:Y:S01]  /*5060*/  ISETP.GT.AND P2, PT, R18, 0x40, PT ;  /* 0x000000401200780c */ /* 0x000fe20003f44270 */
[----:B------:R2:W0:Y:S01]  /*5070*/  MUFU.TANH R65, R31 ;  /* 0x0000001f00417308 */ /* 0x0004220000002400 */
[----:B----4-:R-:W-:Y:S01]  /*5080*/  FSEL R26, R61, -INF , P1 ;  /* 0xff8000003d1a7808 */ /* 0x010fe20000800000 */
[----:B------:R-:W-:Y:S01]  /*5090*/  ULEA.HI.SX32 UR6, UR7, UR6, 0x1b ;  /* 0x0000000607067291 */ /* 0x000fe2000f8fda3f */
[----:B------:R-:W-:-:S02]  /*50a0*/  FMNMX.FTZ R5, R21, R2, !PT ;  /* 0x0000000215057209 */ /* 0x000fc40007810000 */
[----:B------:R-:W-:Y:S02]  /*50b0*/  CS2R R110, SRZ ;  /* 0x00000000006e7805 */ /* 0x000fe4000001ff00 */
[----:B------:R-:W-:Y:S02]  /*50c0*/  ISETP.GT.AND P1, PT, R18, 0x41, PT ;  /* 0x000000411200780c */ /* 0x000fe40003f24270 */
[----:B------:R-:W-:Y:S02]  /*50d0*/  CS2R R108, SRZ ;  /* 0x00000000006c7805 */ /* 0x000fe4000001ff00 */
[----:B-1----:R-:W-:Y:S01]  /*50e0*/  FSEL R20, R63, -INF , P2 ;  /* 0xff8000003f147808 */ /* 0x002fe20001000000 */
[----:B------:R-:W-:Y:S01]  /*50f0*/  MUFU.TANH R3, R3 ;  /* 0x0000000300037308 */ /* 0x000fe20000002400 */
[----:B------:R-:W-:Y:S02]  /*5100*/  FMNMX.FTZ R61, R26, R5, !PT ;  /* 0x000000051a3d7209 */ /* 0x000fe40007810000 */
[----:B------:R-:W-:-:S02]  /*5110*/  CS2R R106, SRZ ;  /* 0x00000000006a7805 */ /* 0x000fc4000001ff00 */
[----:B------:R-:W-:Y:S02]  /*5120*/  ISETP.GT.AND P2, PT, R18, 0x48, PT ;  /* 0x000000481200780c */ /* 0x000fe40003f44270 */
[----:B------:R-:W-:Y:S02]  /*5130*/  CS2R R104, SRZ ;  /* 0x0000000000687805 */ /* 0x000fe4000001ff00 */
[----:B---3--:R-:W-:Y:S02]  /*5140*/  FSEL R5, R64, -INF , P1 ;  /* 0xff80000040057808 */ /* 0x008fe40000800000 */
[----:B------:R-:W-:Y:S02]  /*5150*/  CS2R R102, SRZ ;  /* 0x0000000000667805 */ /* 0x000fe4000001ff00 */
[----:B------:R-:W-:Y:S01]  /*5160*/  FMNMX.FTZ R2, R20, R61, !PT ;  /* 0x0000003d14027209 */ /* 0x000fe20007810000 */
[----:B------:R-:W-:Y:S01]  /*5170*/  MUFU.TANH R56, R56 ;  /* 0x0000003800387308 */ /* 0x000fe20000002400 */
[----:B------:R-:W-:-:S02]  /*5180*/  ISETP.GT.AND P1, PT, R18, 0x49, PT ;  /* 0x000000491200780c */ /* 0x000fc40003f24270 */
[----:B------:R-:W-:Y:S02]  /*5190*/  CS2R R100, SRZ ;  /* 0x0000000000647805 */ /* 0x000fe4000001ff00 */
[----:B-----5:R-:W-:Y:S02]  /*51a0*/  FSEL R18, R30, -INF , P2 ;  /* 0xff8000001e127808 */ /* 0x020fe40001000000 */
[----:B------:R-:W-:Y:S02]  /*51b0*/  CS2R R98, SRZ ;  /* 0x0000000000627805 */ /* 0x000fe4000001ff00 */
[----:B--2---:R-:W-:Y:S02]  /*51c0*/  FMNMX.FTZ R31, R5, R2, !PT ;  /* 0x00000002051f7209 */ /* 0x004fe40007810000 */
[----:B------:R-:W-:Y:S02]  /*51d0*/  CS2R R96, SRZ ;  /* 0x0000000000607805 */ /* 0x000fe4000001ff00 */
[----:B0-----:R-:W-:Y:S01]  /*51e0*/  FSEL R2, R65, -INF , P1 ;  /* 0xff80000041027808 */ /* 0x001fe20000800000 */
[----:B------:R-:W0:Y:S01]  /*51f0*/  MUFU.TANH R58, R58 ;  /* 0x0000003a003a7308 */ /* 0x000e220000002400 */
[----:B------:R-:W-:-:S02]  /*5200*/  FMNMX.FTZ R31, R18, R31, !PT ;  /* 0x0000001f121f7209 */ /* 0x000fc40007810000 */
[----:B------:R-:W-:Y:S02]  /*5210*/  CS2R R94, SRZ ;  /* 0x00000000005e7805 */ /* 0x000fe4000001ff00 */
[----:B------:R-:W-:Y:S02]  /*5220*/  ISETP.GT.AND P1, PT, R60, RZ, PT ;  /* 0x000000ff3c00720c */ /* 0x000fe40003f24270 */
[----:B------:R-:W-:Y:S02]  /*5230*/  CS2R R92, SRZ ;  /* 0x00000000005c7805 */ /* 0x000fe4000001ff00 */
[----:B------:R-:W-:Y:S02]  /*5240*/  FMNMX.FTZ R31, R2, R31, !PT ;  /* 0x0000001f021f7209 */ /* 0x000fe40007810000 */
[----:B------:R-:W-:Y:S02]  /*5250*/  CS2R R90, SRZ ;  /* 0x00000000005a7805 */ /* 0x000fe4000001ff00 */
[C---:B------:R-:W-:Y:S01]  /*5260*/  ISETP.GT.AND P2, PT, R60.reuse, 0x1, PT ;  /* 0x000000013c00780c */ /* 0x040fe20003f44270 */
[----:B------:R-:W1:Y:S01]  /*5270*/  MUFU.TANH R57, R57 ;  /* 0x0000003900397308 */ /* 0x000e620000002400 */
[----:B------:R-:W-:Y:S01]  /*5280*/  ISETP.GT.AND P3, PT, R60, 0x8, PT ;  /* 0x000000083c00780c */ /* 0x000fe20003f64270 */
[----:B------:R-:W2:Y:S01]  /*5290*/  SHFL.BFLY PT, R30, R31, 0x2, 0x1f ;  /* 0x0c401f001f1e7f89 */ /* 0x000ea200000e0000 */
[----:B------:R-:W-:-:S02]  /*52a0*/  R2UR UR4, R0 ;  /* 0x00000000000472ca */ /* 0x000fc400000e0000 */
[----:B------:R-:W-:Y:S02]  /*52b0*/  CS2R R88, SRZ ;  /* 0x0000000000587805 */ /* 0x000fe4000001ff00 */
[----:B------:R-:W-:Y:S02]  /*52c0*/  R2UR UR14, R214 ;  /* 0x00000000d60e72ca */ /* 0x000fe400000e0000 */
[----:B------:R-:W-:Y:S02]  /*52d0*/  CS2R R86, SRZ ;  /* 0x0000000000567805 */ /* 0x000fe4000001ff00 */
[----:B------:R-:W-:Y:S01]  /*52e0*/  CS2R R84, SRZ ;  /* 0x0000000000547805 */ /* 0x000fe2000001ff00 */
[----:B------:R-:W3:Y:S01]  /*52f0*/  MUFU.TANH R59, R59 ;  /* 0x0000003b003b7308 */ /* 0x000ee20000002400 */
[----:B0-----:R-:W-:Y:S02]  /*5300*/  FSEL R58, R58, -INF , P3 ;  /* 0xff8000003a3a7808 */ /* 0x001fe40001800000 */
[----:B------:R-:W-:-:S02]  /*5310*/  CS2R R82, SRZ ;  /* 0x0000000000527805 */ /* 0x000fc4000001ff00 */
[----:B------:R-:W-:Y:S02]  /*5320*/  ISETP.GT.AND P3, PT, R60, 0x28, PT ;  /* 0x000000283c00780c */ /* 0x000fe40003f64270 */
[----:B------:R-:W-:Y:S02]  /*5330*/  CS2R R80, SRZ ;  /* 0x0000000000507805 */ /* 0x000fe4000001ff00 */
[----:B------:R-:W-:Y:S02]  /*5340*/  CS2R R78, SRZ ;  /* 0x00000000004e7805 */ /* 0x000fe4000001ff00 */
[----:B------:R-:W-:Y:S02]  /*5350*/  CS2R R76, SRZ ;  /* 0x00000000004c7805 */ /* 0x000fe4000001ff00 */
[----:B------:R-:W-:Y:S01]  /*5360*/  CS2R R74, SRZ ;  /* 0x00000000004a7805 */ /* 0x000fe2000001ff00 */
[----:B------:R2:W-:Y:S01]  /*5370*/  MUFU.TANH R61, R40 ;  /* 0x00000028003d7308 */ /* 0x0005e20000002400 */
[----:B------:R-:W-:Y:S01]  /*5380*/  UIADD3 UR4, UR4, 0x38840, URZ ;  /* 0x0003884004047890 */ /* 0x000fe2000fffe03f */
[----:B------:R-:W-:Y:S01]  /*5390*/  CS2R R72, SRZ ;  /* 0x0000000000487805 */ /* 0x000fe2000001ff00 */
[----:B------:R-:W-:Y:S01]  /*53a0*/  UISETP.LT.AND UP0, UPT, UR14, UR6, UPT ;  /* 0x000000060e00728c */ /* 0x000fe2000bf01270 */
[----:B------:R-:W-:Y:S01]  /*53b0*/  CS2R R70, SRZ ;  /* 0x0000000000467805 */ /* 0x000fe2000001ff00 */
[----:B------:R-:W-:-:S02]  /*53c0*/  UPRMT UR4, UR15, 0x654, UR4 ;  /* 0x000006540f047896 */ /* 0x000fc40008000004 */
[----:B------:R-:W-:Y:S01]  /*53d0*/  USEL UR7, UR14, UR6, !UP0 ;  /* 0x000000060e077287 */ /* 0x000fe2000c000000 */
[----:B------:R-:W0:Y:S01]  /*53e0*/  MUFU.TANH R49, R49 ;  /* 0x0000003100317308 */ /* 0x000e220000002400 */
[----:B--2---:R-:W-:Y:S02]  /*53f0*/  FMNMX.FTZ R40, R31, R30, !PT ;  /* 0x0000001e1f287209 */ /* 0x004fe40007810000 */
[----:B------:R-:W-:Y:S01]  /*5400*/  UISETP.GE.AND UP0, UPT, UR61, UR7, UPT ;  /* 0x000000073d00728c */ /* 0x000fe2000bf06270 */
[----:B------:R-:W-:Y:S02]  /*5410*/  FSEL R30, R3, -INF , P1 ;  /* 0xff800000031e7808 */ /* 0x000fe40000800000 */
[----:B------:R-:W-:Y:S01]  /*5420*/  FSEL R31, R56, -INF , P2 ;  /* 0xff800000381f7808 */ /* 0x000fe20001000000 */
[----:B------:R-:W-:Y:S01]  /*5430*/  SYNCS.ARRIVE.TRANS64.RED.A1T0 RZ, [UR4], RZ ;  /* 0x000000ffffff79a7 */ /* 0x000fe20008100404 */
[----:B------:R-:W2:Y:S01]  /*5440*/  MUFU.TANH R51, R51 ;  /* 0x0000003300337308 */ /* 0x000ea20000002400 */
[----:B------:R-:W-:-:S02]  /*5450*/  ISETP.GT.AND P1, PT, R60, 0x9, PT ;  /* 0x000000093c00780c */ /* 0x000fc40003f24270 */
[----:B------:R-:W-:Y:S02]  /*5460*/  FMNMX.FTZ R3, R30, R31, !PT ;  /* 0x0000001f1e037209 */ /* 0x000fe40007810000 */
[C---:B------:R-:W-:Y:S02]  /*5470*/  ISETP.GT.AND P2, PT, R60.reuse, 0x10, PT ;  /* 0x000000103c00780c */ /* 0x040fe40003f44270 */
[----:B-1----:R-:W-:Y:S01]  /*5480*/  FSEL R57, R57, -INF , P1 ;  /* 0xff80000039397808 */ /* 0x002fe20000800000 */
[----:B------:R1:W-:Y:S01]  /*5490*/  MUFU.TANH R63, R41 ;  /* 0x00000029003f7308 */ /* 0x0003e20000002400 */
[C---:B------:R-:W-:Y:S02]  /*54a0*/  ISETP.GT.AND P1, PT, R60.reuse, 0x11, PT ;  /* 0x000000113c00780c */ /* 0x040fe40003f24270 */
[----:B---3--:R-:W-:Y:S02]  /*54b0*/  FSEL R59, R59, -INF , P2 ;  /* 0xff8000003b3b7808 */ /* 0x008fe40001000000 */
[----:B------:R-:W-:-:S02]  /*54c0*/  ISETP.GT.AND P2, PT, R60, 0x18, PT ;  /* 0x000000183c00780c */ /* 0x000fc40003f44270 */
[----:B0-----:R-:W-:Y:S01]  /*54d0*/  FSEL R49, R49, -INF , P1 ;  /* 0xff80000031317808 */ /* 0x001fe20000800000 */
[----:B------:R-:W0:Y:S01]  /*54e0*/  MUFU.TANH R53, R53 ;  /* 0x0000003500357308 */ /* 0x000e220000002400 */
[----:B-1----:R-:W1:Y:S01]  /*54f0*/  SHFL.BFLY PT, R41, R40, 0x1, 0x1f ;  /* 0x0c201f0028297f89 */ /* 0x002e6200000e0000 */
[C---:B------:R-:W-:Y:S02]  /*5500*/  ISETP.GT.AND P1, PT, R60.reuse, 0x19, PT ;  /* 0x000000193c00780c */ /* 0x040fe40003f24270 */
[----:B--2---:R-:W-:Y:S02]  /*5510*/  FSEL R51, R51, -INF , P2 ;  /* 0xff80000033337808 */ /* 0x004fe40001000000 */
[----:B------:R-:W-:Y:S02]  /*5520*/  ISETP.GT.AND P2, PT, R60, 0x20, PT ;  /* 0x000000203c00780c */ /* 0x000fe40003f44270 */
[----:B------:R2:W-:Y:S08]  /*5530*/  MUFU.TANH R62, R24 ;  /* 0x00000018003e7308 */ /* 0x0005f00000002400 */
[----:B------:R-:W3:Y:S01]  /*5540*/  MUFU.TANH R44, R44 ;  /* 0x0000002c002c7308 */ /* 0x000ee20000002400 */
[----:B--2---:R-:W-:-:S04]  /*5550*/  FMNMX.FTZ R24, R58, R3, !PT ;  /* 0x000000033a187209 */ /* 0x004fc80007810000 */
[----:B------:R-:W-:-:S03]  /*5560*/  FMNMX.FTZ R24, R57, R24, !PT ;  /* 0x0000001839187209 */ /* 0x000fc60007810000 */
[----:B------:R-:W2:Y:S01]  /*5570*/  MUFU.TANH R45, R45 ;  /* 0x0000002d002d7308 */ /* 0x000ea20000002400 */
[----:B------:R-:W-:Y:S02]  /*5580*/  FMNMX.FTZ R24, R59, R24, !PT ;  /* 0x000000183b187209 */ /* 0x000fe40007810000 */
[----:B-1----:R-:W-:Y:S02]  /*5590*/  FMNMX.FTZ R3, R40, R41, !PT ;  /* 0x0000002928037209 */ /* 0x002fe40007810000 */
[----:B------:R-:W-:-:S03]  /*55a0*/  FMNMX.FTZ R24, R49, R24, !PT ;  /* 0x0000001831187209 */ /* 0x000fc60007810000 */
[----:B------:R0:W1:Y:S08]  /*55b0*/  MUFU.TANH R64, R32 ;  /* 0x0000002000407308 */ /* 0x0000700000002400 */
[----:B------:R4:W-:Y:S01]  /*55c0*/  MUFU.TANH R56, R25 ;  /* 0x0000001900387308 */ /* 0x0009e20000002400 */
[----:B0-----:R-:W-:Y:S02]  /*55d0*/  FSEL R32, R53, -INF , P1 ;  /* 0xff80000035207808 */ /* 0x001fe40000800000 */
[----:B------:R-:W-:-:S05]  /*55e0*/  ISETP.GT.AND P1, PT, R60, 0x21, PT ;  /* 0x000000213c00780c */ /* 0x000fca0003f24270 */
[----:B------:R0:W-:Y:S01]  /*55f0*/  MUFU.TANH R68, R28 ;  /* 0x0000001c00447308 */ /* 0x0001e20000002400 */
[----:B----4-:R-:W-:-:S04]  /*5600*/  FMNMX.FTZ R25, R51, R24, !PT ;  /* 0x0000001833197209 */ /* 0x010fc80007810000 */
[----:B------:R-:W-:-:S03]  /*5610*/  FMNMX.FTZ R25, R32, R25, !PT ;  /* 0x0000001920197209 */ /* 0x000fc60007810000 */
[----:B------:R4:W5:Y:S01]  /*5620*/  MUFU.TANH R65, R33 ;  /* 0x0000002100417308 */ /* 0x0009620000002400 */
[----:B0-----:R-:W-:Y:S02]  /*5630*/  FSEL R28, R61, -INF , P2 ;  /* 0xff8000003d1c7808 */ /* 0x001fe40001000000 */
[----:B------:R-:W-:Y:S02]  /*5640*/  FSETP.NEU.FTZ.AND P2, PT, R3, -INF , PT ;  /* 0xff8000000300780b */ /* 0x000fe40003f5d000 */
[----:B------:R-:W-:-:S03]  /*5650*/  FMNMX.FTZ R24, R28, R25, !PT ;  /* 0x000000191c187209 */ /* 0x000fc60007810000 */
[----:B------:R0:W5:Y:S01]  /*5660*/  MUFU.TANH R66, R36 ;  /* 0x0000002400427308 */ /* 0x0001620000002400 */
[----:B----4-:R-:W-:Y:S02]  /*5670*/  FSEL R33, R63, -INF , P1 ;  /* 0xff8000003f217808 */ /* 0x010fe40000800000 */
[----:B------:R-:W-:Y:S02]  /*5680*/  ISETP.GT.AND P1, PT, R60, 0x29, PT ;  /* 0x000000293c00780c */ /* 0x000fe40003f24270 */
[----:B------:R-:W-:-:S03]  /*5690*/  FMNMX.FTZ R24, R33, R24, !PT ;  /* 0x0000001821187209 */ /* 0x000fc60007810000 */
[----:B------:R3:W-:Y:S01]  /*56a0*/  MUFU.TANH R69, R29 ;  /* 0x0000001d00457308 */ /* 0x0007e20000002400 */
[----:B0-----:R-:W-:-:S05]  /*56b0*/  FMUL.FTZ R36, R3, UR5 ;  /* 0x0000000503247c20 */ /* 0x001fca0008410000 */
[----:B------:R-:W-:Y:S02]  /*56c0*/  FSEL R25, R36, RZ, P2 ;  /* 0x000000ff24197208 */ /* 0x000fe40001000000 */
[----:B------:R1:W0:Y:S01]  /*56d0*/  MUFU.TANH R67, R37 ;  /* 0x0000002500437308 */ /* 0x0002220000002400 */
[----:B---3--:R-:W-:Y:S02]  /*56e0*/  FSEL R29, R44, -INF , P3 ;  /* 0xff8000002c1d7808 */ /* 0x008fe40001800000 */
[----:B------:R-:W-:Y:S01]  /*56f0*/  ISETP.GT.AND P2, PT, R60, 0x30, PT ;  /* 0x000000303c00780c */ /* 0x000fe20003f44270 */
[--C-:B------:R-:W-:Y:S01]  /*5700*/  FFMA.FTZ R209, R54, UR5, -R25.reuse ;  /* 0x0000000536d17c23 */ /* 0x100fe20008010819 */
[----:B--2---:R-:W-:Y:S01]  /*5710*/  FSEL R36, R45, -INF , P1 ;  /* 0xff8000002d247808 */ /* 0x004fe20000800000 */
[--C-:B------:R-:W-:Y:S01]  /*5720*/  FFMA.FTZ R54, R52, UR5, -R25.reuse ;  /* 0x0000000534367c23 */ /* 0x100fe20008010819 */
[----:B------:R-:W-:Y:S01]  /*5730*/  FMNMX.FTZ R41, R29, R24, !PT ;  /* 0x000000181d297209 */ /* 0x000fe20007810000 */
[--C-:B------:R-:W-:Y:S01]  /*5740*/  FFMA.FTZ R55, R50, UR5, -R25.reuse ;  /* 0x0000000532377c23 */ /* 0x100fe20008010819 */
[----:B------:R-:W-:Y:S01]  /*5750*/  ISETP.GT.AND P1, PT, R60, 0x31, PT ;  /* 0x000000313c00780c */ /* 0x000fe20003f24270 */
[--C-:B------:R-:W-:Y:S01]  /*5760*/  FFMA.FTZ R35, R35, UR5, -R25.reuse ;  /* 0x0000000523237c23 */ /* 0x100fe20008010819 */
[----:B-1----:R-:W-:Y:S01]  /*5770*/  FSEL R37, R64, -INF , P2 ;  /* 0xff80000040257808 */ /* 0x002fe20001000000 */
[--C-:B------:R-:W-:Y:S01]  /*5780*/  FFMA.FTZ R197, R4, UR5, -R25.reuse ;  /* 0x0000000504c57c23 */ /* 0x100fe20008010819 */
[----:B------:R-:W-:Y:S01]  /*5790*/  FMNMX.FTZ R24, R36, R41, !PT ;  /* 0x0000002924187209 */ /* 0x000fe20007810000 */
[----:B------:R-:W-:Y:S01]  /*57a0*/  MUFU.EX2 R207, R35 ;  /* 0x0000002300cf7308 */ /* 0x000fe20000000800 */
[----:B------:R-:W-:Y:S01]  /*57b0*/  ISETP.GT.AND P2, PT, R60, 0x38, PT ;  /* 0x000000383c00780c */ /* 0x000fe20003f44270 */
[--C-:B------:R-:W-:Y:S01]  /*57c0*/  FFMA.FTZ R199, R21, UR5, -R25.reuse ;  /* 0x0000000515c77c23 */ /* 0x100fe20008010819 */
[----:B-----5:R-:W-:Y:S01]  /*57d0*/  FSEL R40, R65, -INF , P1 ;  /* 0xff80000041287808 */ /* 0x020fe20000800000 */
[--C-:B------:R-:W-:Y:S01]  /*57e0*/  FFMA.FTZ R21, R20, UR5, -R25.reuse ;  /* 0x0000000514157c23 */ /* 0x100fe20008010819 */
[----:B------:R-:W-:Y:S01]  /*57f0*/  FMNMX.FTZ R45, R37, R24, !PT ;  /* 0x00000018252d7209 */ /* 0x000fe20007810000 */
[--C-:B------:R-:W-:Y:S01]  /*5800*/  FFMA.FTZ R42, R42, UR5, -R25.reuse ;  /* 0x000000052a2a7c23 */ /* 0x100fe20008010819 */
[----:B------:R-:W-:Y:S01]  /*5810*/  ISETP.GT.AND P1, PT, R60, 0x39, PT ;  /* 0x000000393c00780c */ /* 0x000fe20003f24270 */
[----:B------:R1:W-:Y:S01]  /*5820*/  MUFU.EX2 R24, R54 ;  /* 0x0000003600187308 */ /* 0x0003e20000000800 */
[----:B------:R-:W-:Y:S01]  /*5830*/  FSEL R41, R66, -INF , P2 ;  /* 0xff80000042297808 */ /* 0x000fe20001000000 */
[--C-:B------:R-:W-:Y:S01]  /*5840*/  FFMA.FTZ R5, R5, UR5, -R25.reuse ;  /* 0x0000000505057c23 */ /* 0x100fe20008010819 */
[----:B------:R-:W-:Y:S01]  /*5850*/  FMNMX.FTZ R52, R40, R45, !PT ;  /* 0x0000002d28347209 */ /* 0x000fe20007810000 */
[--C-:B------:R-:W-:Y:S01]  /*5860*/  FFMA.FTZ R18, R18, UR5, -R25.reuse ;  /* 0x0000000512127c23 */ /* 0x100fe20008010819 */
[----:B------:R-:W-:Y:S01]  /*5870*/  ISETP.GT.AND P2, PT, R60, 0x40, PT ;  /* 0x000000403c00780c */ /* 0x000fe20003f44270 */
[--C-:B------:R-:W-:Y:S01]  /*5880*/  FFMA.FTZ R38, R38, UR5, -R25.reuse ;  /* 0x0000000526267c23 */ /* 0x100fe20008010819 */
[----:B0-----:R-:W-:Y:S01]  /*5890*/  FSEL R44, R67, -INF , P1 ;  /* 0xff800000432c7808 */ /* 0x001fe20000800000 */
[----:B------:R-:W-:Y:S01]  /*58a0*/  MUFU.EX2 R209, R209 ;  /* 0x000000d100d17308 */ /* 0x000fe20000000800 */
[----:B------:R-:W-:Y:S01]  /*58b0*/  FMNMX.FTZ R53, R41, R52, !PT ;  /* 0x0000003429357209 */ /* 0x000fe20007810000 */
[--C-:B-1----:R-:W-:Y:S01]  /*58c0*/  FFMA.FTZ R54, R48, UR5, -R25.reuse ;  /* 0x0000000530367c23 */ /* 0x102fe20008010819 */
        /* <DEDUP_REMOVED lines=13> */
[----:B------:R-:W0:Y:S01]  /*59a0*/  MUFU.EX2 R54, R54 ;  /* 0x0000003600367308 */ /* 0x000e220000000800 */
[----:B------:R-:W-:Y:S01]  /*59b0*/  FSEL R48, R68, -INF , P2 ;  /* 0xff80000044307808 */ /* 0x000fe20001000000 */
[--C-:B------:R-:W-:Y:S01]  /*59c0*/  FFMA.FTZ R46, R46, UR5, -R25.reuse ;  /* 0x000000052e2e7c23 */ /* 0x100fe20008010819 */
[----:B------:R-:W-:Y:S01]  /*59d0*/  FMNMX.FTZ R53, R50, R53, !PT ;  /* 0x0000003532357209 */ /* 0x000fe20007810000 */
[--C-:B------:R-:W-:Y:S01]  /*59e0*/  FFMA.FTZ R26, R26, UR5, -R25.reuse ;  /* 0x000000051a1a7c23 */ /* 0x100fe20008010819 */
[----:B------:R-:W-:Y:S01]  /*59f0*/  FSEL R52, R69, -INF , P1 ;  /* 0xff80000045347808 */ /* 0x000fe20000800000 */
[----:B------:R-:W-:Y:S01]  /*5a00*/  FFMA.FTZ R2, R2, UR5, -R25 ;  /* 0x0000000502027c23 */ /* 0x000fe20008010819 */
[----:B------:R-:W-:Y:S01]  /*5a10*/  FMNMX.FTZ R53, R48, R53, !PT ;  /* 0x0000003530357209 */ /* 0x000fe20007810000 */
[----:B------:R-:W-:Y:S01]  /*5a20*/  MUFU.EX2 R42, R42 ;  /* 0x0000002a002a7308 */ /* 0x000fe20000000800 */
[----:B------:R-:W-:-:S02]  /*5a30*/  CS2R R68, SRZ ;  /* 0x0000000000447805 */ /* 0x000fc4000001ff00 */
[----:B------:R-:W-:Y:S02]  /*5a40*/  CS2R R66, SRZ ;  /* 0x0000000000427805 */ /* 0x000fe4000001ff00 */
[----:B------:R-:W-:Y:S02]  /*5a50*/  FMNMX.FTZ R53, R52, R53, !PT ;  /* 0x0000003534357209 */ /* 0x000fe40007810000 */
[----:B------:R-:W-:-:S03]  /*5a60*/  CS2R R64, SRZ ;  /* 0x0000000000407805 */ /* 0x000fc6000001ff00 */
[----:B------:R-:W1:Y:S01]  /*5a70*/  SHFL.BFLY PT, R34, R53, 0x2, 0x1f ;  /* 0x0c401f0035227f89 */ /* 0x000e6200000e0000 */
[----:B------:R-:W-:Y:S01]  /*5a80*/  MUFU.EX2 R205, R56 ;  /* 0x0000003800cd7308 */ /* 0x000fe20000000800 */
[----:B0-----:R-:W-:-:S07]  /*5a90*/  F2FP.BF16.F32.PACK_AB R211, R54, R55 ;  /* 0x0000003736d3723e */ /* 0x001fce00000010ff */
[----:B------:R0:W-:Y:S08]  /*5aa0*/  MUFU.EX2 R195, R18 ;  /* 0x0000001200c37308 */ /* 0x0001f00000000800 */
[----:B------:R-:W-:Y:S01]  /*5ab0*/  MUFU.EX2 R203, R38 ;  /* 0x0000002600cb7308 */ /* 0x000fe20000000800 */
[----:B0-----:R-:W-:Y:S01]  /*5ac0*/  FADD.FTZ R18, R209, R24 ;  /* 0x00000018d1127221 */ /* 0x001fe20000010000 */
[----:B------:R-:W-:-:S02]  /*5ad0*/  F2FP.BF16.F32.PACK_AB R209, R24, R209 ;  /* 0x000000d118d1723e */ /* 0x000fc400000010ff */
[----:B-1----:R-:W-:-:S04]  /*5ae0*/  FMNMX.FTZ R34, R53, R34, !PT ;  /* 0x0000002235227209 */ /* 0x002fc80007810000 */
[----:B------:R-:W-:Y:S01]  /*5af0*/  MUFU.EX2 R60, R39 ;  /* 0x00000027003c7308 */ /* 0x000fe20000000800 */
[----:B------:R-:W0:Y:S07]  /*5b00*/  SHFL.BFLY PT, R35, R34, 0x1, 0x1f ;  /* 0x0c201f0022237f89 */ /* 0x000e2e00000e0000 */
[----:B------:R-:W-:Y:S08]  /*5b10*/  MUFU.EX2 R56, R27 ;  /* 0x0000001b00387308 */ /* 0x000ff00000000800 */
[----:B------:R-:W-:Y:S08]  /*5b20*/  MUFU.EX2 R43, R43 ;  /* 0x0000002b002b7308 */ /* 0x000ff00000000800 */
[----:B------:R-:W1:Y:S01]  /*5b30*/  MUFU.EX2 R62, R47 ;  /* 0x0000002f003e7308 */ /* 0x000e620000000800 */
[----:B0-----:R-:W-:-:S04]  /*5b40*/  FMNMX.FTZ R4, R34, R35, !PT ;  /* 0x0000002322047209 */ /* 0x001fc80007810000 */
[C---:B------:R-:W-:Y:S01]  /*5b50*/  FSETP.NEU.FTZ.AND P1, PT, R4.reuse, -INF , PT ;  /* 0xff8000000400780b */ /* 0x040fe20003f3d000 */
[----:B------:R-:W-:Y:S02]  /*5b60*/  FMUL.FTZ R20, R4, UR5 ;  /* 0x0000000504147c20 */ /* 0x000fe40008410000 */
[----:B------:R-:W-:Y:S03]  /*5b70*/  MUFU.EX2 R34, R5 ;  /* 0x0000000500227308 */ /* 0x000fe60000000800 */
[----:B------:R-:W-:Y:S02]  /*5b80*/  FSEL R20, R20, RZ, P1 ;  /* 0x000000ff14147208 */ /* 0x000fe40000800000 */
[----:B------:R-:W-:-:S03]  /*5b90*/  PLOP3.LUT P1, PT, PT, PT, UP0, 0x80, 0x0 ;  /* 0x000000000000781c */ /* 0x000fc60003f2f008 */
        /* <DEDUP_REMOVED lines=22> */
[----:B------:R-:W-:Y:S01]  /*5d00*/  FFMA.FTZ R20, R52, UR5, -R20 ;  /* 0x0000000534147c23 */ /* 0x000fe20008010814 */
[----:B-1----:R-:W-:Y:S01]  /*5d10*/  F2FP.BF16.F32.PACK_AB R201, R62, R43 ;  /* 0x0000002b3ec9723e */ /* 0x002fe200000010ff */
[----:B------:R-:W1:Y:S01]  /*5d20*/  MUFU.EX2 R58, R58 ;  /* 0x0000003a003a7308 */ /* 0x000e620000000800 */
[----:B------:R-:W-:-:S07]  /*5d30*/  CS2R R52, SRZ ;  /* 0x0000000000347805 */ /* 0x000fce000001ff00 */
[----:B------:R-:W2:Y:S01]  /*5d40*/  MUFU.EX2 R57, R57 ;  /* 0x0000003900397308 */ /* 0x000ea20000000800 */
[----:B0-----:R-:W-:Y:S01]  /*5d50*/  FADD.FTZ R5, R30, R31 ;  /* 0x0000001f1e057221 */ /* 0x001fe20000010000 */
[----:B------:R-:W-:Y:S02]  /*5d60*/  F2FP.BF16.F32.PACK_AB R208, R31, R30 ;  /* 0x0000001e1fd0723e */ /* 0x000fe400000010ff */
[----:B------:R-:W-:-:S04]  /*5d70*/  CS2R R30, SRZ ;  /* 0x00000000001e7805 */ /* 0x000fc8000001ff00 */
        /* <DEDUP_REMOVED lines=9> */
[C---:B------:R-:W-:Y:S01]  /*5e10*/  FADD.FTZ R0, R205.reuse, R0 ;  /* 0x00000000cd007221 */ /* 0x040fe20000010000 */
[----:B------:R-:W-:Y:S01]  /*5e20*/  F2FP.BF16.F32.PACK_AB R205, R205, R42 ;  /* 0x0000002acdcd723e */ /* 0x000fe200000010ff */
[----:B------:R-:W2:Y:S01]  /*5e30*/  MUFU.EX2 R51, R51 ;  /* 0x0000003300337308 */ /* 0x000ea20000000800 */
[----:B0-----:R-:W-:Y:S01]  /*5e40*/  FADD.FTZ R27, R59, R38 ;  /* 0x000000263b1b7221 */ /* 0x001fe20000010000 */
[----:B------:R-:W-:Y:S01]  /*5e50*/  FADD.FTZ R25, R207, R0 ;  /* 0x00000000cf197221 */ /* 0x000fe20000010000 */
[C---:B------:R-:W-:Y:S02]  /*5e60*/  F2FP.BF16.F32.PACK_AB R207, R60.reuse, R207 ;  /* 0x000000cf3ccf723e */ /* 0x040fe400000010ff */
[----:B------:R-:W-:Y:S01]  /*5e70*/  CS2R R38, SRZ ;  /* 0x0000000000267805 */ /* 0x000fe2000001ff00 */
[----:B------:R-:W-:Y:S01]  /*5e80*/  FADD.FTZ R0, R60, R25 ;  /* 0x000000193c007221 */ /* 0x000fe20000010000 */
[----:B------:R-:W-:Y:S01]  /*5e90*/  CS2R R60, SRZ ;  /* 0x00000000003c7805 */ /* 0x000fe2000001ff00 */
[----:B------:R-:W0:Y:S01]  /*5ea0*/  MUFU.EX2 R32, R32 ;  /* 0x0000002000207308 */ /* 0x000e220000000800 */
[C---:B-1----:R-:W-:Y:S01]  /*5eb0*/  FADD.FTZ R18, R204.reuse, R27 ;  /* 0x0000001bcc127221 */ /* 0x042fe20000010000 */
[----:B------:R-:W-:-:S02]  /*5ec0*/  F2FP.BF16.F32.PACK_AB R204, R204, R59 ;  /* 0x0000003bcccc723e */ /* 0x000fc400000010ff */
[----:B------:R-:W-:-:S04]  /*5ed0*/  CS2R R58, SRZ ;  /* 0x00000000003a7805 */ /* 0x000fc8000001ff00 */
[----:B------:R-:W1:Y:S01]  /*5ee0*/  MUFU.EX2 R28, R28 ;  /* 0x0000001c001c7308 */ /* 0x000e620000000800 */
[----:B--2---:R-:W-:-:S07]  /*5ef0*/  FADD.FTZ R5, R51, R18 ;  /* 0x0000001233057221 */ /* 0x004fce0000010000 */
[----:B------:R-:W2:Y:S01]  /*5f00*/  MUFU.EX2 R33, R33 ;  /* 0x0000002100217308 */ /* 0x000ea20000000800 */
[C---:B0-----:R-:W-:Y:S01]  /*5f10*/  FADD.FTZ R5, R32.reuse, R5 ;  /* 0x0000000520057221 */ /* 0x041fe20000010000 */
[----:B------:R-:W-:-:S06]  /*5f20*/  F2FP.BF16.F32.PACK_AB R206, R32, R51 ;  /* 0x0000003320ce723e */ /* 0x000fcc00000010ff */
[----:B------:R-:W0:Y:S01]  /*5f30*/  MUFU.EX2 R29, R29 ;  /* 0x0000001d001d7308 */ /* 0x000e220000000800 */
[----:B-1----:R-:W-:Y:S01]  /*5f40*/  FADD.FTZ R18, R28, R5 ;  /* 0x000000051c127221 */ /* 0x002fe20000010000 */
[----:B------:R-:W-:Y:S01]  /*5f50*/  FADD.FTZ R5, R43, R0 ;  /* 0x000000002b057221 */ /* 0x000fe20000010000 */
[----:B------:R-:W-:-:S03]  /*5f60*/  CS2R R42, SRZ ;  /* 0x00000000002a7805 */ /* 0x000fc6000001ff00 */
[----:B------:R-:W-:Y:S01]  /*5f70*/  FADD.FTZ R5, R62, R5 ;  /* 0x000000053e057221 */ /* 0x000fe20000010000 */
[----:B------:R-:W-:Y:S01]  /*5f80*/  CS2R R62, SRZ ;  /* 0x00000000003e7805 */ /* 0x000fe2000001ff00 */
[----:B------:R-:W1:Y:S01]  /*5f90*/  MUFU.EX2 R36, R36 ;  /* 0x0000002400247308 */ /* 0x000e620000000800 */
[C---:B--2---:R-:W-:Y:S01]  /*5fa0*/  FADD.FTZ R18, R33.reuse, R18 ;  /* 0x0000001221127221 */ /* 0x044fe20000010000 */
[----:B------:R-:W-:Y:S01]  /*5fb0*/  FADD.FTZ R0, R46, R5 ;  /* 0x000000052e007221 */ /* 0x000fe20000010000 */
[----:B------:R-:W-:Y:S02]  /*5fc0*/  F2FP.BF16.F32.PACK_AB R200, R33, R28 ;  /* 0x0000001c21c8723e */ /* 0x000fe400000010ff */
[----:B------:R-:W-:Y:S01]  /*5fd0*/  CS2R R32, SRZ ;  /* 0x0000000000207805 */ /* 0x000fe2000001ff00 */
[C---:B------:R-:W-:Y:S01]  /*5fe0*/  FADD.FTZ R0, R203.reuse, R0 ;  /* 0x00000000cb007221 */ /* 0x040fe20000010000 */
[----:B------:R-:W-:Y:S01]  /*5ff0*/  F2FP.BF16.F32.PACK_AB R203, R203, R46 ;  /* 0x0000002ecbcb723e */ /* 0x000fe200000010ff */
[----:B------:R-:W2:Y:S01]  /*6000*/  MUFU.EX2 R37, R37 ;  /* 0x0000002500257308 */ /* 0x000ea20000000800 */
[----:B0-----:R-:W-:Y:S01]  /*6010*/  FADD.FTZ R25, R29, R18 ;  /* 0x000000121d197221 */ /* 0x001fe20000010000 */
[----:B------:R-:W-:-:S06]  /*6020*/  CS2R R46, SRZ ;  /* 0x00000000002e7805 */ /* 0x000fcc000001ff00 */
[----:B------:R-:W0:Y:S01]  /*6030*/  MUFU.EX2 R197, R197 ;  /* 0x000000c500c57308 */ /* 0x000e220000000800 */
[C---:B-1----:R-:W-:Y:S01]  /*6040*/  FADD.FTZ R18, R36.reuse, R25 ;  /* 0x0000001924127221 */ /* 0x042fe20000010000 */
[----:B------:R-:W-:Y:S02]  /*6050*/  F2FP.BF16.F32.PACK_AB R202, R36, R29 ;  /* 0x0000001d24ca723e */ /* 0x000fe400000010ff */
[----:B------:R-:W-:-:S04]  /*6060*/  CS2R R28, SRZ ;  /* 0x00000000001c7805 */ /* 0x000fc8000001ff00 */
[----:B------:R-:W1:Y:S01]  /*6070*/  MUFU.EX2 R40, R40 ;  /* 0x0000002800287308 */ /* 0x000e620000000800 */
[----:B--2---:R-:W-:-:S07]  /*6080*/  FADD.FTZ R5, R37, R18 ;  /* 0x0000001225057221 */ /* 0x004fce0000010000 */
[----:B------:R-:W2:Y:S01]  /*6090*/  MUFU.EX2 R41, R41 ;  /* 0x0000002900297308 */ /* 0x000ea20000000800 */
[----:B0-----:R-:W-:Y:S01]  /*60a0*/  FADD.FTZ R25, R197, R0 ;  /* 0x00000000c5197221 */ /* 0x001fe20000010000 */
[----:B------:R-:W-:-:S03]  /*60b0*/  F2FP.BF16.F32.PACK_AB R197, R56, R197 ;  /* 0x000000c538c5723e */ /* 0x000fc600000010ff */
[----:B------:R-:W-:Y:S01]  /*60c0*/  FADD.FTZ R18, R56, R25 ;  /* 0x0000001938127221 */ /* 0x000fe20000010000 */
[----:B------:R-:W-:Y:S02]  /*60d0*/  CS2R R56, SRZ ;  /* 0x0000000000387805 */ /* 0x000fe4000001ff00 */
[----:B------:R-:W0:Y:S01]  /*60e0*/  MUFU.EX2 R199, R199 ;  /* 0x000000c700c77308 */ /* 0x000e220000000800 */
[C---:B-1----:R-:W-:Y:S01]  /*60f0*/  FADD.FTZ R0, R40.reuse, R5 ;  /* 0x0000000528007221 */ /* 0x042fe20000010000 */
[----:B------:R-:W-:Y:S02]  /*6100*/  F2FP.BF16.F32.PACK_AB R196, R40, R37 ;  /* 0x0000002528c4723e */ /* 0x000fe400000010ff */
[----:B------:R-:W-:-:S04]  /*6110*/  CS2R R36, SRZ ;  /* 0x0000000000247805 */ /* 0x000fc8000001ff00 */
[----:B------:R-:W1:Y:S01]  /*6120*/  MUFU.EX2 R44, R44 ;  /* 0x0000002c002c7308 */ /* 0x000e620000000800 */
[----:B--2---:R-:W-:-:S07]  /*6130*/  FADD.FTZ R25, R41, R0 ;  /* 0x0000000029197221 */ /* 0x004fce0000010000 */
[----:B------:R-:W2:Y:S01]  /*6140*/  MUFU.EX2 R26, R26 ;  /* 0x0000001a001a7308 */ /* 0x000ea20000000800 */
[----:B0-----:R-:W-:-:S07]  /*6150*/  FADD.FTZ R27, R199, R18 ;  /* 0x00000012c71b7221 */ /* 0x001fce0000010000 */
[----:B------:R-:W0:Y:S01]  /*6160*/  MUFU.EX2 R45, R45 ;  /* 0x0000002d002d7308 */ /* 0x000e220000000800 */
[C---:B-1----:R-:W-:Y:S01]  /*6170*/  FADD.FTZ R0, R44.reuse, R25 ;  /* 0x000000192c007221 */ /* 0x042fe20000010000 */
[----:B------:R-:W-:Y:S02]  /*6180*/  F2FP.BF16.F32.PACK_AB R198, R44, R41 ;  /* 0x000000292cc6723e */ /* 0x000fe400000010ff */
[----:B------:R-:W-:-:S04]  /*6190*/  CS2R R40, SRZ ;  /* 0x0000000000287805 */ /* 0x000fc8000001ff00 */
[----:B------:R-:W1:Y:S01]  /*61a0*/  MUFU.EX2 R21, R21 ;  /* 0x0000001500157308 */ /* 0x000e620000000800 */
[C---:B--2---:R-:W-:Y:S01]  /*61b0*/  FADD.FTZ R18, R26.reuse, R27 ;  /* 0x0000001b1a127221 */ /* 0x044fe20000010000 */
[----:B------:R-:W-:-:S06]  /*61c0*/  F2FP.BF16.F32.PACK_AB R199, R26, R199 ;  /* 0x000000c71ac7723e */ /* 0x000fcc00000010ff */
[----:B------:R-:W2:Y:S01]  /*61d0*/  MUFU.EX2 R50, R50 ;  /* 0x0000003200327308 */ /* 0x000ea20000000800 */
[----:B0-----:R-:W-:-:S07]  /*61e0*/  FADD.FTZ R25, R45, R0 ;  /* 0x000000002d197221 */ /* 0x001fce0000010000 */
[----:B------:R-:W0:Y:S01]  /*61f0*/  MUFU.EX2 R48, R48 ;  /* 0x0000003000307308 */ /* 0x000e220000000800 */
[----:B-1----:R-:W-:Y:S01]  /*6200*/  FADD.FTZ R27, R21, R18 ;  /* 0x00000012151b7221 */ /* 0x002fe20000010000 */
[----:B------:R-:W-:-:S03]  /*6210*/  F2FP.BF16.F32.PACK_AB R193, R34, R21 ;  /* 0x0000001522c1723e */ /* 0x000fc600000010ff */
[----:B------:R-:W-:Y:S01]  /*6220*/  FADD.FTZ R0, R34, R27 ;  /* 0x0000001b22007221 */ /* 0x000fe20000010000 */
[----:B------:R-:W-:Y:S02]  /*6230*/  CS2R R34, SRZ ;  /* 0x0000000000227805 */ /* 0x000fe4000001ff00 */
[----:B------:R-:W-:Y:S01]  /*6240*/  CS2R R26, SRZ ;  /* 0x00000000001a7805 */ /* 0x000fe2000001ff00 */
[----:B------:R1:W3:Y:S01]  /*6250*/  MUFU.EX2 R5, R20 ;  /* 0x0000001400057308 */ /* 0x0002e20000000800 */
[C---:B--2---:R-:W-:Y:S01]  /*6260*/  FADD.FTZ R25, R50.reuse, R25 ;  /* 0x0000001932197221 */ /* 0x044fe20000010000 */
[----:B------:R-:W-:Y:S02]  /*6270*/  F2FP.BF16.F32.PACK_AB R192, R50, R45 ;  /* 0x0000002d32c0723e */ /* 0x000fe400000010ff */
[----:B------:R-:W-:Y:S02]  /*6280*/  CS2R R50, SRZ ;  /* 0x0000000000327805 */ /* 0x000fe4000001ff00 */
[----:B------:R-:W-:-:S02]  /*6290*/  CS2R R44, SRZ ;  /* 0x00000000002c7805 */ /* 0x000fc4000001ff00 */
[----:B------:R-:W2:Y:S01]  /*62a0*/  MUFU.EX2 R2, R2 ;  /* 0x0000000200027308 */ /* 0x000ea20000000800 */
[----:B0-----:R-:W-:Y:S01]  /*62b0*/  FADD.FTZ R18, R48, R25 ;  /* 0x0000001930127221 */ /* 0x001fe20000010000 */
[----:B------:R-:W-:Y:S01]  /*62c0*/  FADD.FTZ R25, R195, R0 ;  /* 0x00000000c3197221 */ /* 0x000fe20000010000 */
[----:B-1----:R-:W-:Y:S01]  /*62d0*/  MOV R20, UR7 ;  /* 0x0000000700147c02 */ /* 0x002fe20008000f00 */
[----:B------:R-:W-:Y:S02]  /*62e0*/  IMAD.MOV.U32 R0, RZ, RZ, 0x3f800000 ;  /* 0x3f800000ff007424 */ /* 0x000fe400078e00ff */
[C---:B---3--:R-:W-:Y:S01]  /*62f0*/  FADD.FTZ R18, R5.reuse, R18 ;  /* 0x0000001205127221 */ /* 0x048fe20000010000 */
[----:B------:R-:W-:Y:S02]  /*6300*/  F2FP.BF16.F32.PACK_AB R194, R5, R48 ;  /* 0x0000003005c2723e */ /* 0x000fe400000010ff */
[----:B------:R-:W-:Y:S01]  /*6310*/  CS2R R48, SRZ ;  /* 0x0000000000307805 */ /* 0x000fe2000001ff00 */
[C---:B--2---:R-:W-:Y:S01]  /*6320*/  FADD.FTZ R5, R2.reuse, R25 ;  /* 0x0000001902057221 */ /* 0x044fe20000010000 */
[----:B------:R-:W-:Y:S01]  /*6330*/  F2FP.BF16.F32.PACK_AB R195, R2, R195 ;  /* 0x000000c302c3723e */ /* 0x000fe200000010ff */
[----:B------:R-:W-:Y:S01]  /*6340*/  IMAD.MOV.U32 R2, RZ, RZ, 0x3f800000 ;  /* 0x3f800000ff027424 */ /* 0x000fe200078e00ff */
[----:B------:R-:W-:Y:S01]  /*6350*/  CS2R R24, SRZ ;  /* 0x0000000000187805 */ /* 0x000fe2000001ff00 */
[----:B------:R-:W-:Y:S06]  /*6360*/  @!P1 BRA `(.L_x_2387) ;  /* 0x0000004000cc9947 */ /* 0x000fec0003800000 */
[----:B------:R-:W-:Y:S01]  /*6370*/  R2UR UR4, R17 ;  /* 0x00000000110472ca */ /* 0x000fe200000e0000 */
[----:B------:R-:W-:Y:S01]  /*6380*/  IMAD.MOV.U32 R21, RZ, RZ, R3 ;  /* 0x000000ffff157224 */ /* 0x000fe200078e0003 */
[----:B------:R-:W-:Y:S01]  /*6390*/  UMOV UR60, UR61 ;  /* 0x0000003d003c7c82 */ /* 0x000fe20008000000 */
[----:B------:R-:W-:Y:S01]  /*63a0*/  IMAD.MOV.U32 R228, RZ, RZ, R4 ;  /* 0x000000ffffe47224 */ /* 0x000fe200078e0004 */
[----:B------:R-:W-:Y:S01]  /*63b0*/  UMOV UR37, UR36 ;  /* 0x0000002400257c82 */ /* 0x000fe20008000000 */
[----:B------:R-:W-:Y:S02]  /*63c0*/  IMAD.MOV.U32 R2, RZ, RZ, 0x3f800000 ;  /* 0x3f800000ff027424 */ /* 0x000fe400078e00ff */
[----:B------:R-:W-:-:S06]  /*63d0*/  IMAD.MOV.U32 R151, RZ, RZ, RZ ;  /* 0x000000ffff977224 */ /* 0x000fcc00078e00ff */
[----:B------:R-:W-:-:S07]  /*63e0*/  IMAD.U32 R229, RZ, RZ, UR4 ;  /* 0x00000004ffe57e24 */ /* 0x000fce000f8e00ff */
.L_x_2398:
[----:B------:R-:W-:Y:S01]  /*63f0*/  R2UR UR5, R229 ;  /* 0x00000000e50572ca */ /* 0x000fe200000e0000 */
[----:B------:R-:W-:-:S04]  /*6400*/  UISETP.NE.AND UP0, UPT, UR37, 0x1, UPT ;  /* 0x000000012500788c */ /* 0x000fc8000bf05270 */
[----:B------:R-:W-:-:S08]  /*6410*/  USEL UR4, URZ, 0x1, UP0 ;  /* 0x000000013f047887 */ /* 0x000fd00008000000 */
[----:B------:R-:W-:-:S06]  /*6420*/  ULOP3.LUT UR4, UR5, UR4, URZ, 0x3c, !UPT ;  /* 0x0000000405047292 */ /* 0x000fcc000f8e3c3f */
[----:B------:R-:W-:Y:S01]  /*6430*/  IMAD.U32 R17, RZ, RZ, UR4 ;  /* 0x00000004ff117e24 */ /* 0x000fe2000f8e00ff */
[----:B------:R-:W-:Y:S06]  /*6440*/  @!P0 BRA `(.L_x_2388) ;  /* 0x0000000000048947 */ /* 0x000fec0003800000 */
[----:B------:R-:W-:Y:S01]  /*6450*/  BPT.TRAP 0x1 ;  /* 0x000000040000795c */ /* 0x000fe20000300000 */
.L_x_2388:
[----:B------:R-:W-:Y:S01]  /*6460*/  R2UR UR5, R16 ;  /* 0x00000000100572ca */ /* 0x000fe200000e0000 */
[----:B------:R-:W-:Y:S01]  /*6470*/  UIADD3 UR36, UR37, 0x1, URZ ;  /* 0x0000000125247890 */ /* 0x000fe2000fffe03f */
[----:B------:R-:W-:-:S03]  /*6480*/  R2UR UR4, R17 ;  /* 0x00000000110472ca */ /* 0x000fc600000e0000 */
[----:B------:R-:W-:-:S04]  /*6490*/  UISETP.NE.AND UP0, UPT, UR36, 0x2, UPT ;  /* 0x000000022400788c */ /* 0x000fc8000bf05270 */
[----:B------:R-:W-:-:S04]  /*64a0*/  USEL UR36, UR36, URZ, UP0 ;  /* 0x0000003f24247287 */ /* 0x000fc80008000000 */
[----:B------:R-:W-:Y:S02]  /*64b0*/  ULEA UR61, UR36, UR5, 0x3 ;  /* 0x00000005243d7291 */ /* 0x000fe4000f8e183f */
[----:B------:R-:W-:-:S05]  /*64c0*/  IMAD.U32 R3, RZ, RZ, UR4 ;  /* 0x00000004ff037e24 */ /* 0x000fca000f8e00ff */
[----:B------:R-:W-:-:S04]  /*64d0*/  SHF.L.U32 R3, R3, 0x1f, RZ ;  /* 0x0000001f03037819 */ /* 0x000fc800000006ff */
[----:B------:R0:W1:Y:S01]  /*64e0*/  SYNCS.PHASECHK.TRANS64.TRYWAIT P1, [UR61+0x38830], R3 ;  /* 0x03883003ff0075a7 */ /* 0x000062000802017d */
[----:B------:R-:W-:Y:S05]  /*64f0*/  @!P0 BRA `(.L_x_2389) ;  /* 0x0000000000048947 */ /* 0x000fea0003800000 */
[----:B------:R-:W-:Y:S01]  /*6500*/  BPT.TRAP 0x1 ;  /* 0x000000040000795c */ /* 0x000fe20000300000 */
.L_x_2389:
[----:B-1----:R-:W-:Y:S05]  /*6510*/  @P1 BRA `(.L_x_2390) ;  /* 0x0000000000081947 */ /* 0x002fea0003800000 */
[----:B------:R-:W1:Y:S02]  /*6520*/  SYNCS.PHASECHK.TRANS64.TRYWAIT P1, [UR61+0x38830], R3 ;  /* 0x03883003ff0075a7 */ /* 0x000e64000802017d */
[----:B-1----:R-:W-:Y:S05]  /*6530*/  @!P1 BRA `(.L_x_2391) ;  /* 0x0000014400989947 */ /* 0x002fea0003800000 */
.L_x_2390:
[----:B------:R-:W-:Y:S01]  /*6540*/  R2UR UR4, R19 ;  /* 0x00000000130472ca */ /* 0x000fe200000e0000 */
[----:B------:R-:W-:Y:S01]  /*6550*/  WARPGROUP.ARRIVE ;  /* 0x00000000000079c5 */ /* 0x000fe20000000000 */
[----:B------:R-:W-:Y:S01]  /*6560*/  R2UR UR6, R14 ;  /* 0x000000000e0672ca */ /* 0x000fe200000e0000 */
[----:B------:R-:W-:Y:S01]  /*6570*/  UMOV UR59, 0x40000040 ;  /* 0x40000040003b7882 */ /* 0x000fe20000000000 */
        /* <DEDUP_REMOVED lines=9> */
[----:B------:R-:W-:Y:S01]  /*6610*/  UIMAD UR4, UR36, 0xa00, UR4 ;  /* 0x00000a00240478a4 */ /* 0x000fe2000f8e0204 */
[-C--:B------:R-:W-:Y:S01]  /*6620*/  FMUL.FTZ R24, R24, R0.reuse ;  /* 0x0000000018187220 */ /* 0x080fe20000410000 */
[----:B------:R-:W-:Y:S01]  /*6630*/  UMOV UR56, UR6 ;  /* 0x0000000600387c82 */ /* 0x000fe20008000000 */
[----:B------:R-:W-:Y:S01]  /*6640*/  UMOV UR35, 0x40000040 ;  /* 0x4000004000237882 */ /* 0x000fe20000000000 */
[----:B------:R-:W-:Y:S01]  /*6650*/  UMOV UR57, UR7 ;  /* 0x0000000700397c82 */ /* 0x000fe20008000000 */
[----:B------:R-:W-:Y:S01]  /*6660*/  UIADD3 UR18, UR4, 0x284, URZ ;  /* 0x0000028404127890 */ /* 0x000fe2000fffe03f */
[-C--:B------:R-:W-:Y:S01]  /*6670*/  FMUL.FTZ R25, R25, R0.reuse ;  /* 0x0000000019197220 */ /* 0x080fe20000410000 */
[----:B------:R-:W-:Y:S01]  /*6680*/  UMOV UR58, UR4 ;  /* 0x00000004003a7c82 */ /* 0x000fe20008000000 */
[----:B------:R-:W-:Y:S01]  /*6690*/  UIADD3 UR22, UR4, 0x286, URZ ;  /* 0x0000028604167890 */ /* 0x000fe2000fffe03f */
[----:B------:R-:W-:Y:S01]  /*66a0*/  HGMMA.64x16x16.F32.BF16 R184, gdesc[UR56], RZ, !UPT, gsb0 ;  /* 0x0020000038b879f0 */ /* 0x000fe2000c0018ff */
[----:B------:R-:W-:Y:S01]  /*66b0*/  UIADD3 UR58, UR4, 0x80, URZ ;  /* 0x00000080043a7890 */ /* 0x000fe2000fffe03f */
[-C--:B------:R-:W-:Y:S01]  /*66c0*/  FMUL.FTZ R28, R28, R0.reuse ;  /* 0x000000001c1c7220 */ /* 0x080fe20000410000 */
[----:B------:R-:W-:Y:S01]  /*66d0*/  UMOV UR59, 0x40000040 ;  /* 0x40000040003b7882 */ /* 0x000fe20000000000 */
[----:B------:R-:W-:Y:S01]  /*66e0*/  UMOV UR56, UR6 ;  /* 0x0000000600387c82 */ /* 0x000fe20008000000 */
[----:B------:R-:W-:Y:S01]  /*66f0*/  UMOV UR57, UR7 ;  /* 0x0000000700397c82 */ /* 0x000fe20008000000 */
        /* <DEDUP_REMOVED lines=56> */
[----:B------:R-:W-:Y:S01]  /*6a80*/  UMOV UR59, 0x40000040 ;  /* 0x40000040003b7882 */ /* 0x000fe20000000000 */
[----:B------:R-:W-:Y:S01]  /*6a90*/  UMOV UR56, UR6 ;  /* 0x0000000600387c82 */ /* 0x000fe20008000000 */
[----:B------:R-:W-:Y:S01]  /*6aa0*/  UMOV UR57, UR7 ;  /* 0x0000000700397c82 */ /* 0x000fe20008000000 */
        /* <DEDUP_REMOVED lines=95> */
[----:B------:R-:W-:Y:S01]  /*70a0*/  UMOV UR59, 0x40000040 ;  /* 0x40000040003b7882 */ /* 0x000fe20000000000 */
[----:B------:R-:W-:Y:S01]  /*70b0*/  UMOV UR56, UR6 ;  /* 0x0000000600387c82 */ /* 0x000fe20008000000 */
[----:B------:R-:W-:Y:S01]  /*70c0*/  UMOV UR57, UR7 ;  /* 0x0000000700397c82 */ /* 0x000fe20008000000 */
[----:B------:R-:W-:Y:S02]  /*70d0*/  R2UR UR6, R8 ;  /* 0x00000000080672ca */ /* 0x000fe400000e0000 */
[----:B------:R-:W-:Y:S01]  /*70e0*/  R2UR UR7, R9 ;  /* 0x00000000090772ca */ /* 0x000fe200000e0000 */
[----:B------:R-:W-:Y:S02]  /*70f0*/  WARPGROUP.DEPBAR.LE gsb0, 0x0 ;  /* 0x00008000000079c5 */ /* 0x000fe40000010000 */
[----:B------:R-:W-:-:S06]  /*7100*/  WARPGROUP.ARRIVE ;  /* 0x00000000000079c5 */ /* 0x000fcc0000000000 */
[----:B------:R-:W-:Y:S01]  /*7110*/  HGMMA.64x16x16.F32.BF16 R152, gdesc[UR56], RZ, !UPT, gsb0 ;  /* 0x00200000389879f0 */ /* 0x000fe2000c0018ff */
[----:B------:R-:W-:Y:S01]  /*7120*/  UIADD3 UR58, UR4, 0x2, URZ ;  /* 0x00000002043a7890 */ /* 0x000fe2000fffe03f */
[----:B------:R-:W-:Y:S01]  /*7130*/  UMOV UR59, 0x40000040 ;  /* 0x40000040003b7882 */ /* 0x000fe20000000000 */
[----:B------:R-:W-:Y:S01]  /*7140*/  UMOV UR56, UR14 ;  /* 0x0000000e00387c82 */ /* 0x000fe20008000000 */
[----:B------:R-:W-:Y:S01]  /*7150*/  UMOV UR57, UR15 ;  /* 0x0000000f00397c82 */ /* 0x000fe20008000000 */
[----:B------:R-:W-:Y:S02]  /*7160*/  WARPGROUP.DEPBAR.LE gsb0, 0x0 ;  /* 0x00008000000079c5 */ /* 0x000fe40000010000 */
[----:B------:R-:W-:-:S06]  /*7170*/  WARPGROUP.ARRIVE ;  /* 0x00000000000079c5 */ /* 0x000fcc0000000000 */
[----:B------:R-:W-:Y:S01]  /*7180*/  HGMMA.64x16x16.F32.BF16 R184, gdesc[UR56], R184, gsb0 ;  /* 0x0020000038b879f0 */ /* 0x000fe200080018b8 */
        /* <DEDUP_REMOVED lines=25> */
[----:B------:R-:W-:Y:S01]  /*7320*/  UIADD3 UR14, UR4, 0x282, URZ ;  /* 0x00000282040e7890 */ /* 0x000fe2000fffe03f */
[----:B------:R-:W-:Y:S01]  /*7330*/  UMOV UR15, 0x40000040 ;  /* 0x40000040000f7882 */ /* 0x000fe20000000000 */
        /* <DEDUP_REMOVED lines=366> */
[----:B------:R-:W-:Y:S05]  /*8a20*/  @!P0 BRA `(.L_x_2392) ;  /* 0x0000000000048947 */ /* 0x000fea0003800000 */
[----:B------:R-:W-:Y:S01]  /*8a30*/  BPT.TRAP 0x1 ;  /* 0x000000040000795c */ /* 0x000fe20000300000 */
.L_x_2392:
        /* <DEDUP_REMOVED lines=8> */
.L_x_2393:
[----:B---3--:R-:W-:Y:S05]  /*8ac0*/  @P1 BRA `(.L_x_2394) ;  /* 0x0000000000081947 */ /* 0x008fea0003800000 */
[----:B------:R-:W3:Y:S02]  /*8ad0*/  SYNCS.PHASECHK.TRANS64.TRYWAIT P1, [UR4+0x38850], R0 ;  /* 0x03885000ff0075a7 */ /* 0x000ee40008020144 */
[----:B---3--:R-:W-:Y:S05]  /*8ae0*/  @!P1 BRA `(.L_x_2395) ;  /* 0x0000012000449947 */ /* 0x008fea0003800000 */
.L_x_2394:
        /* <DEDUP_REMOVED lines=37> */
.L_x_2396:
[----:B------:R-:W-:Y:S01]  /*8d40*/  R2UR UR5, R213 ;  /* 0x00000000d50572ca */ /* 0x000fe200000e0000 */
[----:B------:R-:W-:Y:S01]  /*8d50*/  ULDC UR6, c[0x0][0x9d8] ;  /* 0x0002760000067ab9 */ /* 0x000fe20000000800 */
[----:B------:R-:W-:Y:S01]  /*8d60*/  R2UR UR11, R22 ;  /* 0x00000000160b72ca */ /* 0x000fe200000e0000 */
[----:B------:R-:W-:Y:S01]  /*8d70*/  FMUL.FTZ R200, R168, UR6 ;  /* 0x00000006a8c87c20 */ /* 0x000fe20008410000 */
[----:B------:R-:W-:Y:S01]  /*8d80*/  FMUL.FTZ R168, R170, UR6 ;  /* 0x00000006aaa87c20 */ /* 0x000fe20008410000 */
[----:B------:R-:W-:Y:S01]  /*8d90*/  R2UR UR10, R212 ;  /* 0x00000000d40a72ca */ /* 0x000fe200000e0000 */
[----:B------:R-:W-:Y:S01]  /*8da0*/  FMUL.FTZ R196, R160, UR6 ;  /* 0x00000006a0c47c20 */ /* 0x000fe20008410000 */
[----:B------:R-:W-:Y:S01]  /*8db0*/  FMUL.FTZ R202, R172, UR6 ;  /* 0x00000006acca7c20 */ /* 0x000fe20008410000 */
[----:B------:R-:W-:Y:S01]  /*8dc0*/  FMUL.FTZ R201, R171, UR6 ;  /* 0x00000006abc97c20 */ /* 0x000fe20008410000 */
[----:B------:R-:W-:Y:S01]  /*8dd0*/  FMUL.FTZ R171, R173, UR6 ;  /* 0x00000006adab7c20 */ /* 0x000fe20008410000 */
[----:B------:R-:W-:Y:S01]  /*8de0*/  FMUL.FTZ R210, R188, UR6 ;  /* 0x00000006bcd27c20 */ /* 0x000fe20008410000 */
[----:B------:R-:W-:Y:S01]  /*8df0*/  FMUL.FTZ R203, R175, UR6 ;  /* 0x00000006afcb7c20 */ /* 0x000fe20008410000 */
[----:B------:R-:W-:Y:S01]  /*8e00*/  FMUL.FTZ R175, R153, UR6 ;  /* 0x0000000699af7c20 */ /* 0x000fe20008410000 */
[----:B------:R-:W-:Y:S01]  /*8e10*/  UISETP.NE.AND UP0, UPT, UR5, URZ, UPT ;  /* 0x0000003f0500728c */ /* 0x000fe2000bf05270 */
[----:B------:R-:W-:Y:S01]  /*8e20*/  R2UR UR5, R215 ;  /* 0x00000000d70572ca */ /* 0x000fe200000e0000 */
[----:B------:R-:W-:-:S02]  /*8e30*/  IMAD.U32 R173, RZ, RZ, UR11 ;  /* 0x0000000bffad7e24 */ /* 0x000fc4000f8e00ff */
[----:B01----:R-:W-:Y:S01]  /*8e40*/  FMUL.FTZ R3, R189, UR6 ;  /* 0x00000006bd037c20 */ /* 0x003fe20008410000 */
[----:B------:R-:W0:Y:S01]  /*8e50*/  MUFU.TANH R210, R210 ;  /* 0x000000d200d27308 */ /* 0x000e220000002400 */
        /* <DEDUP_REMOVED lines=8> */
[----:B--23--:R-:W-:Y:S01]  /*8ee0*/  FMUL.FTZ R0, R186, UR6 ;  /* 0x00000006ba007c20 */ /* 0x00cfe20008410000 */
[----:B------:R-:W-:Y:S01]  /*8ef0*/  VIADD R170, R216, UR5 ;  /* 0x00000005d8aa7c36 */ /* 0x000fe20008000000 */
[----:B------:R-:W-:Y:S01]  /*8f00*/  UIMAD UR5, UR60, -0x50, URZ ;  /* 0xffffffb03c0578a4 */ /* 0x000fe2000f8e023f */
[----:B------:R-:W-:Y:S01]  /*8f10*/  FMUL.FTZ R2, R185, UR6 ;  /* 0x00000006b9027c20 */ /* 0x000fe20008410000 */
[----:B------:R-:W-:Y:S01]  /*8f20*/  FMUL.FTZ R206, R180, UR6 ;  /* 0x00000006b4ce7c20 */ /* 0x000fe20008410000 */
[----:B------:R-:W-:Y:S01]  /*8f30*/  FMUL.FTZ R205, R179, UR6 ;  /* 0x00000006b3cd7c20 */ /* 0x000fe20008410000 */
[----:B------:R-:W-:Y:S01]  /*8f40*/  @P1 IMAD.HI.U32 R172, R170, UR7, RZ ;  /* 0x00000007aaac1c27 */ /* 0x000fe2000f8e00ff */
[----:B------:R-:W-:Y:S01]  /*8f50*/  @UP0 ULDC UR7, c[0x0][0x450] ;  /* 0x0001140000070ab9 */ /* 0x000fe20000000800 */
[----:B------:R-:W2:Y:S02]  /*8f60*/  MUFU.TANH R200, R200 ;  /* 0x000000c800c87308 */ /* 0x000ea40000002400 */
[----:B------:R-:W-:Y:S01]  /*8f70*/  FMUL.FTZ R180, R181, UR6 ;  /* 0x00000006b5b47c20 */ /* 0x000fe20008410000 */
[----:B------:R-:W-:Y:S01]  /*8f80*/  IMAD.U32 R160, RZ, RZ, UR5 ;  /* 0x00000005ffa07e24 */ /* 0x000fe2000f8e00ff */
[----:B------:R-:W-:Y:S01]  /*8f90*/  @P2 SHF.R.U32.HI R170, RZ, UR7, R172 ;  /* 0x00000007ffaa2c19 */ /* 0x000fe200080116ac */
[----:B------:R-:W-:Y:S01]  /*8fa0*/  FMUL.FTZ R204, R176, UR6 ;  /* 0x00000006b0cc7c20 */ /* 0x000fe20008410000 */
[----:B------:R-:W-:Y:S01]  /*8fb0*/  FMUL.FTZ R181, R169, UR6 ;  /* 0x00000006a9b57c20 */ /* 0x000fe20008410000 */
[----:B------:R-:W-:Y:S01]  /*8fc0*/  FMUL.FTZ R169, R174, UR6 ;  /* 0x00000006aea97c20 */ /* 0x000fe20008410000 */
[----:B------:R-:W-:Y:S01]  /*8fd0*/  IADD3 R160, -R23, 0x1, R160 ;  /* 0x0000000117a07810 */ /* 0x000fe20007ffe1a0 */
[----:B------:R-:W-:Y:S01]  /*8fe0*/  SHFL.IDX PT, R153, R170, 0x1, 0x1c1f ;  /* 0x003c1f00aa997f89 */ /* 0x000fe200000e0000 */
[----:B------:R-:W3:Y:S01]  /*8ff0*/  MUFU.TANH R177, R177 ;  /* 0x000000b100b17308 */ /* 0x000ee20000002400 */
[----:B------:R-:W-:Y:S01]  /*9000*/  FMUL.FTZ R174, R161, UR6 ;  /* 0x00000006a1ae7c20 */ /* 0x000fe20008410000 */
[----:B------:R-:W-:Y:S01]  /*9010*/  IADD3 R173, -R173, UR10, R160 ;  /* 0x0000000aadad7c10 */ /* 0x000fe2000fffe1a0 */
[----:B------:R-:W-:Y:S01]  /*9020*/  FMUL.FTZ R161, R165, UR6 ;  /* 0x00000006a5a17c20 */ /* 0x000fe20008410000 */
[----:B------:R-:W4:Y:S01]  /*9030*/  SHFL.IDX PT, R160, R170, RZ, 0x1c1f ;  /* 0x001c1fffaaa07589 */ /* 0x000f2200000e0000 */
        /* <DEDUP_REMOVED lines=9> */
[----:B------:R-:W-:Y:S01]  /*90d0*/  ULDC UR5, c[0x0][0x988] ;  /* 0x0002620000057ab9 */ /* 0x000fe20000000800 */
[----:B------:R-:W-:Y:S01]  /*90e0*/  FMUL.FTZ R178, R182, UR6 ;  /* 0x00000006b6b27c20 */ /* 0x000fe20008410000 */
[----:B------:R-:W5:Y:S01]  /*90f0*/  MUFU.TANH R208, R208 ;  /* 0x000000d000d07308 */ /* 0x000f620000002400 */
[----:B------:R-:W-:Y:S01]  /*9100*/  FMUL.FTZ R166, R166, UR6 ;  /* 0x00000006a6a67c20 */ /* 0x000fe20008410000 */
[----:B------:R-:W-:Y:S01]  /*9110*/  FMUL.FTZ R199, R167, UR6 ;  /* 0x00000006a7c77c20 */ /* 0x000fe20008410000 */
[----:B------:R-:W-:Y:S01]  /*9120*/  FMUL.FTZ R193, R155, UR6 ;  /* 0x000000069bc17c20 */ /* 0x000fe20008410000 */
[----:B------:R-:W-:Y:S01]  /*9130*/  FMUL.FTZ R195, R158, UR6 ;  /* 0x000000069ec37c20 */ /* 0x000fe20008410000 */
[----:B------:R-:W-:Y:S01]  /*9140*/  FMUL.FTZ R159, R159, UR6 ;  /* 0x000000069f9f7c20 */ /* 0x000fe20008410000 */
[----:B------:R-:W3:Y:S01]  /*9150*/  S2UR UR7, SR_CgaCtaId ;  /* 0x00000000000779c3 */ /* 0x000ee20000008800 */
[----:B------:R-:W-:Y:S01]  /*9160*/  UIADD3 UR61, UR61, 0x38840, URZ ;  /* 0x000388403d3d7890 */ /* 0x000fe2000fffe03f */
[----:B------:R-:W5:Y:S01]  /*9170*/  MUFU.TANH R171, R171 ;  /* 0x000000ab00ab7308 */ /* 0x000f620000002400 */
[----:B----4-:R-:W-:-:S07]  /*9180*/  IMAD.IADD R152, R173, 0x1, R160 ;  /* 0x00000001ad987824 */ /* 0x010fce00078e02a0 */
[----:B------:R-:W4:Y:S01]  /*9190*/  MUFU.TANH R0, R0 ;  /* 0x0000000000007308 */ /* 0x000f220000002400 */
[C---:B------:R-:W-:Y:S02]  /*91a0*/  ISETP.GT.AND P4, PT, R152.reuse, 0x8, PT ;  /* 0x000000089800780c */ /* 0x040fe40003f84270 */
[----:B------:R-:W-:Y:S02]  /*91b0*/  ISETP.GT.AND P6, PT, R152, 0x9, PT ;  /* 0x000000099800780c */ /* 0x000fe40003fc4270 */
[----:B0-----:R-:W-:Y:S02]  /*91c0*/  FSEL R210, R210, -INF , P4 ;  /* 0xff800000d2d27808 */ /* 0x001fe40002000000 */
[C---:B------:R-:W-:Y:S01]  /*91d0*/  ISETP.GT.AND P4, PT, R152.reuse, 0x20, PT ;  /* 0x000000209800780c */ /* 0x040fe20003f84270 */
[----:B------:R-:W0:Y:S01]  /*91e0*/  MUFU.TANH R2, R2 ;  /* 0x0000000200027308 */ /* 0x000e220000002400 */
[----:B------:R-:W-:Y:S02]  /*91f0*/  ISETP.GT.AND P1, PT, R152, 0x11, PT ;  /* 0x000000119800780c */ /* 0x000fe40003f24270 */
[----:B-1----:R-:W-:Y:S01]  /*9200*/  FSEL R179, R3, -INF , P6 ;  /* 0xff80000003b37808 */ /* 0x002fe20003000000 */
[----:B------:R-:W-:Y:S01]  /*9210*/  IMAD.IADD R3, R173, 0x1, R153 ;  /* 0x00000001ad037824 */ /* 0x000fe200078e0299 */
[----:B--2---:R-:W-:Y:S01]  /*9220*/  FSEL R200, R200, -INF , P4 ;  /* 0xff800000c8c87808 */ /* 0x004fe20002000000 */
[----:B---3--:R-:W-:Y:S01]  /*9230*/  UPRMT UR61, UR7, 0x654, UR61 ;  /* 0x00000654073d7896 */ /* 0x008fe2000800003d */
[C---:B------:R-:W-:Y:S01]  /*9240*/  ISETP.GT.AND P4, PT, R152.reuse, 0x38, PT ;  /* 0x000000389800780c */ /* 0x040fe20003f84270 */
[----:B------:R-:W1:Y:S01]  /*9250*/  MUFU.TANH R204, R204 ;  /* 0x000000cc00cc7308 */ /* 0x000e620000002400 */
[----:B------:R-:W-:-:S02]  /*9260*/  ISETP.GT.AND P2, PT, R152, RZ, PT ;  /* 0x000000ff9800720c */ /* 0x000fc40003f44270 */
[----:B------:R-:W-:Y:S02]  /*9270*/  FSEL R165, R177, -INF , P1 ;  /* 0xff800000b1a57808 */ /* 0x000fe40000800000 */
[----:B------:R-:W-:Y:S02]  /*9280*/  ISETP.GT.AND P1, PT, R152, 0x29, PT ;  /* 0x000000299800780c */ /* 0x000fe40003f24270 */
[----:B-----5:R-:W-:Y:S01]  /*9290*/  FSEL R198, R198, -INF , P4 ;  /* 0xff800000c6c67808 */ /* 0x020fe20002000000 */
[----:B------:R-:W2:Y:S01]  /*92a0*/  MUFU.TANH R206, R206 ;  /* 0x000000ce00ce7308 */ /* 0x000ea20000002400 */
[----:B------:R-:W-:Y:S01]  /*92b0*/  ISETP.GT.AND P4, PT, R3, RZ, PT ;  /* 0x000000ff0300720c */ /* 0x000fe20003f84270 */
[----:B------:R-:W-:Y:S01]  /*92c0*/  SYNCS.ARRIVE.TRANS64.RED.A1T0 RZ, [UR61], RZ ;  /* 0x000000ffffff79a7 */ /* 0x000fe2000810043d */
[----:B------:R-:W-:Y:S02]  /*92d0*/  ISETP.GT.AND P3, PT, R152, 0x1, PT ;  /* 0x000000019800780c */ /* 0x000fe40003f64270 */
[----:B------:R-:W-:-:S02]  /*92e0*/  FSEL R208, R208, -INF , P2 ;  /* 0xff800000d0d07808 */ /* 0x000fc40001000000 */
[----:B------:R-:W-:Y:S01]  /*92f0*/  FSEL R160, R171, -INF , P1 ;  /* 0xff800000aba07808 */ /* 0x000fe20000800000 */
[----:B------:R-:W3:Y:S01]  /*9300*/  MUFU.TANH R180, R180 ;  /* 0x000000b400b47308 */ /* 0x000ee20000002400 */
[----:B----4-:R-:W-:Y:S02]  /*9310*/  FSEL R171, R0, -INF , P4 ;  /* 0xff80000000ab7808 */ /* 0x010fe40002000000 */
[----:B0-----:R-:W-:Y:S02]  /*9320*/  FSEL R170, R2, -INF , P3 ;  /* 0xff80000002aa7808 */ /* 0x001fe40001800000 */
[----:B------:R-:W-:Y:S02]  /*9330*/  FMNMX.FTZ R0, R208, R228, !PT ;  /* 0x000000e4d0007209 */ /* 0x000fe40007810000 */
[----:B------:R-:W-:Y:S01]  /*9340*/  ISETP.GT.AND P5, PT, R152, 0x10, PT ;  /* 0x000000109800780c */ /* 0x000fe20003fa4270 */
[----:B------:R-:W0:Y:S01]  /*9350*/  MUFU.TANH R181, R181 ;  /* 0x000000b500b57308 */ /* 0x000e220000002400 */
[----:B------:R-:W-:-:S02]  /*9360*/  FMNMX.FTZ R0, R170, R0, !PT ;  /* 0x00000000aa007209 */ /* 0x000fc40007810000 */
[----:B-1----:R-:W-:Y:S02]  /*9370*/  FSEL R204, R204, -INF , P5 ;  /* 0xff800000cccc7808 */ /* 0x002fe40002800000 */
[----:B------:R-:W-:Y:S02]  /*9380*/  FMNMX.FTZ R0, R210, R0, !PT ;  /* 0x00000000d2007209 */ /* 0x000fe40007810000 */
[C---:B------:R-:W-:Y:S01]  /*9390*/  ISETP.GT.AND P2, PT, R152.reuse, 0x18, PT ;  /* 0x000000189800780c */ /* 0x040fe20003f44270 */
[----:B------:R-:W1:Y:S01]  /*93a0*/  MUFU.TANH R202, R202 ;  /* 0x000000ca00ca7308 */ /* 0x000e620000002400 */
[----:B------:R-:W-:Y:S02]  /*93b0*/  FMNMX.FTZ R0, R179, R0, !PT ;  /* 0x00000000b3007209 */ /* 0x000fe40007810000 */
[----:B------:R-:W-:Y:S02]  /*93c0*/  ISETP.GT.AND P3, PT, R152, 0x19, PT ;  /* 0x000000199800780c */ /* 0x000fe40003f64270 */
[----:B------:R-:W-:-:S02]  /*93d0*/  FMNMX.FTZ R0, R204, R0, !PT ;  /* 0x00000000cc007209 */ /* 0x000fc40007810000 */
[----:B--2---:R-:W-:Y:S01]  /*93e0*/  FSEL R206, R206, -INF , P2 ;  /* 0xff800000cece7808 */ /* 0x004fe20001000000 */
[----:B------:R-:W2:Y:S01]  /*93f0*/  MUFU.TANH R196, R196 ;  /* 0x000000c400c47308 */ /* 0x000ea20000002400 */
[----:B------:R-:W-:Y:S02]  /*9400*/  FMNMX.FTZ R0, R165, R0, !PT ;  /* 0x00000000a5007209 */ /* 0x000fe40007810000 */
[----:B---3--:R-:W-:Y:S02]  /*9410*/  FSEL R177, R180, -INF , P3 ;  /* 0xff800000b4b17808 */ /* 0x008fe40001800000 */
[----:B------:R-:W-:Y:S02]  /*9420*/  FMNMX.FTZ R0, R206, R0, !PT ;  /* 0x00000000ce007209 */ /* 0x000fe40007810000 */
[----:B------:R-:W-:Y:S01]  /*9430*/  ISETP.GT.AND P6, PT, R152, 0x21, PT ;  /* 0x000000219800780c */ /* 0x000fe20003fc4270 */
[----:B------:R-:W3:Y:S01]  /*9440*/  MUFU.TANH R174, R174 ;  /* 0x000000ae00ae7308 */ /* 0x000ee20000002400 */
[----:B------:R-:W-:-:S02]  /*9450*/  FMNMX.FTZ R0, R177, R0, !PT ;  /* 0x00000000b1007209 */ /* 0x000fc40007810000 */
[----:B------:R-:W-:Y:S02]  /*9460*/  ISETP.GT.AND P5, PT, R152, 0x28, PT ;  /* 0x000000289800780c */ /* 0x000fe40003fa4270 */
[----:B0-----:R-:W-:Y:S02]  /*9470*/  FSEL R172, R181, -INF , P6 ;  /* 0xff800000b5ac7808 */ /* 0x001fe40003000000 */
[----:B------:R-:W-:Y:S01]  /*9480*/  FMNMX.FTZ R0, R200, R0, !PT ;  /* 0x00000000c8007209 */ /* 0x000fe20007810000 */
[----:B------:R-:W0:Y:S01]  /*9490*/  MUFU.TANH R161, R161 ;  /* 0x000000a100a17308 */ /* 0x000e220000002400 */
[----:B-1----:R-:W-:Y:S02]  /*94a0*/  FSEL R202, R202, -INF , P5 ;  /* 0xff800000caca7808 */ /* 0x002fe40002800000 */
[----:B------:R-:W-:Y:S02]  /*94b0*/  FMNMX.FTZ R0, R172, R0, !PT ;  /* 0x00000000ac007209 */ /* 0x000fe40007810000 */
[----:B------:R-:W-:-:S02]  /*94c0*/  ISETP.GT.AND P2, PT, R152, 0x30, PT ;  /* 0x000000309800780c */ /* 0x000fc40003f44270 */
[----:B------:R-:W-:Y:S01]  /*94d0*/  FMNMX.FTZ R0, R202, R0, !PT ;  /* 0x00000000ca007209 */ /* 0x000fe20007810000 */
[----:B------:R-:W1:Y:S01]  /*94e0*/  MUFU.TANH R192, R192 ;  /* 0x000000c000c07308 */ /* 0x000e620000002400 */
[----:B------:R-:W-:Y:S02]  /*94f0*/  ISETP.GT.AND P3, PT, R152, 0x31, PT ;  /* 0x000000319800780c */ /* 0x000fe40003f64270 */
[----:B--2---:R-:W-:Y:S02]  /*9500*/  FSEL R196, R196, -INF , P2 ;  /* 0xff800000c4c47808 */ /* 0x004fe40001000000 */
[----:B------:R-:W-:Y:S02]  /*9510*/  FMNMX.FTZ R0, R160, R0, !PT ;  /* 0x00000000a0007209 */ /* 0x000fe40007810000 */
[----:B---3--:R-:W-:Y:S01]  /*9520*/  FSEL R2, R174, -INF , P3 ;  /* 0xff800000ae027808 */ /* 0x008fe20001800000 */
[----:B------:R-:W2:Y:S01]  /*9530*/  MUFU.TANH R175, R175 ;  /* 0x000000af00af7308 */ /* 0x000ea20000002400 */
[----:B------:R-:W-:-:S02]  /*9540*/  FMNMX.FTZ R0, R196, R0, !PT ;  /* 0x00000000c4007209 */ /* 0x000fc40007810000 */
[----:B------:R-:W-:Y:S02]  /*9550*/  ISETP.GT.AND P6, PT, R152, 0x39, PT ;  /* 0x000000399800780c */ /* 0x000fe40003fc4270 */
[----:B------:R-:W-:Y:S02]  /*9560*/  FMNMX.FTZ R0, R2, R0, !PT ;  /* 0x0000000002007209 */ /* 0x000fe40007810000 */
[C---:B------:R-:W-:Y:S01]  /*9570*/  ISETP.GT.AND P5, PT, R152.reuse, 0x40, PT ;  /* 0x000000409800780c */ /* 0x040fe20003fa4270 */
[----:B------:R-:W3:Y:S01]  /*9580*/  MUFU.TANH R194, R194 ;  /* 0x000000c200c27308 */ /* 0x000ee20000002400 */
[C---:B------:R-:W-:Y:S02]  /*9590*/  ISETP.GT.AND P1, PT, R152.reuse, 0x41, PT ;  /* 0x000000419800780c */ /* 0x040fe40003f24270 */
[C---:B------:R-:W-:Y:S02]  /*95a0*/  ISETP.GT.AND P2, PT, R152.reuse, 0x48, PT ;  /* 0x000000489800780c */ /* 0x040fe40003f44270 */
[----:B------:R-:W-:-:S02]  /*95b0*/  ISETP.GT.AND P3, PT, R152, 0x49, PT ;  /* 0x000000499800780c */ /* 0x000fc40003f64270 */
[----:B0-----:R-:W-:Y:S01]  /*95c0*/  FSEL R156, R161, -INF , P6 ;  /* 0xff800000a19c7808 */ /* 0x001fe20003000000 */
[----:B------:R0:W4:Y:S01]  /*95d0*/  MUFU.TANH R152, R157 ;  /* 0x0000009d00987308 */ /* 0x0001220000002400 */
[----:B------:R-:W-:Y:S02]  /*95e0*/  FMNMX.FTZ R0, R198, R0, !PT ;  /* 0x00000000c6007209 */ /* 0x000fe40007810000 */
[----:B-1----:R-:W-:Y:S02]  /*95f0*/  FSEL R192, R192, -INF , P5 ;  /* 0xff800000c0c07808 */ /* 0x002fe40002800000 */
[----:B------:R-:W-:Y:S02]  /*9600*/  FMNMX.FTZ R0, R156, R0, !PT ;  /* 0x000000009c007209 */ /* 0x000fe40007810000 */
[----:B--2---:R-:W-:Y:S01]  /*9610*/  FSEL R175, R175, -INF , P1 ;  /* 0xff800000afaf7808 */ /* 0x004fe20000800000 */
[----:B------:R-:W1:Y:S01]  /*9620*/  MUFU.TANH R4, R4 ;  /* 0x0000000400047308 */ /* 0x000e620000002400 */
[----:B------:R-:W-:Y:S01]  /*9630*/  FMNMX.FTZ R0, R192, R0, !PT ;  /* 0x00000000c0007209 */ /* 0x000fe20007810000 */
[----:B0-----:R-:W-:Y:S01]  /*9640*/  FMUL.FTZ R157, R162, UR6 ;  /* 0x00000006a29d7c20 */ /* 0x001fe20008410000 */
[----:B---3--:R-:W-:-:S02]  /*9650*/  FSEL R194, R194, -INF , P2 ;  /* 0xff800000c2c27808 */ /* 0x008fc40001000000 */
[----:B------:R-:W-:Y:S02]  /*9660*/  FMNMX.FTZ R0, R175, R0, !PT ;  /* 0x00000000af007209 */ /* 0x000fe40007810000 */
[C---:B------:R-:W-:Y:S01]  /*9670*/  ISETP.GT.AND P5, PT, R3.reuse, 0x8, PT ;  /* 0x000000080300780c */ /* 0x040fe20003fa4270 */
[----:B------:R-:W0:Y:S01]  /*9680*/  MUFU.TANH R176, R176 ;  /* 0x000000b000b07308 */ /* 0x000e220000002400 */
[----:B----4-:R-:W-:Y:S02]  /*9690*/  FSEL R152, R152, -INF , P3 ;  /* 0xff80000098987808 */ /* 0x010fe40001800000 */
[----:B------:R-:W-:Y:S02]  /*96a0*/  FMNMX.FTZ R0, R194, R0, !PT ;  /* 0x00000000c2007209 */ /* 0x000fe40007810000 */
[----:B------:R-:W-:Y:S02]  /*96b0*/  ISETP.GT.AND P2, PT, R3, 0x10, PT ;  /* 0x000000100300780c */ /* 0x000fe40003f44270 */
[----:B------:R-:W-:Y:S01]  /*96c0*/  FMNMX.FTZ R0, R152, R0, !PT ;  /* 0x0000000098007209 */ /* 0x000fe20007810000 */
[----:B------:R-:W2:Y:S01]  /*96d0*/  MUFU.TANH R209, R209 ;  /* 0x000000d100d17308 */ /* 0x000ea20000002400 */
[----:B-1----:R-:W-:-:S02]  /*96e0*/  FSEL R174, R4, -INF , P5 ;  /* 0xff80000004ae7808 */ /* 0x002fc40002800000 */
[C---:B------:R-:W-:Y:S01]  /*96f0*/  ISETP.GT.AND P6, PT, R3.reuse, 0x1, PT ;  /* 0x000000010300780c */ /* 0x040fe20003fc4270 */
[----:B------:R-:W1:Y:S01]  /*9700*/  SHFL.BFLY PT, R4, R0, 0x2, 0x1f ;  /* 0x0c401f0000047f89 */ /* 0x000e6200000e0000 */
[C---:B------:R-:W-:Y:S02]  /*9710*/  ISETP.GT.AND P5, PT, R3.reuse, 0x20, PT ;  /* 0x000000200300780c */ /* 0x040fe40003fa4270 */
[C---:B------:R-:W-:Y:S01]  /*9720*/  ISETP.GT.AND P1, PT, R3.reuse, 0x9, PT ;  /* 0x000000090300780c */ /* 0x040fe20003f24270 */
[----:B------:R-:W3:Y:S01]  /*9730*/  MUFU.TANH R169, R169 ;  /* 0x000000a900a97308 */ /* 0x000ee20000002400 */
[----:B0-----:R-:W-:Y:S02]  /*9740*/  FSEL R173, R176, -INF , P2 ;  /* 0xff800000b0ad7808 */ /* 0x001fe40001000000 */
[C---:B------:R-:W-:Y:S02]  /*9750*/  ISETP.GT.AND P2, PT, R3.reuse, 0x28, PT ;  /* 0x000000280300780c */ /* 0x040fe40003f44270 */
[----:B------:R-:W-:-:S02]  /*9760*/  ISETP.GT.AND P3, PT, R3, 0x11, PT ;  /* 0x000000110300780c */ /* 0x000fc40003f64270 */
[----:B------:R-:W-:Y:S01]  /*9770*/  ISETP.GT.AND P4, PT, R3, 0x18, PT ;  /* 0x000000180300780c */ /* 0x000fe20003f84270 */
[----:B------:R-:W0:Y:S01]  /*9780*/  MUFU.TANH R207, R207 ;  /* 0x000000cf00cf7308 */ /* 0x000e220000002400 */
[----:B--2---:R-:W-:Y:S02]  /*9790*/  FSEL R209, R209, -INF , P6 ;  /* 0xff800000d1d17808 */ /* 0x004fe40003000000 */
[----:B------:R-:W-:-:S05]  /*97a0*/  ISETP.GT.AND P6, PT, R3, 0x19, PT ;  /* 0x000000190300780c */ /* 0x000fca0003fc4270 */
[----:B------:R-:W2:Y:S01]  /*97b0*/  MUFU.TANH R168, R168 ;  /* 0x000000a800a87308 */ /* 0x000ea20000002400 */
[----:B---3--:R-:W-:Y:S02]  /*97c0*/  FSEL R153, R169, -INF , P2 ;  /* 0xff800000a9997808 */ /* 0x008fe40001000000 */
[----:B------:R-:W-:Y:S02]  /*97d0*/  ISETP.GT.AND P2, PT, R3, 0x40, PT ;  /* 0x000000400300780c */ /* 0x000fe40003f44270 */
[----:B-1----:R-:W-:-:S03]  /*97e0*/  FMNMX.FTZ R4, R0, R4, !PT ;  /* 0x0000000400047209 */ /* 0x002fc60007810000 */
[----:B------:R-:W-:Y:S01]  /*97f0*/  MUFU.TANH R163, R163 ;  /* 0x000000a300a37308 */ /* 0x000fe20000002400 */
[----:B0-----:R-:W-:Y:S01]  /*9800*/  FSEL R207, R207, -INF , P6 ;  /* 0xff800000cfcf7808 */ /* 0x001fe20003000000 */
[----:B------:R-:W0:Y:S06]  /*9810*/  SHFL.BFLY PT, R0, R4, 0x1, 0x1f ;  /* 0x0c201f0004007f89 */ /* 0x000e2c00000e0000 */
[----:B------:R-:W1:Y:S01]  /*9820*/  MUFU.TANH R211, R211 ;  /* 0x000000d300d37308 */ /* 0x000e620000002400 */
[----:B--2---:R-:W-:Y:S02]  /*9830*/  FSEL R161, R168, -INF , P5 ;  /* 0xff800000a8a17808 */ /* 0x004fe40002800000 */
[----:B------:R-:W-:-:S05]  /*9840*/  ISETP.GT.AND P5, PT, R3, 0x49, PT ;  /* 0x000000490300780c */ /* 0x000fca0003fa4270 */
[----:B------:R-:W2:Y:S08]  /*9850*/  MUFU.TANH R205, R205 ;  /* 0x000000cd00cd7308 */ /* 0x000eb00000002400 */
[----:B------:R-:W3:Y:S01]  /*9860*/  MUFU.TANH R178, R178 ;  /* 0x000000b200b27308 */ /* 0x000ee20000002400 */
[----:B-1----:R-:W-:Y:S02]  /*9870*/  FSEL R211, R211, -INF , P1 ;  /* 0xff800000d3d37808 */ /* 0x002fe40000800000 */
[----:B0-----:R-:W-:-:S02]  /*9880*/  FMNMX.FTZ R4, R4, R0, !PT ;  /* 0x0000000004047209 */ /* 0x001fc40007810000 */
[----:B------:R-:W-:Y:S02]  /*9890*/  ISETP.GT.AND P1, PT, R3, 0x21, PT ;  /* 0x000000210300780c */ /* 0x000fe40003f24270 */
[C---:B------:R-:W-:Y:S01]  /*98a0*/  FSETP.NEU.FTZ.AND P6, PT, R4.reuse, -INF , PT ;  /* 0xff8000000400780b */ /* 0x040fe20003fdd000 */
[C---:B------:R-:W-:Y:S01]  /*98b0*/  FMUL.FTZ R169, R4.reuse, UR5 ;  /* 0x0000000504a97c20 */ /* 0x040fe20008410000 */
[----:B------:R-:W0:Y:S01]  /*98c0*/  MUFU.TANH R201, R201 ;  /* 0x000000c900c97308 */ /* 0x000e220000002400 */
[----:B--2---:R-:W-:Y:S02]  /*98d0*/  FSEL R205, R205, -INF , P3 ;  /* 0xff800000cdcd7808 */ /* 0x004fe40001800000 */
[----:B------:R-:W-:Y:S02]  /*98e0*/  FSEL R0, R4, RZ, P6 ;  /* 0x000000ff04007208 */ /* 0x000fe40003000000 */
[----:B------:R-:W-:Y:S02]  /*98f0*/  FSEL R169, R169, RZ, P6 ;  /* 0x000000ffa9a97208 */ /* 0x000fe40003000000 */
[----:B------:R-:W-:Y:S01]  /*9900*/  ISETP.GT.AND P6, PT, R3, 0x31, PT ;  /* 0x000000310300780c */ /* 0x000fe20003fc4270 */
[----:B------:R-:W1:Y:S01]  /*9910*/  MUFU.TANH R203, R203 ;  /* 0x000000cb00cb7308 */ /* 0x000e620000002400 */
[----:B---3--:R-:W-:Y:S01]  /*9920*/  FSEL R164, R178, -INF , P4 ;  /* 0xff800000b2a47808 */ /* 0x008fe20002000000 */
[--C-:B------:R-:W-:Y:S01]  /*9930*/  FFMA.FTZ R208, R208, UR5, -R169.reuse ;  /* 0x00000005d0d07c23 */ /* 0x100fe200080108a9 */
[----:B------:R-:W-:Y:S01]  /*9940*/  FSEL R197, R163, -INF , P6 ;  /* 0xff800000a3c57808 */ /* 0x000fe20003000000 */
        /* <DEDUP_REMOVED lines=19> */
[----:B------:R-:W-:Y:S01]  /*9a80*/  FMNMX.FTZ R169, R171, R21, !PT ;  /* 0x00000015aba97209 */ /* 0x000fe20007810000 */
[----:B------:R-:W2:Y:S01]  /*9a90*/  MUFU.TANH R157, R157 ;  /* 0x0000009d009d7308 */ /* 0x000ea20000002400 */
[----:B0-----:R-:W-:Y:S01]  /*9aa0*/  FSEL R201, R201, -INF , P1 ;  /* 0xff800000c9c97808 */ /* 0x001fe20000800000 */
[----:B------:R-:W-:Y:S01]  /*9ab0*/  FMUL.FTZ R172, R154, UR6 ;  /* 0x000000069aac7c20 */ /* 0x000fe20008410000 */
[----:B------:R-:W-:Y:S01]  /*9ac0*/  FMNMX.FTZ R169, R209, R169, !PT ;  /* 0x000000a9d1a97209 */ /* 0x000fe20007810000 */
[----:B------:R-:W-:Y:S01]  /*9ad0*/  FADD.FTZ R0, -R0, R228 ;  /* 0x000000e400007221 */ /* 0x000fe20000010100 */
[----:B------:R-:W-:-:S02]  /*9ae0*/  ISETP.GT.AND P3, PT, R3, 0x29, PT ;  /* 0x000000290300780c */ /* 0x000fc40003f64270 */
[----:B------:R-:W-:Y:S01]  /*9af0*/  FMNMX.FTZ R169, R174, R169, !PT ;  /* 0x000000a9aea97209 */ /* 0x000fe20007810000 */
[----:B------:R-:W0:Y:S01]  /*9b00*/  MUFU.TANH R166, R166 ;  /* 0x000000a600a67308 */ /* 0x000e220000002400 */
[----:B------:R-:W-:Y:S01]  /*9b10*/  ISETP.GT.AND P4, PT, R3, 0x30, PT ;  /* 0x000000300300780c */ /* 0x000fe20003f84270 */
[----:B------:R-:W-:Y:S01]  /*9b20*/  FMUL.FTZ R0, R0, UR5 ;  /* 0x0000000500007c20 */ /* 0x000fe20008410000 */
[----:B------:R-:W-:Y:S02]  /*9b30*/  FMNMX.FTZ R169, R211, R169, !PT ;  /* 0x000000a9d3a97209 */ /* 0x000fe40007810000 */
[----:B-1----:R-:W-:Y:S02]  /*9b40*/  FSEL R203, R203, -INF , P3 ;  /* 0xff800000cbcb7808 */ /* 0x002fe40001800000 */
[----:B------:R-:W-:Y:S01]  /*9b50*/  FMNMX.FTZ R169, R173, R169, !PT ;  /* 0x000000a9ada97209 */ /* 0x000fe20007810000 */
[----:B------:R-:W1:Y:S01]  /*9b60*/  MUFU.TANH R199, R199 ;  /* 0x000000c700c77308 */ /* 0x000e620000002400 */
[----:B--2---:R-:W-:-:S02]  /*9b70*/  FSEL R157, R157, -INF , P4 ;  /* 0xff8000009d9d7808 */ /* 0x004fc40002000000 */
[----:B------:R-:W-:Y:S02]  /*9b80*/  FMNMX.FTZ R169, R205, R169, !PT ;  /* 0x000000a9cda97209 */ /* 0x000fe40007810000 */
[C---:B------:R-:W-:Y:S02]  /*9b90*/  ISETP.GT.AND P6, PT, R3.reuse, 0x38, PT ;  /* 0x000000380300780c */ /* 0x040fe40003fc4270 */
[----:B------:R-:W-:Y:S01]  /*9ba0*/  FMNMX.FTZ R169, R164, R169, !PT ;  /* 0x000000a9a4a97209 */ /* 0x000fe20007810000 */
[----:B------:R-:W2:Y:S01]  /*9bb0*/  MUFU.TANH R172, R172 ;  /* 0x000000ac00ac7308 */ /* 0x000ea20000002400 */
[----:B------:R-:W-:Y:S02]  /*9bc0*/  ISETP.GT.AND P1, PT, R3, 0x39, PT ;  /* 0x000000390300780c */ /* 0x000fe40003f24270 */
[----:B------:R-:W-:Y:S02]  /*9bd0*/  FMNMX.FTZ R169, R207, R169, !PT ;  /* 0x000000a9cfa97209 */ /* 0x000fe40007810000 */
[----:B------:R-:W-:-:S02]  /*9be0*/  ISETP.GT.AND P3, PT, R3, 0x41, PT ;  /* 0x000000410300780c */ /* 0x000fc40003f64270 */
[----:B------:R-:W-:Y:S01]  /*9bf0*/  FMNMX.FTZ R169, R161, R169, !PT ;  /* 0x000000a9a1a97209 */ /* 0x000fe20007810000 */
[----:B------:R-:W3:Y:S01]  /*9c00*/  MUFU.TANH R193, R193 ;  /* 0x000000c100c17308 */ /* 0x000ee20000002400 */
[----:B------:R-:W-:Y:S02]  /*9c10*/  ISETP.GT.AND P4, PT, R3, 0x48, PT ;  /* 0x000000480300780c */ /* 0x000fe40003f84270 */
[----:B------:R-:W-:Y:S02]  /*9c20*/  FMNMX.FTZ R169, R201, R169, !PT ;  /* 0x000000a9c9a97209 */ /* 0x000fe40007810000 */
[----:B0-----:R-:W-:Y:S02]  /*9c30*/  FSEL R155, R166, -INF , P6 ;  /* 0xff800000a69b7808 */ /* 0x001fe40003000000 */
[----:B------:R-:W-:Y:S01]  /*9c40*/  FMNMX.FTZ R169, R153, R169, !PT ;  /* 0x000000a999a97209 */ /* 0x000fe20007810000 */
[----:B------:R-:W0:Y:S01]  /*9c50*/  MUFU.TANH R195, R195 ;  /* 0x000000c300c37308 */ /* 0x000e220000002400 */
[----:B-1----:R-:W-:-:S02]  /*9c60*/  FSEL R199, R199, -INF , P1 ;  /* 0xff800000c7c77808 */ /* 0x002fc40000800000 */
[----:B------:R-:W-:Y:S02]  /*9c70*/  FMNMX.FTZ R169, R203, R169, !PT ;  /* 0x000000a9cba97209 */ /* 0x000fe40007810000 */
[----:B--2---:R-:W-:Y:S02]  /*9c80*/  FSEL R172, R172, -INF , P2 ;  /* 0xff800000acac7808 */ /* 0x004fe40001000000 */
[----:B------:R-:W-:Y:S01]  /*9c90*/  FMNMX.FTZ R169, R157, R169, !PT ;  /* 0x000000a99da97209 */ /* 0x000fe20007810000 */
[----:B------:R-:W-:Y:S01]  /*9ca0*/  MUFU.EX2 R158, R2 ;  /* 0x00000002009e7308 */ /* 0x000fe20000000800 */
[----:B---3--:R-:W-:Y:S02]  /*9cb0*/  FSEL R193, R193, -INF , P3 ;  /* 0xff800000c1c17808 */ /* 0x008fe40001800000 */
[----:B------:R-:W-:-:S04]  /*9cc0*/  FMNMX.FTZ R3, R197, R169, !PT ;  /* 0x000000a9c5037209 */ /* 0x000fc80007810000 */
[----:B------:R-:W-:Y:S01]  /*9cd0*/  FMNMX.FTZ R3, R155, R3, !PT ;  /* 0x000000039b037209 */ /* 0x000fe20007810000 */
[----:B------:R-:W1:Y:S01]  /*9ce0*/  MUFU.TANH R169, R159 ;  /* 0x0000009f00a97308 */ /* 0x000e620000002400 */
[----:B0-----:R-:W-:Y:S02]  /*9cf0*/  FSEL R195, R195, -INF , P4 ;  /* 0xff800000c3c37808 */ /* 0x001fe40002000000 */
[----:B------:R-:W-:-:S04]  /*9d00*/  FMNMX.FTZ R3, R199, R3, !PT ;  /* 0x00000003c7037209 */ /* 0x000fc80007810000 */
[----:B------:R-:W-:Y:S01]  /*9d10*/  FMNMX.FTZ R3, R172, R3, !PT ;  /* 0x00000003ac037209 */ /* 0x000fe20007810000 */
[----:B------:R-:W-:Y:S03]  /*9d20*/  MUFU.EX2 R208, R208 ;  /* 0x000000d000d07308 */ /* 0x000fe60000000800 */
[----:B------:R-:W-:-:S04]  /*9d30*/  FMNMX.FTZ R3, R193, R3, !PT ;  /* 0x00000003c1037209 */ /* 0x000fc80007810000 */
[----:B------:R-:W-:Y:S01]  /*9d40*/  FMNMX.FTZ R3, R195, R3, !PT ;  /* 0x00000003c3037209 */ /* 0x000fe20007810000 */
[----:B------:R-:W0:Y:S01]  /*9d50*/  MUFU.EX2 R0, R0 ;  /* 0x0000000000007308 */ /* 0x000e220000000800 */
[----:B-1----:R-:W-:-:S04]  /*9d60*/  FSEL R169, R169, -INF , P5 ;  /* 0xff800000a9a97808 */ /* 0x002fc80002800000 */
[----:B------:R-:W-:-:S03]  /*9d70*/  FMNMX.FTZ R3, R169, R3, !PT ;  /* 0x00000003a9037209 */ /* 0x000fc60007810000 */
[----:B------:R-:W1:Y:S02]  /*9d80*/  MUFU.EX2 R170, R170 ;  /* 0x000000aa00aa7308 */ /* 0x000e640000000800 */
[----:B------:R-:W2:Y:S06]  /*9d90*/  SHFL.BFLY PT, R154, R3, 0x2, 0x1f ;  /* 0x0c401f00039a7f89 */ /* 0x000eac00000e0000 */
[----:B------:R-:W-:Y:S01]  /*9da0*/  MUFU.EX2 R210, R210 ;  /* 0x000000d200d27308 */ /* 0x000fe20000000800 */
[----:B0-----:R-:W-:-:S07]  /*9db0*/  FFMA.FTZ R18, R0, R18, R208 ;  /* 0x0000001200127223 */ /* 0x001fce00000100d0 */
[----:B------:R-:W-:Y:S01]  /*9dc0*/  MUFU.EX2 R168, R168 ;  /* 0x000000a800a87308 */ /* 0x000fe20000000800 */
[----:B-1----:R-:W-:-:S07]  /*9dd0*/  FADD.FTZ R18, R170, R18 ;  /* 0x00000012aa127221 */ /* 0x002fce0000010000 */
[----:B------:R-:W-:Y:S01]  /*9de0*/  MUFU.EX2 R204, R204 ;  /* 0x000000cc00cc7308 */ /* 0x000fe20000000800 */
[----:B--2---:R-:W-:-:S05]  /*9df0*/  FMNMX.FTZ R3, R3, R154, !PT ;  /* 0x0000009a03037209 */ /* 0x004fca0007810000 */
[----:B------:R-:W0:Y:S02]  /*9e00*/  SHFL.BFLY PT, R154, R3, 0x1, 0x1f ;  /* 0x0c201f00039a7f89 */ /* 0x000e2400000e0000 */
[----:B------:R-:W-:Y:S08]  /*9e10*/  MUFU.EX2 R165, R165 ;  /* 0x000000a500a57308 */ /* 0x000ff00000000800 */
[----:B------:R-:W-:Y:S08]  /*9e20*/  MUFU.EX2 R206, R206 ;  /* 0x000000ce00ce7308 */ /* 0x000ff00000000800 */
[----:B------:R-:W-:Y:S01]  /*9e30*/  MUFU.EX2 R163, R163 ;  /* 0x000000a300a37308 */ /* 0x000fe20000000800 */
[----:B0-----:R-:W-:-:S07]  /*9e40*/  FMNMX.FTZ R3, R3, R154, !PT ;  /* 0x0000009a03037209 */ /* 0x001fce0007810000 */
[----:B------:R-:W-:Y:S01]  /*9e50*/  MUFU.EX2 R200, R200 ;  /* 0x000000c800c87308 */ /* 0x000fe20000000800 */
[----:B------:R-:W-:-:S04]  /*9e60*/  FSETP.NEU.FTZ.AND P1, PT, R3, -INF , PT ;  /* 0xff8000000300780b */ /* 0x000fc80003f3d000 */
[----:B------:R-:W-:-:S03]  /*9e70*/  FSEL R2, R3, RZ, P1 ;  /* 0x000000ff03027208 */ /* 0x000fc60000800000 */
[----:B------:R-:W-:Y:S02]  /*9e80*/  MUFU.EX2 R162, R162 ;  /* 0x000000a200a27308 */ /* 0x000fe40000000800 */
[----:B------:R-:W-:Y:S01]  /*9e90*/  FADD.FTZ R2, -R2, R21 ;  /* 0x0000001502027221 */ /* 0x000fe20000010100 */
[----:B------:R-:W-:-:S03]  /*9ea0*/  FMUL.FTZ R21, R3, UR5 ;  /* 0x0000000503157c20 */ /* 0x000fc60008410000 */
[----:B------:R-:W-:Y:S02]  /*9eb0*/  FMUL.FTZ R2, R2, UR5 ;  /* 0x0000000502027c20 */ /* 0x000fe40008410000 */
[----:B------:R-:W-:Y:S01]  /*9ec0*/  MUFU.EX2 R202, R202 ;  /* 0x000000ca00ca7308 */ /* 0x000fe20000000800 */
[----:B------:R-:W-:-:S05]  /*9ed0*/  FSEL R21, R21, RZ, P1 ;  /* 0x000000ff15157208 */ /* 0x000fca0000800000 */
        /* <DEDUP_REMOVED lines=20> */
[----:B------:R-:W-:Y:S08]  /*a020*/  MUFU.EX2 R2, R2 ;  /* 0x0000000200027308 */ /* 0x000ff00000000800 */
[----:B------:R-:W0:Y:S08]  /*a030*/  MUFU.EX2 R169, R171 ;  /* 0x000000ab00a97308 */ /* 0x000e300000000800 */
        /* <DEDUP_REMOVED lines=17> */
[----:B------:R-:W-:-:S04]  /*a150*/  FADD.FTZ R5, R200, R5 ;  /* 0x00000005c8057221 */ /* 0x000fc80000010000 */
[----:B------:R-:W-:Y:S02]  /*a160*/  FADD.FTZ R5, R162, R5 ;  /* 0x00000005a2057221 */ /* 0x000fe40000010000 */
[----:B------:R-:W1:Y:S01]  /*a170*/  MUFU.EX2 R207, R207 ;  /* 0x000000cf00cf7308 */ /* 0x000e620000000800 */
[----:B--2---:R-:W-:Y:S01]  /*a180*/  FADD.FTZ R18, R205, R18 ;  /* 0x00000012cd127221 */ /* 0x004fe20000010000 */
[----:B------:R-:W-:-:S06]  /*a190*/  FADD.FTZ R5, R202, R5 ;  /* 0x00000005ca057221 */ /* 0x000fcc0000010000 */
        /* <DEDUP_REMOVED lines=45> */
.L_x_2397:
[----:B------:R-:W0:Y:S01]  /*a470*/  S2UR UR7, SR_CgaCtaId ;  /* 0x00000000000779c3 */ /* 0x000e220000008800 */
[----:B------:R-:W-:Y:S01]  /*a480*/  R2UR UR6, R20 ;  /* 0x00000000140672ca */ /* 0x000fe200000e0000 */
[----:B------:R-:W-:Y:S01]  /*a490*/  UIADD3 UR4, UR4, 0x38860, URZ ;  /* 0x0003886004047890 */ /* 0x000fe2000fffe03f */
[----:B------:R-:W-:Y:S01]  /*a4a0*/  F2FP.BF16.F32.PACK_AB R195, R21, R195 ;  /* 0x000000c315c3723e */ /* 0x000fe200000010ff */
[----:B------:R-:W-:Y:S01]  /*a4b0*/  UMOV UR37, UR36 ;  /* 0x0000002400257c82 */ /* 0x000fe20008000000 */
[----:B------:R-:W-:Y:S01]  /*a4c0*/  F2FP.BF16.F32.PACK_AB R208, R170, R208 ;  /* 0x000000d0aad0723e */ /* 0x000fe200000010ff */
[----:B------:R-:W-:Y:S01]  /*a4d0*/  IMAD.MOV.U32 R21, RZ, RZ, R3 ;  /* 0x000000ffff157224 */ /* 0x000fe200078e0003 */
[----:B------:R-:W-:Y:S01]  /*a4e0*/  F2FP.BF16.F32.PACK_AB R209, R209, R169 ;  /* 0x000000a9d1d1723e */ /* 0x000fe200000010ff */
[----:B------:R-:W-:Y:S01]  /*a4f0*/  IMAD.MOV.U32 R228, RZ, RZ, R4 ;  /* 0x000000ffffe47224 */ /* 0x000fe200078e0004 */
[----:B------:R-:W-:Y:S02]  /*a500*/  F2FP.BF16.F32.PACK_AB R210, R168, R210 ;  /* 0x000000d2a8d2723e */ /* 0x000fe400000010ff */
[----:B------:R-:W-:-:S02]  /*a510*/  F2FP.BF16.F32.PACK_AB R211, R211, R167 ;  /* 0x000000a7d3d3723e */ /* 0x000fc400000010ff */
[----:B------:R-:W-:Y:S01]  /*a520*/  F2FP.BF16.F32.PACK_AB R204, R165, R204 ;  /* 0x000000cca5cc723e */ /* 0x000fe200000010ff */
[----:B------:R-:W-:Y:S01]  /*a530*/  UISETP.GT.AND UP0, UPT, UR60, UR6, UPT ;  /* 0x000000063c00728c */ /* 0x000fe2000bf04270 */
[----:B------:R-:W-:Y:S01]  /*a540*/  F2FP.BF16.F32.PACK_AB R205, R205, R166 ;  /* 0x000000a6cdcd723e */ /* 0x000fe200000010ff */
[----:B------:R-:W-:Y:S01]  /*a550*/  UIADD3 UR60, UR60, -0x1, URZ ;  /* 0xffffffff3c3c7890 */ /* 0x000fe2000fffe03f */
[----:B------:R-:W-:Y:S02]  /*a560*/  F2FP.BF16.F32.PACK_AB R206, R163, R206 ;  /* 0x000000cea3ce723e */ /* 0x000fe400000010ff */
[----:B------:R-:W-:Y:S02]  /*a570*/  F2FP.BF16.F32.PACK_AB R207, R207, R164 ;  /* 0x000000a4cfcf723e */ /* 0x000fe400000010ff */
[----:B------:R-:W-:Y:S02]  /*a580*/  PLOP3.LUT P1, PT, PT, PT, UP0, 0x80, 0x0 ;  /* 0x000000000000781c */ /* 0x000fe40003f2f008 */
        /* <DEDUP_REMOVED lines=13> */
[----:B------:R-:W-:Y:S01]  /*a660*/  F2FP.BF16.F32.PACK_AB R194, R152, R194 ;  /* 0x000000c298c2723e */ /* 0x000fe200000010ff */
[----:B------:R-:W-:Y:S01]  /*a670*/  IMAD.U32 R229, RZ, RZ, UR4 ;  /* 0x00000004ffe57e24 */ /* 0x000fe2000f8e00ff */
[----:B------:R-:W-:Y:S06]  /*a680*/  @P1 BRA `(.L_x_2398) ;  /* 0xffffffbc00581947 */ /* 0x000fec000383ffff */
[----:B------:R-:W-:-:S05]  /*a690*/  UMOV UR61, UR60 ;  /* 0x0000003c003d7c82 */ /* 0x000fca0008000000 */
.L_x_2387:
[----:B------:R-:W-:-:S13]  /*a6a0*/  R2UR UR4, R214 ;  /* 0x00000000d60472ca */ /* 0x000fda00000e0000 */
[----:B------:R-:W-:-:S06]  /*a6b0*/  UISETP.GE.AND UP0, UPT, UR61, UR4, UPT ;  /* 0x000000043d00728c */ /* 0x000fcc000bf06270 */
[----:B------:R-:W-:-:S13]  /*a6c0*/  PLOP3.LUT P1, PT, PT, PT, UP0, 0x80, 0x0 ;  /* 0x000000000000781c */ /* 0x000fda0003f2f008 */
[----:B------:R-:W-:Y:S05]  /*a6d0*/  @!P1 BRA `(.L_x_2399) ;  /* 0x0000003c00149947 */ /* 0x000fea0003800000 */
[----:B------:R-:W-:Y:S01]  /*a6e0*/  R2UR UR4, R17 ;  /* 0x00000000110472ca */ /* 0x000fe200000e0000 */
[----:B------:R-:W-:Y:S01]  /*a6f0*/  IMAD.MOV.U32 R20, RZ, RZ, R3 ;  /* 0x000000ffff147224 */ /* 0x000fe200078e0003 */
[----:B------:R-:W-:Y:S01]  /*a700*/  UMOV UR60, UR36 ;  /* 0x00000024003c7c82 */ /* 0x000fe20008000000 */
[----:B------:R-:W-:Y:S01]  /*a710*/  IMAD.MOV.U32 R21, RZ, RZ, R4 ;  /* 0x000000ffff157224 */ /* 0x000fe200078e0004 */
[----:B------:R-:W-:-:S09]  /*a720*/  ULDC UR37, c[0x0][0x9d8] ;  /* 0x0002760000257ab9 */ /* 0x000fd20000000800 */
[----:B------:R-:W-:-:S07]  /*a730*/  IMAD.U32 R22, RZ, RZ, UR4 ;  /* 0x00000004ff167e24 */ /* 0x000fce000f8e00ff */
.L_x_2410:
        /* <DEDUP_REMOVED lines=9> */
.L_x_2400:
        /* <DEDUP_REMOVED lines=8> */
.L_x_2401:
[----:B-1----:R-:W-:Y:S05]  /*a850*/  @P1 BRA `(.L_x_2402) ;  /* 0x0000000000081947 */ /* 0x002fea0003800000 */
[----:B------:R-:W1:Y:S02]  /*a860*/  SYNCS.PHASECHK.TRANS64.TRYWAIT P1, [UR4+0x38830], R3 ;  /* 0x03883003ff0075a7 */ /* 0x000e640008020144 */
[----:B-1----:R-:W-:Y:S05]  /*a870*/  @!P1 BRA `(.L_x_2403) ;  /* 0x0000010000f89947 */ /* 0x002fea0003800000 */
.L_x_2402:
        /* <DEDUP_REMOVED lines=592> */
.L_x_2404:
        /* <DEDUP_REMOVED lines=8> */
.L_x_2405:
[----:B---3--:R-:W-:Y:S05]  /*ce00*/  @P1 BRA `(.L_x_2406) ;  /* 0x0000000000081947 */ /* 0x008fea0003800000 */
[----:B------:R-:W3:Y:S02]  /*ce10*/  SYNCS.PHASECHK.TRANS64.TRYWAIT P1, [UR4+0x38850], R0 ;  /* 0x03885000ff0075a7 */ /* 0x000ee40008020144 */
[----:B---3--:R-:W-:Y:S05]  /*ce20*/  @!P1 BRA `(.L_x_2407) ;  /* 0x000000dc00a49947 */ /* 0x008fea0003800000 */
.L_x_2406:
        /* <DEDUP_REMOVED lines=37> */
.L_x_2408:
        /* <DEDUP_REMOVED lines=51> */
[----:B------:R-:W0:Y:S01]  /*d3b0*/  S2UR UR7, SR_CgaCtaId ;  /* 0x00000000000779c3 */ /* 0x000e220000008800 */
[----:B------:R-:W-:-:S02]  /*d3c0*/  R2UR UR6, R16 ;  /* 0x00000000100672ca */ /* 0x000fc400000e0000 */
[----:B------:R-:W3:Y:S01]  /*d3d0*/  MUFU.TANH R177, R177 ;  /* 0x000000b100b17308 */ /* 0x000ee20000002400 */
[----:B-1----:R-:W-:-:S07]  /*d3e0*/  FMNMX.FTZ R3, R176, R3, !PT ;  /* 0x00000003b0037209 */ /* 0x002fce0007810000 */
[----:B------:R-:W1:Y:S01]  /*d3f0*/  MUFU.TANH R180, R180 ;  /* 0x000000b400b47308 */ /* 0x000e620000002400 */
[----:B--2---:R-:W-:Y:S02]  /*d400*/  FMNMX.FTZ R3, R185, R3, !PT ;  /* 0x00000003b9037209 */ /* 0x004fe40007810000 */
[----:B------:R-:W-:-:S04]  /*d410*/  ULEA UR6, UR36, UR6, 0x3 ;  /* 0x0000000624067291 */ /* 0x000fc8000f8e183f */
[----:B------:R-:W-:Y:S01]  /*d420*/  UIADD3 UR6, UR6, 0x38840, URZ ;  /* 0x0003884006067890 */ /* 0x000fe2000fffe03f */
[----:B------:R-:W2:Y:S01]  /*d430*/  MUFU.TANH R168, R168 ;  /* 0x000000a800a87308 */ /* 0x000ea20000002400 */
[----:B---3--:R-:W-:Y:S02]  /*d440*/  FMNMX.FTZ R3, R177, R3, !PT ;  /* 0x00000003b1037209 */ /* 0x008fe40007810000 */
[----:B0-----:R-:W-:-:S05]  /*d450*/  UPRMT UR6, UR7, 0x654, UR6 ;  /* 0x0000065407067896 */ /* 0x001fca0008000006 */
[----:B------:R-:W0:Y:S01]  /*d460*/  MUFU.TANH R169, R169 ;  /* 0x000000a900a97308 */ /* 0x000e220000002400 */
[----:B-1----:R-:W-:-:S03]  /*d470*/  FMNMX.FTZ R3, R180, R3, !PT ;  /* 0x00000003b4037209 */ /* 0x002fc60007810000 */
[----:B------:R-:W-:Y:S04]  /*d480*/  SYNCS.ARRIVE.TRANS64.RED.A1T0 RZ, [UR6], RZ ;  /* 0x000000ffffff79a7 */ /* 0x000fe80008100406 */
        /* <DEDUP_REMOVED lines=200> */
.L_x_2409:
[----:B------:R-:W0:Y:S01]  /*e110*/  S2UR UR7, SR_CgaCtaId ;  /* 0x00000000000779c3 */ /* 0x000e220000008800 */
[----:B------:R-:W-:Y:S01]  /*e120*/  R2UR UR6, R214 ;  /* 0x00000000d60672ca */ /* 0x000fe200000e0000 */
[----:B------:R-:W-:Y:S01]  /*e130*/  UIADD3 UR4, UR4, 0x38860, URZ ;  /* 0x0003886004047890 */ /* 0x000fe2000fffe03f */
[----:B------:R-:W-:Y:S01]  /*e140*/  F2FP.BF16.F32.PACK_AB R210, R184, R22 ;  /* 0x00000016b8d2723e */ /* 0x000fe200000010ff */
[----:B------:R-:W-:Y:S01]  /*e150*/  UMOV UR60, UR36 ;  /* 0x00000024003c7c82 */ /* 0x000fe20008000000 */
[----:B------:R-:W-:Y:S01]  /*e160*/  F2FP.BF16.F32.PACK_AB R208, R189, R21 ;  /* 0x00000015bdd0723e */ /* 0x000fe200000010ff */
[----:B------:R-:W-:Y:S01]  /*e170*/  IMAD.MOV.U32 R21, RZ, RZ, R4 ;  /* 0x000000ffff157224 */ /* 0x000fe200078e0004 */
[----:B------:R-:W-:Y:S02]  /*e180*/  F2FP.BF16.F32.PACK_AB R194, R20, R156 ;  /* 0x0000009c14c2723e */ /* 0x000fe400000010ff */
        /* <DEDUP_REMOVED lines=24> */
[----:B------:R-:W-:Y:S01]  /*e310*/  MOV R20, R3 ;  /* 0x0000000300147202 */ /* 0x000fe20000000f00 */
[----:B------:R-:W-:Y:S06]  /*e320*/  @P1 BRA `(.L_x_2410) ;  /* 0xffffffc400041947 */ /* 0x000fec000383ffff */
.L_x_2399:
        /* <DEDUP_REMOVED lines=131> */
.L_x_2411:
        /* <DEDUP_REMOVED lines=8> */
.L_x_2412:
[----:B-1----:R-:W-:Y:S05]  /*ebe0*/  @P1 BRA `(.L_x_2413) ;  /* 0x0000000000081947 */ /* 0x002fea0003800000 */
[----:B------:R-:W1:Y:S02]  /*ebf0*/  SYNCS.PHASECHK.TRANS64.TRYWAIT P1, [UR8+0x38850], R0 ;  /* 0x03885000ff0075a7 */ /* 0x000e640008020148 */
[----:B-1----:R-:W-:Y:S05]  /*ec00*/  @!P1 BRA `(.L_x_2414) ;  /* 0x000000c000449947 */ /* 0x002fea0003800000 */
.L_x_2413:
[----:B------:R-:W-:Y:S01]  /*ec10*/  R2UR UR4, R16 ;  /* 0x00000000100472ca */ /* 0x000fe200000e0000 */
[----:B------:R-:W-:Y:S01]  /*ec20*/  WARPGROUP.ARRIVE ;  /* 0x00000000000079c5 */ /* 0x000fe20000000000 */
[----:B------:R-:W-:Y:S01]  /*ec30*/  UMOV UR7, 0x40000040 ;  /* 0x4000004000077882 */ /* 0x000fe20000000000 */
[----:B-1----:R-:W1:Y:S01]  /*ec40*/  SHFL.BFLY PT, R7, R18, 0x2, 0x1f ;  /* 0x0c401f0012077f89 */ /* 0x002e6200000e0000 */
[----:B------:R-:W-:Y:S02]  /*ec50*/  IMAD.MOV.U32 R6, RZ, RZ, RZ ;  /* 0x000000ffff067224 */ /* 0x000fe400078e00ff */
[----:B------:R-:W-:Y:S01]  /*ec60*/  IMAD.U32 R13, RZ, RZ, UR5 ;  /* 0x00000005ff0d7e24 */ /* 0x000fe2000f8e00ff */
[----:B0-----:R-:W0:Y:S06]  /*ec70*/  SHFL.BFLY PT, R0, R5, 0x2, 0x1f ;  /* 0x0c401f0005007f89 */ /* 0x001e2c00000e0000 */
[----:B------:R-:W-:-:S04]  /*ec80*/  UIADD3 UR4, UR4, 0x400, URZ ;  /* 0x0000040004047890 */ /* 0x000fc8000fffe03f */
[----:B------:R-:W-:-:S04]  /*ec90*/  USHF.R.U32.HI UR4, URZ, 0x4, UR4 ;  /* 0x000000043f047899 */ /* 0x000fc80008011604 */
[----:B------:R-:W-:-:S04]  /*eca0*/  ULOP3.LUT UR4, UR4, 0x3fff, URZ, 0xc0, !UPT ;  /* 0x00003fff04047892 */ /* 0x000fc8000f8ec03f */
[----:B------:R-:W-:Y:S01]  /*ecb0*/  ULOP3.LUT UR4, UR4, 0x2800000, URZ, 0xfc, !UPT ;  /* 0x0280000004047892 */ /* 0x000fe2000f8efc3f */
[----:B-1----:R-:W-:-:S03]  /*ecc0*/  FADD.FTZ R7, R7, R18 ;  /* 0x0000001207077221 */ /* 0x002fc60000010000 */
[----:B------:R-:W-:Y:S01]  /*ecd0*/  UIMAD UR4, UR36, 0xa00, UR4 ;  /* 0x00000a00240478a4 */ /* 0x000fe2000f8e0204 */
[----:B0-----:R-:W-:Y:S01]  /*ece0*/  FADD.FTZ R2, R0, R5 ;  /* 0x0000000500027221 */ /* 0x001fe20000010000 */
[----:B------:R-:W-:Y:S01]  /*ecf0*/  IMAD.MOV.U32 R5, RZ, RZ, RZ ;  /* 0x000000ffff057224 */ /* 0x000fe200078e00ff */
[----:B------:R-:W0:Y:S04]  /*ed00*/  SHFL.BFLY PT, R0, R7, 0x1, 0x1f ;  /* 0x0c201f0007007f89 */ /* 0x000e2800000e0000 */
[----:B------:R-:W-:Y:S01]  /*ed10*/  UMOV UR6, UR4 ;  /* 0x0000000400067c82 */ /* 0x000fe20008000000 */
[----:B------:R-:W1:Y:S01]  /*ed20*/  SHFL.BFLY PT, R9, R2, 0x1, 0x1f ;  /* 0x0c201f0002097f89 */ /* 0x000e6200000e0000 */
[----:B------:R-:W-:Y:S01]  /*ed30*/  HGMMA.64x256x16.F32.BF16 R24, R208, gdesc[UR4].tnspB, R24, gsb0 ;  /* 0x43e00004d0187df0 */ /* 0x000fe20008001818 */
[----:B------:R-:W-:Y:S01]  /*ed40*/  UIADD3 UR6, UR4, 0x80, URZ ;  /* 0x0000008004067890 */ /* 0x000fe2000fffe03f */
[----:B------:R-:W-:Y:S01]  /*ed50*/  UMOV UR7, 0x40000040 ;  /* 0x4000004000077882 */ /* 0x000fe20000000000 */
[----:B0-----:R-:W-:Y:S01]  /*ed60*/  FADD.FTZ R11, R7, R0 ;  /* 0x00000000070b7221 */ /* 0x001fe20000010000 */
[----:B------:R-:W-:-:S02]  /*ed70*/  IMAD.U32 R7, RZ, RZ, UR5 ;  /* 0x00000005ff077e24 */ /* 0x000fc4000f8e00ff */
        /* <DEDUP_REMOVED lines=39> */
.L_x_2415:
[----:B------:R-:W2:Y:S01]  /*eff0*/  LDL.LU R3, [R1+0x34] ;  /* 0x0000340001037983 */ /* 0x000ea20000300800 */
[----:B------:R-:W0:Y:S01]  /*f000*/  S2UR UR6, SR_CgaCtaId ;  /* 0x00000000000679c3 */ /* 0x000e220000008800 */
[----:B------:R-:W-:Y:S01]  /*f010*/  UIADD3 UR4, UR8, 0x38860, URZ ;  /* 0x0003886008047890 */ /* 0x000fe2000fffe03f */
[-C--:B------:R-:W-:Y:S01]  /*f020*/  FMUL.FTZ R24, R24, R6.reuse ;  /* 0x0000000618187220 */ /* 0x080fe20000410000 */
        /* <DEDUP_REMOVED lines=134> */
[----:B--2---:R-:W-:-:S13]  /*f890*/  R2UR UR5, R3 ;  /* 0x00000000030572ca */ /* 0x004fda00000e0000 */
[----:B------:R-:W-:-:S06]  /*f8a0*/  UIADD3 UR5, UR5, 0x1, URZ ;  /* 0x0000000105057890 */ /* 0x000fcc000fffe03f */
[----:B------:R-:W-:Y:S01]  /*f8b0*/  IMAD.U32 R3, RZ, RZ, UR5 ;  /* 0x00000005ff037e24 */ /* 0x000fe2000f8e00ff */
[----:B------:R-:W-:-:S04]  /*f8c0*/  R2UR UR5, R17 ;  /* 0x00000000110572ca */ /* 0x000fc800000e0000 */
[----:B------:R0:W-:Y:S09]  /*f8d0*/  STL [R1+0x34], R3 ;  /* 0x0000340301007387 */ /* 0x0001f20000100800 */
[----:B------:R-:W-:-:S06]  /*f8e0*/  ULOP3.LUT UR5, UR5, UR4, URZ, 0x3c, !UPT ;  /* 0x0000000405057292 */ /* 0x000fcc000f8e3c3f */
[----:B0-----:R-:W-:-:S07]  /*f8f0*/  IMAD.U32 R17, RZ, RZ, UR5 ;  /* 0x00000005ff117e24 */ /* 0x001fce000f8e00ff */
.L_x_2379:
[----:B------:R-:W0:Y:S08]  /*f900*/  S2UR UR4, SR_CgaCtaId ;  /* 0x00000000000479c3 */ /* 0x000e300000008800 */
[----:B------:R-:W-:Y:S06]  /*f910*/  BAR.SYNC.DEFER_BLOCKING 0x5, 0x180 ;  /* 0x0146000000007b1d */ /* 0x000fec0000010000 */
[----:B------:R-:W-:Y:S01]  /*f920*/  UMOV UR8, 0x400 ;  /* 0x0000040000087882 */ /* 0x000fe20000000000 */
[----:B------:R-:W-:Y:S01]  /*f930*/  BSSY B0, `(.L_x_2416) ;  /* 0x00004c4000007945 */ /* 0x000fe20003800000 */
[----:B0-----:R-:W-:-:S09]  /*f940*/  ULEA UR8, UR4, UR8, 0x18 ;  /* 0x0000000804087291 */ /* 0x001fd2000f8ec03f */
[----:B------:R-:W0:Y:S02]  /*f950*/  LDS.128 R4, [UR8+0x388d0] ;  /* 0x0388d008ff047984 */ /* 0x000e240008000c00 */
[----:B0-----:R-:W-:Y:S02]  /*f960*/  R2UR UR6, R5 ;  /* 0x00000000050672ca */ /* 0x001fe400000e0000 */
[----:B------:R-:W-:Y:S02]  /*f970*/  R2UR UR5, R6 ;  /* 0x00000000060572ca */ /* 0x000fe400000e0000 */
[----:B------:R-:W-:Y:S01]  /*f980*/  R2UR UR7, R7 ;  /* 0x00000000070772ca */ /* 0x000fe200000e0000 */
[----:B------:R-:W-:Y:S06]  /*f990*/  BAR.ARV 0x4, 0x180 ;  /* 0x0106000000007b1d */ /* 0x000fec0000002000 */
[----:B------:R-:W-:Y:S08]  /*f9a0*/  @P0 BRA `(.L_x_2417) ;  /* 0x0000003800e00947 */ /* 0x000ff00003800000 */
[----:B------:R-:W2:Y:S01]  /*f9b0*/  LDL.LU R8, [R1+0x30] ;  /* 0x0000300001087983 */ /* 0x000ea20000300800 */
[----:B------:R-:W0:Y:S01]  /*f9c0*/  S2UR UR4, SR_SWINHI ;  /* 0x00000000000479c3 */ /* 0x000e220000002f00 */
[----:B------:R-:W-:Y:S01]  /*f9d0*/  IMAD.MOV.U32 R12, RZ, RZ, 0x2 ;  /* 0x00000002ff0c7424 */ /* 0x000fe200078e00ff */
[----:B------:R-:W-:Y:S01]  /*f9e0*/  F2FP.BF16.F32.PACK_AB R6, R29, R28 ;  /* 0x0000001c1d06723e */ /* 0x000fe200000010ff */
[----:B------:R-:W3:Y:S01]  /*f9f0*/  LDL R3, [R1+0x40] ;  /* 0x0000400001037983 */ /* 0x000ee20000100800 */
[----:B------:R-:W-:Y:S01]  /*fa00*/  F2FP.BF16.F32.PACK_AB R7, R31, R30 ;  /* 0x0000001e1f07723e */ /* 0x000fe200000010ff */
[----:B------:R-:W-:Y:S01]  /*fa10*/  ULDC.64 UR16, c[0x0][0xc00] ;  /* 0x0003000000107ab9 */ /* 0x000fe20000000a00 */
[----:B------:R-:W-:Y:S01]  /*fa20*/  R2UR UR9, R221 ;  /* 0x00000000dd0972ca */ /* 0x000fe200000e0000 */
[----:B------:R-:W-:Y:S01]  /*fa30*/  ULDC.64 UR12, c[0x0][0xc00] ;  /* 0x00030000000c7ab9 */ /* 0x000fe20000000a00 */
[----:B------:R-:W4:Y:S01]  /*fa40*/  LDL R170, [R1+0x2c] ;  /* 0x00002c0001aa7983 */ /* 0x000f220000100800 */
[----:B------:R-:W-:Y:S01]  /*fa50*/  ULDC.64 UR14, c[0x0][0xc08] ;  /* 0x00030200000e7ab9 */ /* 0x000fe20000000a00 */
[----:B------:R-:W-:Y:S01]  /*fa60*/  R2UR UR20, R217 ;  /* 0x00000000d91472ca */ /* 0x000fe200000e0000 */
[----:B------:R-:W-:Y:S01]  /*fa70*/  ULDC UR22, c[0x0][0xbe8] ;  /* 0x0002fa0000167ab9 */ /* 0x000fe20000000800 */
[----:B------:R-:W-:-:S02]  /*fa80*/  R2UR UR28, R215 ;  /* 0x00000000d71c72ca */ /* 0x000fc400000e0000 */
[----:B------:R-:W-:-:S05]  /*fa90*/  R2UR UR19, R220 ;  /* 0x00000000dc1372ca */ /* 0x000fca00000e0000 */
[----:B------:R-:W-:Y:S01]  /*faa0*/  UIMAD.WIDE UR12, UR9, 0x4, UR12 ;  /* 0x00000004090c78a5 */ /* 0x000fe2000f8e020c */
[----:B------:R-:W-:Y:S01]  /*fab0*/  UMOV UR10, UR8 ;  /* 0x00000008000a7c82 */ /* 0x000fe20008000000 */
[----:B0-----:R-:W-:Y:S01]  /*fac0*/  UMOV UR11, UR4 ;  /* 0x00000004000b7c82 */ /* 0x001fe20008000000 */
[----:B------:R-:W-:Y:S01]  /*fad0*/  UISETP.NE.U32.AND UP0, UPT, UR14, URZ, UPT ;  /* 0x0000003f0e00728c */ /* 0x000fe2000bf05070 */
[----:B------:R-:W-:-:S03]  /*fae0*/  ULDC UR4, c[0x0][0xad4] ;  /* 0x0002b50000047ab9 */ /* 0x000fc60000000800 */
[----:B------:R-:W-:-:S11]  /*faf0*/  UISETP.NE.AND.EX UP0, UPT, UR15, URZ, UPT, UP0 ;  /* 0x0000003f0f00728c */ /* 0x000fd6000bf05300 */
[----:B------:R-:W-:Y:S01]  /*fb00*/  @UP0 ULEA UR14, UP1, UR9, UR14, 0x2 ;  /* 0x0000000e090e0291 */ /* 0x000fe2000f82103f */
[----:B------:R-:W-:Y:S01]  /*fb10*/  BAR.SYNC.DEFER_BLOCKING 0x1, 0x100 ;  /* 0x0044000000007b1d */ /* 0x000fe20000010000 */
[----:B--2---:R-:W-:Y:S01]  /*fb20*/  R2UR UR18, R8 ;  /* 0x00000000081272ca */ /* 0x004fe200000e0000 */
[----:B---3--:R-:W-:-:S03]  /*fb30*/  IMAD.WIDE R12, R3, R12, UR10 ;  /* 0x0000000a030c7e25 */ /* 0x008fc6000f8e020c */
[C---:B------:R-:W-:Y:S02]  /*fb40*/  IADD3 R15, P1, R12.reuse, 0x20, RZ ;  /* 0x000000200c0f7810 */ /* 0x040fe40007f3e0ff */
[C---:B------:R-:W-:Y:S02]  /*fb50*/  IADD3 R157, P4, R12.reuse, 0x60, RZ ;  /* 0x000000600c9d7810 */ /* 0x040fe40007f9e0ff */
[----:B------:R-:W-:Y:S02]  /*fb60*/  LOP3.LUT R14, R15, 0x380, RZ, 0xc0, !PT ;  /* 0x000003800f0e7812 */ /* 0x000fe400078ec0ff */
[C---:B------:R-:W-:Y:S02]  /*fb70*/  IADD3 R161, P6, R12.reuse, 0x4020, RZ ;  /* 0x000040200ca17810 */ /* 0x040fe40007fde0ff */
[----:B------:R-:W-:Y:S02]  /*fb80*/  LOP3.LUT R156, R157, 0x380, RZ, 0xc0, !PT ;  /* 0x000003809d9c7812 */ /* 0x000fe400078ec0ff */
[----:B------:R-:W-:-:S02]  /*fb90*/  LOP3.LUT R5, R12, 0x380, RZ, 0xc0, !PT ;  /* 0x000003800c057812 */ /* 0x000fc400078ec0ff */
[----:B------:R-:W-:Y:S02]  /*fba0*/  SHF.R.U64 R14, R14, 0x3, RZ ;  /* 0x000000030e0e7819 */ /* 0x000fe400000012ff */
[----:B------:R-:W-:Y:S02]  /*fbb0*/  LOP3.LUT R160, R161, 0x380, RZ, 0xc0, !PT ;  /* 0x00000380a1a07812 */ /* 0x000fe400078ec0ff */
[----:B------:R-:W-:Y:S02]  /*fbc0*/  SHF.R.U64 R156, R156, 0x3, RZ ;  /* 0x000000039c9c7819 */ /* 0x000fe400000012ff */
[----:B------:R-:W-:Y:S02]  /*fbd0*/  IADD3 R159, P3, R12, 0x4000, RZ ;  /* 0x000040000c9f7810 */ /* 0x000fe40007f7e0ff */
[----:B------:R-:W-:Y:S02]  /*fbe0*/  SHF.R.U64 R5, R5, 0x3, RZ ;  /* 0x0000000305057819 */ /* 0x000fe400000012ff */
[----:B------:R-:W-:Y:S01]  /*fbf0*/  LOP3.LUT R14, R14, R15, RZ, 0x3c, !PT ;  /* 0x0000000f0e0e7212 */ /* 0x000fe200078e3cff */
[----:B------:R-:W-:Y:S01]  /*fc00*/  IMAD.X R15, RZ, RZ, R13, P1 ;  /* 0x000000ffff0f7224 */ /* 0x000fe200008e060d */
[----:B------:R-:W-:-:S02]  /*fc10*/  SHF.R.U64 R160, R160, 0x3, RZ ;  /* 0x00000003a0a07819 */ /* 0x000fc400000012ff */
[----:B------:R-:W-:Y:S02]  /*fc20*/  IADD3 R155, P0, R12, 0x40, RZ ;  /* 0x000000400c9b7810 */ /* 0x000fe40007f1e0ff */
[----:B------:R-:W-:Y:S01]  /*fc30*/  LOP3.LUT R156, R156, R157, RZ, 0x3c, !PT ;  /* 0x0000009d9c9c7212 */ /* 0x000fe200078e3cff */
[----:B------:R-:W-:Y:S01]  /*fc40*/  IMAD.X R157, RZ, RZ, R13, P4 ;  /* 0x000000ffff9d7224 */ /* 0x000fe200020e060d */
[C---:B------:R-:W-:Y:S02]  /*fc50*/  IADD3 R163, P5, R12.reuse, 0x4040, RZ ;  /* 0x000040400ca37810 */ /* 0x040fe40007fbe0ff */
[C---:B------:R-:W-:Y:S02]  /*fc60*/  IADD3 R165, P2, R12.reuse, 0x4060, RZ ;  /* 0x000040600ca57810 */ /* 0x040fe40007f5e0ff */
[----:B------:R-:W-:Y:S02]  /*fc70*/  IADD3 R167, P1, R12, 0x8000, RZ ;  /* 0x000080000ca77810 */ /* 0x000fe40007f3e0ff */
[----:B------:R-:W-:-:S02]  /*fc80*/  LOP3.LUT R158, R159, 0x380, RZ, 0xc0, !PT ;  /* 0x000003809f9e7812 */ /* 0x000fc400078ec0ff */
[----:B------:R-:W-:Y:S01]  /*fc90*/  LOP3.LUT R4, R5, R12, RZ, 0x3c, !PT ;  /* 0x0000000c05047212 */ /* 0x000fe200078e3cff */
[--C-:B------:R-:W-:Y:S01]  /*fca0*/  IMAD.MOV.U32 R5, RZ, RZ, R13.reuse ;  /* 0x000000ffff057224 */ /* 0x100fe200078e000d */
[----:B------:R-:W-:Y:S02]  /*fcb0*/  IADD3 R9, P4, R12, 0x8040, RZ ;  /* 0x000080400c097810 */ /* 0x000fe40007f9e0ff */
[----:B------:R-:W-:Y:S01]  /*fcc0*/  LOP3.LUT R160, R160, R161, RZ, 0x3c, !PT ;  /* 0x000000a1a0a07212 */ /* 0x000fe200078e3cff */
[----:B------:R-:W-:Y:S01]  /*fcd0*/  IMAD.X R161, RZ, RZ, R13, P6 ;  /* 0x000000ffffa17224 */ /* 0x000fe200030e060d */
[----:B------:R-:W-:Y:S02]  /*fce0*/  LOP3.LUT R154, R155, 0x380, RZ, 0xc0, !PT ;  /* 0x000003809b9a7812 */ /* 0x000fe400078ec0ff */
[----:B------:R-:W-:Y:S02]  /*fcf0*/  LOP3.LUT R162, R163, 0x380, RZ, 0xc0, !PT ;  /* 0x00000380a3a27812 */ /* 0x000fe400078ec0ff */
[----:B------:R-:W-:-:S02]  /*fd00*/  LOP3.LUT R164, R165, 0x380, RZ, 0xc0, !PT ;  /* 0x00000380a5a47812 */ /* 0x000fc400078ec0ff */
[----:B------:R-:W-:Y:S02]  /*fd10*/  LOP3.LUT R166, R167, 0x380, RZ, 0xc0, !PT ;  /* 0x00000380a7a67812 */ /* 0x000fe400078ec0ff */
[----:B------:R-:W-:Y:S02]  /*fd20*/  SHF.R.U64 R158, R158, 0x3, RZ ;  /* 0x000000039e9e7819 */ /* 0x000fe400000012ff */
[----:B------:R-:W-:Y:S02]  /*fd30*/  IADD3 R19, P6, R12, 0xc000, RZ ;  /* 0x0000c0000c137810 */ /* 0x000fe40007fde0ff */
[----:B------:R-:W-:Y:S02]  /*fd40*/  LOP3.LUT R8, R9, 0x380, RZ, 0xc0, !PT ;  /* 0x0000038009087812 */ /* 0x000fe400078ec0ff */
[----:B------:R-:W-:Y:S02]  /*fd50*/  MOV R3, R4 ;  /* 0x0000000400037202 */ /* 0x000fe40000000f00 */
[----:B------:R-:W-:-:S02]  /*fd60*/  SHF.R.U64 R154, R154, 0x3, RZ ;  /* 0x000000039a9a7819 */ /* 0x000fc400000012ff */
[----:B------:R-:W-:Y:S02]  /*fd70*/  SHF.R.U64 R162, R162, 0x3, RZ ;  /* 0x00000003a2a27819 */ /* 0x000fe400000012ff */
[----:B------:R-:W-:Y:S02]  /*fd80*/  SHF.R.U64 R164, R164, 0x3, RZ ;  /* 0x00000003a4a47819 */ /* 0x000fe400000012ff */
[----:B------:R-:W-:Y:S02]  /*fd90*/  SHF.R.U64 R166, R166, 0x3, RZ ;  /* 0x00000003a6a67819 */ /* 0x000fe400000012ff */
[----:B------:R-:W-:Y:S02]  /*fda0*/  F2FP.BF16.F32.PACK_AB R4, R25, R24 ;  /* 0x000000181904723e */ /* 0x000fe400000010ff */
[----:B------:R-:W-:Y:S02]  /*fdb0*/  F2FP.BF16.F32.PACK_AB R5, R27, R26 ;  /* 0x0000001a1b05723e */ /* 0x000fe400000010ff */
[----:B------:R-:W-:Y:S01]  /*fdc0*/  LOP3.LUT R158, R158, R159, RZ, 0x3c, !PT ;  /* 0x0000009f9e9e7212 */ /* 0x000fe200078e3cff */
[----:B------:R-:W-:Y:S01]  /*fdd0*/  IMAD.X R159, RZ, RZ, R13, P3 ;  /* 0x000000ffff9f7224 */ /* 0x000fe200018e060d */
[----:B------:R-:W-:Y:S01]  /*fde0*/  LOP3.LUT R10, R19, 0x380, RZ, 0xc0, !PT ;  /* 0x00000380130a7812 */ /* 0x000fe200078ec0ff */
[----:B------:R0:W-:Y:S01]  /*fdf0*/  STSM.16.M88.4 [R3], R4 ;  /* 0x0000000403007844 */ /* 0x0001e20000000200 */
[----:B------:R-:W-:-:S02]  /*fe00*/  SHF.R.U64 R8, R8, 0x3, RZ ;  /* 0x0000000308087819 */ /* 0x000fc400000012ff */
[----:B------:R-:W-:Y:S02]  /*fe10*/  IADD3 R11, P3, R12, 0x8060, RZ ;  /* 0x000080600c0b7810 */ /* 0x000fe40007f7e0ff */
        /* <DEDUP_REMOVED lines=8> */
[----:B------:R-:W-:-:S02]  /*fea0*/  SHF.R.U64 R10, R10, 0x3, RZ ;  /* 0x000000030a0a7819 */ /* 0x000fc400000012ff */
[C---:B------:R-:W-:Y:S02]  /*feb0*/  IADD3 R169, P0, R12.reuse, 0x8020, RZ ;  /* 0x000080200ca97810 */ /* 0x040fe40007f1e0ff */
[----:B------:R-:W-:Y:S02]  /*fec0*/  IADD3 R20, P5, R12, 0xc020, RZ ;  /* 0x0000c0200c147810 */ /* 0x000fe40007fbe0ff */
[----:B0-----:R-:W-:Y:S01]  /*fed0*/  LOP3.LUT R4, R8, R9, RZ, 0x3c, !PT ;  /* 0x0000000908047212 */ /* 0x001fe200078e3cff */
[----:B------:R-:W-:Y:S01]  /*fee0*/  IMAD.X R9, RZ, RZ, R13, P3 ;  /* 0x000000ffff097224 */ /* 0x000fe200018e060d */
[C---:B------:R-:W-:Y:S02]  /*fef0*/  IADD3 R153, P2, R12.reuse, 0xc040, RZ ;  /* 0x0000c0400c997810 */ /* 0x040fe40007f5e0ff */
[----:B------:R-:W-:Y:S02]  /*ff00*/  IADD3 R18, P1, R12, 0xc060, RZ ;  /* 0x0000c0600c127810 */ /* 0x000fe40007f3e0ff */
[----:B------:R-:W-:-:S02]  /*ff10*/  LOP3.LUT R8, R11, 0x380, RZ, 0xc0, !PT ;  /* 0x000003800b087812 */ /* 0x000fc400078ec0ff */
[----:B------:R-:W-:Y:S02]  /*ff20*/  LOP3.LUT R10, R10, R19, RZ, 0x3c, !PT ;  /* 0x000000130a0a7212 */ /* 0x000fe400078e3cff */
[----:B------:R-:W-:Y:S02]  /*ff30*/  IADD3.X R5, RZ, R13, RZ, P4, !PT ;  /* 0x0000000dff057210 */ /* 0x000fe400027fe4ff */
[----:B------:R-:W-:Y:S02]  /*ff40*/  LOP3.LUT R168, R169, 0x380, RZ, 0xc0, !PT ;  /* 0x00000380a9a87812 */ /* 0x000fe400078ec0ff */
[----:B------:R-:W-:Y:S02]  /*ff50*/  LOP3.LUT R21, R20, 0x380, RZ, 0xc0, !PT ;  /* 0x0000038014157812 */ /* 0x000fe400078ec0ff */
[----:B------:R-:W-:Y:S02]  /*ff60*/  LOP3.LUT R152, R153, 0x380, RZ, 0xc0, !PT ;  /* 0x0000038099987812 */ /* 0x000fe400078ec0ff */
[----:B------:R-:W-:-:S02]  /*ff70*/  LOP3.LUT R19, R18, 0x380, RZ, 0xc0, !PT ;  /* 0x0000038012137812 */ /* 0x000fc400078ec0ff */
[----:B------:R-:W-:Y:S02]  /*ff80*/  SHF.R.U64 R8, R8, 0x3, RZ ;  /* 0x0000000308087819 */ /* 0x000fe400000012ff */
[----:B------:R-:W-:Y:S02]  /*ff90*/  MOV R16, R4 ;  /* 0x0000000400107202 */ /* 0x000fe40000000f00 */
[----:B------:R-:W-:Y:S02]  /*ffa0*/  SHF.R.U64 R168, R168, 0x3, RZ ;  /* 0x00000003a8a87819 */ /* 0x000fe400000012ff */
[----:B------:R-:W-:Y:S02]  /*ffb0*/  SHF.R.U64 R21, R21, 0x3, RZ ;  /* 0x0000000315157819 */ /* 0x000fe400000012ff */
[----:B------:R-:W-:Y:S02]  /*ffc0*/  SHF.R.U64 R152, R152, 0x3, RZ ;  /* 0x0000000398987819 */ /* 0x000fe400000012ff */
[----:B------:R-:W-:-:S02]  /*ffd0*/  SHF.R.U64 R19, R19, 0x3, RZ ;  /* 0x0000000313137819 */ /* 0x000fc400000012ff */
[----:B------:R-:W-:Y:S02]  /*ffe0*/  MOV R14, R14 ;  /* 0x0000000e000e7202 */ /* 0x000fe40000000f00 */
[----:B------:R-:W-:Y:S02]  /*fff0*/  F2FP.BF16.F32.PACK_AB R4, R33, R32 ;  /* 0x000000202104723e */ /* 0x000fe400000010ff */
[----:B------:R-:W-:Y:S02]  /*10000*/  F2FP.BF16.F32.PACK_AB R5, R35, R34 ;  /* 0x000000222305723e */ /* 0x000fe400000010ff */
[----:B------:R-:W-:Y:S02]  /*10010*/  F2FP.BF16.F32.PACK_AB R6, R37, R36 ;  /* 0x000000242506723e */ /* 0x000fe400000010ff */
[----:B------:R-:W-:Y:S02]  /*10020*/  F2FP.BF16.F32.PACK_AB R7, R39, R38 ;  /* 0x000000262707723e */ /* 0x000fe400000010ff */
        /* <DEDUP_REMOVED lines=18> */
[----:B------:R-:W-:Y:S02]  /*10150*/  MOV R158, R158 ;  /* 0x0000009e009e7202 */ /* 0x000fe40000000f00 */
[----:B0-----:R-:W-:Y:S02]  /*10160*/  F2FP.BF16.F32.PACK_AB R14, R45, R44 ;  /* 0x0000002c2d0e723e */ /* 0x001fe400000010ff */
[----:B------:R-:W-:Y:S02]  /*10170*/  F2FP.BF16.F32.PACK_AB R4, R49, R48 ;  /* 0x000000303104723e */ /* 0x000fe400000010ff */
[----:B------:R-:W-:Y:S01]  /*10180*/  F2FP.BF16.F32.PACK_AB R5, R51, R50 ;  /* 0x000000323305723e */ /* 0x000fe200000010ff */
[----:B------:R0:W-:Y:S01]  /*10190*/  STSM.16.M88.4 [R154], R12 ;  /* 0x0000000c9a007844 */ /* 0x0001e20000000200 */
[----:B------:R-:W-:Y:S02]  /*101a0*/  F2FP.BF16.F32.PACK_AB R6, R53, R52 ;  /* 0x000000343506723e */ /* 0x000fe400000010ff */
[----:B------:R-:W-:-:S02]  /*101b0*/  F2FP.BF16.F32.PACK_AB R7, R55, R54 ;  /* 0x000000363707723e */ /* 0x000fc400000010ff */
[----:B------:R-:W-:Y:S02]  /*101c0*/  F2FP.BF16.F32.PACK_AB R8, R57, R56 ;  /* 0x000000383908723e */ /* 0x000fe400000010ff */
[----:B------:R-:W-:Y:S01]  /*101d0*/  F2FP.BF16.F32.PACK_AB R9, R59, R58 ;  /* 0x0000003a3b09723e */ /* 0x000fe200000010ff */
[----:B------:R1:W-:Y:S01]  /*101e0*/  STSM.16.M88.4 [R156], R4 ;  /* 0x000000049c007844 */ /* 0x0003e20000000200 */
[----:B------:R-:W-:Y:S02]  /*101f0*/  F2FP.BF16.F32.PACK_AB R10, R61, R60 ;  /* 0x0000003c3d0a723e */ /* 0x000fe400000010ff */
[----:B------:R-:W-:Y:S02]  /*10200*/  F2FP.BF16.F32.PACK_AB R11, R63, R62 ;  /* 0x0000003e3f0b723e */ /* 0x000fe400000010ff */
[----:B------:R-:W-:Y:S02]  /*10210*/  MOV R20, R20 ;  /* 0x0000001400147202 */ /* 0x000fe40000000f00 */
[----:B------:R-:W-:Y:S01]  /*10220*/  MOV R160, R160 ;  /* 0x000000a000a07202 */ /* 0x000fe20000000f00 */
[----:B------:R2:W-:Y:S01]  /*10230*/  STSM.16.M88.4 [R158], R8 ;  /* 0x000000089e007844 */ /* 0x0005e20000000200 */
[----:B------:R-:W-:-:S02]  /*10240*/  MOV R21, R152 ;  /* 0x0000009800157202 */ /* 0x000fc40000000f00 */
[----:B0-----:R-:W-:Y:S02]  /*10250*/  F2FP.BF16.F32.PACK_AB R12, R65, R64 ;  /* 0x00000040410c723e */ /* 0x001fe400000010ff */
[----:B------:R-:W-:Y:S02]  /*10260*/  F2FP.BF16.F32.PACK_AB R13, R67, R66 ;  /* 0x00000042430d723e */ /* 0x000fe400000010ff */
[----:B------:R-:W-:Y:S02]  /*10270*/  F2FP.BF16.F32.PACK_AB R14, R69, R68 ;  /* 0x00000044450e723e */ /* 0x000fe400000010ff */
[----:B------:R-:W-:Y:S02]  /*10280*/  F2FP.BF16.F32.PACK_AB R15, R71, R70 ;  /* 0x00000046470f723e */ /* 0x000fe400000010ff */
[----:B------:R-:W-:Y:S02]  /*10290*/  MOV R162, R162 ;  /* 0x000000a200a27202 */ /* 0x000fe40000000f00 */
[----:B------:R-:W-:Y:S01]  /*102a0*/  F2FP.BF16.F32.PACK_AB R152, R73, R72 ;  /* 0x000000484998723e */ /* 0x000fe200000010ff */
[----:B------:R0:W-:Y:S01]  /*102b0*/  STSM.16.M88.4 [R160], R12 ;  /* 0x0000000ca0007844 */ /* 0x0001e20000000200 */
[----:B------:R-:W-:-:S02]  /*102c0*/  F2FP.BF16.F32.PACK_AB R153, R75, R74 ;  /* 0x0000004a4b99723e */ /* 0x000fc400000010ff */
[----:B------:R-:W-:Y:S02]  /*102d0*/  F2FP.BF16.F32.PACK_AB R154, R77, R76 ;  /* 0x0000004c4d9a723e */ /* 0x000fe400000010ff */
[----:B------:R-:W-:Y:S02]  /*102e0*/  F2FP.BF16.F32.PACK_AB R155, R79, R78 ;  /* 0x0000004e4f9b723e */ /* 0x000fe400000010ff */
[----:B------:R-:W-:Y:S02]  /*102f0*/  MOV R164, R164 ;  /* 0x000000a400a47202 */ /* 0x000fe40000000f00 */
[----:B-1----:R-:W-:Y:S01]  /*10300*/  F2FP.BF16.F32.PACK_AB R156, R81, R80 ;  /* 0x00000050519c723e */ /* 0x002fe200000010ff */
[----:B------:R1:W-:Y:S01]  /*10310*/  STSM.16.M88.4 [R162], R152 ;  /* 0x00000098a2007844 */ /* 0x0003e20000000200 */
[----:B------:R-:W-:Y:S02]  /*10320*/  F2FP.BF16.F32.PACK_AB R157, R83, R82 ;  /* 0x00000052539d723e */ /* 0x000fe400000010ff */
[----:B--2---:R-:W-:-:S02]  /*10330*/  F2FP.BF16.F32.PACK_AB R158, R85, R84 ;  /* 0x00000054559e723e */ /* 0x004fc400000010ff */
[----:B------:R-:W-:Y:S02]  /*10340*/  F2FP.BF16.F32.PACK_AB R159, R87, R86 ;  /* 0x00000056579f723e */ /* 0x000fe400000010ff */
[----:B------:R-:W-:Y:S02]  /*10350*/  MOV R166, R166 ;  /* 0x000000a600a67202 */ /* 0x000fe40000000f00 */
[----:B------:R-:W-:Y:S01]  /*10360*/  F2FP.BF16.F32.PACK_AB R4, R89, R88 ;  /* 0x000000585904723e */ /* 0x000fe200000010ff */
[----:B------:R2:W-:Y:S01]  /*10370*/  STSM.16.M88.4 [R164], R156 ;  /* 0x0000009ca4007844 */ /* 0x0005e20000000200 */
[----:B------:R-:W-:Y:S02]  /*10380*/  F2FP.BF16.F32.PACK_AB R5, R91, R90 ;  /* 0x0000005a5b05723e */ /* 0x000fe400000010ff */
[----:B------:R-:W-:Y:S02]  /*10390*/  F2FP.BF16.F32.PACK_AB R6, R93, R92 ;  /* 0x0000005c5d06723e */ /* 0x000fe400000010ff */
[----:B------:R-:W-:-:S02]  /*103a0*/  F2FP.BF16.F32.PACK_AB R7, R95, R94 ;  /* 0x0000005e5f07723e */ /* 0x000fc400000010ff */
[----:B------:R-:W-:Y:S02]  /*103b0*/  MOV R168, R168 ;  /* 0x000000a800a87202 */ /* 0x000fe40000000f00 */
[----:B------:R-:W-:Y:S01]  /*103c0*/  F2FP.BF16.F32.PACK_AB R8, R97, R96 ;  /* 0x000000606108723e */ /* 0x000fe200000010ff */
[----:B------:R-:W-:Y:S01]  /*103d0*/  STSM.16.M88.4 [R166], R4 ;  /* 0x00000004a6007844 */ /* 0x000fe20000000200 */
[----:B------:R-:W-:Y:S02]  /*103e0*/  F2FP.BF16.F32.PACK_AB R9, R99, R98 ;  /* 0x000000626309723e */ /* 0x000fe400000010ff */
[----:B------:R-:W-:Y:S02]  /*103f0*/  F2FP.BF16.F32.PACK_AB R10, R101, R100 ;  /* 0x00000064650a723e */ /* 0x000fe400000010ff */
[----:B------:R-:W-:Y:S02]  /*10400*/  F2FP.BF16.F32.PACK_AB R11, R103, R102 ;  /* 0x00000066670b723e */ /* 0x000fe400000010ff */
[----:B0-----:R-:W-:-:S02]  /*10410*/  F2FP.BF16.F32.PACK_AB R12, R105, R104 ;  /* 0x00000068690c723e */ /* 0x001fc400000010ff */
[----:B------:R-:W-:Y:S01]  /*10420*/  F2FP.BF16.F32.PACK_AB R13, R107, R106 ;  /* 0x0000006a6b0d723e */ /* 0x000fe200000010ff */
[----:B------:R-:W-:Y:S01]  /*10430*/  STSM.16.M88.4 [R168], R8 ;  /* 0x00000008a8007844 */ /* 0x000fe20000000200 */
[----:B------:R-:W-:Y:S02]  /*10440*/  F2FP.BF16.F32.PACK_AB R14, R109, R108 ;  /* 0x0000006c6d0e723e */ /* 0x000fe400000010ff */
[----:B------:R-:W-:Y:S02]  /*10450*/  F2FP.BF16.F32.PACK_AB R15, R111, R110 ;  /* 0x0000006e6f0f723e */ /* 0x000fe400000010ff */
[----:B-1----:R-:W-:Y:S02]  /*10460*/  F2FP.BF16.F32.PACK_AB R152, R113, R112 ;  /* 0x000000707198723e */ /* 0x002fe400000010ff */
[----:B------:R-:W-:Y:S01]  /*10470*/  F2FP.BF16.F32.PACK_AB R153, R115, R114 ;  /* 0x000000727399723e */ /* 0x000fe200000010ff */
[----:B------:R0:W-:Y:S01]  /*10480*/  STSM.16.M88.4 [R16], R12 ;  /* 0x0000000c10007844 */ /* 0x0001e20000000200 */
[----:B------:R-:W-:-:S02]  /*10490*/  F2FP.BF16.F32.PACK_AB R154, R117, R116 ;  /* 0x00000074759a723e */ /* 0x000fc400000010ff */
[----:B------:R-:W-:Y:S02]  /*104a0*/  F2FP.BF16.F32.PACK_AB R155, R119, R118 ;  /* 0x00000076779b723e */ /* 0x000fe400000010ff */
[----:B--2---:R-:W-:Y:S02]  /*104b0*/  F2FP.BF16.F32.PACK_AB R156, R121, R120 ;  /* 0x00000078799c723e */ /* 0x004fe400000010ff */
[----:B------:R-:W-:Y:S01]  /*104c0*/  F2FP.BF16.F32.PACK_AB R157, R123, R122 ;  /* 0x0000007a7b9d723e */ /* 0x000fe200000010ff */
[----:B------:R-:W-:Y:S01]  /*104d0*/  STSM.16.M88.4 [R22], R152 ;  /* 0x0000009816007844 */ /* 0x000fe20000000200 */
[----:B------:R-:W-:Y:S02]  /*104e0*/  F2FP.BF16.F32.PACK_AB R158, R125, R124 ;  /* 0x0000007c7d9e723e */ /* 0x000fe400000010ff */
[----:B------:R-:W-:Y:S02]  /*104f0*/  F2FP.BF16.F32.PACK_AB R159, R127, R126 ;  /* 0x0000007e7f9f723e */ /* 0x000fe400000010ff */
[----:B------:R-:W-:-:S02]  /*10500*/  F2FP.BF16.F32.PACK_AB R160, R129, R128 ;  /* 0x0000008081a0723e */ /* 0x000fc400000010ff */
[----:B------:R-:W-:Y:S01]  /*10510*/  F2FP.BF16.F32.PACK_AB R161, R131, R130 ;  /* 0x0000008283a1723e */ /* 0x000fe200000010ff */
[----:B------:R-:W-:Y:S01]  /*10520*/  STSM.16.M88.4 [R3], R156 ;  /* 0x0000009c03007844 */ /* 0x000fe20000000200 */
[----:B------:R-:W-:Y:S01]  /*10530*/  F2FP.BF16.F32.PACK_AB R162, R133, R132 ;  /* 0x0000008485a2723e */ /* 0x000fe200000010ff */
[----:B0-----:R-:W-:Y:S01]  /*10540*/  IMAD.U32 R12, RZ, RZ, UR12 ;  /* 0x0000000cff0c7e24 */ /* 0x001fe2000f8e00ff */
[----:B------:R-:W-:Y:S01]  /*10550*/  F2FP.BF16.F32.PACK_AB R163, R135, R134 ;  /* 0x0000008687a3723e */ /* 0x000fe200000010ff */
[----:B------:R-:W-:Y:S01]  /*10560*/  IMAD.U32 R13, RZ, RZ, UR13 ;  /* 0x0000000dff0d7e24 */ /* 0x000fe2000f8e00ff */
[----:B------:R-:W-:Y:S02]  /*10570*/  F2FP.BF16.F32.PACK_AB R4, R137, R136 ;  /* 0x000000888904723e */ /* 0x000fe400000010ff */
[----:B------:R-:W-:Y:S01]  /*10580*/  F2FP.BF16.F32.PACK_AB R5, R139, R138 ;  /* 0x0000008a8b05723e */ /* 0x000fe200000010ff */
[----:B------:R-:W-:Y:S01]  /*10590*/  STSM.16.M88.4 [R20], R160 ;  /* 0x000000a014007844 */ /* 0x000fe20000000200 */
[----:B------:R-:W-:-:S02]  /*105a0*/  F2FP.BF16.F32.PACK_AB R6, R141, R140 ;  /* 0x0000008c8d06723e */ /* 0x000fc400000010ff */
[----:B------:R-:W-:Y:S02]  /*105b0*/  F2FP.BF16.F32.PACK_AB R7, R143, R142 ;  /* 0x0000008e8f07723e */ /* 0x000fe400000010ff */
[----:B------:R-:W-:Y:S02]  /*105c0*/  MOV R18, R18 ;  /* 0x0000001200127202 */ /* 0x000fe40000000f00 */
[----:B------:R-:W-:Y:S01]  /*105d0*/  F2FP.BF16.F32.PACK_AB R8, R145, R144 ;  /* 0x000000909108723e */ /* 0x000fe200000010ff */
[----:B------:R0:W-:Y:S01]  /*105e0*/  STSM.16.M88.4 [R21], R4 ;  /* 0x0000000415007844 */ /* 0x0001e20000000200 */
[----:B------:R-:W-:Y:S02]  /*105f0*/  F2FP.BF16.F32.PACK_AB R9, R147, R146 ;  /* 0x000000929309723e */ /* 0x000fe400000010ff */
[----:B------:R-:W-:Y:S02]  /*10600*/  F2FP.BF16.F32.PACK_AB R10, R149, R148 ;  /* 0x00000094950a723e */ /* 0x000fe400000010ff */
[----:B------:R-:W-:-:S02]  /*10610*/  F2FP.BF16.F32.PACK_AB R11, R151, R150 ;  /* 0x00000096970b723e */ /* 0x000fc400000010ff */
[----:B------:R-:W-:Y:S01]  /*10620*/  ISETP.NE.U32.AND P0, PT, RZ, UR16, PT ;  /* 0x00000010ff007c0c */ /* 0x000fe2000bf05070 */
[----:B------:R-:W-:Y:S01]  /*10630*/  UMOV UR25, 0x9b8 ;  /* 0x000009b800197882 */ /* 0x000fe20000000000 */
[----:B----4-:R-:W-:Y:S01]  /*10640*/  R2UR UR26, R170 ;  /* 0x00000000aa1a72ca */ /* 0x010fe200000e0000 */
[----:B------:R1:W-:Y:S01]  /*10650*/  STSM.16.M88.4 [R18], R8 ;  /* 0x0000000812007844 */ /* 0x0003e20000000200 */
[----:B------:R-:W-:Y:S01]  /*10660*/  BAR.SYNC.DEFER_BLOCKING 0x1, 0x100 ;  /* 0x0044000000007b1d */ /* 0x000fe20000010000 */
[----:B------:R-:W-:-:S13]  /*10670*/  ISETP.NE.AND.EX P0, PT, RZ, UR17, PT, P0 ;  /* 0x00000011ff007c0c */ /* 0x000fda000bf05300 */
[----:B------:R-:W2:Y:S01]  /*10680*/  @P0 LDG.E R12, desc[UR38][R12.64] ;  /* 0x000000260c0c0981 */ /* 0x000ea2000c1e1900 */
[----:B------:R-:W-:Y:S01]  /*10690*/  PLOP3.LUT P4, PT, PT, PT, UP0, 0x80, 0x0 ;  /* 0x000000000000781c */ /* 0x000fe20003f8f008 */
[----:B------:R-:W-:Y:S01]  /*106a0*/  @UP0 ULEA.HI.X UR15, UR9, UR15, UR18, 0x2, UP1 ;  /* 0x0000000f090f0291 */ /* 0x000fe200088f1412 */
[----:B0-----:R-:W-:-:S05]  /*106b0*/  IMAD.U32 R4, RZ, RZ, UR14 ;  /* 0x0000000eff047e24 */ /* 0x001fca000f8e00ff */
[----:B------:R-:W-:-:S06]  /*106c0*/  IMAD.U32 R5, RZ, RZ, UR15 ;  /* 0x0000000fff057e24 */ /* 0x000fcc000f8e00ff */
[----:B------:R0:W3:Y:S01]  /*106d0*/  @P4 LDG.E R6, desc[UR38][R4.64] ;  /* 0x0000002604064981 */ /* 0x0000e2000c1e1900 */
[----:B------:R-:W-:Y:S01]  /*106e0*/  UISETP.NE.AND UP0, UPT, UR20, URZ, UPT ;  /* 0x0000003f1400728c */ /* 0x000fe2000bf05270 */
[----:B------:R-:W-:Y:S01]  /*106f0*/  VIADD R3, R216, UR28 ;  /* 0x0000001cd8037c36 */ /* 0x000fe20008000000 */
[----:B------:R-:W-:Y:S02]  /*10700*/  UISETP.NE.AND UP1, UPT, UR22, 0x1, UPT ;  /* 0x000000011600788c */ /* 0x000fe4000bf25270 */
[----:B------:R-:W-:Y:S02]  /*10710*/  USEL UR4, UR20, UR4, UP0 ;  /* 0x0000000414047287 */ /* 0x000fe40008000000 */
[----:B------:R-:W-:Y:S02]  /*10720*/  UISETP.NE.U32.AND UP0, UPT, UR16, URZ, UPT ;  /* 0x0000003f1000728c */ /* 0x000fe4000bf05070 */
[----:B------:R-:W-:Y:S01]  /*10730*/  UISETP.GT.AND UP2, UPT, UR4, 0x1, UPT ;  /* 0x000000010400788c */ /* 0x000fe2000bf44270 */
[----:B------:R-:W-:Y:S01]  /*10740*/  PLOP3.LUT P1, PT, PT, PT, UP1, 0x80, 0x0 ;  /* 0x000000000000781c */ /* 0x000fe20003f2f018 */
[----:B------:R-:W-:Y:S01]  /*10750*/  UISETP.NE.AND.EX UP0, UPT, UR17, URZ, UPT, UP0 ;  /* 0x0000003f1100728c */ /* 0x000fe2000bf05300 */
[----:B0-----:R-:W-:Y:S01]  /*10760*/  IMAD.MOV.U32 R5, RZ, RZ, R3 ;  /* 0x000000ffff057224 */ /* 0x001fe200078e0003 */
[----:B------:R-:W-:Y:S01]  /*10770*/  USEL UR25, UR25, 0x978, UP2 ;  /* 0x0000097819197887 */ /* 0x000fe20009000000 */
[----:B------:R-:W-:Y:S01]  /*10780*/  UMOV UR4, URZ ;  /* 0x0000003f00047c82 */ /* 0x000fe20008000000 */
[----:B------:R-:W-:Y:S01]  /*10790*/  USEL UR9, UR9, URZ, !UP0 ;  /* 0x0000003f09097287 */ /* 0x000fe2000c000000 */
[----:B------:R-:W-:Y:S01]  /*107a0*/  @UP1 ULDC UR27, c[0x0][0xbec] ;  /* 0x0002fb00001b1ab9 */ /* 0x000fe20000000800 */
[----:B------:R-:W-:-:S02]  /*107b0*/  USEL UR23, UR19, URZ, UP2 ;  /* 0x0000003f13177287 */ /* 0x000fc40009000000 */
[----:B------:R-:W-:-:S04]  /*107c0*/  USEL UR24, UR18, URZ, !UP0 ;  /* 0x0000003f12187287 */ /* 0x000fc8000c000000 */
[----:B------:R-:W-:Y:S01]  /*107d0*/  @P1 IMAD.HI.U32 R4, R3, UR27, RZ ;  /* 0x0000001b03041c27 */ /* 0x000fe2000f8e00ff */
[----:B------:R-:W-:Y:S01]  /*107e0*/  @UP1 ULDC UR30, c[0x0][0xbf0] ;  /* 0x0002fc00001e1ab9 */ /* 0x000fe20000000800 */
[----:B------:R-:W-:Y:S01]  /*107f0*/  ULDC.64 UR18, c[0x0][UR25+0x220] ;  /* 0x0000880019127abb */ /* 0x000fe20008000a00 */
[----:B------:R-:W-:Y:S01]  /*10800*/  ULDC.64 UR16, c[0x0][UR25+0x218] ;  /* 0x0000860019107abb */ /* 0x000fe20008000a00 */
[----:B------:R-:W-:Y:S01]  /*10810*/  UIMAD UR19, UR19, UR9, URZ ;  /* 0x00000009131372a4 */ /* 0x000fe2000f8e023f */
[----:B------:R-:W-:Y:S01]  /*10820*/  @P1 SHF.R.U32.HI R5, RZ, UR30, R4 ;  /* 0x0000001eff051c19 */ /* 0x000fe20008011604 */
[----:B------:R-:W-:Y:S01]  /*10830*/  ULDC.64 UR20, c[0x0][UR25+0x228] ;  /* 0x00008a0019147abb */ /* 0x000fe20008000a00 */
[----:B------:R-:W-:Y:S02]  /*10840*/  UIMAD.WIDE.U32 UR14, UR16, UR26, URZ ;  /* 0x0000001a100e72a5 */ /* 0x000fe4000f8e003f */
[----:B------:R-:W-:Y:S01]  /*10850*/  UIMAD UR26, UR17, UR26, URZ ;  /* 0x0000001a111a72a4 */ /* 0x000fe2000f8e023f */
[----:B------:R-:W-:Y:S01]  /*10860*/  IMAD.MOV R4, RZ, RZ, -R5 ;  /* 0x000000ffff047224 */ /* 0x000fe200078e0a05 */
[----:B------:R-:W-:-:S02]  /*10870*/  UIMAD.WIDE.U32 UR28, UR20, UR23, URZ ;  /* 0x00000017141c72a5 */ /* 0x000fc4000f8e003f */
[----:B------:R-:W-:Y:S01]  /*10880*/  UIMAD.WIDE.U32 UR16, UR18, UR9, URZ ;  /* 0x00000009121072a5 */ /* 0x000fe2000f8e003f */
[----:B------:R-:W-:Y:S01]  /*10890*/  IMAD R7, R4, UR22, R3 ;  /* 0x0000001604077c24 */ /* 0x000fe2000f8e0203 */
[----:B------:R-:W-:Y:S02]  /*108a0*/  UIMAD UR20, UR21, UR23, URZ ;  /* 0x00000017151472a4 */ /* 0x000fe4000f8e023f */
[----:B------:R-:W-:Y:S01]  /*108b0*/  UIMAD UR19, UR18, UR24, UR19 ;  /* 0x00000018121372a4 */ /* 0x000fe2000f8e0213 */
[----:B-1----:R-:W-:Y:S01]  /*108c0*/  IMAD.U32 R8, RZ, RZ, UR28 ;  /* 0x0000001cff087e24 */ /* 0x002fe2000f8e00ff */
[----:B------:R-:W-:Y:S02]  /*108d0*/  UIADD3 UR20, UR29, UR20, URZ ;  /* 0x000000141d147290 */ /* 0x000fe4000fffe03f */
[----:B------:R-:W-:Y:S02]  /*108e0*/  UIADD3 UR19, UR17, UR19, URZ ;  /* 0x0000001311137290 */ /* 0x000fe4000fffe03f */
[----:B------:R-:W-:-:S02]  /*108f0*/  UIADD3 UR26, UR15, UR26, URZ ;  /* 0x0000001a0f1a7290 */ /* 0x000fc4000fffe03f */
[----:B------:R-:W-:Y:S01]  /*10900*/  IMAD.U32 R10, RZ, RZ, UR20 ;  /* 0x00000014ff0a7e24 */ /* 0x000fe2000f8e00ff */
[----:B--2---:R-:W-:-:S13]  /*10910*/  @P0 R2UR UR4, R12 ;  /* 0x000000000c0402ca */ /* 0x004fda00000e0000 */
        /* <DEDUP_REMOVED lines=15> */
[----:B---3--:R-:W-:Y:S02]  /*10a10*/  @P4 R2UR UR14, R6 ;  /* 0x00000000060e42ca */ /* 0x008fe400000e0000 */
        /* <DEDUP_REMOVED lines=14> */
.L_x_2418:
[----:B------:R-:W2:Y:S04]  /*10b00*/  LDL R11, [R1+0x3c] ;  /* 0x00003c00010b7983 */ /* 0x000ea80000100800 */
[----:B------:R-:W3:Y:S01]  /*10b10*/  LDL R8, [R1+0x38] ;  /* 0x0000380001087983 */ /* 0x000ee20000100800 */
[----:B------:R-:W-:Y:S01]  /*10b20*/  R2UR UR12, R215 ;  /* 0x00000000d70c72ca */ /* 0x000fe200000e0000 */
[----:B------:R-:W-:Y:S01]  /*10b30*/  UIMAD UR16, UR14, UR22, URZ ;  /* 0x000000160e1072a4 */ /* 0x000fe2000f8e023f */
[----:B------:R-:W-:Y:S01]  /*10b40*/  PLOP3.LUT P3, PT, PT, PT, UP2, 0x80, 0x0 ;  /* 0x000000000000781c */ /* 0x000fe20003f6f028 */
        /* <DEDUP_REMOVED lines=23> */
[----:B------:R-:W-:Y:S01]  /*10cc0*/  IMAD.MOV.U32 R3, RZ, RZ, 0x2 ;  /* 0x00000002ff037424 */ /* 0x000fe200078e00ff */
[----:B------:R-:W-:-:S05]  /*10cd0*/  IADD3 R16, R0, -R5, RZ ;  /* 0x8000000500107210 */ /* 0x000fca0007ffe0ff */
[----:B------:R-:W-:-:S04]  /*10ce0*/  IMAD.SHL.U32 R0, R16, 0x8, RZ ;  /* 0x0000000810007824 */ /* 0x000fc800078e00ff */
[----:B------:R-:W-:-:S04]  /*10cf0*/  IMAD R2, R19, 0x40, R0 ;  /* 0x0000004013027824 */ /* 0x000fc800078e0200 */
        /* <DEDUP_REMOVED lines=13> */
[----:B------:R-:W-:Y:S01]  /*10dd0*/  UIMAD UR12, UR17, UR14, URZ ;  /* 0x0000000e110c72a4 */ /* 0x000fe2000f8e023f */
[----:B------:R-:W-:Y:S01]  /*10de0*/  LOP3.LUT R48, R49, 0x380, RZ, 0xc0, !PT ;  /* 0x0000038031307812 */ /* 0x000fe200078ec0ff */
[----:B------:R-:W-:Y:S01]  /*10df0*/  UIMAD.WIDE.U32 UR10, UR4, UR14, URZ ;  /* 0x0000000e040a72a5 */ /* 0x000fe2000f8e003f */
        /* <DEDUP_REMOVED lines=8> */
[----:B------:R-:W-:Y:S01]  /*10e80*/  UIMAD UR12, UR4, UR15, UR12 ;  /* 0x0000000f040c72a4 */ /* 0x000fe2000f8e020c */
[C---:B------:R-:W-:Y:S01]  /*10e90*/  IADD3 R41, P4, R2.reuse, 0x7000, RZ ;  /* 0x0000700002297810 */ /* 0x040fe20007f9e0ff */
[----:B------:R-:W-:Y:S01]  /*10ea0*/  @UP1 ULDC UR14, c[0x0][0xbec] ;  /* 0x0002fb00000e1ab9 */ /* 0x000fe20000000800 */
        /* <DEDUP_REMOVED lines=11> */
[----:B------:R-:W-:Y:S01]  /*10f60*/  IMAD.X R49, RZ, RZ, R3, P2 ;  /* 0x000000ffff317224 */ /* 0x000fe200010e0603 */
[----:B------:R-:W-:-:S02]  /*10f70*/  IADD3 R5, P2, R2, 0xf000, RZ ;  /* 0x0000f00002057810 */ /* 0x000fc40007f5e0ff */
[----:B------:R-:W-:Y:S02]  /*10f80*/  SHF.R.U64 R28, R28, 0x3, RZ ;  /* 0x000000031c1c7819 */ /* 0x000fe400000012ff */
[----:B------:R-:W-:Y:S02]  /*10f90*/  SHF.R.U64 R32, R32, 0x3, RZ ;  /* 0x0000000320207819 */ /* 0x000fe400000012ff */
[----:B------:R-:W-:Y:S01]  /*10fa0*/  SHF.R.U64 R7, R7, 0x3, RZ ;  /* 0x0000000307077819 */ /* 0x000fe200000012ff */
[----:B------:R-:W-:Y:S01]  /*10fb0*/  UIADD3 UR11, UR11, UR12, URZ ;  /* 0x0000000c0b0b7290 */ /* 0x000fe2000fffe03f */
[----:B------:R-:W-:Y:S01]  /*10fc0*/  SHF.R.U64 R36, R36, 0x3, RZ ;  /* 0x0000000324247819 */ /* 0x000fe200000012ff */
[----:B------:R-:W-:Y:S01]  /*10fd0*/  USHF.R.S32.HI UR4, URZ, 0x1f, UR9 ;  /* 0x0000001f3f047899 */ /* 0x000fe20008011409 */
[----:B------:R-:W-:Y:S01]  /*10fe0*/  SHF.R.U64 R40, R40, 0x3, RZ ;  /* 0x0000000328287819 */ /* 0x000fe200000012ff */
[----:B------:R-:W-:Y:S01]  /*10ff0*/  ULDC.64 UR12, c[0x0][0xae8] ;  /* 0x0002ba00000c7ab9 */ /* 0x000fe20000000a00 */
[----:B------:R-:W-:Y:S01]  /*11000*/  SHF.R.U64 R44, R44, 0x3, RZ ;  /* 0x000000032c2c7819 */ /* 0x000fe200000012ff */
[--C-:B------:R-:W-:Y:S01]  /*11010*/  IMAD.X R73, RZ, RZ, R3.reuse, P2 ;  /* 0x000000ffff497224 */ /* 0x100fe200010e0603 */
[----:B------:R-:W-:Y:S01]  /*11020*/  LOP3.LUT R4, R5, 0x380, RZ, 0xc0, !PT ;  /* 0x0000038005047812 */ /* 0x000fe200078ec0ff */
[----:B------:R-:W5:Y:S01]  /*11030*/  LD.E.128 R48, desc[UR38][R48.64] ;  /* 0x0000002630307980 */ /* 0x000f62000c101d00 */
        /* <DEDUP_REMOVED lines=11> */
[----:B------:R-:W-:Y:S01]  /*110f0*/  UIMAD.WIDE.U32 UR10, UR19, UR12, UR10 ;  /* 0x0000000c130a72a5 */ /* 0x000fe2000f8e000a */
[C---:B------:R-:W-:Y:S01]  /*11100*/  IADD3 R57, P6, R2.reuse, 0xb000, RZ ;  /* 0x0000b00002397810 */ /* 0x040fe20007fde0ff */
[----:B------:R-:W5:Y:S01]  /*11110*/  LD.E.128 R28, desc[UR38][R28.64] ;  /* 0x000000261c1c7980 */ /* 0x000f62000c101d00 */
[----:B------:R-:W-:-:S02]  /*11120*/  IADD3 R61, P5, R2, 0xc000, RZ ;  /* 0x0000c000023d7810 */ /* 0x000fc40007fbe0ff */
[C---:B------:R-:W-:Y:S01]  /*11130*/  IADD3 R65, P4, R2.reuse, 0xd000, RZ ;  /* 0x0000d00002417810 */ /* 0x040fe20007f9e0ff */
[----:B------:R-:W5:Y:S01]  /*11140*/  LD.E.128 R32, desc[UR38][R32.64] ;  /* 0x0000002620207980 */ /* 0x000f62000c101d00 */
[----:B------:R-:W-:Y:S02]  /*11150*/  IADD3 R69, P3, R2, 0xe000, RZ ;  /* 0x0000e00002457810 */ /* 0x000fe40007f7e0ff */
[----:B------:R-:W-:Y:S01]  /*11160*/  SHF.R.U64 R4, R4, 0x3, RZ ;  /* 0x0000000304047819 */ /* 0x000fe200000012ff */
[----:B------:R-:W5:Y:S01]  /*11170*/  LD.E.128 R36, desc[UR38][R36.64] ;  /* 0x0000002624247980 */ /* 0x000f62000c101d00 */
[----:B------:R-:W-:Y:S02]  /*11180*/  LOP3.LUT R2, R7, R2, RZ, 0x3c, !PT ;  /* 0x0000000207027212 */ /* 0x000fe400078e3cff */
[----:B------:R-:W-:Y:S01]  /*11190*/  LOP3.LUT R72, R4, R5, RZ, 0x3c, !PT ;  /* 0x0000000504487212 */ /* 0x000fe200078e3cff */
[----:B------:R-:W-:Y:S01]  /*111a0*/  UIMAD UR11, UR19, UR13, UR11 ;  /* 0x0000000d130b72a4 */ /* 0x000fe2000f8e020b */
[----:B------:R-:W-:Y:S01]  /*111b0*/  LOP3.LUT R52, R53, 0x380, RZ, 0xc0, !PT ;  /* 0x0000038035347812 */ /* 0x000fe200078ec0ff */
[----:B------:R0:W5:Y:S01]  /*111c0*/  LD.E.128 R4, desc[UR38][R2.64] ;  /* 0x0000002602047980 */ /* 0x000162000c101d00 */
[----:B------:R-:W-:Y:S01]  /*111d0*/  ULDC.64 UR12, c[0x0][0xaf0] ;  /* 0x0002bc00000c7ab9 */ /* 0x000fe20000000a00 */
[----:B------:R-:W-:Y:S01]  /*111e0*/  LOP3.LUT R56, R57, 0x380, RZ, 0xc0, !PT ;  /* 0x0000038039387812 */ /* 0x000fe200078ec0ff */
[----:B------:R-:W-:Y:S01]  /*111f0*/  UIMAD UR4, UR4, UR12, URZ ;  /* 0x0000000c040472a4 */ /* 0x000fe2000f8e023f */
[----:B------:R-:W-:Y:S01]  /*11200*/  LOP3.LUT R60, R61, 0x380, RZ, 0xc0, !PT ;  /* 0x000003803d3c7812 */ /* 0x000fe200078ec0ff */
[----:B------:R-:W5:Y:S01]  /*11210*/  LD.E.128 R40, desc[UR38][R40.64] ;  /* 0x0000002628287980 */ /* 0x000f62000c101d00 */
[----:B------:R-:W-:-:S02]  /*11220*/  LOP3.LUT R64, R65, 0x380, RZ, 0xc0, !PT ;  /* 0x0000038041407812 */ /* 0x000fc400078ec0ff */
[----:B------:R-:W-:Y:S01]  /*11230*/  LOP3.LUT R68, R69, 0x380, RZ, 0xc0, !PT ;  /* 0x0000038045447812 */ /* 0x000fe200078ec0ff */
[----:B------:R-:W5:Y:S01]  /*11240*/  LD.E.128 R44, desc[UR38][R44.64] ;  /* 0x000000262c2c7980 */ /* 0x000f62000c101d00 */
[----:B0-----:R-:W-:Y:S01]  /*11250*/  IMAD R2, R16, 0x20, R19 ;  /* 0x0000002010027824 */ /* 0x001fe200078e0213 */
[----:B------:R-:W-:Y:S01]  /*11260*/  UIMAD UR4, UR9, UR13, UR4 ;  /* 0x0000000d090472a4 */ /* 0x000fe2000f8e0204 */
[----:B------:R-:W-:Y:S01]  /*11270*/  SHF.R.U64 R52, R52, 0x3, RZ ;  /* 0x0000000334347819 */ /* 0x000fe200000012ff */
[----:B------:R-:W5:Y:S01]  /*11280*/  LD.E.128 R72, desc[UR38][R72.64] ;  /* 0x0000002648487980 */ /* 0x000f62000c101d00 */
[----:B------:R-:W-:Y:S01]  /*11290*/  VIADD R18, R2, UR18 ;  /* 0x0000001202127c36 */ /* 0x000fe20008000000 */
[----:B------:R-:W-:Y:S01]  /*112a0*/  UIMAD.WIDE.U32 UR10, UR9, UR12, UR10 ;  /* 0x0000000c090a72a5 */ /* 0x000fe2000f8e000a */
[----:B------:R-:W-:Y:S02]  /*112b0*/  SHF.R.U64 R56, R56, 0x3, RZ ;  /* 0x0000000338387819 */ /* 0x000fe400000012ff */
[----:B------:R-:W-:Y:S01]  /*112c0*/  @P1 IMAD.HI.U32 R2, R18, UR14, RZ ;  /* 0x0000000e12021c27 */ /* 0x000fe2000f8e00ff */
[----:B------:R-:W-:Y:S01]  /*112d0*/  @UP1 ULDC UR9, c[0x0][0xbf0] ;  /* 0x0002fc0000091ab9 */ /* 0x000fe20000000800 */
[----:B------:R-:W-:-:S02]  /*112e0*/  SHF.R.U64 R60, R60, 0x3, RZ ;  /* 0x000000033c3c7819 */ /* 0x000fc400000012ff */
[----:B------:R-:W-:Y:S01]  /*112f0*/  IMAD.MOV.U32 R21, RZ, RZ, R18 ;  /* 0x000000ffff157224 */ /* 0x000fe200078e0012 */
[----:B------:R-:W-:Y:S02]  /*11300*/  SHF.R.U64 R64, R64, 0x3, RZ ;  /* 0x0000000340407819 */ /* 0x000fe400000012ff */
[----:B------:R-:W-:Y:S02]  /*11310*/  SHF.R.U64 R68, R68, 0x3, RZ ;  /* 0x0000000344447819 */ /* 0x000fe400000012ff */
[----:B------:R-:W-:Y:S01]  /*11320*/  @P1 SHF.R.U32.HI R21, RZ, UR9, R2 ;  /* 0x00000009ff151c19 */ /* 0x000fe20008011602 */
[----:B------:R-:W-:Y:S01]  /*11330*/  UIADD3 UR4, UR11, UR4, URZ ;  /* 0x000000040b047290 */ /* 0x000fe2000fffe03f */
        /* <DEDUP_REMOVED lines=10> */
[--C-:B------:R-:W-:Y:S01]  /*113e0*/  SHF.R.S32.HI R16, RZ, 0x1f, R21.reuse ;  /* 0x0000001fff107819 */ /* 0x100fe20000011415 */
[----:B------:R-:W-:Y:S01]  /*113f0*/  IMAD.MOV R77, RZ, RZ, -R21 ;  /* 0x000000ffff4d7224 */ /* 0x000fe200078e0a15 */
[----:B------:R-:W-:Y:S01]  /*11400*/  MOV R3, UR11 ;  /* 0x0000000b00037c02 */ /* 0x000fe20008000f00 */
[----:B------:R-:W-:Y:S01]  /*11410*/  IMAD.U32 R2, RZ, RZ, UR10 ;  /* 0x0000000aff027e24 */ /* 0x000fe2000f8e00ff */
[----:B------:R-:W-:Y:S01]  /*11420*/  ULDC.64 UR10, c[0x0][0xae0] ;  /* 0x0002b800000a7ab9 */ /* 0x000fe20000000a00 */
[----:B------:R-:W-:Y:S01]  /*11430*/  IMAD.U32 R3, RZ, RZ, UR4 ;  /* 0x00000004ff037e24 */ /* 0x000fe2000f8e00ff */
[----:B------:R-:W5:Y:S01]  /*11440*/  LD.E.128 R52, desc[UR38][R52.64] ;  /* 0x0000002634347980 */ /* 0x000f62000c101d00 */
[----:B------:R-:W-:-:S02]  /*11450*/  IMAD R16, R16, UR10, RZ ;  /* 0x0000000a10107c24 */ /* 0x000fc4000f8e02ff */
[----:B------:R-:W-:Y:S01]  /*11460*/  IMAD R77, R77, UR22, R18 ;  /* 0x000000164d4d7c24 */ /* 0x000fe2000f8e0212 */
[----:B------:R-:W5:Y:S01]  /*11470*/  LD.E.128 R56, desc[UR38][R56.64] ;  /* 0x0000002638387980 */ /* 0x000f62000c101d00 */
[----:B------:R-:W-:-:S03]  /*11480*/  IMAD.WIDE.U32 R2, R21, UR10, R2 ;  /* 0x0000000a15027c25 */ /* 0x000fc6000f8e0002 */
[----:B------:R-:W5:Y:S01]  /*11490*/  LD.E.128 R60, desc[UR38][R60.64] ;  /* 0x000000263c3c7980 */ /* 0x000f62000c101d00 */
[----:B------:R-:W-:Y:S01]  /*114a0*/  IMAD R21, R21, UR11, R16 ;  /* 0x0000000b15157c24 */ /* 0x000fe2000f8e0210 */
[----:B------:R-:W-:Y:S01]  /*114b0*/  SHF.R.S32.HI R16, RZ, 0x1f, R77 ;  /* 0x0000001fff107819 */ /* 0x000fe2000001144d */
[----:B------:R-:W-:Y:S01]  /*114c0*/  ULDC.64 UR10, c[0x0][0xad8] ;  /* 0x0002b600000a7ab9 */ /* 0x000fe20000000a00 */
[----:B------:R-:W5:Y:S01]  /*114d0*/  LD.E.128 R64, desc[UR38][R64.64] ;  /* 0x0000002640407980 */ /* 0x000f62000c101d00 */
[----:B------:R-:W-:Y:S02]  /*114e0*/  IMAD.IADD R3, R3, 0x1, R21 ;  /* 0x0000000103037824 */ /* 0x000fe400078e0215 */
[----:B------:R-:W-:Y:S01]  /*114f0*/  IMAD R16, R16, UR10, RZ ;  /* 0x0000000a10107c24 */ /* 0x000fe2000f8e02ff */
[----:B------:R-:W5:Y:S01]  /*11500*/  LD.E.128 R68, desc[UR38][R68.64] ;  /* 0x0000002644447980 */ /* 0x000f62000c101d00 */
[----:B------:R-:W-:Y:S01]  /*11510*/  VIADD R78, R19, UR18 ;  /* 0x00000012134e7c36 */ /* 0x000fe20008000000 */
[----:B------:R-:W-:Y:S01]  /*11520*/  @!PT LDS RZ, [RZ] ;  /* 0x00000000fffff984 */ /* 0x000fe20000000800 */
[----:B------:R-:W-:Y:S01]  /*11530*/  @!PT LDS RZ, [RZ] ;  /* 0x00000000fffff984 */ /* 0x000fe20000000800 */
[----:B------:R-:W-:Y:S01]  /*11540*/  @!PT LDS RZ, [RZ] ;  /* 0x00000000fffff984 */ /* 0x000fe20000000800 */
[----:B------:R-:W-:Y:S01]  /*11550*/  @!PT LDS RZ, [RZ] ;  /* 0x00000000fffff984 */ /* 0x000fe20000000800 */
[----:B------:R0:W-:Y:S06]  /*11560*/  MEMBAR.ALL.CTA ;  /* 0x0000000000007992 */ /* 0x0001ec0000008000 */
[----:B0-----:R-:W0:Y:S01]  /*11570*/  FENCE.VIEW.ASYNC.S ;  /* 0x00000000000073c6 */ /* 0x001e220000000000 */
[----:B------:R-:W-:-:S02]  /*11580*/  IMAD R19, R77, UR11, R16 ;  /* 0x0000000b4d137c24 */ /* 0x000fc4000f8e0210 */
[----:B------:R-:W-:Y:S01]  /*11590*/  IMAD.WIDE.U32 R2, R77, UR10, R2 ;  /* 0x0000000a4d027c25 */ /* 0x000fe2000f8e0002 */
        /* <DEDUP_REMOVED lines=40> */
.L_x_2421:
[----:B------:R-:W-:Y:S05]  /*11820*/  BSYNC B1 ;  /* 0x0000000000017941 */ /* 0x000fea0003800000 */
.L_x_2420:
        /* <DEDUP_REMOVED lines=21> */
.L_x_2423:
[----:B------:R-:W-:Y:S05]  /*11980*/  BSYNC B1 ;  /* 0x0000000000017941 */ /* 0x000fea0003800000 */
.L_x_2422:
        /* <DEDUP_REMOVED lines=21> */
.L_x_2425:
[----:B------:R-:W-:Y:S05]  /*11ae0*/  BSYNC B1 ;  /* 0x0000000000017941 */ /* 0x000fea0003800000 */
.L_x_2424:
        /* <DEDUP_REMOVED lines=24> */
.L_x_2419:
        /* <DEDUP_REMOVED lines=25> */
[----:B------:R-:W-:Y:S01]  /*11e00*/  VIADD R171, R23, 0x58 ;  /* 0x0000005817ab7836 */ /* 0x000fe20000000000 */
        /* <DEDUP_REMOVED lines=9> */
[C---:B------:R-:W-:Y:S01]  /*11ea0*/  VIADD R173, R23.reuse, 0x50 ;  /* 0x0000005017ad7836 */ /* 0x040fe20000000000 */
[----:B------:R-:W-:Y:S01]  /*11eb0*/  BSSY B1, `(.L_x_2427) ;  /* 0x00000d8000017945 */ /* 0x000fe20003800000 */
[----:B------:R-:W-:Y:S01]  /*11ec0*/  UIMAD UR4, UR16, UR13, UR11 ;  /* 0x0000000d100472a4 */ /* 0x000fe2000f8e020b */
[--C-:B------:R-:W-:Y:S01]  /*11ed0*/  SHF.R.S32.HI R0, RZ, 0x1f, R5.reuse ;  /* 0x0000001fff007819 */ /* 0x100fe20000011405 */
[----:B------:R-:W-:Y:S01]  /*11ee0*/  IMAD.MOV R2, RZ, RZ, -R5 ;  /* 0x000000ffff027224 */ /* 0x000fe200078e0a05 */
[----:B------:R-:W-:Y:S01]  /*11ef0*/  ULDC.64 UR12, c[0x0][0xb30] ;  /* 0x0002cc00000c7ab9 */ /* 0x000fe20000000a00 */
[----:B------:R-:W-:Y:S01]  /*11f00*/  VIADD R175, R23, 0x48 ;  /* 0x0000004817af7836 */ /* 0x000fe20000000000 */
[----:B------:R-:W-:Y:S01]  /*11f10*/  SYNCS.ARRIVE.TRANS64.RED.A1T0 RZ, [UR8], RZ ;  /* 0x000000ffffff79a7 */ /* 0x000fe20008100408 */
[----:B------:R-:W-:Y:S01]  /*11f20*/  IMAD R7, R2, UR22, R3 ;  /* 0x0000001602077c24 */ /* 0x000fe2000f8e0203 */
[----:B------:R-:W-:Y:S01]  /*11f30*/  SHF.R.S32.HI R16, RZ, 0x1f, R222 ;  /* 0x0000001fff107819 */ /* 0x000fe200000114de */
[----:B------:R-:W-:Y:S01]  /*11f40*/  IMAD R0, R0, UR12, RZ ;  /* 0x0000000c00007c24 */ /* 0x000fe2000f8e02ff */
[----:B------:R-:W-:Y:S01]  /*11f50*/  SHF.R.S32.HI R18, RZ, 0x1f, R223 ;  /* 0x0000001fff127819 */ /* 0x000fe200000114df */
[----:B------:R-:W-:Y:S01]  /*11f60*/  IMAD.U32 R3, RZ, RZ, UR11 ;  /* 0x0000000bff037e24 */ /* 0x000fe2000f8e00ff */
        /* <DEDUP_REMOVED lines=14> */
[----:B------:R-:W-:Y:S01]  /*12050*/  IMAD R5, R7, UR11, R0 ;  /* 0x0000000b07057c24 */ /* 0x000fe2000f8e0200 */
[----:B------:R-:W-:Y:S01]  /*12060*/  IADD3 R158, R23, 0x88, RZ ;  /* 0x00000088179e7810 */ /* 0x000fe20007ffe0ff */
        /* <DEDUP_REMOVED lines=48> */
[----:B------:R-:W-:Y:S01]  /*12370*/  VIADD R190, R23, 0x8 ;  /* 0x0000000817be7836 */ /* 0x000fe20000000000 */
        /* <DEDUP_REMOVED lines=77> */
[-C--:B-1----:R-:W-:Y:S02]  /*12850*/  @!P3 LEA R6, P6, R156, R2.reuse, 0x2 ;  /* 0x000000029c06b211 */ /* 0x082fe400078c10ff */
        /* <DEDUP_REMOVED lines=61> */
.L_x_2428:
[----:B------:R-:W-:Y:S05]  /*12c30*/  BSYNC B1 ;  /* 0x0000000000017941 */ /* 0x000fea0003800000 */
.L_x_2427:
        /* <DEDUP_REMOVED lines=80> */
[----:B0-----:R-:W-:Y:S02]  /*13140*/  @!P2 LEA R8, P6, R156, R2, 0x2 ;  /* 0x000000029c08a211 */ /* 0x001fe400078c10ff */
        /* <DEDUP_REMOVED lines=28> */
[-C--:B0-----:R-:W-:Y:S01]  /*13310*/  @!P0 LEA R6, P6, R219, R2.reuse, 0x2 ;  /* 0x00000002db068211 */ /* 0x081fe200078c10ff */
[----:B------:R0:W-:Y:S01]  /*13320*/  @!P3 ST.E.64 desc[UR38][R8.64], R122 ;  /* 0x0000007a0800b985 */ /* 0x0001e2000c101b26 */
[----:B------:R-:W-:Y:S01]  /*13330*/  SHF.R.S32.HI R11, RZ, 0x1f, R218 ;  /* 0x0000001fff0b7819 */ /* 0x000fe200000114da */
[----:B--2---:R-:W-:Y:S01]  /*13340*/  VIADD R13, R23, 0xe8 ;  /* 0x000000e8170d7836 */ /* 0x004fe20000000000 */
[C---:B------:R-:W-:Y:S02]  /*13350*/  @!P1 LEA R4, P5, R222.reuse, R2, 0x2 ;  /* 0x00000002de049211 */ /* 0x040fe400078a10ff */
[-C--:B------:R-:W-:Y:S02]  /*13360*/  @!P0 LEA.HI.X R7, R219, R3.reuse, R0, 0x2, P6 ;  /* 0x00000003db078211 */ /* 0x080fe400030f1400 */
[----:B------:R-:W-:Y:S02]  /*13370*/  ISETP.GE.AND P3, PT, R13, UR4, PT ;  /* 0x000000040d007c0c */ /* 0x000fe4000bf66270 */
[----:B------:R-:W-:-:S02]  /*13380*/  @!P1 LEA.HI.X R5, R222, R3, R16, 0x2, P5 ;  /* 0x00000003de059211 */ /* 0x000fc400028f1410 */
[CC--:B------:R-:W-:Y:S02]  /*13390*/  @!P2 LEA R10, P5, R218.reuse, R2.reuse, 0x2 ;  /* 0x00000002da0aa211 */ /* 0x0c0fe400078a10ff */
[----:B------:R-:W-:Y:S01]  /*133a0*/  ISETP.GE.AND P6, PT, R21, UR4, PT ;  /* 0x0000000415007c0c */ /* 0x000fe2000bfc6270 */
[----:B------:R1:W-:Y:S01]  /*133b0*/  @!P1 ST.E.64 desc[UR38][R4.64], R126 ;  /* 0x0000007e04009985 */ /* 0x0003e2000c101b26 */
[----:B------:R-:W-:Y:S02]  /*133c0*/  @!P2 LEA.HI.X R11, R218, R3, R11, 0x2, P5 ;  /* 0x00000003da0ba211 */ /* 0x000fe400028f140b */
[----:B------:R-:W-:Y:S01]  /*133d0*/  SHF.R.S32.HI R0, RZ, 0x1f, R19 ;  /* 0x0000001fff007819 */ /* 0x000fe20000011413 */
        /* <DEDUP_REMOVED lines=21> */
.L_x_2417:
[----:B------:R-:W2:Y:S01]  /*13530*/  LDL R8, [R1+0x30] ;  /* 0x0000300001087983 */ /* 0x000ea20000100800 */
[----:B------:R-:W-:Y:S01]  /*13540*/  R2UR UR4, R221 ;  /* 0x00000000dd0472ca */ /* 0x000fe200000e0000 */
[----:B------:R-:W-:Y:S01]  /*13550*/  ULDC.64 UR8, c[0x0][0xc00] ;  /* 0x0003000000087ab9 */ /* 0x000fe20000000a00 */
[----:B------:R-:W-:Y:S01]  /*13560*/  R2UR UR10, R217 ;  /* 0x00000000d90a72ca */ /* 0x000fe200000e0000 */
[----:B------:R-:W-:-:S04]  /*13570*/  UISETP.NE.U32.AND UP0, UPT, UR8, URZ, UPT ;  /* 0x0000003f0800728c */ /* 0x000fc8000bf05070 */
[----:B------:R-:W-:-:S03]  /*13580*/  UISETP.NE.AND.EX UP0, UPT, UR9, URZ, UPT, UP0 ;  /* 0x0000003f0900728c */ /* 0x000fc6000bf05300 */
[----:B------:R-:W-:-:S03]  /*13590*/  ULDC.64 UR8, c[0x0][0xc00] ;  /* 0x0003000000087ab9 */ /* 0x000fc60000000a00 */
[----:B------:R-:W-:Y:S01]  /*135a0*/  UIMAD.WIDE UR8, UR4, 0x4, UR8 ;  /* 0x00000004040878a5 */ /* 0x000fe2000f8e0208 */
[----:B------:R-:W-:-:S05]  /*135b0*/  PLOP3.LUT P1, PT, PT, PT, UP0, 0x80, 0x0 ;  /* 0x000000000000781c */ /* 0x000fca0003f2f008 */
[----:B------:R-:W-:Y:S02]  /*135c0*/  IMAD.U32 R2, RZ, RZ, UR8 ;  /* 0x00000008ff027e24 */ /* 0x000fe4000f8e00ff */
[----:B------:R-:W-:Y:S01]  /*135d0*/  IMAD.U32 R3, RZ, RZ, UR9 ;  /* 0x00000009ff037e24 */ /* 0x000fe2000f8e00ff */
[----:B------:R-:W-:Y:S02]  /*135e0*/  ULDC.64 UR8, c[0x0][0xc08] ;  /* 0x0003020000087ab9 */ /* 0x000fe40000000a00 */
[----:B------:R-:W-:-:S03]  /*135f0*/  UISETP.NE.U32.AND UP1, UPT, UR8, URZ, UPT ;  /* 0x0000003f0800728c */ /* 0x000fc6000bf25070 */
[----:B------:R-:W3:Y:S01]  /*13600*/  @P1 LDG.E R7, desc[UR38][R2.64] ;  /* 0x0000002602071981 */ /* 0x000ee2000c1e1900 */
[----:B------:R-:W-:-:S06]  /*13610*/  UISETP.NE.AND.EX UP1, UPT, UR9, URZ, UPT, UP1 ;  /* 0x0000003f0900728c */ /* 0x000fcc000bf25310 */
[----:B------:R-:W-:-:S05]  /*13620*/  PLOP3.LUT P2, PT, PT, PT, UP1, 0x80, 0x0 ;  /* 0x000000000000781c */ /* 0x000fca0003f4f018 */
[----:B------:R-:W-:-:S06]  /*13630*/  @UP1 ULEA UR8, UP2, UR4, UR8, 0x2 ;  /* 0x0000000804081291 */ /* 0x000fcc000f84103f */
[----:B------:R-:W-:Y:S01]  /*13640*/  IMAD.U32 R4, RZ, RZ, UR8 ;  /* 0x00000008ff047e24 */ /* 0x000fe2000f8e00ff */
[----:B--2---:R-:W-:-:S13]  /*13650*/  R2UR UR11, R8 ;  /* 0x00000000080b72ca */ /* 0x004fda00000e0000 */
[----:B------:R-:W-:-:S03]  /*13660*/  @UP1 ULEA.HI.X UR9, UR4, UR9, UR11, 0x2, UP2 ;  /* 0x0000000904091291 */ /* 0x000fc600090f140b */
[----:B------:R-:W-:Y:S02]  /*13670*/  ULDC UR4, c[0x0][0xa88] ;  /* 0x0002a20000047ab9 */ /* 0x000fe40000000800 */
[----:B------:R-:W-:Y:S01]  /*13680*/  IMAD.U32 R0, RZ, RZ, UR4 ;  /* 0x00000004ff007e24 */ /* 0x000fe2000f8e00ff */
[----:B------:R-:W-:-:S05]  /*13690*/  MOV R5, UR9 ;  /* 0x0000000900057c02 */ /* 0x000fca0008000f00 */
[----:B------:R0:W5:Y:S01]  /*136a0*/  @P2 LDG.E R0, desc[UR38][R4.64] ;  /* 0x0000002604002981 */ /* 0x000162000c1e1900 */
[----:B------:R-:W1:Y:S01]  /*136b0*/  S2R R6, SR_TID.X ;  /* 0x0000000000067919 */ /* 0x000e620000002100 */
[----:B------:R-:W-:Y:S01]  /*136c0*/  UMOV UR4, URZ ;  /* 0x0000003f00047c82 */ /* 0x000fe20008000000 */
[----:B---3--:R-:W-:Y:S01]  /*136d0*/  @P1 R2UR UR4, R7 ;  /* 0x00000000070412ca */ /* 0x008fe200000e0000 */
[----:B------:R-:W-:-:S11]  /*136e0*/  UISETP.NE.AND UP1, UPT, UR10, URZ, UPT ;  /* 0x0000003f0a00728c */ /* 0x000fd6000bf25270 */
[----:B------:R-:W-:Y:S01]  /*136f0*/  @!UP1 ULDC UR10, c[0x0][0xad4] ;  /* 0x0002b500000a9ab9 */ /* 0x000fe20000000800 */
[----:B------:R-:W-:Y:S01]  /*13700*/  USHF.R.S32.HI UR21, URZ, 0x1f, UR4 ;  /* 0x0000001f3f157899 */ /* 0x000fe20008011404 */
[----:B------:R-:W-:Y:S02]  /*13710*/  IMAD.U32 R217, RZ, RZ, UR10 ;  /* 0x0000000affd97e24 */ /* 0x000fe4000f8e00ff */
[----:B-1----:R-:W-:-:S05]  /*13720*/  VIADD R6, R6, 0xffffff80 ;  /* 0xffffff8006067836 */ /* 0x002fca0000000000 */
[----:B------:R-:W-:Y:S01]  /*13730*/  ISETP.GT.AND P0, PT, R6, 0x7f, PT ;  /* 0x0000007f0600780c */ /* 0x000fe20003f04270 */
[----:B0-----:R-:W-:-:S12]  /*13740*/  @P2 BRA `(.L_x_2429) ;  /* 0x0000000000102947 */ /* 0x001fd80003800000 */
[----:B------:R-:W-:Y:S05]  /*13750*/  @!P1 BRA `(.L_x_2429) ;  /* 0x00000000000c9947 */ /* 0x000fea0003800000 */
[----:B------:R-:W2:Y:S04]  /*13760*/  LDG.E R5, desc[UR38][R2.64] ;  /* 0x0000002602057981 */ /* 0x000ea8000c1e1900 */
[----:B-----5:R-:W2:Y:S02]  /*13770*/  LDG.E R0, desc[UR38][R2.64+0x4] ;  /* 0x0000042602007981 */ /* 0x020ea4000c1e1900 */
[----:B--2---:R-:W-:-:S07]  /*13780*/  IMAD.IADD R0, R0, 0x1, -R5 ;  /* 0x0000000100007824 */ /* 0x004fce00078e0a05 */
.L_x_2429:
[----:B------:R-:W-:Y:S01]  /*13790*/  R2UR UR9, R221 ;  /* 0x00000000dd0972ca */ /* 0x000fe200000e0000 */
[----:B------:R-:W-:Y:S01]  /*137a0*/  BSSY B1, `(.L_x_2430) ;  /* 0x000003f000017945 */ /* 0x000fe20003800000 */
[----:B------:R-:W-:-:S11]  /*137b0*/  R2UR UR8, R8 ;  /* 0x00000000080872ca */ /* 0x000fd600000e0000 */
[----:B------:R-:W-:Y:S02]  /*137c0*/  USEL UR12, UR9, URZ, !UP0 ;  /* 0x0000003f090c7287 */ /* 0x000fe4000c000000 */
[----:B------:R-:W-:Y:S01]  /*137d0*/  USEL UR13, UR8, URZ, !UP0 ;  /* 0x0000003f080d7287 */ /* 0x000fe2000c000000 */
[----:B------:R-:W-:Y:S11]  /*137e0*/  @P0 BRA `(.L_x_2431) ;  /* 0x0000000000e80947 */ /* 0x000ff60003800000 */
[----:B------:R-:W0:Y:S01]  /*137f0*/  S2R R4, SR_TID.X ;  /* 0x0000000000047919 */ /* 0x000e220000002100 */
[----:B------:R-:W1:Y:S01]  /*13800*/  LDC R9, c[0x0][0xbe8] ;  /* 0x0002fa00ff097b82 */ /* 0x000e620000000800 */
[----:B------:R-:W-:-:S13]  /*13810*/  R2UR UR8, R215 ;  /* 0x00000000d70872ca */ /* 0x000fda00000e0000 */
[----:B------:R-:W-:Y:S02]  /*13820*/  IMAD.U32 R3, RZ, RZ, UR8 ;  /* 0x00000008ff037e24 */ /* 0x000fe4000f8e00ff */
[----:B-1---5:R-:W-:-:S03]  /*13830*/  IMAD R2, R0, R9, RZ ;  /* 0x0000000900027224 */ /* 0x022fc600078e02ff */
[----:B0-----:R-:W-:-:S04]  /*13840*/  IADD3 R4, R3, -0x80, R4 ;  /* 0xffffff8003047810 */ /* 0x001fc80007ffe004 */
[----:B------:R-:W-:-:S13]  /*13850*/  ISETP.GE.AND P0, PT, R4, R2, PT ;  /* 0x000000020400720c */ /* 0x000fda0003f06270 */
[----:B------:R-:W-:Y:S05]  /*13860*/  @P0 BRA `(.L_x_2431) ;  /* 0x0000000000c80947 */ /* 0x000fea0003800000 */
[----:B------:R-:W2:Y:S01]  /*13870*/  LDL R5, [R1+0x2c] ;  /* 0x00002c0001057983 */ /* 0x000ea20000100800 */
[----:B------:R-:W-:Y:S01]  /*13880*/  ISETP.NE.AND P0, PT, R9, 0x1, PT ;  /* 0x000000010900780c */ /* 0x000fe20003f05270 */
[----:B------:R-:W-:Y:S01]  /*13890*/  UMOV UR19, 0x9b8 ;  /* 0x000009b800137882 */ /* 0x000fe20000000000 */
[----:B------:R-:W-:Y:S02]  /*138a0*/  R2UR UR9, R217 ;  /* 0x00000000d90972ca */ /* 0x000fe400000e0000 */
[----:B------:R-:W-:-:S09]  /*138b0*/  R2UR UR8, R220 ;  /* 0x00000000dc0872ca */ /* 0x000fd200000e0000 */
        /* <DEDUP_REMOVED lines=8> */
[----:B------:R-:W-:Y:S02]  /*13940*/  UIMAD UR15, UR15, UR12, URZ ;  /* 0x0000000c0f0f72a4 */ /* 0x000fe4000f8e023f */
[----:B------:R-:W-:Y:S01]  /*13950*/  UIMAD.WIDE.U32 UR22, UR16, UR18, URZ ;  /* 0x00000012101672a5 */ /* 0x000fe2000f8e003f */
[----:B0-----:R-:W-:Y:S01]  /*13960*/  @P0 IMAD.HI.U32 R2, R4, R3, RZ ;  /* 0x0000000304020227 */ /* 0x001fe200078e00ff */
[----:B------:R-:W-:Y:S02]  /*13970*/  UIMAD UR16, UR17, UR18, URZ ;  /* 0x00000012111072a4 */ /* 0x000fe4000f8e023f */
[----:B------:R-:W-:Y:S02]  /*13980*/  UIMAD UR15, UR14, UR13, UR15 ;  /* 0x0000000d0e0f72a4 */ /* 0x000fe4000f8e020f */
[----:B------:R-:W-:-:S02]  /*13990*/  UIADD3 UR16, UR23, UR16, URZ ;  /* 0x0000001017107290 */ /* 0x000fc4000fffe03f */
[----:B------:R-:W-:-:S04]  /*139a0*/  IMAD.U32 R3, RZ, RZ, UR23 ;  /* 0x00000017ff037e24 */ /* 0x000fc8000f8e00ff */
[----:B------:R-:W-:Y:S01]  /*139b0*/  IMAD.U32 R8, RZ, RZ, UR16 ;  /* 0x00000010ff087e24 */ /* 0x000fe2000f8e00ff */
[----:B--2---:R-:W-:Y:S01]  /*139c0*/  R2UR UR20, R5 ;  /* 0x00000000051472ca */ /* 0x004fe200000e0000 */
[----:B------:R-:W-:Y:S01]  /*139d0*/  IMAD.MOV.U32 R5, RZ, RZ, R4 ;  /* 0x000000ffff057224 */ /* 0x000fe200078e0004 */
[----:B-1----:R-:W-:Y:S01]  /*139e0*/  @P0 SHF.R.U32.HI R5, RZ, R7, R2 ;  /* 0x00000007ff050219 */ /* 0x002fe20000011602 */
[----:B------:R-:W-:-:S04]  /*139f0*/  IMAD.U32 R2, RZ, RZ, UR22 ;  /* 0x00000016ff027e24 */ /* 0x000fc8000f8e00ff */
[----:B------:R-:W-:-:S04]  /*13a00*/  IMAD.MOV R7, RZ, RZ, -R5 ;  /* 0x000000ffff077224 */ /* 0x000fc800078e0a05 */
[----:B------:R-:W-:Y:S02]  /*13a10*/  IMAD R7, R9, R7, R4 ;  /* 0x0000000709077224 */ /* 0x000fe400078e0204 */
[----:B------:R-:W-:Y:S02]  /*13a20*/  UIMAD.WIDE.U32 UR10, UR8, UR20, URZ ;  /* 0x00000014080a72a5 */ /* 0x000fe4000f8e003f */
[----:B------:R-:W-:Y:S01]  /*13a30*/  UIMAD UR20, UR9, UR20, URZ ;  /* 0x00000014091472a4 */ /* 0x000fe2000f8e023f */
[----:B------:R-:W-:Y:S01]  /*13a40*/  SHF.R.S32.HI R4, RZ, 0x1f, R7 ;  /* 0x0000001fff047819 */ /* 0x000fe20000011407 */
[----:B------:R-:W-:Y:S02]  /*13a50*/  UIMAD.WIDE.U32 UR8, UR14, UR12, URZ ;  /* 0x0000000c0e0872a5 */ /* 0x000fe4000f8e003f */
[----:B------:R-:W-:Y:S02]  /*13a60*/  UIADD3 UR20, UR11, UR20, URZ ;  /* 0x000000140b147290 */ /* 0x000fe4000fffe03f */
[----:B------:R-:W-:-:S02]  /*13a70*/  UIADD3 UR10, UP1, UP2, UR8, UR10, UR4 ;  /* 0x0000000a080a7290 */ /* 0x000fc4000fa3e004 */
[----:B------:R-:W-:-:S03]  /*13a80*/  UIADD3 UR15, UR9, UR15, URZ ;  /* 0x0000000f090f7290 */ /* 0x000fc6000fffe03f */
[----:B------:R-:W-:Y:S01]  /*13a90*/  ULDC.64 UR8, c[0x0][UR19+0x210] ;  /* 0x0000840013087abb */ /* 0x000fe20008000a00 */
[----:B------:R-:W-:Y:S01]  /*13aa0*/  IADD3 R2, P0, P1, R5, UR10, R2 ;  /* 0x0000000a05027c10 */ /* 0x000fe2000f91e002 */
[----:B------:R-:W-:Y:S01]  /*13ab0*/  UIADD3.X UR10, UR15, UR20, UR21, UP1, UP2 ;  /* 0x000000140f0a7290 */ /* 0x000fe20008fe4415 */
[----:B------:R-:W-:Y:S01]  /*13ac0*/  SHF.R.S32.HI R5, RZ, 0x1f, R5 ;  /* 0x0000001fff057819 */ /* 0x000fe20000011405 */
[----:B------:R-:W-:-:S04]  /*13ad0*/  IMAD R9, R7, UR9, RZ ;  /* 0x0000000907097c24 */ /* 0x000fc8000f8e02ff */
[----:B------:R-:W-:Y:S01]  /*13ae0*/  IADD3.X R3, R5, UR10, R8, P0, P1 ;  /* 0x0000000a05037c10 */ /* 0x000fe200087e2408 */
[----:B------:R-:W-:Y:S01]  /*13af0*/  IMAD R9, R4, UR8, R9 ;  /* 0x0000000804097c24 */ /* 0x000fe2000f8e0209 */
[----:B------:R-:W-:Y:S01]  /*13b00*/  ULDC.64 UR10, c[0x0][0xba8] ;  /* 0x0002ea00000a7ab9 */ /* 0x000fe20000000a00 */
        /* <DEDUP_REMOVED lines=8> */
.L_x_2431:
[----:B------:R-:W-:Y:S05]  /*13b90*/  BSYNC B1 ;  /* 0x0000000000017941 */ /* 0x000fea0003800000 */
.L_x_2430:
        /* <DEDUP_REMOVED lines=14> */
[----:B------:R-:W-:Y:S01]  /*13c80*/  ULDC.64 UR10, c[0x0][0xae8] ;  /* 0x0002ba00000a7ab9 */ /* 0x000fe20000000a00 */
[----:B-1----:R-:W-:-:S13]  /*13c90*/  ISETP.NE.AND P0, PT, R11, 0x1, PT ;  /* 0x000000010b00780c */ /* 0x002fda0003f05270 */
[----:B------:R-:W0:Y:S01]  /*13ca0*/  @P0 LDC R7, c[0x0][0xbf0] ;  /* 0x0002fc00ff070b82 */ /* 0x000e220000000800 */
[----:B--2---:R-:W-:Y:S02]  /*13cb0*/  R2UR UR15, R2 ;  /* 0x00000000020f72ca */ /* 0x004fe400000e0000 */
[----:B------:R-:W-:-:S05]  /*13cc0*/  LEA.HI R2, R3, R6, RZ, 0x3 ;  /* 0x0000000603027211 */ /* 0x000fca00078f18ff */
[----:B------:R-:W1:Y:S01]  /*13cd0*/  @P0 LDC R3, c[0x0][0xbec] ;  /* 0x0002fb00ff030b82 */ /* 0x000e620000000800 */
[----:B------:R-:W-:Y:S02]  /*13ce0*/  LOP3.LUT R5, R2, 0xfffffff8, RZ, 0xc0, !PT ;  /* 0xfffffff802057812 */ /* 0x000fe400078ec0ff */
[----:B------:R-:W-:-:S03]  /*13cf0*/  SHF.R.S32.HI R13, RZ, 0x3, R2 ;  /* 0x00000003ff0d7819 */ /* 0x000fc60000011402 */
[----:B------:R-:W-:Y:S01]  /*13d00*/  IMAD.IADD R8, R6, 0x1, -R5 ;  /* 0x0000000106087824 */ /* 0x000fe200078e0a05 */
[----:B------:R-:W-:-:S03]  /*13d10*/  UIMAD.WIDE.U32 UR8, UR15, UR10, UR8 ;  /* 0x0000000a0f0872a5 */ /* 0x000fc6000f8e0008 */
[----:B------:R-:W-:Y:S01]  /*13d20*/  IMAD R2, R8, 0x20, R13 ;  /* 0x0000002008027824 */ /* 0x000fe200078e020d */
[----:B------:R-:W-:-:S03]  /*13d30*/  UIMAD UR9, UR15, UR11, UR9 ;  /* 0x0000000b0f0972a4 */ /* 0x000fc6000f8e0209 */
[----:B------:R-:W-:Y:S01]  /*13d40*/  VIADD R6, R2, UR14 ;  /* 0x0000000e02067c36 */ /* 0x000fe20008000000 */
[----:B------:R-:W-:Y:S02]  /*13d50*/  ULDC.64 UR10, c[0x0][0xaf0] ;  /* 0x0002bc00000a7ab9 */ /* 0x000fe40000000a00 */
[----:B------:R-:W-:Y:S01]  /*13d60*/  UIMAD UR13, UR13, UR10, URZ ;  /* 0x0000000a0d0d72a4 */ /* 0x000fe2000f8e023f */
[----:B------:R-:W-:-:S03]  /*13d70*/  IMAD.MOV.U32 R5, RZ, RZ, R6 ;  /* 0x000000ffff057224 */ /* 0x000fc600078e0006 */
[----:B------:R-:W-:Y:S01]  /*13d80*/  UIMAD UR4, UR12, UR11, UR13 ;  /* 0x0000000b0c0472a4 */ /* 0x000fe2000f8e020d */
[----:B-1----:R-:W-:Y:S01]  /*13d90*/  @P0 IMAD.HI.U32 R2, R6, R3, RZ ;  /* 0x0000000306020227 */ /* 0x002fe200078e00ff */
[----:B------:R-:W-:-:S03]  /*13da0*/  UIMAD.WIDE.U32 UR12, UR12, UR10, UR8 ;  /* 0x0000000a0c0c72a5 */ /* 0x000fc6000f8e0008 */
[----:B------:R-:W-:Y:S01]  /*13db0*/  ULDC.64 UR8, c[0x0][0xae0] ;  /* 0x0002b80000087ab9 */ /* 0x000fe20000000a00 */
[----:B0-----:R-:W-:Y:S01]  /*13dc0*/  @P0 SHF.R.U32.HI R5, RZ, R7, R2 ;  /* 0x00000007ff050219 */ /* 0x001fe20000011602 */
[----:B------:R-:W-:Y:S02]  /*13dd0*/  UIADD3 UR4, UR13, UR4, URZ ;  /* 0x000000040d047290 */ /* 0x000fe4000fffe03f */
[----:B------:R-:W-:Y:S01]  /*13de0*/  IMAD.U32 R3, RZ, RZ, UR13 ;  /* 0x0000000dff037e24 */ /* 0x000fe2000f8e00ff */
[--C-:B------:R-:W-:Y:S01]  /*13df0*/  SHF.R.S32.HI R4, RZ, 0x1f, R5.reuse ;  /* 0x0000001fff047819 */ /* 0x100fe20000011405 */
[----:B------:R-:W-:Y:S02]  /*13e00*/  IMAD.MOV R7, RZ, RZ, -R5 ;  /* 0x000000ffff077224 */ /* 0x000fe400078e0a05 */
[----:B------:R-:W-:Y:S02]  /*13e10*/  IMAD.U32 R2, RZ, RZ, UR12 ;  /* 0x0000000cff027e24 */ /* 0x000fe4000f8e00ff */
[----:B------:R-:W-:-:S02]  /*13e20*/  IMAD R7, R11, R7, R6 ;  /* 0x000000070b077224 */ /* 0x000fc400078e0206 */
        /* <DEDUP_REMOVED lines=8> */
[----:B------:R-:W-:Y:S02]  /*13eb0*/  VIADD R6, R13, UR14 ;  /* 0x0000000e0d067c36 */ /* 0x000fe40008000000 */
[C---:B------:R-:W-:Y:S02]  /*13ec0*/  IMAD R5, R7.reuse, UR9, R4 ;  /* 0x0000000907057c24 */ /* 0x040fe4000f8e0204 */
[----:B------:R-:W-:Y:S01]  /*13ed0*/  IMAD.WIDE.U32 R2, R7, UR8, R2 ;  /* 0x0000000807027c25 */ /* 0x000fe2000f8e0002 */
[----:B------:R-:W-:Y:S01]  /*13ee0*/  ULDC.64 UR8, c[0x0][0xa80] ;  /* 0x0002a00000087ab9 */ /* 0x000fe20000000a00 */
[----:B------:R-:W-:-:S02]  /*13ef0*/  IADD3 R4, R6, 0x40, RZ ;  /* 0x0000004006047810 */ /* 0x000fc40007ffe0ff */
[----:B-----5:R-:W-:Y:S02]  /*13f00*/  IMAD R11, R0, R11, RZ ;  /* 0x0000000b000b7224 */ /* 0x020fe400078e02ff */
        /* <DEDUP_REMOVED lines=35> */
.L_x_2433:
[----:B------:R-:W-:Y:S05]  /*14140*/  BSYNC B1 ;  /* 0x0000000000017941 */ /* 0x000fea0003800000 */
.L_x_2432:
        /* <DEDUP_REMOVED lines=21> */
.L_x_2435:
[----:B------:R-:W-:Y:S05]  /*142a0*/  BSYNC B1 ;  /* 0x0000000000017941 */ /* 0x000fea0003800000 */
.L_x_2434:
        /* <DEDUP_REMOVED lines=21> */
.L_x_2437:
[----:B------:R-:W-:Y:S05]  /*14400*/  BSYNC B1 ;  /* 0x0000000000017941 */ /* 0x000fea0003800000 */
.L_x_2436:
        /* <DEDUP_REMOVED lines=22> */
.L_x_2426:
[----:B------:R-:W-:Y:S05]  /*14570*/  BSYNC B0 ;  /* 0x0000000000007941 */ /* 0x000fea0003800000 */
.L_x_2416:
[----:B------:R-:W-:Y:S02]  /*14580*/  ULDC UR4, c[0x0][0xc3c] ;  /* 0x00030f0000047ab9 */ /* 0x000fe40000000800 */
[----:B------:R-:W-:-:S06]  /*14590*/  UISETP.GE.AND UP0, UPT, UR7, UR4, UPT ;  /* 0x000000040700728c */ /* 0x000fcc000bf06270 */
[----:B------:R-:W-:-:S13]  /*145a0*/  PLOP3.LUT P0, PT, PT, PT, UP0, 0x80, 0x0 ;  /* 0x000000000000781c */ /* 0x000fda0003f0f008 */
[----:B------:R-:W-:Y:S05]  /*145b0*/  @!P0 BRA `(.L_x_2438) ;  /* 0xfffffec800b08947 */ /* 0x000fea000383ffff */
[----:B------:R-:W-:Y:S05]  /*145c0*/  EXIT ;  /* 0x000000000000794d */ /* 0x000fea0003800000 */
.L_x_2373:
        /* <DEDUP_REMOVED lines=16> */
.L_x_2439:
        /* <DEDUP_REMOVED lines=43> */
.L_x_2443:
        /* <DEDUP_REMOVED lines=30> */
[----:B------:R-:W0:Y:S02]  /*14b60*/  SHFL.IDX PT, R2, R5, 0x1f, 0x1f ;  /* 0x03e01f0005027f89 */ /* 0x000e2400000e0000 */
[----:B0-----:R-:W-:-:S04]  /*14b70*/  IMAD R3, R2, UR5, RZ ;  /* 0x0000000502037c24 */ /* 0x001fc8000f8e02ff */
[----:B------:R-:W-:-:S05]  /*14b80*/  IMAD.IADD R8, R3, 0x1, R8 ;  /* 0x0000000103087824 */ /* 0x000fca00078e0208 */
[----:B------:R-:W-:-:S13]  /*14b90*/  ISETP.GT.AND P6, PT, R8, UR6, PT ;  /* 0x0000000608007c0c */ /* 0x000fda000bfc4270 */
[----:B------:R-:W-:Y:S05]  /*14ba0*/  @!P6 BRA `(.L_x_2443) ;  /* 0xfffffffc0074e947 */ /* 0x000fea000383ffff */
.L_x_2441:
        /* <DEDUP_REMOVED lines=13> */
.L_x_2444:
        /* <DEDUP_REMOVED lines=53> */
[----:B------:R-:W-:-:S06]  /*14fd0*/  @P0 IADD3 R2, R2, 0x1, RZ ;  /* 0x0000000102020810 */ /* 0x000fcc0007ffe0ff */
        /* <DEDUP_REMOVED lines=8> */
.L_x_2445:
        /* <DEDUP_REMOVED lines=57> */
[----:B------:R-:W-:-:S06]  /*153f0*/  @P0 IADD3 R2, R2, 0x1, RZ ;  /* 0x0000000102020810 */ /* 0x000fcc0007ffe0ff */
[----:B------:R-:W-:Y:S01]  /*15400*/  @!P2 IMAD.MOV R2, RZ, RZ, -R2 ;  /* 0x000000ffff02a224 */ /* 0x000fe200078e0a02 */
[----:B------:R-:W-:-:S05]  /*15410*/  @!P1 LOP3.LUT R2, RZ, R13, RZ, 0x33, !PT ;  /* 0x0000000dff029212 */ /* 0x000fca00078e33ff */
[----:B------:R-:W-:-:S07]  /*15420*/  IMAD R18, R2, R18, R3 ;  /* 0x0000001202127224 */ /* 0x000fce00078e0203 */
.L_x_2446:
[----:B------:R-:W-:-:S05]  /*15430*/  LOP3.LUT R17, RZ, R2, RZ, 0x33, !PT ;  /* 0x00000002ff117212 */ /* 0x000fca00078e33ff */
[----:B------:R-:W-:Y:S01]  /*15440*/  IMAD.IADD R17, R6, 0x1, R17 ;  /* 0x0000000106117824 */ /* 0x000fe200078e0211 */
[----:B------:R-:W-:Y:S06]  /*15450*/  BRA `(.L_x_2447) ;  /* 0x0000000000147947 */ /* 0x000fec0003800000 */
.L_x_2442:
[----:B------:R-:W-:Y:S01]  /*15460*/  ULDC UR4, c[0x0][0xc3c] ;  /* 0x00030f0000047ab9 */ /* 0x000fe20000000800 */
[----:B------:R-:W-:Y:S02]  /*15470*/  IMAD.MOV.U32 R17, RZ, RZ, RZ ;  /* 0x000000ffff117224 */ /* 0x000fe400078e00ff */
[----:B------:R-:W-:Y:S02]  /*15480*/  IMAD.U32 R16, RZ, RZ, UR6 ;  /* 0x00000006ff107e24 */ /* 0x000fe4000f8e00ff */
[----:B------:R-:W-:Y:S02]  /*15490*/  IMAD.MOV.U32 R18, RZ, RZ, RZ ;  /* 0x000000ffff127224 */ /* 0x000fe400078e00ff */
[----:B------:R-:W-:-:S07]  /*154a0*/  IMAD.U32 R19, RZ, RZ, UR4 ;  /* 0x00000004ff137e24 */ /* 0x000fce000f8e00ff */
.L_x_2447:
[----:B------:R-:W-:-:S13]  /*154b0*/  ISETP.NE.AND P0, PT, R7, RZ, PT ;  /* 0x000000ff0700720c */ /* 0x000fda0003f05270 */
[----:B------:R-:W0:Y:S01]  /*154c0*/  @!P0 S2R R3, SR_CgaCtaId ;  /* 0x0000000000038919 */ /* 0x000e220000008800 */
[----:B------:R-:W-:-:S04]  /*154d0*/  @!P0 MOV R2, 0x400 ;  /* 0x0000040000028802 */ /* 0x000fc80000000f00 */
[----:B0-----:R-:W-:-:S05]  /*154e0*/  @!P0 LEA R2, R3, R2, 0x18 ;  /* 0x0000000203028211 */ /* 0x001fca00078ec0ff */
[----:B------:R1:W-:Y:S01]  /*154f0*/  @!P0 STS.128 [R2+0x388d0], R16 ;  /* 0x0388d01002008388 */ /* 0x0003e20000000c00 */
[----:B------:R-:W-:Y:S06]  /*15500*/  BAR.ARV 0x5, 0x180 ;  /* 0x0146000000007b1d */ /* 0x000fec0000002000 */
.L_x_2440:
        /* <DEDUP_REMOVED lines=8> */
[----:B------:R-:W-:Y:S01]  /*15590*/  IMAD.SHL.U32 R32, R0, 0x8, RZ ;  /* 0x0000000800207824 */ /* 0x000fe200078e00ff */
[----:B------:R-:W-:Y:S01]  /*155a0*/  BSSY B8, `(.L_x_2448) ;  /* 0x0000517000087945 */ /* 0x000fe20003800000 */
[----:B------:R1:W-:Y:S01]  /*155b0*/  STL [R1+0x24], RZ ;  /* 0x000024ff01007387 */ /* 0x0003e20000100800 */
[----:B------:R-:W-:Y:S01]  /*155c0*/  IMAD.MOV.U32 R28, RZ, RZ, 0x1 ;  /* 0x00000001ff1c7424 */ /* 0x000fe200078e00ff */
[----:B------:R-:W-:Y:S01]  /*155d0*/  ULDC UR37, c[0x0][0xc] ;  /* 0x0000030000257ab9 */ /* 0x000fe20000000800 */
[----:B------:R-:W-:Y:S01]  /*155e0*/  LOP3.LUT R3, R32, 0x1f8, RZ, 0xc0, !PT ;  /* 0x000001f820037812 */ /* 0x000fe200078ec0ff */
[----:B------:R-:W-:-:S03]  /*155f0*/  IMAD.MOV.U32 R27, RZ, RZ, RZ ;  /* 0x000000ffff1b7224 */ /* 0x000fc600078e00ff */
        /* <DEDUP_REMOVED lines=16> */
.L_x_2515:
[----:B0-----:R-:W0:Y:S02]  /*15700*/  LDC.64 R2, c[0x0][0xc88] ;  /* 0x00032200ff027b82 */ /* 0x001e240000000a00 */
[----:B0-----:R-:W-:-:S05]  /*15710*/  IMAD.WIDE R2, R19, 0x4, R2 ;  /* 0x0000000413027825 */ /* 0x001fca00078e0202 */
[----:B------:R-:W2:Y:S01]  /*15720*/  LDG.E R29, desc[UR38][R2.64] ;  /* 0x00000026021d7981 */ /* 0x000ea2000c1e1900 */
        /* <DEDUP_REMOVED lines=14> */
[----:B-1----:R1:W2:Y:S01]  /*15810*/  @P0 LDG.E R6, desc[UR38][R2.64] ;  /* 0x0000002602060981 */ /* 0x0022a2000c1e1900 */
        /* <DEDUP_REMOVED lines=31> */
.L_x_2449:
        /* <DEDUP_REMOVED lines=9> */
.L_x_2450:
        /* <DEDUP_REMOVED lines=8> */
[----:B--2---:R-:W-:-:S07]  /*15b20*/  IADD3 R0, -R0, R5, RZ ;  /* 0x0000000500007210 */ /* 0x004fce0007ffe1ff */
.L_x_2451:
[----:B------:R-:W3:Y:S01]  /*15b30*/  LDL R5, [R1+0x10] ;  /* 0x0000100001057983 */ /* 0x000ee20000100800 */
[----:B-12---:R-:W1:Y:S01]  /*15b40*/  LDC R2, c[0x0][0x448] ;  /* 0x00011200ff027b82 */ /* 0x006e620000000800 */
[----:B-----5:R-:W-:Y:S01]  /*15b50*/  IMAD.IADD R0, R0, 0x1, -R6 ;  /* 0x0000000100007824 */ /* 0x020fe200078e0a06 */
[----:B------:R-:W-:Y:S01]  /*15b60*/  LOP3.LUT R23, R23, 0xfffffeff, RZ, 0xc0, !PT ;  /* 0xfffffeff17177812 */ /* 0x000fe200078ec0ff */
[----:B------:R-:W-:Y:S03]  /*15b70*/  BSSY B0, `(.L_x_2452) ;  /* 0x0000039000007945 */ /* 0x000fe60003800000 */
[----:B------:R2:W-:Y:S01]  /*15b80*/  STL [R1], R0 ;  /* 0x0000000001007387 */ /* 0x0005e20000100800 */
[----:B-1----:R-:W-:Y:S01]  /*15b90*/  ISETP.NE.AND P0, PT, R2, 0x1, PT ;  /* 0x000000010200780c */ /* 0x002fe20003f05270 */
[----:B------:R-:W-:-:S04]  /*15ba0*/  IMAD.SHL.U32 R2, R17, 0x80, RZ ;  /* 0x0000008011027824 */ /* 0x000fc800078e00ff */
[----:B------:R-:W-:-:S08]  /*15bb0*/  VIADD R2, R2, 0x7f ;  /* 0x0000007f02027836 */ /* 0x000fd00000000000 */
[----:B------:R-:W1:Y:S01]  /*15bc0*/  @P0 LDC R3, c[0x0][0x44c] ;  /* 0x00011300ff030b82 */ /* 0x000e620000000800 */
[----:B------:R-:W-:-:S07]  /*15bd0*/  @P0 LOP3.LUT R23, R23, 0x100, RZ, 0xfc, !PT ;  /* 0x0000010017170812 */ /* 0x000fce00078efcff */
[----:B0-----:R-:W0:Y:S01]  /*15be0*/  @P0 LDC R4, c[0x0][0x450] ;  /* 0x00011400ff040b82 */ /* 0x001e220000000800 */
[----:B-1----:R-:W-:-:S05]  /*15bf0*/  @P0 IMAD.HI.U32 R3, R2, R3, RZ ;  /* 0x0000000302030227 */ /* 0x002fca00078e00ff */
[----:B0-----:R-:W-:Y:S02]  /*15c00*/  @P0 SHF.R.U32.HI R2, RZ, R4, R3 ;  /* 0x00000004ff020219 */ /* 0x001fe40000011603 */
[C---:B---3--:R-:W-:Y:S01]  /*15c10*/  IADD3 R3, R0.reuse, 0x50, -R5 ;  /* 0x0000005000037810 */ /* 0x048fe20007ffe805 */
[----:B--2---:R-:W-:-:S04]  /*15c20*/  VIADD R0, R0, 0x4f ;  /* 0x0000004f00007836 */ /* 0x004fc80000000000 */
[----:B------:R-:W-:-:S04]  /*15c30*/  IMAD.HI R0, R0, 0x66666667, RZ ;  /* 0x6666666700007827 */ /* 0x000fc800078e02ff */
[----:B------:R-:W-:Y:S01]  /*15c40*/  IMAD.IADD R2, R3, 0x1, R2 ;  /* 0x0000000103027824 */ /* 0x000fe200078e0202 */
[----:B------:R-:W-:-:S03]  /*15c50*/  SHF.R.U32.HI R3, RZ, 0x1f, R0 ;  /* 0x0000001fff037819 */ /* 0x000fc60000011600 */
[----:B------:R-:W-:Y:S01]  /*15c60*/  IMAD.HI R2, R2, 0x66666667, RZ ;  /* 0x6666666702027827 */ /* 0x000fe200078e02ff */
[----:B------:R-:W-:-:S04]  /*15c70*/  LEA.HI.SX32 R0, R0, R3, 0x1b ;  /* 0x0000000300007211 */ /* 0x000fc800078fdaff */
[----:B------:R-:W-:-:S04]  /*15c80*/  SHF.R.U32.HI R3, RZ, 0x1f, R2 ;  /* 0x0000001fff037819 */ /* 0x000fc80000011602 */
[----:B------:R-:W-:Y:S02]  /*15c90*/  LEA.HI.SX32 R3, R2, R3, 0x1b ;  /* 0x0000000302037211 */ /* 0x000fe400078fdaff */
[----:B------:R-:W-:Y:S02]  /*15ca0*/  LOP3.LUT R2, R18, 0xff000000, RZ, 0xc0, !PT ;  /* 0xff00000012027812 */ /* 0x000fe400078ec0ff */
[----:B------:R-:W-:Y:S02]  /*15cb0*/  VIMNMX R0, R0, R3, PT ;  /* 0x0000000300007248 */ /* 0x000fe40003fe0100 */
[----:B------:R-:W-:Y:S02]  /*15cc0*/  SHF.R.U32.HI R2, RZ, 0x8, R2 ;  /* 0x00000008ff027819 */ /* 0x000fe40000011602 */
[----:B------:R-:W-:Y:S02]  /*15cd0*/  ISETP.GE.AND P0, PT, R0, 0x1, PT ;  /* 0x000000010000780c */ /* 0x000fe40003f06270 */
[----:B------:R-:W-:-:S04]  /*15ce0*/  LOP3.LUT R3, R18, 0xff0000, RZ, 0xc0, !PT ;  /* 0x00ff000012037812 */ /* 0x000fc800078ec0ff */
[----:B------:R-:W-:Y:S01]  /*15cf0*/  LEA.HI R2, R3, R2, RZ, 0x10 ;  /* 0x0000000203027211 */ /* 0x000fe200078f80ff */
[----:B------:R-:W-:-:S03]  /*15d00*/  IMAD.MOV.U32 R3, RZ, RZ, RZ ;  /* 0x000000ffff037224 */ /* 0x000fc600078e00ff */
[----:B------:R-:W-:-:S03]  /*15d10*/  LOP3.LUT R4, R2, 0xff, RZ, 0xc0, !PT ;  /* 0x000000ff02047812 */ /* 0x000fc600078ec0ff */
[----:B------:R-:W-:Y:S05]  /*15d20*/  @!P0 BRA `(.L_x_2453) ;  /* 0x0000000000748947 */ /* 0x000fea0003800000 */
        /* <DEDUP_REMOVED lines=10> */
[----:B------:R-:W0:Y:S02]  /*15dd0*/  F2I.FTZ.U32.TRUNC.NTZ R3, R10 ;  /* 0x0000000a00037305 */ /* 0x000e24000021f000 */
[----:B0-----:R-:W-:-:S04]  /*15de0*/  IMAD.MOV R2, RZ, RZ, -R3 ;  /* 0x000000ffff027224 */ /* 0x001fc800078e0a03 */
        /* <DEDUP_REMOVED lines=17> */
.L_x_2453:
[----:B------:R-:W-:Y:S05]  /*15f00*/  BSYNC B0 ;  /* 0x0000000000007941 */ /* 0x000fea0003800000 */
.L_x_2452:
        /* <DEDUP_REMOVED lines=24> */
.L_x_2455:
        /* <DEDUP_REMOVED lines=20> */
.L_x_2458:
[----:B------:R-:W-:Y:S05]  /*161d0*/  BSYNC B6 ;  /* 0x0000000000067941 */ /* 0x000fea0003800000 */
.L_x_2457:
        /* <DEDUP_REMOVED lines=20> */
.L_x_2461:
        /* <DEDUP_REMOVED lines=15> */
.L_x_2460:
[----:B------:R-:W-:Y:S05]  /*16410*/  BSYNC B6 ;  /* 0x0000000000067941 */ /* 0x000fea0003800000 */
.L_x_2459:
[----:B------:R-:W-:Y:S01]  /*16420*/  ULDC.64 UR4, c[0x0][0x9f8] ;  /* 0x00027e0000047ab9 */ /* 0x000fe20000000a00 */
[----:B------:R-:W0:Y:S01]  /*16430*/  LDC R9, c[0x0][0x430] ;  /* 0x00010c00ff097b82 */ /* 0x000e220000000800 */
[----:B------:R-:W-:-:S04]  /*16440*/  ISETP.NE.U32.AND P0, PT, RZ, UR4, PT ;  /* 0x00000004ff007c0c */ /* 0x000fc8000bf05070 */
[----:B------:R-:W-:-:S13]  /*16450*/  ISETP.NE.AND.EX P0, PT, RZ, UR5, PT, P0 ;  /* 0x00000005ff007c0c */ /* 0x000fda000bf05300 */
[----:B------:R-:W-:Y:S01]  /*16460*/  @P0 IADD3 R24, P1, R24, UR4, RZ ;  /* 0x0000000418180c10 */ /* 0x000fe2000ff3e0ff */
[----:B------:R-:W-:-:S03]  /*16470*/  ULDC UR4, c[0x0][0x2f4] ;  /* 0x0000bd0000047ab9 */ /* 0x000fc60000000800 */
[----:B------:R-:W-:-:S05]  /*16480*/  @P0 IADD3.X R25, R25, UR5, RZ, P1, !PT ;  /* 0x0000000519190c10 */ /* 0x000fca0008ffe4ff */
[----:B------:R1:W5:Y:S01]  /*16490*/  @P0 LDG.E R30, desc[UR38][R24.64] ;  /* 0x00000026181e0981 */ /* 0x000362000c1e1900 */
[----:B------:R-:W-:Y:S01]  /*164a0*/  ISETP.GE.AND P0, PT, R32, UR4, PT ;  /* 0x0000000420007c0c */ /* 0x000fe2000bf06270 */
[----:B------:R-:W-:Y:S01]  /*164b0*/  UMOV UR5, 0xffffffff ;  /* 0xffffffff00057882 */ /* 0x000fe20000000000 */
[----:B------:R-:W-:Y:S02]  /*164c0*/  ISETP.GE.AND P2, PT, R37, UR4, PT ;  /* 0x0000000425007c0c */ /* 0x000fe4000bf46270 */
[----:B------:R-:W-:Y:S02]  /*164d0*/  LOP3.LUT R23, R23, 0xffffffef, RZ, 0xc0, !PT ;  /* 0xffffffef17177812 */ /* 0x000fe400078ec0ff */
[----:B------:R-:W-:-:S07]  /*164e0*/  ISETP.GE.AND P1, PT, R36, UR4, PT ;  /* 0x0000000424007c0c */ /* 0x000fce000bf26270 */
        /* <DEDUP_REMOVED lines=8> */
[----:B01----:R-:W-:Y:S06]  /*16570*/  BRA.DIV UR5, `(.L_x_2462) ;  /* 0x0000004a05007947 */ /* 0x003fec000b800000 */
.L_x_2532:
[----:B------:R-:W2:Y:S04]  /*16580*/  LDL R0, [R1+0x20] ;  /* 0x0000200001007983 */ /* 0x000ea80000100800 */
[----:B------:R-:W3:Y:S04]  /*16590*/  LDL R5, [R1] ;  /* 0x0000000001057983 */ /* 0x000ee80000100800 */
[----:B------:R-:W4:Y:S01]  /*165a0*/  LDL R2, [R1+0x8] ;  /* 0x0000080001027983 */ /* 0x000f220000100800 */
[----:B------:R-:W0:Y:S01]  /*165b0*/  S2R R3, SR_TID.X ;  /* 0x0000000000037919 */ /* 0x000e220000002100 */
[----:B------:R-:W1:Y:S01]  /*165c0*/  S2R R8, SR_TID.X ;  /* 0x0000000000087919 */ /* 0x000e620000002100 */
[----:B------:R-:W-:-:S02]  /*165d0*/  ISETP.NE.AND P1, PT, R9, 0x1, PT ;  /* 0x000000010900780c */ /* 0x000fc40003f25270 */
[----:B0-----:R-:W-:-:S04]  /*165e0*/  LOP3.LUT R3, R3, 0x7f, RZ, 0xc0, !PT ;  /* 0x0000007f03037812 */ /* 0x001fc800078ec0ff */
[----:B------:R-:W-:Y:S01]  /*165f0*/  SHF.R.U32.HI R3, RZ, 0x3, R3 ;  /* 0x00000003ff037819 */ /* 0x000fe20000011603 */
[----:B-1----:R-:W-:-:S05]  /*16600*/  IMAD.SHL.U32 R8, R8, 0x10, RZ ;  /* 0x0000001008087824 */ /* 0x002fca00078e00ff */
[----:B------:R-:W-:Y:S02]  /*16610*/  LOP3.LUT R8, R3, 0x70, R8, 0xf8, !PT ;  /* 0x0000007003087812 */ /* 0x000fe400078ef808 */
[----:B------:R-:W0:Y:S01]  /*16620*/  @P1 LDC R3, c[0x0][0x434] ;  /* 0x00010d00ff031b82 */ /* 0x000e220000000800 */
[----:B-----5:R-:W-:Y:S02]  /*16630*/  SHF.R.S32.HI R10, RZ, 0x1f, R30 ;  /* 0x0000001fff0a7819 */ /* 0x020fe4000001141e */
[----:B------:R-:W-:-:S04]  /*16640*/  LOP3.LUT R23, R23, 0xffffffbf, RZ, 0xc0, !PT ;  /* 0xffffffbf17177812 */ /* 0x000fc800078ec0ff */
[----:B------:R-:W-:Y:S01]  /*16650*/  @P1 LOP3.LUT R23, R23, 0x40, RZ, 0xfc, !PT ;  /* 0x0000004017171812 */ /* 0x000fe200078efcff */
[----:B------:R1:W-:Y:S03]  /*16660*/  STL [R1+0xc], R10 ;  /* 0x00000c0a01007387 */ /* 0x0003e60000100800 */
[----:B------:R-:W-:Y:S02]  /*16670*/  LOP3.LUT R23, R23, 0xffffffdf, RZ, 0xc0, !PT ;  /* 0xffffffdf17177812 */ /* 0x000fe400078ec0ff */
[----:B------:R-:W-:Y:S02]  /*16680*/  LOP3.LUT R25, R18, 0xffff, RZ, 0xc0, !PT ;  /* 0x0000ffff12197812 */ /* 0x000fe400078ec0ff */
[----:B--2---:R-:W-:Y:S02]  /*16690*/  IADD3 R26, R0, -0x1, RZ ;  /* 0xffffffff001a7810 */ /* 0x004fe40007ffe0ff */
[----:B------:R-:W2:Y:S03]  /*166a0*/  @P1 LDC R0, c[0x0][0x438] ;  /* 0x00010e00ff001b82 */ /* 0x000ea60000000800 */
[----:B------:R-:W-:-:S05]  /*166b0*/  IMAD R6, R26, 0x50, R8 ;  /* 0x000000501a067824 */ /* 0x000fca00078e0208 */
[C---:B---3--:R-:W-:Y:S01]  /*166c0*/  ISETP.GE.AND P0, PT, R6.reuse, R5, PT ;  /* 0x000000050600720c */ /* 0x048fe20003f06270 */
[----:B----4-:R-:W-:-:S03]  /*166d0*/  IMAD.IADD R6, R6, 0x1, R2 ;  /* 0x0000000106067824 */ /* 0x010fc600078e0202 */
[----:B------:R-:W-:Y:S01]  /*166e0*/  ISETP.GT.U32.OR P0, PT, R8, 0x4f, P0 ;  /* 0x0000004f0800780c */ /* 0x000fe20000704470 */
[----:B0-----:R-:W-:-:S04]  /*166f0*/  @P1 IMAD.HI.U32 R3, R6, R3, RZ ;  /* 0x0000000306031227 */ /* 0x001fc800078e00ff */
[----:B------:R-:W-:Y:S01]  /*16700*/  IMAD.MOV.U32 R7, RZ, RZ, R6 ;  /* 0x000000ffff077224 */ /* 0x000fe200078e0006 */
[----:B--2---:R-:W-:-:S07]  /*16710*/  @P1 SHF.R.U32.HI R7, RZ, R0, R3 ;  /* 0x00000000ff071219 */ /* 0x004fce0000011603 */
        /* <DEDUP_REMOVED lines=8> */
[----:B0-----:R-:W-:-:S04]  /*167a0*/  @!P0 LEA R2, P1, R4, R2, 0x2 ;  /* 0x0000000204028211 */ /* 0x001fc800078210ff */
[----:B------:R-:W-:Y:S01]  /*167b0*/  @!P0 LEA.HI.X R3, R4, R3, R0, 0x2, P1 ;  /* 0x0000000304038211 */ /* 0x000fe200008f1400 */
[----:B------:R-:W-:-:S06]  /*167c0*/  IMAD.MOV.U32 R0, RZ, RZ, RZ ;  /* 0x000000ffff007224 */ /* 0x000fcc00078e00ff */
[----:B------:R0:W5:Y:S02]  /*167d0*/  @!P0 LDG.E R0, desc[UR38][R2.64] ;  /* 0x0000002602008981 */ /* 0x000164000c1e1900 */
[----:B0-----:R-:W-:-:S05]  /*167e0*/  IMAD.U32 R2, RZ, RZ, UR36 ;  /* 0x00000024ff027e24 */ /* 0x001fca000f8e00ff */
[----:B------:R-:W-:Y:S02]  /*167f0*/  ISETP.NE.AND P2, PT, R2, 0x3, PT ;  /* 0x000000030200780c */ /* 0x000fe40003f45270 */
[----:B------:R-:W-:Y:S01]  /*16800*/  ISETP.GT.U32.AND P0, PT, R8, 0x4f, PT ;  /* 0x0000004f0800780c */ /* 0x000fe20003f04070 */
[----:B------:R-:W-:-:S10]  /*16810*/  IMAD.MOV R5, RZ, RZ, -R7 ;  /* 0x000000ffff057224 */ /* 0x000fd400078e0a07 */
[----:B------:R-:W-:-:S04]  /*16820*/  @P2 LOP3.LUT R23, R23, 0x20, RZ, 0xfc, !PT ;  /* 0x0000002017172812 */ /* 0x000fc800078efcff */
[----:B------:R-:W-:Y:S01]  /*16830*/  LOP3.LUT R23, R23, 0xfffffffe, RZ, 0xc0, !PT ;  /* 0xfffffffe17177812 */ /* 0x000fe200078ec0ff */
[----:B------:R-:W-:-:S03]  /*16840*/  IMAD R4, R9, R5, R6 ;  /* 0x0000000509047224 */ /* 0x000fc600078e0206 */
[----:B------:R-:W-:Y:S01]  /*16850*/  @P0 LOP3.LUT R23, R23, 0x1, RZ, 0xfc, !PT ;  /* 0x0000000117170812 */ /* 0x000fe200078efcff */
[----:B-1----:R-:W-:Y:S06]  /*16860*/  @!P2 BRA `(.L_x_2463) ;  /* 0x000000000004a947 */ /* 0x002fec0003800000 */
[----:B------:R-:W-:Y:S01]  /*16870*/  BPT.TRAP 0x1 ;  /* 0x000000040000795c */ /* 0x000fe20000300000 */
.L_x_2463:
        /* <DEDUP_REMOVED lines=23> */
.L_x_2533:
[----:B------:R-:W-:Y:S05]  /*169f0*/  BSYNC B0 ;  /* 0x0000000000007941 */ /* 0x000fea0003800000 */
.L_x_2464:
        /* <DEDUP_REMOVED lines=74> */
.L_x_2545:
        /* <DEDUP_REMOVED lines=8> */
[----:B0-----:R-:W-:-:S04]  /*16f20*/  LEA R2, P0, R32, R0, 0x1 ;  /* 0x0000000020027211 */ /* 0x001fc800078008ff */
[----:B--2---:R-:W-:-:S05]  /*16f30*/  IADD3.X R3, RZ, R8, RZ, P0, !PT ;  /* 0x00000008ff037210 */ /* 0x004fca00007fe4ff */
[----:B------:R-:W-:Y:S01]  /*16f40*/  @!PT LDS RZ, [RZ] ;  /* 0x00000000fffff984 */ /* 0x000fe20000000800 */
[----:B------:R-:W-:Y:S01]  /*16f50*/  @!PT LDS RZ, [RZ] ;  /* 0x00000000fffff984 */ /* 0x000fe20000000800 */
[----:B------:R-:W-:Y:S01]  /*16f60*/  @!PT LDS RZ, [RZ] ;  /* 0x00000000fffff984 */ /* 0x000fe20000000800 */
[----:B------:R1:W-:Y:S04]  /*16f70*/  LDGSTS.E.BYPASS.LTC128B.128 [R7+0x26400], desc[UR38][R2.64], !P4 ;  /* 0x2640000002077fae */ /* 0x0003e8000e101d66 */
[----:B------:R1:W-:Y:S04]  /*16f80*/  LDGSTS.E.BYPASS.LTC128B.128 [R7+0x28c00], desc[UR38][R2.64+0x80], !P3 ;  /* 0x28c0008002077fae */ /* 0x0003e8000d901d66 */
[----:B------:R1:W-:Y:S04]  /*16f90*/  LDGSTS.E.BYPASS.LTC128B.128 [R7+0x2b400], desc[UR38][R2.64+0x100], !P2 ;  /* 0x2b40010002077fae */ /* 0x0003e8000d101d66 */
[----:B------:R1:W-:Y:S02]  /*16fa0*/  LDGSTS.E.BYPASS.LTC128B.128 [R7+0x2dc00], desc[UR38][R2.64+0x180], !P1 ;  /* 0x2dc0018002077fae */ /* 0x0003e4000c901d66 */
.L_x_2468:
[----:B------:R-:W-:Y:S05]  /*16fb0*/  BSYNC B0 ;  /* 0x0000000000007941 */ /* 0x000fea0003800000 */
.L_x_2467:
[----:B------:R-:W-:Y:S01]  /*16fc0*/  NOP ;  /* 0x0000000000007918 */ /* 0x000fe20000000000 */
[----:B------:R-:W-:-:S13]  /*16fd0*/  PLOP3.LUT P0, PT, PT, PT, PT, 0x80, 0x0 ;  /* 0x000000000000781c */ /* 0x000fda0003f0f070 */
.L_x_2469:
        /* <DEDUP_REMOVED lines=10> */
.L_x_2470:
        /* <DEDUP_REMOVED lines=23> */
[----:B------:R-:W-:Y:S02]  /*171f0*/  IMAD.U32 R4, RZ, RZ, UR6 ;  /* 0x00000006ff047e24 */ /* 0x000fe4000f8e00ff */
[----:B------:R-:W0:Y:S01]  /*17200*/  LDC.64 R2, c[0x4][R2] ;  /* 0x0100000002027b82 */ /* 0x000e220000000a00 */
[----:B---3--:R-:W-:Y:S02]  /*17210*/  IMAD.U32 R5, RZ, RZ, UR7 ;  /* 0x00000007ff057e24 */ /* 0x008fe4000f8e00ff */
        /* <DEDUP_REMOVED lines=9> */
.L_x_2472:
[----:B------:R-:W-:Y:S05]  /*172b0*/  BSYNC B6 ;  /* 0x0000000000067941 */ /* 0x000fea0003800000 */
.L_x_2471:
[----:B------:R-:W4:Y:S01]  /*172c0*/  LDL.LU R2, [R1+0x28] ;  /* 0x0000280001027983 */ /* 0x000f220000300800 */
[----:B------:R-:W-:Y:S01]  /*172d0*/  ULDC.64 UR6, c[0x0][0x2e0] ;  /* 0x0000b80000067ab9 */ /* 0x000fe20000000a00 */
[----:B------:R-:W-:Y:S01]  /*172e0*/  IMAD.MOV.U32 R3, RZ, RZ, R35 ;  /* 0x000000ffff037224 */ /* 0x000fe200078e0023 */
[----:B------:R-:W-:Y:S01]  /*172f0*/  ULDC.64 UR4, c[0x0][0x2d8] ;  /* 0x0000b60000047ab9 */ /* 0x000fe20000000a00 */
[----:B------:R-:W2:Y:S04]  /*17300*/  LDL.LU.64 R20, [R1+0x18] ;  /* 0x0000180001147983 */ /* 0x000ea80000300a00 */
[----:B------:R0:W5:Y:S01]  /*17310*/  LDL R9, [R1+0x10] ;  /* 0x0000100001097983 */ /* 0x0001620000100800 */
[----:B----4-:R-:W-:Y:S02]  /*17320*/  IMAD.MOV.U32 R0, RZ, RZ, R2 ;  /* 0x000000ffff007224 */ /* 0x010fe400078e0002 */
[----:B--2---:R-:W-:Y:S01]  /*17330*/  IMAD.MOV.U32 R2, RZ, RZ, R20 ;  /* 0x000000ffff027224 */ /* 0x004fe200078e0014 */
[----:B------:R-:W1:Y:S01]  /*17340*/  LDC R21, c[0x0][0x448] ;  /* 0x00011200ff157b82 */ /* 0x000e620000000800 */
[----:B------:R-:W2:Y:S01]  /*17350*/  S2R R20, SR_TID.X ;  /* 0x0000000000147919 */ /* 0x000ea20000002100 */
[----:B------:R-:W-:-:S02]  /*17360*/  IMAD R4, R0, UR6, RZ ;  /* 0x0000000600047c24 */ /* 0x000fc4000f8e02ff */
[----:B------:R-:W-:-:S04]  /*17370*/  IMAD.WIDE.U32 R2, R25, UR4, R2 ;  /* 0x0000000419027c25 */ /* 0x000fc8000f8e0002 */
[----:B------:R-:W-:Y:S01]  /*17380*/  IMAD R3, R25, UR5, R3 ;  /* 0x0000000519037c24 */ /* 0x000fe2000f8e0203 */
[----:B------:R-:W-:Y:S01]  /*17390*/  ULDC.64 UR4, c[0x0][0x2d0] ;  /* 0x0000b40000047ab9 */ /* 0x000fe20000000a00 */
[C---:B------:R-:W-:Y:S02]  /*173a0*/  IMAD R4, R29.reuse, UR7, R4 ;  /* 0x000000071d047c24 */ /* 0x040fe4000f8e0204 */
[----:B------:R-:W-:Y:S01]  /*173b0*/  IMAD.WIDE.U32 R2, R29, UR6, R2 ;  /* 0x000000061d027c25 */ /* 0x000fe2000f8e0002 */
[----:B-1----:R-:W-:Y:S02]  /*173c0*/  ISETP.NE.AND P6, PT, R21, 0x1, PT ;  /* 0x000000011500780c */ /* 0x002fe40003fc5270 */
[----:B--2---:R-:W-:-:S04]  /*173d0*/  LOP3.LUT R20, R20, 0x7f, RZ, 0xc0, !PT ;  /* 0x0000007f14147812 */ /* 0x004fc800078ec0ff */
[----:B------:R-:W-:-:S07]  /*173e0*/  SHF.R.U32.HI R21, RZ, 0x3, R20 ;  /* 0x00000003ff157819 */ /* 0x000fce0000011614 */
[----:B------:R-:W1:Y:S01]  /*173f0*/  @P6 LDC R7, c[0x0][0x44c] ;  /* 0x00011300ff076b82 */ /* 0x000e620000000800 */
[----:B------:R-:W2:Y:S07]  /*17400*/  S2R R20, SR_TID.X ;  /* 0x0000000000147919 */ /* 0x000eae0000002100 */
[----:B---3--:R-:W3:Y:S01]  /*17410*/  @P6 LDC R5, c[0x0][0x450] ;  /* 0x00011400ff056b82 */ /* 0x008ee20000000800 */
[----:B--2---:R-:W-:-:S05]  /*17420*/  IMAD.SHL.U32 R20, R20, 0x10, RZ ;  /* 0x0000001014147824 */ /* 0x004fca00078e00ff */
[----:B------:R-:W-:-:S05]  /*17430*/  LOP3.LUT R20, R21, 0x70, R20, 0xf8, !PT ;  /* 0x0000007015147812 */ /* 0x000fca00078ef814 */
[----:B------:R-:W-:-:S04]  /*17440*/  IMAD R6, R17, 0x80, R20 ;  /* 0x0000008011067824 */ /* 0x000fc800078e0214 */
[----:B-1----:R-:W-:-:S04]  /*17450*/  @P6 IMAD.HI.U32 R7, R6, R7, RZ ;  /* 0x0000000706076227 */ /* 0x002fc800078e00ff */
[----:B------:R-:W-:Y:S01]  /*17460*/  IMAD.MOV.U32 R0, RZ, RZ, R6 ;  /* 0x000000ffff007224 */ /* 0x000fe200078e0006 */
[----:B---3--:R-:W-:Y:S02]  /*17470*/  @P6 SHF.R.U32.HI R0, RZ, R5, R7 ;  /* 0x00000005ff006219 */ /* 0x008fe40000011607 */
[----:B------:R-:W1:Y:S01]  /*17480*/  LDC R5, c[0x0][0x448] ;  /* 0x00011200ff057b82 */ /* 0x000e620000000800 */
[----:B------:R-:W-:Y:S02]  /*17490*/  IMAD.IADD R3, R3, 0x1, R4 ;  /* 0x0000000103037824 */ /* 0x000fe400078e0204 */
[----:B------:R-:W-:Y:S01]  /*174a0*/  IMAD.MOV R4, RZ, RZ, -R0 ;  /* 0x000000ffff047224 */ /* 0x000fe200078e0a00 */
[----:B------:R-:W2:Y:S01]  /*174b0*/  S2R R20, SR_TID.X ;  /* 0x0000000000147919 */ /* 0x000ea20000002100 */
[----:B------:R-:W-:-:S04]  /*174c0*/  IMAD.WIDE.U32 R2, R0, UR4, R2 ;  /* 0x0000000400027c25 */ /* 0x000fc8000f8e0002 */
[----:B-1----:R-:W-:Y:S01]  /*174d0*/  IMAD R4, R5, R4, R6 ;  /* 0x0000000405047224 */ /* 0x002fe200078e0206 */
[----:B------:R-:W-:-:S05]  /*174e0*/  SHF.R.S32.HI R6, RZ, 0x1f, R0 ;  /* 0x0000001fff067819 */ /* 0x000fca0000011400 */
        /* <DEDUP_REMOVED lines=10> */
[----:B------:R-:W-:Y:S01]  /*17590*/  ULDC UR4, c[0x0][0x2b8] ;  /* 0x0000ae0000047ab9 */ /* 0x000fe20000000800 */
[----:B------:R-:W-:Y:S02]  /*175a0*/  IADD3 R3, R3, R0, RZ ;  /* 0x0000000003037210 */ /* 0x000fe40007ffe0ff */
[----:B--2---:R-:W-:Y:S02]  /*175b0*/  LOP3.LUT R20, R20, 0x7f, RZ, 0xc0, !PT ;  /* 0x0000007f14147812 */ /* 0x004fe400078ec0ff */
[----:B------:R-:W-:Y:S01]  /*175c0*/  LEA.HI.X R0, R2, UR5, R3, 0x1, P0 ;  /* 0x0000000502007c11 */ /* 0x000fe200080f0c03 */
[----:B------:R-:W-:Y:S01]  /*175d0*/  UMOV UR5, 0xffffffff ;  /* 0xffffffff00057882 */ /* 0x000fe20000000000 */
[----:B------:R-:W-:-:S02]  /*175e0*/  ISETP.GE.AND P4, PT, R32, UR4, PT ;  /* 0x0000000420007c0c */ /* 0x000fc4000bf86270 */
[----:B------:R-:W-:Y:S02]  /*175f0*/  ISETP.GE.AND P3, PT, R37, UR4, PT ;  /* 0x0000000425007c0c */ /* 0x000fe4000bf66270 */
[----:B------:R-:W-:Y:S02]  /*17600*/  ISETP.GE.AND P2, PT, R36, UR4, PT ;  /* 0x0000000424007c0c */ /* 0x000fe4000bf46270 */
[----:B------:R-:W-:Y:S02]  /*17610*/  ISETP.GE.AND P1, PT, R34, UR4, PT ;  /* 0x0000000422007c0c */ /* 0x000fe4000bf26270 */
[----:B------:R-:W-:Y:S01]  /*17620*/  SHF.R.U32.HI R8, RZ, 0x3, R20 ;  /* 0x00000003ff087819 */ /* 0x000fe20000011614 */
[----:B0-----:R-:W-:Y:S10]  /*17630*/  BRA.DIV UR5, `(.L_x_2473) ;  /* 0x0000003e05dc7947 */ /* 0x001ff4000b800000 */
[----:B------:R-:W0:Y:S01]  /*17640*/  SHFL.IDX PT, R14, R4, RZ, 0x181f ;  /* 0x00181fff040e7589 */ /* 0x000e2200000e0000 */
[----:B-----5:R-:W-:Y:S02]  /*17650*/  IMAD R5, R9, R5, RZ ;  /* 0x0000000509057224 */ /* 0x020fe400078e02ff */
[----:B------:R-:W-:Y:S01]  /*17660*/  IMAD R17, R17, 0x80, R8 ;  /* 0x0000008011117824 */ /* 0x000fe200078e0208 */
        /* <DEDUP_REMOVED lines=63> */
[----:B-1----:R-:W-:Y:S01]  /*17a60*/  @!P0 IMAD.X R7, RZ, RZ, R2, P5 ;  /* 0x000000ffff078224 */ /* 0x002fe200028e0602 */
[----:B------:R-:W-:Y:S02]  /*17a70*/  @!P0 MOV R2, R14 ;  /* 0x0000000e00028202 */ /* 0x000fe40000000f00 */
[----:B------:R-:W0:Y:S01]  /*17a80*/  SHFL.IDX PT, R14, R4, 0x6, 0x181f ;  /* 0x00d81f00040e7f89 */ /* 0x000e2200000e0000 */
[----:B------:R-:W-:-:S05]  /*17a90*/  @!P0 IMAD.MOV.U32 R3, RZ, RZ, R7 ;  /* 0x000000ffff038224 */ /* 0x000fca00078e0007 */
        /* <DEDUP_REMOVED lines=16> */
.L_x_2562:
        /* <DEDUP_REMOVED lines=13> */
.L_x_2475:
[----:B------:R-:W-:Y:S05]  /*17c70*/  BSYNC B0 ;  /* 0x0000000000007941 */ /* 0x000fea0003800000 */
.L_x_2474:
[----:B------:R-:W-:Y:S01]  /*17c80*/  NOP ;  /* 0x0000000000007918 */ /* 0x000fe20000000000 */
[----:B------:R-:W-:-:S13]  /*17c90*/  PLOP3.LUT P0, PT, PT, PT, PT, 0x80, 0x0 ;  /* 0x000000000000781c */ /* 0x000fda0003f0f070 */
.L_x_2476:
        /* <DEDUP_REMOVED lines=20> */
.L_x_2563:
[----:B------:R-:W-:Y:S05]  /*17de0*/  BSYNC B0 ;  /* 0x0000000000007941 */ /* 0x000fea0003800000 */
.L_x_2477:
        /* <DEDUP_REMOVED lines=12> */
.L_x_2493:
        /* <DEDUP_REMOVED lines=38> */
[----:B------:R-:W-:Y:S02]  /*18110*/  SEL R27, R27, RZ, P0 ;  /* 0x000000ff1b1b7207 */ /* 0x000fe40000000000 */
[----:B------:R-:W-:Y:S02]  /*18120*/  MOV R26, R0 ;  /* 0x00000000001a7202 */ /* 0x000fe40000000f00 */
[----:B------:R-:W-:Y:S01]  /*18130*/  LOP3.LUT R28, R17, R28, RZ, 0x3c, !PT ;  /* 0x0000001c111c7212 */ /* 0x000fe200078e3cff */
[----:B0-----:R-:W-:Y:S06]  /*18140*/  @!P5 BRA `(.L_x_2481) ;  /* 0x000000000004d947 */ /* 0x001fec0003800000 */
[----:B------:R-:W-:Y:S01]  /*18150*/  BPT.TRAP 0x1 ;  /* 0x000000040000795c */ /* 0x000fe20000300000 */
.L_x_2481:
[----:B------:R-:W-:Y:S01]  /*18160*/  IMAD R6, R27, 0x8, R22 ;  /* 0x000000081b067824 */ /* 0x000fe200078e0216 */
[----:B------:R-:W-:Y:S01]  /*18170*/  SHF.L.U32 R3, R28, 0x1f, RZ ;  /* 0x0000001f1c037819 */ /* 0x000fe200000006ff */
[----:B------:R-:W-:Y:S03]  /*18180*/  BSSY B1, `(.L_x_2482) ;  /* 0x0000003000017945 */ /* 0x000fe60003800000 */
[----:B------:R-:W0:Y:S02]  /*18190*/  SYNCS.PHASECHK.TRANS64.TRYWAIT P0, [R6+URZ+0x38840], R3 ;  /* 0x03884003060075a7 */ /* 0x000e24000800017f */
[----:B0-----:R-:W-:Y:S05]  /*181a0*/  @!P0 BRA `(.L_x_2483) ;  /* 0x0000003c00cc8947 */ /* 0x001fea0003800000 */
.L_x_2564:
[----:B------:R-:W-:Y:S05]  /*181b0*/  BSYNC B1 ;  /* 0x0000000000017941 */ /* 0x000fea0003800000 */
.L_x_2482:
        /* <DEDUP_REMOVED lines=67> */
.L_x_2576:
        /* <DEDUP_REMOVED lines=17> */
.L_x_2485:
        /* <DEDUP_REMOVED lines=10> */
.L_x_2486:
[----:B------:R2:W-:Y:S01]  /*187a0*/  SYNCS.ARRIVE.TRANS64.A1T0 RZ, [R6+URZ+0x38830], RZ ;  /* 0x038830ff06ff79a7 */ /* 0x0005e2000810003f */
[----:B------:R-:W-:Y:S05]  /*187b0*/  @!P6 BRA `(.L_x_2487) ;  /* 0x000000000004e947 */ /* 0x000fea0003800000 */
[----:B------:R-:W-:Y:S01]  /*187c0*/  BPT.TRAP 0x1 ;  /* 0x000000040000795c */ /* 0x000fe20000300000 */
.L_x_2487:
[----:B-1----:R-:W-:Y:S01]  /*187d0*/  SHF.L.U32 R2, R17, 0x1f, RZ ;  /* 0x0000001f11027819 */ /* 0x002fe200000006ff */
[----:B--2---:R-:W-:Y:S01]  /*187e0*/  IMAD R6, R7, 0x8, R22 ;  /* 0x0000000807067824 */ /* 0x004fe200078e0216 */
[----:B------:R-:W-:Y:S03]  /*187f0*/  BSSY B1, `(.L_x_2488) ;  /* 0x0000003000017945 */ /* 0x000fe60003800000 */
[----:B------:R-:W1:Y:S02]  /*18800*/  SYNCS.PHASECHK.TRANS64.TRYWAIT P0, [R6+URZ+0x38860], R2 ;  /* 0x03886002060075a7 */ /* 0x000e64000800017f */
[----:B-1----:R-:W-:Y:S05]  /*18810*/  @!P0 BRA `(.L_x_2489) ;  /* 0x0000004000088947 */ /* 0x002fea0003800000 */
.L_x_2577:
[----:B------:R-:W-:Y:S05]  /*18820*/  BSYNC B1 ;  /* 0x0000000000017941 */ /* 0x000fea0003800000 */
.L_x_2488:
        /* <DEDUP_REMOVED lines=60> */
.L_x_2589:
        /* <DEDUP_REMOVED lines=28> */
[----:B------:R-:W-:-:S04]  /*18db0*/  LEA R18, P0, R2, UR6, 0x1 ;  /* 0x0000000602127c11 */ /* 0x000fc8000f8008ff */
[----:B------:R-:W-:Y:S02]  /*18dc0*/  LEA.HI.X R24, R2, UR7, R3, 0x1, P0 ;  /* 0x0000000702187c11 */ /* 0x000fe400080f0c03 */
[----:B------:R-:W-:-:S13]  /*18dd0*/  PLOP3.LUT P0, PT, PT, PT, PT, 0x80, 0x0 ;  /* 0x000000000000781c */ /* 0x000fda0003f0f070 */
.L_x_2491:
        /* <DEDUP_REMOVED lines=10> */
.L_x_2492:
        /* <DEDUP_REMOVED lines=8> */
.L_x_2480:
[----:B------:R-:W-:Y:S05]  /*18f00*/  BSYNC B0 ;  /* 0x0000000000007941 */ /* 0x000fea0003800000 */
.L_x_2479:
        /* <DEDUP_REMOVED lines=8> */
[----:B------:R-:W2:Y:S02]  /*18f90*/  FLO.U32 R0, UR4 ;  /* 0x0000000400007d00 */ /* 0x000ea400080e0000 */
[----:B--2---:R-:W-:-:S06]  /*18fa0*/  ISETP.EQ.U32.AND P0, PT, R0, R5, PT ;  /* 0x000000050000720c */ /* 0x004fcc0003f02070 */
[----:B------:R-:W0:Y:S07]  /*18fb0*/  POPC R5, UR4 ;  /* 0x0000000400057d09 */ /* 0x000e2e0008000000 */
[----:B0-----:R-:W2:Y:S01]  /*18fc0*/  @P0 ATOMG.E.ADD.STRONG.GPU PT, R3, desc[UR38][R2.64], R5 ;  /* 0x00000005020309a8 */ /* 0x001ea200081ee1e6 */
[----:B------:R-:W0:Y:S02]  /*18fd0*/  S2R R4, SR_LTMASK ;  /* 0x0000000000047919 */ /* 0x000e240000003900 */
[----:B0-----:R-:W-:-:S04]  /*18fe0*/  LOP3.LUT R4, R4, UR4, RZ, 0xc0, !PT ;  /* 0x0000000404047c12 */ /* 0x001fc8000f8ec0ff */
[----:B------:R-:W0:Y:S01]  /*18ff0*/  POPC R7, R4 ;  /* 0x0000000400077309 */ /* 0x000e220000000000 */
[----:B--2---:R-:W0:Y:S02]  /*19000*/  SHFL.IDX PT, R0, R3, R0, 0x1f ;  /* 0x00001f0003007589 */ /* 0x004e2400000e0000 */
[----:B0-----:R-:W-:-:S07]  /*19010*/  IADD3 R16, R0, UR37, R7 ;  /* 0x0000002500107c10 */ /* 0x001fce000fffe007 */
.L_x_2495:
[----:B------:R-:W-:Y:S05]  /*19020*/  BSYNC B0 ;  /* 0x0000000000007941 */ /* 0x000fea0003800000 */
.L_x_2494:
[----:B------:R-:W-:-:S13]  /*19030*/  LOP3.LUT P0, RZ, R23, 0x20, RZ, 0xc0, !PT ;  /* 0x0000002017ff7812 */ /* 0x000fda000780c0ff */
[----:B------:R-:W-:Y:S05]  /*19040*/  @!P0 BRA `(.L_x_2496) ;  /* 0x0000000000048947 */ /* 0x000fea0003800000 */
[----:B------:R-:W-:Y:S01]  /*19050*/  BPT.TRAP 0x1 ;  /* 0x000000040000795c */ /* 0x000fe20000300000 */
.L_x_2496:
[----:B------:R-:W2:Y:S01]  /*19060*/  LDL.LU R0, [R1] ;  /* 0x0000000001007983 */ /* 0x000ea20000300800 */
[----:B------:R-:W-:Y:S01]  /*19070*/  IMAD R4, R27, 0x8, R22 ;  /* 0x000000081b047824 */ /* 0x000fe200078e0216 */
[----:B0-----:R-:W-:Y:S01]  /*19080*/  SHF.L.U32 R3, R28, 0x1f, RZ ;  /* 0x0000001f1c037819 */ /* 0x001fe200000006ff */
[----:B------:R-:W-:Y:S03]  /*19090*/  BSSY B0, `(.L_x_2497) ;  /* 0x0000004000007945 */ /* 0x000fe60003800000 */
[----:B------:R-:W0:Y:S01]  /*190a0*/  SYNCS.PHASECHK.TRANS64.TRYWAIT P0, [R4+URZ+0x38860], R3 ;  /* 0x03886003040075a7 */ /* 0x000e22000800017f */
[----:B--2---:R-:W-:Y:S01]  /*190b0*/  IMAD R5, R26, -0x50, R0 ;  /* 0xffffffb01a057824 */ /* 0x004fe200078e0200 */
[----:B0-----:R-:W-:Y:S06]  /*190c0*/  @!P0 BRA `(.L_x_2498) ;  /* 0x0000003c00c88947 */ /* 0x001fec0003800000 */
.L_x_2590:
[----:B------:R-:W-:Y:S05]  /*190d0*/  BSYNC B0 ;  /* 0x0000000000007941 */ /* 0x000fea0003800000 */
.L_x_2497:
        /* <DEDUP_REMOVED lines=64> */
.L_x_2602:
        /* <DEDUP_REMOVED lines=15> */
.L_x_2500:
        /* <DEDUP_REMOVED lines=10> */
.L_x_2501:
[----:B------:R1:W-:Y:S01]  /*19670*/  SYNCS.ARRIVE.TRANS64.A1T0 RZ, [R4+URZ+0x38850], RZ ;  /* 0x038850ff04ff79a7 */ /* 0x0003e2000810003f */
[----:B------:R-:W-:-:S05]  /*19680*/  VIADD R27, R27, 0x1 ;  /* 0x000000011b1b7836 */ /* 0x000fca0000000000 */
[----:B------:R-:W-:-:S04]  /*19690*/  ISETP.NE.AND P0, PT, R27, 0x2, PT ;  /* 0x000000021b00780c */ /* 0x000fc80003f05270 */
[----:B0-----:R-:W-:Y:S02]  /*196a0*/  SEL R3, RZ, 0x1, P0 ;  /* 0x00000001ff037807 */ /* 0x001fe40000000000 */
[----:B------:R-:W-:Y:S02]  /*196b0*/  SEL R27, R27, RZ, P0 ;  /* 0x000000ff1b1b7207 */ /* 0x000fe40000000000 */
[----:B-1----:R-:W-:-:S07]  /*196c0*/  LOP3.LUT R28, R28, R3, RZ, 0x3c, !PT ;  /* 0x000000031c1c7212 */ /* 0x002fce00078e3cff */
.L_x_2456:
[----:B------:R-:W-:Y:S05]  /*196d0*/  BSYNC B7 ;  /* 0x0000000000077941 */ /* 0x000fea0003800000 */
.L_x_2454:
        /* <DEDUP_REMOVED lines=8> */
[----:B------:R1:W2:Y:S01]  /*19760*/  LDS.128 R16, [R22+0x388d0] ;  /* 0x0388d00016107984 */ /* 0x0002a20000000c00 */
[----:B------:R-:W-:Y:S06]  /*19770*/  BAR.ARV 0x4, 0x180 ;  /* 0x0106000000007b1d */ /* 0x000fec0000002000 */
[----:B------:R-:W-:Y:S05]  /*19780*/  BRA `(.L_x_2503) ;  /* 0x0000000c00d47947 */ /* 0x000fea0003800000 */
.L_x_2502:
        /* <DEDUP_REMOVED lines=39> */
[----:B------:R-:W0:Y:S02]  /*19a00*/  SHFL.UP PT, R14, R5, 0x10, RZ ;  /* 0x06000000050e7989 */ /* 0x000e2400000e00ff */
[----:B0-----:R-:W-:-:S05]  /*19a10*/  SEL R14, R14, RZ, P5 ;  /* 0x000000ff0e0e7207 */ /* 0x001fca0002800000 */
[----:B------:R-:W-:-:S05]  /*19a20*/  IMAD.IADD R2, R5, 0x1, R14 ;  /* 0x0000000105027824 */ /* 0x000fca00078e020e */
[----:B------:R0:W1:Y:S02]  /*19a30*/  SHFL.IDX PT, R14, R2, 0x1f, 0x1f ;  /* 0x03e01f00020e7f89 */ /* 0x00006400000e0000 */
.L_x_2612:
[----:B------:R-:W-:Y:S02]  /*19a40*/  ULDC UR4, c[0x0][0xc38] ;  /* 0x00030e0000047ab9 */ /* 0x000fe40000000800 */
[----:B------:R-:W-:-:S04]  /*19a50*/  IMAD.U32 R5, RZ, RZ, UR4 ;  /* 0x00000004ff057e24 */ /* 0x000fc8000f8e00ff */
[----:B-1----:R-:W-:-:S04]  /*19a60*/  IMAD R14, R14, R5, RZ ;  /* 0x000000050e0e7224 */ /* 0x002fc800078e02ff */
[----:B------:R-:W-:-:S05]  /*19a70*/  IMAD.IADD R7, R7, 0x1, R14 ;  /* 0x0000000107077824 */ /* 0x000fca00078e020e */
[----:B------:R-:W-:-:S13]  /*19a80*/  ISETP.GT.AND P6, PT, R7, R0, PT ;  /* 0x000000000700720c */ /* 0x000fda0003fc4270 */
[----:B------:R-:W-:Y:S05]  /*19a90*/  @P6 BRA `(.L_x_2505) ;  /* 0x0000000000a46947 */ /* 0x000fea0003800000 */
.L_x_2508:
        /* <DEDUP_REMOVED lines=35> */
.L_x_2620:
[----:B------:R-:W-:Y:S02]  /*19cd0*/  ULDC UR4, c[0x0][0xc38] ;  /* 0x00030e0000047ab9 */ /* 0x000fe40000000800 */
[----:B------:R-:W-:-:S04]  /*19ce0*/  IMAD.U32 R5, RZ, RZ, UR4 ;  /* 0x00000004ff057e24 */ /* 0x000fc8000f8e00ff */
[----:B-1----:R-:W-:-:S04]  /*19cf0*/  IMAD R14, R14, R5, RZ ;  /* 0x000000050e0e7224 */ /* 0x002fc800078e02ff */
[----:B------:R-:W-:-:S05]  /*19d00*/  IMAD.IADD R7, R14, 0x1, R7 ;  /* 0x000000010e077824 */ /* 0x000fca00078e0207 */
[----:B------:R-:W-:-:S13]  /*19d10*/  ISETP.GT.AND P6, PT, R7, R0, PT ;  /* 0x000000000700720c */ /* 0x000fda0003fc4270 */
[----:B------:R-:W-:Y:S05]  /*19d20*/  @!P6 BRA `(.L_x_2508) ;  /* 0xfffffffc005ce947 */ /* 0x000fea000383ffff */
.L_x_2505:
        /* <DEDUP_REMOVED lines=10> */
.L_x_2625:
[----:B------:R-:W-:-:S13]  /*19dd0*/  ISETP.NE.AND P0, PT, R3, RZ, PT ;  /* 0x000000ff0300720c */ /* 0x000fda0003f05270 */
[----:B------:R-:W-:Y:S05]  /*19de0*/  @!P0 BRA `(.L_x_2510) ;  /* 0x0000000000108947 */ /* 0x000fea0003800000 */
[----:B------:R-:W-:Y:S01]  /*19df0*/  UMOV UR4, 0xffffffff ;  /* 0xffffffff00047882 */ /* 0x000fe20000000000 */
[----:B-1----:R-:W-:Y:S02]  /*19e00*/  VIADD R12, R12, 0xffffffff ;  /* 0xffffffff0c0c7836 */ /* 0x002fe40000000000 */
[----:B------:R-:W-:Y:S05]  /*19e10*/  BRA.DIV UR4, `(.L_x_2511) ;  /* 0x0000004204dc7947 */ /* 0x000fea000b800000 */
[----:B------:R4:W1:Y:S02]  /*19e20*/  SHFL.IDX PT, R6, R2, R12, 0x1f ;  /* 0x00001f0c02067589 */ /* 0x00086400000e0000 */
.L_x_2510:
        /* <DEDUP_REMOVED lines=13> */
[----:B0-----:R-:W-:Y:S01]  /*19f00*/  MOV R2, RZ ;  /* 0x000000ff00027202 */ /* 0x001fe20000000f00 */
        /* <DEDUP_REMOVED lines=45> */
.L_x_2512:
        /* <DEDUP_REMOVED lines=19> */
[-C--:B------:R-:W-:Y:S01]  /*1a310*/  @!P1 IADD3 R3, R3, -R4.reuse, RZ ;  /* 0x8000000403039210 */ /* 0x080fe20007ffe0ff */
        /* <DEDUP_REMOVED lines=40> */
.L_x_2513:
[----:B------:R-:W-:-:S05]  /*1a5a0*/  LOP3.LUT R2, RZ, R2, RZ, 0x33, !PT ;  /* 0x00000002ff027212 */ /* 0x000fca00078e33ff */
[----:B------:R-:W-:Y:S01]  /*1a5b0*/  IMAD.IADD R17, R17, 0x1, R2 ;  /* 0x0000000111117824 */ /* 0x000fe200078e0202 */
[----:B------:R-:W-:Y:S06]  /*1a5c0*/  BRA `(.L_x_2514) ;  /* 0x00000000001c7947 */ /* 0x000fec0003800000 */
.L_x_2506:
[----:B------:R-:W-:Y:S01]  /*1a5d0*/  UMOV UR4, URZ ;  /* 0x0000003f00047c82 */ /* 0x000fe20008000000 */
[----:B------:R-:W-:Y:S01]  /*1a5e0*/  UMOV UR5, URZ ;  /* 0x0000003f00057c82 */ /* 0x000fe20008000000 */
[----:B------:R-:W-:Y:S01]  /*1a5f0*/  ULDC UR6, c[0x0][0xc3c] ;  /* 0x00030f0000067ab9 */ /* 0x000fe20000000800 */
[----:B------:R-:W-:Y:S02]  /*1a600*/  IMAD.MOV.U32 R16, RZ, RZ, R0 ;  /* 0x000000ffff107224 */ /* 0x000fe400078e0000 */
[----:B------:R-:W-:Y:S02]  /*1a610*/  IMAD.U32 R17, RZ, RZ, UR4 ;  /* 0x00000004ff117e24 */ /* 0x000fe4000f8e00ff */
[----:B------:R-:W-:Y:S02]  /*1a620*/  IMAD.U32 R18, RZ, RZ, UR5 ;  /* 0x00000005ff127e24 */ /* 0x000fe4000f8e00ff */
[----:B------:R-:W-:-:S07]  /*1a630*/  IMAD.U32 R19, RZ, RZ, UR6 ;  /* 0x00000006ff137e24 */ /* 0x000fce000f8e00ff */
.L_x_2514:
        /* <DEDUP_REMOVED lines=10> */
.L_x_2503:
[----:B------:R-:W-:Y:S02]  /*1a6e0*/  ULDC UR4, c[0x0][0xc3c] ;  /* 0x00030f0000047ab9 */ /* 0x000fe40000000800 */
[----:B--2---:R-:W-:-:S13]  /*1a6f0*/  ISETP.GE.AND P0, PT, R19, UR4, PT ;  /* 0x0000000413007c0c */ /* 0x004fda000bf06270 */
[----:B------:R-:W-:Y:S05]  /*1a700*/  @!P0 BRA `(.L_x_2515) ;  /* 0xffffffac00fc8947 */ /* 0x000fea000383ffff */
[----:B------:R-:W-:Y:S05]  /*1a710*/  BSYNC B8 ;  /* 0x0000000000087941 */ /* 0x000fea0003800000 */
.L_x_2448:
[----:B------:R-:W2:Y:S01]  /*1a720*/  LDL.LU R0, [R1+0x24] ;  /* 0x0000240001007983 */ /* 0x000ea20000300800 */
[----:B------:R-:W-:Y:S01]  /*1a730*/  BSSY B0, `(.L_x_2516) ;  /* 0x000000b000007945 */ /* 0x000fe20003800000 */
[----:B------:R-:W3:Y:S01]  /*1a740*/  S2R R5, SR_CgaCtaId ;  /* 0x0000000000057919 */ /* 0x000ee20000008800 */
[----:B--2---:R-:W-:-:S05]  /*1a750*/  VIADD R0, R0, 0x1 ;  /* 0x0000000100007836 */ /* 0x004fca0000000000 */
[----:B-1----:R-:W-:-:S04]  /*1a760*/  LEA.HI R2, R0, R0, RZ, 0x1 ;  /* 0x0000000000027211 */ /* 0x002fc800078f08ff */
[----:B------:R-:W-:Y:S02]  /*1a770*/  LOP3.LUT R3, R2, 0xfffffffe, RZ, 0xc0, !PT ;  /* 0xfffffffe02037812 */ /* 0x000fe400078ec0ff */
[----:B------:R-:W-:-:S03]  /*1a780*/  MOV R2, 0x400 ;  /* 0x0000040000027802 */ /* 0x000fc60000000f00 */
[----:B------:R-:W-:Y:S01]  /*1a790*/  IMAD.IADD R0, R0, 0x1, -R3 ;  /* 0x0000000100007824 */ /* 0x000fe200078e0a03 */
[----:B---3--:R-:W-:-:S04]  /*1a7a0*/  LEA R4, R5, R2, 0x18 ;  /* 0x0000000205047211 */ /* 0x008fc800078ec0ff */
[----:B------:R-:W-:-:S04]  /*1a7b0*/  SHF.L.U32 R0, R0, 0x1f, RZ ;  /* 0x0000001f00007819 */ /* 0x000fc800000006ff */
[----:B------:R-:W1:Y:S02]  /*1a7c0*/  SYNCS.PHASECHK.TRANS64.TRYWAIT P0, [R4+URZ+0x38820], R0 ;  /* 0x03882000040075a7 */ /* 0x000e64000800017f */
[----:B-1----:R-:W-:Y:S05]  /*1a7d0*/  @!P0 BRA `(.L_x_2517) ;  /* 0x0000003800948947 */ /* 0x002fea0003800000 */
.L_x_2628:
[----:B------:R-:W-:Y:S05]  /*1a7e0*/  BSYNC B0 ;  /* 0x0000000000007941 */ /* 0x000fea0003800000 */
.L_x_2516:
[----:B------:R-:W-:-:S03]  /*1a7f0*/  UMOV UR4, 0xffffffff ;  /* 0xffffffff00047882 */ /* 0x000fc60000000000 */
[----:B------:R-:W-:Y:S05]  /*1a800*/  BRA.DIV UR4, `(.L_x_2518) ;  /* 0x0000003a049c7947 */ /* 0x000fea000b800000 */
[----:B-1----:R-:W1:Y:S02]  /*1a810*/  S2R R0, SR_TID.X ;  /* 0x0000000000007919 */ /* 0x002e640000002100 */
[----:B-1----:R-:W-:-:S04]  /*1a820*/  SHF.R.U32.HI R0, RZ, 0x5, R0 ;  /* 0x00000005ff007819 */ /* 0x002fc80000011600 */
[----:B------:R-:W-:-:S05]  /*1a830*/  LOP3.LUT R0, R0, 0x3, RZ, 0xc0, !PT ;  /* 0x0000000300007812 */ /* 0x000fca00078ec0ff */
[----:B------:R1:W2:Y:S02]  /*1a840*/  SHFL.IDX PT, R14, R0, RZ, 0x1f ;  /* 0x00001fff000e7589 */ /* 0x0002a400000e0000 */
.L_x_2631:
[----:B--2---:R-:W-:Y:S01]  /*1a850*/  ISETP.NE.AND P0, PT, R14, RZ, PT ;  /* 0x000000ff0e00720c */ /* 0x004fe20003f05270 */
[----:B------:R-:W-:-:S12]  /*1a860*/  BSSY B0, `(.L_x_2519) ;  /* 0x0000026000007945 */ /* 0x000fd80003800000 */
[----:B------:R-:W-:Y:S05]  /*1a870*/  @P0 BRA `(.L_x_2520) ;  /* 0x0000000000900947 */ /* 0x000fea0003800000 */
[----:B------:R-:W-:-:S03]  /*1a880*/  UMOV UR4, 0xffffffff ;  /* 0xffffffff00047882 */ /* 0x000fc60000000000 */
[----:B------:R-:W-:Y:S05]  /*1a890*/  BRA.DIV UR4, `(.L_x_2521) ;  /* 0x0000003a04ac7947 */ /* 0x000fea000b800000 */
[----:B------:R-:W-:-:S13]  /*1a8a0*/  ELECT P6, URZ, PT ;  /* 0x00000000003f782f */ /* 0x000fda00038c0000 */
.L_x_2634:
[----:B------:R-:W-:Y:S05]  /*1a8b0*/  @!P6 BRA `(.L_x_2520) ;  /* 0x000000000080e947 */ /* 0x000fea0003800000 */
[----:B-1----:R-:W2:Y:S02]  /*1a8c0*/  LDL R0, [R1+0x48] ;  /* 0x0000480001007983 */ /* 0x002ea40000100800 */
[----:B--2---:R-:W-:-:S13]  /*1a8d0*/  R2UR UR4, R0 ;  /* 0x00000000000472ca */ /* 0x004fda00000e0000 */
[----:B------:R-:W-:-:S06]  /*1a8e0*/  ULOP3.LUT UR4, UR4, 0x2, URZ, 0xfc, !UPT ;  /* 0x0000000204047892 */ /* 0x000fcc000f8efc3f */
[----:B------:R-:W-:-:S04]  /*1a8f0*/  MOV R0, UR4 ;  /* 0x0000000400007c02 */ /* 0x000fc80008000f00 */
[----:B------:R-:W-:-:S13]  /*1a900*/  ISETP.NE.AND P0, PT, R0, 0x3, PT ;  /* 0x000000030000780c */ /* 0x000fda0003f05270 */
[----:B------:R-:W-:Y:S05]  /*1a910*/  @!P0 BRA `(.L_x_2522) ;  /* 0x0000000000048947 */ /* 0x000fea0003800000 */
[----:B------:R-:W-:Y:S01]  /*1a920*/  BPT.TRAP 0x1 ;  /* 0x000000040000795c */ /* 0x000fe20000300000 */
.L_x_2522:
[C---:B------:R-:W-:Y:S01]  /*1a930*/  IMAD R5, R27.reuse, 0x8, R4 ;  /* 0x000000081b057824 */ /* 0x040fe200078e0204 */
[----:B------:R-:W-:Y:S01]  /*1a940*/  SHF.L.U32 R0, R28, 0x1f, RZ ;  /* 0x0000001f1c007819 */ /* 0x000fe200000006ff */
[----:B------:R-:W-:-:S03]  /*1a950*/  VIADD R27, R27, 0x1 ;  /* 0x000000011b1b7836 */ /* 0x000fc60000000000 */
[----:B------:R-:W1:Y:S02]  /*1a960*/  SYNCS.PHASECHK.TRANS64.TRYWAIT P1, [R5+URZ+0x38840], R0 ;  /* 0x03884000050075a7 */ /* 0x000e64000802017f */
[----:B------:R-:W-:-:S04]  /*1a970*/  ISETP.NE.AND P2, PT, R27, 0x2, PT ;  /* 0x000000021b00780c */ /* 0x000fc80003f45270 */
[----:B------:R-:W-:Y:S01]  /*1a980*/  SEL R3, RZ, 0x1, P2 ;  /* 0x00000001ff037807 */ /* 0x000fe20001000000 */
[----:B-1----:R-:W-:Y:S08]  /*1a990*/  @!P1 BRA `(.L_x_2523) ;  /* 0x00000038008c9947 */ /* 0x002ff00003800000 */
.L_x_2635:
[----:B------:R-:W-:Y:S02]  /*1a9a0*/  SEL R27, R27, RZ, P2 ;  /* 0x000000ff1b1b7207 */ /* 0x000fe40001000000 */
[----:B------:R-:W-:Y:S01]  /*1a9b0*/  LOP3.LUT R2, R28, R3, RZ, 0x3c, !PT ;  /* 0x000000031c027212 */ /* 0x000fe200078e3cff */
[----:B------:R-:W-:Y:S06]  /*1a9c0*/  @!P0 BRA `(.L_x_2524) ;  /* 0x0000000000048947 */ /* 0x000fec0003800000 */
[----:B------:R-:W-:Y:S01]  /*1a9d0*/  BPT.TRAP 0x1 ;  /* 0x000000040000795c */ /* 0x000fe20000300000 */
.L_x_2524:
[----:B------:R-:W-:Y:S01]  /*1a9e0*/  IMAD R27, R27, 0x8, R4 ;  /* 0x000000081b1b7824 */ /* 0x000fe200078e0204 */
[----:B------:R-:W-:-:S04]  /*1a9f0*/  SHF.L.U32 R2, R2, 0x1f, RZ ;  /* 0x0000001f02027819 */ /* 0x000fc800000006ff */
[----:B------:R-:W2:Y:S02]  /*1aa00*/  SYNCS.PHASECHK.TRANS64.TRYWAIT P1, [R27+URZ+0x38840], R2 ;  /* 0x038840021b0075a7 */ /* 0x000ea4000802017f */
[----:B--2---:R-:W-:Y:S05]  /*1aa10*/  @!P1 BRA `(.L_x_2525) ;  /* 0x0000003800809947 */ /* 0x004fea0003800000 */
.L_x_2636:
[----:B------:R-:W-:Y:S05]  /*1aa20*/  @!P0 BRA `(.L_x_2526) ;  /* 0x0000000000048947 */ /* 0x000fea0003800000 */
[----:B------:R-:W-:Y:S01]  /*1aa30*/  BPT.TRAP 0x1 ;  /* 0x000000040000795c */ /* 0x000fe20000300000 */
.L_x_2526:
[----:B------:R-:W3:Y:S02]  /*1aa40*/  SYNCS.PHASECHK.TRANS64.TRYWAIT P1, [R5+URZ+0x38860], R0 ;  /* 0x03886000050075a7 */ /* 0x000ee4000802017f */
[----:B---3--:R-:W-:Y:S05]  /*1aa50*/  @!P1 BRA `(.L_x_2527) ;  /* 0x0000003800849947 */ /* 0x008fea0003800000 */
.L_x_2637:
[----:B------:R-:W-:Y:S05]  /*1aa60*/  @!P0 BRA `(.L_x_2528) ;  /* 0x0000000000048947 */ /* 0x000fea0003800000 */
[----:B------:R-:W-:Y:S01]  /*1aa70*/  BPT.TRAP 0x1 ;  /* 0x000000040000795c */ /* 0x000fe20000300000 */
.L_x_2528:
[----:B----4-:R4:W0:Y:S02]  /*1aa80*/  SYNCS.PHASECHK.TRANS64.TRYWAIT P0, [R27+URZ+0x38860], R2 ;  /* 0x038860021b0075a7 */ /* 0x010824000800017f */
[----:B0-----:R-:W-:Y:S05]  /*1aa90*/  @!P0 NANOSLEEP.SYNCS 0x989680 ;  /* 0x009896800000895d */ /* 0x001fea0003900000 */
[----:B------:R-:W0:Y:S02]  /*1aaa0*/  @!P0 SYNCS.PHASECHK.TRANS64 P0, [R27+URZ+0x38860], R2 ;  /* 0x038860021b0085a7 */ /* 0x000e24000800007f */
[----:B0-----:R-:W-:Y:S05]  /*1aab0*/  @!P0 BRA `(.L_x_2528) ;  /* 0xfffffffc00f08947 */ /* 0x001fea000383ffff */
.L_x_2520:
[----:B------:R-:W-:Y:S05]  /*1aac0*/  BSYNC B0 ;  /* 0x0000000000007941 */ /* 0x000fea0003800000 */
.L_x_2519:
[----:B------:R-:W-:Y:S05]  /*1aad0*/  EXIT ;  /* 0x000000000000794d */ /* 0x000fea0003800000 */
.L_x_2381:
[----:B------:R-:W-:-:S13]  /*1aae0*/  R2UR UR4, R16 ;  /* 0x00000000100472ca */ /* 0x000fda00000e0000 */
[----:B0-----:R-:W-:-:S04]  /*1aaf0*/  IMAD.U32 R3, RZ, RZ, UR4 ;  /* 0x00000004ff037e24 */ /* 0x001fc8000f8e00ff */
[----:B------:R0:W1:Y:S03]  /*1ab00*/  SYNCS.PHASECHK.TRANS64.TRYWAIT P1, [R3+URZ+0x38800], R0 ;  /* 0x03880000030075a7 */ /* 0x000066000802017f */
[----:B-1----:R-:W-:Y:S05]  /*1ab10*/  @!P1 NANOSLEEP.SYNCS 0x989680 ;  /* 0x009896800000995d */ /* 0x002fea0003900000 */
[----:B------:R-:W1:Y:S02]  /*1ab20*/  @!P1 SYNCS.PHASECHK.TRANS64 P1, [R3+URZ+0x38800], R0 ;  /* 0x03880000030095a7 */ /* 0x000e64000802007f */
[----:B-1----:R-:W-:Y:S05]  /*1ab30*/  @!P1 BRA `(.L_x_2381) ;  /* 0xfffffffc00e89947 */ /* 0x002fea000383ffff */
[----:B------:R-:W-:Y:S05]  /*1ab40*/  BRA `(.L_x_2529) ;  /* 0xfffffe7400d07947 */ /* 0x000fea000383ffff */
.L_x_2385:
[----:B-1----:R1:W2:Y:S02]  /*1ab50*/  SYNCS.PHASECHK.TRANS64.TRYWAIT P1, [R0+URZ+0x38830], R3 ;  /* 0x03883003000075a7 */ /* 0x0022a4000802017f */
[----:B--2---:R-:W-:Y:S05]  /*1ab60*/  @!P1 NANOSLEEP.SYNCS 0x989680 ;  /* 0x009896800000995d */ /* 0x004fea0003900000 */
[----:B------:R-:W2:Y:S02]  /*1ab70*/  @!P1 SYNCS.PHASECHK.TRANS64 P1, [R0+URZ+0x38830], R3 ;  /* 0x03883003000095a7 */ /* 0x000ea4000802007f */
[----:B--2---:R-:W-:Y:S05]  /*1ab80*/  @!P1 BRA `(.L_x_2385) ;  /* 0xfffffffc00f09947 */ /* 0x004fea000383ffff */
[----:B------:R-:W-:Y:S05]  /*1ab90*/  BRA `(.L_x_2384) ;  /* 0xfffffe7400f47947 */ /* 0x000fea000383ffff */
.L_x_2391:
[----:B-1----:R-:W-:-:S04]  /*1aba0*/  IMAD.U32 R4, RZ, RZ, UR61 ;  /* 0x0000003dff047e24 */ /* 0x002fc8000f8e00ff */
[----:B------:R1:W2:Y:S03]  /*1abb0*/  SYNCS.PHASECHK.TRANS64.TRYWAIT P1, [R4+URZ+0x38830], R3 ;  /* 0x03883003040075a7 */ /* 0x0002a6000802017f */
[----:B--2---:R-:W-:Y:S05]  /*1abc0*/  @!P1 NANOSLEEP.SYNCS 0x989680 ;  /* 0x009896800000995d */ /* 0x004fea0003900000 */
[----:B------:R-:W2:Y:S02]  /*1abd0*/  @!P1 SYNCS.PHASECHK.TRANS64 P1, [R4+URZ+0x38830], R3 ;  /* 0x03883003040095a7 */ /* 0x000ea4000802007f */
[----:B--2---:R-:W-:Y:S05]  /*1abe0*/  @!P1 BRA `(.L_x_2391) ;  /* 0xfffffffc00ec9947 */ /* 0x004fea000383ffff */
[----:B------:R-:W-:Y:S05]  /*1abf0*/  BRA `(.L_x_2390) ;  /* 0xfffffeb800507947 */ /* 0x000fea000383ffff */
.L_x_2395:
[----:B---3--:R-:W-:-:S04]  /*1ac00*/  IMAD.U32 R2, RZ, RZ, UR4 ;  /* 0x00000004ff027e24 */ /* 0x008fc8000f8e00ff */
[----:B------:R3:W4:Y:S03]  /*1ac10*/  SYNCS.PHASECHK.TRANS64.TRYWAIT P1, [R2+URZ+0x38850], R0 ;  /* 0x03885000020075a7 */ /* 0x000726000802017f */
[----:B----4-:R-:W-:Y:S05]  /*1ac20*/  @!P1 NANOSLEEP.SYNCS 0x989680 ;  /* 0x009896800000995d */ /* 0x010fea0003900000 */
[----:B------:R-:W4:Y:S02]  /*1ac30*/  @!P1 SYNCS.PHASECHK.TRANS64 P1, [R2+URZ+0x38850], R0 ;  /* 0x03885000020095a7 */ /* 0x000f24000802007f */
[----:B----4-:R-:W-:Y:S05]  /*1ac40*/  @!P1 BRA `(.L_x_2395) ;  /* 0xfffffffc00ec9947 */ /* 0x010fea000383ffff */
[----:B------:R-:W-:Y:S05]  /*1ac50*/  BRA `(.L_x_2394) ;  /* 0xfffffedc00a47947 */ /* 0x000fea000383ffff */
.L_x_2403:
[----:B-1----:R-:W-:-:S04]  /*1ac60*/  IMAD.U32 R4, RZ, RZ, UR4 ;  /* 0x00000004ff047e24 */ /* 0x002fc8000f8e00ff */
[----:B------:R1:W2:Y:S03]  /*1ac70*/  SYNCS.PHASECHK.TRANS64.TRYWAIT P1, [R4+URZ+0x38830], R3 ;  /* 0x03883003040075a7 */ /* 0x0002a6000802017f */
[----:B--2---:R-:W-:Y:S05]  /*1ac80*/  @!P1 NANOSLEEP.SYNCS 0x989680 ;  /* 0x009896800000995d */ /* 0x004fea0003900000 */
[----:B------:R-:W2:Y:S02]  /*1ac90*/  @!P1 SYNCS.PHASECHK.TRANS64 P1, [R4+URZ+0x38830], R3 ;  /* 0x03883003040095a7 */ /* 0x000ea4000802007f */
[----:B--2---:R-:W-:Y:S05]  /*1aca0*/  @!P1 BRA `(.L_x_2403) ;  /* 0xfffffffc00ec9947 */ /* 0x004fea000383ffff */
[----:B------:R-:W-:Y:S05]  /*1acb0*/  BRA `(.L_x_2402) ;  /* 0xfffffef800f07947 */ /* 0x000fea000383ffff */
.L_x_2407:
[----:B---3--:R-:W-:-:S04]  /*1acc0*/  IMAD.U32 R2, RZ, RZ, UR4 ;  /* 0x00000004ff027e24 */ /* 0x008fc8000f8e00ff */
[----:B------:R3:W4:Y:S03]  /*1acd0*/  SYNCS.PHASECHK.TRANS64.TRYWAIT P1, [R2+URZ+0x38850], R0 ;  /* 0x03885000020075a7 */ /* 0x000726000802017f */
[----:B----4-:R-:W-:Y:S05]  /*1ace0*/  @!P1 NANOSLEEP.SYNCS 0x989680 ;  /* 0x009896800000995d */ /* 0x010fea0003900000 */
[----:B------:R-:W4:Y:S02]  /*1acf0*/  @!P1 SYNCS.PHASECHK.TRANS64 P1, [R2+URZ+0x38850], R0 ;  /* 0x03885000020095a7 */ /* 0x000f24000802007f */
[----:B----4-:R-:W-:Y:S05]  /*1ad00*/  @!P1 BRA `(.L_x_2407) ;  /* 0xfffffffc00ec9947 */ /* 0x010fea000383ffff */
[----:B------:R-:W-:Y:S05]  /*1ad10*/  BRA `(.L_x_2406) ;  /* 0xffffff2000447947 */ /* 0x000fea000383ffff */
.L_x_2414:
[----:B-1----:R-:W-:-:S04]  /*1ad20*/  IMAD.U32 R7, RZ, RZ, UR8 ;  /* 0x00000008ff077e24 */ /* 0x002fc8000f8e00ff */
[----:B------:R1:W2:Y:S03]  /*1ad30*/  SYNCS.PHASECHK.TRANS64.TRYWAIT P1, [R7+URZ+0x38850], R0 ;  /* 0x03885000070075a7 */ /* 0x0002a6000802017f */
[----:B--2---:R-:W-:Y:S05]  /*1ad40*/  @!P1 NANOSLEEP.SYNCS 0x989680 ;  /* 0x009896800000995d */ /* 0x004fea0003900000 */
[----:B------:R-:W2:Y:S02]  /*1ad50*/  @!P1 SYNCS.PHASECHK.TRANS64 P1, [R7+URZ+0x38850], R0 ;  /* 0x03885000070095a7 */ /* 0x000ea4000802007f */
[----:B--2---:R-:W-:Y:S05]  /*1ad60*/  @!P1 BRA `(.L_x_2414) ;  /* 0xfffffffc00ec9947 */ /* 0x004fea000383ffff */
[----:B------:R-:W-:Y:S05]  /*1ad70*/  BRA `(.L_x_2413) ;  /* 0xffffff3c00a47947 */ /* 0x000fea000383ffff */
.L_x_2462:
        /* <DEDUP_REMOVED lines=11> */
.L_x_2531:
[----:B------:R-:W-:Y:S05]  /*1ae30*/  BSYNC B0 ;  /* 0x0000000000007941 */ /* 0x000fea0003800000 */
.L_x_2530:
[----:B------:R-:W-:Y:S05]  /*1ae40*/  BRA `(.L_x_2532) ;  /* 0xffffffb400cc7947 */ /* 0x000fea000383ffff */
.L_x_2465:
[----:B0-----:R0:W1:Y:S02]  /*1ae50*/  SYNCS.PHASECHK.TRANS64.TRYWAIT P0, [R5+URZ+0x38840], R2 ;  /* 0x03884002050075a7 */ /* 0x001064000800017f */
[----:B-1----:R-:W-:Y:S05]  /*1ae60*/  @!P0 NANOSLEEP.SYNCS 0x989680 ;  /* 0x009896800000895d */ /* 0x002fea0003900000 */
[----:B------:R-:W1:Y:S02]  /*1ae70*/  @!P0 SYNCS.PHASECHK.TRANS64 P0, [R5+URZ+0x38840], R2 ;  /* 0x03884002050085a7 */ /* 0x000e64000800007f */
[----:B-1----:R-:W-:Y:S05]  /*1ae80*/  @!P0 BRA `(.L_x_2465) ;  /* 0xfffffffc00f08947 */ /* 0x002fea000383ffff */
[----:B------:R-:W-:Y:S05]  /*1ae90*/  BRA `(.L_x_2533) ;  /* 0xffffffb800d47947 */ /* 0x000fea000383ffff */
.L_x_2466:
        /* <DEDUP_REMOVED lines=8> */
.L_x_2535:
[----:B------:R-:W-:Y:S05]  /*1af20*/  BSYNC B0 ;  /* 0x0000000000007941 */ /* 0x000fea0003800000 */
.L_x_2534:
[----:B------:R-:W-:Y:S01]  /*1af30*/  IMAD.MOV.U32 R13, RZ, RZ, R0 ;  /* 0x000000ffff0d7224 */ /* 0x000fe200078e0000 */
[----:B------:R-:W-:Y:S01]  /*1af40*/  MOV R15, 0xffffffff ;  /* 0xffffffff000f7802 */ /* 0x000fe20000000f00 */
[----:B------:R-:W-:Y:S01]  /*1af50*/  IMAD.MOV.U32 R12, RZ, RZ, RZ ;  /* 0x000000ffff0c7224 */ /* 0x000fe200078e00ff */
[C---:B------:R-:W-:Y:S01]  /*1af60*/  LOP3.LUT P5, RZ, R23.reuse, 0x10, RZ, 0xc0, !PT ;  /* 0x0000001017ff7812 */ /* 0x040fe200078ac0ff */
[----:B------:R-:W-:Y:S01]  /*1af70*/  IMAD.MOV.U32 R11, RZ, RZ, 0x181f ;  /* 0x0000181fff0b7424 */ /* 0x000fe200078e00ff */
[C---:B------:R-:W-:Y:S01]  /*1af80*/  LOP3.LUT P4, RZ, R23.reuse, 0x8, RZ, 0xc0, !PT ;  /* 0x0000000817ff7812 */ /* 0x040fe2000788c0ff */
[----:B------:R-:W-:Y:S01]  /*1af90*/  IMAD.MOV.U32 R2, RZ, RZ, R14 ;  /* 0x000000ffff027224 */ /* 0x000fe200078e000e */
[----:B------:R-:W-:Y:S01]  /*1afa0*/  LOP3.LUT P3, RZ, R23, 0x4, RZ, 0xc0, !PT ;  /* 0x0000000417ff7812 */ /* 0x000fe2000786c0ff */
[----:B------:R-:W-:-:S12]  /*1afb0*/  @P0 IMAD R9, R7, 0x2, R22 ;  /* 0x0000000207090824 */ /* 0x000fd800078e0216 */
[----:B------:R-:W-:Y:S05]  /*1afc0*/  WARPSYNC.COLLECTIVE R15, `(.L_x_2536) ;  /* 0x000000000f087348 */ /* 0x000fea0003c00000 */
[----:B------:R0:W1:Y:S02]  /*1afd0*/  SHFL.IDX P6, R14, R13, R12, R11 ;  /* 0x0000000c0d0e7389 */ /* 0x00006400000c000b */
[----:B01----:R-:W-:Y:S01]  /*1afe0*/  ENDCOLLECTIVE ;  /* 0x000000000000791b */ /* 0x003fe20003800000 */
.L_x_2536:
[----:B------:R-:W-:Y:S01]  /*1aff0*/  LOP3.LUT P2, RZ, R23, 0x2, RZ, 0xc0, !PT ;  /* 0x0000000217ff7812 */ /* 0x000fe2000784c0ff */
[----:B------:R-:W-:Y:S02]  /*1b000*/  IMAD.MOV.U32 R13, RZ, RZ, R6 ;  /* 0x000000ffff0d7224 */ /* 0x000fe400078e0006 */
[----:B------:R-:W-:Y:S02]  /*1b010*/  IMAD.MOV.U32 R12, RZ, RZ, 0x1 ;  /* 0x00000001ff0c7424 */ /* 0x000fe400078e00ff */
[----:B------:R-:W-:-:S08]  /*1b020*/  IMAD.MOV.U32 R3, RZ, RZ, R14 ;  /* 0x000000ffff037224 */ /* 0x000fd000078e000e */
[----:B------:R-:W-:Y:S05]  /*1b030*/  WARPSYNC.COLLECTIVE R15, `(.L_x_2537) ;  /* 0x000000000f087348 */ /* 0x000fea0003c00000 */
[----:B------:R0:W1:Y:S02]  /*1b040*/  SHFL.IDX P6, R14, R13, R12, R11 ;  /* 0x0000000c0d0e7389 */ /* 0x00006400000c000b */
[----:B01----:R-:W-:Y:S01]  /*1b050*/  ENDCOLLECTIVE ;  /* 0x000000000000791b */ /* 0x003fe20003800000 */
.L_x_2537:
        /* <DEDUP_REMOVED lines=10> */
.L_x_2538:
        /* <DEDUP_REMOVED lines=14> */
.L_x_2539:
        /* <DEDUP_REMOVED lines=16> */
.L_x_2540:
[----:B------:R-:W-:Y:S02]  /*1b2e0*/  @P0 IMAD R9, R7, 0x2, R22 ;  /* 0x0000000207090824 */ /* 0x000fe400078e0216 */
[----:B------:R-:W-:Y:S02]  /*1b2f0*/  IMAD.MOV.U32 R13, RZ, RZ, R6 ;  /* 0x000000ffff0d7224 */ /* 0x000fe400078e0006 */
[----:B------:R-:W-:Y:S02]  /*1b300*/  IMAD.MOV.U32 R12, RZ, RZ, 0x3 ;  /* 0x00000003ff0c7424 */ /* 0x000fe400078e00ff */
[----:B------:R-:W-:-:S07]  /*1b310*/  IMAD.MOV.U32 R2, RZ, RZ, R14 ;  /* 0x000000ffff027224 */ /* 0x000fce00078e000e */
[----:B------:R-:W-:Y:S05]  /*1b320*/  WARPSYNC.COLLECTIVE R15, `(.L_x_2541) ;  /* 0x000000000f087348 */ /* 0x000fea0003c00000 */
[----:B------:R0:W1:Y:S02]  /*1b330*/  SHFL.IDX P6, R14, R13, R12, R11 ;  /* 0x0000000c0d0e7389 */ /* 0x00006400000c000b */
[----:B01----:R-:W-:Y:S01]  /*1b340*/  ENDCOLLECTIVE ;  /* 0x000000000000791b */ /* 0x003fe20003800000 */
.L_x_2541:
        /* <DEDUP_REMOVED lines=15> */
.L_x_2542:
[----:B------:R-:W-:Y:S02]  /*1b440*/  @P0 IMAD R21, R7, 0x2, R22 ;  /* 0x0000000207150824 */ /* 0x000fe400078e0216 */
[----:B------:R-:W-:Y:S02]  /*1b450*/  IMAD.MOV.U32 R13, RZ, RZ, R6 ;  /* 0x000000ffff0d7224 */ /* 0x000fe400078e0006 */
[----:B------:R-:W-:Y:S01]  /*1b460*/  IMAD.MOV.U32 R12, RZ, RZ, 0x4 ;  /* 0x00000004ff0c7424 */ /* 0x000fe200078e00ff */
[----:B------:R-:W-:-:S07]  /*1b470*/  MOV R2, R14 ;  /* 0x0000000e00027202 */ /* 0x000fce0000000f00 */
[----:B------:R-:W-:Y:S05]  /*1b480*/  WARPSYNC.COLLECTIVE R15, `(.L_x_2543) ;  /* 0x000000000f087348 */ /* 0x000fea0003c00000 */
[----:B------:R0:W1:Y:S02]  /*1b490*/  SHFL.IDX P6, R14, R13, R12, R11 ;  /* 0x0000000c0d0e7389 */ /* 0x00006400000c000b */
[----:B01----:R-:W-:Y:S01]  /*1b4a0*/  ENDCOLLECTIVE ;  /* 0x000000000000791b */ /* 0x003fe20003800000 */
.L_x_2543:
        /* <DEDUP_REMOVED lines=14> */
.L_x_2544:
[----:B------:R-:W-:Y:S01]  /*1b590*/  IMAD.MOV.U32 R0, RZ, RZ, R14 ;  /* 0x000000ffff007224 */ /* 0x000fe200078e000e */
[----:B------:R-:W-:Y:S06]  /*1b5a0*/  BRA `(.L_x_2545) ;  /* 0xffffffb8003c7947 */ /* 0x000fec000383ffff */
.L_x_2473:
[----:B------:R-:W-:Y:S02]  /*1b5b0*/  IMAD.MOV.U32 R13, RZ, RZ, R0 ;  /* 0x000000ffff0d7224 */ /* 0x000fe400078e0000 */
[----:B------:R-:W-:Y:S02]  /*1b5c0*/  IMAD.MOV.U32 R12, RZ, RZ, RZ ;  /* 0x000000ffff0c7224 */ /* 0x000fe400078e00ff */
[----:B------:R-:W-:Y:S02]  /*1b5d0*/  IMAD.MOV.U32 R11, RZ, RZ, 0x181f ;  /* 0x0000181fff0b7424 */ /* 0x000fe400078e00ff */
[----:B------:R-:W-:Y:S02]  /*1b5e0*/  IMAD.MOV.U32 R15, RZ, RZ, -0x1 ;  /* 0xffffffffff0f7424 */ /* 0x000fe400078e00ff */
[----:B-----5:R-:W-:Y:S02]  /*1b5f0*/  IMAD R5, R9, R5, RZ ;  /* 0x0000000509057224 */ /* 0x020fe400078e02ff */
[----:B------:R-:W-:-:S07]  /*1b600*/  IMAD R17, R17, 0x80, R8 ;  /* 0x0000008011117824 */ /* 0x000fce00078e0208 */
[----:B------:R-:W-:Y:S05]  /*1b610*/  WARPSYNC.COLLECTIVE R15, `(.L_x_2546) ;  /* 0x000000000f087348 */ /* 0x000fea0003c00000 */
[----:B------:R0:W1:Y:S02]  /*1b620*/  SHFL.IDX P6, R14, R13, R12, R11 ;  /* 0x0000000c0d0e7389 */ /* 0x00006400000c000b */
[----:B01----:R-:W-:Y:S01]  /*1b630*/  ENDCOLLECTIVE ;  /* 0x000000000000791b */ /* 0x003fe20003800000 */
.L_x_2546:
[C---:B------:R-:W-:Y:S01]  /*1b640*/  VIADD R6, R17.reuse, 0x10 ;  /* 0x0000001011067836 */ /* 0x040fe20000000000 */
[----:B------:R-:W-:Y:S01]  /*1b650*/  ISETP.GE.AND P0, PT, R17, R5, PT ;  /* 0x000000051100720c */ /* 0x000fe20003f06270 */
[----:B------:R-:W-:Y:S02]  /*1b660*/  IMAD.MOV.U32 R13, RZ, RZ, R4 ;  /* 0x000000ffff0d7224 */ /* 0x000fe400078e0004 */
[----:B------:R-:W-:-:S10]  /*1b670*/  IMAD.MOV.U32 R2, RZ, RZ, R14 ;  /* 0x000000ffff027224 */ /* 0x000fd400078e000e */
[----:B------:R-:W-:Y:S05]  /*1b680*/  WARPSYNC.COLLECTIVE R15, `(.L_x_2547) ;  /* 0x000000000f087348 */ /* 0x000fea0003c00000 */
[----:B------:R0:W1:Y:S02]  /*1b690*/  SHFL.IDX P6, R14, R13, R12, R11 ;  /* 0x0000000c0d0e7389 */ /* 0x00006400000c000b */
[----:B01----:R-:W-:Y:S01]  /*1b6a0*/  ENDCOLLECTIVE ;  /* 0x000000000000791b */ /* 0x003fe20003800000 */
.L_x_2547:
        /* <DEDUP_REMOVED lines=8> */
.L_x_2548:
        /* <DEDUP_REMOVED lines=14> */
.L_x_2549:
[----:B------:R-:W-:Y:S02]  /*1b810*/  IMAD.MOV.U32 R13, RZ, RZ, R0 ;  /* 0x000000ffff0d7224 */ /* 0x000fe400078e0000 */
[----:B------:R-:W-:Y:S01]  /*1b820*/  IMAD.MOV.U32 R12, RZ, RZ, 0x2 ;  /* 0x00000002ff0c7424 */ /* 0x000fe200078e00ff */
[----:B------:R-:W-:-:S04]  /*1b830*/  @!P0 LEA R14, P5, R32, R14, 0x1 ;  /* 0x0000000e200e8211 */ /* 0x000fc800078a08ff */
[----:B------:R-:W-:Y:S01]  /*1b840*/  @!P0 IADD3.X R7, RZ, R2, RZ, P5, !PT ;  /* 0x00000002ff078210 */ /* 0x000fe20002ffe4ff */
[----:B------:R-:W-:-:S08]  /*1b850*/  @!P0 IMAD.MOV.U32 R2, RZ, RZ, R14 ;  /* 0x000000ffff028224 */ /* 0x000fd000078e000e */
[----:B------:R-:W-:Y:S05]  /*1b860*/  WARPSYNC.COLLECTIVE R15, `(.L_x_2550) ;  /* 0x000000000f087348 */ /* 0x000fea0003c00000 */
[----:B------:R0:W1:Y:S02]  /*1b870*/  SHFL.IDX P6, R14, R13, R12, R11 ;  /* 0x0000000c0d0e7389 */ /* 0x00006400000c000b */
[----:B01----:R-:W-:Y:S01]  /*1b880*/  ENDCOLLECTIVE ;  /* 0x000000000000791b */ /* 0x003fe20003800000 */
.L_x_2550:
        /* <DEDUP_REMOVED lines=15> */
.L_x_2551:
        /* <DEDUP_REMOVED lines=8> */
.L_x_2552:
        /* <DEDUP_REMOVED lines=15> */
.L_x_2553:
        /* <DEDUP_REMOVED lines=8> */
.L_x_2554:
        /* <DEDUP_REMOVED lines=10> */
[----:B------:R-:W-:Y:S01]  /*1bc10*/  VIADD R6, R17, 0x50 ;  /* 0x0000005011067836 */ /* 0x000fe20000000000 */
[----:B0-----:R-:W-:-:S11]  /*1bc20*/  MOV R2, R14 ;  /* 0x0000000e00027202 */ /* 0x001fd60000000f00 */
[----:B------:R-:W-:Y:S05]  /*1bc30*/  WARPSYNC.COLLECTIVE R15, `(.L_x_2555) ;  /* 0x000000000f087348 */ /* 0x000fea0003c00000 */
[----:B------:R0:W1:Y:S02]  /*1bc40*/  SHFL.IDX P6, R14, R13, R12, R11 ;  /* 0x0000000c0d0e7389 */ /* 0x00006400000c000b */
[----:B01----:R-:W-:Y:S01]  /*1bc50*/  ENDCOLLECTIVE ;  /* 0x000000000000791b */ /* 0x003fe20003800000 */
.L_x_2555:
        /* <DEDUP_REMOVED lines=8> */
.L_x_2556:
        /* <DEDUP_REMOVED lines=15> */
.L_x_2557:
        /* <DEDUP_REMOVED lines=8> */
.L_x_2558:
        /* <DEDUP_REMOVED lines=14> */
.L_x_2559:
        /* <DEDUP_REMOVED lines=8> */
.L_x_2560:
        /* <DEDUP_REMOVED lines=13> */
.L_x_2561:
[----:B------:R-:W-:Y:S05]  /*1c080*/  BRA `(.L_x_2562) ;  /* 0xffffffb800c47947 */ /* 0x000fea000383ffff */
.L_x_2478:
[----:B0-----:R0:W2:Y:S02]  /*1c090*/  SYNCS.PHASECHK.TRANS64.TRYWAIT P0, [R22+URZ+0x38820], R3 ;  /* 0x03882003160075a7 */ /* 0x0010a4000800017f */
[----:B--2---:R-:W-:Y:S05]  /*1c0a0*/  @!P0 NANOSLEEP.SYNCS 0x989680 ;  /* 0x009896800000895d */ /* 0x004fea0003900000 */
[----:B------:R-:W2:Y:S02]  /*1c0b0*/  @!P0 SYNCS.PHASECHK.TRANS64 P0, [R22+URZ+0x38820], R3 ;  /* 0x03882003160085a7 */ /* 0x000ea4000800007f */
[----:B--2---:R-:W-:Y:S05]  /*1c0c0*/  @!P0 BRA `(.L_x_2478) ;  /* 0xfffffffc00f08947 */ /* 0x004fea000383ffff */
[----:B------:R-:W-:Y:S05]  /*1c0d0*/  BRA `(.L_x_2563) ;  /* 0xffffffbc00407947 */ /* 0x000fea000383ffff */
.L_x_2483:
[----:B0-----:R0:W1:Y:S02]  /*1c0e0*/  SYNCS.PHASECHK.TRANS64.TRYWAIT P0, [R6+URZ+0x38840], R3 ;  /* 0x03884003060075a7 */ /* 0x001064000800017f */
[----:B-1----:R-:W-:Y:S05]  /*1c0f0*/  @!P0 NANOSLEEP.SYNCS 0x989680 ;  /* 0x009896800000895d */ /* 0x002fea0003900000 */
[----:B------:R-:W1:Y:S02]  /*1c100*/  @!P0 SYNCS.PHASECHK.TRANS64 P0, [R6+URZ+0x38840], R3 ;  /* 0x03884003060085a7 */ /* 0x000e64000800007f */
[----:B-1----:R-:W-:Y:S05]  /*1c110*/  @!P0 BRA `(.L_x_2483) ;  /* 0xfffffffc00f08947 */ /* 0x002fea000383ffff */
[----:B------:R-:W-:Y:S05]  /*1c120*/  BRA `(.L_x_2564) ;  /* 0xffffffc000207947 */ /* 0x000fea000383ffff */
.L_x_2484:
        /* <DEDUP_REMOVED lines=8> */
.L_x_2566:
[----:B------:R-:W-:Y:S05]  /*1c1b0*/  BSYNC B1 ;  /* 0x0000000000017941 */ /* 0x000fea0003800000 */
.L_x_2565:
        /* <DEDUP_REMOVED lines=12> */
.L_x_2567:
        /* <DEDUP_REMOVED lines=13> */
.L_x_2568:
        /* <DEDUP_REMOVED lines=14> */
.L_x_2569:
[----:B------:R-:W-:Y:S01]  /*1c430*/  MOV R13, R10 ;  /* 0x0000000a000d7202 */ /* 0x000fe20000000f00 */
[----:B------:R-:W-:Y:S02]  /*1c440*/  IMAD.MOV.U32 R12, RZ, RZ, 0x2 ;  /* 0x00000002ff0c7424 */ /* 0x000fe400078e00ff */
[----:B------:R-:W-:-:S07]  /*1c450*/  IMAD.MOV.U32 R2, RZ, RZ, R14 ;  /* 0x000000ffff027224 */ /* 0x000fce00078e000e */
[----:B------:R-:W-:Y:S05]  /*1c460*/  WARPSYNC.COLLECTIVE R15, `(.L_x_2570) ;  /* 0x000000000f087348 */ /* 0x000fea0003c00000 */
[----:B------:R0:W1:Y:S02]  /*1c470*/  SHFL.IDX P6, R14, R13, R12, R11 ;  /* 0x0000000c0d0e7389 */ /* 0x00006400000c000b */
[----:B01----:R-:W-:Y:S01]  /*1c480*/  ENDCOLLECTIVE ;  /* 0x000000000000791b */ /* 0x003fe20003800000 */
.L_x_2570:
        /* <DEDUP_REMOVED lines=14> */
.L_x_2571:
[----:B------:R-:W-:Y:S02]  /*1c570*/  IMAD.MOV.U32 R13, RZ, RZ, R10 ;  /* 0x000000ffff0d7224 */ /* 0x000fe400078e000a */
[----:B------:R-:W-:Y:S02]  /*1c580*/  IMAD.MOV.U32 R12, RZ, RZ, 0x3 ;  /* 0x00000003ff0c7424 */ /* 0x000fe400078e00ff */
[----:B------:R-:W-:-:S07]  /*1c590*/  IMAD.MOV.U32 R2, RZ, RZ, R14 ;  /* 0x000000ffff027224 */ /* 0x000fce00078e000e */
[----:B------:R-:W-:Y:S05]  /*1c5a0*/  WARPSYNC.COLLECTIVE R15, `(.L_x_2572) ;  /* 0x000000000f087348 */ /* 0x000fea0003c00000 */
[----:B------:R0:W1:Y:S02]  /*1c5b0*/  SHFL.IDX P6, R14, R13, R12, R11 ;  /* 0x0000000c0d0e7389 */ /* 0x00006400000c000b */
[----:B01----:R-:W-:Y:S01]  /*1c5c0*/  ENDCOLLECTIVE ;  /* 0x000000000000791b */ /* 0x003fe20003800000 */
.L_x_2572:
        /* <DEDUP_REMOVED lines=14> */
.L_x_2573:
[----:B------:R-:W-:Y:S02]  /*1c6b0*/  IMAD.MOV.U32 R13, RZ, RZ, R10 ;  /* 0x000000ffff0d7224 */ /* 0x000fe400078e000a */
[----:B------:R-:W-:Y:S02]  /*1c6c0*/  IMAD.MOV.U32 R12, RZ, RZ, 0x4 ;  /* 0x00000004ff0c7424 */ /* 0x000fe400078e00ff */
[----:B------:R-:W-:-:S07]  /*1c6d0*/  IMAD.MOV.U32 R2, RZ, RZ, R14 ;  /* 0x000000ffff027224 */ /* 0x000fce00078e000e */
[----:B------:R-:W-:Y:S05]  /*1c6e0*/  WARPSYNC.COLLECTIVE R15, `(.L_x_2574) ;  /* 0x000000000f087348 */ /* 0x000fea0003c00000 */
[----:B------:R0:W1:Y:S02]  /*1c6f0*/  SHFL.IDX P6, R14, R13, R12, R11 ;  /* 0x0000000c0d0e7389 */ /* 0x00006400000c000b */
[----:B01----:R-:W-:Y:S01]  /*1c700*/  ENDCOLLECTIVE ;  /* 0x000000000000791b */ /* 0x003fe20003800000 */
.L_x_2574:
        /* <DEDUP_REMOVED lines=17> */
.L_x_2575:
[----:B------:R-:W-:Y:S01]  /*1c820*/  IMAD.MOV.U32 R2, RZ, RZ, R14 ;  /* 0x000000ffff027224 */ /* 0x000fe200078e000e */
[----:B------:R-:W-:Y:S06]  /*1c830*/  BRA `(.L_x_2576) ;  /* 0xffffffbc006c7947 */ /* 0x000fec000383ffff */
.L_x_2489:
[----:B-1----:R1:W2:Y:S02]  /*1c840*/  SYNCS.PHASECHK.TRANS64.TRYWAIT P0, [R6+URZ+0x38860], R2 ;  /* 0x03886002060075a7 */ /* 0x0022a4000800017f */
[----:B--2---:R-:W-:Y:S05]  /*1c850*/  @!P0 NANOSLEEP.SYNCS 0x989680 ;  /* 0x009896800000895d */ /* 0x004fea0003900000 */
[----:B------:R-:W2:Y:S02]  /*1c860*/  @!P0 SYNCS.PHASECHK.TRANS64 P0, [R6+URZ+0x38860], R2 ;  /* 0x03886002060085a7 */ /* 0x000ea4000800007f */
[----:B--2---:R-:W-:Y:S05]  /*1c870*/  @!P0 BRA `(.L_x_2489) ;  /* 0xfffffffc00f08947 */ /* 0x004fea000383ffff */
[----:B------:R-:W-:Y:S05]  /*1c880*/  BRA `(.L_x_2577) ;  /* 0xffffffbc00e47947 */ /* 0x000fea000383ffff */
.L_x_2490:
        /* <DEDUP_REMOVED lines=8> */
.L_x_2579:
[----:B------:R-:W-:Y:S05]  /*1c910*/  BSYNC B1 ;  /* 0x0000000000017941 */ /* 0x000fea0003800000 */
.L_x_2578:
[----:B------:R-:W-:Y:S01]  /*1c920*/  MOV R13, R18 ;  /* 0x00000012000d7202 */ /* 0x000fe20000000f00 */
        /* <DEDUP_REMOVED lines=8> */
.L_x_2580:
[----:B------:R-:W-:Y:S02]  /*1c9b0*/  IMAD.MOV.U32 R13, RZ, RZ, R24 ;  /* 0x000000ffff0d7224 */ /* 0x000fe400078e0018 */
[----:B------:R-:W-:Y:S02]  /*1c9c0*/  IMAD.MOV.U32 R12, RZ, RZ, 0x1 ;  /* 0x00000001ff0c7424 */ /* 0x000fe400078e00ff */
[----:B------:R-:W-:-:S07]  /*1c9d0*/  IMAD.MOV.U32 R2, RZ, RZ, R14 ;  /* 0x000000ffff027224 */ /* 0x000fce00078e000e */
[----:B------:R-:W-:Y:S05]  /*1c9e0*/  WARPSYNC.COLLECTIVE R15, `(.L_x_2581) ;  /* 0x000000000f087348 */ /* 0x000fea0003c00000 */
[----:B------:R0:W1:Y:S02]  /*1c9f0*/  SHFL.IDX P6, R14, R13, R12, R11 ;  /* 0x0000000c0d0e7389 */ /* 0x00006400000c000b */
[----:B01----:R-:W-:Y:S01]  /*1ca00*/  ENDCOLLECTIVE ;  /* 0x000000000000791b */ /* 0x003fe20003800000 */
.L_x_2581:
        /* <DEDUP_REMOVED lines=18> */
.L_x_2582:
[----:B------:R-:W-:Y:S02]  /*1cb30*/  IMAD.MOV.U32 R13, RZ, RZ, R24 ;  /* 0x000000ffff0d7224 */ /* 0x000fe400078e0018 */
[----:B------:R-:W-:Y:S02]  /*1cb40*/  IMAD.MOV.U32 R12, RZ, RZ, 0x2 ;  /* 0x00000002ff0c7424 */ /* 0x000fe400078e00ff */
[----:B------:R-:W-:-:S07]  /*1cb50*/  IMAD.MOV.U32 R2, RZ, RZ, R14 ;  /* 0x000000ffff027224 */ /* 0x000fce00078e000e */
[----:B------:R-:W-:Y:S05]  /*1cb60*/  WARPSYNC.COLLECTIVE R15, `(.L_x_2583) ;  /* 0x000000000f087348 */ /* 0x000fea0003c00000 */
[----:B------:R0:W1:Y:S02]  /*1cb70*/  SHFL.IDX P6, R14, R13, R12, R11 ;  /* 0x0000000c0d0e7389 */ /* 0x00006400000c000b */
[----:B01----:R-:W-:Y:S01]  /*1cb80*/  ENDCOLLECTIVE ;  /* 0x000000000000791b */ /* 0x003fe20003800000 */
.L_x_2583:
        /* <DEDUP_REMOVED lines=18> */
.L_x_2584:
[----:B------:R-:W-:Y:S02]  /*1ccb0*/  IMAD.MOV.U32 R13, RZ, RZ, R24 ;  /* 0x000000ffff0d7224 */ /* 0x000fe400078e0018 */
[----:B------:R-:W-:Y:S02]  /*1ccc0*/  IMAD.MOV.U32 R12, RZ, RZ, 0x3 ;  /* 0x00000003ff0c7424 */ /* 0x000fe400078e00ff */
[----:B------:R-:W-:-:S07]  /*1ccd0*/  IMAD.MOV.U32 R2, RZ, RZ, R14 ;  /* 0x000000ffff027224 */ /* 0x000fce00078e000e */
[----:B------:R-:W-:Y:S05]  /*1cce0*/  WARPSYNC.COLLECTIVE R15, `(.L_x_2585) ;  /* 0x000000000f087348 */ /* 0x000fea0003c00000 */
[----:B------:R0:W1:Y:S02]  /*1ccf0*/  SHFL.IDX P6, R14, R13, R12, R11 ;  /* 0x0000000c0d0e7389 */ /* 0x00006400000c000b */
[----:B01----:R-:W-:Y:S01]  /*1cd00*/  ENDCOLLECTIVE ;  /* 0x000000000000791b */ /* 0x003fe20003800000 */
.L_x_2585:
[----:B------:R-:W-:-:S05]  /*1cd10*/  IADD3 R2, P0, R2, R0, RZ ;  /* 0x0000000002027210 */ /* 0x000fca0007f1e0ff */
        /* <DEDUP_REMOVED lines=17> */
.L_x_2586:
[----:B------:R-:W-:Y:S02]  /*1ce30*/  IMAD.MOV.U32 R13, RZ, RZ, R24 ;  /* 0x000000ffff0d7224 */ /* 0x000fe400078e0018 */
[----:B------:R-:W-:Y:S02]  /*1ce40*/  IMAD.MOV.U32 R12, RZ, RZ, 0x4 ;  /* 0x00000004ff0c7424 */ /* 0x000fe400078e00ff */
[----:B------:R-:W-:-:S07]  /*1ce50*/  IMAD.MOV.U32 R2, RZ, RZ, R14 ;  /* 0x000000ffff027224 */ /* 0x000fce00078e000e */
[----:B------:R-:W-:Y:S05]  /*1ce60*/  WARPSYNC.COLLECTIVE R15, `(.L_x_2587) ;  /* 0x000000000f087348 */ /* 0x000fea0003c00000 */
[----:B------:R0:W1:Y:S02]  /*1ce70*/  SHFL.IDX P6, R14, R13, R12, R11 ;  /* 0x0000000c0d0e7389 */ /* 0x00006400000c000b */
[----:B01----:R-:W-:Y:S01]  /*1ce80*/  ENDCOLLECTIVE ;  /* 0x000000000000791b */ /* 0x003fe20003800000 */
.L_x_2587:
        /* <DEDUP_REMOVED lines=13> */
.L_x_2588:
        /* <DEDUP_REMOVED lines=9> */
.L_x_2498:
[----:B0-----:R0:W2:Y:S02]  /*1cff0*/  SYNCS.PHASECHK.TRANS64.TRYWAIT P0, [R4+URZ+0x38860], R3 ;  /* 0x03886003040075a7 */ /* 0x0010a4000800017f */
[----:B--2---:R-:W-:Y:S05]  /*1d000*/  @!P0 NANOSLEEP.SYNCS 0x989680 ;  /* 0x009896800000895d */ /* 0x004fea0003900000 */
[----:B------:R-:W2:Y:S02]  /*1d010*/  @!P0 SYNCS.PHASECHK.TRANS64 P0, [R4+URZ+0x38860], R3 ;  /* 0x03886003040085a7 */ /* 0x000ea4000800007f */
[----:B--2---:R-:W-:Y:S05]  /*1d020*/  @!P0 BRA `(.L_x_2498) ;  /* 0xfffffffc00f08947 */ /* 0x004fea000383ffff */
[----:B------:R-:W-:Y:S05]  /*1d030*/  BRA `(.L_x_2590) ;  /* 0xffffffc000247947 */ /* 0x000fea000383ffff */
.L_x_2499:
        /* <DEDUP_REMOVED lines=8> */
.L_x_2592:
[----:B------:R-:W-:Y:S05]  /*1d0c0*/  BSYNC B0 ;  /* 0x0000000000007941 */ /* 0x000fea0003800000 */
.L_x_2591:
        /* <DEDUP_REMOVED lines=9> */
.L_x_2593:
        /* <DEDUP_REMOVED lines=21> */
.L_x_2594:
[----:B------:R-:W-:Y:S01]  /*1d2b0*/  @!PT LDS RZ, [RZ] ;  /* 0x00000000fffff984 */ /* 0x000fe20000000800 */
[----:B------:R-:W-:Y:S01]  /*1d2c0*/  @!PT LDS RZ, [RZ] ;  /* 0x00000000fffff984 */ /* 0x000fe20000000800 */
[----:B------:R-:W-:Y:S01]  /*1d2d0*/  @!PT LDS RZ, [RZ] ;  /* 0x00000000fffff984 */ /* 0x000fe20000000800 */
[----:B------:R0:W-:Y:S01]  /*1d2e0*/  LDGSTS.E.BYPASS.LTC128B.128 [R0+0x5400], desc[UR38][R2.64+0x100], !P4 ;  /* 0x0540010002007fae */ /* 0x0001e2000e101d66 */
[----:B------:R-:W-:Y:S02]  /*1d2f0*/  ISETP.LT.OR P4, PT, R5, 0x1, P0 ;  /* 0x000000010500780c */ /* 0x000fe40000781670 */
[----:B------:R-:W-:-:S11]  /*1d300*/  MOV R13, R18 ;  /* 0x00000012000d7202 */ /* 0x000fd60000000f00 */
[----:B------:R0:W-:Y:S01]  /*1d310*/  LDGSTS.E.BYPASS.LTC128B.128 [R0+0x7c00], desc[UR38][R2.64+0x180], !P4 ;  /* 0x07c0018002007fae */ /* 0x0001e2000e101d66 */
[----:B------:R-:W-:-:S07]  /*1d320*/  IMAD.MOV.U32 R7, RZ, RZ, R14 ;  /* 0x000000ffff077224 */ /* 0x000fce00078e000e */
[----:B0-----:R-:W-:Y:S05]  /*1d330*/  WARPSYNC.COLLECTIVE R15, `(.L_x_2595) ;  /* 0x000000000f087348 */ /* 0x001fea0003c00000 */
[----:B------:R1:W2:Y:S02]  /*1d340*/  SHFL.IDX P6, R14, R13, R12, R11 ;  /* 0x0000000c0d0e7389 */ /* 0x0002a400000c000b */
[----:B012---:R-:W-:Y:S01]  /*1d350*/  ENDCOLLECTIVE ;  /* 0x000000000000791b */ /* 0x007fe20003800000 */
.L_x_2595:
[----:B------:R-:W-:Y:S02]  /*1d360*/  IMAD.MOV.U32 R13, RZ, RZ, R24 ;  /* 0x000000ffff0d7224 */ /* 0x000fe400078e0018 */
[----:B------:R-:W-:Y:S01]  /*1d370*/  IMAD.MOV.U32 R12, RZ, RZ, 0x2 ;  /* 0x00000002ff0c7424 */ /* 0x000fe200078e00ff */
[----:B------:R-:W-:-:S13]  /*1d380*/  IADD3 R2, P4, R14, R8, RZ ;  /* 0x000000080e027210 */ /* 0x000fda0007f9e0ff */
[----:B------:R-:W-:Y:S05]  /*1d390*/  WARPSYNC.COLLECTIVE R15, `(.L_x_2596) ;  /* 0x000000000f087348 */ /* 0x000fea0003c00000 */
[----:B------:R0:W1:Y:S02]  /*1d3a0*/  SHFL.IDX P6, R14, R13, R12, R11 ;  /* 0x0000000c0d0e7389 */ /* 0x00006400000c000b */
[----:B01----:R-:W-:Y:S01]  /*1d3b0*/  ENDCOLLECTIVE ;  /* 0x000000000000791b */ /* 0x003fe20003800000 */
.L_x_2596:
        /* <DEDUP_REMOVED lines=12> */
.L_x_2597:
        /* <DEDUP_REMOVED lines=14> */
.L_x_2598:
        /* <DEDUP_REMOVED lines=12> */
.L_x_2599:
        /* <DEDUP_REMOVED lines=14> */
.L_x_2600:
        /* <DEDUP_REMOVED lines=12> */
.L_x_2601:
        /* <DEDUP_REMOVED lines=9> */
.L_x_2504:
        /* <DEDUP_REMOVED lines=8> */
.L_x_2604:
[----:B------:R-:W-:Y:S05]  /*1d8d0*/  BSYNC B0 ;  /* 0x0000000000007941 */ /* 0x000fea0003800000 */
.L_x_2603:
[----:B------:R-:W-:Y:S01]  /*1d8e0*/  IMAD.MOV.U32 R13, RZ, RZ, R16 ;  /* 0x000000ffff0d7224 */ /* 0x000fe200078e0010 */
[----:B------:R-:W-:Y:S01]  /*1d8f0*/  MOV R12, 0x1 ;  /* 0x00000001000c7802 */ /* 0x000fe20000000f00 */
[----:B------:R-:W-:Y:S02]  /*1d900*/  IMAD.MOV.U32 R11, RZ, RZ, 0x1f ;  /* 0x0000001fff0b7424 */ /* 0x000fe400078e00ff */
[----:B------:R-:W-:Y:S02]  /*1d910*/  IMAD.MOV.U32 R15, RZ, RZ, -0x1 ;  /* 0xffffffffff0f7424 */ /* 0x000fe400078e00ff */
[----:B------:R-:W-:Y:S02]  /*1d920*/  IMAD.IADD R9, R19, 0x1, R8 ;  /* 0x0000000113097824 */ /* 0x000fe400078e0208 */
[----:B------:R-:W-:-:S07]  /*1d930*/  IMAD.MOV.U32 R0, RZ, RZ, R14 ;  /* 0x000000ffff007224 */ /* 0x000fce00078e000e */
[----:B------:R-:W-:Y:S05]  /*1d940*/  WARPSYNC.COLLECTIVE R15, `(.L_x_2605) ;  /* 0x000000000f087348 */ /* 0x000fea0003c00000 */
[----:B------:R0:W1:Y:S02]  /*1d950*/  SHFL.IDX P6, R14, R13, R12, R11 ;  /* 0x0000000c0d0e7389 */ /* 0x00006400000c000b */
[----:B01----:R-:W-:Y:S01]  /*1d960*/  ENDCOLLECTIVE ;  /* 0x000000000000791b */ /* 0x003fe20003800000 */
.L_x_2605:
        /* <DEDUP_REMOVED lines=24> */
.L_x_2606:
[----:B------:R-:W-:Y:S01]  /*1daf0*/  IMAD.MOV.U32 R12, RZ, RZ, 0x2 ;  /* 0x00000002ff0c7424 */ /* 0x000fe200078e00ff */
[----:B------:R-:W-:-:S05]  /*1db00*/  SEL R14, R14, RZ, P1 ;  /* 0x000000ff0e0e7207 */ /* 0x000fca0000800000 */
[----:B------:R-:W-:-:S04]  /*1db10*/  IMAD.IADD R5, R13, 0x1, R14 ;  /* 0x000000010d057824 */ /* 0x000fc800078e020e */
[----:B------:R-:W-:-:S07]  /*1db20*/  IMAD.MOV.U32 R13, RZ, RZ, R5 ;  /* 0x000000ffff0d7224 */ /* 0x000fce00078e0005 */
[----:B------:R-:W-:Y:S05]  /*1db30*/  WARPSYNC.COLLECTIVE R15, `(.L_x_2607) ;  /* 0x000000000f087348 */ /* 0x000fea0003c00000 */
[----:B------:R0:W1:Y:S02]  /*1db40*/  SHFL.UP P6, R14, R13, R12, R11 ;  /* 0x0400000c0d0e7389 */ /* 0x00006400000c000b */
[----:B01----:R-:W-:Y:S01]  /*1db50*/  ENDCOLLECTIVE ;  /* 0x000000000000791b */ /* 0x003fe20003800000 */
.L_x_2607:
[----:B------:R-:W-:Y:S01]  /*1db60*/  IMAD.MOV.U32 R12, RZ, RZ, 0x4 ;  /* 0x00000004ff0c7424 */ /* 0x000fe200078e00ff */
[----:B------:R-:W-:-:S05]  /*1db70*/  SEL R2, R14, RZ, P2 ;  /* 0x000000ff0e027207 */ /* 0x000fca0001000000 */
[----:B------:R-:W-:-:S04]  /*1db80*/  IMAD.IADD R2, R5, 0x1, R2 ;  /* 0x0000000105027824 */ /* 0x000fc800078e0202 */
[----:B------:R-:W-:-:S07]  /*1db90*/  IMAD.MOV.U32 R13, RZ, RZ, R2 ;  /* 0x000000ffff0d7224 */ /* 0x000fce00078e0002 */
[----:B------:R-:W-:Y:S05]  /*1dba0*/  WARPSYNC.COLLECTIVE R15, `(.L_x_2608) ;  /* 0x000000000f087348 */ /* 0x000fea0003c00000 */
[----:B------:R0:W1:Y:S02]  /*1dbb0*/  SHFL.UP P6, R14, R13, R12, R11 ;  /* 0x0400000c0d0e7389 */ /* 0x00006400000c000b */
[----:B01----:R-:W-:Y:S01]  /*1dbc0*/  ENDCOLLECTIVE ;  /* 0x000000000000791b */ /* 0x003fe20003800000 */
.L_x_2608:
[----:B------:R-:W-:Y:S01]  /*1dbd0*/  IMAD.MOV.U32 R12, RZ, RZ, 0x8 ;  /* 0x00000008ff0c7424 */ /* 0x000fe200078e00ff */
[----:B------:R-:W-:-:S05]  /*1dbe0*/  SEL R3, R14, RZ, P3 ;  /* 0x000000ff0e037207 */ /* 0x000fca0001800000 */
[----:B------:R-:W-:-:S04]  /*1dbf0*/  IMAD.IADD R3, R2, 0x1, R3 ;  /* 0x0000000102037824 */ /* 0x000fc800078e0203 */
[----:B------:R-:W-:-:S07]  /*1dc00*/  IMAD.MOV.U32 R13, RZ, RZ, R3 ;  /* 0x000000ffff0d7224 */ /* 0x000fce00078e0003 */
[----:B------:R-:W-:Y:S05]  /*1dc10*/  WARPSYNC.COLLECTIVE R15, `(.L_x_2609) ;  /* 0x000000000f087348 */ /* 0x000fea0003c00000 */
[----:B------:R0:W1:Y:S02]  /*1dc20*/  SHFL.UP P6, R14, R13, R12, R11 ;  /* 0x0400000c0d0e7389 */ /* 0x00006400000c000b */
[----:B01----:R-:W-:Y:S01]  /*1dc30*/  ENDCOLLECTIVE ;  /* 0x000000000000791b */ /* 0x003fe20003800000 */
.L_x_2609:
[----:B------:R-:W-:Y:S01]  /*1dc40*/  IMAD.MOV.U32 R12, RZ, RZ, 0x10 ;  /* 0x00000010ff0c7424 */ /* 0x000fe200078e00ff */
[----:B------:R-:W-:-:S05]  /*1dc50*/  SEL R14, R14, RZ, P4 ;  /* 0x000000ff0e0e7207 */ /* 0x000fca0002000000 */
[----:B------:R-:W-:-:S04]  /*1dc60*/  IMAD.IADD R5, R3, 0x1, R14 ;  /* 0x0000000103057824 */ /* 0x000fc800078e020e */
[----:B------:R-:W-:-:S07]  /*1dc70*/  IMAD.MOV.U32 R13, RZ, RZ, R5 ;  /* 0x000000ffff0d7224 */ /* 0x000fce00078e0005 */
[----:B------:R-:W-:Y:S05]  /*1dc80*/  WARPSYNC.COLLECTIVE R15, `(.L_x_2610) ;  /* 0x000000000f087348 */ /* 0x000fea0003c00000 */
[----:B------:R0:W1:Y:S02]  /*1dc90*/  SHFL.UP P6, R14, R13, R12, R11 ;  /* 0x0400000c0d0e7389 */ /* 0x00006400000c000b */
[----:B01----:R-:W-:Y:S01]  /*1dca0*/  ENDCOLLECTIVE ;  /* 0x000000000000791b */ /* 0x003fe20003800000 */
.L_x_2610:
[----:B------:R-:W-:Y:S02]  /*1dcb0*/  IMAD.MOV.U32 R12, RZ, RZ, 0x1f ;  /* 0x0000001fff0c7424 */ /* 0x000fe400078e00ff */
[----:B------:R-:W-:Y:S01]  /*1dcc0*/  IMAD.MOV.U32 R11, RZ, RZ, 0x1f ;  /* 0x0000001fff0b7424 */ /* 0x000fe200078e00ff */
[----:B------:R-:W-:-:S04]  /*1dcd0*/  SEL R2, R14, RZ, P5 ;  /* 0x000000ff0e027207 */ /* 0x000fc80002800000 */
[----:B------:R-:W-:-:S05]  /*1dce0*/  IADD3 R2, R5, R2, RZ ;  /* 0x0000000205027210 */ /* 0x000fca0007ffe0ff */
[----:B------:R-:W-:-:S07]  /*1dcf0*/  IMAD.MOV.U32 R13, RZ, RZ, R2 ;  /* 0x000000ffff0d7224 */ /* 0x000fce00078e0002 */
[----:B------:R-:W-:Y:S05]  /*1dd00*/  WARPSYNC.COLLECTIVE R15, `(.L_x_2611) ;  /* 0x000000000f087348 */ /* 0x000fea0003c00000 */
[----:B------:R0:W1:Y:S02]  /*1dd10*/  SHFL.IDX P6, R14, R13, R12, R11 ;  /* 0x0000000c0d0e7389 */ /* 0x00006400000c000b */
[----:B01----:R-:W-:Y:S01]  /*1dd20*/  ENDCOLLECTIVE ;  /* 0x000000000000791b */ /* 0x003fe20003800000 */
.L_x_2611:
[----:B------:R-:W-:Y:S05]  /*1dd30*/  BRA `(.L_x_2612) ;  /* 0xffffffbc00407947 */ /* 0x000fea000383ffff */
.L_x_2507:
[----:B------:R-:W-:Y:S01]  /*1dd40*/  BSSY B0, `(.L_x_2613) ;  /* 0x0000007000007945 */ /* 0x000fe20003800000 */
[----:B------:R-:W-:Y:S02]  /*1dd50*/  IMAD.MOV.U32 R12, RZ, RZ, 0x1 ;  /* 0x00000001ff0c7424 */ /* 0x000fe400078e00ff */
[----:B------:R-:W-:Y:S02]  /*1dd60*/  IMAD.MOV.U32 R11, RZ, RZ, RZ ;  /* 0x000000ffff0b7224 */ /* 0x000fe400078e00ff */
[----:B------:R-:W-:-:S07]  /*1dd70*/  IMAD.MOV.U32 R15, RZ, RZ, -0x1 ;  /* 0xffffffffff0f7424 */ /* 0x000fce00078e00ff */
[----:B------:R-:W-:Y:S05]  /*1dd80*/  WARPSYNC.COLLECTIVE R15, `(.L_x_2614) ;  /* 0x000000000f087348 */ /* 0x000fea0003c00000 */
[----:B------:R0:W1:Y:S02]  /*1dd90*/  SHFL.UP P6, R14, R13, R12, R11 ;  /* 0x0400000c0d0e7389 */ /* 0x00006400000c000b */
[----:B01----:R-:W-:Y:S01]  /*1dda0*/  ENDCOLLECTIVE ;  /* 0x000000000000791b */ /* 0x003fe20003800000 */
.L_x_2614:
[----:B------:R-:W-:Y:S05]  /*1ddb0*/  BSYNC B0 ;  /* 0x0000000000007941 */ /* 0x000fea0003800000 */
.L_x_2613:
        /* <DEDUP_REMOVED lines=8> */
.L_x_2615:
[----:B------:R-:W-:Y:S01]  /*1de40*/  IMAD.MOV.U32 R12, RZ, RZ, 0x4 ;  /* 0x00000004ff0c7424 */ /* 0x000fe200078e00ff */
[----:B------:R-:W-:-:S05]  /*1de50*/  SEL R2, R14, RZ, P2 ;  /* 0x000000ff0e027207 */ /* 0x000fca0001000000 */
[----:B------:R-:W-:-:S04]  /*1de60*/  IMAD.IADD R2, R13, 0x1, R2 ;  /* 0x000000010d027824 */ /* 0x000fc800078e0202 */
[----:B------:R-:W-:-:S07]  /*1de70*/  IMAD.MOV.U32 R13, RZ, RZ, R2 ;  /* 0x000000ffff0d7224 */ /* 0x000fce00078e0002 */
[----:B------:R-:W-:Y:S05]  /*1de80*/  WARPSYNC.COLLECTIVE R15, `(.L_x_2616) ;  /* 0x000000000f087348 */ /* 0x000fea0003c00000 */
[----:B------:R0:W1:Y:S02]  /*1de90*/  SHFL.UP P6, R14, R13, R12, R11 ;  /* 0x0400000c0d0e7389 */ /* 0x00006400000c000b */
[----:B01----:R-:W-:Y:S01]  /*1dea0*/  ENDCOLLECTIVE ;  /* 0x000000000000791b */ /* 0x003fe20003800000 */
.L_x_2616:
[----:B------:R-:W-:Y:S01]  /*1deb0*/  IMAD.MOV.U32 R12, RZ, RZ, 0x8 ;  /* 0x00000008ff0c7424 */ /* 0x000fe200078e00ff */
[----:B------:R-:W-:-:S05]  /*1dec0*/  SEL R3, R14, RZ, P3 ;  /* 0x000000ff0e037207 */ /* 0x000fca0001800000 */
[----:B------:R-:W-:-:S04]  /*1ded0*/  IMAD.IADD R3, R2, 0x1, R3 ;  /* 0x0000000102037824 */ /* 0x000fc800078e0203 */
[----:B------:R-:W-:-:S07]  /*1dee0*/  IMAD.MOV.U32 R13, RZ, RZ, R3 ;  /* 0x000000ffff0d7224 */ /* 0x000fce00078e0003 */
[----:B------:R-:W-:Y:S05]  /*1def0*/  WARPSYNC.COLLECTIVE R15, `(.L_x_2617) ;  /* 0x000000000f087348 */ /* 0x000fea0003c00000 */
[----:B------:R0:W1:Y:S02]  /*1df00*/  SHFL.UP P6, R14, R13, R12, R11 ;  /* 0x0400000c0d0e7389 */ /* 0x00006400000c000b */
[----:B01----:R-:W-:Y:S01]  /*1df10*/  ENDCOLLECTIVE ;  /* 0x000000000000791b */ /* 0x003fe20003800000 */
.L_x_2617:
[----:B------:R-:W-:Y:S01]  /*1df20*/  IMAD.MOV.U32 R12, RZ, RZ, 0x10 ;  /* 0x00000010ff0c7424 */ /* 0x000fe200078e00ff */
[----:B------:R-:W-:-:S05]  /*1df30*/  SEL R14, R14, RZ, P4 ;  /* 0x000000ff0e0e7207 */ /* 0x000fca0002000000 */
[----:B------:R-:W-:-:S04]  /*1df40*/  IMAD.IADD R5, R3, 0x1, R14 ;  /* 0x0000000103057824 */ /* 0x000fc800078e020e */
[----:B------:R-:W-:-:S07]  /*1df50*/  IMAD.MOV.U32 R13, RZ, RZ, R5 ;  /* 0x000000ffff0d7224 */ /* 0x000fce00078e0005 */
[----:B------:R-:W-:Y:S05]  /*1df60*/  WARPSYNC.COLLECTIVE R15, `(.L_x_2618) ;  /* 0x000000000f087348 */ /* 0x000fea0003c00000 */
[----:B------:R0:W1:Y:S02]  /*1df70*/  SHFL.UP P6, R14, R13, R12, R11 ;  /* 0x0400000c0d0e7389 */ /* 0x00006400000c000b */
[----:B01----:R-:W-:Y:S01]  /*1df80*/  ENDCOLLECTIVE ;  /* 0x000000000000791b */ /* 0x003fe20003800000 */
.L_x_2618:
[----:B------:R-:W-:Y:S02]  /*1df90*/  IMAD.MOV.U32 R12, RZ, RZ, 0x1f ;  /* 0x0000001fff0c7424 */ /* 0x000fe400078e00ff */
[----:B------:R-:W-:Y:S01]  /*1dfa0*/  IMAD.MOV.U32 R11, RZ, RZ, 0x1f ;  /* 0x0000001fff0b7424 */ /* 0x000fe200078e00ff */
[----:B------:R-:W-:-:S05]  /*1dfb0*/  SEL R2, R14, RZ, P5 ;  /* 0x000000ff0e027207 */ /* 0x000fca0002800000 */
[----:B------:R-:W-:-:S05]  /*1dfc0*/  IMAD.IADD R2, R5, 0x1, R2 ;  /* 0x0000000105027824 */ /* 0x000fca00078e0202 */
[----:B------:R-:W-:-:S07]  /*1dfd0*/  MOV R13, R2 ;  /* 0x00000002000d7202 */ /* 0x000fce0000000f00 */
[----:B------:R-:W-:Y:S05]  /*1dfe0*/  WARPSYNC.COLLECTIVE R15, `(.L_x_2619) ;  /* 0x000000000f087348 */ /* 0x000fea0003c00000 */
[----:B------:R0:W1:Y:S02]  /*1dff0*/  SHFL.IDX P6, R14, R13, R12, R11 ;  /* 0x0000000c0d0e7389 */ /* 0x00006400000c000b */
[----:B01----:R-:W-:Y:S01]  /*1e000*/  ENDCOLLECTIVE ;  /* 0x000000000000791b */ /* 0x003fe20003800000 */
.L_x_2619:
[----:B------:R-:W-:Y:S05]  /*1e010*/  BRA `(.L_x_2620) ;  /* 0xffffffbc002c7947 */ /* 0x000fea000383ffff */
.L_x_2509:
[----:B------:R-:W-:Y:S01]  /*1e020*/  BSSY B0, `(.L_x_2621) ;  /* 0x0000006000007945 */ /* 0x000fe20003800000 */
[----:B------:R-:W-:Y:S01]  /*1e030*/  PLOP3.LUT P6, PT, P6, PT, PT, 0x8, 0x0 ;  /* 0x000000000000781c */ /* 0x000fe200037ce170 */
[----:B------:R-:W-:-:S12]  /*1e040*/  IMAD.MOV.U32 R15, RZ, RZ, -0x1 ;  /* 0xffffffffff0f7424 */ /* 0x000fd800078e00ff */
[----:B0-----:R-:W-:Y:S05]  /*1e050*/  WARPSYNC.COLLECTIVE R15, `(.L_x_2622) ;  /* 0x000000000f087348 */ /* 0x001fea0003c00000 */
[----:B------:R-:W-:Y:S01]  /*1e060*/  VOTE.ANY R14, PT, P6 ;  /* 0x00000000000e7806 */ /* 0x000fe200030e0100 */
[----:B0-----:R-:W-:Y:S06]  /*1e070*/  ENDCOLLECTIVE ;  /* 0x000000000000791b */ /* 0x001fec0003800000 */
.L_x_2622:
[----:B------:R-:W-:Y:S05]  /*1e080*/  BSYNC B0 ;  /* 0x0000000000007941 */ /* 0x000fea0003800000 */
.L_x_2621:
        /* <DEDUP_REMOVED lines=8> */
.L_x_2623:
[----:B------:R-:W-:Y:S02]  /*1e110*/  IMAD.IADD R19, R12, 0x1, R19 ;  /* 0x000000010c137824 */ /* 0x000fe400078e0213 */
[----:B------:R-:W-:Y:S02]  /*1e120*/  IMAD.MOV.U32 R13, RZ, RZ, R4 ;  /* 0x000000ffff0d7224 */ /* 0x000fe400078e0004 */
[----:B------:R-:W-:-:S07]  /*1e130*/  IMAD.MOV.U32 R17, RZ, RZ, R14 ;  /* 0x000000ffff117224 */ /* 0x000fce00078e000e */
[----:B------:R-:W-:Y:S05]  /*1e140*/  WARPSYNC.COLLECTIVE R15, `(.L_x_2624) ;  /* 0x000000000f087348 */ /* 0x000fea0003c00000 */
[----:B------:R0:W1:Y:S02]  /*1e150*/  SHFL.IDX P6, R14, R13, R12, R11 ;  /* 0x0000000c0d0e7389 */ /* 0x00006400000c000b */
[----:B01----:R-:W-:Y:S01]  /*1e160*/  ENDCOLLECTIVE ;  /* 0x000000000000791b */ /* 0x003fe20003800000 */
.L_x_2624:
[----:B------:R-:W-:Y:S01]  /*1e170*/  IMAD.MOV.U32 R4, RZ, RZ, R14 ;  /* 0x000000ffff047224 */ /* 0x000fe200078e000e */
[----:B------:R-:W-:Y:S06]  /*1e180*/  BRA `(.L_x_2625) ;  /* 0xffffffbc00107947 */ /* 0x000fec000383ffff */
.L_x_2511:
[----:B------:R-:W-:Y:S01]  /*1e190*/  BSSY B0, `(.L_x_2626) ;  /* 0x0000007000007945 */ /* 0x000fe20003800000 */
[----:B------:R-:W-:Y:S02]  /*1e1a0*/  IMAD.MOV.U32 R13, RZ, RZ, R2 ;  /* 0x000000ffff0d7224 */ /* 0x000fe400078e0002 */
[----:B------:R-:W-:Y:S02]  /*1e1b0*/  IMAD.MOV.U32 R11, RZ, RZ, 0x1f ;  /* 0x0000001fff0b7424 */ /* 0x000fe400078e00ff */
[----:B------:R-:W-:-:S07]  /*1e1c0*/  IMAD.MOV.U32 R15, RZ, RZ, -0x1 ;  /* 0xffffffffff0f7424 */ /* 0x000fce00078e00ff */
[----:B0-23--:R-:W-:Y:S05]  /*1e1d0*/  WARPSYNC.COLLECTIVE R15, `(.L_x_2627) ;  /* 0x000000000f087348 */ /* 0x00dfea0003c00000 */
[----:B------:R1:W4:Y:S02]  /*1e1e0*/  SHFL.IDX P6, R14, R13, R12, R11 ;  /* 0x0000000c0d0e7389 */ /* 0x00032400000c000b */
[----:B01234-:R-:W-:Y:S01]  /*1e1f0*/  ENDCOLLECTIVE ;  /* 0x000000000000791b */ /* 0x01ffe20003800000 */
.L_x_2627:
[----:B------:R-:W-:Y:S05]  /*1e200*/  BSYNC B0 ;  /* 0x0000000000007941 */ /* 0x000fea0003800000 */
.L_x_2626:
[----:B------:R-:W-:Y:S01]  /*1e210*/  IMAD.MOV.U32 R6, RZ, RZ, R14 ;  /* 0x000000ffff067224 */ /* 0x000fe200078e000e */
[----:B------:R-:W-:Y:S06]  /*1e220*/  BRA `(.L_x_2510) ;  /* 0xffffffbc00007947 */ /* 0x000fec000383ffff */
.L_x_2517:
[----:B-1----:R1:W2:Y:S02]  /*1e230*/  SYNCS.PHASECHK.TRANS64.TRYWAIT P0, [R4+URZ+0x38820], R0 ;  /* 0x03882000040075a7 */ /* 0x0022a4000800017f */
[----:B--2---:R-:W-:Y:S05]  /*1e240*/  @!P0 NANOSLEEP.SYNCS 0x989680 ;  /* 0x009896800000895d */ /* 0x004fea0003900000 */
[----:B------:R-:W2:Y:S02]  /*1e250*/  @!P0 SYNCS.PHASECHK.TRANS64 P0, [R4+URZ+0x38820], R0 ;  /* 0x03882000040085a7 */ /* 0x000ea4000800007f */
[----:B--2---:R-:W-:Y:S05]  /*1e260*/  @!P0 BRA `(.L_x_2517) ;  /* 0xfffffffc00f08947 */ /* 0x004fea000383ffff */
[----:B------:R-:W-:Y:S05]  /*1e270*/  BRA `(.L_x_2628) ;  /* 0xffffffc400587947 */ /* 0x000fea000383ffff */
.L_x_2518:
        /* <DEDUP_REMOVED lines=8> */
[----:B01----:R-:W-:Y:S05]  /*1e300*/  WARPSYNC.COLLECTIVE R15, `(.L_x_2630) ;  /* 0x000000000f087348 */ /* 0x003fea0003c00000 */
[----:B------:R2:W3:Y:S02]  /*1e310*/  SHFL.IDX P6, R14, R13, R12, R11 ;  /* 0x0000000c0d0e7389 */ /* 0x0004e400000c000b */
[----:B0123--:R-:W-:Y:S01]  /*1e320*/  ENDCOLLECTIVE ;  /* 0x000000000000791b */ /* 0x00ffe20003800000 */
.L_x_2630:
[----:B------:R-:W-:Y:S05]  /*1e330*/  BSYNC B0 ;  /* 0x0000000000007941 */ /* 0x000fea0003800000 */
.L_x_2629:
[----:B------:R-:W-:Y:S05]  /*1e340*/  BRA `(.L_x_2631) ;  /* 0xffffffc400407947 */ /* 0x000fea000383ffff */
.L_x_2521:
[----:B------:R-:W-:Y:S01]  /*1e350*/  BSSY B1, `(.L_x_2632) ;  /* 0x0000006000017945 */ /* 0x000fe20003800000 */
[----:B------:R-:W-:-:S07]  /*1e360*/  IMAD.MOV.U32 R15, RZ, RZ, -0x1 ;  /* 0xffffffffff0f7424 */ /* 0x000fce00078e00ff */
[----:B01----:R-:W-:Y:S05]  /*1e370*/  WARPSYNC.COLLECTIVE R15, `(.L_x_2633) ;  /* 0x000000000f0c7348 */ /* 0x003fea0003c00000 */
[----:B------:R-:W-:Y:S02]  /*1e380*/  ELECT P6, UR62, PT ;  /* 0x00000000003e782f */ /* 0x000fe400038c0000 */
[----:B------:R-:W-:Y:S01]  /*1e390*/  MOV R14, UR62 ;  /* 0x0000003e000e7c02 */ /* 0x000fe20008000f00 */
[----:B01----:R-:W-:Y:S10]  /*1e3a0*/  ENDCOLLECTIVE ;  /* 0x000000000000791b */ /* 0x003ff40003800000 */
.L_x_2633:
[----:B------:R-:W-:Y:S05]  /*1e3b0*/  BSYNC B1 ;  /* 0x0000000000017941 */ /* 0x000fea0003800000 */
.L_x_2632:
[----:B------:R-:W-:Y:S05]  /*1e3c0*/  BRA `(.L_x_2634) ;  /* 0xffffffc400387947 */ /* 0x000fea000383ffff */
.L_x_2523:
[----:B-1----:R1:W2:Y:S02]  /*1e3d0*/  SYNCS.PHASECHK.TRANS64.TRYWAIT P1, [R5+URZ+0x38840], R0 ;  /* 0x03884000050075a7 */ /* 0x0022a4000802017f */
[----:B--2---:R-:W-:Y:S05]  /*1e3e0*/  @!P1 NANOSLEEP.SYNCS 0x989680 ;  /* 0x009896800000995d */ /* 0x004fea0003900000 */
[----:B------:R-:W2:Y:S02]  /*1e3f0*/  @!P1 SYNCS.PHASECHK.TRANS64 P1, [R5+URZ+0x38840], R0 ;  /* 0x03884000050095a7 */ /* 0x000ea4000802007f */
[----:B--2---:R-:W-:Y:S05]  /*1e400*/  @!P1 BRA `(.L_x_2523) ;  /* 0xfffffffc00f09947 */ /* 0x004fea000383ffff */
[----:B------:R-:W-:Y:S05]  /*1e410*/  BRA `(.L_x_2635) ;  /* 0xffffffc400607947 */ /* 0x000fea000383ffff */
.L_x_2525:
[----:B--2---:R2:W3:Y:S02]  /*1e420*/  SYNCS.PHASECHK.TRANS64.TRYWAIT P1, [R27+URZ+0x38840], R2 ;  /* 0x038840021b0075a7 */ /* 0x0044e4000802017f */
[----:B---3--:R-:W-:Y:S05]  /*1e430*/  @!P1 NANOSLEEP.SYNCS 0x989680 ;  /* 0x009896800000995d */ /* 0x008fea0003900000 */
[----:B------:R-:W3:Y:S02]  /*1e440*/  @!P1 SYNCS.PHASECHK.TRANS64 P1, [R27+URZ+0x38840], R2 ;  /* 0x038840021b0095a7 */ /* 0x000ee4000802007f */
[----:B---3--:R-:W-:Y:S05]  /*1e450*/  @!P1 BRA `(.L_x_2525) ;  /* 0xfffffffc00f09947 */ /* 0x008fea000383ffff */
[----:B------:R-:W-:Y:S05]  /*1e460*/  BRA `(.L_x_2636) ;  /* 0xffffffc4006c7947 */ /* 0x000fea000383ffff */
.L_x_2527:
[----:B---3--:R3:W4:Y:S02]  /*1e470*/  SYNCS.PHASECHK.TRANS64.TRYWAIT P1, [R5+URZ+0x38860], R0 ;  /* 0x03886000050075a7 */ /* 0x008724000802017f */
[----:B----4-:R-:W-:Y:S05]  /*1e480*/  @!P1 NANOSLEEP.SYNCS 0x989680 ;  /* 0x009896800000995d */ /* 0x010fea0003900000 */
[----:B------:R-:W4:Y:S02]  /*1e490*/  @!P1 SYNCS.PHASECHK.TRANS64 P1, [R5+URZ+0x38860], R0 ;  /* 0x03886000050095a7 */ /* 0x000f24000802007f */
[----:B----4-:R-:W-:Y:S05]  /*1e4a0*/  @!P1 BRA `(.L_x_2527) ;  /* 0xfffffffc00f09947 */ /* 0x010fea000383ffff */
[----:B------:R-:W-:Y:S05]  /*1e4b0*/  BRA `(.L_x_2637) ;  /* 0xffffffc400687947 */ /* 0x000fea000383ffff */
.L_x_2638:
        /* <DEDUP_REMOVED lines=12> */
.L_x_15962:


//--------------------- .text._ZN7cutlass13device_kernelIN5flash11enable_sm90INS1_16FlashAttnFwdSm90INS1_25CollectiveMainloopFwdSm90ILi2EN4cute5tupleIJNS5_1CILi1EEES8_S8_EEENS6_IJNS7_ILi128EEENS7_ILi80EEENS7_ILi256EEEEEELi256ENS_10bfloat16_tEfNS_4arch4Sm90ELb1ELb0ELb1ELb1ELb1ELb1ELb0ELb1ELb1ELb1ELb1ELb0EEENS1_21CollectiveEpilogueFwdINS6_IJSA_SC_SB_EEES9_SE_SG_Li256ELb1ELb1ELb1ELb0EEENS1_36VarlenDynamicPersistentTileSchedulerILi128ELi80ELi256ELi128ELb1ELb1ELb1ELb1ELb1ELb1EEEEEEEEEvNT_6ParamsE --------------------------
	.section	.text._ZN7cutlass13device_kernelIN5flash11enable_sm90INS1_16FlashAttnFwdSm90INS1_25CollectiveMainloopFwdSm90ILi2EN4cute5tupleIJNS5_1CILi1EEES8_S8_EEENS6_IJNS7_ILi128EEENS7_ILi80EEENS7_ILi256EEEEEELi256ENS_10bfloat16_tEfNS_4arch4Sm90ELb1ELb0ELb1ELb1ELb1ELb1ELb0ELb1ELb1ELb1ELb1ELb0EEENS1_21CollectiveEpilogueFwdINS6_IJSA_SC_SB_EEES9_SE_SG_Li256ELb1ELb1ELb1ELb0EEENS1_36VarlenDynamicPersistentTileSchedulerILi128ELi80ELi256ELi128ELb1ELb1ELb1ELb1ELb1ELb1EEEEEEEEEvNT_6ParamsE,"ax",@progbits
	.align	128
.text._ZN7cutlass13device_kernelIN5flash11enable_sm90INS1_16FlashAttnFwdSm90INS1_25CollectiveMainloopFwdSm90ILi2EN4cute5tupleIJNS5_1CILi1EEES8_S8_EEENS6_IJNS7_ILi128EEENS7_ILi80EEENS7_ILi256EEEEEELi256ENS_10bfloat16_tEfNS_4arch4Sm90ELb1ELb0ELb1ELb1ELb1ELb1ELb0ELb1ELb1ELb1ELb1ELb0EEENS1_21CollectiveEpilogueFwdINS6_IJSA_SC_SB_EEES9_SE_SG_Li256ELb1ELb1ELb1ELb0EEENS1_36VarlenDynamicPersistentTileSchedulerILi128ELi80ELi256ELi128ELb1ELb1ELb1ELb1ELb1ELb1EEEEEEEEEvNT_6ParamsE:
        .type           _ZN7cutlass13device_kernelIN5flash11enable_sm90INS1_16FlashAttnFwdSm90INS1_25CollectiveMainloopFwdSm90ILi2EN4cute5tupleIJNS5_1CILi1EEES8_S8_EEENS6_IJNS7_ILi128EEENS7_ILi80EEENS7_ILi256EEEEEELi256ENS_10bfloat16_tEfNS_4arch4Sm90ELb1ELb0ELb1ELb1ELb1ELb1ELb0ELb1ELb1ELb1ELb1ELb0EEENS1_21CollectiveEpilogueFwdINS6_IJSA_SC_SB_EEES9_SE_SG_Li256ELb1ELb1ELb1ELb0EEENS1_36VarlenDynamicPersistentTileSchedulerILi128ELi80ELi256ELi128ELb1ELb1ELb1ELb1ELb1ELb1EEEEEEEEEvNT_6ParamsE,@function
        .size           _ZN7cutlass13device_kernelIN5flash11enable_sm90INS1_16FlashAttnFwdSm90INS1_25CollectiveMainloopFwdSm90ILi2EN4cute5tupleIJNS5_1CILi1EEES8_S8_EEENS6_IJNS7_ILi128EEENS7_ILi80EEENS7_ILi256EEEEEELi256ENS_10bfloat16_tEfNS_4arch4Sm90ELb1ELb0ELb1ELb1ELb1ELb1ELb0ELb1ELb1ELb1ELb1ELb0EEENS1_21CollectiveEpilogueFwdINS6_IJSA_SC_SB_EEES9_SE_SG_Li256ELb1ELb1ELb1ELb0EEENS1_36VarlenDynamicPersistentTileSchedulerILi128ELi80ELi256ELi128ELb1ELb1ELb1ELb1ELb1ELb1EEEEEEEEEvNT_6ParamsE,(.L_x_15963 - _ZN7cutlass13device_kernelIN5flash11enable_sm90INS1_16FlashAttnFwdSm90INS1_25CollectiveMainloopFwdSm90ILi2EN4cute5tupleIJNS5_1CILi1EEES8_S8_EEENS6_IJNS7_ILi128EEENS7_ILi80EEENS7_ILi256EEEEEELi256ENS_10bfloat16_tEfNS_4arch4Sm90ELb1ELb0ELb1ELb1ELb1ELb1ELb0ELb1ELb1ELb1ELb1ELb0EEENS1_21CollectiveEpilogueFwdINS6_IJSA_SC_SB_EEES9_SE_SG_Li256ELb1ELb1ELb1ELb0EEENS1_36VarlenDynamicPersistentTileSchedulerILi128ELi80ELi256ELi128ELb1ELb1ELb1ELb1ELb1ELb1EEEEEEEEEvNT_6ParamsE)
        .other          _ZN7cutlass13device_kernelIN5flash11enable_sm90INS1_16FlashAttnFwdSm90INS1_25CollectiveMainloopFwdSm90ILi2EN4cute5tupleIJNS5_1CILi1EEES8_S8_EEENS6_IJNS7_ILi128EEENS7_ILi80EEENS7_ILi256EEEEEELi256ENS_10bfloat16_tEfNS_4arch4Sm90ELb1ELb0ELb1ELb1ELb1ELb1ELb0ELb1ELb1ELb1ELb1ELb0EEENS1_21CollectiveEpilogueFwdINS6_IJSA_SC_SB_EEES9_SE_SG_Li256ELb1ELb1ELb1ELb0EEENS1_36VarlenDynamicPersistentTileSchedulerILi128ELi80ELi256ELi128ELb1ELb1ELb1ELb1ELb1ELb1EEEEEEEEEvNT_6ParamsE,@"STO_CUDA_ENTRY STV_DEFAULT"
_ZN7cutlass13device_kernelIN5flash11enable_sm90INS1_16FlashAttnFwdSm90INS1_25CollectiveMainloopFwdSm90ILi2EN4cute5tupleIJNS5_1CILi1EEES8_S8_EEENS6_IJNS7_ILi128EEENS7_ILi80EEENS7_ILi256EEEEEELi256ENS_10bfloat16_tEfNS_4arch4Sm90ELb1ELb0ELb1ELb1ELb1ELb1ELb0ELb1ELb1ELb1ELb1ELb0EEENS1_21CollectiveEpilogueFwdINS6_IJSA_SC_SB_EEES9_SE_SG_Li256ELb1ELb1ELb1ELb0EEENS1_36VarlenDynamicPersistentTileSchedulerILi128ELi80ELi256ELi128ELb1ELb1ELb1ELb1ELb1ELb1EEEEEEEEEvNT_6ParamsE:
        /* <DEDUP_REMOVED lines=18> */
.L_x_2640:
[----:B------:R-:W-:Y:S05]  /*0120*/  BSYNC B0 ;  /* 0x0000000000007941 */ /* 0x000fea0003800000 */
.L_x_2639:
        /* <DEDUP_REMOVED lines=41> */
.L_x_2641:
        /* <DEDUP_REMOVED lines=22> */
.L_x_2642:
        /* <DEDUP_REMOVED lines=18> */
.L_x_2643:
        /* <DEDUP_REMOVED lines=22> */
.L_x_2644:
        /* <DEDUP_REMOVED lines=22> */
.L_x_2645:
        /* <DEDUP_REMOVED lines=10> */
.L_x_2648:
        /* <DEDUP_REMOVED lines=17> */
[----:B------:R-:W-:Y:S01]  /*0ab0*/  VIADD R0, R0, 0xffffff80 ;  /* 0xffffff8000007836 */ /* 0x000fe20000000000 */
[----:B------:R-:W-:Y:S01]  /*0ac0*/  R2UR UR4, R23 ;  /* 0x00000000170472ca */ /* 0x000fe200000e0000 */
[----:B------:R-:W-:Y:S02]  /*0ad0*/  IMAD.MOV.U32 R213, RZ, RZ, RZ ;  /* 0x000000ffffd57224 */ /* 0x000fe400078e00ff */
[----:B------:R-:W-:Y:S01]  /*0ae0*/  IMAD.MOV.U32 R229, RZ, RZ, RZ ;  /* 0x000000ffffe57224 */ /* 0x000fe200078e00ff */
[----:B0-----:R-:W-:Y:S01]  /*0af0*/  SHF.R.S32.HI R3, RZ, 0x1f, R0 ;  /* 0x0000001fff037819 */ /* 0x001fe20000011400 */
[----:B------:R-:W-:Y:S02]  /*0b00*/  IMAD.MOV.U32 R226, RZ, RZ, RZ ;  /* 0x000000ffffe27224 */ /* 0x000fe400078e00ff */
[----:B------:R-:W-:Y:S01]  /*0b10*/  IMAD.MOV.U32 R220, RZ, RZ, RZ ;  /* 0x000000ffffdc7224 */ /* 0x000fe200078e00ff */
[----:B------:R-:W-:-:S02]  /*0b20*/  LEA.HI R9, R3, R0, RZ, 0x2 ;  /* 0x0000000003097211 */ /* 0x000fc400078f10ff */
[CC--:B------:R-:W-:Y:S02]  /*0b30*/  LEA.HI R4, R3.reuse, R0.reuse, RZ, 0x4 ;  /* 0x0000000003047211 */ /* 0x0c0fe400078f20ff */
[-C--:B------:R-:W-:Y:S01]  /*0b40*/  LEA.HI R225, R3, R0.reuse, RZ, 0x3 ;  /* 0x0000000003e17211 */ /* 0x080fe200078f18ff */
[----:B------:R-:W-:Y:S01]  /*0b50*/  UIADD3 UR4, UR4, 0x14400, URZ ;  /* 0x0001440004047890 */ /* 0x000fe2000fffe03f */
[----:B------:R-:W-:Y:S02]  /*0b60*/  LOP3.LUT R11, R9, 0xfffffffc, RZ, 0xc0, !PT ;  /* 0xfffffffc090b7812 */ /* 0x000fe400078ec0ff */
[CC--:B------:R-:W-:Y:S02]  /*0b70*/  LEA.HI R6, R3.reuse, R0.reuse, RZ, 0x5 ;  /* 0x0000000003067211 */ /* 0x0c0fe400078f28ff */
[----:B------:R-:W-:Y:S01]  /*0b80*/  LEA.HI R8, R3, R0, RZ, 0x6 ;  /* 0x0000000003087211 */ /* 0x000fe200078f30ff */
[----:B------:R-:W-:Y:S01]  /*0b90*/  IMAD.IADD R12, R0, 0x1, -R11 ;  /* 0x00000001000c7824 */ /* 0x000fe200078e0a0b */
[----:B------:R-:W-:Y:S01]  /*0ba0*/  LOP3.LUT R7, R225, 0xfffffff8, RZ, 0xc0, !PT ;  /* 0xfffffff8e1077812 */ /* 0x000fe200078ec0ff */
[----:B------:R-:W-:Y:S01]  /*0bb0*/  IMAD.SHL.U32 R6, R6, 0x20, RZ ;  /* 0x0000002006067824 */ /* 0x000fe200078e00ff */
[----:B------:R-:W-:Y:S01]  /*0bc0*/  SHF.R.S32.HI R225, RZ, 0x3, R225 ;  /* 0x00000003ffe17819 */ /* 0x000fe200000114e1 */
[----:B------:R-:W-:-:S02]  /*0bd0*/  IMAD.SHL.U32 R8, R8, 0x8, RZ ;  /* 0x0000000808087824 */ /* 0x000fc400078e00ff */
[----:B------:R-:W-:Y:S01]  /*0be0*/  IMAD.IADD R16, R0, 0x1, -R7 ;  /* 0x0000000100107824 */ /* 0x000fe200078e0a07 */
[----:B------:R-:W-:Y:S02]  /*0bf0*/  SHF.R.S32.HI R7, RZ, 0x4, R4 ;  /* 0x00000004ff077819 */ /* 0x000fe40000011404 */
[----:B------:R-:W-:Y:S01]  /*0c00*/  LOP3.LUT R6, R6, 0xfffffc00, RZ, 0xc0, !PT ;  /* 0xfffffc0006067812 */ /* 0x000fe200078ec0ff */
[----:B------:R-:W-:Y:S01]  /*0c10*/  IMAD.SHL.U32 R216, R16, 0x4, RZ ;  /* 0x0000000410d87824 */ /* 0x000fe200078e00ff */
[----:B------:R-:W-:-:S03]  /*0c20*/  LOP3.LUT R25, R8, 0xfffffe00, RZ, 0xc0, !PT ;  /* 0xfffffe0008197812 */ /* 0x000fc600078ec0ff */
[C---:B------:R-:W-:Y:S01]  /*0c30*/  VIADD R222, R216.reuse, 0x40 ;  /* 0x00000040d8de7836 */ /* 0x040fe20000000000 */
[----:B------:R-:W-:Y:S01]  /*0c40*/  SHF.R.S32.HI R217, RZ, 0x1f, R216 ;  /* 0x0000001fffd97819 */ /* 0x000fe200000114d8 */
[C---:B------:R-:W-:Y:S02]  /*0c50*/  VIADD R221, R216.reuse, 0x20 ;  /* 0x00000020d8dd7836 */ /* 0x040fe40000000000 */
[C---:B------:R-:W-:Y:S02]  /*0c60*/  IMAD.IADD R214, R216.reuse, 0x1, R222 ;  /* 0x00000001d8d67824 */ /* 0x040fe400078e02de */
[----:B------:R-:W-:Y:S01]  /*0c70*/  VIADD R223, R216, 0x60 ;  /* 0x00000060d8df7836 */ /* 0x000fe20000000000 */
[----:B--2---:R-:W-:Y:S02]  /*0c80*/  R2UR UR5, R2 ;  /* 0x00000000020572ca */ /* 0x004fe400000e0000 */
[----:B------:R-:W-:Y:S02]  /*0c90*/  LEA.HI R2, R3, R0, RZ, 0x7 ;  /* 0x0000000003027211 */ /* 0x000fe400078f38ff */
[----:B------:R-:W-:-:S02]  /*0ca0*/  LOP3.LUT R3, R4, 0x3fffff0, RZ, 0xc0, !PT ;  /* 0x03fffff004037812 */ /* 0x000fc400078ec0ff */
[----:B------:R-:W-:Y:S02]  /*0cb0*/  LOP3.LUT R5, R2, 0xffffff80, RZ, 0xc0, !PT ;  /* 0xffffff8002057812 */ /* 0x000fe400078ec0ff */
[----:B------:R-:W-:-:S03]  /*0cc0*/  LEA.HI R4, R4, R7, RZ, 0x1 ;  /* 0x0000000704047211 */ /* 0x000fc600078f08ff */
[----:B------:R-:W-:Y:S01]  /*0cd0*/  IMAD.IADD R21, R0, 0x1, -R5 ;  /* 0x0000000100157824 */ /* 0x000fe200078e0a05 */
[----:B------:R-:W-:Y:S01]  /*0ce0*/  LOP3.LUT R4, R4, 0x1ffffffe, RZ, 0xc0, !PT ;  /* 0x1ffffffe04047812 */ /* 0x000fe200078ec0ff */
[----:B------:R-:W-:Y:S01]  /*0cf0*/  IMAD.IADD R5, R0, 0x1, -R3 ;  /* 0x0000000100057824 */ /* 0x000fe200078e0a03 */
[----:B------:R-:W-:Y:S01]  /*0d00*/  SHF.R.S32.HI R3, RZ, 0x7, R2 ;  /* 0x00000007ff037819 */ /* 0x000fe20000011402 */
[----:B------:R-:W-:Y:S01]  /*0d10*/  ULOP3.LUT UR5, UR5, 0x1, URZ, 0xfc, !UPT ;  /* 0x0000000105057892 */ /* 0x000fe2000f8efc3f */
[----:B------:R-:W-:Y:S01]  /*0d20*/  SHF.R.S32.HI R9, RZ, 0x1f, R21 ;  /* 0x0000001fff097819 */ /* 0x000fe20000011415 */
[----:B------:R-:W-:Y:S01]  /*0d30*/  IMAD.IADD R4, R7, 0x1, -R4 ;  /* 0x0000000107047824 */ /* 0x000fe200078e0a04 */
[----:B------:R-:W-:Y:S01]  /*0d40*/  LEA.HI R2, R2, R3, RZ, 0x1 ;  /* 0x0000000302027211 */ /* 0x000fe200078f08ff */
[----:B------:R-:W-:Y:S01]  /*0d50*/  IMAD R5, R5, 0x40, R6 ;  /* 0x0000004005057824 */ /* 0x000fe200078e0206 */
[-C--:B------:R-:W-:Y:S01]  /*0d60*/  LEA.HI R10, R9, R21.reuse, RZ, 0x2 ;  /* 0x00000015090a7211 */ /* 0x080fe200078f10ff */
[----:B------:R-:W-:Y:S01]  /*0d70*/  VIADD R7, R225, 0x20 ;  /* 0x00000020e1077836 */ /* 0x000fe20000000000 */
[----:B------:R-:W-:Y:S01]  /*0d80*/  LEA.HI R9, R9, R21, RZ, 0x5 ;  /* 0x0000001509097211 */ /* 0x000fe200078f28ff */
[----:B------:R-:W-:Y:S01]  /*0d90*/  STL [R1+0x13c], R21 ;  /* 0x00013c1501007387 */ /* 0x000fe20000100800 */
[----:B------:R-:W-:-:S02]  /*0da0*/  SHF.R.S32.HI R0, RZ, 0x2, R10 ;  /* 0x00000002ff007819 */ /* 0x000fc4000001140a */
[----:B------:R-:W-:Y:S01]  /*0db0*/  SHF.R.S32.HI R11, RZ, 0x1f, R10 ;  /* 0x0000001fff0b7819 */ /* 0x000fe2000001140a */
[----:B------:R-:W-:Y:S01]  /*0dc0*/  STL [R1+0x8c], R16 ;  /* 0x00008c1001007387 */ /* 0x000fe20000100800 */
[----:B------:R-:W-:Y:S02]  /*0dd0*/  SHF.R.S32.HI R9, RZ, 0x5, R9 ;  /* 0x00000005ff097819 */ /* 0x000fe40000011409 */
[----:B------:R-:W-:Y:S02]  /*0de0*/  LEA.HI R11, R11, R0, RZ, 0x3 ;  /* 0x000000000b0b7211 */ /* 0x000fe400078f18ff */
[----:B------:R-:W-:Y:S02]  /*0df0*/  LOP3.LUT R2, R2, 0x3fffffe, RZ, 0xc0, !PT ;  /* 0x03fffffe02027812 */ /* 0x000fe400078ec0ff */
[----:B------:R-:W-:Y:S02]  /*0e00*/  LOP3.LUT R11, R11, 0xfffffff8, RZ, 0xc0, !PT ;  /* 0xfffffff80b0b7812 */ /* 0x000fe400078ec0ff */
[----:B------:R-:W-:Y:S01]  /*0e10*/  SHF.R.S32.HI R6, RZ, 0x1f, R7 ;  /* 0x0000001fff067819 */ /* 0x000fe20000011407 */
[----:B------:R-:W-:Y:S01]  /*0e20*/  IMAD.IADD R2, R3, 0x1, -R2 ;  /* 0x0000000103027824 */ /* 0x000fe200078e0a02 */
[----:B------:R-:W-:Y:S01]  /*0e30*/  LOP3.LUT R10, R10, 0x7ffffffc, RZ, 0xc0, !PT ;  /* 0x7ffffffc0a0a7812 */ /* 0x000fe200078ec0ff */
[----:B------:R-:W-:Y:S01]  /*0e40*/  IMAD.IADD R0, R0, 0x1, -R11 ;  /* 0x0000000100007824 */ /* 0x000fe200078e0a0b */
[----:B------:R-:W-:Y:S01]  /*0e50*/  LEA.HI R6, R6, R7, RZ, 0x3 ;  /* 0x0000000706067211 */ /* 0x000fe200078f18ff */
[----:B------:R-:W-:Y:S01]  /*0e60*/  IMAD R3, R4, 0x8, R5 ;  /* 0x0000000804037824 */ /* 0x000fe200078e0205 */
[----:B------:R-:W-:Y:S01]  /*0e70*/  SHF.R.S32.HI R5, RZ, 0x1f, R214 ;  /* 0x0000001fff057819 */ /* 0x000fe200000114d6 */
[----:B------:R-:W-:-:S02]  /*0e80*/  IMAD R9, R9, 0x10, R0 ;  /* 0x0000001009097824 */ /* 0x000fc400078e0200 */
[----:B------:R-:W-:Y:S01]  /*0e90*/  IMAD.SHL.U32 R0, R225, 0x40, RZ ;  /* 0x00000040e1007824 */ /* 0x000fe200078e00ff */
[----:B------:R0:W-:Y:S01]  /*0ea0*/  STL [R1+0x1d0], R3 ;  /* 0x0001d00301007387 */ /* 0x0001e20000100800 */
[----:B------:R-:W-:Y:S01]  /*0eb0*/  IMAD.SHL.U32 R4, R7, 0x40, RZ ;  /* 0x0000004007047824 */ /* 0x000fe200078e00ff */
[----:B------:R-:W-:Y:S01]  /*0ec0*/  LEA.HI R212, R5, R214, RZ, 0x3 ;  /* 0x000000d605d47211 */ /* 0x000fe200078f18ff */
[----:B------:R-:W-:Y:S01]  /*0ed0*/  IMAD.SHL.U32 R6, R6, 0x40, RZ ;  /* 0x0000004006067824 */ /* 0x000fe200078e00ff */
[----:B------:R-:W-:Y:S01]  /*0ee0*/  LOP3.LUT R19, R0, 0x1c0, RZ, 0xc0, !PT ;  /* 0x000001c000137812 */ /* 0x000fe200078ec0ff */
[----:B------:R-:W-:Y:S01]  /*0ef0*/  IMAD R11, R2, 0x40, R9 ;  /* 0x00000040020b7824 */ /* 0x000fe200078e0209 */
[----:B------:R-:W-:Y:S01]  /*0f00*/  LEA.HI R0, R12, R12, RZ, 0x1 ;  /* 0x0000000c0c007211 */ /* 0x000fe200078f08ff */
[----:B------:R-:W-:Y:S01]  /*0f10*/  STL [R1+0x68], R25 ;  /* 0x0000681901007387 */ /* 0x000fe20000100800 */
[----:B------:R-:W-:Y:S01]  /*0f20*/  LOP3.LUT R24, R4, 0x1c0, RZ, 0xc0, !PT ;  /* 0x000001c004187812 */ /* 0x000fe200078ec0ff */
[----:B------:R-:W-:Y:S01]  /*0f30*/  VIADD R9, R225, 0x40 ;  /* 0x00000040e1097836 */ /* 0x000fe20000000000 */
[----:B0-----:R-:W-:Y:S01]  /*0f40*/  LOP3.LUT R3, R0, 0x1ffffffe, RZ, 0xc0, !PT ;  /* 0x1ffffffe00037812 */ /* 0x001fe200078ec0ff */
[----:B------:R-:W-:Y:S01]  /*0f50*/  IMAD.SHL.U32 R16, R16, 0x8, RZ ;  /* 0x0000000810107824 */ /* 0x000fe200078e00ff */
[----:B------:R-:W-:Y:S01]  /*0f60*/  LEA.HI R0, R5, R214, RZ, 0x6 ;  /* 0x000000d605007211 */ /* 0x000fe200078f30ff */
[----:B------:R-:W-:Y:S01]  /*0f70*/  IMAD.IADD R10, R21, 0x1, -R10 ;  /* 0x00000001150a7824 */ /* 0x000fe200078e0a0a */
[----:B------:R-:W-:Y:S01]  /*0f80*/  SHF.R.U32.HI R26, RZ, 0x3, R19 ;  /* 0x00000003ff1a7819 */ /* 0x000fe20000011613 */
[----:B------:R-:W-:Y:S01]  /*0f90*/  IMAD.IADD R3, R12, 0x1, -R3 ;  /* 0x000000010c037824 */ /* 0x000fe200078e0a03 */
[----:B------:R-:W-:Y:S01]  /*0fa0*/  LOP3.LUT R18, R6, 0xfffffe00, RZ, 0xc0, !PT ;  /* 0xfffffe0006127812 */ /* 0x000fe200078ec0ff */
[----:B------:R-:W-:Y:S01]  /*0fb0*/  IMAD.SHL.U32 R4, R0, 0x80, RZ ;  /* 0x0000008000047824 */ /* 0x000fe200078e00ff */
[----:B------:R-:W-:Y:S01]  /*0fc0*/  LOP3.LUT R0, R19, 0x38, R212, 0xf8, !PT ;  /* 0x0000003813007812 */ /* 0x000fe200078ef8d4 */
[----:B------:R-:W-:Y:S01]  /*0fd0*/  IMAD.U32 R12, RZ, RZ, UR4 ;  /* 0x00000004ff0c7e24 */ /* 0x000fe2000f8e00ff */
[----:B------:R-:W-:Y:S01]  /*0fe0*/  SHF.R.S32.HI R2, RZ, 0x1f, R9 ;  /* 0x0000001fff027819 */ /* 0x000fe20000011409 */
[----:B------:R-:W-:Y:S01]  /*0ff0*/  STL [R1+0x64], R18 ;  /* 0x0000641201007387 */ /* 0x000fe20000100800 */
[----:B------:R-:W-:Y:S01]  /*1000*/  LOP3.LUT R5, R0, R26, RZ, 0x3c, !PT ;  /* 0x0000001a00057212 */ /* 0x000fe200078e3cff */
[----:B------:R-:W-:Y:S01]  /*1010*/  IMAD.U32 R0, RZ, RZ, UR5 ;  /* 0x00000005ff007e24 */ /* 0x000fe2000f8e00ff */
[----:B------:R-:W-:Y:S01]  /*1020*/  LOP3.LUT R4, R4, 0xffffe000, RZ, 0xc0, !PT ;  /* 0xffffe00004047812 */ /* 0x000fe200078ec0ff */
[----:B------:R-:W-:Y:S01]  /*1030*/  STL [R1+0x1cc], R11 ;  /* 0x0001cc0b01007387 */ /* 0x000fe20000100800 */
[----:B------:R-:W-:Y:S01]  /*1040*/  LEA.HI R2, R2, R9, RZ, 0x3 ;  /* 0x0000000902027211 */ /* 0x000fe200078f18ff */
[----:B------:R-:W-:Y:S01]  /*1050*/  IMAD.MOV.U32 R6, RZ, RZ, R14 ;  /* 0x000000ffff067224 */ /* 0x000fe200078e000e */
[----:B------:R-:W-:Y:S01]  /*1060*/  SHF.R.U32.HI R20, RZ, 0x3, R24 ;  /* 0x00000003ff147819 */ /* 0x000fe20000011618 */
[----:B------:R-:W-:Y:S01]  /*1070*/  STL [R1+0xa0], RZ ;  /* 0x0000a0ff01007387 */ /* 0x000fe20000100800 */
[----:B------:R-:W-:Y:S01]  /*1080*/  LOP3.LUT R7, R24, 0x38, R212, 0xf8, !PT ;  /* 0x0000003818077812 */ /* 0x000fe200078ef8d4 */
[----:B------:R-:W-:Y:S01]  /*1090*/  IMAD.SHL.U32 R2, R2, 0x40, RZ ;  /* 0x0000004002027824 */ /* 0x000fe200078e00ff */
[----:B------:R-:W-:Y:S01]  /*10a0*/  IADD3 R8, R5, R4, R25 ;  /* 0x0000000405087210 */ /* 0x000fe20007ffe019 */
[----:B------:R0:W-:Y:S01]  /*10b0*/  STL [R1+0x5c], R0 ;  /* 0x00005c0001007387 */ /* 0x0001e20000100800 */
[----:B------:R-:W-:Y:S01]  /*10c0*/  IMAD.MOV.U32 R5, RZ, RZ, R13 ;  /* 0x000000ffff057224 */ /* 0x000fe200078e000d */
[----:B------:R-:W-:Y:S01]  /*10d0*/  LOP3.LUT R7, R7, R20, RZ, 0x3c, !PT ;  /* 0x0000001407077212 */ /* 0x000fe200078e3cff */
[----:B------:R-:W-:Y:S01]  /*10e0*/  IMAD.SHL.U32 R45, R10, 0x2, RZ ;  /* 0x000000020a2d7824 */ /* 0x000fe200078e00ff */
[----:B------:R-:W-:Y:S01]  /*10f0*/  SHF.R.S32.HI R14, RZ, 0x1f, R221 ;  /* 0x0000001fff0e7819 */ /* 0x000fe200000114dd */
[----:B------:R1:W-:Y:S01]  /*1100*/  STL [R1+0x128], R12 ;  /* 0x0001280c01007387 */ /* 0x0003e20000100800 */
[----:B------:R-:W-:Y:S01]  /*1110*/  IADD3 R4, R7, R4, R18 ;  /* 0x0000000407047210 */ /* 0x000fe20007ffe012 */
[----:B------:R-:W-:Y:S01]  /*1120*/  IMAD.MOV.U32 R7, RZ, RZ, R15 ;  /* 0x000000ffff077224 */ /* 0x000fe200078e000f */
[----:B------:R-:W-:Y:S01]  /*1130*/  SHF.R.S32.HI R15, RZ, 0x1f, R222 ;  /* 0x0000001fff0f7819 */ /* 0x000fe200000114de */
[----:B------:R-:W-:Y:S01]  /*1140*/  VIADD R44, R45, 0x8 ;  /* 0x000000082d2c7836 */ /* 0x000fe20000000000 */
[----:B------:R-:W-:Y:S01]  /*1150*/  LOP3.LUT R2, R2, 0xfffffe00, RZ, 0xc0, !PT ;  /* 0xfffffe0002027812 */ /* 0x000fe200078ec0ff */
[----:B0-----:R-:W-:Y:S01]  /*1160*/  IMAD.SHL.U32 R0, R9, 0x40, RZ ;  /* 0x0000004009007824 */ /* 0x001fe200078e00ff */
[----:B------:R-:W-:Y:S01]  /*1170*/  SHF.R.S32.HI R17, RZ, 0x1f, R16 ;  /* 0x0000001fff117819 */ /* 0x000fe20000011410 */
[----:B------:R-:W-:-:S02]  /*1180*/  VIADD R43, R45, 0x10 ;  /* 0x000000102d2b7836 */ /* 0x000fc40000000000 */
[C---:B------:R-:W-:Y:S01]  /*1190*/  VIADD R42, R45.reuse, 0x18 ;  /* 0x000000182d2a7836 */ /* 0x040fe20000000000 */
[----:B------:R-:W-:Y:S01]  /*11a0*/  LOP3.LUT R9, R0, 0x1c0, RZ, 0xc0, !PT ;  /* 0x000001c000097812 */ /* 0x000fe200078ec0ff */
[----:B------:R-:W-:Y:S01]  /*11b0*/  VIADD R41, R45, 0x20 ;  /* 0x000000202d297836 */ /* 0x000fe20000000000 */
[----:B------:R-:W-:Y:S01]  /*11c0*/  LOP3.LUT R0, R19, 0x38, R16, 0xf8, !PT ;  /* 0x0000003813007812 */ /* 0x000fe200078ef810 */
[C---:B------:R-:W-:Y:S01]  /*11d0*/  VIADD R40, R45.reuse, 0x28 ;  /* 0x000000282d287836 */ /* 0x040fe20000000000 */
[----:B-1----:R-:W-:Y:S01]  /*11e0*/  SHF.R.U32.HI R12, RZ, 0x3, R9 ;  /* 0x00000003ff0c7819 */ /* 0x002fe20000011609 */
[----:B------:R-:W-:Y:S01]  /*11f0*/  VIADD R39, R45, 0x30 ;  /* 0x000000302d277836 */ /* 0x000fe20000000000 */
[----:B------:R-:W-:Y:S01]  /*1200*/  LOP3.LUT R13, R25, R0, R26, 0xf6, !PT ;  /* 0x00000000190d7212 */ /* 0x000fe200078ef61a */
[----:B------:R-:W-:Y:S01]  /*1210*/  VIADD R38, R45, 0x38 ;  /* 0x000000382d267836 */ /* 0x000fe20000000000 */
[--C-:B------:R-:W-:Y:S01]  /*1220*/  LOP3.LUT R9, R9, 0x38, R16.reuse, 0xf8, !PT ;  /* 0x0000003809097812 */ /* 0x100fe200078ef810 */
[C---:B------:R-:W-:Y:S01]  /*1230*/  VIADD R37, R45.reuse, 0x40 ;  /* 0x000000402d257836 */ /* 0x040fe20000000000 */
[----:B------:R-:W-:Y:S01]  /*1240*/  LOP3.LUT R0, R24, 0x38, R16, 0xf8, !PT ;  /* 0x0000003818007812 */ /* 0x000fe200078ef810 */
[----:B------:R0:W-:Y:S01]  /*1250*/  STL [R1+0x88], R13 ;  /* 0x0000880d01007387 */ /* 0x0001e20000100800 */
[----:B------:R-:W-:Y:S01]  /*1260*/  LOP3.LUT R9, R2, R9, R12, 0xf6, !PT ;  /* 0x0000000902097212 */ /* 0x000fe200078ef60c */
[C---:B------:R-:W-:Y:S01]  /*1270*/  VIADD R36, R45.reuse, 0x48 ;  /* 0x000000482d247836 */ /* 0x040fe20000000000 */
[----:B------:R-:W-:Y:S01]  /*1280*/  LOP3.LUT R0, R18, R0, R20, 0xf6, !PT ;  /* 0x0000000012007212 */ /* 0x000fe200078ef614 */
[----:B------:R1:W-:Y:S01]  /*1290*/  STL [R1+0x134], R14 ;  /* 0x0001340e01007387 */ /* 0x0003e20000100800 */
[----:B------:R-:W-:-:S02]  /*12a0*/  VIADD R35, R45, 0x50 ;  /* 0x000000502d237836 */ /* 0x000fc40000000000 */
[C---:B------:R-:W-:Y:S01]  /*12b0*/  VIADD R34, R45.reuse, 0x58 ;  /* 0x000000582d227836 */ /* 0x040fe20000000000 */
[----:B------:R2:W-:Y:S01]  /*12c0*/  STL [R1+0x130], R15 ;  /* 0x0001300f01007387 */ /* 0x0005e20000100800 */
[----:B------:R-:W-:Y:S01]  /*12d0*/  VIADD R33, R45, 0x60 ;  /* 0x000000602d217836 */ /* 0x000fe20000000000 */
[----:B0-----:R-:W-:Y:S01]  /*12e0*/  LEA R13, R13, UR4, 0x1 ;  /* 0x000000040d0d7c11 */ /* 0x001fe2000f8e08ff */
[C---:B------:R-:W-:Y:S02]  /*12f0*/  VIADD R32, R45.reuse, 0x68 ;  /* 0x000000682d207836 */ /* 0x040fe40000000000 */
[C---:B------:R-:W-:Y:S01]  /*1300*/  VIADD R31, R45.reuse, 0x70 ;  /* 0x000000702d1f7836 */ /* 0x040fe20000000000 */
[----:B-1----:R-:W-:Y:S01]  /*1310*/  SHF.R.S32.HI R14, RZ, 0x1f, R223 ;  /* 0x0000001fff0e7819 */ /* 0x002fe200000114df */
[C---:B------:R-:W-:Y:S02]  /*1320*/  VIADD R30, R45.reuse, 0x78 ;  /* 0x000000782d1e7836 */ /* 0x040fe40000000000 */
[----:B------:R-:W-:-:S02]  /*1330*/  VIADD R29, R45, 0x80 ;  /* 0x000000802d1d7836 */ /* 0x000fc40000000000 */
[----:B------:R-:W-:Y:S01]  /*1340*/  STL [R1+0x12c], R14 ;  /* 0x00012c0e01007387 */ /* 0x000fe20000100800 */
[C---:B------:R-:W-:Y:S02]  /*1350*/  VIADD R28, R45.reuse, 0x88 ;  /* 0x000000882d1c7836 */ /* 0x040fe40000000000 */
        /* <DEDUP_REMOVED lines=9> */
[C---:B------:R-:W-:Y:S02]  /*13f0*/  VIADD R18, R45.reuse, 0xc0 ;  /* 0x000000c02d127836 */ /* 0x040fe40000000000 */
[C---:B--2---:R-:W-:Y:S01]  /*1400*/  VIADD R15, R45.reuse, 0xc8 ;  /* 0x000000c82d0f7836 */ /* 0x044fe20000000000 */
[----:B0-----:R-:W-:Y:S01]  /*1410*/  SHF.R.S32.HI R2, RZ, 0x3, R212 ;  /* 0x00000003ff027819 */ /* 0x001fe200000114d4 */
[C---:B------:R-:W-:Y:S01]  /*1420*/  VIADD R14, R45.reuse, 0xd0 ;  /* 0x000000d02d0e7836 */ /* 0x040fe20000000000 */
[----:B------:R-:W-:Y:S01]  /*1430*/  LOP3.LUT R212, R212, 0xfffffff8, RZ, 0xc0, !PT ;  /* 0xfffffff8d4d47812 */ /* 0x000fe200078ec0ff */
[C---:B------:R-:W-:Y:S02]  /*1440*/  VIADD R13, R45.reuse, 0xd8 ;  /* 0x000000d82d0d7836 */ /* 0x040fe40000000000 */
[----:B------:R0:W-:Y:S01]  /*1450*/  STL [R1+0x138], R2 ;  /* 0x0001380201007387 */ /* 0x0001e20000100800 */
[C---:B------:R-:W-:Y:S01]  /*1460*/  VIADD R12, R45.reuse, 0xe0 ;  /* 0x000000e02d0c7836 */ /* 0x040fe20000000000 */
[----:B------:R-:W-:Y:S01]  /*1470*/  SHF.R.S32.HI R215, RZ, 0x1f, R212 ;  /* 0x0000001fffd77819 */ /* 0x000fe200000114d4 */
[----:B------:R-:W-:-:S02]  /*1480*/  VIADD R10, R45, 0xe8 ;  /* 0x000000e82d0a7836 */ /* 0x000fc40000000000 */
[----:B------:R-:W-:Y:S02]  /*1490*/  IMAD R3, R3, 0x8, R11 ;  /* 0x0000000803037824 */ /* 0x000fe400078e020b */
[C---:B------:R-:W-:Y:S02]  /*14a0*/  VIADD R19, R16.reuse, 0x80 ;  /* 0x0000008010137836 */ /* 0x040fe40000000000 */
[----:B------:R-:W-:Y:S01]  /*14b0*/  VIADD R22, R16, 0xc0 ;  /* 0x000000c010167836 */ /* 0x000fe20000000000 */
[----:B0-----:R-:W-:Y:S02]  /*14c0*/  LEA R2, R0, UR4, 0x1 ;  /* 0x0000000400027c11 */ /* 0x001fe4000f8e08ff */
[----:B------:R-:W-:Y:S02]  /*14d0*/  LEA R0, R9, UR4, 0x1 ;  /* 0x0000000409007c11 */ /* 0x000fe4000f8e08ff */
[----:B------:R-:W-:Y:S01]  /*14e0*/  SHF.R.S32.HI R9, RZ, 0x1f, R43 ;  /* 0x0000001fff097819 */ /* 0x000fe2000001142b */
[----:B------:R0:W-:Y:S01]  /*14f0*/  STL [R1+0x1c4], R2 ;  /* 0x0001c40201007387 */ /* 0x0001e20000100800 */
[----:B------:R-:W-:-:S02]  /*1500*/  SHF.R.S32.HI R219, RZ, 0x1f, R19 ;  /* 0x0000001fffdb7819 */ /* 0x000fc40000011413 */
[----:B------:R-:W-:Y:S01]  /*1510*/  SHF.R.S32.HI R218, RZ, 0x1f, R22 ;  /* 0x0000001fffda7819 */ /* 0x000fe20000011416 */
[----:B------:R1:W-:Y:S04]  /*1520*/  STL [R1+0x1bc], R0 ;  /* 0x0001bc0001007387 */ /* 0x0003e80000100800 */
[----:B------:R2:W-:Y:S01]  /*1530*/  STL [R1+0x120], R44 ;  /* 0x0001202c01007387 */ /* 0x0005e20000100800 */
[----:B0-----:R-:W-:-:S03]  /*1540*/  VIADD R2, R45, 0xf0 ;  /* 0x000000f02d027836 */ /* 0x001fc60000000000 */
[----:B------:R-:W-:Y:S01]  /*1550*/  STL [R1+0x11c], R43 ;  /* 0x00011c2b01007387 */ /* 0x000fe20000100800 */
[----:B-1----:R-:W-:-:S03]  /*1560*/  VIADD R0, R45, 0xf8 ;  /* 0x000000f82d007836 */ /* 0x002fc60000000000 */
[----:B------:R0:W-:Y:S01]  /*1570*/  STL [R1+0x118], R42 ;  /* 0x0001182a01007387 */ /* 0x0001e20000100800 */
[----:B--2---:R-:W-:-:S03]  /*1580*/  SHF.R.S32.HI R44, RZ, 0x1f, R44 ;  /* 0x0000001fff2c7819 */ /* 0x004fc6000001142c */
[----:B------:R1:W-:Y:S04]  /*1590*/  STL [R1+0x114], R41 ;  /* 0x0001142901007387 */ /* 0x0003e80000100800 */
[----:B------:R-:W-:Y:S01]  /*15a0*/  STL [R1+0x110], R40 ;  /* 0x0001102801007387 */ /* 0x000fe20000100800 */
[----:B0-----:R-:W-:-:S03]  /*15b0*/  SHF.R.S32.HI R42, RZ, 0x1f, R42 ;  /* 0x0000001fff2a7819 */ /* 0x001fc6000001142a */
[----:B------:R0:W-:Y:S01]  /*15c0*/  STL [R1+0x10c], R39 ;  /* 0x00010c2701007387 */ /* 0x0001e20000100800 */
[----:B-1----:R-:W-:-:S03]  /*15d0*/  SHF.R.S32.HI R41, RZ, 0x1f, R41 ;  /* 0x0000001fff297819 */ /* 0x002fc60000011429 */
        /* <DEDUP_REMOVED lines=40> */
[----:B------:R-:W-:Y:S04]  /*1860*/  STL [R1+0x1b8], R44 ;  /* 0x0001b82c01007387 */ /* 0x000fe80000100800 */
[----:B------:R1:W-:Y:S01]  /*1870*/  STL [R1+0xa8], R0 ;  /* 0x0000a80001007387 */ /* 0x0003e20000100800 */
[----:B0-----:R-:W-:-:S03]  /*1880*/  SHF.R.S32.HI R2, RZ, 0x1f, R2 ;  /* 0x0000001fff027819 */ /* 0x001fc60000011402 */
[----:B------:R0:W-:Y:S04]  /*1890*/  STL [R1+0x1b4], R9 ;  /* 0x0001b40901007387 */ /* 0x0001e80000100800 */
[----:B------:R-:W-:Y:S01]  /*18a0*/  STL [R1+0x1b0], R42 ;  /* 0x0001b02a01007387 */ /* 0x000fe20000100800 */
[----:B-1----:R-:W-:-:S03]  /*18b0*/  SHF.R.S32.HI R0, RZ, 0x1f, R0 ;  /* 0x0000001fff007819 */ /* 0x002fc60000011400 */
[----:B------:R-:W-:Y:S01]  /*18c0*/  STL [R1+0x1ac], R41 ;  /* 0x0001ac2901007387 */ /* 0x000fe20000100800 */
[----:B0-----:R-:W-:-:S05]  /*18d0*/  SHF.R.S32.HI R9, RZ, 0x1f, R40 ;  /* 0x0000001fff097819 */ /* 0x001fca0000011428 */
[----:B------:R0:W-:Y:S04]  /*18e0*/  STL [R1+0x1a8], R9 ;  /* 0x0001a80901007387 */ /* 0x0001e80000100800 */
[----:B------:R-:W-:Y:S04]  /*18f0*/  STL [R1+0x1a4], R39 ;  /* 0x0001a42701007387 */ /* 0x000fe80000100800 */
        /* <DEDUP_REMOVED lines=30> */
[----:B------:R-:W-:Y:S04]  /*1ae0*/  STL [R1+0x148], R9 ;  /* 0x0001480901007387 */ /* 0x000fe80000100800 */
[----:B------:R0:W-:Y:S04]  /*1af0*/  STL [R1+0x144], R2 ;  /* 0x0001440201007387 */ /* 0x0001e80000100800 */
[----:B------:R1:W-:Y:S04]  /*1b00*/  STL [R1+0x140], R0 ;  /* 0x0001400001007387 */ /* 0x0003e80000100800 */
[----:B------:R2:W-:Y:S01]  /*1b10*/  STL [R1+0x84], R3 ;  /* 0x0000840301007387 */ /* 0x0005e20000100800 */
[----:B0-----:R-:W-:-:S02]  /*1b20*/  LEA R2, R8, UR4, 0x1 ;  /* 0x0000000408027c11 */ /* 0x001fc4000f8e08ff */
[----:B-1----:R-:W-:-:S05]  /*1b30*/  LEA R0, R4, UR4, 0x1 ;  /* 0x0000000404007c11 */ /* 0x002fca000f8e08ff */
[----:B------:R2:W-:Y:S04]  /*1b40*/  STL [R1+0x1c0], R0 ;  /* 0x0001c00001007387 */ /* 0x0005e80000100800 */
[----:B------:R2:W-:Y:S02]  /*1b50*/  STL [R1+0x1c8], R2 ;  /* 0x0001c80201007387 */ /* 0x0005e40000100800 */
.L_x_2927:
[----:B0-23--:R-:W0:Y:S01]  /*1b60*/  LDC.64 R2, c[0x0][0xc88] ;  /* 0x00032200ff027b82 */ /* 0x00de220000000a00 */
[----:B------:R-:W-:Y:S01]  /*1b70*/  ULDC.64 UR4, c[0x0][0xa28] ;  /* 0x00028a0000047ab9 */ /* 0x000fe20000000a00 */
[----:B------:R-:W-:Y:S01]  /*1b80*/  ULDC.64 UR8, c[0x0][0xa18] ;  /* 0x0002860000087ab9 */ /* 0x000fe20000000a00 */
[----:B------:R-:W-:Y:S01]  /*1b90*/  ULDC.64 UR6, c[0x0][0xa08] ;  /* 0x0002820000067ab9 */ /* 0x000fe20000000a00 */
[----:B0-----:R-:W-:-:S05]  /*1ba0*/  IMAD.WIDE R2, R7, 0x4, R2 ;  /* 0x0000000407027825 */ /* 0x001fca00078e0202 */
[----:B------:R-:W2:Y:S01]  /*1bb0*/  LDG.E R25, desc[UR60][R2.64] ;  /* 0x0000003c02197981 */ /* 0x000ea2000c1e1900 */
[----:B------:R-:W-:Y:S01]  /*1bc0*/  ISETP.NE.U32.AND P2, PT, RZ, UR4, PT ;  /* 0x00000004ff007c0c */ /* 0x000fe2000bf45070 */
[----:B----4-:R-:W-:Y:S01]  /*1bd0*/  IMAD.MOV.U32 R11, RZ, RZ, RZ ;  /* 0x000000ffff0b7224 */ /* 0x010fe200078e00ff */
[----:B------:R-:W-:Y:S01]  /*1be0*/  ISETP.NE.U32.AND P1, PT, RZ, UR8, PT ;  /* 0x00000008ff007c0c */ /* 0x000fe2000bf25070 */
[----:B------:R-:W-:Y:S01]  /*1bf0*/  IMAD.MOV.U32 R115, RZ, RZ, RZ ;  /* 0x000000ffff737224 */ /* 0x000fe200078e00ff */
[----:B------:R-:W-:Y:S02]  /*1c00*/  ISETP.NE.AND.EX P2, PT, RZ, UR5, PT, P2 ;  /* 0x00000005ff007c0c */ /* 0x000fe4000bf45320 */
[----:B------:R-:W-:Y:S02]  /*1c10*/  ISETP.NE.AND.EX P1, PT, RZ, UR9, PT, P1 ;  /* 0x00000009ff007c0c */ /* 0x000fe4000bf25310 */
[----:B------:R-:W-:-:S04]  /*1c20*/  ISETP.NE.U32.AND P0, PT, RZ, UR6, PT ;  /* 0x00000006ff007c0c */ /* 0x000fc8000bf05070 */
[----:B------:R-:W-:Y:S02]  /*1c30*/  ISETP.NE.AND.EX P0, PT, RZ, UR7, PT, P0 ;  /* 0x00000007ff007c0c */ /* 0x000fe4000bf05300 */
[----:B--2---:R-:W-:Y:S01]  /*1c40*/  SHF.R.S32.HI R0, RZ, 0x1f, R25 ;  /* 0x0000001fff007819 */ /* 0x004fe20000011419 */
[C---:B------:R-:W-:Y:S02]  /*1c50*/  IMAD.SHL.U32 R28, R25.reuse, 0x4, RZ ;  /* 0x00000004191c7824 */ /* 0x040fe400078e00ff */
[C---:B------:R-:W-:Y:S01]  /*1c60*/  @P2 LEA R8, P3, R25.reuse, UR4, 0x2 ;  /* 0x0000000419082c11 */ /* 0x040fe2000f8610ff */
[----:B------:R-:W-:Y:S01]  /*1c70*/  STL [R1+0x94], R25 ;  /* 0x0000941901007387 */ /* 0x000fe20000100800 */
[C-C-:B------:R-:W-:Y:S02]  /*1c80*/  SHF.L.U64.HI R27, R25.reuse, 0x2, R0.reuse ;  /* 0x00000002191b7819 */ /* 0x140fe40000010200 */
[----:B------:R-:W-:Y:S01]  /*1c90*/  @P2 LEA.HI.X R9, R25, UR5, R0, 0x2, P3 ;  /* 0x0000000519092c11 */ /* 0x000fe200098f1400 */
[----:B------:R-:W-:Y:S01]  /*1ca0*/  ULDC UR4, c[0x0][0x288] ;  /* 0x0000a20000047ab9 */ /* 0x000fe20000000800 */
[----:B------:R0:W-:Y:S01]  /*1cb0*/  STL [R1+0x124], R0 ;  /* 0x0001240001007387 */ /* 0x0001e20000100800 */
[----:B------:R-:W-:-:S03]  /*1cc0*/  IADD3 R2, P4, R28, UR6, RZ ;  /* 0x000000061c027c10 */ /* 0x000fc6000ff9e0ff */
[----:B-1---5:R1:W5:Y:S01]  /*1cd0*/  @P2 LDG.E R11, desc[UR60][R8.64] ;  /* 0x0000003c080b2981 */ /* 0x022362000c1e1900 */
[----:B------:R-:W-:Y:S01]  /*1ce0*/  IADD3.X R3, R27, UR7, RZ, P4, !PT ;  /* 0x000000071b037c10 */ /* 0x000fe2000a7fe4ff */
[----:B------:R-:W-:Y:S01]  /*1cf0*/  ULDC.64 UR6, c[0x0][0xa20] ;  /* 0x0002880000067ab9 */ /* 0x000fe20000000a00 */
[----:B------:R-:W-:Y:S01]  /*1d00*/  LOP3.LUT R4, R6, 0xff000000, RZ, 0xc0, !PT ;  /* 0xff00000006047812 */ /* 0x000fe200078ec0ff */
[----:B------:R-:W-:Y:S01]  /*1d10*/  STL [R1+0x98], R28 ;  /* 0x0000981c01007387 */ /* 0x000fe20000100800 */
[----:B0-----:R-:W-:Y:S01]  /*1d20*/  IMAD.U32 R0, RZ, RZ, UR4 ;  /* 0x00000004ff007e24 */ /* 0x001fe2000f8e00ff */
[----:B------:R-:W-:Y:S02]  /*1d30*/  ULDC.64 UR4, c[0x0][0x418] ;  /* 0x0001060000047ab9 */ /* 0x000fe40000000a00 */
[----:B------:R0:W5:Y:S01]  /*1d40*/  @P0 LDG.E R115, desc[UR60][R2.64] ;  /* 0x0000003c02730981 */ /* 0x000162000c1e1900 */
[----:B-1----:R-:W-:-:S03]  /*1d50*/  @P1 IADD3 R8, P2, R28, UR8, RZ ;  /* 0x000000081c081c10 */ /* 0x002fc6000ff5e0ff */
[----:B------:R-:W-:Y:S01]  /*1d60*/  STL [R1+0x9c], R27 ;  /* 0x00009c1b01007387 */ /* 0x000fe20000100800 */
[----:B------:R-:W-:-:S05]  /*1d70*/  @P1 IADD3.X R9, R27, UR9, RZ, P2, !PT ;  /* 0x000000091b091c10 */ /* 0x000fca00097fe4ff */
[----:B------:R-:W2:Y:S01]  /*1d80*/  @P1 LDG.E R0, desc[UR60][R8.64] ;  /* 0x0000003c08001981 */ /* 0x000ea2000c1e1900 */
[----:B------:R-:W-:-:S03]  /*1d90*/  UISETP.NE.U32.AND UP0, UPT, UR4, URZ, UPT ;  /* 0x0000003f0400728c */ /* 0x000fc6000bf05070 */
[----:B------:R-:W-:Y:S01]  /*1da0*/  ULDC UR4, c[0x0][0x424] ;  /* 0x0001090000047ab9 */ /* 0x000fe20000000800 */
[----:B------:R-:W-:Y:S01]  /*1db0*/  UISETP.NE.AND.EX UP0, UPT, UR5, URZ, UPT, UP0 ;  /* 0x0000003f0500728c */ /* 0x000fe2000bf05300 */
[----:B------:R-:W-:Y:S02]  /*1dc0*/  ISETP.NE.U32.AND P2, PT, RZ, UR6, PT ;  /* 0x00000006ff007c0c */ /* 0x000fe4000bf45070 */
[----:B------:R-:W-:Y:S01]  /*1dd0*/  ULDC UR5, c[0x0][0x2f0] ;  /* 0x0000bc0000057ab9 */ /* 0x000fe20000000800 */
[----:B------:R-:W-:Y:S01]  /*1de0*/  USEL UR4, UR4, 0x1, UP0 ;  /* 0x0000000104047887 */ /* 0x000fe20008000000 */
[----:B------:R-:W-:Y:S02]  /*1df0*/  SHF.R.U32.HI R7, RZ, 0x8, R4 ;  /* 0x00000008ff077819 */ /* 0x000fe40000011604 */
[----:B------:R-:W-:Y:S01]  /*1e00*/  ISETP.NE.AND.EX P2, PT, RZ, UR7, PT, P2 ;  /* 0x00000007ff007c0c */ /* 0x000fe2000bf45320 */
[----:B------:R-:W-:-:S03]  /*1e10*/  UIMAD UR4, UR4, UR5, URZ ;  /* 0x00000005040472a4 */ /* 0x000fc6000f8e023f */
[----:B------:R-:W-:Y:S01]  /*1e20*/  ULDC UR5, c[0x0][0x348] ;  /* 0x0000d20000057ab9 */ /* 0x000fe20000000800 */
[C---:B------:R-:W-:Y:S01]  /*1e30*/  LOP3.LUT R224, R6.reuse, 0xffff, RZ, 0xc0, !PT ;  /* 0x0000ffff06e07812 */ /* 0x040fe200078ec0ff */
[----:B--2---:R1:W-:Y:S01]  /*1e40*/  STL [R1+0x6c], R0 ;  /* 0x00006c0001007387 */ /* 0x0043e20000100800 */
[----:B------:R-:W-:Y:S01]  /*1e50*/  IMAD.MOV.U32 R10, RZ, RZ, R0 ;  /* 0x000000ffff0a7224 */ /* 0x000fe200078e0000 */
[----:B-1----:R-:W-:-:S04]  /*1e60*/  LOP3.LUT R0, R6, 0xff0000, RZ, 0xc0, !PT ;  /* 0x00ff000006007812 */ /* 0x002fc800078ec0ff */
[----:B------:R-:W-:Y:S01]  /*1e70*/  LEA.HI R8, R0, R7, RZ, 0x10 ;  /* 0x0000000700087211 */ /* 0x000fe200078f80ff */
[----:B0-----:R-:W-:Y:S06]  /*1e80*/  @P1 BRA `(.L_x_2650) ;  /* 0x0000000000281947 */ /* 0x001fec0003800000 */
[----:B------:R-:W-:Y:S02]  /*1e90*/  ULDC.64 UR8, c[0x0][0xa00] ;  /* 0x0002800000087ab9 */ /* 0x000fe40000000a00 */
[----:B------:R-:W-:-:S04]  /*1ea0*/  ISETP.NE.U32.AND P1, PT, RZ, UR8, PT ;  /* 0x00000008ff007c0c */ /* 0x000fc8000bf25070 */
[----:B------:R-:W-:-:S13]  /*1eb0*/  ISETP.NE.AND.EX P1, PT, RZ, UR9, PT, P1 ;  /* 0x00000009ff007c0c */ /* 0x000fda000bf25310 */
[----:B------:R-:W-:Y:S05]  /*1ec0*/  @!P1 BRA `(.L_x_2650) ;  /* 0x0000000000189947 */ /* 0x000fea0003800000 */
[----:B------:R-:W0:Y:S02]  /*1ed0*/  LDC.64 R6, c[0x0][0xa00] ;  /* 0x00028000ff067b82 */ /* 0x000e240000000a00 */
[----:B0-----:R-:W-:-:S05]  /*1ee0*/  IMAD.WIDE R6, R25, 0x4, R6 ;  /* 0x0000000419067825 */ /* 0x001fca00078e0206 */
[----:B------:R-:W2:Y:S04]  /*1ef0*/  LDG.E R0, desc[UR60][R6.64] ;  /* 0x0000003c06007981 */ /* 0x000ea8000c1e1900 */
[----:B------:R-:W2:Y:S02]  /*1f00*/  LDG.E R9, desc[UR60][R6.64+0x4] ;  /* 0x0000043c06097981 */ /* 0x000ea4000c1e1900 */
[----:B--2---:R-:W-:-:S05]  /*1f10*/  IMAD.IADD R10, R9, 0x1, -R0 ;  /* 0x00000001090a7824 */ /* 0x004fca00078e0a00 */
[----:B------:R0:W-:Y:S02]  /*1f20*/  STL [R1+0x6c], R10 ;  /* 0x00006c0a01007387 */ /* 0x0001e40000100800 */
.L_x_2650:
[----:B------:R-:W-:Y:S02]  /*1f30*/  IMAD.U32 R24, RZ, RZ, UR5 ;  /* 0x00000005ff187e24 */ /* 0x000fe4000f8e00ff */
[----:B------:R-:W-:Y:S01]  /*1f40*/  IMAD.U32 R26, RZ, RZ, UR4 ;  /* 0x00000004ff1a7e24 */ /* 0x000fe2000f8e00ff */
[----:B------:R-:W-:Y:S06]  /*1f50*/  @!P2 BRA `(.L_x_2651) ;  /* 0x000000000010a947 */ /* 0x000fec0003800000 */
[----:B------:R-:W-:-:S04]  /*1f60*/  IADD3 R2, P0, R28, UR6, RZ ;  /* 0x000000061c027c10 */ /* 0x000fc8000ff1e0ff */
[----:B------:R-:W-:-:S05]  /*1f70*/  IADD3.X R3, R27, UR7, RZ, P0, !PT ;  /* 0x000000071b037c10 */ /* 0x000fca00087fe4ff */
[----:B------:R1:W5:Y:S01]  /*1f80*/  LDG.E R26, desc[UR60][R2.64] ;  /* 0x0000003c021a7981 */ /* 0x000362000c1e1900 */
[----:B------:R-:W-:Y:S05]  /*1f90*/  BRA `(.L_x_2652) ;  /* 0x0000000000107947 */ /* 0x000fea0003800000 */
.L_x_2651:
[----:B------:R-:W-:Y:S05]  /*1fa0*/  @!P0 BRA `(.L_x_2652) ;  /* 0x00000000000c8947 */ /* 0x000fea0003800000 */
[----:B------:R-:W2:Y:S04]  /*1fb0*/  LDG.E R7, desc[UR60][R2.64] ;  /* 0x0000003c02077981 */ /* 0x000ea8000c1e1900 */
[----:B------:R-:W2:Y:S02]  /*1fc0*/  LDG.E R26, desc[UR60][R2.64+0x4] ;  /* 0x0000043c021a7981 */ /* 0x000ea4000c1e1900 */
[----:B--2---:R-:W-:-:S07]  /*1fd0*/  IMAD.IADD R26, R26, 0x1, -R7 ;  /* 0x000000011a1a7824 */ /* 0x004fce00078e0a07 */
.L_x_2652:
[----:B------:R-:W-:Y:S01]  /*1fe0*/  ULDC.64 UR4, c[0x0][0xa10] ;  /* 0x0002840000047ab9 */ /* 0x000fe20000000a00 */
[----:B------:R-:W2:Y:S01]  /*1ff0*/  LDC R4, c[0x0][0x448] ;  /* 0x00011200ff047b82 */ /* 0x000ea20000000800 */
[----:B------:R-:W-:-:S04]  /*2000*/  ISETP.NE.U32.AND P0, PT, RZ, UR4, PT ;  /* 0x00000004ff007c0c */ /* 0x000fc8000bf05070 */
[----:B------:R-:W-:Y:S01]  /*2010*/  ISETP.NE.AND.EX P0, PT, RZ, UR5, PT, P0 ;  /* 0x00000005ff007c0c */ /* 0x000fe2000bf05300 */
[----:B------:R-:W-:-:S12]  /*2020*/  ULDC.64 UR4, c[0x0][0xa30] ;  /* 0x00028c0000047ab9 */ /* 0x000fd80000000a00 */
[----:B-1----:R-:W1:Y:S02]  /*2030*/  @P0 LDC.64 R2, c[0x0][0xa10] ;  /* 0x00028400ff020b82 */ /* 0x002e640000000a00 */
[----:B-1----:R-:W-:-:S05]  /*2040*/  @P0 IMAD.WIDE R2, R25, 0x4, R2 ;  /* 0x0000000419020825 */ /* 0x002fca00078e0202 */
[----:B------:R-:W3:Y:S04]  /*2050*/  @P0 LDG.E R0, desc[UR60][R2.64] ;  /* 0x0000003c02000981 */ /* 0x000ee8000c1e1900 */
[----:B------:R1:W3:Y:S01]  /*2060*/  @P0 LDG.E R7, desc[UR60][R2.64+0x4] ;  /* 0x0000043c02070981 */ /* 0x0002e2000c1e1900 */
[----:B------:R-:W-:Y:S01]  /*2070*/  ISETP.NE.U32.AND P1, PT, RZ, UR4, PT ;  /* 0x00000004ff007c0c */ /* 0x000fe2000bf25070 */
[----:B-----5:R-:W-:-:S03]  /*2080*/  IMAD.MOV.U32 R152, RZ, RZ, R26 ;  /* 0x000000ffff987224 */ /* 0x020fc600078e001a */
[----:B------:R-:W-:-:S13]  /*2090*/  ISETP.NE.AND.EX P1, PT, RZ, UR5, PT, P1 ;  /* 0x00000005ff007c0c */ /* 0x000fda000bf25310 */
[----:B-1----:R-:W-:-:S04]  /*20a0*/  @P1 IADD3 R2, P2, R28, UR4, RZ ;  /* 0x000000041c021c10 */ /* 0x002fc8000ff5e0ff */
[----:B------:R-:W-:-:S05]  /*20b0*/  @P1 IADD3.X R3, R27, UR5, RZ, P2, !PT ;  /* 0x000000051b031c10 */ /* 0x000fca00097fe4ff */
[----:B------:R1:W5:Y:S01]  /*20c0*/  @P1 LDG.E R152, desc[UR60][R2.64] ;  /* 0x0000003c02981981 */ /* 0x000362000c1e1900 */
[----:B--2---:R-:W-:Y:S01]  /*20d0*/  ISETP.NE.AND P1, PT, R4, 0x1, PT ;  /* 0x000000010400780c */ /* 0x004fe20003f25270 */
[----:B------:R-:W-:Y:S01]  /*20e0*/  IMAD.SHL.U32 R5, R5, 0x80, RZ ;  /* 0x0000008005057824 */ /* 0x000fe200078e00ff */
[----:B------:R-:W-:Y:S01]  /*20f0*/  LOP3.LUT R12, R8, 0xff, RZ, 0xc0, !PT ;  /* 0x000000ff080c7812 */ /* 0x000fe200078ec0ff */
[----:B------:R-:W-:Y:S01]  /*2100*/  IMAD.IADD R11, R26, 0x1, -R11 ;  /* 0x000000011a0b7824 */ /* 0x000fe200078e0a0b */
[----:B------:R-:W-:Y:S01]  /*2110*/  BSSY B0, `(.L_x_2653) ;  /* 0x0000038000007945 */ /* 0x000fe20003800000 */
[----:B------:R-:W-:Y:S01]  /*2120*/  VIADD R4, R5, 0x7f ;  /* 0x0000007f05047836 */ /* 0x000fe20000000000 */
[----:B------:R-:W-:Y:S07]  /*2130*/  STL [R1+0x74], R5 ;  /* 0x0000740501007387 */ /* 0x000fee0000100800 */
[----:B------:R-:W2:Y:S08]  /*2140*/  @P1 LDC R9, c[0x0][0x44c] ;  /* 0x00011300ff091b82 */ /* 0x000eb00000000800 */
[----:B------:R-:W4:Y:S01]  /*2150*/  @P1 LDC R13, c[0x0][0x450] ;  /* 0x00011400ff0d1b82 */ /* 0x000f220000000800 */
[----:B---3--:R-:W-:-:S02]  /*2160*/  @P0 IMAD.IADD R24, R7, 0x1, -R0 ;  /* 0x0000000107180824 */ /* 0x008fc400078e0a00 */
[----:B--2---:R-:W-:-:S04]  /*2170*/  @P1 IMAD.HI.U32 R0, R4, R9, RZ ;  /* 0x0000000904001227 */ /* 0x004fc800078e00ff */
[----:B-1----:R-:W-:Y:S01]  /*2180*/  IMAD.IADD R2, R11, 0x1, R24 ;  /* 0x000000010b027824 */ /* 0x002fe200078e0218 */
[----:B----4-:R-:W-:-:S03]  /*2190*/  @P1 SHF.R.U32.HI R4, RZ, R13, R0 ;  /* 0x0000000dff041219 */ /* 0x010fc60000011600 */
[C---:B------:R-:W-:Y:S01]  /*21a0*/  VIADD R0, R2.reuse, 0x4f ;  /* 0x0000004f02007836 */ /* 0x040fe20000000000 */
[----:B------:R-:W-:Y:S01]  /*21b0*/  IADD3 R130, R2, 0x50, -R10 ;  /* 0x0000005002827810 */ /* 0x000fe20007ffe80a */
[----:B------:R1:W-:Y:S02]  /*21c0*/  STL [R1+0x78], R2 ;  /* 0x0000780201007387 */ /* 0x0003e40000100800 */
[----:B------:R-:W-:Y:S02]  /*21d0*/  IMAD.HI R0, R0, 0x66666667, RZ ;  /* 0x6666666700007827 */ /* 0x000fe400078e02ff */
[----:B------:R2:W-:Y:S02]  /*21e0*/  STL [R1+0xa4], R12 ;  /* 0x0000a40c01007387 */ /* 0x0005e40000100800 */
[----:B------:R-:W-:Y:S01]  /*21f0*/  IMAD.IADD R4, R130, 0x1, R4 ;  /* 0x0000000182047824 */ /* 0x000fe200078e0204 */
[----:B------:R-:W-:-:S03]  /*2200*/  SHF.R.U32.HI R131, RZ, 0x1f, R0 ;  /* 0x0000001fff837819 */ /* 0x000fc60000011600 */
[----:B------:R-:W-:Y:S01]  /*2210*/  IMAD.HI R4, R4, 0x66666667, RZ ;  /* 0x6666666704047827 */ /* 0x000fe200078e02ff */
[----:B-1----:R-:W-:Y:S02]  /*2220*/  SHF.R.U32.HI R2, RZ, 0x10, R8 ;  /* 0x00000010ff027819 */ /* 0x002fe40000011608 */
[----:B------:R-:W-:Y:S01]  /*2230*/  LEA.HI.SX32 R131, R0, R131, 0x1b ;  /* 0x0000008300837211 */ /* 0x000fe200078fdaff */
[----:B------:R-:W-:Y:S01]  /*2240*/  IMAD.MOV.U32 R0, RZ, RZ, RZ ;  /* 0x000000ffff007224 */ /* 0x000fe200078e00ff */
[----:B------:R-:W-:Y:S01]  /*2250*/  SHF.R.U32.HI R3, RZ, 0x1f, R4 ;  /* 0x0000001fff037819 */ /* 0x000fe20000011604 */
[----:B------:R2:W-:Y:S03]  /*2260*/  STL [R1+0x90], R2 ;  /* 0x0000900201007387 */ /* 0x0005e60000100800 */
[----:B------:R-:W-:-:S04]  /*2270*/  LEA.HI.SX32 R4, R4, R3, 0x1b ;  /* 0x0000000304047211 */ /* 0x000fc800078fdaff */
[----:B------:R-:W-:-:S04]  /*2280*/  VIMNMX R6, R131, R4, PT ;  /* 0x0000000483067248 */ /* 0x000fc80003fe0100 */
[----:B------:R-:W-:-:S13]  /*2290*/  ISETP.GE.AND P0, PT, R6, 0x1, PT ;  /* 0x000000010600780c */ /* 0x000fda0003f06270 */
[----:B--2---:R-:W-:Y:S05]  /*22a0*/  @!P0 BRA `(.L_x_2654) ;  /* 0x0000000000788947 */ /* 0x004fea0003800000 */
[----:B------:R-:W-:Y:S01]  /*22b0*/  ISETP.NE.AND P0, PT, R2, RZ, PT ;  /* 0x000000ff0200720c */ /* 0x000fe20003f05270 */
[----:B------:R-:W-:-:S03]  /*22c0*/  ULDC UR4, c[0x0][0x9f0] ;  /* 0x00027c0000047ab9 */ /* 0x000fc60000000800 */
[----:B------:R-:W-:-:S04]  /*22d0*/  SEL R9, R2, UR4, P0 ;  /* 0x0000000402097c07 */ /* 0x000fc80008000000 */
[-C--:B------:R-:W-:Y:S02]  /*22e0*/  IABS R5, R9.reuse ;  /* 0x0000000900057213 */ /* 0x080fe40000000000 */
[----:B------:R-:W-:Y:S02]  /*22f0*/  IADD3 R0, R9, -0x1, R6 ;  /* 0xffffffff09007810 */ /* 0x000fe40007ffe006 */
[----:B------:R-:W1:Y:S01]  /*2300*/  I2F.RP R4, R5 ;  /* 0x0000000500047306 */ /* 0x000e620000209400 */
[----:B0-----:R-:W-:-:S05]  /*2310*/  IABS R10, R9 ;  /* 0x00000009000a7213 */ /* 0x001fca0000000000 */
[----:B------:R-:W-:Y:S02]  /*2320*/  IMAD.MOV R10, RZ, RZ, -R10 ;  /* 0x000000ffff0a7224 */ /* 0x000fe400078e0a0a */
[----:B-1----:R-:W0:Y:S02]  /*2330*/  MUFU.RCP R4, R4 ;  /* 0x0000000400047308 */ /* 0x002e240000001000 */
        /* <DEDUP_REMOVED lines=21> */
.L_x_2654:
[----:B------:R-:W-:Y:S05]  /*2490*/  BSYNC B0 ;  /* 0x0000000000007941 */ /* 0x000fea0003800000 */
.L_x_2653:
[----:B------:R-:W-:-:S05]  /*24a0*/  IMAD R3, R12, R0, RZ ;  /* 0x000000000c037224 */ /* 0x000fca00078e02ff */
[C---:B------:R-:W-:Y:S01]  /*24b0*/  VIADDMNMX R0, R3.reuse, R0, R6, PT ;  /* 0x0000000003007246 */ /* 0x040fe20003800106 */
[----:B------:R-:W-:-:S04]  /*24c0*/  IMAD R3, R3, 0x50, -R11 ;  /* 0x0000005003037824 */ /* 0x000fc800078e0a0b */
[----:B------:R-:W-:Y:S01]  /*24d0*/  IMAD R5, R0, 0x50, -R11 ;  /* 0x0000005000057824 */ /* 0x000fe200078e0a0b */
[----:B------:R-:W-:-:S04]  /*24e0*/  VIMNMX R3, RZ, R3, !PT ;  /* 0x00000003ff037248 */ /* 0x000fc80007fe0100 */
[----:B------:R-:W-:-:S04]  /*24f0*/  VIMNMX R0, R5, R24, PT ;  /* 0x0000001805007248 */ /* 0x000fc80003fe0100 */
[----:B------:R-:W-:Y:S01]  /*2500*/  ISETP.GT.AND P0, PT, R0, R3, PT ;  /* 0x000000030000720c */ /* 0x000fe20003f04270 */
[----:B------:R-:W-:-:S05]  /*2510*/  IMAD.WIDE.U32 R2, R3, -0x33333333, RZ ;  /* 0xcccccccd03027825 */ /* 0x000fca00078e00ff */
[----:B------:R-:W-:-:S05]  /*2520*/  SHF.R.U32.HI R113, RZ, 0x6, R3 ;  /* 0x00000006ff717819 */ /* 0x000fca0000011603 */
[----:B------:R-:W-:Y:S02]  /*2530*/  IMAD.MOV.U32 R2, RZ, RZ, R113 ;  /* 0x000000ffff027224 */ /* 0x000fe400078e0071 */
        /* <DEDUP_REMOVED lines=16> */
[----:B------:R-:W1:Y:S01]  /*2640*/  LDC.64 R14, c[0x4][R14] ;  /* 0x010000000e0e7b82 */ /* 0x000e620000000a00 */
[----:B------:R-:W-:Y:S01]  /*2650*/  ULDC.64 UR4, c[0x4][0x140] ;  /* 0x0100500000047ab9 */ /* 0x000fe20000000a00 */
        /* <DEDUP_REMOVED lines=8> */
[----:B-1---5:R-:W-:Y:S05]  /*26e0*/  CALL.ABS.NOINC R14 ;  /* 0x000000000e007343 */ /* 0x022fea0003c00000 */
.L_x_2657:
[----:B------:R-:W-:Y:S05]  /*26f0*/  BSYNC B6 ;  /* 0x0000000000067941 */ /* 0x000fea0003800000 */
.L_x_2656:
        /* <DEDUP_REMOVED lines=20> */
.L_x_2659:
[----:B------:R-:W-:Y:S05]  /*2840*/  BSYNC B6 ;  /* 0x0000000000067941 */ /* 0x000fea0003800000 */
.L_x_2658:
[----:B------:R-:W-:Y:S01]  /*2850*/  ULDC.64 UR4, c[0x0][0x9f8] ;  /* 0x00027e0000047ab9 */ /* 0x000fe20000000a00 */
[----:B------:R-:W1:Y:S01]  /*2860*/  LDC R7, c[0x0][0x3f4] ;  /* 0x0000fd00ff077b82 */ /* 0x000e620000000800 */
[----:B------:R-:W-:Y:S01]  /*2870*/  ISETP.NE.U32.AND P0, PT, RZ, UR4, PT ;  /* 0x00000004ff007c0c */ /* 0x000fe2000bf05070 */
[----:B------:R-:W-:Y:S01]  /*2880*/  IMAD.MOV.U32 R0, RZ, RZ, R25 ;  /* 0x000000ffff007224 */ /* 0x000fe200078e0019 */
[----:B------:R-:W2:Y:S02]  /*2890*/  LDL R20, [R1+0x60] ;  /* 0x0000600001147983 */ /* 0x000ea40000100800 */
[----:B------:R-:W-:-:S03]  /*28a0*/  ISETP.NE.AND.EX P0, PT, RZ, UR5, PT, P0 ;  /* 0x00000005ff007c0c */ /* 0x000fc6000bf05300 */
[----:B------:R-:W3:Y:S01]  /*28b0*/  LDC.64 R96, c[0x0][0x3f8] ;  /* 0x0000fe00ff607b82 */ /* 0x000ee20000000a00 */
[----:B------:R-:W-:-:S07]  /*28c0*/  SHF.R.S32.HI R9, RZ, 0x1f, R225 ;  /* 0x0000001fff097819 */ /* 0x000fce00000114e1 */
[----:B------:R-:W4:Y:S02]  /*28d0*/  LDC.64 R90, c[0x0][0x408] ;  /* 0x00010200ff5a7b82 */ /* 0x000f240000000a00 */
[----:B------:R-:W-:Y:S01]  /*28e0*/  @P0 IADD3 R4, P1, R28, UR4, RZ ;  /* 0x000000041c040c10 */ /* 0x000fe2000ff3e0ff */
[----:B------:R-:W-:Y:S01]  /*28f0*/  ULDC UR4, c[0x0][0x2f4] ;  /* 0x0000bd0000047ab9 */ /* 0x000fe20000000800 */
[----:B------:R-:W2:Y:S02]  /*2900*/  LDL R28, [R1+0x68] ;  /* 0x00006800011c7983 */ /* 0x000ea40000100800 */
[----:B------:R-:W-:Y:S02]  /*2910*/  @P0 IADD3.X R5, R27, UR5, RZ, P1, !PT ;  /* 0x000000051b050c10 */ /* 0x000fe40008ffe4ff */
[----:B------:R-:W4:Y:S01]  /*2920*/  LDL R27, [R1+0x64] ;  /* 0x00006400011b7983 */ /* 0x000f220000100800 */
[----:B------:R-:W-:-:S03]  /*2930*/  ISETP.GE.AND P1, PT, R214, UR4, PT ;  /* 0x00000004d6007c0c */ /* 0x000fc6000bf26270 */
[----:B------:R0:W2:Y:S01]  /*2940*/  @P0 LDG.E R0, desc[UR60][R4.64] ;  /* 0x0000003c04000981 */ /* 0x0000a2000c1e1900 */
[----:B------:R-:W-:Y:S02]  /*2950*/  SEL R6, RZ, 0xffffffff, P1 ;  /* 0xffffffffff067807 */ /* 0x000fe40000800000 */
[----:B------:R-:W-:Y:S02]  /*2960*/  ISETP.GE.AND P0, PT, R16, UR4, PT ;  /* 0x0000000410007c0c */ /* 0x000fe4000bf06270 */
[----:B------:R-:W-:Y:S01]  /*2970*/  ISETP.GE.AND P2, PT, R19, UR4, PT ;  /* 0x0000000413007c0c */ /* 0x000fe2000bf46270 */
[----:B------:R-:W-:Y:S01]  /*2980*/  IMAD.SHL.U32 R6, R6, 0x2, RZ ;  /* 0x0000000206067824 */ /* 0x000fe200078e00ff */
[----:B------:R-:W-:Y:S02]  /*2990*/  SEL R3, RZ, 0x1, P0 ;  /* 0x00000001ff037807 */ /* 0x000fe40000000000 */
[----:B0-----:R-:W-:Y:S02]  /*29a0*/  SEL R4, RZ, 0x4, P2 ;  /* 0x00000004ff047807 */ /* 0x001fe40001000000 */
[----:B------:R-:W-:-:S02]  /*29b0*/  LOP3.LUT R3, R6, 0x2, R3, 0xe2, !PT ;  /* 0x0000000206037812 */ /* 0x000fc400078ee203 */
[-C--:B-1----:R-:W-:Y:S01]  /*29c0*/  ISETP.GE.AND P2, PT, R16, R7.reuse, PT ;  /* 0x000000071000720c */ /* 0x082fe20003f46270 */
[----:B---3--:R-:W-:Y:S01]  /*29d0*/  IMAD R8, R9, R96, RZ ;  /* 0x0000006009087224 */ /* 0x008fe200078e02ff */
[----:B------:R-:W-:Y:S02]  /*29e0*/  LOP3.LUT R4, R3, R4, RZ, 0xfc, !PT ;  /* 0x0000000403047212 */ /* 0x000fe400078efcff */
[----:B------:R-:W-:Y:S01]  /*29f0*/  SEL R3, R7, RZ, P2 ;  /* 0x000000ff07037207 */ /* 0x000fe20001000000 */
[----:B------:R-:W-:Y:S01]  /*2a00*/  IMAD.WIDE.U32 R100, R225, R96, R216 ;  /* 0x00000060e1647225 */ /* 0x000fe200078e00d8 */
[----:B------:R-:W-:-:S03]  /*2a10*/  ISETP.GE.AND P1, PT, R214, R7, PT ;  /* 0x00000007d600720c */ /* 0x000fc60003f26270 */
[C---:B------:R-:W-:Y:S02]  /*2a20*/  IMAD R5, R225.reuse, R97, R8 ;  /* 0x00000061e1057224 */ /* 0x040fe400078e0208 */
[----:B------:R-:W-:-:S04]  /*2a30*/  IMAD.WIDE.U32 R98, R225, R96, R16 ;  /* 0x00000060e1627225 */ /* 0x000fc800078e0010 */
[----:B------:R-:W-:Y:S02]  /*2a40*/  IMAD.IADD R3, R16, 0x1, R3 ;  /* 0x0000000110037824 */ /* 0x000fe400078e0203 */
[C---:B------:R-:W-:Y:S02]  /*2a50*/  VIADD R31, R225.reuse, 0x20 ;  /* 0x00000020e11f7836 */ /* 0x040fe40000000000 */
[----:B------:R-:W-:Y:S02]  /*2a60*/  VIADD R25, R225, 0x20 ;  /* 0x00000020e1197836 */ /* 0x000fe40000000000 */
[----:B------:R-:W-:Y:S02]  /*2a70*/  IMAD.IADD R101, R101, 0x1, R5 ;  /* 0x0000000165657824 */ /* 0x000fe400078e0205 */
[----:B------:R-:W-:Y:S01]  /*2a80*/  IMAD.IADD R99, R5, 0x1, R99 ;  /* 0x0000000105637824 */ /* 0x000fe200078e0263 */
[----:B------:R-:W-:Y:S01]  /*2a90*/  SEL R5, R7, RZ, P1 ;  /* 0x000000ff07057207 */ /* 0x000fe20000800000 */
[----:B------:R-:W-:Y:S01]  /*2aa0*/  IMAD.SHL.U32 R31, R31, 0x40, RZ ;  /* 0x000000401f1f7824 */ /* 0x000fe200078e00ff */
[----:B------:R-:W-:Y:S01]  /*2ab0*/  SHF.R.S32.HI R10, RZ, 0x1f, R3 ;  /* 0x0000001fff0a7819 */ /* 0x000fe20000011403 */
[----:B------:R-:W-:-:S02]  /*2ac0*/  IMAD.SHL.U32 R25, R25, 0x40, RZ ;  /* 0x0000004019197824 */ /* 0x000fc400078e00ff */
[----:B------:R-:W-:Y:S01]  /*2ad0*/  IMAD.IADD R8, R214, 0x1, R5 ;  /* 0x00000001d6087824 */ /* 0x000fe200078e0205 */
[CC--:B------:R-:W-:Y:S02]  /*2ae0*/  LEA.HI R5, R10.reuse, R3.reuse, RZ, 0x6 ;  /* 0x000000030a057211 */ /* 0x0c0fe400078f30ff */
[----:B------:R-:W-:Y:S02]  /*2af0*/  LEA.HI R10, R10, R3, RZ, 0x3 ;  /* 0x000000030a0a7211 */ /* 0x000fe400078f18ff */
[----:B------:R-:W-:Y:S02]  /*2b00*/  LOP3.LUT R31, R31, 0x1c0, RZ, 0xc0, !PT ;  /* 0x000001c01f1f7812 */ /* 0x000fe400078ec0ff */
[----:B------:R-:W-:Y:S02]  /*2b10*/  LOP3.LUT R25, R25, 0x1c0, RZ, 0xc0, !PT ;  /* 0x000001c019197812 */ /* 0x000fe400078ec0ff */
[----:B------:R-:W-:Y:S02]  /*2b20*/  SHF.R.S32.HI R5, RZ, 0x6, R5 ;  /* 0x00000006ff057819 */ /* 0x000fe40000011405 */
[----:B------:R-:W-:-:S02]  /*2b30*/  LOP3.LUT R11, R31, 0x38, R10, 0xf8, !PT ;  /* 0x000000381f0b7812 */ /* 0x000fc400078ef80a */
[----:B------:R-:W-:-:S04]  /*2b40*/  SHF.R.U32.HI R25, RZ, 0x3, R25 ;  /* 0x00000003ff197819 */ /* 0x000fc80000011619 */
[----:B------:R-:W-:Y:S01]  /*2b50*/  LOP3.LUT R12, R11, R25, RZ, 0x3c, !PT ;  /* 0x000000190b0c7212 */ /* 0x000fe200078e3cff */
[----:B----4-:R-:W-:-:S04]  /*2b60*/  IMAD R125, R5, 0x1400, R27 ;  /* 0x00001400057d7824 */ /* 0x010fc800078e021b */
[----:B------:R-:W-:Y:S02]  /*2b70*/  IMAD.IADD R125, R125, 0x1, R12 ;  /* 0x000000017d7d7824 */ /* 0x000fe400078e020c */
[----:B------:R-:W3:Y:S01]  /*2b80*/  LDL R12, [R1+0x8c] ;  /* 0x00008c00010c7983 */ /* 0x000ee20000100800 */
[-C--:B------:R-:W-:Y:S02]  /*2b90*/  IMAD R6, R9, R90.reuse, RZ ;  /* 0x0000005a09067224 */ /* 0x080fe400078e02ff */
[C---:B------:R-:W-:Y:S02]  /*2ba0*/  IMAD.SHL.U32 R32, R225.reuse, 0x40, RZ ;  /* 0x00000040e1207824 */ /* 0x040fe400078e00ff */
[C---:B------:R-:W-:Y:S02]  /*2bb0*/  IMAD.SHL.U32 R29, R225.reuse, 0x40, RZ ;  /* 0x00000040e11d7824 */ /* 0x040fe400078e00ff */
[----:B------:R-:W-:-:S04]  /*2bc0*/  IMAD.WIDE.U32 R94, R225, R90, R216 ;  /* 0x0000005ae15e7225 */ /* 0x000fc800078e00d8 */
[C---:B------:R-:W-:Y:S02]  /*2bd0*/  IMAD R9, R225.reuse, R91, R6 ;  /* 0x0000005be1097224 */ /* 0x040fe400078e0206 */
[----:B------:R-:W-:Y:S01]  /*2be0*/  IMAD.WIDE.U32 R92, R225, R90, R16 ;  /* 0x0000005ae15c7225 */ /* 0x000fe200078e0010 */
[----:B------:R-:W-:Y:S02]  /*2bf0*/  LOP3.LUT R32, R32, 0x1c0, RZ, 0xc0, !PT ;  /* 0x000001c020207812 */ /* 0x000fe400078ec0ff */
[----:B------:R-:W-:Y:S01]  /*2c00*/  LOP3.LUT R29, R29, 0x1c0, RZ, 0xc0, !PT ;  /* 0x000001c01d1d7812 */ /* 0x000fe200078ec0ff */
[----:B------:R-:W-:Y:S02]  /*2c10*/  IMAD.IADD R95, R95, 0x1, R9 ;  /* 0x000000015f5f7824 */ /* 0x000fe400078e0209 */
[----:B------:R-:W-:Y:S01]  /*2c20*/  IMAD.IADD R93, R9, 0x1, R93 ;  /* 0x00000001095d7824 */ /* 0x000fe200078e025d */
[----:B------:R-:W-:Y:S01]  /*2c30*/  SHF.R.S32.HI R9, RZ, 0x1f, R8 ;  /* 0x0000001fff097819 */ /* 0x000fe20000011408 */
[----:B------:R-:W-:-:S02]  /*2c40*/  VIADD R30, R225, 0x40 ;  /* 0x00000040e11e7836 */ /* 0x000fc40000000000 */
[----:B------:R-:W-:Y:S01]  /*2c50*/  VIADD R15, R225, 0x40 ;  /* 0x00000040e10f7836 */ /* 0x000fe20000000000 */
[----:B------:R-:W0:Y:S01]  /*2c60*/  S2R R155, SR_TID.X ;  /* 0x00000000009b7919 */ /* 0x000e220000002100 */
[----:B------:R-:W-:Y:S01]  /*2c70*/  LOP3.LUT R3, R32, 0x38, R10, 0xf8, !PT ;  /* 0x0000003820037812 */ /* 0x000fe200078ef80a */
[----:B------:R-:W-:Y:S01]  /*2c80*/  IMAD.SHL.U32 R30, R30, 0x40, RZ ;  /* 0x000000401e1e7824 */ /* 0x000fe200078e00ff */
[----:B------:R-:W-:Y:S01]  /*2c90*/  SHF.R.U32.HI R29, RZ, 0x3, R29 ;  /* 0x00000003ff1d7819 */ /* 0x000fe2000001161d */
[----:B------:R-:W-:Y:S01]  /*2ca0*/  IMAD.SHL.U32 R15, R15, 0x40, RZ ;  /* 0x000000400f0f7824 */ /* 0x000fe200078e00ff */
[CC--:B------:R-:W-:Y:S02]  /*2cb0*/  LEA.HI R21, R9.reuse, R8.reuse, RZ, 0x3 ;  /* 0x0000000809157211 */ /* 0x0c0fe400078f18ff */
[----:B------:R-:W-:Y:S01]  /*2cc0*/  LEA.HI R8, R9, R8, RZ, 0x6 ;  /* 0x0000000809087211 */ /* 0x000fe200078f30ff */
[----:B--2---:R-:W-:Y:S01]  /*2cd0*/  IMAD R127, R5, 0x1400, R28 ;  /* 0x00001400057f7824 */ /* 0x004fe200078e021c */
[----:B------:R-:W-:Y:S01]  /*2ce0*/  LOP3.LUT R6, R3, R29, RZ, 0x3c, !PT ;  /* 0x0000001d03067212 */ /* 0x000fe200078e3cff */
[----:B------:R-:W-:Y:S01]  /*2cf0*/  IMAD R123, R5, 0x1400, R20 ;  /* 0x00001400057b7824 */ /* 0x000fe200078e0214 */
[----:B------:R-:W-:-:S02]  /*2d00*/  LOP3.LUT R30, R30, 0x1c0, RZ, 0xc0, !PT ;  /* 0x000001c01e1e7812 */ /* 0x000fc400078ec0ff */
[----:B------:R-:W-:Y:S02]  /*2d10*/  LOP3.LUT R15, R15, 0x1c0, RZ, 0xc0, !PT ;  /* 0x000001c00f0f7812 */ /* 0x000fe400078ec0ff */
[----:B------:R-:W-:Y:S02]  /*2d20*/  SHF.R.S32.HI R8, RZ, 0x6, R8 ;  /* 0x00000006ff087819 */ /* 0x000fe40000011408 */
[----:B------:R-:W-:Y:S01]  /*2d30*/  LOP3.LUT R5, R31, 0x38, R21, 0xf8, !PT ;  /* 0x000000381f057812 */ /* 0x000fe200078ef815 */
[----:B------:R-:W-:Y:S01]  /*2d40*/  IMAD.IADD R127, R127, 0x1, R6 ;  /* 0x000000017f7f7824 */ /* 0x000fe200078e0206 */
[----:B------:R-:W-:Y:S01]  /*2d50*/  SHF.R.U32.HI R15, RZ, 0x3, R15 ;  /* 0x00000003ff0f7819 */ /* 0x000fe2000001160f */
[----:B------:R-:W-:Y:S01]  /*2d60*/  IMAD R124, R8, 0x1400, R27 ;  /* 0x00001400087c7824 */ /* 0x000fe200078e021b */
[--C-:B------:R-:W-:Y:S02]  /*2d70*/  LOP3.LUT R3, R32, 0x38, R21.reuse, 0xf8, !PT ;  /* 0x0000003820037812 */ /* 0x100fe400078ef815 */
[----:B------:R-:W-:-:S02]  /*2d80*/  LOP3.LUT R6, R30, 0x38, R21, 0xf8, !PT ;  /* 0x000000381e067812 */ /* 0x000fc400078ef815 */
[----:B------:R-:W-:Y:S02]  /*2d90*/  LOP3.LUT R5, R5, R25, RZ, 0x3c, !PT ;  /* 0x0000001905057212 */ /* 0x000fe400078e3cff */
[----:B-----5:R-:W-:Y:S01]  /*2da0*/  SHF.R.S32.HI R11, RZ, 0x1f, R152 ;  /* 0x0000001fff0b7819 */ /* 0x020fe20000011498 */
[C---:B------:R-:W-:Y:S01]  /*2db0*/  IMAD R126, R8.reuse, 0x1400, R28 ;  /* 0x00001400087e7824 */ /* 0x040fe200078e021c */
[----:B------:R-:W-:Y:S01]  /*2dc0*/  LOP3.LUT R3, R3, R29, RZ, 0x3c, !PT ;  /* 0x0000001d03037212 */ /* 0x000fe200078e3cff */
[----:B------:R-:W-:Y:S01]  /*2dd0*/  IMAD R122, R8, 0x1400, R20 ;  /* 0x00001400087a7824 */ /* 0x000fe200078e0214 */
[-C--:B------:R-:W-:Y:S01]  /*2de0*/  LOP3.LUT R9, R6, R15.reuse, RZ, 0x3c, !PT ;  /* 0x0000000f06097212 */ /* 0x080fe200078e3cff */
[----:B------:R-:W-:Y:S01]  /*2df0*/  IMAD.IADD R124, R124, 0x1, R5 ;  /* 0x000000017c7c7824 */ /* 0x000fe200078e0205 */
[----:B------:R-:W-:Y:S01]  /*2e00*/  LOP3.LUT R13, R30, 0x38, R10, 0xf8, !PT ;  /* 0x000000381e0d7812 */ /* 0x000fe200078ef80a */
[----:B------:R-:W-:Y:S01]  /*2e10*/  IMAD R5, R11, R96, RZ ;  /* 0x000000600b057224 */ /* 0x000fe200078e02ff */
[----:B------:R-:W-:Y:S01]  /*2e20*/  ISETP.GE.AND P0, PT, R22, UR4, PT ;  /* 0x0000000416007c0c */ /* 0x000fe2000bf06270 */
[----:B------:R-:W-:Y:S01]  /*2e30*/  IMAD.IADD R126, R126, 0x1, R3 ;  /* 0x000000017e7e7824 */ /* 0x000fe200078e0203 */
[----:B------:R-:W-:Y:S01]  /*2e40*/  LOP3.LUT R14, R13, R15, RZ, 0x3c, !PT ;  /* 0x0000000f0d0e7212 */ /* 0x000fe200078e3cff */
[----:B------:R-:W-:Y:S01]  /*2e50*/  IMAD.IADD R122, R122, 0x1, R9 ;  /* 0x000000017a7a7824 */ /* 0x000fe200078e0209 */
[C-C-:B------:R-:W-:Y:S01]  /*2e60*/  SHF.L.U64.HI R3, R96.reuse, 0x5, R97.reuse ;  /* 0x0000000560037819 */ /* 0x140fe20000010261 */
[----:B------:R-:W-:Y:S01]  /*2e70*/  IMAD R9, R97, 0x50, RZ ;  /* 0x0000005061097824 */ /* 0x000fe200078e02ff */
[----:B------:R-:W-:Y:S01]  /*2e80*/  SHF.L.U64.HI R105, R96, 0x6, R97 ;  /* 0x0000000660697819 */ /* 0x000fe20000010261 */
[----:B------:R-:W-:-:S02]  /*2e90*/  IMAD R13, R152, R97, R5 ;  /* 0x00000061980d7224 */ /* 0x000fc400078e0205 */
[C---:B------:R-:W-:Y:S02]  /*2ea0*/  IMAD.SHL.U32 R102, R96.reuse, 0x20, RZ ;  /* 0x0000002060667824 */ /* 0x040fe400078e00ff */
[----:B------:R-:W-:Y:S02]  /*2eb0*/  IMAD.SHL.U32 R106, R96, 0x40, RZ ;  /* 0x00000040606a7824 */ /* 0x000fe400078e00ff */
[----:B------:R-:W-:Y:S01]  /*2ec0*/  IMAD.WIDE.U32 R100, R152, R96, R100 ;  /* 0x0000006098647225 */ /* 0x000fe200078e0064 */
[----:B------:R-:W-:-:S03]  /*2ed0*/  SEL R5, RZ, 0x8, P0 ;  /* 0x00000008ff057807 */ /* 0x000fc60000000000 */
[----:B------:R-:W-:-:S04]  /*2ee0*/  IMAD.WIDE.U32 R98, R152, R96, R98 ;  /* 0x0000006098627225 */ /* 0x000fc800078e0062 */
[----:B------:R-:W-:-:S04]  /*2ef0*/  IMAD.WIDE.U32 R96, R96, 0x50, RZ ;  /* 0x0000005060607825 */ /* 0x000fc800078e00ff */
[-C--:B------:R-:W-:Y:S01]  /*2f00*/  IMAD R11, R11, R90.reuse, RZ ;  /* 0x0000005a0b0b7224 */ /* 0x080fe200078e02ff */
[C---:B------:R-:W-:Y:S01]  /*2f10*/  SHF.L.U64.HI R103, R90.reuse, 0x5, R91 ;  /* 0x000000055a677819 */ /* 0x040fe2000001025b */
[----:B------:R-:W-:Y:S01]  /*2f20*/  IMAD.IADD R116, R97, 0x1, R9 ;  /* 0x0000000161747824 */ /* 0x000fe200078e0209 */
[----:B------:R-:W-:Y:S01]  /*2f30*/  SHF.L.U64.HI R107, R90, 0x6, R91 ;  /* 0x000000065a6b7819 */ /* 0x000fe2000001025b */
[----:B------:R-:W-:Y:S01]  /*2f40*/  IMAD R117, R91, 0x50, RZ ;  /* 0x000000505b757824 */ /* 0x000fe200078e02ff */
[----:B------:R-:W-:Y:S01]  /*2f50*/  LOP3.LUT R27, R4, R5, RZ, 0xfc, !PT ;  /* 0x00000005041b7212 */ /* 0x000fe200078efcff */
[----:B------:R-:W-:Y:S01]  /*2f60*/  IMAD R11, R152, R91, R11 ;  /* 0x0000005b980b7224 */ /* 0x000fe200078e020b */
[----:B------:R-:W-:Y:S01]  /*2f70*/  SHF.R.S32.HI R9, RZ, 0x3, R10 ;  /* 0x00000003ff097819 */ /* 0x000fe2000001140a */
[C---:B------:R-:W-:Y:S01]  /*2f80*/  IMAD.SHL.U32 R104, R90.reuse, 0x20, RZ ;  /* 0x000000205a687824 */ /* 0x040fe200078e00ff */
[----:B------:R-:W-:Y:S01]  /*2f90*/  SHF.R.S32.HI R20, RZ, 0x3, R21 ;  /* 0x00000003ff147819 */ /* 0x000fe20000011415 */
[----:B------:R-:W-:Y:S01]  /*2fa0*/  IMAD.SHL.U32 R108, R90, 0x40, RZ ;  /* 0x000000405a6c7824 */ /* 0x000fe200078e00ff */
[----:B------:R-:W-:Y:S01]  /*2fb0*/  LOP3.LUT R10, R10, 0xfffffff8, RZ, 0xc0, !PT ;  /* 0xfffffff80a0a7812 */ /* 0x000fe200078ec0ff */
[----:B------:R-:W-:Y:S01]  /*2fc0*/  IMAD.WIDE.U32 R94, R152, R90, R94 ;  /* 0x0000005a985e7225 */ /* 0x000fe200078e005e */
[----:B------:R-:W-:-:S03]  /*2fd0*/  LOP3.LUT R21, R21, 0xfffffff8, RZ, 0xc0, !PT ;  /* 0xfffffff815157812 */ /* 0x000fc600078ec0ff */
[----:B------:R-:W-:Y:S01]  /*2fe0*/  IMAD.WIDE.U32 R92, R152, R90, R92 ;  /* 0x0000005a985c7225 */ /* 0x000fe200078e005c */
[----:B------:R-:W-:-:S03]  /*2ff0*/  LOP3.LUT R25, R27, 0x2, RZ, 0xc0, !PT ;  /* 0x000000021b197812 */ /* 0x000fc600078ec0ff */
[----:B------:R-:W-:Y:S01]  /*3000*/  IMAD.WIDE.U32 R90, R90, 0x50, RZ ;  /* 0x000000505a5a7825 */ /* 0x000fe200078e00ff */
[----:B0-----:R-:W-:-:S03]  /*3010*/  LEA.HI R155, R155, 0x8, RZ, 0x19 ;  /* 0x000000089b9b7811 */ /* 0x001fc600078fc8ff */
[----:B------:R-:W-:Y:S01]  /*3020*/  IMAD.IADD R115, R115, 0x1, R26 ;  /* 0x0000000173737824 */ /* 0x000fe200078e021a */
[----:B------:R-:W-:Y:S01]  /*3030*/  LOP3.LUT R26, R27, 0x4, RZ, 0xc0, !PT ;  /* 0x000000041b1a7812 */ /* 0x000fe200078ec0ff */
[----:B------:R-:W-:Y:S01]  /*3040*/  IMAD.SHL.U32 R112, R7, 0x2, RZ ;  /* 0x0000000207707824 */ /* 0x000fe200078e00ff */
[----:B------:R-:W-:Y:S01]  /*3050*/  LOP3.LUT R4, R4, 0x1, RZ, 0xc0, !PT ;  /* 0x0000000104047812 */ /* 0x000fe200078ec0ff */
[----:B------:R-:W-:Y:S01]  /*3060*/  IMAD.IADD R123, R123, 0x1, R14 ;  /* 0x000000017b7b7824 */ /* 0x000fe200078e020e */
[----:B------:R-:W-:Y:S01]  /*3070*/  LOP3.LUT R27, R27, 0x8, RZ, 0xc0, !PT ;  /* 0x000000081b1b7812 */ /* 0x000fe200078ec0ff */
[----:B------:R-:W-:Y:S01]  /*3080*/  IMAD.IADD R117, R91, 0x1, R117 ;  /* 0x000000015b757824 */ /* 0x000fe200078e0275 */
[----:B------:R-:W-:Y:S01]  /*3090*/  SHF.R.S32.HI R114, RZ, 0x1f, R0 ;  /* 0x0000001fff727819 */ /* 0x000fe20000011400 */
[----:B------:R-:W-:Y:S01]  /*30a0*/  IMAD.IADD R5, R101, 0x1, R13 ;  /* 0x0000000165057824 */ /* 0x000fe200078e020d */
[----:B------:R-:W-:Y:S01]  /*30b0*/  SHF.R.S32.HI R28, RZ, 0x1f, R10 ;  /* 0x0000001fff1c7819 */ /* 0x000fe2000001140a */
[----:B------:R-:W-:Y:S01]  /*30c0*/  IMAD.IADD R6, R13, 0x1, R99 ;  /* 0x000000010d067824 */ /* 0x000fe200078e0263 */
[----:B------:R-:W-:Y:S01]  /*30d0*/  SHF.R.S32.HI R29, RZ, 0x1f, R21 ;  /* 0x0000001fff1d7819 */ /* 0x000fe20000011415 */
[----:B------:R-:W-:-:S02]  /*30e0*/  IMAD.IADD R7, R95, 0x1, R11 ;  /* 0x000000015f077824 */ /* 0x000fc400078e020b */
[----:B------:R-:W-:Y:S02]  /*30f0*/  IMAD.IADD R8, R11, 0x1, R93 ;  /* 0x000000010b087824 */ /* 0x000fe400078e025d */
[----:B---3--:R-:W-:-:S07]  /*3100*/  IMAD R109, R12, 0x20, R225 ;  /* 0x000000200c6d7824 */ /* 0x008fce00078e02e1 */
.L_x_2776:
[----:B------:R-:W2:Y:S01]  /*3110*/  LDL R34, [R1+0x88] ;  /* 0x0000880001227983 */ /* 0x000ea20000100800 */
[----:B------:R-:W0:Y:S01]  /*3120*/  LDC R32, c[0x0][0x430] ;  /* 0x00010c00ff207b82 */ /* 0x000e220000000800 */
[----:B------:R-:W-:-:S04]  /*3130*/  VIADD R2, R2, 0xffffffff ;  /* 0xffffffff02027836 */ /* 0x000fc80000000000 */
        /* <DEDUP_REMOVED lines=9> */
[----:B----4-:R-:W4:Y:S08]  /*31d0*/  @P3 LDC R30, c[0x0][0x434] ;  /* 0x00010d00ff1e3b82 */ /* 0x010f300000000800 */
[----:B------:R-:W1:Y:S01]  /*31e0*/  @P3 LDC R31, c[0x0][0x438] ;  /* 0x00010e00ff1f3b82 */ /* 0x000e620000000800 */
[----:B----4-:R-:W-:-:S05]  /*31f0*/  @P3 IMAD.HI.U32 R30, R35, R30, RZ ;  /* 0x0000001e231e3227 */ /* 0x010fca00078e00ff */
[----:B-1----:R-:W-:Y:S01]  /*3200*/  @P3 SHF.R.U32.HI R11, RZ, R31, R30 ;  /* 0x0000001fff0b3219 */ /* 0x002fe2000001161e */
[----:B0-----:R-:W-:-:S03]  /*3210*/  @!P0 IMAD R30, R114, R14, RZ ;  /* 0x0000000e721e8224 */ /* 0x001fc600078e02ff */
[--C-:B------:R-:W-:Y:S01]  /*3220*/  @!P0 SHF.R.S32.HI R31, RZ, 0x1f, R11.reuse ;  /* 0x0000001fff1f8819 */ /* 0x100fe2000001140b */
[----:B------:R-:W-:Y:S02]  /*3230*/  @!P0 IMAD R33, R0, R15, R30 ;  /* 0x0000000f00218224 */ /* 0x000fe400078e021e */
[----:B------:R-:W-:-:S04]  /*3240*/  @!P0 IMAD.MOV.U32 R30, RZ, RZ, R11 ;  /* 0x000000ffff1e8224 */ /* 0x000fc800078e000b */
[----:B------:R-:W-:-:S04]  /*3250*/  @!P0 IMAD.WIDE.U32 R14, R0, R14, R30 ;  /* 0x0000000e000e8225 */ /* 0x000fc800078e001e */
[----:B------:R-:W-:Y:S01]  /*3260*/  @!P0 IMAD.IADD R15, R15, 0x1, R33 ;  /* 0x000000010f0f8824 */ /* 0x000fe200078e0221 */
[----:B---3--:R-:W-:Y:S01]  /*3270*/  @!P0 LEA R12, P3, R14, R12, 0x2 ;  /* 0x0000000c0e0c8211 */ /* 0x008fe200078610ff */
[----:B------:R-:W-:-:S03]  /*3280*/  IMAD.MOV.U32 R30, RZ, RZ, RZ ;  /* 0x000000ffff1e7224 */ /* 0x000fc600078e00ff */
[----:B------:R-:W-:-:S05]  /*3290*/  @!P0 LEA.HI.X R13, R14, R13, R15, 0x2, P3 ;  /* 0x0000000d0e0d8211 */ /* 0x000fca00018f140f */
[----:B------:R0:W5:Y:S01]  /*32a0*/  @!P0 LDG.E R30, desc[UR60][R12.64] ;  /* 0x0000003c0c1e8981 */ /* 0x000162000c1e1900 */
[----:B------:R-:W-:Y:S01]  /*32b0*/  ISETP.GE.AND P0, PT, R111, 0x1, PT ;  /* 0x000000016f00780c */ /* 0x000fe20003f06270 */
[----:B------:R-:W-:Y:S01]  /*32c0*/  IMAD.MOV R31, RZ, RZ, -R11 ;  /* 0x000000ffff1f7224 */ /* 0x000fe200078e0a0b */
[----:B------:R-:W-:Y:S01]  /*32d0*/  ISETP.GT.AND P3, PT, R2, R113, PT ;  /* 0x000000710200720c */ /* 0x000fe20003f64270 */
[----:B------:R-:W-:Y:S05]  /*32e0*/  YIELD ;  /* 0x0000000000007946 */ /* 0x000fea0003800000 */
[----:B------:R-:W-:Y:S01]  /*32f0*/  BSSY B0, `(.L_x_2660) ;  /* 0x0000836000007945 */ /* 0x000fe20003800000 */
[----:B------:R-:W-:Y:S01]  /*3300*/  IMAD R31, R32, R31, R35 ;  /* 0x0000001f201f7224 */ /* 0x000fe200078e0223 */
[----:B------:R-:W-:Y:S01]  /*3310*/  P2R R110, PR, RZ, 0x8 ;  /* 0x00000008ff6e7803 */ /* 0x000fe20000000000 */
        /* <DEDUP_REMOVED lines=56> */
[-C--:B------:R-:W-:Y:S02]  /*36a0*/  ISETP.GE.AND P4, PT, R221, R111.reuse, PT ;  /* 0x0000006fdd00720c */ /* 0x080fe40003f86270 */
        /* <DEDUP_REMOVED lines=20> */
.L_x_2664:
[----:B------:R-:W-:Y:S05]  /*37f0*/  BSYNC B1 ;  /* 0x0000000000017941 */ /* 0x000fea0003800000 */
.L_x_2663:
[----:B0----5:R-:W-:Y:S01]  /*3800*/  IMAD.MOV.U32 R32, RZ, RZ, R64 ;  /* 0x000000ffff207224 */ /* 0x021fe200078e0040 */
[----:B------:R-:W-:Y:S01]  /*3810*/  BSSY B1, `(.L_x_2665) ;  /* 0x0000042000017945 */ /* 0x000fe20003800000 */
[----:B------:R-:W-:Y:S01]  /*3820*/  IMAD.MOV.U32 R34, RZ, RZ, R65 ;  /* 0x000000ffff227224 */ /* 0x000fe200078e0041 */
[----:B------:R-:W-:Y:S01]  /*3830*/  CS2R R52, SRZ ;  /* 0x0000000000347805 */ /* 0x000fe2000001ff00 */
[----:B------:R-:W-:Y:S01]  /*3840*/  IMAD.MOV.U32 R33, RZ, RZ, R68 ;  /* 0x000000ffff217224 */ /* 0x000fe200078e0044 */
[----:B------:R-:W-:Y:S01]  /*3850*/  CS2R R56, SRZ ;  /* 0x0000000000387805 */ /* 0x000fe2000001ff00 */
[----:B------:R-:W-:Y:S01]  /*3860*/  VIADD R35, R225, 0x20 ;  /* 0x00000020e1237836 */ /* 0x000fe20000000000 */
[----:B------:R-:W-:Y:S01]  /*3870*/  PRMT R147, R34, 0x5410, R32 ;  /* 0x0000541022937816 */ /* 0x000fe20000000020 */
[----:B------:R-:W-:Y:S01]  /*3880*/  IMAD.MOV.U32 R32, RZ, RZ, R69 ;  /* 0x000000ffff207224 */ /* 0x000fe200078e0045 */
[----:B------:R-:W-:Y:S01]  /*3890*/  CS2R R60, SRZ ;  /* 0x00000000003c7805 */ /* 0x000fe2000001ff00 */
[----:B------:R-:W-:Y:S01]  /*38a0*/  IMAD.MOV.U32 R34, RZ, RZ, R76 ;  /* 0x000000ffff227224 */ /* 0x000fe200078e004c */
[----:B------:R-:W-:-:S02]  /*38b0*/  ISETP.GE.AND P4, PT, R35, R87, PT ;  /* 0x000000572300720c */ /* 0x000fc40003f86270 */
[----:B------:R-:W-:Y:S02]  /*38c0*/  CS2R R50, SRZ ;  /* 0x0000000000327805 */ /* 0x000fe4000001ff00 */
[----:B------:R-:W-:Y:S01]  /*38d0*/  PRMT R149, R32, 0x5410, R33 ;  /* 0x0000541020957816 */ /* 0x000fe20000000021 */
[----:B------:R-:W-:Y:S01]  /*38e0*/  IMAD.MOV.U32 R33, RZ, RZ, R72 ;  /* 0x000000ffff217224 */ /* 0x000fe200078e0048 */
[----:B------:R-:W-:Y:S01]  /*38f0*/  CS2R R54, SRZ ;  /* 0x0000000000367805 */ /* 0x000fe2000001ff00 */
[----:B------:R-:W-:Y:S01]  /*3900*/  IMAD.MOV.U32 R32, RZ, RZ, R73 ;  /* 0x000000ffff207224 */ /* 0x000fe200078e0049 */
[----:B------:R-:W-:Y:S02]  /*3910*/  CS2R R58, SRZ ;  /* 0x00000000003a7805 */ /* 0x000fe4000001ff00 */
[----:B------:R-:W-:Y:S02]  /*3920*/  CS2R R62, SRZ ;  /* 0x00000000003e7805 */ /* 0x000fe4000001ff00 */
[----:B------:R-:W-:Y:S01]  /*3930*/  PRMT R150, R32, 0x5410, R33 ;  /* 0x0000541020967816 */ /* 0x000fe20000000021 */
[----:B------:R-:W-:-:S02]  /*3940*/  IMAD.MOV.U32 R33, RZ, RZ, R77 ;  /* 0x000000ffff217224 */ /* 0x000fc400078e004d */
[----:B------:R-:W-:-:S03]  /*3950*/  IMAD.MOV.U32 R32, RZ, RZ, R66 ;  /* 0x000000ffff207224 */ /* 0x000fc600078e0042 */
[----:B------:R-:W-:Y:S01]  /*3960*/  PRMT R83, R33, 0x5410, R34 ;  /* 0x0000541021537816 */ /* 0x000fe20000000022 */
[----:B------:R-:W-:Y:S02]  /*3970*/  IMAD.MOV.U32 R34, RZ, RZ, R67 ;  /* 0x000000ffff227224 */ /* 0x000fe400078e0043 */
[----:B------:R-:W-:-:S03]  /*3980*/  IMAD.MOV.U32 R33, RZ, RZ, R70 ;  /* 0x000000ffff217224 */ /* 0x000fc600078e0046 */
[----:B------:R-:W-:Y:S01]  /*3990*/  PRMT R146, R34, 0x5410, R32 ;  /* 0x0000541022927816 */ /* 0x000fe20000000020 */
[----:B------:R-:W-:Y:S02]  /*39a0*/  IMAD.MOV.U32 R32, RZ, RZ, R71 ;  /* 0x000000ffff207224 */ /* 0x000fe400078e0047 */
[----:B------:R-:W-:-:S03]  /*39b0*/  IMAD.MOV.U32 R34, RZ, RZ, R74 ;  /* 0x000000ffff227224 */ /* 0x000fc600078e004a */
[----:B------:R-:W-:Y:S01]  /*39c0*/  PRMT R148, R32, 0x5410, R33 ;  /* 0x0000541020947816 */ /* 0x000fe20000000021 */
[----:B------:R-:W-:Y:S01]  /*39d0*/  IMAD.MOV.U32 R33, RZ, RZ, R75 ;  /* 0x000000ffff217224 */ /* 0x000fe200078e004b */
[----:B------:R-:W-:Y:S01]  /*39e0*/  PRMT R151, R151, 0x5410, R34 ;  /* 0x0000541097977816 */ /* 0x000fe20000000022 */
[----:B------:R-:W-:Y:S02]  /*39f0*/  IMAD.MOV.U32 R32, RZ, RZ, R78 ;  /* 0x000000ffff207224 */ /* 0x000fe400078e004e */
[----:B------:R-:W-:Y:S01]  /*3a00*/  IMAD.MOV.U32 R34, RZ, RZ, R79 ;  /* 0x000000ffff227224 */ /* 0x000fe200078e004f */
[----:B------:R-:W-:Y:S02]  /*3a10*/  PRMT R153, R153, 0x5410, R33 ;  /* 0x0000541099997816 */ /* 0x000fe40000000021 */
[----:B------:R-:W-:Y:S02]  /*3a20*/  PRMT R120, R120, 0x5410, R32 ;  /* 0x0000541078787816 */ /* 0x000fe40000000020 */
[----:B------:R-:W-:Y:S01]  /*3a30*/  PRMT R121, R121, 0x5410, R34 ;  /* 0x0000541079797816 */ /* 0x000fe20000000022 */
[----:B------:R-:W-:Y:S06]  /*3a40*/  @P4 BRA `(.L_x_2666) ;  /* 0x0000000000784947 */ /* 0x000fec0003800000 */
[----:B------:R-:W-:Y:S01]  /*3a50*/  IADD3 R32, P0, P5, R100, R14, R102 ;  /* 0x0000000e64207210 */ /* 0x000fe20007d1e066 */
[----:B------:R-:W-:Y:S01]  /*3a60*/  ULDC.64 UR4, c[0x0][0x3e8] ;  /* 0x0000fa0000047ab9 */ /* 0x000fe20000000a00 */
[----:B------:R-:W-:Y:S01]  /*3a70*/  ULDC.64 UR6, c[0x0][0x400] ;  /* 0x0001000000067ab9 */ /* 0x000fe20000000a00 */
[----:B------:R-:W-:Y:S02]  /*3a80*/  CS2R R60, SRZ ;  /* 0x00000000003c7805 */ /* 0x000fe4000001ff00 */
[----:B------:R-:W-:Y:S02]  /*3a90*/  IADD3.X R35, R5, R11, R3, P0, P5 ;  /* 0x0000000b05237210 */ /* 0x000fe400007ea403 */
[----:B------:R-:W-:Y:S02]  /*3aa0*/  CS2R R62, SRZ ;  /* 0x00000000003e7805 */ /* 0x000fe4000001ff00 */
[----:B------:R-:W-:-:S04]  /*3ab0*/  IADD3 R33, P0, P5, R94, R12, R104 ;  /* 0x0000000c5e217210 */ /* 0x000fc80007d1e068 */
[----:B------:R-:W-:Y:S02]  /*3ac0*/  IADD3.X R36, R7, R80, R103, P0, P5 ;  /* 0x0000005007247210 */ /* 0x000fe400007ea467 */
[----:B------:R-:W-:Y:S02]  /*3ad0*/  LEA R34, P0, R32, UR4, 0x1 ;  /* 0x0000000420227c11 */ /* 0x000fe4000f8008ff */
[----:B------:R-:W-:Y:S02]  /*3ae0*/  ISETP.GE.AND P5, PT, R216, R111, PT ;  /* 0x0000006fd800720c */ /* 0x000fe40003fa6270 */
[----:B------:R-:W-:Y:S02]  /*3af0*/  LEA.HI.X R35, R32, UR5, R35, 0x1, P0 ;  /* 0x0000000520237c11 */ /* 0x000fe400080f0c23 */
[----:B------:R-:W-:-:S04]  /*3b00*/  LEA R32, P0, R33, UR6, 0x1 ;  /* 0x0000000621207c11 */ /* 0x000fc8000f8008ff */
[----:B------:R-:W-:Y:S02]  /*3b10*/  LEA.HI.X R33, R33, UR7, R36, 0x1, P0 ;  /* 0x0000000721217c11 */ /* 0x000fe400080f0c24 */
[-C--:B------:R-:W-:Y:S02]  /*3b20*/  ISETP.GE.AND P0, PT, R221, R111.reuse, PT ;  /* 0x0000006fdd00720c */ /* 0x080fe40003f06270 */
[----:B------:R-:W-:Y:S02]  /*3b30*/  CS2R R56, SRZ ;  /* 0x0000000000387805 */ /* 0x000fe4000001ff00 */
[----:B------:R-:W-:Y:S01]  /*3b40*/  CS2R R58, SRZ ;  /* 0x00000000003a7805 */ /* 0x000fe2000001ff00 */
        /* <DEDUP_REMOVED lines=8> */
[----:B------:R-:W-:-:S02]  /*3bd0*/  CS2R R54, SRZ ;  /* 0x0000000000367805 */ /* 0x000fc4000001ff00 */
[----:B------:R-:W-:Y:S01]  /*3be0*/  CS2R R50, SRZ ;  /* 0x0000000000327805 */ /* 0x000fe2000001ff00 */
[----:B------:R0:W5:Y:S04]  /*3bf0*/  @!P5 LDG.E.64 R52, desc[UR60][R34.64+0x80] ;  /* 0x0000803c2234d981 */ /* 0x000168000c1e1b00 */
[----:B------:R0:W5:Y:S04]  /*3c00*/  @!P5 LDG.E.64 R54, desc[UR60][R32.64+0x80] ;  /* 0x0000803c2036d981 */ /* 0x000168000c1e1b00 */
[----:B------:R0:W5:Y:S04]  /*3c10*/  @!P0 LDG.E.64 R48, desc[UR60][R34.64+0xc0] ;  /* 0x0000c03c22308981 */ /* 0x000168000c1e1b00 */
[----:B------:R0:W5:Y:S02]  /*3c20*/  @!P0 LDG.E.64 R50, desc[UR60][R32.64+0xc0] ;  /* 0x0000c03c20328981 */ /* 0x000164000c1e1b00 */
.L_x_2666:
[----:B------:R-:W-:Y:S05]  /*3c30*/  BSYNC B1 ;  /* 0x0000000000017941 */ /* 0x000fea0003800000 */
.L_x_2665:
[----:B0----5:R-:W-:Y:S01]  /*3c40*/  IMAD.MOV.U32 R33, RZ, RZ, R52 ;  /* 0x000000ffff217224 */ /* 0x021fe200078e0034 */
[----:B------:R-:W-:Y:S01]  /*3c50*/  BSSY B1, `(.L_x_2667) ;  /* 0x0000043000017945 */ /* 0x000fe20003800000 */
[----:B------:R-:W-:Y:S01]  /*3c60*/  IMAD.MOV.U32 R32, RZ, RZ, R53 ;  /* 0x000000ffff207224 */ /* 0x000fe200078e0035 */
[----:B------:R-:W-:Y:S01]  /*3c70*/  CS2R R40, SRZ ;  /* 0x0000000000287805 */ /* 0x000fe2000001ff00 */
        /* <DEDUP_REMOVED lines=64> */
.L_x_2668:
[----:B------:R-:W-:Y:S05]  /*4080*/  BSYNC B1 ;  /* 0x0000000000017941 */ /* 0x000fea0003800000 */
.L_x_2667:
[----:B------:R-:W2:Y:S01]  /*4090*/  LDL R11, [R1+0x5c] ;  /* 0x00005c00010b7983 */ /* 0x000ea20000100800 */
[----:B0----5:R-:W-:Y:S01]  /*40a0*/  IMAD.MOV.U32 R12, RZ, RZ, R32 ;  /* 0x000000ffff0c7224 */ /* 0x021fe200078e0020 */
        /* <DEDUP_REMOVED lines=31> */
.L_x_2669:
[----:B------:R-:W-:Y:S01]  /*42a0*/  IMAD R88, R213, 0x8, R23 ;  /* 0x00000008d5587824 */ /* 0x000fe200078e0217 */
[----:B------:R-:W-:Y:S01]  /*42b0*/  SHF.L.U32 R89, R229, 0x1f, RZ ;  /* 0x0000001fe5597819 */ /* 0x000fe200000006ff */
[----:B------:R-:W-:Y:S03]  /*42c0*/  BSSY B1, `(.L_x_2670) ;  /* 0x0000003000017945 */ /* 0x000fe60003800000 */
[----:B------:R-:W0:Y:S02]  /*42d0*/  SYNCS.PHASECHK.TRANS64.TRYWAIT P6, [R88+URZ+0x38890], R89 ;  /* 0x03889059580075a7 */ /* 0x000e2400080c017f */
[----:B0-----:R-:W-:Y:S05]  /*42e0*/  @!P6 BRA `(.L_x_2671) ;  /* 0x000002f40078e947 */ /* 0x001fea0003800000 */
.L_x_3062:
[----:B------:R-:W-:Y:S05]  /*42f0*/  BSYNC B1 ;  /* 0x0000000000017941 */ /* 0x000fea0003800000 */
.L_x_2670:
[----:B------:R-:W-:-:S03]  /*4300*/  UMOV UR4, 0xffffffff ;  /* 0xffffffff00047882 */ /* 0x000fc60000000000 */
[----:B------:R-:W-:Y:S05]  /*4310*/  BRA.DIV UR4, `(.L_x_2672) ;  /* 0x000002f604807947 */ /* 0x000fea000b800000 */
[----:B------:R1:W2:Y:S04]  /*4320*/  SHFL.IDX PT, R80, R118, RZ, 0x181f ;  /* 0x00181fff76507589 */ /* 0x0002a800000e0000 */
[----:B------:R1:W3:Y:S02]  /*4330*/  SHFL.IDX PT, R11, R119, RZ, 0x181f ;  /* 0x00181fff770b7589 */ /* 0x0002e400000e0000 */
.L_x_3066:
        /* <DEDUP_REMOVED lines=9> */
[----:B------:R-:W-:Y:S02]  /*43d0*/  SHF.R.U64 R76, R76, 0x10, R77 ;  /* 0x000000104c4c7819 */ /* 0x000fe4000000124d */
[----:B------:R-:W-:Y:S02]  /*43e0*/  SHF.R.U64 R78, R78, 0x10, R79 ;  /* 0x000000104e4e7819 */ /* 0x000fe4000000124f */
[----:B------:R-:W-:Y:S02]  /*43f0*/  SHF.R.U32.HI R81, RZ, 0x10, R77 ;  /* 0x00000010ff517819 */ /* 0x000fe4000001164d */
[----:B------:R-:W-:Y:S02]  /*4400*/  PRMT R77, R83, 0x5432, R76 ;  /* 0x00005432534d7816 */ /* 0x000fe4000000004c */
[----:B------:R-:W-:Y:S02]  /*4410*/  PRMT R76, R120, 0x5432, R78 ;  /* 0x00005432784c7816 */ /* 0x000fe4000000004e */
[----:B------:R-:W-:-:S02]  /*4420*/  SHF.R.U32.HI R82, RZ, 0x10, R79 ;  /* 0x00000010ff527819 */ /* 0x000fc4000001164f */
[----:B------:R-:W-:Y:S02]  /*4430*/  PRMT R79, R83, 0x5410, R81 ;  /* 0x00005410534f7816 */ /* 0x000fe40000000051 */
[----:B0-----:R-:W-:Y:S02]  /*4440*/  LOP3.LUT R83, R13, 0xffff0000, RZ, 0xc0, !PT ;  /* 0xffff00000d537812 */ /* 0x001fe400078ec0ff */
[C---:B------:R-:W-:Y:S01]  /*4450*/  LOP3.LUT R78, R76.reuse, 0xffff0000, RZ, 0xc0, !PT ;  /* 0xffff00004c4e7812 */ /* 0x040fe200078ec0ff */
[----:B------:R-:W-:Y:S01]  /*4460*/  IMAD.U32 R76, R76, 0x10000, RZ ;  /* 0x000100004c4c7824 */ /* 0x000fe200078e00ff */
[C---:B------:R-:W-:Y:S01]  /*4470*/  LOP3.LUT R120, R77.reuse, 0xffff0000, RZ, 0xc0, !PT ;  /* 0xffff00004d787812 */ /* 0x040fe200078ec0ff */
[----:B------:R-:W-:Y:S01]  /*4480*/  IMAD.U32 R77, R77, 0x10000, RZ ;  /* 0x000100004d4d7824 */ /* 0x000fe200078e00ff */
[----:B------:R-:W-:Y:S01]  /*4490*/  PRMT R81, R121, 0x5432, R82 ;  /* 0x0000543279517816 */ /* 0x000fe20000000052 */
[----:B------:R-:W-:Y:S02]  /*44a0*/  IMAD.U32 R82, R13, 0x10000, RZ ;  /* 0x000100000d527824 */ /* 0x000fe400078e00ff */
[C---:B------:R-:W-:Y:S01]  /*44b0*/  FMUL.FTZ R13, R83.reuse, R78 ;  /* 0x0000004e530d7220 */ /* 0x040fe20000410000 */
[-C--:B------:R-:W-:Y:S01]  /*44c0*/  FMUL.FTZ R83, R83, R120.reuse ;  /* 0x0000007853537220 */ /* 0x080fe20000410000 */
[C---:B------:R-:W-:Y:S01]  /*44d0*/  IMAD.U32 R121, R79.reuse, 0x10000, RZ ;  /* 0x000100004f797824 */ /* 0x040fe200078e00ff */
[----:B------:R-:W-:Y:S01]  /*44e0*/  LOP3.LUT R79, R79, 0xffff0000, RZ, 0xc0, !PT ;  /* 0xffff00004f4f7812 */ /* 0x000fe200078ec0ff */
[C---:B------:R-:W-:Y:S01]  /*44f0*/  FFMA.FTZ R13, R82.reuse, R120, -R13 ;  /* 0x00000078520d7223 */ /* 0x040fe2000001080d */
        /* <DEDUP_REMOVED lines=26> */
.L_x_2678:
[----:B------:R-:W-:Y:S05]  /*46a0*/  BSYNC B3 ;  /* 0x0000000000037941 */ /* 0x000fea0003800000 */
.L_x_2677:
[----:B---3--:R-:W-:-:S04]  /*46b0*/  LEA R76, P3, R16, R11, 0x1 ;  /* 0x0000000b104c7211 */ /* 0x008fc800078608ff */
[----:B--2---:R-:W-:-:S05]  /*46c0*/  LEA.HI.X R77, R16, R80, R17, 0x1, P3 ;  /* 0x00000050104d7211 */ /* 0x004fca00018f0c11 */
[----:B0-----:R4:W-:Y:S04]  /*46d0*/  ST.E.128 desc[UR60][R76.64], R12 ;  /* 0x0000000c4c007985 */ /* 0x0019e8000c101d3c */
.L_x_2676:
[----:B------:R-:W-:Y:S05]  /*46e0*/  BSYNC B2 ;  /* 0x0000000000027941 */ /* 0x000fea0003800000 */
.L_x_2675:
[----:B------:R-:W-:Y:S01]  /*46f0*/  ISETP.NE.AND P3, PT, R25, RZ, PT ;  /* 0x000000ff1900720c */ /* 0x000fe20003f65270 */
[----:B------:R-:W-:-:S12]  /*4700*/  BSSY B2, `(.L_x_2679) ;  /* 0x0000038000027945 */ /* 0x000fd80003800000 */
[----:B------:R-:W-:Y:S05]  /*4710*/  @!P3 BRA `(.L_x_2680) ;  /* 0x0000000000d8b947 */ /* 0x000fea0003800000 */
[----:B----4-:R4:W0:Y:S01]  /*4720*/  LDS.128 R12, [R84+0x26c00] ;  /* 0x026c0000540c7984 */ /* 0x0108220000000c00 */
[----:B------:R-:W-:Y:S01]  /*4730*/  ISETP.GE.AND P3, PT, R221, R111, PT ;  /* 0x0000006fdd00720c */ /* 0x000fe20003f66270 */
[----:B------:R-:W-:-:S12]  /*4740*/  BSSY B3, `(.L_x_2681) ;  /* 0x0000030000037945 */ /* 0x000fd80003800000 */
[----:B----4-:R-:W-:Y:S05]  /*4750*/  @P3 BRA `(.L_x_2682) ;  /* 0x0000000000b83947 */ /* 0x010fea0003800000 */
[----:B------:R-:W-:Y:S01]  /*4760*/  SHF.R.U64 R74, R74, 0x10, R75 ;  /* 0x000000104a4a7819 */ /* 0x000fe2000000124b */
[----:B0-----:R-:W-:Y:S01]  /*4770*/  IMAD.U32 R78, R13, 0x10000, RZ ;  /* 0x000100000d4e7824 */ /* 0x001fe200078e00ff */
[----:B------:R-:W-:Y:S02]  /*4780*/  SHF.R.U64 R72, R72, 0x10, R73 ;  /* 0x0000001048487819 */ /* 0x000fe40000001249 */
[----:B------:R-:W-:Y:S02]  /*4790*/  PRMT R74, R151, 0x5432, R74 ;  /* 0x00005432974a7816 */ /* 0x000fe4000000004a */
[----:B------:R-:W-:Y:S02]  /*47a0*/  PRMT R72, R150, 0x5432, R72 ;  /* 0x0000543296487816 */ /* 0x000fe40000000048 */
[----:B------:R-:W-:Y:S02]  /*47b0*/  SHF.R.U32.HI R76, RZ, 0x10, R75 ;  /* 0x00000010ff4c7819 */ /* 0x000fe4000001164b */
[----:B------:R-:W-:-:S02]  /*47c0*/  LOP3.LUT R75, R13, 0xffff0000, RZ, 0xc0, !PT ;  /* 0xffff00000d4b7812 */ /* 0x000fc400078ec0ff */
[C---:B------:R-:W-:Y:S01]  /*47d0*/  LOP3.LUT R77, R74.reuse, 0xffff0000, RZ, 0xc0, !PT ;  /* 0xffff00004a4d7812 */ /* 0x040fe200078ec0ff */
[----:B------:R-:W-:Y:S01]  /*47e0*/  IMAD.U32 R74, R74, 0x10000, RZ ;  /* 0x000100004a4a7824 */ /* 0x000fe200078e00ff */
[C---:B------:R-:W-:Y:S01]  /*47f0*/  LOP3.LUT R79, R72.reuse, 0xffff0000, RZ, 0xc0, !PT ;  /* 0xffff0000484f7812 */ /* 0x040fe200078ec0ff */
[----:B------:R-:W-:Y:S01]  /*4800*/  IMAD.U32 R72, R72, 0x10000, RZ ;  /* 0x0001000048487824 */ /* 0x000fe200078e00ff */
[----:B------:R-:W-:Y:S01]  /*4810*/  SHF.R.U32.HI R73, RZ, 0x10, R73 ;  /* 0x00000010ff497819 */ /* 0x000fe20000011649 */
[----:B------:R-:W-:Y:S01]  /*4820*/  FMUL.FTZ R13, R75, R77 ;  /* 0x0000004d4b0d7220 */ /* 0x000fe20000410000 */
[----:B------:R-:W-:Y:S01]  /*4830*/  PRMT R76, R153, 0x5432, R76 ;  /* 0x00005432994c7816 */ /* 0x000fe2000000004c */
[-C--:B------:R-:W-:Y:S01]  /*4840*/  FMUL.FTZ R75, R75, R79.reuse ;  /* 0x0000004f4b4b7220 */ /* 0x080fe20000410000 */
[----:B------:R-:W-:Y:S01]  /*4850*/  PRMT R73, R150, 0x5410, R73 ;  /* 0x0000541096497816 */ /* 0x000fe20000000049 */
        /* <DEDUP_REMOVED lines=8> */
[CC--:B------:R-:W-:Y:S01]  /*48e0*/  FMUL.FTZ R14, R79.reuse, R78.reuse ;  /* 0x0000004e4f0e7220 */ /* 0x0c0fe20000410000 */
[----:B------:R-:W-:Y:S01]  /*48f0*/  FMUL.FTZ R79, R79, R81 ;  /* 0x000000514f4f7220 */ /* 0x000fe20000410000 */
[----:B------:R-:W-:Y:S02]  /*4900*/  F2FP.BF16.F32.PACK_AB R13, R75, R13 ;  /* 0x0000000d4b0d723e */ /* 0x000fe400000010ff */
        /* <DEDUP_REMOVED lines=17> */
[----:B------:R-:W-:-:S04]  /*4a20*/  IMAD.MOV.U32 R15, RZ, RZ, R73 ;  /* 0x000000ffff0f7224 */ /* 0x000fc800078e0049 */
[----:B------:R-:W-:-:S07]  /*4a30*/  IMAD.MOV.U32 R12, RZ, RZ, R76 ;  /* 0x000000ffff0c7224 */ /* 0x000fce00078e004c */
.L_x_2682:
[----:B------:R-:W-:Y:S05]  /*4a40*/  BSYNC B3 ;  /* 0x0000000000037941 */ /* 0x000fea0003800000 */
.L_x_2681:
[----:B---3--:R-:W-:-:S04]  /*4a50*/  LEA R72, P3, R212, R11, 0x1 ;  /* 0x0000000bd4487211 */ /* 0x008fc800078608ff */
[----:B--2---:R-:W-:-:S05]  /*4a60*/  LEA.HI.X R73, R212, R80, R215, 0x1, P3 ;  /* 0x00000050d4497211 */ /* 0x004fca00018f0cd7 */
[----:B0-----:R0:W-:Y:S04]  /*4a70*/  ST.E.128 desc[UR60][R72.64], R12 ;  /* 0x0000000c48007985 */ /* 0x0011e8000c101d3c */
.L_x_2680:
[----:B------:R-:W-:Y:S05]  /*4a80*/  BSYNC B2 ;  /* 0x0000000000027941 */ /* 0x000fea0003800000 */
.L_x_2679:
        /* <DEDUP_REMOVED lines=54> */
.L_x_2686:
[----:B------:R-:W-:Y:S05]  /*4df0*/  BSYNC B3 ;  /* 0x0000000000037941 */ /* 0x000fea0003800000 */
.L_x_2685:
[----:B---3--:R-:W-:-:S04]  /*4e00*/  LEA R68, P3, R19, R11, 0x1 ;  /* 0x0000000b13447211 */ /* 0x008fc800078608ff */
[----:B--2---:R-:W-:-:S05]  /*4e10*/  LEA.HI.X R69, R19, R80, R219, 0x1, P3 ;  /* 0x0000005013457211 */ /* 0x004fca00018f0cdb */
[----:B----4-:R0:W-:Y:S04]  /*4e20*/  ST.E.128 desc[UR60][R68.64], R12 ;  /* 0x0000000c44007985 */ /* 0x0101e8000c101d3c */
.L_x_2684:
[----:B------:R-:W-:Y:S05]  /*4e30*/  BSYNC B2 ;  /* 0x0000000000027941 */ /* 0x000fea0003800000 */
.L_x_2683:
        /* <DEDUP_REMOVED lines=53> */
.L_x_2688:
[----:B------:R-:W-:Y:S05]  /*5190*/  BSYNC B2 ;  /* 0x0000000000027941 */ /* 0x000fea0003800000 */
.L_x_2687:
[----:B---3--:R-:W-:-:S04]  /*51a0*/  LEA R64, P3, R22, R11, 0x1 ;  /* 0x0000000b16407211 */ /* 0x008fc800078608ff */
[----:B--2---:R-:W-:-:S05]  /*51b0*/  LEA.HI.X R65, R22, R80, R218, 0x1, P3 ;  /* 0x0000005016417211 */ /* 0x004fca00018f0cda */
[----:B----4-:R0:W-:Y:S04]  /*51c0*/  ST.E.128 desc[UR60][R64.64], R12 ;  /* 0x0000000c40007985 */ /* 0x0101e8000c101d3c */
.L_x_2674:
[----:B------:R-:W-:Y:S05]  /*51d0*/  BSYNC B1 ;  /* 0x0000000000017941 */ /* 0x000fea0003800000 */
.L_x_2673:
[----:B------:R-:W-:-:S03]  /*51e0*/  UMOV UR4, 0xffffffff ;  /* 0xffffffff00047882 */ /* 0x000fc60000000000 */
[----:B------:R-:W-:Y:S05]  /*51f0*/  BRA.DIV UR4, `(.L_x_2689) ;  /* 0x000002ea04147947 */ /* 0x000fea000b800000 */
[----:B0-----:R0:W0:Y:S04]  /*5200*/  SHFL.IDX PT, R64, R118, 0x1, 0x181f ;  /* 0x00381f0076407f89 */ /* 0x00102800000e0000 */
[----:B---3--:R3:W0:Y:S02]  /*5210*/  SHFL.IDX PT, R11, R119, 0x1, 0x181f ;  /* 0x00381f00770b7f89 */ /* 0x00862400000e0000 */
.L_x_3070:
        /* <DEDUP_REMOVED lines=21> */
[----:B------:R-:W-:Y:S01]  /*5370*/  PRMT R62, R145, 0x5432, R62 ;  /* 0x00005432913e7816 */ /* 0x000fe2000000003e */
[----:B------:R-:W-:Y:S01]  /*5380*/  IMAD.U32 R60, R60, 0x10000, RZ ;  /* 0x000100003c3c7824 */ /* 0x000fe200078e00ff */
[----:B------:R-:W-:Y:S01]  /*5390*/  PRMT R65, R144, 0x5432, R65 ;  /* 0x0000543290417816 */ /* 0x000fe20000000041 */
[-C--:B------:R-:W-:Y:S01]  /*53a0*/  FFMA.FTZ R63, R66, R13.reuse, -R63 ;  /* 0x0000000d423f7223 */ /* 0x080fe2000001083f */
[----:B------:R-:W-:-:S03]  /*53b0*/  FMUL.FTZ R13, R68, R13 ;  /* 0x0000000d440d7220 */ /* 0x000fc60000410000 */
        /* <DEDUP_REMOVED lines=30> */
.L_x_2695:
[----:B------:R-:W-:Y:S05]  /*55a0*/  BSYNC B3 ;  /* 0x0000000000037941 */ /* 0x000fea0003800000 */
.L_x_2694:
[----:B0-----:R-:W-:-:S04]  /*55b0*/  LEA R60, P3, R16, R11, 0x1 ;  /* 0x0000000b103c7211 */ /* 0x001fc800078608ff */
[----:B------:R-:W-:-:S05]  /*55c0*/  LEA.HI.X R61, R16, R64, R17, 0x1, P3 ;  /* 0x00000040103d7211 */ /* 0x000fca00018f0c11 */
[----:B------:R0:W-:Y:S04]  /*55d0*/  ST.E.128 desc[UR60][R60.64], R12 ;  /* 0x0000000c3c007985 */ /* 0x0001e8000c101d3c */
.L_x_2693:
[----:B------:R-:W-:Y:S05]  /*55e0*/  BSYNC B2 ;  /* 0x0000000000027941 */ /* 0x000fea0003800000 */
.L_x_2692:
        /* <DEDUP_REMOVED lines=54> */
.L_x_2699:
[----:B------:R-:W-:Y:S05]  /*5950*/  BSYNC B3 ;  /* 0x0000000000037941 */ /* 0x000fea0003800000 */
.L_x_2698:
[----:B------:R-:W-:-:S04]  /*5960*/  LEA R56, P3, R212, R11, 0x1 ;  /* 0x0000000bd4387211 */ /* 0x000fc800078608ff */
[----:B------:R-:W-:-:S05]  /*5970*/  LEA.HI.X R57, R212, R64, R215, 0x1, P3 ;  /* 0x00000040d4397211 */ /* 0x000fca00018f0cd7 */
[----:B----4-:R0:W-:Y:S04]  /*5980*/  ST.E.128 desc[UR60][R56.64], R12 ;  /* 0x0000000c38007985 */ /* 0x0101e8000c101d3c */
.L_x_2697:
[----:B------:R-:W-:Y:S05]  /*5990*/  BSYNC B2 ;  /* 0x0000000000027941 */ /* 0x000fea0003800000 */
.L_x_2696:
        /* <DEDUP_REMOVED lines=54> */
.L_x_2703:
[----:B------:R-:W-:Y:S05]  /*5d00*/  BSYNC B3 ;  /* 0x0000000000037941 */ /* 0x000fea0003800000 */
.L_x_2702:
[----:B------:R-:W-:-:S04]  /*5d10*/  LEA R52, P3, R19, R11, 0x1 ;  /* 0x0000000b13347211 */ /* 0x000fc800078608ff */
[----:B------:R-:W-:-:S05]  /*5d20*/  LEA.HI.X R53, R19, R64, R219, 0x1, P3 ;  /* 0x0000004013357211 */ /* 0x000fca00018f0cdb */
[----:B----4-:R0:W-:Y:S04]  /*5d30*/  ST.E.128 desc[UR60][R52.64], R12 ;  /* 0x0000000c34007985 */ /* 0x0101e8000c101d3c */
.L_x_2701:
[----:B------:R-:W-:Y:S05]  /*5d40*/  BSYNC B2 ;  /* 0x0000000000027941 */ /* 0x000fea0003800000 */
.L_x_2700:
[----:B------:R-:W-:-:S13]  /*5d50*/  ISETP.NE.AND P3, PT, R27, RZ, PT ;  /* 0x000000ff1b00720c */ /* 0x000fda0003f65270 */
[----:B------:R-:W-:Y:S05]  /*5d60*/  @!P3 BRA `(.L_x_2691) ;  /* 0x0000000000dcb947 */ /* 0x000fea0003800000 */
[----:B0---4-:R0:W4:Y:S01]  /*5d70*/  LDS.128 R12, [R84+0x2cc00] ;  /* 0x02cc0000540c7984 */ /* 0x0111220000000c00 */
[----:B------:R-:W-:Y:S01]  /*5d80*/  ISETP.GE.AND P3, PT, R223, R111, PT ;  /* 0x0000006fdf00720c */ /* 0x000fe20003f66270 */
[----:B------:R-:W-:-:S12]  /*5d90*/  BSSY B2, `(.L_x_2704) ;  /* 0x0000031000027945 */ /* 0x000fd80003800000 */
[----:B0-----:R-:W-:Y:S05]  /*5da0*/  @P3 BRA `(.L_x_2705) ;  /* 0x0000000000bc3947 */ /* 0x001fea0003800000 */
[--C-:B------:R-:W-:Y:S02]  /*5db0*/  SHF.R.U64 R48, R48, 0x10, R49.reuse ;  /* 0x0000001030307819 */ /* 0x100fe40000001231 */
[----:B------:R-:W-:Y:S02]  /*5dc0*/  SHF.R.U32.HI R52, RZ, 0x10, R49 ;  /* 0x00000010ff347819 */ /* 0x000fe40000011631 */
[--C-:B------:R-:W-:Y:S02]  /*5dd0*/  SHF.R.U64 R49, R50, 0x10, R51.reuse ;  /* 0x0000001032317819 */ /* 0x100fe40000001233 */
[----:B------:R-:W-:Y:S02]  /*5de0*/  SHF.R.U32.HI R50, RZ, 0x10, R51 ;  /* 0x00000010ff327819 */ /* 0x000fe40000011633 */
[----:B------:R-:W-:Y:S02]  /*5df0*/  PRMT R49, R136, 0x5432, R49 ;  /* 0x0000543288317816 */ /* 0x000fe40000000031 */
[----:B------:R-:W-:-:S02]  /*5e00*/  PRMT R48, R137, 0x5432, R48 ;  /* 0x0000543289307816 */ /* 0x000fc40000000030 */
[----:B------:R-:W-:Y:S02]  /*5e10*/  PRMT R136, R136, 0x5410, R50 ;  /* 0x0000541088887816 */ /* 0x000fe40000000032 */
[C---:B----4-:R-:W-:Y:S01]  /*5e20*/  LOP3.LUT R53, R13.reuse, 0xffff0000, RZ, 0xc0, !PT ;  /* 0xffff00000d357812 */ /* 0x050fe200078ec0ff */
[----:B------:R-:W-:Y:S01]  /*5e30*/  IMAD.U32 R13, R13, 0x10000, RZ ;  /* 0x000100000d0d7824 */ /* 0x000fe200078e00ff */
[C---:B------:R-:W-:Y:S01]  /*5e40*/  LOP3.LUT R51, R49.reuse, 0xffff0000, RZ, 0xc0, !PT ;  /* 0xffff000031337812 */ /* 0x040fe200078ec0ff */
[----:B------:R-:W-:Y:S01]  /*5e50*/  IMAD.U32 R49, R49, 0x10000, RZ ;  /* 0x0001000031317824 */ /* 0x000fe200078e00ff */
[C---:B------:R-:W-:Y:S01]  /*5e60*/  LOP3.LUT R50, R48.reuse, 0xffff0000, RZ, 0xc0, !PT ;  /* 0xffff000030327812 */ /* 0x040fe200078ec0ff */
[----:B------:R-:W-:Y:S01]  /*5e70*/  IMAD.U32 R48, R48, 0x10000, RZ ;  /* 0x0001000030307824 */ /* 0x000fe200078e00ff */
[----:B------:R-:W-:Y:S01]  /*5e80*/  PRMT R52, R137, 0x5410, R52 ;  /* 0x0000541089347816 */ /* 0x000fe20000000034 */
[C---:B------:R-:W-:Y:S02]  /*5e90*/  FMUL.FTZ R54, R53.reuse, R51 ;  /* 0x0000003335367220 */ /* 0x040fe40000410000 */
[----:B------:R-:W-:-:S02]  /*5ea0*/  FMUL.FTZ R53, R53, R50 ;  /* 0x0000003235357220 */ /* 0x000fc40000410000 */
[C---:B------:R-:W-:Y:S01]  /*5eb0*/  FFMA.FTZ R50, R13.reuse, R50, -R54 ;  /* 0x000000320d327223 */ /* 0x040fe20000010836 */
        /* <DEDUP_REMOVED lines=30> */
.L_x_2705:
[----:B------:R-:W-:Y:S05]  /*60a0*/  BSYNC B2 ;  /* 0x0000000000027941 */ /* 0x000fea0003800000 */
.L_x_2704:
[----:B------:R-:W-:-:S04]  /*60b0*/  LEA R48, P3, R22, R11, 0x1 ;  /* 0x0000000b16307211 */ /* 0x000fc800078608ff */
[----:B------:R-:W-:-:S05]  /*60c0*/  LEA.HI.X R49, R22, R64, R218, 0x1, P3 ;  /* 0x0000004016317211 */ /* 0x000fca00018f0cda */
[----:B----4-:R0:W-:Y:S04]  /*60d0*/  ST.E.128 desc[UR60][R48.64], R12 ;  /* 0x0000000c30007985 */ /* 0x0101e8000c101d3c */
.L_x_2691:
[----:B------:R-:W-:Y:S05]  /*60e0*/  BSYNC B1 ;  /* 0x0000000000017941 */ /* 0x000fea0003800000 */
.L_x_2690:
[----:B------:R-:W-:-:S03]  /*60f0*/  UMOV UR4, 0xffffffff ;  /* 0xffffffff00047882 */ /* 0x000fc60000000000 */
[----:B------:R-:W-:Y:S05]  /*6100*/  BRA.DIV UR4, `(.L_x_2706) ;  /* 0x000002da049c7947 */ /* 0x000fea000b800000 */
[----:B01----:R-:W0:Y:S04]  /*6110*/  SHFL.IDX PT, R118, R118, 0x2, 0x181f ;  /* 0x00581f0076767f89 */ /* 0x003e2800000e0000 */
[----:B---3--:R-:W1:Y:S02]  /*6120*/  SHFL.IDX PT, R119, R119, 0x2, 0x181f ;  /* 0x00581f0077777f89 */ /* 0x008e6400000e0000 */
.L_x_3074:
[----:B------:R-:W-:Y:S05]  /*6130*/  @P5 BRA `(.L_x_2707) ;  /* 0x0000005400445947 */ /* 0x000fea0003800000 */
[----:B------:R-:W-:Y:S01]  /*6140*/  ISETP.NE.AND P3, PT, R4, RZ, PT ;  /* 0x000000ff0400720c */ /* 0x000fe20003f65270 */
[----:B------:R-:W-:-:S12]  /*6150*/  BSSY B1, `(.L_x_2708) ;  /* 0x0000039000017945 */ /* 0x000fd80003800000 */
[----:B------:R-:W-:Y:S05]  /*6160*/  @!P3 BRA `(.L_x_2709) ;  /* 0x0000000000dcb947 */ /* 0x000fea0003800000 */
[----:B----4-:R3:W4:Y:S01]  /*6170*/  LDS.128 R12, [R84+0x26400] ;  /* 0x02640000540c7984 */ /* 0x0107220000000c00 */
[----:B------:R-:W-:Y:S01]  /*6180*/  ISETP.GE.AND P3, PT, R216, R111, PT ;  /* 0x0000006fd800720c */ /* 0x000fe20003f66270 */
[----:B------:R-:W-:-:S12]  /*6190*/  BSSY B2, `(.L_x_2710) ;  /* 0x0000031000027945 */ /* 0x000fd80003800000 */
[----:B---3--:R-:W-:Y:S05]  /*61a0*/  @P3 BRA `(.L_x_2711) ;  /* 0x0000000000bc3947 */ /* 0x008fea0003800000 */
        /* <DEDUP_REMOVED lines=13> */
[C---:B------:R-:W-:Y:S01]  /*6280*/  FMUL.FTZ R48, R49.reuse, R45 ;  /* 0x0000002d31307220 */ /* 0x040fe20000410000 */
        /* <DEDUP_REMOVED lines=33> */
.L_x_2711:
[----:B------:R-:W-:Y:S05]  /*64a0*/  BSYNC B2 ;  /* 0x0000000000027941 */ /* 0x000fea0003800000 */
.L_x_2710:
[----:B-1----:R-:W-:-:S04]  /*64b0*/  LEA R44, P3, R16, R119, 0x1 ;  /* 0x00000077102c7211 */ /* 0x002fc800078608ff */
[----:B0-----:R-:W-:-:S05]  /*64c0*/  LEA.HI.X R45, R16, R118, R17, 0x1, P3 ;  /* 0x00000076102d7211 */ /* 0x001fca00018f0c11 */
[----:B----4-:R3:W-:Y:S04]  /*64d0*/  ST.E.128 desc[UR60][R44.64], R12 ;  /* 0x0000000c2c007985 */ /* 0x0107e8000c101d3c */
.L_x_2709:
[----:B------:R-:W-:Y:S05]  /*64e0*/  BSYNC B1 ;  /* 0x0000000000017941 */ /* 0x000fea0003800000 */
.L_x_2708:
        /* <DEDUP_REMOVED lines=56> */
.L_x_2715:
[----:B------:R-:W-:Y:S05]  /*6870*/  BSYNC B2 ;  /* 0x0000000000027941 */ /* 0x000fea0003800000 */
.L_x_2714:
[----:B----4-:R0:W-:Y:S02]  /*6880*/  ST.E.128 desc[UR60][R44.64], R12 ;  /* 0x0000000c2c007985 */ /* 0x0101e4000c101d3c */
.L_x_2713:
[----:B------:R-:W-:Y:S05]  /*6890*/  BSYNC B1 ;  /* 0x0000000000017941 */ /* 0x000fea0003800000 */
.L_x_2712:
        /* <DEDUP_REMOVED lines=9> */
[--C-:B------:R-:W-:Y:S01]  /*6930*/  SHF.R.U64 R11, R36, 0x10, R37.reuse ;  /* 0x00000010240b7819 */ /* 0x100fe20000001225 */
[----:B---3--:R-:W-:Y:S01]  /*6940*/  IMAD.U32 R46, R13, 0x10000, RZ ;  /* 0x000100000d2e7824 */ /* 0x008fe200078e00ff */
[----:B------:R-:W-:Y:S02]  /*6950*/  SHF.R.U32.HI R36, RZ, 0x10, R37 ;  /* 0x00000010ff247819 */ /* 0x000fe40000011625 */
[----:B------:R-:W-:Y:S02]  /*6960*/  SHF.R.U64 R37, R38, 0x10, R39 ;  /* 0x0000001026257819 */ /* 0x000fe40000001227 */
[----:B------:R-:W-:Y:S02]  /*6970*/  PRMT R11, R132, 0x5410, R11 ;  /* 0x00005410840b7816 */ /* 0x000fe4000000000b */
[----:B------:R-:W-:Y:S02]  /*6980*/  PRMT R37, R133, 0x5410, R37 ;  /* 0x0000541085257816 */ /* 0x000fe40000000025 */
[----:B------:R-:W-:Y:S01]  /*6990*/  SHF.R.U32.HI R42, RZ, 0x10, R39 ;  /* 0x00000010ff2a7819 */ /* 0x000fe20000011627 */
[----:B------:R-:W-:Y:S01]  /*69a0*/  IMAD.U32 R39, R14, 0x10000, RZ ;  /* 0x000100000e277824 */ /* 0x000fe200078e00ff */
[----:B------:R-:W-:-:S02]  /*69b0*/  LOP3.LUT R44, R13, 0xffff0000, RZ, 0xc0, !PT ;  /* 0xffff00000d2c7812 */ /* 0x000fc400078ec0ff */
        /* <DEDUP_REMOVED lines=9> */
[----:B------:R-:W-:Y:S02]  /*6a50*/  IMAD.U32 R13, R42, 0x10000, RZ ;  /* 0x000100002a0d7824 */ /* 0x000fe400078e00ff */
[----:B------:R-:W-:Y:S01]  /*6a60*/  FFMA.FTZ R47, R46, R45, -R47 ;  /* 0x0000002d2e2f7223 */ /* 0x000fe2000001082f */
[----:B------:R-:W-:-:S02]  /*6a70*/  IMAD.U32 R45, R36, 0x10000, RZ ;  /* 0x00010000242d7824 */ /* 0x000fc400078e00ff */
[----:B------:R-:W-:Y:S01]  /*6a80*/  FFMA.FTZ R44, R46, R43, R44 ;  /* 0x0000002b2e2c7223 */ /* 0x000fe2000001002c */
[----:B------:R-:W-:Y:S01]  /*6a90*/  FMUL.FTZ R43, R14, R13 ;  /* 0x0000000d0e2b7220 */ /* 0x000fe20000410000 */
[----:B------:R-:W-:Y:S01]  /*6aa0*/  LOP3.LUT R38, R15, 0xffff0000, RZ, 0xc0, !PT ;  /* 0xffff00000f267812 */ /* 0x000fe200078ec0ff */
[----:B------:R-:W-:Y:S02]  /*6ab0*/  IMAD.U32 R46, R12, 0x10000, RZ ;  /* 0x000100000c2e7824 */ /* 0x000fe400078e00ff */
[-C--:B------:R-:W-:Y:S01]  /*6ac0*/  FMUL.FTZ R14, R14, R45.reuse ;  /* 0x0000002d0e0e7220 */ /* 0x080fe20000410000 */
[----:B------:R-:W-:Y:S01]  /*6ad0*/  LOP3.LUT R42, R42, 0xffff0000, RZ, 0xc0, !PT ;  /* 0xffff00002a2a7812 */ /* 0x000fe200078ec0ff */
[C---:B------:R-:W-:Y:S01]  /*6ae0*/  FFMA.FTZ R43, R39.reuse, R45, -R43 ;  /* 0x0000002d272b7223 */ /* 0x040fe2000001082b */
[----:B------:R-:W-:Y:S01]  /*6af0*/  LOP3.LUT R36, R36, 0xffff0000, RZ, 0xc0, !PT ;  /* 0xffff000024247812 */ /* 0x000fe200078ec0ff */
[----:B------:R-:W-:Y:S01]  /*6b00*/  FFMA.FTZ R14, R39, R13, R14 ;  /* 0x0000000d270e7223 */ /* 0x000fe2000001000e */
[----:B------:R-:W-:Y:S01]  /*6b10*/  LOP3.LUT R12, R12, 0xffff0000, RZ, 0xc0, !PT ;  /* 0xffff00000c0c7812 */ /* 0x000fe200078ec0ff */
[----:B------:R-:W-:Y:S01]  /*6b20*/  FMUL.FTZ R13, R38, R42 ;  /* 0x0000002a260d7220 */ /* 0x000fe20000410000 */
[----:B------:R-:W-:-:S02]  /*6b30*/  IMAD.U32 R15, R15, 0x10000, RZ ;  /* 0x000100000f0f7824 */ /* 0x000fc400078e00ff */
[-C--:B------:R-:W-:Y:S01]  /*6b40*/  FMUL.FTZ R39, R38, R36.reuse ;  /* 0x0000002426277220 */ /* 0x080fe20000410000 */
[----:B------:R-:W-:Y:S01]  /*6b50*/  F2FP.BF16.F32.PACK_AB R44, R44, R47 ;  /* 0x0000002f2c2c723e */ /* 0x000fe200000010ff */
[C---:B------:R-:W-:Y:S01]  /*6b60*/  FMUL.FTZ R38, R12.reuse, R37 ;  /* 0x000000250c267220 */ /* 0x040fe20000410000 */
[-C--:B------:R-:W-:Y:S01]  /*6b70*/  FMUL.FTZ R12, R12, R11.reuse ;  /* 0x0000000b0c0c7220 */ /* 0x080fe20000410000 */
[C---:B------:R-:W-:Y:S01]  /*6b80*/  FFMA.FTZ R13, R15.reuse, R36, -R13 ;  /* 0x000000240f0d7223 */ /* 0x040fe2000001080d */
[----:B------:R-:W-:Y:S01]  /*6b90*/  FFMA.FTZ R39, R15, R42, R39 ;  /* 0x0000002a0f277223 */ /* 0x000fe20000010027 */
[C---:B------:R-:W-:Y:S01]  /*6ba0*/  FFMA.FTZ R38, R46.reuse, R11, -R38 ;  /* 0x0000000b2e267223 */ /* 0x040fe20000010826 */
[----:B------:R-:W-:Y:S01]  /*6bb0*/  FFMA.FTZ R12, R46, R37, R12 ;  /* 0x000000252e0c7223 */ /* 0x000fe2000001000c */
[----:B------:R-:W-:Y:S02]  /*6bc0*/  F2FP.BF16.F32.PACK_AB R14, R14, R43 ;  /* 0x0000002b0e0e723e */ /* 0x000fe400000010ff */
[----:B------:R-:W-:Y:S01]  /*6bd0*/  F2FP.BF16.F32.PACK_AB R15, R39, R13 ;  /* 0x0000000d270f723e */ /* 0x000fe200000010ff */
[----:B------:R-:W-:Y:S01]  /*6be0*/  IMAD.MOV.U32 R13, RZ, RZ, R44 ;  /* 0x000000ffff0d7224 */ /* 0x000fe200078e002c */
[----:B------:R-:W-:-:S07]  /*6bf0*/  F2FP.BF16.F32.PACK_AB R12, R12, R38 ;  /* 0x000000260c0c723e */ /* 0x000fce00000010ff */
.L_x_2719:
[----:B------:R-:W-:Y:S05]  /*6c00*/  BSYNC B2 ;  /* 0x0000000000027941 */ /* 0x000fea0003800000 */
.L_x_2718:
[----:B---3--:R0:W-:Y:S02]  /*6c10*/  ST.E.128 desc[UR60][R40.64], R12 ;  /* 0x0000000c28007985 */ /* 0x0081e4000c101d3c */
.L_x_2717:
[----:B------:R-:W-:Y:S05]  /*6c20*/  BSYNC B1 ;  /* 0x0000000000017941 */ /* 0x000fea0003800000 */
.L_x_2716:
        /* <DEDUP_REMOVED lines=10> */
[----:B------:R-:W-:Y:S01]  /*6cd0*/  SHF.R.U32.HI R38, RZ, 0x10, R35 ;  /* 0x00000010ff267819 */ /* 0x000fe20000011623 */
[----:B------:R-:W-:Y:S01]  /*6ce0*/  IMAD.U32 R39, R12, 0x10000, RZ ;  /* 0x000100000c277824 */ /* 0x000fe200078e00ff */
[----:B------:R-:W-:Y:S02]  /*6cf0*/  SHF.R.U32.HI R33, RZ, 0x10, R33 ;  /* 0x00000010ff217819 */ /* 0x000fe40000011621 */
        /* <DEDUP_REMOVED lines=8> */
[----:B------:R-:W-:Y:S02]  /*6d80*/  LOP3.LUT R14, R14, 0xffff0000, RZ, 0xc0, !PT ;  /* 0xffff00000e0e7812 */ /* 0x000fe400078ec0ff */
[----:B------:R-:W-:Y:S02]  /*6d90*/  LOP3.LUT R13, R13, 0xffff0000, RZ, 0xc0, !PT ;  /* 0xffff00000d0d7812 */ /* 0x000fe400078ec0ff */
[----:B------:R-:W-:Y:S01]  /*6da0*/  LOP3.LUT R44, R32, 0xffff0000, RZ, 0xc0, !PT ;  /* 0xffff0000202c7812 */ /* 0x000fe200078ec0ff */
[C---:B------:R-:W-:Y:S01]  /*6db0*/  FMUL.FTZ R46, R14.reuse, R41 ;  /* 0x000000290e2e7220 */ /* 0x040fe20000410000 */
        /* <DEDUP_REMOVED lines=10> */
[C---:B------:R-:W-:Y:S01]  /*6e60*/  FFMA.FTZ R46, R35.reuse, R42, -R46 ;  /* 0x0000002a232e7223 */ /* 0x040fe2000001082e */
[----:B------:R-:W-:Y:S01]  /*6e70*/  FFMA.FTZ R35, R35, R41, R14 ;  /* 0x0000002923237223 */ /* 0x000fe2000001000e */
[C---:B------:R-:W-:Y:S01]  /*6e80*/  FFMA.FTZ R40, R43.reuse, R45, -R40 ;  /* 0x0000002d2b287223 */ /* 0x040fe20000010828 */
[----:B------:R-:W-:Y:S01]  /*6e90*/  FFMA.FTZ R13, R43, R44, R13 ;  /* 0x0000002c2b0d7223 */ /* 0x000fe2000001000d */
[C---:B------:R-:W-:Y:S01]  /*6ea0*/  FMUL.FTZ R14, R12.reuse, R32 ;  /* 0x000000200c0e7220 */ /* 0x040fe20000410000 */
[----:B------:R-:W-:Y:S01]  /*6eb0*/  FMUL.FTZ R41, R12, R11 ;  /* 0x0000000b0c297220 */ /* 0x000fe20000410000 */
[----:B------:R-:W-:Y:S02]  /*6ec0*/  IMAD.U32 R15, R15, 0x10000, RZ ;  /* 0x000100000f0f7824 */ /* 0x000fe400078e00ff */
        /* <DEDUP_REMOVED lines=8> */
[----:B------:R-:W-:Y:S01]  /*6f50*/  F2FP.BF16.F32.PACK_AB R13, R13, R40 ;  /* 0x000000280d0d723e */ /* 0x000fe200000010ff */
[----:B------:R-:W-:Y:S01]  /*6f60*/  IMAD.MOV.U32 R14, RZ, RZ, R46 ;  /* 0x000000ffff0e7224 */ /* 0x000fe200078e002e */
[----:B------:R-:W-:-:S07]  /*6f70*/  F2FP.BF16.F32.PACK_AB R15, R43, R42 ;  /* 0x0000002a2b0f723e */ /* 0x000fce00000010ff */
.L_x_2721:
[----:B------:R-:W-:Y:S05]  /*6f80*/  BSYNC B1 ;  /* 0x0000000000017941 */ /* 0x000fea0003800000 */
.L_x_2720:
[----:B---3--:R0:W-:Y:S01]  /*6f90*/  ST.E.128 desc[UR60][R36.64], R12 ;  /* 0x0000000c24007985 */ /* 0x0081e2000c101d3c */
[----:B------:R-:W-:Y:S05]  /*6fa0*/  BRA `(.L_x_2707) ;  /* 0x0000004400a87947 */ /* 0x000fea0003800000 */
.L_x_2662:
        /* <DEDUP_REMOVED lines=14> */
[-C--:B------:R-:W-:Y:S02]  /*7090*/  ISETP.GE.AND P4, PT, R16, R111.reuse, PT ;  /* 0x0000006f1000720c */ /* 0x080fe40003f86270 */
[----:B------:R-:W-:Y:S02]  /*70a0*/  CS2R R38, SRZ ;  /* 0x0000000000267805 */ /* 0x000fe4000001ff00 */
[----:B------:R-:W-:Y:S01]  /*70b0*/  LEA R40, P5, R32, UR4, 0x1 ;  /* 0x0000000420287c11 */ /* 0x000fe2000f8a08ff */
[----:B------:R-:W-:Y:S01]  /*70c0*/  IMAD.X R33, R11, 0x1, R6, P0 ;  /* 0x000000010b217824 */ /* 0x000fe200000e0606 */
[----:B------:R-:W-:Y:S02]  /*70d0*/  ISETP.GE.AND P0, PT, R214, R111, PT ;  /* 0x0000006fd600720c */ /* 0x000fe40003f06270 */
[----:B------:R-:W-:-:S02]  /*70e0*/  CS2R R36, SRZ ;  /* 0x0000000000247805 */ /* 0x000fc4000001ff00 */
[----:B------:R-:W-:Y:S02]  /*70f0*/  CS2R R34, SRZ ;  /* 0x0000000000227805 */ /* 0x000fe4000001ff00 */
[----:B------:R-:W-:Y:S01]  /*7100*/  LEA.HI.X R41, R32, UR5, R33, 0x1, P5 ;  /* 0x0000000520297c11 */ /* 0x000fe2000a8f0c21 */
[----:B------:R-:W-:Y:S01]  /*7110*/  ULDC.64 UR4, c[0x0][0x400] ;  /* 0x0001000000047ab9 */ /* 0x000fe20000000a00 */
[----:B------:R-:W-:Y:S02]  /*7120*/  IADD3 R42, P5, R92, R12, RZ ;  /* 0x0000000c5c2a7210 */ /* 0x000fe40007fbe0ff */
[----:B------:R-:W-:Y:S02]  /*7130*/  CS2R R32, SRZ ;  /* 0x0000000000207805 */ /* 0x000fe4000001ff00 */
[----:B------:R-:W-:Y:S01]  /*7140*/  CS2R R46, SRZ ;  /* 0x00000000002e7805 */ /* 0x000fe2000001ff00 */
[----:B------:R-:W5:Y:S01]  /*7150*/  @!P4 LDG.E.128 R36, desc[UR60][R40.64] ;  /* 0x0000003c2824c981 */ /* 0x000f62000c1e1d00 */
[----:B------:R-:W-:Y:S01]  /*7160*/  IMAD.X R43, R80, 0x1, R8, P5 ;  /* 0x00000001502b7824 */ /* 0x000fe200028e0608 */
[----:B------:R-:W-:-:S02]  /*7170*/  LEA R48, P5, R42, UR4, 0x1 ;  /* 0x000000042a307c11 */ /* 0x000fc4000f8a08ff */
[----:B------:R0:W5:Y:S01]  /*7180*/  @!P0 LDG.E.128 R32, desc[UR60][R40.64+0x80] ;  /* 0x0000803c28208981 */ /* 0x000162000c1e1d00 */
[----:B------:R-:W-:Y:S02]  /*7190*/  CS2R R44, SRZ ;  /* 0x00000000002c7805 */ /* 0x000fe4000001ff00 */
[----:B------:R-:W-:Y:S02]  /*71a0*/  LEA.HI.X R49, R42, UR5, R43, 0x1, P5 ;  /* 0x000000052a317c11 */ /* 0x000fe4000a8f0c2b */
[----:B------:R-:W-:-:S03]  /*71b0*/  CS2R R42, SRZ ;  /* 0x00000000002a7805 */ /* 0x000fc6000001ff00 */
[----:B------:R1:W5:Y:S01]  /*71c0*/  @!P4 LDG.E.128 R44, desc[UR60][R48.64] ;  /* 0x0000003c302cc981 */ /* 0x000362000c1e1d00 */
[----:B0-----:R-:W-:-:S06]  /*71d0*/  CS2R R40, SRZ ;  /* 0x0000000000287805 */ /* 0x001fcc000001ff00 */
[----:B------:R1:W5:Y:S02]  /*71e0*/  @!P0 LDG.E.128 R40, desc[UR60][R48.64+0x80] ;  /* 0x0000803c30288981 */ /* 0x000364000c1e1d00 */
.L_x_2723:
[----:B------:R-:W-:Y:S05]  /*71f0*/  BSYNC B1 ;  /* 0x0000000000017941 */ /* 0x000fea0003800000 */
.L_x_2722:
[----:B-1---5:R-:W-:Y:S01]  /*7200*/  IMAD.MOV.U32 R48, RZ, RZ, R34 ;  /* 0x000000ffff307224 */ /* 0x022fe200078e0022 */
        /* <DEDUP_REMOVED lines=21> */
[----:B------:R-:W-:-:S03]  /*7360*/  IMAD.MOV.U32 R48, RZ, RZ, R42 ;  /* 0x000000ffff307224 */ /* 0x000fc600078e002a */
[----:B------:R-:W-:Y:S01]  /*7370*/  PRMT R135, R135, 0x5410, R49 ;  /* 0x0000541087877816 */ /* 0x000fe20000000031 */
[----:B------:R-:W-:Y:S01]  /*7380*/  IMAD.MOV.U32 R49, RZ, RZ, R40 ;  /* 0x000000ffff317224 */ /* 0x000fe200078e0028 */
        /* <DEDUP_REMOVED lines=10> */
[----:B------:R-:W-:-:S02]  /*7430*/  CS2R R48, SRZ ;  /* 0x0000000000307805 */ /* 0x000fc4000001ff00 */
        /* <DEDUP_REMOVED lines=12> */
[----:B------:R-:W-:Y:S02]  /*7500*/  LEA R64, P5, R50, UR6, 0x1 ;  /* 0x0000000632407c11 */ /* 0x000fe4000f8a08ff */
[----:B------:R-:W-:Y:S02]  /*7510*/  LEA.HI.X R57, R48, UR5, R49, 0x1, P0 ;  /* 0x0000000530397c11 */ /* 0x000fe400080f0c31 */
[----:B------:R-:W-:Y:S02]  /*7520*/  CS2R R48, SRZ ;  /* 0x0000000000307805 */ /* 0x000fe4000001ff00 */
[----:B------:R-:W-:-:S02]  /*7530*/  LEA.HI.X R65, R50, UR7, R51, 0x1, P5 ;  /* 0x0000000732417c11 */ /* 0x000fc4000a8f0c33 */
[----:B------:R-:W-:Y:S02]  /*7540*/  CS2R R50, SRZ ;  /* 0x0000000000327805 */ /* 0x000fe4000001ff00 */
[-C--:B------:R-:W-:Y:S02]  /*7550*/  ISETP.GE.AND P0, PT, R16, R111.reuse, PT ;  /* 0x0000006f1000720c */ /* 0x080fe40003f06270 */
[----:B------:R-:W-:Y:S02]  /*7560*/  ISETP.GE.AND P5, PT, R214, R111, PT ;  /* 0x0000006fd600720c */ /* 0x000fe40003fa6270 */
[----:B------:R-:W-:Y:S02]  /*7570*/  CS2R R62, SRZ ;  /* 0x00000000003e7805 */ /* 0x000fe4000001ff00 */
[----:B------:R-:W-:Y:S02]  /*7580*/  CS2R R60, SRZ ;  /* 0x00000000003c7805 */ /* 0x000fe4000001ff00 */
[----:B------:R-:W-:-:S05]  /*7590*/  CS2R R58, SRZ ;  /* 0x00000000003a7805 */ /* 0x000fca000001ff00 */
[----:B------:R-:W5:Y:S04]  /*75a0*/  @!P0 LDG.E.128 R52, desc[UR60][R56.64] ;  /* 0x0000003c38348981 */ /* 0x000f68000c1e1d00 */
[----:B------:R0:W5:Y:S04]  /*75b0*/  @!P5 LDG.E.128 R48, desc[UR60][R56.64+0x80] ;  /* 0x0000803c3830d981 */ /* 0x000168000c1e1d00 */
[----:B------:R1:W5:Y:S01]  /*75c0*/  @!P0 LDG.E.128 R60, desc[UR60][R64.64] ;  /* 0x0000003c403c8981 */ /* 0x000362000c1e1d00 */
[----:B0-----:R-:W-:-:S06]  /*75d0*/  CS2R R56, SRZ ;  /* 0x0000000000387805 */ /* 0x001fcc000001ff00 */
[----:B------:R1:W5:Y:S02]  /*75e0*/  @!P5 LDG.E.128 R56, desc[UR60][R64.64+0x80] ;  /* 0x0000803c4038d981 */ /* 0x000364000c1e1d00 */
.L_x_2725:
[----:B------:R-:W-:Y:S05]  /*75f0*/  BSYNC B1 ;  /* 0x0000000000017941 */ /* 0x000fea0003800000 */
.L_x_2724:
[----:B-1---5:R-:W-:Y:S01]  /*7600*/  IMAD.MOV.U32 R65, RZ, RZ, R48 ;  /* 0x000000ffff417224 */ /* 0x022fe200078e0030 */
        /* <DEDUP_REMOVED lines=30> */
[----:B------:R-:W-:Y:S02]  /*77f0*/  PRMT R148, R67, 0x5410, R66 ;  /* 0x0000541043947816 */ /* 0x000fe40000000042 */
[----:B------:R-:W-:-:S02]  /*7800*/  CS2R R66, SRZ ;  /* 0x0000000000427805 */ /* 0x000fc4000001ff00 */
[----:B------:R-:W-:Y:S02]  /*7810*/  PRMT R154, R65, 0x5410, R64 ;  /* 0x00005410419a7816 */ /* 0x000fe40000000040 */
[----:B------:R-:W-:Y:S01]  /*7820*/  CS2R R64, SRZ ;  /* 0x0000000000407805 */ /* 0x000fe2000001ff00 */
[----:B------:R-:W-:Y:S06]  /*7830*/  @P5 BRA `(.L_x_2727) ;  /* 0x0000000000505947 */ /* 0x000fec0003800000 */
[----:B------:R-:W-:Y:S01]  /*7840*/  IADD3 R15, P0, P6, R98, R106, R14 ;  /* 0x0000006a620f7210 */ /* 0x000fe20007e1e00e */
[----:B------:R-:W-:-:S03]  /*7850*/  ULDC.64 UR4, c[0x0][0x3e8] ;  /* 0x0000fa0000047ab9 */ /* 0x000fc60000000a00 */
        /* <DEDUP_REMOVED lines=18> */
.L_x_2727:
[----:B------:R-:W-:Y:S05]  /*7980*/  BSYNC B1 ;  /* 0x0000000000017941 */ /* 0x000fea0003800000 */
.L_x_2726:
        /* <DEDUP_REMOVED lines=33> */
.L_x_2728:
[----:B------:R-:W-:Y:S01]  /*7ba0*/  IMAD R88, R213, 0x8, R23 ;  /* 0x00000008d5587824 */ /* 0x000fe200078e0217 */
[----:B------:R-:W-:Y:S01]  /*7bb0*/  SHF.L.U32 R89, R229, 0x1f, RZ ;  /* 0x0000001fe5597819 */ /* 0x000fe200000006ff */
[----:B------:R-:W-:Y:S03]  /*7bc0*/  BSSY B1, `(.L_x_2729) ;  /* 0x0000003000017945 */ /* 0x000fe60003800000 */
[----:B------:R-:W0:Y:S02]  /*7bd0*/  SYNCS.PHASECHK.TRANS64.TRYWAIT P6, [R88+URZ+0x38890], R89 ;  /* 0x03889059580075a7 */ /* 0x000e2400080c017f */
[----:B0-----:R-:W-:Y:S05]  /*7be0*/  @!P6 BRA `(.L_x_2730) ;  /* 0x000002c00030e947 */ /* 0x001fea0003800000 */
.L_x_3075:
[----:B------:R-:W-:Y:S05]  /*7bf0*/  BSYNC B1 ;  /* 0x0000000000017941 */ /* 0x000fea0003800000 */
.L_x_2729:
[----:B------:R-:W1:Y:S01]  /*7c00*/  LDC R128, c[0x0][0x2f4] ;  /* 0x0000bd00ff807b82 */ /* 0x000e620000000800 */
[----:B------:R-:W-:Y:S01]  /*7c10*/  UMOV UR4, 0xffffffff ;  /* 0xffffffff00047882 */ /* 0x000fe20000000000 */
[----:B-1----:R-:W-:Y:S02]  /*7c20*/  IMAD.IADD R129, R128, 0x1, -R112 ;  /* 0x0000000180817824 */ /* 0x002fe400078e0a70 */
[----:B------:R-:W-:Y:S05]  /*7c30*/  BRA.DIV UR4, `(.L_x_2731) ;  /* 0x000002c204307947 */ /* 0x000fea000b800000 */
[----:B------:R1:W2:Y:S04]  /*7c40*/  SHFL.IDX PT, R121, R118, RZ, 0x181f ;  /* 0x00181fff76797589 */ /* 0x0002a800000e0000 */
[----:B------:R1:W3:Y:S02]  /*7c50*/  SHFL.IDX PT, R11, R119, RZ, 0x181f ;  /* 0x00181fff770b7589 */ /* 0x0002e400000e0000 */
.L_x_3079:
        /* <DEDUP_REMOVED lines=8> */
[C---:B------:R-:W-:Y:S01]  /*7ce0*/  IMAD.SHL.U32 R14, R225.reuse, 0x40, RZ ;  /* 0x00000040e10e7824 */ /* 0x040fe200078e00ff */
        /* <DEDUP_REMOVED lines=30> */
[--C-:B------:R-:W-:Y:S02]  /*7ed0*/  SHF.R.U64 R44, R46, 0x10, R47.reuse ;  /* 0x000000102e2c7819 */ /* 0x100fe4000000122f */
[----:B------:R-:W-:Y:S02]  /*7ee0*/  SHF.R.U32.HI R135, RZ, 0x10, R47 ;  /* 0x00000010ff877819 */ /* 0x000fe4000001162f */
[----:B------:R-:W-:Y:S02]  /*7ef0*/  PRMT R36, R133, 0x5432, R36 ;  /* 0x0000543285247816 */ /* 0x000fe40000000024 */
[----:B------:R-:W-:Y:S02]  /*7f00*/  PRMT R47, R161, 0x5410, R45 ;  /* 0x00005410a12f7816 */ /* 0x000fe4000000002d */
[----:B------:R-:W-:Y:S02]  /*7f10*/  SHF.R.U32.HI R133, RZ, 0x10, R39 ;  /* 0x00000010ff857819 */ /* 0x000fe40000011627 */
[----:B------:R-:W-:-:S02]  /*7f20*/  PRMT R39, R140, 0x5410, R37 ;  /* 0x000054108c277816 */ /* 0x000fc40000000025 */
[----:B------:R-:W-:Y:S02]  /*7f30*/  PRMT R37, R141, 0x5432, R38 ;  /* 0x000054328d257816 */ /* 0x000fe40000000026 */
[----:B------:R-:W-:Y:S01]  /*7f40*/  PRMT R38, R140, 0x5432, R44 ;  /* 0x000054328c267816 */ /* 0x000fe2000000002c */
[----:B---3--:R-:W-:Y:S01]  /*7f50*/  IMAD.U32 R140, R81, 0x10000, RZ ;  /* 0x00010000518c7824 */ /* 0x008fe200078e00ff */
[----:B------:R-:W-:Y:S01]  /*7f60*/  PRMT R46, R141, 0x5410, R133 ;  /* 0x000054108d2e7816 */ /* 0x000fe20000000085 */
[C---:B------:R-:W-:Y:S01]  /*7f70*/  IMAD.U32 R44, R47.reuse, 0x10000, RZ ;  /* 0x000100002f2c7824 */ /* 0x040fe200078e00ff */
[----:B------:R-:W-:Y:S01]  /*7f80*/  PRMT R133, R160, 0x5410, R135 ;  /* 0x00005410a0857816 */ /* 0x000fe20000000087 */
[----:B------:R-:W-:Y:S01]  /*7f90*/  IMAD.U32 R141, R134, 0x10000, RZ ;  /* 0x00010000868d7824 */ /* 0x000fe200078e00ff */
[----:B------:R-:W-:Y:S01]  /*7fa0*/  LOP3.LUT R47, R47, 0xffff0000, RZ, 0xc0, !PT ;  /* 0xffff00002f2f7812 */ /* 0x000fe200078ec0ff */
[----:B------:R-:W-:Y:S01]  /*7fb0*/  FMUL.FTZ R45, R140, R44 ;  /* 0x0000002c8c2d7220 */ /* 0x000fe20000410000 */
[----:B----4-:R-:W-:-:S02]  /*7fc0*/  IMAD.U32 R135, R13, 0x10000, RZ ;  /* 0x000100000d877824 */ /* 0x010fc400078e00ff */
[-C--:B------:R-:W-:Y:S01]  /*7fd0*/  FMUL.FTZ R140, R140, R141.reuse ;  /* 0x0000008d8c8c7220 */ /* 0x080fe20000410000 */
[----:B------:R-:W-:Y:S01]  /*7fe0*/  LOP3.LUT R81, R81, 0xffff0000, RZ, 0xc0, !PT ;  /* 0xffff000051517812 */ /* 0x000fe200078ec0ff */
[C---:B------:R-:W-:Y:S02]  /*7ff0*/  FFMA.FTZ R45, R135.reuse, R141, -R45 ;  /* 0x0000008d872d7223 */ /* 0x040fe4000001082d */
[----:B------:R-:W-:Y:S01]  /*8000*/  FFMA.FTZ R44, R135, R44, R140 ;  /* 0x0000002c872c7223 */ /* 0x000fe2000001008c */
[----:B------:R-:W-:Y:S01]  /*8010*/  LOP3.LUT R135, R134, 0xffff0000, RZ, 0xc0, !PT ;  /* 0xffff000086877812 */ /* 0x000fe200078ec0ff */
[----:B------:R-:W-:Y:S01]  /*8020*/  IMAD.U32 R140, R83, 0x10000, RZ ;  /* 0x00010000538c7824 */ /* 0x000fe200078e00ff */
[----:B------:R-:W-:Y:S01]  /*8030*/  LOP3.LUT R134, R13, 0xffff0000, RZ, 0xc0, !PT ;  /* 0xffff00000d867812 */ /* 0x000fe200078ec0ff */
[C---:B------:R-:W-:Y:S01]  /*8040*/  FMUL.FTZ R13, R81.reuse, R47 ;  /* 0x0000002f510d7220 */ /* 0x040fe20000410000 */
[----:B------:R-:W-:Y:S02]  /*8050*/  IMAD.U32 R141, R46, 0x10000, RZ ;  /* 0x000100002e8d7824 */ /* 0x000fe400078e00ff */
[-C--:B------:R-:W-:Y:S01]  /*8060*/  FMUL.FTZ R81, R81, R135.reuse ;  /* 0x0000008751517220 */ /* 0x080fe20000410000 */
[----:B------:R-:W-:Y:S01]  /*8070*/  LOP3.LUT R83, R83, 0xffff0000, RZ, 0xc0, !PT ;  /* 0xffff000053537812 */ /* 0x000fe200078ec0ff */
[----:B------:R-:W-:Y:S01]  /*8080*/  FFMA.FTZ R13, R134, R135, -R13 ;  /* 0x00000087860d7223 */ /* 0x000fe2000001080d */
[----:B------:R-:W-:-:S02]  /*8090*/  IMAD.U32 R135, R15, 0x10000, RZ ;  /* 0x000100000f877824 */ /* 0x000fc400078e00ff */
[----:B------:R-:W-:Y:S01]  /*80a0*/  FFMA.FTZ R47, R134, R47, R81 ;  /* 0x0000002f862f7223 */ /* 0x000fe20000010051 */
[C---:B------:R-:W-:Y:S01]  /*80b0*/  IMAD.U32 R134, R133.reuse, 0x10000, RZ ;  /* 0x0001000085867824 */ /* 0x040fe200078e00ff */
[----:B------:R-:W-:Y:S02]  /*80c0*/  LOP3.LUT R133, R133, 0xffff0000, RZ, 0xc0, !PT ;  /* 0xffff000085857812 */ /* 0x000fe400078ec0ff */
[----:B------:R-:W-:Y:S01]  /*80d0*/  F2FP.BF16.F32.PACK_AB R13, R13, R45 ;  /* 0x0000002d0d0d723e */ /* 0x000fe200000010ff */
[C---:B------:R-:W-:Y:S01]  /*80e0*/  FMUL.FTZ R81, R140.reuse, R134 ;  /* 0x000000868c517220 */ /* 0x040fe20000410000 */
[-C--:B------:R-:W-:Y:S01]  /*80f0*/  FMUL.FTZ R140, R140, R141.reuse ;  /* 0x0000008d8c8c7220 */ /* 0x080fe20000410000 */
[----:B------:R-:W-:Y:S01]  /*8100*/  F2FP.BF16.F32.PACK_AB R44, R47, R44 ;  /* 0x0000002c2f2c723e */ /* 0x000fe200000010ff */
[----:B------:R-:W-:Y:S02]  /*8110*/  IMAD.U32 R47, R12, 0x10000, RZ ;  /* 0x000100000c2f7824 */ /* 0x000fe400078e00ff */
[C---:B------:R-:W-:Y:S01]  /*8120*/  FFMA.FTZ R81, R135.reuse, R141, -R81 ;  /* 0x0000008d87517223 */ /* 0x040fe20000010851 */
[----:B------:R-:W-:Y:S01]  /*8130*/  FFMA.FTZ R134, R135, R134, R140 ;  /* 0x0000008687867223 */ /* 0x000fe2000001008c */
[----:B------:R-:W-:-:S02]  /*8140*/  LOP3.LUT R135, R46, 0xffff0000, RZ, 0xc0, !PT ;  /* 0xffff00002e877812 */ /* 0x000fc400078ec0ff */
[----:B------:R-:W-:Y:S01]  /*8150*/  LOP3.LUT R46, R15, 0xffff0000, RZ, 0xc0, !PT ;  /* 0xffff00000f2e7812 */ /* 0x000fe200078ec0ff */
[C---:B------:R-:W-:Y:S02]  /*8160*/  FMUL.FTZ R15, R83.reuse, R133 ;  /* 0x00000085530f7220 */ /* 0x040fe40000410000 */
[-C--:B------:R-:W-:Y:S02]  /*8170*/  FMUL.FTZ R83, R83, R135.reuse ;  /* 0x0000008753537220 */ /* 0x080fe40000410000 */
[C---:B------:R-:W-:Y:S02]  /*8180*/  FFMA.FTZ R15, R46.reuse, R135, -R15 ;  /* 0x000000872e0f7223 */ /* 0x040fe4000001080f */
[----:B------:R-:W-:Y:S01]  /*8190*/  FFMA.FTZ R46, R46, R133, R83 ;  /* 0x000000852e2e7223 */ /* 0x000fe20000010053 */
[C---:B------:R-:W-:Y:S01]  /*81a0*/  IMAD.U32 R83, R36.reuse, 0x10000, RZ ;  /* 0x0001000024537824 */ /* 0x040fe200078e00ff */
[----:B------:R-:W-:Y:S02]  /*81b0*/  LOP3.LUT R36, R36, 0xffff0000, RZ, 0xc0, !PT ;  /* 0xffff000024247812 */ /* 0x000fe400078ec0ff */
[----:B------:R-:W-:Y:S01]  /*81c0*/  F2FP.BF16.F32.PACK_AB R15, R15, R81 ;  /* 0x000000510f0f723e */ /* 0x000fe200000010ff */
[----:B------:R-:W-:Y:S01]  /*81d0*/  IMAD.U32 R81, R80, 0x10000, RZ ;  /* 0x0001000050517824 */ /* 0x000fe200078e00ff */
[----:B------:R-:W-:Y:S01]  /*81e0*/  F2FP.BF16.F32.PACK_AB R134, R46, R134 ;  /* 0x000000862e86723e */ /* 0x000fe200000010ff */
[C---:B------:R-:W-:Y:S01]  /*81f0*/  IMAD.U32 R46, R37.reuse, 0x10000, RZ ;  /* 0x00010000252e7824 */ /* 0x040fe200078e00ff */
[----:B------:R-:W-:-:S03]  /*8200*/  LOP3.LUT R37, R37, 0xffff0000, RZ, 0xc0, !PT ;  /* 0xffff000025257812 */ /* 0x000fc600078ec0ff */
[C---:B------:R-:W-:Y:S01]  /*8210*/  FMUL.FTZ R45, R81.reuse, R46 ;  /* 0x0000002e512d7220 */ /* 0x040fe20000410000 */
[----:B------:R-:W-:-:S03]  /*8220*/  FMUL.FTZ R81, R81, R83 ;  /* 0x0000005351517220 */ /* 0x000fc60000410000 */
        /* <DEDUP_REMOVED lines=33> */
.L_x_2737:
[----:B------:R-:W-:Y:S05]  /*8440*/  BSYNC B3 ;  /* 0x0000000000037941 */ /* 0x000fea0003800000 */
.L_x_2736:
[----:B------:R-:W-:-:S04]  /*8450*/  LEA R36, P3, R10, R11, 0x1 ;  /* 0x0000000b0a247211 */ /* 0x000fc800078608ff */
[----:B--2---:R-:W-:Y:S02]  /*8460*/  LEA.HI.X R37, R10, R121, R28, 0x1, P3 ;  /* 0x000000790a257211 */ /* 0x004fe400018f0c1c */
[----:B------:R-:W-:-:S03]  /*8470*/  ISETP.GE.AND P3, PT, R132, R128, PT ;  /* 0x000000808400720c */ /* 0x000fc60003f66270 */
[----:B----4-:R2:W-:Y:S10]  /*8480*/  ST.E.128 desc[UR60][R36.64], R12 ;  /* 0x0000000c24007985 */ /* 0x0105f4000c101d3c */
[----:B--2---:R-:W-:-:S05]  /*8490*/  @!P3 IMAD.WIDE R12, R132, 0x2, R120 ;  /* 0x00000002840cb825 */ /* 0x004fca00078e0278 */
[----:B---3--:R3:W-:Y:S02]  /*84a0*/  @!P3 ST.E.128 desc[UR60][R12.64], R80 ;  /* 0x000000500c00b985 */ /* 0x0087e4000c101d3c */
.L_x_2735:
[----:B------:R-:W-:Y:S05]  /*84b0*/  BSYNC B2 ;  /* 0x0000000000027941 */ /* 0x000fea0003800000 */
.L_x_2734:
[----:B------:R-:W-:-:S13]  /*84c0*/  ISETP.NE.AND P3, PT, R25, RZ, PT ;  /* 0x000000ff1900720c */ /* 0x000fda0003f65270 */
[----:B------:R-:W-:Y:S05]  /*84d0*/  @!P3 BRA `(.L_x_2733) ;  /* 0x000000080000b947 */ /* 0x000fea0003800000 */
[----:B------:R-:W4:Y:S01]  /*84e0*/  LDL R15, [R1+0x68] ;  /* 0x00006800010f7983 */ /* 0x000f220000100800 */
[----:B---3--:R-:W-:Y:S01]  /*84f0*/  SEL R12, R112, R129, !P1 ;  /* 0x00000081700c7207 */ /* 0x008fe20004800000 */
        /* <DEDUP_REMOVED lines=119> */
.L_x_2739:
[----:B------:R-:W-:Y:S05]  /*8c70*/  BSYNC B2 ;  /* 0x0000000000027941 */ /* 0x000fea0003800000 */
.L_x_2738:
[----:B------:R-:W-:-:S04]  /*8c80*/  LEA R32, P3, R21, R11, 0x1 ;  /* 0x0000000b15207211 */ /* 0x000fc800078608ff */
[----:B--2---:R-:W-:Y:S02]  /*8c90*/  LEA.HI.X R33, R21, R121, R29, 0x1, P3 ;  /* 0x0000007915217211 */ /* 0x004fe400018f0c1d */
[----:B------:R-:W-:-:S03]  /*8ca0*/  ISETP.GE.AND P3, PT, R44, R128, PT ;  /* 0x000000802c00720c */ /* 0x000fc60003f66270 */
[----:B----4-:R4:W-:Y:S10]  /*8cb0*/  ST.E.128 desc[UR60][R32.64], R12 ;  /* 0x0000000c20007985 */ /* 0x0109f4000c101d3c */
[----:B------:R-:W-:-:S05]  /*8cc0*/  @!P3 IMAD.WIDE R120, R44, 0x2, R120 ;  /* 0x000000022c78b825 */ /* 0x000fca00078e0278 */
[----:B---3--:R4:W-:Y:S02]  /*8cd0*/  @!P3 ST.E.128 desc[UR60][R120.64], R36 ;  /* 0x000000247800b985 */ /* 0x0089e4000c101d3c */
.L_x_2733:
[----:B------:R-:W-:Y:S05]  /*8ce0*/  BSYNC B1 ;  /* 0x0000000000017941 */ /* 0x000fea0003800000 */
.L_x_2732:
[----:B------:R-:W-:-:S03]  /*8cf0*/  UMOV UR4, 0xffffffff ;  /* 0xffffffff00047882 */ /* 0x000fc60000000000 */
[----:B------:R-:W-:Y:S05]  /*8d00*/  BRA.DIV UR4, `(.L_x_2740) ;  /* 0x000002b204487947 */ /* 0x000fea000b800000 */
[----:B----4-:R4:W0:Y:S04]  /*8d10*/  SHFL.IDX PT, R37, R118, 0x1, 0x181f ;  /* 0x00381f0076257f89 */ /* 0x01082800000e0000 */
[----:B---3--:R4:W3:Y:S02]  /*8d20*/  SHFL.IDX PT, R11, R119, 0x1, 0x181f ;  /* 0x00381f00770b7f89 */ /* 0x0088e400000e0000 */
.L_x_3083:
        /* <DEDUP_REMOVED lines=8> */
[C---:B------:R-:W-:Y:S01]  /*8db0*/  VIADD R14, R225.reuse, 0x20 ;  /* 0x00000020e10e7836 */ /* 0x040fe20000000000 */
        /* <DEDUP_REMOVED lines=48> */
[----:B------:R-:W-:Y:S01]  /*90c0*/  FMUL.FTZ R13, R33, R60 ;  /* 0x0000003c210d7220 */ /* 0x000fe20000410000 */
        /* <DEDUP_REMOVED lines=69> */
.L_x_2746:
[----:B------:R-:W-:Y:S05]  /*9520*/  BSYNC B3 ;  /* 0x0000000000037941 */ /* 0x000fea0003800000 */
.L_x_2745:
[----:B------:R-:W-:-:S04]  /*9530*/  LEA R38, P3, R10, R11, 0x1 ;  /* 0x0000000b0a267211 */ /* 0x000fc800078608ff */
[----:B0-----:R-:W-:Y:S02]  /*9540*/  LEA.HI.X R39, R10, R37, R28, 0x1, P3 ;  /* 0x000000250a277211 */ /* 0x001fe400018f0c1c */
[----:B------:R-:W-:-:S03]  /*9550*/  ISETP.GE.AND P3, PT, R40, R128, PT ;  /* 0x000000802800720c */ /* 0x000fc60003f66270 */
[----:B------:R0:W-:Y:S10]  /*9560*/  ST.E.128 desc[UR60][R38.64], R12 ;  /* 0x0000000c26007985 */ /* 0x0001f4000c101d3c */
[----:B0-----:R-:W-:-:S05]  /*9570*/  @!P3 IMAD.WIDE R12, R40, 0x2, R36 ;  /* 0x00000002280cb825 */ /* 0x001fca00078e0224 */
[----:B---3--:R3:W-:Y:S02]  /*9580*/  @!P3 ST.E.128 desc[UR60][R12.64], R32 ;  /* 0x000000200c00b985 */ /* 0x0087e4000c101d3c */
.L_x_2744:
[----:B------:R-:W-:Y:S05]  /*9590*/  BSYNC B2 ;  /* 0x0000000000027941 */ /* 0x000fea0003800000 */
.L_x_2743:
[----:B------:R-:W-:-:S13]  /*95a0*/  ISETP.NE.AND P3, PT, R25, RZ, PT ;  /* 0x000000ff1900720c */ /* 0x000fda0003f65270 */
[----:B------:R-:W-:Y:S05]  /*95b0*/  @!P3 BRA `(.L_x_2742) ;  /* 0x000000080000b947 */ /* 0x000fea0003800000 */
[----:B------:R-:W5:Y:S01]  /*95c0*/  LDL R15, [R1+0x64] ;  /* 0x00006400010f7983 */ /* 0x000f620000100800 */
[----:B---3--:R-:W-:Y:S01]  /*95d0*/  SEL R12, R112, R129, !P1 ;  /* 0x00000081700c7207 */ /* 0x008fe20004800000 */
        /* <DEDUP_REMOVED lines=119> */
.L_x_2748:
[----:B------:R-:W-:Y:S05]  /*9d50*/  BSYNC B2 ;  /* 0x0000000000027941 */ /* 0x000fea0003800000 */
.L_x_2747:
[----:B------:R-:W-:Y:S02]  /*9d60*/  ISETP.GE.AND P4, PT, R40, R128, PT ;  /* 0x000000802800720c */ /* 0x000fe40003f86270 */
[----:B------:R-:W-:-:S04]  /*9d70*/  LEA R38, P3, R21, R11, 0x1 ;  /* 0x0000000b15267211 */ /* 0x000fc800078608ff */
[----:B0-----:R-:W-:-:S05]  /*9d80*/  LEA.HI.X R39, R21, R37, R29, 0x1, P3 ;  /* 0x0000002515277211 */ /* 0x001fca00018f0c1d */
[----:B------:R0:W-:Y:S02]  /*9d90*/  ST.E.128 desc[UR60][R38.64], R12 ;  /* 0x0000000c26007985 */ /* 0x0001e4000c101d3c */
[----:B------:R-:W-:-:S05]  /*9da0*/  @!P4 IMAD.WIDE R36, R40, 0x2, R36 ;  /* 0x000000022824c825 */ /* 0x000fca00078e0224 */
[----:B---3--:R0:W-:Y:S02]  /*9db0*/  @!P4 ST.E.128 desc[UR60][R36.64], R32 ;  /* 0x000000202400c985 */ /* 0x0081e4000c101d3c */
.L_x_2742:
[----:B------:R-:W-:Y:S05]  /*9dc0*/  BSYNC B1 ;  /* 0x0000000000017941 */ /* 0x000fea0003800000 */
.L_x_2741:
[----:B------:R-:W-:-:S03]  /*9dd0*/  UMOV UR4, 0xffffffff ;  /* 0xffffffff00047882 */ /* 0x000fc60000000000 */
[----:B------:R-:W-:Y:S05]  /*9de0*/  BRA.DIV UR4, `(.L_x_2749) ;  /* 0x000002a2045c7947 */ /* 0x000fea000b800000 */
[----:B-1--4-:R-:W1:Y:S04]  /*9df0*/  SHFL.IDX PT, R118, R118, 0x2, 0x181f ;  /* 0x00581f0076767f89 */ /* 0x012e6800000e0000 */
[----:B------:R-:W4:Y:S02]  /*9e00*/  SHFL.IDX PT, R119, R119, 0x2, 0x181f ;  /* 0x00581f0077777f89 */ /* 0x000f2400000e0000 */
.L_x_3087:
        /* <DEDUP_REMOVED lines=32> */
[----:B------:R-:W0:Y:S04]  /*a010*/  LDS.128 R32, [R32+0x24400] ;  /* 0x0244000020207984 */ /* 0x000e280000000c00 */
[----:B------:R-:W1:Y:S01]  /*a020*/  LDS.128 R12, [R12+0x24400] ;  /* 0x024400000c0c7984 */ /* 0x000e620000000c00 */
[----:B------:R-:W-:Y:S05]  /*a030*/  @P3 BRA `(.L_x_2753) ;  /* 0x0000000400743947 */ /* 0x000fea0003800000 */
[----:B------:R-:W-:Y:S01]  /*a040*/  SHF.R.U64 R40, R76, 0x10, R77 ;  /* 0x000000104c287819 */ /* 0x000fe2000000124d */
[----:B0-----:R-:W-:Y:S01]  /*a050*/  IMAD.U32 R45, R33, 0x10000, RZ ;  /* 0x00010000212d7824 */ /* 0x001fe200078e00ff */
[----:B------:R-:W-:Y:S01]  /*a060*/  SHF.R.U64 R38, R68, 0x10, R69 ;  /* 0x0000001044267819 */ /* 0x000fe20000001245 */
[----:B-1----:R-:W-:Y:S01]  /*a070*/  IMAD.U32 R42, R13, 0x10000, RZ ;  /* 0x000100000d2a7824 */ /* 0x002fe200078e00ff */
[----:B------:R-:W-:Y:S01]  /*a080*/  SHF.R.U32.HI R76, RZ, 0x10, R77 ;  /* 0x00000010ff4c7819 */ /* 0x000fe2000001164d */
[----:B------:R-:W-:Y:S01]  /*a090*/  IMAD.U32 R48, R35, 0x10000, RZ ;  /* 0x0001000023307824 */ /* 0x000fe200078e00ff */
[----:B------:R-:W-:Y:S02]  /*a0a0*/  SHF.R.U32.HI R68, RZ, 0x10, R69 ;  /* 0x00000010ff447819 */ /* 0x000fe40000011645 */
[----:B------:R-:W-:Y:S02]  /*a0b0*/  PRMT R76, R145, 0x5432, R76 ;  /* 0x00005432914c7816 */ /* 0x000fe4000000004c */
[----:B------:R-:W-:-:S02]  /*a0c0*/  PRMT R68, R143, 0x5432, R68 ;  /* 0x000054328f447816 */ /* 0x000fc40000000044 */
[--C-:B------:R-:W-:Y:S01]  /*a0d0*/  SHF.R.U64 R41, R78, 0x10, R79.reuse ;  /* 0x000000104e297819 */ /* 0x100fe2000000124f */
[----:B------:R-:W-:Y:S01]  /*a0e0*/  IMAD.U32 R44, R76, 0x10000, RZ ;  /* 0x000100004c2c7824 */ /* 0x000fe200078e00ff */
[----:B------:R-:W-:Y:S01]  /*a0f0*/  SHF.R.U32.HI R78, RZ, 0x10, R79 ;  /* 0x00000010ff4e7819 */ /* 0x000fe2000001164f */
[----:B------:R-:W-:Y:S01]  /*a100*/  IMAD.U32 R43, R68, 0x10000, RZ ;  /* 0x00010000442b7824 */ /* 0x000fe200078e00ff */
[--C-:B------:R-:W-:Y:S01]  /*a110*/  SHF.R.U64 R39, R70, 0x10, R71.reuse ;  /* 0x0000001046277819 */ /* 0x100fe20000001247 */
[CC--:B------:R-:W-:Y:S01]  /*a120*/  FMUL.FTZ R46, R45.reuse, R44.reuse ;  /* 0x0000002c2d2e7220 */ /* 0x0c0fe20000410000 */
[----:B------:R-:W-:Y:S01]  /*a130*/  LOP3.LUT R68, R68, 0xffff0000, RZ, 0xc0, !PT ;  /* 0xffff000044447812 */ /* 0x000fe200078ec0ff */
[-C--:B------:R-:W-:Y:S01]  /*a140*/  FMUL.FTZ R45, R45, R43.reuse ;  /* 0x0000002b2d2d7220 */ /* 0x080fe20000410000 */
[----:B------:R-:W-:Y:S01]  /*a150*/  SHF.R.U32.HI R70, RZ, 0x10, R71 ;  /* 0x00000010ff467819 */ /* 0x000fe20000011647 */
[----:B------:R-:W-:Y:S01]  /*a160*/  FFMA.FTZ R43, R42, R43, -R46 ;  /* 0x0000002b2a2b7223 */ /* 0x000fe2000001082e */
[----:B------:R-:W-:Y:S01]  /*a170*/  PRMT R78, R144, 0x5432, R78 ;  /* 0x00005432904e7816 */ /* 0x000fe2000000004e */
[----:B------:R-:W-:Y:S01]  /*a180*/  FFMA.FTZ R42, R42, R44, R45 ;  /* 0x0000002c2a2a7223 */ /* 0x000fe2000001002d */
[----:B------:R-:W-:Y:S01]  /*a190*/  LOP3.LUT R44, R76, 0xffff0000, RZ, 0xc0, !PT ;  /* 0xffff00004c2c7812 */ /* 0x000fe200078ec0ff */
[----:B------:R-:W-:Y:S01]  /*a1a0*/  IMAD.U32 R46, R15, 0x10000, RZ ;  /* 0x000100000f2e7824 */ /* 0x000fe200078e00ff */
[----:B------:R-:W-:Y:S01]  /*a1b0*/  LOP3.LUT R45, R33, 0xffff0000, RZ, 0xc0, !PT ;  /* 0xffff0000212d7812 */ /* 0x000fe200078ec0ff */
[----:B------:R-:W-:Y:S01]  /*a1c0*/  IMAD.U32 R47, R78, 0x10000, RZ ;  /* 0x000100004e2f7824 */ /* 0x000fe200078e00ff */
[----:B------:R-:W-:-:S02]  /*a1d0*/  LOP3.LUT R13, R13, 0xffff0000, RZ, 0xc0, !PT ;  /* 0xffff00000d0d7812 */ /* 0x000fc400078ec0ff */
[----:B------:R-:W-:Y:S01]  /*a1e0*/  PRMT R70, R142, 0x5432, R70 ;  /* 0x000054328e467816 */ /* 0x000fe20000000046 */
[C---:B------:R-:W-:Y:S01]  /*a1f0*/  FMUL.FTZ R33, R45.reuse, R44 ;  /* 0x0000002c2d217220 */ /* 0x040fe20000410000 */
[-C--:B------:R-:W-:Y:S01]  /*a200*/  FMUL.FTZ R45, R45, R68.reuse ;  /* 0x000000442d2d7220 */ /* 0x080fe20000410000 */
[----:B------:R-:W-:Y:S02]  /*a210*/  LOP3.LUT R78, R78, 0xffff0000, RZ, 0xc0, !PT ;  /* 0xffff00004e4e7812 */ /* 0x000fe400078ec0ff */
[C---:B------:R-:W-:Y:S01]  /*a220*/  FFMA.FTZ R33, R13.reuse, R68, -R33 ;  /* 0x000000440d217223 */ /* 0x040fe20000010821 */
[----:B------:R-:W-:Y:S01]  /*a230*/  FFMA.FTZ R13, R13, R44, R45 ;  /* 0x0000002c0d0d7223 */ /* 0x000fe2000001002d */
[----:B------:R-:W-:Y:S02]  /*a240*/  IMAD.U32 R44, R70, 0x10000, RZ ;  /* 0x00010000462c7824 */ /* 0x000fe400078e00ff */
[----:B------:R-:W-:Y:S01]  /*a250*/  FMUL.FTZ R45, R48, R47 ;  /* 0x0000002f302d7220 */ /* 0x000fe20000410000 */
[----:B------:R-:W-:-:S02]  /*a260*/  PRMT R40, R145, 0x5410, R40 ;  /* 0x0000541091287816 */ /* 0x000fc40000000028 */
[----:B------:R-:W-:Y:S01]  /*a270*/  LOP3.LUT R70, R70, 0xffff0000, RZ, 0xc0, !PT ;  /* 0xffff000046467812 */ /* 0x000fe200078ec0ff */
[-C--:B------:R-:W-:Y:S01]  /*a280*/  FFMA.FTZ R45, R46, R44.reuse, -R45 ;  /* 0x0000002c2e2d7223 */ /* 0x080fe2000001082d */
[----:B------:R-:W-:Y:S01]  /*a290*/  FMUL.FTZ R44, R48, R44 ;  /* 0x0000002c302c7220 */ /* 0x000fe20000410000 */
[----:B------:R-:W-:Y:S01]  /*a2a0*/  PRMT R38, R143, 0x5410, R38 ;  /* 0x000054108f267816 */ /* 0x000fe20000000026 */
[----:B------:R-:W-:Y:S01]  /*a2b0*/  IMAD.U32 R48, R32, 0x10000, RZ ;  /* 0x0001000020307824 */ /* 0x000fe200078e00ff */
[----:B------:R-:W-:Y:S01]  /*a2c0*/  LOP3.LUT R15, R15, 0xffff0000, RZ, 0xc0, !PT ;  /* 0xffff00000f0f7812 */ /* 0x000fe200078ec0ff */
[----:B------:R-:W-:Y:S01]  /*a2d0*/  FFMA.FTZ R44, R46, R47, R44 ;  /* 0x0000002f2e2c7223 */ /* 0x000fe2000001002c */
[----:B------:R-:W-:Y:S01]  /*a2e0*/  LOP3.LUT R46, R35, 0xffff0000, RZ, 0xc0, !PT ;  /* 0xffff0000232e7812 */ /* 0x000fe200078ec0ff */
[----:B------:R-:W-:Y:S01]  /*a2f0*/  IMAD.U32 R47, R40, 0x10000, RZ ;  /* 0x00010000282f7824 */ /* 0x000fe200078e00ff */
[----:B------:R-:W-:Y:S01]  /*a300*/  LOP3.LUT R32, R32, 0xffff0000, RZ, 0xc0, !PT ;  /* 0xffff000020207812 */ /* 0x000fe200078ec0ff */
[----:B------:R-:W-:Y:S01]  /*a310*/  IMAD.U32 R49, R38, 0x10000, RZ ;  /* 0x0001000026317824 */ /* 0x000fe200078e00ff */
[----:B------:R-:W-:Y:S01]  /*a320*/  LOP3.LUT R40, R40, 0xffff0000, RZ, 0xc0, !PT ;  /* 0xffff000028287812 */ /* 0x000fe200078ec0ff */
[C---:B------:R-:W-:Y:S01]  /*a330*/  FMUL.FTZ R35, R46.reuse, R78 ;  /* 0x0000004e2e237220 */ /* 0x040fe20000410000 */
[-C--:B------:R-:W-:Y:S01]  /*a340*/  FMUL.FTZ R46, R46, R70.reuse ;  /* 0x000000462e2e7220 */ /* 0x080fe20000410000 */
[C---:B------:R-:W-:Y:S01]  /*a350*/  FMUL.FTZ R50, R48.reuse, R47 ;  /* 0x0000002f30327220 */ /* 0x040fe20000410000 */
[----:B------:R-:W-:Y:S01]  /*a360*/  FMUL.FTZ R48, R48, R49 ;  /* 0x0000003130307220 */ /* 0x000fe20000410000 */
[C---:B------:R-:W-:Y:S01]  /*a370*/  FFMA.FTZ R35, R15.reuse, R70, -R35 ;  /* 0x000000460f237223 */ /* 0x040fe20000010823 */
[----:B------:R-:W-:Y:S01]  /*a380*/  FFMA.FTZ R15, R15, R78, R46 ;  /* 0x0000004e0f0f7223 */ /* 0x000fe2000001002e */
[----:B------:R-:W-:Y:S01]  /*a390*/  IMAD.U32 R46, R12, 0x10000, RZ ;  /* 0x000100000c2e7824 */ /* 0x000fe200078e00ff */
[----:B------:R-:W-:-:S02]  /*a3a0*/  LOP3.LUT R38, R38, 0xffff0000, RZ, 0xc0, !PT ;  /* 0xffff000026267812 */ /* 0x000fc400078ec0ff */
[----:B------:R-:W-:Y:S01]  /*a3b0*/  PRMT R41, R144, 0x5410, R41 ;  /* 0x0000541090297816 */ /* 0x000fe20000000029 */
[C---:B------:R-:W-:Y:S01]  /*a3c0*/  FFMA.FTZ R50, R46.reuse, R49, -R50 ;  /* 0x000000312e327223 */ /* 0x040fe20000010832 */
[----:B------:R-:W-:Y:S01]  /*a3d0*/  FFMA.FTZ R48, R46, R47, R48 ;  /* 0x0000002f2e307223 */ /* 0x000fe20000010030 */
[----:B------:R-:W-:Y:S01]  /*a3e0*/  LOP3.LUT R46, R12, 0xffff0000, RZ, 0xc0, !PT ;  /* 0xffff00000c2e7812 */ /* 0x000fe200078ec0ff */
        /* <DEDUP_REMOVED lines=17> */
[C---:B------:R-:W-:Y:S01]  /*a500*/  FMUL.FTZ R38, R34.reuse, R41 ;  /* 0x0000002922267220 */ /* 0x040fe20000410000 */
[----:B------:R-:W-:Y:S01]  /*a510*/  FMUL.FTZ R34, R34, R39 ;  /* 0x0000002722227220 */ /* 0x000fe20000410000 */
[----:B------:R-:W-:Y:S02]  /*a520*/  F2FP.BF16.F32.PACK_AB R33, R33, R43 ;  /* 0x0000002b2121723e */ /* 0x000fe400000010ff */
[C---:B------:R-:W-:Y:S01]  /*a530*/  FFMA.FTZ R38, R14.reuse, R39, -R38 ;  /* 0x000000270e267223 */ /* 0x040fe20000010826 */
[----:B------:R-:W-:Y:S01]  /*a540*/  F2FP.BF16.F32.PACK_AB R35, R35, R45 ;  /* 0x0000002d2323723e */ /* 0x000fe200000010ff */
[----:B------:R-:W-:Y:S01]  /*a550*/  FFMA.FTZ R34, R14, R41, R34 ;  /* 0x000000290e227223 */ /* 0x000fe20000010022 */
[----:B------:R-:W-:Y:S01]  /*a560*/  F2FP.BF16.F32.PACK_AB R42, R13, R42 ;  /* 0x0000002a0d2a723e */ /* 0x000fe200000010ff */
[----:B------:R-:W-:Y:S01]  /*a570*/  IMAD.MOV.U32 R13, RZ, RZ, R33 ;  /* 0x000000ffff0d7224 */ /* 0x000fe200078e0021 */
        /* <DEDUP_REMOVED lines=8> */
[----:B------:R-:W-:-:S07]  /*a600*/  F2FP.BF16.F32.PACK_AB R34, R34, R46 ;  /* 0x0000002e2222723e */ /* 0x000fce00000010ff */
.L_x_2753:
[----:B------:R-:W-:Y:S05]  /*a610*/  BSYNC B2 ;  /* 0x0000000000027941 */ /* 0x000fea0003800000 */
.L_x_2752:
[----:B------:R-:W-:Y:S02]  /*a620*/  ISETP.GE.AND P4, PT, R11, R128, PT ;  /* 0x000000800b00720c */ /* 0x000fe40003f86270 */
[----:B------:R-:W-:-:S04]  /*a630*/  LEA R38, P3, R10, R119, 0x1 ;  /* 0x000000770a267211 */ /* 0x000fc800078608ff */
[----:B------:R-:W-:-:S05]  /*a640*/  LEA.HI.X R39, R10, R118, R28, 0x1, P3 ;  /* 0x000000760a277211 */ /* 0x000fca00018f0c1c */
[----:B-1----:R1:W-:Y:S02]  /*a650*/  ST.E.128 desc[UR60][R38.64], R12 ;  /* 0x0000000c26007985 */ /* 0x0023e4000c101d3c */
[----:B-1----:R-:W-:-:S05]  /*a660*/  @!P4 IMAD.WIDE R12, R11, 0x2, R36 ;  /* 0x000000020b0cc825 */ /* 0x002fca00078e0224 */
[----:B0-----:R0:W-:Y:S02]  /*a670*/  @!P4 ST.E.128 desc[UR60][R12.64], R32 ;  /* 0x000000200c00c985 */ /* 0x0011e4000c101d3c */
.L_x_2751:
[----:B------:R-:W-:Y:S05]  /*a680*/  BSYNC B1 ;  /* 0x0000000000017941 */ /* 0x000fea0003800000 */
.L_x_2750:
[----:B------:R-:W-:-:S13]  /*a690*/  ISETP.NE.AND P3, PT, R25, RZ, PT ;  /* 0x000000ff1900720c */ /* 0x000fda0003f65270 */
[----:B------:R-:W-:Y:S05]  /*a6a0*/  @!P3 BRA `(.L_x_2707) ;  /* 0x0000000c00e8b947 */ /* 0x000fea0003800000 */
[----:B------:R-:W4:Y:S01]  /*a6b0*/  LDL R15, [R1+0x60] ;  /* 0x00006000010f7983 */ /* 0x000f220000100800 */
[----:B------:R-:W-:Y:S01]  /*a6c0*/  SEL R129, R112, R129, !P1 ;  /* 0x0000008170817207 */ /* 0x000fe20004800000 */
[C---:B------:R-:W-:Y:S01]  /*a6d0*/  VIADD R14, R225.reuse, 0x40 ;  /* 0x00000040e10e7836 */ /* 0x040fe20000000000 */
[----:B------:R-:W-:Y:S01]  /*a6e0*/  ISETP.GE.AND P4, PT, R214, R111, PT ;  /* 0x0000006fd600720c */ /* 0x000fe20003f86270 */
[----:B0--3--:R-:W-:Y:S01]  /*a6f0*/  VIADD R12, R225, 0x40 ;  /* 0x00000040e10c7836 */ /* 0x009fe20000000000 */
        /* <DEDUP_REMOVED lines=45> */
[----:B------:R-:W-:-:S02]  /*a9d0*/  LOP3.LUT R43, R33, 0xffff0000, RZ, 0xc0, !PT ;  /* 0xffff0000212b7812 */ /* 0x000fc400078ec0ff */
[----:B------:R-:W-:Y:S02]  /*a9e0*/  PRMT R64, R137, 0x5410, R64 ;  /* 0x0000541089407816 */ /* 0x000fe40000000040 */
[----:B------:R-:W-:Y:S01]  /*a9f0*/  SHF.R.U64 R74, R74, 0x10, R75 ;  /* 0x000000104a4a7819 */ /* 0x000fe2000000124b */
[C---:B------:R-:W-:Y:S01]  /*aa00*/  FMUL.FTZ R33, R43.reuse, R42 ;  /* 0x0000002a2b217220 */ /* 0x040fe20000410000 */
[-C--:B------:R-:W-:Y:S01]  /*aa10*/  FMUL.FTZ R43, R43, R44.reuse ;  /* 0x0000002c2b2b7220 */ /* 0x080fe20000410000 */
[----:B------:R-:W-:Y:S02]  /*aa20*/  SHF.R.U64 R66, R66, 0x10, R67 ;  /* 0x0000001042427819 */ /* 0x000fe40000001243 */
[C---:B------:R-:W-:Y:S01]  /*aa30*/  FFMA.FTZ R33, R13.reuse, R44, -R33 ;  /* 0x0000002c0d217223 */ /* 0x040fe20000010821 */
[----:B------:R-:W-:Y:S01]  /*aa40*/  FFMA.FTZ R13, R13, R42, R43 ;  /* 0x0000002a0d0d7223 */ /* 0x000fe2000001002b */
[----:B------:R-:W-:Y:S01]  /*aa50*/  SHF.R.U32.HI R43, RZ, 0x10, R75 ;  /* 0x00000010ff2b7819 */ /* 0x000fe2000001164b */
[----:B------:R-:W-:Y:S01]  /*aa60*/  IMAD.U32 R44, R15, 0x10000, RZ ;  /* 0x000100000f2c7824 */ /* 0x000fe200078e00ff */
[----:B------:R-:W-:-:S02]  /*aa70*/  SHF.R.U32.HI R42, RZ, 0x10, R67 ;  /* 0x00000010ff2a7819 */ /* 0x000fc40000011643 */
        /* <DEDUP_REMOVED lines=8> */
[----:B------:R-:W-:Y:S01]  /*ab00*/  PRMT R74, R138, 0x5410, R74 ;  /* 0x000054108a4a7816 */ /* 0x000fe2000000004a */
[-C--:B------:R-:W-:Y:S01]  /*ab10*/  FMUL.FTZ R48, R48, R46.reuse ;  /* 0x0000002e30307220 */ /* 0x080fe20000410000 */
[----:B------:R-:W-:Y:S01]  /*ab20*/  PRMT R66, R136, 0x5410, R66 ;  /* 0x0000541088427816 */ /* 0x000fe20000000042 */
[----:B------:R-:W-:Y:S01]  /*ab30*/  FFMA.FTZ R47, R44, R46, -R47 ;  /* 0x0000002e2c2f7223 */ /* 0x000fe2000001082f */
[----:B------:R-:W-:-:S02]  /*ab40*/  IMAD.U32 R46, R32, 0x10000, RZ ;  /* 0x00010000202e7824 */ /* 0x000fc400078e00ff */
[----:B------:R-:W-:Y:S01]  /*ab50*/  FFMA.FTZ R48, R44, R45, R48 ;  /* 0x0000002d2c307223 */ /* 0x000fe20000010030 */
[----:B------:R-:W-:Y:S01]  /*ab60*/  LOP3.LUT R44, R35, 0xffff0000, RZ, 0xc0, !PT ;  /* 0xffff0000232c7812 */ /* 0x000fe200078ec0ff */
[----:B------:R-:W-:Y:S01]  /*ab70*/  IMAD.U32 R49, R74, 0x10000, RZ ;  /* 0x000100004a317824 */ /* 0x000fe200078e00ff */
[----:B------:R-:W-:Y:S02]  /*ab80*/  LOP3.LUT R32, R32, 0xffff0000, RZ, 0xc0, !PT ;  /* 0xffff000020207812 */ /* 0x000fe400078ec0ff */
[----:B------:R-:W-:Y:S01]  /*ab90*/  LOP3.LUT R74, R74, 0xffff0000, RZ, 0xc0, !PT ;  /* 0xffff00004a4a7812 */ /* 0x000fe200078ec0ff */
[C---:B------:R-:W-:Y:S01]  /*aba0*/  FMUL.FTZ R35, R44.reuse, R43 ;  /* 0x0000002b2c237220 */ /* 0x040fe20000410000 */
[-C--:B------:R-:W-:Y:S01]  /*abb0*/  FMUL.FTZ R44, R44, R42.reuse ;  /* 0x0000002a2c2c7220 */ /* 0x080fe20000410000 */
[----:B------:R-:W-:Y:S02]  /*abc0*/  F2FP.BF16.F32.PACK_AB R33, R33, R41 ;  /* 0x000000292121723e */ /* 0x000fe400000010ff */
[----:B------:R-:W-:Y:S01]  /*abd0*/  FFMA.FTZ R35, R15, R42, -R35 ;  /* 0x0000002a0f237223 */ /* 0x000fe20000010823 */
[----:B------:R-:W-:-:S02]  /*abe0*/  IMAD.U32 R42, R72, 0x10000, RZ ;  /* 0x00010000482a7824 */ /* 0x000fc400078e00ff */
[----:B------:R-:W-:Y:S01]  /*abf0*/  FFMA.FTZ R44, R15, R43, R44 ;  /* 0x0000002b0f2c7223 */ /* 0x000fe2000001002c */
[----:B------:R-:W-:Y:S01]  /*ac00*/  IMAD.U32 R43, R64, 0x10000, RZ ;  /* 0x00010000402b7824 */ /* 0x000fe200078e00ff */
[----:B------:R-:W-:Y:S01]  /*ac10*/  LOP3.LUT R72, R72, 0xffff0000, RZ, 0xc0, !PT ;  /* 0xffff000048487812 */ /* 0x000fe200078ec0ff */
[----:B------:R-:W-:Y:S02]  /*ac20*/  IMAD.U32 R15, R12, 0x10000, RZ ;  /* 0x000100000c0f7824 */ /* 0x000fe400078e00ff */
[----:B------:R-:W-:Y:S01]  /*ac30*/  FMUL.FTZ R45, R46, R42 ;  /* 0x0000002a2e2d7220 */ /* 0x000fe20000410000 */
[----:B------:R-:W-:Y:S01]  /*ac40*/  LOP3.LUT R64, R64, 0xffff0000, RZ, 0xc0, !PT ;  /* 0xffff000040407812 */ /* 0x000fe200078ec0ff */
[-C--:B------:R-:W-:Y:S01]  /*ac50*/  FMUL.FTZ R46, R46, R43.reuse ;  /* 0x0000002b2e2e7220 */ /* 0x080fe20000410000 */
[----:B------:R-:W-:Y:S01]  /*ac60*/  LOP3.LUT R12, R12, 0xffff0000, RZ, 0xc0, !PT ;  /* 0xffff00000c0c7812 */ /* 0x000fe200078ec0ff */
[C---:B------:R-:W-:Y:S01]  /*ac70*/  FFMA.FTZ R45, R15.reuse, R43, -R45 ;  /* 0x0000002b0f2d7223 */ /* 0x040fe2000001082d */
[C---:B------:R-:W-:Y:S01]  /*ac80*/  FMUL.FTZ R43, R32.reuse, R72 ;  /* 0x00000048202b7220 */ /* 0x040fe20000410000 */
[----:B------:R-:W-:Y:S01]  /*ac90*/  FFMA.FTZ R46, R15, R42, R46 ;  /* 0x0000002a0f2e7223 */ /* 0x000fe2000001002e */
[----:B------:R-:W-:Y:S01]  /*aca0*/  FMUL.FTZ R32, R32, R64 ;  /* 0x0000004020207220 */ /* 0x000fe20000410000 */
[----:B------:R-:W-:-:S02]  /*acb0*/  IMAD.U32 R42, R34, 0x10000, RZ ;  /* 0x00010000222a7824 */ /* 0x000fc400078e00ff */
[----:B------:R-:W-:Y:S01]  /*acc0*/  FFMA.FTZ R43, R12, R64, -R43 ;  /* 0x000000400c2b7223 */ /* 0x000fe2000001082b */
[----:B------:R-:W-:Y:S02]  /*acd0*/  IMAD.U32 R15, R14, 0x10000, RZ ;  /* 0x000100000e0f7824 */ /* 0x000fe400078e00ff */
[----:B------:R-:W-:Y:S01]  /*ace0*/  FFMA.FTZ R32, R12, R72, R32 ;  /* 0x000000480c207223 */ /* 0x000fe20000010020 */
[----:B------:R-:W-:Y:S01]  /*acf0*/  LOP3.LUT R34, R34, 0xffff0000, RZ, 0xc0, !PT ;  /* 0xffff000022227812 */ /* 0x000fe200078ec0ff */
[----:B------:R-:W-:Y:S02]  /*ad00*/  IMAD.U32 R12, R66, 0x10000, RZ ;  /* 0x00010000420c7824 */ /* 0x000fe400078e00ff */
[----:B------:R-:W-:Y:S01]  /*ad10*/  FMUL.FTZ R50, R42, R49 ;  /* 0x000000312a327220 */ /* 0x000fe20000410000 */
[----:B------:R-:W-:Y:S02]  /*ad20*/  LOP3.LUT R66, R66, 0xffff0000, RZ, 0xc0, !PT ;  /* 0xffff000042427812 */ /* 0x000fe400078ec0ff */
[----:B------:R-:W-:Y:S01]  /*ad30*/  LOP3.LUT R14, R14, 0xffff0000, RZ, 0xc0, !PT ;  /* 0xffff00000e0e7812 */ /* 0x000fe200078ec0ff */
[-C--:B------:R-:W-:Y:S01]  /*ad40*/  FMUL.FTZ R42, R42, R12.reuse ;  /* 0x0000000c2a2a7220 */ /* 0x080fe20000410000 */
[----:B------:R-:W-:Y:S01]  /*ad50*/  FFMA.FTZ R50, R15, R12, -R50 ;  /* 0x0000000c0f327223 */ /* 0x000fe20000010832 */
[C---:B------:R-:W-:Y:S01]  /*ad60*/  FMUL.FTZ R12, R34.reuse, R74 ;  /* 0x0000004a220c7220 */ /* 0x040fe20000410000 */
[-C--:B------:R-:W-:Y:S01]  /*ad70*/  FMUL.FTZ R34, R34, R66.reuse ;  /* 0x0000004222227220 */ /* 0x080fe20000410000 */
[----:B------:R-:W-:Y:S01]  /*ad80*/  F2FP.BF16.F32.PACK_AB R35, R35, R47 ;  /* 0x0000002f2323723e */ /* 0x000fe200000010ff */
[----:B------:R-:W-:Y:S01]  /*ad90*/  FFMA.FTZ R42, R15, R49, R42 ;  /* 0x000000310f2a7223 */ /* 0x000fe2000001002a */
[C---:B------:R-:W-:Y:S01]  /*ada0*/  FFMA.FTZ R12, R14.reuse, R66, -R12 ;  /* 0x000000420e0c7223 */ /* 0x040fe2000001080c */
[----:B------:R-:W-:Y:S01]  /*adb0*/  FFMA.FTZ R34, R14, R74, R34 ;  /* 0x0000004a0e227223 */ /* 0x000fe20000010022 */
[----:B------:R-:W-:Y:S01]  /*adc0*/  F2FP.BF16.F32.PACK_AB R14, R43, R45 ;  /* 0x0000002d2b0e723e */ /* 0x000fe200000010ff */
[----:B------:R-:W-:Y:S01]  /*add0*/  IMAD.MOV.U32 R15, RZ, RZ, R35 ;  /* 0x000000ffff0f7224 */ /* 0x000fe200078e0023 */
[----:B------:R-:W-:Y:S01]  /*ade0*/  F2FP.BF16.F32.PACK_AB R40, R13, R40 ;  /* 0x000000280d28723e */ /* 0x000fe200000010ff */
[----:B------:R-:W-:Y:S01]  /*adf0*/  IMAD.MOV.U32 R13, RZ, RZ, R33 ;  /* 0x000000ffff0d7224 */ /* 0x000fe200078e0021 */
[----:B------:R-:W-:-:S02]  /*ae00*/  F2FP.BF16.F32.PACK_AB R44, R44, R48 ;  /* 0x000000302c2c723e */ /* 0x000fc400000010ff */
[----:B------:R-:W-:Y:S01]  /*ae10*/  F2FP.BF16.F32.PACK_AB R50, R12, R50 ;  /* 0x000000320c32723e */ /* 0x000fe200000010ff */
[----:B------:R-:W-:Y:S01]  /*ae20*/  IMAD.MOV.U32 R12, RZ, RZ, R14 ;  /* 0x000000ffff0c7224 */ /* 0x000fe200078e000e */
[----:B------:R-:W-:Y:S01]  /*ae30*/  F2FP.BF16.F32.PACK_AB R32, R32, R46 ;  /* 0x0000002e2020723e */ /* 0x000fe200000010ff */
[----:B------:R-:W-:Y:S01]  /*ae40*/  IMAD.MOV.U32 R33, RZ, RZ, R40 ;  /* 0x000000ffff217224 */ /* 0x000fe200078e0028 */
[----:B------:R-:W-:Y:S01]  /*ae50*/  F2FP.BF16.F32.PACK_AB R34, R34, R42 ;  /* 0x0000002a2222723e */ /* 0x000fe200000010ff */
[----:B------:R-:W-:Y:S02]  /*ae60*/  IMAD.MOV.U32 R14, RZ, RZ, R50 ;  /* 0x000000ffff0e7224 */ /* 0x000fe400078e0032 */
[----:B------:R-:W-:-:S07]  /*ae70*/  IMAD.MOV.U32 R35, RZ, RZ, R44 ;  /* 0x000000ffff237224 */ /* 0x000fce00078e002c */
.L_x_2755:
[----:B------:R-:W-:Y:S05]  /*ae80*/  BSYNC B1 ;  /* 0x0000000000017941 */ /* 0x000fea0003800000 */
.L_x_2754:
[----:B0-----:R0:W-:Y:S01]  /*ae90*/  ST.E.128 desc[UR60][R38.64], R12 ;  /* 0x0000000c26007985 */ /* 0x0011e2000c101d3c */
[----:B------:R-:W-:-:S13]  /*aea0*/  ISETP.GE.AND P3, PT, R11, R128, PT ;  /* 0x000000800b00720c */ /* 0x000fda0003f66270 */
[----:B------:R-:W-:Y:S05]  /*aeb0*/  @P3 BRA `(.L_x_2707) ;  /* 0x0000000400e43947 */ /* 0x000fea0003800000 */
[----:B------:R-:W-:-:S05]  /*aec0*/  IMAD.WIDE R36, R11, 0x2, R36 ;  /* 0x000000020b247825 */ /* 0x000fca00078e0224 */
[----:B-1----:R1:W-:Y:S01]  /*aed0*/  ST.E.128 desc[UR60][R36.64], R32 ;  /* 0x0000002024007985 */ /* 0x0023e2000c101d3c */
[----:B------:R-:W-:Y:S05]  /*aee0*/  BRA `(.L_x_2707) ;  /* 0x0000000400d87947 */ /* 0x000fea0003800000 */
.L_x_2661:
[----:B------:R-:W2:Y:S02]  /*aef0*/  LDL R11, [R1+0x5c] ;  /* 0x00005c00010b7983 */ /* 0x000ea40000100800 */
[----:B--2---:R-:W-:-:S13]  /*af00*/  R2UR UR4, R11 ;  /* 0x000000000b0472ca */ /* 0x004fda00000e0000 */
[----:B------:R-:W-:-:S06]  /*af10*/  UISETP.NE.AND UP0, UPT, UR4, 0x3, UPT ;  /* 0x000000030400788c */ /* 0x000fcc000bf05270 */
[----:B------:R-:W-:-:S13]  /*af20*/  PLOP3.LUT P0, PT, PT, PT, UP0, 0x80, 0x0 ;  /* 0x000000000000781c */ /* 0x000fda0003f0f008 */
[----:B------:R-:W-:Y:S05]  /*af30*/  @!P0 BRA `(.L_x_2756) ;  /* 0x0000000000048947 */ /* 0x000fea0003800000 */
[----:B------:R-:W-:Y:S01]  /*af40*/  BPT.TRAP 0x1 ;  /* 0x000000040000795c */ /* 0x000fe20000300000 */
.L_x_2756:
[----:B------:R-:W-:Y:S01]  /*af50*/  IMAD R88, R213, 0x8, R23 ;  /* 0x00000008d5587824 */ /* 0x000fe200078e0217 */
[----:B------:R-:W-:Y:S01]  /*af60*/  SHF.L.U32 R89, R229, 0x1f, RZ ;  /* 0x0000001fe5597819 */ /* 0x000fe200000006ff */
[----:B------:R-:W-:Y:S01]  /*af70*/  BSSY B1, `(.L_x_2757) ;  /* 0x0000004000017945 */ /* 0x000fe20003800000 */
[----:B------:R-:W-:Y:S02]  /*af80*/  SHF.R.S32.HI R85, RZ, 0x1f, R31 ;  /* 0x0000001fff557819 */ /* 0x000fe4000001141f */
[----:B------:R-:W0:Y:S02]  /*af90*/  SYNCS.PHASECHK.TRANS64.TRYWAIT P3, [R88+URZ+0x38890], R89 ;  /* 0x03889059580075a7 */ /* 0x000e24000806017f */
[----:B0-----:R-:W-:Y:S05]  /*afa0*/  @!P3 BRA `(.L_x_2758) ;  /* 0x000002900038b947 */ /* 0x001fea0003800000 */
.L_x_3088:
[----:B------:R-:W-:Y:S05]  /*afb0*/  BSYNC B1 ;  /* 0x0000000000017941 */ /* 0x000fea0003800000 */
.L_x_2757:
        /* <DEDUP_REMOVED lines=25> */
.L_x_3092:
[----:B------:R-:W-:Y:S04]  /*b150*/  BSSY B1, `(.L_x_2760) ;  /* 0x0000017000017945 */ /* 0x000fe80003800000 */
[----:B------:R-:W-:Y:S05]  /*b160*/  @!P3 BRA `(.L_x_2761) ;  /* 0x000000000054b947 */ /* 0x000fea0003800000 */
[----:B------:R-:W-:Y:S02]  /*b170*/  ULDC UR4, c[0x0][0x2f4] ;  /* 0x0000bd0000047ab9 */ /* 0x000fe40000000800 */
[----:B------:R-:W-:Y:S02]  /*b180*/  ISETP.GE.AND P4, PT, R16, UR4, PT ;  /* 0x0000000410007c0c */ /* 0x000fe4000bf86270 */
[----:B------:R-:W-:-:S11]  /*b190*/  ISETP.GE.AND P3, PT, R214, UR4, PT ;  /* 0x00000004d6007c0c */ /* 0x000fd6000bf66270 */
[----:B------:R-:W4:Y:S01]  /*b1a0*/  @!P4 LDS.128 R12, [R84+0x24400] ;  /* 0x02440000540cc984 */ /* 0x000f220000000c00 */
[----:B---3--:R-:W-:-:S04]  /*b1b0*/  @!P4 LEA R32, P5, R16, R11, 0x1 ;  /* 0x0000000b1020c211 */ /* 0x008fc800078a08ff */
[----:B--2---:R-:W-:-:S05]  /*b1c0*/  @!P4 LEA.HI.X R33, R16, R37, R17, 0x1, P5 ;  /* 0x000000251021c211 */ /* 0x004fca00028f0c11 */
[----:B----4-:R2:W-:Y:S01]  /*b1d0*/  @!P4 ST.E.128 desc[UR60][R32.64], R12 ;  /* 0x0000000c2000c985 */ /* 0x0105e2000c101d3c */
        /* <DEDUP_REMOVED lines=8> */
[----:B------:R-:W-:-:S05]  /*b260*/  @!P4 LEA.HI.X R33, R19, R37, R219, 0x1, P5 ;  /* 0x000000251321c211 */ /* 0x000fca00028f0cdb */
[----:B---3--:R2:W-:Y:S04]  /*b270*/  @!P4 ST.E.128 desc[UR60][R32.64], R12 ;  /* 0x0000000c2000c985 */ /* 0x0085e8000c101d3c */
[----:B------:R-:W3:Y:S01]  /*b280*/  @!P3 LDS.128 R12, [R84+0x2bc00] ;  /* 0x02bc0000540cb984 */ /* 0x000ee20000000c00 */
[----:B--2---:R-:W-:-:S04]  /*b290*/  @!P3 LEA R32, P4, R22, R11, 0x1 ;  /* 0x0000000b1620b211 */ /* 0x004fc800078808ff */
[----:B------:R-:W-:-:S05]  /*b2a0*/  @!P3 LEA.HI.X R33, R22, R37, R218, 0x1, P4 ;  /* 0x000000251621b211 */ /* 0x000fca00020f0cda */
[----:B---3--:R4:W-:Y:S04]  /*b2b0*/  @!P3 ST.E.128 desc[UR60][R32.64], R12 ;  /* 0x0000000c2000b985 */ /* 0x0089e8000c101d3c */
.L_x_2761:
[----:B------:R-:W-:Y:S05]  /*b2c0*/  BSYNC B1 ;  /* 0x0000000000017941 */ /* 0x000fea0003800000 */
.L_x_2760:
[----:B------:R-:W-:-:S03]  /*b2d0*/  UMOV UR4, 0xffffffff ;  /* 0xffffffff00047882 */ /* 0x000fc60000000000 */
[----:B------:R-:W-:Y:S05]  /*b2e0*/  BRA.DIV UR4, `(.L_x_2762) ;  /* 0x0000028e04c87947 */ /* 0x000fea000b800000 */
[----:B--2---:R2:W0:Y:S04]  /*b2f0*/  SHFL.IDX PT, R37, R35, 0x1, 0x181f ;  /* 0x00381f0023257f89 */ /* 0x00442800000e0000 */
[----:B---3--:R2:W3:Y:S02]  /*b300*/  SHFL.IDX PT, R11, R34, 0x1, 0x181f ;  /* 0x00381f00220b7f89 */ /* 0x0084e400000e0000 */
.L_x_3096:
[----:B------:R-:W-:Y:S01]  /*b310*/  ISETP.GE.AND P3, PT, R36, 0x21, PT ;  /* 0x000000212400780c */ /* 0x000fe20003f66270 */
[----:B------:R-:W-:-:S12]  /*b320*/  BSSY B1, `(.L_x_2763) ;  /* 0x0000017000017945 */ /* 0x000fd80003800000 */
[----:B------:R-:W-:Y:S05]  /*b330*/  @!P3 BRA `(.L_x_2764) ;  /* 0x000000000054b947 */ /* 0x000fea0003800000 */
        /* <DEDUP_REMOVED lines=15> */
[----:B------:R-:W-:-:S05]  /*b430*/  @!P3 LEA.HI.X R33, R19, R37, R219, 0x1, P5 ;  /* 0x000000251321b211 */ /* 0x000fca00028f0cdb */
[----:B---3--:R0:W-:Y:S04]  /*b440*/  @!P3 ST.E.128 desc[UR60][R32.64], R12 ;  /* 0x0000000c2000b985 */ /* 0x0081e8000c101d3c */
[----:B------:R-:W3:Y:S01]  /*b450*/  @!P4 LDS.128 R12, [R84+0x2cc00] ;  /* 0x02cc0000540cc984 */ /* 0x000ee20000000c00 */
[----:B0-----:R-:W-:-:S04]  /*b460*/  @!P4 LEA R32, P3, R22, R11, 0x1 ;  /* 0x0000000b1620c211 */ /* 0x001fc800078608ff */
[----:B------:R-:W-:-:S05]  /*b470*/  @!P4 LEA.HI.X R33, R22, R37, R218, 0x1, P3 ;  /* 0x000000251621c211 */ /* 0x000fca00018f0cda */
[----:B---3--:R0:W-:Y:S04]  /*b480*/  @!P4 ST.E.128 desc[UR60][R32.64], R12 ;  /* 0x0000000c2000c985 */ /* 0x0081e8000c101d3c */
.L_x_2764:
[----:B------:R-:W-:Y:S05]  /*b490*/  BSYNC B1 ;  /* 0x0000000000017941 */ /* 0x000fea0003800000 */
.L_x_2763:
[----:B------:R-:W-:-:S03]  /*b4a0*/  UMOV UR4, 0xffffffff ;  /* 0xffffffff00047882 */ /* 0x000fc60000000000 */
[----:B------:R-:W-:Y:S05]  /*b4b0*/  BRA.DIV UR4, `(.L_x_2765) ;  /* 0x0000028e04a07947 */ /* 0x000fea000b800000 */
[----:B-12---:R-:W1:Y:S04]  /*b4c0*/  SHFL.IDX PT, R35, R35, 0x2, 0x181f ;  /* 0x00581f0023237f89 */ /* 0x006e6800000e0000 */
[----:B------:R-:W2:Y:S02]  /*b4d0*/  SHFL.IDX PT, R34, R34, 0x2, 0x181f ;  /* 0x00581f0022227f89 */ /* 0x000ea400000e0000 */
.L_x_3100:
[----:B------:R-:W-:-:S13]  /*b4e0*/  ISETP.GE.AND P3, PT, R36, 0x41, PT ;  /* 0x000000412400780c */ /* 0x000fda0003f66270 */
[----:B------:R-:W-:Y:S05]  /*b4f0*/  @!P3 BRA `(.L_x_2707) ;  /* 0x000000000054b947 */ /* 0x000fea0003800000 */
[----:B------:R-:W-:Y:S02]  /*b500*/  ULDC UR4, c[0x0][0x2f4] ;  /* 0x0000bd0000047ab9 */ /* 0x000fe40000000800 */
[----:B------:R-:W-:Y:S02]  /*b510*/  ISETP.GE.AND P5, PT, R16, UR4, PT ;  /* 0x0000000410007c0c */ /* 0x000fe4000bfa6270 */
[----:B------:R-:W-:-:S11]  /*b520*/  ISETP.GE.AND P4, PT, R214, UR4, PT ;  /* 0x00000004d6007c0c */ /* 0x000fd6000bf86270 */
[----:B0---4-:R-:W0:Y:S01]  /*b530*/  @!P5 LDS.128 R12, [R84+0x26400] ;  /* 0x02640000540cd984 */ /* 0x011e220000000c00 */
        /* <DEDUP_REMOVED lines=11> */
[----:B------:R-:W-:-:S05]  /*b5f0*/  @!P3 LEA.HI.X R33, R19, R35, R219, 0x1, P5 ;  /* 0x000000231321b211 */ /* 0x000fca00028f0cdb */
[----:B-1----:R0:W-:Y:S04]  /*b600*/  @!P3 ST.E.128 desc[UR60][R32.64], R12 ;  /* 0x0000000c2000b985 */ /* 0x0021e8000c101d3c */
[----:B------:R-:W1:Y:S01]  /*b610*/  @!P4 LDS.128 R12, [R84+0x2dc00] ;  /* 0x02dc0000540cc984 */ /* 0x000e620000000c00 */
[----:B0-----:R-:W-:-:S04]  /*b620*/  @!P4 LEA R32, P3, R22, R34, 0x1 ;  /* 0x000000221620c211 */ /* 0x001fc800078608ff */
[----:B------:R-:W-:-:S05]  /*b630*/  @!P4 LEA.HI.X R33, R22, R35, R218, 0x1, P3 ;  /* 0x000000231621c211 */ /* 0x000fca00018f0cda */
[----:B-1----:R0:W-:Y:S04]  /*b640*/  @!P4 ST.E.128 desc[UR60][R32.64], R12 ;  /* 0x0000000c2000c985 */ /* 0x0021e8000c101d3c */
.L_x_2707:
[----:B------:R-:W-:Y:S05]  /*b650*/  BSYNC B0 ;  /* 0x0000000000007941 */ /* 0x000fea0003800000 */
.L_x_2660:
        /* <DEDUP_REMOVED lines=17> */
.L_x_2767:
[----:B------:R-:W-:Y:S05]  /*b770*/  BSYNC B0 ;  /* 0x0000000000007941 */ /* 0x000fea0003800000 */
.L_x_2766:
[----:B------:R-:W5:Y:S01]  /*b780*/  SYNCS.PHASECHK.TRANS64.TRYWAIT P0, [R88+URZ+0x388b0], R89 ;  /* 0x0388b059580075a7 */ /* 0x000f62000800017f */
[----:B------:R-:W-:Y:S04]  /*b790*/  BSSY B0, `(.L_x_2768) ;  /* 0x0000002000007945 */ /* 0x000fe80003800000 */
[----:B-----5:R-:W-:Y:S05]  /*b7a0*/  @!P0 BRA `(.L_x_2769) ;  /* 0x0000028c00308947 */ /* 0x020fea0003800000 */
.L_x_3101:
[----:B------:R-:W-:Y:S05]  /*b7b0*/  BSYNC B0 ;  /* 0x0000000000007941 */ /* 0x000fea0003800000 */
.L_x_2768:
[----:B------:R-:W-:Y:S01]  /*b7c0*/  ULDC.64 UR4, c[0x0][0x328] ;  /* 0x0000ca0000047ab9 */ /* 0x000fe20000000a00 */
[----:B------:R-:W-:Y:S01]  /*b7d0*/  IMAD.IADD R87, R87, 0x1, -R225 ;  /* 0x0000000157577824 */ /* 0x000fe200078e0ae1 */
[----:B------:R-:W-:Y:S01]  /*b7e0*/  ULDC.64 UR6, c[0x0][0x318] ;  /* 0x0000c60000067ab9 */ /* 0x000fe20000000a00 */
[----:B0---4-:R-:W-:Y:S01]  /*b7f0*/  IMAD R14, R85, UR4, RZ ;  /* 0x00000004550e7c24 */ /* 0x011fe2000f8e02ff */
[----:B------:R-:W-:Y:S01]  /*b800*/  BSSY B0, `(.L_x_2770) ;  /* 0x0000028000007945 */ /* 0x000fe20003800000 */
[----:B------:R-:W-:Y:S01]  /*b810*/  IMAD.WIDE.U32 R12, R31, UR4, RZ ;  /* 0x000000041f0c7c25 */ /* 0x000fe2000f8e00ff */
[C---:B------:R-:W-:Y:S02]  /*b820*/  ISETP.GE.AND P4, PT, R87.reuse, 0x1, PT ;  /* 0x000000015700780c */ /* 0x040fe40003f86270 */
[----:B------:R-:W-:Y:S01]  /*b830*/  ISETP.GE.AND P0, PT, R87, 0x21, PT ;  /* 0x000000215700780c */ /* 0x000fe20003f06270 */
[----:B------:R-:W-:Y:S01]  /*b840*/  IMAD R31, R31, UR5, R14 ;  /* 0x000000051f1f7c24 */ /* 0x000fe2000f8e020e */
[----:B------:R-:W-:-:S02]  /*b850*/  ULDC.64 UR4, c[0x0][0x338] ;  /* 0x0000ce0000047ab9 */ /* 0x000fc40000000a00 */
        /* <DEDUP_REMOVED lines=9> */
[----:B-1----:R-:W-:Y:S01]  /*b8f0*/  LEA.HI.X R32, R12, UR7, R13, 0x1, P5 ;  /* 0x000000070c207c11 */ /* 0x002fe2000a8f0c0d */
[----:B--2---:R0:W1:Y:S04]  /*b900*/  SHFL.IDX PT, R34, R11, RZ, 0x181f ;  /* 0x00181fff0b227589 */ /* 0x00406800000e0000 */
[----:B------:R0:W2:Y:S01]  /*b910*/  SHFL.IDX PT, R33, R32, RZ, 0x181f ;  /* 0x00181fff20217589 */ /* 0x0000a200000e0000 */
[----:B------:R-:W-:Y:S05]  /*b920*/  @!P4 BRA `(.L_x_2771) ;  /* 0x000000000054c947 */ /* 0x000fea0003800000 */
[----:B------:R-:W-:Y:S02]  /*b930*/  ULDC UR4, c[0x0][0x2f4] ;  /* 0x0000bd0000047ab9 */ /* 0x000fe40000000800 */
[----:B------:R-:W-:-:S13]  /*b940*/  ISETP.GE.AND P5, PT, R16, UR4, PT ;  /* 0x0000000410007c0c */ /* 0x000fda000bfa6270 */
        /* <DEDUP_REMOVED lines=19> */
.L_x_2771:
[----:B------:R-:W-:Y:S05]  /*ba80*/  BSYNC B0 ;  /* 0x0000000000007941 */ /* 0x000fea0003800000 */
.L_x_2770:
[----:B--2---:R2:W4:Y:S01]  /*ba90*/  SHFL.IDX PT, R33, R32, 0x1, 0x181f ;  /* 0x00381f0020217f89 */ /* 0x00452200000e0000 */
[----:B------:R-:W-:Y:S03]  /*baa0*/  BSSY B0, `(.L_x_2772) ;  /* 0x0000018000007945 */ /* 0x000fe60003800000 */
[----:B-1----:R2:W1:Y:S01]  /*bab0*/  SHFL.IDX PT, R34, R11, 0x1, 0x181f ;  /* 0x00381f000b227f89 */ /* 0x00246200000e0000 */
[----:B------:R-:W-:Y:S05]  /*bac0*/  @!P0 BRA `(.L_x_2773) ;  /* 0x0000000000548947 */ /* 0x000fea0003800000 */
[----:B------:R-:W-:Y:S02]  /*bad0*/  ULDC UR4, c[0x0][0x2f4] ;  /* 0x0000bd0000047ab9 */ /* 0x000fe40000000800 */
[----:B------:R-:W-:Y:S02]  /*bae0*/  ISETP.GE.AND P5, PT, R16, UR4, PT ;  /* 0x0000000410007c0c */ /* 0x000fe4000bfa6270 */
[----:B------:R-:W-:-:S11]  /*baf0*/  ISETP.GE.AND P4, PT, R214, UR4, PT ;  /* 0x00000004d6007c0c */ /* 0x000fd6000bf86270 */
[----:B---3--:R-:W3:Y:S01]  /*bb00*/  @!P5 LDS.128 R12, [R84+0x1400] ;  /* 0x00140000540cd984 */ /* 0x008ee20000000c00 */
[----:B-1----:R-:W-:-:S04]  /*bb10*/  @!P5 LEA R30, P0, R16, R34, 0x1 ;  /* 0x00000022101ed211 */ /* 0x002fc800078008ff */
[----:B----4-:R-:W-:Y:S02]  /*bb20*/  @!P5 LEA.HI.X R31, R16, R33, R17, 0x1, P0 ;  /* 0x00000021101fd211 */ /* 0x010fe400000f0c11 */
[----:B------:R-:W-:-:S03]  /*bb30*/  ISETP.GE.AND P0, PT, R19, UR4, PT ;  /* 0x0000000413007c0c */ /* 0x000fc6000bf06270 */
[----:B---3--:R1:W-:Y:S04]  /*bb40*/  @!P5 ST.E.128 desc[UR60][R30.64], R12 ;  /* 0x0000000c1e00d985 */ /* 0x0083e8000c101d3c */
[----:B------:R-:W3:Y:S01]  /*bb50*/  @!P4 LDS.128 R12, [R84+0x3c00] ;  /* 0x003c0000540cc984 */ /* 0x000ee20000000c00 */
[----:B-1----:R-:W-:-:S04]  /*bb60*/  @!P4 LEA R30, P5, R212, R34, 0x1 ;  /* 0x00000022d41ec211 */ /* 0x002fc800078a08ff */
[----:B------:R-:W-:-:S05]  /*bb70*/  @!P4 LEA.HI.X R31, R212, R33, R215, 0x1, P5 ;  /* 0x00000021d41fc211 */ /* 0x000fca00028f0cd7 */
[----:B---3--:R1:W-:Y:S01]  /*bb80*/  @!P4 ST.E.128 desc[UR60][R30.64], R12 ;  /* 0x0000000c1e00c985 */ /* 0x0083e2000c101d3c */
[----:B------:R-:W-:-:S03]  /*bb90*/  ISETP.GE.AND P4, PT, R22, UR4, PT ;  /* 0x0000000416007c0c */ /* 0x000fc6000bf86270 */
[----:B------:R-:W3:Y:S01]  /*bba0*/  @!P0 LDS.128 R12, [R84+0x6400] ;  /* 0x00640000540c8984 */ /* 0x000ee20000000c00 */
[----:B-1----:R-:W-:-:S04]  /*bbb0*/  @!P0 LEA R30, P5, R19, R34, 0x1 ;  /* 0x00000022131e8211 */ /* 0x002fc800078a08ff */
[----:B------:R-:W-:-:S05]  /*bbc0*/  @!P0 LEA.HI.X R31, R19, R33, R219, 0x1, P5 ;  /* 0x00000021131f8211 */ /* 0x000fca00028f0cdb */
[----:B---3--:R1:W-:Y:S04]  /*bbd0*/  @!P0 ST.E.128 desc[UR60][R30.64], R12 ;  /* 0x0000000c1e008985 */ /* 0x0083e8000c101d3c */
[----:B------:R-:W3:Y:S01]  /*bbe0*/  @!P4 LDS.128 R12, [R84+0x8c00] ;  /* 0x008c0000540cc984 */ /* 0x000ee20000000c00 */
[----:B-1----:R-:W-:-:S04]  /*bbf0*/  @!P4 LEA R30, P0, R22, R34, 0x1 ;  /* 0x00000022161ec211 */ /* 0x002fc800078008ff */
[----:B------:R-:W-:-:S05]  /*bc00*/  @!P4 LEA.HI.X R31, R22, R33, R218, 0x1, P0 ;  /* 0x00000021161fc211 */ /* 0x000fca00000f0cda */
[----:B---3--:R1:W-:Y:S04]  /*bc10*/  @!P4 ST.E.128 desc[UR60][R30.64], R12 ;  /* 0x0000000c1e00c985 */ /* 0x0083e8000c101d3c */
.L_x_2773:
[----:B------:R-:W-:Y:S05]  /*bc20*/  BSYNC B0 ;  /* 0x0000000000007941 */ /* 0x000fea0003800000 */
.L_x_2772:
[----:B------:R-:W-:Y:S01]  /*bc30*/  ISETP.GE.AND P0, PT, R87, 0x41, PT ;  /* 0x000000415700780c */ /* 0x000fe20003f06270 */
[----:B0-2---:R-:W0:Y:S01]  /*bc40*/  SHFL.IDX PT, R32, R32, 0x2, 0x181f ;  /* 0x00581f0020207f89 */ /* 0x005e2200000e0000 */
[----:B------:R-:W-:Y:S03]  /*bc50*/  BSSY B0, `(.L_x_2774) ;  /* 0x0000018000007945 */ /* 0x000fe60003800000 */
[----:B------:R-:W2:Y:S08]  /*bc60*/  SHFL.IDX PT, R11, R11, 0x2, 0x181f ;  /* 0x00581f000b0b7f89 */ /* 0x000eb000000e0000 */
[----:B------:R-:W-:Y:S05]  /*bc70*/  @!P0 BRA `(.L_x_2775) ;  /* 0x0000000000548947 */ /* 0x000fea0003800000 */
[----:B------:R-:W-:Y:S02]  /*bc80*/  ULDC UR4, c[0x0][0x2f4] ;  /* 0x0000bd0000047ab9 */ /* 0x000fe40000000800 */
[----:B------:R-:W-:Y:S02]  /*bc90*/  ISETP.GE.AND P5, PT, R16, UR4, PT ;  /* 0x0000000410007c0c */ /* 0x000fe4000bfa6270 */
[----:B------:R-:W-:-:S11]  /*bca0*/  ISETP.GE.AND P4, PT, R214, UR4, PT ;  /* 0x00000004d6007c0c */ /* 0x000fd6000bf86270 */
[----:B-1-3--:R-:W1:Y:S01]  /*bcb0*/  @!P5 LDS.128 R12, [R84+0x2400] ;  /* 0x00240000540cd984 */ /* 0x00ae620000000c00 */
[----:B--2---:R-:W-:-:S04]  /*bcc0*/  @!P5 LEA R30, P0, R16, R11, 0x1 ;  /* 0x0000000b101ed211 */ /* 0x004fc800078008ff */
[----:B0-----:R-:W-:Y:S02]  /*bcd0*/  @!P5 LEA.HI.X R31, R16, R32, R17, 0x1, P0 ;  /* 0x00000020101fd211 */ /* 0x001fe400000f0c11 */
[----:B------:R-:W-:-:S03]  /*bce0*/  ISETP.GE.AND P0, PT, R19, UR4, PT ;  /* 0x0000000413007c0c */ /* 0x000fc6000bf06270 */
[----:B-1----:R0:W-:Y:S04]  /*bcf0*/  @!P5 ST.E.128 desc[UR60][R30.64], R12 ;  /* 0x0000000c1e00d985 */ /* 0x0021e8000c101d3c */
        /* <DEDUP_REMOVED lines=13> */
.L_x_2775:
[----:B------:R-:W-:Y:S05]  /*bdd0*/  BSYNC B0 ;  /* 0x0000000000007941 */ /* 0x000fea0003800000 */
.L_x_2774:
        /* <DEDUP_REMOVED lines=8> */
[----:B------:R-:W-:Y:S01]  /*be60*/  ISETP.NE.AND P4, PT, R110, RZ, PT ;  /* 0x000000ff6e00720c */ /* 0x000fe20003f85270 */
[----:B------:R-:W-:-:S02]  /*be70*/  VIADD R213, R213, 0x1 ;  /* 0x00000001d5d57836 */ /* 0x000fc40000000000 */
[----:B------:R-:W-:Y:S02]  /*be80*/  @!P3 PRMT R88, RZ, 0x654, R88 ;  /* 0x00000654ff58b816 */ /* 0x000fe40000000058 */
[----:B------:R-:W-:Y:S02]  /*be90*/  PLOP3.LUT P0, PT, PT, PT, PT, 0x8, 0x0 ;  /* 0x000000000000781c */ /* 0x000fe40003f0e170 */
[----:B------:R2:W-:Y:S01]  /*bea0*/  @!P3 SYNCS.ARRIVE.TRANS64.RED.A1T0 RZ, [R88+URZ], RZ ;  /* 0x000000ff58ffb9a7 */ /* 0x0005e2000810043f */
[----:B------:R-:W-:-:S04]  /*beb0*/  ISETP.NE.AND P3, PT, R213, 0x2, PT ;  /* 0x00000002d500780c */ /* 0x000fc80003f65270 */
[----:B01-3--:R-:W-:Y:S02]  /*bec0*/  SEL R12, RZ, 0x1, P3 ;  /* 0x00000001ff0c7807 */ /* 0x00bfe40001800000 */
[----:B------:R-:W-:Y:S02]  /*bed0*/  SEL R213, R213, RZ, P3 ;  /* 0x000000ffd5d57207 */ /* 0x000fe40001800000 */
[----:B------:R-:W-:Y:S01]  /*bee0*/  LOP3.LUT R229, R229, R12, RZ, 0x3c, !PT ;  /* 0x0000000ce5e57212 */ /* 0x000fe200078e3cff */
[----:B--2---:R-:W-:Y:S06]  /*bef0*/  @P4 BRA `(.L_x_2776) ;  /* 0xffffff7000844947 */ /* 0x004fec000383ffff */
.L_x_2655:
[----:B------:R-:W2:Y:S01]  /*bf00*/  LDL R11, [R1+0x74] ;  /* 0x00007400010b7983 */ /* 0x000ea20000100800 */
[----:B------:R-:W1:Y:S01]  /*bf10*/  LDC R0, c[0x0][0x448] ;  /* 0x00011200ff007b82 */ /* 0x000e620000000800 */
[----:B------:R-:W-:Y:S01]  /*bf20*/  BSSY B0, `(.L_x_2777) ;  /* 0x0000011000007945 */ /* 0x000fe20003800000 */
[----:B------:R-:W-:Y:S01]  /*bf30*/  IMAD.MOV.U32 R2, RZ, RZ, RZ ;  /* 0x000000ffff027224 */ /* 0x000fe200078e00ff */
[----:B-1----:R-:W-:-:S13]  /*bf40*/  ISETP.NE.AND P1, PT, R0, 0x1, PT ;  /* 0x000000010000780c */ /* 0x002fda0003f25270 */
[----:B------:R-:W1:Y:S08]  /*bf50*/  @P1 LDC R0, c[0x0][0x44c] ;  /* 0x00011300ff001b82 */ /* 0x000e700000000800 */
[----:B------:R-:W3:Y:S01]  /*bf60*/  @P1 LDC R5, c[0x0][0x450] ;  /* 0x00011400ff051b82 */ /* 0x000ee20000000800 */
[----:B--2---:R-:W-:-:S04]  /*bf70*/  VIADD R3, R11, 0x7f ;  /* 0x0000007f0b037836 */ /* 0x004fc80000000000 */
[----:B-1----:R-:W-:-:S05]  /*bf80*/  @P1 IMAD.HI.U32 R0, R3, R0, RZ ;  /* 0x0000000003001227 */ /* 0x002fca00078e00ff */
[----:B---3--:R-:W-:-:S05]  /*bf90*/  @P1 SHF.R.U32.HI R3, RZ, R5, R0 ;  /* 0x00000005ff031219 */ /* 0x008fca0000011600 */
[----:B------:R-:W-:-:S04]  /*bfa0*/  IMAD.IADD R3, R130, 0x1, R3 ;  /* 0x0000000182037824 */ /* 0x000fc800078e0203 */
[----:B------:R-:W-:-:S05]  /*bfb0*/  IMAD.HI R3, R3, 0x66666667, RZ ;  /* 0x6666666703037827 */ /* 0x000fca00078e02ff */
[----:B------:R-:W-:-:S04]  /*bfc0*/  SHF.R.U32.HI R0, RZ, 0x1f, R3 ;  /* 0x0000001fff007819 */ /* 0x000fc80000011603 */
[----:B------:R-:W-:-:S04]  /*bfd0*/  LEA.HI.SX32 R0, R3, R0, 0x1b ;  /* 0x0000000003007211 */ /* 0x000fc800078fdaff */
[----:B------:R-:W-:-:S04]  /*bfe0*/  VIMNMX R131, R131, R0, PT ;  /* 0x0000000083837248 */ /* 0x000fc80003fe0100 */
[----:B------:R-:W-:Y:S01]  /*bff0*/  ISETP.GE.AND P1, PT, R131, 0x1, PT ;  /* 0x000000018300780c */ /* 0x000fe20003f26270 */
[----:B------:R-:W-:-:S12]  /*c000*/  @P0 BRA `(.L_x_2778) ;  /* 0x0000000000080947 */ /* 0x000fd80003800000 */
[----:B------:R-:W1:Y:S02]  /*c010*/  FENCE.VIEW.ASYNC.G ;  /* 0x00000000000073c6 */ /* 0x000e640000000100 */
[----:B-1----:R-:W-:Y:S06]  /*c020*/  BAR.ARV 0xc, 0x180 ;  /* 0x0306000000007b1d */ /* 0x002fec0000002000 */
.L_x_2778:
[----:B------:R-:W-:Y:S05]  /*c030*/  BSYNC B0 ;  /* 0x0000000000007941 */ /* 0x000fea0003800000 */
.L_x_2777:
[----:B------:R-:W-:Y:S04]  /*c040*/  BSSY B0, `(.L_x_2779) ;  /* 0x0000021000007945 */ /* 0x000fe80003800000 */
[----:B------:R-:W-:Y:S05]  /*c050*/  @!P1 BRA `(.L_x_2780) ;  /* 0x00000000007c9947 */ /* 0x000fea0003800000 */
[----:B------:R-:W2:Y:S01]  /*c060*/  LDL R0, [R1+0x90] ;  /* 0x0000900001007983 */ /* 0x000ea20000100800 */
[----:B------:R-:W-:Y:S01]  /*c070*/  ULDC UR4, c[0x0][0x9f0] ;  /* 0x00027c0000047ab9 */ /* 0x000fe20000000800 */
[----:B--2---:R-:W-:-:S04]  /*c080*/  ISETP.NE.AND P0, PT, R0, RZ, PT ;  /* 0x000000ff0000720c */ /* 0x004fc80003f05270 */
[----:B------:R-:W-:-:S04]  /*c090*/  SEL R6, R0, UR4, P0 ;  /* 0x0000000400067c07 */ /* 0x000fc80008000000 */
[-C--:B------:R-:W-:Y:S02]  /*c0a0*/  IABS R5, R6.reuse ;  /* 0x0000000600057213 */ /* 0x080fe40000000000 */
[----:B------:R-:W-:Y:S02]  /*c0b0*/  IADD3 R0, R6, -0x1, R131 ;  /* 0xffffffff06007810 */ /* 0x000fe40007ffe083 */
[----:B------:R-:W1:Y:S01]  /*c0c0*/  I2F.RP R4, R5 ;  /* 0x0000000500047306 */ /* 0x000e620000209400 */
[----:B------:R-:W-:-:S05]  /*c0d0*/  IABS R9, R6 ;  /* 0x0000000600097213 */ /* 0x000fca0000000000 */
[----:B------:R-:W-:Y:S02]  /*c0e0*/  IMAD.MOV R9, RZ, RZ, -R9 ;  /* 0x000000ffff097224 */ /* 0x000fe400078e0a09 */
[----:B-1----:R-:W1:Y:S02]  /*c0f0*/  MUFU.RCP R4, R4 ;  /* 0x0000000400047308 */ /* 0x002e640000001000 */
[----:B-1----:R-:W-:Y:S01]  /*c100*/  VIADD R2, R4, 0xffffffe ;  /* 0x0ffffffe04027836 */ /* 0x002fe20000000000 */
[----:B------:R-:W-:Y:S02]  /*c110*/  IABS R4, R0 ;  /* 0x0000000000047213 */ /* 0x000fe40000000000 */
[----:B------:R-:W-:-:S03]  /*c120*/  LOP3.LUT R0, R0, R6, RZ, 0x3c, !PT ;  /* 0x0000000600007212 */ /* 0x000fc600078e3cff */
[----:B------:R1:W2:Y:S01]  /*c130*/  F2I.FTZ.U32.TRUNC.NTZ R3, R2 ;  /* 0x0000000200037305 */ /* 0x0002a2000021f000 */
[----:B------:R-:W-:Y:S01]  /*c140*/  ISETP.GE.AND P2, PT, R0, RZ, PT ;  /* 0x000000ff0000720c */ /* 0x000fe20003f46270 */
[----:B-1----:R-:W-:Y:S02]  /*c150*/  IMAD.MOV.U32 R2, RZ, RZ, RZ ;  /* 0x000000ffff027224 */ /* 0x002fe400078e00ff */
        /* <DEDUP_REMOVED lines=15> */
.L_x_2780:
[----:B------:R-:W-:Y:S05]  /*c250*/  BSYNC B0 ;  /* 0x0000000000007941 */ /* 0x000fea0003800000 */
.L_x_2779:
[----:B------:R-:W2:Y:S01]  /*c260*/  LDL R0, [R1+0xa4] ;  /* 0x0000a40001007983 */ /* 0x000ea20000100800 */
[----:B------:R-:W-:Y:S01]  /*c270*/  PLOP3.LUT P0, PT, PT, PT, PT, 0x80, 0x0 ;  /* 0x000000000000781c */ /* 0x000fe20003f0f070 */
[----:B------:R-:W-:Y:S01]  /*c280*/  IMAD.MOV.U32 R153, RZ, RZ, RZ ;  /* 0x000000ffff997224 */ /* 0x000fe200078e00ff */
[----:B------:R-:W-:Y:S01]  /*c290*/  CS2R R150, SRZ ;  /* 0x0000000000967805 */ /* 0x000fe2000001ff00 */
[----:B------:R-:W-:Y:S01]  /*c2a0*/  IMAD.MOV.U32 R154, RZ, RZ, RZ ;  /* 0x000000ffff9a7224 */ /* 0x000fe200078e00ff */
        /* <DEDUP_REMOVED lines=57> */
[----:B----4-:R-:W-:-:S02]  /*c640*/  CS2R R32, SRZ ;  /* 0x0000000000207805 */ /* 0x010fc4000001ff00 */
        /* <DEDUP_REMOVED lines=9> */
[----:B-1----:R-:W-:Y:S05]  /*c6e0*/  @!P1 BRA `(.L_x_2781) ;  /* 0x000001a8003c9947 */ /* 0x002fea0003800000 */
[----:B------:R-:W2:Y:S02]  /*c6f0*/  LDL R0, [R1+0x128] ;  /* 0x0001280001007983 */ /* 0x000ea40000100800 */
[----:B--2---:R-:W-:Y:S02]  /*c700*/  R2UR UR4, R0 ;  /* 0x00000000000472ca */ /* 0x004fe400000e0000 */
[----:B------:R-:W1:Y:S11]  /*c710*/  S2R R0, SR_TID.X ;  /* 0x0000000000007919 */ /* 0x000e760000002100 */
[----:B------:R-:W-:-:S06]  /*c720*/  ULOP3.LUT UP0, URZ, UR4, 0x9f, URZ, 0xc0, !UPT ;  /* 0x0000009f043f7892 */ /* 0x000fcc000f80c03f */
[----:B------:R-:W-:Y:S01]  /*c730*/  PLOP3.LUT P0, PT, PT, PT, UP0, 0x80, 0x0 ;  /* 0x000000000000781c */ /* 0x000fe20003f0f008 */
[----:B-1----:R-:W-:-:S05]  /*c740*/  VIADD R0, R0, 0xffffff80 ;  /* 0xffffff8000007836 */ /* 0x002fca0000000000 */
[----:B------:R-:W-:-:S04]  /*c750*/  SHF.R.S32.HI R3, RZ, 0x1f, R0 ;  /* 0x0000001fff037819 */ /* 0x000fc80000011400 */
[----:B------:R-:W-:-:S04]  /*c760*/  LEA.HI R3, R3, R0, RZ, 0x7 ;  /* 0x0000000003037211 */ /* 0x000fc800078f38ff */
[----:B------:R-:W-:-:S06]  /*c770*/  SHF.R.S32.HI R0, RZ, 0x7, R3 ;  /* 0x00000007ff007819 */ /* 0x000fcc0000011403 */
[----:B------:R-:W1:Y:S02]  /*c780*/  SHFL.IDX PT, R0, R0, RZ, 0x1f ;  /* 0x00001fff00007589 */ /* 0x000e6400000e0000 */
[----:B-1----:R-:W-:-:S04]  /*c790*/  LEA.HI R3, R0, R0, RZ, 0x1 ;  /* 0x0000000000037211 */ /* 0x002fc800078f08ff */
        /* <DEDUP_REMOVED lines=11> */
[----:B------:R-:W1:Y:S01]  /*c850*/  LDC.64 R14, c[0x4][R14] ;  /* 0x010000000e0e7b82 */ /* 0x000e620000000a00 */
[----:B------:R-:W-:Y:S01]  /*c860*/  ULDC.64 UR4, c[0x4][0xb8] ;  /* 0x01002e0000047ab9 */ /* 0x000fe20000000a00 */
[----:B------:R-:W-:Y:S02]  /*c870*/  IMAD.U32 R6, RZ, RZ, UR6 ;  /* 0x00000006ff067e24 */ /* 0x000fe4000f8e00ff */
[----:B------:R-:W-:-:S02]  /*c880*/  IMAD.U32 R7, RZ, RZ, UR7 ;  /* 0x00000007ff077e24 */ /* 0x000fc4000f8e00ff */
[----:B0-----:R-:W-:Y:S02]  /*c890*/  IMAD.U32 R10, RZ, RZ, UR4 ;  /* 0x00000004ff0a7e24 */ /* 0x001fe4000f8e00ff */
[----:B------:R-:W-:Y:S02]  /*c8a0*/  IMAD.U32 R11, RZ, RZ, UR5 ;  /* 0x00000005ff0b7e24 */ /* 0x000fe4000f8e00ff */
[----:B------:R-:W-:Y:S02]  /*c8b0*/  IMAD.MOV.U32 R8, RZ, RZ, 0x70 ;  /* 0x00000070ff087424 */ /* 0x000fe400078e00ff */
[----:B------:R-:W-:Y:S02]  /*c8c0*/  IMAD.MOV.U32 R12, RZ, RZ, 0x1 ;  /* 0x00000001ff0c7424 */ /* 0x000fe400078e00ff */
[----:B------:R-:W-:-:S07]  /*c8d0*/  IMAD.MOV.U32 R13, RZ, RZ, RZ ;  /* 0x000000ffff0d7224 */ /* 0x000fce00078e00ff */
[----:B------:R-:W-:-:S07]  /*c8e0*/  LEPC R20, `(.L_x_2782) ;  /* 0x000000001014794e */ /* 0x000fce0000000000 */
[----:B-1---5:R-:W-:Y:S05]  /*c8f0*/  CALL.ABS.NOINC R14 ;  /* 0x000000000e007343 */ /* 0x022fea0003c00000 */
.L_x_2782:
        /* <DEDUP_REMOVED lines=8> */
[----:B------:R1:W2:Y:S03]  /*c980*/  SYNCS.PHASECHK.TRANS64.TRYWAIT P0, [R23+URZ+0x38800], R0 ;  /* 0x03880000170075a7 */ /* 0x0002a6000800017f */
[----:B--2---:R-:W-:Y:S05]  /*c990*/  @!P0 NANOSLEEP.SYNCS 0x989680 ;  /* 0x009896800000895d */ /* 0x004fea0003900000 */
[----:B------:R-:W2:Y:S01]  /*c9a0*/  @!P0 SYNCS.PHASECHK.TRANS64 P0, [R23+URZ+0x38800], R0 ;  /* 0x03880000170085a7 */ /* 0x000ea2000800007f */
[----:B------:R-:W-:Y:S04]  /*c9b0*/  BSSY B0, `(.L_x_2784) ;  /* 0x0000006000007945 */ /* 0x000fe80003800000 */
[----:B--2---:R-:W-:Y:S05]  /*c9c0*/  @P0 BRA `(.L_x_2785) ;  /* 0x0000000000100947 */ /* 0x004fea0003800000 */
.L_x_2786:
[----:B--2---:R2:W3:Y:S02]  /*c9d0*/  SYNCS.PHASECHK.TRANS64.TRYWAIT P0, [R23+URZ+0x38800], R0 ;  /* 0x03880000170075a7 */ /* 0x0044e4000800017f */
[----:B---3--:R-:W-:Y:S05]  /*c9e0*/  @!P0 NANOSLEEP.SYNCS 0x989680 ;  /* 0x009896800000895d */ /* 0x008fea0003900000 */
[----:B------:R-:W3:Y:S02]  /*c9f0*/  @!P0 SYNCS.PHASECHK.TRANS64 P0, [R23+URZ+0x38800], R0 ;  /* 0x03880000170085a7 */ /* 0x000ee4000800007f */
[----:B---3--:R-:W-:Y:S05]  /*ca00*/  @!P0 BRA `(.L_x_2786) ;  /* 0xfffffffc00f08947 */ /* 0x008fea000383ffff */
.L_x_2785:
[----:B------:R-:W-:Y:S05]  /*ca10*/  BSYNC B0 ;  /* 0x0000000000007941 */ /* 0x000fea0003800000 */
.L_x_2784:
[----:B------:R-:W-:Y:S05]  /*ca20*/  BRA `(.L_x_2787) ;  /* 0x0000009c00a47947 */ /* 0x000fea0003800000 */
.L_x_2783:
[----:B------:R-:W2:Y:S01]  /*ca30*/  LDL R0, [R1+0x128] ;  /* 0x0001280001007983 */ /* 0x000ea20000100800 */
[----:B------:R-:W-:Y:S01]  /*ca40*/  ULDC.64 UR6, c[0x0][0x408] ;  /* 0x0001020000067ab9 */ /* 0x000fe20000000a00 */
[----:B--2---:R-:W-:Y:S02]  /*ca50*/  R2UR UR4, R0 ;  /* 0x00000000000472ca */ /* 0x004fe400000e0000 */
[----:B-----5:R-:W-:-:S05]  /*ca60*/  SHF.R.S32.HI R0, RZ, 0x1f, R152 ;  /* 0x0000001fff007819 */ /* 0x020fca0000011498 */
[----:B------:R-:W-:-:S04]  /*ca70*/  IMAD R5, R0, UR6, RZ ;  /* 0x0000000600057c24 */ /* 0x000fc8000f8e02ff */
[----:B------:R-:W-:Y:S02]  /*ca80*/  IMAD R5, R152, UR7, R5 ;  /* 0x0000000798057c24 */ /* 0x000fe4000f8e0205 */
[----:B------:R-:W-:-:S03]  /*ca90*/  ULOP3.LUT UP0, URZ, UR4, 0x3ff, URZ, 0xc0, !UPT ;  /* 0x000003ff043f7892 */ /* 0x000fc6000f80c03f */
[----:B------:R-:W-:Y:S02]  /*caa0*/  ULDC.64 UR4, c[0x0][0x3f8] ;  /* 0x0000fe0000047ab9 */ /* 0x000fe40000000a00 */
[----:B------:R-:W-:Y:S01]  /*cab0*/  IMAD R3, R0, UR4, RZ ;  /* 0x0000000400037c24 */ /* 0x000fe2000f8e02ff */
[----:B------:R-:W-:Y:S01]  /*cac0*/  PLOP3.LUT P0, PT, PT, PT, UP0, 0x80, 0x0 ;  /* 0x000000000000781c */ /* 0x000fe20003f0f008 */
[----:B------:R-:W-:-:S04]  /*cad0*/  IMAD.WIDE.U32 R24, R152, UR4, RZ ;  /* 0x0000000498187c25 */ /* 0x000fc8000f8e00ff */
        /* <DEDUP_REMOVED lines=20> */
[----:B-1----:R-:W-:Y:S05]  /*cc20*/  CALL.ABS.NOINC R14 ;  /* 0x000000000e007343 */ /* 0x002fea0003c00000 */
.L_x_2788:
[----:B------:R-:W2:Y:S01]  /*cc30*/  LDL R21, [R1+0x74] ;  /* 0x0000740001157983 */ /* 0x000ea20000100800 */
[----:B------:R-:W-:-:S03]  /*cc40*/  ULDC.U8 UR4, c[0x0][0x410] ;  /* 0x0001040000047ab9 */ /* 0x000fc60000000000 */
[----:B------:R-:W3:Y:S01]  /*cc50*/  LDL R20, [R1+0x8c] ;  /* 0x00008c0001147983 */ /* 0x000ee20000100800 */
[----:B------:R-:W-:Y:S01]  /*cc60*/  ISETP.NE.AND P0, PT, RZ, UR4, PT ;  /* 0x00000004ff007c0c */ /* 0x000fe2000bf05270 */
[----:B------:R-:W-:Y:S01]  /*cc70*/  BSSY B0, `(.L_x_2789) ;  /* 0x00009bc000007945 */ /* 0x000fe20003800000 */
[----:B--2---:R-:W-:-:S04]  /*cc80*/  IMAD.IADD R0, R225, 0x1, R21 ;  /* 0x00000001e1007824 */ /* 0x004fc800078e0215 */
[----:B---3--:R-:W-:-:S07]  /*cc90*/  IMAD R3, R20, 0x20, R0 ;  /* 0x0000002014037824 */ /* 0x008fce00078e0200 */
[----:B------:R-:W-:Y:S05]  /*cca0*/  @!P0 BRA `(.L_x_2790) ;  /* 0x0000004c002c8947 */ /* 0x000fea0003800000 */
[----:B------:R-:W1:Y:S01]  /*ccb0*/  LDC R20, c[0x0][0x448] ;  /* 0x00011200ff147b82 */ /* 0x000e620000000800 */
[----:B------:R-:W-:Y:S01]  /*ccc0*/  ULDC.64 UR4, c[0x0][0x3f8] ;  /* 0x0000fe0000047ab9 */ /* 0x000fe20000000a00 */
[----:B------:R-:W-:Y:S01]  /*ccd0*/  ULDC.64 UR6, c[0x0][0x408] ;  /* 0x0001020000067ab9 */ /* 0x000fe20000000a00 */
[----:B------:R-:W-:Y:S02]  /*cce0*/  IMAD.MOV.U32 R6, RZ, RZ, R24 ;  /* 0x000000ffff067224 */ /* 0x000fe400078e0018 */
[----:B------:R-:W-:Y:S01]  /*ccf0*/  IMAD.MOV.U32 R7, RZ, RZ, R27 ;  /* 0x000000ffff077224 */ /* 0x000fe200078e001b */
[----:B-1----:R-:W-:-:S13]  /*cd00*/  ISETP.NE.AND P0, PT, R20, 0x1, PT ;  /* 0x000000011400780c */ /* 0x002fda0003f05270 */
[----:B------:R-:W1:Y:S08]  /*cd10*/  @P0 LDC R4, c[0x0][0x44c] ;  /* 0x00011300ff040b82 */ /* 0x000e700000000800 */
[----:B------:R-:W2:Y:S01]  /*cd20*/  @P0 LDC R5, c[0x0][0x450] ;  /* 0x00011400ff050b82 */ /* 0x000ea20000000800 */
[----:B-1----:R-:W-:-:S05]  /*cd30*/  @P0 IMAD.HI.U32 R4, R3, R4, RZ ;  /* 0x0000000403040227 */ /* 0x002fca00078e00ff */
[----:B--2---:R-:W-:Y:S01]  /*cd40*/  @P0 SHF.R.U32.HI R3, RZ, R5, R4 ;  /* 0x00000005ff030219 */ /* 0x004fe20000011604 */
[----:B------:R-:W-:Y:S02]  /*cd50*/  IMAD.MOV.U32 R4, RZ, RZ, R152 ;  /* 0x000000ffff047224 */ /* 0x000fe400078e0098 */
[----:B------:R-:W-:Y:S01]  /*cd60*/  IMAD.MOV.U32 R5, RZ, RZ, R29 ;  /* 0x000000ffff057224 */ /* 0x000fe200078e001d */
[----:B------:R-:W-:Y:S01]  /*cd70*/  SHF.R.S32.HI R8, RZ, 0x1f, R3 ;  /* 0x0000001fff087819 */ /* 0x000fe20000011403 */
[----:B------:R-:W-:-:S04]  /*cd80*/  IMAD.WIDE.U32 R6, R3, UR4, R6 ;  /* 0x0000000403067c25 */ /* 0x000fc8000f8e0006 */
[C---:B0-----:R-:W-:Y:S02]  /*cd90*/  IMAD R10, R8.reuse, UR4, RZ ;  /* 0x00000004080a7c24 */ /* 0x041fe4000f8e02ff */
        /* <DEDUP_REMOVED lines=18> */
.L_x_3107:
[----:B------:R-:W5:Y:S01]  /*cec0*/  LDL R3, [R1+0x6c] ;  /* 0x00006c0001037983 */ /* 0x000f620000100800 */
        /* <DEDUP_REMOVED lines=9> */
[----:B-----5:R-:W-:-:S05]  /*cf60*/  IMAD R3, R3, R20, RZ ;  /* 0x0000001403037224 */ /* 0x020fca00078e02ff */
[----:B------:R-:W-:-:S13]  /*cf70*/  ISETP.GE.AND P0, PT, R0, R3, PT ;  /* 0x000000030000720c */ /* 0x000fda0003f06270 */
[----:B------:R-:W-:Y:S05]  /*cf80*/  @P0 BRA `(.L_x_2793) ;  /* 0x0000000000c00947 */ /* 0x000fea0003800000 */
[----:B------:R-:W3:Y:S01]  /*cf90*/  LDL R11, [R1+0x134] ;  /* 0x00013400010b7983 */ /* 0x000ee20000100800 */
[----:B------:R-:W-:-:S03]  /*cfa0*/  ULDC UR4, c[0x0][0x3f4] ;  /* 0x0000fd0000047ab9 */ /* 0x000fc60000000800 */
[----:B------:R-:W3:Y:S04]  /*cfb0*/  LDL R10, [R1+0x130] ;  /* 0x00013000010a7983 */ /* 0x000ee80000100800 */
[----:B------:R-:W3:Y:S01]  /*cfc0*/  LDL R5, [R1+0x12c] ;  /* 0x00012c0001057983 */ /* 0x000ee20000100800 */
[----:B------:R-:W-:Y:S02]  /*cfd0*/  ISETP.GE.AND P3, PT, R216, UR4, PT ;  /* 0x00000004d8007c0c */ /* 0x000fe4000bf66270 */
[----:B------:R-:W-:Y:S02]  /*cfe0*/  CS2R R74, SRZ ;  /* 0x00000000004a7805 */ /* 0x000fe4000001ff00 */
[----:B------:R-:W-:Y:S02]  /*cff0*/  ISETP.GE.AND P2, PT, R221, UR4, PT ;  /* 0x00000004dd007c0c */ /* 0x000fe4000bf46270 */
[----:B------:R-:W-:-:S02]  /*d000*/  CS2R R76, SRZ ;  /* 0x00000000004c7805 */ /* 0x000fc4000001ff00 */
[----:B------:R-:W-:Y:S02]  /*d010*/  ISETP.GE.AND P1, PT, R222, UR4, PT ;  /* 0x00000004de007c0c */ /* 0x000fe4000bf26270 */
[----:B------:R-:W-:-:S03]  /*d020*/  ISETP.GE.AND P0, PT, R223, UR4, PT ;  /* 0x00000004df007c0c */ /* 0x000fc6000bf06270 */
[C---:B------:R-:W-:Y:S01]  /*d030*/  @!P3 IMAD.SHL.U32 R21, R216.reuse, 0x2, RZ ;  /* 0x00000002d815b824 */ /* 0x040fe200078e00ff */
[----:B------:R-:W-:-:S03]  /*d040*/  @!P3 SHF.L.U64.HI R4, R216, 0x1, R217 ;  /* 0x00000001d804b819 */ /* 0x000fc600000102d9 */
[----:B------:R-:W-:Y:S01]  /*d050*/  @!P2 IMAD.SHL.U32 R13, R221, 0x2, RZ ;  /* 0x00000002dd0da824 */ /* 0x000fe200078e00ff */
[-C--:B--2---:R-:W-:Y:S02]  /*d060*/  @!P3 IADD3 R24, P5, R6, R21.reuse, RZ ;  /* 0x000000150618b210 */ /* 0x084fe40007fbe0ff */
[----:B----4-:R-:W-:Y:S02]  /*d070*/  @!P3 IADD3 R20, P4, R8, R21, RZ ;  /* 0x000000150814b210 */ /* 0x010fe40007f9e0ff */
[-C--:B------:R-:W-:Y:S01]  /*d080*/  @!P2 IADD3 R14, P6, R6, R13.reuse, RZ ;  /* 0x0000000d060ea210 */ /* 0x080fe20007fde0ff */
[--C-:B-1----:R-:W-:Y:S01]  /*d090*/  @!P3 IMAD.X R25, R7, 0x1, R4.reuse, P5 ;  /* 0x000000010719b824 */ /* 0x102fe200028e0604 */
[----:B------:R-:W-:Y:S01]  /*d0a0*/  @!P2 IADD3 R12, P5, R8, R13, RZ ;  /* 0x0000000d080ca210 */ /* 0x000fe20007fbe0ff */
[----:B---3--:R-:W-:Y:S01]  /*d0b0*/  @!P3 IMAD.X R21, R9, 0x1, R4, P4 ;  /* 0x000000010915b824 */ /* 0x008fe200020e0604 */
[----:B------:R-:W-:Y:S02]  /*d0c0*/  CS2R R70, SRZ ;  /* 0x0000000000467805 */ /* 0x000fe4000001ff00 */
[----:B------:R-:W-:-:S02]  /*d0d0*/  CS2R R72, SRZ ;  /* 0x0000000000487805 */ /* 0x000fc4000001ff00 */
[----:B------:R-:W-:Y:S02]  /*d0e0*/  CS2R R66, SRZ ;  /* 0x0000000000427805 */ /* 0x000fe4000001ff00 */
[----:B------:R-:W-:Y:S02]  /*d0f0*/  CS2R R68, SRZ ;  /* 0x0000000000447805 */ /* 0x000fe4000001ff00 */
[----:B------:R-:W-:Y:S02]  /*d100*/  CS2R R62, SRZ ;  /* 0x00000000003e7805 */ /* 0x000fe4000001ff00 */
[----:B------:R-:W-:Y:S01]  /*d110*/  CS2R R64, SRZ ;  /* 0x0000000000407805 */ /* 0x000fe2000001ff00 */
[----:B------:R1:W5:Y:S04]  /*d120*/  @!P3 LD.E.64 R74, desc[UR60][R24.64] ;  /* 0x0000003c184ab980 */ /* 0x000368000c101b00 */
[----:B------:R1:W5:Y:S01]  /*d130*/  @!P3 LD.E.64 R76, desc[UR60][R20.64] ;  /* 0x0000003c144cb980 */ /* 0x000362000c101b00 */
[----:B------:R-:W-:Y:S01]  /*d140*/  @!P2 SHF.L.U64.HI R34, R221, 0x1, R11 ;  /* 0x00000001dd22a819 */ /* 0x000fe2000001020b */
[C---:B------:R-:W-:Y:S01]  /*d150*/  @!P1 IMAD.SHL.U32 R11, R222.reuse, 0x2, RZ ;  /* 0x00000002de0b9824 */ /* 0x040fe200078e00ff */
[----:B------:R-:W-:-:S03]  /*d160*/  @!P1 SHF.L.U64.HI R28, R222, 0x1, R10 ;  /* 0x00000001de1c9819 */ /* 0x000fc6000001020a */
[--C-:B------:R-:W-:Y:S01]  /*d170*/  @!P2 IMAD.X R15, R7, 0x1, R34.reuse, P6 ;  /* 0x00000001070fa824 */ /* 0x100fe200030e0622 */
[-C--:B------:R-:W-:Y:S01]  /*d180*/  @!P1 IADD3 R10, P4, R6, R11.reuse, RZ ;  /* 0x0000000b060a9210 */ /* 0x080fe20007f9e0ff */
[----:B------:R-:W-:Y:S01]  /*d190*/  @!P2 IMAD.X R13, R9, 0x1, R34, P5 ;  /* 0x00000001090da824 */ /* 0x000fe200028e0622 */
[C---:B------:R-:W-:Y:S01]  /*d1a0*/  @!P0 SHF.L.U64.HI R26, R223.reuse, 0x1, R5 ;  /* 0x00000001df1a8819 */ /* 0x040fe20000010205 */
[----:B------:R-:W-:Y:S01]  /*d1b0*/  @!P0 IMAD.SHL.U32 R5, R223, 0x2, RZ ;  /* 0x00000002df058824 */ /* 0x000fe200078e00ff */
[----:B------:R-:W-:Y:S01]  /*d1c0*/  @!P1 IADD3 R4, P6, R8, R11, RZ ;  /* 0x0000000b08049210 */ /* 0x000fe20007fde0ff */
[--C-:B------:R-:W-:Y:S01]  /*d1d0*/  @!P1 IMAD.X R11, R7, 0x1, R28.reuse, P4 ;  /* 0x00000001070b9824 */ /* 0x100fe200020e061c */
[----:B------:R1:W5:Y:S02]  /*d1e0*/  @!P2 LD.E.64 R70, desc[UR60][R14.64] ;  /* 0x0000003c0e46a980 */ /* 0x000364000c101b00 */
[-C--:B------:R-:W-:Y:S02]  /*d1f0*/  @!P0 IADD3 R6, P5, R6, R5.reuse, RZ ;  /* 0x0000000506068210 */ /* 0x080fe40007fbe0ff */
[----:B------:R-:W-:Y:S01]  /*d200*/  @!P0 IADD3 R8, P4, R8, R5, RZ ;  /* 0x0000000508088210 */ /* 0x000fe20007f9e0ff */
[----:B------:R-:W-:Y:S01]  /*d210*/  @!P1 IMAD.X R5, R9, 0x1, R28, P6 ;  /* 0x0000000109059824 */ /* 0x000fe200030e061c */
[----:B------:R1:W5:Y:S01]  /*d220*/  @!P2 LD.E.64 R72, desc[UR60][R12.64] ;  /* 0x0000003c0c48a980 */ /* 0x000362000c101b00 */
[----:B------:R-:W-:-:S02]  /*d230*/  @!P0 IMAD.X R7, R7, 0x1, R26, P5 ;  /* 0x0000000107078824 */ /* 0x000fc400028e061a */
[----:B------:R-:W-:Y:S01]  /*d240*/  @!P0 IMAD.X R9, R9, 0x1, R26, P4 ;  /* 0x0000000109098824 */ /* 0x000fe200020e061a */
[----:B------:R1:W5:Y:S04]  /*d250*/  @!P1 LD.E.64 R66, desc[UR60][R10.64] ;  /* 0x0000003c0a429980 */ /* 0x000368000c101b00 */
[----:B------:R1:W5:Y:S04]  /*d260*/  @!P1 LD.E.64 R68, desc[UR60][R4.64] ;  /* 0x0000003c04449980 */ /* 0x000368000c101b00 */
[----:B------:R1:W5:Y:S04]  /*d270*/  @!P0 LD.E.64 R62, desc[UR60][R6.64] ;  /* 0x0000003c063e8980 */ /* 0x000368000c101b00 */
[----:B------:R1:W5:Y:S02]  /*d280*/  @!P0 LD.E.64 R64, desc[UR60][R8.64] ;  /* 0x0000003c08408980 */ /* 0x000364000c101b00 */
.L_x_2793:
[----:B------:R-:W-:Y:S05]  /*d290*/  BSYNC B1 ;  /* 0x0000000000017941 */ /* 0x000fea0003800000 */
.L_x_2792:
[----:B-1---5:R-:W-:Y:S01]  /*d2a0*/  IMAD.MOV.U32 R4, RZ, RZ, R62 ;  /* 0x000000ffff047224 */ /* 0x022fe200078e003e */
[----:B------:R-:W-:Y:S01]  /*d2b0*/  UMOV UR4, 0xffffffff ;  /* 0xffffffff00047882 */ /* 0x000fe20000000000 */
[----:B------:R-:W-:Y:S01]  /*d2c0*/  IMAD.MOV.U32 R5, RZ, RZ, R63 ;  /* 0x000000ffff057224 */ /* 0x000fe200078e003f */
[----:B------:R-:W-:Y:S01]  /*d2d0*/  CS2R R46, SRZ ;  /* 0x00000000002e7805 */ /* 0x000fe2000001ff00 */
[----:B--2---:R-:W-:Y:S02]  /*d2e0*/  IMAD.MOV.U32 R6, RZ, RZ, R66 ;  /* 0x000000ffff067224 */ /* 0x004fe400078e0042 */
        /* <DEDUP_REMOVED lines=28> */
[----:B------:R1:W2:Y:S04]  /*d4b0*/  SHFL.IDX PT, R7, R33, 0x1, 0x181f ;  /* 0x00381f0021077f89 */ /* 0x0002a800000e0000 */
[----:B------:R1:W0:Y:S04]  /*d4c0*/  SHFL.IDX PT, R6, R32, 0x1, 0x181f ;  /* 0x00381f0020067f89 */ /* 0x00022800000e0000 */
[----:B---3--:R1:W3:Y:S04]  /*d4d0*/  SHFL.IDX PT, R9, R31, 0x1, 0x181f ;  /* 0x00381f001f097f89 */ /* 0x0082e800000e0000 */
[----:B----4-:R1:W4:Y:S02]  /*d4e0*/  SHFL.IDX PT, R8, R30, 0x1, 0x181f ;  /* 0x00381f001e087f89 */ /* 0x01032400000e0000 */
.L_x_3113:
        /* <DEDUP_REMOVED lines=14> */
[----:B------:R-:W3:Y:S01]  /*d5d0*/  LDL R10, [R1+0x12c] ;  /* 0x00012c00010a7983 */ /* 0x000ee20000100800 */
[----:B------:R-:W-:Y:S02]  /*d5e0*/  ISETP.GE.AND P3, PT, R216, UR4, PT ;  /* 0x00000004d8007c0c */ /* 0x000fe4000bf66270 */
[----:B------:R-:W-:Y:S02]  /*d5f0*/  ISETP.GE.AND P2, PT, R221, UR4, PT ;  /* 0x00000004dd007c0c */ /* 0x000fe4000bf46270 */
[----:B------:R-:W-:Y:S02]  /*d600*/  ISETP.GE.AND P1, PT, R222, UR4, PT ;  /* 0x00000004de007c0c */ /* 0x000fe4000bf26270 */
[----:B------:R-:W-:-:S07]  /*d610*/  ISETP.GE.AND P0, PT, R223, UR4, PT ;  /* 0x00000004df007c0c */ /* 0x000fce000bf06270 */
[C---:B------:R-:W-:Y:S01]  /*d620*/  @!P3 IMAD.SHL.U32 R21, R216.reuse, 0x2, RZ ;  /* 0x00000002d815b824 */ /* 0x040fe200078e00ff */
[----:B------:R-:W-:Y:S01]  /*d630*/  @!P3 SHF.L.U64.HI R4, R216, 0x1, R217 ;  /* 0x00000001d804b819 */ /* 0x000fe200000102d9 */
[----:B------:R-:W-:-:S03]  /*d640*/  @!P2 IMAD.SHL.U32 R13, R221, 0x2, RZ ;  /* 0x00000002dd0da824 */ /* 0x000fc600078e00ff */
[-C--:B0-----:R-:W-:Y:S02]  /*d650*/  @!P3 IADD3 R24, P5, R6, R21.reuse, RZ ;  /* 0x000000150618b210 */ /* 0x081fe40007fbe0ff */
[----:B----4-:R-:W-:Y:S02]  /*d660*/  @!P3 IADD3 R20, P4, R8, R21, RZ ;  /* 0x000000150814b210 */ /* 0x010fe40007f9e0ff */
[-C--:B------:R-:W-:Y:S01]  /*d670*/  @!P2 IADD3 R14, P6, R6, R13.reuse, RZ ;  /* 0x0000000d060ea210 */ /* 0x080fe20007fde0ff */
[--C-:B--2---:R-:W-:Y:S01]  /*d680*/  @!P3 IMAD.X R25, R7, 0x1, R4.reuse, P5 ;  /* 0x000000010719b824 */ /* 0x104fe200028e0604 */
[----:B------:R-:W-:Y:S01]  /*d690*/  @!P2 IADD3 R12, P5, R8, R13, RZ ;  /* 0x0000000d080ca210 */ /* 0x000fe20007fbe0ff */
[----:B---3--:R-:W-:Y:S02]  /*d6a0*/  @!P3 IMAD.X R21, R9, 0x1, R4, P4 ;  /* 0x000000010915b824 */ /* 0x008fe400020e0604 */
[----:B------:R-:W-:Y:S01]  /*d6b0*/  @!P0 IMAD.SHL.U32 R27, R223, 0x2, RZ ;  /* 0x00000002df1b8824 */ /* 0x000fe200078e00ff */
        /* <DEDUP_REMOVED lines=8> */
[----:B------:R0:W5:Y:S04]  /*d740*/  @!P3 LD.E.64 R58, desc[UR60][R24.64] ;  /* 0x0000003c183ab980 */ /* 0x000168000c101b00 */
[----:B------:R0:W5:Y:S01]  /*d750*/  @!P3 LD.E.64 R60, desc[UR60][R20.64] ;  /* 0x0000003c143cb980 */ /* 0x000162000c101b00 */
[C---:B------:R-:W-:Y:S01]  /*d760*/  @!P1 SHF.L.U64.HI R28, R222.reuse, 0x1, R5 ;  /* 0x00000001de1c9819 */ /* 0x040fe20000010205 */
[----:B------:R-:W-:Y:S01]  /*d770*/  @!P1 IMAD.SHL.U32 R5, R222, 0x2, RZ ;  /* 0x00000002de059824 */ /* 0x000fe200078e00ff */
[----:B------:R-:W-:Y:S02]  /*d780*/  @!P2 SHF.L.U64.HI R26, R221, 0x1, R11 ;  /* 0x00000001dd1aa819 */ /* 0x000fe4000001020b */
[----:B------:R-:W-:-:S02]  /*d790*/  @!P0 SHF.L.U64.HI R34, R223, 0x1, R10 ;  /* 0x00000001df228819 */ /* 0x000fc4000001020a */
[-C--:B------:R-:W-:Y:S01]  /*d7a0*/  @!P1 IADD3 R10, P4, R6, R5.reuse, RZ ;  /* 0x00000005060a9210 */ /* 0x080fe20007f9e0ff */
[--C-:B------:R-:W-:Y:S01]  /*d7b0*/  @!P2 IMAD.X R15, R7, 0x1, R26.reuse, P6 ;  /* 0x00000001070fa824 */ /* 0x100fe200030e061a */
[----:B------:R-:W-:Y:S01]  /*d7c0*/  @!P1 IADD3 R4, P6, R8, R5, RZ ;  /* 0x0000000508049210 */ /* 0x000fe20007fde0ff */
[----:B------:R-:W-:Y:S01]  /*d7d0*/  @!P2 IMAD.X R13, R9, 0x1, R26, P5 ;  /* 0x00000001090da824 */ /* 0x000fe200028e061a */
[-C--:B------:R-:W-:Y:S01]  /*d7e0*/  @!P0 IADD3 R6, P5, R6, R27.reuse, RZ ;  /* 0x0000001b06068210 */ /* 0x080fe20007fbe0ff */
[--C-:B------:R-:W-:Y:S01]  /*d7f0*/  @!P1 IMAD.X R11, R7, 0x1, R28.reuse, P4 ;  /* 0x00000001070b9824 */ /* 0x100fe200020e061c */
[----:B------:R-:W-:Y:S01]  /*d800*/  @!P0 IADD3 R8, P4, R8, R27, RZ ;  /* 0x0000001b08088210 */ /* 0x000fe20007f9e0ff */
[----:B------:R-:W-:Y:S01]  /*d810*/  @!P1 IMAD.X R5, R9, 0x1, R28, P6 ;  /* 0x0000000109059824 */ /* 0x000fe200030e061c */
[----:B------:R0:W5:Y:S01]  /*d820*/  @!P2 LD.E.64 R54, desc[UR60][R14.64] ;  /* 0x0000003c0e36a980 */ /* 0x000162000c101b00 */
[--C-:B------:R-:W-:Y:S02]  /*d830*/  @!P0 IMAD.X R7, R7, 0x1, R34.reuse, P5 ;  /* 0x0000000107078824 */ /* 0x100fe400028e0622 */
[----:B------:R-:W-:Y:S01]  /*d840*/  @!P0 IMAD.X R9, R9, 0x1, R34, P4 ;  /* 0x0000000109098824 */ /* 0x000fe200020e0622 */
[----:B------:R0:W5:Y:S04]  /*d850*/  @!P2 LD.E.64 R56, desc[UR60][R12.64] ;  /* 0x0000003c0c38a980 */ /* 0x000168000c101b00 */
[----:B------:R0:W5:Y:S04]  /*d860*/  @!P1 LD.E.64 R50, desc[UR60][R10.64] ;  /* 0x0000003c0a329980 */ /* 0x000168000c101b00 */
[----:B------:R0:W5:Y:S04]  /*d870*/  @!P1 LD.E.64 R52, desc[UR60][R4.64] ;  /* 0x0000003c04349980 */ /* 0x000168000c101b00 */
[----:B------:R0:W5:Y:S04]  /*d880*/  @!P0 LD.E.64 R46, desc[UR60][R6.64] ;  /* 0x0000003c062e8980 */ /* 0x000168000c101b00 */
[----:B------:R0:W5:Y:S02]  /*d890*/  @!P0 LD.E.64 R48, desc[UR60][R8.64] ;  /* 0x0000003c08308980 */ /* 0x000164000c101b00 */
.L_x_2796:
[----:B------:R-:W-:Y:S05]  /*d8a0*/  BSYNC B1 ;  /* 0x0000000000017941 */ /* 0x000fea0003800000 */
.L_x_2795:
        /* <DEDUP_REMOVED lines=30> */
.L_x_3119:
        /* <DEDUP_REMOVED lines=24> */
[----:B------:R-:W-:-:S04]  /*dc10*/  @!P2 IMAD.SHL.U32 R12, R221, 0x2, RZ ;  /* 0x00000002dd0ca824 */ /* 0x000fc800078e00ff */
[----:B------:R-:W-:Y:S01]  /*dc20*/  @!P1 IMAD.SHL.U32 R4, R222, 0x2, RZ ;  /* 0x00000002de049824 */ /* 0x000fe200078e00ff */
[-C--:B0-----:R-:W-:Y:S01]  /*dc30*/  @!P3 IADD3 R24, P5, R6, R21.reuse, RZ ;  /* 0x000000150618b210 */ /* 0x081fe20007fbe0ff */
[----:B------:R-:W-:Y:S01]  /*dc40*/  @!P0 IMAD.SHL.U32 R27, R223, 0x2, RZ ;  /* 0x00000002df1b8824 */ /* 0x000fe200078e00ff */
[----:B----4-:R-:W-:Y:S02]  /*dc50*/  @!P3 IADD3 R20, P4, R8, R21, RZ ;  /* 0x000000150814b210 */ /* 0x010fe40007f9e0ff */
[-C--:B------:R-:W-:Y:S01]  /*dc60*/  @!P2 IADD3 R14, P6, R6, R12.reuse, RZ ;  /* 0x0000000c060ea210 */ /* 0x080fe20007fde0ff */
[--C-:B--2---:R-:W-:Y:S01]  /*dc70*/  @!P3 IMAD.X R25, R7, 0x1, R10.reuse, P5 ;  /* 0x000000010719b824 */ /* 0x104fe200028e060a */
[----:B------:R-:W-:Y:S01]  /*dc80*/  @!P2 IADD3 R12, P5, R8, R12, RZ ;  /* 0x0000000c080ca210 */ /* 0x000fe20007fbe0ff */
[----:B------:R-:W-:Y:S01]  /*dc90*/  @!P3 IMAD.X R21, R9, 0x1, R10, P4 ;  /* 0x000000010915b824 */ /* 0x000fe200020e060a */
[----:B------:R-:W-:Y:S02]  /*dca0*/  @!P1 IADD3 R10, P4, R6, R4, RZ ;  /* 0x00000004060a9210 */ /* 0x000fe40007f9e0ff */
[----:B------:R-:W-:-:S02]  /*dcb0*/  CS2R R38, SRZ ;  /* 0x0000000000267805 */ /* 0x000fc4000001ff00 */
[----:B------:R-:W-:Y:S02]  /*dcc0*/  CS2R R40, SRZ ;  /* 0x0000000000287805 */ /* 0x000fe4000001ff00 */
[----:B------:R-:W-:Y:S02]  /*dcd0*/  CS2R R34, SRZ ;  /* 0x0000000000227805 */ /* 0x000fe4000001ff00 */
[----:B------:R-:W-:Y:S02]  /*dce0*/  CS2R R36, SRZ ;  /* 0x0000000000247805 */ /* 0x000fe4000001ff00 */
[----:B------:R-:W-:Y:S01]  /*dcf0*/  CS2R R28, SRZ ;  /* 0x00000000001c7805 */ /* 0x000fe2000001ff00 */
[----:B------:R0:W5:Y:S04]  /*dd00*/  @!P3 LD.E.64 R42, desc[UR60][R24.64] ;  /* 0x0000003c182ab980 */ /* 0x000168000c101b00 */
[----:B------:R0:W5:Y:S01]  /*dd10*/  @!P3 LD.E.64 R44, desc[UR60][R20.64] ;  /* 0x0000003c142cb980 */ /* 0x000162000c101b00 */
[----:B---3--:R-:W-:-:S02]  /*dd20*/  @!P2 SHF.L.U64.HI R11, R221, 0x1, R11 ;  /* 0x00000001dd0ba819 */ /* 0x008fc4000001020b */
[----:B------:R-:W-:-:S03]  /*dd30*/  @!P1 SHF.L.U64.HI R5, R222, 0x1, R5 ;  /* 0x00000001de059819 */ /* 0x000fc60000010205 */
[----:B------:R-:W-:Y:S01]  /*dd40*/  @!P2 IMAD.X R15, R7, 0x1, R11, P6 ;  /* 0x00000001070fa824 */ /* 0x000fe200030e060b */
[----:B------:R-:W-:Y:S02]  /*dd50*/  @!P1 IADD3 R4, P6, R8, R4, RZ ;  /* 0x0000000408049210 */ /* 0x000fe40007fde0ff */
[----:B------:R-:W-:Y:S01]  /*dd60*/  @!P0 SHF.L.U64.HI R26, R223, 0x1, R13 ;  /* 0x00000001df1a8819 */ /* 0x000fe2000001020d */
[----:B------:R-:W-:Y:S01]  /*dd70*/  @!P2 IMAD.X R13, R9, 0x1, R11, P5 ;  /* 0x00000001090da824 */ /* 0x000fe200028e060b */
[-C--:B------:R-:W-:Y:S01]  /*dd80*/  @!P0 IADD3 R6, P5, R6, R27.reuse, RZ ;  /* 0x0000001b06068210 */ /* 0x080fe20007fbe0ff */
[--C-:B------:R-:W-:Y:S01]  /*dd90*/  @!P1 IMAD.X R11, R7, 0x1, R5.reuse, P4 ;  /* 0x00000001070b9824 */ /* 0x100fe200020e0605 */
[----:B------:R-:W-:Y:S01]  /*dda0*/  @!P0 IADD3 R8, P4, R8, R27, RZ ;  /* 0x0000001b08088210 */ /* 0x000fe20007f9e0ff */
[----:B------:R-:W-:Y:S01]  /*ddb0*/  @!P1 IMAD.X R5, R9, 0x1, R5, P6 ;  /* 0x0000000109059824 */ /* 0x000fe200030e0605 */
[----:B------:R0:W5:Y:S01]  /*ddc0*/  @!P2 LD.E.64 R38, desc[UR60][R14.64] ;  /* 0x0000003c0e26a980 */ /* 0x000162000c101b00 */
[----:B------:R-:W-:-:S02]  /*ddd0*/  @!P0 IMAD.X R7, R7, 0x1, R26, P5 ;  /* 0x0000000107078824 */ /* 0x000fc400028e061a */
[----:B------:R-:W-:Y:S01]  /*dde0*/  @!P0 IMAD.X R9, R9, 0x1, R26, P4 ;  /* 0x0000000109098824 */ /* 0x000fe200020e061a */
[----:B------:R-:W-:Y:S01]  /*ddf0*/  CS2R R26, SRZ ;  /* 0x00000000001a7805 */ /* 0x000fe2000001ff00 */
[----:B------:R0:W5:Y:S04]  /*de00*/  @!P2 LD.E.64 R40, desc[UR60][R12.64] ;  /* 0x0000003c0c28a980 */ /* 0x000168000c101b00 */
[----:B------:R0:W5:Y:S04]  /*de10*/  @!P1 LD.E.64 R34, desc[UR60][R10.64] ;  /* 0x0000003c0a229980 */ /* 0x000168000c101b00 */
[----:B------:R0:W5:Y:S04]  /*de20*/  @!P1 LD.E.64 R36, desc[UR60][R4.64] ;  /* 0x0000003c04249980 */ /* 0x000168000c101b00 */
[----:B------:R0:W5:Y:S04]  /*de30*/  @!P0 LD.E.64 R28, desc[UR60][R6.64] ;  /* 0x0000003c061c8980 */ /* 0x000168000c101b00 */
[----:B------:R0:W5:Y:S02]  /*de40*/  @!P0 LD.E.64 R26, desc[UR60][R8.64] ;  /* 0x0000003c081a8980 */ /* 0x000164000c101b00 */
.L_x_2799:
[----:B------:R-:W-:Y:S05]  /*de50*/  BSYNC B1 ;  /* 0x0000000000017941 */ /* 0x000fea0003800000 */
.L_x_2798:
[----:B0----5:R-:W-:Y:S01]  /*de60*/  IMAD.MOV.U32 R5, RZ, RZ, R34 ;  /* 0x000000ffff057224 */ /* 0x021fe200078e0022 */
[----:B------:R-:W-:Y:S01]  /*de70*/  UMOV UR4, 0xffffffff ;  /* 0xffffffff00047882 */ /* 0x000fe20000000000 */
[----:B------:R-:W-:Y:S02]  /*de80*/  IMAD.MOV.U32 R4, RZ, RZ, R35 ;  /* 0x000000ffff047224 */ /* 0x000fe400078e0023 */
[----:B--2---:R-:W-:Y:S02]  /*de90*/  IMAD.MOV.U32 R7, RZ, RZ, R28 ;  /* 0x000000ffff077224 */ /* 0x004fe400078e001c */
        /* <DEDUP_REMOVED lines=24> */
[----:B------:R0:W0:Y:S04]  /*e020*/  SHFL.IDX PT, R80, R32, 0x3, 0x181f ;  /* 0x00781f0020507f89 */ /* 0x00002800000e0000 */
[----:B------:R0:W0:Y:S04]  /*e030*/  SHFL.IDX PT, R79, R31, 0x3, 0x181f ;  /* 0x00781f001f4f7f89 */ /* 0x00002800000e0000 */
[----:B------:R0:W0:Y:S02]  /*e040*/  SHFL.IDX PT, R12, R30, 0x3, 0x181f ;  /* 0x00781f001e0c7f89 */ /* 0x00002400000e0000 */
.L_x_3125:
[----:B------:R-:W-:Y:S01]  /*e050*/  VIADD R0, R0, 0x60 ;  /* 0x0000006000007836 */ /* 0x000fe20000000000 */
[----:B------:R-:W-:Y:S01]  /*e060*/  BSSY B1, `(.L_x_2801) ;  /* 0x000003a000017945 */ /* 0x000fe20003800000 */
[----:B------:R-:W-:Y:S02]  /*e070*/  CS2R R6, SRZ ;  /* 0x0000000000067805 */ /* 0x000fe4000001ff00 */
[----:B------:R-:W-:Y:S02]  /*e080*/  CS2R R20, SRZ ;  /* 0x0000000000147805 */ /* 0x000fe4000001ff00 */
[----:B01-3--:R-:W-:Y:S02]  /*e090*/  CS2R R30, SRZ ;  /* 0x00000000001e7805 */ /* 0x00bfe4000001ff00 */
[----:B------:R-:W-:Y:S02]  /*e0a0*/  ISETP.GE.AND P0, PT, R0, R3, PT ;  /* 0x000000030000720c */ /* 0x000fe40003f06270 */
[----:B----4-:R-:W-:-:S02]  /*e0b0*/  CS2R R8, SRZ ;  /* 0x0000000000087805 */ /* 0x010fc4000001ff00 */
[----:B------:R-:W-:Y:S02]  /*e0c0*/  CS2R R10, SRZ ;  /* 0x00000000000a7805 */ /* 0x000fe4000001ff00 */
[----:B------:R-:W-:Y:S02]  /*e0d0*/  CS2R R24, SRZ ;  /* 0x0000000000187805 */ /* 0x000fe4000001ff00 */
[----:B------:R-:W-:-:S05]  /*e0e0*/  CS2R R32, SRZ ;  /* 0x0000000000207805 */ /* 0x000fca000001ff00 */
[----:B------:R-:W-:Y:S05]  /*e0f0*/  @P0 BRA `(.L_x_2802) ;  /* 0x0000000000c00947 */ /* 0x000fea0003800000 */
[----:B------:R-:W3:Y:S01]  /*e100*/  LDL R15, [R1+0x134] ;  /* 0x00013400010f7983 */ /* 0x000ee20000100800 */
[----:B------:R-:W-:-:S03]  /*e110*/  ULDC UR4, c[0x0][0x3f4] ;  /* 0x0000fd0000047ab9 */ /* 0x000fc60000000800 */
[----:B------:R-:W4:Y:S04]  /*e120*/  LDL R13, [R1+0x130] ;  /* 0x00013000010d7983 */ /* 0x000f280000100800 */
[----:B------:R-:W4:Y:S01]  /*e130*/  LDL R14, [R1+0x12c] ;  /* 0x00012c00010e7983 */ /* 0x000f220000100800 */
[----:B------:R-:W-:Y:S02]  /*e140*/  ISETP.GE.AND P2, PT, R216, UR4, PT ;  /* 0x00000004d8007c0c */ /* 0x000fe4000bf46270 */
[----:B------:R-:W-:Y:S02]  /*e150*/  CS2R R30, SRZ ;  /* 0x00000000001e7805 */ /* 0x000fe4000001ff00 */
[----:B------:R-:W-:Y:S02]  /*e160*/  ISETP.GE.AND P3, PT, R221, UR4, PT ;  /* 0x00000004dd007c0c */ /* 0x000fe4000bf66270 */
[----:B------:R-:W-:-:S07]  /*e170*/  CS2R R32, SRZ ;  /* 0x0000000000207805 */ /* 0x000fce000001ff00 */
[C---:B------:R-:W-:Y:S01]  /*e180*/  @!P2 IMAD.SHL.U32 R4, R216.reuse, 0x2, RZ ;  /* 0x00000002d804a824 */ /* 0x040fe200078e00ff */
[----:B------:R-:W-:-:S03]  /*e190*/  @!P2 SHF.L.U64.HI R5, R216, 0x1, R217 ;  /* 0x00000001d805a819 */ /* 0x000fc600000102d9 */
[----:B------:R-:W-:Y:S01]  /*e1a0*/  @!P3 IMAD.SHL.U32 R0, R221, 0x2, RZ ;  /* 0x00000002dd00b824 */ /* 0x000fe200078e00ff */
[-C--:B------:R-:W-:Y:S02]  /*e1b0*/  @!P2 IADD3 R6, P0, R80, R4.reuse, RZ ;  /* 0x000000045006a210 */ /* 0x080fe40007f1e0ff */
[----:B------:R-:W-:-:S03]  /*e1c0*/  @!P2 IADD3 R4, P1, R12, R4, RZ ;  /* 0x000000040c04a210 */ /* 0x000fc60007f3e0ff */
[--C-:B--2---:R-:W-:Y:S02]  /*e1d0*/  @!P2 IMAD.X R7, R78, 0x1, R5.reuse, P0 ;  /* 0x000000014e07a824 */ /* 0x104fe400000e0605 */
[----:B------:R-:W-:Y:S01]  /*e1e0*/  @!P2 IMAD.X R5, R79, 0x1, R5, P1 ;  /* 0x000000014f05a824 */ /* 0x000fe200008e0605 */
[----:B------:R-:W-:Y:S02]  /*e1f0*/  ISETP.GE.AND P1, PT, R222, UR4, PT ;  /* 0x00000004de007c0c */ /* 0x000fe4000bf26270 */
[----:B------:R0:W5:Y:S04]  /*e200*/  @!P2 LD.E.64 R30, desc[UR60][R6.64] ;  /* 0x0000003c061ea980 */ /* 0x000168000c101b00 */
[----:B------:R1:W5:Y:S01]  /*e210*/  @!P2 LD.E.64 R32, desc[UR60][R4.64] ;  /* 0x0000003c0420a980 */ /* 0x000362000c101b00 */
[----:B0-----:R-:W-:-:S02]  /*e220*/  @!P3 IADD3 R6, P0, R80, R0, RZ ;  /* 0x000000005006b210 */ /* 0x001fc40007f1e0ff */
[----:B------:R-:W-:Y:S02]  /*e230*/  CS2R R24, SRZ ;  /* 0x0000000000187805 */ /* 0x000fe4000001ff00 */
[----:B------:R-:W-:Y:S02]  /*e240*/  CS2R R20, SRZ ;  /* 0x0000000000147805 */ /* 0x000fe4000001ff00 */
[----:B------:R-:W-:Y:S02]  /*e250*/  ISETP.GE.AND P2, PT, R223, UR4, PT ;  /* 0x00000004df007c0c */ /* 0x000fe4000bf46270 */
[----:B------:R-:W-:Y:S02]  /*e260*/  CS2R R10, SRZ ;  /* 0x00000000000a7805 */ /* 0x000fe4000001ff00 */
[----:B---3--:R-:W-:-:S05]  /*e270*/  @!P3 SHF.L.U64.HI R8, R221, 0x1, R15 ;  /* 0x00000001dd08b819 */ /* 0x008fca000001020f */
[----:B------:R-:W-:Y:S01]  /*e280*/  @!P3 IMAD.X R7, R78, 0x1, R8, P0 ;  /* 0x000000014e07b824 */ /* 0x000fe200000e0608 */
[----:B-1----:R-:W-:-:S04]  /*e290*/  @!P3 IADD3 R4, P0, R12, R0, RZ ;  /* 0x000000000c04b210 */ /* 0x002fc80007f1e0ff */
[----:B------:R0:W5:Y:S01]  /*e2a0*/  @!P3 LD.E.64 R20, desc[UR60][R6.64] ;  /* 0x0000003c0614b980 */ /* 0x000162000c101b00 */
[----:B------:R-:W-:Y:S02]  /*e2b0*/  @!P3 IMAD.X R5, R79, 0x1, R8, P0 ;  /* 0x000000014f05b824 */ /* 0x000fe400000e0608 */
[C---:B------:R-:W-:Y:S01]  /*e2c0*/  @!P1 IMAD.SHL.U32 R8, R222.reuse, 0x2, RZ ;  /* 0x00000002de089824 */ /* 0x040fe200078e00ff */
[----:B----4-:R-:W-:Y:S02]  /*e2d0*/  @!P1 SHF.L.U64.HI R0, R222, 0x1, R13 ;  /* 0x00000001de009819 */ /* 0x010fe4000001020d */
[----:B------:R1:W5:Y:S01]  /*e2e0*/  @!P3 LD.E.64 R24, desc[UR60][R4.64] ;  /* 0x0000003c0418b980 */ /* 0x000362000c101b00 */
[----:B0-----:R-:W-:Y:S02]  /*e2f0*/  CS2R R6, SRZ ;  /* 0x0000000000067805 */ /* 0x001fe4000001ff00 */
[----:B-1----:R-:W-:-:S05]  /*e300*/  @!P1 IADD3 R4, P0, R80, R8, RZ ;  /* 0x0000000850049210 */ /* 0x002fca0007f1e0ff */
[----:B------:R-:W-:Y:S02]  /*e310*/  @!P1 IMAD.X R5, R78, 0x1, R0, P0 ;  /* 0x000000014e059824 */ /* 0x000fe400000e0600 */
[----:B------:R-:W-:-:S03]  /*e320*/  @!P2 IMAD.SHL.U32 R13, R223, 0x2, RZ ;  /* 0x00000002df0da824 */ /* 0x000fc600078e00ff */
[----:B------:R0:W5:Y:S02]  /*e330*/  @!P1 LD.E.64 R6, desc[UR60][R4.64] ;  /* 0x0000003c04069980 */ /* 0x000164000c101b00 */
[----:B0-----:R-:W-:-:S05]  /*e340*/  @!P1 IADD3 R4, P0, R12, R8, RZ ;  /* 0x000000080c049210 */ /* 0x001fca0007f1e0ff */
[----:B------:R-:W-:Y:S01]  /*e350*/  @!P1 IMAD.X R5, R79, 0x1, R0, P0 ;  /* 0x000000014f059824 */ /* 0x000fe200000e0600 */
[-C--:B------:R-:W-:Y:S02]  /*e360*/  @!P2 IADD3 R8, P0, R80, R13.reuse, RZ ;  /* 0x0000000d5008a210 */ /* 0x080fe40007f1e0ff */
[----:B------:R-:W-:Y:S02]  /*e370*/  @!P2 SHF.L.U64.HI R0, R223, 0x1, R14 ;  /* 0x00000001df00a819 */ /* 0x000fe4000001020e */
[----:B------:R0:W5:Y:S01]  /*e380*/  @!P1 LD.E.64 R10, desc[UR60][R4.64] ;  /* 0x0000003c040a9980 */ /* 0x000162000c101b00 */
[----:B------:R-:W-:Y:S02]  /*e390*/  @!P2 IADD3 R12, P1, R12, R13, RZ ;  /* 0x0000000d0c0ca210 */ /* 0x000fe40007f3e0ff */
[--C-:B------:R-:W-:Y:S01]  /*e3a0*/  @!P2 IMAD.X R9, R78, 0x1, R0.reuse, P0 ;  /* 0x000000014e09a824 */ /* 0x100fe200000e0600 */
[----:B0-----:R-:W-:Y:S02]  /*e3b0*/  CS2R R4, SRZ ;  /* 0x0000000000047805 */ /* 0x001fe4000001ff00 */
[----:B------:R-:W-:-:S04]  /*e3c0*/  @!P2 IMAD.X R13, R79, 0x1, R0, P1 ;  /* 0x000000014f0da824 */ /* 0x000fc800008e0600 */
[----:B------:R0:W5:Y:S02]  /*e3d0*/  @!P2 LD.E.64 R4, desc[UR60][R8.64] ;  /* 0x0000003c0804a980 */ /* 0x000164000c101b00 */
[----:B0-----:R-:W-:-:S06]  /*e3e0*/  CS2R R8, SRZ ;  /* 0x0000000000087805 */ /* 0x001fcc000001ff00 */
[----:B------:R0:W5:Y:S02]  /*e3f0*/  @!P2 LD.E.64 R8, desc[UR60][R12.64] ;  /* 0x0000003c0c08a980 */ /* 0x000164000c101b00 */
.L_x_2802:
[----:B------:R-:W-:Y:S05]  /*e400*/  BSYNC B1 ;  /* 0x0000000000017941 */ /* 0x000fea0003800000 */
.L_x_2801:
[----:B0-----:R-:W3:Y:S01]  /*e410*/  LDL R12, [R1+0xa0] ;  /* 0x0000a000010c7983 */ /* 0x001ee20000100800 */
[----:B------:R-:W-:Y:S01]  /*e420*/  BSSY B1, `(.L_x_2803) ;  /* 0x0000007000017945 */ /* 0x000fe20003800000 */
[----:B---3--:R-:W-:-:S04]  /*e430*/  LEA.HI R0, R12, R12, RZ, 0x1 ;  /* 0x0000000c0c007211 */ /* 0x008fc800078f08ff */
[----:B------:R-:W-:-:S05]  /*e440*/  LOP3.LUT R0, R0, 0xfffffffe, RZ, 0xc0, !PT ;  /* 0xfffffffe00007812 */ /* 0x000fca00078ec0ff */
[----:B------:R-:W-:-:S05]  /*e450*/  IMAD.IADD R0, R12, 0x1, -R0 ;  /* 0x000000010c007824 */ /* 0x000fca00078e0a00 */
[----:B------:R-:W-:-:S04]  /*e460*/  SHF.L.U32 R0, R0, 0x1f, RZ ;  /* 0x0000001f00007819 */ /* 0x000fc800000006ff */
[----:B------:R-:W0:Y:S02]  /*e470*/  SYNCS.PHASECHK.TRANS64.TRYWAIT P0, [R23+URZ+0x38800], R0 ;  /* 0x03880000170075a7 */ /* 0x000e24000800017f */
[----:B0-----:R-:W-:Y:S05]  /*e480*/  @!P0 BRA `(.L_x_2804) ;  /* 0x0000026400dc8947 */ /* 0x001fea0003800000 */
.L_x_3126:
[----:B------:R-:W-:Y:S05]  /*e490*/  BSYNC B1 ;  /* 0x0000000000017941 */ /* 0x000fea0003800000 */
.L_x_2803:
[----:B------:R-:W3:Y:S01]  /*e4a0*/  LDL R13, [R1+0x74] ;  /* 0x00007400010d7983 */ /* 0x000ee20000100800 */
[----:B-----5:R-:W-:Y:S01]  /*e4b0*/  IMAD.MOV.U32 R12, RZ, RZ, R4 ;  /* 0x000000ffff0c7224 */ /* 0x020fe200078e0004 */
[----:B------:R-:W-:Y:S01]  /*e4c0*/  BSSY B1, `(.L_x_2805) ;  /* 0x00000e3000017945 */ /* 0x000fe20003800000 */
[----:B0-----:R-:W-:-:S05]  /*e4d0*/  IMAD.MOV.U32 R0, RZ, RZ, R5 ;  /* 0x000000ffff007224 */ /* 0x001fca00078e0005 */
[----:B--2---:R-:W-:Y:S01]  /*e4e0*/  PRMT R78, R12, 0x5410, R0 ;  /* 0x000054100c4e7816 */ /* 0x004fe20000000000 */
        /* <DEDUP_REMOVED lines=16> */
[----:B---3--:R-:W-:Y:S01]  /*e5f0*/  VIADDMNMX R0, R3, -R13, 0x80, PT ;  /* 0x0000008003007446 */ /* 0x008fe2000380090d */
        /* <DEDUP_REMOVED lines=17> */
[C---:B------:R-:W-:Y:S02]  /*e710*/  PRMT R76, R94.reuse, 0x5432, R76 ;  /* 0x000054325e4c7816 */ /* 0x040fe4000000004c */
[----:B------:R-:W-:-:S02]  /*e720*/  PRMT R75, R94, 0x5410, R75 ;  /* 0x000054105e4b7816 */ /* 0x000fc4000000004b */
[C---:B------:R-:W-:Y:S01]  /*e730*/  PRMT R3, R93.reuse, 0x5410, R3 ;  /* 0x000054105d037816 */ /* 0x040fe20000000003 */
[C---:B------:R-:W-:Y:S01]  /*e740*/  IMAD.U32 R77, R76.reuse, 0x10000, RZ ;  /* 0x000100004c4d7824 */ /* 0x040fe200078e00ff */
[----:B------:R-:W-:Y:S01]  /*e750*/  PRMT R74, R93, 0x5432, R74 ;  /* 0x000054325d4a7816 */ /* 0x000fe2000000004a */
[C---:B------:R-:W-:Y:S01]  /*e760*/  IMAD.U32 R95, R75.reuse, 0x10000, RZ ;  /* 0x000100004b5f7824 */ /* 0x040fe200078e00ff */
[----:B------:R-:W-:Y:S02]  /*e770*/  LOP3.LUT R76, R76, 0xffff0000, RZ, 0xc0, !PT ;  /* 0xffff00004c4c7812 */ /* 0x000fe400078ec0ff */
[----:B------:R-:W-:Y:S02]  /*e780*/  LOP3.LUT R75, R75, 0xffff0000, RZ, 0xc0, !PT ;  /* 0xffff00004b4b7812 */ /* 0x000fe400078ec0ff */
[C---:B0-----:R-:W-:Y:S01]  /*e790*/  LOP3.LUT R94, R14.reuse, 0xffff0000, RZ, 0xc0, !PT ;  /* 0xffff00000e5e7812 */ /* 0x041fe200078ec0ff */
[----:B------:R-:W-:-:S04]  /*e7a0*/  IMAD.U32 R93, R14, 0x10000, RZ ;  /* 0x000100000e5d7824 */ /* 0x000fc800078e00ff */
[C---:B------:R-:W-:Y:S01]  /*e7b0*/  FMUL.FTZ R14, R94.reuse, R77 ;  /* 0x0000004d5e0e7220 */ /* 0x040fe20000410000 */
[----:B------:R-:W-:-:S03]  /*e7c0*/  FMUL.FTZ R94, R94, R95 ;  /* 0x0000005f5e5e7220 */ /* 0x000fc60000410000 */
[C---:B------:R-:W-:Y:S01]  /*e7d0*/  FFMA.FTZ R14, R93.reuse, R95, -R14 ;  /* 0x0000005f5d0e7223 */ /* 0x040fe2000001080e */
[----:B------:R-:W-:Y:S01]  /*e7e0*/  FFMA.FTZ R77, R93, R77, R94 ;  /* 0x0000004d5d4d7223 */ /* 0x000fe2000001005e */
[C---:B------:R-:W-:Y:S01]  /*e7f0*/  IMAD.U32 R93, R15.reuse, 0x10000, RZ ;  /* 0x000100000f5d7824 */ /* 0x040fe200078e00ff */
[----:B------:R-:W-:-:S03]  /*e800*/  LOP3.LUT R15, R15, 0xffff0000, RZ, 0xc0, !PT ;  /* 0xffff00000f0f7812 */ /* 0x000fc600078ec0ff */
[----:B------:R-:W-:Y:S01]  /*e810*/  F2FP.BF16.F32.PACK_AB R14, R77, R14 ;  /* 0x0000000e4d0e723e */ /* 0x000fe200000010ff */
[----:B------:R-:W-:Y:S02]  /*e820*/  IMAD.U32 R77, R3, 0x10000, RZ ;  /* 0x00010000034d7824 */ /* 0x000fe400078e00ff */
[CC--:B------:R-:W-:Y:S01]  /*e830*/  FMUL.FTZ R94, R15.reuse, R76.reuse ;  /* 0x0000004c0f5e7220 */ /* 0x0c0fe20000410000 */
[-C--:B------:R-:W-:Y:S01]  /*e840*/  FMUL.FTZ R15, R15, R75.reuse ;  /* 0x0000004b0f0f7220 */ /* 0x080fe20000410000 */
[----:B------:R-:W-:Y:S02]  /*e850*/  LOP3.LUT R3, R3, 0xffff0000, RZ, 0xc0, !PT ;  /* 0xffff000003037812 */ /* 0x000fe400078ec0ff */
[C---:B------:R-:W-:Y:S01]  /*e860*/  FFMA.FTZ R94, R93.reuse, R75, -R94 ;  /* 0x0000004b5d5e7223 */ /* 0x040fe2000001085e */
[----:B------:R-:W-:Y:S01]  /*e870*/  FFMA.FTZ R15, R93, R76, R15 ;  /* 0x0000004c5d0f7223 */ /* 0x000fe2000001000f */
[----:B------:R-:W-:Y:S01]  /*e880*/  LOP3.LUT R75, R12, 0xffff0000, RZ, 0xc0, !PT ;  /* 0xffff00000c4b7812 */ /* 0x000fe200078ec0ff */
[----:B------:R-:W-:-:S02]  /*e890*/  IMAD.U32 R76, R74, 0x10000, RZ ;  /* 0x000100004a4c7824 */ /* 0x000fc400078e00ff */
[----:B------:R-:W-:Y:S01]  /*e8a0*/  IMAD.U32 R12, R12, 0x10000, RZ ;  /* 0x000100000c0c7824 */ /* 0x000fe200078e00ff */
[----:B------:R-:W-:Y:S01]  /*e8b0*/  F2FP.BF16.F32.PACK_AB R15, R15, R94 ;  /* 0x0000005e0f0f723e */ /* 0x000fe200000010ff */
        /* <DEDUP_REMOVED lines=11> */
[----:B------:R-:W-:-:S05]  /*e970*/  FFMA.FTZ R13, R13, R75, R74 ;  /* 0x0000004b0d0d7223 */ /* 0x000fca000001004a */
[----:B------:R-:W-:-:S05]  /*e980*/  F2FP.BF16.F32.PACK_AB R13, R13, R76 ;  /* 0x0000004c0d0d723e */ /* 0x000fca00000010ff */
[----:B------:R0:W-:Y:S02]  /*e990*/  STS.128 [R113], R12 ;  /* 0x0000000c71007388 */ /* 0x0001e40000000c00 */
.L_x_2808:
[----:B------:R-:W-:Y:S05]  /*e9a0*/  BSYNC B2 ;  /* 0x0000000000027941 */ /* 0x000fea0003800000 */
.L_x_2807:
[----:B------:R-:W-:Y:S01]  /*e9b0*/  ISETP.GE.AND P0, PT, R221, R109, PT ;  /* 0x0000006ddd00720c */ /* 0x000fe20003f06270 */
[----:B------:R-:W-:-:S12]  /*e9c0*/  BSSY B2, `(.L_x_2809) ;  /* 0x0000030000027945 */ /* 0x000fd80003800000 */
[----:B------:R-:W-:Y:S05]  /*e9d0*/  @P0 BRA `(.L_x_2810) ;  /* 0x0000000000b80947 */ /* 0x000fea0003800000 */
[----:B0----5:R-:W0:Y:S01]  /*e9e0*/  LDS.128 R12, [R113+0x4000] ;  /* 0x00400000710c7984 */ /* 0x021e220000000c00 */
[--C-:B------:R-:W-:Y:S02]  /*e9f0*/  SHF.R.U64 R3, R70, 0x10, R71.reuse ;  /* 0x0000001046037819 */ /* 0x100fe40000001247 */
[----:B------:R-:W-:Y:S02]  /*ea00*/  SHF.R.U32.HI R70, RZ, 0x10, R71 ;  /* 0x00000010ff467819 */ /* 0x000fe40000011647 */
[----:B------:R-:W-:Y:S02]  /*ea10*/  SHF.R.U32.HI R71, RZ, 0x10, R73 ;  /* 0x00000010ff477819 */ /* 0x000fe40000011649 */
[C---:B------:R-:W-:Y:S02]  /*ea20*/  PRMT R70, R112.reuse, 0x5432, R70 ;  /* 0x0000543270467816 */ /* 0x040fe40000000046 */
[----:B------:R-:W-:Y:S02]  /*ea30*/  PRMT R71, R112, 0x5410, R71 ;  /* 0x0000541070477816 */ /* 0x000fe40000000047 */
[----:B------:R-:W-:Y:S01]  /*ea40*/  SHF.R.U64 R72, R72, 0x10, R73 ;  /* 0x0000001048487819 */ /* 0x000fe20000001249 */
[C---:B------:R-:W-:Y:S01]  /*ea50*/  IMAD.U32 R75, R70.reuse, 0x10000, RZ ;  /* 0x00010000464b7824 */ /* 0x040fe200078e00ff */
[----:B------:R-:W-:Y:S01]  /*ea60*/  LOP3.LUT R70, R70, 0xffff0000, RZ, 0xc0, !PT ;  /* 0xffff000046467812 */ /* 0x000fe200078ec0ff */
[C---:B------:R-:W-:Y:S01]  /*ea70*/  IMAD.U32 R74, R71.reuse, 0x10000, RZ ;  /* 0x00010000474a7824 */ /* 0x040fe200078e00ff */
[----:B------:R-:W-:-:S02]  /*ea80*/  LOP3.LUT R71, R71, 0xffff0000, RZ, 0xc0, !PT ;  /* 0xffff000047477812 */ /* 0x000fc400078ec0ff */
[----:B------:R-:W-:Y:S02]  /*ea90*/  PRMT R3, R111, 0x5432, R3 ;  /* 0x000054326f037816 */ /* 0x000fe40000000003 */
[C---:B0-----:R-:W-:Y:S01]  /*eaa0*/  LOP3.LUT R77, R14.reuse, 0xffff0000, RZ, 0xc0, !PT ;  /* 0xffff00000e4d7812 */ /* 0x041fe200078ec0ff */
[----:B------:R-:W-:Y:S01]  /*eab0*/  IMAD.U32 R14, R14, 0x10000, RZ ;  /* 0x000100000e0e7824 */ /* 0x000fe200078e00ff */
[C---:B------:R-:W-:Y:S01]  /*eac0*/  LOP3.LUT R73, R15.reuse, 0xffff0000, RZ, 0xc0, !PT ;  /* 0xffff00000f497812 */ /* 0x040fe200078ec0ff */
[----:B------:R-:W-:Y:S02]  /*ead0*/  IMAD.U32 R15, R15, 0x10000, RZ ;  /* 0x000100000f0f7824 */ /* 0x000fe400078e00ff */
[C---:B------:R-:W-:Y:S01]  /*eae0*/  FMUL.FTZ R76, R77.reuse, R74 ;  /* 0x0000004a4d4c7220 */ /* 0x040fe20000410000 */
[----:B------:R-:W-:-:S03]  /*eaf0*/  FMUL.FTZ R77, R77, R75 ;  /* 0x0000004b4d4d7220 */ /* 0x000fc60000410000 */
[C---:B------:R-:W-:Y:S01]  /*eb00*/  FFMA.FTZ R76, R14.reuse, R75, -R76 ;  /* 0x0000004b0e4c7223 */ /* 0x040fe2000001084c */
[----:B------:R-:W-:Y:S01]  /*eb10*/  FFMA.FTZ R14, R14, R74, R77 ;  /* 0x0000004a0e0e7223 */ /* 0x000fe2000001004d */
[CC--:B------:R-:W-:Y:S01]  /*eb20*/  FMUL.FTZ R74, R73.reuse, R71.reuse ;  /* 0x00000047494a7220 */ /* 0x0c0fe20000410000 */
[-C--:B------:R-:W-:Y:S01]  /*eb30*/  FMUL.FTZ R73, R73, R70.reuse ;  /* 0x0000004649497220 */ /* 0x080fe20000410000 */
[C---:B------:R-:W-:Y:S01]  /*eb40*/  IMAD.U32 R75, R3.reuse, 0x10000, RZ ;  /* 0x00010000034b7824 */ /* 0x040fe200078e00ff */
[----:B------:R-:W-:Y:S01]  /*eb50*/  LOP3.LUT R3, R3, 0xffff0000, RZ, 0xc0, !PT ;  /* 0xffff000003037812 */ /* 0x000fe200078ec0ff */
[C---:B------:R-:W-:Y:S01]  /*eb60*/  FFMA.FTZ R70, R15.reuse, R70, -R74 ;  /* 0x000000460f467223 */ /* 0x040fe2000001084a */
[----:B------:R-:W-:Y:S01]  /*eb70*/  FFMA.FTZ R15, R15, R71, R73 ;  /* 0x000000470f0f7223 */ /* 0x000fe20000010049 */
[----:B------:R-:W-:Y:S01]  /*eb80*/  PRMT R71, R111, 0x5410, R72 ;  /* 0x000054106f477816 */ /* 0x000fe20000000048 */
[C---:B------:R-:W-:Y:S01]  /*eb90*/  IMAD.U32 R72, R12.reuse, 0x10000, RZ ;  /* 0x000100000c487824 */ /* 0x040fe200078e00ff */
[----:B------:R-:W-:-:S02]  /*eba0*/  LOP3.LUT R74, R12, 0xffff0000, RZ, 0xc0, !PT ;  /* 0xffff00000c4a7812 */ /* 0x000fc400078ec0ff */
[----:B------:R-:W-:Y:S01]  /*ebb0*/  F2FP.BF16.F32.PACK_AB R14, R14, R76 ;  /* 0x0000004c0e0e723e */ /* 0x000fe200000010ff */
[C---:B------:R-:W-:Y:S01]  /*ebc0*/  IMAD.U32 R73, R71.reuse, 0x10000, RZ ;  /* 0x0001000047497824 */ /* 0x040fe200078e00ff */
[----:B------:R-:W-:Y:S02]  /*ebd0*/  LOP3.LUT R71, R71, 0xffff0000, RZ, 0xc0, !PT ;  /* 0xffff000047477812 */ /* 0x000fe400078ec0ff */
        /* <DEDUP_REMOVED lines=14> */
.L_x_2810:
[----:B------:R-:W-:Y:S05]  /*ecc0*/  BSYNC B2 ;  /* 0x0000000000027941 */ /* 0x000fea0003800000 */
.L_x_2809:
[-C--:B------:R-:W-:Y:S01]  /*ecd0*/  ISETP.GE.AND P0, PT, R222, R109.reuse, PT ;  /* 0x0000006dde00720c */ /* 0x080fe20003f06270 */
[----:B------:R-:W-:Y:S01]  /*ece0*/  BSSY B2, `(.L_x_2811) ;  /* 0x0000031000027945 */ /* 0x000fe20003800000 */
[----:B------:R-:W-:-:S11]  /*ecf0*/  ISETP.GE.AND P1, PT, R223, R109, PT ;  /* 0x0000006ddf00720c */ /* 0x000fd60003f26270 */
[----:B------:R-:W-:Y:S05]  /*ed00*/  @P0 BRA `(.L_x_2812) ;  /* 0x0000000000b80947 */ /* 0x000fea0003800000 */
[----:B01---5:R-:W0:Y:S01]  /*ed10*/  LDS.128 R12, [R113+0x8000] ;  /* 0x00800000710c7984 */ /* 0x023e220000000c00 */
        /* <DEDUP_REMOVED lines=45> */
.L_x_2812:
[----:B------:R-:W-:Y:S05]  /*eff0*/  BSYNC B2 ;  /* 0x0000000000027941 */ /* 0x000fea0003800000 */
.L_x_2811:
        /* <DEDUP_REMOVED lines=9> */
[----:B------:R-:W-:Y:S01]  /*f090*/  PRMT R3, R106, 0x5432, R3 ;  /* 0x000054326a037816 */ /* 0x000fe20000000003 */
[C---:B------:R-:W-:Y:S01]  /*f0a0*/  IMAD.U32 R66, R64.reuse, 0x10000, RZ ;  /* 0x0001000040427824 */ /* 0x040fe200078e00ff */
[----:B------:R-:W-:Y:S01]  /*f0b0*/  LOP3.LUT R64, R64, 0xffff0000, RZ, 0xc0, !PT ;  /* 0xffff000040407812 */ /* 0x000fe200078ec0ff */
[----:B------:R-:W-:Y:S01]  /*f0c0*/  IMAD.U32 R67, R62, 0x10000, RZ ;  /* 0x000100003e437824 */ /* 0x000fe200078e00ff */
[C---:B0-----:R-:W-:Y:S01]  /*f0d0*/  LOP3.LUT R68, R14.reuse, 0xffff0000, RZ, 0xc0, !PT ;  /* 0xffff00000e447812 */ /* 0x041fe200078ec0ff */
[----:B------:R-:W-:Y:S02]  /*f0e0*/  IMAD.U32 R65, R14, 0x10000, RZ ;  /* 0x000100000e417824 */ /* 0x000fe400078e00ff */
[C---:B------:R-:W-:Y:S01]  /*f0f0*/  IMAD.U32 R14, R15.reuse, 0x10000, RZ ;  /* 0x000100000f0e7824 */ /* 0x040fe200078e00ff */
[----:B------:R-:W-:Y:S01]  /*f100*/  LOP3.LUT R15, R15, 0xffff0000, RZ, 0xc0, !PT ;  /* 0xffff00000f0f7812 */ /* 0x000fe200078ec0ff */
[C---:B------:R-:W-:Y:S01]  /*f110*/  FMUL.FTZ R69, R68.reuse, R66 ;  /* 0x0000004244457220 */ /* 0x040fe20000410000 */
[----:B------:R-:W-:-:S03]  /*f120*/  FMUL.FTZ R68, R68, R67 ;  /* 0x0000004344447220 */ /* 0x000fc60000410000 */
[C---:B------:R-:W-:Y:S01]  /*f130*/  FFMA.FTZ R67, R65.reuse, R67, -R69 ;  /* 0x0000004341437223 */ /* 0x040fe20000010845 */
[----:B------:R-:W-:Y:S01]  /*f140*/  FFMA.FTZ R68, R65, R66, R68 ;  /* 0x0000004241447223 */ /* 0x000fe20000010044 */
[----:B------:R-:W-:Y:S01]  /*f150*/  IMAD.U32 R65, R12, 0x10000, RZ ;  /* 0x000100000c417824 */ /* 0x000fe200078e00ff */
        /* <DEDUP_REMOVED lines=11> */
[C---:B------:R-:W-:Y:S01]  /*f210*/  FMUL.FTZ R64, R66.reuse, R69 ;  /* 0x0000004542407220 */ /* 0x040fe20000410000 */
[----:B------:R-:W-:Y:S01]  /*f220*/  LOP3.LUT R63, R63, 0xffff0000, RZ, 0xc0, !PT ;  /* 0xffff00003f3f7812 */ /* 0x000fe200078ec0ff */
[----:B------:R-:W-:Y:S01]  /*f230*/  FMUL.FTZ R66, R66, R14 ;  /* 0x0000000e42427220 */ /* 0x000fe20000410000 */
[----:B------:R-:W-:Y:S01]  /*f240*/  F2FP.BF16.F32.PACK_AB R15, R15, R12 ;  /* 0x0000000c0f0f723e */ /* 0x000fe200000010ff */
[----:B------:R-:W-:Y:S01]  /*f250*/  FFMA.FTZ R64, R65, R14, -R64 ;  /* 0x0000000e41407223 */ /* 0x000fe20000010840 */
[C---:B------:R-:W-:Y:S01]  /*f260*/  FMUL.FTZ R14, R13.reuse, R3 ;  /* 0x000000030d0e7220 */ /* 0x040fe20000410000 */
[----:B------:R-:W-:Y:S01]  /*f270*/  FMUL.FTZ R13, R13, R63 ;  /* 0x0000003f0d0d7220 */ /* 0x000fe20000410000 */
[----:B------:R-:W-:-:S02]  /*f280*/  FFMA.FTZ R66, R65, R69, R66 ;  /* 0x0000004541427223 */ /* 0x000fc40000010042 */
[C---:B------:R-:W-:Y:S01]  /*f290*/  FFMA.FTZ R63, R62.reuse, R63, -R14 ;  /* 0x0000003f3e3f7223 */ /* 0x040fe2000001080e */
[----:B------:R-:W-:Y:S01]  /*f2a0*/  FFMA.FTZ R13, R62, R3, R13 ;  /* 0x000000033e0d7223 */ /* 0x000fe2000001000d */
[----:B------:R-:W-:Y:S02]  /*f2b0*/  F2FP.BF16.F32.PACK_AB R14, R68, R67 ;  /* 0x00000043440e723e */ /* 0x000fe400000010ff */
[----:B------:R-:W-:Y:S02]  /*f2c0*/  F2FP.BF16.F32.PACK_AB R12, R66, R64 ;  /* 0x00000040420c723e */ /* 0x000fe400000010ff */
[----:B------:R-:W-:-:S05]  /*f2d0*/  F2FP.BF16.F32.PACK_AB R13, R13, R63 ;  /* 0x0000003f0d0d723e */ /* 0x000fca00000010ff */
[----:B------:R3:W-:Y:S02]  /*f2e0*/  STS.128 [R113+0xc000], R12 ;  /* 0x00c0000c71007388 */ /* 0x0007e40000000c00 */
.L_x_2806:
[----:B------:R-:W-:Y:S05]  /*f2f0*/  BSYNC B1 ;  /* 0x0000000000017941 */ /* 0x000fea0003800000 */
.L_x_2805:
[----:B------:R-:W-:Y:S01]  /*f300*/  VIADD R3, R225, 0x20 ;  /* 0x00000020e1037836 */ /* 0x000fe20000000000 */
[----:B------:R-:W-:Y:S04]  /*f310*/  BSSY B1, `(.L_x_2813) ;  /* 0x00000cb000017945 */ /* 0x000fe80003800000 */
[----:B------:R-:W-:-:S13]  /*f320*/  ISETP.GE.AND P0, PT, R3, R0, PT ;  /* 0x000000000300720c */ /* 0x000fda0003f06270 */
[----:B------:R-:W-:Y:S05]  /*f330*/  @P0 BRA `(.L_x_2814) ;  /* 0x0000000c00200947 */ /* 0x000fea0003800000 */
[----:B------:R4:W5:Y:S01]  /*f340*/  LDL R67, [R1+0x70] ;  /* 0x0000700001437983 */ /* 0x0009620000100800 */
[----:B------:R-:W0:Y:S01]  /*f350*/  LDC R3, c[0x0][0x3f4] ;  /* 0x0000fd00ff037b82 */ /* 0x000e220000000800 */
[----:B------:R-:W-:Y:S01]  /*f360*/  BSSY B2, `(.L_x_2815) ;  /* 0x0000034000027945 */ /* 0x000fe20003800000 */
[-C--:B0-----:R-:W-:Y:S02]  /*f370*/  ISETP.GE.AND P0, PT, R216, R3.reuse, PT ;  /* 0x00000003d800720c */ /* 0x081fe40003f06270 */
[-C--:B------:R-:W-:Y:S02]  /*f380*/  ISETP.GE.AND P1, PT, R221, R3.reuse, PT ;  /* 0x00000003dd00720c */ /* 0x080fe40003f26270 */
[-C--:B------:R-:W-:Y:S02]  /*f390*/  ISETP.GE.AND P2, PT, R222, R3.reuse, PT ;  /* 0x00000003de00720c */ /* 0x080fe40003f46270 */
[----:B------:R-:W-:-:S07]  /*f3a0*/  ISETP.GE.AND P3, PT, R223, R3, PT ;  /* 0x00000003df00720c */ /* 0x000fce0003f66270 */
[----:B----4-:R-:W-:Y:S06]  /*f3b0*/  @P0 BRA `(.L_x_2816) ;  /* 0x0000000000b80947 */ /* 0x010fec0003800000 */
[----:B-123-5:R-:W0:Y:S01]  /*f3c0*/  LDS.128 R12, [R67+0x1000] ;  /* 0x00100000430c7984 */ /* 0x02ee220000000c00 */
        /* <DEDUP_REMOVED lines=45> */
.L_x_2816:
[----:B------:R-:W-:Y:S05]  /*f6a0*/  BSYNC B2 ;  /* 0x0000000000027941 */ /* 0x000fea0003800000 */
.L_x_2815:
[----:B------:R-:W-:Y:S04]  /*f6b0*/  BSSY B2, `(.L_x_2817) ;  /* 0x0000030000027945 */ /* 0x000fe80003800000 */
[----:B------:R-:W-:Y:S05]  /*f6c0*/  @P1 BRA `(.L_x_2818) ;  /* 0x0000000000b81947 */ /* 0x000fea0003800000 */
[----:B0123-5:R-:W0:Y:S01]  /*f6d0*/  LDS.128 R12, [R67+0x5000] ;  /* 0x00500000430c7984 */ /* 0x02fe220000000c00 */
        /* <DEDUP_REMOVED lines=45> */
.L_x_2818:
[----:B------:R-:W-:Y:S05]  /*f9b0*/  BSYNC B2 ;  /* 0x0000000000027941 */ /* 0x000fea0003800000 */
.L_x_2817:
[----:B------:R-:W-:Y:S04]  /*f9c0*/  BSSY B2, `(.L_x_2819) ;  /* 0x0000030000027945 */ /* 0x000fe80003800000 */
[----:B------:R-:W-:Y:S05]  /*f9d0*/  @P2 BRA `(.L_x_2820) ;  /* 0x0000000000b82947 */ /* 0x000fea0003800000 */
[----:B012345:R-:W0:Y:S01]  /*f9e0*/  LDS.128 R12, [R67+0x9000] ;  /* 0x00900000430c7984 */ /* 0x03fe220000000c00 */
        /* <DEDUP_REMOVED lines=45> */
.L_x_2820:
[----:B------:R-:W-:Y:S05]  /*fcc0*/  BSYNC B2 ;  /* 0x0000000000027941 */ /* 0x000fea0003800000 */
.L_x_2819:
        /* <DEDUP_REMOVED lines=15> */
[C---:B------:R-:W-:Y:S01]  /*fdc0*/  IMAD.U32 R12, R90.reuse, 0x10000, RZ ;  /* 0x000100005a0c7824 */ /* 0x040fe200078e00ff */
[----:B------:R-:W-:Y:S01]  /*fdd0*/  LOP3.LUT R90, R90, 0xffff0000, RZ, 0xc0, !PT ;  /* 0xffff00005a5a7812 */ /* 0x000fe200078ec0ff */
[----:B------:R-:W-:Y:S02]  /*fde0*/  IMAD.U32 R47, R14, 0x10000, RZ ;  /* 0x000100000e2f7824 */ /* 0x000fe400078e00ff */
[C---:B------:R-:W-:Y:S01]  /*fdf0*/  FMUL.FTZ R53, R48.reuse, R52 ;  /* 0x0000003430357220 */ /* 0x040fe20000410000 */
[C---:B------:R-:W-:Y:S01]  /*fe00*/  IMAD.U32 R14, R15.reuse, 0x10000, RZ ;  /* 0x000100000f0e7824 */ /* 0x040fe200078e00ff */
[----:B------:R-:W-:Y:S01]  /*fe10*/  LOP3.LUT R15, R15, 0xffff0000, RZ, 0xc0, !PT ;  /* 0xffff00000f0f7812 */ /* 0x000fe200078ec0ff */
[-C--:B------:R-:W-:Y:S01]  /*fe20*/  FMUL.FTZ R48, R48, R12.reuse ;  /* 0x0000000c30307220 */ /* 0x080fe20000410000 */
[----:B------:R-:W-:Y:S01]  /*fe30*/  FFMA.FTZ R53, R47, R12, -R53 ;  /* 0x0000000c2f357223 */ /* 0x000fe20000010835 */
[C---:B------:R-:W-:Y:S01]  /*fe40*/  IMAD.U32 R50, R13.reuse, 0x10000, RZ ;  /* 0x000100000d327824 */ /* 0x040fe200078e00ff */
[----:B------:R-:W-:Y:S01]  /*fe50*/  LOP3.LUT R13, R13, 0xffff0000, RZ, 0xc0, !PT ;  /* 0xffff00000d0d7812 */ /* 0x000fe200078ec0ff */
[----:B------:R-:W-:Y:S01]  /*fe60*/  FMUL.FTZ R54, R15, R89 ;  /* 0x000000590f367220 */ /* 0x000fe20000410000 */
[----:B------:R-:W-:Y:S01]  /*fe70*/  FFMA.FTZ R48, R47, R52, R48 ;  /* 0x000000342f307223 */ /* 0x000fe20000010030 */
[----:B------:R-:W-:-:S02]  /*fe80*/  IMAD.U32 R12, R46, 0x10000, RZ ;  /* 0x000100002e0c7824 */ /* 0x000fc400078e00ff */
[-C--:B------:R-:W-:Y:S01]  /*fe90*/  FMUL.FTZ R15, R15, R90.reuse ;  /* 0x0000005a0f0f7220 */ /* 0x080fe20000410000 */
[C---:B------:R-:W-:Y:S01]  /*fea0*/  IMAD.U32 R52, R3.reuse, 0x10000, RZ ;  /* 0x0001000003347824 */ /* 0x040fe200078e00ff */
[----:B------:R-:W-:Y:S01]  /*feb0*/  LOP3.LUT R46, R46, 0xffff0000, RZ, 0xc0, !PT ;  /* 0xffff00002e2e7812 */ /* 0x000fe200078ec0ff */
[C---:B------:R-:W-:Y:S01]  /*fec0*/  FFMA.FTZ R54, R14.reuse, R90, -R54 ;  /* 0x0000005a0e367223 */ /* 0x040fe20000010836 */
[----:B------:R-:W-:Y:S01]  /*fed0*/  LOP3.LUT R3, R3, 0xffff0000, RZ, 0xc0, !PT ;  /* 0xffff000003037812 */ /* 0x000fe200078ec0ff */
[----:B------:R-:W-:Y:S01]  /*fee0*/  FFMA.FTZ R15, R14, R89, R15 ;  /* 0x000000590e0f7223 */ /* 0x000fe2000001000f */
[----:B------:R-:W-:Y:S01]  /*fef0*/  FMUL.FTZ R14, R49, R12 ;  /* 0x0000000c310e7220 */ /* 0x000fe20000410000 */
[----:B------:R-:W-:Y:S01]  /*ff00*/  FMUL.FTZ R47, R13, R46 ;  /* 0x0000002e0d2f7220 */ /* 0x000fe20000410000 */
        /* <DEDUP_REMOVED lines=11> */
.L_x_2814:
[----:B------:R-:W-:Y:S05]  /*ffc0*/  BSYNC B1 ;  /* 0x0000000000017941 */ /* 0x000fea0003800000 */
.L_x_2813:
[----:B------:R-:W-:Y:S01]  /*ffd0*/  VIADD R3, R225, 0x40 ;  /* 0x00000040e1037836 */ /* 0x000fe20000000000 */
[----:B------:R-:W-:Y:S04]  /*ffe0*/  BSSY B1, `(.L_x_2821) ;  /* 0x00000cb000017945 */ /* 0x000fe80003800000 */
[----:B------:R-:W-:-:S13]  /*fff0*/  ISETP.GE.AND P0, PT, R3, R0, PT ;  /* 0x000000000300720c */ /* 0x000fda0003f06270 */
[----:B------:R-:W-:Y:S05]  /*10000*/  @P0 BRA `(.L_x_2822) ;  /* 0x0000000c00200947 */ /* 0x000fea0003800000 */
[----:B------:R0:W5:Y:S01]  /*10010*/  LDL R56, [R1+0x70] ;  /* 0x0000700001387983 */ /* 0x0001620000100800 */
[----:B------:R-:W1:Y:S01]  /*10020*/  LDC R3, c[0x0][0x3f4] ;  /* 0x0000fd00ff037b82 */ /* 0x000e620000000800 */
[----:B------:R-:W-:Y:S01]  /*10030*/  BSSY B2, `(.L_x_2823) ;  /* 0x0000034000027945 */ /* 0x000fe20003800000 */
[-C--:B-1----:R-:W-:Y:S02]  /*10040*/  ISETP.GE.AND P0, PT, R216, R3.reuse, PT ;  /* 0x00000003d800720c */ /* 0x082fe40003f06270 */
[-C--:B------:R-:W-:Y:S02]  /*10050*/  ISETP.GE.AND P1, PT, R221, R3.reuse, PT ;  /* 0x00000003dd00720c */ /* 0x080fe40003f26270 */
[-C--:B------:R-:W-:Y:S02]  /*10060*/  ISETP.GE.AND P2, PT, R222, R3.reuse, PT ;  /* 0x00000003de00720c */ /* 0x080fe40003f46270 */
[----:B------:R-:W-:-:S07]  /*10070*/  ISETP.GE.AND P3, PT, R223, R3, PT ;  /* 0x00000003df00720c */ /* 0x000fce0003f66270 */
[----:B0-----:R-:W-:Y:S06]  /*10080*/  @P0 BRA `(.L_x_2824) ;  /* 0x0000000000b80947 */ /* 0x001fec0003800000 */
[----:B--2345:R-:W0:Y:S01]  /*10090*/  LDS.128 R12, [R56+0x2000] ;  /* 0x00200000380c7984 */ /* 0x03ce220000000c00 */
        /* <DEDUP_REMOVED lines=9> */
[----:B------:R-:W-:Y:S01]  /*10130*/  IMAD.U32 R53, R101, 0x10000, RZ ;  /* 0x0001000065357824 */ /* 0x000fe200078e00ff */
[C---:B------:R-:W-:Y:S01]  /*10140*/  LOP3.LUT R51, R100.reuse, 0xffff0000, RZ, 0xc0, !PT ;  /* 0xffff000064337812 */ /* 0x040fe200078ec0ff */
[----:B------:R-:W-:Y:S01]  /*10150*/  IMAD.U32 R49, R100, 0x10000, RZ ;  /* 0x0001000064317824 */ /* 0x000fe200078e00ff */
[----:B------:R-:W-:Y:S02]  /*10160*/  LOP3.LUT R50, R42, 0xffff0000, RZ, 0xc0, !PT ;  /* 0xffff00002a327812 */ /* 0x000fe400078ec0ff */
[C---:B0-----:R-:W-:Y:S01]  /*10170*/  LOP3.LUT R46, R14.reuse, 0xffff0000, RZ, 0xc0, !PT ;  /* 0xffff00000e2e7812 */ /* 0x041fe200078ec0ff */
[----:B------:R-:W-:Y:S01]  /*10180*/  IMAD.U32 R44, R14, 0x10000, RZ ;  /* 0x000100000e2c7824 */ /* 0x000fe200078e00ff */
[----:B------:R-:W-:Y:S01]  /*10190*/  LOP3.LUT R48, R15, 0xffff0000, RZ, 0xc0, !PT ;  /* 0xffff00000f307812 */ /* 0x000fe200078ec0ff */
[C---:B------:R-:W-:Y:S01]  /*101a0*/  IMAD.U32 R43, R13.reuse, 0x10000, RZ ;  /* 0x000100000d2b7824 */ /* 0x040fe200078e00ff */
[----:B------:R-:W-:Y:S01]  /*101b0*/  LOP3.LUT R47, R13, 0xffff0000, RZ, 0xc0, !PT ;  /* 0xffff00000d2f7812 */ /* 0x000fe200078ec0ff */
[C---:B------:R-:W-:Y:S01]  /*101c0*/  FMUL.FTZ R55, R46.reuse, R53 ;  /* 0x000000352e377220 */ /* 0x040fe20000410000 */
[----:B------:R-:W-:Y:S01]  /*101d0*/  FMUL.FTZ R46, R46, R49 ;  /* 0x000000312e2e7220 */ /* 0x000fe20000410000 */
[----:B------:R-:W-:-:S02]  /*101e0*/  IMAD.U32 R14, R15, 0x10000, RZ ;  /* 0x000100000f0e7824 */ /* 0x000fc400078e00ff */
[----:B------:R-:W-:Y:S01]  /*101f0*/  FMUL.FTZ R57, R48, R45 ;  /* 0x0000002d30397220 */ /* 0x000fe20000410000 */
[----:B------:R-:W-:Y:S01]  /*10200*/  FFMA.FTZ R13, R44, R49, -R55 ;  /* 0x000000312c0d7223 */ /* 0x000fe20000010837 */
[----:B------:R-:W-:Y:S02]  /*10210*/  IMAD.U32 R15, R12, 0x10000, RZ ;  /* 0x000100000c0f7824 */ /* 0x000fe400078e00ff */
[----:B------:R-:W-:Y:S01]  /*10220*/  FFMA.FTZ R44, R44, R53, R46 ;  /* 0x000000352c2c7223 */ /* 0x000fe2000001002e */
[----:B------:R-:W-:Y:S01]  /*10230*/  IMAD.U32 R49, R42, 0x10000, RZ ;  /* 0x000100002a317824 */ /* 0x000fe200078e00ff */
[----:B------:R-:W-:Y:S01]  /*10240*/  LOP3.LUT R12, R12, 0xffff0000, RZ, 0xc0, !PT ;  /* 0xffff00000c0c7812 */ /* 0x000fe200078ec0ff */
[-C--:B------:R-:W-:Y:S01]  /*10250*/  FMUL.FTZ R53, R48, R51.reuse ;  /* 0x0000003330357220 */ /* 0x080fe20000410000 */
[C---:B------:R-:W-:Y:S01]  /*10260*/  LOP3.LUT R42, R3.reuse, 0xffff0000, RZ, 0xc0, !PT ;  /* 0xffff0000032a7812 */ /* 0x040fe200078ec0ff */
[----:B------:R-:W-:Y:S02]  /*10270*/  IMAD.U32 R48, R3, 0x10000, RZ ;  /* 0x0001000003307824 */ /* 0x000fe400078e00ff */
[C---:B------:R-:W-:Y:S01]  /*10280*/  FFMA.FTZ R46, R14.reuse, R51, -R57 ;  /* 0x000000330e2e7223 */ /* 0x040fe20000010839 */
[----:B------:R-:W-:Y:S01]  /*10290*/  FFMA.FTZ R53, R14, R45, R53 ;  /* 0x0000002d0e357223 */ /* 0x000fe20000010035 */
[C---:B------:R-:W-:Y:S01]  /*102a0*/  FMUL.FTZ R54, R47.reuse, R50 ;  /* 0x000000322f367220 */ /* 0x040fe20000410000 */
[CC--:B------:R-:W-:Y:S01]  /*102b0*/  FMUL.FTZ R14, R12.reuse, R49.reuse ;  /* 0x000000310c0e7220 */ /* 0x0c0fe20000410000 */
[----:B------:R-:W-:Y:S01]  /*102c0*/  FMUL.FTZ R52, R12, R48 ;  /* 0x000000300c347220 */ /* 0x000fe20000410000 */
[-C--:B------:R-:W-:Y:S01]  /*102d0*/  FMUL.FTZ R47, R47, R42.reuse ;  /* 0x0000002a2f2f7220 */ /* 0x080fe20000410000 */
[----:B------:R-:W-:Y:S01]  /*102e0*/  FFMA.FTZ R54, R43, R42, -R54 ;  /* 0x0000002a2b367223 */ /* 0x000fe20000010836 */
        /* <DEDUP_REMOVED lines=8> */
.L_x_2824:
[----:B------:R-:W-:Y:S05]  /*10370*/  BSYNC B2 ;  /* 0x0000000000027941 */ /* 0x000fea0003800000 */
.L_x_2823:
[----:B------:R-:W-:Y:S04]  /*10380*/  BSSY B2, `(.L_x_2825) ;  /* 0x0000030000027945 */ /* 0x000fe80003800000 */
[----:B------:R-:W-:Y:S05]  /*10390*/  @P1 BRA `(.L_x_2826) ;  /* 0x0000000000b81947 */ /* 0x000fea0003800000 */
[----:B0-2345:R-:W0:Y:S01]  /*103a0*/  LDS.128 R12, [R56+0x6000] ;  /* 0x00600000380c7984 */ /* 0x03de220000000c00 */
        /* <DEDUP_REMOVED lines=13> */
[C---:B------:R-:W-:Y:S01]  /*10480*/  IMAD.U32 R41, R15.reuse, 0x10000, RZ ;  /* 0x000100000f297824 */ /* 0x040fe200078e00ff */
[----:B------:R-:W-:Y:S01]  /*10490*/  LOP3.LUT R15, R15, 0xffff0000, RZ, 0xc0, !PT ;  /* 0xffff00000f0f7812 */ /* 0x000fe200078ec0ff */
[----:B------:R-:W-:-:S02]  /*104a0*/  IMAD.U32 R39, R14, 0x10000, RZ ;  /* 0x000100000e277824 */ /* 0x000fc400078e00ff */
[CC--:B------:R-:W-:Y:S01]  /*104b0*/  FMUL.FTZ R46, R40.reuse, R45.reuse ;  /* 0x0000002d282e7220 */ /* 0x0c0fe20000410000 */
[----:B------:R-:W-:Y:S01]  /*104c0*/  FMUL.FTZ R40, R40, R42 ;  /* 0x0000002a28287220 */ /* 0x000fe20000410000 */
[----:B------:R-:W-:Y:S01]  /*104d0*/  FMUL.FTZ R48, R15, R92 ;  /* 0x0000005c0f307220 */ /* 0x000fe20000410000 */
[----:B------:R-:W-:Y:S02]  /*104e0*/  IMAD.U32 R14, R12, 0x10000, RZ ;  /* 0x000100000c0e7824 */ /* 0x000fe400078e00ff */
[----:B------:R-:W-:Y:S01]  /*104f0*/  FFMA.FTZ R46, R39, R42, -R46 ;  /* 0x0000002a272e7223 */ /* 0x000fe2000001082e */
[-C--:B------:R-:W-:Y:S01]  /*10500*/  FMUL.FTZ R42, R15, R44.reuse ;  /* 0x0000002c0f2a7220 */ /* 0x080fe20000410000 */
[----:B------:R-:W-:Y:S02]  /*10510*/  IMAD.U32 R3, R13, 0x10000, RZ ;  /* 0x000100000d037824 */ /* 0x000fe400078e00ff */
[----:B------:R-:W-:Y:S01]  /*10520*/  FFMA.FTZ R45, R39, R45, R40 ;  /* 0x0000002d272d7223 */ /* 0x000fe20000010028 */
[----:B------:R-:W-:Y:S01]  /*10530*/  IMAD.U32 R15, R38, 0x10000, RZ ;  /* 0x00010000260f7824 */ /* 0x000fe200078e00ff */
[----:B------:R-:W-:Y:S01]  /*10540*/  LOP3.LUT R12, R12, 0xffff0000, RZ, 0xc0, !PT ;  /* 0xffff00000c0c7812 */ /* 0x000fe200078ec0ff */
[----:B------:R-:W-:Y:S01]  /*10550*/  IMAD.U32 R39, R43, 0x10000, RZ ;  /* 0x000100002b277824 */ /* 0x000fe200078e00ff */
[----:B------:R-:W-:Y:S01]  /*10560*/  LOP3.LUT R13, R13, 0xffff0000, RZ, 0xc0, !PT ;  /* 0xffff00000d0d7812 */ /* 0x000fe200078ec0ff */
[----:B------:R-:W-:Y:S01]  /*10570*/  FFMA.FTZ R48, R41, R44, -R48 ;  /* 0x0000002c29307223 */ /* 0x000fe20000010830 */
[----:B------:R-:W-:Y:S01]  /*10580*/  LOP3.LUT R40, R43, 0xffff0000, RZ, 0xc0, !PT ;  /* 0xffff00002b287812 */ /* 0x000fe200078ec0ff */
[----:B------:R-:W-:Y:S01]  /*10590*/  FFMA.FTZ R47, R41, R92, R42 ;  /* 0x0000005c292f7223 */ /* 0x000fe2000001002a */
[----:B------:R-:W-:Y:S01]  /*105a0*/  LOP3.LUT R38, R38, 0xffff0000, RZ, 0xc0, !PT ;  /* 0xffff000026267812 */ /* 0x000fe200078ec0ff */
[C---:B------:R-:W-:Y:S01]  /*105b0*/  FMUL.FTZ R41, R12.reuse, R39 ;  /* 0x000000270c297220 */ /* 0x040fe20000410000 */
[----:B------:R-:W-:Y:S01]  /*105c0*/  FMUL.FTZ R42, R12, R15 ;  /* 0x0000000f0c2a7220 */ /* 0x000fe20000410000 */
[----:B------:R-:W-:-:S02]  /*105d0*/  FMUL.FTZ R44, R13, R40 ;  /* 0x000000280d2c7220 */ /* 0x000fc40000410000 */
[-C--:B------:R-:W-:Y:S01]  /*105e0*/  FMUL.FTZ R43, R13, R38.reuse ;  /* 0x000000260d2b7220 */ /* 0x080fe20000410000 */
        /* <DEDUP_REMOVED lines=9> */
.L_x_2826:
[----:B------:R-:W-:Y:S05]  /*10680*/  BSYNC B2 ;  /* 0x0000000000027941 */ /* 0x000fea0003800000 */
.L_x_2825:
[----:B------:R-:W-:Y:S04]  /*10690*/  BSSY B2, `(.L_x_2827) ;  /* 0x0000030000027945 */ /* 0x000fe80003800000 */
[----:B------:R-:W-:Y:S05]  /*106a0*/  @P2 BRA `(.L_x_2828) ;  /* 0x0000000000b82947 */ /* 0x000fea0003800000 */
[----:B012345:R-:W0:Y:S01]  /*106b0*/  LDS.128 R12, [R56+0xa000] ;  /* 0x00a00000380c7984 */ /* 0x03fe220000000c00 */
        /* <DEDUP_REMOVED lines=45> */
.L_x_2828:
[----:B------:R-:W-:Y:S05]  /*10990*/  BSYNC B2 ;  /* 0x0000000000027941 */ /* 0x000fea0003800000 */
.L_x_2827:
        /* <DEDUP_REMOVED lines=47> */
.L_x_2822:
[----:B------:R-:W-:Y:S05]  /*10c90*/  BSYNC B1 ;  /* 0x0000000000017941 */ /* 0x000fea0003800000 */
.L_x_2821:
[----:B------:R-:W-:-:S05]  /*10ca0*/  VIADD R3, R225, 0x60 ;  /* 0x00000060e1037836 */ /* 0x000fca0000000000 */
        /* <DEDUP_REMOVED lines=56> */
.L_x_2831:
[----:B------:R-:W-:Y:S05]  /*11030*/  BSYNC B1 ;  /* 0x0000000000017941 */ /* 0x000fea0003800000 */
.L_x_2830:
[----:B------:R-:W-:Y:S04]  /*11040*/  BSSY B1, `(.L_x_2832) ;  /* 0x0000030000017945 */ /* 0x000fe80003800000 */
[----:B------:R-:W-:Y:S05]  /*11050*/  @P1 BRA `(.L_x_2833) ;  /* 0x0000000000b81947 */ /* 0x000fea0003800000 */
[----:B0-2345:R-:W0:Y:S01]  /*11060*/  LDS.128 R12, [R35+0x7000] ;  /* 0x00700000230c7984 */ /* 0x03de220000000c00 */
        /* <DEDUP_REMOVED lines=27> */
[C---:B------:R-:W-:Y:S01]  /*11220*/  IMAD.U32 R14, R24.reuse, 0x10000, RZ ;  /* 0x00010000180e7824 */ /* 0x040fe200078e00ff */
[----:B------:R-:W-:Y:S01]  /*11230*/  LOP3.LUT R27, R27, 0xffff0000, RZ, 0xc0, !PT ;  /* 0xffff00001b1b7812 */ /* 0x000fe200078ec0ff */
[C---:B------:R-:W-:Y:S01]  /*11240*/  FFMA.FTZ R30, R21.reuse, R26, -R30 ;  /* 0x0000001a151e7223 */ /* 0x040fe2000001081e */
[----:B------:R-:W-:Y:S01]  /*11250*/  LOP3.LUT R24, R24, 0xffff0000, RZ, 0xc0, !PT ;  /* 0xffff000018187812 */ /* 0x000fe200078ec0ff */
        /* <DEDUP_REMOVED lines=14> */
.L_x_2833:
[----:B------:R-:W-:Y:S05]  /*11340*/  BSYNC B1 ;  /* 0x0000000000017941 */ /* 0x000fea0003800000 */
.L_x_2832:
        /* <DEDUP_REMOVED lines=48> */
.L_x_2835:
[----:B------:R-:W-:Y:S05]  /*11650*/  BSYNC B1 ;  /* 0x0000000000017941 */ /* 0x000fea0003800000 */
.L_x_2834:
        /* <DEDUP_REMOVED lines=48> */
.L_x_2790:
        /* <DEDUP_REMOVED lines=33> */
.L_x_3132:
        /* <DEDUP_REMOVED lines=40> */
.L_x_2838:
[----:B------:R-:W-:Y:S05]  /*11df0*/  BSYNC B1 ;  /* 0x0000000000017941 */ /* 0x000fea0003800000 */
.L_x_2837:
        /* <DEDUP_REMOVED lines=29> */
[----:B------:R-:W-:-:S03]  /*11fd0*/  IMAD.MOV.U32 R7, RZ, RZ, R57 ;  /* 0x000000ffff077224 */ /* 0x000fc600078e0039 */
[----:B------:R-:W-:Y:S02]  /*11fe0*/  PRMT R96, R6, 0x7610, R96 ;  /* 0x0000761006607816 */ /* 0x000fe40000000060 */
[----:B------:R-:W-:Y:S01]  /*11ff0*/  PRMT R121, R7, 0x5410, R5 ;  /* 0x0000541007797816 */ /* 0x000fe20000000005 */
[----:B------:R-:W-:Y:S06]  /*12000*/  BRA.DIV UR4, `(.L_x_2839) ;  /* 0x0000022e04807947 */ /* 0x000fec000b800000 */
[----:B------:R1:W2:Y:S04]  /*12010*/  SHFL.IDX PT, R7, R73, 0x1, 0x181f ;  /* 0x00381f0049077f89 */ /* 0x0002a800000e0000 */
[----:B------:R1:W0:Y:S04]  /*12020*/  SHFL.IDX PT, R6, R72, 0x1, 0x181f ;  /* 0x00381f0048067f89 */ /* 0x00022800000e0000 */
[----:B---3--:R1:W3:Y:S04]  /*12030*/  SHFL.IDX PT, R9, R20, 0x1, 0x181f ;  /* 0x00381f0014097f89 */ /* 0x0082e800000e0000 */
[----:B----4-:R1:W4:Y:S02]  /*12040*/  SHFL.IDX PT, R14, R21, 0x1, 0x181f ;  /* 0x00381f00150e7f89 */ /* 0x01032400000e0000 */
.L_x_3138:
        /* <DEDUP_REMOVED lines=24> */
[--C-:B--2---:R-:W-:Y:S01]  /*121d0*/  @!P4 IMAD.X R11, R7, 0x1, R12.reuse, P0 ;  /* 0x00000001070bc824 */ /* 0x104fe200000e060c */
        /* <DEDUP_REMOVED lines=13> */
.L_x_2841:
[----:B------:R-:W-:Y:S05]  /*122b0*/  BSYNC B1 ;  /* 0x0000000000017941 */ /* 0x000fea0003800000 */
.L_x_2840:
        /* <DEDUP_REMOVED lines=29> */
[----:B------:R3:W0:Y:S02]  /*12490*/  SHFL.IDX PT, R8, R21, 0x2, 0x181f ;  /* 0x00581f0015087f89 */ /* 0x00062400000e0000 */
.L_x_3144:
        /* <DEDUP_REMOVED lines=21> */
[----:B----4-:R-:W-:Y:S02]  /*125f0*/  @!P5 SHF.L.U64.HI R14, R212, 0x1, R215 ;  /* 0x00000001d40ed819 */ /* 0x010fe400000102d7 */
[-C--:B0-----:R-:W-:Y:S02]  /*12600*/  @!P4 IADD3 R10, P0, R6, R11.reuse, RZ ;  /* 0x0000000b060ac210 */ /* 0x081fe40007f1e0ff */
[----:B------:R-:W-:Y:S02]  /*12610*/  @!P4 IADD3 R4, P1, R8, R11, RZ ;  /* 0x0000000b0804c210 */ /* 0x000fe40007f3e0ff */
[-C--:B------:R-:W-:Y:S01]  /*12620*/  @!P5 IADD3 R6, P2, R6, R5.reuse, RZ ;  /* 0x000000050606d210 */ /* 0x080fe20007f5e0ff */
[--C-:B--2---:R-:W-:Y:S01]  /*12630*/  @!P4 IMAD.X R11, R7, 0x1, R12.reuse, P0 ;  /* 0x00000001070bc824 */ /* 0x104fe200000e060c */
[----:B------:R-:W-:Y:S01]  /*12640*/  @!P5 IADD3 R8, P3, R8, R5, RZ ;  /* 0x000000050808d210 */ /* 0x000fe20007f7e0ff */
        /* <DEDUP_REMOVED lines=12> */
.L_x_2844:
[----:B------:R-:W-:Y:S05]  /*12710*/  BSYNC B1 ;  /* 0x0000000000017941 */ /* 0x000fea0003800000 */
.L_x_2843:
        /* <DEDUP_REMOVED lines=30> */
[----:B-1-3--:R-:W1:Y:S02]  /*12900*/  SHFL.IDX PT, R21, R21, 0x3, 0x181f ;  /* 0x00781f0015157f89 */ /* 0x00ae6400000e0000 */
.L_x_3150:
[----:B------:R-:W-:Y:S01]  /*12910*/  VIADD R0, R0, 0x60 ;  /* 0x0000006000007836 */ /* 0x000fe20000000000 */
[----:B------:R-:W-:Y:S01]  /*12920*/  BSSY B1, `(.L_x_2846) ;  /* 0x0000025000017945 */ /* 0x000fe20003800000 */
[----:B------:R-:W-:Y:S02]  /*12930*/  CS2R R4, SRZ ;  /* 0x0000000000047805 */ /* 0x000fe4000001ff00 */
[----:B------:R-:W-:Y:S02]  /*12940*/  CS2R R10, SRZ ;  /* 0x00000000000a7805 */ /* 0x000fe4000001ff00 */
[----:B------:R-:W-:Y:S02]  /*12950*/  CS2R R8, SRZ ;  /* 0x0000000000087805 */ /* 0x000fe4000001ff00 */
[----:B------:R-:W-:Y:S02]  /*12960*/  ISETP.GE.AND P0, PT, R0, R3, PT ;  /* 0x000000030000720c */ /* 0x000fe40003f06270 */
[----:B----4-:R-:W-:-:S02]  /*12970*/  CS2R R14, SRZ ;  /* 0x00000000000e7805 */ /* 0x010fc4000001ff00 */
[----:B------:R-:W-:Y:S02]  /*12980*/  CS2R R12, SRZ ;  /* 0x00000000000c7805 */ /* 0x000fe4000001ff00 */
[----:B------:R-:W-:Y:S02]  /*12990*/  CS2R R74, SRZ ;  /* 0x00000000004a7805 */ /* 0x000fe4000001ff00 */
[----:B0-----:R-:W-:-:S05]  /*129a0*/  CS2R R72, SRZ ;  /* 0x0000000000487805 */ /* 0x001fca000001ff00 */
[----:B------:R-:W-:Y:S05]  /*129b0*/  @P0 BRA `(.L_x_2847) ;  /* 0x00000000006c0947 */ /* 0x000fea0003800000 */
[----:B------:R-:W-:Y:S01]  /*129c0*/  ULDC UR4, c[0x0][0x3f4] ;  /* 0x0000fd0000047ab9 */ /* 0x000fe20000000800 */
[----:B------:R-:W-:Y:S02]  /*129d0*/  CS2R R10, SRZ ;  /* 0x00000000000a7805 */ /* 0x000fe4000001ff00 */
[----:B------:R-:W-:Y:S02]  /*129e0*/  ISETP.GE.AND P1, PT, R16, UR4, PT ;  /* 0x0000000410007c0c */ /* 0x000fe4000bf26270 */
[----:B------:R-:W-:Y:S02]  /*129f0*/  CS2R R8, SRZ ;  /* 0x0000000000087805 */ /* 0x000fe4000001ff00 */
[----:B------:R-:W-:-:S09]  /*12a00*/  ISETP.GE.AND P2, PT, R214, UR4, PT ;  /* 0x00000004d6007c0c */ /* 0x000fd2000bf46270 */
[C---:B------:R-:W-:Y:S01]  /*12a10*/  @!P1 IMAD.SHL.U32 R4, R16.reuse, 0x2, RZ ;  /* 0x0000000210049824 */ /* 0x040fe200078e00ff */
[----:B------:R-:W-:-:S04]  /*12a20*/  @!P1 SHF.L.U64.HI R0, R16, 0x1, R17 ;  /* 0x0000000110009819 */ /* 0x000fc80000010211 */
[----:B------:R-:W-:Y:S01]  /*12a30*/  @!P1 IADD3 R6, P0, R78, R4, RZ ;  /* 0x000000044e069210 */ /* 0x000fe20007f1e0ff */
[----:B------:R-:W-:-:S04]  /*12a40*/  @!P2 IMAD.SHL.U32 R20, R212, 0x2, RZ ;  /* 0x00000002d414a824 */ /* 0x000fc800078e00ff */
[--C-:B--2---:R-:W-:Y:S01]  /*12a50*/  @!P1 IMAD.X R7, R76, 0x1, R0.reuse, P0 ;  /* 0x000000014c079824 */ /* 0x104fe200000e0600 */
[----:B-1----:R-:W-:Y:S02]  /*12a60*/  @!P1 IADD3 R4, P0, R21, R4, RZ ;  /* 0x0000000415049210 */ /* 0x002fe40007f1e0ff */
[----:B------:R-:W-:Y:S02]  /*12a70*/  CS2R R74, SRZ ;  /* 0x00000000004a7805 */ /* 0x000fe4000001ff00 */
[----:B------:R-:W-:Y:S01]  /*12a80*/  CS2R R72, SRZ ;  /* 0x0000000000487805 */ /* 0x000fe2000001ff00 */
[----:B------:R0:W5:Y:S01]  /*12a90*/  @!P1 LD.E.128 R8, desc[UR60][R6.64] ;  /* 0x0000003c06089980 */ /* 0x000162000c101d00 */
[----:B------:R-:W-:Y:S01]  /*12aa0*/  @!P1 IMAD.X R5, R77, 0x1, R0, P0 ;  /* 0x000000014d059824 */ /* 0x000fe200000e0600 */
[----:B------:R-:W-:Y:S02]  /*12ab0*/  @!P2 IADD3 R12, P0, R78, R20, RZ ;  /* 0x000000144e0ca210 */ /* 0x000fe40007f1e0ff */
[----:B------:R-:W-:-:S02]  /*12ac0*/  @!P2 SHF.L.U64.HI R0, R212, 0x1, R215 ;  /* 0x00000001d400a819 */ /* 0x000fc400000102d7 */
[----:B------:R1:W5:Y:S01]  /*12ad0*/  @!P1 LD.E.128 R72, desc[UR60][R4.64] ;  /* 0x0000003c04489980 */ /* 0x000362000c101d00 */
[----:B------:R-:W-:Y:S02]  /*12ae0*/  @!P2 IADD3 R20, P1, R21, R20, RZ ;  /* 0x000000141514a210 */ /* 0x000fe40007f3e0ff */
[--C-:B------:R-:W-:Y:S01]  /*12af0*/  @!P2 IMAD.X R13, R76, 0x1, R0.reuse, P0 ;  /* 0x000000014c0da824 */ /* 0x100fe200000e0600 */
[----:B0-----:R-:W-:Y:S02]  /*12b00*/  CS2R R6, SRZ ;  /* 0x0000000000067805 */ /* 0x001fe4000001ff00 */
[----:B-1----:R-:W-:Y:S02]  /*12b10*/  CS2R R4, SRZ ;  /* 0x0000000000047805 */ /* 0x002fe4000001ff00 */
[----:B------:R-:W-:Y:S01]  /*12b20*/  CS2R R14, SRZ ;  /* 0x00000000000e7805 */ /* 0x000fe2000001ff00 */
[----:B------:R-:W-:-:S03]  /*12b30*/  @!P2 IMAD.X R21, R77, 0x1, R0, P1 ;  /* 0x000000014d15a824 */ /* 0x000fc600008e0600 */
[----:B------:R0:W5:Y:S02]  /*12b40*/  @!P2 LD.E.128 R4, desc[UR60][R12.64] ;  /* 0x0000003c0c04a980 */ /* 0x000164000c101d00 */
[----:B0-----:R-:W-:-:S06]  /*12b50*/  CS2R R12, SRZ ;  /* 0x00000000000c7805 */ /* 0x001fcc000001ff00 */
[----:B------:R0:W5:Y:S02]  /*12b60*/  @!P2 LD.E.128 R12, desc[UR60][R20.64] ;  /* 0x0000003c140ca980 */ /* 0x000164000c101d00 */
.L_x_2847:
[----:B------:R-:W-:Y:S05]  /*12b70*/  BSYNC B1 ;  /* 0x0000000000017941 */ /* 0x000fea0003800000 */
.L_x_2846:
        /* <DEDUP_REMOVED lines=8> */
.L_x_3151:
[----:B------:R-:W-:Y:S05]  /*12c00*/  BSYNC B1 ;  /* 0x0000000000017941 */ /* 0x000fea0003800000 */
.L_x_2848:
[----:B-1----:R-:W3:Y:S01]  /*12c10*/  LDL R21, [R1+0x74] ;  /* 0x0000740001157983 */ /* 0x002ee20000100800 */
[----:B-----5:R-:W-:Y:S01]  /*12c20*/  IMAD.MOV.U32 R20, RZ, RZ, R6 ;  /* 0x000000ffff147224 */ /* 0x020fe200078e0006 */
[----:B------:R-:W-:Y:S01]  /*12c30*/  BSSY B1, `(.L_x_2850) ;  /* 0x00000f8000017945 */ /* 0x000fe20003800000 */
[----:B0-----:R-:W-:-:S05]  /*12c40*/  IMAD.MOV.U32 R0, RZ, RZ, R7 ;  /* 0x000000ffff007224 */ /* 0x001fca00078e0007 */
        /* <DEDUP_REMOVED lines=27> */
[C---:B------:R-:W-:Y:S01]  /*12e00*/  IMAD.SHL.U32 R123, R225.reuse, 0x40, RZ ;  /* 0x00000040e17b7824 */ /* 0x040fe200078e00ff */
[----:B------:R-:W-:Y:S01]  /*12e10*/  BSSY B2, `(.L_x_2852) ;  /* 0x000006f000027945 */ /* 0x000fe20003800000 */
[----:B------:R-:W-:-:S03]  /*12e20*/  IMAD.SHL.U32 R124, R225, 0x40, RZ ;  /* 0x00000040e17c7824 */ /* 0x000fc600078e00ff */
[----:B------:R-:W-:Y:S02]  /*12e30*/  LOP3.LUT R123, R123, 0x1c0, RZ, 0xc0, !PT ;  /* 0x000001c07b7b7812 */ /* 0x000fe400078ec0ff */
[----:B------:R-:W-:Y:S02]  /*12e40*/  LOP3.LUT R124, R124, 0x1c0, RZ, 0xc0, !PT ;  /* 0x000001c07c7c7812 */ /* 0x000fe400078ec0ff */
[----:B------:R-:W-:Y:S02]  /*12e50*/  SHF.R.U32.HI R123, RZ, 0x3, R123 ;  /* 0x00000003ff7b7819 */ /* 0x000fe4000001167b */
[----:B-1----:R-:W-:-:S13]  /*12e60*/  ISETP.GE.AND P0, PT, R16, R3, PT ;  /* 0x000000031000720c */ /* 0x002fda0003f06270 */
[----:B0-----:R-:W-:Y:S05]  /*12e70*/  @P0 BRA `(.L_x_2853) ;  /* 0x0000000400a00947 */ /* 0x001fea0003800000 */
[----:B------:R-:W3:Y:S04]  /*12e80*/  LDL R21, [R1+0x8c] ;  /* 0x00008c0001157983 */ /* 0x000ee80000100800 */
[----:B------:R-:W4:Y:S01]  /*12e90*/  LDL R125, [R1+0x70] ;  /* 0x00007000017d7983 */ /* 0x000f220000100800 */
[----:B------:R-:W-:Y:S02]  /*12ea0*/  SHF.R.U64 R93, R56, 0x10, R57 ;  /* 0x00000010385d7819 */ /* 0x000fe40000001239 */
[----:B------:R-:W-:Y:S02]  /*12eb0*/  SHF.R.U64 R92, R64, 0x10, R65 ;  /* 0x00000010405c7819 */ /* 0x000fe40000001241 */
[----:B------:R-:W-:Y:S02]  /*12ec0*/  PRMT R93, R96, 0x5410, R93 ;  /* 0x00005410605d7816 */ /* 0x000fe4000000005d */
[----:B------:R-:W-:-:S02]  /*12ed0*/  PRMT R92, R95, 0x5432, R92 ;  /* 0x000054325f5c7816 */ /* 0x000fc4000000005c */
[----:B------:R-:W-:Y:S02]  /*12ee0*/  SHF.R.U64 R85, R58, 0x10, R59 ;  /* 0x000000103a557819 */ /* 0x000fe4000000123b */
[----:B------:R-:W-:Y:S01]  /*12ef0*/  SHF.R.U32.HI R91, RZ, 0x10, R57 ;  /* 0x00000010ff5b7819 */ /* 0x000fe20000011639 */
[----:B------:R-:W-:Y:S01]  /*12f00*/  IMAD.U32 R57, R93, 0x10000, RZ ;  /* 0x000100005d397824 */ /* 0x000fe200078e00ff */
[----:B------:R-:W-:Y:S01]  /*12f10*/  SHF.R.U32.HI R58, RZ, 0x10, R59 ;  /* 0x00000010ff3a7819 */ /* 0x000fe2000001163b */
[----:B------:R-:W-:Y:S01]  /*12f20*/  IMAD.U32 R56, R92, 0x10000, RZ ;  /* 0x000100005c387824 */ /* 0x000fe200078e00ff */
[----:B------:R-:W-:Y:S02]  /*12f30*/  SHF.R.U32.HI R90, RZ, 0x10, R65 ;  /* 0x00000010ff5a7819 */ /* 0x000fe40000011641 */
[----:B------:R-:W-:Y:S02]  /*12f40*/  PRMT R91, R121, 0x5410, R91 ;  /* 0x00005410795b7816 */ /* 0x000fe4000000005b */
[----:B------:R-:W-:-:S02]  /*12f50*/  SHF.R.U64 R66, R66, 0x10, R67 ;  /* 0x0000001042427819 */ /* 0x000fc40000001243 */
[----:B------:R-:W-:Y:S02]  /*12f60*/  PRMT R90, R96, 0x5432, R90 ;  /* 0x00005432605a7816 */ /* 0x000fe4000000005a */
[----:B------:R-:W-:Y:S02]  /*12f70*/  PRMT R66, R94, 0x5432, R66 ;  /* 0x000054325e427816 */ /* 0x000fe40000000042 */
[----:B------:R-:W-:Y:S02]  /*12f80*/  PRMT R58, R121, 0x5432, R58 ;  /* 0x00005432793a7816 */ /* 0x000fe4000000003a */
[----:B------:R-:W-:Y:S02]  /*12f90*/  PRMT R85, R95, 0x5410, R85 ;  /* 0x000054105f557816 */ /* 0x000fe40000000055 */
[----:B------:R-:W-:Y:S01]  /*12fa0*/  LOP3.LUT R93, R93, 0xffff0000, RZ, 0xc0, !PT ;  /* 0xffff00005d5d7812 */ /* 0x000fe200078ec0ff */
[----:B------:R-:W-:Y:S01]  /*12fb0*/  IMAD.U32 R95, R58, 0x10000, RZ ;  /* 0x000100003a5f7824 */ /* 0x000fe200078e00ff */
[----:B------:R-:W-:-:S02]  /*12fc0*/  LOP3.LUT R92, R92, 0xffff0000, RZ, 0xc0, !PT ;  /* 0xffff00005c5c7812 */ /* 0x000fc400078ec0ff */
[----:B------:R-:W-:Y:S02]  /*12fd0*/  LOP3.LUT R58, R58, 0xffff0000, RZ, 0xc0, !PT ;  /* 0xffff00003a3a7812 */ /* 0x000fe400078ec0ff */
[----:B---3--:R-:W-:-:S04]  /*12fe0*/  LEA.HI R20, R3, R21, RZ, 0x1d ;  /* 0x0000001503147211 */ /* 0x008fc800078fe8ff */
[----:B------:R-:W-:Y:S01]  /*12ff0*/  SHF.R.S32.HI R21, RZ, 0x1f, R20 ;  /* 0x0000001fff157819 */ /* 0x000fe20000011414 */
[----:B----4-:R-:W0:Y:S03]  /*13000*/  LDS.128 R80, [R125] ;  /* 0x000000007d507984 */ /* 0x010e260000000c00 */
[----:B------:R-:W-:Y:S01]  /*13010*/  LEA.HI R21, R21, R20, RZ, 0x3 ;  /* 0x0000001415157211 */ /* 0x000fe200078f18ff */
[----:B------:R-:W-:-:S04]  /*13020*/  IMAD.SHL.U32 R20, R20, 0x8, RZ ;  /* 0x0000000814147824 */ /* 0x000fc800078e00ff */
[----:B------:R-:W-:Y:S01]  /*13030*/  IMAD.SHL.U32 R21, R21, 0x400, RZ ;  /* 0x0000040015157824 */ /* 0x000fe200078e00ff */
[----:B------:R-:W-:-:S04]  /*13040*/  LOP3.LUT R20, R124, 0x38, R20, 0xf8, !PT ;  /* 0x000000387c147812 */ /* 0x000fc800078ef814 */
[----:B------:R-:W-:Y:S02]  /*13050*/  LOP3.LUT R20, R20, R123, RZ, 0x3c, !PT ;  /* 0x0000007b14147212 */ /* 0x000fe400078e3cff */
[----:B------:R-:W-:-:S04]  /*13060*/  LOP3.LUT R21, R21, 0x7fffe000, RZ, 0xc0, !PT ;  /* 0x7fffe00015157812 */ /* 0x000fc800078ec0ff */
[----:B-----5:R-:W-:Y:S02]  /*13070*/  IADD3 R20, R20, R21, R122 ;  /* 0x0000001514147210 */ /* 0x020fe40007ffe07a */
[----:B------:R-:W-:-:S03]  /*13080*/  SHF.R.U32.HI R21, RZ, 0x10, R67 ;  /* 0x00000010ff157819 */ /* 0x000fc60000011643 */
[----:B------:R-:W-:Y:S01]  /*13090*/  IMAD R20, R20, 0x2, R23 ;  /* 0x0000000214147824 */ /* 0x000fe200078e0217 */
[----:B------:R-:W-:Y:S01]  /*130a0*/  PRMT R21, R94, 0x5410, R21 ;  /* 0x000054105e157816 */ /* 0x000fe20000000015 */
[C---:B------:R-:W-:Y:S01]  /*130b0*/  IMAD.U32 R94, R90.reuse, 0x10000, RZ ;  /* 0x000100005a5e7824 */ /* 0x040fe200078e00ff */
[----:B------:R-:W-:Y:S02]  /*130c0*/  LOP3.LUT R90, R90, 0xffff0000, RZ, 0xc0, !PT ;  /* 0xffff00005a5a7812 */ /* 0x000fe400078ec0ff */
[----:B--2---:R-:W1:Y:S01]  /*130d0*/  LDS.128 R76, [R20+0x14400] ;  /* 0x01440000144c7984 */ /* 0x004e620000000c00 */
[C---:B0-----:R-:W-:Y:S01]  /*130e0*/  IMAD.U32 R64, R80.reuse, 0x10000, RZ ;  /* 0x0001000050407824 */ /* 0x041fe200078e00ff */
[----:B------:R-:W-:Y:S01]  /*130f0*/  LOP3.LUT R80, R80, 0xffff0000, RZ, 0xc0, !PT ;  /* 0xffff000050507812 */ /* 0x000fe200078ec0ff */
[C---:B------:R-:W-:Y:S01]  /*13100*/  IMAD.U32 R67, R81.reuse, 0x10000, RZ ;  /* 0x0001000051437824 */ /* 0x040fe200078e00ff */
[----:B------:R-:W-:Y:S01]  /*13110*/  LOP3.LUT R81, R81, 0xffff0000, RZ, 0xc0, !PT ;  /* 0xffff000051517812 */ /* 0x000fe200078ec0ff */
[----:B-1----:R-:W-:-:S02]  /*13120*/  IMAD.U32 R59, R76, 0x10000, RZ ;  /* 0x000100004c3b7824 */ /* 0x002fc400078e00ff */
[----:B------:R-:W-:Y:S02]  /*13130*/  IMAD.U32 R96, R79, 0x10000, RZ ;  /* 0x000100004f607824 */ /* 0x000fe400078e00ff */
[C---:B------:R-:W-:Y:S01]  /*13140*/  FMUL.FTZ R65, R59.reuse, R57 ;  /* 0x000000393b417220 */ /* 0x040fe20000410000 */
[----:B------:R-:W-:-:S03]  /*13150*/  FMUL.FTZ R59, R59, R56 ;  /* 0x000000383b3b7220 */ /* 0x000fc60000410000 */
[C---:B------:R-:W-:Y:S01]  /*13160*/  FFMA.FTZ R56, R64.reuse, R56, -R65 ;  /* 0x0000003840387223 */ /* 0x040fe20000010841 */
[----:B------:R-:W-:Y:S01]  /*13170*/  FFMA.FTZ R64, R64, R57, R59 ;  /* 0x0000003940407223 */ /* 0x000fe2000001003b */
[C---:B------:R-:W-:Y:S01]  /*13180*/  IMAD.U32 R65, R91.reuse, 0x10000, RZ ;  /* 0x000100005b417824 */ /* 0x040fe200078e00ff */
[----:B------:R-:W-:Y:S01]  /*13190*/  LOP3.LUT R91, R91, 0xffff0000, RZ, 0xc0, !PT ;  /* 0xffff00005b5b7812 */ /* 0x000fe200078ec0ff */
[C---:B------:R-:W-:Y:S01]  /*131a0*/  IMAD.U32 R59, R77.reuse, 0x10000, RZ ;  /* 0x000100004d3b7824 */ /* 0x040fe200078e00ff */
[----:B------:R-:W-:-:S03]  /*131b0*/  LOP3.LUT R77, R77, 0xffff0000, RZ, 0xc0, !PT ;  /* 0xffff00004d4d7812 */ /* 0x000fc600078ec0ff */
[C---:B------:R-:W-:Y:S01]  /*131c0*/  FMUL.FTZ R57, R59.reuse, R65 ;  /* 0x000000413b397220 */ /* 0x040fe20000410000 */
[----:B------:R-:W-:-:S03]  /*131d0*/  FMUL.FTZ R59, R59, R94 ;  /* 0x0000005e3b3b7220 */ /* 0x000fc60000410000 */
[C---:B------:R-:W-:Y:S01]  /*131e0*/  FFMA.FTZ R57, R67.reuse, R94, -R57 ;  /* 0x0000005e43397223 */ /* 0x040fe20000010839 */
[----:B------:R-:W-:Y:S01]  /*131f0*/  FFMA.FTZ R65, R67, R65, R59 ;  /* 0x0000004143417223 */ /* 0x000fe2000001003b */
[----:B------:R-:W-:Y:S02]  /*13200*/  IMAD.U32 R94, R83, 0x10000, RZ ;  /* 0x00010000535e7824 */ /* 0x000fe400078e00ff */
[----:B------:R-:W-:Y:S01]  /*13210*/  FMUL.FTZ R59, R96, R95 ;  /* 0x0000005f603b7220 */ /* 0x000fe20000410000 */
[C---:B------:R-:W-:Y:S01]  /*13220*/  IMAD.U32 R67, R21.reuse, 0x10000, RZ ;  /* 0x0001000015437824 */ /* 0x040fe200078e00ff */
[----:B------:R-:W-:-:S03]  /*13230*/  LOP3.LUT R21, R21, 0xffff0000, RZ, 0xc0, !PT ;  /* 0xffff000015157812 */ /* 0x000fc600078ec0ff */
[-C--:B------:R-:W-:Y:S01]  /*13240*/  FFMA.FTZ R59, R94, R67.reuse, -R59 ;  /* 0x000000435e3b7223 */ /* 0x080fe2000001083b */
[----:B------:R-:W-:-:S04]  /*13250*/  FMUL.FTZ R67, R96, R67 ;  /* 0x0000004360437220 */ /* 0x000fc80000410000 */
[----:B------:R-:W-:Y:S01]  /*13260*/  FFMA.FTZ R67, R94, R95, R67 ;  /* 0x0000005f5e437223 */ /* 0x000fe20000010043 */
[----:B------:R-:W-:-:S05]  /*13270*/  LOP3.LUT R94, R76, 0xffff0000, RZ, 0xc0, !PT ;  /* 0xffff00004c5e7812 */ /* 0x000fca00078ec0ff */
[----:B------:R-:W-:-:S04]  /*13280*/  FMUL.FTZ R76, R94, R93 ;  /* 0x0000005d5e4c7220 */ /* 0x000fc80000410000 */
[-C--:B------:R-:W-:Y:S01]  /*13290*/  FFMA.FTZ R76, R80, R92.reuse, -R76 ;  /* 0x0000005c504c7223 */ /* 0x080fe2000001084c */
[----:B------:R-:W-:Y:S01]  /*132a0*/  FMUL.FTZ R92, R94, R92 ;  /* 0x0000005c5e5c7220 */ /* 0x000fe20000410000 */
[----:B------:R-:W-:-:S03]  /*132b0*/  IMAD.U32 R94, R66, 0x10000, RZ ;  /* 0x00010000425e7824 */ /* 0x000fc600078e00ff */
[----:B------:R-:W-:Y:S01]  /*132c0*/  FFMA.FTZ R80, R80, R93, R92 ;  /* 0x0000005d50507223 */ /* 0x000fe2000001005c */
[CC--:B------:R-:W-:Y:S01]  /*132d0*/  FMUL.FTZ R92, R77.reuse, R91.reuse ;  /* 0x0000005b4d5c7220 */ /* 0x0c0fe20000410000 */
[-C--:B------:R-:W-:Y:S01]  /*132e0*/  FMUL.FTZ R77, R77, R90.reuse ;  /* 0x0000005a4d4d7220 */ /* 0x080fe20000410000 */
[C---:B------:R-:W-:Y:S01]  /*132f0*/  IMAD.U32 R93, R82.reuse, 0x10000, RZ ;  /* 0x00010000525d7824 */ /* 0x040fe200078e00ff */
[----:B------:R-:W-:Y:S01]  /*13300*/  LOP3.LUT R82, R82, 0xffff0000, RZ, 0xc0, !PT ;  /* 0xffff000052527812 */ /* 0x000fe200078ec0ff */
[C---:B------:R-:W-:Y:S01]  /*13310*/  FFMA.FTZ R90, R81.reuse, R90, -R92 ;  /* 0x0000005a515a7223 */ /* 0x040fe2000001085c */
[----:B------:R-:W-:Y:S01]  /*13320*/  FFMA.FTZ R91, R81, R91, R77 ;  /* 0x0000005b515b7223 */ /* 0x000fe2000001004d */
[C---:B------:R-:W-:Y:S01]  /*13330*/  IMAD.U32 R77, R85.reuse, 0x10000, RZ ;  /* 0x00010000554d7824 */ /* 0x040fe200078e00ff */
[----:B------:R-:W-:Y:S01]  /*13340*/  LOP3.LUT R85, R85, 0xffff0000, RZ, 0xc0, !PT ;  /* 0xffff000055557812 */ /* 0x000fe200078ec0ff */
[C---:B------:R-:W-:Y:S01]  /*13350*/  IMAD.U32 R92, R78.reuse, 0x10000, RZ ;  /* 0x000100004e5c7824 */ /* 0x040fe200078e00ff */
[----:B------:R-:W-:-:S02]  /*13360*/  LOP3.LUT R78, R78, 0xffff0000, RZ, 0xc0, !PT ;  /* 0xffff00004e4e7812 */ /* 0x000fc400078ec0ff */
[----:B------:R-:W-:Y:S01]  /*13370*/  F2FP.BF16.F32.PACK_AB R56, R76, R56 ;  /* 0x000000384c38723e */ /* 0x000fe200000010ff */
[C---:B------:R-:W-:Y:S01]  /*13380*/  FMUL.FTZ R81, R92.reuse, R77 ;  /* 0x0000004d5c517220 */ /* 0x040fe20000410000 */
[-C--:B------:R-:W-:Y:S01]  /*13390*/  FMUL.FTZ R92, R92, R94.reuse ;  /* 0x0000005e5c5c7220 */ /* 0x080fe20000410000 */
[----:B------:R-:W-:Y:S02]  /*133a0*/  F2FP.BF16.F32.PACK_AB R57, R90, R57 ;  /* 0x000000395a39723e */ /* 0x000fe400000010ff */
[C---:B------:R-:W-:Y:S01]  /*133b0*/  FFMA.FTZ R81, R93.reuse, R94, -R81 ;  /* 0x0000005e5d517223 */ /* 0x040fe20000010851 */
[----:B------:R-:W-:Y:S01]  /*133c0*/  FFMA.FTZ R77, R93, R77, R92 ;  /* 0x0000004d5d4d7223 */ /* 0x000fe2000001005c */
[----:B------:R-:W-:Y:S01]  /*133d0*/  LOP3.LUT R92, R66, 0xffff0000, RZ, 0xc0, !PT ;  /* 0xffff0000425c7812 */ /* 0x000fe200078ec0ff */
[----:B------:R-:W-:Y:S01]  /*133e0*/  FMUL.FTZ R66, R78, R85 ;  /* 0x000000554e427220 */ /* 0x000fe20000410000 */
[----:B------:R-:W-:Y:S02]  /*133f0*/  F2FP.BF16.F32.PACK_AB R64, R80, R64 ;  /* 0x000000405040723e */ /* 0x000fe400000010ff */
[----:B------:R-:W-:Y:S01]  /*13400*/  F2FP.BF16.F32.PACK_AB R65, R91, R65 ;  /* 0x000000415b41723e */ /* 0x000fe200000010ff */
[-C--:B------:R-:W-:Y:S01]  /*13410*/  FMUL.FTZ R78, R78, R92.reuse ;  /* 0x0000005c4e4e7220 */ /* 0x080fe20000410000 */
[----:B------:R-:W-:-:S03]  /*13420*/  FFMA.FTZ R66, R82, R92, -R66 ;  /* 0x0000005c52427223 */ /* 0x000fc60000010842 */
[----:B------:R-:W-:Y:S01]  /*13430*/  FFMA.FTZ R85, R82, R85, R78 ;  /* 0x0000005552557223 */ /* 0x000fe2000001004e */
[----:B------:R-:W-:Y:S02]  /*13440*/  LOP3.LUT R78, R79, 0xffff0000, RZ, 0xc0, !PT ;  /* 0xffff00004f4e7812 */ /* 0x000fe400078ec0ff */
[----:B------:R-:W-:-:S03]  /*13450*/  LOP3.LUT R82, R83, 0xffff0000, RZ, 0xc0, !PT ;  /* 0xffff000053527812 */ /* 0x000fc600078ec0ff */
[C---:B------:R-:W-:Y:S01]  /*13460*/  FMUL.FTZ R79, R78.reuse, R58 ;  /* 0x0000003a4e4f7220 */ /* 0x040fe20000410000 */
[----:B------:R-:W-:-:S03]  /*13470*/  FMUL.FTZ R83, R78, R21 ;  /* 0x000000154e537220 */ /* 0x000fc60000410000 */
[C---:B------:R-:W-:Y:S01]  /*13480*/  FFMA.FTZ R78, R82.reuse, R21, -R79 ;  /* 0x00000015524e7223 */ /* 0x040fe2000001084f */
[----:B------:R-:W-:Y:S01]  /*13490*/  FFMA.FTZ R21, R82, R58, R83 ;  /* 0x0000003a52157223 */ /* 0x000fe20000010053 */
[----:B------:R-:W-:Y:S02]  /*134a0*/  F2FP.BF16.F32.PACK_AB R58, R66, R81 ;  /* 0x00000051423a723e */ /* 0x000fe400000010ff */
[----:B------:R-:W-:Y:S02]  /*134b0*/  F2FP.BF16.F32.PACK_AB R66, R85, R77 ;  /* 0x0000004d5542723e */ /* 0x000fe400000010ff */
[----:B------:R-:W-:Y:S02]  /*134c0*/  F2FP.BF16.F32.PACK_AB R59, R78, R59 ;  /* 0x0000003b4e3b723e */ /* 0x000fe400000010ff */
[----:B------:R-:W-:-:S03]  /*134d0*/  F2FP.BF16.F32.PACK_AB R67, R21, R67 ;  /* 0x000000431543723e */ /* 0x000fc600000010ff */
[----:B------:R0:W-:Y:S04]  /*134e0*/  STS.128 [R125], R56 ;  /* 0x000000387d007388 */ /* 0x0001e80000000c00 */
[----:B------:R0:W-:Y:S02]  /*134f0*/  STS.128 [R20+0x14400], R64 ;  /* 0x0144004014007388 */ /* 0x0001e40000000c00 */
.L_x_2853:
[----:B------:R-:W-:Y:S05]  /*13500*/  BSYNC B2 ;  /* 0x0000000000027941 */ /* 0x000fea0003800000 */
.L_x_2852:
[----:B------:R-:W-:-:S13]  /*13510*/  ISETP.GE.AND P0, PT, R214, R3, PT ;  /* 0x00000003d600720c */ /* 0x000fda0003f06270 */
[----:B------:R-:W-:Y:S05]  /*13520*/  @P0 BRA `(.L_x_2851) ;  /* 0x0000000400a00947 */ /* 0x000fea0003800000 */
[----:B0-----:R-:W3:Y:S04]  /*13530*/  LDL R20, [R1+0x138] ;  /* 0x0001380001147983 */ /* 0x001ee80000100800 */
[----:B------:R-:W4:Y:S01]  /*13540*/  LDL R85, [R1+0x1c8] ;  /* 0x0001c80001557983 */ /* 0x000f220000100800 */
[----:B--2---:R-:W-:Y:S02]  /*13550*/  SHF.R.U64 R76, R60, 0x10, R61 ;  /* 0x000000103c4c7819 */ /* 0x004fe4000000123d */
[----:B------:R-:W-:Y:S02]  /*13560*/  SHF.R.U64 R77, R68, 0x10, R69 ;  /* 0x00000010444d7819 */ /* 0x000fe40000001245 */
[C---:B------:R-:W-:Y:S02]  /*13570*/  PRMT R76, R120.reuse, 0x5410, R76 ;  /* 0x00005410784c7816 */ /* 0x040fe4000000004c */
[----:B------:R-:W-:-:S02]  /*13580*/  PRMT R77, R120, 0x5432, R77 ;  /* 0x00005432784d7816 */ /* 0x000fc4000000004d */
[----:B------:R-:W-:Y:S02]  /*13590*/  SHF.R.U32.HI R79, RZ, 0x10, R69 ;  /* 0x00000010ff4f7819 */ /* 0x000fe40000011645 */
[----:B------:R-:W-:Y:S01]  /*135a0*/  SHF.R.U32.HI R69, RZ, 0x10, R61 ;  /* 0x00000010ff457819 */ /* 0x000fe2000001163d */
[----:B------:R-:W-:Y:S01]  /*135b0*/  IMAD.U32 R78, R77, 0x10000, RZ ;  /* 0x000100004d4e7824 */ /* 0x000fe200078e00ff */
[C---:B------:R-:W-:Y:S02]  /*135c0*/  PRMT R79, R119.reuse, 0x5432, R79 ;  /* 0x00005432774f7816 */ /* 0x040fe4000000004f */
[----:B------:R-:W-:Y:S02]  /*135d0*/  PRMT R69, R119, 0x5410, R69 ;  /* 0x0000541077457816 */ /* 0x000fe40000000045 */
[----:B------:R-:W-:Y:S01]  /*135e0*/  SHF.R.U64 R70, R70, 0x10, R71 ;  /* 0x0000001046467819 */ /* 0x000fe20000001247 */
[----:B------:R-:W-:Y:S01]  /*135f0*/  IMAD.U32 R68, R79, 0x10000, RZ ;  /* 0x000100004f447824 */ /* 0x000fe200078e00ff */
[----:B------:R-:W-:-:S02]  /*13600*/  LOP3.LUT R77, R77, 0xffff0000, RZ, 0xc0, !PT ;  /* 0xffff00004d4d7812 */ /* 0x000fc400078ec0ff */
[----:B------:R-:W-:Y:S02]  /*13610*/  PRMT R70, R117, 0x5432, R70 ;  /* 0x0000543275467816 */ /* 0x000fe40000000046 */
        /* <DEDUP_REMOVED lines=9> */
[----:B-----5:R-:W-:Y:S01]  /*136b0*/  IADD3 R3, R3, R20, R122 ;  /* 0x0000001403037210 */ /* 0x020fe20007ffe07a */
        /* <DEDUP_REMOVED lines=19> */
[----:B------:R-:W-:Y:S01]  /*137f0*/  SHF.R.U32.HI R80, RZ, 0x10, R71 ;  /* 0x00000010ff507819 */ /* 0x000fe20000011647 */
[----:B------:R-:W-:Y:S01]  /*13800*/  FFMA.FTZ R61, R61, R20, R21 ;  /* 0x000000143d3d7223 */ /* 0x000fe20000010015 */
[----:B------:R-:W-:Y:S01]  /*13810*/  SHF.R.U32.HI R71, RZ, 0x10, R63 ;  /* 0x00000010ff477819 */ /* 0x000fe2000001163f */
[----:B------:R-:W-:Y:S01]  /*13820*/  IMAD.U32 R20, R67, 0x10000, RZ ;  /* 0x0001000043147824 */ /* 0x000fe200078e00ff */
[C---:B------:R-:W-:Y:S02]  /*13830*/  PRMT R80, R118.reuse, 0x5432, R80 ;  /* 0x0000543276507816 */ /* 0x040fe40000000050 */
[----:B------:R-:W-:Y:S02]  /*13840*/  PRMT R71, R118, 0x5410, R71 ;  /* 0x0000541076477816 */ /* 0x000fe40000000047 */
[----:B------:R-:W-:Y:S01]  /*13850*/  SHF.R.U64 R63, R62, 0x10, R63 ;  /* 0x000000103e3f7819 */ /* 0x000fe2000000123f */
[C---:B------:R-:W-:Y:S01]  /*13860*/  IMAD.U32 R21, R80.reuse, 0x10000, RZ ;  /* 0x0001000050157824 */ /* 0x040fe200078e00ff */
[----:B------:R-:W-:Y:S01]  /*13870*/  LOP3.LUT R62, R69, 0xffff0000, RZ, 0xc0, !PT ;  /* 0xffff0000453e7812 */ /* 0x000fe200078ec0ff */
[----:B------:R-:W-:Y:S01]  /*13880*/  IMAD.U32 R81, R71, 0x10000, RZ ;  /* 0x0001000047517824 */ /* 0x000fe200078e00ff */
[----:B------:R-:W-:-:S02]  /*13890*/  LOP3.LUT R80, R80, 0xffff0000, RZ, 0xc0, !PT ;  /* 0xffff000050507812 */ /* 0x000fc400078ec0ff */
[----:B------:R-:W-:Y:S01]  /*138a0*/  LOP3.LUT R67, R67, 0xffff0000, RZ, 0xc0, !PT ;  /* 0xffff000043437812 */ /* 0x000fe200078ec0ff */
        /* <DEDUP_REMOVED lines=10> */
[----:B------:R-:W-:Y:S01]  /*13950*/  LOP3.LUT R56, R57, 0xffff0000, RZ, 0xc0, !PT ;  /* 0xffff000039387812 */ /* 0x000fe200078ec0ff */
[----:B------:R-:W-:Y:S01]  /*13960*/  IMAD.U32 R76, R58, 0x10000, RZ ;  /* 0x000100003a4c7824 */ /* 0x000fe200078e00ff */
[----:B------:R-:W-:Y:S02]  /*13970*/  LOP3.LUT R57, R79, 0xffff0000, RZ, 0xc0, !PT ;  /* 0xffff00004f397812 */ /* 0x000fe400078ec0ff */
[----:B------:R-:W-:Y:S01]  /*13980*/  F2FP.BF16.F32.PACK_AB R60, R81, R60 ;  /* 0x0000003c513c723e */ /* 0x000fe200000010ff */
[C---:B------:R-:W-:Y:S02]  /*13990*/  FMUL.FTZ R69, R56.reuse, R62 ;  /* 0x0000003e38457220 */ /* 0x040fe40000410000 */
[-C--:B------:R-:W-:Y:S02]  /*139a0*/  FMUL.FTZ R56, R56, R57.reuse ;  /* 0x0000003938387220 */ /* 0x080fe40000410000 */
[----:B------:R-:W-:Y:S01]  /*139b0*/  FFMA.FTZ R57, R65, R57, -R69 ;  /* 0x0000003941397223 */ /* 0x000fe20000010845 */
[----:B------:R-:W-:-:S02]  /*139c0*/  IMAD.U32 R69, R70, 0x10000, RZ ;  /* 0x0001000046457824 */ /* 0x000fc400078e00ff */
[----:B------:R-:W-:Y:S01]  /*139d0*/  FFMA.FTZ R62, R65, R62, R56 ;  /* 0x0000003e413e7223 */ /* 0x000fe20000010038 */
[----:B------:R-:W-:Y:S01]  /*139e0*/  PRMT R56, R117, 0x5410, R63 ;  /* 0x0000541075387816 */ /* 0x000fe2000000003f */
[----:B------:R-:W-:Y:S01]  /*139f0*/  IMAD.U32 R63, R66, 0x10000, RZ ;  /* 0x00010000423f7824 */ /* 0x000fe200078e00ff */
[----:B------:R-:W-:Y:S02]  /*13a00*/  LOP3.LUT R70, R70, 0xffff0000, RZ, 0xc0, !PT ;  /* 0xffff000046467812 */ /* 0x000fe400078ec0ff */
        /* <DEDUP_REMOVED lines=26> */
.L_x_2851:
[----:B------:R-:W-:Y:S05]  /*13bb0*/  BSYNC B1 ;  /* 0x0000000000017941 */ /* 0x000fea0003800000 */
.L_x_2850:
[----:B-1----:R-:W-:Y:S01]  /*13bc0*/  VIADD R3, R225, 0x20 ;  /* 0x00000020e1037836 */ /* 0x002fe20000000000 */
[----:B------:R-:W-:Y:S04]  /*13bd0*/  BSSY B1, `(.L_x_2854) ;  /* 0x00000e2000017945 */ /* 0x000fe80003800000 */
[----:B------:R-:W-:-:S13]  /*13be0*/  ISETP.GE.AND P0, PT, R3, R0, PT ;  /* 0x000000000300720c */ /* 0x000fda0003f06270 */
[----:B------:R-:W-:Y:S05]  /*13bf0*/  @P0 BRA `(.L_x_2855) ;  /* 0x0000000c007c0947 */ /* 0x000fea0003800000 */
[----:B--2---:R1:W5:Y:S01]  /*13c00*/  LDL R76, [R1+0x64] ;  /* 0x00006400014c7983 */ /* 0x0043620000100800 */
[----:B------:R-:W2:Y:S01]  /*13c10*/  LDC R3, c[0x0][0x3f4] ;  /* 0x0000fd00ff037b82 */ /* 0x000ea20000000800 */
        /* <DEDUP_REMOVED lines=11> */
[----:B0-----:R-:W2:Y:S04]  /*13cd0*/  LDL R20, [R1+0x8c] ;  /* 0x00008c0001147983 */ /* 0x001ea80000100800 */
[----:B------:R-:W3:Y:S01]  /*13ce0*/  LDL R79, [R1+0x1c4] ;  /* 0x0001c400014f7983 */ /* 0x000ee20000100800 */
[--C-:B------:R-:W-:Y:S02]  /*13cf0*/  SHF.R.U64 R40, R40, 0x10, R41.reuse ;  /* 0x0000001028287819 */ /* 0x100fe40000001229 */
[----:B------:R-:W-:-:S04]  /*13d00*/  SHF.R.U32.HI R41, RZ, 0x10, R41 ;  /* 0x00000010ff297819 */ /* 0x000fc80000011629 */
[----:B------:R-:W-:Y:S02]  /*13d10*/  PRMT R41, R116, 0x5432, R41 ;  /* 0x0000543274297816 */ /* 0x000fe40000000029 */
[----:B--2---:R-:W-:-:S04]  /*13d20*/  LEA.HI R20, R3, R20, RZ, 0x1d ;  /* 0x0000001403147211 */ /* 0x004fc800078fe8ff */
[----:B------:R-:W-:Y:S01]  /*13d30*/  SHF.R.S32.HI R21, RZ, 0x1f, R20 ;  /* 0x0000001fff157819 */ /* 0x000fe20000011414 */
[----:B------:R-:W-:Y:S01]  /*13d40*/  IMAD.SHL.U32 R56, R20, 0x8, RZ ;  /* 0x0000000814387824 */ /* 0x000fe200078e00ff */
[----:B---3--:R-:W0:Y:S02]  /*13d50*/  LDS.128 R60, [R79] ;  /* 0x000000004f3c7984 */ /* 0x008e240000000c00 */
[----:B------:R-:W-:Y:S02]  /*13d60*/  LEA.HI R21, R21, R20, RZ, 0x3 ;  /* 0x0000001415157211 */ /* 0x000fe400078f18ff */
[----:B------:R-:W-:-:S03]  /*13d70*/  LOP3.LUT R56, R78, 0x38, R56, 0xf8, !PT ;  /* 0x000000384e387812 */ /* 0x000fc600078ef838 */
[----:B------:R-:W-:Y:S01]  /*13d80*/  IMAD.SHL.U32 R21, R21, 0x400, RZ ;  /* 0x0000040015157824 */ /* 0x000fe200078e00ff */
[----:B------:R-:W-:-:S04]  /*13d90*/  LOP3.LUT R56, R56, R77, RZ, 0x3c, !PT ;  /* 0x0000004d38387212 */ /* 0x000fc800078e3cff */
[----:B------:R-:W-:-:S04]  /*13da0*/  LOP3.LUT R21, R21, 0x7fffe000, RZ, 0xc0, !PT ;  /* 0x7fffe00015157812 */ /* 0x000fc800078ec0ff */
[----:B-----5:R-:W-:Y:S02]  /*13db0*/  IADD3 R20, R56, R21, R76 ;  /* 0x0000001538147210 */ /* 0x020fe40007ffe04c */
[----:B------:R-:W-:Y:S02]  /*13dc0*/  SHF.R.U64 R21, R48, 0x10, R49 ;  /* 0x0000001030157819 */ /* 0x000fe40000001231 */
[----:B------:R-:W-:Y:S01]  /*13dd0*/  SHF.R.U64 R48, R50, 0x10, R51 ;  /* 0x0000001032307819 */ /* 0x000fe20000001233 */
[----:B------:R-:W-:Y:S01]  /*13de0*/  IMAD R20, R20, 0x2, R23 ;  /* 0x0000000214147824 */ /* 0x000fe200078e0217 */
[----:B------:R-:W-:Y:S02]  /*13df0*/  SHF.R.U32.HI R50, RZ, 0x10, R51 ;  /* 0x00000010ff327819 */ /* 0x000fe40000011633 */
[----:B------:R-:W-:Y:S02]  /*13e00*/  PRMT R51, R116, 0x5410, R40 ;  /* 0x0000541074337816 */ /* 0x000fe40000000028 */
[----:B------:R-:W1:Y:S01]  /*13e10*/  LDS.128 R56, [R20+0x14400] ;  /* 0x0144000014387984 */ /* 0x000e620000000c00 */
[----:B------:R-:W-:-:S02]  /*13e20*/  PRMT R21, R114, 0x5410, R21 ;  /* 0x0000541072157816 */ /* 0x000fc40000000015 */
[----:B------:R-:W-:Y:S01]  /*13e30*/  IMAD.U32 R64, R51, 0x10000, RZ ;  /* 0x0001000033407824 */ /* 0x000fe200078e00ff */
[----:B------:R-:W-:Y:S02]  /*13e40*/  SHF.R.U32.HI R49, RZ, 0x10, R49 ;  /* 0x00000010ff317819 */ /* 0x000fe40000011631 */
[----:B------:R-:W-:Y:S01]  /*13e50*/  IMAD.U32 R65, R21, 0x10000, RZ ;  /* 0x0001000015417824 */ /* 0x000fe200078e00ff */
[--C-:B------:R-:W-:Y:S02]  /*13e60*/  SHF.R.U64 R40, R42, 0x10, R43.reuse ;  /* 0x000000102a287819 */ /* 0x100fe4000000122b */
[----:B------:R-:W-:Y:S02]  /*13e70*/  SHF.R.U32.HI R42, RZ, 0x10, R43 ;  /* 0x00000010ff2a7819 */ /* 0x000fe4000001162b */
[----:B------:R-:W-:Y:S02]  /*13e80*/  PRMT R49, R114, 0x5432, R49 ;  /* 0x0000543272317816 */ /* 0x000fe40000000031 */
[----:B------:R-:W-:Y:S01]  /*13e90*/  PRMT R68, R115, 0x5432, R42 ;  /* 0x0000543273447816 */ /* 0x000fe2000000002a */
[----:B0-----:R-:W-:Y:S01]  /*13ea0*/  IMAD.U32 R67, R60, 0x10000, RZ ;  /* 0x000100003c437824 */ /* 0x001fe200078e00ff */
[----:B------:R-:W-:Y:S01]  /*13eb0*/  PRMT R50, R113, 0x5432, R50 ;  /* 0x0000543271327816 */ /* 0x000fe20000000032 */
[----:B------:R-:W-:Y:S01]  /*13ec0*/  IMAD.U32 R42, R61, 0x10000, RZ ;  /* 0x000100003d2a7824 */ /* 0x000fe200078e00ff */
[----:B------:R-:W-:-:S02]  /*13ed0*/  LOP3.LUT R51, R51, 0xffff0000, RZ, 0xc0, !PT ;  /* 0xffff000033337812 */ /* 0x000fc400078ec0ff */
[----:B------:R-:W-:Y:S02]  /*13ee0*/  LOP3.LUT R60, R60, 0xffff0000, RZ, 0xc0, !PT ;  /* 0xffff00003c3c7812 */ /* 0x000fe400078ec0ff */
[----:B------:R-:W-:Y:S02]  /*13ef0*/  LOP3.LUT R21, R21, 0xffff0000, RZ, 0xc0, !PT ;  /* 0xffff000015157812 */ /* 0x000fe400078ec0ff */
[----:B------:R-:W-:Y:S02]  /*13f00*/  LOP3.LUT R61, R61, 0xffff0000, RZ, 0xc0, !PT ;  /* 0xffff00003d3d7812 */ /* 0x000fe400078ec0ff */
[----:B------:R-:W-:Y:S02]  /*13f10*/  PRMT R40, R115, 0x5410, R40 ;  /* 0x0000541073287816 */ /* 0x000fe40000000028 */
[----:B------:R-:W-:Y:S01]  /*13f20*/  PRMT R48, R113, 0x5410, R48 ;  /* 0x0000541071307816 */ /* 0x000fe20000000030 */
[C---:B-1----:R-:W-:Y:S01]  /*13f30*/  IMAD.U32 R66, R56.reuse, 0x10000, RZ ;  /* 0x0001000038427824 */ /* 0x042fe200078e00ff */
[----:B------:R-:W-:Y:S01]  /*13f40*/  LOP3.LUT R56, R56, 0xffff0000, RZ, 0xc0, !PT ;  /* 0xffff000038387812 */ /* 0x000fe200078ec0ff */
[C---:B------:R-:W-:Y:S01]  /*13f50*/  IMAD.U32 R70, R59.reuse, 0x10000, RZ ;  /* 0x000100003b467824 */ /* 0x040fe200078e00ff */
[----:B------:R-:W-:Y:S01]  /*13f60*/  LOP3.LUT R59, R59, 0xffff0000, RZ, 0xc0, !PT ;  /* 0xffff00003b3b7812 */ /* 0x000fe200078ec0ff */
        /* <DEDUP_REMOVED lines=10> */
[C---:B------:R-:W-:Y:S02]  /*14010*/  FMUL.FTZ R69, R65.reuse, R64 ;  /* 0x0000004041457220 */ /* 0x040fe40000410000 */
[----:B------:R-:W-:-:S02]  /*14020*/  FMUL.FTZ R65, R65, R67 ;  /* 0x0000004341417220 */ /* 0x000fc40000410000 */
[----:B------:R-:W-:Y:S01]  /*14030*/  FFMA.FTZ R67, R42, R67, -R69 ;  /* 0x000000432a437223 */ /* 0x000fe20000010845 */
[----:B------:R-:W-:Y:S02]  /*14040*/  IMAD.U32 R69, R68, 0x10000, RZ ;  /* 0x0001000044457824 */ /* 0x000fe400078e00ff */
[----:B------:R-:W-:Y:S01]  /*14050*/  FFMA.FTZ R42, R42, R64, R65 ;  /* 0x000000402a2a7223 */ /* 0x000fe20000010041 */
[----:B------:R-:W-:Y:S01]  /*14060*/  IMAD.U32 R65, R50, 0x10000, RZ ;  /* 0x0001000032417824 */ /* 0x000fe200078e00ff */
[----:B------:R-:W-:Y:S01]  /*14070*/  LOP3.LUT R68, R68, 0xffff0000, RZ, 0xc0, !PT ;  /* 0xffff000044447812 */ /* 0x000fe200078ec0ff */
[----:B------:R-:W-:Y:S02]  /*14080*/  IMAD.U32 R64, R63, 0x10000, RZ ;  /* 0x000100003f407824 */ /* 0x000fe400078e00ff */
[C---:B------:R-:W-:Y:S01]  /*14090*/  FMUL.FTZ R71, R70.reuse, R69 ;  /* 0x0000004546477220 */ /* 0x040fe20000410000 */
[----:B------:R-:W-:-:S03]  /*140a0*/  FMUL.FTZ R70, R70, R65 ;  /* 0x0000004146467220 */ /* 0x000fc60000410000 */
[C---:B------:R-:W-:Y:S01]  /*140b0*/  FFMA.FTZ R65, R64.reuse, R65, -R71 ;  /* 0x0000004140417223 */ /* 0x040fe20000010847 */
[----:B------:R-:W-:Y:S01]  /*140c0*/  FFMA.FTZ R64, R64, R69, R70 ;  /* 0x0000004540407223 */ /* 0x000fe20000010046 */
[C---:B------:R-:W-:Y:S01]  /*140d0*/  FMUL.FTZ R69, R56.reuse, R51 ;  /* 0x0000003338457220 */ /* 0x040fe20000410000 */
[----:B------:R-:W-:-:S03]  /*140e0*/  FMUL.FTZ R56, R56, R21 ;  /* 0x0000001538387220 */ /* 0x000fc60000410000 */
[C---:B------:R-:W-:Y:S01]  /*140f0*/  FFMA.FTZ R69, R60.reuse, R21, -R69 ;  /* 0x000000153c457223 */ /* 0x040fe20000010845 */
[C---:B------:R-:W-:Y:S01]  /*14100*/  FMUL.FTZ R21, R57.reuse, R41 ;  /* 0x0000002939157220 */ /* 0x040fe20000410000 */
[----:B------:R-:W-:Y:S01]  /*14110*/  FMUL.FTZ R57, R57, R49 ;  /* 0x0000003139397220 */ /* 0x000fe20000410000 */
[----:B------:R-:W-:Y:S01]  /*14120*/  FFMA.FTZ R56, R60, R51, R56 ;  /* 0x000000333c387223 */ /* 0x000fe20000010038 */
[----:B------:R-:W-:Y:S02]  /*14130*/  IMAD.U32 R60, R62, 0x10000, RZ ;  /* 0x000100003e3c7824 */ /* 0x000fe400078e00ff */
[C---:B------:R-:W-:Y:S01]  /*14140*/  FFMA.FTZ R21, R61.reuse, R49, -R21 ;  /* 0x000000313d157223 */ /* 0x040fe20000010815 */
[----:B------:R-:W-:Y:S01]  /*14150*/  FFMA.FTZ R49, R61, R41, R57 ;  /* 0x000000293d317223 */ /* 0x000fe20000010039 */
[----:B------:R-:W-:Y:S01]  /*14160*/  IMAD.U32 R61, R40, 0x10000, RZ ;  /* 0x00010000283d7824 */ /* 0x000fe200078e00ff */
[----:B------:R-:W-:Y:S01]  /*14170*/  LOP3.LUT R57, R62, 0xffff0000, RZ, 0xc0, !PT ;  /* 0xffff00003e397812 */ /* 0x000fe200078ec0ff */
        /* <DEDUP_REMOVED lines=9> */
[----:B------:R-:W-:Y:S01]  /*14210*/  LOP3.LUT R51, R50, 0xffff0000, RZ, 0xc0, !PT ;  /* 0xffff000032337812 */ /* 0x000fe200078ec0ff */
        /* <DEDUP_REMOVED lines=19> */
.L_x_2857:
[----:B------:R-:W-:Y:S05]  /*14350*/  BSYNC B2 ;  /* 0x0000000000027941 */ /* 0x000fea0003800000 */
.L_x_2856:
[----:B------:R-:W-:Y:S05]  /*14360*/  @P1 BRA `(.L_x_2855) ;  /* 0x0000000400a01947 */ /* 0x000fea0003800000 */
[----:B01----:R-:W2:Y:S04]  /*14370*/  LDL R20, [R1+0x138] ;  /* 0x0001380001147983 */ /* 0x003ea80000100800 */
[----:B------:R-:W3:Y:S01]  /*14380*/  LDL R68, [R1+0x1c0] ;  /* 0x0001c00001447983 */ /* 0x000ee20000100800 */
[----:B------:R-:W-:-:S04]  /*14390*/  SHF.R.U64 R44, R44, 0x10, R45 ;  /* 0x000000102c2c7819 */ /* 0x000fc8000000122d */
[----:B------:R-:W-:-:S05]  /*143a0*/  PRMT R44, R112, 0x5410, R44 ;  /* 0x00005410702c7816 */ /* 0x000fca000000002c */
[C---:B------:R-:W-:Y:S01]  /*143b0*/  IMAD.U32 R63, R44.reuse, 0x10000, RZ ;  /* 0x000100002c3f7824 */ /* 0x040fe200078e00ff */
[----:B------:R-:W-:Y:S02]  /*143c0*/  LOP3.LUT R44, R44, 0xffff0000, RZ, 0xc0, !PT ;  /* 0xffff00002c2c7812 */ /* 0x000fe400078ec0ff */
[----:B--2---:R-:W-:-:S04]  /*143d0*/  LEA.HI R3, R3, R20, RZ, 0x1d ;  /* 0x0000001403037211 */ /* 0x004fc800078fe8ff */
[----:B------:R-:W-:Y:S01]  /*143e0*/  SHF.R.S32.HI R20, RZ, 0x1f, R3 ;  /* 0x0000001fff147819 */ /* 0x000fe20000011403 */
[----:B------:R-:W-:Y:S01]  /*143f0*/  IMAD.SHL.U32 R21, R3, 0x8, RZ ;  /* 0x0000000803157824 */ /* 0x000fe200078e00ff */
[----:B---3--:R-:W0:Y:S02]  /*14400*/  LDS.128 R40, [R68] ;  /* 0x0000000044287984 */ /* 0x008e240000000c00 */
[----:B------:R-:W-:Y:S02]  /*14410*/  LEA.HI R20, R20, R3, RZ, 0x3 ;  /* 0x0000000314147211 */ /* 0x000fe400078f18ff */
[----:B------:R-:W-:-:S03]  /*14420*/  LOP3.LUT R21, R78, 0x38, R21, 0xf8, !PT ;  /* 0x000000384e157812 */ /* 0x000fc600078ef815 */
[----:B------:R-:W-:Y:S01]  /*14430*/  IMAD.SHL.U32 R20, R20, 0x400, RZ ;  /* 0x0000040014147824 */ /* 0x000fe200078e00ff */
[----:B------:R-:W-:Y:S02]  /*14440*/  LOP3.LUT R3, R21, R77, RZ, 0x3c, !PT ;  /* 0x0000004d15037212 */ /* 0x000fe400078e3cff */
[--C-:B------:R-:W-:Y:S02]  /*14450*/  SHF.R.U64 R21, R54, 0x10, R55.reuse ;  /* 0x0000001036157819 */ /* 0x100fe40000001237 */
[----:B------:R-:W-:Y:S02]  /*14460*/  LOP3.LUT R20, R20, 0x7fffe000, RZ, 0xc0, !PT ;  /* 0x7fffe00014147812 */ /* 0x000fe400078ec0ff */
[----:B------:R-:W-:Y:S02]  /*14470*/  SHF.R.U32.HI R54, RZ, 0x10, R55 ;  /* 0x00000010ff367819 */ /* 0x000fe40000011637 */
[----:B-----5:R-:W-:Y:S02]  /*14480*/  IADD3 R3, R3, R20, R76 ;  /* 0x0000001403037210 */ /* 0x020fe40007ffe04c */
[----:B------:R-:W-:-:S02]  /*14490*/  SHF.R.U64 R20, R52, 0x10, R53 ;  /* 0x0000001034147819 */ /* 0x000fc40000001235 */
[----:B------:R-:W-:Y:S01]  /*144a0*/  SHF.R.U32.HI R52, RZ, 0x10, R53 ;  /* 0x00000010ff347819 */ /* 0x000fe20000011635 */
[----:B------:R-:W-:Y:S01]  /*144b0*/  IMAD R3, R3, 0x2, R23 ;  /* 0x0000000203037824 */ /* 0x000fe200078e0217 */
[----:B------:R-:W-:Y:S02]  /*144c0*/  PRMT R20, R110, 0x5410, R20 ;  /* 0x000054106e147816 */ /* 0x000fe40000000014 */
[----:B------:R-:W-:Y:S02]  /*144d0*/  SHF.R.U32.HI R53, RZ, 0x10, R45 ;  /* 0x00000010ff357819 */ /* 0x000fe4000001162d */
[----:B------:R-:W1:Y:S01]  /*144e0*/  LDS.128 R48, [R3+0x14400] ;  /* 0x0144000003307984 */ /* 0x000e620000000c00 */
[--C-:B------:R-:W-:Y:S01]  /*144f0*/  SHF.R.U64 R45, R46, 0x10, R47.reuse ;  /* 0x000000102e2d7819 */ /* 0x100fe2000000122f */
[----:B------:R-:W-:Y:S01]  /*14500*/  IMAD.U32 R64, R20, 0x10000, RZ ;  /* 0x0001000014407824 */ /* 0x000fe200078e00ff */
[----:B------:R-:W-:Y:S02]  /*14510*/  SHF.R.U32.HI R46, RZ, 0x10, R47 ;  /* 0x00000010ff2e7819 */ /* 0x000fe4000001162f */
[----:B------:R-:W-:-:S02]  /*14520*/  PRMT R53, R112, 0x5432, R53 ;  /* 0x0000543270357816 */ /* 0x000fc40000000035 */
[----:B------:R-:W-:Y:S02]  /*14530*/  PRMT R52, R110, 0x5432, R52 ;  /* 0x000054326e347816 */ /* 0x000fe40000000034 */
[----:B------:R-:W-:Y:S01]  /*14540*/  PRMT R46, R111, 0x5432, R46 ;  /* 0x000054326f2e7816 */ /* 0x000fe2000000002e */
[----:B------:R-:W-:Y:S01]  /*14550*/  IMAD.U32 R65, R53, 0x10000, RZ ;  /* 0x0001000035417824 */ /* 0x000fe200078e00ff */
[----:B------:R-:W-:Y:S01]  /*14560*/  PRMT R54, R109, 0x5432, R54 ;  /* 0x000054326d367816 */ /* 0x000fe20000000036 */
[----:B------:R-:W-:Y:S01]  /*14570*/  IMAD.U32 R67, R52, 0x10000, RZ ;  /* 0x0001000034437824 */ /* 0x000fe200078e00ff */
[----:B------:R-:W-:Y:S01]  /*14580*/  LOP3.LUT R20, R20, 0xffff0000, RZ, 0xc0, !PT ;  /* 0xffff000014147812 */ /* 0x000fe200078ec0ff */
[C---:B0-----:R-:W-:Y:S01]  /*14590*/  IMAD.U32 R55, R41.reuse, 0x10000, RZ ;  /* 0x0001000029377824 */ /* 0x041fe200078e00ff */
[----:B------:R-:W-:Y:S01]  /*145a0*/  LOP3.LUT R57, R41, 0xffff0000, RZ, 0xc0, !PT ;  /* 0xffff000029397812 */ /* 0x000fe200078ec0ff */
[C---:B------:R-:W-:Y:S01]  /*145b0*/  IMAD.U32 R56, R42.reuse, 0x10000, RZ ;  /* 0x000100002a387824 */ /* 0x040fe200078e00ff */
[----:B------:R-:W-:Y:S01]  /*145c0*/  LOP3.LUT R41, R42, 0xffff0000, RZ, 0xc0, !PT ;  /* 0xffff00002a297812 */ /* 0x000fe200078ec0ff */
[----:B------:R-:W-:Y:S01]  /*145d0*/  IMAD.U32 R47, R40, 0x10000, RZ ;  /* 0x00010000282f7824 */ /* 0x000fe200078e00ff */
[----:B------:R-:W-:Y:S01]  /*145e0*/  PRMT R45, R111, 0x5410, R45 ;  /* 0x000054106f2d7816 */ /* 0x000fe2000000002d */
[----:B------:R-:W-:Y:S01]  /*145f0*/  IMAD.U32 R66, R46, 0x10000, RZ ;  /* 0x000100002e427824 */ /* 0x000fe200078e00ff */
[----:B------:R-:W-:Y:S01]  /*14600*/  LOP3.LUT R40, R40, 0xffff0000, RZ, 0xc0, !PT ;  /* 0xffff000028287812 */ /* 0x000fe200078ec0ff */
[----:B------:R-:W-:Y:S01]  /*14610*/  IMAD.U32 R58, R43, 0x10000, RZ ;  /* 0x000100002b3a7824 */ /* 0x000fe200078e00ff */
[----:B------:R-:W-:-:S02]  /*14620*/  PRMT R21, R109, 0x5410, R21 ;  /* 0x000054106d157816 */ /* 0x000fc40000000015 */
[----:B------:R-:W-:Y:S02]  /*14630*/  LOP3.LUT R53, R53, 0xffff0000, RZ, 0xc0, !PT ;  /* 0xffff000035357812 */ /* 0x000fe400078ec0ff */
        /* <DEDUP_REMOVED lines=15> */
[C---:B------:R-:W-:Y:S01]  /*14730*/  FMUL.FTZ R50, R59.reuse, R65 ;  /* 0x000000413b327220 */ /* 0x040fe20000410000 */
[----:B------:R-:W-:Y:S01]  /*14740*/  FMUL.FTZ R59, R59, R67 ;  /* 0x000000433b3b7220 */ /* 0x000fe20000410000 */
[C---:B------:R-:W-:Y:S01]  /*14750*/  FMUL.FTZ R63, R62.reuse, R66 ;  /* 0x000000423e3f7220 */ /* 0x040fe20000410000 */
[----:B------:R-:W-:Y:S01]  /*14760*/  FMUL.FTZ R62, R62, R47 ;  /* 0x0000002f3e3e7220 */ /* 0x000fe20000410000 */
[C---:B------:R-:W-:Y:S01]  /*14770*/  FFMA.FTZ R50, R55.reuse, R67, -R50 ;  /* 0x0000004337327223 */ /* 0x040fe20000010832 */
[----:B------:R-:W-:Y:S01]  /*14780*/  FFMA.FTZ R59, R55, R65, R59 ;  /* 0x00000041373b7223 */ /* 0x000fe2000001003b */
[----:B------:R-:W-:Y:S01]  /*14790*/  FFMA.FTZ R63, R58, R47, -R63 ;  /* 0x0000002f3a3f7223 */ /* 0x000fe2000001083f */
[----:B------:R-:W-:Y:S01]  /*147a0*/  FMUL.FTZ R55, R42, R44 ;  /* 0x0000002c2a377220 */ /* 0x000fe20000410000 */
[----:B------:R-:W-:Y:S01]  /*147b0*/  FFMA.FTZ R47, R58, R66, R62 ;  /* 0x000000423a2f7223 */ /* 0x000fe2000001003e */
[----:B------:R-:W-:Y:S01]  /*147c0*/  FMUL.FTZ R42, R42, R20 ;  /* 0x000000142a2a7220 */ /* 0x000fe20000410000 */
[----:B------:R-:W-:-:S02]  /*147d0*/  IMAD.U32 R58, R45, 0x10000, RZ ;  /* 0x000100002d3a7824 */ /* 0x000fc400078e00ff */
[C---:B------:R-:W-:Y:S01]  /*147e0*/  FFMA.FTZ R55, R40.reuse, R20, -R55 ;  /* 0x0000001428377223 */ /* 0x040fe20000010837 */
[----:B------:R-:W-:Y:S02]  /*147f0*/  IMAD.U32 R62, R21, 0x10000, RZ ;  /* 0x00010000153e7824 */ /* 0x000fe400078e00ff */
[----:B------:R-:W-:Y:S01]  /*14800*/  FFMA.FTZ R44, R40, R44, R42 ;  /* 0x0000002c282c7223 */ /* 0x000fe2000001002a */
[----:B------:R-:W-:Y:S01]  /*14810*/  FMUL.FTZ R40, R49, R58 ;  /* 0x0000003a31287220 */ /* 0x000fe20000410000 */
[----:B------:R-:W-:Y:S01]  /*14820*/  FMUL.FTZ R20, R61, R53 ;  /* 0x000000353d147220 */ /* 0x000fe20000410000 */
[-C--:B------:R-:W-:Y:S01]  /*14830*/  FMUL.FTZ R49, R49, R62.reuse ;  /* 0x0000003e31317220 */ /* 0x080fe20000410000 */
[----:B------:R-:W-:Y:S01]  /*14840*/  LOP3.LUT R45, R45, 0xffff0000, RZ, 0xc0, !PT ;  /* 0xffff00002d2d7812 */ /* 0x000fe200078ec0ff */
[----:B------:R-:W-:Y:S01]  /*14850*/  FFMA.FTZ R42, R56, R62, -R40 ;  /* 0x0000003e382a7223 */ /* 0x000fe20000010828 */
        /* <DEDUP_REMOVED lines=10> */
[----:B------:R-:W-:Y:S01]  /*14900*/  FFMA.FTZ R21, R41, R21, -R52 ;  /* 0x0000001529157223 */ /* 0x000fe20000010834 */
[----:B------:R-:W-:Y:S01]  /*14910*/  FFMA.FTZ R49, R43, R54, -R49 ;  /* 0x000000362b317223 */ /* 0x000fe20000010831 */
        /* <DEDUP_REMOVED lines=13> */
.L_x_2855:
[----:B------:R-:W-:Y:S05]  /*149f0*/  BSYNC B1 ;  /* 0x0000000000017941 */ /* 0x000fea0003800000 */
.L_x_2854:
[----:B---3--:R-:W-:Y:S01]  /*14a00*/  VIADD R3, R225, 0x40 ;  /* 0x00000040e1037836 */ /* 0x008fe20000000000 */
[----:B------:R-:W-:Y:S04]  /*14a10*/  BSSY B1, `(.L_x_2858) ;  /* 0x00000ec000017945 */ /* 0x000fe80003800000 */
[----:B------:R-:W-:-:S13]  /*14a20*/  ISETP.GE.AND P0, PT, R3, R0, PT ;  /* 0x000000000300720c */ /* 0x000fda0003f06270 */
[----:B------:R-:W-:Y:S05]  /*14a30*/  @P0 BRA `(.L_x_2859) ;  /* 0x0000000c00a40947 */ /* 0x000fea0003800000 */
[----:B------:R3:W5:Y:S01]  /*14a40*/  LDL R61, [R1+0x60] ;  /* 0x00006000013d7983 */ /* 0x0007620000100800 */
[----:B------:R-:W4:Y:S01]  /*14a50*/  LDC R3, c[0x0][0x3f4] ;  /* 0x0000fd00ff037b82 */ /* 0x000f220000000800 */
        /* <DEDUP_REMOVED lines=8> */
[-C--:B----4-:R-:W-:Y:S02]  /*14ae0*/  ISETP.GE.AND P0, PT, R16, R3.reuse, PT ;  /* 0x000000031000720c */ /* 0x090fe40003f06270 */
[----:B------:R-:W-:-:S11]  /*14af0*/  ISETP.GE.AND P1, PT, R214, R3, PT ;  /* 0x00000003d600720c */ /* 0x000fd60003f26270 */
[----:B---3--:R-:W-:Y:S05]  /*14b00*/  @P0 BRA `(.L_x_2861) ;  /* 0x0000000400a00947 */ /* 0x008fea0003800000 */
[----:B01----:R-:W3:Y:S04]  /*14b10*/  LDL R20, [R1+0x8c] ;  /* 0x00008c0001147983 */ /* 0x003ee80000100800 */
[----:B------:R-:W4:Y:S01]  /*14b20*/  LDL R64, [R1+0x1bc] ;  /* 0x0001bc0001407983 */ /* 0x000f220000100800 */
[----:B------:R-:W-:-:S04]  /*14b30*/  SHF.R.U64 R24, R24, 0x10, R25 ;  /* 0x0000001018187819 */ /* 0x000fc80000001219 */
[----:B------:R-:W-:-:S05]  /*14b40*/  PRMT R24, R108, 0x5410, R24 ;  /* 0x000054106c187816 */ /* 0x000fca0000000018 */
[C---:B------:R-:W-:Y:S01]  /*14b50*/  IMAD.U32 R56, R24.reuse, 0x10000, RZ ;  /* 0x0001000018387824 */ /* 0x040fe200078e00ff */
[----:B------:R-:W-:Y:S02]  /*14b60*/  LOP3.LUT R24, R24, 0xffff0000, RZ, 0xc0, !PT ;  /* 0xffff000018187812 */ /* 0x000fe400078ec0ff */
[----:B---3--:R-:W-:-:S04]  /*14b70*/  LEA.HI R20, R3, R20, RZ, 0x1d ;  /* 0x0000001403147211 */ /* 0x008fc800078fe8ff */
[----:B------:R-:W-:Y:S01]  /*14b80*/  SHF.R.S32.HI R41, RZ, 0x1f, R20 ;  /* 0x0000001fff297819 */ /* 0x000fe20000011414 */
[----:B------:R-:W-:-:S03]  /*14b90*/  IMAD.SHL.U32 R21, R20, 0x8, RZ ;  /* 0x0000000814157824 */ /* 0x000fc600078e00ff */
[----:B------:R-:W-:Y:S02]  /*14ba0*/  LEA.HI R41, R41, R20, RZ, 0x3 ;  /* 0x0000001429297211 */ /* 0x000fe400078f18ff */
[----:B------:R-:W-:Y:S02]  /*14bb0*/  LOP3.LUT R20, R63, 0x38, R21, 0xf8, !PT ;  /* 0x000000383f147812 */ /* 0x000fe400078ef815 */
[----:B------:R-:W-:Y:S01]  /*14bc0*/  SHF.R.U64 R21, R32, 0x10, R33 ;  /* 0x0000001020157819 */ /* 0x000fe20000001221 */
[----:B------:R-:W-:Y:S01]  /*14bd0*/  IMAD.SHL.U32 R41, R41, 0x400, RZ ;  /* 0x0000040029297824 */ /* 0x000fe200078e00ff */
[----:B------:R-:W-:Y:S02]  /*14be0*/  LOP3.LUT R20, R20, R62, RZ, 0x3c, !PT ;  /* 0x0000003e14147212 */ /* 0x000fe400078e3cff */
[----:B------:R-:W-:Y:S02]  /*14bf0*/  SHF.R.U64 R32, R34, 0x10, R35 ;  /* 0x0000001022207819 */ /* 0x000fe40000001223 */
[----:B------:R-:W-:-:S02]  /*14c00*/  LOP3.LUT R41, R41, 0x7fffe000, RZ, 0xc0, !PT ;  /* 0x7fffe00029297812 */ /* 0x000fc400078ec0ff */
[----:B------:R-:W-:Y:S02]  /*14c10*/  PRMT R21, R106, 0x5410, R21 ;  /* 0x000054106a157816 */ /* 0x000fe40000000015 */
[----:B-----5:R-:W-:Y:S02]  /*14c20*/  IADD3 R20, R20, R41, R61 ;  /* 0x0000002914147210 */ /* 0x020fe40007ffe03d */
[----:B----4-:R-:W0:Y:S01]  /*14c30*/  LDS.128 R40, [R64] ;  /* 0x0000000040287984 */ /* 0x010e220000000c00 */
[----:B------:R-:W-:Y:S01]  /*14c40*/  SHF.R.U32.HI R34, RZ, 0x10, R35 ;  /* 0x00000010ff227819 */ /* 0x000fe20000011623 */
[----:B------:R-:W-:Y:S01]  /*14c50*/  IMAD.U32 R57, R21, 0x10000, RZ ;  /* 0x0001000015397824 */ /* 0x000fe200078e00ff */
[----:B------:R-:W-:Y:S01]  /*14c60*/  SHF.R.U32.HI R35, RZ, 0x10, R25 ;  /* 0x00000010ff237819 */ /* 0x000fe20000011619 */
[----:B------:R-:W-:Y:S01]  /*14c70*/  IMAD R20, R20, 0x2, R23 ;  /* 0x0000000214147824 */ /* 0x000fe200078e0217 */
[--C-:B------:R-:W-:Y:S02]  /*14c80*/  SHF.R.U64 R25, R26, 0x10, R27.reuse ;  /* 0x000000101a197819 */ /* 0x100fe4000000121b */
[----:B------:R-:W-:-:S02]  /*14c90*/  SHF.R.U32.HI R26, RZ, 0x10, R27 ;  /* 0x00000010ff1a7819 */ /* 0x000fc4000001161b */
[----:B------:R-:W1:Y:S01]  /*14ca0*/  LDS.128 R44, [R20+0x14400] ;  /* 0x01440000142c7984 */ /* 0x000e620000000c00 */
[----:B------:R-:W-:Y:S02]  /*14cb0*/  SHF.R.U32.HI R33, RZ, 0x10, R33 ;  /* 0x00000010ff217819 */ /* 0x000fe40000011621 */
[----:B------:R-:W-:Y:S02]  /*14cc0*/  PRMT R26, R107, 0x5432, R26 ;  /* 0x000054326b1a7816 */ /* 0x000fe4000000001a */
[----:B------:R-:W-:Y:S02]  /*14cd0*/  PRMT R34, R105, 0x5432, R34 ;  /* 0x0000543269227816 */ /* 0x000fe40000000022 */
[----:B------:R-:W-:Y:S01]  /*14ce0*/  PRMT R35, R108, 0x5432, R35 ;  /* 0x000054326c237816 */ /* 0x000fe20000000023 */
[----:B------:R-:W-:Y:S01]  /*14cf0*/  IMAD.U32 R59, R26, 0x10000, RZ ;  /* 0x000100001a3b7824 */ /* 0x000fe200078e00ff */
[----:B------:R-:W-:Y:S02]  /*14d00*/  PRMT R33, R106, 0x5432, R33 ;  /* 0x000054326a217816 */ /* 0x000fe40000000021 */
[----:B------:R-:W-:Y:S01]  /*14d10*/  LOP3.LUT R21, R21, 0xffff0000, RZ, 0xc0, !PT ;  /* 0xffff000015157812 */ /* 0x000fe200078ec0ff */
[----:B------:R-:W-:Y:S01]  /*14d20*/  IMAD.U32 R58, R35, 0x10000, RZ ;  /* 0x00010000233a7824 */ /* 0x000fe200078e00ff */
[----:B------:R-:W-:Y:S01]  /*14d30*/  PRMT R25, R107, 0x5410, R25 ;  /* 0x000054106b197816 */ /* 0x000fe20000000019 */
[----:B------:R-:W-:Y:S01]  /*14d40*/  IMAD.U32 R60, R33, 0x10000, RZ ;  /* 0x00010000213c7824 */ /* 0x000fe200078e00ff */
[----:B------:R-:W-:-:S02]  /*14d50*/  LOP3.LUT R35, R35, 0xffff0000, RZ, 0xc0, !PT ;  /* 0xffff000023237812 */ /* 0x000fc400078ec0ff */
[----:B------:R-:W-:Y:S02]  /*14d60*/  LOP3.LUT R33, R33, 0xffff0000, RZ, 0xc0, !PT ;  /* 0xffff000021217812 */ /* 0x000fe400078ec0ff */
[----:B------:R-:W-:Y:S02]  /*14d70*/  PRMT R32, R105, 0x5410, R32 ;  /* 0x0000541069207816 */ /* 0x000fe40000000020 */
        /* <DEDUP_REMOVED lines=30> */
[C---:B------:R-:W-:Y:S01]  /*14f60*/  FMUL.FTZ R59, R42.reuse, R24 ;  /* 0x000000182a3b7220 */ /* 0x040fe20000410000 */
[-C--:B------:R-:W-:Y:S01]  /*14f70*/  FMUL.FTZ R51, R42, R21.reuse ;  /* 0x000000152a337220 */ /* 0x080fe20000410000 */
[C---:B------:R-:W-:Y:S01]  /*14f80*/  IMAD.U32 R48, R25.reuse, 0x10000, RZ ;  /* 0x0001000019307824 */ /* 0x040fe200078e00ff */
[----:B------:R-:W-:Y:S01]  /*14f90*/  LOP3.LUT R25, R25, 0xffff0000, RZ, 0xc0, !PT ;  /* 0xffff000019197812 */ /* 0x000fe200078ec0ff */
[----:B------:R-:W-:Y:S01]  /*14fa0*/  FFMA.FTZ R42, R40, R21, -R59 ;  /* 0x00000015282a7223 */ /* 0x000fe2000001083b */
[C---:B------:R-:W-:Y:S01]  /*14fb0*/  FMUL.FTZ R21, R54.reuse, R35 ;  /* 0x0000002336157220 */ /* 0x040fe20000410000 */
[----:B------:R-:W-:Y:S01]  /*14fc0*/  FMUL.FTZ R54, R54, R33 ;  /* 0x0000002136367220 */ /* 0x000fe20000410000 */
[----:B------:R-:W-:-:S02]  /*14fd0*/  IMAD.U32 R56, R32, 0x10000, RZ ;  /* 0x0001000020387824 */ /* 0x000fc400078e00ff */
[----:B------:R-:W-:Y:S01]  /*14fe0*/  FFMA.FTZ R40, R40, R24, R51 ;  /* 0x0000001828287223 */ /* 0x000fe20000010033 */
[C---:B------:R-:W-:Y:S01]  /*14ff0*/  FMUL.FTZ R24, R45.reuse, R48 ;  /* 0x000000302d187220 */ /* 0x040fe20000410000 */
[C---:B------:R-:W-:Y:S01]  /*15000*/  FFMA.FTZ R33, R50.reuse, R33, -R21 ;  /* 0x0000002132217223 */ /* 0x040fe20000010815 */
[----:B------:R-:W-:Y:S01]  /*15010*/  FFMA.FTZ R35, R50, R35, R54 ;  /* 0x0000002332237223 */ /* 0x000fe20000010036 */
[-C--:B------:R-:W-:Y:S01]  /*15020*/  FMUL.FTZ R50, R45, R56.reuse ;  /* 0x000000382d327220 */ /* 0x080fe20000410000 */
[C---:B------:R-:W-:Y:S01]  /*15030*/  FFMA.FTZ R56, R49.reuse, R56, -R24 ;  /* 0x0000003831387223 */ /* 0x040fe20000010818 */
[----:B------:R-:W-:Y:S02]  /*15040*/  LOP3.LUT R32, R32, 0xffff0000, RZ, 0xc0, !PT ;  /* 0xffff000020207812 */ /* 0x000fe400078ec0ff */
        /* <DEDUP_REMOVED lines=20> */
.L_x_2861:
[----:B------:R-:W-:Y:S05]  /*15190*/  BSYNC B2 ;  /* 0x0000000000027941 */ /* 0x000fea0003800000 */
.L_x_2860:
[----:B------:R-:W-:Y:S05]  /*151a0*/  @P1 BRA `(.L_x_2859) ;  /* 0x0000000400c81947 */ /* 0x000fea0003800000 */
[----:B------:R-:W4:Y:S04]  /*151b0*/  LDL R21, [R1+0x128] ;  /* 0x0001280001157983 */ /* 0x000f280000100800 */
[----:B01-3--:R-:W3:Y:S01]  /*151c0*/  LDL R20, [R1+0x138] ;  /* 0x0001380001147983 */ /* 0x00bee20000100800 */
[----:B------:R-:W-:Y:S02]  /*151d0*/  SHF.R.U64 R41, R36, 0x10, R37 ;  /* 0x0000001024297819 */ /* 0x000fe40000001225 */
[----:B------:R-:W-:Y:S02]  /*151e0*/  SHF.R.U64 R40, R38, 0x10, R39 ;  /* 0x0000001026287819 */ /* 0x000fe40000001227 */
[----:B------:R-:W-:Y:S02]  /*151f0*/  SHF.R.U64 R36, R30, 0x10, R31 ;  /* 0x000000101e247819 */ /* 0x000fe4000000121f */
[----:B------:R-:W-:-:S02]  /*15200*/  SHF.R.U32.HI R38, RZ, 0x10, R39 ;  /* 0x00000010ff267819 */ /* 0x000fc40000011627 */
[----:B------:R-:W-:Y:S02]  /*15210*/  SHF.R.U32.HI R30, RZ, 0x10, R31 ;  /* 0x00000010ff1e7819 */ /* 0x000fe4000001161f */
[----:B----4-:R-:W-:Y:S02]  /*15220*/  R2UR UR4, R21 ;  /* 0x00000000150472ca */ /* 0x010fe400000e0000 */
[----:B------:R-:W-:Y:S02]  /*15230*/  SHF.R.S32.HI R21, RZ, 0x1f, R214 ;  /* 0x0000001fff157819 */ /* 0x000fe400000114d6 */
[----:B---3--:R-:W-:Y:S02]  /*15240*/  LEA.HI R3, R3, R20, RZ, 0x1d ;  /* 0x0000001403037211 */ /* 0x008fe400078fe8ff */
[CC--:B------:R-:W-:Y:S02]  /*15250*/  LEA.HI R24, R21.reuse, R214.reuse, RZ, 0x6 ;  /* 0x000000d615187211 */ /* 0x0c0fe400078f30ff */
[----:B------:R-:W-:-:S02]  /*15260*/  LEA.HI R21, R21, R214, RZ, 0x3 ;  /* 0x000000d615157211 */ /* 0x000fc400078f18ff */
[----:B------:R-:W-:Y:S02]  /*15270*/  SHF.R.S32.HI R20, RZ, 0x1f, R3 ;  /* 0x0000001fff147819 */ /* 0x000fe40000011403 */
[----:B------:R-:W-:Y:S02]  /*15280*/  LOP3.LUT R21, R63, 0x38, R21, 0xf8, !PT ;  /* 0x000000383f157812 */ /* 0x000fe400078ef815 */
[----:B------:R-:W-:Y:S01]  /*15290*/  LEA.HI R20, R20, R3, RZ, 0x3 ;  /* 0x0000000314147211 */ /* 0x000fe200078f18ff */
[----:B------:R-:W-:Y:S01]  /*152a0*/  IMAD.SHL.U32 R3, R3, 0x8, RZ ;  /* 0x0000000803037824 */ /* 0x000fe200078e00ff */
[----:B------:R-:W-:-:S03]  /*152b0*/  LOP3.LUT R25, R21, R62, RZ, 0x3c, !PT ;  /* 0x0000003e15197212 */ /* 0x000fc600078e3cff */
[----:B------:R-:W-:Y:S01]  /*152c0*/  IMAD.SHL.U32 R21, R20, 0x400, RZ ;  /* 0x0000040014157824 */ /* 0x000fe200078e00ff */
[----:B------:R-:W-:Y:S01]  /*152d0*/  LOP3.LUT R3, R63, 0x38, R3, 0xf8, !PT ;  /* 0x000000383f037812 */ /* 0x000fe200078ef803 */
[----:B------:R-:W-:-:S03]  /*152e0*/  IMAD.SHL.U32 R24, R24, 0x80, RZ ;  /* 0x0000008018187824 */ /* 0x000fc600078e00ff */
[----:B------:R-:W-:Y:S02]  /*152f0*/  LOP3.LUT R20, R3, R62, RZ, 0x3c, !PT ;  /* 0x0000003e03147212 */ /* 0x000fe400078e3cff */
[----:B------:R-:W-:Y:S02]  /*15300*/  LOP3.LUT R21, R21, 0x7fffe000, RZ, 0xc0, !PT ;  /* 0x7fffe00015157812 */ /* 0x000fe400078ec0ff */
[----:B------:R-:W-:Y:S02]  /*15310*/  LOP3.LUT R24, R24, 0xffffe000, RZ, 0xc0, !PT ;  /* 0xffffe00018187812 */ /* 0x000fe400078ec0ff */
[--C-:B-----5:R-:W-:Y:S02]  /*15320*/  IADD3 R20, R20, R21, R61.reuse ;  /* 0x0000001514147210 */ /* 0x120fe40007ffe03d */
[----:B------:R-:W-:-:S03]  /*15330*/  IADD3 R24, R25, R24, R61 ;  /* 0x0000001819187210 */ /* 0x000fc60007ffe03d */
[----:B------:R-:W-:Y:S01]  /*15340*/  IMAD R20, R20, 0x2, R23 ;  /* 0x0000000214147824 */ /* 0x000fe200078e0217 */
[----:B------:R-:W-:-:S04]  /*15350*/  LEA R3, R24, UR4, 0x1 ;  /* 0x0000000418037c11 */ /* 0x000fc8000f8e08ff */
[----:B------:R-:W0:Y:S04]  /*15360*/  LDS.128 R32, [R20+0x14400] ;  /* 0x0144000014207984 */ /* 0x000e280000000c00 */
[----:B------:R-:W1:Y:S01]  /*15370*/  LDS.128 R24, [R3] ;  /* 0x0000000003187984 */ /* 0x000e620000000c00 */
[----:B------:R-:W-:Y:S02]  /*15380*/  SHF.R.U32.HI R21, RZ, 0x10, R37 ;  /* 0x00000010ff157819 */ /* 0x000fe40000011625 */
[--C-:B------:R-:W-:Y:S02]  /*15390*/  SHF.R.U64 R37, R28, 0x10, R29.reuse ;  /* 0x000000101c257819 */ /* 0x100fe4000000121d */
[----:B------:R-:W-:Y:S02]  /*153a0*/  SHF.R.U32.HI R29, RZ, 0x10, R29 ;  /* 0x00000010ff1d7819 */ /* 0x000fe4000001161d */
[----:B------:R-:W-:-:S02]  /*153b0*/  PRMT R37, R104, 0x5410, R37 ;  /* 0x0000541068257816 */ /* 0x000fc40000000025 */
[----:B------:R-:W-:Y:S02]  /*153c0*/  PRMT R28, R102, 0x5410, R41 ;  /* 0x00005410661c7816 */ /* 0x000fe40000000029 */
[----:B------:R-:W-:Y:S01]  /*153d0*/  PRMT R104, R104, 0x5432, R29 ;  /* 0x0000543268687816 */ /* 0x000fe2000000001d */
[----:B------:R-:W-:Y:S01]  /*153e0*/  IMAD.U32 R45, R37, 0x10000, RZ ;  /* 0x00010000252d7824 */ /* 0x000fe200078e00ff */
[----:B------:R-:W-:Y:S01]  /*153f0*/  PRMT R102, R102, 0x5432, R21 ;  /* 0x0000543266667816 */ /* 0x000fe20000000015 */
[----:B------:R-:W-:Y:S01]  /*15400*/  IMAD.U32 R44, R28, 0x10000, RZ ;  /* 0x000100001c2c7824 */ /* 0x000fe200078e00ff */
[----:B------:R-:W-:Y:S02]  /*15410*/  PRMT R21, R101, 0x5410, R40 ;  /* 0x0000541065157816 */ /* 0x000fe40000000028 */
[----:B------:R-:W-:Y:S02]  /*15420*/  PRMT R29, R103, 0x5410, R36 ;  /* 0x00005410671d7816 */ /* 0x000fe40000000024 */
[----:B------:R-:W-:-:S02]  /*15430*/  PRMT R101, R101, 0x5432, R38 ;  /* 0x0000543265657816 */ /* 0x000fc40000000026 */
[----:B------:R-:W-:Y:S01]  /*15440*/  PRMT R103, R103, 0x5432, R30 ;  /* 0x0000543267677816 */ /* 0x000fe2000000001e */
[----:B------:R-:W-:Y:S02]  /*15450*/  IMAD.U32 R46, R104, 0x10000, RZ ;  /* 0x00010000682e7824 */ /* 0x000fe400078e00ff */
[C---:B0-----:R-:W-:Y:S01]  /*15460*/  IMAD.U32 R39, R32.reuse, 0x10000, RZ ;  /* 0x0001000020277824 */ /* 0x041fe200078e00ff */
[----:B------:R-:W-:Y:S01]  /*15470*/  LOP3.LUT R36, R32, 0xffff0000, RZ, 0xc0, !PT ;  /* 0xffff000020247812 */ /* 0x000fe200078ec0ff */
[----:B------:R-:W-:Y:S02]  /*15480*/  IMAD.U32 R42, R33, 0x10000, RZ ;  /* 0x00010000212a7824 */ /* 0x000fe400078e00ff */
[C---:B-1----:R-:W-:Y:S01]  /*15490*/  IMAD.U32 R38, R24.reuse, 0x10000, RZ ;  /* 0x0001000018267824 */ /* 0x042fe200078e00ff */
[----:B------:R-:W-:Y:S01]  /*154a0*/  LOP3.LUT R30, R24, 0xffff0000, RZ, 0xc0, !PT ;  /* 0xffff0000181e7812 */ /* 0x000fe200078ec0ff */
[C---:B------:R-:W-:Y:S01]  /*154b0*/  IMAD.U32 R41, R25.reuse, 0x10000, RZ ;  /* 0x0001000019297824 */ /* 0x040fe200078e00ff */
[----:B------:R-:W-:Y:S01]  /*154c0*/  LOP3.LUT R31, R25, 0xffff0000, RZ, 0xc0, !PT ;  /* 0xffff0000191f7812 */ /* 0x000fe200078ec0ff */
[C---:B------:R-:W-:Y:S01]  /*154d0*/  IMAD.U32 R25, R26.reuse, 0x10000, RZ ;  /* 0x000100001a197824 */ /* 0x040fe200078e00ff */
[----:B------:R-:W-:Y:S01]  /*154e0*/  LOP3.LUT R24, R26, 0xffff0000, RZ, 0xc0, !PT ;  /* 0xffff00001a187812 */ /* 0x000fe200078ec0ff */
[----:B------:R-:W-:Y:S01]  /*154f0*/  FMUL.FTZ R47, R39, R45 ;  /* 0x0000002d272f7220 */ /* 0x000fe20000410000 */
[C---:B------:R-:W-:Y:S01]  /*15500*/  IMAD.U32 R40, R27.reuse, 0x10000, RZ ;  /* 0x000100001b287824 */ /* 0x040fe200078e00ff */
[----:B------:R-:W-:Y:S01]  /*15510*/  LOP3.LUT R26, R27, 0xffff0000, RZ, 0xc0, !PT ;  /* 0xffff00001b1a7812 */ /* 0x000fe200078ec0ff */
[C---:B------:R-:W-:Y:S01]  /*15520*/  IMAD.U32 R32, R34.reuse, 0x10000, RZ ;  /* 0x0001000022207824 */ /* 0x040fe200078e00ff */
[----:B------:R-:W-:Y:S01]  /*15530*/  LOP3.LUT R27, R34, 0xffff0000, RZ, 0xc0, !PT ;  /* 0xffff0000221b7812 */ /* 0x000fe200078ec0ff */
[----:B------:R-:W-:Y:S01]  /*15540*/  FMUL.FTZ R49, R39, R44 ;  /* 0x0000002c27317220 */ /* 0x000fe20000410000 */
[C---:B------:R-:W-:Y:S01]  /*15550*/  IMAD.U32 R43, R35.reuse, 0x10000, RZ ;  /* 0x00010000232b7824 */ /* 0x040fe200078e00ff */
[----:B------:R-:W-:Y:S01]  /*15560*/  LOP3.LUT R34, R35, 0xffff0000, RZ, 0xc0, !PT ;  /* 0xffff000023227812 */ /* 0x000fe200078ec0ff */
[----:B------:R-:W-:-:S02]  /*15570*/  IMAD.U32 R39, R102, 0x10000, RZ ;  /* 0x0001000066277824 */ /* 0x000fc400078e00ff */
[----:B------:R-:W-:Y:S01]  /*15580*/  FFMA.FTZ R35, R38, R44, -R47 ;  /* 0x0000002c26237223 */ /* 0x000fe2000001082f */
[C---:B------:R-:W-:Y:S01]  /*15590*/  FMUL.FTZ R48, R42.reuse, R46 ;  /* 0x0000002e2a307220 */ /* 0x040fe20000410000 */
[----:B------:R-:W-:Y:S02]  /*155a0*/  IMAD.U32 R47, R103, 0x10000, RZ ;  /* 0x00010000672f7824 */ /* 0x000fe400078e00ff */
[----:B------:R-:W-:Y:S02]  /*155b0*/  IMAD.U32 R44, R101, 0x10000, RZ ;  /* 0x00010000652c7824 */ /* 0x000fe400078e00ff */
[----:B------:R-:W-:Y:S01]  /*155c0*/  FMUL.FTZ R42, R42, R39 ;  /* 0x000000272a2a7220 */ /* 0x000fe20000410000 */
[----:B------:R-:W-:Y:S01]  /*155d0*/  FFMA.FTZ R38, R38, R45, R49 ;  /* 0x0000002d26267223 */ /* 0x000fe20000010031 */
[----:B------:R-:W-:Y:S01]  /*155e0*/  FFMA.FTZ R39, R41, R39, -R48 ;  /* 0x0000002729277223 */ /* 0x000fe20000010830 */
[C---:B------:R-:W-:Y:S01]  /*155f0*/  FMUL.FTZ R49, R43.reuse, R47 ;  /* 0x0000002f2b317220 */ /* 0x040fe20000410000 */
[----:B------:R-:W-:Y:S01]  /*15600*/  FMUL.FTZ R48, R43, R44 ;  /* 0x0000002c2b307220 */ /* 0x000fe20000410000 */
[----:B------:R-:W-:-:S02]  /*15610*/  LOP3.LUT R45, R37, 0xffff0000, RZ, 0xc0, !PT ;  /* 0xffff0000252d7812 */ /* 0x000fc400078ec0ff */
[----:B------:R-:W-:Y:S01]  /*15620*/  LOP3.LUT R43, R28, 0xffff0000, RZ, 0xc0, !PT ;  /* 0xffff00001c2b7812 */ /* 0x000fe200078ec0ff */
[C---:B------:R-:W-:Y:S01]  /*15630*/  FFMA.FTZ R37, R40.reuse, R44, -R49 ;  /* 0x0000002c28257223 */ /* 0x040fe20000010831 */
[----:B------:R-:W-:Y:S01]  /*15640*/  FFMA.FTZ R40, R40, R47, R48 ;  /* 0x0000002f28287223 */ /* 0x000fe20000010030 */
[----:B------:R-:W-:Y:S01]  /*15650*/  FFMA.FTZ R41, R41, R46, R42 ;  /* 0x0000002e29297223 */ /* 0x000fe2000001002a */
[C---:B------:R-:W-:Y:S01]  /*15660*/  FMUL.FTZ R47, R36.reuse, R45 ;  /* 0x0000002d242f7220 */ /* 0x040fe20000410000 */
[-C--:B------:R-:W-:Y:S01]  /*15670*/  FMUL.FTZ R49, R36, R43.reuse ;  /* 0x0000002b24317220 */ /* 0x080fe20000410000 */
[----:B------:R-:W-:Y:S01]  /*15680*/  IMAD.U32 R42, R29, 0x10000, RZ ;  /* 0x000100001d2a7824 */ /* 0x000fe200078e00ff */
[----:B------:R-:W-:Y:S01]  /*15690*/  LOP3.LUT R33, R33, 0xffff0000, RZ, 0xc0, !PT ;  /* 0xffff000021217812 */ /* 0x000fe200078ec0ff */
[----:B------:R-:W-:Y:S01]  /*156a0*/  IMAD.U32 R36, R21, 0x10000, RZ ;  /* 0x0001000015247824 */ /* 0x000fe200078e00ff */
[----:B------:R-:W-:Y:S01]  /*156b0*/  LOP3.LUT R104, R104, 0xffff0000, RZ, 0xc0, !PT ;  /* 0xffff000068687812 */ /* 0x000fe200078ec0ff */
[----:B------:R-:W-:Y:S01]  /*156c0*/  FFMA.FTZ R28, R30, R43, -R47 ;  /* 0x0000002b1e1c7223 */ /* 0x000fe2000001082f */
[----:B------:R-:W-:Y:S01]  /*156d0*/  LOP3.LUT R102, R102, 0xffff0000, RZ, 0xc0, !PT ;  /* 0xffff000066667812 */ /* 0x000fe200078ec0ff */
[----:B------:R-:W-:Y:S01]  /*156e0*/  FFMA.FTZ R49, R30, R45, R49 ;  /* 0x0000002d1e317223 */ /* 0x000fe20000010031 */
[C---:B------:R-:W-:Y:S01]  /*156f0*/  FMUL.FTZ R30, R32.reuse, R42 ;  /* 0x0000002a201e7220 */ /* 0x040fe20000410000 */
[----:B------:R-:W-:Y:S01]  /*15700*/  FMUL.FTZ R32, R32, R36 ;  /* 0x0000002420207220 */ /* 0x000fe20000410000 */
[----:B------:R-:W-:Y:S01]  /*15710*/  LOP3.LUT R29, R29, 0xffff0000, RZ, 0xc0, !PT ;  /* 0xffff00001d1d7812 */ /* 0x000fe200078ec0ff */
[----:B------:R-:W-:Y:S01]  /*15720*/  FMUL.FTZ R44, R33, R104 ;  /* 0x00000068212c7220 */ /* 0x000fe20000410000 */
[----:B------:R-:W-:Y:S01]  /*15730*/  LOP3.LUT R21, R21, 0xffff0000, RZ, 0xc0, !PT ;  /* 0xffff000015157812 */ /* 0x000fe200078ec0ff */
[----:B------:R-:W-:Y:S01]  /*15740*/  FMUL.FTZ R33, R33, R102 ;  /* 0x0000006621217220 */ /* 0x000fe20000410000 */
[----:B------:R-:W-:Y:S01]  /*15750*/  LOP3.LUT R103, R103, 0xffff0000, RZ, 0xc0, !PT ;  /* 0xffff000067677812 */ /* 0x000fe200078ec0ff */
[----:B------:R-:W-:Y:S01]  /*15760*/  FFMA.FTZ R30, R25, R36, -R30 ;  /* 0x00000024191e7223 */ /* 0x000fe2000001081e */
[----:B------:R-:W-:Y:S01]  /*15770*/  LOP3.LUT R101, R101, 0xffff0000, RZ, 0xc0, !PT ;  /* 0xffff000065657812 */ /* 0x000fe200078ec0ff */
[----:B------:R-:W-:Y:S01]  /*15780*/  FFMA.FTZ R32, R25, R42, R32 ;  /* 0x0000002a19207223 */ /* 0x000fe20000010020 */
[----:B------:R-:W-:Y:S01]  /*15790*/  FMUL.FTZ R25, R27, R29 ;  /* 0x0000001d1b197220 */ /* 0x000fe20000410000 */
[C---:B------:R-:W-:Y:S01]  /*157a0*/  FFMA.FTZ R44, R31.reuse, R102, -R44 ;  /* 0x000000661f2c7223 */ /* 0x040fe2000001082c */
[----:B------:R-:W-:Y:S01]  /*157b0*/  FFMA.FTZ R104, R31, R104, R33 ;  /* 0x000000681f687223 */ /* 0x000fe20000010021 */
[----:B------:R-:W-:Y:S01]  /*157c0*/  FMUL.FTZ R36, R27, R21 ;  /* 0x000000151b247220 */ /* 0x000fe20000410000 */
[C---:B------:R-:W-:Y:S01]  /*157d0*/  FMUL.FTZ R31, R34.reuse, R103 ;  /* 0x00000067221f7220 */ /* 0x040fe20000410000 */
[----:B------:R-:W-:Y:S01]  /*157e0*/  FMUL.FTZ R42, R34, R101 ;  /* 0x00000065222a7220 */ /* 0x000fe20000410000 */
[C---:B------:R-:W-:Y:S01]  /*157f0*/  FFMA.FTZ R21, R24.reuse, R21, -R25 ;  /* 0x0000001518157223 */ /* 0x040fe20000010819 */
[----:B------:R-:W-:Y:S01]  /*15800*/  FFMA.FTZ R27, R24, R29, R36 ;  /* 0x0000001d181b7223 */ /* 0x000fe20000010024 */
[C---:B------:R-:W-:Y:S01]  /*15810*/  FFMA.FTZ R34, R26.reuse, R101, -R31 ;  /* 0x000000651a227223 */ /* 0x040fe2000001081f */
[----:B------:R-:W-:-:S02]  /*15820*/  FFMA.FTZ R31, R26, R103, R42 ;  /* 0x000000671a1f7223 */ /* 0x000fc4000001002a */
        /* <DEDUP_REMOVED lines=8> */
[----:B------:R4:W-:Y:S04]  /*158b0*/  STS.128 [R3], R24 ;  /* 0x0000001803007388 */ /* 0x0009e80000000c00 */
[----:B------:R4:W-:Y:S02]  /*158c0*/  STS.128 [R20+0x14400], R28 ;  /* 0x0144001c14007388 */ /* 0x0009e40000000c00 */
.L_x_2859:
[----:B------:R-:W-:Y:S05]  /*158d0*/  BSYNC B1 ;  /* 0x0000000000017941 */ /* 0x000fea0003800000 */
.L_x_2858:
[----:B----4-:R-:W-:-:S05]  /*158e0*/  VIADD R3, R225, 0x60 ;  /* 0x00000060e1037836 */ /* 0x010fca0000000000 */
[----:B------:R-:W-:-:S13]  /*158f0*/  ISETP.GE.AND P0, PT, R3, R0, PT ;  /* 0x000000000300720c */ /* 0x000fda0003f06270 */
[----:B------:R-:W-:Y:S05]  /*15900*/  @P0 BRA `(.L_x_2829) ;  /* 0x0000000c00c80947 */ /* 0x000fea0003800000 */
[----:B------:R4:W5:Y:S01]  /*15910*/  LDL R45, [R1+0x128] ;  /* 0x00012800012d7983 */ /* 0x0009620000100800 */
[----:B------:R-:W0:Y:S01]  /*15920*/  LDC R21, c[0x0][0x3f4] ;  /* 0x0000fd00ff157b82 */ /* 0x000e220000000800 */
[----:B------:R-:W-:Y:S01]  /*15930*/  BSSY B1, `(.L_x_2862) ;  /* 0x0000076000017945 */ /* 0x000fe20003800000 */
[-C--:B0-----:R-:W-:Y:S02]  /*15940*/  ISETP.GE.AND P0, PT, R16, R21.reuse, PT ;  /* 0x000000151000720c */ /* 0x081fe40003f06270 */
[----:B------:R-:W-:-:S11]  /*15950*/  ISETP.GE.AND P1, PT, R214, R21, PT ;  /* 0x00000015d600720c */ /* 0x000fd60003f26270 */
[----:B----4-:R-:W-:Y:S05]  /*15960*/  @P0 BRA `(.L_x_2863) ;  /* 0x0000000400c80947 */ /* 0x010fea0003800000 */
[----:B---3--:R-:W3:Y:S01]  /*15970*/  LDL R24, [R1+0x8c] ;  /* 0x00008c0001187983 */ /* 0x008ee20000100800 */
[----:B-1----:R-:W-:Y:S02]  /*15980*/  SHF.R.S32.HI R20, RZ, 0x1f, R3 ;  /* 0x0000001fff147819 */ /* 0x002fe40000011403 */
[----:B-----5:R-:W-:Y:S02]  /*15990*/  R2UR UR4, R45 ;  /* 0x000000002d0472ca */ /* 0x020fe400000e0000 */
[----:B------:R-:W-:Y:S02]  /*159a0*/  LEA.HI R20, R20, R3, RZ, 0x3 ;  /* 0x0000000314147211 */ /* 0x000fe400078f18ff */
[----:B------:R-:W-:Y:S02]  /*159b0*/  SHF.R.U64 R41, R72, 0x10, R73 ;  /* 0x0000001048297819 */ /* 0x000fe40000001249 */
[----:B------:R-:W-:Y:S01]  /*159c0*/  SHF.R.U64 R33, R8, 0x10, R9 ;  /* 0x0000001008217819 */ /* 0x000fe20000001209 */
[----:B------:R-:W-:Y:S01]  /*159d0*/  IMAD.SHL.U32 R20, R20, 0x40, RZ ;  /* 0x0000004014147824 */ /* 0x000fe200078e00ff */
[----:B------:R-:W-:-:S02]  /*159e0*/  SHF.R.U64 R8, R10, 0x10, R11 ;  /* 0x000000100a087819 */ /* 0x000fc4000000120b */
[----:B------:R-:W-:Y:S02]  /*159f0*/  SHF.R.U32.HI R32, RZ, 0x10, R11 ;  /* 0x00000010ff207819 */ /* 0x000fe4000001160b */
[----:B------:R-:W-:Y:S02]  /*15a00*/  PRMT R41, R100, 0x5410, R41 ;  /* 0x0000541064297816 */ /* 0x000fe40000000029 */
[----:B------:R-:W-:Y:S02]  /*15a10*/  PRMT R40, R98, 0x5410, R33 ;  /* 0x0000541062287816 */ /* 0x000fe40000000021 */
[----:B------:R-:W-:Y:S01]  /*15a20*/  PRMT R8, R97, 0x5410, R8 ;  /* 0x0000541061087816 */ /* 0x000fe20000000008 */
[----:B------:R-:W-:Y:S01]  /*15a30*/  IMAD.U32 R44, R41, 0x10000, RZ ;  /* 0x00010000292c7824 */ /* 0x000fe200078e00ff */
[----:B------:R-:W-:Y:S01]  /*15a40*/  PRMT R97, R97, 0x5432, R32 ;  /* 0x0000543261617816 */ /* 0x000fe20000000020 */
[----:B------:R-:W-:Y:S01]  /*15a50*/  IMAD.U32 R42, R40, 0x10000, RZ ;  /* 0x00010000282a7824 */ /* 0x000fe200078e00ff */
[----:B------:R-:W-:-:S02]  /*15a60*/  SHF.R.U32.HI R73, RZ, 0x10, R73 ;  /* 0x00000010ff497819 */ /* 0x000fc40000011649 */
[----:B------:R-:W-:Y:S02]  /*15a70*/  SHF.R.U32.HI R9, RZ, 0x10, R9 ;  /* 0x00000010ff097819 */ /* 0x000fe40000011609 */
[--C-:B------:R-:W-:Y:S02]  /*15a80*/  SHF.R.U64 R10, R74, 0x10, R75.reuse ;  /* 0x000000104a0a7819 */ /* 0x100fe4000000124b */
[----:B------:R-:W-:Y:S02]  /*15a90*/  LOP3.LUT R41, R41, 0xffff0000, RZ, 0xc0, !PT ;  /* 0xffff000029297812 */ /* 0x000fe400078ec0ff */
[----:B------:R-:W-:Y:S02]  /*15aa0*/  SHF.R.U32.HI R74, RZ, 0x10, R75 ;  /* 0x00000010ff4a7819 */ /* 0x000fe4000001164b */
[----:B------:R-:W-:Y:S02]  /*15ab0*/  PRMT R100, R100, 0x5432, R73 ;  /* 0x0000543264647816 */ /* 0x000fe40000000049 */
[----:B------:R-:W-:-:S02]  /*15ac0*/  PRMT R98, R98, 0x5432, R9 ;  /* 0x0000543262627816 */ /* 0x000fc40000000009 */
[C---:B------:R-:W-:Y:S02]  /*15ad0*/  PRMT R11, R99.reuse, 0x5410, R10 ;  /* 0x00005410630b7816 */ /* 0x040fe4000000000a */
[----:B------:R-:W-:Y:S02]  /*15ae0*/  PRMT R99, R99, 0x5432, R74 ;  /* 0x0000543263637816 */ /* 0x000fe4000000004a */
[----:B---3--:R-:W-:Y:S01]  /*15af0*/  LEA.HI R0, R21, R24, RZ, 0x1d ;  /* 0x0000001815007211 */ /* 0x008fe200078fe8ff */
[----:B------:R-:W-:-:S03]  /*15b00*/  IMAD.SHL.U32 R24, R3, 0x40, RZ ;  /* 0x0000004003187824 */ /* 0x000fc600078e00ff */
[----:B------:R-:W-:Y:S02]  /*15b10*/  SHF.R.S32.HI R25, RZ, 0x1f, R0 ;  /* 0x0000001fff197819 */ /* 0x000fe40000011400 */
[----:B------:R-:W-:Y:S02]  /*15b20*/  LOP3.LUT R27, R24, 0x1c0, RZ, 0xc0, !PT ;  /* 0x000001c0181b7812 */ /* 0x000fe400078ec0ff */
[----:B------:R-:W-:Y:S01]  /*15b30*/  LEA.HI R25, R25, R0, RZ, 0x3 ;  /* 0x0000000019197211 */ /* 0x000fe200078f18ff */
[----:B------:R-:W-:Y:S01]  /*15b40*/  IMAD.SHL.U32 R0, R0, 0x8, RZ ;  /* 0x0000000800007824 */ /* 0x000fe200078e00ff */
[----:B------:R-:W-:Y:S02]  /*15b50*/  SHF.R.U32.HI R29, RZ, 0x3, R27 ;  /* 0x00000003ff1d7819 */ /* 0x000fe4000001161b */
[----:B------:R-:W-:Y:S01]  /*15b60*/  LOP3.LUT R24, R20, 0xfffffe00, RZ, 0xc0, !PT ;  /* 0xfffffe0014187812 */ /* 0x000fe200078ec0ff */
[----:B------:R-:W-:Y:S01]  /*15b70*/  IMAD.SHL.U32 R25, R25, 0x400, RZ ;  /* 0x0000040019197824 */ /* 0x000fe200078e00ff */
[----:B------:R-:W-:-:S02]  /*15b80*/  LOP3.LUT R0, R27, 0x38, R0, 0xf8, !PT ;  /* 0x000000381b007812 */ /* 0x000fc400078ef800 */
[----:B------:R-:W-:Y:S02]  /*15b90*/  LOP3.LUT R26, R27, 0x38, R16, 0xf8, !PT ;  /* 0x000000381b1a7812 */ /* 0x000fe400078ef810 */
[----:B------:R-:W-:Y:S02]  /*15ba0*/  LOP3.LUT R20, R0, R29, RZ, 0x3c, !PT ;  /* 0x0000001d00147212 */ /* 0x000fe400078e3cff */
[----:B------:R-:W-:Y:S02]  /*15bb0*/  LOP3.LUT R25, R25, 0x7fffe000, RZ, 0xc0, !PT ;  /* 0x7fffe00019197812 */ /* 0x000fe400078ec0ff */
[----:B------:R-:W-:Y:S02]  /*15bc0*/  LOP3.LUT R26, R24, R26, R29, 0xf6, !PT ;  /* 0x0000001a181a7212 */ /* 0x000fe400078ef61d */
[----:B------:R-:W-:Y:S02]  /*15bd0*/  IADD3 R20, R20, R25, R24 ;  /* 0x0000001914147210 */ /* 0x000fe40007ffe018 */
[----:B------:R-:W-:-:S03]  /*15be0*/  LEA R0, R26, UR4, 0x1 ;  /* 0x000000041a007c11 */ /* 0x000fc6000f8e08ff */
[----:B------:R-:W-:Y:S02]  /*15bf0*/  IMAD R20, R20, 0x2, R23 ;  /* 0x0000000214147824 */ /* 0x000fe400078e0217 */
[----:B------:R-:W0:Y:S04]  /*15c00*/  LDS.128 R24, [R0] ;  /* 0x0000000000187984 */ /* 0x000e280000000c00 */
[----:B------:R-:W1:Y:S01]  /*15c10*/  LDS.128 R28, [R20+0x14400] ;  /* 0x01440000141c7984 */ /* 0x000e620000000c00 */
[C---:B0-----:R-:W-:Y:S01]  /*15c20*/  IMAD.U32 R35, R25.reuse, 0x10000, RZ ;  /* 0x0001000019237824 */ /* 0x041fe200078e00ff */
        /* <DEDUP_REMOVED lines=8> */
[----:B------:R-:W-:Y:S01]  /*15cb0*/  FMUL.FTZ R46, R25, R44 ;  /* 0x0000002c192e7220 */ /* 0x000fe20000410000 */
[----:B------:R-:W-:Y:S01]  /*15cc0*/  LOP3.LUT R30, R31, 0xffff0000, RZ, 0xc0, !PT ;  /* 0xffff00001f1e7812 */ /* 0x000fe200078ec0ff */
[-C--:B------:R-:W-:Y:S01]  /*15cd0*/  FMUL.FTZ R48, R25, R42.reuse ;  /* 0x0000002a19307220 */ /* 0x080fe20000410000 */
[----:B------:R-:W-:Y:S01]  /*15ce0*/  LOP3.LUT R31, R40, 0xffff0000, RZ, 0xc0, !PT ;  /* 0xffff0000281f7812 */ /* 0x000fe200078ec0ff */
[C---:B------:R-:W-:Y:S01]  /*15cf0*/  IMAD.U32 R10, R26.reuse, 0x10000, RZ ;  /* 0x000100001a0a7824 */ /* 0x040fe200078e00ff */
[----:B------:R-:W-:Y:S01]  /*15d00*/  LOP3.LUT R9, R26, 0xffff0000, RZ, 0xc0, !PT ;  /* 0xffff00001a097812 */ /* 0x000fe200078ec0ff */
[----:B------:R-:W-:Y:S01]  /*15d10*/  FMUL.FTZ R43, R28, R41 ;  /* 0x000000291c2b7220 */ /* 0x000fe20000410000 */
[C---:B------:R-:W-:Y:S01]  /*15d20*/  IMAD.U32 R36, R27.reuse, 0x10000, RZ ;  /* 0x000100001b247824 */ /* 0x040fe200078e00ff */
[----:B------:R-:W-:Y:S01]  /*15d30*/  LOP3.LUT R26, R27, 0xffff0000, RZ, 0xc0, !PT ;  /* 0xffff00001b1a7812 */ /* 0x000fe200078ec0ff */
[----:B------:R-:W-:Y:S01]  /*15d40*/  FFMA.FTZ R25, R33, R42, -R46 ;  /* 0x0000002a21197223 */ /* 0x000fe2000001082e */
[----:B------:R-:W-:-:S02]  /*15d50*/  IMAD.U32 R37, R29, 0x10000, RZ ;  /* 0x000100001d257824 */ /* 0x000fc400078e00ff */
[----:B------:R-:W-:Y:S01]  /*15d60*/  FFMA.FTZ R27, R33, R44, R48 ;  /* 0x0000002c211b7223 */ /* 0x000fe20000010030 */
[----:B------:R-:W-:Y:S02]  /*15d70*/  IMAD.U32 R42, R100, 0x10000, RZ ;  /* 0x00010000642a7824 */ /* 0x000fe400078e00ff */
[-C--:B------:R-:W-:Y:S01]  /*15d80*/  FMUL.FTZ R33, R28, R31.reuse ;  /* 0x0000001f1c217220 */ /* 0x080fe20000410000 */
[----:B------:R-:W-:Y:S02]  /*15d90*/  IMAD.U32 R40, R98, 0x10000, RZ ;  /* 0x0001000062287824 */ /* 0x000fe400078e00ff */
[----:B------:R-:W-:Y:S01]  /*15da0*/  FFMA.FTZ R28, R34, R31, -R43 ;  /* 0x0000001f221c7223 */ /* 0x000fe2000001082b */
[----:B------:R-:W-:Y:S02]  /*15db0*/  IMAD.U32 R43, R99, 0x10000, RZ ;  /* 0x00010000632b7824 */ /* 0x000fe400078e00ff */
[----:B------:R-:W-:Y:S01]  /*15dc0*/  FMUL.FTZ R44, R37, R42 ;  /* 0x0000002a252c7220 */ /* 0x000fe20000410000 */
[----:B------:R-:W-:Y:S01]  /*15dd0*/  LOP3.LUT R29, R29, 0xffff0000, RZ, 0xc0, !PT ;  /* 0xffff00001d1d7812 */ /* 0x000fe200078ec0ff */
[----:B------:R-:W-:Y:S01]  /*15de0*/  FMUL.FTZ R37, R37, R40 ;  /* 0x0000002825257220 */ /* 0x000fe20000410000 */
[----:B------:R-:W-:Y:S01]  /*15df0*/  LOP3.LUT R100, R100, 0xffff0000, RZ, 0xc0, !PT ;  /* 0xffff000064647812 */ /* 0x000fe200078ec0ff */
[----:B------:R-:W-:Y:S01]  /*15e00*/  FFMA.FTZ R34, R34, R41, R33 ;  /* 0x0000002922227223 */ /* 0x000fe20000010021 */
[----:B------:R-:W-:Y:S01]  /*15e10*/  LOP3.LUT R98, R98, 0xffff0000, RZ, 0xc0, !PT ;  /* 0xffff000062627812 */ /* 0x000fe200078ec0ff */
[----:B------:R-:W-:-:S02]  /*15e20*/  IMAD.U32 R31, R97, 0x10000, RZ ;  /* 0x00010000611f7824 */ /* 0x000fc400078e00ff */
[----:B------:R-:W-:Y:S01]  /*15e30*/  FMUL.FTZ R33, R39, R43 ;  /* 0x0000002b27217220 */ /* 0x000fe20000410000 */
[C---:B------:R-:W-:Y:S01]  /*15e40*/  FFMA.FTZ R44, R35.reuse, R40, -R44 ;  /* 0x00000028232c7223 */ /* 0x040fe2000001082c */
[----:B------:R-:W-:Y:S01]  /*15e50*/  FFMA.FTZ R37, R35, R42, R37 ;  /* 0x0000002a23257223 */ /* 0x000fe20000010025 */
[----:B------:R-:W-:Y:S01]  /*15e60*/  FMUL.FTZ R35, R29, R100 ;  /* 0x000000641d237220 */ /* 0x000fe20000410000 */
[-C--:B------:R-:W-:Y:S01]  /*15e70*/  FMUL.FTZ R39, R39, R31.reuse ;  /* 0x0000001f27277220 */ /* 0x080fe20000410000 */
[----:B------:R-:W-:Y:S01]  /*15e80*/  FFMA.FTZ R40, R36, R31, -R33 ;  /* 0x0000001f24287223 */ /* 0x000fe20000010821 */
[-C--:B------:R-:W-:Y:S01]  /*15e90*/  FMUL.FTZ R29, R29, R98.reuse ;  /* 0x000000621d1d7220 */ /* 0x080fe20000410000 */
[----:B------:R-:W-:Y:S02]  /*15ea0*/  IMAD.U32 R33, R11, 0x10000, RZ ;  /* 0x000100000b217824 */ /* 0x000fe400078e00ff */
[----:B------:R-:W-:Y:S01]  /*15eb0*/  FFMA.FTZ R35, R32, R98, -R35 ;  /* 0x0000006220237223 */ /* 0x000fe20000010823 */
[----:B------:R-:W-:-:S02]  /*15ec0*/  IMAD.U32 R31, R8, 0x10000, RZ ;  /* 0x00010000081f7824 */ /* 0x000fc400078e00ff */
        /* <DEDUP_REMOVED lines=14> */
[C---:B------:R-:W-:Y:S01]  /*15fb0*/  FFMA.FTZ R30, R9.reuse, R11, R24 ;  /* 0x0000000b091e7223 */ /* 0x040fe20000010018 */
[----:B------:R-:W-:Y:S01]  /*15fc0*/  FFMA.FTZ R10, R9, R8, -R10 ;  /* 0x00000008090a7223 */ /* 0x000fe2000001080a */
        /* <DEDUP_REMOVED lines=9> */
[----:B------:R0:W-:Y:S01]  /*16060*/  STS.128 [R0], R8 ;  /* 0x0000000800007388 */ /* 0x0001e20000000c00 */
[----:B------:R-:W-:-:S05]  /*16070*/  F2FP.BF16.F32.PACK_AB R27, R99, R36 ;  /* 0x00000024631b723e */ /* 0x000fca00000010ff */
[----:B------:R0:W-:Y:S02]  /*16080*/  STS.128 [R20+0x14400], R24 ;  /* 0x0144001814007388 */ /* 0x0001e40000000c00 */
.L_x_2863:
[----:B------:R-:W-:Y:S05]  /*16090*/  BSYNC B1 ;  /* 0x0000000000017941 */ /* 0x000fea0003800000 */
.L_x_2862:
[----:B------:R-:W-:Y:S05]  /*160a0*/  @P1 BRA `(.L_x_2829) ;  /* 0x0000000400e01947 */ /* 0x000fea0003800000 */
[----:B0-----:R-:W4:Y:S01]  /*160b0*/  LDL R9, [R1+0x138] ;  /* 0x0001380001097983 */ /* 0x001f220000100800 */
[----:B------:R-:W-:Y:S01]  /*160c0*/  SHF.R.S32.HI R0, RZ, 0x1f, R3 ;  /* 0x0000001fff007819 */ /* 0x000fe20000011403 */
[----:B------:R-:W-:Y:S01]  /*160d0*/  IMAD.SHL.U32 R8, R3, 0x40, RZ ;  /* 0x0000004003087824 */ /* 0x000fe200078e00ff */
[----:B------:R-:W-:Y:S02]  /*160e0*/  SHF.R.S32.HI R11, RZ, 0x1f, R214 ;  /* 0x0000001fff0b7819 */ /* 0x000fe400000114d6 */
[----:B------:R-:W-:Y:S02]  /*160f0*/  LEA.HI R3, R0, R3, RZ, 0x3 ;  /* 0x0000000300037211 */ /* 0x000fe400078f18ff */
[CC--:B-1-3--:R-:W-:Y:S02]  /*16100*/  LEA.HI R20, R11.reuse, R214.reuse, RZ, 0x6 ;  /* 0x000000d60b147211 */ /* 0x0cafe400078f30ff */
[----:B------:R-:W-:Y:S02]  /*16110*/  LEA.HI R10, R11, R214, RZ, 0x3 ;  /* 0x000000d60b0a7211 */ /* 0x000fe400078f18ff */
[----:B-----5:R-:W-:Y:S01]  /*16120*/  R2UR UR4, R45 ;  /* 0x000000002d0472ca */ /* 0x020fe200000e0000 */
[----:B------:R-:W-:Y:S01]  /*16130*/  IMAD.SHL.U32 R24, R20, 0x80, RZ ;  /* 0x0000008014187824 */ /* 0x000fe200078e00ff */
[----:B------:R-:W-:-:S02]  /*16140*/  SHF.R.U64 R28, R4, 0x10, R5 ;  /* 0x00000010041c7819 */ /* 0x000fc40000001205 */
[----:B------:R-:W-:Y:S02]  /*16150*/  SHF.R.U32.HI R4, RZ, 0x10, R5 ;  /* 0x00000010ff047819 */ /* 0x000fe40000011605 */
[----:B------:R-:W-:Y:S02]  /*16160*/  SHF.R.U64 R5, R14, 0x10, R15 ;  /* 0x000000100e057819 */ /* 0x000fe4000000120f */
[----:B------:R-:W-:Y:S02]  /*16170*/  SHF.R.U64 R29, R6, 0x10, R7 ;  /* 0x00000010061d7819 */ /* 0x000fe40000001207 */
[----:B------:R-:W-:Y:S02]  /*16180*/  SHF.R.U64 R30, R12, 0x10, R13 ;  /* 0x000000100c1e7819 */ /* 0x000fe4000000120d */
[----:B------:R-:W-:Y:S02]  /*16190*/  SHF.R.U32.HI R7, RZ, 0x10, R7 ;  /* 0x00000010ff077819 */ /* 0x000fe40000011607 */
[----:B------:R-:W-:-:S02]  /*161a0*/  SHF.R.U32.HI R12, RZ, 0x10, R13 ;  /* 0x00000010ff0c7819 */ /* 0x000fc4000001160d */
[C---:B------:R-:W-:Y:S02]  /*161b0*/  PRMT R28, R87.reuse, 0x5410, R28 ;  /* 0x00005410571c7816 */ /* 0x040fe4000000001c */
[----:B------:R-:W-:Y:S02]  /*161c0*/  PRMT R87, R87, 0x5432, R4 ;  /* 0x0000543257577816 */ /* 0x000fe40000000004 */
[----:B------:R-:W-:Y:S02]  /*161d0*/  PRMT R32, R88, 0x5410, R5 ;  /* 0x0000541058207816 */ /* 0x000fe40000000005 */
[C---:B------:R-:W-:Y:S02]  /*161e0*/  PRMT R29, R86.reuse, 0x5410, R29 ;  /* 0x00005410561d7816 */ /* 0x040fe4000000001d */
[----:B------:R-:W-:Y:S02]  /*161f0*/  PRMT R30, R89, 0x5410, R30 ;  /* 0x00005410591e7816 */ /* 0x000fe4000000001e */
[----:B------:R-:W-:-:S02]  /*16200*/  PRMT R86, R86, 0x5432, R7 ;  /* 0x0000543256567816 */ /* 0x000fc40000000007 */
[----:B------:R-:W-:Y:S01]  /*16210*/  PRMT R89, R89, 0x5432, R12 ;  /* 0x0000543259597816 */ /* 0x000fe2000000000c */
[C---:B------:R-:W-:Y:S01]  /*16220*/  IMAD.U32 R31, R30.reuse, 0x10000, RZ ;  /* 0x000100001e1f7824 */ /* 0x040fe200078e00ff */
[----:B------:R-:W-:Y:S02]  /*16230*/  SHF.R.U32.HI R15, RZ, 0x10, R15 ;  /* 0x00000010ff0f7819 */ /* 0x000fe4000001160f */
[----:B------:R-:W-:Y:S02]  /*16240*/  LOP3.LUT R30, R30, 0xffff0000, RZ, 0xc0, !PT ;  /* 0xffff00001e1e7812 */ /* 0x000fe400078ec0ff */
[----:B------:R-:W-:Y:S02]  /*16250*/  PRMT R88, R88, 0x5432, R15 ;  /* 0x0000543258587816 */ /* 0x000fe4000000000f */
[----:B----4-:R-:W-:Y:S02]  /*16260*/  LEA.HI R21, R21, R9, RZ, 0x1d ;  /* 0x0000000915157211 */ /* 0x010fe400078fe8ff */
[----:B------:R-:W-:Y:S01]  /*16270*/  LOP3.LUT R9, R8, 0x1c0, RZ, 0xc0, !PT ;  /* 0x000001c008097812 */ /* 0x000fe200078ec0ff */
[----:B------:R-:W-:Y:S01]  /*16280*/  IMAD.SHL.U32 R8, R3, 0x40, RZ ;  /* 0x0000004003087824 */ /* 0x000fe200078e00ff */
[----:B------:R-:W-:-:S02]  /*16290*/  SHF.R.S32.HI R0, RZ, 0x1f, R21 ;  /* 0x0000001fff007819 */ /* 0x000fc40000011415 */
[----:B------:R-:W-:Y:S02]  /*162a0*/  LOP3.LUT R10, R9, 0x38, R10, 0xf8, !PT ;  /* 0x00000038090a7812 */ /* 0x000fe400078ef80a */
[----:B------:R-:W-:Y:S01]  /*162b0*/  LEA.HI R3, R0, R21, RZ, 0x3 ;  /* 0x0000001500037211 */ /* 0x000fe200078f18ff */
[----:B------:R-:W-:Y:S01]  /*162c0*/  IMAD.SHL.U32 R0, R21, 0x8, RZ ;  /* 0x0000000815007824 */ /* 0x000fe200078e00ff */
[----:B------:R-:W-:Y:S02]  /*162d0*/  SHF.R.U32.HI R11, RZ, 0x3, R9 ;  /* 0x00000003ff0b7819 */ /* 0x000fe40000011609 */
[----:B------:R-:W-:Y:S01]  /*162e0*/  LOP3.LUT R20, R8, 0xfffffe00, RZ, 0xc0, !PT ;  /* 0xfffffe0008147812 */ /* 0x000fe200078ec0ff */
[----:B------:R-:W-:Y:S01]  /*162f0*/  IMAD.SHL.U32 R8, R3, 0x400, RZ ;  /* 0x0000040003087824 */ /* 0x000fe200078e00ff */
[----:B------:R-:W-:Y:S02]  /*16300*/  LOP3.LUT R0, R9, 0x38, R0, 0xf8, !PT ;  /* 0x0000003809007812 */ /* 0x000fe400078ef800 */
[----:B------:R-:W-:-:S02]  /*16310*/  LOP3.LUT R21, R24, 0xffffe000, RZ, 0xc0, !PT ;  /* 0xffffe00018157812 */ /* 0x000fc400078ec0ff */
[-C--:B------:R-:W-:Y:S02]  /*16320*/  LOP3.LUT R10, R10, R11.reuse, RZ, 0x3c, !PT ;  /* 0x0000000b0a0a7212 */ /* 0x080fe400078e3cff */
[----:B------:R-:W-:Y:S02]  /*16330*/  LOP3.LUT R3, R0, R11, RZ, 0x3c, !PT ;  /* 0x0000000b00037212 */ /* 0x000fe400078e3cff */
[----:B------:R-:W-:Y:S02]  /*16340*/  LOP3.LUT R8, R8, 0x7fffe000, RZ, 0xc0, !PT ;  /* 0x7fffe00008087812 */ /* 0x000fe400078ec0ff */
[--C-:B------:R-:W-:Y:S02]  /*16350*/  IADD3 R10, R10, R21, R20.reuse ;  /* 0x000000150a0a7210 */ /* 0x100fe40007ffe014 */
        /* <DEDUP_REMOVED lines=20> */
[----:B------:R-:W-:Y:S01]  /*164a0*/  FMUL.FTZ R34, R13, R30 ;  /* 0x0000001e0d227220 */ /* 0x000fe20000410000 */
[-C--:B------:R-:W-:Y:S01]  /*164b0*/  FMUL.FTZ R11, R11, R25.reuse ;  /* 0x000000190b0b7220 */ /* 0x080fe20000410000 */
[----:B------:R-:W-:Y:S01]  /*164c0*/  FFMA.FTZ R33, R4, R25, -R33 ;  /* 0x0000001904217223 */ /* 0x000fe20000010821 */
[----:B------:R-:W-:Y:S01]  /*164d0*/  IMAD.U32 R25, R89, 0x10000, RZ ;  /* 0x0001000059197824 */ /* 0x000fe200078e00ff */
[----:B------:R-:W-:Y:S01]  /*164e0*/  LOP3.LUT R20, R26, 0xffff0000, RZ, 0xc0, !PT ;  /* 0xffff00001a147812 */ /* 0x000fe200078ec0ff */
[----:B------:R-:W-:Y:S01]  /*164f0*/  FFMA.FTZ R31, R4, R31, R11 ;  /* 0x0000001f041f7223 */ /* 0x000fe2000001000b */
[-C--:B------:R-:W-:Y:S01]  /*16500*/  FMUL.FTZ R4, R13, R28.reuse ;  /* 0x0000001c0d047220 */ /* 0x080fe20000410000 */
[----:B------:R-:W-:Y:S02]  /*16510*/  IMAD.U32 R21, R27, 0x10000, RZ ;  /* 0x000100001b157824 */ /* 0x000fe400078e00ff */
[----:B------:R-:W-:Y:S01]  /*16520*/  FFMA.FTZ R34, R5, R28, -R34 ;  /* 0x0000001c05227223 */ /* 0x000fe20000010822 */
[----:B------:R-:W-:Y:S01]  /*16530*/  IMAD.U32 R15, R26, 0x10000, RZ ;  /* 0x000100001a0f7824 */ /* 0x000fe200078e00ff */
[----:B------:R-:W-:Y:S01]  /*16540*/  LOP3.LUT R26, R27, 0xffff0000, RZ, 0xc0, !PT ;  /* 0xffff00001b1a7812 */ /* 0x000fe200078ec0ff */
[----:B------:R-:W-:-:S02]  /*16550*/  IMAD.U32 R11, R87, 0x10000, RZ ;  /* 0x00010000570b7824 */ /* 0x000fc400078e00ff */
[----:B------:R-:W-:Y:S01]  /*16560*/  FMUL.FTZ R27, R14, R25 ;  /* 0x000000190e1b7220 */ /* 0x000fe20000410000 */
[----:B------:R-:W-:Y:S02]  /*16570*/  IMAD.U32 R13, R88, 0x10000, RZ ;  /* 0x00010000580d7824 */ /* 0x000fe400078e00ff */
[----:B------:R-:W-:Y:S01]  /*16580*/  FFMA.FTZ R30, R5, R30, R4 ;  /* 0x0000001e051e7223 */ /* 0x000fe20000010004 */
[----:B------:R-:W-:Y:S02]  /*16590*/  IMAD.U32 R4, R86, 0x10000, RZ ;  /* 0x0001000056047824 */ /* 0x000fe400078e00ff */
[----:B------:R-:W-:Y:S01]  /*165a0*/  FMUL.FTZ R14, R14, R11 ;  /* 0x0000000b0e0e7220 */ /* 0x000fe20000410000 */
[----:B------:R-:W-:Y:S01]  /*165b0*/  FMUL.FTZ R5, R21, R13 ;  /* 0x0000000d15057220 */ /* 0x000fe20000410000 */
[----:B------:R-:W-:Y:S01]  /*165c0*/  LOP3.LUT R89, R89, 0xffff0000, RZ, 0xc0, !PT ;  /* 0xffff000059597812 */ /* 0x000fe200078ec0ff */
[C---:B------:R-:W-:Y:S01]  /*165d0*/  FFMA.FTZ R27, R6.reuse, R11, -R27 ;  /* 0x0000000b061b7223 */ /* 0x040fe2000001081b */
[----:B------:R-:W-:Y:S01]  /*165e0*/  LOP3.LUT R87, R87, 0xffff0000, RZ, 0xc0, !PT ;  /* 0xffff000057577812 */ /* 0x000fe200078ec0ff */
[-C--:B------:R-:W-:Y:S01]  /*165f0*/  FMUL.FTZ R11, R21, R4.reuse ;  /* 0x00000004150b7220 */ /* 0x080fe20000410000 */
[----:B------:R-:W-:Y:S01]  /*16600*/  FFMA.FTZ R14, R6, R25, R14 ;  /* 0x00000019060e7223 */ /* 0x000fe2000001000e */
[----:B------:R-:W-:Y:S01]  /*16610*/  FFMA.FTZ R21, R12, R4, -R5 ;  /* 0x000000040c157223 */ /* 0x000fe20000010805 */
[----:B------:R-:W-:-:S02]  /*16620*/  IMAD.U32 R6, R32, 0x10000, RZ ;  /* 0x0001000020067824 */ /* 0x000fc400078e00ff */
[C---:B------:R-:W-:Y:S01]  /*16630*/  FMUL.FTZ R5, R24.reuse, R89 ;  /* 0x0000005918057220 */ /* 0x040fe20000410000 */
[C---:B------:R-:W-:Y:S02]  /*16640*/  IMAD.U32 R4, R29.reuse, 0x10000, RZ ;  /* 0x000100001d047824 */ /* 0x040fe400078e00ff */
[----:B------:R-:W-:Y:S01]  /*16650*/  FMUL.FTZ R24, R24, R87 ;  /* 0x0000005718187220 */ /* 0x000fe20000410000 */
[----:B------:R-:W-:Y:S01]  /*16660*/  FFMA.FTZ R25, R12, R13, R11 ;  /* 0x0000000d0c197223 */ /* 0x000fe2000001000b */
[----:B------:R-:W-:Y:S01]  /*16670*/  LOP3.LUT R29, R29, 0xffff0000, RZ, 0xc0, !PT ;  /* 0xffff00001d1d7812 */ /* 0x000fe200078ec0ff */
[C---:B------:R-:W-:Y:S01]  /*16680*/  FMUL.FTZ R28, R15.reuse, R6 ;  /* 0x000000060f1c7220 */ /* 0x040fe20000410000 */
[----:B------:R-:W-:Y:S01]  /*16690*/  FFMA.FTZ R12, R8, R87, -R5 ;  /* 0x00000057080c7223 */ /* 0x000fe20000010805 */
[----:B------:R-:W-:Y:S01]  /*166a0*/  LOP3.LUT R32, R32, 0xffff0000, RZ, 0xc0, !PT ;  /* 0xffff000020207812 */ /* 0x000fe200078ec0ff */
[----:B------:R-:W-:Y:S01]  /*166b0*/  FFMA.FTZ R89, R8, R89, R24 ;  /* 0x0000005908597223 */ /* 0x000fe20000010018 */
[----:B------:R-:W-:Y:S01]  /*166c0*/  LOP3.LUT R11, R88, 0xffff0000, RZ, 0xc0, !PT ;  /* 0xffff0000580b7812 */ /* 0x000fe200078ec0ff */
[-C--:B------:R-:W-:Y:S01]  /*166d0*/  FMUL.FTZ R8, R15, R4.reuse ;  /* 0x000000040f087220 */ /* 0x080fe20000410000 */
[----:B------:R-:W-:Y:S01]  /*166e0*/  LOP3.LUT R5, R86, 0xffff0000, RZ, 0xc0, !PT ;  /* 0xffff000056057812 */ /* 0x000fe200078ec0ff */
[C---:B------:R-:W-:Y:S01]  /*166f0*/  FFMA.FTZ R28, R7.reuse, R4, -R28 ;  /* 0x00000004071c7223 */ /* 0x040fe2000001081c */
[C---:B------:R-:W-:Y:S01]  /*16700*/  FMUL.FTZ R13, R20.reuse, R29 ;  /* 0x0000001d140d7220 */ /* 0x040fe20000410000 */
[----:B------:R-:W-:Y:S01]  /*16710*/  FMUL.FTZ R4, R20, R32 ;  /* 0x0000002014047220 */ /* 0x000fe20000410000 */
[C---:B------:R-:W-:Y:S01]  /*16720*/  FMUL.FTZ R15, R26.reuse, R11 ;  /* 0x0000000b1a0f7220 */ /* 0x040fe20000410000 */
[----:B------:R-:W-:Y:S01]  /*16730*/  FMUL.FTZ R26, R26, R5 ;  /* 0x000000051a1a7220 */ /* 0x000fe20000410000 */
[----:B------:R-:W-:Y:S01]  /*16740*/  FFMA.FTZ R7, R7, R6, R8 ;  /* 0x0000000607077223 */ /* 0x000fe20000010008 */
[C---:B------:R-:W-:Y:S01]  /*16750*/  FFMA.FTZ R32, R9.reuse, R32, R13 ;  /* 0x0000002009207223 */ /* 0x040fe2000001000d */
[----:B------:R-:W-:Y:S01]  /*16760*/  FFMA.FTZ R29, R9, R29, -R4 ;  /* 0x0000001d091d7223 */ /* 0x000fe20000010804 */
        /* <DEDUP_REMOVED lines=12> */
.L_x_2829:
[----:B------:R-:W-:Y:S05]  /*16830*/  BSYNC B0 ;  /* 0x0000000000007941 */ /* 0x000fea0003800000 */
.L_x_2789:
        /* <DEDUP_REMOVED lines=8> */
.L_x_2787:
[----:B012-4-:R-:W2:Y:S02]  /*168c0*/  LDL R0, [R1+0x5c] ;  /* 0x00005c0001007983 */ /* 0x017ea40000100800 */
[----:B--2---:R-:W-:-:S13]  /*168d0*/  R2UR UR4, R0 ;  /* 0x00000000000472ca */ /* 0x004fda00000e0000 */
[----:B------:R-:W-:-:S05]  /*168e0*/  IMAD.U32 R0, RZ, RZ, UR4 ;  /* 0x00000004ff007e24 */ /* 0x000fca000f8e00ff */
[----:B------:R-:W-:-:S13]  /*168f0*/  ISETP.NE.AND P0, PT, R0, 0x3, PT ;  /* 0x000000030000780c */ /* 0x000fda0003f05270 */
[----:B------:R-:W-:Y:S05]  /*16900*/  @!P0 BRA `(.L_x_2864) ;  /* 0x0000000000048947 */ /* 0x000fea0003800000 */
[----:B------:R-:W-:Y:S01]  /*16910*/  BPT.TRAP 0x1 ;  /* 0x000000040000795c */ /* 0x000fe20000300000 */
.L_x_2864:
[----:B------:R-:W-:Y:S01]  /*16920*/  IMAD R0, R220, 0x8, R23 ;  /* 0x00000008dc007824 */ /* 0x000fe200078e0217 */
[----:B------:R-:W-:-:S04]  /*16930*/  SHF.L.U32 R3, R226, 0x1f, RZ ;  /* 0x0000001fe2037819 */ /* 0x000fc800000006ff */
[----:B------:R0:W1:Y:S01]  /*16940*/  SYNCS.PHASECHK.TRANS64.TRYWAIT P1, [R0+URZ+0x38830], R3 ;  /* 0x03883003000075a7 */ /* 0x000062000802017f */
[----:B------:R-:W-:Y:S05]  /*16950*/  @!P0 BRA `(.L_x_2865) ;  /* 0x0000000000048947 */ /* 0x000fea0003800000 */
[----:B------:R-:W-:Y:S01]  /*16960*/  BPT.TRAP 0x1 ;  /* 0x000000040000795c */ /* 0x000fe20000300000 */
.L_x_2865:
[----:B-1----:R-:W-:Y:S05]  /*16970*/  @P1 BRA `(.L_x_2866) ;  /* 0x0000000000081947 */ /* 0x002fea0003800000 */
[----:B------:R-:W1:Y:S02]  /*16980*/  SYNCS.PHASECHK.TRANS64.TRYWAIT P1, [R0+URZ+0x38830], R3 ;  /* 0x03883003000075a7 */ /* 0x000e64000802017f */
[----:B-1----:R-:W-:Y:S05]  /*16990*/  @!P1 BRA `(.L_x_2867) ;  /* 0x000001e800889947 */ /* 0x002fea0003800000 */
.L_x_2866:
[----:B------:R-:W-:Y:S05]  /*169a0*/  WARPSYNC.ALL ;  /* 0x0000000000007948 */ /* 0x000fea0003800000 */
[----:B01----:R-:W-:Y:S01]  /*169b0*/  VIADD R3, R23, 0x24400 ;  /* 0x0002440017037836 */ /* 0x003fe20000000000 */
[----:B------:R-:W-:Y:S01]  /*169c0*/  R2UR UR20, R84 ;  /* 0x00000000541472ca */ /* 0x000fe200000e0000 */
[----:B------:R-:W-:Y:S01]  /*169d0*/  IMAD.MOV.U32 R5, RZ, RZ, 0x40000040 ;  /* 0x40000040ff057424 */ /* 0x000fe200078e00ff */
        /* <DEDUP_REMOVED lines=9> */
[----:B------:R-:W-:Y:S01]  /*16a70*/  IMAD.MOV.U32 R7, RZ, RZ, 0x40000040 ;  /* 0x40000040ff077424 */ /* 0x000fe200078e00ff */
[----:B------:R-:W-:Y:S01]  /*16a80*/  LOP3.LUT R4, R3, 0x10000, RZ, 0xfc, !PT ;  /* 0x0001000003047812 */ /* 0x000fe200078efcff */
[----:B------:R-:W-:Y:S01]  /*16a90*/  ULOP3.LUT UR20, UR20, 0x10000, URZ, 0xfc, !UPT ;  /* 0x0001000014147892 */ /* 0x000fe2000f8efc3f */
[----:B------:R-:W-:Y:S01]  /*16aa0*/  R2UR UR15, R9 ;  /* 0x00000000090f72ca */ /* 0x000fe200000e0000 */
[----:B------:R-:W-:Y:S01]  /*16ab0*/  UMOV UR9, UR17 ;  /* 0x0000001100097c82 */ /* 0x000fe20008000000 */
[C---:B------:R-:W-:Y:S01]  /*16ac0*/  R2UR UR11, R7.reuse ;  /* 0x00000000070b72ca */ /* 0x040fe200000e0000 */
[----:B------:R0:W-:Y:S01]  /*16ad0*/  STL [R1+0x54], R4 ;  /* 0x0000540401007387 */ /* 0x0001e20000100800 */
[----:B------:R-:W-:Y:S01]  /*16ae0*/  UMOV UR13, UR17 ;  /* 0x00000011000d7c82 */ /* 0x000fe20008000000 */
[----:B------:R-:W-:Y:S01]  /*16af0*/  R2UR UR19, R7 ;  /* 0x00000000071372ca */ /* 0x000fe200000e0000 */
[----:B------:R-:W-:Y:S01]  /*16b00*/  UMOV UR24, UR20 ;  /* 0x0000001400187c82 */ /* 0x000fe20008000000 */
[----:B------:R-:W-:Y:S01]  /*16b10*/  IMAD.MOV.U32 R7, RZ, RZ, 0x40000040 ;  /* 0x40000040ff077424 */ /* 0x000fe200078e00ff */
[----:B------:R-:W-:Y:S01]  /*16b20*/  UMOV UR16, UR24 ;  /* 0x0000001800107c82 */ /* 0x000fe20008000000 */
[----:B---3--:R-:W-:Y:S01]  /*16b30*/  IMAD.U32 R12, RZ, RZ, UR24 ;  /* 0x00000018ff0c7e24 */ /* 0x008fe2000f8e00ff */
        /* <DEDUP_REMOVED lines=19> */
[----:B------:R-:W-:Y:S01]  /*16c70*/  VIADD R8, R4, 0x82 ;  /* 0x0000008204087836 */ /* 0x000fe20000000000 */
[----:B------:R-:W-:Y:S01]  /*16c80*/  R2UR UR18, R6 ;  /* 0x00000000061272ca */ /* 0x000fe200000e0000 */
[----:B------:R-:W-:Y:S01]  /*16c90*/  HGMMA.64x16x16.F32.BF16 R56, gdesc[UR24], RZ, !UPT, gsb0 ;  /* 0x00200000183879f0 */ /* 0x000fe2000c0018ff */
[----:B------:R-:W-:Y:S01]  /*16ca0*/  VIADD R6, R4, 0x2 ;  /* 0x0000000204067836 */ /* 0x000fe20000000000 */
[----:B------:R-:W-:Y:S01]  /*16cb0*/  R2UR UR27, R7 ;  /* 0x00000000071b72ca */ /* 0x000fe200000e0000 */
[----:B------:R-:W-:Y:S01]  /*16cc0*/  UMOV UR25, 0x40000040 ;  /* 0x4000004000197882 */ /* 0x000fe20000000000 */
[----:B------:R-:W-:Y:S01]  /*16cd0*/  IMAD.MOV.U32 R11, RZ, RZ, 0x40000040 ;  /* 0x40000040ff0b7424 */ /* 0x000fe200078e00ff */
[----:B------:R-:W-:Y:S01]  /*16ce0*/  UMOV UR53, 0x40000040 ;  /* 0x4000004000357882 */ /* 0x000fe20000000000 */
[----:B------:R-:W-:Y:S01]  /*16cf0*/  R2UR UR26, R6 ;  /* 0x00000000061a72ca */ /* 0x000fe200000e0000 */
[----:B------:R-:W-:Y:S01]  /*16d00*/  VIADD R6, R4, 0x182 ;  /* 0x0000018204067836 */ /* 0x000fe20000000000 */
[----:B------:R-:W-:Y:S01]  /*16d10*/  UIADD3 UR48, UR20, 0xc00, URZ ;  /* 0x00000c0014307890 */ /* 0x000fe2000fffe03f */
[----:B------:R-:W-:Y:S01]  /*16d20*/  IMAD.MOV.U32 R7, RZ, RZ, 0x40000040 ;  /* 0x40000040ff077424 */ /* 0x000fe200078e00ff */
        /* <DEDUP_REMOVED lines=710> */
.L_x_2868:
[----:B------:R-:W2:Y:S01]  /*19990*/  LDL R9, [R1+0x84] ;  /* 0x0000840001097983 */ /* 0x000ea20000100800 */
[----:B------:R-:W-:Y:S01]  /*199a0*/  ULDC UR4, c[0x0][0x9d8] ;  /* 0x0002760000047ab9 */ /* 0x000fe20000000800 */
[----:B------:R-:W0:Y:S02]  /*199b0*/  LDC R6, c[0x0][0x448] ;  /* 0x00011200ff067b82 */ /* 0x000e240000000800 */
[----:B------:R-:W2:Y:S01]  /*199c0*/  LDL R65, [R1+0x74] ;  /* 0x0000740001417983 */ /* 0x000ea20000100800 */
[----:B------:R-:W-:Y:S01]  /*199d0*/  FMUL.FTZ R4, R57, UR4 ;  /* 0x0000000439047c20 */ /* 0x000fe20008410000 */
[----:B------:R-:W-:Y:S01]  /*199e0*/  FMUL.FTZ R8, R59, UR4 ;  /* 0x000000043b087c20 */ /* 0x000fe20008410000 */
[----:B------:R-:W-:Y:S01]  /*199f0*/  FMUL.FTZ R72, R58, UR4 ;  /* 0x000000043a487c20 */ /* 0x000fe20008410000 */
[----:B------:R-:W3:Y:S01]  /*19a00*/  LDL R57, [R1+0x78] ;  /* 0x0000780001397983 */ /* 0x000ee20000100800 */
[----:B------:R-:W-:Y:S01]  /*19a10*/  FMUL.FTZ R5, R60, UR4 ;  /* 0x000000043c057c20 */ /* 0x000fe20008410000 */
[----:B------:R-:W-:-:S02]  /*19a20*/  FMUL.FTZ R60, R62, UR4 ;  /* 0x000000043e3c7c20 */ /* 0x000fc40008410000 */
[----:B------:R-:W4:Y:S01]  /*19a30*/  LDL R14, [R1+0x80] ;  /* 0x00008000010e7983 */ /* 0x000f220000100800 */
[----:B------:R-:W1:Y:S01]  /*19a40*/  MUFU.TANH R72, R72 ;  /* 0x0000004800487308 */ /* 0x000e620000002400 */
[----:B------:R-:W-:Y:S01]  /*19a50*/  FMUL.FTZ R50, R50, UR4 ;  /* 0x0000000432327c20 */ /* 0x000fe20008410000 */
[----:B------:R-:W-:Y:S01]  /*19a60*/  FMUL.FTZ R51, R51, UR4 ;  /* 0x0000000433337c20 */ /* 0x000fe20008410000 */
[----:B------:R-:W5:Y:S01]  /*19a70*/  LDL R59, [R1+0x6c] ;  /* 0x00006c00013b7983 */ /* 0x000f620000100800 */
        /* <DEDUP_REMOVED lines=9> */
[----:B0-----:R-:W-:Y:S01]  /*19b10*/  ISETP.NE.AND P4, PT, R6, 0x1, PT ;  /* 0x000000010600780c */ /* 0x001fe20003f85270 */
        /* <DEDUP_REMOVED lines=11> */
[----:B------:R-:W-:Y:S01]  /*19bd0*/  VIADD R0, R0, 0x38840 ;  /* 0x0003884000007836 */ /* 0x000fe20000000000 */
[----:B------:R-:W1:Y:S01]  /*19be0*/  @P4 LDC R6, c[0x0][0x44c] ;  /* 0x00011300ff064b82 */ /* 0x000e620000000800 */
[----:B------:R-:W-:Y:S01]  /*19bf0*/  LOP3.LUT R18, R18, 0xfffffffd, RZ, 0xc0, !PT ;  /* 0xfffffffd12127812 */ /* 0x000fe200078ec0ff */
[----:B------:R-:W-:Y:S01]  /*19c00*/  ULDC UR38, c[0x0][0x9d8] ;  /* 0x0002760000267ab9 */ /* 0x000fe20000000800 */
[----:B------:R-:W-:Y:S01]  /*19c10*/  ULDC UR39, c[0x0][0x9d8] ;  /* 0x0002760000277ab9 */ /* 0x000fe20000000800 */
[----:B------:R-:W-:Y:S01]  /*19c20*/  ULDC UR42, c[0x0][0x988] ;  /* 0x00026200002a7ab9 */ /* 0x000fe20000000800 */
[----:B------:R-:W-:Y:S01]  /*19c30*/  ULDC UR43, c[0x0][0x988] ;  /* 0x00026200002b7ab9 */ /* 0x000fe20000000800 */
[----:B------:R-:W-:Y:S02]  /*19c40*/  MUFU.TANH R51, R51 ;  /* 0x0000003300337308 */ /* 0x000fe40000002400 */
[----:B------:R-:W0:Y:S06]  /*19c50*/  @P4 LDC R15, c[0x0][0x450] ;  /* 0x00011400ff0f4b82 */ /* 0x000e2c0000000800 */
[----:B------:R-:W5:Y:S08]  /*19c60*/  MUFU.TANH R58, R58 ;  /* 0x0000003a003a7308 */ /* 0x000f700000002400 */
[----:B------:R-:W5:Y:S08]  /*19c70*/  MUFU.TANH R54, R54 ;  /* 0x0000003600367308 */ /* 0x000f700000002400 */
[----:B------:R-:W5:Y:S08]  /*19c80*/  MUFU.TANH R48, R55 ;  /* 0x0000003700307308 */ /* 0x000f700000002400 */
[----:B------:R-:W5:Y:S08]  /*19c90*/  MUFU.TANH R42, R42 ;  /* 0x0000002a002a7308 */ /* 0x000f700000002400 */
[----:B------:R-:W5:Y:S08]  /*19ca0*/  MUFU.TANH R43, R43 ;  /* 0x0000002b002b7308 */ /* 0x000f700000002400 */
[----:B------:R-:W-:Y:S08]  /*19cb0*/  MUFU.TANH R10, R10 ;  /* 0x0000000a000a7308 */ /* 0x000ff00000002400 */
[----:B------:R-:W-:Y:S08]  /*19cc0*/  MUFU.TANH R20, R34 ;  /* 0x0000002200147308 */ /* 0x000ff00000002400 */
[----:B------:R-:W-:Y:S08]  /*19cd0*/  MUFU.TANH R39, R39 ;  /* 0x0000002700277308 */ /* 0x000ff00000002400 */
[----:B------:R-:W-:Y:S08]  /*19ce0*/  MUFU.TANH R34, R26 ;  /* 0x0000001a00227308 */ /* 0x000ff00000002400 */
[----:B------:R-:W-:Y:S08]  /*19cf0*/  MUFU.TANH R31, R31 ;  /* 0x0000001f001f7308 */ /* 0x000ff00000002400 */
[----:B------:R-:W-:Y:S08]  /*19d00*/  MUFU.TANH R3, R3 ;  /* 0x0000000300037308 */ /* 0x000ff00000002400 */
[----:B------:R-:W-:Y:S01]  /*19d10*/  MUFU.TANH R4, R4 ;  /* 0x0000000400047308 */ /* 0x000fe20000002400 */
[----:B------:R-:W-:Y:S01]  /*19d20*/  FMUL.FTZ R13, R49, UR4 ;  /* 0x00000004310d7c20 */ /* 0x000fe20008410000 */
[----:B------:R-:W-:-:S06]  /*19d30*/  FMUL.FTZ R74, R33, UR4 ;  /* 0x00000004214a7c20 */ /* 0x000fcc0008410000 */
[----:B------:R-:W-:Y:S08]  /*19d40*/  MUFU.TANH R5, R5 ;  /* 0x0000000500057308 */ /* 0x000ff00000002400 */
[----:B------:R-:W-:Y:S01]  /*19d50*/  MUFU.TANH R7, R7 ;  /* 0x0000000700077308 */ /* 0x000fe20000002400 */
[----:B--2---:R-:W-:-:S07]  /*19d60*/  IMAD.IADD R9, R9, 0x1, R65 ;  /* 0x0000000109097824 */ /* 0x004fce00078e0241 */
[----:B------:R-:W-:Y:S01]  /*19d70*/  MUFU.TANH R11, R11 ;  /* 0x0000000b000b7308 */ /* 0x000fe20000002400 */
[----:B------:R-:W-:Y:S01]  /*19d80*/  FMUL.FTZ R84, R28, UR4 ;  /* 0x000000041c547c20 */ /* 0x000fe20008410000 */
[----:B------:R-:W-:Y:S01]  /*19d90*/  FMUL.FTZ R66, R41, UR4 ;  /* 0x0000000429427c20 */ /* 0x000fe20008410000 */
[----:B-1----:R-:W-:-:S04]  /*19da0*/  @P4 IMAD.HI.U32 R6, R9, R6, RZ ;  /* 0x0000000609064227 */ /* 0x002fc800078e00ff */
[----:B------:R-:W-:Y:S01]  /*19db0*/  FMUL.FTZ R76, R36, UR4 ;  /* 0x00000004244c7c20 */ /* 0x000fe20008410000 */
[----:B------:R-:W-:Y:S01]  /*19dc0*/  FMUL.FTZ R68, R44, UR4 ;  /* 0x000000042c447c20 */ /* 0x000fe20008410000 */
[----:B------:R-:W-:Y:S01]  /*19dd0*/  FMUL.FTZ R70, R45, UR4 ;  /* 0x000000042d467c20 */ /* 0x000fe20008410000 */
[----:B------:R-:W-:Y:S01]  /*19de0*/  FMUL.FTZ R78, R37, UR4 ;  /* 0x00000004254e7c20 */ /* 0x000fe20008410000 */
[----:B0-----:R-:W-:Y:S01]  /*19df0*/  @P4 SHF.R.U32.HI R9, RZ, R15, R6 ;  /* 0x0000000fff094219 */ /* 0x001fe20000011606 */
[----:B------:R-:W-:Y:S01]  /*19e00*/  FMUL.FTZ R80, R25, UR4 ;  /* 0x0000000419507c20 */ /* 0x000fe20008410000 */
[----:B------:R-:W-:Y:S01]  /*19e10*/  FMUL.FTZ R29, R29, UR4 ;  /* 0x000000041d1d7c20 */ /* 0x000fe20008410000 */
[----:B------:R-:W2:Y:S04]  /*19e20*/  LDL R49, [R1+0x50] ;  /* 0x0000500001317983 */ /* 0x000ea80000100800 */
[----:B------:R-:W0:Y:S01]  /*19e30*/  SHFL.IDX PT, R12, R9, 0x1, 0x1c1f ;  /* 0x003c1f00090c7f89 */ /* 0x000e2200000e0000 */
[----:B------:R-:W-:-:S02]  /*19e40*/  IMAD R6, R2, -0x50, RZ ;  /* 0xffffffb002067824 */ /* 0x000fc400078e02ff */
[----:B---3--:R-:W-:-:S03]  /*19e50*/  IMAD R15, R2, -0x50, R57 ;  /* 0xffffffb0020f7824 */ /* 0x008fc600078e0239 */
[C---:B----4-:R-:W-:Y:S02]  /*19e60*/  IADD3 R6, -R14.reuse, 0x51, R6 ;  /* 0x000000510e067810 */ /* 0x050fe40007ffe106 */
[----:B------:R-:W-:Y:S02]  /*19e70*/  IADD3 R15, -R14, 0x50, R15 ;  /* 0x000000500e0f7810 */ /* 0x000fe40007ffe10f */
[----:B-----5:R-:W-:-:S04]  /*19e80*/  IADD3 R64, -R59, R6, R57 ;  /* 0x000000063b407210 */ /* 0x020fc80007ffe139 */
[----:B0-----:R-:W-:-:S04]  /*19e90*/  VIADDMNMX R6, R12, R64, R15, PT ;  /* 0x000000400c067246 */ /* 0x001fc8000380010f */
[C---:B------:R-:W-:Y:S02]  /*19ea0*/  ISETP.GT.AND P1, PT, R6.reuse, RZ, PT ;  /* 0x000000ff0600720c */ /* 0x040fe40003f24270 */
[C---:B------:R-:W-:Y:S02]  /*19eb0*/  ISETP.GT.AND P2, PT, R6.reuse, 0x1, PT ;  /* 0x000000010600780c */ /* 0x040fe40003f44270 */
[----:B------:R-:W-:Y:S02]  /*19ec0*/  ISETP.GT.AND P3, PT, R6, 0x8, PT ;  /* 0x000000080600780c */ /* 0x000fe40003f64270 */
[----:B------:R-:W-:Y:S02]  /*19ed0*/  FSEL R72, R72, -INF , P1 ;  /* 0xff80000048487808 */ /* 0x000fe40000800000 */
[----:B------:R-:W-:Y:S02]  /*19ee0*/  FSEL R62, R8, -INF , P2 ;  /* 0xff800000083e7808 */ /* 0x000fe40001000000 */
[----:B------:R-:W-:-:S02]  /*19ef0*/  ISETP.GT.AND P1, PT, R6, 0x9, PT ;  /* 0x000000090600780c */ /* 0x000fc40003f24270 */
[----:B------:R-:W-:Y:S02]  /*19f00*/  FSEL R60, R60, -INF , P3 ;  /* 0xff8000003c3c7808 */ /* 0x000fe40001800000 */
[----:B------:R-:W-:Y:S02]  /*19f10*/  FMNMX.FTZ R21, R72, R62, !PT ;  /* 0x0000003e48157209 */ /* 0x000fe40007810000 */
[----:B------:R-:W-:Y:S02]  /*19f20*/  ISETP.GT.AND P2, PT, R6, 0x10, PT ;  /* 0x000000100600780c */ /* 0x000fe40003f44270 */
[----:B------:R-:W-:Y:S02]  /*19f30*/  FSEL R58, R58, -INF , P1 ;  /* 0xff8000003a3a7808 */ /* 0x000fe40000800000 */
[----:B------:R-:W-:Y:S02]  /*19f40*/  FMNMX.FTZ R21, R60, R21, !PT ;  /* 0x000000153c157209 */ /* 0x000fe40007810000 */
        /* <DEDUP_REMOVED lines=8> */
[----:B------:R-:W-:Y:S01]  /*19fd0*/  FMNMX.FTZ R21, R50, R21, !PT ;  /* 0x0000001532157209 */ /* 0x000fe20007810000 */
[----:B------:R-:W0:Y:S01]  /*19fe0*/  MUFU.TANH R14, R47 ;  /* 0x0000002f000e7308 */ /* 0x000e220000002400 */
[----:B------:R-:W-:Y:S02]  /*19ff0*/  ISETP.GT.AND P2, PT, R6, 0x20, PT ;  /* 0x000000200600780c */ /* 0x000fe40003f44270 */
[----:B------:R-:W-:Y:S02]  /*1a000*/  FSEL R48, R48, -INF , P1 ;  /* 0xff80000030307808 */ /* 0x000fe40000800000 */
[----:B------:R-:W-:Y:S02]  /*1a010*/  FMNMX.FTZ R21, R54, R21, !PT ;  /* 0x0000001536157209 */ /* 0x000fe40007810000 */
[----:B------:R-:W-:-:S02]  /*1a020*/  ISETP.GT.AND P1, PT, R6, 0x21, PT ;  /* 0x000000210600780c */ /* 0x000fc40003f24270 */
[----:B------:R-:W-:Y:S02]  /*1a030*/  FSEL R46, R42, -INF , P2 ;  /* 0xff8000002a2e7808 */ /* 0x000fe40001000000 */
[----:B------:R-:W-:Y:S01]  /*1a040*/  FMNMX.FTZ R21, R48, R21, !PT ;  /* 0x0000001530157209 */ /* 0x000fe20007810000 */
[----:B------:R-:W1:Y:S01]  /*1a050*/  MUFU.TANH R8, R35 ;  /* 0x0000002300087308 */ /* 0x000e620000002400 */
[----:B------:R-:W-:Y:S02]  /*1a060*/  ISETP.GT.AND P2, PT, R6, 0x28, PT ;  /* 0x000000280600780c */ /* 0x000fe40003f44270 */
[----:B------:R-:W-:Y:S02]  /*1a070*/  FSEL R42, R43, -INF , P1 ;  /* 0xff8000002b2a7808 */ /* 0x000fe40000800000 */
[----:B------:R-:W-:Y:S02]  /*1a080*/  FMNMX.FTZ R21, R46, R21, !PT ;  /* 0x000000152e157209 */ /* 0x000fe40007810000 */
[----:B------:R-:W-:Y:S01]  /*1a090*/  ISETP.GT.AND P1, PT, R6, 0x29, PT ;  /* 0x000000290600780c */ /* 0x000fe20003f24270 */
[----:B------:R3:W4:Y:S01]  /*1a0a0*/  MUFU.TANH R12, R38 ;  /* 0x00000026000c7308 */ /* 0x0007220000002400 */
[----:B------:R-:W-:-:S02]  /*1a0b0*/  FMNMX.FTZ R21, R42, R21, !PT ;  /* 0x000000152a157209 */ /* 0x000fc40007810000 */
[----:B0-----:R-:W-:Y:S02]  /*1a0c0*/  FSEL R14, R14, -INF , P1 ;  /* 0xff8000000e0e7808 */ /* 0x001fe40000800000 */
[----:B---3--:R-:W-:Y:S02]  /*1a0d0*/  FSEL R38, R10, -INF , P2 ;  /* 0xff8000000a267808 */ /* 0x008fe40001000000 */
[----:B------:R-:W-:Y:S02]  /*1a0e0*/  ISETP.GT.AND P2, PT, R6, 0x30, PT ;  /* 0x000000300600780c */ /* 0x000fe40003f44270 */
[----:B------:R-:W-:Y:S02]  /*1a0f0*/  FMNMX.FTZ R21, R38, R21, !PT ;  /* 0x0000001526157209 */ /* 0x000fe40007810000 */
[----:B------:R-:W-:Y:S02]  /*1a100*/  ISETP.GT.AND P1, PT, R6, 0x31, PT ;  /* 0x000000310600780c */ /* 0x000fe40003f24270 */
[----:B------:R-:W-:-:S02]  /*1a110*/  FSEL R20, R20, -INF , P2 ;  /* 0xff80000014147808 */ /* 0x000fc40001000000 */
[----:B------:R-:W-:Y:S01]  /*1a120*/  FMNMX.FTZ R21, R14, R21, !PT ;  /* 0x000000150e157209 */ /* 0x000fe20007810000 */
[----:B------:R0:W3:Y:S01]  /*1a130*/  MUFU.TANH R35, R27 ;  /* 0x0000001b00237308 */ /* 0x0000e20000002400 */
[----:B------:R-:W-:Y:S01]  /*1a140*/  FMUL.FTZ R10, R30, UR4 ;  /* 0x000000041e0a7c20 */ /* 0x000fe20008410000 */
[----:B------:R-:W-:Y:S02]  /*1a150*/  ISETP.GT.AND P2, PT, R6, 0x38, PT ;  /* 0x000000380600780c */ /* 0x000fe40003f44270 */
[----:B-1----:R-:W-:Y:S02]  /*1a160*/  FSEL R8, R8, -INF , P1 ;  /* 0xff80000008087808 */ /* 0x002fe40000800000 */
[----:B------:R-:W-:Y:S02]  /*1a170*/  FMNMX.FTZ R21, R20, R21, !PT ;  /* 0x0000001514157209 */ /* 0x000fe40007810000 */
[----:B------:R3:W1:Y:S01]  /*1a180*/  MUFU.TANH R43, R10 ;  /* 0x0000000a002b7308 */ /* 0x0006620000002400 */
[----:B------:R-:W-:-:S02]  /*1a190*/  ISETP.GT.AND P1, PT, R6, 0x39, PT ;  /* 0x000000390600780c */ /* 0x000fc40003f24270 */
[----:B----4-:R-:W-:Y:S02]  /*1a1a0*/  FSEL R26, R12, -INF , P2 ;  /* 0xff8000000c1a7808 */ /* 0x010fe40001000000 */
[----:B------:R-:W-:Y:S02]  /*1a1b0*/  FMNMX.FTZ R21, R8, R21, !PT ;  /* 0x0000001508157209 */ /* 0x000fe40007810000 */
[----:B------:R-:W-:Y:S02]  /*1a1c0*/  ISETP.GT.AND P2, PT, R6, 0x40, PT ;  /* 0x000000400600780c */ /* 0x000fe40003f44270 */
[----:B------:R-:W-:Y:S02]  /*1a1d0*/  FSEL R30, R39, -INF , P1 ;  /* 0xff800000271e7808 */ /* 0x000fe40000800000 */
[----:B0-----:R-:W-:Y:S02]  /*1a1e0*/  FMNMX.FTZ R27, R26, R21, !PT ;  /* 0x000000151a1b7209 */ /* 0x001fe40007810000 */
[----:B------:R-:W-:-:S02]  /*1a1f0*/  ISETP.GT.AND P1, PT, R6, 0x41, PT ;  /* 0x000000410600780c */ /* 0x000fc40003f24270 */
[----:B------:R-:W-:Y:S02]  /*1a200*/  FSEL R34, R34, -INF , P2 ;  /* 0xff80000022227808 */ /* 0x000fe40001000000 */
[----:B------:R-:W-:Y:S02]  /*1a210*/  FMNMX.FTZ R27, R30, R27, !PT ;  /* 0x0000001b1e1b7209 */ /* 0x000fe40007810000 */
[----:B------:R-:W-:Y:S02]  /*1a220*/  ISETP.GT.AND P2, PT, R6, 0x48, PT ;  /* 0x000000480600780c */ /* 0x000fe40003f44270 */
[----:B---3--:R-:W-:Y:S02]  /*1a230*/  FSEL R10, R35, -INF , P1 ;  /* 0xff800000230a7808 */ /* 0x008fe40000800000 */
[----:B------:R-:W-:Y:S02]  /*1a240*/  FMNMX.FTZ R27, R34, R27, !PT ;  /* 0x0000001b221b7209 */ /* 0x000fe40007810000 */
[----:B------:R-:W-:-:S02]  /*1a250*/  ISETP.GT.AND P1, PT, R6, 0x49, PT ;  /* 0x000000490600780c */ /* 0x000fc40003f24270 */
[----:B-1----:R-:W-:Y:S02]  /*1a260*/  FSEL R12, R43, -INF , P2 ;  /* 0xff8000002b0c7808 */ /* 0x002fe40001000000 */
[----:B------:R-:W-:Y:S02]  /*1a270*/  FMNMX.FTZ R27, R10, R27, !PT ;  /* 0x0000001b0a1b7209 */ /* 0x000fe40007810000 */
[----:B------:R-:W-:Y:S02]  /*1a280*/  FSEL R6, R31, -INF , P1 ;  /* 0xff8000001f067808 */ /* 0x000fe40000800000 */
[----:B------:R-:W-:-:S04]  /*1a290*/  FMNMX.FTZ R31, R12, R27, !PT ;  /* 0x0000001b0c1f7209 */ /* 0x000fc80007810000 */
[----:B------:R-:W-:Y:S01]  /*1a2a0*/  FMNMX.FTZ R35, R6, R31, !PT ;  /* 0x0000001f06237209 */ /* 0x000fe20007810000 */
[----:B------:R-:W-:-:S04]  /*1a2b0*/  FMUL.FTZ R27, R40, UR4 ;  /* 0x00000004281b7c20 */ /* 0x000fc80008410000 */
[----:B------:R-:W0:Y:S04]  /*1a2c0*/  SHFL.BFLY PT, R40, R35, 0x2, 0x1f ;  /* 0x0c401f0023287f89 */ /* 0x000e2800000e0000 */
[----:B------:R-:W1:Y:S01]  /*1a2d0*/  SHFL.IDX PT, R9, R9, RZ, 0x1c1f ;  /* 0x001c1fff09097589 */ /* 0x000e6200000e0000 */
[----:B------:R-:W-:Y:S01]  /*1a2e0*/  FMUL.FTZ R21, R52, UR4 ;  /* 0x0000000434157c20 */ /* 0x000fe20008410000 */
[----:B------:R-:W3:Y:S01]  /*1a2f0*/  MUFU.TANH R13, R13 ;  /* 0x0000000d000d7308 */ /* 0x000ee20000002400 */
[----:B------:R-:W-:Y:S01]  /*1a300*/  FMUL.FTZ R33, R24, UR4 ;  /* 0x0000000418217c20 */ /* 0x000fe20008410000 */
[----:B------:R-:W-:Y:S01]  /*1a310*/  FMUL.FTZ R52, R53, UR4 ;  /* 0x0000000435347c20 */ /* 0x000fe20008410000 */
[----:B0-----:R-:W-:Y:S02]  /*1a320*/  FMNMX.FTZ R40, R35, R40, !PT ;  /* 0x0000002823287209 */ /* 0x001fe40007810000 */
[----:B-1----:R-:W-:-:S03]  /*1a330*/  VIADDMNMX R15, R9, R64, R15, PT ;  /* 0x00000040090f7246 */ /* 0x002fc6000380010f */
[----:B------:R-:W0:Y:S01]  /*1a340*/  SHFL.BFLY PT, R35, R40, 0x1, 0x1f ;  /* 0x0c201f0028237f89 */ /* 0x000e2200000e0000 */
[C---:B------:R-:W-:Y:S02]  /*1a350*/  ISETP.GT.AND P1, PT, R15.reuse, RZ, PT ;  /* 0x000000ff0f00720c */ /* 0x040fe40003f24270 */
[C---:B------:R-:W-:Y:S02]  /*1a360*/  ISETP.GT.AND P2, PT, R15.reuse, 0x1, PT ;  /* 0x000000010f00780c */ /* 0x040fe40003f44270 */
[----:B------:R-:W-:Y:S02]  /*1a370*/  ISETP.GT.AND P3, PT, R15, 0x8, PT ;  /* 0x000000080f00780c */ /* 0x000fe40003f64270 */
[----:B------:R-:W-:Y:S02]  /*1a380*/  FSEL R24, R3, -INF , P1 ;  /* 0xff80000003187808 */ /* 0x000fe40000800000 */
[----:B------:R-:W-:Y:S01]  /*1a390*/  FSEL R9, R4, -INF , P2 ;  /* 0xff80000004097808 */ /* 0x000fe20001000000 */
[----:B------:R-:W1:Y:S01]  /*1a3a0*/  MUFU.TANH R21, R21 ;  /* 0x0000001500157308 */ /* 0x000e620000002400 */
[----:B------:R-:W-:-:S02]  /*1a3b0*/  ISETP.GT.AND P1, PT, R15, 0x9, PT ;  /* 0x000000090f00780c */ /* 0x000fc40003f24270 */
[----:B------:R-:W-:Y:S02]  /*1a3c0*/  FSEL R28, R5, -INF , P3 ;  /* 0xff800000051c7808 */ /* 0x000fe40001800000 */
[----:B------:R-:W-:Y:S01]  /*1a3d0*/  FMNMX.FTZ R3, R24, R9, !PT ;  /* 0x0000000918037209 */ /* 0x000fe20007810000 */
[----:B------:R-:W-:Y:S01]  /*1a3e0*/  FMUL.FTZ R31, R32, UR4 ;  /* 0x00000004201f7c20 */ /* 0x000fe20008410000 */
[----:B------:R-:W-:Y:S01]  /*1a3f0*/  ISETP.GT.AND P2, PT, R15, 0x10, PT ;  /* 0x000000100f00780c */ /* 0x000fe20003f44270 */
[----:B------:R-:W4:Y:S01]  /*1a400*/  MUFU.TANH R52, R52 ;  /* 0x0000003400347308 */ /* 0x000f220000002400 */
[----:B------:R-:W-:Y:S01]  /*1a410*/  FSEL R32, R7, -INF , P1 ;  /* 0xff80000007207808 */ /* 0x000fe20000800000 */
[----:B------:R-:W-:Y:S01]  /*1a420*/  ULDC UR4, c[0x0][0x988] ;  /* 0x0002620000047ab9 */ /* 0x000fe20000000800 */
[----:B------:R-:W-:Y:S02]  /*1a430*/  FMNMX.FTZ R3, R28, R3, !PT ;  /* 0x000000031c037209 */ /* 0x000fe40007810000 */
[----:B------:R-:W-:-:S02]  /*1a440*/  ISETP.GT.AND P1, PT, R15, 0x11, PT ;  /* 0x000000110f00780c */ /* 0x000fc40003f24270 */
[----:B------:R-:W-:Y:S01]  /*1a450*/  FSEL R36, R11, -INF , P2 ;  /* 0xff8000000b247808 */ /* 0x000fe20001000000 */
[----:B------:R-:W5:Y:S01]  /*1a460*/  MUFU.TANH R27, R27 ;  /* 0x0000001b001b7308 */ /* 0x000f620000002400 */
[----:B------:R-:W-:Y:S02]  /*1a470*/  FMNMX.FTZ R3, R32, R3, !PT ;  /* 0x0000000320037209 */ /* 0x000fe40007810000 */
[----:B0-----:R-:W-:Y:S02]  /*1a480*/  FMNMX.FTZ R4, R40, R35, !PT ;  /* 0x0000002328047209 */ /* 0x001fe40007810000 */
[----:B------:R-:W-:Y:S02]  /*1a490*/  ISETP.GT.AND P2, PT, R15, 0x18, PT ;  /* 0x000000180f00780c */ /* 0x000fe40003f44270 */
[----:B---3--:R-:W-:Y:S01]  /*1a4a0*/  FSEL R40, R13, -INF , P1 ;  /* 0xff8000000d287808 */ /* 0x008fe20000800000 */
[----:B------:R-:W0:Y:S01]  /*1a4b0*/  MUFU.TANH R66, R66 ;  /* 0x0000004200427308 */ /* 0x000e220000002400 */
[----:B------:R-:W-:-:S02]  /*1a4c0*/  FMNMX.FTZ R5, R36, R3, !PT ;  /* 0x0000000324057209 */ /* 0x000fc40007810000 */
[----:B------:R-:W-:Y:S02]  /*1a4d0*/  ISETP.GT.AND P1, PT, R15, 0x19, PT ;  /* 0x000000190f00780c */ /* 0x000fe40003f24270 */
[----:B-1----:R-:W-:Y:S02]  /*1a4e0*/  FSEL R44, R21, -INF , P2 ;  /* 0xff800000152c7808 */ /* 0x002fe40001000000 */
[----:B------:R-:W-:Y:S01]  /*1a4f0*/  FMNMX.FTZ R5, R40, R5, !PT ;  /* 0x0000000528057209 */ /* 0x000fe20007810000 */
[----:B------:R-:W1:Y:S01]  /*1a500*/  MUFU.TANH R68, R68 ;  /* 0x0000004400447308 */ /* 0x000e620000002400 */
[----:B------:R-:W-:Y:S02]  /*1a510*/  ISETP.GT.AND P2, PT, R15, 0x20, PT ;  /* 0x000000200f00780c */ /* 0x000fe40003f44270 */
[----:B----4-:R-:W-:Y:S02]  /*1a520*/  FSEL R52, R52, -INF , P1 ;  /* 0xff80000034347808 */ /* 0x010fe40000800000 */
[----:B------:R-:W-:-:S03]  /*1a530*/  FMNMX.FTZ R5, R44, R5, !PT ;  /* 0x000000052c057209 */ /* 0x000fc60007810000 */
[----:B------:R-:W3:Y:S01]  /*1a540*/  MUFU.TANH R70, R70 ;  /* 0x0000004600467308 */ /* 0x000ee20000002400 */
[----:B------:R-:W-:Y:S01]  /*1a550*/  ISETP.GT.AND P1, PT, R15, 0x21, PT ;  /* 0x000000210f00780c */ /* 0x000fe20003f24270 */
[----:B------:R-:W-:Y:S01]  /*1a560*/  IMAD.U32 R3, RZ, RZ, UR4 ;  /* 0x00000004ff037e24 */ /* 0x000fe2000f8e00ff */
[----:B-----5:R-:W-:Y:S02]  /*1a570*/  FSEL R64, R27, -INF , P2 ;  /* 0xff8000001b407808 */ /* 0x020fe40001000000 */
[----:B------:R-:W-:-:S03]  /*1a580*/  FMNMX.FTZ R5, R52, R5, !PT ;  /* 0x0000000534057209 */ /* 0x000fc60007810000 */
[----:B------:R-:W4:Y:S01]  /*1a590*/  MUFU.TANH R31, R31 ;  /* 0x0000001f001f7308 */ /* 0x000f220000002400 */
[----:B------:R-:W-:Y:S01]  /*1a5a0*/  ISETP.GT.AND P3, PT, R15, 0x28, PT ;  /* 0x000000280f00780c */ /* 0x000fe20003f64270 */
[----:B------:R-:W-:Y:S01]  /*1a5b0*/  FMUL.FTZ R7, R4, R3 ;  /* 0x0000000304077220 */ /* 0x000fe20000410000 */
[----:B0-----:R-:W-:Y:S02]  /*1a5c0*/  FSEL R66, R66, -INF , P1 ;  /* 0xff80000042427808 */ /* 0x001fe40000800000 */
[----:B------:R-:W-:-:S03]  /*1a5d0*/  FMNMX.FTZ R5, R64, R5, !PT ;  /* 0x0000000540057209 */ /* 0x000fc60007810000 */
[----:B------:R-:W0:Y:S01]  /*1a5e0*/  MUFU.TANH R74, R74 ;  /* 0x0000004a004a7308 */ /* 0x000e220000002400 */
[----:B------:R-:W-:Y:S02]  /*1a5f0*/  FSETP.NEU.FTZ.AND P2, PT, R4, -INF , PT ;  /* 0xff8000000400780b */ /* 0x000fe40003f5d000 */
[----:B------:R-:W-:Y:S02]  /*1a600*/  ISETP.GT.AND P1, PT, R15, 0x29, PT ;  /* 0x000000290f00780c */ /* 0x000fe40003f24270 */
[----:B-1----:R-:W-:Y:S02]  /*1a610*/  FSEL R68, R68, -INF , P3 ;  /* 0xff80000044447808 */ /* 0x002fe40001800000 */
[----:B------:R-:W-:Y:S01]  /*1a620*/  FMNMX.FTZ R5, R66, R5, !PT ;  /* 0x0000000542057209 */ /* 0x000fe20007810000 */
[----:B------:R-:W1:Y:S01]  /*1a630*/  MUFU.TANH R76, R76 ;  /* 0x0000004c004c7308 */ /* 0x000e620000002400 */
[----:B------:R-:W-:Y:S02]  /*1a640*/  FSEL R7, R7, RZ, P2 ;  /* 0x000000ff07077208 */ /* 0x000fe40001000000 */
[----:B------:R-:W-:-:S02]  /*1a650*/  ISETP.GT.AND P2, PT, R15, 0x30, PT ;  /* 0x000000300f00780c */ /* 0x000fc40003f44270 */
[----:B---3--:R-:W-:Y:S02]  /*1a660*/  FSEL R70, R70, -INF , P1 ;  /* 0xff80000046467808 */ /* 0x008fe40000800000 */
[----:B------:R-:W-:Y:S01]  /*1a670*/  FMNMX.FTZ R5, R68, R5, !PT ;  /* 0x0000000544057209 */ /* 0x000fe20007810000 */
[----:B------:R-:W3:Y:S01]  /*1a680*/  MUFU.TANH R78, R78 ;  /* 0x0000004e004e7308 */ /* 0x000ee20000002400 */
[----:B------:R-:W-:Y:S01]  /*1a690*/  FFMA.FTZ R209, R72, R3, -R7 ;  /* 0x0000000348d17223 */ /* 0x000fe20000010807 */
[----:B------:R-:W-:Y:S02]  /*1a6a0*/  ISETP.GT.AND P1, PT, R15, 0x31, PT ;  /* 0x000000310f00780c */ /* 0x000fe40003f24270 */
[----:B----4-:R-:W-:Y:S02]  /*1a6b0*/  FSEL R72, R31, -INF , P2 ;  /* 0xff8000001f487808 */ /* 0x010fe40001000000 */
[----:B------:R-:W-:Y:S02]  /*1a6c0*/  FMNMX.FTZ R5, R70, R5, !PT ;  /* 0x0000000546057209 */ /* 0x000fe40007810000 */
[----:B------:R-:W4:Y:S01]  /*1a6d0*/  MUFU.TANH R25, R33 ;  /* 0x0000002100197308 */ /* 0x000f220000002400 */
[----:B------:R-:W-:-:S02]  /*1a6e0*/  ISETP.GT.AND P2, PT, R15, 0x38, PT ;  /* 0x000000380f00780c */ /* 0x000fc40003f44270 */
[----:B0-----:R-:W-:Y:S02]  /*1a6f0*/  FSEL R74, R74, -INF , P1 ;  /* 0xff8000004a4a7808 */ /* 0x001fe40000800000 */
[----:B------:R-:W-:-:S03]  /*1a700*/  FMNMX.FTZ R5, R72, R5, !PT ;  /* 0x0000000548057209 */ /* 0x000fc60007810000 */
[----:B------:R-:W0:Y:S01]  /*1a710*/  MUFU.TANH R80, R80 ;  /* 0x0000005000507308 */ /* 0x000e220000002400 */
[----:B------:R-:W-:Y:S02]  /*1a720*/  ISETP.GT.AND P1, PT, R15, 0x39, PT ;  /* 0x000000390f00780c */ /* 0x000fe40003f24270 */
[----:B-1----:R-:W-:Y:S02]  /*1a730*/  FSEL R76, R76, -INF , P2 ;  /* 0xff8000004c4c7808 */ /* 0x002fe40001000000 */
[----:B------:R-:W-:-:S03]  /*1a740*/  FMNMX.FTZ R5, R74, R5, !PT ;  /* 0x000000054a057209 */ /* 0x000fc60007810000 */
[----:B------:R-:W1:Y:S01]  /*1a750*/  MUFU.TANH R84, R84 ;  /* 0x0000005400547308 */ /* 0x000e620000002400 */
[----:B------:R-:W-:Y:S02]  /*1a760*/  ISETP.GT.AND P2, PT, R15, 0x40, PT ;  /* 0x000000400f00780c */ /* 0x000fe40003f44270 */
[----:B---3--:R-:W-:Y:S02]  /*1a770*/  FSEL R78, R78, -INF , P1 ;  /* 0xff8000004e4e7808 */ /* 0x008fe40000800000 */
[----:B------:R-:W-:-:S03]  /*1a780*/  FMNMX.FTZ R5, R76, R5, !PT ;  /* 0x000000054c057209 */ /* 0x000fc60007810000 */
[----:B------:R-:W3:Y:S01]  /*1a790*/  MUFU.TANH R29, R29 ;  /* 0x0000001d001d7308 */ /* 0x000ee20000002400 */
[----:B------:R-:W-:Y:S01]  /*1a7a0*/  FFMA.FTZ R211, R60, R3, -R7 ;  /* 0x000000033cd37223 */ /* 0x000fe20000010807 */
[----:B------:R-:W-:Y:S02]  /*1a7b0*/  ISETP.GT.AND P1, PT, R15, 0x41, PT ;  /* 0x000000410f00780c */ /* 0x000fe40003f24270 */
[----:B----4-:R-:W-:Y:S02]  /*1a7c0*/  FSEL R60, R25, -INF , P2 ;  /* 0xff800000193c7808 */ /* 0x010fe40001000000 */
[----:B------:R-:W-:Y:S02]  /*1a7d0*/  FMNMX.FTZ R5, R78, R5, !PT ;  /* 0x000000054e057209 */ /* 0x000fe40007810000 */
[----:B------:R-:W-:Y:S02]  /*1a7e0*/  ISETP.GT.AND P2, PT, R15, 0x48, PT ;  /* 0x000000480f00780c */ /* 0x000fe40003f44270 */
[----:B0-----:R-:W-:-:S02]  /*1a7f0*/  FSEL R80, R80, -INF , P1 ;  /* 0xff80000050507808 */ /* 0x001fc40000800000 */
[----:B------:R-:W-:Y:S02]  /*1a800*/  FMNMX.FTZ R5, R60, R5, !PT ;  /* 0x000000053c057209 */ /* 0x000fe40007810000 */
[----:B------:R-:W-:Y:S02]  /*1a810*/  ISETP.GT.AND P1, PT, R15, 0x49, PT ;  /* 0x000000490f00780c */ /* 0x000fe40003f24270 */
[----:B-1----:R-:W-:Y:S02]  /*1a820*/  FSEL R84, R84, -INF , P2 ;  /* 0xff80000054547808 */ /* 0x002fe40001000000 */
[----:B------:R-:W-:Y:S02]  /*1a830*/  FMNMX.FTZ R5, R80, R5, !PT ;  /* 0x0000000550057209 */ /* 0x000fe40007810000 */
[----:B---3--:R-:W-:Y:S02]  /*1a840*/  FSEL R82, R29, -INF , P1 ;  /* 0xff8000001d527808 */ /* 0x008fe40000800000 */
[----:B------:R-:W-:Y:S01]  /*1a850*/  FMNMX.FTZ R5, R84, R5, !PT ;  /* 0x0000000554057209 */ /* 0x000fe20007810000 */
[-CC-:B------:R-:W-:Y:S01]  /*1a860*/  FFMA.FTZ R205, R56, R3.reuse, -R7.reuse ;  /* 0x0000000338cd7223 */ /* 0x180fe20000010807 */
[----:B------:R-:W-:Y:S01]  /*1a870*/  FFMA.FTZ R197, R20, R3, -R7 ;  /* 0x0000000314c57223 */ /* 0x000fe20000010807 */
[----:B------:R-:W0:Y:S01]  /*1a880*/  @P4 LDC R29, c[0x0][0x450] ;  /* 0x00011400ff1d4b82 */ /* 0x000e220000000800 */
[----:B------:R-:W-:-:S05]  /*1a890*/  FMNMX.FTZ R5, R82, R5, !PT ;  /* 0x0000000552057209 */ /* 0x000fca0007810000 */
[----:B------:R-:W1:Y:S02]  /*1a8a0*/  SHFL.BFLY PT, R56, R5, 0x2, 0x1f ;  /* 0x0c401f0005387f89 */ /* 0x000e6400000e0000 */
[----:B-1----:R-:W-:-:S05]  /*1a8b0*/  FMNMX.FTZ R56, R5, R56, !PT ;  /* 0x0000003805387209 */ /* 0x002fca0007810000 */
[----:B------:R-:W1:Y:S02]  /*1a8c0*/  SHFL.BFLY PT, R5, R56, 0x1, 0x1f ;  /* 0x0c201f0038057f89 */ /* 0x000e6400000e0000 */
[----:B-1----:R-:W-:-:S04]  /*1a8d0*/  FMNMX.FTZ R5, R56, R5, !PT ;  /* 0x0000000538057209 */ /* 0x002fc80007810000 */
[C---:B------:R-:W-:Y:S01]  /*1a8e0*/  FSETP.NEU.FTZ.AND P1, PT, R5.reuse, -INF , PT ;  /* 0xff8000000500780b */ /* 0x040fe20003f3d000 */
[----:B------:R-:W-:-:S05]  /*1a8f0*/  FMUL.FTZ R13, R5, R3 ;  /* 0x00000003050d7220 */ /* 0x000fca0000410000 */
[----:B------:R-:W-:-:S05]  /*1a900*/  FSEL R13, R13, RZ, P1 ;  /* 0x000000ff0d0d7208 */ /* 0x000fca0000800000 */
[-C--:B------:R-:W-:Y:S02]  /*1a910*/  FFMA.FTZ R210, R28, R3.reuse, -R13 ;  /* 0x000000031cd27223 */ /* 0x080fe4000001080d */
[----:B------:R-:W3:Y:S01]  /*1a920*/  LDL R28, [R1+0x7c] ;  /* 0x00007c00011c7983 */ /* 0x000ee20000100800 */
[-CC-:B------:R-:W-:Y:S01]  /*1a930*/  FFMA.FTZ R20, R8, R3.reuse, -R7.reuse ;  /* 0x0000000308147223 */ /* 0x180fe20000010807 */
[-CC-:B------:R-:W-:Y:S02]  /*1a940*/  FFMA.FTZ R8, R10, R3.reuse, -R7.reuse ;  /* 0x000000030a087223 */ /* 0x180fe40000010807 */
[----:B------:R-:W1:Y:S01]  /*1a950*/  @P4 LDC R10, c[0x0][0x44c] ;  /* 0x00011300ff0a4b82 */ /* 0x000e620000000800 */
[-C--:B------:R-:W-:Y:S01]  /*1a960*/  FFMA.FTZ R62, R62, R3.reuse, -R7 ;  /* 0x000000033e3e7223 */ /* 0x080fe20000010807 */
[-CC-:B------:R-:W-:Y:S01]  /*1a970*/  FFMA.FTZ R208, R24, R3.reuse, -R13.reuse ;  /* 0x0000000318d07223 */ /* 0x180fe2000001080d */
[-C--:B------:R-:W-:Y:S01]  /*1a980*/  FFMA.FTZ R9, R9, R3.reuse, -R13 ;  /* 0x0000000309097223 */ /* 0x080fe2000001080d */
[----:B------:R-:W-:Y:S01]  /*1a990*/  MUFU.EX2 R209, R209 ;  /* 0x000000d100d17308 */ /* 0x000fe20000000800 */
[-C--:B------:R-:W-:Y:S01]  /*1a9a0*/  FFMA.FTZ R58, R58, R3.reuse, -R7 ;  /* 0x000000033a3a7223 */ /* 0x080fe20000010807 */
[----:B------:R-:W-:-:S06]  /*1a9b0*/  FFMA.FTZ R11, R32, R3, -R13 ;  /* 0x00000003200b7223 */ /* 0x000fcc000001080d */
[----:B------:R-:W4:Y:S01]  /*1a9c0*/  MUFU.EX2 R62, R62 ;  /* 0x0000003e003e7308 */ /* 0x000f220000000800 */
[----:B------:R-:W-:-:S07]  /*1a9d0*/  FFMA.FTZ R204, R36, R3, -R13 ;  /* 0x0000000324cc7223 */ /* 0x000fce000001080d */
[----:B------:R-:W-:Y:S08]  /*1a9e0*/  MUFU.EX2 R208, R208 ;  /* 0x000000d000d07308 */ /* 0x000ff00000000800 */
[----:B------:R-:W5:Y:S01]  /*1a9f0*/  MUFU.EX2 R9, R9 ;  /* 0x0000000900097308 */ /* 0x000f620000000800 */
[----:B------:R-:W-:-:S07]  /*1aa00*/  FFMA.FTZ R50, R50, R3, -R7 ;  /* 0x0000000332327223 */ /* 0x000fce0000010807 */
[----:B------:R-:W2:Y:S01]  /*1aa10*/  MUFU.EX2 R211, R211 ;  /* 0x000000d300d37308 */ /* 0x000ea20000000800 */
[----:B------:R-:W-:Y:S01]  /*1aa20*/  FFMA.FTZ R15, R40, R3, -R13 ;  /* 0x00000003280f7223 */ /* 0x000fe2000001080d */
[----:B-1----:R-:W-:-:S06]  /*1aa30*/  @P4 IMAD.HI.U32 R10, R65, R10, RZ ;  /* 0x0000000a410a4227 */ /* 0x002fcc00078e00ff */
[----:B------:R-:W1:Y:S01]  /*1aa40*/  MUFU.EX2 R210, R210 ;  /* 0x000000d200d27308 */ /* 0x000e620000000800 */
[-CC-:B------:R-:W-:Y:S01]  /*1aa50*/  FFMA.FTZ R207, R54, R3.reuse, -R7.reuse ;  /* 0x0000000336cf7223 */ /* 0x180fe20000010807 */
[----:B------:R-:W-:-:S06]  /*1aa60*/  FFMA.FTZ R195, R12, R3, -R7 ;  /* 0x000000030cc37223 */ /* 0x000fcc0000010807 */
[----:B------:R-:W1:Y:S01]  /*1aa70*/  MUFU.EX2 R58, R58 ;  /* 0x0000003a003a7308 */ /* 0x000e620000000800 */
[----:B------:R-:W-:Y:S01]  /*1aa80*/  FFMA.FTZ R206, R44, R3, -R13 ;  /* 0x000000032cce7223 */ /* 0x000fe2000001080d */
[----:B------:R-:W-:-:S06]  /*1aa90*/  IMAD.MOV.U32 R12, RZ, RZ, R65 ;  /* 0x000000ffff0c7224 */ /* 0x000fcc00078e0041 */
[----:B------:R-:W1:Y:S01]  /*1aaa0*/  MUFU.EX2 R11, R11 ;  /* 0x0000000b000b7308 */ /* 0x000e620000000800 */
[----:B0-----:R-:W-:Y:S01]  /*1aab0*/  @P4 SHF.R.U32.HI R12, RZ, R29, R10 ;  /* 0x0000001dff0c4219 */ /* 0x001fe2000001160a */
[----:B----4-:R-:W-:-:S06]  /*1aac0*/  FADD.FTZ R10, R209, R62 ;  /* 0x0000003ed10a7221 */ /* 0x010fcc0000010000 */
[----:B------:R-:W0:Y:S01]  /*1aad0*/  MUFU.EX2 R205, R205 ;  /* 0x000000cd00cd7308 */ /* 0x000e220000000800 */
[----:B------:R-:W-:Y:S01]  /*1aae0*/  FFMA.FTZ R48, R48, R3, -R7 ;  /* 0x0000000330307223 */ /* 0x000fe20000010807 */
[----:B-----5:R-:W-:-:S06]  /*1aaf0*/  FADD.FTZ R31, R208, R9 ;  /* 0x00000009d01f7221 */ /* 0x020fcc0000010000 */
[----:B------:R-:W4:Y:S01]  /*1ab00*/  MUFU.EX2 R204, R204 ;  /* 0x000000cc00cc7308 */ /* 0x000f220000000800 */
[----:B------:R-:W-:Y:S01]  /*1ab10*/  FFMA.FTZ R21, R52, R3, -R13 ;  /* 0x0000000334157223 */ /* 0x000fe2000001080d */
[----:B--2---:R-:W-:-:S06]  /*1ab20*/  FADD.FTZ R33, R211, R10 ;  /* 0x0000000ad3217221 */ /* 0x004fcc0000010000 */
[----:B------:R-:W2:Y:S01]  /*1ab30*/  MUFU.EX2 R50, R50 ;  /* 0x0000003200327308 */ /* 0x000ea20000000800 */
[----:B------:R-:W-:Y:S01]  /*1ab40*/  FFMA.FTZ R201, R46, R3, -R7 ;  /* 0x000000032ec97223 */ /* 0x000fe20000010807 */
[----:B-1----:R-:W-:-:S06]  /*1ab50*/  FADD.FTZ R10, R210, R31 ;  /* 0x0000001fd20a7221 */ /* 0x002fcc0000010000 */
[----:B------:R-:W1:Y:S01]  /*1ab60*/  MUFU.EX2 R15, R15 ;  /* 0x0000000f000f7308 */ /* 0x000e620000000800 */
[----:B------:R-:W-:Y:S01]  /*1ab70*/  FFMA.FTZ R200, R64, R3, -R13 ;  /* 0x0000000340c87223 */ /* 0x000fe2000001080d */
[----:B------:R-:W-:Y:S01]  /*1ab80*/  IADD3 R24, R12, R57, -R59 ;  /* 0x000000390c187210 */ /* 0x000fe20007ffe83b */
[----:B------:R-:W-:-:S05]  /*1ab90*/  FADD.FTZ R12, R58, R33 ;  /* 0x000000213a0c7221 */ /* 0x000fca0000010000 */
[----:B------:R-:W5:Y:S01]  /*1aba0*/  MUFU.EX2 R207, R207 ;  /* 0x000000cf00cf7308 */ /* 0x000f620000000800 */
[----:B------:R-:W-:Y:S01]  /*1abb0*/  FFMA.FTZ R42, R42, R3, -R7 ;  /* 0x000000032a2a7223 */ /* 0x000fe20000010807 */
[----:B------:R-:W-:-:S06]  /*1abc0*/  FADD.FTZ R31, R11, R10 ;  /* 0x0000000a0b1f7221 */ /* 0x000fcc0000010000 */
[----:B------:R-:W5:Y:S01]  /*1abd0*/  MUFU.EX2 R206, R206 ;  /* 0x000000ce00ce7308 */ /* 0x000f620000000800 */
[----:B------:R-:W-:Y:S01]  /*1abe0*/  FFMA.FTZ R25, R66, R3, -R13 ;  /* 0x0000000342197223 */ /* 0x000fe2000001080d */
[----:B0-----:R-:W-:-:S06]  /*1abf0*/  FADD.FTZ R33, R205, R12 ;  /* 0x0000000ccd217221 */ /* 0x001fcc0000010000 */
[----:B------:R-:W0:Y:S01]  /*1ac00*/  MUFU.EX2 R48, R48 ;  /* 0x0000003000307308 */ /* 0x000e220000000800 */
[----:B------:R-:W-:Y:S01]  /*1ac10*/  FFMA.FTZ R203, R38, R3, -R7 ;  /* 0x0000000326cb7223 */ /* 0x000fe20000010807 */
[----:B----4-:R-:W-:-:S06]  /*1ac20*/  FADD.FTZ R10, R204, R31 ;  /* 0x0000001fcc0a7221 */ /* 0x010fcc0000010000 */
[----:B------:R-:W4:Y:S01]  /*1ac30*/  MUFU.EX2 R21, R21 ;  /* 0x0000001500157308 */ /* 0x000f220000000800 */
[----:B------:R-:W-:Y:S01]  /*1ac40*/  FFMA.FTZ R202, R68, R3, -R13 ;  /* 0x0000000344ca7223 */ /* 0x000fe2000001080d */
[----:B------:R-:W-:Y:S01]  /*1ac50*/  PRMT R0, R49, 0x654, R0 ;  /* 0x0000065431007816 */ /* 0x000fe20000000000 */
[----:B--2---:R-:W-:-:S05]  /*1ac60*/  FADD.FTZ R12, R50, R33 ;  /* 0x00000021320c7221 */ /* 0x004fca0000010000 */
[----:B------:R-:W2:Y:S01]  /*1ac70*/  MUFU.EX2 R201, R201 ;  /* 0x000000c900c97308 */ /* 0x000ea20000000800 */
[-C--:B------:R-:W-:Y:S01]  /*1ac80*/  FFMA.FTZ R14, R14, R3.reuse, -R7 ;  /* 0x000000030e0e7223 */ /* 0x080fe20000010807 */
[----:B-1----:R-:W-:Y:S01]  /*1ac90*/  FADD.FTZ R31, R15, R10 ;  /* 0x0000000a0f1f7221 */ /* 0x002fe20000010000 */
[----:B------:R-:W-:Y:S01]  /*1aca0*/  FFMA.FTZ R27, R70, R3, -R13 ;  /* 0x00000003461b7223 */ /* 0x000fe2000001080d */
[----:B------:R1:W-:Y:S04]  /*1acb0*/  SYNCS.ARRIVE.TRANS64.RED.A1T0 RZ, [R0+URZ], RZ ;  /* 0x000000ff00ff79a7 */ /* 0x0003e8000810043f */
[----:B------:R-:W2:Y:S01]  /*1acc0*/  MUFU.EX2 R200, R200 ;  /* 0x000000c800c87308 */ /* 0x000ea20000000800 */
[----:B-----5:R-:W-:-:S07]  /*1acd0*/  FADD.FTZ R33, R207, R12 ;  /* 0x0000000ccf217221 */ /* 0x020fce0000010000 */
[----:B------:R-:W5:Y:S01]  /*1ace0*/  MUFU.EX2 R42, R42 ;  /* 0x0000002a002a7308 */ /* 0x000f620000000800 */
[----:B-1----:R-:W-:Y:S01]  /*1acf0*/  FFMA.FTZ R0, R6, R3, -R7 ;  /* 0x0000000306007223 */ /* 0x002fe20000010807 */
[----:B------:R-:W-:-:S06]  /*1ad00*/  FADD.FTZ R6, R206, R31 ;  /* 0x0000001fce067221 */ /* 0x000fcc0000010000 */
[----:B------:R-:W1:Y:S01]  /*1ad10*/  MUFU.EX2 R25, R25 ;  /* 0x0000001900197308 */ /* 0x000e620000000800 */
[----:B------:R-:W-:Y:S01]  /*1ad20*/  FFMA.FTZ R196, R72, R3, -R13 ;  /* 0x0000000348c47223 */ /* 0x000fe2000001080d */
[----:B0-----:R-:W-:-:S06]  /*1ad30*/  FADD.FTZ R10, R48, R33 ;  /* 0x00000021300a7221 */ /* 0x001fcc0000010000 */
[----:B------:R-:W0:Y:S01]  /*1ad40*/  MUFU.EX2 R203, R203 ;  /* 0x000000cb00cb7308 */ /* 0x000e220000000800 */
[----:B----4-:R-:W-:Y:S01]  /*1ad50*/  FADD.FTZ R31, R21, R6 ;  /* 0x00000006151f7221 */ /* 0x010fe20000010000 */
[----:B------:R-:W-:-:S06]  /*1ad60*/  FFMA.FTZ R29, R74, R3, -R13 ;  /* 0x000000034a1d7223 */ /* 0x000fcc000001080d */
[----:B------:R-:W4:Y:S01]  /*1ad70*/  MUFU.EX2 R202, R202 ;  /* 0x000000ca00ca7308 */ /* 0x000f220000000800 */
[----:B--2---:R-:W-:Y:S01]  /*1ad80*/  FADD.FTZ R33, R201, R10 ;  /* 0x0000000ac9217221 */ /* 0x004fe20000010000 */
[----:B------:R-:W-:-:S06]  /*1ad90*/  FADD.FTZ R10, R200, R31 ;  /* 0x0000001fc80a7221 */ /* 0x000fcc0000010000 */
[----:B------:R-:W2:Y:S01]  /*1ada0*/  MUFU.EX2 R14, R14 ;  /* 0x0000000e000e7308 */ /* 0x000ea20000000800 */
[----:B------:R-:W-:-:S07]  /*1adb0*/  FFMA.FTZ R198, R76, R3, -R13 ;  /* 0x000000034cc67223 */ /* 0x000fce000001080d */
[----:B------:R-:W2:Y:S01]  /*1adc0*/  MUFU.EX2 R27, R27 ;  /* 0x0000001b001b7308 */ /* 0x000ea20000000800 */
[----:B------:R-:W-:Y:S01]  /*1add0*/  FFMA.FTZ R199, R26, R3, -R7 ;  /* 0x000000031ac77223 */ /* 0x000fe20000010807 */
[----:B-----5:R-:W-:-:S06]  /*1ade0*/  FADD.FTZ R12, R42, R33 ;  /* 0x000000212a0c7221 */ /* 0x020fcc0000010000 */
[----:B------:R-:W5:Y:S01]  /*1adf0*/  MUFU.EX2 R197, R197 ;  /* 0x000000c500c57308 */ /* 0x000f620000000800 */
[----:B-1----:R-:W-:-:S07]  /*1ae00*/  FADD.FTZ R31, R25, R10 ;  /* 0x0000000a191f7221 */ /* 0x002fce0000010000 */
[----:B------:R-:W1:Y:S01]  /*1ae10*/  MUFU.EX2 R196, R196 ;  /* 0x000000c400c47308 */ /* 0x000e620000000800 */
[-C--:B------:R-:W-:Y:S01]  /*1ae20*/  FFMA.FTZ R26, R30, R3.reuse, -R7 ;  /* 0x000000031e1a7223 */ /* 0x080fe20000010807 */
[----:B------:R-:W-:Y:S01]  /*1ae30*/  FFMA.FTZ R78, R78, R3, -R13 ;  /* 0x000000034e4e7223 */ /* 0x000fe2000001080d */
[----:B0-----:R-:W-:-:S05]  /*1ae40*/  FADD.FTZ R33, R203, R12 ;  /* 0x0000000ccb217221 */ /* 0x001fca0000010000 */
[----:B------:R-:W0:Y:S01]  /*1ae50*/  MUFU.EX2 R20, R20 ;  /* 0x0000001400147308 */ /* 0x000e220000000800 */
[----:B----4-:R-:W-:Y:S01]  /*1ae60*/  FADD.FTZ R10, R202, R31 ;  /* 0x0000001fca0a7221 */ /* 0x010fe20000010000 */
[----:B------:R-:W-:-:S06]  /*1ae70*/  FFMA.FTZ R192, R60, R3, -R13 ;  /* 0x000000033cc07223 */ /* 0x000fcc000001080d */
[----:B------:R-:W4:Y:S01]  /*1ae80*/  MUFU.EX2 R29, R29 ;  /* 0x0000001d001d7308 */ /* 0x000f220000000800 */
[----:B------:R-:W-:Y:S01]  /*1ae90*/  FFMA.FTZ R193, R34, R3, -R7 ;  /* 0x0000000322c17223 */ /* 0x000fe20000010807 */
[----:B--2---:R-:W-:Y:S01]  /*1aea0*/  FADD.FTZ R12, R14, R33 ;  /* 0x000000210e0c7221 */ /* 0x004fe20000010000 */
[----:B------:R-:W-:-:S05]  /*1aeb0*/  FADD.FTZ R31, R27, R10 ;  /* 0x0000000a1b1f7221 */ /* 0x000fca0000010000 */
[----:B------:R-:W2:Y:S01]  /*1aec0*/  MUFU.EX2 R198, R198 ;  /* 0x000000c600c67308 */ /* 0x000ea20000000800 */
[----:B------:R-:W-:-:S07]  /*1aed0*/  IMAD.HI R24, R24, 0x66666667, RZ ;  /* 0x6666666718187827 */ /* 0x000fce00078e02ff */
[----:B------:R-:W2:Y:S01]  /*1aee0*/  MUFU.EX2 R199, R199 ;  /* 0x000000c700c77308 */ /* 0x000ea20000000800 */
[----:B------:R-:W-:Y:S01]  /*1aef0*/  FFMA.FTZ R80, R80, R3, -R13 ;  /* 0x0000000350507223 */ /* 0x000fe2000001080d */
[----:B-----5:R-:W-:Y:S01]  /*1af00*/  FADD.FTZ R33, R197, R12 ;  /* 0x0000000cc5217221 */ /* 0x020fe20000010000 */
[----:B-1----:R-:W-:-:S05]  /*1af10*/  FADD.FTZ R10, R196, R31 ;  /* 0x0000001fc40a7221 */ /* 0x002fca0000010000 */
[----:B------:R-:W1:Y:S01]  /*1af20*/  MUFU.EX2 R7, R78 ;  /* 0x0000004e00077308 */ /* 0x000e620000000800 */
[-CC-:B------:R-:W-:Y:S01]  /*1af30*/  FFMA.FTZ R84, R84, R3.reuse, -R13.reuse ;  /* 0x0000000354547223 */ /* 0x180fe2000001080d */
[----:B------:R-:W-:-:S06]  /*1af40*/  FFMA.FTZ R82, R82, R3, -R13 ;  /* 0x0000000352527223 */ /* 0x000fcc000001080d */
[----:B------:R-:W5:Y:S01]  /*1af50*/  MUFU.EX2 R26, R26 ;  /* 0x0000001a001a7308 */ /* 0x000f620000000800 */
[----:B0-----:R-:W-:Y:S01]  /*1af60*/  FADD.FTZ R12, R20, R33 ;  /* 0x00000021140c7221 */ /* 0x001fe20000010000 */
[----:B------:R-:W-:Y:S01]  /*1af70*/  SHF.R.U32.HI R35, RZ, 0x1f, R24 ;  /* 0x0000001fff237819 */ /* 0x000fe20000011618 */
[----:B----4-:R-:W-:-:S05]  /*1af80*/  FADD.FTZ R33, R29, R10 ;  /* 0x0000000a1d217221 */ /* 0x010fca0000010000 */
[----:B------:R-:W0:Y:S08]  /*1af90*/  MUFU.EX2 R192, R192 ;  /* 0x000000c000c07308 */ /* 0x000e300000000800 */
[----:B------:R-:W4:Y:S01]  /*1afa0*/  MUFU.EX2 R193, R193 ;  /* 0x000000c100c17308 */ /* 0x000f220000000800 */
[----:B------:R-:W-:Y:S01]  /*1afb0*/  LEA.HI.SX32 R6, R24, R35, 0x1b ;  /* 0x0000002318067211 */ /* 0x000fe200078fdaff */
[----:B--2---:R-:W-:-:S06]  /*1afc0*/  FADD.FTZ R10, R198, R33 ;  /* 0x00000021c60a7221 */ /* 0x004fcc0000010000 */
[----:B------:R-:W2:Y:S01]  /*1afd0*/  MUFU.EX2 R13, R80 ;  /* 0x00000050000d7308 */ /* 0x000ea20000000800 */
[----:B------:R-:W-:-:S07]  /*1afe0*/  FADD.FTZ R35, R199, R12 ;  /* 0x0000000cc7237221 */ /* 0x000fce0000010000 */
[----:B------:R-:W3:Y:S01]  /*1aff0*/  MUFU.EX2 R8, R8 ;  /* 0x0000000800087308 */ /* 0x000ee20000000800 */
[----:B------:R-:W-:Y:S01]  /*1b000*/  F2FP.BF16.F32.PACK_AB R208, R9, R208 ;  /* 0x000000d009d0723e */ /* 0x000fe200000010ff */
[----:B-1----:R-:W-:Y:S01]  /*1b010*/  FADD.FTZ R9, R7, R10 ;  /* 0x0000000a07097221 */ /* 0x002fe20000010000 */
[----:B-----5:R-:W-:-:S03]  /*1b020*/  FADD.FTZ R12, R26, R35 ;  /* 0x000000231a0c7221 */ /* 0x020fc60000010000 */
[----:B0-----:R-:W-:Y:S01]  /*1b030*/  FADD.FTZ R10, R192, R9 ;  /* 0x00000009c00a7221 */ /* 0x001fe20000010000 */
[----:B----4-:R-:W-:Y:S01]  /*1b040*/  FADD.FTZ R9, R193, R12 ;  /* 0x0000000cc1097221 */ /* 0x010fe20000010000 */
[----:B------:R-:W-:Y:S01]  /*1b050*/  F2FP.BF16.F32.PACK_AB R210, R11, R210 ;  /* 0x000000d20bd2723e */ /* 0x000fe200000010ff */
[----:B------:R-:W-:Y:S01]  /*1b060*/  MUFU.EX2 R195, R195 ;  /* 0x000000c300c37308 */ /* 0x000fe20000000800 */
[----:B--2---:R-:W-:Y:S01]  /*1b070*/  FADD.FTZ R11, R13, R10 ;  /* 0x0000000a0d0b7221 */ /* 0x004fe20000010000 */
[----:B---3--:R-:W-:-:S06]  /*1b080*/  VIMNMX R28, R28, R6, !PT ;  /* 0x000000061c1c7248 */ /* 0x008fcc0007fe0100 */
[----:B------:R-:W0:Y:S01]  /*1b090*/  MUFU.EX2 R84, R84 ;  /* 0x0000005400547308 */ /* 0x000e220000000800 */
[C---:B------:R-:W-:Y:S01]  /*1b0a0*/  FADD.FTZ R10, R8.reuse, R9 ;  /* 0x00000009080a7221 */ /* 0x040fe20000010000 */
[----:B------:R-:W-:Y:S01]  /*1b0b0*/  F2FP.BF16.F32.PACK_AB R193, R8, R193 ;  /* 0x000000c108c1723e */ /* 0x000fe200000010ff */
[----:B------:R-:W-:-:S05]  /*1b0c0*/  VIADD R8, R2, 0xfffffffe ;  /* 0xfffffffe02087836 */ /* 0x000fca0000000000 */
[----:B------:R-:W1:Y:S01]  /*1b0d0*/  MUFU.EX2 R31, R82 ;  /* 0x00000052001f7308 */ /* 0x000e620000000800 */
[----:B------:R-:W-:-:S07]  /*1b0e0*/  ISETP.GE.AND P1, PT, R8, R28, PT ;  /* 0x0000001c0800720c */ /* 0x000fce0003f26270 */
[----:B------:R-:W2:Y:S01]  /*1b0f0*/  MUFU.EX2 R0, R0 ;  /* 0x0000000000007308 */ /* 0x000ea20000000800 */
[----:B0-----:R-:W-:Y:S01]  /*1b100*/  FADD.FTZ R228, R84, R11 ;  /* 0x0000000b54e47221 */ /* 0x001fe20000010000 */
[----:B------:R-:W-:Y:S01]  /*1b110*/  FADD.FTZ R227, R195, R10 ;  /* 0x0000000ac3e37221 */ /* 0x000fe20000010000 */
[----:B------:R-:W-:Y:S01]  /*1b120*/  BSSY B0, `(.L_x_2869) ;  /* 0x00005a7000007945 */ /* 0x000fe20003800000 */
[----:B------:R-:W-:Y:S01]  /*1b130*/  F2FP.BF16.F32.PACK_AB R209, R62, R209 ;  /* 0x000000d13ed1723e */ /* 0x000fe200000010ff */
[----:B------:R0:W-:Y:S01]  /*1b140*/  STL [R1+0x58], R28 ;  /* 0x0000581c01007387 */ /* 0x0001e20000100800 */
[----:B------:R-:W-:Y:S01]  /*1b150*/  F2FP.BF16.F32.PACK_AB R211, R58, R211 ;  /* 0x000000d33ad3723e */ /* 0x000fe200000010ff */
[----:B------:R-:W-:Y:S01]  /*1b160*/  IMAD.MOV.U32 R2, RZ, RZ, 0x3f800000 ;  /* 0x3f800000ff027424 */ /* 0x000fe200078e00ff */
[----:B------:R-:W-:Y:S01]  /*1b170*/  F2FP.BF16.F32.PACK_AB R205, R50, R205 ;  /* 0x000000cd32cd723e */ /* 0x000fe200000010ff */
[----:B-1----:R-:W-:Y:S01]  /*1b180*/  FADD.FTZ R228, R31, R228 ;  /* 0x000000e41fe47221 */ /* 0x002fe20000010000 */
[----:B------:R-:W-:-:S02]  /*1b190*/  F2FP.BF16.F32.PACK_AB R207, R48, R207 ;  /* 0x000000cf30cf723e */ /* 0x000fc400000010ff */
[----:B------:R-:W-:Y:S02]  /*1b1a0*/  CS2R R150, SRZ ;  /* 0x0000000000967805 */ /* 0x000fe4000001ff00 */
[----:B------:R-:W-:Y:S02]  /*1b1b0*/  F2FP.BF16.F32.PACK_AB R201, R42, R201 ;  /* 0x000000c92ac9723e */ /* 0x000fe400000010ff */
[----:B------:R-:W-:Y:S02]  /*1b1c0*/  CS2R R148, SRZ ;  /* 0x0000000000947805 */ /* 0x000fe4000001ff00 */
[----:B------:R-:W-:Y:S02]  /*1b1d0*/  F2FP.BF16.F32.PACK_AB R199, R26, R199 ;  /* 0x000000c71ac7723e */ /* 0x000fe400000010ff */
[----:B------:R-:W-:Y:S02]  /*1b1e0*/  CS2R R146, SRZ ;  /* 0x0000000000927805 */ /* 0x000fe4000001ff00 */
[----:B------:R-:W-:Y:S01]  /*1b1f0*/  F2FP.BF16.F32.PACK_AB R200, R25, R200 ;  /* 0x000000c819c8723e */ /* 0x000fe200000010ff */
[----:B--2---:R-:W-:Y:S01]  /*1b200*/  FADD.FTZ R227, R0, R227 ;  /* 0x000000e300e37221 */ /* 0x004fe20000010000 */
[----:B------:R-:W-:-:S02]  /*1b210*/  F2FP.BF16.F32.PACK_AB R202, R27, R202 ;  /* 0x000000ca1bca723e */ /* 0x000fc400000010ff */
[----:B------:R-:W-:Y:S02]  /*1b220*/  CS2R R144, SRZ ;  /* 0x0000000000907805 */ /* 0x000fe4000001ff00 */
[----:B------:R-:W-:Y:S02]  /*1b230*/  F2FP.BF16.F32.PACK_AB R196, R29, R196 ;  /* 0x000000c41dc4723e */ /* 0x000fe400000010ff */
[----:B------:R-:W-:Y:S02]  /*1b240*/  CS2R R142, SRZ ;  /* 0x00000000008e7805 */ /* 0x000fe4000001ff00 */
[----:B------:R-:W-:Y:S02]  /*1b250*/  F2FP.BF16.F32.PACK_AB R194, R31, R84 ;  /* 0x000000541fc2723e */ /* 0x000fe400000010ff */
[----:B------:R-:W-:Y:S02]  /*1b260*/  CS2R R140, SRZ ;  /* 0x00000000008c7805 */ /* 0x000fe4000001ff00 */
[----:B------:R-:W-:Y:S01]  /*1b270*/  F2FP.BF16.F32.PACK_AB R195, R0, R195 ;  /* 0x000000c300c3723e */ /* 0x000fe200000010ff */
[----:B------:R-:W-:Y:S01]  /*1b280*/  IMAD.MOV.U32 R0, RZ, RZ, 0x3f800000 ;  /* 0x3f800000ff007424 */ /* 0x000fe200078e00ff */
[----:B------:R-:W-:-:S02]  /*1b290*/  @P4 LOP3.LUT R18, R18, 0x2, RZ, 0xfc, !PT ;  /* 0x0000000212124812 */ /* 0x000fc400078efcff */
[----:B------:R-:W-:Y:S02]  /*1b2a0*/  CS2R R138, SRZ ;  /* 0x00000000008a7805 */ /* 0x000fe4000001ff00 */
[----:B------:R-:W-:Y:S02]  /*1b2b0*/  F2FP.BF16.F32.PACK_AB R203, R14, R203 ;  /* 0x000000cb0ecb723e */ /* 0x000fe400000010ff */
[----:B------:R-:W-:Y:S02]  /*1b2c0*/  CS2R R136, SRZ ;  /* 0x0000000000887805 */ /* 0x000fe4000001ff00 */
[----:B------:R-:W-:Y:S02]  /*1b2d0*/  F2FP.BF16.F32.PACK_AB R197, R20, R197 ;  /* 0x000000c514c5723e */ /* 0x000fe400000010ff */
[----:B------:R-:W-:Y:S02]  /*1b2e0*/  CS2R R134, SRZ ;  /* 0x0000000000867805 */ /* 0x000fe4000001ff00 */
[----:B------:R-:W-:-:S02]  /*1b2f0*/  F2FP.BF16.F32.PACK_AB R204, R15, R204 ;  /* 0x000000cc0fcc723e */ /* 0x000fc400000010ff */
[----:B------:R-:W-:Y:S02]  /*1b300*/  CS2R R132, SRZ ;  /* 0x0000000000847805 */ /* 0x000fe4000001ff00 */
[----:B------:R-:W-:Y:S02]  /*1b310*/  F2FP.BF16.F32.PACK_AB R206, R21, R206 ;  /* 0x000000ce15ce723e */ /* 0x000fe400000010ff */
[----:B------:R-:W-:Y:S02]  /*1b320*/  CS2R R130, SRZ ;  /* 0x0000000000827805 */ /* 0x000fe4000001ff00 */
[----:B------:R-:W-:Y:S02]  /*1b330*/  F2FP.BF16.F32.PACK_AB R198, R7, R198 ;  /* 0x000000c607c6723e */ /* 0x000fe400000010ff */
[----:B------:R-:W-:Y:S02]  /*1b340*/  CS2R R128, SRZ ;  /* 0x0000000000807805 */ /* 0x000fe4000001ff00 */
[----:B------:R-:W-:-:S02]  /*1b350*/  F2FP.BF16.F32.PACK_AB R192, R13, R192 ;  /* 0x000000c00dc0723e */ /* 0x000fc400000010ff */
        /* <DEDUP_REMOVED lines=49> */
[----:B0-----:R-:W-:Y:S02]  /*1b670*/  CS2R R28, SRZ ;  /* 0x00000000001c7805 */ /* 0x001fe4000001ff00 */
[----:B------:R-:W-:Y:S02]  /*1b680*/  CS2R R26, SRZ ;  /* 0x00000000001a7805 */ /* 0x000fe4000001ff00 */
[----:B------:R-:W-:Y:S01]  /*1b690*/  CS2R R24, SRZ ;  /* 0x0000000000187805 */ /* 0x000fe2000001ff00 */
[----:B------:R-:W-:Y:S06]  /*1b6a0*/  @!P1 BRA `(.L_x_2870) ;  /* 0x0000005400389947 */ /* 0x000fec0003800000 */
[----:B------:R-:W-:Y:S01]  /*1b6b0*/  BSSY B1, `(.L_x_2870) ;  /* 0x000054d000017945 */ /* 0x000fe20003800000 */
[----:B------:R-:W-:Y:S02]  /*1b6c0*/  IMAD.MOV.U32 R13, RZ, RZ, R4 ;  /* 0x000000ffff0d7224 */ /* 0x000fe400078e0004 */
[----:B------:R-:W-:Y:S02]  /*1b6d0*/  IMAD.MOV.U32 R12, RZ, RZ, R5 ;  /* 0x000000ffff0c7224 */ /* 0x000fe400078e0005 */
[----:B------:R-:W-:Y:S02]  /*1b6e0*/  IMAD.MOV.U32 R7, RZ, RZ, R226 ;  /* 0x000000ffff077224 */ /* 0x000fe400078e00e2 */
[----:B------:R-:W-:Y:S02]  /*1b6f0*/  IMAD.MOV.U32 R6, RZ, RZ, R220 ;  /* 0x000000ffff067224 */ /* 0x000fe400078e00dc */
[----:B------:R-:W-:Y:S02]  /*1b700*/  IMAD.MOV.U32 R2, RZ, RZ, 0x3f800000 ;  /* 0x3f800000ff027424 */ /* 0x000fe400078e00ff */
[----:B------:R-:W-:-:S07]  /*1b710*/  IMAD.MOV.U32 R151, RZ, RZ, RZ ;  /* 0x000000ffff977224 */ /* 0x000fce00078e00ff */
.L_x_2883:
[----:B------:R-:W-:-:S04]  /*1b720*/  ISETP.NE.AND P1, PT, R6, 0x1, PT ;  /* 0x000000010600780c */ /* 0x000fc80003f25270 */
[----:B------:R-:W-:-:S04]  /*1b730*/  SEL R226, RZ, 0x1, P1 ;  /* 0x00000001ffe27807 */ /* 0x000fc80000800000 */
[----:B------:R-:W-:Y:S01]  /*1b740*/  LOP3.LUT R226, R7, R226, RZ, 0x3c, !PT ;  /* 0x000000e207e27212 */ /* 0x000fe200078e3cff */
[----:B------:R-:W-:Y:S06]  /*1b750*/  @!P0 BRA `(.L_x_2871) ;  /* 0x0000000000048947 */ /* 0x000fec0003800000 */
[----:B------:R-:W-:Y:S01]  /*1b760*/  BPT.TRAP 0x1 ;  /* 0x000000040000795c */ /* 0x000fe20000300000 */
.L_x_2871:
        /* <DEDUP_REMOVED lines=8> */
.L_x_2872:
        /* <DEDUP_REMOVED lines=8> */
.L_x_2874:
[----:B------:R-:W-:Y:S05]  /*1b870*/  BSYNC B2 ;  /* 0x0000000000027941 */ /* 0x000fea0003800000 */
.L_x_2873:
[----:B------:R-:W2:Y:S01]  /*1b880*/  LDL.64 R152, [R1+0x48] ;  /* 0x0000480001987983 */ /* 0x000ea20000100a00 */
[----:B01----:R-:W-:-:S03]  /*1b890*/  IMAD.MOV.U32 R4, RZ, RZ, R3 ;  /* 0x000000ffff047224 */ /* 0x003fc600078e0003 */
[----:B------:R-:W3:Y:S01]  /*1b8a0*/  LDL.64 R20, [R1+0x40] ;  /* 0x0000400001147983 */ /* 0x000ee20000100a00 */
[----:B------:R-:W-:Y:S01]  /*1b8b0*/  IMAD.MOV.U32 R5, RZ, RZ, 0x40000040 ;  /* 0x40000040ff057424 */ /* 0x000fe200078e00ff */
[----:B------:R-:W-:-:S04]  /*1b8c0*/  R2UR UR14, R4 ;  /* 0x00000000040e72ca */ /* 0x000fc800000e0000 */
[----:B------:R-:W-:Y:S01]  /*1b8d0*/  R2UR UR15, R5 ;  /* 0x00000000050f72ca */ /* 0x000fe200000e0000 */
[----:B------:R-:W-:Y:S01]  /*1b8e0*/  WARPGROUP.ARRIVE ;  /* 0x00000000000079c5 */ /* 0x000fe20000000000 */
[----:B------:R-:W-:Y:S01]  /*1b8f0*/  IMAD.MOV.U32 R11, RZ, RZ, 0x40000040 ;  /* 0x40000040ff0b7424 */ /* 0x000fe200078e00ff */
[----:B------:R-:W-:-:S04]  /*1b900*/  R2UR UR26, R10 ;  /* 0x000000000a1a72ca */ /* 0x000fc800000e0000 */
[----:B------:R-:W-:Y:S01]  /*1b910*/  R2UR UR27, R11 ;  /* 0x000000000b1b72ca */ /* 0x000fe200000e0000 */
[----:B------:R-:W-:Y:S01]  /*1b920*/  IMAD.MOV.U32 R4, RZ, RZ, R15 ;  /* 0x000000ffff047224 */ /* 0x000fe200078e000f */
[----:B------:R-:W-:-:S04]  /*1b930*/  R2UR UR19, R5 ;  /* 0x00000000051372ca */ /* 0x000fc800000e0000 */
[----:B------:R-:W-:Y:S01]  /*1b940*/  R2UR UR18, R4 ;  /* 0x00000000041272ca */ /* 0x000fe200000e0000 */
[----:B------:R-:W-:Y:S01]  /*1b950*/  VIADD R10, R3, 0x180 ;  /* 0x00000180030a7836 */ /* 0x000fe20000000000 */
[----:B------:R-:W-:-:S04]  /*1b960*/  R2UR UR7, R11 ;  /* 0x000000000b0772ca */ /* 0x000fc800000e0000 */
[----:B------:R-:W-:Y:S02]  /*1b970*/  R2UR UR6, R10 ;  /* 0x000000000a0672ca */ /* 0x000fe400000e0000 */
[----:B--2---:R-:W-:Y:S02]  /*1b980*/  R2UR UR8, R152 ;  /* 0x00000000980872ca */ /* 0x004fe400000e0000 */
[----:B------:R-:W-:Y:S02]  /*1b990*/  R2UR UR9, R153 ;  /* 0x00000000990972ca */ /* 0x000fe400000e0000 */
[----:B------:R-:W2:Y:S01]  /*1b9a0*/  LDL.64 R152, [R1+0x38] ;  /* 0x0000380001987983 */ /* 0x000ea20000100a00 */
[----:B------:R-:W-:Y:S01]  /*1b9b0*/  VIADD R14, R3, 0x200 ;  /* 0x00000200030e7836 */ /* 0x000fe20000000000 */
[----:B---3--:R-:W-:Y:S02]  /*1b9c0*/  R2UR UR32, R20 ;  /* 0x00000000142072ca */ /* 0x008fe400000e0000 */
[----:B------:R-:W-:-:S05]  /*1b9d0*/  R2UR UR33, R21 ;  /* 0x00000000152172ca */ /* 0x000fca00000e0000 */
[----:B------:R-:W-:Y:S02]  /*1b9e0*/  UMOV UR12, UR8 ;  /* 0x00000008000c7c82 */ /* 0x000fe40008000000 */
[----:B------:R-:W-:Y:S01]  /*1b9f0*/  UMOV UR13, UR9 ;  /* 0x00000009000d7c82 */ /* 0x000fe20008000000 */
[----:B------:R-:W-:Y:S01]  /*1ba00*/  UMOV UR24, UR8 ;  /* 0x0000000800187c82 */ /* 0x000fe20008000000 */
[----:B------:R-:W-:Y:S01]  /*1ba10*/  HGMMA.64x16x16.F32.BF16 R184, gdesc[UR12], RZ, !UPT, gsb0 ;  /* 0x002000000cb879f0 */ /* 0x000fe2000c0018ff */
[----:B------:R-:W-:Y:S01]  /*1ba20*/  UMOV UR25, UR9 ;  /* 0x0000000900197c82 */ /* 0x000fe20008000000 */
[----:B------:R-:W-:Y:S01]  /*1ba30*/  UMOV UR16, UR8 ;  /* 0x0000000800107c82 */ /* 0x000fe20008000000 */
[----:B------:R-:W-:Y:S01]  /*1ba40*/  UMOV UR17, UR9 ;  /* 0x0000000900117c82 */ /* 0x000fe20008000000 */
[----:B------:R-:W-:Y:S01]  /*1ba50*/  UMOV UR4, UR8 ;  /* 0x0000000800047c82 */ /* 0x000fe20008000000 */
[----:B------:R-:W-:Y:S01]  /*1ba60*/  UMOV UR5, UR9 ;  /* 0x0000000900057c82 */ /* 0x000fe20008000000 */
[----:B------:R-:W-:Y:S01]  /*1ba70*/  IMAD.MOV.U32 R15, RZ, RZ, 0x40000040 ;  /* 0x40000040ff0f7424 */ /* 0x000fe200078e00ff */
[----:B------:R-:W-:Y:S01]  /*1ba80*/  R2UR UR22, R14 ;  /* 0x000000000e1672ca */ /* 0x000fe200000e0000 */
[----:B------:R-:W-:Y:S01]  /*1ba90*/  UMOV UR20, UR8 ;  /* 0x0000000800147c82 */ /* 0x000fe20008000000 */
[----:B------:R-:W-:Y:S01]  /*1baa0*/  UMOV UR21, UR9 ;  /* 0x0000000900157c82 */ /* 0x000fe20008000000 */
[----:B------:R-:W-:Y:S01]  /*1bab0*/  VIADD R4, R3, 0x2 ;  /* 0x0000000203047836 */ /* 0x000fe20000000000 */
[----:B------:R-:W-:Y:S01]  /*1bac0*/  R2UR UR11, R5 ;  /* 0x00000000050b72ca */ /* 0x000fe200000e0000 */
[----:B------:R-:W-:-:S02]  /*1bad0*/  VIADD R10, R3, 0x82 ;  /* 0x00000082030a7836 */ /* 0x000fc40000000000 */
[----:B------:R-:W-:Y:S01]  /*1bae0*/  IMAD.MOV.U32 R11, RZ, RZ, 0x40000040 ;  /* 0x40000040ff0b7424 */ /* 0x000fe200078e00ff */
[----:B------:R-:W-:Y:S01]  /*1baf0*/  UMOV UR28, UR32 ;  /* 0x00000020001c7c82 */ /* 0x000fe20008000000 */
[----:B------:R-:W3:Y:S01]  /*1bb00*/  LDL.64 R20, [R1+0x30] ;  /* 0x0000300001147983 */ /* 0x000ee20000100a00 */
[----:B------:R-:W-:Y:S02]  /*1bb10*/  WARPGROUP.DEPBAR.LE gsb0, 0x0 ;  /* 0x00008000000079c5 */ /* 0x000fe40000010000 */
[----:B------:R-:W-:-:S06]  /*1bb20*/  WARPGROUP.ARRIVE ;  /* 0x00000000000079c5 */ /* 0x000fcc0000000000 */
[----:B------:R-:W-:Y:S03]  /*1bb30*/  HGMMA.64x16x16.F32.BF16 R176, gdesc[UR24], RZ, !UPT, gsb0 ;  /* 0x0020000018b079f0 */ /* 0x000fe6000c0018ff */
[----:B------:R-:W-:Y:S02]  /*1bb40*/  WARPGROUP.DEPBAR.LE gsb0, 0x0 ;  /* 0x00008000000079c5 */ /* 0x000fe40000010000 */
[----:B------:R-:W-:-:S06]  /*1bb50*/  WARPGROUP.ARRIVE ;  /* 0x00000000000079c5 */ /* 0x000fcc0000000000 */
[----:B------:R-:W-:Y:S03]  /*1bb60*/  HGMMA.64x16x16.F32.BF16 R168, gdesc[UR16], RZ, !UPT, gsb0 ;  /* 0x0020000010a879f0 */ /* 0x000fe6000c0018ff */
[----:B------:R-:W-:Y:S02]  /*1bb70*/  WARPGROUP.DEPBAR.LE gsb0, 0x0 ;  /* 0x00008000000079c5 */ /* 0x000fe40000010000 */
[----:B------:R-:W-:-:S06]  /*1bb80*/  WARPGROUP.ARRIVE ;  /* 0x00000000000079c5 */ /* 0x000fcc0000000000 */
[----:B------:R-:W-:Y:S01]  /*1bb90*/  HGMMA.64x16x16.F32.BF16 R160, gdesc[UR4], RZ, !UPT, gsb0 ;  /* 0x0020000004a079f0 */ /* 0x000fe2000c0018ff */
[----:B------:R-:W-:Y:S02]  /*1bba0*/  R2UR UR23, R15 ;  /* 0x000000000f1772ca */ /* 0x000fe400000e0000 */
[----:B------:R-:W-:Y:S01]  /*1bbb0*/  R2UR UR10, R4 ;  /* 0x00000000040a72ca */ /* 0x000fe200000e0000 */
[----:B------:R-:W-:Y:S02]  /*1bbc0*/  WARPGROUP.DEPBAR.LE gsb0, 0x0 ;  /* 0x00008000000079c5 */ /* 0x000fe40000010000 */
[----:B--2---:R-:W-:Y:S02]  /*1bbd0*/  R2UR UR34, R152 ;  /* 0x00000000982272ca */ /* 0x004fe400000e0000 */
[----:B------:R-:W-:Y:S01]  /*1bbe0*/  R2UR UR35, R153 ;  /* 0x00000000992372ca */ /* 0x000fe200000e0000 */
[----:B------:R-:W-:Y:S01]  /*1bbf0*/  UMOV UR8, UR32 ;  /* 0x0000002000087c82 */ /* 0x000fe20008000000 */
[----:B------:R-:W-:Y:S01]  /*1bc00*/  WARPGROUP.ARRIVE ;  /* 0x00000000000079c5 */ /* 0x000fe20000000000 */
[----:B------:R-:W-:Y:S01]  /*1bc10*/  UMOV UR9, UR33 ;  /* 0x0000002100097c82 */ /* 0x000fe20008000000 */
[----:B------:R-:W-:-:S02]  /*1bc20*/  R2UR UR14, R10 ;  /* 0x000000000a0e72ca */ /* 0x000fc400000e0000 */
[----:B------:R-:W-:Y:S01]  /*1bc30*/  R2UR UR15, R11 ;  /* 0x000000000b0f72ca */ /* 0x000fe200000e0000 */
[----:B------:R-:W-:Y:S01]  /*1bc40*/  UMOV UR12, UR32 ;  /* 0x00000020000c7c82 */ /* 0x000fe20008000000 */
[----:B------:R-:W-:Y:S01]  /*1bc50*/  HGMMA.64x16x16.F32.BF16 R152, gdesc[UR20], RZ, !UPT, gsb0 ;  /* 0x00200000149879f0 */ /* 0x000fe2000c0018ff */
[----:B------:R-:W-:Y:S01]  /*1bc60*/  UMOV UR13, UR33 ;  /* 0x00000021000d7c82 */ /* 0x000fe20008000000 */
[----:B------:R-:W-:Y:S01]  /*1bc70*/  IMAD.MOV.U32 R5, RZ, RZ, 0x40000040 ;  /* 0x40000040ff057424 */ /* 0x000fe200078e00ff */
[----:B------:R-:W-:Y:S01]  /*1bc80*/  UMOV UR24, UR32 ;  /* 0x0000002000187c82 */ /* 0x000fe20008000000 */
[----:B------:R-:W-:Y:S01]  /*1bc90*/  UMOV UR25, UR33 ;  /* 0x0000002100197c82 */ /* 0x000fe20008000000 */
[----:B------:R-:W-:Y:S01]  /*1bca0*/  UMOV UR29, UR33 ;  /* 0x00000021001d7c82 */ /* 0x000fe20008000000 */
[----:B------:R-:W-:Y:S01]  /*1bcb0*/  UMOV UR16, UR32 ;  /* 0x0000002000107c82 */ /* 0x000fe20008000000 */
[----:B------:R-:W-:Y:S01]  /*1bcc0*/  UMOV UR17, UR33 ;  /* 0x0000002100117c82 */ /* 0x000fe20008000000 */
[----:B------:R-:W2:Y:S01]  /*1bcd0*/  LDL.64 R14, [R1+0x28] ;  /* 0x00002800010e7983 */ /* 0x000ea20000100a00 */
[----:B------:R-:W-:-:S02]  /*1bce0*/  WARPGROUP.DEPBAR.LE gsb0, 0x0 ;  /* 0x00008000000079c5 */ /* 0x000fc40000010000 */
[----:B------:R-:W-:-:S06]  /*1bcf0*/  WARPGROUP.ARRIVE ;  /* 0x00000000000079c5 */ /* 0x000fcc0000000000 */
[----:B------:R-:W-:Y:S01]  /*1bd00*/  HGMMA.64x16x16.F32.BF16 R184, gdesc[UR8], R184, gsb0 ;  /* 0x0020000008b879f0 */ /* 0x000fe200080018b8 */
[----:B------:R-:W-:Y:S02]  /*1bd10*/  VIADD R4, R3, 0x102 ;  /* 0x0000010203047836 */ /* 0x000fe40000000000 */
[----:B------:R-:W-:Y:S02]  /*1bd20*/  WARPGROUP.DEPBAR.LE gsb0, 0x0 ;  /* 0x00008000000079c5 */ /* 0x000fe40000010000 */
        /* <DEDUP_REMOVED lines=11> */
[----:B------:R-:W-:Y:S02]  /*1bde0*/  VIADD R4, R3, 0x202 ;  /* 0x0000020203047836 */ /* 0x000fe40000000000 */
[----:B------:R-:W-:Y:S01]  /*1bdf0*/  IMAD.MOV.U32 R5, RZ, RZ, 0x40000040 ;  /* 0x40000040ff057424 */ /* 0x000fe200078e00ff */
[----:B------:R-:W-:Y:S01]  /*1be00*/  UMOV UR4, UR34 ;  /* 0x0000002200047c82 */ /* 0x000fe20008000000 */
[----:B------:R-:W-:Y:S01]  /*1be10*/  UMOV UR5, UR35 ;  /* 0x0000002300057c82 */ /* 0x000fe20008000000 */
[----:B------:R-:W-:Y:S02]  /*1be20*/  WARPGROUP.DEPBAR.LE gsb0, 0x0 ;  /* 0x00008000000079c5 */ /* 0x000fe40000010000 */
[----:B------:R-:W-:Y:S01]  /*1be30*/  WARPGROUP.ARRIVE ;  /* 0x00000000000079c5 */ /* 0x000fe20000000000 */
[----:B------:R-:W-:Y:S01]  /*1be40*/  UMOV UR20, UR34 ;  /* 0x0000002200147c82 */ /* 0x000fe20008000000 */
        /* <DEDUP_REMOVED lines=8> */
[----:B------:R-:W-:Y:S01]  /*1bed0*/  VIADD R4, R3, 0x4 ;  /* 0x0000000403047836 */ /* 0x000fe20000000000 */
[----:B------:R-:W-:Y:S01]  /*1bee0*/  UMOV UR12, UR34 ;  /* 0x00000022000c7c82 */ /* 0x000fe20008000000 */
[----:B------:R-:W-:Y:S01]  /*1bef0*/  UMOV UR13, UR35 ;  /* 0x00000023000d7c82 */ /* 0x000fe20008000000 */
[----:B---3--:R-:W-:Y:S01]  /*1bf00*/  R2UR UR32, R20 ;  /* 0x00000000142072ca */ /* 0x008fe200000e0000 */
[----:B------:R-:W3:Y:S01]  /*1bf10*/  LDL.64 R10, [R1+0x20] ;  /* 0x00002000010a7983 */ /* 0x000ee20000100a00 */
[----:B------:R-:W-:-:S02]  /*1bf20*/  WARPGROUP.DEPBAR.LE gsb0, 0x0 ;  /* 0x00008000000079c5 */ /* 0x000fc40000010000 */
[----:B------:R-:W-:-:S06]  /*1bf30*/  WARPGROUP.ARRIVE ;  /* 0x00000000000079c5 */ /* 0x000fcc0000000000 */
        /* <DEDUP_REMOVED lines=36> */
[----:B------:R-:W-:Y:S01]  /*1c180*/  IMAD.MOV.U32 R5, RZ, RZ, 0x40000040 ;  /* 0x40000040ff057424 */ /* 0x000fe200078e00ff */
[----:B------:R-:W-:Y:S02]  /*1c190*/  R2UR UR33, R21 ;  /* 0x00000000152172ca */ /* 0x000fe400000e0000 */
[----:B------:R-:W-:Y:S02]  /*1c1a0*/  R2UR UR30, R4 ;  /* 0x00000000041e72ca */ /* 0x000fe400000e0000 */
[----:B------:R-:W-:Y:S01]  /*1c1b0*/  R2UR UR31, R5 ;  /* 0x00000000051f72ca */ /* 0x000fe200000e0000 */
[----:B------:R-:W-:-:S08]  /*1c1c0*/  UMOV UR28, UR32 ;  /* 0x00000020001c7c82 */ /* 0x000fd00008000000 */
        /* <DEDUP_REMOVED lines=189> */
[----:B------:R-:W3:Y:S01]  /*1cda0*/  LDL.64 R10, [R1] ;  /* 0x00000000010a7983 */ /* 0x000ee20000100a00 */
        /* <DEDUP_REMOVED lines=535> */
.L_x_2876:
[----:B------:R-:W-:Y:S01]  /*1ef20*/  SHF.L.U32 R0, R7, 0x1f, RZ ;  /* 0x0000001f07007819 */ /* 0x000fe200000006ff */
[----:B------:R-:W-:-:S04]  /*1ef30*/  IMAD R7, R6, 0x8, R23 ;  /* 0x0000000806077824 */ /* 0x000fc800078e0217 */
[----:B------:R0:W1:Y:S01]  /*1ef40*/  SYNCS.PHASECHK.TRANS64.TRYWAIT P1, [R7+URZ+0x38850], R0 ;  /* 0x03885000070075a7 */ /* 0x000062000802017f */
[----:B------:R-:W-:Y:S05]  /*1ef50*/  @!P0 BRA `(.L_x_2877) ;  /* 0x0000000000048947 */ /* 0x000fea0003800000 */
[----:B------:R-:W-:Y:S01]  /*1ef60*/  BPT.TRAP 0x1 ;  /* 0x000000040000795c */ /* 0x000fe20000300000 */
.L_x_2877:
[----:B------:R-:W-:Y:S04]  /*1ef70*/  BSSY B2, `(.L_x_2878) ;  /* 0x0000004000027945 */ /* 0x000fe80003800000 */
[----:B-1----:R-:W-:Y:S05]  /*1ef80*/  @P1 BRA `(.L_x_2879) ;  /* 0x0000000000081947 */ /* 0x002fea0003800000 */
[----:B------:R-:W1:Y:S02]  /*1ef90*/  SYNCS.PHASECHK.TRANS64.TRYWAIT P1, [R7+URZ+0x38850], R0 ;  /* 0x03885000070075a7 */ /* 0x000e64000802017f */
[----:B-1----:R-:W-:Y:S05]  /*1efa0*/  @!P1 BRA `(.L_x_2880) ;  /* 0x00000164002c9947 */ /* 0x002fea0003800000 */
.L_x_2879:
[----:B------:R-:W-:Y:S05]  /*1efb0*/  BSYNC B2 ;  /* 0x0000000000027941 */ /* 0x000fea0003800000 */
.L_x_2878:
[----:B01----:R-:W-:Y:S01]  /*1efc0*/  VIADD R0, R23, 0x400 ;  /* 0x0000040017007836 */ /* 0x003fe20000000000 */
[----:B------:R-:W-:Y:S01]  /*1efd0*/  WARPGROUP.ARRIVE ;  /* 0x00000000000079c5 */ /* 0x000fe20000000000 */
[----:B------:R-:W-:Y:S02]  /*1efe0*/  IMAD.MOV.U32 R3, RZ, RZ, 0x40000040 ;  /* 0x40000040ff037424 */ /* 0x000fe400078e00ff */
        /* <DEDUP_REMOVED lines=42> */
.L_x_2881:
[----:B------:R-:W2:Y:S01]  /*1f290*/  LDL R4, [R1+0x74] ;  /* 0x0000740001047983 */ /* 0x000ea20000100800 */
[----:B------:R-:W0:Y:S03]  /*1f2a0*/  LDC R0, c[0x0][0x448] ;  /* 0x00011200ff007b82 */ /* 0x000e260000000800 */
[----:B------:R-:W2:Y:S04]  /*1f2b0*/  LDL R3, [R1+0x84] ;  /* 0x0000840001037983 */ /* 0x000ea80000100800 */
[----:B------:R-:W3:Y:S04]  /*1f2c0*/  LDL R192, [R1+0x50] ;  /* 0x0000500001c07983 */ /* 0x000ee80000100800 */
[----:B------:R-:W4:Y:S04]  /*1f2d0*/  LDL R195, [R1+0x80] ;  /* 0x0000800001c37983 */ /* 0x000f280000100800 */
[----:B------:R-:W5:Y:S04]  /*1f2e0*/  LDL R194, [R1+0x78] ;  /* 0x0000780001c27983 */ /* 0x000f680000100800 */
[----:B------:R-:W5:Y:S01]  /*1f2f0*/  LDL R193, [R1+0x6c] ;  /* 0x00006c0001c17983 */ /* 0x000f620000100800 */
[----:B0-----:R-:W-:-:S13]  /*1f300*/  ISETP.NE.AND P1, PT, R0, 0x1, PT ;  /* 0x000000010000780c */ /* 0x001fda0003f25270 */
[----:B------:R-:W0:Y:S08]  /*1f310*/  @P1 LDC R2, c[0x0][0x44c] ;  /* 0x00011300ff021b82 */ /* 0x000e300000000800 */
[----:B------:R-:W1:Y:S01]  /*1f320*/  @P1 LDC R0, c[0x0][0x450] ;  /* 0x00011400ff001b82 */ /* 0x000e620000000800 */
[----:B------:R-:W-:Y:S01]  /*1f330*/  FMUL.FTZ R15, R169, UR39 ;  /* 0x00000027a90f7c20 */ /* 0x000fe20008410000 */
[----:B------:R-:W-:Y:S01]  /*1f340*/  FMUL.FTZ R14, R168, UR39 ;  /* 0x00000027a80e7c20 */ /* 0x000fe20008410000 */
[----:B------:R-:W-:-:S02]  /*1f350*/  VIADD R9, R9, 0x38840 ;  /* 0x0003884009097836 */ /* 0x000fc40000000000 */
[----:B------:R-:W-:Y:S01]  /*1f360*/  FMUL.FTZ R5, R189, UR39 ;  /* 0x00000027bd057c20 */ /* 0x000fe20008410000 */
[----:B------:R-:W-:Y:S01]  /*1f370*/  FMUL.FTZ R6, R176, UR39 ;  /* 0x00000027b0067c20 */ /* 0x000fe20008410000 */
[----:B------:R-:W-:Y:S01]  /*1f380*/  FMUL.FTZ R10, R180, UR39 ;  /* 0x00000027b40a7c20 */ /* 0x000fe20008410000 */
[----:B------:R-:W-:Y:S01]  /*1f390*/  FMUL.FTZ R11, R181, UR39 ;  /* 0x00000027b50b7c20 */ /* 0x000fe20008410000 */
[----:B------:R-:W-:Y:S02]  /*1f3a0*/  FMUL.FTZ R20, R172, UR39 ;  /* 0x00000027ac147c20 */ /* 0x000fe40008410000 */
[----:B------:R-:W-:Y:S01]  /*1f3b0*/  MUFU.TANH R5, R5 ;  /* 0x0000000500057308 */ /* 0x000fe20000002400 */
[----:B------:R-:W-:Y:S01]  /*1f3c0*/  FMUL.FTZ R21, R173, UR39 ;  /* 0x00000027ad157c20 */ /* 0x000fe20008410000 */
[----:B------:R-:W-:Y:S01]  /*1f3d0*/  FMUL.FTZ R160, R160, UR39 ;  /* 0x00000027a0a07c20 */ /* 0x000fe20008410000 */
[----:B------:R-:W-:-:S05]  /*1f3e0*/  FMUL.FTZ R161, R161, UR39 ;  /* 0x00000027a1a17c20 */ /* 0x000fca0008410000 */
[----:B------:R-:W-:Y:S01]  /*1f3f0*/  MUFU.TANH R6, R6 ;  /* 0x0000000600067308 */ /* 0x000fe20000002400 */
[----:B------:R-:W-:-:S07]  /*1f400*/  FMUL.FTZ R164, R164, UR39 ;  /* 0x00000027a4a47c20 */ /* 0x000fce0008410000 */
[----:B------:R-:W-:Y:S08]  /*1f410*/  MUFU.TANH R10, R10 ;  /* 0x0000000a000a7308 */ /* 0x000ff00000002400 */
        /* <DEDUP_REMOVED lines=8> */
[----:B------:R-:W-:Y:S01]  /*1f4a0*/  FMUL.FTZ R152, R152, UR39 ;  /* 0x0000002798987c20 */ /* 0x000fe20008410000 */
[----:B------:R-:W-:-:S06]  /*1f4b0*/  FMUL.FTZ R153, R153, UR39 ;  /* 0x0000002799997c20 */ /* 0x000fcc0008410000 */
[----:B------:R-:W-:Y:S01]  /*1f4c0*/  MUFU.TANH R153, R153 ;  /* 0x0000009900997308 */ /* 0x000fe20000002400 */
[----:B--2---:R-:W-:-:S04]  /*1f4d0*/  IMAD.IADD R3, R3, 0x1, R4 ;  /* 0x0000000103037824 */ /* 0x004fc800078e0204 */
[----:B0-----:R-:W-:-:S05]  /*1f4e0*/  @P1 IMAD.HI.U32 R2, R3, R2, RZ ;  /* 0x0000000203021227 */ /* 0x001fca00078e00ff */
[----:B-1----:R-:W-:-:S05]  /*1f4f0*/  @P1 SHF.R.U32.HI R3, RZ, R0, R2 ;  /* 0x00000000ff031219 */ /* 0x002fca0000011602 */
[----:B------:R-:W0:Y:S04]  /*1f500*/  SHFL.IDX PT, R169, R3, RZ, 0x1c1f ;  /* 0x001c1fff03a97589 */ /* 0x000e2800000e0000 */
[----:B------:R1:W2:Y:S01]  /*1f510*/  SHFL.IDX PT, R168, R3, 0x1, 0x1c1f ;  /* 0x003c1f0003a87f89 */ /* 0x0002a200000e0000 */
[----:B---3--:R-:W-:Y:S01]  /*1f520*/  PRMT R9, R192, 0x654, R9 ;  /* 0x00000654c0097816 */ /* 0x008fe20000000009 */
[----:B------:R-:W-:Y:S01]  /*1f530*/  FMUL.FTZ R0, R184, UR39 ;  /* 0x00000027b8007c20 */ /* 0x000fe20008410000 */
[----:B------:R-:W-:Y:S01]  /*1f540*/  FMUL.FTZ R2, R185, UR39 ;  /* 0x00000027b9027c20 */ /* 0x000fe20008410000 */
[----:B------:R-:W-:Y:S01]  /*1f550*/  FMUL.FTZ R4, R188, UR39 ;  /* 0x00000027bc047c20 */ /* 0x000fe20008410000 */
[----:B------:R3:W-:Y:S01]  /*1f560*/  SYNCS.ARRIVE.TRANS64.RED.A1T0 RZ, [R9+URZ], RZ ;  /* 0x000000ff09ff79a7 */ /* 0x0007e2000810043f */
[----:B-1----:R-:W-:-:S02]  /*1f570*/  IMAD R3, R8, -0x50, RZ ;  /* 0xffffffb008037824 */ /* 0x002fc400078e02ff */
[----:B------:R-:W1:Y:S01]  /*1f580*/  MUFU.TANH R0, R0 ;  /* 0x0000000000007308 */ /* 0x000e620000002400 */
[----:B---3--:R-:W-:Y:S02]  /*1f590*/  FMUL.FTZ R9, R177, UR39 ;  /* 0x00000027b1097c20 */ /* 0x008fe40008410000 */
[----:B----4-:R-:W-:-:S05]  /*1f5a0*/  IADD3 R3, -R195, 0x1, R3 ;  /* 0x00000001c3037810 */ /* 0x010fca0007ffe103 */
[----:B------:R-:W3:Y:S01]  /*1f5b0*/  MUFU.TANH R2, R2 ;  /* 0x0000000200027308 */ /* 0x000ee20000002400 */
[----:B-----5:R-:W-:-:S07]  /*1f5c0*/  IADD3 R172, -R193, R3, R194 ;  /* 0x00000003c1ac7210 */ /* 0x020fce0007ffe1c2 */
[----:B------:R-:W4:Y:S01]  /*1f5d0*/  MUFU.TANH R4, R4 ;  /* 0x0000000400047308 */ /* 0x000f220000002400 */
[----:B0-----:R-:W-:-:S07]  /*1f5e0*/  IMAD.IADD R3, R172, 0x1, R169 ;  /* 0x00000001ac037824 */ /* 0x001fce00078e02a9 */
[----:B------:R-:W0:Y:S01]  /*1f5f0*/  MUFU.TANH R9, R9 ;  /* 0x0000000900097308 */ /* 0x000e220000002400 */
[----:B--2---:R-:W-:Y:S01]  /*1f600*/  IMAD.IADD R168, R172, 0x1, R168 ;  /* 0x00000001aca87824 */ /* 0x004fe200078e02a8 */
[C---:B------:R-:W-:Y:S02]  /*1f610*/  ISETP.GT.AND P2, PT, R3.reuse, RZ, PT ;  /* 0x000000ff0300720c */ /* 0x040fe40003f44270 */
[C---:B------:R-:W-:Y:S02]  /*1f620*/  ISETP.GT.AND P1, PT, R3.reuse, 0x1, PT ;  /* 0x000000010300780c */ /* 0x040fe40003f24270 */
[C---:B------:R-:W-:Y:S02]  /*1f630*/  ISETP.GT.AND P5, PT, R3.reuse, 0x8, PT ;  /* 0x000000080300780c */ /* 0x040fe40003fa4270 */
[----:B------:R3:W2:Y:S01]  /*1f640*/  MUFU.TANH R172, R164 ;  /* 0x000000a400ac7308 */ /* 0x0006a20000002400 */
[C---:B------:R-:W-:Y:S02]  /*1f650*/  ISETP.GT.AND P4, PT, R3.reuse, 0x9, PT ;  /* 0x000000090300780c */ /* 0x040fe40003f84270 */
[----:B------:R-:W-:-:S02]  /*1f660*/  ISETP.GT.AND P3, PT, R3, 0x10, PT ;  /* 0x000000100300780c */ /* 0x000fc40003f64270 */
[----:B-1----:R-:W-:Y:S02]  /*1f670*/  FSEL R169, R0, -INF , P2 ;  /* 0xff80000000a97808 */ /* 0x002fe40001000000 */
[C---:B------:R-:W-:Y:S02]  /*1f680*/  ISETP.GT.AND P2, PT, R3.reuse, 0x11, PT ;  /* 0x000000110300780c */ /* 0x040fe40003f44270 */
[----:B---3--:R-:W-:Y:S02]  /*1f690*/  FSEL R164, R2, -INF , P1 ;  /* 0xff80000002a47808 */ /* 0x008fe40000800000 */
[C---:B------:R-:W-:Y:S02]  /*1f6a0*/  ISETP.GT.AND P1, PT, R3.reuse, 0x18, PT ;  /* 0x000000180300780c */ /* 0x040fe40003f24270 */
[----:B----4-:R-:W-:Y:S02]  /*1f6b0*/  FSEL R0, R4, -INF , P5 ;  /* 0xff80000004007808 */ /* 0x010fe40002800000 */
[----:B------:R-:W-:-:S02]  /*1f6c0*/  ISETP.GT.AND P5, PT, R3, 0x19, PT ;  /* 0x000000190300780c */ /* 0x000fc40003fa4270 */
[----:B------:R-:W-:Y:S02]  /*1f6d0*/  FSEL R2, R5, -INF , P4 ;  /* 0xff80000005027808 */ /* 0x000fe40002000000 */
[C---:B------:R-:W-:Y:S02]  /*1f6e0*/  ISETP.GT.AND P4, PT, R3.reuse, 0x20, PT ;  /* 0x000000200300780c */ /* 0x040fe40003f84270 */
[----:B------:R-:W-:Y:S02]  /*1f6f0*/  FSEL R4, R6, -INF , P3 ;  /* 0xff80000006047808 */ /* 0x000fe40001800000 */
[----:B------:R-:W-:Y:S02]  /*1f700*/  ISETP.GT.AND P3, PT, R3, 0x21, PT ;  /* 0x000000210300780c */ /* 0x000fe40003f64270 */
[----:B0-----:R-:W-:Y:S02]  /*1f710*/  FSEL R6, R9, -INF , P2 ;  /* 0xff80000009067808 */ /* 0x001fe40001000000 */
[----:B------:R-:W-:-:S02]  /*1f720*/  ISETP.GT.AND P2, PT, R3, 0x28, PT ;  /* 0x000000280300780c */ /* 0x000fc40003f44270 */
[----:B------:R-:W-:Y:S02]  /*1f730*/  FSEL R9, R10, -INF , P1 ;  /* 0xff8000000a097808 */ /* 0x000fe40000800000 */
[----:B------:R-:W-:Y:S02]  /*1f740*/  ISETP.GT.AND P1, PT, R3, 0x29, PT ;  /* 0x000000290300780c */ /* 0x000fe40003f24270 */
[----:B------:R-:W-:Y:S02]  /*1f750*/  FSEL R10, R11, -INF , P5 ;  /* 0xff8000000b0a7808 */ /* 0x000fe40002800000 */
[C---:B------:R-:W-:Y:S02]  /*1f760*/  ISETP.GT.AND P5, PT, R3.reuse, 0x30, PT ;  /* 0x000000300300780c */ /* 0x040fe40003fa4270 */
[----:B------:R-:W-:Y:S02]  /*1f770*/  FSEL R11, R14, -INF , P4 ;  /* 0xff8000000e0b7808 */ /* 0x000fe40002000000 */
[----:B------:R-:W-:-:S02]  /*1f780*/  ISETP.GT.AND P4, PT, R3, 0x31, PT ;  /* 0x000000310300780c */ /* 0x000fc40003f84270 */
[----:B------:R-:W-:Y:S02]  /*1f790*/  FSEL R14, R15, -INF , P3 ;  /* 0xff8000000f0e7808 */ /* 0x000fe40001800000 */
[----:B------:R-:W-:Y:S02]  /*1f7a0*/  ISETP.GT.AND P3, PT, R3, 0x38, PT ;  /* 0x000000380300780c */ /* 0x000fe40003f64270 */
[----:B------:R-:W-:Y:S02]  /*1f7b0*/  FSEL R15, R20, -INF , P2 ;  /* 0xff800000140f7808 */ /* 0x000fe40001000000 */
[----:B------:R-:W-:Y:S02]  /*1f7c0*/  FSEL R20, R21, -INF , P1 ;  /* 0xff80000015147808 */ /* 0x000fe40000800000 */
[----:B------:R-:W-:Y:S02]  /*1f7d0*/  FSEL R21, R160, -INF , P5 ;  /* 0xff800000a0157808 */ /* 0x000fe40002800000 */
[----:B------:R-:W-:-:S02]  /*1f7e0*/  FSEL R160, R161, -INF , P4 ;  /* 0xff800000a1a07808 */ /* 0x000fc40002000000 */
[----:B--2---:R-:W-:Y:S02]  /*1f7f0*/  FSEL R161, R172, -INF , P3 ;  /* 0xff800000aca17808 */ /* 0x004fe40001800000 */
[C---:B------:R-:W-:Y:S02]  /*1f800*/  ISETP.GT.AND P2, PT, R3.reuse, 0x39, PT ;  /* 0x000000390300780c */ /* 0x040fe40003f44270 */
[C---:B------:R-:W-:Y:S02]  /*1f810*/  ISETP.GT.AND P1, PT, R3.reuse, 0x40, PT ;  /* 0x000000400300780c */ /* 0x040fe40003f24270 */
[C---:B------:R-:W-:Y:S02]  /*1f820*/  ISETP.GT.AND P5, PT, R3.reuse, 0x41, PT ;  /* 0x000000410300780c */ /* 0x040fe40003fa4270 */
[C---:B------:R-:W-:Y:S02]  /*1f830*/  ISETP.GT.AND P4, PT, R3.reuse, 0x48, PT ;  /* 0x000000480300780c */ /* 0x040fe40003f84270 */
[----:B------:R-:W-:-:S02]  /*1f840*/  ISETP.GT.AND P3, PT, R3, 0x49, PT ;  /* 0x000000490300780c */ /* 0x000fc40003f64270 */
[----:B------:R-:W-:-:S04]  /*1f850*/  FMNMX.FTZ R3, R169, R12, !PT ;  /* 0x0000000ca9037209 */ /* 0x000fc80007810000 */
[----:B------:R-:W-:-:S04]  /*1f860*/  FMNMX.FTZ R3, R164, R3, !PT ;  /* 0x00000003a4037209 */ /* 0x000fc80007810000 */
[----:B------:R-:W-:-:S04]  /*1f870*/  FMNMX.FTZ R3, R0, R3, !PT ;  /* 0x0000000300037209 */ /* 0x000fc80007810000 */
[----:B------:R-:W-:-:S04]  /*1f880*/  FMNMX.FTZ R3, R2, R3, !PT ;  /* 0x0000000302037209 */ /* 0x000fc80007810000 */
[----:B------:R-:W-:-:S04]  /*1f890*/  FMNMX.FTZ R3, R4, R3, !PT ;  /* 0x0000000304037209 */ /* 0x000fc80007810000 */
[----:B------:R-:W-:-:S04]  /*1f8a0*/  FMNMX.FTZ R5, R6, R3, !PT ;  /* 0x0000000306057209 */ /* 0x000fc80007810000 */
[----:B------:R-:W-:Y:S01]  /*1f8b0*/  FMNMX.FTZ R5, R9, R5, !PT ;  /* 0x0000000509057209 */ /* 0x000fe20007810000 */
[----:B------:R0:W1:Y:S03]  /*1f8c0*/  MUFU.TANH R3, R165 ;  /* 0x000000a500037308 */ /* 0x0000660000002400 */
[----:B0-----:R-:W-:-:S04]  /*1f8d0*/  FMNMX.FTZ R165, R10, R5, !PT ;  /* 0x000000050aa57209 */ /* 0x001fc80007810000 */
[----:B------:R-:W-:-:S04]  /*1f8e0*/  FMNMX.FTZ R165, R11, R165, !PT ;  /* 0x000000a50ba57209 */ /* 0x000fc80007810000 */
[----:B------:R-:W-:Y:S01]  /*1f8f0*/  FMNMX.FTZ R165, R14, R165, !PT ;  /* 0x000000a50ea57209 */ /* 0x000fe20007810000 */
[----:B------:R1:W0:Y:S03]  /*1f900*/  MUFU.TANH R5, R152 ;  /* 0x0000009800057308 */ /* 0x0002260000002400 */
[----:B------:R-:W-:Y:S01]  /*1f910*/  FMNMX.FTZ R165, R15, R165, !PT ;  /* 0x000000a50fa57209 */ /* 0x000fe20007810000 */
[----:B------:R-:W-:-:S03]  /*1f920*/  FMUL.FTZ R172, R156, UR39 ;  /* 0x000000279cac7c20 */ /* 0x000fc60008410000 */
[----:B------:R-:W-:-:S04]  /*1f930*/  FMNMX.FTZ R165, R20, R165, !PT ;  /* 0x000000a514a57209 */ /* 0x000fc80007810000 */
[----:B------:R-:W-:Y:S01]  /*1f940*/  FMNMX.FTZ R156, R21, R165, !PT ;  /* 0x000000a5159c7209 */ /* 0x000fe20007810000 */
[----:B------:R-:W-:Y:S01]  /*1f950*/  FMUL.FTZ R165, R157, UR39 ;  /* 0x000000279da57c20 */ /* 0x000fe20008410000 */
[----:B------:R-:W2:Y:S02]  /*1f960*/  MUFU.TANH R172, R172 ;  /* 0x000000ac00ac7308 */ /* 0x000ea40000002400 */
[----:B------:R-:W-:Y:S02]  /*1f970*/  FMNMX.FTZ R156, R160, R156, !PT ;  /* 0x0000009ca09c7209 */ /* 0x000fe40007810000 */
[----:B-1----:R-:W-:Y:S02]  /*1f980*/  FSEL R152, R3, -INF , P2 ;  /* 0xff80000003987808 */ /* 0x002fe40001000000 */
[----:B------:R-:W-:Y:S02]  /*1f990*/  FMNMX.FTZ R3, R161, R156, !PT ;  /* 0x0000009ca1037209 */ /* 0x000fe40007810000 */
[----:B------:R-:W1:Y:S01]  /*1f9a0*/  MUFU.TANH R165, R165 ;  /* 0x000000a500a57308 */ /* 0x000e620000002400 */
[----:B0-----:R-:W-:-:S02]  /*1f9b0*/  FSEL R156, R5, -INF , P1 ;  /* 0xff800000059c7808 */ /* 0x001fc40000800000 */
[----:B------:R-:W-:Y:S02]  /*1f9c0*/  FMNMX.FTZ R3, R152, R3, !PT ;  /* 0x0000000398037209 */ /* 0x000fe40007810000 */
[----:B------:R-:W-:Y:S02]  /*1f9d0*/  FSEL R153, R153, -INF , P5 ;  /* 0xff80000099997808 */ /* 0x000fe40002800000 */
[----:B------:R-:W-:Y:S02]  /*1f9e0*/  FMNMX.FTZ R3, R156, R3, !PT ;  /* 0x000000039c037209 */ /* 0x000fe40007810000 */
[----:B--2---:R-:W-:Y:S02]  /*1f9f0*/  FSEL R157, R172, -INF , P4 ;  /* 0xff800000ac9d7808 */ /* 0x004fe40002000000 */
[----:B------:R-:W-:-:S04]  /*1fa00*/  FMNMX.FTZ R3, R153, R3, !PT ;  /* 0x0000000399037209 */ /* 0x000fc80007810000 */
[----:B------:R-:W-:Y:S02]  /*1fa10*/  FMNMX.FTZ R3, R157, R3, !PT ;  /* 0x000000039d037209 */ /* 0x000fe40007810000 */
[----:B-1----:R-:W-:-:S04]  /*1fa20*/  FSEL R165, R165, -INF , P3 ;  /* 0xff800000a5a57808 */ /* 0x002fc80001800000 */
[----:B------:R-:W-:-:S05]  /*1fa30*/  FMNMX.FTZ R5, R165, R3, !PT ;  /* 0x00000003a5057209 */ /* 0x000fca0007810000 */
[----:B------:R-:W0:Y:S01]  /*1fa40*/  SHFL.BFLY PT, R3, R5, 0x2, 0x1f ;  /* 0x0c401f0005037f89 */ /* 0x000e2200000e0000 */
[----:B------:R-:W-:Y:S01]  /*1fa50*/  FMUL.FTZ R184, R186, UR39 ;  /* 0x00000027bab87c20 */ /* 0x000fe20008410000 */
[----:B------:R-:W-:Y:S01]  /*1fa60*/  FMUL.FTZ R173, R187, UR39 ;  /* 0x00000027bbad7c20 */ /* 0x000fe20008410000 */
[----:B------:R-:W-:Y:S01]  /*1fa70*/  FMUL.FTZ R177, R191, UR39 ;  /* 0x00000027bfb17c20 */ /* 0x000fe20008410000 */
[----:B0-----:R-:W-:Y:S01]  /*1fa80*/  FMNMX.FTZ R5, R5, R3, !PT ;  /* 0x0000000305057209 */ /* 0x001fe20007810000 */
[----:B------:R-:W-:-:S04]  /*1fa90*/  FMUL.FTZ R3, R182, UR39 ;  /* 0x00000027b6037c20 */ /* 0x000fc80008410000 */
[----:B------:R-:W0:Y:S01]  /*1faa0*/  SHFL.BFLY PT, R182, R5, 0x1, 0x1f ;  /* 0x0c201f0005b67f89 */ /* 0x000e2200000e0000 */
[----:B------:R-:W-:Y:S01]  /*1fab0*/  FMUL.FTZ R172, R190, UR39 ;  /* 0x00000027beac7c20 */ /* 0x000fe20008410000 */
[----:B------:R-:W-:Y:S01]  /*1fac0*/  FMUL.FTZ R178, R178, UR39 ;  /* 0x00000027b2b27c20 */ /* 0x000fe20008410000 */
[----:B------:R-:W1:Y:S01]  /*1fad0*/  MUFU.TANH R184, R184 ;  /* 0x000000b800b87308 */ /* 0x000e620000002400 */
[----:B------:R-:W-:Y:S01]  /*1fae0*/  FMUL.FTZ R176, R183, UR39 ;  /* 0x00000027b7b07c20 */ /* 0x000fe20008410000 */
[----:B------:R-:W-:Y:S01]  /*1faf0*/  FMUL.FTZ R179, R179, UR39 ;  /* 0x00000027b3b37c20 */ /* 0x000fe20008410000 */
[----:B------:R-:W-:-:S05]  /*1fb00*/  FMUL.FTZ R180, R170, UR39 ;  /* 0x00000027aab47c20 */ /* 0x000fca0008410000 */
[----:B------:R-:W-:Y:S01]  /*1fb10*/  MUFU.TANH R173, R173 ;  /* 0x000000ad00ad7308 */ /* 0x000fe20000002400 */
[----:B------:R-:W-:Y:S01]  /*1fb20*/  FMUL.FTZ R171, R171, UR39 ;  /* 0x00000027abab7c20 */ /* 0x000fe20008410000 */
[----:B------:R-:W-:-:S06]  /*1fb30*/  FMUL.FTZ R175, R175, UR39 ;  /* 0x00000027afaf7c20 */ /* 0x000fcc0008410000 */
[----:B------:R-:W-:Y:S01]  /*1fb40*/  MUFU.TANH R177, R177 ;  /* 0x000000b100b17308 */ /* 0x000fe20000002400 */
[----:B0-----:R-:W-:-:S07]  /*1fb50*/  FMNMX.FTZ R5, R5, R182, !PT ;  /* 0x000000b605057209 */ /* 0x001fce0007810000 */
[----:B------:R-:W0:Y:S01]  /*1fb60*/  MUFU.TANH R172, R172 ;  /* 0x000000ac00ac7308 */ /* 0x000e220000002400 */
[----:B------:R-:W-:Y:S01]  /*1fb70*/  FSETP.NEU.FTZ.AND P1, PT, R5, -INF , PT ;  /* 0xff8000000500780b */ /* 0x000fe20003f3d000 */
[----:B------:R-:W-:-:S06]  /*1fb80*/  FMUL.FTZ R181, R174, UR39 ;  /* 0x00000027aeb57c20 */ /* 0x000fcc0008410000 */
[----:B------:R-:W2:Y:S01]  /*1fb90*/  MUFU.TANH R178, R178 ;  /* 0x000000b200b27308 */ /* 0x000ea20000002400 */
[----:B------:R-:W-:Y:S01]  /*1fba0*/  FMUL.FTZ R183, R162, UR39 ;  /* 0x00000027a2b77c20 */ /* 0x000fe20008410000 */
[----:B------:R-:W-:-:S06]  /*1fbb0*/  FMUL.FTZ R185, R163, UR39 ;  /* 0x00000027a3b97c20 */ /* 0x000fcc0008410000 */
[----:B------:R-:W3:Y:S01]  /*1fbc0*/  MUFU.TANH R176, R176 ;  /* 0x000000b000b07308 */ /* 0x000ee20000002400 */
[----:B------:R-:W-:-:S07]  /*1fbd0*/  ISETP.GT.AND P3, PT, R168, RZ, PT ;  /* 0x000000ffa800720c */ /* 0x000fce0003f64270 */
[----:B------:R-:W4:Y:S01]  /*1fbe0*/  MUFU.TANH R179, R179 ;  /* 0x000000b300b37308 */ /* 0x000f220000002400 */
[----:B------:R-:W-:-:S07]  /*1fbf0*/  ISETP.GT.AND P4, PT, R168, 0x1, PT ;  /* 0x00000001a800780c */ /* 0x000fce0003f84270 */
[----:B------:R-:W5:Y:S01]  /*1fc00*/  MUFU.TANH R3, R3 ;  /* 0x0000000300037308 */ /* 0x000f620000002400 */
[C---:B------:R-:W-:Y:S02]  /*1fc10*/  ISETP.GT.AND P2, PT, R168.reuse, 0x9, PT ;  /* 0x00000009a800780c */ /* 0x040fe40003f44270 */
[----:B------:R-:W-:-:S05]  /*1fc20*/  ISETP.GT.AND P5, PT, R168, 0x8, PT ;  /* 0x00000008a800780c */ /* 0x000fca0003fa4270 */
[----:B------:R-:W5:Y:S01]  /*1fc30*/  MUFU.TANH R180, R180 ;  /* 0x000000b400b47308 */ /* 0x000f620000002400 */
[----:B-1----:R-:W-:-:S07]  /*1fc40*/  FSEL R163, R184, -INF , P3 ;  /* 0xff800000b8a37808 */ /* 0x002fce0001800000 */
[----:B------:R1:W5:Y:S01]  /*1fc50*/  MUFU.TANH R182, R175 ;  /* 0x000000af00b67308 */ /* 0x0003620000002400 */
[----:B------:R-:W-:-:S07]  /*1fc60*/  ISETP.GT.AND P3, PT, R168, 0x10, PT ;  /* 0x00000010a800780c */ /* 0x000fce0003f64270 */
[----:B------:R-:W5:Y:S01]  /*1fc70*/  MUFU.TANH R171, R171 ;  /* 0x000000ab00ab7308 */ /* 0x000f620000002400 */
[----:B-1----:R-:W-:Y:S02]  /*1fc80*/  FSEL R175, R5, RZ, P1 ;  /* 0x000000ff05af7208 */ /* 0x002fe40000800000 */
[----:B0-----:R-:W-:-:S03]  /*1fc90*/  FSEL R172, R172, -INF , P5 ;  /* 0xff800000acac7808 */ /* 0x001fc60002800000 */
[----:B------:R-:W-:Y:S01]  /*1fca0*/  FADD.FTZ R175, -R175, R12 ;  /* 0x0000000cafaf7221 */ /* 0x000fe20000010100 */
[----:B------:R-:W-:Y:S01]  /*1fcb0*/  FSEL R12, R173, -INF , P4 ;  /* 0xff800000ad0c7808 */ /* 0x000fe20002000000 */
[----:B------:R-:W0:Y:S01]  /*1fcc0*/  MUFU.TANH R181, R181 ;  /* 0x000000b500b57308 */ /* 0x000e220000002400 */
[----:B------:R-:W-:Y:S02]  /*1fcd0*/  FSEL R173, R177, -INF , P2 ;  /* 0xff800000b1ad7808 */ /* 0x000fe40001000000 */
[C---:B------:R-:W-:Y:S02]  /*1fce0*/  ISETP.GT.AND P2, PT, R168.reuse, 0x19, PT ;  /* 0x00000019a800780c */ /* 0x040fe40003f44270 */
[----:B------:R-:W-:-:S03]  /*1fcf0*/  ISETP.GT.AND P4, PT, R168, 0x11, PT ;  /* 0x00000011a800780c */ /* 0x000fc60003f84270 */
[----:B------:R-:W1:Y:S01]  /*1fd00*/  MUFU.TANH R183, R183 ;  /* 0x000000b700b77308 */ /* 0x000e620000002400 */
[----:B------:R-:W-:Y:S02]  /*1fd10*/  ISETP.GT.AND P5, PT, R168, 0x18, PT ;  /* 0x00000018a800780c */ /* 0x000fe40003fa4270 */
[----:B--2---:R-:W-:-:S05]  /*1fd20*/  FSEL R174, R178, -INF , P3 ;  /* 0xff800000b2ae7808 */ /* 0x004fca0001800000 */
[----:B------:R-:W2:Y:S01]  /*1fd30*/  MUFU.TANH R185, R185 ;  /* 0x000000b900b97308 */ /* 0x000ea20000002400 */
[----:B------:R-:W-:Y:S02]  /*1fd40*/  ISETP.GT.AND P3, PT, R168, 0x20, PT ;  /* 0x00000020a800780c */ /* 0x000fe40003f64270 */
[----:B---3--:R-:W-:Y:S02]  /*1fd50*/  FSEL R176, R176, -INF , P2 ;  /* 0xff800000b0b07808 */ /* 0x008fe40001000000 */
[----:B----4-:R-:W-:Y:S02]  /*1fd60*/  FSEL R162, R179, -INF , P4 ;  /* 0xff800000b3a27808 */ /* 0x010fe40002000000 */
[----:B-----5:R-:W-:Y:S01]  /*1fd70*/  FSEL R170, R3, -INF , P5 ;  /* 0xff80000003aa7808 */ /* 0x020fe20002800000 */
[----:B------:R-:W-:Y:S01]  /*1fd80*/  IMAD.U32 R3, RZ, RZ, UR43 ;  /* 0x0000002bff037e24 */ /* 0x000fe2000f8e00ff */
[C---:B------:R-:W-:Y:S02]  /*1fd90*/  ISETP.GT.AND P2, PT, R168.reuse, 0x29, PT ;  /* 0x00000029a800780c */ /* 0x040fe40003f44270 */
[----:B------:R-:W-:-:S02]  /*1fda0*/  ISETP.GT.AND P4, PT, R168, 0x21, PT ;  /* 0x00000021a800780c */ /* 0x000fc40003f84270 */
[----:B------:R-:W-:Y:S02]  /*1fdb0*/  FSEL R177, R180, -INF , P3 ;  /* 0xff800000b4b17808 */ /* 0x000fe40001800000 */
[----:B------:R-:W-:Y:S01]  /*1fdc0*/  FSEL R180, R182, -INF , P2 ;  /* 0xff800000b6b47808 */ /* 0x000fe20001000000 */
[----:B------:R-:W-:Y:S01]  /*1fdd0*/  FMUL.FTZ R182, R5, R3 ;  /* 0x0000000305b67220 */ /* 0x000fe20000410000 */
[C---:B------:R-:W-:Y:S02]  /*1fde0*/  ISETP.GT.AND P5, PT, R168.reuse, 0x28, PT ;  /* 0x00000028a800780c */ /* 0x040fe40003fa4270 */
[----:B------:R-:W-:Y:S02]  /*1fdf0*/  FSEL R178, R171, -INF , P4 ;  /* 0xff800000abb27808 */ /* 0x000fe40002000000 */
[C---:B------:R-:W-:Y:S02]  /*1fe00*/  ISETP.GT.AND P3, PT, R168.reuse, 0x30, PT ;  /* 0x00000030a800780c */ /* 0x040fe40003f64270 */
[----:B------:R-:W-:-:S02]  /*1fe10*/  ISETP.GT.AND P4, PT, R168, 0x31, PT ;  /* 0x00000031a800780c */ /* 0x000fc40003f84270 */
[----:B0-----:R-:W-:Y:S02]  /*1fe20*/  FSEL R179, R181, -INF , P5 ;  /* 0xff800000b5b37808 */ /* 0x001fe40002800000 */
[----:B-1----:R-:W-:Y:S02]  /*1fe30*/  FSEL R181, R183, -INF , P3 ;  /* 0xff800000b7b57808 */ /* 0x002fe40001800000 */
[----:B--2---:R-:W-:Y:S02]  /*1fe40*/  FSEL R171, R185, -INF , P4 ;  /* 0xff800000b9ab7808 */ /* 0x004fe40002000000 */
[----:B------:R-:W-:Y:S02]  /*1fe50*/  FSEL R182, R182, RZ, P1 ;  /* 0x000000ffb6b67208 */ /* 0x000fe40000800000 */
[C---:B------:R-:W-:Y:S02]  /*1fe60*/  ISETP.GT.AND P2, PT, R168.reuse, 0x39, PT ;  /* 0x00000039a800780c */ /* 0x040fe40003f44270 */
[----:B------:R-:W-:-:S02]  /*1fe70*/  ISETP.GT.AND P3, PT, R168, 0x40, PT ;  /* 0x00000040a800780c */ /* 0x000fc40003f64270 */
[C---:B------:R-:W-:Y:S02]  /*1fe80*/  ISETP.GT.AND P4, PT, R168.reuse, 0x41, PT ;  /* 0x00000041a800780c */ /* 0x040fe40003f84270 */
[C---:B------:R-:W-:Y:S02]  /*1fe90*/  ISETP.GT.AND P5, PT, R168.reuse, 0x48, PT ;  /* 0x00000048a800780c */ /* 0x040fe40003fa4270 */
[C---:B------:R-:W-:Y:S02]  /*1fea0*/  ISETP.GT.AND P6, PT, R168.reuse, 0x49, PT ;  /* 0x00000049a800780c */ /* 0x040fe40003fc4270 */
[----:B------:R-:W-:Y:S02]  /*1feb0*/  ISETP.GT.AND P1, PT, R168, 0x38, PT ;  /* 0x00000038a800780c */ /* 0x000fe40003f24270 */
[----:B------:R-:W-:-:S04]  /*1fec0*/  FMNMX.FTZ R168, R163, R13, !PT ;  /* 0x0000000da3a87209 */ /* 0x000fc80007810000 */
[----:B------:R-:W-:-:S04]  /*1fed0*/  FMNMX.FTZ R168, R12, R168, !PT ;  /* 0x000000a80ca87209 */ /* 0x000fc80007810000 */
[----:B------:R-:W-:-:S04]  /*1fee0*/  FMNMX.FTZ R168, R172, R168, !PT ;  /* 0x000000a8aca87209 */ /* 0x000fc80007810000 */
[----:B------:R-:W-:-:S04]  /*1fef0*/  FMNMX.FTZ R168, R173, R168, !PT ;  /* 0x000000a8ada87209 */ /* 0x000fc80007810000 */
[----:B------:R-:W-:-:S04]  /*1ff00*/  FMNMX.FTZ R168, R174, R168, !PT ;  /* 0x000000a8aea87209 */ /* 0x000fc80007810000 */
[----:B------:R-:W-:-:S04]  /*1ff10*/  FMNMX.FTZ R168, R162, R168, !PT ;  /* 0x000000a8a2a87209 */ /* 0x000fc80007810000 */
[----:B------:R-:W-:Y:S01]  /*1ff20*/  FMNMX.FTZ R168, R170, R168, !PT ;  /* 0x000000a8aaa87209 */ /* 0x000fe20007810000 */
[----:B------:R-:W-:-:S03]  /*1ff30*/  FMUL.FTZ R166, R166, UR39 ;  /* 0x00000027a6a67c20 */ /* 0x000fc60008410000 */
[----:B------:R-:W-:Y:S01]  /*1ff40*/  FMNMX.FTZ R168, R176, R168, !PT ;  /* 0x000000a8b0a87209 */ /* 0x000fe20007810000 */
[----:B------:R-:W-:-:S03]  /*1ff50*/  FMUL.FTZ R167, R167, UR39 ;  /* 0x00000027a7a77c20 */ /* 0x000fc60008410000 */
[----:B------:R-:W-:Y:S01]  /*1ff60*/  FMNMX.FTZ R168, R177, R168, !PT ;  /* 0x000000a8b1a87209 */ /* 0x000fe20007810000 */
[----:B------:R-:W0:Y:S01]  /*1ff70*/  MUFU.TANH R166, R166 ;  /* 0x000000a600a67308 */ /* 0x000e220000002400 */
        /* <DEDUP_REMOVED lines=20> */
[----:B------:R-:W-:Y:S01]  /*200c0*/  FMUL.FTZ R154, R154, UR39 ;  /* 0x000000279a9a7c20 */ /* 0x000fe20008410000 */
[----:B------:R-:W-:Y:S01]  /*200d0*/  FMNMX.FTZ R182, R178, R168, !PT ;  /* 0x000000a8b2b67209 */ /* 0x000fe20007810000 */
[----:B------:R-:W1:Y:S01]  /*200e0*/  MUFU.TANH R167, R167 ;  /* 0x000000a700a77308 */ /* 0x000e620000002400 */
[----:B------:R-:W-:-:S02]  /*200f0*/  FMUL.FTZ R155, R155, UR39 ;  /* 0x000000279b9b7c20 */ /* 0x000fc40008410000 */
[----:B------:R-:W-:-:S05]  /*20100*/  FMNMX.FTZ R182, R179, R182, !PT ;  /* 0x000000b6b3b67209 */ /* 0x000fca0007810000 */
[----:B------:R-:W2:Y:S01]  /*20110*/  MUFU.TANH R154, R154 ;  /* 0x0000009a009a7308 */ /* 0x000ea20000002400 */
[----:B------:R-:W-:Y:S01]  /*20120*/  FMUL.FTZ R158, R158, UR39 ;  /* 0x000000279e9e7c20 */ /* 0x000fe20008410000 */
[----:B------:R-:W-:-:S06]  /*20130*/  FMUL.FTZ R183, R159, UR39 ;  /* 0x000000279fb77c20 */ /* 0x000fcc0008410000 */
[----:B------:R3:W4:Y:S01]  /*20140*/  MUFU.TANH R168, R155 ;  /* 0x0000009b00a87308 */ /* 0x0007220000002400 */
[----:B0-----:R-:W-:Y:S02]  /*20150*/  FSEL R166, R166, -INF , P1 ;  /* 0xff800000a6a67808 */ /* 0x001fe40000800000 */
[----:B---3--:R-:W-:-:S04]  /*20160*/  FMNMX.FTZ R155, R180, R182, !PT ;  /* 0x000000b6b49b7209 */ /* 0x008fc80007810000 */
[----:B------:R-:W-:Y:S01]  /*20170*/  FMNMX.FTZ R155, R181, R155, !PT ;  /* 0x0000009bb59b7209 */ /* 0x000fe20007810000 */
[----:B------:R0:W3:Y:S03]  /*20180*/  MUFU.TANH R182, R158 ;  /* 0x0000009e00b67308 */ /* 0x0000e60000002400 */
[----:B0-----:R-:W-:-:S05]  /*20190*/  FMNMX.FTZ R158, R171, R155, !PT ;  /* 0x0000009bab9e7209 */ /* 0x001fca0007810000 */
[----:B------:R-:W0:Y:S01]  /*201a0*/  MUFU.TANH R183, R183 ;  /* 0x000000b700b77308 */ /* 0x000e220000002400 */
[----:B-1----:R-:W-:Y:S02]  /*201b0*/  FSEL R155, R167, -INF , P2 ;  /* 0xff800000a79b7808 */ /* 0x002fe40001000000 */
[----:B------:R-:W-:Y:S02]  /*201c0*/  FMNMX.FTZ R159, R166, R158, !PT ;  /* 0x0000009ea69f7209 */ /* 0x000fe40007810000 */
[----:B--2---:R-:W-:Y:S02]  /*201d0*/  FSEL R158, R154, -INF , P3 ;  /* 0xff8000009a9e7808 */ /* 0x004fe40001800000 */
[----:B------:R-:W-:Y:S02]  /*201e0*/  FMNMX.FTZ R154, R155, R159, !PT ;  /* 0x0000009f9b9a7209 */ /* 0x000fe40007810000 */
[----:B----4-:R-:W-:Y:S02]  /*201f0*/  FSEL R159, R168, -INF , P4 ;  /* 0xff800000a89f7808 */ /* 0x010fe40002000000 */
[----:B------:R-:W-:-:S02]  /*20200*/  FMNMX.FTZ R154, R158, R154, !PT ;  /* 0x0000009a9e9a7209 */ /* 0x000fc40007810000 */
[----:B---3--:R-:W-:Y:S02]  /*20210*/  FSEL R167, R182, -INF , P5 ;  /* 0xff800000b6a77808 */ /* 0x008fe40002800000 */
[----:B------:R-:W-:Y:S02]  /*20220*/  FMNMX.FTZ R154, R159, R154, !PT ;  /* 0x0000009a9f9a7209 */ /* 0x000fe40007810000 */
[----:B0-----:R-:W-:Y:S02]  /*20230*/  FSEL R168, R183, -INF , P6 ;  /* 0xff800000b7a87808 */ /* 0x001fe40003000000 */
[----:B------:R-:W-:-:S04]  /*20240*/  FMNMX.FTZ R154, R167, R154, !PT ;  /* 0x0000009aa79a7209 */ /* 0x000fc80007810000 */
[----:B------:R-:W-:-:S05]  /*20250*/  FMNMX.FTZ R182, R168, R154, !PT ;  /* 0x0000009aa8b67209 */ /* 0x000fca0007810000 */
[----:B------:R-:W0:Y:S02]  /*20260*/  SHFL.BFLY PT, R154, R182, 0x2, 0x1f ;  /* 0x0c401f00b69a7f89 */ /* 0x000e2400000e0000 */
[----:B0-----:R-:W-:-:S05]  /*20270*/  FMNMX.FTZ R182, R182, R154, !PT ;  /* 0x0000009ab6b67209 */ /* 0x001fca0007810000 */
[----:B------:R-:W0:Y:S01]  /*20280*/  SHFL.BFLY PT, R183, R182, 0x1, 0x1f ;  /* 0x0c201f00b6b77f89 */ /* 0x000e2200000e0000 */
[----:B------:R0:W-:Y:S08]  /*20290*/  MUFU.EX2 R204, R4 ;  /* 0x0000000400cc7308 */ /* 0x0001f00000000800 */
[----:B------:R1:W-:Y:S08]  /*202a0*/  MUFU.EX2 R210, R0 ;  /* 0x0000000000d27308 */ /* 0x0003f00000000800 */
[----:B------:R2:W-:Y:S01]  /*202b0*/  MUFU.EX2 R154, R2 ;  /* 0x00000002009a7308 */ /* 0x0005e20000000800 */
[----:B0-----:R-:W-:-:S04]  /*202c0*/  FMNMX.FTZ R4, R182, R183, !PT ;  /* 0x000000b7b6047209 */ /* 0x001fc80007810000 */
[C---:B------:R-:W-:Y:S01]  /*202d0*/  FSETP.NEU.FTZ.AND P1, PT, R4.reuse, -INF , PT ;  /* 0xff8000000400780b */ /* 0x040fe20003f3d000 */
[----:B-1----:R-:W-:-:S03]  /*202e0*/  FMUL.FTZ R0, R4, R3 ;  /* 0x0000000304007220 */ /* 0x002fc60000410000 */
[----:B--2---:R-:W-:Y:S02]  /*202f0*/  FSEL R2, R4, RZ, P1 ;  /* 0x000000ff04027208 */ /* 0x004fe40000800000 */
[----:B------:R-:W-:-:S03]  /*20300*/  FSEL R0, R0, RZ, P1 ;  /* 0x000000ff00007208 */ /* 0x000fc60000800000 */
[----:B------:R-:W-:Y:S02]  /*20310*/  FADD.FTZ R2, -R2, R13 ;  /* 0x0000000d02027221 */ /* 0x000fe40000010100 */
[-CC-:B------:R-:W-:Y:S02]  /*20320*/  FFMA.FTZ R163, R163, R3.reuse, -R0.reuse ;  /* 0x00000003a3a37223 */ /* 0x180fe40000010800 */
[-C--:B------:R-:W-:Y:S01]  /*20330*/  FMUL.FTZ R2, R2, R3.reuse ;  /* 0x0000000302027220 */ /* 0x080fe20000410000 */
        /* <DEDUP_REMOVED lines=20> */
[----:B------:R-:W-:Y:S08]  /*20480*/  MUFU.EX2 R169, R169 ;  /* 0x000000a900a97308 */ /* 0x000ff00000000800 */
[----:B------:R-:W-:Y:S08]  /*20490*/  MUFU.EX2 R163, R163 ;  /* 0x000000a300a37308 */ /* 0x000ff00000000800 */
[----:B------:R-:W0:Y:S08]  /*204a0*/  MUFU.EX2 R0, R175 ;  /* 0x000000af00007308 */ /* 0x000e300000000800 */
[----:B------:R-:W1:Y:S08]  /*204b0*/  MUFU.EX2 R2, R2 ;  /* 0x0000000200027308 */ /* 0x000e700000000800 */
[----:B------:R-:W2:Y:S08]  /*204c0*/  MUFU.EX2 R164, R164 ;  /* 0x000000a400a47308 */ /* 0x000eb00000000800 */
[----:B------:R-:W3:Y:S08]  /*204d0*/  MUFU.EX2 R12, R12 ;  /* 0x0000000c000c7308 */ /* 0x000ef00000000800 */
[----:B------:R-:W4:Y:S01]  /*204e0*/  MUFU.EX2 R172, R172 ;  /* 0x000000ac00ac7308 */ /* 0x000f220000000800 */
[----:B0-----:R-:W-:Y:S01]  /*204f0*/  FFMA.FTZ R228, R0, R228, R169 ;  /* 0x000000e400e47223 */ /* 0x001fe200000100a9 */
[----:B-1----:R-:W-:-:S06]  /*20500*/  FFMA.FTZ R227, R2, R227, R163 ;  /* 0x000000e302e37223 */ /* 0x002fcc00000100a3 */
[----:B------:R-:W0:Y:S01]  /*20510*/  MUFU.EX2 R173, R173 ;  /* 0x000000ad00ad7308 */ /* 0x000e220000000800 */
[----:B--2---:R-:W-:Y:S01]  /*20520*/  FADD.FTZ R13, R164, R228 ;  /* 0x000000e4a40d7221 */ /* 0x004fe20000010000 */
[----:B---3--:R-:W-:-:S06]  /*20530*/  FADD.FTZ R175, R12, R227 ;  /* 0x000000e30caf7221 */ /* 0x008fcc0000010000 */
[----:B------:R-:W1:Y:S01]  /*20540*/  MUFU.EX2 R174, R174 ;  /* 0x000000ae00ae7308 */ /* 0x000e620000000800 */
[----:B------:R-:W-:Y:S01]  /*20550*/  FADD.FTZ R13, R210, R13 ;  /* 0x0000000dd20d7221 */ /* 0x000fe20000010000 */
[----:B----4-:R-:W-:-:S06]  /*20560*/  FADD.FTZ R175, R172, R175 ;  /* 0x000000afacaf7221 */ /* 0x010fcc0000010000 */
[----:B------:R-:W2:Y:S08]  /*20570*/  MUFU.EX2 R6, R6 ;  /* 0x0000000600067308 */ /* 0x000eb00000000800 */
[----:B------:R-:W3:Y:S01]  /*20580*/  MUFU.EX2 R162, R162 ;  /* 0x000000a200a27308 */ /* 0x000ee20000000800 */
[----:B------:R-:W-:Y:S01]  /*20590*/  FADD.FTZ R13, R154, R13 ;  /* 0x0000000d9a0d7221 */ /* 0x000fe20000010000 */
[----:B0-----:R-:W-:-:S06]  /*205a0*/  FADD.FTZ R175, R173, R175 ;  /* 0x000000afadaf7221 */ /* 0x001fcc0000010000 */
[----:B------:R-:W0:Y:S08]  /*205b0*/  MUFU.EX2 R9, R9 ;  /* 0x0000000900097308 */ /* 0x000e300000000800 */
[----:B------:R-:W4:Y:S01]  /*205c0*/  MUFU.EX2 R170, R170 ;  /* 0x000000aa00aa7308 */ /* 0x000f220000000800 */
[----:B------:R-:W-:Y:S01]  /*205d0*/  FADD.FTZ R13, R204, R13 ;  /* 0x0000000dcc0d7221 */ /* 0x000fe20000010000 */
[----:B-1----:R-:W-:-:S06]  /*205e0*/  FADD.FTZ R175, R174, R175 ;  /* 0x000000afaeaf7221 */ /* 0x002fcc0000010000 */
[----:B------:R-:W1:Y:S08]  /*205f0*/  MUFU.EX2 R10, R10 ;  /* 0x0000000a000a7308 */ /* 0x000e700000000800 */
[----:B------:R-:W5:Y:S01]  /*20600*/  MUFU.EX2 R176, R176 ;  /* 0x000000b000b07308 */ /* 0x000f620000000800 */
[----:B--2---:R-:W-:Y:S01]  /*20610*/  FADD.FTZ R13, R6, R13 ;  /* 0x0000000d060d7221 */ /* 0x004fe20000010000 */
[----:B---3--:R-:W-:-:S06]  /*20620*/  FADD.FTZ R175, R162, R175 ;  /* 0x000000afa2af7221 */ /* 0x008fcc0000010000 */
[----:B------:R-:W2:Y:S08]  /*20630*/  MUFU.EX2 R11, R11 ;  /* 0x0000000b000b7308 */ /* 0x000eb00000000800 */
[----:B------:R-:W3:Y:S01]  /*20640*/  MUFU.EX2 R177, R177 ;  /* 0x000000b100b17308 */ /* 0x000ee20000000800 */
[----:B0-----:R-:W-:Y:S01]  /*20650*/  FADD.FTZ R13, R9, R13 ;  /* 0x0000000d090d7221 */ /* 0x001fe20000010000 */
[----:B----4-:R-:W-:-:S06]  /*20660*/  FADD.FTZ R175, R170, R175 ;  /* 0x000000afaaaf7221 */ /* 0x010fcc0000010000 */
[----:B------:R-:W0:Y:S08]  /*20670*/  MUFU.EX2 R14, R14 ;  /* 0x0000000e000e7308 */ /* 0x000e300000000800 */
[----:B------:R-:W4:Y:S01]  /*20680*/  MUFU.EX2 R178, R178 ;  /* 0x000000b200b27308 */ /* 0x000f220000000800 */
[----:B-1----:R-:W-:Y:S01]  /*20690*/  FADD.FTZ R13, R10, R13 ;  /* 0x0000000d0a0d7221 */ /* 0x002fe20000010000 */
[----:B-----5:R-:W-:-:S06]  /*206a0*/  FADD.FTZ R175, R176, R175 ;  /* 0x000000afb0af7221 */ /* 0x020fcc0000010000 */
        /* <DEDUP_REMOVED lines=39> */
[----:B---3--:R-:W-:-:S03]  /*20920*/  FADD.FTZ R175, R159, R175 ;  /* 0x000000af9faf7221 */ /* 0x008fc60000010000 */
[----:B0-----:R-:W-:Y:S01]  /*20930*/  FADD.FTZ R13, R157, R13 ;  /* 0x0000000d9d0d7221 */ /* 0x001fe20000010000 */
[----:B----4-:R-:W-:-:S03]  /*20940*/  FADD.FTZ R175, R167, R175 ;  /* 0x000000afa7af7221 */ /* 0x010fc60000010000 */
[----:B-1----:R-:W-:Y:S01]  /*20950*/  FADD.FTZ R228, R165, R13 ;  /* 0x0000000da5e47221 */ /* 0x002fe20000010000 */
[----:B-----5:R-:W-:Y:S01]  /*20960*/  FADD.FTZ R227, R168, R175 ;  /* 0x000000afa8e37221 */ /* 0x020fe20000010000 */
[----:B------:R-:W-:Y:S06]  /*20970*/  @!P0 BRA `(.L_x_2882) ;  /* 0x0000000000048947 */ /* 0x000fec0003800000 */
[----:B------:R-:W-:Y:S01]  /*20980*/  BPT.TRAP 0x1 ;  /* 0x000000040000795c */ /* 0x000fe20000300000 */
.L_x_2882:
        /* <DEDUP_REMOVED lines=27> */
[C---:B--2---:R-:W-:Y:S01]  /*20b40*/  ISETP.GT.AND P1, PT, R8.reuse, R13, PT ;  /* 0x0000000d0800720c */ /* 0x044fe20003f24270 */
[----:B------:R-:W-:Y:S02]  /*20b50*/  VIADD R8, R8, 0xffffffff ;  /* 0xffffffff08087836 */ /* 0x000fe40000000000 */
[----:B------:R-:W-:-:S10]  /*20b60*/  IMAD.MOV.U32 R13, RZ, RZ, R4 ;  /* 0x000000ffff0d7224 */ /* 0x000fd400078e0004 */
[----:B------:R-:W-:Y:S05]  /*20b70*/  @P1 BRA `(.L_x_2883) ;  /* 0xffffffa800e81947 */ /* 0x000fea000383ffff */
[----:B------:R-:W-:Y:S05]  /*20b80*/  BSYNC B1 ;  /* 0x0000000000017941 */ /* 0x000fea0003800000 */
.L_x_2870:
[----:B------:R-:W-:Y:S05]  /*20b90*/  BSYNC B0 ;  /* 0x0000000000007941 */ /* 0x000fea0003800000 */
.L_x_2869:
        /* <DEDUP_REMOVED lines=8> */
.L_x_2898:
[----:B------:R-:W-:-:S05]  /*20c20*/  VIADD R13, R7, 0x1 ;  /* 0x00000001070d7836 */ /* 0x000fca0000000000 */
[----:B------:R-:W-:-:S04]  /*20c30*/  ISETP.NE.AND P1, PT, R13, 0x2, PT ;  /* 0x000000020d00780c */ /* 0x000fc80003f25270 */
[----:B------:R-:W-:Y:S02]  /*20c40*/  SEL R13, R13, RZ, P1 ;  /* 0x000000ff0d0d7207 */ /* 0x000fe40000800000 */
[----:B------:R-:W-:-:S03]  /*20c50*/  SEL R226, RZ, 0x1, P1 ;  /* 0x00000001ffe27807 */ /* 0x000fc60000800000 */
[----:B------:R-:W-:Y:S01]  /*20c60*/  IMAD.MOV.U32 R220, RZ, RZ, R13 ;  /* 0x000000ffffdc7224 */ /* 0x000fe200078e000d */
[----:B------:R-:W-:Y:S01]  /*20c70*/  LOP3.LUT R226, R6, R226, RZ, 0x3c, !PT ;  /* 0x000000e206e27212 */ /* 0x000fe200078e3cff */
[----:B------:R-:W-:Y:S06]  /*20c80*/  @!P0 BRA `(.L_x_2886) ;  /* 0x0000000000048947 */ /* 0x000fec0003800000 */
[----:B------:R-:W-:Y:S01]  /*20c90*/  BPT.TRAP 0x1 ;  /* 0x000000040000795c */ /* 0x000fe20000300000 */
.L_x_2886:
[----:B------:R-:W-:Y:S01]  /*20ca0*/  IMAD R4, R220, 0x8, R23 ;  /* 0x00000008dc047824 */ /* 0x000fe200078e0217 */
[----:B------:R-:W-:-:S04]  /*20cb0*/  SHF.L.U32 R5, R226, 0x1f, RZ ;  /* 0x0000001fe2057819 */ /* 0x000fc800000006ff */
[----:B------:R0:W1:Y:S01]  /*20cc0*/  SYNCS.PHASECHK.TRANS64.TRYWAIT P1, [R4+URZ+0x38830], R5 ;  /* 0x03883005040075a7 */ /* 0x000062000802017f */
[----:B------:R-:W-:Y:S05]  /*20cd0*/  @!P0 BRA `(.L_x_2887) ;  /* 0x0000000000048947 */ /* 0x000fea0003800000 */
[----:B------:R-:W-:Y:S01]  /*20ce0*/  BPT.TRAP 0x1 ;  /* 0x000000040000795c */ /* 0x000fe20000300000 */
.L_x_2887:
        /* <DEDUP_REMOVED lines=8> */
.L_x_2889:
[----:B------:R-:W-:Y:S05]  /*20d70*/  BSYNC B1 ;  /* 0x0000000000017941 */ /* 0x000fea0003800000 */
.L_x_2888:
        /* <DEDUP_REMOVED lines=874> */
.L_x_2891:
[----:B------:R-:W-:Y:S01]  /*24420*/  SHF.L.U32 R0, R6, 0x1f, RZ ;  /* 0x0000001f06007819 */ /* 0x000fe200000006ff */
[----:B------:R-:W-:-:S04]  /*24430*/  IMAD R6, R7, 0x8, R23 ;  /* 0x0000000807067824 */ /* 0x000fc800078e0217 */
[----:B------:R0:W1:Y:S01]  /*24440*/  SYNCS.PHASECHK.TRANS64.TRYWAIT P1, [R6+URZ+0x38850], R0 ;  /* 0x03885000060075a7 */ /* 0x000062000802017f */
[----:B------:R-:W-:Y:S05]  /*24450*/  @!P0 BRA `(.L_x_2892) ;  /* 0x0000000000048947 */ /* 0x000fea0003800000 */
[----:B------:R-:W-:Y:S01]  /*24460*/  BPT.TRAP 0x1 ;  /* 0x000000040000795c */ /* 0x000fe20000300000 */
.L_x_2892:
[----:B------:R-:W-:Y:S04]  /*24470*/  BSSY B1, `(.L_x_2893) ;  /* 0x0000004000017945 */ /* 0x000fe80003800000 */
[----:B-1----:R-:W-:Y:S05]  /*24480*/  @P1 BRA `(.L_x_2894) ;  /* 0x0000000000081947 */ /* 0x002fea0003800000 */
[----:B------:R-:W1:Y:S02]  /*24490*/  SYNCS.PHASECHK.TRANS64.TRYWAIT P1, [R6+URZ+0x38850], R0 ;  /* 0x03885000060075a7 */ /* 0x000e64000802017f */
[----:B-1----:R-:W-:Y:S05]  /*244a0*/  @!P1 BRA `(.L_x_2895) ;  /* 0x0000011000149947 */ /* 0x002fea0003800000 */
.L_x_2894:
[----:B------:R-:W-:Y:S05]  /*244b0*/  BSYNC B1 ;  /* 0x0000000000017941 */ /* 0x000fea0003800000 */
.L_x_2893:
        /* <DEDUP_REMOVED lines=45> */
.L_x_2896:
[----:B------:R-:W-:Y:S02]  /*24790*/  FMUL.FTZ R0, R184, UR38 ;  /* 0x00000026b8007c20 */ /* 0x000fe40008410000 */
[----:B------:R-:W2:Y:S01]  /*247a0*/  LDL R184, [R1+0x50] ;  /* 0x0000500001b87983 */ /* 0x000ea20000100800 */
        /* <DEDUP_REMOVED lines=24> */
[----:B------:R-:W-:-:S02]  /*24930*/  IMAD R4, R13, 0x8, R23 ;  /* 0x000000080d047824 */ /* 0x000fc400078e0217 */
        /* <DEDUP_REMOVED lines=25> */
[----:B------:R-:W-:Y:S01]  /*24ad0*/  VIADD R4, R4, 0x38840 ;  /* 0x0003884004047836 */ /* 0x000fe20000000000 */
        /* <DEDUP_REMOVED lines=31> */
[----:B-1----:R-:W-:-:S05]  /*24cd0*/  FMNMX.FTZ R5, R157, R3, !PT ;  /* 0x000000039d057209 */ /* 0x002fca0007810000 */
[----:B------:R-:W1:Y:S02]  /*24ce0*/  SHFL.BFLY PT, R3, R5, 0x2, 0x1f ;  /* 0x0c401f0005037f89 */ /* 0x000e6400000e0000 */
[----:B------:R-:W4:Y:S08]  /*24cf0*/  MUFU.TANH R176, R176 ;  /* 0x000000b000b07308 */ /* 0x000f300000002400 */
[----:B------:R-:W5:Y:S08]  /*24d00*/  MUFU.TANH R177, R177 ;  /* 0x000000b100b17308 */ /* 0x000f700000002400 */
[----:B------:R-:W5:Y:S01]  /*24d10*/  MUFU.TANH R178, R178 ;  /* 0x000000b200b27308 */ /* 0x000f620000002400 */
[----:B-1----:R-:W-:-:S07]  /*24d20*/  FMNMX.FTZ R5, R5, R3, !PT ;  /* 0x0000000305057209 */ /* 0x002fce0007810000 */
[----:B------:R-:W1:Y:S01]  /*24d30*/  MUFU.TANH R179, R179 ;  /* 0x000000b300b37308 */ /* 0x000e620000002400 */
[----:B------:R-:W3:Y:S07]  /*24d40*/  SHFL.BFLY PT, R3, R5, 0x1, 0x1f ;  /* 0x0c201f0005037f89 */ /* 0x000eee00000e0000 */
[----:B------:R-:W1:Y:S08]  /*24d50*/  MUFU.TANH R180, R180 ;  /* 0x000000b400b47308 */ /* 0x000e700000002400 */
[----:B------:R-:W1:Y:S08]  /*24d60*/  MUFU.TANH R181, R181 ;  /* 0x000000b500b57308 */ /* 0x000e700000002400 */
[----:B------:R-:W1:Y:S01]  /*24d70*/  MUFU.TANH R170, R170 ;  /* 0x000000aa00aa7308 */ /* 0x000e620000002400 */
[----:B---3--:R-:W-:-:S02]  /*24d80*/  FMNMX.FTZ R5, R5, R3, !PT ;  /* 0x0000000305057209 */ /* 0x008fc40007810000 */
[----:B------:R-:W-:-:S05]  /*24d90*/  FMNMX.FTZ R3, R165, R12, !PT ;  /* 0x0000000ca5037209 */ /* 0x000fca0007810000 */
[----:B------:R-:W3:Y:S01]  /*24da0*/  MUFU.TANH R171, R171 ;  /* 0x000000ab00ab7308 */ /* 0x000ee20000002400 */
[----:B0-----:R-:W-:Y:S01]  /*24db0*/  FMNMX.FTZ R3, R13, R3, !PT ;  /* 0x000000030d037209 */ /* 0x001fe20007810000 */
[----:B------:R-:W-:-:S03]  /*24dc0*/  FADD.FTZ R154, -R5, R9 ;  /* 0x00000009059a7221 */ /* 0x000fc60000010100 */
[----:B----4-:R-:W-:-:S03]  /*24dd0*/  FMNMX.FTZ R3, R176, R3, !PT ;  /* 0x00000003b0037209 */ /* 0x010fc60007810000 */
[----:B------:R-:W0:Y:S01]  /*24de0*/  MUFU.TANH R174, R174 ;  /* 0x000000ae00ae7308 */ /* 0x000e220000002400 */
[----:B-----5:R-:W-:-:S04]  /*24df0*/  FMNMX.FTZ R3, R177, R3, !PT ;  /* 0x00000003b1037209 */ /* 0x020fc80007810000 */
[----:B------:R-:W-:-:S03]  /*24e00*/  FMNMX.FTZ R3, R178, R3, !PT ;  /* 0x00000003b2037209 */ /* 0x000fc60007810000 */
[----:B------:R-:W4:Y:S01]  /*24e10*/  MUFU.TANH R175, R175 ;  /* 0x000000af00af7308 */ /* 0x000f220000002400 */
[----:B-1----:R-:W-:-:S04]  /*24e20*/  FMNMX.FTZ R3, R179, R3, !PT ;  /* 0x00000003b3037209 */ /* 0x002fc80007810000 */
[----:B------:R-:W-:-:S03]  /*24e30*/  FMNMX.FTZ R3, R180, R3, !PT ;  /* 0x00000003b4037209 */ /* 0x000fc60007810000 */
[----:B------:R-:W1:Y:S01]  /*24e40*/  MUFU.TANH R162, R162 ;  /* 0x000000a200a27308 */ /* 0x000e620000002400 */
[----:B------:R-:W-:-:S04]  /*24e50*/  FMNMX.FTZ R3, R181, R3, !PT ;  /* 0x00000003b5037209 */ /* 0x000fc80007810000 */
[----:B------:R-:W-:-:S03]  /*24e60*/  FMNMX.FTZ R3, R170, R3, !PT ;  /* 0x00000003aa037209 */ /* 0x000fc60007810000 */
[----:B------:R-:W5:Y:S01]  /*24e70*/  MUFU.TANH R197, R197 ;  /* 0x000000c500c57308 */ /* 0x000f620000002400 */
[----:B---3--:R-:W-:-:S04]  /*24e80*/  FMNMX.FTZ R3, R171, R3, !PT ;  /* 0x00000003ab037209 */ /* 0x008fc80007810000 */
[----:B0-----:R-:W-:-:S03]  /*24e90*/  FMNMX.FTZ R3, R174, R3, !PT ;  /* 0x00000003ae037209 */ /* 0x001fc60007810000 */
[----:B------:R-:W0:Y:S01]  /*24ea0*/  MUFU.TANH R199, R199 ;  /* 0x000000c700c77308 */ /* 0x000e220000002400 */
[----:B----4-:R-:W-:-:S04]  /*24eb0*/  FMNMX.FTZ R3, R175, R3, !PT ;  /* 0x00000003af037209 */ /* 0x010fc80007810000 */
[----:B-1----:R-:W-:-:S03]  /*24ec0*/  FMNMX.FTZ R3, R162, R3, !PT ;  /* 0x00000003a2037209 */ /* 0x002fc60007810000 */
[----:B------:R-:W1:Y:S01]  /*24ed0*/  MUFU.TANH R167, R167 ;  /* 0x000000a700a77308 */ /* 0x000e620000002400 */
[----:B-----5:R-:W-:-:S07]  /*24ee0*/  FMNMX.FTZ R3, R197, R3, !PT ;  /* 0x00000003c5037209 */ /* 0x020fce0007810000 */
[----:B------:R-:W3:Y:S01]  /*24ef0*/  MUFU.TANH R193, R193 ;  /* 0x000000c100c17308 */ /* 0x000ee20000002400 */
[----:B0-----:R-:W-:-:S07]  /*24f00*/  FMNMX.FTZ R3, R199, R3, !PT ;  /* 0x00000003c7037209 */ /* 0x001fce0007810000 */
[----:B------:R-:W0:Y:S01]  /*24f10*/  MUFU.TANH R166, R166 ;  /* 0x000000a600a67308 */ /* 0x000e220000002400 */
[----:B-1----:R-:W-:Y:S02]  /*24f20*/  FMNMX.FTZ R3, R167, R3, !PT ;  /* 0x00000003a7037209 */ /* 0x002fe40007810000 */
[----:B--2---:R-:W-:-:S04]  /*24f30*/  PRMT R4, R184, 0x654, R4 ;  /* 0x00000654b8047816 */ /* 0x004fc80000000004 */
[----:B------:R1:W-:Y:S01]  /*24f40*/  SYNCS.ARRIVE.TRANS64.RED.A1T0 RZ, [R4+URZ], RZ ;  /* 0x000000ff04ff79a7 */ /* 0x0003e2000810043f */
[----:B------:R-:W2:Y:S01]  /*24f50*/  MUFU.TANH R195, R195 ;  /* 0x000000c300c37308 */ /* 0x000ea20000002400 */
[----:B---3--:R-:W-:-:S07]  /*24f60*/  FMNMX.FTZ R3, R193, R3, !PT ;  /* 0x00000003c1037209 */ /* 0x008fce0007810000 */
[----:B------:R-:W3:Y:S01]  /*24f70*/  MUFU.TANH R163, R163 ;  /* 0x000000a300a37308 */ /* 0x000ee20000002400 */
[----:B0-----:R-:W-:-:S04]  /*24f80*/  FMNMX.FTZ R3, R166, R3, !PT ;  /* 0x00000003a6037209 */ /* 0x001fc80007810000 */
[----:B--2---:R-:W-:-:S04]  /*24f90*/  FMNMX.FTZ R3, R195, R3, !PT ;  /* 0x00000003c3037209 */ /* 0x004fc80007810000 */
[----:B---3--:R-:W-:-:S05]  /*24fa0*/  FMNMX.FTZ R3, R163, R3, !PT ;  /* 0x00000003a3037209 */ /* 0x008fca0007810000 */
[----:B-1----:R-:W0:Y:S02]  /*24fb0*/  SHFL.BFLY PT, R4, R3, 0x2, 0x1f ;  /* 0x0c401f0003047f89 */ /* 0x002e2400000e0000 */
[----:B0-----:R-:W-:-:S05]  /*24fc0*/  FMNMX.FTZ R4, R3, R4, !PT ;  /* 0x0000000403047209 */ /* 0x001fca0007810000 */
[----:B------:R-:W0:Y:S02]  /*24fd0*/  SHFL.BFLY PT, R3, R4, 0x1, 0x1f ;  /* 0x0c201f0004037f89 */ /* 0x000e2400000e0000 */
[----:B0-----:R-:W-:Y:S01]  /*24fe0*/  FMNMX.FTZ R4, R4, R3, !PT ;  /* 0x0000000304047209 */ /* 0x001fe20007810000 */
[----:B------:R-:W-:-:S04]  /*24ff0*/  IMAD.U32 R3, RZ, RZ, UR42 ;  /* 0x0000002aff037e24 */ /* 0x000fc8000f8e00ff */
[----:B------:R-:W-:Y:S01]  /*25000*/  FADD.FTZ R155, -R4, R12 ;  /* 0x0000000c049b7221 */ /* 0x000fe20000010100 */
[-C--:B------:R-:W-:Y:S01]  /*25010*/  FMUL.FTZ R9, R5, R3.reuse ;  /* 0x0000000305097220 */ /* 0x080fe20000410000 */
[-C--:B------:R-:W-:Y:S02]  /*25020*/  FMUL.FTZ R12, R154, R3.reuse ;  /* 0x000000039a0c7220 */ /* 0x080fe40000410000 */
[-C--:B------:R-:W-:Y:S01]  /*25030*/  FMUL.FTZ R154, R155, R3.reuse ;  /* 0x000000039b9a7220 */ /* 0x080fe20000410000 */
        /* <DEDUP_REMOVED lines=12> */
[-C--:B0-----:R-:W-:Y:S01]  /*25100*/  FMUL.FTZ R154, R4, R3.reuse ;  /* 0x00000003049a7220 */ /* 0x081fe20000410000 */
[-CC-:B------:R-:W-:Y:S01]  /*25110*/  FFMA.FTZ R192, R153, R3.reuse, -R9.reuse ;  /* 0x0000000399c07223 */ /* 0x180fe20000010809 */
[-CC-:B------:R-:W-:Y:S01]  /*25120*/  FFMA.FTZ R194, R156, R3.reuse, -R9.reuse ;  /* 0x000000039cc27223 */ /* 0x180fe20000010809 */
[-CC-:B------:R-:W-:Y:S01]  /*25130*/  FFMA.FTZ R15, R157, R3.reuse, -R9.reuse ;  /* 0x000000039d0f7223 */ /* 0x180fe20000010809 */
[-CC-:B------:R-:W-:Y:S01]  /*25140*/  FFMA.FTZ R209, R165, R3.reuse, -R154.reuse ;  /* 0x00000003a5d17223 */ /* 0x180fe2000001089a */
[-CC-:B------:R-:W-:Y:S01]  /*25150*/  FFMA.FTZ R161, R13, R3.reuse, -R154.reuse ;  /* 0x000000030da17223 */ /* 0x180fe2000001089a */
[-CC-:B------:R-:W-:Y:S01]  /*25160*/  FFMA.FTZ R211, R176, R3.reuse, -R154.reuse ;  /* 0x00000003b0d37223 */ /* 0x180fe2000001089a */
[----:B------:R-:W0:Y:S01]  /*25170*/  MUFU.EX2 R208, R208 ;  /* 0x000000d000d07308 */ /* 0x000e220000000800 */
[-CC-:B-1----:R-:W-:Y:S01]  /*25180*/  FFMA.FTZ R12, R21, R3.reuse, -R9.reuse ;  /* 0x00000003150c7223 */ /* 0x182fe20000010809 */
        /* <DEDUP_REMOVED lines=17> */
[-CC-:B------:R-:W-:Y:S01]  /*252a0*/  FFMA.FTZ R193, R193, R3.reuse, -R154.reuse ;  /* 0x00000003c1c17223 */ /* 0x180fe2000001089a */
[-CC-:B------:R-:W-:Y:S01]  /*252b0*/  FFMA.FTZ R195, R195, R3.reuse, -R154.reuse ;  /* 0x00000003c3c37223 */ /* 0x180fe2000001089a */
[-C--:B------:R-:W-:Y:S01]  /*252c0*/  FFMA.FTZ R13, R163, R3.reuse, -R154 ;  /* 0x00000003a30d7223 */ /* 0x080fe2000001089a */
[-CC-:B------:R-:W-:Y:S01]  /*252d0*/  FFMA.FTZ R200, R168, R3.reuse, -R9.reuse ;  /* 0x00000003a8c87223 */ /* 0x180fe20000010809 */
[----:B------:R-:W-:Y:S01]  /*252e0*/  FFMA.FTZ R169, R169, R3, -R9 ;  /* 0x00000003a9a97223 */ /* 0x000fe20000010809 */
[----:B------:R-:W0:Y:S01]  /*252f0*/  MUFU.EX2 R161, R161 ;  /* 0x000000a100a17308 */ /* 0x000e220000000800 */
[----:B-1----:R-:W-:Y:S01]  /*25300*/  FFMA.FTZ R227, R2, R227, R209 ;  /* 0x000000e302e37223 */ /* 0x002fe200000100d1 */
[-CC-:B------:R-:W-:Y:S01]  /*25310*/  FFMA.FTZ R202, R172, R3.reuse, -R9.reuse ;  /* 0x00000003acca7223 */ /* 0x180fe20000010809 */
[-CC-:B------:R-:W-:Y:S01]  /*25320*/  FFMA.FTZ R10, R173, R3.reuse, -R9.reuse ;  /* 0x00000003ad0a7223 */ /* 0x180fe20000010809 */
[----:B------:R-:W-:-:S04]  /*25330*/  FFMA.FTZ R164, R164, R3, -R9 ;  /* 0x00000003a4a47223 */ /* 0x000fc80000010809 */
[----:B------:R-:W-:Y:S08]  /*25340*/  MUFU.EX2 R152, R7 ;  /* 0x0000000700987308 */ /* 0x000ff00000000800 */
[----:B------:R-:W1:Y:S01]  /*25350*/  MUFU.EX2 R211, R211 ;  /* 0x000000d300d37308 */ /* 0x000e620000000800 */
[----:B0-----:R-:W-:-:S07]  /*25360*/  FADD.FTZ R163, R161, R227 ;  /* 0x000000e3a1a37221 */ /* 0x001fce0000010000 */
[----:B------:R-:W-:Y:S08]  /*25370*/  MUFU.EX2 R210, R210 ;  /* 0x000000d200d27308 */ /* 0x000ff00000000800 */
[----:B------:R-:W0:Y:S01]  /*25380*/  MUFU.EX2 R160, R160 ;  /* 0x000000a000a07308 */ /* 0x000e220000000800 */
[----:B-1----:R-:W-:-:S07]  /*25390*/  FADD.FTZ R163, R211, R163 ;  /* 0x000000a3d3a37221 */ /* 0x002fce0000010000 */
[----:B------:R-:W-:Y:S08]  /*253a0*/  MUFU.EX2 R20, R11 ;  /* 0x0000000b00147308 */ /* 0x000ff00000000800 */
[----:B------:R-:W1:Y:S01]  /*253b0*/  MUFU.EX2 R205, R205 ;  /* 0x000000cd00cd7308 */ /* 0x000e620000000800 */
[----:B0-----:R-:W-:-:S07]  /*253c0*/  FADD.FTZ R163, R160, R163 ;  /* 0x000000a3a0a37221 */ /* 0x001fce0000010000 */
[----:B------:R0:W-:Y:S08]  /*253d0*/  MUFU.EX2 R7, R21 ;  /* 0x0000001500077308 */ /* 0x0001f00000000800 */
[----:B------:R-:W-:Y:S01]  /*253e0*/  MUFU.EX2 R204, R204 ;  /* 0x000000cc00cc7308 */ /* 0x000fe20000000800 */
[----:B0-----:R-:W-:Y:S01]  /*253f0*/  FFMA.FTZ R21, R166, R3, -R154 ;  /* 0x00000003a6157223 */ /* 0x001fe2000001089a */
[----:B-1----:R-:W-:-:S06]  /*25400*/  FADD.FTZ R163, R205, R163 ;  /* 0x000000a3cda37221 */ /* 0x002fcc0000010000 */
[----:B------:R-:W0:Y:S08]  /*25410*/  MUFU.EX2 R159, R159 ;  /* 0x0000009f009f7308 */ /* 0x000e300000000800 */
        /* <DEDUP_REMOVED lines=63> */
.L_x_2897:
[----:B------:R-:W2:Y:S01]  /*25810*/  LDL R162, [R1+0x7c] ;  /* 0x00007c0001a27983 */ /* 0x000ea20000100800 */
[----:B------:R-:W-:Y:S01]  /*25820*/  VIADD R6, R6, 0x38860 ;  /* 0x0003886006067836 */ /* 0x000fe20000000000 */
[----:B------:R-:W-:Y:S01]  /*25830*/  F2FP.BF16.F32.PACK_AB R200, R200, R12 ;  /* 0x0000000cc8c8723e */ /* 0x000fe200000010ff */
[----:B------:R-:W-:Y:S01]  /*25840*/  IMAD.MOV.U32 R12, RZ, RZ, R4 ;  /* 0x000000ffff0c7224 */ /* 0x000fe200078e0004 */
[----:B------:R-:W-:Y:S01]  /*25850*/  F2FP.BF16.F32.PACK_AB R198, R9, R198 ;  /* 0x000000c609c6723e */ /* 0x000fe200000010ff */
[----:B------:R-:W-:Y:S01]  /*25860*/  IMAD.MOV.U32 R9, RZ, RZ, R5 ;  /* 0x000000ffff097224 */ /* 0x000fe200078e0005 */
[----:B------:R-:W-:Y:S02]  /*25870*/  PRMT R6, R184, 0x654, R6 ;  /* 0x00000654b8067816 */ /* 0x000fe40000000006 */
[----:B------:R-:W-:Y:S01]  /*25880*/  F2FP.BF16.F32.PACK_AB R192, R192, R7 ;  /* 0x00000007c0c0723e */ /* 0x000fe200000010ff */
[----:B------:R-:W-:Y:S01]  /*25890*/  IMAD.MOV.U32 R7, RZ, RZ, R220 ;  /* 0x000000ffff077224 */ /* 0x000fe200078e00dc */
        /* <DEDUP_REMOVED lines=20> */
[----:B------:R-:W-:-:S12]  /*259e0*/  VIADD R8, R8, 0xffffffff ;  /* 0xffffffff08087836 */ /* 0x000fd80000000000 */
[----:B------:R-:W-:Y:S05]  /*259f0*/  @P1 BRA `(.L_x_2898) ;  /* 0xffffffb000881947 */ /* 0x000fea000383ffff */
.L_x_2885:
[----:B------:R-:W-:Y:S05]  /*25a00*/  BSYNC B0 ;  /* 0x0000000000007941 */ /* 0x000fea0003800000 */
.L_x_2884:
        /* <DEDUP_REMOVED lines=131> */
.L_x_2899:
[----:B------:R-:W-:Y:S01]  /*26240*/  IMAD R10, R220, 0x8, R23 ;  /* 0x00000008dc0a7824 */ /* 0x000fe200078e0217 */
[----:B------:R-:W-:-:S04]  /*26250*/  SHF.L.U32 R0, R226, 0x1f, RZ ;  /* 0x0000001fe2007819 */ /* 0x000fc800000006ff */
[----:B------:R0:W1:Y:S01]  /*26260*/  SYNCS.PHASECHK.TRANS64.TRYWAIT P1, [R10+URZ+0x38850], R0 ;  /* 0x038850000a0075a7 */ /* 0x000062000802017f */
[----:B------:R-:W-:Y:S05]  /*26270*/  @!P0 BRA `(.L_x_2900) ;  /* 0x0000000000048947 */ /* 0x000fea0003800000 */
[----:B------:R-:W-:Y:S01]  /*26280*/  BPT.TRAP 0x1 ;  /* 0x000000040000795c */ /* 0x000fe20000300000 */
.L_x_2900:
[----:B------:R-:W-:Y:S04]  /*26290*/  BSSY B0, `(.L_x_2901) ;  /* 0x0000004000007945 */ /* 0x000fe80003800000 */
[----:B-1----:R-:W-:Y:S05]  /*262a0*/  @P1 BRA `(.L_x_2902) ;  /* 0x0000000000081947 */ /* 0x002fea0003800000 */
[----:B------:R-:W1:Y:S02]  /*262b0*/  SYNCS.PHASECHK.TRANS64.TRYWAIT P1, [R10+URZ+0x38850], R0 ;  /* 0x038850000a0075a7 */ /* 0x000e64000802017f */
[----:B-1----:R-:W-:Y:S05]  /*262c0*/  @!P1 BRA `(.L_x_2903) ;  /* 0x000000f000a09947 */ /* 0x002fea0003800000 */
.L_x_2902:
[----:B------:R-:W-:Y:S05]  /*262d0*/  BSYNC B0 ;  /* 0x0000000000007941 */ /* 0x000fea0003800000 */
.L_x_2901:
        /* <DEDUP_REMOVED lines=15> */
[----:B0-----:R-:W-:-:S05]  /*263d0*/  FADD.FTZ R0, R0, R228 ;  /* 0x000000e400007221 */ /* 0x001fca0000010000 */
[----:B------:R-:W0:Y:S07]  /*263e0*/  SHFL.BFLY PT, R2, R0, 0x1, 0x1f ;  /* 0x0c201f0000027f89 */ /* 0x000e2e00000e0000 */
[----:B------:R-:W-:Y:S01]  /*263f0*/  HGMMA.64x256x16.F32.BF16 R24, R208, gdesc[UR4].tnspB, R24, gsb0 ;  /* 0x43e00004d0187df0 */ /* 0x000fe20008001818 */
[----:B------:R-:W-:Y:S01]  /*26400*/  R2UR UR6, R8 ;  /* 0x00000000080672ca */ /* 0x000fe200000e0000 */
[----:B------:R-:W-:Y:S01]  /*26410*/  VIADD R8, R6, 0x100 ;  /* 0x0000010006087836 */ /* 0x000fe20000000000 */
[----:B------:R-:W-:Y:S01]  /*26420*/  R2UR UR7, R9 ;  /* 0x00000000090772ca */ /* 0x000fe200000e0000 */
[----:B------:R-:W-:-:S02]  /*26430*/  IMAD.MOV.U32 R9, RZ, RZ, 0x40000040 ;  /* 0x40000040ff097424 */ /* 0x000fc400078e00ff */
[----:B0-----:R-:W-:-:S05]  /*26440*/  FADD.FTZ R0, R0, R2 ;  /* 0x0000000200007221 */ /* 0x001fca0000010000 */
[----:B------:R-:W-:-:S13]  /*26450*/  FSETP.NE.FTZ.AND P1, PT, R0, RZ, PT ;  /* 0x000000ff0000720b */ /* 0x000fda0003f35000 */
[----:B------:R-:W0:Y:S02]  /*26460*/  @P1 MUFU.LG2 R2, R0 ;  /* 0x0000000000021308 */ /* 0x000e240000000c00 */
[----:B0-----:R-:W-:Y:S01]  /*26470*/  @P1 FMUL.FTZ R2, R2, 0.69314718246459960938 ;  /* 0x3f31721802021820 */ /* 0x001fe20000410000 */
[----:B------:R-:W-:Y:S02]  /*26480*/  WARPGROUP.DEPBAR.LE gsb0, 0x0 ;  /* 0x00008000000079c5 */ /* 0x000fe40000010000 */
[----:B------:R-:W-:-:S06]  /*26490*/  WARPGROUP.ARRIVE ;  /* 0x00000000000079c5 */ /* 0x000fcc0000000000 */
        /* <DEDUP_REMOVED lines=18> */
[----:B------:R-:W0:Y:S02]  /*265c0*/  SHFL.BFLY PT, R6, R227, 0x2, 0x1f ;  /* 0x0c401f00e3067f89 */ /* 0x000e2400000e0000 */
[----:B0-----:R-:W-:-:S05]  /*265d0*/  FADD.FTZ R6, R6, R227 ;  /* 0x000000e306067221 */ /* 0x001fca0000010000 */
[----:B------:R-:W0:Y:S02]  /*265e0*/  SHFL.BFLY PT, R7, R6, 0x1, 0x1f ;  /* 0x0c201f0006077f89 */ /* 0x000e2400000e0000 */
[----:B0-----:R-:W-:Y:S01]  /*265f0*/  FADD.FTZ R6, R6, R7 ;  /* 0x0000000706067221 */ /* 0x001fe20000010000 */
[----:B------:R-:W-:-:S04]  /*26600*/  @P1 FMUL.FTZ R7, R3, 0.69314718246459960938 ;  /* 0x3f31721803071820 */ /* 0x000fc80000410000 */
[----:B------:R-:W-:Y:S01]  /*26610*/  FSETP.NE.FTZ.AND P2, PT, R6, RZ, PT ;  /* 0x000000ff0600720b */ /* 0x000fe20003f55000 */
[----:B------:R-:W-:Y:S01]  /*26620*/  @P1 FFMA.FTZ R154, R7, R5, R2 ;  /* 0x00000005079a1223 */ /* 0x000fe20000010002 */
[----:B------:R-:W-:-:S06]  /*26630*/  IMAD.MOV.U32 R2, RZ, RZ, RZ ;  /* 0x000000ffff027224 */ /* 0x000fcc00078e00ff */
[----:B------:R0:W-:Y:S05]  /*26640*/  @P1 MUFU.RCP R2, R0 ;  /* 0x0000000000021308 */ /* 0x0001ea0000001000 */
[----:B------:R-:W-:-:S03]  /*26650*/  @P2 FMUL.FTZ R3, R3, 0.69314718246459960938 ;  /* 0x3f31721803032820 */ /* 0x000fc60000410000 */
[----:B------:R-:W1:Y:S01]  /*26660*/  @P2 MUFU.LG2 R5, R6 ;  /* 0x0000000600052308 */ /* 0x000e620000000c00 */
[----:B0-----:R-:W-:-:S07]  /*26670*/  IMAD.MOV.U32 R0, RZ, RZ, RZ ;  /* 0x000000ffff007224 */ /* 0x001fce00078e00ff */
[----:B------:R0:W2:Y:S01]  /*26680*/  @P2 MUFU.RCP R0, R6 ;  /* 0x0000000600002308 */ /* 0x0000a20000001000 */
[----:B-1----:R-:W-:-:S04]  /*26690*/  @P2 FMUL.FTZ R5, R5, 0.69314718246459960938 ;  /* 0x3f31721805052820 */ /* 0x002fc80000410000 */
[----:B------:R-:W-:Y:S01]  /*266a0*/  @P2 FFMA.FTZ R153, R3, R4, R5 ;  /* 0x0000000403992223 */ /* 0x000fe20000010005 */
[----:B------:R-:W-:Y:S02]  /*266b0*/  WARPGROUP.DEPBAR.LE gsb0, 0x0 ;  /* 0x00008000000079c5 */ /* 0x000fe40000010000 */
[----:B------:R-:W-:-:S06]  /*266c0*/  WARPGROUP.ARRIVE ;  /* 0x00000000000079c5 */ /* 0x000fcc0000000000 */
[----:B------:R-:W-:Y:S03]  /*266d0*/  HGMMA.64x256x16.F32.BF16 R24, R192, gdesc[UR4].tnspB, R24, gsb0 ;  /* 0x43e00004c0187df0 */ /* 0x000fe60008001818 */
[----:B------:R-:W-:Y:S02]  /*266e0*/  WARPGROUP.DEPBAR.LE gsb0, 0x0 ;  /* 0x00008000000079c5 */ /* 0x000fe40000010000 */
[----:B0-2---:R-:W-:Y:S05]  /*266f0*/  @!P0 BRA `(.L_x_2904) ;  /* 0x0000000000048947 */ /* 0x005fea0003800000 */
[----:B------:R-:W-:Y:S01]  /*26700*/  BPT.TRAP 0x1 ;  /* 0x000000040000795c */ /* 0x000fe20000300000 */
.L_x_2904:
[----:B------:R-:W2:Y:S01]  /*26710*/  LDL.LU R3, [R1+0x50] ;  /* 0x0000500001037983 */ /* 0x000ea20000300800 */
[----:B------:R-:W-:-:S05]  /*26720*/  VIADD R10, R10, 0x38860 ;  /* 0x000388600a0a7836 */ /* 0x000fca0000000000 */
[----:B--2---:R-:W-:Y:S02]  /*26730*/  PRMT R10, R3, 0x654, R10 ;  /* 0x00000654030a7816 */ /* 0x004fe4000000000a */
[----:B------:R-:W2:Y:S01]  /*26740*/  LDL.LU R3, [R1+0xa0] ;  /* 0x0000a00001037983 */ /* 0x000ea20000300800 */
[----:B------:R-:W-:Y:S01]  /*26750*/  VIADD R220, R220, 0x1 ;  /* 0x00000001dcdc7836 */ /* 0x000fe20000000000 */
[----:B------:R1:W-:Y:S01]  /*26760*/  SYNCS.ARRIVE.TRANS64.RED.A1T0 RZ, [R10+URZ], RZ ;  /* 0x000000ff0aff79a7 */ /* 0x0003e2000810043f */
        /* <DEDUP_REMOVED lines=65> */
[----:B------:R-:W-:Y:S01]  /*26b80*/  SEL R0, RZ, 0x1, P1 ;  /* 0x00000001ff007807 */ /* 0x000fe20000800000 */
        /* <DEDUP_REMOVED lines=65> */
[----:B------:R-:W-:Y:S02]  /*26fa0*/  LOP3.LUT R226, R226, R0, RZ, 0x3c, !PT ;  /* 0x00000000e2e27212 */ /* 0x000fe400078e3cff */
[----:B------:R-:W-:Y:S01]  /*26fb0*/  SEL R220, R220, RZ, P1 ;  /* 0x000000ffdcdc7207 */ /* 0x000fe20000800000 */
[----:B--2---:R-:W-:-:S05]  /*26fc0*/  VIADD R3, R3, 0x1 ;  /* 0x0000000103037836 */ /* 0x004fca0000000000 */
[----:B------:R1:W-:Y:S03]  /*26fd0*/  STL [R1+0xa0], R3 ;  /* 0x0000a00301007387 */ /* 0x0003e60000100800 */
.L_x_2781:
[----:B------:R-:W2:Y:S08]  /*26fe0*/  S2UR UR4, SR_CgaCtaId ;  /* 0x00000000000479c3 */ /* 0x000eb00000008800 */
[----:B------:R-:W-:Y:S01]  /*26ff0*/  BAR.SYNC.DEFER_BLOCKING 0x5, 0x180 ;  /* 0x0146000000007b1d */ /* 0x000fe20000010000 */
[----:B------:R-:W-:-:S05]  /*27000*/  MOV R23, 0x400 ;  /* 0x0000040000177802 */ /* 0x000fca0000000f00 */
[----:B------:R-:W-:Y:S01]  /*27010*/  BSSY B0, `(.L_x_2905) ;  /* 0x0000464000007945 */ /* 0x000fe20003800000 */
[----:B--2---:R-:W-:-:S05]  /*27020*/  IMAD.U32 R0, RZ, RZ, UR4 ;  /* 0x00000004ff007e24 */ /* 0x004fca000f8e00ff */
[----:B------:R2:W-:Y:S01]  /*27030*/  STL [R1+0x50], R0 ;  /* 0x0000500001007387 */ /* 0x0005e20000100800 */
[----:B------:R-:W-:-:S05]  /*27040*/  LEA R23, R0, R23, 0x18 ;  /* 0x0000001700177211 */ /* 0x000fca00078ec0ff */
[----:B------:R2:W3:Y:S01]  /*27050*/  LDS.128 R4, [R23+0x388d0] ;  /* 0x0388d00017047984 */ /* 0x0004e20000000c00 */
[----:B------:R-:W-:Y:S06]  /*27060*/  BAR.ARV 0x4, 0x180 ;  /* 0x0106000000007b1d */ /* 0x000fec0000002000 */
[----:B------:R-:W-:Y:S05]  /*27070*/  @P0 BRA `(.L_x_2906) ;  /* 0x0000003400ec0947 */ /* 0x000fea0003800000 */
[----:B------:R-:W4:Y:S01]  /*27080*/  LDL R2, [R1+0x1d0] ;  /* 0x0001d00001027983 */ /* 0x000f220000100800 */
[----:B--2---:R-:W2:Y:S01]  /*27090*/  S2R R0, SR_SWINHI ;  /* 0x0000000000007919 */ /* 0x004ea20000002f00 */
[----:B01----:R-:W-:Y:S01]  /*270a0*/  F2FP.BF16.F32.PACK_AB R10, R29, R28 ;  /* 0x0000001c1d0a723e */ /* 0x003fe200000010ff */
[----:B------:R-:W-:Y:S01]  /*270b0*/  ULDC.64 UR6, c[0x0][0xc00] ;  /* 0x0003000000067ab9 */ /* 0x000fe20000000a00 */
[----:B------:R-:W-:Y:S01]  /*270c0*/  F2FP.BF16.F32.PACK_AB R11, R31, R30 ;  /* 0x0000001e1f0b723e */ /* 0x000fe200000010ff */
[----:B------:R-:W4:Y:S01]  /*270d0*/  LDL.LU R155, [R1+0x98] ;  /* 0x00009800019b7983 */ /* 0x000f220000300800 */
[----:B------:R-:W-:Y:S01]  /*270e0*/  F2FP.BF16.F32.PACK_AB R12, R33, R32 ;  /* 0x00000020210c723e */ /* 0x000fe200000010ff */
[----:B------:R-:W-:Y:S01]  /*270f0*/  ULDC.64 UR4, c[0x0][0xc08] ;  /* 0x0003020000047ab9 */ /* 0x000fe20000000a00 */
[----:B------:R-:W-:Y:S01]  /*27100*/  F2FP.BF16.F32.PACK_AB R13, R35, R34 ;  /* 0x00000022230d723e */ /* 0x000fe200000010ff */
[----:B-----5:R-:W4:Y:S01]  /*27110*/  LDL.LU R152, [R1+0x9c] ;  /* 0x00009c0001987983 */ /* 0x020f220000300800 */
[----:B------:R-:W-:-:S02]  /*27120*/  F2FP.BF16.F32.PACK_AB R14, R37, R36 ;  /* 0x00000024250e723e */ /* 0x000fc400000010ff */
[----:B------:R-:W-:Y:S01]  /*27130*/  F2FP.BF16.F32.PACK_AB R15, R39, R38 ;  /* 0x00000026270f723e */ /* 0x000fe200000010ff */
[----:B---3--:R-:W3:Y:S01]  /*27140*/  LDL.LU R4, [R1+0x90] ;  /* 0x0000900001047983 */ /* 0x008ee20000300800 */
[----:B------:R-:W-:Y:S02]  /*27150*/  MOV R20, R23 ;  /* 0x0000001700147202 */ /* 0x000fe40000000f00 */
[----:B--2---:R-:W-:Y:S01]  /*27160*/  MOV R21, R0 ;  /* 0x0000000000157202 */ /* 0x004fe20000000f00 */
[----:B------:R-:W-:Y:S02]  /*27170*/  BAR.SYNC.DEFER_BLOCKING 0x1, 0x100 ;  /* 0x0044000000007b1d */ /* 0x000fe40000010000 */
[----:B----4-:R-:W-:-:S03]  /*27180*/  IMAD.WIDE R2, R2, 0x2, R20 ;  /* 0x0000000202027825 */ /* 0x010fc600078e0214 */
        /* <DEDUP_REMOVED lines=171> */
[----:B------:R-:W-:Y:S02]  /*27c40*/  ISETP.NE.AND.EX P1, PT, RZ, UR7, PT, P1 ;  /* 0x00000007ff007c0c */ /* 0x000fe4000bf25310 */
[----:B------:R-:W-:Y:S01]  /*27c50*/  IADD3 R10, P0, R155, UR6, RZ ;  /* 0x000000069b0a7c10 */ /* 0x000fe2000ff1e0ff */
[----:B------:R-:W-:-:S03]  /*27c60*/  IMAD.MOV.U32 R3, RZ, RZ, RZ ;  /* 0x000000ffff037224 */ /* 0x000fc600078e00ff */
[----:B------:R-:W-:-:S07]  /*27c70*/  IADD3.X R11, R152, UR7, RZ, P0, !PT ;  /* 0x00000007980b7c10 */ /* 0x000fce00087fe4ff */
[----:B------:R-:W5:Y:S01]  /*27c80*/  @P1 LDG.E R3, desc[UR60][R10.64] ;  /* 0x0000003c0a031981 */ /* 0x000f62000c1e1900 */
[----:B------:R-:W-:-:S04]  /*27c90*/  ISETP.NE.U32.AND P0, PT, RZ, UR4, PT ;  /* 0x00000004ff007c0c */ /* 0x000fc8000bf05070 */
[----:B------:R-:W-:Y:S01]  /*27ca0*/  ISETP.NE.AND.EX P0, PT, RZ, UR5, PT, P0 ;  /* 0x00000005ff007c0c */ /* 0x000fe2000bf05300 */
[----:B0-----:R-:W-:-:S12]  /*27cb0*/  IMAD.MOV.U32 R15, RZ, RZ, 0x9b8 ;  /* 0x000009b8ff0f7424 */ /* 0x001fd800078e00ff */
[----:B------:R-:W-:Y:S01]  /*27cc0*/  @P0 IADD3 R8, P2, R155, UR4, RZ ;  /* 0x000000049b080c10 */ /* 0x000fe2000ff5e0ff */
[----:B------:R-:W-:-:S03]  /*27cd0*/  ULDC UR4, c[0x0][0xa88] ;  /* 0x0002a20000047ab9 */ /* 0x000fc60000000800 */
[----:B------:R-:W-:Y:S01]  /*27ce0*/  @P0 IADD3.X R9, R152, UR5, RZ, P2, !PT ;  /* 0x0000000598090c10 */ /* 0x000fe200097fe4ff */
[----:B------:R-:W-:Y:S01]  /*27cf0*/  IMAD.U32 R0, RZ, RZ, UR4 ;  /* 0x00000004ff007e24 */ /* 0x000fe2000f8e00ff */
[----:B---3--:R-:W-:Y:S01]  /*27d00*/  ISETP.NE.AND P2, PT, R4, RZ, PT ;  /* 0x000000ff0400720c */ /* 0x008fe20003f45270 */
[----:B------:R-:W-:-:S03]  /*27d10*/  ULDC UR4, c[0x0][0xad4] ;  /* 0x0002b50000047ab9 */ /* 0x000fc60000000800 */
[----:B------:R-:W-:Y:S01]  /*27d20*/  SEL R2, R4, UR4, P2 ;  /* 0x0000000404027c07 */ /* 0x000fe20009000000 */
[----:B------:R0:W5:Y:S03]  /*27d30*/  @P0 LDG.E R0, desc[UR60][R8.64] ;  /* 0x0000003c08000981 */ /* 0x000166000c1e1900 */
[----:B------:R-:W-:-:S04]  /*27d40*/  ISETP.GT.AND P2, PT, R2, 0x1, PT ;  /* 0x000000010200780c */ /* 0x000fc80003f44270 */
[----:B------:R-:W-:-:S04]  /*27d50*/  SEL R15, R15, 0x978, P2 ;  /* 0x000009780f0f7807 */ /* 0x000fc80001000000 */
[----:B------:R1:W2:Y:S08]  /*27d60*/  LDC.64 R12, c[0x0][R15+0x220] ;  /* 0x000088000f0c7b82 */ /* 0x0002b00000000a00 */
[----:B0-----:R1:W0:Y:S01]  /*27d70*/  LDC.64 R8, c[0x0][R15+0x218] ;  /* 0x000086000f087b82 */ /* 0x0012220000000a00 */
[----:B------:R-:W-:Y:S05]  /*27d80*/  @P0 BRA `(.L_x_2907) ;  /* 0x0000000000100947 */ /* 0x000fea0003800000 */
[----:B------:R-:W-:Y:S05]  /*27d90*/  @!P1 BRA `(.L_x_2907) ;  /* 0x00000000000c9947 */ /* 0x000fea0003800000 */
[----:B-----5:R-:W3:Y:S04]  /*27da0*/  LDG.E R0, desc[UR60][R10.64] ;  /* 0x0000003c0a007981 */ /* 0x020ee8000c1e1900 */
[----:B------:R-:W3:Y:S02]  /*27db0*/  LDG.E R10, desc[UR60][R10.64+0x4] ;  /* 0x0000043c0a0a7981 */ /* 0x000ee4000c1e1900 */
[----:B---3--:R-:W-:-:S07]  /*27dc0*/  IMAD.IADD R0, R10, 0x1, -R0 ;  /* 0x000000010a007824 */ /* 0x008fce00078e0a00 */
.L_x_2907:
[----:B------:R-:W3:Y:S01]  /*27dd0*/  LDL.LU R2, [R1+0x94] ;  /* 0x0000940001027983 */ /* 0x000ee20000300800 */
[----:B------:R-:W4:Y:S03]  /*27de0*/  LDC R156, c[0x0][0xbe8] ;  /* 0x0002fa00ff9c7b82 */ /* 0x000f260000000800 */
[----:B------:R-:W2:Y:S04]  /*27df0*/  LDL.LU R4, [R1+0x124] ;  /* 0x0001240001047983 */ /* 0x000ea80000300800 */
[----:B------:R-:W2:Y:S04]  /*27e00*/  LDL R157, [R1+0xa4] ;  /* 0x0000a400019d7983 */ /* 0x000ea80000100800 */
[----:B------:R-:W2:Y:S04]  /*27e10*/  LDL R155, [R1+0x84] ;  /* 0x00008400019b7983 */ /* 0x000ea80000100800 */
[----:B------:R-:W2:Y:S04]  /*27e20*/  LDL R158, [R1+0x74] ;  /* 0x00007400019e7983 */ /* 0x000ea80000100800 */
[----:B------:R-:W2:Y:S04]  /*27e30*/  LDL R160, [R1+0x1cc] ;  /* 0x0001cc0001a07983 */ /* 0x000ea80000100800 */
[----:B------:R-:W2:Y:S01]  /*27e40*/  LDL R159, [R1+0x13c] ;  /* 0x00013c00019f7983 */ /* 0x000ea20000100800 */
[----:B------:R-:W1:Y:S01]  /*27e50*/  LDC.64 R10, c[0x0][R15+0x228] ;  /* 0x00008a000f0a7b82 */ /* 0x000e620000000a00 */
[----:B------:R-:W-:-:S02]  /*27e60*/  ISETP.NE.U32.AND P0, PT, RZ, UR6, PT ;  /* 0x00000006ff007c0c */ /* 0x000fc4000bf05070 */
[----:B----4-:R-:W-:Y:S02]  /*27e70*/  ISETP.NE.AND P1, PT, R156, 0x1, PT ;  /* 0x000000019c00780c */ /* 0x010fe40003f25270 */
[----:B------:R-:W-:Y:S01]  /*27e80*/  ISETP.NE.AND.EX P0, PT, RZ, UR7, PT, P0 ;  /* 0x00000007ff007c0c */ /* 0x000fe2000bf05300 */
[-C--:B0-----:R-:W-:Y:S02]  /*27e90*/  IMAD R14, R9, R224.reuse, RZ ;  /* 0x000000e0090e7224 */ /* 0x081fe400078e02ff */
[----:B------:R-:W-:-:S04]  /*27ea0*/  IMAD.WIDE.U32 R8, R8, R224, RZ ;  /* 0x000000e008087225 */ /* 0x000fc800078e00ff */
[----:B------:R-:W-:-:S04]  /*27eb0*/  IMAD.IADD R14, R9, 0x1, R14 ;  /* 0x00000001090e7824 */ /* 0x000fc800078e020e */
[----:B------:R-:W0:Y:S01]  /*27ec0*/  @P1 LDC R9, c[0x0][0xbec] ;  /* 0x0002fb00ff091b82 */ /* 0x000e220000000800 */
[----:B-----5:R-:W-:Y:S01]  /*27ed0*/  IMAD R0, R0, R156, RZ ;  /* 0x0000009c00007224 */ /* 0x020fe200078e02ff */
[----:B---3--:R-:W-:Y:S02]  /*27ee0*/  SEL R2, R2, RZ, !P0 ;  /* 0x000000ff02027207 */ /* 0x008fe40004000000 */
[----:B--2---:R-:W-:-:S03]  /*27ef0*/  SEL R4, R4, RZ, !P0 ;  /* 0x000000ff04047207 */ /* 0x004fc60004000000 */
[----:B------:R-:W-:-:S04]  /*27f00*/  IMAD R13, R13, R2, RZ ;  /* 0x000000020d0d7224 */ /* 0x000fc800078e02ff */
[C---:B------:R-:W-:Y:S02]  /*27f10*/  IMAD R4, R12.reuse, R4, R13 ;  /* 0x000000040c047224 */ /* 0x040fe400078e020d */
[----:B------:R-:W-:-:S03]  /*27f20*/  IMAD.WIDE.U32 R12, R12, R2, RZ ;  /* 0x000000020c0c7225 */ /* 0x000fc600078e00ff */
[----:B------:R-:W-:Y:S02]  /*27f30*/  IADD3 R12, P0, P3, R12, R8, R3 ;  /* 0x000000080c0c7210 */ /* 0x000fe40007b1e003 */
[----:B------:R-:W2:Y:S01]  /*27f40*/  @P1 LDC R8, c[0x0][0xbf0] ;  /* 0x0002fc00ff081b82 */ /* 0x000ea20000000800 */
[----:B------:R-:W-:Y:S01]  /*27f50*/  IMAD.IADD R13, R13, 0x1, R4 ;  /* 0x000000010d0d7824 */ /* 0x000fe200078e0204 */
[----:B------:R-:W-:-:S05]  /*27f60*/  SEL R4, R157, RZ, P2 ;  /* 0x000000ff9d047207 */ /* 0x000fca0001000000 */
[-C--:B-1----:R-:W-:Y:S02]  /*27f70*/  IMAD R152, R11, R4.reuse, RZ ;  /* 0x000000040b987224 */ /* 0x082fe400078e02ff */
[----:B------:R-:W-:Y:S01]  /*27f80*/  IMAD.WIDE.U32 R10, R10, R4, RZ ;  /* 0x000000040a0a7225 */ /* 0x000fe200078e00ff */
[----:B------:R-:W-:-:S04]  /*27f90*/  SHF.R.S32.HI R4, RZ, 0x1f, R3 ;  /* 0x0000001fff047819 */ /* 0x000fc80000011403 */
[----:B------:R-:W-:Y:S01]  /*27fa0*/  IADD3.X R13, R13, R14, R4, P0, P3 ;  /* 0x0000000e0d0d7210 */ /* 0x000fe200007e6404 */
[----:B------:R-:W-:-:S04]  /*27fb0*/  IMAD.IADD R14, R155, 0x1, R158 ;  /* 0x000000019b0e7824 */ /* 0x000fc800078e029e */
[----:B0-----:R-:W-:-:S04]  /*27fc0*/  @P1 IMAD.HI.U32 R9, R14, R9, RZ ;  /* 0x000000090e091227 */ /* 0x001fc800078e00ff */
[----:B------:R-:W-:Y:S01]  /*27fd0*/  IMAD.MOV.U32 R155, RZ, RZ, R14 ;  /* 0x000000ffff9b7224 */ /* 0x000fe200078e000e */
[----:B--2---:R-:W-:Y:S02]  /*27fe0*/  @P1 SHF.R.U32.HI R155, RZ, R8, R9 ;  /* 0x00000008ff9b1219 */ /* 0x004fe40000011609 */
[----:B------:R0:W1:Y:S03]  /*27ff0*/  LDC.64 R8, c[0x0][R15+0x210] ;  /* 0x000084000f087b82 */ /* 0x0000660000000a00 */
[----:B0-----:R-:W-:-:S04]  /*28000*/  IMAD.MOV R15, RZ, RZ, -R155 ;  /* 0x000000ffff0f7224 */ /* 0x001fc800078e0a9b */
[----:B------:R-:W-:Y:S01]  /*28010*/  IMAD R15, R156, R15, R14 ;  /* 0x0000000f9c0f7224 */ /* 0x000fe200078e020e */
[----:B------:R-:W-:Y:S01]  /*28020*/  IADD3 R10, P0, P3, R155, R12, R10 ;  /* 0x0000000c9b0a7210 */ /* 0x000fe20007b1e00a */
[----:B------:R-:W-:Y:S01]  /*28030*/  IMAD.IADD R152, R11, 0x1, R152 ;  /* 0x000000010b987824 */ /* 0x000fe200078e0298 */
[----:B------:R-:W-:Y:S02]  /*28040*/  SHF.R.S32.HI R11, RZ, 0x1f, R155 ;  /* 0x0000001fff0b7819 */ /* 0x000fe4000001149b */
[----:B------:R-:W-:Y:S02]  /*28050*/  SHF.R.S32.HI R12, RZ, 0x1f, R15 ;  /* 0x0000001fff0c7819 */ /* 0x000fe4000001140f */
[----:B------:R-:W-:Y:S01]  /*28060*/  IADD3.X R11, R11, R13, R152, P0, P3 ;  /* 0x0000000d0b0b7210 */ /* 0x000fe200007e6498 */
[----:B-1----:R-:W-:-:S04]  /*28070*/  IMAD R9, R9, R15, RZ ;  /* 0x0000000f09097224 */ /* 0x002fc800078e02ff */
[C---:B------:R-:W-:Y:S02]  /*28080*/  IMAD R9, R8.reuse, R12, R9 ;  /* 0x0000000c08097224 */ /* 0x040fe400078e0209 */
[----:B------:R-:W0:Y:S01]  /*28090*/  LDC.64 R12, c[0x0][0xba8] ;  /* 0x0002ea00ff0c7b82 */ /* 0x000e220000000a00 */
[----:B------:R-:W-:-:S07]  /*280a0*/  IMAD.WIDE.U32 R10, R8, R15, R10 ;  /* 0x0000000f080a7225 */ /* 0x000fce00078e000a */
[----:B0-----:R-:W0:Y:S08]  /*280b0*/  @!P2 LDC R12, c[0x0][0xb50] ;  /* 0x0002d400ff0cab82 */ /* 0x001e300000000800 */
[----:B------:R-:W1:Y:S01]  /*280c0*/  @!P2 LDC R13, c[0x0][0xb54] ;  /* 0x0002d500ff0dab82 */ /* 0x000e620000000800 */
[----:B------:R-:W-:Y:S01]  /*280d0*/  IMAD.IADD R9, R11, 0x1, R9 ;  /* 0x000000010b097824 */ /* 0x000fe200078e0209 */
[----:B0-----:R-:W-:-:S04]  /*280e0*/  LEA R12, P0, R10, R12, 0x2 ;  /* 0x0000000c0a0c7211 */ /* 0x001fc800078010ff */
[----:B-1----:R-:W-:Y:S01]  /*280f0*/  LEA.HI.X R13, R10, R13, R9, 0x2, P0 ;  /* 0x0000000d0a0d7211 */ /* 0x002fe200000f1409 */
[----:B------:R-:W-:Y:S04]  /*28100*/  SHFL.IDX PT, R8, R12, RZ, 0x1c1f ;  /* 0x001c1fff0c087589 */ /* 0x000fe800000e0000 */
[----:B------:R-:W0:Y:S04]  /*28110*/  SHFL.IDX PT, R9, R13, RZ, 0x1c1f ;  /* 0x001c1fff0d097589 */ /* 0x000e2800000e0000 */
[----:B------:R-:W-:Y:S04]  /*28120*/  SHFL.IDX PT, R10, R12, 0x1, 0x1c1f ;  /* 0x003c1f000c0a7f89 */ /* 0x000fe800000e0000 */
[----:B------:R1:W2:Y:S01]  /*28130*/  SHFL.IDX PT, R11, R13, 0x1, 0x1c1f ;  /* 0x003c1f000d0b7f89 */ /* 0x0002a200000e0000 */
[----:B------:R-:W-:Y:S01]  /*28140*/  LOP3.LUT P0, RZ, R159, 0x3, RZ, 0xc0, !PT ;  /* 0x000000039fff7812 */ /* 0x000fe2000780c0ff */
[----:B-1----:R-:W-:-:S04]  /*28150*/  IMAD.IADD R13, R160, 0x1, R158 ;  /* 0x00000001a00d7824 */ /* 0x002fc800078e029e */
[C---:B------:R-:W-:Y:S01]  /*28160*/  VIADD R12, R13.reuse, 0x8 ;  /* 0x000000080d0c7836 */ /* 0x040fe20000000000 */
[----:B------:R-:W-:-:S04]  /*28170*/  ISETP.GE.OR P3, PT, R13, R0, P0 ;  /* 0x000000000d00720c */ /* 0x000fc80000766670 */
[----:B------:R-:W-:-:S09]  /*28180*/  ISETP.GE.OR P0, PT, R12, R0, P0 ;  /* 0x000000000c00720c */ /* 0x000fd20000706670 */
[----:B0-----:R0:W-:Y:S04]  /*28190*/  @!P3 ST.E desc[UR60][R8.64], R154 ;  /* 0x0000009a0800b985 */ /* 0x0011e8000c10193c */
[----:B--2---:R0:W-:Y:S01]  /*281a0*/  @!P0 ST.E desc[UR60][R10.64], R153 ;  /* 0x000000990a008985 */ /* 0x0041e2000c10193c */
[----:B------:R-:W-:Y:S05]  /*281b0*/  @P2 BRA `(.L_x_2908) ;  /* 0x0000000c00c82947 */ /* 0x000fea0003800000 */
[----:B------:R-:W0:Y:S01]  /*281c0*/  LDL R159, [R1+0x8c] ;  /* 0x00008c00019f7983 */ /* 0x000e220000100800 */
[----:B------:R-:W1:Y:S01]  /*281d0*/  @P1 LDC R85, c[0x0][0xbec] ;  /* 0x0002fb00ff551b82 */ /* 0x000e620000000800 */
[----:B------:R-:W-:Y:S02]  /*281e0*/  ULDC.64 UR4, c[0x0][0xaa0] ;  /* 0x0002a80000047ab9 */ /* 0x000fe40000000a00 */
[----:B------:R-:W-:-:S05]  /*281f0*/  IMAD R4, R4, UR4, RZ ;  /* 0x0000000404047c24 */ /* 0x000fca000f8e02ff */
[----:B------:R-:W2:Y:S01]  /*28200*/  @P1 LDC R82, c[0x0][0xbf0] ;  /* 0x0002fc00ff521b82 */ /* 0x000ea20000000800 */
[----:B------:R-:W-:Y:S01]  /*28210*/  IMAD R81, R3, UR5, R4 ;  /* 0x0000000503517c24 */ /* 0x000fe2000f8e0204 */
[----:B------:R-:W-:Y:S01]  /*28220*/  SHF.R.S32.HI R83, RZ, 0x1f, R2 ;  /* 0x0000001fff537819 */ /* 0x000fe20000011402 */
[----:B------:R-:W-:Y:S01]  /*28230*/  BSSY B1, `(.L_x_2909) ;  /* 0x00000a6000017945 */ /* 0x000fe20003800000 */
[----:B0-----:R-:W-:-:S04]  /*28240*/  IMAD R9, R225, 0x8, R159 ;  /* 0x00000008e1097824 */ /* 0x001fc800078e029f */
[----:B------:R-:W-:-:S04]  /*28250*/  IMAD.SHL.U32 R9, R9, 0x8, RZ ;  /* 0x0000000809097824 */ /* 0x000fc800078e00ff */
[----:B------:R-:W-:-:S03]  /*28260*/  IMAD.WIDE R20, R9, 0x2, R20 ;  /* 0x0000000209147825 */ /* 0x000fc600078e0214 */
[C---:B------:R-:W-:Y:S02]  /*28270*/  IADD3 R13, P4, R20.reuse, 0x1000, RZ ;  /* 0x00001000140d7810 */ /* 0x040fe40007f9e0ff */
[----:B------:R-:W-:Y:S02]  /*28280*/  IADD3 R25, P3, R20, 0x2000, RZ ;  /* 0x0000200014197810 */ /* 0x000fe40007f7e0ff */
[----:B------:R-:W-:Y:S02]  /*28290*/  LOP3.LUT R12, R13, 0x380, RZ, 0xc0, !PT ;  /* 0x000003800d0c7812 */ /* 0x000fe400078ec0ff */
[----:B------:R-:W-:Y:S02]  /*282a0*/  LOP3.LUT R24, R25, 0x380, RZ, 0xc0, !PT ;  /* 0x0000038019187812 */ /* 0x000fe400078ec0ff */
[----:B------:R-:W-:Y:S02]  /*282b0*/  SHF.R.U64 R12, R12, 0x3, RZ ;  /* 0x000000030c0c7819 */ /* 0x000fe400000012ff */
[----:B------:R-:W-:-:S02]  /*282c0*/  SHF.R.U64 R24, R24, 0x3, RZ ;  /* 0x0000000318187819 */ /* 0x000fc400000012ff */
[----:B------:R-:W-:Y:S02]  /*282d0*/  IADD3 R29, P2, R20, 0x3000, RZ ;  /* 0x00003000141d7810 */ /* 0x000fe40007f5e0ff */
[----:B------:R-:W-:Y:S01]  /*282e0*/  LOP3.LUT R12, R12, R13, RZ, 0x3c, !PT ;  /* 0x0000000d0c0c7212 */ /* 0x000fe200078e3cff */
[--C-:B------:R-:W-:Y:S01]  /*282f0*/  IMAD.X R13, RZ, RZ, R21.reuse, P4 ;  /* 0x000000ffff0d7224 */ /* 0x100fe200020e0615 */
[----:B------:R-:W-:Y:S01]  /*28300*/  LOP3.LUT R24, R24, R25, RZ, 0x3c, !PT ;  /* 0x0000001918187212 */ /* 0x000fe200078e3cff */
[----:B------:R-:W-:Y:S01]  /*28310*/  IMAD.X R25, RZ, RZ, R21, P3 ;  /* 0x000000ffff197224 */ /* 0x000fe200018e0615 */
[----:B------:R-:W-:Y:S02]  /*28320*/  LOP3.LUT R28, R29, 0x380, RZ, 0xc0, !PT ;  /* 0x000003801d1c7812 */ /* 0x000fe400078ec0ff */
[C---:B------:R-:W-:Y:S01]  /*28330*/  IADD3 R33, P0, R20.reuse, 0x4000, RZ ;  /* 0x0000400014217810 */ /* 0x040fe20007f1e0ff */
[----:B------:R-:W-:Y:S01]  /*28340*/  IMAD R80, R159, 0x20, R225 ;  /* 0x000000209f507824 */ /* 0x000fe200078e02e1 */
[C---:B------:R-:W-:Y:S01]  /*28350*/  IADD3 R37, P6, R20.reuse, 0x5000, RZ ;  /* 0x0000500014257810 */ /* 0x040fe20007fde0ff */
[----:B------:R-:W5:Y:S01]  /*28360*/  LD.E.128 R12, desc[UR60][R12.64] ;  /* 0x0000003c0c0c7980 */ /* 0x000f62000c101d00 */
[----:B------:R-:W-:-:S02]  /*28370*/  IADD3 R41, P5, R20, 0x6000, RZ ;  /* 0x0000600014297810 */ /* 0x000fc40007fbe0ff */
[C---:B------:R-:W-:Y:S01]  /*28380*/  IADD3 R45, P4, R20.reuse, 0x7000, RZ ;  /* 0x00007000142d7810 */ /* 0x040fe20007f9e0ff */
[----:B------:R-:W5:Y:S01]  /*28390*/  LD.E.128 R24, desc[UR60][R24.64] ;  /* 0x0000003c18187980 */ /* 0x000f62000c101d00 */
[----:B------:R-:W-:Y:S02]  /*283a0*/  IADD3 R49, P3, R20, 0x8000, RZ ;  /* 0x0000800014317810 */ /* 0x000fe40007f7e0ff */
[----:B------:R-:W-:Y:S02]  /*283b0*/  SHF.R.U64 R28, R28, 0x3, RZ ;  /* 0x000000031c1c7819 */ /* 0x000fe400000012ff */
[----:B------:R-:W-:Y:S02]  /*283c0*/  LOP3.LUT R32, R33, 0x380, RZ, 0xc0, !PT ;  /* 0x0000038021207812 */ /* 0x000fe400078ec0ff */
[----:B------:R-:W-:Y:S02]  /*283d0*/  LOP3.LUT R36, R37, 0x380, RZ, 0xc0, !PT ;  /* 0x0000038025247812 */ /* 0x000fe400078ec0ff */
[----:B------:R-:W-:-:S02]  /*283e0*/  LOP3.LUT R40, R41, 0x380, RZ, 0xc0, !PT ;  /* 0x0000038029287812 */ /* 0x000fc400078ec0ff */
[----:B------:R-:W-:Y:S02]  /*283f0*/  LOP3.LUT R44, R45, 0x380, RZ, 0xc0, !PT ;  /* 0x000003802d2c7812 */ /* 0x000fe400078ec0ff */
[----:B------:R-:W-:Y:S02]  /*28400*/  LOP3.LUT R48, R49, 0x380, RZ, 0xc0, !PT ;  /* 0x0000038031307812 */ /* 0x000fe400078ec0ff */
[----:B------:R-:W-:Y:S01]  /*28410*/  LOP3.LUT R28, R28, R29, RZ, 0x3c, !PT ;  /* 0x0000001d1c1c7212 */ /* 0x000fe200078e3cff */
[----:B------:R-:W-:Y:S01]  /*28420*/  IMAD.X R29, RZ, RZ, R21, P2 ;  /* 0x000000ffff1d7224 */ /* 0x000fe200010e0615 */
[----:B------:R-:W-:Y:S02]  /*28430*/  SHF.R.U64 R32, R32, 0x3, RZ ;  /* 0x0000000320207819 */ /* 0x000fe400000012ff */
[----:B------:R-:W-:Y:S02]  /*28440*/  SHF.R.U64 R36, R36, 0x3, RZ ;  /* 0x0000000324247819 */ /* 0x000fe400000012ff */
[----:B------:R-:W-:-:S02]  /*28450*/  SHF.R.U64 R40, R40, 0x3, RZ ;  /* 0x0000000328287819 */ /* 0x000fc400000012ff */
[----:B------:R-:W-:Y:S01]  /*28460*/  LOP3.LUT R9, R20, 0x380, RZ, 0xc0, !PT ;  /* 0x0000038014097812 */ /* 0x000fe200078ec0ff */
[----:B------:R-:W-:Y:S01]  /*28470*/  IMAD.IADD R80, R158, 0x1, R80 ;  /* 0x000000019e507824 */ /* 0x000fe200078e0250 */
[----:B------:R-:W-:Y:S01]  /*28480*/  IADD3 R53, P2, R20, 0x9000, RZ ;  /* 0x0000900014357810 */ /* 0x000fe20007f5e0ff */
[----:B------:R-:W5:Y:S01]  /*28490*/  LD.E.128 R28, desc[UR60][R28.64] ;  /* 0x0000003c1c1c7980 */ /* 0x000f62000c101d00 */
        /* <DEDUP_REMOVED lines=8> */
[----:B------:R-:W-:Y:S01]  /*28520*/  LOP3.LUT R52, R53, 0x380, RZ, 0xc0, !PT ;  /* 0x0000038035347812 */ /* 0x000fe200078ec0ff */
[----:B------:R-:W5:Y:S01]  /*28530*/  LD.E.128 R32, desc[UR60][R32.64] ;  /* 0x0000003c20207980 */ /* 0x000f62000c101d00 */
        /* <DEDUP_REMOVED lines=10> */
[----:B------:R-:W-:Y:S01]  /*285e0*/  IADD3 R73, P3, R20, 0xe000, RZ ;  /* 0x0000e00014497810 */ /* 0x000fe20007f7e0ff */
[----:B------:R-:W5:Y:S01]  /*285f0*/  LD.E.128 R44, desc[UR60][R44.64] ;  /* 0x0000003c2c2c7980 */ /* 0x000f62000c101d00 */
[----:B------:R-:W-:Y:S02]  /*28600*/  SHF.R.U64 R52, R52, 0x3, RZ ;  /* 0x0000000334347819 */ /* 0x000fe400000012ff */
[----:B------:R-:W-:Y:S01]  /*28610*/  LOP3.LUT R56, R57, 0x380, RZ, 0xc0, !PT ;  /* 0x0000038039387812 */ /* 0x000fe200078ec0ff */
[----:B------:R-:W5:Y:S01]  /*28620*/  LD.E.128 R48, desc[UR60][R48.64] ;  /* 0x0000003c30307980 */ /* 0x000f62000c101d00 */
[----:B------:R-:W-:-:S02]  /*28630*/  LOP3.LUT R60, R61, 0x380, RZ, 0xc0, !PT ;  /* 0x000003803d3c7812 */ /* 0x000fc400078ec0ff */
[----:B------:R-:W-:Y:S02]  /*28640*/  LOP3.LUT R64, R65, 0x380, RZ, 0xc0, !PT ;  /* 0x0000038041407812 */ /* 0x000fe400078ec0ff */
[----:B------:R-:W-:Y:S02]  /*28650*/  LOP3.LUT R68, R69, 0x380, RZ, 0xc0, !PT ;  /* 0x0000038045447812 */ /* 0x000fe400078ec0ff */
[----:B------:R-:W-:Y:S02]  /*28660*/  LOP3.LUT R72, R73, 0x380, RZ, 0xc0, !PT ;  /* 0x0000038049487812 */ /* 0x000fe400078ec0ff */
[----:B------:R-:W-:Y:S01]  /*28670*/  LOP3.LUT R52, R52, R53, RZ, 0x3c, !PT ;  /* 0x0000003534347212 */ /* 0x000fe200078e3cff */
[----:B------:R-:W-:Y:S01]  /*28680*/  IMAD.X R53, RZ, RZ, R21, P2 ;  /* 0x000000ffff357224 */ /* 0x000fe200010e0615 */
[----:B------:R-:W-:Y:S02]  /*28690*/  SHF.R.U64 R56, R56, 0x3, RZ ;  /* 0x0000000338387819 */ /* 0x000fe400000012ff */
[----:B------:R-:W-:-:S02]  /*286a0*/  SHF.R.U64 R60, R60, 0x3, RZ ;  /* 0x000000033c3c7819 */ /* 0x000fc400000012ff */
[----:B------:R-:W-:Y:S01]  /*286b0*/  SHF.R.U64 R64, R64, 0x3, RZ ;  /* 0x0000000340407819 */ /* 0x000fe200000012ff */
[----:B------:R-:W5:Y:S01]  /*286c0*/  LD.E.128 R52, desc[UR60][R52.64] ;  /* 0x0000003c34347980 */ /* 0x000f62000c101d00 */
[----:B------:R-:W-:Y:S02]  /*286d0*/  SHF.R.U64 R68, R68, 0x3, RZ ;  /* 0x0000000344447819 */ /* 0x000fe400000012ff */
[----:B------:R-:W-:Y:S02]  /*286e0*/  SHF.R.U64 R72, R72, 0x3, RZ ;  /* 0x0000000348487819 */ /* 0x000fe400000012ff */
[----:B------:R-:W-:Y:S02]  /*286f0*/  IADD3 R11, P2, R20, 0xf000, RZ ;  /* 0x0000f000140b7810 */ /* 0x000fe40007f5e0ff */
        /* <DEDUP_REMOVED lines=13> */
[----:B------:R-:W-:Y:S01]  /*287d0*/  LOP3.LUT R10, R11, 0x380, RZ, 0xc0, !PT ;  /* 0x000003800b0a7812 */ /* 0x000fe200078ec0ff */
[----:B------:R-:W-:Y:S01]  /*287e0*/  IMAD.MOV.U32 R9, RZ, RZ, R21 ;  /* 0x000000ffff097224 */ /* 0x000fe200078e0015 */
[----:B------:R-:W5:Y:S01]  /*287f0*/  LD.E.128 R56, desc[UR60][R56.64] ;  /* 0x0000003c38387980 */ /* 0x000f62000c101d00 */
[----:B------:R-:W-:Y:S01]  /*28800*/  IMAD.WIDE.U32 R20, R3, UR4, RZ ;  /* 0x0000000403147c25 */ /* 0x000fe2000f8e00ff */
[----:B------:R-:W-:Y:S01]  /*28810*/  ULDC.64 UR4, c[0x0][0xae8] ;  /* 0x0002ba0000047ab9 */ /* 0x000fe20000000a00 */
[----:B------:R-:W-:Y:S01]  /*28820*/  SHF.R.U64 R10, R10, 0x3, RZ ;  /* 0x000000030a0a7819 */ /* 0x000fe200000012ff */
[----:B------:R-:W5:Y:S01]  /*28830*/  LD.E.128 R60, desc[UR60][R60.64] ;  /* 0x0000003c3c3c7980 */ /* 0x000f62000c101d00 */
[----:B------:R-:W-:-:S02]  /*28840*/  IMAD.IADD R21, R21, 0x1, R81 ;  /* 0x0000000115157824 */ /* 0x000fc400078e0251 */
[----:B-1----:R-:W-:Y:S01]  /*28850*/  @P1 IMAD.HI.U32 R3, R80, R85, RZ ;  /* 0x0000005550031227 */ /* 0x002fe200078e00ff */
[----:B------:R-:W-:Y:S01]  /*28860*/  LOP3.LUT R76, R10, R11, RZ, 0x3c, !PT ;  /* 0x0000000b0a4c7212 */ /* 0x000fe200078e3cff */
[----:B------:R-:W5:Y:S02]  /*28870*/  LD.E.128 R64, desc[UR60][R64.64] ;  /* 0x0000003c40407980 */ /* 0x000f64000c101d00 */
[C---:B------:R-:W-:Y:S02]  /*28880*/  IMAD.WIDE.U32 R20, R224.reuse, UR4, R20 ;  /* 0x00000004e0147c25 */ /* 0x040fe4000f8e0014 */
[----:B------:R-:W5:Y:S02]  /*28890*/  LD.E.128 R8, desc[UR60][R8.64] ;  /* 0x0000003c08087980 */ /* 0x000f64000c101d00 */
[----:B------:R-:W-:Y:S01]  /*288a0*/  IMAD R21, R224, UR5, R21 ;  /* 0x00000005e0157c24 */ /* 0x000fe2000f8e0215 */
[----:B------:R-:W-:Y:S01]  /*288b0*/  ULDC.64 UR4, c[0x0][0xaf0] ;  /* 0x0002bc0000047ab9 */ /* 0x000fe20000000a00 */
[----:B------:R-:W-:Y:S01]  /*288c0*/  IMAD.MOV.U32 R81, RZ, RZ, R80 ;  /* 0x000000ffff517224 */ /* 0x000fe200078e0050 */
[----:B--2---:R-:W-:Y:S01]  /*288d0*/  @P1 SHF.R.U32.HI R81, RZ, R82, R3 ;  /* 0x00000052ff511219 */ /* 0x004fe20000011603 */
[----:B------:R-:W-:Y:S01]  /*288e0*/  IMAD R83, R83, UR4, RZ ;  /* 0x0000000453537c24 */ /* 0x000fe2000f8e02ff */
[----:B------:R-:W5:Y:S03]  /*288f0*/  LD.E.128 R68, desc[UR60][R68.64] ;  /* 0x0000003c44447980 */ /* 0x000f66000c101d00 */
[C---:B------:R-:W-:Y:S01]  /*28900*/  IMAD R83, R2.reuse, UR5, R83 ;  /* 0x0000000502537c24 */ /* 0x040fe2000f8e0253 */
[----:B------:R-:W5:Y:S01]  /*28910*/  LD.E.128 R72, desc[UR60][R72.64] ;  /* 0x0000003c48487980 */ /* 0x000f62000c101d00 */
[----:B------:R-:W-:Y:S01]  /*28920*/  IMAD.WIDE.U32 R2, R2, UR4, R20 ;  /* 0x0000000402027c25 */ /* 0x000fe2000f8e0014 */
[--C-:B------:R-:W-:Y:S01]  /*28930*/  SHF.R.S32.HI R4, RZ, 0x1f, R81.reuse ;  /* 0x0000001fff047819 */ /* 0x100fe20000011451 */
[----:B------:R-:W-:Y:S01]  /*28940*/  ULDC.64 UR4, c[0x0][0xae0] ;  /* 0x0002b80000047ab9 */ /* 0x000fe20000000a00 */
[----:B------:R-:W5:Y:S01]  /*28950*/  LD.E.128 R76, desc[UR60][R76.64] ;  /* 0x0000003c4c4c7980 */ /* 0x000f62000c101d00 */
[----:B------:R-:W-:-:S02]  /*28960*/  IMAD.MOV R21, RZ, RZ, -R81 ;  /* 0x000000ffff157224 */ /* 0x000fc400078e0a51 */
[----:B------:R-:W-:Y:S01]  /*28970*/  IMAD.IADD R3, R3, 0x1, R83 ;  /* 0x0000000103037824 */ /* 0x000fe200078e0253 */
[----:B------:R-:W-:Y:S01]  /*28980*/  @!PT LDS RZ, [RZ] ;  /* 0x00000000fffff984 */ /* 0x000fe20000000800 */
[----:B------:R-:W-:Y:S01]  /*28990*/  @!PT LDS RZ, [RZ] ;  /* 0x00000000fffff984 */ /* 0x000fe20000000800 */
[----:B------:R-:W-:Y:S01]  /*289a0*/  @!PT LDS RZ, [RZ] ;  /* 0x00000000fffff984 */ /* 0x000fe20000000800 */
[----:B------:R-:W-:Y:S01]  /*289b0*/  @!PT LDS RZ, [RZ] ;  /* 0x00000000fffff984 */ /* 0x000fe20000000800 */
[----:B------:R0:W-:Y:S06]  /*289c0*/  MEMBAR.ALL.CTA ;  /* 0x0000000000007992 */ /* 0x0001ec0000008000 */
[----:B0-----:R-:W0:Y:S01]  /*289d0*/  FENCE.VIEW.ASYNC.S ;  /* 0x00000000000073c6 */ /* 0x001e220000000000 */
[----:B------:R-:W-:Y:S02]  /*289e0*/  IMAD R21, R156, R21, R80 ;  /* 0x000000159c157224 */ /* 0x000fe400078e0250 */
[----:B------:R-:W-:-:S02]  /*289f0*/  IMAD R4, R4, UR4, RZ ;  /* 0x0000000404047c24 */ /* 0x000fc4000f8e02ff */
[----:B------:R-:W-:Y:S01]  /*28a00*/  IMAD.WIDE.U32 R2, R81, UR4, R2 ;  /* 0x0000000451027c25 */ /* 0x000fe2000f8e0002 */
[----:B------:R-:W-:-:S03]  /*28a10*/  SHF.R.S32.HI R20, RZ, 0x1f, R21 ;  /* 0x0000001fff147819 */ /* 0x000fc60000011415 */
[----:B------:R-:W-:Y:S01]  /*28a20*/  IMAD R83, R81, UR5, R4 ;  /* 0x0000000551537c24 */ /* 0x000fe2000f8e0204 */
[----:B------:R-:W-:Y:S01]  /*28a30*/  ULDC.64 UR4, c[0x0][0xad8] ;  /* 0x0002b60000047ab9 */ /* 0x000fe20000000a00 */
[----:B------:R-:W-:Y:S02]  /*28a40*/  IMAD.IADD R4, R225, 0x1, R158 ;  /* 0x00000001e1047824 */ /* 0x000fe400078e029e */
[----:B------:R-:W-:Y:S02]  /*28a50*/  IMAD.IADD R3, R3, 0x1, R83 ;  /* 0x0000000103037824 */ /* 0x000fe400078e0253 */
[----:B------:R-:W-:Y:S02]  /*28a60*/  IMAD R20, R20, UR4, RZ ;  /* 0x0000000414147c24 */ /* 0x000fe4000f8e02ff */
[----:B------:R-:W-:Y:S01]  /*28a70*/  IMAD.WIDE.U32 R2, R21, UR4, R2 ;  /* 0x0000000415027c25 */ /* 0x000fe2000f8e0002 */
[----:B------:R-:W-:-:S03]  /*28a80*/  ISETP.GE.AND P2, PT, R4, R0, PT ;  /* 0x000000000400720c */ /* 0x000fc60003f46270 */
[----:B------:R-:W-:Y:S01]  /*28a90*/  IMAD R85, R21, UR5, R20 ;  /* 0x0000000515557c24 */ /* 0x000fe2000f8e0214 */
[----:B------:R-:W-:Y:S01]  /*28aa0*/  ULDC.64 UR4, c[0x0][0xa80] ;  /* 0x0002a00000047ab9 */ /* 0x000fe20000000a00 */
[----:B------:R-:W-:Y:S01]  /*28ab0*/  VIADD R20, R23, 0x38820 ;  /* 0x0003882017147836 */ /* 0x000fe20000000000 */
[----:B------:R-:W-:Y:S01]  /*28ac0*/  LEA R84, P3, R2, UR4, 0x1 ;  /* 0x0000000402547c11 */ /* 0x000fe2000f8608ff */
[----:B------:R-:W-:-:S03]  /*28ad0*/  IMAD.IADD R85, R3, 0x1, R85 ;  /* 0x0000000103557824 */ /* 0x000fc600078e0255 */
[----:B------:R-:W-:Y:S02]  /*28ae0*/  PRMT R20, RZ, 0x654, R20 ;  /* 0x00000654ff147816 */ /* 0x000fe40000000014 */
[----:B------:R-:W-:Y:S01]  /*28af0*/  LEA.HI.X R85, R2, UR5, R85, 0x1, P3 ;  /* 0x0000000502557c11 */ /* 0x000fe200098f0c55 */
[C---:B------:R-:W-:Y:S01]  /*28b00*/  VIADD R81, R4.reuse, 0x20 ;  /* 0x0000002004517836 */ /* 0x040fe20000000000 */
[----:B0-----:R0:W-:Y:S01]  /*28b10*/  SYNCS.ARRIVE.TRANS64.RED.A1T0 RZ, [R20+URZ], RZ ;  /* 0x000000ff14ff79a7 */ /* 0x0011e2000810043f */
[----:B------:R-:W-:Y:S01]  /*28b20*/  VIADD R21, R4, 0x40 ;  /* 0x0000004004157836 */ /* 0x000fe20000000000 */
[----:B------:R0:W1:Y:S04]  /*28b30*/  SHFL.IDX PT, R87, R84, RZ, 0x181f ;  /* 0x00181fff54577589 */ /* 0x00006800000e0000 */
[----:B------:R0:W2:Y:S01]  /*28b40*/  SHFL.IDX PT, R83, R85, RZ, 0x181f ;  /* 0x00181fff55537589 */ /* 0x0000a200000e0000 */
[----:B------:R-:W-:-:S02]  /*28b50*/  ISETP.GE.AND P1, PT, R81, R0, PT ;  /* 0x000000005100720c */ /* 0x000fc40003f26270 */
[----:B------:R-:W-:Y:S01]  /*28b60*/  ISETP.GE.AND P0, PT, R21, R0, PT ;  /* 0x000000001500720c */ /* 0x000fe20003f06270 */
        /* <DEDUP_REMOVED lines=18> */
.L_x_2910:
[----:B------:R-:W-:Y:S05]  /*28c90*/  BSYNC B1 ;  /* 0x0000000000017941 */ /* 0x000fea0003800000 */
.L_x_2909:
        /* <DEDUP_REMOVED lines=21> */
.L_x_2912:
[----:B------:R-:W-:Y:S05]  /*28df0*/  BSYNC B1 ;  /* 0x0000000000017941 */ /* 0x000fea0003800000 */
.L_x_2911:
        /* <DEDUP_REMOVED lines=21> */
.L_x_2914:
[----:B------:R-:W-:Y:S05]  /*28f50*/  BSYNC B1 ;  /* 0x0000000000017941 */ /* 0x000fea0003800000 */
.L_x_2913:
[----:B0-----:R-:W-:Y:S01]  /*28f60*/  VIADD R3, R4, 0x60 ;  /* 0x0000006004037836 */ /* 0x001fe20000000000 */
[----:B---3--:R-:W0:Y:S04]  /*28f70*/  SHFL.IDX PT, R85, R85, 0x3, 0x181f ;  /* 0x00781f0055557f89 */ /* 0x008e2800000e0000 */
[----:B------:R-:W-:Y:S01]  /*28f80*/  ISETP.GE.AND P0, PT, R3, R0, PT ;  /* 0x000000000300720c */ /* 0x000fe20003f06270 */
[----:B------:R3:W0:-:S12]  /*28f90*/  SHFL.IDX PT, R13, R84, 0x3, 0x181f ;  /* 0x00781f00540d7f89 */ /* 0x00061800000e0000 */
[----:B---3--:R-:W-:Y:S05]  /*28fa0*/  @P0 BRA `(.L_x_2915) ;  /* 0x0000002400a80947 */ /* 0x008fea0003800000 */
[----:B------:R-:W-:Y:S02]  /*28fb0*/  ULDC UR4, c[0x0][0xac8] ;  /* 0x0002b20000047ab9 */ /* 0x000fe40000000800 */
[----:B------:R-:W-:Y:S02]  /*28fc0*/  ISETP.GE.AND P3, PT, R16, UR4, PT ;  /* 0x0000000410007c0c */ /* 0x000fe4000bf66270 */
[----:B------:R-:W-:Y:S02]  /*28fd0*/  ISETP.GE.AND P4, PT, R214, UR4, PT ;  /* 0x00000004d6007c0c */ /* 0x000fe4000bf86270 */
[----:B------:R-:W-:-:S09]  /*28fe0*/  ISETP.GE.AND P5, PT, R19, UR4, PT ;  /* 0x0000000413007c0c */ /* 0x000fd2000bfa6270 */
[-C--:B0-----:R-:W-:Y:S02]  /*28ff0*/  @!P3 LEA R2, P0, R16, R13.reuse, 0x1 ;  /* 0x0000000d1002b211 */ /* 0x081fe400078008ff */
[-C--:B------:R-:W-:Y:S02]  /*29000*/  @!P4 LEA R8, P1, R212, R13.reuse, 0x1 ;  /* 0x0000000dd408c211 */ /* 0x080fe400078208ff */
[C---:B------:R-:W-:Y:S02]  /*29010*/  @!P5 LEA R10, P2, R19.reuse, R13, 0x1 ;  /* 0x0000000d130ad211 */ /* 0x040fe400078408ff */
        /* <DEDUP_REMOVED lines=8> */
[----:B---3--:R-:W-:-:S04]  /*290a0*/  LEA R2, P0, R22, R13, 0x1 ;  /* 0x0000000d16027211 */ /* 0x008fc800078008ff */
[----:B------:R-:W-:-:S05]  /*290b0*/  LEA.HI.X R3, R22, R85, R218, 0x1, P0 ;  /* 0x0000005516037211 */ /* 0x000fca00000f0cda */
[----:B------:R0:W-:Y:S01]  /*290c0*/  ST.E.128 desc[UR60][R2.64], R76 ;  /* 0x0000004c02007985 */ /* 0x0001e2000c101d3c */
[----:B------:R-:W-:Y:S05]  /*290d0*/  BRA `(.L_x_2915) ;  /* 0x00000024005c7947 */ /* 0x000fea0003800000 */
.L_x_2908:
[----:B0-----:R-:W0:Y:S01]  /*290e0*/  @P1 LDC R9, c[0x0][0xbec] ;  /* 0x0002fb00ff091b82 */ /* 0x001e220000000800 */
[----:B------:R-:W-:Y:S01]  /*290f0*/  ULDC.64 UR4, c[0x0][0xb08] ;  /* 0x0002c20000047ab9 */ /* 0x000fe20000000a00 */
[----:B------:R-:W-:Y:S01]  /*29100*/  IMAD.MOV.U32 R10, RZ, RZ, R14 ;  /* 0x000000ffff0a7224 */ /* 0x000fe200078e000e */
[----:B------:R1:W5:Y:S01]  /*29110*/  LDL R227, [R1+0x1b8] ;  /* 0x0001b80001e37983 */ /* 0x0003620000100800 */
[----:B------:R-:W-:-:S03]  /*29120*/  IMAD R4, R4, UR4, RZ ;  /* 0x0000000404047c24 */ /* 0x000fc6000f8e02ff */
[----:B------:R1:W5:Y:S01]  /*29130*/  LDL R211, [R1+0x1b4] ;  /* 0x0001b40001d37983 */ /* 0x0003620000100800 */
[----:B------:R-:W2:Y:S01]  /*29140*/  @P1 LDC R8, c[0x0][0xbf0] ;  /* 0x0002fc00ff081b82 */ /* 0x000ea20000000800 */
[----:B------:R-:W-:Y:S02]  /*29150*/  IMAD R4, R3, UR5, R4 ;  /* 0x0000000503047c24 */ /* 0x000fe4000f8e0204 */
        /* <DEDUP_REMOVED lines=8> */
[----:B------:R-:W-:Y:S01]  /*291e0*/  IMAD.WIDE.U32 R8, R3, UR4, RZ ;  /* 0x0000000403087c25 */ /* 0x000fe2000f8e00ff */
        /* <DEDUP_REMOVED lines=25> */
[----:B------:R-:W-:Y:S01]  /*29380*/  IMAD R3, R3, UR4, RZ ;  /* 0x0000000403037c24 */ /* 0x000fe2000f8e02ff */
[----:B------:R-:W-:Y:S01]  /*29390*/  SHF.R.S32.HI R4, RZ, 0x1f, R2 ;  /* 0x0000001fff047819 */ /* 0x000fe20000011402 */
[C---:B------:R-:W-:Y:S01]  /*293a0*/  IMAD.WIDE.U32 R8, R10.reuse, UR4, R8 ;  /* 0x000000040a087c25 */ /* 0x040fe2000f8e0008 */
[----:B------:R1:W5:Y:S03]  /*293b0*/  LDL R197, [R1+0x198] ;  /* 0x0001980001c57983 */ /* 0x0003660000100800 */
[----:B------:R-:W-:Y:S01]  /*293c0*/  IMAD R3, R10, UR5, R3 ;  /* 0x000000050a037c24 */ /* 0x000fe2000f8e0203 */
[----:B------:R-:W-:Y:S01]  /*293d0*/  ULDC.64 UR4, c[0x0][0xb28] ;  /* 0x0002ca0000047ab9 */ /* 0x000fe20000000a00 */
[----:B------:R1:W5:Y:S01]  /*293e0*/  LDL R196, [R1+0x100] ;  /* 0x0001000001c47983 */ /* 0x0003620000100800 */
[----:B------:R-:W-:-:S02]  /*293f0*/  IMAD R4, R4, UR4, RZ ;  /* 0x0000000404047c24 */ /* 0x000fc4000f8e02ff */
[----:B------:R-:W-:Y:S01]  /*29400*/  IMAD.IADD R9, R9, 0x1, R3 ;  /* 0x0000000109097824 */ /* 0x000fe200078e0203 */
[----:B------:R1:W5:Y:S01]  /*29410*/  LDL R195, [R1+0x194] ;  /* 0x0001940001c37983 */ /* 0x0003620000100800 */
[C---:B------:R-:W-:Y:S02]  /*29420*/  IMAD R4, R2.reuse, UR5, R4 ;  /* 0x0000000502047c24 */ /* 0x040fe4000f8e0204 */
[----:B------:R-:W-:Y:S01]  /*29430*/  IMAD.WIDE.U32 R8, R2, UR4, R8 ;  /* 0x0000000402087c25 */ /* 0x000fe2000f8e0008 */
[----:B------:R-:W-:Y:S01]  /*29440*/  ULDC.64 UR4, c[0x0][0xb00] ;  /* 0x0002c00000047ab9 */ /* 0x000fe20000000a00 */
[----:B------:R1:W5:Y:S02]  /*29450*/  LDL R194, [R1+0xfc] ;  /* 0x0000fc0001c27983 */ /* 0x0003640000100800 */
[----:B------:R-:W-:Y:S01]  /*29460*/  IMAD.IADD R20, R9, 0x1, R4 ;  /* 0x0000000109147824 */ /* 0x000fe200078e0204 */
[C---:B------:R-:W-:Y:S01]  /*29470*/  LEA R4, P0, R8.reuse, UR4, 0x2 ;  /* 0x0000000408047c11 */ /* 0x040fe2000f8010ff */
[----:B------:R1:W5:Y:S03]  /*29480*/  LDL R193, [R1+0x190] ;  /* 0x0001900001c17983 */ /* 0x0003660000100800 */
[----:B------:R-:W-:Y:S01]  /*29490*/  LEA.HI.X R20, R8, UR5, R20, 0x2, P0 ;  /* 0x0000000508147c11 */ /* 0x000fe200080f1414 */
[----:B------:R1:W5:Y:S01]  /*294a0*/  LDL R192, [R1+0xf8] ;  /* 0x0000f80001c07983 */ /* 0x0003620000100800 */
[----:B------:R-:W-:-:S03]  /*294b0*/  ISETP.GE.AND P0, PT, R13, R0, PT ;  /* 0x000000000d00720c */ /* 0x000fc60003f06270 */
        /* <DEDUP_REMOVED lines=41> */
[----:B------:R-:W-:-:S05]  /*29750*/  VIADD R2, R23, 0x38820 ;  /* 0x0003882017027836 */ /* 0x000fca0000000000 */
[----:B------:R-:W-:Y:S01]  /*29760*/  PRMT R2, RZ, 0x654, R2 ;  /* 0x00000654ff027816 */ /* 0x000fe20000000002 */
[----:B------:R1:W0:Y:S01]  /*29770*/  SHFL.IDX PT, R3, R20, RZ, 0x1c1f ;  /* 0x001c1fff14037589 */ /* 0x00022200000e0000 */
[----:B------:R-:W-:Y:S02]  /*29780*/  BSSY B1, `(.L_x_2916) ;  /* 0x0000084000017945 */ /* 0x000fe40003800000 */
[----:B------:R2:W-:Y:S02]  /*29790*/  SYNCS.ARRIVE.TRANS64.RED.A1T0 RZ, [R2+URZ], RZ ;  /* 0x000000ff02ff79a7 */ /* 0x0005e4000810043f */
[----:B--2---:R1:W2:Y:S01]  /*297a0*/  SHFL.IDX PT, R2, R4, RZ, 0x1c1f ;  /* 0x001c1fff04027589 */ /* 0x0042a200000e0000 */
[----:B------:R-:W-:Y:S05]  /*297b0*/  @P0 BRA `(.L_x_2917) ;  /* 0x0000000800000947 */ /* 0x000fea0003800000 */
[----:B------:R-:W-:Y:S02]  /*297c0*/  ULDC UR4, c[0x0][0xac8] ;  /* 0x0002b20000047ab9 */ /* 0x000fe40000000800 */
        /* <DEDUP_REMOVED lines=74> */
[----:B--2---:R-:W-:-:S03]  /*29c70*/  @!P4 LEA R10, P0, R178, R2, 0x2 ;  /* 0x00000002b20ac211 */ /* 0x004fc600078010ff */
[----:B------:R0:W-:Y:S01]  /*29c80*/  @!P3 ST.E.64 desc[UR60][R8.64], R92 ;  /* 0x0000005c0800b985 */ /* 0x0001e2000c101b3c */
[-C--:B------:R-:W-:Y:S02]  /*29c90*/  @!P4 LEA.HI.X R11, R178, R3.reuse, R179, 0x2, P0 ;  /* 0x00000003b20bc211 */ /* 0x080fe400000f14b3 */
[----:B------:R-:W-:Y:S02]  /*29ca0*/  ISETP.GE.AND P0, PT, R170, UR4, PT ;  /* 0x00000004aa007c0c */ /* 0x000fe4000bf06270 */
[-C--:B---3--:R-:W-:Y:S01]  /*29cb0*/  @!P5 LEA R14, P6, R176, R2.reuse, 0x2 ;  /* 0x00000002b00ed211 */ /* 0x088fe200078c10ff */
[----:B------:R2:W-:Y:S01]  /*29cc0*/  @!P4 ST.E.64 desc[UR60][R10.64], R96 ;  /* 0x000000600a00c985 */ /* 0x0005e2000c101b3c */
[----:B------:R-:W-:Y:S02]  /*29cd0*/  ISETP.GE.AND P4, PT, R166, UR4, PT ;  /* 0x00000004a6007c0c */ /* 0x000fe4000bf86270 */
[----:B------:R-:W-:Y:S02]  /*29ce0*/  @!P5 LEA.HI.X R15, R176, R3, R177, 0x2, P6 ;  /* 0x00000003b00fd211 */ /* 0x000fe400030f14b1 */
[----:B0-----:R-:W-:-:S03]  /*29cf0*/  @!P2 LEA R8, P6, R174, R2, 0x2 ;  /* 0x00000002ae08a211 */ /* 0x001fc600078c10ff */
[----:B------:R0:W-:Y:S01]  /*29d00*/  @!P5 ST.E.64 desc[UR60][R14.64], R100 ;  /* 0x000000640e00d985 */ /* 0x0001e2000c101b3c */
[----:B------:R-:W-:Y:S02]  /*29d10*/  ISETP.GE.AND P5, PT, R168, UR4, PT ;  /* 0x00000004a8007c0c */ /* 0x000fe4000bfa6270 */
[----:B------:R-:W-:Y:S02]  /*29d20*/  @!P2 LEA.HI.X R9, R174, R3, R175, 0x2, P6 ;  /* 0x00000003ae09a211 */ /* 0x000fe400030f14af */
[----:B--2---:R-:W-:-:S03]  /*29d30*/  @!P1 LEA R10, P3, R172, R2, 0x2 ;  /* 0x00000002ac0a9211 */ /* 0x004fc600078610ff */
[----:B------:R2:W-:Y:S01]  /*29d40*/  @!P2 ST.E.64 desc[UR60][R8.64], R104 ;  /* 0x000000680800a985 */ /* 0x0005e2000c101b3c */
[-C--:B------:R-:W-:Y:S02]  /*29d50*/  @!P1 LEA.HI.X R11, R172, R3.reuse, R173, 0x2, P3 ;  /* 0x00000003ac0b9211 */ /* 0x080fe400018f14ad */
[----:B------:R-:W-:Y:S02]  /*29d60*/  ISETP.GE.AND P3, PT, R164, UR4, PT ;  /* 0x00000004a4007c0c */ /* 0x000fe4000bf66270 */
[CC--:B0-----:R-:W-:Y:S01]  /*29d70*/  @!P0 LEA R14, P6, R170.reuse, R2.reuse, 0x2 ;  /* 0x00000002aa0e8211 */ /* 0x0c1fe200078c10ff */
[----:B------:R0:W-:Y:S03]  /*29d80*/  @!P1 ST.E.64 desc[UR60][R10.64], R108 ;  /* 0x0000006c0a009985 */ /* 0x0001e6000c101b3c */
[----:B------:R-:W-:Y:S02]  /*29d90*/  @!P0 LEA.HI.X R15, R170, R3, R171, 0x2, P6 ;  /* 0x00000003aa0f8211 */ /* 0x000fe400030f14ab */
[----:B--2---:R-:W-:-:S03]  /*29da0*/  @!P5 LEA R8, P1, R168, R2, 0x2 ;  /* 0x00000002a808d211 */ /* 0x004fc600078210ff */
        /* <DEDUP_REMOVED lines=8> */
[-C--:B--2---:R-:W-:Y:S01]  /*29e30*/  @!P3 LEA R14, P6, R164, R2.reuse, 0x2 ;  /* 0x00000002a40eb211 */ /* 0x084fe200078c10ff */
[----:B------:R2:W-:Y:S01]  /*29e40*/  @!P4 ST.E.64 desc[UR60][R10.64], R120 ;  /* 0x000000780a00c985 */ /* 0x0005e2000c101b3c */
[----:B------:R-:W-:Y:S02]  /*29e50*/  ISETP.GE.AND P4, PT, R158, UR4, PT ;  /* 0x000000049e007c0c */ /* 0x000fe4000bf86270 */
[----:B------:R-:W-:Y:S02]  /*29e60*/  @!P3 LEA.HI.X R15, R164, R3, R165, 0x2, P6 ;  /* 0x00000003a40fb211 */ /* 0x000fe400030f14a5 */
[----:B0-----:R-:W-:-:S03]  /*29e70*/  @!P0 LEA R8, P5, R162, R2, 0x2 ;  /* 0x00000002a2088211 */ /* 0x001fc600078a10ff */
[----:B------:R0:W-:Y:S01]  /*29e80*/  @!P3 ST.E.64 desc[UR60][R14.64], R124 ;  /* 0x0000007c0e00b985 */ /* 0x0001e2000c101b3c */
[----:B------:R-:W-:Y:S02]  /*29e90*/  ISETP.GE.AND P3, PT, R156, UR4, PT ;  /* 0x000000049c007c0c */ /* 0x000fe4000bf66270 */
[-C--:B------:R-:W-:Y:S02]  /*29ea0*/  @!P0 LEA.HI.X R9, R162, R3.reuse, R163, 0x2, P5 ;  /* 0x00000003a2098211 */ /* 0x080fe400028f14a3 */
[----:B------:R-:W-:Y:S02]  /*29eb0*/  ISETP.GE.AND P5, PT, R152, UR4, PT ;  /* 0x0000000498007c0c */ /* 0x000fe4000bfa6270 */
[C---:B--2---:R-:W-:Y:S01]  /*29ec0*/  @!P1 LEA R10, P6, R160.reuse, R2, 0x2 ;  /* 0x00000002a00a9211 */ /* 0x044fe200078c10ff */
[----:B------:R2:W-:Y:S03]  /*29ed0*/  @!P0 ST.E.64 desc[UR60][R8.64], R128 ;  /* 0x0000008008008985 */ /* 0x0005e6000c101b3c */
[----:B------:R-:W-:-:S03]  /*29ee0*/  @!P1 LEA.HI.X R11, R160, R3, R161, 0x2, P6 ;  /* 0x00000003a00b9211 */ /* 0x000fc600030f14a1 */
[CC--:B0-----:R-:W-:Y:S02]  /*29ef0*/  @!P3 LEA R14, P6, R156.reuse, R2.reuse, 0x2 ;  /* 0x000000029c0eb211 */ /* 0x0c1fe400078c10ff */
[----:B------:R0:W-:Y:S02]  /*29f00*/  @!P1 ST.E.64 desc[UR60][R10.64], R132 ;  /* 0x000000840a009985 */ /* 0x0001e4000c101b3c */
[----:B------:R-:W-:Y:S02]  /*29f10*/  @!P3 LEA.HI.X R15, R156, R3, R157, 0x2, P6 ;  /* 0x000000039c0fb211 */ /* 0x000fe400030f149d */
[----:B--2---:R-:W-:-:S04]  /*29f20*/  @!P4 LEA R8, P0, R158, R2, 0x2 ;  /* 0x000000029e08c211 */ /* 0x004fc800078010ff */
[----:B------:R-:W-:Y:S02]  /*29f30*/  @!P4 LEA.HI.X R9, R158, R3, R159, 0x2, P0 ;  /* 0x000000039e09c211 */ /* 0x000fe400000f149f */
[----:B0-----:R-:W-:-:S03]  /*29f40*/  @!P2 LEA R10, P1, R154, R2, 0x2 ;  /* 0x000000029a0aa211 */ /* 0x001fc600078210ff */
[----:B------:R3:W-:Y:S01]  /*29f50*/  @!P4 ST.E.64 desc[UR60][R8.64], R136 ;  /* 0x000000880800c985 */ /* 0x0007e2000c101b3c */
[----:B------:R-:W-:Y:S02]  /*29f60*/  @!P5 LEA R2, P0, R152, R2, 0x2 ;  /* 0x000000029802d211 */ /* 0x000fe400078010ff */
[-C--:B------:R-:W-:Y:S01]  /*29f70*/  @!P2 LEA.HI.X R11, R154, R3.reuse, R155, 0x2, P1 ;  /* 0x000000039a0ba211 */ /* 0x080fe200008f149b */
[----:B------:R3:W-:Y:S01]  /*29f80*/  @!P3 ST.E.64 desc[UR60][R14.64], R140 ;  /* 0x0000008c0e00b985 */ /* 0x0007e2000c101b3c */
[----:B------:R-:W-:-:S03]  /*29f90*/  @!P5 LEA.HI.X R3, R152, R3, R153, 0x2, P0 ;  /* 0x000000039803d211 */ /* 0x000fc600000f1499 */
[----:B------:R3:W-:Y:S04]  /*29fa0*/  @!P2 ST.E.64 desc[UR60][R10.64], R144 ;  /* 0x000000900a00a985 */ /* 0x0007e8000c101b3c */
[----:B------:R3:W-:Y:S02]  /*29fb0*/  @!P5 ST.E.64 desc[UR60][R2.64], R148 ;  /* 0x000000940200d985 */ /* 0x0007e4000c101b3c */
.L_x_2917:
[----:B------:R-:W-:Y:S05]  /*29fc0*/  BSYNC B1 ;  /* 0x0000000000017941 */ /* 0x000fea0003800000 */
.L_x_2916:
[----:B------:R-:W-:Y:S01]  /*29fd0*/  ISETP.GE.AND P0, PT, R12, R0, PT ;  /* 0x000000000c00720c */ /* 0x000fe20003f06270 */
[----:B------:R4:W0:Y:S04]  /*29fe0*/  SHFL.IDX PT, R21, R20, 0x1, 0x1c1f ;  /* 0x003c1f0014157f89 */ /* 0x00082800000e0000 */
[----:B-1----:R4:W1:Y:S08]  /*29ff0*/  SHFL.IDX PT, R20, R4, 0x1, 0x1c1f ;  /* 0x003c1f0004147f89 */ /* 0x00287000000e0000 */
[----:B----4-:R-:W-:Y:S05]  /*2a000*/  @P0 BRA `(.L_x_2915) ;  /* 0x0000001400900947 */ /* 0x010fea0003800000 */
[----:B------:R-:W-:Y:S02]  /*2a010*/  ULDC UR4, c[0x0][0xac8] ;  /* 0x0002b20000047ab9 */ /* 0x000fe40000000800 */
[----:B-----5:R-:W-:Y:S02]  /*2a020*/  ISETP.GE.AND P3, PT, R13, UR4, PT ;  /* 0x000000040d007c0c */ /* 0x020fe4000bf66270 */
[----:B------:R-:W-:Y:S02]  /*2a030*/  ISETP.GE.AND P2, PT, R224, UR4, PT ;  /* 0x00000004e0007c0c */ /* 0x000fe4000bf46270 */
[----:B------:R-:W-:Y:S02]  /*2a040*/  ISETP.GE.AND P1, PT, R210, UR4, PT ;  /* 0x00000004d2007c0c */ /* 0x000fe4000bf26270 */
[----:B------:R-:W-:Y:S02]  /*2a050*/  ISETP.GE.AND P0, PT, R208, UR4, PT ;  /* 0x00000004d0007c0c */ /* 0x000fe4000bf06270 */
[----:B------:R-:W-:-:S05]  /*2a060*/  ISETP.GE.AND P4, PT, R204, UR4, PT ;  /* 0x00000004cc007c0c */ /* 0x000fca000bf86270 */
[----:B0123--:R-:W-:-:S04]  /*2a070*/  @!P3 IMAD.WIDE R2, R13, 0x4, R20 ;  /* 0x000000040d02b825 */ /* 0x00ffc800078e0214 */
        /* <DEDUP_REMOVED lines=14> */
[----:B-1----:R-:W-:Y:S02]  /*2a160*/  @!P4 LEA R8, P2, R204, R20, 0x2 ;  /* 0x00000014cc08c211 */ /* 0x002fe400078410ff */
[----:B------:R-:W-:-:S02]  /*2a170*/  @!P3 LEA.HI.X R3, R206, R21, R207, 0x2, P1 ;  /* 0x00000015ce03b211 */ /* 0x000fc400008f14cf */
[----:B------:R-:W-:Y:S02]  /*2a180*/  ISETP.GE.AND P1, PT, R198, UR4, PT ;  /* 0x00000004c6007c0c */ /* 0x000fe4000bf26270 */
[-C--:B------:R-:W-:Y:S01]  /*2a190*/  @!P4 LEA.HI.X R9, R204, R21.reuse, R205, 0x2, P2 ;  /* 0x00000015cc09c211 */ /* 0x080fe200010f14cd */
[----:B------:R0:W-:Y:S01]  /*2a1a0*/  @!P3 ST.E.64 desc[UR60][R2.64], R42 ;  /* 0x0000002a0200b985 */ /* 0x0001e2000c101b3c */
[----:B------:R-:W-:Y:S02]  /*2a1b0*/  ISETP.GE.AND P2, PT, R196, UR4, PT ;  /* 0x00000004c4007c0c */ /* 0x000fe4000bf46270 */
[----:B--2---:R-:W-:Y:S01]  /*2a1c0*/  @!P5 LEA R10, P6, R202, R20, 0x2 ;  /* 0x00000014ca0ad211 */ /* 0x004fe200078c10ff */
[----:B------:R1:W-:Y:S01]  /*2a1d0*/  @!P4 ST.E.64 desc[UR60][R8.64], R46 ;  /* 0x0000002e0800c985 */ /* 0x0003e2000c101b3c */
[----:B------:R-:W-:Y:S02]  /*2a1e0*/  ISETP.GE.AND P3, PT, R194, UR4, PT ;  /* 0x00000004c2007c0c */ /* 0x000fe4000bf66270 */
[----:B------:R-:W-:-:S02]  /*2a1f0*/  @!P5 LEA.HI.X R11, R202, R21, R203, 0x2, P6 ;  /* 0x00000015ca0bd211 */ /* 0x000fc400030f14cb */
        /* <DEDUP_REMOVED lines=99> */
.L_x_2906:
[----:B---3--:R-:W3:Y:S01]  /*2a830*/  LDL.LU R4, [R1+0x98] ;  /* 0x0000980001047983 */ /* 0x008ee20000300800 */
[----:B------:R-:W-:Y:S01]  /*2a840*/  ULDC.64 UR6, c[0x0][0xc08] ;  /* 0x0003020000067ab9 */ /* 0x000fe20000000a00 */
[----:B------:R-:W-:Y:S02]  /*2a850*/  ULDC.64 UR4, c[0x0][0xc00] ;  /* 0x0003000000047ab9 */ /* 0x000fe40000000a00 */
[----:B--2---:R-:W2:Y:S04]  /*2a860*/  LDL.LU R0, [R1+0x9c] ;  /* 0x00009c0001007983 */ /* 0x004ea80000300800 */
[----:B01----:R-:W4:Y:S01]  /*2a870*/  LDL R10, [R1+0x90] ;  /* 0x00009000010a7983 */ /* 0x003f220000100800 */
[----:B------:R-:W-:Y:S01]  /*2a880*/  ISETP.NE.U32.AND P1, PT, RZ, UR6, PT ;  /* 0x00000006ff007c0c */ /* 0x000fe2000bf25070 */
[----:B------:R-:W-:Y:S01]  /*2a890*/  IMAD.MOV.U32 R25, RZ, RZ, RZ ;  /* 0x000000ffff197224 */ /* 0x000fe200078e00ff */
[----:B------:R-:W-:-:S02]  /*2a8a0*/  ISETP.NE.U32.AND P0, PT, RZ, UR4, PT ;  /* 0x00000004ff007c0c */ /* 0x000fc4000bf05070 */
[----:B------:R-:W-:Y:S02]  /*2a8b0*/  ISETP.NE.AND.EX P1, PT, RZ, UR7, PT, P1 ;  /* 0x00000007ff007c0c */ /* 0x000fe4000bf25310 */
[----:B------:R-:W-:Y:S01]  /*2a8c0*/  ISETP.NE.AND.EX P0, PT, RZ, UR5, PT, P0 ;  /* 0x00000005ff007c0c */ /* 0x000fe2000bf05300 */
[----:B------:R-:W0:Y:S01]  /*2a8d0*/  S2R R35, SR_TID.X ;  /* 0x0000000000237919 */ /* 0x000e220000002100 */
[----:B---3--:R-:W-:-:S04]  /*2a8e0*/  IADD3 R2, P2, R4, UR4, RZ ;  /* 0x0000000404027c10 */ /* 0x008fc8000ff5e0ff */
[----:B--2---:R-:W-:-:S05]  /*2a8f0*/  IADD3.X R3, R0, UR5, RZ, P2, !PT ;  /* 0x0000000500037c10 */ /* 0x004fca00097fe4ff */
[----:B------:R-:W-:Y:S01]  /*2a900*/  @P1 IADD3 R8, P2, R4, UR6, RZ ;  /* 0x0000000604081c10 */ /* 0x000fe2000ff5e0ff */
[----:B------:R-:W-:Y:S01]  /*2a910*/  ULDC UR4, c[0x0][0xa88] ;  /* 0x0002a20000047ab9 */ /* 0x000fe20000000800 */
[----:B------:R1:W5:Y:S02]  /*2a920*/  @P0 LDG.E R25, desc[UR60][R2.64] ;  /* 0x0000003c02190981 */ /* 0x000364000c1e1900 */
[----:B------:R-:W-:Y:S01]  /*2a930*/  @P1 IADD3.X R9, R0, UR7, RZ, P2, !PT ;  /* 0x0000000700091c10 */ /* 0x000fe200097fe4ff */
[----:B------:R-:W-:-:S06]  /*2a940*/  IMAD.U32 R0, RZ, RZ, UR4 ;  /* 0x00000004ff007e24 */ /* 0x000fcc000f8e00ff */
[----:B------:R1:W5:Y:S01]  /*2a950*/  @P1 LDG.E R0, desc[UR60][R8.64] ;  /* 0x0000003c08001981 */ /* 0x000362000c1e1900 */
[----:B----4-:R-:W-:Y:S01]  /*2a960*/  ISETP.NE.AND P2, PT, R10, RZ, PT ;  /* 0x000000ff0a00720c */ /* 0x010fe20003f45270 */
[----:B0-----:R-:W-:-:S05]  /*2a970*/  VIADD R4, R35, 0xffffff80 ;  /* 0xffffff8023047836 */ /* 0x001fca0000000000 */
[----:B------:R-:W-:-:S07]  /*2a980*/  ISETP.GT.AND P3, PT, R4, 0x7f, PT ;  /* 0x0000007f0400780c */ /* 0x000fce0003f64270 */
[----:B------:R-:W0:Y:S02]  /*2a990*/  @!P2 LDC R10, c[0x0][0xad4] ;  /* 0x0002b500ff0aab82 */ /* 0x000e240000000800 */
[----:B0-----:R1:W-:Y:S01]  /*2a9a0*/  @!P2 STL [R1+0x90], R10 ;  /* 0x0000900a0100a387 */ /* 0x0013e20000100800 */
[----:B------:R-:W-:Y:S01]  /*2a9b0*/  ISETP.GT.AND P2, PT, R10, 0x1, PT ;  /* 0x000000010a00780c */ /* 0x000fe20003f44270 */
[----:B------:R-:W-:-:S12]  /*2a9c0*/  @P1 BRA `(.L_x_2918) ;  /* 0x0000000000101947 */ /* 0x000fd80003800000 */
[----:B------:R-:W-:Y:S05]  /*2a9d0*/  @!P0 BRA `(.L_x_2918) ;  /* 0x00000000000c8947 */ /* 0x000fea0003800000 */
[----:B-1----:R-:W2:Y:S04]  /*2a9e0*/  LDG.E R9, desc[UR60][R2.64] ;  /* 0x0000003c02097981 */ /* 0x002ea8000c1e1900 */
[----:B-----5:R-:W2:Y:S02]  /*2a9f0*/  LDG.E R0, desc[UR60][R2.64+0x4] ;  /* 0x0000043c02007981 */ /* 0x020ea4000c1e1900 */
[----:B--2---:R-:W-:-:S07]  /*2aa00*/  IMAD.IADD R0, R0, 0x1, -R9 ;  /* 0x0000000100007824 */ /* 0x004fce00078e0a09 */
.L_x_2918:
[----:B-1----:R-:W2:Y:S04]  /*2aa10*/  LDL.LU R3, [R1+0x94] ;  /* 0x0000940001037983 */ /* 0x002ea80000300800 */
        /* <DEDUP_REMOVED lines=56> */
.L_x_2920:
[----:B------:R-:W-:Y:S05]  /*2ada0*/  BSYNC B1 ;  /* 0x0000000000017941 */ /* 0x000fea0003800000 */
.L_x_2919:
[----:B------:R-:W-:Y:S05]  /*2adb0*/  @P2 BRA `(.L_x_2915) ;  /* 0x0000000800242947 */ /* 0x000fea0003800000 */
[----:B------:R-:W2:Y:S01]  /*2adc0*/  LDL.LU R2, [R1+0x74] ;  /* 0x0000740001027983 */ /* 0x000ea20000300800 */
[----:B------:R-:W1:Y:S01]  /*2add0*/  LDC R15, c[0x0][0xbe8] ;  /* 0x0002fa00ff0f7b82 */ /* 0x000e620000000800 */
[----:B------:R-:W-:Y:S01]  /*2ade0*/  ULDC.64 UR4, c[0x0][0xaa0] ;  /* 0x0002a80000047ab9 */ /* 0x000fe20000000a00 */
[----:B------:R-:W-:Y:S01]  /*2adf0*/  ULDC.64 UR6, c[0x0][0xaf0] ;  /* 0x0002bc0000067ab9 */ /* 0x000fe20000000a00 */
[----:B------:R-:W3:Y:S01]  /*2ae00*/  LDL R4, [R1+0x8c] ;  /* 0x00008c0001047983 */ /* 0x000ee20000100800 */
[----:B------:R-:W-:Y:S01]  /*2ae10*/  BSSY B1, `(.L_x_2921) ;  /* 0x0000041000017945 */ /* 0x000fe20003800000 */
[----:B-1----:R-:W-:Y:S01]  /*2ae20*/  ISETP.NE.AND P0, PT, R15, 0x1, PT ;  /* 0x000000010f00780c */ /* 0x002fe20003f05270 */
[----:B------:R-:W-:-:S12]  /*2ae30*/  IMAD R21, R0, R15, RZ ;  /* 0x0000000f00157224 */ /* 0x000fd800078e02ff */
[----:B------:R-:W1:Y:S08]  /*2ae40*/  @P0 LDC R8, c[0x0][0xbec] ;  /* 0x0002fb00ff080b82 */ /* 0x000e700000000800 */
[----:B------:R-:W4:Y:S01]  /*2ae50*/  @P0 LDC R11, c[0x0][0xbf0] ;  /* 0x0002fc00ff0b0b82 */ /* 0x000f220000000800 */
[----:B--2---:R-:W-:Y:S02]  /*2ae60*/  IMAD.MOV.U32 R10, RZ, RZ, R2 ;  /* 0x000000ffff0a7224 */ /* 0x004fe400078e0002 */
[----:B------:R-:W-:-:S02]  /*2ae70*/  IMAD R2, R26, UR4, RZ ;  /* 0x000000041a027c24 */ /* 0x000fc4000f8e02ff */
[----:B---3--:R-:W-:Y:S02]  /*2ae80*/  IMAD R4, R4, 0x20, R225 ;  /* 0x0000002004047824 */ /* 0x008fe400078e02e1 */
[C---:B------:R-:W-:Y:S02]  /*2ae90*/  IMAD R9, R25.reuse, UR5, R2 ;  /* 0x0000000519097c24 */ /* 0x040fe4000f8e0202 */
[----:B0-----:R-:W-:Y:S01]  /*2aea0*/  IMAD.WIDE.U32 R2, R25, UR4, RZ ;  /* 0x0000000419027c25 */ /* 0x001fe2000f8e00ff */
[----:B------:R-:W-:-:S03]  /*2aeb0*/  ULDC.64 UR4, c[0x0][0xae8] ;  /* 0x0002ba0000047ab9 */ /* 0x000fc60000000a00 */
[----:B------:R-:W-:Y:S02]  /*2aec0*/  IMAD.IADD R13, R10, 0x1, R4 ;  /* 0x000000010a0d7824 */ /* 0x000fe400078e0204 */
[----:B------:R-:W-:Y:S02]  /*2aed0*/  IMAD.IADD R3, R3, 0x1, R9 ;  /* 0x0000000103037824 */ /* 0x000fe400078e0209 */
[----:B-1----:R-:W-:-:S04]  /*2aee0*/  @P0 IMAD.HI.U32 R4, R13, R8, RZ ;  /* 0x000000080d040227 */ /* 0x002fc800078e00ff */
[----:B------:R-:W-:-:S04]  /*2aef0*/  IMAD.WIDE.U32 R2, R224, UR4, R2 ;  /* 0x00000004e0027c25 */ /* 0x000fc8000f8e0002 */
[----:B------:R-:W-:Y:S01]  /*2af00*/  IMAD.MOV.U32 R9, RZ, RZ, R13 ;  /* 0x000000ffff097224 */ /* 0x000fe200078e000d */
[----:B----4-:R-:W-:Y:S01]  /*2af10*/  @P0 SHF.R.U32.HI R9, RZ, R11, R4 ;  /* 0x0000000bff090219 */ /* 0x010fe20000011604 */
[----:B------:R-:W-:Y:S02]  /*2af20*/  IMAD R8, R28, UR6, RZ ;  /* 0x000000061c087c24 */ /* 0x000fe4000f8e02ff */
[----:B------:R-:W-:Y:S01]  /*2af30*/  IMAD R3, R224, UR5, R3 ;  /* 0x00000005e0037c24 */ /* 0x000fe2000f8e0203 */
[----:B------:R-:W-:Y:S01]  /*2af40*/  SHF.R.S32.HI R4, RZ, 0x1f, R9 ;  /* 0x0000001fff047819 */ /* 0x000fe20000011409 */
[C---:B------:R-:W-:Y:S01]  /*2af50*/  IMAD R11, R33.reuse, UR7, R8 ;  /* 0x00000007210b7c24 */ /* 0x040fe2000f8e0208 */
[----:B------:R-:W-:Y:S01]  /*2af60*/  ULDC.64 UR4, c[0x0][0xae0] ;  /* 0x0002b80000047ab9 */ /* 0x000fe20000000a00 */
[----:B------:R-:W-:-:S04]  /*2af70*/  IMAD.WIDE.U32 R2, R33, UR6, R2 ;  /* 0x0000000621027c25 */ /* 0x000fc8000f8e0002 */
[----:B------:R-:W-:Y:S02]  /*2af80*/  IMAD.MOV R8, RZ, RZ, -R9 ;  /* 0x000000ffff087224 */ /* 0x000fe400078e0a09 */
[----:B------:R-:W-:Y:S02]  /*2af90*/  IMAD.IADD R3, R3, 0x1, R11 ;  /* 0x0000000103037824 */ /* 0x000fe400078e020b */
[----:B------:R-:W-:Y:S02]  /*2afa0*/  IMAD R4, R4, UR4, RZ ;  /* 0x0000000404047c24 */ /* 0x000fe4000f8e02ff */
[----:B------:R-:W-:Y:S02]  /*2afb0*/  IMAD R11, R15, R8, R13 ;  /* 0x000000080f0b7224 */ /* 0x000fe400078e020d */
[C---:B------:R-:W-:Y:S02]  /*2afc0*/  IMAD R13, R9.reuse, UR5, R4 ;  /* 0x00000005090d7c24 */ /* 0x040fe4000f8e0204 */
[----:B------:R-:W-:Y:S01]  /*2afd0*/  IMAD.WIDE.U32 R2, R9, UR4, R2 ;  /* 0x0000000409027c25 */ /* 0x000fe2000f8e0002 */
[----:B------:R-:W-:Y:S01]  /*2afe0*/  SHF.R.S32.HI R4, RZ, 0x1f, R11 ;  /* 0x0000001fff047819 */ /* 0x000fe2000001140b */
[----:B------:R-:W-:-:S02]  /*2aff0*/  ULDC.64 UR4, c[0x0][0xad8] ;  /* 0x0002b60000047ab9 */ /* 0x000fc40000000a00 */
[----:B------:R-:W-:Y:S02]  /*2b000*/  IMAD.IADD R3, R3, 0x1, R13 ;  /* 0x0000000103037824 */ /* 0x000fe400078e020d */
[----:B------:R-:W-:Y:S02]  /*2b010*/  IMAD R4, R4, UR4, RZ ;  /* 0x0000000404047c24 */ /* 0x000fe4000f8e02ff */
[----:B------:R-:W-:Y:S02]  /*2b020*/  IMAD.IADD R20, R225, 0x1, R10 ;  /* 0x00000001e1147824 */ /* 0x000fe400078e020a */
[C---:B------:R-:W-:Y:S02]  /*2b030*/  IMAD R9, R11.reuse, UR5, R4 ;  /* 0x000000050b097c24 */ /* 0x040fe4000f8e0204 */
[----:B------:R-:W-:Y:S01]  /*2b040*/  IMAD.WIDE.U32 R2, R11, UR4, R2 ;  /* 0x000000040b027c25 */ /* 0x000fe2000f8e0002 */
[----:B------:R-:W-:Y:S01]  /*2b050*/  ISETP.GE.AND P2, PT, R20, R21, PT ;  /* 0x000000151400720c */ /* 0x000fe20003f46270 */
[----:B------:R-:W-:-:S02]  /*2b060*/  ULDC.64 UR4, c[0x0][0xa80] ;  /* 0x0002a00000047ab9 */ /* 0x000fc40000000a00 */
[----:B------:R-:W-:Y:S01]  /*2b070*/  IMAD.IADD R3, R3, 0x1, R9 ;  /* 0x0000000103037824 */ /* 0x000fe200078e0209 */
[----:B------:R-:W-:Y:S01]  /*2b080*/  LEA R4, P3, R2, UR4, 0x1 ;  /* 0x0000000402047c11 */ /* 0x000fe2000f8608ff */
[----:B------:R-:W-:-:S03]  /*2b090*/  VIADD R0, R20, 0x20 ;  /* 0x0000002014007836 */ /* 0x000fc60000000000 */
[----:B------:R-:W-:Y:S01]  /*2b0a0*/  LEA.HI.X R14, R2, UR5, R3, 0x1, P3 ;  /* 0x00000005020e7c11 */ /* 0x000fe200098f0c03 */
[----:B------:R0:W1:Y:S01]  /*2b0b0*/  SHFL.IDX PT, R15, R4, RZ, 0x181f ;  /* 0x00181fff040f7589 */ /* 0x00006200000e0000 */
[-C--:B------:R-:W-:Y:S01]  /*2b0c0*/  ISETP.GE.AND P1, PT, R0, R21.reuse, PT ;  /* 0x000000150000720c */ /* 0x080fe20003f26270 */
[----:B------:R-:W-:Y:S02]  /*2b0d0*/  VIADD R0, R20, 0x40 ;  /* 0x0000004014007836 */ /* 0x000fe40000000000 */
[----:B------:R0:W2:Y:S03]  /*2b0e0*/  SHFL.IDX PT, R13, R14, RZ, 0x181f ;  /* 0x00181fff0e0d7589 */ /* 0x0000a600000e0000 */
        /* <DEDUP_REMOVED lines=19> */
.L_x_2922:
[----:B------:R-:W-:Y:S05]  /*2b220*/  BSYNC B1 ;  /* 0x0000000000017941 */ /* 0x000fea0003800000 */
.L_x_2921:
[----:B--23--:R2:W3:Y:S01]  /*2b230*/  SHFL.IDX PT, R13, R14, 0x1, 0x181f ;  /* 0x00381f000e0d7f89 */ /* 0x00c4e200000e0000 */
[----:B------:R-:W-:Y:S03]  /*2b240*/  BSSY B1, `(.L_x_2923) ;  /* 0x0000014000017945 */ /* 0x000fe60003800000 */
[----:B------:R2:W4:Y:S01]  /*2b250*/  SHFL.IDX PT, R11, R4, 0x1, 0x181f ;  /* 0x00381f00040b7f89 */ /* 0x00052200000e0000 */
        /* <DEDUP_REMOVED lines=18> */
.L_x_2924:
[----:B------:R-:W-:Y:S05]  /*2b380*/  BSYNC B1 ;  /* 0x0000000000017941 */ /* 0x000fea0003800000 */
.L_x_2923:
        /* <DEDUP_REMOVED lines=15> */
[----:B------:R0:W-:Y:S01]  /*2b480*/  @!P3 ST.E.128 desc[UR60][R2.64], RZ ;  /* 0x000000ff0200b985 */ /* 0x0001e2000c101d3c */
[----:B----4-:R-:W-:-:S02]  /*2b490*/  @!P1 LEA.HI.X R11, R19, R13, R219, 0x1, P4 ;  /* 0x0000000d130b9211 */ /* 0x010fc400020f0cdb */
[----:B------:R-:W-:Y:S01]  /*2b4a0*/  @!P0 LEA.HI.X R13, R22, R13, R218, 0x1, P6 ;  /* 0x0000000d160d8211 */ /* 0x000fe200030f0cda */
[----:B------:R0:W-:Y:S04]  /*2b4b0*/  @!P2 ST.E.128 desc[UR60][R8.64], RZ ;  /* 0x000000ff0800a985 */ /* 0x0001e8000c101d3c */
[----:B------:R0:W-:Y:S04]  /*2b4c0*/  @!P1 ST.E.128 desc[UR60][R10.64], RZ ;  /* 0x000000ff0a009985 */ /* 0x0001e8000c101d3c */
[----:B------:R0:W-:Y:S02]  /*2b4d0*/  @!P0 ST.E.128 desc[UR60][R12.64], RZ ;  /* 0x000000ff0c008985 */ /* 0x0001e4000c101d3c */
.L_x_2926:
[----:B------:R-:W-:Y:S05]  /*2b4e0*/  BSYNC B1 ;  /* 0x0000000000017941 */ /* 0x000fea0003800000 */
.L_x_2925:
[----:B------:R-:W-:Y:S01]  /*2b4f0*/  VIADD R0, R20, 0x60 ;  /* 0x0000006014007836 */ /* 0x000fe20000000000 */
[----:B0-----:R0:W0:Y:S04]  /*2b500*/  SHFL.IDX PT, R13, R14, 0x3, 0x181f ;  /* 0x00781f000e0d7f89 */ /* 0x00102800000e0000 */
[----:B------:R-:W-:Y:S01]  /*2b510*/  ISETP.GE.AND P0, PT, R0, R21, PT ;  /* 0x000000150000720c */ /* 0x000fe20003f06270 */
[----:B------:R0:W0:-:S12]  /*2b520*/  SHFL.IDX PT, R9, R4, 0x3, 0x181f ;  /* 0x00781f0004097f89 */ /* 0x00001800000e0000 */
        /* <DEDUP_REMOVED lines=18> */
.L_x_2915:
[----:B------:R-:W-:Y:S05]  /*2b650*/  BSYNC B0 ;  /* 0x0000000000007941 */ /* 0x000fea0003800000 */
.L_x_2905:
[----:B------:R-:W-:Y:S02]  /*2b660*/  ULDC UR4, c[0x0][0xc3c] ;  /* 0x00030f0000047ab9 */ /* 0x000fe40000000800 */
[----:B------:R-:W-:-:S13]  /*2b670*/  ISETP.GE.AND P0, PT, R7, UR4, PT ;  /* 0x0000000407007c0c */ /* 0x000fda000bf06270 */
[----:B------:R-:W-:Y:S05]  /*2b680*/  @!P0 BRA `(.L_x_2927) ;  /* 0xfffffd6400348947 */ /* 0x000fea000383ffff */
[----:B------:R-:W-:Y:S05]  /*2b690*/  BRA `(.L_x_2649) ;  /* 0x0000008000847947 */ /* 0x000fea0003800000 */
.L_x_2647:
        /* <DEDUP_REMOVED lines=16> */
.L_x_2928:
        /* <DEDUP_REMOVED lines=43> */
.L_x_2932:
        /* <DEDUP_REMOVED lines=37> */
.L_x_2930:
        /* <DEDUP_REMOVED lines=13> */
.L_x_2933:
        /* <DEDUP_REMOVED lines=62> */
.L_x_2934:
        /* <DEDUP_REMOVED lines=61> */
.L_x_2935:
[----:B------:R-:W-:-:S05]  /*2c520*/  LOP3.LUT R2, RZ, R2, RZ, 0x33, !PT ;  /* 0x00000002ff027212 */ /* 0x000fca00078e33ff */
[----:B------:R-:W-:Y:S01]  /*2c530*/  IMAD.IADD R25, R7, 0x1, R2 ;  /* 0x0000000107197824 */ /* 0x000fe200078e0202 */
[----:B------:R-:W-:Y:S06]  /*2c540*/  BRA `(.L_x_2936) ;  /* 0x00000000000c7947 */ /* 0x000fec0003800000 */
.L_x_2931:
[----:B------:R-:W-:Y:S02]  /*2c550*/  IMAD.MOV.U32 R25, RZ, RZ, RZ ;  /* 0x000000ffff197224 */ /* 0x000fe400078e00ff */
[----:B------:R-:W-:Y:S02]  /*2c560*/  IMAD.U32 R24, RZ, RZ, UR6 ;  /* 0x00000006ff187e24 */ /* 0x000fe4000f8e00ff */
[----:B------:R-:W-:-:S07]  /*2c570*/  IMAD.MOV.U32 R26, RZ, RZ, RZ ;  /* 0x000000ffff1a7224 */ /* 0x000fce00078e00ff */
.L_x_2936:
[----:B------:R-:W-:-:S13]  /*2c580*/  ISETP.NE.AND P0, PT, R6, RZ, PT ;  /* 0x000000ff0600720c */ /* 0x000fda0003f05270 */
[----:B------:R-:W0:Y:S01]  /*2c590*/  @!P0 S2R R3, SR_CgaCtaId ;  /* 0x0000000000038919 */ /* 0x000e220000008800 */
[----:B------:R-:W-:-:S04]  /*2c5a0*/  @!P0 MOV R2, 0x400 ;  /* 0x0000040000028802 */ /* 0x000fc80000000f00 */
[----:B0-----:R-:W-:-:S05]  /*2c5b0*/  @!P0 LEA R2, R3, R2, 0x18 ;  /* 0x0000000203028211 */ /* 0x001fca00078ec0ff */
[----:B------:R1:W-:Y:S01]  /*2c5c0*/  @!P0 STS.128 [R2+0x388d0], R24 ;  /* 0x0388d01802008388 */ /* 0x0003e20000000c00 */
[----:B------:R-:W-:Y:S06]  /*2c5d0*/  BAR.ARV 0x5, 0x180 ;  /* 0x0146000000007b1d */ /* 0x000fec0000002000 */
.L_x_2929:
        /* <DEDUP_REMOVED lines=35> */
.L_x_3050:
[----:B0-----:R-:W0:Y:S02]  /*2c810*/  LDC.64 R2, c[0x0][0xc88] ;  /* 0x00032200ff027b82 */ /* 0x001e240000000a00 */
[----:B0-----:R-:W-:-:S05]  /*2c820*/  IMAD.WIDE R2, R27, 0x4, R2 ;  /* 0x000000041b027825 */ /* 0x001fca00078e0202 */
[----:B------:R-:W2:Y:S01]  /*2c830*/  LDG.E R31, desc[UR60][R2.64] ;  /* 0x0000003c021f7981 */ /* 0x000ea2000c1e1900 */
[----:B------:R-:W-:Y:S05]  /*2c840*/  YIELD ;  /* 0x0000000000007946 */ /* 0x000fea0003800000 */
[----:B------:R-:W-:Y:S01]  /*2c850*/  ULDC.64 UR4, c[0x0][0xa28] ;  /* 0x00028a0000047ab9 */ /* 0x000fe20000000a00 */
[----:B------:R-:W-:Y:S01]  /*2c860*/  ULDC.64 UR8, c[0x0][0xa18] ;  /* 0x0002860000087ab9 */ /* 0x000fe20000000a00 */
[----:B------:R-:W-:Y:S01]  /*2c870*/  ISETP.NE.U32.AND P0, PT, RZ, UR4, PT ;  /* 0x00000004ff007c0c */ /* 0x000fe2000bf05070 */
[----:B-1----:R-:W-:Y:S01]  /*2c880*/  IMAD.MOV.U32 R11, RZ, RZ, RZ ;  /* 0x000000ffff0b7224 */ /* 0x002fe200078e00ff */
[----:B------:R-:W-:-:S02]  /*2c890*/  ULDC.64 UR6, c[0x0][0xa10] ;  /* 0x0002840000067ab9 */ /* 0x000fc40000000a00 */
[----:B------:R-:W-:Y:S02]  /*2c8a0*/  ISETP.NE.AND.EX P0, PT, RZ, UR5, PT, P0 ;  /* 0x00000005ff007c0c */ /* 0x000fe4000bf05300 */
[----:B------:R-:W-:-:S04]  /*2c8b0*/  ISETP.NE.U32.AND P2, PT, RZ, UR8, PT ;  /* 0x00000008ff007c0c */ /* 0x000fc8000bf45070 */
[----:B------:R-:W-:Y:S01]  /*2c8c0*/  ISETP.NE.AND.EX P2, PT, RZ, UR9, PT, P2 ;  /* 0x00000009ff007c0c */ /* 0x000fe2000bf45320 */
[----:B------:R-:W-:Y:S01]  /*2c8d0*/  IMAD.MOV.U32 R35, RZ, RZ, RZ ;  /* 0x000000ffff237224 */ /* 0x000fe200078e00ff */
[----:B--2---:R-:W-:-:S05]  /*2c8e0*/  SHF.R.S32.HI R0, RZ, 0x1f, R31 ;  /* 0x0000001fff007819 */ /* 0x004fca000001141f */
        /* <DEDUP_REMOVED lines=8> */
[----:B------:R-:W-:Y:S01]  /*2c970*/  ISETP.NE.U32.AND P1, PT, RZ, UR6, PT ;  /* 0x00000006ff007c0c */ /* 0x000fe2000bf25070 */
[----:B0-----:R-:W-:Y:S01]  /*2c980*/  IMAD.MOV.U32 R0, RZ, RZ, RZ ;  /* 0x000000ffff007224 */ /* 0x001fe200078e00ff */
[----:B------:R-:W-:Y:S02]  /*2c990*/  ISETP.NE.AND.EX P0, PT, RZ, UR5, PT, P0 ;  /* 0x00000005ff007c0c */ /* 0x000fe4000bf05300 */
[----:B------:R-:W-:Y:S02]  /*2c9a0*/  ISETP.NE.AND.EX P1, PT, RZ, UR7, PT, P1 ;  /* 0x00000007ff007c0c */ /* 0x000fe4000bf25310 */
[C---:B------:R-:W-:Y:S02]  /*2c9b0*/  IADD3 R4, P4, R17.reuse, UR6, RZ ;  /* 0x0000000611047c10 */ /* 0x040fe4000ff9e0ff */
[----:B-1----:R-:W-:Y:S01]  /*2c9c0*/  IADD3 R2, P3, R17, UR4, RZ ;  /* 0x0000000411027c10 */ /* 0x002fe2000ff7e0ff */
[----:B------:R-:W-:Y:S01]  /*2c9d0*/  ULDC UR4, c[0x0][0x288] ;  /* 0x0000a20000047ab9 */ /* 0x000fe20000000800 */
[----:B------:R-:W-:-:S02]  /*2c9e0*/  IADD3.X R5, R19, UR7, RZ, P4, !PT ;  /* 0x0000000713057c10 */ /* 0x000fc4000a7fe4ff */
[----:B------:R-:W-:Y:S02]  /*2c9f0*/  IADD3.X R3, R19, UR5, RZ, P3, !PT ;  /* 0x0000000513037c10 */ /* 0x000fe40009ffe4ff */
[----:B------:R-:W-:Y:S01]  /*2ca00*/  @P2 IADD3 R6, P3, R17, UR8, RZ ;  /* 0x0000000811062c10 */ /* 0x000fe2000ff7e0ff */
[----:B------:R-:W-:Y:S01]  /*2ca10*/  IMAD.U32 R8, RZ, RZ, UR4 ;  /* 0x00000004ff087e24 */ /* 0x000fe2000f8e00ff */
[----:B------:R-:W-:Y:S01]  /*2ca20*/  ULDC.64 UR4, c[0x0][0x418] ;  /* 0x0001060000047ab9 */ /* 0x000fe20000000a00 */
[----:B------:R-:W5:Y:S01]  /*2ca30*/  @P0 LDG.E R35, desc[UR60][R2.64] ;  /* 0x0000003c02230981 */ /* 0x000f62000c1e1900 */
[----:B------:R-:W-:-:S03]  /*2ca40*/  @P2 IADD3.X R7, R19, UR9, RZ, P3, !PT ;  /* 0x0000000913072c10 */ /* 0x000fc60009ffe4ff */
[----:B------:R-:W5:Y:S04]  /*2ca50*/  @P1 LDG.E R0, desc[UR60][R4.64] ;  /* 0x0000003c04001981 */ /* 0x000f68000c1e1900 */
[----:B---3--:R0:W3:Y:S01]  /*2ca60*/  @P2 LDG.E R8, desc[UR60][R6.64] ;  /* 0x0000003c06082981 */ /* 0x0080e2000c1e1900 */
[----:B------:R-:W-:-:S03]  /*2ca70*/  UISETP.NE.U32.AND UP0, UPT, UR4, URZ, UPT ;  /* 0x0000003f0400728c */ /* 0x000fc6000bf05070 */
[----:B------:R-:W-:Y:S01]  /*2ca80*/  ULDC UR4, c[0x0][0x424] ;  /* 0x0001090000047ab9 */ /* 0x000fe20000000800 */
[----:B------:R-:W-:-:S03]  /*2ca90*/  UISETP.NE.AND.EX UP0, UPT, UR5, URZ, UPT, UP0 ;  /* 0x0000003f0500728c */ /* 0x000fc6000bf05300 */
[----:B------:R-:W-:Y:S01]  /*2caa0*/  ULDC UR5, c[0x0][0x2f0] ;  /* 0x0000bc0000057ab9 */ /* 0x000fe20000000800 */
[----:B------:R-:W-:-:S04]  /*2cab0*/  USEL UR4, UR4, 0x1, UP0 ;  /* 0x0000000104047887 */ /* 0x000fc80008000000 */
[----:B------:R-:W-:-:S03]  /*2cac0*/  UIMAD UR4, UR4, UR5, URZ ;  /* 0x00000005040472a4 */ /* 0x000fc6000f8e023f */
[----:B------:R-:W-:Y:S02]  /*2cad0*/  ULDC UR5, c[0x0][0x348] ;  /* 0x0000d20000057ab9 */ /* 0x000fe40000000800 */
[----:B0-----:R-:W-:Y:S01]  /*2cae0*/  IMAD.U32 R6, RZ, RZ, UR5 ;  /* 0x00000005ff067e24 */ /* 0x001fe2000f8e00ff */
[----:B---3--:R0:W-:Y:S01]  /*2caf0*/  STL [R1+0x1c], R8 ;  /* 0x00001c0801007387 */ /* 0x0081e20000100800 */
[----:B------:R-:W-:-:S03]  /*2cb00*/  IMAD.MOV.U32 R9, RZ, RZ, R8 ;  /* 0x000000ffff097224 */ /* 0x000fc600078e0008 */
[----:B--2---:R1:W-:Y:S01]  /*2cb10*/  STL [R1+0x10], R11 ;  /* 0x0000100b01007387 */ /* 0x0043e20000100800 */
[----:B0-----:R-:W-:Y:S01]  /*2cb20*/  IMAD.U32 R8, RZ, RZ, UR4 ;  /* 0x00000004ff087e24 */ /* 0x001fe2000f8e00ff */
[----:B------:R-:W-:Y:S06]  /*2cb30*/  @P2 BRA `(.L_x_2938) ;  /* 0x0000000000142947 */ /* 0x000fec0003800000 */
[----:B------:R-:W-:Y:S05]  /*2cb40*/  @!P0 BRA `(.L_x_2938) ;  /* 0x0000000000108947 */ /* 0x000fea0003800000 */
[----:B------:R-:W2:Y:S04]  /*2cb50*/  LDG.E R7, desc[UR60][R2.64] ;  /* 0x0000003c02077981 */ /* 0x000ea8000c1e1900 */
[----:B------:R-:W2:Y:S02]  /*2cb60*/  LDG.E R10, desc[UR60][R2.64+0x4] ;  /* 0x0000043c020a7981 */ /* 0x000ea4000c1e1900 */
[----:B--2---:R-:W-:-:S05]  /*2cb70*/  IMAD.IADD R9, R10, 0x1, -R7 ;  /* 0x000000010a097824 */ /* 0x004fca00078e0a07 */
[----:B------:R0:W-:Y:S02]  /*2cb80*/  STL [R1+0x1c], R9 ;  /* 0x00001c0901007387 */ /* 0x0001e40000100800 */
.L_x_2938:
[----:B------:R-:W-:Y:S01]  /*2cb90*/  ULDC.64 UR4, c[0x0][0xa20] ;  /* 0x0002880000047ab9 */ /* 0x000fe20000000a00 */
[C---:B------:R-:W-:Y:S01]  /*2cba0*/  LOP3.LUT R2, R26.reuse, 0xff000000, RZ, 0xc0, !PT ;  /* 0xff0000001a027812 */ /* 0x040fe200078ec0ff */
[----:B------:R-:W-:Y:S01]  /*2cbb0*/  IMAD.MOV.U32 R32, RZ, RZ, R31 ;  /* 0x000000ffff207224 */ /* 0x000fe200078e001f */
[----:B------:R-:W-:Y:S02]  /*2cbc0*/  ISETP.NE.U32.AND P0, PT, RZ, UR4, PT ;  /* 0x00000004ff007c0c */ /* 0x000fe4000bf05070 */
[----:B------:R-:W-:Y:S02]  /*2cbd0*/  SHF.R.U32.HI R2, RZ, 0x8, R2 ;  /* 0x00000008ff027819 */ /* 0x000fe40000011602 */
[----:B------:R-:W-:Y:S02]  /*2cbe0*/  ISETP.NE.AND.EX P0, PT, RZ, UR5, PT, P0 ;  /* 0x00000005ff007c0c */ /* 0x000fe4000bf05300 */
[C---:B------:R-:W-:Y:S02]  /*2cbf0*/  LOP3.LUT R7, R26.reuse, 0xff0000, RZ, 0xc0, !PT ;  /* 0x00ff00001a077812 */ /* 0x040fe400078ec0ff */
[----:B------:R-:W-:-:S02]  /*2cc00*/  LOP3.LUT R26, R26, 0xffff, RZ, 0xc0, !PT ;  /* 0x0000ffff1a1a7812 */ /* 0x000fc400078ec0ff */
[----:B------:R-:W-:-:S07]  /*2cc10*/  LEA.HI R7, R7, R2, RZ, 0x10 ;  /* 0x0000000207077211 */ /* 0x000fce00078f80ff */
[----:B------:R-:W-:Y:S05]  /*2cc20*/  @!P0 BRA `(.L_x_2939) ;  /* 0x0000000000108947 */ /* 0x000fea0003800000 */
[----:B------:R-:W-:-:S04]  /*2cc30*/  IADD3 R2, P0, R17, UR4, RZ ;  /* 0x0000000411027c10 */ /* 0x000fc8000ff1e0ff */
[----:B------:R-:W-:-:S05]  /*2cc40*/  IADD3.X R3, R19, UR5, RZ, P0, !PT ;  /* 0x0000000513037c10 */ /* 0x000fca00087fe4ff */
[----:B------:R2:W5:Y:S01]  /*2cc50*/  LDG.E R8, desc[UR60][R2.64] ;  /* 0x0000003c02087981 */ /* 0x000562000c1e1900 */
[----:B------:R-:W-:Y:S05]  /*2cc60*/  BRA `(.L_x_2940) ;  /* 0x0000000000247947 */ /* 0x000fea0003800000 */
.L_x_2939:
[----:B------:R-:W-:Y:S02]  /*2cc70*/  ULDC.64 UR4, c[0x0][0xa08] ;  /* 0x0002820000047ab9 */ /* 0x000fe40000000a00 */
[----:B------:R-:W-:-:S04]  /*2cc80*/  ISETP.NE.U32.AND P0, PT, RZ, UR4, PT ;  /* 0x00000004ff007c0c */ /* 0x000fc8000bf05070 */
[----:B------:R-:W-:-:S13]  /*2cc90*/  ISETP.NE.AND.EX P0, PT, RZ, UR5, PT, P0 ;  /* 0x00000005ff007c0c */ /* 0x000fda000bf05300 */
[----:B------:R-:W-:Y:S05]  /*2cca0*/  @!P0 BRA `(.L_x_2940) ;  /* 0x0000000000148947 */ /* 0x000fea0003800000 */
[----:B------:R-:W2:Y:S02]  /*2ccb0*/  LDC.64 R2, c[0x0][0xa08] ;  /* 0x00028200ff027b82 */ /* 0x000ea40000000a00 */
[----:B--2---:R-:W-:-:S05]  /*2ccc0*/  IMAD.WIDE R2, R32, 0x4, R2 ;  /* 0x0000000420027825 */ /* 0x004fca00078e0202 */
[----:B------:R-:W2:Y:S04]  /*2ccd0*/  LDG.E R8, desc[UR60][R2.64] ;  /* 0x0000003c02087981 */ /* 0x000ea8000c1e1900 */
[----:B------:R-:W2:Y:S02]  /*2cce0*/  LDG.E R2, desc[UR60][R2.64+0x4] ;  /* 0x0000043c02027981 */ /* 0x000ea4000c1e1900 */
[----:B--2---:R-:W-:-:S07]  /*2ccf0*/  IMAD.IADD R8, R2, 0x1, -R8 ;  /* 0x0000000102087824 */ /* 0x004fce00078e0a08 */
.L_x_2940:
[----:B--2---:R-:W2:Y:S01]  /*2cd00*/  @P1 LDG.E R2, desc[UR60][R4.64] ;  /* 0x0000003c04021981 */ /* 0x004ea2000c1e1900 */
[----:B------:R-:W3:Y:S03]  /*2cd10*/  LDC R3, c[0x0][0x448] ;  /* 0x00011200ff037b82 */ /* 0x000ee60000000800 */
[----:B------:R4:W2:Y:S01]  /*2cd20*/  @P1 LDG.E R5, desc[UR60][R4.64+0x4] ;  /* 0x0000043c04051981 */ /* 0x0008a2000c1e1900 */
[----:B-----5:R-:W-:Y:S01]  /*2cd30*/  IMAD.IADD R8, R8, 0x1, -R11 ;  /* 0x0000000108087824 */ /* 0x020fe200078e0a0b */
[----:B------:R-:W-:Y:S01]  /*2cd40*/  BSSY B0, `(.L_x_2941) ;  /* 0x0000037000007945 */ /* 0x000fe20003800000 */
[----:B------:R-:W-:Y:S02]  /*2cd50*/  LOP3.LUT R21, R7, 0xff, RZ, 0xc0, !PT ;  /* 0x000000ff07157812 */ /* 0x000fe400078ec0ff */
[----:B---3--:R-:W-:-:S13]  /*2cd60*/  ISETP.NE.AND P0, PT, R3, 0x1, PT ;  /* 0x000000010300780c */ /* 0x008fda0003f05270 */
[----:B----4-:R-:W3:Y:S08]  /*2cd70*/  @P0 LDC R4, c[0x0][0x44c] ;  /* 0x00011300ff040b82 */ /* 0x010ef00000000800 */
[----:B------:R-:W4:Y:S01]  /*2cd80*/  @P0 LDC R3, c[0x0][0x450] ;  /* 0x00011400ff030b82 */ /* 0x000f220000000800 */
[----:B--2---:R-:W-:Y:S02]  /*2cd90*/  @P1 IMAD.IADD R6, R5, 0x1, -R2 ;  /* 0x0000000105061824 */ /* 0x004fe400078e0a02 */
[----:B------:R-:W-:-:S04]  /*2cda0*/  IMAD.SHL.U32 R2, R25, 0x80, RZ ;  /* 0x0000008019027824 */ /* 0x000fc800078e00ff */
[----:B------:R-:W-:-:S04]  /*2cdb0*/  VIADD R2, R2, 0x7f ;  /* 0x0000007f02027836 */ /* 0x000fc80000000000 */
[----:B---3--:R-:W-:-:S05]  /*2cdc0*/  @P0 IMAD.HI.U32 R4, R2, R4, RZ ;  /* 0x0000000402040227 */ /* 0x008fca00078e00ff */
[----:B----4-:R-:W-:Y:S01]  /*2cdd0*/  @P0 SHF.R.U32.HI R2, RZ, R3, R4 ;  /* 0x00000003ff020219 */ /* 0x010fe20000011604 */
[----:B------:R-:W-:Y:S01]  /*2cde0*/  IMAD.IADD R3, R8, 0x1, R6 ;  /* 0x0000000108037824 */ /* 0x000fe200078e0206 */
[----:B------:R-:W-:-:S03]  /*2cdf0*/  SHF.R.U32.HI R4, RZ, 0x10, R7 ;  /* 0x00000010ff047819 */ /* 0x000fc60000011607 */
[C---:B------:R-:W-:Y:S01]  /*2ce00*/  VIADD R20, R3.reuse, 0x4f ;  /* 0x0000004f03147836 */ /* 0x040fe20000000000 */
[----:B------:R-:W-:Y:S01]  /*2ce10*/  IADD3 R5, R3, 0x50, -R9 ;  /* 0x0000005003057810 */ /* 0x000fe20007ffe809 */
[----:B------:R2:W-:Y:S02]  /*2ce20*/  STL [R1+0x8], R3 ;  /* 0x0000080301007387 */ /* 0x0005e40000100800 */
[----:B------:R-:W-:-:S04]  /*2ce30*/  IMAD.HI R20, R20, 0x66666667, RZ ;  /* 0x6666666714147827 */ /* 0x000fc800078e02ff */
[----:B------:R-:W-:-:S04]  /*2ce40*/  IMAD.IADD R2, R5, 0x1, R2 ;  /* 0x0000000105027824 */ /* 0x000fc800078e0202 */
[----:B------:R-:W-:Y:S01]  /*2ce50*/  IMAD.HI R2, R2, 0x66666667, RZ ;  /* 0x6666666702027827 */ /* 0x000fe200078e02ff */
[----:B--2---:R-:W-:-:S04]  /*2ce60*/  SHF.R.U32.HI R3, RZ, 0x1f, R20 ;  /* 0x0000001fff037819 */ /* 0x004fc80000011614 */
[----:B------:R-:W-:Y:S02]  /*2ce70*/  LEA.HI.SX32 R20, R20, R3, 0x1b ;  /* 0x0000000314147211 */ /* 0x000fe400078fdaff */
[----:B------:R-:W-:-:S04]  /*2ce80*/  SHF.R.U32.HI R3, RZ, 0x1f, R2 ;  /* 0x0000001fff037819 */ /* 0x000fc80000011602 */
[----:B------:R-:W-:Y:S01]  /*2ce90*/  LEA.HI.SX32 R3, R2, R3, 0x1b ;  /* 0x0000000302037211 */ /* 0x000fe200078fdaff */
[----:B------:R-:W-:-:S03]  /*2cea0*/  IMAD.MOV.U32 R2, RZ, RZ, RZ ;  /* 0x000000ffff027224 */ /* 0x000fc600078e00ff */
[----:B0-----:R-:W-:-:S04]  /*2ceb0*/  VIMNMX R9, R20, R3, PT ;  /* 0x0000000314097248 */ /* 0x001fc80003fe0100 */
[----:B------:R-:W-:-:S13]  /*2cec0*/  ISETP.GE.AND P0, PT, R9, 0x1, PT ;  /* 0x000000010900780c */ /* 0x000fda0003f06270 */
[----:B------:R-:W-:Y:S05]  /*2ced0*/  @!P0 BRA `(.L_x_2942) ;  /* 0x0000000000748947 */ /* 0x000fea0003800000 */
[----:B------:R-:W-:Y:S01]  /*2cee0*/  ISETP.NE.AND P0, PT, R4, RZ, PT ;  /* 0x000000ff0400720c */ /* 0x000fe20003f05270 */
[----:B------:R-:W-:-:S03]  /*2cef0*/  ULDC UR4, c[0x0][0x9f0] ;  /* 0x00027c0000047ab9 */ /* 0x000fc60000000800 */
[----:B------:R-:W-:-:S04]  /*2cf00*/  SEL R7, R4, UR4, P0 ;  /* 0x0000000404077c07 */ /* 0x000fc80008000000 */
[----:B------:R-:W-:Y:S02]  /*2cf10*/  IABS R10, R7 ;  /* 0x00000007000a7213 */ /* 0x000fe40000000000 */
[----:B-1----:R-:W-:Y:S02]  /*2cf20*/  IADD3 R11, R7, -0x1, R9 ;  /* 0xffffffff070b7810 */ /* 0x002fe40007ffe009 */
        /* <DEDUP_REMOVED lines=12> */
[----:B------:R-:W-:-:S04]  /*2cff0*/  IMAD.MOV R2, RZ, RZ, -R2 ;  /* 0x000000ffff027224 */ /* 0x000fc800078e0a02 */
        /* <DEDUP_REMOVED lines=11> */
.L_x_2942:
[----:B------:R-:W-:Y:S05]  /*2d0b0*/  BSYNC B0 ;  /* 0x0000000000007941 */ /* 0x000fea0003800000 */
.L_x_2941:
[-C--:B------:R-:W-:Y:S01]  /*2d0c0*/  IMAD R3, R21, R2.reuse, RZ ;  /* 0x0000000215037224 */ /* 0x080fe200078e02ff */
[----:B------:R-:W-:Y:S04]  /*2d0d0*/  BSSY B0, `(.L_x_2943) ;  /* 0x0000191000007945 */ /* 0x000fe80003800000 */
        /* <DEDUP_REMOVED lines=22> */
[----:B------:R0:W2:Y:S02]  /*2d240*/  SHFL.IDX PT, R14, R7, RZ, 0x1f ;  /* 0x00001fff070e7589 */ /* 0x0000a400000e0000 */
.L_x_3154:
[----:B--2---:R-:W-:Y:S02]  /*2d250*/  ISETP.NE.AND P0, PT, R14, RZ, PT ;  /* 0x000000ff0e00720c */ /* 0x004fe40003f05270 */
[----:B------:R-:W-:-:S11]  /*2d260*/  PLOP3.LUT P6, PT, PT, PT, PT, 0x8, 0x0 ;  /* 0x000000000000781c */ /* 0x000fd60003fce170 */
[----:B------:R-:W-:Y:S05]  /*2d270*/  @P0 BRA `(.L_x_2946) ;  /* 0x00000000000c0947 */ /* 0x000fea0003800000 */
[----:B------:R-:W-:-:S03]  /*2d280*/  UMOV UR4, 0xffffffff ;  /* 0xffffffff00047882 */ /* 0x000fc60000000000 */
[----:B------:R-:W-:Y:S05]  /*2d290*/  BRA.DIV UR4, `(.L_x_2947) ;  /* 0x0000008204f47947 */ /* 0x000fea000b800000 */
[----:B------:R-:W-:-:S13]  /*2d2a0*/  ELECT P6, URZ, PT ;  /* 0x00000000003f782f */ /* 0x000fda00038c0000 */
.L_x_2946:
        /* <DEDUP_REMOVED lines=9> */
.L_x_3157:
[----:B------:R-:W-:Y:S05]  /*2d340*/  BSYNC B1 ;  /* 0x0000000000017941 */ /* 0x000fea0003800000 */
.L_x_2948:
[----:B------:R-:W-:Y:S04]  /*2d350*/  BSSY B1, `(.L_x_2950) ;  /* 0x00000ab000017945 */ /* 0x000fe80003800000 */
[----:B------:R-:W-:Y:S05]  /*2d360*/  @!P6 BRA `(.L_x_2951) ;  /* 0x0000000800a4e947 */ /* 0x000fea0003800000 */
[----:B-1----:R-:W-:Y:S01]  /*2d370*/  IMAD R11, R28, 0x8, R16 ;  /* 0x000000081c0b7824 */ /* 0x002fe200078e0210 */
[----:B------:R-:W-:Y:S01]  /*2d380*/  SHF.L.U32 R10, R30, 0x1f, RZ ;  /* 0x0000001f1e0a7819 */ /* 0x000fe200000006ff */
[----:B------:R-:W1:Y:S01]  /*2d390*/  S2R R8, SR_TID.X ;  /* 0x0000000000087919 */ /* 0x000e620000002100 */
[----:B------:R-:W-:Y:S02]  /*2d3a0*/  BSSY B2, `(.L_x_2952) ;  /* 0x0000005000027945 */ /* 0x000fe40003800000 */
[----:B------:R-:W2:Y:S01]  /*2d3b0*/  SYNCS.PHASECHK.TRANS64.TRYWAIT P0, [R11+URZ+0x388a0], R10 ;  /* 0x0388a00a0b0075a7 */ /* 0x000ea2000800017f */
[----:B-1----:R-:W-:-:S04]  /*2d3c0*/  LOP3.LUT R8, R8, 0x7f, RZ, 0xc0, !PT ;  /* 0x0000007f08087812 */ /* 0x002fc800078ec0ff */
[----:B------:R-:W-:Y:S01]  /*2d3d0*/  ISETP.NE.AND P1, PT, R8, RZ, PT ;  /* 0x000000ff0800720c */ /* 0x000fe20003f25270 */
[----:B--2---:R-:W-:-:S12]  /*2d3e0*/  @!P0 BRA `(.L_x_2953) ;  /* 0x0000008000d48947 */ /* 0x004fd80003800000 */
.L_x_3158:
[----:B------:R-:W-:Y:S05]  /*2d3f0*/  BSYNC B2 ;  /* 0x0000000000027941 */ /* 0x000fea0003800000 */
.L_x_2952:
        /* <DEDUP_REMOVED lines=9> */
.L_x_2955:
[----:B------:R-:W-:Y:S05]  /*2d490*/  BSYNC B2 ;  /* 0x0000000000027941 */ /* 0x000fea0003800000 */
.L_x_2954:
[----:B0-----:R-:W-:Y:S01]  /*2d4a0*/  IMAD.MOV.U32 R7, RZ, RZ, RZ ;  /* 0x000000ffff077224 */ /* 0x001fe200078e00ff */
        /* <DEDUP_REMOVED lines=9> */
[----:B------:R-:W-:Y:S01]  /*2d540*/  VIADD R12, R9, 0x24400 ;  /* 0x00024400090c7836 */ /* 0x000fe20000000000 */
[----:B------:R-:W-:-:S09]  /*2d550*/  UMOV UR7, 0x12f00000 ;  /* 0x12f0000000077882 */ /* 0x000fd20000000000 */
.L_x_2956:
        /* <DEDUP_REMOVED lines=16> */
.L_x_2957:
        /* <DEDUP_REMOVED lines=16> */
.L_x_2958:
        /* <DEDUP_REMOVED lines=16> */
.L_x_2959:
        /* <DEDUP_REMOVED lines=13> */
.L_x_3159:
[----:B------:R-:W-:Y:S05]  /*2d930*/  BSYNC B2 ;  /* 0x0000000000027941 */ /* 0x000fea0003800000 */
.L_x_2960:
[----:B------:R-:W-:Y:S01]  /*2d940*/  BSSY B2, `(.L_x_2962) ;  /* 0x000000b000027945 */ /* 0x000fe20003800000 */
[----:B------:R-:W-:Y:S02]  /*2d950*/  IMAD.MOV.U32 R12, RZ, RZ, 0x0 ;  /* 0x00000000ff0c7424 */ /* 0x000fe400078e00ff */
[----:B------:R-:W-:Y:S01]  /*2d960*/  IMAD.MOV.U32 R13, RZ, RZ, 0x12f00000 ;  /* 0x12f00000ff0d7424 */ /* 0x000fe200078e00ff */
[----:B------:R-:W-:Y:S06]  /*2d970*/  @P1 BRA `(.L_x_2963) ;  /* 0x00000000001c1947 */ /* 0x000fec0003800000 */
[----:B01----:R-:W0:Y:S01]  /*2d980*/  S2R R10, SR_TID.X ;  /* 0x00000000000a7919 */ /* 0x003e220000002100 */
[----:B------:R-:W-:-:S04]  /*2d990*/  IMAD.MOV.U32 R7, RZ, RZ, 0xa000 ;  /* 0x0000a000ff077424 */ /* 0x000fc800078e00ff */
[----:B------:R2:W-:Y:S01]  /*2d9a0*/  SYNCS.ARRIVE.TRANS64 RZ, [R11+URZ+0x388b0], R7 ;  /* 0x0388b0070bff79a7 */ /* 0x0005e2000800003f */
[----:B0-----:R-:W-:-:S04]  /*2d9b0*/  LOP3.LUT R10, R10, 0x1f, RZ, 0xc0, !PT ;  /* 0x0000001f0a0a7812 */ /* 0x001fc800078ec0ff */
[----:B------:R-:W-:-:S13]  /*2d9c0*/  ISETP.NE.AND P0, PT, R10, RZ, PT ;  /* 0x000000ff0a00720c */ /* 0x000fda0003f05270 */
[----:B--2---:R-:W-:Y:S05]  /*2d9d0*/  @!P0 BRA `(.L_x_2963) ;  /* 0x0000000000048947 */ /* 0x004fea0003800000 */
[----:B------:R-:W-:Y:S01]  /*2d9e0*/  BPT.TRAP 0x1 ;  /* 0x000000040000795c */ /* 0x000fe20000300000 */
.L_x_2963:
[----:B------:R-:W-:Y:S05]  /*2d9f0*/  BSYNC B2 ;  /* 0x0000000000027941 */ /* 0x000fea0003800000 */
.L_x_2962:
        /* <DEDUP_REMOVED lines=9> */
.L_x_2964:
        /* <DEDUP_REMOVED lines=15> */
.L_x_2965:
        /* <DEDUP_REMOVED lines=15> */
.L_x_2966:
        /* <DEDUP_REMOVED lines=15> */
.L_x_2967:
        /* <DEDUP_REMOVED lines=9> */
[----:B--2---:R-:W-:Y:S05]  /*2ddf0*/  @P0 BRA.U.ANY `(.L_x_2967) ;  /* 0xfffffffd00d80947 */ /* 0x004fea000393ffff */
.L_x_2951:
[----:B------:R-:W-:Y:S05]  /*2de00*/  BSYNC B1 ;  /* 0x0000000000017941 */ /* 0x000fea0003800000 */
.L_x_2950:
[----:B-1----:R-:W-:Y:S01]  /*2de10*/  VIADD R11, R3, 0xfffffffe ;  /* 0xfffffffe030b7836 */ /* 0x002fe20000000000 */
        /* <DEDUP_REMOVED lines=8> */
.L_x_2986:
        /* <DEDUP_REMOVED lines=11> */
.L_x_3160:
[----:B------:R-:W-:Y:S05]  /*2df50*/  BSYNC B2 ;  /* 0x0000000000027941 */ /* 0x000fea0003800000 */
.L_x_2970:
        /* <DEDUP_REMOVED lines=9> */
.L_x_2973:
[----:B------:R-:W-:Y:S05]  /*2dff0*/  BSYNC B2 ;  /* 0x0000000000027941 */ /* 0x000fea0003800000 */
.L_x_2972:
        /* <DEDUP_REMOVED lines=11> */
.L_x_2974:
        /* <DEDUP_REMOVED lines=14> */
[----:B------:R-:W-:Y:S01]  /*2e190*/  R2UR UR10, R12 ;  /* 0x000000000c0a72ca */ /* 0x000fe200000e0000 */
[----:B------:R-:W-:-:S14]  /*2e1a0*/  VIADD R12, R8, 0x26c00 ;  /* 0x00026c00080c7836 */ /* 0x000fdc0000000000 */
.L_x_2975:
        /* <DEDUP_REMOVED lines=16> */
.L_x_2976:
        /* <DEDUP_REMOVED lines=16> */
.L_x_2977:
        /* <DEDUP_REMOVED lines=13> */
.L_x_3161:
[----:B------:R-:W-:Y:S05]  /*2e480*/  BSYNC B2 ;  /* 0x0000000000027941 */ /* 0x000fea0003800000 */
.L_x_2978:
        /* <DEDUP_REMOVED lines=11> */
.L_x_2981:
[----:B------:R-:W-:Y:S05]  /*2e540*/  BSYNC B2 ;  /* 0x0000000000027941 */ /* 0x000fea0003800000 */
.L_x_2980:
        /* <DEDUP_REMOVED lines=8> */
.L_x_2982:
        /* <DEDUP_REMOVED lines=16> */
.L_x_2983:
        /* <DEDUP_REMOVED lines=15> */
.L_x_2984:
        /* <DEDUP_REMOVED lines=15> */
.L_x_2985:
        /* <DEDUP_REMOVED lines=10> */
.L_x_2969:
[----:B------:R-:W-:Y:S05]  /*2e950*/  BSYNC B1 ;  /* 0x0000000000017941 */ /* 0x000fea0003800000 */
.L_x_2968:
[C---:B------:R-:W-:Y:S01]  /*2e960*/  ISETP.GT.AND P2, PT, R11.reuse, R6, PT ;  /* 0x000000060b00720c */ /* 0x040fe20003f44270 */
[----:B------:R-:W-:Y:S02]  /*2e970*/  VIADD R28, R28, 0x1 ;  /* 0x000000011c1c7836 */ /* 0x000fe40000000000 */
[----:B------:R-:W-:-:S03]  /*2e980*/  VIADD R11, R11, 0xffffffff ;  /* 0xffffffff0b0b7836 */ /* 0x000fc60000000000 */
[----:B------:R-:W-:-:S04]  /*2e990*/  ISETP.NE.AND P1, PT, R28, 0x2, PT ;  /* 0x000000021c00780c */ /* 0x000fc80003f25270 */
[----:B------:R-:W-:Y:S02]  /*2e9a0*/  SEL R3, RZ, 0x1, P1 ;  /* 0x00000001ff037807 */ /* 0x000fe40000800000 */
[----:B------:R-:W-:Y:S02]  /*2e9b0*/  SEL R28, R28, RZ, P1 ;  /* 0x000000ff1c1c7207 */ /* 0x000fe40000800000 */
[----:B------:R-:W-:Y:S01]  /*2e9c0*/  LOP3.LUT R30, R30, R3, RZ, 0x3c, !PT ;  /* 0x000000031e1e7212 */ /* 0x000fe200078e3cff */
[----:B------:R-:W-:Y:S06]  /*2e9d0*/  @P2 BRA `(.L_x_2986) ;  /* 0xfffffff400302947 */ /* 0x000fec000383ffff */
.L_x_2944:
[----:B------:R-:W-:Y:S05]  /*2e9e0*/  BSYNC B0 ;  /* 0x0000000000007941 */ /* 0x000fea0003800000 */
.L_x_2943:
[----:B------:R-:W2:Y:S01]  /*2e9f0*/  LDC R0, c[0x0][0x448] ;  /* 0x00011200ff007b82 */ /* 0x000ea20000000800 */
[----:B------:R-:W-:Y:S01]  /*2ea00*/  LEA R2, R25, 0x7f, 0x7 ;  /* 0x0000007f19027811 */ /* 0x000fe200078e38ff */
[----:B------:R-:W-:Y:S06]  /*2ea10*/  @!P0 WARPSYNC.ALL ;  /* 0x0000000000008948 */ /* 0x000fec0003800000 */
[----:B------:R-:W-:Y:S01]  /*2ea20*/  @!P0 BAR.SYNC.DEFER_BLOCKING 0xc, 0x180 ;  /* 0x0306000000008b1d */ /* 0x000fe20000010000 */
[----:B------:R-:W-:-:S05]  /*2ea30*/  ISETP.NE.AND P2, PT, R4, RZ, PT ;  /* 0x000000ff0400720c */ /* 0x000fca0003f45270 */
[----:B------:R-:W-:Y:S08]  /*2ea40*/  BSSY B0, `(.L_x_2987) ;  /* 0x0000029000007945 */ /* 0x000ff00003800000 */
[----:B------:R-:W3:Y:S01]  /*2ea50*/  @!P2 LDC R4, c[0x0][0x9f0] ;  /* 0x00027c00ff04ab82 */ /* 0x000ee20000000800 */
[----:B--2---:R-:W-:-:S13]  /*2ea60*/  ISETP.NE.AND P1, PT, R0, 0x1, PT ;  /* 0x000000010000780c */ /* 0x004fda0003f25270 */
[----:B------:R-:W2:Y:S08]  /*2ea70*/  @P1 LDC R3, c[0x0][0x44c] ;  /* 0x00011300ff031b82 */ /* 0x000eb00000000800 */
[----:B------:R-:W4:Y:S01]  /*2ea80*/  @P1 LDC R0, c[0x0][0x450] ;  /* 0x00011400ff001b82 */ /* 0x000f220000000800 */
[----:B--2---:R-:W-:-:S05]  /*2ea90*/  @P1 IMAD.HI.U32 R3, R2, R3, RZ ;  /* 0x0000000302031227 */ /* 0x004fca00078e00ff */
[----:B----4-:R-:W-:Y:S01]  /*2eaa0*/  @P1 SHF.R.U32.HI R2, RZ, R0, R3 ;  /* 0x00000000ff021219 */ /* 0x010fe20000011603 */
[----:B------:R-:W-:-:S04]  /*2eab0*/  IMAD.MOV.U32 R0, RZ, RZ, RZ ;  /* 0x000000ffff007224 */ /* 0x000fc800078e00ff */
[----:B------:R-:W-:-:S04]  /*2eac0*/  IMAD.IADD R2, R5, 0x1, R2 ;  /* 0x0000000105027824 */ /* 0x000fc800078e0202 */
[----:B------:R-:W-:-:S05]  /*2ead0*/  IMAD.HI R2, R2, 0x66666667, RZ ;  /* 0x6666666702027827 */ /* 0x000fca00078e02ff */
[----:B------:R-:W-:-:S04]  /*2eae0*/  SHF.R.U32.HI R3, RZ, 0x1f, R2 ;  /* 0x0000001fff037819 */ /* 0x000fc80000011602 */
[----:B------:R-:W-:-:S04]  /*2eaf0*/  LEA.HI.SX32 R3, R2, R3, 0x1b ;  /* 0x0000000302037211 */ /* 0x000fc800078fdaff */
[----:B------:R-:W-:-:S04]  /*2eb00*/  VIMNMX R20, R20, R3, PT ;  /* 0x0000000314147248 */ /* 0x000fc80003fe0100 */
[----:B------:R-:W-:-:S13]  /*2eb10*/  ISETP.GE.AND P1, PT, R20, 0x1, PT ;  /* 0x000000011400780c */ /* 0x000fda0003f26270 */
[----:B---3--:R-:W-:Y:S05]  /*2eb20*/  @!P1 BRA `(.L_x_2988) ;  /* 0x0000000000689947 */ /* 0x008fea0003800000 */
[-C--:B------:R-:W-:Y:S02]  /*2eb30*/  IABS R0, R4.reuse ;  /* 0x0000000400007213 */ /* 0x080fe40000000000 */
[----:B------:R-:W-:Y:S02]  /*2eb40*/  IABS R6, R4 ;  /* 0x0000000400067213 */ /* 0x000fe40000000000 */
[----:B0-----:R-:W0:Y:S03]  /*2eb50*/  I2F.RP R7, R0 ;  /* 0x0000000000077306 */ /* 0x001e260000209400 */
        /* <DEDUP_REMOVED lines=23> */
.L_x_2988:
[----:B------:R-:W-:Y:S05]  /*2ecd0*/  BSYNC B0 ;  /* 0x0000000000007941 */ /* 0x000fea0003800000 */
.L_x_2987:
[-C--:B------:R-:W-:Y:S01]  /*2ece0*/  IMAD R3, R21, R0.reuse, RZ ;  /* 0x0000000015037224 */ /* 0x080fe200078e02ff */
[----:B------:R-:W-:Y:S04]  /*2ecf0*/  BSSY B7, `(.L_x_2989) ;  /* 0x000037e000077945 */ /* 0x000fe80003800000 */
[----:B------:R-:W-:Y:S01]  /*2ed00*/  VIADDMNMX R2, R3, R0, R20, PT ;  /* 0x0000000003027246 */ /* 0x000fe20003800114 */
[----:B------:R2:W-:Y:S03]  /*2ed10*/  STL [R1+0xc], R3 ;  /* 0x00000c0301007387 */ /* 0x0005e60000100800 */
[----:B------:R-:W-:Y:S01]  /*2ed20*/  ISETP.GT.AND P0, PT, R2, R3, PT ;  /* 0x000000030200720c */ /* 0x000fe20003f04270 */
[----:B------:R2:W-:-:S12]  /*2ed30*/  STL [R1+0x28], R2 ;  /* 0x0000280201007387 */ /* 0x0005d80000100800 */
[----:B--2---:R-:W-:Y:S05]  /*2ed40*/  @P0 BRA `(.L_x_2990) ;  /* 0x0000000000440947 */ /* 0x004fea0003800000 */
[----:B------:R-:W2:Y:S02]  /*2ed50*/  S2R R2, SR_TID.X ;  /* 0x0000000000027919 */ /* 0x000ea40000002100 */
[----:B--2---:R-:W-:-:S04]  /*2ed60*/  LOP3.LUT R2, R2, 0x7f, RZ, 0xc0, !PT ;  /* 0x0000007f02027812 */ /* 0x004fc800078ec0ff */
[----:B------:R-:W-:-:S13]  /*2ed70*/  ISETP.NE.AND P0, PT, R2, RZ, PT ;  /* 0x000000ff0200720c */ /* 0x000fda0003f05270 */
[----:B------:R-:W-:Y:S05]  /*2ed80*/  @P0 BRA `(.L_x_2991) ;  /* 0x0000003400d00947 */ /* 0x000fea0003800000 */
[----:B------:R-:W2:Y:S01]  /*2ed90*/  S2R R5, SR_LANEID ;  /* 0x0000000000057919 */ /* 0x000ea20000000000 */
[----:B------:R-:W-:Y:S01]  /*2eda0*/  VOTEU.ANY UR4, UPT, PT ;  /* 0x0000000000047886 */ /* 0x000fe200038e0100 */
[----:B------:R-:W3:Y:S01]  /*2edb0*/  LDC.64 R2, c[0x0][0xc60] ;  /* 0x00031800ff027b82 */ /* 0x000ee20000000a00 */
[----:B------:R-:W2:Y:S02]  /*2edc0*/  FLO.U32 R0, UR4 ;  /* 0x0000000400007d00 */ /* 0x000ea400080e0000 */
[----:B--2---:R-:W-:-:S06]  /*2edd0*/  ISETP.EQ.U32.AND P0, PT, R0, R5, PT ;  /* 0x000000050000720c */ /* 0x004fcc0003f02070 */
[----:B------:R-:W3:Y:S07]  /*2ede0*/  POPC R5, UR4 ;  /* 0x0000000400057d09 */ /* 0x000eee0008000000 */
[----:B---3--:R-:W2:Y:S01]  /*2edf0*/  @P0 ATOMG.E.ADD.STRONG.GPU PT, R3, desc[UR60][R2.64], R5 ;  /* 0x00000005020309a8 */ /* 0x008ea200081ee1fc */
[----:B------:R-:W3:Y:S02]  /*2ee00*/  S2R R4, SR_LTMASK ;  /* 0x0000000000047919 */ /* 0x000ee40000003900 */
[----:B---3--:R-:W-:-:S04]  /*2ee10*/  LOP3.LUT R4, R4, UR4, RZ, 0xc0, !PT ;  /* 0x0000000404047c12 */ /* 0x008fc8000f8ec0ff */
[----:B0-----:R-:W0:Y:S01]  /*2ee20*/  POPC R7, R4 ;  /* 0x0000000400077309 */ /* 0x001e220000000000 */
[----:B--2---:R-:W0:Y:S02]  /*2ee30*/  SHFL.IDX PT, R0, R3, R0, 0x1f ;  /* 0x00001f0003007589 */ /* 0x004e2400000e0000 */
[----:B0-----:R-:W-:Y:S01]  /*2ee40*/  IADD3 R24, R0, UR38, R7 ;  /* 0x0000002600187c10 */ /* 0x001fe2000fffe007 */
[----:B------:R-:W-:Y:S06]  /*2ee50*/  BRA `(.L_x_2991) ;  /* 0x00000034009c7947 */ /* 0x000fec0003800000 */
.L_x_2990:
        /* <DEDUP_REMOVED lines=9> */
[----:B------:R-:W2:Y:S01]  /*2eef0*/  LDC.64 R2, c[0x4][R2] ;  /* 0x0100000002027b82 */ /* 0x000ea20000000a00 */
[----:B------:R-:W-:Y:S02]  /*2ef00*/  IMAD.U32 R5, RZ, RZ, UR7 ;  /* 0x00000007ff057e24 */ /* 0x000fe4000f8e00ff */
[----:B------:R-:W-:Y:S02]  /*2ef10*/  IMAD.U32 R6, RZ, RZ, UR8 ;  /* 0x00000008ff067e24 */ /* 0x000fe4000f8e00ff */
[----:B0-----:R-:W-:-:S02]  /*2ef20*/  IMAD.U32 R7, RZ, RZ, UR9 ;  /* 0x00000009ff077e24 */ /* 0x001fc4000f8e00ff */
[----:B------:R-:W-:Y:S02]  /*2ef30*/  IMAD.U32 R10, RZ, RZ, UR4 ;  /* 0x00000004ff0a7e24 */ /* 0x000fe4000f8e00ff */
[----:B-1----:R-:W-:Y:S02]  /*2ef40*/  IMAD.U32 R11, RZ, RZ, UR5 ;  /* 0x00000005ff0b7e24 */ /* 0x002fe4000f8e00ff */
[----:B------:R-:W-:Y:S02]  /*2ef50*/  IMAD.MOV.U32 R8, RZ, RZ, 0x70 ;  /* 0x00000070ff087424 */ /* 0x000fe400078e00ff */
[----:B------:R-:W-:Y:S02]  /*2ef60*/  IMAD.MOV.U32 R12, RZ, RZ, 0x1 ;  /* 0x00000001ff0c7424 */ /* 0x000fe400078e00ff */
[----:B------:R-:W-:-:S07]  /*2ef70*/  IMAD.MOV.U32 R13, RZ, RZ, RZ ;  /* 0x000000ffff0d7224 */ /* 0x000fce00078e00ff */
[----:B------:R-:W-:-:S07]  /*2ef80*/  LEPC R20, `(.L_x_2993) ;  /* 0x000000001014794e */ /* 0x000fce0000000000 */
[----:B--2---:R-:W-:Y:S05]  /*2ef90*/  CALL.ABS.NOINC R2 ;  /* 0x0000000002007343 */ /* 0x004fea0003c00000 */
.L_x_2993:
[----:B------:R-:W-:Y:S05]  /*2efa0*/  BSYNC B6 ;  /* 0x0000000000067941 */ /* 0x000fea0003800000 */
.L_x_2992:
        /* <DEDUP_REMOVED lines=8> */
[----:B------:R2:W3:Y:S01]  /*2f030*/  LDC.64 R2, c[0x4][R22] ;  /* 0x0100000016027b82 */ /* 0x0004e20000000a00 */
[----:B------:R-:W-:Y:S02]  /*2f040*/  IMAD.U32 R4, RZ, RZ, UR6 ;  /* 0x00000006ff047e24 */ /* 0x000fe4000f8e00ff */
[----:B------:R-:W-:Y:S02]  /*2f050*/  IMAD.U32 R5, RZ, RZ, UR7 ;  /* 0x00000007ff057e24 */ /* 0x000fe4000f8e00ff */
[----:B------:R-:W-:Y:S02]  /*2f060*/  IMAD.U32 R6, RZ, RZ, UR8 ;  /* 0x00000008ff067e24 */ /* 0x000fe4000f8e00ff */
[----:B0-----:R-:W-:-:S02]  /*2f070*/  IMAD.U32 R7, RZ, RZ, UR9 ;  /* 0x00000009ff077e24 */ /* 0x001fc4000f8e00ff */
[----:B------:R-:W-:Y:S02]  /*2f080*/  IMAD.U32 R10, RZ, RZ, UR4 ;  /* 0x00000004ff0a7e24 */ /* 0x000fe4000f8e00ff */
[----:B-1----:R-:W-:Y:S02]  /*2f090*/  IMAD.U32 R11, RZ, RZ, UR5 ;  /* 0x00000005ff0b7e24 */ /* 0x002fe4000f8e00ff */
[----:B------:R-:W-:Y:S02]  /*2f0a0*/  IMAD.MOV.U32 R8, RZ, RZ, 0x70 ;  /* 0x00000070ff087424 */ /* 0x000fe400078e00ff */
[----:B------:R-:W-:Y:S02]  /*2f0b0*/  IMAD.MOV.U32 R12, RZ, RZ, 0x1 ;  /* 0x00000001ff0c7424 */ /* 0x000fe400078e00ff */
[----:B--2---:R-:W-:-:S07]  /*2f0c0*/  IMAD.MOV.U32 R13, RZ, RZ, RZ ;  /* 0x000000ffff0d7224 */ /* 0x004fce00078e00ff */
[----:B------:R-:W-:-:S07]  /*2f0d0*/  LEPC R20, `(.L_x_2996) ;  /* 0x000000001014794e */ /* 0x000fce0000000000 */
[----:B---3--:R-:W-:Y:S05]  /*2f0e0*/  CALL.ABS.NOINC R2 ;  /* 0x0000000002007343 */ /* 0x008fea0003c00000 */
.L_x_2996:
        /* <DEDUP_REMOVED lines=15> */
.L_x_2995:
[----:B------:R-:W-:Y:S05]  /*2f1e0*/  BSYNC B6 ;  /* 0x0000000000067941 */ /* 0x000fea0003800000 */
.L_x_2994:
[----:B------:R-:W2:Y:S01]  /*2f1f0*/  LDL R22, [R1+0x28] ;  /* 0x0000280001167983 */ /* 0x000ea20000100800 */
[----:B------:R-:W-:Y:S01]  /*2f200*/  ULDC.64 UR4, c[0x0][0x9f8] ;  /* 0x00027e0000047ab9 */ /* 0x000fe20000000a00 */
[----:B------:R-:W3:Y:S02]  /*2f210*/  LDC R0, c[0x0][0x430] ;  /* 0x00010c00ff007b82 */ /* 0x000ee40000000800 */
[----:B------:R-:W4:Y:S01]  /*2f220*/  LDL R6, [R1+0x8] ;  /* 0x0000080001067983 */ /* 0x000f220000100800 */
[----:B------:R-:W-:-:S03]  /*2f230*/  ISETP.NE.U32.AND P0, PT, RZ, UR4, PT ;  /* 0x00000004ff007c0c */ /* 0x000fc6000bf05070 */
[----:B------:R-:W4:Y:S01]  /*2f240*/  LDL R21, [R1+0x10] ;  /* 0x0000100001157983 */ /* 0x000f220000100800 */
[----:B------:R-:W-:Y:S01]  /*2f250*/  ISETP.NE.AND.EX P0, PT, RZ, UR5, PT, P0 ;  /* 0x00000005ff007c0c */ /* 0x000fe2000bf05300 */
[----:B------:R-:W0:-:S12]  /*2f260*/  S2R R20, SR_TID.X ;  /* 0x0000000000147919 */ /* 0x000e180000002100 */
[----:B------:R-:W-:Y:S01]  /*2f270*/  @P0 IADD3 R2, P1, R17, UR4, RZ ;  /* 0x0000000411020c10 */ /* 0x000fe2000ff3e0ff */
[----:B------:R-:W-:-:S03]  /*2f280*/  ULDC UR4, c[0x0][0x2f4] ;  /* 0x0000bd0000047ab9 */ /* 0x000fc60000000800 */
[----:B------:R-:W-:-:S05]  /*2f290*/  @P0 IADD3.X R3, R19, UR5, RZ, P1, !PT ;  /* 0x0000000513030c10 */ /* 0x000fca0008ffe4ff */
[----:B------:R1:W4:Y:S01]  /*2f2a0*/  @P0 LDG.E R32, desc[UR60][R2.64] ;  /* 0x0000003c02200981 */ /* 0x000322000c1e1900 */
[----:B0-----:R-:W-:-:S04]  /*2f2b0*/  LOP3.LUT R20, R20, 0x7f, RZ, 0xc0, !PT ;  /* 0x0000007f14147812 */ /* 0x001fc800078ec0ff */
[----:B------:R-:W-:Y:S02]  /*2f2c0*/  SHF.R.U32.HI R4, RZ, 0x3, R20 ;  /* 0x00000003ff047819 */ /* 0x000fe40000011614 */
[----:B------:R-:W0:Y:S01]  /*2f2d0*/  S2R R20, SR_TID.X ;  /* 0x0000000000147919 */ /* 0x000e220000002100 */
[----:B---3--:R-:W-:-:S13]  /*2f2e0*/  ISETP.NE.AND P1, PT, R0, 0x1, PT ;  /* 0x000000010000780c */ /* 0x008fda0003f25270 */
[----:B-1----:R-:W1:Y:S01]  /*2f2f0*/  @P1 LDC R2, c[0x0][0x438] ;  /* 0x00010e00ff021b82 */ /* 0x002e620000000800 */
        /* <DEDUP_REMOVED lines=9> */
[C---:B----4-:R-:W-:Y:S01]  /*2f390*/  ISETP.GE.AND P0, PT, R5.reuse, R6, PT ;  /* 0x000000060500720c */ /* 0x050fe20003f06270 */
[----:B------:R-:W-:-:S03]  /*2f3a0*/  IMAD.IADD R5, R5, 0x1, R21 ;  /* 0x0000000105057824 */ /* 0x000fc600078e0215 */
[----:B------:R-:W-:Y:S01]  /*2f3b0*/  ISETP.GT.U32.OR P0, PT, R20, 0x4f, P0 ;  /* 0x0000004f1400780c */ /* 0x000fe20000704470 */
[----:B0-----:R-:W-:-:S04]  /*2f3c0*/  @P1 IMAD.HI.U32 R3, R5, R4, RZ ;  /* 0x0000000405031227 */ /* 0x001fc800078e00ff */
[----:B------:R-:W-:Y:S01]  /*2f3d0*/  IMAD.MOV.U32 R4, RZ, RZ, R5 ;  /* 0x000000ffff047224 */ /* 0x000fe200078e0005 */
[----:B-1----:R-:W-:-:S07]  /*2f3e0*/  @P1 SHF.R.U32.HI R4, RZ, R2, R3 ;  /* 0x00000002ff041219 */ /* 0x002fce0000011603 */
[----:B------:R-:W0:Y:S01]  /*2f3f0*/  @!P0 LDC.64 R2, c[0x0][0x428] ;  /* 0x00010a00ff028b82 */ /* 0x000e220000000a00 */
[----:B------:R-:W-:Y:S01]  /*2f400*/  IMAD.MOV R6, RZ, RZ, -R4 ;  /* 0x000000ffff067224 */ /* 0x000fe200078e0a04 */
[----:B------:R-:W-:-:S03]  /*2f410*/  SHF.R.S32.HI R7, RZ, 0x1f, R32 ;  /* 0x0000001fff077819 */ /* 0x000fc60000011420 */
        /* <DEDUP_REMOVED lines=31> */
.L_x_3164:
[----:B------:R-:W-:Y:S05]  /*2f610*/  @!P2 BRA `(.L_x_2998) ;  /* 0x000000000004a947 */ /* 0x000fea0003800000 */
[----:B------:R-:W-:Y:S01]  /*2f620*/  BPT.TRAP 0x1 ;  /* 0x000000040000795c */ /* 0x000fe20000300000 */
.L_x_2998:
        /* <DEDUP_REMOVED lines=23> */
.L_x_3165:
[----:B------:R-:W-:Y:S05]  /*2f7a0*/  BSYNC B0 ;  /* 0x0000000000007941 */ /* 0x000fea0003800000 */
.L_x_2999:
        /* <DEDUP_REMOVED lines=74> */
.L_x_3177:
[----:B------:R-:W-:Y:S01]  /*2fc50*/  ISETP.GE.AND P0, PT, R4, 0x41, PT ;  /* 0x000000410400780c */ /* 0x000fe20003f06270 */
[----:B------:R-:W-:-:S12]  /*2fc60*/  BSSY B0, `(.L_x_3002) ;  /* 0x0000010000007945 */ /* 0x000fd80003800000 */
[----:B------:R-:W-:Y:S05]  /*2fc70*/  @!P0 BRA `(.L_x_3003) ;  /* 0x0000000000388947 */ /* 0x000fea0003800000 */
[C---:B------:R-:W-:Y:S01]  /*2fc80*/  LOP3.LUT P4, RZ, R18.reuse, 0x10, RZ, 0xc0, !PT ;  /* 0x0000001012ff7812 */ /* 0x040fe2000788c0ff */
        /* <DEDUP_REMOVED lines=13> */
.L_x_3003:
[----:B------:R-:W-:Y:S05]  /*2fd60*/  BSYNC B0 ;  /* 0x0000000000007941 */ /* 0x000fea0003800000 */
.L_x_3002:
[----:B------:R-:W-:Y:S01]  /*2fd70*/  NOP ;  /* 0x0000000000007918 */ /* 0x000fe20000000000 */
[----:B------:R-:W-:-:S13]  /*2fd80*/  PLOP3.LUT P0, PT, PT, PT, PT, 0x80, 0x0 ;  /* 0x000000000000781c */ /* 0x000fda0003f0f070 */
.L_x_3004:
        /* <DEDUP_REMOVED lines=10> */
.L_x_3005:
        /* <DEDUP_REMOVED lines=37> */
.L_x_3007:
[----:B------:R-:W-:Y:S05]  /*30080*/  BSYNC B6 ;  /* 0x0000000000067941 */ /* 0x000fea0003800000 */
.L_x_3006:
[----:B------:R-:W3:Y:S01]  /*30090*/  LDL.LU R20, [R1+0x30] ;  /* 0x0000300001147983 */ /* 0x000ee20000300800 */
[----:B------:R-:W-:Y:S01]  /*300a0*/  ULDC.64 UR4, c[0x0][0x2d8] ;  /* 0x0000b60000047ab9 */ /* 0x000fe20000000a00 */
[----:B------:R-:W0:Y:S02]  /*300b0*/  LDC R6, c[0x0][0x448] ;  /* 0x00011200ff067b82 */ /* 0x000e240000000800 */
[----:B------:R-:W4:Y:S04]  /*300c0*/  LDL.LU.64 R2, [R1+0x20] ;  /* 0x0000200001027983 */ /* 0x000f280000300a00 */
[----:B------:R1:W5:Y:S01]  /*300d0*/  LDL R9, [R1+0x1c] ;  /* 0x00001c0001097983 */ /* 0x0003620000100800 */
[----:B0-----:R-:W-:-:S13]  /*300e0*/  ISETP.NE.AND P0, PT, R6, 0x1, PT ;  /* 0x000000010600780c */ /* 0x001fda0003f05270 */
[----:B------:R-:W0:Y:S01]  /*300f0*/  @P0 LDC R7, c[0x0][0x44c] ;  /* 0x00011300ff070b82 */ /* 0x000e220000000800 */
[C---:B------:R-:W-:Y:S02]  /*30100*/  LOP3.LUT R10, R34.reuse, 0x40, RZ, 0xfc, !PT ;  /* 0x00000040220a7812 */ /* 0x040fe400078efcff */
[----:B--2---:R-:W-:Y:S01]  /*30110*/  LOP3.LUT R8, R34, 0x80, RZ, 0xfc, !PT ;  /* 0x0000008022087812 */ /* 0x004fe200078efcff */
[----:B----4-:R-:W-:Y:S02]  /*30120*/  IMAD.MOV.U32 R3, RZ, RZ, R35 ;  /* 0x000000ffff037224 */ /* 0x010fe400078e0023 */
        /* <DEDUP_REMOVED lines=15> */
[----:B------:R-:W-:-:S04]  /*30220*/  IMAD R5, R25, 0x80, R20 ;  /* 0x0000008019057824 */ /* 0x000fc800078e0214 */
        /* <DEDUP_REMOVED lines=19> */
[----:B------:R-:W-:Y:S01]  /*30360*/  ULDC UR4, c[0x0][0x2b8] ;  /* 0x0000ae0000047ab9 */ /* 0x000fe20000000800 */
[----:B0-----:R-:W-:-:S03]  /*30370*/  LOP3.LUT R20, R20, 0x7f, RZ, 0xc0, !PT ;  /* 0x0000007f14147812 */ /* 0x001fc600078ec0ff */
[----:B------:R-:W-:Y:S01]  /*30380*/  LEA.HI.X R0, R2, UR5, R0, 0x1, P0 ;  /* 0x0000000502007c11 */ /* 0x000fe200080f0c00 */
[----:B------:R-:W-:Y:S01]  /*30390*/  UMOV UR5, 0xffffffff ;  /* 0xffffffff00057882 */ /* 0x000fe20000000000 */
[----:B------:R-:W-:Y:S02]  /*303a0*/  ISETP.GE.AND P4, PT, R34, UR4, PT ;  /* 0x0000000422007c0c */ /* 0x000fe4000bf86270 */
[----:B------:R-:W-:Y:S02]  /*303b0*/  ISETP.GE.AND P3, PT, R10, UR4, PT ;  /* 0x000000040a007c0c */ /* 0x000fe4000bf66270 */
[----:B------:R-:W-:Y:S02]  /*303c0*/  ISETP.GE.AND P2, PT, R8, UR4, PT ;  /* 0x0000000408007c0c */ /* 0x000fe4000bf46270 */
[----:B------:R-:W-:Y:S02]  /*303d0*/  ISETP.GE.AND P1, PT, R37, UR4, PT ;  /* 0x0000000425007c0c */ /* 0x000fe4000bf26270 */
[----:B------:R-:W-:Y:S01]  /*303e0*/  SHF.R.U32.HI R8, RZ, 0x3, R20 ;  /* 0x00000003ff087819 */ /* 0x000fe20000011614 */
[----:B-1----:R-:W-:Y:S10]  /*303f0*/  BRA.DIV UR5, `(.L_x_3008) ;  /* 0x0000005e052c7947 */ /* 0x002ff4000b800000 */
[----:B------:R-:W0:Y:S01]  /*30400*/  SHFL.IDX PT, R3, R4, RZ, 0x181f ;  /* 0x00181fff04037589 */ /* 0x000e2200000e0000 */
[----:B-----5:R-:W-:Y:S02]  /*30410*/  IMAD R5, R9, R6, RZ ;  /* 0x0000000609057224 */ /* 0x020fe400078e02ff */
[----:B------:R-:W-:Y:S01]  /*30420*/  IMAD R25, R25, 0x80, R8 ;  /* 0x0000008019197824 */ /* 0x000fe200078e0208 */
        /* <DEDUP_REMOVED lines=83> */
.L_x_3194:
        /* <DEDUP_REMOVED lines=13> */
.L_x_3010:
[----:B------:R-:W-:Y:S05]  /*30a30*/  BSYNC B0 ;  /* 0x0000000000007941 */ /* 0x000fea0003800000 */
.L_x_3009:
[----:B------:R-:W-:Y:S01]  /*30a40*/  NOP ;  /* 0x0000000000007918 */ /* 0x000fe20000000000 */
[----:B------:R-:W-:-:S13]  /*30a50*/  PLOP3.LUT P0, PT, PT, PT, PT, 0x80, 0x0 ;  /* 0x000000000000781c */ /* 0x000fda0003f0f070 */
.L_x_3011:
        /* <DEDUP_REMOVED lines=20> */
.L_x_3195:
[----:B------:R-:W-:Y:S05]  /*30ba0*/  BSYNC B0 ;  /* 0x0000000000007941 */ /* 0x000fea0003800000 */
.L_x_3012:
[----:B------:R-:W2:Y:S01]  /*30bb0*/  LDL R2, [R1+0xc] ;  /* 0x00000c0001027983 */ /* 0x000ea20000100800 */
[----:B------:R-:W-:Y:S01]  /*30bc0*/  BSSY B0, `(.L_x_3014) ;  /* 0x0000112000007945 */ /* 0x000fe20003800000 */
[----:B--2---:R-:W-:-:S13]  /*30bd0*/  ISETP.GE.AND P0, PT, R0, R2, PT ;  /* 0x000000020000720c */ /* 0x004fda0003f06270 */
[----:B------:R-:W-:Y:S05]  /*30be0*/  @!P0 BRA `(.L_x_3015) ;  /* 0x00000010003c8947 */ /* 0x000fea0003800000 */
[C---:B------:R-:W-:Y:S01]  /*30bf0*/  LOP3.LUT R4, R34.reuse, 0x40, RZ, 0xfc, !PT ;  /* 0x0000004022047812 */ /* 0x040fe200078efcff */
[----:B------:R-:W-:Y:S01]  /*30c00*/  ULDC UR4, c[0x0][0x2f4] ;  /* 0x0000bd0000047ab9 */ /* 0x000fe20000000800 */
[C---:B------:R-:W-:Y:S01]  /*30c10*/  LOP3.LUT R2, R34.reuse, 0x80, RZ, 0xfc, !PT ;  /* 0x0000008022027812 */ /* 0x040fe200078efcff */
[----:B------:R-:W-:Y:S01]  /*30c20*/  IMAD.MOV.U32 R7, RZ, RZ, R23 ;  /* 0x000000ffff077224 */ /* 0x000fe200078e0017 */
[----:B------:R-:W-:Y:S01]  /*30c30*/  ISETP.GE.AND P4, PT, R34, UR4, PT ;  /* 0x0000000422007c0c */ /* 0x000fe2000bf86270 */
[----:B------:R-:W-:Y:S01]  /*30c40*/  IMAD.MOV.U32 R20, RZ, RZ, R29 ;  /* 0x000000ffff147224 */ /* 0x000fe200078e001d */
[----:B------:R-:W-:Y:S01]  /*30c50*/  ISETP.GE.AND P3, PT, R4, UR4, PT ;  /* 0x0000000404007c0c */ /* 0x000fe2000bf66270 */
[----:B------:R-:W-:Y:S01]  /*30c60*/  IMAD.MOV.U32 R31, RZ, RZ, R22 ;  /* 0x000000ffff1f7224 */ /* 0x000fe200078e0016 */
[----:B------:R-:W-:Y:S02]  /*30c70*/  ISETP.GE.AND P2, PT, R2, UR4, PT ;  /* 0x0000000402007c0c */ /* 0x000fe4000bf46270 */
[----:B------:R-:W-:-:S13]  /*30c80*/  ISETP.GE.AND P1, PT, R37, UR4, PT ;  /* 0x0000000425007c0c */ /* 0x000fda000bf26270 */
.L_x_3028:
[----:B------:R-:W1:Y:S01]  /*30c90*/  LDL R5, [R1+0x10] ;  /* 0x0000100001057983 */ /* 0x000e620000100800 */
[----:B------:R-:W2:Y:S03]  /*30ca0*/  LDC R11, c[0x0][0x430] ;  /* 0x00010c00ff0b7b82 */ /* 0x000ea60000000800 */
[----:B------:R-:W3:Y:S01]  /*30cb0*/  LDL R8, [R1+0x14] ;  /* 0x0000140001087983 */ /* 0x000ee20000100800 */
[----:B------:R-:W4:Y:S01]  /*30cc0*/  S2R R2, SR_TID.X ;  /* 0x0000000000027919 */ /* 0x000f220000002100 */
[----:B------:R-:W4:Y:S01]  /*30cd0*/  S2R R4, SR_TID.X ;  /* 0x0000000000047919 */ /* 0x000f220000002100 */
[----:B--2---:R-:W-:-:S13]  /*30ce0*/  ISETP.NE.AND P0, PT, R11, 0x1, PT ;  /* 0x000000010b00780c */ /* 0x004fda0003f05270 */
[----:B0-----:R-:W0:Y:S01]  /*30cf0*/  @P0 LDC R3, c[0x0][0x434] ;  /* 0x00010d00ff030b82 */ /* 0x001e220000000800 */
[----:B----4-:R-:W-:Y:S01]  /*30d00*/  LOP3.LUT R2, R2, 0x7f, RZ, 0xc0, !PT ;  /* 0x0000007f02027812 */ /* 0x010fe200078ec0ff */
[----:B------:R-:W-:-:S03]  /*30d10*/  IMAD.SHL.U32 R4, R4, 0x10, RZ ;  /* 0x0000001004047824 */ /* 0x000fc600078e00ff */
[----:B------:R-:W-:-:S04]  /*30d20*/  SHF.R.U32.HI R2, RZ, 0x3, R2 ;  /* 0x00000003ff027819 */ /* 0x000fc80000011602 */
[----:B------:R-:W-:Y:S02]  /*30d30*/  LOP3.LUT R4, R2, 0x70, R4, 0xf8, !PT ;  /* 0x0000007002047812 */ /* 0x000fe400078ef804 */
[----:B------:R-:W2:Y:S02]  /*30d40*/  @P0 LDC R2, c[0x0][0x438] ;  /* 0x00010e00ff020b82 */ /* 0x000ea40000000800 */
[----:B------:R-:W-:Y:S01]  /*30d50*/  ISETP.GT.U32.AND P6, PT, R4, 0x4f, PT ;  /* 0x0000004f0400780c */ /* 0x000fe20003fc4070 */
[----:B-1----:R-:W-:-:S04]  /*30d60*/  IMAD R6, R0, 0x50, R5 ;  /* 0x0000005000067824 */ /* 0x002fc800078e0205 */
[----:B------:R-:W-:-:S08]  /*30d70*/  IMAD.IADD R6, R4, 0x1, R6 ;  /* 0x0000000104067824 */ /* 0x000fd000078e0206 */
[----:B------:R-:W1:Y:S01]  /*30d80*/  @!P6 LDC.64 R4, c[0x0][0x428] ;  /* 0x00010a00ff04eb82 */ /* 0x000e620000000a00 */
[----:B0-----:R-:W-:-:S04]  /*30d90*/  @P0 IMAD.HI.U32 R3, R6, R3, RZ ;  /* 0x0000000306030227 */ /* 0x001fc800078e00ff */
[----:B------:R-:W-:Y:S01]  /*30da0*/  IMAD.MOV.U32 R10, RZ, RZ, R6 ;  /* 0x000000ffff0a7224 */ /* 0x000fe200078e0006 */
[----:B--2---:R-:W-:-:S04]  /*30db0*/  @P0 SHF.R.U32.HI R10, RZ, R2, R3 ;  /* 0x00000002ff0a0219 */ /* 0x004fc80000011603 */
[--C-:B------:R-:W-:Y:S01]  /*30dc0*/  @!P6 SHF.R.S32.HI R3, RZ, 0x1f, R10.reuse ;  /* 0x0000001fff03e819 */ /* 0x100fe2000001140a */
[----:B------:R-:W-:-:S04]  /*30dd0*/  @!P6 IMAD.MOV.U32 R2, RZ, RZ, R10 ;  /* 0x000000ffff02e224 */ /* 0x000fc800078e000a */
[----:B-1----:R-:W-:-:S04]  /*30de0*/  @!P6 IMAD.WIDE.U32 R2, R32, R4, R2 ;  /* 0x000000042002e225 */ /* 0x002fc800078e0002 */
        /* <DEDUP_REMOVED lines=8> */
[----:B------:R-:W-:Y:S01]  /*30e70*/  LOP3.LUT P5, RZ, R18, 0x20, RZ, 0xc0, !PT ;  /* 0x0000002012ff7812 */ /* 0x000fe200078ac0ff */
[----:B------:R-:W-:-:S05]  /*30e80*/  VIADD R23, R7, 0x1 ;  /* 0x0000000107177836 */ /* 0x000fca0000000000 */
[----:B------:R-:W-:Y:S01]  /*30e90*/  ISETP.NE.AND P0, PT, R23, 0x2, PT ;  /* 0x000000021700780c */ /* 0x000fe20003f05270 */
[----:B------:R-:W-:Y:S01]  /*30ea0*/  IMAD.MOV R5, RZ, RZ, -R10 ;  /* 0x000000ffff057224 */ /* 0x000fe200078e0a0a */
[----:B------:R-:W-:Y:S05]  /*30eb0*/  YIELD ;  /* 0x0000000000007946 */ /* 0x000fea0003800000 */
[----:B------:R-:W-:Y:S01]  /*30ec0*/  SEL R29, RZ, 0x1, P0 ;  /* 0x00000001ff1d7807 */ /* 0x000fe20000000000 */
[----:B------:R-:W-:Y:S01]  /*30ed0*/  IMAD R5, R11, R5, R6 ;  /* 0x000000050b057224 */ /* 0x000fe200078e0206 */
[----:B------:R-:W-:Y:S01]  /*30ee0*/  SEL R23, R23, RZ, P0 ;  /* 0x000000ff17177207 */ /* 0x000fe20000000000 */
[----:B------:R-:W-:Y:S01]  /*30ef0*/  IMAD.MOV.U32 R22, RZ, RZ, R0 ;  /* 0x000000ffff167224 */ /* 0x000fe200078e0000 */
[----:B------:R-:W-:Y:S01]  /*30f00*/  LOP3.LUT R29, R20, R29, RZ, 0x3c, !PT ;  /* 0x0000001d141d7212 */ /* 0x000fe200078e3cff */
[----:B0-----:R-:W-:Y:S06]  /*30f10*/  @!P5 BRA `(.L_x_3016) ;  /* 0x000000000004d947 */ /* 0x001fec0003800000 */
[----:B------:R-:W-:Y:S01]  /*30f20*/  BPT.TRAP 0x1 ;  /* 0x000000040000795c */ /* 0x000fe20000300000 */
.L_x_3016:
[----:B------:R-:W-:Y:S01]  /*30f30*/  IMAD R6, R23, 0x8, R16 ;  /* 0x0000000817067824 */ /* 0x000fe200078e0210 */
[----:B------:R-:W-:Y:S01]  /*30f40*/  SHF.L.U32 R3, R29, 0x1f, RZ ;  /* 0x0000001f1d037819 */ /* 0x000fe200000006ff */
[----:B------:R-:W-:Y:S03]  /*30f50*/  BSSY B1, `(.L_x_3017) ;  /* 0x0000003000017945 */ /* 0x000fe60003800000 */
[----:B------:R-:W0:Y:S02]  /*30f60*/  SYNCS.PHASECHK.TRANS64.TRYWAIT P0, [R6+URZ+0x38840], R3 ;  /* 0x03884003060075a7 */ /* 0x000e24000800017f */
[----:B0-----:R-:W-:Y:S05]  /*30f70*/  @!P0 BRA `(.L_x_3018) ;  /* 0x0000005c00348947 */ /* 0x001fea0003800000 */
.L_x_3196:
[----:B------:R-:W-:Y:S05]  /*30f80*/  BSYNC B1 ;  /* 0x0000000000017941 */ /* 0x000fea0003800000 */
.L_x_3017:
        /* <DEDUP_REMOVED lines=67> */
.L_x_3208:
        /* <DEDUP_REMOVED lines=17> */
.L_x_3020:
        /* <DEDUP_REMOVED lines=10> */
.L_x_3021:
[----:B------:R2:W-:Y:S01]  /*31570*/  SYNCS.ARRIVE.TRANS64.A1T0 RZ, [R6+URZ+0x38830], RZ ;  /* 0x038830ff06ff79a7 */ /* 0x0005e2000810003f */
[----:B------:R-:W-:Y:S05]  /*31580*/  @!P6 BRA `(.L_x_3022) ;  /* 0x000000000004e947 */ /* 0x000fea0003800000 */
[----:B------:R-:W-:Y:S01]  /*31590*/  BPT.TRAP 0x1 ;  /* 0x000000040000795c */ /* 0x000fe20000300000 */
.L_x_3022:
[----:B-1----:R-:W-:Y:S01]  /*315a0*/  SHF.L.U32 R2, R20, 0x1f, RZ ;  /* 0x0000001f14027819 */ /* 0x002fe200000006ff */
[----:B--2---:R-:W-:Y:S01]  /*315b0*/  IMAD R6, R7, 0x8, R16 ;  /* 0x0000000807067824 */ /* 0x004fe200078e0210 */
[----:B------:R-:W-:Y:S03]  /*315c0*/  BSSY B1, `(.L_x_3023) ;  /* 0x0000003000017945 */ /* 0x000fe60003800000 */
[----:B------:R-:W1:Y:S02]  /*315d0*/  SYNCS.PHASECHK.TRANS64.TRYWAIT P0, [R6+URZ+0x38860], R2 ;  /* 0x03886002060075a7 */ /* 0x000e64000800017f */
[----:B-1----:R-:W-:Y:S05]  /*315e0*/  @!P0 BRA `(.L_x_3024) ;  /* 0x0000005c00708947 */ /* 0x002fea0003800000 */
.L_x_3209:
[----:B------:R-:W-:Y:S05]  /*315f0*/  BSYNC B1 ;  /* 0x0000000000017941 */ /* 0x000fea0003800000 */
.L_x_3023:
        /* <DEDUP_REMOVED lines=61> */
.L_x_3221:
        /* <DEDUP_REMOVED lines=31> */
.L_x_3026:
        /* <DEDUP_REMOVED lines=10> */
.L_x_3027:
        /* <DEDUP_REMOVED lines=8> */
.L_x_3015:
[----:B------:R-:W-:Y:S05]  /*31ce0*/  BSYNC B0 ;  /* 0x0000000000007941 */ /* 0x000fea0003800000 */
.L_x_3014:
        /* <DEDUP_REMOVED lines=17> */
.L_x_3030:
[----:B------:R-:W-:Y:S05]  /*31e00*/  BSYNC B0 ;  /* 0x0000000000007941 */ /* 0x000fea0003800000 */
.L_x_3029:
[----:B------:R-:W-:-:S13]  /*31e10*/  LOP3.LUT P0, RZ, R18, 0x20, RZ, 0xc0, !PT ;  /* 0x0000002012ff7812 */ /* 0x000fda000780c0ff */
[----:B------:R-:W-:Y:S05]  /*31e20*/  @!P0 BRA `(.L_x_3031) ;  /* 0x0000000000048947 */ /* 0x000fea0003800000 */
[----:B------:R-:W-:Y:S01]  /*31e30*/  BPT.TRAP 0x1 ;  /* 0x000000040000795c */ /* 0x000fe20000300000 */
.L_x_3031:
[----:B------:R-:W2:Y:S01]  /*31e40*/  LDL.LU R0, [R1+0x8] ;  /* 0x0000080001007983 */ /* 0x000ea20000300800 */
[----:B------:R-:W-:Y:S01]  /*31e50*/  IMAD R4, R23, 0x8, R16 ;  /* 0x0000000817047824 */ /* 0x000fe200078e0210 */
[----:B0-----:R-:W-:Y:S01]  /*31e60*/  SHF.L.U32 R3, R29, 0x1f, RZ ;  /* 0x0000001f1d037819 */ /* 0x001fe200000006ff */
[----:B------:R-:W-:Y:S03]  /*31e70*/  BSSY B0, `(.L_x_3032) ;  /* 0x0000004000007945 */ /* 0x000fe60003800000 */
[----:B------:R-:W0:Y:S01]  /*31e80*/  SYNCS.PHASECHK.TRANS64.TRYWAIT P0, [R4+URZ+0x38860], R3 ;  /* 0x03886003040075a7 */ /* 0x000e22000800017f */
[----:B--2---:R-:W-:Y:S01]  /*31e90*/  IMAD R5, R22, -0x50, R0 ;  /* 0xffffffb016057824 */ /* 0x004fe200078e0200 */
[----:B0-----:R-:W-:Y:S06]  /*31ea0*/  @!P0 BRA `(.L_x_3033) ;  /* 0x0000005c00308947 */ /* 0x001fec0003800000 */
.L_x_3222:
[----:B------:R-:W-:Y:S05]  /*31eb0*/  BSYNC B0 ;  /* 0x0000000000007941 */ /* 0x000fea0003800000 */
.L_x_3032:
[----:B------:R-:W2:Y:S01]  /*31ec0*/  S2R R0, SR_TID.X ;  /* 0x0000000000007919 */ /* 0x000ea20000002100 */
[----:B------:R-:W-:Y:S01]  /*31ed0*/  UMOV UR4, 0xffffffff ;  /* 0xffffffff00047882 */ /* 0x000fe20000000000 */
[----:B------:R-:W-:Y:S01]  /*31ee0*/  IMAD R7, R23, 0x5000, R33 ;  /* 0x0000500017077824 */ /* 0x000fe200078e0221 */
        /* <DEDUP_REMOVED lines=63> */
.L_x_3234:
        /* <DEDUP_REMOVED lines=15> */
.L_x_3035:
        /* <DEDUP_REMOVED lines=10> */
.L_x_3036:
[----:B------:R1:W-:Y:S01]  /*32470*/  SYNCS.ARRIVE.TRANS64.A1T0 RZ, [R4+URZ+0x38850], RZ ;  /* 0x038850ff04ff79a7 */ /* 0x0003e2000810003f */
[----:B------:R-:W-:-:S05]  /*32480*/  VIADD R23, R23, 0x1 ;  /* 0x0000000117177836 */ /* 0x000fca0000000000 */
[----:B------:R-:W-:-:S04]  /*32490*/  ISETP.NE.AND P0, PT, R23, 0x2, PT ;  /* 0x000000021700780c */ /* 0x000fc80003f05270 */
[----:B0-----:R-:W-:Y:S02]  /*324a0*/  SEL R0, RZ, 0x1, P0 ;  /* 0x00000001ff007807 */ /* 0x001fe40000000000 */
[----:B------:R-:W-:Y:S02]  /*324b0*/  SEL R23, R23, RZ, P0 ;  /* 0x000000ff17177207 */ /* 0x000fe40000000000 */
[----:B-1----:R-:W-:-:S07]  /*324c0*/  LOP3.LUT R29, R29, R0, RZ, 0x3c, !PT ;  /* 0x000000001d1d7212 */ /* 0x002fce00078e3cff */
.L_x_2991:
[----:B------:R-:W-:Y:S05]  /*324d0*/  BSYNC B7 ;  /* 0x0000000000077941 */ /* 0x000fea0003800000 */
.L_x_2989:
[----:B------:R-:W-:-:S13]  /*324e0*/  LOP3.LUT P0, RZ, R18, 0x40, RZ, 0xc0, !PT ;  /* 0x0000004012ff7812 */ /* 0x000fda000780c0ff */
[----:B------:R-:W-:Y:S05]  /*324f0*/  @!P0 BRA `(.L_x_3037) ;  /* 0x0000000000248947 */ /* 0x000fea0003800000 */
[----:B------:R-:W-:Y:S05]  /*32500*/  WARPSYNC.ALL ;  /* 0x0000000000007948 */ /* 0x000fea0003800000 */
[----:B------:R-:W2:Y:S08]  /*32510*/  S2UR UR5, SR_CgaCtaId ;  /* 0x00000000000579c3 */ /* 0x000eb00000008800 */
[----:B------:R-:W-:Y:S06]  /*32520*/  BAR.SYNC.DEFER_BLOCKING 0x5, 0x180 ;  /* 0x0146000000007b1d */ /* 0x000fec0000010000 */
[----:B------:R-:W-:-:S02]  /*32530*/  UMOV UR4, 0x400 ;  /* 0x0000040000047882 */ /* 0x000fc40000000000 */
[----:B--2---:R-:W-:-:S06]  /*32540*/  ULEA UR4, UR5, UR4, 0x18 ;  /* 0x0000000405047291 */ /* 0x004fcc000f8ec03f */
[----:B0-----:R-:W-:-:S05]  /*32550*/  IMAD.U32 R16, RZ, RZ, UR4 ;  /* 0x00000004ff107e24 */ /* 0x001fca000f8e00ff */
[----:B------:R0:W2:Y:S01]  /*32560*/  LDS.128 R24, [R16+0x388d0] ;  /* 0x0388d00010187984 */ /* 0x0000a20000000c00 */
[----:B------:R-:W-:Y:S06]  /*32570*/  BAR.ARV 0x4, 0x180 ;  /* 0x0106000000007b1d */ /* 0x000fec0000002000 */
[----:B------:R-:W-:Y:S05]  /*32580*/  BRA `(.L_x_3038) ;  /* 0x0000000c00d47947 */ /* 0x000fea0003800000 */
.L_x_3037:
[----:B------:R-:W2:Y:S01]  /*32590*/  S2R R10, SR_TID.X ;  /* 0x00000000000a7919 */ /* 0x000ea20000002100 */
[----:B------:R-:W-:Y:S01]  /*325a0*/  UMOV UR4, 0xffffffff ;  /* 0xffffffff00047882 */ /* 0x000fe20000000000 */
[----:B--2---:R-:W-:-:S04]  /*325b0*/  LOP3.LUT R10, R10, 0x1f, RZ, 0xc0, !PT ;  /* 0x0000001f0a0a7812 */ /* 0x004fc800078ec0ff */
[----:B------:R-:W-:Y:S01]  /*325c0*/  ISETP.NE.AND P0, PT, R10, 0x1f, PT ;  /* 0x0000001f0a00780c */ /* 0x000fe20003f05270 */
[----:B------:R-:W-:-:S12]  /*325d0*/  BRA.DIV UR4, `(.L_x_3039) ;  /* 0x0000005e04787947 */ /* 0x000fd8000b800000 */
[----:B------:R-:W-:Y:S01]  /*325e0*/  IMAD.IADD R9, R27, 0x1, R10 ;  /* 0x000000011b097824 */ /* 0x000fe200078e020a */
[----:B------:R-:W-:-:S04]  /*325f0*/  ULDC UR4, c[0x0][0xc3c] ;  /* 0x00030f0000047ab9 */ /* 0x000fc80000000800 */
[----:B------:R-:W-:-:S13]  /*32600*/  ISETP.GE.OR P1, PT, R9, UR4, !P0 ;  /* 0x0000000409007c0c */ /* 0x000fda000c726670 */
[----:B------:R-:W2:Y:S08]  /*32610*/  @!P1 LDC.64 R2, c[0x0][0xc80] ;  /* 0x00032000ff029b82 */ /* 0x000eb00000000a00 */
[----:B------:R-:W3:Y:S01]  /*32620*/  @!P1 LDC.64 R4, c[0x0][0xc78] ;  /* 0x00031e00ff049b82 */ /* 0x000ee20000000a00 */
[----:B--2---:R-:W-:-:S05]  /*32630*/  @!P1 IMAD.WIDE R2, R9, 0x4, R2 ;  /* 0x0000000409029825 */ /* 0x004fca00078e0202 */
[----:B0-----:R3:W2:Y:S02]  /*32640*/  @!P1 LDG.E R7, desc[UR60][R2.64] ;  /* 0x0000003c02079981 */ /* 0x0016a4000c1e1900 */
[----:B---3--:R-:W-:-:S05]  /*32650*/  @!P1 IMAD.WIDE R2, R9, 0x4, R4 ;  /* 0x0000000409029825 */ /* 0x008fca00078e0204 */
        /* <DEDUP_REMOVED lines=8> */
[----:B------:R0:W-:Y:S02]  /*326e0*/  SHFL.IDX PT, R6, R24, 0x1, 0x1f ;  /* 0x00201f0018067f89 */ /* 0x0001e400000e0000 */
[----:B0-----:R-:W-:-:S02]  /*326f0*/  IMAD.MOV.U32 R24, RZ, RZ, RZ ;  /* 0x000000ffff187224 */ /* 0x001fc400078e00ff */
[----:B--2---:R-:W-:Y:S02]  /*32700*/  @!P1 IMAD.MOV.U32 R25, RZ, RZ, R7 ;  /* 0x000000ffff199224 */ /* 0x004fe400078e0007 */
        /* <DEDUP_REMOVED lines=18> */
[----:B------:R0:W2:Y:S02]  /*32830*/  SHFL.IDX PT, R14, R3, 0x1f, 0x1f ;  /* 0x03e01f00030e7f89 */ /* 0x0000a400000e0000 */
.L_x_3244:
[----:B------:R-:W-:Y:S02]  /*32840*/  ULDC UR4, c[0x0][0xc38] ;  /* 0x00030e0000047ab9 */ /* 0x000fe40000000800 */
[----:B------:R-:W-:-:S04]  /*32850*/  IMAD.U32 R4, RZ, RZ, UR4 ;  /* 0x00000004ff047e24 */ /* 0x000fc8000f8e00ff */
[----:B--2---:R-:W-:-:S04]  /*32860*/  IMAD R5, R14, R4, RZ ;  /* 0x000000040e057224 */ /* 0x004fc800078e02ff */
[----:B------:R-:W-:-:S05]  /*32870*/  IMAD.IADD R6, R6, 0x1, R5 ;  /* 0x0000000106067824 */ /* 0x000fca00078e0205 */
[----:B------:R-:W-:-:S13]  /*32880*/  ISETP.GT.AND P6, PT, R6, R0, PT ;  /* 0x000000000600720c */ /* 0x000fda0003fc4270 */
[----:B------:R-:W-:Y:S05]  /*32890*/  @P6 BRA `(.L_x_3040) ;  /* 0x0000000000a46947 */ /* 0x000fea0003800000 */
.L_x_3043:
[----:B------:R-:W2:Y:S01]  /*328a0*/  LDC R2, c[0x0][0xc3c] ;  /* 0x00030f00ff027b82 */ /* 0x000ea20000000800 */
[----:B------:R-:W-:-:S05]  /*328b0*/  VIADD R27, R27, 0x1f ;  /* 0x0000001f1b1b7836 */ /* 0x000fca0000000000 */
[----:B--2---:R-:W-:-:S13]  /*328c0*/  ISETP.GE.AND P6, PT, R27, R2, PT ;  /* 0x000000021b00720c */ /* 0x004fda0003fc6270 */
[----:B------:R-:W-:Y:S05]  /*328d0*/  @P6 BRA `(.L_x_3041) ;  /* 0x0000000800bc6947 */ /* 0x000fea0003800000 */
[----:B0-----:R-:W0:Y:S01]  /*328e0*/  S2R R3, SR_TID.X ;  /* 0x0000000000037919 */ /* 0x001e220000002100 */
[----:B------:R-:W-:Y:S01]  /*328f0*/  IMAD.MOV.U32 R25, RZ, RZ, RZ ;  /* 0x000000ffff197224 */ /* 0x000fe200078e00ff */
[----:B0-----:R-:W-:-:S05]  /*32900*/  LOP3.LUT R3, R3, 0x1f, RZ, 0xc0, !PT ;  /* 0x0000001f03037812 */ /* 0x001fca00078ec0ff */
[----:B------:R-:W-:-:S05]  /*32910*/  IMAD.IADD R7, R27, 0x1, R3 ;  /* 0x000000011b077824 */ /* 0x000fca00078e0203 */
[----:B------:R-:W-:-:S13]  /*32920*/  ISETP.GE.OR P6, PT, R7, R2, !P0 ;  /* 0x000000020700720c */ /* 0x000fda00047c6670 */
[----:B------:R-:W0:Y:S08]  /*32930*/  @!P6 LDC.64 R2, c[0x0][0xc80] ;  /* 0x00032000ff02eb82 */ /* 0x000e300000000a00 */
[----:B------:R-:W2:Y:S01]  /*32940*/  @!P6 LDC.64 R4, c[0x0][0xc78] ;  /* 0x00031e00ff04eb82 */ /* 0x000ea20000000a00 */
[----:B------:R-:W-:Y:S02]  /*32950*/  IMAD.MOV.U32 R8, RZ, RZ, RZ ;  /* 0x000000ffff087224 */ /* 0x000fe400078e00ff */
[----:B0-----:R-:W-:-:S05]  /*32960*/  @!P6 IMAD.WIDE R2, R7, 0x4, R2 ;  /* 0x000000040702e825 */ /* 0x001fca00078e0202 */
[----:B------:R2:W3:Y:S02]  /*32970*/  @!P6 LDG.E R25, desc[UR60][R2.64] ;  /* 0x0000003c0219e981 */ /* 0x0004e4000c1e1900 */
[----:B--2---:R-:W-:-:S05]  /*32980*/  @!P6 IMAD.WIDE R2, R7, 0x4, R4 ;  /* 0x000000040702e825 */ /* 0x004fca00078e0204 */
[----:B------:R-:W3:Y:S01]  /*32990*/  @!P6 LDG.E R8, desc[UR60][R2.64] ;  /* 0x0000003c0208e981 */ /* 0x000ee2000c1e1900 */
[----:B------:R-:W-:Y:S01]  /*329a0*/  UMOV UR4, 0xffffffff ;  /* 0xffffffff00047882 */ /* 0x000fe20000000000 */
[----:B---3--:R-:W-:Y:S02]  /*329b0*/  IMAD R13, R8, R25, RZ ;  /* 0x00000019080d7224 */ /* 0x008fe400078e02ff */
        /* <DEDUP_REMOVED lines=17> */
.L_x_3252:
[----:B------:R-:W-:Y:S02]  /*32ad0*/  ULDC UR4, c[0x0][0xc38] ;  /* 0x00030e0000047ab9 */ /* 0x000fe40000000800 */
[----:B------:R-:W-:-:S04]  /*32ae0*/  IMAD.U32 R4, RZ, RZ, UR4 ;  /* 0x00000004ff047e24 */ /* 0x000fc8000f8e00ff */
[----:B--2---:R-:W-:-:S04]  /*32af0*/  IMAD R5, R14, R4, RZ ;  /* 0x000000040e057224 */ /* 0x004fc800078e02ff */
[----:B------:R-:W-:-:S05]  /*32b00*/  IMAD.IADD R6, R5, 0x1, R6 ;  /* 0x0000000105067824 */ /* 0x000fca00078e0206 */
[----:B------:R-:W-:-:S13]  /*32b10*/  ISETP.GT.AND P6, PT, R6, R0, PT ;  /* 0x000000000600720c */ /* 0x000fda0003fc4270 */
[----:B------:R-:W-:Y:S05]  /*32b20*/  @!P6 BRA `(.L_x_3043) ;  /* 0xfffffffc005ce947 */ /* 0x000fea000383ffff */
.L_x_3040:
[----:B------:R-:W-:Y:S01]  /*32b30*/  IMAD.IADD R5, R6, 0x1, -R5 ;  /* 0x0000000106057824 */ /* 0x000fe200078e0a05 */
[----:B------:R-:W-:-:S03]  /*32b40*/  UMOV UR4, 0xffffffff ;  /* 0xffffffff00047882 */ /* 0x000fc60000000000 */
[----:B------:R-:W-:-:S05]  /*32b50*/  IMAD R7, R3, R4, R5 ;  /* 0x0000000403077224 */ /* 0x000fca00078e0205 */
[----:B------:R-:W-:Y:S01]  /*32b60*/  ISETP.GT.AND P6, PT, R7, R0, PT ;  /* 0x000000000700720c */ /* 0x000fe20003fc4270 */
[----:B------:R-:W-:-:S12]  /*32b70*/  BRA.DIV UR4, `(.L_x_3044) ;  /* 0x0000006204007947 */ /* 0x000fd8000b800000 */
[----:B------:R-:W-:-:S04]  /*32b80*/  VOTE.ANY R2, PT, !P6 ;  /* 0x0000000000027806 */ /* 0x000fc800070e0100 */
[----:B------:R-:W2:Y:S02]  /*32b90*/  POPC R12, R2 ;  /* 0x00000002000c7309 */ /* 0x000ea40000000000 */
[----:B--2---:R2:W3:Y:S01]  /*32ba0*/  SHFL.IDX PT, R25, R25, R12, 0x1f ;  /* 0x00001f0c19197589 */ /* 0x0044e200000e0000 */
[----:B------:R-:W-:-:S03]  /*32bb0*/  IMAD.IADD R27, R12, 0x1, R27 ;  /* 0x000000010c1b7824 */ /* 0x000fc600078e021b */
[----:B------:R2:W4:Y:S04]  /*32bc0*/  SHFL.IDX PT, R8, R8, R12, 0x1f ;  /* 0x00001f0c08087589 */ /* 0x00052800000e0000 */
.L_x_3257:
[----:B------:R-:W-:-:S13]  /*32bd0*/  ISETP.NE.AND P0, PT, R2, RZ, PT ;  /* 0x000000ff0200720c */ /* 0x000fda0003f05270 */
[----:B------:R-:W-:Y:S05]  /*32be0*/  @!P0 BRA `(.L_x_3045) ;  /* 0x0000000000108947 */ /* 0x000fea0003800000 */
[----:B------:R-:W-:Y:S01]  /*32bf0*/  UMOV UR4, 0xffffffff ;  /* 0xffffffff00047882 */ /* 0x000fe20000000000 */
[----:B--2---:R-:W-:Y:S02]  /*32c00*/  VIADD R12, R12, 0xffffffff ;  /* 0xffffffff0c0c7836 */ /* 0x004fe40000000000 */
[----:B------:R-:W-:Y:S05]  /*32c10*/  BRA.DIV UR4, `(.L_x_3046) ;  /* 0x0000006204347947 */ /* 0x000fea000b800000 */
[----:B------:R2:W0:Y:S02]  /*32c20*/  SHFL.IDX PT, R24, R3, R12, 0x1f ;  /* 0x00001f0c03187589 */ /* 0x00042400000e0000 */
.L_x_3045:
[----:B----4-:R-:W-:Y:S01]  /*32c30*/  ISETP.NE.AND P0, PT, R8, 0x1, PT ;  /* 0x000000010800780c */ /* 0x010fe20003f05270 */
[----:B0-----:R-:W-:-:S04]  /*32c40*/  IMAD R24, R24, R4, R5 ;  /* 0x0000000418187224 */ /* 0x001fc800078e0205 */
[----:B------:R-:W-:-:S08]  /*32c50*/  IMAD.IADD R0, R0, 0x1, -R24 ;  /* 0x0000000100007824 */ /* 0x000fd000078e0a18 */
[----:B------:R-:W-:Y:S05]  /*32c60*/  @!P0 BRA `(.L_x_3047) ;  /* 0x0000000000dc8947 */ /* 0x000fea0003800000 */
[----:B---3--:R-:W-:Y:S02]  /*32c70*/  IABS R4, R25 ;  /* 0x0000001900047213 */ /* 0x008fe40000000000 */
[----:B------:R-:W-:Y:S02]  /*32c80*/  IABS R5, R8 ;  /* 0x0000000800057213 */ /* 0x000fe40000000000 */
[----:B------:R-:W0:Y:S08]  /*32c90*/  I2F.RP R6, R4 ;  /* 0x0000000400067306 */ /* 0x000e300000209400 */
[----:B------:R-:W3:Y:S08]  /*32ca0*/  I2F.RP R9, R5 ;  /* 0x0000000500097306 */ /* 0x000ef00000209400 */
[----:B0-----:R-:W0:Y:S08]  /*32cb0*/  MUFU.RCP R6, R6 ;  /* 0x0000000600067308 */ /* 0x001e300000001000 */
[----:B---3--:R-:W-:Y:S01]  /*32cc0*/  MUFU.RCP R9, R9 ;  /* 0x0000000900097308 */ /* 0x008fe20000001000 */
[----:B0-----:R-:W-:-:S07]  /*32cd0*/  VIADD R2, R6, 0xffffffe ;  /* 0x0ffffffe06027836 */ /* 0x001fce0000000000 */
[----:B--2---:R0:W2:Y:S02]  /*32ce0*/  F2I.FTZ.U32.TRUNC.NTZ R3, R2 ;  /* 0x0000000200037305 */ /* 0x0040a4000021f000 */
[----:B0-----:R-:W-:Y:S02]  /*32cf0*/  IMAD.MOV.U32 R2, RZ, RZ, RZ ;  /* 0x000000ffff027224 */ /* 0x001fe400078e00ff */
[----:B--2---:R-:W-:-:S04]  /*32d00*/  IMAD.MOV R7, RZ, RZ, -R3 ;  /* 0x000000ffff077224 */ /* 0x004fc800078e0a03 */
        /* <DEDUP_REMOVED lines=45> */
.L_x_3047:
[----:B--2---:R-:W0:Y:S02]  /*32fe0*/  LDC.64 R2, c[0x0][0xc90] ;  /* 0x00032400ff027b82 */ /* 0x004e240000000a00 */
[----:B0-----:R-:W-:-:S05]  /*32ff0*/  IMAD.WIDE R2, R27, 0x4, R2 ;  /* 0x000000041b027825 */ /* 0x001fca00078e0202 */
[----:B------:R0:W3:Y:S02]  /*33000*/  LDG.E R7, desc[UR60][R2.64] ;  /* 0x0000003c02077981 */ /* 0x0000e4000c1e1900 */
[----:B0-----:R-:W-:Y:S02]  /*33010*/  IMAD.MOV.U32 R2, RZ, RZ, RZ ;  /* 0x000000ffff027224 */ /* 0x001fe400078e00ff */
[----:B---3--:R-:W-:-:S05]  /*33020*/  IMAD R5, R25, R7, RZ ;  /* 0x0000000719057224 */ /* 0x008fca00078e02ff */
[----:B------:R-:W-:-:S04]  /*33030*/  IABS R6, R5 ;  /* 0x0000000500067213 */ /* 0x000fc80000000000 */
[----:B------:R-:W0:Y:S08]  /*33040*/  I2F.RP R8, R6 ;  /* 0x0000000600087306 */ /* 0x000e300000209400 */
[----:B0-----:R-:W0:Y:S02]  /*33050*/  MUFU.RCP R8, R8 ;  /* 0x0000000800087308 */ /* 0x001e240000001000 */
[----:B0-----:R-:W-:-:S06]  /*33060*/  VIADD R9, R8, 0xffffffe ;  /* 0x0ffffffe08097836 */ /* 0x001fcc0000000000 */
[----:B------:R-:W1:Y:S02]  /*33070*/  F2I.FTZ.U32.TRUNC.NTZ R3, R9 ;  /* 0x0000000900037305 */ /* 0x000e64000021f000 */
        /* <DEDUP_REMOVED lines=50> */
.L_x_3048:
[----:B------:R-:W-:-:S05]  /*333a0*/  LOP3.LUT R2, RZ, R2, RZ, 0x33, !PT ;  /* 0x00000002ff027212 */ /* 0x000fca00078e33ff */
[----:B------:R-:W-:Y:S01]  /*333b0*/  IMAD.IADD R25, R25, 0x1, R2 ;  /* 0x0000000119197824 */ /* 0x000fe200078e0202 */
[----:B------:R-:W-:Y:S06]  /*333c0*/  BRA `(.L_x_3049) ;  /* 0x00000000001c7947 */ /* 0x000fec0003800000 */
.L_x_3041:
[----:B------:R-:W-:Y:S01]  /*333d0*/  UMOV UR4, URZ ;  /* 0x0000003f00047c82 */ /* 0x000fe20008000000 */
[----:B------:R-:W-:Y:S01]  /*333e0*/  UMOV UR5, URZ ;  /* 0x0000003f00057c82 */ /* 0x000fe20008000000 */
[----:B------:R-:W-:Y:S01]  /*333f0*/  ULDC UR6, c[0x0][0xc3c] ;  /* 0x00030f0000067ab9 */ /* 0x000fe20000000800 */
[----:B------:R-:W-:Y:S02]  /*33400*/  IMAD.MOV.U32 R24, RZ, RZ, R0 ;  /* 0x000000ffff187224 */ /* 0x000fe400078e0000 */
[----:B------:R-:W-:Y:S02]  /*33410*/  IMAD.U32 R25, RZ, RZ, UR4 ;  /* 0x00000004ff197e24 */ /* 0x000fe4000f8e00ff */
[----:B------:R-:W-:Y:S02]  /*33420*/  IMAD.U32 R26, RZ, RZ, UR5 ;  /* 0x00000005ff1a7e24 */ /* 0x000fe4000f8e00ff */
[----:B------:R-:W-:-:S07]  /*33430*/  IMAD.U32 R27, RZ, RZ, UR6 ;  /* 0x00000006ff1b7e24 */ /* 0x000fce000f8e00ff */
.L_x_3049:
[----:B------:R-:W2:Y:S01]  /*33440*/  S2R R0, SR_TID.X ;  /* 0x0000000000007919 */ /* 0x000ea20000002100 */
[----:B------:R-:W-:Y:S05]  /*33450*/  WARPSYNC.ALL ;  /* 0x0000000000007948 */ /* 0x000fea0003800000 */
[----:B------:R-:W-:Y:S01]  /*33460*/  BAR.SYNC.DEFER_BLOCKING 0x4, 0x180 ;  /* 0x0106000000007b1d */ /* 0x000fe20000010000 */
[----:B--2---:R-:W-:-:S04]  /*33470*/  LOP3.LUT R0, R0, 0x1f, RZ, 0xc0, !PT ;  /* 0x0000001f00007812 */ /* 0x004fc800078ec0ff */
[----:B------:R-:W-:-:S13]  /*33480*/  ISETP.NE.AND P0, PT, R0, RZ, PT ;  /* 0x000000ff0000720c */ /* 0x000fda0003f05270 */
[----:B0-----:R-:W0:Y:S01]  /*33490*/  @!P0 S2R R3, SR_CgaCtaId ;  /* 0x0000000000038919 */ /* 0x001e220000008800 */
[----:B------:R-:W-:-:S04]  /*334a0*/  @!P0 MOV R0, 0x400 ;  /* 0x0000040000008802 */ /* 0x000fc80000000f00 */
[----:B0-----:R-:W-:-:S05]  /*334b0*/  @!P0 LEA R16, R3, R0, 0x18 ;  /* 0x0000000003108211 */ /* 0x001fca00078ec0ff */
[----:B------:R3:W-:Y:S01]  /*334c0*/  @!P0 STS.128 [R16+0x388d0], R24 ;  /* 0x0388d01810008388 */ /* 0x0007e20000000c00 */
[----:B------:R-:W-:Y:S06]  /*334d0*/  BAR.ARV 0x5, 0x180 ;  /* 0x0146000000007b1d */ /* 0x000fec0000002000 */
.L_x_3038:
[----:B------:R-:W-:Y:S02]  /*334e0*/  ULDC UR4, c[0x0][0xc3c] ;  /* 0x00030f0000047ab9 */ /* 0x000fe40000000800 */
[----:B--2---:R-:W-:-:S13]  /*334f0*/  ISETP.GE.AND P0, PT, R27, UR4, PT ;  /* 0x000000041b007c0c */ /* 0x004fda000bf06270 */
[----:B------:R-:W-:Y:S05]  /*33500*/  @!P0 BRA `(.L_x_3050) ;  /* 0xffffff9000c08947 */ /* 0x000fea000383ffff */
[----:B------:R-:W-:Y:S05]  /*33510*/  BSYNC B8 ;  /* 0x0000000000087941 */ /* 0x000fea0003800000 */
.L_x_2937:
        /* <DEDUP_REMOVED lines=12> */
.L_x_3260:
[----:B------:R-:W-:Y:S05]  /*335e0*/  BSYNC B0 ;  /* 0x0000000000007941 */ /* 0x000fea0003800000 */
.L_x_3051:
[----:B------:R-:W-:-:S03]  /*335f0*/  UMOV UR4, 0xffffffff ;  /* 0xffffffff00047882 */ /* 0x000fc60000000000 */
[----:B------:R-:W-:Y:S05]  /*33600*/  BRA.DIV UR4, `(.L_x_3053) ;  /* 0x0000005604f47947 */ /* 0x000fea000b800000 */
[----:B-1----:R-:W1:Y:S02]  /*33610*/  S2R R0, SR_TID.X ;  /* 0x0000000000007919 */ /* 0x002e640000002100 */
[----:B-1----:R-:W-:-:S04]  /*33620*/  SHF.R.U32.HI R0, RZ, 0x5, R0 ;  /* 0x00000005ff007819 */ /* 0x002fc80000011600 */
[----:B------:R-:W-:-:S05]  /*33630*/  LOP3.LUT R0, R0, 0x3, RZ, 0xc0, !PT ;  /* 0x0000000300007812 */ /* 0x000fca00078ec0ff */
[----:B------:R1:W2:Y:S02]  /*33640*/  SHFL.IDX PT, R14, R0, RZ, 0x1f ;  /* 0x00001fff000e7589 */ /* 0x0002a400000e0000 */
.L_x_3263:
[----:B--2---:R-:W-:-:S13]  /*33650*/  ISETP.NE.AND P0, PT, R14, RZ, PT ;  /* 0x000000ff0e00720c */ /* 0x004fda0003f05270 */
[----:B------:R-:W-:Y:S05]  /*33660*/  @P0 BRA `(.L_x_2649) ;  /* 0x0000000000900947 */ /* 0x000fea0003800000 */
[----:B------:R-:W-:-:S03]  /*33670*/  UMOV UR4, 0xffffffff ;  /* 0xffffffff00047882 */ /* 0x000fc60000000000 */
[----:B------:R-:W-:Y:S05]  /*33680*/  BRA.DIV UR4, `(.L_x_3054) ;  /* 0x0000005a04087947 */ /* 0x000fea000b800000 */
[----:B------:R-:W-:-:S13]  /*33690*/  ELECT P6, URZ, PT ;  /* 0x00000000003f782f */ /* 0x000fda00038c0000 */
.L_x_3266:
        /* <DEDUP_REMOVED lines=8> */
.L_x_3055:
[----:B------:R-:W-:Y:S01]  /*33720*/  IMAD R3, R23, 0x8, R5 ;  /* 0x0000000817037824 */ /* 0x000fe200078e0205 */
[----:B------:R-:W-:Y:S01]  /*33730*/  SHF.L.U32 R2, R29, 0x1f, RZ ;  /* 0x0000001f1d027819 */ /* 0x000fe200000006ff */
[----:B------:R-:W-:-:S03]  /*33740*/  VIADD R23, R23, 0x1 ;  /* 0x0000000117177836 */ /* 0x000fc60000000000 */
[----:B------:R-:W1:Y:S02]  /*33750*/  SYNCS.PHASECHK.TRANS64.TRYWAIT P1, [R3+URZ+0x38840], R2 ;  /* 0x03884002030075a7 */ /* 0x000e64000802017f */
[----:B------:R-:W-:-:S04]  /*33760*/  ISETP.NE.AND P2, PT, R23, 0x2, PT ;  /* 0x000000021700780c */ /* 0x000fc80003f45270 */
[----:B------:R-:W-:Y:S01]  /*33770*/  SEL R0, RZ, 0x1, P2 ;  /* 0x00000001ff007807 */ /* 0x000fe20001000000 */
[----:B-1----:R-:W-:Y:S08]  /*33780*/  @!P1 BRA `(.L_x_3056) ;  /* 0x0000005400e89947 */ /* 0x002ff00003800000 */
.L_x_3267:
[----:B------:R-:W-:Y:S02]  /*33790*/  SEL R23, R23, RZ, P2 ;  /* 0x000000ff17177207 */ /* 0x000fe40001000000 */
[----:B------:R-:W-:Y:S01]  /*337a0*/  LOP3.LUT R0, R29, R0, RZ, 0x3c, !PT ;  /* 0x000000001d007212 */ /* 0x000fe200078e3cff */
[----:B------:R-:W-:Y:S06]  /*337b0*/  @!P0 BRA `(.L_x_3057) ;  /* 0x0000000000048947 */ /* 0x000fec0003800000 */
[----:B------:R-:W-:Y:S01]  /*337c0*/  BPT.TRAP 0x1 ;  /* 0x000000040000795c */ /* 0x000fe20000300000 */
.L_x_3057:
[----:B------:R-:W-:Y:S01]  /*337d0*/  IMAD R23, R23, 0x8, R5 ;  /* 0x0000000817177824 */ /* 0x000fe200078e0205 */
[----:B------:R-:W-:-:S04]  /*337e0*/  SHF.L.U32 R0, R0, 0x1f, RZ ;  /* 0x0000001f00007819 */ /* 0x000fc800000006ff */
[----:B------:R-:W2:Y:S02]  /*337f0*/  SYNCS.PHASECHK.TRANS64.TRYWAIT P1, [R23+URZ+0x38840], R0 ;  /* 0x03884000170075a7 */ /* 0x000ea4000802017f */
[----:B--2---:R-:W-:Y:S05]  /*33800*/  @!P1 BRA `(.L_x_3058) ;  /* 0x0000005400dc9947 */ /* 0x004fea0003800000 */
.L_x_3268:
[----:B------:R-:W-:Y:S05]  /*33810*/  @!P0 BRA `(.L_x_3059) ;  /* 0x0000000000048947 */ /* 0x000fea0003800000 */
[----:B------:R-:W-:Y:S01]  /*33820*/  BPT.TRAP 0x1 ;  /* 0x000000040000795c */ /* 0x000fe20000300000 */
.L_x_3059:
[----:B------:R-:W4:Y:S02]  /*33830*/  SYNCS.PHASECHK.TRANS64.TRYWAIT P1, [R3+URZ+0x38860], R2 ;  /* 0x03886002030075a7 */ /* 0x000f24000802017f */
[----:B----4-:R-:W-:Y:S05]  /*33840*/  @!P1 BRA `(.L_x_3060) ;  /* 0x0000005400e09947 */ /* 0x010fea0003800000 */
.L_x_3269:
[----:B------:R-:W-:Y:S05]  /*33850*/  @!P0 BRA `(.L_x_3061) ;  /* 0x0000000000048947 */ /* 0x000fea0003800000 */
[----:B------:R-:W-:Y:S01]  /*33860*/  BPT.TRAP 0x1 ;  /* 0x000000040000795c */ /* 0x000fe20000300000 */
.L_x_3061:
[----:B------:R0:W0:Y:S02]  /*33870*/  SYNCS.PHASECHK.TRANS64.TRYWAIT P0, [R23+URZ+0x38860], R0 ;  /* 0x03886000170075a7 */ /* 0x000024000800017f */
[----:B0-----:R-:W-:Y:S05]  /*33880*/  @!P0 NANOSLEEP.SYNCS 0x989680 ;  /* 0x009896800000895d */ /* 0x001fea0003900000 */
[----:B------:R-:W0:Y:S02]  /*33890*/  @!P0 SYNCS.PHASECHK.TRANS64 P0, [R23+URZ+0x38860], R0 ;  /* 0x03886000170085a7 */ /* 0x000e24000800007f */
[----:B0-----:R-:W-:Y:S05]  /*338a0*/  @!P0 BRA `(.L_x_3061) ;  /* 0xfffffffc00f08947 */ /* 0x001fea000383ffff */
.L_x_2649:
[----:B------:R-:W-:Y:S05]  /*338b0*/  BSYNC B9 ;  /* 0x0000000000097941 */ /* 0x000fea0003800000 */
.L_x_2646:
[----:B------:R-:W-:Y:S05]  /*338c0*/  EXIT ;  /* 0x000000000000794d */ /* 0x000fea0003800000 */
.L_x_2671:
[----:B0-----:R0:W1:Y:S02]  /*338d0*/  SYNCS.PHASECHK.TRANS64.TRYWAIT P6, [R88+URZ+0x38890], R89 ;  /* 0x03889059580075a7 */ /* 0x00106400080c017f */
[----:B-1----:R-:W-:Y:S05]  /*338e0*/  @!P6 NANOSLEEP.SYNCS 0x989680 ;  /* 0x009896800000e95d */ /* 0x002fea0003900000 */
[----:B------:R-:W1:Y:S02]  /*338f0*/  @!P6 SYNCS.PHASECHK.TRANS64 P6, [R88+URZ+0x38890], R89 ;  /* 0x038890595800e5a7 */ /* 0x000e6400080c007f */
[----:B-1----:R-:W-:Y:S05]  /*33900*/  @!P6 BRA `(.L_x_2671) ;  /* 0xfffffffc00f0e947 */ /* 0x002fea000383ffff */
[----:B------:R-:W-:Y:S05]  /*33910*/  BRA `(.L_x_3062) ;  /* 0xfffffd0800747947 */ /* 0x000fea000383ffff */
.L_x_2672:
        /* <DEDUP_REMOVED lines=8> */
.L_x_3064:
[----:B------:R-:W-:Y:S05]  /*339a0*/  BSYNC B1 ;  /* 0x0000000000017941 */ /* 0x000fea0003800000 */
.L_x_3063:
        /* <DEDUP_REMOVED lines=8> */
.L_x_3065:
[----:B------:R-:W-:Y:S01]  /*33a30*/  IMAD.MOV.U32 R11, RZ, RZ, R14 ;  /* 0x000000ffff0b7224 */ /* 0x000fe200078e000e */
[----:B------:R-:W-:Y:S06]  /*33a40*/  BRA `(.L_x_3066) ;  /* 0xfffffd08003c7947 */ /* 0x000fec000383ffff */
.L_x_2689:
        /* <DEDUP_REMOVED lines=8> */
.L_x_3068:
[----:B------:R-:W-:Y:S05]  /*33ad0*/  BSYNC B1 ;  /* 0x0000000000017941 */ /* 0x000fea0003800000 */
.L_x_3067:
        /* <DEDUP_REMOVED lines=8> */
.L_x_3069:
[----:B------:R-:W-:Y:S01]  /*33b60*/  IMAD.MOV.U32 R11, RZ, RZ, R14 ;  /* 0x000000ffff0b7224 */ /* 0x000fe200078e000e */
[----:B------:R-:W-:Y:S06]  /*33b70*/  BRA `(.L_x_3070) ;  /* 0xfffffd1400a87947 */ /* 0x000fec000383ffff */
.L_x_2706:
        /* <DEDUP_REMOVED lines=8> */
.L_x_3072:
[----:B------:R-:W-:Y:S05]  /*33c00*/  BSYNC B1 ;  /* 0x0000000000017941 */ /* 0x000fea0003800000 */
.L_x_3071:
        /* <DEDUP_REMOVED lines=8> */
.L_x_3073:
[----:B------:R-:W-:Y:S01]  /*33c90*/  IMAD.MOV.U32 R119, RZ, RZ, R14 ;  /* 0x000000ffff777224 */ /* 0x000fe200078e000e */
[----:B------:R-:W-:Y:S06]  /*33ca0*/  BRA `(.L_x_3074) ;  /* 0xfffffd2400207947 */ /* 0x000fec000383ffff */
.L_x_2730:
[----:B0-----:R0:W1:Y:S02]  /*33cb0*/  SYNCS.PHASECHK.TRANS64.TRYWAIT P6, [R88+URZ+0x38890], R89 ;  /* 0x03889059580075a7 */ /* 0x00106400080c017f */
[----:B-1----:R-:W-:Y:S05]  /*33cc0*/  @!P6 NANOSLEEP.SYNCS 0x989680 ;  /* 0x009896800000e95d */ /* 0x002fea0003900000 */
[----:B------:R-:W1:Y:S02]  /*33cd0*/  @!P6 SYNCS.PHASECHK.TRANS64 P6, [R88+URZ+0x38890], R89 ;  /* 0x038890595800e5a7 */ /* 0x000e6400080c007f */
[----:B-1----:R-:W-:Y:S05]  /*33ce0*/  @!P6 BRA `(.L_x_2730) ;  /* 0xfffffffc00f0e947 */ /* 0x002fea000383ffff */
[----:B------:R-:W-:Y:S05]  /*33cf0*/  BRA `(.L_x_3075) ;  /* 0xfffffd3c00bc7947 */ /* 0x000fea000383ffff */
.L_x_2731:
        /* <DEDUP_REMOVED lines=8> */
.L_x_3077:
[----:B------:R-:W-:Y:S05]  /*33d80*/  BSYNC B1 ;  /* 0x0000000000017941 */ /* 0x000fea0003800000 */
.L_x_3076:
        /* <DEDUP_REMOVED lines=8> */
.L_x_3078:
[----:B------:R-:W-:Y:S01]  /*33e10*/  IMAD.MOV.U32 R11, RZ, RZ, R14 ;  /* 0x000000ffff0b7224 */ /* 0x000fe200078e000e */
[----:B------:R-:W-:Y:S06]  /*33e20*/  BRA `(.L_x_3079) ;  /* 0xfffffd3c008c7947 */ /* 0x000fec000383ffff */
.L_x_2740:
        /* <DEDUP_REMOVED lines=8> */
.L_x_3081:
[----:B------:R-:W-:Y:S05]  /*33eb0*/  BSYNC B1 ;  /* 0x0000000000017941 */ /* 0x000fea0003800000 */
.L_x_3080:
        /* <DEDUP_REMOVED lines=8> */
.L_x_3082:
[----:B------:R-:W-:Y:S01]  /*33f40*/  IMAD.MOV.U32 R11, RZ, RZ, R14 ;  /* 0x000000ffff0b7224 */ /* 0x000fe200078e000e */
[----:B------:R-:W-:Y:S06]  /*33f50*/  BRA `(.L_x_3083) ;  /* 0xfffffd4c00747947 */ /* 0x000fec000383ffff */
.L_x_2749:
        /* <DEDUP_REMOVED lines=8> */
.L_x_3085:
[----:B------:R-:W-:Y:S05]  /*33fe0*/  BSYNC B1 ;  /* 0x0000000000017941 */ /* 0x000fea0003800000 */
.L_x_3084:
        /* <DEDUP_REMOVED lines=8> */
.L_x_3086:
[----:B------:R-:W-:Y:S01]  /*34070*/  IMAD.MOV.U32 R119, RZ, RZ, R14 ;  /* 0x000000ffff777224 */ /* 0x000fe200078e000e */
[----:B------:R-:W-:Y:S06]  /*34080*/  BRA `(.L_x_3087) ;  /* 0xfffffd5c00607947 */ /* 0x000fec000383ffff */
.L_x_2758:
[----:B0-----:R0:W1:Y:S02]  /*34090*/  SYNCS.PHASECHK.TRANS64.TRYWAIT P3, [R88+URZ+0x38890], R89 ;  /* 0x03889059580075a7 */ /* 0x001064000806017f */
[----:B-1----:R-:W-:Y:S05]  /*340a0*/  @!P3 NANOSLEEP.SYNCS 0x989680 ;  /* 0x009896800000b95d */ /* 0x002fea0003900000 */
[----:B------:R-:W1:Y:S02]  /*340b0*/  @!P3 SYNCS.PHASECHK.TRANS64 P3, [R88+URZ+0x38890], R89 ;  /* 0x038890595800b5a7 */ /* 0x000e64000806007f */
[----:B-1----:R-:W-:Y:S05]  /*340c0*/  @!P3 BRA `(.L_x_2758) ;  /* 0xfffffffc00f0b947 */ /* 0x002fea000383ffff */
[----:B------:R-:W-:Y:S05]  /*340d0*/  BRA `(.L_x_3088) ;  /* 0xfffffd6c00b47947 */ /* 0x000fea000383ffff */
.L_x_2759:
        /* <DEDUP_REMOVED lines=8> */
.L_x_3090:
[----:B------:R-:W-:Y:S05]  /*34160*/  BSYNC B1 ;  /* 0x0000000000017941 */ /* 0x000fea0003800000 */
.L_x_3089:
        /* <DEDUP_REMOVED lines=8> */
.L_x_3091:
[----:B------:R-:W-:Y:S01]  /*341f0*/  IMAD.MOV.U32 R11, RZ, RZ, R14 ;  /* 0x000000ffff0b7224 */ /* 0x000fe200078e000e */
[----:B------:R-:W-:Y:S06]  /*34200*/  BRA `(.L_x_3092) ;  /* 0xfffffd6c00d07947 */ /* 0x000fec000383ffff */
.L_x_2762:
[----:B------:R-:W-:Y:S01]  /*34210*/  BSSY B1, `(.L_x_3093) ;  /* 0x0000008000017945 */ /* 0x000fe20003800000 */
[----:B----4-:R-:W-:Y:S02]  /*34220*/  IMAD.MOV.U32 R13, RZ, RZ, R35 ;  /* 0x000000ffff0d7224 */ /* 0x010fe400078e0023 */
[----:B------:R-:W-:Y:S02]  /*34230*/  IMAD.MOV.U32 R12, RZ, RZ, 0x1 ;  /* 0x00000001ff0c7424 */ /* 0x000fe400078e00ff */
[----:B---3--:R-:W-:Y:S02]  /*34240*/  IMAD.MOV.U32 R11, RZ, RZ, 0x181f ;  /* 0x0000181fff0b7424 */ /* 0x008fe400078e00ff */
[----:B------:R-:W-:-:S07]  /*34250*/  IMAD.MOV.U32 R15, RZ, RZ, -0x1 ;  /* 0xffffffffff0f7424 */ /* 0x000fce00078e00ff */
[----:B012---:R-:W-:Y:S05]  /*34260*/  WARPSYNC.COLLECTIVE R15, `(.L_x_3094) ;  /* 0x000000000f087348 */ /* 0x007fea0003c00000 */
[----:B------:R3:W4:Y:S02]  /*34270*/  SHFL.IDX P6, R14, R13, R12, R11 ;  /* 0x0000000c0d0e7389 */ /* 0x00072400000c000b */
[----:B01234-:R-:W-:Y:S01]  /*34280*/  ENDCOLLECTIVE ;  /* 0x000000000000791b */ /* 0x01ffe20003800000 */
.L_x_3094:
[----:B------:R-:W-:Y:S05]  /*34290*/  BSYNC B1 ;  /* 0x0000000000017941 */ /* 0x000fea0003800000 */
.L_x_3093:
        /* <DEDUP_REMOVED lines=8> */
.L_x_3095:
[----:B------:R-:W-:Y:S01]  /*34320*/  IMAD.MOV.U32 R11, RZ, RZ, R14 ;  /* 0x000000ffff0b7224 */ /* 0x000fe200078e000e */
[----:B------:R-:W-:Y:S06]  /*34330*/  BRA `(.L_x_3096) ;  /* 0xfffffd6c00f47947 */ /* 0x000fec000383ffff */
.L_x_2765:
        /* <DEDUP_REMOVED lines=8> */
.L_x_3098:
[----:B------:R-:W-:Y:S05]  /*343c0*/  BSYNC B1 ;  /* 0x0000000000017941 */ /* 0x000fea0003800000 */
.L_x_3097:
        /* <DEDUP_REMOVED lines=8> */
.L_x_3099:
[----:B------:R-:W-:Y:S01]  /*34450*/  IMAD.MOV.U32 R34, RZ, RZ, R14 ;  /* 0x000000ffff227224 */ /* 0x000fe200078e000e */
[----:B------:R-:W-:Y:S06]  /*34460*/  BRA `(.L_x_3100) ;  /* 0xfffffd70001c7947 */ /* 0x000fec000383ffff */
.L_x_2769:
[----:B------:R0:W0:Y:S02]  /*34470*/  SYNCS.PHASECHK.TRANS64.TRYWAIT P0, [R88+URZ+0x388b0], R89 ;  /* 0x0388b059580075a7 */ /* 0x000024000800017f */
[----:B0-----:R-:W-:Y:S05]  /*34480*/  @!P0 NANOSLEEP.SYNCS 0x989680 ;  /* 0x009896800000895d */ /* 0x001fea0003900000 */
[----:B------:R-:W0:Y:S02]  /*34490*/  @!P0 SYNCS.PHASECHK.TRANS64 P0, [R88+URZ+0x388b0], R89 ;  /* 0x0388b059580085a7 */ /* 0x000e24000800007f */
[----:B0-----:R-:W-:Y:S05]  /*344a0*/  @!P0 BRA `(.L_x_2769) ;  /* 0xfffffffc00f08947 */ /* 0x001fea000383ffff */
[----:B------:R-:W-:Y:S05]  /*344b0*/  BRA `(.L_x_3101) ;  /* 0xfffffd7000bc7947 */ /* 0x000fea000383ffff */
.L_x_2791:
        /* <DEDUP_REMOVED lines=8> */
.L_x_3103:
[----:B------:R-:W-:Y:S05]  /*34540*/  BSYNC B1 ;  /* 0x0000000000017941 */ /* 0x000fea0003800000 */
.L_x_3102:
        /* <DEDUP_REMOVED lines=8> */
.L_x_3104:
[----:B------:R-:W-:Y:S02]  /*345d0*/  IMAD.MOV.U32 R13, RZ, RZ, R31 ;  /* 0x000000ffff0d7224 */ /* 0x000fe400078e001f */
[----:B------:R-:W-:-:S07]  /*345e0*/  IMAD.MOV.U32 R6, RZ, RZ, R14 ;  /* 0x000000ffff067224 */ /* 0x000fce00078e000e */
[----:B------:R-:W-:Y:S05]  /*345f0*/  WARPSYNC.COLLECTIVE R15, `(.L_x_3105) ;  /* 0x000000000f087348 */ /* 0x000fea0003c00000 */
[----:B------:R0:W1:Y:S02]  /*34600*/  SHFL.IDX P6, R14, R13, R12, R11 ;  /* 0x0000000c0d0e7389 */ /* 0x00006400000c000b */
[----:B01----:R-:W-:Y:S01]  /*34610*/  ENDCOLLECTIVE ;  /* 0x000000000000791b */ /* 0x003fe20003800000 */
.L_x_3105:
[----:B------:R-:W-:Y:S02]  /*34620*/  IMAD.MOV.U32 R13, RZ, RZ, R30 ;  /* 0x000000ffff0d7224 */ /* 0x000fe400078e001e */
[----:B------:R-:W-:-:S07]  /*34630*/  IMAD.MOV.U32 R9, RZ, RZ, R14 ;  /* 0x000000ffff097224 */ /* 0x000fce00078e000e */
[----:B------:R-:W-:Y:S05]  /*34640*/  WARPSYNC.COLLECTIVE R15, `(.L_x_3106) ;  /* 0x000000000f087348 */ /* 0x000fea0003c00000 */
[----:B------:R0:W1:Y:S02]  /*34650*/  SHFL.IDX P6, R14, R13, R12, R11 ;  /* 0x0000000c0d0e7389 */ /* 0x00006400000c000b */
[----:B01----:R-:W-:Y:S01]  /*34660*/  ENDCOLLECTIVE ;  /* 0x000000000000791b */ /* 0x003fe20003800000 */
.L_x_3106:
[----:B------:R-:W-:Y:S01]  /*34670*/  IMAD.MOV.U32 R8, RZ, RZ, R14 ;  /* 0x000000ffff087224 */ /* 0x000fe200078e000e */
[----:B------:R-:W-:Y:S06]  /*34680*/  BRA `(.L_x_3107) ;  /* 0xfffffd88000c7947 */ /* 0x000fec000383ffff */
.L_x_2794:
[----:B------:R-:W-:Y:S01]  /*34690*/  BSSY B1, `(.L_x_3108) ;  /* 0x0000008000017945 */ /* 0x000fe20003800000 */
[----:B------:R-:W-:Y:S02]  /*346a0*/  IMAD.MOV.U32 R13, RZ, RZ, R33 ;  /* 0x000000ffff0d7224 */ /* 0x000fe400078e0021 */
[----:B------:R-:W-:Y:S02]  /*346b0*/  IMAD.MOV.U32 R12, RZ, RZ, 0x1 ;  /* 0x00000001ff0c7424 */ /* 0x000fe400078e00ff */
[----:B------:R-:W-:Y:S02]  /*346c0*/  IMAD.MOV.U32 R11, RZ, RZ, 0x181f ;  /* 0x0000181fff0b7424 */ /* 0x000fe400078e00ff */
[----:B------:R-:W-:-:S07]  /*346d0*/  IMAD.MOV.U32 R15, RZ, RZ, -0x1 ;  /* 0xffffffffff0f7424 */ /* 0x000fce00078e00ff */
[----:B0--34-:R-:W-:Y:S05]  /*346e0*/  WARPSYNC.COLLECTIVE R15, `(.L_x_3109) ;  /* 0x000000000f087348 */ /* 0x019fea0003c00000 */
[----:B------:R1:W2:Y:S02]  /*346f0*/  SHFL.IDX P6, R14, R13, R12, R11 ;  /* 0x0000000c0d0e7389 */ /* 0x0002a400000c000b */
[----:B01234-:R-:W-:Y:S01]  /*34700*/  ENDCOLLECTIVE ;  /* 0x000000000000791b */ /* 0x01ffe20003800000 */
.L_x_3109:
[----:B------:R-:W-:Y:S05]  /*34710*/  BSYNC B1 ;  /* 0x0000000000017941 */ /* 0x000fea0003800000 */
.L_x_3108:
        /* <DEDUP_REMOVED lines=8> */
.L_x_3110:
[----:B------:R-:W-:Y:S02]  /*347a0*/  IMAD.MOV.U32 R13, RZ, RZ, R31 ;  /* 0x000000ffff0d7224 */ /* 0x000fe400078e001f */
[----:B------:R-:W-:-:S07]  /*347b0*/  IMAD.MOV.U32 R6, RZ, RZ, R14 ;  /* 0x000000ffff067224 */ /* 0x000fce00078e000e */
[----:B------:R-:W-:Y:S05]  /*347c0*/  WARPSYNC.COLLECTIVE R15, `(.L_x_3111) ;  /* 0x000000000f087348 */ /* 0x000fea0003c00000 */
[----:B------:R0:W1:Y:S02]  /*347d0*/  SHFL.IDX P6, R14, R13, R12, R11 ;  /* 0x0000000c0d0e7389 */ /* 0x00006400000c000b */
[----:B01----:R-:W-:Y:S01]  /*347e0*/  ENDCOLLECTIVE ;  /* 0x000000000000791b */ /* 0x003fe20003800000 */
.L_x_3111:
[----:B------:R-:W-:Y:S02]  /*347f0*/  IMAD.MOV.U32 R13, RZ, RZ, R30 ;  /* 0x000000ffff0d7224 */ /* 0x000fe400078e001e */
[----:B------:R-:W-:-:S07]  /*34800*/  IMAD.MOV.U32 R9, RZ, RZ, R14 ;  /* 0x000000ffff097224 */ /* 0x000fce00078e000e */
[----:B------:R-:W-:Y:S05]  /*34810*/  WARPSYNC.COLLECTIVE R15, `(.L_x_3112) ;  /* 0x000000000f087348 */ /* 0x000fea0003c00000 */
[----:B------:R0:W1:Y:S02]  /*34820*/  SHFL.IDX P6, R14, R13, R12, R11 ;  /* 0x0000000c0d0e7389 */ /* 0x00006400000c000b */
[----:B01----:R-:W-:Y:S01]  /*34830*/  ENDCOLLECTIVE ;  /* 0x000000000000791b */ /* 0x003fe20003800000 */
.L_x_3112:
[----:B------:R-:W-:Y:S01]  /*34840*/  IMAD.MOV.U32 R8, RZ, RZ, R14 ;  /* 0x000000ffff087224 */ /* 0x000fe200078e000e */
[----:B------:R-:W-:Y:S06]  /*34850*/  BRA `(.L_x_3113) ;  /* 0xfffffd8c00247947 */ /* 0x000fec000383ffff */
.L_x_2797:
        /* <DEDUP_REMOVED lines=8> */
.L_x_3115:
[----:B------:R-:W-:Y:S05]  /*348e0*/  BSYNC B1 ;  /* 0x0000000000017941 */ /* 0x000fea0003800000 */
.L_x_3114:
        /* <DEDUP_REMOVED lines=8> */
.L_x_3116:
[----:B------:R-:W-:Y:S02]  /*34970*/  IMAD.MOV.U32 R13, RZ, RZ, R31 ;  /* 0x000000ffff0d7224 */ /* 0x000fe400078e001f */
[----:B------:R-:W-:-:S07]  /*34980*/  IMAD.MOV.U32 R6, RZ, RZ, R14 ;  /* 0x000000ffff067224 */ /* 0x000fce00078e000e */
[----:B------:R-:W-:Y:S05]  /*34990*/  WARPSYNC.COLLECTIVE R15, `(.L_x_3117) ;  /* 0x000000000f087348 */ /* 0x000fea0003c00000 */
[----:B------:R0:W1:Y:S02]  /*349a0*/  SHFL.IDX P6, R14, R13, R12, R11 ;  /* 0x0000000c0d0e7389 */ /* 0x00006400000c000b */
[----:B01----:R-:W-:Y:S01]  /*349b0*/  ENDCOLLECTIVE ;  /* 0x000000000000791b */ /* 0x003fe20003800000 */
.L_x_3117:
[----:B------:R-:W-:Y:S02]  /*349c0*/  IMAD.MOV.U32 R13, RZ, RZ, R30 ;  /* 0x000000ffff0d7224 */ /* 0x000fe400078e001e */
[----:B------:R-:W-:-:S07]  /*349d0*/  IMAD.MOV.U32 R9, RZ, RZ, R14 ;  /* 0x000000ffff097224 */ /* 0x000fce00078e000e */
[----:B------:R-:W-:Y:S05]  /*349e0*/  WARPSYNC.COLLECTIVE R15, `(.L_x_3118) ;  /* 0x000000000f087348 */ /* 0x000fea0003c00000 */
[----:B------:R0:W1:Y:S02]  /*349f0*/  SHFL.IDX P6, R14, R13, R12, R11 ;  /* 0x0000000c0d0e7389 */ /* 0x00006400000c000b */
[----:B01----:R-:W-:Y:S01]  /*34a00*/  ENDCOLLECTIVE ;  /* 0x000000000000791b */ /* 0x003fe20003800000 */
.L_x_3118:
[----:B------:R-:W-:Y:S01]  /*34a10*/  IMAD.MOV.U32 R8, RZ, RZ, R14 ;  /* 0x000000ffff087224 */ /* 0x000fe200078e000e */
[----:B------:R-:W-:Y:S06]  /*34a20*/  BRA `(.L_x_3119) ;  /* 0xfffffd9000187947 */ /* 0x000fec000383ffff */
.L_x_2800:
        /* <DEDUP_REMOVED lines=8> */
.L_x_3121:
[----:B------:R-:W-:Y:S05]  /*34ab0*/  BSYNC B1 ;  /* 0x0000000000017941 */ /* 0x000fea0003800000 */
.L_x_3120:
        /* <DEDUP_REMOVED lines=8> */
.L_x_3122:
[----:B------:R-:W-:Y:S02]  /*34b40*/  IMAD.MOV.U32 R13, RZ, RZ, R31 ;  /* 0x000000ffff0d7224 */ /* 0x000fe400078e001f */
[----:B------:R-:W-:-:S07]  /*34b50*/  IMAD.MOV.U32 R80, RZ, RZ, R14 ;  /* 0x000000ffff507224 */ /* 0x000fce00078e000e */
[----:B------:R-:W-:Y:S05]  /*34b60*/  WARPSYNC.COLLECTIVE R15, `(.L_x_3123) ;  /* 0x000000000f087348 */ /* 0x000fea0003c00000 */
[----:B------:R0:W1:Y:S02]  /*34b70*/  SHFL.IDX P6, R14, R13, R12, R11 ;  /* 0x0000000c0d0e7389 */ /* 0x00006400000c000b */
[----:B01----:R-:W-:Y:S01]  /*34b80*/  ENDCOLLECTIVE ;  /* 0x000000000000791b */ /* 0x003fe20003800000 */
.L_x_3123:
[----:B------:R-:W-:Y:S02]  /*34b90*/  IMAD.MOV.U32 R13, RZ, RZ, R30 ;  /* 0x000000ffff0d7224 */ /* 0x000fe400078e001e */
[----:B------:R-:W-:-:S07]  /*34ba0*/  IMAD.MOV.U32 R79, RZ, RZ, R14 ;  /* 0x000000ffff4f7224 */ /* 0x000fce00078e000e */
[----:B------:R-:W-:Y:S05]  /*34bb0*/  WARPSYNC.COLLECTIVE R15, `(.L_x_3124) ;  /* 0x000000000f087348 */ /* 0x000fea0003c00000 */
[----:B------:R0:W1:Y:S02]  /*34bc0*/  SHFL.IDX P6, R14, R13, R12, R11 ;  /* 0x0000000c0d0e7389 */ /* 0x00006400000c000b */
[----:B01----:R-:W-:Y:S01]  /*34bd0*/  ENDCOLLECTIVE ;  /* 0x000000000000791b */ /* 0x003fe20003800000 */
.L_x_3124:
[----:B------:R-:W-:Y:S01]  /*34be0*/  IMAD.MOV.U32 R12, RZ, RZ, R14 ;  /* 0x000000ffff0c7224 */ /* 0x000fe200078e000e */
[----:B------:R-:W-:Y:S06]  /*34bf0*/  BRA `(.L_x_3125) ;  /* 0xfffffd9400147947 */ /* 0x000fec000383ffff */
.L_x_2804:
[----:B0-----:R0:W1:Y:S02]  /*34c00*/  SYNCS.PHASECHK.TRANS64.TRYWAIT P0, [R23+URZ+0x38800], R0 ;  /* 0x03880000170075a7 */ /* 0x001064000800017f */
[----:B-1----:R-:W-:Y:S05]  /*34c10*/  @!P0 NANOSLEEP.SYNCS 0x989680 ;  /* 0x009896800000895d */ /* 0x002fea0003900000 */
[----:B------:R-:W1:Y:S02]  /*34c20*/  @!P0 SYNCS.PHASECHK.TRANS64 P0, [R23+URZ+0x38800], R0 ;  /* 0x03880000170085a7 */ /* 0x000e64000800007f */
[----:B-1----:R-:W-:Y:S05]  /*34c30*/  @!P0 BRA `(.L_x_2804) ;  /* 0xfffffffc00f08947 */ /* 0x002fea000383ffff */
[----:B------:R-:W-:Y:S05]  /*34c40*/  BRA `(.L_x_3126) ;  /* 0xfffffd9800107947 */ /* 0x000fea000383ffff */
.L_x_2836:
        /* <DEDUP_REMOVED lines=8> */
.L_x_3128:
[----:B------:R-:W-:Y:S05]  /*34cd0*/  BSYNC B1 ;  /* 0x0000000000017941 */ /* 0x000fea0003800000 */
.L_x_3127:
        /* <DEDUP_REMOVED lines=8> */
.L_x_3129:
[----:B------:R-:W-:Y:S02]  /*34d60*/  IMAD.MOV.U32 R13, RZ, RZ, R20 ;  /* 0x000000ffff0d7224 */ /* 0x000fe400078e0014 */
[----:B------:R-:W-:-:S07]  /*34d70*/  IMAD.MOV.U32 R6, RZ, RZ, R14 ;  /* 0x000000ffff067224 */ /* 0x000fce00078e000e */
[----:B------:R-:W-:Y:S05]  /*34d80*/  WARPSYNC.COLLECTIVE R15, `(.L_x_3130) ;  /* 0x000000000f087348 */ /* 0x000fea0003c00000 */
[----:B------:R0:W1:Y:S02]  /*34d90*/  SHFL.IDX P6, R14, R13, R12, R11 ;  /* 0x0000000c0d0e7389 */ /* 0x00006400000c000b */
[----:B01----:R-:W-:Y:S01]  /*34da0*/  ENDCOLLECTIVE ;  /* 0x000000000000791b */ /* 0x003fe20003800000 */
.L_x_3130:
[----:B------:R-:W-:Y:S02]  /*34db0*/  IMAD.MOV.U32 R13, RZ, RZ, R21 ;  /* 0x000000ffff0d7224 */ /* 0x000fe400078e0015 */
[----:B------:R-:W-:-:S07]  /*34dc0*/  IMAD.MOV.U32 R9, RZ, RZ, R14 ;  /* 0x000000ffff097224 */ /* 0x000fce00078e000e */
[----:B------:R-:W-:Y:S05]  /*34dd0*/  WARPSYNC.COLLECTIVE R15, `(.L_x_3131) ;  /* 0x000000000f087348 */ /* 0x000fea0003c00000 */
[----:B------:R0:W1:Y:S02]  /*34de0*/  SHFL.IDX P6, R14, R13, R12, R11 ;  /* 0x0000000c0d0e7389 */ /* 0x00006400000c000b */
[----:B01----:R-:W-:Y:S01]  /*34df0*/  ENDCOLLECTIVE ;  /* 0x000000000000791b */ /* 0x003fe20003800000 */
.L_x_3131:
[----:B------:R-:W-:Y:S05]  /*34e00*/  BRA `(.L_x_3132) ;  /* 0xfffffdcc00587947 */ /* 0x000fea000383ffff */
.L_x_2839:
        /* <DEDUP_REMOVED lines=8> */
.L_x_3134:
[----:B------:R-:W-:Y:S05]  /*34e90*/  BSYNC B1 ;  /* 0x0000000000017941 */ /* 0x000fea0003800000 */
.L_x_3133:
        /* <DEDUP_REMOVED lines=8> */
.L_x_3135:
[----:B------:R-:W-:Y:S02]  /*34f20*/  IMAD.MOV.U32 R13, RZ, RZ, R20 ;  /* 0x000000ffff0d7224 */ /* 0x000fe400078e0014 */
[----:B------:R-:W-:-:S07]  /*34f30*/  IMAD.MOV.U32 R6, RZ, RZ, R14 ;  /* 0x000000ffff067224 */ /* 0x000fce00078e000e */
[----:B------:R-:W-:Y:S05]  /*34f40*/  WARPSYNC.COLLECTIVE R15, `(.L_x_3136) ;  /* 0x000000000f087348 */ /* 0x000fea0003c00000 */
[----:B------:R0:W1:Y:S02]  /*34f50*/  SHFL.IDX P6, R14, R13, R12, R11 ;  /* 0x0000000c0d0e7389 */ /* 0x00006400000c000b */
[----:B01----:R-:W-:Y:S01]  /*34f60*/  ENDCOLLECTIVE ;  /* 0x000000000000791b */ /* 0x003fe20003800000 */
.L_x_3136:
[----:B------:R-:W-:Y:S02]  /*34f70*/  IMAD.MOV.U32 R13, RZ, RZ, R21 ;  /* 0x000000ffff0d7224 */ /* 0x000fe400078e0015 */
[----:B------:R-:W-:-:S07]  /*34f80*/  IMAD.MOV.U32 R9, RZ, RZ, R14 ;  /* 0x000000ffff097224 */ /* 0x000fce00078e000e */
[----:B------:R-:W-:Y:S05]  /*34f90*/  WARPSYNC.COLLECTIVE R15, `(.L_x_3137) ;  /* 0x000000000f087348 */ /* 0x000fea0003c00000 */
[----:B------:R0:W1:Y:S02]  /*34fa0*/  SHFL.IDX P6, R14, R13, R12, R11 ;  /* 0x0000000c0d0e7389 */ /* 0x00006400000c000b */
[----:B01----:R-:W-:Y:S01]  /*34fb0*/  ENDCOLLECTIVE ;  /* 0x000000000000791b */ /* 0x003fe20003800000 */
.L_x_3137:
[----:B------:R-:W-:Y:S05]  /*34fc0*/  BRA `(.L_x_3138) ;  /* 0xfffffdd000207947 */ /* 0x000fea000383ffff */
.L_x_2842:
        /* <DEDUP_REMOVED lines=8> */
.L_x_3140:
[----:B------:R-:W-:Y:S05]  /*35050*/  BSYNC B1 ;  /* 0x0000000000017941 */ /* 0x000fea0003800000 */
.L_x_3139:
        /* <DEDUP_REMOVED lines=8> */
.L_x_3141:
[----:B------:R-:W-:Y:S02]  /*350e0*/  IMAD.MOV.U32 R13, RZ, RZ, R20 ;  /* 0x000000ffff0d7224 */ /* 0x000fe400078e0014 */
[----:B------:R-:W-:-:S07]  /*350f0*/  IMAD.MOV.U32 R6, RZ, RZ, R14 ;  /* 0x000000ffff067224 */ /* 0x000fce00078e000e */
[----:B------:R-:W-:Y:S05]  /*35100*/  WARPSYNC.COLLECTIVE R15, `(.L_x_3142) ;  /* 0x000000000f087348 */ /* 0x000fea0003c00000 */
[----:B------:R0:W1:Y:S02]  /*35110*/  SHFL.IDX P6, R14, R13, R12, R11 ;  /* 0x0000000c0d0e7389 */ /* 0x00006400000c000b */
[----:B01----:R-:W-:Y:S01]  /*35120*/  ENDCOLLECTIVE ;  /* 0x000000000000791b */ /* 0x003fe20003800000 */
.L_x_3142:
[----:B------:R-:W-:Y:S02]  /*35130*/  IMAD.MOV.U32 R13, RZ, RZ, R21 ;  /* 0x000000ffff0d7224 */ /* 0x000fe400078e0015 */
[----:B------:R-:W-:-:S07]  /*35140*/  IMAD.MOV.U32 R9, RZ, RZ, R14 ;  /* 0x000000ffff097224 */ /* 0x000fce00078e000e */
[----:B------:R-:W-:Y:S05]  /*35150*/  WARPSYNC.COLLECTIVE R15, `(.L_x_3143) ;  /* 0x000000000f087348 */ /* 0x000fea0003c00000 */
[----:B------:R0:W1:Y:S02]  /*35160*/  SHFL.IDX P6, R14, R13, R12, R11 ;  /* 0x0000000c0d0e7389 */ /* 0x00006400000c000b */
[----:B01----:R-:W-:Y:S01]  /*35170*/  ENDCOLLECTIVE ;  /* 0x000000000000791b */ /* 0x003fe20003800000 */
.L_x_3143:
[----:B------:R-:W-:Y:S01]  /*35180*/  IMAD.MOV.U32 R8, RZ, RZ, R14 ;  /* 0x000000ffff087224 */ /* 0x000fe200078e000e */
[----:B------:R-:W-:Y:S06]  /*35190*/  BRA `(.L_x_3144) ;  /* 0xfffffdd000c07947 */ /* 0x000fec000383ffff */
.L_x_2845:
        /* <DEDUP_REMOVED lines=8> */
.L_x_3146:
[----:B------:R-:W-:Y:S05]  /*35220*/  BSYNC B1 ;  /* 0x0000000000017941 */ /* 0x000fea0003800000 */
.L_x_3145:
        /* <DEDUP_REMOVED lines=8> */
.L_x_3147:
[----:B------:R-:W-:Y:S02]  /*352b0*/  IMAD.MOV.U32 R13, RZ, RZ, R20 ;  /* 0x000000ffff0d7224 */ /* 0x000fe400078e0014 */
[----:B------:R-:W-:-:S07]  /*352c0*/  IMAD.MOV.U32 R78, RZ, RZ, R14 ;  /* 0x000000ffff4e7224 */ /* 0x000fce00078e000e */
[----:B------:R-:W-:Y:S05]  /*352d0*/  WARPSYNC.COLLECTIVE R15, `(.L_x_3148) ;  /* 0x000000000f087348 */ /* 0x000fea0003c00000 */
[----:B------:R0:W1:Y:S02]  /*352e0*/  SHFL.IDX P6, R14, R13, R12, R11 ;  /* 0x0000000c0d0e7389 */ /* 0x00006400000c000b */
[----:B01----:R-:W-:Y:S01]  /*352f0*/  ENDCOLLECTIVE ;  /* 0x000000000000791b */ /* 0x003fe20003800000 */
.L_x_3148:
[----:B------:R-:W-:Y:S02]  /*35300*/  IMAD.MOV.U32 R13, RZ, RZ, R21 ;  /* 0x000000ffff0d7224 */ /* 0x000fe400078e0015 */
[----:B------:R-:W-:-:S07]  /*35310*/  IMAD.MOV.U32 R77, RZ, RZ, R14 ;  /* 0x000000ffff4d7224 */ /* 0x000fce00078e000e */
[----:B------:R-:W-:Y:S05]  /*35320*/  WARPSYNC.COLLECTIVE R15, `(.L_x_3149) ;  /* 0x000000000f087348 */ /* 0x000fea0003c00000 */
[----:B------:R0:W1:Y:S02]  /*35330*/  SHFL.IDX P6, R14, R13, R12, R11 ;  /* 0x0000000c0d0e7389 */ /* 0x00006400000c000b */
[----:B01----:R-:W-:Y:S01]  /*35340*/  ENDCOLLECTIVE ;  /* 0x000000000000791b */ /* 0x003fe20003800000 */
.L_x_3149:
[----:B------:R-:W-:Y:S01]  /*35350*/  IMAD.MOV.U32 R21, RZ, RZ, R14 ;  /* 0x000000ffff157224 */ /* 0x000fe200078e000e */
[----:B------:R-:W-:Y:S06]  /*35360*/  BRA `(.L_x_3150) ;  /* 0xfffffdd400687947 */ /* 0x000fec000383ffff */
.L_x_2849:
[----:B0-----:R0:W3:Y:S02]  /*35370*/  SYNCS.PHASECHK.TRANS64.TRYWAIT P0, [R23+URZ+0x38800], R0 ;  /* 0x03880000170075a7 */ /* 0x0010e4000800017f */
[----:B---3--:R-:W-:Y:S05]  /*35380*/  @!P0 NANOSLEEP.SYNCS 0x989680 ;  /* 0x009896800000895d */ /* 0x008fea0003900000 */
[----:B------:R-:W3:Y:S02]  /*35390*/  @!P0 SYNCS.PHASECHK.TRANS64 P0, [R23+URZ+0x38800], R0 ;  /* 0x03880000170085a7 */ /* 0x000ee4000800007f */
[----:B---3--:R-:W-:Y:S05]  /*353a0*/  @!P0 BRA `(.L_x_2849) ;  /* 0xfffffffc00f08947 */ /* 0x008fea000383ffff */
[----:B------:R-:W-:Y:S05]  /*353b0*/  BRA `(.L_x_3151) ;  /* 0xfffffdd800107947 */ /* 0x000fea000383ffff */
.L_x_2867:
[----:B-1----:R1:W2:Y:S02]  /*353c0*/  SYNCS.PHASECHK.TRANS64.TRYWAIT P1, [R0+URZ+0x38830], R3 ;  /* 0x03883003000075a7 */ /* 0x0022a4000802017f */
[----:B--2---:R-:W-:Y:S05]  /*353d0*/  @!P1 NANOSLEEP.SYNCS 0x989680 ;  /* 0x009896800000995d */ /* 0x004fea0003900000 */
[----:B------:R-:W2:Y:S02]  /*353e0*/  @!P1 SYNCS.PHASECHK.TRANS64 P1, [R0+URZ+0x38830], R3 ;  /* 0x03883003000095a7 */ /* 0x000ea4000802007f */
[----:B--2---:R-:W-:Y:S05]  /*353f0*/  @!P1 BRA `(.L_x_2867) ;  /* 0xfffffffc00f09947 */ /* 0x004fea000383ffff */
[----:B------:R-:W-:Y:S05]  /*35400*/  BRA `(.L_x_2866) ;  /* 0xfffffe1400647947 */ /* 0x000fea000383ffff */
.L_x_2875:
[----:B-1----:R1:W2:Y:S02]  /*35410*/  SYNCS.PHASECHK.TRANS64.TRYWAIT P1, [R9+URZ+0x38830], R4 ;  /* 0x03883004090075a7 */ /* 0x0022a4000802017f */
[----:B--2---:R-:W-:Y:S05]  /*35420*/  @!P1 NANOSLEEP.SYNCS 0x989680 ;  /* 0x009896800000995d */ /* 0x004fea0003900000 */
[----:B------:R-:W2:Y:S02]  /*35430*/  @!P1 SYNCS.PHASECHK.TRANS64 P1, [R9+URZ+0x38830], R4 ;  /* 0x03883004090095a7 */ /* 0x000ea4000802007f */
[----:B--2---:R-:W-:Y:S05]  /*35440*/  @!P1 BRA `(.L_x_2875) ;  /* 0xfffffffc00f09947 */ /* 0x004fea000383ffff */
[----:B------:R-:W-:Y:S05]  /*35450*/  BRA `(.L_x_2874) ;  /* 0xfffffe6400047947 */ /* 0x000fea000383ffff */
.L_x_2880:
[----:B-1----:R1:W2:Y:S02]  /*35460*/  SYNCS.PHASECHK.TRANS64.TRYWAIT P1, [R7+URZ+0x38850], R0 ;  /* 0x03885000070075a7 */ /* 0x0022a4000802017f */
[----:B--2---:R-:W-:Y:S05]  /*35470*/  @!P1 NANOSLEEP.SYNCS 0x989680 ;  /* 0x009896800000995d */ /* 0x004fea0003900000 */
[----:B------:R-:W2:Y:S02]  /*35480*/  @!P1 SYNCS.PHASECHK.TRANS64 P1, [R7+URZ+0x38850], R0 ;  /* 0x03885000070095a7 */ /* 0x000ea4000802007f */
[----:B--2---:R-:W-:Y:S05]  /*35490*/  @!P1 BRA `(.L_x_2880) ;  /* 0xfffffffc00f09947 */ /* 0x004fea000383ffff */
[----:B------:R-:W-:Y:S05]  /*354a0*/  BRA `(.L_x_2879) ;  /* 0xfffffe9800c07947 */ /* 0x000fea000383ffff */
.L_x_2890:
[----:B-1----:R1:W2:Y:S02]  /*354b0*/  SYNCS.PHASECHK.TRANS64.TRYWAIT P1, [R4+URZ+0x38830], R5 ;  /* 0x03883005040075a7 */ /* 0x0022a4000802017f */
[----:B--2---:R-:W-:Y:S05]  /*354c0*/  @!P1 NANOSLEEP.SYNCS 0x989680 ;  /* 0x009896800000995d */ /* 0x004fea0003900000 */
[----:B------:R-:W2:Y:S02]  /*354d0*/  @!P1 SYNCS.PHASECHK.TRANS64 P1, [R4+URZ+0x38830], R5 ;  /* 0x03883005040095a7 */ /* 0x000ea4000802007f */
[----:B--2---:R-:W-:Y:S05]  /*354e0*/  @!P1 BRA `(.L_x_2890) ;  /* 0xfffffffc00f09947 */ /* 0x004fea000383ffff */
[----:B------:R-:W-:Y:S05]  /*354f0*/  BRA `(.L_x_2889) ;  /* 0xfffffeb8001c7947 */ /* 0x000fea000383ffff */
.L_x_2895:
[----:B-1----:R1:W2:Y:S02]  /*35500*/  SYNCS.PHASECHK.TRANS64.TRYWAIT P1, [R6+URZ+0x38850], R0 ;  /* 0x03885000060075a7 */ /* 0x0022a4000802017f */
[----:B--2---:R-:W-:Y:S05]  /*35510*/  @!P1 NANOSLEEP.SYNCS 0x989680 ;  /* 0x009896800000995d */ /* 0x004fea0003900000 */
[----:B------:R-:W2:Y:S02]  /*35520*/  @!P1 SYNCS.PHASECHK.TRANS64 P1, [R6+URZ+0x38850], R0 ;  /* 0x03885000060095a7 */ /* 0x000ea4000802007f */
[----:B--2---:R-:W-:Y:S05]  /*35530*/  @!P1 BRA `(.L_x_2895) ;  /* 0xfffffffc00f09947 */ /* 0x004fea000383ffff */
[----:B------:R-:W-:Y:S05]  /*35540*/  BRA `(.L_x_2894) ;  /* 0xfffffeec00d87947 */ /* 0x000fea000383ffff */
.L_x_2903:
[----:B-1----:R1:W2:Y:S02]  /*35550*/  SYNCS.PHASECHK.TRANS64.TRYWAIT P1, [R10+URZ+0x38850], R0 ;  /* 0x038850000a0075a7 */ /* 0x0022a4000802017f */
[----:B--2---:R-:W-:Y:S05]  /*35560*/  @!P1 NANOSLEEP.SYNCS 0x989680 ;  /* 0x009896800000995d */ /* 0x004fea0003900000 */
[----:B------:R-:W2:Y:S02]  /*35570*/  @!P1 SYNCS.PHASECHK.TRANS64 P1, [R10+URZ+0x38850], R0 ;  /* 0x038850000a0095a7 */ /* 0x000ea4000802007f */
[----:B--2---:R-:W-:Y:S05]  /*35580*/  @!P1 BRA `(.L_x_2903) ;  /* 0xfffffffc00f09947 */ /* 0x004fea000383ffff */
[----:B------:R-:W-:Y:S05]  /*35590*/  BRA `(.L_x_2902) ;  /* 0xffffff0c004c7947 */ /* 0x000fea000383ffff */
.L_x_2945:
[----:B------:R-:W0:Y:S01]  /*355a0*/  S2R R10, SR_TID.X ;  /* 0x00000000000a7919 */ /* 0x000e220000002100 */
[----:B------:R-:W-:Y:S01]  /*355b0*/  BSSY B1, `(.L_x_3152) ;  /* 0x000000a000017945 */ /* 0x000fe20003800000 */
[----:B------:R-:W-:Y:S02]  /*355c0*/  IMAD.MOV.U32 R12, RZ, RZ, RZ ;  /* 0x000000ffff0c7224 */ /* 0x000fe400078e00ff */
[----:B-1----:R-:W-:Y:S02]  /*355d0*/  IMAD.MOV.U32 R11, RZ, RZ, 0x1f ;  /* 0x0000001fff0b7424 */ /* 0x002fe400078e00ff */
[----:B------:R-:W-:Y:S01]  /*355e0*/  IMAD.MOV.U32 R15, RZ, RZ, -0x1 ;  /* 0xffffffffff0f7424 */ /* 0x000fe200078e00ff */
[----:B0-----:R-:W-:-:S04]  /*355f0*/  SHF.R.U32.HI R10, RZ, 0x5, R10 ;  /* 0x00000005ff0a7819 */ /* 0x001fc8000001160a */
[----:B------:R-:W-:-:S05]  /*35600*/  LOP3.LUT R10, R10, 0x3, RZ, 0xc0, !PT ;  /* 0x000000030a0a7812 */ /* 0x000fca00078ec0ff */
[----:B------:R-:W-:-:S07]  /*35610*/  IMAD.MOV.U32 R13, RZ, RZ, R10 ;  /* 0x000000ffff0d7224 */ /* 0x000fce00078e000a */
[----:B------:R-:W-:Y:S05]  /*35620*/  WARPSYNC.COLLECTIVE R15, `(.L_x_3153) ;  /* 0x000000000f087348 */ /* 0x000fea0003c00000 */
[----:B------:R0:W1:Y:S02]  /*35630*/  SHFL.IDX P6, R14, R13, R12, R11 ;  /* 0x0000000c0d0e7389 */ /* 0x00006400000c000b */
[----:B01----:R-:W-:Y:S01]  /*35640*/  ENDCOLLECTIVE ;  /* 0x000000000000791b */ /* 0x003fe20003800000 */
.L_x_3153:
[----:B------:R-:W-:Y:S05]  /*35650*/  BSYNC B1 ;  /* 0x0000000000017941 */ /* 0x000fea0003800000 */
.L_x_3152:
[----:B------:R-:W-:Y:S05]  /*35660*/  BRA `(.L_x_3154) ;  /* 0xffffff7800f87947 */ /* 0x000fea000383ffff */
.L_x_2947:
[----:B------:R-:W-:Y:S01]  /*35670*/  BSSY B1, `(.L_x_3155) ;  /* 0x0000006000017945 */ /* 0x000fe20003800000 */
[----:B------:R-:W-:-:S07]  /*35680*/  IMAD.MOV.U32 R15, RZ, RZ, -0x1 ;  /* 0xffffffffff0f7424 */ /* 0x000fce00078e00ff */
[----:B01----:R-:W-:Y:S05]  /*35690*/  WARPSYNC.COLLECTIVE R15, `(.L_x_3156) ;  /* 0x000000000f0c7348 */ /* 0x003fea0003c00000 */
[----:B------:R-:W-:Y:S02]  /*356a0*/  ELECT P6, UR62, PT ;  /* 0x00000000003e782f */ /* 0x000fe400038c0000 */
[----:B------:R-:W-:Y:S01]  /*356b0*/  MOV R14, UR62 ;  /* 0x0000003e000e7c02 */ /* 0x000fe20008000f00 */
[----:B01----:R-:W-:Y:S10]  /*356c0*/  ENDCOLLECTIVE ;  /* 0x000000000000791b */ /* 0x003ff40003800000 */
.L_x_3156:
[----:B------:R-:W-:Y:S05]  /*356d0*/  BSYNC B1 ;  /* 0x0000000000017941 */ /* 0x000fea0003800000 */
.L_x_3155:
[----:B------:R-:W-:Y:S05]  /*356e0*/  BRA `(.L_x_2946) ;  /* 0xffffff7800f07947 */ /* 0x000fea000383ffff */
.L_x_2949:
[----:B0-----:R0:W2:Y:S02]  /*356f0*/  SYNCS.PHASECHK.TRANS64.TRYWAIT P0, [R16+URZ+0x38820], R7 ;  /* 0x03882007100075a7 */ /* 0x0010a4000800017f */
[----:B--2---:R-:W-:Y:S05]  /*35700*/  @!P0 NANOSLEEP.SYNCS 0x989680 ;  /* 0x009896800000895d */ /* 0x004fea0003900000 */
[----:B------:R-:W2:Y:S02]  /*35710*/  @!P0 SYNCS.PHASECHK.TRANS64 P0, [R16+URZ+0x38820], R7 ;  /* 0x03882007100085a7 */ /* 0x000ea4000800007f */
[----:B--2---:R-:W-:Y:S05]  /*35720*/  @!P0 BRA `(.L_x_2949) ;  /* 0xfffffffc00f08947 */ /* 0x004fea000383ffff */
[----:B------:R-:W-:Y:S05]  /*35730*/  BRA `(.L_x_3157) ;  /* 0xffffff7c00007947 */ /* 0x000fea000383ffff */
.L_x_2953:
[----:B-1----:R1:W2:Y:S02]  /*35740*/  SYNCS.PHASECHK.TRANS64.TRYWAIT P0, [R11+URZ+0x388a0], R10 ;  /* 0x0388a00a0b0075a7 */ /* 0x0022a4000800017f */
[----:B--2---:R-:W-:Y:S05]  /*35750*/  @!P0 NANOSLEEP.SYNCS 0x989680 ;  /* 0x009896800000895d */ /* 0x004fea0003900000 */
[----:B------:R-:W2:Y:S02]  /*35760*/  @!P0 SYNCS.PHASECHK.TRANS64 P0, [R11+URZ+0x388a0], R10 ;  /* 0x0388a00a0b0085a7 */ /* 0x000ea4000800007f */
[----:B--2---:R-:W-:Y:S05]  /*35770*/  @!P0 BRA `(.L_x_2953) ;  /* 0xfffffffc00f08947 */ /* 0x004fea000383ffff */
[----:B------:R-:W-:Y:S05]  /*35780*/  BRA `(.L_x_3158) ;  /* 0xffffff7c00187947 */ /* 0x000fea000383ffff */
.L_x_2961:
[----:B0-----:R0:W2:Y:S02]  /*35790*/  SYNCS.PHASECHK.TRANS64.TRYWAIT P0, [R11+URZ+0x388c0], R10 ;  /* 0x0388c00a0b0075a7 */ /* 0x0010a4000800017f */
[----:B--2---:R-:W-:Y:S05]  /*357a0*/  @!P0 NANOSLEEP.SYNCS 0x989680 ;  /* 0x009896800000895d */ /* 0x004fea0003900000 */
[----:B------:R-:W2:Y:S02]  /*357b0*/  @!P0 SYNCS.PHASECHK.TRANS64 P0, [R11+URZ+0x388c0], R10 ;  /* 0x0388c00a0b0085a7 */ /* 0x000ea4000800007f */
[----:B--2---:R-:W-:Y:S05]  /*357c0*/  @!P0 BRA `(.L_x_2961) ;  /* 0xfffffffc00f08947 */ /* 0x004fea000383ffff */
[----:B------:R-:W-:Y:S05]  /*357d0*/  BRA `(.L_x_3159) ;  /* 0xffffff8000547947 */ /* 0x000fea000383ffff */
.L_x_2971:
[----:B-1----:R1:W2:Y:S02]  /*357e0*/  SYNCS.PHASECHK.TRANS64.TRYWAIT P1, [R10+URZ+0x388a0], R9 ;  /* 0x0388a0090a0075a7 */ /* 0x0022a4000802017f */
[----:B--2---:R-:W-:Y:S05]  /*357f0*/  @!P1 NANOSLEEP.SYNCS 0x989680 ;  /* 0x009896800000995d */ /* 0x004fea0003900000 */
[----:B------:R-:W2:Y:S02]  /*35800*/  @!P1 SYNCS.PHASECHK.TRANS64 P1, [R10+URZ+0x388a0], R9 ;  /* 0x0388a0090a0095a7 */ /* 0x000ea4000802007f */
[----:B--2---:R-:W-:Y:S05]  /*35810*/  @!P1 BRA `(.L_x_2971) ;  /* 0xfffffffc00f09947 */ /* 0x004fea000383ffff */
[----:B------:R-:W-:Y:S05]  /*35820*/  BRA `(.L_x_3160) ;  /* 0xffffff8400c87947 */ /* 0x000fea000383ffff */
.L_x_2979:
[----:B0-----:R0:W2:Y:S02]  /*35830*/  SYNCS.PHASECHK.TRANS64.TRYWAIT P1, [R10+URZ+0x388c0], R9 ;  /* 0x0388c0090a0075a7 */ /* 0x0010a4000802017f */
[----:B--2---:R-:W-:Y:S05]  /*35840*/  @!P1 NANOSLEEP.SYNCS 0x989680 ;  /* 0x009896800000995d */ /* 0x004fea0003900000 */
[----:B------:R-:W2:Y:S02]  /*35850*/  @!P1 SYNCS.PHASECHK.TRANS64 P1, [R10+URZ+0x388c0], R9 ;  /* 0x0388c0090a0095a7 */ /* 0x000ea4000802007f */
[----:B--2---:R-:W-:Y:S05]  /*35860*/  @!P1 BRA `(.L_x_2979) ;  /* 0xfffffffc00f09947 */ /* 0x004fea000383ffff */
[----:B------:R-:W-:Y:S05]  /*35870*/  BRA `(.L_x_3161) ;  /* 0xffffff8c00007947 */ /* 0x000fea000383ffff */
.L_x_2997:
        /* <DEDUP_REMOVED lines=11> */
.L_x_3163:
[----:B------:R-:W-:Y:S05]  /*35930*/  BSYNC B0 ;  /* 0x0000000000007941 */ /* 0x000fea0003800000 */
.L_x_3162:
[----:B------:R-:W-:Y:S05]  /*35940*/  BRA `(.L_x_3164) ;  /* 0xffffff9c00307947 */ /* 0x000fea000383ffff */
.L_x_3000:
[----:B0-----:R0:W1:Y:S02]  /*35950*/  SYNCS.PHASECHK.TRANS64.TRYWAIT P0, [R5+URZ+0x38840], R2 ;  /* 0x03884002050075a7 */ /* 0x001064000800017f */
[----:B-1----:R-:W-:Y:S05]  /*35960*/  @!P0 NANOSLEEP.SYNCS 0x989680 ;  /* 0x009896800000895d */ /* 0x002fea0003900000 */
[----:B------:R-:W1:Y:S02]  /*35970*/  @!P0 SYNCS.PHASECHK.TRANS64 P0, [R5+URZ+0x38840], R2 ;  /* 0x03884002050085a7 */ /* 0x000e64000800007f */
[----:B-1----:R-:W-:Y:S05]  /*35980*/  @!P0 BRA `(.L_x_3000) ;  /* 0xfffffffc00f08947 */ /* 0x002fea000383ffff */
[----:B------:R-:W-:Y:S05]  /*35990*/  BRA `(.L_x_3165) ;  /* 0xffffff9c00807947 */ /* 0x000fea000383ffff */
.L_x_3001:
        /* <DEDUP_REMOVED lines=8> */
.L_x_3167:
[----:B------:R-:W-:Y:S05]  /*35a20*/  BSYNC B0 ;  /* 0x0000000000007941 */ /* 0x000fea0003800000 */
.L_x_3166:
        /* <DEDUP_REMOVED lines=13> */
.L_x_3168:
[----:B------:R-:W-:Y:S02]  /*35b00*/  IMAD.MOV.U32 R13, RZ, RZ, R6 ;  /* 0x000000ffff0d7224 */ /* 0x000fe400078e0006 */
[----:B------:R-:W-:Y:S02]  /*35b10*/  IMAD.MOV.U32 R12, RZ, RZ, 0x1 ;  /* 0x00000001ff0c7424 */ /* 0x000fe400078e00ff */
[----:B------:R-:W-:-:S07]  /*35b20*/  IMAD.MOV.U32 R3, RZ, RZ, R14 ;  /* 0x000000ffff037224 */ /* 0x000fce00078e000e */
[----:B------:R-:W-:Y:S05]  /*35b30*/  WARPSYNC.COLLECTIVE R15, `(.L_x_3169) ;  /* 0x000000000f087348 */ /* 0x000fea0003c00000 */
[----:B------:R0:W1:Y:S02]  /*35b40*/  SHFL.IDX P6, R14, R13, R12, R11 ;  /* 0x0000000c0d0e7389 */ /* 0x00006400000c000b */
[----:B01----:R-:W-:Y:S01]  /*35b50*/  ENDCOLLECTIVE ;  /* 0x000000000000791b */ /* 0x003fe20003800000 */
.L_x_3169:
        /* <DEDUP_REMOVED lines=10> */
.L_x_3170:
        /* <DEDUP_REMOVED lines=14> */
.L_x_3171:
        /* <DEDUP_REMOVED lines=16> */
.L_x_3172:
[----:B------:R-:W-:Y:S02]  /*35de0*/  @P0 IMAD R9, R7, 0x2, R16 ;  /* 0x0000000207090824 */ /* 0x000fe400078e0210 */
[----:B------:R-:W-:Y:S02]  /*35df0*/  IMAD.MOV.U32 R13, RZ, RZ, R6 ;  /* 0x000000ffff0d7224 */ /* 0x000fe400078e0006 */
[----:B------:R-:W-:Y:S02]  /*35e00*/  IMAD.MOV.U32 R12, RZ, RZ, 0x3 ;  /* 0x00000003ff0c7424 */ /* 0x000fe400078e00ff */
[----:B------:R-:W-:-:S07]  /*35e10*/  IMAD.MOV.U32 R2, RZ, RZ, R14 ;  /* 0x000000ffff027224 */ /* 0x000fce00078e000e */
[----:B------:R-:W-:Y:S05]  /*35e20*/  WARPSYNC.COLLECTIVE R15, `(.L_x_3173) ;  /* 0x000000000f087348 */ /* 0x000fea0003c00000 */
[----:B------:R0:W1:Y:S02]  /*35e30*/  SHFL.IDX P6, R14, R13, R12, R11 ;  /* 0x0000000c0d0e7389 */ /* 0x00006400000c000b */
[----:B01----:R-:W-:Y:S01]  /*35e40*/  ENDCOLLECTIVE ;  /* 0x000000000000791b */ /* 0x003fe20003800000 */
.L_x_3173:
        /* <DEDUP_REMOVED lines=15> */
.L_x_3174:
[----:B------:R-:W-:Y:S02]  /*35f40*/  @P0 IMAD R21, R7, 0x2, R16 ;  /* 0x0000000207150824 */ /* 0x000fe400078e0210 */
[----:B------:R-:W-:Y:S02]  /*35f50*/  IMAD.MOV.U32 R13, RZ, RZ, R6 ;  /* 0x000000ffff0d7224 */ /* 0x000fe400078e0006 */
[----:B------:R-:W-:Y:S02]  /*35f60*/  IMAD.MOV.U32 R12, RZ, RZ, 0x4 ;  /* 0x00000004ff0c7424 */ /* 0x000fe400078e00ff */
[----:B------:R-:W-:-:S07]  /*35f70*/  IMAD.MOV.U32 R2, RZ, RZ, R14 ;  /* 0x000000ffff027224 */ /* 0x000fce00078e000e */
[----:B------:R-:W-:Y:S05]  /*35f80*/  WARPSYNC.COLLECTIVE R15, `(.L_x_3175) ;  /* 0x000000000f087348 */ /* 0x000fea0003c00000 */
[----:B------:R0:W1:Y:S02]  /*35f90*/  SHFL.IDX P6, R14, R13, R12, R11 ;  /* 0x0000000c0d0e7389 */ /* 0x00006400000c000b */
[----:B01----:R-:W-:Y:S01]  /*35fa0*/  ENDCOLLECTIVE ;  /* 0x000000000000791b */ /* 0x003fe20003800000 */
.L_x_3175:
        /* <DEDUP_REMOVED lines=14> */
.L_x_3176:
[----:B------:R-:W-:Y:S01]  /*36090*/  IMAD.MOV.U32 R0, RZ, RZ, R14 ;  /* 0x000000ffff007224 */ /* 0x000fe200078e000e */
[----:B------:R-:W-:Y:S06]  /*360a0*/  BRA `(.L_x_3177) ;  /* 0xffffff9800e87947 */ /* 0x000fec000383ffff */
.L_x_3008:
        /* <DEDUP_REMOVED lines=9> */
.L_x_3178:
[----:B------:R-:W-:Y:S01]  /*36140*/  ISETP.GE.AND P0, PT, R25, R5, PT ;  /* 0x000000051900720c */ /* 0x000fe20003f06270 */
[----:B------:R-:W-:Y:S02]  /*36150*/  IMAD.MOV.U32 R13, RZ, RZ, R4 ;  /* 0x000000ffff0d7224 */ /* 0x000fe400078e0004 */
[----:B------:R-:W-:-:S10]  /*36160*/  IMAD.MOV.U32 R2, RZ, RZ, R14 ;  /* 0x000000ffff027224 */ /* 0x000fd400078e000e */
[----:B------:R-:W-:Y:S05]  /*36170*/  WARPSYNC.COLLECTIVE R15, `(.L_x_3179) ;  /* 0x000000000f087348 */ /* 0x000fea0003c00000 */
[----:B------:R0:W1:Y:S02]  /*36180*/  SHFL.IDX P6, R14, R13, R12, R11 ;  /* 0x0000000c0d0e7389 */ /* 0x00006400000c000b */
[----:B01----:R-:W-:Y:S01]  /*36190*/  ENDCOLLECTIVE ;  /* 0x000000000000791b */ /* 0x003fe20003800000 */
.L_x_3179:
[----:B------:R-:W-:Y:S02]  /*361a0*/  IMAD.MOV.U32 R13, RZ, RZ, R0 ;  /* 0x000000ffff0d7224 */ /* 0x000fe400078e0000 */
[----:B------:R-:W-:Y:S02]  /*361b0*/  IMAD.MOV.U32 R12, RZ, RZ, 0x1 ;  /* 0x00000001ff0c7424 */ /* 0x000fe400078e00ff */
[----:B------:R-:W-:-:S07]  /*361c0*/  IMAD.MOV.U32 R3, RZ, RZ, R14 ;  /* 0x000000ffff037224 */ /* 0x000fce00078e000e */
[----:B------:R-:W-:Y:S05]  /*361d0*/  WARPSYNC.COLLECTIVE R15, `(.L_x_3180) ;  /* 0x000000000f087348 */ /* 0x000fea0003c00000 */
[----:B------:R0:W1:Y:S02]  /*361e0*/  SHFL.IDX P6, R14, R13, R12, R11 ;  /* 0x0000000c0d0e7389 */ /* 0x00006400000c000b */
[----:B01----:R-:W-:Y:S01]  /*361f0*/  ENDCOLLECTIVE ;  /* 0x000000000000791b */ /* 0x003fe20003800000 */
.L_x_3180:
        /* <DEDUP_REMOVED lines=17> */
.L_x_3181:
[----:B------:R-:W-:Y:S02]  /*36310*/  IMAD.MOV.U32 R13, RZ, RZ, R0 ;  /* 0x000000ffff0d7224 */ /* 0x000fe400078e0000 */
[----:B------:R-:W-:Y:S02]  /*36320*/  IMAD.MOV.U32 R12, RZ, RZ, 0x2 ;  /* 0x00000002ff0c7424 */ /* 0x000fe400078e00ff */
[----:B------:R-:W-:-:S07]  /*36330*/  IMAD.MOV.U32 R3, RZ, RZ, R14 ;  /* 0x000000ffff037224 */ /* 0x000fce00078e000e */
[----:B------:R-:W-:Y:S05]  /*36340*/  WARPSYNC.COLLECTIVE R15, `(.L_x_3182) ;  /* 0x000000000f087348 */ /* 0x000fea0003c00000 */
[----:B------:R0:W1:Y:S02]  /*36350*/  SHFL.IDX P6, R14, R13, R12, R11 ;  /* 0x0000000c0d0e7389 */ /* 0x00006400000c000b */
[----:B01----:R-:W-:Y:S01]  /*36360*/  ENDCOLLECTIVE ;  /* 0x000000000000791b */ /* 0x003fe20003800000 */
.L_x_3182:
        /* <DEDUP_REMOVED lines=18> */
.L_x_3183:
[----:B------:R-:W-:Y:S02]  /*36490*/  IMAD.MOV.U32 R13, RZ, RZ, R0 ;  /* 0x000000ffff0d7224 */ /* 0x000fe400078e0000 */
[----:B------:R-:W-:Y:S02]  /*364a0*/  IMAD.MOV.U32 R12, RZ, RZ, 0x3 ;  /* 0x00000003ff0c7424 */ /* 0x000fe400078e00ff */
[----:B------:R-:W-:-:S07]  /*364b0*/  IMAD.MOV.U32 R3, RZ, RZ, R14 ;  /* 0x000000ffff037224 */ /* 0x000fce00078e000e */
[----:B------:R-:W-:Y:S05]  /*364c0*/  WARPSYNC.COLLECTIVE R15, `(.L_x_3184) ;  /* 0x000000000f087348 */ /* 0x000fea0003c00000 */
[----:B------:R0:W1:Y:S02]  /*364d0*/  SHFL.IDX P6, R14, R13, R12, R11 ;  /* 0x0000000c0d0e7389 */ /* 0x00006400000c000b */
[----:B01----:R-:W-:Y:S01]  /*364e0*/  ENDCOLLECTIVE ;  /* 0x000000000000791b */ /* 0x003fe20003800000 */
.L_x_3184:
        /* <DEDUP_REMOVED lines=18> */
.L_x_3185:
[----:B------:R-:W-:Y:S02]  /*36610*/  IMAD.MOV.U32 R13, RZ, RZ, R0 ;  /* 0x000000ffff0d7224 */ /* 0x000fe400078e0000 */
[----:B------:R-:W-:Y:S02]  /*36620*/  IMAD.MOV.U32 R12, RZ, RZ, 0x4 ;  /* 0x00000004ff0c7424 */ /* 0x000fe400078e00ff */
[----:B------:R-:W-:-:S07]  /*36630*/  IMAD.MOV.U32 R3, RZ, RZ, R14 ;  /* 0x000000ffff037224 */ /* 0x000fce00078e000e */
[----:B------:R-:W-:Y:S05]  /*36640*/  WARPSYNC.COLLECTIVE R15, `(.L_x_3186) ;  /* 0x000000000f087348 */ /* 0x000fea0003c00000 */
[----:B------:R0:W1:Y:S02]  /*36650*/  SHFL.IDX P6, R14, R13, R12, R11 ;  /* 0x0000000c0d0e7389 */ /* 0x00006400000c000b */
[----:B01----:R-:W-:Y:S01]  /*36660*/  ENDCOLLECTIVE ;  /* 0x000000000000791b */ /* 0x003fe20003800000 */
.L_x_3186:
        /* <DEDUP_REMOVED lines=18> */
.L_x_3187:
[----:B------:R-:W-:Y:S02]  /*36790*/  IMAD.MOV.U32 R13, RZ, RZ, R0 ;  /* 0x000000ffff0d7224 */ /* 0x000fe400078e0000 */
[----:B------:R-:W-:Y:S02]  /*367a0*/  IMAD.MOV.U32 R12, RZ, RZ, 0x5 ;  /* 0x00000005ff0c7424 */ /* 0x000fe400078e00ff */
[----:B------:R-:W-:-:S07]  /*367b0*/  IMAD.MOV.U32 R3, RZ, RZ, R14 ;  /* 0x000000ffff037224 */ /* 0x000fce00078e000e */
[----:B------:R-:W-:Y:S05]  /*367c0*/  WARPSYNC.COLLECTIVE R15, `(.L_x_3188) ;  /* 0x000000000f087348 */ /* 0x000fea0003c00000 */
[----:B------:R0:W1:Y:S02]  /*367d0*/  SHFL.IDX P6, R14, R13, R12, R11 ;  /* 0x0000000c0d0e7389 */ /* 0x00006400000c000b */
[----:B01----:R-:W-:Y:S01]  /*367e0*/  ENDCOLLECTIVE ;  /* 0x000000000000791b */ /* 0x003fe20003800000 */
.L_x_3188:
        /* <DEDUP_REMOVED lines=18> */
.L_x_3189:
[----:B------:R-:W-:Y:S02]  /*36910*/  IMAD.MOV.U32 R13, RZ, RZ, R0 ;  /* 0x000000ffff0d7224 */ /* 0x000fe400078e0000 */
[----:B------:R-:W-:Y:S02]  /*36920*/  IMAD.MOV.U32 R12, RZ, RZ, 0x6 ;  /* 0x00000006ff0c7424 */ /* 0x000fe400078e00ff */
[----:B------:R-:W-:-:S07]  /*36930*/  IMAD.MOV.U32 R3, RZ, RZ, R14 ;  /* 0x000000ffff037224 */ /* 0x000fce00078e000e */
[----:B------:R-:W-:Y:S05]  /*36940*/  WARPSYNC.COLLECTIVE R15, `(.L_x_3190) ;  /* 0x000000000f087348 */ /* 0x000fea0003c00000 */
[----:B------:R0:W1:Y:S02]  /*36950*/  SHFL.IDX P6, R14, R13, R12, R11 ;  /* 0x0000000c0d0e7389 */ /* 0x00006400000c000b */
[----:B01----:R-:W-:Y:S01]  /*36960*/  ENDCOLLECTIVE ;  /* 0x000000000000791b */ /* 0x003fe20003800000 */
.L_x_3190:
        /* <DEDUP_REMOVED lines=18> */
.L_x_3191:
[----:B------:R-:W-:Y:S02]  /*36a90*/  IMAD.MOV.U32 R13, RZ, RZ, R0 ;  /* 0x000000ffff0d7224 */ /* 0x000fe400078e0000 */
[----:B------:R-:W-:Y:S02]  /*36aa0*/  IMAD.MOV.U32 R12, RZ, RZ, 0x7 ;  /* 0x00000007ff0c7424 */ /* 0x000fe400078e00ff */
[----:B------:R-:W-:-:S07]  /*36ab0*/  IMAD.MOV.U32 R3, RZ, RZ, R14 ;  /* 0x000000ffff037224 */ /* 0x000fce00078e000e */
[----:B------:R-:W-:Y:S05]  /*36ac0*/  WARPSYNC.COLLECTIVE R15, `(.L_x_3192) ;  /* 0x000000000f087348 */ /* 0x000fea0003c00000 */
[----:B------:R0:W1:Y:S02]  /*36ad0*/  SHFL.IDX P6, R14, R13, R12, R11 ;  /* 0x0000000c0d0e7389 */ /* 0x00006400000c000b */
[----:B01----:R-:W-:Y:S01]  /*36ae0*/  ENDCOLLECTIVE ;  /* 0x000000000000791b */ /* 0x003fe20003800000 */
.L_x_3192:
        /* <DEDUP_REMOVED lines=16> */
.L_x_3193:
[----:B------:R-:W-:Y:S05]  /*36bf0*/  BRA `(.L_x_3194) ;  /* 0xffffff9c00587947 */ /* 0x000fea000383ffff */
.L_x_3013:
[----:B0-----:R0:W2:Y:S02]  /*36c00*/  SYNCS.PHASECHK.TRANS64.TRYWAIT P0, [R16+URZ+0x38820], R3 ;  /* 0x03882003100075a7 */ /* 0x0010a4000800017f */
[----:B--2---:R-:W-:Y:S05]  /*36c10*/  @!P0 NANOSLEEP.SYNCS 0x989680 ;  /* 0x009896800000895d */ /* 0x004fea0003900000 */
[----:B------:R-:W2:Y:S02]  /*36c20*/  @!P0 SYNCS.PHASECHK.TRANS64 P0, [R16+URZ+0x38820], R3 ;  /* 0x03882003100085a7 */ /* 0x000ea4000800007f */
[----:B--2---:R-:W-:Y:S05]  /*36c30*/  @!P0 BRA `(.L_x_3013) ;  /* 0xfffffffc00f08947 */ /* 0x004fea000383ffff */
[----:B------:R-:W-:Y:S05]  /*36c40*/  BRA `(.L_x_3195) ;  /* 0xffffff9c00d47947 */ /* 0x000fea000383ffff */
.L_x_3018:
[----:B0-----:R0:W1:Y:S02]  /*36c50*/  SYNCS.PHASECHK.TRANS64.TRYWAIT P0, [R6+URZ+0x38840], R3 ;  /* 0x03884003060075a7 */ /* 0x001064000800017f */
[----:B-1----:R-:W-:Y:S05]  /*36c60*/  @!P0 NANOSLEEP.SYNCS 0x989680 ;  /* 0x009896800000895d */ /* 0x002fea0003900000 */
[----:B------:R-:W1:Y:S02]  /*36c70*/  @!P0 SYNCS.PHASECHK.TRANS64 P0, [R6+URZ+0x38840], R3 ;  /* 0x03884003060085a7 */ /* 0x000e64000800007f */
[----:B-1----:R-:W-:Y:S05]  /*36c80*/  @!P0 BRA `(.L_x_3018) ;  /* 0xfffffffc00f08947 */ /* 0x002fea000383ffff */
[----:B------:R-:W-:Y:S05]  /*36c90*/  BRA `(.L_x_3196) ;  /* 0xffffffa000b87947 */ /* 0x000fea000383ffff */
.L_x_3019:
        /* <DEDUP_REMOVED lines=8> */
.L_x_3198:
[----:B------:R-:W-:Y:S05]  /*36d20*/  BSYNC B1 ;  /* 0x0000000000017941 */ /* 0x000fea0003800000 */
.L_x_3197:
        /* <DEDUP_REMOVED lines=12> */
.L_x_3199:
        /* <DEDUP_REMOVED lines=13> */
.L_x_3200:
        /* <DEDUP_REMOVED lines=14> */
.L_x_3201:
[----:B------:R-:W-:Y:S02]  /*36fa0*/  IMAD.MOV.U32 R13, RZ, RZ, R10 ;  /* 0x000000ffff0d7224 */ /* 0x000fe400078e000a */
[----:B------:R-:W-:Y:S02]  /*36fb0*/  IMAD.MOV.U32 R12, RZ, RZ, 0x2 ;  /* 0x00000002ff0c7424 */ /* 0x000fe400078e00ff */
[----:B------:R-:W-:-:S07]  /*36fc0*/  IMAD.MOV.U32 R2, RZ, RZ, R14 ;  /* 0x000000ffff027224 */ /* 0x000fce00078e000e */
[----:B------:R-:W-:Y:S05]  /*36fd0*/  WARPSYNC.COLLECTIVE R15, `(.L_x_3202) ;  /* 0x000000000f087348 */ /* 0x000fea0003c00000 */
[----:B------:R0:W1:Y:S02]  /*36fe0*/  SHFL.IDX P6, R14, R13, R12, R11 ;  /* 0x0000000c0d0e7389 */ /* 0x00006400000c000b */
[----:B01----:R-:W-:Y:S01]  /*36ff0*/  ENDCOLLECTIVE ;  /* 0x000000000000791b */ /* 0x003fe20003800000 */
.L_x_3202:
        /* <DEDUP_REMOVED lines=14> */
.L_x_3203:
[----:B------:R-:W-:Y:S02]  /*370e0*/  IMAD.MOV.U32 R13, RZ, RZ, R10 ;  /* 0x000000ffff0d7224 */ /* 0x000fe400078e000a */
[----:B------:R-:W-:Y:S02]  /*370f0*/  IMAD.MOV.U32 R12, RZ, RZ, 0x3 ;  /* 0x00000003ff0c7424 */ /* 0x000fe400078e00ff */
[----:B------:R-:W-:-:S07]  /*37100*/  IMAD.MOV.U32 R2, RZ, RZ, R14 ;  /* 0x000000ffff027224 */ /* 0x000fce00078e000e */
[----:B------:R-:W-:Y:S05]  /*37110*/  WARPSYNC.COLLECTIVE R15, `(.L_x_3204) ;  /* 0x000000000f087348 */ /* 0x000fea0003c00000 */
[----:B------:R0:W1:Y:S02]  /*37120*/  SHFL.IDX P6, R14, R13, R12, R11 ;  /* 0x0000000c0d0e7389 */ /* 0x00006400000c000b */
[----:B01----:R-:W-:Y:S01]  /*37130*/  ENDCOLLECTIVE ;  /* 0x000000000000791b */ /* 0x003fe20003800000 */
.L_x_3204:
        /* <DEDUP_REMOVED lines=14> */
.L_x_3205:
[----:B------:R-:W-:Y:S02]  /*37220*/  IMAD.MOV.U32 R13, RZ, RZ, R10 ;  /* 0x000000ffff0d7224 */ /* 0x000fe400078e000a */
[----:B------:R-:W-:Y:S02]  /*37230*/  IMAD.MOV.U32 R12, RZ, RZ, 0x4 ;  /* 0x00000004ff0c7424 */ /* 0x000fe400078e00ff */
[----:B------:R-:W-:-:S07]  /*37240*/  IMAD.MOV.U32 R2, RZ, RZ, R14 ;  /* 0x000000ffff027224 */ /* 0x000fce00078e000e */
[----:B------:R-:W-:Y:S05]  /*37250*/  WARPSYNC.COLLECTIVE R15, `(.L_x_3206) ;  /* 0x000000000f087348 */ /* 0x000fea0003c00000 */
[----:B------:R0:W1:Y:S02]  /*37260*/  SHFL.IDX P6, R14, R13, R12, R11 ;  /* 0x0000000c0d0e7389 */ /* 0x00006400000c000b */
[----:B01----:R-:W-:Y:S01]  /*37270*/  ENDCOLLECTIVE ;  /* 0x000000000000791b */ /* 0x003fe20003800000 */
.L_x_3206:
        /* <DEDUP_REMOVED lines=17> */
.L_x_3207:
[----:B------:R-:W-:Y:S01]  /*37390*/  IMAD.MOV.U32 R2, RZ, RZ, R14 ;  /* 0x000000ffff027224 */ /* 0x000fe200078e000e */
[----:B------:R-:W-:Y:S06]  /*373a0*/  BRA `(.L_x_3208) ;  /* 0xffffffa000047947 */ /* 0x000fec000383ffff */
.L_x_3024:
[----:B-1----:R1:W2:Y:S02]  /*373b0*/  SYNCS.PHASECHK.TRANS64.TRYWAIT P0, [R6+URZ+0x38860], R2 ;  /* 0x03886002060075a7 */ /* 0x0022a4000800017f */
[----:B--2---:R-:W-:Y:S05]  /*373c0*/  @!P0 NANOSLEEP.SYNCS 0x989680 ;  /* 0x009896800000895d */ /* 0x004fea0003900000 */
[----:B------:R-:W2:Y:S02]  /*373d0*/  @!P0 SYNCS.PHASECHK.TRANS64 P0, [R6+URZ+0x38860], R2 ;  /* 0x03886002060085a7 */ /* 0x000ea4000800007f */
[----:B--2---:R-:W-:Y:S05]  /*373e0*/  @!P0 BRA `(.L_x_3024) ;  /* 0xfffffffc00f08947 */ /* 0x004fea000383ffff */
[----:B------:R-:W-:Y:S05]  /*373f0*/  BRA `(.L_x_3209) ;  /* 0xffffffa0007c7947 */ /* 0x000fea000383ffff */
.L_x_3025:
        /* <DEDUP_REMOVED lines=8> */
.L_x_3211:
[----:B------:R-:W-:Y:S05]  /*37480*/  BSYNC B1 ;  /* 0x0000000000017941 */ /* 0x000fea0003800000 */
.L_x_3210:
        /* <DEDUP_REMOVED lines=9> */
.L_x_3212:
[----:B------:R-:W-:Y:S02]  /*37520*/  IMAD.MOV.U32 R13, RZ, RZ, R19 ;  /* 0x000000ffff0d7224 */ /* 0x000fe400078e0013 */
[----:B------:R-:W-:Y:S02]  /*37530*/  IMAD.MOV.U32 R12, RZ, RZ, 0x1 ;  /* 0x00000001ff0c7424 */ /* 0x000fe400078e00ff */
[----:B------:R-:W-:-:S07]  /*37540*/  IMAD.MOV.U32 R2, RZ, RZ, R14 ;  /* 0x000000ffff027224 */ /* 0x000fce00078e000e */
[----:B------:R-:W-:Y:S05]  /*37550*/  WARPSYNC.COLLECTIVE R15, `(.L_x_3213) ;  /* 0x000000000f087348 */ /* 0x000fea0003c00000 */
[----:B------:R0:W1:Y:S02]  /*37560*/  SHFL.IDX P6, R14, R13, R12, R11 ;  /* 0x0000000c0d0e7389 */ /* 0x00006400000c000b */
[----:B01----:R-:W-:Y:S01]  /*37570*/  ENDCOLLECTIVE ;  /* 0x000000000000791b */ /* 0x003fe20003800000 */
.L_x_3213:
        /* <DEDUP_REMOVED lines=18> */
.L_x_3214:
[----:B------:R-:W-:Y:S02]  /*376a0*/  IMAD.MOV.U32 R13, RZ, RZ, R19 ;  /* 0x000000ffff0d7224 */ /* 0x000fe400078e0013 */
[----:B------:R-:W-:Y:S02]  /*376b0*/  IMAD.MOV.U32 R12, RZ, RZ, 0x2 ;  /* 0x00000002ff0c7424 */ /* 0x000fe400078e00ff */
[----:B------:R-:W-:-:S07]  /*376c0*/  IMAD.MOV.U32 R2, RZ, RZ, R14 ;  /* 0x000000ffff027224 */ /* 0x000fce00078e000e */
[----:B------:R-:W-:Y:S05]  /*376d0*/  WARPSYNC.COLLECTIVE R15, `(.L_x_3215) ;  /* 0x000000000f087348 */ /* 0x000fea0003c00000 */
[----:B------:R0:W1:Y:S02]  /*376e0*/  SHFL.IDX P6, R14, R13, R12, R11 ;  /* 0x0000000c0d0e7389 */ /* 0x00006400000c000b */
[----:B01----:R-:W-:Y:S01]  /*376f0*/  ENDCOLLECTIVE ;  /* 0x000000000000791b */ /* 0x003fe20003800000 */
.L_x_3215:
        /* <DEDUP_REMOVED lines=18> */
.L_x_3216:
[----:B------:R-:W-:Y:S02]  /*37820*/  IMAD.MOV.U32 R13, RZ, RZ, R19 ;  /* 0x000000ffff0d7224 */ /* 0x000fe400078e0013 */
[----:B------:R-:W-:Y:S02]  /*37830*/  IMAD.MOV.U32 R12, RZ, RZ, 0x3 ;  /* 0x00000003ff0c7424 */ /* 0x000fe400078e00ff */
[----:B------:R-:W-:-:S07]  /*37840*/  IMAD.MOV.U32 R2, RZ, RZ, R14 ;  /* 0x000000ffff027224 */ /* 0x000fce00078e000e */
[----:B------:R-:W-:Y:S05]  /*37850*/  WARPSYNC.COLLECTIVE R15, `(.L_x_3217) ;  /* 0x000000000f087348 */ /* 0x000fea0003c00000 */
[----:B------:R0:W1:Y:S02]  /*37860*/  SHFL.IDX P6, R14, R13, R12, R11 ;  /* 0x0000000c0d0e7389 */ /* 0x00006400000c000b */
[----:B01----:R-:W-:Y:S01]  /*37870*/  ENDCOLLECTIVE ;  /* 0x000000000000791b */ /* 0x003fe20003800000 */
.L_x_3217:
        /* <DEDUP_REMOVED lines=18> */
.L_x_3218:
[----:B------:R-:W-:Y:S02]  /*379a0*/  IMAD.MOV.U32 R13, RZ, RZ, R19 ;  /* 0x000000ffff0d7224 */ /* 0x000fe400078e0013 */
[----:B------:R-:W-:Y:S02]  /*379b0*/  IMAD.MOV.U32 R12, RZ, RZ, 0x4 ;  /* 0x00000004ff0c7424 */ /* 0x000fe400078e00ff */
[----:B------:R-:W-:-:S07]  /*379c0*/  IMAD.MOV.U32 R2, RZ, RZ, R14 ;  /* 0x000000ffff027224 */ /* 0x000fce00078e000e */
[----:B------:R-:W-:Y:S05]  /*379d0*/  WARPSYNC.COLLECTIVE R15, `(.L_x_3219) ;  /* 0x000000000f087348 */ /* 0x000fea0003c00000 */
[----:B------:R0:W1:Y:S02]  /*379e0*/  SHFL.IDX P6, R14, R13, R12, R11 ;  /* 0x0000000c0d0e7389 */ /* 0x00006400000c000b */
[----:B01----:R-:W-:Y:S01]  /*379f0*/  ENDCOLLECTIVE ;  /* 0x000000000000791b */ /* 0x003fe20003800000 */
.L_x_3219:
        /* <DEDUP_REMOVED lines=13> */
.L_x_3220:
        /* <DEDUP_REMOVED lines=10> */
.L_x_3033:
[----:B0-----:R0:W2:Y:S02]  /*37b70*/  SYNCS.PHASECHK.TRANS64.TRYWAIT P0, [R4+URZ+0x38860], R3 ;  /* 0x03886003040075a7 */ /* 0x0010a4000800017f */
[----:B--2---:R-:W-:Y:S05]  /*37b80*/  @!P0 NANOSLEEP.SYNCS 0x989680 ;  /* 0x009896800000895d */ /* 0x004fea0003900000 */
[----:B------:R-:W2:Y:S02]  /*37b90*/  @!P0 SYNCS.PHASECHK.TRANS64 P0, [R4+URZ+0x38860], R3 ;  /* 0x03886003040085a7 */ /* 0x000ea4000800007f */
[----:B--2---:R-:W-:Y:S05]  /*37ba0*/  @!P0 BRA `(.L_x_3033) ;  /* 0xfffffffc00f08947 */ /* 0x004fea000383ffff */
[----:B------:R-:W-:Y:S05]  /*37bb0*/  BRA `(.L_x_3222) ;  /* 0xffffffa000bc7947 */ /* 0x000fea000383ffff */
.L_x_3034:
        /* <DEDUP_REMOVED lines=8> */
.L_x_3224:
[----:B------:R-:W-:Y:S05]  /*37c40*/  BSYNC B0 ;  /* 0x0000000000007941 */ /* 0x000fea0003800000 */
.L_x_3223:
        /* <DEDUP_REMOVED lines=11> */
.L_x_3225:
[----:B------:R-:W-:Y:S02]  /*37d00*/  ULDC UR4, c[0x0][0x2f4] ;  /* 0x0000bd0000047ab9 */ /* 0x000fe40000000800 */
        /* <DEDUP_REMOVED lines=20> */
.L_x_3226:
        /* <DEDUP_REMOVED lines=11> */
.L_x_3227:
[----:B------:R-:W-:Y:S02]  /*37f00*/  IMAD.MOV.U32 R13, RZ, RZ, R19 ;  /* 0x000000ffff0d7224 */ /* 0x000fe400078e0013 */
[----:B------:R-:W-:Y:S01]  /*37f10*/  IMAD.MOV.U32 R12, RZ, RZ, 0x2 ;  /* 0x00000002ff0c7424 */ /* 0x000fe200078e00ff */
[----:B------:R-:W-:-:S13]  /*37f20*/  IADD3 R2, P4, R14, R8, RZ ;  /* 0x000000080e027210 */ /* 0x000fda0007f9e0ff */
[----:B------:R-:W-:Y:S05]  /*37f30*/  WARPSYNC.COLLECTIVE R15, `(.L_x_3228) ;  /* 0x000000000f087348 */ /* 0x000fea0003c00000 */
[----:B------:R0:W1:Y:S02]  /*37f40*/  SHFL.IDX P6, R14, R13, R12, R11 ;  /* 0x0000000c0d0e7389 */ /* 0x00006400000c000b */
[----:B01----:R-:W-:Y:S01]  /*37f50*/  ENDCOLLECTIVE ;  /* 0x000000000000791b */ /* 0x003fe20003800000 */
.L_x_3228:
        /* <DEDUP_REMOVED lines=12> */
.L_x_3229:
        /* <DEDUP_REMOVED lines=14> */
.L_x_3230:
        /* <DEDUP_REMOVED lines=17> */
.L_x_3231:
[----:B------:R-:W-:Y:S02]  /*38210*/  IMAD.MOV.U32 R13, RZ, RZ, R19 ;  /* 0x000000ffff0d7224 */ /* 0x000fe400078e0013 */
[----:B------:R-:W-:Y:S01]  /*38220*/  IMAD.MOV.U32 R12, RZ, RZ, 0x4 ;  /* 0x00000004ff0c7424 */ /* 0x000fe200078e00ff */
[----:B------:R-:W-:-:S13]  /*38230*/  IADD3 R2, P4, R14, R8, RZ ;  /* 0x000000080e027210 */ /* 0x000fda0007f9e0ff */
[----:B------:R-:W-:Y:S05]  /*38240*/  WARPSYNC.COLLECTIVE R15, `(.L_x_3232) ;  /* 0x000000000f087348 */ /* 0x000fea0003c00000 */
[----:B------:R0:W1:Y:S02]  /*38250*/  SHFL.IDX P6, R14, R13, R12, R11 ;  /* 0x0000000c0d0e7389 */ /* 0x00006400000c000b */
[----:B01----:R-:W-:Y:S01]  /*38260*/  ENDCOLLECTIVE ;  /* 0x000000000000791b */ /* 0x003fe20003800000 */
.L_x_3232:
        /* <DEDUP_REMOVED lines=12> */
.L_x_3233:
        /* <DEDUP_REMOVED lines=9> */
.L_x_3039:
[----:B------:R-:W-:Y:S01]  /*383c0*/  BSSY B0, `(.L_x_3235) ;  /* 0x0000008000007945 */ /* 0x000fe20003800000 */
[----:B------:R-:W-:Y:S02]  /*383d0*/  IMAD.MOV.U32 R13, RZ, RZ, R24 ;  /* 0x000000ffff0d7224 */ /* 0x000fe400078e0018 */
[----:B------:R-:W-:Y:S02]  /*383e0*/  IMAD.MOV.U32 R12, RZ, RZ, RZ ;  /* 0x000000ffff0c7224 */ /* 0x000fe400078e00ff */
[----:B-1----:R-:W-:Y:S02]  /*383f0*/  IMAD.MOV.U32 R11, RZ, RZ, 0x1f ;  /* 0x0000001fff0b7424 */ /* 0x002fe400078e00ff */
[----:B------:R-:W-:-:S07]  /*38400*/  IMAD.MOV.U32 R15, RZ, RZ, -0x1 ;  /* 0xffffffffff0f7424 */ /* 0x000fce00078e00ff */
[----:B0-----:R-:W-:Y:S05]  /*38410*/  WARPSYNC.COLLECTIVE R15, `(.L_x_3236) ;  /* 0x000000000f087348 */ /* 0x001fea0003c00000 */
[----:B------:R1:W2:Y:S02]  /*38420*/  SHFL.IDX P6, R14, R13, R12, R11 ;  /* 0x0000000c0d0e7389 */ /* 0x0002a400000c000b */
[----:B012---:R-:W-:Y:S01]  /*38430*/  ENDCOLLECTIVE ;  /* 0x000000000000791b */ /* 0x007fe20003800000 */
.L_x_3236:
[----:B------:R-:W-:Y:S05]  /*38440*/  BSYNC B0 ;  /* 0x0000000000007941 */ /* 0x000fea0003800000 */
.L_x_3235:
        /* <DEDUP_REMOVED lines=9> */
.L_x_3237:
        /* <DEDUP_REMOVED lines=23> */
.L_x_3238:
[----:B------:R-:W-:Y:S01]  /*38650*/  IMAD.MOV.U32 R12, RZ, RZ, 0x2 ;  /* 0x00000002ff0c7424 */ /* 0x000fe200078e00ff */
[----:B------:R-:W-:-:S05]  /*38660*/  SEL R4, R14, RZ, P1 ;  /* 0x000000ff0e047207 */ /* 0x000fca0000800000 */
[----:B------:R-:W-:-:S04]  /*38670*/  IMAD.IADD R4, R13, 0x1, R4 ;  /* 0x000000010d047824 */ /* 0x000fc800078e0204 */
[----:B------:R-:W-:-:S07]  /*38680*/  IMAD.MOV.U32 R13, RZ, RZ, R4 ;  /* 0x000000ffff0d7224 */ /* 0x000fce00078e0004 */
[----:B------:R-:W-:Y:S05]  /*38690*/  WARPSYNC.COLLECTIVE R15, `(.L_x_3239) ;  /* 0x000000000f087348 */ /* 0x000fea0003c00000 */
[----:B------:R0:W1:Y:S02]  /*386a0*/  SHFL.UP P6, R14, R13, R12, R11 ;  /* 0x0400000c0d0e7389 */ /* 0x00006400000c000b */
[----:B01----:R-:W-:Y:S01]  /*386b0*/  ENDCOLLECTIVE ;  /* 0x000000000000791b */ /* 0x003fe20003800000 */
.L_x_3239:
[----:B------:R-:W-:Y:S01]  /*386c0*/  IMAD.MOV.U32 R12, RZ, RZ, 0x4 ;  /* 0x00000004ff0c7424 */ /* 0x000fe200078e00ff */
[----:B------:R-:W-:-:S05]  /*386d0*/  SEL R3, R14, RZ, P2 ;  /* 0x000000ff0e037207 */ /* 0x000fca0001000000 */
[----:B------:R-:W-:-:S04]  /*386e0*/  IMAD.IADD R2, R4, 0x1, R3 ;  /* 0x0000000104027824 */ /* 0x000fc800078e0203 */
[----:B------:R-:W-:-:S07]  /*386f0*/  IMAD.MOV.U32 R13, RZ, RZ, R2 ;  /* 0x000000ffff0d7224 */ /* 0x000fce00078e0002 */
[----:B------:R-:W-:Y:S05]  /*38700*/  WARPSYNC.COLLECTIVE R15, `(.L_x_3240) ;  /* 0x000000000f087348 */ /* 0x000fea0003c00000 */
[----:B------:R0:W1:Y:S02]  /*38710*/  SHFL.UP P6, R14, R13, R12, R11 ;  /* 0x0400000c0d0e7389 */ /* 0x00006400000c000b */
[----:B01----:R-:W-:Y:S01]  /*38720*/  ENDCOLLECTIVE ;  /* 0x000000000000791b */ /* 0x003fe20003800000 */
.L_x_3240:
[----:B------:R-:W-:Y:S01]  /*38730*/  IMAD.MOV.U32 R12, RZ, RZ, 0x8 ;  /* 0x00000008ff0c7424 */ /* 0x000fe200078e00ff */
[----:B------:R-:W-:-:S05]  /*38740*/  SEL R3, R14, RZ, P3 ;  /* 0x000000ff0e037207 */ /* 0x000fca0001800000 */
[----:B------:R-:W-:-:S04]  /*38750*/  IMAD.IADD R3, R2, 0x1, R3 ;  /* 0x0000000102037824 */ /* 0x000fc800078e0203 */
[----:B------:R-:W-:-:S07]  /*38760*/  IMAD.MOV.U32 R13, RZ, RZ, R3 ;  /* 0x000000ffff0d7224 */ /* 0x000fce00078e0003 */
[----:B------:R-:W-:Y:S05]  /*38770*/  WARPSYNC.COLLECTIVE R15, `(.L_x_3241) ;  /* 0x000000000f087348 */ /* 0x000fea0003c00000 */
[----:B------:R0:W1:Y:S02]  /*38780*/  SHFL.UP P6, R14, R13, R12, R11 ;  /* 0x0400000c0d0e7389 */ /* 0x00006400000c000b */
[----:B01----:R-:W-:Y:S01]  /*38790*/  ENDCOLLECTIVE ;  /* 0x000000000000791b */ /* 0x003fe20003800000 */
.L_x_3241:
[----:B------:R-:W-:Y:S01]  /*387a0*/  IMAD.MOV.U32 R12, RZ, RZ, 0x10 ;  /* 0x00000010ff0c7424 */ /* 0x000fe200078e00ff */
[----:B------:R-:W-:-:S05]  /*387b0*/  SEL R4, R14, RZ, P4 ;  /* 0x000000ff0e047207 */ /* 0x000fca0002000000 */
[----:B------:R-:W-:-:S04]  /*387c0*/  IMAD.IADD R4, R3, 0x1, R4 ;  /* 0x0000000103047824 */ /* 0x000fc800078e0204 */
[----:B------:R-:W-:-:S07]  /*387d0*/  IMAD.MOV.U32 R13, RZ, RZ, R4 ;  /* 0x000000ffff0d7224 */ /* 0x000fce00078e0004 */
[----:B------:R-:W-:Y:S05]  /*387e0*/  WARPSYNC.COLLECTIVE R15, `(.L_x_3242) ;  /* 0x000000000f087348 */ /* 0x000fea0003c00000 */
[----:B------:R0:W1:Y:S02]  /*387f0*/  SHFL.UP P6, R14, R13, R12, R11 ;  /* 0x0400000c0d0e7389 */ /* 0x00006400000c000b */
[----:B01----:R-:W-:Y:S01]  /*38800*/  ENDCOLLECTIVE ;  /* 0x000000000000791b */ /* 0x003fe20003800000 */
.L_x_3242:
        /* <DEDUP_REMOVED lines=8> */
.L_x_3243:
[----:B------:R-:W-:Y:S05]  /*38890*/  BRA `(.L_x_3244) ;  /* 0xffffff9c00e87947 */ /* 0x000fea000383ffff */
.L_x_3042:
[----:B------:R-:W-:Y:S01]  /*388a0*/  BSSY B0, `(.L_x_3245) ;  /* 0x0000007000007945 */ /* 0x000fe20003800000 */
[----:B------:R-:W-:Y:S02]  /*388b0*/  IMAD.MOV.U32 R12, RZ, RZ, 0x1 ;  /* 0x00000001ff0c7424 */ /* 0x000fe400078e00ff */
[----:B-1----:R-:W-:Y:S02]  /*388c0*/  IMAD.MOV.U32 R11, RZ, RZ, RZ ;  /* 0x000000ffff0b7224 */ /* 0x002fe400078e00ff */
[----:B------:R-:W-:-:S07]  /*388d0*/  IMAD.MOV.U32 R15, RZ, RZ, -0x1 ;  /* 0xffffffffff0f7424 */ /* 0x000fce00078e00ff */
[----:B------:R-:W-:Y:S05]  /*388e0*/  WARPSYNC.COLLECTIVE R15, `(.L_x_3246) ;  /* 0x000000000f087348 */ /* 0x000fea0003c00000 */
[----:B------:R0:W1:Y:S02]  /*388f0*/  SHFL.UP P6, R14, R13, R12, R11 ;  /* 0x0400000c0d0e7389 */ /* 0x00006400000c000b */
[----:B01----:R-:W-:Y:S01]  /*38900*/  ENDCOLLECTIVE ;  /* 0x000000000000791b */ /* 0x003fe20003800000 */
.L_x_3246:
[----:B------:R-:W-:Y:S05]  /*38910*/  BSYNC B0 ;  /* 0x0000000000007941 */ /* 0x000fea0003800000 */
.L_x_3245:
        /* <DEDUP_REMOVED lines=8> */
.L_x_3247:
[----:B------:R-:W-:Y:S01]  /*389a0*/  IMAD.MOV.U32 R12, RZ, RZ, 0x4 ;  /* 0x00000004ff0c7424 */ /* 0x000fe200078e00ff */
[----:B------:R-:W-:-:S05]  /*389b0*/  SEL R2, R14, RZ, P2 ;  /* 0x000000ff0e027207 */ /* 0x000fca0001000000 */
[----:B------:R-:W-:-:S04]  /*389c0*/  IMAD.IADD R2, R13, 0x1, R2 ;  /* 0x000000010d027824 */ /* 0x000fc800078e0202 */
[----:B------:R-:W-:-:S07]  /*389d0*/  IMAD.MOV.U32 R13, RZ, RZ, R2 ;  /* 0x000000ffff0d7224 */ /* 0x000fce00078e0002 */
[----:B------:R-:W-:Y:S05]  /*389e0*/  WARPSYNC.COLLECTIVE R15, `(.L_x_3248) ;  /* 0x000000000f087348 */ /* 0x000fea0003c00000 */
[----:B------:R0:W1:Y:S02]  /*389f0*/  SHFL.UP P6, R14, R13, R12, R11 ;  /* 0x0400000c0d0e7389 */ /* 0x00006400000c000b */
[----:B01----:R-:W-:Y:S01]  /*38a00*/  ENDCOLLECTIVE ;  /* 0x000000000000791b */ /* 0x003fe20003800000 */
.L_x_3248:
[----:B------:R-:W-:Y:S01]  /*38a10*/  IMAD.MOV.U32 R12, RZ, RZ, 0x8 ;  /* 0x00000008ff0c7424 */ /* 0x000fe200078e00ff */
[----:B------:R-:W-:-:S05]  /*38a20*/  SEL R3, R14, RZ, P3 ;  /* 0x000000ff0e037207 */ /* 0x000fca0001800000 */
[----:B------:R-:W-:-:S04]  /*38a30*/  IMAD.IADD R3, R2, 0x1, R3 ;  /* 0x0000000102037824 */ /* 0x000fc800078e0203 */
[----:B------:R-:W-:-:S07]  /*38a40*/  IMAD.MOV.U32 R13, RZ, RZ, R3 ;  /* 0x000000ffff0d7224 */ /* 0x000fce00078e0003 */
[----:B------:R-:W-:Y:S05]  /*38a50*/  WARPSYNC.COLLECTIVE R15, `(.L_x_3249) ;  /* 0x000000000f087348 */ /* 0x000fea0003c00000 */
[----:B------:R0:W1:Y:S02]  /*38a60*/  SHFL.UP P6, R14, R13, R12, R11 ;  /* 0x0400000c0d0e7389 */ /* 0x00006400000c000b */
[----:B01----:R-:W-:Y:S01]  /*38a70*/  ENDCOLLECTIVE ;  /* 0x000000000000791b */ /* 0x003fe20003800000 */
.L_x_3249:
[----:B------:R-:W-:Y:S01]  /*38a80*/  IMAD.MOV.U32 R12, RZ, RZ, 0x10 ;  /* 0x00000010ff0c7424 */ /* 0x000fe200078e00ff */
[----:B------:R-:W-:-:S05]  /*38a90*/  SEL R4, R14, RZ, P4 ;  /* 0x000000ff0e047207 */ /* 0x000fca0002000000 */
[----:B------:R-:W-:-:S04]  /*38aa0*/  IMAD.IADD R4, R3, 0x1, R4 ;  /* 0x0000000103047824 */ /* 0x000fc800078e0204 */
[----:B------:R-:W-:-:S07]  /*38ab0*/  IMAD.MOV.U32 R13, RZ, RZ, R4 ;  /* 0x000000ffff0d7224 */ /* 0x000fce00078e0004 */
[----:B------:R-:W-:Y:S05]  /*38ac0*/  WARPSYNC.COLLECTIVE R15, `(.L_x_3250) ;  /* 0x000000000f087348 */ /* 0x000fea0003c00000 */
[----:B------:R0:W1:Y:S02]  /*38ad0*/  SHFL.UP P6, R14, R13, R12, R11 ;  /* 0x0400000c0d0e7389 */ /* 0x00006400000c000b */
[----:B01----:R-:W-:Y:S01]  /*38ae0*/  ENDCOLLECTIVE ;  /* 0x000000000000791b */ /* 0x003fe20003800000 */
.L_x_3250:
        /* <DEDUP_REMOVED lines=8> */
.L_x_3251:
[----:B------:R-:W-:Y:S05]  /*38b70*/  BRA `(.L_x_3252) ;  /* 0xffffff9c00d47947 */ /* 0x000fea000383ffff */
.L_x_3044:
[----:B------:R-:W-:Y:S01]  /*38b80*/  BSSY B0, `(.L_x_3253) ;  /* 0x0000006000007945 */ /* 0x000fe20003800000 */
[----:B------:R-:W-:Y:S01]  /*38b90*/  PLOP3.LUT P6, PT, P6, PT, PT, 0x8, 0x0 ;  /* 0x000000000000781c */ /* 0x000fe200037ce170 */
[----:B------:R-:W-:-:S12]  /*38ba0*/  IMAD.MOV.U32 R15, RZ, RZ, -0x1 ;  /* 0xffffffffff0f7424 */ /* 0x000fd800078e00ff */
[----:B01----:R-:W-:Y:S05]  /*38bb0*/  WARPSYNC.COLLECTIVE R15, `(.L_x_3254) ;  /* 0x000000000f087348 */ /* 0x003fea0003c00000 */
[----:B------:R-:W-:Y:S01]  /*38bc0*/  VOTE.ANY R14, PT, P6 ;  /* 0x00000000000e7806 */ /* 0x000fe200030e0100 */
[----:B01----:R-:W-:Y:S06]  /*38bd0*/  ENDCOLLECTIVE ;  /* 0x000000000000791b */ /* 0x003fec0003800000 */
.L_x_3254:
[----:B------:R-:W-:Y:S05]  /*38be0*/  BSYNC B0 ;  /* 0x0000000000007941 */ /* 0x000fea0003800000 */
.L_x_3253:
        /* <DEDUP_REMOVED lines=8> */
.L_x_3255:
[----:B------:R-:W-:Y:S02]  /*38c70*/  IMAD.IADD R27, R12, 0x1, R27 ;  /* 0x000000010c1b7824 */ /* 0x000fe400078e021b */
[----:B------:R-:W-:Y:S02]  /*38c80*/  IMAD.MOV.U32 R13, RZ, RZ, R8 ;  /* 0x000000ffff0d7224 */ /* 0x000fe400078e0008 */
[----:B------:R-:W-:-:S07]  /*38c90*/  IMAD.MOV.U32 R25, RZ, RZ, R14 ;  /* 0x000000ffff197224 */ /* 0x000fce00078e000e */
[----:B------:R-:W-:Y:S05]  /*38ca0*/  WARPSYNC.COLLECTIVE R15, `(.L_x_3256) ;  /* 0x000000000f087348 */ /* 0x000fea0003c00000 */
[----:B------:R0:W1:Y:S02]  /*38cb0*/  SHFL.IDX P6, R14, R13, R12, R11 ;  /* 0x0000000c0d0e7389 */ /* 0x00006400000c000b */
[----:B01----:R-:W-:Y:S01]  /*38cc0*/  ENDCOLLECTIVE ;  /* 0x000000000000791b */ /* 0x003fe20003800000 */
.L_x_3256:
[----:B------:R-:W-:Y:S01]  /*38cd0*/  IMAD.MOV.U32 R8, RZ, RZ, R14 ;  /* 0x000000ffff087224 */ /* 0x000fe200078e000e */
[----:B------:R-:W-:Y:S06]  /*38ce0*/  BRA `(.L_x_3257) ;  /* 0xffffff9c00b87947 */ /* 0x000fec000383ffff */
.L_x_3046:
[----:B------:R-:W-:Y:S01]  /*38cf0*/  BSSY B0, `(.L_x_3258) ;  /* 0x0000007000007945 */ /* 0x000fe20003800000 */
[----:B------:R-:W-:Y:S02]  /*38d00*/  IMAD.MOV.U32 R13, RZ, RZ, R3 ;  /* 0x000000ffff0d7224 */ /* 0x000fe400078e0003 */
[----:B-1----:R-:W-:Y:S02]  /*38d10*/  IMAD.MOV.U32 R11, RZ, RZ, 0x1f ;  /* 0x0000001fff0b7424 */ /* 0x002fe400078e00ff */
[----:B------:R-:W-:-:S07]  /*38d20*/  IMAD.MOV.U32 R15, RZ, RZ, -0x1 ;  /* 0xffffffffff0f7424 */ /* 0x000fce00078e00ff */
[----:B0--34-:R-:W-:Y:S05]  /*38d30*/  WARPSYNC.COLLECTIVE R15, `(.L_x_3259) ;  /* 0x000000000f087348 */ /* 0x019fea0003c00000 */
[----:B------:R1:W2:Y:S02]  /*38d40*/  SHFL.IDX P6, R14, R13, R12, R11 ;  /* 0x0000000c0d0e7389 */ /* 0x0002a400000c000b */
[----:B01234-:R-:W-:Y:S01]  /*38d50*/  ENDCOLLECTIVE ;  /* 0x000000000000791b */ /* 0x01ffe20003800000 */
.L_x_3259:
[----:B------:R-:W-:Y:S05]  /*38d60*/  BSYNC B0 ;  /* 0x0000000000007941 */ /* 0x000fea0003800000 */
.L_x_3258:
[----:B------:R-:W-:Y:S01]  /*38d70*/  IMAD.MOV.U32 R24, RZ, RZ, R14 ;  /* 0x000000ffff187224 */ /* 0x000fe200078e000e */
[----:B------:R-:W-:Y:S06]  /*38d80*/  BRA `(.L_x_3045) ;  /* 0xffffff9c00a87947 */ /* 0x000fec000383ffff */
.L_x_3052:
[----:B-1----:R1:W2:Y:S02]  /*38d90*/  SYNCS.PHASECHK.TRANS64.TRYWAIT P0, [R5+URZ+0x38820], R0 ;  /* 0x03882000050075a7 */ /* 0x0022a4000800017f */
[----:B--2---:R-:W-:Y:S05]  /*38da0*/  @!P0 NANOSLEEP.SYNCS 0x989680 ;  /* 0x009896800000895d */ /* 0x004fea0003900000 */
[----:B------:R-:W2:Y:S02]  /*38db0*/  @!P0 SYNCS.PHASECHK.TRANS64 P0, [R5+URZ+0x38820], R0 ;  /* 0x03882000050085a7 */ /* 0x000ea4000800007f */
[----:B--2---:R-:W-:Y:S05]  /*38dc0*/  @!P0 BRA `(.L_x_3052) ;  /* 0xfffffffc00f08947 */ /* 0x004fea000383ffff */
[----:B------:R-:W-:Y:S05]  /*38dd0*/  BRA `(.L_x_3260) ;  /* 0xffffffa800007947 */ /* 0x000fea000383ffff */
.L_x_3053:
        /* <DEDUP_REMOVED lines=11> */
.L_x_3262:
[----:B------:R-:W-:Y:S05]  /*38e90*/  BSYNC B0 ;  /* 0x0000000000007941 */ /* 0x000fea0003800000 */
.L_x_3261:
[----:B------:R-:W-:Y:S05]  /*38ea0*/  BRA `(.L_x_3263) ;  /* 0xffffffa400e87947 */ /* 0x000fea000383ffff */
.L_x_3054:
[----:B------:R-:W-:Y:S01]  /*38eb0*/  BSSY B0, `(.L_x_3264) ;  /* 0x0000006000007945 */ /* 0x000fe20003800000 */
[----:B------:R-:W-:-:S07]  /*38ec0*/  IMAD.MOV.U32 R15, RZ, RZ, -0x1 ;  /* 0xffffffffff0f7424 */ /* 0x000fce00078e00ff */
[----:B01-3--:R-:W-:Y:S05]  /*38ed0*/  WARPSYNC.COLLECTIVE R15, `(.L_x_3265) ;  /* 0x000000000f0c7348 */ /* 0x00bfea0003c00000 */
[----:B------:R-:W-:Y:S02]  /*38ee0*/  ELECT P6, UR62, PT ;  /* 0x00000000003e782f */ /* 0x000fe400038c0000 */
[----:B------:R-:W-:Y:S01]  /*38ef0*/  MOV R14, UR62 ;  /* 0x0000003e000e7c02 */ /* 0x000fe20008000f00 */
[----:B01-3--:R-:W-:Y:S10]  /*38f00*/  ENDCOLLECTIVE ;  /* 0x000000000000791b */ /* 0x00bff40003800000 */
.L_x_3265:
[----:B------:R-:W-:Y:S05]  /*38f10*/  BSYNC B0 ;  /* 0x0000000000007941 */ /* 0x000fea0003800000 */
.L_x_3264:
[----:B------:R-:W-:Y:S05]  /*38f20*/  BRA `(.L_x_3266) ;  /* 0xffffffa400dc7947 */ /* 0x000fea000383ffff */
.L_x_3056:
[----:B-1----:R1:W2:Y:S02]  /*38f30*/  SYNCS.PHASECHK.TRANS64.TRYWAIT P1, [R3+URZ+0x38840], R2 ;  /* 0x03884002030075a7 */ /* 0x0022a4000802017f */
[----:B--2---:R-:W-:Y:S05]  /*38f40*/  @!P1 NANOSLEEP.SYNCS 0x989680 ;  /* 0x009896800000995d */ /* 0x004fea0003900000 */
[----:B------:R-:W2:Y:S02]  /*38f50*/  @!P1 SYNCS.PHASECHK.TRANS64 P1, [R3+URZ+0x38840], R2 ;  /* 0x03884002030095a7 */ /* 0x000ea4000802007f */
[----:B--2---:R-:W-:Y:S05]  /*38f60*/  @!P1 BRA `(.L_x_3056) ;  /* 0xfffffffc00f09947 */ /* 0x004fea000383ffff */
[----:B------:R-:W-:Y:S05]  /*38f70*/  BRA `(.L_x_3267) ;  /* 0xffffffa800047947 */ /* 0x000fea000383ffff */
.L_x_3058:
[----:B--2---:R2:W4:Y:S02]  /*38f80*/  SYNCS.PHASECHK.TRANS64.TRYWAIT P1, [R23+URZ+0x38840], R0 ;  /* 0x03884000170075a7 */ /* 0x004524000802017f */
[----:B----4-:R-:W-:Y:S05]  /*38f90*/  @!P1 NANOSLEEP.SYNCS 0x989680 ;  /* 0x009896800000995d */ /* 0x010fea0003900000 */
[----:B------:R-:W4:Y:S02]  /*38fa0*/  @!P1 SYNCS.PHASECHK.TRANS64 P1, [R23+URZ+0x38840], R0 ;  /* 0x03884000170095a7 */ /* 0x000f24000802007f */
[----:B----4-:R-:W-:Y:S05]  /*38fb0*/  @!P1 BRA `(.L_x_3058) ;  /* 0xfffffffc00f09947 */ /* 0x010fea000383ffff */
[----:B------:R-:W-:Y:S05]  /*38fc0*/  BRA `(.L_x_3268) ;  /* 0xffffffa800107947 */ /* 0x000fea000383ffff */
.L_x_3060:
[----:B----4-:R4:W0:Y:S02]  /*38fd0*/  SYNCS.PHASECHK.TRANS64.TRYWAIT P1, [R3+URZ+0x38860], R2 ;  /* 0x03886002030075a7 */ /* 0x010824000802017f */
[----:B0-----:R-:W-:Y:S05]  /*38fe0*/  @!P1 NANOSLEEP.SYNCS 0x989680 ;  /* 0x009896800000995d */ /* 0x001fea0003900000 */
[----:B------:R-:W0:Y:S02]  /*38ff0*/  @!P1 SYNCS.PHASECHK.TRANS64 P1, [R3+URZ+0x38860], R2 ;  /* 0x03886002030095a7 */ /* 0x000e24000802007f */
[----:B0-----:R-:W-:Y:S05]  /*39000*/  @!P1 BRA `(.L_x_3060) ;  /* 0xfffffffc00f09947 */ /* 0x001fea000383ffff */
[----:B------:R-:W-:Y:S05]  /*39010*/  BRA `(.L_x_3269) ;  /* 0xffffffa8000c7947 */ /* 0x000fea000383ffff */
.L_x_3270:
        /* <DEDUP_REMOVED lines=14> */
.L_x_15963:


//--------------------- .text._ZN7cutlass13device_kernelIN5flash11enable_sm90INS1_16FlashAttnFwdSm90INS1_25CollectiveMainloopFwdSm90ILi2EN4cute5tupleIJNS5_1CILi1EEES8_S8_EEENS6_IJNS7_ILi128EEENS7_ILi96EEENS7_ILi192EEEEEELi192ENS_10bfloat16_tEfNS_4arch4Sm90ELb0ELb0ELb1ELb0ELb1ELb0ELb0ELb1ELb1ELb1ELb1ELb0EEENS1_21CollectiveEpilogueFwdINS6_IJSA_SC_SB_EEES9_SE_SG_Li256ELb0ELb1ELb1ELb0EEENS1_19SingleTileSchedulerILb0ELb1ELb1ELi128EEEEEEEEEvNT_6ParamsE --------------------------
	.section	.text._ZN7cutlass13device_kernelIN5flash11enable_sm90INS1_16FlashAttnFwdSm90INS1_25CollectiveMainloopFwdSm90ILi2EN4cute5tupleIJNS5_1CILi1EEES8_S8_EEENS6_IJNS7_ILi128EEENS7_ILi96EEENS7_ILi192EEEEEELi192ENS_10bfloat16_tEfNS_4arch4Sm90ELb0ELb0ELb1ELb0ELb1ELb0ELb0ELb1ELb1ELb1ELb1ELb0EEENS1_21CollectiveEpilogueFwdINS6_IJSA_SC_SB_EEES9_SE_SG_Li256ELb0ELb1ELb1ELb0EEENS1_19SingleTileSchedulerILb0ELb1ELb1ELi128EEEEEEEEEvNT_6ParamsE,"ax",@progbits
	.align	128
.text._ZN7cutlass13device_kernelIN5flash11enable_sm90INS1_16FlashAttnFwdSm90INS1_25CollectiveMainloopFwdSm90ILi2EN4cute5tupleIJNS5_1CILi1EEES8_S8_EEENS6_IJNS7_ILi128EEENS7_ILi96EEENS7_ILi192EEEEEELi192ENS_10bfloat16_tEfNS_4arch4Sm90ELb0ELb0ELb1ELb0ELb1ELb0ELb0ELb1ELb1ELb1ELb1ELb0EEENS1_21CollectiveEpilogueFwdINS6_IJSA_SC_SB_EEES9_SE_SG_Li256ELb0ELb1ELb1ELb0EEENS1_19SingleTileSchedulerILb0ELb1ELb1ELi128EEEEEEEEEvNT_6ParamsE:
        .type           _ZN7cutlass13device_kernelIN5flash11enable_sm90INS1_16FlashAttnFwdSm90INS1_25CollectiveMainloopFwdSm90ILi2EN4cute5tupleIJNS5_1CILi1EEES8_S8_EEENS6_IJNS7_ILi128EEENS7_ILi96EEENS7_ILi192EEEEEELi192ENS_10bfloat16_tEfNS_4arch4Sm90ELb0ELb0ELb1ELb0ELb1ELb0ELb0ELb1ELb1ELb1ELb1ELb0EEENS1_21CollectiveEpilogueFwdINS6_IJSA_SC_SB_EEES9_SE_SG_Li256ELb0ELb1ELb1ELb0EEENS1_19SingleTileSchedulerILb0ELb1ELb1ELi128EEEEEEEEEvNT_6ParamsE,@function
        .size           _ZN7cutlass13device_kernelIN5flash11enable_sm90INS1_16FlashAttnFwdSm90INS1_25CollectiveMainloopFwdSm90ILi2EN4cute5tupleIJNS5_1CILi1EEES8_S8_EEENS6_IJNS7_ILi128EEENS7_ILi96EEENS7_ILi192EEEEEELi192ENS_10bfloat16_tEfNS_4arch4Sm90ELb0ELb0ELb1ELb0ELb1ELb0ELb0ELb1ELb1ELb1ELb1ELb0EEENS1_21CollectiveEpilogueFwdINS6_IJSA_SC_SB_EEES9_SE_SG_Li256ELb0ELb1ELb1ELb0EEENS1_19SingleTileSchedulerILb0ELb1ELb1ELi128EEEEEEEEEvNT_6ParamsE,(.L_x_15964 - _ZN7cutlass13device_kernelIN5flash11enable_sm90INS1_16FlashAttnFwdSm90INS1_25CollectiveMainloopFwdSm90ILi2EN4cute5tupleIJNS5_1CILi1EEES8_S8_EEENS6_IJNS7_ILi128EEENS7_ILi96EEENS7_ILi192EEEEEELi192ENS_10bfloat16_tEfNS_4arch4Sm90ELb0ELb0ELb1ELb0ELb1ELb0ELb0ELb1ELb1ELb1ELb1ELb0EEENS1_21CollectiveEpilogueFwdINS6_IJSA_SC_SB_EEES9_SE_SG_Li256ELb0ELb1ELb1ELb0EEENS1_19SingleTileSchedulerILb0ELb1ELb1ELi128EEEEEEEEEvNT_6ParamsE)
        .other          _ZN7cutlass13device_kernelIN5flash11enable_sm90INS1_16FlashAttnFwdSm90INS1_25CollectiveMainloopFwdSm90ILi2EN4cute5tupleIJNS5_1CILi1EEES8_S8_EEENS6_IJNS7_ILi128EEENS7_ILi96EEENS7_ILi192EEEEEELi192ENS_10bfloat16_tEfNS_4arch4Sm90ELb0ELb0ELb1ELb0ELb1ELb0ELb0ELb1ELb1ELb1ELb1ELb0EEENS1_21CollectiveEpilogueFwdINS6_IJSA_SC_SB_EEES9_SE_SG_Li256ELb0ELb1ELb1ELb0EEENS1_19SingleTileSchedulerILb0ELb1ELb1ELi128EEEEEEEEEvNT_6ParamsE,@"STO_CUDA_ENTRY STV_DEFAULT"
_ZN7cutlass13device_kernelIN5flash11enable_sm90INS1_16FlashAttnFwdSm90INS1_25CollectiveMainloopFwdSm90ILi2EN4cute5tupleIJNS5_1CILi1EEES8_S8_EEENS6_IJNS7_ILi128EEENS7_ILi96EEENS7_ILi192EEEEEELi192ENS_10bfloat16_tEfNS_4arch4Sm90ELb0ELb0ELb1ELb0ELb1ELb0ELb0ELb1ELb1ELb1ELb1ELb0EEENS1_21CollectiveEpilogueFwdINS6_IJSA_SC_SB_EEES9_SE_SG_Li256ELb0ELb1ELb1ELb0EEENS1_19SingleTileSchedulerILb0ELb1ELb1ELi128EEEEEEEEEvNT_6ParamsE:
        /* <DEDUP_REMOVED lines=45> */
.L_x_3271:
        /* <DEDUP_REMOVED lines=22> */
.L_x_3272:
        /* <DEDUP_REMOVED lines=18> */
.L_x_3273:
        /* <DEDUP_REMOVED lines=22> */
.L_x_3274:
        /* <DEDUP_REMOVED lines=23> */
.L_x_3275:
        /* <DEDUP_REMOVED lines=11> */
.L_x_3278:
        /* <DEDUP_REMOVED lines=16> */
[----:B------:R-:W-:-:S02]  /*09d0*/  MOV R17, UR10 ;  /* 0x0000000a00117c02 */ /* 0x000fc40008000f00 */
        /* <DEDUP_REMOVED lines=22> */
[----:B------:R-:W-:Y:S01]  /*0b40*/  IMAD.U32 R3, RZ, RZ, UR7 ;  /* 0x00000007ff037e24 */ /* 0x000fe2000f8e00ff */
[----:B------:R-:W-:-:S04]  /*0b50*/  UIADD3 UR8, UR6, -0x1, UR7 ;  /* 0xffffffff06087890 */ /* 0x000fc8000fffe007 */
        /* <DEDUP_REMOVED lines=30> */
.L_x_3280:
[----:B------:R-:W-:Y:S02]  /*0d40*/  UIMAD UR5, UR9, UR4, URZ ;  /* 0x00000004090572a4 */ /* 0x000fe4000f8e023f */
[----:B------:R-:W-:Y:S01]  /*0d50*/  IMAD.U32 R3, RZ, RZ, UR4 ;  /* 0x00000004ff037e24 */ /* 0x000fe2000f8e00ff */
[----:B------:R-:W-:Y:S01]  /*0d60*/  MOV R0, UR6 ;  /* 0x0000000600007c02 */ /* 0x000fe20008000f00 */
[----:B0-----:R-:W-:Y:S01]  /*0d70*/  IMAD.MOV.U32 R2, RZ, RZ, RZ ;  /* 0x000000ffff027224 */ /* 0x001fe200078e00ff */
[----:B------:R-:W-:Y:S02]  /*0d80*/  IADD3 R18, R25, -0x80, RZ ;  /* 0xffffff8019127810 */ /* 0x000fe40007ffe0ff */
[----:B------:R-:W-:Y:S02]  /*0d90*/  CS2R R118, SRZ ;  /* 0x0000000000767805 */ /* 0x000fe4000001ff00 */
[----:B------:R-:W-:Y:S01]  /*0da0*/  VIADDMNMX R0, R3, UR5, R0, PT ;  /* 0x0000000503007c46 */ /* 0x000fe2000b800100 */
[----:B------:R-:W-:Y:S01]  /*0db0*/  IMAD.U32 R16, RZ, RZ, UR5 ;  /* 0x00000005ff107e24 */ /* 0x000fe2000f8e00ff */
[----:B------:R-:W-:-:S02]  /*0dc0*/  PLOP3.LUT P0, PT, PT, PT, PT, 0x80, 0x0 ;  /* 0x000000000000781c */ /* 0x000fc40003f0f070 */
[----:B------:R-:W-:Y:S02]  /*0dd0*/  CS2R R116, SRZ ;  /* 0x0000000000747805 */ /* 0x000fe4000001ff00 */
[----:B------:R-:W-:Y:S01]  /*0de0*/  R2UR UR39, R0 ;  /* 0x00000000002772ca */ /* 0x000fe200000e0000 */
        /* <DEDUP_REMOVED lines=12> */
[----:B------:R-:W-:Y:S01]  /*0eb0*/  UISETP.GT.AND UP0, UPT, UR39, UR5, UPT ;  /* 0x000000052700728c */ /* 0x000fe2000bf04270 */
[----:B------:R-:W-:Y:S02]  /*0ec0*/  CS2R R92, SRZ ;  /* 0x00000000005c7805 */ /* 0x000fe4000001ff00 */
[----:B------:R-:W-:Y:S02]  /*0ed0*/  CS2R R90, SRZ ;  /* 0x00000000005a7805 */ /* 0x000fe4000001ff00 */
[----:B------:R-:W-:Y:S02]  /*0ee0*/  CS2R R88, SRZ ;  /* 0x0000000000587805 */ /* 0x000fe4000001ff00 */
[----:B------:R-:W-:Y:S02]  /*0ef0*/  CS2R R86, SRZ ;  /* 0x0000000000567805 */ /* 0x000fe4000001ff00 */
[----:B------:R-:W-:-:S02]  /*0f00*/  CS2R R84, SRZ ;  /* 0x0000000000547805 */ /* 0x000fc4000001ff00 */
[----:B------:R-:W-:Y:S02]  /*0f10*/  PLOP3.LUT P1, PT, PT, PT, UP0, 0x80, 0x0 ;  /* 0x000000000000781c */ /* 0x000fe40003f2f008 */
        /* <DEDUP_REMOVED lines=38> */
[----:B------:R-:W-:-:S04]  /*1180*/  UIADD3 UR6, UR38, 0x12400, URZ ;  /* 0x0001240026067890 */ /* 0x000fc8000fffe03f */
        /* <DEDUP_REMOVED lines=26> */
.L_x_3282:
[----:B------:R-:W-:-:S04]  /*1330*/  SHF.L.U32 R0, RZ, 0x1f, RZ ;  /* 0x0000001fff007819 */ /* 0x000fc800000006ff */
[----:B------:R-:W0:Y:S02]  /*1340*/  SYNCS.PHASECHK.TRANS64.TRYWAIT P0, [UR38+0x30800], R0 ;  /* 0x03080000ff0075a7 */ /* 0x000e240008000166 */
[----:B0-----:R-:W-:Y:S05]  /*1350*/  @!P0 BRA `(.L_x_3283) ;  /* 0x000000b800b48947 */ /* 0x001fea0003800000 */
.L_x_3356:
[----:B------:R-:W2:Y:S02]  /*1360*/  LDL R2, [R1+0x4] ;  /* 0x0000040001027983 */ /* 0x000ea40000100800 */
[----:B--2---:R-:W-:-:S13]  /*1370*/  R2UR UR4, R2 ;  /* 0x00000000020472ca */ /* 0x004fda00000e0000 */
[----:B------:R-:W-:-:S06]  /*1380*/  ULOP3.LUT UR4, UR4, 0x1, URZ, 0xfc, !UPT ;  /* 0x0000000104047892 */ /* 0x000fcc000f8efc3f */
[----:B------:R-:W-:-:S04]  /*1390*/  MOV R2, UR4 ;  /* 0x0000000400027c02 */ /* 0x000fc80008000f00 */
[----:B------:R-:W-:-:S13]  /*13a0*/  ISETP.NE.AND P0, PT, R2, 0x3, PT ;  /* 0x000000030200780c */ /* 0x000fda0003f05270 */
[----:B------:R-:W-:Y:S05]  /*13b0*/  @!P0 BRA `(.L_x_3284) ;  /* 0x0000000000048947 */ /* 0x000fea0003800000 */
[----:B------:R-:W-:Y:S01]  /*13c0*/  BPT.TRAP 0x1 ;  /* 0x000000040000795c */ /* 0x000fe20000300000 */
.L_x_3284:
[----:B------:R1:W2:Y:S01]  /*13d0*/  SYNCS.PHASECHK.TRANS64.TRYWAIT P1, [UR38+0x30830], R0 ;  /* 0x03083000ff0075a7 */ /* 0x0002a20008020166 */
[----:B------:R-:W-:Y:S05]  /*13e0*/  @!P0 BRA `(.L_x_3285) ;  /* 0x0000000000048947 */ /* 0x000fea0003800000 */
[----:B------:R-:W-:Y:S01]  /*13f0*/  BPT.TRAP 0x1 ;  /* 0x000000040000795c */ /* 0x000fe20000300000 */
.L_x_3285:
[----:B------:R-:W-:Y:S02]  /*1400*/  IMAD.U32 R6, RZ, RZ, UR40 ;  /* 0x00000028ff067e24 */ /* 0x000fe4000f8e00ff */
[----:B------:R-:W-:Y:S01]  /*1410*/  IMAD.MOV.U32 R2, RZ, RZ, RZ ;  /* 0x000000ffff027224 */ /* 0x000fe200078e00ff */
[----:B--2---:R-:W-:Y:S06]  /*1420*/  @P1 BRA `(.L_x_3286) ;  /* 0x0000000000081947 */ /* 0x004fec0003800000 */
[----:B------:R-:W2:Y:S02]  /*1430*/  SYNCS.PHASECHK.TRANS64.TRYWAIT P1, [UR38+0x30830], R0 ;  /* 0x03083000ff0075a7 */ /* 0x000ea40008020166 */
[----:B--2---:R-:W-:Y:S05]  /*1440*/  @!P1 BRA `(.L_x_3287) ;  /* 0x000000b800909947 */ /* 0x004fea0003800000 */
.L_x_3286:
[----:B------:R-:W-:Y:S05]  /*1450*/  WARPSYNC.ALL ;  /* 0x0000000000007948 */ /* 0x000fea0003800000 */
[----:B------:R-:W-:Y:S01]  /*1460*/  MOV R119, RZ ;  /* 0x000000ff00777202 */ /* 0x000fe20000000f00 */
[----:B------:R-:W-:Y:S01]  /*1470*/  IMAD.MOV.U32 R7, RZ, RZ, 0x40000040 ;  /* 0x40000040ff077424 */ /* 0x000fe200078e00ff */
[----:B------:R-:W-:Y:S01]  /*1480*/  LOP3.LUT R6, R6, 0x10000, RZ, 0xfc, !PT ;  /* 0x0001000006067812 */ /* 0x000fe200078efcff */
[----:B------:R-:W-:-:S03]  /*1490*/  UIADD3 UR4, UR38, 0x1e400, URZ ;  /* 0x0001e40026047890 */ /* 0x000fc6000fffe03f */
[C---:B------:R-:W-:Y:S01]  /*14a0*/  R2UR UR56, R6.reuse ;  /* 0x00000000063872ca */ /* 0x040fe200000e0000 */
[----:B------:R-:W-:Y:S01]  /*14b0*/  WARPGROUP.ARRIVE ;  /* 0x00000000000079c5 */ /* 0x000fe20000000000 */
[----:B------:R-:W-:Y:S01]  /*14c0*/  R2UR UR57, R7 ;  /* 0x00000000073972ca */ /* 0x000fe200000e0000 */
[----:B------:R-:W-:Y:S01]  /*14d0*/  USHF.R.U32.HI UR4, URZ, 0x4, UR4 ;  /* 0x000000043f047899 */ /* 0x000fe20008011604 */
[----:B------:R-:W-:Y:S01]  /*14e0*/  R2UR UR10, R6 ;  /* 0x00000000060a72ca */ /* 0x000fe200000e0000 */
[----:B------:R-:W-:Y:S01]  /*14f0*/  UMOV UR59, 0x40000040 ;  /* 0x40000040003b7882 */ /* 0x000fe20000000000 */
[----:B------:R-:W-:Y:S01]  /*1500*/  UMOV UR9, 0x40000040 ;  /* 0x4000004000097882 */ /* 0x000fe20000000000 */
[----:B------:R-:W-:Y:S01]  /*1510*/  ULOP3.LUT UR4, UR4, 0x3fff, URZ, 0xc0, !UPT ;  /* 0x00003fff04047892 */ /* 0x000fe2000f8ec03f */
[----:B------:R-:W-:Y:S01]  /*1520*/  UMOV UR5, UR9 ;  /* 0x0000000900057c82 */ /* 0x000fe20008000000 */
[----:B------:R-:W-:Y:S02]  /*1530*/  UMOV UR7, 0x40000040 ;  /* 0x4000004000077882 */ /* 0x000fe40000000000 */
[----:B------:R-:W-:Y:S01]  /*1540*/  ULOP3.LUT UR58, UR4, 0x10000, URZ, 0xfc, !UPT ;  /* 0x00010000043a7892 */ /* 0x000fe2000f8efc3f */
[----:B------:R-:W-:Y:S01]  /*1550*/  UMOV UR13, 0x40000040 ;  /* 0x40000040000d7882 */ /* 0x000fe20000000000 */
[----:B------:R-:W-:-:S02]  /*1560*/  UMOV UR15, 0x40000040 ;  /* 0x40000040000f7882 */ /* 0x000fc40000000000 */
[----:B------:R-:W-:Y:S02]  /*1570*/  UIADD3 UR6, UR58, 0x2, URZ ;  /* 0x000000023a067890 */ /* 0x000fe4000fffe03f */
[----:B------:R-:W-:Y:S02]  /*1580*/  UIADD3 UR8, UR10, 0x2, URZ ;  /* 0x000000020a087890 */ /* 0x000fe4000fffe03f */
[----:B------:R-:W-:Y:S01]  /*1590*/  UIADD3 UR12, UR10, 0x4, URZ ;  /* 0x000000040a0c7890 */ /* 0x000fe2000fffe03f */
[----:B------:R-:W-:Y:S01]  /*15a0*/  HGMMA.64x96x16.F32.BF16 R24, gdesc[UR56], RZ, !UPT, gsb0 ;  /* 0x01600000381879f0 */ /* 0x000fe2000c0018ff */
[----:B------:R-:W-:Y:S02]  /*15b0*/  UIADD3 UR14, UR58, 0x4, URZ ;  /* 0x000000043a0e7890 */ /* 0x000fe4000fffe03f */
[----:B------:R-:W-:Y:S01]  /*15c0*/  UIADD3 UR16, UR10, 0x6, URZ ;  /* 0x000000060a107890 */ /* 0x000fe2000fffe03f */
[----:B------:R-:W-:Y:S01]  /*15d0*/  UMOV UR4, UR8 ;  /* 0x0000000800047c82 */ /* 0x000fe20008000000 */
        /* <DEDUP_REMOVED lines=15> */
[----:B------:R-:W-:Y:S01]  /*16d0*/  UIADD3 UR32, UR10, 0x406, URZ ;  /* 0x000004060a207890 */ /* 0x000fe2000fffe03f */
        /* <DEDUP_REMOVED lines=11> */
[----:B------:R-:W-:Y:S01]  /*1790*/  HGMMA.64x96x16.F32.BF16 R24, gdesc[UR4], R24, gsb0 ;  /* 0x01600000041879f0 */ /* 0x000fe20008001818 */
[----:B------:R-:W-:Y:S01]  /*17a0*/  UIADD3 UR6, UR58, 0x306, URZ ;  /* 0x000003063a067890 */ /* 0x000fe2000fffe03f */
[----:B------:R-:W-:Y:S01]  /*17b0*/  UMOV UR4, UR32 ;  /* 0x0000002000047c82 */ /* 0x000fe20008000000 */
[----:B------:R-:W-:Y:S01]  /*17c0*/  UMOV UR5, UR33 ;  /* 0x0000002100057c82 */ /* 0x000fe20008000000 */
[----:B------:R-:W-:Y:S01]  /*17d0*/  UMOV UR7, 0x40000040 ;  /* 0x4000004000077882 */ /* 0x000fe20000000000 */
[----:B------:R-:W-:Y:S02]  /*17e0*/  WARPGROUP.DEPBAR.LE gsb0, 0x0 ;  /* 0x00008000000079c5 */ /* 0x000fe40000010000 */
[----:B------:R-:W-:-:S06]  /*17f0*/  WARPGROUP.ARRIVE ;  /* 0x00000000000079c5 */ /* 0x000fcc0000000000 */
[----:B------:R-:W-:Y:S03]  /*1800*/  HGMMA.64x96x16.F32.BF16 R24, gdesc[UR12], R24, gsb0 ;  /* 0x016000000c1879f0 */ /* 0x000fe60008001818 */
        /* <DEDUP_REMOVED lines=44> */
[----:B------:R-:W-:Y:S05]  /*1ad0*/  @!P0 BRA `(.L_x_3288) ;  /* 0x0000000000048947 */ /* 0x000fea0003800000 */
[----:B------:R-:W-:Y:S01]  /*1ae0*/  BPT.TRAP 0x1 ;  /* 0x000000040000795c */ /* 0x000fe20000300000 */
.L_x_3288:
[----:B------:R-:W-:Y:S01]  /*1af0*/  LOP3.LUT R19, R19, 0xffffff80, RZ, 0xc0, !PT ;  /* 0xffffff8013137812 */ /* 0x000fe200078ec0ff */
[----:B------:R-:W-:Y:S01]  /*1b00*/  ULDC UR4, c[0x0][0x9d8] ;  /* 0x0002760000047ab9 */ /* 0x000fe20000000800 */
[----:B0-----:R-:W-:Y:S02]  /*1b10*/  IMAD.MOV.U32 R3, RZ, RZ, -0x2 ;  /* 0xfffffffeff037424 */ /* 0x001fe400078e00ff */
[----:B------:R-:W-:Y:S01]  /*1b20*/  FMUL.FTZ R26, R26, UR4 ;  /* 0x000000041a1a7c20 */ /* 0x000fe20008410000 */
[----:B------:R-:W-:Y:S01]  /*1b30*/  FMUL.FTZ R27, R27, UR4 ;  /* 0x000000041b1b7c20 */ /* 0x000fe20008410000 */
[----:B------:R-:W-:Y:S02]  /*1b40*/  IMAD.IADD R19, R18, 0x1, -R19 ;  /* 0x0000000112137824 */ /* 0x000fe400078e0a13 */
[----:B------:R-:W-:Y:S01]  /*1b50*/  FMUL.FTZ R30, R30, UR4 ;  /* 0x000000041e1e7c20 */ /* 0x000fe20008410000 */
[----:B------:R-:W-:Y:S01]  /*1b60*/  FMUL.FTZ R31, R31, UR4 ;  /* 0x000000041f1f7c20 */ /* 0x000fe20008410000 */
[----:B------:R-:W-:Y:S01]  /*1b70*/  FMUL.FTZ R34, R34, UR4 ;  /* 0x0000000422227c20 */ /* 0x000fe20008410000 */
[----:B------:R-:W0:Y:S01]  /*1b80*/  MUFU.TANH R26, R26 ;  /* 0x0000001a001a7308 */ /* 0x000e220000002400 */
[----:B-1----:R-:W-:Y:S01]  /*1b90*/  SHF.R.S32.HI R0, RZ, 0x1f, R19 ;  /* 0x0000001fff007819 */ /* 0x002fe20000011413 */
        /* <DEDUP_REMOVED lines=11> */
[----:B------:R-:W-:Y:S01]  /*1c50*/  IADD3 R0, R19, -R0, RZ ;  /* 0x8000000013007210 */ /* 0x000fe20007ffe0ff */
[----:B------:R-:W-:Y:S01]  /*1c60*/  FMUL.FTZ R32, R32, UR4 ;  /* 0x0000000420207c20 */ /* 0x000fe20008410000 */
[----:B------:R-:W-:Y:S01]  /*1c70*/  FMUL.FTZ R43, R43, UR4 ;  /* 0x000000042b2b7c20 */ /* 0x000fe20008410000 */
[----:B------:R-:W2:Y:S01]  /*1c80*/  MUFU.TANH R30, R30 ;  /* 0x0000001e001e7308 */ /* 0x000ea20000002400 */
[----:B------:R-:W-:Y:S01]  /*1c90*/  FMUL.FTZ R33, R33, UR4 ;  /* 0x0000000421217c20 */ /* 0x000fe20008410000 */
[----:B------:R-:W-:-:S02]  /*1ca0*/  IMAD R0, R0, R3, 0x60 ;  /* 0x0000006000007424 */ /* 0x000fc400078e0203 */
[----:B------:R-:W-:Y:S01]  /*1cb0*/  FMUL.FTZ R46, R46, UR4 ;  /* 0x000000042e2e7c20 */ /* 0x000fe20008410000 */
[----:B------:R-:W-:Y:S02]  /*1cc0*/  IMAD.U32 R3, RZ, RZ, UR39 ;  /* 0x00000027ff037e24 */ /* 0x000fe4000f8e00ff */
[----:B------:R-:W-:Y:S01]  /*1cd0*/  FMUL.FTZ R36, R36, UR4 ;  /* 0x0000000424247c20 */ /* 0x000fe20008410000 */
[----:B------:R-:W-:Y:S01]  /*1ce0*/  FMUL.FTZ R47, R47, UR4 ;  /* 0x000000042f2f7c20 */ /* 0x000fe20008410000 */
[----:B------:R-:W-:Y:S01]  /*1cf0*/  IADD3 R0, R0, UR42, RZ ;  /* 0x0000002a00007c10 */ /* 0x000fe2000fffe0ff */
[----:B------:R-:W3:Y:S01]  /*1d00*/  MUFU.TANH R31, R31 ;  /* 0x0000001f001f7308 */ /* 0x000ee20000002400 */
[----:B------:R-:W-:Y:S01]  /*1d10*/  FMUL.FTZ R37, R37, UR4 ;  /* 0x0000000425257c20 */ /* 0x000fe20008410000 */
[----:B------:R-:W-:Y:S01]  /*1d20*/  FMUL.FTZ R50, R50, UR4 ;  /* 0x0000000432327c20 */ /* 0x000fe20008410000 */
[----:B------:R-:W-:Y:S01]  /*1d30*/  FMUL.FTZ R40, R40, UR4 ;  /* 0x0000000428287c20 */ /* 0x000fe20008410000 */
[----:B------:R-:W-:-:S02]  /*1d40*/  IMAD R0, R3, -0x60, R0 ;  /* 0xffffffa003007824 */ /* 0x000fc400078e0200 */
[----:B------:R-:W-:Y:S01]  /*1d50*/  FMUL.FTZ R51, R51, UR4 ;  /* 0x0000000433337c20 */ /* 0x000fe20008410000 */
[----:B------:R-:W-:Y:S01]  /*1d60*/  FMUL.FTZ R41, R41, UR4 ;  /* 0x0000000429297c20 */ /* 0x000fe20008410000 */
[----:B------:R-:W-:Y:S01]  /*1d70*/  FMUL.FTZ R54, R54, UR4 ;  /* 0x0000000436367c20 */ /* 0x000fe20008410000 */
[----:B------:R-:W4:Y:S01]  /*1d80*/  MUFU.TANH R34, R34 ;  /* 0x0000002200227308 */ /* 0x000f220000002400 */
[----:B------:R-:W-:Y:S01]  /*1d90*/  ISETP.GT.AND P6, PT, R0, RZ, PT ;  /* 0x000000ff0000720c */ /* 0x000fe20003fc4270 */
[----:B------:R-:W-:Y:S01]  /*1da0*/  FMUL.FTZ R44, R44, UR4 ;  /* 0x000000042c2c7c20 */ /* 0x000fe20008410000 */
[C---:B------:R-:W-:Y:S01]  /*1db0*/  ISETP.GT.AND P5, PT, R0.reuse, 0x1, PT ;  /* 0x000000010000780c */ /* 0x040fe20003fa4270 */
[----:B------:R-:W-:Y:S01]  /*1dc0*/  FMUL.FTZ R55, R55, UR4 ;  /* 0x0000000437377c20 */ /* 0x000fe20008410000 */
[----:B------:R-:W-:Y:S01]  /*1dd0*/  ISETP.GT.AND P4, PT, R0, 0x8, PT ;  /* 0x000000080000780c */ /* 0x000fe20003f84270 */
[----:B------:R-:W-:Y:S01]  /*1de0*/  FMUL.FTZ R45, R45, UR4 ;  /* 0x000000042d2d7c20 */ /* 0x000fe20008410000 */
[----:B0-----:R-:W-:Y:S01]  /*1df0*/  FSEL R3, R26, -INF , P6 ;  /* 0xff8000001a037808 */ /* 0x001fe20003000000 */
[----:B------:R-:W0:Y:S01]  /*1e00*/  MUFU.TANH R24, R24 ;  /* 0x0000001800187308 */ /* 0x000e220000002400 */
[----:B-1----:R-:W-:Y:S01]  /*1e10*/  FSEL R27, R27, -INF , P5 ;  /* 0xff8000001b1b7808 */ /* 0x002fe20002800000 */
[----:B------:R-:W-:Y:S01]  /*1e20*/  FMUL.FTZ R58, R58, UR4 ;  /* 0x000000043a3a7c20 */ /* 0x000fe20008410000 */
[----:B------:R-:W-:Y:S01]  /*1e30*/  ISETP.GT.AND P3, PT, R0, 0x9, PT ;  /* 0x000000090000780c */ /* 0x000fe20003f64270 */
[----:B------:R-:W-:Y:S01]  /*1e40*/  FMUL.FTZ R48, R48, UR4 ;  /* 0x0000000430307c20 */ /* 0x000fe20008410000 */
[----:B--2---:R-:W-:Y:S01]  /*1e50*/  FSEL R9, R30, -INF , P4 ;  /* 0xff8000001e097808 */ /* 0x004fe20002000000 */
[----:B------:R-:W-:Y:S01]  /*1e60*/  FMUL.FTZ R59, R59, UR4 ;  /* 0x000000043b3b7c20 */ /* 0x000fe20008410000 */
[----:B------:R-:W-:Y:S01]  /*1e70*/  FMNMX.FTZ R4, R3, R27, !PT ;  /* 0x0000001b03047209 */ /* 0x000fe20007810000 */
[----:B------:R-:W1:Y:S01]  /*1e80*/  MUFU.TANH R35, R35 ;  /* 0x0000002300237308 */ /* 0x000e620000002400 */
[----:B------:R-:W-:Y:S01]  /*1e90*/  ISETP.GT.AND P2, PT, R0, 0x10, PT ;  /* 0x000000100000780c */ /* 0x000fe20003f44270 */
[----:B------:R-:W-:Y:S01]  /*1ea0*/  FMUL.FTZ R49, R49, UR4 ;  /* 0x0000000431317c20 */ /* 0x000fe20008410000 */
[----:B---3--:R-:W-:Y:S01]  /*1eb0*/  FSEL R31, R31, -INF , P3 ;  /* 0xff8000001f1f7808 */ /* 0x008fe20001800000 */
[----:B------:R-:W-:Y:S01]  /*1ec0*/  FMUL.FTZ R62, R62, UR4 ;  /* 0x000000043e3e7c20 */ /* 0x000fe20008410000 */
[----:B------:R-:W-:Y:S01]  /*1ed0*/  FMNMX.FTZ R4, R9, R4, !PT ;  /* 0x0000000409047209 */ /* 0x000fe20007810000 */
[----:B------:R-:W-:Y:S01]  /*1ee0*/  FMUL.FTZ R52, R52, UR4 ;  /* 0x0000000434347c20 */ /* 0x000fe20008410000 */
[----:B------:R-:W-:Y:S01]  /*1ef0*/  ISETP.GT.AND P1, PT, R0, 0x11, PT ;  /* 0x000000110000780c */ /* 0x000fe20003f24270 */
[----:B------:R-:W2:Y:S01]  /*1f00*/  MUFU.TANH R25, R25 ;  /* 0x0000001900197308 */ /* 0x000ea20000002400 */
[----:B----4-:R-:W-:Y:S01]  /*1f10*/  FSEL R19, R34, -INF , P2 ;  /* 0xff80000022137808 */ /* 0x010fe20001000000 */
[----:B------:R-:W-:Y:S01]  /*1f20*/  FMUL.FTZ R63, R63, UR4 ;  /* 0x000000043f3f7c20 */ /* 0x000fe20008410000 */
[----:B------:R-:W-:Y:S01]  /*1f30*/  FMNMX.FTZ R4, R31, R4, !PT ;  /* 0x000000041f047209 */ /* 0x000fe20007810000 */
[----:B------:R-:W-:Y:S01]  /*1f40*/  FMUL.FTZ R53, R53, UR4 ;  /* 0x0000000435357c20 */ /* 0x000fe20008410000 */
[----:B0-----:R-:W-:Y:S01]  /*1f50*/  FSEL R11, R24, -INF , P6 ;  /* 0xff800000180b7808 */ /* 0x001fe20003000000 */
[----:B------:R-:W-:Y:S01]  /*1f60*/  FMUL.FTZ R66, R66, UR4 ;  /* 0x0000000442427c20 */ /* 0x000fe20008410000 */
[----:B------:R-:W-:Y:S01]  /*1f70*/  ISETP.GT.AND P6, PT, R0, 0x18, PT ;  /* 0x000000180000780c */ /* 0x000fe20003fc4270 */
[----:B------:R-:W0:Y:S01]  /*1f80*/  MUFU.TANH R38, R38 ;  /* 0x0000002600267308 */ /* 0x000e220000002400 */
[----:B-1----:R-:W-:Y:S01]  /*1f90*/  FSEL R35, R35, -INF , P1 ;  /* 0xff80000023237808 */ /* 0x002fe20000800000 */
[----:B------:R-:W-:Y:S01]  /*1fa0*/  FMUL.FTZ R56, R56, UR4 ;  /* 0x0000000438387c20 */ /* 0x000fe20008410000 */
[----:B------:R-:W-:Y:S01]  /*1fb0*/  FMNMX.FTZ R4, R19, R4, !PT ;  /* 0x0000000413047209 */ /* 0x000fe20007810000 */
[----:B------:R-:W-:Y:S01]  /*1fc0*/  FMUL.FTZ R67, R67, UR4 ;  /* 0x0000000443437c20 */ /* 0x000fe20008410000 */
[----:B------:R-:W-:Y:S01]  /*1fd0*/  FMUL.FTZ R57, R57, UR4 ;  /* 0x0000000439397c20 */ /* 0x000fe20008410000 */
[----:B------:R-:W-:Y:S01]  /*1fe0*/  FMUL.FTZ R70, R70, UR4 ;  /* 0x0000000446467c20 */ /* 0x000fe20008410000 */
[----:B------:R-:W-:Y:S01]  /*1ff0*/  FMNMX.FTZ R4, R35, R4, !PT ;  /* 0x0000000423047209 */ /* 0x000fe20007810000 */
[----:B------:R-:W1:Y:S01]  /*2000*/  MUFU.TANH R28, R28 ;  /* 0x0000001c001c7308 */ /* 0x000e620000002400 */
[----:B--2---:R-:W-:Y:S01]  /*2010*/  FSEL R25, R25, -INF , P5 ;  /* 0xff80000019197808 */ /* 0x004fe20002800000 */
[----:B------:R-:W-:Y:S01]  /*2020*/  FMUL.FTZ R71, R71, UR4 ;  /* 0x0000000447477c20 */ /* 0x000fe20008410000 */
[----:B------:R-:W-:Y:S01]  /*2030*/  ISETP.GT.AND P5, PT, R0, 0x19, PT ;  /* 0x000000190000780c */ /* 0x000fe20003fa4270 */
[----:B------:R-:W-:Y:S01]  /*2040*/  FMUL.FTZ R60, R60, UR4 ;  /* 0x000000043c3c7c20 */ /* 0x000fe20008410000 */
[----:B------:R-:W-:Y:S01]  /*2050*/  ULDC UR5, c[0x0][0x988] ;  /* 0x0002620000057ab9 */ /* 0x000fe20000000800 */
[----:B------:R-:W-:Y:S01]  /*2060*/  FMUL.FTZ R61, R61, UR4 ;  /* 0x000000043d3d7c20 */ /* 0x000fe20008410000 */
[----:B------:R-:W-:Y:S01]  /*2070*/  P2R R12, PR, RZ, 0x1 ;  /* 0x00000001ff0c7803 */ /* 0x000fe20000000000 */
[----:B------:R-:W2:Y:S01]  /*2080*/  MUFU.TANH R39, R39 ;  /* 0x0000002700277308 */ /* 0x000ea20000002400 */
[----:B0-----:R-:W-:Y:S01]  /*2090*/  FSEL R23, R38, -INF , P6 ;  /* 0xff80000026177808 */ /* 0x001fe20003000000 */
[----:B------:R-:W-:Y:S01]  /*20a0*/  FMUL.FTZ R64, R64, UR4 ;  /* 0x0000000440407c20 */ /* 0x000fe20008410000 */
[----:B------:R-:W-:Y:S01]  /*20b0*/  FMUL.FTZ R65, R65, UR4 ;  /* 0x0000000441417c20 */ /* 0x000fe20008410000 */
[----:B------:R-:W-:Y:S01]  /*20c0*/  FMUL.FTZ R68, R68, UR4 ;  /* 0x0000000444447c20 */ /* 0x000fe20008410000 */
[----:B------:R-:W-:Y:S01]  /*20d0*/  FMNMX.FTZ R4, R23, R4, !PT ;  /* 0x0000000417047209 */ /* 0x000fe20007810000 */
[----:B------:R-:W-:Y:S01]  /*20e0*/  FMUL.FTZ R69, R69, UR4 ;  /* 0x0000000445457c20 */ /* 0x000fe20008410000 */
[----:B------:R-:W0:Y:S01]  /*20f0*/  S2UR UR7, SR_CgaCtaId ;  /* 0x00000000000779c3 */ /* 0x000e220000008800 */
[----:B------:R-:W3:Y:S01]  /*2100*/  MUFU.TANH R29, R29 ;  /* 0x0000001d001d7308 */ /* 0x000ee20000002400 */
[----:B-1----:R-:W-:Y:S01]  /*2110*/  FSEL R13, R28, -INF , P4 ;  /* 0xff8000001c0d7808 */ /* 0x002fe20002000000 */
[----:B------:R-:W-:Y:S01]  /*2120*/  UIADD3 UR59, UR39, -0x2, URZ ;  /* 0xfffffffe273b7890 */ /* 0x000fe2000fffe03f */
[----:B------:R-:W-:Y:S01]  /*2130*/  ISETP.GT.AND P4, PT, R0, 0x20, PT ;  /* 0x000000200000780c */ /* 0x000fe20003f84270 */
[----:B------:R-:W-:Y:S01]  /*2140*/  UIADD3 UR4, UR38, 0x30840, URZ ;  /* 0x0003084026047890 */ /* 0x000fe2000fffe03f */
[----:B------:R-:W-:Y:S01]  /*2150*/  R2UR UR6, R16 ;  /* 0x00000000100672ca */ /* 0x000fe200000e0000 */
[----:B------:R-:W-:Y:S01]  /*2160*/  UMOV UR39, URZ ;  /* 0x0000003f00277c82 */ /* 0x000fe20008000000 */
[--C-:B------:R-:W-:Y:S01]  /*2170*/  IMAD.MOV.U32 R118, RZ, RZ, R119.reuse ;  /* 0x000000ffff767224 */ /* 0x100fe200078e0077 */
        /* <DEDUP_REMOVED lines=9> */
[----:B---3--:R-:W-:Y:S01]  /*2210*/  FSEL R29, R29, -INF , P3 ;  /* 0xff8000001d1d7808 */ /* 0x008fe20001800000 */
[----:B------:R-:W-:Y:S01]  /*2220*/  UISETP.GE.AND UP0, UPT, UR59, UR6, UPT ;  /* 0x000000063b00728c */ /* 0x000fe2000bf06270 */
[----:B------:R-:W-:Y:S01]  /*2230*/  ISETP.GT.AND P3, PT, R0, 0x21, PT ;  /* 0x000000210000780c */ /* 0x000fe20003f64270 */
[--C-:B------:R-:W-:Y:S01]  /*2240*/  IMAD.MOV.U32 R112, RZ, RZ, R119.reuse ;  /* 0x000000ffff707224 */ /* 0x100fe200078e0077 */
[-C--:B------:R-:W-:Y:S01]  /*2250*/  MOV R110, R119.reuse ;  /* 0x00000077006e7202 */ /* 0x080fe20000000f00 */
[--C-:B------:R-:W-:Y:S01]  /*2260*/  IMAD.MOV.U32 R111, RZ, RZ, R119.reuse ;  /* 0x000000ffff6f7224 */ /* 0x100fe200078e0077 */
[----:B0-----:R-:W-:Y:S01]  /*2270*/  UPRMT UR4, UR7, 0x654, UR4 ;  /* 0x0000065407047896 */ /* 0x001fe20008000004 */
        /* <DEDUP_REMOVED lines=10> */
[----:B------:R-:W-:Y:S01]  /*2320*/  SYNCS.ARRIVE.TRANS64.RED.A1T0 RZ, [UR4], RZ ;  /* 0x000000ffffff79a7 */ /* 0x000fe20008100404 */
        /* <DEDUP_REMOVED lines=27> */
[----:B------:R-:W-:-:S02]  /*24e0*/  IMAD.MOV.U32 R82, RZ, RZ, R119 ;  /* 0x000000ffff527224 */ /* 0x000fc400078e0077 */
[----:B------:R-:W2:Y:S01]  /*24f0*/  MUFU.TANH R37, R37 ;  /* 0x0000002500257308 */ /* 0x000ea20000002400 */
        /* <DEDUP_REMOVED lines=8> */
[----:B------:R-:W-:Y:S01]  /*2580*/  IMAD.MOV.U32 R42, RZ, RZ, R119 ;  /* 0x000000ffff2a7224 */ /* 0x000fe200078e0077 */
[----:B------:R-:W-:-:S03]  /*2590*/  FMNMX.FTZ R4, R79, R4, !PT ;  /* 0x000000044f047209 */ /* 0x000fc60007810000 */
[----:B------:R-:W1:Y:S01]  /*25a0*/  MUFU.TANH R40, R40 ;  /* 0x0000002800287308 */ /* 0x000e620000002400 */
[----:B--2---:R-:W-:Y:S02]  /*25b0*/  FSEL R37, R37, -INF , P5 ;  /* 0xff80000025257808 */ /* 0x004fe40002800000 */
[----:B------:R-:W-:-:S05]  /*25c0*/  ISETP.GT.AND P5, PT, R0, 0x31, PT ;  /* 0x000000310000780c */ /* 0x000fca0003fa4270 */
[----:B------:R-:W2:Y:S01]  /*25d0*/  MUFU.TANH R51, R51 ;  /* 0x0000003300337308 */ /* 0x000ea20000002400 */
[----:B0-----:R-:W-:Y:S02]  /*25e0*/  FSEL R81, R50, -INF , P6 ;  /* 0xff80000032517808 */ /* 0x001fe40003000000 */
[----:B------:R-:W-:Y:S02]  /*25f0*/  MOV R50, R119 ;  /* 0x0000007700327202 */ /* 0x000fe40000000f00 */
[----:B------:R-:W-:-:S03]  /*2600*/  FMNMX.FTZ R4, R81, R4, !PT ;  /* 0x0000000451047209 */ /* 0x000fc60007810000 */
[----:B------:R-:W0:Y:S01]  /*2610*/  MUFU.TANH R41, R41 ;  /* 0x0000002900297308 */ /* 0x000e220000002400 */
[----:B-1----:R-:W-:Y:S01]  /*2620*/  FSEL R43, R40, -INF , P4 ;  /* 0xff800000282b7808 */ /* 0x002fe20002000000 */
[----:B------:R-:W-:Y:S01]  /*2630*/  IMAD.MOV.U32 R40, RZ, RZ, R119 ;  /* 0x000000ffff287224 */ /* 0x000fe200078e0077 */
[----:B------:R-:W-:-:S05]  /*2640*/  ISETP.GT.AND P4, PT, R0, 0x38, PT ;  /* 0x000000380000780c */ /* 0x000fca0003f84270 */
[----:B------:R-:W1:Y:S01]  /*2650*/  MUFU.TANH R54, R54 ;  /* 0x0000003600367308 */ /* 0x000e620000002400 */
[----:B--2---:R-:W-:-:S04]  /*2660*/  FSEL R83, R51, -INF , P5 ;  /* 0xff80000033537808 */ /* 0x004fc80002800000 */
[----:B------:R-:W-:-:S03]  /*2670*/  FMNMX.FTZ R4, R83, R4, !PT ;  /* 0x0000000453047209 */ /* 0x000fc60007810000 */
[----:B------:R-:W2:Y:S01]  /*2680*/  MUFU.TANH R44, R44 ;  /* 0x0000002c002c7308 */ /* 0x000ea20000002400 */
[----:B0-----:R-:W-:Y:S02]  /*2690*/  FSEL R41, R41, -INF , P3 ;  /* 0xff80000029297808 */ /* 0x001fe40001800000 */
[----:B------:R-:W-:-:S05]  /*26a0*/  ISETP.GT.AND P3, PT, R0, 0x39, PT ;  /* 0x000000390000780c */ /* 0x000fca0003f64270 */
[----:B------:R-:W0:Y:S01]  /*26b0*/  MUFU.TANH R55, R55 ;  /* 0x0000003700377308 */ /* 0x000e220000002400 */
[----:B-1----:R-:W-:Y:S01]  /*26c0*/  FSEL R85, R54, -INF , P4 ;  /* 0xff80000036557808 */ /* 0x002fe20002000000 */
[----:B------:R-:W-:-:S03]  /*26d0*/  IMAD.MOV.U32 R54, RZ, RZ, R119 ;  /* 0x000000ffff367224 */ /* 0x000fc600078e0077 */
[----:B------:R-:W-:-:S03]  /*26e0*/  FMNMX.FTZ R4, R85, R4, !PT ;  /* 0x0000000455047209 */ /* 0x000fc60007810000 */
[----:B------:R-:W1:Y:S01]  /*26f0*/  MUFU.TANH R45, R45 ;  /* 0x0000002d002d7308 */ /* 0x000e620000002400 */
[----:B--2---:R-:W-:Y:S02]  /*2700*/  FSEL R47, R44, -INF , P2 ;  /* 0xff8000002c2f7808 */ /* 0x004fe40001000000 */
[----:B------:R-:W-:Y:S02]  /*2710*/  ISETP.GT.AND P2, PT, R0, 0x40, PT ;  /* 0x000000400000780c */ /* 0x000fe40003f44270 */
[----:B------:R-:W-:-:S03]  /*2720*/  MOV R44, R119 ;  /* 0x00000077002c7202 */ /* 0x000fc60000000f00 */
[----:B------:R-:W2:Y:S01]  /*2730*/  MUFU.TANH R58, R58 ;  /* 0x0000003a003a7308 */ /* 0x000ea20000002400 */
[----:B0-----:R-:W-:-:S04]  /*2740*/  FSEL R87, R55, -INF , P3 ;  /* 0xff80000037577808 */ /* 0x001fc80001800000 */
[----:B------:R-:W-:-:S03]  /*2750*/  FMNMX.FTZ R4, R87, R4, !PT ;  /* 0x0000000457047209 */ /* 0x000fc60007810000 */
[----:B------:R-:W0:Y:S01]  /*2760*/  MUFU.TANH R48, R48 ;  /* 0x0000003000307308 */ /* 0x000e220000002400 */
[----:B-1----:R-:W-:Y:S02]  /*2770*/  FSEL R45, R45, -INF , P1 ;  /* 0xff8000002d2d7808 */ /* 0x002fe40000800000 */
[----:B------:R-:W-:-:S05]  /*2780*/  ISETP.GT.AND P1, PT, R0, 0x41, PT ;  /* 0x000000410000780c */ /* 0x000fca0003f24270 */
[----:B------:R-:W1:Y:S01]  /*2790*/  MUFU.TANH R59, R59 ;  /* 0x0000003b003b7308 */ /* 0x000e620000002400 */
[----:B--2---:R-:W-:Y:S01]  /*27a0*/  FSEL R89, R58, -INF , P2 ;  /* 0xff8000003a597808 */ /* 0x004fe20001000000 */
[----:B------:R-:W-:-:S03]  /*27b0*/  IMAD.MOV.U32 R58, RZ, RZ, R119 ;  /* 0x000000ffff3a7224 */ /* 0x000fc600078e0077 */
[----:B------:R-:W-:-:S03]  /*27c0*/  FMNMX.FTZ R4, R89, R4, !PT ;  /* 0x0000000459047209 */ /* 0x000fc60007810000 */
[----:B------:R-:W2:Y:S01]  /*27d0*/  MUFU.TANH R49, R49 ;  /* 0x0000003100317308 */ /* 0x000ea20000002400 */
[----:B0-----:R-:W-:Y:S01]  /*27e0*/  FSEL R51, R48, -INF , P6 ;  /* 0xff80000030337808 */ /* 0x001fe20003000000 */
[----:B------:R-:W-:Y:S01]  /*27f0*/  IMAD.MOV.U32 R48, RZ, RZ, R119 ;  /* 0x000000ffff307224 */ /* 0x000fe200078e0077 */
[----:B------:R-:W-:-:S05]  /*2800*/  ISETP.GT.AND P6, PT, R0, 0x48, PT ;  /* 0x000000480000780c */ /* 0x000fca0003fc4270 */
[----:B------:R-:W0:Y:S01]  /*2810*/  MUFU.TANH R62, R62 ;  /* 0x0000003e003e7308 */ /* 0x000e220000002400 */
[----:B-1----:R-:W-:-:S04]  /*2820*/  FSEL R91, R59, -INF , P1 ;  /* 0xff8000003b5b7808 */ /* 0x002fc80000800000 */
        /* <DEDUP_REMOVED lines=32> */
[----:B------:R-:W-:Y:S01]  /*2a30*/  MUFU.TANH R60, R60 ;  /* 0x0000003c003c7308 */ /* 0x000fe20000002400 */
[----:B--2---:R-:W-:Y:S01]  /*2a40*/  FSEL R97, R70, -INF , P2 ;  /* 0xff80000046617808 */ /* 0x004fe20001000000 */
[----:B------:R-:W-:-:S03]  /*2a50*/  IMAD.MOV.U32 R70, RZ, RZ, R119 ;  /* 0x000000ffff467224 */ /* 0x000fc600078e0077 */
[----:B------:R-:W-:-:S03]  /*2a60*/  FMNMX.FTZ R4, R97, R4, !PT ;  /* 0x0000000461047209 */ /* 0x000fc60007810000 */
[----:B------:R-:W1:Y:S01]  /*2a70*/  MUFU.TANH R61, R61 ;  /* 0x0000003d003d7308 */ /* 0x000e620000002400 */
[----:B0-----:R-:W-:-:S04]  /*2a80*/  FSEL R71, R71, -INF , P1 ;  /* 0xff80000047477808 */ /* 0x001fc80000800000 */
[----:B------:R-:W-:Y:S01]  /*2a90*/  FMNMX.FTZ R0, R71, R4, !PT ;  /* 0x0000000447007209 */ /* 0x000fe20007810000 */
[----:B------:R-:W-:Y:S02]  /*2aa0*/  IMAD.U32 R4, RZ, RZ, UR5 ;  /* 0x00000005ff047e24 */ /* 0x000fe4000f8e00ff */
[----:B------:R-:W-:Y:S02]  /*2ab0*/  MUFU.TANH R64, R64 ;  /* 0x0000004000407308 */ /* 0x000fe40000002400 */
[----:B------:R-:W0:Y:S06]  /*2ac0*/  SHFL.BFLY PT, R5, R0, 0x2, 0x1f ;  /* 0x0c401f0000057f89 */ /* 0x000e2c00000e0000 */
[----:B------:R-:W2:Y:S01]  /*2ad0*/  MUFU.TANH R65, R65 ;  /* 0x0000004100417308 */ /* 0x000ea20000002400 */
[----:B-1----:R-:W-:-:S07]  /*2ae0*/  FSEL R61, R61, -INF , P5 ;  /* 0xff8000003d3d7808 */ /* 0x002fce0002800000 */
[----:B------:R-:W-:Y:S08]  /*2af0*/  MUFU.TANH R68, R68 ;  /* 0x0000004400447308 */ /* 0x000ff00000002400 */
[----:B------:R-:W1:Y:S01]  /*2b00*/  MUFU.TANH R69, R69 ;  /* 0x0000004500457308 */ /* 0x000e620000002400 */
[----:B--2---:R-:W-:Y:S02]  /*2b10*/  FSEL R65, R65, -INF , P3 ;  /* 0xff80000041417808 */ /* 0x004fe40001800000 */
[----:B0-----:R-:W-:-:S02]  /*2b20*/  FMNMX.FTZ R8, R0, R5, !PT ;  /* 0x0000000500087209 */ /* 0x001fc40007810000 */
[----:B------:R-:W-:-:S03]  /*2b30*/  FMNMX.FTZ R0, R11, R25, !PT ;  /* 0x000000190b007209 */ /* 0x000fc60007810000 */
[----:B------:R-:W0:Y:S01]  /*2b40*/  SHFL.BFLY PT, R5, R8, 0x1, 0x1f ;  /* 0x0c201f0008057f89 */ /* 0x000e2200000e0000 */
[----:B------:R-:W-:-:S04]  /*2b50*/  FMNMX.FTZ R0, R13, R0, !PT ;  /* 0x000000000d007209 */ /* 0x000fc80007810000 */
[----:B------:R-:W-:-:S04]  /*2b60*/  FMNMX.FTZ R0, R29, R0, !PT ;  /* 0x000000001d007209 */ /* 0x000fc80007810000 */
[----:B------:R-:W-:Y:S02]  /*2b70*/  FMNMX.FTZ R0, R15, R0, !PT ;  /* 0x000000000f007209 */ /* 0x000fe40007810000 */
[----:B-1----:R-:W-:Y:S02]  /*2b80*/  FSEL R69, R69, -INF , P1 ;  /* 0xff80000045457808 */ /* 0x002fe40000800000 */
[----:B------:R-:W-:-:S04]  /*2b90*/  FMNMX.FTZ R0, R33, R0, !PT ;  /* 0x0000000021007209 */ /* 0x000fc80007810000 */
[----:B------:R-:W-:-:S04]  /*2ba0*/  FMNMX.FTZ R0, R21, R0, !PT ;  /* 0x0000000015007209 */ /* 0x000fc80007810000 */
[----:B------:R-:W-:Y:S02]  /*2bb0*/  FMNMX.FTZ R0, R37, R0, !PT ;  /* 0x0000000025007209 */ /* 0x000fe40007810000 */
[----:B0-----:R-:W-:Y:S02]  /*2bc0*/  FMNMX.FTZ R5, R8, R5, !PT ;  /* 0x0000000508057209 */ /* 0x001fe40007810000 */
[----:B------:R-:W-:Y:S02]  /*2bd0*/  FMNMX.FTZ R0, R43, R0, !PT ;  /* 0x000000002b007209 */ /* 0x000fe40007810000 */
[C---:B------:R-:W-:Y:S01]  /*2be0*/  FSETP.NEU.FTZ.AND P0, PT, R5.reuse, -INF , PT ;  /* 0xff8000000500780b */ /* 0x040fe20003f1d000 */
[----:B------:R-:W-:Y:S01]  /*2bf0*/  FMUL.FTZ R10, R5, R4 ;  /* 0x00000004050a7220 */ /* 0x000fe20000410000 */
[----:B------:R-:W-:-:S04]  /*2c00*/  FMNMX.FTZ R0, R41, R0, !PT ;  /* 0x0000000029007209 */ /* 0x000fc80007810000 */
[----:B------:R-:W-:Y:S02]  /*2c10*/  FMNMX.FTZ R0, R47, R0, !PT ;  /* 0x000000002f007209 */ /* 0x000fe40007810000 */
[----:B------:R-:W-:Y:S02]  /*2c20*/  FSEL R10, R10, RZ, P0 ;  /* 0x000000ff0a0a7208 */ /* 0x000fe40000000000 */
[----:B------:R-:W-:Y:S02]  /*2c30*/  FMNMX.FTZ R0, R45, R0, !PT ;  /* 0x000000002d007209 */ /* 0x000fe40007810000 */
[----:B------:R-:W-:Y:S01]  /*2c40*/  ISETP.NE.AND P0, PT, R12, RZ, PT ;  /* 0x000000ff0c00720c */ /* 0x000fe20003f05270 */
[--C-:B------:R-:W-:Y:S01]  /*2c50*/  FFMA.FTZ R3, R3, R4, -R10.reuse ;  /* 0x0000000403037223 */ /* 0x100fe2000001080a */
[----:B------:R-:W-:Y:S01]  /*2c60*/  FMNMX.FTZ R0, R51, R0, !PT ;  /* 0x0000000033007209 */ /* 0x000fe20007810000 */
[-CC-:B------:R-:W-:Y:S01]  /*2c70*/  FFMA.FTZ R19, R19, R4.reuse, -R10.reuse ;  /* 0x0000000413137223 */ /* 0x180fe2000001080a */
[--C-:B------:R-:W-:Y:S01]  /*2c80*/  FFMA.FTZ R23, R23, R4, -R10.reuse ;  /* 0x0000000417177223 */ /* 0x100fe2000001080a */
[----:B------:R0:W-:Y:S01]  /*2c90*/  MUFU.EX2 R189, R3 ;  /* 0x0000000300bd7308 */ /* 0x0001e20000000800 */
[----:B------:R-:W-:Y:S01]  /*2ca0*/  FMNMX.FTZ R0, R49, R0, !PT ;  /* 0x0000000031007209 */ /* 0x000fe20007810000 */
[-CC-:B------:R-:W-:Y:S01]  /*2cb0*/  FFMA.FTZ R9, R9, R4.reuse, -R10.reuse ;  /* 0x0000000409097223 */ /* 0x180fe2000001080a */
[-CC-:B------:R-:W-:Y:S01]  /*2cc0*/  FFMA.FTZ R27, R27, R4.reuse, -R10.reuse ;  /* 0x000000041b1b7223 */ /* 0x180fe2000001080a */
[--C-:B------:R-:W-:Y:S01]  /*2cd0*/  FFMA.FTZ R31, R31, R4, -R10.reuse ;  /* 0x000000041f1f7223 */ /* 0x100fe2000001080a */
[----:B------:R-:W-:Y:S01]  /*2ce0*/  FMNMX.FTZ R0, R55, R0, !PT ;  /* 0x0000000037007209 */ /* 0x000fe20007810000 */
[-CC-:B------:R-:W-:Y:S01]  /*2cf0*/  FFMA.FTZ R35, R35, R4.reuse, -R10.reuse ;  /* 0x0000000423237223 */ /* 0x180fe2000001080a */
[--C-:B------:R-:W-:Y:S01]  /*2d00*/  FFMA.FTZ R39, R39, R4, -R10.reuse ;  /* 0x0000000427277223 */ /* 0x100fe2000001080a */
[----:B------:R1:W-:Y:S01]  /*2d10*/  MUFU.EX2 R185, R19 ;  /* 0x0000001300b97308 */ /* 0x0003e20000000800 */
[----:B------:R-:W-:Y:S01]  /*2d20*/  FMNMX.FTZ R0, R53, R0, !PT ;  /* 0x0000000035007209 */ /* 0x000fe20007810000 */
[-CC-:B------:R-:W-:Y:S01]  /*2d30*/  FFMA.FTZ R73, R73, R4.reuse, -R10.reuse ;  /* 0x0000000449497223 */ /* 0x180fe2000001080a */
[----:B0-----:R-:W-:Y:S01]  /*2d40*/  FSEL R3, R60, -INF , P6 ;  /* 0xff8000003c037808 */ /* 0x001fe20003000000 */
[--C-:B------:R-:W-:Y:S01]  /*2d50*/  FFMA.FTZ R75, R75, R4, -R10.reuse ;  /* 0x000000044b4b7223 */ /* 0x100fe2000001080a */
[----:B------:R-:W-:Y:S01]  /*2d60*/  FMNMX.FTZ R0, R59, R0, !PT ;  /* 0x000000003b007209 */ /* 0x000fe20007810000 */
[-CC-:B------:R-:W-:Y:S01]  /*2d70*/  FFMA.FTZ R77, R77, R4.reuse, -R10.reuse ;  /* 0x000000044d4d7223 */ /* 0x180fe2000001080a */
[--C-:B------:R-:W-:Y:S01]  /*2d80*/  FFMA.FTZ R79, R79, R4, -R10.reuse ;  /* 0x000000044f4f7223 */ /* 0x100fe2000001080a */
[----:B------:R0:W-:Y:S01]  /*2d90*/  MUFU.EX2 R187, R23 ;  /* 0x0000001700bb7308 */ /* 0x0001e20000000800 */
[----:B------:R-:W-:Y:S01]  /*2da0*/  FMNMX.FTZ R0, R57, R0, !PT ;  /* 0x0000000039007209 */ /* 0x000fe20007810000 */
[-CC-:B------:R-:W-:Y:S01]  /*2db0*/  FFMA.FTZ R81, R81, R4.reuse, -R10.reuse ;  /* 0x0000000451517223 */ /* 0x180fe2000001080a */
[----:B-1----:R-:W-:Y:S01]  /*2dc0*/  FSEL R19, R64, -INF , P4 ;  /* 0xff80000040137808 */ /* 0x002fe20002000000 */
        /* <DEDUP_REMOVED lines=12> */
[----:B------:R-:W0:Y:S01]  /*2e90*/  MUFU.EX2 R12, R27 ;  /* 0x0000001b000c7308 */ /* 0x000e220000000800 */
[----:B------:R-:W-:Y:S01]  /*2ea0*/  FMNMX.FTZ R0, R65, R0, !PT ;  /* 0x0000000041007209 */ /* 0x000fe20007810000 */
[-CC-:B------:R-:W-:Y:S01]  /*2eb0*/  FFMA.FTZ R95, R95, R4.reuse, -R10.reuse ;  /* 0x000000045f5f7223 */ /* 0x180fe2000001080a */
[-CC-:B------:R-:W-:Y:S01]  /*2ec0*/  FFMA.FTZ R67, R67, R4.reuse, -R10.reuse ;  /* 0x0000000443437223 */ /* 0x180fe2000001080a */
[--C-:B------:R-:W-:Y:S01]  /*2ed0*/  FFMA.FTZ R97, R97, R4, -R10.reuse ;  /* 0x0000000461617223 */ /* 0x100fe2000001080a */
[----:B------:R-:W-:Y:S01]  /*2ee0*/  FMNMX.FTZ R0, R23, R0, !PT ;  /* 0x0000000017007209 */ /* 0x000fe20007810000 */
[----:B------:R-:W-:Y:S01]  /*2ef0*/  FFMA.FTZ R10, R71, R4, -R10 ;  /* 0x00000004470a7223 */ /* 0x000fe2000001080a */
[-C--:B------:R-:W-:Y:S01]  /*2f00*/  MOV R71, R119.reuse ;  /* 0x0000007700477202 */ /* 0x080fe20000000f00 */
[----:B------:R2:W-:Y:S01]  /*2f10*/  MUFU.EX2 R14, R31 ;  /* 0x0000001f000e7308 */ /* 0x0005e20000000800 */
[----:B------:R-:W-:Y:S01]  /*2f20*/  FMNMX.FTZ R0, R69, R0, !PT ;  /* 0x0000000045007209 */ /* 0x000fe20007810000 */
[--C-:B------:R-:W-:Y:S01]  /*2f30*/  IMAD.MOV.U32 R64, RZ, RZ, R119.reuse ;  /* 0x000000ffff407224 */ /* 0x100fe200078e0077 */
[----:B------:R-:W-:Y:S01]  /*2f40*/  MOV R68, R119 ;  /* 0x0000007700447202 */ /* 0x000fe20000000f00 */
[----:B------:R-:W-:-:S02]  /*2f50*/  IMAD.MOV.U32 R60, RZ, RZ, R119 ;  /* 0x000000ffff3c7224 */ /* 0x000fc400078e0077 */
[----:B-1----:R-:W1:Y:S02]  /*2f60*/  SHFL.BFLY PT, R9, R0, 0x2, 0x1f ;  /* 0x0c401f0000097f89 */ /* 0x002e6400000e0000 */
[----:B------:R3:W-:Y:S01]  /*2f70*/  MUFU.EX2 R18, R35 ;  /* 0x0000002300127308 */ /* 0x0007e20000000800 */
[----:B0-----:R-:W-:Y:S01]  /*2f80*/  FADD.FTZ R34, R189, R12 ;  /* 0x0000000cbd227221 */ /* 0x001fe20000010000 */
[----:B------:R-:W-:Y:S01]  /*2f90*/  F2FP.BF16.F32.PACK_AB R189, R12, R189 ;  /* 0x000000bd0cbd723e */ /* 0x000fe200000010ff */
[----:B--2---:R-:W-:-:S05]  /*2fa0*/  IMAD.MOV.U32 R31, RZ, RZ, R119 ;  /* 0x000000ffff1f7224 */ /* 0x004fca00078e0077 */
[----:B------:R0:W-:Y:S01]  /*2fb0*/  MUFU.EX2 R20, R39 ;  /* 0x0000002700147308 */ /* 0x0001e20000000800 */
[----:B---3--:R-:W-:-:S07]  /*2fc0*/  MOV R35, R119 ;  /* 0x0000007700237202 */ /* 0x008fce0000000f00 */
[----:B------:R-:W-:Y:S01]  /*2fd0*/  MUFU.EX2 R73, R73 ;  /* 0x0000004900497308 */ /* 0x000fe20000000800 */
[----:B0-----:R-:W-:Y:S01]  /*2fe0*/  IMAD.MOV.U32 R39, RZ, RZ, R119 ;  /* 0x000000ffff277224 */ /* 0x001fe200078e0077 */
[----:B-1----:R-:W-:-:S06]  /*2ff0*/  FMNMX.FTZ R8, R0, R9, !PT ;  /* 0x0000000900087209 */ /* 0x002fcc0007810000 */
[----:B------:R0:W1:Y:S01]  /*3000*/  MUFU.EX2 R22, R75 ;  /* 0x0000004b00167308 */ /* 0x0000620000000800 */
[----:B------:R-:W2:Y:S07]  /*3010*/  SHFL.BFLY PT, R9, R8, 0x1, 0x1f ;  /* 0x0c201f0008097f89 */ /* 0x000eae00000e0000 */
[----:B------:R-:W-:Y:S01]  /*3020*/  MUFU.EX2 R77, R77 ;  /* 0x0000004d004d7308 */ /* 0x000fe20000000800 */
[----:B0-----:R-:W-:-:S07]  /*3030*/  IMAD.MOV.U32 R75, RZ, RZ, R119 ;  /* 0x000000ffff4b7224 */ /* 0x001fce00078e0077 */
[----:B------:R0:W3:Y:S01]  /*3040*/  MUFU.EX2 R24, R79 ;  /* 0x0000004f00187308 */ /* 0x0000e20000000800 */
[----:B-1----:R-:W-:-:S07]  /*3050*/  F2FP.BF16.F32.PACK_AB R181, R22, R73 ;  /* 0x0000004916b5723e */ /* 0x002fce00000010ff */
[----:B------:R-:W-:Y:S01]  /*3060*/  MUFU.EX2 R81, R81 ;  /* 0x0000005100517308 */ /* 0x000fe20000000800 */
[----:B0-----:R-:W-:Y:S01]  /*3070*/  IMAD.MOV.U32 R79, RZ, RZ, R119 ;  /* 0x000000ffff4f7224 */ /* 0x001fe200078e0077 */
[----:B--2---:R-:W-:-:S04]  /*3080*/  FMNMX.FTZ R9, R8, R9, !PT ;  /* 0x0000000908097209 */ /* 0x004fc80007810000 */
[C---:B------:R-:W-:Y:S01]  /*3090*/  FSETP.NEU.FTZ.AND P1, PT, R9.reuse, -INF , PT ;  /* 0xff8000000900780b */ /* 0x040fe20003f3d000 */
[----:B------:R-:W-:Y:S01]  /*30a0*/  FMUL.FTZ R0, R9, R4 ;  /* 0x0000000409007220 */ /* 0x000fe20000410000 */
[----:B------:R-:W0:Y:S01]  /*30b0*/  MUFU.EX2 R26, R83 ;  /* 0x00000053001a7308 */ /* 0x000e220000000800 */
[----:B---3--:R-:W-:-:S03]  /*30c0*/  F2FP.BF16.F32.PACK_AB R183, R24, R77 ;  /* 0x0000004d18b7723e */ /* 0x008fc600000010ff */
[----:B------:R-:W-:Y:S02]  /*30d0*/  FSEL R0, R0, RZ, P1 ;  /* 0x000000ff00007208 */ /* 0x000fe40000800000 */
[----:B------:R-:W-:Y:S02]  /*30e0*/  PLOP3.LUT P1, PT, PT, PT, UP0, 0x80, 0x0 ;  /* 0x000000000000781c */ /* 0x000fe40003f2f008 */
        /* <DEDUP_REMOVED lines=16> */
[----:B------:R1:W2:Y:S01]  /*31f0*/  MUFU.EX2 R188, R25 ;  /* 0x0000001900bc7308 */ /* 0x0002a20000000800 */
[-CC-:B------:R-:W-:Y:S01]  /*3200*/  FFMA.FTZ R55, R55, R4.reuse, -R0.reuse ;  /* 0x0000000437377223 */ /* 0x180fe20000010800 */
[-CC-:B------:R-:W-:Y:S01]  /*3210*/  FFMA.FTZ R53, R53, R4.reuse, -R0.reuse ;  /* 0x0000000435357223 */ /* 0x180fe20000010800 */
[-CC-:B------:R-:W-:Y:S01]  /*3220*/  FFMA.FTZ R59, R59, R4.reuse, -R0.reuse ;  /* 0x000000043b3b7223 */ /* 0x180fe20000010800 */
[-CC-:B------:R-:W-:Y:S01]  /*3230*/  FFMA.FTZ R3, R3, R4.reuse, -R0.reuse ;  /* 0x0000000403037223 */ /* 0x180fe20000010800 */
[-CC-:B------:R-:W-:Y:S01]  /*3240*/  FFMA.FTZ R57, R57, R4.reuse, -R0.reuse ;  /* 0x0000000439397223 */ /* 0x180fe20000010800 */
[-CC-:B------:R-:W-:Y:S01]  /*3250*/  FFMA.FTZ R61, R61, R4.reuse, -R0.reuse ;  /* 0x000000043d3d7223 */ /* 0x180fe20000010800 */
[-C--:B------:R-:W-:Y:S01]  /*3260*/  FFMA.FTZ R19, R19, R4.reuse, -R0 ;  /* 0x0000000413137223 */ /* 0x080fe20000010800 */
[----:B------:R-:W3:Y:S01]  /*3270*/  MUFU.EX2 R13, R13 ;  /* 0x0000000d000d7308 */ /* 0x000ee20000000800 */
[----:B-1----:R-:W-:Y:S01]  /*3280*/  FADD.FTZ R25, R191, R34 ;  /* 0x00000022bf197221 */ /* 0x002fe20000010000 */
[C---:B------:R-:W-:Y:S01]  /*3290*/  F2FP.BF16.F32.PACK_AB R191, R14.reuse, R191 ;  /* 0x000000bf0ebf723e */ /* 0x040fe200000010ff */
[-CC-:B------:R-:W-:Y:S01]  /*32a0*/  FFMA.FTZ R65, R65, R4.reuse, -R0.reuse ;  /* 0x0000000441417223 */ /* 0x180fe20000010800 */
[-CC-:B------:R-:W-:Y:S01]  /*32b0*/  FFMA.FTZ R23, R23, R4.reuse, -R0.reuse ;  /* 0x0000000417177223 */ /* 0x180fe20000010800 */
[----:B------:R-:W-:Y:S01]  /*32c0*/  FADD.FTZ R34, R14, R25 ;  /* 0x000000190e227221 */ /* 0x000fe20000010000 */
[----:B------:R-:W-:Y:S01]  /*32d0*/  FFMA.FTZ R0, R69, R4, -R0 ;  /* 0x0000000445007223 */ /* 0x000fe20000010800 */
[----:B0-----:R-:W-:Y:S01]  /*32e0*/  F2FP.BF16.F32.PACK_AB R177, R26, R81 ;  /* 0x000000511ab1723e */ /* 0x001fe200000010ff */
[----:B------:R0:W1:Y:S01]  /*32f0*/  MUFU.EX2 R190, R29 ;  /* 0x0000001d00be7308 */ /* 0x0000620000000800 */
[----:B------:R-:W-:Y:S01]  /*3300*/  FADD.FTZ R25, R185, R34 ;  /* 0x00000022b9197221 */ /* 0x000fe20000010000 */
[----:B--2---:R-:W-:Y:S01]  /*3310*/  FADD.FTZ R34, R11, R188 ;  /* 0x000000bc0b227221 */ /* 0x004fe20000010000 */
[----:B------:R-:W-:Y:S01]  /*3320*/  F2FP.BF16.F32.PACK_AB R188, R188, R11 ;  /* 0x0000000bbcbc723e */ /* 0x000fe200000010ff */
[----:B------:R-:W-:-:S02]  /*3330*/  IMAD.MOV.U32 R69, RZ, RZ, R119 ;  /* 0x000000ffff457224 */ /* 0x000fc400078e0077 */
[C---:B------:R-:W-:Y:S01]  /*3340*/  FADD.FTZ R36, R18.reuse, R25 ;  /* 0x0000001912247221 */ /* 0x040fe20000010000 */
[----:B------:R-:W-:Y:S01]  /*3350*/  F2FP.BF16.F32.PACK_AB R185, R18, R185 ;  /* 0x000000b912b9723e */ /* 0x000fe200000010ff */
[----:B------:R-:W2:Y:S01]  /*3360*/  MUFU.EX2 R15, R15 ;  /* 0x0000000f000f7308 */ /* 0x000ea20000000800 */
[----:B---3--:R-:W-:Y:S01]  /*3370*/  FADD.FTZ R25, R13, R34 ;  /* 0x000000220d197221 */ /* 0x008fe20000010000 */
[----:B------:R-:W-:Y:S01]  /*3380*/  FADD.FTZ R27, R187, R36 ;  /* 0x00000024bb1b7221 */ /* 0x000fe20000010000 */
[C---:B------:R-:W-:Y:S02]  /*3390*/  F2FP.BF16.F32.PACK_AB R187, R20.reuse, R187 ;  /* 0x000000bb14bb723e */ /* 0x040fe400000010ff */
[-C--:B------:R-:W-:Y:S01]  /*33a0*/  MOV R83, R119.reuse ;  /* 0x0000007700537202 */ /* 0x080fe20000000f00 */
[----:B------:R-:W-:Y:S01]  /*33b0*/  FADD.FTZ R36, R20, R27 ;  /* 0x0000001b14247221 */ /* 0x000fe20000010000 */
[----:B0-----:R-:W-:Y:S01]  /*33c0*/  MOV R29, R119 ;  /* 0x00000077001d7202 */ /* 0x001fe20000000f00 */
[----:B------:R0:W3:Y:S01]  /*33d0*/  MUFU.EX2 R184, R33 ;  /* 0x0000002100b87308 */ /* 0x0000e20000000800 */
[C---:B-1----:R-:W-:Y:S01]  /*33e0*/  FADD.FTZ R34, R190.reuse, R25 ;  /* 0x00000019be227221 */ /* 0x042fe20000010000 */
[----:B------:R-:W-:Y:S01]  /*33f0*/  FADD.FTZ R27, R73, R36 ;  /* 0x00000024491b7221 */ /* 0x000fe20000010000 */
[----:B------:R-:W-:Y:S01]  /*3400*/  F2FP.BF16.F32.PACK_AB R190, R190, R13 ;  /* 0x0000000dbebe723e */ /* 0x000fe200000010ff */
[----:B------:R-:W-:-:S02]  /*3410*/  IMAD.MOV.U32 R73, RZ, RZ, R119 ;  /* 0x000000ffff497224 */ /* 0x000fc400078e0077 */
[----:B------:R-:W-:Y:S02]  /*3420*/  FADD.FTZ R36, R22, R27 ;  /* 0x0000001b16247221 */ /* 0x000fe40000010000 */
[----:B------:R-:W1:Y:S01]  /*3430*/  MUFU.EX2 R21, R21 ;  /* 0x0000001500157308 */ /* 0x000e620000000800 */
[----:B--2---:R-:W-:Y:S01]  /*3440*/  FADD.FTZ R25, R15, R34 ;  /* 0x000000220f197221 */ /* 0x004fe20000010000 */
[----:B------:R-:W-:Y:S01]  /*3450*/  FADD.FTZ R27, R77, R36 ;  /* 0x000000244d1b7221 */ /* 0x000fe20000010000 */
[----:B------:R-:W-:Y:S01]  /*3460*/  MOV R77, R119 ;  /* 0x00000077004d7202 */ /* 0x000fe20000000f00 */
[----:B0-----:R-:W-:Y:S02]  /*3470*/  IMAD.MOV.U32 R33, RZ, RZ, R119 ;  /* 0x000000ffff217224 */ /* 0x001fe400078e0077 */
[----:B------:R-:W-:Y:S01]  /*3480*/  FADD.FTZ R36, R24, R27 ;  /* 0x0000001b18247221 */ /* 0x000fe20000010000 */
[----:B------:R-:W-:Y:S01]  /*3490*/  IMAD.MOV.U32 R24, RZ, RZ, R119 ;  /* 0x000000ffff187224 */ /* 0x000fe200078e0077 */
[----:B------:R0:W2:Y:S01]  /*34a0*/  MUFU.EX2 R186, R37 ;  /* 0x0000002500ba7308 */ /* 0x0000a20000000800 */
[C---:B---3--:R-:W-:Y:S01]  /*34b0*/  FADD.FTZ R34, R184.reuse, R25 ;  /* 0x00000019b8227221 */ /* 0x048fe20000010000 */
[----:B------:R-:W-:Y:S01]  /*34c0*/  FADD.FTZ R27, R81, R36 ;  /* 0x00000024511b7221 */ /* 0x000fe20000010000 */
[----:B------:R-:W-:Y:S01]  /*34d0*/  F2FP.BF16.F32.PACK_AB R184, R184, R15 ;  /* 0x0000000fb8b8723e */ /* 0x000fe200000010ff */
[----:B------:R-:W-:-:S02]  /*34e0*/  IMAD.MOV.U32 R81, RZ, RZ, R119 ;  /* 0x000000ffff517224 */ /* 0x000fc400078e0077 */
[----:B------:R-:W-:Y:S01]  /*34f0*/  FADD.FTZ R36, R26, R27 ;  /* 0x0000001b1a247221 */ /* 0x000fe20000010000 */
[----:B------:R-:W-:Y:S01]  /*3500*/  MOV R26, R119 ;  /* 0x00000077001a7202 */ /* 0x000fe20000000f00 */
[----:B------:R-:W3:Y:S01]  /*3510*/  MUFU.EX2 R43, R43 ;  /* 0x0000002b002b7308 */ /* 0x000ee20000000800 */
[----:B-1----:R-:W-:Y:S01]  /*3520*/  FADD.FTZ R25, R21, R34 ;  /* 0x0000002215197221 */ /* 0x002fe20000010000 */
[----:B------:R-:W-:Y:S01]  /*3530*/  FADD.FTZ R27, R85, R36 ;  /* 0x00000024551b7221 */ /* 0x000fe20000010000 */
[----:B0-----:R-:W-:-:S05]  /*3540*/  IMAD.MOV.U32 R37, RZ, RZ, R119 ;  /* 0x000000ffff257224 */ /* 0x001fca00078e0077 */
[----:B------:R0:W1:Y:S01]  /*3550*/  MUFU.EX2 R180, R41 ;  /* 0x0000002900b47308 */ /* 0x0000620000000800 */
[C---:B--2---:R-:W-:Y:S01]  /*3560*/  FADD.FTZ R34, R186.reuse, R25 ;  /* 0x00000019ba227221 */ /* 0x044fe20000010000 */
[----:B------:R-:W-:-:S06]  /*3570*/  F2FP.BF16.F32.PACK_AB R186, R186, R21 ;  /* 0x00000015baba723e */ /* 0x000fcc00000010ff */
[----:B------:R-:W2:Y:S01]  /*3580*/  MUFU.EX2 R47, R47 ;  /* 0x0000002f002f7308 */ /* 0x000ea20000000800 */
[----:B---3--:R-:W-:Y:S01]  /*3590*/  FADD.FTZ R25, R43, R34 ;  /* 0x000000222b197221 */ /* 0x008fe20000010000 */
[----:B0-----:R-:W-:-:S06]  /*35a0*/  MOV R41, R119 ;  /* 0x0000007700297202 */ /* 0x001fcc0000000f00 */
[----:B------:R0:W3:Y:S01]  /*35b0*/  MUFU.EX2 R182, R45 ;  /* 0x0000002d00b67308 */ /* 0x0000e20000000800 */
[C---:B-1----:R-:W-:Y:S01]  /*35c0*/  FADD.FTZ R34, R180.reuse, R25 ;  /* 0x00000019b4227221 */ /* 0x042fe20000010000 */
[----:B------:R-:W-:Y:S01]  /*35d0*/  F2FP.BF16.F32.PACK_AB R180, R180, R43 ;  /* 0x0000002bb4b4723e */ /* 0x000fe200000010ff */
[----:B------:R-:W-:-:S05]  /*35e0*/  IMAD.MOV.U32 R43, RZ, RZ, R119 ;  /* 0x000000ffff2b7224 */ /* 0x000fca00078e0077 */
[----:B------:R1:W4:Y:S01]  /*35f0*/  MUFU.EX2 R28, R87 ;  /* 0x00000057001c7308 */ /* 0x0003220000000800 */
[----:B--2---:R-:W-:Y:S01]  /*3600*/  FADD.FTZ R25, R47, R34 ;  /* 0x000000222f197221 */ /* 0x004fe20000010000 */
[----:B0-----:R-:W-:-:S06]  /*3610*/  IMAD.MOV.U32 R45, RZ, RZ, R119 ;  /* 0x000000ffff2d7224 */ /* 0x001fcc00078e0077 */
[----:B------:R-:W-:Y:S01]  /*3620*/  MUFU.EX2 R51, R51 ;  /* 0x0000003300337308 */ /* 0x000fe20000000800 */
[C---:B---3--:R-:W-:Y:S01]  /*3630*/  FADD.FTZ R34, R182.reuse, R25 ;  /* 0x00000019b6227221 */ /* 0x048fe20000010000 */
[----:B------:R-:W-:Y:S01]  /*3640*/  F2FP.BF16.F32.PACK_AB R182, R182, R47 ;  /* 0x0000002fb6b6723e */ /* 0x000fe200000010ff */
[----:B-1----:R-:W-:Y:S01]  /*3650*/  IMAD.MOV.U32 R87, RZ, RZ, R119 ;  /* 0x000000ffff577224 */ /* 0x002fe200078e0077 */
[----:B------:R-:W-:-:S04]  /*3660*/  MOV R47, R119 ;  /* 0x00000077002f7202 */ /* 0x000fc80000000f00 */
[----:B------:R-:W0:Y:S01]  /*3670*/  MUFU.EX2 R89, R89 ;  /* 0x0000005900597308 */ /* 0x000e220000000800 */
[C---:B----4-:R-:W-:Y:S01]  /*3680*/  FADD.FTZ R36, R28.reuse, R27 ;  /* 0x0000001b1c247221 */ /* 0x050fe20000010000 */
[----:B------:R-:W-:Y:S01]  /*3690*/  F2FP.BF16.F32.PACK_AB R179, R28, R85 ;  /* 0x000000551cb3723e */ /* 0x000fe200000010ff */
[--C-:B------:R-:W-:Y:S02]  /*36a0*/  IMAD.MOV.U32 R85, RZ, RZ, R119.reuse ;  /* 0x000000ffff557224 */ /* 0x100fe400078e0077 */
[--C-:B------:R-:W-:Y:S02]  /*36b0*/  IMAD.MOV.U32 R28, RZ, RZ, R119.reuse ;  /* 0x000000ffff1c7224 */ /* 0x100fe400078e0077 */
[--C-:B------:R-:W-:Y:S01]  /*36c0*/  IMAD.MOV.U32 R27, RZ, RZ, R119.reuse ;  /* 0x000000ffff1b7224 */ /* 0x100fe200078e0077 */
[----:B------:R1:W-:Y:S08]  /*36d0*/  MUFU.EX2 R176, R49 ;  /* 0x0000003100b07308 */ /* 0x0003f00000000800 */
[----:B------:R2:W3:Y:S01]  /*36e0*/  MUFU.EX2 R30, R91 ;  /* 0x0000005b001e7308 */ /* 0x0004e20000000800 */
[----:B0-----:R-:W-:Y:S01]  /*36f0*/  FADD.FTZ R25, R89, R36 ;  /* 0x0000002459197221 */ /* 0x001fe20000010000 */
[----:B-1----:R-:W-:-:S02]  /*3700*/  IMAD.MOV.U32 R49, RZ, RZ, R119 ;  /* 0x000000ffff317224 */ /* 0x002fc400078e0077 */
[----:B------:R-:W-:-:S04]  /*3710*/  IMAD.MOV.U32 R36, RZ, RZ, R119 ;  /* 0x000000ffff247224 */ /* 0x000fc800078e0077 */
[----:B------:R-:W-:Y:S01]  /*3720*/  MUFU.EX2 R55, R55 ;  /* 0x0000003700377308 */ /* 0x000fe20000000800 */
[----:B--2---:R-:W-:-:S07]  /*3730*/  IMAD.MOV.U32 R91, RZ, RZ, R119 ;  /* 0x000000ffff5b7224 */ /* 0x004fce00078e0077 */
[----:B------:R-:W0:Y:S01]  /*3740*/  MUFU.EX2 R93, R93 ;  /* 0x0000005d005d7308 */ /* 0x000e220000000800 */
[C---:B---3--:R-:W-:Y:S01]  /*3750*/  FADD.FTZ R14, R30.reuse, R25 ;  /* 0x000000191e0e7221 */ /* 0x048fe20000010000 */
[----:B------:R-:W-:Y:S01]  /*3760*/  F2FP.BF16.F32.PACK_AB R173, R30, R89 ;  /* 0x000000591ead723e */ /* 0x000fe200000010ff */
[----:B------:R-:W-:Y:S01]  /*3770*/  IMAD.MOV.U32 R30, RZ, RZ, R119 ;  /* 0x000000ffff1e7224 */ /* 0x000fe200078e0077 */
[----:B------:R-:W-:-:S04]  /*3780*/  MOV R89, R119 ;  /* 0x0000007700597202 */ /* 0x000fc80000000f00 */
[----:B------:R1:W-:Y:S08]  /*3790*/  MUFU.EX2 R178, R53 ;  /* 0x0000003500b27308 */ /* 0x0003f00000000800 */
[----:B------:R2:W3:Y:S01]  /*37a0*/  MUFU.EX2 R32, R63 ;  /* 0x0000003f00207308 */ /* 0x0004e20000000800 */
[----:B0-----:R-:W-:Y:S01]  /*37b0*/  FADD.FTZ R25, R93, R14 ;  /* 0x0000000e5d197221 */ /* 0x001fe20000010000 */
[----:B-1----:R-:W-:-:S06]  /*37c0*/  MOV R53, R119 ;  /* 0x0000007700357202 */ /* 0x002fcc0000000f00 */
[----:B------:R-:W0:Y:S01]  /*37d0*/  MUFU.EX2 R59, R59 ;  /* 0x0000003b003b7308 */ /* 0x000e220000000800 */
[----:B--2---:R-:W-:-:S07]  /*37e0*/  IMAD.MOV.U32 R63, RZ, RZ, R119 ;  /* 0x000000ffff3f7224 */ /* 0x004fce00078e0077 */
[----:B------:R1:W-:Y:S01]  /*37f0*/  MUFU.EX2 R174, R3 ;  /* 0x0000000300ae7308 */ /* 0x0003e20000000800 */
[C---:B---3--:R-:W-:Y:S01]  /*3800*/  FADD.FTZ R14, R32.reuse, R25 ;  /* 0x00000019200e7221 */ /* 0x048fe20000010000 */
[----:B------:R-:W-:Y:S01]  /*3810*/  F2FP.BF16.F32.PACK_AB R175, R32, R93 ;  /* 0x0000005d20af723e */ /* 0x000fe200000010ff */
[----:B------:R-:W-:Y:S01]  /*3820*/  IMAD.MOV.U32 R93, RZ, RZ, R119 ;  /* 0x000000ffff5d7224 */ /* 0x000fe200078e0077 */
[----:B------:R-:W-:-:S04]  /*3830*/  MOV R32, R119 ;  /* 0x0000007700207202 */ /* 0x000fc80000000f00 */
[----:B------:R-:W2:Y:S01]  /*3840*/  MUFU.EX2 R95, R95 ;  /* 0x0000005f005f7308 */ /* 0x000ea20000000800 */
[----:B-1----:R-:W-:Y:S01]  /*3850*/  FADD.FTZ R3, R51, R34 ;  /* 0x0000002233037221 */ /* 0x002fe20000010000 */
[----:B------:R-:W-:-:S03]  /*3860*/  IMAD.MOV.U32 R34, RZ, RZ, R119 ;  /* 0x000000ffff227224 */ /* 0x000fc600078e0077 */
[C---:B------:R-:W-:Y:S01]  /*3870*/  FADD.FTZ R12, R176.reuse, R3 ;  /* 0x00000003b00c7221 */ /* 0x040fe20000010000 */
[----:B------:R-:W-:Y:S01]  /*3880*/  F2FP.BF16.F32.PACK_AB R176, R176, R51 ;  /* 0x00000033b0b0723e */ /* 0x000fe200000010ff */
[----:B------:R-:W-:Y:S01]  /*3890*/  IMAD.MOV.U32 R51, RZ, RZ, R119 ;  /* 0x000000ffff337224 */ /* 0x000fe200078e0077 */
[----:B------:R1:W3:Y:S01]  /*38a0*/  MUFU.EX2 R172, R57 ;  /* 0x0000003900ac7308 */ /* 0x0002e20000000800 */
[----:B------:R-:W-:-:S04]  /*38b0*/  FADD.FTZ R3, R55, R12 ;  /* 0x0000000c37037221 */ /* 0x000fc80000010000 */
[C---:B------:R-:W-:Y:S01]  /*38c0*/  FADD.FTZ R12, R178.reuse, R3 ;  /* 0x00000003b20c7221 */ /* 0x040fe20000010000 */
[----:B------:R-:W-:Y:S01]  /*38d0*/  F2FP.BF16.F32.PACK_AB R178, R178, R55 ;  /* 0x00000037b2b2723e */ /* 0x000fe200000010ff */
[--C-:B------:R-:W-:Y:S01]  /*38e0*/  IMAD.MOV.U32 R55, RZ, RZ, R119.reuse ;  /* 0x000000ffff377224 */ /* 0x100fe200078e0077 */
[----:B------:R4:W5:Y:S01]  /*38f0*/  MUFU.EX2 R8, R67 ;  /* 0x0000004300087308 */ /* 0x0009620000000800 */
[----:B0-----:R-:W-:Y:S01]  /*3900*/  FADD.FTZ R3, R59, R12 ;  /* 0x0000000c3b037221 */ /* 0x001fe20000010000 */
[----:B--2---:R-:W-:Y:S01]  /*3910*/  FADD.FTZ R25, R95, R14 ;  /* 0x0000000e5f197221 */ /* 0x004fe20000010000 */
[----:B-1----:R-:W-:-:S05]  /*3920*/  IMAD.MOV.U32 R57, RZ, RZ, R119 ;  /* 0x000000ffff397224 */ /* 0x002fca00078e0077 */
[----:B------:R-:W0:Y:S01]  /*3930*/  MUFU.EX2 R61, R61 ;  /* 0x0000003d003d7308 */ /* 0x000e220000000800 */
[C---:B---3--:R-:W-:Y:S01]  /*3940*/  FADD.FTZ R3, R172.reuse, R3 ;  /* 0x00000003ac037221 */ /* 0x048fe20000010000 */
[----:B------:R-:W-:Y:S01]  /*3950*/  F2FP.BF16.F32.PACK_AB R172, R172, R59 ;  /* 0x0000003bacac723e */ /* 0x000fe200000010ff */
[----:B----4-:R-:W-:Y:S01]  /*3960*/  IMAD.MOV.U32 R67, RZ, RZ, R119 ;  /* 0x000000ffff437224 */ /* 0x010fe200078e0077 */
[----:B------:R-:W-:-:S04]  /*3970*/  MOV R59, R119 ;  /* 0x00000077003b7202 */ /* 0x000fc80000000f00 */
[----:B------:R-:W1:Y:S01]  /*3980*/  MUFU.EX2 R19, R19 ;  /* 0x0000001300137308 */ /* 0x000e620000000800 */
[C---:B-----5:R-:W-:Y:S01]  /*3990*/  FADD.FTZ R12, R8.reuse, R25 ;  /* 0x00000019080c7221 */ /* 0x060fe20000010000 */
[----:B------:R-:W-:Y:S01]  /*39a0*/  F2FP.BF16.F32.PACK_AB R169, R8, R95 ;  /* 0x0000005f08a9723e */ /* 0x000fe200000010ff */
[----:B------:R-:W-:Y:S01]  /*39b0*/  FADD.FTZ R8, R174, R3 ;  /* 0x00000003ae087221 */ /* 0x000fe20000010000 */
[----:B------:R-:W-:-:S04]  /*39c0*/  MOV R95, R119 ;  /* 0x00000077005f7202 */ /* 0x000fc80000000f00 */
[----:B------:R2:W3:Y:S01]  /*39d0*/  MUFU.EX2 R168, R65 ;  /* 0x0000004100a87308 */ /* 0x0004e20000000800 */
[C---:B0-----:R-:W-:Y:S01]  /*39e0*/  FADD.FTZ R8, R61.reuse, R8 ;  /* 0x000000083d087221 */ /* 0x041fe20000010000 */
[----:B------:R-:W-:Y:S01]  /*39f0*/  F2FP.BF16.F32.PACK_AB R174, R61, R174 ;  /* 0x000000ae3dae723e */ /* 0x000fe200000010ff */
[----:B------:R-:W-:-:S05]  /*3a00*/  IMAD.MOV.U32 R61, RZ, RZ, R119 ;  /* 0x000000ffff3d7224 */ /* 0x000fca00078e0077 */
[----:B------:R-:W0:Y:S01]  /*3a10*/  MUFU.EX2 R97, R97 ;  /* 0x0000006100617308 */ /* 0x000e220000000800 */
[----:B-1----:R-:W-:Y:S01]  /*3a20*/  FADD.FTZ R11, R19, R8 ;  /* 0x00000008130b7221 */ /* 0x002fe20000010000 */
[----:B--2---:R-:W-:-:S06]  /*3a30*/  MOV R65, R119 ;  /* 0x0000007700417202 */ /* 0x004fcc0000000f00 */
[----:B------:R-:W1:Y:S01]  /*3a40*/  MUFU.EX2 R23, R23 ;  /* 0x0000001700177308 */ /* 0x000e620000000800 */
[C---:B---3--:R-:W-:Y:S01]  /*3a50*/  FADD.FTZ R8, R168.reuse, R11 ;  /* 0x0000000ba8087221 */ /* 0x048fe20000010000 */
[----:B------:R-:W-:-:S06]  /*3a60*/  F2FP.BF16.F32.PACK_AB R168, R168, R19 ;  /* 0x00000013a8a8723e */ /* 0x000fcc00000010ff */
[----:B------:R-:W2:Y:S01]  /*3a70*/  MUFU.EX2 R10, R10 ;  /* 0x0000000a000a7308 */ /* 0x000ea20000000800 */
[----:B0-----:R-:W-:-:S07]  /*3a80*/  FADD.FTZ R25, R97, R12 ;  /* 0x0000000c61197221 */ /* 0x001fce0000010000 */
[----:B------:R-:W0:Y:S01]  /*3a90*/  MUFU.EX2 R0, R0 ;  /* 0x0000000000007308 */ /* 0x000e220000000800 */
[----:B-1----:R-:W-:Y:S01]  /*3aa0*/  FADD.FTZ R11, R23, R8 ;  /* 0x00000008170b7221 */ /* 0x002fe20000010000 */
[C---:B--2---:R-:W-:Y:S01]  /*3ab0*/  FADD.FTZ R3, R10.reuse, R25 ;  /* 0x000000190a037221 */ /* 0x044fe20000010000 */
[----:B------:R-:W-:Y:S01]  /*3ac0*/  F2FP.BF16.F32.PACK_AB R171, R10, R97 ;  /* 0x000000610aab723e */ /* 0x000fe200000010ff */
[--C-:B------:R-:W-:Y:S02]  /*3ad0*/  IMAD.MOV.U32 R97, RZ, RZ, R119.reuse ;  /* 0x000000ffff617224 */ /* 0x100fe400078e0077 */
[----:B------:R-:W-:Y:S02]  /*3ae0*/  IMAD.MOV.U32 R25, RZ, RZ, R119 ;  /* 0x000000ffff197224 */ /* 0x000fe400078e0077 */
[C---:B0-----:R-:W-:Y:S01]  /*3af0*/  FADD.FTZ R8, R0.reuse, R11 ;  /* 0x0000000b00087221 */ /* 0x041fe20000010000 */
[----:B------:R-:W-:Y:S01]  /*3b00*/  F2FP.BF16.F32.PACK_AB R170, R0, R23 ;  /* 0x0000001700aa723e */ /* 0x000fe200000010ff */
[----:B------:R-:W-:Y:S01]  /*3b10*/  IMAD.MOV.U32 R0, RZ, RZ, 0x3f800000 ;  /* 0x3f800000ff007424 */ /* 0x000fe200078e00ff */
[----:B------:R-:W-:Y:S01]  /*3b20*/  MOV R11, 0x3f800000 ;  /* 0x3f800000000b7802 */ /* 0x000fe20000000f00 */
[----:B------:R-:W-:Y:S06]  /*3b30*/  @!P1 BRA `(.L_x_3289) ;  /* 0x0000002400c89947 */ /* 0x000fec0003800000 */
[----:B------:R-:W-:Y:S01]  /*3b40*/  MOV R12, R5 ;  /* 0x00000005000c7202 */ /* 0x000fe20000000f00 */
[----:B------:R-:W-:Y:S01]  /*3b50*/  IMAD.MOV.U32 R10, RZ, RZ, R9 ;  /* 0x000000ffff0a7224 */ /* 0x000fe200078e0009 */
[----:B------:R-:W-:Y:S01]  /*3b60*/  CS2R R118, SRZ ;  /* 0x0000000000767805 */ /* 0x000fe2000001ff00 */
[----:B------:R-:W-:Y:S01]  /*3b70*/  IMAD.MOV.U32 R0, RZ, RZ, 0x3f800000 ;  /* 0x3f800000ff007424 */ /* 0x000fe200078e00ff */
        /* <DEDUP_REMOVED lines=47> */
[----:B------:R-:W-:Y:S01]  /*3e70*/  UMOV UR56, URZ ;  /* 0x0000003f00387c82 */ /* 0x000fe20008000000 */
[----:B------:R-:W-:Y:S01]  /*3e80*/  UMOV UR57, URZ ;  /* 0x0000003f00397c82 */ /* 0x000fe20008000000 */
[----:B------:R-:W-:-:S05]  /*3e90*/  ULDC UR60, c[0x0][0x9d8] ;  /* 0x00027600003c7ab9 */ /* 0x000fca0000000800 */
.L_x_3300:
[----:B------:R-:W-:-:S04]  /*3ea0*/  UISETP.NE.AND UP0, UPT, UR57, 0x1, UPT ;  /* 0x000000013900788c */ /* 0x000fc8000bf05270 */
[----:B------:R-:W-:-:S04]  /*3eb0*/  USEL UR39, URZ, 0x1, UP0 ;  /* 0x000000013f277887 */ /* 0x000fc80008000000 */
[----:B------:R-:W-:Y:S01]  /*3ec0*/  ULOP3.LUT UR39, UR56, UR39, URZ, 0x3c, !UPT ;  /* 0x0000002738277292 */ /* 0x000fe2000f8e3c3f */
[----:B------:R-:W-:Y:S11]  /*3ed0*/  @!P0 BRA `(.L_x_3290) ;  /* 0x0000000000048947 */ /* 0x000ff60003800000 */
[----:B------:R-:W-:Y:S01]  /*3ee0*/  BPT.TRAP 0x1 ;  /* 0x000000040000795c */ /* 0x000fe20000300000 */
.L_x_3290:
[----:B------:R-:W-:Y:S01]  /*3ef0*/  UIADD3 UR4, UR57, 0x1, URZ ;  /* 0x0000000139047890 */ /* 0x000fe2000fffe03f */
[----:B------:R-:W-:-:S03]  /*3f00*/  MOV R4, UR39 ;  /* 0x0000002700047c02 */ /* 0x000fc60008000f00 */
[----:B------:R-:W-:Y:S01]  /*3f10*/  UISETP.NE.AND UP0, UPT, UR4, 0x2, UPT ;  /* 0x000000020400788c */ /* 0x000fe2000bf05270 */
[----:B------:R-:W-:-:S03]  /*3f20*/  SHF.L.U32 R4, R4, 0x1f, RZ ;  /* 0x0000001f04047819 */ /* 0x000fc600000006ff */
[----:B------:R-:W-:-:S04]  /*3f30*/  USEL UR4, UR4, URZ, UP0 ;  /* 0x0000003f04047287 */ /* 0x000fc80008000000 */
[----:B------:R-:W-:Y:S02]  /*3f40*/  ULEA UR61, UR4, UR38, 0x3 ;  /* 0x00000026043d7291 */ /* 0x000fe4000f8e183f */
[----:B------:R-:W-:-:S07]  /*3f50*/  IMAD.U32 R2, RZ, RZ, UR4 ;  /* 0x00000004ff027e24 */ /* 0x000fce000f8e00ff */
[----:B------:R0:W1:Y:S01]  /*3f60*/  SYNCS.PHASECHK.TRANS64.TRYWAIT P1, [UR61+0x30830], R4 ;  /* 0x03083004ff0075a7 */ /* 0x000062000802017d */
[----:B------:R-:W-:Y:S05]  /*3f70*/  @!P0 BRA `(.L_x_3291) ;  /* 0x0000000000048947 */ /* 0x000fea0003800000 */
[----:B------:R-:W-:Y:S01]  /*3f80*/  BPT.TRAP 0x1 ;  /* 0x000000040000795c */ /* 0x000fe20000300000 */
.L_x_3291:
[----:B-1----:R-:W-:Y:S05]  /*3f90*/  @P1 BRA `(.L_x_3292) ;  /* 0x0000000000081947 */ /* 0x002fea0003800000 */
[----:B------:R-:W1:Y:S02]  /*3fa0*/  SYNCS.PHASECHK.TRANS64.TRYWAIT P1, [UR61+0x30830], R4 ;  /* 0x03083004ff0075a7 */ /* 0x000e64000802017d */
[----:B-1----:R-:W-:Y:S05]  /*3fb0*/  @!P1 BRA `(.L_x_3293) ;  /* 0x0000008c00cc9947 */ /* 0x002fea0003800000 */
.L_x_3292:
        /* <DEDUP_REMOVED lines=13> */
[----:B------:R-:W-:Y:S01]  /*4090*/  UIMAD UR6, UR6, 0x900, UR58 ;  /* 0x00000900060678a4 */ /* 0x000fe2000f8e023a */
[-C--:B------:R-:W-:Y:S01]  /*40a0*/  FMUL.FTZ R24, R24, R11.reuse ;  /* 0x0000000b18187220 */ /* 0x080fe20000410000 */
[----:B------:R-:W-:Y:S01]  /*40b0*/  UMOV UR47, 0x40000040 ;  /* 0x40000040002f7882 */ /* 0x000fe20000000000 */
[----:B------:R-:W-:Y:S01]  /*40c0*/  UMOV UR51, 0x40000040 ;  /* 0x4000004000337882 */ /* 0x000fe20000000000 */
[----:B------:R-:W-:Y:S01]  /*40d0*/  UIADD3 UR10, UR6, 0x2, URZ ;  /* 0x00000002060a7890 */ /* 0x000fe2000fffe03f */
[-C--:B------:R-:W-:Y:S01]  /*40e0*/  FMUL.FTZ R25, R25, R11.reuse ;  /* 0x0000000b19197220 */ /* 0x080fe20000410000 */
[----:B------:R-:W-:Y:S01]  /*40f0*/  UIADD3 UR14, UR6, 0x4, URZ ;  /* 0x00000004060e7890 */ /* 0x000fe2000fffe03f */
[----:B------:R-:W-:Y:S01]  /*4100*/  FMUL.FTZ R28, R28, R11 ;  /* 0x0000000b1c1c7220 */ /* 0x000fe20000410000 */
[----:B------:R-:W-:-:S02]  /*4110*/  UIADD3 UR18, UR6, 0x6, URZ ;  /* 0x0000000606127890 */ /* 0x000fc4000fffe03f */
[----:B------:R-:W-:Y:S01]  /*4120*/  HGMMA.64x96x16.F32.BF16 R120, gdesc[UR4], RZ, !UPT, gsb0 ;  /* 0x01600000047879f0 */ /* 0x000fe2000c0018ff */
        /* <DEDUP_REMOVED lines=103> */
[----:B------:R-:W-:-:S05]  /*47a0*/  FMUL.FTZ R119, R119, R0 ;  /* 0x0000000077777220 */ /* 0x000fca0000410000 */
        /* <DEDUP_REMOVED lines=32> */
[----:B------:R-:W-:Y:S05]  /*49b0*/  @!P0 BRA `(.L_x_3294) ;  /* 0x0000000000048947 */ /* 0x000fea0003800000 */
[----:B------:R-:W-:Y:S01]  /*49c0*/  BPT.TRAP 0x1 ;  /* 0x000000040000795c */ /* 0x000fe20000300000 */
.L_x_3294:
[----:B------:R-:W-:Y:S01]  /*49d0*/  ULEA UR4, UR57, UR38, 0x3 ;  /* 0x0000002639047291 */ /* 0x000fe2000f8e183f */
[----:B------:R-:W-:-:S05]  /*49e0*/  IMAD.U32 R0, RZ, RZ, UR56 ;  /* 0x00000038ff007e24 */ /* 0x000fca000f8e00ff */
[----:B------:R-:W-:-:S04]  /*49f0*/  SHF.L.U32 R0, R0, 0x1f, RZ ;  /* 0x0000001f00007819 */ /* 0x000fc800000006ff */
[----:B------:R2:W3:Y:S01]  /*4a00*/  SYNCS.PHASECHK.TRANS64.TRYWAIT P1, [UR4+0x30850], R0 ;  /* 0x03085000ff0075a7 */ /* 0x0004e20008020144 */
[----:B------:R-:W-:Y:S05]  /*4a10*/  @!P0 BRA `(.L_x_3295) ;  /* 0x0000000000048947 */ /* 0x000fea0003800000 */
[----:B------:R-:W-:Y:S01]  /*4a20*/  BPT.TRAP 0x1 ;  /* 0x000000040000795c */ /* 0x000fe20000300000 */
.L_x_3295:
[----:B---3--:R-:W-:Y:S05]  /*4a30*/  @P1 BRA `(.L_x_3296) ;  /* 0x0000000000081947 */ /* 0x008fea0003800000 */
[----:B------:R-:W3:Y:S02]  /*4a40*/  SYNCS.PHASECHK.TRANS64.TRYWAIT P1, [UR4+0x30850], R0 ;  /* 0x03085000ff0075a7 */ /* 0x000ee40008020144 */
[----:B---3--:R-:W-:Y:S05]  /*4a50*/  @!P1 BRA `(.L_x_3297) ;  /* 0x00000084003c9947 */ /* 0x008fea0003800000 */
.L_x_3296:
[----:B------:R-:W-:Y:S01]  /*4a60*/  UIADD3 UR5, UR38, 0x400, URZ ;  /* 0x0000040026057890 */ /* 0x000fe2000fffe03f */
[----:B------:R-:W-:Y:S01]  /*4a70*/  WARPGROUP.ARRIVE ;  /* 0x00000000000079c5 */ /* 0x000fe20000000000 */
[----:B------:R-:W-:Y:S01]  /*4a80*/  UMOV UR7, 0x40000040 ;  /* 0x4000004000077882 */ /* 0x000fe20000000000 */
[----:B------:R-:W-:Y:S01]  /*4a90*/  UMOV UR11, 0x40000040 ;  /* 0x40000040000b7882 */ /* 0x000fe20000000000 */
[----:B------:R-:W-:-:S04]  /*4aa0*/  USHF.R.U32.HI UR5, URZ, 0x4, UR5 ;  /* 0x000000043f057899 */ /* 0x000fc80008011605 */
[----:B------:R-:W-:-:S04]  /*4ab0*/  ULOP3.LUT UR5, UR5, 0x3fff, URZ, 0xc0, !UPT ;  /* 0x00003fff05057892 */ /* 0x000fc8000f8ec03f */
[----:B------:R-:W-:-:S04]  /*4ac0*/  ULOP3.LUT UR5, UR5, 0x3000000, URZ, 0xfc, !UPT ;  /* 0x0300000005057892 */ /* 0x000fc8000f8efc3f */
[----:B------:R-:W-:-:S04]  /*4ad0*/  UIMAD UR6, UR57, 0x900, UR5 ;  /* 0x00000900390678a4 */ /* 0x000fc8000f8e0205 */
[----:B------:R-:W-:-:S05]  /*4ae0*/  UIADD3 UR10, UR6, 0x80, URZ ;  /* 0x00000080060a7890 */ /* 0x000fca000fffe03f */
[----:B------:R-:W-:Y:S01]  /*4af0*/  HGMMA.64x192x16.F32.BF16 R24, R188, gdesc[UR4].tnspB, R24, gsb0 ;  /* 0x42e00004bc187df0 */ /* 0x000fe20008001818 */
[----:B------:R-:W-:Y:S02]  /*4b00*/  UMOV UR7, 0x40000040 ;  /* 0x4000004000077882 */ /* 0x000fe40000000000 */
[----:B------:R-:W-:Y:S02]  /*4b10*/  WARPGROUP.DEPBAR.LE gsb0, 0x0 ;  /* 0x00008000000079c5 */ /* 0x000fe40000010000 */
[----:B------:R-:W-:-:S15]  /*4b20*/  WARPGROUP.ARRIVE ;  /* 0x00000000000079c5 */ /* 0x000fde0000000000 */
[----:B------:R-:W-:Y:S01]  /*4b30*/  HGMMA.64x192x16.F32.BF16 R24, R184, gdesc[UR8].tnspB, R24, gsb0 ;  /* 0x42e00008b8187df0 */ /* 0x000fe20008001818 */
[----:B------:R-:W-:Y:S01]  /*4b40*/  UIADD3 UR10, UR6, 0x100, URZ ;  /* 0x00000100060a7890 */ /* 0x000fe2000fffe03f */
[----:B------:R-:W-:Y:S01]  /*4b50*/  UMOV UR11, 0x40000040 ;  /* 0x40000040000b7882 */ /* 0x000fe20000000000 */
        /* <DEDUP_REMOVED lines=10> */
[----:B------:R-:W-:Y:S01]  /*4c00*/  UIADD3 UR6, UR6, 0x280, URZ ;  /* 0x0000028006067890 */ /* 0x000fe2000fffe03f */
[----:B------:R-:W-:Y:S02]  /*4c10*/  WARPGROUP.DEPBAR.LE gsb0, 0x0 ;  /* 0x00008000000079c5 */ /* 0x000fe40000010000 */
[----:B------:R-:W-:-:S14]  /*4c20*/  WARPGROUP.ARRIVE ;  /* 0x00000000000079c5 */ /* 0x000fdc0000000000 */
[----:B------:R-:W-:Y:S03]  /*4c30*/  HGMMA.64x192x16.F32.BF16 R24, R172, gdesc[UR8].tnspB, R24, gsb0 ;  /* 0x42e00008ac187df0 */ /* 0x000fe60008001818 */
[----:B------:R-:W-:Y:S02]  /*4c40*/  WARPGROUP.DEPBAR.LE gsb0, 0x0 ;  /* 0x00008000000079c5 */ /* 0x000fe40000010000 */
[----:B------:R-:W-:-:S15]  /*4c50*/  WARPGROUP.ARRIVE ;  /* 0x00000000000079c5 */ /* 0x000fde0000000000 */
[----:B------:R-:W-:Y:S03]  /*4c60*/  HGMMA.64x192x16.F32.BF16 R24, R168, gdesc[UR4].tnspB, R24, gsb0 ;  /* 0x42e00004a8187df0 */ /* 0x000fe60008001818 */
[----:B------:R-:W-:Y:S02]  /*4c70*/  WARPGROUP.DEPBAR.LE gsb0, 0x0 ;  /* 0x00008000000079c5 */ /* 0x000fe40000010000 */
[----:B------:R-:W-:Y:S05]  /*4c80*/  @!P0 BRA `(.L_x_3298) ;  /* 0x0000000000048947 */ /* 0x000fea0003800000 */
[----:B------:R-:W-:Y:S01]  /*4c90*/  BPT.TRAP 0x1 ;  /* 0x000000040000795c */ /* 0x000fe20000300000 */
.L_x_3298:
        /* <DEDUP_REMOVED lines=23> */
[----:B-12---:R-:W-:Y:S01]  /*4e10*/  FMNMX.FTZ R0, R169, R10, !PT ;  /* 0x0000000aa9007209 */ /* 0x006fe20007810000 */
        /* <DEDUP_REMOVED lines=31> */
[----:B--2---:R-:W-:Y:S01]  /*5010*/  FMNMX.FTZ R4, R15, R4, !PT ;  /* 0x000000040f047209 */ /* 0x004fe20007810000 */
[----:B------:R-:W-:Y:S01]  /*5020*/  FMUL.FTZ R161, R163, UR60 ;  /* 0x0000003ca3a17c20 */ /* 0x000fe20008410000 */
[----:B------:R-:W-:Y:S01]  /*5030*/  FMUL.FTZ R207, R165, UR60 ;  /* 0x0000003ca5cf7c20 */ /* 0x000fe20008410000 */
[----:B------:R-:W-:Y:S01]  /*5040*/  FMUL.FTZ R163, R166, UR60 ;  /* 0x0000003ca6a37c20 */ /* 0x000fe20008410000 */
[----:B------:R-:W-:Y:S01]  /*5050*/  FMUL.FTZ R165, R167, UR60 ;  /* 0x0000003ca7a57c20 */ /* 0x000fe20008410000 */
[----:B------:R-:W2:Y:S01]  /*5060*/  S2UR UR5, SR_CgaCtaId ;  /* 0x00000000000579c3 */ /* 0x000ea20000008800 */
[----:B------:R-:W-:Y:S01]  /*5070*/  UIADD3 UR61, UR61, 0x30840, URZ ;  /* 0x000308403d3d7890 */ /* 0x000fe2000fffe03f */
[----:B------:R-:W3:Y:S01]  /*5080*/  MUFU.TANH R177, R177 ;  /* 0x000000b100b17308 */ /* 0x000ee20000002400 */
[----:B0-----:R-:W-:-:S07]  /*5090*/  FMNMX.FTZ R0, R175, R0, !PT ;  /* 0x00000000af007209 */ /* 0x001fce0007810000 */
[----:B------:R-:W0:Y:S01]  /*50a0*/  MUFU.TANH R21, R21 ;  /* 0x0000001500157308 */ /* 0x000e220000002400 */
[----:B-1----:R-:W-:-:S07]  /*50b0*/  FMNMX.FTZ R4, R19, R4, !PT ;  /* 0x0000000413047209 */ /* 0x002fce0007810000 */
[----:B------:R-:W1:Y:S01]  /*50c0*/  MUFU.TANH R179, R179 ;  /* 0x000000b300b37308 */ /* 0x000e620000002400 */
[----:B---3--:R-:W-:Y:S01]  /*50d0*/  FMNMX.FTZ R0, R177, R0, !PT ;  /* 0x00000000b1007209 */ /* 0x008fe20007810000 */
[----:B--2---:R-:W-:-:S06]  /*50e0*/  UPRMT UR61, UR5, 0x654, UR61 ;  /* 0x00000654053d7896 */ /* 0x004fcc000800003d */
[----:B------:R-:W2:Y:S01]  /*50f0*/  MUFU.TANH R23, R23 ;  /* 0x0000001700177308 */ /* 0x000ea20000002400 */
[----:B0-----:R-:W-:Y:S02]  /*5100*/  FMNMX.FTZ R4, R21, R4, !PT ;  /* 0x0000000415047209 */ /* 0x001fe40007810000 */
[----:B------:R-:W-:Y:S05]  /*5110*/  SYNCS.ARRIVE.TRANS64.RED.A1T0 RZ, [UR61], RZ ;  /* 0x000000ffffff79a7 */ /* 0x000fea000810043d */
        /* <DEDUP_REMOVED lines=74> */
[----:B------:R-:W1:Y:S01]  /*55c0*/  SHFL.BFLY PT, R5, R0, 0x2, 0x1f ;  /* 0x0c401f0000057f89 */ /* 0x000e6200000e0000 */
[----:B--2---:R-:W-:-:S04]  /*55d0*/  FMNMX.FTZ R4, R163, R4, !PT ;  /* 0x00000004a3047209 */ /* 0x004fc80007810000 */
[----:B0-----:R-:W-:-:S05]  /*55e0*/  FMNMX.FTZ R11, R165, R4, !PT ;  /* 0x00000004a50b7209 */ /* 0x001fca0007810000 */
[----:B------:R-:W0:Y:S01]  /*55f0*/  SHFL.BFLY PT, R4, R11, 0x2, 0x1f ;  /* 0x0c401f000b047f89 */ /* 0x000e2200000e0000 */
[----:B-1----:R-:W-:-:S05]  /*5600*/  FMNMX.FTZ R14, R0, R5, !PT ;  /* 0x00000005000e7209 */ /* 0x002fca0007810000 */
[----:B------:R-:W1:Y:S01]  /*5610*/  SHFL.BFLY PT, R9, R14, 0x1, 0x1f ;  /* 0x0c201f000e097f89 */ /* 0x000e6200000e0000 */
[----:B0-----:R-:W-:Y:S02]  /*5620*/  FMNMX.FTZ R18, R11, R4, !PT ;  /* 0x000000040b127209 */ /* 0x001fe40007810000 */
[----:B------:R-:W0:Y:S03]  /*5630*/  LDC R4, c[0x0][0x988] ;  /* 0x00026200ff047b82 */ /* 0x000e260000000800 */
[----:B------:R-:W2:Y:S01]  /*5640*/  SHFL.BFLY PT, R5, R18, 0x1, 0x1f ;  /* 0x0c201f0012057f89 */ /* 0x000ea200000e0000 */
[----:B-1----:R-:W-:-:S05]  /*5650*/  FMNMX.FTZ R9, R14, R9, !PT ;  /* 0x000000090e097209 */ /* 0x002fca0007810000 */
[----:B------:R-:W-:-:S04]  /*5660*/  FADD.FTZ R167, -R9, R10 ;  /* 0x0000000a09a77221 */ /* 0x000fc80000010100 */
[----:B0-----:R-:W-:Y:S01]  /*5670*/  FMUL.FTZ R10, R167, R4 ;  /* 0x00000004a70a7220 */ /* 0x001fe20000410000 */
[----:B--2---:R-:W-:-:S03]  /*5680*/  FMNMX.FTZ R5, R18, R5, !PT ;  /* 0x0000000512057209 */ /* 0x004fc60007810000 */
[----:B------:R0:W-:Y:S02]  /*5690*/  MUFU.EX2 R11, R10 ;  /* 0x0000000a000b7308 */ /* 0x0001e40000000800 */
[----:B------:R-:W-:Y:S01]  /*56a0*/  FADD.FTZ R167, -R5, R12 ;  /* 0x0000000c05a77221 */ /* 0x000fe20000010100 */
[----:B------:R-:W-:-:S03]  /*56b0*/  FMUL.FTZ R12, R9, R4 ;  /* 0x00000004090c7220 */ /* 0x000fc60000410000 */
[-C--:B------:R-:W-:Y:S01]  /*56c0*/  FMUL.FTZ R0, R167, R4.reuse ;  /* 0x00000004a7007220 */ /* 0x080fe20000410000 */
[-C--:B0-----:R-:W-:Y:S01]  /*56d0*/  FMUL.FTZ R10, R5, R4.reuse ;  /* 0x00000004050a7220 */ /* 0x081fe20000410000 */
[-CC-:B------:R-:W-:Y:S01]  /*56e0*/  FFMA.FTZ R188, R169, R4.reuse, -R12.reuse ;  /* 0x00000004a9bc7223 */ /* 0x180fe2000001080c */
[-CC-:B------:R-:W-:Y:S01]  /*56f0*/  FFMA.FTZ R182, R189, R4.reuse, -R12.reuse ;  /* 0x00000004bdb67223 */ /* 0x180fe2000001080c */
[-C--:B------:R-:W-:Y:S01]  /*5700*/  FFMA.FTZ R172, R151, R4.reuse, -R12 ;  /* 0x0000000497ac7223 */ /* 0x080fe2000001080c */
[-C--:B------:R-:W-:Y:S01]  /*5710*/  FFMA.FTZ R189, R13, R4.reuse, -R10 ;  /* 0x000000040dbd7223 */ /* 0x080fe2000001080a */
        /* <DEDUP_REMOVED lines=21> */
[-CC-:B------:R-:W-:Y:S01]  /*5870*/  FFMA.FTZ R12, R15, R4.reuse, -R10.reuse ;  /* 0x000000040f0c7223 */ /* 0x180fe2000001080a */
        /* <DEDUP_REMOVED lines=15> */
[----:B------:R-:W-:Y:S01]  /*5970*/  FFMA.FTZ R124, R141, R4, -R10 ;  /* 0x000000048d7c7223 */ /* 0x000fe2000001080a */
[----:B------:R-:W1:Y:S01]  /*5980*/  MUFU.EX2 R189, R189 ;  /* 0x000000bd00bd7308 */ /* 0x000e620000000800 */
[----:B0-----:R-:W-:Y:S01]  /*5990*/  FFMA.FTZ R8, R11, R8, R188 ;  /* 0x000000080b087223 */ /* 0x001fe200000100bc */
[-CC-:B------:R-:W-:Y:S01]  /*59a0*/  FFMA.FTZ R143, R143, R4.reuse, -R10.reuse ;  /* 0x000000048f8f7223 */ /* 0x180fe2000001080a */
[-CC-:B------:R-:W-:Y:S01]  /*59b0*/  FFMA.FTZ R145, R145, R4.reuse, -R10.reuse ;  /* 0x0000000491917223 */ /* 0x180fe2000001080a */
[-CC-:B------:R-:W-:Y:S01]  /*59c0*/  FFMA.FTZ R147, R147, R4.reuse, -R10.reuse ;  /* 0x0000000493937223 */ /* 0x180fe2000001080a */
[-CC-:B------:R-:W-:Y:S01]  /*59d0*/  FFMA.FTZ R149, R149, R4.reuse, -R10.reuse ;  /* 0x0000000495957223 */ /* 0x180fe2000001080a */
[-CC-:B------:R-:W-:Y:S01]  /*59e0*/  FFMA.FTZ R159, R159, R4.reuse, -R10.reuse ;  /* 0x000000049f9f7223 */ /* 0x180fe2000001080a */
[-CC-:B------:R-:W-:Y:S01]  /*59f0*/  FFMA.FTZ R161, R161, R4.reuse, -R10.reuse ;  /* 0x00000004a1a17223 */ /* 0x180fe2000001080a */
[----:B------:R-:W0:Y:S01]  /*5a00*/  MUFU.EX2 R167, R167 ;  /* 0x000000a700a77308 */ /* 0x000e220000000800 */
[-CC-:B------:R-:W-:Y:S01]  /*5a10*/  FFMA.FTZ R163, R163, R4.reuse, -R10.reuse ;  /* 0x00000004a3a37223 */ /* 0x180fe2000001080a */
[----:B------:R-:W-:-:S06]  /*5a20*/  FFMA.FTZ R10, R165, R4, -R10 ;  /* 0x00000004a50a7223 */ /* 0x000fcc000001080a */
        /* <DEDUP_REMOVED lines=89> */
[----:B--2---:R-:W-:Y:S01]  /*5fc0*/  FADD.FTZ R3, R126, R3 ;  /* 0x000000037e037221 */ /* 0x004fe20000010000 */
[----:B-1----:R-:W-:-:S03]  /*5fd0*/  FADD.FTZ R8, R157, R8 ;  /* 0x000000089d087221 */ /* 0x002fc60000010000 */
[----:B0-----:R-:W-:Y:S01]  /*5fe0*/  FADD.FTZ R3, R10, R3 ;  /* 0x000000030a037221 */ /* 0x001fe20000010000 */
[----:B------:R-:W-:Y:S06]  /*5ff0*/  @!P0 BRA `(.L_x_3299) ;  /* 0x0000000000048947 */ /* 0x000fec0003800000 */
[----:B------:R-:W-:Y:S01]  /*6000*/  BPT.TRAP 0x1 ;  /* 0x000000040000795c */ /* 0x000fe20000300000 */
.L_x_3299:
[----:B------:R-:W0:Y:S01]  /*6010*/  S2UR UR6, SR_CgaCtaId ;  /* 0x00000000000679c3 */ /* 0x000e220000008800 */
[----:B------:R-:W-:Y:S01]  /*6020*/  R2UR UR5, R16 ;  /* 0x00000000100572ca */ /* 0x000fe200000e0000 */
[----:B------:R-:W-:Y:S01]  /*6030*/  UIADD3 UR4, UR4, 0x30860, URZ ;  /* 0x0003086004047890 */ /* 0x000fe2000fffe03f */
[----:B------:R-:W-:Y:S01]  /*6040*/  R2UR UR57, R2 ;  /* 0x00000000023972ca */ /* 0x000fe200000e0000 */
[----:B------:R-:W-:Y:S01]  /*6050*/  UMOV UR56, UR39 ;  /* 0x0000002700387c82 */ /* 0x000fe20008000000 */
[----:B------:R-:W-:Y:S02]  /*6060*/  F2FP.BF16.F32.PACK_AB R184, R171, R184 ;  /* 0x000000b8abb8723e */ /* 0x000fe400000010ff */
        /* <DEDUP_REMOVED lines=8> */
[----:B------:R-:W-:Y:S01]  /*60f0*/  F2FP.BF16.F32.PACK_AB R171, R10, R126 ;  /* 0x0000007e0aab723e */ /* 0x000fe200000010ff */
[----:B------:R-:W-:Y:S01]  /*6100*/  IMAD.MOV.U32 R10, RZ, RZ, R9 ;  /* 0x000000ffff0a7224 */ /* 0x000fe200078e0009 */
        /* <DEDUP_REMOVED lines=19> */
[----:B------:R-:W-:Y:S01]  /*6240*/  MOV R12, R5 ;  /* 0x00000005000c7202 */ /* 0x000fe20000000f00 */
[----:B------:R-:W-:Y:S06]  /*6250*/  @P1 BRA `(.L_x_3300) ;  /* 0xffffffdc00101947 */ /* 0x000fec000383ffff */
.L_x_3289:
        /* <DEDUP_REMOVED lines=99> */
.L_x_3301:
[----:B------:R-:W-:Y:S01]  /*6890*/  R2UR UR5, R2 ;  /* 0x00000000020572ca */ /* 0x000fe200000e0000 */
[----:B------:R-:W-:-:S05]  /*68a0*/  IMAD.U32 R0, RZ, RZ, UR39 ;  /* 0x00000027ff007e24 */ /* 0x000fca000f8e00ff */
[----:B------:R-:W-:-:S07]  /*68b0*/  SHF.L.U32 R0, R0, 0x1f, RZ ;  /* 0x0000001f00007819 */ /* 0x000fce00000006ff */
[----:B------:R-:W-:-:S09]  /*68c0*/  ULEA UR5, UR5, UR38, 0x3 ;  /* 0x0000002605057291 */ /* 0x000fd2000f8e183f */
[----:B------:R0:W1:Y:S01]  /*68d0*/  SYNCS.PHASECHK.TRANS64.TRYWAIT P1, [UR5+0x30850], R0 ;  /* 0x03085000ff0075a7 */ /* 0x0000620008020145 */
[----:B------:R-:W-:Y:S05]  /*68e0*/  @!P0 BRA `(.L_x_3302) ;  /* 0x0000000000048947 */ /* 0x000fea0003800000 */
[----:B------:R-:W-:Y:S01]  /*68f0*/  BPT.TRAP 0x1 ;  /* 0x000000040000795c */ /* 0x000fe20000300000 */
.L_x_3302:
[----:B-1----:R-:W-:Y:S05]  /*6900*/  @P1 BRA `(.L_x_3303) ;  /* 0x0000000000081947 */ /* 0x002fea0003800000 */
[----:B------:R-:W1:Y:S02]  /*6910*/  SYNCS.PHASECHK.TRANS64.TRYWAIT P1, [UR5+0x30850], R0 ;  /* 0x03085000ff0075a7 */ /* 0x000e640008020145 */
[----:B-1----:R-:W-:Y:S05]  /*6920*/  @!P1 BRA `(.L_x_3304) ;  /* 0x0000006400a09947 */ /* 0x002fea0003800000 */
.L_x_3303:
[----:B------:R-:W-:Y:S01]  /*6930*/  UIADD3 UR38, UR38, 0x400, URZ ;  /* 0x0000040026267890 */ /* 0x000fe2000fffe03f */
[----:B------:R-:W-:Y:S01]  /*6940*/  R2UR UR6, R2 ;  /* 0x00000000020672ca */ /* 0x000fe200000e0000 */
[----:B------:R-:W-:Y:S01]  /*6950*/  WARPGROUP.ARRIVE ;  /* 0x00000000000079c5 */ /* 0x000fe20000000000 */
[----:B------:R-:W-:Y:S01]  /*6960*/  UMOV UR7, 0x40000040 ;  /* 0x4000004000077882 */ /* 0x000fe20000000000 */
[----:B------:R-:W-:Y:S01]  /*6970*/  USHF.R.U32.HI UR38, URZ, 0x4, UR38 ;  /* 0x000000043f267899 */ /* 0x000fe20008011626 */
[----:B-1----:R-:W1:Y:S03]  /*6980*/  SHFL.BFLY PT, R7, R8, 0x2, 0x1f ;  /* 0x0c401f0008077f89 */ /* 0x002e6600000e0000 */
[----:B------:R-:W-:Y:S01]  /*6990*/  ULOP3.LUT UR38, UR38, 0x3fff, URZ, 0xc0, !UPT ;  /* 0x00003fff26267892 */ /* 0x000fe2000f8ec03f */
[----:B0-----:R-:W0:Y:S03]  /*69a0*/  SHFL.BFLY PT, R0, R3, 0x2, 0x1f ;  /* 0x0c401f0003007f89 */ /* 0x001e2600000e0000 */
[----:B------:R-:W-:-:S04]  /*69b0*/  ULOP3.LUT UR4, UR38, 0x3000000, URZ, 0xfc, !UPT ;  /* 0x0300000026047892 */ /* 0x000fc8000f8efc3f */
[----:B------:R-:W-:-:S07]  /*69c0*/  UIMAD UR4, UR6, 0x900, UR4 ;  /* 0x00000900060478a4 */ /* 0x000fce000f8e0204 */
[----:B------:R-:W-:Y:S02]  /*69d0*/  UMOV UR6, UR4 ;  /* 0x0000000400067c82 */ /* 0x000fe40008000000 */
[----:B------:R-:W-:Y:S01]  /*69e0*/  HGMMA.64x192x16.F32.BF16 R24, R188, gdesc[UR4].tnspB, R24, gsb0 ;  /* 0x42e00004bc187df0 */ /* 0x000fe20008001818 */
[----:B------:R-:W-:Y:S01]  /*69f0*/  UIADD3 UR6, UR4, 0x80, URZ ;  /* 0x0000008004067890 */ /* 0x000fe2000fffe03f */
[----:B------:R-:W-:Y:S01]  /*6a00*/  UMOV UR7, 0x40000040 ;  /* 0x4000004000077882 */ /* 0x000fe20000000000 */
[----:B-1----:R-:W-:Y:S01]  /*6a10*/  FADD.FTZ R7, R7, R8 ;  /* 0x0000000807077221 */ /* 0x002fe20000010000 */
[----:B------:R-:W-:Y:S02]  /*6a20*/  IMAD.MOV.U32 R8, RZ, RZ, RZ ;  /* 0x000000ffff087224 */ /* 0x000fe400078e00ff */
[----:B0-----:R-:W-:Y:S01]  /*6a30*/  FADD.FTZ R2, R0, R3 ;  /* 0x0000000300027221 */ /* 0x001fe20000010000 */
[----:B------:R-:W-:Y:S01]  /*6a40*/  MOV R3, RZ ;  /* 0x000000ff00037202 */ /* 0x000fe20000000f00 */
[----:B------:R-:W0:Y:S04]  /*6a50*/  SHFL.BFLY PT, R0, R7, 0x1, 0x1f ;  /* 0x0c201f0007007f89 */ /* 0x000e2800000e0000 */
[----:B------:R-:W1:Y:S01]  /*6a60*/  SHFL.BFLY PT, R11, R2, 0x1, 0x1f ;  /* 0x0c201f00020b7f89 */ /* 0x000e6200000e0000 */
[----:B0-----:R-:W-:Y:S01]  /*6a70*/  FADD.FTZ R12, R7, R0 ;  /* 0x00000000070c7221 */ /* 0x001fe20000010000 */
[----:B------:R-:W-:Y:S01]  /*6a80*/  MOV R0, 0xff800000 ;  /* 0xff80000000007802 */ /* 0x000fe20000000f00 */
[----:B-1----:R-:W-:-:S03]  /*6a90*/  FADD.FTZ R13, R2, R11 ;  /* 0x0000000b020d7221 */ /* 0x002fc60000010000 */
[----:B------:R-:W-:Y:S01]  /*6aa0*/  FSETP.NE.FTZ.AND P1, PT, R12, RZ, PT ;  /* 0x000000ff0c00720b */ /* 0x000fe20003f35000 */
[----:B------:R-:W-:Y:S01]  /*6ab0*/  IMAD.MOV.U32 R2, RZ, RZ, -0x800000 ;  /* 0xff800000ff027424 */ /* 0x000fe200078e00ff */
[----:B------:R-:W-:-:S11]  /*6ac0*/  FSETP.NE.FTZ.AND P2, PT, R13, RZ, PT ;  /* 0x000000ff0d00720b */ /* 0x000fd60003f55000 */
[----:B------:R-:W0:Y:S01]  /*6ad0*/  @P1 MUFU.LG2 R10, R12 ;  /* 0x0000000c000a1308 */ /* 0x000e220000000c00 */
[C---:B------:R-:W-:Y:S01]  /*6ae0*/  @P1 FMUL.FTZ R6, R4.reuse, 0.69314718246459960938 ;  /* 0x3f31721804061820 */ /* 0x040fe20000410000 */
[----:B------:R-:W-:-:S06]  /*6af0*/  @P2 FMUL.FTZ R15, R4, 0.69314718246459960938 ;  /* 0x3f317218040f2820 */ /* 0x000fcc0000410000 */
        /* <DEDUP_REMOVED lines=25> */
[----:B------:R-:W-:Y:S01]  /*6c90*/  HGMMA.64x192x16.F32.BF16 R24, R172, gdesc[UR4].tnspB, R24, gsb0 ;  /* 0x42e00004ac187df0 */ /* 0x000fe20008001818 */
[----:B------:R-:W-:Y:S01]  /*6ca0*/  UMOV UR6, UR4 ;  /* 0x0000000400067c82 */ /* 0x000fe20008000000 */
[----:B------:R-:W-:Y:S01]  /*6cb0*/  UMOV UR7, 0x40000040 ;  /* 0x4000004000077882 */ /* 0x000fe20000000000 */
[----:B------:R-:W-:Y:S02]  /*6cc0*/  WARPGROUP.DEPBAR.LE gsb0, 0x0 ;  /* 0x00008000000079c5 */ /* 0x000fe40000010000 */
[----:B------:R-:W-:-:S15]  /*6cd0*/  WARPGROUP.ARRIVE ;  /* 0x00000000000079c5 */ /* 0x000fde0000000000 */
[----:B------:R-:W-:Y:S03]  /*6ce0*/  HGMMA.64x192x16.F32.BF16 R24, R168, gdesc[UR4].tnspB, R24, gsb0 ;  /* 0x42e00004a8187df0 */ /* 0x000fe60008001818 */
[----:B------:R-:W-:Y:S02]  /*6cf0*/  WARPGROUP.DEPBAR.LE gsb0, 0x0 ;  /* 0x00008000000079c5 */ /* 0x000fe40000010000 */
[----:B0-23--:R-:W-:Y:S05]  /*6d00*/  @!P0 BRA `(.L_x_3305) ;  /* 0x0000000000048947 */ /* 0x00dfea0003800000 */
[----:B------:R-:W-:Y:S01]  /*6d10*/  BPT.TRAP 0x1 ;  /* 0x000000040000795c */ /* 0x000fe20000300000 */
.L_x_3305:
        /* <DEDUP_REMOVED lines=101> */
.L_x_3281:
[----:B------:R-:W-:Y:S05]  /*7370*/  @P0 BRA `(.L_x_3306) ;  /* 0x0000001800d00947 */ /* 0x000fea0003800000 */
[----:B------:R-:W0:Y:S01]  /*7380*/  S2R R3, SR_TID.X ;  /* 0x0000000000037919 */ /* 0x000e220000002100 */
[----:B------:R-:W1:Y:S01]  /*7390*/  LDC R19, c[0x0][0xbe8] ;  /* 0x0002fa00ff137b82 */ /* 0x000e620000000800 */
[----:B------:R-:W-:Y:S01]  /*73a0*/  R2UR UR13, R17 ;  /* 0x00000000110d72ca */ /* 0x000fe200000e0000 */
[----:B------:R-:W-:Y:S01]  /*73b0*/  ULDC.64 UR8, c[0x0][0xbd0] ;  /* 0x0002f40000087ab9 */ /* 0x000fe20000000a00 */
[----:B------:R-:W2:Y:S01]  /*73c0*/  S2R R14, SR_CTAID.X ;  /* 0x00000000000e7919 */ /* 0x000ea20000002500 */
[----:B------:R-:W-:Y:S04]  /*73d0*/  BSSY B0, `(.L_x_3307) ;  /* 0x000011a000007945 */ /* 0x000fe80003800000 */
[----:B------:R-:W3:Y:S06]  /*73e0*/  S2UR UR12, SR_CTAID.Z ;  /* 0x00000000000c79c3 */ /* 0x000eec0000002700 */
[----:B------:R-:W-:-:S02]  /*73f0*/  USHF.R.S32.HI UR7, URZ, 0x1f, UR13 ;  /* 0x0000001f3f077899 */ /* 0x000fc4000801140d */
[----:B------:R-:W-:Y:S01]  /*7400*/  IMAD R15, RZ, RZ, -UR13 ;  /* 0x8000000dff0f7e24 */ /* 0x000fe2000f8e02ff */
[----:B------:R-:W4:Y:S01]  /*7410*/  LDC.64 R10, c[0x0][0xbd8] ;  /* 0x0002f600ff0a7b82 */ /* 0x000f220000000a00 */
        /* <DEDUP_REMOVED lines=8> */
[----:B0-----:R-:W-:Y:S01]  /*74a0*/  VIADD R7, R3, 0xffffff80 ;  /* 0xffffff8003077836 */ /* 0x001fe20000000000 */
[----:B---3--:R-:W-:Y:S02]  /*74b0*/  USHF.R.S32.HI UR10, URZ, 0x1f, UR12 ;  /* 0x0000001f3f0a7899 */ /* 0x008fe4000801140c */
[----:B------:R-:W1:Y:S02]  /*74c0*/  LDC R16, c[0x0][0xc50] ;  /* 0x00031400ff107b82 */ /* 0x000e640000000800 */
[----:B------:R-:W-:-:S04]  /*74d0*/  SHF.R.S32.HI R6, RZ, 0x1f, R7 ;  /* 0x0000001fff067819 */ /* 0x000fc80000011407 */
[CC--:B------:R-:W-:Y:S02]  /*74e0*/  LEA.HI R3, R6.reuse, R7.reuse, RZ, 0x7 ;  /* 0x0000000706037211 */ /* 0x0c0fe400078f38ff */
[----:B------:R-:W0:Y:S01]  /*74f0*/  LDC.64 R20, c[0x0][0xb40] ;  /* 0x0002d000ff147b82 */ /* 0x000e220000000a00 */
[----:B------:R-:W-:Y:S02]  /*7500*/  LEA.HI R6, R6, R7, RZ, 0x2 ;  /* 0x0000000706067211 */ /* 0x000fe400078f10ff */
[----:B------:R-:W-:Y:S02]  /*7510*/  LOP3.LUT R4, R3, 0xffffff80, RZ, 0xc0, !PT ;  /* 0xffffff8003047812 */ /* 0x000fe400078ec0ff */
[----:B------:R-:W-:Y:S02]  /*7520*/  LOP3.LUT R6, R6, 0xfffffffc, RZ, 0xc0, !PT ;  /* 0xfffffffc06067812 */ /* 0x000fe400078ec0ff */
[----:B------:R-:W-:Y:S01]  /*7530*/  SHF.R.S32.HI R8, RZ, 0x7, R3 ;  /* 0x00000007ff087819 */ /* 0x000fe20000011403 */
[C---:B------:R-:W-:Y:S01]  /*7540*/  IMAD.IADD R18, R7.reuse, 0x1, -R4 ;  /* 0x0000000107127824 */ /* 0x040fe200078e0a04 */
[----:B------:R-:W-:Y:S01]  /*7550*/  IADD3 R6, R7, -R6, RZ ;  /* 0x8000000607067210 */ /* 0x000fe20007ffe0ff */
[----:B------:R-:W3:Y:S01]  /*7560*/  @P0 LDC R13, c[0x0][0xbf0] ;  /* 0x0002fc00ff0d0b82 */ /* 0x000ee20000000800 */
[----:B------:R-:W-:-:S02]  /*7570*/  LEA.HI R3, R3, R8, RZ, 0x1 ;  /* 0x0000000803037211 */ /* 0x000fc400078f08ff */
[----:B------:R-:W-:Y:S02]  /*7580*/  SHF.R.S32.HI R9, RZ, 0x1f, R18 ;  /* 0x0000001fff097819 */ /* 0x000fe40000011412 */
[----:B------:R-:W-:Y:S01]  /*7590*/  LEA.HI R7, R6, R6, RZ, 0x1 ;  /* 0x0000000606077211 */ /* 0x000fe200078f08ff */
[----:B-1----:R-:W-:Y:S01]  /*75a0*/  IMAD R23, R16, R15, UR11 ;  /* 0x0000000b10177e24 */ /* 0x002fe2000f8e020f */
[----:B------:R-:W-:Y:S01]  /*75b0*/  LEA.HI R22, R9, R18, RZ, 0x2 ;  /* 0x0000001209167211 */ /* 0x000fe200078f10ff */
[----:B------:R-:W1:Y:S01]  /*75c0*/  @P0 LDC R121, c[0x0][0xbec] ;  /* 0x0002fb00ff790b82 */ /* 0x000e620000000800 */
[----:B------:R-:W-:Y:S02]  /*75d0*/  LOP3.LUT R3, R3, 0x3fffffe, RZ, 0xc0, !PT ;  /* 0x03fffffe03037812 */ /* 0x000fe400078ec0ff */
[--C-:B------:R-:W-:Y:S02]  /*75e0*/  SHF.R.S32.HI R4, RZ, 0x2, R22.reuse ;  /* 0x00000002ff047819 */ /* 0x100fe40000011416 */
[----:B------:R-:W-:Y:S01]  /*75f0*/  SHF.R.S32.HI R5, RZ, 0x1f, R22 ;  /* 0x0000001fff057819 */ /* 0x000fe20000011416 */
[----:B------:R-:W-:Y:S01]  /*7600*/  IMAD.IADD R3, R8, 0x1, -R3 ;  /* 0x0000000108037824 */ /* 0x000fe200078e0a03 */
[----:B------:R-:W-:Y:S01]  /*7610*/  LOP3.LUT R7, R7, 0x1ffffffe, RZ, 0xc0, !PT ;  /* 0x1ffffffe07077812 */ /* 0x000fe200078ec0ff */
[----:B------:R-:W5:Y:S01]  /*7620*/  @P0 LDC R120, c[0x0][0xbf0] ;  /* 0x0002fc00ff780b82 */ /* 0x000f620000000800 */
[----:B------:R-:W-:Y:S01]  /*7630*/  LEA.HI R5, R5, R4, RZ, 0x3 ;  /* 0x0000000405057211 */ /* 0x000fe200078f18ff */
[----:B0-----:R-:W-:Y:S01]  /*7640*/  IMAD R12, R20, UR10, RZ ;  /* 0x0000000a140c7c24 */ /* 0x001fe2000f8e02ff */
[----:B------:R-:W-:-:S02]  /*7650*/  IADD3 R8, R6, -R7, RZ ;  /* 0x8000000706087210 */ /* 0x000fc40007ffe0ff */
[----:B------:R-:W-:-:S05]  /*7660*/  LOP3.LUT R5, R5, 0xfffffff8, RZ, 0xc0, !PT ;  /* 0xfffffff805057812 */ /* 0x000fca00078ec0ff */
[----:B------:R-:W-:Y:S01]  /*7670*/  IMAD.IADD R5, R4, 0x1, -R5 ;  /* 0x0000000104057824 */ /* 0x000fe200078e0a05 */
[----:B------:R-:W-:Y:S02]  /*7680*/  LEA.HI R4, R9, R18, RZ, 0x5 ;  /* 0x0000001209047211 */ /* 0x000fe400078f28ff */
[----:B------:R-:W0:Y:S02]  /*7690*/  @P0 LDC R9, c[0x0][0xbec] ;  /* 0x0002fb00ff090b82 */ /* 0x000e240000000800 */
[----:B------:R-:W-:-:S05]  /*76a0*/  SHF.R.S32.HI R4, RZ, 0x5, R4 ;  /* 0x00000005ff047819 */ /* 0x000fca0000011404 */
[----:B------:R-:W-:Y:S01]  /*76b0*/  IMAD R6, R4, 0x10, R5 ;  /* 0x0000001004067824 */ /* 0x000fe200078e0205 */
[----:B------:R-:W-:Y:S01]  /*76c0*/  MOV R5, UR5 ;  /* 0x0000000500057c02 */ /* 0x000fe20008000f00 */
[----:B------:R-:W-:Y:S01]  /*76d0*/  IMAD.U32 R4, RZ, RZ, UR4 ;  /* 0x00000004ff047e24 */ /* 0x000fe2000f8e00ff */
[----:B------:R-:W-:Y:S01]  /*76e0*/  UIMAD.WIDE.U32 UR4, UR13, UR8, URZ ;  /* 0x000000080d0472a5 */ /* 0x000fe2000f8e003f */
[----:B------:R-:W-:Y:S02]  /*76f0*/  IMAD R3, R3, 0x40, R6 ;  /* 0x0000004003037824 */ /* 0x000fe400078e0206 */
[----:B------:R-:W-:Y:S01]  /*7700*/  IMAD.U32 R5, RZ, RZ, UR6 ;  /* 0x00000006ff057e24 */ /* 0x000fe2000f8e00ff */
[----:B------:R-:W-:Y:S01]  /*7710*/  UIMAD UR6, UR13, UR9, UR7 ;  /* 0x000000090d0672a4 */ /* 0x000fe2000f8e0207 */
[----:B----4-:R-:W-:Y:S01]  /*7720*/  IMAD R6, R10, UR10, RZ ;  /* 0x0000000a0a067c24 */ /* 0x010fe2000f8e02ff */
[----:B------:R-:W-:Y:S01]  /*7730*/  LEA R8, R8, R3, 0x3 ;  /* 0x0000000308087211 */ /* 0x000fe200078e18ff */
[----:B------:R-:W-:Y:S01]  /*7740*/  IMAD.WIDE.U32 R4, R10, UR12, R4 ;  /* 0x0000000c0a047c25 */ /* 0x000fe2000f8e0004 */
[----:B------:R-:W-:-:S02]  /*7750*/  UIADD3 UR6, UR5, UR6, URZ ;  /* 0x0000000605067290 */ /* 0x000fc4000fffe03f */
[----:B------:R-:W-:Y:S01]  /*7760*/  MOV R7, UR5 ;  /* 0x0000000500077c02 */ /* 0x000fe20008000f00 */
[----:B------:R-:W-:Y:S01]  /*7770*/  ULDC.64 UR8, c[0x0][0xb28] ;  /* 0x0002ca0000087ab9 */ /* 0x000fe20000000a00 */
[----:B--2---:R-:W-:Y:S02]  /*7780*/  IMAD R8, R14, 0x80, R8 ;  /* 0x000000800e087824 */ /* 0x004fe400078e0208 */
[----:B------:R-:W-:Y:S02]  /*7790*/  IMAD R11, R11, UR12, R6 ;  /* 0x0000000c0b0b7c24 */ /* 0x000fe4000f8e0206 */
[----:B0-----:R-:W-:Y:S01]  /*77a0*/  @P0 IMAD.HI.U32 R10, R8, R9, RZ ;  /* 0x00000009080a0227 */ /* 0x001fe200078e00ff */
[----:B------:R-:W-:-:S03]  /*77b0*/  MOV R9, R8 ;  /* 0x0000000800097202 */ /* 0x000fc60000000f00 */
[----:B------:R-:W-:Y:S01]  /*77c0*/  IMAD.U32 R6, RZ, RZ, UR4 ;  /* 0x00000004ff067e24 */ /* 0x000fe2000f8e00ff */
[----:B---3--:R-:W-:Y:S01]  /*77d0*/  @P0 SHF.R.U32.HI R9, RZ, R13, R10 ;  /* 0x0000000dff090219 */ /* 0x008fe2000001160a */
[----:B------:R-:W-:Y:S01]  /*77e0*/  IMAD.U32 R7, RZ, RZ, UR6 ;  /* 0x00000006ff077e24 */ /* 0x000fe2000f8e00ff */
[----:B------:R-:W-:Y:S01]  /*77f0*/  ULDC.64 UR4, c[0x0][0xbe0] ;  /* 0x0002f80000047ab9 */ /* 0x000fe20000000a00 */
[----:B------:R-:W-:Y:S01]  /*7800*/  IMAD R13, R21, UR12, R12 ;  /* 0x0000000c150d7c24 */ /* 0x000fe2000f8e020c */
[----:B------:R-:W-:Y:S01]  /*7810*/  SHF.R.S32.HI R12, RZ, 0x1f, R23 ;  /* 0x0000001fff0c7819 */ /* 0x000fe20000011417 */
[----:B------:R-:W-:Y:S01]  /*7820*/  IMAD.WIDE.U32 R6, R20, UR12, R6 ;  /* 0x0000000c14067c25 */ /* 0x000fe2000f8e0006 */
[----:B------:R-:W-:-:S03]  /*7830*/  ULDC.64 UR6, c[0x0][0xb48] ;  /* 0x0002d20000067ab9 */ /* 0x000fc60000000a00 */
[----:B------:R-:W-:Y:S01]  /*7840*/  IMAD.IADD R5, R5, 0x1, R11 ;  /* 0x0000000105057824 */ /* 0x000fe200078e020b */
[----:B------:R-:W-:Y:S01]  /*7850*/  IADD3 R7, R7, R13, RZ ;  /* 0x0000000d07077210 */ /* 0x000fe20007ffe0ff */
[----:B-1----:R-:W-:-:S04]  /*7860*/  @P0 IMAD.HI.U32 R121, R8, R121, RZ ;  /* 0x0000007908790227 */ /* 0x002fc800078e00ff */
[----:B------:R-:W-:Y:S02]  /*7870*/  IMAD R13, R12, UR6, RZ ;  /* 0x000000060c0d7c24 */ /* 0x000fe4000f8e02ff */
[----:B------:R-:W-:-:S04]  /*7880*/  IMAD.WIDE.U32 R4, R23, UR4, R4 ;  /* 0x0000000417047c25 */ /* 0x000fc8000f8e0004 */
[----:B------:R-:W-:Y:S01]  /*7890*/  IMAD.MOV.U32 R11, RZ, RZ, R8 ;  /* 0x000000ffff0b7224 */ /* 0x000fe200078e0008 */
[----:B-----5:R-:W-:Y:S01]  /*78a0*/  @P0 SHF.R.U32.HI R11, RZ, R120, R121 ;  /* 0x00000078ff0b0219 */ /* 0x020fe20000011679 */
[----:B------:R-:W-:Y:S01]  /*78b0*/  IMAD R10, R12, UR4, RZ ;  /* 0x000000040c0a7c24 */ /* 0x000fe2000f8e02ff */
[----:B------:R-:W-:Y:S01]  /*78c0*/  BAR.SYNC.DEFER_BLOCKING 0x1, 0x100 ;  /* 0x0044000000007b1d */ /* 0x000fe20000010000 */
[C---:B------:R-:W-:Y:S01]  /*78d0*/  IMAD R15, R23.reuse, UR7, R13 ;  /* 0x00000007170f7c24 */ /* 0x040fe2000f8e020d */
[--C-:B------:R-:W-:Y:S01]  /*78e0*/  SHF.R.S32.HI R13, RZ, 0x1f, R9.reuse ;  /* 0x0000001fff0d7819 */ /* 0x100fe20000011409 */
[----:B------:R-:W-:Y:S01]  /*78f0*/  IMAD R12, R23, UR5, R10 ;  /* 0x00000005170c7c24 */ /* 0x000fe2000f8e020a */
[----:B------:R-:W-:Y:S01]  /*7900*/  IADD3 R4, P0, R9, R4, RZ ;  /* 0x0000000409047210 */ /* 0x000fe20007f1e0ff */
[----:B------:R-:W-:Y:S01]  /*7910*/  IMAD.MOV R9, RZ, RZ, -R9 ;  /* 0x000000ffff097224 */ /* 0x000fe200078e0a09 */
[----:B------:R-:W-:Y:S01]  /*7920*/  SHF.R.S32.HI R10, RZ, 0x1f, R11 ;  /* 0x0000001fff0a7819 */ /* 0x000fe2000001140b */
[----:B------:R-:W-:Y:S01]  /*7930*/  IMAD.WIDE.U32 R6, R23, UR6, R6 ;  /* 0x0000000617067c25 */ /* 0x000fe2000f8e0006 */
[----:B------:R-:W-:Y:S01]  /*7940*/  ULDC.64 UR4, c[0x0][0xb30] ;  /* 0x0002cc0000047ab9 */ /* 0x000fe20000000a00 */
[----:B------:R-:W-:Y:S01]  /*7950*/  IADD3.X R5, R13, R5, R12, P0, !PT ;  /* 0x000000050d057210 */ /* 0x000fe200007fe40c */
[----:B------:R-:W-:Y:S01]  /*7960*/  ULDC.64 UR6, c[0x0][0xbc8] ;  /* 0x0002f20000067ab9 */ /* 0x000fe20000000a00 */
[----:B------:R-:W-:Y:S01]  /*7970*/  IMAD.MOV R16, RZ, RZ, -R11 ;  /* 0x000000ffff107224 */ /* 0x000fe200078e0a0b */
[----:B------:R-:W-:Y:S01]  /*7980*/  IADD3 R7, R7, R15, RZ ;  /* 0x0000000f07077210 */ /* 0x000fe20007ffe0ff */
[----:B------:R-:W-:-:S02]  /*7990*/  IMAD R9, R19, R9, R8 ;  /* 0x0000000913097224 */ /* 0x000fc400078e0208 */
[----:B------:R-:W-:Y:S02]  /*79a0*/  IMAD R10, R10, UR4, RZ ;  /* 0x000000040a0a7c24 */ /* 0x000fe4000f8e02ff */
[----:B------:R-:W-:Y:S01]  /*79b0*/  IMAD R13, R19, R16, R8 ;  /* 0x00000010130d7224 */ /* 0x000fe200078e0208 */
[----:B------:R-:W-:Y:S01]  /*79c0*/  SHF.R.S32.HI R8, RZ, 0x1f, R9 ;  /* 0x0000001fff087819 */ /* 0x000fe20000011409 */
[C---:B------:R-:W-:Y:S01]  /*79d0*/  IMAD R15, R11.reuse, UR5, R10 ;  /* 0x000000050b0f7c24 */ /* 0x040fe2000f8e020a */
[----:B------:R-:W0:Y:S01]  /*79e0*/  S2UR UR5, SR_CgaCtaId ;  /* 0x00000000000579c3 */ /* 0x000e220000008800 */
[----:B------:R-:W-:Y:S01]  /*79f0*/  IMAD.WIDE.U32 R6, R11, UR4, R6 ;  /* 0x000000040b067c25 */ /* 0x000fe2000f8e0006 */
[----:B------:R-:W-:Y:S01]  /*7a00*/  SHF.R.S32.HI R10, RZ, 0x1f, R13 ;  /* 0x0000001fff0a7819 */ /* 0x000fe2000001140d */
[----:B------:R-:W-:Y:S02]  /*7a10*/  UMOV UR4, 0x400 ;  /* 0x0000040000047882 */ /* 0x000fe40000000000 */
        /* <DEDUP_REMOVED lines=13> */
[----:B------:R-:W-:Y:S01]  /*7af0*/  SHFL.IDX PT, R10, R16, RZ, 0x1c1f ;  /* 0x001c1fff100a7589 */ /* 0x000fe200000e0000 */
[----:B------:R-:W-:Y:S01]  /*7b00*/  LEA R6, P1, R8, UR8, 0x2 ;  /* 0x0000000808067c11 */ /* 0x000fe2000f8210ff */
[----:B------:R-:W-:Y:S01]  /*7b10*/  IMAD R14, R14, 0x80, R3 ;  /* 0x000000800e0e7824 */ /* 0x000fe200078e0203 */
[----:B------:R-:W-:Y:S01]  /*7b20*/  LEA.HI.X R15, R4, UR7, R5, 0x2, P0 ;  /* 0x00000007040f7c11 */ /* 0x000fe200080f1405 */
[----:B------:R-:W-:Y:S01]  /*7b30*/  SHFL.IDX PT, R12, R16, 0x1, 0x1c1f ;  /* 0x003c1f00100c7f89 */ /* 0x000fe200000e0000 */
[----:B------:R-:W-:Y:S01]  /*7b40*/  LEA.HI.X R9, R8, UR9, R9, 0x2, P1 ;  /* 0x0000000908097c11 */ /* 0x000fe200088f1409 */
[----:B0-----:R-:W-:Y:S01]  /*7b50*/  ULEA UR4, UR5, UR4, 0x18 ;  /* 0x0000000405047291 */ /* 0x001fe2000f8ec03f */
[----:B------:R-:W-:Y:S01]  /*7b60*/  IMAD R7, R19, UR6, RZ ;  /* 0x0000000613077c24 */ /* 0x000fe2000f8e02ff */
[----:B------:R-:W0:Y:S01]  /*7b70*/  SHFL.IDX PT, R11, R15, RZ, 0x1c1f ;  /* 0x001c1fff0f0b7589 */ /* 0x000e2200000e0000 */
[----:B------:R-:W-:Y:S01]  /*7b80*/  LOP3.LUT P0, RZ, R18, 0x3, RZ, 0xc0, !PT ;  /* 0x0000000312ff7812 */ /* 0x000fe2000780c0ff */
[C---:B------:R-:W-:Y:S01]  /*7b90*/  VIADD R8, R14.reuse, 0x8 ;  /* 0x000000080e087836 */ /* 0x040fe20000000000 */
[----:B------:R-:W-:Y:S01]  /*7ba0*/  UIADD3 UR4, UR4, 0x30820, URZ ;  /* 0x0003082004047890 */ /* 0x000fe2000fffe03f */
[----:B------:R-:W1:Y:S01]  /*7bb0*/  SHFL.IDX PT, R13, R15, 0x1, 0x1c1f ;  /* 0x003c1f000f0d7f89 */ /* 0x000e6200000e0000 */
[----:B------:R-:W-:-:S02]  /*7bc0*/  ISETP.GE.OR P1, PT, R14, R7, P0 ;  /* 0x000000070e00720c */ /* 0x000fc40000726670 */
[-C--:B------:R-:W-:Y:S01]  /*7bd0*/  ISETP.GE.OR P0, PT, R8, R7.reuse, P0 ;  /* 0x000000070800720c */ /* 0x080fe20000706670 */
[----:B------:R-:W-:Y:S01]  /*7be0*/  UPRMT UR4, URZ, 0x654, UR4 ;  /* 0x000006543f047896 */ /* 0x000fe20008000004 */
[----:B------:R-:W-:Y:S01]  /*7bf0*/  ISETP.GE.AND P2, PT, R14, R7, PT ;  /* 0x000000070e00720c */ /* 0x000fe20003f46270 */
[----:B------:R2:W3:Y:S01]  /*7c00*/  SHFL.IDX PT, R4, R6, RZ, 0x1c1f ;  /* 0x001c1fff06047589 */ /* 0x0004e200000e0000 */
[----:B------:R-:W-:-:S03]  /*7c10*/  LOP3.LUT R3, R22, 0x7ffffffc, RZ, 0xc0, !PT ;  /* 0x7ffffffc16037812 */ /* 0x000fc600078ec0ff */
[----:B------:R2:W4:Y:S01]  /*7c20*/  SHFL.IDX PT, R5, R9, RZ, 0x1c1f ;  /* 0x001c1fff09057589 */ /* 0x00052200000e0000 */
[----:B------:R-:W-:Y:S02]  /*7c30*/  IADD3 R3, R18, -R3, RZ ;  /* 0x8000000312037210 */ /* 0x000fe40007ffe0ff */
[----:B------:R-:W-:Y:S03]  /*7c40*/  SYNCS.ARRIVE.TRANS64.RED.A1T0 RZ, [UR4], RZ ;  /* 0x000000ffffff79a7 */ /* 0x000fe60008100404 */
[----:B------:R-:W-:Y:S01]  /*7c50*/  IMAD.SHL.U32 R3, R3, 0x2, RZ ;  /* 0x0000000203037824 */ /* 0x000fe200078e00ff */
[----:B0-----:R2:W-:Y:S04]  /*7c60*/  @!P1 ST.E desc[UR36][R10.64], R2 ;  /* 0x000000020a009985 */ /* 0x0015e8000c101924 */
[----:B-1----:R2:W-:Y:S01]  /*7c70*/  @!P0 ST.E desc[UR36][R12.64], R0 ;  /* 0x000000000c008985 */ /* 0x0025e2000c101924 */
[----:B------:R-:W-:Y:S05]  /*7c80*/  @P2 BRA `(.L_x_3308) ;  /* 0x0000000800382947 */ /* 0x000fea0003800000 */
[C---:B--2---:R-:W-:Y:S01]  /*7c90*/  VIADD R0, R3.reuse, 0x8 ;  /* 0x0000000803007836 */ /* 0x044fe20000000000 */
[C---:B------:R-:W-:Y:S01]  /*7ca0*/  IADD3 R2, R3.reuse, 0x10, RZ ;  /* 0x0000001003027810 */ /* 0x040fe20007ffe0ff */
        /* <DEDUP_REMOVED lines=8> */
[----:B------:R-:W-:Y:S01]  /*7d30*/  ISETP.GE.AND P5, PT, R16, UR4, PT ;  /* 0x0000000410007c0c */ /* 0x000fe2000bfa6270 */
[----:B------:R-:W-:Y:S01]  /*7d40*/  VIADD R22, R3, 0x50 ;  /* 0x0000005003167836 */ /* 0x000fe20000000000 */
[----:B------:R-:W-:-:S02]  /*7d50*/  ISETP.GE.AND P6, PT, R18, UR4, PT ;  /* 0x0000000412007c0c */ /* 0x000fc4000bfc6270 */
[----:B------:R-:W-:Y:S02]  /*7d60*/  IADD3 R20, R3, 0x40, RZ ;  /* 0x0000004003147810 */ /* 0x000fe40007ffe0ff */
[----:B------:R-:W-:Y:S01]  /*7d70*/  ISETP.GE.AND P3, PT, R19, UR4, PT ;  /* 0x0000000413007c0c */ /* 0x000fe2000bf66270 */
[C-C-:B---34-:R-:W-:Y:S02]  /*7d80*/  @!P0 IMAD.WIDE R10, R3.reuse, 0x4, R4.reuse ;  /* 0x00000004030a8825 */ /* 0x158fe400078e0204 */
        /* <DEDUP_REMOVED lines=13> */
[----:B------:R-:W-:Y:S01]  /*7e60*/  ISETP.GE.AND P1, PT, R21, UR4, PT ;  /* 0x0000000415007c0c */ /* 0x000fe2000bf26270 */
[----:B------:R2:W-:Y:S01]  /*7e70*/  @!P2 ST.E.64 desc[UR36][R14.64], R32 ;  /* 0x000000200e00a985 */ /* 0x0005e2000c101b24 */
[----:B------:R-:W-:Y:S02]  /*7e80*/  ISETP.GE.AND P2, PT, R20, UR4, PT ;  /* 0x0000000414007c0c */ /* 0x000fe4000bf46270 */
[----:B------:R-:W-:Y:S02]  /*7e90*/  @!P6 LEA.HI R18, R18, R18, RZ, 0x1 ;  /* 0x000000121212e211 */ /* 0x000fe400078f08ff */
[----:B0-----:R-:W-:-:S02]  /*7ea0*/  @!P5 LOP3.LUT R11, R16, 0xfffffffe, RZ, 0xc0, !PT ;  /* 0xfffffffe100bd812 */ /* 0x001fc400078ec0ff */
[----:B------:R-:W-:Y:S02]  /*7eb0*/  @!P0 LEA.HI R0, R0, R0, RZ, 0x1 ;  /* 0x0000000000008211 */ /* 0x000fe400078f08ff */
[----:B------:R-:W-:Y:S01]  /*7ec0*/  IADD3 R24, R3, 0x58, RZ ;  /* 0x0000005803187810 */ /* 0x000fe20007ffe0ff */
[--C-:B------:R-:W-:Y:S01]  /*7ed0*/  @!P5 IMAD.WIDE R10, R11, 0x4, R4.reuse ;  /* 0x000000040b0ad825 */ /* 0x100fe200078e0204 */
[----:B-1----:R-:W-:Y:S02]  /*7ee0*/  @!P6 LOP3.LUT R13, R18, 0xfffffffe, RZ, 0xc0, !PT ;  /* 0xfffffffe120de812 */ /* 0x002fe400078ec0ff */
        /* <DEDUP_REMOVED lines=10> */
[----:B------:R-:W-:Y:S01]  /*7f90*/  @!P3 LOP3.LUT R21, R14, 0xfffffffe, RZ, 0xc0, !PT ;  /* 0xfffffffe0e15b812 */ /* 0x000fe200078ec0ff */
[----:B------:R-:W-:Y:S01]  /*7fa0*/  VIADD R2, R3, 0x68 ;  /* 0x0000006803027836 */ /* 0x000fe20000000000 */
[----:B------:R-:W-:Y:S02]  /*7fb0*/  @!P2 LOP3.LUT R23, R20, 0xfffffffe, RZ, 0xc0, !PT ;  /* 0xfffffffe1417a812 */ /* 0x000fe400078ec0ff */
[----:B------:R-:W-:Y:S02]  /*7fc0*/  @!P1 LOP3.LUT R25, R16, 0xfffffffe, RZ, 0xc0, !PT ;  /* 0xfffffffe10199812 */ /* 0x000fe400078ec0ff */
[----:B------:R-:W-:Y:S01]  /*7fd0*/  ISETP.GE.AND P5, PT, R22, UR4, PT ;  /* 0x0000000416007c0c */ /* 0x000fe2000bfa6270 */
[----:B0-----:R-:W-:Y:S01]  /*7fe0*/  @!P0 IMAD.WIDE R10, R15, 0x4, R4 ;  /* 0x000000040f0a8825 */ /* 0x001fe200078e0204 */
[----:B------:R-:W-:-:S02]  /*7ff0*/  ISETP.GE.AND P6, PT, R24, UR4, PT ;  /* 0x0000000418007c0c */ /* 0x000fc4000bfc6270 */
[----:B------:R-:W-:Y:S01]  /*8000*/  IADD3 R16, R3, 0x70, RZ ;  /* 0x0000007003107810 */ /* 0x000fe20007ffe0ff */
[--C-:B-1----:R-:W-:Y:S01]  /*8010*/  @!P4 IMAD.WIDE R12, R19, 0x4, R4.reuse ;  /* 0x00000004130cc825 */ /* 0x102fe200078e0204 */
[----:B------:R0:W-:Y:S01]  /*8020*/  @!P0 ST.E.64 desc[UR36][R10.64], R44 ;  /* 0x0000002c0a008985 */ /* 0x0001e2000c101b24 */
[----:B------:R-:W-:Y:S02]  /*8030*/  ISETP.GE.AND P0, PT, R0, UR4, PT ;  /* 0x0000000400007c0c */ /* 0x000fe4000bf06270 */
[--C-:B------:R-:W-:Y:S01]  /*8040*/  @!P3 IMAD.WIDE R14, R21, 0x4, R4.reuse ;  /* 0x00000004150eb825 */ /* 0x100fe200078e0204 */
[----:B------:R1:W-:Y:S03]  /*8050*/  @!P4 ST.E.64 desc[UR36][R12.64], R48 ;  /* 0x000000300c00c985 */ /* 0x0003e6000c101b24 */
[----:B------:R-:W-:Y:S01]  /*8060*/  @!P2 IMAD.WIDE R18, R23, 0x4, R4 ;  /* 0x000000041712a825 */ /* 0x000fe200078e0204 */
[----:B------:R2:W-:Y:S01]  /*8070*/  @!P3 ST.E.64 desc[UR36][R14.64], R52 ;  /* 0x000000340e00b985 */ /* 0x0005e2000c101b24 */
[----:B------:R-:W-:-:S02]  /*8080*/  @!P5 LEA.HI R22, R22, R22, RZ, 0x1 ;  /* 0x000000161616d211 */ /* 0x000fc400078f08ff */
[----:B------:R-:W-:Y:S01]  /*8090*/  @!P1 IMAD.WIDE R20, R25, 0x4, R4 ;  /* 0x0000000419149825 */ /* 0x000fe200078e0204 */
[----:B------:R3:W-:Y:S01]  /*80a0*/  @!P2 ST.E.64 desc[UR36][R18.64], R56 ;  /* 0x000000381200a985 */ /* 0x0007e2000c101b24 */
[----:B------:R-:W-:Y:S02]  /*80b0*/  ISETP.GE.AND P2, PT, R16, UR4, PT ;  /* 0x0000000410007c0c */ /* 0x000fe4000bf46270 */
[C---:B------:R-:W-:Y:S01]  /*80c0*/  VIADD R23, R3.reuse, 0x78 ;  /* 0x0000007803177836 */ /* 0x040fe20000000000 */
[----:B------:R4:W-:Y:S01]  /*80d0*/  @!P1 ST.E.64 desc[UR36][R20.64], R60 ;  /* 0x0000003c14009985 */ /* 0x0009e2000c101b24 */
[----:B------:R-:W-:Y:S01]  /*80e0*/  VIADD R25, R3, 0x80 ;  /* 0x0000008003197836 */ /* 0x000fe20000000000 */
[----:B------:R-:W-:Y:S02]  /*80f0*/  ISETP.GE.AND P1, PT, R2, UR4, PT ;  /* 0x0000000402007c0c */ /* 0x000fe4000bf26270 */
[----:B------:R-:W-:Y:S02]  /*8100*/  ISETP.GE.AND P3, PT, R23, UR4, PT ;  /* 0x0000000417007c0c */ /* 0x000fe4000bf66270 */
[----:B------:R-:W-:-:S02]  /*8110*/  ISETP.GE.AND P4, PT, R25, UR4, PT ;  /* 0x0000000419007c0c */ /* 0x000fc4000bf86270 */
[----:B------:R-:W-:Y:S02]  /*8120*/  @!P6 LEA.HI R24, R24, R24, RZ, 0x1 ;  /* 0x000000181818e211 */ /* 0x000fe400078f08ff */
[----:B0-----:R-:W-:Y:S02]  /*8130*/  @!P5 LOP3.LUT R11, R22, 0xfffffffe, RZ, 0xc0, !PT ;  /* 0xfffffffe160bd812 */ /* 0x001fe400078ec0ff */
[----:B------:R-:W-:Y:S02]  /*8140*/  @!P0 LEA.HI R0, R0, R0, RZ, 0x1 ;  /* 0x0000000000008211 */ /* 0x000fe400078f08ff */
[----:B-1----:R-:W-:Y:S01]  /*8150*/  @!P6 LOP3.LUT R13, R24, 0xfffffffe, RZ, 0xc0, !PT ;  /* 0xfffffffe180de812 */ /* 0x002fe200078ec0ff */
[--C-:B------:R-:W-:Y:S01]  /*8160*/  @!P5 IMAD.WIDE R10, R11, 0x4, R4.reuse ;  /* 0x000000040b0ad825 */ /* 0x100fe200078e0204 */
[----:B------:R-:W-:Y:S02]  /*8170*/  @!P1 LEA.HI R2, R2, R2, RZ, 0x1 ;  /* 0x0000000202029211 */ /* 0x000fe400078f08ff */
[----:B------:R-:W-:Y:S01]  /*8180*/  @!P2 LEA.HI R16, R16, R16, RZ, 0x1 ;  /* 0x000000101010a211 */ /* 0x000fe200078f08ff */
[----:B------:R-:W-:Y:S01]  /*8190*/  @!P6 IMAD.WIDE R12, R13, 0x4, R4 ;  /* 0x000000040d0ce825 */ /* 0x000fe200078e0204 */
[----:B--2---:R-:W-:Y:S01]  /*81a0*/  @!P0 LOP3.LUT R15, R0, 0xfffffffe, RZ, 0xc0, !PT ;  /* 0xfffffffe000f8812 */ /* 0x004fe200078ec0ff */
[----:B------:R0:W-:Y:S01]  /*81b0*/  @!P5 ST.E.64 desc[UR36][R10.64], R64 ;  /* 0x000000400a00d985 */ /* 0x0001e2000c101b24 */
[----:B------:R-:W-:-:S02]  /*81c0*/  @!P3 LEA.HI R23, R23, R23, RZ, 0x1 ;  /* 0x000000171717b211 */ /* 0x000fc400078f08ff */
[----:B---3--:R-:W-:Y:S01]  /*81d0*/  @!P1 LOP3.LUT R19, R2, 0xfffffffe, RZ, 0xc0, !PT ;  /* 0xfffffffe02139812 */ /* 0x008fe200078ec0ff */
[--C-:B------:R-:W-:Y:S01]  /*81e0*/  @!P0 IMAD.WIDE R14, R15, 0x4, R4.reuse ;  /* 0x000000040f0e8825 */ /* 0x100fe200078e0204 */
[----:B------:R-:W-:Y:S01]  /*81f0*/  @!P4 LEA.HI R25, R25, R25, RZ, 0x1 ;  /* 0x000000191919c211 */ /* 0x000fe200078f08ff */
[----:B------:R1:W-:Y:S01]  /*8200*/  @!P6 ST.E.64 desc[UR36][R12.64], R68 ;  /* 0x000000440c00e985 */ /* 0x0003e2000c101b24 */
[----:B----4-:R-:W-:Y:S01]  /*8210*/  @!P2 LOP3.LUT R21, R16, 0xfffffffe, RZ, 0xc0, !PT ;  /* 0xfffffffe1015a812 */ /* 0x010fe200078ec0ff */
[----:B------:R-:W-:Y:S01]  /*8220*/  VIADD R2, R3, 0x90 ;  /* 0x0000009003027836 */ /* 0x000fe20000000000 */
[----:B------:R-:W-:Y:S01]  /*8230*/  @!P3 LOP3.LUT R23, R23, 0xfffffffe, RZ, 0xc0, !PT ;  /* 0xfffffffe1717b812 */ /* 0x000fe200078ec0ff */
[----:B------:R2:W-:Y:S01]  /*8240*/  @!P0 ST.E.64 desc[UR36][R14.64], R72 ;  /* 0x000000480e008985 */ /* 0x0005e2000c101b24 */
[----:B------:R-:W-:Y:S01]  /*8250*/  @!P4 LOP3.LUT R25, R25, 0xfffffffe, RZ, 0xc0, !PT ;  /* 0xfffffffe1919c812 */ /* 0x000fe200078ec0ff */
[C---:B------:R-:W-:Y:S01]  /*8260*/  VIADD R16, R3.reuse, 0x98 ;  /* 0x0000009803107836 */ /* 0x040fe20000000000 */
[----:B------:R-:W-:Y:S01]  /*8270*/  IADD3 R0, R3, 0x88, RZ ;  /* 0x0000008803007810 */ /* 0x000fe20007ffe0ff */
[----:B0-----:R-:W-:Y:S01]  /*8280*/  @!P1 IMAD.WIDE R10, R19, 0x4, R4 ;  /* 0x00000004130a9825 */ /* 0x001fe200078e0204 */
[----:B------:R-:W-:-:S02]  /*8290*/  IADD3 R22, R3, 0xa0, RZ ;  /* 0x000000a003167810 */ /* 0x000fc40007ffe0ff */
[----:B------:R-:W-:Y:S01]  /*82a0*/  ISETP.GE.AND P0, PT, R0, UR4, PT ;  /* 0x0000000400007c0c */ /* 0x000fe2000bf06270 */
[--C-:B------:R-:W-:Y:S01]  /*82b0*/  @!P3 IMAD.WIDE R18, R23, 0x4, R4.reuse ;  /* 0x000000041712b825 */ /* 0x100fe200078e0204 */
[----:B------:R0:W-:Y:S01]  /*82c0*/  @!P1 ST.E.64 desc[UR36][R10.64], R76 ;  /* 0x0000004c0a009985 */ /* 0x0001e2000c101b24 */
[----:B------:R-:W-:Y:S02]  /*82d0*/  ISETP.GE.AND P1, PT, R2, UR4, PT ;  /* 0x0000000402007c0c */ /* 0x000fe4000bf26270 */
[----:B-1----:R-:W-:-:S04]  /*82e0*/  @!P2 IMAD.WIDE R12, R21, 0x4, R4 ;  /* 0x00000004150ca825 */ /* 0x002fc800078e0204 */
[----:B------:R-:W-:Y:S01]  /*82f0*/  @!P4 IMAD.WIDE R20, R25, 0x4, R4 ;  /* 0x000000041914c825 */ /* 0x000fe200078e0204 */
[----:B------:R1:W-:Y:S01]  /*8300*/  @!P2 ST.E.64 desc[UR36][R12.64], R80 ;  /* 0x000000500c00a985 */ /* 0x0003e2000c101b24 */
[----:B------:R-:W-:Y:S02]  /*8310*/  ISETP.GE.AND P2, PT, R16, UR4, PT ;  /* 0x0000000410007c0c */ /* 0x000fe4000bf46270 */
[C---:B--2---:R-:W-:Y:S01]  /*8320*/  VIADD R14, R3.reuse, 0xa8 ;  /* 0x000000a8030e7836 */ /* 0x044fe20000000000 */
[----:B------:R2:W-:Y:S01]  /*8330*/  @!P3 ST.E.64 desc[UR36][R18.64], R84 ;  /* 0x000000541200b985 */ /* 0x0005e2000c101b24 */
[C---:B------:R-:W-:Y:S01]  /*8340*/  VIADD R15, R3.reuse, 0xb0 ;  /* 0x000000b0030f7836 */ /* 0x040fe20000000000 */
[----:B0-----:R-:W-:Y:S02]  /*8350*/  IADD3 R11, R3, 0xb8, RZ ;  /* 0x000000b8030b7810 */ /* 0x001fe40007ffe0ff */
[----:B------:R0:W-:Y:S01]  /*8360*/  @!P4 ST.E.64 desc[UR36][R20.64], R88 ;  /* 0x000000581400c985 */ /* 0x0001e2000c101b24 */
[----:B------:R-:W-:-:S02]  /*8370*/  ISETP.GE.AND P3, PT, R22, UR4, PT ;  /* 0x0000000416007c0c */ /* 0x000fc4000bf66270 */
[----:B------:R-:W-:Y:S02]  /*8380*/  ISETP.GE.AND P6, PT, R11, UR4, PT ;  /* 0x000000040b007c0c */ /* 0x000fe4000bfc6270 */
[----:B------:R-:W-:Y:S02]  /*8390*/  ISETP.GE.AND P4, PT, R14, UR4, PT ;  /* 0x000000040e007c0c */ /* 0x000fe4000bf86270 */
[----:B------:R-:W-:Y:S02]  /*83a0*/  ISETP.GE.AND P5, PT, R15, UR4, PT ;  /* 0x000000040f007c0c */ /* 0x000fe4000bfa6270 */
[----:B------:R-:W-:Y:S02]  /*83b0*/  @!P0 LEA.HI R0, R0, R0, RZ, 0x1 ;  /* 0x0000000000008211 */ /* 0x000fe400078f08ff */
[----:B------:R-:W-:Y:S02]  /*83c0*/  @!P1 LEA.HI R2, R2, R2, RZ, 0x1 ;  /* 0x0000000202029211 */ /* 0x000fe400078f08ff */
[----:B------:R-:W-:-:S02]  /*83d0*/  @!P2 LEA.HI R16, R16, R16, RZ, 0x1 ;  /* 0x000000101010a211 */ /* 0x000fc400078f08ff */
[----:B------:R-:W-:Y:S02]  /*83e0*/  @!P3 LEA.HI R22, R22, R22, RZ, 0x1 ;  /* 0x000000161616b211 */ /* 0x000fe400078f08ff */
[----:B-1----:R-:W-:Y:S02]  /*83f0*/  @!P6 LEA.HI R12, R11, R11, RZ, 0x1 ;  /* 0x0000000b0b0ce211 */ /* 0x002fe400078f08ff */
[----:B------:R-:W-:Y:S02]  /*8400*/  @!P4 LEA.HI R14, R14, R14, RZ, 0x1 ;  /* 0x0000000e0e0ec211 */ /* 0x000fe400078f08ff */
[----:B------:R-:W-:Y:S02]  /*8410*/  @!P5 LEA.HI R10, R15, R15, RZ, 0x1 ;  /* 0x0000000f0f0ad211 */ /* 0x000fe400078f08ff */
[----:B------:R-:W-:Y:S02]  /*8420*/  @!P0 LOP3.LUT R11, R0, 0xfffffffe, RZ, 0xc0, !PT ;  /* 0xfffffffe000b8812 */ /* 0x000fe400078ec0ff */
[----:B------:R-:W-:-:S02]  /*8430*/  @!P1 LOP3.LUT R13, R2, 0xfffffffe, RZ, 0xc0, !PT ;  /* 0xfffffffe020d9812 */ /* 0x000fc400078ec0ff */
[----:B------:R-:W-:Y:S02]  /*8440*/  @!P2 LOP3.LUT R15, R16, 0xfffffffe, RZ, 0xc0, !PT ;  /* 0xfffffffe100fa812 */ /* 0x000fe400078ec0ff */
[----:B--2---:R-:W-:Y:S02]  /*8450*/  @!P3 LOP3.LUT R19, R22, 0xfffffffe, RZ, 0xc0, !PT ;  /* 0xfffffffe1613b812 */ /* 0x004fe400078ec0ff */
        /* <DEDUP_REMOVED lines=17> */
.L_x_3308:
[----:B------:R-:W-:Y:S05]  /*8570*/  BSYNC B0 ;  /* 0x0000000000007941 */ /* 0x000fea0003800000 */
.L_x_3307:
[----:B------:R-:W-:Y:S01]  /*8580*/  ISETP.GE.AND P0, PT, R8, R7, PT ;  /* 0x000000070800720c */ /* 0x000fe20003f06270 */
[----:B0---4-:R4:W0:Y:S04]  /*8590*/  SHFL.IDX PT, R5, R9, 0x1, 0x1c1f ;  /* 0x003c1f0009057f89 */ /* 0x01182800000e0000 */
[----:B---3--:R4:W1:Y:S08]  /*85a0*/  SHFL.IDX PT, R4, R6, 0x1, 0x1c1f ;  /* 0x003c1f0006047f89 */ /* 0x00887000000e0000 */
        /* <DEDUP_REMOVED lines=8> */
[C---:B------:R-:W-:Y:S01]  /*8630*/  IADD3 R10, R3.reuse, 0x18, RZ ;  /* 0x00000018030a7810 */ /* 0x040fe20007ffe0ff */
[C---:B------:R-:W-:Y:S01]  /*8640*/  VIADD R14, R3.reuse, 0x40 ;  /* 0x00000040030e7836 */ /* 0x040fe20000000000 */
[----:B------:R-:W-:Y:S01]  /*8650*/  ISETP.GE.AND P0, PT, R2, UR4, PT ;  /* 0x0000000402007c0c */ /* 0x000fe2000bf06270 */
[C---:B------:R-:W-:Y:S01]  /*8660*/  VIADD R18, R3.reuse, 0x50 ;  /* 0x0000005003127836 */ /* 0x040fe20000000000 */
[----:B------:R-:W-:Y:S01]  /*8670*/  ISETP.GE.AND P1, PT, R10, UR4, PT ;  /* 0x000000040a007c0c */ /* 0x000fe2000bf26270 */
[C---:B------:R-:W-:Y:S01]  /*8680*/  VIADD R20, R3.reuse, 0x70 ;  /* 0x0000007003147836 */ /* 0x040fe20000000000 */
[----:B------:R-:W-:-:S02]  /*8690*/  IADD3 R12, R3, 0x30, RZ ;  /* 0x00000030030c7810 */ /* 0x000fc40007ffe0ff */
[----:B------:R-:W-:Y:S01]  /*86a0*/  ISETP.GE.AND P5, PT, R13, UR4, PT ;  /* 0x000000040d007c0c */ /* 0x000fe2000bfa6270 */
[C---:B01----:R-:W-:Y:S01]  /*86b0*/  @!P2 IMAD.WIDE R6, R3.reuse, 0x4, R4 ;  /* 0x000000040306a825 */ /* 0x043fe200078e0204 */
[----:B------:R-:W-:Y:S02]  /*86c0*/  ISETP.GE.AND P4, PT, R12, UR4, PT ;  /* 0x000000040c007c0c */ /* 0x000fe4000bf86270 */
[----:B------:R-:W-:Y:S02]  /*86d0*/  @!P3 LEA.HI R0, R0, R0, RZ, 0x1 ;  /* 0x000000000000b211 */ /* 0x000fe400078f08ff */
[----:B------:R0:W-:Y:S01]  /*86e0*/  @!P2 ST.E.64 desc[UR36][R6.64], R26 ;  /* 0x0000001a0600a985 */ /* 0x0001e2000c101b24 */
[----:B------:R-:W-:Y:S02]  /*86f0*/  ISETP.GE.AND P6, PT, R14, UR4, PT ;  /* 0x000000040e007c0c */ /* 0x000fe4000bfc6270 */
[----:B------:R-:W-:Y:S01]  /*8700*/  @!P3 LOP3.LUT R9, R0, 0xfffffffe, RZ, 0xc0, !PT ;  /* 0xfffffffe0009b812 */ /* 0x000fe200078ec0ff */
[----:B------:R-:W-:Y:S01]  /*8710*/  VIADD R0, R3, 0x20 ;  /* 0x0000002003007836 */ /* 0x000fe20000000000 */
[----:B------:R-:W-:-:S02]  /*8720*/  @!P0 LEA.HI R2, R2, R2, RZ, 0x1 ;  /* 0x0000000202028211 */ /* 0x000fc400078f08ff */
[----:B------:R-:W-:Y:S01]  /*8730*/  @!P1 LEA.HI R10, R10, R10, RZ, 0x1 ;  /* 0x0000000a0a0a9211 */ /* 0x000fe200078f08ff */
[----:B------:R-:W-:Y:S01]  /*8740*/  @!P3 IMAD.WIDE R8, R9, 0x4, R4 ;  /* 0x000000040908b825 */ /* 0x000fe200078e0204 */
[----:B------:R-:W-:Y:S02]  /*8750*/  ISETP.GE.AND P2, PT, R0, UR4, PT ;  /* 0x0000000400007c0c */ /* 0x000fe4000bf46270 */
[----:B------:R-:W-:Y:S02]  /*8760*/  @!P4 LEA.HI R12, R12, R12, RZ, 0x1 ;  /* 0x0000000c0c0cc211 */ /* 0x000fe400078f08ff */
[----:B------:R1:W-:Y:S01]  /*8770*/  @!P3 ST.E.64 desc[UR36][R8.64], R30 ;  /* 0x0000001e0800b985 */ /* 0x0003e2000c101b24 */
[----:B------:R-:W-:Y:S02]  /*8780*/  ISETP.GE.AND P3, PT, R11, UR4, PT ;  /* 0x000000040b007c0c */ /* 0x000fe4000bf66270 */
[----:B0-----:R-:W-:Y:S02]  /*8790*/  @!P0 LOP3.LUT R7, R2, 0xfffffffe, RZ, 0xc0, !PT ;  /* 0xfffffffe02078812 */ /* 0x001fe400078ec0ff */
[----:B------:R-:W-:-:S02]  /*87a0*/  @!P6 LEA.HI R14, R14, R14, RZ, 0x1 ;  /* 0x0000000e0e0ee211 */ /* 0x000fc400078f08ff */
[----:B------:R-:W-:Y:S01]  /*87b0*/  @!P4 LOP3.LUT R15, R12, 0xfffffffe, RZ, 0xc0, !PT ;  /* 0xfffffffe0c0fc812 */ /* 0x000fe200078ec0ff */
[--C-:B------:R-:W-:Y:S01]  /*87c0*/  @!P0 IMAD.WIDE R6, R7, 0x4, R4.reuse ;  /* 0x0000000407068825 */ /* 0x100fe200078e0204 */
[----:B------:R-:W-:Y:S02]  /*87d0*/  @!P2 LEA.HI R0, R0, R0, RZ, 0x1 ;  /* 0x000000000000a211 */ /* 0x000fe400078f08ff */
[----:B------:R-:W-:Y:S02]  /*87e0*/  IADD3 R16, R3, 0x48, RZ ;  /* 0x0000004803107810 */ /* 0x000fe40007ffe0ff */
[----:B------:R0:W-:Y:S01]  /*87f0*/  @!P0 ST.E.64 desc[UR36][R6.64], R34 ;  /* 0x0000002206008985 */ /* 0x0001e2000c101b24 */
[----:B-1----:R-:W-:Y:S02]  /*8800*/  @!P1 LOP3.LUT R9, R10, 0xfffffffe, RZ, 0xc0, !PT ;  /* 0xfffffffe0a099812 */ /* 0x002fe400078ec0ff */
[----:B------:R-:W-:Y:S02]  /*8810*/  @!P3 LEA.HI R2, R11, R11, RZ, 0x1 ;  /* 0x0000000b0b02b211 */ /* 0x000fe400078f08ff */
[----:B------:R-:W-:Y:S01]  /*8820*/  @!P5 LEA.HI R10, R13, R13, RZ, 0x1 ;  /* 0x0000000d0d0ad211 */ /* 0x000fe200078f08ff */
[----:B------:R-:W-:Y:S01]  /*8830*/  @!P1 IMAD.WIDE R8, R9, 0x4, R4 ;  /* 0x0000000409089825 */ /* 0x000fe200078e0204 */
[----:B------:R-:W-:-:S02]  /*8840*/  @!P2 LOP3.LUT R11, R0, 0xfffffffe, RZ, 0xc0, !PT ;  /* 0xfffffffe000ba812 */ /* 0x000fc400078ec0ff */
[----:B------:R-:W-:Y:S01]  /*8850*/  @!P3 LOP3.LUT R13, R2, 0xfffffffe, RZ, 0xc0, !PT ;  /* 0xfffffffe020db812 */ /* 0x000fe200078ec0ff */
[----:B------:R-:W-:Y:S01]  /*8860*/  VIADD R0, R3, 0x58 ;  /* 0x0000005803007836 */ /* 0x000fe20000000000 */
[----:B------:R-:W-:Y:S01]  /*8870*/  @!P5 LOP3.LUT R19, R10, 0xfffffffe, RZ, 0xc0, !PT ;  /* 0xfffffffe0a13d812 */ /* 0x000fe200078ec0ff */
[----:B------:R1:W-:Y:S01]  /*8880*/  @!P1 ST.E.64 desc[UR36][R8.64], R38 ;  /* 0x0000002608009985 */ /* 0x0003e2000c101b24 */
[----:B------:R-:W-:Y:S01]  /*8890*/  @!P6 LOP3.LUT R21, R14, 0xfffffffe, RZ, 0xc0, !PT ;  /* 0xfffffffe0e15e812 */ /* 0x000fe200078ec0ff */
[--C-:B0-----:R-:W-:Y:S01]  /*88a0*/  @!P2 IMAD.WIDE R6, R11, 0x4, R4.reuse ;  /* 0x000000040b06a825 */ /* 0x101fe200078e0204 */
[----:B------:R-:W-:Y:S02]  /*88b0*/  ISETP.GE.AND P1, PT, R16, UR4, PT ;  /* 0x0000000410007c0c */ /* 0x000fe4000bf26270 */
[----:B------:R-:W-:Y:S01]  /*88c0*/  ISETP.GE.AND P0, PT, R18, UR4, PT ;  /* 0x0000000412007c0c */ /* 0x000fe2000bf06270 */
[----:B------:R-:W-:Y:S01]  /*88d0*/  @!P4 IMAD.WIDE R10, R15, 0x4, R4 ;  /* 0x000000040f0ac825 */ /* 0x000fe200078e0204 */
[----:B------:R0:W-:Y:S01]  /*88e0*/  @!P2 ST.E.64 desc[UR36][R6.64], R42 ;  /* 0x0000002a0600a985 */ /* 0x0001e2000c101b24 */
[----:B------:R-:W-:-:S02]  /*88f0*/  IADD3 R2, R3, 0x60, RZ ;  /* 0x0000006003027810 */ /* 0x000fc40007ffe0ff */
[--C-:B------:R-:W-:Y:S01]  /*8900*/  @!P6 IMAD.WIDE R14, R21, 0x4, R4.reuse ;  /* 0x00000004150ee825 */ /* 0x100fe200078e0204 */
[----:B------:R-:W-:Y:S02]  /*8910*/  IADD3 R21, R3, 0x78, RZ ;  /* 0x0000007803157810 */ /* 0x000fe40007ffe0ff */
[----:B------:R-:W-:Y:S01]  /*8920*/  ISETP.GE.AND P2, PT, R0, UR4, PT ;  /* 0x0000000400007c0c */ /* 0x000fe2000bf46270 */
[--C-:B-1----:R-:W-:Y:S02]  /*8930*/  @!P3 IMAD.WIDE R8, R13, 0x4, R4.reuse ;  /* 0x000000040d08b825 */ /* 0x102fe400078e0204 */
[----:B------:R-:W-:Y:S02]  /*8940*/  @!P1 LEA.HI R16, R16, R16, RZ, 0x1 ;  /* 0x0000001010109211 */ /* 0x000fe400078f08ff */
[----:B------:R-:W-:Y:S01]  /*8950*/  @!P5 IMAD.WIDE R12, R19, 0x4, R4 ;  /* 0x00000004130cd825 */ /* 0x000fe200078e0204 */
[----:B------:R1:W-:Y:S01]  /*8960*/  @!P3 ST.E.64 desc[UR36][R8.64], R46 ;  /* 0x0000002e0800b985 */ /* 0x0003e2000c101b24 */
[----:B------:R-:W-:-:S02]  /*8970*/  ISETP.GE.AND P3, PT, R21, UR4, PT ;  /* 0x0000000415007c0c */ /* 0x000fc4000bf66270 */
[----:B------:R-:W-:Y:S01]  /*8980*/  VIADD R19, R3, 0x68 ;  /* 0x0000006803137836 */ /* 0x000fe20000000000 */
[----:B------:R2:W-:Y:S01]  /*8990*/  @!P4 ST.E.64 desc[UR36][R10.64], R50 ;  /* 0x000000320a00c985 */ /* 0x0005e2000c101b24 */
[----:B------:R-:W-:Y:S02]  /*89a0*/  ISETP.GE.AND P4, PT, R20, UR4, PT ;  /* 0x0000000414007c0c */ /* 0x000fe4000bf86270 */
[----:B------:R-:W-:Y:S01]  /*89b0*/  @!P0 LEA.HI R18, R18, R18, RZ, 0x1 ;  /* 0x0000001212128211 */ /* 0x000fe200078f08ff */
[----:B------:R3:W-:Y:S01]  /*89c0*/  @!P5 ST.E.64 desc[UR36][R12.64], R54 ;  /* 0x000000360c00d985 */ /* 0x0007e2000c101b24 */
[----:B------:R-:W-:Y:S02]  /*89d0*/  ISETP.GE.AND P5, PT, R19, UR4, PT ;  /* 0x0000000413007c0c */ /* 0x000fe4000bfa6270 */
[----:B0-----:R-:W-:Y:S01]  /*89e0*/  @!P1 LOP3.LUT R7, R16, 0xfffffffe, RZ, 0xc0, !PT ;  /* 0xfffffffe10079812 */ /* 0x001fe200078ec0ff */
[----:B------:R0:W-:Y:S01]  /*89f0*/  @!P6 ST.E.64 desc[UR36][R14.64], R58 ;  /* 0x0000003a0e00e985 */ /* 0x0001e2000c101b24 */
[----:B------:R-:W-:Y:S01]  /*8a00*/  ISETP.GE.AND P6, PT, R2, UR4, PT ;  /* 0x0000000402007c0c */ /* 0x000fe2000bfc6270 */
[----:B------:R-:W-:Y:S01]  /*8a10*/  VIADD R16, R3, 0x80 ;  /* 0x0000008003107836 */ /* 0x000fe20000000000 */
[----:B-1----:R-:W-:Y:S01]  /*8a20*/  @!P0 LOP3.LUT R9, R18, 0xfffffffe, RZ, 0xc0, !PT ;  /* 0xfffffffe12098812 */ /* 0x002fe200078ec0ff */
[----:B------:R-:W-:Y:S01]  /*8a30*/  @!P1 IMAD.WIDE R6, R7, 0x4, R4 ;  /* 0x0000000407069825 */ /* 0x000fe200078e0204 */
[----:B------:R-:W-:-:S02]  /*8a40*/  @!P2 LEA.HI R0, R0, R0, RZ, 0x1 ;  /* 0x000000000000a211 */ /* 0x000fc400078f08ff */
[----:B------:R-:W-:Y:S01]  /*8a50*/  @!P4 LEA.HI R20, R20, R20, RZ, 0x1 ;  /* 0x000000141414c211 */ /* 0x000fe200078f08ff */
[----:B------:R-:W-:Y:S01]  /*8a60*/  @!P0 IMAD.WIDE R8, R9, 0x4, R4 ;  /* 0x0000000409088825 */ /* 0x000fe200078e0204 */
[----:B------:R-:W-:Y:S01]  /*8a70*/  @!P3 LEA.HI R21, R21, R21, RZ, 0x1 ;  /* 0x000000151515b211 */ /* 0x000fe200078f08ff */
[----:B------:R1:W-:Y:S01]  /*8a80*/  @!P1 ST.E.64 desc[UR36][R6.64], R62 ;  /* 0x0000003e06009985 */ /* 0x0003e2000c101b24 */
[----:B------:R-:W-:Y:S01]  /*8a90*/  @!P5 LEA.HI R19, R19, R19, RZ, 0x1 ;  /* 0x000000131313d211 */ /* 0x000fe200078f08ff */
[----:B------:R-:W-:Y:S01]  /*8aa0*/  VIADD R18, R3, 0x88 ;  /* 0x0000008803127836 */ /* 0x000fe20000000000 */
[----:B--2---:R-:W-:Y:S01]  /*8ab0*/  @!P2 LOP3.LUT R11, R0, 0xfffffffe, RZ, 0xc0, !PT ;  /* 0xfffffffe000ba812 */ /* 0x004fe200078ec0ff */
[----:B------:R2:W-:Y:S01]  /*8ac0*/  @!P0 ST.E.64 desc[UR36][R8.64], R66 ;  /* 0x0000004208008985 */ /* 0x0005e2000c101b24 */
[----:B------:R-:W-:Y:S02]  /*8ad0*/  @!P6 LEA.HI R2, R2, R2, RZ, 0x1 ;  /* 0x000000020202e211 */ /* 0x000fe400078f08ff */
[----:B------:R-:W-:-:S02]  /*8ae0*/  @!P5 LOP3.LUT R19, R19, 0xfffffffe, RZ, 0xc0, !PT ;  /* 0xfffffffe1313d812 */ /* 0x000fc400078ec0ff */
[----:B---3--:R-:W-:Y:S01]  /*8af0*/  @!P6 LOP3.LUT R13, R2, 0xfffffffe, RZ, 0xc0, !PT ;  /* 0xfffffffe020de812 */ /* 0x008fe200078ec0ff */
[----:B------:R-:W-:Y:S01]  /*8b00*/  VIADD R2, R3, 0x98 ;  /* 0x0000009803027836 */ /* 0x000fe20000000000 */
[----:B0-----:R-:W-:Y:S02]  /*8b10*/  @!P4 LOP3.LUT R15, R20, 0xfffffffe, RZ, 0xc0, !PT ;  /* 0xfffffffe140fc812 */ /* 0x001fe400078ec0ff */
[----:B------:R-:W-:Y:S01]  /*8b20*/  @!P3 LOP3.LUT R21, R21, 0xfffffffe, RZ, 0xc0, !PT ;  /* 0xfffffffe1515b812 */ /* 0x000fe200078ec0ff */
[--C-:B-1----:R-:W-:Y:S01]  /*8b30*/  @!P2 IMAD.WIDE R6, R11, 0x4, R4.reuse ;  /* 0x000000040b06a825 */ /* 0x102fe200078e0204 */
[----:B------:R-:W-:Y:S02]  /*8b40*/  ISETP.GE.AND P0, PT, R16, UR4, PT ;  /* 0x0000000410007c0c */ /* 0x000fe4000bf06270 */
[----:B------:R-:W-:Y:S01]  /*8b50*/  ISETP.GE.AND P1, PT, R18, UR4, PT ;  /* 0x0000000412007c0c */ /* 0x000fe2000bf26270 */
[----:B--2---:R-:W-:Y:S01]  /*8b60*/  @!P6 IMAD.WIDE R8, R13, 0x4, R4 ;  /* 0x000000040d08e825 */ /* 0x004fe200078e0204 */
[----:B------:R0:W-:Y:S01]  /*8b70*/  @!P2 ST.E.64 desc[UR36][R6.64], R70 ;  /* 0x000000460600a985 */ /* 0x0001e2000c101b24 */
[----:B------:R-:W-:-:S02]  /*8b80*/  IADD3 R0, R3, 0x90, RZ ;  /* 0x0000009003007810 */ /* 0x000fc40007ffe0ff */
[--C-:B------:R-:W-:Y:S01]  /*8b90*/  @!P5 IMAD.WIDE R10, R19, 0x4, R4.reuse ;  /* 0x00000004130ad825 */ /* 0x100fe200078e0204 */
[----:B------:R1:W-:Y:S01]  /*8ba0*/  @!P6 ST.E.64 desc[UR36][R8.64], R74 ;  /* 0x0000004a0800e985 */ /* 0x0003e2000c101b24 */
[----:B------:R-:W-:Y:S02]  /*8bb0*/  IADD3 R20, R3, 0xa8, RZ ;  /* 0x000000a803147810 */ /* 0x000fe40007ffe0ff */
[--C-:B------:R-:W-:Y:S01]  /*8bc0*/  @!P4 IMAD.WIDE R12, R15, 0x4, R4.reuse ;  /* 0x000000040f0cc825 */ /* 0x100fe200078e0204 */
[----:B------:R2:W-:Y:S01]  /*8bd0*/  @!P5 ST.E.64 desc[UR36][R10.64], R78 ;  /* 0x0000004e0a00d985 */ /* 0x0005e2000c101b24 */
[----:B------:R-:W-:Y:S02]  /*8be0*/  ISETP.GE.AND P2, PT, R0, UR4, PT ;  /* 0x0000000400007c0c */ /* 0x000fe4000bf46270 */
[----:B------:R-:W-:Y:S01]  /*8bf0*/  @!P3 IMAD.WIDE R14, R21, 0x4, R4 ;  /* 0x00000004150eb825 */ /* 0x000fe200078e0204 */
[----:B------:R3:W-:Y:S01]  /*8c00*/  @!P4 ST.E.64 desc[UR36][R12.64], R82 ;  /* 0x000000520c00c985 */ /* 0x0007e2000c101b24 */
[----:B------:R-:W-:-:S02]  /*8c10*/  ISETP.GE.AND P5, PT, R20, UR4, PT ;  /* 0x0000000414007c0c */ /* 0x000fc4000bfa6270 */
[C---:B------:R-:W-:Y:S01]  /*8c20*/  VIADD R19, R3.reuse, 0xa0 ;  /* 0x000000a003137836 */ /* 0x040fe20000000000 */
[----:B------:R4:W-:Y:S01]  /*8c30*/  @!P3 ST.E.64 desc[UR36][R14.64], R86 ;  /* 0x000000560e00b985 */ /* 0x0009e2000c101b24 */
[C---:B------:R-:W-:Y:S01]  /*8c40*/  VIADD R21, R3.reuse, 0xb0 ;  /* 0x000000b003157836 */ /* 0x040fe20000000000 */
[----:B------:R-:W-:Y:S01]  /*8c50*/  ISETP.GE.AND P3, PT, R2, UR4, PT ;  /* 0x0000000402007c0c */ /* 0x000fe2000bf66270 */
[----:B------:R-:W-:Y:S01]  /*8c60*/  VIADD R3, R3, 0xb8 ;  /* 0x000000b803037836 */ /* 0x000fe20000000000 */
[----:B------:R-:W-:Y:S02]  /*8c70*/  ISETP.GE.AND P4, PT, R19, UR4, PT ;  /* 0x0000000413007c0c */ /* 0x000fe4000bf86270 */
[----:B------:R-:W-:Y:S02]  /*8c80*/  ISETP.GE.AND P6, PT, R21, UR4, PT ;  /* 0x0000000415007c0c */ /* 0x000fe4000bfc6270 */
[----:B------:R-:W-:Y:S02]  /*8c90*/  @!P0 LEA.HI R16, R16, R16, RZ, 0x1 ;  /* 0x0000001010108211 */ /* 0x000fe400078f08ff */
[----:B------:R-:W-:-:S02]  /*8ca0*/  @!P1 LEA.HI R18, R18, R18, RZ, 0x1 ;  /* 0x0000001212129211 */ /* 0x000fc400078f08ff */
[----:B0-----:R-:W-:Y:S02]  /*8cb0*/  @!P0 LOP3.LUT R7, R16, 0xfffffffe, RZ, 0xc0, !PT ;  /* 0xfffffffe10078812 */ /* 0x001fe400078ec0ff */
        /* <DEDUP_REMOVED lines=11> */
[----:B---3--:R-:W-:Y:S02]  /*8d70*/  @!P3 LOP3.LUT R13, R2, 0xfffffffe, RZ, 0xc0, !PT ;  /* 0xfffffffe020db812 */ /* 0x008fe400078ec0ff */
[----:B------:R-:W-:Y:S02]  /*8d80*/  @!P4 LOP3.LUT R19, R19, 0xfffffffe, RZ, 0xc0, !PT ;  /* 0xfffffffe1313c812 */ /* 0x000fe400078ec0ff */
[----:B----4-:R-:W-:Y:S02]  /*8d90*/  @!P5 LOP3.LUT R15, R20, 0xfffffffe, RZ, 0xc0, !PT ;  /* 0xfffffffe140fd812 */ /* 0x010fe400078ec0ff */
[----:B------:R-:W-:Y:S02]  /*8da0*/  @!P6 LOP3.LUT R21, R21, 0xfffffffe, RZ, 0xc0, !PT ;  /* 0xfffffffe1515e812 */ /* 0x000fe400078ec0ff */
[----:B------:R-:W-:Y:S01]  /*8db0*/  ISETP.GE.AND P0, PT, R3, UR4, PT ;  /* 0x0000000403007c0c */ /* 0x000fe2000bf06270 */
[----:B0-----:R-:W-:-:S04]  /*8dc0*/  @!P2 IMAD.WIDE R6, R11, 0x4, R4 ;  /* 0x000000040b06a825 */ /* 0x001fc800078e0204 */
[--C-:B-1----:R-:W-:Y:S01]  /*8dd0*/  @!P3 IMAD.WIDE R8, R13, 0x4, R4.reuse ;  /* 0x000000040d08b825 */ /* 0x102fe200078e0204 */
[----:B------:R4:W-:Y:S03]  /*8de0*/  @!P2 ST.E.64 desc[UR36][R6.64], R98 ;  /* 0x000000620600a985 */ /* 0x0009e6000c101b24 */
        /* <DEDUP_REMOVED lines=13> */
.L_x_3306:
        /* <DEDUP_REMOVED lines=16> */
[----:B------:R-:W-:-:S05]  /*8fc0*/  MOV R5, R0 ;  /* 0x0000000000057202 */ /* 0x000fca0000000f00 */
        /* <DEDUP_REMOVED lines=44> */
.L_x_3277:
        /* <DEDUP_REMOVED lines=18> */
.L_x_3309:
[----:B------:R-:W-:Y:S01]  /*93b0*/  ULDC UR7, c[0x0][0xc50] ;  /* 0x0003140000077ab9 */ /* 0x000fe20000000800 */
[----:B------:R-:W-:Y:S01]  /*93c0*/  UMOV UR41, UR6 ;  /* 0x0000000600297c82 */ /* 0x000fe20008000000 */
[----:B------:R-:W-:-:S11]  /*93d0*/  UISETP.NE.AND UP0, UPT, UR7, 0x1, UPT ;  /* 0x000000010700788c */ /* 0x000fd6000bf05270 */
[----:B------:R-:W-:Y:S01]  /*93e0*/  @UP0 ULDC UR4, c[0x0][0xc54] ;  /* 0x0003150000040ab9 */ /* 0x000fe20000000800 */
[----:B------:R-:W-:Y:S01]  /*93f0*/  @UP0 ULDC UR8, c[0x0][0xc58] ;  /* 0x0003160000080ab9 */ /* 0x000fe20000000800 */
[----:B------:R-:W-:-:S04]  /*9400*/  UIMAD.WIDE.U32 UR4, UR6, UR4, URZ ;  /* 0x00000004060472a5 */ /* 0x000fc8000f8e003f */
[----:B------:R-:W-:-:S12]  /*9410*/  @UP0 USHF.R.U32.HI UR41, URZ, UR8, UR5 ;  /* 0x000000083f290299 */ /* 0x000fd80008011605 */
.L_x_3310:
        /* <DEDUP_REMOVED lines=8> */
[----:B------:R-:W-:Y:S01]  /*94a0*/  ULDC.64 UR4, c[0x0][0x418] ;  /* 0x0001060000047ab9 */ /* 0x000fe20000000a00 */
[----:B------:R-:W-:Y:S01]  /*94b0*/  ULDC UR42, c[0x0][0x2f0] ;  /* 0x0000bc00002a7ab9 */ /* 0x000fe20000000800 */
[----:B------:R-:W-:Y:S02]  /*94c0*/  MOV R19, RZ ;  /* 0x000000ff00137202 */ /* 0x000fe40000000f00 */
[----:B0-----:R-:W-:-:S04]  /*94d0*/  ISETP.NE.U32.AND P0, PT, R2, RZ, PT ;  /* 0x000000ff0200720c */ /* 0x001fc80003f05070 */
[----:B------:R-:W-:Y:S01]  /*94e0*/  ISETP.NE.AND.EX P0, PT, R3, RZ, PT, P0 ;  /* 0x000000ff0300720c */ /* 0x000fe20003f05300 */
[----:B------:R-:W-:-:S03]  /*94f0*/  UISETP.NE.U32.AND UP0, UPT, UR4, URZ, UPT ;  /* 0x0000003f0400728c */ /* 0x000fc6000bf05070 */
[----:B------:R-:W-:-:S09]  /*9500*/  ULDC UR4, c[0x0][0x424] ;  /* 0x0001090000047ab9 */ /* 0x000fd20000000800 */
[----:B------:R-:W0:Y:S01]  /*9510*/  @P0 LDC.64 R2, c[0x0][0xa28] ;  /* 0x00028a00ff020b82 */ /* 0x000e220000000a00 */
[----:B------:R-:W-:-:S04]  /*9520*/  UISETP.NE.AND.EX UP0, UPT, UR5, URZ, UPT, UP0 ;  /* 0x0000003f0500728c */ /* 0x000fc8000bf05300 */
[----:B------:R-:W-:-:S04]  /*9530*/  USEL UR4, UR4, 0x1, UP0 ;  /* 0x0000000104047887 */ /* 0x000fc80008000000 */
[----:B------:R-:W-:Y:S01]  /*9540*/  UIMAD UR42, UR4, UR42, URZ ;  /* 0x0000002a042a72a4 */ /* 0x000fe2000f8e023f */
[----:B------:R-:W1:Y:S03]  /*9550*/  S2R R22, SR_CTAID.X ;  /* 0x0000000000167919 */ /* 0x000e660000002500 */
[----:B------:R-:W-:Y:S02]  /*9560*/  UISETP.GE.AND UP0, UPT, UR42, 0x1, UPT ;  /* 0x000000012a00788c */ /* 0x000fe4000bf06270 */
[----:B------:R-:W-:Y:S01]  /*9570*/  UIADD3 UR4, UR42, 0x5f, URZ ;  /* 0x0000005f2a047890 */ /* 0x000fe2000fffe03f */
[----:B0-----:R-:W-:-:S05]  /*9580*/  @P0 IMAD.WIDE R2, R26, 0x4, R2 ;  /* 0x000000041a020825 */ /* 0x001fca00078e0202 */
[----:B------:R0:W5:Y:S01]  /*9590*/  @P0 LDG.E R19, desc[UR36][R2.64] ;  /* 0x0000002402130981 */ /* 0x000162000c1e1900 */
[----:B------:R-:W-:Y:S01]  /*95a0*/  PLOP3.LUT P0, PT, PT, PT, UP0, 0x80, 0x0 ;  /* 0x000000000000781c */ /* 0x000fe20003f0f008 */
[----:B------:R-:W-:Y:S02]  /*95b0*/  UIMAD.WIDE UR4, UR4, 0x2aaaaaab, URZ ;  /* 0x2aaaaaab040478a5 */ /* 0x000fe4000f8e023f */
[----:B------:R-:W-:Y:S02]  /*95c0*/  ULOP3.LUT UR46, UR6, 0xffff, URZ, 0xc0, !UPT ;  /* 0x0000ffff062e7892 */ /* 0x000fe4000f8ec03f */
[----:B------:R-:W-:Y:S01]  /*95d0*/  USHF.R.U32.HI UR43, URZ, 0x1f, UR5 ;  /* 0x0000001f3f2b7899 */ /* 0x000fe20008011605 */
[----:B------:R-:W-:-:S03]  /*95e0*/  UMOV UR40, URZ ;  /* 0x0000003f00287c82 */ /* 0x000fc60008000000 */
        /* <DEDUP_REMOVED lines=35> */
.L_x_3312:
        /* <DEDUP_REMOVED lines=33> */
.L_x_3313:
        /* <DEDUP_REMOVED lines=20> */
.L_x_3315:
        /* <DEDUP_REMOVED lines=15> */
.L_x_3314:
[----:B------:R-:W0:Y:S01]  /*9c60*/  LDC.64 R2, c[0x0][0x9f8] ;  /* 0x00027e00ff027b82 */ /* 0x000e220000000a00 */
[----:B------:R-:W-:Y:S01]  /*9c70*/  IMAD.SHL.U32 R6, R25, 0x8, RZ ;  /* 0x0000000819067824 */ /* 0x000fe200078e00ff */
[----:B------:R-:W-:Y:S01]  /*9c80*/  ULDC UR4, c[0x0][0x2f4] ;  /* 0x0000bd0000047ab9 */ /* 0x000fe20000000800 */
[----:B------:R-:W-:-:S05]  /*9c90*/  IMAD.MOV.U32 R36, RZ, RZ, R26 ;  /* 0x000000ffff247224 */ /* 0x000fca00078e001a */
[----:B------:R-:W1:Y:S01]  /*9ca0*/  LDC R17, c[0x0][0x430] ;  /* 0x00010c00ff117b82 */ /* 0x000e620000000800 */
[----:B0-----:R-:W-:-:S04]  /*9cb0*/  ISETP.NE.U32.AND P0, PT, R2, RZ, PT ;  /* 0x000000ff0200720c */ /* 0x001fc80003f05070 */
[----:B------:R-:W-:Y:S02]  /*9cc0*/  ISETP.NE.AND.EX P0, PT, R3, RZ, PT, P0 ;  /* 0x000000ff0300720c */ /* 0x000fe40003f05300 */
[----:B------:R-:W-:-:S11]  /*9cd0*/  LOP3.LUT R23, R6, 0x38, RZ, 0xc0, !PT ;  /* 0x0000003806177812 */ /* 0x000fd600078ec0ff */
[----:B------:R-:W0:Y:S01]  /*9ce0*/  @P0 LDC.64 R2, c[0x0][0x9f8] ;  /* 0x00027e00ff020b82 */ /* 0x000e220000000a00 */
[C---:B------:R-:W-:Y:S02]  /*9cf0*/  ISETP.GE.AND P2, PT, R23.reuse, UR4, PT ;  /* 0x0000000417007c0c */ /* 0x040fe4000bf46270 */
[C---:B------:R-:W-:Y:S02]  /*9d00*/  LOP3.LUT R34, R23.reuse, 0x40, RZ, 0xfc, !PT ;  /* 0x0000004017227812 */ /* 0x040fe400078efcff */
[----:B------:R-:W-:Y:S02]  /*9d10*/  LOP3.LUT R16, R16, 0xfffffffb, RZ, 0xc0, !PT ;  /* 0xfffffffb10107812 */ /* 0x000fe400078ec0ff */
[----:B------:R-:W-:Y:S02]  /*9d20*/  LOP3.LUT R33, R23, 0x80, RZ, 0xfc, !PT ;  /* 0x0000008017217812 */ /* 0x000fe400078efcff */
[----:B------:R-:W-:-:S05]  /*9d30*/  ISETP.GE.AND P1, PT, R34, UR4, PT ;  /* 0x0000000422007c0c */ /* 0x000fca000bf26270 */
[----:B------:R-:W-:Y:S01]  /*9d40*/  @P2 LOP3.LUT R16, R16, 0x4, RZ, 0xfc, !PT ;  /* 0x0000000410102812 */ /* 0x000fe200078efcff */
[----:B0-----:R-:W-:-:S03]  /*9d50*/  @P0 IMAD.WIDE R2, R26, 0x4, R2 ;  /* 0x000000041a020825 */ /* 0x001fc600078e0202 */
[----:B------:R-:W-:Y:S02]  /*9d60*/  LOP3.LUT R16, R16, 0xfffffffe, RZ, 0xc0, !PT ;  /* 0xfffffffe10107812 */ /* 0x000fe400078ec0ff */
[----:B------:R0:W5:Y:S01]  /*9d70*/  @P0 LDG.E R36, desc[UR36][R2.64] ;  /* 0x0000002402240981 */ /* 0x000162000c1e1900 */
[----:B------:R-:W-:Y:S01]  /*9d80*/  ISETP.GE.AND P0, PT, R33, UR4, PT ;  /* 0x0000000421007c0c */ /* 0x000fe2000bf06270 */
[----:B------:R-:W-:Y:S01]  /*9d90*/  UMOV UR5, 0xffffffff ;  /* 0xffffffff00057882 */ /* 0x000fe20000000000 */
[----:B------:R-:W-:Y:S02]  /*9da0*/  LOP3.LUT R16, R16, 0xfffffffd, RZ, 0xc0, !PT ;  /* 0xfffffffd10107812 */ /* 0x000fe400078ec0ff */
[C---:B------:R-:W-:Y:S02]  /*9db0*/  SHF.L.U32 R24, R25.reuse, 0x4, RZ ;  /* 0x0000000419187819 */ /* 0x040fe400000006ff */
[----:B------:R-:W-:Y:S02]  /*9dc0*/  @P1 LOP3.LUT R16, R16, 0x2, RZ, 0xfc, !PT ;  /* 0x0000000210101812 */ /* 0x000fe400078efcff */
[----:B------:R-:W-:-:S02]  /*9dd0*/  LOP3.LUT R10, R25, 0x7f, RZ, 0xc0, !PT ;  /* 0x0000007f190a7812 */ /* 0x000fc400078ec0ff */
[----:B------:R-:W-:-:S03]  /*9de0*/  LOP3.LUT R24, R24, 0x70, RZ, 0xc0, !PT ;  /* 0x0000007018187812 */ /* 0x000fc600078ec0ff */
[----:B------:R-:W-:Y:S01]  /*9df0*/  @P0 LOP3.LUT R16, R16, 0x1, RZ, 0xfc, !PT ;  /* 0x0000000110100812 */ /* 0x000fe200078efcff */
[----:B01----:R-:W-:Y:S06]  /*9e00*/  BRA.DIV UR5, `(.L_x_3316) ;  /* 0x0000003205807947 */ /* 0x003fec000b800000 */
.L_x_3358:
[----:B------:R-:W2:Y:S01]  /*9e10*/  LDL R0, [R1+0x4] ;  /* 0x0000040001007983 */ /* 0x000ea20000100800 */
[----:B------:R-:W-:Y:S01]  /*9e20*/  UIADD3 UR4, UR48, -0x1, URZ ;  /* 0xffffffff30047890 */ /* 0x000fe2000fffe03f */
[----:B------:R-:W-:Y:S02]  /*9e30*/  ISETP.NE.AND P1, PT, R17, 0x1, PT ;  /* 0x000000011100780c */ /* 0x000fe40003f25270 */
[----:B-----5:R-:W-:Y:S02]  /*9e40*/  SHF.R.S32.HI R12, RZ, 0x1f, R36 ;  /* 0x0000001fff0c7819 */ /* 0x020fe40000011424 */
[----:B------:R-:W-:Y:S01]  /*9e50*/  LOP3.LUT R16, R16, 0xffffffdf, RZ, 0xc0, !PT ;  /* 0xffffffdf10107812 */ /* 0x000fe200078ec0ff */
[----:B------:R-:W-:Y:S02]  /*9e60*/  IMAD.U32 R2, RZ, RZ, UR4 ;  /* 0x00000004ff027e24 */ /* 0x000fe4000f8e00ff */
[----:B------:R0:W-:Y:S06]  /*9e70*/  STL [R1], R12 ;  /* 0x0000000c01007387 */ /* 0x0001ec0000100800 */
[----:B------:R-:W1:Y:S01]  /*9e80*/  @P1 LDC R3, c[0x0][0x438] ;  /* 0x00010e00ff031b82 */ /* 0x000e620000000800 */
[----:B------:R-:W-:-:S04]  /*9e90*/  @P1 LOP3.LUT R16, R16, 0x20, RZ, 0xfc, !PT ;  /* 0x0000002010101812 */ /* 0x000fc800078efcff */
[----:B------:R-:W-:-:S04]  /*9ea0*/  LOP3.LUT R16, R16, 0xffffffef, RZ, 0xc0, !PT ;  /* 0xffffffef10107812 */ /* 0x000fc800078ec0ff */
[----:B------:R-:W-:Y:S01]  /*9eb0*/  LOP3.LUT R16, R16, 0xfffffff7, RZ, 0xc0, !PT ;  /* 0xfffffff710107812 */ /* 0x000fe200078ec0ff */
[----:B------:R-:W-:Y:S01]  /*9ec0*/  IMAD.U32 R32, RZ, RZ, UR4 ;  /* 0x00000004ff207e24 */ /* 0x000fe2000f8e00ff */
[----:B------:R-:W-:-:S04]  /*9ed0*/  MOV R35, UR41 ;  /* 0x0000002900237c02 */ /* 0x000fc80008000f00 */
[----:B------:R-:W-:Y:S02]  /*9ee0*/  SHF.R.S32.HI R35, RZ, 0x1f, R35 ;  /* 0x0000001fff237819 */ /* 0x000fe40000011423 */
[----:B--2---:R-:W-:Y:S02]  /*9ef0*/  R2UR UR5, R0 ;  /* 0x00000000000572ca */ /* 0x004fe400000e0000 */
[----:B------:R-:W-:-:S04]  /*9f00*/  SHF.R.U32.HI R0, RZ, 0x3, R10 ;  /* 0x00000003ff007819 */ /* 0x000fc8000001160a */
[----:B------:R-:W-:Y:S02]  /*9f10*/  LOP3.LUT R37, R24, R0, RZ, 0xfc, !PT ;  /* 0x0000000018257212 */ /* 0x000fe400078efcff */
[----:B------:R-:W2:Y:S03]  /*9f20*/  @P1 LDC R0, c[0x0][0x434] ;  /* 0x00010d00ff001b82 */ /* 0x000ea60000000800 */
[----:B------:R-:W-:-:S04]  /*9f30*/  IMAD R2, R2, 0x60, R37 ;  /* 0x0000006002027824 */ /* 0x000fc800078e0225 */
[C---:B------:R-:W-:Y:S01]  /*9f40*/  IMAD.IADD R7, R2.reuse, 0x1, R19 ;  /* 0x0000000102077824 */ /* 0x040fe200078e0213 */
[----:B------:R-:W-:-:S04]  /*9f50*/  ISETP.GE.AND P0, PT, R2, UR42, PT ;  /* 0x0000002a02007c0c */ /* 0x000fc8000bf06270 */
[----:B------:R-:W-:Y:S02]  /*9f60*/  ISETP.GT.U32.OR P0, PT, R37, 0x5f, P0 ;  /* 0x0000005f2500780c */ /* 0x000fe40000704470 */
[----:B------:R-:W-:Y:S01]  /*9f70*/  MOV R11, R7 ;  /* 0x00000007000b7202 */ /* 0x000fe20000000f00 */
[----:B--2---:R-:W-:-:S10]  /*9f80*/  @P1 IMAD.HI.U32 R0, R7, R0, RZ ;  /* 0x0000000007001227 */ /* 0x004fd400078e00ff */
[----:B------:R-:W2:Y:S01]  /*9f90*/  @!P0 LDC.64 R8, c[0x0][0x428] ;  /* 0x00010a00ff088b82 */ /* 0x000ea20000000a00 */
[----:B-1----:R-:W-:-:S07]  /*9fa0*/  @P1 SHF.R.U32.HI R11, RZ, R3, R0 ;  /* 0x00000003ff0b1219 */ /* 0x002fce0000011600 */
[----:B------:R-:W1:Y:S01]  /*9fb0*/  @!P0 LDC.64 R4, c[0x0][0x418] ;  /* 0x00010600ff048b82 */ /* 0x000e620000000a00 */
[--C-:B------:R-:W-:Y:S01]  /*9fc0*/  @!P0 SHF.R.S32.HI R3, RZ, 0x1f, R11.reuse ;  /* 0x0000001fff038819 */ /* 0x100fe2000001140b */
[----:B------:R-:W-:Y:S01]  /*9fd0*/  @!P0 IMAD.MOV.U32 R2, RZ, RZ, R11 ;  /* 0x000000ffff028224 */ /* 0x000fe200078e000b */
[----:B------:R-:W-:Y:S01]  /*9fe0*/  ULOP3.LUT UR5, UR5, 0x2, URZ, 0xfc, !UPT ;  /* 0x0000000205057892 */ /* 0x000fe2000f8efc3f */
[-C--:B--2---:R-:W-:Y:S02]  /*9ff0*/  @!P0 IMAD R0, R12, R8.reuse, RZ ;  /* 0x000000080c008224 */ /* 0x084fe400078e02ff */
[----:B------:R-:W-:-:S04]  /*a000*/  @!P0 IMAD.WIDE.U32 R2, R36, R8, R2 ;  /* 0x0000000824028225 */ /* 0x000fc800078e0002 */
[----:B------:R-:W-:Y:S01]  /*a010*/  @!P0 IMAD R9, R36, R9, R0 ;  /* 0x0000000924098224 */ /* 0x000fe200078e0200 */
[----:B-1----:R-:W-:-:S03]  /*a020*/  @!P0 LEA R4, P1, R2, R4, 0x2 ;  /* 0x0000000402048211 */ /* 0x002fc600078210ff */
[----:B------:R-:W-:-:S05]  /*a030*/  @!P0 IMAD.IADD R0, R3, 0x1, R9 ;  /* 0x0000000103008824 */ /* 0x000fca00078e0209 */
[----:B------:R-:W-:Y:S02]  /*a040*/  @!P0 LEA.HI.X R5, R2, R5, R0, 0x2, P1 ;  /* 0x0000000502058211 */ /* 0x000fe400008f1400 */
[----:B------:R-:W-:Y:S01]  /*a050*/  MOV R0, RZ ;  /* 0x000000ff00007202 */ /* 0x000fe20000000f00 */
[----:B------:R-:W-:-:S05]  /*a060*/  IMAD.U32 R2, RZ, RZ, UR5 ;  /* 0x00000005ff027e24 */ /* 0x000fca000f8e00ff */
[----:B------:R0:W5:Y:S01]  /*a070*/  @!P0 LDG.E R0, desc[UR36][R4.64] ;  /* 0x0000002404008981 */ /* 0x000162000c1e1900 */
[----:B------:R-:W-:Y:S02]  /*a080*/  ISETP.GT.U32.AND P0, PT, R37, 0x5f, PT ;  /* 0x0000005f2500780c */ /* 0x000fe40003f04070 */
[----:B------:R-:W-:Y:S01]  /*a090*/  ISETP.NE.AND P2, PT, R2, 0x3, PT ;  /* 0x000000030200780c */ /* 0x000fe20003f45270 */
[----:B------:R-:W-:-:S04]  /*a0a0*/  IMAD.MOV R2, RZ, RZ, -R11 ;  /* 0x000000ffff027224 */ /* 0x000fc800078e0a0b */
[----:B------:R-:W-:-:S06]  /*a0b0*/  IMAD R7, R17, R2, R7 ;  /* 0x0000000211077224 */ /* 0x000fcc00078e0207 */
[----:B------:R-:W-:-:S04]  /*a0c0*/  @P0 LOP3.LUT R16, R16, 0x8, RZ, 0xfc, !PT ;  /* 0x0000000810100812 */ /* 0x000fc800078efcff */
[----:B------:R-:W-:Y:S01]  /*a0d0*/  @P2 LOP3.LUT R16, R16, 0x10, RZ, 0xfc, !PT ;  /* 0x0000001010102812 */ /* 0x000fe200078efcff */
[----:B0-----:R-:W-:Y:S06]  /*a0e0*/  @!P2 BRA `(.L_x_3317) ;  /* 0x000000000004a947 */ /* 0x001fec0003800000 */
[----:B------:R-:W-:Y:S01]  /*a0f0*/  BPT.TRAP 0x1 ;  /* 0x000000040000795c */ /* 0x000fe20000300000 */
.L_x_3317:
        /* <DEDUP_REMOVED lines=26> */
.L_x_3359:
[----:B------:R-:W-:Y:S01]  /*a2a0*/  ULDC.64 UR4, c[0x0][0x300] ;  /* 0x0000c00000047ab9 */ /* 0x000fe20000000a00 */
[----:B------:R-:W-:Y:S01]  /*a2b0*/  R2UR UR6, R35 ;  /* 0x00000000230672ca */ /* 0x000fe200000e0000 */
[----:B0-----:R-:W-:Y:S01]  /*a2c0*/  IMAD R2, R5, UR4, RZ ;  /* 0x0000000405027c24 */ /* 0x001fe2000f8e02ff */
[----:B------:R-:W-:Y:S01]  /*a2d0*/  SHF.R.U32.HI R27, RZ, 0x3, R10 ;  /* 0x00000003ff1b7819 */ /* 0x000fe2000001160a */
[----:B------:R-:W-:Y:S01]  /*a2e0*/  IMAD.SHL.U32 R30, R10, 0x8, RZ ;  /* 0x000000080a1e7824 */ /* 0x000fe200078e00ff */
[C---:B------:R-:W-:Y:S01]  /*a2f0*/  LOP3.LUT P3, RZ, R16.reuse, 0x4, RZ, 0xc0, !PT ;  /* 0x0000000410ff7812 */ /* 0x040fe2000786c0ff */
[C---:B------:R-:W-:Y:S01]  /*a300*/  IMAD R5, R7.reuse, UR5, R2 ;  /* 0x0000000507057c24 */ /* 0x040fe2000f8e0202 */
[C---:B------:R-:W-:Y:S01]  /*a310*/  LOP3.LUT P2, RZ, R16.reuse, 0x2, RZ, 0xc0, !PT ;  /* 0x0000000210ff7812 */ /* 0x040fe2000784c0ff */
[----:B------:R-:W-:Y:S01]  /*a320*/  IMAD.WIDE.U32 R2, R7, UR4, RZ ;  /* 0x0000000407027c25 */ /* 0x000fe2000f8e00ff */
[----:B------:R-:W-:Y:S01]  /*a330*/  ULDC.64 UR4, c[0x0][0x310] ;  /* 0x0000c40000047ab9 */ /* 0x000fe20000000a00 */
[----:B------:R-:W-:-:S02]  /*a340*/  LOP3.LUT P1, RZ, R16, 0x1, RZ, 0xc0, !PT ;  /* 0x0000000110ff7812 */ /* 0x000fc4000782c0ff */
        /* <DEDUP_REMOVED lines=12> */
[C---:B------:R-:W-:Y:S01]  /*a410*/  LEA R0, P0, R2.reuse, UR6, 0x1 ;  /* 0x0000000602007c11 */ /* 0x040fe2000f8008ff */
[----:B------:R-:W-:Y:S01]  /*a420*/  IMAD.MOV.U32 R3, RZ, RZ, -0x60 ;  /* 0xffffffa0ff037424 */ /* 0x000fe200078e00ff */
[----:B------:R-:W-:Y:S02]  /*a430*/  UMOV UR4, 0xffffffff ;  /* 0xffffffff00047882 */ /* 0x000fe40000000000 */
[----:B------:R-:W-:Y:S01]  /*a440*/  LEA.HI.X R7, R2, UR7, R7, 0x1, P0 ;  /* 0x0000000702077c11 */ /* 0x000fe200080f0c07 */
[----:B------:R-:W-:Y:S01]  /*a450*/  IMAD R4, R32, R3, UR42 ;  /* 0x0000002a20047e24 */ /* 0x000fe2000f8e0203 */
[----:B------:R-:W-:-:S04]  /*a460*/  LOP3.LUT R3, R6, 0x1c0, RZ, 0xc0, !PT ;  /* 0x000001c006037812 */ /* 0x000fc800078ec0ff */
[----:B------:R-:W-:Y:S02]  /*a470*/  LOP3.LUT R2, R3, 0x38, R6, 0xf8, !PT ;  /* 0x0000003803027812 */ /* 0x000fe400078ef806 */
[----:B------:R-:W-:Y:S02]  /*a480*/  IADD3 R6, -R27, R4, RZ ;  /* 0x000000041b067210 */ /* 0x000fe40007ffe1ff */
[----:B------:R-:W-:Y:S02]  /*a490*/  LOP3.LUT R25, R2, 0x38, R25, 0x78, !PT ;  /* 0x0000003802197812 */ /* 0x000fe400078e7819 */
[----:B------:R-:W-:Y:S02]  /*a4a0*/  ISETP.GE.AND P0, PT, R6, 0x1, PT ;  /* 0x000000010600780c */ /* 0x000fe40003f06270 */
[----:B------:R-:W-:Y:S01]  /*a4b0*/  LOP3.LUT R30, R25, 0x200, R30, 0xf8, !PT ;  /* 0x00000200191e7812 */ /* 0x000fe200078ef81e */
[----:B------:R-:W-:Y:S10]  /*a4c0*/  BRA.DIV UR4, `(.L_x_3319) ;  /* 0x0000002e04087947 */ /* 0x000ff4000b800000 */
[----:B------:R-:W-:Y:S01]  /*a4d0*/  SHFL.IDX PT, R3, R7, RZ, 0x181f ;  /* 0x00181fff07037589 */ /* 0x000fe200000e0000 */
[----:B------:R-:W-:-:S03]  /*a4e0*/  @P0 LEA R9, R30, UR44, 0x1 ;  /* 0x0000002c1e090c11 */ /* 0x000fc6000f8e08ff */
[----:B------:R-:W0:Y:S04]  /*a4f0*/  SHFL.IDX PT, R2, R0, RZ, 0x181f ;  /* 0x00181fff00027589 */ /* 0x000e2800000e0000 */
[----:B------:R-:W-:Y:S04]  /*a500*/  SHFL.IDX PT, R5, R7, 0x1, 0x181f ;  /* 0x00381f0007057f89 */ /* 0x000fe800000e0000 */
[----:B------:R-:W-:Y:S04]  /*a510*/  SHFL.IDX PT, R4, R0, 0x1, 0x181f ;  /* 0x00381f0000047f89 */ /* 0x000fe800000e0000 */
[----:B------:R-:W1:Y:S04]  /*a520*/  SHFL.IDX PT, R8, R7, 0x2, 0x181f ;  /* 0x00581f0007087f89 */ /* 0x000e6800000e0000 */
[----:B------:R-:W2:Y:S04]  /*a530*/  SHFL.IDX PT, R14, R0, 0x2, 0x181f ;  /* 0x00581f00000e7f89 */ /* 0x000ea800000e0000 */
[----:B------:R-:W3:Y:S01]  /*a540*/  SHFL.IDX PT, R10, R0, 0x3, 0x181f ;  /* 0x00781f00000a7f89 */ /* 0x000ee200000e0000 */
[----:B0-----:R-:W-:-:S05]  /*a550*/  @P0 IMAD.WIDE.U32 R2, R23, 0x2, R2 ;  /* 0x0000000217020825 */ /* 0x001fca00078e0002 */
[----:B------:R-:W-:Y:S04]  /*a560*/  @P0 LDGSTS.E.BYPASS.LTC128B.128 [R9+0x1e400], desc[UR36][R2.64], !P3 ;  /* 0x1e40000002090fae */ /* 0x000fe8000d901d64 */
[----:B------:R-:W-:Y:S04]  /*a570*/  @P0 LDGSTS.E.BYPASS.LTC128B.128 [R9+0x21400], desc[UR36][R2.64+0x80], !P2 ;  /* 0x2140008002090fae */ /* 0x000fe8000d101d64 */
[----:B------:R0:W-:Y:S01]  /*a580*/  @P0 LDGSTS.E.BYPASS.LTC128B.128 [R9+0x24400], desc[UR36][R2.64+0x100], !P1 ;  /* 0x2440010002090fae */ /* 0x0001e2000c901d64 */
[----:B------:R-:W-:-:S03]  /*a590*/  ISETP.GE.AND P0, PT, R6, 0x11, PT ;  /* 0x000000110600780c */ /* 0x000fc60003f06270 */
[----:B0-----:R-:W0:Y:S01]  /*a5a0*/  SHFL.IDX PT, R9, R7, 0x3, 0x181f ;  /* 0x00781f0007097f89 */ /* 0x001e2200000e0000 */
[----:B-1----:R-:W-:-:S09]  /*a5b0*/  MOV R3, R8 ;  /* 0x0000000800037202 */ /* 0x002fd20000000f00 */
[----:B------:R-:W-:Y:S01]  /*a5c0*/  @P0 IMAD.WIDE.U32 R4, R23, 0x2, R4 ;  /* 0x0000000217040825 */ /* 0x000fe200078e0004 */
[----:B------:R-:W-:Y:S01]  /*a5d0*/  @P0 LEA R21, R30, UR44, 0x1 ;  /* 0x0000002c1e150c11 */ /* 0x000fe2000f8e08ff */
[----:B------:R-:W-:Y:S02]  /*a5e0*/  SHFL.IDX PT, R8, R7, 0x4, 0x181f ;  /* 0x00981f0007087f89 */ /* 0x000fe400000e0000 */
[----:B--2---:R-:W-:Y:S02]  /*a5f0*/  IMAD.MOV.U32 R2, RZ, RZ, R14 ;  /* 0x000000ffff027224 */ /* 0x004fe400078e000e */
[----:B------:R-:W-:Y:S04]  /*a600*/  @P0 LDGSTS.E.BYPASS.LTC128B.128 [R21+0x1ec00], desc[UR36][R4.64], !P3 ;  /* 0x1ec0000004150fae */ /* 0x000fe8000d901d64 */
[----:B------:R-:W-:Y:S04]  /*a610*/  @P0 LDGSTS.E.BYPASS.LTC128B.128 [R21+0x21c00], desc[UR36][R4.64+0x80], !P2 ;  /* 0x21c0008004150fae */ /* 0x000fe8000d101d64 */
[----:B------:R3:W-:Y:S01]  /*a620*/  @P0 LDGSTS.E.BYPASS.LTC128B.128 [R21+0x24c00], desc[UR36][R4.64+0x100], !P1 ;  /* 0x24c0010004150fae */ /* 0x0007e2000c901d64 */
[----:B------:R-:W-:-:S03]  /*a630*/  ISETP.GE.AND P0, PT, R6, 0x21, PT ;  /* 0x000000210600780c */ /* 0x000fc60003f06270 */
[----:B------:R-:W1:Y:S04]  /*a640*/  SHFL.IDX PT, R14, R0, 0x4, 0x181f ;  /* 0x00981f00000e7f89 */ /* 0x000e6800000e0000 */
[----:B------:R-:W2:Y:S01]  /*a650*/  SHFL.IDX PT, R7, R7, 0x5, 0x181f ;  /* 0x00b81f0007077f89 */ /* 0x000ea200000e0000 */
[----:B---3--:R-:W-:-:S05]  /*a660*/  IMAD.MOV.U32 R4, RZ, RZ, R10 ;  /* 0x000000ffff047224 */ /* 0x008fca00078e000a */
[----:B------:R-:W-:Y:S01]  /*a670*/  @P0 IMAD.WIDE.U32 R2, R23, 0x2, R2 ;  /* 0x0000000217020825 */ /* 0x000fe200078e0002 */
[----:B------:R-:W-:-:S03]  /*a680*/  @P0 LEA R25, R30, UR44, 0x1 ;  /* 0x0000002c1e190c11 */ /* 0x000fc6000f8e08ff */
[----:B0-----:R-:W-:Y:S02]  /*a690*/  IMAD.MOV.U32 R5, RZ, RZ, R9 ;  /* 0x000000ffff057224 */ /* 0x001fe400078e0009 */
[----:B------:R-:W-:Y:S04]  /*a6a0*/  @P0 LDGSTS.E.BYPASS.LTC128B.128 [R25+0x1f400], desc[UR36][R2.64], !P3 ;  /* 0x1f40000002190fae */ /* 0x000fe8000d901d64 */
[----:B------:R-:W-:Y:S04]  /*a6b0*/  @P0 LDGSTS.E.BYPASS.LTC128B.128 [R25+0x22400], desc[UR36][R2.64+0x80], !P2 ;  /* 0x2240008002190fae */ /* 0x000fe8000d101d64 */
[----:B------:R1:W-:Y:S01]  /*a6c0*/  @P0 LDGSTS.E.BYPASS.LTC128B.128 [R25+0x25400], desc[UR36][R2.64+0x100], !P1 ;  /* 0x2540010002190fae */ /* 0x0003e2000c901d64 */
[----:B------:R-:W-:-:S02]  /*a6d0*/  ISETP.GE.AND P0, PT, R6, 0x31, PT ;  /* 0x000000310600780c */ /* 0x000fc40003f06270 */
[----:B-1----:R-:W-:Y:S01]  /*a6e0*/  MOV R2, R14 ;  /* 0x0000000e00027202 */ /* 0x002fe20000000f00 */
[----:B------:R-:W-:-:S10]  /*a6f0*/  IMAD.MOV.U32 R3, RZ, RZ, R8 ;  /* 0x000000ffff037224 */ /* 0x000fd400078e0008 */
[----:B------:R-:W-:Y:S01]  /*a700*/  @P0 LEA R9, R30, UR44, 0x1 ;  /* 0x0000002c1e090c11 */ /* 0x000fe2000f8e08ff */
[----:B------:R-:W-:Y:S01]  /*a710*/  @P0 IMAD.WIDE.U32 R4, R23, 0x2, R4 ;  /* 0x0000000217040825 */ /* 0x000fe200078e0004 */
[----:B------:R0:W1:Y:S04]  /*a720*/  SHFL.IDX PT, R14, R0, 0x5, 0x181f ;  /* 0x00b81f00000e7f89 */ /* 0x00006800000e0000 */
[----:B------:R0:W-:Y:S04]  /*a730*/  @P0 LDGSTS.E.BYPASS.LTC128B.128 [R9+0x1fc00], desc[UR36][R4.64], !P3 ;  /* 0x1fc0000004090fae */ /* 0x0001e8000d901d64 */
[----:B------:R0:W-:Y:S04]  /*a740*/  @P0 LDGSTS.E.BYPASS.LTC128B.128 [R9+0x22c00], desc[UR36][R4.64+0x80], !P2 ;  /* 0x22c0008004090fae */ /* 0x0001e8000d101d64 */
[----:B------:R0:W-:Y:S01]  /*a750*/  @P0 LDGSTS.E.BYPASS.LTC128B.128 [R9+0x25c00], desc[UR36][R4.64+0x100], !P1 ;  /* 0x25c0010004090fae */ /* 0x0001e2000c901d64 */
[----:B------:R-:W-:-:S13]  /*a760*/  ISETP.GE.AND P0, PT, R6, 0x41, PT ;  /* 0x000000410600780c */ /* 0x000fda0003f06270 */
[----:B------:R-:W-:Y:S01]  /*a770*/  @P0 IMAD.WIDE.U32 R2, R23, 0x2, R2 ;  /* 0x0000000217020825 */ /* 0x000fe200078e0002 */
[----:B------:R-:W-:-:S05]  /*a780*/  @P0 LEA R21, R30, UR44, 0x1 ;  /* 0x0000002c1e150c11 */ /* 0x000fca000f8e08ff */
[----:B------:R0:W-:Y:S04]  /*a790*/  @P0 LDGSTS.E.BYPASS.LTC128B.128 [R21+0x20400], desc[UR36][R2.64], !P3 ;  /* 0x2040000002150fae */ /* 0x0001e8000d901d64 */
[----:B------:R0:W-:Y:S04]  /*a7a0*/  @P0 LDGSTS.E.BYPASS.LTC128B.128 [R21+0x23400], desc[UR36][R2.64+0x80], !P2 ;  /* 0x2340008002150fae */ /* 0x0001e8000d101d64 */
[----:B-12---:R0:W-:Y:S02]  /*a7b0*/  @P0 LDGSTS.E.BYPASS.LTC128B.128 [R21+0x26400], desc[UR36][R2.64+0x100], !P1 ;  /* 0x2640010002150fae */ /* 0x0061e4000c901d64 */
.L_x_3373:
[----:B------:R-:W-:Y:S01]  /*a7c0*/  ISETP.GE.AND P0, PT, R6, 0x51, PT ;  /* 0x000000510600780c */ /* 0x000fe20003f06270 */
[----:B0-----:R-:W-:Y:S01]  /*a7d0*/  IMAD.MOV.U32 R2, RZ, RZ, R14 ;  /* 0x000000ffff027224 */ /* 0x001fe200078e000e */
[----:B------:R-:W-:-:S11]  /*a7e0*/  MOV R3, R7 ;  /* 0x0000000700037202 */ /* 0x000fd60000000f00 */
[----:B------:R-:W-:Y:S01]  /*a7f0*/  @P0 IMAD.WIDE.U32 R2, R23, 0x2, R2 ;  /* 0x0000000217020825 */ /* 0x000fe200078e0002 */
[----:B------:R-:W-:-:S05]  /*a800*/  @P0 LEA R5, R30, UR44, 0x1 ;  /* 0x0000002c1e050c11 */ /* 0x000fca000f8e08ff */
[----:B------:R-:W-:Y:S01]  /*a810*/  @!PT LDS RZ, [RZ] ;  /* 0x00000000fffff984 */ /* 0x000fe20000000800 */
[----:B------:R-:W-:Y:S01]  /*a820*/  @!PT LDS RZ, [RZ] ;  /* 0x00000000fffff984 */ /* 0x000fe20000000800 */
[----:B------:R-:W-:Y:S01]  /*a830*/  @!PT LDS RZ, [RZ] ;  /* 0x00000000fffff984 */ /* 0x000fe20000000800 */
        /* <DEDUP_REMOVED lines=10> */
.L_x_3320:
        /* <DEDUP_REMOVED lines=30> */
.L_x_3321:
[----:B------:R-:W0:Y:S01]  /*aac0*/  LDC R6, c[0x0][0x448] ;  /* 0x00011200ff067b82 */ /* 0x000e220000000800 */
[----:B------:R-:W-:Y:S01]  /*aad0*/  IMAD R7, R22, 0x80, R37 ;  /* 0x0000008016077824 */ /* 0x000fe200078e0225 */
[----:B------:R-:W-:Y:S01]  /*aae0*/  MOV R4, UR38 ;  /* 0x0000002600047c02 */ /* 0x000fe20008000f00 */
[----:B------:R-:W-:Y:S01]  /*aaf0*/  IMAD.U32 R5, RZ, RZ, UR39 ;  /* 0x00000027ff057e24 */ /* 0x000fe2000f8e00ff */
[----:B------:R-:W-:Y:S01]  /*ab00*/  ULDC.64 UR4, c[0x0][0x2e0] ;  /* 0x0000b80000047ab9 */ /* 0x000fe20000000a00 */
[----:B------:R-:W-:Y:S01]  /*ab10*/  IMAD.U32 R3, RZ, RZ, UR45 ;  /* 0x0000002dff037e24 */ /* 0x000fe2000f8e00ff */
[----:B------:R-:W-:Y:S01]  /*ab20*/  MOV R5, R7 ;  /* 0x0000000700057202 */ /* 0x000fe20000000f00 */
[----:B------:R-:W-:Y:S02]  /*ab30*/  IMAD R25, R25, UR4, RZ ;  /* 0x0000000419197c24 */ /* 0x000fe4000f8e02ff */
[----:B------:R-:W-:Y:S02]  /*ab40*/  IMAD.MOV.U32 R2, RZ, RZ, R4 ;  /* 0x000000ffff027224 */ /* 0x000fe400078e0004 */
[----:B------:R-:W-:-:S02]  /*ab50*/  IMAD R25, R26, UR5, R25 ;  /* 0x000000051a197c24 */ /* 0x000fc4000f8e0219 */
[----:B------:R-:W-:Y:S01]  /*ab60*/  IMAD.WIDE.U32 R2, R26, UR4, R2 ;  /* 0x000000041a027c25 */ /* 0x000fe2000f8e0002 */
[----:B------:R-:W-:-:S03]  /*ab70*/  ULDC.64 UR4, c[0x0][0x2d0] ;  /* 0x0000b40000047ab9 */ /* 0x000fc60000000a00 */
[----:B------:R-:W-:Y:S01]  /*ab80*/  IMAD.IADD R3, R3, 0x1, R25 ;  /* 0x0000000103037824 */ /* 0x000fe200078e0219 */
[----:B0-----:R-:W-:-:S13]  /*ab90*/  ISETP.NE.AND P0, PT, R6, 0x1, PT ;  /* 0x000000010600780c */ /* 0x001fda0003f05270 */
[----:B------:R-:W0:Y:S08]  /*aba0*/  @P0 LDC R0, c[0x0][0x44c] ;  /* 0x00011300ff000b82 */ /* 0x000e300000000800 */
[----:B------:R-:W1:Y:S01]  /*abb0*/  @P0 LDC R9, c[0x0][0x450] ;  /* 0x00011400ff090b82 */ /* 0x000e620000000800 */
[----:B0-----:R-:W-:-:S05]  /*abc0*/  @P0 IMAD.HI.U32 R0, R7, R0, RZ ;  /* 0x0000000007000227 */ /* 0x001fca00078e00ff */
[----:B-1----:R-:W-:-:S05]  /*abd0*/  @P0 SHF.R.U32.HI R5, RZ, R9, R0 ;  /* 0x00000009ff050219 */ /* 0x002fca0000011600 */
[----:B------:R-:W-:Y:S02]  /*abe0*/  IMAD.MOV R0, RZ, RZ, -R5 ;  /* 0x000000ffff007224 */ /* 0x000fe400078e0a05 */
[----:B------:R-:W-:-:S04]  /*abf0*/  IMAD.WIDE.U32 R2, R5, UR4, R2 ;  /* 0x0000000405027c25 */ /* 0x000fc8000f8e0002 */
[----:B------:R-:W-:Y:S01]  /*ac00*/  IMAD R7, R6, R0, R7 ;  /* 0x0000000006077224 */ /* 0x000fe200078e0207 */
        /* <DEDUP_REMOVED lines=17> */
[----:B------:R-:W-:Y:S01]  /*ad20*/  ISETP.GE.AND P0, PT, R33, UR4, PT ;  /* 0x0000000421007c0c */ /* 0x000fe2000bf06270 */
[----:B------:R-:W-:-:S12]  /*ad30*/  BRA.DIV UR5, `(.L_x_3322) ;  /* 0x0000002a05d07947 */ /* 0x000fd8000b800000 */
[----:B------:R-:W-:Y:S01]  /*ad40*/  SHFL.IDX PT, R3, R8, RZ, 0x181f ;  /* 0x00181fff08037589 */ /* 0x000fe200000e0000 */
[----:B------:R-:W-:Y:S01]  /*ad50*/  ULDC UR4, c[0x0][0x288] ;  /* 0x0000a20000047ab9 */ /* 0x000fe20000000800 */
[----:B------:R-:W-:Y:S02]  /*ad60*/  IMAD R7, R22, 0x80, R27 ;  /* 0x0000008016077824 */ /* 0x000fe400078e021b */
        /* <DEDUP_REMOVED lines=54> */
[----:B------:R-:W-:Y:S04]  /*b0d0*/  @!P1 LDGSTS.E.BYPASS.LTC128B.128 [R21+0x14c00], desc[UR36][R4.64], !P3 ;  /* 0x14c0000004159fae */ /* 0x000fe8000d901d64 */
[----:B------:R-:W-:Y:S04]  /*b0e0*/  @!P1 LDGSTS.E.BYPASS.LTC128B.128 [R21+0x18c00], desc[UR36][R4.64+0x80], !P2 ;  /* 0x18c0008004159fae */ /* 0x000fe8000d101d64 */
[----:B------:R1:W-:Y:S01]  /*b0f0*/  @!P1 LDGSTS.E.BYPASS.LTC128B.128 [R21+0x1cc00], desc[UR36][R4.64+0x100], !P0 ;  /* 0x1cc0010004159fae */ /* 0x0003e2000c101d64 */
[----:B------:R-:W-:-:S03]  /*b100*/  ISETP.GE.AND P1, PT, R9, R6, PT ;  /* 0x000000060900720c */ /* 0x000fc60003f26270 */
[----:B-1----:R1:W2:Y:S10]  /*b110*/  SHFL.IDX PT, R4, R8, 0x7, 0x181f ;  /* 0x00f81f0008047f89 */ /* 0x0022b400000e0000 */
[----:B0-----:R-:W-:Y:S01]  /*b120*/  @!P1 IMAD.WIDE.U32 R2, R23, 0x2, R2 ;  /* 0x0000000217029825 */ /* 0x001fe200078e0002 */
[----:B------:R-:W-:-:S05]  /*b130*/  @!P1 LEA R9, R30, UR44, 0x1 ;  /* 0x0000002c1e099c11 */ /* 0x000fca000f8e08ff */
[----:B------:R1:W-:Y:S04]  /*b140*/  @!P1 LDGSTS.E.BYPASS.LTC128B.128 [R9+0x15400], desc[UR36][R2.64], !P3 ;  /* 0x1540000002099fae */ /* 0x0003e8000d901d64 */
[----:B------:R1:W-:Y:S04]  /*b150*/  @!P1 LDGSTS.E.BYPASS.LTC128B.128 [R9+0x19400], desc[UR36][R2.64+0x80], !P2 ;  /* 0x1940008002099fae */ /* 0x0003e8000d101d64 */
[----:B------:R1:W-:Y:S02]  /*b160*/  @!P1 LDGSTS.E.BYPASS.LTC128B.128 [R9+0x1d400], desc[UR36][R2.64+0x100], !P0 ;  /* 0x1d40010002099fae */ /* 0x0003e4000c101d64 */
.L_x_3390:
[----:B------:R-:W-:Y:S01]  /*b170*/  IADD3 R7, R7, 0x70, RZ ;  /* 0x0000007007077810 */ /* 0x000fe20007ffe0ff */
[----:B------:R-:W-:Y:S01]  /*b180*/  BSSY B0, `(.L_x_3323) ;  /* 0x000000d000007945 */ /* 0x000fe20003800000 */
[----:B-1----:R-:W-:Y:S02]  /*b190*/  IMAD.MOV.U32 R2, RZ, RZ, R14 ;  /* 0x000000ffff027224 */ /* 0x002fe400078e000e */
[----:B------:R-:W-:Y:S01]  /*b1a0*/  ISETP.GE.AND P1, PT, R7, R6, PT ;  /* 0x000000060700720c */ /* 0x000fe20003f26270 */
[----:B--2---:R-:W-:-:S12]  /*b1b0*/  IMAD.MOV.U32 R3, RZ, RZ, R4 ;  /* 0x000000ffff037224 */ /* 0x004fd800078e0004 */
        /* <DEDUP_REMOVED lines=8> */
[----:B------:R0:W-:Y:S02]  /*b240*/  LDGSTS.E.BYPASS.LTC128B.128 [R5+0x1dc00], desc[UR36][R2.64+0x100], !P0 ;  /* 0x1dc0010002057fae */ /* 0x0001e4000c101d64 */
.L_x_3324:
[----:B------:R-:W-:Y:S05]  /*b250*/  BSYNC B0 ;  /* 0x0000000000007941 */ /* 0x000fea0003800000 */
.L_x_3323:
        /* <DEDUP_REMOVED lines=9> */
.L_x_3391:
[----:B------:R-:W-:Y:S01]  /*b2f0*/  UIADD3 UR4, UR48, -0x2, URZ ;  /* 0xfffffffe30047890 */ /* 0x000fe2000fffe03f */
[----:B------:R-:W-:Y:S02]  /*b300*/  IMAD.MOV.U32 R28, RZ, RZ, 0x1 ;  /* 0x00000001ff1c7424 */ /* 0x000fe400078e00ff */
[----:B------:R-:W-:Y:S01]  /*b310*/  IMAD.MOV.U32 R26, RZ, RZ, RZ ;  /* 0x000000ffff1a7224 */ /* 0x000fe200078e00ff */
[----:B------:R-:W-:-:S06]  /*b320*/  UISETP.GE.AND UP0, UPT, UR4, UR47, UPT ;  /* 0x0000002f0400728c */ /* 0x000fcc000bf06270 */
[----:B------:R-:W-:-:S13]  /*b330*/  PLOP3.LUT P0, PT, PT, PT, UP0, 0x80, 0x0 ;  /* 0x000000000000781c */ /* 0x000fda0003f0f008 */
[----:B------:R-:W-:Y:S05]  /*b340*/  @!P0 BRA `(.L_x_3326) ;  /* 0x0000001000348947 */ /* 0x000fea0003800000 */
        /* <DEDUP_REMOVED lines=14> */
[----:B0-----:R-:W-:-:S04]  /*b430*/  LOP3.LUT R2, R2, 0x7f, RZ, 0xc0, !PT ;  /* 0x0000007f02027812 */ /* 0x001fc800078ec0ff */
[----:B------:R-:W-:-:S04]  /*b440*/  SHF.R.U32.HI R2, RZ, 0x3, R2 ;  /* 0x00000003ff027819 */ /* 0x000fc80000011602 */
[----:B------:R-:W-:Y:S02]  /*b450*/  IADD3 R19, R24, R19, R2 ;  /* 0x0000001318137210 */ /* 0x000fe40007ffe002 */
[----:B------:R-:W-:Y:S02]  /*b460*/  IADD3 R5, -R2, UR42, RZ ;  /* 0x0000002a02057c10 */ /* 0x000fe4000fffe1ff */
[----:B------:R-:W-:Y:S01]  /*b470*/  SHF.L.U32 R2, R23, 0x1, RZ ;  /* 0x0000000117027819 */ /* 0x000fe200000006ff */
[----:B------:R-:W-:Y:S02]  /*b480*/  VIADD R19, R19, 0xfffffee0 ;  /* 0xfffffee013137836 */ /* 0x000fe40000000000 */
[C---:B------:R-:W-:Y:S02]  /*b490*/  IMAD R5, R0.reuse, 0x60, R5 ;  /* 0x0000006000057824 */ /* 0x040fe400078e0205 */
[----:B------:R-:W-:Y:S02]  /*b4a0*/  IMAD R20, R0, -0x60, R19 ;  /* 0xffffffa000147824 */ /* 0x000fe400078e0213 */
[----:B------:R-:W-:-:S07]  /*b4b0*/  VIADD R0, R5, 0xc0 ;  /* 0x000000c005007836 */ /* 0x000fce0000000000 */
.L_x_3339:
[----:B------:R-:W2:Y:S01]  /*b4c0*/  LDL R8, [R1] ;  /* 0x0000000001087983 */ /* 0x000ea20000100800 */
[----:B------:R-:W0:Y:S01]  /*b4d0*/  LDC R2, c[0x0][0x430] ;  /* 0x00010c00ff027b82 */ /* 0x000e220000000800 */
[----:B------:R-:W-:-:S13]  /*b4e0*/  ISETP.GT.U32.AND P5, PT, R37, 0x5f, PT ;  /* 0x0000005f2500780c */ /* 0x000fda0003fa4070 */
[----:B------:R-:W2:Y:S01]  /*b4f0*/  @!P5 LDC.64 R4, c[0x0][0x428] ;  /* 0x00010a00ff04db82 */ /* 0x000ea20000000a00 */
[----:B0-----:R-:W-:-:S13]  /*b500*/  ISETP.NE.AND P0, PT, R2, 0x1, PT ;  /* 0x000000010200780c */ /* 0x001fda0003f05270 */
[----:B------:R-:W0:Y:S08]  /*b510*/  @P0 LDC R3, c[0x0][0x434] ;  /* 0x00010d00ff030b82 */ /* 0x000e300000000800 */
[----:B------:R-:W1:Y:S01]  /*b520*/  @P0 LDC R7, c[0x0][0x438] ;  /* 0x00010e00ff070b82 */ /* 0x000e620000000800 */
[----:B------:R-:W-:Y:S02]  /*b530*/  IMAD.MOV.U32 R9, RZ, RZ, R20 ;  /* 0x000000ffff097224 */ /* 0x000fe400078e0014 */
[----:B0-----:R-:W-:-:S05]  /*b540*/  @P0 IMAD.HI.U32 R2, R20, R3, RZ ;  /* 0x0000000314020227 */ /* 0x001fca00078e00ff */
[----:B-1----:R-:W-:Y:S02]  /*b550*/  @P0 SHF.R.U32.HI R9, RZ, R7, R2 ;  /* 0x00000007ff090219 */ /* 0x002fe40000011602 */
[----:B------:R-:W0:Y:S02]  /*b560*/  @!P5 LDC.64 R6, c[0x0][0x418] ;  /* 0x00010600ff06db82 */ /* 0x000e240000000a00 */
[----:B------:R-:W-:Y:S01]  /*b570*/  @!P5 SHF.R.S32.HI R3, RZ, 0x1f, R9 ;  /* 0x0000001fff03d819 */ /* 0x000fe20000011409 */
[----:B--2---:R-:W-:-:S04]  /*b580*/  @!P5 IMAD R2, R8, R4, RZ ;  /* 0x000000040802d224 */ /* 0x004fc800078e02ff */
[----:B------:R-:W-:Y:S01]  /*b590*/  @!P5 IMAD R5, R36, R5, R2 ;  /* 0x000000052405d224 */ /* 0x000fe200078e0202 */
[----:B------:R-:W-:-:S05]  /*b5a0*/  @!P5 MOV R2, R9 ;  /* 0x000000090002d202 */ /* 0x000fca0000000f00 */
[----:B------:R-:W-:-:S04]  /*b5b0*/  @!P5 IMAD.WIDE.U32 R2, R36, R4, R2 ;  /* 0x000000042402d225 */ /* 0x000fc800078e0002 */
[----:B------:R-:W-:Y:S01]  /*b5c0*/  @!P5 IMAD.IADD R3, R5, 0x1, R3 ;  /* 0x000000010503d824 */ /* 0x000fe200078e0203 */
[C---:B0-----:R-:W-:Y:S02]  /*b5d0*/  @!P5 LEA R6, P0, R2.reuse, R6, 0x2 ;  /* 0x000000060206d211 */ /* 0x041fe400078010ff */
[----:B------:R-:W-:Y:S02]  /*b5e0*/  MOV R4, RZ ;  /* 0x000000ff00047202 */ /* 0x000fe40000000f00 */
        /* <DEDUP_REMOVED lines=10> */
.L_x_3327:
[----:B------:R-:W-:Y:S01]  /*b690*/  LEA R19, R26, UR44, 0x3 ;  /* 0x0000002c1a137c11 */ /* 0x000fe2000f8e18ff */
[----:B------:R-:W-:Y:S01]  /*b6a0*/  BSSY B1, `(.L_x_3328) ;  /* 0x0000004000017945 */ /* 0x000fe20003800000 */
[----:B------:R-:W-:-:S04]  /*b6b0*/  SHF.L.U32 R2, R28, 0x1f, RZ ;  /* 0x0000001f1c027819 */ /* 0x000fc800000006ff */
[----:B------:R-:W0:Y:S02]  /*b6c0*/  SYNCS.PHASECHK.TRANS64.TRYWAIT P0, [R19+URZ+0x30840], R2 ;  /* 0x03084002130075a7 */ /* 0x000e24000800017f */
[----:B0-----:R-:W-:Y:S05]  /*b6d0*/  @!P0 BRA `(.L_x_3329) ;  /* 0x0000002c00088947 */ /* 0x001fea0003800000 */
.L_x_3392:
[----:B------:R-:W-:Y:S05]  /*b6e0*/  BSYNC B1 ;  /* 0x0000000000017941 */ /* 0x000fea0003800000 */
.L_x_3328:
[----:B------:R-:W-:Y:S01]  /*b6f0*/  ULDC UR4, c[0x0][0x430] ;  /* 0x00010c0000047ab9 */ /* 0x000fe20000000800 */
[----:B-----5:R-:W-:Y:S01]  /*b700*/  SHF.R.S32.HI R31, RZ, 0x1f, R4 ;  /* 0x0000001fff1f7819 */ /* 0x020fe20000011404 */
[----:B------:R-:W-:Y:S01]  /*b710*/  UIADD3 UR4, -UR4, URZ, URZ ;  /* 0x0000003f04047290 */ /* 0x000fe2000fffe13f */
[----:B------:R-:W-:Y:S01]  /*b720*/  R2UR UR6, R35 ;  /* 0x00000000230672ca */ /* 0x000fe200000e0000 */
[----:B------:R-:W-:Y:S01]  /*b730*/  IMAD R22, R26, 0x4800, R30 ;  /* 0x000048001a167824 */ /* 0x000fe200078e021e */
[C---:B------:R-:W-:Y:S02]  /*b740*/  LOP3.LUT P5, RZ, R16.reuse, 0x2, RZ, 0xc0, !PT ;  /* 0x0000000210ff7812 */ /* 0x040fe400078ac0ff */
[----:B------:R-:W-:Y:S01]  /*b750*/  LOP3.LUT P4, RZ, R16, 0x1, RZ, 0xc0, !PT ;  /* 0x0000000110ff7812 */ /* 0x000fe2000788c0ff */
[----:B------:R-:W-:Y:S01]  /*b760*/  IMAD R5, R9, UR4, R20 ;  /* 0x0000000409057c24 */ /* 0x000fe2000f8e0214 */
[----:B------:R-:W-:-:S04]  /*b770*/  ULDC.64 UR4, c[0x0][0x300] ;  /* 0x0000c00000047ab9 */ /* 0x000fc80000000a00 */
[----:B------:R-:W-:-:S05]  /*b780*/  SHF.R.S32.HI R29, RZ, 0x1f, R5 ;  /* 0x0000001fff1d7819 */ /* 0x000fca0000011405 */
[----:B0-----:R-:W-:-:S04]  /*b790*/  IMAD R2, R29, UR4, RZ ;  /* 0x000000041d027c24 */ /* 0x001fc8000f8e02ff */
        /* <DEDUP_REMOVED lines=16> */
[----:B------:R-:W-:-:S03]  /*b8a0*/  UMOV UR4, 0xffffffff ;  /* 0xffffffff00047882 */ /* 0x000fc60000000000 */
[----:B------:R-:W-:Y:S01]  /*b8b0*/  LEA.HI.X R24, R2, UR7, R3, 0x1, P0 ;  /* 0x0000000702187c11 */ /* 0x000fe200080f0c03 */
[----:B------:R-:W-:Y:S08]  /*b8c0*/  BRA.DIV UR4, `(.L_x_3330) ;  /* 0x0000002a04a07947 */ /* 0x000ff0000b800000 */
[----:B------:R-:W0:Y:S01]  /*b8d0*/  SHFL.IDX PT, R14, R21, RZ, 0x181f ;  /* 0x00181fff150e7589 */ /* 0x000e2200000e0000 */
[----:B------:R-:W-:Y:S01]  /*b8e0*/  IMAD.SHL.U32 R12, R23, 0x2, RZ ;  /* 0x00000002170c7824 */ /* 0x000fe200078e00ff */
[----:B------:R-:W-:Y:S02]  /*b8f0*/  LOP3.LUT P6, RZ, R16, 0x4, RZ, 0xc0, !PT ;  /* 0x0000000410ff7812 */ /* 0x000fe400078cc0ff */
[----:B------:R-:W1:Y:S01]  /*b900*/  SHFL.IDX PT, R3, R24, RZ, 0x181f ;  /* 0x00181fff18037589 */ /* 0x000e6200000e0000 */
[----:B------:R-:W-:-:S03]  /*b910*/  LEA R22, R22, UR44, 0x1 ;  /* 0x0000002c16167c11 */ /* 0x000fc6000f8e08ff */
[----:B------:R-:W-:Y:S04]  /*b920*/  SHFL.IDX PT, R7, R24, 0x1, 0x181f ;  /* 0x00381f0018077f89 */ /* 0x000fe800000e0000 */
[----:B------:R-:W-:Y:S01]  /*b930*/  SHFL.IDX PT, R10, R21, 0x2, 0x181f ;  /* 0x00581f00150a7f89 */ /* 0x000fe200000e0000 */
[----:B0-----:R-:W-:-:S03]  /*b940*/  IADD3 R2, P0, R14, R12, RZ ;  /* 0x0000000c0e027210 */ /* 0x001fc60007f1e0ff */
[----:B------:R-:W0:Y:S01]  /*b950*/  SHFL.IDX PT, R14, R21, 0x1, 0x181f ;  /* 0x00381f00150e7f89 */ /* 0x000e2200000e0000 */
[----:B-1----:R-:W-:-:S05]  /*b960*/  IADD3.X R3, RZ, R3, RZ, P0, !PT ;  /* 0x00000003ff037210 */ /* 0x002fca00007fe4ff */
[----:B------:R-:W-:Y:S04]  /*b970*/  LDGSTS.E.BYPASS.LTC128B.128 [R22+0x1e400], desc[UR36][R2.64], !P6 ;  /* 0x1e40000002167fae */ /* 0x000fe8000f101d64 */
[----:B------:R-:W-:Y:S04]  /*b980*/  LDGSTS.E.BYPASS.LTC128B.128 [R22+0x21400], desc[UR36][R2.64+0x80], !P5 ;  /* 0x2140008002167fae */ /* 0x000fe8000e901d64 */
[----:B------:R1:W-:Y:S01]  /*b990*/  LDGSTS.E.BYPASS.LTC128B.128 [R22+0x24400], desc[UR36][R2.64+0x100], !P4 ;  /* 0x2440010002167fae */ /* 0x0003e2000e101d64 */
[----:B0-----:R-:W-:-:S03]  /*b9a0*/  IADD3 R8, P0, R14, R12, RZ ;  /* 0x0000000c0e087210 */ /* 0x001fc60007f1e0ff */
[----:B------:R-:W-:Y:S02]  /*b9b0*/  SHFL.IDX PT, R14, R21, 0x5, 0x181f ;  /* 0x00b81f00150e7f89 */ /* 0x000fe400000e0000 */
[----:B------:R-:W-:Y:S02]  /*b9c0*/  IMAD.X R9, RZ, RZ, R7, P0 ;  /* 0x000000ffff097224 */ /* 0x000fe400000e0607 */
[----:B-1----:R-:W-:Y:S01]  /*b9d0*/  SHFL.IDX PT, R2, R21, 0x3, 0x181f ;  /* 0x00781f0015027f89 */ /* 0x002fe200000e0000 */
[----:B------:R-:W-:-:S03]  /*b9e0*/  IADD3 R10, P0, R10, R12, RZ ;  /* 0x0000000c0a0a7210 */ /* 0x000fc60007f1e0ff */
[----:B------:R-:W0:Y:S04]  /*b9f0*/  SHFL.IDX PT, R7, R24, 0x2, 0x181f ;  /* 0x00581f0018077f89 */ /* 0x000e2800000e0000 */
[----:B------:R-:W1:Y:S04]  /*ba00*/  SHFL.IDX PT, R3, R24, 0x3, 0x181f ;  /* 0x00781f0018037f89 */ /* 0x000e6800000e0000 */
[----:B------:R2:W-:Y:S04]  /*ba10*/  LDGSTS.E.BYPASS.LTC128B.128 [R22+0x1ec00], desc[UR36][R8.64], !P6 ;  /* 0x1ec0000008167fae */ /* 0x0005e8000f101d64 */
[----:B------:R2:W-:Y:S04]  /*ba20*/  LDGSTS.E.BYPASS.LTC128B.128 [R22+0x21c00], desc[UR36][R8.64+0x80], !P5 ;  /* 0x21c0008008167fae */ /* 0x0005e8000e901d64 */
[----:B------:R2:W-:Y:S01]  /*ba30*/  LDGSTS.E.BYPASS.LTC128B.128 [R22+0x24c00], desc[UR36][R8.64+0x100], !P4 ;  /* 0x24c0010008167fae */ /* 0x0005e2000e101d64 */
[----:B0-----:R-:W-:Y:S01]  /*ba40*/  IMAD.X R11, RZ, RZ, R7, P0 ;  /* 0x000000ffff0b7224 */ /* 0x001fe200000e0607 */
[----:B------:R-:W-:-:S02]  /*ba50*/  IADD3 R6, P0, R2, R12, RZ ;  /* 0x0000000c02067210 */ /* 0x000fc40007f1e0ff */
[----:B------:R-:W0:Y:S02]  /*ba60*/  SHFL.IDX PT, R2, R21, 0x4, 0x181f ;  /* 0x00981f0015027f89 */ /* 0x000e2400000e0000 */
[----:B-1----:R-:W-:Y:S02]  /*ba70*/  IADD3.X R7, RZ, R3, RZ, P0, !PT ;  /* 0x00000003ff077210 */ /* 0x002fe400007fe4ff */
[----:B------:R-:W1:Y:S04]  /*ba80*/  SHFL.IDX PT, R3, R24, 0x4, 0x181f ;  /* 0x00981f0018037f89 */ /* 0x000e6800000e0000 */
[----:B------:R2:W-:Y:S04]  /*ba90*/  LDGSTS.E.BYPASS.LTC128B.128 [R22+0x1f400], desc[UR36][R10.64], !P6 ;  /* 0x1f4000000a167fae */ /* 0x0005e8000f101d64 */
[----:B------:R2:W-:Y:S04]  /*baa0*/  LDGSTS.E.BYPASS.LTC128B.128 [R22+0x22400], desc[UR36][R10.64+0x80], !P5 ;  /* 0x224000800a167fae */ /* 0x0005e8000e901d64 */
[----:B------:R2:W-:Y:S04]  /*bab0*/  LDGSTS.E.BYPASS.LTC128B.128 [R22+0x25400], desc[UR36][R10.64+0x100], !P4 ;  /* 0x254001000a167fae */ /* 0x0005e8000e101d64 */
[----:B------:R2:W-:Y:S01]  /*bac0*/  LDGSTS.E.BYPASS.LTC128B.128 [R22+0x1fc00], desc[UR36][R6.64], !P6 ;  /* 0x1fc0000006167fae */ /* 0x0005e2000f101d64 */
[----:B0-----:R-:W-:-:S03]  /*bad0*/  IADD3 R2, P0, R2, R12, RZ ;  /* 0x0000000c02027210 */ /* 0x001fc60007f1e0ff */
[----:B------:R2:W-:Y:S02]  /*bae0*/  LDGSTS.E.BYPASS.LTC128B.128 [R22+0x22c00], desc[UR36][R6.64+0x80], !P5 ;  /* 0x22c0008006167fae */ /* 0x0005e4000e901d64 */
[----:B-1----:R-:W-:Y:S02]  /*baf0*/  IMAD.X R3, RZ, RZ, R3, P0 ;  /* 0x000000ffff037224 */ /* 0x002fe400000e0603 */
[----:B------:R2:W-:Y:S04]  /*bb00*/  LDGSTS.E.BYPASS.LTC128B.128 [R22+0x25c00], desc[UR36][R6.64+0x100], !P4 ;  /* 0x25c0010006167fae */ /* 0x0005e8000e101d64 */
[----:B------:R2:W-:Y:S04]  /*bb10*/  LDGSTS.E.BYPASS.LTC128B.128 [R22+0x20400], desc[UR36][R2.64], !P6 ;  /* 0x2040000002167fae */ /* 0x0005e8000f101d64 */
[----:B------:R2:W-:Y:S04]  /*bb20*/  LDGSTS.E.BYPASS.LTC128B.128 [R22+0x23400], desc[UR36][R2.64+0x80], !P5 ;  /* 0x2340008002167fae */ /* 0x0005e8000e901d64 */
[----:B------:R2:W-:Y:S04]  /*bb30*/  LDGSTS.E.BYPASS.LTC128B.128 [R22+0x26400], desc[UR36][R2.64+0x100], !P4 ;  /* 0x2640010002167fae */ /* 0x0005e8000e101d64 */
[----:B------:R-:W0:Y:S02]  /*bb40*/  SHFL.IDX PT, R24, R24, 0x5, 0x181f ;  /* 0x00b81f0018187f89 */ /* 0x000e2400000e0000 */
.L_x_3406:
[----:B--2---:R-:W-:Y:S01]  /*bb50*/  IMAD.SHL.U32 R2, R23, 0x2, RZ ;  /* 0x0000000217027824 */ /* 0x004fe200078e00ff */
[----:B------:R-:W-:-:S04]  /*bb60*/  LOP3.LUT P6, RZ, R16, 0x4, RZ, 0xc0, !PT ;  /* 0x0000000410ff7812 */ /* 0x000fc800078cc0ff */
[----:B------:R-:W-:-:S04]  /*bb70*/  IADD3 R2, P0, R14, R2, RZ ;  /* 0x000000020e027210 */ /* 0x000fc80007f1e0ff */
[----:B0-----:R-:W-:Y:S02]  /*bb80*/  IADD3.X R3, RZ, R24, RZ, P0, !PT ;  /* 0x00000018ff037210 */ /* 0x001fe400007fe4ff */
[----:B------:R-:W-:-:S03]  /*bb90*/  PLOP3.LUT P0, PT, PT, PT, PT, 0x80, 0x0 ;  /* 0x000000000000781c */ /* 0x000fc60003f0f070 */
[----:B------:R-:W-:Y:S01]  /*bba0*/  @!PT LDS RZ, [RZ] ;  /* 0x00000000fffff984 */ /* 0x000fe20000000800 */
[----:B------:R-:W-:Y:S01]  /*bbb0*/  @!PT LDS RZ, [RZ] ;  /* 0x00000000fffff984 */ /* 0x000fe20000000800 */
[----:B------:R-:W-:Y:S01]  /*bbc0*/  @!PT LDS RZ, [RZ] ;  /* 0x00000000fffff984 */ /* 0x000fe20000000800 */
[----:B------:R0:W-:Y:S04]  /*bbd0*/  LDGSTS.E.BYPASS.LTC128B.128 [R22+0x20c00], desc[UR36][R2.64], !P6 ;  /* 0x20c0000002167fae */ /* 0x0001e8000f101d64 */
[----:B------:R0:W-:Y:S04]  /*bbe0*/  LDGSTS.E.BYPASS.LTC128B.128 [R22+0x23c00], desc[UR36][R2.64+0x80], !P5 ;  /* 0x23c0008002167fae */ /* 0x0001e8000e901d64 */
[----:B------:R0:W-:Y:S01]  /*bbf0*/  LDGSTS.E.BYPASS.LTC128B.128 [R22+0x26c00], desc[UR36][R2.64+0x100], !P4 ;  /* 0x26c0010002167fae */ /* 0x0001e2000e101d64 */
[----:B------:R-:W-:Y:S01]  /*bc00*/  NOP ;  /* 0x0000000000007918 */ /* 0x000fe20000000000 */
.L_x_3331:
        /* <DEDUP_REMOVED lines=10> */
.L_x_3332:
[----:B------:R1:W-:Y:S01]  /*bcb0*/  SYNCS.ARRIVE.TRANS64.A1T0 RZ, [R19+URZ+0x30830], RZ ;  /* 0x030830ff13ff79a7 */ /* 0x0003e2000810003f */
[----:B------:R-:W-:Y:S05]  /*bcc0*/  @!P5 BRA `(.L_x_3333) ;  /* 0x000000000004d947 */ /* 0x000fea0003800000 */
[----:B------:R-:W-:Y:S01]  /*bcd0*/  BPT.TRAP 0x1 ;  /* 0x000000040000795c */ /* 0x000fe20000300000 */
.L_x_3333:
[----:B0-----:R-:W-:Y:S01]  /*bce0*/  SHF.L.U32 R3, R27, 0x1f, RZ ;  /* 0x0000001f1b037819 */ /* 0x001fe200000006ff */
[----:B------:R-:W-:Y:S01]  /*bcf0*/  BSSY B1, `(.L_x_3334) ;  /* 0x0000004000017945 */ /* 0x000fe20003800000 */
[----:B------:R-:W-:-:S04]  /*bd00*/  LEA R6, R25, UR44, 0x3 ;  /* 0x0000002c19067c11 */ /* 0x000fc8000f8e18ff */
[----:B------:R-:W0:Y:S02]  /*bd10*/  SYNCS.PHASECHK.TRANS64.TRYWAIT P0, [R6+URZ+0x30860], R3 ;  /* 0x03086003060075a7 */ /* 0x000e24000800017f */
[----:B0-----:R-:W-:Y:S05]  /*bd20*/  @!P0 BRA `(.L_x_3335) ;  /* 0x0000002c00588947 */ /* 0x001fea0003800000 */
.L_x_3407:
[----:B------:R-:W-:Y:S05]  /*bd30*/  BSYNC B1 ;  /* 0x0000000000017941 */ /* 0x000fea0003800000 */
.L_x_3334:
[----:B------:R-:W-:Y:S01]  /*bd40*/  UMOV UR4, 0xffffffff ;  /* 0xffffffff00047882 */ /* 0x000fe20000000000 */
[----:B------:R-:W-:Y:S02]  /*bd50*/  IMAD R7, R25, 0x4800, R30 ;  /* 0x0000480019077824 */ /* 0x000fe400078e021e */
[----:B------:R-:W-:Y:S01]  /*bd60*/  IMAD.SHL.U32 R9, R23, 0x2, RZ ;  /* 0x0000000217097824 */ /* 0x000fe200078e00ff */
[----:B------:R-:W-:Y:S06]  /*bd70*/  BRA.DIV UR4, `(.L_x_3336) ;  /* 0x0000002e04587947 */ /* 0x000fec000b800000 */
[----:B------:R-:W2:Y:S01]  /*bd80*/  SHFL.IDX PT, R14, R17, RZ, 0x181f ;  /* 0x00181fff110e7589 */ /* 0x000ea200000e0000 */
[----:B------:R-:W-:-:S03]  /*bd90*/  LEA R7, R7, UR44, 0x1 ;  /* 0x0000002c07077c11 */ /* 0x000fc6000f8e08ff */
[----:B0-----:R-:W0:Y:S04]  /*bda0*/  SHFL.IDX PT, R3, R18, RZ, 0x181f ;  /* 0x00181fff12037589 */ /* 0x001e2800000e0000 */
[----:B------:R-:W-:Y:S01]  /*bdb0*/  SHFL.IDX PT, R8, R18, 0x1, 0x181f ;  /* 0x00381f0012087f89 */ /* 0x000fe200000e0000 */
        /* <DEDUP_REMOVED lines=8> */
[----:B------:R2:W-:Y:S02]  /*be40*/  LDGSTS.E.BYPASS.LTC128B.128 [R7+0x6400], desc[UR36][R2.64+0x100], !P0 ;  /* 0x0640010002077fae */ /* 0x0005e4000c101d64 */
[----:B--2---:R-:W-:Y:S02]  /*be50*/  IADD3 R2, P0, R14, R9, RZ ;  /* 0x000000090e027210 */ /* 0x004fe40007f1e0ff */
[----:B------:R-:W0:Y:S02]  /*be60*/  SHFL.IDX PT, R14, R17, 0x2, 0x181f ;  /* 0x00581f00110e7f89 */ /* 0x000e2400000e0000 */
[----:B------:R-:W-:Y:S02]  /*be70*/  IADD3.X R3, RZ, R8, RZ, P0, !PT ;  /* 0x00000008ff037210 */ /* 0x000fe400007fe4ff */
[----:B------:R-:W-:Y:S01]  /*be80*/  ISETP.LT.OR P0, PT, R0, 0x11, P3 ;  /* 0x000000110000780c */ /* 0x000fe20001f01670 */
[----:B------:R-:W2:-:S12]  /*be90*/  SHFL.IDX PT, R8, R18, 0x2, 0x181f ;  /* 0x00581f0012087f89 */ /* 0x000e9800000e0000 */
[----:B------:R-:W-:Y:S01]  /*bea0*/  LDGSTS.E.BYPASS.LTC128B.128 [R7+0xc00], desc[UR36][R2.64], !P0 ;  /* 0x00c0000002077fae */ /* 0x000fe2000c101d64 */
[----:B------:R-:W-:-:S13]  /*beb0*/  ISETP.LT.OR P0, PT, R0, 0x11, P2 ;  /* 0x000000110000780c */ /* 0x000fda0001701670 */
[----:B------:R-:W-:Y:S01]  /*bec0*/  LDGSTS.E.BYPASS.LTC128B.128 [R7+0x3c00], desc[UR36][R2.64+0x80], !P0 ;  /* 0x03c0008002077fae */ /* 0x000fe2000c101d64 */
[----:B------:R-:W-:-:S13]  /*bed0*/  ISETP.LT.OR P0, PT, R0, 0x11, P1 ;  /* 0x000000110000780c */ /* 0x000fda0000f01670 */
[----:B------:R0:W-:Y:S02]  /*bee0*/  LDGSTS.E.BYPASS.LTC128B.128 [R7+0x6c00], desc[UR36][R2.64+0x100], !P0 ;  /* 0x06c0010002077fae */ /* 0x0001e4000c101d64 */
[----:B0-----:R-:W-:Y:S02]  /*bef0*/  IADD3 R2, P0, R14, R9, RZ ;  /* 0x000000090e027210 */ /* 0x001fe40007f1e0ff */
[----:B------:R-:W0:Y:S03]  /*bf00*/  SHFL.IDX PT, R14, R17, 0x3, 0x181f ;  /* 0x00781f00110e7f89 */ /* 0x000e2600000e0000 */
[----:B--2---:R-:W-:Y:S01]  /*bf10*/  IMAD.X R3, RZ, RZ, R8, P0 ;  /* 0x000000ffff037224 */ /* 0x004fe200000e0608 */
        /* <DEDUP_REMOVED lines=18> */
[----:B------:R0:W3:Y:S02]  /*c040*/  SHFL.IDX PT, R14, R17, 0x5, 0x181f ;  /* 0x00b81f00110e7f89 */ /* 0x0000e400000e0000 */
[----:B--2---:R-:W-:Y:S02]  /*c050*/  IADD3.X R3, RZ, R8, RZ, P0, !PT ;  /* 0x00000008ff037210 */ /* 0x004fe400007fe4ff */
[----:B------:R-:W-:Y:S01]  /*c060*/  ISETP.LT.OR P0, PT, R0, 0x41, P3 ;  /* 0x000000410000780c */ /* 0x000fe20001f01670 */
[----:B------:R0:W2:-:S12]  /*c070*/  SHFL.IDX PT, R8, R18, 0x5, 0x181f ;  /* 0x00b81f0012087f89 */ /* 0x00009800000e0000 */
[----:B------:R0:W-:Y:S01]  /*c080*/  LDGSTS.E.BYPASS.LTC128B.128 [R7+0x2400], desc[UR36][R2.64], !P0 ;  /* 0x0240000002077fae */ /* 0x0001e2000c101d64 */
[----:B------:R-:W-:-:S13]  /*c090*/  ISETP.LT.OR P0, PT, R0, 0x41, P2 ;  /* 0x000000410000780c */ /* 0x000fda0001701670 */
[----:B------:R0:W-:Y:S01]  /*c0a0*/  LDGSTS.E.BYPASS.LTC128B.128 [R7+0x5400], desc[UR36][R2.64+0x80], !P0 ;  /* 0x0540008002077fae */ /* 0x0001e2000c101d64 */
[----:B------:R-:W-:-:S13]  /*c0b0*/  ISETP.LT.OR P0, PT, R0, 0x41, P1 ;  /* 0x000000410000780c */ /* 0x000fda0000f01670 */
[----:B--23--:R0:W-:Y:S02]  /*c0c0*/  LDGSTS.E.BYPASS.LTC128B.128 [R7+0x8400], desc[UR36][R2.64+0x100], !P0 ;  /* 0x0840010002077fae */ /* 0x00c1e4000c101d64 */
.L_x_3421:
[----:B0-2---:R-:W-:Y:S01]  /*c0d0*/  IADD3 R2, P0, R14, R9, RZ ;  /* 0x000000090e027210 */ /* 0x005fe20007f1e0ff */
[----:B------:R-:W-:-:S04]  /*c0e0*/  ULDC.64 UR4, c[0x0][0x328] ;  /* 0x0000ca0000047ab9 */ /* 0x000fc80000000a00 */
[----:B------:R-:W-:Y:S01]  /*c0f0*/  IMAD.X R3, RZ, RZ, R8, P0 ;  /* 0x000000ffff037224 */ /* 0x000fe200000e0608 */
[----:B------:R-:W-:Y:S01]  /*c100*/  ISETP.LT.OR P0, PT, R0, 0x51, P3 ;  /* 0x000000510000780c */ /* 0x000fe20001f01670 */
[----:B------:R-:W-:-:S04]  /*c110*/  IMAD R8, R29, UR4, RZ ;  /* 0x000000041d087c24 */ /* 0x000fc8000f8e02ff */
[----:B------:R-:W-:-:S08]  /*c120*/  IMAD R9, R5, UR5, R8 ;  /* 0x0000000505097c24 */ /* 0x000fd0000f8e0208 */
[----:B------:R-:W-:Y:S01]  /*c130*/  @!PT LDS RZ, [RZ] ;  /* 0x00000000fffff984 */ /* 0x000fe20000000800 */
[----:B------:R-:W-:Y:S01]  /*c140*/  @!PT LDS RZ, [RZ] ;  /* 0x00000000fffff984 */ /* 0x000fe20000000800 */
[----:B------:R-:W-:Y:S01]  /*c150*/  @!PT LDS RZ, [RZ] ;  /* 0x00000000fffff984 */ /* 0x000fe20000000800 */
        /* <DEDUP_REMOVED lines=13> */
[----:B-1----:R-:W-:-:S07]  /*c230*/  IADD3 R19, R3, R31, RZ ;  /* 0x0000001f03137210 */ /* 0x002fce0007ffe0ff */
.L_x_3337:
        /* <DEDUP_REMOVED lines=10> */
.L_x_3338:
[----:B------:R-:W-:Y:S01]  /*c2e0*/  R2UR UR4, R35 ;  /* 0x00000000230472ca */ /* 0x000fe200000e0000 */
[----:B------:R-:W-:Y:S01]  /*c2f0*/  ULDC.64 UR6, c[0x0][0x330] ;  /* 0x0000cc0000067ab9 */ /* 0x000fe20000000a00 */
[----:B------:R-:W-:Y:S01]  /*c300*/  IMAD.MOV.U32 R18, RZ, RZ, R2 ;  /* 0x000000ffff127224 */ /* 0x000fe200078e0002 */
[----:B------:R-:W-:Y:S01]  /*c310*/  IADD3 R32, R32, -0x1, RZ ;  /* 0xffffffff20207810 */ /* 0x000fe20007ffe0ff */
[----:B------:R-:W-:Y:S01]  /*c320*/  IMAD.U32 R3, RZ, RZ, UR6 ;  /* 0x00000006ff037e24 */ /* 0x000fe2000f8e00ff */
[----:B------:R0:W-:Y:S01]  /*c330*/  SYNCS.ARRIVE.TRANS64.A1T0 RZ, [R6+URZ+0x30850], RZ ;  /* 0x030850ff06ff79a7 */ /* 0x0001e2000810003f */
[----:B------:R-:W-:Y:S01]  /*c340*/  VIADD R0, R0, 0x60 ;  /* 0x0000006000007836 */ /* 0x000fe20000000000 */
[----:B------:R-:W-:Y:S01]  /*c350*/  MOV R27, R28 ;  /* 0x0000001c001b7202 */ /* 0x000fe20000000f00 */
[----:B------:R-:W-:-:S04]  /*c360*/  IMAD.WIDE.U32 R18, R3, UR41, R18 ;  /* 0x0000002903127c25 */ /* 0x000fc8000f8e0012 */
[----:B------:R-:W-:Y:S01]  /*c370*/  VIADD R20, R20, 0xffffffa0 ;  /* 0xffffffa014147836 */ /* 0x000fe20000000000 */
[----:B------:R-:W-:Y:S01]  /*c380*/  UIMAD UR4, UR4, UR6, URZ ;  /* 0x00000006040472a4 */ /* 0x000fe2000f8e023f */
[----:B------:R-:W-:-:S03]  /*c390*/  IMAD.MOV.U32 R25, RZ, RZ, R26 ;  /* 0x000000ffff197224 */ /* 0x000fc600078e001a */
[----:B------:R-:W-:-:S03]  /*c3a0*/  UIMAD UR4, UR41, UR7, UR4 ;  /* 0x00000007290472a4 */ /* 0x000fc6000f8e0204 */
[----:B------:R-:W-:Y:S02]  /*c3b0*/  ULDC.64 UR6, c[0x0][0x318] ;  /* 0x0000c60000067ab9 */ /* 0x000fe40000000a00 */
[----:B------:R-:W-:Y:S02]  /*c3c0*/  LEA R17, P0, R18, UR6, 0x1 ;  /* 0x0000000612117c11 */ /* 0x000fe4000f8008ff */
[----:B------:R-:W-:-:S04]  /*c3d0*/  IADD3 R3, R19, UR4, RZ ;  /* 0x0000000413037c10 */ /* 0x000fc8000fffe0ff */
[----:B------:R-:W-:Y:S02]  /*c3e0*/  LEA.HI.X R18, R18, UR7, R3, 0x1, P0 ;  /* 0x0000000712127c11 */ /* 0x000fe400080f0c03 */
[----:B------:R-:W-:-:S13]  /*c3f0*/  ISETP.GT.AND P0, PT, R32, UR47, PT ;  /* 0x0000002f20007c0c */ /* 0x000fda000bf04270 */
[----:B0-----:R-:W-:Y:S05]  /*c400*/  @P0 BRA `(.L_x_3339) ;  /* 0xfffffff0002c0947 */ /* 0x001fea000383ffff */
[----:B------:R-:W-:Y:S05]  /*c410*/  BSYNC B0 ;  /* 0x0000000000007941 */ /* 0x000fea0003800000 */
.L_x_3326:
[----:B------:R-:W-:-:S13]  /*c420*/  LOP3.LUT P0, RZ, R16, 0x10, RZ, 0xc0, !PT ;  /* 0x0000001010ff7812 */ /* 0x000fda000780c0ff */
[----:B------:R-:W-:Y:S05]  /*c430*/  @!P0 BRA `(.L_x_3340) ;  /* 0x0000000000048947 */ /* 0x000fea0003800000 */
[----:B------:R-:W-:Y:S01]  /*c440*/  BPT.TRAP 0x1 ;  /* 0x000000040000795c */ /* 0x000fe20000300000 */
.L_x_3340:
[----:B0-----:R-:W-:Y:S01]  /*c450*/  LEA R0, R26, UR44, 0x3 ;  /* 0x0000002c1a007c11 */ /* 0x001fe2000f8e18ff */
[----:B------:R-:W0:Y:S01]  /*c460*/  S2R R2, SR_TID.X ;  /* 0x0000000000027919 */ /* 0x000e220000002100 */
[----:B------:R-:W-:Y:S01]  /*c470*/  SHF.L.U32 R3, R28, 0x1f, RZ ;  /* 0x0000001f1c037819 */ /* 0x000fe200000006ff */
[----:B------:R-:W-:Y:S01]  /*c480*/  BSSY B0, `(.L_x_3341) ;  /* 0x0000009000007945 */ /* 0x000fe20003800000 */
[----:B------:R-:W-:Y:S01]  /*c490*/  MOV R5, 0xffffffa0 ;  /* 0xffffffa000057802 */ /* 0x000fe20000000f00 */
[----:B------:R-:W-:Y:S01]  /*c4a0*/  IMAD R4, R26, 0x4800, R30 ;  /* 0x000048001a047824 */ /* 0x000fe200078e021e */
[----:B------:R-:W1:Y:S03]  /*c4b0*/  SYNCS.PHASECHK.TRANS64.TRYWAIT P0, [R0+URZ+0x30860], R3 ;  /* 0x03086003000075a7 */ /* 0x000e66000800017f */
[----:B------:R-:W-:Y:S01]  /*c4c0*/  IMAD R5, R32, R5, UR42 ;  /* 0x0000002a20057e24 */ /* 0x000fe2000f8e0205 */
[----:B0-----:R-:W-:-:S04]  /*c4d0*/  LOP3.LUT R2, R2, 0x7f, RZ, 0xc0, !PT ;  /* 0x0000007f02027812 */ /* 0x001fc800078ec0ff */
[----:B------:R-:W-:-:S05]  /*c4e0*/  SHF.R.U32.HI R2, RZ, 0x3, R2 ;  /* 0x00000003ff027819 */ /* 0x000fca0000011602 */
[----:B------:R-:W-:Y:S01]  /*c4f0*/  IMAD.IADD R5, R5, 0x1, -R2 ;  /* 0x0000000105057824 */ /* 0x000fe200078e0a02 */
[----:B-1----:R-:W-:Y:S06]  /*c500*/  @!P0 BRA `(.L_x_3342) ;  /* 0x0000002c00a08947 */ /* 0x002fec0003800000 */
.L_x_3422:
[----:B------:R-:W-:Y:S05]  /*c510*/  BSYNC B0 ;  /* 0x0000000000007941 */ /* 0x000fea0003800000 */
.L_x_3341:
        /* <DEDUP_REMOVED lines=8> */
[----:B------:R-:W1:Y:S01]  /*c5a0*/  SHFL.IDX PT, R14, R17, 0x1, 0x181f ;  /* 0x00381f00110e7f89 */ /* 0x000e6200000e0000 */
[----:B------:R-:W-:Y:S02]  /*c5b0*/  ISETP.GE.AND P0, PT, R33, UR4, PT ;  /* 0x0000000421007c0c */ /* 0x000fe4000bf06270 */
[C---:B------:R-:W-:Y:S01]  /*c5c0*/  ISETP.LT.OR P3, PT, R5.reuse, 0x1, P2 ;  /* 0x000000010500780c */ /* 0x040fe20001761670 */
[----:B------:R-:W2:Y:S01]  /*c5d0*/  SHFL.IDX PT, R6, R18, 0x1, 0x181f ;  /* 0x00381f0012067f89 */ /* 0x000ea200000e0000 */
[----:B------:R-:W-:-:S02]  /*c5e0*/  ISETP.LT.OR P4, PT, R5, 0x1, P1 ;  /* 0x000000010500780c */ /* 0x000fc40000f81670 */
[----:B------:R-:W-:Y:S01]  /*c5f0*/  ISETP.LT.OR P5, PT, R5, 0x1, P0 ;  /* 0x000000010500780c */ /* 0x000fe200007a1670 */
[----:B------:R-:W3:Y:S04]  /*c600*/  SHFL.IDX PT, R8, R17, 0x2, 0x181f ;  /* 0x00581f0011087f89 */ /* 0x000ee800000e0000 */
[----:B------:R-:W4:Y:S01]  /*c610*/  SHFL.IDX PT, R7, R18, 0x2, 0x181f ;  /* 0x00581f0012077f89 */ /* 0x000f2200000e0000 */
[----:B0-----:R-:W-:-:S05]  /*c620*/  IMAD.WIDE.U32 R2, R23, 0x2, R2 ;  /* 0x0000000217027825 */ /* 0x001fca00078e0002 */
[----:B------:R-:W-:Y:S01]  /*c630*/  LDGSTS.E.BYPASS.LTC128B.128 [R4+0x400], desc[UR36][R2.64], !P3 ;  /* 0x0040000002047fae */ /* 0x000fe2000d901d64 */
[----:B------:R-:W-:-:S03]  /*c640*/  ISETP.LT.OR P3, PT, R5, 0x11, P2 ;  /* 0x000000110500780c */ /* 0x000fc60001761670 */
[----:B------:R-:W-:Y:S01]  /*c650*/  LDGSTS.E.BYPASS.LTC128B.128 [R4+0x3400], desc[UR36][R2.64+0x80], !P4 ;  /* 0x0340008002047fae */ /* 0x000fe2000e101d64 */
[----:B------:R-:W-:-:S03]  /*c660*/  ISETP.LT.OR P4, PT, R5, 0x11, P1 ;  /* 0x000000110500780c */ /* 0x000fc60000f81670 */
[----:B------:R1:W-:Y:S01]  /*c670*/  LDGSTS.E.BYPASS.LTC128B.128 [R4+0x6400], desc[UR36][R2.64+0x100], !P5 ;  /* 0x0640010002047fae */ /* 0x0003e2000e901d64 */
[----:B------:R-:W-:Y:S02]  /*c680*/  ISETP.LT.OR P5, PT, R5, 0x11, P0 ;  /* 0x000000110500780c */ /* 0x000fe400007a1670 */
[----:B-1----:R-:W-:Y:S01]  /*c690*/  MOV R2, R14 ;  /* 0x0000000e00027202 */ /* 0x002fe20000000f00 */
[----:B--2---:R-:W-:Y:S01]  /*c6a0*/  IMAD.MOV.U32 R3, RZ, RZ, R6 ;  /* 0x000000ffff037224 */ /* 0x004fe200078e0006 */
[----:B------:R-:W0:Y:S03]  /*c6b0*/  SHFL.IDX PT, R14, R17, 0x3, 0x181f ;  /* 0x00781f00110e7f89 */ /* 0x000e2600000e0000 */
[----:B------:R-:W-:Y:S01]  /*c6c0*/  IMAD.WIDE.U32 R2, R23, 0x2, R2 ;  /* 0x0000000217027825 */ /* 0x000fe200078e0002 */
[----:B------:R-:W1:Y:S04]  /*c6d0*/  SHFL.IDX PT, R6, R18, 0x3, 0x181f ;  /* 0x00781f0012067f89 */ /* 0x000e6800000e0000 */
[----:B------:R-:W-:Y:S01]  /*c6e0*/  LDGSTS.E.BYPASS.LTC128B.128 [R4+0xc00], desc[UR36][R2.64], !P3 ;  /* 0x00c0000002047fae */ /* 0x000fe2000d901d64 */
[----:B------:R-:W-:-:S03]  /*c6f0*/  ISETP.LT.OR P3, PT, R5, 0x21, P2 ;  /* 0x000000210500780c */ /* 0x000fc60001761670 */
[----:B------:R-:W-:Y:S01]  /*c700*/  LDGSTS.E.BYPASS.LTC128B.128 [R4+0x3c00], desc[UR36][R2.64+0x80], !P4 ;  /* 0x03c0008002047fae */ /* 0x000fe2000e101d64 */
[----:B------:R-:W-:-:S03]  /*c710*/  ISETP.LT.OR P4, PT, R5, 0x21, P1 ;  /* 0x000000210500780c */ /* 0x000fc60000f81670 */
[----:B------:R3:W-:Y:S01]  /*c720*/  LDGSTS.E.BYPASS.LTC128B.128 [R4+0x6c00], desc[UR36][R2.64+0x100], !P5 ;  /* 0x06c0010002047fae */ /* 0x0007e2000e901d64 */
[----:B------:R-:W-:Y:S02]  /*c730*/  ISETP.LT.OR P5, PT, R5, 0x21, P0 ;  /* 0x000000210500780c */ /* 0x000fe400007a1670 */
[----:B---3--:R-:W-:Y:S01]  /*c740*/  MOV R2, R8 ;  /* 0x0000000800027202 */ /* 0x008fe20000000f00 */
[----:B----4-:R-:W-:Y:S01]  /*c750*/  IMAD.MOV.U32 R3, RZ, RZ, R7 ;  /* 0x000000ffff037224 */ /* 0x010fe200078e0007 */
[----:B------:R-:W2:Y:S03]  /*c760*/  SHFL.IDX PT, R8, R17, 0x4, 0x181f ;  /* 0x00981f0011087f89 */ /* 0x000ea600000e0000 */
[----:B------:R-:W-:Y:S01]  /*c770*/  IMAD.WIDE.U32 R2, R23, 0x2, R2 ;  /* 0x0000000217027825 */ /* 0x000fe200078e0002 */
[----:B------:R-:W3:Y:S04]  /*c780*/  SHFL.IDX PT, R7, R18, 0x4, 0x181f ;  /* 0x00981f0012077f89 */ /* 0x000ee800000e0000 */
[----:B------:R-:W-:Y:S01]  /*c790*/  LDGSTS.E.BYPASS.LTC128B.128 [R4+0x1400], desc[UR36][R2.64], !P3 ;  /* 0x0140000002047fae */ /* 0x000fe2000d901d64 */
[----:B------:R-:W-:-:S03]  /*c7a0*/  ISETP.LT.OR P3, PT, R5, 0x31, P2 ;  /* 0x000000310500780c */ /* 0x000fc60001761670 */
[----:B------:R-:W-:Y:S01]  /*c7b0*/  LDGSTS.E.BYPASS.LTC128B.128 [R4+0x4400], desc[UR36][R2.64+0x80], !P4 ;  /* 0x0440008002047fae */ /* 0x000fe2000e101d64 */
[----:B------:R-:W-:-:S03]  /*c7c0*/  ISETP.LT.OR P4, PT, R5, 0x31, P1 ;  /* 0x000000310500780c */ /* 0x000fc60000f81670 */
[----:B------:R0:W-:Y:S01]  /*c7d0*/  LDGSTS.E.BYPASS.LTC128B.128 [R4+0x7400], desc[UR36][R2.64+0x100], !P5 ;  /* 0x0740010002047fae */ /* 0x0001e2000e901d64 */
[----:B------:R-:W-:-:S03]  /*c7e0*/  ISETP.LT.OR P5, PT, R5, 0x31, P0 ;  /* 0x000000310500780c */ /* 0x000fc600007a1670 */
[----:B------:R-:W4:Y:S01]  /*c7f0*/  SHFL.IDX PT, R18, R18, 0x5, 0x181f ;  /* 0x00b81f0012127f89 */ /* 0x000f2200000e0000 */
[----:B0-----:R-:W-:Y:S01]  /*c800*/  MOV R2, R14 ;  /* 0x0000000e00027202 */ /* 0x001fe20000000f00 */
[----:B-1----:R-:W-:Y:S02]  /*c810*/  IMAD.MOV.U32 R3, RZ, RZ, R6 ;  /* 0x000000ffff037224 */ /* 0x002fe400078e0006 */
[----:B------:R0:W1:Y:S01]  /*c820*/  SHFL.IDX PT, R14, R17, 0x5, 0x181f ;  /* 0x00b81f00110e7f89 */ /* 0x00006200000e0000 */
[----:B------:R-:W-:Y:S01]  /*c830*/  MOV R6, RZ ;  /* 0x000000ff00067202 */ /* 0x000fe20000000f00 */
[----:B------:R-:W-:-:S05]  /*c840*/  IMAD.WIDE.U32 R2, R23, 0x2, R2 ;  /* 0x0000000217027825 */ /* 0x000fca00078e0002 */
[----:B------:R-:W-:Y:S01]  /*c850*/  LDGSTS.E.BYPASS.LTC128B.128 [R4+0x1c00], desc[UR36][R2.64], !P3 ;  /* 0x01c0000002047fae */ /* 0x000fe2000d901d64 */
[----:B------:R-:W-:-:S03]  /*c860*/  ISETP.LT.OR P3, PT, R5, 0x41, P2 ;  /* 0x000000410500780c */ /* 0x000fc60001761670 */
[----:B------:R-:W-:Y:S01]  /*c870*/  LDGSTS.E.BYPASS.LTC128B.128 [R4+0x4c00], desc[UR36][R2.64+0x80], !P4 ;  /* 0x04c0008002047fae */ /* 0x000fe2000e101d64 */
[----:B------:R-:W-:-:S03]  /*c880*/  ISETP.LT.OR P4, PT, R5, 0x41, P1 ;  /* 0x000000410500780c */ /* 0x000fc60000f81670 */
[----:B------:R2:W-:Y:S01]  /*c890*/  LDGSTS.E.BYPASS.LTC128B.128 [R4+0x7c00], desc[UR36][R2.64+0x100], !P5 ;  /* 0x07c0010002047fae */ /* 0x0005e2000e901d64 */
[----:B------:R-:W-:Y:S02]  /*c8a0*/  ISETP.LT.OR P5, PT, R5, 0x41, P0 ;  /* 0x000000410500780c */ /* 0x000fe400007a1670 */
[----:B--2---:R-:W-:Y:S01]  /*c8b0*/  MOV R2, R8 ;  /* 0x0000000800027202 */ /* 0x004fe20000000f00 */
[----:B---3--:R-:W-:-:S04]  /*c8c0*/  IMAD.MOV.U32 R3, RZ, RZ, R7 ;  /* 0x000000ffff037224 */ /* 0x008fc800078e0007 */
[----:B------:R-:W-:-:S05]  /*c8d0*/  IMAD.WIDE.U32 R2, R23, 0x2, R2 ;  /* 0x0000000217027825 */ /* 0x000fca00078e0002 */
[----:B------:R0:W-:Y:S04]  /*c8e0*/  LDGSTS.E.BYPASS.LTC128B.128 [R4+0x2400], desc[UR36][R2.64], !P3 ;  /* 0x0240000002047fae */ /* 0x0001e8000d901d64 */
[----:B------:R0:W-:Y:S04]  /*c8f0*/  LDGSTS.E.BYPASS.LTC128B.128 [R4+0x5400], desc[UR36][R2.64+0x80], !P4 ;  /* 0x0540008002047fae */ /* 0x0001e8000e101d64 */
[----:B-1--4-:R0:W-:Y:S02]  /*c900*/  LDGSTS.E.BYPASS.LTC128B.128 [R4+0x8400], desc[UR36][R2.64+0x100], !P5 ;  /* 0x0840010002047fae */ /* 0x0121e4000e901d64 */
.L_x_3436:
[C---:B------:R-:W-:Y:S01]  /*c910*/  ISETP.LT.OR P2, PT, R5.reuse, 0x51, P2 ;  /* 0x000000510500780c */ /* 0x040fe20001741670 */
[----:B0-----:R-:W-:Y:S01]  /*c920*/  IMAD.MOV.U32 R2, RZ, RZ, R14 ;  /* 0x000000ffff027224 */ /* 0x001fe200078e000e */
        /* <DEDUP_REMOVED lines=9> */
[----:B------:R0:W-:Y:S01]  /*c9c0*/  LDGSTS.E.BYPASS.LTC128B.128 [R4+0x8c00], desc[UR36][R2.64+0x100], !P0 ;  /* 0x08c0010002047fae */ /* 0x0001e2000c101d64 */
[----:B------:R-:W-:Y:S01]  /*c9d0*/  PLOP3.LUT P0, PT, PT, PT, PT, 0x80, 0x0 ;  /* 0x000000000000781c */ /* 0x000fe20003f0f070 */
[----:B------:R-:W-:-:S12]  /*c9e0*/  NOP ;  /* 0x0000000000007918 */ /* 0x000fd80000000000 */
.L_x_3344:
        /* <DEDUP_REMOVED lines=10> */
.L_x_3345:
[----:B------:R1:W-:Y:S02]  /*ca90*/  SYNCS.ARRIVE.TRANS64.A1T0 RZ, [R0+URZ+0x30850], RZ ;  /* 0x030850ff00ff79a7 */ /* 0x0003e4000810003f */
[----:B-1----:R-:W-:-:S05]  /*caa0*/  VIADD R0, R26, 0x1 ;  /* 0x000000011a007836 */ /* 0x002fca0000000000 */
[----:B------:R-:W-:-:S04]  /*cab0*/  ISETP.NE.AND P0, PT, R0, 0x2, PT ;  /* 0x000000020000780c */ /* 0x000fc80003f05270 */
[----:B0-----:R-:W-:Y:S02]  /*cac0*/  SEL R3, RZ, 0x1, P0 ;  /* 0x00000001ff037807 */ /* 0x001fe40000000000 */
[----:B------:R-:W-:Y:S02]  /*cad0*/  SEL R0, R0, RZ, P0 ;  /* 0x000000ff00007207 */ /* 0x000fe40000000000 */
[----:B------:R-:W-:-:S07]  /*cae0*/  LOP3.LUT R28, R28, R3, RZ, 0x3c, !PT ;  /* 0x000000031c1c7212 */ /* 0x000fce00078e3cff */
.L_x_3311:
[----:B------:R-:W0:Y:S01]  /*caf0*/  S2R R3, SR_CgaCtaId ;  /* 0x0000000000037919 */ /* 0x000e220000008800 */
[----:B------:R-:W-:Y:S02]  /*cb00*/  MOV R2, 0x400 ;  /* 0x0000040000027802 */ /* 0x000fe40000000f00 */
[----:B------:R-:W-:Y:S02]  /*cb10*/  SHF.L.U32 R6, R6, 0x1f, RZ ;  /* 0x0000001f06067819 */ /* 0x000fe400000006ff */
[----:B0-----:R-:W-:-:S04]  /*cb20*/  LEA R7, R3, R2, 0x18 ;  /* 0x0000000203077211 */ /* 0x001fc800078ec0ff */
[----:B------:R-:W0:Y:S02]  /*cb30*/  SYNCS.PHASECHK.TRANS64.TRYWAIT P0, [R7+URZ+0x30820], R6 ;  /* 0x03082006070075a7 */ /* 0x000e24000800017f */
[----:B0-----:R-:W-:Y:S05]  /*cb40*/  @!P0 BRA `(.L_x_3346) ;  /* 0x0000003000408947 */ /* 0x001fea0003800000 */
.L_x_3437:
[----:B------:R-:W-:-:S03]  /*cb50*/  UMOV UR4, 0xffffffff ;  /* 0xffffffff00047882 */ /* 0x000fc60000000000 */
[----:B------:R-:W-:Y:S05]  /*cb60*/  BRA.DIV UR4, `(.L_x_3347) ;  /* 0x00000032044c7947 */ /* 0x000fea000b800000 */
[----:B------:R-:W1:Y:S02]  /*cb70*/  S2R R2, SR_TID.X ;  /* 0x0000000000027919 */ /* 0x000e640000002100 */
[----:B-1----:R-:W-:-:S04]  /*cb80*/  SHF.R.U32.HI R2, RZ, 0x5, R2 ;  /* 0x00000005ff027819 */ /* 0x002fc80000011602 */
[----:B------:R-:W-:-:S05]  /*cb90*/  LOP3.LUT R2, R2, 0x3, RZ, 0xc0, !PT ;  /* 0x0000000302027812 */ /* 0x000fca00078ec0ff */
[----:B------:R1:W2:Y:S02]  /*cba0*/  SHFL.IDX PT, R14, R2, RZ, 0x1f ;  /* 0x00001fff020e7589 */ /* 0x0002a400000e0000 */
.L_x_3440:
[----:B--2---:R-:W-:-:S13]  /*cbb0*/  ISETP.NE.AND P0, PT, R14, RZ, PT ;  /* 0x000000ff0e00720c */ /* 0x004fda0003f05270 */
[----:B------:R-:W-:Y:S05]  /*cbc0*/  @P0 BRA `(.L_x_3279) ;  /* 0x0000000000900947 */ /* 0x000fea0003800000 */
[----:B------:R-:W-:-:S03]  /*cbd0*/  UMOV UR4, 0xffffffff ;  /* 0xffffffff00047882 */ /* 0x000fc60000000000 */
[----:B------:R-:W-:Y:S05]  /*cbe0*/  BRA.DIV UR4, `(.L_x_3348) ;  /* 0x0000003204607947 */ /* 0x000fea000b800000 */
[----:B------:R-:W-:-:S13]  /*cbf0*/  ELECT P6, URZ, PT ;  /* 0x00000000003f782f */ /* 0x000fda00038c0000 */
.L_x_3443:
        /* <DEDUP_REMOVED lines=8> */
.L_x_3349:
[----:B------:R-:W-:Y:S01]  /*cc80*/  IMAD R5, R0, 0x8, R7 ;  /* 0x0000000800057824 */ /* 0x000fe200078e0207 */
[----:B------:R-:W-:Y:S02]  /*cc90*/  SHF.L.U32 R2, R28, 0x1f, RZ ;  /* 0x0000001f1c027819 */ /* 0x000fe400000006ff */
[----:B------:R-:W-:Y:S02]  /*cca0*/  IADD3 R0, R0, 0x1, RZ ;  /* 0x0000000100007810 */ /* 0x000fe40007ffe0ff */
[----:B------:R-:W1:Y:S02]  /*ccb0*/  SYNCS.PHASECHK.TRANS64.TRYWAIT P1, [R5+URZ+0x30840], R2 ;  /* 0x03084002050075a7 */ /* 0x000e64000802017f */
[----:B------:R-:W-:-:S04]  /*ccc0*/  ISETP.NE.AND P2, PT, R0, 0x2, PT ;  /* 0x000000020000780c */ /* 0x000fc80003f45270 */
[----:B------:R-:W-:Y:S01]  /*ccd0*/  SEL R3, RZ, 0x1, P2 ;  /* 0x00000001ff037807 */ /* 0x000fe20001000000 */
[----:B-1----:R-:W-:Y:S08]  /*cce0*/  @!P1 BRA `(.L_x_3350) ;  /* 0x0000003000409947 */ /* 0x002ff00003800000 */
.L_x_3444:
[----:B------:R-:W-:Y:S02]  /*ccf0*/  SEL R0, R0, RZ, P2 ;  /* 0x000000ff00007207 */ /* 0x000fe40001000000 */
[----:B------:R-:W-:Y:S01]  /*cd00*/  LOP3.LUT R3, R28, R3, RZ, 0x3c, !PT ;  /* 0x000000031c037212 */ /* 0x000fe200078e3cff */
[----:B------:R-:W-:Y:S06]  /*cd10*/  @!P0 BRA `(.L_x_3351) ;  /* 0x0000000000048947 */ /* 0x000fec0003800000 */
[----:B------:R-:W-:Y:S01]  /*cd20*/  BPT.TRAP 0x1 ;  /* 0x000000040000795c */ /* 0x000fe20000300000 */
.L_x_3351:
[----:B0-----:R-:W-:Y:S01]  /*cd30*/  IMAD R7, R0, 0x8, R7 ;  /* 0x0000000800077824 */ /* 0x001fe200078e0207 */
[----:B------:R-:W-:-:S04]  /*cd40*/  SHF.L.U32 R0, R3, 0x1f, RZ ;  /* 0x0000001f03007819 */ /* 0x000fc800000006ff */
[----:B------:R-:W0:Y:S02]  /*cd50*/  SYNCS.PHASECHK.TRANS64.TRYWAIT P1, [R7+URZ+0x30840], R0 ;  /* 0x03084000070075a7 */ /* 0x000e24000802017f */
[----:B0-----:R-:W-:Y:S05]  /*cd60*/  @!P1 BRA `(.L_x_3352) ;  /* 0x0000003000349947 */ /* 0x001fea0003800000 */
.L_x_3445:
[----:B------:R-:W-:Y:S05]  /*cd70*/  @!P0 BRA `(.L_x_3353) ;  /* 0x0000000000048947 */ /* 0x000fea0003800000 */
[----:B------:R-:W-:Y:S01]  /*cd80*/  BPT.TRAP 0x1 ;  /* 0x000000040000795c */ /* 0x000fe20000300000 */
.L_x_3353:
[----:B------:R-:W2:Y:S02]  /*cd90*/  SYNCS.PHASECHK.TRANS64.TRYWAIT P1, [R5+URZ+0x30860], R2 ;  /* 0x03086002050075a7 */ /* 0x000ea4000802017f */
[----:B--2---:R-:W-:Y:S05]  /*cda0*/  @!P1 BRA `(.L_x_3354) ;  /* 0x0000003000389947 */ /* 0x004fea0003800000 */
.L_x_3446:
[----:B------:R-:W-:Y:S05]  /*cdb0*/  @!P0 BRA `(.L_x_3355) ;  /* 0x0000000000048947 */ /* 0x000fea0003800000 */
[----:B------:R-:W-:Y:S01]  /*cdc0*/  BPT.TRAP 0x1 ;  /* 0x000000040000795c */ /* 0x000fe20000300000 */
.L_x_3355:
[----:B---3--:R3:W4:Y:S02]  /*cdd0*/  SYNCS.PHASECHK.TRANS64.TRYWAIT P0, [R7+URZ+0x30860], R0 ;  /* 0x03086000070075a7 */ /* 0x008724000800017f */
[----:B----4-:R-:W-:Y:S05]  /*cde0*/  @!P0 NANOSLEEP.SYNCS 0x989680 ;  /* 0x009896800000895d */ /* 0x010fea0003900000 */
[----:B------:R-:W4:Y:S02]  /*cdf0*/  @!P0 SYNCS.PHASECHK.TRANS64 P0, [R7+URZ+0x30860], R0 ;  /* 0x03086000070085a7 */ /* 0x000f24000800007f */
[----:B----4-:R-:W-:Y:S05]  /*ce00*/  @!P0 BRA `(.L_x_3355) ;  /* 0xfffffffc00f08947 */ /* 0x010fea000383ffff */
.L_x_3279:
[----:B------:R-:W-:Y:S05]  /*ce10*/  BSYNC B6 ;  /* 0x0000000000067941 */ /* 0x000fea0003800000 */
.L_x_3276:
[----:B------:R-:W-:Y:S05]  /*ce20*/  EXIT ;  /* 0x000000000000794d */ /* 0x000fea0003800000 */
.L_x_3283:
[----:B0-----:R-:W-:-:S04]  /*ce30*/  MOV R3, UR38 ;  /* 0x0000002600037c02 */ /* 0x001fc80008000f00 */
[----:B------:R0:W1:Y:S03]  /*ce40*/  SYNCS.PHASECHK.TRANS64.TRYWAIT P0, [R3+URZ+0x30800], R0 ;  /* 0x03080000030075a7 */ /* 0x000066000800017f */
[----:B-1----:R-:W-:Y:S05]  /*ce50*/  @!P0 NANOSLEEP.SYNCS 0x989680 ;  /* 0x009896800000895d */ /* 0x002fea0003900000 */
[----:B------:R-:W1:Y:S02]  /*ce60*/  @!P0 SYNCS.PHASECHK.TRANS64 P0, [R3+URZ+0x30800], R0 ;  /* 0x03080000030085a7 */ /* 0x000e64000800007f */
[----:B-1----:R-:W-:Y:S05]  /*ce70*/  @!P0 BRA `(.L_x_3283) ;  /* 0xfffffffc00ec8947 */ /* 0x002fea000383ffff */
[----:B------:R-:W-:Y:S05]  /*ce80*/  BRA `(.L_x_3356) ;  /* 0xffffff4400347947 */ /* 0x000fea000383ffff */
.L_x_3287:
[----:B0-----:R-:W-:-:S04]  /*ce90*/  IMAD.U32 R3, RZ, RZ, UR38 ;  /* 0x00000026ff037e24 */ /* 0x001fc8000f8e00ff */
[----:B------:R0:W2:Y:S03]  /*cea0*/  SYNCS.PHASECHK.TRANS64.TRYWAIT P1, [R3+URZ+0x30830], R0 ;  /* 0x03083000030075a7 */ /* 0x0000a6000802017f */
[----:B--2---:R-:W-:Y:S05]  /*ceb0*/  @!P1 NANOSLEEP.SYNCS 0x989680 ;  /* 0x009896800000995d */ /* 0x004fea0003900000 */
[----:B------:R-:W2:Y:S02]  /*cec0*/  @!P1 SYNCS.PHASECHK.TRANS64 P1, [R3+URZ+0x30830], R0 ;  /* 0x03083000030095a7 */ /* 0x000ea4000802007f */
[----:B--2---:R-:W-:Y:S05]  /*ced0*/  @!P1 BRA `(.L_x_3287) ;  /* 0xfffffffc00ec9947 */ /* 0x004fea000383ffff */
[----:B------:R-:W-:Y:S05]  /*cee0*/  BRA `(.L_x_3286) ;  /* 0xffffff4400587947 */ /* 0x000fea000383ffff */
.L_x_3293:
[----:B-1----:R-:W-:-:S04]  /*cef0*/  MOV R5, UR61 ;  /* 0x0000003d00057c02 */ /* 0x002fc80008000f00 */
[----:B------:R1:W2:Y:S03]  /*cf00*/  SYNCS.PHASECHK.TRANS64.TRYWAIT P1, [R5+URZ+0x30830], R4 ;  /* 0x03083004050075a7 */ /* 0x0002a6000802017f */
[----:B--2---:R-:W-:Y:S05]  /*cf10*/  @!P1 NANOSLEEP.SYNCS 0x989680 ;  /* 0x009896800000995d */ /* 0x004fea0003900000 */
[----:B------:R-:W2:Y:S02]  /*cf20*/  @!P1 SYNCS.PHASECHK.TRANS64 P1, [R5+URZ+0x30830], R4 ;  /* 0x03083004050095a7 */ /* 0x000ea4000802007f */
[----:B--2---:R-:W-:Y:S05]  /*cf30*/  @!P1 BRA `(.L_x_3293) ;  /* 0xfffffffc00ec9947 */ /* 0x004fea000383ffff */
[----:B------:R-:W-:Y:S05]  /*cf40*/  BRA `(.L_x_3292) ;  /* 0xffffff70001c7947 */ /* 0x000fea000383ffff */
.L_x_3297:
[----:B-1----:R-:W-:-:S04]  /*cf50*/  IMAD.U32 R5, RZ, RZ, UR4 ;  /* 0x00000004ff057e24 */ /* 0x002fc8000f8e00ff */
[----:B------:R1:W3:Y:S03]  /*cf60*/  SYNCS.PHASECHK.TRANS64.TRYWAIT P1, [R5+URZ+0x30850], R0 ;  /* 0x03085000050075a7 */ /* 0x0002e6000802017f */
[----:B---3--:R-:W-:Y:S05]  /*cf70*/  @!P1 NANOSLEEP.SYNCS 0x989680 ;  /* 0x009896800000995d */ /* 0x008fea0003900000 */
[----:B------:R-:W3:Y:S02]  /*cf80*/  @!P1 SYNCS.PHASECHK.TRANS64 P1, [R5+URZ+0x30850], R0 ;  /* 0x03085000050095a7 */ /* 0x000ee4000802007f */
[----:B---3--:R-:W-:Y:S05]  /*cf90*/  @!P1 BRA `(.L_x_3297) ;  /* 0xfffffffc00ec9947 */ /* 0x008fea000383ffff */
[----:B------:R-:W-:Y:S05]  /*cfa0*/  BRA `(.L_x_3296) ;  /* 0xffffff7800ac7947 */ /* 0x000fea000383ffff */
.L_x_3304:
[----:B-1----:R-:W-:-:S04]  /*cfb0*/  MOV R7, UR5 ;  /* 0x0000000500077c02 */ /* 0x002fc80008000f00 */
[----:B------:R1:W2:Y:S03]  /*cfc0*/  SYNCS.PHASECHK.TRANS64.TRYWAIT P1, [R7+URZ+0x30850], R0 ;  /* 0x03085000070075a7 */ /* 0x0002a6000802017f */
[----:B--2---:R-:W-:Y:S05]  /*cfd0*/  @!P1 NANOSLEEP.SYNCS 0x989680 ;  /* 0x009896800000995d */ /* 0x004fea0003900000 */
[----:B------:R-:W2:Y:S02]  /*cfe0*/  @!P1 SYNCS.PHASECHK.TRANS64 P1, [R7+URZ+0x30850], R0 ;  /* 0x03085000070095a7 */ /* 0x000ea4000802007f */
[----:B--2---:R-:W-:Y:S05]  /*cff0*/  @!P1 BRA `(.L_x_3304) ;  /* 0xfffffffc00ec9947 */ /* 0x004fea000383ffff */
[----:B------:R-:W-:Y:S05]  /*d000*/  BRA `(.L_x_3303) ;  /* 0xffffff9800487947 */ /* 0x000fea000383ffff */
.L_x_3316:
[----:B------:R-:W-:Y:S01]  /*d010*/  IMAD.MOV.U32 R13, RZ, RZ, R18 ;  /* 0x000000ffff0d7224 */ /* 0x000fe200078e0012 */
[----:B------:R-:W-:Y:S01]  /*d020*/  MOV R12, RZ ;  /* 0x000000ff000c7202 */ /* 0x000fe20000000f00 */
[----:B------:R-:W-:Y:S01]  /*d030*/  IMAD.MOV.U32 R11, RZ, RZ, 0x1f ;  /* 0x0000001fff0b7424 */ /* 0x000fe200078e00ff */
[----:B------:R-:W-:-:S07]  /*d040*/  MOV R15, 0xffffffff ;  /* 0xffffffff000f7802 */ /* 0x000fce0000000f00 */
[----:B-----5:R-:W-:Y:S05]  /*d050*/  WARPSYNC.COLLECTIVE R15, `(.L_x_3357) ;  /* 0x000000000f087348 */ /* 0x020fea0003c00000 */
[----:B------:R0:W1:Y:S02]  /*d060*/  SHFL.IDX P6, R14, R13, R12, R11 ;  /* 0x0000000c0d0e7389 */ /* 0x00006400000c000b */
[----:B01---5:R-:W-:Y:S01]  /*d070*/  ENDCOLLECTIVE ;  /* 0x000000000000791b */ /* 0x023fe20003800000 */
.L_x_3357:
[----:B------:R-:W-:Y:S05]  /*d080*/  BRA `(.L_x_3358) ;  /* 0xffffffcc00607947 */ /* 0x000fea000383ffff */
.L_x_3318:
[----:B0-----:R-:W-:-:S04]  /*d090*/  IMAD.U32 R3, RZ, RZ, UR44 ;  /* 0x0000002cff037e24 */ /* 0x001fc8000f8e00ff */
[----:B------:R0:W1:Y:S03]  /*d0a0*/  SYNCS.PHASECHK.TRANS64.TRYWAIT P0, [R3+URZ+0x30840], R2 ;  /* 0x03084002030075a7 */ /* 0x000066000800017f */
[----:B-1----:R-:W-:Y:S05]  /*d0b0*/  @!P0 NANOSLEEP.SYNCS 0x989680 ;  /* 0x009896800000895d */ /* 0x002fea0003900000 */
[----:B------:R-:W1:Y:S02]  /*d0c0*/  @!P0 SYNCS.PHASECHK.TRANS64 P0, [R3+URZ+0x30840], R2 ;  /* 0x03084002030085a7 */ /* 0x000e64000800007f */
[----:B-1----:R-:W-:Y:S05]  /*d0d0*/  @!P0 BRA `(.L_x_3318) ;  /* 0xfffffffc00ec8947 */ /* 0x002fea000383ffff */
[----:B------:R-:W-:Y:S05]  /*d0e0*/  BRA `(.L_x_3359) ;  /* 0xffffffd0006c7947 */ /* 0x000fea000383ffff */
.L_x_3319:
[----:B------:R-:W-:Y:S01]  /*d0f0*/  BSSY B0, `(.L_x_3360) ;  /* 0x0000008000007945 */ /* 0x000fe20003800000 */
[----:B------:R-:W-:Y:S01]  /*d100*/  MOV R13, R7 ;  /* 0x00000007000d7202 */ /* 0x000fe20000000f00 */
[----:B------:R-:W-:Y:S01]  /*d110*/  IMAD.MOV.U32 R12, RZ, RZ, RZ ;  /* 0x000000ffff0c7224 */ /* 0x000fe200078e00ff */
[----:B------:R-:W-:Y:S01]  /*d120*/  MOV R11, 0x181f ;  /* 0x0000181f000b7802 */ /* 0x000fe20000000f00 */
[----:B------:R-:W-:-:S07]  /*d130*/  IMAD.MOV.U32 R15, RZ, RZ, -0x1 ;  /* 0xffffffffff0f7424 */ /* 0x000fce00078e00ff */
[----:B------:R-:W-:Y:S05]  /*d140*/  WARPSYNC.COLLECTIVE R15, `(.L_x_3361) ;  /* 0x000000000f087348 */ /* 0x000fea0003c00000 */
[----:B------:R0:W1:Y:S02]  /*d150*/  SHFL.IDX P6, R14, R13, R12, R11 ;  /* 0x0000000c0d0e7389 */ /* 0x00006400000c000b */
[----:B01----:R-:W-:Y:S01]  /*d160*/  ENDCOLLECTIVE ;  /* 0x000000000000791b */ /* 0x003fe20003800000 */
.L_x_3361:
[----:B------:R-:W-:Y:S05]  /*d170*/  BSYNC B0 ;  /* 0x0000000000007941 */ /* 0x000fea0003800000 */
.L_x_3360:
[----:B------:R-:W-:Y:S01]  /*d180*/  IMAD.MOV.U32 R13, RZ, RZ, R0 ;  /* 0x000000ffff0d7224 */ /* 0x000fe200078e0000 */
[----:B------:R-:W-:Y:S01]  /*d190*/  MOV R12, RZ ;  /* 0x000000ff000c7202 */ /* 0x000fe20000000f00 */
[----:B------:R-:W-:Y:S01]  /*d1a0*/  IMAD.MOV.U32 R11, RZ, RZ, 0x181f ;  /* 0x0000181fff0b7424 */ /* 0x000fe200078e00ff */
[----:B------:R-:W-:Y:S02]  /*d1b0*/  MOV R15, 0xffffffff ;  /* 0xffffffff000f7802 */ /* 0x000fe40000000f00 */
[----:B------:R-:W-:Y:S02]  /*d1c0*/  MOV R3, R14 ;  /* 0x0000000e00037202 */ /* 0x000fe40000000f00 */
[----:B------:R-:W-:-:S07]  /*d1d0*/  @P0 LEA R9, R30, UR44, 0x1 ;  /* 0x0000002c1e090c11 */ /* 0x000fce000f8e08ff */
[----:B------:R-:W-:Y:S05]  /*d1e0*/  WARPSYNC.COLLECTIVE R15, `(.L_x_3362) ;  /* 0x000000000f087348 */ /* 0x000fea0003c00000 */
[----:B------:R0:W1:Y:S02]  /*d1f0*/  SHFL.IDX P6, R14, R13, R12, R11 ;  /* 0x0000000c0d0e7389 */ /* 0x00006400000c000b */
[----:B01----:R-:W-:Y:S01]  /*d200*/  ENDCOLLECTIVE ;  /* 0x000000000000791b */ /* 0x003fe20003800000 */
.L_x_3362:
[----:B------:R-:W-:Y:S01]  /*d210*/  MOV R13, R7 ;  /* 0x00000007000d7202 */ /* 0x000fe20000000f00 */
[----:B------:R-:W-:Y:S02]  /*d220*/  IMAD.MOV.U32 R12, RZ, RZ, 0x1 ;  /* 0x00000001ff0c7424 */ /* 0x000fe400078e00ff */
[----:B------:R-:W-:-:S07]  /*d230*/  IMAD.MOV.U32 R2, RZ, RZ, R14 ;  /* 0x000000ffff027224 */ /* 0x000fce00078e000e */
[----:B------:R-:W-:Y:S05]  /*d240*/  WARPSYNC.COLLECTIVE R15, `(.L_x_3363) ;  /* 0x000000000f087348 */ /* 0x000fea0003c00000 */
[----:B------:R0:W1:Y:S02]  /*d250*/  SHFL.IDX P6, R14, R13, R12, R11 ;  /* 0x0000000c0d0e7389 */ /* 0x00006400000c000b */
[----:B01----:R-:W-:Y:S01]  /*d260*/  ENDCOLLECTIVE ;  /* 0x000000000000791b */ /* 0x003fe20003800000 */
.L_x_3363:
[----:B------:R-:W-:-:S05]  /*d270*/  @P0 IMAD.WIDE.U32 R2, R23, 0x2, R2 ;  /* 0x0000000217020825 */ /* 0x000fca00078e0002 */
[----:B------:R-:W-:Y:S01]  /*d280*/  @!PT LDS RZ, [RZ] ;  /* 0x00000000fffff984 */ /* 0x000fe20000000800 */
[----:B------:R-:W-:Y:S01]  /*d290*/  @!PT LDS RZ, [RZ] ;  /* 0x00000000fffff984 */ /* 0x000fe20000000800 */
[----:B------:R-:W-:Y:S01]  /*d2a0*/  @!PT LDS RZ, [RZ] ;  /* 0x00000000fffff984 */ /* 0x000fe20000000800 */
[----:B------:R0:W-:Y:S04]  /*d2b0*/  @P0 LDGSTS.E.BYPASS.LTC128B.128 [R9+0x1e400], desc[UR36][R2.64], !P3 ;  /* 0x1e40000002090fae */ /* 0x0001e8000d901d64 */
[----:B------:R0:W-:Y:S01]  /*d2c0*/  @P0 LDGSTS.E.BYPASS.LTC128B.128 [R9+0x21400], desc[UR36][R2.64+0x80], !P2 ;  /* 0x2140008002090fae */ /* 0x0001e2000d101d64 */
[----:B------:R-:W-:-:S03]  /*d2d0*/  IMAD.MOV.U32 R13, RZ, RZ, R0 ;  /* 0x000000ffff0d7224 */ /* 0x000fc600078e0000 */
[----:B------:R0:W-:Y:S01]  /*d2e0*/  @P0 LDGSTS.E.BYPASS.LTC128B.128 [R9+0x24400], desc[UR36][R2.64+0x100], !P1 ;  /* 0x2440010002090fae */ /* 0x0001e2000c901d64 */
[----:B------:R-:W-:Y:S02]  /*d2f0*/  ISETP.GE.AND P0, PT, R6, 0x11, PT ;  /* 0x000000110600780c */ /* 0x000fe40003f06270 */
[----:B------:R-:W-:-:S11]  /*d300*/  MOV R5, R14 ;  /* 0x0000000e00057202 */ /* 0x000fd60000000f00 */
[----:B0-----:R-:W-:Y:S05]  /*d310*/  WARPSYNC.COLLECTIVE R15, `(.L_x_3364) ;  /* 0x000000000f087348 */ /* 0x001fea0003c00000 */
[----:B------:R1:W2:Y:S02]  /*d320*/  SHFL.IDX P6, R14, R13, R12, R11 ;  /* 0x0000000c0d0e7389 */ /* 0x0002a400000c000b */
[----:B012---:R-:W-:Y:S01]  /*d330*/  ENDCOLLECTIVE ;  /* 0x000000000000791b */ /* 0x007fe20003800000 */
.L_x_3364:
[----:B------:R-:W-:Y:S01]  /*d340*/  @P0 LEA R21, R30, UR44, 0x1 ;  /* 0x0000002c1e150c11 */ /* 0x000fe2000f8e08ff */
[----:B------:R-:W-:Y:S01]  /*d350*/  IMAD.MOV.U32 R13, RZ, RZ, R7 ;  /* 0x000000ffff0d7224 */ /* 0x000fe200078e0007 */
[----:B------:R-:W-:Y:S02]  /*d360*/  MOV R12, 0x2 ;  /* 0x00000002000c7802 */ /* 0x000fe40000000f00 */
[----:B------:R-:W-:-:S07]  /*d370*/  MOV R4, R14 ;  /* 0x0000000e00047202 */ /* 0x000fce0000000f00 */
[----:B------:R-:W-:Y:S05]  /*d380*/  WARPSYNC.COLLECTIVE R15, `(.L_x_3365) ;  /* 0x000000000f087348 */ /* 0x000fea0003c00000 */
[----:B------:R0:W1:Y:S02]  /*d390*/  SHFL.IDX P6, R14, R13, R12, R11 ;  /* 0x0000000c0d0e7389 */ /* 0x00006400000c000b */
[----:B01----:R-:W-:Y:S01]  /*d3a0*/  ENDCOLLECTIVE ;  /* 0x000000000000791b */ /* 0x003fe20003800000 */
.L_x_3365:
[----:B------:R-:W-:-:S05]  /*d3b0*/  @P0 IMAD.WIDE.U32 R4, R23, 0x2, R4 ;  /* 0x0000000217040825 */ /* 0x000fca00078e0004 */
[----:B------:R-:W-:Y:S01]  /*d3c0*/  @!PT LDS RZ, [RZ] ;  /* 0x00000000fffff984 */ /* 0x000fe20000000800 */
[----:B------:R-:W-:Y:S01]  /*d3d0*/  @!PT LDS RZ, [RZ] ;  /* 0x00000000fffff984 */ /* 0x000fe20000000800 */
[----:B------:R-:W-:Y:S01]  /*d3e0*/  @!PT LDS RZ, [RZ] ;  /* 0x00000000fffff984 */ /* 0x000fe20000000800 */
[----:B------:R0:W-:Y:S04]  /*d3f0*/  @P0 LDGSTS.E.BYPASS.LTC128B.128 [R21+0x1ec00], desc[UR36][R4.64], !P3 ;  /* 0x1ec0000004150fae */ /* 0x0001e8000d901d64 */
[----:B------:R0:W-:Y:S01]  /*d400*/  @P0 LDGSTS.E.BYPASS.LTC128B.128 [R21+0x21c00], desc[UR36][R4.64+0x80], !P2 ;  /* 0x21c0008004150fae */ /* 0x0001e2000d101d64 */
[----:B------:R-:W-:-:S03]  /*d410*/  MOV R13, R0 ;  /* 0x00000000000d7202 */ /* 0x000fc60000000f00 */
[----:B------:R0:W-:Y:S01]  /*d420*/  @P0 LDGSTS.E.BYPASS.LTC128B.128 [R21+0x24c00], desc[UR36][R4.64+0x100], !P1 ;  /* 0x24c0010004150fae */ /* 0x0001e2000c901d64 */
[----:B------:R-:W-:Y:S01]  /*d430*/  ISETP.GE.AND P0, PT, R6, 0x21, PT ;  /* 0x000000210600780c */ /* 0x000fe20003f06270 */
[----:B------:R-:W-:-:S12]  /*d440*/  IMAD.MOV.U32 R8, RZ, RZ, R14 ;  /* 0x000000ffff087224 */ /* 0x000fd800078e000e */
[----:B0-----:R-:W-:Y:S05]  /*d450*/  WARPSYNC.COLLECTIVE R15, `(.L_x_3366) ;  /* 0x000000000f087348 */ /* 0x001fea0003c00000 */
[----:B------:R1:W2:Y:S02]  /*d460*/  SHFL.IDX P6, R14, R13, R12, R11 ;  /* 0x0000000c0d0e7389 */ /* 0x0002a400000c000b */
[----:B012---:R-:W-:Y:S01]  /*d470*/  ENDCOLLECTIVE ;  /* 0x000000000000791b */ /* 0x007fe20003800000 */
.L_x_3366:
[----:B------:R-:W-:Y:S02]  /*d480*/  MOV R3, R8 ;  /* 0x0000000800037202 */ /* 0x000fe40000000f00 */
[----:B------:R-:W-:Y:S01]  /*d490*/  @P0 LEA R25, R30, UR44, 0x1 ;  /* 0x0000002c1e190c11 */ /* 0x000fe2000f8e08ff */
[----:B------:R-:W-:Y:S01]  /*d4a0*/  IMAD.MOV.U32 R13, RZ, RZ, R7 ;  /* 0x000000ffff0d7224 */ /* 0x000fe200078e0007 */
[----:B------:R-:W-:Y:S01]  /*d4b0*/  MOV R12, 0x3 ;  /* 0x00000003000c7802 */ /* 0x000fe20000000f00 */
[----:B------:R-:W-:-:S07]  /*d4c0*/  IMAD.MOV.U32 R2, RZ, RZ, R14 ;  /* 0x000000ffff027224 */ /* 0x000fce00078e000e */
[----:B------:R-:W-:Y:S05]  /*d4d0*/  WARPSYNC.COLLECTIVE R15, `(.L_x_3367) ;  /* 0x000000000f087348 */ /* 0x000fea0003c00000 */
[----:B------:R0:W1:Y:S02]  /*d4e0*/  SHFL.IDX P6, R14, R13, R12, R11 ;  /* 0x0000000c0d0e7389 */ /* 0x00006400000c000b */
[----:B01----:R-:W-:Y:S01]  /*d4f0*/  ENDCOLLECTIVE ;  /* 0x000000000000791b */ /* 0x003fe20003800000 */
.L_x_3367:
        /* <DEDUP_REMOVED lines=13> */
.L_x_3368:
[----:B------:R-:W-:Y:S01]  /*d5d0*/  IMAD.MOV.U32 R5, RZ, RZ, R9 ;  /* 0x000000ffff057224 */ /* 0x000fe200078e0009 */
[----:B------:R-:W-:Y:S02]  /*d5e0*/  @P0 LEA R9, R30, UR44, 0x1 ;  /* 0x0000002c1e090c11 */ /* 0x000fe4000f8e08ff */
[----:B------:R-:W-:Y:S01]  /*d5f0*/  MOV R13, R7 ;  /* 0x00000007000d7202 */ /* 0x000fe20000000f00 */
[----:B------:R-:W-:Y:S02]  /*d600*/  IMAD.MOV.U32 R12, RZ, RZ, 0x4 ;  /* 0x00000004ff0c7424 */ /* 0x000fe400078e00ff */
[----:B------:R-:W-:-:S07]  /*d610*/  IMAD.MOV.U32 R10, RZ, RZ, R14 ;  /* 0x000000ffff0a7224 */ /* 0x000fce00078e000e */
[----:B------:R-:W-:Y:S05]  /*d620*/  WARPSYNC.COLLECTIVE R15, `(.L_x_3369) ;  /* 0x000000000f087348 */ /* 0x000fea0003c00000 */
[----:B------:R0:W1:Y:S02]  /*d630*/  SHFL.IDX P6, R14, R13, R12, R11 ;  /* 0x0000000c0d0e7389 */ /* 0x00006400000c000b */
[----:B01----:R-:W-:Y:S01]  /*d640*/  ENDCOLLECTIVE ;  /* 0x000000000000791b */ /* 0x003fe20003800000 */
.L_x_3369:
[----:B------:R-:W-:-:S05]  /*d650*/  MOV R4, R10 ;  /* 0x0000000a00047202 */ /* 0x000fca0000000f00 */
[----:B------:R-:W-:-:S05]  /*d660*/  @P0 IMAD.WIDE.U32 R4, R23, 0x2, R4 ;  /* 0x0000000217040825 */ /* 0x000fca00078e0004 */
[----:B------:R-:W-:Y:S01]  /*d670*/  @!PT LDS RZ, [RZ] ;  /* 0x00000000fffff984 */ /* 0x000fe20000000800 */
[----:B------:R-:W-:Y:S01]  /*d680*/  @!PT LDS RZ, [RZ] ;  /* 0x00000000fffff984 */ /* 0x000fe20000000800 */
[----:B------:R-:W-:Y:S01]  /*d690*/  @!PT LDS RZ, [RZ] ;  /* 0x00000000fffff984 */ /* 0x000fe20000000800 */
[----:B------:R0:W-:Y:S01]  /*d6a0*/  @P0 LDGSTS.E.BYPASS.LTC128B.128 [R9+0x1fc00], desc[UR36][R4.64], !P3 ;  /* 0x1fc0000004090fae */ /* 0x0001e2000d901d64 */
[----:B------:R-:W-:-:S03]  /*d6b0*/  IMAD.MOV.U32 R13, RZ, RZ, R0 ;  /* 0x000000ffff0d7224 */ /* 0x000fc600078e0000 */
[----:B------:R0:W-:Y:S04]  /*d6c0*/  @P0 LDGSTS.E.BYPASS.LTC128B.128 [R9+0x22c00], desc[UR36][R4.64+0x80], !P2 ;  /* 0x22c0008004090fae */ /* 0x0001e8000d101d64 */
[----:B------:R0:W-:Y:S01]  /*d6d0*/  @P0 LDGSTS.E.BYPASS.LTC128B.128 [R9+0x25c00], desc[UR36][R4.64+0x100], !P1 ;  /* 0x25c0010004090fae */ /* 0x0001e2000c901d64 */
[----:B------:R-:W-:Y:S02]  /*d6e0*/  ISETP.GE.AND P0, PT, R6, 0x41, PT ;  /* 0x000000410600780c */ /* 0x000fe40003f06270 */
[----:B------:R-:W-:-:S11]  /*d6f0*/  MOV R8, R14 ;  /* 0x0000000e00087202 */ /* 0x000fd60000000f00 */
[----:B0-----:R-:W-:Y:S05]  /*d700*/  WARPSYNC.COLLECTIVE R15, `(.L_x_3370) ;  /* 0x000000000f087348 */ /* 0x001fea0003c00000 */
[----:B------:R1:W2:Y:S02]  /*d710*/  SHFL.IDX P6, R14, R13, R12, R11 ;  /* 0x0000000c0d0e7389 */ /* 0x0002a400000c000b */
[----:B012---:R-:W-:Y:S01]  /*d720*/  ENDCOLLECTIVE ;  /* 0x000000000000791b */ /* 0x007fe20003800000 */
.L_x_3370:
[----:B------:R-:W-:Y:S01]  /*d730*/  IMAD.MOV.U32 R3, RZ, RZ, R8 ;  /* 0x000000ffff037224 */ /* 0x000fe200078e0008 */
[----:B------:R-:W-:Y:S02]  /*d740*/  @P0 LEA R21, R30, UR44, 0x1 ;  /* 0x0000002c1e150c11 */ /* 0x000fe4000f8e08ff */
[----:B------:R-:W-:Y:S01]  /*d750*/  MOV R13, R7 ;  /* 0x00000007000d7202 */ /* 0x000fe20000000f00 */
[----:B------:R-:W-:Y:S01]  /*d760*/  IMAD.MOV.U32 R12, RZ, RZ, 0x5 ;  /* 0x00000005ff0c7424 */ /* 0x000fe200078e00ff */
[----:B------:R-:W-:-:S07]  /*d770*/  MOV R2, R14 ;  /* 0x0000000e00027202 */ /* 0x000fce0000000f00 */
[----:B------:R-:W-:Y:S05]  /*d780*/  WARPSYNC.COLLECTIVE R15, `(.L_x_3371) ;  /* 0x000000000f087348 */ /* 0x000fea0003c00000 */
[----:B------:R0:W1:Y:S02]  /*d790*/  SHFL.IDX P6, R14, R13, R12, R11 ;  /* 0x0000000c0d0e7389 */ /* 0x00006400000c000b */
[----:B01----:R-:W-:Y:S01]  /*d7a0*/  ENDCOLLECTIVE ;  /* 0x000000000000791b */ /* 0x003fe20003800000 */
.L_x_3371:
        /* <DEDUP_REMOVED lines=8> */
[----:B------:R-:W-:-:S07]  /*d830*/  MOV R7, R14 ;  /* 0x0000000e00077202 */ /* 0x000fce0000000f00 */
[----:B0-----:R-:W-:Y:S05]  /*d840*/  WARPSYNC.COLLECTIVE R15, `(.L_x_3372) ;  /* 0x000000000f087348 */ /* 0x001fea0003c00000 */
[----:B------:R1:W2:Y:S02]  /*d850*/  SHFL.IDX P6, R14, R13, R12, R11 ;  /* 0x0000000c0d0e7389 */ /* 0x0002a400000c000b */
[----:B012---:R-:W-:Y:S01]  /*d860*/  ENDCOLLECTIVE ;  /* 0x000000000000791b */ /* 0x007fe20003800000 */
.L_x_3372:
[----:B------:R-:W-:Y:S05]  /*d870*/  BRA `(.L_x_3373) ;  /* 0xffffffcc00d07947 */ /* 0x000fea000383ffff */
.L_x_3322:
[----:B------:R-:W-:Y:S01]  /*d880*/  MOV R13, R8 ;  /* 0x00000008000d7202 */ /* 0x000fe20000000f00 */
[----:B------:R-:W-:Y:S01]  /*d890*/  IMAD.MOV.U32 R12, RZ, RZ, RZ ;  /* 0x000000ffff0c7224 */ /* 0x000fe200078e00ff */
[----:B------:R-:W-:Y:S01]  /*d8a0*/  MOV R11, 0x181f ;  /* 0x0000181f000b7802 */ /* 0x000fe20000000f00 */
[----:B------:R-:W-:Y:S02]  /*d8b0*/  IMAD.MOV.U32 R15, RZ, RZ, -0x1 ;  /* 0xffffffffff0f7424 */ /* 0x000fe400078e00ff */
[----:B------:R-:W-:-:S07]  /*d8c0*/  IMAD R7, R22, 0x80, R27 ;  /* 0x0000008016077824 */ /* 0x000fce00078e021b */
[----:B------:R-:W-:Y:S05]  /*d8d0*/  WARPSYNC.COLLECTIVE R15, `(.L_x_3374) ;  /* 0x000000000f087348 */ /* 0x000fea0003c00000 */
[----:B------:R0:W1:Y:S02]  /*d8e0*/  SHFL.IDX P6, R14, R13, R12, R11 ;  /* 0x0000000c0d0e7389 */ /* 0x00006400000c000b */
[----:B01----:R-:W-:Y:S01]  /*d8f0*/  ENDCOLLECTIVE ;  /* 0x000000000000791b */ /* 0x003fe20003800000 */
.L_x_3374:
[----:B------:R-:W-:Y:S01]  /*d900*/  IADD3 R5, R7, 0x10, RZ ;  /* 0x0000001007057810 */ /* 0x000fe20007ffe0ff */
[----:B------:R-:W-:Y:S01]  /*d910*/  IMAD.MOV.U32 R13, RZ, RZ, R0 ;  /* 0x000000ffff0d7224 */ /* 0x000fe200078e0000 */
[----:B------:R-:W-:-:S07]  /*d920*/  MOV R3, R14 ;  /* 0x0000000e00037202 */ /* 0x000fce0000000f00 */
[----:B------:R-:W-:Y:S05]  /*d930*/  WARPSYNC.COLLECTIVE R15, `(.L_x_3375) ;  /* 0x000000000f087348 */ /* 0x000fea0003c00000 */
[----:B------:R0:W1:Y:S02]  /*d940*/  SHFL.IDX P6, R14, R13, R12, R11 ;  /* 0x0000000c0d0e7389 */ /* 0x00006400000c000b */
[----:B01----:R-:W-:Y:S01]  /*d950*/  ENDCOLLECTIVE ;  /* 0x000000000000791b */ /* 0x003fe20003800000 */
.L_x_3375:
[----:B------:R-:W-:Y:S02]  /*d960*/  ULDC UR4, c[0x0][0x288] ;  /* 0x0000a20000047ab9 */ /* 0x000fe40000000800 */
[----:B------:R-:W-:-:S05]  /*d970*/  IMAD R6, R6, UR4, RZ ;  /* 0x0000000406067c24 */ /* 0x000fca000f8e02ff */
[----:B------:R-:W-:Y:S01]  /*d980*/  ISETP.GE.AND P1, PT, R7, R6, PT ;  /* 0x000000060700720c */ /* 0x000fe20003f26270 */
[----:B------:R-:W-:Y:S01]  /*d990*/  IMAD.MOV.U32 R13, RZ, RZ, R8 ;  /* 0x000000ffff0d7224 */ /* 0x000fe200078e0008 */
[----:B------:R-:W-:-:S11]  /*d9a0*/  MOV R12, 0x1 ;  /* 0x00000001000c7802 */ /* 0x000fd60000000f00 */
[----:B------:R-:W-:Y:S02]  /*d9b0*/  @!P1 LEA R9, R30, UR44, 0x1 ;  /* 0x0000002c1e099c11 */ /* 0x000fe4000f8e08ff */
[----:B------:R-:W-:-:S07]  /*d9c0*/  MOV R2, R14 ;  /* 0x0000000e00027202 */ /* 0x000fce0000000f00 */
[----:B------:R-:W-:Y:S05]  /*d9d0*/  WARPSYNC.COLLECTIVE R15, `(.L_x_3376) ;  /* 0x000000000f087348 */ /* 0x000fea0003c00000 */
[----:B------:R0:W1:Y:S02]  /*d9e0*/  SHFL.IDX P6, R14, R13, R12, R11 ;  /* 0x0000000c0d0e7389 */ /* 0x00006400000c000b */
[----:B01----:R-:W-:Y:S01]  /*d9f0*/  ENDCOLLECTIVE ;  /* 0x000000000000791b */ /* 0x003fe20003800000 */
.L_x_3376:
[----:B------:R-:W-:-:S05]  /*da00*/  @!P1 IMAD.WIDE.U32 R2, R23, 0x2, R2 ;  /* 0x0000000217029825 */ /* 0x000fca00078e0002 */
[----:B------:R-:W-:Y:S01]  /*da10*/  @!PT LDS RZ, [RZ] ;  /* 0x00000000fffff984 */ /* 0x000fe20000000800 */
[----:B------:R-:W-:Y:S01]  /*da20*/  @!PT LDS RZ, [RZ] ;  /* 0x00000000fffff984 */ /* 0x000fe20000000800 */
[----:B------:R-:W-:Y:S01]  /*da30*/  @!PT LDS RZ, [RZ] ;  /* 0x00000000fffff984 */ /* 0x000fe20000000800 */
[----:B------:R0:W-:Y:S04]  /*da40*/  @!P1 LDGSTS.E.BYPASS.LTC128B.128 [R9+0x12400], desc[UR36][R2.64], !P3 ;  /* 0x1240000002099fae */ /* 0x0001e8000d901d64 */
[----:B------:R0:W-:Y:S01]  /*da50*/  @!P1 LDGSTS.E.BYPASS.LTC128B.128 [R9+0x16400], desc[UR36][R2.64+0x80], !P2 ;  /* 0x1640008002099fae */ /* 0x0001e2000d101d64 */
[----:B------:R-:W-:-:S03]  /*da60*/  MOV R13, R0 ;  /* 0x00000000000d7202 */ /* 0x000fc60000000f00 */
[----:B------:R0:W-:Y:S01]  /*da70*/  @!P1 LDGSTS.E.BYPASS.LTC128B.128 [R9+0x1a400], desc[UR36][R2.64+0x100], !P0 ;  /* 0x1a40010002099fae */ /* 0x0001e2000c101d64 */
[----:B------:R-:W-:Y:S01]  /*da80*/  ISETP.GE.AND P1, PT, R5, R6, PT ;  /* 0x000000060500720c */ /* 0x000fe20003f26270 */
[----:B------:R-:W-:-:S12]  /*da90*/  IMAD.MOV.U32 R5, RZ, RZ, R14 ;  /* 0x000000ffff057224 */ /* 0x000fd800078e000e */
[----:B0-----:R-:W-:Y:S05]  /*daa0*/  WARPSYNC.COLLECTIVE R15, `(.L_x_3377) ;  /* 0x000000000f087348 */ /* 0x001fea0003c00000 */
[----:B------:R1:W2:Y:S02]  /*dab0*/  SHFL.IDX P6, R14, R13, R12, R11 ;  /* 0x0000000c0d0e7389 */ /* 0x0002a400000c000b */
[----:B012---:R-:W-:Y:S01]  /*dac0*/  ENDCOLLECTIVE ;  /* 0x000000000000791b */ /* 0x007fe20003800000 */
.L_x_3377:
[----:B------:R-:W-:Y:S02]  /*dad0*/  IADD3 R3, R7, 0x20, RZ ;  /* 0x0000002007037810 */ /* 0x000fe40007ffe0ff */
[----:B------:R-:W-:Y:S01]  /*dae0*/  @!P1 LEA R21, R30, UR44, 0x1 ;  /* 0x0000002c1e159c11 */ /* 0x000fe2000f8e08ff */
[----:B------:R-:W-:Y:S01]  /*daf0*/  IMAD.MOV.U32 R13, RZ, RZ, R8 ;  /* 0x000000ffff0d7224 */ /* 0x000fe200078e0008 */
[----:B------:R-:W-:Y:S01]  /*db00*/  MOV R12, 0x2 ;  /* 0x00000002000c7802 */ /* 0x000fe20000000f00 */
[----:B------:R-:W-:-:S07]  /*db10*/  IMAD.MOV.U32 R4, RZ, RZ, R14 ;  /* 0x000000ffff047224 */ /* 0x000fce00078e000e */
[----:B------:R-:W-:Y:S05]  /*db20*/  WARPSYNC.COLLECTIVE R15, `(.L_x_3378) ;  /* 0x000000000f087348 */ /* 0x000fea0003c00000 */
[----:B------:R0:W1:Y:S02]  /*db30*/  SHFL.IDX P6, R14, R13, R12, R11 ;  /* 0x0000000c0d0e7389 */ /* 0x00006400000c000b */
[----:B01----:R-:W-:Y:S01]  /*db40*/  ENDCOLLECTIVE ;  /* 0x000000000000791b */ /* 0x003fe20003800000 */
.L_x_3378:
        /* <DEDUP_REMOVED lines=13> */
.L_x_3379:
        /* <DEDUP_REMOVED lines=8> */
.L_x_3380:
        /* <DEDUP_REMOVED lines=13> */
.L_x_3381:
        /* <DEDUP_REMOVED lines=8> */
.L_x_3382:
        /* <DEDUP_REMOVED lines=13> */
.L_x_3383:
        /* <DEDUP_REMOVED lines=8> */
.L_x_3384:
        /* <DEDUP_REMOVED lines=13> */
.L_x_3385:
        /* <DEDUP_REMOVED lines=8> */
.L_x_3386:
        /* <DEDUP_REMOVED lines=13> */
.L_x_3387:
[----:B------:R-:W-:Y:S02]  /*e160*/  @!P1 LEA R9, R30, UR44, 0x1 ;  /* 0x0000002c1e099c11 */ /* 0x000fe4000f8e08ff */
[----:B------:R-:W-:Y:S01]  /*e170*/  MOV R13, R8 ;  /* 0x00000008000d7202 */ /* 0x000fe20000000f00 */
[----:B------:R-:W-:Y:S02]  /*e180*/  IMAD.MOV.U32 R12, RZ, RZ, 0x7 ;  /* 0x00000007ff0c7424 */ /* 0x000fe400078e00ff */
[----:B------:R-:W-:-:S07]  /*e190*/  IMAD.MOV.U32 R2, RZ, RZ, R14 ;  /* 0x000000ffff027224 */ /* 0x000fce00078e000e */
[----:B------:R-:W-:Y:S05]  /*e1a0*/  WARPSYNC.COLLECTIVE R15, `(.L_x_3388) ;  /* 0x000000000f087348 */ /* 0x000fea0003c00000 */
[----:B------:R0:W1:Y:S02]  /*e1b0*/  SHFL.IDX P6, R14, R13, R12, R11 ;  /* 0x0000000c0d0e7389 */ /* 0x00006400000c000b */
[----:B01----:R-:W-:Y:S01]  /*e1c0*/  ENDCOLLECTIVE ;  /* 0x000000000000791b */ /* 0x003fe20003800000 */
.L_x_3388:
[----:B------:R-:W-:-:S05]  /*e1d0*/  @!P1 IMAD.WIDE.U32 R2, R23, 0x2, R2 ;  /* 0x0000000217029825 */ /* 0x000fca00078e0002 */
[----:B------:R-:W-:Y:S01]  /*e1e0*/  @!PT LDS RZ, [RZ] ;  /* 0x00000000fffff984 */ /* 0x000fe20000000800 */
[----:B------:R-:W-:Y:S01]  /*e1f0*/  @!PT LDS RZ, [RZ] ;  /* 0x00000000fffff984 */ /* 0x000fe20000000800 */
[----:B------:R-:W-:Y:S01]  /*e200*/  @!PT LDS RZ, [RZ] ;  /* 0x00000000fffff984 */ /* 0x000fe20000000800 */
[----:B------:R0:W-:Y:S04]  /*e210*/  @!P1 LDGSTS.E.BYPASS.LTC128B.128 [R9+0x15400], desc[UR36][R2.64], !P3 ;  /* 0x1540000002099fae */ /* 0x0001e8000d901d64 */
[----:B------:R0:W-:Y:S01]  /*e220*/  @!P1 LDGSTS.E.BYPASS.LTC128B.128 [R9+0x19400], desc[UR36][R2.64+0x80], !P2 ;  /* 0x1940008002099fae */ /* 0x0001e2000d101d64 */
[----:B------:R-:W-:-:S03]  /*e230*/  IMAD.MOV.U32 R13, RZ, RZ, R0 ;  /* 0x000000ffff0d7224 */ /* 0x000fc600078e0000 */
[----:B------:R0:W-:Y:S01]  /*e240*/  @!P1 LDGSTS.E.BYPASS.LTC128B.128 [R9+0x1d400], desc[UR36][R2.64+0x100], !P0 ;  /* 0x1d40010002099fae */ /* 0x0001e2000c101d64 */
[----:B------:R-:W-:-:S07]  /*e250*/  MOV R4, R14 ;  /* 0x0000000e00047202 */ /* 0x000fce0000000f00 */
[----:B0-----:R-:W-:Y:S05]  /*e260*/  WARPSYNC.COLLECTIVE R15, `(.L_x_3389) ;  /* 0x000000000f087348 */ /* 0x001fea0003c00000 */
[----:B------:R1:W2:Y:S02]  /*e270*/  SHFL.IDX P6, R14, R13, R12, R11 ;  /* 0x0000000c0d0e7389 */ /* 0x0002a400000c000b */
[----:B012---:R-:W-:Y:S01]  /*e280*/  ENDCOLLECTIVE ;  /* 0x000000000000791b */ /* 0x007fe20003800000 */
.L_x_3389:
[----:B------:R-:W-:Y:S05]  /*e290*/  BRA `(.L_x_3390) ;  /* 0xffffffcc00b47947 */ /* 0x000fea000383ffff */
.L_x_3325:
[----:B0-----:R-:W-:-:S04]  /*e2a0*/  MOV R3, UR44 ;  /* 0x0000002c00037c02 */ /* 0x001fc80008000f00 */
[----:B------:R0:W1:Y:S03]  /*e2b0*/  SYNCS.PHASECHK.TRANS64.TRYWAIT P0, [R3+URZ+0x30820], R0 ;  /* 0x03082000030075a7 */ /* 0x000066000800017f */
[----:B-1----:R-:W-:Y:S05]  /*e2c0*/  @!P0 NANOSLEEP.SYNCS 0x989680 ;  /* 0x009896800000895d */ /* 0x002fea0003900000 */
[----:B------:R-:W1:Y:S02]  /*e2d0*/  @!P0 SYNCS.PHASECHK.TRANS64 P0, [R3+URZ+0x30820], R0 ;  /* 0x03082000030085a7 */ /* 0x000e64000800007f */
[----:B-1----:R-:W-:Y:S05]  /*e2e0*/  @!P0 BRA `(.L_x_3325) ;  /* 0xfffffffc00ec8947 */ /* 0x002fea000383ffff */
[----:B------:R-:W-:Y:S05]  /*e2f0*/  BRA `(.L_x_3391) ;  /* 0xffffffcc00fc7947 */ /* 0x000fea000383ffff */
.L_x_3329:
[----:B0-----:R0:W1:Y:S02]  /*e300*/  SYNCS.PHASECHK.TRANS64.TRYWAIT P0, [R19+URZ+0x30840], R2 ;  /* 0x03084002130075a7 */ /* 0x001064000800017f */
[----:B-1----:R-:W-:Y:S05]  /*e310*/  @!P0 NANOSLEEP.SYNCS 0x989680 ;  /* 0x009896800000895d */ /* 0x002fea0003900000 */
[----:B------:R-:W1:Y:S02]  /*e320*/  @!P0 SYNCS.PHASECHK.TRANS64 P0, [R19+URZ+0x30840], R2 ;  /* 0x03084002130085a7 */ /* 0x000e64000800007f */
[----:B-1----:R-:W-:Y:S05]  /*e330*/  @!P0 BRA `(.L_x_3329) ;  /* 0xfffffffc00f08947 */ /* 0x002fea000383ffff */
[----:B------:R-:W-:Y:S05]  /*e340*/  BRA `(.L_x_3392) ;  /* 0xffffffd000e47947 */ /* 0x000fea000383ffff */
.L_x_3330:
[----:B------:R-:W-:Y:S01]  /*e350*/  BSSY B1, `(.L_x_3393) ;  /* 0x0000008000017945 */ /* 0x000fe20003800000 */
[----:B------:R-:W-:Y:S01]  /*e360*/  IMAD.MOV.U32 R13, RZ, RZ, R24 ;  /* 0x000000ffff0d7224 */ /* 0x000fe200078e0018 */
[----:B------:R-:W-:Y:S01]  /*e370*/  MOV R12, RZ ;  /* 0x000000ff000c7202 */ /* 0x000fe20000000f00 */
[----:B------:R-:W-:Y:S01]  /*e380*/  IMAD.MOV.U32 R11, RZ, RZ, 0x181f ;  /* 0x0000181fff0b7424 */ /* 0x000fe200078e00ff */
[----:B------:R-:W-:-:S07]  /*e390*/  MOV R15, 0xffffffff ;  /* 0xffffffff000f7802 */ /* 0x000fce0000000f00 */
[----:B------:R-:W-:Y:S05]  /*e3a0*/  WARPSYNC.COLLECTIVE R15, `(.L_x_3394) ;  /* 0x000000000f087348 */ /* 0x000fea0003c00000 */
[----:B------:R0:W1:Y:S02]  /*e3b0*/  SHFL.IDX P6, R14, R13, R12, R11 ;  /* 0x0000000c0d0e7389 */ /* 0x00006400000c000b */
[----:B01----:R-:W-:Y:S01]  /*e3c0*/  ENDCOLLECTIVE ;  /* 0x000000000000791b */ /* 0x003fe20003800000 */
.L_x_3394:
[----:B------:R-:W-:Y:S05]  /*e3d0*/  BSYNC B1 ;  /* 0x0000000000017941 */ /* 0x000fea0003800000 */
.L_x_3393:
[----:B------:R-:W-:Y:S01]  /*e3e0*/  MOV R13, R21 ;  /* 0x00000015000d7202 */ /* 0x000fe20000000f00 */
[----:B------:R-:W-:Y:S01]  /*e3f0*/  IMAD.MOV.U32 R12, RZ, RZ, RZ ;  /* 0x000000ffff0c7224 */ /* 0x000fe200078e00ff */
[----:B------:R-:W-:Y:S01]  /*e400*/  MOV R11, 0x181f ;  /* 0x0000181f000b7802 */ /* 0x000fe20000000f00 */
[----:B------:R-:W-:Y:S01]  /*e410*/  IMAD.MOV.U32 R3, RZ, RZ, R14 ;  /* 0x000000ffff037224 */ /* 0x000fe200078e000e */
[----:B------:R-:W-:Y:S01]  /*e420*/  MOV R15, 0xffffffff ;  /* 0xffffffff000f7802 */ /* 0x000fe20000000f00 */
[----:B------:R-:W-:Y:S01]  /*e430*/  IMAD.SHL.U32 R8, R23, 0x2, RZ ;  /* 0x0000000217087824 */ /* 0x000fe200078e00ff */
[----:B------:R-:W-:Y:S02]  /*e440*/  P2R R6, PR, RZ, 0x2 ;  /* 0x00000002ff067803 */ /* 0x000fe40000000000 */
[----:B------:R-:W-:-:S13]  /*e450*/  LOP3.LUT P1, RZ, R16, 0x4, RZ, 0xc0, !PT ;  /* 0x0000000410ff7812 */ /* 0x000fda000782c0ff */
[----:B------:R-:W-:Y:S05]  /*e460*/  WARPSYNC.COLLECTIVE R15, `(.L_x_3395) ;  /* 0x000000000f087348 */ /* 0x000fea0003c00000 */
[----:B------:R0:W1:Y:S02]  /*e470*/  SHFL.IDX P6, R14, R13, R12, R11 ;  /* 0x0000000c0d0e7389 */ /* 0x00006400000c000b */
[----:B01----:R-:W-:Y:S01]  /*e480*/  ENDCOLLECTIVE ;  /* 0x000000000000791b */ /* 0x003fe20003800000 */
.L_x_3395:
[----:B------:R-:W-:Y:S02]  /*e490*/  LEA R22, R22, UR44, 0x1 ;  /* 0x0000002c16167c11 */ /* 0x000fe4000f8e08ff */
[----:B------:R-:W-:Y:S01]  /*e4a0*/  MOV R13, R24 ;  /* 0x00000018000d7202 */ /* 0x000fe20000000f00 */
[----:B------:R-:W-:Y:S01]  /*e4b0*/  IMAD.MOV.U32 R12, RZ, RZ, 0x1 ;  /* 0x00000001ff0c7424 */ /* 0x000fe200078e00ff */
[----:B------:R-:W-:-:S13]  /*e4c0*/  IADD3 R2, P0, R14, R8, RZ ;  /* 0x000000080e027210 */ /* 0x000fda0007f1e0ff */
[----:B------:R-:W-:Y:S05]  /*e4d0*/  WARPSYNC.COLLECTIVE R15, `(.L_x_3396) ;  /* 0x000000000f087348 */ /* 0x000fea0003c00000 */
[----:B------:R0:W1:Y:S02]  /*e4e0*/  SHFL.IDX P6, R14, R13, R12, R11 ;  /* 0x0000000c0d0e7389 */ /* 0x00006400000c000b */
[----:B01----:R-:W-:Y:S01]  /*e4f0*/  ENDCOLLECTIVE ;  /* 0x000000000000791b */ /* 0x003fe20003800000 */
.L_x_3396:
[----:B------:R-:W-:-:S05]  /*e500*/  IMAD.X R3, RZ, RZ, R3, P0 ;  /* 0x000000ffff037224 */ /* 0x000fca00000e0603 */
[----:B------:R-:W-:Y:S01]  /*e510*/  @!PT LDS RZ, [RZ] ;  /* 0x00000000fffff984 */ /* 0x000fe20000000800 */
[----:B------:R-:W-:Y:S01]  /*e520*/  @!PT LDS RZ, [RZ] ;  /* 0x00000000fffff984 */ /* 0x000fe20000000800 */
[----:B------:R-:W-:Y:S01]  /*e530*/  @!PT LDS RZ, [RZ] ;  /* 0x00000000fffff984 */ /* 0x000fe20000000800 */
[----:B------:R0:W-:Y:S04]  /*e540*/  LDGSTS.E.BYPASS.LTC128B.128 [R22+0x1e400], desc[UR36][R2.64], !P1 ;  /* 0x1e40000002167fae */ /* 0x0001e8000c901d64 */
[----:B------:R0:W-:Y:S01]  /*e550*/  LDGSTS.E.BYPASS.LTC128B.128 [R22+0x21400], desc[UR36][R2.64+0x80], !P5 ;  /* 0x2140008002167fae */ /* 0x0001e2000e901d64 */
[----:B------:R-:W-:-:S03]  /*e560*/  IMAD.MOV.U32 R13, RZ, RZ, R21 ;  /* 0x000000ffff0d7224 */ /* 0x000fc600078e0015 */
[----:B------:R0:W-:Y:S01]  /*e570*/  LDGSTS.E.BYPASS.LTC128B.128 [R22+0x24400], desc[UR36][R2.64+0x100], !P4 ;  /* 0x2440010002167fae */ /* 0x0001e2000e101d64 */
[----:B------:R-:W-:-:S07]  /*e580*/  MOV R7, R14 ;  /* 0x0000000e00077202 */ /* 0x000fce0000000f00 */
[----:B0-----:R-:W-:Y:S05]  /*e590*/  WARPSYNC.COLLECTIVE R15, `(.L_x_3397) ;  /* 0x000000000f087348 */ /* 0x001fea0003c00000 */
[----:B------:R1:W2:Y:S02]  /*e5a0*/  SHFL.IDX P6, R14, R13, R12, R11 ;  /* 0x0000000c0d0e7389 */ /* 0x0002a400000c000b */
[----:B012---:R-:W-:Y:S01]  /*e5b0*/  ENDCOLLECTIVE ;  /* 0x000000000000791b */ /* 0x007fe20003800000 */
.L_x_3397:
[----:B------:R-:W-:Y:S01]  /*e5c0*/  IMAD.MOV.U32 R13, RZ, RZ, R24 ;  /* 0x000000ffff0d7224 */ /* 0x000fe200078e0018 */
[----:B------:R-:W-:Y:S02]  /*e5d0*/  MOV R12, 0x2 ;  /* 0x00000002000c7802 */ /* 0x000fe40000000f00 */
[----:B------:R-:W-:-:S13]  /*e5e0*/  IADD3 R2, P0, R14, R8, RZ ;  /* 0x000000080e027210 */ /* 0x000fda0007f1e0ff */
[----:B------:R-:W-:Y:S05]  /*e5f0*/  WARPSYNC.COLLECTIVE R15, `(.L_x_3398) ;  /* 0x000000000f087348 */ /* 0x000fea0003c00000 */
[----:B------:R0:W1:Y:S02]  /*e600*/  SHFL.IDX P6, R14, R13, R12, R11 ;  /* 0x0000000c0d0e7389 */ /* 0x00006400000c000b */
[----:B01----:R-:W-:Y:S01]  /*e610*/  ENDCOLLECTIVE ;  /* 0x000000000000791b */ /* 0x003fe20003800000 */
.L_x_3398:
[----:B------:R-:W-:-:S05]  /*e620*/  IADD3.X R3, RZ, R7, RZ, P0, !PT ;  /* 0x00000007ff037210 */ /* 0x000fca00007fe4ff */
[----:B------:R-:W-:Y:S01]  /*e630*/  @!PT LDS RZ, [RZ] ;  /* 0x00000000fffff984 */ /* 0x000fe20000000800 */
[----:B------:R-:W-:Y:S01]  /*e640*/  @!PT LDS RZ, [RZ] ;  /* 0x00000000fffff984 */ /* 0x000fe20000000800 */
[----:B------:R-:W-:Y:S01]  /*e650*/  @!PT LDS RZ, [RZ] ;  /* 0x00000000fffff984 */ /* 0x000fe20000000800 */
[----:B------:R0:W-:Y:S04]  /*e660*/  LDGSTS.E.BYPASS.LTC128B.128 [R22+0x1ec00], desc[UR36][R2.64], !P1 ;  /* 0x1ec0000002167fae */ /* 0x0001e8000c901d64 */
[----:B------:R0:W-:Y:S01]  /*e670*/  LDGSTS.E.BYPASS.LTC128B.128 [R22+0x21c00], desc[UR36][R2.64+0x80], !P5 ;  /* 0x21c0008002167fae */ /* 0x0001e2000e901d64 */
[----:B------:R-:W-:-:S03]  /*e680*/  MOV R13, R21 ;  /* 0x00000015000d7202 */ /* 0x000fc60000000f00 */
[----:B------:R0:W-:Y:S01]  /*e690*/  LDGSTS.E.BYPASS.LTC128B.128 [R22+0x24c00], desc[UR36][R2.64+0x100], !P4 ;  /* 0x24c0010002167fae */ /* 0x0001e2000e101d64 */
[----:B------:R-:W-:-:S07]  /*e6a0*/  IMAD.MOV.U32 R7, RZ, RZ, R14 ;  /* 0x000000ffff077224 */ /* 0x000fce00078e000e */
[----:B0-----:R-:W-:Y:S05]  /*e6b0*/  WARPSYNC.COLLECTIVE R15, `(.L_x_3399) ;  /* 0x000000000f087348 */ /* 0x001fea0003c00000 */
[----:B------:R1:W2:Y:S02]  /*e6c0*/  SHFL.IDX P6, R14, R13, R12, R11 ;  /* 0x0000000c0d0e7389 */ /* 0x0002a400000c000b */
[----:B012---:R-:W-:Y:S01]  /*e6d0*/  ENDCOLLECTIVE ;  /* 0x000000000000791b */ /* 0x007fe20003800000 */
.L_x_3399:
[----:B------:R-:W-:Y:S01]  /*e6e0*/  IMAD.MOV.U32 R13, RZ, RZ, R24 ;  /* 0x000000ffff0d7224 */ /* 0x000fe200078e0018 */
[----:B------:R-:W-:Y:S01]  /*e6f0*/  MOV R12, 0x3 ;  /* 0x00000003000c7802 */ /* 0x000fe20000000f00 */
[----:B------:R-:W-:-:S07]  /*e700*/  IMAD.MOV.U32 R10, RZ, RZ, R14 ;  /* 0x000000ffff0a7224 */ /* 0x000fce00078e000e */
[----:B------:R-:W-:Y:S05]  /*e710*/  WARPSYNC.COLLECTIVE R15, `(.L_x_3400) ;  /* 0x000000000f087348 */ /* 0x000fea0003c00000 */
[----:B------:R0:W1:Y:S02]  /*e720*/  SHFL.IDX P6, R14, R13, R12, R11 ;  /* 0x0000000c0d0e7389 */ /* 0x00006400000c000b */
[----:B01----:R-:W-:Y:S01]  /*e730*/  ENDCOLLECTIVE ;  /* 0x000000000000791b */ /* 0x003fe20003800000 */
.L_x_3400:
[----:B------:R-:W-:-:S04]  /*e740*/  IADD3 R2, P0, R10, R8, RZ ;  /* 0x000000080a027210 */ /* 0x000fc80007f1e0ff */
[----:B------:R-:W-:-:S05]  /*e750*/  IADD3.X R3, RZ, R7, RZ, P0, !PT ;  /* 0x00000007ff037210 */ /* 0x000fca00007fe4ff */
[----:B------:R-:W-:Y:S01]  /*e760*/  @!PT LDS RZ, [RZ] ;  /* 0x00000000fffff984 */ /* 0x000fe20000000800 */
[----:B------:R-:W-:Y:S01]  /*e770*/  @!PT LDS RZ, [RZ] ;  /* 0x00000000fffff984 */ /* 0x000fe20000000800 */
[----:B------:R-:W-:Y:S01]  /*e780*/  @!PT LDS RZ, [RZ] ;  /* 0x00000000fffff984 */ /* 0x000fe20000000800 */
[----:B------:R-:W-:Y:S01]  /*e790*/  LDGSTS.E.BYPASS.LTC128B.128 [R22+0x1f400], desc[UR36][R2.64], !P1 ;  /* 0x1f40000002167fae */ /* 0x000fe2000c901d64 */
[----:B------:R-:W-:-:S03]  /*e7a0*/  MOV R13, R21 ;  /* 0x00000015000d7202 */ /* 0x000fc60000000f00 */
[----:B------:R-:W-:Y:S04]  /*e7b0*/  LDGSTS.E.BYPASS.LTC128B.128 [R22+0x22400], desc[UR36][R2.64+0x80], !P5 ;  /* 0x2240008002167fae */ /* 0x000fe8000e901d64 */
[----:B------:R0:W-:Y:S02]  /*e7c0*/  LDGSTS.E.BYPASS.LTC128B.128 [R22+0x25400], desc[UR36][R2.64+0x100], !P4 ;  /* 0x2540010002167fae */ /* 0x0001e4000e101d64 */
[----:B0-----:R-:W-:-:S07]  /*e7d0*/  IMAD.MOV.U32 R3, RZ, RZ, R14 ;  /* 0x000000ffff037224 */ /* 0x001fce00078e000e */
[----:B------:R-:W-:Y:S05]  /*e7e0*/  WARPSYNC.COLLECTIVE R15, `(.L_x_3401) ;  /* 0x000000000f087348 */ /* 0x000fea0003c00000 */
[----:B------:R0:W1:Y:S02]  /*e7f0*/  SHFL.IDX P6, R14, R13, R12, R11 ;  /* 0x0000000c0d0e7389 */ /* 0x00006400000c000b */
[----:B01----:R-:W-:Y:S01]  /*e800*/  ENDCOLLECTIVE ;  /* 0x000000000000791b */ /* 0x003fe20003800000 */
.L_x_3401:
[----:B------:R-:W-:Y:S01]  /*e810*/  IMAD.MOV.U32 R13, RZ, RZ, R24 ;  /* 0x000000ffff0d7224 */ /* 0x000fe200078e0018 */
[----:B------:R-:W-:Y:S01]  /*e820*/  MOV R12, 0x4 ;  /* 0x00000004000c7802 */ /* 0x000fe20000000f00 */
[----:B------:R-:W-:-:S07]  /*e830*/  IMAD.MOV.U32 R2, RZ, RZ, R14 ;  /* 0x000000ffff027224 */ /* 0x000fce00078e000e */
[----:B------:R-:W-:Y:S05]  /*e840*/  WARPSYNC.COLLECTIVE R15, `(.L_x_3402) ;  /* 0x000000000f087348 */ /* 0x000fea0003c00000 */
[----:B------:R0:W1:Y:S02]  /*e850*/  SHFL.IDX P6, R14, R13, R12, R11 ;  /* 0x0000000c0d0e7389 */ /* 0x00006400000c000b */
[----:B01----:R-:W-:Y:S01]  /*e860*/  ENDCOLLECTIVE ;  /* 0x000000000000791b */ /* 0x003fe20003800000 */
.L_x_3402:
        /* <DEDUP_REMOVED lines=13> */
.L_x_3403:
[----:B------:R-:W-:Y:S01]  /*e940*/  IMAD.MOV.U32 R13, RZ, RZ, R24 ;  /* 0x000000ffff0d7224 */ /* 0x000fe200078e0018 */
[----:B------:R-:W-:Y:S01]  /*e950*/  MOV R12, 0x5 ;  /* 0x00000005000c7802 */ /* 0x000fe20000000f00 */
[----:B------:R-:W-:-:S07]  /*e960*/  IMAD.MOV.U32 R2, RZ, RZ, R14 ;  /* 0x000000ffff027224 */ /* 0x000fce00078e000e */
[----:B------:R-:W-:Y:S05]  /*e970*/  WARPSYNC.COLLECTIVE R15, `(.L_x_3404) ;  /* 0x000000000f087348 */ /* 0x000fea0003c00000 */
[----:B------:R0:W1:Y:S02]  /*e980*/  SHFL.IDX P6, R14, R13, R12, R11 ;  /* 0x0000000c0d0e7389 */ /* 0x00006400000c000b */
[----:B01----:R-:W-:Y:S01]  /*e990*/  ENDCOLLECTIVE ;  /* 0x000000000000791b */ /* 0x003fe20003800000 */
.L_x_3404:
[----:B------:R-:W-:-:S04]  /*e9a0*/  IADD3 R2, P0, R2, R8, RZ ;  /* 0x0000000802027210 */ /* 0x000fc80007f1e0ff */
[----:B------:R-:W-:-:S05]  /*e9b0*/  IADD3.X R3, RZ, R3, RZ, P0, !PT ;  /* 0x00000003ff037210 */ /* 0x000fca00007fe4ff */
[----:B------:R-:W-:Y:S01]  /*e9c0*/  @!PT LDS RZ, [RZ] ;  /* 0x00000000fffff984 */ /* 0x000fe20000000800 */
[----:B------:R-:W-:Y:S01]  /*e9d0*/  @!PT LDS RZ, [RZ] ;  /* 0x00000000fffff984 */ /* 0x000fe20000000800 */
[----:B------:R-:W-:Y:S01]  /*e9e0*/  @!PT LDS RZ, [RZ] ;  /* 0x00000000fffff984 */ /* 0x000fe20000000800 */
[----:B------:R0:W-:Y:S01]  /*e9f0*/  LDGSTS.E.BYPASS.LTC128B.128 [R22+0x20400], desc[UR36][R2.64], !P1 ;  /* 0x2040000002167fae */ /* 0x0001e2000c901d64 */
[----:B------:R-:W-:Y:S02]  /*ea00*/  ISETP.NE.AND P1, PT, R6, RZ, PT ;  /* 0x000000ff0600720c */ /* 0x000fe40003f25270 */
[----:B------:R-:W-:Y:S01]  /*ea10*/  MOV R13, R21 ;  /* 0x00000015000d7202 */ /* 0x000fe20000000f00 */
[----:B------:R0:W-:Y:S04]  /*ea20*/  LDGSTS.E.BYPASS.LTC128B.128 [R22+0x23400], desc[UR36][R2.64+0x80], !P5 ;  /* 0x2340008002167fae */ /* 0x0001e8000e901d64 */
[----:B------:R0:W-:Y:S01]  /*ea30*/  LDGSTS.E.BYPASS.LTC128B.128 [R22+0x26400], desc[UR36][R2.64+0x100], !P4 ;  /* 0x2640010002167fae */ /* 0x0001e2000e101d64 */
[----:B------:R-:W-:-:S07]  /*ea40*/  IMAD.MOV.U32 R24, RZ, RZ, R14 ;  /* 0x000000ffff187224 */ /* 0x000fce00078e000e */
[----:B0-----:R-:W-:Y:S05]  /*ea50*/  WARPSYNC.COLLECTIVE R15, `(.L_x_3405) ;  /* 0x000000000f087348 */ /* 0x001fea0003c00000 */
[----:B------:R1:W2:Y:S02]  /*ea60*/  SHFL.IDX P6, R14, R13, R12, R11 ;  /* 0x0000000c0d0e7389 */ /* 0x0002a400000c000b */
[----:B012---:R-:W-:Y:S01]  /*ea70*/  ENDCOLLECTIVE ;  /* 0x000000000000791b */ /* 0x007fe20003800000 */
.L_x_3405:
[----:B------:R-:W-:Y:S05]  /*ea80*/  BRA `(.L_x_3406) ;  /* 0xffffffd000307947 */ /* 0x000fea000383ffff */
.L_x_3335:
[----:B0-----:R0:W2:Y:S02]  /*ea90*/  SYNCS.PHASECHK.TRANS64.TRYWAIT P0, [R6+URZ+0x30860], R3 ;  /* 0x03086003060075a7 */ /* 0x0010a4000800017f */
[----:B--2---:R-:W-:Y:S05]  /*eaa0*/  @!P0 NANOSLEEP.SYNCS 0x989680 ;  /* 0x009896800000895d */ /* 0x004fea0003900000 */
[----:B------:R-:W2:Y:S02]  /*eab0*/  @!P0 SYNCS.PHASECHK.TRANS64 P0, [R6+URZ+0x30860], R3 ;  /* 0x03086003060085a7 */ /* 0x000ea4000800007f */
[----:B--2---:R-:W-:Y:S05]  /*eac0*/  @!P0 BRA `(.L_x_3335) ;  /* 0xfffffffc00f08947 */ /* 0x004fea000383ffff */
[----:B------:R-:W-:Y:S05]  /*ead0*/  BRA `(.L_x_3407) ;  /* 0xffffffd000947947 */ /* 0x000fea000383ffff */
.L_x_3336:
[----:B------:R-:W-:Y:S01]  /*eae0*/  BSSY B1, `(.L_x_3408) ;  /* 0x0000008000017945 */ /* 0x000fe20003800000 */
[----:B------:R-:W-:Y:S01]  /*eaf0*/  IMAD.MOV.U32 R13, RZ, RZ, R18 ;  /* 0x000000ffff0d7224 */ /* 0x000fe200078e0012 */
[----:B------:R-:W-:Y:S01]  /*eb00*/  MOV R12, RZ ;  /* 0x000000ff000c7202 */ /* 0x000fe20000000f00 */
[----:B------:R-:W-:Y:S01]  /*eb10*/  IMAD.MOV.U32 R11, RZ, RZ, 0x181f ;  /* 0x0000181fff0b7424 */ /* 0x000fe200078e00ff */
[----:B------:R-:W-:-:S07]  /*eb20*/  MOV R15, 0xffffffff ;  /* 0xffffffff000f7802 */ /* 0x000fce0000000f00 */
[----:B01----:R-:W-:Y:S05]  /*eb30*/  WARPSYNC.COLLECTIVE R15, `(.L_x_3409) ;  /* 0x000000000f087348 */ /* 0x003fea0003c00000 */
[----:B------:R2:W3:Y:S02]  /*eb40*/  SHFL.IDX P6, R14, R13, R12, R11 ;  /* 0x0000000c0d0e7389 */ /* 0x0004e400000c000b */
[----:B0123--:R-:W-:Y:S01]  /*eb50*/  ENDCOLLECTIVE ;  /* 0x000000000000791b */ /* 0x00ffe20003800000 */
.L_x_3409:
[----:B------:R-:W-:Y:S05]  /*eb60*/  BSYNC B1 ;  /* 0x0000000000017941 */ /* 0x000fea0003800000 */
.L_x_3408:
[----:B------:R-:W-:Y:S01]  /*eb70*/  MOV R13, R17 ;  /* 0x00000011000d7202 */ /* 0x000fe20000000f00 */
[----:B------:R-:W-:Y:S01]  /*eb80*/  IMAD.MOV.U32 R12, RZ, RZ, RZ ;  /* 0x000000ffff0c7224 */ /* 0x000fe200078e00ff */
[----:B------:R-:W-:Y:S01]  /*eb90*/  MOV R11, 0x181f ;  /* 0x0000181f000b7802 */ /* 0x000fe20000000f00 */
[----:B------:R-:W-:Y:S01]  /*eba0*/  IMAD.MOV.U32 R15, RZ, RZ, -0x1 ;  /* 0xffffffffff0f7424 */ /* 0x000fe200078e00ff */
[----:B------:R-:W-:Y:S01]  /*ebb0*/  LEA R7, R7, UR44, 0x1 ;  /* 0x0000002c07077c11 */ /* 0x000fe2000f8e08ff */
[----:B------:R-:W-:-:S07]  /*ebc0*/  IMAD.MOV.U32 R3, RZ, RZ, R14 ;  /* 0x000000ffff037224 */ /* 0x000fce00078e000e */
[----:B------:R-:W-:Y:S05]  /*ebd0*/  WARPSYNC.COLLECTIVE R15, `(.L_x_3410) ;  /* 0x000000000f087348 */ /* 0x000fea0003c00000 */
[----:B------:R0:W1:Y:S02]  /*ebe0*/  SHFL.IDX P6, R14, R13, R12, R11 ;  /* 0x0000000c0d0e7389 */ /* 0x00006400000c000b */
[----:B01----:R-:W-:Y:S01]  /*ebf0*/  ENDCOLLECTIVE ;  /* 0x000000000000791b */ /* 0x003fe20003800000 */
.L_x_3410:
[----:B------:R-:W-:Y:S01]  /*ec00*/  IMAD.MOV.U32 R13, RZ, RZ, R18 ;  /* 0x000000ffff0d7224 */ /* 0x000fe200078e0012 */
[----:B------:R-:W-:Y:S02]  /*ec10*/  MOV R12, 0x1 ;  /* 0x00000001000c7802 */ /* 0x000fe40000000f00 */
[----:B------:R-:W-:-:S13]  /*ec20*/  IADD3 R2, P0, R14, R9, RZ ;  /* 0x000000090e027210 */ /* 0x000fda0007f1e0ff */
[----:B------:R-:W-:Y:S05]  /*ec30*/  WARPSYNC.COLLECTIVE R15, `(.L_x_3411) ;  /* 0x000000000f087348 */ /* 0x000fea0003c00000 */
[----:B------:R0:W1:Y:S02]  /*ec40*/  SHFL.IDX P6, R14, R13, R12, R11 ;  /* 0x0000000c0d0e7389 */ /* 0x00006400000c000b */
[----:B01----:R-:W-:Y:S01]  /*ec50*/  ENDCOLLECTIVE ;  /* 0x000000000000791b */ /* 0x003fe20003800000 */
.L_x_3411:
[----:B------:R-:W-:Y:S02]  /*ec60*/  IADD3.X R3, RZ, R3, RZ, P0, !PT ;  /* 0x00000003ff037210 */ /* 0x000fe400007fe4ff */
[----:B------:R-:W-:Y:S02]  /*ec70*/  ISETP.LT.OR P0, PT, R0, 0x1, P3 ;  /* 0x000000010000780c */ /* 0x000fe40001f01670 */
[----:B------:R-:W-:-:S11]  /*ec80*/  MOV R13, R17 ;  /* 0x00000011000d7202 */ /* 0x000fd60000000f00 */
        /* <DEDUP_REMOVED lines=9> */
.L_x_3412:
[----:B------:R-:W-:Y:S01]  /*ed20*/  @!PT LDS RZ, [RZ] ;  /* 0x00000000fffff984 */ /* 0x000fe20000000800 */
[----:B------:R-:W-:Y:S01]  /*ed30*/  @!PT LDS RZ, [RZ] ;  /* 0x00000000fffff984 */ /* 0x000fe20000000800 */
[----:B------:R-:W-:Y:S01]  /*ed40*/  @!PT LDS RZ, [RZ] ;  /* 0x00000000fffff984 */ /* 0x000fe20000000800 */
[----:B------:R-:W-:Y:S01]  /*ed50*/  LDGSTS.E.BYPASS.LTC128B.128 [R7+0x3400], desc[UR36][R2.64+0x80], !P0 ;  /* 0x0340008002077fae */ /* 0x000fe2000c101d64 */
[----:B------:R-:W-:Y:S02]  /*ed60*/  ISETP.LT.OR P0, PT, R0, 0x1, P1 ;  /* 0x000000010000780c */ /* 0x000fe40000f01670 */
[----:B------:R-:W-:Y:S01]  /*ed70*/  MOV R13, R18 ;  /* 0x00000012000d7202 */ /* 0x000fe20000000f00 */
[----:B------:R-:W-:-:S10]  /*ed80*/  IMAD.MOV.U32 R12, RZ, RZ, 0x2 ;  /* 0x00000002ff0c7424 */ /* 0x000fd400078e00ff */
[----:B------:R0:W-:Y:S02]  /*ed90*/  LDGSTS.E.BYPASS.LTC128B.128 [R7+0x6400], desc[UR36][R2.64+0x100], !P0 ;  /* 0x0640010002077fae */ /* 0x0001e4000c101d64 */
[----:B0-----:R-:W-:-:S13]  /*eda0*/  IADD3 R2, P0, R14, R9, RZ ;  /* 0x000000090e027210 */ /* 0x001fda0007f1e0ff */
[----:B------:R-:W-:Y:S05]  /*edb0*/  WARPSYNC.COLLECTIVE R15, `(.L_x_3413) ;  /* 0x000000000f087348 */ /* 0x000fea0003c00000 */
[----:B------:R0:W1:Y:S02]  /*edc0*/  SHFL.IDX P6, R14, R13, R12, R11 ;  /* 0x0000000c0d0e7389 */ /* 0x00006400000c000b */
[----:B01----:R-:W-:Y:S01]  /*edd0*/  ENDCOLLECTIVE ;  /* 0x000000000000791b */ /* 0x003fe20003800000 */
.L_x_3413:
[----:B------:R-:W-:Y:S01]  /*ede0*/  IMAD.X R3, RZ, RZ, R8, P0 ;  /* 0x000000ffff037224 */ /* 0x000fe200000e0608 */
[----:B------:R-:W-:Y:S01]  /*edf0*/  ISETP.LT.OR P0, PT, R0, 0x11, P3 ;  /* 0x000000110000780c */ /* 0x000fe20001f01670 */
[----:B------:R-:W-:-:S12]  /*ee00*/  IMAD.MOV.U32 R13, RZ, RZ, R17 ;  /* 0x000000ffff0d7224 */ /* 0x000fd800078e0011 */
[----:B------:R-:W-:Y:S01]  /*ee10*/  @!PT LDS RZ, [RZ] ;  /* 0x00000000fffff984 */ /* 0x000fe20000000800 */
[----:B------:R-:W-:Y:S01]  /*ee20*/  @!PT LDS RZ, [RZ] ;  /* 0x00000000fffff984 */ /* 0x000fe20000000800 */
[----:B------:R-:W-:Y:S01]  /*ee30*/  @!PT LDS RZ, [RZ] ;  /* 0x00000000fffff984 */ /* 0x000fe20000000800 */
[----:B------:R0:W-:Y:S01]  /*ee40*/  LDGSTS.E.BYPASS.LTC128B.128 [R7+0xc00], desc[UR36][R2.64], !P0 ;  /* 0x00c0000002077fae */ /* 0x0001e2000c101d64 */
[----:B------:R-:W-:Y:S02]  /*ee50*/  ISETP.LT.OR P0, PT, R0, 0x11, P2 ;  /* 0x000000110000780c */ /* 0x000fe40001701670 */
[----:B------:R-:W-:-:S11]  /*ee60*/  MOV R8, R14 ;  /* 0x0000000e00087202 */ /* 0x000fd60000000f00 */
[----:B0-----:R-:W-:Y:S05]  /*ee70*/  WARPSYNC.COLLECTIVE R15, `(.L_x_3414) ;  /* 0x000000000f087348 */ /* 0x001fea0003c00000 */
[----:B------:R1:W2:Y:S02]  /*ee80*/  SHFL.IDX P6, R14, R13, R12, R11 ;  /* 0x0000000c0d0e7389 */ /* 0x0002a400000c000b */
[----:B012---:R-:W-:Y:S01]  /*ee90*/  ENDCOLLECTIVE ;  /* 0x000000000000791b */ /* 0x007fe20003800000 */
.L_x_3414:
[----:B------:R-:W-:Y:S01]  /*eea0*/  @!PT LDS RZ, [RZ] ;  /* 0x00000000fffff984 */ /* 0x000fe20000000800 */
[----:B------:R-:W-:Y:S01]  /*eeb0*/  @!PT LDS RZ, [RZ] ;  /* 0x00000000fffff984 */ /* 0x000fe20000000800 */
[----:B------:R-:W-:Y:S01]  /*eec0*/  @!PT LDS RZ, [RZ] ;  /* 0x00000000fffff984 */ /* 0x000fe20000000800 */
[----:B------:R-:W-:Y:S01]  /*eed0*/  LDGSTS.E.BYPASS.LTC128B.128 [R7+0x3c00], desc[UR36][R2.64+0x80], !P0 ;  /* 0x03c0008002077fae */ /* 0x000fe2000c101d64 */
[----:B------:R-:W-:Y:S01]  /*eee0*/  ISETP.LT.OR P0, PT, R0, 0x11, P1 ;  /* 0x000000110000780c */ /* 0x000fe20000f01670 */
[----:B------:R-:W-:Y:S01]  /*eef0*/  IMAD.MOV.U32 R13, RZ, RZ, R18 ;  /* 0x000000ffff0d7224 */ /* 0x000fe200078e0012 */
[----:B------:R-:W-:-:S11]  /*ef00*/  MOV R12, 0x3 ;  /* 0x00000003000c7802 */ /* 0x000fd60000000f00 */
[----:B------:R0:W-:Y:S02]  /*ef10*/  LDGSTS.E.BYPASS.LTC128B.128 [R7+0x6c00], desc[UR36][R2.64+0x100], !P0 ;  /* 0x06c0010002077fae */ /* 0x0001e4000c101d64 */
[----:B0-----:R-:W-:-:S13]  /*ef20*/  IADD3 R2, P0, R14, R9, RZ ;  /* 0x000000090e027210 */ /* 0x001fda0007f1e0ff */
[----:B------:R-:W-:Y:S05]  /*ef30*/  WARPSYNC.COLLECTIVE R15, `(.L_x_3415) ;  /* 0x000000000f087348 */ /* 0x000fea0003c00000 */
[----:B------:R0:W1:Y:S02]  /*ef40*/  SHFL.IDX P6, R14, R13, R12, R11 ;  /* 0x0000000c0d0e7389 */ /* 0x00006400000c000b */
[----:B01----:R-:W-:Y:S01]  /*ef50*/  ENDCOLLECTIVE ;  /* 0x000000000000791b */ /* 0x003fe20003800000 */
.L_x_3415:
        /* <DEDUP_REMOVED lines=12> */
.L_x_3416:
        /* <DEDUP_REMOVED lines=12> */
.L_x_3417:
        /* <DEDUP_REMOVED lines=12> */
.L_x_3418:
        /* <DEDUP_REMOVED lines=12> */
.L_x_3419:
        /* <DEDUP_REMOVED lines=12> */
.L_x_3420:
[----:B------:R-:W-:Y:S01]  /*f320*/  @!PT LDS RZ, [RZ] ;  /* 0x00000000fffff984 */ /* 0x000fe20000000800 */
[----:B------:R-:W-:Y:S01]  /*f330*/  @!PT LDS RZ, [RZ] ;  /* 0x00000000fffff984 */ /* 0x000fe20000000800 */
[----:B------:R-:W-:Y:S01]  /*f340*/  @!PT LDS RZ, [RZ] ;  /* 0x00000000fffff984 */ /* 0x000fe20000000800 */
[----:B------:R2:W-:Y:S01]  /*f350*/  LDGSTS.E.BYPASS.LTC128B.128 [R7+0x5400], desc[UR36][R2.64+0x80], !P0 ;  /* 0x0540008002077fae */ /* 0x0005e2000c101d64 */
[----:B------:R-:W-:-:S13]  /*f360*/  ISETP.LT.OR P0, PT, R0, 0x41, P1 ;  /* 0x000000410000780c */ /* 0x000fda0000f01670 */
[----:B------:R2:W-:Y:S01]  /*f370*/  LDGSTS.E.BYPASS.LTC128B.128 [R7+0x8400], desc[UR36][R2.64+0x100], !P0 ;  /* 0x0840010002077fae */ /* 0x0005e2000c101d64 */
[----:B------:R-:W-:Y:S05]  /*f380*/  BRA `(.L_x_3421) ;  /* 0xffffffcc00507947 */ /* 0x000fea000383ffff */
.L_x_3342:
[----:B0-----:R0:W1:Y:S02]  /*f390*/  SYNCS.PHASECHK.TRANS64.TRYWAIT P0, [R0+URZ+0x30860], R3 ;  /* 0x03086003000075a7 */ /* 0x001064000800017f */
[----:B-1----:R-:W-:Y:S05]  /*f3a0*/  @!P0 NANOSLEEP.SYNCS 0x989680 ;  /* 0x009896800000895d */ /* 0x002fea0003900000 */
[----:B------:R-:W1:Y:S02]  /*f3b0*/  @!P0 SYNCS.PHASECHK.TRANS64 P0, [R0+URZ+0x30860], R3 ;  /* 0x03086003000085a7 */ /* 0x000e64000800007f */
[----:B-1----:R-:W-:Y:S05]  /*f3c0*/  @!P0 BRA `(.L_x_3342) ;  /* 0xfffffffc00f08947 */ /* 0x002fea000383ffff */
[----:B------:R-:W-:Y:S05]  /*f3d0*/  BRA `(.L_x_3422) ;  /* 0xffffffd0004c7947 */ /* 0x000fea000383ffff */
.L_x_3343:
[----:B------:R-:W-:Y:S01]  /*f3e0*/  BSSY B0, `(.L_x_3423) ;  /* 0x0000008000007945 */ /* 0x000fe20003800000 */
[----:B------:R-:W-:Y:S01]  /*f3f0*/  IMAD.MOV.U32 R13, RZ, RZ, R18 ;  /* 0x000000ffff0d7224 */ /* 0x000fe200078e0012 */
[----:B------:R-:W-:Y:S01]  /*f400*/  MOV R12, RZ ;  /* 0x000000ff000c7202 */ /* 0x000fe20000000f00 */
[----:B------:R-:W-:Y:S01]  /*f410*/  IMAD.MOV.U32 R11, RZ, RZ, 0x181f ;  /* 0x0000181fff0b7424 */ /* 0x000fe200078e00ff */
[----:B------:R-:W-:-:S07]  /*f420*/  MOV R15, 0xffffffff ;  /* 0xffffffff000f7802 */ /* 0x000fce0000000f00 */
[----:B0-----:R-:W-:Y:S05]  /*f430*/  WARPSYNC.COLLECTIVE R15, `(.L_x_3424) ;  /* 0x000000000f087348 */ /* 0x001fea0003c00000 */
[----:B------:R1:W2:Y:S02]  /*f440*/  SHFL.IDX P6, R14, R13, R12, R11 ;  /* 0x0000000c0d0e7389 */ /* 0x0002a400000c000b */
[----:B012---:R-:W-:Y:S01]  /*f450*/  ENDCOLLECTIVE ;  /* 0x000000000000791b */ /* 0x007fe20003800000 */
.L_x_3424:
[----:B------:R-:W-:Y:S05]  /*f460*/  BSYNC B0 ;  /* 0x0000000000007941 */ /* 0x000fea0003800000 */
.L_x_3423:
        /* <DEDUP_REMOVED lines=9> */
.L_x_3425:
[----:B------:R-:W-:Y:S02]  /*f500*/  ULDC UR4, c[0x0][0x2f4] ;  /* 0x0000bd0000047ab9 */ /* 0x000fe40000000800 */
[----:B------:R-:W-:Y:S02]  /*f510*/  ISETP.GE.AND P1, PT, R34, UR4, PT ;  /* 0x0000000422007c0c */ /* 0x000fe4000bf26270 */
[----:B------:R-:W-:Y:S02]  /*f520*/  ISETP.GE.AND P0, PT, R33, UR4, PT ;  /* 0x0000000421007c0c */ /* 0x000fe4000bf06270 */
[----:B------:R-:W-:Y:S02]  /*f530*/  ISETP.GE.AND P2, PT, R23, UR4, PT ;  /* 0x0000000417007c0c */ /* 0x000fe4000bf46270 */
[C---:B------:R-:W-:Y:S02]  /*f540*/  ISETP.LT.OR P4, PT, R5.reuse, 0x1, P1 ;  /* 0x000000010500780c */ /* 0x040fe40000f81670 */
[----:B------:R-:W-:-:S02]  /*f550*/  ISETP.LT.OR P3, PT, R5, 0x1, P2 ;  /* 0x000000010500780c */ /* 0x000fc40001761670 */
[----:B------:R-:W-:Y:S01]  /*f560*/  ISETP.LT.OR P5, PT, R5, 0x1, P0 ;  /* 0x000000010500780c */ /* 0x000fe200007a1670 */
[----:B------:R-:W-:Y:S01]  /*f570*/  IMAD.MOV.U32 R13, RZ, RZ, R18 ;  /* 0x000000ffff0d7224 */ /* 0x000fe200078e0012 */
[----:B------:R-:W-:Y:S02]  /*f580*/  MOV R12, 0x1 ;  /* 0x00000001000c7802 */ /* 0x000fe40000000f00 */
[----:B------:R-:W-:-:S09]  /*f590*/  MOV R2, R14 ;  /* 0x0000000e00027202 */ /* 0x000fd20000000f00 */
[----:B------:R-:W-:Y:S05]  /*f5a0*/  WARPSYNC.COLLECTIVE R15, `(.L_x_3426) ;  /* 0x000000000f087348 */ /* 0x000fea0003c00000 */
[----:B------:R0:W1:Y:S02]  /*f5b0*/  SHFL.IDX P6, R14, R13, R12, R11 ;  /* 0x0000000c0d0e7389 */ /* 0x00006400000c000b */
[----:B01----:R-:W-:Y:S01]  /*f5c0*/  ENDCOLLECTIVE ;  /* 0x000000000000791b */ /* 0x003fe20003800000 */
.L_x_3426:
[----:B------:R-:W-:-:S05]  /*f5d0*/  IMAD.WIDE.U32 R2, R23, 0x2, R2 ;  /* 0x0000000217027825 */ /* 0x000fca00078e0002 */
[----:B------:R-:W-:Y:S01]  /*f5e0*/  @!PT LDS RZ, [RZ] ;  /* 0x00000000fffff984 */ /* 0x000fe20000000800 */
[----:B------:R-:W-:Y:S01]  /*f5f0*/  @!PT LDS RZ, [RZ] ;  /* 0x00000000fffff984 */ /* 0x000fe20000000800 */
[----:B------:R-:W-:Y:S01]  /*f600*/  @!PT LDS RZ, [RZ] ;  /* 0x00000000fffff984 */ /* 0x000fe20000000800 */
[----:B------:R0:W-:Y:S01]  /*f610*/  LDGSTS.E.BYPASS.LTC128B.128 [R4+0x400], desc[UR36][R2.64], !P3 ;  /* 0x0040000002047fae */ /* 0x0001e2000d901d64 */
[----:B------:R-:W-:-:S03]  /*f620*/  ISETP.LT.OR P3, PT, R5, 0x11, P2 ;  /* 0x000000110500780c */ /* 0x000fc60001761670 */
[----:B------:R0:W-:Y:S01]  /*f630*/  LDGSTS.E.BYPASS.LTC128B.128 [R4+0x3400], desc[UR36][R2.64+0x80], !P4 ;  /* 0x0340008002047fae */ /* 0x0001e2000e101d64 */
[C---:B------:R-:W-:Y:S02]  /*f640*/  ISETP.LT.OR P4, PT, R5.reuse, 0x11, P1 ;  /* 0x000000110500780c */ /* 0x040fe40000f81670 */
[----:B------:R-:W-:Y:S01]  /*f650*/  MOV R13, R17 ;  /* 0x00000011000d7202 */ /* 0x000fe20000000f00 */
[----:B------:R0:W-:Y:S01]  /*f660*/  LDGSTS.E.BYPASS.LTC128B.128 [R4+0x6400], desc[UR36][R2.64+0x100], !P5 ;  /* 0x0640010002047fae */ /* 0x0001e2000e901d64 */
[----:B------:R-:W-:Y:S01]  /*f670*/  ISETP.LT.OR P5, PT, R5, 0x11, P0 ;  /* 0x000000110500780c */ /* 0x000fe200007a1670 */
[----:B------:R-:W-:-:S12]  /*f680*/  IMAD.MOV.U32 R6, RZ, RZ, R14 ;  /* 0x000000ffff067224 */ /* 0x000fd800078e000e */
[----:B0-----:R-:W-:Y:S05]  /*f690*/  WARPSYNC.COLLECTIVE R15, `(.L_x_3427) ;  /* 0x000000000f087348 */ /* 0x001fea0003c00000 */
[----:B------:R1:W2:Y:S02]  /*f6a0*/  SHFL.IDX P6, R14, R13, R12, R11 ;  /* 0x0000000c0d0e7389 */ /* 0x0002a400000c000b */
[----:B012---:R-:W-:Y:S01]  /*f6b0*/  ENDCOLLECTIVE ;  /* 0x000000000000791b */ /* 0x007fe20003800000 */
.L_x_3427:
[----:B------:R-:W-:Y:S01]  /*f6c0*/  MOV R3, R6 ;  /* 0x0000000600037202 */ /* 0x000fe20000000f00 */
[----:B------:R-:W-:Y:S01]  /*f6d0*/  IMAD.MOV.U32 R13, RZ, RZ, R18 ;  /* 0x000000ffff0d7224 */ /* 0x000fe200078e0012 */
[----:B------:R-:W-:Y:S01]  /*f6e0*/  MOV R12, 0x2 ;  /* 0x00000002000c7802 */ /* 0x000fe20000000f00 */
[----:B------:R-:W-:-:S07]  /*f6f0*/  IMAD.MOV.U32 R2, RZ, RZ, R14 ;  /* 0x000000ffff027224 */ /* 0x000fce00078e000e */
[----:B------:R-:W-:Y:S05]  /*f700*/  WARPSYNC.COLLECTIVE R15, `(.L_x_3428) ;  /* 0x000000000f087348 */ /* 0x000fea0003c00000 */
[----:B------:R0:W1:Y:S02]  /*f710*/  SHFL.IDX P6, R14, R13, R12, R11 ;  /* 0x0000000c0d0e7389 */ /* 0x00006400000c000b */
[----:B01----:R-:W-:Y:S01]  /*f720*/  ENDCOLLECTIVE ;  /* 0x000000000000791b */ /* 0x003fe20003800000 */
.L_x_3428:
        /* <DEDUP_REMOVED lines=15> */
.L_x_3429:
[----:B------:R-:W-:Y:S01]  /*f820*/  IMAD.MOV.U32 R3, RZ, RZ, R7 ;  /* 0x000000ffff037224 */ /* 0x000fe200078e0007 */
[----:B------:R-:W-:Y:S01]  /*f830*/  MOV R13, R18 ;  /* 0x00000012000d7202 */ /* 0x000fe20000000f00 */
[----:B------:R-:W-:Y:S02]  /*f840*/  IMAD.MOV.U32 R12, RZ, RZ, 0x3 ;  /* 0x00000003ff0c7424 */ /* 0x000fe400078e00ff */
[----:B------:R-:W-:-:S07]  /*f850*/  IMAD.MOV.U32 R8, RZ, RZ, R14 ;  /* 0x000000ffff087224 */ /* 0x000fce00078e000e */
[----:B------:R-:W-:Y:S05]  /*f860*/  WARPSYNC.COLLECTIVE R15, `(.L_x_3430) ;  /* 0x000000000f087348 */ /* 0x000fea0003c00000 */
[----:B------:R0:W1:Y:S02]  /*f870*/  SHFL.IDX P6, R14, R13, R12, R11 ;  /* 0x0000000c0d0e7389 */ /* 0x00006400000c000b */
[----:B01----:R-:W-:Y:S01]  /*f880*/  ENDCOLLECTIVE ;  /* 0x000000000000791b */ /* 0x003fe20003800000 */
.L_x_3430:
[----:B------:R-:W-:-:S05]  /*f890*/  MOV R2, R8 ;  /* 0x0000000800027202 */ /* 0x000fca0000000f00 */
[----:B------:R-:W-:-:S05]  /*f8a0*/  IMAD.WIDE.U32 R2, R23, 0x2, R2 ;  /* 0x0000000217027825 */ /* 0x000fca00078e0002 */
[----:B------:R-:W-:Y:S01]  /*f8b0*/  @!PT LDS RZ, [RZ] ;  /* 0x00000000fffff984 */ /* 0x000fe20000000800 */
[----:B------:R-:W-:Y:S01]  /*f8c0*/  @!PT LDS RZ, [RZ] ;  /* 0x00000000fffff984 */ /* 0x000fe20000000800 */
[----:B------:R-:W-:Y:S01]  /*f8d0*/  @!PT LDS RZ, [RZ] ;  /* 0x00000000fffff984 */ /* 0x000fe20000000800 */
[----:B------:R0:W-:Y:S01]  /*f8e0*/  LDGSTS.E.BYPASS.LTC128B.128 [R4+0x1400], desc[UR36][R2.64], !P3 ;  /* 0x0140000002047fae */ /* 0x0001e2000d901d64 */
[----:B------:R-:W-:Y:S01]  /*f8f0*/  IMAD.MOV.U32 R13, RZ, RZ, R17 ;  /* 0x000000ffff0d7224 */ /* 0x000fe200078e0011 */
[C---:B------:R-:W-:Y:S02]  /*f900*/  ISETP.LT.OR P3, PT, R5.reuse, 0x31, P2 ;  /* 0x000000310500780c */ /* 0x040fe40001761670 */
[----:B------:R0:W-:Y:S01]  /*f910*/  LDGSTS.E.BYPASS.LTC128B.128 [R4+0x4400], desc[UR36][R2.64+0x80], !P4 ;  /* 0x0440008002047fae */ /* 0x0001e2000e101d64 */
[----:B------:R-:W-:-:S03]  /*f920*/  ISETP.LT.OR P4, PT, R5, 0x31, P1 ;  /* 0x000000310500780c */ /* 0x000fc60000f81670 */
[----:B------:R0:W-:Y:S01]  /*f930*/  LDGSTS.E.BYPASS.LTC128B.128 [R4+0x7400], desc[UR36][R2.64+0x100], !P5 ;  /* 0x0740010002047fae */ /* 0x0001e2000e901d64 */
[----:B------:R-:W-:Y:S02]  /*f940*/  ISETP.LT.OR P5, PT, R5, 0x31, P0 ;  /* 0x000000310500780c */ /* 0x000fe400007a1670 */
[----:B------:R-:W-:-:S11]  /*f950*/  MOV R6, R14 ;  /* 0x0000000e00067202 */ /* 0x000fd60000000f00 */
[----:B0-----:R-:W-:Y:S05]  /*f960*/  WARPSYNC.COLLECTIVE R15, `(.L_x_3431) ;  /* 0x000000000f087348 */ /* 0x001fea0003c00000 */
[----:B------:R1:W2:Y:S02]  /*f970*/  SHFL.IDX P6, R14, R13, R12, R11 ;  /* 0x0000000c0d0e7389 */ /* 0x0002a400000c000b */
[----:B012---:R-:W-:Y:S01]  /*f980*/  ENDCOLLECTIVE ;  /* 0x000000000000791b */ /* 0x007fe20003800000 */
.L_x_3431:
[----:B------:R-:W-:Y:S02]  /*f990*/  IMAD.MOV.U32 R3, RZ, RZ, R6 ;  /* 0x000000ffff037224 */ /* 0x000fe400078e0006 */
[----:B------:R-:W-:Y:S01]  /*f9a0*/  IMAD.MOV.U32 R6, RZ, RZ, RZ ;  /* 0x000000ffff067224 */ /* 0x000fe200078e00ff */
[----:B------:R-:W-:Y:S01]  /*f9b0*/  MOV R13, R18 ;  /* 0x00000012000d7202 */ /* 0x000fe20000000f00 */
[----:B------:R-:W-:Y:S01]  /*f9c0*/  IMAD.MOV.U32 R12, RZ, RZ, 0x4 ;  /* 0x00000004ff0c7424 */ /* 0x000fe200078e00ff */
[----:B------:R-:W-:-:S07]  /*f9d0*/  MOV R2, R14 ;  /* 0x0000000e00027202 */ /* 0x000fce0000000f00 */
[----:B------:R-:W-:Y:S05]  /*f9e0*/  WARPSYNC.COLLECTIVE R15, `(.L_x_3432) ;  /* 0x000000000f087348 */ /* 0x000fea0003c00000 */
[----:B------:R0:W1:Y:S02]  /*f9f0*/  SHFL.IDX P6, R14, R13, R12, R11 ;  /* 0x0000000c0d0e7389 */ /* 0x00006400000c000b */
[----:B01----:R-:W-:Y:S01]  /*fa00*/  ENDCOLLECTIVE ;  /* 0x000000000000791b */ /* 0x003fe20003800000 */
.L_x_3432:
[----:B------:R-:W-:-:S05]  /*fa10*/  IMAD.WIDE.U32 R2, R23, 0x2, R2 ;  /* 0x0000000217027825 */ /* 0x000fca00078e0002 */
[----:B------:R-:W-:Y:S01]  /*fa20*/  @!PT LDS RZ, [RZ] ;  /* 0x00000000fffff984 */ /* 0x000fe20000000800 */
[----:B------:R-:W-:Y:S01]  /*fa30*/  @!PT LDS RZ, [RZ] ;  /* 0x00000000fffff984 */ /* 0x000fe20000000800 */
[----:B------:R-:W-:Y:S01]  /*fa40*/  @!PT LDS RZ, [RZ] ;  /* 0x00000000fffff984 */ /* 0x000fe20000000800 */
[----:B------:R0:W-:Y:S01]  /*fa50*/  LDGSTS.E.BYPASS.LTC128B.128 [R4+0x1c00], desc[UR36][R2.64], !P3 ;  /* 0x01c0000002047fae */ /* 0x0001e2000d901d64 */
[----:B------:R-:W-:-:S03]  /*fa60*/  ISETP.LT.OR P3, PT, R5, 0x41, P2 ;  /* 0x000000410500780c */ /* 0x000fc60001761670 */
[----:B------:R0:W-:Y:S01]  /*fa70*/  LDGSTS.E.BYPASS.LTC128B.128 [R4+0x4c00], desc[UR36][R2.64+0x80], !P4 ;  /* 0x04c0008002047fae */ /* 0x0001e2000e101d64 */
[C---:B------:R-:W-:Y:S01]  /*fa80*/  ISETP.LT.OR P4, PT, R5.reuse, 0x41, P1 ;  /* 0x000000410500780c */ /* 0x040fe20000f81670 */
[----:B------:R-:W-:Y:S02]  /*fa90*/  IMAD.MOV.U32 R13, RZ, RZ, R17 ;  /* 0x000000ffff0d7224 */ /* 0x000fe400078e0011 */
[----:B------:R0:W-:Y:S01]  /*faa0*/  LDGSTS.E.BYPASS.LTC128B.128 [R4+0x7c00], desc[UR36][R2.64+0x100], !P5 ;  /* 0x07c0010002047fae */ /* 0x0001e2000e901d64 */
[----:B------:R-:W-:Y:S02]  /*fab0*/  ISETP.LT.OR P5, PT, R5, 0x41, P0 ;  /* 0x000000410500780c */ /* 0x000fe400007a1670 */
[----:B------:R-:W-:-:S11]  /*fac0*/  MOV R7, R14 ;  /* 0x0000000e00077202 */ /* 0x000fd60000000f00 */
[----:B0-----:R-:W-:Y:S05]  /*fad0*/  WARPSYNC.COLLECTIVE R15, `(.L_x_3433) ;  /* 0x000000000f087348 */ /* 0x001fea0003c00000 */
[----:B------:R1:W2:Y:S02]  /*fae0*/  SHFL.IDX P6, R14, R13, R12, R11 ;  /* 0x0000000c0d0e7389 */ /* 0x0002a400000c000b */
[----:B012---:R-:W-:Y:S01]  /*faf0*/  ENDCOLLECTIVE ;  /* 0x000000000000791b */ /* 0x007fe20003800000 */
.L_x_3433:
[----:B------:R-:W-:Y:S01]  /*fb00*/  MOV R3, R7 ;  /* 0x0000000700037202 */ /* 0x000fe20000000f00 */
[----:B------:R-:W-:Y:S01]  /*fb10*/  IMAD.MOV.U32 R13, RZ, RZ, R18 ;  /* 0x000000ffff0d7224 */ /* 0x000fe200078e0012 */
[----:B------:R-:W-:Y:S02]  /*fb20*/  MOV R12, 0x5 ;  /* 0x00000005000c7802 */ /* 0x000fe40000000f00 */
[----:B------:R-:W-:-:S07]  /*fb30*/  MOV R8, R14 ;  /* 0x0000000e00087202 */ /* 0x000fce0000000f00 */
[----:B------:R-:W-:Y:S05]  /*fb40*/  WARPSYNC.COLLECTIVE R15, `(.L_x_3434) ;  /* 0x000000000f087348 */ /* 0x000fea0003c00000 */
[----:B------:R0:W1:Y:S02]  /*fb50*/  SHFL.IDX P6, R14, R13, R12, R11 ;  /* 0x0000000c0d0e7389 */ /* 0x00006400000c000b */
[----:B01----:R-:W-:Y:S01]  /*fb60*/  ENDCOLLECTIVE ;  /* 0x000000000000791b */ /* 0x003fe20003800000 */
.L_x_3434:
[----:B------:R-:W-:-:S04]  /*fb70*/  IMAD.MOV.U32 R2, RZ, RZ, R8 ;  /* 0x000000ffff027224 */ /* 0x000fc800078e0008 */
[----:B------:R-:W-:-:S05]  /*fb80*/  IMAD.WIDE.U32 R2, R23, 0x2, R2 ;  /* 0x0000000217027825 */ /* 0x000fca00078e0002 */
[----:B------:R-:W-:Y:S01]  /*fb90*/  @!PT LDS RZ, [RZ] ;  /* 0x00000000fffff984 */ /* 0x000fe20000000800 */
[----:B------:R-:W-:Y:S01]  /*fba0*/  @!PT LDS RZ, [RZ] ;  /* 0x00000000fffff984 */ /* 0x000fe20000000800 */
[----:B------:R-:W-:Y:S01]  /*fbb0*/  @!PT LDS RZ, [RZ] ;  /* 0x00000000fffff984 */ /* 0x000fe20000000800 */
[----:B------:R0:W-:Y:S01]  /*fbc0*/  LDGSTS.E.BYPASS.LTC128B.128 [R4+0x2400], desc[UR36][R2.64], !P3 ;  /* 0x0240000002047fae */ /* 0x0001e2000d901d64 */
[----:B------:R-:W-:-:S03]  /*fbd0*/  MOV R13, R17 ;  /* 0x00000011000d7202 */ /* 0x000fc60000000f00 */
[----:B------:R0:W-:Y:S04]  /*fbe0*/  LDGSTS.E.BYPASS.LTC128B.128 [R4+0x5400], desc[UR36][R2.64+0x80], !P4 ;  /* 0x0540008002047fae */ /* 0x0001e8000e101d64 */
[----:B------:R0:W-:Y:S01]  /*fbf0*/  LDGSTS.E.BYPASS.LTC128B.128 [R4+0x8400], desc[UR36][R2.64+0x100], !P5 ;  /* 0x0840010002047fae */ /* 0x0001e2000e901d64 */
[----:B------:R-:W-:-:S07]  /*fc00*/  IMAD.MOV.U32 R18, RZ, RZ, R14 ;  /* 0x000000ffff127224 */ /* 0x000fce00078e000e */
[----:B0-----:R-:W-:Y:S05]  /*fc10*/  WARPSYNC.COLLECTIVE R15, `(.L_x_3435) ;  /* 0x000000000f087348 */ /* 0x001fea0003c00000 */
[----:B------:R1:W2:Y:S02]  /*fc20*/  SHFL.IDX P6, R14, R13, R12, R11 ;  /* 0x0000000c0d0e7389 */ /* 0x0002a400000c000b */
[----:B012---:R-:W-:Y:S01]  /*fc30*/  ENDCOLLECTIVE ;  /* 0x000000000000791b */ /* 0x007fe20003800000 */
.L_x_3435:
[----:B------:R-:W-:Y:S05]  /*fc40*/  BRA `(.L_x_3436) ;  /* 0xffffffcc00307947 */ /* 0x000fea000383ffff */
.L_x_3346:
[----:B0-----:R0:W1:Y:S02]  /*fc50*/  SYNCS.PHASECHK.TRANS64.TRYWAIT P0, [R7+URZ+0x30820], R6 ;  /* 0x03082006070075a7 */ /* 0x001064000800017f */
[----:B-1----:R-:W-:Y:S05]  /*fc60*/  @!P0 NANOSLEEP.SYNCS 0x989680 ;  /* 0x009896800000895d */ /* 0x002fea0003900000 */
[----:B------:R-:W1:Y:S02]  /*fc70*/  @!P0 SYNCS.PHASECHK.TRANS64 P0, [R7+URZ+0x30820], R6 ;  /* 0x03082006070085a7 */ /* 0x000e64000800007f */
[----:B-1----:R-:W-:Y:S05]  /*fc80*/  @!P0 BRA `(.L_x_3346) ;  /* 0xfffffffc00f08947 */ /* 0x002fea000383ffff */
[----:B------:R-:W-:Y:S05]  /*fc90*/  BRA `(.L_x_3437) ;  /* 0xffffffcc00ac7947 */ /* 0x000fea000383ffff */
.L_x_3347:
[----:B------:R-:W1:Y:S01]  /*fca0*/  S2R R2, SR_TID.X ;  /* 0x0000000000027919 */ /* 0x000e620000002100 */
[----:B------:R-:W-:Y:S01]  /*fcb0*/  BSSY B0, `(.L_x_3438) ;  /* 0x000000a000007945 */ /* 0x000fe20003800000 */
[----:B------:R-:W-:Y:S01]  /*fcc0*/  IMAD.MOV.U32 R12, RZ, RZ, RZ ;  /* 0x000000ffff0c7224 */ /* 0x000fe200078e00ff */
[----:B------:R-:W-:Y:S01]  /*fcd0*/  MOV R11, 0x1f ;  /* 0x0000001f000b7802 */ /* 0x000fe20000000f00 */
[----:B------:R-:W-:Y:S01]  /*fce0*/  IMAD.MOV.U32 R15, RZ, RZ, -0x1 ;  /* 0xffffffffff0f7424 */ /* 0x000fe200078e00ff */
[----:B-1----:R-:W-:-:S04]  /*fcf0*/  SHF.R.U32.HI R2, RZ, 0x5, R2 ;  /* 0x00000005ff027819 */ /* 0x002fc80000011602 */
[----:B------:R-:W-:-:S04]  /*fd00*/  LOP3.LUT R2, R2, 0x3, RZ, 0xc0, !PT ;  /* 0x0000000302027812 */ /* 0x000fc800078ec0ff */
[----:B------:R-:W-:-:S07]  /*fd10*/  MOV R13, R2 ;  /* 0x00000002000d7202 */ /* 0x000fce0000000f00 */
[----:B0----5:R-:W-:Y:S05]  /*fd20*/  WARPSYNC.COLLECTIVE R15, `(.L_x_3439) ;  /* 0x000000000f087348 */ /* 0x021fea0003c00000 */
[----:B------:R1:W2:Y:S02]  /*fd30*/  SHFL.IDX P6, R14, R13, R12, R11 ;  /* 0x0000000c0d0e7389 */ /* 0x0002a400000c000b */
[----:B012--5:R-:W-:Y:S01]  /*fd40*/  ENDCOLLECTIVE ;  /* 0x000000000000791b */ /* 0x027fe20003800000 */
.L_x_3439:
[----:B------:R-:W-:Y:S05]  /*fd50*/  BSYNC B0 ;  /* 0x0000000000007941 */ /* 0x000fea0003800000 */
.L_x_3438:
[----:B------:R-:W-:Y:S05]  /*fd60*/  BRA `(.L_x_3440) ;  /* 0xffffffcc00907947 */ /* 0x000fea000383ffff */
.L_x_3348:
[----:B------:R-:W-:Y:S01]  /*fd70*/  BSSY B0, `(.L_x_3441) ;  /* 0x0000006000007945 */ /* 0x000fe20003800000 */
[----:B------:R-:W-:-:S07]  /*fd80*/  MOV R15, 0xffffffff ;  /* 0xffffffff000f7802 */ /* 0x000fce0000000f00 */
[----:B01---5:R-:W-:Y:S05]  /*fd90*/  WARPSYNC.COLLECTIVE R15, `(.L_x_3442) ;  /* 0x000000000f0c7348 */ /* 0x023fea0003c00000 */
[----:B------:R-:W-:Y:S02]  /*fda0*/  ELECT P6, UR62, PT ;  /* 0x00000000003e782f */ /* 0x000fe400038c0000 */
[----:B------:R-:W-:Y:S01]  /*fdb0*/  MOV R14, UR62 ;  /* 0x0000003e000e7c02 */ /* 0x000fe20008000f00 */
[----:B01---5:R-:W-:Y:S10]  /*fdc0*/  ENDCOLLECTIVE ;  /* 0x000000000000791b */ /* 0x023ff40003800000 */
.L_x_3442:
[----:B------:R-:W-:Y:S05]  /*fdd0*/  BSYNC B0 ;  /* 0x0000000000007941 */ /* 0x000fea0003800000 */
.L_x_3441:
[----:B------:R-:W-:Y:S05]  /*fde0*/  BRA `(.L_x_3443) ;  /* 0xffffffcc00847947 */ /* 0x000fea000383ffff */
.L_x_3350:
[----:B-1----:R1:W2:Y:S02]  /*fdf0*/  SYNCS.PHASECHK.TRANS64.TRYWAIT P1, [R5+URZ+0x30840], R2 ;  /* 0x03084002050075a7 */ /* 0x0022a4000802017f */
[----:B--2---:R-:W-:Y:S05]  /*fe00*/  @!P1 NANOSLEEP.SYNCS 0x989680 ;  /* 0x009896800000995d */ /* 0x004fea0003900000 */
[----:B------:R-:W2:Y:S02]  /*fe10*/  @!P1 SYNCS.PHASECHK.TRANS64 P1, [R5+URZ+0x30840], R2 ;  /* 0x03084002050095a7 */ /* 0x000ea4000802007f */
[----:B--2---:R-:W-:Y:S05]  /*fe20*/  @!P1 BRA `(.L_x_3350) ;  /* 0xfffffffc00f09947 */ /* 0x004fea000383ffff */
[----:B------:R-:W-:Y:S05]  /*fe30*/  BRA `(.L_x_3444) ;  /* 0xffffffcc00ac7947 */ /* 0x000fea000383ffff */
.L_x_3352:
[----:B0-----:R0:W2:Y:S02]  /*fe40*/  SYNCS.PHASECHK.TRANS64.TRYWAIT P1, [R7+URZ+0x30840], R0 ;  /* 0x03084000070075a7 */ /* 0x0010a4000802017f */
[----:B--2---:R-:W-:Y:S05]  /*fe50*/  @!P1 NANOSLEEP.SYNCS 0x989680 ;  /* 0x009896800000995d */ /* 0x004fea0003900000 */
[----:B------:R-:W2:Y:S02]  /*fe60*/  @!P1 SYNCS.PHASECHK.TRANS64 P1, [R7+URZ+0x30840], R0 ;  /* 0x03084000070095a7 */ /* 0x000ea4000802007f */
[----:B--2---:R-:W-:Y:S05]  /*fe70*/  @!P1 BRA `(.L_x_3352) ;  /* 0xfffffffc00f09947 */ /* 0x004fea000383ffff */
[----:B------:R-:W-:Y:S05]  /*fe80*/  BRA `(.L_x_3445) ;  /* 0xffffffcc00b87947 */ /* 0x000fea000383ffff */
.L_x_3354:
[----:B--2---:R2:W3:Y:S02]  /*fe90*/  SYNCS.PHASECHK.TRANS64.TRYWAIT P1, [R5+URZ+0x30860], R2 ;  /* 0x03086002050075a7 */ /* 0x0044e4000802017f */
[----:B---3--:R-:W-:Y:S05]  /*fea0*/  @!P1 NANOSLEEP.SYNCS 0x989680 ;  /* 0x009896800000995d */ /* 0x008fea0003900000 */
[----:B------:R-:W3:Y:S02]  /*feb0*/  @!P1 SYNCS.PHASECHK.TRANS64 P1, [R5+URZ+0x30860], R2 ;  /* 0x03086002050095a7 */ /* 0x000ee4000802007f */
[----:B---3--:R-:W-:Y:S05]  /*fec0*/  @!P1 BRA `(.L_x_3354) ;  /* 0xfffffffc00f09947 */ /* 0x008fea000383ffff */
[----:B------:R-:W-:Y:S05]  /*fed0*/  BRA `(.L_x_3446) ;  /* 0xffffffcc00b47947 */ /* 0x000fea000383ffff */
.L_x_3447:
        /* <DEDUP_REMOVED lines=10> */
.L_x_15964:


//--------------------- .text._ZN7cutlass13device_kernelIN5flash11enable_sm90INS1_16FlashAttnFwdSm90INS1_25CollectiveMainloopFwdSm90ILi2EN4cute5tupleIJNS5_1CILi1EEES8_S8_EEENS6_IJNS7_ILi128EEENS7_ILi96EEENS7_ILi192EEEEEELi192ENS_10bfloat16_tEfNS_4arch4Sm90ELb0ELb0ELb1ELb1ELb1ELb0ELb0ELb1ELb1ELb1ELb1ELb0EEENS1_21CollectiveEpilogueFwdINS6_IJSA_SC_SB_EEES9_SE_SG_Li256ELb1ELb1ELb1ELb0EEENS1_36VarlenDynamicPersistentTileSchedulerILi128ELi96ELi256ELi128ELb1ELb1ELb1ELb0ELb1ELb1EEEEEEEEEvNT_6ParamsE --------------------------
	.section	.text._ZN7cutlass13device_kernelIN5flash11enable_sm90INS1_16FlashAttnFwdSm90INS1_25CollectiveMainloopFwdSm90ILi2EN4cute5tupleIJNS5_1CILi1EEES8_S8_EEENS6_IJNS7_ILi128EEENS7_ILi96EEENS7_ILi192EEEEEELi192ENS_10bfloat16_tEfNS_4arch4Sm90ELb0ELb0ELb1ELb1ELb1ELb0ELb0ELb1ELb1ELb1ELb1ELb0EEENS1_21CollectiveEpilogueFwdINS6_IJSA_SC_SB_EEES9_SE_SG_Li256ELb1ELb1ELb1ELb0EEENS1_36VarlenDynamicPersistentTileSchedulerILi128ELi96ELi256ELi128ELb1ELb1ELb1ELb0ELb1ELb1EEEEEEEEEvNT_6ParamsE,"ax",@progbits
	.align	128
.text._ZN7cutlass13device_kernelIN5flash11enable_sm90INS1_16FlashAttnFwdSm90INS1_25CollectiveMainloopFwdSm90ILi2EN4cute5tupleIJNS5_1CILi1EEES8_S8_EEENS6_IJNS7_ILi128EEENS7_ILi96EEENS7_ILi192EEEEEELi192ENS_10bfloat16_tEfNS_4arch4Sm90ELb0ELb0ELb1ELb1ELb1ELb0ELb0ELb1ELb1ELb1ELb1ELb0EEENS1_21CollectiveEpilogueFwdINS6_IJSA_SC_SB_EEES9_SE_SG_Li256ELb1ELb1ELb1ELb0EEENS1_36VarlenDynamicPersistentTileSchedulerILi128ELi96ELi256ELi128ELb1ELb1ELb1ELb0ELb1ELb1EEEEEEEEEvNT_6ParamsE:
        .type           _ZN7cutlass13device_kernelIN5flash11enable_sm90INS1_16FlashAttnFwdSm90INS1_25CollectiveMainloopFwdSm90ILi2EN4cute5tupleIJNS5_1CILi1EEES8_S8_EEENS6_IJNS7_ILi128EEENS7_ILi96EEENS7_ILi192EEEEEELi192ENS_10bfloat16_tEfNS_4arch4Sm90ELb0ELb0ELb1ELb1ELb1ELb0ELb0ELb1ELb1ELb1ELb1ELb0EEENS1_21CollectiveEpilogueFwdINS6_IJSA_SC_SB_EEES9_SE_SG_Li256ELb1ELb1ELb1ELb0EEENS1_36VarlenDynamicPersistentTileSchedulerILi128ELi96ELi256ELi128ELb1ELb1ELb1ELb0ELb1ELb1EEEEEEEEEvNT_6ParamsE,@function
        .size           _ZN7cutlass13device_kernelIN5flash11enable_sm90INS1_16FlashAttnFwdSm90INS1_25CollectiveMainloopFwdSm90ILi2EN4cute5tupleIJNS5_1CILi1EEES8_S8_EEENS6_IJNS7_ILi128EEENS7_ILi96EEENS7_ILi192EEEEEELi192ENS_10bfloat16_tEfNS_4arch4Sm90ELb0ELb0ELb1ELb1ELb1ELb0ELb0ELb1ELb1ELb1ELb1ELb0EEENS1_21CollectiveEpilogueFwdINS6_IJSA_SC_SB_EEES9_SE_SG_Li256ELb1ELb1ELb1ELb0EEENS1_36VarlenDynamicPersistentTileSchedulerILi128ELi96ELi256ELi128ELb1ELb1ELb1ELb0ELb1ELb1EEEEEEEEEvNT_6ParamsE,(.L_x_15965 - _ZN7cutlass13device_kernelIN5flash11enable_sm90INS1_16FlashAttnFwdSm90INS1_25CollectiveMainloopFwdSm90ILi2EN4cute5tupleIJNS5_1CILi1EEES8_S8_EEENS6_IJNS7_ILi128EEENS7_ILi96EEENS7_ILi192EEEEEELi192ENS_10bfloat16_tEfNS_4arch4Sm90ELb0ELb0ELb1ELb1ELb1ELb0ELb0ELb1ELb1ELb1ELb1ELb0EEENS1_21CollectiveEpilogueFwdINS6_IJSA_SC_SB_EEES9_SE_SG_Li256ELb1ELb1ELb1ELb0EEENS1_36VarlenDynamicPersistentTileSchedulerILi128ELi96ELi256ELi128ELb1ELb1ELb1ELb0ELb1ELb1EEEEEEEEEvNT_6ParamsE)
        .other          _ZN7cutlass13device_kernelIN5flash11enable_sm90INS1_16FlashAttnFwdSm90INS1_25CollectiveMainloopFwdSm90ILi2EN4cute5tupleIJNS5_1CILi1EEES8_S8_EEENS6_IJNS7_ILi128EEENS7_ILi96EEENS7_ILi192EEEEEELi192ENS_10bfloat16_tEfNS_4arch4Sm90ELb0ELb0ELb1ELb1ELb1ELb0ELb0ELb1ELb1ELb1ELb1ELb0EEENS1_21CollectiveEpilogueFwdINS6_IJSA_SC_SB_EEES9_SE_SG_Li256ELb1ELb1ELb1ELb0EEENS1_36VarlenDynamicPersistentTileSchedulerILi128ELi96ELi256ELi128ELb1ELb1ELb1ELb0ELb1ELb1EEEEEEEEEvNT_6ParamsE,@"STO_CUDA_ENTRY STV_DEFAULT"
_ZN7cutlass13device_kernelIN5flash11enable_sm90INS1_16FlashAttnFwdSm90INS1_25CollectiveMainloopFwdSm90ILi2EN4cute5tupleIJNS5_1CILi1EEES8_S8_EEENS6_IJNS7_ILi128EEENS7_ILi96EEENS7_ILi192EEEEEELi192ENS_10bfloat16_tEfNS_4arch4Sm90ELb0ELb0ELb1ELb1ELb1ELb0ELb0ELb1ELb1ELb1ELb1ELb0EEENS1_21CollectiveEpilogueFwdINS6_IJSA_SC_SB_EEES9_SE_SG_Li256ELb1ELb1ELb1ELb0EEENS1_36VarlenDynamicPersistentTileSchedulerILi128ELi96ELi256ELi128ELb1ELb1ELb1ELb0ELb1ELb1EEEEEEEEEvNT_6ParamsE:
        /* <DEDUP_REMOVED lines=45> */
.L_x_3448:
        /* <DEDUP_REMOVED lines=22> */
.L_x_3449:
        /* <DEDUP_REMOVED lines=18> */
.L_x_3450:
        /* <DEDUP_REMOVED lines=22> */
.L_x_3451:
        /* <DEDUP_REMOVED lines=23> */
.L_x_3452:
        /* <DEDUP_REMOVED lines=10> */
.L_x_3454:
        /* <DEDUP_REMOVED lines=20> */
[----:B------:R-:W-:Y:S02]  /*0a00*/  SHF.R.S32.HI R0, RZ, 0x1f, R12 ;  /* 0x0000001fff007819 */ /* 0x000fe4000001140c */
[----:B------:R-:W-:Y:S02]  /*0a10*/  R2UR UR5, R10 ;  /* 0x000000000a0572ca */ /* 0x000fe400000e0000 */
[----:B0-----:R-:W-:-:S02]  /*0a20*/  LEA.HI R3, R0, R12, RZ, 0x4 ;  /* 0x0000000c00037211 */ /* 0x001fc400078f20ff */
[CC--:B------:R-:W-:Y:S02]  /*0a30*/  LEA.HI R4, R0.reuse, R12.reuse, RZ, 0x5 ;  /* 0x0000000c00047211 */ /* 0x0c0fe400078f28ff */
[----:B------:R-:W-:Y:S02]  /*0a40*/  SHF.R.S32.HI R6, RZ, 0x4, R3 ;  /* 0x00000004ff067819 */ /* 0x000fe40000011403 */
[----:B------:R-:W-:Y:S01]  /*0a50*/  LEA.HI R11, R0, R12, RZ, 0x2 ;  /* 0x0000000c000b7211 */ /* 0x000fe200078f10ff */
[----:B------:R-:W-:Y:S01]  /*0a60*/  IMAD.SHL.U32 R5, R4, 0x20, RZ ;  /* 0x0000002004057824 */ /* 0x000fe200078e00ff */
[C---:B------:R-:W-:Y:S02]  /*0a70*/  LOP3.LUT R4, R3.reuse, 0x3fffff0, RZ, 0xc0, !PT ;  /* 0x03fffff003047812 */ /* 0x040fe400078ec0ff */
[----:B------:R-:W-:Y:S02]  /*0a80*/  LEA.HI R3, R3, R6, RZ, 0x1 ;  /* 0x0000000603037211 */ /* 0x000fe400078f08ff */
[----:B------:R-:W-:Y:S01]  /*0a90*/  LOP3.LUT R5, R5, 0xfffffc00, RZ, 0xc0, !PT ;  /* 0xfffffc0005057812 */ /* 0x000fe200078ec0ff */
[----:B------:R-:W-:Y:S01]  /*0aa0*/  IMAD.IADD R4, R12, 0x1, -R4 ;  /* 0x000000010c047824 */ /* 0x000fe200078e0a04 */
[----:B------:R-:W-:-:S02]  /*0ab0*/  LOP3.LUT R3, R3, 0x1ffffffe, RZ, 0xc0, !PT ;  /* 0x1ffffffe03037812 */ /* 0x000fc400078ec0ff */
[----:B------:R-:W-:Y:S01]  /*0ac0*/  LOP3.LUT R11, R11, 0xfffffffc, RZ, 0xc0, !PT ;  /* 0xfffffffc0b0b7812 */ /* 0x000fe200078ec0ff */
[----:B------:R-:W-:Y:S02]  /*0ad0*/  IMAD R4, R4, 0x40, R5 ;  /* 0x0000004004047824 */ /* 0x000fe400078e0205 */
[----:B------:R-:W-:Y:S02]  /*0ae0*/  IMAD.IADD R3, R6, 0x1, -R3 ;  /* 0x0000000106037824 */ /* 0x000fe400078e0a03 */
[----:B------:R-:W-:Y:S02]  /*0af0*/  IMAD.IADD R11, R12, 0x1, -R11 ;  /* 0x000000010c0b7824 */ /* 0x000fe400078e0a0b */
[----:B------:R-:W-:-:S03]  /*0b00*/  IMAD R3, R3, 0x8, R4 ;  /* 0x0000000803037824 */ /* 0x000fc600078e0204 */
[----:B------:R-:W-:Y:S02]  /*0b10*/  LEA.HI R5, R11, R11, RZ, 0x1 ;  /* 0x0000000b0b057211 */ /* 0x000fe400078f08ff */
[----:B------:R0:W-:Y:S02]  /*0b20*/  STL [R1+0x24], R3 ;  /* 0x0000240301007387 */ /* 0x0001e40000100800 */
[----:B------:R-:W-:-:S05]  /*0b30*/  LOP3.LUT R4, R5, 0x1ffffffe, RZ, 0xc0, !PT ;  /* 0x1ffffffe05047812 */ /* 0x000fca00078ec0ff */
[----:B------:R-:W-:Y:S01]  /*0b40*/  IMAD.IADD R4, R11, 0x1, -R4 ;  /* 0x000000010b047824 */ /* 0x000fe200078e0a04 */
[----:B--2---:R-:W-:Y:S02]  /*0b50*/  R2UR UR4, R2 ;  /* 0x00000000020472ca */ /* 0x004fe400000e0000 */
[CC--:B------:R-:W-:Y:S02]  /*0b60*/  LEA.HI R2, R0.reuse, R12.reuse, RZ, 0x7 ;  /* 0x0000000c00027211 */ /* 0x0c0fe400078f38ff */
[----:B------:R-:W-:Y:S02]  /*0b70*/  LEA.HI R0, R0, R12, RZ, 0x3 ;  /* 0x0000000c00007211 */ /* 0x000fe400078f18ff */
[----:B------:R-:W-:Y:S02]  /*0b80*/  LOP3.LUT R216, R2, 0xffffff80, RZ, 0xc0, !PT ;  /* 0xffffff8002d87812 */ /* 0x000fe400078ec0ff */
[----:B------:R-:W-:Y:S02]  /*0b90*/  SHF.R.S32.HI R13, RZ, 0x7, R2 ;  /* 0x00000007ff0d7819 */ /* 0x000fe40000011402 */
[----:B------:R-:W-:Y:S01]  /*0ba0*/  LOP3.LUT R16, R0, 0xfffffff8, RZ, 0xc0, !PT ;  /* 0xfffffff800107812 */ /* 0x000fe200078ec0ff */
[----:B------:R-:W-:Y:S01]  /*0bb0*/  IMAD.IADD R216, R12, 0x1, -R216 ;  /* 0x000000010cd87824 */ /* 0x000fe200078e0ad8 */
[----:B------:R-:W-:Y:S01]  /*0bc0*/  LEA.HI R2, R2, R13, RZ, 0x1 ;  /* 0x0000000d02027211 */ /* 0x000fe200078f08ff */
[----:B------:R-:W-:Y:S01]  /*0bd0*/  ULOP3.LUT UR4, UR4, 0x1, URZ, 0xfc, !UPT ;  /* 0x0000000104047892 */ /* 0x000fe2000f8efc3f */
[----:B------:R-:W-:-:S02]  /*0be0*/  SHF.R.S32.HI R213, RZ, 0x3, R0 ;  /* 0x00000003ffd57819 */ /* 0x000fc40000011400 */
[----:B------:R-:W-:Y:S02]  /*0bf0*/  SHF.R.S32.HI R7, RZ, 0x1f, R216 ;  /* 0x0000001fff077819 */ /* 0x000fe400000114d8 */
[----:B------:R-:W-:Y:S02]  /*0c00*/  LOP3.LUT R2, R2, 0x3fffffe, RZ, 0xc0, !PT ;  /* 0x03fffffe02027812 */ /* 0x000fe400078ec0ff */
[CC--:B------:R-:W-:Y:S02]  /*0c10*/  LEA.HI R8, R7.reuse, R216.reuse, RZ, 0x2 ;  /* 0x000000d807087211 */ /* 0x0c0fe400078f10ff */
[----:B------:R-:W-:Y:S01]  /*0c20*/  LEA.HI R7, R7, R216, RZ, 0x5 ;  /* 0x000000d807077211 */ /* 0x000fe200078f28ff */
[----:B------:R-:W-:Y:S01]  /*0c30*/  IMAD.IADD R2, R13, 0x1, -R2 ;  /* 0x000000010d027824 */ /* 0x000fe200078e0a02 */
[--C-:B------:R-:W-:Y:S02]  /*0c40*/  SHF.R.S32.HI R9, RZ, 0x2, R8.reuse ;  /* 0x00000002ff097819 */ /* 0x100fe40000011408 */
[----:B------:R-:W-:-:S02]  /*0c50*/  SHF.R.S32.HI R10, RZ, 0x1f, R8 ;  /* 0x0000001fff0a7819 */ /* 0x000fc40000011408 */
[----:B0-----:R-:W-:Y:S02]  /*0c60*/  LOP3.LUT R3, R8, 0x7ffffffc, RZ, 0xc0, !PT ;  /* 0x7ffffffc08037812 */ /* 0x001fe400078ec0ff */
[----:B------:R-:W-:Y:S02]  /*0c70*/  LEA.HI R10, R10, R9, RZ, 0x3 ;  /* 0x000000090a0a7211 */ /* 0x000fe400078f18ff */
[----:B------:R-:W-:Y:S01]  /*0c80*/  SHF.R.S32.HI R7, RZ, 0x5, R7 ;  /* 0x00000005ff077819 */ /* 0x000fe20000011407 */
[----:B------:R-:W-:Y:S01]  /*0c90*/  IMAD.IADD R3, R216, 0x1, -R3 ;  /* 0x00000001d8037824 */ /* 0x000fe200078e0a03 */
[----:B------:R-:W-:Y:S02]  /*0ca0*/  LOP3.LUT R10, R10, 0xfffffff8, RZ, 0xc0, !PT ;  /* 0xfffffff80a0a7812 */ /* 0x000fe400078ec0ff */
[----:B------:R-:W-:Y:S01]  /*0cb0*/  IADD3 R16, R12, -R16, RZ ;  /* 0x800000100c107210 */ /* 0x000fe20007ffe0ff */
[----:B------:R-:W-:Y:S01]  /*0cc0*/  IMAD.SHL.U32 R17, R3, 0x2, RZ ;  /* 0x0000000203117824 */ /* 0x000fe200078e00ff */
[----:B------:R-:W-:-:S03]  /*0cd0*/  IADD3 R10, R9, -R10, RZ ;  /* 0x8000000a090a7210 */ /* 0x000fc60007ffe0ff */
[C---:B------:R-:W-:Y:S01]  /*0ce0*/  VIADD R208, R17.reuse, 0x38 ;  /* 0x0000003811d07836 */ /* 0x040fe20000000000 */
[----:B------:R-:W-:Y:S01]  /*0cf0*/  IADD3 R205, R17, 0x50, RZ ;  /* 0x0000005011cd7810 */ /* 0x000fe20007ffe0ff */
[----:B------:R-:W-:Y:S01]  /*0d00*/  IMAD R7, R7, 0x10, R10 ;  /* 0x0000001007077824 */ /* 0x000fe200078e020a */
[C---:B------:R-:W-:Y:S01]  /*0d10*/  IADD3 R196, R17.reuse, 0x98, RZ ;  /* 0x0000009811c47810 */ /* 0x040fe20007ffe0ff */
[C---:B------:R-:W-:Y:S01]  /*0d20*/  VIADD R210, R17.reuse, 0x8 ;  /* 0x0000000811d27836 */ /* 0x040fe20000000000 */
[----:B------:R-:W-:Y:S01]  /*0d30*/  SHF.R.S32.HI R0, RZ, 0x1f, R208 ;  /* 0x0000001fff007819 */ /* 0x000fe200000114d0 */
[----:B------:R-:W-:Y:S01]  /*0d40*/  IMAD R5, R2, 0x40, R7 ;  /* 0x0000004002057824 */ /* 0x000fe200078e0207 */
[----:B------:R-:W-:Y:S01]  /*0d50*/  SHF.R.S32.HI R0, RZ, 0x1f, R205 ;  /* 0x0000001fff007819 */ /* 0x000fe200000114cd */
[----:B------:R-:W-:Y:S01]  /*0d60*/  IMAD.U32 R2, RZ, RZ, UR4 ;  /* 0x00000004ff027e24 */ /* 0x000fe2000f8e00ff */
[----:B------:R-:W-:Y:S01]  /*0d70*/  UMOV UR4, URZ ;  /* 0x0000003f00047c82 */ /* 0x000fe20008000000 */
[----:B------:R-:W-:Y:S01]  /*0d80*/  IMAD R0, R4, 0x8, R5 ;  /* 0x0000000804007824 */ /* 0x000fe200078e0205 */
        /* <DEDUP_REMOVED lines=31> */
[----:B------:R-:W-:Y:S01]  /*0f80*/  IMAD.U32 R215, RZ, RZ, UR4 ;  /* 0x00000004ffd77e24 */ /* 0x000fe2000f8e00ff */
[----:B------:R-:W-:Y:S01]  /*0f90*/  SHF.R.S32.HI R220, RZ, 0x1f, R195 ;  /* 0x0000001fffdc7819 */ /* 0x000fe200000114c3 */
[C---:B------:R-:W-:Y:S01]  /*0fa0*/  VIADD R22, R17.reuse, 0x10 ;  /* 0x0000001011167836 */ /* 0x040fe20000000000 */
[----:B------:R-:W-:Y:S01]  /*0fb0*/  SHF.R.S32.HI R219, RZ, 0x1f, R194 ;  /* 0x0000001fffdb7819 */ /* 0x000fe200000114c2 */
[----:B------:R-:W-:Y:S01]  /*0fc0*/  VIADD R19, R17, 0x28 ;  /* 0x0000002811137836 */ /* 0x000fe20000000000 */
[----:B------:R-:W-:-:S02]  /*0fd0*/  SHF.R.S32.HI R218, RZ, 0x1f, R193 ;  /* 0x0000001fffda7819 */ /* 0x000fc400000114c1 */
[----:B-1----:R-:W-:-:S07]  /*0fe0*/  SHF.R.S32.HI R217, RZ, 0x1f, R192 ;  /* 0x0000001fffd97819 */ /* 0x002fce00000114c0 */
.L_x_3504:
[----:B------:R-:W-:Y:S01]  /*0ff0*/  ULDC.64 UR8, c[0x0][0xc88] ;  /* 0x0003220000087ab9 */ /* 0x000fe20000000a00 */
[----:B------:R-:W-:Y:S01]  /*1000*/  ULDC.64 UR10, c[0x0][0xa20] ;  /* 0x00028800000a7ab9 */ /* 0x000fe20000000a00 */
[----:B------:R-:W-:Y:S02]  /*1010*/  UIMAD.WIDE UR8, UR7, 0x4, UR8 ;  /* 0x00000004070878a5 */ /* 0x000fe4000f8e0208 */
[----:B------:R-:W-:Y:S01]  /*1020*/  UISETP.NE.U32.AND UP1, UPT, UR10, URZ, UPT ;  /* 0x0000003f0a00728c */ /* 0x000fe2000bf25070 */
[----:B------:R-:W-:-:S03]  /*1030*/  ULDC UR7, c[0x0][0x424] ;  /* 0x0001090000077ab9 */ /* 0x000fc60000000800 */
[----:B0123--:R-:W-:Y:S02]  /*1040*/  IMAD.U32 R2, RZ, RZ, UR8 ;  /* 0x00000008ff027e24 */ /* 0x00ffe4000f8e00ff */
[----:B------:R-:W-:Y:S01]  /*1050*/  IMAD.U32 R3, RZ, RZ, UR9 ;  /* 0x00000009ff037e24 */ /* 0x000fe2000f8e00ff */
        /* <DEDUP_REMOVED lines=9> */
[----:B------:R-:W-:-:S04]  /*10f0*/  @UP0 ULEA UR8, UP2, UR61, UR8, 0x2 ;  /* 0x000000083d080291 */ /* 0x000fc8000f84103f */
[----:B------:R-:W-:Y:S02]  /*1100*/  @UP0 ULEA.HI.X UR9, UR61, UR9, UR4, 0x2, UP2 ;  /* 0x000000093d090291 */ /* 0x000fe400090f1404 */
[----:B------:R-:W-:Y:S01]  /*1110*/  IMAD.U32 R214, RZ, RZ, UR4 ;  /* 0x00000004ffd67e24 */ /* 0x000fe2000f8e00ff */
[----:B------:R-:W-:Y:S01]  /*1120*/  @UP1 ULEA UR10, UP0, UR61, UR10, 0x2 ;  /* 0x0000000a3d0a1291 */ /* 0x000fe2000f80103f */
[----:B------:R-:W-:-:S03]  /*1130*/  MOV R2, UR8 ;  /* 0x0000000800027c02 */ /* 0x000fc60008000f00 */
[----:B------:R-:W-:Y:S01]  /*1140*/  @UP1 ULEA.HI.X UR11, UR61, UR11, UR4, 0x2, UP0 ;  /* 0x0000000b3d0b1291 */ /* 0x000fe200080f1404 */
[----:B------:R-:W-:Y:S01]  /*1150*/  IMAD.U32 R3, RZ, RZ, UR9 ;  /* 0x00000009ff037e24 */ /* 0x000fe2000f8e00ff */
[----:B------:R-:W-:Y:S01]  /*1160*/  ULDC.64 UR8, c[0x0][0x418] ;  /* 0x0001060000087ab9 */ /* 0x000fe20000000a00 */
[----:B------:R-:W-:-:S03]  /*1170*/  IMAD.U32 R4, RZ, RZ, UR10 ;  /* 0x0000000aff047e24 */ /* 0x000fc6000f8e00ff */
[----:B----4-:R-:W-:Y:S01]  /*1180*/  IMAD.U32 R5, RZ, RZ, UR11 ;  /* 0x0000000bff057e24 */ /* 0x010fe2000f8e00ff */
[----:B------:R-:W2:Y:S04]  /*1190*/  @P0 LDG.E R2, desc[UR36][R2.64] ;  /* 0x0000002402020981 */ /* 0x000ea8000c1e1900 */
[----:B------:R-:W3:Y:S01]  /*11a0*/  @P1 LDG.E R4, desc[UR36][R4.64] ;  /* 0x0000002404041981 */ /* 0x000ee2000c1e1900 */
[----:B------:R-:W-:Y:S01]  /*11b0*/  UISETP.NE.U32.AND UP0, UPT, UR8, URZ, UPT ;  /* 0x0000003f0800728c */ /* 0x000fe2000bf05070 */
[----:B------:R-:W-:Y:S01]  /*11c0*/  IMAD.U32 R212, RZ, RZ, UR6 ;  /* 0x00000006ffd47e24 */ /* 0x000fe2000f8e00ff */
[----:B------:R-:W-:Y:S01]  /*11d0*/  UMOV UR4, URZ ;  /* 0x0000003f00047c82 */ /* 0x000fe20008000000 */
[----:B------:R-:W-:Y:S02]  /*11e0*/  ULOP3.LUT UR8, UR5, 0xff000000, URZ, 0xc0, !UPT ;  /* 0xff00000005087892 */ /* 0x000fe4000f8ec03f */
[----:B------:R-:W-:-:S03]  /*11f0*/  UISETP.NE.AND.EX UP0, UPT, UR9, URZ, UPT, UP0 ;  /* 0x0000003f0900728c */ /* 0x000fc6000bf05300 */
[----:B------:R-:W-:Y:S01]  /*1200*/  ULDC UR9, c[0x0][0x2f0] ;  /* 0x0000bc0000097ab9 */ /* 0x000fe20000000800 */
[----:B------:R-:W-:-:S04]  /*1210*/  USEL UR7, UR7, 0x1, UP0 ;  /* 0x0000000107077887 */ /* 0x000fc80008000000 */
[----:B------:R-:W-:Y:S01]  /*1220*/  UIMAD UR7, UR7, UR9, URZ ;  /* 0x00000009070772a4 */ /* 0x000fe2000f8e023f */
[----:B--2---:R-:W-:-:S06]  /*1230*/  @P0 R2UR UR4, R2 ;  /* 0x00000000020402ca */ /* 0x004fcc00000e0000 */
[----:B---3--:R-:W-:Y:S01]  /*1240*/  @P1 R2UR UR7, R4 ;  /* 0x00000000040712ca */ /* 0x008fe200000e0000 */
[----:B-----5:R-:W-:-:S14]  /*1250*/  @P1 BRA `(.L_x_3455) ;  /* 0x0000000000341947 */ /* 0x020fdc0003800000 */
        /* <DEDUP_REMOVED lines=13> */
.L_x_3455:
[----:B------:R-:W-:Y:S02]  /*1330*/  UIADD3 UR7, -UR4, UR7, URZ ;  /* 0x0000000704077290 */ /* 0x000fe4000fffe13f */
[----:B------:R-:W-:Y:S02]  /*1340*/  ULOP3.LUT UR4, UR5, 0xff0000, URZ, 0xc0, !UPT ;  /* 0x00ff000005047892 */ /* 0x000fe4000f8ec03f */
[----:B------:R-:W-:Y:S02]  /*1350*/  UISETP.GE.AND UP0, UPT, UR7, 0x1, UPT ;  /* 0x000000010700788c */ /* 0x000fe4000bf06270 */
[----:B------:R-:W-:Y:S01]  /*1360*/  USHF.R.U32.HI UR8, URZ, 0x8, UR8 ;  /* 0x000000083f087899 */ /* 0x000fe20008011608 */
[----:B------:R-:W-:Y:S01]  /*1370*/  IMAD.U32 R84, RZ, RZ, UR7 ;  /* 0x00000007ff547e24 */ /* 0x000fe2000f8e00ff */
        /* <DEDUP_REMOVED lines=9> */
[----:B------:R-:W-:Y:S01]  /*1410*/  MOV R211, UR9 ;  /* 0x0000000900d37c02 */ /* 0x000fe20008000f00 */
[----:B------:R-:W-:Y:S01]  /*1420*/  UMOV UR4, URZ ;  /* 0x0000003f00047c82 */ /* 0x000fe20008000000 */
        /* <DEDUP_REMOVED lines=40> */
.L_x_3456:
[----:B------:R-:W-:Y:S01]  /*16b0*/  R2UR UR5, R23 ;  /* 0x00000000170572ca */ /* 0x000fe200000e0000 */
[----:B------:R-:W-:Y:S01]  /*16c0*/  IMAD.U32 R0, RZ, RZ, UR9 ;  /* 0x00000009ff007e24 */ /* 0x000fe2000f8e00ff */
[----:B------:R-:W-:Y:S01]  /*16d0*/  PLOP3.LUT P0, PT, PT, PT, PT, 0x80, 0x0 ;  /* 0x000000000000781c */ /* 0x000fe20003f0f070 */
[----:B------:R-:W-:Y:S01]  /*16e0*/  IMAD.U32 R3, RZ, RZ, UR4 ;  /* 0x00000004ff037e24 */ /* 0x000fe2000f8e00ff */
[----:B------:R-:W-:Y:S02]  /*16f0*/  MOV R2, RZ ;  /* 0x000000ff00027202 */ /* 0x000fe40000000f00 */
        /* <DEDUP_REMOVED lines=31> */
[----:B------:R-:W-:Y:S02]  /*18f0*/  UISETP.GT.AND UP0, UPT, UR5, UR60, UPT ;  /* 0x0000003c0500728c */ /* 0x000fe4000bf04270 */
[----:B------:R-:W-:Y:S01]  /*1900*/  IMAD.U32 R85, RZ, RZ, UR5 ;  /* 0x00000005ff557e24 */ /* 0x000fe2000f8e00ff */
        /* <DEDUP_REMOVED lines=33> */
[----:B------:R-:W-:-:S05]  /*1b20*/  SHF.R.S32.HI R4, RZ, 0x7, R4 ;  /* 0x00000007ff047819 */ /* 0x000fca0000011404 */
        /* <DEDUP_REMOVED lines=25> */
.L_x_3458:
[----:B------:R-:W2:Y:S01]  /*1cc0*/  LDL R2, [R1+0x28] ;  /* 0x0000280001027983 */ /* 0x000ea20000100800 */
[----:B------:R-:W-:Y:S01]  /*1cd0*/  R2UR UR7, R215 ;  /* 0x00000000d70772ca */ /* 0x000fe200000e0000 */
[----:B------:R-:W0:-:S12]  /*1ce0*/  S2UR UR5, SR_CgaCtaId ;  /* 0x00000000000579c3 */ /* 0x000e180000008800 */
[----:B------:R-:W-:-:S04]  /*1cf0*/  ULEA.HI UR4, UR7, UR7, URZ, 0x1 ;  /* 0x0000000707047291 */ /* 0x000fc8000f8f083f */
[----:B------:R-:W-:-:S04]  /*1d00*/  ULOP3.LUT UR4, UR4, 0xfffffffe, URZ, 0xc0, !UPT ;  /* 0xfffffffe04047892 */ /* 0x000fc8000f8ec03f */
[----:B------:R-:W-:Y:S01]  /*1d10*/  UIADD3 UR4, UR7, -UR4, URZ ;  /* 0x8000000407047290 */ /* 0x000fe2000fffe03f */
[----:B0-----:R-:W-:-:S05]  /*1d20*/  IMAD.U32 R3, RZ, RZ, UR5 ;  /* 0x00000005ff037e24 */ /* 0x001fca000f8e00ff */
[----:B------:R-:W-:-:S05]  /*1d30*/  IMAD.U32 R5, RZ, RZ, UR4 ;  /* 0x00000004ff057e24 */ /* 0x000fca000f8e00ff */
[----:B------:R-:W-:Y:S02]  /*1d40*/  SHF.L.U32 R5, R5, 0x1f, RZ ;  /* 0x0000001f05057819 */ /* 0x000fe400000006ff */
[----:B--2---:R-:W-:Y:S02]  /*1d50*/  R2UR UR6, R2 ;  /* 0x00000000020672ca */ /* 0x004fe400000e0000 */
[----:B------:R-:W-:-:S04]  /*1d60*/  MOV R2, 0x400 ;  /* 0x0000040000027802 */ /* 0x000fc80000000f00 */
[----:B------:R-:W-:-:S04]  /*1d70*/  LEA R2, R3, R2, 0x18 ;  /* 0x0000000203027211 */ /* 0x000fc800078ec0ff */
[----:B------:R-:W0:Y:S03]  /*1d80*/  SYNCS.PHASECHK.TRANS64.TRYWAIT P1, [R2+URZ+0x30800], R5 ;  /* 0x03080005020075a7 */ /* 0x000e26000802017f */
[----:B------:R-:W-:-:S05]  /*1d90*/  IMAD.U32 R0, RZ, RZ, UR6 ;  /* 0x00000006ff007e24 */ /* 0x000fca000f8e00ff */
[----:B------:R-:W-:Y:S01]  /*1da0*/  ISETP.NE.AND P0, PT, R0, 0x3, PT ;  /* 0x000000030000780c */ /* 0x000fe20003f05270 */
[----:B0-----:R-:W-:-:S12]  /*1db0*/  @!P1 BRA `(.L_x_3459) ;  /* 0x000000f800409947 */ /* 0x001fd80003800000 */
.L_x_3589:
[----:B------:R-:W-:Y:S05]  /*1dc0*/  @!P0 BRA `(.L_x_3460) ;  /* 0x0000000000048947 */ /* 0x000fea0003800000 */
[----:B------:R-:W-:Y:S01]  /*1dd0*/  BPT.TRAP 0x1 ;  /* 0x000000040000795c */ /* 0x000fe20000300000 */
.L_x_3460:
[----:B0-----:R-:W-:Y:S02]  /*1de0*/  IMAD.U32 R5, RZ, RZ, UR38 ;  /* 0x00000026ff057e24 */ /* 0x001fe4000f8e00ff */
[----:B------:R-:W-:-:S03]  /*1df0*/  IMAD.U32 R4, RZ, RZ, UR39 ;  /* 0x00000027ff047e24 */ /* 0x000fc6000f8e00ff */
[----:B------:R-:W-:Y:S02]  /*1e00*/  LEA R0, R5, R2, 0x3 ;  /* 0x0000000205007211 */ /* 0x000fe400078e18ff */
[----:B------:R-:W-:-:S04]  /*1e10*/  SHF.L.U32 R5, R4, 0x1f, RZ ;  /* 0x0000001f04057819 */ /* 0x000fc800000006ff */
[----:B------:R0:W1:Y:S01]  /*1e20*/  SYNCS.PHASECHK.TRANS64.TRYWAIT P1, [R0+URZ+0x30830], R5 ;  /* 0x03083005000075a7 */ /* 0x000062000802017f */
[----:B------:R-:W-:Y:S05]  /*1e30*/  @!P0 BRA `(.L_x_3461) ;  /* 0x0000000000048947 */ /* 0x000fea0003800000 */
[----:B------:R-:W-:Y:S01]  /*1e40*/  BPT.TRAP 0x1 ;  /* 0x000000040000795c */ /* 0x000fe20000300000 */
.L_x_3461:
[----:B------:R-:W-:Y:S01]  /*1e50*/  IMAD.MOV.U32 R119, RZ, RZ, RZ ;  /* 0x000000ffff777224 */ /* 0x000fe200078e00ff */
[----:B-1----:R-:W-:Y:S06]  /*1e60*/  @P1 BRA `(.L_x_3462) ;  /* 0x0000000000081947 */ /* 0x002fec0003800000 */
[----:B------:R-:W1:Y:S02]  /*1e70*/  SYNCS.PHASECHK.TRANS64.TRYWAIT P1, [R0+URZ+0x30830], R5 ;  /* 0x03083005000075a7 */ /* 0x000e64000802017f */
[----:B-1----:R-:W-:Y:S05]  /*1e80*/  @!P1 BRA `(.L_x_3463) ;  /* 0x000000f800209947 */ /* 0x002fea0003800000 */
.L_x_3462:
[----:B------:R-:W-:Y:S05]  /*1e90*/  WARPSYNC.ALL ;  /* 0x0000000000007948 */ /* 0x000fea0003800000 */
[----:B------:R-:W-:Y:S01]  /*1ea0*/  R2UR UR4, R2 ;  /* 0x00000000020472ca */ /* 0x000fe200000e0000 */
[----:B------:R-:W-:Y:S01]  /*1eb0*/  ULOP3.LUT UR5, UR40, 0x10000, URZ, 0xfc, !UPT ;  /* 0x0001000028057892 */ /* 0x000fe2000f8efc3f */
[----:B------:R-:W-:Y:S01]  /*1ec0*/  WARPGROUP.ARRIVE ;  /* 0x00000000000079c5 */ /* 0x000fe20000000000 */
[----:B------:R-:W-:Y:S01]  /*1ed0*/  UMOV UR9, 0x40000040 ;  /* 0x4000004000097882 */ /* 0x000fe20000000000 */
[----:B------:R-:W-:Y:S01]  /*1ee0*/  UMOV UR11, 0x40000040 ;  /* 0x40000040000b7882 */ /* 0x000fe20000000000 */
[----:B------:R-:W-:Y:S01]  /*1ef0*/  UIADD3 UR7, UR5, 0x2, URZ ;  /* 0x0000000205077890 */ /* 0x000fe2000fffe03f */
[----:B------:R-:W-:Y:S01]  /*1f00*/  IMAD.U32 R9, RZ, RZ, UR9 ;  /* 0x00000009ff097e24 */ /* 0x000fe2000f8e00ff */
[----:B------:R-:W-:Y:S01]  /*1f10*/  UMOV UR13, 0x40000040 ;  /* 0x40000040000d7882 */ /* 0x000fe20000000000 */
[----:B------:R-:W-:Y:S01]  /*1f20*/  UMOV UR8, UR5 ;  /* 0x0000000500087c82 */ /* 0x000fe20008000000 */
[----:B------:R-:W-:Y:S01]  /*1f30*/  UMOV UR15, 0x40000040 ;  /* 0x40000040000f7882 */ /* 0x000fe20000000000 */
[----:B------:R-:W-:Y:S01]  /*1f40*/  IMAD.U32 R8, RZ, RZ, UR8 ;  /* 0x00000008ff087e24 */ /* 0x000fe2000f8e00ff */
[----:B------:R-:W-:Y:S01]  /*1f50*/  UIADD3 UR56, UR5, 0x4, URZ ;  /* 0x0000000405387890 */ /* 0x000fe2000fffe03f */
[----:B------:R-:W-:Y:S01]  /*1f60*/  IMAD.U32 R7, RZ, RZ, UR13 ;  /* 0x0000000dff077e24 */ /* 0x000fe2000f8e00ff */
[----:B------:R-:W-:Y:S01]  /*1f70*/  UIADD3 UR4, UR4, 0x1e400, URZ ;  /* 0x0001e40004047890 */ /* 0x000fe2000fffe03f */
[----:B------:R-:W-:Y:S01]  /*1f80*/  UMOV UR12, UR7 ;  /* 0x00000007000c7c82 */ /* 0x000fe20008000000 */
[----:B------:R-:W-:-:S02]  /*1f90*/  UMOV UR57, 0x40000040 ;  /* 0x4000004000397882 */ /* 0x000fc40000000000 */
[----:B------:R-:W-:Y:S01]  /*1fa0*/  USHF.R.U32.HI UR4, URZ, 0x4, UR4 ;  /* 0x000000043f047899 */ /* 0x000fe20008011604 */
[----:B------:R-:W-:Y:S01]  /*1fb0*/  IMAD.U32 R6, RZ, RZ, UR12 ;  /* 0x0000000cff067e24 */ /* 0x000fe2000f8e00ff */
[----:B------:R-:W-:Y:S01]  /*1fc0*/  UMOV UR59, 0x40000040 ;  /* 0x40000040003b7882 */ /* 0x000fe20000000000 */
[----:B------:R-:W-:Y:S02]  /*1fd0*/  UIADD3 UR52, UR5, 0x6, URZ ;  /* 0x0000000605347890 */ /* 0x000fe4000fffe03f */
[----:B------:R-:W-:Y:S01]  /*1fe0*/  ULOP3.LUT UR4, UR4, 0x3fff, URZ, 0xc0, !UPT ;  /* 0x00003fff04047892 */ /* 0x000fe2000f8ec03f */
[----:B------:R-:W-:Y:S01]  /*1ff0*/  UMOV UR53, 0x40000040 ;  /* 0x4000004000357882 */ /* 0x000fe20000000000 */
[----:B------:R-:W-:Y:S02]  /*2000*/  UMOV UR55, 0x40000040 ;  /* 0x4000004000377882 */ /* 0x000fe40000000000 */
[----:B------:R-:W-:Y:S02]  /*2010*/  ULOP3.LUT UR4, UR4, 0x10000, URZ, 0xfc, !UPT ;  /* 0x0001000004047892 */ /* 0x000fe4000f8efc3f */
[----:B------:R-:W-:-:S02]  /*2020*/  UIADD3 UR48, UR5, 0x400, URZ ;  /* 0x0000040005307890 */ /* 0x000fc4000fffe03f */
[----:B------:R-:W-:Y:S01]  /*2030*/  UIMAD UR6, UR38, 0x900, UR4 ;  /* 0x00000900260678a4 */ /* 0x000fe2000f8e0204 */
[----:B------:R-:W-:Y:S01]  /*2040*/  UMOV UR49, 0x40000040 ;  /* 0x4000004000317882 */ /* 0x000fe20000000000 */
[----:B------:R-:W-:Y:S02]  /*2050*/  UMOV UR51, 0x40000040 ;  /* 0x4000004000337882 */ /* 0x000fe40000000000 */
[----:B------:R-:W-:Y:S02]  /*2060*/  UIADD3 UR58, UR6, 0x4, URZ ;  /* 0x00000004063a7890 */ /* 0x000fe4000fffe03f */
[----:B------:R-:W-:Y:S02]  /*2070*/  UIADD3 UR54, UR6, 0x6, URZ ;  /* 0x0000000606367890 */ /* 0x000fe4000fffe03f */
[----:B------:R-:W-:Y:S01]  /*2080*/  UMOV UR10, UR6 ;  /* 0x00000006000a7c82 */ /* 0x000fe20008000000 */
[----:B------:R-:W-:Y:S01]  /*2090*/  UIADD3 UR50, UR6, 0x300, URZ ;  /* 0x0000030006327890 */ /* 0x000fe2000fffe03f */
[----:B------:R-:W-:Y:S01]  /*20a0*/  HGMMA.64x96x16.F32.BF16 R24, gdesc[UR8], RZ, !UPT, gsb0 ;  /* 0x01600000081879f0 */ /* 0x000fe2000c0018ff */
[----:B------:R-:W-:-:S02]  /*20b0*/  UIADD3 UR8, UR6, 0x2, URZ ;  /* 0x0000000206087890 */ /* 0x000fc4000fffe03f */
[----:B------:R-:W-:Y:S02]  /*20c0*/  UIADD3 UR44, UR5, 0x402, URZ ;  /* 0x00000402052c7890 */ /* 0x000fe4000fffe03f */
[----:B------:R-:W-:Y:S01]  /*20d0*/  UIADD3 UR46, UR6, 0x302, URZ ;  /* 0x00000302062e7890 */ /* 0x000fe2000fffe03f */
[----:B------:R-:W-:Y:S02]  /*20e0*/  UMOV UR45, 0x40000040 ;  /* 0x40000040002d7882 */ /* 0x000fe40000000000 */
[----:B------:R-:W-:Y:S01]  /*20f0*/  UMOV UR14, UR8 ;  /* 0x00000008000e7c82 */ /* 0x000fe20008000000 */
        /* <DEDUP_REMOVED lines=21> */
[----:B------:R-:W-:Y:S02]  /*2250*/  WARPGROUP.DEPBAR.LE gsb0, 0x0 ;  /* 0x00008000000079c5 */ /* 0x000fe40000010000 */
[----:B------:R-:W-:-:S06]  /*2260*/  WARPGROUP.ARRIVE ;  /* 0x00000000000079c5 */ /* 0x000fcc0000000000 */
[----:B------:R-:W-:Y:S01]  /*2270*/  HGMMA.64x96x16.F32.BF16 R24, gdesc[UR12], R24, gsb0 ;  /* 0x016000000c1879f0 */ /* 0x000fe20008001818 */
[----:B------:R-:W-:Y:S02]  /*2280*/  UIADD3 UR12, UR5, 0x404, URZ ;  /* 0x00000404050c7890 */ /* 0x000fe4000fffe03f */
[----:B------:R-:W-:Y:S01]  /*2290*/  UIADD3 UR14, UR6, 0x304, URZ ;  /* 0x00000304060e7890 */ /* 0x000fe2000fffe03f */
[----:B------:R-:W-:Y:S01]  /*22a0*/  UMOV UR13, 0x40000040 ;  /* 0x40000040000d7882 */ /* 0x000fe20000000000 */
        /* <DEDUP_REMOVED lines=34> */
.L_x_3464:
[----:B------:R-:W-:Y:S01]  /*24d0*/  R2UR UR7, R84 ;  /* 0x00000000540772ca */ /* 0x000fe200000e0000 */
[----:B------:R-:W-:Y:S01]  /*24e0*/  ULDC UR5, c[0x0][0x9d8] ;  /* 0x0002760000057ab9 */ /* 0x000fe20000000800 */
[----:B------:R-:W-:Y:S01]  /*24f0*/  R2UR UR6, R85 ;  /* 0x00000000550672ca */ /* 0x000fe200000e0000 */
        /* <DEDUP_REMOVED lines=10> */
[----:B------:R-:W-:-:S02]  /*25a0*/  IMAD.U32 R4, RZ, RZ, UR7 ;  /* 0x00000007ff047e24 */ /* 0x000fc4000f8e00ff */
[----:B------:R-:W-:Y:S01]  /*25b0*/  FMUL.FTZ R27, R27, UR5 ;  /* 0x000000051b1b7c20 */ /* 0x000fe20008410000 */
[----:B------:R-:W-:Y:S02]  /*25c0*/  IMAD.U32 R11, RZ, RZ, UR6 ;  /* 0x00000006ff0b7e24 */ /* 0x000fe4000f8e00ff */
[----:B------:R-:W-:Y:S01]  /*25d0*/  FMUL.FTZ R38, R38, UR5 ;  /* 0x0000000526267c20 */ /* 0x000fe20008410000 */
[----:B------:R-:W-:Y:S01]  /*25e0*/  MUFU.TANH R25, R25 ;  /* 0x0000001900197308 */ /* 0x000fe20000002400 */
[----:B------:R-:W-:Y:S01]  /*25f0*/  IADD3 R4, R4, 0x60, -R17 ;  /* 0x0000006004047810 */ /* 0x000fe20007ffe811 */
[----:B------:R-:W-:Y:S01]  /*2600*/  FMUL.FTZ R37, R37, UR5 ;  /* 0x0000000525257c20 */ /* 0x000fe20008410000 */
[----:B------:R-:W-:Y:S01]  /*2610*/  FMUL.FTZ R30, R30, UR5 ;  /* 0x000000051e1e7c20 */ /* 0x000fe20008410000 */
[----:B------:R-:W-:Y:S01]  /*2620*/  FMUL.FTZ R39, R39, UR5 ;  /* 0x0000000527277c20 */ /* 0x000fe20008410000 */
[----:B------:R-:W-:Y:S01]  /*2630*/  FMUL.FTZ R40, R40, UR5 ;  /* 0x0000000528287c20 */ /* 0x000fe20008410000 */
[----:B------:R-:W-:-:S02]  /*2640*/  IMAD R4, R11, -0x60, R4 ;  /* 0xffffffa00b047824 */ /* 0x000fc400078e0204 */
[----:B------:R-:W-:Y:S01]  /*2650*/  FMUL.FTZ R31, R31, UR5 ;  /* 0x000000051f1f7c20 */ /* 0x000fe20008410000 */
[----:B------:R-:W-:Y:S01]  /*2660*/  MUFU.TANH R28, R28 ;  /* 0x0000001c001c7308 */ /* 0x000fe20000002400 */
[----:B------:R-:W-:Y:S01]  /*2670*/  FMUL.FTZ R46, R46, UR5 ;  /* 0x000000052e2e7c20 */ /* 0x000fe20008410000 */
[----:B------:R-:W-:Y:S01]  /*2680*/  FMUL.FTZ R41, R41, UR5 ;  /* 0x0000000529297c20 */ /* 0x000fe20008410000 */
[C---:B------:R-:W-:Y:S01]  /*2690*/  ISETP.GT.AND P6, PT, R4.reuse, RZ, PT ;  /* 0x000000ff0400720c */ /* 0x040fe20003fc4270 */
[----:B------:R-:W-:Y:S01]  /*26a0*/  FMUL.FTZ R47, R47, UR5 ;  /* 0x000000052f2f7c20 */ /* 0x000fe20008410000 */
[----:B------:R-:W-:Y:S01]  /*26b0*/  ISETP.GT.AND P5, PT, R4, 0x1, PT ;  /* 0x000000010400780c */ /* 0x000fe20003fa4270 */
[----:B------:R-:W-:Y:S01]  /*26c0*/  FMUL.FTZ R44, R44, UR5 ;  /* 0x000000052c2c7c20 */ /* 0x000fe20008410000 */
[----:B------:R-:W-:Y:S01]  /*26d0*/  ISETP.GT.AND P4, PT, R4, 0x8, PT ;  /* 0x000000080400780c */ /* 0x000fe20003f84270 */
[----:B------:R-:W-:Y:S01]  /*26e0*/  MUFU.TANH R29, R29 ;  /* 0x0000001d001d7308 */ /* 0x000fe20000002400 */
[----:B--2---:R-:W-:Y:S01]  /*26f0*/  FSEL R11, R24, -INF , P6 ;  /* 0xff800000180b7808 */ /* 0x004fe20003000000 */
[----:B------:R-:W-:Y:S01]  /*2700*/  FMUL.FTZ R35, R35, UR5 ;  /* 0x0000000523237c20 */ /* 0x000fe20008410000 */
[C---:B------:R-:W-:Y:S01]  /*2710*/  ISETP.GT.AND P3, PT, R4.reuse, 0x9, PT ;  /* 0x000000090400780c */ /* 0x040fe20003f64270 */
[----:B------:R-:W-:Y:S01]  /*2720*/  FMUL.FTZ R45, R45, UR5 ;  /* 0x000000052d2d7c20 */ /* 0x000fe20008410000 */
[----:B------:R-:W-:Y:S01]  /*2730*/  ISETP.GT.AND P2, PT, R4, 0x10, PT ;  /* 0x000000100400780c */ /* 0x000fe20003f44270 */
[----:B------:R-:W-:Y:S01]  /*2740*/  FMUL.FTZ R54, R54, UR5 ;  /* 0x0000000536367c20 */ /* 0x000fe20008410000 */
[----:B------:R-:W-:Y:S01]  /*2750*/  ISETP.GT.AND P1, PT, R4, 0x11, PT ;  /* 0x000000110400780c */ /* 0x000fe20003f24270 */
        /* <DEDUP_REMOVED lines=8> */
[----:B01----:R-:W0:Y:S01]  /*27e0*/  MUFU.TANH R5, R26 ;  /* 0x0000001a00057308 */ /* 0x003e220000002400 */
        /* <DEDUP_REMOVED lines=8> */
[----:B------:R-:W-:Y:S01]  /*2870*/  FMUL.FTZ R58, R58, UR5 ;  /* 0x000000053a3a7c20 */ /* 0x000fe20008410000 */
[----:B------:R-:W-:Y:S01]  /*2880*/  FMUL.FTZ R65, R65, UR5 ;  /* 0x0000000541417c20 */ /* 0x000fe20008410000 */
[----:B------:R-:W-:Y:S01]  /*2890*/  FMUL.FTZ R59, R59, UR5 ;  /* 0x000000053b3b7c20 */ /* 0x000fe20008410000 */
[----:B------:R-:W-:Y:S01]  /*28a0*/  FMUL.FTZ R68, R68, UR5 ;  /* 0x0000000544447c20 */ /* 0x000fe20008410000 */
[----:B------:R-:W-:Y:S01]  /*28b0*/  FMUL.FTZ R69, R69, UR5 ;  /* 0x0000000545457c20 */ /* 0x000fe20008410000 */
[----:B------:R-:W-:Y:S01]  /*28c0*/  ULDC UR11, c[0x0][0x988] ;  /* 0x00026200000b7ab9 */ /* 0x000fe20000000800 */
[----:B------:R-:W-:Y:S01]  /*28d0*/  P2R R72, PR, RZ, 0x1 ;  /* 0x00000001ff487803 */ /* 0x000fe20000000000 */
[----:B------:R1:W2:Y:S01]  /*28e0*/  MUFU.TANH R14, R34 ;  /* 0x00000022000e7308 */ /* 0x0002a20000002400 */
[----:B0-----:R-:W-:Y:S01]  /*28f0*/  FSEL R5, R5, -INF , P6 ;  /* 0xff80000005057808 */ /* 0x001fe20003000000 */
[----:B------:R-:W-:Y:S01]  /*2900*/  FMUL.FTZ R62, R62, UR5 ;  /* 0x000000053e3e7c20 */ /* 0x000fe20008410000 */
[----:B------:R-:W-:Y:S01]  /*2910*/  ISETP.GT.AND P6, PT, R4, 0x18, PT ;  /* 0x000000180400780c */ /* 0x000fe20003fc4270 */
[----:B------:R-:W-:Y:S01]  /*2920*/  FMUL.FTZ R63, R63, UR5 ;  /* 0x000000053f3f7c20 */ /* 0x000fe20008410000 */
[----:B------:R-:W-:Y:S01]  /*2930*/  FMUL.FTZ R66, R66, UR5 ;  /* 0x0000000542427c20 */ /* 0x000fe20008410000 */
[----:B------:R-:W-:Y:S01]  /*2940*/  FMUL.FTZ R67, R67, UR5 ;  /* 0x0000000543437c20 */ /* 0x000fe20008410000 */
[----:B------:R-:W-:Y:S01]  /*2950*/  FMUL.FTZ R70, R70, UR5 ;  /* 0x0000000546467c20 */ /* 0x000fe20008410000 */
[----:B------:R-:W0:Y:S01]  /*2960*/  MUFU.TANH R10, R27 ;  /* 0x0000001b000a7308 */ /* 0x000e220000002400 */
[----:B-1----:R-:W-:Y:S01]  /*2970*/  FSEL R34, R25, -INF , P5 ;  /* 0xff80000019227808 */ /* 0x002fe20002800000 */
[----:B------:R-:W-:Y:S01]  /*2980*/  FMUL.FTZ R71, R71, UR5 ;  /* 0x0000000547477c20 */ /* 0x000fe20008410000 */
[----:B------:R-:W-:Y:S01]  /*2990*/  VIADD R0, R0, 0x30840 ;  /* 0x0003084000007836 */ /* 0x000fe20000000000 */
[----:B------:R-:W-:Y:S01]  /*29a0*/  UIADD3 UR5, UR6, -0x2, URZ ;  /* 0xfffffffe06057890 */ /* 0x000fe2000fffe03f */
[----:B------:R-:W-:Y:S01]  /*29b0*/  FMNMX.FTZ R25, R11, R34, !PT ;  /* 0x000000220b197209 */ /* 0x000fe20007810000 */
[--C-:B------:R-:W-:Y:S01]  /*29c0*/  IMAD.MOV.U32 R118, RZ, RZ, R119.reuse ;  /* 0x000000ffff767224 */ /* 0x100fe200078e0077 */
[-C--:B------:R-:W-:Y:S01]  /*29d0*/  MOV R111, R119.reuse ;  /* 0x00000077006f7202 */ /* 0x080fe20000000f00 */
[----:B------:R-:W1:Y:S01]  /*29e0*/  MUFU.TANH R36, R36 ;  /* 0x0000002400247308 */ /* 0x000e620000002400 */
[----:B--2---:R-:W-:Y:S01]  /*29f0*/  FSEL R14, R14, -INF , P2 ;  /* 0xff8000000e0e7808 */ /* 0x004fe20001000000 */
[----:B------:R-:W-:Y:S01]  /*2a00*/  UISETP.GE.AND UP0, UPT, UR5, UR60, UPT ;  /* 0x0000003c0500728c */ /* 0x000fe2000bf06270 */
[----:B------:R-:W-:Y:S01]  /*2a10*/  PRMT R0, R3, 0x654, R0 ;  /* 0x0000065403007816 */ /* 0x000fe20000000000 */
[--C-:B------:R-:W-:Y:S01]  /*2a20*/  IMAD.MOV.U32 R117, RZ, RZ, R119.reuse ;  /* 0x000000ffff757224 */ /* 0x100fe200078e0077 */
[-C--:B------:R-:W-:Y:S01]  /*2a30*/  MOV R102, R119.reuse ;  /* 0x0000007700667202 */ /* 0x080fe20000000f00 */
[--C-:B------:R-:W-:Y:S01]  /*2a40*/  IMAD.MOV.U32 R116, RZ, RZ, R119.reuse ;  /* 0x000000ffff747224 */ /* 0x100fe200078e0077 */
[----:B------:R2:W-:Y:S01]  /*2a50*/  SYNCS.ARRIVE.TRANS64.RED.A1T0 RZ, [R0+URZ], RZ ;  /* 0x000000ff00ff79a7 */ /* 0x0005e2000810043f */
[----:B------:R3:W4:Y:S01]  /*2a60*/  MUFU.TANH R20, R38 ;  /* 0x0000002600147308 */ /* 0x0007220000002400 */
        /* <DEDUP_REMOVED lines=8> */
[----:B---3--:R-:W-:Y:S01]  /*2af0*/  FSEL R38, R28, -INF , P4 ;  /* 0xff8000001c267808 */ /* 0x008fe20002000000 */
[--C-:B------:R-:W-:Y:S01]  /*2b00*/  IMAD.MOV.U32 R112, RZ, RZ, R119.reuse ;  /* 0x000000ffff707224 */ /* 0x100fe200078e0077 */
[----:B-1----:R-:W-:Y:S01]  /*2b10*/  FSEL R36, R36, -INF , P6 ;  /* 0xff80000024247808 */ /* 0x002fe20003000000 */
[--C-:B------:R-:W-:Y:S01]  /*2b20*/  IMAD.MOV.U32 R110, RZ, RZ, R119.reuse ;  /* 0x000000ffff6e7224 */ /* 0x100fe200078e0077 */
[----:B------:R-:W-:Y:S01]  /*2b30*/  FMNMX.FTZ R24, R38, R25, !PT ;  /* 0x0000001926187209 */ /* 0x000fe20007810000 */
[--C-:B------:R-:W-:Y:S01]  /*2b40*/  IMAD.MOV.U32 R109, RZ, RZ, R119.reuse ;  /* 0x000000ffff6d7224 */ /* 0x100fe200078e0077 */
[----:B------:R-:W-:Y:S01]  /*2b50*/  MOV R75, R119 ;  /* 0x00000077004b7202 */ /* 0x000fe20000000f00 */
[----:B------:R-:W-:Y:S01]  /*2b60*/  MUFU.TANH R37, R37 ;  /* 0x0000002500257308 */ /* 0x000fe20000002400 */
[----:B----4-:R-:W-:Y:S01]  /*2b70*/  FSEL R20, R20, -INF , P6 ;  /* 0xff80000014147808 */ /* 0x010fe20003000000 */
[--C-:B------:R-:W-:Y:S01]  /*2b80*/  IMAD.MOV.U32 R108, RZ, RZ, R119.reuse ;  /* 0x000000ffff6c7224 */ /* 0x100fe200078e0077 */
[----:B------:R-:W-:Y:S01]  /*2b90*/  ISETP.GT.AND P6, PT, R4, 0x30, PT ;  /* 0x000000300400780c */ /* 0x000fe20003fc4270 */
[----:B------:R-:W-:-:S02]  /*2ba0*/  IMAD.MOV.U32 R107, RZ, RZ, R119 ;  /* 0x000000ffff6b7224 */ /* 0x000fc400078e0077 */
[--C-:B------:R-:W-:Y:S02]  /*2bb0*/  IMAD.MOV.U32 R106, RZ, RZ, R119.reuse ;  /* 0x000000ffff6a7224 */ /* 0x100fe400078e0077 */
[----:B------:R1:W3:Y:S01]  /*2bc0*/  MUFU.TANH R21, R39 ;  /* 0x0000002700157308 */ /* 0x0002e20000002400 */
        /* <DEDUP_REMOVED lines=8> */
[--C-:B------:R-:W-:Y:S01]  /*2c50*/  IMAD.MOV.U32 R100, RZ, RZ, R119.reuse ;  /* 0x000000ffff647224 */ /* 0x100fe200078e0077 */
[----:B------:R-:W-:Y:S01]  /*2c60*/  FMNMX.FTZ R25, R39, R24, !PT ;  /* 0x0000001827197209 */ /* 0x000fe20007810000 */
[--C-:B------:R-:W-:Y:S02]  /*2c70*/  IMAD.MOV.U32 R99, RZ, RZ, R119.reuse ;  /* 0x000000ffff637224 */ /* 0x100fe400078e0077 */
[----:B------:R-:W1:Y:S01]  /*2c80*/  MUFU.TANH R40, R40 ;  /* 0x0000002800287308 */ /* 0x000e620000002400 */
[----:B---3--:R-:W-:Y:S01]  /*2c90*/  FSEL R21, R21, -INF , P5 ;  /* 0xff80000015157808 */ /* 0x008fe20002800000 */
[--C-:B------:R-:W-:Y:S02]  /*2ca0*/  IMAD.MOV.U32 R98, RZ, RZ, R119.reuse ;  /* 0x000000ffff627224 */ /* 0x100fe400078e0077 */
[--C-:B------:R-:W-:Y:S02]  /*2cb0*/  IMAD.MOV.U32 R97, RZ, RZ, R119.reuse ;  /* 0x000000ffff617224 */ /* 0x100fe400078e0077 */
[----:B------:R-:W-:-:S02]  /*2cc0*/  IMAD.MOV.U32 R96, RZ, RZ, R119 ;  /* 0x000000ffff607224 */ /* 0x000fc400078e0077 */
[----:B------:R3:W4:Y:S01]  /*2cd0*/  MUFU.TANH R26, R46 ;  /* 0x0000002e001a7308 */ /* 0x0007220000002400 */
[----:B0-----:R-:W-:Y:S01]  /*2ce0*/  FSEL R13, R13, -INF , P3 ;  /* 0xff8000000d0d7808 */ /* 0x001fe20001800000 */
[--C-:B------:R-:W-:Y:S01]  /*2cf0*/  IMAD.MOV.U32 R95, RZ, RZ, R119.reuse ;  /* 0x000000ffff5f7224 */ /* 0x100fe200078e0077 */
[----:B------:R-:W-:Y:S01]  /*2d00*/  ISETP.GT.AND P3, PT, R4, 0x21, PT ;  /* 0x000000210400780c */ /* 0x000fe20003f64270 */
[--C-:B------:R-:W-:Y:S02]  /*2d10*/  IMAD.MOV.U32 R94, RZ, RZ, R119.reuse ;  /* 0x000000ffff5e7224 */ /* 0x100fe400078e0077 */
[--C-:B------:R-:W-:Y:S02]  /*2d20*/  IMAD.MOV.U32 R92, RZ, RZ, R119.reuse ;  /* 0x000000ffff5c7224 */ /* 0x100fe400078e0077 */
[----:B------:R-:W-:Y:S01]  /*2d30*/  MUFU.TANH R41, R41 ;  /* 0x0000002900297308 */ /* 0x000fe20000002400 */
[----:B---3--:R-:W-:Y:S01]  /*2d40*/  FSEL R46, R32, -INF , P2 ;  /* 0xff800000202e7808 */ /* 0x008fe20001000000 */
[--C-:B------:R-:W-:Y:S01]  /*2d50*/  IMAD.MOV.U32 R91, RZ, RZ, R119.reuse ;  /* 0x000000ffff5b7224 */ /* 0x100fe200078e0077 */
[----:B-1----:R-:W-:Y:S01]  /*2d60*/  FSEL R40, R40, -INF , P4 ;  /* 0xff80000028287808 */ /* 0x002fe20002000000 */
[--C-:B------:R-:W-:Y:S01]  /*2d70*/  IMAD.MOV.U32 R90, RZ, RZ, R119.reuse ;  /* 0x000000ffff5a7224 */ /* 0x100fe200078e0077 */
[----:B------:R-:W-:Y:S01]  /*2d80*/  FMNMX.FTZ R24, R46, R25, !PT ;  /* 0x000000192e187209 */ /* 0x000fe20007810000 */
[--C-:B------:R-:W-:Y:S01]  /*2d90*/  IMAD.MOV.U32 R89, RZ, RZ, R119.reuse ;  /* 0x000000ffff597224 */ /* 0x100fe200078e0077 */
[----:B------:R-:W-:Y:S01]  /*2da0*/  ISETP.GT.AND P2, PT, R4, 0x28, PT ;  /* 0x000000280400780c */ /* 0x000fe20003f44270 */
[----:B------:R0:W-:Y:S01]  /*2db0*/  MUFU.TANH R27, R47 ;  /* 0x0000002f001b7308 */ /* 0x0001e20000002400 */
[----:B------:R-:W-:-:S02]  /*2dc0*/  IMAD.MOV.U32 R88, RZ, RZ, R119 ;  /* 0x000000ffff587224 */ /* 0x000fc400078e0077 */
[----:B----4-:R-:W-:Y:S01]  /*2dd0*/  FSEL R26, R26, -INF , P2 ;  /* 0xff8000001a1a7808 */ /* 0x010fe20001000000 */
[--C-:B------:R-:W-:Y:S02]  /*2de0*/  IMAD.MOV.U32 R87, RZ, RZ, R119.reuse ;  /* 0x000000ffff577224 */ /* 0x100fe400078e0077 */
[--C-:B------:R-:W-:Y:S02]  /*2df0*/  IMAD.MOV.U32 R86, RZ, RZ, R119.reuse ;  /* 0x000000ffff567224 */ /* 0x100fe400078e0077 */
[----:B------:R-:W1:Y:S01]  /*2e00*/  MUFU.TANH R15, R35 ;  /* 0x00000023000f7308 */ /* 0x000e620000002400 */
[----:B0-----:R-:W-:Y:S01]  /*2e10*/  FSEL R47, R33, -INF , P1 ;  /* 0xff800000212f7808 */ /* 0x001fe20000800000 */
[--C-:B------:R-:W-:Y:S02]  /*2e20*/  IMAD.MOV.U32 R85, RZ, RZ, R119.reuse ;  /* 0x000000ffff557224 */ /* 0x100fe400078e0077 */
[--C-:B------:R-:W-:Y:S01]  /*2e30*/  IMAD.MOV.U32 R83, RZ, RZ, R119.reuse ;  /* 0x000000ffff537224 */ /* 0x100fe200078e0077 */
[----:B------:R-:W-:Y:S01]  /*2e40*/  FMNMX.FTZ R25, R47, R24, !PT ;  /* 0x000000182f197209 */ /* 0x000fe20007810000 */
[----:B------:R-:W-:-:S02]  /*2e50*/  IMAD.MOV.U32 R82, RZ, RZ, R119 ;  /* 0x000000ffff527224 */ /* 0x000fc400078e0077 */
[----:B------:R-:W0:Y:S01]  /*2e60*/  MUFU.TANH R44, R44 ;  /* 0x0000002c002c7308 */ /* 0x000e220000002400 */
[----:B------:R-:W-:Y:S01]  /*2e70*/  FMNMX.FTZ R25, R36, R25, !PT ;  /* 0x0000001924197209 */ /* 0x000fe20007810000 */
[--C-:B------:R-:W-:Y:S02]  /*2e80*/  IMAD.MOV.U32 R81, RZ, RZ, R119.reuse ;  /* 0x000000ffff517224 */ /* 0x100fe400078e0077 */
[--C-:B------:R-:W-:Y:S02]  /*2e90*/  IMAD.MOV.U32 R80, RZ, RZ, R119.reuse ;  /* 0x000000ffff507224 */ /* 0x100fe400078e0077 */
[--C-:B------:R-:W-:Y:S02]  /*2ea0*/  IMAD.MOV.U32 R79, RZ, RZ, R119.reuse ;  /* 0x000000ffff4f7224 */ /* 0x100fe400078e0077 */
[----:B------:R-:W3:Y:S01]  /*2eb0*/  MUFU.TANH R45, R45 ;  /* 0x0000002d002d7308 */ /* 0x000ee20000002400 */
[----:B-1----:R-:W-:Y:S01]  /*2ec0*/  FSEL R15, R15, -INF , P1 ;  /* 0xff8000000f0f7808 */ /* 0x002fe20000800000 */
[--C-:B------:R-:W-:Y:S01]  /*2ed0*/  IMAD.MOV.U32 R78, RZ, RZ, R119.reuse ;  /* 0x000000ffff4e7224 */ /* 0x100fe200078e0077 */
[----:B------:R-:W-:Y:S01]  /*2ee0*/  ISETP.GT.AND P1, PT, R4, 0x29, PT ;  /* 0x000000290400780c */ /* 0x000fe20003f24270 */
[----:B------:R-:W-:-:S02]  /*2ef0*/  IMAD.MOV.U32 R77, RZ, RZ, R119 ;  /* 0x000000ffff4d7224 */ /* 0x000fc400078e0077 */
[--C-:B------:R-:W-:Y:S01]  /*2f00*/  IMAD.MOV.U32 R76, RZ, RZ, R119.reuse ;  /* 0x000000ffff4c7224 */ /* 0x100fe200078e0077 */
[----:B------:R-:W-:Y:S01]  /*2f10*/  FSEL R27, R27, -INF , P1 ;  /* 0xff8000001b1b7808 */ /* 0x000fe20000800000 */
[----:B------:R1:W-:Y:S01]  /*2f20*/  MUFU.TANH R30, R54 ;  /* 0x00000036001e7308 */ /* 0x0003e20000002400 */
[----:B0-----:R-:W-:Y:S01]  /*2f30*/  FSEL R44, R44, -INF , P2 ;  /* 0xff8000002c2c7808 */ /* 0x001fe20001000000 */
[--C-:B------:R-:W-:Y:S01]  /*2f40*/  IMAD.MOV.U32 R74, RZ, RZ, R119.reuse ;  /* 0x000000ffff4a7224 */ /* 0x100fe200078e0077 */
[----:B------:R-:W-:Y:S01]  /*2f50*/  ISETP.GT.AND P2, PT, R4, 0x40, PT ;  /* 0x000000400400780c */ /* 0x000fe20003f44270 */
[----:B------:R-:W-:-:S04]  /*2f60*/  IMAD.MOV.U32 R73, RZ, RZ, R119 ;  /* 0x000000ffff497224 */ /* 0x000fc800078e0077 */
[----:B------:R-:W0:Y:S01]  /*2f70*/  MUFU.TANH R48, R48 ;  /* 0x0000003000307308 */ /* 0x000e220000002400 */
[----:B-1----:R-:W-:Y:S02]  /*2f80*/  FSEL R54, R37, -INF , P5 ;  /* 0xff80000025367808 */ /* 0x002fe40002800000 */
[----:B---3--:R-:W-:Y:S02]  /*2f90*/  FSEL R45, R45, -INF , P1 ;  /* 0xff8000002d2d7808 */ /* 0x008fe40000800000 */
[----:B------:R-:W-:Y:S02]  /*2fa0*/  FMNMX.FTZ R25, R54, R25, !PT ;  /* 0x0000001936197209 */ /* 0x000fe40007810000 */
[----:B------:R-:W-:Y:S01]  /*2fb0*/  ISETP.GT.AND P5, PT, R4, 0x31, PT ;  /* 0x000000310400780c */ /* 0x000fe20003fa4270 */
[----:B------:R-:W-:Y:S01]  /*2fc0*/  MUFU.TANH R42, R42 ;  /* 0x0000002a002a7308 */ /* 0x000fe20000002400 */
[----:B------:R-:W-:Y:S02]  /*2fd0*/  FMNMX.FTZ R24, R40, R25, !PT ;  /* 0x0000001928187209 */ /* 0x000fe40007810000 */
[----:B------:R-:W-:-:S05]  /*2fe0*/  ISETP.GT.AND P1, PT, R4, 0x41, PT ;  /* 0x000000410400780c */ /* 0x000fca0003f24270 */
[----:B------:R-:W1:Y:S01]  /*2ff0*/  MUFU.TANH R49, R49 ;  /* 0x0000003100317308 */ /* 0x000e620000002400 */
[----:B0-----:R-:W-:-:S07]  /*3000*/  FSEL R48, R48, -INF , P6 ;  /* 0xff80000030307808 */ /* 0x001fce0003000000 */
[----:B------:R0:W-:Y:S08]  /*3010*/  MUFU.TANH R31, R55 ;  /* 0x00000037001f7308 */ /* 0x0001f00000002400 */
[----:B------:R-:W3:Y:S01]  /*3020*/  MUFU.TANH R43, R43 ;  /* 0x0000002b002b7308 */ /* 0x000ee20000002400 */
[----:B0-----:R-:W-:Y:S02]  /*3030*/  FSEL R55, R41, -INF , P3 ;  /* 0xff80000029377808 */ /* 0x001fe40001800000 */
[----:B-1----:R-:W-:-:S02]  /*3040*/  FSEL R49, R49, -INF , P5 ;  /* 0xff80000031317808 */ /* 0x002fc40002800000 */
[----:B------:R-:W-:-:S03]  /*3050*/  FMNMX.FTZ R25, R55, R24, !PT ;  /* 0x0000001837197209 */ /* 0x000fc60007810000 */
[----:B------:R-:W0:Y:S01]  /*3060*/  MUFU.TANH R52, R52 ;  /* 0x0000003400347308 */ /* 0x000e220000002400 */
[----:B------:R-:W-:-:S04]  /*3070*/  FMNMX.FTZ R24, R44, R25, !PT ;  /* 0x000000192c187209 */ /* 0x000fc80007810000 */
[----:B------:R-:W-:Y:S02]  /*3080*/  FMNMX.FTZ R25, R45, R24, !PT ;  /* 0x000000182d197209 */ /* 0x000fe40007810000 */
[----:B------:R-:W-:Y:S01]  /*3090*/  FSEL R24, R42, -INF , P4 ;  /* 0xff8000002a187808 */ /* 0x000fe20002000000 */
[----:B------:R-:W1:Y:S01]  /*30a0*/  MUFU.TANH R53, R53 ;  /* 0x0000003500357308 */ /* 0x000e620000002400 */
[----:B------:R-:W-:Y:S02]  /*30b0*/  ISETP.GT.AND P4, PT, R4, 0x38, PT ;  /* 0x000000380400780c */ /* 0x000fe40003f84270 */
[----:B------:R-:W-:Y:S02]  /*30c0*/  FMNMX.FTZ R28, R48, R25, !PT ;  /* 0x00000019301c7209 */ /* 0x000fe40007810000 */
[----:B---3--:R-:W-:Y:S02]  /*30d0*/  FSEL R25, R43, -INF , P3 ;  /* 0xff8000002b197808 */ /* 0x008fe40001800000 */
[----:B------:R-:W-:Y:S01]  /*30e0*/  ISETP.GT.AND P3, PT, R4, 0x39, PT ;  /* 0x000000390400780c */ /* 0x000fe20003f64270 */
[----:B------:R-:W3:Y:S01]  /*30f0*/  MUFU.TANH R56, R56 ;  /* 0x0000003800387308 */ /* 0x000ee20000002400 */
[----:B0-----:R-:W-:-:S02]  /*3100*/  FSEL R52, R52, -INF , P4 ;  /* 0xff80000034347808 */ /* 0x001fc40002000000 */
[----:B------:R-:W-:Y:S02]  /*3110*/  FMNMX.FTZ R29, R49, R28, !PT ;  /* 0x0000001c311d7209 */ /* 0x000fe40007810000 */
[----:B------:R-:W-:Y:S02]  /*3120*/  FSEL R30, R30, -INF , P4 ;  /* 0xff8000001e1e7808 */ /* 0x000fe40002000000 */
[----:B------:R-:W-:Y:S01]  /*3130*/  FMNMX.FTZ R28, R52, R29, !PT ;  /* 0x0000001d341c7209 */ /* 0x000fe20007810000 */
[----:B------:R-:W0:Y:S01]  /*3140*/  MUFU.TANH R50, R50 ;  /* 0x0000003200327308 */ /* 0x000e220000002400 */
[----:B-1----:R-:W-:Y:S02]  /*3150*/  FSEL R53, R53, -INF , P3 ;  /* 0xff80000035357808 */ /* 0x002fe40001800000 */
[----:B------:R-:W-:Y:S02]  /*3160*/  ISETP.GT.AND P4, PT, R4, 0x50, PT ;  /* 0x000000500400780c */ /* 0x000fe40003f84270 */
[----:B------:R-:W-:-:S02]  /*3170*/  FMNMX.FTZ R29, R53, R28, !PT ;  /* 0x0000001c351d7209 */ /* 0x000fc40007810000 */
[----:B------:R-:W-:Y:S01]  /*3180*/  FSEL R31, R31, -INF , P3 ;  /* 0xff8000001f1f7808 */ /* 0x000fe20001800000 */
[----:B------:R-:W1:Y:S01]  /*3190*/  MUFU.TANH R57, R57 ;  /* 0x0000003900397308 */ /* 0x000e620000002400 */
[----:B---3--:R-:W-:Y:S02]  /*31a0*/  FSEL R56, R56, -INF , P2 ;  /* 0xff80000038387808 */ /* 0x008fe40001000000 */
[----:B------:R-:W-:Y:S02]  /*31b0*/  ISETP.GT.AND P3, PT, R4, 0x51, PT ;  /* 0x000000510400780c */ /* 0x000fe40003f64270 */
[----:B------:R-:W-:-:S03]  /*31c0*/  FMNMX.FTZ R32, R56, R29, !PT ;  /* 0x0000001d38207209 */ /* 0x000fc60007810000 */
[----:B------:R-:W3:Y:S01]  /*31d0*/  MUFU.TANH R51, R51 ;  /* 0x0000003300337308 */ /* 0x000ee20000002400 */
[----:B0-----:R-:W-:Y:S01]  /*31e0*/  FSEL R28, R50, -INF , P6 ;  /* 0xff800000321c7808 */ /* 0x001fe20003000000 */
[----:B------:R-:W-:Y:S01]  /*31f0*/  IMAD.MOV.U32 R50, RZ, RZ, R119 ;  /* 0x000000ffff327224 */ /* 0x000fe200078e0077 */
[----:B------:R-:W-:-:S05]  /*3200*/  ISETP.GT.AND P6, PT, R4, 0x48, PT ;  /* 0x000000480400780c */ /* 0x000fca0003fc4270 */
[----:B------:R-:W0:Y:S01]  /*3210*/  MUFU.TANH R60, R60 ;  /* 0x0000003c003c7308 */ /* 0x000e220000002400 */
[----:B-1----:R-:W-:-:S04]  /*3220*/  FSEL R57, R57, -INF , P1 ;  /* 0xff80000039397808 */ /* 0x002fc80000800000 */
[----:B------:R-:W-:-:S03]  /*3230*/  FMNMX.FTZ R33, R57, R32, !PT ;  /* 0x0000002039217209 */ /* 0x000fc60007810000 */
[----:B------:R-:W1:Y:S01]  /*3240*/  MUFU.TANH R61, R61 ;  /* 0x0000003d003d7308 */ /* 0x000e620000002400 */
[----:B---3--:R-:W-:Y:S02]  /*3250*/  FSEL R29, R51, -INF , P5 ;  /* 0xff800000331d7808 */ /* 0x008fe40002800000 */
[----:B------:R-:W-:-:S05]  /*3260*/  ISETP.GT.AND P5, PT, R4, 0x49, PT ;  /* 0x000000490400780c */ /* 0x000fca0003fa4270 */
[----:B------:R-:W3:Y:S01]  /*3270*/  MUFU.TANH R64, R64 ;  /* 0x0000004000407308 */ /* 0x000ee20000002400 */
[----:B0-----:R-:W-:-:S04]  /*3280*/  FSEL R60, R60, -INF , P6 ;  /* 0xff8000003c3c7808 */ /* 0x001fc80003000000 */
[----:B------:R-:W-:-:S03]  /*3290*/  FMNMX.FTZ R32, R60, R33, !PT ;  /* 0x000000213c207209 */ /* 0x000fc60007810000 */
[----:B------:R-:W0:Y:S01]  /*32a0*/  MUFU.TANH R58, R58 ;  /* 0x0000003a003a7308 */ /* 0x000e220000002400 */
[----:B-1----:R-:W-:-:S04]  /*32b0*/  FSEL R61, R61, -INF , P5 ;  /* 0xff8000003d3d7808 */ /* 0x002fc80002800000 */
[----:B------:R-:W-:-:S03]  /*32c0*/  FMNMX.FTZ R33, R61, R32, !PT ;  /* 0x000000203d217209 */ /* 0x000fc60007810000 */
[----:B------:R-:W1:Y:S01]  /*32d0*/  MUFU.TANH R65, R65 ;  /* 0x0000004100417308 */ /* 0x000e620000002400 */
[----:B---3--:R-:W-:-:S04]  /*32e0*/  FSEL R64, R64, -INF , P4 ;  /* 0xff80000040407808 */ /* 0x008fc80002000000 */
        /* <DEDUP_REMOVED lines=9> */
[----:B---3--:R-:W-:Y:S01]  /*3380*/  FSEL R33, R59, -INF , P1 ;  /* 0xff8000003b217808 */ /* 0x008fe20000800000 */
[----:B------:R-:W-:Y:S01]  /*3390*/  IMAD.MOV.U32 R59, RZ, RZ, R119 ;  /* 0x000000ffff3b7224 */ /* 0x000fe200078e0077 */
        /* <DEDUP_REMOVED lines=8> */
[----:B---3--:R-:W-:Y:S01]  /*3420*/  FSEL R62, R62, -INF , P6 ;  /* 0xff8000003e3e7808 */ /* 0x008fe20003000000 */
[----:B------:R-:W3:Y:S06]  /*3430*/  SHFL.BFLY PT, R4, R35, 0x2, 0x1f ;  /* 0x0c401f0023047f89 */ /* 0x000eec00000e0000 */
[----:B------:R-:W4:Y:S01]  /*3440*/  MUFU.TANH R67, R67 ;  /* 0x0000004300437308 */ /* 0x000f220000002400 */
[----:B0-----:R-:W-:-:S07]  /*3450*/  FSEL R63, R63, -INF , P5 ;  /* 0xff8000003f3f7808 */ /* 0x001fce0002800000 */
[----:B------:R-:W0:Y:S01]  /*3460*/  MUFU.TANH R70, R70 ;  /* 0x0000004600467308 */ /* 0x000e220000002400 */
[----:B-1----:R-:W-:-:S07]  /*3470*/  FSEL R66, R66, -INF , P4 ;  /* 0xff80000042427808 */ /* 0x002fce0002000000 */
[----:B------:R-:W1:Y:S01]  /*3480*/  MUFU.TANH R71, R71 ;  /* 0x0000004700477308 */ /* 0x000e620000002400 */
[----:B----4-:R-:W-:Y:S02]  /*3490*/  FSEL R67, R67, -INF , P3 ;  /* 0xff80000043437808 */ /* 0x010fe40001800000 */
[----:B---3--:R-:W-:Y:S02]  /*34a0*/  FMNMX.FTZ R37, R35, R4, !PT ;  /* 0x0000000423257209 */ /* 0x008fe40007810000 */
[----:B------:R-:W-:-:S03]  /*34b0*/  FMNMX.FTZ R35, R5, R10, !PT ;  /* 0x0000000a05237209 */ /* 0x000fc60007810000 */
[----:B------:R-:W3:Y:S01]  /*34c0*/  SHFL.BFLY PT, R4, R37, 0x1, 0x1f ;  /* 0x0c201f0025047f89 */ /* 0x000ee200000e0000 */
[----:B------:R-:W-:Y:S02]  /*34d0*/  FMNMX.FTZ R42, R12, R35, !PT ;  /* 0x000000230c2a7209 */ /* 0x000fe40007810000 */
[----:B0-----:R-:W-:Y:S02]  /*34e0*/  FSEL R70, R70, -INF , P2 ;  /* 0xff80000046467808 */ /* 0x001fe40001000000 */
[----:B-1----:R-:W-:Y:S02]  /*34f0*/  FSEL R71, R71, -INF , P1 ;  /* 0xff80000047477808 */ /* 0x002fe40000800000 */
[----:B---3--:R-:W-:-:S04]  /*3500*/  FMNMX.FTZ R4, R37, R4, !PT ;  /* 0x0000000425047209 */ /* 0x008fc80007810000 */
[C---:B------:R-:W-:Y:S01]  /*3510*/  FSETP.NEU.FTZ.AND P0, PT, R4.reuse, -INF , PT ;  /* 0xff8000000400780b */ /* 0x040fe20003f1d000 */
[----:B------:R-:W-:-:S05]  /*3520*/  FMUL.FTZ R41, R4, UR11 ;  /* 0x0000000b04297c20 */ /* 0x000fca0008410000 */
[----:B------:R-:W-:Y:S02]  /*3530*/  FSEL R51, R41, RZ, P0 ;  /* 0x000000ff29337208 */ /* 0x000fe40000000000 */
[----:B------:R-:W-:Y:S01]  /*3540*/  ISETP.NE.AND P0, PT, R72, RZ, PT ;  /* 0x000000ff4800720c */ /* 0x000fe20003f05270 */
[----:B------:R-:W-:Y:S02]  /*3550*/  IMAD.MOV.U32 R72, RZ, RZ, R119 ;  /* 0x000000ffff487224 */ /* 0x000fe400078e0077 */
        /* <DEDUP_REMOVED lines=23> */
[--C-:B------:R-:W-:Y:S01]  /*36d0*/  FFMA.FTZ R178, R52, UR11, -R51.reuse ;  /* 0x0000000b34b27c23 */ /* 0x100fe20008010833 */
[--C-:B------:R-:W-:Y:S01]  /*36e0*/  FFMA.FTZ R53, R53, UR11, -R51.reuse ;  /* 0x0000000b35357c23 */ /* 0x100fe20008010833 */
[----:B------:R-:W-:Y:S01]  /*36f0*/  FMNMX.FTZ R11, R25, R34, !PT ;  /* 0x00000022190b7209 */ /* 0x000fe20007810000 */
[--C-:B------:R-:W-:Y:S01]  /*3700*/  FFMA.FTZ R56, R56, UR11, -R51.reuse ;  /* 0x0000000b38387c23 */ /* 0x100fe20008010833 */
[--C-:B------:R-:W-:Y:S01]  /*3710*/  FFMA.FTZ R57, R57, UR11, -R51.reuse ;  /* 0x0000000b39397c23 */ /* 0x100fe20008010833 */
[----:B------:R-:W-:Y:S01]  /*3720*/  FFMA.FTZ R60, R60, UR11, -R51 ;  /* 0x0000000b3c3c7c23 */ /* 0x000fe20008010833 */
[----:B------:R-:W-:Y:S01]  /*3730*/  FMNMX.FTZ R34, R26, R11, !PT ;  /* 0x0000000b1a227209 */ /* 0x000fe20007810000 */
[----:B------:R-:W3:Y:S01]  /*3740*/  MUFU.EX2 R37, R37 ;  /* 0x0000002500257308 */ /* 0x000ee20000000800 */
[----:B0-----:R-:W-:Y:S01]  /*3750*/  FADD.FTZ R49, R188, R35 ;  /* 0x00000023bc317221 */ /* 0x001fe20000010000 */
[----:B------:R-:W-:Y:S01]  /*3760*/  F2FP.BF16.F32.PACK_AB R188, R35, R188 ;  /* 0x000000bc23bc723e */ /* 0x000fe200000010ff */
[--C-:B------:R-:W-:Y:S01]  /*3770*/  FFMA.FTZ R61, R61, UR11, -R51.reuse ;  /* 0x0000000b3d3d7c23 */ /* 0x100fe20008010833 */
[----:B------:R-:W-:Y:S01]  /*3780*/  FMNMX.FTZ R11, R27, R34, !PT ;  /* 0x000000221b0b7209 */ /* 0x000fe20007810000 */
[--C-:B------:R-:W-:Y:S01]  /*3790*/  FFMA.FTZ R64, R64, UR11, -R51.reuse ;  /* 0x0000000b40407c23 */ /* 0x100fe20008010833 */
[--C-:B------:R-:W-:Y:S01]  /*37a0*/  FFMA.FTZ R65, R65, UR11, -R51.reuse ;  /* 0x0000000b41417c23 */ /* 0x100fe20008010833 */
[--C-:B------:R-:W-:Y:S01]  /*37b0*/  FFMA.FTZ R68, R68, UR11, -R51.reuse ;  /* 0x0000000b44447c23 */ /* 0x100fe20008010833 */
[----:B------:R-:W-:Y:S01]  /*37c0*/  FMNMX.FTZ R34, R28, R11, !PT ;  /* 0x0000000b1c227209 */ /* 0x000fe20007810000 */
[----:B------:R-:W-:Y:S01]  /*37d0*/  MUFU.EX2 R184, R184 ;  /* 0x000000b800b87308 */ /* 0x000fe20000000800 */
[----:B------:R-:W-:Y:S01]  /*37e0*/  FFMA.FTZ R51, R69, UR11, -R51 ;  /* 0x0000000b45337c23 */ /* 0x000fe20008010833 */
[--C-:B------:R-:W-:Y:S01]  /*37f0*/  IMAD.MOV.U32 R69, RZ, RZ, R119.reuse ;  /* 0x000000ffff457224 */ /* 0x100fe200078e0077 */
[----:B------:R-:W-:Y:S01]  /*3800*/  FMNMX.FTZ R11, R29, R34, !PT ;  /* 0x000000221d0b7209 */ /* 0x000fe20007810000 */
[--C-:B------:R-:W-:Y:S01]  /*3810*/  IMAD.MOV.U32 R54, RZ, RZ, R119.reuse ;  /* 0x000000ffff367224 */ /* 0x100fe200078e0077 */
[----:B------:R-:W-:Y:S01]  /*3820*/  MOV R48, R119 ;  /* 0x0000007700307202 */ /* 0x000fe20000000f00 */
[--C-:B------:R-:W-:Y:S01]  /*3830*/  IMAD.MOV.U32 R52, RZ, RZ, R119.reuse ;  /* 0x000000ffff347224 */ /* 0x100fe200078e0077 */
[----:B------:R-:W-:Y:S01]  /*3840*/  FMNMX.FTZ R34, R30, R11, !PT ;  /* 0x0000000b1e227209 */ /* 0x000fe20007810000 */
[----:B------:R-:W-:Y:S01]  /*3850*/  MUFU.EX2 R39, R39 ;  /* 0x0000002700277308 */ /* 0x000fe20000000800 */
[----:B------:R-:W-:-:S02]  /*3860*/  IMAD.MOV.U32 R46, RZ, RZ, R119 ;  /* 0x000000ffff2e7224 */ /* 0x000fc400078e0077 */
[----:B------:R-:W-:Y:S01]  /*3870*/  FMNMX.FTZ R11, R31, R34, !PT ;  /* 0x000000221f0b7209 */ /* 0x000fe20007810000 */
[--C-:B------:R-:W-:Y:S02]  /*3880*/  IMAD.MOV.U32 R44, RZ, RZ, R119.reuse ;  /* 0x000000ffff2c7224 */ /* 0x100fe400078e0077 */
[--C-:B------:R-:W-:Y:S01]  /*3890*/  IMAD.MOV.U32 R42, RZ, RZ, R119.reuse ;  /* 0x000000ffff2a7224 */ /* 0x100fe200078e0077 */
[----:B------:R-:W-:Y:S01]  /*38a0*/  FMNMX.FTZ R34, R32, R11, !PT ;  /* 0x0000000b20227209 */ /* 0x000fe20007810000 */
[----:B------:R-:W-:Y:S01]  /*38b0*/  MUFU.EX2 R186, R186 ;  /* 0x000000ba00ba7308 */ /* 0x000fe20000000800 */
[----:B------:R-:W-:Y:S02]  /*38c0*/  IMAD.MOV.U32 R40, RZ, RZ, R119 ;  /* 0x000000ffff287224 */ /* 0x000fe400078e0077 */
[----:B------:R-:W-:-:S04]  /*38d0*/  FMNMX.FTZ R11, R33, R34, !PT ;  /* 0x00000022210b7209 */ /* 0x000fc80007810000 */
[----:B------:R-:W-:Y:S01]  /*38e0*/  FMNMX.FTZ R34, R62, R11, !PT ;  /* 0x0000000b3e227209 */ /* 0x000fe20007810000 */
[----:B------:R-:W-:Y:S03]  /*38f0*/  MUFU.EX2 R41, R41 ;  /* 0x0000002900297308 */ /* 0x000fe60000000800 */
[----:B------:R-:W-:-:S04]  /*3900*/  FMNMX.FTZ R11, R63, R34, !PT ;  /* 0x000000223f0b7209 */ /* 0x000fc80007810000 */
[----:B------:R-:W-:Y:S01]  /*3910*/  FMNMX.FTZ R34, R66, R11, !PT ;  /* 0x0000000b42227209 */ /* 0x000fe20007810000 */
[----:B------:R-:W-:Y:S03]  /*3920*/  MUFU.EX2 R180, R180 ;  /* 0x000000b400b47308 */ /* 0x000fe60000000800 */
[----:B------:R-:W-:-:S04]  /*3930*/  FMNMX.FTZ R11, R67, R34, !PT ;  /* 0x00000022430b7209 */ /* 0x000fc80007810000 */
[----:B------:R-:W-:Y:S01]  /*3940*/  FMNMX.FTZ R34, R70, R11, !PT ;  /* 0x0000000b46227209 */ /* 0x000fe20007810000 */
[----:B------:R-:W-:Y:S03]  /*3950*/  MUFU.EX2 R43, R43 ;  /* 0x0000002b002b7308 */ /* 0x000fe60000000800 */
        /* <DEDUP_REMOVED lines=33> */
[----:B------:R1:W4:Y:S01]  /*3b70*/  MUFU.EX2 R36, R10 ;  /* 0x0000000a00247308 */ /* 0x0003220000000800 */
[--C-:B------:R-:W-:Y:S01]  /*3b80*/  FFMA.FTZ R30, R30, UR11, -R34.reuse ;  /* 0x0000000b1e1e7c23 */ /* 0x100fe20008010822 */
[--C-:B------:R-:W-:Y:S01]  /*3b90*/  FFMA.FTZ R31, R31, UR11, -R34.reuse ;  /* 0x0000000b1f1f7c23 */ /* 0x100fe20008010822 */
[--C-:B------:R-:W-:Y:S01]  /*3ba0*/  FFMA.FTZ R32, R32, UR11, -R34.reuse ;  /* 0x0000000b20207c23 */ /* 0x100fe20008010822 */
[--C-:B------:R-:W-:Y:S01]  /*3bb0*/  FFMA.FTZ R33, R33, UR11, -R34.reuse ;  /* 0x0000000b21217c23 */ /* 0x100fe20008010822 */
[--C-:B------:R-:W-:Y:S01]  /*3bc0*/  FFMA.FTZ R62, R62, UR11, -R34.reuse ;  /* 0x0000000b3e3e7c23 */ /* 0x100fe20008010822 */
[--C-:B------:R-:W-:Y:S01]  /*3bd0*/  FFMA.FTZ R63, R63, UR11, -R34.reuse ;  /* 0x0000000b3f3f7c23 */ /* 0x100fe20008010822 */
[--C-:B------:R-:W-:Y:S01]  /*3be0*/  FFMA.FTZ R66, R66, UR11, -R34.reuse ;  /* 0x0000000b42427c23 */ /* 0x100fe20008010822 */
[----:B------:R-:W5:Y:S01]  /*3bf0*/  MUFU.EX2 R12, R12 ;  /* 0x0000000c000c7308 */ /* 0x000f620000000800 */
[----:B-1----:R-:W-:Y:S01]  /*3c00*/  FADD.FTZ R10, R190, R49 ;  /* 0x00000031be0a7221 */ /* 0x002fe20000010000 */
[--C-:B------:R-:W-:Y:S01]  /*3c10*/  FFMA.FTZ R67, R67, UR11, -R34.reuse ;  /* 0x0000000b43437c23 */ /* 0x100fe20008010822 */
[----:B------:R-:W-:Y:S01]  /*3c20*/  FFMA.FTZ R70, R70, UR11, -R34 ;  /* 0x0000000b46467c23 */ /* 0x000fe20008010822 */
[C---:B---3--:R-:W-:Y:S01]  /*3c30*/  F2FP.BF16.F32.PACK_AB R190, R37.reuse, R190 ;  /* 0x000000be25be723e */ /* 0x048fe200000010ff */
[----:B------:R-:W-:Y:S01]  /*3c40*/  FADD.FTZ R49, R37, R10 ;  /* 0x0000000a25317221 */ /* 0x000fe20000010000 */
[----:B------:R-:W-:Y:S01]  /*3c50*/  FFMA.FTZ R34, R71, UR11, -R34 ;  /* 0x0000000b47227c23 */ /* 0x000fe20008010822 */
[----:B0-----:R-:W-:Y:S01]  /*3c60*/  F2FP.BF16.F32.PACK_AB R172, R57, R56 ;  /* 0x0000003839ac723e */ /* 0x001fe200000010ff */
[----:B------:R-:W0:Y:S01]  /*3c70*/  MUFU.EX2 R13, R13 ;  /* 0x0000000d000d7308 */ /* 0x000e220000000800 */
[----:B------:R-:W-:Y:S01]  /*3c80*/  FADD.FTZ R10, R184, R49 ;  /* 0x00000031b80a7221 */ /* 0x000fe20000010000 */
[----:B----4-:R-:W-:Y:S01]  /*3c90*/  FADD.FTZ R49, R5, R36 ;  /* 0x0000002405317221 */ /* 0x010fe20000010000 */
[----:B------:R-:W-:Y:S01]  /*3ca0*/  F2FP.BF16.F32.PACK_AB R189, R36, R5 ;  /* 0x0000000524bd723e */ /* 0x000fe200000010ff */
[----:B------:R-:W-:-:S02]  /*3cb0*/  IMAD.MOV.U32 R71, RZ, RZ, R119 ;  /* 0x000000ffff477224 */ /* 0x000fc400078e0077 */
[C---:B------:R-:W-:Y:S01]  /*3cc0*/  FADD.FTZ R55, R39.reuse, R10 ;  /* 0x0000000a27377221 */ /* 0x040fe20000010000 */
[----:B------:R-:W-:Y:S01]  /*3cd0*/  F2FP.BF16.F32.PACK_AB R184, R39, R184 ;  /* 0x000000b827b8723e */ /* 0x000fe200000010ff */
[----:B------:R-:W-:Y:S01]  /*3ce0*/  IMAD.MOV.U32 R36, RZ, RZ, R119 ;  /* 0x000000ffff247224 */ /* 0x000fe200078e0077 */
[----:B------:R-:W1:Y:S01]  /*3cf0*/  MUFU.EX2 R14, R14 ;  /* 0x0000000e000e7308 */ /* 0x000e620000000800 */
[----:B-----5:R-:W-:Y:S01]  /*3d00*/  FADD.FTZ R10, R12, R49 ;  /* 0x000000310c0a7221 */ /* 0x020fe20000010000 */
[----:B------:R-:W-:Y:S01]  /*3d10*/  FADD.FTZ R38, R186, R55 ;  /* 0x00000037ba267221 */ /* 0x000fe20000010000 */
[C---:B------:R-:W-:Y:S02]  /*3d20*/  F2FP.BF16.F32.PACK_AB R186, R41.reuse, R186 ;  /* 0x000000ba29ba723e */ /* 0x040fe400000010ff */
[----:B------:R-:W-:Y:S01]  /*3d30*/  MOV R39, R119 ;  /* 0x0000007700277202 */ /* 0x000fe20000000f00 */
[----:B------:R-:W-:Y:S01]  /*3d40*/  FADD.FTZ R55, R41, R38 ;  /* 0x0000002629377221 */ /* 0x000fe20000010000 */
[----:B------:R-:W-:Y:S01]  /*3d50*/  IMAD.MOV.U32 R41, RZ, RZ, R119 ;  /* 0x000000ffff297224 */ /* 0x000fe200078e0077 */
[----:B------:R-:W3:Y:S01]  /*3d60*/  MUFU.EX2 R15, R15 ;  /* 0x0000000f000f7308 */ /* 0x000ee20000000800 */
[----:B0-----:R-:W-:Y:S01]  /*3d70*/  FADD.FTZ R49, R13, R10 ;  /* 0x0000000a0d317221 */ /* 0x001fe20000010000 */
[----:B------:R-:W-:Y:S01]  /*3d80*/  FADD.FTZ R38, R180, R55 ;  /* 0x00000037b4267221 */ /* 0x000fe20000010000 */
[----:B------:R-:W-:-:S02]  /*3d90*/  F2FP.BF16.F32.PACK_AB R180, R43, R180 ;  /* 0x000000b42bb4723e */ /* 0x000fc400000010ff */
[----:B------:R-:W-:Y:S01]  /*3da0*/  F2FP.BF16.F32.PACK_AB R191, R13, R12 ;  /* 0x0000000c0dbf723e */ /* 0x000fe200000010ff */
[----:B------:R-:W-:Y:S01]  /*3db0*/  FADD.FTZ R55, R43, R38 ;  /* 0x000000262b377221 */ /* 0x000fe20000010000 */
[----:B------:R-:W-:Y:S01]  /*3dc0*/  IMAD.MOV.U32 R12, RZ, RZ, 0x3f800000 ;  /* 0x3f800000ff0c7424 */ /* 0x000fe200078e00ff */
[----:B------:R-:W0:Y:S01]  /*3dd0*/  MUFU.EX2 R20, R20 ;  /* 0x0000001400147308 */ /* 0x000e220000000800 */
[----:B-1----:R-:W-:Y:S01]  /*3de0*/  FADD.FTZ R10, R14, R49 ;  /* 0x000000310e0a7221 */ /* 0x002fe20000010000 */
[----:B------:R-:W-:Y:S01]  /*3df0*/  FADD.FTZ R38, R182, R55 ;  /* 0x00000037b6267221 */ /* 0x000fe20000010000 */
[C---:B------:R-:W-:Y:S01]  /*3e00*/  F2FP.BF16.F32.PACK_AB R182, R45.reuse, R182 ;  /* 0x000000b62db6723e */ /* 0x040fe200000010ff */
[--C-:B------:R-:W-:Y:S02]  /*3e10*/  IMAD.MOV.U32 R43, RZ, RZ, R119.reuse ;  /* 0x000000ffff2b7224 */ /* 0x100fe400078e0077 */
[----:B------:R-:W-:Y:S01]  /*3e20*/  FADD.FTZ R55, R45, R38 ;  /* 0x000000262d377221 */ /* 0x000fe20000010000 */
[--C-:B------:R-:W-:Y:S01]  /*3e30*/  IMAD.MOV.U32 R45, RZ, RZ, R119.reuse ;  /* 0x000000ffff2d7224 */ /* 0x100fe200078e0077 */
[----:B------:R-:W1:Y:S01]  /*3e40*/  MUFU.EX2 R21, R21 ;  /* 0x0000001500157308 */ /* 0x000e620000000800 */
[C---:B---3--:R-:W-:Y:S01]  /*3e50*/  FADD.FTZ R49, R15.reuse, R10 ;  /* 0x0000000a0f317221 */ /* 0x048fe20000010000 */
[----:B------:R-:W-:Y:S01]  /*3e60*/  F2FP.BF16.F32.PACK_AB R185, R15, R14 ;  /* 0x0000000e0fb9723e */ /* 0x000fe200000010ff */
[----:B------:R-:W-:-:S05]  /*3e70*/  IMAD.MOV.U32 R38, RZ, RZ, R119 ;  /* 0x000000ffff267224 */ /* 0x000fca00078e0077 */
[----:B------:R-:W2:Y:S01]  /*3e80*/  MUFU.EX2 R24, R24 ;  /* 0x0000001800187308 */ /* 0x000ea20000000800 */
[----:B0-----:R-:W-:-:S07]  /*3e90*/  FADD.FTZ R10, R20, R49 ;  /* 0x00000031140a7221 */ /* 0x001fce0000010000 */
[----:B------:R-:W0:Y:S01]  /*3ea0*/  MUFU.EX2 R25, R25 ;  /* 0x0000001900197308 */ /* 0x000e220000000800 */
[----:B-1----:R-:W-:Y:S01]  /*3eb0*/  FADD.FTZ R49, R21, R10 ;  /* 0x0000000a15317221 */ /* 0x002fe20000010000 */
[----:B------:R-:W-:Y:S01]  /*3ec0*/  FADD.FTZ R10, R176, R55 ;  /* 0x00000037b00a7221 */ /* 0x000fe20000010000 */
[----:B------:R-:W-:Y:S02]  /*3ed0*/  F2FP.BF16.F32.PACK_AB R176, R47, R176 ;  /* 0x000000b02fb0723e */ /* 0x000fe400000010ff */
[----:B------:R-:W-:Y:S01]  /*3ee0*/  F2FP.BF16.F32.PACK_AB R187, R21, R20 ;  /* 0x0000001415bb723e */ /* 0x000fe200000010ff */
[----:B------:R-:W-:Y:S01]  /*3ef0*/  FADD.FTZ R55, R47, R10 ;  /* 0x0000000a2f377221 */ /* 0x000fe20000010000 */
[----:B------:R-:W-:Y:S01]  /*3f00*/  IMAD.MOV.U32 R47, RZ, RZ, R119 ;  /* 0x000000ffff2f7224 */ /* 0x000fe200078e0077 */
[----:B------:R-:W1:Y:S01]  /*3f10*/  MUFU.EX2 R26, R26 ;  /* 0x0000001a001a7308 */ /* 0x000e620000000800 */
[----:B--2---:R-:W-:Y:S01]  /*3f20*/  FADD.FTZ R0, R24, R49 ;  /* 0x0000003118007221 */ /* 0x004fe20000010000 */
[----:B------:R-:W-:Y:S01]  /*3f30*/  FADD.FTZ R10, R178, R55 ;  /* 0x00000037b20a7221 */ /* 0x000fe20000010000 */
[----:B------:R-:W-:-:S03]  /*3f40*/  F2FP.BF16.F32.PACK_AB R178, R53, R178 ;  /* 0x000000b235b2723e */ /* 0x000fc600000010ff */
[----:B------:R-:W-:Y:S01]  /*3f50*/  FADD.FTZ R55, R53, R10 ;  /* 0x0000000a35377221 */ /* 0x000fe20000010000 */
[----:B------:R-:W-:Y:S01]  /*3f60*/  IMAD.MOV.U32 R53, RZ, RZ, R119 ;  /* 0x000000ffff357224 */ /* 0x000fe200078e0077 */
[----:B------:R-:W2:Y:S01]  /*3f70*/  MUFU.EX2 R27, R27 ;  /* 0x0000001b001b7308 */ /* 0x000ea20000000800 */
[C---:B0-----:R-:W-:Y:S01]  /*3f80*/  FADD.FTZ R49, R25.reuse, R0 ;  /* 0x0000000019317221 */ /* 0x041fe20000010000 */
[----:B------:R-:W-:Y:S01]  /*3f90*/  FADD.FTZ R10, R56, R55 ;  /* 0x00000037380a7221 */ /* 0x000fe20000010000 */
[----:B------:R-:W-:Y:S01]  /*3fa0*/  F2FP.BF16.F32.PACK_AB R181, R25, R24 ;  /* 0x0000001819b5723e */ /* 0x000fe200000010ff */
[----:B------:R-:W-:Y:S02]  /*3fb0*/  IMAD.MOV.U32 R56, RZ, RZ, R119 ;  /* 0x000000ffff387224 */ /* 0x000fe400078e0077 */
[----:B------:R-:W-:Y:S01]  /*3fc0*/  FADD.FTZ R37, R57, R10 ;  /* 0x0000000a39257221 */ /* 0x000fe20000010000 */
[----:B------:R-:W-:Y:S01]  /*3fd0*/  MOV R57, R119 ;  /* 0x0000007700397202 */ /* 0x000fe20000000f00 */
[----:B------:R-:W0:Y:S01]  /*3fe0*/  MUFU.EX2 R28, R28 ;  /* 0x0000001c001c7308 */ /* 0x000e220000000800 */
[----:B-1----:R-:W-:Y:S01]  /*3ff0*/  FADD.FTZ R0, R26, R49 ;  /* 0x000000311a007221 */ /* 0x002fe20000010000 */
[----:B------:R-:W-:Y:S01]  /*4000*/  FADD.FTZ R10, R60, R37 ;  /* 0x000000253c0a7221 */ /* 0x000fe20000010000 */
[----:B------:R-:W-:-:S02]  /*4010*/  IMAD.MOV.U32 R55, RZ, RZ, R119 ;  /* 0x000000ffff377224 */ /* 0x000fc400078e0077 */
[--C-:B------:R-:W-:Y:S02]  /*4020*/  IMAD.MOV.U32 R25, RZ, RZ, R119.reuse ;  /* 0x000000ffff197224 */ /* 0x100fe400078e0077 */
[--C-:B------:R-:W-:Y:S01]  /*4030*/  IMAD.MOV.U32 R24, RZ, RZ, R119.reuse ;  /* 0x000000ffff187224 */ /* 0x100fe200078e0077 */
[----:B------:R-:W1:Y:S01]  /*4040*/  MUFU.EX2 R29, R29 ;  /* 0x0000001d001d7308 */ /* 0x000e620000000800 */
[C---:B--2---:R-:W-:Y:S01]  /*4050*/  FADD.FTZ R49, R27.reuse, R0 ;  /* 0x000000001b317221 */ /* 0x044fe20000010000 */
[----:B------:R-:W-:Y:S01]  /*4060*/  F2FP.BF16.F32.PACK_AB R183, R27, R26 ;  /* 0x0000001a1bb7723e */ /* 0x000fe200000010ff */
[--C-:B------:R-:W-:Y:S02]  /*4070*/  IMAD.MOV.U32 R27, RZ, RZ, R119.reuse ;  /* 0x000000ffff1b7224 */ /* 0x100fe400078e0077 */
[----:B------:R-:W-:-:S03]  /*4080*/  IMAD.MOV.U32 R26, RZ, RZ, R119 ;  /* 0x000000ffff1a7224 */ /* 0x000fc600078e0077 */
[----:B------:R-:W2:Y:S01]  /*4090*/  MUFU.EX2 R30, R30 ;  /* 0x0000001e001e7308 */ /* 0x000ea20000000800 */
[----:B0-----:R-:W-:Y:S01]  /*40a0*/  FADD.FTZ R0, R28, R49 ;  /* 0x000000311c007221 */ /* 0x001fe20000010000 */
[----:B------:R-:W-:-:S06]  /*40b0*/  IMAD.MOV.U32 R49, RZ, RZ, R119 ;  /* 0x000000ffff317224 */ /* 0x000fcc00078e0077 */
        /* <DEDUP_REMOVED lines=44> */
[--C-:B------:R-:W-:Y:S02]  /*4380*/  IMAD.MOV.U32 R65, RZ, RZ, R119.reuse ;  /* 0x000000ffff417224 */ /* 0x100fe400078e0077 */
[----:B------:R-:W-:-:S03]  /*4390*/  IMAD.MOV.U32 R64, RZ, RZ, R119 ;  /* 0x000000ffff407224 */ /* 0x000fc600078e0077 */
[----:B------:R0:W3:Y:S01]  /*43a0*/  MUFU.EX2 R171, R34 ;  /* 0x0000002200ab7308 */ /* 0x0000e20000000800 */
[----:B-1----:R-:W-:-:S07]  /*43b0*/  FADD.FTZ R0, R70, R5 ;  /* 0x0000000546007221 */ /* 0x002fce0000010000 */
[----:B------:R-:W1:Y:S01]  /*43c0*/  MUFU.EX2 R51, R51 ;  /* 0x0000003300337308 */ /* 0x000e620000000800 */
[----:B--2---:R-:W-:Y:S01]  /*43d0*/  FADD.FTZ R10, R68, R37 ;  /* 0x00000025440a7221 */ /* 0x004fe20000010000 */
[--C-:B------:R-:W-:Y:S02]  /*43e0*/  IMAD.MOV.U32 R37, RZ, RZ, R119.reuse ;  /* 0x000000ffff257224 */ /* 0x100fe400078e0077 */
[--C-:B0-----:R-:W-:Y:S02]  /*43f0*/  IMAD.MOV.U32 R34, RZ, RZ, R119.reuse ;  /* 0x000000ffff227224 */ /* 0x101fe400078e0077 */
[C---:B---3--:R-:W-:Y:S01]  /*4400*/  FADD.FTZ R5, R171.reuse, R0 ;  /* 0x00000000ab057221 */ /* 0x048fe20000010000 */
[----:B------:R-:W-:Y:S01]  /*4410*/  F2FP.BF16.F32.PACK_AB R171, R171, R70 ;  /* 0x00000046abab723e */ /* 0x000fe200000010ff */
[--C-:B------:R-:W-:Y:S01]  /*4420*/  IMAD.MOV.U32 R70, RZ, RZ, R119.reuse ;  /* 0x000000ffff467224 */ /* 0x100fe200078e0077 */
[----:B------:R-:W-:Y:S01]  /*4430*/  MOV R0, 0x3f800000 ;  /* 0x3f80000000007802 */ /* 0x000fe20000000f00 */
[C---:B-1----:R-:W-:Y:S01]  /*4440*/  FADD.FTZ R10, R51.reuse, R10 ;  /* 0x0000000a330a7221 */ /* 0x042fe20000010000 */
[----:B------:R-:W-:Y:S01]  /*4450*/  F2FP.BF16.F32.PACK_AB R170, R51, R68 ;  /* 0x0000004433aa723e */ /* 0x000fe200000010ff */
[----:B------:R-:W-:-:S02]  /*4460*/  IMAD.MOV.U32 R68, RZ, RZ, R119 ;  /* 0x000000ffff447224 */ /* 0x000fc400078e0077 */
[----:B------:R-:W-:Y:S01]  /*4470*/  IMAD.MOV.U32 R51, RZ, RZ, R119 ;  /* 0x000000ffff337224 */ /* 0x000fe200078e0077 */
[----:B------:R-:W-:Y:S06]  /*4480*/  @!P1 BRA `(.L_x_3465) ;  /* 0x0000002800109947 */ /* 0x000fec0003800000 */
[----:B------:R-:W-:Y:S01]  /*4490*/  IMAD.MOV.U32 R13, RZ, RZ, R11 ;  /* 0x000000ffff0d7224 */ /* 0x000fe200078e000b */
[----:B------:R-:W-:Y:S01]  /*44a0*/  MOV R0, 0x3f800000 ;  /* 0x3f80000000007802 */ /* 0x000fe20000000f00 */
[----:B------:R-:W-:Y:S01]  /*44b0*/  IMAD.MOV.U32 R14, RZ, RZ, R4 ;  /* 0x000000ffff0e7224 */ /* 0x000fe200078e0004 */
        /* <DEDUP_REMOVED lines=48> */
[----:B------:R-:W-:Y:S01]  /*47c0*/  UMOV UR6, UR39 ;  /* 0x0000002700067c82 */ /* 0x000fe20008000000 */
[----:B------:R-:W-:Y:S01]  /*47d0*/  UMOV UR7, UR38 ;  /* 0x0000002600077c82 */ /* 0x000fe20008000000 */
[----:B------:R-:W-:Y:S01]  /*47e0*/  ULDC UR8, c[0x0][0x9d8] ;  /* 0x0002760000087ab9 */ /* 0x000fe20000000800 */
[----:B------:R-:W-:-:S05]  /*47f0*/  ULDC UR11, c[0x0][0x988] ;  /* 0x00026200000b7ab9 */ /* 0x000fca0000000800 */
.L_x_3476:
[----:B------:R-:W-:-:S04]  /*4800*/  UISETP.NE.AND UP0, UPT, UR7, 0x1, UPT ;  /* 0x000000010700788c */ /* 0x000fc8000bf05270 */
[----:B------:R-:W-:-:S04]  /*4810*/  USEL UR39, URZ, 0x1, UP0 ;  /* 0x000000013f277887 */ /* 0x000fc80008000000 */
[----:B------:R-:W-:Y:S01]  /*4820*/  ULOP3.LUT UR39, UR6, UR39, URZ, 0x3c, !UPT ;  /* 0x0000002706277292 */ /* 0x000fe2000f8e3c3f */
[----:B------:R-:W-:Y:S11]  /*4830*/  @!P0 BRA `(.L_x_3466) ;  /* 0x0000000000048947 */ /* 0x000ff60003800000 */
[----:B------:R-:W-:Y:S01]  /*4840*/  BPT.TRAP 0x1 ;  /* 0x000000040000795c */ /* 0x000fe20000300000 */
.L_x_3466:
[----:B------:R-:W0:Y:S01]  /*4850*/  S2UR UR9, SR_CgaCtaId ;  /* 0x00000000000979c3 */ /* 0x000e220000008800 */
[----:B------:R-:W-:Y:S01]  /*4860*/  MOV R2, 0x400 ;  /* 0x0000040000027802 */ /* 0x000fe20000000f00 */
[----:B------:R-:W-:Y:S01]  /*4870*/  UIADD3 UR38, UR7, 0x1, URZ ;  /* 0x0000000107267890 */ /* 0x000fe2000fffe03f */
[----:B------:R-:W-:-:S03]  /*4880*/  IMAD.U32 R4, RZ, RZ, UR39 ;  /* 0x00000027ff047e24 */ /* 0x000fc6000f8e00ff */
[----:B------:R-:W-:Y:S02]  /*4890*/  UISETP.NE.AND UP0, UPT, UR38, 0x2, UPT ;  /* 0x000000022600788c */ /* 0x000fe4000bf05270 */
[----:B------:R-:W-:Y:S02]  /*48a0*/  SHF.L.U32 R4, R4, 0x1f, RZ ;  /* 0x0000001f04047819 */ /* 0x000fe400000006ff */
[----:B------:R-:W-:Y:S01]  /*48b0*/  USEL UR38, UR38, URZ, UP0 ;  /* 0x0000003f26267287 */ /* 0x000fe20008000000 */
[----:B0-----:R-:W-:-:S05]  /*48c0*/  IMAD.U32 R3, RZ, RZ, UR9 ;  /* 0x00000009ff037e24 */ /* 0x001fca000f8e00ff */
[----:B------:R-:W-:-:S04]  /*48d0*/  LEA R2, R3, R2, 0x18 ;  /* 0x0000000203027211 */ /* 0x000fc800078ec0ff */
[----:B------:R-:W-:-:S13]  /*48e0*/  R2UR UR9, R2 ;  /* 0x00000000020972ca */ /* 0x000fda00000e0000 */
[----:B------:R-:W-:-:S09]  /*48f0*/  ULEA UR9, UR38, UR9, 0x3 ;  /* 0x0000000926097291 */ /* 0x000fd2000f8e183f */
[----:B------:R0:W1:Y:S01]  /*4900*/  SYNCS.PHASECHK.TRANS64.TRYWAIT P1, [UR9+0x30830], R4 ;  /* 0x03083004ff0075a7 */ /* 0x0000620008020149 */
[----:B------:R-:W-:Y:S05]  /*4910*/  @!P0 BRA `(.L_x_3467) ;  /* 0x0000000000048947 */ /* 0x000fea0003800000 */
[----:B------:R-:W-:Y:S01]  /*4920*/  BPT.TRAP 0x1 ;  /* 0x000000040000795c */ /* 0x000fe20000300000 */
.L_x_3467:
[----:B-1----:R-:W-:Y:S05]  /*4930*/  @P1 BRA `(.L_x_3468) ;  /* 0x0000000000081947 */ /* 0x002fea0003800000 */
[----:B------:R-:W1:Y:S02]  /*4940*/  SYNCS.PHASECHK.TRANS64.TRYWAIT P1, [UR9+0x30830], R4 ;  /* 0x03083004ff0075a7 */ /* 0x000e640008020149 */
[----:B-1----:R-:W-:Y:S05]  /*4950*/  @!P1 BRA `(.L_x_3469) ;  /* 0x000000cc00809947 */ /* 0x002fea0003800000 */
.L_x_3468:
[----:B------:R-:W-:Y:S01]  /*4960*/  R2UR UR32, R8 ;  /* 0x00000000082072ca */ /* 0x000fe200000e0000 */
[----:B------:R-:W-:Y:S01]  /*4970*/  UIMAD UR10, UR38, 0x900, UR4 ;  /* 0x00000900260a78a4 */ /* 0x000fe2000f8e0204 */
[----:B------:R-:W-:Y:S01]  /*4980*/  R2UR UR33, R9 ;  /* 0x00000000092172ca */ /* 0x000fe200000e0000 */
[----:B------:R-:W-:Y:S01]  /*4990*/  WARPGROUP.ARRIVE ;  /* 0x00000000000079c5 */ /* 0x000fe20000000000 */
[----:B------:R-:W-:Y:S01]  /*49a0*/  UMOV UR35, 0x40000040 ;  /* 0x4000004000237882 */ /* 0x000fe20000000000 */
[----:B------:R-:W-:Y:S01]  /*49b0*/  UIADD3 UR14, UR10, 0x304, URZ ;  /* 0x000003040a0e7890 */ /* 0x000fe2000fffe03f */
[-C--:B------:R-:W-:Y:S01]  /*49c0*/  FMUL.FTZ R24, R24, R12.reuse ;  /* 0x0000000c18187220 */ /* 0x080fe20000410000 */
        /* <DEDUP_REMOVED lines=8> */
[----:B------:R-:W-:Y:S01]  /*4a50*/  HGMMA.64x96x16.F32.BF16 R120, gdesc[UR32], RZ, !UPT, gsb0 ;  /* 0x01600000207879f0 */ /* 0x000fe2000c0018ff */
[----:B------:R-:W-:Y:S01]  /*4a60*/  R2UR UR32, R6 ;  /* 0x00000000062072ca */ /* 0x000fe200000e0000 */
[----:B------:R-:W-:Y:S01]  /*4a70*/  UIADD3 UR34, UR10, 0x2, URZ ;  /* 0x000000020a227890 */ /* 0x000fe2000fffe03f */
[----:B------:R-:W-:Y:S01]  /*4a80*/  R2UR UR33, R7 ;  /* 0x00000000072172ca */ /* 0x000fe200000e0000 */
        /* <DEDUP_REMOVED lines=154> */
.L_x_3470:
[----:B------:R-:W-:Y:S01]  /*5430*/  R2UR UR10, R2 ;  /* 0x00000000020a72ca */ /* 0x000fe200000e0000 */
[----:B------:R-:W-:-:S05]  /*5440*/  IMAD.U32 R0, RZ, RZ, UR6 ;  /* 0x00000006ff007e24 */ /* 0x000fca000f8e00ff */
[----:B------:R-:W-:-:S07]  /*5450*/  SHF.L.U32 R0, R0, 0x1f, RZ ;  /* 0x0000001f00007819 */ /* 0x000fce00000006ff */
[----:B------:R-:W-:-:S09]  /*5460*/  ULEA UR10, UR7, UR10, 0x3 ;  /* 0x0000000a070a7291 */ /* 0x000fd2000f8e183f */
[----:B------:R2:W3:Y:S01]  /*5470*/  SYNCS.PHASECHK.TRANS64.TRYWAIT P1, [UR10+0x30850], R0 ;  /* 0x03085000ff0075a7 */ /* 0x0004e2000802014a */
[----:B------:R-:W-:Y:S05]  /*5480*/  @!P0 BRA `(.L_x_3471) ;  /* 0x0000000000048947 */ /* 0x000fea0003800000 */
[----:B------:R-:W-:Y:S01]  /*5490*/  BPT.TRAP 0x1 ;  /* 0x000000040000795c */ /* 0x000fe20000300000 */
.L_x_3471:
[----:B---3--:R-:W-:Y:S05]  /*54a0*/  @P1 BRA `(.L_x_3472) ;  /* 0x0000000000081947 */ /* 0x008fea0003800000 */
[----:B------:R-:W3:Y:S02]  /*54b0*/  SYNCS.PHASECHK.TRANS64.TRYWAIT P1, [UR10+0x30850], R0 ;  /* 0x03085000ff0075a7 */ /* 0x000ee4000802014a */
[----:B---3--:R-:W-:Y:S05]  /*54c0*/  @!P1 BRA `(.L_x_3473) ;  /* 0x000000c000bc9947 */ /* 0x008fea0003800000 */
.L_x_3472:
[----:B------:R-:W-:Y:S01]  /*54d0*/  R2UR UR6, R2 ;  /* 0x00000000020672ca */ /* 0x000fe200000e0000 */
[----:B------:R-:W-:-:S12]  /*54e0*/  WARPGROUP.ARRIVE ;  /* 0x00000000000079c5 */ /* 0x000fd80000000000 */
[----:B------:R-:W-:-:S04]  /*54f0*/  UIADD3 UR6, UR6, 0x400, URZ ;  /* 0x0000040006067890 */ /* 0x000fc8000fffe03f */
[----:B------:R-:W-:-:S04]  /*5500*/  USHF.R.U32.HI UR6, URZ, 0x4, UR6 ;  /* 0x000000043f067899 */ /* 0x000fc80008011606 */
[----:B------:R-:W-:-:S04]  /*5510*/  ULOP3.LUT UR6, UR6, 0x3fff, URZ, 0xc0, !UPT ;  /* 0x00003fff06067892 */ /* 0x000fc8000f8ec03f */
[----:B------:R-:W-:-:S04]  /*5520*/  ULOP3.LUT UR6, UR6, 0x3000000, URZ, 0xfc, !UPT ;  /* 0x0300000006067892 */ /* 0x000fc8000f8efc3f */
[----:B------:R-:W-:-:S03]  /*5530*/  UIMAD UR14, UR7, 0x900, UR6 ;  /* 0x00000900070e78a4 */ /* 0x000fc6000f8e0206 */
[----:B------:R-:W-:-:S04]  /*5540*/  UMOV UR7, 0x40000040 ;  /* 0x4000004000077882 */ /* 0x000fc80000000000 */
[----:B------:R-:W-:Y:S02]  /*5550*/  UMOV UR6, UR14 ;  /* 0x0000000e00067c82 */ /* 0x000fe40008000000 */
        /* <DEDUP_REMOVED lines=25> */
[----:B------:R-:W-:Y:S03]  /*56f0*/  HGMMA.64x192x16.F32.BF16 R24, R168, gdesc[UR4].tnspB, R24, gsb0 ;  /* 0x42e00004a8187df0 */ /* 0x000fe60008001818 */
[----:B------:R-:W-:Y:S02]  /*5700*/  WARPGROUP.DEPBAR.LE gsb0, 0x0 ;  /* 0x00008000000079c5 */ /* 0x000fe40000010000 */
[----:B------:R-:W-:Y:S05]  /*5710*/  @!P0 BRA `(.L_x_3474) ;  /* 0x0000000000048947 */ /* 0x000fea0003800000 */
[----:B------:R-:W-:Y:S01]  /*5720*/  BPT.TRAP 0x1 ;  /* 0x000000040000795c */ /* 0x000fe20000300000 */
.L_x_3474:
        /* <DEDUP_REMOVED lines=24> */
[----:B-1----:R-:W-:Y:S01]  /*58b0*/  FMNMX.FTZ R11, R15, R14, !PT ;  /* 0x0000000e0f0b7209 */ /* 0x002fe20007810000 */
        /* <DEDUP_REMOVED lines=26> */
[----:B------:R-:W-:Y:S01]  /*5a60*/  R2UR UR6, R3 ;  /* 0x00000000030672ca */ /* 0x000fe200000e0000 */
[----:B------:R-:W-:-:S02]  /*5a70*/  UIADD3 UR9, UR9, 0x30840, URZ ;  /* 0x0003084009097890 */ /* 0x000fc4000fffe03f */
[----:B------:R-:W1:Y:S01]  /*5a80*/  MUFU.TANH R122, R122 ;  /* 0x0000007a007a7308 */ /* 0x000e620000002400 */
[----:B---3--:R-:W-:-:S07]  /*5a90*/  FMNMX.FTZ R11, R121, R0, !PT ;  /* 0x00000000790b7209 */ /* 0x008fce0007810000 */
[----:B------:R-:W2:Y:S01]  /*5aa0*/  MUFU.TANH R124, R124 ;  /* 0x0000007c007c7308 */ /* 0x000ea20000002400 */
[----:B0-----:R-:W-:Y:S01]  /*5ab0*/  FMNMX.FTZ R157, R123, R4, !PT ;  /* 0x000000047b9d7209 */ /* 0x001fe20007810000 */
[----:B------:R-:W-:-:S06]  /*5ac0*/  UPRMT UR9, UR6, 0x654, UR9 ;  /* 0x0000065406097896 */ /* 0x000fcc0008000009 */
[----:B------:R-:W0:Y:S01]  /*5ad0*/  MUFU.TANH R125, R125 ;  /* 0x0000007d007d7308 */ /* 0x000e220000002400 */
[----:B-1----:R-:W-:Y:S02]  /*5ae0*/  FMNMX.FTZ R0, R122, R11, !PT ;  /* 0x0000000b7a007209 */ /* 0x002fe40007810000 */
[----:B------:R-:W-:Y:S05]  /*5af0*/  SYNCS.ARRIVE.TRANS64.RED.A1T0 RZ, [UR9], RZ ;  /* 0x000000ffffff79a7 */ /* 0x000fea0008100409 */
[----:B------:R-:W1:Y:S01]  /*5b00*/  MUFU.TANH R127, R127 ;  /* 0x0000007f007f7308 */ /* 0x000e620000002400 */
[----:B--2---:R-:W-:Y:S01]  /*5b10*/  FMNMX.FTZ R4, R124, R157, !PT ;  /* 0x0000009d7c047209 */ /* 0x004fe20007810000 */
[----:B------:R-:W-:Y:S01]  /*5b20*/  FMUL.FTZ R157, R160, UR8 ;  /* 0x00000008a09d7c20 */ /* 0x000fe20008410000 */
[----:B------:R-:W-:-:S05]  /*5b30*/  FMUL.FTZ R160, R163, UR8 ;  /* 0x00000008a3a07c20 */ /* 0x000fca0008410000 */
        /* <DEDUP_REMOVED lines=16> */
[----:B------:R-:W-:Y:S01]  /*5c40*/  FMUL.FTZ R159, R162, UR8 ;  /* 0x00000008a29f7c20 */ /* 0x000fe20008410000 */
[----:B------:R-:W-:-:S05]  /*5c50*/  FMUL.FTZ R162, R165, UR8 ;  /* 0x00000008a5a27c20 */ /* 0x000fca0008410000 */
        /* <DEDUP_REMOVED lines=15> */
[----:B0-----:R-:W-:Y:S01]  /*5d50*/  FMNMX.FTZ R4, R140, R161, !PT ;  /* 0x000000a18c047209 */ /* 0x001fe20007810000 */
[----:B------:R-:W-:Y:S01]  /*5d60*/  FMUL.FTZ R161, R164, UR8 ;  /* 0x00000008a4a17c20 */ /* 0x000fe20008410000 */
[----:B------:R-:W-:-:S05]  /*5d70*/  FMUL.FTZ R164, R167, UR8 ;  /* 0x00000008a7a47c20 */ /* 0x000fca0008410000 */
        /* <DEDUP_REMOVED lines=15> */
[----:B--2---:R-:W-:Y:S01]  /*5e70*/  FMNMX.FTZ R4, R148, R163, !PT ;  /* 0x000000a394047209 */ /* 0x004fe20007810000 */
[----:B------:R-:W-:-:S06]  /*5e80*/  FMUL.FTZ R163, R166, UR8 ;  /* 0x00000008a6a37c20 */ /* 0x000fcc0008410000 */
        /* <DEDUP_REMOVED lines=36> */
[----:B-1----:R-:W-:Y:S02]  /*60d0*/  FMNMX.FTZ R4, R166, R11, !PT ;  /* 0x0000000ba6047209 */ /* 0x002fe40007810000 */
[----:B0-----:R-:W-:-:S03]  /*60e0*/  FMNMX.FTZ R11, R167, R12, !PT ;  /* 0x0000000ca70b7209 */ /* 0x001fc60007810000 */
[C---:B------:R-:W-:Y:S02]  /*60f0*/  FADD.FTZ R12, -R4.reuse, R14 ;  /* 0x0000000e040c7221 */ /* 0x040fe40000010100 */
[----:B------:R-:W-:Y:S01]  /*6100*/  FADD.FTZ R0, -R11, R13 ;  /* 0x0000000d0b007221 */ /* 0x000fe20000010100 */
[----:B------:R-:W-:Y:S01]  /*6110*/  FMUL.FTZ R13, R4, UR11 ;  /* 0x0000000b040d7c20 */ /* 0x000fe20008410000 */
[----:B------:R-:W-:Y:S02]  /*6120*/  FMUL.FTZ R12, R12, UR11 ;  /* 0x0000000b0c0c7c20 */ /* 0x000fe40008410000 */
[----:B------:R-:W-:Y:S01]  /*6130*/  FMUL.FTZ R0, R0, UR11 ;  /* 0x0000000b00007c20 */ /* 0x000fe20008410000 */
[--C-:B------:R-:W-:Y:S01]  /*6140*/  FFMA.FTZ R186, R129, UR11, -R13.reuse ;  /* 0x0000000b81ba7c23 */ /* 0x100fe2000801080d */
        /* <DEDUP_REMOVED lines=48> */
[----:B-1----:R-:W-:Y:S01]  /*6450*/  FFMA.FTZ R120, R0, R5, R189 ;  /* 0x0000000500787223 */ /* 0x002fe200000100bd */
[--C-:B------:R-:W-:Y:S01]  /*6460*/  FFMA.FTZ R14, R158, UR11, -R13.reuse ;  /* 0x0000000b9e0e7c23 */ /* 0x100fe2000801080d */
[--C-:B------:R-:W-:Y:S01]  /*6470*/  FFMA.FTZ R170, R161, UR11, -R13.reuse ;  /* 0x0000000ba1aa7c23 */ /* 0x100fe2000801080d */
[----:B------:R-:W-:Y:S01]  /*6480*/  FFMA.FTZ R171, R163, UR11, -R130 ;  /* 0x0000000ba3ab7c23 */ /* 0x000fe20008010882 */
[----:B------:R-:W-:-:S03]  /*6490*/  FFMA.FTZ R13, R162, UR11, -R13 ;  /* 0x0000000ba20d7c23 */ /* 0x000fc6000801080d */
        /* <DEDUP_REMOVED lines=26> */
[----:B------:R-:W-:-:S06]  /*6640*/  FFMA.FTZ R120, R156, UR11, -R130 ;  /* 0x0000000b9c787c23 */ /* 0x000fcc0008010882 */
        /* <DEDUP_REMOVED lines=68> */
.L_x_3475:
[----:B------:R-:W-:Y:S01]  /*6a90*/  R2UR UR6, R3 ;  /* 0x00000000030672ca */ /* 0x000fe200000e0000 */
[----:B------:R-:W-:Y:S01]  /*6aa0*/  UISETP.GT.AND UP0, UPT, UR5, UR60, UPT ;  /* 0x0000003c0500728c */ /* 0x000fe2000bf04270 */
[----:B------:R-:W-:Y:S01]  /*6ab0*/  F2FP.BF16.F32.PACK_AB R168, R14, R168 ;  /* 0x000000a80ea8723e */ /* 0x000fe200000010ff */
[----:B------:R-:W-:Y:S01]  /*6ac0*/  UIADD3 UR10, UR10, 0x30860, URZ ;  /* 0x000308600a0a7890 */ /* 0x000fe2000fffe03f */
[----:B------:R-:W-:Y:S01]  /*6ad0*/  F2FP.BF16.F32.PACK_AB R170, R13, R170 ;  /* 0x000000aa0daa723e */ /* 0x000fe200000010ff */
[----:B------:R-:W-:Y:S01]  /*6ae0*/  UIADD3 UR5, UR5, -0x1, URZ ;  /* 0xffffffff05057890 */ /* 0x000fe2000fffe03f */
[----:B------:R-:W-:Y:S01]  /*6af0*/  F2FP.BF16.F32.PACK_AB R188, R167, R188 ;  /* 0x000000bca7bc723e */ /* 0x000fe200000010ff */
[----:B------:R-:W-:Y:S01]  /*6b00*/  UMOV UR7, UR38 ;  /* 0x0000002600077c82 */ /* 0x000fe20008000000 */
[----:B------:R-:W-:Y:S01]  /*6b10*/  PLOP3.LUT P1, PT, PT, PT, UP0, 0x80, 0x0 ;  /* 0x000000000000781c */ /* 0x000fe20003f2f008 */
[----:B------:R-:W-:Y:S01]  /*6b20*/  IMAD.MOV.U32 R13, RZ, RZ, R11 ;  /* 0x000000ffff0d7224 */ /* 0x000fe200078e000b */
[----:B------:R-:W-:Y:S01]  /*6b30*/  F2FP.BF16.F32.PACK_AB R189, R137, R189 ;  /* 0x000000bd89bd723e */ /* 0x000fe200000010ff */
[----:B------:R-:W-:Y:S01]  /*6b40*/  IMAD.MOV.U32 R14, RZ, RZ, R4 ;  /* 0x000000ffff0e7224 */ /* 0x000fe200078e0004 */
[----:B------:R-:W-:Y:S01]  /*6b50*/  F2FP.BF16.F32.PACK_AB R190, R166, R190 ;  /* 0x000000bea6be723e */ /* 0x000fe200000010ff */
[----:B------:R-:W-:Y:S01]  /*6b60*/  UPRMT UR10, UR6, 0x654, UR10 ;  /* 0x00000654060a7896 */ /* 0x000fe2000800000a */
[----:B------:R-:W-:-:S02]  /*6b70*/  F2FP.BF16.F32.PACK_AB R191, R134, R191 ;  /* 0x000000bf86bf723e */ /* 0x000fc400000010ff */
[----:B------:R-:W-:Y:S01]  /*6b80*/  UMOV UR6, UR39 ;  /* 0x0000002700067c82 */ /* 0x000fe20008000000 */
[----:B------:R-:W-:Y:S02]  /*6b90*/  F2FP.BF16.F32.PACK_AB R184, R165, R184 ;  /* 0x000000b8a5b8723e */ /* 0x000fe400000010ff */
[----:B------:R-:W-:Y:S02]  /*6ba0*/  F2FP.BF16.F32.PACK_AB R185, R133, R185 ;  /* 0x000000b985b9723e */ /* 0x000fe400000010ff */
[----:B------:R-:W-:Y:S01]  /*6bb0*/  F2FP.BF16.F32.PACK_AB R186, R129, R186 ;  /* 0x000000ba81ba723e */ /* 0x000fe200000010ff */
        /* <DEDUP_REMOVED lines=16> */
[----:B------:R-:W-:Y:S06]  /*6cc0*/  @P1 BRA `(.L_x_3476) ;  /* 0xffffffd800cc1947 */ /* 0x000fec000383ffff */
.L_x_3465:
        /* <DEDUP_REMOVED lines=99> */
.L_x_3477:
[----:B------:R-:W-:Y:S02]  /*7300*/  IMAD.U32 R0, RZ, RZ, UR39 ;  /* 0x00000027ff007e24 */ /* 0x000fe4000f8e00ff */
[----:B------:R-:W-:-:S03]  /*7310*/  IMAD.U32 R13, RZ, RZ, UR38 ;  /* 0x00000026ff0d7e24 */ /* 0x000fc6000f8e00ff */
[----:B------:R-:W-:Y:S01]  /*7320*/  SHF.L.U32 R0, R0, 0x1f, RZ ;  /* 0x0000001f00007819 */ /* 0x000fe200000006ff */
[----:B------:R-:W-:-:S04]  /*7330*/  IMAD R13, R13, 0x8, R2 ;  /* 0x000000080d0d7824 */ /* 0x000fc800078e0202 */
[----:B------:R0:W1:Y:S01]  /*7340*/  SYNCS.PHASECHK.TRANS64.TRYWAIT P1, [R13+URZ+0x30850], R0 ;  /* 0x030850000d0075a7 */ /* 0x000062000802017f */
[----:B------:R-:W-:Y:S05]  /*7350*/  @!P0 BRA `(.L_x_3478) ;  /* 0x0000000000048947 */ /* 0x000fea0003800000 */
[----:B------:R-:W-:Y:S01]  /*7360*/  BPT.TRAP 0x1 ;  /* 0x000000040000795c */ /* 0x000fe20000300000 */
.L_x_3478:
[----:B------:R-:W-:Y:S01]  /*7370*/  IADD3 R2, R2, 0x400, RZ ;  /* 0x0000040002027810 */ /* 0x000fe20007ffe0ff */
[----:B------:R-:W-:-:S03]  /*7380*/  IMAD.U32 R7, RZ, RZ, UR38 ;  /* 0x00000026ff077e24 */ /* 0x000fc6000f8e00ff */
[----:B------:R-:W-:-:S04]  /*7390*/  SHF.R.U32.HI R2, RZ, 0x4, R2 ;  /* 0x00000004ff027819 */ /* 0x000fc80000011602 */
[----:B------:R-:W-:-:S04]  /*73a0*/  LOP3.LUT R2, R2, 0x3fff, RZ, 0xc0, !PT ;  /* 0x00003fff02027812 */ /* 0x000fc800078ec0ff */
[----:B------:R-:W-:Y:S01]  /*73b0*/  LOP3.LUT R2, R2, 0x3000000, RZ, 0xfc, !PT ;  /* 0x0300000002027812 */ /* 0x000fe200078efcff */
[----:B-1----:R-:W-:Y:S06]  /*73c0*/  @P1 BRA `(.L_x_3479) ;  /* 0x0000000000081947 */ /* 0x002fec0003800000 */
[----:B------:R-:W1:Y:S02]  /*73d0*/  SYNCS.PHASECHK.TRANS64.TRYWAIT P1, [R13+URZ+0x30850], R0 ;  /* 0x030850000d0075a7 */ /* 0x000e64000802017f */
[----:B-1----:R-:W-:Y:S05]  /*73e0*/  @!P1 BRA `(.L_x_3480) ;  /* 0x000000a4000c9947 */ /* 0x002fea0003800000 */
.L_x_3479:
[----:B------:R-:W-:Y:S01]  /*73f0*/  IMAD R6, R7, 0x900, R2 ;  /* 0x0000090007067824 */ /* 0x000fe200078e0202 */
[----:B------:R-:W-:Y:S05]  /*7400*/  WARPSYNC.ALL ;  /* 0x0000000000007948 */ /* 0x000fea0003800000 */
[----:B------:R-:W-:Y:S01]  /*7410*/  IMAD.MOV.U32 R7, RZ, RZ, 0x40000040 ;  /* 0x40000040ff077424 */ /* 0x000fe200078e00ff */
[C---:B------:R-:W-:Y:S01]  /*7420*/  R2UR UR6, R6.reuse ;  /* 0x00000000060672ca */ /* 0x040fe200000e0000 */
[----:B------:R-:W-:Y:S01]  /*7430*/  WARPGROUP.ARRIVE ;  /* 0x00000000000079c5 */ /* 0x000fe20000000000 */
[----:B------:R-:W-:Y:S01]  /*7440*/  VIADD R8, R6, 0x80 ;  /* 0x0000008006087836 */ /* 0x000fe20000000000 */
[----:B01----:R-:W0:Y:S01]  /*7450*/  SHFL.BFLY PT, R0, R5, 0x2, 0x1f ;  /* 0x0c401f0005007f89 */ /* 0x003e2200000e0000 */
[----:B------:R-:W-:Y:S01]  /*7460*/  R2UR UR7, R7 ;  /* 0x00000000070772ca */ /* 0x000fe200000e0000 */
[----:B------:R-:W-:-:S02]  /*7470*/  IMAD.MOV.U32 R9, RZ, RZ, 0x40000040 ;  /* 0x40000040ff097424 */ /* 0x000fc400078e00ff */
[----:B------:R-:W-:Y:S02]  /*7480*/  IMAD.MOV.U32 R7, RZ, RZ, 0x40000040 ;  /* 0x40000040ff077424 */ /* 0x000fe400078e00ff */
[----:B------:R-:W-:-:S08]  /*7490*/  IMAD.U32 R15, RZ, RZ, UR11 ;  /* 0x0000000bff0f7e24 */ /* 0x000fd0000f8e00ff */
[----:B------:R-:W-:Y:S01]  /*74a0*/  HGMMA.64x192x16.F32.BF16 R24, R188, gdesc[UR4].tnspB, R24, gsb0 ;  /* 0x42e00004bc187df0 */ /* 0x000fe20008001818 */
[----:B------:R-:W-:Y:S01]  /*74b0*/  R2UR UR6, R8 ;  /* 0x00000000080672ca */ /* 0x000fe200000e0000 */
[----:B------:R-:W-:Y:S01]  /*74c0*/  VIADD R8, R6, 0x100 ;  /* 0x0000010006087836 */ /* 0x000fe20000000000 */
[----:B------:R-:W-:Y:S01]  /*74d0*/  R2UR UR7, R9 ;  /* 0x00000000090772ca */ /* 0x000fe200000e0000 */
[----:B------:R-:W-:Y:S02]  /*74e0*/  IMAD.MOV.U32 R9, RZ, RZ, 0x40000040 ;  /* 0x40000040ff097424 */ /* 0x000fe400078e00ff */
[----:B0-----:R-:W-:Y:S01]  /*74f0*/  FADD.FTZ R2, R0, R5 ;  /* 0x0000000500027221 */ /* 0x001fe20000010000 */
[----:B------:R-:W-:Y:S01]  /*7500*/  IMAD.MOV.U32 R5, RZ, RZ, RZ ;  /* 0x000000ffff057224 */ /* 0x000fe200078e00ff */
[----:B------:R-:W-:Y:S02]  /*7510*/  WARPGROUP.DEPBAR.LE gsb0, 0x0 ;  /* 0x00008000000079c5 */ /* 0x000fe40000010000 */
[----:B------:R-:W-:-:S10]  /*7520*/  WARPGROUP.ARRIVE ;  /* 0x00000000000079c5 */ /* 0x000fd40000000000 */
[----:B------:R-:W-:Y:S01]  /*7530*/  HGMMA.64x192x16.F32.BF16 R24, R184, gdesc[UR4].tnspB, R24, gsb0 ;  /* 0x42e00004b8187df0 */ /* 0x000fe20008001818 */
[----:B------:R-:W-:Y:S01]  /*7540*/  R2UR UR6, R8 ;  /* 0x00000000080672ca */ /* 0x000fe200000e0000 */
[----:B------:R-:W-:Y:S01]  /*7550*/  VIADD R8, R6, 0x180 ;  /* 0x0000018006087836 */ /* 0x000fe20000000000 */
[----:B------:R-:W-:Y:S01]  /*7560*/  R2UR UR7, R9 ;  /* 0x00000000090772ca */ /* 0x000fe200000e0000 */
[----:B------:R-:W-:Y:S01]  /*7570*/  IMAD.MOV.U32 R9, RZ, RZ, 0x40000040 ;  /* 0x40000040ff097424 */ /* 0x000fe200078e00ff */
[----:B------:R-:W-:Y:S02]  /*7580*/  WARPGROUP.DEPBAR.LE gsb0, 0x0 ;  /* 0x00008000000079c5 */ /* 0x000fe40000010000 */
[----:B------:R-:W-:-:S13]  /*7590*/  WARPGROUP.ARRIVE ;  /* 0x00000000000079c5 */ /* 0x000fda0000000000 */
[----:B------:R-:W-:Y:S01]  /*75a0*/  HGMMA.64x192x16.F32.BF16 R24, R180, gdesc[UR4].tnspB, R24, gsb0 ;  /* 0x42e00004b4187df0 */ /* 0x000fe20008001818 */
[----:B------:R-:W-:Y:S02]  /*75b0*/  R2UR UR6, R8 ;  /* 0x00000000080672ca */ /* 0x000fe400000e0000 */
[----:B------:R-:W-:Y:S01]  /*75c0*/  R2UR UR7, R9 ;  /* 0x00000000090772ca */ /* 0x000fe200000e0000 */
[----:B------:R-:W-:Y:S01]  /*75d0*/  IMAD.MOV.U32 R9, RZ, RZ, 0x40000040 ;  /* 0x40000040ff097424 */ /* 0x000fe200078e00ff */
[C---:B------:R-:W-:Y:S01]  /*75e0*/  IADD3 R8, R6.reuse, 0x200, RZ ;  /* 0x0000020006087810 */ /* 0x040fe20007ffe0ff */
[----:B------:R-:W-:Y:S01]  /*75f0*/  VIADD R6, R6, 0x280 ;  /* 0x0000028006067836 */ /* 0x000fe20000000000 */
[----:B------:R-:W-:Y:S02]  /*7600*/  WARPGROUP.DEPBAR.LE gsb0, 0x0 ;  /* 0x00008000000079c5 */ /* 0x000fe40000010000 */
[----:B------:R-:W-:-:S11]  /*7610*/  WARPGROUP.ARRIVE ;  /* 0x00000000000079c5 */ /* 0x000fd60000000000 */
[----:B------:R-:W-:Y:S01]  /*7620*/  HGMMA.64x192x16.F32.BF16 R24, R176, gdesc[UR4].tnspB, R24, gsb0 ;  /* 0x42e00004b0187df0 */ /* 0x000fe20008001818 */
[----:B------:R-:W-:Y:S02]  /*7630*/  R2UR UR6, R8 ;  /* 0x00000000080672ca */ /* 0x000fe400000e0000 */
[----:B------:R-:W-:Y:S02]  /*7640*/  R2UR UR7, R9 ;  /* 0x00000000090772ca */ /* 0x000fe400000e0000 */
[----:B------:R-:W0:Y:S02]  /*7650*/  SHFL.BFLY PT, R9, R2, 0x1, 0x1f ;  /* 0x0c201f0002097f89 */ /* 0x000e2400000e0000 */
[----:B0-----:R-:W-:Y:S01]  /*7660*/  FADD.FTZ R14, R2, R9 ;  /* 0x00000009020e7221 */ /* 0x001fe20000010000 */
[----:B------:R-:W-:-:S04]  /*7670*/  MOV R2, 0xff800000 ;  /* 0xff80000000027802 */ /* 0x000fc80000000f00 */
[----:B------:R-:W-:-:S13]  /*7680*/  FSETP.NE.FTZ.AND P2, PT, R14, RZ, PT ;  /* 0x000000ff0e00720b */ /* 0x000fda0003f55000 */
[----:B------:R-:W0:Y:S01]  /*7690*/  @P2 MUFU.LG2 R9, R14 ;  /* 0x0000000e00092308 */ /* 0x000e220000000c00 */
[----:B------:R-:W-:-:S07]  /*76a0*/  @P2 FMUL.FTZ R15, R15, 0.69314718246459960938 ;  /* 0x3f3172180f0f2820 */ /* 0x000fce0000410000 */
[----:B------:R-:W-:Y:S01]  /*76b0*/  @P2 MUFU.RCP R5, R14 ;  /* 0x0000000e00052308 */ /* 0x000fe20000001000 */
[----:B------:R-:W-:Y:S02]  /*76c0*/  WARPGROUP.DEPBAR.LE gsb0, 0x0 ;  /* 0x00008000000079c5 */ /* 0x000fe40000010000 */
[----:B------:R-:W-:-:S06]  /*76d0*/  WARPGROUP.ARRIVE ;  /* 0x00000000000079c5 */ /* 0x000fcc0000000000 */
[----:B------:R-:W-:Y:S01]  /*76e0*/  HGMMA.64x192x16.F32.BF16 R24, R172, gdesc[UR4].tnspB, R24, gsb0 ;  /* 0x42e00004ac187df0 */ /* 0x000fe20008001818 */
[----:B------:R-:W-:Y:S01]  /*76f0*/  R2UR UR6, R6 ;  /* 0x00000000060672ca */ /* 0x000fe200000e0000 */
[----:B------:R-:W-:Y:S01]  /*7700*/  IMAD.MOV.U32 R6, RZ, RZ, RZ ;  /* 0x000000ffff067224 */ /* 0x000fe200078e00ff */
[----:B------:R-:W-:Y:S02]  /*7710*/  R2UR UR7, R7 ;  /* 0x00000000070772ca */ /* 0x000fe400000e0000 */
[----:B------:R-:W1:Y:S02]  /*7720*/  SHFL.BFLY PT, R7, R10, 0x2, 0x1f ;  /* 0x0c401f000a077f89 */ /* 0x000e6400000e0000 */
[----:B-1----:R-:W-:Y:S01]  /*7730*/  FADD.FTZ R7, R7, R10 ;  /* 0x0000000a07077221 */ /* 0x002fe20000010000 */
[----:B0-----:R-:W-:-:S04]  /*7740*/  @P2 FMUL.FTZ R10, R9, 0.69314718246459960938 ;  /* 0x3f317218090a2820 */ /* 0x001fc80000410000 */
[----:B------:R-:W0:Y:S01]  /*7750*/  SHFL.BFLY PT, R0, R7, 0x1, 0x1f ;  /* 0x0c201f0007007f89 */ /* 0x000e2200000e0000 */
[----:B------:R-:W-:Y:S01]  /*7760*/  @P2 FFMA.FTZ R2, R15, R11, R10 ;  /* 0x0000000b0f022223 */ /* 0x000fe2000001000a */
[----:B0-----:R-:W-:Y:S01]  /*7770*/  FADD.FTZ R12, R7, R0 ;  /* 0x00000000070c7221 */ /* 0x001fe20000010000 */
[----:B------:R-:W-:Y:S02]  /*7780*/  IMAD.U32 R7, RZ, RZ, UR11 ;  /* 0x0000000bff077e24 */ /* 0x000fe4000f8e00ff */
[----:B------:R-:W-:Y:S02]  /*7790*/  IMAD.MOV.U32 R0, RZ, RZ, -0x800000 ;  /* 0xff800000ff007424 */ /* 0x000fe400078e00ff */
[----:B------:R-:W-:-:S13]  /*77a0*/  FSETP.NE.FTZ.AND P1, PT, R12, RZ, PT ;  /* 0x000000ff0c00720b */ /* 0x000fda0003f35000 */
[----:B------:R-:W0:Y:S01]  /*77b0*/  @P1 MUFU.LG2 R8, R12 ;  /* 0x0000000c00081308 */ /* 0x000e220000000c00 */
[----:B------:R-:W-:-:S07]  /*77c0*/  @P1 FMUL.FTZ R7, R7, 0.69314718246459960938 ;  /* 0x3f31721807071820 */ /* 0x000fce0000410000 */
[----:B------:R1:W2:Y:S01]  /*77d0*/  @P1 MUFU.RCP R6, R12 ;  /* 0x0000000c00061308 */ /* 0x0002a20000001000 */
[----:B0-----:R-:W-:-:S04]  /*77e0*/  @P1 FMUL.FTZ R8, R8, 0.69314718246459960938 ;  /* 0x3f31721808081820 */ /* 0x001fc80000410000 */
[----:B------:R-:W-:Y:S01]  /*77f0*/  @P1 FFMA.FTZ R0, R7, R4, R8 ;  /* 0x0000000407001223 */ /* 0x000fe20000010008 */
[----:B------:R-:W-:Y:S02]  /*7800*/  WARPGROUP.DEPBAR.LE gsb0, 0x0 ;  /* 0x00008000000079c5 */ /* 0x000fe40000010000 */
[----:B------:R-:W-:-:S06]  /*7810*/  WARPGROUP.ARRIVE ;  /* 0x00000000000079c5 */ /* 0x000fcc0000000000 */
[----:B------:R-:W-:Y:S03]  /*7820*/  HGMMA.64x192x16.F32.BF16 R24, R168, gdesc[UR4].tnspB, R24, gsb0 ;  /* 0x42e00004a8187df0 */ /* 0x000fe60008001818 */
[----:B------:R-:W-:Y:S02]  /*7830*/  WARPGROUP.DEPBAR.LE gsb0, 0x0 ;  /* 0x00008000000079c5 */ /* 0x000fe40000010000 */
[----:B-12---:R-:W-:Y:S05]  /*7840*/  @!P0 BRA `(.L_x_3481) ;  /* 0x0000000000048947 */ /* 0x006fea0003800000 */
[----:B------:R-:W-:Y:S01]  /*7850*/  BPT.TRAP 0x1 ;  /* 0x000000040000795c */ /* 0x000fe20000300000 */
.L_x_3481:
[----:B------:R-:W-:Y:S01]  /*7860*/  VIADD R4, R13, 0x30860 ;  /* 0x000308600d047836 */ /* 0x000fe20000000000 */
[----:B------:R-:W-:Y:S01]  /*7870*/  R2UR UR4, R215 ;  /* 0x00000000d70472ca */ /* 0x000fe200000e0000 */
[----:B------:R-:W-:Y:S01]  /*7880*/  UIADD3 UR38, UR38, 0x1, URZ ;  /* 0x0000000126267890 */ /* 0x000fe2000fffe03f */
[-C--:B------:R-:W-:Y:S01]  /*7890*/  FMUL.FTZ R24, R24, R6.reuse ;  /* 0x0000000618187220 */ /* 0x080fe20000410000 */
[-C--:B------:R-:W-:Y:S01]  /*78a0*/  FMUL.FTZ R25, R25, R6.reuse ;  /* 0x0000000619197220 */ /* 0x080fe20000410000 */
[----:B------:R-:W-:Y:S01]  /*78b0*/  PRMT R4, R3, 0x654, R4 ;  /* 0x0000065403047816 */ /* 0x000fe20000000004 */
[----:B------:R-:W-:Y:S01]  /*78c0*/  UISETP.NE.AND UP0, UPT, UR38, 0x2, UPT ;  /* 0x000000022600788c */ /* 0x000fe2000bf05270 */
[-C--:B------:R-:W-:Y:S01]  /*78d0*/  FMUL.FTZ R28, R28, R6.reuse ;  /* 0x000000061c1c7220 */ /* 0x080fe20000410000 */
[-C--:B------:R-:W-:Y:S01]  /*78e0*/  FMUL.FTZ R29, R29, R6.reuse ;  /* 0x000000061d1d7220 */ /* 0x080fe20000410000 */
[----:B------:R0:W-:Y:S01]  /*78f0*/  SYNCS.ARRIVE.TRANS64.RED.A1T0 RZ, [R4+URZ], RZ ;  /* 0x000000ff04ff79a7 */ /* 0x0001e2000810043f */
[-C--:B------:R-:W-:Y:S01]  /*7900*/  FMUL.FTZ R32, R32, R6.reuse ;  /* 0x0000000620207220 */ /* 0x080fe20000410000 */
[-C--:B------:R-:W-:Y:S01]  /*7910*/  FMUL.FTZ R33, R33, R6.reuse ;  /* 0x0000000621217220 */ /* 0x080fe20000410000 */
[-C--:B------:R-:W-:Y:S01]  /*7920*/  FMUL.FTZ R36, R36, R6.reuse ;  /* 0x0000000624247220 */ /* 0x080fe20000410000 */
[-C--:B------:R-:W-:Y:S01]  /*7930*/  FMUL.FTZ R37, R37, R6.reuse ;  /* 0x0000000625257220 */ /* 0x080fe20000410000 */
[----:B------:R-:W-:Y:S01]  /*7940*/  UIADD3 UR4, UR4, 0x1, URZ ;  /* 0x0000000104047890 */ /* 0x000fe2000fffe03f */
[-C--:B------:R-:W-:Y:S01]  /*7950*/  FMUL.FTZ R40, R40, R6.reuse ;  /* 0x0000000628287220 */ /* 0x080fe20000410000 */
[-C--:B------:R-:W-:Y:S01]  /*7960*/  FMUL.FTZ R41, R41, R6.reuse ;  /* 0x0000000629297220 */ /* 0x080fe20000410000 */
[-C--:B------:R-:W-:Y:S01]  /*7970*/  FMUL.FTZ R44, R44, R6.reuse ;  /* 0x000000062c2c7220 */ /* 0x080fe20000410000 */
[-C--:B------:R-:W-:Y:S01]  /*7980*/  FMUL.FTZ R45, R45, R6.reuse ;  /* 0x000000062d2d7220 */ /* 0x080fe20000410000 */
[-C--:B------:R-:W-:Y:S01]  /*7990*/  FMUL.FTZ R48, R48, R6.reuse ;  /* 0x0000000630307220 */ /* 0x080fe20000410000 */
[----:B------:R-:W-:Y:S01]  /*79a0*/  IMAD.U32 R215, RZ, RZ, UR4 ;  /* 0x00000004ffd77e24 */ /* 0x000fe2000f8e00ff */
        /* <DEDUP_REMOVED lines=86> */
[----:B0-----:R-:W-:-:S12]  /*7f10*/  ULOP3.LUT UR39, UR39, UR4, URZ, 0x3c, !UPT ;  /* 0x0000000427277292 */ /* 0x001fd8000f8e3c3f */
.L_x_3457:
        /* <DEDUP_REMOVED lines=11> */
[----:B------:R-:W2:Y:S01]  /*7fd0*/  LDL R3, [R1+0x24] ;  /* 0x0000240001037983 */ /* 0x000ea20000100800 */
[----:B------:R-:W0:Y:S01]  /*7fe0*/  S2UR UR4, SR_SWINHI ;  /* 0x00000000000479c3 */ /* 0x000e220000002f00 */
[----:B------:R-:W-:Y:S01]  /*7ff0*/  IMAD.MOV.U32 R4, RZ, RZ, 0x2 ;  /* 0x00000002ff047424 */ /* 0x000fe200078e00ff */
[----:B------:R-:W-:Y:S01]  /*8000*/  R2UR UR20, R18 ;  /* 0x00000000121472ca */ /* 0x000fe200000e0000 */
[----:B------:R-:W-:Y:S01]  /*8010*/  ULDC.64 UR14, c[0x0][0xc00] ;  /* 0x00030000000e7ab9 */ /* 0x000fe20000000a00 */
[----:B------:R-:W-:Y:S01]  /*8020*/  R2UR UR17, R214 ;  /* 0x00000000d61172ca */ /* 0x000fe200000e0000 */
[----:B------:R-:W3:Y:S01]  /*8030*/  LDL R138, [R1+0x20] ;  /* 0x00002000018a7983 */ /* 0x000ee20000100800 */
[----:B------:R-:W-:Y:S02]  /*8040*/  R2UR UR19, R212 ;  /* 0x00000000d41372ca */ /* 0x000fe400000e0000 */
[----:B------:R-:W-:Y:S02]  /*8050*/  R2UR UR18, R23 ;  /* 0x00000000171272ca */ /* 0x000fe400000e0000 */
[----:B------:R-:W-:Y:S01]  /*8060*/  R2UR UR22, R211 ;  /* 0x00000000d31672ca */ /* 0x000fe200000e0000 */
[----:B------:R-:W-:Y:S01]  /*8070*/  UMOV UR10, UR8 ;  /* 0x00000008000a7c82 */ /* 0x000fe20008000000 */
[----:B0-----:R-:W-:Y:S01]  /*8080*/  UMOV UR11, UR4 ;  /* 0x00000004000b7c82 */ /* 0x001fe20008000000 */
[----:B------:R-:W-:-:S04]  /*8090*/  USHF.L.U32 UR4, UR61, 0x2, URZ ;  /* 0x000000023d047899 */ /* 0x000fc8000800063f */
[----:B------:R-:W-:Y:S02]  /*80a0*/  USHF.L.U64.HI UR16, UR61, 0x2, UR17 ;  /* 0x000000023d107899 */ /* 0x000fe40008010211 */
[----:B------:R-:W-:-:S04]  /*80b0*/  UIADD3 UR9, UP0, UR4, UR14, URZ ;  /* 0x0000000e04097290 */ /* 0x000fc8000ff1e03f */
[----:B------:R-:W-:Y:S01]  /*80c0*/  UIADD3.X UR12, UR16, UR15, URZ, UP0, !UPT ;  /* 0x0000000f100c7290 */ /* 0x000fe200087fe43f */
[----:B------:R-:W-:Y:S01]  /*80d0*/  BAR.SYNC.DEFER_BLOCKING 0x1, 0x100 ;  /* 0x0044000000007b1d */ /* 0x000fe20000010000 */
[----:B--2---:R-:W-:-:S03]  /*80e0*/  IMAD.WIDE R4, R3, R4, UR10 ;  /* 0x0000000a03047e25 */ /* 0x004fc6000f8e0204 */
[C---:B------:R-:W-:Y:S02]  /*80f0*/  IADD3 R8, P1, R4.reuse, 0x40, RZ ;  /* 0x0000004004087810 */ /* 0x040fe40007f3e0ff */
[C---:B------:R-:W-:Y:S02]  /*8100*/  LOP3.LUT R3, R4.reuse, 0x380, RZ, 0xc0, !PT ;  /* 0x0000038004037812 */ /* 0x040fe400078ec0ff */
[C---:B------:R-:W-:Y:S02]  /*8110*/  IADD3 R6, P2, R4.reuse, 0x20, RZ ;  /* 0x0000002004067810 */ /* 0x040fe40007f5e0ff */
[C---:B------:R-:W-:Y:S02]  /*8120*/  IADD3 R133, P6, R4.reuse, 0x60, RZ ;  /* 0x0000006004857810 */ /* 0x040fe40007fde0ff */
[----:B------:R-:W-:Y:S02]  /*8130*/  IADD3 R135, P5, R4, 0x4000, RZ ;  /* 0x0000400004877810 */ /* 0x000fe40007fbe0ff */
[----:B------:R-:W-:-:S02]  /*8140*/  LOP3.LUT R7, R8, 0x380, RZ, 0xc0, !PT ;  /* 0x0000038008077812 */ /* 0x000fc400078ec0ff */
[----:B------:R-:W-:Y:S01]  /*8150*/  SHF.R.U64 R3, R3, 0x3, RZ ;  /* 0x0000000303037819 */ /* 0x000fe200000012ff */
[--C-:B------:R-:W-:Y:S01]  /*8160*/  IMAD.X R11, RZ, RZ, R5.reuse, P2 ;  /* 0x000000ffff0b7224 */ /* 0x100fe200010e0605 */
[C---:B------:R-:W-:Y:S01]  /*8170*/  IADD3 R86, P0, R4.reuse, 0x4020, RZ ;  /* 0x0000402004567810 */ /* 0x040fe20007f1e0ff */
[--C-:B------:R-:W-:Y:S01]  /*8180*/  IMAD.X R13, RZ, RZ, R5.reuse, P1 ;  /* 0x000000ffff0d7224 */ /* 0x100fe200008e0605 */
[C---:B------:R-:W-:Y:S01]  /*8190*/  IADD3 R137, P4, R4.reuse, 0x4040, RZ ;  /* 0x0000404004897810 */ /* 0x040fe20007f9e0ff */
[--C-:B------:R-:W-:Y:S01]  /*81a0*/  IMAD.X R15, RZ, RZ, R5.reuse, P6 ;  /* 0x000000ffff0f7224 */ /* 0x100fe200030e0605 */
[C---:B------:R-:W-:Y:S01]  /*81b0*/  IADD3 R90, P3, R4.reuse, 0x4060, RZ ;  /* 0x00004060045a7810 */ /* 0x040fe20007f7e0ff */
[----:B------:R-:W-:Y:S01]  /*81c0*/  IMAD.X R85, RZ, RZ, R5, P5 ;  /* 0x000000ffff557224 */ /* 0x000fe200028e0605 */
[C---:B------:R-:W-:Y:S02]  /*81d0*/  IADD3 R139, P2, R4.reuse, 0x8000, RZ ;  /* 0x00008000048b7810 */ /* 0x040fe40007f5e0ff */
[----:B------:R-:W-:-:S02]  /*81e0*/  IADD3 R141, P1, R4, 0x8020, RZ ;  /* 0x00008020048d7810 */ /* 0x000fc40007f3e0ff */
[C---:B------:R-:W-:Y:S02]  /*81f0*/  IADD3 R143, P6, R4.reuse, 0x8040, RZ ;  /* 0x00008040048f7810 */ /* 0x040fe40007fde0ff */
[----:B------:R-:W-:Y:S02]  /*8200*/  IADD3 R145, P5, R4, 0x8060, RZ ;  /* 0x0000806004917810 */ /* 0x000fe40007fbe0ff */
[----:B------:R-:W-:Y:S02]  /*8210*/  SHF.R.U64 R7, R7, 0x3, RZ ;  /* 0x0000000307077819 */ /* 0x000fe400000012ff */
[----:B------:R-:W-:Y:S02]  /*8220*/  LOP3.LUT R4, R3, R4, RZ, 0x3c, !PT ;  /* 0x0000000403047212 */ /* 0x000fe400078e3cff */
[----:B------:R-:W-:Y:S02]  /*8230*/  LOP3.LUT R3, R6, 0x380, RZ, 0xc0, !PT ;  /* 0x0000038006037812 */ /* 0x000fe400078ec0ff */
[----:B------:R-:W-:-:S02]  /*8240*/  LOP3.LUT R12, R7, R8, RZ, 0x3c, !PT ;  /* 0x00000008070c7212 */ /* 0x000fc400078e3cff */
[----:B------:R-:W-:Y:S02]  /*8250*/  LOP3.LUT R8, R139, 0x380, RZ, 0xc0, !PT ;  /* 0x000003808b087812 */ /* 0x000fe400078ec0ff */
[----:B------:R-:W-:Y:S02]  /*8260*/  SHF.R.U64 R3, R3, 0x3, RZ ;  /* 0x0000000303037819 */ /* 0x000fe400000012ff */
[----:B------:R-:W-:Y:S02]  /*8270*/  LOP3.LUT R18, R135, 0x380, RZ, 0xc0, !PT ;  /* 0x0000038087127812 */ /* 0x000fe400078ec0ff */
[----:B------:R-:W-:Y:S02]  /*8280*/  SHF.R.U64 R8, R8, 0x3, RZ ;  /* 0x0000000308087819 */ /* 0x000fe400000012ff */
[----:B------:R-:W-:Y:S02]  /*8290*/  LOP3.LUT R14, R133, 0x380, RZ, 0xc0, !PT ;  /* 0x00000380850e7812 */ /* 0x000fe400078ec0ff */
[----:B------:R-:W-:-:S02]  /*82a0*/  LOP3.LUT R10, R3, R6, RZ, 0x3c, !PT ;  /* 0x00000006030a7212 */ /* 0x000fc400078e3cff */
[----:B------:R-:W-:Y:S02]  /*82b0*/  SHF.R.U64 R18, R18, 0x3, RZ ;  /* 0x0000000312127819 */ /* 0x000fe400000012ff */
[----:B------:R-:W-:Y:S02]  /*82c0*/  LOP3.LUT R3, R86, 0x380, RZ, 0xc0, !PT ;  /* 0x0000038056037812 */ /* 0x000fe400078ec0ff */
[----:B------:R-:W-:Y:S02]  /*82d0*/  LOP3.LUT R6, R137, 0x380, RZ, 0xc0, !PT ;  /* 0x0000038089067812 */ /* 0x000fe400078ec0ff */
[----:B------:R-:W-:Y:S02]  /*82e0*/  LOP3.LUT R7, R90, 0x380, RZ, 0xc0, !PT ;  /* 0x000003805a077812 */ /* 0x000fe400078ec0ff */
[----:B------:R-:W-:Y:S02]  /*82f0*/  LOP3.LUT R126, R8, R139, RZ, 0x3c, !PT ;  /* 0x0000008b087e7212 */ /* 0x000fe400078e3cff */
[----:B------:R-:W-:-:S02]  /*8300*/  SHF.R.U64 R14, R14, 0x3, RZ ;  /* 0x000000030e0e7819 */ /* 0x000fc400000012ff */
[----:B------:R-:W-:Y:S02]  /*8310*/  LOP3.LUT R8, R141, 0x380, RZ, 0xc0, !PT ;  /* 0x000003808d087812 */ /* 0x000fe400078ec0ff */
[----:B------:R-:W-:Y:S02]  /*8320*/  LOP3.LUT R84, R18, R135, RZ, 0x3c, !PT ;  /* 0x0000008712547212 */ /* 0x000fe400078e3cff */
[----:B------:R-:W-:Y:S02]  /*8330*/  SHF.R.U64 R3, R3, 0x3, RZ ;  /* 0x0000000303037819 */ /* 0x000fe400000012ff */
[----:B------:R-:W-:Y:S02]  /*8340*/  LOP3.LUT R132, R145, 0x380, RZ, 0xc0, !PT ;  /* 0x0000038091847812 */ /* 0x000fe400078ec0ff */
[----:B------:R-:W-:Y:S02]  /*8350*/  SHF.R.U64 R6, R6, 0x3, RZ ;  /* 0x0000000306067819 */ /* 0x000fe400000012ff */
[----:B------:R-:W-:-:S02]  /*8360*/  SHF.R.U64 R7, R7, 0x3, RZ ;  /* 0x0000000307077819 */ /* 0x000fc400000012ff */
[----:B------:R-:W-:Y:S01]  /*8370*/  LOP3.LUT R18, R143, 0x380, RZ, 0xc0, !PT ;  /* 0x000003808f127812 */ /* 0x000fe200078ec0ff */
[--C-:B------:R-:W-:Y:S01]  /*8380*/  IMAD.X R87, RZ, RZ, R5.reuse, P0 ;  /* 0x000000ffff577224 */ /* 0x100fe200000e0605 */
[----:B------:R-:W-:Y:S02]  /*8390*/  LOP3.LUT R14, R14, R133, RZ, 0x3c, !PT ;  /* 0x000000850e0e7212 */ /* 0x000fe400078e3cff */
[----:B------:R-:W-:Y:S01]  /*83a0*/  SHF.R.U64 R8, R8, 0x3, RZ ;  /* 0x0000000308087819 */ /* 0x000fe200000012ff */
[--C-:B------:R-:W-:Y:S01]  /*83b0*/  IMAD.X R91, RZ, RZ, R5.reuse, P3 ;  /* 0x000000ffff5b7224 */ /* 0x100fe200018e0605 */
[----:B------:R-:W-:Y:S01]  /*83c0*/  LOP3.LUT R86, R3, R86, RZ, 0x3c, !PT ;  /* 0x0000005603567212 */ /* 0x000fe200078e3cff */
[--C-:B------:R-:W-:Y:S01]  /*83d0*/  IMAD.X R127, RZ, RZ, R5.reuse, P2 ;  /* 0x000000ffff7f7224 */ /* 0x100fe200010e0605 */
[----:B------:R-:W-:Y:S01]  /*83e0*/  SHF.R.U64 R132, R132, 0x3, RZ ;  /* 0x0000000384847819 */ /* 0x000fe200000012ff */
[--C-:B------:R-:W-:Y:S01]  /*83f0*/  IMAD.X R129, RZ, RZ, R5.reuse, P1 ;  /* 0x000000ffff817224 */ /* 0x100fe200008e0605 */
[----:B------:R-:W-:Y:S01]  /*8400*/  IADD3.X R89, RZ, R5, RZ, P4, !PT ;  /* 0x00000005ff597210 */ /* 0x000fe200027fe4ff */
[--C-:B------:R-:W-:Y:S01]  /*8410*/  IMAD.X R131, RZ, RZ, R5.reuse, P6 ;  /* 0x000000ffff837224 */ /* 0x100fe200030e0605 */
[----:B------:R-:W-:Y:S01]  /*8420*/  LOP3.LUT R88, R6, R137, RZ, 0x3c, !PT ;  /* 0x0000008906587212 */ /* 0x000fe200078e3cff */
[----:B------:R-:W-:Y:S01]  /*8430*/  IMAD.X R9, RZ, RZ, R5, P5 ;  /* 0x000000ffff097224 */ /* 0x000fe200028e0605 */
[----:B------:R-:W-:-:S02]  /*8440*/  LOP3.LUT R90, R7, R90, RZ, 0x3c, !PT ;  /* 0x0000005a075a7212 */ /* 0x000fc400078e3cff */
[----:B------:R-:W-:Y:S02]  /*8450*/  MOV R3, R4 ;  /* 0x0000000400037202 */ /* 0x000fe40000000f00 */
[----:B------:R-:W-:Y:S02]  /*8460*/  SHF.R.U64 R18, R18, 0x3, RZ ;  /* 0x0000000312127819 */ /* 0x000fe400000012ff */
[----:B------:R-:W-:Y:S02]  /*8470*/  F2FP.BF16.F32.PACK_AB R4, R25, R24 ;  /* 0x000000181904723e */ /* 0x000fe400000010ff */
[----:B------:R-:W-:Y:S02]  /*8480*/  F2FP.BF16.F32.PACK_AB R5, R27, R26 ;  /* 0x0000001a1b05723e */ /* 0x000fe400000010ff */
[----:B------:R-:W-:Y:S02]  /*8490*/  F2FP.BF16.F32.PACK_AB R6, R29, R28 ;  /* 0x0000001c1d06723e */ /* 0x000fe400000010ff */
[----:B------:R-:W-:-:S02]  /*84a0*/  F2FP.BF16.F32.PACK_AB R7, R31, R30 ;  /* 0x0000001e1f07723e */ /* 0x000fc400000010ff */
[----:B------:R-:W-:Y:S02]  /*84b0*/  LOP3.LUT R128, R8, R141, RZ, 0x3c, !PT ;  /* 0x0000008d08807212 */ /* 0x000fe400078e3cff */
[----:B------:R-:W-:Y:S02]  /*84c0*/  MOV R136, R12 ;  /* 0x0000000c00887202 */ /* 0x000fe40000000f00 */
[----:B------:R-:W-:Y:S02]  /*84d0*/  MOV R135, R14 ;  /* 0x0000000e00877202 */ /* 0x000fe40000000f00 */
[----:B------:R-:W-:Y:S02]  /*84e0*/  LOP3.LUT R8, R132, R145, RZ, 0x3c, !PT ;  /* 0x0000009184087212 */ /* 0x000fe400078e3cff */
[----:B------:R-:W-:Y:S02]  /*84f0*/  MOV R137, R10 ;  /* 0x0000000a00897202 */ /* 0x000fe40000000f00 */
[----:B------:R-:W-:-:S02]  /*8500*/  F2FP.BF16.F32.PACK_AB R12, R33, R32 ;  /* 0x00000020210c723e */ /* 0x000fc400000010ff */
[----:B------:R-:W-:Y:S02]  /*8510*/  F2FP.BF16.F32.PACK_AB R13, R35, R34 ;  /* 0x00000022230d723e */ /* 0x000fe400000010ff */
[----:B------:R-:W-:Y:S02]  /*8520*/  F2FP.BF16.F32.PACK_AB R14, R37, R36 ;  /* 0x00000024250e723e */ /* 0x000fe400000010ff */
[----:B------:R-:W-:Y:S02]  /*8530*/  F2FP.BF16.F32.PACK_AB R15, R39, R38 ;  /* 0x00000026270f723e */ /* 0x000fe400000010ff */
[----:B------:R-:W-:Y:S02]  /*8540*/  LOP3.LUT R130, R18, R143, RZ, 0x3c, !PT ;  /* 0x0000008f12827212 */ /* 0x000fe400078e3cff */
[----:B------:R-:W-:Y:S02]  /*8550*/  MOV R134, R84 ;  /* 0x0000005400867202 */ /* 0x000fe40000000f00 */
[----:B------:R-:W-:Y:S01]  /*8560*/  MOV R133, R86 ;  /* 0x0000005600857202 */ /* 0x000fe20000000f00 */
[----:B------:R0:W-:Y:S01]  /*8570*/  STSM.16.M88.4 [R3], R4 ;  /* 0x0000000403007844 */ /* 0x0001e20000000200 */
[----:B------:R-:W-:-:S02]  /*8580*/  MOV R132, R88 ;  /* 0x0000005800847202 */ /* 0x000fc40000000f00 */
[----:B------:R-:W-:Y:S02]  /*8590*/  MOV R18, R90 ;  /* 0x0000005a00127202 */ /* 0x000fe40000000f00 */
[----:B------:R-:W-:Y:S02]  /*85a0*/  F2FP.BF16.F32.PACK_AB R84, R41, R40 ;  /* 0x000000282954723e */ /* 0x000fe400000010ff */
[----:B------:R-:W-:Y:S02]  /*85b0*/  F2FP.BF16.F32.PACK_AB R85, R43, R42 ;  /* 0x0000002a2b55723e */ /* 0x000fe400000010ff */
[----:B------:R-:W-:Y:S02]  /*85c0*/  F2FP.BF16.F32.PACK_AB R86, R45, R44 ;  /* 0x0000002c2d56723e */ /* 0x000fe400000010ff */
[----:B------:R-:W-:Y:S02]  /*85d0*/  F2FP.BF16.F32.PACK_AB R87, R47, R46 ;  /* 0x0000002e2f57723e */ /* 0x000fe400000010ff */
[----:B------:R-:W-:-:S02]  /*85e0*/  F2FP.BF16.F32.PACK_AB R88, R49, R48 ;  /* 0x000000303158723e */ /* 0x000fc400000010ff */
[----:B------:R-:W-:Y:S02]  /*85f0*/  F2FP.BF16.F32.PACK_AB R89, R51, R50 ;  /* 0x000000323359723e */ /* 0x000fe400000010ff */
[----:B------:R-:W-:Y:S02]  /*8600*/  F2FP.BF16.F32.PACK_AB R90, R53, R52 ;  /* 0x00000034355a723e */ /* 0x000fe400000010ff */
[----:B------:R-:W-:Y:S01]  /*8610*/  F2FP.BF16.F32.PACK_AB R91, R55, R54 ;  /* 0x00000036375b723e */ /* 0x000fe200000010ff */
[----:B------:R1:W-:Y:S01]  /*8620*/  STSM.16.M88.4 [R137], R12 ;  /* 0x0000000c89007844 */ /* 0x0003e20000000200 */
[----:B0-----:R-:W-:Y:S02]  /*8630*/  MOV R3, R8 ;  /* 0x0000000800037202 */ /* 0x001fe40000000f00 */
        /* <DEDUP_REMOVED lines=8> */
[----:B------:R0:W-:Y:S01]  /*86c0*/  STSM.16.M88.4 [R136], R84 ;  /* 0x0000005488007844 */ /* 0x0001e20000000200 */
[----:B-1----:R-:W-:-:S02]  /*86d0*/  F2FP.BF16.F32.PACK_AB R12, R73, R72 ;  /* 0x00000048490c723e */ /* 0x002fc400000010ff */
        /* <DEDUP_REMOVED lines=8> */
[----:B0-----:R-:W-:Y:S02]  /*8760*/  F2FP.BF16.F32.PACK_AB R84, R81, R80 ;  /* 0x000000505154723e */ /* 0x001fe400000010ff */
[----:B------:R-:W-:Y:S02]  /*8770*/  F2FP.BF16.F32.PACK_AB R85, R83, R82 ;  /* 0x000000525355723e */ /* 0x000fe400000010ff */
[----:B------:R-:W-:Y:S02]  /*8780*/  F2FP.BF16.F32.PACK_AB R86, R21, R20 ;  /* 0x000000141556723e */ /* 0x000fe400000010ff */
[----:B------:R-:W-:Y:S01]  /*8790*/  F2FP.BF16.F32.PACK_AB R87, R123, R122 ;  /* 0x0000007a7b57723e */ /* 0x000fe200000010ff */
[----:B------:R0:W-:Y:S01]  /*87a0*/  STSM.16.M88.4 [R133], R8 ;  /* 0x0000000885007844 */ /* 0x0001e20000000200 */
[----:B-1----:R-:W-:Y:S02]  /*87b0*/  F2FP.BF16.F32.PACK_AB R88, R121, R120 ;  /* 0x000000787958723e */ /* 0x002fe400000010ff */
        /* <DEDUP_REMOVED lines=17> */
[----:B------:R-:W-:Y:S04]  /*88d0*/  STSM.16.M88.4 [R126], R88 ;  /* 0x000000587e007844 */ /* 0x000fe80000000200 */
[----:B------:R-:W-:Y:S04]  /*88e0*/  STSM.16.M88.4 [R128], R4 ;  /* 0x0000000480007844 */ /* 0x000fe80000000200 */
[----:B------:R-:W-:Y:S04]  /*88f0*/  STSM.16.M88.4 [R130], R8 ;  /* 0x0000000882007844 */ /* 0x000fe80000000200 */
[----:B------:R1:W-:Y:S01]  /*8900*/  STSM.16.M88.4 [R3], R12 ;  /* 0x0000000c03007844 */ /* 0x0003e20000000200 */
[----:B------:R-:W-:Y:S01]  /*8910*/  BAR.SYNC.DEFER_BLOCKING 0x1, 0x100 ;  /* 0x0044000000007b1d */ /* 0x000fe20000010000 */
[----:B------:R-:W-:-:S04]  /*8920*/  ISETP.NE.U32.AND P0, PT, RZ, UR14, PT ;  /* 0x0000000eff007c0c */ /* 0x000fc8000bf05070 */
[----:B------:R-:W-:Y:S01]  /*8930*/  ISETP.NE.AND.EX P0, PT, RZ, UR15, PT, P0 ;  /* 0x0000000fff007c0c */ /* 0x000fe2000bf05300 */
[----:B0-----:R-:W-:Y:S02]  /*8940*/  IMAD.U32 R84, RZ, RZ, UR9 ;  /* 0x00000009ff547e24 */ /* 0x001fe4000f8e00ff */
[----:B------:R-:W-:Y:S01]  /*8950*/  IMAD.U32 R85, RZ, RZ, UR12 ;  /* 0x0000000cff557e24 */ /* 0x000fe2000f8e00ff */
[----:B------:R-:W-:Y:S01]  /*8960*/  ULDC.64 UR12, c[0x0][0xc08] ;  /* 0x00030200000c7ab9 */ /* 0x000fe20000000a00 */
[----:B-1----:R-:W0:Y:S08]  /*8970*/  LDC R3, c[0x0][0xbe8] ;  /* 0x0002fa00ff037b82 */ /* 0x002e300000000800 */
[----:B------:R-:W2:Y:S01]  /*8980*/  @P0 LDG.E R86, desc[UR36][R84.64] ;  /* 0x0000002454560981 */ /* 0x000ea2000c1e1900 */
[----:B------:R-:W-:-:S04]  /*8990*/  UISETP.NE.U32.AND UP0, UPT, UR12, URZ, UPT ;  /* 0x0000003f0c00728c */ /* 0x000fc8000bf05070 */
[----:B------:R-:W-:Y:S01]  /*89a0*/  UISETP.NE.AND.EX UP0, UPT, UR13, URZ, UPT, UP0 ;  /* 0x0000003f0d00728c */ /* 0x000fe2000bf05300 */
[----:B0-----:R-:W-:-:S10]  /*89b0*/  ISETP.NE.AND P1, PT, R3, 0x1, PT ;  /* 0x000000010300780c */ /* 0x001fd40003f25270 */
[----:B------:R-:W-:Y:S01]  /*89c0*/  @UP0 UIADD3 UR12, UP1, UR4, UR12, URZ ;  /* 0x0000000c040c0290 */ /* 0x000fe2000ff3e03f */
[----:B------:R-:W-:Y:S02]  /*89d0*/  PLOP3.LUT P4, PT, PT, PT, UP0, 0x80, 0x0 ;  /* 0x000000000000781c */ /* 0x000fe40003f8f008 */
[----:B------:R-:W-:Y:S01]  /*89e0*/  ULDC UR4, c[0x0][0xa88] ;  /* 0x0002a20000047ab9 */ /* 0x000fe20000000800 */
[----:B------:R-:W-:Y:S01]  /*89f0*/  @UP0 UIADD3.X UR13, UR16, UR13, URZ, UP1, !UPT ;  /* 0x0000000d100d0290 */ /* 0x000fe20008ffe43f */
[----:B------:R-:W-:Y:S01]  /*8a00*/  IMAD.U32 R18, RZ, RZ, UR4 ;  /* 0x00000004ff127e24 */ /* 0x000fe2000f8e00ff */
[----:B------:R-:W-:Y:S01]  /*8a10*/  UISETP.NE.AND UP0, UPT, UR20, URZ, UPT ;  /* 0x0000003f1400728c */ /* 0x000fe2000bf05270 */
[----:B------:R-:W-:Y:S01]  /*8a20*/  ULDC UR4, c[0x0][0xad4] ;  /* 0x0002b50000047ab9 */ /* 0x000fe20000000800 */
[----:B------:R-:W0:Y:S02]  /*8a30*/  @P1 LDC R6, c[0x0][0xbec] ;  /* 0x0002fb00ff061b82 */ /* 0x000e240000000800 */
[----:B------:R-:W-:Y:S01]  /*8a40*/  USEL UR4, UR20, UR4, UP0 ;  /* 0x0000000414047287 */ /* 0x000fe20008000000 */
[----:B------:R-:W-:-:S03]  /*8a50*/  UMOV UR21, 0x9b8 ;  /* 0x000009b800157882 */ /* 0x000fc60000000000 */
[----:B------:R-:W-:Y:S02]  /*8a60*/  UISETP.GT.AND UP1, UPT, UR4, 0x1, UPT ;  /* 0x000000010400788c */ /* 0x000fe4000bf24270 */
[----:B------:R-:W1:Y:S02]  /*8a70*/  @P1 LDC R9, c[0x0][0xbf0] ;  /* 0x0002fc00ff091b82 */ /* 0x000e640000000800 */
[----:B------:R-:W-:Y:S02]  /*8a80*/  USEL UR21, UR21, 0x978, UP1 ;  /* 0x0000097815157887 */ /* 0x000fe40008800000 */
[----:B------:R-:W-:Y:S01]  /*8a90*/  UISETP.NE.U32.AND UP0, UPT, UR14, URZ, UPT ;  /* 0x0000003f0e00728c */ /* 0x000fe2000bf05070 */
[----:B------:R-:W-:Y:S01]  /*8aa0*/  IMAD.U32 R11, RZ, RZ, UR19 ;  /* 0x00000013ff0b7e24 */ /* 0x000fe2000f8e00ff */
[----:B------:R-:W-:Y:S01]  /*8ab0*/  UMOV UR4, URZ ;  /* 0x0000003f00047c82 */ /* 0x000fe20008000000 */
[----:B------:R-:W-:Y:S01]  /*8ac0*/  MOV R4, UR12 ;  /* 0x0000000c00047c02 */ /* 0x000fe20008000f00 */
[----:B------:R-:W-:Y:S01]  /*8ad0*/  UISETP.NE.AND.EX UP0, UPT, UR15, URZ, UPT, UP0 ;  /* 0x0000003f0f00728c */ /* 0x000fe2000bf05300 */
[----:B------:R-:W-:-:S02]  /*8ae0*/  IMAD.U32 R5, RZ, RZ, UR13 ;  /* 0x0000000dff057e24 */ /* 0x000fc4000f8e00ff */
[----:B---3--:R-:W-:Y:S01]  /*8af0*/  IMAD R11, R11, 0x80, R138 ;  /* 0x000000800b0b7824 */ /* 0x008fe200078e028a */
[----:B------:R-:W-:Y:S02]  /*8b00*/  USEL UR61, UR61, URZ, !UP0 ;  /* 0x0000003f3d3d7287 */ /* 0x000fe4000c000000 */
[----:B------:R-:W-:Y:S01]  /*8b10*/  USEL UR20, UR17, URZ, !UP0 ;  /* 0x0000003f11147287 */ /* 0x000fe2000c000000 */
[----:B------:R0:W5:Y:S01]  /*8b20*/  @P4 LDG.E R18, desc[UR36][R4.64] ;  /* 0x0000002404124981 */ /* 0x000162000c1e1900 */
[----:B------:R-:W-:Y:S01]  /*8b30*/  USEL UR9, UR18, URZ, UP1 ;  /* 0x0000003f12097287 */ /* 0x000fe20008800000 */
[----:B------:R-:W-:Y:S01]  /*8b40*/  ULDC.64 UR12, c[0x0][UR21+0x218] ;  /* 0x00008600150c7abb */ /* 0x000fe20008000a00 */
[----:B------:R-:W-:Y:S01]  /*8b50*/  ULDC.64 UR16, c[0x0][UR21+0x220] ;  /* 0x0000880015107abb */ /* 0x000fe20008000a00 */
[----:B------:R-:W-:Y:S01]  /*8b60*/  ULDC.64 UR18, c[0x0][UR21+0x228] ;  /* 0x00008a0015127abb */ /* 0x000fe20008000a00 */
[----:B------:R-:W-:Y:S02]  /*8b70*/  UIMAD.WIDE.U32 UR14, UR12, UR22, URZ ;  /* 0x000000160c0e72a5 */ /* 0x000fe4000f8e003f */
[----:B------:R-:W-:Y:S01]  /*8b80*/  UIMAD UR17, UR17, UR61, URZ ;  /* 0x0000003d111172a4 */ /* 0x000fe2000f8e023f */
[----:B0-----:R-:W-:Y:S01]  /*8b90*/  @P1 IMAD.HI.U32 R4, R11, R6, RZ ;  /* 0x000000060b041227 */ /* 0x001fe200078e00ff */
[----:B------:R-:W-:-:S02]  /*8ba0*/  UIMAD UR22, UR13, UR22, URZ ;  /* 0x000000160d1672a4 */ /* 0x000fc4000f8e023f */
[----:B------:R-:W-:Y:S01]  /*8bb0*/  UIMAD.WIDE.U32 UR12, UR16, UR61, URZ ;  /* 0x0000003d100c72a5 */ /* 0x000fe2000f8e003f */
[----:B------:R-:W-:Y:S01]  /*8bc0*/  IMAD.MOV.U32 R7, RZ, RZ, R11 ;  /* 0x000000ffff077224 */ /* 0x000fe200078e000b */
[----:B------:R-:W-:Y:S01]  /*8bd0*/  UIMAD.WIDE.U32 UR24, UR18, UR9, URZ ;  /* 0x00000009121872a5 */ /* 0x000fe2000f8e003f */
[----:B-1----:R-:W-:Y:S01]  /*8be0*/  @P1 SHF.R.U32.HI R7, RZ, R9, R4 ;  /* 0x00000009ff071219 */ /* 0x002fe20000011604 */
[----:B------:R-:W-:Y:S02]  /*8bf0*/  UIMAD UR9, UR19, UR9, URZ ;  /* 0x00000009130972a4 */ /* 0x000fe4000f8e023f */
[----:B------:R-:W-:Y:S02]  /*8c00*/  UIMAD UR17, UR16, UR20, UR17 ;  /* 0x00000014101172a4 */ /* 0x000fe4000f8e0211 */
[----:B------:R-:W-:Y:S01]  /*8c10*/  UIADD3 UR22, UR15, UR22, URZ ;  /* 0x000000160f167290 */ /* 0x000fe2000fffe03f */
[----:B------:R-:W-:Y:S02]  /*8c20*/  IMAD.MOV R6, RZ, RZ, -R7 ;  /* 0x000000ffff067224 */ /* 0x000fe400078e0a07 */
[----:B------:R-:W-:-:S02]  /*8c30*/  IMAD.U32 R4, RZ, RZ, UR24 ;  /* 0x00000018ff047e24 */ /* 0x000fc4000f8e00ff */
[----:B------:R-:W-:Y:S01]  /*8c40*/  IMAD.U32 R5, RZ, RZ, UR25 ;  /* 0x00000019ff057e24 */ /* 0x000fe2000f8e00ff */
[----:B------:R-:W-:Y:S01]  /*8c50*/  SHF.R.S32.HI R5, RZ, 0x1f, R7 ;  /* 0x0000001fff057819 */ /* 0x000fe20000011407 */
[----:B------:R-:W-:-:S05]  /*8c60*/  IMAD R9, R3, R6, R11 ;  /* 0x0000000603097224 */ /* 0x000fca00078e020b */
[----:B------:R-:W-:Y:S02]  /*8c70*/  SHF.R.S32.HI R6, RZ, 0x1f, R9 ;  /* 0x0000001fff067819 */ /* 0x000fe40000011409 */
[----:B--2---:R-:W-:-:S13]  /*8c80*/  @P0 R2UR UR4, R86 ;  /* 0x00000000560402ca */ /* 0x004fda00000e0000 */
[----:B------:R-:W-:Y:S02]  /*8c90*/  UIADD3 UR14, UP0, UP2, UR12, UR14, UR4 ;  /* 0x0000000e0c0e7290 */ /* 0x000fe4000fa1e004 */
[----:B------:R-:W-:Y:S02]  /*8ca0*/  UIADD3 UR12, UR25, UR9, URZ ;  /* 0x00000009190c7290 */ /* 0x000fe4000fffe03f */
[----:B------:R-:W-:Y:S02]  /*8cb0*/  UIADD3 UR9, UR13, UR17, URZ ;  /* 0x000000110d097290 */ /* 0x000fe4000fffe03f */
[----:B------:R-:W-:Y:S01]  /*8cc0*/  USHF.R.S32.HI UR15, URZ, 0x1f, UR4 ;  /* 0x0000001f3f0f7899 */ /* 0x000fe20008011404 */
[----:B------:R-:W-:Y:S01]  /*8cd0*/  IADD3 R4, P2, P3, R7, UR14, R4 ;  /* 0x0000000e07047c10 */ /* 0x000fe2000fb5e004 */
[----:B------:R-:W-:Y:S01]  /*8ce0*/  IMAD.U32 R8, RZ, RZ, UR12 ;  /* 0x0000000cff087e24 */ /* 0x000fe2000f8e00ff */
[----:B------:R-:W-:Y:S01]  /*8cf0*/  ULDC.64 UR16, c[0x0][0xba8] ;  /* 0x0002ea0000107ab9 */ /* 0x000fe20000000a00 */
[----:B------:R-:W-:Y:S01]  /*8d00*/  UIADD3.X UR9, UR9, UR22, UR15, UP0, UP2 ;  /* 0x0000001609097290 */ /* 0x000fe200087e440f */
[----:B------:R-:W-:Y:S01]  /*8d10*/  ULDC.64 UR12, c[0x0][UR21+0x210] ;  /* 0x00008400150c7abb */ /* 0x000fe20008000a00 */
[----:B------:R-:W-:Y:S01]  /*8d20*/  @!UP1 ULDC UR16, c[0x0][0xb50] ;  /* 0x0002d40000109ab9 */ /* 0x000fe20000000800 */
[----:B------:R-:W-:Y:S01]  /*8d30*/  IMAD R7, R9, UR13, RZ ;  /* 0x0000000d09077c24 */ /* 0x000fe2000f8e02ff */
[----:B------:R-:W-:-:S02]  /*8d40*/  @!UP1 ULDC UR17, c[0x0][0xb54] ;  /* 0x0002d50000119ab9 */ /* 0x000fc40000000800 */
[----:B------:R-:W-:Y:S01]  /*8d50*/  IADD3.X R5, R5, UR9, R8, P2, P3 ;  /* 0x0000000905057c10 */ /* 0x000fe200097e6408 */
[----:B------:R-:W-:Y:S02]  /*8d60*/  IMAD R7, R6, UR12, R7 ;  /* 0x0000000c06077c24 */ /* 0x000fe4000f8e0207 */
[----:B------:R-:W-:-:S05]  /*8d70*/  IMAD.WIDE.U32 R4, R9, UR12, R4 ;  /* 0x0000000c09047c25 */ /* 0x000fca000f8e0004 */
[----:B------:R-:W-:Y:S02]  /*8d80*/  IADD3 R5, R5, R7, RZ ;  /* 0x0000000705057210 */ /* 0x000fe40007ffe0ff */
[----:B------:R-:W-:-:S04]  /*8d90*/  LEA R8, P2, R4, UR16, 0x2 ;  /* 0x0000001004087c11 */ /* 0x000fc8000f8410ff */
[----:B------:R-:W-:Y:S01]  /*8da0*/  LEA.HI.X R10, R4, UR17, R5, 0x2, P2 ;  /* 0x00000011040a7c11 */ /* 0x000fe200090f1405 */
[----:B------:R-:W-:Y:S08]  /*8db0*/  @P4 BRA `(.L_x_3484) ;  /* 0x0000000000104947 */ /* 0x000ff00003800000 */
[----:B------:R-:W-:Y:S05]  /*8dc0*/  @!P0 BRA `(.L_x_3484) ;  /* 0x00000000000c8947 */ /* 0x000fea0003800000 */
[----:B------:R-:W2:Y:S04]  /*8dd0*/  LDG.E R5, desc[UR36][R84.64] ;  /* 0x0000002454057981 */ /* 0x000ea8000c1e1900 */
[----:B-----5:R-:W2:Y:S02]  /*8de0*/  LDG.E R18, desc[UR36][R84.64+0x4] ;  /* 0x0000042454127981 */ /* 0x020ea4000c1e1900 */
[----:B--2---:R-:W-:-:S07]  /*8df0*/  IMAD.IADD R18, R18, 0x1, -R5 ;  /* 0x0000000112127824 */ /* 0x004fce00078e0a05 */
.L_x_3484:
[----:B------:R-:W2:Y:S01]  /*8e00*/  LDL R9, [R1+0x1c] ;  /* 0x00001c0001097983 */ /* 0x000ea20000100800 */
[----:B------:R-:W-:Y:S01]  /*8e10*/  R2UR UR9, R212 ;  /* 0x00000000d40972ca */ /* 0x000fe200000e0000 */
[----:B-----5:R-:W-:Y:S01]  /*8e20*/  IMAD R18, R18, R3, RZ ;  /* 0x0000000312127224 */ /* 0x020fe200078e02ff */
[----:B------:R-:W-:Y:S01]  /*8e30*/  LOP3.LUT P0, RZ, R216, 0x3, RZ, 0xc0, !PT ;  /* 0x00000003d8ff7812 */ /* 0x000fe2000780c0ff */
[----:B------:R-:W-:Y:S01]  /*8e40*/  SHFL.IDX PT, R4, R8, RZ, 0x1c1f ;  /* 0x001c1fff08047589 */ /* 0x000fe200000e0000 */
[----:B------:R-:W-:-:S03]  /*8e50*/  PLOP3.LUT P3, PT, PT, PT, UP1, 0x80, 0x0 ;  /* 0x000000000000781c */ /* 0x000fc60003f6f018 */
[----:B------:R-:W0:Y:S04]  /*8e60*/  SHFL.IDX PT, R5, R10, RZ, 0x1c1f ;  /* 0x001c1fff0a057589 */ /* 0x000e2800000e0000 */
[----:B------:R-:W-:Y:S02]  /*8e70*/  SHFL.IDX PT, R6, R8, 0x1, 0x1c1f ;  /* 0x003c1f0008067f89 */ /* 0x000fe400000e0000 */
[----:B------:R-:W-:Y:S02]  /*8e80*/  IMAD.U32 R13, RZ, RZ, UR9 ;  /* 0x00000009ff0d7e24 */ /* 0x000fe4000f8e00ff */
[----:B------:R-:W1:Y:S02]  /*8e90*/  SHFL.IDX PT, R7, R10, 0x1, 0x1c1f ;  /* 0x003c1f000a077f89 */ /* 0x000e6400000e0000 */
[----:B--2---:R-:W-:-:S04]  /*8ea0*/  IMAD R13, R13, 0x80, R9 ;  /* 0x000000800d0d7824 */ /* 0x004fc800078e0209 */
[C---:B------:R-:W-:Y:S01]  /*8eb0*/  VIADD R9, R13.reuse, 0x8 ;  /* 0x000000080d097836 */ /* 0x040fe20000000000 */
[----:B------:R-:W-:-:S04]  /*8ec0*/  ISETP.GE.OR P2, PT, R13, R18, P0 ;  /* 0x000000120d00720c */ /* 0x000fc80000746670 */
[----:B------:R-:W-:-:S09]  /*8ed0*/  ISETP.GE.OR P0, PT, R9, R18, P0 ;  /* 0x000000120900720c */ /* 0x000fd20000706670 */
[----:B0-----:R0:W-:Y:S01]  /*8ee0*/  @!P2 ST.E desc[UR36][R4.64], R0 ;  /* 0x000000000400a985 */ /* 0x0011e2000c101924 */
[----:B------:R-:W-:-:S03]  /*8ef0*/  ISETP.GE.AND P2, PT, R13, R18, PT ;  /* 0x000000120d00720c */ /* 0x000fc60003f46270 */
[----:B-1----:R0:W-:Y:S01]  /*8f00*/  @!P0 ST.E desc[UR36][R6.64], R2 ;  /* 0x0000000206008985 */ /* 0x0021e2000c101924 */
[----:B------:R-:W-:Y:S01]  /*8f10*/  ISETP.GE.AND P0, PT, R9, R18, PT ;  /* 0x000000120900720c */ /* 0x000fe20003f06270 */
[----:B------:R-:W-:-:S12]  /*8f20*/  @P3 BRA `(.L_x_3485) ;  /* 0x0000000c00543947 */ /* 0x000fd80003800000 */
[----:B0-----:R-:W-:Y:S01]  /*8f30*/  IMAD.SHL.U32 R0, R16, 0x8, RZ ;  /* 0x0000000810007824 */ /* 0x001fe200078e00ff */
[----:B------:R-:W0:Y:S01]  /*8f40*/  @P1 LDC R20, c[0x0][0xbec] ;  /* 0x0002fb00ff141b82 */ /* 0x000e220000000800 */
[----:B------:R-:W-:Y:S01]  /*8f50*/  IMAD.MOV.U32 R5, RZ, RZ, 0x2 ;  /* 0x00000002ff057424 */ /* 0x000fe200078e00ff */
[----:B------:R-:W-:Y:S01]  /*8f60*/  R2UR UR16, R212 ;  /* 0x00000000d41072ca */ /* 0x000fe200000e0000 */
[----:B------:R-:W-:Y:S01]  /*8f70*/  IMAD R4, R213, 0x40, R0 ;  /* 0x00000040d5047824 */ /* 0x000fe200078e0200 */
[----:B------:R-:W-:Y:S01]  /*8f80*/  ULDC.64 UR12, c[0x0][0xaa0] ;  /* 0x0002a800000c7ab9 */ /* 0x000fe20000000a00 */
[----:B------:R-:W-:Y:S02]  /*8f90*/  R2UR UR17, R211 ;  /* 0x00000000d31172ca */ /* 0x000fe400000e0000 */
[----:B------:R-:W-:Y:S01]  /*8fa0*/  IMAD.WIDE R4, R4, R5, UR10 ;  /* 0x0000000a04047e25 */ /* 0x000fe2000f8e0205 */
[----:B------:R-:W1:Y:S02]  /*8fb0*/  @P1 LDC R21, c[0x0][0xbf0] ;  /* 0x0002fc00ff151b82 */ /* 0x000e640000000800 */
[C---:B------:R-:W-:Y:S01]  /*8fc0*/  IADD3 R33, P2, R4.reuse, 0x5000, RZ ;  /* 0x0000500004217810 */ /* 0x040fe20007f5e0ff */
[----:B------:R-:W-:Y:S01]  /*8fd0*/  UIMAD UR9, UR15, UR12, URZ ;  /* 0x0000000c0f0972a4 */ /* 0x000fe2000f8e023f */
[----:B------:R-:W-:-:S02]  /*8fe0*/  IADD3 R9, P4, R4, 0x1000, RZ ;  /* 0x0000100004097810 */ /* 0x000fc40007f9e0ff */
[----:B------:R-:W-:Y:S02]  /*8ff0*/  LOP3.LUT R32, R33, 0x380, RZ, 0xc0, !PT ;  /* 0x0000038021207812 */ /* 0x000fe400078ec0ff */
[----:B------:R-:W-:Y:S01]  /*9000*/  IADD3 R13, P3, R4, 0x2000, RZ ;  /* 0x00002000040d7810 */ /* 0x000fe20007f7e0ff */
[----:B------:R-:W-:Y:S01]  /*9010*/  UIMAD.WIDE.U32 UR10, UR4, UR12, URZ ;  /* 0x0000000c040a72a5 */ /* 0x000fe2000f8e003f */
[----:B------:R-:W-:Y:S02]  /*9020*/  SHF.R.U64 R32, R32, 0x3, RZ ;  /* 0x0000000320207819 */ /* 0x000fe400000012ff */
[----:B------:R-:W-:Y:S01]  /*9030*/  IADD3 R25, P6, R4, 0x3000, RZ ;  /* 0x0000300004197810 */ /* 0x000fe20007fde0ff */
[----:B------:R-:W-:Y:S01]  /*9040*/  IMAD.U32 R61, RZ, RZ, UR16 ;  /* 0x00000010ff3d7e24 */ /* 0x000fe2000f8e00ff */
[----:B------:R-:W-:Y:S01]  /*9050*/  LOP3.LUT R32, R32, R33, RZ, 0x3c, !PT ;  /* 0x0000002120207212 */ /* 0x000fe200078e3cff */
[----:B------:R-:W-:Y:S01]  /*9060*/  IMAD.X R33, RZ, RZ, R5, P2 ;  /* 0x000000ffff217224 */ /* 0x000fe200010e0605 */
[----:B------:R-:W-:-:S02]  /*9070*/  IADD3 R7, P2, R4, 0xb000, RZ ;  /* 0x0000b00004077810 */ /* 0x000fc40007f5e0ff */
[----:B------:R-:W-:Y:S01]  /*9080*/  IADD3 R29, P5, R4, 0x4000, RZ ;  /* 0x00004000041d7810 */ /* 0x000fe20007fbe0ff */
[----:B------:R-:W-:Y:S01]  /*9090*/  ULDC.64 UR14, c[0x0][0xaf0] ;  /* 0x0002bc00000e7ab9 */ /* 0x000fe20000000a00 */
[----:B------:R-:W-:Y:S01]  /*90a0*/  LOP3.LUT R2, R7, 0x380, RZ, 0xc0, !PT ;  /* 0x0000038007027812 */ /* 0x000fe200078ec0ff */
[----:B------:R-:W-:Y:S01]  /*90b0*/  UIMAD UR9, UR4, UR13, UR9 ;  /* 0x0000000d040972a4 */ /* 0x000fe2000f8e0209 */
[----:B------:R-:W-:Y:S01]  /*90c0*/  LOP3.LUT R8, R9, 0x380, RZ, 0xc0, !PT ;  /* 0x0000038009087812 */ /* 0x000fe200078ec0ff */
[----:B------:R-:W5:Y:S01]  /*90d0*/  LD.E.128 R32, desc[UR36][R32.64] ;  /* 0x0000002420207980 */ /* 0x000f62000c101d00 */
[----:B------:R-:W-:Y:S02]  /*90e0*/  SHF.R.U64 R2, R2, 0x3, RZ ;  /* 0x0000000302027819 */ /* 0x000fe400000012ff */
[----:B------:R-:W-:Y:S01]  /*90f0*/  LOP3.LUT R12, R13, 0x380, RZ, 0xc0, !PT ;  /* 0x000003800d0c7812 */ /* 0x000fe200078ec0ff */
[----:B------:R-:W-:Y:S01]  /*9100*/  ULDC.64 UR12, c[0x0][0xae8] ;  /* 0x0002ba00000c7ab9 */ /* 0x000fe20000000a00 */
[----:B------:R-:W-:-:S02]  /*9110*/  LOP3.LUT R24, R25, 0x380, RZ, 0xc0, !PT ;  /* 0x0000038019187812 */ /* 0x000fc400078ec0ff */
[----:B------:R-:W-:Y:S02]  /*9120*/  LOP3.LUT R28, R29, 0x380, RZ, 0xc0, !PT ;  /* 0x000003801d1c7812 */ /* 0x000fe400078ec0ff */
[----:B------:R-:W-:Y:S01]  /*9130*/  LOP3.LUT R56, R2, R7, RZ, 0x3c, !PT ;  /* 0x0000000702387212 */ /* 0x000fe200078e3cff */
[----:B------:R-:W-:Y:S01]  /*9140*/  IMAD R2, R16, 0x20, R213 ;  /* 0x0000002010027824 */ /* 0x000fe200078e02d5 */
[----:B------:R-:W-:Y:S01]  /*9150*/  SHF.R.U64 R8, R8, 0x3, RZ ;  /* 0x0000000308087819 */ /* 0x000fe200000012ff */
[----:B------:R-:W-:Y:S01]  /*9160*/  UIADD3 UR11, UR11, UR9, URZ ;  /* 0x000000090b0b7290 */ /* 0x000fe2000fffe03f */
[----:B------:R-:W-:Y:S02]  /*9170*/  SHF.R.U64 R12, R12, 0x3, RZ ;  /* 0x000000030c0c7819 */ /* 0x000fe400000012ff */
[----:B------:R-:W-:Y:S02]  /*9180*/  SHF.R.U64 R24, R24, 0x3, RZ ;  /* 0x0000000318187819 */ /* 0x000fe400000012ff */
[----:B------:R-:W-:Y:S01]  /*9190*/  SHF.R.U64 R28, R28, 0x3, RZ ;  /* 0x000000031c1c7819 */ /* 0x000fe200000012ff */
[----:B------:R-:W-:Y:S01]  /*91a0*/  IMAD R61, R61, 0x80, R2 ;  /* 0x000000803d3d7824 */ /* 0x000fe200078e0202 */
[----:B------:R-:W-:Y:S01]  /*91b0*/  LOP3.LUT R8, R8, R9, RZ, 0x3c, !PT ;  /* 0x0000000908087212 */ /* 0x000fe200078e3cff */
[----:B------:R-:W-:Y:S01]  /*91c0*/  USHF.R.S32.HI UR4, URZ, 0x1f, UR61 ;  /* 0x0000001f3f047899 */ /* 0x000fe2000801143d */
[----:B------:R-:W-:Y:S01]  /*91d0*/  LOP3.LUT R12, R12, R13, RZ, 0x3c, !PT ;  /* 0x0000000d0c0c7212 */ /* 0x000fe200078e3cff */
[----:B------:R-:W-:Y:S01]  /*91e0*/  UIMAD.WIDE.U32 UR10, UR17, UR12, UR10 ;  /* 0x0000000c110a72a5 */ /* 0x000fe2000f8e000a */
[----:B------:R-:W-:Y:S01]  /*91f0*/  LOP3.LUT R24, R24, R25, RZ, 0x3c, !PT ;  /* 0x0000001918187212 */ /* 0x000fe200078e3cff */
[--C-:B------:R-:W-:Y:S01]  /*9200*/  IMAD.X R9, RZ, RZ, R5.reuse, P4 ;  /* 0x000000ffff097224 */ /* 0x100fe200020e0605 */
[----:B------:R-:W-:Y:S01]  /*9210*/  LOP3.LUT R28, R28, R29, RZ, 0x3c, !PT ;  /* 0x0000001d1c1c7212 */ /* 0x000fe200078e3cff */
[--C-:B------:R-:W-:Y:S01]  /*9220*/  IMAD.X R25, RZ, RZ, R5.reuse, P6 ;  /* 0x000000ffff197224 */ /* 0x100fe200030e0605 */
[----:B------:R-:W-:Y:S01]  /*9230*/  IADD3.X R13, RZ, R5, RZ, P3, !PT ;  /* 0x00000005ff0d7210 */ /* 0x000fe20001ffe4ff */
[----:B------:R-:W-:Y:S01]  /*9240*/  IMAD.X R29, RZ, RZ, R5, P5 ;  /* 0x000000ffff1d7224 */ /* 0x000fe200028e0605 */
[C---:B------:R-:W-:Y:S01]  /*9250*/  IADD3 R37, P0, R4.reuse, 0x6000, RZ ;  /* 0x0000600004257810 */ /* 0x040fe20007f1e0ff */
[----:B0-----:R-:W-:Y:S01]  /*9260*/  @P1 IMAD.HI.U32 R2, R61, R20, RZ ;  /* 0x000000143d021227 */ /* 0x001fe200078e00ff */
[C---:B------:R-:W-:Y:S01]  /*9270*/  IADD3 R41, P4, R4.reuse, 0x7000, RZ ;  /* 0x0000700004297810 */ /* 0x040fe20007f9e0ff */
[----:B------:R-:W-:Y:S01]  /*9280*/  UIMAD UR4, UR4, UR14, URZ ;  /* 0x0000000e040472a4 */ /* 0x000fe2000f8e023f */
[C---:B------:R-:W-:Y:S01]  /*9290*/  IADD3 R45, P3, R4.reuse, 0x8000, RZ ;  /* 0x00008000042d7810 */ /* 0x040fe20007f7e0ff */
[----:B------:R-:W-:Y:S01]  /*92a0*/  UIMAD UR11, UR17, UR13, UR11 ;  /* 0x0000000d110b72a4 */ /* 0x000fe2000f8e020b */
[C---:B------:R-:W-:Y:S01]  /*92b0*/  IADD3 R49, P6, R4.reuse, 0x9000, RZ ;  /* 0x0000900004317810 */ /* 0x040fe20007fde0ff */
[----:B------:R-:W-:Y:S01]  /*92c0*/  IMAD.MOV.U32 R23, RZ, RZ, R61 ;  /* 0x000000ffff177224 */ /* 0x000fe200078e003d */
[----:B------:R-:W-:Y:S01]  /*92d0*/  IADD3 R53, P5, R4, 0xa000, RZ ;  /* 0x0000a00004357810 */ /* 0x000fe20007fbe0ff */
[----:B------:R-:W5:Y:S01]  /*92e0*/  LD.E.128 R12, desc[UR36][R12.64] ;  /* 0x000000240c0c7980 */ /* 0x000f62000c101d00 */
[----:B------:R-:W-:-:S02]  /*92f0*/  LOP3.LUT R36, R37, 0x380, RZ, 0xc0, !PT ;  /* 0x0000038025247812 */ /* 0x000fc400078ec0ff */
[----:B------:R-:W-:Y:S01]  /*9300*/  LOP3.LUT R40, R41, 0x380, RZ, 0xc0, !PT ;  /* 0x0000038029287812 */ /* 0x000fe200078ec0ff */
[----:B------:R-:W-:Y:S01]  /*9310*/  UIMAD UR4, UR61, UR15, UR4 ;  /* 0x0000000f3d0472a4 */ /* 0x000fe2000f8e0204 */
[----:B------:R-:W-:Y:S01]  /*9320*/  LOP3.LUT R44, R45, 0x380, RZ, 0xc0, !PT ;  /* 0x000003802d2c7812 */ /* 0x000fe200078ec0ff */
[----:B------:R-:W-:Y:S01]  /*9330*/  ULDC.64 UR12, c[0x0][0xae0] ;  /* 0x0002b800000c7ab9 */ /* 0x000fe20000000a00 */
[----:B------:R-:W-:Y:S01]  /*9340*/  LOP3.LUT R48, R49, 0x380, RZ, 0xc0, !PT ;  /* 0x0000038031307812 */ /* 0x000fe200078ec0ff */
[----:B------:R-:W5:Y:S01]  /*9350*/  LD.E.128 R24, desc[UR36][R24.64] ;  /* 0x0000002418187980 */ /* 0x000f62000c101d00 */
[----:B------:R-:W-:Y:S01]  /*9360*/  LOP3.LUT R52, R53, 0x380, RZ, 0xc0, !PT ;  /* 0x0000038035347812 */ /* 0x000fe200078ec0ff */
[----:B------:R-:W-:Y:S01]  /*9370*/  UIMAD.WIDE.U32 UR10, UR61, UR14, UR10 ;  /* 0x0000000e3d0a72a5 */ /* 0x000fe2000f8e000a */
[----:B------:R-:W-:Y:S01]  /*9380*/  LOP3.LUT R11, R4, 0x380, RZ, 0xc0, !PT ;  /* 0x00000380040b7812 */ /* 0x000fe200078ec0ff */
[----:B------:R-:W5:Y:S01]  /*9390*/  LD.E.128 R28, desc[UR36][R28.64] ;  /* 0x000000241c1c7980 */ /* 0x000f62000c101d00 */
[----:B-1----:R-:W-:-:S02]  /*93a0*/  @P1 SHF.R.U32.HI R23, RZ, R21, R2 ;  /* 0x00000015ff171219 */ /* 0x002fc40000011602 */
[----:B------:R-:W-:Y:S02]  /*93b0*/  SHF.R.U64 R36, R36, 0x3, RZ ;  /* 0x0000000324247819 */ /* 0x000fe400000012ff */
[----:B------:R-:W-:Y:S02]  /*93c0*/  SHF.R.U64 R40, R40, 0x3, RZ ;  /* 0x0000000328287819 */ /* 0x000fe400000012ff */
[----:B------:R-:W-:Y:S02]  /*93d0*/  SHF.R.U64 R44, R44, 0x3, RZ ;  /* 0x000000032c2c7819 */ /* 0x000fe400000012ff */
[----:B------:R-:W-:Y:S02]  /*93e0*/  SHF.R.U64 R48, R48, 0x3, RZ ;  /* 0x0000000330307819 */ /* 0x000fe400000012ff */
[----:B------:R-:W-:Y:S01]  /*93f0*/  SHF.R.U64 R52, R52, 0x3, RZ ;  /* 0x0000000334347819 */ /* 0x000fe200000012ff */
[----:B------:R-:W-:Y:S01]  /*9400*/  UIADD3 UR4, UR11, UR4, URZ ;  /* 0x000000040b047290 */ /* 0x000fe2000fffe03f */
[----:B------:R-:W-:-:S02]  /*9410*/  SHF.R.U64 R11, R11, 0x3, RZ ;  /* 0x000000030b0b7819 */ /* 0x000fc400000012ff */
[--C-:B------:R-:W-:Y:S01]  /*9420*/  SHF.R.S32.HI R2, RZ, 0x1f, R23.reuse ;  /* 0x0000001fff027819 */ /* 0x100fe20000011417 */
[----:B------:R-:W-:Y:S01]  /*9430*/  IMAD.MOV R60, RZ, RZ, -R23 ;  /* 0x000000ffff3c7224 */ /* 0x000fe200078e0a17 */
        /* <DEDUP_REMOVED lines=10> */
[----:B------:R-:W-:-:S02]  /*94e0*/  LOP3.LUT R4, R11, R4, RZ, 0x3c, !PT ;  /* 0x000000040b047212 */ /* 0x000fc400078e3cff */
[----:B------:R-:W-:Y:S01]  /*94f0*/  IADD3.X R57, RZ, R5, RZ, P2, !PT ;  /* 0x00000005ff397210 */ /* 0x000fe200017fe4ff */
[----:B------:R-:W-:Y:S01]  /*9500*/  IMAD.U32 R21, RZ, RZ, UR11 ;  /* 0x0000000bff157e24 */ /* 0x000fe2000f8e00ff */
[----:B------:R-:W5:Y:S01]  /*9510*/  LD.E.128 R8, desc[UR36][R8.64] ;  /* 0x0000002408087980 */ /* 0x000f62000c101d00 */
[----:B------:R-:W-:Y:S02]  /*9520*/  IMAD R2, R2, UR12, RZ ;  /* 0x0000000c02027c24 */ /* 0x000fe4000f8e02ff */
[----:B------:R-:W-:Y:S01]  /*9530*/  IMAD.U32 R20, RZ, RZ, UR10 ;  /* 0x0000000aff147e24 */ /* 0x000fe2000f8e00ff */
[----:B------:R-:W5:Y:S01]  /*9540*/  LD.E.128 R4, desc[UR36][R4.64] ;  /* 0x0000002404047980 */ /* 0x000f62000c101d00 */
[----:B------:R-:W-:Y:S01]  /*9550*/  IMAD.U32 R21, RZ, RZ, UR4 ;  /* 0x00000004ff157e24 */ /* 0x000fe2000f8e00ff */
[----:B------:R-:W-:Y:S01]  /*9560*/  ULDC.64 UR10, c[0x0][0xad8] ;  /* 0x0002b600000a7ab9 */ /* 0x000fe20000000a00 */
[----:B------:R-:W-:Y:S01]  /*9570*/  IMAD R61, R3, R60, R61 ;  /* 0x0000003c033d7224 */ /* 0x000fe200078e023d */
[----:B------:R-:W5:Y:S01]  /*9580*/  LD.E.128 R36, desc[UR36][R36.64] ;  /* 0x0000002424247980 */ /* 0x000f62000c101d00 */
[C---:B------:R-:W-:Y:S01]  /*9590*/  IMAD R63, R23.reuse, UR13, R2 ;  /* 0x0000000d173f7c24 */ /* 0x040fe2000f8e0202 */
[----:B------:R-:W-:Y:S01]  /*95a0*/  MOV R60, UR16 ;  /* 0x00000010003c7c02 */ /* 0x000fe20008000f00 */
[----:B------:R-:W-:Y:S01]  /*95b0*/  IMAD.WIDE.U32 R2, R23, UR12, R20 ;  /* 0x0000000c17027c25 */ /* 0x000fe2000f8e0014 */
[----:B------:R-:W5:Y:S01]  /*95c0*/  LD.E.128 R40, desc[UR36][R40.64] ;  /* 0x0000002428287980 */ /* 0x000f62000c101d00 */
[----:B------:R-:W-:-:S03]  /*95d0*/  SHF.R.S32.HI R20, RZ, 0x1f, R61 ;  /* 0x0000001fff147819 */ /* 0x000fc6000001143d */
[----:B------:R-:W5:Y:S04]  /*95e0*/  LD.E.128 R44, desc[UR36][R44.64] ;  /* 0x000000242c2c7980 */ /* 0x000f68000c101d00 */
[----:B------:R-:W5:Y:S04]  /*95f0*/  LD.E.128 R48, desc[UR36][R48.64] ;  /* 0x0000002430307980 */ /* 0x000f68000c101d00 */
[----:B------:R-:W5:Y:S04]  /*9600*/  LD.E.128 R52, desc[UR36][R52.64] ;  /* 0x0000002434347980 */ /* 0x000f68000c101d00 */
[----:B------:R-:W5:Y:S01]  /*9610*/  LD.E.128 R56, desc[UR36][R56.64] ;  /* 0x0000002438387980 */ /* 0x000f62000c101d00 */
[----:B------:R-:W-:Y:S01]  /*9620*/  @!PT LDS RZ, [RZ] ;  /* 0x00000000fffff984 */ /* 0x000fe20000000800 */
[----:B------:R-:W-:Y:S01]  /*9630*/  @!PT LDS RZ, [RZ] ;  /* 0x00000000fffff984 */ /* 0x000fe20000000800 */
[----:B------:R-:W-:Y:S01]  /*9640*/  @!PT LDS RZ, [RZ] ;  /* 0x00000000fffff984 */ /* 0x000fe20000000800 */
[----:B------:R-:W-:Y:S01]  /*9650*/  @!PT LDS RZ, [RZ] ;  /* 0x00000000fffff984 */ /* 0x000fe20000000800 */
[----:B------:R0:W-:Y:S06]  /*9660*/  MEMBAR.ALL.CTA ;  /* 0x0000000000007992 */ /* 0x0001ec0000008000 */
[----:B0-----:R-:W0:Y:S01]  /*9670*/  FENCE.VIEW.ASYNC.S ;  /* 0x00000000000073c6 */ /* 0x001e220000000000 */
[----:B------:R-:W-:-:S02]  /*9680*/  IMAD R65, R60, 0x80, R213 ;  /* 0x000000803c417824 */ /* 0x000fc400078e02d5 */
[----:B------:R-:W-:Y:S02]  /*9690*/  IMAD.IADD R3, R3, 0x1, R63 ;  /* 0x0000000103037824 */ /* 0x000fe400078e023f */
[----:B------:R-:W-:Y:S02]  /*96a0*/  IMAD R20, R20, UR10, RZ ;  /* 0x0000000a14147c24 */ /* 0x000fe4000f8e02ff */
[----:B------:R-:W-:Y:S01]  /*96b0*/  VIADD R23, R65, 0x40 ;  /* 0x0000004041177836 */ /* 0x000fe20000000000 */
[----:B------:R-:W-:Y:S01]  /*96c0*/  UIADD3 UR8, UR8, 0x30820, URZ ;  /* 0x0003082008087890 */ /* 0x000fe2000fffe03f */
[C---:B------:R-:W-:Y:S02]  /*96d0*/  IMAD R63, R61.reuse, UR11, R20 ;  /* 0x0000000b3d3f7c24 */ /* 0x040fe4000f8e0214 */
[----:B------:R-:W-:Y:S01]  /*96e0*/  IMAD.WIDE.U32 R2, R61, UR10, R2 ;  /* 0x0000000a3d027c25 */ /* 0x000fe2000f8e0002 */
[-C--:B------:R-:W-:Y:S01]  /*96f0*/  ISETP.GE.AND P2, PT, R65, R18.reuse, PT ;  /* 0x000000124100720c */ /* 0x080fe20003f46270 */
[----:B------:R-:W-:Y:S01]  /*9700*/  ULDC.64 UR10, c[0x0][0xa80] ;  /* 0x0002a000000a7ab9 */ /* 0x000fe20000000a00 */
[----:B------:R-:W-:Y:S01]  /*9710*/  ISETP.GE.AND P1, PT, R23, R18, PT ;  /* 0x000000121700720c */ /* 0x000fe20003f26270 */
[----:B------:R-:W-:Y:S01]  /*9720*/  IMAD.IADD R3, R3, 0x1, R63 ;  /* 0x0000000103037824 */ /* 0x000fe200078e023f */
[----:B------:R-:W-:Y:S01]  /*9730*/  UPRMT UR8, URZ, 0x654, UR8 ;  /* 0x000006543f087896 */ /* 0x000fe20008000008 */
[----:B------:R-:W-:Y:S01]  /*9740*/  LEA R23, P3, R2, UR10, 0x1 ;  /* 0x0000000a02177c11 */ /* 0x000fe2000f8608ff */
[----:B------:R-:W-:-:S03]  /*9750*/  VIADD R21, R65, 0x20 ;  /* 0x0000002041157836 */ /* 0x000fc60000000000 */
[----:B------:R-:W-:Y:S01]  /*9760*/  LEA.HI.X R62, R2, UR11, R3, 0x1, P3 ;  /* 0x0000000b023e7c11 */ /* 0x000fe200098f0c03 */
[C---:B------:R-:W-:Y:S01]  /*9770*/  VIADD R64, R0.reuse, 0x80 ;  /* 0x0000008000407836 */ /* 0x040fe20000000000 */
[----:B------:R-:W-:Y:S01]  /*9780*/  ISETP.GE.AND P0, PT, R21, R18, PT ;  /* 0x000000121500720c */ /* 0x000fe20003f06270 */
[----:B------:R-:W-:Y:S01]  /*9790*/  VIADD R68, R0, 0x40 ;  /* 0x0000004000447836 */ /* 0x000fe20000000000 */
[----:B0-----:R-:W-:Y:S01]  /*97a0*/  SYNCS.ARRIVE.TRANS64.RED.A1T0 RZ, [UR8], RZ ;  /* 0x000000ffffff79a7 */ /* 0x001fe20008100408 */
[----:B------:R0:W1:Y:S01]  /*97b0*/  SHFL.IDX PT, R21, R23, RZ, 0x181f ;  /* 0x00181fff17157589 */ /* 0x00006200000e0000 */
[----:B------:R-:W-:Y:S03]  /*97c0*/  BSSY B1, `(.L_x_3486) ;  /* 0x0000013000017945 */ /* 0x000fe60003800000 */
[----:B------:R0:W2:Y:S01]  /*97d0*/  SHFL.IDX PT, R61, R62, RZ, 0x181f ;  /* 0x00181fff3e3d7589 */ /* 0x0000a200000e0000 */
[----:B------:R-:W-:-:S02]  /*97e0*/  SHF.R.S32.HI R66, RZ, 0x1f, R0 ;  /* 0x0000001fff427819 */ /* 0x000fc40000011400 */
[----:B------:R-:W-:Y:S02]  /*97f0*/  SHF.R.S32.HI R63, RZ, 0x1f, R64 ;  /* 0x0000001fff3f7819 */ /* 0x000fe40000011440 */
[----:B------:R-:W-:Y:S01]  /*9800*/  SHF.R.S32.HI R67, RZ, 0x1f, R68 ;  /* 0x0000001fff437819 */ /* 0x000fe20000011444 */
[----:B------:R-:W-:Y:S06]  /*9810*/  @P2 BRA `(.L_x_3487) ;  /* 0x0000000000342947 */ /* 0x000fec0003800000 */
[----:B------:R-:W-:Y:S02]  /*9820*/  ULDC UR4, c[0x0][0xac8] ;  /* 0x0002b20000047ab9 */ /* 0x000fe40000000800 */
[----:B------:R-:W-:Y:S02]  /*9830*/  ISETP.GE.AND P4, PT, R0, UR4, PT ;  /* 0x0000000400007c0c */ /* 0x000fe4000bf86270 */
[----:B------:R-:W-:Y:S02]  /*9840*/  ISETP.GE.AND P3, PT, R68, UR4, PT ;  /* 0x0000000444007c0c */ /* 0x000fe4000bf66270 */
[----:B------:R-:W-:-:S09]  /*9850*/  ISETP.GE.AND P2, PT, R64, UR4, PT ;  /* 0x0000000440007c0c */ /* 0x000fd2000bf46270 */
[-C--:B-1----:R-:W-:Y:S02]  /*9860*/  @!P4 LEA R2, P6, R0, R21.reuse, 0x1 ;  /* 0x000000150002c211 */ /* 0x082fe400078c08ff */
[----:B------:R-:W-:Y:S02]  /*9870*/  @!P3 LEA R20, P5, R68, R21, 0x1 ;  /* 0x000000154414b211 */ /* 0x000fe400078a08ff */
[----:B--2---:R-:W-:Y:S02]  /*9880*/  @!P4 LEA.HI.X R3, R0, R61, R66, 0x1, P6 ;  /* 0x0000003d0003c211 */ /* 0x004fe400030f0c42 */
[----:B------:R-:W-:Y:S02]  /*9890*/  @!P2 LEA R60, P6, R64, R21, 0x1 ;  /* 0x00000015403ca211 */ /* 0x000fe400078c08ff */
[-C--:B------:R-:W-:Y:S01]  /*98a0*/  @!P3 LEA.HI.X R21, R68, R61.reuse, R67, 0x1, P5 ;  /* 0x0000003d4415b211 */ /* 0x080fe200028f0c43 */
[----:B-----5:R3:W-:Y:S01]  /*98b0*/  @!P4 ST.E.128 desc[UR36][R2.64], R4 ;  /* 0x000000040200c985 */ /* 0x0207e2000c101d24 */
[----:B------:R-:W-:-:S03]  /*98c0*/  @!P2 LEA.HI.X R61, R64, R61, R63, 0x1, P6 ;  /* 0x0000003d403da211 */ /* 0x000fc600030f0c3f */
[----:B------:R3:W-:Y:S04]  /*98d0*/  @!P3 ST.E.128 desc[UR36][R20.64], R28 ;  /* 0x0000001c1400b985 */ /* 0x0007e8000c101d24 */
[----:B------:R3:W-:Y:S02]  /*98e0*/  @!P2 ST.E.128 desc[UR36][R60.64], R44 ;  /* 0x0000002c3c00a985 */ /* 0x0007e4000c101d24 */
.L_x_3487:
[----:B------:R-:W-:Y:S05]  /*98f0*/  BSYNC B1 ;  /* 0x0000000000017941 */ /* 0x000fea0003800000 */
.L_x_3486:
[----:B---3-5:R3:W4:Y:S01]  /*9900*/  SHFL.IDX PT, R7, R62, 0x1, 0x181f ;  /* 0x00381f003e077f89 */ /* 0x02872200000e0000 */
[----:B------:R-:W-:Y:S03]  /*9910*/  BSSY B1, `(.L_x_3488) ;  /* 0x0000010000017945 */ /* 0x000fe60003800000 */
[----:B------:R3:W0:Y:S01]  /*9920*/  SHFL.IDX PT, R3, R23, 0x1, 0x181f ;  /* 0x00381f0017037f89 */ /* 0x00062200000e0000 */
        /* <DEDUP_REMOVED lines=8> */
[-C--:B----4-:R-:W-:Y:S02]  /*99b0*/  @!P4 LEA.HI.X R3, R0, R7.reuse, R66, 0x1, P0 ;  /* 0x000000070003c211 */ /* 0x090fe400000f0c42 */
[-C--:B------:R-:W-:Y:S02]  /*99c0*/  @!P5 LEA.HI.X R5, R68, R7.reuse, R67, 0x1, P2 ;  /* 0x000000074405d211 */ /* 0x080fe400010f0c43 */
[----:B------:R-:W-:Y:S01]  /*99d0*/  @!P6 LEA.HI.X R7, R64, R7, R63, 0x1, P3 ;  /* 0x000000074007e211 */ /* 0x000fe200018f0c3f */
[----:B------:R0:W-:Y:S04]  /*99e0*/  @!P4 ST.E.128 desc[UR36][R2.64], R8 ;  /* 0x000000080200c985 */ /* 0x0001e8000c101d24 */
[----:B------:R0:W-:Y:S04]  /*99f0*/  @!P5 ST.E.128 desc[UR36][R4.64], R32 ;  /* 0x000000200400d985 */ /* 0x0001e8000c101d24 */
[----:B------:R0:W-:Y:S02]  /*9a00*/  @!P6 ST.E.128 desc[UR36][R6.64], R48 ;  /* 0x000000300600e985 */ /* 0x0001e4000c101d24 */
.L_x_3489:
[----:B------:R-:W-:Y:S05]  /*9a10*/  BSYNC B1 ;  /* 0x0000000000017941 */ /* 0x000fea0003800000 */
.L_x_3488:
[----:B0---4-:R0:W4:Y:S01]  /*9a20*/  SHFL.IDX PT, R7, R62, 0x2, 0x181f ;  /* 0x00581f003e077f89 */ /* 0x01112200000e0000 */
        /* <DEDUP_REMOVED lines=16> */
.L_x_3491:
[----:B------:R-:W-:Y:S05]  /*9b30*/  BSYNC B1 ;  /* 0x0000000000017941 */ /* 0x000fea0003800000 */
.L_x_3490:
[----:B0-----:R-:W-:Y:S01]  /*9b40*/  VIADD R3, R65, 0x60 ;  /* 0x0000006041037836 */ /* 0x001fe20000000000 */
[----:B----4-:R0:W4:Y:S04]  /*9b50*/  SHFL.IDX PT, R7, R62, 0x3, 0x181f ;  /* 0x00781f003e077f89 */ /* 0x01012800000e0000 */
[----:B------:R-:W-:Y:S01]  /*9b60*/  ISETP.GE.AND P0, PT, R3, R18, PT ;  /* 0x000000120300720c */ /* 0x000fe20003f06270 */
[----:B---3--:R-:W3:-:S12]  /*9b70*/  SHFL.IDX PT, R23, R23, 0x3, 0x181f ;  /* 0x00781f0017177f89 */ /* 0x008ed800000e0000 */
[----:B0-----:R-:W-:Y:S05]  /*9b80*/  @P0 BRA `(.L_x_3492) ;  /* 0x0000002000140947 */ /* 0x001fea0003800000 */
[----:B------:R-:W-:Y:S02]  /*9b90*/  ULDC UR4, c[0x0][0xac8] ;  /* 0x0002b20000047ab9 */ /* 0x000fe40000000800 */
[----:B------:R-:W-:Y:S02]  /*9ba0*/  ISETP.GE.AND P2, PT, R0, UR4, PT ;  /* 0x0000000400007c0c */ /* 0x000fe4000bf46270 */
[----:B------:R-:W-:-:S11]  /*9bb0*/  ISETP.GE.AND P3, PT, R68, UR4, PT ;  /* 0x0000000444007c0c */ /* 0x000fd6000bf66270 */
[-C--:B---3--:R-:W-:Y:S02]  /*9bc0*/  @!P2 LEA R2, P0, R0, R23.reuse, 0x1 ;  /* 0x000000170002a211 */ /* 0x088fe400078008ff */
[----:B------:R-:W-:Y:S02]  /*9bd0*/  @!P3 LEA R4, P1, R68, R23, 0x1 ;  /* 0x000000174404b211 */ /* 0x000fe400078208ff */
[-C--:B----4-:R-:W-:Y:S02]  /*9be0*/  @!P2 LEA.HI.X R3, R0, R7.reuse, R66, 0x1, P0 ;  /* 0x000000070003a211 */ /* 0x090fe400000f0c42 */
[----:B------:R-:W-:Y:S02]  /*9bf0*/  @!P3 LEA.HI.X R5, R68, R7, R67, 0x1, P1 ;  /* 0x000000074405b211 */ /* 0x000fe400008f0c43 */
[----:B------:R-:W-:Y:S01]  /*9c00*/  ISETP.GE.AND P0, PT, R64, UR4, PT ;  /* 0x0000000440007c0c */ /* 0x000fe2000bf06270 */
[----:B------:R0:W-:Y:S04]  /*9c10*/  @!P2 ST.E.128 desc[UR36][R2.64], R24 ;  /* 0x000000180200a985 */ /* 0x0001e8000c101d24 */
[----:B------:R0:W-:Y:S08]  /*9c20*/  @!P3 ST.E.128 desc[UR36][R4.64], R40 ;  /* 0x000000280400b985 */ /* 0x0001f0000c101d24 */
[----:B------:R-:W-:Y:S05]  /*9c30*/  @P0 BRA `(.L_x_3492) ;  /* 0x0000001c00e80947 */ /* 0x000fea0003800000 */
[----:B0-----:R-:W-:-:S04]  /*9c40*/  LEA R2, P0, R64, R23, 0x1 ;  /* 0x0000001740027211 */ /* 0x001fc800078008ff */
[----:B------:R-:W-:-:S05]  /*9c50*/  LEA.HI.X R3, R64, R7, R63, 0x1, P0 ;  /* 0x0000000740037211 */ /* 0x000fca00000f0c3f */
[----:B------:R0:W-:Y:S01]  /*9c60*/  ST.E.128 desc[UR36][R2.64], R56 ;  /* 0x0000003802007985 */ /* 0x0001e2000c101d24 */
[----:B------:R-:W-:Y:S05]  /*9c70*/  BRA `(.L_x_3492) ;  /* 0x0000001c00d87947 */ /* 0x000fea0003800000 */
.L_x_3485:
[----:B------:R-:W-:Y:S01]  /*9c80*/  ULDC.64 UR12, c[0x0][0xb08] ;  /* 0x0002c200000c7ab9 */ /* 0x000fe20000000a00 */
[----:B------:R-:W-:Y:S01]  /*9c90*/  R2UR UR16, R211 ;  /* 0x00000000d31072ca */ /* 0x000fe200000e0000 */
[----:B------:R-:W-:Y:S01]  /*9ca0*/  UIMAD UR9, UR15, UR12, URZ ;  /* 0x0000000c0f0972a4 */ /* 0x000fe2000f8e023f */
[----:B0-----:R-:W0:Y:S01]  /*9cb0*/  @P1 LDC R0, c[0x0][0xbec] ;  /* 0x0002fb00ff001b82 */ /* 0x001e220000000800 */
[----:B------:R-:W-:Y:S01]  /*9cc0*/  UIMAD.WIDE.U32 UR10, UR4, UR12, URZ ;  /* 0x0000000c040a72a5 */ /* 0x000fe2000f8e003f */
[----:B------:R-:W-:Y:S01]  /*9cd0*/  R2UR UR14, R23 ;  /* 0x00000000170e72ca */ /* 0x000fe200000e0000 */
[----:B------:R-:W-:Y:S01]  /*9ce0*/  UIMAD UR9, UR4, UR13, UR9 ;  /* 0x0000000d040972a4 */ /* 0x000fe2000f8e0209 */
[----:B------:R-:W-:Y:S01]  /*9cf0*/  MOV R5, R11 ;  /* 0x0000000b00057202 */ /* 0x000fe20000000f00 */
[----:B------:R-:W-:Y:S01]  /*9d00*/  USHF.R.S32.HI UR4, URZ, 0x1f, UR61 ;  /* 0x0000001f3f047899 */ /* 0x000fe2000801143d */
[----:B------:R-:W-:Y:S01]  /*9d10*/  BSSY B1, `(.L_x_3493) ;  /* 0x0000096000017945 */ /* 0x000fe20003800000 */
[----:B------:R-:W-:Y:S01]  /*9d20*/  UIADD3 UR11, UR11, UR9, URZ ;  /* 0x000000090b0b7290 */ /* 0x000fe2000fffe03f */
[----:B------:R-:W1:Y:S01]  /*9d30*/  @P1 LDC R7, c[0x0][0xbf0] ;  /* 0x0002fc00ff071b82 */ /* 0x000e620000000800 */
[----:B------:R-:W-:Y:S01]  /*9d40*/  ULDC.64 UR12, c[0x0][0xb38] ;  /* 0x0002ce00000c7ab9 */ /* 0x000fe20000000a00 */
[----:B------:R-:W-:Y:S01]  /*9d50*/  UIADD3 UR8, UR8, 0x30820, URZ ;  /* 0x0003082008087890 */ /* 0x000fe2000fffe03f */
[----:B------:R-:W-:Y:S01]  /*9d60*/  SHF.R.S32.HI R84, RZ, 0x1f, R205 ;  /* 0x0000001fff547819 */ /* 0x000fe200000114cd */
[----:B------:R-:W-:Y:S01]  /*9d70*/  UIMAD.WIDE.U32 UR10, UR16, UR12, UR10 ;  /* 0x0000000c100a72a5 */ /* 0x000fe2000f8e000a */
[----:B------:R-:W-:Y:S01]  /*9d80*/  SHF.R.S32.HI R85, RZ, 0x1f, R206 ;  /* 0x0000001fff557819 */ /* 0x000fe200000114ce */
[----:B------:R-:W-:Y:S01]  /*9d90*/  UPRMT UR8, URZ, 0x654, UR8 ;  /* 0x000006543f087896 */ /* 0x000fe20008000008 */
[----:B------:R-:W-:Y:S01]  /*9da0*/  SHF.R.S32.HI R86, RZ, 0x1f, R207 ;  /* 0x0000001fff567819 */ /* 0x000fe200000114cf */
[----:B------:R-:W-:Y:S01]  /*9db0*/  UIMAD UR11, UR16, UR13, UR11 ;  /* 0x0000000d100b72a4 */ /* 0x000fe2000f8e020b */
[----:B------:R-:W-:-:S02]  /*9dc0*/  SHF.R.S32.HI R87, RZ, 0x1f, R208 ;  /* 0x0000001fff577819 */ /* 0x000fc400000114d0 */
[----:B------:R-:W-:Y:S01]  /*9dd0*/  ULDC.64 UR12, c[0x0][0xb40] ;  /* 0x0002d000000c7ab9 */ /* 0x000fe20000000a00 */
[----:B------:R-:W-:Y:S01]  /*9de0*/  SHF.R.S32.HI R88, RZ, 0x1f, R209 ;  /* 0x0000001fff587819 */ /* 0x000fe200000114d1 */
[----:B------:R-:W-:Y:S01]  /*9df0*/  UIMAD UR4, UR4, UR12, URZ ;  /* 0x0000000c040472a4 */ /* 0x000fe2000f8e023f */
[----:B------:R-:W-:Y:S01]  /*9e00*/  SHF.R.S32.HI R89, RZ, 0x1f, R210 ;  /* 0x0000001fff597819 */ /* 0x000fe200000114d2 */
[----:B------:R-:W-:Y:S01]  /*9e10*/  UIMAD.WIDE.U32 UR10, UR61, UR12, UR10 ;  /* 0x0000000c3d0a72a5 */ /* 0x000fe2000f8e000a */
[----:B0-----:R-:W-:Y:S01]  /*9e20*/  @P1 IMAD.HI.U32 R0, R11, R0, RZ ;  /* 0x000000000b001227 */ /* 0x001fe200078e00ff */
[----:B------:R-:W-:Y:S01]  /*9e30*/  UIMAD UR4, UR61, UR13, UR4 ;  /* 0x0000000d3d0472a4 */ /* 0x000fe2000f8e0204 */
[----:B------:R-:W-:Y:S02]  /*9e40*/  SYNCS.ARRIVE.TRANS64.RED.A1T0 RZ, [UR8], RZ ;  /* 0x000000ffffff79a7 */ /* 0x000fe40008100408 */
[----:B------:R-:W-:Y:S01]  /*9e50*/  ULDC.64 UR12, c[0x0][0xb48] ;  /* 0x0002d200000c7ab9 */ /* 0x000fe20000000a00 */
[----:B------:R-:W-:Y:S01]  /*9e60*/  UIADD3 UR11, UR11, UR4, URZ ;  /* 0x000000040b0b7290 */ /* 0x000fe2000fffe03f */
[----:B-1----:R-:W-:-:S03]  /*9e70*/  @P1 SHF.R.U32.HI R5, RZ, R7, R0 ;  /* 0x00000007ff051219 */ /* 0x002fc60000011600 */
[----:B------:R-:W-:Y:S01]  /*9e80*/  UIMAD.WIDE.U32 UR10, UR14, UR12, UR10 ;  /* 0x0000000c0e0a72a5 */ /* 0x000fe2000f8e000a */
[--C-:B------:R-:W-:Y:S01]  /*9e90*/  SHF.R.S32.HI R0, RZ, 0x1f, R5.reuse ;  /* 0x0000001fff007819 */ /* 0x100fe20000011405 */
[----:B------:R-:W-:Y:S02]  /*9ea0*/  IMAD.MOV R2, RZ, RZ, -R5 ;  /* 0x000000ffff027224 */ /* 0x000fe400078e0a05 */
[----:B------:R-:W-:-:S03]  /*9eb0*/  UIMAD UR4, UR14, UR13, UR11 ;  /* 0x0000000d0e0472a4 */ /* 0x000fc6000f8e020b */
[----:B------:R-:W-:Y:S01]  /*9ec0*/  ULDC.64 UR12, c[0x0][0xb30] ;  /* 0x0002cc00000c7ab9 */ /* 0x000fe20000000a00 */
[----:B------:R-:W-:Y:S02]  /*9ed0*/  IMAD R7, R3, R2, R11 ;  /* 0x0000000203077224 */ /* 0x000fe400078e020b */
[----:B------:R-:W-:Y:S02]  /*9ee0*/  IMAD R0, R0, UR12, RZ ;  /* 0x0000000c00007c24 */ /* 0x000fe4000f8e02ff */
[----:B------:R-:W-:Y:S02]  /*9ef0*/  IMAD.U32 R3, RZ, RZ, UR11 ;  /* 0x0000000bff037e24 */ /* 0x000fe4000f8e00ff */
[----:B------:R-:W-:Y:S01]  /*9f00*/  IMAD.U32 R2, RZ, RZ, UR10 ;  /* 0x0000000aff027e24 */ /* 0x000fe2000f8e00ff */
[----:B------:R-:W-:Y:S01]  /*9f10*/  ULDC.64 UR10, c[0x0][0xb28] ;  /* 0x0002ca00000a7ab9 */ /* 0x000fe20000000a00 */
[----:B------:R-:W-:Y:S02]  /*9f20*/  IMAD.U32 R3, RZ, RZ, UR4 ;  /* 0x00000004ff037e24 */ /* 0x000fe4000f8e00ff */
[C---:B------:R-:W-:Y:S01]  /*9f30*/  IMAD R9, R5.reuse, UR13, R0 ;  /* 0x0000000d05097c24 */ /* 0x040fe2000f8e0200 */
[----:B------:R-:W-:Y:S01]  /*9f40*/  SHF.R.S32.HI R0, RZ, 0x1f, R7 ;  /* 0x0000001fff007819 */ /* 0x000fe20000011407 */
[----:B------:R-:W-:-:S04]  /*9f50*/  IMAD.WIDE.U32 R2, R5, UR12, R2 ;  /* 0x0000000c05027c25 */ /* 0x000fc8000f8e0002 */
[----:B------:R-:W-:Y:S02]  /*9f60*/  IMAD R0, R0, UR10, RZ ;  /* 0x0000000a00007c24 */ /* 0x000fe4000f8e02ff */
[----:B------:R-:W-:Y:S02]  /*9f70*/  IMAD.IADD R3, R3, 0x1, R9 ;  /* 0x0000000103037824 */ /* 0x000fe400078e0209 */
[C---:B------:R-:W-:Y:S02]  /*9f80*/  IMAD R5, R7.reuse, UR11, R0 ;  /* 0x0000000b07057c24 */ /* 0x040fe4000f8e0200 */
[----:B------:R-:W-:Y:S01]  /*9f90*/  IMAD.WIDE.U32 R2, R7, UR10, R2 ;  /* 0x0000000a07027c25 */ /* 0x000fe2000f8e0002 */
[----:B------:R-:W-:-:S03]  /*9fa0*/  ULDC.64 UR10, c[0x0][0xb00] ;  /* 0x0002c000000a7ab9 */ /* 0x000fc60000000a00 */
[----:B------:R-:W-:Y:S01]  /*9fb0*/  IMAD.IADD R3, R3, 0x1, R5 ;  /* 0x0000000103037824 */ /* 0x000fe200078e0205 */
[----:B------:R-:W-:-:S04]  /*9fc0*/  LEA R0, P1, R2, UR10, 0x2 ;  /* 0x0000000a02007c11 */ /* 0x000fc8000f8210ff */
[----:B------:R-:W-:Y:S02]  /*9fd0*/  LEA.HI.X R18, R2, UR11, R3, 0x2, P1 ;  /* 0x0000000b02127c11 */ /* 0x000fe400088f1403 */
[----:B------:R0:W1:Y:S04]  /*9fe0*/  SHFL.IDX PT, R2, R0, RZ, 0x1c1f ;  /* 0x001c1fff00027589 */ /* 0x00006800000e0000 */
[----:B------:R0:W2:Y:S01]  /*9ff0*/  SHFL.IDX PT, R3, R18, RZ, 0x1c1f ;  /* 0x001c1fff12037589 */ /* 0x0000a200000e0000 */
        /* <DEDUP_REMOVED lines=8> */
[----:B------:R-:W-:-:S02]  /*a080*/  SHF.R.S32.HI R7, RZ, 0x1f, R22 ;  /* 0x0000001fff077819 */ /* 0x000fc40000011416 */
[----:B------:R-:W-:Y:S02]  /*a090*/  ISETP.GE.AND P1, PT, R13, UR4, PT ;  /* 0x000000040d007c0c */ /* 0x000fe4000bf26270 */
[----:B------:R-:W-:Y:S02]  /*a0a0*/  SHF.R.S32.HI R12, RZ, 0x1f, R11 ;  /* 0x0000001fff0c7819 */ /* 0x000fe4000001140b */
[CC--:B-1----:R-:W-:Y:S01]  /*a0b0*/  @!P5 LEA R8, P3, R22.reuse, R2.reuse, 0x2 ;  /* 0x000000021608d211 */ /* 0x0c2fe200078610ff */
[----:B--2---:R-:W-:Y:S01]  /*a0c0*/  @!P6 IMAD.WIDE R4, R17, 0x4, R2 ;  /* 0x000000041104e825 */ /* 0x004fe200078e0202 */
[----:B------:R-:W-:Y:S02]  /*a0d0*/  SHF.R.S32.HI R14, RZ, 0x1f, R13 ;  /* 0x0000001fff0e7819 */ /* 0x000fe4000001140d */
[----:B------:R-:W-:Y:S02]  /*a0e0*/  @!P5 LEA.HI.X R9, R22, R3, R7, 0x2, P3 ;  /* 0x000000031609d211 */ /* 0x000fe400018f1407 */
[-C--:B------:R-:W-:Y:S01]  /*a0f0*/  @!P4 LEA R6, P3, R210, R2.reuse, 0x2 ;  /* 0x00000002d206c211 */ /* 0x080fe200078610ff */
[----:B------:R1:W-:Y:S01]  /*a100*/  @!P6 ST.E.64 desc[UR36][R4.64], R24 ;  /* 0x000000180400e985 */ /* 0x0003e2000c101b24 */
[----:B------:R-:W-:-:S02]  /*a110*/  @!P2 LEA R10, P6, R11, R2, 0x2 ;  /* 0x000000020b0aa211 */ /* 0x000fc400078c10ff */
[-C--:B------:R-:W-:Y:S02]  /*a120*/  @!P4 LEA.HI.X R7, R210, R3.reuse, R89, 0x2, P3 ;  /* 0x00000003d207c211 */ /* 0x080fe400018f1459 */
[----:B------:R-:W-:Y:S02]  /*a130*/  ISETP.GE.AND P3, PT, R19, UR4, PT ;  /* 0x0000000413007c0c */ /* 0x000fe4000bf66270 */
[-C--:B------:R-:W-:Y:S01]  /*a140*/  @!P2 LEA.HI.X R11, R11, R3.reuse, R12, 0x2, P6 ;  /* 0x000000030b0ba211 */ /* 0x080fe200030f140c */
[----:B------:R2:W-:Y:S01]  /*a150*/  @!P4 ST.E.64 desc[UR36][R6.64], R28 ;  /* 0x0000001c0600c985 */ /* 0x0005e2000c101b24 */
[----:B------:R-:W-:Y:S02]  /*a160*/  @!P1 LEA R12, P6, R13, R2, 0x2 ;  /* 0x000000020d0c9211 */ /* 0x000fe400078c10ff */
[----:B------:R-:W-:Y:S01]  /*a170*/  ISETP.GE.AND P4, PT, R209, UR4, PT ;  /* 0x00000004d1007c0c */ /* 0x000fe2000bf86270 */
[----:B------:R3:W-:Y:S01]  /*a180*/  @!P5 ST.E.64 desc[UR36][R8.64], R32 ;  /* 0x000000200800d985 */ /* 0x0007e2000c101b24 */
[----:B------:R-:W-:-:S02]  /*a190*/  @!P1 LEA.HI.X R13, R13, R3, R14, 0x2, P6 ;  /* 0x000000030d0d9211 */ /* 0x000fc400030f140e */
[----:B-1----:R-:W-:Y:S01]  /*a1a0*/  SHF.R.S32.HI R5, RZ, 0x1f, R19 ;  /* 0x0000001fff057819 */ /* 0x002fe20000011413 */
[----:B------:R1:W-:Y:S01]  /*a1b0*/  @!P2 ST.E.64 desc[UR36][R10.64], R36 ;  /* 0x000000240a00a985 */ /* 0x0003e2000c101b24 */
[----:B------:R-:W-:Y:S02]  /*a1c0*/  ISETP.GE.AND P2, PT, R208, UR4, PT ;  /* 0x00000004d0007c0c */ /* 0x000fe4000bf46270 */
[-C--:B------:R-:W-:Y:S01]  /*a1d0*/  @!P3 LEA R4, P5, R19, R2.reuse, 0x2 ;  /* 0x000000021304b211 */ /* 0x080fe200078a10ff */
[----:B------:R-:W-:Y:S01]  /*a1e0*/  @!P1 ST.E.64 desc[UR36][R12.64], R40 ;  /* 0x000000280c009985 */ /* 0x000fe2000c101b24 */
[----:B------:R-:W-:Y:S02]  /*a1f0*/  ISETP.GE.AND P1, PT, R207, UR4, PT ;  /* 0x00000004cf007c0c */ /* 0x000fe4000bf26270 */
[----:B------:R-:W-:Y:S02]  /*a200*/  @!P3 LEA.HI.X R5, R19, R3, R5, 0x2, P5 ;  /* 0x000000031305b211 */ /* 0x000fe400028f1405 */
[----:B------:R-:W-:-:S03]  /*a210*/  @!P4 LEA R14, P5, R209, R2, 0x2 ;  /* 0x00000002d10ec211 */ /* 0x000fc600078a10ff */
[----:B------:R4:W-:Y:S01]  /*a220*/  @!P3 ST.E.64 desc[UR36][R4.64], R44 ;  /* 0x0000002c0400b985 */ /* 0x0009e2000c101b24 */
[----:B------:R-:W-:Y:S02]  /*a230*/  ISETP.GE.AND P3, PT, R206, UR4, PT ;  /* 0x00000004ce007c0c */ /* 0x000fe4000bf66270 */
[CC--:B--2---:R-:W-:Y:S02]  /*a240*/  @!P2 LEA R6, P6, R208.reuse, R2.reuse, 0x2 ;  /* 0x00000002d006a211 */ /* 0x0c4fe400078c10ff */
[-C--:B------:R-:W-:Y:S02]  /*a250*/  @!P4 LEA.HI.X R15, R209, R3.reuse, R88, 0x2, P5 ;  /* 0x00000003d10fc211 */ /* 0x080fe400028f1458 */
[----:B------:R-:W-:Y:S02]  /*a260*/  @!P2 LEA.HI.X R7, R208, R3, R87, 0x2, P6 ;  /* 0x00000003d007a211 */ /* 0x000fe400030f1457 */
[----:B---3--:R-:W-:Y:S01]  /*a270*/  @!P1 LEA R8, P5, R207, R2, 0x2 ;  /* 0x00000002cf089211 */ /* 0x008fe200078a10ff */
[----:B------:R-:W-:Y:S01]  /*a280*/  @!P4 ST.E.64 desc[UR36][R14.64], R48 ;  /* 0x000000300e00c985 */ /* 0x000fe2000c101b24 */
[----:B------:R-:W-:-:S02]  /*a290*/  ISETP.GE.AND P4, PT, R205, UR4, PT ;  /* 0x00000004cd007c0c */ /* 0x000fc4000bf86270 */
[-C--:B------:R-:W-:Y:S01]  /*a2a0*/  @!P1 LEA.HI.X R9, R207, R3.reuse, R86, 0x2, P5 ;  /* 0x00000003cf099211 */ /* 0x080fe200028f1456 */
[----:B------:R2:W-:Y:S01]  /*a2b0*/  @!P2 ST.E.64 desc[UR36][R6.64], R52 ;  /* 0x000000340600a985 */ /* 0x0005e2000c101b24 */
[----:B------:R-:W-:Y:S02]  /*a2c0*/  ISETP.GE.AND P2, PT, R204, UR4, PT ;  /* 0x00000004cc007c0c */ /* 0x000fe4000bf46270 */
[C---:B-1----:R-:W-:Y:S01]  /*a2d0*/  @!P3 LEA R10, P6, R206.reuse, R2, 0x2 ;  /* 0x00000002ce0ab211 */ /* 0x042fe200078c10ff */
[----:B------:R1:W-:Y:S01]  /*a2e0*/  @!P1 ST.E.64 desc[UR36][R8.64], R56 ;  /* 0x0000003808009985 */ /* 0x0003e2000c101b24 */
[----:B------:R-:W-:Y:S02]  /*a2f0*/  ISETP.GE.AND P1, PT, R203, UR4, PT ;  /* 0x00000004cb007c0c */ /* 0x000fe4000bf26270 */
[----:B------:R-:W-:-:S03]  /*a300*/  @!P3 LEA.HI.X R11, R206, R3, R85, 0x2, P6 ;  /* 0x00000003ce0bb211 */ /* 0x000fc600030f1455 */
[CC--:B----4-:R-:W-:Y:S02]  /*a310*/  @!P4 LEA R4, P5, R205.reuse, R2.reuse, 0x2 ;  /* 0x00000002cd04c211 */ /* 0x0d0fe400078a10ff */
[----:B------:R3:W-:Y:S01]  /*a320*/  @!P3 ST.E.64 desc[UR36][R10.64], R60 ;  /* 0x0000003c0a00b985 */ /* 0x0007e2000c101b24 */
[----:B------:R-:W-:Y:S02]  /*a330*/  ISETP.GE.AND P3, PT, R202, UR4, PT ;  /* 0x00000004ca007c0c */ /* 0x000fe4000bf66270 */
[CC--:B------:R-:W-:Y:S02]  /*a340*/  @!P2 LEA R12, P6, R204.reuse, R2.reuse, 0x2 ;  /* 0x00000002cc0ca211 */ /* 0x0c0fe400078c10ff */
[-C--:B------:R-:W-:Y:S02]  /*a350*/  @!P4 LEA.HI.X R5, R205, R3.reuse, R84, 0x2, P5 ;  /* 0x00000003cd05c211 */ /* 0x080fe400028f1454 */
[----:B------:R-:W-:Y:S02]  /*a360*/  @!P2 LEA.HI.X R13, R204, R3, R229, 0x2, P6 ;  /* 0x00000003cc0da211 */ /* 0x000fe400030f14e5 */
[----:B------:R-:W-:Y:S01]  /*a370*/  ISETP.GE.AND P5, PT, R201, UR4, PT ;  /* 0x00000004c9007c0c */ /* 0x000fe2000bfa6270 */
[----:B------:R4:W-:Y:S01]  /*a380*/  @!P4 ST.E.64 desc[UR36][R4.64], R64 ;  /* 0x000000400400c985 */ /* 0x0009e2000c101b24 */
[----:B--2---:R-:W-:-:S03]  /*a390*/  @!P1 LEA R6, P4, R203, R2, 0x2 ;  /* 0x00000002cb069211 */ /* 0x004fc600078810ff */
[----:B------:R2:W-:Y:S01]  /*a3a0*/  @!P2 ST.E.64 desc[UR36][R12.64], R68 ;  /* 0x000000440c00a985 */ /* 0x0005e2000c101b24 */
[----:B------:R-:W-:Y:S02]  /*a3b0*/  ISETP.GE.AND P2, PT, R200, UR4, PT ;  /* 0x00000004c8007c0c */ /* 0x000fe4000bf46270 */
[----:B------:R-:W-:Y:S02]  /*a3c0*/  @!P1 LEA.HI.X R7, R203, R3, R228, 0x2, P4 ;  /* 0x00000003cb079211 */ /* 0x000fe400020f14e4 */
[----:B-1----:R-:W-:-:S03]  /*a3d0*/  @!P3 LEA R8, P6, R202, R2, 0x2 ;  /* 0x00000002ca08b211 */ /* 0x002fc600078c10ff */
[----:B------:R1:W-:Y:S01]  /*a3e0*/  @!P1 ST.E.64 desc[UR36][R6.64], R72 ;  /* 0x0000004806009985 */ /* 0x0003e2000c101b24 */
[-C--:B------:R-:W-:Y:S02]  /*a3f0*/  @!P3 LEA.HI.X R9, R202, R3.reuse, R227, 0x2, P6 ;  /* 0x00000003ca09b211 */ /* 0x080fe400030f14e3 */
[----:B------:R-:W-:Y:S02]  /*a400*/  ISETP.GE.AND P1, PT, R199, UR4, PT ;  /* 0x00000004c7007c0c */ /* 0x000fe4000bf26270 */
[CC--:B---3--:R-:W-:Y:S01]  /*a410*/  @!P5 LEA R10, P4, R201.reuse, R2.reuse, 0x2 ;  /* 0x00000002c90ad211 */ /* 0x0c8fe200078810ff */
[----:B------:R3:W-:Y:S01]  /*a420*/  @!P3 ST.E.64 desc[UR36][R8.64], R76 ;  /* 0x0000004c0800b985 */ /* 0x0007e2000c101b24 */
[----:B----4-:R-:W-:Y:S02]  /*a430*/  @!P2 LEA R4, P6, R200, R2, 0x2 ;  /* 0x00000002c804a211 */ /* 0x010fe400078c10ff */
[----:B------:R-:W-:Y:S02]  /*a440*/  ISETP.GE.AND P3, PT, R198, UR4, PT ;  /* 0x00000004c6007c0c */ /* 0x000fe4000bf66270 */
[----:B------:R-:W-:-:S02]  /*a450*/  @!P5 LEA.HI.X R11, R201, R3, R226, 0x2, P4 ;  /* 0x00000003c90bd211 */ /* 0x000fc400020f14e2 */
[----:B------:R-:W-:Y:S02]  /*a460*/  ISETP.GE.AND P4, PT, R197, UR4, PT ;  /* 0x00000004c5007c0c */ /* 0x000fe4000bf86270 */
[----:B------:R-:W-:Y:S01]  /*a470*/  @!P2 LEA.HI.X R5, R200, R3, R225, 0x2, P6 ;  /* 0x00000003c805a211 */ /* 0x000fe200030f14e1 */
[----:B------:R-:W-:Y:S01]  /*a480*/  @!P5 ST.E.64 desc[UR36][R10.64], R80 ;  /* 0x000000500a00d985 */ /* 0x000fe2000c101b24 */
[----:B--2---:R-:W-:-:S03]  /*a490*/  @!P1 LEA R12, P5, R199, R2, 0x2 ;  /* 0x00000002c70c9211 */ /* 0x004fc600078a10ff */
[----:B------:R2:W-:Y:S01]  /*a4a0*/  @!P2 ST.E.64 desc[UR36][R4.64], R20 ;  /* 0x000000140400a985 */ /* 0x0005e2000c101b24 */
[----:B------:R-:W-:Y:S02]  /*a4b0*/  ISETP.GE.AND P2, PT, R196, UR4, PT ;  /* 0x00000004c4007c0c */ /* 0x000fe4000bf46270 */
[-C--:B------:R-:W-:Y:S02]  /*a4c0*/  @!P1 LEA.HI.X R13, R199, R3.reuse, R224, 0x2, P5 ;  /* 0x00000003c70d9211 */ /* 0x080fe400028f14e0 */
[CC--:B-1----:R-:W-:Y:S02]  /*a4d0*/  @!P3 LEA R6, P6, R198.reuse, R2.reuse, 0x2 ;  /* 0x00000002c606b211 */ /* 0x0c2fe400078c10ff */
[----:B---3--:R-:W-:Y:S01]  /*a4e0*/  @!P4 LEA R8, P5, R197, R2, 0x2 ;  /* 0x00000002c508c211 */ /* 0x008fe200078a10ff */
[----:B------:R1:W-:Y:S01]  /*a4f0*/  @!P1 ST.E.64 desc[UR36][R12.64], R120 ;  /* 0x000000780c009985 */ /* 0x0003e2000c101b24 */
[----:B------:R-:W-:Y:S02]  /*a500*/  @!P3 LEA.HI.X R7, R198, R3, R223, 0x2, P6 ;  /* 0x00000003c607b211 */ /* 0x000fe400030f14df */
[----:B------:R-:W-:-:S02]  /*a510*/  ISETP.GE.AND P1, PT, R195, UR4, PT ;  /* 0x00000004c3007c0c */ /* 0x000fc4000bf26270 */
[-C--:B------:R-:W-:Y:S01]  /*a520*/  @!P4 LEA.HI.X R9, R197, R3.reuse, R222, 0x2, P5 ;  /* 0x00000003c509c211 */ /* 0x080fe200028f14de */
[----:B------:R3:W-:Y:S01]  /*a530*/  @!P3 ST.E.64 desc[UR36][R6.64], R92 ;  /* 0x0000005c0600b985 */ /* 0x0007e2000c101b24 */
[----:B------:R-:W-:Y:S02]  /*a540*/  ISETP.GE.AND P5, PT, R194, UR4, PT ;  /* 0x00000004c2007c0c */ /* 0x000fe4000bfa6270 */
[----:B--2---:R-:W-:Y:S01]  /*a550*/  @!P2 LEA R4, P6, R196, R2, 0x2 ;  /* 0x00000002c404a211 */ /* 0x004fe200078c10ff */
[----:B------:R4:W-:Y:S01]  /*a560*/  @!P4 ST.E.64 desc[UR36][R8.64], R96 ;  /* 0x000000600800c985 */ /* 0x0009e2000c101b24 */
[----:B------:R-:W-:Y:S02]  /*a570*/  ISETP.GE.AND P3, PT, R193, UR4, PT ;  /* 0x00000004c1007c0c */ /* 0x000fe4000bf66270 */
[----:B------:R-:W-:Y:S02]  /*a580*/  ISETP.GE.AND P4, PT, R192, UR4, PT ;  /* 0x00000004c0007c0c */ /* 0x000fe4000bf86270 */
[----:B------:R-:W-:-:S02]  /*a590*/  @!P2 LEA.HI.X R5, R196, R3, R221, 0x2, P6 ;  /* 0x00000003c405a211 */ /* 0x000fc400030f14dd */
[----:B------:R-:W-:-:S03]  /*a5a0*/  @!P1 LEA R10, P6, R195, R2, 0x2 ;  /* 0x00000002c30a9211 */ /* 0x000fc600078c10ff */
[----:B------:R4:W-:Y:S01]  /*a5b0*/  @!P2 ST.E.64 desc[UR36][R4.64], R100 ;  /* 0x000000640400a985 */ /* 0x0009e2000c101b24 */
[CC--:B-1----:R-:W-:Y:S02]  /*a5c0*/  @!P5 LEA R12, P2, R194.reuse, R2.reuse, 0x2 ;  /* 0x00000002c20cd211 */ /* 0x0c2fe400078410ff */
[-C--:B------:R-:W-:Y:S02]  /*a5d0*/  @!P1 LEA.HI.X R11, R195, R3.reuse, R220, 0x2, P6 ;  /* 0x00000003c30b9211 */ /* 0x080fe400030f14dc */
[CC--:B---3--:R-:W-:Y:S02]  /*a5e0*/  @!P3 LEA R6, P6, R193.reuse, R2.reuse, 0x2 ;  /* 0x00000002c106b211 */ /* 0x0c8fe400078c10ff */
[-C--:B------:R-:W-:Y:S01]  /*a5f0*/  @!P5 LEA.HI.X R13, R194, R3.reuse, R219, 0x2, P2 ;  /* 0x00000003c20dd211 */ /* 0x080fe200010f14db */
[----:B------:R4:W-:Y:S01]  /*a600*/  @!P1 ST.E.64 desc[UR36][R10.64], R104 ;  /* 0x000000680a009985 */ /* 0x0009e2000c101b24 */
[C---:B------:R-:W-:Y:S02]  /*a610*/  @!P4 LEA R2, P2, R192.reuse, R2, 0x2 ;  /* 0x00000002c002c211 */ /* 0x040fe400078410ff */
[-C--:B------:R-:W-:Y:S01]  /*a620*/  @!P3 LEA.HI.X R7, R193, R3.reuse, R218, 0x2, P6 ;  /* 0x00000003c107b211 */ /* 0x080fe200030f14da */
[----:B------:R4:W-:Y:S01]  /*a630*/  @!P5 ST.E.64 desc[UR36][R12.64], R108 ;  /* 0x0000006c0c00d985 */ /* 0x0009e2000c101b24 */
[----:B------:R-:W-:-:S03]  /*a640*/  @!P4 LEA.HI.X R3, R192, R3, R217, 0x2, P2 ;  /* 0x00000003c003c211 */ /* 0x000fc600010f14d9 */
[----:B------:R4:W-:Y:S04]  /*a650*/  @!P3 ST.E.64 desc[UR36][R6.64], R112 ;  /* 0x000000700600b985 */ /* 0x0009e8000c101b24 */
[----:B------:R4:W-:Y:S02]  /*a660*/  @!P4 ST.E.64 desc[UR36][R2.64], R116 ;  /* 0x000000740200c985 */ /* 0x0009e4000c101b24 */
.L_x_3494:
[----:B------:R-:W-:Y:S05]  /*a670*/  BSYNC B1 ;  /* 0x0000000000017941 */ /* 0x000fea0003800000 */
.L_x_3493:
[----:B----4-:R3:W4:Y:S04]  /*a680*/  SHFL.IDX PT, R5, R18, 0x1, 0x1c1f ;  /* 0x003c1f0012057f89 */ /* 0x01072800000e0000 */
[----:B------:R3:W0:Y:S01]  /*a690*/  SHFL.IDX PT, R4, R0, 0x1, 0x1c1f ;  /* 0x003c1f0000047f89 */ /* 0x00062200000e0000 */
[----:B------:R-:W-:Y:S05]  /*a6a0*/  @P0 BRA `(.L_x_3492) ;  /* 0x00000014004c0947 */ /* 0x000fea0003800000 */
[C---:B------:R-:W-:Y:S01]  /*a6b0*/  IADD3 R9, R17.reuse, 0x18, RZ ;  /* 0x0000001811097810 */ /* 0x040fe20007ffe0ff */
[----:B------:R-:W-:Y:S01]  /*a6c0*/  ULDC UR4, c[0x0][0xac8] ;  /* 0x0002b20000047ab9 */ /* 0x000fe20000000800 */
[----:B------:R-:W-:Y:S01]  /*a6d0*/  VIADD R13, R17, 0x20 ;  /* 0x00000020110d7836 */ /* 0x000fe20000000000 */
[----:B------:R-:W-:Y:S02]  /*a6e0*/  ISETP.GE.AND P6, PT, R210, UR4, PT ;  /* 0x00000004d2007c0c */ /* 0x000fe4000bfc6270 */
[----:B------:R-:W-:Y:S02]  /*a6f0*/  ISETP.GE.AND P5, PT, R9, UR4, PT ;  /* 0x0000000409007c0c */ /* 0x000fe4000bfa6270 */
[----:B------:R-:W-:Y:S02]  /*a700*/  ISETP.GE.AND P4, PT, R22, UR4, PT ;  /* 0x0000000416007c0c */ /* 0x000fe4000bf86270 */
[----:B------:R-:W-:Y:S02]  /*a710*/  ISETP.GE.AND P2, PT, R17, UR4, PT ;  /* 0x0000000411007c0c */ /* 0x000fe4000bf46270 */
[----:B------:R-:W-:-:S02]  /*a720*/  ISETP.GE.AND P3, PT, R13, UR4, PT ;  /* 0x000000040d007c0c */ /* 0x000fc4000bf66270 */
[----:B0--3--:R-:W-:-:S03]  /*a730*/  SHF.R.S32.HI R0, RZ, 0x1f, R9 ;  /* 0x0000001fff007819 */ /* 0x009fc60000011409 */
[CC--:B------:R-:W-:Y:S02]  /*a740*/  @!P6 LEA R6, P0, R210.reuse, R4.reuse, 0x2 ;  /* 0x00000004d206e211 */ /* 0x0c0fe400078010ff */
[CC--:B------:R-:W-:Y:S02]  /*a750*/  @!P5 LEA R10, P1, R9.reuse, R4.reuse, 0x2 ;  /* 0x00000004090ad211 */ /* 0x0c0fe400078210ff */
[-C--:B----4-:R-:W-:Y:S02]  /*a760*/  @!P6 LEA.HI.X R7, R210, R5.reuse, R89, 0x2, P0 ;  /* 0x00000005d207e211 */ /* 0x090fe400000f1459 */
[----:B------:R-:W-:Y:S01]  /*a770*/  @!P5 LEA.HI.X R11, R9, R5, R0, 0x2, P1 ;  /* 0x00000005090bd211 */ /* 0x000fe200008f1400 */
[----:B-12---:R-:W-:Y:S01]  /*a780*/  @!P2 IMAD.WIDE R2, R17, 0x4, R4 ;  /* 0x000000041102a825 */ /* 0x006fe200078e0204 */
[----:B------:R-:W-:Y:S02]  /*a790*/  SHF.R.S32.HI R9, RZ, 0x1f, R22 ;  /* 0x0000001fff097819 */ /* 0x000fe40000011416 */
[----:B------:R-:W-:-:S02]  /*a7a0*/  @!P4 LEA R8, P1, R22, R4, 0x2 ;  /* 0x000000041608c211 */ /* 0x000fc400078210ff */
[----:B------:R-:W-:Y:S01]  /*a7b0*/  ISETP.GE.AND P0, PT, R19, UR4, PT ;  /* 0x0000000413007c0c */ /* 0x000fe2000bf06270 */
[----:B------:R0:W-:Y:S01]  /*a7c0*/  @!P2 ST.E.64 desc[UR36][R2.64], R26 ;  /* 0x0000001a0200a985 */ /* 0x0001e2000c101b24 */
[----:B------:R-:W-:Y:S02]  /*a7d0*/  @!P4 LEA.HI.X R9, R22, R5, R9, 0x2, P1 ;  /* 0x000000051609c211 */ /* 0x000fe400008f1409 */
[----:B------:R-:W-:Y:S01]  /*a7e0*/  ISETP.GE.AND P1, PT, R209, UR4, PT ;  /* 0x00000004d1007c0c */ /* 0x000fe2000bf26270 */
[----:B------:R1:W-:Y:S01]  /*a7f0*/  @!P6 ST.E.64 desc[UR36][R6.64], R30 ;  /* 0x0000001e0600e985 */ /* 0x0003e2000c101b24 */
[----:B------:R-:W-:Y:S02]  /*a800*/  SHF.R.S32.HI R0, RZ, 0x1f, R13 ;  /* 0x0000001fff007819 */ /* 0x000fe4000001140d */
[----:B------:R-:W-:Y:S01]  /*a810*/  @!P3 LEA R12, P6, R13, R4, 0x2 ;  /* 0x000000040d0cb211 */ /* 0x000fe200078c10ff */
[----:B------:R2:W-:Y:S01]  /*a820*/  @!P4 ST.E.64 desc[UR36][R8.64], R34 ;  /* 0x000000220800c985 */ /* 0x0005e2000c101b24 */
[----:B------:R-:W-:-:S02]  /*a830*/  ISETP.GE.AND P2, PT, R208, UR4, PT ;  /* 0x00000004d0007c0c */ /* 0x000fc4000bf46270 */
[-C--:B------:R-:W-:Y:S01]  /*a840*/  @!P3 LEA.HI.X R13, R13, R5.reuse, R0, 0x2, P6 ;  /* 0x000000050d0db211 */ /* 0x080fe200030f1400 */
[----:B------:R3:W-:Y:S01]  /*a850*/  @!P5 ST.E.64 desc[UR36][R10.64], R38 ;  /* 0x000000260a00d985 */ /* 0x0007e2000c101b24 */
[----:B------:R-:W-:Y:S02]  /*a860*/  SHF.R.S32.HI R0, RZ, 0x1f, R19 ;  /* 0x0000001fff007819 */ /* 0x000fe40000011413 */
[-C--:B0-----:R-:W-:Y:S01]  /*a870*/  @!P0 LEA R2, P4, R19, R4.reuse, 0x2 ;  /* 0x0000000413028211 */ /* 0x081fe200078810ff */
[----:B------:R0:W-:Y:S01]  /*a880*/  @!P3 ST.E.64 desc[UR36][R12.64], R42 ;  /* 0x0000002a0c00b985 */ /* 0x0001e2000c101b24 */
[----:B------:R-:W-:Y:S02]  /*a890*/  ISETP.GE.AND P3, PT, R207, UR4, PT ;  /* 0x00000004cf007c0c */ /* 0x000fe4000bf66270 */
[----:B-1----:R-:W-:Y:S02]  /*a8a0*/  @!P1 LEA R6, P5, R209, R4, 0x2 ;  /* 0x00000004d1069211 */ /* 0x002fe400078a10ff */
[----:B------:R-:W-:-:S02]  /*a8b0*/  @!P0 LEA.HI.X R3, R19, R5, R0, 0x2, P4 ;  /* 0x0000000513038211 */ /* 0x000fc400020f1400 */
[----:B------:R-:W-:Y:S02]  /*a8c0*/  ISETP.GE.AND P4, PT, R206, UR4, PT ;  /* 0x00000004ce007c0c */ /* 0x000fe4000bf86270 */
[CC--:B------:R-:W-:Y:S01]  /*a8d0*/  @!P2 LEA R14, P6, R208.reuse, R4.reuse, 0x2 ;  /* 0x00000004d00ea211 */ /* 0x0c0fe200078c10ff */
[----:B------:R1:W-:Y:S01]  /*a8e0*/  @!P0 ST.E.64 desc[UR36][R2.64], R46 ;  /* 0x0000002e02008985 */ /* 0x0003e2000c101b24 */
[-C--:B------:R-:W-:Y:S02]  /*a8f0*/  @!P1 LEA.HI.X R7, R209, R5.reuse, R88, 0x2, P5 ;  /* 0x00000005d1079211 */ /* 0x080fe400028f1458 */
[----:B------:R-:W-:Y:S02]  /*a900*/  ISETP.GE.AND P5, PT, R205, UR4, PT ;  /* 0x00000004cd007c0c */ /* 0x000fe4000bfa6270 */
[----:B------:R-:W-:Y:S01]  /*a910*/  @!P2 LEA.HI.X R15, R208, R5, R87, 0x2, P6 ;  /* 0x00000005d00fa211 */ /* 0x000fe200030f1457 */
[----:B------:R4:W-:Y:S01]  /*a920*/  @!P1 ST.E.64 desc[UR36][R6.64], R50 ;  /* 0x0000003206009985 */ /* 0x0009e2000c101b24 */
[----:B--2---:R-:W-:-:S02]  /*a930*/  @!P3 LEA R8, P6, R207, R4, 0x2 ;  /* 0x00000004cf08b211 */ /* 0x004fc400078c10ff */
[----:B------:R-:W-:Y:S01]  /*a940*/  ISETP.GE.AND P0, PT, R204, UR4, PT ;  /* 0x00000004cc007c0c */ /* 0x000fe2000bf06270 */
[----:B------:R2:W-:Y:S01]  /*a950*/  @!P2 ST.E.64 desc[UR36][R14.64], R54 ;  /* 0x000000360e00a985 */ /* 0x0005e2000c101b24 */
[----:B------:R-:W-:Y:S02]  /*a960*/  ISETP.GE.AND P1, PT, R203, UR4, PT ;  /* 0x00000004cb007c0c */ /* 0x000fe4000bf26270 */
[CC--:B---3--:R-:W-:Y:S02]  /*a970*/  @!P4 LEA R10, P2, R206.reuse, R4.reuse, 0x2 ;  /* 0x00000004ce0ac211 */ /* 0x0c8fe400078410ff */
[-C--:B------:R-:W-:Y:S02]  /*a980*/  @!P3 LEA.HI.X R9, R207, R5.reuse, R86, 0x2, P6 ;  /* 0x00000005cf09b211 */ /* 0x080fe400030f1456 */
[----:B0-----:R-:W-:Y:S02]  /*a990*/  @!P5 LEA R12, P6, R205, R4, 0x2 ;  /* 0x00000004cd0cd211 */ /* 0x001fe400078c10ff */
[----:B------:R-:W-:Y:S01]  /*a9a0*/  @!P4 LEA.HI.X R11, R206, R5, R85, 0x2, P2 ;  /* 0x00000005ce0bc211 */ /* 0x000fe200010f1455 */
[----:B------:R0:W-:Y:S01]  /*a9b0*/  @!P3 ST.E.64 desc[UR36][R8.64], R58 ;  /* 0x0000003a0800b985 */ /* 0x0001e2000c101b24 */
[----:B------:R-:W-:-:S02]  /*a9c0*/  ISETP.GE.AND P2, PT, R202, UR4, PT ;  /* 0x00000004ca007c0c */ /* 0x000fc4000bf46270 */
[-C--:B------:R-:W-:Y:S01]  /*a9d0*/  @!P5 LEA.HI.X R13, R205, R5.reuse, R84, 0x2, P6 ;  /* 0x00000005cd0dd211 */ /* 0x080fe200030f1454 */
[----:B------:R3:W-:Y:S01]  /*a9e0*/  @!P4 ST.E.64 desc[UR36][R10.64], R62 ;  /* 0x0000003e0a00c985 */ /* 0x0007e2000c101b24 */
[-C--:B-1----:R-:W-:Y:S02]  /*a9f0*/  @!P0 LEA R2, P6, R204, R4.reuse, 0x2 ;  /* 0x00000004cc028211 */ /* 0x082fe400078c10ff */
[----:B----4-:R-:W-:Y:S01]  /*aa00*/  @!P1 LEA R6, P3, R203, R4, 0x2 ;  /* 0x00000004cb069211 */ /* 0x010fe200078610ff */
[----:B------:R1:W-:Y:S01]  /*aa10*/  @!P5 ST.E.64 desc[UR36][R12.64], R66 ;  /* 0x000000420c00d985 */ /* 0x0003e2000c101b24 */
[----:B------:R-:W-:Y:S02]  /*aa20*/  ISETP.GE.AND P5, PT, R201, UR4, PT ;  /* 0x00000004c9007c0c */ /* 0x000fe4000bfa6270 */
[----:B------:R-:W-:Y:S02]  /*aa30*/  ISETP.GE.AND P4, PT, R200, UR4, PT ;  /* 0x00000004c8007c0c */ /* 0x000fe4000bf86270 */
[----:B------:R-:W-:-:S02]  /*aa40*/  @!P0 LEA.HI.X R3, R204, R5, R229, 0x2, P6 ;  /* 0x00000005cc038211 */ /* 0x000fc400030f14e5 */
[-C--:B------:R-:W-:Y:S02]  /*aa50*/  @!P1 LEA.HI.X R7, R203, R5.reuse, R228, 0x2, P3 ;  /* 0x00000005cb079211 */ /* 0x080fe400018f14e4 */
[CC--:B--2---:R-:W-:Y:S01]  /*aa60*/  @!P2 LEA R14, P6, R202.reuse, R4.reuse, 0x2 ;  /* 0x00000004ca0ea211 */ /* 0x0c4fe200078c10ff */
[----:B------:R2:W-:Y:S01]  /*aa70*/  @!P0 ST.E.64 desc[UR36][R2.64], R70 ;  /* 0x0000004602008985 */ /* 0x0005e2000c101b24 */
[----:B------:R-:W-:Y:S02]  /*aa80*/  ISETP.GE.AND P3, PT, R199, UR4, PT ;  /* 0x00000004c7007c0c */ /* 0x000fe4000bf66270 */
[----:B------:R-:W-:Y:S01]  /*aa90*/  @!P2 LEA.HI.X R15, R202, R5, R227, 0x2, P6 ;  /* 0x00000005ca0fa211 */ /* 0x000fe200030f14e3 */
[----:B------:R4:W-:Y:S01]  /*aaa0*/  @!P1 ST.E.64 desc[UR36][R6.64], R74 ;  /* 0x0000004a06009985 */ /* 0x0009e2000c101b24 */
[----:B------:R-:W-:Y:S02]  /*aab0*/  ISETP.GE.AND P0, PT, R198, UR4, PT ;  /* 0x00000004c6007c0c */ /* 0x000fe4000bf06270 */
[-C--:B0-----:R-:W-:Y:S01]  /*aac0*/  @!P5 LEA R8, P1, R201, R4.reuse, 0x2 ;  /* 0x00000004c908d211 */ /* 0x081fe200078210ff */
[----:B------:R-:W-:Y:S01]  /*aad0*/  @!P2 ST.E.64 desc[UR36][R14.64], R78 ;  /* 0x0000004e0e00a985 */ /* 0x000fe2000c101b24 */
[----:B---3--:R-:W-:-:S02]  /*aae0*/  @!P4 LEA R10, P2, R200, R4, 0x2 ;  /* 0x00000004c80ac211 */ /* 0x008fc400078410ff */
[-C--:B------:R-:W-:Y:S02]  /*aaf0*/  @!P5 LEA.HI.X R9, R201, R5.reuse, R226, 0x2, P1 ;  /* 0x00000005c909d211 */ /* 0x080fe400008f14e2 */
[----:B------:R-:W-:Y:S02]  /*ab00*/  ISETP.GE.AND P1, PT, R197, UR4, PT ;  /* 0x00000004c5007c0c */ /* 0x000fe4000bf26270 */
[CC--:B-1----:R-:W-:Y:S01]  /*ab10*/  @!P3 LEA R12, P6, R199.reuse, R4.reuse, 0x2 ;  /* 0x00000004c70cb211 */ /* 0x0c2fe200078c10ff */
[----:B------:R0:W-:Y:S01]  /*ab20*/  @!P5 ST.E.64 desc[UR36][R8.64], R82 ;  /* 0x000000520800d985 */ /* 0x0001e2000c101b24 */
[-C--:B------:R-:W-:Y:S02]  /*ab30*/  @!P4 LEA.HI.X R11, R200, R5.reuse, R225, 0x2, P2 ;  /* 0x00000005c80bc211 */ /* 0x080fe400010f14e1 */
[----:B------:R-:W-:Y:S02]  /*ab40*/  @!P3 LEA.HI.X R13, R199, R5, R224, 0x2, P6 ;  /* 0x00000005c70db211 */ /* 0x000fe400030f14e0 */
[----:B--2---:R-:W-:Y:S01]  /*ab50*/  @!P0 LEA R2, P5, R198, R4, 0x2 ;  /* 0x00000004c6028211 */ /* 0x004fe200078a10ff */
[----:B------:R1:W-:Y:S01]  /*ab60*/  @!P4 ST.E.64 desc[UR36][R10.64], R122 ;  /* 0x0000007a0a00c985 */ /* 0x0003e2000c101b24 */
[----:B------:R-:W-:-:S02]  /*ab70*/  ISETP.GE.AND P4, PT, R196, UR4, PT ;  /* 0x00000004c4007c0c */ /* 0x000fc4000bf86270 */
[----:B------:R-:W-:Y:S01]  /*ab80*/  ISETP.GE.AND P2, PT, R194, UR4, PT ;  /* 0x00000004c2007c0c */ /* 0x000fe2000bf46270 */
[----:B------:R2:W-:Y:S01]  /*ab90*/  @!P3 ST.E.64 desc[UR36][R12.64], R124 ;  /* 0x0000007c0c00b985 */ /* 0x0005e2000c101b24 */
[----:B------:R-:W-:Y:S02]  /*aba0*/  ISETP.GE.AND P3, PT, R195, UR4, PT ;  /* 0x00000004c3007c0c */ /* 0x000fe4000bf66270 */
[----:B------:R-:W-:Y:S02]  /*abb0*/  @!P0 LEA.HI.X R3, R198, R5, R223, 0x2, P5 ;  /* 0x00000005c6038211 */ /* 0x000fe400028f14df */
[----:B------:R-:W-:Y:S02]  /*abc0*/  ISETP.GE.AND P5, PT, R193, UR4, PT ;  /* 0x00000004c1007c0c */ /* 0x000fe4000bfa6270 */
[-C--:B----4-:R-:W-:Y:S01]  /*abd0*/  @!P1 LEA R6, P6, R197, R4.reuse, 0x2 ;  /* 0x00000004c5069211 */ /* 0x090fe200078c10ff */
[----:B------:R3:W-:Y:S02]  /*abe0*/  @!P0 ST.E.64 desc[UR36][R2.64], R94 ;  /* 0x0000005e02008985 */ /* 0x0007e4000c101b24 */
[----:B0-----:R-:W-:-:S02]  /*abf0*/  @!P4 LEA R8, P0, R196, R4, 0x2 ;  /* 0x00000004c408c211 */ /* 0x001fc400078010ff */
[-C--:B------:R-:W-:Y:S02]  /*ac00*/  @!P1 LEA.HI.X R7, R197, R5.reuse, R222, 0x2, P6 ;  /* 0x00000005c5079211 */ /* 0x080fe400030f14de */
[-C--:B-1----:R-:W-:Y:S02]  /*ac10*/  @!P3 LEA R10, P6, R195, R4.reuse, 0x2 ;  /* 0x00000004c30ab211 */ /* 0x082fe400078c10ff */
[-C--:B------:R-:W-:Y:S01]  /*ac20*/  @!P4 LEA.HI.X R9, R196, R5.reuse, R221, 0x2, P0 ;  /* 0x00000005c409c211 */ /* 0x080fe200000f14dd */
[----:B------:R3:W-:Y:S01]  /*ac30*/  @!P1 ST.E.64 desc[UR36][R6.64], R98 ;  /* 0x0000006206009985 */ /* 0x0007e2000c101b24 */
[-C--:B--2---:R-:W-:Y:S02]  /*ac40*/  @!P2 LEA R12, P1, R194, R4.reuse, 0x2 ;  /* 0x00000004c20ca211 */ /* 0x084fe400078210ff */
[----:B------:R-:W-:Y:S01]  /*ac50*/  @!P5 LEA R14, P0, R193, R4, 0x2 ;  /* 0x00000004c10ed211 */ /* 0x000fe200078010ff */
[----:B------:R3:W-:Y:S01]  /*ac60*/  @!P4 ST.E.64 desc[UR36][R8.64], R102 ;  /* 0x000000660800c985 */ /* 0x0007e2000c101b24 */
[----:B------:R-:W-:-:S02]  /*ac70*/  @!P3 LEA.HI.X R11, R195, R5, R220, 0x2, P6 ;  /* 0x00000005c30bb211 */ /* 0x000fc400030f14dc */
[-C--:B------:R-:W-:Y:S02]  /*ac80*/  @!P2 LEA.HI.X R13, R194, R5.reuse, R219, 0x2, P1 ;  /* 0x00000005c20da211 */ /* 0x080fe400008f14db */
[----:B------:R-:W-:Y:S01]  /*ac90*/  @!P5 LEA.HI.X R15, R193, R5, R218, 0x2, P0 ;  /* 0x00000005c10fd211 */ /* 0x000fe200000f14da */
[----:B------:R3:W-:Y:S01]  /*aca0*/  @!P3 ST.E.64 desc[UR36][R10.64], R106 ;  /* 0x0000006a0a00b985 */ /* 0x0007e2000c101b24 */
[----:B------:R-:W-:-:S03]  /*acb0*/  ISETP.GE.AND P0, PT, R192, UR4, PT ;  /* 0x00000004c0007c0c */ /* 0x000fc6000bf06270 */
[----:B------:R3:W-:Y:S04]  /*acc0*/  @!P2 ST.E.64 desc[UR36][R12.64], R110 ;  /* 0x0000006e0c00a985 */ /* 0x0007e8000c101b24 */
[----:B------:R3:W-:Y:S06]  /*acd0*/  @!P5 ST.E.64 desc[UR36][R14.64], R114 ;  /* 0x000000720e00d985 */ /* 0x0007ec000c101b24 */
[----:B------:R-:W-:Y:S05]  /*ace0*/  @P0 BRA `(.L_x_3492) ;  /* 0x0000000c00bc0947 */ /* 0x000fea0003800000 */
[----:B---3--:R-:W-:-:S04]  /*acf0*/  LEA R2, P0, R192, R4, 0x2 ;  /* 0x00000004c0027211 */ /* 0x008fc800078010ff */
[----:B------:R-:W-:-:S05]  /*ad00*/  LEA.HI.X R3, R192, R5, R217, 0x2, P0 ;  /* 0x00000005c0037211 */ /* 0x000fca00000f14d9 */
[----:B------:R0:W-:Y:S01]  /*ad10*/  ST.E.64 desc[UR36][R2.64], R118 ;  /* 0x0000007602007985 */ /* 0x0001e2000c101b24 */
[----:B------:R-:W-:Y:S05]  /*ad20*/  BRA `(.L_x_3492) ;  /* 0x0000000c00ac7947 */ /* 0x000fea0003800000 */
.L_x_3483:
[----:B------:R-:W-:Y:S01]  /*ad30*/  ULDC.64 UR8, c[0x0][0xc00] ;  /* 0x0003000000087ab9 */ /* 0x000fe20000000a00 */
[----:B------:R-:W-:Y:S01]  /*ad40*/  R2UR UR4, R214 ;  /* 0x00000000d60472ca */ /* 0x000fe200000e0000 */
[----:B------:R-:W-:Y:S01]  /*ad50*/  UISETP.NE.U32.AND UP0, UPT, UR8, URZ, UPT ;  /* 0x0000003f0800728c */ /* 0x000fe2000bf05070 */
[----:B------:R-:W-:-:S03]  /*ad60*/  R2UR UR10, R18 ;  /* 0x00000000120a72ca */ /* 0x000fc600000e0000 */
[----:B------:R-:W-:-:S03]  /*ad70*/  UISETP.NE.AND.EX UP0, UPT, UR9, URZ, UPT, UP0 ;  /* 0x0000003f0900728c */ /* 0x000fc6000bf05300 */
[----:B------:R-:W-:Y:S02]  /*ad80*/  ULDC.64 UR8, c[0x0][0xc00] ;  /* 0x0003000000087ab9 */ /* 0x000fe40000000a00 */
[----:B------:R-:W-:Y:S01]  /*ad90*/  UIMAD.WIDE UR8, UR61, 0x4, UR8 ;  /* 0x000000043d0878a5 */ /* 0x000fe2000f8e0208 */
[----:B------:R-:W-:-:S05]  /*ada0*/  PLOP3.LUT P1, PT, PT, PT, UP0, 0x80, 0x0 ;  /* 0x000000000000781c */ /* 0x000fca0003f2f008 */
[----:B------:R-:W-:Y:S02]  /*adb0*/  IMAD.U32 R2, RZ, RZ, UR8 ;  /* 0x00000008ff027e24 */ /* 0x000fe4000f8e00ff */
[----:B------:R-:W-:Y:S01]  /*adc0*/  IMAD.U32 R3, RZ, RZ, UR9 ;  /* 0x00000009ff037e24 */ /* 0x000fe2000f8e00ff */
[----:B------:R-:W-:Y:S02]  /*add0*/  ULDC.64 UR8, c[0x0][0xc08] ;  /* 0x0003020000087ab9 */ /* 0x000fe40000000a00 */
[----:B------:R-:W-:-:S03]  /*ade0*/  UISETP.NE.U32.AND UP1, UPT, UR8, URZ, UPT ;  /* 0x0000003f0800728c */ /* 0x000fc6000bf25070 */
[----:B------:R-:W2:Y:S01]  /*adf0*/  @P1 LDG.E R6, desc[UR36][R2.64] ;  /* 0x0000002402061981 */ /* 0x000ea2000c1e1900 */
        /* <DEDUP_REMOVED lines=22> */
[----:B--2---:R-:W-:-:S07]  /*af60*/  IADD3 R0, -R5, R0, RZ ;  /* 0x0000000005007210 */ /* 0x004fce0007ffe1ff */
.L_x_3495:
[----:B------:R-:W-:Y:S01]  /*af70*/  R2UR UR8, R214 ;  /* 0x00000000d60872ca */ /* 0x000fe200000e0000 */
[----:B------:R-:W-:Y:S01]  /*af80*/  USEL UR61, UR61, URZ, !UP0 ;  /* 0x0000003f3d3d7287 */ /* 0x000fe2000c000000 */
[----:B------:R-:W-:Y:S11]  /*af90*/  BSSY B1, `(.L_x_3496) ;  /* 0x000003d000017945 */ /* 0x000ff60003800000 */
[----:B------:R-:W-:Y:S01]  /*afa0*/  USEL UR12, UR8, URZ, !UP0 ;  /* 0x0000003f080c7287 */ /* 0x000fe2000c000000 */
[----:B------:R-:W-:Y:S11]  /*afb0*/  @P0 BRA `(.L_x_3497) ;  /* 0x0000000000e80947 */ /* 0x000ff60003800000 */
[----:B------:R-:W0:Y:S01]  /*afc0*/  S2R R2, SR_TID.X ;  /* 0x0000000000027919 */ /* 0x000e220000002100 */
[----:B------:R-:W1:Y:S01]  /*afd0*/  LDC R9, c[0x0][0xbe8] ;  /* 0x0002fa00ff097b82 */ /* 0x000e620000000800 */
[----:B------:R-:W-:-:S13]  /*afe0*/  R2UR UR8, R212 ;  /* 0x00000000d40872ca */ /* 0x000fda00000e0000 */
[----:B------:R-:W-:-:S04]  /*aff0*/  IMAD.U32 R3, RZ, RZ, UR8 ;  /* 0x00000008ff037e24 */ /* 0x000fc8000f8e00ff */
[----:B0-----:R-:W-:Y:S02]  /*b000*/  IMAD R2, R3, 0x80, R2 ;  /* 0x0000008003027824 */ /* 0x001fe400078e0202 */
[----:B-1---5:R-:W-:Y:S02]  /*b010*/  IMAD R3, R0, R9, RZ ;  /* 0x0000000900037224 */ /* 0x022fe400078e02ff */
        /* <DEDUP_REMOVED lines=46> */
[----:B------:R-:W-:-:S05]  /*b300*/  IMAD.WIDE.U32 R2, R7, UR8, R2 ;  /* 0x0000000807027c25 */ /* 0x000fca000f8e0002 */
[----:B------:R-:W-:Y:S02]  /*b310*/  IADD3 R3, R3, R9, RZ ;  /* 0x0000000903037210 */ /* 0x000fe40007ffe0ff */
[----:B------:R-:W-:-:S04]  /*b320*/  LEA R4, P0, R2, UR10, 0x2 ;  /* 0x0000000a02047c11 */ /* 0x000fc8000f8010ff */
[----:B------:R-:W-:Y:S01]  /*b330*/  LEA.HI.X R5, R2, UR11, R3, 0x2, P0 ;  /* 0x0000000b02057c11 */ /* 0x000fe200080f1403 */
[----:B------:R-:W-:-:S05]  /*b340*/  IMAD.MOV.U32 R3, RZ, RZ, -0x800000 ;  /* 0xff800000ff037424 */ /* 0x000fca00078e00ff */
[----:B------:R0:W-:Y:S03]  /*b350*/  STG.E desc[UR36][R4.64], R3 ;  /* 0x0000000304007986 */ /* 0x0001e6000c101924 */
.L_x_3497:
[----:B------:R-:W-:Y:S05]  /*b360*/  BSYNC B1 ;  /* 0x0000000000017941 */ /* 0x000fea0003800000 */
.L_x_3496:
[----:B------:R-:W-:-:S13]  /*b370*/  R2UR UR8, R18 ;  /* 0x00000000120872ca */ /* 0x000fda00000e0000 */
[----:B------:R-:W-:-:S06]  /*b380*/  UISETP.GT.AND UP0, UPT, UR8, 0x1, UPT ;  /* 0x000000010800788c */ /* 0x000fcc000bf04270 */
[----:B------:R-:W-:-:S13]  /*b390*/  PLOP3.LUT P0, PT, PT, PT, UP0, 0x80, 0x0 ;  /* 0x000000000000781c */ /* 0x000fda0003f0f008 */
[----:B------:R-:W-:Y:S05]  /*b3a0*/  @P0 BRA `(.L_x_3492) ;  /* 0x00000008000c0947 */ /* 0x000fea0003800000 */
[----:B------:R-:W1:Y:S01]  /*b3b0*/  LDC R11, c[0x0][0xbe8] ;  /* 0x0002fa00ff0b7b82 */ /* 0x000e620000000800 */
[----:B------:R-:W-:Y:S01]  /*b3c0*/  R2UR UR13, R212 ;  /* 0x00000000d40d72ca */ /* 0x000fe200000e0000 */
[----:B------:R-:W-:Y:S01]  /*b3d0*/  ULDC.64 UR14, c[0x0][0xaa0] ;  /* 0x0002a800000e7ab9 */ /* 0x000fe20000000a00 */
[----:B------:R-:W-:Y:S01]  /*b3e0*/  R2UR UR16, R211 ;  /* 0x00000000d31072ca */ /* 0x000fe200000e0000 */
[----:B------:R-:W-:Y:S01]  /*b3f0*/  UIMAD UR10, UR20, UR14, URZ ;  /* 0x0000000e140a72a4 */ /* 0x000fe2000f8e023f */
[----:B------:R-:W-:Y:S01]  /*b400*/  IMAD R2, R16, 0x20, R213 ;  /* 0x0000002010027824 */ /* 0x000fe200078e02d5 */
[----:B------:R-:W-:Y:S01]  /*b410*/  UIMAD.WIDE.U32 UR8, UR4, UR14, URZ ;  /* 0x0000000e040872a5 */ /* 0x000fe2000f8e003f */
[----:B------:R-:W-:Y:S01]  /*b420*/  BSSY B1, `(.L_x_3498) ;  /* 0x0000045000017945 */ /* 0x000fe20003800000 */
[----:B------:R-:W-:-:S04]  /*b430*/  UIMAD UR10, UR4, UR15, UR10 ;  /* 0x0000000f040a72a4 */ /* 0x000fc8000f8e020a */
[----:B------:R-:W-:Y:S02]  /*b440*/  UIADD3 UR9, UR9, UR10, URZ ;  /* 0x0000000a09097290 */ /* 0x000fe4000fffe03f */
[----:B0-----:R-:W-:Y:S01]  /*b450*/  IMAD.U32 R5, RZ, RZ, UR13 ;  /* 0x0000000dff057e24 */ /* 0x001fe2000f8e00ff */
[----:B------:R-:W-:Y:S01]  /*b460*/  ULDC.64 UR10, c[0x0][0xae8] ;  /* 0x0002ba00000a7ab9 */ /* 0x000fe20000000a00 */
[----:B------:R-:W-:Y:S01]  /*b470*/  IMAD.U32 R8, RZ, RZ, UR13 ;  /* 0x0000000dff087e24 */ /* 0x000fe2000f8e00ff */
[----:B------:R-:W-:Y:S01]  /*b480*/  UIMAD.WIDE.U32 UR8, UR16, UR10, UR8 ;  /* 0x0000000a100872a5 */ /* 0x000fe2000f8e0008 */
[----:B------:R-:W-:Y:S02]  /*b490*/  IMAD R6, R5, 0x80, R2 ;  /* 0x0000008005067824 */ /* 0x000fe400078e0202 */
[----:B------:R-:W-:Y:S01]  /*b4a0*/  IMAD R8, R8, 0x80, R213 ;  /* 0x0000008008087824 */ /* 0x000fe200078e02d5 */
[----:B------:R-:W-:Y:S01]  /*b4b0*/  UIMAD UR9, UR16, UR11, UR9 ;  /* 0x0000000b100972a4 */ /* 0x000fe2000f8e0209 */
[----:B------:R-:W-:Y:S01]  /*b4c0*/  IMAD.MOV.U32 R5, RZ, RZ, R6 ;  /* 0x000000ffff057224 */ /* 0x000fe200078e0006 */
[----:B-1----:R-:W-:Y:S01]  /*b4d0*/  ISETP.NE.AND P0, PT, R11, 0x1, PT ;  /* 0x000000010b00780c */ /* 0x002fe20003f05270 */
[----:B------:R-:W-:-:S02]  /*b4e0*/  ULDC.64 UR10, c[0x0][0xaf0] ;  /* 0x0002bc00000a7ab9 */ /* 0x000fc40000000a00 */
[----:B------:R-:W-:Y:S02]  /*b4f0*/  UIMAD UR12, UR12, UR10, URZ ;  /* 0x0000000a0c0c72a4 */ /* 0x000fe4000f8e023f */
[----:B------:R-:W-:Y:S02]  /*b500*/  UIMAD.WIDE.U32 UR8, UR61, UR10, UR8 ;  /* 0x0000000a3d0872a5 */ /* 0x000fe4000f8e0008 */
[----:B------:R-:W-:-:S03]  /*b510*/  UIMAD UR4, UR61, UR11, UR12 ;  /* 0x0000000b3d0472a4 */ /* 0x000fc6000f8e020c */
[----:B------:R-:W-:Y:S01]  /*b520*/  ULDC.64 UR10, c[0x0][0xae0] ;  /* 0x0002b800000a7ab9 */ /* 0x000fe20000000a00 */
[----:B------:R-:W-:Y:S02]  /*b530*/  UIADD3 UR4, UR9, UR4, URZ ;  /* 0x0000000409047290 */ /* 0x000fe4000fffe03f */
[----:B------:R-:W0:Y:S08]  /*b540*/  @P0 LDC R3, c[0x0][0xbec] ;  /* 0x0002fb00ff030b82 */ /* 0x000e300000000800 */
[----:B------:R-:W1:Y:S01]  /*b550*/  @P0 LDC R7, c[0x0][0xbf0] ;  /* 0x0002fc00ff070b82 */ /* 0x000e620000000800 */
[----:B0-----:R-:W-:-:S04]  /*b560*/  @P0 IMAD.HI.U32 R2, R6, R3, RZ ;  /* 0x0000000306020227 */ /* 0x001fc800078e00ff */
[----:B------:R-:W-:Y:S01]  /*b570*/  IMAD.U32 R3, RZ, RZ, UR9 ;  /* 0x00000009ff037e24 */ /* 0x000fe2000f8e00ff */
[----:B------:R-:W-:Y:S02]  /*b580*/  MOV R3, UR4 ;  /* 0x0000000400037c02 */ /* 0x000fe40008000f00 */
[----:B-1----:R-:W-:-:S04]  /*b590*/  @P0 SHF.R.U32.HI R5, RZ, R7, R2 ;  /* 0x00000007ff050219 */ /* 0x002fc80000011602 */
[--C-:B------:R-:W-:Y:S01]  /*b5a0*/  SHF.R.S32.HI R2, RZ, 0x1f, R5.reuse ;  /* 0x0000001fff027819 */ /* 0x100fe20000011405 */
[----:B------:R-:W-:-:S04]  /*b5b0*/  IMAD.MOV R7, RZ, RZ, -R5 ;  /* 0x000000ffff077224 */ /* 0x000fc800078e0a05 */
[----:B------:R-:W-:Y:S02]  /*b5c0*/  IMAD R4, R2, UR10, RZ ;  /* 0x0000000a02047c24 */ /* 0x000fe4000f8e02ff */
[----:B------:R-:W-:Y:S02]  /*b5d0*/  IMAD R7, R11, R7, R6 ;  /* 0x000000070b077224 */ /* 0x000fe400078e0206 */
[----:B------:R-:W-:Y:S01]  /*b5e0*/  IMAD.U32 R2, RZ, RZ, UR8 ;  /* 0x00000008ff027e24 */ /* 0x000fe2000f8e00ff */
[----:B------:R-:W-:Y:S01]  /*b5f0*/  ULDC.64 UR8, c[0x0][0xad8] ;  /* 0x0002b60000087ab9 */ /* 0x000fe20000000a00 */
[C---:B------:R-:W-:Y:S01]  /*b600*/  IMAD R9, R5.reuse, UR11, R4 ;  /* 0x0000000b05097c24 */ /* 0x040fe2000f8e0204 */
[----:B------:R-:W-:Y:S01]  /*b610*/  SHF.R.S32.HI R4, RZ, 0x1f, R7 ;  /* 0x0000001fff047819 */ /* 0x000fe20000011407 */
[----:B------:R-:W-:-:S04]  /*b620*/  IMAD.WIDE.U32 R2, R5, UR10, R2 ;  /* 0x0000000a05027c25 */ /* 0x000fc8000f8e0002 */
[----:B------:R-:W-:Y:S02]  /*b630*/  IMAD.IADD R3, R3, 0x1, R9 ;  /* 0x0000000103037824 */ /* 0x000fe400078e0209 */
[----:B------:R-:W-:Y:S02]  /*b640*/  IMAD R6, R4, UR8, RZ ;  /* 0x0000000804067c24 */ /* 0x000fe4000f8e02ff */
[----:B-----5:R-:W-:Y:S02]  /*b650*/  IMAD R11, R0, R11, RZ ;  /* 0x0000000b000b7224 */ /* 0x020fe400078e02ff */
[C---:B------:R-:W-:Y:S02]  /*b660*/  VIADD R4, R8.reuse, 0x40 ;  /* 0x0000004008047836 */ /* 0x040fe40000000000 */
[C---:B------:R-:W-:Y:S01]  /*b670*/  IMAD R5, R7.reuse, UR9, R6 ;  /* 0x0000000907057c24 */ /* 0x040fe2000f8e0206 */
[-C--:B------:R-:W-:Y:S01]  /*b680*/  ISETP.GE.AND P2, PT, R8, R11.reuse, PT ;  /* 0x0000000b0800720c */ /* 0x080fe20003f46270 */
[----:B------:R-:W-:Y:S01]  /*b690*/  IMAD.WIDE.U32 R2, R7, UR8, R2 ;  /* 0x0000000807027c25 */ /* 0x000fe2000f8e0002 */
[----:B------:R-:W-:Y:S01]  /*b6a0*/  ULDC.64 UR8, c[0x0][0xa80] ;  /* 0x0002a00000087ab9 */ /* 0x000fe20000000a00 */
[----:B------:R-:W-:-:S02]  /*b6b0*/  ISETP.GE.AND P1, PT, R4, R11, PT ;  /* 0x0000000b0400720c */ /* 0x000fc40003f26270 */
[----:B------:R-:W-:Y:S01]  /*b6c0*/  IMAD.IADD R3, R3, 0x1, R5 ;  /* 0x0000000103037824 */ /* 0x000fe200078e0205 */
[----:B------:R-:W-:Y:S01]  /*b6d0*/  LEA R4, P3, R2, UR8, 0x1 ;  /* 0x0000000802047c11 */ /* 0x000fe2000f8608ff */
[----:B------:R-:W-:Y:S02]  /*b6e0*/  VIADD R0, R8, 0x20 ;  /* 0x0000002008007836 */ /* 0x000fe40000000000 */
[----:B------:R-:W-:Y:S01]  /*b6f0*/  IMAD.SHL.U32 R7, R16, 0x8, RZ ;  /* 0x0000000810077824 */ /* 0x000fe200078e00ff */
[----:B------:R-:W-:Y:S02]  /*b700*/  LEA.HI.X R5, R2, UR9, R3, 0x1, P3 ;  /* 0x0000000902057c11 */ /* 0x000fe400098f0c03 */
[----:B------:R-:W-:Y:S01]  /*b710*/  ISETP.GE.AND P0, PT, R0, R11, PT ;  /* 0x0000000b0000720c */ /* 0x000fe20003f06270 */
[C---:B------:R-:W-:Y:S01]  /*b720*/  VIADD R9, R7.reuse, 0x40 ;  /* 0x0000004007097836 */ /* 0x040fe20000000000 */
[----:B------:R-:W-:Y:S01]  /*b730*/  IADD3 R13, R7, 0x80, RZ ;  /* 0x00000080070d7810 */ /* 0x000fe20007ffe0ff */
[----:B------:R0:W1:Y:S01]  /*b740*/  SHFL.IDX PT, R2, R4, RZ, 0x181f ;  /* 0x00181fff04027589 */ /* 0x00006200000e0000 */
[----:B------:R-:W-:-:S02]  /*b750*/  SHF.R.S32.HI R6, RZ, 0x1f, R7 ;  /* 0x0000001fff067819 */ /* 0x000fc40000011407 */
[----:B------:R-:W-:Y:S01]  /*b760*/  SHF.R.S32.HI R10, RZ, 0x1f, R9 ;  /* 0x0000001fff0a7819 */ /* 0x000fe20000011409 */
[----:B------:R0:W2:Y:S01]  /*b770*/  SHFL.IDX PT, R0, R5, RZ, 0x181f ;  /* 0x00181fff05007589 */ /* 0x0000a200000e0000 */
        /* <DEDUP_REMOVED lines=11> */
[----:B------:R3:W-:Y:S01]  /*b830*/  @!P4 ST.E.128 desc[UR36][R14.64], RZ ;  /* 0x000000ff0e00c985 */ /* 0x0007e2000c101d24 */
[----:B------:R-:W-:-:S03]  /*b840*/  @!P2 LEA.HI.X R3, R13, R0, R12, 0x1, P6 ;  /* 0x000000000d03a211 */ /* 0x000fc600030f0c0c */
[----:B------:R3:W-:Y:S04]  /*b850*/  @!P3 ST.E.128 desc[UR36][R20.64], RZ ;  /* 0x000000ff1400b985 */ /* 0x0007e8000c101d24 */
[----:B------:R3:W-:Y:S02]  /*b860*/  @!P2 ST.E.128 desc[UR36][R2.64], RZ ;  /* 0x000000ff0200a985 */ /* 0x0007e4000c101d24 */
.L_x_3499:
[----:B------:R-:W-:Y:S05]  /*b870*/  BSYNC B1 ;  /* 0x0000000000017941 */ /* 0x000fea0003800000 */
.L_x_3498:
[----:B--2---:R2:W4:Y:S01]  /*b880*/  SHFL.IDX PT, R0, R5, 0x1, 0x181f ;  /* 0x00381f0005007f89 */ /* 0x00452200000e0000 */
[----:B------:R-:W-:Y:S03]  /*b890*/  BSSY B1, `(.L_x_3500) ;  /* 0x0000010000017945 */ /* 0x000fe60003800000 */
[----:B-1-3--:R2:W1:Y:S01]  /*b8a0*/  SHFL.IDX PT, R2, R4, 0x1, 0x181f ;  /* 0x00381f0004027f89 */ /* 0x00a46200000e0000 */
[----:B------:R-:W-:Y:S05]  /*b8b0*/  @P0 BRA `(.L_x_3501) ;  /* 0x0000000000340947 */ /* 0x000fea0003800000 */
[----:B------:R-:W-:Y:S02]  /*b8c0*/  ULDC UR4, c[0x0][0xac8] ;  /* 0x0002b20000047ab9 */ /* 0x000fe40000000800 */
[----:B------:R-:W-:Y:S02]  /*b8d0*/  ISETP.GE.AND P4, PT, R7, UR4, PT ;  /* 0x0000000407007c0c */ /* 0x000fe4000bf86270 */
[----:B------:R-:W-:Y:S02]  /*b8e0*/  ISETP.GE.AND P5, PT, R9, UR4, PT ;  /* 0x0000000409007c0c */ /* 0x000fe4000bfa6270 */
[----:B------:R-:W-:-:S09]  /*b8f0*/  ISETP.GE.AND P6, PT, R13, UR4, PT ;  /* 0x000000040d007c0c */ /* 0x000fd2000bfc6270 */
[-C--:B-1----:R-:W-:Y:S02]  /*b900*/  @!P4 LEA R14, P0, R7, R2.reuse, 0x1 ;  /* 0x00000002070ec211 */ /* 0x082fe400078008ff */
[-C--:B------:R-:W-:Y:S02]  /*b910*/  @!P5 LEA R20, P2, R9, R2.reuse, 0x1 ;  /* 0x000000020914d211 */ /* 0x080fe400078408ff */
[----:B------:R-:W-:Y:S02]  /*b920*/  @!P6 LEA R2, P3, R13, R2, 0x1 ;  /* 0x000000020d02e211 */ /* 0x000fe400078608ff */
[-C--:B----4-:R-:W-:Y:S02]  /*b930*/  @!P4 LEA.HI.X R15, R7, R0.reuse, R6, 0x1, P0 ;  /* 0x00000000070fc211 */ /* 0x090fe400000f0c06 */
[-C--:B------:R-:W-:Y:S02]  /*b940*/  @!P5 LEA.HI.X R21, R9, R0.reuse, R10, 0x1, P2 ;  /* 0x000000000915d211 */ /* 0x080fe400010f0c0a */
[----:B------:R-:W-:Y:S01]  /*b950*/  @!P6 LEA.HI.X R3, R13, R0, R12, 0x1, P3 ;  /* 0x000000000d03e211 */ /* 0x000fe200018f0c0c */
[----:B------:R3:W-:Y:S04]  /*b960*/  @!P4 ST.E.128 desc[UR36][R14.64], RZ ;  /* 0x000000ff0e00c985 */ /* 0x0007e8000c101d24 */
[----:B------:R3:W-:Y:S04]  /*b970*/  @!P5 ST.E.128 desc[UR36][R20.64], RZ ;  /* 0x000000ff1400d985 */ /* 0x0007e8000c101d24 */
[----:B------:R3:W-:Y:S02]  /*b980*/  @!P6 ST.E.128 desc[UR36][R2.64], RZ ;  /* 0x000000ff0200e985 */ /* 0x0007e4000c101d24 */
.L_x_3501:
[----:B------:R-:W-:Y:S05]  /*b990*/  BSYNC B1 ;  /* 0x0000000000017941 */ /* 0x000fea0003800000 */
.L_x_3500:
[----:B----4-:R4:W0:Y:S01]  /*b9a0*/  SHFL.IDX PT, R0, R5, 0x2, 0x181f ;  /* 0x00581f0005007f89 */ /* 0x01082200000e0000 */
        /* <DEDUP_REMOVED lines=10> */
[-C--:B0-----:R-:W-:Y:S02]  /*ba50*/  @!P3 LEA.HI.X R15, R7, R0.reuse, R6, 0x1, P0 ;  /* 0x00000000070fb211 */ /* 0x081fe400000f0c06 */
[-C--:B------:R-:W-:Y:S02]  /*ba60*/  @!P4 LEA.HI.X R21, R9, R0.reuse, R10, 0x1, P1 ;  /* 0x000000000915c211 */ /* 0x080fe400008f0c0a */
[----:B------:R-:W-:Y:S01]  /*ba70*/  @!P5 LEA.HI.X R3, R13, R0, R12, 0x1, P2 ;  /* 0x000000000d03d211 */ /* 0x000fe200010f0c0c */
[----:B------:R3:W-:Y:S04]  /*ba80*/  @!P3 ST.E.128 desc[UR36][R14.64], RZ ;  /* 0x000000ff0e00b985 */ /* 0x0007e8000c101d24 */
[----:B------:R3:W-:Y:S04]  /*ba90*/  @!P4 ST.E.128 desc[UR36][R20.64], RZ ;  /* 0x000000ff1400c985 */ /* 0x0007e8000c101d24 */
[----:B------:R3:W-:Y:S02]  /*baa0*/  @!P5 ST.E.128 desc[UR36][R2.64], RZ ;  /* 0x000000ff0200d985 */ /* 0x0007e4000c101d24 */
.L_x_3503:
[----:B------:R-:W-:Y:S05]  /*bab0*/  BSYNC B1 ;  /* 0x0000000000017941 */ /* 0x000fea0003800000 */
.L_x_3502:
        /* <DEDUP_REMOVED lines=8> */
[----:B------:R-:W-:-:S09]  /*bb40*/  ISETP.GE.AND P5, PT, R13, UR4, PT ;  /* 0x000000040d007c0c */ /* 0x000fd2000bfa6270 */
[-C--:B--2---:R-:W-:Y:S02]  /*bb50*/  @!P3 LEA R14, P0, R7, R2.reuse, 0x1 ;  /* 0x00000002070eb211 */ /* 0x084fe400078008ff */
        /* <DEDUP_REMOVED lines=8> */
.L_x_3492:
[----:B------:R-:W-:Y:S05]  /*bbe0*/  BSYNC B0 ;  /* 0x0000000000007941 */ /* 0x000fea0003800000 */
.L_x_3482:
[----:B------:R-:W-:Y:S02]  /*bbf0*/  ULDC UR4, c[0x0][0xc3c] ;  /* 0x00030f0000047ab9 */ /* 0x000fe40000000800 */
[----:B------:R-:W-:-:S06]  /*bc00*/  UISETP.GE.AND UP0, UPT, UR7, UR4, UPT ;  /* 0x000000040700728c */ /* 0x000fcc000bf06270 */
[----:B------:R-:W-:-:S13]  /*bc10*/  PLOP3.LUT P0, PT, PT, PT, UP0, 0x80, 0x0 ;  /* 0x000000000000781c */ /* 0x000fda0003f0f008 */
[----:B------:R-:W-:Y:S05]  /*bc20*/  @!P0 BRA `(.L_x_3504) ;  /* 0xffffff5000f08947 */ /* 0x000fea000383ffff */
[----:B------:R-:W-:Y:S05]  /*bc30*/  EXIT ;  /* 0x000000000000794d */ /* 0x000fea0003800000 */
.L_x_3453:
        /* <DEDUP_REMOVED lines=16> */
.L_x_3505:
        /* <DEDUP_REMOVED lines=37> */
[----:B0-----:R-:W-:Y:S02]  /*bf90*/  ISETP.GT.AND P6, PT, R8, UR6, PT ;  /* 0x0000000608007c0c */ /* 0x001fe4000bfc4270 */
[----:B------:R-:W-:-:S11]  /*bfa0*/  MOV R3, R8 ;  /* 0x0000000800037202 */ /* 0x000fd60000000f00 */
[----:B------:R-:W-:Y:S05]  /*bfb0*/  @P6 BRA `(.L_x_3507) ;  /* 0x0000000000986947 */ /* 0x000fea0003800000 */
[----:B------:R-:W-:Y:S01]  /*bfc0*/  IMAD.MOV.U32 R8, RZ, RZ, R3 ;  /* 0x000000ffff087224 */ /* 0x000fe200078e0003 */
[----:B------:R-:W-:Y:S01]  /*bfd0*/  UMOV UR4, URZ ;  /* 0x0000003f00047c82 */ /* 0x000fe20008000000 */
[----:B------:R-:W-:-:S05]  /*bfe0*/  ULDC UR5, c[0x0][0xc38] ;  /* 0x00030e0000057ab9 */ /* 0x000fca0000000800 */
.L_x_3509:
        /* <DEDUP_REMOVED lines=35> */
.L_x_3507:
        /* <DEDUP_REMOVED lines=18> */
.L_x_3510:
[----:B-1----:R-:W-:Y:S01]  /*c340*/  IMAD R16, R16, UR5, R11 ;  /* 0x0000000510107c24 */ /* 0x002fe2000f8e020b */
[----:B0-----:R-:W-:Y:S01]  /*c350*/  IABS R5, R9 ;  /* 0x0000000900057213 */ /* 0x001fe20000000000 */
[----:B------:R-:W-:Y:S01]  /*c360*/  IMAD.MOV.U32 R11, RZ, RZ, R12 ;  /* 0x000000ffff0b7224 */ /* 0x000fe200078e000c */
[----:B------:R-:W-:Y:S01]  /*c370*/  IABS R12, R6 ;  /* 0x00000006000c7213 */ /* 0x000fe20000000000 */
[----:B------:R-:W-:Y:S01]  /*c380*/  IMAD.MOV.U32 R2, RZ, RZ, RZ ;  /* 0x000000ffff027224 */ /* 0x000fe200078e00ff */
[----:B------:R-:W-:Y:S01]  /*c390*/  IADD3 R17, -R16, UR6, RZ ;  /* 0x0000000610117c10 */ /* 0x000fe2000fffe1ff */
[----:B------:R-:W-:Y:S01]  /*c3a0*/  IMAD R11, R11, R4, RZ ;  /* 0x000000040b0b7224 */ /* 0x000fe200078e02ff */
[----:B------:R-:W-:Y:S01]  /*c3b0*/  IADD3 R12, RZ, -R12, RZ ;  /* 0x8000000cff0c7210 */ /* 0x000fe20007ffe0ff */
[----:B------:R-:W0:Y:S01]  /*c3c0*/  I2F.RP R8, R5 ;  /* 0x0000000500087306 */ /* 0x000e220000209400 */
        /* <DEDUP_REMOVED lines=21> */
[----:B------:R-:W-:Y:S01]  /*c520*/  IMAD.MOV R10, RZ, RZ, -R10 ;  /* 0x000000ffff0a7224 */ /* 0x000fe200078e0a0a */
[----:B------:R-:W-:Y:S01]  /*c530*/  @!P2 IADD3 R8, -R8, RZ, RZ ;  /* 0x000000ff0808a210 */ /* 0x000fe20007ffe1ff */
[----:B------:R-:W-:Y:S01]  /*c540*/  IMAD R11, R2, R5, RZ ;  /* 0x00000005020b7224 */ /* 0x000fe200078e02ff */
[----:B------:R-:W-:Y:S01]  /*c550*/  @!P1 LOP3.LUT R8, RZ, R6, RZ, 0x33, !PT ;  /* 0x00000006ff089212 */ /* 0x000fe200078e33ff */
[----:B------:R-:W-:-:S03]  /*c560*/  IMAD.MOV.U32 R2, RZ, RZ, RZ ;  /* 0x000000ffff027224 */ /* 0x000fc600078e00ff */
[----:B------:R-:W-:Y:S01]  /*c570*/  IABS R4, R8 ;  /* 0x0000000800047213 */ /* 0x000fe20000000000 */
        /* <DEDUP_REMOVED lines=16> */
[----:B------:R-:W-:-:S04]  /*c680*/  @!P1 LOP3.LUT R2, RZ, R9, RZ, 0x33, !PT ;  /* 0x00000009ff029212 */ /* 0x000fc800078e33ff */
[----:B------:R-:W-:-:S05]  /*c690*/  IADD3 R18, -R2, RZ, RZ ;  /* 0x000000ff02127210 */ /* 0x000fca0007ffe1ff */
[C---:B------:R-:W-:Y:S02]  /*c6a0*/  IMAD R18, R9.reuse, R18, R8 ;  /* 0x0000001209127224 */ /* 0x040fe400078e0208 */
[----:B------:R-:W-:-:S04]  /*c6b0*/  IMAD R9, R9, 0x1000000, R2 ;  /* 0x0100000009097824 */ /* 0x000fc800078e0202 */
[----:B------:R-:W-:Y:S01]  /*c6c0*/  IMAD R18, R18, 0x10000, R9 ;  /* 0x0001000012127824 */ /* 0x000fe200078e0209 */
[----:B------:R-:W-:Y:S06]  /*c6d0*/  BRA `(.L_x_3511) ;  /* 0x0000000000147947 */ /* 0x000fec0003800000 */
.L_x_3508:
[----:B------:R-:W-:Y:S01]  /*c6e0*/  ULDC UR4, c[0x0][0xc3c] ;  /* 0x00030f0000047ab9 */ /* 0x000fe20000000800 */
[----:B------:R-:W-:Y:S02]  /*c6f0*/  IMAD.MOV.U32 R17, RZ, RZ, RZ ;  /* 0x000000ffff117224 */ /* 0x000fe400078e00ff */
[----:B------:R-:W-:Y:S02]  /*c700*/  IMAD.U32 R16, RZ, RZ, UR6 ;  /* 0x00000006ff107e24 */ /* 0x000fe4000f8e00ff */
[----:B------:R-:W-:Y:S02]  /*c710*/  IMAD.MOV.U32 R18, RZ, RZ, RZ ;  /* 0x000000ffff127224 */ /* 0x000fe400078e00ff */
[----:B------:R-:W-:-:S07]  /*c720*/  IMAD.U32 R19, RZ, RZ, UR4 ;  /* 0x00000004ff137e24 */ /* 0x000fce000f8e00ff */
.L_x_3511:
[----:B------:R-:W-:-:S13]  /*c730*/  ISETP.NE.AND P0, PT, R7, RZ, PT ;  /* 0x000000ff0700720c */ /* 0x000fda0003f05270 */
[----:B------:R-:W0:Y:S01]  /*c740*/  @!P0 S2R R3, SR_CgaCtaId ;  /* 0x0000000000038919 */ /* 0x000e220000008800 */
[----:B------:R-:W-:-:S04]  /*c750*/  @!P0 MOV R2, 0x400 ;  /* 0x0000040000028802 */ /* 0x000fc80000000f00 */
[----:B0-----:R-:W-:-:S05]  /*c760*/  @!P0 LEA R2, R3, R2, 0x18 ;  /* 0x0000000203028211 */ /* 0x001fca00078ec0ff */
[----:B------:R1:W-:Y:S01]  /*c770*/  @!P0 STS.128 [R2+0x308d0], R16 ;  /* 0x0308d01002008388 */ /* 0x0003e20000000c00 */
[----:B------:R-:W-:Y:S06]  /*c780*/  BAR.ARV 0x5, 0x180 ;  /* 0x0146000000007b1d */ /* 0x000fec0000002000 */
.L_x_3506:
[----:B------:R2:W-:Y:S01]  /*c790*/  STL [R1+0x20], RZ ;  /* 0x000020ff01007387 */ /* 0x0005e20000100800 */
[----:B------:R-:W-:Y:S01]  /*c7a0*/  ULDC UR4, c[0x0][0xc3c] ;  /* 0x00030f0000047ab9 */ /* 0x000fe20000000800 */
[----:B------:R-:W-:Y:S01]  /*c7b0*/  MOV R28, 0x1 ;  /* 0x00000001001c7802 */ /* 0x000fe20000000f00 */
[----:B------:R-:W-:Y:S01]  /*c7c0*/  IMAD.MOV.U32 R27, RZ, RZ, RZ ;  /* 0x000000ffff1b7224 */ /* 0x000fe200078e00ff */
[----:B0-----:R-:W-:-:S13]  /*c7d0*/  ISETP.GE.AND P0, PT, R19, UR4, PT ;  /* 0x0000000413007c0c */ /* 0x001fda000bf06270 */
        /* <DEDUP_REMOVED lines=25> */
.L_x_3575:
        /* <DEDUP_REMOVED lines=11> */
[C---:B------:R-:W-:Y:S02]  /*ca20*/  @P0 LEA R2, P1, R29.reuse, UR4, 0x2 ;  /* 0x000000041d020c11 */ /* 0x040fe4000f8210ff */
[C---:B------:R-:W-:Y:S01]  /*ca30*/  SHF.L.U32 R24, R29.reuse, 0x2, RZ ;  /* 0x000000021d187819 */ /* 0x040fe200000006ff */
[----:B------:R0:W-:Y:S01]  /*ca40*/  STL [R1+0x10], R0 ;  /* 0x0000100001007387 */ /* 0x0001e20000100800 */
[----:B------:R-:W-:Y:S01]  /*ca50*/  @P0 LEA.HI.X R3, R29, UR5, R0, 0x2, P1 ;  /* 0x000000051d030c11 */ /* 0x000fe200088f1400 */
[----:B------:R-:W-:-:S04]  /*ca60*/  ULDC.64 UR4, c[0x0][0xa00] ;  /* 0x0002800000047ab9 */ /* 0x000fc80000000a00 */
[----:B------:R1:W2:Y:S01]  /*ca70*/  @P0 LDG.E R6, desc[UR36][R2.64] ;  /* 0x0000002402060981 */ /* 0x0002a2000c1e1900 */
[----:B------:R-:W-:Y:S02]  /*ca80*/  ISETP.NE.U32.AND P0, PT, RZ, UR4, PT ;  /* 0x00000004ff007c0c */ /* 0x000fe4000bf05070 */
[----:B------:R-:W-:Y:S02]  /*ca90*/  SHF.L.U64.HI R25, R29, 0x2, R0 ;  /* 0x000000021d197819 */ /* 0x000fe40000010200 */
[----:B------:R-:W-:Y:S02]  /*caa0*/  ISETP.NE.AND.EX P2, PT, RZ, UR5, PT, P0 ;  /* 0x00000005ff007c0c */ /* 0x000fe4000bf45300 */
[----:B------:R-:W-:Y:S02]  /*cab0*/  ISETP.NE.U32.AND P0, PT, RZ, UR6, PT ;  /* 0x00000006ff007c0c */ /* 0x000fe4000bf05070 */
[----:B------:R-:W-:Y:S02]  /*cac0*/  LOP3.LUT R23, R23, 0xffffffbf, RZ, 0xc0, !PT ;  /* 0xffffffbf17177812 */ /* 0x000fe400078ec0ff */
[----:B------:R-:W-:-:S02]  /*cad0*/  ISETP.NE.AND.EX P0, PT, RZ, UR7, PT, P0 ;  /* 0x00000007ff007c0c */ /* 0x000fc4000bf05300 */
[----:B-1----:R-:W-:-:S04]  /*cae0*/  IADD3 R2, P1, R24, UR4, RZ ;  /* 0x0000000418027c10 */ /* 0x002fc8000ff3e0ff */
[----:B------:R-:W-:Y:S01]  /*caf0*/  IADD3.X R3, R25, UR5, RZ, P1, !PT ;  /* 0x0000000519037c10 */ /* 0x000fe20008ffe4ff */
[----:B------:R-:W-:Y:S01]  /*cb00*/  ULDC.64 UR4, c[0x0][0x418] ;  /* 0x0001060000047ab9 */ /* 0x000fe20000000a00 */
[----:B------:R-:W-:-:S03]  /*cb10*/  @P2 LOP3.LUT R23, R23, 0x40, RZ, 0xfc, !PT ;  /* 0x0000004017172812 */ /* 0x000fc600078efcff */
[----:B------:R1:W5:Y:S02]  /*cb20*/  @P2 LDG.E R35, desc[UR36][R2.64] ;  /* 0x0000002402232981 */ /* 0x000364000c1e1900 */
[----:B------:R-:W-:-:S04]  /*cb30*/  @P0 IADD3 R4, P1, R24, UR6, RZ ;  /* 0x0000000618040c10 */ /* 0x000fc8000ff3e0ff */
[----:B------:R-:W-:-:S05]  /*cb40*/  @P0 IADD3.X R5, R25, UR7, RZ, P1, !PT ;  /* 0x0000000719050c10 */ /* 0x000fca0008ffe4ff */
[----:B0-----:R-:W3:Y:S01]  /*cb50*/  @P0 LDG.E R0, desc[UR36][R4.64] ;  /* 0x0000002404000981 */ /* 0x001ee2000c1e1900 */
[----:B------:R-:W-:-:S03]  /*cb60*/  UISETP.NE.U32.AND UP0, UPT, UR4, URZ, UPT ;  /* 0x0000003f0400728c */ /* 0x000fc6000bf05070 */
[----:B------:R-:W-:Y:S01]  /*cb70*/  ULDC UR4, c[0x0][0x424] ;  /* 0x0001090000047ab9 */ /* 0x000fe20000000800 */
[----:B------:R-:W-:-:S03]  /*cb80*/  UISETP.NE.AND.EX UP0, UPT, UR5, URZ, UPT, UP0 ;  /* 0x0000003f0500728c */ /* 0x000fc6000bf05300 */
[----:B------:R-:W-:Y:S01]  /*cb90*/  ULDC UR5, c[0x0][0x2f0] ;  /* 0x0000bc0000057ab9 */ /* 0x000fe20000000800 */
[----:B------:R-:W-:-:S04]  /*cba0*/  USEL UR4, UR4, 0x1, UP0 ;  /* 0x0000000104047887 */ /* 0x000fc80008000000 */
[----:B------:R-:W-:-:S06]  /*cbb0*/  UIMAD UR4, UR4, UR5, URZ ;  /* 0x00000005040472a4 */ /* 0x000fcc000f8e023f */
[----:B------:R-:W-:Y:S01]  /*cbc0*/  IMAD.U32 R37, RZ, RZ, UR4 ;  /* 0x00000004ff257e24 */ /* 0x000fe2000f8e00ff */
        /* <DEDUP_REMOVED lines=11> */
.L_x_3513:
[----:B------:R-:W-:Y:S01]  /*cc80*/  ULDC.64 UR4, c[0x0][0xa20] ;  /* 0x0002880000047ab9 */ /* 0x000fe20000000a00 */
[----:B------:R-:W-:Y:S01]  /*cc90*/  IMAD.MOV.U32 R30, RZ, RZ, R29 ;  /* 0x000000ffff1e7224 */ /* 0x000fe200078e001d */
[----:B------:R-:W-:-:S04]  /*cca0*/  ISETP.NE.U32.AND P0, PT, RZ, UR4, PT ;  /* 0x00000004ff007c0c */ /* 0x000fc8000bf05070 */
[----:B------:R-:W-:-:S13]  /*ccb0*/  ISETP.NE.AND.EX P0, PT, RZ, UR5, PT, P0 ;  /* 0x00000005ff007c0c */ /* 0x000fda000bf05300 */
[----:B------:R-:W-:Y:S05]  /*ccc0*/  @!P0 BRA `(.L_x_3514) ;  /* 0x0000000000108947 */ /* 0x000fea0003800000 */
[----:B-1----:R-:W-:-:S04]  /*ccd0*/  IADD3 R2, P0, R24, UR4, RZ ;  /* 0x0000000418027c10 */ /* 0x002fc8000ff1e0ff */
[----:B------:R-:W-:-:S05]  /*cce0*/  IADD3.X R3, R25, UR5, RZ, P0, !PT ;  /* 0x0000000519037c10 */ /* 0x000fca00087fe4ff */
[----:B------:R1:W5:Y:S01]  /*ccf0*/  LDG.E R37, desc[UR36][R2.64] ;  /* 0x0000002402257981 */ /* 0x000362000c1e1900 */
[----:B------:R-:W-:Y:S05]  /*cd00*/  BRA `(.L_x_3515) ;  /* 0x0000000000247947 */ /* 0x000fea0003800000 */
.L_x_3514:
[----:B------:R-:W-:Y:S02]  /*cd10*/  ULDC.64 UR4, c[0x0][0xa08] ;  /* 0x0002820000047ab9 */ /* 0x000fe40000000a00 */
[----:B------:R-:W-:-:S04]  /*cd20*/  ISETP.NE.U32.AND P0, PT, RZ, UR4, PT ;  /* 0x00000004ff007c0c */ /* 0x000fc8000bf05070 */
[----:B------:R-:W-:-:S13]  /*cd30*/  ISETP.NE.AND.EX P0, PT, RZ, UR5, PT, P0 ;  /* 0x00000005ff007c0c */ /* 0x000fda000bf05300 */
[----:B------:R-:W-:Y:S05]  /*cd40*/  @!P0 BRA `(.L_x_3515) ;  /* 0x0000000000148947 */ /* 0x000fea0003800000 */
[----:B-1----:R-:W1:Y:S02]  /*cd50*/  LDC.64 R2, c[0x0][0xa08] ;  /* 0x00028200ff027b82 */ /* 0x002e640000000a00 */
[----:B-1----:R-:W-:-:S05]  /*cd60*/  IMAD.WIDE R2, R30, 0x4, R2 ;  /* 0x000000041e027825 */ /* 0x002fca00078e0202 */
[----:B------:R-:W3:Y:S04]  /*cd70*/  LDG.E R37, desc[UR36][R2.64] ;  /* 0x0000002402257981 */ /* 0x000ee8000c1e1900 */
[----:B0-2---:R-:W3:Y:S02]  /*cd80*/  LDG.E R0, desc[UR36][R2.64+0x4] ;  /* 0x0000042402007981 */ /* 0x005ee4000c1e1900 */
[----:B---3--:R-:W-:-:S07]  /*cd90*/  IMAD.IADD R37, R0, 0x1, -R37 ;  /* 0x0000000100257824 */ /* 0x008fce00078e0a25 */
.L_x_3515:
[----:B-----5:R-:W-:Y:S01]  /*cda0*/  IMAD.IADD R37, R37, 0x1, -R6 ;  /* 0x0000000125257824 */ /* 0x020fe200078e0a06 */
[----:B012---:R-:W-:Y:S01]  /*cdb0*/  LOP3.LUT R0, R18, 0xff000000, RZ, 0xc0, !PT ;  /* 0xff00000012007812 */ /* 0x007fe200078ec0ff */
[----:B------:R-:W-:Y:S02]  /*cdc0*/  BSSY B0, `(.L_x_3516) ;  /* 0x0000029000007945 */ /* 0x000fe40003800000 */
[C---:B------:R-:W-:Y:S01]  /*cdd0*/  VIADD R2, R37.reuse, 0x5f ;  /* 0x0000005f25027836 */ /* 0x040fe20000000000 */
[----:B------:R-:W-:Y:S02]  /*cde0*/  ISETP.GE.AND P0, PT, R37, 0x1, PT ;  /* 0x000000012500780c */ /* 0x000fe40003f06270 */
[----:B------:R-:W-:Y:S01]  /*cdf0*/  SHF.R.U32.HI R3, RZ, 0x8, R0 ;  /* 0x00000008ff037819 */ /* 0x000fe20000011600 */
[----:B------:R-:W-:Y:S01]  /*ce00*/  IMAD.HI R2, R2, 0x2aaaaaab, RZ ;  /* 0x2aaaaaab02027827 */ /* 0x000fe200078e02ff */
[----:B------:R-:W-:-:S04]  /*ce10*/  LOP3.LUT R0, R18, 0xff0000, RZ, 0xc0, !PT ;  /* 0x00ff000012007812 */ /* 0x000fc800078ec0ff */
[----:B------:R-:W-:Y:S02]  /*ce20*/  LEA.HI R5, R0, R3, RZ, 0x10 ;  /* 0x0000000300057211 */ /* 0x000fe400078f80ff */
[----:B------:R-:W-:Y:S02]  /*ce30*/  SHF.R.U32.HI R3, RZ, 0x1f, R2 ;  /* 0x0000001fff037819 */ /* 0x000fe40000011602 */
[----:B------:R-:W-:Y:S02]  /*ce40*/  LOP3.LUT R4, R5, 0xff, RZ, 0xc0, !PT ;  /* 0x000000ff05047812 */ /* 0x000fe400078ec0ff */
[----:B------:R-:W-:Y:S02]  /*ce50*/  LEA.HI.SX32 R0, R2, R3, 0x1c ;  /* 0x0000000302007211 */ /* 0x000fe400078fe2ff */
        /* <DEDUP_REMOVED lines=9> */
[----:B------:R-:W-:Y:S01]  /*cef0*/  ISETP.GE.AND P2, PT, R2, RZ, PT ;  /* 0x000000ff0200720c */ /* 0x000fe20003f46270 */
[----:B------:R-:W-:Y:S01]  /*cf00*/  IMAD.MOV.U32 R2, RZ, RZ, RZ ;  /* 0x000000ffff027224 */ /* 0x000fe200078e00ff */
[----:B0-----:R-:W0:Y:S02]  /*cf10*/  MUFU.RCP R7, R7 ;  /* 0x0000000700077308 */ /* 0x001e240000001000 */
[----:B0-----:R-:W-:Y:S01]  /*cf20*/  VIADD R3, R7, 0xffffffe ;  /* 0x0ffffffe07037836 */ /* 0x001fe20000000000 */
[----:B------:R-:W-:-:S05]  /*cf30*/  IABS R7, R5 ;  /* 0x0000000500077213 */ /* 0x000fca0000000000 */
[----:B------:R-:W0:Y:S01]  /*cf40*/  F2I.FTZ.U32.TRUNC.NTZ R3, R3 ;  /* 0x0000000300037305 */ /* 0x000e22000021f000 */
[----:B------:R-:W-:Y:S02]  /*cf50*/  IMAD.MOV R7, RZ, RZ, -R7 ;  /* 0x000000ffff077224 */ /* 0x000fe400078e0a07 */
[----:B0-----:R-:W-:-:S04]  /*cf60*/  IMAD.MOV R9, RZ, RZ, -R3 ;  /* 0x000000ffff097224 */ /* 0x001fc800078e0a03 */
[----:B------:R-:W-:-:S04]  /*cf70*/  IMAD R9, R9, R6, RZ ;  /* 0x0000000609097224 */ /* 0x000fc800078e02ff */
[----:B------:R-:W-:Y:S01]  /*cf80*/  IMAD.HI.U32 R2, R3, R9, R2 ;  /* 0x0000000903027227 */ /* 0x000fe200078e0002 */
[----:B------:R-:W-:-:S05]  /*cf90*/  IABS R3, R8 ;  /* 0x0000000800037213 */ /* 0x000fca0000000000 */
        /* <DEDUP_REMOVED lines=9> */
[----:B------:R-:W-:-:S04]  /*d030*/  @!P1 LOP3.LUT R2, RZ, R5, RZ, 0x33, !PT ;  /* 0x00000005ff029212 */ /* 0x000fc800078e33ff */
[----:B------:R-:W-:-:S07]  /*d040*/  MOV R3, R2 ;  /* 0x0000000200037202 */ /* 0x000fce0000000f00 */
.L_x_3517:
[----:B------:R-:W-:Y:S05]  /*d050*/  BSYNC B0 ;  /* 0x0000000000007941 */ /* 0x000fea0003800000 */
.L_x_3516:
[-C--:B------:R-:W-:Y:S01]  /*d060*/  IMAD R2, R4, R3.reuse, RZ ;  /* 0x0000000304027224 */ /* 0x080fe200078e02ff */
[----:B------:R-:W-:Y:S04]  /*d070*/  BSSY B7, `(.L_x_3518) ;  /* 0x0000365000077945 */ /* 0x000fe80003800000 */
[----:B------:R-:W-:Y:S01]  /*d080*/  VIADDMNMX R0, R2, R3, R0, PT ;  /* 0x0000000302007246 */ /* 0x000fe20003800100 */
[----:B------:R0:W-:Y:S03]  /*d090*/  STL [R1], R2 ;  /* 0x0000000201007387 */ /* 0x0001e60000100800 */
        /* <DEDUP_REMOVED lines=10> */
[----:B------:R-:W0:Y:S08]  /*d140*/  FLO.U32 R0, UR4 ;  /* 0x0000000400007d00 */ /* 0x000e3000080e0000 */
[----:B------:R-:W1:Y:S01]  /*d150*/  POPC R5, UR4 ;  /* 0x0000000400057d09 */ /* 0x000e620008000000 */
[----:B0-----:R-:W-:-:S13]  /*d160*/  ISETP.EQ.U32.AND P0, PT, R0, R7, PT ;  /* 0x000000070000720c */ /* 0x001fda0003f02070 */
[----:B-1----:R-:W2:Y:S01]  /*d170*/  @P0 ATOMG.E.ADD.STRONG.GPU PT, R3, desc[UR36][R2.64], R5 ;  /* 0x00000005020309a8 */ /* 0x002ea200081ee1e4 */
[----:B------:R-:W0:Y:S02]  /*d180*/  S2R R4, SR_LTMASK ;  /* 0x0000000000047919 */ /* 0x000e240000003900 */
[----:B0-----:R-:W-:-:S04]  /*d190*/  LOP3.LUT R4, R4, UR4, RZ, 0xc0, !PT ;  /* 0x0000000404047c12 */ /* 0x001fc8000f8ec0ff */
[----:B------:R-:W0:Y:S01]  /*d1a0*/  POPC R7, R4 ;  /* 0x0000000400077309 */ /* 0x000e220000000000 */
[----:B--2---:R-:W0:Y:S02]  /*d1b0*/  SHFL.IDX PT, R0, R3, R0, 0x1f ;  /* 0x00001f0003007589 */ /* 0x004e2400000e0000 */
[----:B0-----:R-:W-:Y:S01]  /*d1c0*/  IADD3 R16, R0, UR39, R7 ;  /* 0x0000002700107c10 */ /* 0x001fe2000fffe007 */
[----:B------:R-:W-:Y:S06]  /*d1d0*/  BRA `(.L_x_3520) ;  /* 0x0000003400387947 */ /* 0x000fec0003800000 */
.L_x_3519:
        /* <DEDUP_REMOVED lines=20> */
.L_x_3522:
[----:B------:R-:W-:Y:S05]  /*d320*/  BSYNC B6 ;  /* 0x0000000000067941 */ /* 0x000fea0003800000 */
.L_x_3521:
        /* <DEDUP_REMOVED lines=9> */
[----:B------:R-:W-:Y:S01]  /*d3c0*/  IMAD.U32 R4, RZ, RZ, UR6 ;  /* 0x00000006ff047e24 */ /* 0x000fe2000f8e00ff */
[----:B------:R-:W-:Y:S01]  /*d3d0*/  MOV R8, 0x70 ;  /* 0x0000007000087802 */ /* 0x000fe20000000f00 */
[----:B------:R-:W-:Y:S02]  /*d3e0*/  IMAD.U32 R5, RZ, RZ, UR7 ;  /* 0x00000007ff057e24 */ /* 0x000fe4000f8e00ff */
[----:B------:R-:W-:Y:S02]  /*d3f0*/  IMAD.U32 R6, RZ, RZ, UR8 ;  /* 0x00000008ff067e24 */ /* 0x000fe4000f8e00ff */
[----:B------:R-:W-:-:S02]  /*d400*/  IMAD.U32 R7, RZ, RZ, UR9 ;  /* 0x00000009ff077e24 */ /* 0x000fc4000f8e00ff */
[----:B------:R-:W-:Y:S02]  /*d410*/  IMAD.U32 R10, RZ, RZ, UR4 ;  /* 0x00000004ff0a7e24 */ /* 0x000fe4000f8e00ff */
[----:B------:R-:W-:Y:S02]  /*d420*/  IMAD.U32 R11, RZ, RZ, UR5 ;  /* 0x00000005ff0b7e24 */ /* 0x000fe4000f8e00ff */
[----:B------:R-:W-:Y:S02]  /*d430*/  IMAD.MOV.U32 R12, RZ, RZ, 0x1 ;  /* 0x00000001ff0c7424 */ /* 0x000fe400078e00ff */
[----:B0-----:R-:W-:-:S07]  /*d440*/  IMAD.MOV.U32 R13, RZ, RZ, RZ ;  /* 0x000000ffff0d7224 */ /* 0x001fce00078e00ff */
[----:B------:R-:W-:-:S07]  /*d450*/  LEPC R20, `(.L_x_3525) ;  /* 0x000000001014794e */ /* 0x000fce0000000000 */
[----:B-1----:R-:W-:Y:S05]  /*d460*/  CALL.ABS.NOINC R2 ;  /* 0x0000000002007343 */ /* 0x002fea0003c00000 */
.L_x_3525:
[----:B------:R0:W1:Y:S01]  /*d470*/  LDC.64 R2, c[0x4][R26] ;  /* 0x010000001a027b82 */ /* 0x0000620000000a00 */
[----:B------:R-:W-:Y:S01]  /*d480*/  ULDC.64 UR6, c[0x4][0x138] ;  /* 0x01004e0000067ab9 */ /* 0x000fe20000000a00 */
[----:B------:R-:W-:Y:S01]  /*d490*/  ULDC.64 UR8, c[0x4][0x140] ;  /* 0x0100500000087ab9 */ /* 0x000fe20000000a00 */
[----:B------:R-:W-:Y:S01]  /*d4a0*/  ULDC.64 UR4, c[0x4][0x80] ;  /* 0x0100200000047ab9 */ /* 0x000fe20000000a00 */
        /* <DEDUP_REMOVED lines=11> */
.L_x_3524:
[----:B------:R-:W-:Y:S05]  /*d560*/  BSYNC B6 ;  /* 0x0000000000067941 */ /* 0x000fea0003800000 */
.L_x_3523:
[----:B------:R-:W2:Y:S01]  /*d570*/  LDL R21, [R1+0x1c] ;  /* 0x00001c0001157983 */ /* 0x000ea20000100800 */
[----:B------:R-:W-:Y:S01]  /*d580*/  ULDC.64 UR4, c[0x0][0x9f8] ;  /* 0x00027e0000047ab9 */ /* 0x000fe20000000a00 */
[----:B------:R-:W0:Y:S02]  /*d590*/  LDC R6, c[0x0][0x430] ;  /* 0x00010c00ff067b82 */ /* 0x000e240000000800 */
[----:B------:R-:W3:Y:S01]  /*d5a0*/  LDL R2, [R1+0x4] ;  /* 0x0000040001027983 */ /* 0x000ee20000100800 */
[----:B------:R-:W-:-:S04]  /*d5b0*/  ISETP.NE.U32.AND P0, PT, RZ, UR4, PT ;  /* 0x00000004ff007c0c */ /* 0x000fc8000bf05070 */
[----:B------:R-:W-:-:S13]  /*d5c0*/  ISETP.NE.AND.EX P0, PT, RZ, UR5, PT, P0 ;  /* 0x00000005ff007c0c */ /* 0x000fda000bf05300 */
[----:B------:R-:W-:Y:S01]  /*d5d0*/  @P0 IADD3 R24, P1, R24, UR4, RZ ;  /* 0x0000000418180c10 */ /* 0x000fe2000ff3e0ff */
[----:B------:R-:W1:Y:S01]  /*d5e0*/  S2R R20, SR_TID.X ;  /* 0x0000000000147919 */ /* 0x000e620000002100 */
[----:B------:R-:W-:Y:S01]  /*d5f0*/  LOP3.LUT R23, R23, 0xffffffdf, RZ, 0xc0, !PT ;  /* 0xffffffdf17177812 */ /* 0x000fe200078ec0ff */
[----:B------:R-:W-:Y:S01]  /*d600*/  ULDC UR4, c[0x0][0x2f4] ;  /* 0x0000bd0000047ab9 */ /* 0x000fe20000000800 */
[----:B------:R-:W-:-:S05]  /*d610*/  @P0 IADD3.X R25, R25, UR5, RZ, P1, !PT ;  /* 0x0000000519190c10 */ /* 0x000fca0008ffe4ff */
[----:B------:R2:W4:Y:S01]  /*d620*/  @P0 LDG.E R30, desc[UR36][R24.64] ;  /* 0x00000024181e0981 */ /* 0x000522000c1e1900 */
[----:B0-----:R-:W-:-:S13]  /*d630*/  ISETP.NE.AND P2, PT, R6, 0x1, PT ;  /* 0x000000010600780c */ /* 0x001fda0003f45270 */
[----:B------:R-:W0:Y:S01]  /*d640*/  @P2 LDC R3, c[0x0][0x434] ;  /* 0x00010d00ff032b82 */ /* 0x000e220000000800 */
[----:B------:R-:W-:-:S07]  /*d650*/  @P2 LOP3.LUT R23, R23, 0x20, RZ, 0xfc, !PT ;  /* 0x0000002017172812 */ /* 0x000fce00078efcff */
[----:B------:R-:W0:Y:S01]  /*d660*/  @P2 LDC R5, c[0x0][0x438] ;  /* 0x00010e00ff052b82 */ /* 0x000e220000000800 */
[----:B-1----:R-:W-:-:S04]  /*d670*/  LOP3.LUT R20, R20, 0x7f, RZ, 0xc0, !PT ;  /* 0x0000007f14147812 */ /* 0x002fc800078ec0ff */
[----:B------:R-:W-:Y:S02]  /*d680*/  SHF.R.U32.HI R26, RZ, 0x3, R20 ;  /* 0x00000003ff1a7819 */ /* 0x000fe40000011614 */
[----:B------:R-:W1:Y:S02]  /*d690*/  S2R R20, SR_TID.X ;  /* 0x0000000000147919 */ /* 0x000e640000002100 */
[----:B-1----:R-:W-:-:S05]  /*d6a0*/  IMAD.SHL.U32 R20, R20, 0x10, RZ ;  /* 0x0000001014147824 */ /* 0x002fca00078e00ff */
[----:B------:R-:W-:Y:S02]  /*d6b0*/  LOP3.LUT R20, R26, 0x70, R20, 0xf8, !PT ;  /* 0x000000701a147812 */ /* 0x000fe400078ef814 */
[----:B------:R-:W-:Y:S02]  /*d6c0*/  ISETP.GE.AND P3, PT, R31, UR4, PT ;  /* 0x000000041f007c0c */ /* 0x000fe4000bf66270 */
[----:B------:R-:W-:Y:S01]  /*d6d0*/  LOP3.LUT R23, R23, 0xffffffef, RZ, 0xc0, !PT ;  /* 0xffffffef17177812 */ /* 0x000fe200078ec0ff */
[----:B------:R-:W-:Y:S01]  /*d6e0*/  UMOV UR5, 0xffffffff ;  /* 0xffffffff00057882 */ /* 0x000fe20000000000 */
[----:B------:R-:W-:Y:S01]  /*d6f0*/  LOP3.LUT R26, R18, 0xffff, RZ, 0xc0, !PT ;  /* 0x0000ffff121a7812 */ /* 0x000fe200078ec0ff */
[----:B--2---:R-:W-:-:S04]  /*d700*/  VIADD R25, R21, 0xffffffff ;  /* 0xffffffff15197836 */ /* 0x004fc80000000000 */
[----:B------:R-:W-:-:S05]  /*d710*/  IMAD R0, R25, 0x60, R20 ;  /* 0x0000006019007824 */ /* 0x000fca00078e0214 */
[C---:B------:R-:W-:Y:S01]  /*d720*/  ISETP.GE.AND P0, PT, R0.reuse, R37, PT ;  /* 0x000000250000720c */ /* 0x040fe20003f06270 */
[----:B---3--:R-:W-:-:S03]  /*d730*/  IMAD.IADD R0, R0, 0x1, R2 ;  /* 0x0000000100007824 */ /* 0x008fc600078e0202 */
[----:B------:R-:W-:Y:S01]  /*d740*/  ISETP.GT.U32.OR P0, PT, R20, 0x5f, P0 ;  /* 0x0000005f1400780c */ /* 0x000fe20000704470 */
[----:B0-----:R-:W-:-:S04]  /*d750*/  @P2 IMAD.HI.U32 R2, R0, R3, RZ ;  /* 0x0000000300022227 */ /* 0x001fc800078e00ff */
[----:B------:R-:W-:Y:S01]  /*d760*/  IMAD.MOV.U32 R4, RZ, RZ, R0 ;  /* 0x000000ffff047224 */ /* 0x000fe200078e0000 */
[----:B------:R-:W-:-:S05]  /*d770*/  @P2 SHF.R.U32.HI R4, RZ, R5, R2 ;  /* 0x00000005ff042219 */ /* 0x000fca0000011602 */
[----:B------:R-:W-:Y:S02]  /*d780*/  IMAD.MOV R5, RZ, RZ, -R4 ;  /* 0x000000ffff057224 */ /* 0x000fe400078e0a04 */
[----:B------:R-:W0:Y:S02]  /*d790*/  @!P0 LDC.64 R2, c[0x0][0x428] ;  /* 0x00010a00ff028b82 */ /* 0x000e240000000a00 */
[----:B------:R-:W-:Y:S01]  /*d7a0*/  IMAD R0, R6, R5, R0 ;  /* 0x0000000506007224 */ /* 0x000fe200078e0200 */
[----:B------:R-:W-:Y:S02]  /*d7b0*/  @!P0 SHF.R.S32.HI R5, RZ, 0x1f, R4 ;  /* 0x0000001fff058819 */ /* 0x000fe40000011404 */
[----:B----4-:R-:W-:-:S05]  /*d7c0*/  SHF.R.S32.HI R6, RZ, 0x1f, R30 ;  /* 0x0000001fff067819 */ /* 0x010fca000001141e */
[----:B------:R0:W-:Y:S02]  /*d7d0*/  STL [R1+0x8], R6 ;  /* 0x0000080601007387 */ /* 0x0001e40000100800 */
[-C--:B0-----:R-:W-:Y:S02]  /*d7e0*/  @!P0 IMAD R6, R6, R2.reuse, RZ ;  /* 0x0000000206068224 */ /* 0x081fe400078e02ff */
[----:B------:R-:W-:-:S04]  /*d7f0*/  @!P0 IMAD.WIDE.U32 R4, R30, R2, R4 ;  /* 0x000000021e048225 */ /* 0x000fc800078e0004 */
[----:B------:R-:W-:Y:S02]  /*d800*/  @!P0 IMAD R6, R30, R3, R6 ;  /* 0x000000031e068224 */ /* 0x000fe400078e0206 */
[----:B------:R-:W0:Y:S02]  /*d810*/  @!P0 LDC.64 R2, c[0x0][0x418] ;  /* 0x00010600ff028b82 */ /* 0x000e240000000a00 */
[----:B------:R-:W-:Y:S02]  /*d820*/  @!P0 IMAD.IADD R6, R5, 0x1, R6 ;  /* 0x0000000105068824 */ /* 0x000fe400078e0206 */
[----:B------:R-:W-:-:S05]  /*d830*/  IMAD.U32 R5, RZ, RZ, UR38 ;  /* 0x00000026ff057e24 */ /* 0x000fca000f8e00ff */
[----:B------:R-:W-:-:S13]  /*d840*/  ISETP.NE.AND P2, PT, R5, 0x3, PT ;  /* 0x000000030500780c */ /* 0x000fda0003f45270 */
[----:B------:R-:W-:Y:S02]  /*d850*/  @P2 LOP3.LUT R23, R23, 0x10, RZ, 0xfc, !PT ;  /* 0x0000001017172812 */ /* 0x000fe400078efcff */
[C---:B0-----:R-:W-:Y:S02]  /*d860*/  @!P0 LEA R2, P1, R4.reuse, R2, 0x2 ;  /* 0x0000000204028211 */ /* 0x041fe400078210ff */
[----:B------:R-:W-:Y:S02]  /*d870*/  LOP3.LUT R23, R23, 0xfffffffb, RZ, 0xc0, !PT ;  /* 0xfffffffb17177812 */ /* 0x000fe400078ec0ff */
[----:B------:R-:W-:Y:S02]  /*d880*/  @!P0 LEA.HI.X R3, R4, R3, R6, 0x2, P1 ;  /* 0x0000000304038211 */ /* 0x000fe400008f1406 */
[----:B------:R-:W-:Y:S02]  /*d890*/  MOV R4, RZ ;  /* 0x000000ff00047202 */ /* 0x000fe40000000f00 */
[----:B------:R-:W-:-:S02]  /*d8a0*/  ISETP.GE.AND P1, PT, R33, UR4, PT ;  /* 0x0000000421007c0c */ /* 0x000fc4000bf26270 */
[----:B------:R-:W-:Y:S02]  /*d8b0*/  @P3 LOP3.LUT R23, R23, 0x4, RZ, 0xfc, !PT ;  /* 0x0000000417173812 */ /* 0x000fe400078efcff */
[----:B------:R0:W5:Y:S01]  /*d8c0*/  @!P0 LDG.E R4, desc[UR36][R2.64] ;  /* 0x0000002402048981 */ /* 0x000162000c1e1900 */
[----:B------:R-:W-:Y:S02]  /*d8d0*/  ISETP.GE.AND P0, PT, R32, UR4, PT ;  /* 0x0000000420007c0c */ /* 0x000fe4000bf06270 */
[----:B------:R-:W-:-:S04]  /*d8e0*/  LOP3.LUT R23, R23, 0xfffffffe, RZ, 0xc0, !PT ;  /* 0xfffffffe17177812 */ /* 0x000fc800078ec0ff */
[----:B------:R-:W-:-:S04]  /*d8f0*/  LOP3.LUT R23, R23, 0xfffffffd, RZ, 0xc0, !PT ;  /* 0xfffffffd17177812 */ /* 0x000fc800078ec0ff */
[----:B------:R-:W-:-:S04]  /*d900*/  @P1 LOP3.LUT R23, R23, 0x2, RZ, 0xfc, !PT ;  /* 0x0000000217171812 */ /* 0x000fc800078efcff */
[----:B------:R-:W-:Y:S01]  /*d910*/  @P0 LOP3.LUT R23, R23, 0x1, RZ, 0xfc, !PT ;  /* 0x0000000117170812 */ /* 0x000fe200078efcff */
[----:B0-----:R-:W-:Y:S06]  /*d920*/  BRA.DIV UR5, `(.L_x_3526) ;  /* 0x0000003e05d07947 */ /* 0x001fec000b800000 */
.L_x_3592:
[----:B------:R-:W-:Y:S02]  /*d930*/  ISETP.GT.U32.AND P0, PT, R20, 0x5f, PT ;  /* 0x0000005f1400780c */ /* 0x000fe40003f04070 */
[----:B------:R-:W-:-:S11]  /*d940*/  LOP3.LUT R23, R23, 0xfffffff7, RZ, 0xc0, !PT ;  /* 0xfffffff717177812 */ /* 0x000fd600078ec0ff */
[----:B------:R-:W-:Y:S01]  /*d950*/  @P0 LOP3.LUT R23, R23, 0x8, RZ, 0xfc, !PT ;  /* 0x0000000817170812 */ /* 0x000fe200078efcff */
[----:B------:R-:W-:Y:S06]  /*d960*/  @!P2 BRA `(.L_x_3527) ;  /* 0x000000000004a947 */ /* 0x000fec0003800000 */
[----:B------:R-:W-:Y:S01]  /*d970*/  BPT.TRAP 0x1 ;  /* 0x000000040000795c */ /* 0x000fe20000300000 */
.L_x_3527:
[----:B------:R-:W-:Y:S01]  /*d980*/  SHF.R.S32.HI R5, RZ, 0x1f, R0 ;  /* 0x0000001fff057819 */ /* 0x000fe20000011400 */
[----:B------:R-:W-:Y:S01]  /*d990*/  ULDC.64 UR4, c[0x0][0x328] ;  /* 0x0000ca0000047ab9 */ /* 0x000fe20000000a00 */
[----:B------:R-:W-:Y:S01]  /*d9a0*/  ULDC.64 UR6, c[0x0][0x318] ;  /* 0x0000c60000067ab9 */ /* 0x000fe20000000a00 */
[----:B------:R-:W-:Y:S02]  /*d9b0*/  BSSY B0, `(.L_x_3528) ;  /* 0x0000014000007945 */ /* 0x000fe40003800000 */
        /* <DEDUP_REMOVED lines=19> */
.L_x_3593:
[----:B------:R-:W-:Y:S05]  /*daf0*/  BSYNC B0 ;  /* 0x0000000000007941 */ /* 0x000fea0003800000 */
.L_x_3528:
[----:B------:R-:W1:Y:S01]  /*db00*/  S2R R8, SR_TID.X ;  /* 0x0000000000087919 */ /* 0x000e620000002100 */
[----:B------:R-:W-:Y:S01]  /*db10*/  ULDC.64 UR4, c[0x0][0x300] ;  /* 0x0000c00000047ab9 */ /* 0x000fe20000000a00 */
[----:B------:R-:W-:Y:S01]  /*db20*/  ULDC.64 UR6, c[0x0][0x2e8] ;  /* 0x0000ba0000067ab9 */ /* 0x000fe20000000a00 */
[----:B------:R-:W-:Y:S01]  /*db30*/  IMAD R5, R5, UR4, RZ ;  /* 0x0000000405057c24 */ /* 0x000fe2000f8e02ff */
[C---:B------:R-:W-:Y:S01]  /*db40*/  LOP3.LUT P4, RZ, R23.reuse, 0x4, RZ, 0xc0, !PT ;  /* 0x0000000417ff7812 */ /* 0x040fe2000788c0ff */
[C---:B0-----:R-:W-:Y:S01]  /*db50*/  IMAD.WIDE.U32 R2, R0.reuse, UR4, RZ ;  /* 0x0000000400027c25 */ /* 0x041fe2000f8e00ff */
[C---:B------:R-:W-:Y:S02]  /*db60*/  LOP3.LUT P3, RZ, R23.reuse, 0x2, RZ, 0xc0, !PT ;  /* 0x0000000217ff7812 */ /* 0x040fe4000786c0ff */
[----:B------:R-:W-:Y:S01]  /*db70*/  LOP3.LUT P2, RZ, R23, 0x1, RZ, 0xc0, !PT ;  /* 0x0000000117ff7812 */ /* 0x000fe2000784c0ff */
[----:B------:R-:W-:Y:S01]  /*db80*/  IMAD R5, R0, UR5, R5 ;  /* 0x0000000500057c24 */ /* 0x000fe2000f8e0205 */
[----:B------:R-:W-:-:S02]  /*db90*/  ULDC.64 UR4, c[0x0][0x310] ;  /* 0x0000c40000047ab9 */ /* 0x000fc40000000a00 */
[----:B------:R-:W-:Y:S02]  /*dba0*/  IMAD R6, R6, UR4, RZ ;  /* 0x0000000406067c24 */ /* 0x000fe4000f8e02ff */
[----:B------:R-:W-:Y:S02]  /*dbb0*/  IMAD.IADD R3, R3, 0x1, R5 ;  /* 0x0000000103037824 */ /* 0x000fe400078e0205 */
[C---:B------:R-:W-:Y:S02]  /*dbc0*/  IMAD R6, R4.reuse, UR5, R6 ;  /* 0x0000000504067c24 */ /* 0x040fe4000f8e0206 */
[----:B------:R-:W-:Y:S01]  /*dbd0*/  IMAD.WIDE.U32 R2, R4, UR4, R2 ;  /* 0x0000000404027c25 */ /* 0x000fe2000f8e0002 */
[----:B------:R-:W-:-:S03]  /*dbe0*/  ULDC.64 UR4, c[0x0][0x308] ;  /* 0x0000c20000047ab9 */ /* 0x000fc60000000a00 */
[----:B------:R-:W-:Y:S02]  /*dbf0*/  IMAD.IADD R3, R3, 0x1, R6 ;  /* 0x0000000103037824 */ /* 0x000fe400078e0206 */
[----:B------:R-:W-:Y:S02]  /*dc00*/  IMAD R6, R25, -0x60, R37 ;  /* 0xffffffa019067824 */ /* 0x000fe400078e0225 */
[----:B------:R-:W-:Y:S01]  /*dc10*/  IMAD.WIDE.U32 R2, R26, UR4, R2 ;  /* 0x000000041a027c25 */ /* 0x000fe2000f8e0002 */
[----:B------:R-:W-:-:S03]  /*dc20*/  UMOV UR4, 0xffffffff ;  /* 0xffffffff00047882 */ /* 0x000fc60000000000 */
[----:B------:R-:W-:Y:S01]  /*dc30*/  IMAD R0, R26, UR5, R3 ;  /* 0x000000051a007c24 */ /* 0x000fe2000f8e0203 */
[----:B------:R-:W-:Y:S01]  /*dc40*/  LEA R4, P0, R2, UR6, 0x1 ;  /* 0x0000000602047c11 */ /* 0x000fe2000f8008ff */
[----:B------:R-:W-:Y:S01]  /*dc50*/  IMAD R5, R27, 0x4800, R34 ;  /* 0x000048001b057824 */ /* 0x000fe200078e0222 */
[----:B-1----:R-:W-:Y:S02]  /*dc60*/  LOP3.LUT R8, R8, 0x7f, RZ, 0xc0, !PT ;  /* 0x0000007f08087812 */ /* 0x002fe400078ec0ff */
[----:B------:R-:W-:Y:S02]  /*dc70*/  LEA.HI.X R0, R2, UR7, R0, 0x1, P0 ;  /* 0x0000000702007c11 */ /* 0x000fe400080f0c00 */
[----:B------:R-:W-:-:S05]  /*dc80*/  SHF.R.U32.HI R8, RZ, 0x3, R8 ;  /* 0x00000003ff087819 */ /* 0x000fca0000011608 */
[----:B------:R-:W-:-:S05]  /*dc90*/  IMAD.IADD R6, R6, 0x1, -R8 ;  /* 0x0000000106067824 */ /* 0x000fca00078e0a08 */
[----:B------:R-:W-:Y:S01]  /*dca0*/  ISETP.GE.AND P0, PT, R6, 0x1, PT ;  /* 0x000000010600780c */ /* 0x000fe20003f06270 */
[----:B------:R-:W-:-:S12]  /*dcb0*/  BRA.DIV UR4, `(.L_x_3530) ;  /* 0x0000003e04347947 */ /* 0x000fd8000b800000 */
[----:B------:R-:W0:Y:S01]  /*dcc0*/  SHFL.IDX PT, R3, R4, RZ, 0x181f ;  /* 0x00181fff04037589 */ /* 0x000e2200000e0000 */
[----:B------:R-:W-:-:S03]  /*dcd0*/  @P0 LEA R8, R5, R22, 0x1 ;  /* 0x0000001605080211 */ /* 0x000fc600078e08ff */
[----:B------:R-:W1:Y:S01]  /*dce0*/  SHFL.IDX PT, R2, R0, RZ, 0x181f ;  /* 0x00181fff00027589 */ /* 0x000e6200000e0000 */
[----:B0-----:R-:W-:-:S05]  /*dcf0*/  @P0 LEA R3, P1, R31, R3, 0x1 ;  /* 0x000000031f030211 */ /* 0x001fca00078208ff */
[----:B-1----:R-:W-:Y:S01]  /*dd00*/  @P0 IMAD.X R2, RZ, RZ, R2, P1 ;  /* 0x000000ffff020224 */ /* 0x002fe200008e0602 */
[----:B------:R-:W-:-:S04]  /*dd10*/  ISETP.GE.AND P1, PT, R6, 0x11, PT ;  /* 0x000000110600780c */ /* 0x000fc80003f26270 */
[----:B------:R-:W-:-:S04]  /*dd20*/  @P0 LOP3.LUT R3, R3, R2, RZ, 0x3c, !PT ;  /* 0x0000000203030212 */ /* 0x000fc800078e3cff */
[----:B------:R-:W-:-:S04]  /*dd30*/  @P0 LOP3.LUT R2, R3, R2, RZ, 0x3c, !PT ;  /* 0x0000000203020212 */ /* 0x000fc800078e3cff */
[----:B------:R-:W-:-:S05]  /*dd40*/  @P0 LOP3.LUT R3, R3, R2, RZ, 0x3c, !PT ;  /* 0x0000000203030212 */ /* 0x000fca00078e3cff */
[----:B------:R-:W-:Y:S01]  /*dd50*/  @!PT LDS RZ, [RZ] ;  /* 0x00000000fffff984 */ /* 0x000fe20000000800 */
[----:B------:R-:W-:Y:S04]  /*dd60*/  @P0 LDGSTS.E.BYPASS.LTC128B.128 [R8+0x1e400], desc[UR36][R2.64], !P4 ;  /* 0x1e40000002080fae */ /* 0x000fe8000e101d64 */
[----:B------:R-:W-:Y:S04]  /*dd70*/  @P0 LDGSTS.E.BYPASS.LTC128B.128 [R8+0x21400], desc[UR36][R2.64+0x80], !P3 ;  /* 0x2140008002080fae */ /* 0x000fe8000d901d64 */
[----:B------:R0:W-:Y:S04]  /*dd80*/  @P0 LDGSTS.E.BYPASS.LTC128B.128 [R8+0x24400], desc[UR36][R2.64+0x100], !P2 ;  /* 0x2440010002080fae */ /* 0x0001e8000d101d64 */
[----:B0-----:R-:W0:Y:S01]  /*dd90*/  SHFL.IDX PT, R3, R4, 0x1, 0x181f ;  /* 0x00381f0004037f89 */ /* 0x001e2200000e0000 */
[----:B------:R-:W-:-:S03]  /*dda0*/  @P1 IMAD R8, R5, 0x2, R22 ;  /* 0x0000000205081824 */ /* 0x000fc600078e0216 */
[----:B------:R-:W1:Y:S01]  /*ddb0*/  SHFL.IDX PT, R2, R0, 0x1, 0x181f ;  /* 0x00381f0000027f89 */ /* 0x000e6200000e0000 */
[----:B0-----:R-:W-:-:S05]  /*ddc0*/  @P1 LEA R3, P0, R31, R3, 0x1 ;  /* 0x000000031f031211 */ /* 0x001fca00078008ff */
[----:B-1----:R-:W-:-:S05]  /*ddd0*/  @P1 IMAD.X R2, RZ, RZ, R2, P0 ;  /* 0x000000ffff021224 */ /* 0x002fca00000e0602 */
[----:B------:R-:W-:-:S04]  /*dde0*/  @P1 LOP3.LUT R3, R3, R2, RZ, 0x3c, !PT ;  /* 0x0000000203031212 */ /* 0x000fc800078e3cff */
[----:B------:R-:W-:-:S04]  /*ddf0*/  @P1 LOP3.LUT R2, R3, R2, RZ, 0x3c, !PT ;  /* 0x0000000203021212 */ /* 0x000fc800078e3cff */
[----:B------:R-:W-:-:S05]  /*de00*/  @P1 LOP3.LUT R3, R3, R2, RZ, 0x3c, !PT ;  /* 0x0000000203031212 */ /* 0x000fca00078e3cff */
        /* <DEDUP_REMOVED lines=30> */
[----:B------:R-:W1:Y:S04]  /*dff0*/  SHFL.IDX PT, R2, R0, 0x4, 0x181f ;  /* 0x00981f0000027f89 */ /* 0x000e6800000e0000 */
[----:B------:R-:W2:Y:S01]  /*e000*/  SHFL.IDX PT, R0, R0, 0x5, 0x181f ;  /* 0x00b81f0000007f89 */ /* 0x000ea200000e0000 */
[----:B0-----:R-:W-:-:S05]  /*e010*/  @P1 LEA R3, P0, R31, R3, 0x1 ;  /* 0x000000031f031211 */ /* 0x001fca00078008ff */
[----:B-1----:R-:W-:-:S05]  /*e020*/  @P1 IMAD.X R2, RZ, RZ, R2, P0 ;  /* 0x000000ffff021224 */ /* 0x002fca00000e0602 */
[----:B------:R-:W-:-:S04]  /*e030*/  @P1 LOP3.LUT R3, R3, R2, RZ, 0x3c, !PT ;  /* 0x0000000203031212 */ /* 0x000fc800078e3cff */
[----:B------:R-:W-:-:S04]  /*e040*/  @P1 LOP3.LUT R2, R3, R2, RZ, 0x3c, !PT ;  /* 0x0000000203021212 */ /* 0x000fc800078e3cff */
[----:B------:R-:W-:-:S05]  /*e050*/  @P1 LOP3.LUT R3, R3, R2, RZ, 0x3c, !PT ;  /* 0x0000000203031212 */ /* 0x000fca00078e3cff */
[----:B------:R-:W-:Y:S04]  /*e060*/  @P1 LDGSTS.E.BYPASS.LTC128B.128 [R8+0x20400], desc[UR36][R2.64], !P4 ;  /* 0x2040000002081fae */ /* 0x000fe8000e101d64 */
[----:B------:R-:W-:Y:S04]  /*e070*/  @P1 LDGSTS.E.BYPASS.LTC128B.128 [R8+0x23400], desc[UR36][R2.64+0x80], !P3 ;  /* 0x2340008002081fae */ /* 0x000fe8000d901d64 */
[----:B------:R0:W-:Y:S04]  /*e080*/  @P1 LDGSTS.E.BYPASS.LTC128B.128 [R8+0x26400], desc[UR36][R2.64+0x100], !P2 ;  /* 0x2640010002081fae */ /* 0x0001e8000d101d64 */
[----:B0-2---:R0:W1:Y:S02]  /*e090*/  SHFL.IDX PT, R2, R4, 0x5, 0x181f ;  /* 0x00b81f0004027f89 */ /* 0x00506400000e0000 */
.L_x_3607:
[----:B------:R-:W-:-:S13]  /*e0a0*/  ISETP.GE.AND P0, PT, R6, 0x51, PT ;  /* 0x000000510600780c */ /* 0x000fda0003f06270 */
[----:B-1----:R-:W-:Y:S01]  /*e0b0*/  @P0 LEA R2, P1, R31, R2, 0x1 ;  /* 0x000000021f020211 */ /* 0x002fe200078208ff */
[----:B------:R-:W-:-:S03]  /*e0c0*/  @P0 IMAD R5, R5, 0x2, R22 ;  /* 0x0000000205050824 */ /* 0x000fc600078e0216 */
[----:B------:R-:W-:-:S05]  /*e0d0*/  @P0 IADD3.X R3, RZ, R0, RZ, P1, !PT ;  /* 0x00000000ff030210 */ /* 0x000fca0000ffe4ff */
[----:B------:R-:W-:Y:S01]  /*e0e0*/  @!PT LDS RZ, [RZ] ;  /* 0x00000000fffff984 */ /* 0x000fe20000000800 */
[----:B------:R-:W-:Y:S01]  /*e0f0*/  @!PT LDS RZ, [RZ] ;  /* 0x00000000fffff984 */ /* 0x000fe20000000800 */
[----:B------:R-:W-:Y:S01]  /*e100*/  @!PT LDS RZ, [RZ] ;  /* 0x00000000fffff984 */ /* 0x000fe20000000800 */
[----:B------:R1:W-:Y:S04]  /*e110*/  @P0 LDGSTS.E.BYPASS.LTC128B.128 [R5+0x20c00], desc[UR36][R2.64], !P4 ;  /* 0x20c0000002050fae */ /* 0x0003e8000e101d64 */
[----:B------:R1:W-:Y:S04]  /*e120*/  @P0 LDGSTS.E.BYPASS.LTC128B.128 [R5+0x23c00], desc[UR36][R2.64+0x80], !P3 ;  /* 0x23c0008002050fae */ /* 0x0003e8000d901d64 */
[----:B------:R1:W-:Y:S01]  /*e130*/  @P0 LDGSTS.E.BYPASS.LTC128B.128 [R5+0x26c00], desc[UR36][R2.64+0x100], !P2 ;  /* 0x26c0010002050fae */ /* 0x0003e2000d101d64 */
[----:B------:R-:W-:Y:S01]  /*e140*/  PLOP3.LUT P0, PT, PT, PT, PT, 0x80, 0x0 ;  /* 0x000000000000781c */ /* 0x000fe20003f0f070 */
[----:B------:R-:W-:-:S12]  /*e150*/  NOP ;  /* 0x0000000000007918 */ /* 0x000fd80000000000 */
.L_x_3531:
        /* <DEDUP_REMOVED lines=10> */
.L_x_3532:
[----:B------:R2:W5:Y:S01]  /*e200*/  LDL.LU R0, [R1+0x10] ;  /* 0x0000100001007983 */ /* 0x0005620000300800 */
[----:B------:R-:W-:Y:S01]  /*e210*/  LOP3.LUT P0, RZ, R23, 0x40, RZ, 0xc0, !PT ;  /* 0x0000004017ff7812 */ /* 0x000fe2000780c0ff */
[----:B------:R2:W-:-:S12]  /*e220*/  SYNCS.ARRIVE.TRANS64.A1T0 RZ, [R7+URZ+0x30830], RZ ;  /* 0x030830ff07ff79a7 */ /* 0x0005d8000810003f */
[----:B------:R-:W-:Y:S05]  /*e230*/  WARPSYNC.ALL ;  /* 0x0000000000007948 */ /* 0x000fea0003800000 */
[----:B------:R-:W-:Y:S01]  /*e240*/  ULDC.64 UR4, c[0x0][0x298] ;  /* 0x0000a60000047ab9 */ /* 0x000fe20000000a00 */
[----:B------:R-:W-:Y:S01]  /*e250*/  SEL R29, R29, RZ, !P0 ;  /* 0x000000ff1d1d7207 */ /* 0x000fe20004000000 */
[----:B01----:R-:W-:Y:S01]  /*e260*/  IMAD.WIDE.U32 R4, R35, UR4, RZ ;  /* 0x0000000423047c25 */ /* 0x003fe2000f8e00ff */
[----:B------:R-:W-:Y:S01]  /*e270*/  BSSY B6, `(.L_x_3533) ;  /* 0x000001c000067945 */ /* 0x000fe20003800000 */
[----:B------:R-:W-:Y:S01]  /*e280*/  BAR.SYNC.DEFER_BLOCKING 0x8, 0x180 ;  /* 0x0206000000007b1d */ /* 0x000fe20000010000 */
[----:B-----5:R-:W-:-:S02]  /*e290*/  SEL R2, R0, RZ, !P0 ;  /* 0x000000ff00027207 */ /* 0x020fc40004000000 */
        /* <DEDUP_REMOVED lines=13> */
[----:B------:R-:W-:Y:S01]  /*e370*/  IMAD.U32 R4, RZ, RZ, UR6 ;  /* 0x00000006ff047e24 */ /* 0x000fe2000f8e00ff */
[----:B------:R-:W-:Y:S01]  /*e380*/  MOV R11, UR5 ;  /* 0x00000005000b7c02 */ /* 0x000fe20008000f00 */
[----:B------:R-:W0:Y:S01]  /*e390*/  LDC.64 R2, c[0x4][R2] ;  /* 0x0100000002027b82 */ /* 0x000e220000000a00 */
[----:B------:R-:W-:Y:S02]  /*e3a0*/  IMAD.U32 R5, RZ, RZ, UR7 ;  /* 0x00000007ff057e24 */ /* 0x000fe4000f8e00ff */
[----:B------:R-:W-:Y:S02]  /*e3b0*/  IMAD.U32 R6, RZ, RZ, UR8 ;  /* 0x00000008ff067e24 */ /* 0x000fe4000f8e00ff */
[----:B--2---:R-:W-:-:S02]  /*e3c0*/  IMAD.U32 R7, RZ, RZ, UR9 ;  /* 0x00000009ff077e24 */ /* 0x004fc4000f8e00ff */
[----:B------:R-:W-:Y:S02]  /*e3d0*/  IMAD.U32 R10, RZ, RZ, UR4 ;  /* 0x00000004ff0a7e24 */ /* 0x000fe4000f8e00ff */
[----:B------:R-:W-:Y:S02]  /*e3e0*/  IMAD.MOV.U32 R8, RZ, RZ, 0x70 ;  /* 0x00000070ff087424 */ /* 0x000fe400078e00ff */
[----:B------:R-:W-:Y:S02]  /*e3f0*/  IMAD.MOV.U32 R12, RZ, RZ, 0x1 ;  /* 0x00000001ff0c7424 */ /* 0x000fe400078e00ff */
[----:B------:R-:W-:-:S07]  /*e400*/  IMAD.MOV.U32 R13, RZ, RZ, RZ ;  /* 0x000000ffff0d7224 */ /* 0x000fce00078e00ff */
[----:B------:R-:W-:-:S07]  /*e410*/  LEPC R20, `(.L_x_3534) ;  /* 0x000000001014794e */ /* 0x000fce0000000000 */
[----:B0-----:R-:W-:Y:S05]  /*e420*/  CALL.ABS.NOINC R2 ;  /* 0x0000000002007343 */ /* 0x001fea0003c00000 */
.L_x_3534:
[----:B------:R-:W-:Y:S05]  /*e430*/  BSYNC B6 ;  /* 0x0000000000067941 */ /* 0x000fea0003800000 */
.L_x_3533:
[----:B------:R-:W3:Y:S01]  /*e440*/  LDL.LU.64 R2, [R1+0x10] ;  /* 0x0000100001027983 */ /* 0x000ee20000300a00 */
[----:B------:R-:W-:Y:S01]  /*e450*/  ULDC.64 UR6, c[0x0][0x2e0] ;  /* 0x0000b80000067ab9 */ /* 0x000fe20000000a00 */
[----:B------:R-:W0:Y:S01]  /*e460*/  LDC R6, c[0x0][0x448] ;  /* 0x00011200ff067b82 */ /* 0x000e220000000800 */
[----:B------:R-:W-:Y:S01]  /*e470*/  ULDC.64 UR4, c[0x0][0x2d8] ;  /* 0x0000b60000047ab9 */ /* 0x000fe20000000a00 */
[----:B------:R-:W4:Y:S01]  /*e480*/  LDL.LU R20, [R1+0x24] ;  /* 0x0000240001147983 */ /* 0x000f220000300800 */
[----:B------:R-:W-:-:S03]  /*e490*/  IMAD.SHL.U32 R4, R17, 0x80, RZ ;  /* 0x0000008011047824 */ /* 0x000fc600078e00ff */
[----:B------:R1:W5:Y:S01]  /*e4a0*/  LDL R17, [R1+0x18] ;  /* 0x0000180001117983 */ /* 0x0003620000100800 */
[----:B0-----:R-:W-:-:S13]  /*e4b0*/  ISETP.NE.AND P0, PT, R6, 0x1, PT ;  /* 0x000000010600780c */ /* 0x001fda0003f05270 */
[----:B------:R-:W0:Y:S08]  /*e4c0*/  @P0 LDC R0, c[0x0][0x44c] ;  /* 0x00011300ff000b82 */ /* 0x000e300000000800 */
[----:B------:R-:W1:Y:S01]  /*e4d0*/  @P0 LDC R8, c[0x0][0x450] ;  /* 0x00011400ff080b82 */ /* 0x000e620000000800 */
[----:B---3--:R-:W-:Y:S02]  /*e4e0*/  IMAD.MOV.U32 R3, RZ, RZ, R35 ;  /* 0x000000ffff037224 */ /* 0x008fe400078e0023 */
[----:B----4-:R-:W-:-:S02]  /*e4f0*/  IMAD R5, R20, UR6, RZ ;  /* 0x0000000614057c24 */ /* 0x010fc4000f8e02ff */
[----:B------:R-:W3:Y:S01]  /*e500*/  S2R R20, SR_TID.X ;  /* 0x0000000000147919 */ /* 0x000ee20000002100 */
[----:B------:R-:W-:-:S04]  /*e510*/  IMAD.WIDE.U32 R2, R26, UR4, R2 ;  /* 0x000000041a027c25 */ /* 0x000fc8000f8e0002 */
[----:B------:R-:W-:Y:S01]  /*e520*/  IMAD R3, R26, UR5, R3 ;  /* 0x000000051a037c24 */ /* 0x000fe2000f8e0203 */
[----:B------:R-:W-:Y:S01]  /*e530*/  ULDC.64 UR4, c[0x0][0x2d0] ;  /* 0x0000b40000047ab9 */ /* 0x000fe20000000a00 */
[C---:B------:R-:W-:Y:S02]  /*e540*/  IMAD R5, R29.reuse, UR7, R5 ;  /* 0x000000071d057c24 */ /* 0x040fe4000f8e0205 */
[----:B------:R-:W-:Y:S01]  /*e550*/  IMAD.WIDE.U32 R2, R29, UR6, R2 ;  /* 0x000000061d027c25 */ /* 0x000fe2000f8e0002 */
[----:B---3--:R-:W-:-:S04]  /*e560*/  LOP3.LUT R20, R20, 0x7f, RZ, 0xc0, !PT ;  /* 0x0000007f14147812 */ /* 0x008fc800078ec0ff */
[----:B------:R-:W-:Y:S02]  /*e570*/  SHF.R.U32.HI R21, RZ, 0x3, R20 ;  /* 0x00000003ff157819 */ /* 0x000fe40000011614 */
[----:B------:R-:W3:Y:S01]  /*e580*/  S2R R20, SR_TID.X ;  /* 0x0000000000147919 */ /* 0x000ee20000002100 */
[----:B------:R-:W-:Y:S02]  /*e590*/  IMAD.IADD R3, R3, 0x1, R5 ;  /* 0x0000000103037824 */ /* 0x000fe400078e0205 */
[----:B---3--:R-:W-:-:S05]  /*e5a0*/  IMAD.SHL.U32 R20, R20, 0x10, RZ ;  /* 0x0000001014147824 */ /* 0x008fca00078e00ff */
[----:B------:R-:W-:-:S04]  /*e5b0*/  LOP3.LUT R20, R21, 0x70, R20, 0xf8, !PT ;  /* 0x0000007015147812 */ /* 0x000fc800078ef814 */
[----:B--2---:R-:W-:-:S05]  /*e5c0*/  LOP3.LUT R7, R20, R4, RZ, 0xfc, !PT ;  /* 0x0000000414077212 */ /* 0x004fca00078efcff */
[----:B0-----:R-:W-:-:S04]  /*e5d0*/  @P0 IMAD.HI.U32 R9, R7, R0, RZ ;  /* 0x0000000007090227 */ /* 0x001fc800078e00ff */
[----:B------:R-:W-:Y:S01]  /*e5e0*/  IMAD.MOV.U32 R0, RZ, RZ, R7 ;  /* 0x000000ffff007224 */ /* 0x000fe200078e0007 */
[----:B-1----:R-:W-:-:S04]  /*e5f0*/  @P0 SHF.R.U32.HI R0, RZ, R8, R9 ;  /* 0x00000008ff000219 */ /* 0x002fc80000011609 */
[----:B------:R-:W-:Y:S01]  /*e600*/  IADD3 R5, -R0, RZ, RZ ;  /* 0x000000ff00057210 */ /* 0x000fe20007ffe1ff */
        /* <DEDUP_REMOVED lines=22> */
[----:B------:R-:W-:Y:S01]  /*e770*/  SHF.R.U32.HI R10, RZ, 0x3, R20 ;  /* 0x00000003ff0a7819 */ /* 0x000fe20000011614 */
[----:B------:R-:W-:Y:S10]  /*e780*/  BRA.DIV UR5, `(.L_x_3535) ;  /* 0x0000003a05a87947 */ /* 0x000ff4000b800000 */
        /* <DEDUP_REMOVED lines=18> */
[----:B------:R-:W0:Y:S01]  /*e8b0*/  SHFL.IDX PT, R14, R0, 0x2, 0x181f ;  /* 0x00581f00000e7f89 */ /* 0x000e2200000e0000 */
[----:B------:R-:W-:Y:S01]  /*e8c0*/  @!P1 MOV R3, R7 ;  /* 0x0000000700039202 */ /* 0x000fe20000000f00 */
[----:B------:R-:W-:-:S04]  /*e8d0*/  VIADD R7, R4, 0x20 ;  /* 0x0000002004077836 */ /* 0x000fc80000000000 */
        /* <DEDUP_REMOVED lines=49> */
[----:B0-----:R-:W-:Y:S01]  /*ebf0*/  @!P1 LEA R14, P4, R31, R14, 0x1 ;  /* 0x0000000e1f0e9211 */ /* 0x001fe200078808ff */
[----:B------:R-:W0:Y:S03]  /*ec00*/  SHFL.IDX PT, R5, R5, 0x7, 0x181f ;  /* 0x00f81f0005057f89 */ /* 0x000e2600000e0000 */
[----:B-1----:R-:W-:Y:S01]  /*ec10*/  @!P1 IADD3.X R7, RZ, R2, RZ, P4, !PT ;  /* 0x00000002ff079210 */ /* 0x002fe200027fe4ff */
[----:B------:R-:W-:-:S02]  /*ec20*/  @!P1 IMAD.MOV.U32 R2, RZ, RZ, R14 ;  /* 0x000000ffff029224 */ /* 0x000fc400078e000e */
[----:B------:R1:W2:Y:S02]  /*ec30*/  SHFL.IDX PT, R14, R0, 0x7, 0x181f ;  /* 0x00f81f00000e7f89 */ /* 0x0002a400000e0000 */
[----:B------:R-:W-:-:S05]  /*ec40*/  @!P1 IMAD.MOV.U32 R3, RZ, RZ, R7 ;  /* 0x000000ffff039224 */ /* 0x000fca00078e0007 */
[----:B------:R1:W-:Y:S04]  /*ec50*/  @!P1 LDGSTS.E.BYPASS.LTC128B.128 [R36+0x15400], desc[UR36][R2.64], !P3 ;  /* 0x1540000002249fae */ /* 0x0003e8000d901d64 */
[----:B------:R1:W-:Y:S04]  /*ec60*/  @!P1 LDGSTS.E.BYPASS.LTC128B.128 [R36+0x19400], desc[UR36][R2.64+0x80], !P2 ;  /* 0x1940008002249fae */ /* 0x0003e8000d101d64 */
[----:B0-----:R1:W-:Y:S02]  /*ec70*/  @!P1 LDGSTS.E.BYPASS.LTC128B.128 [R36+0x1d400], desc[UR36][R2.64+0x100], !P0 ;  /* 0x1d40010002249fae */ /* 0x0013e4000c101d64 */
.L_x_3624:
[----:B-1----:R-:W-:Y:S01]  /*ec80*/  VIADD R3, R4, 0x70 ;  /* 0x0000007004037836 */ /* 0x002fe20000000000 */
[----:B------:R-:W-:Y:S04]  /*ec90*/  BSSY B0, `(.L_x_3536) ;  /* 0x000000b000007945 */ /* 0x000fe80003800000 */
[----:B------:R-:W-:-:S13]  /*eca0*/  ISETP.GE.AND P1, PT, R3, R6, PT ;  /* 0x000000060300720c */ /* 0x000fda0003f26270 */
[----:B------:R-:W-:Y:S05]  /*ecb0*/  @P1 BRA `(.L_x_3537) ;  /* 0x0000000000201947 */ /* 0x000fea0003800000 */
[----:B--2---:R-:W-:-:S05]  /*ecc0*/  LEA R2, P1, R31, R14, 0x1 ;  /* 0x0000000e1f027211 */ /* 0x004fca00078208ff */
[----:B------:R-:W-:-:S05]  /*ecd0*/  IMAD.X R3, RZ, RZ, R5, P1 ;  /* 0x000000ffff037224 */ /* 0x000fca00008e0605 */
[----:B------:R-:W-:Y:S01]  /*ece0*/  @!PT LDS RZ, [RZ] ;  /* 0x00000000fffff984 */ /* 0x000fe20000000800 */
[----:B------:R-:W-:Y:S01]  /*ecf0*/  @!PT LDS RZ, [RZ] ;  /* 0x00000000fffff984 */ /* 0x000fe20000000800 */
[----:B------:R-:W-:Y:S01]  /*ed00*/  @!PT LDS RZ, [RZ] ;  /* 0x00000000fffff984 */ /* 0x000fe20000000800 */
[----:B------:R0:W-:Y:S04]  /*ed10*/  LDGSTS.E.BYPASS.LTC128B.128 [R36+0x15c00], desc[UR36][R2.64], !P3 ;  /* 0x15c0000002247fae */ /* 0x0001e8000d901d64 */
[----:B------:R0:W-:Y:S04]  /*ed20*/  LDGSTS.E.BYPASS.LTC128B.128 [R36+0x19c00], desc[UR36][R2.64+0x80], !P2 ;  /* 0x19c0008002247fae */ /* 0x0001e8000d101d64 */
[----:B------:R0:W-:Y:S02]  /*ed30*/  LDGSTS.E.BYPASS.LTC128B.128 [R36+0x1dc00], desc[UR36][R2.64+0x100], !P0 ;  /* 0x1dc0010002247fae */ /* 0x0001e4000c101d64 */
.L_x_3537:
[----:B------:R-:W-:Y:S05]  /*ed40*/  BSYNC B0 ;  /* 0x0000000000007941 */ /* 0x000fea0003800000 */
.L_x_3536:
[----:B------:R-:W-:Y:S01]  /*ed50*/  NOP ;  /* 0x0000000000007918 */ /* 0x000fe20000000000 */
[----:B------:R-:W-:-:S13]  /*ed60*/  PLOP3.LUT P0, PT, PT, PT, PT, 0x80, 0x0 ;  /* 0x000000000000781c */ /* 0x000fda0003f0f070 */
.L_x_3538:
        /* <DEDUP_REMOVED lines=8> */
[----:B---3--:R-:W-:Y:S02]  /*edf0*/  VIADD R3, R3, 0x1 ;  /* 0x0000000103037836 */ /* 0x008fe40000000000 */
[----:B----4-:R-:W-:-:S03]  /*ee00*/  VIADD R8, R2, 0xfffffffe ;  /* 0xfffffffe02087836 */ /* 0x010fc60000000000 */
[----:B------:R-:W-:Y:S01]  /*ee10*/  LEA.HI R0, R3, R3, RZ, 0x1 ;  /* 0x0000000303007211 */ /* 0x000fe200078f08ff */
[----:B------:R0:W-:Y:S03]  /*ee20*/  STL [R1+0x20], R3 ;  /* 0x0000200301007387 */ /* 0x0001e60000100800 */
[----:B------:R-:W-:-:S05]  /*ee30*/  LOP3.LUT R0, R0, 0xfffffffe, RZ, 0xc0, !PT ;  /* 0xfffffffe00007812 */ /* 0x000fca00078ec0ff */
[----:B------:R-:W-:-:S05]  /*ee40*/  IMAD.IADD R0, R3, 0x1, -R0 ;  /* 0x0000000103007824 */ /* 0x000fca00078e0a00 */
[----:B0-----:R-:W-:Y:S01]  /*ee50*/  SHF.L.U32 R3, R0, 0x1f, RZ ;  /* 0x0000001f00037819 */ /* 0x001fe200000006ff */
[----:B------:R-:W-:Y:S01]  /*ee60*/  NOP ;  /* 0x0000000000007918 */ /* 0x000fe20000000000 */
[----:B------:R0:W-:Y:S01]  /*ee70*/  SYNCS.ARRIVE.TRANS64.A1T0 RZ, [R22+URZ+0x30800], RZ ;  /* 0x030800ff16ff79a7 */ /* 0x0001e2000810003f */
[----:B------:R-:W-:Y:S01]  /*ee80*/  BSSY B0, `(.L_x_3539) ;  /* 0x0000003000007945 */ /* 0x000fe20003800000 */
[----:B------:R-:W1:Y:S03]  /*ee90*/  SYNCS.PHASECHK.TRANS64.TRYWAIT P0, [R22+URZ+0x30820], R3 ;  /* 0x03082003160075a7 */ /* 0x000e66000800017f */
[----:B01----:R-:W-:Y:S05]  /*eea0*/  @!P0 BRA `(.L_x_3540) ;  /* 0x0000003c007c8947 */ /* 0x003fea0003800000 */
.L_x_3625:
[----:B------:R-:W-:Y:S05]  /*eeb0*/  BSYNC B0 ;  /* 0x0000000000007941 */ /* 0x000fea0003800000 */
.L_x_3539:
[----:B------:R-:W3:Y:S01]  /*eec0*/  LDL R0, [R1] ;  /* 0x0000000001007983 */ /* 0x000ee20000100800 */
[----:B------:R-:W-:Y:S01]  /*eed0*/  BSSY B0, `(.L_x_3541) ;  /* 0x0000104000007945 */ /* 0x000fe20003800000 */
[----:B---3--:R-:W-:-:S13]  /*eee0*/  ISETP.GE.AND P0, PT, R8, R0, PT ;  /* 0x000000000800720c */ /* 0x008fda0003f06270 */
[----:B------:R-:W-:Y:S05]  /*eef0*/  @!P0 BRA `(.L_x_3542) ;  /* 0x0000001000048947 */ /* 0x000fea0003800000 */
[----:B------:R-:W-:Y:S01]  /*ef00*/  ULDC UR4, c[0x0][0x2f4] ;  /* 0x0000bd0000047ab9 */ /* 0x000fe20000000800 */
[----:B------:R-:W-:Y:S01]  /*ef10*/  IMAD.MOV.U32 R10, RZ, RZ, R27 ;  /* 0x000000ffff0a7224 */ /* 0x000fe200078e001b */
[----:B------:R-:W-:Y:S01]  /*ef20*/  MOV R17, R28 ;  /* 0x0000001c00117202 */ /* 0x000fe20000000f00 */
[----:B------:R-:W-:Y:S01]  /*ef30*/  IMAD.MOV.U32 R29, RZ, RZ, R25 ;  /* 0x000000ffff1d7224 */ /* 0x000fe200078e0019 */
[----:B------:R-:W-:Y:S02]  /*ef40*/  ISETP.GE.AND P3, PT, R31, UR4, PT ;  /* 0x000000041f007c0c */ /* 0x000fe4000bf66270 */
[----:B------:R-:W-:Y:S02]  /*ef50*/  ISETP.GE.AND P2, PT, R33, UR4, PT ;  /* 0x0000000421007c0c */ /* 0x000fe4000bf46270 */
[----:B------:R-:W-:-:S13]  /*ef60*/  ISETP.GE.AND P1, PT, R32, UR4, PT ;  /* 0x0000000420007c0c */ /* 0x000fda000bf26270 */
.L_x_3555:
[----:B------:R-:W3:Y:S04]  /*ef70*/  LDL R5, [R1+0x4] ;  /* 0x0000040001057983 */ /* 0x000ee80000100800 */
[----:B------:R-:W4:Y:S01]  /*ef80*/  LDL R12, [R1+0x8] ;  /* 0x00000800010c7983 */ /* 0x000f220000100800 */
[----:B------:R-:W1:Y:S01]  /*ef90*/  S2R R0, SR_TID.X ;  /* 0x0000000000007919 */ /* 0x000e620000002100 */
[----:B------:R-:W2:Y:S01]  /*efa0*/  S2R R4, SR_TID.X ;  /* 0x0000000000047919 */ /* 0x000ea20000002100 */
[----:B-1----:R-:W-:-:S04]  /*efb0*/  LOP3.LUT R0, R0, 0x7f, RZ, 0xc0, !PT ;  /* 0x0000007f00007812 */ /* 0x002fc800078ec0ff */
[----:B0-----:R-:W-:Y:S02]  /*efc0*/  SHF.R.U32.HI R3, RZ, 0x3, R0 ;  /* 0x00000003ff037819 */ /* 0x001fe40000011600 */
[----:B------:R-:W0:Y:S01]  /*efd0*/  LDC R0, c[0x0][0x430] ;  /* 0x00010c00ff007b82 */ /* 0x000e220000000800 */
[----:B--2---:R-:W-:-:S05]  /*efe0*/  IMAD.SHL.U32 R4, R4, 0x10, RZ ;  /* 0x0000001004047824 */ /* 0x004fca00078e00ff */
[----:B------:R-:W-:-:S04]  /*eff0*/  LOP3.LUT R4, R3, 0x70, R4, 0xf8, !PT ;  /* 0x0000007003047812 */ /* 0x000fc800078ef804 */
[----:B------:R-:W-:-:S13]  /*f000*/  ISETP.GT.U32.AND P5, PT, R4, 0x5f, PT ;  /* 0x0000005f0400780c */ /* 0x000fda0003fa4070 */
[----:B------:R-:W4:Y:S01]  /*f010*/  @!P5 LDC.64 R6, c[0x0][0x428] ;  /* 0x00010a00ff06db82 */ /* 0x000f220000000a00 */
[----:B0-----:R-:W-:-:S13]  /*f020*/  ISETP.NE.AND P0, PT, R0, 0x1, PT ;  /* 0x000000010000780c */ /* 0x001fda0003f05270 */
[----:B------:R-:W0:Y:S08]  /*f030*/  @P0 LDC R0, c[0x0][0x434] ;  /* 0x00010d00ff000b82 */ /* 0x000e300000000800 */
[----:B------:R-:W1:Y:S01]  /*f040*/  @P0 LDC R3, c[0x0][0x438] ;  /* 0x00010e00ff030b82 */ /* 0x000e620000000800 */
[----:B---3--:R-:W-:-:S04]  /*f050*/  IMAD R9, R8, 0x60, R5 ;  /* 0x0000006008097824 */ /* 0x008fc800078e0205 */
[----:B------:R-:W-:-:S03]  /*f060*/  IMAD.IADD R9, R4, 0x1, R9 ;  /* 0x0000000104097824 */ /* 0x000fc600078e0209 */
[----:B------:R-:W2:Y:S01]  /*f070*/  @!P5 LDC.64 R4, c[0x0][0x418] ;  /* 0x00010600ff04db82 */ /* 0x000ea20000000a00 */
[----:B0-----:R-:W-:-:S04]  /*f080*/  @P0 IMAD.HI.U32 R0, R9, R0, RZ ;  /* 0x0000000009000227 */ /* 0x001fc800078e00ff */
[----:B------:R-:W-:Y:S01]  /*f090*/  IMAD.MOV.U32 R11, RZ, RZ, R9 ;  /* 0x000000ffff0b7224 */ /* 0x000fe200078e0009 */
[----:B-1----:R-:W-:Y:S01]  /*f0a0*/  @P0 SHF.R.U32.HI R11, RZ, R3, R0 ;  /* 0x00000003ff0b0219 */ /* 0x002fe20000011600 */
[----:B----4-:R-:W-:-:S03]  /*f0b0*/  @!P5 IMAD R0, R12, R6, RZ ;  /* 0x000000060c00d224 */ /* 0x010fc600078e02ff */
[--C-:B------:R-:W-:Y:S01]  /*f0c0*/  @!P5 SHF.R.S32.HI R3, RZ, 0x1f, R11.reuse ;  /* 0x0000001fff03d819 */ /* 0x100fe2000001140b */
[----:B------:R-:W-:Y:S02]  /*f0d0*/  @!P5 IMAD.MOV.U32 R2, RZ, RZ, R11 ;  /* 0x000000ffff02d224 */ /* 0x000fe400078e000b */
[C---:B------:R-:W-:Y:S02]  /*f0e0*/  @!P5 IMAD R7, R30.reuse, R7, R0 ;  /* 0x000000071e07d224 */ /* 0x040fe400078e0200 */
[----:B------:R-:W-:-:S04]  /*f0f0*/  @!P5 IMAD.WIDE.U32 R2, R30, R6, R2 ;  /* 0x000000061e02d225 */ /* 0x000fc800078e0002 */
[----:B------:R-:W-:Y:S01]  /*f100*/  @!P5 IMAD.IADD R7, R7, 0x1, R3 ;  /* 0x000000010707d824 */ /* 0x000fe200078e0203 */
[----:B--2---:R-:W-:Y:S01]  /*f110*/  @!P5 LEA R4, P0, R2, R4, 0x2 ;  /* 0x000000040204d211 */ /* 0x004fe200078010ff */
[----:B------:R-:W-:-:S03]  /*f120*/  IMAD.MOV.U32 R0, RZ, RZ, RZ ;  /* 0x000000ffff007224 */ /* 0x000fc600078e00ff */
[----:B------:R-:W-:-:S05]  /*f130*/  @!P5 LEA.HI.X R5, R2, R5, R7, 0x2, P0 ;  /* 0x000000050205d211 */ /* 0x000fca00000f1407 */
[----:B------:R0:W5:Y:S01]  /*f140*/  @!P5 LDG.E R0, desc[UR36][R4.64] ;  /* 0x000000240400d981 */ /* 0x000162000c1e1900 */
[----:B------:R-:W-:Y:S01]  /*f150*/  LOP3.LUT P4, RZ, R23, 0x10, RZ, 0xc0, !PT ;  /* 0x0000001017ff7812 */ /* 0x000fe2000788c0ff */
[----:B------:R-:W-:Y:S01]  /*f160*/  VIADD R27, R10, 0x1 ;  /* 0x000000010a1b7836 */ /* 0x000fe20000000000 */
[----:B------:R-:W-:Y:S01]  /*f170*/  IADD3 R2, -R11, RZ, RZ ;  /* 0x000000ff0b027210 */ /* 0x000fe20007ffe1ff */
[----:B------:R-:W-:Y:S05]  /*f180*/  YIELD ;  /* 0x0000000000007946 */ /* 0x000fea0003800000 */
[----:B------:R-:W-:Y:S01]  /*f190*/  ISETP.NE.AND P0, PT, R27, 0x2, PT ;  /* 0x000000021b00780c */ /* 0x000fe20003f05270 */
[----:B------:R-:W-:-:S02]  /*f1a0*/  ULDC UR4, c[0x0][0x430] ;  /* 0x00010c0000047ab9 */ /* 0x000fc40000000800 */
[----:B------:R-:W-:Y:S01]  /*f1b0*/  IMAD R9, R2, UR4, R9 ;  /* 0x0000000402097c24 */ /* 0x000fe2000f8e0209 */
[----:B------:R-:W-:Y:S01]  /*f1c0*/  SEL R28, RZ, 0x1, P0 ;  /* 0x00000001ff1c7807 */ /* 0x000fe20000000000 */
[----:B------:R-:W-:Y:S01]  /*f1d0*/  IMAD.MOV.U32 R25, RZ, RZ, R8 ;  /* 0x000000ffff197224 */ /* 0x000fe200078e0008 */
[----:B------:R-:W-:Y:S02]  /*f1e0*/  SEL R27, R27, RZ, P0 ;  /* 0x000000ff1b1b7207 */ /* 0x000fe40000000000 */
[----:B------:R-:W-:Y:S01]  /*f1f0*/  LOP3.LUT R28, R17, R28, RZ, 0x3c, !PT ;  /* 0x0000001c111c7212 */ /* 0x000fe200078e3cff */
[----:B0-----:R-:W-:Y:S06]  /*f200*/  @!P4 BRA `(.L_x_3543) ;  /* 0x000000000004c947 */ /* 0x001fec0003800000 */
[----:B------:R-:W-:Y:S01]  /*f210*/  BPT.TRAP 0x1 ;  /* 0x000000040000795c */ /* 0x000fe20000300000 */
.L_x_3543:
[----:B------:R-:W-:Y:S01]  /*f220*/  IMAD R6, R27, 0x8, R22 ;  /* 0x000000081b067824 */ /* 0x000fe200078e0216 */
[----:B------:R-:W-:Y:S01]  /*f230*/  SHF.L.U32 R3, R28, 0x1f, RZ ;  /* 0x0000001f1c037819 */ /* 0x000fe200000006ff */
[----:B------:R-:W-:Y:S03]  /*f240*/  BSSY B1, `(.L_x_3544) ;  /* 0x0000003000017945 */ /* 0x000fe60003800000 */
[----:B------:R-:W0:Y:S02]  /*f250*/  SYNCS.PHASECHK.TRANS64.TRYWAIT P0, [R6+URZ+0x30840], R3 ;  /* 0x03084003060075a7 */ /* 0x000e24000800017f */
[----:B0-----:R-:W-:Y:S05]  /*f260*/  @!P0 BRA `(.L_x_3545) ;  /* 0x0000003800a08947 */ /* 0x001fea0003800000 */
.L_x_3626:
[----:B------:R-:W-:Y:S05]  /*f270*/  BSYNC B1 ;  /* 0x0000000000017941 */ /* 0x000fea0003800000 */
.L_x_3544:
[----:B------:R-:W-:Y:S01]  /*f280*/  SHF.R.S32.HI R20, RZ, 0x1f, R9 ;  /* 0x0000001fff147819 */ /* 0x000fe20000011409 */
[----:B------:R-:W-:Y:S01]  /*f290*/  ULDC.64 UR4, c[0x0][0x300] ;  /* 0x0000c00000047ab9 */ /* 0x000fe20000000a00 */
[----:B-----5:R-:W-:Y:S01]  /*f2a0*/  SHF.R.S32.HI R21, RZ, 0x1f, R0 ;  /* 0x0000001fff157819 */ /* 0x020fe20000011400 */
[----:B0-----:R-:W-:Y:S01]  /*f2b0*/  IMAD.WIDE.U32 R2, R9, UR4, RZ ;  /* 0x0000000409027c25 */ /* 0x001fe2000f8e00ff */
[----:B------:R-:W-:Y:S01]  /*f2c0*/  ULDC.64 UR6, c[0x0][0x2e8] ;  /* 0x0000ba0000067ab9 */ /* 0x000fe20000000a00 */
[C---:B------:R-:W-:Y:S02]  /*f2d0*/  LOP3.LUT P5, RZ, R23.reuse, 0x2, RZ, 0xc0, !PT ;  /* 0x0000000217ff7812 */ /* 0x040fe400078ac0ff */
[----:B------:R-:W-:Y:S01]  /*f2e0*/  IMAD R4, R20, UR4, RZ ;  /* 0x0000000414047c24 */ /* 0x000fe2000f8e02ff */
[----:B------:R-:W-:Y:S01]  /*f2f0*/  LOP3.LUT P4, RZ, R23, 0x1, RZ, 0xc0, !PT ;  /* 0x0000000117ff7812 */ /* 0x000fe2000788c0ff */
        /* <DEDUP_REMOVED lines=16> */
[----:B------:R-:W-:Y:S01]  /*f400*/  IMAD.SHL.U32 R4, R31, 0x2, RZ ;  /* 0x000000021f047824 */ /* 0x000fe200078e00ff */
[----:B------:R-:W-:Y:S01]  /*f410*/  LOP3.LUT P6, RZ, R23, 0x4, RZ, 0xc0, !PT ;  /* 0x0000000417ff7812 */ /* 0x000fe200078cc0ff */
[----:B------:R-:W-:Y:S01]  /*f420*/  IMAD R5, R5, 0x2, R22 ;  /* 0x0000000205057824 */ /* 0x000fe200078e0216 */
[----:B------:R-:W1:Y:S04]  /*f430*/  SHFL.IDX PT, R3, R8, RZ, 0x181f ;  /* 0x00181fff08037589 */ /* 0x000e6800000e0000 */
[----:B------:R-:W-:Y:S01]  /*f440*/  SHFL.IDX PT, R35, R8, 0x2, 0x181f ;  /* 0x00581f0008237f89 */ /* 0x000fe200000e0000 */
[----:B0-----:R-:W-:-:S05]  /*f450*/  IADD3 R2, P0, R2, R4, RZ ;  /* 0x0000000402027210 */ /* 0x001fca0007f1e0ff */
[----:B-1----:R-:W-:-:S05]  /*f460*/  IMAD.X R3, RZ, RZ, R3, P0 ;  /* 0x000000ffff037224 */ /* 0x002fca00000e0603 */
[----:B------:R-:W-:Y:S04]  /*f470*/  LDGSTS.E.BYPASS.LTC128B.128 [R5+0x1e400], desc[UR36][R2.64], !P6 ;  /* 0x1e40000002057fae */ /* 0x000fe8000f101d64 */
[----:B------:R-:W-:Y:S04]  /*f480*/  LDGSTS.E.BYPASS.LTC128B.128 [R5+0x21400], desc[UR36][R2.64+0x80], !P5 ;  /* 0x2140008002057fae */ /* 0x000fe8000e901d64 */
[----:B------:R0:W-:Y:S04]  /*f490*/  LDGSTS.E.BYPASS.LTC128B.128 [R5+0x24400], desc[UR36][R2.64+0x100], !P4 ;  /* 0x2440010002057fae */ /* 0x0001e8000e101d64 */
[----:B0-----:R-:W0:Y:S04]  /*f4a0*/  SHFL.IDX PT, R2, R7, 0x1, 0x181f ;  /* 0x00381f0007027f89 */ /* 0x001e2800000e0000 */
[----:B------:R-:W1:Y:S01]  /*f4b0*/  SHFL.IDX PT, R3, R8, 0x1, 0x181f ;  /* 0x00381f0008037f89 */ /* 0x000e6200000e0000 */
[----:B0-----:R-:W-:-:S05]  /*f4c0*/  IADD3 R2, P0, R2, R4, RZ ;  /* 0x0000000402027210 */ /* 0x001fca0007f1e0ff */
[----:B-1----:R-:W-:-:S05]  /*f4d0*/  IMAD.X R3, RZ, RZ, R3, P0 ;  /* 0x000000ffff037224 */ /* 0x002fca00000e0603 */
[----:B------:R-:W-:Y:S04]  /*f4e0*/  LDGSTS.E.BYPASS.LTC128B.128 [R5+0x1ec00], desc[UR36][R2.64], !P6 ;  /* 0x1ec0000002057fae */ /* 0x000fe8000f101d64 */
[----:B------:R-:W-:Y:S04]  /*f4f0*/  LDGSTS.E.BYPASS.LTC128B.128 [R5+0x21c00], desc[UR36][R2.64+0x80], !P5 ;  /* 0x21c0008002057fae */ /* 0x000fe8000e901d64 */
[----:B------:R0:W-:Y:S04]  /*f500*/  LDGSTS.E.BYPASS.LTC128B.128 [R5+0x24c00], desc[UR36][R2.64+0x100], !P4 ;  /* 0x24c0010002057fae */ /* 0x0001e8000e101d64 */
[----:B0-----:R-:W0:Y:S02]  /*f510*/  SHFL.IDX PT, R2, R7, 0x2, 0x181f ;  /* 0x00581f0007027f89 */ /* 0x001e2400000e0000 */
[----:B0-----:R-:W-:-:S04]  /*f520*/  IADD3 R2, P0, R2, R4, RZ ;  /* 0x0000000402027210 */ /* 0x001fc80007f1e0ff */
[----:B------:R-:W-:Y:S02]  /*f530*/  IADD3.X R3, RZ, R35, RZ, P0, !PT ;  /* 0x00000023ff037210 */ /* 0x000fe400007fe4ff */
[----:B------:R-:W-:Y:S04]  /*f540*/  SHFL.IDX PT, R35, R8, 0x3, 0x181f ;  /* 0x00781f0008237f89 */ /* 0x000fe800000e0000 */
        /* <DEDUP_REMOVED lines=9> */
[----:B------:R0:W-:Y:S04]  /*f5e0*/  LDGSTS.E.BYPASS.LTC128B.128 [R5+0x25c00], desc[UR36][R2.64+0x100], !P4 ;  /* 0x25c0010002057fae */ /* 0x0001e8000e101d64 */
[----:B0-----:R-:W0:Y:S02]  /*f5f0*/  SHFL.IDX PT, R2, R7, 0x4, 0x181f ;  /* 0x00981f0007027f89 */ /* 0x001e2400000e0000 */
[----:B0-----:R-:W-:-:S05]  /*f600*/  IADD3 R2, P0, R2, R4, RZ ;  /* 0x0000000402027210 */ /* 0x001fca0007f1e0ff */
[----:B------:R-:W-:Y:S02]  /*f610*/  IMAD.X R3, RZ, RZ, R35, P0 ;  /* 0x000000ffff037224 */ /* 0x000fe400000e0623 */
[----:B------:R0:W1:Y:S04]  /*f620*/  SHFL.IDX PT, R35, R8, 0x5, 0x181f ;  /* 0x00b81f0008237f89 */ /* 0x00006800000e0000 */
[----:B------:R-:W-:Y:S04]  /*f630*/  LDGSTS.E.BYPASS.LTC128B.128 [R5+0x20400], desc[UR36][R2.64], !P6 ;  /* 0x2040000002057fae */ /* 0x000fe8000f101d64 */
[----:B------:R-:W-:Y:S04]  /*f640*/  LDGSTS.E.BYPASS.LTC128B.128 [R5+0x23400], desc[UR36][R2.64+0x80], !P5 ;  /* 0x2340008002057fae */ /* 0x000fe8000e901d64 */
[----:B------:R2:W-:Y:S04]  /*f650*/  LDGSTS.E.BYPASS.LTC128B.128 [R5+0x26400], desc[UR36][R2.64+0x100], !P4 ;  /* 0x2640010002057fae */ /* 0x0005e8000e101d64 */
[----:B-12---:R0:W2:Y:S02]  /*f660*/  SHFL.IDX PT, R2, R7, 0x5, 0x181f ;  /* 0x00b81f0007027f89 */ /* 0x0060a400000e0000 */
.L_x_3640:
[----:B------:R-:W-:Y:S02]  /*f670*/  LOP3.LUT P6, RZ, R23, 0x4, RZ, 0xc0, !PT ;  /* 0x0000000417ff7812 */ /* 0x000fe400078cc0ff */
[----:B--2---:R-:W-:-:S05]  /*f680*/  IADD3 R2, P0, R2, R4, RZ ;  /* 0x0000000402027210 */ /* 0x004fca0007f1e0ff */
[----:B------:R-:W-:Y:S01]  /*f690*/  IMAD.X R3, RZ, RZ, R35, P0 ;  /* 0x000000ffff037224 */ /* 0x000fe200000e0623 */
[----:B------:R-:W-:-:S05]  /*f6a0*/  PLOP3.LUT P0, PT, PT, PT, PT, 0x80, 0x0 ;  /* 0x000000000000781c */ /* 0x000fca0003f0f070 */
[----:B------:R-:W-:Y:S01]  /*f6b0*/  @!PT LDS RZ, [RZ] ;  /* 0x00000000fffff984 */ /* 0x000fe20000000800 */
[----:B------:R-:W-:Y:S01]  /*f6c0*/  @!PT LDS RZ, [RZ] ;  /* 0x00000000fffff984 */ /* 0x000fe20000000800 */
[----:B------:R-:W-:Y:S01]  /*f6d0*/  @!PT LDS RZ, [RZ] ;  /* 0x00000000fffff984 */ /* 0x000fe20000000800 */
[----:B------:R1:W-:Y:S04]  /*f6e0*/  LDGSTS.E.BYPASS.LTC128B.128 [R5+0x20c00], desc[UR36][R2.64], !P6 ;  /* 0x20c0000002057fae */ /* 0x0003e8000f101d64 */
[----:B------:R1:W-:Y:S04]  /*f6f0*/  LDGSTS.E.BYPASS.LTC128B.128 [R5+0x23c00], desc[UR36][R2.64+0x80], !P5 ;  /* 0x23c0008002057fae */ /* 0x0003e8000e901d64 */
[----:B------:R1:W-:Y:S01]  /*f700*/  LDGSTS.E.BYPASS.LTC128B.128 [R5+0x26c00], desc[UR36][R2.64+0x100], !P4 ;  /* 0x26c0010002057fae */ /* 0x0003e2000e101d64 */
[----:B------:R-:W-:Y:S01]  /*f710*/  NOP ;  /* 0x0000000000007918 */ /* 0x000fe20000000000 */
.L_x_3547:
        /* <DEDUP_REMOVED lines=10> */
.L_x_3548:
[----:B------:R2:W-:Y:S01]  /*f7c0*/  SYNCS.ARRIVE.TRANS64.A1T0 RZ, [R6+URZ+0x30830], RZ ;  /* 0x030830ff06ff79a7 */ /* 0x0005e2000810003f */
[----:B------:R-:W-:Y:S05]  /*f7d0*/  @!P5 BRA `(.L_x_3549) ;  /* 0x000000000004d947 */ /* 0x000fea0003800000 */
[----:B------:R-:W-:Y:S01]  /*f7e0*/  BPT.TRAP 0x1 ;  /* 0x000000040000795c */ /* 0x000fe20000300000 */
.L_x_3549:
[----:B-1----:R-:W-:Y:S01]  /*f7f0*/  SHF.L.U32 R2, R17, 0x1f, RZ ;  /* 0x0000001f11027819 */ /* 0x002fe200000006ff */
[----:B--2---:R-:W-:Y:S01]  /*f800*/  IMAD R6, R10, 0x8, R22 ;  /* 0x000000080a067824 */ /* 0x004fe200078e0216 */
[----:B------:R-:W-:Y:S01]  /*f810*/  BSSY B1, `(.L_x_3550) ;  /* 0x0000004000017945 */ /* 0x000fe20003800000 */
[----:B0-----:R-:W-:Y:S02]  /*f820*/  IMAD R7, R29, -0x60, R37 ;  /* 0xffffffa01d077824 */ /* 0x001fe400078e0225 */
[----:B------:R-:W0:Y:S02]  /*f830*/  SYNCS.PHASECHK.TRANS64.TRYWAIT P0, [R6+URZ+0x30860], R2 ;  /* 0x03086002060075a7 */ /* 0x000e24000800017f */
[----:B0-----:R-:W-:Y:S05]  /*f840*/  @!P0 BRA `(.L_x_3551) ;  /* 0x0000003c001c8947 */ /* 0x001fea0003800000 */
.L_x_3641:
[----:B------:R-:W-:Y:S05]  /*f850*/  BSYNC B1 ;  /* 0x0000000000017941 */ /* 0x000fea0003800000 */
.L_x_3550:
[----:B------:R-:W1:Y:S01]  /*f860*/  S2R R3, SR_TID.X ;  /* 0x0000000000037919 */ /* 0x000e620000002100 */
[----:B------:R-:W-:Y:S01]  /*f870*/  UMOV UR4, 0xffffffff ;  /* 0xffffffff00047882 */ /* 0x000fe20000000000 */
[----:B------:R-:W-:Y:S01]  /*f880*/  IMAD R5, R10, 0x4800, R34 ;  /* 0x000048000a057824 */ /* 0x000fe200078e0222 */
[----:B-1----:R-:W-:-:S04]  /*f890*/  LOP3.LUT R3, R3, 0x7f, RZ, 0xc0, !PT ;  /* 0x0000007f03037812 */ /* 0x002fc800078ec0ff */
[----:B------:R-:W-:-:S05]  /*f8a0*/  SHF.R.U32.HI R3, RZ, 0x3, R3 ;  /* 0x00000003ff037819 */ /* 0x000fca0000011603 */
[----:B------:R-:W-:Y:S01]  /*f8b0*/  IMAD.IADD R7, R7, 0x1, -R3 ;  /* 0x0000000107077824 */ /* 0x000fe200078e0a03 */
[----:B------:R-:W-:Y:S06]  /*f8c0*/  BRA.DIV UR4, `(.L_x_3552) ;  /* 0x0000003e04107947 */ /* 0x000fec000b800000 */
[----:B0-----:R-:W0:Y:S01]  /*f8d0*/  SHFL.IDX PT, R2, R18, RZ, 0x181f ;  /* 0x00181fff12027589 */ /* 0x001e2200000e0000 */
        /* <DEDUP_REMOVED lines=23> */
[----:B0-----:R-:W-:-:S04]  /*fa50*/  IADD3 R2, P0, R2, R4, RZ ;  /* 0x0000000402027210 */ /* 0x001fc80007f1e0ff */
[----:B-1----:R-:W-:Y:S02]  /*fa60*/  IADD3.X R3, RZ, R3, RZ, P0, !PT ;  /* 0x00000003ff037210 */ /* 0x002fe400007fe4ff */
        /* <DEDUP_REMOVED lines=26> */
[----:B--2---:R1:W-:Y:S02]  /*fc10*/  LDGSTS.E.BYPASS.LTC128B.128 [R5+0x8400], desc[UR36][R2.64+0x100], !P0 ;  /* 0x0840010002057fae */ /* 0x0043e4000c101d64 */
.L_x_3655:
[----:B01----:R-:W-:Y:S01]  /*fc20*/  IADD3 R2, P0, R14, R4, RZ ;  /* 0x000000040e027210 */ /* 0x003fe20007f1e0ff */
[----:B------:R-:W-:Y:S01]  /*fc30*/  ULDC.64 UR4, c[0x0][0x328] ;  /* 0x0000ca0000047ab9 */ /* 0x000fe20000000a00 */
[----:B------:R-:W-:Y:S01]  /*fc40*/  ULDC.64 UR6, c[0x0][0x318] ;  /* 0x0000c60000067ab9 */ /* 0x000fe20000000a00 */
[----:B------:R-:W-:Y:S02]  /*fc50*/  IMAD R20, R20, UR4, RZ ;  /* 0x0000000414147c24 */ /* 0x000fe4000f8e02ff */
        /* <DEDUP_REMOVED lines=8> */
[----:B------:R-:W-:Y:S01]  /*fce0*/  ISETP.LT.OR P0, PT, R7, 0x51, P1 ;  /* 0x000000510700780c */ /* 0x000fe20000f01670 */
[----:B------:R-:W-:-:S12]  /*fcf0*/  IMAD R7, R9, UR5, R20 ;  /* 0x0000000509077c24 */ /* 0x000fd8000f8e0214 */
[----:B------:R0:W-:Y:S02]  /*fd00*/  LDGSTS.E.BYPASS.LTC128B.128 [R5+0x8c00], desc[UR36][R2.64+0x100], !P0 ;  /* 0x08c0010002057fae */ /* 0x0001e4000c101d64 */
[----:B0-----:R-:W-:Y:S01]  /*fd10*/  IMAD.WIDE.U32 R2, R9, UR4, RZ ;  /* 0x0000000409027c25 */ /* 0x001fe2000f8e00ff */
        /* <DEDUP_REMOVED lines=13> */
.L_x_3553:
        /* <DEDUP_REMOVED lines=10> */
.L_x_3554:
[----:B------:R-:W2:Y:S01]  /*fe90*/  LDL R0, [R1] ;  /* 0x0000000001007983 */ /* 0x000ea20000100800 */
[----:B------:R1:W-:Y:S01]  /*fea0*/  SYNCS.ARRIVE.TRANS64.A1T0 RZ, [R6+URZ+0x30850], RZ ;  /* 0x030850ff06ff79a7 */ /* 0x0003e2000810003f */
[C---:B------:R-:W-:Y:S01]  /*feb0*/  VIADD R8, R25.reuse, 0xffffffff ;  /* 0xffffffff19087836 */ /* 0x040fe20000000000 */
[----:B------:R-:W-:Y:S01]  /*fec0*/  MOV R29, R25 ;  /* 0x00000019001d7202 */ /* 0x000fe20000000f00 */
[----:B------:R-:W-:Y:S02]  /*fed0*/  IMAD.MOV.U32 R10, RZ, RZ, R27 ;  /* 0x000000ffff0a7224 */ /* 0x000fe400078e001b */
[----:B------:R-:W-:Y:S01]  /*fee0*/  IMAD.MOV.U32 R17, RZ, RZ, R28 ;  /* 0x000000ffff117224 */ /* 0x000fe200078e001c */
[----:B--2---:R-:W-:-:S13]  /*fef0*/  ISETP.GT.AND P0, PT, R25, R0, PT ;  /* 0x000000001900720c */ /* 0x004fda0003f04270 */
[----:B-1----:R-:W-:Y:S05]  /*ff00*/  @P0 BRA `(.L_x_3555) ;  /* 0xfffffff000180947 */ /* 0x002fea000383ffff */
.L_x_3542:
[----:B------:R-:W-:Y:S05]  /*ff10*/  BSYNC B0 ;  /* 0x0000000000007941 */ /* 0x000fea0003800000 */
.L_x_3541:
[----:B------:R-:W1:Y:S01]  /*ff20*/  S2R R0, SR_TID.X ;  /* 0x0000000000007919 */ /* 0x000e620000002100 */
[----:B------:R-:W-:Y:S01]  /*ff30*/  BSSY B0, `(.L_x_3556) ;  /* 0x0000010000007945 */ /* 0x000fe20003800000 */
[----:B-1----:R-:W-:-:S04]  /*ff40*/  LOP3.LUT R0, R0, 0x7f, RZ, 0xc0, !PT ;  /* 0x0000007f00007812 */ /* 0x002fc800078ec0ff */
[----:B------:R-:W-:-:S13]  /*ff50*/  ISETP.NE.AND P0, PT, R0, RZ, PT ;  /* 0x000000ff0000720c */ /* 0x000fda0003f05270 */
[----:B------:R-:W-:Y:S05]  /*ff60*/  @P0 BRA `(.L_x_3557) ;  /* 0x0000000000300947 */ /* 0x000fea0003800000 */
[----:B------:R-:W1:Y:S01]  /*ff70*/  S2R R5, SR_LANEID ;  /* 0x0000000000057919 */ /* 0x000e620000000000 */
[----:B------:R-:W-:Y:S01]  /*ff80*/  VOTEU.ANY UR4, UPT, PT ;  /* 0x0000000000047886 */ /* 0x000fe200038e0100 */
[----:B0-----:R-:W0:Y:S01]  /*ff90*/  LDC.64 R2, c[0x0][0xc60] ;  /* 0x00031800ff027b82 */ /* 0x001e220000000a00 */
[----:B------:R-:W1:Y:S02]  /*ffa0*/  FLO.U32 R0, UR4 ;  /* 0x0000000400007d00 */ /* 0x000e6400080e0000 */
[----:B-1----:R-:W-:-:S06]  /*ffb0*/  ISETP.EQ.U32.AND P0, PT, R0, R5, PT ;  /* 0x000000050000720c */ /* 0x002fcc0003f02070 */
[----:B------:R-:W0:Y:S07]  /*ffc0*/  POPC R5, UR4 ;  /* 0x0000000400057d09 */ /* 0x000e2e0008000000 */
[----:B0-----:R-:W3:Y:S01]  /*ffd0*/  @P0 ATOMG.E.ADD.STRONG.GPU PT, R3, desc[UR36][R2.64], R5 ;  /* 0x00000005020309a8 */ /* 0x001ee200081ee1e4 */
[----:B------:R-:W0:Y:S02]  /*ffe0*/  S2R R4, SR_LTMASK ;  /* 0x0000000000047919 */ /* 0x000e240000003900 */
[----:B0-----:R-:W-:-:S04]  /*fff0*/  LOP3.LUT R4, R4, UR4, RZ, 0xc0, !PT ;  /* 0x0000000404047c12 */ /* 0x001fc8000f8ec0ff */
[----:B------:R-:W0:Y:S01]  /*10000*/  POPC R7, R4 ;  /* 0x0000000400077309 */ /* 0x000e220000000000 */
[----:B---3--:R-:W0:Y:S02]  /*10010*/  SHFL.IDX PT, R0, R3, R0, 0x1f ;  /* 0x00001f0003007589 */ /* 0x008e2400000e0000 */
[----:B0-----:R-:W-:-:S07]  /*10020*/  IADD3 R16, R0, UR39, R7 ;  /* 0x0000002700107c10 */ /* 0x001fce000fffe007 */
.L_x_3557:
[----:B------:R-:W-:Y:S05]  /*10030*/  BSYNC B0 ;  /* 0x0000000000007941 */ /* 0x000fea0003800000 */
.L_x_3556:
[----:B------:R-:W-:-:S13]  /*10040*/  LOP3.LUT P0, RZ, R23, 0x10, RZ, 0xc0, !PT ;  /* 0x0000001017ff7812 */ /* 0x000fda000780c0ff */
[----:B------:R-:W-:Y:S05]  /*10050*/  @!P0 BRA `(.L_x_3558) ;  /* 0x0000000000048947 */ /* 0x000fea0003800000 */
[----:B------:R-:W-:Y:S01]  /*10060*/  BPT.TRAP 0x1 ;  /* 0x000000040000795c */ /* 0x000fe20000300000 */
.L_x_3558:
[----:B------:R-:W-:Y:S01]  /*10070*/  IMAD R0, R27, 0x8, R22 ;  /* 0x000000081b007824 */ /* 0x000fe200078e0216 */
[----:B0-----:R-:W-:Y:S01]  /*10080*/  SHF.L.U32 R3, R28, 0x1f, RZ ;  /* 0x0000001f1c037819 */ /* 0x001fe200000006ff */
[----:B------:R-:W-:Y:S01]  /*10090*/  BSSY B0, `(.L_x_3559) ;  /* 0x0000004000007945 */ /* 0x000fe20003800000 */
[----:B------:R-:W-:Y:S02]  /*100a0*/  IMAD R6, R25, -0x60, R37 ;  /* 0xffffffa019067824 */ /* 0x000fe400078e0225 */
[----:B------:R-:W0:Y:S02]  /*100b0*/  SYNCS.PHASECHK.TRANS64.TRYWAIT P0, [R0+URZ+0x30860], R3 ;  /* 0x03086003000075a7 */ /* 0x000e24000800017f */
[----:B0-----:R-:W-:Y:S05]  /*100c0*/  @!P0 BRA `(.L_x_3560) ;  /* 0x0000003c00208947 */ /* 0x001fea0003800000 */
.L_x_3656:
[----:B------:R-:W-:Y:S05]  /*100d0*/  BSYNC B0 ;  /* 0x0000000000007941 */ /* 0x000fea0003800000 */
.L_x_3559:
[----:B------:R-:W1:Y:S01]  /*100e0*/  S2R R2, SR_TID.X ;  /* 0x0000000000027919 */ /* 0x000e620000002100 */
[----:B------:R-:W-:Y:S01]  /*100f0*/  UMOV UR4, 0xffffffff ;  /* 0xffffffff00047882 */ /* 0x000fe20000000000 */
[----:B------:R-:W-:Y:S01]  /*10100*/  IMAD R7, R27, 0x4800, R34 ;  /* 0x000048001b077824 */ /* 0x000fe200078e0222 */
[----:B-1----:R-:W-:-:S04]  /*10110*/  LOP3.LUT R2, R2, 0x7f, RZ, 0xc0, !PT ;  /* 0x0000007f02027812 */ /* 0x002fc800078ec0ff */
[----:B------:R-:W-:-:S05]  /*10120*/  SHF.R.U32.HI R2, RZ, 0x3, R2 ;  /* 0x00000003ff027819 */ /* 0x000fca0000011602 */
[----:B------:R-:W-:Y:S01]  /*10130*/  IMAD.IADD R6, R6, 0x1, -R2 ;  /* 0x0000000106067824 */ /* 0x000fe200078e0a02 */
[----:B------:R-:W-:Y:S06]  /*10140*/  BRA.DIV UR4, `(.L_x_3561) ;  /* 0x0000003e04147947 */ /* 0x000fec000b800000 */
[----:B--2---:R-:W1:Y:S01]  /*10150*/  SHFL.IDX PT, R14, R18, RZ, 0x181f ;  /* 0x00181fff120e7589 */ /* 0x004e6200000e0000 */
[----:B------:R-:W-:Y:S01]  /*10160*/  ULDC UR4, c[0x0][0x2f4] ;  /* 0x0000bd0000047ab9 */ /* 0x000fe20000000800 */
[C---:B------:R-:W-:Y:S01]  /*10170*/  IMAD.SHL.U32 R5, R31.reuse, 0x2, RZ ;  /* 0x000000021f057824 */ /* 0x040fe200078e00ff */
[----:B------:R-:W-:Y:S01]  /*10180*/  ISETP.GE.AND P2, PT, R31, UR4, PT ;  /* 0x000000041f007c0c */ /* 0x000fe2000bf46270 */
[----:B0-----:R-:W0:Y:S01]  /*10190*/  SHFL.IDX PT, R3, R24, RZ, 0x181f ;  /* 0x00181fff18037589 */ /* 0x001e2200000e0000 */
[----:B------:R-:W-:Y:S01]  /*101a0*/  IMAD R4, R7, 0x2, R22 ;  /* 0x0000000207047824 */ /* 0x000fe200078e0216 */
[----:B------:R-:W-:Y:S02]  /*101b0*/  ISETP.GE.AND P1, PT, R33, UR4, PT ;  /* 0x0000000421007c0c */ /* 0x000fe4000bf26270 */
[C---:B------:R-:W-:Y:S01]  /*101c0*/  ISETP.LT.OR P4, PT, R6.reuse, 0x1, P2 ;  /* 0x000000010600780c */ /* 0x040fe20001781670 */
[----:B------:R-:W-:Y:S01]  /*101d0*/  SHFL.IDX PT, R7, R24, 0x1, 0x181f ;  /* 0x00381f0018077f89 */ /* 0x000fe200000e0000 */
[----:B------:R-:W-:-:S02]  /*101e0*/  ISETP.LT.OR P3, PT, R6, 0x1, P1 ;  /* 0x000000010600780c */ /* 0x000fc40000f61670 */
[----:B-1----:R-:W-:Y:S02]  /*101f0*/  IADD3 R2, P0, R14, R5, RZ ;  /* 0x000000050e027210 */ /* 0x002fe40007f1e0ff */
[----:B------:R-:W1:Y:S03]  /*10200*/  SHFL.IDX PT, R14, R18, 0x1, 0x181f ;  /* 0x00381f00120e7f89 */ /* 0x000e6600000e0000 */
[----:B0-----:R-:W-:Y:S01]  /*10210*/  IMAD.X R3, RZ, RZ, R3, P0 ;  /* 0x000000ffff037224 */ /* 0x001fe200000e0603 */
[----:B------:R-:W-:-:S04]  /*10220*/  ISETP.GE.AND P0, PT, R32, UR4, PT ;  /* 0x0000000420007c0c */ /* 0x000fc8000bf06270 */
[----:B------:R-:W-:Y:S01]  /*10230*/  LDGSTS.E.BYPASS.LTC128B.128 [R4+0x400], desc[UR36][R2.64], !P4 ;  /* 0x0040000002047fae */ /* 0x000fe2000e101d64 */
[----:B------:R-:W-:-:S03]  /*10240*/  ISETP.LT.OR P4, PT, R6, 0x1, P0 ;  /* 0x000000010600780c */ /* 0x000fc60000781670 */
[----:B------:R-:W-:Y:S10]  /*10250*/  LDGSTS.E.BYPASS.LTC128B.128 [R4+0x3400], desc[UR36][R2.64+0x80], !P3 ;  /* 0x0340008002047fae */ /* 0x000ff4000d901d64 */
[----:B------:R1:W-:Y:S01]  /*10260*/  LDGSTS.E.BYPASS.LTC128B.128 [R4+0x6400], desc[UR36][R2.64+0x100], !P4 ;  /* 0x0640010002047fae */ /* 0x0003e2000e101d64 */
[----:B------:R-:W-:-:S02]  /*10270*/  ISETP.LT.OR P4, PT, R6, 0x11, P2 ;  /* 0x000000110600780c */ /* 0x000fc40001781670 */
[----:B-1----:R-:W-:Y:S02]  /*10280*/  IADD3 R2, P3, R14, R5, RZ ;  /* 0x000000050e027210 */ /* 0x002fe40007f7e0ff */
[----:B------:R-:W0:Y:S03]  /*10290*/  SHFL.IDX PT, R14, R18, 0x2, 0x181f ;  /* 0x00581f00120e7f89 */ /* 0x000e2600000e0000 */
[----:B------:R-:W-:Y:S01]  /*102a0*/  IMAD.X R3, RZ, RZ, R7, P3 ;  /* 0x000000ffff037224 */ /* 0x000fe200018e0607 */
[C---:B------:R-:W-:Y:S01]  /*102b0*/  ISETP.LT.OR P3, PT, R6.reuse, 0x11, P1 ;  /* 0x000000110600780c */ /* 0x040fe20000f61670 */
[----:B------:R-:W1:Y:S04]  /*102c0*/  SHFL.IDX PT, R7, R24, 0x2, 0x181f ;  /* 0x00581f0018077f89 */ /* 0x000e6800000e0000 */
[----:B------:R-:W-:Y:S01]  /*102d0*/  LDGSTS.E.BYPASS.LTC128B.128 [R4+0xc00], desc[UR36][R2.64], !P4 ;  /* 0x00c0000002047fae */ /* 0x000fe2000e101d64 */
[----:B------:R-:W-:-:S07]  /*102e0*/  ISETP.LT.OR P4, PT, R6, 0x11, P0 ;  /* 0x000000110600780c */ /* 0x000fce0000781670 */
[----:B------:R-:W-:Y:S06]  /*102f0*/  LDGSTS.E.BYPASS.LTC128B.128 [R4+0x3c00], desc[UR36][R2.64+0x80], !P3 ;  /* 0x03c0008002047fae */ /* 0x000fec000d901d64 */
[----:B------:R0:W-:Y:S01]  /*10300*/  LDGSTS.E.BYPASS.LTC128B.128 [R4+0x6c00], desc[UR36][R2.64+0x100], !P4 ;  /* 0x06c0010002047fae */ /* 0x0001e2000e101d64 */
[----:B------:R-:W-:Y:S02]  /*10310*/  ISETP.LT.OR P4, PT, R6, 0x21, P2 ;  /* 0x000000210600780c */ /* 0x000fe40001781670 */
[----:B0-----:R-:W-:Y:S02]  /*10320*/  IADD3 R2, P3, R14, R5, RZ ;  /* 0x000000050e027210 */ /* 0x001fe40007f7e0ff */
[----:B------:R-:W0:Y:S03]  /*10330*/  SHFL.IDX PT, R14, R18, 0x3, 0x181f ;  /* 0x00781f00120e7f89 */ /* 0x000e2600000e0000 */
[----:B-1----:R-:W-:Y:S01]  /*10340*/  IMAD.X R3, RZ, RZ, R7, P3 ;  /* 0x000000ffff037224 */ /* 0x002fe200018e0607 */
        /* <DEDUP_REMOVED lines=13> */
[----:B------:R-:W-:-:S03]  /*10420*/  ISETP.LT.OR P4, PT, R6, 0x31, P0 ;  /* 0x000000310600780c */ /* 0x000fc60000781670 */
[----:B------:R-:W2:Y:S04]  /*10430*/  SHFL.IDX PT, R24, R24, 0x5, 0x181f ;  /* 0x00b81f0018187f89 */ /* 0x000ea800000e0000 */
[----:B------:R-:W-:Y:S06]  /*10440*/  LDGSTS.E.BYPASS.LTC128B.128 [R4+0x4c00], desc[UR36][R2.64+0x80], !P3 ;  /* 0x04c0008002047fae */ /* 0x000fec000d901d64 */
[----:B------:R0:W-:Y:S01]  /*10450*/  LDGSTS.E.BYPASS.LTC128B.128 [R4+0x7c00], desc[UR36][R2.64+0x100], !P4 ;  /* 0x07c0010002047fae */ /* 0x0001e2000e101d64 */
[----:B------:R-:W-:-:S02]  /*10460*/  ISETP.LT.OR P4, PT, R6, 0x41, P2 ;  /* 0x000000410600780c */ /* 0x000fc40001781670 */
[----:B0-----:R-:W-:Y:S02]  /*10470*/  IADD3 R2, P3, R14, R5, RZ ;  /* 0x000000050e027210 */ /* 0x001fe40007f7e0ff */
[----:B------:R0:W3:Y:S02]  /*10480*/  SHFL.IDX PT, R14, R18, 0x5, 0x181f ;  /* 0x00b81f00120e7f89 */ /* 0x0000e400000e0000 */
[----:B-1----:R-:W-:Y:S02]  /*10490*/  IADD3.X R3, RZ, R7, RZ, P3, !PT ;  /* 0x00000007ff037210 */ /* 0x002fe40001ffe4ff */
[----:B------:R-:W-:-:S05]  /*104a0*/  ISETP.LT.OR P3, PT, R6, 0x41, P1 ;  /* 0x000000410600780c */ /* 0x000fca0000f61670 */
[----:B------:R0:W-:Y:S01]  /*104b0*/  LDGSTS.E.BYPASS.LTC128B.128 [R4+0x2400], desc[UR36][R2.64], !P4 ;  /* 0x0240000002047fae */ /* 0x0001e2000e101d64 */
[----:B------:R-:W-:-:S07]  /*104c0*/  ISETP.LT.OR P4, PT, R6, 0x41, P0 ;  /* 0x000000410600780c */ /* 0x000fce0000781670 */
[----:B------:R0:W-:Y:S06]  /*104d0*/  LDGSTS.E.BYPASS.LTC128B.128 [R4+0x5400], desc[UR36][R2.64+0x80], !P3 ;  /* 0x0540008002047fae */ /* 0x0001ec000d901d64 */
[----:B--2---:R0:W-:Y:S02]  /*104e0*/  LDGSTS.E.BYPASS.LTC128B.128 [R4+0x8400], desc[UR36][R2.64+0x100], !P4 ;  /* 0x0840010002047fae */ /* 0x0041e4000e101d64 */
.L_x_3670:
[C---:B------:R-:W-:Y:S02]  /*104f0*/  ISETP.LT.OR P2, PT, R6.reuse, 0x51, P2 ;  /* 0x000000510600780c */ /* 0x040fe40001741670 */
[C---:B------:R-:W-:Y:S02]  /*10500*/  ISETP.LT.OR P1, PT, R6.reuse, 0x51, P1 ;  /* 0x000000510600780c */ /* 0x040fe40000f21670 */
[----:B------:R-:W-:Y:S02]  /*10510*/  ISETP.LT.OR P0, PT, R6, 0x51, P0 ;  /* 0x000000510600780c */ /* 0x000fe40000701670 */
[----:B0--3--:R-:W-:-:S05]  /*10520*/  IADD3 R2, P3, R14, R5, RZ ;  /* 0x000000050e027210 */ /* 0x009fca0007f7e0ff */
[----:B------:R-:W-:-:S05]  /*10530*/  IMAD.X R3, RZ, RZ, R24, P3 ;  /* 0x000000ffff037224 */ /* 0x000fca00018e0618 */
        /* <DEDUP_REMOVED lines=8> */
.L_x_3562:
        /* <DEDUP_REMOVED lines=10> */
.L_x_3563:
[----:B------:R1:W-:Y:S01]  /*10660*/  SYNCS.ARRIVE.TRANS64.A1T0 RZ, [R0+URZ+0x30850], RZ ;  /* 0x030850ff00ff79a7 */ /* 0x0003e2000810003f */
[----:B------:R-:W-:-:S05]  /*10670*/  VIADD R27, R27, 0x1 ;  /* 0x000000011b1b7836 */ /* 0x000fca0000000000 */
[----:B------:R-:W-:-:S04]  /*10680*/  ISETP.NE.AND P0, PT, R27, 0x2, PT ;  /* 0x000000021b00780c */ /* 0x000fc80003f05270 */
[----:B0-----:R-:W-:Y:S02]  /*10690*/  SEL R3, RZ, 0x1, P0 ;  /* 0x00000001ff037807 */ /* 0x001fe40000000000 */
[----:B------:R-:W-:Y:S02]  /*106a0*/  SEL R27, R27, RZ, P0 ;  /* 0x000000ff1b1b7207 */ /* 0x000fe40000000000 */
[----:B-1----:R-:W-:-:S07]  /*106b0*/  LOP3.LUT R28, R28, R3, RZ, 0x3c, !PT ;  /* 0x000000031c1c7212 */ /* 0x002fce00078e3cff */
.L_x_3520:
[----:B------:R-:W-:Y:S05]  /*106c0*/  BSYNC B7 ;  /* 0x0000000000077941 */ /* 0x000fea0003800000 */
.L_x_3518:
        /* <DEDUP_REMOVED lines=11> */
.L_x_3564:
        /* <DEDUP_REMOVED lines=10> */
[----:B0-----:R-:W-:-:S06]  /*10820*/  @!P1 IMAD.WIDE R4, R7, 0x4, R4 ;  /* 0x0000000407049825 */ /* 0x001fcc00078e0204 */
[----:B------:R-:W2:Y:S01]  /*10830*/  @!P1 LDG.E R4, desc[UR36][R4.64] ;  /* 0x0000002404049981 */ /* 0x000ea2000c1e1900 */
[----:B-1----:R-:W-:-:S06]  /*10840*/  @!P1 IMAD.WIDE R2, R7, 0x4, R2 ;  /* 0x0000000407029825 */ /* 0x002fcc00078e0202 */
[----:B------:R-:W3:Y:S01]  /*10850*/  @!P1 LDG.E R2, desc[UR36][R2.64] ;  /* 0x0000002402029981 */ /* 0x000ee2000c1e1900 */
[----:B------:R-:W-:Y:S02]  /*10860*/  IMAD.MOV.U32 R7, RZ, RZ, RZ ;  /* 0x000000ffff077224 */ /* 0x000fe400078e00ff */
[----:B------:R-:W-:Y:S01]  /*10870*/  IMAD.MOV.U32 R10, RZ, RZ, RZ ;  /* 0x000000ffff0a7224 */ /* 0x000fe200078e00ff */
[C---:B------:R-:W-:Y:S02]  /*10880*/  ISETP.GE.U32.AND P2, PT, R9.reuse, 0x2, PT ;  /* 0x000000020900780c */ /* 0x040fe40003f46070 */
[C---:B------:R-:W-:Y:S02]  /*10890*/  ISETP.GE.U32.AND P3, PT, R9.reuse, 0x4, PT ;  /* 0x000000040900780c */ /* 0x040fe40003f66070 */
[C---:B------:R-:W-:Y:S02]  /*108a0*/  ISETP.GE.U32.AND P4, PT, R9.reuse, 0x8, PT ;  /* 0x000000080900780c */ /* 0x040fe40003f86070 */
[----:B------:R-:W-:Y:S01]  /*108b0*/  ISETP.GE.U32.AND P5, PT, R9, 0x10, PT ;  /* 0x000000100900780c */ /* 0x000fe20003fa6070 */
[----:B------:R-:W-:Y:S04]  /*108c0*/  SHFL.IDX PT, R0, R16, RZ, 0x1f ;  /* 0x00001fff10007589 */ /* 0x000fe800000e0000 */
[----:B------:R-:W-:Y:S01]  /*108d0*/  SHFL.IDX PT, R8, R16, 0x1, 0x1f ;  /* 0x00201f0010087f89 */ /* 0x000fe200000e0000 */
[----:B--2---:R-:W-:-:S02]  /*108e0*/  @!P1 IMAD.MOV.U32 R7, RZ, RZ, R4 ;  /* 0x000000ffff079224 */ /* 0x004fc400078e0004 */
[----:B---3--:R-:W-:-:S04]  /*108f0*/  @!P1 IMAD.MOV.U32 R10, RZ, RZ, R2 ;  /* 0x000000ffff0a9224 */ /* 0x008fc800078e0002 */
[----:B------:R-:W-:-:S05]  /*10900*/  IMAD R13, R10, R7, RZ ;  /* 0x000000070a0d7224 */ /* 0x000fca00078e02ff */
[----:B------:R-:W0:Y:S01]  /*10910*/  SHFL.UP PT, R14, R13, 0x1, RZ ;  /* 0x042000000d0e7989 */ /* 0x000e2200000e00ff */
[----:B------:R-:W-:-:S04]  /*10920*/  ISETP.NE.AND P1, PT, R9, RZ, PT ;  /* 0x000000ff0900720c */ /* 0x000fc80003f25270 */
[----:B0-----:R-:W-:-:S04]  /*10930*/  SEL R6, R14, RZ, P1 ;  /* 0x000000ff0e067207 */ /* 0x001fc80000800000 */
[----:B------:R-:W-:-:S05]  /*10940*/  IADD3 R6, R13, R6, RZ ;  /* 0x000000060d067210 */ /* 0x000fca0007ffe0ff */
        /* <DEDUP_REMOVED lines=12> */
[----:B------:R0:W1:Y:S01]  /*10a10*/  SHFL.IDX PT, R14, R2, 0x1f, 0x1f ;  /* 0x03e01f00020e7f89 */ /* 0x00006200000e0000 */
[----:B------:R-:W-:-:S07]  /*10a20*/  IMAD.MOV.U32 R6, RZ, RZ, RZ ;  /* 0x000000ffff067224 */ /* 0x000fce00078e00ff */
.L_x_3680:
[----:B------:R-:W-:Y:S02]  /*10a30*/  ULDC UR4, c[0x0][0xc38] ;  /* 0x00030e0000047ab9 */ /* 0x000fe40000000800 */
[----:B------:R-:W-:-:S04]  /*10a40*/  IMAD.U32 R5, RZ, RZ, UR4 ;  /* 0x00000004ff057e24 */ /* 0x000fc8000f8e00ff */
[----:B-1----:R-:W-:-:S04]  /*10a50*/  IMAD R14, R14, R5, RZ ;  /* 0x000000050e0e7224 */ /* 0x002fc800078e02ff */
[----:B------:R-:W-:-:S05]  /*10a60*/  IMAD.IADD R9, R8, 0x1, R14 ;  /* 0x0000000108097824 */ /* 0x000fca00078e020e */
[----:B------:R-:W-:-:S13]  /*10a70*/  ISETP.GT.AND P6, PT, R9, R0, PT ;  /* 0x000000000900720c */ /* 0x000fda0003fc4270 */
[----:B------:R-:W-:Y:S05]  /*10a80*/  @P6 BRA `(.L_x_3567) ;  /* 0x0000000000a46947 */ /* 0x000fea0003800000 */
.L_x_3570:
[----:B0-----:R-:W0:Y:S01]  /*10a90*/  LDC R2, c[0x0][0xc3c] ;  /* 0x00030f00ff027b82 */ /* 0x001e220000000800 */
[----:B------:R-:W-:-:S05]  /*10aa0*/  VIADD R19, R19, 0x1f ;  /* 0x0000001f13137836 */ /* 0x000fca0000000000 */
[----:B0-----:R-:W-:-:S13]  /*10ab0*/  ISETP.GE.AND P6, PT, R19, R2, PT ;  /* 0x000000021300720c */ /* 0x001fda0003fc6270 */
[----:B------:R-:W-:Y:S05]  /*10ac0*/  @P6 BRA `(.L_x_3568) ;  /* 0x0000000400b86947 */ /* 0x000fea0003800000 */
[----:B------:R-:W0:Y:S01]  /*10ad0*/  S2R R3, SR_TID.X ;  /* 0x0000000000037919 */ /* 0x000e220000002100 */
[----:B------:R-:W-:Y:S01]  /*10ae0*/  IMAD.MOV.U32 R7, RZ, RZ, RZ ;  /* 0x000000ffff077224 */ /* 0x000fe200078e00ff */
[----:B0-----:R-:W-:-:S04]  /*10af0*/  LOP3.LUT R3, R3, 0x1f, RZ, 0xc0, !PT ;  /* 0x0000001f03037812 */ /* 0x001fc800078ec0ff */
[----:B------:R-:W-:-:S04]  /*10b00*/  IADD3 R11, R19, R3, RZ ;  /* 0x00000003130b7210 */ /* 0x000fc80007ffe0ff */
        /* <DEDUP_REMOVED lines=27> */
.L_x_3688:
[----:B------:R-:W-:Y:S02]  /*10cc0*/  ULDC UR4, c[0x0][0xc38] ;  /* 0x00030e0000047ab9 */ /* 0x000fe40000000800 */
[----:B------:R-:W-:-:S04]  /*10cd0*/  IMAD.U32 R5, RZ, RZ, UR4 ;  /* 0x00000004ff057e24 */ /* 0x000fc8000f8e00ff */
[----:B-1----:R-:W-:-:S05]  /*10ce0*/  IMAD R14, R14, R5, RZ ;  /* 0x000000050e0e7224 */ /* 0x002fca00078e02ff */
[----:B------:R-:W-:-:S04]  /*10cf0*/  IADD3 R9, R14, R9, RZ ;  /* 0x000000090e097210 */ /* 0x000fc80007ffe0ff */
[----:B------:R-:W-:-:S13]  /*10d00*/  ISETP.GT.AND P6, PT, R9, R0, PT ;  /* 0x000000000900720c */ /* 0x000fda0003fc4270 */
[----:B------:R-:W-:Y:S05]  /*10d10*/  @!P6 BRA `(.L_x_3570) ;  /* 0xfffffffc005ce947 */ /* 0x000fea000383ffff */
.L_x_3567:
        /* <DEDUP_REMOVED lines=9> */
.L_x_3693:
[----:B------:R-:W-:-:S13]  /*10db0*/  ISETP.NE.AND P0, PT, R3, RZ, PT ;  /* 0x000000ff0300720c */ /* 0x000fda0003f05270 */
[----:B------:R-:W-:Y:S05]  /*10dc0*/  @!P0 BRA `(.L_x_3572) ;  /* 0x0000000000108947 */ /* 0x000fea0003800000 */
[----:B------:R-:W-:Y:S01]  /*10dd0*/  UMOV UR4, 0xffffffff ;  /* 0xffffffff00047882 */ /* 0x000fe20000000000 */
[----:B------:R-:W-:Y:S02]  /*10de0*/  VIADD R12, R4, 0xffffffff ;  /* 0xffffffff040c7836 */ /* 0x000fe40000000000 */
[----:B------:R-:W-:Y:S05]  /*10df0*/  BRA.DIV UR4, `(.L_x_3573) ;  /* 0x0000004204387947 */ /* 0x000fea000b800000 */
[----:B------:R4:W0:Y:S02]  /*10e00*/  SHFL.IDX PT, R6, R2, R12, 0x1f ;  /* 0x00001f0c02067589 */ /* 0x00082400000e0000 */
.L_x_3572:
        /* <DEDUP_REMOVED lines=50> */
[----:B------:R-:W-:-:S06]  /*11130*/  @P0 IADD3 R8, R8, 0x1, RZ ;  /* 0x0000000108080810 */ /* 0x000fcc0007ffe0ff */
[----:B------:R-:W-:Y:S01]  /*11140*/  @!P2 IMAD.MOV R8, RZ, RZ, -R8 ;  /* 0x000000ffff08a224 */ /* 0x000fe200078e0a08 */
[----:B------:R-:W-:-:S05]  /*11150*/  @!P1 LOP3.LUT R8, RZ, R10, RZ, 0x33, !PT ;  /* 0x0000000aff089212 */ /* 0x000fca00078e33ff */
[----:B------:R-:W-:-:S04]  /*11160*/  IMAD.MOV R3, RZ, RZ, -R8 ;  /* 0x000000ffff037224 */ /* 0x000fc800078e0a08 */
[C---:B------:R-:W-:Y:S02]  /*11170*/  IMAD R18, R10.reuse, R3, R6 ;  /* 0x000000030a127224 */ /* 0x040fe400078e0206 */
[----:B------:R-:W-:-:S04]  /*11180*/  IMAD R3, R10, 0x1000000, R8 ;  /* 0x010000000a037824 */ /* 0x000fc800078e0208 */
[----:B------:R-:W-:Y:S01]  /*11190*/  IMAD R18, R18, 0x10000, R3 ;  /* 0x0001000012127824 */ /* 0x000fe200078e0203 */
[----:B------:R-:W-:Y:S06]  /*111a0*/  BRA `(.L_x_3574) ;  /* 0x00000000001c7947 */ /* 0x000fec0003800000 */
.L_x_3568:
[----:B------:R-:W-:Y:S01]  /*111b0*/  UMOV UR4, URZ ;  /* 0x0000003f00047c82 */ /* 0x000fe20008000000 */
[----:B------:R-:W-:Y:S01]  /*111c0*/  UMOV UR5, URZ ;  /* 0x0000003f00057c82 */ /* 0x000fe20008000000 */
[----:B------:R-:W-:Y:S01]  /*111d0*/  ULDC UR6, c[0x0][0xc3c] ;  /* 0x00030f0000067ab9 */ /* 0x000fe20000000800 */
[----:B------:R-:W-:Y:S01]  /*111e0*/  IMAD.MOV.U32 R16, RZ, RZ, R0 ;  /* 0x000000ffff107224 */ /* 0x000fe200078e0000 */
[----:B------:R-:W-:Y:S01]  /*111f0*/  MOV R18, UR5 ;  /* 0x0000000500127c02 */ /* 0x000fe20008000f00 */
[----:B------:R-:W-:Y:S02]  /*11200*/  IMAD.U32 R17, RZ, RZ, UR4 ;  /* 0x00000004ff117e24 */ /* 0x000fe4000f8e00ff */
[----:B------:R-:W-:-:S07]  /*11210*/  IMAD.U32 R19, RZ, RZ, UR6 ;  /* 0x00000006ff137e24 */ /* 0x000fce000f8e00ff */
.L_x_3574:
        /* <DEDUP_REMOVED lines=10> */
.L_x_3565:
[----:B------:R-:W-:Y:S02]  /*112c0*/  ULDC UR4, c[0x0][0xc3c] ;  /* 0x00030f0000047ab9 */ /* 0x000fe40000000800 */
[----:B-1----:R-:W-:-:S13]  /*112d0*/  ISETP.GE.AND P0, PT, R19, UR4, PT ;  /* 0x0000000413007c0c */ /* 0x002fda000bf06270 */
[----:B------:R-:W-:Y:S05]  /*112e0*/  @!P0 BRA `(.L_x_3575) ;  /* 0xffffffb400a08947 */ /* 0x000fea000383ffff */
[----:B------:R-:W-:Y:S05]  /*112f0*/  BSYNC B8 ;  /* 0x0000000000087941 */ /* 0x000fea0003800000 */
.L_x_3512:
        /* <DEDUP_REMOVED lines=12> */
.L_x_3696:
[----:B------:R-:W-:Y:S05]  /*113c0*/  BSYNC B0 ;  /* 0x0000000000007941 */ /* 0x000fea0003800000 */
.L_x_3576:
[----:B------:R-:W-:-:S03]  /*113d0*/  UMOV UR4, 0xffffffff ;  /* 0xffffffff00047882 */ /* 0x000fc60000000000 */
[----:B------:R-:W-:Y:S05]  /*113e0*/  BRA.DIV UR4, `(.L_x_3578) ;  /* 0x0000003a04f87947 */ /* 0x000fea000b800000 */
[----:B-1----:R-:W1:Y:S02]  /*113f0*/  S2R R0, SR_TID.X ;  /* 0x0000000000007919 */ /* 0x002e640000002100 */
[----:B-1----:R-:W-:-:S04]  /*11400*/  SHF.R.U32.HI R0, RZ, 0x5, R0 ;  /* 0x00000005ff007819 */ /* 0x002fc80000011600 */
[----:B------:R-:W-:-:S05]  /*11410*/  LOP3.LUT R0, R0, 0x3, RZ, 0xc0, !PT ;  /* 0x0000000300007812 */ /* 0x000fca00078ec0ff */
[----:B------:R1:W3:Y:S02]  /*11420*/  SHFL.IDX PT, R14, R0, RZ, 0x1f ;  /* 0x00001fff000e7589 */ /* 0x0002e400000e0000 */
.L_x_3699:
[----:B---3--:R-:W-:Y:S01]  /*11430*/  ISETP.NE.AND P0, PT, R14, RZ, PT ;  /* 0x000000ff0e00720c */ /* 0x008fe20003f05270 */
[----:B------:R-:W-:-:S12]  /*11440*/  BSSY B0, `(.L_x_3579) ;  /* 0x0000026000007945 */ /* 0x000fd80003800000 */
[----:B------:R-:W-:Y:S05]  /*11450*/  @P0 BRA `(.L_x_3580) ;  /* 0x0000000000900947 */ /* 0x000fea0003800000 */
[----:B------:R-:W-:-:S03]  /*11460*/  UMOV UR4, 0xffffffff ;  /* 0xffffffff00047882 */ /* 0x000fc60000000000 */
[----:B------:R-:W-:Y:S05]  /*11470*/  BRA.DIV UR4, `(.L_x_3581) ;  /* 0x0000003e04087947 */ /* 0x000fea000b800000 */
[----:B------:R-:W-:-:S13]  /*11480*/  ELECT P6, URZ, PT ;  /* 0x00000000003f782f */ /* 0x000fda00038c0000 */
.L_x_3702:
        /* <DEDUP_REMOVED lines=8> */
.L_x_3582:
[C---:B------:R-:W-:Y:S01]  /*11510*/  IMAD R5, R27.reuse, 0x8, R4 ;  /* 0x000000081b057824 */ /* 0x040fe200078e0204 */
[----:B------:R-:W-:Y:S01]  /*11520*/  SHF.L.U32 R0, R28, 0x1f, RZ ;  /* 0x0000001f1c007819 */ /* 0x000fe200000006ff */
[----:B------:R-:W-:-:S03]  /*11530*/  VIADD R27, R27, 0x1 ;  /* 0x000000011b1b7836 */ /* 0x000fc60000000000 */
[----:B------:R-:W1:Y:S02]  /*11540*/  SYNCS.PHASECHK.TRANS64.TRYWAIT P1, [R5+URZ+0x30840], R0 ;  /* 0x03084000050075a7 */ /* 0x000e64000802017f */
[----:B------:R-:W-:-:S04]  /*11550*/  ISETP.NE.AND P2, PT, R27, 0x2, PT ;  /* 0x000000021b00780c */ /* 0x000fc80003f45270 */
[----:B------:R-:W-:Y:S01]  /*11560*/  SEL R3, RZ, 0x1, P2 ;  /* 0x00000001ff037807 */ /* 0x000fe20001000000 */
[----:B-1----:R-:W-:Y:S08]  /*11570*/  @!P1 BRA `(.L_x_3583) ;  /* 0x0000003800e89947 */ /* 0x002ff00003800000 */
.L_x_3703:
[----:B------:R-:W-:Y:S02]  /*11580*/  SEL R27, R27, RZ, P2 ;  /* 0x000000ff1b1b7207 */ /* 0x000fe40001000000 */
[----:B------:R-:W-:Y:S01]  /*11590*/  LOP3.LUT R2, R28, R3, RZ, 0x3c, !PT ;  /* 0x000000031c027212 */ /* 0x000fe200078e3cff */
[----:B------:R-:W-:Y:S06]  /*115a0*/  @!P0 BRA `(.L_x_3584) ;  /* 0x0000000000048947 */ /* 0x000fec0003800000 */
[----:B------:R-:W-:Y:S01]  /*115b0*/  BPT.TRAP 0x1 ;  /* 0x000000040000795c */ /* 0x000fe20000300000 */
.L_x_3584:
[----:B------:R-:W-:Y:S01]  /*115c0*/  IMAD R27, R27, 0x8, R4 ;  /* 0x000000081b1b7824 */ /* 0x000fe200078e0204 */
[----:B------:R-:W-:-:S04]  /*115d0*/  SHF.L.U32 R2, R2, 0x1f, RZ ;  /* 0x0000001f02027819 */ /* 0x000fc800000006ff */
[----:B------:R-:W3:Y:S02]  /*115e0*/  SYNCS.PHASECHK.TRANS64.TRYWAIT P1, [R27+URZ+0x30840], R2 ;  /* 0x030840021b0075a7 */ /* 0x000ee4000802017f */
[----:B---3--:R-:W-:Y:S05]  /*115f0*/  @!P1 BRA `(.L_x_3585) ;  /* 0x0000003800dc9947 */ /* 0x008fea0003800000 */
.L_x_3704:
[----:B------:R-:W-:Y:S05]  /*11600*/  @!P0 BRA `(.L_x_3586) ;  /* 0x0000000000048947 */ /* 0x000fea0003800000 */
[----:B------:R-:W-:Y:S01]  /*11610*/  BPT.TRAP 0x1 ;  /* 0x000000040000795c */ /* 0x000fe20000300000 */
.L_x_3586:
[----:B------:R-:W4:Y:S02]  /*11620*/  SYNCS.PHASECHK.TRANS64.TRYWAIT P1, [R5+URZ+0x30860], R0 ;  /* 0x03086000050075a7 */ /* 0x000f24000802017f */
[----:B----4-:R-:W-:Y:S05]  /*11630*/  @!P1 BRA `(.L_x_3587) ;  /* 0x0000003800e09947 */ /* 0x010fea0003800000 */
.L_x_3705:
[----:B------:R-:W-:Y:S05]  /*11640*/  @!P0 BRA `(.L_x_3588) ;  /* 0x0000000000048947 */ /* 0x000fea0003800000 */
[----:B------:R-:W-:Y:S01]  /*11650*/  BPT.TRAP 0x1 ;  /* 0x000000040000795c */ /* 0x000fe20000300000 */
.L_x_3588:
[----:B------:R0:W0:Y:S02]  /*11660*/  SYNCS.PHASECHK.TRANS64.TRYWAIT P0, [R27+URZ+0x30860], R2 ;  /* 0x030860021b0075a7 */ /* 0x000024000800017f */
[----:B0-----:R-:W-:Y:S05]  /*11670*/  @!P0 NANOSLEEP.SYNCS 0x989680 ;  /* 0x009896800000895d */ /* 0x001fea0003900000 */
[----:B------:R-:W0:Y:S02]  /*11680*/  @!P0 SYNCS.PHASECHK.TRANS64 P0, [R27+URZ+0x30860], R2 ;  /* 0x030860021b0085a7 */ /* 0x000e24000800007f */
[----:B0-----:R-:W-:Y:S05]  /*11690*/  @!P0 BRA `(.L_x_3588) ;  /* 0xfffffffc00f08947 */ /* 0x001fea000383ffff */
.L_x_3580:
[----:B------:R-:W-:Y:S05]  /*116a0*/  BSYNC B0 ;  /* 0x0000000000007941 */ /* 0x000fea0003800000 */
.L_x_3579:
[----:B------:R-:W-:Y:S05]  /*116b0*/  EXIT ;  /* 0x000000000000794d */ /* 0x000fea0003800000 */
.L_x_3459:
[----:B0-----:R0:W1:Y:S02]  /*116c0*/  SYNCS.PHASECHK.TRANS64.TRYWAIT P1, [R2+URZ+0x30800], R5 ;  /* 0x03080005020075a7 */ /* 0x001064000802017f */
[----:B-1----:R-:W-:Y:S05]  /*116d0*/  @!P1 NANOSLEEP.SYNCS 0x989680 ;  /* 0x009896800000995d */ /* 0x002fea0003900000 */
[----:B------:R-:W1:Y:S02]  /*116e0*/  @!P1 SYNCS.PHASECHK.TRANS64 P1, [R2+URZ+0x30800], R5 ;  /* 0x03080005020095a7 */ /* 0x000e64000802007f */
[----:B-1----:R-:W-:Y:S05]  /*116f0*/  @!P1 BRA `(.L_x_3459) ;  /* 0xfffffffc00f09947 */ /* 0x002fea000383ffff */
[----:B------:R-:W-:Y:S05]  /*11700*/  BRA `(.L_x_3589) ;  /* 0xffffff0400ac7947 */ /* 0x000fea000383ffff */
.L_x_3463:
[----:B-1----:R1:W2:Y:S02]  /*11710*/  SYNCS.PHASECHK.TRANS64.TRYWAIT P1, [R0+URZ+0x30830], R5 ;  /* 0x03083005000075a7 */ /* 0x0022a4000802017f */
[----:B--2---:R-:W-:Y:S05]  /*11720*/  @!P1 NANOSLEEP.SYNCS 0x989680 ;  /* 0x009896800000995d */ /* 0x004fea0003900000 */
[----:B------:R-:W2:Y:S02]  /*11730*/  @!P1 SYNCS.PHASECHK.TRANS64 P1, [R0+URZ+0x30830], R5 ;  /* 0x03083005000095a7 */ /* 0x000ea4000802007f */
[----:B--2---:R-:W-:Y:S05]  /*11740*/  @!P1 BRA `(.L_x_3463) ;  /* 0xfffffffc00f09947 */ /* 0x004fea000383ffff */
[----:B------:R-:W-:Y:S05]  /*11750*/  BRA `(.L_x_3462) ;  /* 0xffffff0400cc7947 */ /* 0x000fea000383ffff */
.L_x_3469:
[----:B-1----:R-:W-:-:S04]  /*11760*/  IMAD.U32 R11, RZ, RZ, UR9 ;  /* 0x00000009ff0b7e24 */ /* 0x002fc8000f8e00ff */
[----:B------:R1:W2:Y:S03]  /*11770*/  SYNCS.PHASECHK.TRANS64.TRYWAIT P1, [R11+URZ+0x30830], R4 ;  /* 0x030830040b0075a7 */ /* 0x0002a6000802017f */
[----:B--2---:R-:W-:Y:S05]  /*11780*/  @!P1 NANOSLEEP.SYNCS 0x989680 ;  /* 0x009896800000995d */ /* 0x004fea0003900000 */
[----:B------:R-:W2:Y:S02]  /*11790*/  @!P1 SYNCS.PHASECHK.TRANS64 P1, [R11+URZ+0x30830], R4 ;  /* 0x030830040b0095a7 */ /* 0x000ea4000802007f */
[----:B--2---:R-:W-:Y:S05]  /*117a0*/  @!P1 BRA `(.L_x_3469) ;  /* 0xfffffffc00ec9947 */ /* 0x004fea000383ffff */
[----:B------:R-:W-:Y:S05]  /*117b0*/  BRA `(.L_x_3468) ;  /* 0xffffff3000687947 */ /* 0x000fea000383ffff */
.L_x_3473:
[----:B01----:R-:W-:-:S04]  /*117c0*/  MOV R4, UR10 ;  /* 0x0000000a00047c02 */ /* 0x003fc80008000f00 */
[----:B------:R0:W1:Y:S03]  /*117d0*/  SYNCS.PHASECHK.TRANS64.TRYWAIT P1, [R4+URZ+0x30850], R0 ;  /* 0x03085000040075a7 */ /* 0x000066000802017f */
[----:B-1----:R-:W-:Y:S05]  /*117e0*/  @!P1 NANOSLEEP.SYNCS 0x989680 ;  /* 0x009896800000995d */ /* 0x002fea0003900000 */
[----:B------:R-:W1:Y:S02]  /*117f0*/  @!P1 SYNCS.PHASECHK.TRANS64 P1, [R4+URZ+0x30850], R0 ;  /* 0x03085000040095a7 */ /* 0x000e64000802007f */
[----:B-1----:R-:W-:Y:S05]  /*11800*/  @!P1 BRA `(.L_x_3473) ;  /* 0xfffffffc00ec9947 */ /* 0x002fea000383ffff */
[----:B------:R-:W-:Y:S05]  /*11810*/  BRA `(.L_x_3472) ;  /* 0xffffff3c002c7947 */ /* 0x000fea000383ffff */
.L_x_3480:
[----:B-1----:R1:W2:Y:S02]  /*11820*/  SYNCS.PHASECHK.TRANS64.TRYWAIT P1, [R13+URZ+0x30850], R0 ;  /* 0x030850000d0075a7 */ /* 0x0022a4000802017f */
[----:B--2---:R-:W-:Y:S05]  /*11830*/  @!P1 NANOSLEEP.SYNCS 0x989680 ;  /* 0x009896800000995d */ /* 0x004fea0003900000 */
[----:B------:R-:W2:Y:S02]  /*11840*/  @!P1 SYNCS.PHASECHK.TRANS64 P1, [R13+URZ+0x30850], R0 ;  /* 0x030850000d0095a7 */ /* 0x000ea4000802007f */
[----:B--2---:R-:W-:Y:S05]  /*11850*/  @!P1 BRA `(.L_x_3480) ;  /* 0xfffffffc00f09947 */ /* 0x004fea000383ffff */
[----:B------:R-:W-:Y:S05]  /*11860*/  BRA `(.L_x_3479) ;  /* 0xffffff5800e07947 */ /* 0x000fea000383ffff */
.L_x_3526:
        /* <DEDUP_REMOVED lines=11> */
.L_x_3591:
[----:B------:R-:W-:Y:S05]  /*11920*/  BSYNC B0 ;  /* 0x0000000000007941 */ /* 0x000fea0003800000 */
.L_x_3590:
[----:B------:R-:W-:Y:S05]  /*11930*/  BRA `(.L_x_3592) ;  /* 0xffffffbc00fc7947 */ /* 0x000fea000383ffff */
.L_x_3529:
[----:B0-----:R0:W1:Y:S02]  /*11940*/  SYNCS.PHASECHK.TRANS64.TRYWAIT P0, [R7+URZ+0x30840], R2 ;  /* 0x03084002070075a7 */ /* 0x001064000800017f */
[----:B-1----:R-:W-:Y:S05]  /*11950*/  @!P0 NANOSLEEP.SYNCS 0x989680 ;  /* 0x009896800000895d */ /* 0x002fea0003900000 */
[----:B------:R-:W1:Y:S02]  /*11960*/  @!P0 SYNCS.PHASECHK.TRANS64 P0, [R7+URZ+0x30840], R2 ;  /* 0x03084002070085a7 */ /* 0x000e64000800007f */
[----:B-1----:R-:W-:Y:S05]  /*11970*/  @!P0 BRA `(.L_x_3529) ;  /* 0xfffffffc00f08947 */ /* 0x002fea000383ffff */
[----:B------:R-:W-:Y:S05]  /*11980*/  BRA `(.L_x_3593) ;  /* 0xffffffc000587947 */ /* 0x000fea000383ffff */
.L_x_3530:
        /* <DEDUP_REMOVED lines=8> */
.L_x_3595:
[----:B------:R-:W-:Y:S05]  /*11a10*/  BSYNC B0 ;  /* 0x0000000000007941 */ /* 0x000fea0003800000 */
.L_x_3594:
[----:B------:R-:W-:Y:S01]  /*11a20*/  IMAD.MOV.U32 R13, RZ, RZ, R4 ;  /* 0x000000ffff0d7224 */ /* 0x000fe200078e0004 */
[----:B------:R-:W-:Y:S01]  /*11a30*/  MOV R2, R14 ;  /* 0x0000000e00027202 */ /* 0x000fe20000000f00 */
[----:B------:R-:W-:Y:S02]  /*11a40*/  IMAD.MOV.U32 R12, RZ, RZ, RZ ;  /* 0x000000ffff0c7224 */ /* 0x000fe400078e00ff */
[----:B------:R-:W-:Y:S02]  /*11a50*/  IMAD.MOV.U32 R11, RZ, RZ, 0x181f ;  /* 0x0000181fff0b7424 */ /* 0x000fe400078e00ff */
[----:B------:R-:W-:Y:S02]  /*11a60*/  IMAD.MOV.U32 R15, RZ, RZ, -0x1 ;  /* 0xffffffffff0f7424 */ /* 0x000fe400078e00ff */
[----:B------:R-:W-:-:S07]  /*11a70*/  @P0 IMAD R8, R5, 0x2, R22 ;  /* 0x0000000205080824 */ /* 0x000fce00078e0216 */
[----:B------:R-:W-:Y:S05]  /*11a80*/  WARPSYNC.COLLECTIVE R15, `(.L_x_3596) ;  /* 0x000000000f087348 */ /* 0x000fea0003c00000 */
[----:B------:R0:W1:Y:S02]  /*11a90*/  SHFL.IDX P6, R14, R13, R12, R11 ;  /* 0x0000000c0d0e7389 */ /* 0x00006400000c000b */
[----:B01----:R-:W-:Y:S01]  /*11aa0*/  ENDCOLLECTIVE ;  /* 0x000000000000791b */ /* 0x003fe20003800000 */
.L_x_3596:
[----:B------:R-:W-:Y:S01]  /*11ab0*/  IMAD.MOV.U32 R13, RZ, RZ, R0 ;  /* 0x000000ffff0d7224 */ /* 0x000fe200078e0000 */
[----:B------:R-:W-:Y:S01]  /*11ac0*/  MOV R12, 0x1 ;  /* 0x00000001000c7802 */ /* 0x000fe20000000f00 */
[----:B------:R-:W-:-:S07]  /*11ad0*/  IMAD.MOV.U32 R3, RZ, RZ, R14 ;  /* 0x000000ffff037224 */ /* 0x000fce00078e000e */
[----:B------:R-:W-:Y:S05]  /*11ae0*/  WARPSYNC.COLLECTIVE R15, `(.L_x_3597) ;  /* 0x000000000f087348 */ /* 0x000fea0003c00000 */
[----:B------:R0:W1:Y:S02]  /*11af0*/  SHFL.IDX P6, R14, R13, R12, R11 ;  /* 0x0000000c0d0e7389 */ /* 0x00006400000c000b */
[----:B01----:R-:W-:Y:S01]  /*11b00*/  ENDCOLLECTIVE ;  /* 0x000000000000791b */ /* 0x003fe20003800000 */
.L_x_3597:
[----:B------:R-:W-:-:S05]  /*11b10*/  @P0 LEA R3, P1, R31, R3, 0x1 ;  /* 0x000000031f030211 */ /* 0x000fca00078208ff */
[----:B------:R-:W-:Y:S01]  /*11b20*/  @P0 IMAD.X R2, RZ, RZ, R2, P1 ;  /* 0x000000ffff020224 */ /* 0x000fe200008e0602 */
[----:B------:R-:W-:-:S04]  /*11b30*/  ISETP.GE.AND P1, PT, R6, 0x11, PT ;  /* 0x000000110600780c */ /* 0x000fc80003f26270 */
[----:B------:R-:W-:Y:S01]  /*11b40*/  @P0 LOP3.LUT R3, R3, R2, RZ, 0x3c, !PT ;  /* 0x0000000203030212 */ /* 0x000fe200078e3cff */
[----:B------:R-:W-:-:S03]  /*11b50*/  IMAD.MOV.U32 R13, RZ, RZ, R4 ;  /* 0x000000ffff0d7224 */ /* 0x000fc600078e0004 */
[----:B------:R-:W-:-:S04]  /*11b60*/  @P0 LOP3.LUT R2, R3, R2, RZ, 0x3c, !PT ;  /* 0x0000000203020212 */ /* 0x000fc800078e3cff */
[----:B------:R-:W-:-:S05]  /*11b70*/  @P0 LOP3.LUT R3, R3, R2, RZ, 0x3c, !PT ;  /* 0x0000000203030212 */ /* 0x000fca00078e3cff */
[----:B------:R-:W-:Y:S01]  /*11b80*/  @!PT LDS RZ, [RZ] ;  /* 0x00000000fffff984 */ /* 0x000fe20000000800 */
[----:B------:R-:W-:Y:S01]  /*11b90*/  @!PT LDS RZ, [RZ] ;  /* 0x00000000fffff984 */ /* 0x000fe20000000800 */
[----:B------:R-:W-:Y:S01]  /*11ba0*/  @!PT LDS RZ, [RZ] ;  /* 0x00000000fffff984 */ /* 0x000fe20000000800 */
[----:B------:R-:W-:Y:S04]  /*11bb0*/  @P0 LDGSTS.E.BYPASS.LTC128B.128 [R8+0x1e400], desc[UR36][R2.64], !P4 ;  /* 0x1e40000002080fae */ /* 0x000fe8000e101d64 */
[----:B------:R-:W-:Y:S04]  /*11bc0*/  @P0 LDGSTS.E.BYPASS.LTC128B.128 [R8+0x21400], desc[UR36][R2.64+0x80], !P3 ;  /* 0x2140008002080fae */ /* 0x000fe8000d901d64 */
[----:B------:R0:W-:Y:S02]  /*11bd0*/  @P0 LDGSTS.E.BYPASS.LTC128B.128 [R8+0x24400], desc[UR36][R2.64+0x100], !P2 ;  /* 0x2440010002080fae */ /* 0x0001e4000d101d64 */
[----:B0-----:R-:W-:-:S07]  /*11be0*/  IMAD.MOV.U32 R2, RZ, RZ, R14 ;  /* 0x000000ffff027224 */ /* 0x001fce00078e000e */
[----:B------:R-:W-:Y:S05]  /*11bf0*/  WARPSYNC.COLLECTIVE R15, `(.L_x_3598) ;  /* 0x000000000f087348 */ /* 0x000fea0003c00000 */
[----:B------:R0:W1:Y:S02]  /*11c00*/  SHFL.IDX P6, R14, R13, R12, R11 ;  /* 0x0000000c0d0e7389 */ /* 0x00006400000c000b */
[----:B01----:R-:W-:Y:S01]  /*11c10*/  ENDCOLLECTIVE ;  /* 0x000000000000791b */ /* 0x003fe20003800000 */
.L_x_3598:
[----:B------:R-:W-:Y:S02]  /*11c20*/  @P1 IMAD R8, R5, 0x2, R22 ;  /* 0x0000000205081824 */ /* 0x000fe400078e0216 */
[----:B------:R-:W-:Y:S02]  /*11c30*/  IMAD.MOV.U32 R13, RZ, RZ, R0 ;  /* 0x000000ffff0d7224 */ /* 0x000fe400078e0000 */
[----:B------:R-:W-:Y:S02]  /*11c40*/  IMAD.MOV.U32 R12, RZ, RZ, 0x2 ;  /* 0x00000002ff0c7424 */ /* 0x000fe400078e00ff */
[----:B------:R-:W-:-:S07]  /*11c50*/  IMAD.MOV.U32 R3, RZ, RZ, R14 ;  /* 0x000000ffff037224 */ /* 0x000fce00078e000e */
[----:B------:R-:W-:Y:S05]  /*11c60*/  WARPSYNC.COLLECTIVE R15, `(.L_x_3599) ;  /* 0x000000000f087348 */ /* 0x000fea0003c00000 */
[----:B------:R0:W1:Y:S02]  /*11c70*/  SHFL.IDX P6, R14, R13, R12, R11 ;  /* 0x0000000c0d0e7389 */ /* 0x00006400000c000b */
[----:B01----:R-:W-:Y:S01]  /*11c80*/  ENDCOLLECTIVE ;  /* 0x000000000000791b */ /* 0x003fe20003800000 */
.L_x_3599:
[----:B------:R-:W-:-:S05]  /*11c90*/  @P1 LEA R3, P0, R31, R3, 0x1 ;  /* 0x000000031f031211 */ /* 0x000fca00078008ff */
[----:B------:R-:W-:-:S05]  /*11ca0*/  @P1 IMAD.X R2, RZ, RZ, R2, P0 ;  /* 0x000000ffff021224 */ /* 0x000fca00000e0602 */
[----:B------:R-:W-:Y:S02]  /*11cb0*/  @P1 LOP3.LUT R3, R3, R2, RZ, 0x3c, !PT ;  /* 0x0000000203031212 */ /* 0x000fe400078e3cff */
[----:B------:R-:W-:Y:S02]  /*11cc0*/  MOV R13, R4 ;  /* 0x00000004000d7202 */ /* 0x000fe40000000f00 */
[----:B------:R-:W-:-:S04]  /*11cd0*/  @P1 LOP3.LUT R2, R3, R2, RZ, 0x3c, !PT ;  /* 0x0000000203021212 */ /* 0x000fc800078e3cff */
[----:B------:R-:W-:-:S05]  /*11ce0*/  @P1 LOP3.LUT R3, R3, R2, RZ, 0x3c, !PT ;  /* 0x0000000203031212 */ /* 0x000fca00078e3cff */
[----:B------:R-:W-:Y:S01]  /*11cf0*/  @!PT LDS RZ, [RZ] ;  /* 0x00000000fffff984 */ /* 0x000fe20000000800 */
[----:B------:R-:W-:Y:S01]  /*11d00*/  @!PT LDS RZ, [RZ] ;  /* 0x00000000fffff984 */ /* 0x000fe20000000800 */
[----:B------:R-:W-:Y:S01]  /*11d10*/  @!PT LDS RZ, [RZ] ;  /* 0x00000000fffff984 */ /* 0x000fe20000000800 */
[----:B------:R-:W-:Y:S04]  /*11d20*/  @P1 LDGSTS.E.BYPASS.LTC128B.128 [R8+0x1ec00], desc[UR36][R2.64], !P4 ;  /* 0x1ec0000002081fae */ /* 0x000fe8000e101d64 */
[----:B------:R-:W-:Y:S04]  /*11d30*/  @P1 LDGSTS.E.BYPASS.LTC128B.128 [R8+0x21c00], desc[UR36][R2.64+0x80], !P3 ;  /* 0x21c0008002081fae */ /* 0x000fe8000d901d64 */
[----:B------:R0:W-:Y:S01]  /*11d40*/  @P1 LDGSTS.E.BYPASS.LTC128B.128 [R8+0x24c00], desc[UR36][R2.64+0x100], !P2 ;  /* 0x24c0010002081fae */ /* 0x0001e2000d101d64 */
[----:B------:R-:W-:Y:S01]  /*11d50*/  ISETP.GE.AND P1, PT, R6, 0x21, PT ;  /* 0x000000210600780c */ /* 0x000fe20003f26270 */
[----:B0-----:R-:W-:-:S12]  /*11d60*/  IMAD.MOV.U32 R2, RZ, RZ, R14 ;  /* 0x000000ffff027224 */ /* 0x001fd800078e000e */
[----:B------:R-:W-:Y:S05]  /*11d70*/  WARPSYNC.COLLECTIVE R15, `(.L_x_3600) ;  /* 0x000000000f087348 */ /* 0x000fea0003c00000 */
[----:B------:R0:W1:Y:S02]  /*11d80*/  SHFL.IDX P6, R14, R13, R12, R11 ;  /* 0x0000000c0d0e7389 */ /* 0x00006400000c000b */
[----:B01----:R-:W-:Y:S01]  /*11d90*/  ENDCOLLECTIVE ;  /* 0x000000000000791b */ /* 0x003fe20003800000 */
.L_x_3600:
[----:B------:R-:W-:Y:S02]  /*11da0*/  @P1 IMAD R8, R5, 0x2, R22 ;  /* 0x0000000205081824 */ /* 0x000fe400078e0216 */
[----:B------:R-:W-:Y:S02]  /*11db0*/  IMAD.MOV.U32 R13, RZ, RZ, R0 ;  /* 0x000000ffff0d7224 */ /* 0x000fe400078e0000 */
[----:B------:R-:W-:Y:S02]  /*11dc0*/  IMAD.MOV.U32 R12, RZ, RZ, 0x3 ;  /* 0x00000003ff0c7424 */ /* 0x000fe400078e00ff */
[----:B------:R-:W-:-:S07]  /*11dd0*/  IMAD.MOV.U32 R3, RZ, RZ, R14 ;  /* 0x000000ffff037224 */ /* 0x000fce00078e000e */
[----:B------:R-:W-:Y:S05]  /*11de0*/  WARPSYNC.COLLECTIVE R15, `(.L_x_3601) ;  /* 0x000000000f087348 */ /* 0x000fea0003c00000 */
[----:B------:R0:W1:Y:S02]  /*11df0*/  SHFL.IDX P6, R14, R13, R12, R11 ;  /* 0x0000000c0d0e7389 */ /* 0x00006400000c000b */
[----:B01----:R-:W-:Y:S01]  /*11e00*/  ENDCOLLECTIVE ;  /* 0x000000000000791b */ /* 0x003fe20003800000 */
.L_x_3601:
[----:B------:R-:W-:-:S05]  /*11e10*/  @P1 LEA R3, P0, R31, R3, 0x1 ;  /* 0x000000031f031211 */ /* 0x000fca00078008ff */
[----:B------:R-:W-:-:S05]  /*11e20*/  @P1 IMAD.X R2, RZ, RZ, R2, P0 ;  /* 0x000000ffff021224 */ /* 0x000fca00000e0602 */
        /* <DEDUP_REMOVED lines=15> */
.L_x_3602:
[----:B------:R-:W-:Y:S02]  /*11f20*/  @P1 IMAD R8, R5, 0x2, R22 ;  /* 0x0000000205081824 */ /* 0x000fe400078e0216 */
[----:B------:R-:W-:Y:S02]  /*11f30*/  IMAD.MOV.U32 R13, RZ, RZ, R0 ;  /* 0x000000ffff0d7224 */ /* 0x000fe400078e0000 */
[----:B------:R-:W-:Y:S02]  /*11f40*/  IMAD.MOV.U32 R12, RZ, RZ, 0x4 ;  /* 0x00000004ff0c7424 */ /* 0x000fe400078e00ff */
[----:B------:R-:W-:-:S07]  /*11f50*/  IMAD.MOV.U32 R3, RZ, RZ, R14 ;  /* 0x000000ffff037224 */ /* 0x000fce00078e000e */
[----:B------:R-:W-:Y:S05]  /*11f60*/  WARPSYNC.COLLECTIVE R15, `(.L_x_3603) ;  /* 0x000000000f087348 */ /* 0x000fea0003c00000 */
[----:B------:R0:W1:Y:S02]  /*11f70*/  SHFL.IDX P6, R14, R13, R12, R11 ;  /* 0x0000000c0d0e7389 */ /* 0x00006400000c000b */
[----:B01----:R-:W-:Y:S01]  /*11f80*/  ENDCOLLECTIVE ;  /* 0x000000000000791b */ /* 0x003fe20003800000 */
.L_x_3603:
[----:B------:R-:W-:-:S04]  /*11f90*/  @P1 LEA R3, P0, R31, R3, 0x1 ;  /* 0x000000031f031211 */ /* 0x000fc800078008ff */
[----:B------:R-:W-:-:S04]  /*11fa0*/  @P1 IADD3.X R2, RZ, R2, RZ, P0, !PT ;  /* 0x00000002ff021210 */ /* 0x000fc800007fe4ff */
        /* <DEDUP_REMOVED lines=15> */
.L_x_3604:
[----:B------:R-:W-:Y:S01]  /*120a0*/  @P1 IMAD R8, R5, 0x2, R22 ;  /* 0x0000000205081824 */ /* 0x000fe200078e0216 */
[----:B------:R-:W-:Y:S01]  /*120b0*/  MOV R13, R0 ;  /* 0x00000000000d7202 */ /* 0x000fe20000000f00 */
[----:B------:R-:W-:Y:S02]  /*120c0*/  IMAD.MOV.U32 R12, RZ, RZ, 0x5 ;  /* 0x00000005ff0c7424 */ /* 0x000fe400078e00ff */
[----:B------:R-:W-:-:S07]  /*120d0*/  IMAD.MOV.U32 R3, RZ, RZ, R14 ;  /* 0x000000ffff037224 */ /* 0x000fce00078e000e */
[----:B------:R-:W-:Y:S05]  /*120e0*/  WARPSYNC.COLLECTIVE R15, `(.L_x_3605) ;  /* 0x000000000f087348 */ /* 0x000fea0003c00000 */
[----:B------:R0:W1:Y:S02]  /*120f0*/  SHFL.IDX P6, R14, R13, R12, R11 ;  /* 0x0000000c0d0e7389 */ /* 0x00006400000c000b */
[----:B01----:R-:W-:Y:S01]  /*12100*/  ENDCOLLECTIVE ;  /* 0x000000000000791b */ /* 0x003fe20003800000 */
.L_x_3605:
        /* <DEDUP_REMOVED lines=10> */
.L_x_3606:
[----:B------:R-:W-:Y:S01]  /*121b0*/  @!PT LDS RZ, [RZ] ;  /* 0x00000000fffff984 */ /* 0x000fe20000000800 */
[----:B------:R-:W-:Y:S01]  /*121c0*/  @!PT LDS RZ, [RZ] ;  /* 0x00000000fffff984 */ /* 0x000fe20000000800 */
[----:B------:R-:W-:Y:S01]  /*121d0*/  @!PT LDS RZ, [RZ] ;  /* 0x00000000fffff984 */ /* 0x000fe20000000800 */
[----:B------:R-:W-:Y:S04]  /*121e0*/  @P1 LDGSTS.E.BYPASS.LTC128B.128 [R8+0x20400], desc[UR36][R2.64], !P4 ;  /* 0x2040000002081fae */ /* 0x000fe8000e101d64 */
[----:B------:R-:W-:Y:S04]  /*121f0*/  @P1 LDGSTS.E.BYPASS.LTC128B.128 [R8+0x23400], desc[UR36][R2.64+0x80], !P3 ;  /* 0x2340008002081fae */ /* 0x000fe8000d901d64 */
[----:B------:R0:W-:Y:S02]  /*12200*/  @P1 LDGSTS.E.BYPASS.LTC128B.128 [R8+0x26400], desc[UR36][R2.64+0x100], !P2 ;  /* 0x2640010002081fae */ /* 0x0001e4000d101d64 */
[----:B0-----:R-:W-:Y:S01]  /*12210*/  IMAD.MOV.U32 R2, RZ, RZ, R14 ;  /* 0x000000ffff027224 */ /* 0x001fe200078e000e */
[----:B------:R-:W-:Y:S06]  /*12220*/  BRA `(.L_x_3607) ;  /* 0xffffffbc009c7947 */ /* 0x000fec000383ffff */
.L_x_3535:
        /* <DEDUP_REMOVED lines=9> */
.L_x_3608:
[C---:B------:R-:W-:Y:S01]  /*122c0*/  VIADD R7, R4.reuse, 0x10 ;  /* 0x0000001004077836 */ /* 0x040fe20000000000 */
[----:B------:R-:W-:Y:S01]  /*122d0*/  ISETP.GE.AND P1, PT, R4, R6, PT ;  /* 0x000000060400720c */ /* 0x000fe20003f26270 */
[----:B------:R-:W-:Y:S01]  /*122e0*/  IMAD.MOV.U32 R13, RZ, RZ, R0 ;  /* 0x000000ffff0d7224 */ /* 0x000fe200078e0000 */
[----:B------:R-:W-:-:S11]  /*122f0*/  MOV R2, R14 ;  /* 0x0000000e00027202 */ /* 0x000fd60000000f00 */
[----:B------:R-:W-:Y:S05]  /*12300*/  WARPSYNC.COLLECTIVE R15, `(.L_x_3609) ;  /* 0x000000000f087348 */ /* 0x000fea0003c00000 */
[----:B------:R0:W1:Y:S02]  /*12310*/  SHFL.IDX P6, R14, R13, R12, R11 ;  /* 0x0000000c0d0e7389 */ /* 0x00006400000c000b */
[----:B01----:R-:W-:Y:S01]  /*12320*/  ENDCOLLECTIVE ;  /* 0x000000000000791b */ /* 0x003fe20003800000 */
.L_x_3609:
        /* <DEDUP_REMOVED lines=8> */
.L_x_3610:
[----:B------:R-:W-:Y:S01]  /*123b0*/  @!PT LDS RZ, [RZ] ;  /* 0x00000000fffff984 */ /* 0x000fe20000000800 */
[----:B------:R-:W-:Y:S01]  /*123c0*/  @!PT LDS RZ, [RZ] ;  /* 0x00000000fffff984 */ /* 0x000fe20000000800 */
[----:B------:R-:W-:Y:S01]  /*123d0*/  @!PT LDS RZ, [RZ] ;  /* 0x00000000fffff984 */ /* 0x000fe20000000800 */
[----:B------:R-:W-:Y:S04]  /*123e0*/  @!P1 LDGSTS.E.BYPASS.LTC128B.128 [R36+0x12400], desc[UR36][R2.64], !P3 ;  /* 0x1240000002249fae */ /* 0x000fe8000d901d64 */
[----:B------:R-:W-:Y:S04]  /*123f0*/  @!P1 LDGSTS.E.BYPASS.LTC128B.128 [R36+0x16400], desc[UR36][R2.64+0x80], !P2 ;  /* 0x1640008002249fae */ /* 0x000fe8000d101d64 */
[----:B------:R0:W-:Y:S01]  /*12400*/  @!P1 LDGSTS.E.BYPASS.LTC128B.128 [R36+0x1a400], desc[UR36][R2.64+0x100], !P0 ;  /* 0x1a40010002249fae */ /* 0x0001e2000c101d64 */
[----:B------:R-:W-:Y:S02]  /*12410*/  ISETP.GE.AND P1, PT, R7, R6, PT ;  /* 0x000000060700720c */ /* 0x000fe40003f26270 */
[----:B------:R-:W-:Y:S01]  /*12420*/  MOV R13, R0 ;  /* 0x00000000000d7202 */ /* 0x000fe20000000f00 */
[----:B0-----:R-:W-:-:S10]  /*12430*/  IMAD.MOV.U32 R2, RZ, RZ, R14 ;  /* 0x000000ffff027224 */ /* 0x001fd400078e000e */
[----:B------:R-:W-:Y:S05]  /*12440*/  WARPSYNC.COLLECTIVE R15, `(.L_x_3611) ;  /* 0x000000000f087348 */ /* 0x000fea0003c00000 */
[----:B------:R0:W1:Y:S02]  /*12450*/  SHFL.IDX P6, R14, R13, R12, R11 ;  /* 0x0000000c0d0e7389 */ /* 0x00006400000c000b */
[----:B01----:R-:W-:Y:S01]  /*12460*/  ENDCOLLECTIVE ;  /* 0x000000000000791b */ /* 0x003fe20003800000 */
.L_x_3611:
        /* <DEDUP_REMOVED lines=8> */
.L_x_3612:
        /* <DEDUP_REMOVED lines=14> */
.L_x_3613:
        /* <DEDUP_REMOVED lines=8> */
.L_x_3614:
        /* <DEDUP_REMOVED lines=14> */
.L_x_3615:
[----:B------:R-:W-:Y:S02]  /*12730*/  IMAD.MOV.U32 R13, RZ, RZ, R5 ;  /* 0x000000ffff0d7224 */ /* 0x000fe400078e0005 */
[----:B------:R-:W-:Y:S01]  /*12740*/  IMAD.MOV.U32 R12, RZ, RZ, 0x4 ;  /* 0x00000004ff0c7424 */ /* 0x000fe200078e00ff */
[----:B------:R-:W-:-:S05]  /*12750*/  @!P1 LEA R14, P4, R31, R14, 0x1 ;  /* 0x0000000e1f0e9211 */ /* 0x000fca00078808ff */
[----:B------:R-:W-:Y:S01]  /*12760*/  @!P1 IMAD.X R7, RZ, RZ, R2, P4 ;  /* 0x000000ffff079224 */ /* 0x000fe200020e0602 */
[----:B------:R-:W-:-:S07]  /*12770*/  @!P1 MOV R2, R14 ;  /* 0x0000000e00029202 */ /* 0x000fce0000000f00 */
[----:B------:R-:W-:Y:S05]  /*12780*/  WARPSYNC.COLLECTIVE R15, `(.L_x_3616) ;  /* 0x000000000f087348 */ /* 0x000fea0003c00000 */
[----:B------:R0:W1:Y:S02]  /*12790*/  SHFL.IDX P6, R14, R13, R12, R11 ;  /* 0x0000000c0d0e7389 */ /* 0x00006400000c000b */
[----:B01----:R-:W-:Y:S01]  /*127a0*/  ENDCOLLECTIVE ;  /* 0x000000000000791b */ /* 0x003fe20003800000 */
.L_x_3616:
        /* <DEDUP_REMOVED lines=14> */
.L_x_3617:
        /* <DEDUP_REMOVED lines=8> */
.L_x_3618:
[----:B------:R-:W-:Y:S01]  /*12910*/  @!P1 MOV R3, R7 ;  /* 0x0000000700039202 */ /* 0x000fe20000000f00 */
[----:B------:R-:W-:-:S04]  /*12920*/  VIADD R7, R4, 0x50 ;  /* 0x0000005004077836 */ /* 0x000fc80000000000 */
        /* <DEDUP_REMOVED lines=12> */
.L_x_3619:
        /* <DEDUP_REMOVED lines=8> */
.L_x_3620:
[----:B------:R-:W-:Y:S01]  /*12a70*/  @!P1 IMAD.MOV.U32 R3, RZ, RZ, R7 ;  /* 0x000000ffff039224 */ /* 0x000fe200078e0007 */
[----:B------:R-:W-:-:S04]  /*12a80*/  IADD3 R7, R4, 0x60, RZ ;  /* 0x0000006004077810 */ /* 0x000fc80007ffe0ff */
        /* <DEDUP_REMOVED lines=12> */
.L_x_3621:
        /* <DEDUP_REMOVED lines=8> */
.L_x_3622:
[----:B------:R-:W-:-:S05]  /*12bd0*/  @!P1 IMAD.MOV.U32 R3, RZ, RZ, R7 ;  /* 0x000000ffff039224 */ /* 0x000fca00078e0007 */
[----:B------:R-:W-:Y:S01]  /*12be0*/  @!PT LDS RZ, [RZ] ;  /* 0x00000000fffff984 */ /* 0x000fe20000000800 */
[----:B------:R-:W-:Y:S01]  /*12bf0*/  @!PT LDS RZ, [RZ] ;  /* 0x00000000fffff984 */ /* 0x000fe20000000800 */
[----:B------:R-:W-:Y:S01]  /*12c00*/  @!PT LDS RZ, [RZ] ;  /* 0x00000000fffff984 */ /* 0x000fe20000000800 */
[----:B------:R0:W-:Y:S04]  /*12c10*/  @!P1 LDGSTS.E.BYPASS.LTC128B.128 [R36+0x15400], desc[UR36][R2.64], !P3 ;  /* 0x1540000002249fae */ /* 0x0001e8000d901d64 */
[----:B------:R0:W-:Y:S01]  /*12c20*/  @!P1 LDGSTS.E.BYPASS.LTC128B.128 [R36+0x19400], desc[UR36][R2.64+0x80], !P2 ;  /* 0x1940008002249fae */ /* 0x0001e2000d101d64 */
[----:B------:R-:W-:-:S03]  /*12c30*/  IMAD.MOV.U32 R13, RZ, RZ, R0 ;  /* 0x000000ffff0d7224 */ /* 0x000fc600078e0000 */
[----:B------:R0:W-:Y:S01]  /*12c40*/  @!P1 LDGSTS.E.BYPASS.LTC128B.128 [R36+0x1d400], desc[UR36][R2.64+0x100], !P0 ;  /* 0x1d40010002249fae */ /* 0x0001e2000c101d64 */
[----:B------:R-:W-:-:S07]  /*12c50*/  IMAD.MOV.U32 R5, RZ, RZ, R14 ;  /* 0x000000ffff057224 */ /* 0x000fce00078e000e */
[----:B0-----:R-:W-:Y:S05]  /*12c60*/  WARPSYNC.COLLECTIVE R15, `(.L_x_3623) ;  /* 0x000000000f087348 */ /* 0x001fea0003c00000 */
[----:B------:R1:W2:Y:S02]  /*12c70*/  SHFL.IDX P6, R14, R13, R12, R11 ;  /* 0x0000000c0d0e7389 */ /* 0x0002a400000c000b */
[----:B012---:R-:W-:Y:S01]  /*12c80*/  ENDCOLLECTIVE ;  /* 0x000000000000791b */ /* 0x007fe20003800000 */
.L_x_3623:
[----:B------:R-:W-:Y:S05]  /*12c90*/  BRA `(.L_x_3624) ;  /* 0xffffffbc00f87947 */ /* 0x000fea000383ffff */
.L_x_3540:
[----:B0-----:R0:W1:Y:S02]  /*12ca0*/  SYNCS.PHASECHK.TRANS64.TRYWAIT P0, [R22+URZ+0x30820], R3 ;  /* 0x03082003160075a7 */ /* 0x001064000800017f */
[----:B-1----:R-:W-:Y:S05]  /*12cb0*/  @!P0 NANOSLEEP.SYNCS 0x989680 ;  /* 0x009896800000895d */ /* 0x002fea0003900000 */
[----:B------:R-:W1:Y:S02]  /*12cc0*/  @!P0 SYNCS.PHASECHK.TRANS64 P0, [R22+URZ+0x30820], R3 ;  /* 0x03082003160085a7 */ /* 0x000e64000800007f */
[----:B-1----:R-:W-:Y:S05]  /*12cd0*/  @!P0 BRA `(.L_x_3540) ;  /* 0xfffffffc00f08947 */ /* 0x002fea000383ffff */
[----:B------:R-:W-:Y:S05]  /*12ce0*/  BRA `(.L_x_3625) ;  /* 0xffffffc000707947 */ /* 0x000fea000383ffff */
.L_x_3545:
[----:B0-----:R0:W1:Y:S02]  /*12cf0*/  SYNCS.PHASECHK.TRANS64.TRYWAIT P0, [R6+URZ+0x30840], R3 ;  /* 0x03084003060075a7 */ /* 0x001064000800017f */
[----:B-1----:R-:W-:Y:S05]  /*12d00*/  @!P0 NANOSLEEP.SYNCS 0x989680 ;  /* 0x009896800000895d */ /* 0x002fea0003900000 */
[----:B------:R-:W1:Y:S02]  /*12d10*/  @!P0 SYNCS.PHASECHK.TRANS64 P0, [R6+URZ+0x30840], R3 ;  /* 0x03084003060085a7 */ /* 0x000e64000800007f */
[----:B-1----:R-:W-:Y:S05]  /*12d20*/  @!P0 BRA `(.L_x_3545) ;  /* 0xfffffffc00f08947 */ /* 0x002fea000383ffff */
[----:B------:R-:W-:Y:S05]  /*12d30*/  BRA `(.L_x_3626) ;  /* 0xffffffc4004c7947 */ /* 0x000fea000383ffff */
.L_x_3546:
        /* <DEDUP_REMOVED lines=8> */
.L_x_3628:
[----:B------:R-:W-:Y:S05]  /*12dc0*/  BSYNC B1 ;  /* 0x0000000000017941 */ /* 0x000fea0003800000 */
.L_x_3627:
        /* <DEDUP_REMOVED lines=11> */
.L_x_3629:
[----:B------:R-:W-:Y:S01]  /*12e80*/  IMAD R5, R5, 0x2, R22 ;  /* 0x0000000205057824 */ /* 0x000fe200078e0216 */
[----:B------:R-:W-:Y:S01]  /*12e90*/  LOP3.LUT P1, RZ, R23, 0x4, RZ, 0xc0, !PT ;  /* 0x0000000417ff7812 */ /* 0x000fe2000782c0ff */
[----:B------:R-:W-:Y:S02]  /*12ea0*/  IMAD.MOV.U32 R13, RZ, RZ, R8 ;  /* 0x000000ffff0d7224 */ /* 0x000fe400078e0008 */
[----:B------:R-:W-:Y:S02]  /*12eb0*/  IMAD.MOV.U32 R12, RZ, RZ, 0x1 ;  /* 0x00000001ff0c7424 */ /* 0x000fe400078e00ff */
[----:B------:R-:W-:-:S08]  /*12ec0*/  IMAD.MOV.U32 R2, RZ, RZ, R14 ;  /* 0x000000ffff027224 */ /* 0x000fd000078e000e */
[----:B------:R-:W-:Y:S05]  /*12ed0*/  WARPSYNC.COLLECTIVE R15, `(.L_x_3630) ;  /* 0x000000000f087348 */ /* 0x000fea0003c00000 */
[----:B------:R0:W1:Y:S02]  /*12ee0*/  SHFL.IDX P6, R14, R13, R12, R11 ;  /* 0x0000000c0d0e7389 */ /* 0x00006400000c000b */
[----:B01----:R-:W-:Y:S01]  /*12ef0*/  ENDCOLLECTIVE ;  /* 0x000000000000791b */ /* 0x003fe20003800000 */
.L_x_3630:
        /* <DEDUP_REMOVED lines=8> */
[----:B------:R0:W-:Y:S02]  /*12f80*/  LDGSTS.E.BYPASS.LTC128B.128 [R5+0x24400], desc[UR36][R2.64+0x100], !P4 ;  /* 0x2440010002057fae */ /* 0x0001e4000e101d64 */
[----:B0-----:R-:W-:-:S07]  /*12f90*/  MOV R3, R14 ;  /* 0x0000000e00037202 */ /* 0x001fce0000000f00 */
[----:B------:R-:W-:Y:S05]  /*12fa0*/  WARPSYNC.COLLECTIVE R15, `(.L_x_3631) ;  /* 0x000000000f087348 */ /* 0x000fea0003c00000 */
[----:B------:R0:W1:Y:S02]  /*12fb0*/  SHFL.IDX P6, R14, R13, R12, R11 ;  /* 0x0000000c0d0e7389 */ /* 0x00006400000c000b */
[----:B01----:R-:W-:Y:S01]  /*12fc0*/  ENDCOLLECTIVE ;  /* 0x000000000000791b */ /* 0x003fe20003800000 */
.L_x_3631:
[----:B------:R-:W-:Y:S02]  /*12fd0*/  IMAD.MOV.U32 R13, RZ, RZ, R8 ;  /* 0x000000ffff0d7224 */ /* 0x000fe400078e0008 */
[----:B------:R-:W-:Y:S02]  /*12fe0*/  IMAD.MOV.U32 R12, RZ, RZ, 0x2 ;  /* 0x00000002ff0c7424 */ /* 0x000fe400078e00ff */
[----:B------:R-:W-:-:S07]  /*12ff0*/  IMAD.MOV.U32 R2, RZ, RZ, R14 ;  /* 0x000000ffff027224 */ /* 0x000fce00078e000e */
[----:B------:R-:W-:Y:S05]  /*13000*/  WARPSYNC.COLLECTIVE R15, `(.L_x_3632) ;  /* 0x000000000f087348 */ /* 0x000fea0003c00000 */
[----:B------:R0:W1:Y:S02]  /*13010*/  SHFL.IDX P6, R14, R13, R12, R11 ;  /* 0x0000000c0d0e7389 */ /* 0x00006400000c000b */
[----:B01----:R-:W-:Y:S01]  /*13020*/  ENDCOLLECTIVE ;  /* 0x000000000000791b */ /* 0x003fe20003800000 */
.L_x_3632:
        /* <DEDUP_REMOVED lines=9> */
[----:B------:R-:W-:-:S07]  /*130c0*/  IMAD.MOV.U32 R35, RZ, RZ, R14 ;  /* 0x000000ffff237224 */ /* 0x000fce00078e000e */
[----:B0-----:R-:W-:Y:S05]  /*130d0*/  WARPSYNC.COLLECTIVE R15, `(.L_x_3633) ;  /* 0x000000000f087348 */ /* 0x001fea0003c00000 */
[----:B------:R1:W2:Y:S02]  /*130e0*/  SHFL.IDX P6, R14, R13, R12, R11 ;  /* 0x0000000c0d0e7389 */ /* 0x0002a400000c000b */
[----:B012---:R-:W-:Y:S01]  /*130f0*/  ENDCOLLECTIVE ;  /* 0x000000000000791b */ /* 0x007fe20003800000 */
.L_x_3633:
[----:B------:R-:W-:Y:S02]  /*13100*/  IMAD.MOV.U32 R13, RZ, RZ, R8 ;  /* 0x000000ffff0d7224 */ /* 0x000fe400078e0008 */
[----:B------:R-:W-:Y:S02]  /*13110*/  IMAD.MOV.U32 R12, RZ, RZ, 0x3 ;  /* 0x00000003ff0c7424 */ /* 0x000fe400078e00ff */
[----:B------:R-:W-:-:S07]  /*13120*/  IMAD.MOV.U32 R2, RZ, RZ, R14 ;  /* 0x000000ffff027224 */ /* 0x000fce00078e000e */
[----:B------:R-:W-:Y:S05]  /*13130*/  WARPSYNC.COLLECTIVE R15, `(.L_x_3634) ;  /* 0x000000000f087348 */ /* 0x000fea0003c00000 */
[----:B------:R0:W1:Y:S02]  /*13140*/  SHFL.IDX P6, R14, R13, R12, R11 ;  /* 0x0000000c0d0e7389 */ /* 0x00006400000c000b */
[----:B01----:R-:W-:Y:S01]  /*13150*/  ENDCOLLECTIVE ;  /* 0x000000000000791b */ /* 0x003fe20003800000 */
.L_x_3634:
[----:B------:R-:W-:-:S04]  /*13160*/  IADD3 R2, P0, R2, R4, RZ ;  /* 0x0000000402027210 */ /* 0x000fc80007f1e0ff */
[----:B------:R-:W-:-:S05]  /*13170*/  IADD3.X R3, RZ, R35, RZ, P0, !PT ;  /* 0x00000023ff037210 */ /* 0x000fca00007fe4ff */
        /* <DEDUP_REMOVED lines=11> */
.L_x_3635:
[----:B------:R-:W-:Y:S02]  /*13230*/  IMAD.MOV.U32 R13, RZ, RZ, R8 ;  /* 0x000000ffff0d7224 */ /* 0x000fe400078e0008 */
[----:B------:R-:W-:Y:S02]  /*13240*/  IMAD.MOV.U32 R12, RZ, RZ, 0x4 ;  /* 0x00000004ff0c7424 */ /* 0x000fe400078e00ff */
[----:B------:R-:W-:-:S07]  /*13250*/  IMAD.MOV.U32 R2, RZ, RZ, R14 ;  /* 0x000000ffff027224 */ /* 0x000fce00078e000e */
[----:B------:R-:W-:Y:S05]  /*13260*/  WARPSYNC.COLLECTIVE R15, `(.L_x_3636) ;  /* 0x000000000f087348 */ /* 0x000fea0003c00000 */
[----:B------:R0:W1:Y:S02]  /*13270*/  SHFL.IDX P6, R14, R13, R12, R11 ;  /* 0x0000000c0d0e7389 */ /* 0x00006400000c000b */
[----:B01----:R-:W-:Y:S01]  /*13280*/  ENDCOLLECTIVE ;  /* 0x000000000000791b */ /* 0x003fe20003800000 */
.L_x_3636:
        /* <DEDUP_REMOVED lines=9> */
[----:B------:R-:W-:-:S07]  /*13320*/  MOV R35, R14 ;  /* 0x0000000e00237202 */ /* 0x000fce0000000f00 */
[----:B0-----:R-:W-:Y:S05]  /*13330*/  WARPSYNC.COLLECTIVE R15, `(.L_x_3637) ;  /* 0x000000000f087348 */ /* 0x001fea0003c00000 */
[----:B------:R1:W2:Y:S02]  /*13340*/  SHFL.IDX P6, R14, R13, R12, R11 ;  /* 0x0000000c0d0e7389 */ /* 0x0002a400000c000b */
[----:B012---:R-:W-:Y:S01]  /*13350*/  ENDCOLLECTIVE ;  /* 0x000000000000791b */ /* 0x007fe20003800000 */
.L_x_3637:
[----:B------:R-:W-:Y:S02]  /*13360*/  IMAD.MOV.U32 R13, RZ, RZ, R8 ;  /* 0x000000ffff0d7224 */ /* 0x000fe400078e0008 */
[----:B------:R-:W-:Y:S02]  /*13370*/  IMAD.MOV.U32 R12, RZ, RZ, 0x5 ;  /* 0x00000005ff0c7424 */ /* 0x000fe400078e00ff */
[----:B------:R-:W-:-:S07]  /*13380*/  IMAD.MOV.U32 R2, RZ, RZ, R14 ;  /* 0x000000ffff027224 */ /* 0x000fce00078e000e */
[----:B------:R-:W-:Y:S05]  /*13390*/  WARPSYNC.COLLECTIVE R15, `(.L_x_3638) ;  /* 0x000000000f087348 */ /* 0x000fea0003c00000 */
[----:B------:R0:W1:Y:S02]  /*133a0*/  SHFL.IDX P6, R14, R13, R12, R11 ;  /* 0x0000000c0d0e7389 */ /* 0x00006400000c000b */
[----:B01----:R-:W-:Y:S01]  /*133b0*/  ENDCOLLECTIVE ;  /* 0x000000000000791b */ /* 0x003fe20003800000 */
.L_x_3638:
[----:B------:R-:W-:-:S05]  /*133c0*/  IADD3 R2, P0, R2, R4, RZ ;  /* 0x0000000402027210 */ /* 0x000fca0007f1e0ff */
[----:B------:R-:W-:-:S05]  /*133d0*/  IMAD.X R3, RZ, RZ, R35, P0 ;  /* 0x000000ffff037224 */ /* 0x000fca00000e0623 */
[----:B------:R-:W-:Y:S01]  /*133e0*/  @!PT LDS RZ, [RZ] ;  /* 0x00000000fffff984 */ /* 0x000fe20000000800 */
[----:B------:R-:W-:Y:S01]  /*133f0*/  @!PT LDS RZ, [RZ] ;  /* 0x00000000fffff984 */ /* 0x000fe20000000800 */
[----:B------:R-:W-:Y:S01]  /*13400*/  @!PT LDS RZ, [RZ] ;  /* 0x00000000fffff984 */ /* 0x000fe20000000800 */
[----:B------:R0:W-:Y:S01]  /*13410*/  LDGSTS.E.BYPASS.LTC128B.128 [R5+0x20400], desc[UR36][R2.64], !P1 ;  /* 0x2040000002057fae */ /* 0x0001e2000c901d64 */
[----:B------:R-:W-:Y:S01]  /*13420*/  IMAD.MOV.U32 R13, RZ, RZ, R7 ;  /* 0x000000ffff0d7224 */ /* 0x000fe200078e0007 */
[----:B------:R-:W-:Y:S02]  /*13430*/  LOP3.LUT P1, RZ, R23, 0x100, RZ, 0xc0, !PT ;  /* 0x0000010017ff7812 */ /* 0x000fe4000782c0ff */
[----:B------:R0:W-:Y:S04]  /*13440*/  LDGSTS.E.BYPASS.LTC128B.128 [R5+0x23400], desc[UR36][R2.64+0x80], !P5 ;  /* 0x2340008002057fae */ /* 0x0001e8000e901d64 */
[----:B------:R0:W-:Y:S01]  /*13450*/  LDGSTS.E.BYPASS.LTC128B.128 [R5+0x26400], desc[UR36][R2.64+0x100], !P4 ;  /* 0x2640010002057fae */ /* 0x0001e2000e101d64 */
[----:B------:R-:W-:-:S07]  /*13460*/  IMAD.MOV.U32 R35, RZ, RZ, R14 ;  /* 0x000000ffff237224 */ /* 0x000fce00078e000e */
[----:B0-----:R-:W-:Y:S05]  /*13470*/  WARPSYNC.COLLECTIVE R15, `(.L_x_3639) ;  /* 0x000000000f087348 */ /* 0x001fea0003c00000 */
[----:B------:R1:W2:Y:S02]  /*13480*/  SHFL.IDX P6, R14, R13, R12, R11 ;  /* 0x0000000c0d0e7389 */ /* 0x0002a400000c000b */
[----:B012---:R-:W-:Y:S01]  /*13490*/  ENDCOLLECTIVE ;  /* 0x000000000000791b */ /* 0x007fe20003800000 */
.L_x_3639:
[----:B------:R-:W-:Y:S01]  /*134a0*/  IMAD.MOV.U32 R2, RZ, RZ, R14 ;  /* 0x000000ffff027224 */ /* 0x000fe200078e000e */
[----:B------:R-:W-:Y:S06]  /*134b0*/  BRA `(.L_x_3640) ;  /* 0xffffffc0006c7947 */ /* 0x000fec000383ffff */
.L_x_3551:
[----:B0-----:R0:W1:Y:S02]  /*134c0*/  SYNCS.PHASECHK.TRANS64.TRYWAIT P0, [R6+URZ+0x30860], R2 ;  /* 0x03086002060075a7 */ /* 0x001064000800017f */
[----:B-1----:R-:W-:Y:S05]  /*134d0*/  @!P0 NANOSLEEP.SYNCS 0x989680 ;  /* 0x009896800000895d */ /* 0x002fea0003900000 */
[----:B------:R-:W1:Y:S02]  /*134e0*/  @!P0 SYNCS.PHASECHK.TRANS64 P0, [R6+URZ+0x30860], R2 ;  /* 0x03086002060085a7 */ /* 0x000e64000800007f */
[----:B-1----:R-:W-:Y:S05]  /*134f0*/  @!P0 BRA `(.L_x_3551) ;  /* 0xfffffffc00f08947 */ /* 0x002fea000383ffff */
[----:B------:R-:W-:Y:S05]  /*13500*/  BRA `(.L_x_3641) ;  /* 0xffffffc000d07947 */ /* 0x000fea000383ffff */
.L_x_3552:
        /* <DEDUP_REMOVED lines=8> */
.L_x_3643:
[----:B------:R-:W-:Y:S05]  /*13590*/  BSYNC B1 ;  /* 0x0000000000017941 */ /* 0x000fea0003800000 */
.L_x_3642:
        /* <DEDUP_REMOVED lines=9> */
.L_x_3644:
[----:B------:R-:W-:Y:S02]  /*13630*/  IMAD.MOV.U32 R13, RZ, RZ, R24 ;  /* 0x000000ffff0d7224 */ /* 0x000fe400078e0018 */
[----:B------:R-:W-:Y:S01]  /*13640*/  IMAD.MOV.U32 R12, RZ, RZ, 0x1 ;  /* 0x00000001ff0c7424 */ /* 0x000fe200078e00ff */
[----:B------:R-:W-:-:S07]  /*13650*/  MOV R2, R14 ;  /* 0x0000000e00027202 */ /* 0x000fce0000000f00 */
[----:B------:R-:W-:Y:S05]  /*13660*/  WARPSYNC.COLLECTIVE R15, `(.L_x_3645) ;  /* 0x000000000f087348 */ /* 0x000fea0003c00000 */
[----:B------:R0:W1:Y:S02]  /*13670*/  SHFL.IDX P6, R14, R13, R12, R11 ;  /* 0x0000000c0d0e7389 */ /* 0x00006400000c000b */
[----:B01----:R-:W-:Y:S01]  /*13680*/  ENDCOLLECTIVE ;  /* 0x000000000000791b */ /* 0x003fe20003800000 */
.L_x_3645:
        /* <DEDUP_REMOVED lines=16> */
.L_x_3646:
[----:B------:R-:W-:Y:S01]  /*13790*/  MOV R13, R24 ;  /* 0x00000018000d7202 */ /* 0x000fe20000000f00 */
[----:B------:R-:W-:Y:S02]  /*137a0*/  IMAD.MOV.U32 R12, RZ, RZ, 0x2 ;  /* 0x00000002ff0c7424 */ /* 0x000fe400078e00ff */
[----:B------:R-:W-:-:S07]  /*137b0*/  IMAD.MOV.U32 R2, RZ, RZ, R14 ;  /* 0x000000ffff027224 */ /* 0x000fce00078e000e */
[----:B------:R-:W-:Y:S05]  /*137c0*/  WARPSYNC.COLLECTIVE R15, `(.L_x_3647) ;  /* 0x000000000f087348 */ /* 0x000fea0003c00000 */
[----:B------:R0:W1:Y:S02]  /*137d0*/  SHFL.IDX P6, R14, R13, R12, R11 ;  /* 0x0000000c0d0e7389 */ /* 0x00006400000c000b */
[----:B01----:R-:W-:Y:S01]  /*137e0*/  ENDCOLLECTIVE ;  /* 0x000000000000791b */ /* 0x003fe20003800000 */
.L_x_3647:
        /* <DEDUP_REMOVED lines=16> */
.L_x_3648:
[----:B------:R-:W-:Y:S02]  /*138f0*/  IMAD.MOV.U32 R13, RZ, RZ, R24 ;  /* 0x000000ffff0d7224 */ /* 0x000fe400078e0018 */
[----:B------:R-:W-:Y:S02]  /*13900*/  IMAD.MOV.U32 R12, RZ, RZ, 0x3 ;  /* 0x00000003ff0c7424 */ /* 0x000fe400078e00ff */
[----:B------:R-:W-:-:S07]  /*13910*/  IMAD.MOV.U32 R2, RZ, RZ, R14 ;  /* 0x000000ffff027224 */ /* 0x000fce00078e000e */
[----:B------:R-:W-:Y:S05]  /*13920*/  WARPSYNC.COLLECTIVE R15, `(.L_x_3649) ;  /* 0x000000000f087348 */ /* 0x000fea0003c00000 */
[----:B------:R0:W1:Y:S02]  /*13930*/  SHFL.IDX P6, R14, R13, R12, R11 ;  /* 0x0000000c0d0e7389 */ /* 0x00006400000c000b */
[----:B01----:R-:W-:Y:S01]  /*13940*/  ENDCOLLECTIVE ;  /* 0x000000000000791b */ /* 0x003fe20003800000 */
.L_x_3649:
        /* <DEDUP_REMOVED lines=16> */
.L_x_3650:
[----:B------:R-:W-:Y:S02]  /*13a50*/  IMAD.MOV.U32 R13, RZ, RZ, R24 ;  /* 0x000000ffff0d7224 */ /* 0x000fe400078e0018 */
[----:B------:R-:W-:Y:S02]  /*13a60*/  IMAD.MOV.U32 R12, RZ, RZ, 0x4 ;  /* 0x00000004ff0c7424 */ /* 0x000fe400078e00ff */
[----:B------:R-:W-:-:S07]  /*13a70*/  IMAD.MOV.U32 R2, RZ, RZ, R14 ;  /* 0x000000ffff027224 */ /* 0x000fce00078e000e */
[----:B------:R-:W-:Y:S05]  /*13a80*/  WARPSYNC.COLLECTIVE R15, `(.L_x_3651) ;  /* 0x000000000f087348 */ /* 0x000fea0003c00000 */
[----:B------:R0:W1:Y:S02]  /*13a90*/  SHFL.IDX P6, R14, R13, R12, R11 ;  /* 0x0000000c0d0e7389 */ /* 0x00006400000c000b */
[----:B01----:R-:W-:Y:S01]  /*13aa0*/  ENDCOLLECTIVE ;  /* 0x000000000000791b */ /* 0x003fe20003800000 */
.L_x_3651:
        /* <DEDUP_REMOVED lines=16> */
.L_x_3652:
[----:B------:R-:W-:Y:S01]  /*13bb0*/  MOV R13, R24 ;  /* 0x00000018000d7202 */ /* 0x000fe20000000f00 */
[----:B------:R-:W-:Y:S02]  /*13bc0*/  IMAD.MOV.U32 R12, RZ, RZ, 0x5 ;  /* 0x00000005ff0c7424 */ /* 0x000fe400078e00ff */
[----:B------:R-:W-:-:S07]  /*13bd0*/  IMAD.MOV.U32 R2, RZ, RZ, R14 ;  /* 0x000000ffff027224 */ /* 0x000fce00078e000e */
[----:B------:R-:W-:Y:S05]  /*13be0*/  WARPSYNC.COLLECTIVE R15, `(.L_x_3653) ;  /* 0x000000000f087348 */ /* 0x000fea0003c00000 */
[----:B------:R0:W1:Y:S02]  /*13bf0*/  SHFL.IDX P6, R14, R13, R12, R11 ;  /* 0x0000000c0d0e7389 */ /* 0x00006400000c000b */
[----:B01----:R-:W-:Y:S01]  /*13c00*/  ENDCOLLECTIVE ;  /* 0x000000000000791b */ /* 0x003fe20003800000 */
.L_x_3653:
        /* <DEDUP_REMOVED lines=13> */
.L_x_3654:
[----:B------:R-:W-:Y:S01]  /*13ce0*/  @!PT LDS RZ, [RZ] ;  /* 0x00000000fffff984 */ /* 0x000fe20000000800 */
[----:B------:R-:W-:Y:S01]  /*13cf0*/  @!PT LDS RZ, [RZ] ;  /* 0x00000000fffff984 */ /* 0x000fe20000000800 */
[----:B------:R-:W-:Y:S01]  /*13d00*/  @!PT LDS RZ, [RZ] ;  /* 0x00000000fffff984 */ /* 0x000fe20000000800 */
[----:B------:R0:W-:Y:S01]  /*13d10*/  LDGSTS.E.BYPASS.LTC128B.128 [R5+0x5400], desc[UR36][R2.64+0x80], !P0 ;  /* 0x0540008002057fae */ /* 0x0001e2000c101d64 */
[----:B------:R-:W-:-:S13]  /*13d20*/  ISETP.LT.OR P0, PT, R7, 0x41, P1 ;  /* 0x000000410700780c */ /* 0x000fda0000f01670 */
[----:B------:R0:W-:Y:S01]  /*13d30*/  LDGSTS.E.BYPASS.LTC128B.128 [R5+0x8400], desc[UR36][R2.64+0x100], !P0 ;  /* 0x0840010002057fae */ /* 0x0001e2000c101d64 */
[----:B------:R-:W-:Y:S05]  /*13d40*/  BRA `(.L_x_3655) ;  /* 0xffffffbc00b47947 */ /* 0x000fea000383ffff */
.L_x_3560:
[----:B0-----:R0:W1:Y:S02]  /*13d50*/  SYNCS.PHASECHK.TRANS64.TRYWAIT P0, [R0+URZ+0x30860], R3 ;  /* 0x03086003000075a7 */ /* 0x001064000800017f */
[----:B-1----:R-:W-:Y:S05]  /*13d60*/  @!P0 NANOSLEEP.SYNCS 0x989680 ;  /* 0x009896800000895d */ /* 0x002fea0003900000 */
[----:B------:R-:W1:Y:S02]  /*13d70*/  @!P0 SYNCS.PHASECHK.TRANS64 P0, [R0+URZ+0x30860], R3 ;  /* 0x03086003000085a7 */ /* 0x000e64000800007f */
[----:B-1----:R-:W-:Y:S05]  /*13d80*/  @!P0 BRA `(.L_x_3560) ;  /* 0xfffffffc00f08947 */ /* 0x002fea000383ffff */
[----:B------:R-:W-:Y:S05]  /*13d90*/  BRA `(.L_x_3656) ;  /* 0xffffffc000cc7947 */ /* 0x000fea000383ffff */
.L_x_3561:
[----:B------:R-:W-:Y:S01]  /*13da0*/  BSSY B0, `(.L_x_3657) ;  /* 0x0000008000007945 */ /* 0x000fe20003800000 */
[----:B------:R-:W-:Y:S02]  /*13db0*/  IMAD.MOV.U32 R13, RZ, RZ, R24 ;  /* 0x000000ffff0d7224 */ /* 0x000fe400078e0018 */
[----:B------:R-:W-:Y:S02]  /*13dc0*/  IMAD.MOV.U32 R12, RZ, RZ, RZ ;  /* 0x000000ffff0c7224 */ /* 0x000fe400078e00ff */
[----:B------:R-:W-:Y:S02]  /*13dd0*/  IMAD.MOV.U32 R11, RZ, RZ, 0x181f ;  /* 0x0000181fff0b7424 */ /* 0x000fe400078e00ff */
[----:B------:R-:W-:-:S07]  /*13de0*/  IMAD.MOV.U32 R15, RZ, RZ, -0x1 ;  /* 0xffffffffff0f7424 */ /* 0x000fce00078e00ff */
[----:B0-2---:R-:W-:Y:S05]  /*13df0*/  WARPSYNC.COLLECTIVE R15, `(.L_x_3658) ;  /* 0x000000000f087348 */ /* 0x005fea0003c00000 */
[----:B--2---:R1:W2:Y:S02]  /*13e00*/  SHFL.IDX P6, R14, R13, R12, R11 ;  /* 0x0000000c0d0e7389 */ /* 0x0042a400000c000b */
[----:B012---:R-:W-:Y:S01]  /*13e10*/  ENDCOLLECTIVE ;  /* 0x000000000000791b */ /* 0x007fe20003800000 */
.L_x_3658:
[----:B------:R-:W-:Y:S05]  /*13e20*/  BSYNC B0 ;  /* 0x0000000000007941 */ /* 0x000fea0003800000 */
.L_x_3657:
[----:B------:R-:W-:Y:S01]  /*13e30*/  MOV R13, R18 ;  /* 0x00000012000d7202 */ /* 0x000fe20000000f00 */
        /* <DEDUP_REMOVED lines=8> */
.L_x_3659:
[----:B------:R-:W-:Y:S01]  /*13ec0*/  ULDC UR4, c[0x0][0x2f4] ;  /* 0x0000bd0000047ab9 */ /* 0x000fe20000000800 */
[----:B------:R-:W-:Y:S01]  /*13ed0*/  IMAD R4, R7, 0x2, R22 ;  /* 0x0000000207047824 */ /* 0x000fe200078e0216 */
[----:B------:R-:W-:Y:S02]  /*13ee0*/  ISETP.GE.AND P2, PT, R31, UR4, PT ;  /* 0x000000041f007c0c */ /* 0x000fe4000bf46270 */
[----:B------:R-:W-:Y:S02]  /*13ef0*/  ISETP.GE.AND P1, PT, R33, UR4, PT ;  /* 0x0000000421007c0c */ /* 0x000fe4000bf26270 */
[C---:B------:R-:W-:Y:S02]  /*13f00*/  ISETP.LT.OR P3, PT, R6.reuse, 0x1, P2 ;  /* 0x000000010600780c */ /* 0x040fe40001761670 */
[----:B------:R-:W-:Y:S01]  /*13f10*/  ISETP.LT.OR P4, PT, R6, 0x1, P1 ;  /* 0x000000010600780c */ /* 0x000fe20000f81670 */
[----:B------:R-:W-:Y:S02]  /*13f20*/  IMAD.MOV.U32 R13, RZ, RZ, R24 ;  /* 0x000000ffff0d7224 */ /* 0x000fe400078e0018 */
[----:B------:R-:W-:Y:S01]  /*13f30*/  IMAD.MOV.U32 R12, RZ, RZ, 0x1 ;  /* 0x00000001ff0c7424 */ /* 0x000fe200078e00ff */
[----:B------:R-:W-:-:S05]  /*13f40*/  IADD3 R2, P0, R14, R5, RZ ;  /* 0x000000050e027210 */ /* 0x000fca0007f1e0ff */
[----:B------:R-:W-:Y:S01]  /*13f50*/  IMAD.X R3, RZ, RZ, R3, P0 ;  /* 0x000000ffff037224 */ /* 0x000fe200000e0603 */
[----:B------:R-:W-:-:S13]  /*13f60*/  ISETP.GE.AND P0, PT, R32, UR4, PT ;  /* 0x0000000420007c0c */ /* 0x000fda000bf06270 */
[----:B------:R-:W-:Y:S05]  /*13f70*/  WARPSYNC.COLLECTIVE R15, `(.L_x_3660) ;  /* 0x000000000f087348 */ /* 0x000fea0003c00000 */
[----:B------:R0:W1:Y:S02]  /*13f80*/  SHFL.IDX P6, R14, R13, R12, R11 ;  /* 0x0000000c0d0e7389 */ /* 0x00006400000c000b */
[----:B01----:R-:W-:Y:S01]  /*13f90*/  ENDCOLLECTIVE ;  /* 0x000000000000791b */ /* 0x003fe20003800000 */
.L_x_3660:
[----:B------:R-:W-:Y:S01]  /*13fa0*/  @!PT LDS RZ, [RZ] ;  /* 0x00000000fffff984 */ /* 0x000fe20000000800 */
[----:B------:R-:W-:Y:S01]  /*13fb0*/  @!PT LDS RZ, [RZ] ;  /* 0x00000000fffff984 */ /* 0x000fe20000000800 */
[----:B------:R-:W-:Y:S01]  /*13fc0*/  @!PT LDS RZ, [RZ] ;  /* 0x00000000fffff984 */ /* 0x000fe20000000800 */
[----:B------:R0:W-:Y:S01]  /*13fd0*/  LDGSTS.E.BYPASS.LTC128B.128 [R4+0x400], desc[UR36][R2.64], !P3 ;  /* 0x0040000002047fae */ /* 0x0001e2000d901d64 */
[----:B------:R-:W-:-:S03]  /*13fe0*/  ISETP.LT.OR P3, PT, R6, 0x1, P0 ;  /* 0x000000010600780c */ /* 0x000fc60000761670 */
[----:B------:R0:W-:Y:S01]  /*13ff0*/  LDGSTS.E.BYPASS.LTC128B.128 [R4+0x3400], desc[UR36][R2.64+0x80], !P4 ;  /* 0x0340008002047fae */ /* 0x0001e2000e101d64 */
[----:B------:R-:W-:-:S09]  /*14000*/  IMAD.MOV.U32 R13, RZ, RZ, R18 ;  /* 0x000000ffff0d7224 */ /* 0x000fd200078e0012 */
[----:B------:R0:W-:Y:S01]  /*14010*/  LDGSTS.E.BYPASS.LTC128B.128 [R4+0x6400], desc[UR36][R2.64+0x100], !P3 ;  /* 0x0640010002047fae */ /* 0x0001e2000d901d64 */
[----:B------:R-:W-:Y:S02]  /*14020*/  ISETP.LT.OR P3, PT, R6, 0x11, P2 ;  /* 0x000000110600780c */ /* 0x000fe40001761670 */
[----:B------:R-:W-:-:S11]  /*14030*/  MOV R7, R14 ;  /* 0x0000000e00077202 */ /* 0x000fd60000000f00 */
[----:B0-----:R-:W-:Y:S05]  /*14040*/  WARPSYNC.COLLECTIVE R15, `(.L_x_3661) ;  /* 0x000000000f087348 */ /* 0x001fea0003c00000 */
[----:B------:R1:W2:Y:S02]  /*14050*/  SHFL.IDX P6, R14, R13, R12, R11 ;  /* 0x0000000c0d0e7389 */ /* 0x0002a400000c000b */
[----:B012---:R-:W-:Y:S01]  /*14060*/  ENDCOLLECTIVE ;  /* 0x000000000000791b */ /* 0x007fe20003800000 */
.L_x_3661:
[----:B------:R-:W-:Y:S02]  /*14070*/  IMAD.MOV.U32 R13, RZ, RZ, R24 ;  /* 0x000000ffff0d7224 */ /* 0x000fe400078e0018 */
[----:B------:R-:W-:Y:S01]  /*14080*/  IMAD.MOV.U32 R12, RZ, RZ, 0x2 ;  /* 0x00000002ff0c7424 */ /* 0x000fe200078e00ff */
[----:B------:R-:W-:-:S13]  /*14090*/  IADD3 R2, P4, R14, R5, RZ ;  /* 0x000000050e027210 */ /* 0x000fda0007f9e0ff */
[----:B------:R-:W-:Y:S05]  /*140a0*/  WARPSYNC.COLLECTIVE R15, `(.L_x_3662) ;  /* 0x000000000f087348 */ /* 0x000fea0003c00000 */
[----:B------:R0:W1:Y:S02]  /*140b0*/  SHFL.IDX P6, R14, R13, R12, R11 ;  /* 0x0000000c0d0e7389 */ /* 0x00006400000c000b */
[----:B01----:R-:W-:Y:S01]  /*140c0*/  ENDCOLLECTIVE ;  /* 0x000000000000791b */ /* 0x003fe20003800000 */
.L_x_3662:
[----:B------:R-:W-:Y:S01]  /*140d0*/  IMAD.X R3, RZ, RZ, R7, P4 ;  /* 0x000000ffff037224 */ /* 0x000fe200020e0607 */
[----:B------:R-:W-:-:S04]  /*140e0*/  ISETP.LT.OR P4, PT, R6, 0x11, P1 ;  /* 0x000000110600780c */ /* 0x000fc80000f81670 */
[----:B------:R-:W-:Y:S01]  /*140f0*/  @!PT LDS RZ, [RZ] ;  /* 0x00000000fffff984 */ /* 0x000fe20000000800 */
[----:B------:R-:W-:Y:S01]  /*14100*/  @!PT LDS RZ, [RZ] ;  /* 0x00000000fffff984 */ /* 0x000fe20000000800 */
[----:B------:R-:W-:Y:S01]  /*14110*/  @!PT LDS RZ, [RZ] ;  /* 0x00000000fffff984 */ /* 0x000fe20000000800 */
[----:B------:R0:W-:Y:S01]  /*14120*/  LDGSTS.E.BYPASS.LTC128B.128 [R4+0xc00], desc[UR36][R2.64], !P3 ;  /* 0x00c0000002047fae */ /* 0x0001e2000d901d64 */
[----:B------:R-:W-:Y:S01]  /*14130*/  ISETP.LT.OR P3, PT, R6, 0x11, P0 ;  /* 0x000000110600780c */ /* 0x000fe20000761670 */
[----:B------:R-:W-:-:S07]  /*14140*/  IMAD.MOV.U32 R13, RZ, RZ, R18 ;  /* 0x000000ffff0d7224 */ /* 0x000fce00078e0012 */
[----:B------:R0:W-:Y:S05]  /*14150*/  LDGSTS.E.BYPASS.LTC128B.128 [R4+0x3c00], desc[UR36][R2.64+0x80], !P4 ;  /* 0x03c0008002047fae */ /* 0x0001ea000e101d64 */
[----:B------:R0:W-:Y:S01]  /*14160*/  LDGSTS.E.BYPASS.LTC128B.128 [R4+0x6c00], desc[UR36][R2.64+0x100], !P3 ;  /* 0x06c0010002047fae */ /* 0x0001e2000d901d64 */
[----:B------:R-:W-:Y:S01]  /*14170*/  ISETP.LT.OR P3, PT, R6, 0x21, P2 ;  /* 0x000000210600780c */ /* 0x000fe20001761670 */
[----:B------:R-:W-:-:S12]  /*14180*/  IMAD.MOV.U32 R7, RZ, RZ, R14 ;  /* 0x000000ffff077224 */ /* 0x000fd800078e000e */
[----:B0-----:R-:W-:Y:S05]  /*14190*/  WARPSYNC.COLLECTIVE R15, `(.L_x_3663) ;  /* 0x000000000f087348 */ /* 0x001fea0003c00000 */
[----:B------:R1:W2:Y:S02]  /*141a0*/  SHFL.IDX P6, R14, R13, R12, R11 ;  /* 0x0000000c0d0e7389 */ /* 0x0002a400000c000b */
[----:B012---:R-:W-:Y:S01]  /*141b0*/  ENDCOLLECTIVE ;  /* 0x000000000000791b */ /* 0x007fe20003800000 */
.L_x_3663:
[----:B------:R-:W-:Y:S01]  /*141c0*/  IMAD.MOV.U32 R13, RZ, RZ, R24 ;  /* 0x000000ffff0d7224 */ /* 0x000fe200078e0018 */
[----:B------:R-:W-:Y:S02]  /*141d0*/  MOV R12, 0x3 ;  /* 0x00000003000c7802 */ /* 0x000fe40000000f00 */
[----:B------:R-:W-:-:S13]  /*141e0*/  IADD3 R2, P4, R14, R5, RZ ;  /* 0x000000050e027210 */ /* 0x000fda0007f9e0ff */
[----:B------:R-:W-:Y:S05]  /*141f0*/  WARPSYNC.COLLECTIVE R15, `(.L_x_3664) ;  /* 0x000000000f087348 */ /* 0x000fea0003c00000 */
[----:B------:R0:W1:Y:S02]  /*14200*/  SHFL.IDX P6, R14, R13, R12, R11 ;  /* 0x0000000c0d0e7389 */ /* 0x00006400000c000b */
[----:B01----:R-:W-:Y:S01]  /*14210*/  ENDCOLLECTIVE ;  /* 0x000000000000791b */ /* 0x003fe20003800000 */
.L_x_3664:
        /* <DEDUP_REMOVED lines=15> */
.L_x_3665:
[----:B------:R-:W-:Y:S02]  /*14310*/  IMAD.MOV.U32 R13, RZ, RZ, R24 ;  /* 0x000000ffff0d7224 */ /* 0x000fe400078e0018 */
[----:B------:R-:W-:Y:S01]  /*14320*/  IMAD.MOV.U32 R12, RZ, RZ, 0x4 ;  /* 0x00000004ff0c7424 */ /* 0x000fe200078e00ff */
[----:B------:R-:W-:-:S13]  /*14330*/  IADD3 R2, P4, R14, R5, RZ ;  /* 0x000000050e027210 */ /* 0x000fda0007f9e0ff */
[----:B------:R-:W-:Y:S05]  /*14340*/  WARPSYNC.COLLECTIVE R15, `(.L_x_3666) ;  /* 0x000000000f087348 */ /* 0x000fea0003c00000 */
[----:B------:R0:W1:Y:S02]  /*14350*/  SHFL.IDX P6, R14, R13, R12, R11 ;  /* 0x0000000c0d0e7389 */ /* 0x00006400000c000b */
[----:B01----:R-:W-:Y:S01]  /*14360*/  ENDCOLLECTIVE ;  /* 0x000000000000791b */ /* 0x003fe20003800000 */
.L_x_3666:
        /* <DEDUP_REMOVED lines=15> */
.L_x_3667:
[----:B------:R-:W-:Y:S01]  /*14460*/  MOV R13, R24 ;  /* 0x00000018000d7202 */ /* 0x000fe20000000f00 */
[----:B------:R-:W-:Y:S01]  /*14470*/  IMAD.MOV.U32 R12, RZ, RZ, 0x5 ;  /* 0x00000005ff0c7424 */ /* 0x000fe200078e00ff */
[----:B------:R-:W-:-:S13]  /*14480*/  IADD3 R2, P4, R14, R5, RZ ;  /* 0x000000050e027210 */ /* 0x000fda0007f9e0ff */
[----:B------:R-:W-:Y:S05]  /*14490*/  WARPSYNC.COLLECTIVE R15, `(.L_x_3668) ;  /* 0x000000000f087348 */ /* 0x000fea0003c00000 */
[----:B------:R0:W1:Y:S02]  /*144a0*/  SHFL.IDX P6, R14, R13, R12, R11 ;  /* 0x0000000c0d0e7389 */ /* 0x00006400000c000b */
[----:B01----:R-:W-:Y:S01]  /*144b0*/  ENDCOLLECTIVE ;  /* 0x000000000000791b */ /* 0x003fe20003800000 */
.L_x_3668:
        /* <DEDUP_REMOVED lines=10> */
[----:B------:R-:W-:-:S07]  /*14560*/  IMAD.MOV.U32 R24, RZ, RZ, R14 ;  /* 0x000000ffff187224 */ /* 0x000fce00078e000e */
[----:B0-----:R-:W-:Y:S05]  /*14570*/  WARPSYNC.COLLECTIVE R15, `(.L_x_3669) ;  /* 0x000000000f087348 */ /* 0x001fea0003c00000 */
[----:B------:R1:W2:Y:S02]  /*14580*/  SHFL.IDX P6, R14, R13, R12, R11 ;  /* 0x0000000c0d0e7389 */ /* 0x0002a400000c000b */
[----:B012---:R-:W-:Y:S01]  /*14590*/  ENDCOLLECTIVE ;  /* 0x000000000000791b */ /* 0x007fe20003800000 */
.L_x_3669:
[----:B------:R-:W-:Y:S05]  /*145a0*/  BRA `(.L_x_3670) ;  /* 0xffffffbc00d07947 */ /* 0x000fea000383ffff */
.L_x_3566:
        /* <DEDUP_REMOVED lines=8> */
.L_x_3672:
[----:B------:R-:W-:Y:S05]  /*14630*/  BSYNC B0 ;  /* 0x0000000000007941 */ /* 0x000fea0003800000 */
.L_x_3671:
[----:B------:R-:W-:Y:S01]  /*14640*/  MOV R13, R16 ;  /* 0x00000010000d7202 */ /* 0x000fe20000000f00 */
        /* <DEDUP_REMOVED lines=8> */
.L_x_3673:
[----:B------:R-:W-:Y:S02]  /*146d0*/  ULDC UR4, c[0x0][0xc3c] ;  /* 0x00030f0000047ab9 */ /* 0x000fe40000000800 */
[----:B------:R-:W-:-:S13]  /*146e0*/  ISETP.GE.OR P1, PT, R7, UR4, !P0 ;  /* 0x0000000407007c0c */ /* 0x000fda000c726670 */
[----:B------:R-:W0:Y:S08]  /*146f0*/  @!P1 LDC.64 R4, c[0x0][0xc80] ;  /* 0x00032000ff049b82 */ /* 0x000e300000000a00 */
[----:B------:R-:W1:Y:S01]  /*14700*/  @!P1 LDC.64 R2, c[0x0][0xc78] ;  /* 0x00031e00ff029b82 */ /* 0x000e620000000a00 */
[----:B------:R-:W-:Y:S01]  /*14710*/  CS2R R10, SRZ ;  /* 0x00000000000a7805 */ /* 0x000fe2000001ff00 */
[----:B------:R-:W-:-:S02]  /*14720*/  IMAD.MOV.U32 R8, RZ, RZ, R14 ;  /* 0x000000ffff087224 */ /* 0x000fc400078e000e */
[----:B0-----:R-:W-:-:S06]  /*14730*/  @!P1 IMAD.WIDE R4, R7, 0x4, R4 ;  /* 0x0000000407049825 */ /* 0x001fcc00078e0204 */
[----:B------:R-:W2:Y:S01]  /*14740*/  @!P1 LDG.E R4, desc[UR36][R4.64] ;  /* 0x0000002404049981 */ /* 0x000ea2000c1e1900 */
[----:B-1----:R-:W-:-:S06]  /*14750*/  @!P1 IMAD.WIDE R2, R7, 0x4, R2 ;  /* 0x0000000407029825 */ /* 0x002fcc00078e0202 */
[----:B------:R-:W3:Y:S01]  /*14760*/  @!P1 LDG.E R2, desc[UR36][R2.64] ;  /* 0x0000002402029981 */ /* 0x000ee2000c1e1900 */
[----:B------:R-:W-:Y:S01]  /*14770*/  IMAD.MOV.U32 R7, RZ, RZ, RZ ;  /* 0x000000ffff077224 */ /* 0x000fe200078e00ff */
        /* <DEDUP_REMOVED lines=11> */
.L_x_3674:
[----:B------:R-:W-:Y:S01]  /*14830*/  IMAD.MOV.U32 R12, RZ, RZ, 0x2 ;  /* 0x00000002ff0c7424 */ /* 0x000fe200078e00ff */
[----:B------:R-:W-:-:S04]  /*14840*/  SEL R6, R14, RZ, P1 ;  /* 0x000000ff0e067207 */ /* 0x000fc80000800000 */
[----:B------:R-:W-:-:S05]  /*14850*/  IADD3 R6, R13, R6, RZ ;  /* 0x000000060d067210 */ /* 0x000fca0007ffe0ff */
[----:B------:R-:W-:-:S07]  /*14860*/  IMAD.MOV.U32 R13, RZ, RZ, R6 ;  /* 0x000000ffff0d7224 */ /* 0x000fce00078e0006 */
[----:B------:R-:W-:Y:S05]  /*14870*/  WARPSYNC.COLLECTIVE R15, `(.L_x_3675) ;  /* 0x000000000f087348 */ /* 0x000fea0003c00000 */
[----:B------:R0:W1:Y:S02]  /*14880*/  SHFL.UP P6, R14, R13, R12, R11 ;  /* 0x0400000c0d0e7389 */ /* 0x00006400000c000b */
[----:B01----:R-:W-:Y:S01]  /*14890*/  ENDCOLLECTIVE ;  /* 0x000000000000791b */ /* 0x003fe20003800000 */
.L_x_3675:
[----:B------:R-:W-:Y:S01]  /*148a0*/  IMAD.MOV.U32 R12, RZ, RZ, 0x4 ;  /* 0x00000004ff0c7424 */ /* 0x000fe200078e00ff */
[----:B------:R-:W-:-:S05]  /*148b0*/  SEL R3, R14, RZ, P2 ;  /* 0x000000ff0e037207 */ /* 0x000fca0001000000 */
[----:B------:R-:W-:Y:S01]  /*148c0*/  IMAD.IADD R2, R6, 0x1, R3 ;  /* 0x0000000106027824 */ /* 0x000fe200078e0203 */
[----:B------:R-:W-:-:S03]  /*148d0*/  MOV R6, RZ ;  /* 0x000000ff00067202 */ /* 0x000fc60000000f00 */
[----:B------:R-:W-:-:S07]  /*148e0*/  IMAD.MOV.U32 R13, RZ, RZ, R2 ;  /* 0x000000ffff0d7224 */ /* 0x000fce00078e0002 */
[----:B------:R-:W-:Y:S05]  /*148f0*/  WARPSYNC.COLLECTIVE R15, `(.L_x_3676) ;  /* 0x000000000f087348 */ /* 0x000fea0003c00000 */
[----:B------:R0:W1:Y:S02]  /*14900*/  SHFL.UP P6, R14, R13, R12, R11 ;  /* 0x0400000c0d0e7389 */ /* 0x00006400000c000b */
[----:B01----:R-:W-:Y:S01]  /*14910*/  ENDCOLLECTIVE ;  /* 0x000000000000791b */ /* 0x003fe20003800000 */
.L_x_3676:
[----:B------:R-:W-:Y:S02]  /*14920*/  MOV R12, 0x8 ;  /* 0x00000008000c7802 */ /* 0x000fe40000000f00 */
[----:B------:R-:W-:-:S05]  /*14930*/  SEL R3, R14, RZ, P3 ;  /* 0x000000ff0e037207 */ /* 0x000fca0001800000 */
[----:B------:R-:W-:-:S04]  /*14940*/  IMAD.IADD R3, R2, 0x1, R3 ;  /* 0x0000000102037824 */ /* 0x000fc800078e0203 */
[----:B------:R-:W-:-:S07]  /*14950*/  IMAD.MOV.U32 R13, RZ, RZ, R3 ;  /* 0x000000ffff0d7224 */ /* 0x000fce00078e0003 */
[----:B------:R-:W-:Y:S05]  /*14960*/  WARPSYNC.COLLECTIVE R15, `(.L_x_3677) ;  /* 0x000000000f087348 */ /* 0x000fea0003c00000 */
[----:B------:R0:W1:Y:S02]  /*14970*/  SHFL.UP P6, R14, R13, R12, R11 ;  /* 0x0400000c0d0e7389 */ /* 0x00006400000c000b */
[----:B01----:R-:W-:Y:S01]  /*14980*/  ENDCOLLECTIVE ;  /* 0x000000000000791b */ /* 0x003fe20003800000 */
.L_x_3677:
[----:B------:R-:W-:Y:S01]  /*14990*/  IMAD.MOV.U32 R12, RZ, RZ, 0x10 ;  /* 0x00000010ff0c7424 */ /* 0x000fe200078e00ff */
[----:B------:R-:W-:-:S05]  /*149a0*/  SEL R4, R14, RZ, P4 ;  /* 0x000000ff0e047207 */ /* 0x000fca0002000000 */
[----:B------:R-:W-:-:S04]  /*149b0*/  IMAD.IADD R4, R3, 0x1, R4 ;  /* 0x0000000103047824 */ /* 0x000fc800078e0204 */
[----:B------:R-:W-:-:S07]  /*149c0*/  IMAD.MOV.U32 R13, RZ, RZ, R4 ;  /* 0x000000ffff0d7224 */ /* 0x000fce00078e0004 */
[----:B------:R-:W-:Y:S05]  /*149d0*/  WARPSYNC.COLLECTIVE R15, `(.L_x_3678) ;  /* 0x000000000f087348 */ /* 0x000fea0003c00000 */
[----:B------:R0:W1:Y:S02]  /*149e0*/  SHFL.UP P6, R14, R13, R12, R11 ;  /* 0x0400000c0d0e7389 */ /* 0x00006400000c000b */
[----:B01----:R-:W-:Y:S01]  /*149f0*/  ENDCOLLECTIVE ;  /* 0x000000000000791b */ /* 0x003fe20003800000 */
.L_x_3678:
        /* <DEDUP_REMOVED lines=8> */
.L_x_3679:
[----:B------:R-:W-:Y:S05]  /*14a80*/  BRA `(.L_x_3680) ;  /* 0xffffffbc00e87947 */ /* 0x000fea000383ffff */
.L_x_3569:
[----:B------:R-:W-:Y:S01]  /*14a90*/  BSSY B0, `(.L_x_3681) ;  /* 0x0000007000007945 */ /* 0x000fe20003800000 */
[----:B------:R-:W-:Y:S02]  /*14aa0*/  IMAD.MOV.U32 R12, RZ, RZ, 0x1 ;  /* 0x00000001ff0c7424 */ /* 0x000fe400078e00ff */
[----:B------:R-:W-:Y:S02]  /*14ab0*/  IMAD.MOV.U32 R11, RZ, RZ, RZ ;  /* 0x000000ffff0b7224 */ /* 0x000fe400078e00ff */
[----:B------:R-:W-:-:S07]  /*14ac0*/  IMAD.MOV.U32 R15, RZ, RZ, -0x1 ;  /* 0xffffffffff0f7424 */ /* 0x000fce00078e00ff */
[----:B------:R-:W-:Y:S05]  /*14ad0*/  WARPSYNC.COLLECTIVE R15, `(.L_x_3682) ;  /* 0x000000000f087348 */ /* 0x000fea0003c00000 */
[----:B------:R0:W1:Y:S02]  /*14ae0*/  SHFL.UP P6, R14, R13, R12, R11 ;  /* 0x0400000c0d0e7389 */ /* 0x00006400000c000b */
[----:B01----:R-:W-:Y:S01]  /*14af0*/  ENDCOLLECTIVE ;  /* 0x000000000000791b */ /* 0x003fe20003800000 */
.L_x_3682:
[----:B------:R-:W-:Y:S05]  /*14b00*/  BSYNC B0 ;  /* 0x0000000000007941 */ /* 0x000fea0003800000 */
.L_x_3681:
        /* <DEDUP_REMOVED lines=8> */
.L_x_3683:
[----:B------:R-:W-:Y:S01]  /*14b90*/  IMAD.MOV.U32 R12, RZ, RZ, 0x4 ;  /* 0x00000004ff0c7424 */ /* 0x000fe200078e00ff */
[----:B------:R-:W-:-:S04]  /*14ba0*/  SEL R2, R14, RZ, P2 ;  /* 0x000000ff0e027207 */ /* 0x000fc80001000000 */
[----:B------:R-:W-:-:S05]  /*14bb0*/  IADD3 R2, R13, R2, RZ ;  /* 0x000000020d027210 */ /* 0x000fca0007ffe0ff */
[----:B------:R-:W-:-:S07]  /*14bc0*/  IMAD.MOV.U32 R13, RZ, RZ, R2 ;  /* 0x000000ffff0d7224 */ /* 0x000fce00078e0002 */
[----:B------:R-:W-:Y:S05]  /*14bd0*/  WARPSYNC.COLLECTIVE R15, `(.L_x_3684) ;  /* 0x000000000f087348 */ /* 0x000fea0003c00000 */
[----:B------:R0:W1:Y:S02]  /*14be0*/  SHFL.UP P6, R14, R13, R12, R11 ;  /* 0x0400000c0d0e7389 */ /* 0x00006400000c000b */
[----:B01----:R-:W-:Y:S01]  /*14bf0*/  ENDCOLLECTIVE ;  /* 0x000000000000791b */ /* 0x003fe20003800000 */
.L_x_3684:
[----:B------:R-:W-:Y:S01]  /*14c00*/  IMAD.MOV.U32 R12, RZ, RZ, 0x8 ;  /* 0x00000008ff0c7424 */ /* 0x000fe200078e00ff */
[----:B------:R-:W-:-:S05]  /*14c10*/  SEL R3, R14, RZ, P3 ;  /* 0x000000ff0e037207 */ /* 0x000fca0001800000 */
[----:B------:R-:W-:-:S04]  /*14c20*/  IMAD.IADD R3, R2, 0x1, R3 ;  /* 0x0000000102037824 */ /* 0x000fc800078e0203 */
[----:B------:R-:W-:-:S07]  /*14c30*/  IMAD.MOV.U32 R13, RZ, RZ, R3 ;  /* 0x000000ffff0d7224 */ /* 0x000fce00078e0003 */
[----:B------:R-:W-:Y:S05]  /*14c40*/  WARPSYNC.COLLECTIVE R15, `(.L_x_3685) ;  /* 0x000000000f087348 */ /* 0x000fea0003c00000 */
[----:B------:R0:W1:Y:S02]  /*14c50*/  SHFL.UP P6, R14, R13, R12, R11 ;  /* 0x0400000c0d0e7389 */ /* 0x00006400000c000b */
[----:B01----:R-:W-:Y:S01]  /*14c60*/  ENDCOLLECTIVE ;  /* 0x000000000000791b */ /* 0x003fe20003800000 */
.L_x_3685:
[----:B------:R-:W-:Y:S02]  /*14c70*/  MOV R12, 0x10 ;  /* 0x00000010000c7802 */ /* 0x000fe40000000f00 */
[----:B------:R-:W-:-:S05]  /*14c80*/  SEL R4, R14, RZ, P4 ;  /* 0x000000ff0e047207 */ /* 0x000fca0002000000 */
[----:B------:R-:W-:-:S04]  /*14c90*/  IMAD.IADD R4, R3, 0x1, R4 ;  /* 0x0000000103047824 */ /* 0x000fc800078e0204 */
[----:B------:R-:W-:-:S07]  /*14ca0*/  IMAD.MOV.U32 R13, RZ, RZ, R4 ;  /* 0x000000ffff0d7224 */ /* 0x000fce00078e0004 */
[----:B------:R-:W-:Y:S05]  /*14cb0*/  WARPSYNC.COLLECTIVE R15, `(.L_x_3686) ;  /* 0x000000000f087348 */ /* 0x000fea0003c00000 */
[----:B------:R0:W1:Y:S02]  /*14cc0*/  SHFL.UP P6, R14, R13, R12, R11 ;  /* 0x0400000c0d0e7389 */ /* 0x00006400000c000b */
[----:B01----:R-:W-:Y:S01]  /*14cd0*/  ENDCOLLECTIVE ;  /* 0x000000000000791b */ /* 0x003fe20003800000 */
.L_x_3686:
        /* <DEDUP_REMOVED lines=8> */
.L_x_3687:
[----:B------:R-:W-:Y:S05]  /*14d60*/  BRA `(.L_x_3688) ;  /* 0xffffffbc00d47947 */ /* 0x000fea000383ffff */
.L_x_3571:
[----:B------:R-:W-:Y:S01]  /*14d70*/  BSSY B0, `(.L_x_3689) ;  /* 0x0000006000007945 */ /* 0x000fe20003800000 */
[----:B------:R-:W-:Y:S01]  /*14d80*/  PLOP3.LUT P6, PT, P6, PT, PT, 0x8, 0x0 ;  /* 0x000000000000781c */ /* 0x000fe200037ce170 */
[----:B------:R-:W-:-:S12]  /*14d90*/  IMAD.MOV.U32 R15, RZ, RZ, -0x1 ;  /* 0xffffffffff0f7424 */ /* 0x000fd800078e00ff */
[----:B0-----:R-:W-:Y:S05]  /*14da0*/  WARPSYNC.COLLECTIVE R15, `(.L_x_3690) ;  /* 0x000000000f087348 */ /* 0x001fea0003c00000 */
[----:B------:R-:W-:Y:S01]  /*14db0*/  VOTE.ANY R14, PT, P6 ;  /* 0x00000000000e7806 */ /* 0x000fe200030e0100 */
[----:B0-----:R-:W-:Y:S06]  /*14dc0*/  ENDCOLLECTIVE ;  /* 0x000000000000791b */ /* 0x001fec0003800000 */
.L_x_3690:
[----:B------:R-:W-:Y:S05]  /*14dd0*/  BSYNC B0 ;  /* 0x0000000000007941 */ /* 0x000fea0003800000 */
.L_x_3689:
        /* <DEDUP_REMOVED lines=9> */
.L_x_3691:
[----:B------:R-:W-:Y:S02]  /*14e70*/  IMAD.MOV.U32 R13, RZ, RZ, R10 ;  /* 0x000000ffff0d7224 */ /* 0x000fe400078e000a */
[----:B------:R-:W-:-:S07]  /*14e80*/  IMAD.MOV.U32 R7, RZ, RZ, R14 ;  /* 0x000000ffff077224 */ /* 0x000fce00078e000e */
[----:B------:R-:W-:Y:S05]  /*14e90*/  WARPSYNC.COLLECTIVE R15, `(.L_x_3692) ;  /* 0x000000000f087348 */ /* 0x000fea0003c00000 */
[----:B------:R0:W1:Y:S02]  /*14ea0*/  SHFL.IDX P6, R14, R13, R12, R11 ;  /* 0x0000000c0d0e7389 */ /* 0x00006400000c000b */
[----:B01----:R-:W-:Y:S01]  /*14eb0*/  ENDCOLLECTIVE ;  /* 0x000000000000791b */ /* 0x003fe20003800000 */
.L_x_3692:
[----:B------:R-:W-:Y:S01]  /*14ec0*/  IMAD.MOV.U32 R10, RZ, RZ, R14 ;  /* 0x000000ffff0a7224 */ /* 0x000fe200078e000e */
[----:B------:R-:W-:Y:S06]  /*14ed0*/  BRA `(.L_x_3693) ;  /* 0xffffffbc00b47947 */ /* 0x000fec000383ffff */
.L_x_3573:
[----:B------:R-:W-:Y:S01]  /*14ee0*/  BSSY B0, `(.L_x_3694) ;  /* 0x0000007000007945 */ /* 0x000fe20003800000 */
[----:B------:R-:W-:Y:S01]  /*14ef0*/  IMAD.MOV.U32 R13, RZ, RZ, R2 ;  /* 0x000000ffff0d7224 */ /* 0x000fe200078e0002 */
[----:B------:R-:W-:Y:S01]  /*14f00*/  MOV R15, 0xffffffff ;  /* 0xffffffff000f7802 */ /* 0x000fe20000000f00 */
[----:B------:R-:W-:-:S07]  /*14f10*/  IMAD.MOV.U32 R11, RZ, RZ, 0x1f ;  /* 0x0000001fff0b7424 */ /* 0x000fce00078e00ff */
[----:B0123--:R-:W-:Y:S05]  /*14f20*/  WARPSYNC.COLLECTIVE R15, `(.L_x_3695) ;  /* 0x000000000f087348 */ /* 0x00ffea0003c00000 */
[----:B------:R4:W0:Y:S02]  /*14f30*/  SHFL.IDX P6, R14, R13, R12, R11 ;  /* 0x0000000c0d0e7389 */ /* 0x00082400000c000b */
[----:B01234-:R-:W-:Y:S01]  /*14f40*/  ENDCOLLECTIVE ;  /* 0x000000000000791b */ /* 0x01ffe20003800000 */
.L_x_3695:
[----:B------:R-:W-:Y:S05]  /*14f50*/  BSYNC B0 ;  /* 0x0000000000007941 */ /* 0x000fea0003800000 */
.L_x_3694:
[----:B------:R-:W-:Y:S01]  /*14f60*/  IMAD.MOV.U32 R6, RZ, RZ, R14 ;  /* 0x000000ffff067224 */ /* 0x000fe200078e000e */
[----:B------:R-:W-:Y:S06]  /*14f70*/  BRA `(.L_x_3572) ;  /* 0xffffffbc00a47947 */ /* 0x000fec000383ffff */
.L_x_3577:
[----:B-1----:R1:W3:Y:S02]  /*14f80*/  SYNCS.PHASECHK.TRANS64.TRYWAIT P0, [R4+URZ+0x30820], R0 ;  /* 0x03082000040075a7 */ /* 0x0022e4000800017f */
[----:B---3--:R-:W-:Y:S05]  /*14f90*/  @!P0 NANOSLEEP.SYNCS 0x989680 ;  /* 0x009896800000895d */ /* 0x008fea0003900000 */
[----:B------:R-:W3:Y:S02]  /*14fa0*/  @!P0 SYNCS.PHASECHK.TRANS64 P0, [R4+URZ+0x30820], R0 ;  /* 0x03082000040085a7 */ /* 0x000ee4000800007f */
[----:B---3--:R-:W-:Y:S05]  /*14fb0*/  @!P0 BRA `(.L_x_3577) ;  /* 0xfffffffc00f08947 */ /* 0x008fea000383ffff */
[----:B------:R-:W-:Y:S05]  /*14fc0*/  BRA `(.L_x_3696) ;  /* 0xffffffc000fc7947 */ /* 0x000fea000383ffff */
.L_x_3578:
        /* <DEDUP_REMOVED lines=11> */
.L_x_3698:
[----:B------:R-:W-:Y:S05]  /*15080*/  BSYNC B0 ;  /* 0x0000000000007941 */ /* 0x000fea0003800000 */
.L_x_3697:
[----:B------:R-:W-:Y:S05]  /*15090*/  BRA `(.L_x_3699) ;  /* 0xffffffc000e47947 */ /* 0x000fea000383ffff */
.L_x_3581:
[----:B------:R-:W-:Y:S01]  /*150a0*/  BSSY B1, `(.L_x_3700) ;  /* 0x0000006000017945 */ /* 0x000fe20003800000 */
[----:B------:R-:W-:-:S07]  /*150b0*/  IMAD.MOV.U32 R15, RZ, RZ, -0x1 ;  /* 0xffffffffff0f7424 */ /* 0x000fce00078e00ff */
[----:B012---:R-:W-:Y:S05]  /*150c0*/  WARPSYNC.COLLECTIVE R15, `(.L_x_3701) ;  /* 0x000000000f0c7348 */ /* 0x007fea0003c00000 */
[----:B------:R-:W-:Y:S02]  /*150d0*/  ELECT P6, UR62, PT ;  /* 0x00000000003e782f */ /* 0x000fe400038c0000 */
[----:B------:R-:W-:Y:S01]  /*150e0*/  MOV R14, UR62 ;  /* 0x0000003e000e7c02 */ /* 0x000fe20008000f00 */
[----:B012---:R-:W-:Y:S10]  /*150f0*/  ENDCOLLECTIVE ;  /* 0x000000000000791b */ /* 0x007ff40003800000 */
.L_x_3701:
[----:B------:R-:W-:Y:S05]  /*15100*/  BSYNC B1 ;  /* 0x0000000000017941 */ /* 0x000fea0003800000 */
.L_x_3700:
[----:B------:R-:W-:Y:S05]  /*15110*/  BRA `(.L_x_3702) ;  /* 0xffffffc000dc7947 */ /* 0x000fea000383ffff */
.L_x_3583:
[----:B-1----:R1:W3:Y:S02]  /*15120*/  SYNCS.PHASECHK.TRANS64.TRYWAIT P1, [R5+URZ+0x30840], R0 ;  /* 0x03084000050075a7 */ /* 0x0022e4000802017f */
[----:B---3--:R-:W-:Y:S05]  /*15130*/  @!P1 NANOSLEEP.SYNCS 0x989680 ;  /* 0x009896800000995d */ /* 0x008fea0003900000 */
[----:B------:R-:W3:Y:S02]  /*15140*/  @!P1 SYNCS.PHASECHK.TRANS64 P1, [R5+URZ+0x30840], R0 ;  /* 0x03084000050095a7 */ /* 0x000ee4000802007f */
[----:B---3--:R-:W-:Y:S05]  /*15150*/  @!P1 BRA `(.L_x_3583) ;  /* 0xfffffffc00f09947 */ /* 0x008fea000383ffff */
[----:B------:R-:W-:Y:S05]  /*15160*/  BRA `(.L_x_3703) ;  /* 0xffffffc400047947 */ /* 0x000fea000383ffff */
.L_x_3585:
[----:B---3--:R3:W4:Y:S02]  /*15170*/  SYNCS.PHASECHK.TRANS64.TRYWAIT P1, [R27+URZ+0x30840], R2 ;  /* 0x030840021b0075a7 */ /* 0x008724000802017f */
[----:B----4-:R-:W-:Y:S05]  /*15180*/  @!P1 NANOSLEEP.SYNCS 0x989680 ;  /* 0x009896800000995d */ /* 0x010fea0003900000 */
[----:B------:R-:W4:Y:S02]  /*15190*/  @!P1 SYNCS.PHASECHK.TRANS64 P1, [R27+URZ+0x30840], R2 ;  /* 0x030840021b0095a7 */ /* 0x000f24000802007f */
[----:B----4-:R-:W-:Y:S05]  /*151a0*/  @!P1 BRA `(.L_x_3585) ;  /* 0xfffffffc00f09947 */ /* 0x010fea000383ffff */
[----:B------:R-:W-:Y:S05]  /*151b0*/  BRA `(.L_x_3704) ;  /* 0xffffffc400107947 */ /* 0x000fea000383ffff */
.L_x_3587:
[----:B----4-:R4:W0:Y:S02]  /*151c0*/  SYNCS.PHASECHK.TRANS64.TRYWAIT P1, [R5+URZ+0x30860], R0 ;  /* 0x03086000050075a7 */ /* 0x010824000802017f */
[----:B0-----:R-:W-:Y:S05]  /*151d0*/  @!P1 NANOSLEEP.SYNCS 0x989680 ;  /* 0x009896800000995d */ /* 0x001fea0003900000 */
[----:B------:R-:W0:Y:S02]  /*151e0*/  @!P1 SYNCS.PHASECHK.TRANS64 P1, [R5+URZ+0x30860], R0 ;  /* 0x03086000050095a7 */ /* 0x000e24000802007f */
[----:B0-----:R-:W-:Y:S05]  /*151f0*/  @!P1 BRA `(.L_x_3587) ;  /* 0xfffffffc00f09947 */ /* 0x001fea000383ffff */
[----:B------:R-:W-:Y:S05]  /*15200*/  BRA `(.L_x_3705) ;  /* 0xffffffc4000c7947 */ /* 0x000fea000383ffff */
.L_x_3706:
        /* <DEDUP_REMOVED lines=15> */
.L_x_15965:


//--------------------- .text._ZN7cutlass13device_kernelIN5flash11enable_sm90INS1_16FlashAttnFwdSm90INS1_25CollectiveMainloopFwdSm90ILi2EN4cute5tupleIJNS5_1CILi1EEES8_S8_EEENS6_IJNS7_ILi128EEENS7_ILi96EEENS7_ILi192EEEEEELi192ENS_10bfloat16_tEfNS_4arch4Sm90ELb0ELb0ELb1ELb1ELb1ELb1ELb0ELb1ELb1ELb1ELb1ELb0EEENS1_21CollectiveEpilogueFwdINS6_IJSA_SC_SB_EEES9_SE_SG_Li256ELb1ELb1ELb1ELb0EEENS1_36VarlenDynamicPersistentTileSchedulerILi128ELi96ELi256ELi128ELb1ELb1ELb1ELb0ELb1ELb1EEEEEEEEEvNT_6ParamsE --------------------------
	.section	.text._ZN7cutlass13device_kernelIN5flash11enable_sm90INS1_16FlashAttnFwdSm90INS1_25CollectiveMainloopFwdSm90ILi2EN4cute5tupleIJNS5_1CILi1EEES8_S8_EEENS6_IJNS7_ILi128EEENS7_ILi96EEENS7_ILi192EEEEEELi192ENS_10bfloat16_tEfNS_4arch4Sm90ELb0ELb0ELb1ELb1ELb1ELb1ELb0ELb1ELb1ELb1ELb1ELb0EEENS1_21CollectiveEpilogueFwdINS6_IJSA_SC_SB_EEES9_SE_SG_Li256ELb1ELb1ELb1ELb0EEENS1_36VarlenDynamicPersistentTileSchedulerILi128ELi96ELi256ELi128ELb1ELb1ELb1ELb0ELb1ELb1EEEEEEEEEvNT_6ParamsE,"ax",@progbits
	.align	128
.text._ZN7cutlass13device_kernelIN5flash11enable_sm90INS1_16FlashAttnFwdSm90INS1_25CollectiveMainloopFwdSm90ILi2EN4cute5tupleIJNS5_1CILi1EEES8_S8_EEENS6_IJNS7_ILi128EEENS7_ILi96EEENS7_ILi192EEEEEELi192ENS_10bfloat16_tEfNS_4arch4Sm90ELb0ELb0ELb1ELb1ELb1ELb1ELb0ELb1ELb1ELb1ELb1ELb0EEENS1_21CollectiveEpilogueFwdINS6_IJSA_SC_SB_EEES9_SE_SG_Li256ELb1ELb1ELb1ELb0EEENS1_36VarlenDynamicPersistentTileSchedulerILi128ELi96ELi256ELi128ELb1ELb1ELb1ELb0ELb1ELb1EEEEEEEEEvNT_6ParamsE:
        .type           _ZN7cutlass13device_kernelIN5flash11enable_sm90INS1_16FlashAttnFwdSm90INS1_25CollectiveMainloopFwdSm90ILi2EN4cute5tupleIJNS5_1CILi1EEES8_S8_EEENS6_IJNS7_ILi128EEENS7_ILi96EEENS7_ILi192EEEEEELi192ENS_10bfloat16_tEfNS_4arch4Sm90ELb0ELb0ELb1ELb1ELb1ELb1ELb0ELb1ELb1ELb1ELb1ELb0EEENS1_21CollectiveEpilogueFwdINS6_IJSA_SC_SB_EEES9_SE_SG_Li256ELb1ELb1ELb1ELb0EEENS1_36VarlenDynamicPersistentTileSchedulerILi128ELi96ELi256ELi128ELb1ELb1ELb1ELb0ELb1ELb1EEEEEEEEEvNT_6ParamsE,@function
        .size           _ZN7cutlass13device_kernelIN5flash11enable_sm90INS1_16FlashAttnFwdSm90INS1_25CollectiveMainloopFwdSm90ILi2EN4cute5tupleIJNS5_1CILi1EEES8_S8_EEENS6_IJNS7_ILi128EEENS7_ILi96EEENS7_ILi192EEEEEELi192ENS_10bfloat16_tEfNS_4arch4Sm90ELb0ELb0ELb1ELb1ELb1ELb1ELb0ELb1ELb1ELb1ELb1ELb0EEENS1_21CollectiveEpilogueFwdINS6_IJSA_SC_SB_EEES9_SE_SG_Li256ELb1ELb1ELb1ELb0EEENS1_36VarlenDynamicPersistentTileSchedulerILi128ELi96ELi256ELi128ELb1ELb1ELb1ELb0ELb1ELb1EEEEEEEEEvNT_6ParamsE,(.L_x_15966 - _ZN7cutlass13device_kernelIN5flash11enable_sm90INS1_16FlashAttnFwdSm90INS1_25CollectiveMainloopFwdSm90ILi2EN4cute5tupleIJNS5_1CILi1EEES8_S8_EEENS6_IJNS7_ILi128EEENS7_ILi96EEENS7_ILi192EEEEEELi192ENS_10bfloat16_tEfNS_4arch4Sm90ELb0ELb0ELb1ELb1ELb1ELb1ELb0ELb1ELb1ELb1ELb1ELb0EEENS1_21CollectiveEpilogueFwdINS6_IJSA_SC_SB_EEES9_SE_SG_Li256ELb1ELb1ELb1ELb0EEENS1_36VarlenDynamicPersistentTileSchedulerILi128ELi96ELi256ELi128ELb1ELb1ELb1ELb0ELb1ELb1EEEEEEEEEvNT_6ParamsE)
        .other          _ZN7cutlass13device_kernelIN5flash11enable_sm90INS1_16FlashAttnFwdSm90INS1_25CollectiveMainloopFwdSm90ILi2EN4cute5tupleIJNS5_1CILi1EEES8_S8_EEENS6_IJNS7_ILi128EEENS7_ILi96EEENS7_ILi192EEEEEELi192ENS_10bfloat16_tEfNS_4arch4Sm90ELb0ELb0ELb1ELb1ELb1ELb1ELb0ELb1ELb1ELb1ELb1ELb0EEENS1_21CollectiveEpilogueFwdINS6_IJSA_SC_SB_EEES9_SE_SG_Li256ELb1ELb1ELb1ELb0EEENS1_36VarlenDynamicPersistentTileSchedulerILi128ELi96ELi256ELi128ELb1ELb1ELb1ELb0ELb1ELb1EEEEEEEEEvNT_6ParamsE,@"STO_CUDA_ENTRY STV_DEFAULT"
_ZN7cutlass13device_kernelIN5flash11enable_sm90INS1_16FlashAttnFwdSm90INS1_25CollectiveMainloopFwdSm90ILi2EN4cute5tupleIJNS5_1CILi1EEES8_S8_EEENS6_IJNS7_ILi128EEENS7_ILi96EEENS7_ILi192EEEEEELi192ENS_10bfloat16_tEfNS_4arch4Sm90ELb0ELb0ELb1ELb1ELb1ELb1ELb0ELb1ELb1ELb1ELb1ELb0EEENS1_21CollectiveEpilogueFwdINS6_IJSA_SC_SB_EEES9_SE_SG_Li256ELb1ELb1ELb1ELb0EEENS1_36VarlenDynamicPersistentTileSchedulerILi128ELi96ELi256ELi128ELb1ELb1ELb1ELb0ELb1ELb1EEEEEEEEEvNT_6ParamsE:
[----:B------:R-:W0:Y:S02]  /*0000*/  LDC R1, c[0x0][0x28] ;  /* 0x00000a00ff017b82 */ /* 0x000e240000000800 */
[----:B0-----:R-:W-:Y:S01]  /*0010*/  VIADD R1, R1, 0xfffffed0 ;  /* 0xfffffed001017836 */ /* 0x001fe20000000000 */
[----:B------:R-:W0:Y:S01]  /*0020*/  S2R R0, SR_TID.X ;  /* 0x0000000000007919 */ /* 0x000e220000002100 */
[----:B------:R-:W-:Y:S01]  /*0030*/  ELECT P0, URZ, PT ;  /* 0x00000000003f782f */ /* 0x000fe20003800000 */
[----:B------:R-:W-:Y:S01]  /*0040*/  BSSY B0, `(.L_x_3707) ;  /* 0x000000d000007945 */ /* 0x000fe20003800000 */
[----:B0-----:R-:W-:-:S05]  /*0050*/  SHF.R.U32.HI R2, RZ, 0x5, R0 ;  /* 0x00000005ff027819 */ /* 0x001fca0000011600 */
[----:B------:R-:W0:Y:S02]  /*0060*/  SHFL.IDX PT, R3, R2, RZ, 0x1f ;  /* 0x00001fff02037589 */ /* 0x000e2400000e0000 */
[----:B0-----:R-:W-:-:S13]  /*0070*/  ISETP.EQ.AND P0, PT, R3, RZ, P0 ;  /* 0x000000ff0300720c */ /* 0x001fda0000702270 */
        /* <DEDUP_REMOVED lines=9> */
.L_x_3708:
[----:B------:R-:W-:Y:S05]  /*0110*/  BSYNC B0 ;  /* 0x0000000000007941 */ /* 0x000fea0003800000 */
.L_x_3707:
[----:B------:R-:W-:Y:S01]  /*0120*/  VOTEU.ANY UP0, P0 ;  /* 0x00000000003f7886 */ /* 0x000fe20000000100 */
[----:B------:R-:W0:Y:S01]  /*0130*/  SHFL.IDX PT, R3, R2, RZ, 0x1f ;  /* 0x00001fff02037589 */ /* 0x000e2200000e0000 */
[----:B------:R-:W-:Y:S01]  /*0140*/  UMOV UR4, 0x80 ;  /* 0x0000008000047882 */ /* 0x000fe20000000000 */
[----:B------:R-:W-:Y:S01]  /*0150*/  UMOV UR7, 0x100 ;  /* 0x0000010000077882 */ /* 0x000fe20000000000 */
[----:B------:R-:W-:Y:S01]  /*0160*/  VOTEU.ANY UP1, P0 ;  /* 0x00000000003f7886 */ /* 0x000fe20000020100 */
[----:B------:R-:W1:Y:S01]  /*0170*/  @UP0 S2UR UR8, SR_CgaCtaId ;  /* 0x00000000000809c3 */ /* 0x000e620000008800 */
[----:B------:R-:W-:Y:S01]  /*0180*/  @UP0 UMOV UR6, 0x400 ;  /* 0x0000040000060882 */ /* 0x000fe20000000000 */
[----:B------:R-:W-:-:S04]  /*0190*/  @UP0 UIADD3 UR4, -UR4, 0x100000, URZ ;  /* 0x0010000004040890 */ /* 0x000fc8000fffe13f */
[----:B------:R-:W-:Y:S02]  /*01a0*/  @UP0 USHF.L.U32 UR5, UR4, 0xb, URZ ;  /* 0x0000000b04050899 */ /* 0x000fe4000800063f */
[----:B------:R-:W-:Y:S01]  /*01b0*/  @UP0 USHF.L.U32 UR4, UR4, 0x1, URZ ;  /* 0x0000000104040899 */ /* 0x000fe2000800063f */
[----:B0-----:R-:W-:Y:S02]  /*01c0*/  ISETP.NE.AND P1, PT, R3, RZ, PT ;  /* 0x000000ff0300720c */ /* 0x001fe40003f25270 */
[----:B------:R-:W-:Y:S01]  /*01d0*/  SHF.R.U32.HI R3, RZ, 0x7, R0 ;  /* 0x00000007ff037819 */ /* 0x000fe20000011600 */
[----:B-1----:R-:W-:Y:S02]  /*01e0*/  @UP0 ULEA UR8, UR8, UR6, 0x18 ;  /* 0x0000000608080291 */ /* 0x002fe4000f8ec03f */
[----:B------:R-:W-:-:S04]  /*01f0*/  @UP0 UIADD3 UR6, -UR7, 0x100000, URZ ;  /* 0x0010000007060890 */ /* 0x000fc8000fffe13f */
[----:B------:R-:W-:Y:S02]  /*0200*/  @UP0 USHF.L.U32 UR7, UR6, 0xb, URZ ;  /* 0x0000000b06070899 */ /* 0x000fe4000800063f */
[----:B------:R-:W-:Y:S01]  /*0210*/  @UP0 USHF.L.U32 UR6, UR6, 0x1, URZ ;  /* 0x0000000106060899 */ /* 0x000fe2000800063f */
[----:B------:R-:W-:Y:S01]  /*0220*/  VOTEU.ANY UP0, P0 ;  /* 0x00000000003f7886 */ /* 0x000fe20000000100 */
[----:B------:R-:W0:Y:S04]  /*0230*/  SHFL.IDX PT, R3, R3, RZ, 0x1f ;  /* 0x00001fff03037589 */ /* 0x000e2800000e0000 */
[----:B------:R-:W1:Y:S02]  /*0240*/  FENCE.VIEW.ASYNC.S ;  /* 0x00000000000073c6 */ /* 0x000e640000000000 */
[----:B-1----:R1:W2:Y:S04]  /*0250*/  @UP0 SYNCS.EXCH.64 URZ, [UR8+0x30800], UR4 ;  /* 0x03080004083f05b2 */ /* 0x0022a80008000100 */
[----:B------:R1:W3:Y:S01]  /*0260*/  @UP1 SYNCS.EXCH.64 URZ, [UR8+0x30820], UR6 ;  /* 0x03082006083f15b2 */ /* 0x0002e20008000100 */
[----:B------:R-:W-:Y:S05]  /*0270*/  @P1 BRA `(.L_x_3709) ;  /* 0x0000000000481947 */ /* 0x000fea0003800000 */
[----:B-1----:R-:W1:Y:S01]  /*0280*/  S2UR UR5, SR_CgaCtaId ;  /* 0x00000000000579c3 */ /* 0x002e620000008800 */
[----:B------:R-:W-:Y:S01]  /*0290*/  UMOV UR4, 0x400 ;  /* 0x0000040000047882 */ /* 0x000fe20000000000 */
[----:B------:R-:W-:Y:S01]  /*02a0*/  UMOV UR6, 0x80 ;  /* 0x0000008000067882 */ /* 0x000fe20000000000 */
[----:B------:R-:W-:Y:S01]  /*02b0*/  UMOV UR7, 0x100 ;  /* 0x0000010000077882 */ /* 0x000fe20000000000 */
[----:B------:R-:W-:Y:S01]  /*02c0*/  ELECT P0, URZ, PT ;  /* 0x00000000003f782f */ /* 0x000fe20003800000 */
[----:B-1----:R-:W-:Y:S02]  /*02d0*/  ULEA UR8, UR5, UR4, 0x18 ;  /* 0x0000000405087291 */ /* 0x002fe4000f8ec03f */
[----:B------:R-:W-:-:S04]  /*02e0*/  UIADD3 UR4, -UR6, 0x100000, URZ ;  /* 0x0010000006047890 */ /* 0x000fc8000fffe13f */
[----:B------:R-:W-:Y:S02]  /*02f0*/  USHF.L.U32 UR5, UR4, 0xb, URZ ;  /* 0x0000000b04057899 */ /* 0x000fe4000800063f */
[----:B------:R-:W-:Y:S02]  /*0300*/  USHF.L.U32 UR4, UR4, 0x1, URZ ;  /* 0x0000000104047899 */ /* 0x000fe4000800063f */
[----:B------:R-:W-:-:S04]  /*0310*/  UIADD3 UR6, -UR7, 0x100000, URZ ;  /* 0x0010000007067890 */ /* 0x000fc8000fffe13f */
[----:B------:R-:W-:Y:S02]  /*0320*/  USHF.L.U32 UR7, UR6, 0xb, URZ ;  /* 0x0000000b06077899 */ /* 0x000fe4000800063f */
[----:B------:R-:W-:Y:S01]  /*0330*/  USHF.L.U32 UR6, UR6, 0x1, URZ ;  /* 0x0000000106067899 */ /* 0x000fe2000800063f */
[----:B------:R-:W1:Y:S03]  /*0340*/  FENCE.VIEW.ASYNC.S ;  /* 0x00000000000073c6 */ /* 0x000e660000000000 */
[----:B-1----:R4:W1:Y:S08]  /*0350*/  SYNCS.EXCH.64 URZ, [UR8+0x30830], UR4 ;  /* 0x03083004083f75b2 */ /* 0x0028700008000100 */
[----:B------:R4:W0:Y:S01]  /*0360*/  SYNCS.EXCH.64 URZ, [UR8+0x30840], UR6 ;  /* 0x03084006083f75b2 */ /* 0x0008220008000100 */
[----:B------:R4:W0:Y:S01]  /*0370*/  SYNCS.EXCH.64 URZ, [UR8+0x30838], UR4 ;  /* 0x03083804083f75b2 */ /* 0x0008220008000100 */
[----:B------:R4:W0:Y:S02]  /*0380*/  SYNCS.EXCH.64 URZ, [UR8+0x30848], UR6 ;  /* 0x03084806083f75b2 */ /* 0x0008240008000100 */
[----:B----4-:R-:W-:Y:S01]  /*0390*/  NOP ;  /* 0x0000000000007918 */ /* 0x010fe20000000000 */
.L_x_3709:
[----:B------:R-:W4:Y:S01]  /*03a0*/  SHFL.IDX PT, R4, R2, RZ, 0x1f ;  /* 0x00001fff02047589 */ /* 0x000f2200000e0000 */
[----:B------:R-:W-:Y:S01]  /*03b0*/  NOP ;  /* 0x0000000000007918 */ /* 0x000fe20000000000 */
[----:B----4-:R-:W-:-:S13]  /*03c0*/  ISETP.NE.AND P0, PT, R4, RZ, PT ;  /* 0x000000ff0400720c */ /* 0x010fda0003f05270 */
        /* <DEDUP_REMOVED lines=19> */
.L_x_3710:
[----:B------:R-:W4:Y:S01]  /*0500*/  SHFL.IDX PT, R4, R2, RZ, 0x1f ;  /* 0x00001fff02047589 */ /* 0x000f2200000e0000 */
[----:B------:R-:W-:Y:S01]  /*0510*/  NOP ;  /* 0x0000000000007918 */ /* 0x000fe20000000000 */
[----:B----4-:R-:W-:-:S13]  /*0520*/  ISETP.NE.AND P0, PT, R4, RZ, PT ;  /* 0x000000ff0400720c */ /* 0x010fda0003f05270 */
[----:B------:R-:W-:Y:S05]  /*0530*/  @P0 BRA `(.L_x_3711) ;  /* 0x0000000000380947 */ /* 0x000fea0003800000 */
[----:B-1----:R-:W1:Y:S01]  /*0540*/  S2UR UR5, SR_CgaCtaId ;  /* 0x00000000000579c3 */ /* 0x002e620000008800 */
[----:B------:R-:W-:Y:S01]  /*0550*/  UMOV UR4, 0x400 ;  /* 0x0000040000047882 */ /* 0x000fe20000000000 */
[----:B------:R-:W-:Y:S01]  /*0560*/  UMOV UR7, 0x80 ;  /* 0x0000008000077882 */ /* 0x000fe20000000000 */
[----:B------:R-:W-:Y:S01]  /*0570*/  ELECT P0, URZ, PT ;  /* 0x00000000003f782f */ /* 0x000fe20003800000 */
[----:B-1----:R-:W-:Y:S02]  /*0580*/  ULEA UR6, UR5, UR4, 0x18 ;  /* 0x0000000405067291 */ /* 0x002fe4000f8ec03f */
[----:B------:R-:W-:-:S04]  /*0590*/  UIADD3 UR4, -UR7, 0x100000, URZ ;  /* 0x0010000007047890 */ /* 0x000fc8000fffe13f */
[----:B------:R-:W-:Y:S02]  /*05a0*/  USHF.L.U32 UR5, UR4, 0xb, URZ ;  /* 0x0000000b04057899 */ /* 0x000fe4000800063f */
[----:B------:R-:W-:Y:S01]  /*05b0*/  USHF.L.U32 UR4, UR4, 0x1, URZ ;  /* 0x0000000104047899 */ /* 0x000fe2000800063f */
[----:B------:R-:W1:Y:S11]  /*05c0*/  FENCE.VIEW.ASYNC.S ;  /* 0x00000000000073c6 */ /* 0x000e760000000000 */
[----:B-1----:R4:W1:Y:S01]  /*05d0*/  SYNCS.EXCH.64 URZ, [UR6+0x30870], UR4 ;  /* 0x03087004063f75b2 */ /* 0x0028620008000100 */
[----:B------:R4:W0:Y:S01]  /*05e0*/  SYNCS.EXCH.64 URZ, [UR6+0x30880], UR4 ;  /* 0x03088004063f75b2 */ /* 0x0008220008000100 */
[----:B------:R4:W0:Y:S01]  /*05f0*/  SYNCS.EXCH.64 URZ, [UR6+0x30878], UR4 ;  /* 0x03087804063f75b2 */ /* 0x0008220008000100 */
[----:B------:R4:W0:Y:S02]  /*0600*/  SYNCS.EXCH.64 URZ, [UR6+0x30888], UR4 ;  /* 0x03088804063f75b2 */ /* 0x0008240008000100 */
[----:B----4-:R-:W-:Y:S01]  /*0610*/  NOP ;  /* 0x0000000000007918 */ /* 0x010fe20000000000 */
.L_x_3711:
        /* <DEDUP_REMOVED lines=22> */
.L_x_3712:
        /* <DEDUP_REMOVED lines=22> */
.L_x_3713:
[----:B0-----:R-:W-:Y:S01]  /*08e0*/  ISETP.NE.AND P0, PT, R3, RZ, PT ;  /* 0x000000ff0300720c */ /* 0x001fe20003f05270 */
[----:B------:R-:W-:Y:S01]  /*08f0*/  IMAD.MOV.U32 R3, RZ, RZ, 0x1 ;  /* 0x00000001ff037424 */ /* 0x000fe200078e00ff */
[----:B------:R-:W-:Y:S01]  /*0900*/  NOP ;  /* 0x0000000000007918 */ /* 0x000fe20000000000 */
[----:B------:R-:W-:Y:S01]  /*0910*/  ULDC.64 UR48, c[0x0][0x208] ;  /* 0x0000820000307ab9 */ /* 0x000fe20000000a00 */
[----:B------:R-:W-:Y:S02]  /*0920*/  BSSY B9, `(.L_x_3714) ;  /* 0x0002297000097945 */ /* 0x000fe40003800000 */
[----:B------:R-:W-:-:S05]  /*0930*/  SEL R3, R3, 0x2, !P0 ;  /* 0x0000000203037807 */ /* 0x000fca0004000000 */
[----:B------:R0:W-:Y:S01]  /*0940*/  STL [R1+0x18], R3 ;  /* 0x0000180301007387 */ /* 0x0001e20000100800 */
[----:B-123--:R-:W-:Y:S06]  /*0950*/  BAR.SYNC.DEFER_BLOCKING 0x0 ;  /* 0x0000000000007b1d */ /* 0x00efec0000010000 */
[----:B------:R-:W-:Y:S05]  /*0960*/  @!P0 BRA `(.L_x_3715) ;  /* 0x000001b400648947 */ /* 0x000fea0003800000 */
.L_x_3716:
[----:B------:R-:W-:-:S08]  /*0970*/  NOP ;  /* 0x0000000000007918 */ /* 0x000fd00000000000 */
[----:B------:R-:W1:Y:S02]  /*0980*/  USETMAXREG.TRY_ALLOC.CTAPOOL UP0, 0xe8 ;  /* 0x000000e8000079c8 */ /* 0x000e640008000600 */
[----:B-1----:R-:W-:-:S13]  /*0990*/  PLOP3.LUT P0, PT, PT, PT, UP0, 0x80, 0x0 ;  /* 0x000000000000781c */ /* 0x002fda0003f0f008 */
[----:B------:R-:W-:Y:S05]  /*09a0*/  @!P0 BRA `(.L_x_3716) ;  /* 0xfffffffc00f08947 */ /* 0x000fea000383ffff */
[----:B------:R-:W1:Y:S08]  /*09b0*/  S2UR UR4, SR_CgaCtaId ;  /* 0x00000000000479c3 */ /* 0x000e700000008800 */
[----:B------:R-:W-:Y:S06]  /*09c0*/  BAR.ARV 0x8, 0x180 ;  /* 0x0206000000007b1d */ /* 0x000fec0000002000 */
[----:B0-----:R-:W-:-:S02]  /*09d0*/  MOV R3, 0x400 ;  /* 0x0000040000037802 */ /* 0x001fc40000000f00 */
[----:B------:R-:W-:Y:S01]  /*09e0*/  BAR.SYNC.DEFER_BLOCKING 0x5, 0x180 ;  /* 0x0146000000007b1d */ /* 0x000fe20000010000 */
[----:B-1----:R-:W-:-:S05]  /*09f0*/  IMAD.U32 R224, RZ, RZ, UR4 ;  /* 0x00000004ffe07e24 */ /* 0x002fca000f8e00ff */
[----:B------:R-:W-:Y:S01]  /*0a00*/  ULDC UR4, c[0x0][0xc3c] ;  /* 0x00030f0000047ab9 */ /* 0x000fe20000000800 */
[----:B------:R-:W-:-:S05]  /*0a10*/  LEA R2, R224, R3, 0x18 ;  /* 0x00000003e0027211 */ /* 0x000fca00078ec0ff */
[----:B------:R-:W0:Y:S01]  /*0a20*/  LDS.128 R136, [R2+0x308d0] ;  /* 0x0308d00002887984 */ /* 0x000e220000000c00 */
[----:B------:R-:W-:Y:S06]  /*0a30*/  BAR.ARV 0x4, 0x180 ;  /* 0x0106000000007b1d */ /* 0x000fec0000002000 */
[----:B0-----:R-:W-:-:S13]  /*0a40*/  ISETP.GE.AND P0, PT, R139, UR4, PT ;  /* 0x000000048b007c0c */ /* 0x001fda000bf06270 */
[----:B------:R-:W-:Y:S05]  /*0a50*/  @P0 BRA `(.L_x_3717) ;  /* 0x00000228000c0947 */ /* 0x000fea0003800000 */
[----:B------:R-:W2:Y:S01]  /*0a60*/  LDL.LU R16, [R1+0x18] ;  /* 0x0000180001107983 */ /* 0x000ea20000300800 */
[----:B------:R-:W-:Y:S01]  /*0a70*/  VIADD R0, R0, 0xffffff80 ;  /* 0xffffff8000007836 */ /* 0x000fe20000000000 */
[----:B------:R-:W-:Y:S01]  /*0a80*/  MOV R18, RZ ;  /* 0x000000ff00127202 */ /* 0x000fe20000000f00 */
[----:B------:R-:W-:Y:S02]  /*0a90*/  IMAD.MOV.U32 R229, RZ, RZ, RZ ;  /* 0x000000ffffe57224 */ /* 0x000fe400078e00ff */
[----:B------:R-:W-:Y:S01]  /*0aa0*/  IMAD.MOV.U32 R203, RZ, RZ, RZ ;  /* 0x000000ffffcb7224 */ /* 0x000fe200078e00ff */
[----:B------:R-:W-:Y:S01]  /*0ab0*/  SHF.R.S32.HI R3, RZ, 0x1f, R0 ;  /* 0x0000001fff037819 */ /* 0x000fe20000011400 */
[----:B------:R-:W-:Y:S02]  /*0ac0*/  IMAD.MOV.U32 R221, RZ, RZ, RZ ;  /* 0x000000ffffdd7224 */ /* 0x000fe400078e00ff */
[----:B------:R-:W-:Y:S01]  /*0ad0*/  IMAD.MOV.U32 R210, RZ, RZ, RZ ;  /* 0x000000ffffd27224 */ /* 0x000fe200078e00ff */
[----:B------:R-:W-:-:S02]  /*0ae0*/  LEA.HI R4, R3, R0, RZ, 0x7 ;  /* 0x0000000003047211 */ /* 0x000fc400078f38ff */
[----:B------:R-:W-:Y:S02]  /*0af0*/  LEA.HI R6, R3, R0, RZ, 0x4 ;  /* 0x0000000003067211 */ /* 0x000fe400078f20ff */
[----:B------:R-:W-:Y:S02]  /*0b00*/  LOP3.LUT R5, R4, 0xffffff80, RZ, 0xc0, !PT ;  /* 0xffffff8004057812 */ /* 0x000fe400078ec0ff */
[----:B------:R-:W-:-:S03]  /*0b10*/  SHF.R.S32.HI R7, RZ, 0x4, R6 ;  /* 0x00000004ff077819 */ /* 0x000fc60000011406 */
[----:B------:R-:W-:Y:S01]  /*0b20*/  IMAD.IADD R15, R0, 0x1, -R5 ;  /* 0x00000001000f7824 */ /* 0x000fe200078e0a05 */
[----:B------:R-:W-:-:S04]  /*0b30*/  LEA.HI R5, R6, R7, RZ, 0x1 ;  /* 0x0000000706057211 */ /* 0x000fc800078f08ff */
[----:B------:R-:W-:Y:S01]  /*0b40*/  SHF.R.S32.HI R10, RZ, 0x1f, R15 ;  /* 0x0000001fff0a7819 */ /* 0x000fe2000001140f */
[----:B------:R-:W-:Y:S03]  /*0b50*/  STL [R1+0xac], R15 ;  /* 0x0000ac0f01007387 */ /* 0x000fe60000100800 */
[CC--:B------:R-:W-:Y:S02]  /*0b60*/  LEA.HI R11, R10.reuse, R15.reuse, RZ, 0x2 ;  /* 0x0000000f0a0b7211 */ /* 0x0c0fe400078f10ff */
[----:B------:R-:W-:Y:S02]  /*0b70*/  LEA.HI R10, R10, R15, RZ, 0x5 ;  /* 0x0000000f0a0a7211 */ /* 0x000fe400078f28ff */
[--C-:B------:R-:W-:Y:S02]  /*0b80*/  SHF.R.S32.HI R9, RZ, 0x2, R11.reuse ;  /* 0x00000002ff097819 */ /* 0x100fe4000001140b */
[----:B------:R-:W-:-:S02]  /*0b90*/  SHF.R.S32.HI R8, RZ, 0x1f, R11 ;  /* 0x0000001fff087819 */ /* 0x000fc4000001140b */
[----:B------:R-:W-:Y:S02]  /*0ba0*/  SHF.R.S32.HI R10, RZ, 0x5, R10 ;  /* 0x00000005ff0a7819 */ /* 0x000fe4000001140a */
[----:B------:R-:W-:Y:S02]  /*0bb0*/  LEA.HI R12, R8, R9, RZ, 0x3 ;  /* 0x00000009080c7211 */ /* 0x000fe400078f18ff */
[----:B------:R-:W-:Y:S02]  /*0bc0*/  LOP3.LUT R8, R5, 0x1ffffffe, RZ, 0xc0, !PT ;  /* 0x1ffffffe05087812 */ /* 0x000fe400078ec0ff */
[----:B------:R-:W-:Y:S02]  /*0bd0*/  LOP3.LUT R12, R12, 0xfffffff8, RZ, 0xc0, !PT ;  /* 0xfffffff80c0c7812 */ /* 0x000fe400078ec0ff */
[----:B------:R-:W-:Y:S01]  /*0be0*/  SHF.R.S32.HI R5, RZ, 0x7, R4 ;  /* 0x00000007ff057819 */ /* 0x000fe20000011404 */
[----:B------:R-:W-:Y:S01]  /*0bf0*/  IMAD.IADD R8, R7, 0x1, -R8 ;  /* 0x0000000107087824 */ /* 0x000fe200078e0a08 */
[----:B------:R-:W-:Y:S01]  /*0c00*/  LEA.HI R7, R3, R0, RZ, 0x5 ;  /* 0x0000000003077211 */ /* 0x000fe200078f28ff */
[----:B------:R-:W-:Y:S01]  /*0c10*/  IMAD.IADD R13, R9, 0x1, -R12 ;  /* 0x00000001090d7824 */ /* 0x000fe200078e0a0c */
[----:B------:R-:W-:-:S02]  /*0c20*/  LEA.HI R4, R4, R5, RZ, 0x1 ;  /* 0x0000000504047211 */ /* 0x000fc400078f08ff */
[----:B------:R-:W-:Y:S01]  /*0c30*/  LEA.HI R9, R3, R0, RZ, 0x2 ;  /* 0x0000000003097211 */ /* 0x000fe200078f10ff */
[----:B------:R-:W-:Y:S01]  /*0c40*/  IMAD R13, R10, 0x10, R13 ;  /* 0x000000100a0d7824 */ /* 0x000fe200078e020d */
[----:B------:R-:W-:Y:S02]  /*0c50*/  LOP3.LUT R3, R6, 0x3fffff0, RZ, 0xc0, !PT ;  /* 0x03fffff006037812 */ /* 0x000fe400078ec0ff */
[----:B------:R-:W-:Y:S02]  /*0c60*/  LOP3.LUT R6, R4, 0x3fffffe, RZ, 0xc0, !PT ;  /* 0x03fffffe04067812 */ /* 0x000fe400078ec0ff */
[----:B------:R-:W-:Y:S01]  /*0c70*/  SHF.R.S32.HI R4, RZ, 0x5, R7 ;  /* 0x00000005ff047819 */ /* 0x000fe20000011407 */
[----:B------:R-:W-:Y:S01]  /*0c80*/  IMAD.IADD R3, R0, 0x1, -R3 ;  /* 0x0000000100037824 */ /* 0x000fe200078e0a03 */
[----:B------:R-:W-:Y:S01]  /*0c90*/  SHF.R.S32.HI R202, RZ, 0x2, R9 ;  /* 0x00000002ffca7819 */ /* 0x000fe20000011409 */
[----:B------:R-:W-:Y:S01]  /*0ca0*/  IMAD.IADD R6, R5, 0x1, -R6 ;  /* 0x0000000105067824 */ /* 0x000fe200078e0a06 */
[----:B------:R-:W-:Y:S01]  /*0cb0*/  LOP3.LUT R11, R11, 0x7ffffffc, RZ, 0xc0, !PT ;  /* 0x7ffffffc0b0b7812 */ /* 0x000fe200078ec0ff */
[----:B------:R-:W-:Y:S01]  /*0cc0*/  IMAD R3, R4, 0x10, R3 ;  /* 0x0000001004037824 */ /* 0x000fe200078e0203 */
[----:B------:R-:W-:Y:S01]  /*0cd0*/  LOP3.LUT R5, R9, 0xfffffffc, RZ, 0xc0, !PT ;  /* 0xfffffffc09057812 */ /* 0x000fe200078ec0ff */
[----:B------:R-:W-:Y:S01]  /*0ce0*/  IMAD R14, R6, 0x40, R13 ;  /* 0x00000040060e7824 */ /* 0x000fe200078e020d */
[----:B------:R-:W-:Y:S01]  /*0cf0*/  SHF.R.S32.HI R9, RZ, 0x1f, R9 ;  /* 0x0000001fff097819 */ /* 0x000fe20000011409 */
[----:B------:R-:W-:-:S02]  /*0d00*/  VIADD R6, R202, 0x40 ;  /* 0x00000040ca067836 */ /* 0x000fc40000000000 */
[----:B------:R-:W-:Y:S01]  /*0d10*/  IMAD R8, R3, 0x8, R8 ;  /* 0x0000000803087824 */ /* 0x000fe200078e0208 */
[----:B------:R-:W-:Y:S01]  /*0d20*/  STL [R1+0x10c], R14 ;  /* 0x00010c0e01007387 */ /* 0x000fe20000100800 */
[----:B------:R-:W-:Y:S01]  /*0d30*/  IMAD.IADD R11, R15, 0x1, -R11 ;  /* 0x000000010f0b7824 */ /* 0x000fe200078e0a0b */
[----:B------:R-:W-:Y:S01]  /*0d40*/  SHF.R.S32.HI R3, RZ, 0x1f, R6 ;  /* 0x0000001fff037819 */ /* 0x000fe20000011406 */
[----:B------:R-:W-:Y:S01]  /*0d50*/  IMAD.IADD R5, R0, 0x1, -R5 ;  /* 0x0000000100057824 */ /* 0x000fe200078e0a05 */
[----:B------:R-:W-:Y:S01]  /*0d60*/  LEA.HI R9, R9, R202, RZ, 0x3 ;  /* 0x000000ca09097211 */ /* 0x000fe200078f18ff */
[----:B------:R-:W-:Y:S01]  /*0d70*/  IMAD.SHL.U32 R36, R11, 0x2, RZ ;  /* 0x000000020b247824 */ /* 0x000fe200078e00ff */
[----:B------:R-:W-:Y:S01]  /*0d80*/  LEA.HI R3, R3, R6, RZ, 0x3 ;  /* 0x0000000603037211 */ /* 0x000fe200078f18ff */
[----:B------:R-:W-:Y:S01]  /*0d90*/  VIADD R0, R2, 0x12400 ;  /* 0x0001240002007836 */ /* 0x000fe20000000000 */
[----:B------:R-:W-:Y:S01]  /*0da0*/  LOP3.LUT R9, R9, 0xfffffff8, RZ, 0xc0, !PT ;  /* 0xfffffff809097812 */ /* 0x000fe200078ec0ff */
[C---:B------:R-:W-:Y:S01]  /*0db0*/  VIADD R35, R36.reuse, 0x8 ;  /* 0x0000000824237836 */ /* 0x040fe20000000000 */
[----:B------:R-:W-:Y:S01]  /*0dc0*/  IADD3 R27, R36, 0x48, RZ ;  /* 0x00000048241b7810 */ /* 0x000fe20007ffe0ff */
[----:B------:R-:W-:Y:S01]  /*0dd0*/  IMAD.SHL.U32 R220, R3, 0x40, RZ ;  /* 0x0000004003dc7824 */ /* 0x000fe200078e00ff */
[----:B------:R0:W-:Y:S01]  /*0de0*/  STL [R1+0x4], R0 ;  /* 0x0000040001007387 */ /* 0x0001e20000100800 */
[----:B------:R-:W-:-:S02]  /*0df0*/  IMAD.SHL.U32 R3, R8, 0x8, RZ ;  /* 0x0000000808037824 */ /* 0x000fc400078e00ff */
[C---:B------:R-:W-:Y:S01]  /*0e00*/  IMAD.SHL.U32 R194, R5.reuse, 0x4, RZ ;  /* 0x0000000405c27824 */ /* 0x040fe200078e00ff */
[----:B------:R-:W-:Y:S01]  /*0e10*/  LOP3.LUT R220, R220, 0xfffffe00, RZ, 0xc0, !PT ;  /* 0xfffffe00dcdc7812 */ /* 0x000fe200078ec0ff */
[C---:B------:R-:W-:Y:S01]  /*0e20*/  VIADD R34, R36.reuse, 0x10 ;  /* 0x0000001024227836 */ /* 0x040fe20000000000 */
[----:B------:R1:W-:Y:S01]  /*0e30*/  STL [R1+0x114], R3 ;  /* 0x0001140301007387 */ /* 0x0003e20000100800 */
[----:B------:R-:W-:Y:S01]  /*0e40*/  VIADD R33, R36, 0x18 ;  /* 0x0000001824217836 */ /* 0x000fe20000000000 */
[----:B------:R-:W-:Y:S01]  /*0e50*/  IADD3 R207, R194, 0x30, RZ ;  /* 0x00000030c2cf7810 */ /* 0x000fe20007ffe0ff */
[----:B------:R-:W-:Y:S01]  /*0e60*/  VIADD R32, R36, 0x20 ;  /* 0x0000002024207836 */ /* 0x000fe20000000000 */
[----:B------:R-:W-:Y:S01]  /*0e70*/  STL [R1+0x48], R36 ;  /* 0x0000482401007387 */ /* 0x000fe20000100800 */
[----:B------:R-:W-:Y:S01]  /*0e80*/  IMAD.SHL.U32 R204, R6, 0x40, RZ ;  /* 0x0000004006cc7824 */ /* 0x000fe200078e00ff */
[----:B0-----:R-:W-:Y:S01]  /*0e90*/  LEA.HI R0, R5, R5, RZ, 0x1 ;  /* 0x0000000505007211 */ /* 0x001fe200078f08ff */
[----:B------:R-:W-:Y:S01]  /*0ea0*/  VIADD R31, R36, 0x28 ;  /* 0x00000028241f7836 */ /* 0x000fe20000000000 */
[----:B------:R-:W-:Y:S01]  /*0eb0*/  STL [R1+0xa4], R35 ;  /* 0x0000a42301007387 */ /* 0x000fe20000100800 */
[----:B------:R-:W-:Y:S01]  /*0ec0*/  VIADD R206, R194, 0x20 ;  /* 0x00000020c2ce7836 */ /* 0x000fe20000000000 */
[----:B------:R-:W-:Y:S01]  /*0ed0*/  LOP3.LUT R204, R204, 0x1c0, RZ, 0xc0, !PT ;  /* 0x000001c0cccc7812 */ /* 0x000fe200078ec0ff */
[C---:B------:R-:W-:Y:S01]  /*0ee0*/  VIADD R30, R36.reuse, 0x30 ;  /* 0x00000030241e7836 */ /* 0x040fe20000000000 */
[----:B------:R-:W-:Y:S01]  /*0ef0*/  STL [R1+0xa0], R34 ;  /* 0x0000a02201007387 */ /* 0x000fe20000100800 */
[----:B------:R-:W-:Y:S01]  /*0f00*/  VIADD R29, R36, 0x38 ;  /* 0x00000038241d7836 */ /* 0x000fe20000000000 */
[----:B------:R-:W-:Y:S01]  /*0f10*/  LOP3.LUT R0, R0, 0x1ffffffe, RZ, 0xc0, !PT ;  /* 0x1ffffffe00007812 */ /* 0x000fe200078ec0ff */
[----:B------:R-:W-:Y:S01]  /*0f20*/  VIADD R28, R36, 0x40 ;  /* 0x00000040241c7836 */ /* 0x000fe20000000000 */
[----:B------:R-:W-:Y:S01]  /*0f30*/  STL [R1+0x9c], R33 ;  /* 0x00009c2101007387 */ /* 0x000fe20000100800 */
[C---:B------:R-:W-:Y:S01]  /*0f40*/  VIADD R205, R194.reuse, 0x40 ;  /* 0x00000040c2cd7836 */ /* 0x040fe20000000000 */
[----:B------:R-:W-:Y:S01]  /*0f50*/  SHF.R.S32.HI R11, RZ, 0x1f, R31 ;  /* 0x0000001fff0b7819 */ /* 0x000fe2000001141f */
[----:B------:R-:W-:Y:S01]  /*0f60*/  IMAD.IADD R193, R194, 0x1, R206 ;  /* 0x00000001c2c17824 */ /* 0x000fe200078e02ce */
[----:B------:R-:W-:Y:S01]  /*0f70*/  STL [R1+0x98], R32 ;  /* 0x0000982001007387 */ /* 0x000fe20000100800 */
[----:B------:R-:W-:-:S02]  /*0f80*/  VIADD R26, R36, 0x50 ;  /* 0x00000050241a7836 */ /* 0x000fc40000000000 */
[----:B------:R-:W-:Y:S01]  /*0f90*/  VIADD R25, R36, 0x58 ;  /* 0x0000005824197836 */ /* 0x000fe20000000000 */
[----:B------:R-:W-:Y:S01]  /*0fa0*/  STL [R1+0x94], R31 ;  /* 0x0000941f01007387 */ /* 0x000fe20000100800 */
[----:B------:R-:W-:Y:S02]  /*0fb0*/  IMAD.IADD R9, R202, 0x1, -R9 ;  /* 0x00000001ca097824 */ /* 0x000fe400078e0a09 */
[----:B------:R-:W-:Y:S01]  /*0fc0*/  VIADD R24, R36, 0x60 ;  /* 0x0000006024187836 */ /* 0x000fe20000000000 */
[----:B------:R-:W-:Y:S01]  /*0fd0*/  STL [R1+0x90], R30 ;  /* 0x0000901e01007387 */ /* 0x000fe20000100800 */
[----:B------:R-:W-:Y:S01]  /*0fe0*/  IMAD.SHL.U32 R219, R4, 0x200, RZ ;  /* 0x0000020004db7824 */ /* 0x000fe200078e00ff */
[----:B------:R-:W-:Y:S01]  /*0ff0*/  SHF.R.U32.HI R4, RZ, 0x3, R204 ;  /* 0x00000003ff047819 */ /* 0x000fe200000116cc */
[----:B------:R-:W-:Y:S01]  /*1000*/  VIADD R21, R36, 0x68 ;  /* 0x0000006824157836 */ /* 0x000fe20000000000 */
[----:B------:R-:W-:Y:S01]  /*1010*/  STL [R1+0x8c], R29 ;  /* 0x00008c1d01007387 */ /* 0x000fe20000100800 */
[----:B------:R-:W-:Y:S01]  /*1020*/  IMAD.IADD R192, R194, 0x1, R205 ;  /* 0x00000001c2c07824 */ /* 0x000fe200078e02cd */
[----:B------:R-:W-:Y:S01]  /*1030*/  SHF.R.S32.HI R4, RZ, 0x1f, R193 ;  /* 0x0000001fff047819 */ /* 0x000fe200000114c1 */
[C---:B------:R-:W-:Y:S01]  /*1040*/  VIADD R20, R36.reuse, 0x70 ;  /* 0x0000007024147836 */ /* 0x040fe20000000000 */
[----:B------:R-:W-:Y:S01]  /*1050*/  STL [R1+0x88], R28 ;  /* 0x0000881c01007387 */ /* 0x000fe20000100800 */
[C---:B------:R-:W-:Y:S01]  /*1060*/  VIADD R15, R36.reuse, 0x78 ;  /* 0x00000078240f7836 */ /* 0x040fe20000000000 */
[----:B-1----:R-:W-:Y:S01]  /*1070*/  SHF.R.S32.HI R3, RZ, 0x1f, R192 ;  /* 0x0000001fff037819 */ /* 0x002fe200000114c0 */
[----:B------:R-:W-:Y:S01]  /*1080*/  IMAD.SHL.U32 R9, R9, 0x40, RZ ;  /* 0x0000004009097824 */ /* 0x000fe200078e00ff */
[----:B------:R-:W-:Y:S01]  /*1090*/  STL [R1+0x84], R27 ;  /* 0x0000841b01007387 */ /* 0x000fe20000100800 */
[----:B------:R-:W-:Y:S01]  /*10a0*/  VIADD R13, R36, 0x80 ;  /* 0x00000080240d7836 */ /* 0x000fe20000000000 */
[----:B------:R-:W-:Y:S01]  /*10b0*/  LEA.HI R4, R4, R193, RZ, 0x3 ;  /* 0x000000c104047211 */ /* 0x000fe200078f18ff */
[C---:B------:R-:W-:Y:S01]  /*10c0*/  VIADD R12, R36.reuse, 0x88 ;  /* 0x00000088240c7836 */ /* 0x040fe20000000000 */
[----:B------:R-:W-:Y:S01]  /*10d0*/  STL [R1+0x80], R26 ;  /* 0x0000801a01007387 */ /* 0x000fe20000100800 */
[C---:B------:R-:W-:Y:S01]  /*10e0*/  VIADD R10, R36.reuse, 0x90 ;  /* 0x00000090240a7836 */ /* 0x040fe20000000000 */
[----:B------:R-:W-:Y:S01]  /*10f0*/  LOP3.LUT R217, R9, 0x1c0, RZ, 0xc0, !PT ;  /* 0x000001c009d97812 */ /* 0x000fe200078ec0ff */
[C---:B------:R-:W-:Y:S01]  /*1100*/  VIADD R8, R36.reuse, 0x98 ;  /* 0x0000009824087836 */ /* 0x040fe20000000000 */
[----:B------:R-:W-:Y:S01]  /*1110*/  STL [R1+0x7c], R25 ;  /* 0x00007c1901007387 */ /* 0x000fe20000100800 */
[C---:B------:R-:W-:Y:S01]  /*1120*/  VIADD R7, R36.reuse, 0xa0 ;  /* 0x000000a024077836 */ /* 0x040fe20000000000 */
[----:B------:R-:W-:Y:S01]  /*1130*/  SHF.R.S32.HI R9, RZ, 0x1f, R35 ;  /* 0x0000001fff097819 */ /* 0x000fe20000011423 */
[----:B------:R-:W-:Y:S01]  /*1140*/  VIADD R6, R36, 0xa8 ;  /* 0x000000a824067836 */ /* 0x000fe20000000000 */
[----:B------:R-:W-:Y:S01]  /*1150*/  STL [R1+0x78], R24 ;  /* 0x0000781801007387 */ /* 0x000fe20000100800 */
[----:B------:R-:W-:Y:S01]  /*1160*/  IMAD.IADD R0, R5, 0x1, -R0 ;  /* 0x0000000105007824 */ /* 0x000fe200078e0a00 */
[----:B------:R-:W-:Y:S01]  /*1170*/  LEA.HI R3, R3, R192, RZ, 0x3 ;  /* 0x000000c003037211 */ /* 0x000fe200078f18ff */
[----:B------:R-:W-:Y:S01]  /*1180*/  VIADD R208, R194, 0x10 ;  /* 0x00000010c2d07836 */ /* 0x000fe20000000000 */
[----:B------:R-:W-:Y:S01]  /*1190*/  STL [R1+0x74], R21 ;  /* 0x0000741501007387 */ /* 0x000fe20000100800 */
[----:B------:R-:W-:Y:S01]  /*11a0*/  SHF.R.S32.HI R197, RZ, 0x3, R4 ;  /* 0x00000003ffc57819 */ /* 0x000fe20000011404 */
[----:B------:R-:W-:Y:S01]  /*11b0*/  IMAD R0, R0, 0x8, R14 ;  /* 0x0000000800007824 */ /* 0x000fe200078e020e */
[----:B------:R-:W-:Y:S01]  /*11c0*/  SHF.R.S32.HI R4, RZ, 0x1f, R34 ;  /* 0x0000001fff047819 */ /* 0x000fe20000011422 */
[----:B------:R-:W-:Y:S01]  /*11d0*/  STL [R1+0x70], R20 ;  /* 0x0000701401007387 */ /* 0x000fe20000100800 */
[----:B------:R-:W-:Y:S01]  /*11e0*/  SHF.R.S32.HI R198, RZ, 0x3, R3 ;  /* 0x00000003ffc67819 */ /* 0x000fe20000011403 */
[----:B------:R-:W-:Y:S01]  /*11f0*/  VIADD R3, R36, 0xb8 ;  /* 0x000000b824037836 */ /* 0x000fe20000000000 */
[----:B------:R-:W-:Y:S01]  /*1200*/  SHF.R.U32.HI R218, RZ, 0x3, R217 ;  /* 0x00000003ffda7819 */ /* 0x000fe200000116d9 */
[----:B------:R-:W-:Y:S01]  /*1210*/  STL [R1+0x6c], R15 ;  /* 0x00006c0f01007387 */ /* 0x000fe20000100800 */
[----:B------:R-:W-:-:S03]  /*1220*/  VIADD R209, R194, 0x50 ;  /* 0x00000050c2d17836 */ /* 0x000fc60000000000 */
[----:B------:R-:W-:Y:S04]  /*1230*/  STL [R1+0x68], R13 ;  /* 0x0000680d01007387 */ /* 0x000fe80000100800 */
[----:B------:R-:W-:Y:S04]  /*1240*/  STL [R1+0x64], R12 ;  /* 0x0000640c01007387 */ /* 0x000fe80000100800 */
[----:B------:R-:W-:Y:S04]  /*1250*/  STL [R1+0x60], R10 ;  /* 0x0000600a01007387 */ /* 0x000fe80000100800 */
[----:B------:R-:W-:Y:S04]  /*1260*/  STL [R1+0x5c], R8 ;  /* 0x00005c0801007387 */ /* 0x000fe80000100800 */
[----:B------:R0:W-:Y:S04]  /*1270*/  STL [R1+0x58], R7 ;  /* 0x0000580701007387 */ /* 0x0001e80000100800 */
[----:B------:R1:W-:Y:S04]  /*1280*/  STL [R1+0x54], R6 ;  /* 0x0000540601007387 */ /* 0x0003e80000100800 */
[----:B------:R3:W-:Y:S01]  /*1290*/  STL [R1+0x108], R9 ;  /* 0x0001080901007387 */ /* 0x0007e20000100800 */
[----:B0-----:R-:W-:-:S02]  /*12a0*/  SHF.R.S32.HI R7, RZ, 0x1f, R7 ;  /* 0x0000001fff077819 */ /* 0x001fc40000011407 */
[----:B-1----:R-:W-:Y:S02]  /*12b0*/  SHF.R.S32.HI R6, RZ, 0x1f, R6 ;  /* 0x0000001fff067819 */ /* 0x002fe40000011406 */
[----:B---3--:R-:W-:Y:S02]  /*12c0*/  SHF.R.S32.HI R9, RZ, 0x1f, R33 ;  /* 0x0000001fff097819 */ /* 0x008fe40000011421 */
[----:B--2---:R-:W-:Y:S01]  /*12d0*/  LOP3.LUT R214, R16, 0x1, RZ, 0xfc, !PT ;  /* 0x0000000110d67812 */ /* 0x004fe200078efcff */
[----:B------:R-:W-:Y:S02]  /*12e0*/  IMAD.SHL.U32 R16, R5, 0x8, RZ ;  /* 0x0000000805107824 */ /* 0x000fe400078e00ff */
[----:B------:R-:W-:Y:S02]  /*12f0*/  VIADD R5, R36, 0xb0 ;  /* 0x000000b024057836 */ /* 0x000fe40000000000 */
[C---:B------:R-:W-:Y:S01]  /*1300*/  VIADD R22, R16.reuse, 0x60 ;  /* 0x0000006010167836 */ /* 0x040fe20000000000 */
[----:B------:R-:W-:Y:S01]  /*1310*/  SHF.R.S32.HI R17, RZ, 0x1f, R16 ;  /* 0x0000001fff117819 */ /* 0x000fe20000011410 */
[C---:B------:R-:W-:Y:S01]  /*1320*/  VIADD R19, R16.reuse, 0x80 ;  /* 0x0000008010137836 */ /* 0x040fe20000000000 */
[----:B------:R-:W-:Y:S01]  /*1330*/  STL [R1+0x50], R5 ;  /* 0x0000500501007387 */ /* 0x000fe20000100800 */
[----:B------:R-:W-:Y:S01]  /*1340*/  VIADD R23, R16, 0xa0 ;  /* 0x000000a010177836 */ /* 0x000fe20000000000 */
[----:B------:R-:W-:-:S02]  /*1350*/  SHF.R.S32.HI R201, RZ, 0x1f, R22 ;  /* 0x0000001fffc97819 */ /* 0x000fc40000011416 */
[----:B------:R0:W-:Y:S01]  /*1360*/  STL [R1+0x104], R4 ;  /* 0x0001040401007387 */ /* 0x0001e20000100800 */
[----:B------:R-:W-:Y:S02]  /*1370*/  SHF.R.S32.HI R200, RZ, 0x1f, R19 ;  /* 0x0000001fffc87819 */ /* 0x000fe40000011413 */
[----:B------:R-:W-:Y:S01]  /*1380*/  SHF.R.S32.HI R199, RZ, 0x1f, R23 ;  /* 0x0000001fffc77819 */ /* 0x000fe20000011417 */
[----:B------:R1:W-:Y:S04]  /*1390*/  STL [R1+0x4c], R3 ;  /* 0x00004c0301007387 */ /* 0x0003e80000100800 */
[----:B------:R2:W-:Y:S01]  /*13a0*/  STL [R1+0x100], R9 ;  /* 0x0001000901007387 */ /* 0x0005e20000100800 */
[----:B0-----:R-:W-:Y:S02]  /*13b0*/  SHF.R.S32.HI R4, RZ, 0x1f, R32 ;  /* 0x0000001fff047819 */ /* 0x001fe40000011420 */
[----:B-1----:R-:W-:-:S03]  /*13c0*/  SHF.R.S32.HI R3, RZ, 0x1f, R3 ;  /* 0x0000001fff037819 */ /* 0x002fc60000011403 */
[----:B------:R0:W-:Y:S01]  /*13d0*/  STL [R1+0xfc], R4 ;  /* 0x0000fc0401007387 */ /* 0x0001e20000100800 */
[----:B--2---:R-:W-:-:S03]  /*13e0*/  SHF.R.S32.HI R9, RZ, 0x1f, R30 ;  /* 0x0000001fff097819 */ /* 0x004fc6000001141e */
        /* <DEDUP_REMOVED lines=24> */
[----:B------:R-:W-:Y:S04]  /*1570*/  STL [R1+0xc8], R11 ;  /* 0x0000c80b01007387 */ /* 0x000fe80000100800 */
[----:B------:R-:W-:Y:S01]  /*1580*/  STL [R1+0xc4], R9 ;  /* 0x0000c40901007387 */ /* 0x000fe20000100800 */
[----:B0-----:R-:W-:-:S05]  /*1590*/  SHF.R.S32.HI R4, RZ, 0x1f, R8 ;  /* 0x0000001fff047819 */ /* 0x001fca0000011408 */
[----:B------:R0:W-:Y:S04]  /*15a0*/  STL [R1+0xc0], R4 ;  /* 0x0000c00401007387 */ /* 0x0001e80000100800 */
[----:B------:R1:W-:Y:S04]  /*15b0*/  STL [R1+0xbc], R7 ;  /* 0x0000bc0701007387 */ /* 0x0003e80000100800 */
[----:B------:R1:W-:Y:S01]  /*15c0*/  STL [R1+0xb8], R6 ;  /* 0x0000b80601007387 */ /* 0x0003e20000100800 */
[----:B0-----:R-:W-:-:S05]  /*15d0*/  SHF.R.S32.HI R4, RZ, 0x1f, R5 ;  /* 0x0000001fff047819 */ /* 0x001fca0000011405 */
[----:B------:R1:W-:Y:S04]  /*15e0*/  STL [R1+0xb4], R4 ;  /* 0x0000b40401007387 */ /* 0x0003e80000100800 */
[----:B------:R1:W-:Y:S04]  /*15f0*/  STL [R1+0x110], R0 ;  /* 0x0001100001007387 */ /* 0x0003e80000100800 */
[----:B------:R1:W-:Y:S02]  /*1600*/  STL [R1+0xb0], R3 ;  /* 0x0000b00301007387 */ /* 0x0003e40000100800 */
.L_x_3939:
[----:B0-----:R-:W0:Y:S01]  /*1610*/  LDC.64 R226, c[0x0][0xc88] ;  /* 0x00032200ffe27b82 */ /* 0x001e220000000a00 */
[----:B------:R-:W-:Y:S01]  /*1620*/  ULDC.64 UR4, c[0x0][0xa28] ;  /* 0x00028a0000047ab9 */ /* 0x000fe20000000a00 */
[----:B------:R-:W-:Y:S01]  /*1630*/  ULDC.64 UR8, c[0x0][0xa18] ;  /* 0x0002860000087ab9 */ /* 0x000fe20000000a00 */
[----:B------:R-:W-:Y:S01]  /*1640*/  ULDC.64 UR6, c[0x0][0xa08] ;  /* 0x0002820000067ab9 */ /* 0x000fe20000000a00 */
[----:B0-----:R-:W-:-:S06]  /*1650*/  IMAD.WIDE R226, R139, 0x4, R226 ;  /* 0x000000048be27825 */ /* 0x001fcc00078e02e2 */
[----:B------:R-:W1:Y:S01]  /*1660*/  LDG.E R226, desc[UR48][R226.64] ;  /* 0x00000030e2e27981 */ /* 0x000e62000c1e1900 */
        /* <DEDUP_REMOVED lines=8> */
[----:B-1----:R-:W-:Y:S01]  /*16f0*/  SHF.R.S32.HI R0, RZ, 0x1f, R226 ;  /* 0x0000001fff007819 */ /* 0x002fe200000114e2 */
[C---:B------:R-:W-:Y:S02]  /*1700*/  IMAD.SHL.U32 R227, R226.reuse, 0x4, RZ ;  /* 0x00000004e2e37824 */ /* 0x040fe400078e00ff */
[C---:B---3--:R-:W-:Y:S02]  /*1710*/  @P2 LEA R6, P3, R226.reuse, UR4, 0x2 ;  /* 0x00000004e2062c11 */ /* 0x048fe4000f8610ff */
[C-C-:B------:R-:W-:Y:S01]  /*1720*/  SHF.L.U64.HI R228, R226.reuse, 0x2, R0.reuse ;  /* 0x00000002e2e47819 */ /* 0x140fe20000010200 */
[----:B------:R0:W-:Y:S01]  /*1730*/  STL [R1+0xa8], R0 ;  /* 0x0000a80001007387 */ /* 0x0001e20000100800 */
[----:B--2---:R-:W-:Y:S01]  /*1740*/  @P2 LEA.HI.X R7, R226, UR5, R0, 0x2, P3 ;  /* 0x00000005e2072c11 */ /* 0x004fe200098f1400 */
[----:B------:R-:W-:Y:S01]  /*1750*/  ULDC UR4, c[0x0][0x288] ;  /* 0x0000a20000047ab9 */ /* 0x000fe20000000800 */
[----:B------:R-:W-:-:S03]  /*1760*/  IADD3 R4, P4, R227, UR6, RZ ;  /* 0x00000006e3047c10 */ /* 0x000fc6000ff9e0ff */
[----:B-----5:R1:W5:Y:S01]  /*1770*/  @P2 LDG.E R10, desc[UR48][R6.64] ;  /* 0x00000030060a2981 */ /* 0x020362000c1e1900 */
[----:B------:R-:W-:Y:S01]  /*1780*/  @P1 IADD3 R8, P2, R227, UR8, RZ ;  /* 0x00000008e3081c10 */ /* 0x000fe2000ff5e0ff */
[----:B------:R-:W-:Y:S01]  /*1790*/  IMAD.U32 R139, RZ, RZ, UR4 ;  /* 0x00000004ff8b7e24 */ /* 0x000fe2000f8e00ff */
[C---:B----4-:R-:W-:Y:S01]  /*17a0*/  IADD3.X R5, R228.reuse, UR7, RZ, P4, !PT ;  /* 0x00000007e4057c10 */ /* 0x050fe2000a7fe4ff */
[----:B------:R1:W-:Y:S01]  /*17b0*/  STL [R1+0x40], R137 ;  /* 0x0000408901007387 */ /* 0x0003e20000100800 */
[----:B------:R-:W-:Y:S01]  /*17c0*/  @P1 IADD3.X R9, R228, UR9, RZ, P2, !PT ;  /* 0x00000009e4091c10 */ /* 0x000fe200097fe4ff */
[----:B------:R-:W-:Y:S01]  /*17d0*/  ULDC.64 UR4, c[0x0][0x418] ;  /* 0x0001060000047ab9 */ /* 0x000fe20000000a00 */
[----:B------:R-:W-:Y:S01]  /*17e0*/  ULDC.64 UR8, c[0x0][0xa20] ;  /* 0x0002880000087ab9 */ /* 0x000fe20000000a00 */
[----:B------:R1:W5:Y:S04]  /*17f0*/  @P0 LDG.E R26, desc[UR48][R4.64] ;  /* 0x00000030041a0981 */ /* 0x000368000c1e1900 */
[----:B------:R1:W5:Y:S01]  /*1800*/  @P1 LDG.E R139, desc[UR48][R8.64] ;  /* 0x00000030088b1981 */ /* 0x000362000c1e1900 */
[----:B------:R-:W-:Y:S01]  /*1810*/  UISETP.NE.U32.AND UP0, UPT, UR4, URZ, UPT ;  /* 0x0000003f0400728c */ /* 0x000fe2000bf05070 */
[----:B------:R-:W-:-:S02]  /*1820*/  LOP3.LUT R3, R138, 0xff000000, RZ, 0xc0, !PT ;  /* 0xff0000008a037812 */ /* 0x000fc400078ec0ff */
[----:B------:R-:W-:Y:S01]  /*1830*/  ULDC UR4, c[0x0][0x424] ;  /* 0x0001090000047ab9 */ /* 0x000fe20000000800 */
[----:B------:R-:W-:Y:S01]  /*1840*/  UISETP.NE.AND.EX UP0, UPT, UR5, URZ, UPT, UP0 ;  /* 0x0000003f0500728c */ /* 0x000fe2000bf05300 */
[----:B------:R-:W-:Y:S02]  /*1850*/  ISETP.NE.U32.AND P2, PT, RZ, UR8, PT ;  /* 0x00000008ff007c0c */ /* 0x000fe4000bf45070 */
[----:B------:R-:W-:Y:S01]  /*1860*/  ULDC UR5, c[0x0][0x2f0] ;  /* 0x0000bc0000057ab9 */ /* 0x000fe20000000800 */
[----:B------:R-:W-:Y:S01]  /*1870*/  USEL UR4, UR4, 0x1, UP0 ;  /* 0x0000000104047887 */ /* 0x000fe20008000000 */
[----:B0-----:R-:W-:Y:S02]  /*1880*/  LOP3.LUT R0, R138, 0xff0000, RZ, 0xc0, !PT ;  /* 0x00ff00008a007812 */ /* 0x001fe400078ec0ff */
[----:B------:R-:W-:Y:S01]  /*1890*/  SHF.R.U32.HI R3, RZ, 0x8, R3 ;  /* 0x00000008ff037819 */ /* 0x000fe20000011603 */
[----:B------:R-:W-:Y:S01]  /*18a0*/  UIMAD UR4, UR4, UR5, URZ ;  /* 0x00000005040472a4 */ /* 0x000fe2000f8e023f */
[----:B------:R-:W-:-:S02]  /*18b0*/  ISETP.NE.AND.EX P2, PT, RZ, UR9, PT, P2 ;  /* 0x00000009ff007c0c */ /* 0x000fc4000bf45320 */
[----:B------:R-:W-:Y:S01]  /*18c0*/  ULDC UR5, c[0x0][0x348] ;  /* 0x0000d20000057ab9 */ /* 0x000fe20000000800 */
[----:B------:R-:W-:Y:S02]  /*18d0*/  LEA.HI R225, R0, R3, RZ, 0x10 ;  /* 0x0000000300e17211 */ /* 0x000fe400078f80ff */
[----:B------:R-:W-:Y:S01]  /*18e0*/  LOP3.LUT R196, R138, 0xffff, RZ, 0xc0, !PT ;  /* 0x0000ffff8ac47812 */ /* 0x000fe200078ec0ff */
[----:B-1----:R-:W-:Y:S07]  /*18f0*/  @P1 BRA `(.L_x_3718) ;  /* 0x0000000000241947 */ /* 0x002fee0003800000 */
        /* <DEDUP_REMOVED lines=9> */
.L_x_3718:
[----:B------:R-:W-:Y:S02]  /*1990*/  IMAD.U32 R25, RZ, RZ, UR5 ;  /* 0x00000005ff197e24 */ /* 0x000fe4000f8e00ff */
[----:B------:R-:W-:Y:S01]  /*19a0*/  IMAD.U32 R27, RZ, RZ, UR4 ;  /* 0x00000004ff1b7e24 */ /* 0x000fe2000f8e00ff */
[----:B------:R-:W-:Y:S06]  /*19b0*/  @!P2 BRA `(.L_x_3719) ;  /* 0x000000000010a947 */ /* 0x000fec0003800000 */
[----:B------:R-:W-:-:S04]  /*19c0*/  IADD3 R4, P0, R227, UR8, RZ ;  /* 0x00000008e3047c10 */ /* 0x000fc8000ff1e0ff */
[----:B------:R-:W-:-:S05]  /*19d0*/  IADD3.X R5, R228, UR9, RZ, P0, !PT ;  /* 0x00000009e4057c10 */ /* 0x000fca00087fe4ff */
[----:B------:R0:W5:Y:S01]  /*19e0*/  LDG.E R27, desc[UR48][R4.64] ;  /* 0x00000030041b7981 */ /* 0x000162000c1e1900 */
[----:B------:R-:W-:Y:S05]  /*19f0*/  BRA `(.L_x_3720) ;  /* 0x0000000000107947 */ /* 0x000fea0003800000 */
.L_x_3719:
[----:B------:R-:W-:Y:S05]  /*1a00*/  @!P0 BRA `(.L_x_3720) ;  /* 0x00000000000c8947 */ /* 0x000fea0003800000 */
[----:B------:R-:W2:Y:S04]  /*1a10*/  LDG.E R0, desc[UR48][R4.64] ;  /* 0x0000003004007981 */ /* 0x000ea8000c1e1900 */
[----:B------:R-:W2:Y:S02]  /*1a20*/  LDG.E R27, desc[UR48][R4.64+0x4] ;  /* 0x00000430041b7981 */ /* 0x000ea4000c1e1900 */
[----:B--2---:R-:W-:-:S07]  /*1a30*/  IMAD.IADD R27, R27, 0x1, -R0 ;  /* 0x000000011b1b7824 */ /* 0x004fce00078e0a00 */
.L_x_3720:
[----:B------:R-:W-:Y:S01]  /*1a40*/  ULDC.64 UR4, c[0x0][0xa10] ;  /* 0x0002840000047ab9 */ /* 0x000fe20000000a00 */
[----:B------:R-:W2:Y:S01]  /*1a50*/  LDL.LU R28, [R1] ;  /* 0x00000000011c7983 */ /* 0x000ea20000300800 */
[----:B------:R-:W-:-:S04]  /*1a60*/  ISETP.NE.U32.AND P0, PT, RZ, UR4, PT ;  /* 0x00000004ff007c0c */ /* 0x000fc8000bf05070 */
[----:B------:R-:W-:Y:S01]  /*1a70*/  ISETP.NE.AND.EX P0, PT, RZ, UR5, PT, P0 ;  /* 0x00000005ff007c0c */ /* 0x000fe2000bf05300 */
[----:B------:R-:W-:-:S12]  /*1a80*/  ULDC.64 UR4, c[0x0][0xa30] ;  /* 0x00028c0000047ab9 */ /* 0x000fd80000000a00 */
[----:B0-----:R-:W0:Y:S02]  /*1a90*/  @P0 LDC.64 R4, c[0x0][0xa10] ;  /* 0x00028400ff040b82 */ /* 0x001e240000000a00 */
[----:B0-----:R-:W-:-:S05]  /*1aa0*/  @P0 IMAD.WIDE R4, R226, 0x4, R4 ;  /* 0x00000004e2040825 */ /* 0x001fca00078e0204 */
[----:B------:R-:W3:Y:S04]  /*1ab0*/  @P0 LDG.E R0, desc[UR48][R4.64] ;  /* 0x0000003004000981 */ /* 0x000ee8000c1e1900 */
[----:B------:R-:W3:Y:S01]  /*1ac0*/  @P0 LDG.E R3, desc[UR48][R4.64+0x4] ;  /* 0x0000043004030981 */ /* 0x000ee2000c1e1900 */
[----:B------:R-:W-:Y:S01]  /*1ad0*/  ISETP.NE.U32.AND P1, PT, RZ, UR4, PT ;  /* 0x00000004ff007c0c */ /* 0x000fe2000bf25070 */
[----:B-----5:R-:W-:-:S03]  /*1ae0*/  IMAD.MOV.U32 R135, RZ, RZ, R27 ;  /* 0x000000ffff877224 */ /* 0x020fc600078e001b */
[----:B------:R-:W-:-:S13]  /*1af0*/  ISETP.NE.AND.EX P1, PT, RZ, UR5, PT, P1 ;  /* 0x00000005ff007c0c */ /* 0x000fda000bf25310 */
[----:B------:R-:W-:-:S04]  /*1b00*/  @P1 IADD3 R6, P2, R227, UR4, RZ ;  /* 0x00000004e3061c10 */ /* 0x000fc8000ff5e0ff */
[----:B------:R-:W-:-:S05]  /*1b10*/  @P1 IADD3.X R7, R228, UR5, RZ, P2, !PT ;  /* 0x00000005e4071c10 */ /* 0x000fca00097fe4ff */
[----:B------:R0:W5:Y:S01]  /*1b20*/  @P1 LDG.E R135, desc[UR48][R6.64] ;  /* 0x0000003006871981 */ /* 0x000162000c1e1900 */
[----:B------:R-:W-:Y:S01]  /*1b30*/  IMAD.IADD R10, R27, 0x1, -R10 ;  /* 0x000000011b0a7824 */ /* 0x000fe200078e0a0a */
[----:B------:R-:W-:Y:S01]  /*1b40*/  LOP3.LUT R12, R225, 0xff, RZ, 0xc0, !PT ;  /* 0x000000ffe10c7812 */ /* 0x000fe200078ec0ff */
[----:B------:R-:W-:Y:S01]  /*1b50*/  BSSY B0, `(.L_x_3721) ;  /* 0x000002c000007945 */ /* 0x000fe20003800000 */
[----:B------:R-:W-:-:S03]  /*1b60*/  SHF.R.U32.HI R225, RZ, 0x10, R225 ;  /* 0x00000010ffe17819 */ /* 0x000fc600000116e1 */
[----:B------:R0:W-:Y:S01]  /*1b70*/  STL [R1+0x44], R12 ;  /* 0x0000440c01007387 */ /* 0x0001e20000100800 */
[----:B--2---:R-:W-:Y:S01]  /*1b80*/  LOP3.LUT R28, R28, 0xfffffff7, RZ, 0xc0, !PT ;  /* 0xfffffff71c1c7812 */ /* 0x004fe200078ec0ff */
[----:B---3--:R-:W-:-:S04]  /*1b90*/  @P0 IMAD.IADD R25, R3, 0x1, -R0 ;  /* 0x0000000103190824 */ /* 0x008fc800078e0a00 */
[----:B------:R-:W-:-:S04]  /*1ba0*/  IMAD.IADD R138, R10, 0x1, R25 ;  /* 0x000000010a8a7824 */ /* 0x000fc800078e0219 */
[C---:B------:R-:W-:Y:S01]  /*1bb0*/  VIADD R0, R138.reuse, 0x5f ;  /* 0x0000005f8a007836 */ /* 0x040fe20000000000 */
[----:B------:R-:W-:-:S03]  /*1bc0*/  ISETP.GE.AND P3, PT, R138, 0x1, PT ;  /* 0x000000018a00780c */ /* 0x000fc60003f66270 */
[----:B------:R-:W-:-:S05]  /*1bd0*/  IMAD.HI R0, R0, 0x2aaaaaab, RZ ;  /* 0x2aaaaaab00007827 */ /* 0x000fca00078e02ff */
[----:B------:R-:W-:-:S04]  /*1be0*/  SHF.R.U32.HI R3, RZ, 0x1f, R0 ;  /* 0x0000001fff037819 */ /* 0x000fc80000011600 */
[----:B------:R-:W-:Y:S01]  /*1bf0*/  LEA.HI.SX32 R136, R0, R3, 0x1c ;  /* 0x0000000300887211 */ /* 0x000fe200078fe2ff */
[----:B------:R-:W-:Y:S01]  /*1c00*/  IMAD.MOV.U32 R3, RZ, RZ, RZ ;  /* 0x000000ffff037224 */ /* 0x000fe200078e00ff */
[----:B------:R-:W-:-:S05]  /*1c10*/  @P3 LOP3.LUT R28, R28, 0x8, RZ, 0xfc, !PT ;  /* 0x000000081c1c3812 */ /* 0x000fca00078efcff */
[----:B------:R0:W-:Y:S01]  /*1c20*/  STL [R1], R28 ;  /* 0x0000001c01007387 */ /* 0x0001e20000100800 */
[----:B------:R-:W-:Y:S05]  /*1c30*/  @!P3 BRA `(.L_x_3722) ;  /* 0x000000000074b947 */ /* 0x000fea0003800000 */
[----:B------:R-:W-:Y:S01]  /*1c40*/  ISETP.NE.AND P0, PT, R225, RZ, PT ;  /* 0x000000ffe100720c */ /* 0x000fe20003f05270 */
[----:B------:R-:W-:-:S03]  /*1c50*/  ULDC UR4, c[0x0][0x9f0] ;  /* 0x00027c0000047ab9 */ /* 0x000fc60000000800 */
[----:B------:R-:W-:-:S04]  /*1c60*/  SEL R9, R225, UR4, P0 ;  /* 0x00000004e1097c07 */ /* 0x000fc80008000000 */
[-C--:B0-----:R-:W-:Y:S02]  /*1c70*/  IABS R6, R9.reuse ;  /* 0x0000000900067213 */ /* 0x081fe40000000000 */
[----:B------:R-:W-:Y:S02]  /*1c80*/  IADD3 R0, R136, -0x1, R9 ;  /* 0xffffffff88007810 */ /* 0x000fe40007ffe009 */
[----:B------:R-:W0:Y:S01]  /*1c90*/  I2F.RP R3, R6 ;  /* 0x0000000600037306 */ /* 0x000e220000209400 */
[-C--:B------:R-:W-:Y:S02]  /*1ca0*/  IABS R11, R9.reuse ;  /* 0x00000009000b7213 */ /* 0x080fe40000000000 */
        /* <DEDUP_REMOVED lines=10> */
[----:B------:R-:W-:-:S06]  /*1d50*/  IMAD.HI.U32 R5, R5, R7, R4 ;  /* 0x0000000705057227 */ /* 0x000fcc00078e0004 */
[----:B------:R-:W-:-:S04]  /*1d60*/  IMAD.HI.U32 R5, R5, R8, RZ ;  /* 0x0000000805057227 */ /* 0x000fc800078e00ff */
[----:B------:R-:W-:-:S05]  /*1d70*/  IMAD R3, R5, R3, R8 ;  /* 0x0000000305037224 */ /* 0x000fca00078e0208 */
[----:B------:R-:W-:-:S13]  /*1d80*/  ISETP.GT.U32.AND P1, PT, R6, R3, PT ;  /* 0x000000030600720c */ /* 0x000fda0003f24070 */
[-C--:B------:R-:W-:Y:S01]  /*1d90*/  @!P1 IADD3 R3, R3, -R6.reuse, RZ ;  /* 0x8000000603039210 */ /* 0x080fe20007ffe0ff */
[----:B------:R-:W-:Y:S01]  /*1da0*/  @!P1 VIADD R5, R5, 0x1 ;  /* 0x0000000105059836 */ /* 0x000fe20000000000 */
[----:B------:R-:W-:Y:S02]  /*1db0*/  ISETP.NE.AND P1, PT, R9, RZ, PT ;  /* 0x000000ff0900720c */ /* 0x000fe40003f25270 */
[----:B------:R-:W-:-:S13]  /*1dc0*/  ISETP.GE.U32.AND P0, PT, R3, R6, PT ;  /* 0x000000060300720c */ /* 0x000fda0003f06070 */
[----:B------:R-:W-:-:S04]  /*1dd0*/  @P0 VIADD R5, R5, 0x1 ;  /* 0x0000000105050836 */ /* 0x000fc80000000000 */
[----:B------:R-:W-:-:S04]  /*1de0*/  IMAD.MOV.U32 R3, RZ, RZ, R5 ;  /* 0x000000ffff037224 */ /* 0x000fc800078e0005 */
[----:B------:R-:W-:Y:S01]  /*1df0*/  @!P2 IMAD.MOV R3, RZ, RZ, -R3 ;  /* 0x000000ffff03a224 */ /* 0x000fe200078e0a03 */
[----:B------:R-:W-:-:S07]  /*1e00*/  @!P1 LOP3.LUT R3, RZ, R9, RZ, 0x33, !PT ;  /* 0x00000009ff039212 */ /* 0x000fce00078e33ff */
.L_x_3722:
[----:B------:R-:W-:Y:S05]  /*1e10*/  BSYNC B0 ;  /* 0x0000000000007941 */ /* 0x000fea0003800000 */
.L_x_3721:
[----:B------:R-:W-:Y:S01]  /*1e20*/  IMAD R0, R12, R3, RZ ;  /* 0x000000030c007224 */ /* 0x000fe200078e02ff */
[----:B------:R-:W-:-:S04]  /*1e30*/  PLOP3.LUT P2, PT, PT, PT, PT, 0x80, 0x0 ;  /* 0x000000000000781c */ /* 0x000fc80003f4f070 */
        /* <DEDUP_REMOVED lines=12> */
[----:B------:R-:W-:-:S04]  /*1f00*/  @P0 LEA.HI.SX32 R24, R0, R3, 0x1c ;  /* 0x0000000300180211 */ /* 0x000fc800078fe2ff */
        /* <DEDUP_REMOVED lines=14> */
[----:B0-----:R-:W-:-:S02]  /*1ff0*/  IMAD.U32 R6, RZ, RZ, UR4 ;  /* 0x00000004ff067e24 */ /* 0x001fc4000f8e00ff */
[----:B------:R-:W-:Y:S02]  /*2000*/  IMAD.U32 R7, RZ, RZ, UR5 ;  /* 0x00000005ff077e24 */ /* 0x000fe4000f8e00ff */
[----:B------:R-:W-:Y:S02]  /*2010*/  IMAD.U32 R11, RZ, RZ, UR7 ;  /* 0x00000007ff0b7e24 */ /* 0x000fe4000f8e00ff */
[----:B------:R-:W-:Y:S02]  /*2020*/  IMAD.MOV.U32 R8, RZ, RZ, 0x70 ;  /* 0x00000070ff087424 */ /* 0x000fe400078e00ff */
[----:B------:R-:W-:Y:S02]  /*2030*/  IMAD.MOV.U32 R12, RZ, RZ, 0x1 ;  /* 0x00000001ff0c7424 */ /* 0x000fe400078e00ff */
[----:B------:R-:W-:-:S07]  /*2040*/  IMAD.MOV.U32 R13, RZ, RZ, RZ ;  /* 0x000000ffff0d7224 */ /* 0x000fce00078e00ff */
[----:B------:R-:W-:-:S07]  /*2050*/  LEPC R20, `(.L_x_3725) ;  /* 0x000000001014794e */ /* 0x000fce0000000000 */
[----:B-1---5:R-:W-:Y:S05]  /*2060*/  CALL.ABS.NOINC R14 ;  /* 0x000000000e007343 */ /* 0x022fea0003c00000 */
.L_x_3725:
[----:B------:R-:W-:Y:S05]  /*2070*/  BSYNC B6 ;  /* 0x0000000000067941 */ /* 0x000fea0003800000 */
.L_x_3724:
[----:B------:R-:W-:Y:S01]  /*2080*/  IADD3 R113, R2, 0x400, RZ ;  /* 0x0000040002717810 */ /* 0x000fe20007ffe0ff */
[----:B------:R-:W-:Y:S03]  /*2090*/  BSSY B6, `(.L_x_3726) ;  /* 0x0000013000067945 */ /* 0x000fe60003800000 */
        /* <DEDUP_REMOVED lines=18> */
.L_x_3727:
[----:B------:R-:W-:Y:S05]  /*21c0*/  BSYNC B6 ;  /* 0x0000000000067941 */ /* 0x000fea0003800000 */
.L_x_3726:
[----:B------:R-:W-:Y:S01]  /*21d0*/  ULDC.64 UR4, c[0x0][0x9f8] ;  /* 0x00027e0000047ab9 */ /* 0x000fe20000000a00 */
[----:B------:R-:W-:Y:S01]  /*21e0*/  IMAD.MOV.U32 R0, RZ, RZ, R226 ;  /* 0x000000ffff007224 */ /* 0x000fe200078e00e2 */
[----:B------:R-:W-:Y:S01]  /*21f0*/  ISETP.NE.U32.AND P0, PT, RZ, UR4, PT ;  /* 0x00000004ff007c0c */ /* 0x000fe2000bf05070 */
[----:B0-----:R-:W0:Y:S01]  /*2200*/  S2R R7, SR_TID.X ;  /* 0x0000000000077919 */ /* 0x001e220000002100 */
[----:B------:R-:W1:Y:S01]  /*2210*/  LDC R119, c[0x0][0x3f4] ;  /* 0x0000fd00ff777b82 */ /* 0x000e620000000800 */
[----:B------:R-:W-:Y:S01]  /*2220*/  IMAD.MOV.U32 R20, RZ, RZ, R28 ;  /* 0x000000ffff147224 */ /* 0x000fe200078e001c */
[----:B------:R-:W-:-:S06]  /*2230*/  ISETP.NE.AND.EX P0, PT, RZ, UR5, PT, P0 ;  /* 0x00000005ff007c0c */ /* 0x000fcc000bf05300 */
[----:B------:R-:W2:Y:S07]  /*2240*/  LDC.64 R92, c[0x0][0x3f8] ;  /* 0x0000fe00ff5c7b82 */ /* 0x000eae0000000a00 */
[----:B------:R-:W-:Y:S01]  /*2250*/  @P0 IADD3 R4, P1, R227, UR4, RZ ;  /* 0x00000004e3040c10 */ /* 0x000fe2000ff3e0ff */
[----:B------:R-:W-:Y:S01]  /*2260*/  ULDC UR4, c[0x0][0x2f4] ;  /* 0x0000bd0000047ab9 */ /* 0x000fe20000000800 */
[----:B------:R-:W3:Y:S02]  /*2270*/  LDC.64 R86, c[0x0][0x408] ;  /* 0x00010200ff567b82 */ /* 0x000ee40000000a00 */
[----:B------:R-:W-:-:S05]  /*2280*/  @P0 IADD3.X R5, R228, UR5, RZ, P1, !PT ;  /* 0x00000005e4050c10 */ /* 0x000fca0008ffe4ff */
[----:B------:R4:W3:Y:S01]  /*2290*/  @P0 LDG.E R0, desc[UR48][R4.64] ;  /* 0x0000003004000981 */ /* 0x0008e2000c1e1900 */
[----:B------:R-:W-:Y:S01]  /*22a0*/  ISETP.GE.AND P1, PT, R193, UR4, PT ;  /* 0x00000004c1007c0c */ /* 0x000fe2000bf26270 */
[----:B------:R-:W-:Y:S01]  /*22b0*/  IMAD.IADD R123, R26, 0x1, R27 ;  /* 0x000000011a7b7824 */ /* 0x000fe200078e021b */
[----:B------:R-:W-:Y:S01]  /*22c0*/  ISETP.GE.AND P0, PT, R16, UR4, PT ;  /* 0x0000000410007c0c */ /* 0x000fe2000bf06270 */
[----:B------:R-:W1:Y:S01]  /*22d0*/  S2R R162, SR_TID.X ;  /* 0x0000000000a27919 */ /* 0x000e620000002100 */
[----:B------:R-:W-:Y:S01]  /*22e0*/  SEL R6, RZ, 0xffffffff, P1 ;  /* 0xffffffffff067807 */ /* 0x000fe20000800000 */
[----:B0-----:R-:W-:Y:S01]  /*22f0*/  VIADD R8, R7, 0xffffff80 ;  /* 0xffffff8007087836 */ /* 0x001fe20000000000 */
[----:B------:R-:W-:Y:S01]  /*2300*/  SEL R3, RZ, 0x1, P0 ;  /* 0x00000001ff037807 */ /* 0x000fe20000000000 */
[----:B--2---:R-:W-:Y:S01]  /*2310*/  IMAD.WIDE.U32 R94, R202, R92, R16 ;  /* 0x0000005cca5e7225 */ /* 0x004fe200078e0010 */
[----:B------:R-:W-:Y:S02]  /*2320*/  ISETP.GE.AND P0, PT, R192, UR4, PT ;  /* 0x00000004c0007c0c */ /* 0x000fe4000bf06270 */
[----:B------:R-:W-:Y:S01]  /*2330*/  ISETP.GE.AND P1, PT, R22, UR4, PT ;  /* 0x0000000416007c0c */ /* 0x000fe2000bf26270 */
[----:B------:R-:W-:Y:S01]  /*2340*/  IMAD.SHL.U32 R6, R6, 0x2, RZ ;  /* 0x0000000206067824 */ /* 0x000fe200078e00ff */
[----:B------:R-:W-:Y:S01]  /*2350*/  SHF.R.S32.HI R9, RZ, 0x1f, R8 ;  /* 0x0000001fff097819 */ /* 0x000fe20000011408 */
[----:B------:R-:W-:Y:S01]  /*2360*/  IMAD.SHL.U32 R103, R92, 0x40, RZ ;  /* 0x000000405c677824 */ /* 0x000fe200078e00ff */
[----:B----4-:R-:W-:Y:S01]  /*2370*/  SEL R4, RZ, 0x4, P0 ;  /* 0x00000004ff047807 */ /* 0x010fe20000000000 */
[----:B---3--:R-:W-:Y:S01]  /*2380*/  IMAD.WIDE.U32 R88, R202, R86, R16 ;  /* 0x00000056ca587225 */ /* 0x008fe200078e0010 */
[----:B------:R-:W-:-:S02]  /*2390*/  LOP3.LUT R3, R6, 0x2, R3, 0xe2, !PT ;  /* 0x0000000206037812 */ /* 0x000fc400078ee203 */
[----:B------:R-:W-:Y:S01]  /*23a0*/  SEL R5, RZ, 0x8, P1 ;  /* 0x00000008ff057807 */ /* 0x000fe20000800000 */
[----:B------:R-:W-:Y:S01]  /*23b0*/  IMAD R125, R87, 0x60, RZ ;  /* 0x00000060577d7824 */ /* 0x000fe200078e02ff */
[----:B------:R-:W-:Y:S01]  /*23c0*/  LEA.HI R9, R9, R8, RZ, 0x2 ;  /* 0x0000000809097211 */ /* 0x000fe200078f10ff */
[----:B------:R-:W-:Y:S01]  /*23d0*/  IMAD.SHL.U32 R105, R86, 0x40, RZ ;  /* 0x0000004056697824 */ /* 0x000fe200078e00ff */
[----:B------:R-:W-:Y:S02]  /*23e0*/  LOP3.LUT R3, R5, R3, R4, 0xfe, !PT ;  /* 0x0000000305037212 */ /* 0x000fe400078efe04 */
[----:B------:R-:W-:Y:S02]  /*23f0*/  SHF.R.S32.HI R5, RZ, 0x1f, R9 ;  /* 0x0000001fff057819 */ /* 0x000fe40000011409 */
[----:B------:R-:W-:Y:S02]  /*2400*/  ISETP.GE.AND P0, PT, R19, UR4, PT ;  /* 0x0000000413007c0c */ /* 0x000fe4000bf06270 */
[----:B------:R-:W-:-:S02]  /*2410*/  LEA.HI R6, R5, R202, RZ, 0x3 ;  /* 0x000000ca05067211 */ /* 0x000fc400078f18ff */
[----:B------:R-:W-:Y:S02]  /*2420*/  LOP3.LUT R20, R20, 0xfffffffb, RZ, 0xc0, !PT ;  /* 0xfffffffb14147812 */ /* 0x000fe400078ec0ff */
[----:B------:R-:W-:Y:S02]  /*2430*/  LOP3.LUT R121, R6, 0xfffffff8, RZ, 0xc0, !PT ;  /* 0xfffffff806797812 */ /* 0x000fe400078ec0ff */
[----:B------:R-:W-:Y:S02]  /*2440*/  SEL R6, RZ, 0x10, P0 ;  /* 0x00000010ff067807 */ /* 0x000fe40000000000 */
[----:B------:R-:W-:Y:S01]  /*2450*/  SHF.R.S32.HI R7, RZ, 0x1f, R202 ;  /* 0x0000001fff077819 */ /* 0x000fe200000114ca */
[C---:B------:R-:W-:Y:S01]  /*2460*/  IMAD.IADD R121, R202.reuse, 0x1, -R121 ;  /* 0x00000001ca797824 */ /* 0x040fe200078e0a79 */
[----:B------:R-:W-:Y:S02]  /*2470*/  SHF.R.S32.HI R195, RZ, 0x1f, R194 ;  /* 0x0000001fffc37819 */ /* 0x000fe400000114c2 */
[----:B------:R-:W-:Y:S01]  /*2480*/  LOP3.LUT R6, R3, R6, RZ, 0xfc, !PT ;  /* 0x0000000603067212 */ /* 0x000fe200078efcff */
[----:B------:R-:W-:Y:S01]  /*2490*/  IMAD R4, R7, R92, RZ ;  /* 0x0000005c07047224 */ /* 0x000fe200078e02ff */
[----:B------:R-:W-:Y:S01]  /*24a0*/  LOP3.LUT P0, RZ, R121, 0x4, RZ, 0xc0, !PT ;  /* 0x0000000479ff7812 */ /* 0x000fe2000780c0ff */
[----:B------:R-:W-:Y:S01]  /*24b0*/  IMAD R7, R7, R86, RZ ;  /* 0x0000005607077224 */ /* 0x000fe200078e02ff */
[----:B-1----:R-:W-:Y:S01]  /*24c0*/  ISETP.GE.AND P1, PT, R193, R119, PT ;  /* 0x00000077c100720c */ /* 0x002fe20003f26270 */
[----:B------:R-:W-:Y:S01]  /*24d0*/  IMAD R5, R202, R93, R4 ;  /* 0x0000005dca057224 */ /* 0x000fe200078e0204 */
[----:B------:R-:W-:Y:S01]  /*24e0*/  ISETP.GE.AND P2, PT, R192, R119, PT ;  /* 0x00000077c000720c */ /* 0x000fe20003f46270 */
[----:B------:R-:W-:Y:S01]  /*24f0*/  IMAD.WIDE.U32 R96, R202, R92, R194 ;  /* 0x0000005cca607225 */ /* 0x000fe200078e00c2 */
[----:B------:R-:W-:-:S02]  /*2500*/  SEL R4, R119, RZ, P1 ;  /* 0x000000ff77047207 */ /* 0x000fc40000800000 */
[----:B------:R-:W-:Y:S01]  /*2510*/  LOP3.LUT R9, R9, 0xfffffffc, RZ, 0xc0, !PT ;  /* 0xfffffffc09097812 */ /* 0x000fe200078ec0ff */
[----:B------:R-:W-:Y:S01]  /*2520*/  IMAD.WIDE.U32 R90, R202, R86, R194 ;  /* 0x00000056ca5a7225 */ /* 0x000fe200078e00c2 */
[----:B-----5:R-:W-:Y:S02]  /*2530*/  SHF.R.S32.HI R15, RZ, 0x1f, R135 ;  /* 0x0000001fff0f7819 */ /* 0x020fe40000011487 */
[----:B------:R-:W-:Y:S01]  /*2540*/  IADD3 R109, R8, -R9, RZ ;  /* 0x80000009086d7210 */ /* 0x000fe20007ffe0ff */
[----:B------:R-:W-:Y:S01]  /*2550*/  IMAD R7, R202, R87, R7 ;  /* 0x00000057ca077224 */ /* 0x000fe200078e0207 */
[----:B------:R-:W-:Y:S01]  /*2560*/  @P0 LOP3.LUT R20, R20, 0x4, RZ, 0xfc, !PT ;  /* 0x0000000414140812 */ /* 0x000fe200078efcff */
[----:B------:R-:W-:Y:S01]  /*2570*/  IMAD.IADD R97, R97, 0x1, R5 ;  /* 0x0000000161617824 */ /* 0x000fe200078e0205 */
[----:B------:R-:W-:Y:S01]  /*2580*/  ISETP.GE.AND P0, PT, R16, R119, PT ;  /* 0x000000771000720c */ /* 0x000fe20003f06270 */
[----:B------:R-:W-:Y:S01]  /*2590*/  IMAD.IADD R95, R5, 0x1, R95 ;  /* 0x00000001055f7824 */ /* 0x000fe200078e025f */
[----:B------:R-:W-:Y:S01]  /*25a0*/  SEL R5, R119, RZ, P2 ;  /* 0x000000ff77057207 */ /* 0x000fe20001000000 */
[----:B------:R-:W-:Y:S01]  /*25b0*/  IMAD.IADD R91, R91, 0x1, R7 ;  /* 0x000000015b5b7824 */ /* 0x000fe200078e0207 */
[----:B------:R-:W-:Y:S01]  /*25c0*/  SEL R3, R119, RZ, P0 ;  /* 0x000000ff77037207 */ /* 0x000fe20000000000 */
[----:B------:R-:W-:Y:S01]  /*25d0*/  IMAD.IADD R89, R7, 0x1, R89 ;  /* 0x0000000107597824 */ /* 0x000fe200078e0259 */
[----:B------:R-:W-:Y:S01]  /*25e0*/  LOP3.LUT R20, R20, 0xfffffffe, RZ, 0xc0, !PT ;  /* 0xfffffffe14147812 */ /* 0x000fe200078ec0ff */
[----:B------:R-:W-:Y:S01]  /*25f0*/  IMAD.IADD R7, R193, 0x1, R4 ;  /* 0x00000001c1077824 */ /* 0x000fe200078e0204 */
[----:B------:R-:W-:Y:S01]  /*2600*/  SHF.L.U64.HI R102, R92, 0x6, R93 ;  /* 0x000000065c667819 */ /* 0x000fe2000001025d */
[----:B------:R-:W-:Y:S01]  /*2610*/  IMAD.IADD R3, R16, 0x1, R3 ;  /* 0x0000000110037824 */ /* 0x000fe200078e0203 */
[----:B------:R-:W-:Y:S01]  /*2620*/  @P2 LOP3.LUT R20, R20, 0x1, RZ, 0xfc, !PT ;  /* 0x0000000114142812 */ /* 0x000fe200078efcff */
[----:B------:R-:W-:Y:S01]  /*2630*/  IMAD.IADD R11, R192, 0x1, R5 ;  /* 0x00000001c00b7824 */ /* 0x000fe200078e0205 */
[----:B------:R-:W-:Y:S01]  /*2640*/  SHF.R.S32.HI R8, RZ, 0x1f, R7 ;  /* 0x0000001fff087819 */ /* 0x000fe20000011407 */
[CC--:B------:R-:W-:Y:S01]  /*2650*/  IMAD.WIDE.U32 R96, R135.reuse, R92.reuse, R96 ;  /* 0x0000005c87607225 */ /* 0x0c0fe200078e0060 */
[----:B------:R-:W-:Y:S01]  /*2660*/  SHF.R.S32.HI R4, RZ, 0x1f, R3 ;  /* 0x0000001fff047819 */ /* 0x000fe20000011403 */
[----:B------:R0:W-:Y:S01]  /*2670*/  STL [R1], R20 ;  /* 0x0000001401007387 */ /* 0x0001e20000100800 */
[----:B------:R-:W-:Y:S01]  /*2680*/  LEA.HI R9, R8, R7, RZ, 0x6 ;  /* 0x0000000708097211 */ /* 0x000fe200078f30ff */
[----:B------:R-:W-:Y:S01]  /*2690*/  IMAD.WIDE.U32 R94, R135, R92, R94 ;  /* 0x0000005c875e7225 */ /* 0x000fe200078e005e */
[----:B------:R-:W-:-:S02]  /*26a0*/  LEA.HI R5, R4, R3, RZ, 0x3 ;  /* 0x0000000304057211 */ /* 0x000fc400078f18ff */
[----:B------:R-:W-:Y:S01]  /*26b0*/  LEA.HI R3, R4, R3, RZ, 0x6 ;  /* 0x0000000304037211 */ /* 0x000fe200078f30ff */
[CC--:B------:R-:W-:Y:S01]  /*26c0*/  IMAD.WIDE.U32 R90, R135.reuse, R86.reuse, R90 ;  /* 0x00000056875a7225 */ /* 0x0c0fe200078e005a */
[----:B------:R-:W-:Y:S02]  /*26d0*/  LEA.HI R8, R8, R7, RZ, 0x3 ;  /* 0x0000000708087211 */ /* 0x000fe400078f18ff */
[----:B------:R-:W-:Y:S01]  /*26e0*/  SHF.R.S32.HI R4, RZ, 0x6, R3 ;  /* 0x00000006ff047819 */ /* 0x000fe20000011403 */
[----:B------:R-:W-:Y:S01]  /*26f0*/  IMAD.WIDE.U32 R88, R135, R86, R88 ;  /* 0x0000005687587225 */ /* 0x000fe200078e0058 */
[--C-:B------:R-:W-:Y:S02]  /*2700*/  LOP3.LUT R3, R217, 0x38, R5.reuse, 0xf8, !PT ;  /* 0x00000038d9037812 */ /* 0x100fe400078ef805 */
[----:B------:R-:W-:Y:S01]  /*2710*/  LOP3.LUT R10, R204, 0x38, R5, 0xf8, !PT ;  /* 0x00000038cc0a7812 */ /* 0x000fe200078ef805 */
[C---:B------:R-:W-:Y:S01]  /*2720*/  IMAD R133, R4.reuse, 0x1800, R219 ;  /* 0x0000180004857824 */ /* 0x040fe200078e02db */
[----:B0-----:R-:W-:Y:S01]  /*2730*/  SHF.R.U32.HI R20, RZ, 0x3, R204 ;  /* 0x00000003ff147819 */ /* 0x001fe200000116cc */
[----:B------:R-:W-:Y:S01]  /*2740*/  IMAD R130, R4, 0x1800, R220 ;  /* 0x0000180004827824 */ /* 0x000fe200078e02dc */
[----:B------:R-:W-:Y:S01]  /*2750*/  SHF.R.S32.HI R12, RZ, 0x1f, R11 ;  /* 0x0000001fff0c7819 */ /* 0x000fe2000001140b */
[----:B------:R-:W-:Y:S01]  /*2760*/  IMAD.SHL.U32 R119, R119, 0x2, RZ ;  /* 0x0000000277777824 */ /* 0x000fe200078e00ff */
[----:B------:R-:W-:Y:S01]  /*2770*/  SHF.R.S32.HI R9, RZ, 0x6, R9 ;  /* 0x00000006ff097819 */ /* 0x000fe20000011409 */
[----:B------:R-:W-:Y:S01]  /*2780*/  IMAD R109, R109, 0x40, R202 ;  /* 0x000000406d6d7824 */ /* 0x000fe200078e02ca */
[----:B------:R-:W-:-:S02]  /*2790*/  LOP3.LUT R7, R217, 0x38, R8, 0xf8, !PT ;  /* 0x00000038d9077812 */ /* 0x000fc400078ef808 */
[----:B------:R-:W-:Y:S01]  /*27a0*/  LOP3.LUT R4, R3, R218, RZ, 0x3c, !PT ;  /* 0x000000da03047212 */ /* 0x000fe200078e3cff */
[C---:B------:R-:W-:Y:S01]  /*27b0*/  IMAD R132, R9.reuse, 0x1800, R219 ;  /* 0x0000180009847824 */ /* 0x040fe200078e02db */
[----:B------:R-:W-:Y:S01]  /*27c0*/  LOP3.LUT R3, R10, R20, RZ, 0x3c, !PT ;  /* 0x000000140a037212 */ /* 0x000fe200078e3cff */
[----:B------:R-:W-:Y:S01]  /*27d0*/  IMAD R128, R9, 0x1800, R220 ;  /* 0x0000180009807824 */ /* 0x000fe200078e02dc */
[CC--:B------:R-:W-:Y:S01]  /*27e0*/  LEA.HI R13, R12.reuse, R11.reuse, RZ, 0x3 ;  /* 0x0000000b0c0d7211 */ /* 0x0c0fe200078f18ff */
[----:B------:R-:W-:Y:S01]  /*27f0*/  IMAD.IADD R133, R133, 0x1, R4 ;  /* 0x0000000185857824 */ /* 0x000fe200078e0204 */
[----:B------:R-:W-:Y:S01]  /*2800*/  LEA.HI R11, R12, R11, RZ, 0x6 ;  /* 0x0000000b0c0b7211 */ /* 0x000fe200078f30ff */
[----:B------:R-:W-:Y:S01]  /*2810*/  IMAD.IADD R130, R130, 0x1, R3 ;  /* 0x0000000182827824 */ /* 0x000fe200078e0203 */
[----:B------:R-:W-:Y:S01]  /*2820*/  LOP3.LUT R7, R7, R218, RZ, 0x3c, !PT ;  /* 0x000000da07077212 */ /* 0x000fe200078e3cff */
[----:B------:R-:W-:Y:S01]  /*2830*/  IMAD R12, R15, R92, RZ ;  /* 0x0000005c0f0c7224 */ /* 0x000fe200078e02ff */
[----:B------:R-:W-:Y:S01]  /*2840*/  LOP3.LUT R4, R204, 0x38, R8, 0xf8, !PT ;  /* 0x00000038cc047812 */ /* 0x000fe200078ef808 */
[----:B------:R-:W-:Y:S01]  /*2850*/  IMAD R9, R93, 0x60, RZ ;  /* 0x000000605d097824 */ /* 0x000fe200078e02ff */
[----:B------:R-:W-:Y:S01]  /*2860*/  SHF.R.S32.HI R11, RZ, 0x6, R11 ;  /* 0x00000006ff0b7819 */ /* 0x000fe2000001140b */
[----:B------:R-:W-:Y:S01]  /*2870*/  IMAD.IADD R132, R132, 0x1, R7 ;  /* 0x0000000184847824 */ /* 0x000fe200078e0207 */
[----:B------:R-:W-:Y:S01]  /*2880*/  LOP3.LUT R3, R217, 0x38, R13, 0xf8, !PT ;  /* 0x00000038d9037812 */ /* 0x000fe200078ef80d */
[----:B------:R-:W-:Y:S01]  /*2890*/  IMAD R99, R135, R93, R12 ;  /* 0x0000005d87637224 */ /* 0x000fe200078e020c */
[----:B------:R-:W-:Y:S01]  /*28a0*/  LOP3.LUT R7, R4, R20, RZ, 0x3c, !PT ;  /* 0x0000001404077212 */ /* 0x000fe200078e3cff */
[----:B------:R-:W-:Y:S01]  /*28b0*/  IMAD R129, R11, 0x1800, R219 ;  /* 0x000018000b817824 */ /* 0x000fe200078e02db */
[----:B------:R-:W-:Y:S01]  /*28c0*/  LOP3.LUT R4, R3, R218, RZ, 0x3c, !PT ;  /* 0x000000da03047212 */ /* 0x000fe200078e3cff */
[----:B------:R-:W-:Y:S01]  /*28d0*/  IMAD.WIDE.U32 R92, R92, 0x60, RZ ;  /* 0x000000605c5c7825 */ /* 0x000fe200078e00ff */
[----:B------:R-:W-:-:S02]  /*28e0*/  ISETP.GE.AND P2, PT, R23, UR4, PT ;  /* 0x0000000417007c0c */ /* 0x000fc4000bf46270 */
[----:B------:R-:W-:Y:S01]  /*28f0*/  LOP3.LUT R10, R204, 0x38, R13, 0xf8, !PT ;  /* 0x00000038cc0a7812 */ /* 0x000fe200078ef80d */
[----:B------:R-:W-:Y:S01]  /*2900*/  IMAD.IADD R128, R128, 0x1, R7 ;  /* 0x0000000180807824 */ /* 0x000fe200078e0207 */
[----:B------:R-:W-:Y:S01]  /*2910*/  LOP3.LUT R3, R217, 0x18, R16, 0xf8, !PT ;  /* 0x00000018d9037812 */ /* 0x000fe200078ef810 */
[----:B------:R-:W-:Y:S01]  /*2920*/  IMAD.IADD R129, R129, 0x1, R4 ;  /* 0x0000000181817824 */ /* 0x000fe200078e0204 */
[----:B------:R-:W-:Y:S01]  /*2930*/  SEL R7, RZ, 0x20, P2 ;  /* 0x00000020ff077807 */ /* 0x000fe20001000000 */
[----:B------:R-:W-:Y:S01]  /*2940*/  IMAD R4, R15, R86, RZ ;  /* 0x000000560f047224 */ /* 0x000fe200078e02ff */
[----:B------:R-:W-:Y:S01]  /*2950*/  LOP3.LUT R10, R10, R20, RZ, 0x3c, !PT ;  /* 0x000000140a0a7212 */ /* 0x000fe200078e3cff */
[----:B------:R-:W-:Y:S01]  /*2960*/  IMAD R127, R11, 0x1800, R220 ;  /* 0x000018000b7f7824 */ /* 0x000fe200078e02dc */
[----:B------:R-:W-:Y:S01]  /*2970*/  LOP3.LUT R126, R3, R218, RZ, 0x3c, !PT ;  /* 0x000000da037e7212 */ /* 0x000fe200078e3cff */
[----:B------:R-:W-:Y:S01]  /*2980*/  IMAD R11, R135, R87, R4 ;  /* 0x00000057870b7224 */ /* 0x000fe200078e0204 */
[C---:B------:R-:W-:Y:S01]  /*2990*/  SHF.L.U64.HI R104, R86.reuse, 0x6, R87 ;  /* 0x0000000656687819 */ /* 0x040fe20000010257 */
[----:B------:R-:W-:Y:S01]  /*29a0*/  IMAD.WIDE.U32 R86, R86, 0x60, RZ ;  /* 0x0000006056567825 */ /* 0x000fe200078e00ff */
[----:B------:R-:W-:-:S02]  /*29b0*/  SHF.R.S32.HI R112, RZ, 0x3, R5 ;  /* 0x00000003ff707819 */ /* 0x000fc40000011405 */
[----:B------:R-:W-:Y:S01]  /*29c0*/  LOP3.LUT R3, R5, 0xfffffff8, RZ, 0xc0, !PT ;  /* 0xfffffff805037812 */ /* 0x000fe200078ec0ff */
[----:B------:R-:W-:Y:S01]  /*29d0*/  IMAD.IADD R127, R127, 0x1, R10 ;  /* 0x000000017f7f7824 */ /* 0x000fe200078e020a */
[----:B------:R-:W-:Y:S01]  /*29e0*/  LOP3.LUT R20, R6, R7, RZ, 0xfc, !PT ;  /* 0x0000000706147212 */ /* 0x000fe200078efcff */
[----:B------:R-:W-:Y:S01]  /*29f0*/  IMAD.IADD R101, R97, 0x1, R99 ;  /* 0x0000000161657824 */ /* 0x000fe200078e0263 */
[----:B------:R-:W-:Y:S01]  /*2a00*/  LOP3.LUT R4, R8, 0xfffffff8, RZ, 0xc0, !PT ;  /* 0xfffffff808047812 */ /* 0x000fe200078ec0ff */
[----:B------:R-:W-:Y:S01]  /*2a10*/  IMAD.IADD R126, R219, 0x1, R126 ;  /* 0x00000001db7e7824 */ /* 0x000fe200078e027e */
[----:B------:R-:W-:Y:S01]  /*2a20*/  LOP3.LUT R5, R13, 0xfffffff8, RZ, 0xc0, !PT ;  /* 0xfffffff80d057812 */ /* 0x000fe200078ec0ff */
[----:B------:R-:W-:Y:S01]  /*2a30*/  IMAD.IADD R125, R87, 0x1, R125 ;  /* 0x00000001577d7824 */ /* 0x000fe200078e027d */
[----:B------:R-:W-:Y:S01]  /*2a40*/  IADD3 R124, R93, R9, RZ ;  /* 0x000000095d7c7210 */ /* 0x000fe20007ffe0ff */
[----:B------:R-:W-:Y:S01]  /*2a50*/  IMAD.IADD R99, R99, 0x1, R95 ;  /* 0x0000000163637824 */ /* 0x000fe200078e025f */
[----:B------:R-:W-:Y:S01]  /*2a60*/  SHF.R.S32.HI R111, RZ, 0x3, R8 ;  /* 0x00000003ff6f7819 */ /* 0x000fe20000011408 */
[----:B------:R-:W-:Y:S01]  /*2a70*/  IMAD.IADD R100, R91, 0x1, R11 ;  /* 0x000000015b647824 */ /* 0x000fe200078e020b */
[C---:B------:R-:W-:Y:S01]  /*2a80*/  LOP3.LUT R7, R20.reuse, 0x2, RZ, 0xc0, !PT ;  /* 0x0000000214077812 */ /* 0x040fe200078ec0ff */
[----:B------:R-:W-:Y:S01]  /*2a90*/  IMAD.IADD R98, R11, 0x1, R89 ;  /* 0x000000010b627824 */ /* 0x000fe200078e0259 */
[----:B------:R-:W-:-:S02]  /*2aa0*/  LOP3.LUT R8, R20, 0x4, RZ, 0xc0, !PT ;  /* 0x0000000414087812 */ /* 0x000fc400078ec0ff */
[C---:B------:R-:W-:Y:S02]  /*2ab0*/  LOP3.LUT R9, R20.reuse, 0x8, RZ, 0xc0, !PT ;  /* 0x0000000814097812 */ /* 0x040fe400078ec0ff */
[----:B------:R-:W-:Y:S02]  /*2ac0*/  LOP3.LUT R10, R20, 0x10, RZ, 0xc0, !PT ;  /* 0x00000010140a7812 */ /* 0x000fe400078ec0ff */
[----:B------:R-:W-:Y:S02]  /*2ad0*/  LEA.HI R162, R162, 0x8, RZ, 0x19 ;  /* 0x00000008a2a27811 */ /* 0x000fe400078fc8ff */
[----:B------:R-:W-:Y:S02]  /*2ae0*/  SHF.R.S32.HI R110, RZ, 0x3, R13 ;  /* 0x00000003ff6e7819 */ /* 0x000fe4000001140d */
[----:B------:R-:W-:Y:S02]  /*2af0*/  LOP3.LUT R6, R6, 0x1, RZ, 0xc0, !PT ;  /* 0x0000000106067812 */ /* 0x000fe400078ec0ff */
[----:B------:R-:W-:-:S02]  /*2b00*/  SHF.R.S32.HI R108, RZ, 0x1f, R3 ;  /* 0x0000001fff6c7819 */ /* 0x000fc40000011403 */
[----:B------:R-:W-:Y:S02]  /*2b10*/  SHF.R.S32.HI R107, RZ, 0x1f, R4 ;  /* 0x0000001fff6b7819 */ /* 0x000fe40000011404 */
[----:B------:R-:W-:Y:S02]  /*2b20*/  SHF.R.S32.HI R106, RZ, 0x1f, R5 ;  /* 0x0000001fff6a7819 */ /* 0x000fe40000011405 */
[----:B------:R-:W-:Y:S02]  /*2b30*/  LOP3.LUT R20, R20, 0x20, RZ, 0xc0, !PT ;  /* 0x0000002014147812 */ /* 0x000fe400078ec0ff */
[----:B------:R-:W-:-:S07]  /*2b40*/  SHF.R.S32.HI R122, RZ, 0x1f, R0 ;  /* 0x0000001fff7a7819 */ /* 0x000fce0000011400 */
.L_x_3833:
[----:B--2---:R-:W2:Y:S01]  /*2b50*/  LDL.LU R29, [R1] ;  /* 0x00000000011d7983 */ /* 0x004ea20000300800 */
[----:B0-----:R-:W0:Y:S01]  /*2b60*/  LDC R28, c[0x0][0x430] ;  /* 0x00010c00ff1c7b82 */ /* 0x001e220000000800 */
[----:B------:R-:W-:Y:S02]  /*2b70*/  VIADD R24, R24, 0xffffffff ;  /* 0xffffffff18187836 */ /* 0x000fe40000000000 */
[----:B------:R-:W-:Y:S02]  /*2b80*/  IMAD.MOV.U32 R21, RZ, RZ, RZ ;  /* 0x000000ffff157224 */ /* 0x000fe400078e00ff */
[----:B------:R-:W-:-:S03]  /*2b90*/  IMAD R12, R24, 0x60, R109 ;  /* 0x00000060180c7824 */ /* 0x000fc600078e026d */
[----:B-1----:R-:W1:Y:S01]  /*2ba0*/  LDC R118, c[0x0][0x3f4] ;  /* 0x0000fd00ff767b82 */ /* 0x002e620000000800 */
        /* <DEDUP_REMOVED lines=17> */
[----:B------:R-:W-:-:S05]  /*2cc0*/  @!P2 LEA.HI.X R13, R14, R13, R11, 0x2, P3 ;  /* 0x0000000d0e0da211 */ /* 0x000fca00018f140b */
[----:B------:R0:W5:Y:S01]  /*2cd0*/  @!P2 LDG.E R21, desc[UR48][R12.64] ;  /* 0x000000300c15a981 */ /* 0x000162000c1e1900 */
[----:B------:R-:W-:Y:S01]  /*2ce0*/  ISETP.GT.AND P2, PT, R24, R120, PT ;  /* 0x000000781800720c */ /* 0x000fe20003f44270 */
[----:B------:R-:W-:Y:S01]  /*2cf0*/  IMAD R14, R18, 0x4800, R126 ;  /* 0x00004800120e7824 */ /* 0x000fe200078e027e */
[----:B------:R-:W-:Y:S01]  /*2d00*/  LOP3.LUT P4, RZ, R121, 0x4, RZ, 0xc0, !PT ;  /* 0x0000000479ff7812 */ /* 0x000fe2000788c0ff */
[----:B------:R-:W-:Y:S01]  /*2d10*/  IMAD.MOV R11, RZ, RZ, -R26 ;  /* 0x000000ffff0b7224 */ /* 0x000fe200078e0a1a */
[----:B------:R-:W-:Y:S05]  /*2d20*/  YIELD ;  /* 0x0000000000007946 */ /* 0x000fea0003800000 */
[----:B------:R-:W-:Y:S01]  /*2d30*/  VIADD R80, R14, 0x20 ;  /* 0x000000200e507836 */ /* 0x000fe20000000000 */
[----:B------:R-:W-:Y:S01]  /*2d40*/  BSSY B0, `(.L_x_3728) ;  /* 0x00007eb000007945 */ /* 0x000fe20003800000 */
[----:B------:R-:W-:-:S02]  /*2d50*/  IMAD R26, R28, R11, R32 ;  /* 0x0000000b1c1a7224 */ /* 0x000fc400078e0220 */
[C---:B------:R-:W-:Y:S02]  /*2d60*/  IMAD R27, R14.reuse, 0x2, R113 ;  /* 0x000000020e1b7824 */ /* 0x040fe400078e0271 */
[----:B------:R-:W-:-:S04]  /*2d70*/  @P4 VIADD R80, R14, 0xffffffe0 ;  /* 0xffffffe00e504836 */ /* 0x000fc80000000000 */
[----:B------:R-:W-:Y:S01]  /*2d80*/  IMAD R80, R80, 0x2, R113 ;  /* 0x0000000250507824 */ /* 0x000fe200078e0271 */
[----:B--2---:R-:W-:-:S04]  /*2d90*/  LOP3.LUT R29, R29, 0xfffffffd, RZ, 0xc0, !PT ;  /* 0xfffffffd1d1d7812 */ /* 0x004fc800078ec0ff */
[----:B------:R-:W-:Y:S02]  /*2da0*/  @P2 LOP3.LUT R29, R29, 0x2, RZ, 0xfc, !PT ;  /* 0x000000021d1d2812 */ /* 0x000fe400078efcff */
[----:B------:R-:W-:-:S03]  /*2db0*/  ISETP.GE.AND P2, PT, R118, 0x1, PT ;  /* 0x000000017600780c */ /* 0x000fc60003f46270 */
[----:B------:R0:W-:Y:S10]  /*2dc0*/  STL [R1], R29 ;  /* 0x0000001d01007387 */ /* 0x0001f40000100800 */
[----:B0-----:R-:W-:Y:S05]  /*2dd0*/  @!P2 BRA `(.L_x_3729) ;  /* 0x0000007400bca947 */ /* 0x001fea0003800000 */
[----:B------:R-:W-:Y:S01]  /*2de0*/  SHF.R.S32.HI R81, RZ, 0x1f, R26 ;  /* 0x0000001fff517819 */ /* 0x000fe2000001141a */
[----:B------:R-:W-:Y:S01]  /*2df0*/  ULDC.64 UR4, c[0x0][0x300] ;  /* 0x0000c00000047ab9 */ /* 0x000fe20000000a00 */
[----:B-----5:R-:W-:Y:S01]  /*2e00*/  SHF.R.S32.HI R82, RZ, 0x1f, R21 ;  /* 0x0000001fff527819 */ /* 0x020fe20000011415 */
[----:B------:R-:W-:-:S04]  /*2e10*/  IMAD.WIDE.U32 R12, R26, UR4, RZ ;  /* 0x000000041a0c7c25 */ /* 0x000fc8000f8e00ff */
[----:B------:R-:W-:Y:S02]  /*2e20*/  IMAD R11, R81, UR4, RZ ;  /* 0x00000004510b7c24 */ /* 0x000fe4000f8e02ff */
[----:B------:R-:W-:Y:S02]  /*2e30*/  IMAD R83, R24, -0x60, R25 ;  /* 0xffffffa018537824 */ /* 0x000fe400078e0219 */
[----:B------:R-:W-:Y:S01]  /*2e40*/  IMAD R11, R26, UR5, R11 ;  /* 0x000000051a0b7c24 */ /* 0x000fe2000f8e020b */
[----:B------:R-:W-:Y:S02]  /*2e50*/  ULDC.64 UR4, c[0x0][0x310] ;  /* 0x0000c40000047ab9 */ /* 0x000fe40000000a00 */
[----:B------:R-:W-:Y:S01]  /*2e60*/  IMAD R14, R82, UR4, RZ ;  /* 0x00000004520e7c24 */ /* 0x000fe2000f8e02ff */
[----:B------:R-:W-:Y:S02]  /*2e70*/  VIMNMX R83, R83, 0x60, PT ;  /* 0x0000006053537848 */ /* 0x000fe40003fe0100 */
[----:B------:R-:W-:Y:S01]  /*2e80*/  IADD3 R13, R13, R11, RZ ;  /* 0x0000000b0d0d7210 */ /* 0x000fe20007ffe0ff */
[----:B------:R-:W-:-:S02]  /*2e90*/  IMAD R11, R21, UR5, R14 ;  /* 0x00000005150b7c24 */ /* 0x000fc4000f8e020e */
[----:B------:R-:W-:Y:S02]  /*2ea0*/  IMAD R14, R125, R24, RZ ;  /* 0x000000187d0e7224 */ /* 0x000fe400078e02ff */
[----:B------:R-:W-:Y:S01]  /*2eb0*/  IMAD.WIDE.U32 R12, R21, UR4, R12 ;  /* 0x00000004150c7c25 */ /* 0x000fe2000f8e000c */
[----:B------:R-:W-:-:S03]  /*2ec0*/  ULDC.64 UR4, c[0x0][0x308] ;  /* 0x0000c20000047ab9 */ /* 0x000fc60000000a00 */
[----:B------:R-:W-:Y:S01]  /*2ed0*/  IMAD.IADD R13, R13, 0x1, R11 ;  /* 0x000000010d0d7824 */ /* 0x000fe200078e020b */
[----:B------:R-:W-:Y:S01]  /*2ee0*/  SHF.R.S32.HI R11, RZ, 0x1f, R24 ;  /* 0x0000001fff0b7819 */ /* 0x000fe20000011418 */
[----:B------:R-:W-:-:S04]  /*2ef0*/  IMAD.WIDE.U32 R116, R196, UR4, R12 ;  /* 0x00000004c4747c25 */ /* 0x000fc8000f8e000c */
[----:B------:R-:W-:Y:S01]  /*2f00*/  IMAD R13, R196, UR5, R117 ;  /* 0x00000005c40d7c24 */ /* 0x000fe2000f8e0275 */
[----:B------:R-:W-:Y:S01]  /*2f10*/  ULDC.64 UR4, c[0x0][0x2e8] ;  /* 0x0000ba0000047ab9 */ /* 0x000fe20000000a00 */
[----:B------:R-:W-:Y:S01]  /*2f20*/  IMAD R12, R124, R24, RZ ;  /* 0x000000187c0c7224 */ /* 0x000fe200078e02ff */
[C---:B------:R-:W-:Y:S01]  /*2f30*/  LEA R117, P2, R116.reuse, UR4, 0x1 ;  /* 0x0000000474757c11 */ /* 0x040fe2000f8408ff */
[----:B------:R-:W-:Y:S01]  /*2f40*/  ULDC.U8 UR4, c[0x0][0x410] ;  /* 0x0001040000047ab9 */ /* 0x000fe20000000000 */
[C---:B------:R-:W-:Y:S02]  /*2f50*/  IMAD R31, R11.reuse, R86, R14 ;  /* 0x000000560b1f7224 */ /* 0x040fe400078e020e */
[----:B------:R-:W-:Y:S01]  /*2f60*/  LEA.HI.X R116, R116, UR5, R13, 0x1, P2 ;  /* 0x0000000574747c11 */ /* 0x000fe200090f0c0d */
[----:B------:R-:W-:Y:S01]  /*2f70*/  IMAD R29, R11, R92, R12 ;  /* 0x0000005c0b1d7224 */ /* 0x000fe200078e020c */
[----:B------:R-:W-:Y:S01]  /*2f80*/  ISETP.NE.AND P2, PT, RZ, UR4, PT ;  /* 0x00000004ff007c0c */ /* 0x000fe2000bf45270 */
[----:B------:R-:W-:-:S04]  /*2f90*/  IMAD.WIDE.U32 R14, R92, R24, RZ ;  /* 0x000000185c0e7225 */ /* 0x000fc800078e00ff */
[----:B------:R-:W-:-:S04]  /*2fa0*/  IMAD.WIDE.U32 R12, R86, R24, RZ ;  /* 0x00000018560c7225 */ /* 0x000fc800078e00ff */
[----:B------:R-:W-:Y:S02]  /*2fb0*/  IMAD.IADD R11, R15, 0x1, R29 ;  /* 0x000000010f0b7824 */ /* 0x000fe400078e021d */
[----:B------:R-:W-:Y:S02]  /*2fc0*/  IMAD.IADD R78, R13, 0x1, R31 ;  /* 0x000000010d4e7824 */ /* 0x000fe400078e021f */
[----:B------:R-:W-:Y:S05]  /*2fd0*/  @!P2 BRA `(.L_x_3730) ;  /* 0x000000380060a947 */ /* 0x000fea0003800000 */
        /* <DEDUP_REMOVED lines=26> */
[----:B------:R-:W-:Y:S06]  /*3180*/  @P3 BRA `(.L_x_3732) ;  /* 0x0000000000a03947 */ /* 0x000fec0003800000 */
[----:B------:R-:W-:Y:S01]  /*3190*/  IADD3 R55, P2, R96, R14, RZ ;  /* 0x0000000e60377210 */ /* 0x000fe20007f5e0ff */
[----:B------:R-:W-:Y:S01]  /*31a0*/  ULDC.64 UR4, c[0x0][0x3e8] ;  /* 0x0000fa0000047ab9 */ /* 0x000fe20000000a00 */
[----:B------:R-:W-:Y:S02]  /*31b0*/  CS2R R72, SRZ ;  /* 0x0000000000487805 */ /* 0x000fe4000001ff00 */
[----:B------:R-:W-:Y:S01]  /*31c0*/  CS2R R74, SRZ ;  /* 0x00000000004a7805 */ /* 0x000fe2000001ff00 */
[----:B------:R-:W-:Y:S01]  /*31d0*/  IMAD.X R56, R11, 0x1, R101, P2 ;  /* 0x000000010b387824 */ /* 0x000fe200010e0665 */
[----:B------:R-:W-:-:S05]  /*31e0*/  IADD3 R52, P2, R90, R12, RZ ;  /* 0x0000000c5a347210 */ /* 0x000fca0007f5e0ff */
[----:B------:R-:W-:Y:S01]  /*31f0*/  IMAD.X R53, R78, 0x1, R100, P2 ;  /* 0x000000014e357824 */ /* 0x000fe200010e0664 */
        /* <DEDUP_REMOVED lines=8> */
[----:B------:R-:W5:Y:S04]  /*3280*/  @!P2 LDG.E.64 R72, desc[UR48][R54.64] ;  /* 0x000000303648a981 */ /* 0x000f68000c1e1b00 */
[----:B------:R-:W5:Y:S01]  /*3290*/  @!P2 LDG.E.64 R74, desc[UR48][R76.64] ;  /* 0x000000304c4aa981 */ /* 0x000f62000c1e1b00 */
        /* <DEDUP_REMOVED lines=16> */
[----:B------:R-:W-:-:S11]  /*33a0*/  CS2R R52, SRZ ;  /* 0x0000000000347805 */ /* 0x000fd6000001ff00 */
[----:B------:R-:W5:Y:S04]  /*33b0*/  @!P2 LDG.E.64 R56, desc[UR48][R54.64+0x80] ;  /* 0x000080303638a981 */ /* 0x000f68000c1e1b00 */
[----:B------:R-:W5:Y:S01]  /*33c0*/  @!P2 LDG.E.64 R58, desc[UR48][R76.64+0x80] ;  /* 0x000080304c3aa981 */ /* 0x000f62000c1e1b00 */
[----:B------:R-:W-:-:S13]  /*33d0*/  ISETP.GE.AND P2, PT, R209, R118, PT ;  /* 0x00000076d100720c */ /* 0x000fda0003f46270 */
[----:B------:R0:W5:Y:S02]  /*33e0*/  @!P2 LDG.E.64 R52, desc[UR48][R54.64+0xa0] ;  /* 0x0000a0303634a981 */ /* 0x000164000c1e1b00 */
[----:B0-----:R-:W-:-:S06]  /*33f0*/  CS2R R54, SRZ ;  /* 0x0000000000367805 */ /* 0x001fcc000001ff00 */
[----:B------:R0:W5:Y:S02]  /*3400*/  @!P2 LDG.E.64 R54, desc[UR48][R76.64+0xa0] ;  /* 0x0000a0304c36a981 */ /* 0x000164000c1e1b00 */
.L_x_3732:
[----:B------:R-:W-:Y:S05]  /*3410*/  BSYNC B1 ;  /* 0x0000000000017941 */ /* 0x000fea0003800000 */
.L_x_3731:
[----:B0-----:R-:W-:Y:S01]  /*3420*/  VIADD R77, R202, 0x40 ;  /* 0x00000040ca4d7836 */ /* 0x001fe20000000000 */
[----:B------:R-:W-:Y:S01]  /*3430*/  BSSY B1, `(.L_x_3733) ;  /* 0x000002c000017945 */ /* 0x000fe20003800000 */
[----:B-----5:R-:W-:-:S03]  /*3440*/  IMAD.MOV.U32 R76, RZ, RZ, R52 ;  /* 0x000000ffff4c7224 */ /* 0x020fc600078e0034 */
[----:B------:R-:W-:-:S13]  /*3450*/  ISETP.GE.AND P4, PT, R77, R83, PT ;  /* 0x000000534d00720c */ /* 0x000fda0003f86270 */
[----:B------:R-:W-:Y:S05]  /*3460*/  @P4 BRA `(.L_x_3734) ;  /* 0x0000000000a04947 */ /* 0x000fea0003800000 */
[----:B------:R-:W-:Y:S01]  /*3470*/  IADD3 R15, P2, P5, R96, R14, R103 ;  /* 0x0000000e600f7210 */ /* 0x000fe20007d5e067 */
[----:B------:R-:W-:Y:S01]  /*3480*/  ULDC.64 UR4, c[0x0][0x3e8] ;  /* 0x0000fa0000047ab9 */ /* 0x000fe20000000a00 */
[----:B------:R-:W-:Y:S02]  /*3490*/  CS2R R48, SRZ ;  /* 0x0000000000307805 */ /* 0x000fe4000001ff00 */
[----:B------:R-:W-:Y:S02]  /*34a0*/  CS2R R50, SRZ ;  /* 0x0000000000327805 */ /* 0x000fe4000001ff00 */
        /* <DEDUP_REMOVED lines=36> */
.L_x_3734:
[----:B------:R-:W-:Y:S05]  /*36f0*/  BSYNC B1 ;  /* 0x0000000000017941 */ /* 0x000fea0003800000 */
.L_x_3733:
[----:B0-----:R-:W-:Y:S01]  /*3700*/  IMAD.MOV.U32 R12, RZ, RZ, R56 ;  /* 0x000000ffff0c7224 */ /* 0x001fe200078e0038 */
[----:B------:R-:W-:Y:S01]  /*3710*/  ISETP.NE.AND P2, PT, R214, 0x3, PT ;  /* 0x00000003d600780c */ /* 0x000fe20003f45270 */
        /* <DEDUP_REMOVED lines=20> */
[----:B------:R-:W-:-:S02]  /*3860*/  MOV R13, R72 ;  /* 0x00000048000d7202 */ /* 0x000fc40000000f00 */
[----:B------:R-:W-:Y:S01]  /*3870*/  PRMT R151, R12, 0x5410, R11 ;  /* 0x000054100c977816 */ /* 0x000fe2000000000b */
[----:B------:R-:W-:Y:S01]  /*3880*/  IMAD.MOV.U32 R12, RZ, RZ, R58 ;  /* 0x000000ffff0c7224 */ /* 0x000fe200078e003a */
[----:B------:R-:W-:Y:S01]  /*3890*/  PRMT R140, R140, 0x5410, R13 ;  /* 0x000054108c8c7816 */ /* 0x000fe2000000000d */
[----:B------:R-:W-:Y:S01]  /*38a0*/  IMAD.MOV.U32 R11, RZ, RZ, R59 ;  /* 0x000000ffff0b7224 */ /* 0x000fe200078e003b */
[----:B------:R-:W-:Y:S02]  /*38b0*/  PRMT R141, R141, 0x5410, R14 ;  /* 0x000054108d8d7816 */ /* 0x000fe4000000000e */
        /* <DEDUP_REMOVED lines=17> */
[----:B-----5:R-:W-:Y:S01]  /*39d0*/  IMAD.MOV.U32 R12, RZ, RZ, R28 ;  /* 0x000000ffff0c7224 */ /* 0x020fe200078e001c */
[----:B------:R-:W-:Y:S01]  /*39e0*/  PRMT R140, R11, 0x7610, R140 ;  /* 0x000076100b8c7816 */ /* 0x000fe2000000008c */
[----:B------:R-:W-:-:S05]  /*39f0*/  IMAD.MOV.U32 R11, RZ, RZ, R29 ;  /* 0x000000ffff0b7224 */ /* 0x000fca00078e001d */
[----:B------:R-:W-:Y:S01]  /*3a00*/  PRMT R77, R11, 0x5410, R12 ;  /* 0x000054100b4d7816 */ /* 0x000fe2000000000c */
[----:B------:R-:W-:Y:S01]  /*3a10*/  IMAD.MOV.U32 R12, RZ, RZ, R32 ;  /* 0x000000ffff0c7224 */ /* 0x000fe200078e0020 */
[----:B------:R-:W-:-:S04]  /*3a20*/  MOV R11, R33 ;  /* 0x00000021000b7202 */ /* 0x000fc80000000f00 */
        /* <DEDUP_REMOVED lines=25> */
[----:B------:R-:W-:Y:S02]  /*3bc0*/  PRMT R145, R145, 0x5410, R11 ;  /* 0x0000541091917816 */ /* 0x000fe4000000000b */
        /* <DEDUP_REMOVED lines=10> */
.L_x_3735:
[----:B------:R-:W-:Y:S01]  /*3c70*/  IMAD R84, R18, 0x8, R2 ;  /* 0x0000000812547824 */ /* 0x000fe200078e0202 */
[----:B------:R-:W-:Y:S01]  /*3c80*/  SHF.L.U32 R85, R203, 0x1f, RZ ;  /* 0x0000001fcb557819 */ /* 0x000fe200000006ff */
[----:B------:R-:W-:Y:S03]  /*3c90*/  BSSY B1, `(.L_x_3736) ;  /* 0x0000003000017945 */ /* 0x000fe60003800000 */
[----:B------:R-:W0:Y:S02]  /*3ca0*/  SYNCS.PHASECHK.TRANS64.TRYWAIT P5, [R84+URZ+0x30890], R85 ;  /* 0x03089055540075a7 */ /* 0x000e2400080a017f */
[----:B0-----:R-:W-:Y:S05]  /*3cb0*/  @!P5 BRA `(.L_x_3737) ;  /* 0x000001f4007cd947 */ /* 0x001fea0003800000 */
.L_x_4064:
[----:B------:R-:W-:Y:S05]  /*3cc0*/  BSYNC B1 ;  /* 0x0000000000017941 */ /* 0x000fea0003800000 */
.L_x_3736:
[----:B------:R-:W-:-:S03]  /*3cd0*/  UMOV UR4, 0xffffffff ;  /* 0xffffffff00047882 */ /* 0x000fc60000000000 */
[----:B------:R-:W-:Y:S05]  /*3ce0*/  BRA.DIV UR4, `(.L_x_3738) ;  /* 0x000001f604847947 */ /* 0x000fea000b800000 */
[----:B------:R1:W2:Y:S04]  /*3cf0*/  SHFL.IDX PT, R76, R116, RZ, 0x1c1f ;  /* 0x001c1fff744c7589 */ /* 0x0002a800000e0000 */
[----:B------:R1:W3:Y:S02]  /*3d00*/  SHFL.IDX PT, R11, R117, RZ, 0x1c1f ;  /* 0x001c1fff750b7589 */ /* 0x0002e400000e0000 */
.L_x_4068:
        /* <DEDUP_REMOVED lines=16> */
[----:B------:R-:W-:Y:S01]  /*3e10*/  PRMT R72, R140, 0x5432, R72 ;  /* 0x000054328c487816 */ /* 0x000fe20000000048 */
[C---:B0-----:R-:W-:Y:S01]  /*3e20*/  IMAD.U32 R140, R13.reuse, 0x10000, RZ ;  /* 0x000100000d8c7824 */ /* 0x041fe200078e00ff */
[----:B------:R-:W-:Y:S02]  /*3e30*/  LOP3.LUT R142, R13, 0xffff0000, RZ, 0xc0, !PT ;  /* 0xffff00000d8e7812 */ /* 0x000fe400078ec0ff */
[C---:B------:R-:W-:Y:S01]  /*3e40*/  LOP3.LUT R141, R75.reuse, 0xffff0000, RZ, 0xc0, !PT ;  /* 0xffff00004b8d7812 */ /* 0x040fe200078ec0ff */
[----:B------:R-:W-:Y:S01]  /*3e50*/  IMAD.U32 R75, R75, 0x10000, RZ ;  /* 0x000100004b4b7824 */ /* 0x000fe200078e00ff */
[C---:B------:R-:W-:Y:S01]  /*3e60*/  LOP3.LUT R13, R72.reuse, 0xffff0000, RZ, 0xc0, !PT ;  /* 0xffff0000480d7812 */ /* 0x040fe200078ec0ff */
[----:B------:R-:W-:Y:S02]  /*3e70*/  IMAD.U32 R72, R72, 0x10000, RZ ;  /* 0x0001000048487824 */ /* 0x000fe400078e00ff */
[----:B------:R-:W-:-:S04]  /*3e80*/  FMUL.FTZ R74, R142, R141 ;  /* 0x0000008d8e4a7220 */ /* 0x000fc80000410000 */
[-C--:B------:R-:W-:Y:S01]  /*3e90*/  FFMA.FTZ R74, R140, R13.reuse, -R74 ;  /* 0x0000000d8c4a7223 */ /* 0x080fe2000001084a */
[----:B------:R-:W-:Y:S01]  /*3ea0*/  FMUL.FTZ R13, R142, R13 ;  /* 0x0000000d8e0d7220 */ /* 0x000fe20000410000 */
[C---:B------:R-:W-:Y:S01]  /*3eb0*/  IMAD.U32 R142, R134.reuse, 0x10000, RZ ;  /* 0x00010000868e7824 */ /* 0x040fe200078e00ff */
[----:B------:R-:W-:Y:S02]  /*3ec0*/  LOP3.LUT R134, R134, 0xffff0000, RZ, 0xc0, !PT ;  /* 0xffff000086867812 */ /* 0x000fe400078ec0ff */
        /* <DEDUP_REMOVED lines=28> */
.L_x_3744:
[----:B------:R-:W-:Y:S05]  /*4090*/  BSYNC B3 ;  /* 0x0000000000037941 */ /* 0x000fea0003800000 */
.L_x_3743:
[----:B---3--:R-:W-:-:S04]  /*40a0*/  LEA R72, P3, R16, R11, 0x1 ;  /* 0x0000000b10487211 */ /* 0x008fc800078608ff */
[----:B--2---:R-:W-:-:S05]  /*40b0*/  LEA.HI.X R73, R16, R76, R17, 0x1, P3 ;  /* 0x0000004c10497211 */ /* 0x004fca00018f0c11 */
[----:B0-----:R4:W-:Y:S04]  /*40c0*/  ST.E.128 desc[UR48][R72.64], R12 ;  /* 0x0000000c48007985 */ /* 0x0019e8000c101d30 */
.L_x_3742:
[----:B------:R-:W-:Y:S05]  /*40d0*/  BSYNC B2 ;  /* 0x0000000000027941 */ /* 0x000fea0003800000 */
.L_x_3741:
        /* <DEDUP_REMOVED lines=28> */
[----:B------:R-:W-:Y:S01]  /*42a0*/  IMAD.U32 R14, R14, 0x10000, RZ ;  /* 0x000100000e0e7824 */ /* 0x000fe200078e00ff */
[C---:B------:R-:W-:Y:S02]  /*42b0*/  SHF.L.U32 R73, R69.reuse, 0x10, RZ ;  /* 0x0000001045497819 */ /* 0x040fe400000006ff */
        /* <DEDUP_REMOVED lines=24> */
.L_x_3748:
[----:B------:R-:W-:Y:S05]  /*4440*/  BSYNC B3 ;  /* 0x0000000000037941 */ /* 0x000fea0003800000 */
.L_x_3747:
[----:B------:R-:W-:Y:S02]  /*4450*/  IMAD.SHL.U32 R70, R197, 0x8, RZ ;  /* 0x00000008c5467824 */ /* 0x000fe400078e00ff */
[----:B---3--:R-:W-:Y:S02]  /*4460*/  IMAD.MOV.U32 R68, RZ, RZ, R11 ;  /* 0x000000ffff447224 */ /* 0x008fe400078e000b */
[----:B--2---:R-:W-:Y:S02]  /*4470*/  IMAD.MOV.U32 R69, RZ, RZ, R76 ;  /* 0x000000ffff457224 */ /* 0x004fe400078e004c */
[----:B------:R-:W-:-:S05]  /*4480*/  IMAD.WIDE R68, R70, 0x2, R68 ;  /* 0x0000000246447825 */ /* 0x000fca00078e0244 */
[----:B0-----:R0:W-:Y:S02]  /*4490*/  ST.E.128 desc[UR48][R68.64], R12 ;  /* 0x0000000c44007985 */ /* 0x0011e4000c101d30 */
.L_x_3746:
[----:B------:R-:W-:Y:S05]  /*44a0*/  BSYNC B2 ;  /* 0x0000000000027941 */ /* 0x000fea0003800000 */
.L_x_3745:
        /* <DEDUP_REMOVED lines=54> */
.L_x_3752:
[----:B------:R-:W-:Y:S05]  /*4810*/  BSYNC B3 ;  /* 0x0000000000037941 */ /* 0x000fea0003800000 */
.L_x_3751:
[----:B------:R-:W-:Y:S02]  /*4820*/  IMAD.SHL.U32 R66, R198, 0x8, RZ ;  /* 0x00000008c6427824 */ /* 0x000fe400078e00ff */
[----:B---3--:R-:W-:Y:S02]  /*4830*/  IMAD.MOV.U32 R64, RZ, RZ, R11 ;  /* 0x000000ffff407224 */ /* 0x008fe400078e000b */
[----:B--2---:R-:W-:Y:S02]  /*4840*/  IMAD.MOV.U32 R65, RZ, RZ, R76 ;  /* 0x000000ffff417224 */ /* 0x004fe400078e004c */
[----:B------:R-:W-:-:S05]  /*4850*/  IMAD.WIDE R64, R66, 0x2, R64 ;  /* 0x0000000242407825 */ /* 0x000fca00078e0240 */
[----:B----4-:R0:W-:Y:S02]  /*4860*/  ST.E.128 desc[UR48][R64.64], R12 ;  /* 0x0000000c40007985 */ /* 0x0101e4000c101d30 */
.L_x_3750:
[----:B------:R-:W-:Y:S05]  /*4870*/  BSYNC B2 ;  /* 0x0000000000027941 */ /* 0x000fea0003800000 */
.L_x_3749:
        /* <DEDUP_REMOVED lines=18> */
[----:B------:R-:W-:Y:S01]  /*49a0*/  LOP3.LUT R13, R60, 0xffff0000, RZ, 0xc0, !PT ;  /* 0xffff00003c0d7812 */ /* 0x000fe200078ec0ff */
        /* <DEDUP_REMOVED lines=35> */
.L_x_3756:
[----:B------:R-:W-:Y:S05]  /*4be0*/  BSYNC B3 ;  /* 0x0000000000037941 */ /* 0x000fea0003800000 */
.L_x_3755:
[----:B---3--:R-:W-:-:S04]  /*4bf0*/  LEA R60, P3, R22, R11, 0x1 ;  /* 0x0000000b163c7211 */ /* 0x008fc800078608ff */
[----:B--2---:R-:W-:-:S05]  /*4c00*/  LEA.HI.X R61, R22, R76, R201, 0x1, P3 ;  /* 0x0000004c163d7211 */ /* 0x004fca00018f0cc9 */
[----:B----4-:R0:W-:Y:S04]  /*4c10*/  ST.E.128 desc[UR48][R60.64], R12 ;  /* 0x0000000c3c007985 */ /* 0x0101e8000c101d30 */
.L_x_3754:
[----:B------:R-:W-:Y:S05]  /*4c20*/  BSYNC B2 ;  /* 0x0000000000027941 */ /* 0x000fea0003800000 */
.L_x_3753:
        /* <DEDUP_REMOVED lines=8> */
[--C-:B------:R-:W-:Y:S02]  /*4cb0*/  SHF.R.U64 R60, R58, 0x10, R59.reuse ;  /* 0x000000103a3c7819 */ /* 0x100fe4000000123b */
[C---:B------:R-:W-:Y:S02]  /*4cc0*/  PRMT R56, R153.reuse, 0x5432, R56 ;  /* 0x0000543299387816 */ /* 0x040fe40000000038 */
[----:B------:R-:W-:Y:S02]  /*4cd0*/  PRMT R153, R153, 0x5410, R60 ;  /* 0x0000541099997816 */ /* 0x000fe4000000003c */
[----:B------:R-:W-:Y:S02]  /*4ce0*/  SHF.R.U32.HI R58, RZ, 0x10, R59 ;  /* 0x00000010ff3a7819 */ /* 0x000fe4000001163b */
        /* <DEDUP_REMOVED lines=42> */
.L_x_3760:
[----:B------:R-:W-:Y:S05]  /*4f90*/  BSYNC B3 ;  /* 0x0000000000037941 */ /* 0x000fea0003800000 */
.L_x_3759:
[----:B---3--:R-:W-:-:S04]  /*4fa0*/  LEA R56, P3, R19, R11, 0x1 ;  /* 0x0000000b13387211 */ /* 0x008fc800078608ff */
[----:B--2---:R-:W-:-:S05]  /*4fb0*/  LEA.HI.X R57, R19, R76, R200, 0x1, P3 ;  /* 0x0000004c13397211 */ /* 0x004fca00018f0cc8 */
[----:B----4-:R0:W-:Y:S04]  /*4fc0*/  ST.E.128 desc[UR48][R56.64], R12 ;  /* 0x0000000c38007985 */ /* 0x0101e8000c101d30 */
.L_x_3758:
[----:B------:R-:W-:Y:S05]  /*4fd0*/  BSYNC B2 ;  /* 0x0000000000027941 */ /* 0x000fea0003800000 */
.L_x_3757:
[----:B------:R-:W-:-:S13]  /*4fe0*/  ISETP.NE.AND P3, PT, R20, RZ, PT ;  /* 0x000000ff1400720c */ /* 0x000fda0003f65270 */
[----:B------:R-:W-:Y:S05]  /*4ff0*/  @!P3 BRA `(.L_x_3740) ;  /* 0x0000000000dcb947 */ /* 0x000fea0003800000 */
[----:B0---4-:R0:W4:Y:S01]  /*5000*/  LDS.128 R12, [R80+0x24000] ;  /* 0x02400000500c7984 */ /* 0x0111220000000c00 */
[C---:B---3--:R-:W-:Y:S01]  /*5010*/  LEA R56, P3, R23.reuse, R11, 0x1 ;  /* 0x0000000b17387211 */ /* 0x048fe200078608ff */
[----:B------:R-:W-:Y:S03]  /*5020*/  BSSY B2, `(.L_x_3761) ;  /* 0x0000033000027945 */ /* 0x000fe60003800000 */
[----:B--2---:R-:W-:Y:S02]  /*5030*/  LEA.HI.X R57, R23, R76, R199, 0x1, P3 ;  /* 0x0000004c17397211 */ /* 0x004fe400018f0cc7 */
        /* <DEDUP_REMOVED lines=15> */
[-C--:B------:R-:W-:Y:S01]  /*5130*/  FMUL.FTZ R59, R60, R55.reuse ;  /* 0x000000373c3b7220 */ /* 0x080fe20000410000 */
[----:B------:R-:W-:Y:S01]  /*5140*/  PRMT R52, R150, 0x5432, R52 ;  /* 0x0000543296347816 */ /* 0x000fe20000000034 */
[-C--:B------:R-:W-:Y:S01]  /*5150*/  FMUL.FTZ R60, R60, R58.reuse ;  /* 0x0000003a3c3c7220 */ /* 0x080fe20000410000 */
[----:B------:R-:W-:Y:S01]  /*5160*/  LOP3.LUT R61, R14, 0xffff0000, RZ, 0xc0, !PT ;  /* 0xffff00000e3d7812 */ /* 0x000fe200078ec0ff */
[C---:B------:R-:W-:Y:S01]  /*5170*/  FFMA.FTZ R59, R13.reuse, R58, -R59 ;  /* 0x0000003a0d3b7223 */ /* 0x040fe2000001083b */
[----:B------:R-:W-:Y:S01]  /*5180*/  SHF.L.U32 R58, R52, 0x10, RZ ;  /* 0x00000010343a7819 */ /* 0x000fe200000006ff */
[----:B------:R-:W-:Y:S01]  /*5190*/  FFMA.FTZ R60, R13, R55, R60 ;  /* 0x000000370d3c7223 */ /* 0x000fe2000001003c */
        /* <DEDUP_REMOVED lines=27> */
.L_x_3762:
[----:B------:R-:W-:Y:S05]  /*5350*/  BSYNC B2 ;  /* 0x0000000000027941 */ /* 0x000fea0003800000 */
.L_x_3761:
[----:B----4-:R0:W-:Y:S02]  /*5360*/  ST.E.128 desc[UR48][R56.64], R12 ;  /* 0x0000000c38007985 */ /* 0x0101e4000c101d30 */
.L_x_3740:
[----:B------:R-:W-:Y:S05]  /*5370*/  BSYNC B1 ;  /* 0x0000000000017941 */ /* 0x000fea0003800000 */
.L_x_3739:
[----:B------:R-:W-:-:S03]  /*5380*/  UMOV UR4, 0xffffffff ;  /* 0xffffffff00047882 */ /* 0x000fc60000000000 */
[----:B------:R-:W-:Y:S05]  /*5390*/  BRA.DIV UR4, `(.L_x_3763) ;  /* 0x000001e204247947 */ /* 0x000fea000b800000 */
[----:B-1----:R-:W1:Y:S04]  /*53a0*/  SHFL.IDX PT, R116, R116, 0x1, 0x1c1f ;  /* 0x003c1f0074747f89 */ /* 0x002e6800000e0000 */
[----:B------:R-:W0:Y:S02]  /*53b0*/  SHFL.IDX PT, R117, R117, 0x1, 0x1c1f ;  /* 0x003c1f0075757f89 */ /* 0x000e2400000e0000 */
.L_x_4072:
[----:B------:R-:W-:Y:S05]  /*53c0*/  @P4 BRA `(.L_x_3764) ;  /* 0x0000005800084947 */ /* 0x000fea0003800000 */
[----:B------:R-:W-:Y:S01]  /*53d0*/  ISETP.NE.AND P3, PT, R6, RZ, PT ;  /* 0x000000ff0600720c */ /* 0x000fe20003f65270 */
[----:B------:R-:W-:-:S12]  /*53e0*/  BSSY B1, `(.L_x_3765) ;  /* 0x0000038000017945 */ /* 0x000fd80003800000 */
[----:B------:R-:W-:Y:S05]  /*53f0*/  @!P3 BRA `(.L_x_3766) ;  /* 0x0000000000d8b947 */ /* 0x000fea0003800000 */
[----:B0---4-:R0:W4:Y:S01]  /*5400*/  LDS.128 R12, [R27+0x20000] ;  /* 0x020000001b0c7984 */ /* 0x0111220000000c00 */
[C---:B------:R-:W-:Y:S01]  /*5410*/  LEA R52, P3, R16.reuse, R117, 0x1 ;  /* 0x0000007510347211 */ /* 0x040fe200078608ff */
[----:B------:R-:W-:Y:S03]  /*5420*/  BSSY B2, `(.L_x_3767) ;  /* 0x0000032000027945 */ /* 0x000fe60003800000 */
[----:B-1----:R-:W-:Y:S02]  /*5430*/  LEA.HI.X R53, R16, R116, R17, 0x1, P3 ;  /* 0x0000007410357211 */ /* 0x002fe400018f0c11 */
[----:B------:R-:W-:-:S13]  /*5440*/  ISETP.GE.AND P3, PT, R194, R118, PT ;  /* 0x00000076c200720c */ /* 0x000fda0003f66270 */
[----:B0-----:R-:W-:Y:S05]  /*5450*/  @P3 BRA `(.L_x_3768) ;  /* 0x0000000000b83947 */ /* 0x001fea0003800000 */
[----:B------:R-:W-:Y:S01]  /*5460*/  SHF.R.U64 R50, R50, 0x10, R51 ;  /* 0x0000001032327819 */ /* 0x000fe20000001233 */
[----:B----4-:R-:W-:Y:S01]  /*5470*/  IMAD.U32 R56, R13, 0x10000, RZ ;  /* 0x000100000d387824 */ /* 0x010fe200078e00ff */
[--C-:B---3--:R-:W-:Y:S02]  /*5480*/  SHF.R.U64 R11, R48, 0x10, R49.reuse ;  /* 0x00000010300b7819 */ /* 0x108fe40000001231 */
[----:B------:R-:W-:Y:S02]  /*5490*/  SHF.R.U32.HI R48, RZ, 0x10, R49 ;  /* 0x00000010ff307819 */ /* 0x000fe40000011631 */
        /* <DEDUP_REMOVED lines=29> */
[----:B------:R-:W-:Y:S02]  /*5670*/  IMAD.U32 R15, R15, 0x10000, RZ ;  /* 0x000100000f0f7824 */ /* 0x000fe400078e00ff */
[C---:B------:R-:W-:Y:S01]  /*5680*/  FMUL.FTZ R49, R14.reuse, R51 ;  /* 0x000000330e317220 */ /* 0x040fe20000410000 */
[----:B------:R-:W-:-:S03]  /*5690*/  FMUL.FTZ R14, R14, R48 ;  /* 0x000000300e0e7220 */ /* 0x000fc60000410000 */
[C---:B------:R-:W-:Y:S01]  /*56a0*/  FFMA.FTZ R49, R15.reuse, R48, -R49 ;  /* 0x000000300f317223 */ /* 0x040fe20000010831 */
[CC--:B------:R-:W-:Y:S01]  /*56b0*/  FMUL.FTZ R48, R12.reuse, R54.reuse ;  /* 0x000000360c307220 */ /* 0x0c0fe20000410000 */
[----:B------:R-:W-:Y:S01]  /*56c0*/  FFMA.FTZ R14, R15, R51, R14 ;  /* 0x000000330f0e7223 */ /* 0x000fe2000001000e */
[-C--:B------:R-:W-:Y:S02]  /*56d0*/  FMUL.FTZ R12, R12, R11.reuse ;  /* 0x0000000b0c0c7220 */ /* 0x080fe40000410000 */
[C---:B------:R-:W-:Y:S02]  /*56e0*/  FFMA.FTZ R48, R50.reuse, R11, -R48 ;  /* 0x0000000b32307223 */ /* 0x040fe40000010830 */
[----:B------:R-:W-:Y:S01]  /*56f0*/  FFMA.FTZ R12, R50, R54, R12 ;  /* 0x00000036320c7223 */ /* 0x000fe2000001000c */
[----:B------:R-:W-:-:S04]  /*5700*/  F2FP.BF16.F32.PACK_AB R14, R14, R49 ;  /* 0x000000310e0e723e */ /* 0x000fc800000010ff */
[----:B------:R-:W-:Y:S01]  /*5710*/  MOV R15, R14 ;  /* 0x0000000e000f7202 */ /* 0x000fe20000000f00 */
[----:B------:R-:W-:Y:S01]  /*5720*/  IMAD.MOV.U32 R14, RZ, RZ, R56 ;  /* 0x000000ffff0e7224 */ /* 0x000fe200078e0038 */
[----:B------:R-:W-:-:S07]  /*5730*/  F2FP.BF16.F32.PACK_AB R12, R12, R48 ;  /* 0x000000300c0c723e */ /* 0x000fce00000010ff */
.L_x_3768:
[----:B------:R-:W-:Y:S05]  /*5740*/  BSYNC B2 ;  /* 0x0000000000027941 */ /* 0x000fea0003800000 */
.L_x_3767:
[----:B----4-:R0:W-:Y:S02]  /*5750*/  ST.E.128 desc[UR48][R52.64], R12 ;  /* 0x0000000c34007985 */ /* 0x0101e4000c101d30 */
.L_x_3766:
[----:B------:R-:W-:Y:S05]  /*5760*/  BSYNC B1 ;  /* 0x0000000000017941 */ /* 0x000fea0003800000 */
.L_x_3765:
[----:B------:R-:W-:Y:S01]  /*5770*/  ISETP.NE.AND P3, PT, R7, RZ, PT ;  /* 0x000000ff0700720c */ /* 0x000fe20003f65270 */
[----:B------:R-:W-:-:S12]  /*5780*/  BSSY B1, `(.L_x_3769) ;  /* 0x0000039000017945 */ /* 0x000fd80003800000 */
[----:B------:R-:W-:Y:S05]  /*5790*/  @!P3 BRA `(.L_x_3770) ;  /* 0x0000000000dcb947 */ /* 0x000fea0003800000 */
[----:B0---4-:R0:W4:Y:S01]  /*57a0*/  LDS.128 R12, [R80+0x20000] ;  /* 0x02000000500c7984 */ /* 0x0111220000000c00 */
[----:B------:R-:W-:Y:S01]  /*57b0*/  ISETP.GE.AND P3, PT, R208, R118, PT ;  /* 0x00000076d000720c */ /* 0x000fe20003f66270 */
[----:B---3--:R-:W-:Y:S01]  /*57c0*/  IMAD.SHL.U32 R11, R197, 0x8, RZ ;  /* 0x00000008c50b7824 */ /* 0x008fe200078e00ff */
[----:B------:R-:W-:Y:S01]  /*57d0*/  BSSY B2, `(.L_x_3771) ;  /* 0x0000032000027945 */ /* 0x000fe20003800000 */
[----:B------:R-:W-:Y:S02]  /*57e0*/  IMAD.MOV.U32 R48, RZ, RZ, R117 ;  /* 0x000000ffff307224 */ /* 0x000fe400078e0075 */
[----:B-1----:R-:W-:Y:S02]  /*57f0*/  IMAD.MOV.U32 R49, RZ, RZ, R116 ;  /* 0x000000ffff317224 */ /* 0x002fe400078e0074 */
[----:B------:R-:W-:-:S06]  /*5800*/  IMAD.WIDE R48, R11, 0x2, R48 ;  /* 0x000000020b307825 */ /* 0x000fcc00078e0230 */
[----:B0-----:R-:W-:Y:S05]  /*5810*/  @P3 BRA `(.L_x_3772) ;  /* 0x0000000000b43947 */ /* 0x001fea0003800000 */
        /* <DEDUP_REMOVED lines=45> */
.L_x_3772:
[----:B------:R-:W-:Y:S05]  /*5af0*/  BSYNC B2 ;  /* 0x0000000000027941 */ /* 0x000fea0003800000 */
.L_x_3771:
[----:B----4-:R0:W-:Y:S02]  /*5b00*/  ST.E.128 desc[UR48][R48.64], R12 ;  /* 0x0000000c30007985 */ /* 0x0101e4000c101d30 */
.L_x_3770:
[----:B------:R-:W-:Y:S05]  /*5b10*/  BSYNC B1 ;  /* 0x0000000000017941 */ /* 0x000fea0003800000 */
.L_x_3769:
        /* <DEDUP_REMOVED lines=13> */
[----:B------:R-:W-:Y:S02]  /*5bf0*/  SHF.R.U64 R49, R40, 0x10, R41 ;  /* 0x0000001028317819 */ /* 0x000fe40000001229 */
[----:B------:R-:W-:Y:S02]  /*5c00*/  SHF.R.U32.HI R46, RZ, 0x10, R43 ;  /* 0x00000010ff2e7819 */ /* 0x000fe4000001162b */
        /* <DEDUP_REMOVED lines=12> */
[----:B------:R-:W-:Y:S01]  /*5cd0*/  IMAD.U32 R13, R12, 0x10000, RZ ;  /* 0x000100000c0d7824 */ /* 0x000fe200078e00ff */
[----:B------:R-:W-:Y:S01]  /*5ce0*/  SHF.L.U32 R40, R14, 0x10, RZ ;  /* 0x000000100e287819 */ /* 0x000fe200000006ff */
[----:B------:R-:W-:Y:S01]  /*5cf0*/  FMUL.FTZ R51, R47, R50 ;  /* 0x000000322f337220 */ /* 0x000fe20000410000 */
[----:B------:R-:W-:Y:S01]  /*5d00*/  LOP3.LUT R14, R15, 0xffff0000, RZ, 0xc0, !PT ;  /* 0xffff00000f0e7812 */ /* 0x000fe200078ec0ff */
[-C--:B------:R-:W-:Y:S01]  /*5d10*/  FMUL.FTZ R47, R47, R49.reuse ;  /* 0x000000312f2f7220 */ /* 0x080fe20000410000 */
[----:B------:R-:W-:Y:S01]  /*5d20*/  FMUL.FTZ R11, R11, R46 ;  /* 0x0000002e0b0b7220 */ /* 0x000fe20000410000 */
[----:B------:R-:W-:Y:S01]  /*5d30*/  LOP3.LUT R145, R145, 0xffff0000, RZ, 0xc0, !PT ;  /* 0xffff000091917812 */ /* 0x000fe200078ec0ff */
[----:B------:R-:W-:Y:S01]  /*5d40*/  IMAD.U32 R42, R42, 0x10000, RZ ;  /* 0x000100002a2a7824 */ /* 0x000fe200078e00ff */
[----:B------:R-:W-:Y:S01]  /*5d50*/  LOP3.LUT R144, R144, 0xffff0000, RZ, 0xc0, !PT ;  /* 0xffff000090907812 */ /* 0x000fe200078ec0ff */
[----:B------:R-:W-:Y:S01]  /*5d60*/  IMAD.U32 R41, R41, 0x10000, RZ ;  /* 0x0001000029297824 */ /* 0x000fe200078e00ff */
[----:B------:R-:W-:Y:S01]  /*5d70*/  LOP3.LUT R12, R12, 0xffff0000, RZ, 0xc0, !PT ;  /* 0xffff00000c0c7812 */ /* 0x000fe200078ec0ff */
[C---:B------:R-:W-:Y:S01]  /*5d80*/  FFMA.FTZ R49, R48.reuse, R49, -R51 ;  /* 0x0000003130317223 */ /* 0x040fe20000010833 */
[----:B------:R-:W-:Y:S01]  /*5d90*/  FFMA.FTZ R48, R48, R50, R47 ;  /* 0x0000003230307223 */ /* 0x000fe2000001002f */
[C---:B------:R-:W-:Y:S01]  /*5da0*/  FFMA.FTZ R46, R40.reuse, R46, -R53 ;  /* 0x0000002e282e7223 */ /* 0x040fe20000010835 */
[----:B------:R-:W-:Y:S01]  /*5db0*/  FFMA.FTZ R43, R40, R43, R11 ;  /* 0x0000002b282b7223 */ /* 0x000fe2000001000b */
[C---:B------:R-:W-:Y:S01]  /*5dc0*/  FMUL.FTZ R40, R14.reuse, R145 ;  /* 0x000000910e287220 */ /* 0x040fe20000410000 */
[----:B------:R-:W-:Y:S01]  /*5dd0*/  FMUL.FTZ R50, R14, R144 ;  /* 0x000000900e327220 */ /* 0x000fe20000410000 */
[----:B------:R-:W-:-:S02]  /*5de0*/  IMAD.U32 R15, R15, 0x10000, RZ ;  /* 0x000100000f0f7824 */ /* 0x000fc400078e00ff */
[C---:B------:R-:W-:Y:S01]  /*5df0*/  FMUL.FTZ R14, R12.reuse, R42 ;  /* 0x0000002a0c0e7220 */ /* 0x040fe20000410000 */
[-C--:B------:R-:W-:Y:S01]  /*5e00*/  FMUL.FTZ R11, R12, R41.reuse ;  /* 0x000000290c0b7220 */ /* 0x080fe20000410000 */
        /* <DEDUP_REMOVED lines=9> */
.L_x_3776:
[----:B------:R-:W-:Y:S05]  /*5ea0*/  BSYNC B2 ;  /* 0x0000000000027941 */ /* 0x000fea0003800000 */
.L_x_3775:
[----:B----4-:R0:W-:Y:S02]  /*5eb0*/  ST.E.128 desc[UR48][R44.64], R12 ;  /* 0x0000000c2c007985 */ /* 0x0101e4000c101d30 */
.L_x_3774:
[----:B------:R-:W-:Y:S05]  /*5ec0*/  BSYNC B1 ;  /* 0x0000000000017941 */ /* 0x000fea0003800000 */
.L_x_3773:
        /* <DEDUP_REMOVED lines=11> */
[--C-:B------:R-:W-:Y:S01]  /*5f80*/  SHF.R.U64 R46, R36, 0x10, R37.reuse ;  /* 0x00000010242e7819 */ /* 0x100fe20000001225 */
[C---:B------:R-:W-:Y:S01]  /*5f90*/  IMAD.U32 R36, R14.reuse, 0x10000, RZ ;  /* 0x000100000e247824 */ /* 0x040fe200078e00ff */
[----:B------:R-:W-:Y:S02]  /*5fa0*/  SHF.R.U32.HI R44, RZ, 0x10, R37 ;  /* 0x00000010ff2c7819 */ /* 0x000fe40000011625 */
[----:B------:R-:W-:Y:S01]  /*5fb0*/  LOP3.LUT R37, R14, 0xffff0000, RZ, 0xc0, !PT ;  /* 0xffff00000e257812 */ /* 0x000fe200078ec0ff */
[C---:B------:R-:W-:Y:S01]  /*5fc0*/  IMAD.U32 R14, R15.reuse, 0x10000, RZ ;  /* 0x000100000f0e7824 */ /* 0x040fe200078e00ff */
[----:B---3--:R-:W-:Y:S02]  /*5fd0*/  LOP3.LUT R11, R15, 0xffff0000, RZ, 0xc0, !PT ;  /* 0xffff00000f0b7812 */ /* 0x008fe400078ec0ff */
[----:B------:R-:W-:-:S02]  /*5fe0*/  PRMT R42, R131, 0x5410, R42 ;  /* 0x00005410832a7816 */ /* 0x000fc4000000002a */
[C---:B------:R-:W-:Y:S02]  /*5ff0*/  PRMT R15, R115.reuse, 0x5410, R46 ;  /* 0x00005410730f7816 */ /* 0x040fe4000000002e */
[----:B------:R-:W-:Y:S02]  /*6000*/  SHF.R.U32.HI R38, RZ, 0x10, R39 ;  /* 0x00000010ff267819 */ /* 0x000fe40000011627 */
[----:B------:R-:W-:Y:S02]  /*6010*/  PRMT R115, R115, 0x5432, R44 ;  /* 0x0000543273737816 */ /* 0x000fe4000000002c */
[----:B------:R-:W-:Y:S01]  /*6020*/  LOP3.LUT R39, R13, 0xffff0000, RZ, 0xc0, !PT ;  /* 0xffff00000d277812 */ /* 0x000fe200078ec0ff */
[----:B------:R-:W-:Y:S01]  /*6030*/  IMAD.U32 R13, R12, 0x10000, RZ ;  /* 0x000100000c0d7824 */ /* 0x000fe200078e00ff */
[----:B------:R-:W-:Y:S01]  /*6040*/  LOP3.LUT R46, R42, 0xffff0000, RZ, 0xc0, !PT ;  /* 0xffff00002a2e7812 */ /* 0x000fe200078ec0ff */
[----:B------:R-:W-:Y:S01]  /*6050*/  IMAD.U32 R45, R115, 0x10000, RZ ;  /* 0x00010000732d7824 */ /* 0x000fe200078e00ff */
[----:B------:R-:W-:-:S02]  /*6060*/  LOP3.LUT R44, R15, 0xffff0000, RZ, 0xc0, !PT ;  /* 0xffff00000f2c7812 */ /* 0x000fc400078ec0ff */
[----:B------:R-:W-:Y:S01]  /*6070*/  PRMT R131, R131, 0x5432, R38 ;  /* 0x0000543283837816 */ /* 0x000fe20000000026 */
[----:B------:R-:W-:Y:S01]  /*6080*/  FMUL.FTZ R48, R39, R46 ;  /* 0x0000002e27307220 */ /* 0x000fe20000410000 */
[----:B------:R-:W-:Y:S01]  /*6090*/  LOP3.LUT R115, R115, 0xffff0000, RZ, 0xc0, !PT ;  /* 0xffff000073737812 */ /* 0x000fe200078ec0ff */
[-C--:B------:R-:W-:Y:S01]  /*60a0*/  FMUL.FTZ R47, R39, R44.reuse ;  /* 0x0000002c272f7220 */ /* 0x080fe20000410000 */
[----:B------:R-:W-:Y:S01]  /*60b0*/  LOP3.LUT R39, R12, 0xffff0000, RZ, 0xc0, !PT ;  /* 0xffff00000c277812 */ /* 0x000fe200078ec0ff */
[----:B------:R-:W-:Y:S02]  /*60c0*/  IMAD.U32 R38, R131, 0x10000, RZ ;  /* 0x0001000083267824 */ /* 0x000fe400078e00ff */
[C---:B------:R-:W-:Y:S01]  /*60d0*/  FFMA.FTZ R12, R43.reuse, R44, -R48 ;  /* 0x0000002c2b0c7223 */ /* 0x040fe20000010830 */
[----:B------:R-:W-:Y:S01]  /*60e0*/  FFMA.FTZ R43, R43, R46, R47 ;  /* 0x0000002e2b2b7223 */ /* 0x000fe2000001002f */
[C---:B------:R-:W-:Y:S01]  /*60f0*/  FMUL.FTZ R47, R37.reuse, R45 ;  /* 0x0000002d252f7220 */ /* 0x040fe20000410000 */
[----:B------:R-:W-:Y:S01]  /*6100*/  FMUL.FTZ R49, R37, R38 ;  /* 0x0000002625317220 */ /* 0x000fe20000410000 */
[----:B------:R-:W-:Y:S01]  /*6110*/  LOP3.LUT R131, R131, 0xffff0000, RZ, 0xc0, !PT ;  /* 0xffff000083837812 */ /* 0x000fe200078ec0ff */
[----:B------:R-:W-:-:S02]  /*6120*/  IMAD.U32 R44, R42, 0x10000, RZ ;  /* 0x000100002a2c7824 */ /* 0x000fc400078e00ff */
[C---:B------:R-:W-:Y:S01]  /*6130*/  FFMA.FTZ R38, R36.reuse, R38, R47 ;  /* 0x0000002624267223 */ /* 0x040fe2000001002f */
[----:B------:R-:W-:Y:S02]  /*6140*/  IMAD.U32 R42, R15, 0x10000, RZ ;  /* 0x000100000f2a7824 */ /* 0x000fe400078e00ff */
[----:B------:R-:W-:Y:S01]  /*6150*/  FFMA.FTZ R37, R36, R45, -R49 ;  /* 0x0000002d24257223 */ /* 0x000fe20000010831 */
[----:B------:R-:W-:Y:S01]  /*6160*/  FMUL.FTZ R36, R39, R44 ;  /* 0x0000002c27247220 */ /* 0x000fe20000410000 */
        /* <DEDUP_REMOVED lines=10> */
[----:B------:R-:W-:-:S07]  /*6210*/  F2FP.BF16.F32.PACK_AB R12, R39, R36 ;  /* 0x00000024270c723e */ /* 0x000fce00000010ff */
.L_x_3780:
[----:B------:R-:W-:Y:S05]  /*6220*/  BSYNC B2 ;  /* 0x0000000000027941 */ /* 0x000fea0003800000 */
.L_x_3779:
[----:B----4-:R0:W-:Y:S02]  /*6230*/  ST.E.128 desc[UR48][R40.64], R12 ;  /* 0x0000000c28007985 */ /* 0x0101e4000c101d30 */
.L_x_3778:
[----:B------:R-:W-:Y:S05]  /*6240*/  BSYNC B1 ;  /* 0x0000000000017941 */ /* 0x000fea0003800000 */
.L_x_3777:
        /* <DEDUP_REMOVED lines=17> */
[----:B----4-:R-:W-:Y:S01]  /*6360*/  LOP3.LUT R33, R13, 0xffff0000, RZ, 0xc0, !PT ;  /* 0xffff00000d217812 */ /* 0x010fe200078ec0ff */
[----:B------:R-:W-:Y:S01]  /*6370*/  IMAD.U32 R41, R114, 0x10000, RZ ;  /* 0x0001000072297824 */ /* 0x000fe200078e00ff */
[C---:B------:R-:W-:Y:S01]  /*6380*/  LOP3.LUT R42, R40.reuse, 0xffff0000, RZ, 0xc0, !PT ;  /* 0xffff0000282a7812 */ /* 0x040fe200078ec0ff */
[----:B------:R-:W-:Y:S01]  /*6390*/  IMAD.U32 R39, R79, 0x10000, RZ ;  /* 0x000100004f277824 */ /* 0x000fe200078e00ff */
[----:B------:R-:W-:Y:S01]  /*63a0*/  LOP3.LUT R38, R35, 0xffff0000, RZ, 0xc0, !PT ;  /* 0xffff000023267812 */ /* 0x000fe200078ec0ff */
[----:B------:R-:W-:Y:S01]  /*63b0*/  IMAD.U32 R40, R40, 0x10000, RZ ;  /* 0x0001000028287824 */ /* 0x000fe200078e00ff */
[C---:B------:R-:W-:Y:S01]  /*63c0*/  SHF.L.U32 R32, R14.reuse, 0x10, RZ ;  /* 0x000000100e207819 */ /* 0x040fe200000006ff */
[----:B------:R-:W-:Y:S01]  /*63d0*/  FMUL.FTZ R44, R33, R42 ;  /* 0x0000002a212c7220 */ /* 0x000fe20000410000 */
[----:B------:R-:W-:Y:S01]  /*63e0*/  LOP3.LUT R34, R14, 0xffff0000, RZ, 0xc0, !PT ;  /* 0xffff00000e227812 */ /* 0x000fe200078ec0ff */
[C---:B------:R-:W-:Y:S01]  /*63f0*/  IMAD.U32 R14, R15.reuse, 0x10000, RZ ;  /* 0x000100000f0e7824 */ /* 0x040fe200078e00ff */
[----:B---3--:R-:W-:Y:S01]  /*6400*/  LOP3.LUT R11, R15, 0xffff0000, RZ, 0xc0, !PT ;  /* 0xffff00000f0b7812 */ /* 0x008fe200078ec0ff */
[----:B------:R-:W-:-:S02]  /*6410*/  IMAD.U32 R15, R13, 0x10000, RZ ;  /* 0x000100000d0f7824 */ /* 0x000fc400078e00ff */
[-C--:B------:R-:W-:Y:S01]  /*6420*/  FMUL.FTZ R33, R33, R38.reuse ;  /* 0x0000002621217220 */ /* 0x080fe20000410000 */
[----:B------:R-:W-:Y:S01]  /*6430*/  LOP3.LUT R114, R114, 0xffff0000, RZ, 0xc0, !PT ;  /* 0xffff000072727812 */ /* 0x000fe200078ec0ff */
[----:B------:R-:W-:Y:S02]  /*6440*/  IMAD.U32 R13, R12, 0x10000, RZ ;  /* 0x000100000c0d7824 */ /* 0x000fe400078e00ff */
[C---:B------:R-:W-:Y:S01]  /*6450*/  FFMA.FTZ R44, R15.reuse, R38, -R44 ;  /* 0x000000260f2c7223 */ /* 0x040fe2000001082c */
[----:B------:R-:W-:Y:S01]  /*6460*/  FFMA.FTZ R33, R15, R42, R33 ;  /* 0x0000002a0f217223 */ /* 0x000fe20000010021 */
[C---:B------:R-:W-:Y:S01]  /*6470*/  FMUL.FTZ R15, R34.reuse, R39 ;  /* 0x00000027220f7220 */ /* 0x040fe20000410000 */
[-C--:B------:R-:W-:Y:S01]  /*6480*/  FMUL.FTZ R43, R34, R41.reuse ;  /* 0x00000029222b7220 */ /* 0x080fe20000410000 */
[----:B------:R-:W-:Y:S01]  /*6490*/  LOP3.LUT R79, R79, 0xffff0000, RZ, 0xc0, !PT ;  /* 0xffff00004f4f7812 */ /* 0x000fe200078ec0ff */
[----:B------:R-:W-:Y:S01]  /*64a0*/  IMAD.U32 R35, R35, 0x10000, RZ ;  /* 0x0001000023237824 */ /* 0x000fe200078e00ff */
[----:B------:R-:W-:Y:S01]  /*64b0*/  LOP3.LUT R12, R12, 0xffff0000, RZ, 0xc0, !PT ;  /* 0xffff00000c0c7812 */ /* 0x000fe200078ec0ff */
[C---:B------:R-:W-:Y:S01]  /*64c0*/  FFMA.FTZ R34, R32.reuse, R41, R15 ;  /* 0x0000002920227223 */ /* 0x040fe2000001000f */
        /* <DEDUP_REMOVED lines=12> */
[----:B------:R-:W-:-:S07]  /*6590*/  F2FP.BF16.F32.PACK_AB R12, R11, R32 ;  /* 0x000000200b0c723e */ /* 0x000fce00000010ff */
.L_x_3784:
[----:B------:R-:W-:Y:S05]  /*65a0*/  BSYNC B2 ;  /* 0x0000000000027941 */ /* 0x000fea0003800000 */
.L_x_3783:
[----:B----4-:R0:W-:Y:S02]  /*65b0*/  ST.E.128 desc[UR48][R36.64], R12 ;  /* 0x0000000c24007985 */ /* 0x0101e4000c101d30 */
.L_x_3782:
[----:B------:R-:W-:Y:S05]  /*65c0*/  BSYNC B1 ;  /* 0x0000000000017941 */ /* 0x000fea0003800000 */
.L_x_3781:
[----:B------:R-:W-:-:S13]  /*65d0*/  ISETP.NE.AND P3, PT, R20, RZ, PT ;  /* 0x000000ff1400720c */ /* 0x000fda0003f65270 */
        /* <DEDUP_REMOVED lines=9> */
[--C-:B------:R-:W-:Y:S02]  /*6670*/  SHF.R.U64 R35, R30, 0x10, R31.reuse ;  /* 0x000000101e237819 */ /* 0x100fe4000000121f */
[----:B---3--:R-:W-:Y:S02]  /*6680*/  SHF.R.U32.HI R11, RZ, 0x10, R31 ;  /* 0x00000010ff0b7819 */ /* 0x008fe4000001161f */
[----:B------:R-:W-:Y:S02]  /*6690*/  SHF.R.U32.HI R34, RZ, 0x10, R29 ;  /* 0x00000010ff227819 */ /* 0x000fe4000001161d */
[----:B------:R-:W-:Y:S02]  /*66a0*/  PRMT R31, R77, 0x5432, R36 ;  /* 0x000054324d1f7816 */ /* 0x000fe40000000024 */
[----:B------:R-:W-:-:S02]  /*66b0*/  PRMT R36, R78, 0x5410, R35 ;  /* 0x000054104e247816 */ /* 0x000fc40000000023 */
[----:B------:R-:W-:Y:S01]  /*66c0*/  PRMT R78, R78, 0x5432, R11 ;  /* 0x000054324e4e7816 */ /* 0x000fe2000000000b */
[----:B------:R-:W-:Y:S01]  /*66d0*/  IMAD.U32 R11, R12, 0x10000, RZ ;  /* 0x000100000c0b7824 */ /* 0x000fe200078e00ff */
[----:B------:R-:W-:Y:S01]  /*66e0*/  LOP3.LUT R29, R14, 0xffff0000, RZ, 0xc0, !PT ;  /* 0xffff00000e1d7812 */ /* 0x000fe200078ec0ff */
[----:B------:R-:W-:Y:S01]  /*66f0*/  IMAD.U32 R14, R13, 0x10000, RZ ;  /* 0x000100000d0e7824 */ /* 0x000fe200078e00ff */
[----:B------:R-:W-:Y:S01]  /*6700*/  PRMT R77, R77, 0x5410, R34 ;  /* 0x000054104d4d7816 */ /* 0x000fe20000000022 */
[----:B------:R-:W-:Y:S01]  /*6710*/  IMAD.U32 R38, R78, 0x10000, RZ ;  /* 0x000100004e267824 */ /* 0x000fe200078e00ff */
[----:B------:R-:W-:Y:S02]  /*6720*/  LOP3.LUT R13, R13, 0xffff0000, RZ, 0xc0, !PT ;  /* 0xffff00000d0d7812 */ /* 0x000fe400078ec0ff */
[C---:B------:R-:W-:Y:S01]  /*6730*/  LOP3.LUT R37, R36.reuse, 0xffff0000, RZ, 0xc0, !PT ;  /* 0xffff000024257812 */ /* 0x040fe200078ec0ff */
[----:B------:R-:W-:Y:S01]  /*6740*/  IMAD.U32 R35, R77, 0x10000, RZ ;  /* 0x000100004d237824 */ /* 0x000fe200078e00ff */
[----:B------:R-:W-:Y:S01]  /*6750*/  LOP3.LUT R34, R31, 0xffff0000, RZ, 0xc0, !PT ;  /* 0xffff00001f227812 */ /* 0x000fe200078ec0ff */
[----:B------:R-:W-:Y:S01]  /*6760*/  IMAD.U32 R36, R36, 0x10000, RZ ;  /* 0x0001000024247824 */ /* 0x000fe200078e00ff */
[----:B------:R-:W-:Y:S01]  /*6770*/  LOP3.LUT R12, R12, 0xffff0000, RZ, 0xc0, !PT ;  /* 0xffff00000c0c7812 */ /* 0x000fe200078ec0ff */
[----:B------:R-:W-:Y:S01]  /*6780*/  FMUL.FTZ R39, R13, R37 ;  /* 0x000000250d277220 */ /* 0x000fe20000410000 */
[----:B------:R-:W-:Y:S01]  /*6790*/  LOP3.LUT R30, R15, 0xffff0000, RZ, 0xc0, !PT ;  /* 0xffff00000f1e7812 */ /* 0x000fe200078ec0ff */
[----:B------:R-:W-:Y:S01]  /*67a0*/  FMUL.FTZ R40, R13, R34 ;  /* 0x000000220d287220 */ /* 0x000fe20000410000 */
[C---:B------:R-:W-:Y:S01]  /*67b0*/  FMUL.FTZ R13, R29.reuse, R38 ;  /* 0x000000261d0d7220 */ /* 0x040fe20000410000 */
[----:B------:R-:W-:Y:S01]  /*67c0*/  FMUL.FTZ R29, R29, R35 ;  /* 0x000000231d1d7220 */ /* 0x000fe20000410000 */
        /* <DEDUP_REMOVED lines=20> */
[----:B------:R-:W-:-:S02]  /*6910*/  F2FP.BF16.F32.PACK_AB R15, R29, R34 ;  /* 0x000000221d0f723e */ /* 0x000fc400000010ff */
[----:B------:R-:W-:-:S07]  /*6920*/  MOV R13, R39 ;  /* 0x00000027000d7202 */ /* 0x000fce0000000f00 */
.L_x_3786:
[----:B------:R-:W-:Y:S05]  /*6930*/  BSYNC B1 ;  /* 0x0000000000017941 */ /* 0x000fea0003800000 */
.L_x_3785:
[----:B----4-:R0:W-:Y:S01]  /*6940*/  ST.E.128 desc[UR48][R32.64], R12 ;  /* 0x0000000c20007985 */ /* 0x0101e2000c101d30 */
[----:B------:R-:W-:Y:S05]  /*6950*/  BRA `(.L_x_3764) ;  /* 0x0000004000a47947 */ /* 0x000fea0003800000 */
.L_x_3730:
        /* <DEDUP_REMOVED lines=21> */
[----:B------:R-:W-:Y:S06]  /*6ab0*/  @P3 BRA `(.L_x_3788) ;  /* 0x00000000007c3947 */ /* 0x000fec0003800000 */
[----:B------:R-:W-:Y:S01]  /*6ac0*/  IADD3 R30, P2, R94, R14, RZ ;  /* 0x0000000e5e1e7210 */ /* 0x000fe20007f5e0ff */
[----:B------:R-:W-:Y:S01]  /*6ad0*/  ULDC.64 UR4, c[0x0][0x3e8] ;  /* 0x0000fa0000047ab9 */ /* 0x000fe20000000a00 */
[----:B------:R-:W-:Y:S02]  /*6ae0*/  CS2R R38, SRZ ;  /* 0x0000000000267805 */ /* 0x000fe4000001ff00 */
[----:B------:R-:W-:Y:S02]  /*6af0*/  CS2R R36, SRZ ;  /* 0x0000000000247805 */ /* 0x000fe4000001ff00 */
[----:B------:R-:W-:Y:S01]  /*6b00*/  CS2R R62, SRZ ;  /* 0x00000000003e7805 */ /* 0x000fe2000001ff00 */
[----:B------:R-:W-:Y:S01]  /*6b10*/  IMAD.X R31, R11, 0x1, R99, P2 ;  /* 0x000000010b1f7824 */ /* 0x000fe200010e0663 */
[----:B------:R-:W-:Y:S02]  /*6b20*/  IADD3 R28, P2, R88, R12, RZ ;  /* 0x0000000c581c7210 */ /* 0x000fe40007f5e0ff */
[----:B------:R-:W-:-:S03]  /*6b30*/  CS2R R60, SRZ ;  /* 0x00000000003c7805 */ /* 0x000fc6000001ff00 */
        /* <DEDUP_REMOVED lines=13> */
[----:B------:R-:W-:Y:S02]  /*6c10*/  ISETP.GE.AND P2, PT, R193, R118, PT ;  /* 0x00000076c100720c */ /* 0x000fe40003f46270 */
[----:B------:R-:W-:Y:S02]  /*6c20*/  CS2R R30, SRZ ;  /* 0x00000000001e7805 */ /* 0x000fe4000001ff00 */
[----:B------:R-:W-:Y:S02]  /*6c30*/  CS2R R28, SRZ ;  /* 0x00000000001c7805 */ /* 0x000fe4000001ff00 */
[----:B------:R-:W-:-:S02]  /*6c40*/  CS2R R42, SRZ ;  /* 0x00000000002a7805 */ /* 0x000fc4000001ff00 */
[----:B------:R-:W-:-:S05]  /*6c50*/  CS2R R40, SRZ ;  /* 0x0000000000287805 */ /* 0x000fca000001ff00 */
[----:B------:R0:W5:Y:S04]  /*6c60*/  @!P2 LDG.E.128 R32, desc[UR48][R64.64+0x40] ;  /* 0x000040304020a981 */ /* 0x000168000c1e1d00 */
[----:B------:R0:W5:Y:S01]  /*6c70*/  @!P2 LDG.E.128 R44, desc[UR48][R68.64+0x40] ;  /* 0x00004030442ca981 */ /* 0x000162000c1e1d00 */
[----:B------:R-:W-:-:S13]  /*6c80*/  ISETP.GE.AND P2, PT, R192, R118, PT ;  /* 0x00000076c000720c */ /* 0x000fda0003f46270 */
[----:B------:R0:W5:Y:S04]  /*6c90*/  @!P2 LDG.E.128 R28, desc[UR48][R64.64+0x80] ;  /* 0x00008030401ca981 */ /* 0x000168000c1e1d00 */
[----:B------:R0:W5:Y:S02]  /*6ca0*/  @!P2 LDG.E.128 R40, desc[UR48][R68.64+0x80] ;  /* 0x000080304428a981 */ /* 0x000164000c1e1d00 */
.L_x_3788:
[----:B------:R-:W-:Y:S05]  /*6cb0*/  BSYNC B1 ;  /* 0x0000000000017941 */ /* 0x000fea0003800000 */
.L_x_3787:
[----:B------:R-:W-:Y:S01]  /*6cc0*/  VIADD R77, R202, 0x40 ;  /* 0x00000040ca4d7836 */ /* 0x000fe20000000000 */
[----:B------:R-:W-:Y:S01]  /*6cd0*/  BSSY B1, `(.L_x_3789) ;  /* 0x0000028000017945 */ /* 0x000fe20003800000 */
[----:B0-----:R-:W-:Y:S02]  /*6ce0*/  CS2R R64, SRZ ;  /* 0x0000000000407805 */ /* 0x001fe4000001ff00 */
[----:B------:R-:W-:Y:S02]  /*6cf0*/  CS2R R70, SRZ ;  /* 0x0000000000467805 */ /* 0x000fe4000001ff00 */
[----:B------:R-:W-:Y:S02]  /*6d00*/  CS2R R68, SRZ ;  /* 0x0000000000447805 */ /* 0x000fe4000001ff00 */
[----:B------:R-:W-:Y:S02]  /*6d10*/  ISETP.GE.AND P4, PT, R77, R83, PT ;  /* 0x000000534d00720c */ /* 0x000fe40003f86270 */
[----:B------:R-:W-:-:S02]  /*6d20*/  CS2R R74, SRZ ;  /* 0x00000000004a7805 */ /* 0x000fc4000001ff00 */
[----:B------:R-:W-:Y:S01]  /*6d30*/  CS2R R72, SRZ ;  /* 0x0000000000487805 */ /* 0x000fe2000001ff00 */
[----:B-----5:R-:W-:-:S08]  /*6d40*/  IMAD.MOV.U32 R76, RZ, RZ, R30 ;  /* 0x000000ffff4c7224 */ /* 0x020fd000078e001e */
[----:B------:R-:W-:Y:S05]  /*6d50*/  @P4 BRA `(.L_x_3790) ;  /* 0x00000000007c4947 */ /* 0x000fea0003800000 */
[----:B------:R-:W-:Y:S01]  /*6d60*/  IADD3 R15, P2, P5, R94, R14, R103 ;  /* 0x0000000e5e0f7210 */ /* 0x000fe20007d5e067 */
[----:B------:R-:W-:Y:S01]  /*6d70*/  ULDC.64 UR4, c[0x0][0x3e8] ;  /* 0x0000fa0000047ab9 */ /* 0x000fe20000000a00 */
[----:B------:R-:W-:Y:S02]  /*6d80*/  CS2R R58, SRZ ;  /* 0x00000000003a7805 */ /* 0x000fe4000001ff00 */
[----:B------:R-:W-:Y:S02]  /*6d90*/  CS2R R56, SRZ ;  /* 0x0000000000387805 */ /* 0x000fe4000001ff00 */
[----:B------:R-:W-:Y:S02]  /*6da0*/  IADD3.X R48, R99, R11, R102, P2, P5 ;  /* 0x0000000b63307210 */ /* 0x000fe400017ea466 */
[----:B------:R-:W-:Y:S02]  /*6db0*/  CS2R R74, SRZ ;  /* 0x00000000004a7805 */ /* 0x000fe4000001ff00 */
[----:B------:R-:W-:-:S02]  /*6dc0*/  IADD3 R13, P2, P5, R88, R12, R105 ;  /* 0x0000000c580d7210 */ /* 0x000fc40007d5e069 */
[----:B------:R-:W-:Y:S02]  /*6dd0*/  CS2R R72, SRZ ;  /* 0x0000000000487805 */ /* 0x000fe4000001ff00 */
        /* <DEDUP_REMOVED lines=23> */
.L_x_3790:
[----:B------:R-:W-:Y:S05]  /*6f50*/  BSYNC B1 ;  /* 0x0000000000017941 */ /* 0x000fea0003800000 */
.L_x_3789:
[----:B0-----:R-:W-:Y:S01]  /*6f60*/  IMAD.MOV.U32 R12, RZ, RZ, R28 ;  /* 0x000000ffff0c7224 */ /* 0x001fe200078e001c */
[----:B------:R-:W-:Y:S01]  /*6f70*/  ISETP.NE.AND P2, PT, R214, 0x3, PT ;  /* 0x00000003d600780c */ /* 0x000fe20003f45270 */
[----:B------:R-:W-:Y:S02]  /*6f80*/  IMAD.MOV.U32 R11, RZ, RZ, R29 ;  /* 0x000000ffff0b7224 */ /* 0x000fe400078e001d */
[----:B------:R-:W-:Y:S02]  /*6f90*/  IMAD.MOV.U32 R13, RZ, RZ, R31 ;  /* 0x000000ffff0d7224 */ /* 0x000fe400078e001f */
[----:B------:R-:W-:Y:S01]  /*6fa0*/  IMAD.MOV.U32 R14, RZ, RZ, R34 ;  /* 0x000000ffff0e7224 */ /* 0x000fe200078e0022 */
[----:B------:R-:W-:Y:S01]  /*6fb0*/  PRMT R159, R12, 0x5410, R11 ;  /* 0x000054100c9f7816 */ /* 0x000fe2000000000b */
[----:B------:R-:W-:Y:S01]  /*6fc0*/  IMAD.MOV.U32 R11, RZ, RZ, R32 ;  /* 0x000000ffff0b7224 */ /* 0x000fe200078e0020 */
[----:B------:R-:W-:Y:S01]  /*6fd0*/  PRMT R158, R76, 0x5410, R13 ;  /* 0x000054104c9e7816 */ /* 0x000fe2000000000d */
[----:B------:R-:W-:-:S02]  /*6fe0*/  IMAD.MOV.U32 R12, RZ, RZ, R33 ;  /* 0x000000ffff0c7224 */ /* 0x000fc400078e0021 */
[----:B------:R-:W-:-:S03]  /*6ff0*/  IMAD.MOV.U32 R13, RZ, RZ, R35 ;  /* 0x000000ffff0d7224 */ /* 0x000fc600078e0023 */
[----:B------:R-:W-:Y:S01]  /*7000*/  PRMT R165, R12, 0x5410, R11 ;  /* 0x000054100ca57816 */ /* 0x000fe2000000000b */
[----:B------:R-:W-:Y:S01]  /*7010*/  IMAD.MOV.U32 R11, RZ, RZ, R38 ;  /* 0x000000ffff0b7224 */ /* 0x000fe200078e0026 */
[----:B------:R-:W-:Y:S01]  /*7020*/  PRMT R163, R14, 0x5410, R13 ;  /* 0x000054100ea37816 */ /* 0x000fe2000000000d */
[----:B------:R-:W-:Y:S02]  /*7030*/  IMAD.MOV.U32 R12, RZ, RZ, R39 ;  /* 0x000000ffff0c7224 */ /* 0x000fe400078e0027 */
[----:B------:R-:W-:Y:S02]  /*7040*/  IMAD.MOV.U32 R13, RZ, RZ, R36 ;  /* 0x000000ffff0d7224 */ /* 0x000fe400078e0024 */
[----:B------:R-:W-:Y:S01]  /*7050*/  IMAD.MOV.U32 R14, RZ, RZ, R37 ;  /* 0x000000ffff0e7224 */ /* 0x000fe200078e0025 */
[----:B------:R-:W-:Y:S01]  /*7060*/  PRMT R147, R11, 0x5410, R12 ;  /* 0x000054100b937816 */ /* 0x000fe2000000000c */
[----:B------:R-:W-:Y:S01]  /*7070*/  IMAD.MOV.U32 R12, RZ, RZ, R42 ;  /* 0x000000ffff0c7224 */ /* 0x000fe200078e002a */
[----:B------:R-:W-:-:S02]  /*7080*/  MOV R11, R43 ;  /* 0x0000002b000b7202 */ /* 0x000fc40000000f00 */
[----:B------:R-:W-:Y:S02]  /*7090*/  PRMT R146, R14, 0x5410, R13 ;  /* 0x000054100e927816 */ /* 0x000fe4000000000d */
        /* <DEDUP_REMOVED lines=16> */
[----:B-----5:R-:W-:Y:S02]  /*71a0*/  IMAD.MOV.U32 R12, RZ, RZ, R50 ;  /* 0x000000ffff0c7224 */ /* 0x020fe400078e0032 */
        /* <DEDUP_REMOVED lines=38> */
[----:B------:R-:W-:Y:S06]  /*7410*/  @!P2 BRA `(.L_x_3791) ;  /* 0x000000000004a947 */ /* 0x000fec0003800000 */
[----:B------:R-:W-:Y:S01]  /*7420*/  BPT.TRAP 0x1 ;  /* 0x000000040000795c */ /* 0x000fe20000300000 */
.L_x_3791:
[----:B------:R-:W-:Y:S01]  /*7430*/  IMAD R84, R18, 0x8, R2 ;  /* 0x0000000812547824 */ /* 0x000fe200078e0202 */
[----:B------:R-:W-:Y:S01]  /*7440*/  SHF.L.U32 R85, R203, 0x1f, RZ ;  /* 0x0000001fcb557819 */ /* 0x000fe200000006ff */
[----:B------:R-:W-:Y:S03]  /*7450*/  BSSY B1, `(.L_x_3792) ;  /* 0x0000003000017945 */ /* 0x000fe60003800000 */
[----:B------:R-:W0:Y:S02]  /*7460*/  SYNCS.PHASECHK.TRANS64.TRYWAIT P5, [R84+URZ+0x30890], R85 ;  /* 0x03089055540075a7 */ /* 0x000e2400080a017f */
[----:B0-----:R-:W-:Y:S05]  /*7470*/  @!P5 BRA `(.L_x_3793) ;  /* 0x000001c00038d947 */ /* 0x001fea0003800000 */
.L_x_4073:
[----:B------:R-:W-:Y:S05]  /*7480*/  BSYNC B1 ;  /* 0x0000000000017941 */ /* 0x000fea0003800000 */
.L_x_3792:
[----:B------:R-:W1:Y:S01]  /*7490*/  LDC R131, c[0x0][0x2f4] ;  /* 0x0000bd00ff837b82 */ /* 0x000e620000000800 */
[----:B------:R-:W-:Y:S01]  /*74a0*/  UMOV UR4, 0xffffffff ;  /* 0xffffffff00047882 */ /* 0x000fe20000000000 */
[----:B-1----:R-:W-:Y:S02]  /*74b0*/  IMAD.IADD R134, R131, 0x1, -R119 ;  /* 0x0000000183867824 */ /* 0x002fe400078e0a77 */
[----:B------:R-:W-:Y:S05]  /*74c0*/  BRA.DIV UR4, `(.L_x_3794) ;  /* 0x000001c204387947 */ /* 0x000fea000b800000 */
[----:B------:R1:W2:Y:S04]  /*74d0*/  SHFL.IDX PT, R115, R116, RZ, 0x1c1f ;  /* 0x001c1fff74737589 */ /* 0x0002a800000e0000 */
[----:B------:R1:W3:Y:S02]  /*74e0*/  SHFL.IDX PT, R11, R117, RZ, 0x1c1f ;  /* 0x001c1fff750b7589 */ /* 0x0002e400000e0000 */
.L_x_4077:
[----:B------:R-:W-:Y:S04]  /*74f0*/  BSSY B1, `(.L_x_3795) ;  /* 0x000017c000017945 */ /* 0x000fe80003800000 */
[----:B------:R-:W-:Y:S05]  /*7500*/  @P3 BRA `(.L_x_3796) ;  /* 0x0000001400e83947 */ /* 0x000fea0003800000 */
[----:B------:R-:W-:Y:S01]  /*7510*/  ISETP.NE.AND P3, PT, R6, RZ, PT ;  /* 0x000000ff0600720c */ /* 0x000fe20003f65270 */
[----:B------:R-:W-:Y:S01]  /*7520*/  BSSY B2, `(.L_x_3797) ;  /* 0x000007c000027945 */ /* 0x000fe20003800000 */
[----:B---3--:R-:W-:-:S11]  /*7530*/  IMAD.MOV.U32 R114, RZ, RZ, R11 ;  /* 0x000000ffff727224 */ /* 0x008fd600078e000b */
[----:B------:R-:W-:Y:S05]  /*7540*/  @!P3 BRA `(.L_x_3798) ;  /* 0x0000000400e4b947 */ /* 0x000fea0003800000 */
[----:B------:R-:W-:Y:S01]  /*7550*/  SEL R12, R119, R134, !P0 ;  /* 0x00000086770c7207 */ /* 0x000fe20004000000 */
[----:B------:R-:W-:Y:S01]  /*7560*/  BSSY B3, `(.L_x_3799) ;  /* 0x0000071000037945 */ /* 0x000fe20003800000 */
[----:B------:R-:W-:Y:S02]  /*7570*/  ISETP.GE.AND P3, PT, R16, R118, PT ;  /* 0x000000761000720c */ /* 0x000fe40003f66270 */
[----:B------:R-:W-:-:S04]  /*7580*/  SHF.R.S32.HI R13, RZ, 0x1f, R12 ;  /* 0x0000001fff0d7819 */ /* 0x000fc8000001140c */
[----:B------:R-:W-:-:S04]  /*7590*/  LEA.HI R13, R13, R12, RZ, 0x4 ;  /* 0x0000000c0d0d7211 */ /* 0x000fc800078f20ff */
[----:B------:R-:W-:-:S04]  /*75a0*/  LEA.HI.SX32 R140, R13, R112, 0x1c ;  /* 0x000000700d8c7211 */ /* 0x000fc800078fe2ff */
[----:B------:R-:W-:-:S04]  /*75b0*/  SHF.R.S32.HI R13, RZ, 0x1f, R140 ;  /* 0x0000001fff0d7819 */ /* 0x000fc8000001148c */
[----:B------:R-:W-:Y:S01]  /*75c0*/  LEA.HI R13, R13, R140, RZ, 0x3 ;  /* 0x0000008c0d0d7211 */ /* 0x000fe200078f18ff */
[----:B------:R-:W-:-:S03]  /*75d0*/  IMAD.SHL.U32 R140, R140, 0x8, RZ ;  /* 0x000000088c8c7824 */ /* 0x000fc600078e00ff */
[----:B------:R-:W-:Y:S02]  /*75e0*/  SHF.R.S32.HI R13, RZ, 0x3, R13 ;  /* 0x00000003ff0d7819 */ /* 0x000fe4000001140d */
[----:B------:R-:W-:-:S03]  /*75f0*/  LOP3.LUT R12, R217, 0x38, R140, 0xf8, !PT ;  /* 0x00000038d90c7812 */ /* 0x000fc600078ef88c */
[----:B------:R-:W-:Y:S01]  /*7600*/  IMAD R13, R13, 0x1800, R219 ;  /* 0x000018000d0d7824 */ /* 0x000fe200078e02db */
[----:B------:R-:W-:-:S05]  /*7610*/  LOP3.LUT R12, R12, R218, RZ, 0x3c, !PT ;  /* 0x000000da0c0c7212 */ /* 0x000fca00078e3cff */
        /* <DEDUP_REMOVED lines=18> */
[----:B------:R-:W-:Y:S01]  /*7740*/  IMAD.U32 R63, R145, 0x10000, RZ ;  /* 0x00010000913f7824 */ /* 0x000fe200078e00ff */
[C---:B------:R-:W-:Y:S02]  /*7750*/  PRMT R146, R149.reuse, 0x5432, R146 ;  /* 0x0000543295927816 */ /* 0x040fe40000000092 */
[----:B------:R-:W-:Y:S01]  /*7760*/  PRMT R39, R149, 0x5410, R39 ;  /* 0x0000541095277816 */ /* 0x000fe20000000027 */
[----:B---3--:R-:W-:Y:S01]  /*7770*/  IMAD.U32 R149, R77, 0x10000, RZ ;  /* 0x000100004d957824 */ /* 0x008fe200078e00ff */
[----:B------:R-:W-:-:S02]  /*7780*/  PRMT R60, R148, 0x5432, R60 ;  /* 0x00005432943c7816 */ /* 0x000fc4000000003c */
[----:B------:R-:W-:Y:S01]  /*7790*/  PRMT R61, R148, 0x5410, R61 ;  /* 0x00005410943d7816 */ /* 0x000fe2000000003d */
[C---:B------:R-:W-:Y:S01]  /*77a0*/  IMAD.U32 R148, R146.reuse, 0x10000, RZ ;  /* 0x0001000092947824 */ /* 0x040fe200078e00ff */
[C---:B------:R-:W-:Y:S02]  /*77b0*/  PRMT R37, R147.reuse, 0x5410, R37 ;  /* 0x0000541093257816 */ /* 0x040fe40000000025 */
[----:B------:R-:W-:Y:S01]  /*77c0*/  PRMT R38, R147, 0x5432, R38 ;  /* 0x0000543293267816 */ /* 0x000fe20000000026 */
[----:B----4-:R-:W-:Y:S02]  /*77d0*/  IMAD.U32 R147, R13, 0x10000, RZ ;  /* 0x000100000d937824 */ /* 0x010fe400078e00ff */
[-C--:B------:R-:W-:Y:S01]  /*77e0*/  FMUL.FTZ R62, R149, R148.reuse ;  /* 0x00000094953e7220 */ /* 0x080fe20000410000 */
[----:B------:R-:W-:Y:S02]  /*77f0*/  LOP3.LUT R146, R146, 0xffff0000, RZ, 0xc0, !PT ;  /* 0xffff000092927812 */ /* 0x000fe400078ec0ff */
[----:B------:R-:W-:Y:S01]  /*7800*/  LOP3.LUT R77, R77, 0xffff0000, RZ, 0xc0, !PT ;  /* 0xffff00004d4d7812 */ /* 0x000fe200078ec0ff */
[-C--:B------:R-:W-:Y:S01]  /*7810*/  FFMA.FTZ R62, R147, R63.reuse, -R62 ;  /* 0x0000003f933e7223 */ /* 0x080fe2000001083e */
[----:B------:R-:W-:Y:S01]  /*7820*/  FMUL.FTZ R63, R149, R63 ;  /* 0x0000003f953f7220 */ /* 0x000fe20000410000 */
[----:B------:R-:W-:Y:S01]  /*7830*/  LOP3.LUT R145, R145, 0xffff0000, RZ, 0xc0, !PT ;  /* 0xffff000091917812 */ /* 0x000fe200078ec0ff */
[C---:B------:R-:W-:Y:S01]  /*7840*/  IMAD.U32 R149, R79.reuse, 0x10000, RZ ;  /* 0x000100004f957824 */ /* 0x040fe200078e00ff */
[----:B------:R-:W-:Y:S01]  /*7850*/  LOP3.LUT R79, R79, 0xffff0000, RZ, 0xc0, !PT ;  /* 0xffff00004f4f7812 */ /* 0x000fe200078ec0ff */
[----:B------:R-:W-:Y:S01]  /*7860*/  FFMA.FTZ R63, R147, R148, R63 ;  /* 0x00000094933f7223 */ /* 0x000fe2000001003f */
        /* <DEDUP_REMOVED lines=9> */
[C---:B------:R-:W-:Y:S01]  /*7900*/  IMAD.U32 R146, R38.reuse, 0x10000, RZ ;  /* 0x0001000026927824 */ /* 0x040fe200078e00ff */
        /* <DEDUP_REMOVED lines=14> */
[C---:B------:R-:W-:Y:S01]  /*79f0*/  SHF.L.U32 R61, R39.reuse, 0x10, RZ ;  /* 0x00000010273d7819 */ /* 0x040fe200000006ff */
[----:B------:R-:W-:Y:S01]  /*7a00*/  IMAD.U32 R15, R12, 0x10000, RZ ;  /* 0x000100000c0f7824 */ /* 0x000fe200078e00ff */
[----:B------:R-:W-:Y:S02]  /*7a10*/  LOP3.LUT R39, R39, 0xffff0000, RZ, 0xc0, !PT ;  /* 0xffff000027277812 */ /* 0x000fe400078ec0ff */
[----:B------:R-:W-:Y:S01]  /*7a20*/  F2FP.BF16.F32.PACK_AB R145, R147, R145 ;  /* 0x000000919391723e */ /* 0x000fe200000010ff */
[C---:B------:R-:W-:Y:S01]  /*7a30*/  FMUL.FTZ R79, R62.reuse, R61 ;  /* 0x0000003d3e4f7220 */ /* 0x040fe20000410000 */
[-C--:B------:R-:W-:Y:S01]  /*7a40*/  FMUL.FTZ R62, R62, R63.reuse ;  /* 0x0000003f3e3e7220 */ /* 0x080fe20000410000 */
[----:B------:R-:W-:Y:S02]  /*7a50*/  F2FP.BF16.F32.PACK_AB R38, R38, R146 ;  /* 0x000000922626723e */ /* 0x000fe400000010ff */
        /* <DEDUP_REMOVED lines=33> */
.L_x_3800:
[----:B------:R-:W-:Y:S05]  /*7c70*/  BSYNC B3 ;  /* 0x0000000000037941 */ /* 0x000fea0003800000 */
.L_x_3799:
[----:B------:R-:W-:-:S04]  /*7c80*/  LEA R36, P3, R3, R11, 0x1 ;  /* 0x0000000b03247211 */ /* 0x000fc800078608ff */
[----:B--2---:R-:W-:Y:S02]  /*7c90*/  LEA.HI.X R37, R3, R115, R108, 0x1, P3 ;  /* 0x0000007303257211 */ /* 0x004fe400018f0c6c */
[----:B------:R-:W-:-:S03]  /*7ca0*/  ISETP.GE.AND P3, PT, R140, R131, PT ;  /* 0x000000838c00720c */ /* 0x000fc60003f66270 */
[----:B----4-:R2:W-:Y:S10]  /*7cb0*/  ST.E.128 desc[UR48][R36.64], R12 ;  /* 0x0000000c24007985 */ /* 0x0105f4000c101d30 */
[----:B--2---:R-:W-:-:S05]  /*7cc0*/  @!P3 IMAD.WIDE R12, R140, 0x2, R114 ;  /* 0x000000028c0cb825 */ /* 0x004fca00078e0272 */
[----:B---3--:R3:W-:Y:S02]  /*7cd0*/  @!P3 ST.E.128 desc[UR48][R12.64], R76 ;  /* 0x0000004c0c00b985 */ /* 0x0087e4000c101d30 */
.L_x_3798:
[----:B------:R-:W-:Y:S05]  /*7ce0*/  BSYNC B2 ;  /* 0x0000000000027941 */ /* 0x000fea0003800000 */
.L_x_3797:
[----:B------:R-:W-:Y:S01]  /*7cf0*/  ISETP.NE.AND P3, PT, R7, RZ, PT ;  /* 0x000000ff0700720c */ /* 0x000fe20003f65270 */
[----:B------:R-:W-:-:S12]  /*7d00*/  BSSY B2, `(.L_x_3801) ;  /* 0x000007c000027945 */ /* 0x000fd80003800000 */
[----:B------:R-:W-:Y:S05]  /*7d10*/  @!P3 BRA `(.L_x_3802) ;  /* 0x0000000400e8b947 */ /* 0x000fea0003800000 */
[----:B---3--:R-:W-:Y:S01]  /*7d20*/  SEL R12, R119, R134, !P1 ;  /* 0x00000086770c7207 */ /* 0x008fe20004800000 */
        /* <DEDUP_REMOVED lines=27> */
[----:B------:R-:W-:-:S02]  /*7ee0*/  PRMT R33, R165, 0x5410, R33 ;  /* 0x00005410a5217816 */ /* 0x000fc40000000021 */
[----:B------:R-:W-:Y:S02]  /*7ef0*/  SHF.R.U32.HI R61, RZ, 0x10, R35 ;  /* 0x00000010ff3d7819 */ /* 0x000fe40000011623 */
[----:B------:R-:W-:Y:S02]  /*7f00*/  SHF.L.U32 R76, R62, 0x10, RZ ;  /* 0x000000103e4c7819 */ /* 0x000fe400000006ff */
        /* <DEDUP_REMOVED lines=81> */
[----:B------:R-:W-:Y:S02]  /*8420*/  F2FP.BF16.F32.PACK_AB R32, R32, R46 ;  /* 0x0000002e2020723e */ /* 0x000fe400000010ff */
[----:B------:R-:W-:-:S03]  /*8430*/  MOV R14, R35 ;  /* 0x00000023000e7202 */ /* 0x000fc60000000f00 */
[----:B------:R-:W-:-:S07]  /*8440*/  IMAD.MOV.U32 R38, RZ, RZ, R32 ;  /* 0x000000ffff267224 */ /* 0x000fce00078e0020 */
.L_x_3804:
[----:B------:R-:W-:Y:S05]  /*8450*/  BSYNC B3 ;  /* 0x0000000000037941 */ /* 0x000fea0003800000 */
.L_x_3803:
[----:B------:R-:W-:-:S04]  /*8460*/  LEA R32, P3, R4, R11, 0x1 ;  /* 0x0000000b04207211 */ /* 0x000fc800078608ff */
[----:B--2---:R-:W-:Y:S02]  /*8470*/  LEA.HI.X R33, R4, R115, R107, 0x1, P3 ;  /* 0x0000007304217211 */ /* 0x004fe400018f0c6b */
[----:B------:R-:W-:-:S03]  /*8480*/  ISETP.GE.AND P3, PT, R60, R131, PT ;  /* 0x000000833c00720c */ /* 0x000fc60003f66270 */
[----:B----4-:R2:W-:Y:S10]  /*8490*/  ST.E.128 desc[UR48][R32.64], R12 ;  /* 0x0000000c20007985 */ /* 0x0105f4000c101d30 */
[----:B--2---:R-:W-:-:S05]  /*84a0*/  @!P3 IMAD.WIDE R12, R60, 0x2, R114 ;  /* 0x000000023c0cb825 */ /* 0x004fca00078e0272 */
[----:B---3--:R4:W-:Y:S02]  /*84b0*/  @!P3 ST.E.128 desc[UR48][R12.64], R36 ;  /* 0x000000240c00b985 */ /* 0x0089e4000c101d30 */
.L_x_3802:
[----:B------:R-:W-:Y:S05]  /*84c0*/  BSYNC B2 ;  /* 0x0000000000027941 */ /* 0x000fea0003800000 */
.L_x_3801:
[----:B------:R-:W-:-:S13]  /*84d0*/  ISETP.NE.AND P3, PT, R8, RZ, PT ;  /* 0x000000ff0800720c */ /* 0x000fda0003f65270 */
[----:B------:R-:W-:Y:S05]  /*84e0*/  @!P3 BRA `(.L_x_3796) ;  /* 0x0000000400f0b947 */ /* 0x000fea0003800000 */
[----:B---34-:R-:W3:Y:S01]  /*84f0*/  LDL R12, [R1] ;  /* 0x00000000010c7983 */ /* 0x018ee20000100800 */
[----:B------:R-:W-:Y:S01]  /*8500*/  ISETP.GE.AND P3, PT, R192, R118, PT ;  /* 0x00000076c000720c */ /* 0x000fe20003f66270 */
[----:B------:R-:W-:Y:S01]  /*8510*/  BSSY B2, `(.L_x_3805) ;  /* 0x0000073000027945 */ /* 0x000fe20003800000 */
[----:B---3--:R-:W-:-:S04]  /*8520*/  LOP3.LUT P5, RZ, R12, 0x1, RZ, 0xc0, !PT ;  /* 0x000000010cff7812 */ /* 0x008fc800078ac0ff */
[----:B------:R-:W-:-:S04]  /*8530*/  SEL R12, R119, R134, !P5 ;  /* 0x00000086770c7207 */ /* 0x000fc80006800000 */
        /* <DEDUP_REMOVED lines=18> */
[--C-:B------:R-:W-:Y:S01]  /*8660*/  SHF.R.U64 R30, R30, 0x10, R31.reuse ;  /* 0x000000101e1e7819 */ /* 0x100fe2000000121f */
[----:B---3--:R-:W-:Y:S01]  /*8670*/  IMAD.U32 R44, R33, 0x10000, RZ ;  /* 0x00010000212c7824 */ /* 0x008fe200078e00ff */
[----:B------:R-:W-:Y:S02]  /*8680*/  SHF.R.U32.HI R37, RZ, 0x10, R31 ;  /* 0x00000010ff257819 */ /* 0x000fe4000001161f */
[--C-:B------:R-:W-:Y:S02]  /*8690*/  SHF.R.U64 R31, R40, 0x10, R41.reuse ;  /* 0x00000010281f7819 */ /* 0x100fe40000001229 */
[----:B------:R-:W-:Y:S01]  /*86a0*/  SHF.R.U32.HI R40, RZ, 0x10, R41 ;  /* 0x00000010ff287819 */ /* 0x000fe20000011629 */
[----:B----4-:R-:W-:Y:S01]  /*86b0*/  IMAD.U32 R41, R13, 0x10000, RZ ;  /* 0x000100000d297824 */ /* 0x010fe200078e00ff */
[----:B------:R-:W-:Y:S02]  /*86c0*/  SHF.R.U64 R28, R28, 0x10, R29 ;  /* 0x000000101c1c7819 */ /* 0x000fe4000000121d */
[----:B------:R-:W-:-:S02]  /*86d0*/  PRMT R31, R161, 0x5410, R31 ;  /* 0x00005410a11f7816 */ /* 0x000fc4000000001f */
[----:B------:R-:W-:Y:S02]  /*86e0*/  SHF.R.U32.HI R29, RZ, 0x10, R29 ;  /* 0x00000010ff1d7819 */ /* 0x000fe4000001161d */
[----:B------:R-:W-:Y:S02]  /*86f0*/  PRMT R161, R161, 0x5432, R40 ;  /* 0x00005432a1a17816 */ /* 0x000fe40000000028 */
[----:B------:R-:W-:Y:S02]  /*8700*/  SHF.R.U64 R38, R42, 0x10, R43 ;  /* 0x000000102a267819 */ /* 0x000fe4000000122b */
[----:B------:R-:W-:Y:S02]  /*8710*/  PRMT R29, R159, 0x5432, R29 ;  /* 0x000054329f1d7816 */ /* 0x000fe4000000001d */
[----:B------:R-:W-:Y:S01]  /*8720*/  SHF.R.U32.HI R42, RZ, 0x10, R43 ;  /* 0x00000010ff2a7819 */ /* 0x000fe2000001162b */
[C---:B------:R-:W-:Y:S01]  /*8730*/  IMAD.U32 R43, R161.reuse, 0x10000, RZ ;  /* 0x00010000a12b7824 */ /* 0x040fe200078e00ff */
[----:B------:R-:W-:Y:S01]  /*8740*/  LOP3.LUT R161, R161, 0xffff0000, RZ, 0xc0, !PT ;  /* 0xffff0000a1a17812 */ /* 0x000fe200078ec0ff */
[----:B------:R-:W-:Y:S01]  /*8750*/  IMAD.U32 R39, R29, 0x10000, RZ ;  /* 0x000100001d277824 */ /* 0x000fe200078e00ff */
[----:B------:R-:W-:Y:S01]  /*8760*/  LOP3.LUT R33, R33, 0xffff0000, RZ, 0xc0, !PT ;  /* 0xffff000021217812 */ /* 0x000fe200078ec0ff */
[----:B------:R-:W-:Y:S01]  /*8770*/  FMUL.FTZ R40, R44, R43 ;  /* 0x0000002b2c287220 */ /* 0x000fe20000410000 */
[----:B------:R-:W-:-:S02]  /*8780*/  LOP3.LUT R29, R29, 0xffff0000, RZ, 0xc0, !PT ;  /* 0xffff00001d1d7812 */ /* 0x000fc400078ec0ff */
[----:B------:R-:W-:Y:S01]  /*8790*/  PRMT R42, R160, 0x5432, R42 ;  /* 0x00005432a02a7816 */ /* 0x000fe2000000002a */
[-C--:B------:R-:W-:Y:S01]  /*87a0*/  FFMA.FTZ R40, R41, R39.reuse, -R40 ;  /* 0x0000002729287223 */ /* 0x080fe20000010828 */
[----:B------:R-:W-:Y:S01]  /*87b0*/  FMUL.FTZ R39, R44, R39 ;  /* 0x000000272c277220 */ /* 0x000fe20000410000 */
[----:B------:R-:W-:Y:S01]  /*87c0*/  PRMT R37, R158, 0x5432, R37 ;  /* 0x000054329e257816 */ /* 0x000fe20000000025 */
[----:B------:R-:W-:Y:S01]  /*87d0*/  IMAD.U32 R44, R35, 0x10000, RZ ;  /* 0x00010000232c7824 */ /* 0x000fe200078e00ff */
[----:B------:R-:W-:Y:S01]  /*87e0*/  PRMT R28, R159, 0x5410, R28 ;  /* 0x000054109f1c7816 */ /* 0x000fe2000000001c */
[----:B------:R-:W-:Y:S01]  /*87f0*/  FFMA.FTZ R39, R41, R43, R39 ;  /* 0x0000002b29277223 */ /* 0x000fe20000010027 */
[----:B------:R-:W-:Y:S01]  /*8800*/  LOP3.LUT R41, R13, 0xffff0000, RZ, 0xc0, !PT ;  /* 0xffff00000d297812 */ /* 0x000fe200078ec0ff */
[----:B------:R-:W-:Y:S01]  /*8810*/  FMUL.FTZ R13, R33, R161 ;  /* 0x000000a1210d7220 */ /* 0x000fe20000410000 */
[C---:B------:R-:W-:Y:S01]  /*8820*/  IMAD.U32 R43, R42.reuse, 0x10000, RZ ;  /* 0x000100002a2b7824 */ /* 0x040fe200078e00ff */
[----:B------:R-:W-:-:S02]  /*8830*/  LOP3.LUT R42, R42, 0xffff0000, RZ, 0xc0, !PT ;  /* 0xffff00002a2a7812 */ /* 0x000fc400078ec0ff */
[-C--:B------:R-:W-:Y:S01]  /*8840*/  FFMA.FTZ R13, R41, R29.reuse, -R13 ;  /* 0x0000001d290d7223 */ /* 0x080fe2000001080d */
[----:B------:R-:W-:Y:S01]  /*8850*/  FMUL.FTZ R29, R33, R29 ;  /* 0x0000001d211d7220 */ /* 0x000fe20000410000 */
[C---:B------:R-:W-:Y:S02]  /*8860*/  IMAD.U32 R33, R37.reuse, 0x10000, RZ ;  /* 0x0001000025217824 */ /* 0x040fe400078e00ff */
[C---:B------:R-:W-:Y:S01]  /*8870*/  FMUL.FTZ R45, R44.reuse, R43 ;  /* 0x0000002b2c2d7220 */ /* 0x040fe20000410000 */
[----:B------:R-:W-:Y:S01]  /*8880*/  LOP3.LUT R37, R37, 0xffff0000, RZ, 0xc0, !PT ;  /* 0xffff000025257812 */ /* 0x000fe200078ec0ff */
[----:B------:R-:W-:Y:S01]  /*8890*/  FFMA.FTZ R29, R41, R161, R29 ;  /* 0x000000a1291d7223 */ /* 0x000fe2000001001d */
[C---:B------:R-:W-:Y:S01]  /*88a0*/  IMAD.U32 R41, R15.reuse, 0x10000, RZ ;  /* 0x000100000f297824 */ /* 0x040fe200078e00ff */
[----:B------:R-:W-:Y:S02]  /*88b0*/  LOP3.LUT R15, R15, 0xffff0000, RZ, 0xc0, !PT ;  /* 0xffff00000f0f7812 */ /* 0x000fe400078ec0ff */
[----:B------:R-:W-:Y:S01]  /*88c0*/  F2FP.BF16.F32.PACK_AB R13, R13, R40 ;  /* 0x000000280d0d723e */ /* 0x000fe200000010ff */
[-C--:B------:R-:W-:Y:S01]  /*88d0*/  FFMA.FTZ R45, R41, R33.reuse, -R45 ;  /* 0x00000021292d7223 */ /* 0x080fe2000001082d */
[----:B------:R-:W-:Y:S01]  /*88e0*/  FMUL.FTZ R33, R44, R33 ;  /* 0x000000212c217220 */ /* 0x000fe20000410000 */
[----:B------:R-:W-:Y:S01]  /*88f0*/  F2FP.BF16.F32.PACK_AB R29, R29, R39 ;  /* 0x000000271d1d723e */ /* 0x000fe200000010ff */
[C---:B------:R-:W-:Y:S01]  /*8900*/  IMAD.U32 R39, R28.reuse, 0x10000, RZ ;  /* 0x000100001c277824 */ /* 0x040fe200078e00ff */
[----:B------:R-:W-:Y:S01]  /*8910*/  LOP3.LUT R28, R28, 0xffff0000, RZ, 0xc0, !PT ;  /* 0xffff00001c1c7812 */ /* 0x000fe200078ec0ff */
[----:B------:R-:W-:Y:S01]  /*8920*/  FFMA.FTZ R41, R41, R43, R33 ;  /* 0x0000002b29297223 */ /* 0x000fe20000010021 */
[----:B------:R-:W-:-:S02]  /*8930*/  LOP3.LUT R33, R35, 0xffff0000, RZ, 0xc0, !PT ;  /* 0xffff000023217812 */ /* 0x000fc400078ec0ff */
[----:B------:R-:W-:Y:S02]  /*8940*/  PRMT R38, R160, 0x5410, R38 ;  /* 0x00005410a0267816 */ /* 0x000fe40000000026 */
[----:B------:R-:W-:Y:S01]  /*8950*/  PRMT R30, R158, 0x5410, R30 ;  /* 0x000054109e1e7816 */ /* 0x000fe2000000001e */
[C---:B------:R-:W-:Y:S01]  /*8960*/  FMUL.FTZ R35, R33.reuse, R42 ;  /* 0x0000002a21237220 */ /* 0x040fe20000410000 */
[----:B------:R-:W-:-:S03]  /*8970*/  FMUL.FTZ R33, R33, R37 ;  /* 0x0000002521217220 */ /* 0x000fc60000410000 */
[C---:B------:R-:W-:Y:S01]  /*8980*/  FFMA.FTZ R35, R15.reuse, R37, -R35 ;  /* 0x000000250f237223 */ /* 0x040fe20000010823 */
[----:B------:R-:W-:Y:S01]  /*8990*/  FFMA.FTZ R33, R15, R42, R33 ;  /* 0x0000002a0f217223 */ /* 0x000fe20000010021 */
[----:B------:R-:W-:Y:S02]  /*89a0*/  IMAD.U32 R37, R32, 0x10000, RZ ;  /* 0x0001000020257824 */ /* 0x000fe400078e00ff */
[----:B------:R-:W-:Y:S01]  /*89b0*/  IMAD.U32 R15, R12, 0x10000, RZ ;  /* 0x000100000c0f7824 */ /* 0x000fe200078e00ff */
[----:B------:R-:W-:Y:S02]  /*89c0*/  F2FP.BF16.F32.PACK_AB R35, R35, R45 ;  /* 0x0000002d2323723e */ /* 0x000fe400000010ff */
[----:B------:R-:W-:Y:S02]  /*89d0*/  F2FP.BF16.F32.PACK_AB R41, R33, R41 ;  /* 0x000000292129723e */ /* 0x000fe400000010ff */
[C---:B------:R-:W-:Y:S02]  /*89e0*/  SHF.L.U32 R33, R31.reuse, 0x10, RZ ;  /* 0x000000101f217819 */ /* 0x040fe400000006ff */
        /* <DEDUP_REMOVED lines=26> */
[-C--:B------:R-:W-:Y:S01]  /*8b90*/  FMUL.FTZ R28, R28, R30.reuse ;  /* 0x0000001e1c1c7220 */ /* 0x080fe20000410000 */
[----:B------:R-:W-:Y:S02]  /*8ba0*/  IMAD.MOV.U32 R32, RZ, RZ, R15 ;  /* 0x000000ffff207224 */ /* 0x000fe400078e000f */
[C---:B------:R-:W-:Y:S01]  /*8bb0*/  FFMA.FTZ R31, R14.reuse, R30, -R31 ;  /* 0x0000001e0e1f7223 */ /* 0x040fe2000001081f */
[----:B------:R-:W-:Y:S01]  /*8bc0*/  FFMA.FTZ R28, R14, R38, R28 ;  /* 0x000000260e1c7223 */ /* 0x000fe2000001001c */
[----:B------:R-:W-:-:S02]  /*8bd0*/  IMAD.MOV.U32 R15, RZ, RZ, R35 ;  /* 0x000000ffff0f7224 */ /* 0x000fc400078e0023 */
[----:B------:R-:W-:Y:S01]  /*8be0*/  IMAD.MOV.U32 R35, RZ, RZ, R41 ;  /* 0x000000ffff237224 */ /* 0x000fe200078e0029 */
[----:B------:R-:W-:Y:S01]  /*8bf0*/  F2FP.BF16.F32.PACK_AB R31, R31, R33 ;  /* 0x000000211f1f723e */ /* 0x000fe200000010ff */
[----:B------:R-:W-:Y:S01]  /*8c00*/  IMAD.MOV.U32 R33, RZ, RZ, R29 ;  /* 0x000000ffff217224 */ /* 0x000fe200078e001d */
[----:B------:R-:W-:-:S03]  /*8c10*/  F2FP.BF16.F32.PACK_AB R28, R28, R39 ;  /* 0x000000271c1c723e */ /* 0x000fc600000010ff */
[----:B------:R-:W-:Y:S02]  /*8c20*/  IMAD.MOV.U32 R14, RZ, RZ, R31 ;  /* 0x000000ffff0e7224 */ /* 0x000fe400078e001f */
[----:B------:R-:W-:-:S07]  /*8c30*/  IMAD.MOV.U32 R34, RZ, RZ, R28 ;  /* 0x000000ffff227224 */ /* 0x000fce00078e001c */
.L_x_3806:
[----:B------:R-:W-:Y:S05]  /*8c40*/  BSYNC B2 ;  /* 0x0000000000027941 */ /* 0x000fea0003800000 */
.L_x_3805:
[----:B------:R-:W-:-:S04]  /*8c50*/  LEA R28, P3, R5, R11, 0x1 ;  /* 0x0000000b051c7211 */ /* 0x000fc800078608ff */
[----:B--2---:R-:W-:Y:S02]  /*8c60*/  LEA.HI.X R29, R5, R115, R106, 0x1, P3 ;  /* 0x00000073051d7211 */ /* 0x004fe400018f0c6a */
[----:B------:R-:W-:-:S03]  /*8c70*/  ISETP.GE.AND P3, PT, R36, R131, PT ;  /* 0x000000832400720c */ /* 0x000fc60003f66270 */
[----:B----4-:R2:W-:Y:S10]  /*8c80*/  ST.E.128 desc[UR48][R28.64], R12 ;  /* 0x0000000c1c007985 */ /* 0x0105f4000c101d30 */
[----:B------:R-:W-:-:S05]  /*8c90*/  @!P3 IMAD.WIDE R114, R36, 0x2, R114 ;  /* 0x000000022472b825 */ /* 0x000fca00078e0272 */
[----:B---3--:R2:W-:Y:S02]  /*8ca0*/  @!P3 ST.E.128 desc[UR48][R114.64], R32 ;  /* 0x000000207200b985 */ /* 0x0085e4000c101d30 */
.L_x_3796:
[----:B------:R-:W-:Y:S05]  /*8cb0*/  BSYNC B1 ;  /* 0x0000000000017941 */ /* 0x000fea0003800000 */
.L_x_3795:
[----:B------:R-:W-:-:S03]  /*8cc0*/  UMOV UR4, 0xffffffff ;  /* 0xffffffff00047882 */ /* 0x000fc60000000000 */
[----:B------:R-:W-:Y:S05]  /*8cd0*/  BRA.DIV UR4, `(.L_x_3807) ;  /* 0x000001aa04807947 */ /* 0x000fea000b800000 */
[----:B-1----:R-:W1:Y:S04]  /*8ce0*/  SHFL.IDX PT, R116, R116, 0x1, 0x1c1f ;  /* 0x003c1f0074747f89 */ /* 0x002e6800000e0000 */
[----:B------:R-:W0:Y:S02]  /*8cf0*/  SHFL.IDX PT, R117, R117, 0x1, 0x1c1f ;  /* 0x003c1f0075757f89 */ /* 0x000e2400000e0000 */
.L_x_4081:
[----:B------:R-:W-:Y:S05]  /*8d00*/  @P4 BRA `(.L_x_3764) ;  /* 0x0000001c00b84947 */ /* 0x000fea0003800000 */
[----:B------:R-:W-:Y:S01]  /*8d10*/  ISETP.NE.AND P3, PT, R6, RZ, PT ;  /* 0x000000ff0600720c */ /* 0x000fe20003f65270 */
[----:B------:R-:W-:Y:S01]  /*8d20*/  BSSY B1, `(.L_x_3808) ;  /* 0x000007e000017945 */ /* 0x000fe20003800000 */
[----:B0-2---:R-:W-:Y:S02]  /*8d30*/  IMAD.MOV.U32 R32, RZ, RZ, R117 ;  /* 0x000000ffff207224 */ /* 0x005fe400078e0075 */
[----:B-1----:R-:W-:-:S09]  /*8d40*/  IMAD.MOV.U32 R33, RZ, RZ, R116 ;  /* 0x000000ffff217224 */ /* 0x002fd200078e0074 */
[----:B------:R-:W-:Y:S05]  /*8d50*/  @!P3 BRA `(.L_x_3809) ;  /* 0x0000000400e8b947 */ /* 0x000fea0003800000 */
[----:B---3--:R-:W-:Y:S01]  /*8d60*/  SEL R11, R119, R134, !P0 ;  /* 0x00000086770b7207 */ /* 0x008fe20004000000 */
[----:B------:R-:W-:Y:S01]  /*8d70*/  BSSY B2, `(.L_x_3810) ;  /* 0x0000074000027945 */ /* 0x000fe20003800000 */
[----:B----4-:R-:W-:Y:S02]  /*8d80*/  SHF.R.U32.HI R13, RZ, 0x3, R204 ;  /* 0x00000003ff0d7819 */ /* 0x010fe400000116cc */
[----:B------:R-:W-:Y:S02]  /*8d90*/  SHF.R.S32.HI R12, RZ, 0x1f, R11 ;  /* 0x0000001fff0c7819 */ /* 0x000fe4000001140b */
[C---:B------:R-:W-:Y:S02]  /*8da0*/  LEA R34, P3, R3.reuse, R117, 0x1 ;  /* 0x0000007503227211 */ /* 0x040fe400078608ff */
[----:B------:R-:W-:Y:S02]  /*8db0*/  LEA.HI R12, R12, R11, RZ, 0x4 ;  /* 0x0000000b0c0c7211 */ /* 0x000fe400078f20ff */
[----:B------:R-:W-:-:S02]  /*8dc0*/  LEA.HI.X R35, R3, R116, R108, 0x1, P3 ;  /* 0x0000007403237211 */ /* 0x000fc400018f0c6c */
[----:B------:R-:W-:Y:S02]  /*8dd0*/  LEA.HI.SX32 R36, R12, R112, 0x1c ;  /* 0x000000700c247211 */ /* 0x000fe400078fe2ff */
[----:B------:R-:W-:Y:S02]  /*8de0*/  ISETP.GE.AND P3, PT, R16, R118, PT ;  /* 0x000000761000720c */ /* 0x000fe40003f66270 */
[----:B------:R-:W-:-:S04]  /*8df0*/  SHF.R.S32.HI R12, RZ, 0x1f, R36 ;  /* 0x0000001fff0c7819 */ /* 0x000fc80000011424 */
[----:B------:R-:W-:Y:S01]  /*8e00*/  LEA.HI R12, R12, R36, RZ, 0x3 ;  /* 0x000000240c0c7211 */ /* 0x000fe200078f18ff */
[----:B------:R-:W-:-:S03]  /*8e10*/  IMAD.SHL.U32 R36, R36, 0x8, RZ ;  /* 0x0000000824247824 */ /* 0x000fc600078e00ff */
[----:B------:R-:W-:Y:S02]  /*8e20*/  SHF.R.S32.HI R12, RZ, 0x3, R12 ;  /* 0x00000003ff0c7819 */ /* 0x000fe4000001140c */
[----:B------:R-:W-:-:S03]  /*8e30*/  LOP3.LUT R11, R204, 0x38, R36, 0xf8, !PT ;  /* 0x00000038cc0b7812 */ /* 0x000fc600078ef824 */
[----:B------:R-:W-:Y:S01]  /*8e40*/  IMAD R12, R12, 0x1800, R220 ;  /* 0x000018000c0c7824 */ /* 0x000fe200078e02dc */
[----:B------:R-:W-:-:S05]  /*8e50*/  LOP3.LUT R11, R11, R13, RZ, 0x3c, !PT ;  /* 0x0000000d0b0b7212 */ /* 0x000fca00078e3cff */
[----:B------:R-:W-:Y:S02]  /*8e60*/  IMAD.IADD R11, R12, 0x1, R11 ;  /* 0x000000010c0b7824 */ /* 0x000fe400078e020b */
[C---:B------:R-:W-:Y:S02]  /*8e70*/  IMAD R12, R18.reuse, 0x4800, R130 ;  /* 0x00004800120c7824 */ /* 0x040fe400078e0282 */
[----:B------:R-:W-:-:S03]  /*8e80*/  IMAD R28, R18, 0x4800, R11 ;  /* 0x00004800121c7824 */ /* 0x000fc600078e020b */
[----:B------:R-:W-:Y:S01]  /*8e90*/  LEA R12, R12, R2, 0x1 ;  /* 0x000000020c0c7211 */ /* 0x000fe200078e08ff */
[----:B------:R-:W-:-:S05]  /*8ea0*/  IMAD R28, R28, 0x2, R2 ;  /* 0x000000021c1c7824 */ /* 0x000fca00078e0202 */
        /* <DEDUP_REMOVED lines=16> */
[CC--:B------:R-:W-:Y:S01]  /*8fb0*/  FMUL.FTZ R42, R41.reuse, R11.reuse ;  /* 0x0000000b292a7220 */ /* 0x0c0fe20000410000 */
[----:B------:R-:W-:Y:S01]  /*8fc0*/  SHF.R.U64 R72, R72, 0x10, R73 ;  /* 0x0000001048487819 */ /* 0x000fe20000001249 */
[-C--:B------:R-:W-:Y:S01]  /*8fd0*/  FMUL.FTZ R41, R41, R38.reuse ;  /* 0x0000002629297220 */ /* 0x080fe20000410000 */
[----:B------:R-:W-:Y:S01]  /*8fe0*/  SHF.R.U64 R56, R56, 0x10, R57 ;  /* 0x0000001038387819 */ /* 0x000fe20000001239 */
[----:B------:R-:W-:Y:S01]  /*8ff0*/  FFMA.FTZ R38, R37, R38, -R42 ;  /* 0x0000002625267223 */ /* 0x000fe2000001082a */
        /* <DEDUP_REMOVED lines=44> */
[-C--:B------:R-:W-:Y:S01]  /*92c0*/  FMUL.FTZ R28, R28, R56.reuse ;  /* 0x000000381c1c7220 */ /* 0x080fe20000410000 */
[----:B------:R-:W-:Y:S01]  /*92d0*/  IMAD.U32 R29, R74, 0x10000, RZ ;  /* 0x000100004a1d7824 */ /* 0x000fe200078e00ff */
[----:B------:R-:W-:Y:S01]  /*92e0*/  LOP3.LUT R30, R30, 0xffff0000, RZ, 0xc0, !PT ;  /* 0xffff00001e1e7812 */ /* 0x000fe200078ec0ff */
[----:B------:R-:W-:Y:S02]  /*92f0*/  IMAD.U32 R39, R58, 0x10000, RZ ;  /* 0x000100003a277824 */ /* 0x000fe400078e00ff */
[C---:B------:R-:W-:Y:S01]  /*9300*/  FFMA.FTZ R15, R12.reuse, R56, -R15 ;  /* 0x000000380c0f7223 */ /* 0x040fe2000001080f */
[----:B------:R-:W-:Y:S01]  /*9310*/  FFMA.FTZ R28, R12, R72, R28 ;  /* 0x000000480c1c7223 */ /* 0x000fe2000001001c */
[----:B------:R-:W-:Y:S01]  /*9320*/  SHF.L.U32 R12, R14, 0x10, RZ ;  /* 0x000000100e0c7819 */ /* 0x000fe200000006ff */
[C---:B------:R-:W-:Y:S01]  /*9330*/  FMUL.FTZ R45, R46.reuse, R29 ;  /* 0x0000001d2e2d7220 */ /* 0x040fe20000410000 */
[----:B------:R-:W-:Y:S01]  /*9340*/  FMUL.FTZ R46, R46, R39 ;  /* 0x000000272e2e7220 */ /* 0x000fe20000410000 */
[----:B------:R-:W-:-:S02]  /*9350*/  LOP3.LUT R74, R74, 0xffff0000, RZ, 0xc0, !PT ;  /* 0xffff00004a4a7812 */ /* 0x000fc400078ec0ff */
[C---:B------:R-:W-:Y:S01]  /*9360*/  FFMA.FTZ R45, R12.reuse, R39, -R45 ;  /* 0x000000270c2d7223 */ /* 0x040fe2000001082d */
[----:B------:R-:W-:Y:S01]  /*9370*/  FFMA.FTZ R46, R12, R29, R46 ;  /* 0x0000001d0c2e7223 */ /* 0x000fe2000001002e */
[----:B------:R-:W-:Y:S01]  /*9380*/  LOP3.LUT R58, R58, 0xffff0000, RZ, 0xc0, !PT ;  /* 0xffff00003a3a7812 */ /* 0x000fe200078ec0ff */
[----:B------:R-:W-:Y:S01]  /*9390*/  FMUL.FTZ R12, R30, R74 ;  /* 0x0000004a1e0c7220 */ /* 0x000fe20000410000 */
[----:B------:R-:W-:Y:S02]  /*93a0*/  LOP3.LUT R14, R14, 0xffff0000, RZ, 0xc0, !PT ;  /* 0xffff00000e0e7812 */ /* 0x000fe400078ec0ff */
[----:B------:R-:W-:Y:S01]  /*93b0*/  F2FP.BF16.F32.PACK_AB R15, R15, R41 ;  /* 0x000000290f0f723e */ /* 0x000fe200000010ff */
[-C--:B------:R-:W-:Y:S01]  /*93c0*/  FMUL.FTZ R30, R30, R58.reuse ;  /* 0x0000003a1e1e7220 */ /* 0x080fe20000410000 */
[----:B------:R-:W-:Y:S01]  /*93d0*/  F2FP.BF16.F32.PACK_AB R31, R31, R43 ;  /* 0x0000002b1f1f723e */ /* 0x000fe200000010ff */
[C---:B------:R-:W-:Y:S01]  /*93e0*/  FFMA.FTZ R12, R14.reuse, R58, -R12 ;  /* 0x0000003a0e0c7223 */ /* 0x040fe2000001080c */
[----:B------:R-:W-:Y:S01]  /*93f0*/  F2FP.BF16.F32.PACK_AB R11, R11, R37 ;  /* 0x000000250b0b723e */ /* 0x000fe200000010ff */
[----:B------:R-:W-:Y:S01]  /*9400*/  FFMA.FTZ R30, R14, R74, R30 ;  /* 0x0000004a0e1e7223 */ /* 0x000fe2000001001e */
[----:B------:R-:W-:-:S02]  /*9410*/  F2FP.BF16.F32.PACK_AB R40, R40, R44 ;  /* 0x0000002c2828723e */ /* 0x000fc400000010ff */
[----:B------:R-:W-:Y:S01]  /*9420*/  F2FP.BF16.F32.PACK_AB R45, R12, R45 ;  /* 0x0000002d0c2d723e */ /* 0x000fe200000010ff */
[----:B------:R-:W-:Y:S01]  /*9430*/  IMAD.MOV.U32 R12, RZ, RZ, R15 ;  /* 0x000000ffff0c7224 */ /* 0x000fe200078e000f */
[----:B------:R-:W-:Y:S01]  /*9440*/  F2FP.BF16.F32.PACK_AB R13, R13, R38 ;  /* 0x000000260d0d723e */ /* 0x000fe200000010ff */
[----:B------:R-:W-:Y:S01]  /*9450*/  IMAD.MOV.U32 R15, RZ, RZ, R31 ;  /* 0x000000ffff0f7224 */ /* 0x000fe200078e001f */
[----:B------:R-:W-:Y:S01]  /*9460*/  F2FP.BF16.F32.PACK_AB R28, R28, R42 ;  /* 0x0000002a1c1c723e */ /* 0x000fe200000010ff */
[----:B------:R-:W-:Y:S01]  /*9470*/  IMAD.MOV.U32 R29, RZ, RZ, R11 ;  /* 0x000000ffff1d7224 */ /* 0x000fe200078e000b */
[----:B------:R-:W-:Y:S01]  /*9480*/  F2FP.BF16.F32.PACK_AB R30, R30, R46 ;  /* 0x0000002e1e1e723e */ /* 0x000fe200000010ff */
[----:B------:R-:W-:Y:S02]  /*9490*/  IMAD.MOV.U32 R14, RZ, RZ, R45 ;  /* 0x000000ffff0e7224 */ /* 0x000fe400078e002d */
[----:B------:R-:W-:-:S07]  /*94a0*/  IMAD.MOV.U32 R31, RZ, RZ, R40 ;  /* 0x000000ffff1f7224 */ /* 0x000fce00078e0028 */
.L_x_3811:
[----:B------:R-:W-:Y:S05]  /*94b0*/  BSYNC B2 ;  /* 0x0000000000027941 */ /* 0x000fea0003800000 */
.L_x_3810:
[----:B------:R-:W-:Y:S01]  /*94c0*/  ISETP.GE.AND P3, PT, R36, R131, PT ;  /* 0x000000832400720c */ /* 0x000fe20003f66270 */
[----:B0-----:R0:W-:-:S12]  /*94d0*/  ST.E.128 desc[UR48][R34.64], R12 ;  /* 0x0000000c22007985 */ /* 0x0011d8000c101d30 */
[----:B------:R-:W-:-:S05]  /*94e0*/  @!P3 IMAD.WIDE R36, R36, 0x2, R32 ;  /* 0x000000022424b825 */ /* 0x000fca00078e0220 */
[----:B-1----:R0:W-:Y:S02]  /*94f0*/  @!P3 ST.E.128 desc[UR48][R36.64], R28 ;  /* 0x0000001c2400b985 */ /* 0x0021e4000c101d30 */
.L_x_3809:
[----:B------:R-:W-:Y:S05]  /*9500*/  BSYNC B1 ;  /* 0x0000000000017941 */ /* 0x000fea0003800000 */
.L_x_3808:
[----:B------:R-:W-:Y:S01]  /*9510*/  ISETP.NE.AND P3, PT, R7, RZ, PT ;  /* 0x000000ff0700720c */ /* 0x000fe20003f65270 */
[----:B------:R-:W-:-:S12]  /*9520*/  BSSY B1, `(.L_x_3812) ;  /* 0x000007b000017945 */ /* 0x000fd80003800000 */
[----:B------:R-:W-:Y:S05]  /*9530*/  @!P3 BRA `(.L_x_3813) ;  /* 0x0000000400e4b947 */ /* 0x000fea0003800000 */
[----:B---3--:R-:W-:Y:S01]  /*9540*/  SEL R11, R119, R134, !P1 ;  /* 0x00000086770b7207 */ /* 0x008fe20004800000 */
[----:B------:R-:W-:Y:S01]  /*9550*/  BSSY B2, `(.L_x_3814) ;  /* 0x0000073000027945 */ /* 0x000fe20003800000 */
[----:B0-----:R-:W-:Y:S02]  /*9560*/  SHF.R.U32.HI R14, RZ, 0x3, R204 ;  /* 0x00000003ff0e7819 */ /* 0x001fe400000116cc */
[----:B----4-:R-:W-:Y:S02]  /*9570*/  SHF.R.S32.HI R12, RZ, 0x1f, R11 ;  /* 0x0000001fff0c7819 */ /* 0x010fe4000001140b */
[----:B------:R-:W-:Y:S02]  /*9580*/  LEA R34, P3, R4, R117, 0x1 ;  /* 0x0000007504227211 */ /* 0x000fe400078608ff */
[----:B------:R-:W-:Y:S02]  /*9590*/  LEA.HI R12, R12, R11, RZ, 0x4 ;  /* 0x0000000b0c0c7211 */ /* 0x000fe400078f20ff */
[----:B------:R-:W-:-:S02]  /*95a0*/  LEA.HI.X R35, R4, R116, R107, 0x1, P3 ;  /* 0x0000007404237211 */ /* 0x000fc400018f0c6b */
[----:B------:R-:W-:Y:S02]  /*95b0*/  LEA.HI.SX32 R12, R12, R111, 0x1c ;  /* 0x0000006f0c0c7211 */ /* 0x000fe400078fe2ff */
[----:B------:R-:W-:Y:S02]  /*95c0*/  ISETP.GE.AND P3, PT, R193, R118, PT ;  /* 0x00000076c100720c */ /* 0x000fe40003f66270 */
[----:B------:R-:W-:Y:S01]  /*95d0*/  SHF.R.S32.HI R11, RZ, 0x1f, R12 ;  /* 0x0000001fff0b7819 */ /* 0x000fe2000001140c */
[----:B------:R-:W-:-:S03]  /*95e0*/  IMAD.SHL.U32 R36, R12, 0x8, RZ ;  /* 0x000000080c247824 */ /* 0x000fc600078e00ff */
[----:B------:R-:W-:-:S04]  /*95f0*/  LEA.HI R11, R11, R12, RZ, 0x3 ;  /* 0x0000000c0b0b7211 */ /* 0x000fc800078f18ff */
[----:B------:R-:W-:Y:S02]  /*9600*/  SHF.R.S32.HI R13, RZ, 0x3, R11 ;  /* 0x00000003ff0d7819 */ /* 0x000fe4000001140b */
[----:B------:R-:W-:-:S03]  /*9610*/  LOP3.LUT R11, R204, 0x38, R36, 0xf8, !PT ;  /* 0x00000038cc0b7812 */ /* 0x000fc600078ef824 */
[----:B------:R-:W-:Y:S01]  /*9620*/  IMAD R12, R13, 0x1800, R220 ;  /* 0x000018000d0c7824 */ /* 0x000fe200078e02dc */
[----:B------:R-:W-:-:S05]  /*9630*/  LOP3.LUT R11, R11, R14, RZ, 0x3c, !PT ;  /* 0x0000000e0b0b7212 */ /* 0x000fca00078e3cff */
[----:B------:R-:W-:Y:S02]  /*9640*/  IMAD.IADD R13, R12, 0x1, R11 ;  /* 0x000000010c0d7824 */ /* 0x000fe400078e020b */
[C---:B------:R-:W-:Y:S02]  /*9650*/  IMAD R11, R18.reuse, 0x4800, R128 ;  /* 0x00004800120b7824 */ /* 0x040fe400078e0280 */
[----:B------:R-:W-:Y:S02]  /*9660*/  IMAD R13, R18, 0x4800, R13 ;  /* 0x00004800120d7824 */ /* 0x000fe400078e020d */
[--C-:B------:R-:W-:Y:S02]  /*9670*/  IMAD R11, R11, 0x2, R2.reuse ;  /* 0x000000020b0b7824 */ /* 0x100fe400078e0202 */
[----:B------:R-:W-:-:S03]  /*9680*/  IMAD R28, R13, 0x2, R2 ;  /* 0x000000020d1c7824 */ /* 0x000fc600078e0202 */
[----:B------:R0:W1:Y:S04]  /*9690*/  LDS.128 R12, [R11+0x1e400] ;  /* 0x01e400000b0c7984 */ /* 0x0000680000000c00 */
[----:B------:R-:W2:Y:S01]  /*96a0*/  LDS.128 R28, [R28+0x1e400] ;  /* 0x01e400001c1c7984 */ /* 0x000ea20000000c00 */
[----:B------:R-:W-:Y:S05]  /*96b0*/  @P3 BRA `(.L_x_3815) ;  /* 0x0000000400703947 */ /* 0x000fea0003800000 */
[----:B------:R-:W-:Y:S01]  /*96c0*/  SHF.R.U32.HI R40, RZ, 0x10, R69 ;  /* 0x00000010ff287819 */ /* 0x000fe20000011645 */
[----:B--2---:R-:W-:Y:S01]  /*96d0*/  IMAD.U32 R45, R29, 0x10000, RZ ;  /* 0x000100001d2d7824 */ /* 0x004fe200078e00ff */
[----:B------:R-:W-:Y:S01]  /*96e0*/  SHF.R.U32.HI R39, RZ, 0x10, R53 ;  /* 0x00000010ff277819 */ /* 0x000fe20000011635 */
[----:B-1----:R-:W-:Y:S01]  /*96f0*/  IMAD.U32 R42, R13, 0x10000, RZ ;  /* 0x000100000d2a7824 */ /* 0x002fe200078e00ff */
[----:B------:R-:W-:Y:S01]  /*9700*/  PRMT R40, R153, 0x5432, R40 ;  /* 0x0000543299287816 */ /* 0x000fe20000000028 */
[----:B------:R-:W-:Y:S01]  /*9710*/  IMAD.U32 R41, R12, 0x10000, RZ ;  /* 0x000100000c297824 */ /* 0x000fe200078e00ff */
[----:B------:R-:W-:Y:S02]  /*9720*/  PRMT R39, R151, 0x5432, R39 ;  /* 0x0000543297277816 */ /* 0x000fe40000000027 */
[----:B------:R-:W-:Y:S01]  /*9730*/  LOP3.LUT R29, R29, 0xffff0000, RZ, 0xc0, !PT ;  /* 0xffff00001d1d7812 */ /* 0x000fe200078ec0ff */
[C---:B------:R-:W-:Y:S01]  /*9740*/  IMAD.U32 R43, R40.reuse, 0x10000, RZ ;  /* 0x00010000282b7824 */ /* 0x040fe200078e00ff */
[----:B------:R-:W-:Y:S01]  /*9750*/  LOP3.LUT R40, R40, 0xffff0000, RZ, 0xc0, !PT ;  /* 0xffff000028287812 */ /* 0x000fe200078ec0ff */
[----:B------:R-:W-:Y:S01]  /*9760*/  IMAD.U32 R44, R39, 0x10000, RZ ;  /* 0x00010000272c7824 */ /* 0x000fe200078e00ff */
[----:B------:R-:W-:Y:S01]  /*9770*/  SHF.R.U64 R38, R70, 0x10, R71 ;  /* 0x0000001046267819 */ /* 0x000fe20000001247 */
[-C--:B------:R-:W-:Y:S01]  /*9780*/  FMUL.FTZ R46, R45, R43.reuse ;  /* 0x0000002b2d2e7220 */ /* 0x080fe20000410000 */
[----:B------:R-:W-:Y:S01]  /*9790*/  LOP3.LUT R39, R39, 0xffff0000, RZ, 0xc0, !PT ;  /* 0xffff000027277812 */ /* 0x000fe200078ec0ff */
[-C--:B------:R-:W-:Y:S01]  /*97a0*/  FMUL.FTZ R47, R45, R44.reuse ;  /* 0x0000002c2d2f7220 */ /* 0x080fe20000410000 */
[----:B------:R-:W-:Y:S01]  /*97b0*/  SHF.R.U64 R37, R54, 0x10, R55 ;  /* 0x0000001036257819 */ /* 0x000fe20000001237 */
[C---:B------:R-:W-:Y:S01]  /*97c0*/  FFMA.FTZ R46, R42.reuse, R44, -R46 ;  /* 0x0000002c2a2e7223 */ /* 0x040fe2000001082e */
[----:B------:R-:W-:Y:S01]  /*97d0*/  SHF.R.U32.HI R70, RZ, 0x10, R71 ;  /* 0x00000010ff467819 */ /* 0x000fe20000011647 */
[----:B------:R-:W-:Y:S01]  /*97e0*/  IMAD.U32 R44, R31, 0x10000, RZ ;  /* 0x000100001f2c7824 */ /* 0x000fe200078e00ff */
[----:B------:R-:W-:Y:S01]  /*97f0*/  SHF.R.U32.HI R54, RZ, 0x10, R55 ;  /* 0x00000010ff367819 */ /* 0x000fe20000011637 */
[----:B------:R-:W-:Y:S01]  /*9800*/  FFMA.FTZ R47, R42, R43, R47 ;  /* 0x0000002b2a2f7223 */ /* 0x000fe2000001002f */
[----:B0-----:R-:W-:Y:S01]  /*9810*/  SHF.R.U64 R11, R52, 0x10, R53 ;  /* 0x00000010340b7819 */ /* 0x001fe20000001235 */
[-C--:B------:R-:W-:Y:S01]  /*9820*/  FMUL.FTZ R53, R29, R40.reuse ;  /* 0x000000281d357220 */ /* 0x080fe20000410000 */
[----:B------:R-:W-:Y:S01]  /*9830*/  LOP3.LUT R13, R13, 0xffff0000, RZ, 0xc0, !PT ;  /* 0xffff00000d0d7812 */ /* 0x000fe200078ec0ff */
[-C--:B------:R-:W-:Y:S01]  /*9840*/  FMUL.FTZ R29, R29, R39.reuse ;  /* 0x000000271d1d7220 */ /* 0x080fe20000410000 */
[----:B------:R-:W-:Y:S01]  /*9850*/  PRMT R70, R152, 0x5432, R70 ;  /* 0x0000543298467816 */ /* 0x000fe20000000046 */
[----:B------:R-:W-:Y:S01]  /*9860*/  IMAD.U32 R43, R15, 0x10000, RZ ;  /* 0x000100000f2b7824 */ /* 0x000fe200078e00ff */
[----:B------:R-:W-:Y:S01]  /*9870*/  PRMT R54, R150, 0x5432, R54 ;  /* 0x0000543296367816 */ /* 0x000fe20000000036 */
[C---:B------:R-:W-:Y:S01]  /*9880*/  FFMA.FTZ R53, R13.reuse, R39, -R53 ;  /* 0x000000270d357223 */ /* 0x040fe20000010835 */
[----:B------:R-:W-:Y:S01]  /*9890*/  FFMA.FTZ R29, R13, R40, R29 ;  /* 0x000000280d1d7223 */ /* 0x000fe2000001001d */
[----:B------:R-:W-:Y:S01]  /*98a0*/  IMAD.U32 R13, R70, 0x10000, RZ ;  /* 0x00010000460d7824 */ /* 0x000fe200078e00ff */
[----:B------:R-:W-:Y:S01]  /*98b0*/  SHF.R.U64 R68, R68, 0x10, R69 ;  /* 0x0000001044447819 */ /* 0x000fe20000001245 */
[----:B------:R-:W-:Y:S01]  /*98c0*/  IMAD.U32 R39, R54, 0x10000, RZ ;  /* 0x0001000036277824 */ /* 0x000fe200078e00ff */
[----:B------:R-:W-:Y:S01]  /*98d0*/  LOP3.LUT R31, R31, 0xffff0000, RZ, 0xc0, !PT ;  /* 0xffff00001f1f7812 */ /* 0x000fe200078ec0ff */
[----:B------:R-:W-:Y:S01]  /*98e0*/  FMUL.FTZ R40, R44, R13 ;  /* 0x0000000d2c287220 */ /* 0x000fe20000410000 */
[----:B------:R-:W-:Y:S01]  /*98f0*/  LOP3.LUT R70, R70, 0xffff0000, RZ, 0xc0, !PT ;  /* 0xffff000046467812 */ /* 0x000fe200078ec0ff */
[-C--:B------:R-:W-:Y:S01]  /*9900*/  FMUL.FTZ R44, R44, R39.reuse ;  /* 0x000000272c2c7220 */ /* 0x080fe20000410000 */
[----:B------:R-:W-:Y:S01]  /*9910*/  PRMT R68, R153, 0x5410, R68 ;  /* 0x0000541099447816 */ /* 0x000fe20000000044 */
[----:B------:R-:W-:Y:S01]  /*9920*/  FFMA.FTZ R40, R43, R39, -R40 ;  /* 0x000000272b287223 */ /* 0x000fe20000010828 */
[----:B------:R-:W-:Y:S01]  /*9930*/  PRMT R11, R151, 0x5410, R11 ;  /* 0x00005410970b7816 */ /* 0x000fe2000000000b */
[----:B------:R-:W-:Y:S01]  /*9940*/  FFMA.FTZ R44, R43, R13, R44 ;  /* 0x0000000d2b2c7223 */ /* 0x000fe2000001002c */
[----:B------:R-:W-:Y:S01]  /*9950*/  LOP3.LUT R54, R54, 0xffff0000, RZ, 0xc0, !PT ;  /* 0xffff000036367812 */ /* 0x000fe200078ec0ff */
[----:B------:R-:W-:Y:S01]  /*9960*/  FMUL.FTZ R43, R31, R70 ;  /* 0x000000461f2b7220 */ /* 0x000fe20000410000 */
[----:B------:R-:W-:Y:S01]  /*9970*/  LOP3.LUT R15, R15, 0xffff0000, RZ, 0xc0, !PT ;  /* 0xffff00000f0f7812 */ /* 0x000fe200078ec0ff */
[C---:B------:R-:W-:Y:S01]  /*9980*/  IMAD.U32 R45, R28.reuse, 0x10000, RZ ;  /* 0x000100001c2d7824 */ /* 0x040fe200078e00ff */
[----:B------:R-:W-:Y:S01]  /*9990*/  LOP3.LUT R28, R28, 0xffff0000, RZ, 0xc0, !PT ;  /* 0xffff00001c1c7812 */ /* 0x000fe200078ec0ff */
[----:B------:R-:W-:-:S02]  /*99a0*/  IMAD.U32 R39, R68, 0x10000, RZ ;  /* 0x0001000044277824 */ /* 0x000fc400078e00ff */
[-C--:B------:R-:W-:Y:S01]  /*99b0*/  FMUL.FTZ R31, R31, R54.reuse ;  /* 0x000000361f1f7220 */ /* 0x080fe20000410000 */
[----:B------:R-:W-:Y:S01]  /*99c0*/  IMAD.U32 R13, R11, 0x10000, RZ ;  /* 0x000100000b0d7824 */ /* 0x000fe200078e00ff */
[----:B------:R-:W-:Y:S01]  /*99d0*/  LOP3.LUT R68, R68, 0xffff0000, RZ, 0xc0, !PT ;  /* 0xffff000044447812 */ /* 0x000fe200078ec0ff */
[----:B------:R-:W-:Y:S01]  /*99e0*/  FFMA.FTZ R43, R15, R54, -R43 ;  /* 0x000000360f2b7223 */ /* 0x000fe2000001082b */
[----:B------:R-:W-:Y:S01]  /*99f0*/  LOP3.LUT R54, R11, 0xffff0000, RZ, 0xc0, !PT ;  /* 0xffff00000b367812 */ /* 0x000fe200078ec0ff */
[C---:B------:R-:W-:Y:S01]  /*9a00*/  FMUL.FTZ R11, R45.reuse, R39 ;  /* 0x000000272d0b7220 */ /* 0x040fe20000410000 */
[----:B------:R-:W-:Y:S01]  /*9a10*/  LOP3.LUT R12, R12, 0xffff0000, RZ, 0xc0, !PT ;  /* 0xffff00000c0c7812 */ /* 0x000fe200078ec0ff */
[-C--:B------:R-:W-:Y:S01]  /*9a20*/  FMUL.FTZ R45, R45, R13.reuse ;  /* 0x0000000d2d2d7220 */ /* 0x080fe20000410000 */
[----:B------:R-:W-:Y:S01]  /*9a30*/  PRMT R37, R150, 0x5410, R37 ;  /* 0x0000541096257816 */ /* 0x000fe20000000025 */
[----:B------:R-:W-:Y:S01]  /*9a40*/  FFMA.FTZ R31, R15, R70, R31 ;  /* 0x000000460f1f7223 */ /* 0x000fe2000001001f */
[----:B------:R-:W-:Y:S01]  /*9a50*/  PRMT R38, R152, 0x5410, R38 ;  /* 0x0000541098267816 */ /* 0x000fe20000000026 */
[----:B------:R-:W-:Y:S01]  /*9a60*/  FMUL.FTZ R15, R28, R68 ;  /* 0x000000441c0f7220 */ /* 0x000fe20000410000 */
[----:B------:R-:W-:Y:S01]  /*9a70*/  FFMA.FTZ R11, R41, R13, -R11 ;  /* 0x0000000d290b7223 */ /* 0x000fe2000001080b */
[----:B------:R-:W-:-:S02]  /*9a80*/  IMAD.U32 R52, R30, 0x10000, RZ ;  /* 0x000100001e347824 */ /* 0x000fc400078e00ff */
[----:B------:R-:W-:Y:S01]  /*9a90*/  FFMA.FTZ R45, R41, R39, R45 ;  /* 0x00000027292d7223 */ /* 0x000fe2000001002d */
[-C--:B------:R-:W-:Y:S01]  /*9aa0*/  FMUL.FTZ R13, R28, R54.reuse ;  /* 0x000000361c0d7220 */ /* 0x080fe20000410000 */
[----:B------:R-:W-:Y:S01]  /*9ab0*/  LOP3.LUT R30, R30, 0xffff0000, RZ, 0xc0, !PT ;  /* 0xffff00001e1e7812 */ /* 0x000fe200078ec0ff */
[----:B------:R-:W-:Y:S01]  /*9ac0*/  FFMA.FTZ R54, R12, R54, -R15 ;  /* 0x000000360c367223 */ /* 0x000fe2000001080f */
[C---:B------:R-:W-:Y:S01]  /*9ad0*/  IMAD.U32 R39, R37.reuse, 0x10000, RZ ;  /* 0x0001000025277824 */ /* 0x040fe200078e00ff */
[C---:B------:R-:W-:Y:S01]  /*9ae0*/  LOP3.LUT R41, R38.reuse, 0xffff0000, RZ, 0xc0, !PT ;  /* 0xffff000026297812 */ /* 0x040fe200078ec0ff */
[----:B------:R-:W-:Y:S01]  /*9af0*/  IMAD.U32 R15, R38, 0x10000, RZ ;  /* 0x00010000260f7824 */ /* 0x000fe200078e00ff */
[----:B------:R-:W-:Y:S01]  /*9b00*/  LOP3.LUT R37, R37, 0xffff0000, RZ, 0xc0, !PT ;  /* 0xffff000025257812 */ /* 0x000fe200078ec0ff */
[----:B------:R-:W-:Y:S01]  /*9b10*/  FFMA.FTZ R12, R12, R68, R13 ;  /* 0x000000440c0c7223 */ /* 0x000fe2000001000d */
[----:B------:R-:W-:Y:S01]  /*9b20*/  SHF.L.U32 R42, R14, 0x10, RZ ;  /* 0x000000100e2a7819 */ /* 0x000fe200000006ff */
[----:B------:R-:W-:Y:S01]  /*9b30*/  FMUL.FTZ R13, R52, R15 ;  /* 0x0000000f340d7220 */ /* 0x000fe20000410000 */
[----:B------:R-:W-:Y:S01]  /*9b40*/  LOP3.LUT R14, R14, 0xffff0000, RZ, 0xc0, !PT ;  /* 0xffff00000e0e7812 */ /* 0x000fe200078ec0ff */
        /* <DEDUP_REMOVED lines=18> */
[----:B------:R-:W-:-:S07]  /*9c70*/  IMAD.MOV.U32 R30, RZ, RZ, R52 ;  /* 0x000000ffff1e7224 */ /* 0x000fce00078e0034 */
.L_x_3815:
[----:B------:R-:W-:Y:S05]  /*9c80*/  BSYNC B2 ;  /* 0x0000000000027941 */ /* 0x000fea0003800000 */
.L_x_3814:
[----:B------:R-:W-:Y:S01]  /*9c90*/  ISETP.GE.AND P3, PT, R36, R131, PT ;  /* 0x000000832400720c */ /* 0x000fe20003f66270 */
[----:B-1----:R1:W-:-:S12]  /*9ca0*/  ST.E.128 desc[UR48][R34.64], R12 ;  /* 0x0000000c22007985 */ /* 0x0023d8000c101d30 */
[----:B------:R-:W-:-:S05]  /*9cb0*/  @!P3 IMAD.WIDE R36, R36, 0x2, R32 ;  /* 0x000000022424b825 */ /* 0x000fca00078e0220 */
[----:B--2---:R1:W-:Y:S02]  /*9cc0*/  @!P3 ST.E.128 desc[UR48][R36.64], R28 ;  /* 0x0000001c2400b985 */ /* 0x0043e4000c101d30 */
.L_x_3813:
[----:B------:R-:W-:Y:S05]  /*9cd0*/  BSYNC B1 ;  /* 0x0000000000017941 */ /* 0x000fea0003800000 */
.L_x_3812:
[----:B------:R-:W-:-:S13]  /*9ce0*/  ISETP.NE.AND P3, PT, R8, RZ, PT ;  /* 0x000000ff0800720c */ /* 0x000fda0003f65270 */
[----:B------:R-:W-:Y:S05]  /*9cf0*/  @!P3 BRA `(.L_x_3764) ;  /* 0x0000000c00bcb947 */ /* 0x000fea0003800000 */
[----:B0--3--:R-:W2:Y:S01]  /*9d00*/  LDL R11, [R1] ;  /* 0x00000000010b7983 */ /* 0x009ea20000100800 */
[----:B-1----:R-:W-:Y:S01]  /*9d10*/  SHF.R.U32.HI R14, RZ, 0x3, R204 ;  /* 0x00000003ff0e7819 */ /* 0x002fe200000116cc */
[----:B------:R-:W-:Y:S01]  /*9d20*/  BSSY B1, `(.L_x_3816) ;  /* 0x0000074000017945 */ /* 0x000fe20003800000 */
[----:B------:R-:W-:-:S04]  /*9d30*/  LEA R34, P3, R5, R117, 0x1 ;  /* 0x0000007505227211 */ /* 0x000fc800078608ff */
[----:B------:R-:W-:Y:S02]  /*9d40*/  LEA.HI.X R35, R5, R116, R106, 0x1, P3 ;  /* 0x0000007405237211 */ /* 0x000fe400018f0c6a */
[----:B------:R-:W-:Y:S02]  /*9d50*/  ISETP.GE.AND P3, PT, R192, R118, PT ;  /* 0x00000076c000720c */ /* 0x000fe40003f66270 */
[----:B--2---:R-:W-:-:S04]  /*9d60*/  LOP3.LUT P4, RZ, R11, 0x1, RZ, 0xc0, !PT ;  /* 0x000000010bff7812 */ /* 0x004fc8000788c0ff */
[----:B------:R-:W-:-:S04]  /*9d70*/  SEL R134, R119, R134, !P4 ;  /* 0x0000008677867207 */ /* 0x000fc80006000000 */
[----:B------:R-:W-:-:S04]  /*9d80*/  SHF.R.S32.HI R11, RZ, 0x1f, R134 ;  /* 0x0000001fff0b7819 */ /* 0x000fc80000011486 */
[----:B------:R-:W-:-:S04]  /*9d90*/  LEA.HI R11, R11, R134, RZ, 0x4 ;  /* 0x000000860b0b7211 */ /* 0x000fc800078f20ff */
[----:B------:R-:W-:-:S04]  /*9da0*/  LEA.HI.SX32 R11, R11, R110, 0x1c ;  /* 0x0000006e0b0b7211 */ /* 0x000fc800078fe2ff */
[----:B----4-:R-:W-:-:S04]  /*9db0*/  SHF.R.S32.HI R12, RZ, 0x1f, R11 ;  /* 0x0000001fff0c7819 */ /* 0x010fc8000001140b */
        /* <DEDUP_REMOVED lines=15> */
[----:B-1----:R-:W-:Y:S01]  /*9eb0*/  IMAD.U32 R46, R29, 0x10000, RZ ;  /* 0x000100001d2e7824 */ /* 0x002fe200078e00ff */
[----:B------:R-:W-:Y:S01]  /*9ec0*/  SHF.R.U64 R36, R48, 0x10, R49 ;  /* 0x0000001030247819 */ /* 0x000fe20000001231 */
[----:B------:R-:W-:Y:S01]  /*9ed0*/  IMAD.U32 R47, R31, 0x10000, RZ ;  /* 0x000100001f2f7824 */ /* 0x000fe200078e00ff */
[----:B------:R-:W-:Y:S01]  /*9ee0*/  SHF.R.U32.HI R65, RZ, 0x10, R65 ;  /* 0x00000010ff417819 */ /* 0x000fe20000011641 */
[----:B0-----:R-:W-:Y:S01]  /*9ef0*/  IMAD.U32 R44, R15, 0x10000, RZ ;  /* 0x000100000f2c7824 */ /* 0x001fe200078e00ff */
[----:B------:R-:W-:Y:S01]  /*9f00*/  SHF.R.U32.HI R48, RZ, 0x10, R49 ;  /* 0x00000010ff307819 */ /* 0x000fe20000011631 */
[----:B------:R-:W-:Y:S01]  /*9f10*/  IMAD.U32 R43, R14, 0x10000, RZ ;  /* 0x000100000e2b7824 */ /* 0x000fe200078e00ff */
[----:B------:R-:W-:Y:S02]  /*9f20*/  PRMT R36, R141, 0x5432, R36 ;  /* 0x000054328d247816 */ /* 0x000fe40000000024 */
[----:B------:R-:W-:-:S02]  /*9f30*/  PRMT R65, R144, 0x5432, R65 ;  /* 0x0000543290417816 */ /* 0x000fc40000000041 */
[----:B------:R-:W-:Y:S02]  /*9f40*/  SHF.R.U64 R38, R66, 0x10, R67 ;  /* 0x0000001042267819 */ /* 0x000fe40000001243 */
[----:B------:R-:W-:Y:S01]  /*9f50*/  PRMT R141, R141, 0x5410, R48 ;  /* 0x000054108d8d7816 */ /* 0x000fe20000000030 */
[----:B------:R-:W-:Y:S01]  /*9f60*/  IMAD.U32 R49, R65, 0x10000, RZ ;  /* 0x0001000041317824 */ /* 0x000fe200078e00ff */
[----:B------:R-:W-:Y:S02]  /*9f70*/  SHF.R.U64 R37, R50, 0x10, R51 ;  /* 0x0000001032257819 */ /* 0x000fe40000001233 */
[----:B------:R-:W-:Y:S02]  /*9f80*/  SHF.R.U32.HI R66, RZ, 0x10, R67 ;  /* 0x00000010ff427819 */ /* 0x000fe40000011643 */
[----:B------:R-:W-:Y:S02]  /*9f90*/  SHF.R.U32.HI R51, RZ, 0x10, R51 ;  /* 0x00000010ff337819 */ /* 0x000fe40000011633 */
[----:B------:R-:W-:Y:S01]  /*9fa0*/  PRMT R144, R144, 0x5410, R39 ;  /* 0x0000541090907816 */ /* 0x000fe20000000027 */
[----:B------:R-:W-:Y:S01]  /*9fb0*/  IMAD.U32 R39, R141, 0x10000, RZ ;  /* 0x000100008d277824 */ /* 0x000fe200078e00ff */
[----:B------:R-:W-:-:S02]  /*9fc0*/  PRMT R37, R142, 0x5432, R37 ;  /* 0x000054328e257816 */ /* 0x000fc40000000025 */
[----:B------:R-:W-:Y:S01]  /*9fd0*/  PRMT R66, R143, 0x5432, R66 ;  /* 0x000054328f427816 */ /* 0x000fe20000000042 */
[----:B------:R-:W-:Y:S01]  /*9fe0*/  FMUL.FTZ R53, R46, R39 ;  /* 0x000000272e357220 */ /* 0x000fe20000410000 */
[----:B------:R-:W-:Y:S01]  /*9ff0*/  PRMT R142, R142, 0x5410, R51 ;  /* 0x000054108e8e7816 */ /* 0x000fe20000000033 */
[----:B------:R-:W-:Y:S01]  /*a000*/  FMUL.FTZ R51, R46, R49 ;  /* 0x000000312e337220 */ /* 0x000fe20000410000 */
[----:B------:R-:W-:Y:S01]  /*a010*/  SHF.L.U32 R40, R13, 0x10, RZ ;  /* 0x000000100d287819 */ /* 0x000fe200000006ff */
[----:B------:R-:W-:Y:S01]  /*a020*/  IMAD.U32 R48, R66, 0x10000, RZ ;  /* 0x0001000042307824 */ /* 0x000fe200078e00ff */
[----:B------:R-:W-:Y:S01]  /*a030*/  LOP3.LUT R42, R29, 0xffff0000, RZ, 0xc0, !PT ;  /* 0xffff00001d2a7812 */ /* 0x000fe200078ec0ff */
[----:B------:R-:W-:Y:S01]  /*a040*/  IMAD.U32 R46, R142, 0x10000, RZ ;  /* 0x000100008e2e7824 */ /* 0x000fe200078e00ff */
[----:B------:R-:W-:Y:S01]  /*a050*/  LOP3.LUT R65, R65, 0xffff0000, RZ, 0xc0, !PT ;  /* 0xffff000041417812 */ /* 0x000fe200078ec0ff */
[C---:B------:R-:W-:Y:S01]  /*a060*/  FFMA.FTZ R39, R40.reuse, R39, -R51 ;  /* 0x0000002728277223 */ /* 0x040fe20000010833 */
[----:B------:R-:W-:Y:S01]  /*a070*/  LOP3.LUT R141, R141, 0xffff0000, RZ, 0xc0, !PT ;  /* 0xffff00008d8d7812 */ /* 0x000fe200078ec0ff */
[----:B------:R-:W-:Y:S01]  /*a080*/  FFMA.FTZ R40, R40, R49, R53 ;  /* 0x0000003128287223 */ /* 0x000fe20000010035 */
[----:B------:R-:W-:Y:S01]  /*a090*/  LOP3.LUT R41, R13, 0xffff0000, RZ, 0xc0, !PT ;  /* 0xffff00000d297812 */ /* 0x000fe200078ec0ff */
[C---:B------:R-:W-:Y:S01]  /*a0a0*/  FMUL.FTZ R50, R42.reuse, R65 ;  /* 0x000000412a327220 */ /* 0x040fe20000410000 */
[C---:B------:R-:W-:Y:S01]  /*a0b0*/  FMUL.FTZ R49, R47.reuse, R48 ;  /* 0x000000302f317220 */ /* 0x040fe20000410000 */
[-C--:B------:R-:W-:Y:S01]  /*a0c0*/  FMUL.FTZ R47, R47, R46.reuse ;  /* 0x0000002e2f2f7220 */ /* 0x080fe20000410000 */
[-C--:B------:R-:W-:Y:S01]  /*a0d0*/  FMUL.FTZ R52, R42, R141.reuse ;  /* 0x0000008d2a347220 */ /* 0x080fe20000410000 */
[----:B------:R-:W-:Y:S01]  /*a0e0*/  FFMA.FTZ R42, R41, R141, -R50 ;  /* 0x0000008d292a7223 */ /* 0x000fe20000010832 */
[----:B------:R-:W-:Y:S01]  /*a0f0*/  FFMA.FTZ R46, R44, R46, -R49 ;  /* 0x0000002e2c2e7223 */ /* 0x000fe20000010831 */
[----:B------:R-:W-:-:S02]  /*a100*/  IMAD.U32 R29, R28, 0x10000, RZ ;  /* 0x000100001c1d7824 */ /* 0x000fc400078e00ff */
[----:B------:R-:W-:Y:S01]  /*a110*/  FFMA.FTZ R44, R44, R48, R47 ;  /* 0x000000302c2c7223 */ /* 0x000fe2000001002f */
[----:B------:R-:W-:Y:S01]  /*a120*/  IMAD.U32 R50, R144, 0x10000, RZ ;  /* 0x0001000090327824 */ /* 0x000fe200078e00ff */
[C---:B------:R-:W-:Y:S01]  /*a130*/  LOP3.LUT R47, R36.reuse, 0xffff0000, RZ, 0xc0, !PT ;  /* 0xffff0000242f7812 */ /* 0x040fe200078ec0ff */
[----:B------:R-:W-:Y:S01]  /*a140*/  IMAD.U32 R48, R36, 0x10000, RZ ;  /* 0x0001000024307824 */ /* 0x000fe200078e00ff */
[----:B------:R-:W-:Y:S01]  /*a150*/  LOP3.LUT R28, R28, 0xffff0000, RZ, 0xc0, !PT ;  /* 0xffff00001c1c7812 */ /* 0x000fe200078ec0ff */
[----:B------:R-:W-:Y:S01]  /*a160*/  FMUL.FTZ R36, R29, R50 ;  /* 0x000000321d247220 */ /* 0x000fe20000410000 */
[----:B------:R-:W-:Y:S01]  /*a170*/  LOP3.LUT R49, R144, 0xffff0000, RZ, 0xc0, !PT ;  /* 0xffff000090317812 */ /* 0x000fe200078ec0ff */
[----:B------:R-:W-:Y:S01]  /*a180*/  IMAD.U32 R13, R12, 0x10000, RZ ;  /* 0x000100000c0d7824 */ /* 0x000fe200078e00ff */
[----:B------:R-:W-:Y:S01]  /*a190*/  LOP3.LUT R31, R31, 0xffff0000, RZ, 0xc0, !PT ;  /* 0xffff00001f1f7812 */ /* 0x000fe200078ec0ff */
[-C--:B------:R-:W-:Y:S01]  /*a1a0*/  FMUL.FTZ R29, R29, R48.reuse ;  /* 0x000000301d1d7220 */ /* 0x080fe20000410000 */
[----:B------:R-:W-:Y:S01]  /*a1b0*/  PRMT R38, R143, 0x5410, R38 ;  /* 0x000054108f267816 */ /* 0x000fe20000000026 */
[----:B------:R-:W-:Y:S01]  /*a1c0*/  FFMA.FTZ R41, R41, R65, R52 ;  /* 0x0000004129297223 */ /* 0x000fe20000010034 */
[----:B------:R-:W-:Y:S01]  /*a1d0*/  LOP3.LUT R66, R66, 0xffff0000, RZ, 0xc0, !PT ;  /* 0xffff000042427812 */ /* 0x000fe200078ec0ff */
[----:B------:R-:W-:Y:S01]  /*a1e0*/  FMUL.FTZ R51, R28, R49 ;  /* 0x000000311c337220 */ /* 0x000fe20000410000 */
[----:B------:R-:W-:Y:S01]  /*a1f0*/  LOP3.LUT R142, R142, 0xffff0000, RZ, 0xc0, !PT ;  /* 0xffff00008e8e7812 */ /* 0x000fe200078ec0ff */
[C---:B------:R-:W-:Y:S01]  /*a200*/  FFMA.FTZ R36, R13.reuse, R48, -R36 ;  /* 0x000000300d247223 */ /* 0x040fe20000010824 */
[----:B------:R-:W-:Y:S01]  /*a210*/  LOP3.LUT R12, R12, 0xffff0000, RZ, 0xc0, !PT ;  /* 0xffff00000c0c7812 */ /* 0x000fe200078ec0ff */
[----:B------:R-:W-:Y:S01]  /*a220*/  FFMA.FTZ R29, R13, R50, R29 ;  /* 0x000000320d1d7223 */ /* 0x000fe2000001001d */
[----:B------:R-:W-:Y:S01]  /*a230*/  LOP3.LUT R15, R15, 0xffff0000, RZ, 0xc0, !PT ;  /* 0xffff00000f0f7812 */ /* 0x000fe200078ec0ff */
[----:B------:R-:W-:Y:S01]  /*a240*/  FMUL.FTZ R53, R28, R47 ;  /* 0x0000002f1c357220 */ /* 0x000fe20000410000 */
[----:B------:R-:W-:Y:S01]  /*a250*/  LOP3.LUT R45, R14, 0xffff0000, RZ, 0xc0, !PT ;  /* 0xffff00000e2d7812 */ /* 0x000fe200078ec0ff */
[----:B------:R-:W-:-:S02]  /*a260*/  IMAD.U32 R14, R30, 0x10000, RZ ;  /* 0x000100001e0e7824 */ /* 0x000fc400078e00ff */
[----:B------:R-:W-:Y:S01]  /*a270*/  FMUL.FTZ R52, R31, R66 ;  /* 0x000000421f347220 */ /* 0x000fe20000410000 */
[----:B------:R-:W-:Y:S01]  /*a280*/  IMAD.U32 R28, R38, 0x10000, RZ ;  /* 0x00010000261c7824 */ /* 0x000fe200078e00ff */
[----:B------:R-:W-:Y:S01]  /*a290*/  LOP3.LUT R30, R30, 0xffff0000, RZ, 0xc0, !PT ;  /* 0xffff00001e1e7812 */ /* 0x000fe200078ec0ff */
[----:B------:R-:W-:Y:S02]  /*a2a0*/  IMAD.U32 R13, R37, 0x10000, RZ ;  /* 0x00010000250d7824 */ /* 0x000fe400078e00ff */
[-C--:B------:R-:W-:Y:S01]  /*a2b0*/  FMUL.FTZ R54, R31, R142.reuse ;  /* 0x0000008e1f367220 */ /* 0x080fe20000410000 */
[----:B------:R-:W-:Y:S01]  /*a2c0*/  LOP3.LUT R38, R38, 0xffff0000, RZ, 0xc0, !PT ;  /* 0xffff000026267812 */ /* 0x000fe200078ec0ff */
[----:B------:R-:W-:Y:S01]  /*a2d0*/  FFMA.FTZ R31, R15, R142, -R52 ;  /* 0x0000008e0f1f7223 */ /* 0x000fe20000010834 */
[----:B------:R-:W-:Y:S01]  /*a2e0*/  LOP3.LUT R37, R37, 0xffff0000, RZ, 0xc0, !PT ;  /* 0xffff000025257812 */ /* 0x000fe200078ec0ff */
[C---:B------:R-:W-:Y:S01]  /*a2f0*/  FFMA.FTZ R51, R12.reuse, R47, -R51 ;  /* 0x0000002f0c337223 */ /* 0x040fe20000010833 */
[----:B------:R-:W-:Y:S01]  /*a300*/  FFMA.FTZ R15, R15, R66, R54 ;  /* 0x000000420f0f7223 */ /* 0x000fe20000010036 */
[----:B------:R-:W-:Y:S01]  /*a310*/  FFMA.FTZ R12, R12, R49, R53 ;  /* 0x000000310c0c7223 */ /* 0x000fe20000010035 */
[C---:B------:R-:W-:Y:S01]  /*a320*/  FMUL.FTZ R48, R14.reuse, R28 ;  /* 0x0000001c0e307220 */ /* 0x040fe20000410000 */
[----:B------:R-:W-:Y:S01]  /*a330*/  FMUL.FTZ R47, R14, R13 ;  /* 0x0000000d0e2f7220 */ /* 0x000fe20000410000 */
[C---:B------:R-:W-:Y:S01]  /*a340*/  FMUL.FTZ R14, R30.reuse, R38 ;  /* 0x000000261e0e7220 */ /* 0x040fe20000410000 */
[----:B------:R-:W-:Y:S01]  /*a350*/  FMUL.FTZ R49, R30, R37 ;  /* 0x000000251e317220 */ /* 0x000fe20000410000 */
[----:B------:R-:W-:Y:S01]  /*a360*/  F2FP.BF16.F32.PACK_AB R31, R31, R46 ;  /* 0x0000002e1f1f723e */ /* 0x000fe200000010ff */
[C---:B------:R-:W-:Y:S01]  /*a370*/  FFMA.FTZ R48, R43.reuse, R13, -R48 ;  /* 0x0000000d2b307223 */ /* 0x040fe20000010830 */
[----:B------:R-:W-:Y:S01]  /*a380*/  FFMA.FTZ R47, R43, R28, R47 ;  /* 0x0000001c2b2f7223 */ /* 0x000fe2000001002f */
[C---:B------:R-:W-:Y:S01]  /*a390*/  FFMA.FTZ R37, R45.reuse, R37, -R14 ;  /* 0x000000252d257223 */ /* 0x040fe2000001080e */
[----:B------:R-:W-:Y:S01]  /*a3a0*/  FFMA.FTZ R38, R45, R38, R49 ;  /* 0x000000262d267223 */ /* 0x000fe20000010031 */
[----:B------:R-:W-:Y:S01]  /*a3b0*/  F2FP.BF16.F32.PACK_AB R44, R15, R44 ;  /* 0x0000002c0f2c723e */ /* 0x000fe200000010ff */
[----:B------:R-:W-:Y:S01]  /*a3c0*/  IMAD.MOV.U32 R15, RZ, RZ, R31 ;  /* 0x000000ffff0f7224 */ /* 0x000fe200078e001f */
[----:B------:R-:W-:-:S02]  /*a3d0*/  F2FP.BF16.F32.PACK_AB R36, R51, R36 ;  /* 0x000000243324723e */ /* 0x000fc400000010ff */
[----:B------:R-:W-:Y:S01]  /*a3e0*/  F2FP.BF16.F32.PACK_AB R40, R41, R40 ;  /* 0x000000282928723e */ /* 0x000fe200000010ff */
[----:B------:R-:W-:Y:S01]  /*a3f0*/  IMAD.MOV.U32 R31, RZ, RZ, R44 ;  /* 0x000000ffff1f7224 */ /* 0x000fe200078e002c */
[----:B------:R-:W-:Y:S01]  /*a400*/  F2FP.BF16.F32.PACK_AB R28, R12, R29 ;  /* 0x0000001d0c1c723e */ /* 0x000fe200000010ff */
[----:B------:R-:W-:Y:S01]  /*a410*/  IMAD.MOV.U32 R12, RZ, RZ, R36 ;  /* 0x000000ffff0c7224 */ /* 0x000fe200078e0024 */
[----:B------:R-:W-:Y:S02]  /*a420*/  F2FP.BF16.F32.PACK_AB R13, R42, R39 ;  /* 0x000000272a0d723e */ /* 0x000fe400000010ff */
[----:B------:R-:W-:Y:S02]  /*a430*/  F2FP.BF16.F32.PACK_AB R14, R37, R48 ;  /* 0x00000030250e723e */ /* 0x000fe400000010ff */
[----:B------:R-:W-:Y:S02]  /*a440*/  F2FP.BF16.F32.PACK_AB R30, R38, R47 ;  /* 0x0000002f261e723e */ /* 0x000fe400000010ff */
[----:B------:R-:W-:-:S07]  /*a450*/  MOV R29, R40 ;  /* 0x00000028001d7202 */ /* 0x000fce0000000f00 */
.L_x_3817:
[----:B------:R-:W-:Y:S05]  /*a460*/  BSYNC B1 ;  /* 0x0000000000017941 */ /* 0x000fea0003800000 */
.L_x_3816:
[----:B0-----:R0:W-:Y:S01]  /*a470*/  ST.E.128 desc[UR48][R34.64], R12 ;  /* 0x0000000c22007985 */ /* 0x0011e2000c101d30 */
[----:B------:R-:W-:-:S13]  /*a480*/  ISETP.GE.AND P3, PT, R11, R131, PT ;  /* 0x000000830b00720c */ /* 0x000fda0003f66270 */
[----:B------:R-:W-:Y:S05]  /*a490*/  @P3 BRA `(.L_x_3764) ;  /* 0x0000000400d43947 */ /* 0x000fea0003800000 */
[----:B------:R-:W-:-:S05]  /*a4a0*/  IMAD.WIDE R32, R11, 0x2, R32 ;  /* 0x000000020b207825 */ /* 0x000fca00078e0220 */
[----:B-1----:R1:W-:Y:S01]  /*a4b0*/  ST.E.128 desc[UR48][R32.64], R28 ;  /* 0x0000001c20007985 */ /* 0x0023e2000c101d30 */
[----:B------:R-:W-:Y:S05]  /*a4c0*/  BRA `(.L_x_3764) ;  /* 0x0000000400c87947 */ /* 0x000fea0003800000 */
.L_x_3729:
[----:B------:R-:W-:-:S13]  /*a4d0*/  ISETP.NE.AND P2, PT, R214, 0x3, PT ;  /* 0x00000003d600780c */ /* 0x000fda0003f45270 */
[----:B------:R-:W-:Y:S05]  /*a4e0*/  @!P2 BRA `(.L_x_3818) ;  /* 0x000000000004a947 */ /* 0x000fea0003800000 */
[----:B------:R-:W-:Y:S01]  /*a4f0*/  BPT.TRAP 0x1 ;  /* 0x000000040000795c */ /* 0x000fe20000300000 */
.L_x_3818:
[----:B------:R-:W-:Y:S01]  /*a500*/  IMAD R84, R18, 0x8, R2 ;  /* 0x0000000812547824 */ /* 0x000fe200078e0202 */
[----:B------:R-:W-:Y:S01]  /*a510*/  SHF.L.U32 R85, R203, 0x1f, RZ ;  /* 0x0000001fcb557819 */ /* 0x000fe200000006ff */
[----:B------:R-:W-:Y:S01]  /*a520*/  BSSY B1, `(.L_x_3819) ;  /* 0x0000004000017945 */ /* 0x000fe20003800000 */
[----:B------:R-:W-:Y:S02]  /*a530*/  SHF.R.S32.HI R81, RZ, 0x1f, R26 ;  /* 0x0000001fff517819 */ /* 0x000fe4000001141a */
[----:B------:R-:W0:Y:S02]  /*a540*/  SYNCS.PHASECHK.TRANS64.TRYWAIT P3, [R84+URZ+0x30890], R85 ;  /* 0x03089055540075a7 */ /* 0x000e24000806017f */
[----:B0-----:R-:W-:Y:S05]  /*a550*/  @!P3 BRA `(.L_x_3820) ;  /* 0x0000019000acb947 */ /* 0x001fea0003800000 */
.L_x_4082:
[----:B------:R-:W-:Y:S05]  /*a560*/  BSYNC B1 ;  /* 0x0000000000017941 */ /* 0x000fea0003800000 */
.L_x_3819:
        /* <DEDUP_REMOVED lines=25> */
.L_x_4086:
[----:B------:R-:W-:Y:S04]  /*a700*/  BSSY B1, `(.L_x_3822) ;  /* 0x0000025000017945 */ /* 0x000fe80003800000 */
[----:B------:R-:W-:Y:S05]  /*a710*/  @!P3 BRA `(.L_x_3823) ;  /* 0x00000000008cb947 */ /* 0x000fea0003800000 */
[----:B------:R-:W-:Y:S02]  /*a720*/  ULDC UR4, c[0x0][0x2f4] ;  /* 0x0000bd0000047ab9 */ /* 0x000fe40000000800 */
[----:B------:R-:W-:Y:S02]  /*a730*/  ISETP.GE.AND P5, PT, R16, UR4, PT ;  /* 0x0000000410007c0c */ /* 0x000fe4000bfa6270 */
[----:B------:R-:W-:-:S11]  /*a740*/  ISETP.GE.AND P4, PT, R22, UR4, PT ;  /* 0x0000000416007c0c */ /* 0x000fd6000bf86270 */
[----:B------:R-:W4:Y:S01]  /*a750*/  @!P5 LDS.128 R12, [R27+0x1e000] ;  /* 0x01e000001b0cd984 */ /* 0x000f220000000c00 */
[----:B---3--:R-:W-:-:S04]  /*a760*/  @!P5 LEA R32, P3, R16, R39, 0x1 ;  /* 0x000000271020d211 */ /* 0x008fc800078608ff */
[----:B--2---:R-:W-:Y:S02]  /*a770*/  @!P5 LEA.HI.X R33, R16, R36, R17, 0x1, P3 ;  /* 0x000000241021d211 */ /* 0x004fe400018f0c11 */
[----:B------:R-:W-:-:S04]  /*a780*/  @!P4 LEA R30, P3, R22, R39, 0x1 ;  /* 0x00000027161ec211 */ /* 0x000fc800078608ff */
[----:B------:R-:W-:Y:S02]  /*a790*/  @!P4 LEA.HI.X R31, R22, R36, R201, 0x1, P3 ;  /* 0x00000024161fc211 */ /* 0x000fe400018f0cc9 */
[----:B------:R-:W-:-:S13]  /*a7a0*/  ISETP.GE.AND P3, PT, R19, UR4, PT ;  /* 0x0000000413007c0c */ /* 0x000fda000bf66270 */
[----:B------:R-:W-:-:S04]  /*a7b0*/  @!P3 LEA R28, P6, R19, R39, 0x1 ;  /* 0x00000027131cb211 */ /* 0x000fc800078c08ff */
[----:B------:R-:W-:Y:S01]  /*a7c0*/  @!P3 LEA.HI.X R29, R19, R36, R200, 0x1, P6 ;  /* 0x00000024131db211 */ /* 0x000fe200030f0cc8 */
[----:B----4-:R2:W-:Y:S01]  /*a7d0*/  @!P5 ST.E.128 desc[UR48][R32.64], R12 ;  /* 0x0000000c2000d985 */ /* 0x0105e2000c101d30 */
[----:B------:R-:W-:-:S13]  /*a7e0*/  ISETP.GE.AND P5, PT, R193, UR4, PT ;  /* 0x00000004c1007c0c */ /* 0x000fda000bfa6270 */
[----:B------:R-:W3:Y:S01]  /*a7f0*/  @!P5 LDS.128 R12, [R80+0x1e000] ;  /* 0x01e00000500cd984 */ /* 0x000ee20000000c00 */
[----:B------:R-:W-:Y:S02]  /*a800*/  @!P5 IMAD.SHL.U32 R11, R197, 0x8, RZ ;  /* 0x00000008c50bd824 */ /* 0x000fe400078e00ff */
[----:B--2---:R-:W-:Y:S02]  /*a810*/  @!P5 IMAD.MOV.U32 R32, RZ, RZ, R39 ;  /* 0x000000ffff20d224 */ /* 0x004fe400078e0027 */
[----:B------:R-:W-:Y:S02]  /*a820*/  @!P5 IMAD.MOV.U32 R33, RZ, RZ, R36 ;  /* 0x000000ffff21d224 */ /* 0x000fe400078e0024 */
[----:B------:R-:W-:-:S05]  /*a830*/  @!P5 IMAD.WIDE R32, R11, 0x2, R32 ;  /* 0x000000020b20d825 */ /* 0x000fca00078e0220 */
[----:B---3--:R2:W-:Y:S01]  /*a840*/  @!P5 ST.E.128 desc[UR48][R32.64], R12 ;  /* 0x0000000c2000d985 */ /* 0x0085e2000c101d30 */
[----:B------:R-:W-:-:S13]  /*a850*/  ISETP.GE.AND P5, PT, R192, UR4, PT ;  /* 0x00000004c0007c0c */ /* 0x000fda000bfa6270 */
[----:B------:R-:W3:Y:S01]  /*a860*/  @!P5 LDS.128 R12, [R27+0x21000] ;  /* 0x021000001b0cd984 */ /* 0x000ee20000000c00 */
[----:B------:R-:W-:Y:S02]  /*a870*/  @!P5 IMAD.SHL.U32 R11, R198, 0x8, RZ ;  /* 0x00000008c60bd824 */ /* 0x000fe400078e00ff */
[----:B--2---:R-:W-:Y:S02]  /*a880*/  @!P5 IMAD.MOV.U32 R32, RZ, RZ, R39 ;  /* 0x000000ffff20d224 */ /* 0x004fe400078e0027 */
[----:B------:R-:W-:Y:S02]  /*a890*/  @!P5 IMAD.MOV.U32 R33, RZ, RZ, R36 ;  /* 0x000000ffff21d224 */ /* 0x000fe400078e0024 */
[----:B------:R-:W-:-:S05]  /*a8a0*/  @!P5 IMAD.WIDE R32, R11, 0x2, R32 ;  /* 0x000000020b20d825 */ /* 0x000fca00078e0220 */
[----:B---3--:R2:W-:Y:S01]  /*a8b0*/  @!P5 ST.E.128 desc[UR48][R32.64], R12 ;  /* 0x0000000c2000d985 */ /* 0x0085e2000c101d30 */
[----:B------:R-:W-:-:S03]  /*a8c0*/  ISETP.GE.AND P5, PT, R23, UR4, PT ;  /* 0x0000000417007c0c */ /* 0x000fc6000bfa6270 */
[----:B------:R-:W3:Y:S10]  /*a8d0*/  @!P4 LDS.128 R12, [R80+0x21000] ;  /* 0x02100000500cc984 */ /* 0x000ef40000000c00 */
[----:B--2---:R-:W-:-:S04]  /*a8e0*/  @!P5 LEA R32, P6, R23, R39, 0x1 ;  /* 0x000000271720d211 */ /* 0x004fc800078c08ff */
[----:B------:R-:W-:Y:S01]  /*a8f0*/  @!P5 LEA.HI.X R33, R23, R36, R199, 0x1, P6 ;  /* 0x000000241721d211 */ /* 0x000fe200030f0cc7 */
[----:B---3--:R-:W-:Y:S04]  /*a900*/  @!P4 ST.E.128 desc[UR48][R30.64], R12 ;  /* 0x0000000c1e00c985 */ /* 0x008fe8000c101d30 */
[----:B------:R-:W2:Y:S04]  /*a910*/  @!P3 LDS.128 R12, [R27+0x24000] ;  /* 0x024000001b0cb984 */ /* 0x000ea80000000c00 */
[----:B--2---:R-:W-:Y:S04]  /*a920*/  @!P3 ST.E.128 desc[UR48][R28.64], R12 ;  /* 0x0000000c1c00b985 */ /* 0x004fe8000c101d30 */
[----:B------:R-:W2:Y:S04]  /*a930*/  @!P5 LDS.128 R12, [R80+0x24000] ;  /* 0x02400000500cd984 */ /* 0x000ea80000000c00 */
[----:B--2---:R4:W-:Y:S02]  /*a940*/  @!P5 ST.E.128 desc[UR48][R32.64], R12 ;  /* 0x0000000c2000d985 */ /* 0x0049e4000c101d30 */
.L_x_3823:
[----:B------:R-:W-:Y:S05]  /*a950*/  BSYNC B1 ;  /* 0x0000000000017941 */ /* 0x000fea0003800000 */
.L_x_3822:
[----:B------:R-:W-:-:S03]  /*a960*/  UMOV UR4, 0xffffffff ;  /* 0xffffffff00047882 */ /* 0x000fc60000000000 */
[----:B------:R-:W-:Y:S05]  /*a970*/  BRA.DIV UR4, `(.L_x_3824) ;  /* 0x0000019204047947 */ /* 0x000fea000b800000 */
[----:B--2---:R2:W0:Y:S04]  /*a980*/  SHFL.IDX PT, R36, R35, 0x1, 0x1c1f ;  /* 0x003c1f0023247f89 */ /* 0x00442800000e0000 */
[----:B---3--:R2:W3:Y:S02]  /*a990*/  SHFL.IDX PT, R39, R34, 0x1, 0x1c1f ;  /* 0x003c1f0022277f89 */ /* 0x0084e400000e0000 */
.L_x_4090:
[----:B------:R-:W-:-:S13]  /*a9a0*/  ISETP.GE.AND P3, PT, R37, 0x41, PT ;  /* 0x000000412500780c */ /* 0x000fda0003f66270 */
[----:B------:R-:W-:Y:S05]  /*a9b0*/  @!P3 BRA `(.L_x_3764) ;  /* 0x00000000008cb947 */ /* 0x000fea0003800000 */
[----:B------:R-:W-:Y:S02]  /*a9c0*/  ULDC UR4, c[0x0][0x2f4] ;  /* 0x0000bd0000047ab9 */ /* 0x000fe40000000800 */
[----:B------:R-:W-:Y:S02]  /*a9d0*/  ISETP.GE.AND P5, PT, R16, UR4, PT ;  /* 0x0000000410007c0c */ /* 0x000fe4000bfa6270 */
[----:B------:R-:W-:-:S11]  /*a9e0*/  ISETP.GE.AND P4, PT, R22, UR4, PT ;  /* 0x0000000416007c0c */ /* 0x000fd6000bf86270 */
[----:B----4-:R-:W4:Y:S01]  /*a9f0*/  @!P5 LDS.128 R12, [R27+0x20000] ;  /* 0x020000001b0cd984 */ /* 0x010f220000000c00 */
[----:B---3--:R-:W-:-:S04]  /*aa00*/  @!P5 LEA R32, P3, R16, R39, 0x1 ;  /* 0x000000271020d211 */ /* 0x008fc800078608ff */
[----:B0-----:R-:W-:Y:S02]  /*aa10*/  @!P5 LEA.HI.X R33, R16, R36, R17, 0x1, P3 ;  /* 0x000000241021d211 */ /* 0x001fe400018f0c11 */
        /* <DEDUP_REMOVED lines=9> */
[----:B0-----:R-:W-:Y:S02]  /*aab0*/  @!P5 IMAD.MOV.U32 R32, RZ, RZ, R39 ;  /* 0x000000ffff20d224 */ /* 0x001fe400078e0027 */
[----:B------:R-:W-:Y:S02]  /*aac0*/  @!P5 IMAD.MOV.U32 R33, RZ, RZ, R36 ;  /* 0x000000ffff21d224 */ /* 0x000fe400078e0024 */
[----:B------:R-:W-:-:S05]  /*aad0*/  @!P5 IMAD.WIDE R32, R11, 0x2, R32 ;  /* 0x000000020b20d825 */ /* 0x000fca00078e0220 */
[----:B---3--:R0:W-:Y:S01]  /*aae0*/  @!P5 ST.E.128 desc[UR48][R32.64], R12 ;  /* 0x0000000c2000d985 */ /* 0x0081e2000c101d30 */
[----:B------:R-:W-:-:S13]  /*aaf0*/  ISETP.GE.AND P5, PT, R192, UR4, PT ;  /* 0x00000004c0007c0c */ /* 0x000fda000bfa6270 */
[----:B------:R-:W3:Y:S01]  /*ab00*/  @!P5 LDS.128 R12, [R27+0x23000] ;  /* 0x023000001b0cd984 */ /* 0x000ee20000000c00 */
[----:B------:R-:W-:Y:S01]  /*ab10*/  @!P5 IMAD.SHL.U32 R11, R198, 0x8, RZ ;  /* 0x00000008c60bd824 */ /* 0x000fe200078e00ff */
[----:B0-----:R-:W-:Y:S01]  /*ab20*/  @!P5 MOV R32, R39 ;  /* 0x000000270020d202 */ /* 0x001fe20000000f00 */
[----:B------:R-:W-:-:S04]  /*ab30*/  @!P5 IMAD.MOV.U32 R33, RZ, RZ, R36 ;  /* 0x000000ffff21d224 */ /* 0x000fc800078e0024 */
[----:B------:R-:W-:-:S05]  /*ab40*/  @!P5 IMAD.WIDE R32, R11, 0x2, R32 ;  /* 0x000000020b20d825 */ /* 0x000fca00078e0220 */
[----:B---3--:R0:W-:Y:S01]  /*ab50*/  @!P5 ST.E.128 desc[UR48][R32.64], R12 ;  /* 0x0000000c2000d985 */ /* 0x0081e2000c101d30 */
[----:B------:R-:W-:-:S03]  /*ab60*/  ISETP.GE.AND P5, PT, R23, UR4, PT ;  /* 0x0000000417007c0c */ /* 0x000fc6000bfa6270 */
[----:B------:R-:W3:Y:S10]  /*ab70*/  @!P4 LDS.128 R12, [R80+0x23000] ;  /* 0x02300000500cc984 */ /* 0x000ef40000000c00 */
[----:B0-----:R-:W-:-:S04]  /*ab80*/  @!P5 LEA R32, P6, R23, R39, 0x1 ;  /* 0x000000271720d211 */ /* 0x001fc800078c08ff */
[----:B------:R-:W-:Y:S01]  /*ab90*/  @!P5 LEA.HI.X R33, R23, R36, R199, 0x1, P6 ;  /* 0x000000241721d211 */ /* 0x000fe200030f0cc7 */
[----:B---3--:R-:W-:Y:S04]  /*aba0*/  @!P4 ST.E.128 desc[UR48][R30.64], R12 ;  /* 0x0000000c1e00c985 */ /* 0x008fe8000c101d30 */
[----:B------:R-:W0:Y:S04]  /*abb0*/  @!P3 LDS.128 R12, [R27+0x26000] ;  /* 0x026000001b0cb984 */ /* 0x000e280000000c00 */
[----:B0-----:R-:W-:Y:S04]  /*abc0*/  @!P3 ST.E.128 desc[UR48][R28.64], R12 ;  /* 0x0000000c1c00b985 */ /* 0x001fe8000c101d30 */
[----:B------:R-:W0:Y:S04]  /*abd0*/  @!P5 LDS.128 R12, [R80+0x26000] ;  /* 0x02600000500cd984 */ /* 0x000e280000000c00 */
[----:B0-----:R0:W-:Y:S02]  /*abe0*/  @!P5 ST.E.128 desc[UR48][R32.64], R12 ;  /* 0x0000000c2000d985 */ /* 0x0011e4000c101d30 */
.L_x_3764:
[----:B------:R-:W-:Y:S05]  /*abf0*/  BSYNC B0 ;  /* 0x0000000000007941 */ /* 0x000fea0003800000 */
.L_x_3728:
[----:B0--3--:R-:W0:Y:S01]  /*ac00*/  S2R R11, SR_TID.X ;  /* 0x00000000000b7919 */ /* 0x009e220000002100 */
[----:B------:R-:W-:Y:S01]  /*ac10*/  @!PT LDS RZ, [RZ] ;  /* 0x00000000fffff984 */ /* 0x000fe20000000800 */
[----:B------:R-:W-:Y:S01]  /*ac20*/  @!PT LDS RZ, [RZ] ;  /* 0x00000000fffff984 */ /* 0x000fe20000000800 */
[----:B------:R-:W-:Y:S01]  /*ac30*/  @!PT LDS RZ, [RZ] ;  /* 0x00000000fffff984 */ /* 0x000fe20000000800 */
[----:B------:R-:W-:Y:S01]  /*ac40*/  @!PT LDS RZ, [RZ] ;  /* 0x00000000fffff984 */ /* 0x000fe20000000800 */
[----:B------:R3:W-:Y:S06]  /*ac50*/  MEMBAR.ALL.CTA ;  /* 0x0000000000007992 */ /* 0x0007ec0000008000 */
[----:B---3--:R-:W3:Y:S01]  /*ac60*/  FENCE.VIEW.ASYNC.S ;  /* 0x00000000000073c6 */ /* 0x008ee20000000000 */
[----:B------:R-:W-:Y:S05]  /*ac70*/  WARPSYNC.ALL ;  /* 0x0000000000007948 */ /* 0x000fea0003800000 */
[----:B------:R-:W-:Y:S01]  /*ac80*/  BSSY B0, `(.L_x_3825) ;  /* 0x0000009000007945 */ /* 0x000fe20003800000 */
[----:B0-----:R-:W-:Y:S01]  /*ac90*/  LOP3.LUT R11, R11, 0x7f, RZ, 0xc0, !PT ;  /* 0x0000007f0b0b7812 */ /* 0x001fe200078ec0ff */
[----:B---3--:R0:W-:Y:S03]  /*aca0*/  BAR.SYNC.DEFER_BLOCKING R162, 0x80 ;  /* 0x000200a20000751d */ /* 0x0081e60000010000 */
[----:B------:R-:W-:-:S13]  /*acb0*/  ISETP.NE.AND P3, PT, R11, RZ, PT ;  /* 0x000000ff0b00720c */ /* 0x000fda0003f65270 */
[----:B------:R-:W-:-:S05]  /*acc0*/  @!P3 VIADD R11, R84, 0x308a0 ;  /* 0x000308a0540bb836 */ /* 0x000fca0000000000 */
[----:B------:R-:W-:-:S04]  /*acd0*/  @!P3 PRMT R11, RZ, 0x654, R11 ;  /* 0x00000654ff0bb816 */ /* 0x000fc8000000000b */
[----:B------:R0:W-:Y:S01]  /*ace0*/  @!P3 SYNCS.ARRIVE.TRANS64.RED.A1T0 RZ, [R11+URZ], RZ ;  /* 0x000000ff0bffb9a7 */ /* 0x0001e2000810043f */
[----:B------:R-:W-:Y:S05]  /*acf0*/  @!P2 BRA `(.L_x_3826) ;  /* 0x000000000004a947 */ /* 0x000fea0003800000 */
[----:B------:R-:W-:Y:S01]  /*ad00*/  BPT.TRAP 0x1 ;  /* 0x000000040000795c */ /* 0x000fe20000300000 */
.L_x_3826:
[----:B------:R-:W-:Y:S05]  /*ad10*/  BSYNC B0 ;  /* 0x0000000000007941 */ /* 0x000fea0003800000 */
.L_x_3825:
[----:B------:R-:W3:Y:S01]  /*ad20*/  SYNCS.PHASECHK.TRANS64.TRYWAIT P2, [R84+URZ+0x308b0], R85 ;  /* 0x0308b055540075a7 */ /* 0x000ee2000804017f */
[----:B------:R-:W-:Y:S01]  /*ad30*/  ULDC UR50, c[0x0][0x2f4] ;  /* 0x0000bd0000327ab9 */ /* 0x000fe20000000800 */
[----:B------:R-:W-:Y:S04]  /*ad40*/  BSSY B0, `(.L_x_3827) ;  /* 0x0000002000007945 */ /* 0x000fe80003800000 */
[----:B---3--:R-:W-:Y:S05]  /*ad50*/  @!P2 BRA `(.L_x_3828) ;  /* 0x0000018c0058a947 */ /* 0x008fea0003800000 */
.L_x_4091:
[----:B------:R-:W-:Y:S05]  /*ad60*/  BSYNC B0 ;  /* 0x0000000000007941 */ /* 0x000fea0003800000 */
.L_x_3827:
[----:B------:R-:W-:Y:S01]  /*ad70*/  ULDC.64 UR4, c[0x0][0x328] ;  /* 0x0000ca0000047ab9 */ /* 0x000fe20000000a00 */
[----:B------:R-:W-:Y:S01]  /*ad80*/  ULDC.64 UR6, c[0x0][0x318] ;  /* 0x0000c60000067ab9 */ /* 0x000fe20000000a00 */
[----:B------:R-:W-:Y:S01]  /*ad90*/  IMAD R81, R81, UR4, RZ ;  /* 0x0000000451517c24 */ /* 0x000fe2000f8e02ff */
[----:B------:R-:W-:Y:S01]  /*ada0*/  BSSY B0, `(.L_x_3829) ;  /* 0x0000033000007945 */ /* 0x000fe20003800000 */
[----:B-12-4-:R-:W-:-:S04]  /*adb0*/  IMAD.WIDE.U32 R12, R26, UR4, RZ ;  /* 0x000000041a0c7c25 */ /* 0x016fc8000f8e00ff */
[----:B------:R-:W-:Y:S01]  /*adc0*/  IMAD R81, R26, UR5, R81 ;  /* 0x000000051a517c24 */ /* 0x000fe2000f8e0251 */
[----:B------:R-:W-:Y:S01]  /*add0*/  ULDC.64 UR4, c[0x0][0x338] ;  /* 0x0000ce0000047ab9 */ /* 0x000fe20000000a00 */
[----:B------:R-:W-:Y:S02]  /*ade0*/  IMAD.IADD R83, R83, 0x1, -R202 ;  /* 0x0000000153537824 */ /* 0x000fe400078e0aca */
[----:B------:R-:W-:Y:S02]  /*adf0*/  IMAD R82, R82, UR4, RZ ;  /* 0x0000000452527c24 */ /* 0x000fe4000f8e02ff */
[----:B------:R-:W-:Y:S02]  /*ae00*/  IMAD.IADD R13, R13, 0x1, R81 ;  /* 0x000000010d0d7824 */ /* 0x000fe400078e0251 */
[C---:B0-----:R-:W-:Y:S02]  /*ae10*/  IMAD R11, R21.reuse, UR5, R82 ;  /* 0x00000005150b7c24 */ /* 0x041fe4000f8e0252 */
[----:B------:R-:W-:Y:S01]  /*ae20*/  IMAD.WIDE.U32 R12, R21, UR4, R12 ;  /* 0x00000004150c7c25 */ /* 0x000fe2000f8e000c */
[----:B------:R-:W-:-:S03]  /*ae30*/  ULDC.64 UR4, c[0x0][0x330] ;  /* 0x0000cc0000047ab9 */ /* 0x000fc60000000a00 */
[----:B------:R-:W-:Y:S02]  /*ae40*/  IMAD.IADD R13, R13, 0x1, R11 ;  /* 0x000000010d0d7824 */ /* 0x000fe400078e020b */
[----:B------:R-:W-:-:S04]  /*ae50*/  IMAD.WIDE.U32 R12, R196, UR4, R12 ;  /* 0x00000004c40c7c25 */ /* 0x000fc8000f8e000c */
[----:B------:R-:W-:Y:S01]  /*ae60*/  IMAD R11, R196, UR5, R13 ;  /* 0x00000005c40b7c24 */ /* 0x000fe2000f8e020d */
[----:B------:R-:W-:-:S04]  /*ae70*/  LEA R21, P2, R12, UR6, 0x1 ;  /* 0x000000060c157c11 */ /* 0x000fc8000f8408ff */
[----:B------:R-:W-:Y:S01]  /*ae80*/  LEA.HI.X R11, R12, UR7, R11, 0x1, P2 ;  /* 0x000000070c0b7c11 */ /* 0x000fe200090f0c0b */
[----:B------:R0:W1:Y:S01]  /*ae90*/  SHFL.IDX PT, R32, R21, RZ, 0x1c1f ;  /* 0x001c1fff15207589 */ /* 0x00006200000e0000 */
[----:B------:R-:W-:-:S03]  /*aea0*/  ISETP.GE.AND P2, PT, R83, 0x1, PT ;  /* 0x000000015300780c */ /* 0x000fc60003f46270 */
[----:B------:R0:W2:Y:S10]  /*aeb0*/  SHFL.IDX PT, R33, R11, RZ, 0x1c1f ;  /* 0x001c1fff0b217589 */ /* 0x0000b400000e0000 */
[----:B0-----:R-:W-:Y:S05]  /*aec0*/  @!P2 BRA `(.L_x_3830) ;  /* 0x000000000080a947 */ /* 0x001fea0003800000 */
[----:B------:R-:W-:Y:S02]  /*aed0*/  ISETP.GE.AND P5, PT, R16, UR50, PT ;  /* 0x0000003210007c0c */ /* 0x000fe4000bfa6270 */
[----:B------:R-:W-:-:S11]  /*aee0*/  ISETP.GE.AND P4, PT, R22, UR50, PT ;  /* 0x0000003216007c0c */ /* 0x000fd6000bf86270 */
[----:B------:R-:W0:Y:S01]  /*aef0*/  @!P5 LDS.128 R12, [R27] ;  /* 0x000000001b0cd984 */ /* 0x000e220000000c00 */
[----:B-1----:R-:W-:-:S04]  /*af00*/  @!P5 LEA R34, P2, R16, R32, 0x1 ;  /* 0x000000201022d211 */ /* 0x002fc800078408ff */
[----:B--2---:R-:W-:Y:S02]  /*af10*/  @!P5 LEA.HI.X R35, R16, R33, R17, 0x1, P2 ;  /* 0x000000211023d211 */ /* 0x004fe400010f0c11 */
[----:B------:R-:W-:-:S04]  /*af20*/  @!P4 LEA R30, P2, R22, R32, 0x1 ;  /* 0x00000020161ec211 */ /* 0x000fc800078408ff */
[----:B------:R-:W-:Y:S02]  /*af30*/  @!P4 LEA.HI.X R31, R22, R33, R201, 0x1, P2 ;  /* 0x00000021161fc211 */ /* 0x000fe400010f0cc9 */
[----:B------:R-:W-:-:S13]  /*af40*/  ISETP.GE.AND P2, PT, R19, UR50, PT ;  /* 0x0000003213007c0c */ /* 0x000fda000bf46270 */
[----:B------:R-:W-:-:S04]  /*af50*/  @!P2 LEA R28, P6, R19, R32, 0x1 ;  /* 0x00000020131ca211 */ /* 0x000fc800078c08ff */
[----:B------:R-:W-:Y:S01]  /*af60*/  @!P2 LEA.HI.X R29, R19, R33, R200, 0x1, P6 ;  /* 0x00000021131da211 */ /* 0x000fe200030f0cc8 */
[----:B0-----:R0:W-:Y:S01]  /*af70*/  @!P5 ST.E.128 desc[UR48][R34.64], R12 ;  /* 0x0000000c2200d985 */ /* 0x0011e2000c101d30 */
[----:B------:R-:W-:-:S13]  /*af80*/  ISETP.GE.AND P5, PT, R193, UR50, PT ;  /* 0x00000032c1007c0c */ /* 0x000fda000bfa6270 */
[----:B------:R-:W1:Y:S01]  /*af90*/  @!P5 LDS.128 R12, [R80] ;  /* 0x00000000500cd984 */ /* 0x000e620000000c00 */
[----:B------:R-:W-:-:S04]  /*afa0*/  @!P5 IMAD.SHL.U32 R37, R197, 0x8, RZ ;  /* 0x00000008c525d824 */ /* 0x000fc800078e00ff */
[----:B0-----:R-:W-:-:S05]  /*afb0*/  @!P5 IMAD.WIDE R34, R37, 0x2, R32 ;  /* 0x000000022522d825 */ /* 0x001fca00078e0220 */
[----:B-1----:R0:W-:Y:S01]  /*afc0*/  @!P5 ST.E.128 desc[UR48][R34.64], R12 ;  /* 0x0000000c2200d985 */ /* 0x0021e2000c101d30 */
[----:B------:R-:W-:-:S13]  /*afd0*/  ISETP.GE.AND P5, PT, R192, UR50, PT ;  /* 0x00000032c0007c0c */ /* 0x000fda000bfa6270 */
[----:B------:R-:W1:Y:S01]  /*afe0*/  @!P5 LDS.128 R12, [R27+0x3000] ;  /* 0x003000001b0cd984 */ /* 0x000e620000000c00 */
[----:B------:R-:W-:Y:S02]  /*aff0*/  @!P5 IMAD.SHL.U32 R37, R198, 0x8, RZ ;  /* 0x00000008c625d824 */ /* 0x000fe400078e00ff */
[----:B0-----:R-:W-:Y:S02]  /*b000*/  @!P5 IMAD.MOV.U32 R34, RZ, RZ, R32 ;  /* 0x000000ffff22d224 */ /* 0x001fe400078e0020 */
[----:B------:R-:W-:Y:S02]  /*b010*/  @!P5 IMAD.MOV.U32 R35, RZ, RZ, R33 ;  /* 0x000000ffff23d224 */ /* 0x000fe400078e0021 */
[----:B------:R-:W-:-:S05]  /*b020*/  @!P5 IMAD.WIDE R34, R37, 0x2, R34 ;  /* 0x000000022522d825 */ /* 0x000fca00078e0222 */
[----:B-1----:R-:W-:Y:S01]  /*b030*/  @!P5 ST.E.128 desc[UR48][R34.64], R12 ;  /* 0x0000000c2200d985 */ /* 0x002fe2000c101d30 */
[----:B------:R-:W-:-:S03]  /*b040*/  ISETP.GE.AND P5, PT, R23, UR50, PT ;  /* 0x0000003217007c0c */ /* 0x000fc6000bfa6270 */
[----:B------:R-:W0:Y:S10]  /*b050*/  @!P4 LDS.128 R12, [R80+0x3000] ;  /* 0x00300000500cc984 */ /* 0x000e340000000c00 */
[----:B------:R-:W-:-:S04]  /*b060*/  @!P5 LEA R32, P6, R23, R32, 0x1 ;  /* 0x000000201720d211 */ /* 0x000fc800078c08ff */
[----:B------:R-:W-:Y:S01]  /*b070*/  @!P5 LEA.HI.X R33, R23, R33, R199, 0x1, P6 ;  /* 0x000000211721d211 */ /* 0x000fe200030f0cc7 */
[----:B0-----:R-:W-:Y:S04]  /*b080*/  @!P4 ST.E.128 desc[UR48][R30.64], R12 ;  /* 0x0000000c1e00c985 */ /* 0x001fe8000c101d30 */
[----:B------:R-:W0:Y:S04]  /*b090*/  @!P2 LDS.128 R12, [R27+0x6000] ;  /* 0x006000001b0ca984 */ /* 0x000e280000000c00 */
[----:B0-----:R-:W-:Y:S04]  /*b0a0*/  @!P2 ST.E.128 desc[UR48][R28.64], R12 ;  /* 0x0000000c1c00a985 */ /* 0x001fe8000c101d30 */
[----:B------:R-:W0:Y:S04]  /*b0b0*/  @!P5 LDS.128 R12, [R80+0x6000] ;  /* 0x00600000500cd984 */ /* 0x000e280000000c00 */
[----:B0-----:R0:W-:Y:S02]  /*b0c0*/  @!P5 ST.E.128 desc[UR48][R32.64], R12 ;  /* 0x0000000c2000d985 */ /* 0x0011e4000c101d30 */
.L_x_3830:
[----:B------:R-:W-:Y:S05]  /*b0d0*/  BSYNC B0 ;  /* 0x0000000000007941 */ /* 0x000fea0003800000 */
.L_x_3829:
[----:B------:R-:W-:Y:S01]  /*b0e0*/  ISETP.GE.AND P2, PT, R83, 0x41, PT ;  /* 0x000000415300780c */ /* 0x000fe20003f46270 */
[----:B0-2---:R0:W2:Y:S01]  /*b0f0*/  SHFL.IDX PT, R33, R11, 0x1, 0x1c1f ;  /* 0x003c1f000b217f89 */ /* 0x0050a200000e0000 */
[----:B------:R-:W-:Y:S03]  /*b100*/  BSSY B0, `(.L_x_3831) ;  /* 0x0000023000007945 */ /* 0x000fe60003800000 */
[----:B-1----:R0:W1:Y:S08]  /*b110*/  SHFL.IDX PT, R32, R21, 0x1, 0x1c1f ;  /* 0x003c1f0015207f89 */ /* 0x00207000000e0000 */
[----:B0-----:R-:W-:Y:S05]  /*b120*/  @!P2 BRA `(.L_x_3832) ;  /* 0x000000000080a947 */ /* 0x001fea0003800000 */
[----:B------:R-:W-:Y:S02]  /*b130*/  ISETP.GE.AND P5, PT, R16, UR50, PT ;  /* 0x0000003210007c0c */ /* 0x000fe4000bfa6270 */
[----:B------:R-:W-:-:S11]  /*b140*/  ISETP.GE.AND P4, PT, R22, UR50, PT ;  /* 0x0000003216007c0c */ /* 0x000fd6000bf86270 */
[----:B------:R-:W0:Y:S01]  /*b150*/  @!P5 LDS.128 R12, [R27+0x2000] ;  /* 0x002000001b0cd984 */ /* 0x000e220000000c00 */
        /* <DEDUP_REMOVED lines=9> */
[----:B------:R-:W1:Y:S01]  /*b1f0*/  @!P5 LDS.128 R12, [R80+0x2000] ;  /* 0x00200000500cd984 */ /* 0x000e620000000c00 */
        /* <DEDUP_REMOVED lines=19> */
.L_x_3832:
[----:B------:R-:W-:Y:S05]  /*b330*/  BSYNC B0 ;  /* 0x0000000000007941 */ /* 0x000fea0003800000 */
.L_x_3831:
[----:B------:R-:W4:Y:S01]  /*b340*/  LDL R11, [R1] ;  /* 0x00000000010b7983 */ /* 0x000f220000100800 */
[----:B------:R-:W-:Y:S02]  /*b350*/  VIADD R18, R18, 0x1 ;  /* 0x0000000112127836 */ /* 0x000fe40000000000 */
[----:B---3--:R-:W-:Y:S01]  /*b360*/  @!P3 VIADD R84, R84, 0x308c0 ;  /* 0x000308c05454b836 */ /* 0x008fe20000000000 */
[----:B------:R-:W-:Y:S01]  /*b370*/  @!PT LDS RZ, [RZ] ;  /* 0x00000000fffff984 */ /* 0x000fe20000000800 */
[----:B------:R-:W-:Y:S01]  /*b380*/  @!PT LDS RZ, [RZ] ;  /* 0x00000000fffff984 */ /* 0x000fe20000000800 */
[----:B------:R-:W-:Y:S01]  /*b390*/  @!PT LDS RZ, [RZ] ;  /* 0x00000000fffff984 */ /* 0x000fe20000000800 */
[----:B------:R-:W-:Y:S01]  /*b3a0*/  @!PT LDS RZ, [RZ] ;  /* 0x00000000fffff984 */ /* 0x000fe20000000800 */
[----:B------:R3:W-:Y:S06]  /*b3b0*/  MEMBAR.ALL.CTA ;  /* 0x0000000000007992 */ /* 0x0007ec0000008000 */
[----:B---3--:R-:W3:Y:S02]  /*b3c0*/  FENCE.VIEW.ASYNC.S ;  /* 0x00000000000073c6 */ /* 0x008ee40000000000 */
[----:B---3--:R3:W-:Y:S01]  /*b3d0*/  BAR.SYNC.DEFER_BLOCKING R162, 0x80 ;  /* 0x000200a20000751d */ /* 0x0087e20000010000 */
[----:B------:R-:W-:-:S02]  /*b3e0*/  ISETP.NE.AND P2, PT, R18, 0x2, PT ;  /* 0x000000021200780c */ /* 0x000fc40003f45270 */
[----:B------:R-:W-:Y:S02]  /*b3f0*/  @!P3 PRMT R84, RZ, 0x654, R84 ;  /* 0x00000654ff54b816 */ /* 0x000fe40000000054 */
[----:B------:R-:W-:Y:S02]  /*b400*/  SEL R12, RZ, 0x1, P2 ;  /* 0x00000001ff0c7807 */ /* 0x000fe40001000000 */
[----:B------:R-:W-:Y:S02]  /*b410*/  SEL R18, R18, RZ, P2 ;  /* 0x000000ff12127207 */ /* 0x000fe40001000000 */
[----:B------:R-:W-:Y:S02]  /*b420*/  PLOP3.LUT P2, PT, PT, PT, PT, 0x8, 0x0 ;  /* 0x000000000000781c */ /* 0x000fe40003f4e170 */
[----:B------:R-:W-:Y:S01]  /*b430*/  LOP3.LUT R203, R203, R12, RZ, 0x3c, !PT ;  /* 0x0000000ccbcb7212 */ /* 0x000fe200078e3cff */
[----:B------:R3:W-:Y:S01]  /*b440*/  @!P3 SYNCS.ARRIVE.TRANS64.RED.A1T0 RZ, [R84+URZ], RZ ;  /* 0x000000ff54ffb9a7 */ /* 0x0007e2000810043f */
[----:B----4-:R-:W-:-:S13]  /*b450*/  LOP3.LUT P4, RZ, R11, 0x2, RZ, 0xc0, !PT ;  /* 0x000000020bff7812 */ /* 0x010fda000788c0ff */
[----:B---3--:R-:W-:Y:S05]  /*b460*/  @P4 BRA `(.L_x_3833) ;  /* 0xffffff7400b84947 */ /* 0x008fea000383ffff */
.L_x_3723:
[----:B------:R-:W-:Y:S01]  /*b470*/  BSSY B0, `(.L_x_3834) ;  /* 0x0000005000007945 */ /* 0x000fe20003800000 */
[----:B------:R-:W-:-:S03]  /*b480*/  IMAD.MOV.U32 R3, RZ, RZ, RZ ;  /* 0x000000ffff037224 */ /* 0x000fc600078e00ff */
[----:B------:R-:W-:Y:S05]  /*b490*/  @P2 BRA `(.L_x_3835) ;  /* 0x0000000000082947 */ /* 0x000fea0003800000 */
[----:B------:R-:W3:Y:S02]  /*b4a0*/  FENCE.VIEW.ASYNC.G ;  /* 0x00000000000073c6 */ /* 0x000ee40000000100 */
[----:B---3--:R-:W-:Y:S06]  /*b4b0*/  BAR.ARV 0xc, 0x180 ;  /* 0x0306000000007b1d */ /* 0x008fec0000002000 */
.L_x_3835:
[----:B------:R-:W-:Y:S05]  /*b4c0*/  BSYNC B0 ;  /* 0x0000000000007941 */ /* 0x000fea0003800000 */
.L_x_3834:
[----:B------:R-:W3:Y:S01]  /*b4d0*/  LDL R0, [R1] ;  /* 0x0000000001007983 */ /* 0x000ee20000100800 */
[----:B------:R-:W-:Y:S01]  /*b4e0*/  BSSY B0, `(.L_x_3836) ;  /* 0x0000020000007945 */ /* 0x000fe20003800000 */
[----:B---3--:R-:W-:-:S13]  /*b4f0*/  LOP3.LUT P0, RZ, R0, 0x8, RZ, 0xc0, !PT ;  /* 0x0000000800ff7812 */ /* 0x008fda000780c0ff */
        /* <DEDUP_REMOVED lines=12> */
[----:B0-----:R-:W-:Y:S01]  /*b5c0*/  IADD3 R4, R3, 0xffffffe, RZ ;  /* 0x0ffffffe03047810 */ /* 0x001fe20007ffe0ff */
[----:B------:R-:W-:-:S05]  /*b5d0*/  IMAD.MOV R3, RZ, RZ, -R10 ;  /* 0x000000ffff037224 */ /* 0x000fca00078e0a0a */
[----:B------:R0:W3:Y:S02]  /*b5e0*/  F2I.FTZ.U32.TRUNC.NTZ R5, R4 ;  /* 0x0000000400057305 */ /* 0x0000e4000021f000 */
[----:B0-----:R-:W-:Y:S02]  /*b5f0*/  IMAD.MOV.U32 R4, RZ, RZ, RZ ;  /* 0x000000ffff047224 */ /* 0x001fe400078e00ff */
[----:B---3--:R-:W-:-:S04]  /*b600*/  IMAD.MOV R7, RZ, RZ, -R5 ;  /* 0x000000ffff077224 */ /* 0x008fc800078e0a05 */
[----:B------:R-:W-:-:S04]  /*b610*/  IMAD R7, R7, R6, RZ ;  /* 0x0000000607077224 */ /* 0x000fc800078e02ff */
[----:B------:R-:W-:-:S06]  /*b620*/  IMAD.HI.U32 R5, R5, R7, R4 ;  /* 0x0000000705057227 */ /* 0x000fcc00078e0004 */
        /* <DEDUP_REMOVED lines=11> */
.L_x_3837:
[----:B------:R-:W-:Y:S05]  /*b6e0*/  BSYNC B0 ;  /* 0x0000000000007941 */ /* 0x000fea0003800000 */
.L_x_3836:
[----:B------:R-:W3:Y:S01]  /*b6f0*/  LDL R0, [R1+0x44] ;  /* 0x0000440001007983 */ /* 0x000ee20000100800 */
[----:B------:R-:W-:Y:S01]  /*b700*/  PLOP3.LUT P0, PT, PT, PT, PT, 0x80, 0x0 ;  /* 0x000000000000781c */ /* 0x000fe20003f0f070 */
        /* <DEDUP_REMOVED lines=30> */
[----:B-12---:R-:W-:Y:S02]  /*b8f0*/  CS2R R32, SRZ ;  /* 0x0000000000207805 */ /* 0x006fe4000001ff00 */
        /* <DEDUP_REMOVED lines=18> */
[----:B---3--:R-:W-:-:S05]  /*ba20*/  IMAD R222, R0, R3, RZ ;  /* 0x0000000300de7224 */ /* 0x008fca00078e02ff */
[----:B------:R-:W-:Y:S01]  /*ba30*/  VIADDMNMX R116, R222, R3, R136, PT ;  /* 0x00000003de747246 */ /* 0x000fe20003800188 */
[----:B------:R-:W-:-:S03]  /*ba40*/  IMAD.MOV.U32 R3, RZ, RZ, RZ ;  /* 0x000000ffff037224 */ /* 0x000fc600078e00ff */
[----:B------:R-:W-:-:S13]  /*ba50*/  ISETP.GT.AND P1, PT, R116, R222, PT ;  /* 0x000000de7400720c */ /* 0x000fda0003f24270 */
[----:B------:R-:W-:Y:S05]  /*ba60*/  @!P1 BRA `(.L_x_3838) ;  /* 0x000000c800049947 */ /* 0x000fea0003800000 */
[----:B------:R-:W2:Y:S01]  /*ba70*/  LDL R56, [R1+0x4] ;  /* 0x0000040001387983 */ /* 0x000ea20000100800 */
[----:B------:R-:W0:Y:S02]  /*ba80*/  S2R R37, SR_TID.X ;  /* 0x0000000000257919 */ /* 0x000e240000002100 */
[----:B0-----:R-:W-:-:S05]  /*ba90*/  VIADD R37, R37, 0xffffff80 ;  /* 0xffffff8025257836 */ /* 0x001fca0000000000 */
[----:B------:R-:W-:-:S04]  /*baa0*/  SHF.R.S32.HI R42, RZ, 0x1f, R37 ;  /* 0x0000001fff2a7819 */ /* 0x000fc80000011425 */
[----:B------:R-:W-:-:S04]  /*bab0*/  LEA.HI R0, R42, R37, RZ, 0x7 ;  /* 0x000000252a007211 */ /* 0x000fc800078f38ff */
[----:B------:R-:W-:-:S06]  /*bac0*/  SHF.R.S32.HI R0, RZ, 0x7, R0 ;  /* 0x00000007ff007819 */ /* 0x000fcc0000011400 */
[----:B------:R-:W0:Y:S02]  /*bad0*/  SHFL.IDX PT, R0, R0, RZ, 0x1f ;  /* 0x00001fff00007589 */ /* 0x000e2400000e0000 */
[----:B0-----:R-:W-:-:S04]  /*bae0*/  LEA.HI R3, R0, R0, RZ, 0x1 ;  /* 0x0000000000037211 */ /* 0x001fc800078f08ff */
[----:B------:R-:W-:-:S05]  /*baf0*/  LOP3.LUT R3, R3, 0x1e, RZ, 0xc0, !PT ;  /* 0x0000001e03037812 */ /* 0x000fca00078ec0ff */
[----:B------:R-:W-:Y:S01]  /*bb00*/  IMAD.IADD R3, R0, 0x1, -R3 ;  /* 0x0000000100037824 */ /* 0x000fe200078e0a03 */
[----:B--2---:R-:W-:-:S03]  /*bb10*/  LOP3.LUT P0, RZ, R56, 0x1bf, RZ, 0xc0, !PT ;  /* 0x000001bf38ff7812 */ /* 0x004fc6000780c0ff */
[----:B------:R-:W-:-:S05]  /*bb20*/  IMAD R3, R3, 0x2000, R56 ;  /* 0x0000200003037824 */ /* 0x000fca00078e0238 */
[----:B------:R-:W-:-:S04]  /*bb30*/  SHF.R.U32.HI R3, RZ, 0x4, R3 ;  /* 0x00000004ff037819 */ /* 0x000fc80000011603 */
[----:B------:R-:W-:Y:S01]  /*bb40*/  LOP3.LUT R36, R3, 0x3fff, RZ, 0xc0, !PT ;  /* 0x00003fff03247812 */ /* 0x000fe200078ec0ff */
[----:B------:R-:W-:Y:S06]  /*bb50*/  @!P0 BRA `(.L_x_3839) ;  /* 0x0000000000408947 */ /* 0x000fec0003800000 */
        /* <DEDUP_REMOVED lines=16> */
.L_x_3839:
[----:B------:R-:W-:Y:S02]  /*bc60*/  ULDC UR4, c[0x0][0x3f4] ;  /* 0x0000fd0000047ab9 */ /* 0x000fe40000000800 */
[----:B------:R-:W-:-:S13]  /*bc70*/  ISETP.LT.AND P0, PT, RZ, UR4, PT ;  /* 0x00000004ff007c0c */ /* 0x000fda000bf01270 */
[----:B------:R-:W-:Y:S05]  /*bc80*/  @P0 BRA `(.L_x_3840) ;  /* 0x00000000003c0947 */ /* 0x000fea0003800000 */
[----:B------:R-:W-:-:S04]  /*bc90*/  LEA.HI R0, R229, R229, RZ, 0x1 ;  /* 0x000000e5e5007211 */ /* 0x000fc800078f08ff */
        /* <DEDUP_REMOVED lines=8> */
.L_x_3843:
[----:B-1----:R1:W2:Y:S02]  /*bd20*/  SYNCS.PHASECHK.TRANS64.TRYWAIT P0, [R2+URZ+0x30800], R3 ;  /* 0x03080003020075a7 */ /* 0x0022a4000800017f */
[----:B--2---:R-:W-:Y:S05]  /*bd30*/  @!P0 NANOSLEEP.SYNCS 0x989680 ;  /* 0x009896800000895d */ /* 0x004fea0003900000 */
[----:B------:R-:W2:Y:S02]  /*bd40*/  @!P0 SYNCS.PHASECHK.TRANS64 P0, [R2+URZ+0x30800], R3 ;  /* 0x03080003020085a7 */ /* 0x000ea4000800007f */
[----:B--2---:R-:W-:Y:S05]  /*bd50*/  @!P0 BRA `(.L_x_3843) ;  /* 0xfffffffc00f08947 */ /* 0x004fea000383ffff */
.L_x_3842:
[----:B------:R-:W-:Y:S05]  /*bd60*/  BSYNC B0 ;  /* 0x0000000000007941 */ /* 0x000fea0003800000 */
.L_x_3841:
[----:B------:R-:W-:Y:S05]  /*bd70*/  BRA `(.L_x_3844) ;  /* 0x0000005c00547947 */ /* 0x000fea0003800000 */
.L_x_3840:
[----:B------:R-:W2:Y:S01]  /*bd80*/  LDL R3, [R1+0x4] ;  /* 0x0000040001037983 */ /* 0x000ea20000100800 */
[----:B-----5:R-:W-:Y:S01]  /*bd90*/  SHF.R.S32.HI R0, RZ, 0x1f, R135 ;  /* 0x0000001fff007819 */ /* 0x020fe20000011487 */
[----:B------:R-:W-:Y:S01]  /*bda0*/  ULDC.64 UR4, c[0x0][0x3f8] ;  /* 0x0000fe0000047ab9 */ /* 0x000fe20000000a00 */
[----:B------:R-:W-:Y:S01]  /*bdb0*/  ULDC.64 UR6, c[0x0][0x408] ;  /* 0x0001020000067ab9 */ /* 0x000fe20000000a00 */
[----:B------:R-:W-:-:S04]  /*bdc0*/  IMAD.WIDE.U32 R4, R135, UR4, RZ ;  /* 0x0000000487047c25 */ /* 0x000fc8000f8e00ff */
[C---:B------:R-:W-:Y:S02]  /*bdd0*/  IMAD R6, R0.reuse, UR4, RZ ;  /* 0x0000000400067c24 */ /* 0x040fe4000f8e02ff */
[----:B------:R-:W-:Y:S02]  /*bde0*/  IMAD R0, R0, UR6, RZ ;  /* 0x0000000600007c24 */ /* 0x000fe4000f8e02ff */
[C---:B------:R-:W-:Y:S01]  /*bdf0*/  IMAD R25, R135.reuse, UR5, R6 ;  /* 0x0000000587197c24 */ /* 0x040fe2000f8e0206 */
[----:B------:R-:W-:Y:S01]  /*be00*/  ULDC.64 UR4, c[0x0][0x3e8] ;  /* 0x0000fa0000047ab9 */ /* 0x000fe20000000a00 */
[C---:B------:R-:W-:Y:S01]  /*be10*/  IMAD R35, R135.reuse, UR7, R0 ;  /* 0x0000000787237c24 */ /* 0x040fe2000f8e0200 */
[----:B------:R-:W-:Y:S01]  /*be20*/  LEA R24, P1, R4, UR4, 0x1 ;  /* 0x0000000404187c11 */ /* 0x000fe2000f8208ff */
[----:B------:R-:W-:Y:S01]  /*be30*/  IMAD.WIDE.U32 R6, R135, UR6, RZ ;  /* 0x0000000687067c25 */ /* 0x000fe2000f8e00ff */
[----:B------:R-:W-:-:S03]  /*be40*/  ULDC.64 UR6, c[0x0][0x400] ;  /* 0x0001000000067ab9 */ /* 0x000fc60000000a00 */
[----:B------:R-:W-:Y:S01]  /*be50*/  IMAD.IADD R25, R25, 0x1, R5 ;  /* 0x0000000119197824 */ /* 0x000fe200078e0205 */
[----:B------:R-:W-:Y:S01]  /*be60*/  LEA R40, P2, R6, UR6, 0x1 ;  /* 0x0000000606287c11 */ /* 0x000fe2000f8408ff */
[----:B------:R-:W-:-:S03]  /*be70*/  IMAD.IADD R35, R35, 0x1, R7 ;  /* 0x0000000123237824 */ /* 0x000fc600078e0207 */
[----:B------:R-:W-:Y:S02]  /*be80*/  LEA.HI.X R25, R4, UR5, R25, 0x1, P1 ;  /* 0x0000000504197c11 */ /* 0x000fe400088f0c19 */
[----:B------:R-:W-:Y:S02]  /*be90*/  LEA.HI.X R35, R6, UR7, R35, 0x1, P2 ;  /* 0x0000000706237c11 */ /* 0x000fe400090f0c23 */
[----:B--2---:R-:W-:-:S13]  /*bea0*/  LOP3.LUT P0, RZ, R3, 0x3ff, RZ, 0xc0, !PT ;  /* 0x000003ff03ff7812 */ /* 0x004fda000780c0ff */
[----:B------:R-:W-:Y:S05]  /*beb0*/  @!P0 BRA `(.L_x_3845) ;  /* 0x0000000000408947 */ /* 0x000fea0003800000 */
[----:B------:R-:W-:Y:S01]  /*bec0*/  MOV R14, 0x0 ;  /* 0x00000000000e7802 */ /* 0x000fe20000000f00 */
[----:B------:R-:W-:Y:S01]  /*bed0*/  ULDC.64 UR4, c[0x4][0x138] ;  /* 0x01004e0000047ab9 */ /* 0x000fe20000000a00 */
[----:B------:R-:W-:Y:S01]  /*bee0*/  ULDC.64 UR6, c[0x4][0x140] ;  /* 0x0100500000067ab9 */ /* 0x000fe20000000a00 */
[----:B------:R-:W-:Y:S01]  /*bef0*/  IMAD.U32 R4, RZ, RZ, UR4 ;  /* 0x00000004ff047e24 */ /* 0x000fe2000f8e00ff */
[----:B------:R-:W-:Y:S01]  /*bf00*/  MOV R13, RZ ;  /* 0x000000ff000d7202 */ /* 0x000fe20000000f00 */
        /* <DEDUP_REMOVED lines=8> */
[----:B------:R-:W-:-:S07]  /*bf90*/  IMAD.MOV.U32 R12, RZ, RZ, 0x1 ;  /* 0x00000001ff0c7424 */ /* 0x000fce00078e00ff */
[----:B------:R-:W-:-:S07]  /*bfa0*/  LEPC R20, `(.L_x_3845) ;  /* 0x000000001014794e */ /* 0x000fce0000000000 */
[----:B0-----:R-:W-:Y:S05]  /*bfb0*/  CALL.ABS.NOINC R14 ;  /* 0x000000000e007343 */ /* 0x001fea0003c00000 */
.L_x_3845:
        /* <DEDUP_REMOVED lines=10> */
[----:B------:R0:W4:Y:S02]  /*c060*/  SHFL.IDX PT, R44, R40, RZ, 0x1c1f ;  /* 0x001c1fff282c7589 */ /* 0x00012400000e0000 */
.L_x_4097:
[----:B------:R-:W-:Y:S01]  /*c070*/  ULDC UR4, c[0x0][0x448] ;  /* 0x0001120000047ab9 */ /* 0x000fe20000000800 */
[----:B------:R-:W-:Y:S01]  /*c080*/  LEA.HI R42, R42, R37, RZ, 0x2 ;  /* 0x000000252a2a7211 */ /* 0x000fe200078f10ff */
[----:B------:R-:W-:Y:S01]  /*c090*/  IMAD R139, R139, UR4, RZ ;  /* 0x000000048b8b7c24 */ /* 0x000fe2000f8e02ff */
[----:B------:R-:W-:Y:S01]  /*c0a0*/  BSSY B1, `(.L_x_3849) ;  /* 0x000005c000017945 */ /* 0x000fe20003800000 */
[----:B------:R-:W-:Y:S02]  /*c0b0*/  CS2R R38, SRZ ;  /* 0x0000000000267805 */ /* 0x000fe4000001ff00 */
[----:B------:R-:W-:Y:S01]  /*c0c0*/  SHF.R.S32.HI R5, RZ, 0x1f, R42 ;  /* 0x0000001fff057819 */ /* 0x000fe2000001142a */
[----:B------:R-:W-:Y:S01]  /*c0d0*/  IMAD R37, R137, -0x80, R139 ;  /* 0xffffff8089257824 */ /* 0x000fe200078e028b */
[----:B------:R-:W-:Y:S02]  /*c0e0*/  ISETP.GE.AND P0, PT, R6, R139, PT ;  /* 0x0000008b0600720c */ /* 0x000fe40003f06270 */
[----:B------:R-:W-:-:S02]  /*c0f0*/  CS2R R8, SRZ ;  /* 0x0000000000087805 */ /* 0x000fc4000001ff00 */
[----:B------:R-:W-:Y:S02]  /*c100*/  LEA.HI R6, R5, R202, RZ, 0x3 ;  /* 0x000000ca05067211 */ /* 0x000fe400078f18ff */
[----:B------:R-:W-:Y:S02]  /*c110*/  CS2R R10, SRZ ;  /* 0x00000000000a7805 */ /* 0x000fe4000001ff00 */
[----:B------:R-:W-:Y:S02]  /*c120*/  CS2R R14, SRZ ;  /* 0x00000000000e7805 */ /* 0x000fe4000001ff00 */
[----:B0-----:R-:W-:Y:S02]  /*c130*/  CS2R R24, SRZ ;  /* 0x0000000000187805 */ /* 0x001fe4000001ff00 */
[----:B------:R-:W-:Y:S02]  /*c140*/  LOP3.LUT R27, R6, 0xfffffff8, RZ, 0xc0, !PT ;  /* 0xfffffff8061b7812 */ /* 0x000fe400078ec0ff */
[----:B------:R-:W-:-:S02]  /*c150*/  CS2R R28, SRZ ;  /* 0x00000000001c7805 */ /* 0x000fc4000001ff00 */
[----:B------:R-:W-:Y:S02]  /*c160*/  CS2R R40, SRZ ;  /* 0x0000000000287805 */ /* 0x000fe4000001ff00 */
[----:B------:R-:W-:Y:S02]  /*c170*/  CS2R R4, SRZ ;  /* 0x0000000000047805 */ /* 0x000fe4000001ff00 */
[----:B------:R-:W-:Y:S01]  /*c180*/  CS2R R6, SRZ ;  /* 0x0000000000067805 */ /* 0x000fe2000001ff00 */
[----:B------:R-:W-:Y:S01]  /*c190*/  IMAD.IADD R43, R202, 0x1, -R27 ;  /* 0x00000001ca2b7824 */ /* 0x000fe200078e0a1b */
[----:B------:R-:W-:Y:S02]  /*c1a0*/  CS2R R12, SRZ ;  /* 0x00000000000c7805 */ /* 0x000fe4000001ff00 */
[----:B------:R-:W-:Y:S02]  /*c1b0*/  CS2R R20, SRZ ;  /* 0x0000000000147805 */ /* 0x000fe4000001ff00 */
[----:B------:R-:W-:Y:S01]  /*c1c0*/  CS2R R26, SRZ ;  /* 0x00000000001a7805 */ /* 0x000fe2000001ff00 */
[----:B------:R-:W-:Y:S06]  /*c1d0*/  @P0 BRA `(.L_x_3850) ;  /* 0x0000000400200947 */ /* 0x000fec0003800000 */
[----:B------:R-:W-:Y:S01]  /*c1e0*/  ULDC UR4, c[0x0][0x3f4] ;  /* 0x0000fd0000047ab9 */ /* 0x000fe20000000800 */
[C---:B------:R-:W-:Y:S01]  /*c1f0*/  IMAD.SHL.U32 R12, R208.reuse, 0x2, RZ ;  /* 0x00000002d00c7824 */ /* 0x040fe200078e00ff */
[----:B------:R-:W-:Y:S01]  /*c200*/  ISETP.GE.AND P3, PT, R208, UR4, PT ;  /* 0x00000004d0007c0c */ /* 0x000fe2000bf66270 */
[C---:B------:R-:W-:Y:S01]  /*c210*/  IMAD.SHL.U32 R8, R206.reuse, 0x2, RZ ;  /* 0x00000002ce087824 */ /* 0x040fe200078e00ff */
[----:B------:R-:W-:Y:S01]  /*c220*/  ISETP.GE.AND P2, PT, R206, UR4, PT ;  /* 0x00000004ce007c0c */ /* 0x000fe2000bf46270 */
[C---:B------:R-:W-:Y:S01]  /*c230*/  IMAD.SHL.U32 R9, R207.reuse, 0x2, RZ ;  /* 0x00000002cf097824 */ /* 0x040fe200078e00ff */
[----:B------:R-:W-:Y:S01]  /*c240*/  ISETP.GE.AND P1, PT, R207, UR4, PT ;  /* 0x00000004cf007c0c */ /* 0x000fe2000bf26270 */
[----:B------:R-:W-:Y:S01]  /*c250*/  IMAD.SHL.U32 R30, R205, 0x2, RZ ;  /* 0x00000002cd1e7824 */ /* 0x000fe200078e00ff */
[----:B------:R-:W-:Y:S02]  /*c260*/  SHF.R.S32.HI R5, RZ, 0x1f, R208 ;  /* 0x0000001fff057819 */ /* 0x000fe400000114d0 */
[----:B------:R-:W-:-:S02]  /*c270*/  CS2R R28, SRZ ;  /* 0x00000000001c7805 */ /* 0x000fc4000001ff00 */
[----:B------:R-:W-:Y:S01]  /*c280*/  SHF.R.S32.HI R7, RZ, 0x1f, R206 ;  /* 0x0000001fff077819 */ /* 0x000fe200000114ce */
[----:B------:R-:W-:Y:S01]  /*c290*/  IMAD.SHL.U32 R34, R209, 0x2, RZ ;  /* 0x00000002d1227824 */ /* 0x000fe200078e00ff */
[----:B------:R-:W-:Y:S02]  /*c2a0*/  SHF.L.U64.HI R5, R208, 0x1, R5 ;  /* 0x00000001d0057819 */ /* 0x000fe40000010205 */
[----:B------:R-:W-:Y:S02]  /*c2b0*/  CS2R R26, SRZ ;  /* 0x00000000001a7805 */ /* 0x000fe4000001ff00 */
[----:B------:R-:W-:Y:S02]  /*c2c0*/  SHF.R.S32.HI R6, RZ, 0x1f, R205 ;  /* 0x0000001fff067819 */ /* 0x000fe400000114cd */
[-C--:B--2---:R-:W-:Y:S02]  /*c2d0*/  @!P3 IADD3 R14, P4, R3, R12.reuse, RZ ;  /* 0x0000000c030eb210 */ /* 0x084fe40007f9e0ff */
[----:B----4-:R-:W-:-:S02]  /*c2e0*/  @!P3 IADD3 R12, P5, R44, R12, RZ ;  /* 0x0000000c2c0cb210 */ /* 0x010fc40007fbe0ff */
[----:B------:R-:W-:Y:S01]  /*c2f0*/  ISETP.GE.AND P0, PT, R205, UR4, PT ;  /* 0x00000004cd007c0c */ /* 0x000fe2000bf06270 */
[----:B-1----:R-:W-:Y:S01]  /*c300*/  @!P3 IMAD.X R15, R0, 0x1, R5, P4 ;  /* 0x00000001000fb824 */ /* 0x002fe200020e0605 */
[----:B------:R-:W-:Y:S01]  /*c310*/  SHF.R.S32.HI R4, RZ, 0x1f, R207 ;  /* 0x0000001fff047819 */ /* 0x000fe200000114cf */
[----:B---3--:R-:W-:Y:S01]  /*c320*/  @!P3 IMAD.X R13, R35, 0x1, R5, P5 ;  /* 0x00000001230db824 */ /* 0x008fe200028e0605 */
[----:B------:R-:W-:Y:S02]  /*c330*/  SHF.L.U64.HI R7, R206, 0x1, R7 ;  /* 0x00000001ce077819 */ /* 0x000fe40000010207 */
[-C--:B------:R-:W-:Y:S02]  /*c340*/  @!P2 IADD3 R10, P6, R3, R8.reuse, RZ ;  /* 0x00000008030aa210 */ /* 0x080fe40007fde0ff */
[----:B------:R-:W-:Y:S02]  /*c350*/  SHF.L.U64.HI R21, R205, 0x1, R6 ;  /* 0x00000001cd157819 */ /* 0x000fe40000010206 */
[----:B------:R-:W-:Y:S01]  /*c360*/  @!P2 IADD3 R6, P4, R44, R8, RZ ;  /* 0x000000082c06a210 */ /* 0x000fe20007f9e0ff */
[----:B------:R-:W-:Y:S01]  /*c370*/  @!P2 IMAD.X R11, R0, 0x1, R7, P6 ;  /* 0x00000001000ba824 */ /* 0x000fe200030e0607 */
[----:B------:R-:W-:-:S02]  /*c380*/  SHF.L.U64.HI R20, R207, 0x1, R4 ;  /* 0x00000001cf147819 */ /* 0x000fc40000010204 */
[-C--:B------:R-:W-:Y:S01]  /*c390*/  @!P1 IADD3 R8, P5, R3, R9.reuse, RZ ;  /* 0x0000000903089210 */ /* 0x080fe20007fbe0ff */
[----:B------:R-:W-:Y:S01]  /*c3a0*/  @!P2 IMAD.X R7, R35, 0x1, R7, P4 ;  /* 0x000000012307a824 */ /* 0x000fe200020e0607 */
[----:B------:R-:W-:Y:S02]  /*c3b0*/  @!P1 IADD3 R4, P6, R44, R9, RZ ;  /* 0x000000092c049210 */ /* 0x000fe40007fde0ff */
[----:B------:R-:W-:Y:S01]  /*c3c0*/  ISETP.GE.AND P4, PT, R209, UR4, PT ;  /* 0x00000004d1007c0c */ /* 0x000fe2000bf86270 */
[--C-:B------:R-:W-:Y:S01]  /*c3d0*/  @!P1 IMAD.X R9, R0, 0x1, R20.reuse, P5 ;  /* 0x0000000100099824 */ /* 0x100fe200028e0614 */
[----:B------:R-:W-:Y:S01]  /*c3e0*/  ISETP.GE.AND P5, PT, R194, UR4, PT ;  /* 0x00000004c2007c0c */ /* 0x000fe2000bfa6270 */
[----:B------:R-:W-:Y:S01]  /*c3f0*/  @!P1 IMAD.X R5, R35, 0x1, R20, P6 ;  /* 0x0000000123059824 */ /* 0x000fe200030e0614 */
[----:B------:R-:W-:Y:S02]  /*c400*/  @!P0 IADD3 R38, P6, R3, R30, RZ ;  /* 0x0000001e03268210 */ /* 0x000fe40007fde0ff */
[----:B------:R-:W-:-:S03]  /*c410*/  SHF.R.S32.HI R20, RZ, 0x1f, R209 ;  /* 0x0000001fff147819 */ /* 0x000fc600000114d1 */
[----:B------:R-:W-:Y:S01]  /*c420*/  @!P0 IMAD.X R39, R0, 0x1, R21, P6 ;  /* 0x0000000100278824 */ /* 0x000fe200030e0615 */
[----:B------:R-:W-:Y:S02]  /*c430*/  @!P0 IADD3 R30, P6, R44, R30, RZ ;  /* 0x0000001e2c1e8210 */ /* 0x000fe40007fde0ff */
[----:B------:R-:W-:-:S03]  /*c440*/  SHF.L.U64.HI R42, R209, 0x1, R20 ;  /* 0x00000001d12a7819 */ /* 0x000fc60000010214 */
[----:B------:R-:W-:Y:S01]  /*c450*/  @!P0 IMAD.X R31, R35, 0x1, R21, P6 ;  /* 0x00000001231f8824 */ /* 0x000fe200030e0615 */
[----:B------:R-:W-:Y:S01]  /*c460*/  @!P5 MOV R21, R0 ;  /* 0x000000000015d202 */ /* 0x000fe20000000f00 */
[----:B------:R-:W-:Y:S01]  /*c470*/  @!P5 IMAD.MOV.U32 R24, RZ, RZ, R44 ;  /* 0x000000ffff18d224 */ /* 0x000fe200078e002c */
[----:B------:R-:W-:Y:S01]  /*c480*/  @!P4 IADD3 R32, P6, R3, R34, RZ ;  /* 0x000000220320c210 */ /* 0x000fe20007fde0ff */
[----:B------:R-:W-:Y:S02]  /*c490*/  @!P5 IMAD.MOV.U32 R25, RZ, RZ, R35 ;  /* 0x000000ffff19d224 */ /* 0x000fe400078e0023 */
[----:B------:R-:W-:Y:S02]  /*c4a0*/  @!P5 IMAD.MOV.U32 R20, RZ, RZ, R3 ;  /* 0x000000ffff14d224 */ /* 0x000fe400078e0003 */
[----:B------:R-:W-:Y:S01]  /*c4b0*/  @!P5 IMAD.WIDE R40, R194, 0x2, R24 ;  /* 0x00000002c228d825 */ /* 0x000fe200078e0218 */
[----:B------:R-:W-:-:S03]  /*c4c0*/  CS2R R24, SRZ ;  /* 0x0000000000187805 */ /* 0x000fc6000001ff00 */
[----:B------:R-:W-:Y:S01]  /*c4d0*/  @!P5 IMAD.WIDE R20, R194, 0x2, R20 ;  /* 0x00000002c214d825 */ /* 0x000fe200078e0214 */
[----:B------:R0:W5:Y:S03]  /*c4e0*/  @!P5 LD.E.64 R26, desc[UR48][R40.64] ;  /* 0x00000030281ad980 */ /* 0x000166000c101b00 */
[----:B------:R-:W-:Y:S01]  /*c4f0*/  @!P4 IMAD.X R33, R0, 0x1, R42, P6 ;  /* 0x000000010021c824 */ /* 0x000fe200030e062a */
[----:B------:R1:W5:Y:S01]  /*c500*/  @!P5 LD.E.64 R28, desc[UR48][R20.64] ;  /* 0x00000030141cd980 */ /* 0x000362000c101b00 */
[----:B------:R-:W-:-:S03]  /*c510*/  @!P4 IADD3 R34, P6, R44, R34, RZ ;  /* 0x000000222c22c210 */ /* 0x000fc60007fde0ff */
[----:B------:R2:W5:Y:S01]  /*c520*/  @!P3 LD.E.64 R24, desc[UR48][R14.64] ;  /* 0x000000300e18b980 */ /* 0x000562000c101b00 */
[----:B0-----:R-:W-:Y:S01]  /*c530*/  CS2R R40, SRZ ;  /* 0x0000000000287805 */ /* 0x001fe2000001ff00 */
[----:B------:R-:W-:Y:S01]  /*c540*/  @!P4 IMAD.X R35, R35, 0x1, R42, P6 ;  /* 0x000000012323c824 */ /* 0x000fe200030e062a */
[----:B-1----:R-:W-:-:S04]  /*c550*/  CS2R R20, SRZ ;  /* 0x0000000000147805 */ /* 0x002fc8000001ff00 */
[----:B------:R-:W5:Y:S01]  /*c560*/  @!P4 LD.E.64 R40, desc[UR48][R34.64] ;  /* 0x000000302228c980 */ /* 0x000f62000c101b00 */
[----:B--2---:R-:W-:-:S03]  /*c570*/  CS2R R14, SRZ ;  /* 0x00000000000e7805 */ /* 0x004fc6000001ff00 */
[----:B------:R0:W5:Y:S04]  /*c580*/  @!P3 LD.E.64 R20, desc[UR48][R12.64] ;  /* 0x000000300c14b980 */ /* 0x000168000c101b00 */
[----:B------:R1:W5:Y:S01]  /*c590*/  @!P2 LD.E.64 R14, desc[UR48][R10.64] ;  /* 0x000000300a0ea980 */ /* 0x000362000c101b00 */
[----:B0-----:R-:W-:Y:S02]  /*c5a0*/  CS2R R12, SRZ ;  /* 0x00000000000c7805 */ /* 0x001fe4000001ff00 */
[----:B-1----:R-:W-:-:S04]  /*c5b0*/  CS2R R10, SRZ ;  /* 0x00000000000a7805 */ /* 0x002fc8000001ff00 */
        /* <DEDUP_REMOVED lines=9> */
[----:B------:R0:W5:Y:S02]  /*c650*/  @!P4 LD.E.64 R38, desc[UR48][R32.64] ;  /* 0x000000302026c980 */ /* 0x000164000c101b00 */
.L_x_3850:
[----:B------:R-:W-:Y:S05]  /*c660*/  BSYNC B1 ;  /* 0x0000000000017941 */ /* 0x000fea0003800000 */
.L_x_3849:
[C---:B-1----:R-:W-:Y:S01]  /*c670*/  LEA.HI R0, R229.reuse, R229, RZ, 0x1 ;  /* 0x000000e5e5007211 */ /* 0x042fe200078f08ff */
[----:B0----5:R-:W-:Y:S01]  /*c680*/  IMAD.MOV.U32 R30, RZ, RZ, R24 ;  /* 0x000000ffff1e7224 */ /* 0x021fe200078e0018 */
[----:B------:R-:W-:Y:S01]  /*c690*/  SHF.R.U64 R67, R24, 0x10, R25 ;  /* 0x0000001018437819 */ /* 0x000fe20000001219 */
[--C-:B------:R-:W-:Y:S01]  /*c6a0*/  IMAD.MOV.U32 R24, RZ, RZ, R11.reuse ;  /* 0x000000ffff187224 */ /* 0x100fe200078e000b */
[----:B------:R-:W-:Y:S01]  /*c6b0*/  LOP3.LUT R0, R0, 0xfffffffe, RZ, 0xc0, !PT ;  /* 0xfffffffe00007812 */ /* 0x000fe200078ec0ff */
[----:B------:R-:W-:Y:S01]  /*c6c0*/  IMAD.MOV.U32 R32, RZ, RZ, R20 ;  /* 0x000000ffff207224 */ /* 0x000fe200078e0014 */
[--C-:B------:R-:W-:Y:S01]  /*c6d0*/  SHF.R.U64 R60, R10, 0x10, R11.reuse ;  /* 0x000000100a3c7819 */ /* 0x100fe2000000120b */
[----:B------:R-:W-:Y:S01]  /*c6e0*/  IMAD.MOV.U32 R34, RZ, RZ, R28 ;  /* 0x000000ffff227224 */ /* 0x000fe200078e001c */
[----:B------:R-:W-:Y:S01]  /*c6f0*/  SHF.R.U32.HI R63, RZ, 0x10, R11 ;  /* 0x00000010ff3f7819 */ /* 0x000fe2000001160b */
[----:B------:R-:W-:Y:S01]  /*c700*/  IMAD.IADD R0, R229, 0x1, -R0 ;  /* 0x00000001e5007824 */ /* 0x000fe200078e0a00 */
[----:B--2---:R-:W-:Y:S01]  /*c710*/  LOP3.LUT R3, R217, 0x18, R16, 0xf8, !PT ;  /* 0x00000018d9037812 */ /* 0x004fe200078ef810 */
[----:B------:R-:W-:Y:S01]  /*c720*/  IMAD.MOV.U32 R31, RZ, RZ, R25 ;  /* 0x000000ffff1f7224 */ /* 0x000fe200078e0019 */
[----:B------:R-:W-:Y:S01]  /*c730*/  SHF.R.U64 R51, R20, 0x10, R21 ;  /* 0x0000001014337819 */ /* 0x000fe20000001215 */
[----:B----4-:R-:W-:Y:S01]  /*c740*/  IMAD.MOV.U32 R44, RZ, RZ, R7 ;  /* 0x000000ffff2c7224 */ /* 0x010fe200078e0007 */
[----:B------:R-:W-:Y:S01]  /*c750*/  SHF.L.U32 R11, R0, 0x1f, RZ ;  /* 0x0000001f000b7819 */ /* 0x000fe200000006ff */
[----:B---3--:R-:W-:Y:S01]  /*c760*/  IMAD.MOV.U32 R35, RZ, RZ, R29 ;  /* 0x000000ffff237224 */ /* 0x008fe200078e001d */
[----:B------:R-:W-:Y:S01]  /*c770*/  LOP3.LUT R20, R3, R218, RZ, 0x3c, !PT ;  /* 0x000000da03147212 */ /* 0x000fe200078e3cff */
[----:B------:R-:W-:Y:S01]  /*c780*/  IMAD.MOV.U32 R46, RZ, RZ, R27 ;  /* 0x000000ffff2e7224 */ /* 0x000fe200078e001b */
[----:B------:R-:W0:Y:S01]  /*c790*/  SYNCS.PHASECHK.TRANS64.TRYWAIT P0, [R2+URZ+0x30800], R11 ;  /* 0x0308000b020075a7 */ /* 0x000e22000800017f */
[----:B------:R-:W-:Y:S01]  /*c7a0*/  LOP3.LUT P1, RZ, R43, 0x4, RZ, 0xc0, !PT ;  /* 0x000000042bff7812 */ /* 0x000fe2000782c0ff */
[----:B------:R-:W-:Y:S01]  /*c7b0*/  IMAD.MOV.U32 R33, RZ, RZ, R21 ;  /* 0x000000ffff217224 */ /* 0x000fe200078e0015 */
[----:B------:R-:W-:Y:S01]  /*c7c0*/  SHF.R.U64 R69, R28, 0x10, R29 ;  /* 0x000000101c457819 */ /* 0x000fe2000000121d */
[----:B------:R-:W-:Y:S01]  /*c7d0*/  IMAD.IADD R3, R219, 0x1, R20 ;  /* 0x00000001db037824 */ /* 0x000fe200078e0214 */
[--C-:B------:R-:W-:Y:S01]  /*c7e0*/  SHF.R.U64 R62, R14, 0x10, R15.reuse ;  /* 0x000000100e3e7819 */ /* 0x100fe2000000120f */
[--C-:B------:R-:W-:Y:S01]  /*c7f0*/  IMAD.MOV.U32 R28, RZ, RZ, R15.reuse ;  /* 0x000000ffff1c7224 */ /* 0x100fe200078e000f */
[----:B------:R-:W-:Y:S01]  /*c800*/  SHF.R.U32.HI R65, RZ, 0x10, R15 ;  /* 0x00000010ff417819 */ /* 0x000fe2000001160f */
[----:B------:R-:W-:Y:S01]  /*c810*/  IMAD R3, R3, 0x2, R2 ;  /* 0x0000000203037824 */ /* 0x000fe200078e0202 */
[----:B------:R-:W-:Y:S01]  /*c820*/  SHF.R.U32.HI R64, RZ, 0x10, R25 ;  /* 0x00000010ff407819 */ /* 0x000fe20000011619 */
[----:B------:R-:W-:Y:S01]  /*c830*/  IMAD.MOV.U32 R15, RZ, RZ, R10 ;  /* 0x000000ffff0f7224 */ /* 0x000fe200078e000a */
[--C-:B------:R-:W-:Y:S01]  /*c840*/  SHF.R.U64 R50, R6, 0x10, R7.reuse ;  /* 0x0000001006327819 */ /* 0x100fe20000001207 */
[----:B------:R-:W-:Y:S01]  /*c850*/  IMAD.MOV.U32 R25, RZ, RZ, R14 ;  /* 0x000000ffff197224 */ /* 0x000fe200078e000e */
[----:B------:R-:W-:Y:S01]  /*c860*/  SHF.R.U32.HI R49, RZ, 0x10, R7 ;  /* 0x00000010ff317819 */ /* 0x000fe20000011607 */
[----:B------:R-:W-:Y:S01]  /*c870*/  IMAD.MOV.U32 R10, RZ, RZ, R8 ;  /* 0x000000ffff0a7224 */ /* 0x000fe200078e0008 */
[----:B------:R-:W-:Y:S01]  /*c880*/  SHF.R.U32.HI R66, RZ, 0x10, R29 ;  /* 0x00000010ff427819 */ /* 0x000fe2000001161d */
[----:B------:R-:W-:Y:S01]  /*c890*/  IMAD.MOV.U32 R7, RZ, RZ, R4 ;  /* 0x000000ffff077224 */ /* 0x000fe200078e0004 */
[--C-:B------:R-:W-:Y:S01]  /*c8a0*/  SHF.R.U64 R61, R8, 0x10, R9.reuse ;  /* 0x00000010083d7819 */ /* 0x100fe20000001209 */
[----:B------:R-:W-:Y:S01]  /*c8b0*/  IMAD.MOV.U32 R14, RZ, RZ, R9 ;  /* 0x000000ffff0e7224 */ /* 0x000fe200078e0009 */
[----:B------:R-:W-:Y:S01]  /*c8c0*/  SHF.R.U64 R48, R4, 0x10, R5 ;  /* 0x0000001004307819 */ /* 0x000fe20000001205 */
[----:B------:R-:W-:Y:S01]  /*c8d0*/  IMAD.MOV.U32 R8, RZ, RZ, R38 ;  /* 0x000000ffff087224 */ /* 0x000fe200078e0026 */
[----:B------:R-:W-:Y:S01]  /*c8e0*/  SHF.R.U32.HI R59, RZ, 0x10, R9 ;  /* 0x00000010ff3b7819 */ /* 0x000fe20000011609 */
[----:B------:R-:W-:Y:S01]  /*c8f0*/  IMAD.MOV.U32 R29, RZ, RZ, R12 ;  /* 0x000000ffff1d7224 */ /* 0x000fe200078e000c */
[--C-:B------:R-:W-:Y:S01]  /*c900*/  SHF.R.U64 R57, R38, 0x10, R39.reuse ;  /* 0x0000001026397819 */ /* 0x100fe20000001227 */
[C---:B------:R-:W-:Y:S01]  /*c910*/  VIADD R4, R3.reuse, 0x12400 ;  /* 0x0001240003047836 */ /* 0x040fe20000000000 */
[--C-:B------:R-:W-:Y:S01]  /*c920*/  SHF.R.U32.HI R58, RZ, 0x10, R39.reuse ;  /* 0x00000010ff3a7819 */ /* 0x100fe20000011627 */
[----:B------:R-:W-:Y:S01]  /*c930*/  IMAD.MOV.U32 R9, RZ, RZ, R39 ;  /* 0x000000ffff097224 */ /* 0x000fe200078e0027 */
[----:B------:R-:W-:Y:S01]  /*c940*/  MOV R38, R26 ;  /* 0x0000001a00267202 */ /* 0x000fe20000000f00 */
[----:B------:R-:W-:Y:S01]  /*c950*/  IMAD.MOV.U32 R45, RZ, RZ, R13 ;  /* 0x000000ffff2d7224 */ /* 0x000fe200078e000d */
[----:B------:R-:W-:Y:S01]  /*c960*/  SHF.R.U64 R55, R26, 0x10, R27 ;  /* 0x000000101a377819 */ /* 0x000fe2000000121b */
[----:B------:R-:W-:Y:S01]  /*c970*/  IMAD.MOV.U32 R43, RZ, RZ, R6 ;  /* 0x000000ffff2b7224 */ /* 0x000fe200078e0006 */
[----:B------:R-:W-:Y:S01]  /*c980*/  SHF.R.U64 R54, R12, 0x10, R13 ;  /* 0x000000100c367819 */ /* 0x000fe2000000120d */
[----:B------:R-:W-:Y:S01]  /*c990*/  IMAD.MOV.U32 R42, RZ, RZ, R5 ;  /* 0x000000ffff2a7224 */ /* 0x000fe200078e0005 */
[----:B------:R-:W-:Y:S01]  /*c9a0*/  SHF.R.U32.HI R53, RZ, 0x10, R27 ;  /* 0x00000010ff357819 */ /* 0x000fe2000001161b */
[----:B------:R-:W-:Y:S01]  /*c9b0*/  BSSY B1, `(.L_x_3851) ;  /* 0x0000021000017945 */ /* 0x000fe20003800000 */
[----:B------:R-:W-:Y:S01]  /*c9c0*/  SHF.R.U32.HI R56, RZ, 0x10, R21 ;  /* 0x00000010ff387819 */ /* 0x000fe20000011615 */
[----:B------:R-:W-:Y:S01]  /*c9d0*/  VIADD R0, R3, 0x12440 ;  /* 0x0001244003007836 */ /* 0x000fe20000000000 */
[----:B------:R-:W-:Y:S01]  /*c9e0*/  SHF.R.U32.HI R52, RZ, 0x10, R13 ;  /* 0x00000010ff347819 */ /* 0x000fe2000001160d */
[----:B------:R-:W-:Y:S01]  /*c9f0*/  IMAD.MOV.U32 R6, RZ, RZ, R41 ;  /* 0x000000ffff067224 */ /* 0x000fe200078e0029 */
[----:B------:R-:W-:-:S02]  /*ca00*/  VIMNMX R39, R37, 0x80, PT ;  /* 0x0000008025277848 */ /* 0x000fc40003fe0100 */
[----:B------:R-:W-:Y:S01]  /*ca10*/  SHF.R.U32.HI R47, RZ, 0x10, R5 ;  /* 0x00000010ff2f7819 */ /* 0x000fe20000011605 */
[----:B------:R-:W-:Y:S01]  /*ca20*/  IMAD.MOV.U32 R5, RZ, RZ, R40 ;  /* 0x000000ffff057224 */ /* 0x000fe200078e0028 */
[----:B------:R-:W-:Y:S02]  /*ca30*/  PRMT R27, R28, 0x5410, R65 ;  /* 0x000054101c1b7816 */ /* 0x000fe40000000041 */
[----:B------:R-:W-:Y:S02]  /*ca40*/  SHF.R.U64 R40, R40, 0x10, R41 ;  /* 0x0000001028287819 */ /* 0x000fe40000001229 */
[----:B------:R-:W-:Y:S02]  /*ca50*/  @P1 IADD3 R0, R4, -0x40, RZ ;  /* 0xffffffc004001810 */ /* 0x000fe40007ffe0ff */
[----:B------:R-:W-:Y:S02]  /*ca60*/  PRMT R26, R25, 0x5410, R62 ;  /* 0x00005410191a7816 */ /* 0x000fe4000000003e */
[----:B------:R-:W-:-:S02]  /*ca70*/  PRMT R21, R24, 0x5410, R63 ;  /* 0x0000541018157816 */ /* 0x000fc4000000003f */
[----:B------:R-:W-:Y:S02]  /*ca80*/  PRMT R37, R38, 0x5410, R55 ;  /* 0x0000541026257816 */ /* 0x000fe40000000037 */
[----:B------:R-:W-:Y:S02]  /*ca90*/  PRMT R28, R29, 0x5410, R54 ;  /* 0x000054101d1c7816 */ /* 0x000fe40000000036 */
[----:B------:R-:W-:Y:S02]  /*caa0*/  SHF.R.U32.HI R41, RZ, 0x10, R41 ;  /* 0x00000010ff297819 */ /* 0x000fe40000011629 */
[----:B------:R-:W-:Y:S02]  /*cab0*/  PRMT R34, R34, 0x5410, R69 ;  /* 0x0000541022227816 */ /* 0x000fe40000000045 */
[----:B------:R-:W-:Y:S02]  /*cac0*/  PRMT R35, R35, 0x5410, R66 ;  /* 0x0000541023237816 */ /* 0x000fe40000000042 */
[----:B------:R-:W-:-:S02]  /*cad0*/  PRMT R30, R30, 0x5410, R67 ;  /* 0x000054101e1e7816 */ /* 0x000fc40000000043 */
[----:B------:R-:W-:Y:S02]  /*cae0*/  PRMT R31, R31, 0x5410, R64 ;  /* 0x000054101f1f7816 */ /* 0x000fe40000000040 */
[----:B------:R-:W-:Y:S02]  /*caf0*/  PRMT R20, R15, 0x5410, R60 ;  /* 0x000054100f147816 */ /* 0x000fe4000000003c */
[----:B------:R-:W-:Y:S02]  /*cb00*/  PRMT R12, R10, 0x5410, R61 ;  /* 0x000054100a0c7816 */ /* 0x000fe4000000003d */
[----:B------:R-:W-:Y:S02]  /*cb10*/  PRMT R13, R14, 0x5410, R59 ;  /* 0x000054100e0d7816 */ /* 0x000fe4000000003b */
[----:B------:R-:W-:Y:S02]  /*cb20*/  PRMT R8, R8, 0x5410, R57 ;  /* 0x0000541008087816 */ /* 0x000fe40000000039 */
[----:B------:R-:W-:-:S02]  /*cb30*/  PRMT R9, R9, 0x5410, R58 ;  /* 0x0000541009097816 */ /* 0x000fc4000000003a */
[----:B------:R-:W-:Y:S02]  /*cb40*/  ISETP.GE.AND P1, PT, R202, R39, PT ;  /* 0x00000027ca00720c */ /* 0x000fe40003f26270 */
[----:B------:R-:W-:Y:S02]  /*cb50*/  PRMT R38, R46, 0x5410, R53 ;  /* 0x000054102e267816 */ /* 0x000fe40000000035 */
[----:B------:R-:W-:Y:S02]  /*cb60*/  PRMT R32, R32, 0x5410, R51 ;  /* 0x0000541020207816 */ /* 0x000fe40000000033 */
[----:B------:R-:W-:Y:S02]  /*cb70*/  PRMT R33, R33, 0x5410, R56 ;  /* 0x0000541021217816 */ /* 0x000fe40000000038 */
[----:B------:R-:W-:Y:S02]  /*cb80*/  PRMT R29, R45, 0x5410, R52 ;  /* 0x000054102d1d7816 */ /* 0x000fe40000000034 */
[----:B------:R-:W-:-:S02]  /*cb90*/  PRMT R24, R43, 0x5410, R50 ;  /* 0x000054102b187816 */ /* 0x000fc40000000032 */
[----:B------:R-:W-:Y:S01]  /*cba0*/  PRMT R25, R44, 0x5410, R49 ;  /* 0x000054102c197816 */ /* 0x000fe20000000031 */
[----:B0-----:R-:W-:Y:S06]  /*cbb0*/  @!P0 BRA `(.L_x_3852) ;  /* 0x0000017000488947 */ /* 0x001fec0003800000 */
.L_x_4098:
[----:B------:R-:W-:Y:S05]  /*cbc0*/  BSYNC B1 ;  /* 0x0000000000017941 */ /* 0x000fea0003800000 */
.L_x_3851:
[----:B------:R-:W-:Y:S01]  /*cbd0*/  BSSY B1, `(.L_x_3853) ;  /* 0x0000101000017945 */ /* 0x000fe20003800000 */
[----:B------:R-:W-:Y:S02]  /*cbe0*/  PRMT R14, R7, 0x5410, R48 ;  /* 0x00005410070e7816 */ /* 0x000fe40000000030 */
[----:B------:R-:W-:Y:S02]  /*cbf0*/  PRMT R15, R42, 0x5410, R47 ;  /* 0x000054102a0f7816 */ /* 0x000fe4000000002f */
[----:B------:R-:W-:Y:S02]  /*cc00*/  PRMT R10, R5, 0x5410, R40 ;  /* 0x00005410050a7816 */ /* 0x000fe40000000028 */
[----:B0-----:R-:W-:Y:S01]  /*cc10*/  PRMT R11, R6, 0x5410, R41 ;  /* 0x00005410060b7816 */ /* 0x001fe20000000029 */
[----:B------:R-:W-:Y:S06]  /*cc20*/  @P1 BRA `(.L_x_3854) ;  /* 0x0000000c00ec1947 */ /* 0x000fec0003800000 */
[----:B------:R-:W0:Y:S01]  /*cc30*/  LDC R4, c[0x0][0x3f4] ;  /* 0x0000fd00ff047b82 */ /* 0x000e220000000800 */
[----:B------:R-:W-:Y:S01]  /*cc40*/  BSSY B2, `(.L_x_3855) ;  /* 0x000002e000027945 */ /* 0x000fe20003800000 */
[-C--:B0-----:R-:W-:Y:S02]  /*cc50*/  ISETP.GE.AND P0, PT, R194, R4.reuse, PT ;  /* 0x00000004c200720c */ /* 0x081fe40003f06270 */
[-C--:B------:R-:W-:Y:S02]  /*cc60*/  ISETP.GE.AND P1, PT, R208, R4.reuse, PT ;  /* 0x00000004d000720c */ /* 0x080fe40003f26270 */
[-C--:B------:R-:W-:Y:S02]  /*cc70*/  ISETP.GE.AND P2, PT, R206, R4.reuse, PT ;  /* 0x00000004ce00720c */ /* 0x080fe40003f46270 */
[-C--:B------:R-:W-:Y:S02]  /*cc80*/  ISETP.GE.AND P3, PT, R207, R4.reuse, PT ;  /* 0x00000004cf00720c */ /* 0x080fe40003f66270 */
[----:B------:R-:W-:-:S02]  /*cc90*/  ISETP.GE.AND P4, PT, R205, R4, PT ;  /* 0x00000004cd00720c */ /* 0x000fc40003f86270 */
[----:B------:R-:W-:-:S03]  /*cca0*/  ISETP.GE.AND P5, PT, R209, R4, PT ;  /* 0x00000004d100720c */ /* 0x000fc60003fa6270 */
[----:B------:R-:W-:Y:S10]  /*ccb0*/  @P0 BRA `(.L_x_3856) ;  /* 0x0000000000980947 */ /* 0x000ff40003800000 */
[----:B------:R-:W0:Y:S01]  /*ccc0*/  LDS.128 R4, [R3+0x12400] ;  /* 0x0124000003047984 */ /* 0x000e220000000c00 */
        /* <DEDUP_REMOVED lines=15> */
[----:B------:R-:W-:Y:S01]  /*cdc0*/  FFMA.FTZ R48, R40, R47, R4 ;  /* 0x0000002f28307223 */ /* 0x000fe20000010004 */
[----:B------:R-:W-:Y:S01]  /*cdd0*/  LOP3.LUT R7, R7, 0xffff0000, RZ, 0xc0, !PT ;  /* 0xffff000007077812 */ /* 0x000fe200078ec0ff */
[-C--:B------:R-:W-:Y:S01]  /*cde0*/  FMUL.FTZ R52, R5, R44.reuse ;  /* 0x0000002c05347220 */ /* 0x080fe20000410000 */
        /* <DEDUP_REMOVED lines=9> */
[-C--:B------:R-:W-:Y:S01]  /*ce80*/  FMUL.FTZ R51, R7, R4.reuse ;  /* 0x0000000407337220 */ /* 0x080fe20000410000 */
        /* <DEDUP_REMOVED lines=9> */
.L_x_3856:
[----:B------:R-:W-:Y:S05]  /*cf20*/  BSYNC B2 ;  /* 0x0000000000027941 */ /* 0x000fea0003800000 */
.L_x_3855:
[----:B------:R-:W-:Y:S04]  /*cf30*/  BSSY B2, `(.L_x_3857) ;  /* 0x0000028000027945 */ /* 0x000fe80003800000 */
[----:B------:R-:W-:Y:S05]  /*cf40*/  @P1 BRA `(.L_x_3858) ;  /* 0x0000000000981947 */ /* 0x000fea0003800000 */
[----:B0-----:R-:W0:Y:S01]  /*cf50*/  LDS.128 R4, [R0] ;  /* 0x0000000000047984 */ /* 0x001e220000000c00 */
        /* <DEDUP_REMOVED lines=36> */
[----:B------:R1:W-:Y:S02]  /*d1a0*/  STS.128 [R0], R4 ;  /* 0x0000000400007388 */ /* 0x0003e40000000c00 */
.L_x_3858:
[----:B------:R-:W-:Y:S05]  /*d1b0*/  BSYNC B2 ;  /* 0x0000000000027941 */ /* 0x000fea0003800000 */
.L_x_3857:
[----:B------:R-:W-:Y:S04]  /*d1c0*/  BSSY B2, `(.L_x_3859) ;  /* 0x0000028000027945 */ /* 0x000fe80003800000 */
[----:B------:R-:W-:Y:S05]  /*d1d0*/  @P2 BRA `(.L_x_3860) ;  /* 0x0000000000982947 */ /* 0x000fea0003800000 */
[----:B01----:R-:W0:Y:S01]  /*d1e0*/  LDS.128 R4, [R3+0x16400] ;  /* 0x0164000003047984 */ /* 0x003e220000000c00 */
[C---:B------:R-:W-:Y:S01]  /*d1f0*/  IMAD.U32 R47, R28.reuse, 0x10000, RZ ;  /* 0x000100001c2f7824 */ /* 0x040fe200078e00ff */
[----:B------:R-:W-:Y:S01]  /*d200*/  LOP3.LUT R46, R28, 0xffff0000, RZ, 0xc0, !PT ;  /* 0xffff00001c2e7812 */ /* 0x000fe200078ec0ff */
[C---:B------:R-:W-:Y:S01]  /*d210*/  IMAD.U32 R45, R26.reuse, 0x10000, RZ ;  /* 0x000100001a2d7824 */ /* 0x040fe200078e00ff */
[----:B------:R-:W-:Y:S02]  /*d220*/  LOP3.LUT R44, R26, 0xffff0000, RZ, 0xc0, !PT ;  /* 0xffff00001a2c7812 */ /* 0x000fe400078ec0ff */
[C---:B0-----:R-:W-:Y:S01]  /*d230*/  SHF.L.U32 R40, R4.reuse, 0x10, RZ ;  /* 0x0000001004287819 */ /* 0x041fe200000006ff */
[C---:B------:R-:W-:Y:S01]  /*d240*/  IMAD.U32 R41, R5.reuse, 0x10000, RZ ;  /* 0x0001000005297824 */ /* 0x040fe200078e00ff */
[----:B------:R-:W-:Y:S01]  /*d250*/  LOP3.LUT R4, R4, 0xffff0000, RZ, 0xc0, !PT ;  /* 0xffff000004047812 */ /* 0x000fe200078ec0ff */
[C---:B------:R-:W-:Y:S01]  /*d260*/  IMAD.U32 R42, R6.reuse, 0x10000, RZ ;  /* 0x00010000062a7824 */ /* 0x040fe200078e00ff */
[----:B------:R-:W-:Y:S01]  /*d270*/  LOP3.LUT R5, R5, 0xffff0000, RZ, 0xc0, !PT ;  /* 0xffff000005057812 */ /* 0x000fe200078ec0ff */
[----:B------:R-:W-:Y:S01]  /*d280*/  IMAD.U32 R43, R7, 0x10000, RZ ;  /* 0x00010000072b7824 */ /* 0x000fe200078e00ff */
[----:B------:R-:W-:Y:S01]  /*d290*/  LOP3.LUT R6, R6, 0xffff0000, RZ, 0xc0, !PT ;  /* 0xffff000006067812 */ /* 0x000fe200078ec0ff */
[C---:B------:R-:W-:Y:S01]  /*d2a0*/  FMUL.FTZ R49, R4.reuse, R47 ;  /* 0x0000002f04317220 */ /* 0x040fe20000410000 */
[-C--:B------:R-:W-:Y:S01]  /*d2b0*/  FMUL.FTZ R4, R4, R45.reuse ;  /* 0x0000002d04047220 */ /* 0x080fe20000410000 */
[----:B------:R-:W-:Y:S01]  /*d2c0*/  FMUL.FTZ R50, R5, R46 ;  /* 0x0000002e05327220 */ /* 0x000fe20000410000 */
[----:B------:R-:W-:Y:S01]  /*d2d0*/  LOP3.LUT R7, R7, 0xffff0000, RZ, 0xc0, !PT ;  /* 0xffff000007077812 */ /* 0x000fe200078ec0ff */
[C---:B------:R-:W-:Y:S01]  /*d2e0*/  FFMA.FTZ R49, R40.reuse, R45, -R49 ;  /* 0x0000002d28317223 */ /* 0x040fe20000010831 */
[----:B------:R-:W-:Y:S01]  /*d2f0*/  FFMA.FTZ R48, R40, R47, R4 ;  /* 0x0000002f28307223 */ /* 0x000fe20000010004 */
[----:B------:R-:W-:Y:S01]  /*d300*/  FMUL.FTZ R52, R5, R44 ;  /* 0x0000002c05347220 */ /* 0x000fe20000410000 */
[C---:B------:R-:W-:Y:S01]  /*d310*/  LOP3.LUT R40, R29.reuse, 0xffff0000, RZ, 0xc0, !PT ;  /* 0xffff00001d287812 */ /* 0x040fe200078ec0ff */
[----:B------:R-:W-:Y:S01]  /*d320*/  IMAD.U32 R45, R29, 0x10000, RZ ;  /* 0x000100001d2d7824 */ /* 0x000fe200078e00ff */
[C---:B------:R-:W-:Y:S01]  /*d330*/  LOP3.LUT R4, R27.reuse, 0xffff0000, RZ, 0xc0, !PT ;  /* 0xffff00001b047812 */ /* 0x040fe200078ec0ff */
[----:B------:R-:W-:-:S02]  /*d340*/  IMAD.U32 R5, R27, 0x10000, RZ ;  /* 0x000100001b057824 */ /* 0x000fc400078e00ff */
        /* <DEDUP_REMOVED lines=15> */
.L_x_3860:
[----:B------:R-:W-:Y:S05]  /*d440*/  BSYNC B2 ;  /* 0x0000000000027941 */ /* 0x000fea0003800000 */
.L_x_3859:
[----:B------:R-:W-:Y:S04]  /*d450*/  BSSY B2, `(.L_x_3861) ;  /* 0x0000028000027945 */ /* 0x000fe80003800000 */
[----:B------:R-:W-:Y:S05]  /*d460*/  @P3 BRA `(.L_x_3862) ;  /* 0x0000000000983947 */ /* 0x000fea0003800000 */
[----:B012---:R-:W0:Y:S01]  /*d470*/  LDS.128 R4, [R0+0x4000] ;  /* 0x0040000000047984 */ /* 0x007e220000000c00 */
        /* <DEDUP_REMOVED lines=37> */
.L_x_3862:
[----:B------:R-:W-:Y:S05]  /*d6d0*/  BSYNC B2 ;  /* 0x0000000000027941 */ /* 0x000fea0003800000 */
.L_x_3861:
[----:B------:R-:W-:Y:S04]  /*d6e0*/  BSSY B2, `(.L_x_3863) ;  /* 0x0000028000027945 */ /* 0x000fe80003800000 */
[----:B------:R-:W-:Y:S05]  /*d6f0*/  @P4 BRA `(.L_x_3864) ;  /* 0x0000000000984947 */ /* 0x000fea0003800000 */
[----:B0123--:R-:W0:Y:S01]  /*d700*/  LDS.128 R4, [R3+0x1a400] ;  /* 0x01a4000003047984 */ /* 0x00fe220000000c00 */
[C---:B------:R-:W-:Y:S01]  /*d710*/  IMAD.U32 R47, R14.reuse, 0x10000, RZ ;  /* 0x000100000e2f7824 */ /* 0x040fe200078e00ff */
[----:B------:R-:W-:Y:S01]  /*d720*/  LOP3.LUT R46, R14, 0xffff0000, RZ, 0xc0, !PT ;  /* 0xffff00000e2e7812 */ /* 0x000fe200078ec0ff */
[C---:B------:R-:W-:Y:S01]  /*d730*/  IMAD.U32 R45, R12.reuse, 0x10000, RZ ;  /* 0x000100000c2d7824 */ /* 0x040fe200078e00ff */
[----:B------:R-:W-:Y:S01]  /*d740*/  LOP3.LUT R44, R12, 0xffff0000, RZ, 0xc0, !PT ;  /* 0xffff00000c2c7812 */ /* 0x000fe200078ec0ff */
[C---:B0-----:R-:W-:Y:S01]  /*d750*/  IMAD.U32 R40, R4.reuse, 0x10000, RZ ;  /* 0x0001000004287824 */ /* 0x041fe200078e00ff */
[----:B------:R-:W-:Y:S01]  /*d760*/  LOP3.LUT R4, R4, 0xffff0000, RZ, 0xc0, !PT ;  /* 0xffff000004047812 */ /* 0x000fe200078ec0ff */
[----:B------:R-:W-:Y:S01]  /*d770*/  IMAD.U32 R42, R6, 0x10000, RZ ;  /* 0x00010000062a7824 */ /* 0x000fe200078e00ff */
[----:B------:R-:W-:Y:S01]  /*d780*/  SHF.L.U32 R41, R5, 0x10, RZ ;  /* 0x0000001005297819 */ /* 0x000fe200000006ff */
[----:B------:R-:W-:Y:S01]  /*d790*/  IMAD.U32 R43, R7, 0x10000, RZ ;  /* 0x00010000072b7824 */ /* 0x000fe200078e00ff */
[----:B------:R-:W-:Y:S01]  /*d7a0*/  LOP3.LUT R5, R5, 0xffff0000, RZ, 0xc0, !PT ;  /* 0xffff000005057812 */ /* 0x000fe200078ec0ff */
[C---:B------:R-:W-:Y:S01]  /*d7b0*/  FMUL.FTZ R49, R4.reuse, R47 ;  /* 0x0000002f04317220 */ /* 0x040fe20000410000 */
[----:B------:R-:W-:Y:S01]  /*d7c0*/  FMUL.FTZ R4, R4, R45 ;  /* 0x0000002d04047220 */ /* 0x000fe20000410000 */
[----:B------:R-:W-:-:S02]  /*d7d0*/  LOP3.LUT R6, R6, 0xffff0000, RZ, 0xc0, !PT ;  /* 0xffff000006067812 */ /* 0x000fc400078ec0ff */
        /* <DEDUP_REMOVED lines=24> */
.L_x_3864:
[----:B------:R-:W-:Y:S05]  /*d960*/  BSYNC B2 ;  /* 0x0000000000027941 */ /* 0x000fea0003800000 */
.L_x_3863:
[----:B------:R-:W-:Y:S05]  /*d970*/  @P5 BRA `(.L_x_3854) ;  /* 0x0000000000985947 */ /* 0x000fea0003800000 */
[----:B01234-:R-:W0:Y:S01]  /*d980*/  LDS.128 R4, [R0+0x8000] ;  /* 0x0080000000047984 */ /* 0x01fe220000000c00 */
        /* <DEDUP_REMOVED lines=37> */
.L_x_3854:
[----:B------:R-:W-:Y:S05]  /*dbe0*/  BSYNC B1 ;  /* 0x0000000000017941 */ /* 0x000fea0003800000 */
.L_x_3853:
[----:B01234-:R-:W-:-:S05]  /*dbf0*/  VIADD R4, R202, 0x40 ;  /* 0x00000040ca047836 */ /* 0x01ffca0000000000 */
[----:B------:R-:W-:-:S13]  /*dc00*/  ISETP.GE.AND P0, PT, R4, R39, PT ;  /* 0x000000270400720c */ /* 0x000fda0003f06270 */
[----:B------:R-:W-:Y:S05]  /*dc10*/  @P0 BRA `(.L_x_3865) ;  /* 0x0000003c00880947 */ /* 0x000fea0003800000 */
        /* <DEDUP_REMOVED lines=13> */
[----:B------:R-:W-:Y:S02]  /*dcf0*/  LOP3.LUT R46, R34, 0xffff0000, RZ, 0xc0, !PT ;  /* 0xffff0000222e7812 */ /* 0x000fe400078ec0ff */
[----:B------:R-:W-:Y:S01]  /*dd00*/  LOP3.LUT R47, R38, 0xffff0000, RZ, 0xc0, !PT ;  /* 0xffff0000262f7812 */ /* 0x000fe200078ec0ff */
[C---:B0-----:R-:W-:Y:S01]  /*dd10*/  IMAD.U32 R39, R4.reuse, 0x10000, RZ ;  /* 0x0001000004277824 */ /* 0x041fe200078e00ff */
[----:B------:R-:W-:Y:S01]  /*dd20*/  LOP3.LUT R4, R4, 0xffff0000, RZ, 0xc0, !PT ;  /* 0xffff000004047812 */ /* 0x000fe200078ec0ff */
[C---:B------:R-:W-:Y:S01]  /*dd30*/  IMAD.U32 R34, R6.reuse, 0x10000, RZ ;  /* 0x0001000006227824 */ /* 0x040fe200078e00ff */
[----:B------:R-:W-:Y:S01]  /*dd40*/  SHF.L.U32 R40, R5, 0x10, RZ ;  /* 0x0000001005287819 */ /* 0x000fe200000006ff */
[----:B------:R-:W-:Y:S01]  /*dd50*/  IMAD.U32 R37, R7, 0x10000, RZ ;  /* 0x0001000007257824 */ /* 0x000fe200078e00ff */
[----:B------:R-:W-:Y:S01]  /*dd60*/  LOP3.LUT R5, R5, 0xffff0000, RZ, 0xc0, !PT ;  /* 0xffff000005057812 */ /* 0x000fe200078ec0ff */
[-C--:B------:R-:W-:Y:S01]  /*dd70*/  FMUL.FTZ R42, R45, R4.reuse ;  /* 0x000000042d2a7220 */ /* 0x080fe20000410000 */
[----:B------:R-:W-:Y:S01]  /*dd80*/  FMUL.FTZ R44, R43, R4 ;  /* 0x000000042b2c7220 */ /* 0x000fe20000410000 */
[----:B------:R-:W-:-:S02]  /*dd90*/  LOP3.LUT R6, R6, 0xffff0000, RZ, 0xc0, !PT ;  /* 0xffff000006067812 */ /* 0x000fc400078ec0ff */
[----:B------:R-:W-:Y:S01]  /*dda0*/  FMUL.FTZ R41, R48, R5 ;  /* 0x0000000530297220 */ /* 0x000fe20000410000 */
[-C--:B------:R-:W-:Y:S01]  /*ddb0*/  FFMA.FTZ R4, R43, R39.reuse, -R42 ;  /* 0x000000272b047223 */ /* 0x080fe2000001082a */
[----:B------:R-:W-:Y:S01]  /*ddc0*/  FFMA.FTZ R39, R45, R39, R44 ;  /* 0x000000272d277223 */ /* 0x000fe2000001002c */
[C---:B------:R-:W-:Y:S01]  /*ddd0*/  FMUL.FTZ R43, R46.reuse, R5 ;  /* 0x000000052e2b7220 */ /* 0x040fe20000410000 */
[----:B------:R-:W-:Y:S01]  /*dde0*/  LOP3.LUT R7, R7, 0xffff0000, RZ, 0xc0, !PT ;  /* 0xffff000007077812 */ /* 0x000fe200078ec0ff */
[-C--:B------:R-:W-:Y:S01]  /*ddf0*/  FFMA.FTZ R5, R46, R40.reuse, -R41 ;  /* 0x000000282e057223 */ /* 0x080fe20000010829 */
[C---:B------:R-:W-:Y:S01]  /*de00*/  LOP3.LUT R45, R35.reuse, 0xffff0000, RZ, 0xc0, !PT ;  /* 0xffff0000232d7812 */ /* 0x040fe200078ec0ff */
[----:B------:R-:W-:Y:S02]  /*de10*/  IMAD.U32 R46, R38, 0x10000, RZ ;  /* 0x00010000262e7824 */ /* 0x000fe400078e00ff */
[----:B------:R-:W-:Y:S01]  /*de20*/  FFMA.FTZ R40, R48, R40, R43 ;  /* 0x0000002830287223 */ /* 0x000fe2000001002b */
[----:B------:R-:W-:-:S02]  /*de30*/  IMAD.U32 R44, R35, 0x10000, RZ ;  /* 0x00010000232c7824 */ /* 0x000fc400078e00ff */
        /* <DEDUP_REMOVED lines=13> */
.L_x_3867:
[----:B------:R-:W-:Y:S05]  /*df10*/  BSYNC B1 ;  /* 0x0000000000017941 */ /* 0x000fea0003800000 */
.L_x_3866:
[----:B------:R-:W-:Y:S04]  /*df20*/  BSSY B1, `(.L_x_3868) ;  /* 0x0000028000017945 */ /* 0x000fe80003800000 */
[----:B------:R-:W-:Y:S05]  /*df30*/  @P1 BRA `(.L_x_3869) ;  /* 0x0000000000981947 */ /* 0x000fea0003800000 */
[----:B0-----:R-:W0:Y:S01]  /*df40*/  LDS.128 R4, [R0+0x2000] ;  /* 0x0020000000047984 */ /* 0x001e220000000c00 */
[----:B------:R-:W-:Y:S01]  /*df50*/  IMAD.U32 R40, R30, 0x10000, RZ ;  /* 0x000100001e287824 */ /* 0x000fe200078e00ff */
[C---:B------:R-:W-:Y:S01]  /*df60*/  LOP3.LUT R43, R32.reuse, 0xffff0000, RZ, 0xc0, !PT ;  /* 0xffff0000202b7812 */ /* 0x040fe200078ec0ff */
[----:B------:R-:W-:Y:S01]  /*df70*/  IMAD.U32 R42, R32, 0x10000, RZ ;  /* 0x00010000202a7824 */ /* 0x000fe200078e00ff */
[----:B------:R-:W-:Y:S02]  /*df80*/  LOP3.LUT R41, R30, 0xffff0000, RZ, 0xc0, !PT ;  /* 0xffff00001e297812 */ /* 0x000fe400078ec0ff */
[----:B------:R-:W-:Y:S01]  /*df90*/  LOP3.LUT R44, R33, 0xffff0000, RZ, 0xc0, !PT ;  /* 0xffff0000212c7812 */ /* 0x000fe200078ec0ff */
[C---:B0-----:R-:W-:Y:S01]  /*dfa0*/  IMAD.U32 R34, R4.reuse, 0x10000, RZ ;  /* 0x0001000004227824 */ /* 0x041fe200078e00ff */
        /* <DEDUP_REMOVED lines=31> */
.L_x_3869:
[----:B------:R-:W-:Y:S05]  /*e1a0*/  BSYNC B1 ;  /* 0x0000000000017941 */ /* 0x000fea0003800000 */
.L_x_3868:
[----:B------:R-:W-:Y:S04]  /*e1b0*/  BSSY B1, `(.L_x_3870) ;  /* 0x0000028000017945 */ /* 0x000fe80003800000 */
[----:B------:R-:W-:Y:S05]  /*e1c0*/  @P2 BRA `(.L_x_3871) ;  /* 0x0000000000982947 */ /* 0x000fea0003800000 */
[----:B01----:R-:W0:Y:S01]  /*e1d0*/  LDS.128 R4, [R3+0x18400] ;  /* 0x0184000003047984 */ /* 0x003e220000000c00 */
[----:B------:R-:W-:Y:S01]  /*e1e0*/  SHF.L.U32 R34, R26, 0x10, RZ ;  /* 0x000000101a227819 */ /* 0x000fe200000006ff */
[C---:B------:R-:W-:Y:S01]  /*e1f0*/  IMAD.U32 R38, R28.reuse, 0x10000, RZ ;  /* 0x000100001c267824 */ /* 0x040fe200078e00ff */
[----:B------:R-:W-:Y:S02]  /*e200*/  LOP3.LUT R39, R28, 0xffff0000, RZ, 0xc0, !PT ;  /* 0xffff00001c277812 */ /* 0x000fe400078ec0ff */
        /* <DEDUP_REMOVED lines=34> */
.L_x_3871:
[----:B------:R-:W-:Y:S05]  /*e430*/  BSYNC B1 ;  /* 0x0000000000017941 */ /* 0x000fea0003800000 */
.L_x_3870:
[----:B------:R-:W-:Y:S04]  /*e440*/  BSSY B1, `(.L_x_3872) ;  /* 0x0000028000017945 */ /* 0x000fe80003800000 */
[----:B------:R-:W-:Y:S05]  /*e450*/  @P3 BRA `(.L_x_3873) ;  /* 0x0000000000983947 */ /* 0x000fea0003800000 */
[----:B012---:R-:W0:Y:S01]  /*e460*/  LDS.128 R4, [R0+0x6000] ;  /* 0x0060000000047984 */ /* 0x007e220000000c00 */
        /* <DEDUP_REMOVED lines=37> */
.L_x_3873:
[----:B------:R-:W-:Y:S05]  /*e6c0*/  BSYNC B1 ;  /* 0x0000000000017941 */ /* 0x000fea0003800000 */
.L_x_3872:
[----:B------:R-:W-:Y:S04]  /*e6d0*/  BSSY B1, `(.L_x_3874) ;  /* 0x0000028000017945 */ /* 0x000fe80003800000 */
[----:B------:R-:W-:Y:S05]  /*e6e0*/  @P4 BRA `(.L_x_3875) ;  /* 0x0000000000984947 */ /* 0x000fea0003800000 */
[----:B0123--:R-:W0:Y:S01]  /*e6f0*/  LDS.128 R4, [R3+0x1c400] ;  /* 0x01c4000003047984 */ /* 0x00fe220000000c00 */
[----:B------:R-:W-:Y:S01]  /*e700*/  SHF.L.U32 R28, R14, 0x10, RZ ;  /* 0x000000100e1c7819 */ /* 0x000fe200000006ff */
[----:B------:R-:W-:Y:S01]  /*e710*/  IMAD.U32 R26, R12, 0x10000, RZ ;  /* 0x000100000c1a7824 */ /* 0x000fe200078e00ff */
        /* <DEDUP_REMOVED lines=35> */
.L_x_3875:
[----:B------:R-:W-:Y:S05]  /*e950*/  BSYNC B1 ;  /* 0x0000000000017941 */ /* 0x000fea0003800000 */
.L_x_3874:
[----:B------:R-:W-:Y:S05]  /*e960*/  @P5 BRA `(.L_x_3865) ;  /* 0x0000003000345947 */ /* 0x000fea0003800000 */
[----:B01234-:R-:W0:Y:S01]  /*e970*/  LDS.128 R4, [R0+0xa000] ;  /* 0x00a0000000047984 */ /* 0x01fe220000000c00 */
        /* <DEDUP_REMOVED lines=17> */
[----:B------:R-:W-:Y:S01]  /*ea90*/  FMUL.FTZ R15, R24, R5 ;  /* 0x00000005180f7220 */ /* 0x000fe20000410000 */
        /* <DEDUP_REMOVED lines=20> */
.L_x_3847:
[----:B------:R-:W-:-:S03]  /*ebe0*/  UMOV UR4, 0xffffffff ;  /* 0xffffffff00047882 */ /* 0x000fc60000000000 */
[----:B------:R-:W-:Y:S05]  /*ebf0*/  BRA.DIV UR4, `(.L_x_3876) ;  /* 0x00000152044c7947 */ /* 0x000fea000b800000 */
[----:B------:R0:W1:Y:S04]  /*ec00*/  SHFL.IDX PT, R3, R25, RZ, 0x1c1f ;  /* 0x001c1fff19037589 */ /* 0x00006800000e0000 */
[----:B------:R0:W2:Y:S04]  /*ec10*/  SHFL.IDX PT, R0, R24, RZ, 0x1c1f ;  /* 0x001c1fff18007589 */ /* 0x0000a800000e0000 */
[----:B------:R0:W3:Y:S04]  /*ec20*/  SHFL.IDX PT, R39, R35, RZ, 0x1c1f ;  /* 0x001c1fff23277589 */ /* 0x0000e800000e0000 */
[----:B------:R-:W4:Y:S02]  /*ec30*/  SHFL.IDX PT, R40, R40, RZ, 0x1c1f ;  /* 0x001c1fff28287589 */ /* 0x000f2400000e0000 */
.L_x_4104:
[----:B------:R-:W-:Y:S01]  /*ec40*/  ULDC UR4, c[0x0][0x448] ;  /* 0x0001120000047ab9 */ /* 0x000fe20000000800 */
[----:B------:R-:W-:Y:S01]  /*ec50*/  BSSY B1, `(.L_x_3877) ;  /* 0x0000037000017945 */ /* 0x000fe20003800000 */
[----:B------:R-:W-:Y:S01]  /*ec60*/  IMAD R43, R139, UR4, RZ ;  /* 0x000000048b2b7c24 */ /* 0x000fe2000f8e02ff */
[----:B------:R-:W-:Y:S02]  /*ec70*/  CS2R R4, SRZ ;  /* 0x0000000000047805 */ /* 0x000fe4000001ff00 */
[----:B------:R-:W-:Y:S02]  /*ec80*/  CS2R R8, SRZ ;  /* 0x0000000000087805 */ /* 0x000fe4000001ff00 */
[----:B------:R-:W-:Y:S02]  /*ec90*/  CS2R R10, SRZ ;  /* 0x00000000000a7805 */ /* 0x000fe4000001ff00 */
[----:B------:R-:W-:Y:S02]  /*eca0*/  CS2R R12, SRZ ;  /* 0x00000000000c7805 */ /* 0x000fe4000001ff00 */
[----:B------:R-:W-:Y:S01]  /*ecb0*/  ISETP.GE.AND P0, PT, R6, R43, PT ;  /* 0x0000002b0600720c */ /* 0x000fe20003f06270 */
[----:B------:R-:W-:Y:S01]  /*ecc0*/  IMAD R43, R137, -0x80, R43 ;  /* 0xffffff80892b7824 */ /* 0x000fe200078e022b */
[----:B------:R-:W-:-:S02]  /*ecd0*/  CS2R R6, SRZ ;  /* 0x0000000000067805 */ /* 0x000fc4000001ff00 */
[----:B------:R-:W-:Y:S02]  /*ece0*/  CS2R R14, SRZ ;  /* 0x00000000000e7805 */ /* 0x000fe4000001ff00 */
[----:B0-----:R-:W-:Y:S02]  /*ecf0*/  CS2R R24, SRZ ;  /* 0x0000000000187805 */ /* 0x001fe4000001ff00 */
[----:B------:R-:W-:Y:S02]  /*ed00*/  CS2R R26, SRZ ;  /* 0x00000000001a7805 */ /* 0x000fe4000001ff00 */
[----:B------:R-:W-:Y:S02]  /*ed10*/  CS2R R28, SRZ ;  /* 0x00000000001c7805 */ /* 0x000fe4000001ff00 */
[----:B------:R-:W-:Y:S02]  /*ed20*/  CS2R R30, SRZ ;  /* 0x00000000001e7805 */ /* 0x000fe4000001ff00 */
[----:B------:R-:W-:-:S02]  /*ed30*/  CS2R R32, SRZ ;  /* 0x0000000000207805 */ /* 0x000fc4000001ff00 */
[----:B------:R-:W-:Y:S01]  /*ed40*/  CS2R R34, SRZ ;  /* 0x0000000000227805 */ /* 0x000fe2000001ff00 */
[----:B------:R-:W-:Y:S06]  /*ed50*/  @P0 BRA `(.L_x_3878) ;  /* 0x0000000000980947 */ /* 0x000fec0003800000 */
[----:B------:R-:W-:Y:S01]  /*ed60*/  ULDC UR4, c[0x0][0x3f4] ;  /* 0x0000fd0000047ab9 */ /* 0x000fe20000000800 */
[----:B--2---:R-:W-:Y:S01]  /*ed70*/  IMAD.MOV.U32 R6, RZ, RZ, R0 ;  /* 0x000000ffff067224 */ /* 0x004fe200078e0000 */
[----:B------:R-:W-:Y:S01]  /*ed80*/  ISETP.GE.AND P2, PT, R16, UR4, PT ;  /* 0x0000000410007c0c */ /* 0x000fe2000bf46270 */
[----:B-1----:R-:W-:Y:S01]  /*ed90*/  IMAD.MOV.U32 R7, RZ, RZ, R3 ;  /* 0x000000ffff077224 */ /* 0x002fe200078e0003 */
[----:B------:R-:W-:Y:S01]  /*eda0*/  ISETP.GE.AND P3, PT, R193, UR4, PT ;  /* 0x00000004c1007c0c */ /* 0x000fe2000bf66270 */
[----:B----4-:R-:W-:Y:S01]  /*edb0*/  IMAD.MOV.U32 R8, RZ, RZ, R40 ;  /* 0x000000ffff087224 */ /* 0x010fe200078e0028 */
[----:B------:R-:W-:Y:S01]  /*edc0*/  ISETP.GE.AND P4, PT, R192, UR4, PT ;  /* 0x00000004c0007c0c */ /* 0x000fe2000bf86270 */
[----:B---3--:R-:W-:Y:S01]  /*edd0*/  IMAD.MOV.U32 R9, RZ, RZ, R39 ;  /* 0x000000ffff097224 */ /* 0x008fe200078e0027 */
[----:B------:R-:W-:Y:S02]  /*ede0*/  CS2R R28, SRZ ;  /* 0x00000000001c7805 */ /* 0x000fe4000001ff00 */
[----:B------:R-:W-:-:S02]  /*edf0*/  CS2R R30, SRZ ;  /* 0x00000000001e7805 */ /* 0x000fc4000001ff00 */
[----:B------:R-:W-:Y:S02]  /*ee00*/  CS2R R10, SRZ ;  /* 0x00000000000a7805 */ /* 0x000fe4000001ff00 */
[----:B------:R-:W-:Y:S02]  /*ee10*/  CS2R R32, SRZ ;  /* 0x0000000000207805 */ /* 0x000fe4000001ff00 */
[----:B------:R-:W-:Y:S01]  /*ee20*/  CS2R R34, SRZ ;  /* 0x0000000000227805 */ /* 0x000fe2000001ff00 */
[----:B------:R-:W-:Y:S02]  /*ee30*/  @!P2 IMAD.SHL.U32 R5, R16, 0x2, RZ ;  /* 0x000000021005a824 */ /* 0x000fe400078e00ff */
[----:B------:R-:W-:Y:S01]  /*ee40*/  @!P3 IMAD.SHL.U32 R13, R197, 0x8, RZ ;  /* 0x00000008c50db824 */ /* 0x000fe200078e00ff */
[----:B------:R-:W-:Y:S02]  /*ee50*/  @!P4 SHF.L.U32 R41, R198, 0x3, RZ ;  /* 0x00000003c629c819 */ /* 0x000fe400000006ff */
[----:B------:R-:W-:-:S02]  /*ee60*/  @!P2 IADD3 R20, P0, R0, R5, RZ ;  /* 0x000000050014a210 */ /* 0x000fc40007f1e0ff */
[----:B------:R-:W-:Y:S01]  /*ee70*/  @!P2 IADD3 R38, P1, R40, R5, RZ ;  /* 0x000000052826a210 */ /* 0x000fe20007f3e0ff */
[----:B------:R-:W-:Y:S01]  /*ee80*/  @!P3 IMAD.WIDE R4, R13, 0x2, R6 ;  /* 0x000000020d04b825 */ /* 0x000fe200078e0206 */
[----:B------:R-:W-:-:S03]  /*ee90*/  @!P2 SHF.L.U64.HI R0, R16, 0x1, R17 ;  /* 0x000000011000a819 */ /* 0x000fc60000010211 */
[----:B------:R-:W-:Y:S01]  /*eea0*/  @!P4 IMAD.WIDE R6, R41, 0x2, R6 ;  /* 0x000000022906c825 */ /* 0x000fe200078e0206 */
[----:B------:R0:W5:Y:S03]  /*eeb0*/  @!P3 LD.E.128 R28, desc[UR48][R4.64] ;  /* 0x00000030041cb980 */ /* 0x000166000c101d00 */
[--C-:B------:R-:W-:Y:S01]  /*eec0*/  @!P3 IMAD.WIDE R12, R13, 0x2, R8.reuse ;  /* 0x000000020d0cb825 */ /* 0x100fe200078e0208 */
[----:B------:R1:W5:Y:S03]  /*eed0*/  @!P4 LD.E.128 R32, desc[UR48][R6.64] ;  /* 0x000000300620c980 */ /* 0x000366000c101d00 */
[----:B------:R-:W-:Y:S01]  /*eee0*/  @!P4 IMAD.WIDE R40, R41, 0x2, R8 ;  /* 0x000000022928c825 */ /* 0x000fe200078e0208 */
[----:B------:R-:W-:Y:S02]  /*eef0*/  CS2R R8, SRZ ;  /* 0x0000000000087805 */ /* 0x000fe4000001ff00 */
[----:B------:R-:W-:-:S02]  /*ef00*/  CS2R R14, SRZ ;  /* 0x00000000000e7805 */ /* 0x000fc4000001ff00 */
[----:B------:R-:W-:Y:S02]  /*ef10*/  CS2R R24, SRZ ;  /* 0x0000000000187805 */ /* 0x000fe4000001ff00 */
[----:B------:R-:W-:Y:S02]  /*ef20*/  CS2R R26, SRZ ;  /* 0x00000000001a7805 */ /* 0x000fe4000001ff00 */
[----:B0-----:R-:W-:Y:S01]  /*ef30*/  CS2R R4, SRZ ;  /* 0x0000000000047805 */ /* 0x001fe2000001ff00 */
[--C-:B------:R-:W-:Y:S01]  /*ef40*/  @!P2 IMAD.X R21, R3, 0x1, R0.reuse, P0 ;  /* 0x000000010315a824 */ /* 0x100fe200000e0600 */
[----:B------:R0:W5:Y:S01]  /*ef50*/  @!P3 LD.E.128 R8, desc[UR48][R12.64] ;  /* 0x000000300c08b980 */ /* 0x000162000c101d00 */
[----:B-1----:R-:W-:Y:S01]  /*ef60*/  CS2R R6, SRZ ;  /* 0x0000000000067805 */ /* 0x002fe2000001ff00 */
[----:B------:R-:W-:Y:S02]  /*ef70*/  @!P2 IMAD.X R39, R39, 0x1, R0, P1 ;  /* 0x000000012727a824 */ /* 0x000fe400008e0600 */
[----:B------:R1:W5:Y:S04]  /*ef80*/  @!P2 LD.E.128 R24, desc[UR48][R20.64] ;  /* 0x000000301418a980 */ /* 0x000368000c101d00 */
[----:B------:R1:W5:Y:S01]  /*ef90*/  @!P2 LD.E.128 R4, desc[UR48][R38.64] ;  /* 0x000000302604a980 */ /* 0x000362000c101d00 */
[----:B0-----:R-:W-:-:S06]  /*efa0*/  CS2R R12, SRZ ;  /* 0x00000000000c7805 */ /* 0x001fcc000001ff00 */
[----:B------:R1:W5:Y:S02]  /*efb0*/  @!P4 LD.E.128 R12, desc[UR48][R40.64] ;  /* 0x00000030280cc980 */ /* 0x000364000c101d00 */
.L_x_3878:
[----:B------:R-:W-:Y:S05]  /*efc0*/  BSYNC B1 ;  /* 0x0000000000017941 */ /* 0x000fea0003800000 */
.L_x_3877:
[C---:B-1----:R-:W-:Y:S01]  /*efd0*/  LEA.HI R20, R229.reuse, R229, RZ, 0x1 ;  /* 0x000000e5e5147211 */ /* 0x042fe200078f08ff */
[--C-:B---3-5:R-:W-:Y:S01]  /*efe0*/  IMAD.MOV.U32 R39, RZ, RZ, R5.reuse ;  /* 0x000000ffff277224 */ /* 0x128fe200078e0005 */
[----:B------:R-:W-:Y:S01]  /*eff0*/  SHF.R.U64 R57, R4, 0x10, R5 ;  /* 0x0000001004397819 */ /* 0x000fe20000001205 */
[----:B--2---:R-:W-:Y:S01]  /*f000*/  IMAD.MOV.U32 R0, RZ, RZ, R24 ;  /* 0x000000ffff007224 */ /* 0x004fe200078e0018 */
[----:B------:R-:W-:Y:S01]  /*f010*/  LOP3.LUT R20, R20, 0xfffffffe, RZ, 0xc0, !PT ;  /* 0xfffffffe14147812 */ /* 0x000fe200078ec0ff */
[----:B------:R-:W-:Y:S01]  /*f020*/  IMAD.MOV.U32 R3, RZ, RZ, R25 ;  /* 0x000000ffff037224 */ /* 0x000fe200078e0019 */
[----:B------:R-:W-:Y:S01]  /*f030*/  SHF.R.U32.HI R54, RZ, 0x10, R5 ;  /* 0x00000010ff367819 */ /* 0x000fe20000011605 */
[----:B------:R-:W-:Y:S01]  /*f040*/  IMAD.MOV.U32 R44, RZ, RZ, R30 ;  /* 0x000000ffff2c7224 */ /* 0x000fe200078e001e */
[----:B------:R-:W-:Y:S01]  /*f050*/  IADD3 R20, R229, -R20, RZ ;  /* 0x80000014e5147210 */ /* 0x000fe20007ffe0ff */
[----:B------:R-:W-:Y:S01]  /*f060*/  IMAD.MOV.U32 R45, RZ, RZ, R31 ;  /* 0x000000ffff2d7224 */ /* 0x000fe200078e001f */
[--C-:B------:R-:W-:Y:S01]  /*f070*/  SHF.R.U64 R69, R24, 0x10, R25.reuse ;  /* 0x0000001018457819 */ /* 0x100fe20000001219 */
[----:B------:R-:W-:Y:S01]  /*f080*/  IMAD.MOV.U32 R24, RZ, RZ, R26 ;  /* 0x000000ffff187224 */ /* 0x000fe200078e001a */
[----:B------:R-:W-:Y:S01]  /*f090*/  SHF.L.U32 R5, R20, 0x1f, RZ ;  /* 0x0000001f14057819 */ /* 0x000fe200000006ff */
[----:B------:R-:W-:Y:S01]  /*f0a0*/  IMAD.MOV.U32 R46, RZ, RZ, R32 ;  /* 0x000000ffff2e7224 */ /* 0x000fe200078e0020 */
[----:B------:R-:W-:Y:S01]  /*f0b0*/  SHF.R.U32.HI R66, RZ, 0x10, R25 ;  /* 0x00000010ff427819 */ /* 0x000fe20000011619 */
[--C-:B------:R-:W-:Y:S01]  /*f0c0*/  IMAD.MOV.U32 R25, RZ, RZ, R27.reuse ;  /* 0x000000ffff197224 */ /* 0x100fe200078e001b */
[----:B------:R-:W0:Y:S01]  /*f0d0*/  SYNCS.PHASECHK.TRANS64.TRYWAIT P0, [R2+URZ+0x30800], R5 ;  /* 0x03080005020075a7 */ /* 0x000e22000800017f */
[--C-:B------:R-:W-:Y:S01]  /*f0e0*/  SHF.R.U64 R67, R26, 0x10, R27.reuse ;  /* 0x000000101a437819 */ /* 0x100fe2000000121b */
[----:B------:R-:W-:Y:S01]  /*f0f0*/  IMAD.MOV.U32 R26, RZ, RZ, R28 ;  /* 0x000000ffff1a7224 */ /* 0x000fe200078e001c */
[----:B------:R-:W-:Y:S01]  /*f100*/  SHF.R.U32.HI R64, RZ, 0x10, R27 ;  /* 0x00000010ff407819 */ /* 0x000fe2000001161b */
[--C-:B------:R-:W-:Y:S01]  /*f110*/  IMAD.MOV.U32 R27, RZ, RZ, R29.reuse ;  /* 0x000000ffff1b7224 */ /* 0x100fe200078e001d */
[----:B------:R-:W-:Y:S01]  /*f120*/  SHF.R.U64 R65, R28, 0x10, R29 ;  /* 0x000000101c417819 */ /* 0x000fe2000000121d */
[----:B------:R-:W-:Y:S01]  /*f130*/  IMAD.MOV.U32 R47, RZ, RZ, R33 ;  /* 0x000000ffff2f7224 */ /* 0x000fe200078e0021 */
[----:B------:R-:W-:Y:S01]  /*f140*/  SHF.R.U32.HI R62, RZ, 0x10, R29 ;  /* 0x00000010ff3e7819 */ /* 0x000fe2000001161d */
[----:B------:R-:W-:Y:S01]  /*f150*/  IMAD.MOV.U32 R48, RZ, RZ, R34 ;  /* 0x000000ffff307224 */ /* 0x000fe200078e0022 */
[----:B------:R-:W-:Y:S01]  /*f160*/  SHF.R.U64 R63, R30, 0x10, R31 ;  /* 0x000000101e3f7819 */ /* 0x000fe2000000121f */
[----:B------:R-:W-:Y:S01]  /*f170*/  IMAD.MOV.U32 R49, RZ, RZ, R35 ;  /* 0x000000ffff317224 */ /* 0x000fe200078e0023 */
[----:B------:R-:W-:Y:S01]  /*f180*/  SHF.R.U32.HI R60, RZ, 0x10, R31 ;  /* 0x00000010ff3c7819 */ /* 0x000fe2000001161f */
[----:B------:R-:W-:Y:S01]  /*f190*/  IMAD.MOV.U32 R38, RZ, RZ, R4 ;  /* 0x000000ffff267224 */ /* 0x000fe200078e0004 */
[----:B------:R-:W-:Y:S01]  /*f1a0*/  SHF.R.U64 R51, R10, 0x10, R11 ;  /* 0x000000100a337819 */ /* 0x000fe2000000120b */
[----:B----4-:R-:W-:Y:S01]  /*f1b0*/  IMAD.MOV.U32 R40, RZ, RZ, R6 ;  /* 0x000000ffff287224 */ /* 0x010fe200078e0006 */
        /* <DEDUP_REMOVED lines=9> */
[----:B------:R-:W-:Y:S01]  /*f250*/  IMAD.MOV.U32 R31, RZ, RZ, R11 ;  /* 0x000000ffff1f7224 */ /* 0x000fe200078e000b */
[----:B------:R-:W-:Y:S01]  /*f260*/  SHF.R.U32.HI R52, RZ, 0x10, R7 ;  /* 0x00000010ff347819 */ /* 0x000fe20000011607 */
[----:B------:R-:W-:Y:S01]  /*f270*/  BSSY B1, `(.L_x_3879) ;  /* 0x0000023000017945 */ /* 0x000fe20003800000 */
[--C-:B------:R-:W-:Y:S01]  /*f280*/  SHF.R.U64 R53, R8, 0x10, R9.reuse ;  /* 0x0000001008357819 */ /* 0x100fe20000001209 */
[----:B------:R-:W-:Y:S01]  /*f290*/  IMAD.MOV.U32 R4, RZ, RZ, R12 ;  /* 0x000000ffff047224 */ /* 0x000fe200078e000c */
[----:B------:R-:W-:Y:S01]  /*f2a0*/  SHF.R.U32.HI R50, RZ, 0x10, R9 ;  /* 0x00000010ff327819 */ /* 0x000fe20000011609 */
[----:B------:R-:W-:Y:S01]  /*f2b0*/  IMAD.MOV.U32 R6, RZ, RZ, R13 ;  /* 0x000000ffff067224 */ /* 0x000fe200078e000d */
[----:B------:R-:W-:Y:S01]  /*f2c0*/  SHF.R.U32.HI R10, RZ, 0x10, R11 ;  /* 0x00000010ff0a7819 */ /* 0x000fe2000001160b */
[----:B------:R-:W-:Y:S01]  /*f2d0*/  IMAD.MOV.U32 R20, RZ, RZ, R14 ;  /* 0x000000ffff147224 */ /* 0x000fe200078e000e */
[----:B------:R-:W-:Y:S01]  /*f2e0*/  VIMNMX R43, R43, 0x80, PT ;  /* 0x000000802b2b7848 */ /* 0x000fe20003fe0100 */
[----:B------:R-:W-:Y:S01]  /*f2f0*/  IMAD.MOV.U32 R21, RZ, RZ, R15 ;  /* 0x000000ffff157224 */ /* 0x000fe200078e000f */
[----:B------:R-:W-:-:S02]  /*f300*/  PRMT R34, R24, 0x5410, R67 ;  /* 0x0000541018227816 */ /* 0x000fc40000000043 */
[----:B------:R-:W-:Y:S02]  /*f310*/  PRMT R35, R25, 0x5410, R64 ;  /* 0x0000541019237816 */ /* 0x000fe40000000040 */
[--C-:B------:R-:W-:Y:S02]  /*f320*/  SHF.R.U64 R11, R12, 0x10, R13.reuse ;  /* 0x000000100c0b7819 */ /* 0x100fe4000000120d */
[----:B------:R-:W-:Y:S02]  /*f330*/  SHF.R.U32.HI R9, RZ, 0x10, R13 ;  /* 0x00000010ff097819 */ /* 0x000fe4000001160d */
[----:B------:R-:W-:Y:S02]  /*f340*/  PRMT R32, R0, 0x5410, R69 ;  /* 0x0000541000207816 */ /* 0x000fe40000000045 */
[----:B------:R-:W-:Y:S02]  /*f350*/  PRMT R33, R3, 0x5410, R66 ;  /* 0x0000541003217816 */ /* 0x000fe40000000042 */
        /* <DEDUP_REMOVED lines=11> */
[----:B------:R-:W-:Y:S02]  /*f410*/  ISETP.GE.AND P1, PT, R202, R43, PT ;  /* 0x0000002bca00720c */ /* 0x000fe40003f26270 */
[----:B------:R-:W-:-:S02]  /*f420*/  PRMT R39, R39, 0x5410, R54 ;  /* 0x0000541027277816 */ /* 0x000fc40000000036 */
[----:B------:R-:W-:Y:S02]  /*f430*/  PRMT R40, R40, 0x5410, R55 ;  /* 0x0000541028287816 */ /* 0x000fe40000000037 */
[----:B------:R-:W-:Y:S02]  /*f440*/  PRMT R41, R41, 0x5410, R52 ;  /* 0x0000541029297816 */ /* 0x000fe40000000034 */
[----:B------:R-:W-:Y:S02]  /*f450*/  PRMT R28, R28, 0x5410, R53 ;  /* 0x000054101c1c7816 */ /* 0x000fe40000000035 */
[----:B------:R-:W-:Y:S02]  /*f460*/  PRMT R29, R29, 0x5410, R50 ;  /* 0x000054101d1d7816 */ /* 0x000fe40000000032 */
[----:B------:R-:W-:Y:S02]  /*f470*/  PRMT R30, R30, 0x5410, R51 ;  /* 0x000054101e1e7816 */ /* 0x000fe40000000033 */
[----:B------:R-:W-:Y:S01]  /*f480*/  PRMT R31, R31, 0x5410, R10 ;  /* 0x000054101f1f7816 */ /* 0x000fe2000000000a */
[----:B0-----:R-:W-:Y:S06]  /*f490*/  @!P0 BRA `(.L_x_3880) ;  /* 0x0000014800988947 */ /* 0x001fec0003800000 */
.L_x_4105:
[----:B------:R-:W-:Y:S05]  /*f4a0*/  BSYNC B1 ;  /* 0x0000000000017941 */ /* 0x000fea0003800000 */
.L_x_3879:
[----:B------:R-:W-:Y:S01]  /*f4b0*/  BSSY B1, `(.L_x_3881) ;  /* 0x000012e000017945 */ /* 0x000fe20003800000 */
[----:B------:R-:W-:Y:S02]  /*f4c0*/  PRMT R14, R4, 0x5410, R11 ;  /* 0x00005410040e7816 */ /* 0x000fe4000000000b */
[----:B------:R-:W-:Y:S02]  /*f4d0*/  PRMT R15, R6, 0x5410, R9 ;  /* 0x00005410060f7816 */ /* 0x000fe40000000009 */
[----:B------:R-:W-:Y:S02]  /*f4e0*/  PRMT R20, R20, 0x5410, R7 ;  /* 0x0000541014147816 */ /* 0x000fe40000000007 */
[----:B------:R-:W-:Y:S01]  /*f4f0*/  PRMT R21, R21, 0x5410, R8 ;  /* 0x0000541015157816 */ /* 0x000fe20000000008 */
[----:B------:R-:W-:Y:S06]  /*f500*/  @P1 BRA `(.L_x_3882) ;  /* 0x0000001000a01947 */ /* 0x000fec0003800000 */
[----:B------:R-:W1:Y:S01]  /*f510*/  LDC R45, c[0x0][0x3f4] ;  /* 0x0000fd00ff2d7b82 */ /* 0x000e620000000800 */
[----:B------:R-:W-:Y:S01]  /*f520*/  BSSY B2, `(.L_x_3883) ;  /* 0x0000062000027945 */ /* 0x000fe20003800000 */
[-C--:B-1----:R-:W-:Y:S02]  /*f530*/  ISETP.GE.AND P0, PT, R16, R45.reuse, PT ;  /* 0x0000002d1000720c */ /* 0x082fe40003f06270 */
[-C--:B------:R-:W-:Y:S02]  /*f540*/  ISETP.GE.AND P1, PT, R193, R45.reuse, PT ;  /* 0x0000002dc100720c */ /* 0x080fe40003f26270 */
[----:B------:R-:W-:-:S09]  /*f550*/  ISETP.GE.AND P2, PT, R192, R45, PT ;  /* 0x0000002dc000720c */ /* 0x000fd20003f46270 */
[----:B------:R-:W-:Y:S05]  /*f560*/  @P0 BRA `(.L_x_3884) ;  /* 0x0000000400740947 */ /* 0x000fea0003800000 */
[----:B------:R-:W-:Y:S01]  /*f570*/  LEA.HI R4, R42, R37, RZ, 0x2 ;  /* 0x000000252a047211 */ /* 0x000fe200078f10ff */
[----:B------:R-:W-:Y:S01]  /*f580*/  IMAD.U32 R57, R38, 0x10000, RZ ;  /* 0x0001000026397824 */ /* 0x000fe200078e00ff */
[----:B0-----:R-:W-:Y:S01]  /*f590*/  LOP3.LUT R5, R217, 0x38, R16, 0xf8, !PT ;  /* 0x00000038d9057812 */ /* 0x001fe200078ef810 */
[----:B------:R-:W-:Y:S01]  /*f5a0*/  IMAD.U32 R55, R32, 0x10000, RZ ;  /* 0x0001000020377824 */ /* 0x000fe200078e00ff */
[----:B------:R-:W-:Y:S02]  /*f5b0*/  LOP3.LUT R4, R4, 0xfffffffc, RZ, 0xc0, !PT ;  /* 0xfffffffc04047812 */ /* 0x000fe400078ec0ff */
[----:B------:R-:W-:-:S03]  /*f5c0*/  LOP3.LUT R59, R38, 0xffff0000, RZ, 0xc0, !PT ;  /* 0xffff0000263b7812 */ /* 0x000fc600078ec0ff */
[----:B------:R-:W-:-:S05]  /*f5d0*/  IMAD.IADD R4, R37, 0x1, -R4 ;  /* 0x0000000125047824 */ /* 0x000fca00078e0a04 */
[----:B------:R-:W-:Y:S02]  /*f5e0*/  LEA.HI R6, R45, R4, RZ, 0x1d ;  /* 0x000000042d067211 */ /* 0x000fe400078fe8ff */
[----:B------:R-:W-:Y:S02]  /*f5f0*/  LOP3.LUT R4, R5, R218, RZ, 0x3c, !PT ;  /* 0x000000da05047212 */ /* 0x000fe400078e3cff */
[----:B------:R-:W-:Y:S01]  /*f600*/  SHF.R.S32.HI R7, RZ, 0x1f, R6 ;  /* 0x0000001fff077819 */ /* 0x000fe20000011406 */
[----:B------:R-:W-:Y:S02]  /*f610*/  IMAD.SHL.U32 R8, R6, 0x8, RZ ;  /* 0x0000000806087824 */ /* 0x000fe400078e00ff */
[----:B------:R-:W-:Y:S01]  /*f620*/  IMAD.IADD R5, R219, 0x1, R4 ;  /* 0x00000001db057824 */ /* 0x000fe200078e0204 */
[----:B------:R-:W-:Y:S02]  /*f630*/  LEA.HI R6, R7, R6, RZ, 0x3 ;  /* 0x0000000607067211 */ /* 0x000fe400078f18ff */
[----:B------:R-:W-:-:S02]  /*f640*/  LOP3.LUT R7, R217, 0x38, R8, 0xf8, !PT ;  /* 0x00000038d9077812 */ /* 0x000fc400078ef808 */
[----:B------:R-:W-:Y:S01]  /*f650*/  LEA R44, R5, R2, 0x1 ;  /* 0x00000002052c7211 */ /* 0x000fe200078e08ff */
[----:B------:R-:W-:Y:S01]  /*f660*/  IMAD.SHL.U32 R6, R6, 0x400, RZ ;  /* 0x0000040006067824 */ /* 0x000fe200078e00ff */
[----:B------:R-:W-:-:S04]  /*f670*/  LOP3.LUT R7, R7, R218, RZ, 0x3c, !PT ;  /* 0x000000da07077212 */ /* 0x000fc800078e3cff */
[----:B------:R-:W-:-:S04]  /*f680*/  LOP3.LUT R6, R6, 0x7fffe000, RZ, 0xc0, !PT ;  /* 0x7fffe00006067812 */ /* 0x000fc800078ec0ff */
[----:B------:R-:W-:Y:S02]  /*f690*/  IADD3 R9, R7, R6, R219 ;  /* 0x0000000607097210 */ /* 0x000fe40007ffe0db */
[----:B------:R-:W0:Y:S03]  /*f6a0*/  LDS.128 R4, [R44+0x12400] ;  /* 0x012400002c047984 */ /* 0x000e260000000c00 */
        /* <DEDUP_REMOVED lines=18> */
[----:B------:R-:W-:Y:S01]  /*f7d0*/  FFMA.FTZ R61, R46, R55, -R61 ;  /* 0x000000372e3d7223 */ /* 0x000fe2000001083d */
[----:B------:R-:W-:Y:S01]  /*f7e0*/  LOP3.LUT R55, R32, 0xffff0000, RZ, 0xc0, !PT ;  /* 0xffff000020377812 */ /* 0x000fe200078ec0ff */
[----:B------:R-:W-:Y:S01]  /*f7f0*/  FFMA.FTZ R63, R46, R57, R63 ;  /* 0x000000392e3f7223 */ /* 0x000fe2000001003f */
[----:B------:R-:W-:Y:S02]  /*f800*/  IMAD.U32 R46, R33, 0x10000, RZ ;  /* 0x00010000212e7824 */ /* 0x000fe400078e00ff */
[----:B------:R-:W-:Y:S02]  /*f810*/  IMAD.U32 R52, R10, 0x10000, RZ ;  /* 0x000100000a347824 */ /* 0x000fe400078e00ff */
[-C--:B------:R-:W-:Y:S01]  /*f820*/  FMUL.FTZ R57, R8, R55.reuse ;  /* 0x0000003708397220 */ /* 0x080fe20000410000 */
[----:B------:R-:W-:Y:S01]  /*f830*/  FFMA.FTZ R54, R4, R55, -R65 ;  /* 0x0000003704367223 */ /* 0x000fe20000010841 */
[----:B------:R-:W-:Y:S01]  /*f840*/  FMUL.FTZ R8, R51, R50 ;  /* 0x0000003233087220 */ /* 0x000fe20000410000 */
[----:B------:R-:W-:-:S02]  /*f850*/  IMAD.U32 R55, R40, 0x10000, RZ ;  /* 0x0001000028377824 */ /* 0x000fc400078e00ff */
[-C--:B------:R-:W-:Y:S01]  /*f860*/  FMUL.FTZ R65, R51, R46.reuse ;  /* 0x0000002e33417220 */ /* 0x080fe20000410000 */
[----:B------:R-:W-:Y:S01]  /*f870*/  FFMA.FTZ R56, R4, R59, R57 ;  /* 0x0000003b04387223 */ /* 0x000fe20000010039 */
        /* <DEDUP_REMOVED lines=8> */
[----:B------:R-:W-:-:S02]  /*f900*/  IMAD.U32 R46, R41, 0x10000, RZ ;  /* 0x00010000292e7824 */ /* 0x000fc400078e00ff */
[-C--:B------:R-:W-:Y:S01]  /*f910*/  FMUL.FTZ R67, R52, R51.reuse ;  /* 0x0000003334437220 */ /* 0x080fe20000410000 */
[----:B------:R-:W-:Y:S01]  /*f920*/  FFMA.FTZ R59, R48, R51, -R59 ;  /* 0x00000033303b7223 */ /* 0x000fe2000001083b */
[----:B------:R-:W-:Y:S01]  /*f930*/  SHF.L.U32 R4, R35, 0x10, RZ ;  /* 0x0000001023047819 */ /* 0x000fe200000006ff */
[C---:B------:R-:W-:Y:S01]  /*f940*/  FMUL.FTZ R51, R10.reuse, R57 ;  /* 0x000000390a337220 */ /* 0x040fe20000410000 */
        /* <DEDUP_REMOVED lines=8> */
[----:B------:R-:W-:-:S02]  /*f9d0*/  LOP3.LUT R8, R39, 0xffff0000, RZ, 0xc0, !PT ;  /* 0xffff000027087812 */ /* 0x000fc400078ec0ff */
[----:B------:R-:W-:Y:S01]  /*f9e0*/  LOP3.LUT R10, R41, 0xffff0000, RZ, 0xc0, !PT ;  /* 0xffff0000290a7812 */ /* 0x000fe200078ec0ff */
[----:B------:R-:W-:Y:S01]  /*f9f0*/  FFMA.FTZ R52, R49, R46, R52 ;  /* 0x0000002e31347223 */ /* 0x000fe20000010034 */
[----:B------:R-:W-:Y:S01]  /*fa00*/  LOP3.LUT R4, R33, 0xffff0000, RZ, 0xc0, !PT ;  /* 0xffff000021047812 */ /* 0x000fe200078ec0ff */
[----:B------:R-:W-:Y:S01]  /*fa10*/  FMUL.FTZ R46, R9, R8 ;  /* 0x00000008092e7220 */ /* 0x000fe20000410000 */
[----:B------:R-:W-:Y:S01]  /*fa20*/  LOP3.LUT R6, R35, 0xffff0000, RZ, 0xc0, !PT ;  /* 0xffff000023067812 */ /* 0x000fe200078ec0ff */
[----:B------:R-:W-:Y:S02]  /*fa30*/  FMUL.FTZ R60, R11, R10 ;  /* 0x0000000a0b3c7220 */ /* 0x000fe40000410000 */
[-C--:B------:R-:W-:Y:S01]  /*fa40*/  FMUL.FTZ R47, R9, R4.reuse ;  /* 0x00000004092f7220 */ /* 0x080fe20000410000 */
[----:B------:R-:W-:Y:S01]  /*fa50*/  FFMA.FTZ R9, R5, R4, -R46 ;  /* 0x0000000405097223 */ /* 0x000fe2000001082e */
[-C--:B------:R-:W-:Y:S01]  /*fa60*/  FMUL.FTZ R11, R11, R6.reuse ;  /* 0x000000060b0b7220 */ /* 0x080fe20000410000 */
        /* <DEDUP_REMOVED lines=8> */
[----:B------:R-:W-:Y:S01]  /*faf0*/  F2FP.BF16.F32.PACK_AB R8, R56, R63 ;  /* 0x0000003f3808723e */ /* 0x000fe200000010ff */
[----:B------:R1:W-:Y:S01]  /*fb00*/  STS.128 [R44+0x12400], R4 ;  /* 0x012400042c007388 */ /* 0x0003e20000000c00 */
[----:B------:R-:W-:Y:S02]  /*fb10*/  F2FP.BF16.F32.PACK_AB R9, R46, R65 ;  /* 0x000000412e09723e */ /* 0x000fe400000010ff */
[----:B------:R-:W-:-:S05]  /*fb20*/  F2FP.BF16.F32.PACK_AB R11, R11, R52 ;  /* 0x000000340b0b723e */ /* 0x000fca00000010ff */
[----:B------:R1:W-:Y:S02]  /*fb30*/  STS.128 [R62+0x12400], R8 ;  /* 0x012400083e007388 */ /* 0x0003e40000000c00 */
.L_x_3884:
[----:B------:R-:W-:Y:S05]  /*fb40*/  BSYNC B2 ;  /* 0x0000000000027941 */ /* 0x000fea0003800000 */
.L_x_3883:
[----:B------:R-:W-:Y:S04]  /*fb50*/  BSSY B2, `(.L_x_3885) ;  /* 0x0000062000027945 */ /* 0x000fe80003800000 */
[----:B------:R-:W-:Y:S05]  /*fb60*/  @P1 BRA `(.L_x_3886) ;  /* 0x0000000400801947 */ /* 0x000fea0003800000 */
[----:B-1----:R-:W2:Y:S01]  /*fb70*/  LDL R9, [R1+0x4] ;  /* 0x0000040001097983 */ /* 0x002ea20000100800 */
[----:B------:R-:W-:Y:S01]  /*fb80*/  SHF.R.S32.HI R6, RZ, 0x1f, R193 ;  /* 0x0000001fff067819 */ /* 0x000fe200000114c1 */
[----:B------:R-:W-:Y:S01]  /*fb90*/  IMAD.U32 R57, R28, 0x10000, RZ ;  /* 0x000100001c397824 */ /* 0x000fe200078e00ff */
[----:B------:R-:W-:Y:S01]  /*fba0*/  LEA.HI R4, R45, R197, RZ, 0x1d ;  /* 0x000000c52d047211 */ /* 0x000fe200078fe8ff */
[----:B------:R-:W-:Y:S01]  /*fbb0*/  IMAD.U32 R55, R24, 0x10000, RZ ;  /* 0x0001000018377824 */ /* 0x000fe200078e00ff */
[CC--:B------:R-:W-:Y:S02]  /*fbc0*/  LEA.HI R7, R6.reuse, R193.reuse, RZ, 0x6 ;  /* 0x000000c106077211 */ /* 0x0c0fe400078f30ff */
[----:B------:R-:W-:Y:S02]  /*fbd0*/  LEA.HI R6, R6, R193, RZ, 0x3 ;  /* 0x000000c106067211 */ /* 0x000fe400078f18ff */
[----:B0-----:R-:W-:Y:S01]  /*fbe0*/  SHF.R.S32.HI R5, RZ, 0x1f, R4 ;  /* 0x0000001fff057819 */ /* 0x001fe20000011404 */
[----:B------:R-:W-:Y:S01]  /*fbf0*/  IMAD.SHL.U32 R8, R7, 0x80, RZ ;  /* 0x0000008007087824 */ /* 0x000fe200078e00ff */
[----:B------:R-:W-:-:S02]  /*fc00*/  LOP3.LUT R7, R217, 0x38, R6, 0xf8, !PT ;  /* 0x00000038d9077812 */ /* 0x000fc400078ef806 */
[----:B------:R-:W-:Y:S01]  /*fc10*/  LEA.HI R6, R5, R4, RZ, 0x3 ;  /* 0x0000000405067211 */ /* 0x000fe200078f18ff */
[----:B------:R-:W-:Y:S01]  /*fc20*/  IMAD.SHL.U32 R4, R4, 0x8, RZ ;  /* 0x0000000804047824 */ /* 0x000fe200078e00ff */
[----:B------:R-:W-:Y:S02]  /*fc30*/  LOP3.LUT R8, R8, 0xffffe000, RZ, 0xc0, !PT ;  /* 0xffffe00008087812 */ /* 0x000fe400078ec0ff */
[----:B------:R-:W-:Y:S01]  /*fc40*/  LOP3.LUT R7, R7, R218, RZ, 0x3c, !PT ;  /* 0x000000da07077212 */ /* 0x000fe200078e3cff */
[----:B------:R-:W-:Y:S01]  /*fc50*/  IMAD.SHL.U32 R6, R6, 0x400, RZ ;  /* 0x0000040006067824 */ /* 0x000fe200078e00ff */
[----:B------:R-:W-:Y:S02]  /*fc60*/  LOP3.LUT R5, R217, 0x38, R4, 0xf8, !PT ;  /* 0x00000038d9057812 */ /* 0x000fe400078ef804 */
[----:B------:R-:W-:Y:S02]  /*fc70*/  IADD3 R7, R7, R8, R219 ;  /* 0x0000000807077210 */ /* 0x000fe40007ffe0db */
[----:B------:R-:W-:-:S02]  /*fc80*/  LOP3.LUT R5, R5, R218, RZ, 0x3c, !PT ;  /* 0x000000da05057212 */ /* 0x000fc400078e3cff */
[----:B------:R-:W-:Y:S02]  /*fc90*/  LOP3.LUT R6, R6, 0x7fffe000, RZ, 0xc0, !PT ;  /* 0x7fffe00006067812 */ /* 0x000fe400078ec0ff */
[----:B------:R-:W-:Y:S01]  /*fca0*/  LOP3.LUT R59, R28, 0xffff0000, RZ, 0xc0, !PT ;  /* 0xffff00001c3b7812 */ /* 0x000fe200078ec0ff */
[----:B--2---:R-:W-:Y:S01]  /*fcb0*/  IMAD R62, R7, 0x2, R9 ;  /* 0x00000002073e7824 */ /* 0x004fe200078e0209 */
[----:B------:R-:W-:-:S04]  /*fcc0*/  IADD3 R9, R5, R6, R219 ;  /* 0x0000000605097210 */ /* 0x000fc80007ffe0db */
[----:B------:R-:W0:Y:S01]  /*fcd0*/  LDS.128 R4, [R62] ;  /* 0x000000003e047984 */ /* 0x000e220000000c00 */
        /* <DEDUP_REMOVED lines=19> */
[----:B------:R-:W-:Y:S01]  /*fe10*/  SHF.L.U32 R46, R25, 0x10, RZ ;  /* 0x00000010192e7819 */ /* 0x000fe200000006ff */
[C---:B------:R-:W-:Y:S01]  /*fe20*/  IMAD.U32 R52, R10.reuse, 0x10000, RZ ;  /* 0x000100000a347824 */ /* 0x040fe200078e00ff */
[----:B------:R-:W-:Y:S01]  /*fe30*/  LOP3.LUT R10, R10, 0xffff0000, RZ, 0xc0, !PT ;  /* 0xffff00000a0a7812 */ /* 0x000fe200078ec0ff */
[-C--:B------:R-:W-:Y:S01]  /*fe40*/  FMUL.FTZ R57, R8, R55.reuse ;  /* 0x0000003708397220 */ /* 0x080fe20000410000 */
[----:B------:R-:W-:Y:S01]  /*fe50*/  FFMA.FTZ R54, R4, R55, -R65 ;  /* 0x0000003704367223 */ /* 0x000fe20000010841 */
[C---:B------:R-:W-:Y:S01]  /*fe60*/  FMUL.FTZ R8, R51.reuse, R50 ;  /* 0x0000003233087220 */ /* 0x040fe20000410000 */
[----:B------:R-:W-:Y:S02]  /*fe70*/  IMAD.U32 R55, R30, 0x10000, RZ ;  /* 0x000100001e377824 */ /* 0x000fe400078e00ff */
[-C--:B------:R-:W-:Y:S01]  /*fe80*/  FMUL.FTZ R65, R51, R46.reuse ;  /* 0x0000002e33417220 */ /* 0x080fe20000410000 */
[----:B------:R-:W-:Y:S01]  /*fe90*/  FFMA.FTZ R56, R4, R59, R57 ;  /* 0x0000003b04387223 */ /* 0x000fe20000010039 */
[----:B------:R-:W-:Y:S01]  /*fea0*/  FFMA.FTZ R58, R47, R46, -R8 ;  /* 0x0000002e2f3a7223 */ /* 0x000fe20000010808 */
[----:B------:R-:W-:-:S02]  /*feb0*/  IMAD.U32 R51, R26, 0x10000, RZ ;  /* 0x000100001a337824 */ /* 0x000fc400078e00ff */
[----:B------:R-:W-:Y:S01]  /*fec0*/  FFMA.FTZ R65, R47, R50, R65 ;  /* 0x000000322f417223 */ /* 0x000fe20000010041 */
[----:B------:R-:W-:Y:S01]  /*fed0*/  FMUL.FTZ R59, R52, R55 ;  /* 0x00000037343b7220 */ /* 0x000fe20000410000 */
[----:B------:R-:W-:Y:S01]  /*fee0*/  LOP3.LUT R57, R30, 0xffff0000, RZ, 0xc0, !PT ;  /* 0xffff00001e397812 */ /* 0x000fe200078ec0ff */
[----:B------:R-:W-:Y:S01]  /*fef0*/  IMAD.U32 R53, R11, 0x10000, RZ ;  /* 0x000100000b357824 */ /* 0x000fe200078e00ff */
[----:B------:R-:W-:Y:S01]  /*ff00*/  LOP3.LUT R47, R26, 0xffff0000, RZ, 0xc0, !PT ;  /* 0xffff00001a2f7812 */ /* 0x000fe200078ec0ff */
[----:B------:R-:W-:Y:S02]  /*ff10*/  IMAD.U32 R46, R31, 0x10000, RZ ;  /* 0x000100001f2e7824 */ /* 0x000fe400078e00ff */
[-C--:B------:R-:W-:Y:S01]  /*ff20*/  FMUL.FTZ R67, R52, R51.reuse ;  /* 0x0000003334437220 */ /* 0x080fe20000410000 */
[----:B------:R-:W-:Y:S01]  /*ff30*/  FFMA.FTZ R59, R48, R51, -R59 ;  /* 0x00000033303b7223 */ /* 0x000fe2000001083b */
[----:B------:R-:W-:Y:S01]  /*ff40*/  FMUL.FTZ R51, R10, R57 ;  /* 0x000000390a337220 */ /* 0x000fe20000410000 */
[----:B------:R-:W-:-:S02]  /*ff50*/  IMAD.U32 R49, R7, 0x10000, RZ ;  /* 0x0001000007317824 */ /* 0x000fc400078e00ff */
[----:B------:R-:W-:Y:S01]  /*ff60*/  FMUL.FTZ R10, R10, R47 ;  /* 0x0000002f0a0a7220 */ /* 0x000fe20000410000 */
[----:B------:R-:W-:Y:S02]  /*ff70*/  IMAD.U32 R4, R27, 0x10000, RZ ;  /* 0x000100001b047824 */ /* 0x000fe400078e00ff */
        /* <DEDUP_REMOVED lines=13> */
[----:B------:R-:W-:Y:S01]  /*10050*/  FMUL.FTZ R60, R11, R10 ;  /* 0x0000000a0b3c7220 */ /* 0x000fe20000410000 */
[----:B------:R-:W-:Y:S01]  /*10060*/  LOP3.LUT R7, R7, 0xffff0000, RZ, 0xc0, !PT ;  /* 0xffff000007077812 */ /* 0x000fe200078ec0ff */
[-C--:B------:R-:W-:Y:S01]  /*10070*/  FMUL.FTZ R47, R9, R4.reuse ;  /* 0x00000004092f7220 */ /* 0x080fe20000410000 */
[----:B------:R-:W-:Y:S01]  /*10080*/  FFMA.FTZ R9, R5, R4, -R46 ;  /* 0x0000000405097223 */ /* 0x000fe2000001082e */
[-C--:B------:R-:W-:Y:S01]  /*10090*/  FMUL.FTZ R11, R11, R6.reuse ;  /* 0x000000060b0b7220 */ /* 0x080fe20000410000 */
[----:B------:R-:W-:Y:S01]  /*100a0*/  F2FP.BF16.F32.PACK_AB R4, R54, R61 ;  /* 0x0000003d3604723e */ /* 0x000fe200000010ff */
        /* <DEDUP_REMOVED lines=12> */
.L_x_3886:
[----:B------:R-:W-:Y:S05]  /*10170*/  BSYNC B2 ;  /* 0x0000000000027941 */ /* 0x000fea0003800000 */
.L_x_3885:
[----:B------:R-:W-:Y:S05]  /*10180*/  @P2 BRA `(.L_x_3882) ;  /* 0x0000000400802947 */ /* 0x000fea0003800000 */
[----:B-12---:R-:W2:Y:S01]  /*10190*/  LDL R9, [R1+0x4] ;  /* 0x0000040001097983 */ /* 0x006ea20000100800 */
[----:B0-----:R-:W-:Y:S01]  /*101a0*/  SHF.R.S32.HI R5, RZ, 0x1f, R192 ;  /* 0x0000001fff057819 */ /* 0x001fe200000114c0 */
[----:B------:R-:W-:Y:S01]  /*101b0*/  IMAD.U32 R56, R14, 0x10000, RZ ;  /* 0x000100000e387824 */ /* 0x000fe200078e00ff */
[----:B------:R-:W-:Y:S01]  /*101c0*/  LEA.HI R45, R45, R198, RZ, 0x1d ;  /* 0x000000c62d2d7211 */ /* 0x000fe200078fe8ff */
[----:B------:R-:W-:Y:S01]  /*101d0*/  IMAD.U32 R55, R15, 0x10000, RZ ;  /* 0x000100000f377824 */ /* 0x000fe200078e00ff */
[CC--:B------:R-:W-:Y:S02]  /*101e0*/  LEA.HI R7, R5.reuse, R192.reuse, RZ, 0x6 ;  /* 0x000000c005077211 */ /* 0x0c0fe400078f30ff */
[----:B------:R-:W-:Y:S02]  /*101f0*/  LEA.HI R6, R5, R192, RZ, 0x3 ;  /* 0x000000c005067211 */ /* 0x000fe400078f18ff */
[----:B------:R-:W-:Y:S01]  /*10200*/  SHF.R.S32.HI R4, RZ, 0x1f, R45 ;  /* 0x0000001fff047819 */ /* 0x000fe2000001142d */
        /* <DEDUP_REMOVED lines=11> */
[----:B------:R-:W-:Y:S02]  /*102c0*/  SHF.L.U32 R54, R3, 0x10, RZ ;  /* 0x0000001003367819 */ /* 0x000fe400000006ff */
        /* <DEDUP_REMOVED lines=20> */
[C---:B------:R-:W-:Y:S01]  /*10410*/  FFMA.FTZ R58, R45.reuse, R54, -R58 ;  /* 0x000000362d3a7223 */ /* 0x040fe2000001083a */
[----:B------:R-:W-:Y:S01]  /*10420*/  FFMA.FTZ R60, R45, R56, R60 ;  /* 0x000000382d3c7223 */ /* 0x000fe2000001003c */
[----:B------:R-:W-:-:S02]  /*10430*/  IMAD.U32 R45, R0, 0x10000, RZ ;  /* 0x00010000002d7824 */ /* 0x000fc400078e00ff */
[-C--:B------:R-:W-:Y:S01]  /*10440*/  FMUL.FTZ R59, R8, R49.reuse ;  /* 0x00000031083b7220 */ /* 0x080fe20000410000 */
[----:B------:R-:W-:Y:S01]  /*10450*/  FFMA.FTZ R57, R4, R49, -R57 ;  /* 0x0000003104397223 */ /* 0x000fe20000010839 */
[----:B------:R-:W-:Y:S01]  /*10460*/  FMUL.FTZ R49, R50, R55 ;  /* 0x0000003732317220 */ /* 0x000fe20000410000 */
[----:B------:R-:W-:Y:S02]  /*10470*/  IMAD.U32 R51, R10, 0x10000, RZ ;  /* 0x000100000a337824 */ /* 0x000fe400078e00ff */
[----:B------:R-:W-:Y:S01]  /*10480*/  FMUL.FTZ R54, R50, R45 ;  /* 0x0000002d32367220 */ /* 0x000fe20000410000 */
[----:B------:R-:W-:Y:S01]  /*10490*/  FFMA.FTZ R59, R4, R53, R59 ;  /* 0x00000035043b7223 */ /* 0x000fe2000001003b */
[----:B------:R-:W-:Y:S01]  /*104a0*/  LOP3.LUT R10, R10, 0xffff0000, RZ, 0xc0, !PT ;  /* 0xffff00000a0a7812 */ /* 0x000fe200078ec0ff */
[----:B------:R-:W-:Y:S01]  /*104b0*/  FFMA.FTZ R50, R46, R45, -R49 ;  /* 0x0000002d2e327223 */ /* 0x000fe20000010831 */
[C---:B------:R-:W-:Y:S01]  /*104c0*/  LOP3.LUT R53, R20.reuse, 0xffff0000, RZ, 0xc0, !PT ;  /* 0xffff000014357812 */ /* 0x040fe200078ec0ff */
[----:B------:R-:W-:Y:S01]  /*104d0*/  IMAD.U32 R8, R20, 0x10000, RZ ;  /* 0x0001000014087824 */ /* 0x000fe200078e00ff */
[C---:B------:R-:W-:Y:S01]  /*104e0*/  LOP3.LUT R45, R12.reuse, 0xffff0000, RZ, 0xc0, !PT ;  /* 0xffff00000c2d7812 */ /* 0x040fe200078ec0ff */
[----:B------:R-:W-:-:S02]  /*104f0*/  IMAD.U32 R4, R12, 0x10000, RZ ;  /* 0x000100000c047824 */ /* 0x000fc400078e00ff */
[----:B------:R-:W-:Y:S01]  /*10500*/  FFMA.FTZ R54, R46, R55, R54 ;  /* 0x000000372e367223 */ /* 0x000fe20000010036 */
[C---:B------:R-:W-:Y:S01]  /*10510*/  FMUL.FTZ R61, R10.reuse, R53 ;  /* 0x000000350a3d7220 */ /* 0x040fe20000410000 */
[C---:B------:R-:W-:Y:S01]  /*10520*/  FMUL.FTZ R46, R51.reuse, R8 ;  /* 0x00000008332e7220 */ /* 0x040fe20000410000 */
[-C--:B------:R-:W-:Y:S01]  /*10530*/  FMUL.FTZ R56, R51, R4.reuse ;  /* 0x0000000433387220 */ /* 0x080fe20000410000 */
[----:B------:R-:W-:Y:S01]  /*10540*/  FMUL.FTZ R10, R10, R45 ;  /* 0x0000002d0a0a7220 */ /* 0x000fe20000410000 */
[----:B------:R-:W-:Y:S02]  /*10550*/  IMAD.U32 R52, R11, 0x10000, RZ ;  /* 0x000100000b347824 */ /* 0x000fe400078e00ff */
[----:B------:R-:W-:Y:S01]  /*10560*/  FFMA.FTZ R55, R47, R4, -R46 ;  /* 0x000000042f377223 */ /* 0x000fe2000001082e */
[----:B------:R-:W-:Y:S02]  /*10570*/  IMAD.U32 R51, R21, 0x10000, RZ ;  /* 0x0001000015337824 */ /* 0x000fe400078e00ff */
[----:B------:R-:W-:Y:S01]  /*10580*/  FFMA.FTZ R56, R47, R8, R56 ;  /* 0x000000082f387223 */ /* 0x000fe20000010038 */
[----:B------:R-:W-:-:S02]  /*10590*/  IMAD.U32 R49, R13, 0x10000, RZ ;  /* 0x000100000d317824 */ /* 0x000fc400078e00ff */
[----:B------:R-:W-:Y:S01]  /*105a0*/  FFMA.FTZ R53, R6, R53, R10 ;  /* 0x0000003506357223 */ /* 0x000fe2000001000a */
[----:B------:R-:W-:Y:S01]  /*105b0*/  IMAD.U32 R48, R7, 0x10000, RZ ;  /* 0x0001000007307824 */ /* 0x000fe200078e00ff */
[----:B------:R-:W-:Y:S01]  /*105c0*/  LOP3.LUT R11, R11, 0xffff0000, RZ, 0xc0, !PT ;  /* 0xffff00000b0b7812 */ /* 0x000fe200078ec0ff */
[----:B------:R-:W-:Y:S01]  /*105d0*/  FMUL.FTZ R47, R52, R51 ;  /* 0x00000033342f7220 */ /* 0x000fe20000410000 */
[----:B------:R-:W-:Y:S01]  /*105e0*/  FFMA.FTZ R62, R6, R45, -R61 ;  /* 0x0000002d063e7223 */ /* 0x000fe2000001083d */
[----:B------:R-:W-:Y:S01]  /*105f0*/  LOP3.LUT R8, R15, 0xffff0000, RZ, 0xc0, !PT ;  /* 0xffff00000f087812 */ /* 0x000fe200078ec0ff */
[-C--:B------:R-:W-:Y:S01]  /*10600*/  FMUL.FTZ R45, R52, R49.reuse ;  /* 0x00000031342d7220 */ /* 0x080fe20000410000 */
[----:B------:R-:W-:Y:S01]  /*10610*/  LOP3.LUT R10, R21, 0xffff0000, RZ, 0xc0, !PT ;  /* 0xffff0000150a7812 */ /* 0x000fe200078ec0ff */
[----:B------:R-:W-:Y:S01]  /*10620*/  FFMA.FTZ R47, R48, R49, -R47 ;  /* 0x00000031302f7223 */ /* 0x000fe2000001082f */
[----:B------:R-:W-:Y:S01]  /*10630*/  LOP3.LUT R4, R0, 0xffff0000, RZ, 0xc0, !PT ;  /* 0xffff000000047812 */ /* 0x000fe200078ec0ff */
[----:B------:R-:W-:Y:S01]  /*10640*/  FFMA.FTZ R48, R48, R51, R45 ;  /* 0x0000003330307223 */ /* 0x000fe2000001002d */
[----:B------:R-:W-:Y:S01]  /*10650*/  LOP3.LUT R6, R13, 0xffff0000, RZ, 0xc0, !PT ;  /* 0xffff00000d067812 */ /* 0x000fe200078ec0ff */
        /* <DEDUP_REMOVED lines=19> */
.L_x_3882:
[----:B------:R-:W-:Y:S05]  /*10790*/  BSYNC B1 ;  /* 0x0000000000017941 */ /* 0x000fea0003800000 */
.L_x_3881:
[----:B-123--:R-:W-:-:S05]  /*107a0*/  VIADD R4, R202, 0x40 ;  /* 0x00000040ca047836 */ /* 0x00efca0000000000 */
[----:B------:R-:W-:-:S13]  /*107b0*/  ISETP.GE.AND P0, PT, R4, R43, PT ;  /* 0x0000002b0400720c */ /* 0x000fda0003f06270 */
[----:B------:R-:W-:Y:S05]  /*107c0*/  @P0 BRA `(.L_x_3865) ;  /* 0x00000010009c0947 */ /* 0x000fea0003800000 */
[----:B------:R1:W5:Y:S01]  /*107d0*/  LDL R60, [R1+0x4] ;  /* 0x00000400013c7983 */ /* 0x0003620000100800 */
[----:B------:R-:W2:Y:S01]  /*107e0*/  LDC R43, c[0x0][0x3f4] ;  /* 0x0000fd00ff2b7b82 */ /* 0x000ea20000000800 */
[----:B------:R-:W-:Y:S01]  /*107f0*/  BSSY B1, `(.L_x_3887) ;  /* 0x0000062000017945 */ /* 0x000fe20003800000 */
[----:B------:R-:W-:Y:S02]  /*10800*/  SHF.R.U32.HI R61, RZ, 0x3, R204 ;  /* 0x00000003ff3d7819 */ /* 0x000fe400000116cc */
[-C--:B--2---:R-:W-:Y:S02]  /*10810*/  ISETP.GE.AND P0, PT, R16, R43.reuse, PT ;  /* 0x0000002b1000720c */ /* 0x084fe40003f06270 */
[-C--:B------:R-:W-:Y:S02]  /*10820*/  ISETP.GE.AND P1, PT, R193, R43.reuse, PT ;  /* 0x0000002bc100720c */ /* 0x080fe40003f26270 */
[----:B------:R-:W-:-:S09]  /*10830*/  ISETP.GE.AND P2, PT, R192, R43, PT ;  /* 0x0000002bc000720c */ /* 0x000fd20003f46270 */
[----:B-1----:R-:W-:Y:S05]  /*10840*/  @P0 BRA `(.L_x_3888) ;  /* 0x0000000400700947 */ /* 0x002fea0003800000 */
[----:B------:R-:W-:Y:S01]  /*10850*/  LEA.HI R42, R42, R37, RZ, 0x2 ;  /* 0x000000252a2a7211 */ /* 0x000fe200078f10ff */
[----:B------:R-:W-:Y:S01]  /*10860*/  IMAD.U32 R54, R38, 0x10000, RZ ;  /* 0x0001000026367824 */ /* 0x000fe200078e00ff */
[----:B------:R-:W-:Y:S01]  /*10870*/  LOP3.LUT R9, R204, 0x38, R16, 0xf8, !PT ;  /* 0x00000038cc097812 */ /* 0x000fe200078ef810 */
[----:B------:R-:W-:Y:S01]  /*10880*/  IMAD.U32 R52, R32, 0x10000, RZ ;  /* 0x0001000020347824 */ /* 0x000fe200078e00ff */
[----:B------:R-:W-:Y:S01]  /*10890*/  LOP3.LUT R42, R42, 0xfffffffc, RZ, 0xc0, !PT ;  /* 0xfffffffc2a2a7812 */ /* 0x000fe200078ec0ff */
[----:B------:R-:W-:Y:S01]  /*108a0*/  IMAD.U32 R59, R40, 0x10000, RZ ;  /* 0x00010000283b7824 */ /* 0x000fe200078e00ff */
[----:B------:R-:W-:Y:S02]  /*108b0*/  LOP3.LUT R9, R220, R9, R61, 0xf6, !PT ;  /* 0x00000009dc097212 */ /* 0x000fe400078ef63d */
[----:B------:R-:W-:Y:S01]  /*108c0*/  LOP3.LUT R56, R38, 0xffff0000, RZ, 0xc0, !PT ;  /* 0xffff000026387812 */ /* 0x000fe200078ec0ff */
[----:B------:R-:W-:Y:S01]  /*108d0*/  IMAD.IADD R4, R37, 0x1, -R42 ;  /* 0x0000000125047824 */ /* 0x000fe200078e0a2a */
[----:B------:R-:W-:Y:S01]  /*108e0*/  LOP3.LUT R32, R32, 0xffff0000, RZ, 0xc0, !PT ;  /* 0xffff000020207812 */ /* 0x000fe200078ec0ff */
[----:B-----5:R-:W-:-:S02]  /*108f0*/  IMAD R58, R9, 0x2, R60 ;  /* 0x00000002093a7824 */ /* 0x020fc400078e023c */
[----:B------:R-:W-:Y:S01]  /*10900*/  IMAD.U32 R38, R33, 0x10000, RZ ;  /* 0x0001000021267824 */ /* 0x000fe200078e00ff */
[----:B------:R-:W-:Y:S02]  /*10910*/  LEA.HI R4, R43, R4, RZ, 0x1d ;  /* 0x000000042b047211 */ /* 0x000fe400078fe8ff */
[----:B------:R-:W-:Y:S02]  /*10920*/  LOP3.LUT R33, R33, 0xffff0000, RZ, 0xc0, !PT ;  /* 0xffff000021217812 */ /* 0x000fe400078ec0ff */
[----:B------:R-:W-:Y:S01]  /*10930*/  SHF.R.S32.HI R7, RZ, 0x1f, R4 ;  /* 0x0000001fff077819 */ /* 0x000fe20000011404 */
[----:B0-----:R-:W-:-:S03]  /*10940*/  IMAD.SHL.U32 R5, R4, 0x8, RZ ;  /* 0x0000000804057824 */ /* 0x001fc600078e00ff */
[----:B------:R-:W-:Y:S02]  /*10950*/  LEA.HI R7, R7, R4, RZ, 0x3 ;  /* 0x0000000407077211 */ /* 0x000fe400078f18ff */
[----:B------:R-:W-:-:S03]  /*10960*/  LOP3.LUT R4, R204, 0x38, R5, 0xf8, !PT ;  /* 0x00000038cc047812 */ /* 0x000fc600078ef805 */
[----:B------:R-:W-:Y:S01]  /*10970*/  IMAD.SHL.U32 R7, R7, 0x400, RZ ;  /* 0x0000040007077824 */ /* 0x000fe200078e00ff */
[----:B------:R-:W-:-:S04]  /*10980*/  LOP3.LUT R5, R4, R61, RZ, 0x3c, !PT ;  /* 0x0000003d04057212 */ /* 0x000fc800078e3cff */
[----:B------:R-:W-:-:S04]  /*10990*/  LOP3.LUT R7, R7, 0x7fffe000, RZ, 0xc0, !PT ;  /* 0x7fffe00007077812 */ /* 0x000fc800078ec0ff */
[----:B------:R-:W-:Y:S02]  /*109a0*/  IADD3 R9, R5, R7, R220 ;  /* 0x0000000705097210 */ /* 0x000fe40007ffe0dc */
        /* <DEDUP_REMOVED lines=16> */
[-C--:B------:R-:W-:Y:S01]  /*10ab0*/  FMUL.FTZ R53, R56, R8.reuse ;  /* 0x0000000838357220 */ /* 0x080fe20000410000 */
[----:B------:R-:W-:Y:S01]  /*10ac0*/  FMUL.FTZ R55, R32, R8 ;  /* 0x0000000820377220 */ /* 0x000fe20000410000 */
[----:B------:R-:W-:Y:S01]  /*10ad0*/  FFMA.FTZ R51, R52, R42, -R51 ;  /* 0x0000002a34337223 */ /* 0x000fe20000010833 */
[----:B------:R-:W-:-:S02]  /*10ae0*/  IMAD.U32 R52, R39, 0x10000, RZ ;  /* 0x0001000027347824 */ /* 0x000fc400078e00ff */
[-C--:B------:R-:W-:Y:S01]  /*10af0*/  FFMA.FTZ R8, R32, R4.reuse, -R53 ;  /* 0x0000000420087223 */ /* 0x080fe20000010835 */
[----:B------:R-:W-:Y:S02]  /*10b00*/  IMAD.U32 R49, R10, 0x10000, RZ ;  /* 0x000100000a317824 */ /* 0x000fe400078e00ff */
[----:B------:R-:W-:Y:S01]  /*10b10*/  FFMA.FTZ R32, R56, R4, R55 ;  /* 0x0000000438207223 */ /* 0x000fe20000010037 */
[-C--:B------:R-:W-:Y:S01]  /*10b20*/  FMUL.FTZ R53, R52, R48.reuse ;  /* 0x0000003034357220 */ /* 0x080fe20000410000 */
[----:B------:R-:W-:Y:S01]  /*10b30*/  FMUL.FTZ R57, R38, R48 ;  /* 0x0000003026397220 */ /* 0x000fe20000410000 */
[----:B------:R-:W-:Y:S02]  /*10b40*/  IMAD.U32 R55, R34, 0x10000, RZ ;  /* 0x0001000022377824 */ /* 0x000fe400078e00ff */
[----:B------:R-:W-:Y:S01]  /*10b50*/  FFMA.FTZ R47, R54, R42, R47 ;  /* 0x0000002a362f7223 */ /* 0x000fe2000001002f */
[-C--:B------:R-:W-:Y:S01]  /*10b60*/  FFMA.FTZ R53, R38, R44.reuse, -R53 ;  /* 0x0000002c26357223 */ /* 0x080fe20000010835 */
[-C--:B------:R-:W-:Y:S01]  /*10b70*/  FMUL.FTZ R4, R59, R49.reuse ;  /* 0x000000313b047220 */ /* 0x080fe20000410000 */
[----:B------:R-:W-:Y:S01]  /*10b80*/  LOP3.LUT R10, R10, 0xffff0000, RZ, 0xc0, !PT ;  /* 0xffff00000a0a7812 */ /* 0x000fe200078ec0ff */
[----:B------:R-:W-:Y:S01]  /*10b90*/  FFMA.FTZ R57, R52, R44, R57 ;  /* 0x0000002c34397223 */ /* 0x000fe20000010039 */
[----:B------:R-:W-:Y:S01]  /*10ba0*/  LOP3.LUT R38, R34, 0xffff0000, RZ, 0xc0, !PT ;  /* 0xffff000022267812 */ /* 0x000fe200078ec0ff */
[----:B------:R-:W-:Y:S01]  /*10bb0*/  FMUL.FTZ R34, R55, R49 ;  /* 0x0000003137227220 */ /* 0x000fe20000410000 */
[----:B------:R-:W-:Y:S01]  /*10bc0*/  LOP3.LUT R42, R40, 0xffff0000, RZ, 0xc0, !PT ;  /* 0xffff0000282a7812 */ /* 0x000fe200078ec0ff */
[----:B------:R-:W-:-:S02]  /*10bd0*/  IMAD.U32 R50, R11, 0x10000, RZ ;  /* 0x000100000b327824 */ /* 0x000fc400078e00ff */
[-C--:B------:R-:W-:Y:S01]  /*10be0*/  FFMA.FTZ R40, R55, R45.reuse, -R4 ;  /* 0x0000002d37287223 */ /* 0x080fe20000010804 */
[----:B------:R-:W-:Y:S02]  /*10bf0*/  IMAD.U32 R44, R41, 0x10000, RZ ;  /* 0x00010000292c7824 */ /* 0x000fe400078e00ff */
[-C--:B------:R-:W-:Y:S01]  /*10c00*/  FMUL.FTZ R55, R38, R10.reuse ;  /* 0x0000000a26377220 */ /* 0x080fe20000410000 */
[----:B------:R-:W-:Y:S02]  /*10c10*/  IMAD.U32 R4, R35, 0x10000, RZ ;  /* 0x0001000023047824 */ /* 0x000fe400078e00ff */
[----:B------:R-:W-:Y:S01]  /*10c20*/  FMUL.FTZ R49, R42, R10 ;  /* 0x0000000a2a317220 */ /* 0x000fe20000410000 */
[----:B------:R-:W-:Y:S01]  /*10c30*/  FFMA.FTZ R10, R59, R45, R34 ;  /* 0x0000002d3b0a7223 */ /* 0x000fe20000010022 */
[----:B------:R-:W-:Y:S01]  /*10c40*/  LOP3.LUT R11, R11, 0xffff0000, RZ, 0xc0, !PT ;  /* 0xffff00000b0b7812 */ /* 0x000fe200078ec0ff */
[-C--:B------:R-:W-:Y:S01]  /*10c50*/  FMUL.FTZ R45, R44, R50.reuse ;  /* 0x000000322c2d7220 */ /* 0x080fe20000410000 */
[----:B------:R-:W-:Y:S01]  /*10c60*/  LOP3.LUT R39, R39, 0xffff0000, RZ, 0xc0, !PT ;  /* 0xffff000027277812 */ /* 0x000fe200078ec0ff */
[----:B------:R-:W-:Y:S01]  /*10c70*/  FMUL.FTZ R59, R4, R50 ;  /* 0x00000032043b7220 */ /* 0x000fe20000410000 */
[----:B------:R-:W-:Y:S01]  /*10c80*/  LOP3.LUT R41, R41, 0xffff0000, RZ, 0xc0, !PT ;  /* 0xffff000029297812 */ /* 0x000fe200078ec0ff */
[----:B------:R-:W-:Y:S01]  /*10c90*/  FFMA.FTZ R55, R42, R6, R55 ;  /* 0x000000062a377223 */ /* 0x000fe20000010037 */
[----:B------:R-:W-:Y:S01]  /*10ca0*/  LOP3.LUT R35, R35, 0xffff0000, RZ, 0xc0, !PT ;  /* 0xffff000023237812 */ /* 0x000fe200078ec0ff */
[----:B------:R-:W-:Y:S01]  /*10cb0*/  FFMA.FTZ R45, R4, R46, -R45 ;  /* 0x0000002e042d7223 */ /* 0x000fe2000001082d */
[----:B------:R-:W-:Y:S01]  /*10cc0*/  LOP3.LUT R7, R7, 0xffff0000, RZ, 0xc0, !PT ;  /* 0xffff000007077812 */ /* 0x000fe200078ec0ff */
[----:B------:R-:W-:Y:S01]  /*10cd0*/  FFMA.FTZ R49, R38, R6, -R49 ;  /* 0x0000000626317223 */ /* 0x000fe20000010831 */
        /* <DEDUP_REMOVED lines=19> */
.L_x_3888:
[----:B------:R-:W-:Y:S05]  /*10e10*/  BSYNC B1 ;  /* 0x0000000000017941 */ /* 0x000fea0003800000 */
.L_x_3887:
[----:B------:R-:W-:Y:S04]  /*10e20*/  BSSY B1, `(.L_x_3889) ;  /* 0x0000061000017945 */ /* 0x000fe80003800000 */
[----:B------:R-:W-:Y:S05]  /*10e30*/  @P1 BRA `(.L_x_3890) ;  /* 0x00000004007c1947 */ /* 0x000fea0003800000 */
[----:B-1----:R-:W-:Y:S01]  /*10e40*/  LEA.HI R4, R43, R197, RZ, 0x1d ;  /* 0x000000c52b047211 */ /* 0x002fe200078fe8ff */
[----:B------:R-:W-:Y:S01]  /*10e50*/  IMAD.U32 R47, R28, 0x10000, RZ ;  /* 0x000100001c2f7824 */ /* 0x000fe200078e00ff */
[----:B------:R-:W-:Y:S01]  /*10e60*/  SHF.R.S32.HI R6, RZ, 0x1f, R193 ;  /* 0x0000001fff067819 */ /* 0x000fe200000114c1 */
[----:B------:R-:W-:Y:S01]  /*10e70*/  IMAD.U32 R45, R24, 0x10000, RZ ;  /* 0x00010000182d7824 */ /* 0x000fe200078e00ff */
[----:B0-----:R-:W-:Y:S01]  /*10e80*/  SHF.R.S32.HI R5, RZ, 0x1f, R4 ;  /* 0x0000001fff057819 */ /* 0x001fe20000011404 */
[----:B------:R-:W-:Y:S01]  /*10e90*/  IMAD.U32 R55, R30, 0x10000, RZ ;  /* 0x000100001e377824 */ /* 0x000fe200078e00ff */
[-C--:B------:R-:W-:Y:S01]  /*10ea0*/  LEA.HI R8, R6, R193.reuse, RZ, 0x6 ;  /* 0x000000c106087211 */ /* 0x080fe200078f30ff */
[----:B------:R-:W-:Y:S01]  /*10eb0*/  IMAD.U32 R49, R26, 0x10000, RZ ;  /* 0x000100001a317824 */ /* 0x000fe200078e00ff */
[----:B------:R-:W-:Y:S01]  /*10ec0*/  LEA.HI R7, R6, R193, RZ, 0x3 ;  /* 0x000000c106077211 */ /* 0x000fe200078f18ff */
[----:B------:R-:W-:Y:S01]  /*10ed0*/  IMAD.U32 R46, R29, 0x10000, RZ ;  /* 0x000100001d2e7824 */ /* 0x000fe200078e00ff */
[----:B------:R-:W-:Y:S01]  /*10ee0*/  LEA.HI R6, R5, R4, RZ, 0x3 ;  /* 0x0000000405067211 */ /* 0x000fe200078f18ff */
[----:B------:R-:W-:Y:S01]  /*10ef0*/  IMAD.SHL.U32 R5, R4, 0x8, RZ ;  /* 0x0000000804057824 */ /* 0x000fe200078e00ff */
[----:B------:R-:W-:Y:S01]  /*10f00*/  LOP3.LUT R9, R204, 0x38, R7, 0xf8, !PT ;  /* 0x00000038cc097812 */ /* 0x000fe200078ef807 */
[----:B------:R-:W-:Y:S01]  /*10f10*/  IMAD.SHL.U32 R8, R8, 0x80, RZ ;  /* 0x0000008008087824 */ /* 0x000fe200078e00ff */
[----:B------:R-:W-:Y:S01]  /*10f20*/  LOP3.LUT R44, R28, 0xffff0000, RZ, 0xc0, !PT ;  /* 0xffff00001c2c7812 */ /* 0x000fe200078ec0ff */
[----:B------:R-:W-:Y:S01]  /*10f30*/  IMAD.SHL.U32 R6, R6, 0x400, RZ ;  /* 0x0000040006067824 */ /* 0x000fe200078e00ff */
[----:B------:R-:W-:Y:S01]  /*10f40*/  LOP3.LUT R4, R204, 0x38, R5, 0xf8, !PT ;  /* 0x00000038cc047812 */ /* 0x000fe200078ef805 */
[----:B------:R-:W-:Y:S01]  /*10f50*/  IMAD.U32 R57, R31, 0x10000, RZ ;  /* 0x000100001f397824 */ /* 0x000fe200078e00ff */
[----:B------:R-:W-:Y:S01]  /*10f60*/  LOP3.LUT R7, R8, 0xffffe000, RZ, 0xc0, !PT ;  /* 0xffffe00008077812 */ /* 0x000fe200078ec0ff */
[----:B------:R-:W-:Y:S01]  /*10f70*/  IMAD.U32 R28, R25, 0x10000, RZ ;  /* 0x00010000191c7824 */ /* 0x000fe200078e00ff */
[----:B------:R-:W-:-:S02]  /*10f80*/  LOP3.LUT R9, R9, R61, RZ, 0x3c, !PT ;  /* 0x0000003d09097212 */ /* 0x000fc400078e3cff */
[----:B------:R-:W-:Y:S02]  /*10f90*/  LOP3.LUT R5, R4, R61, RZ, 0x3c, !PT ;  /* 0x0000003d04057212 */ /* 0x000fe400078e3cff */
[----:B------:R-:W-:Y:S02]  /*10fa0*/  LOP3.LUT R6, R6, 0x7fffe000, RZ, 0xc0, !PT ;  /* 0x7fffe00006067812 */ /* 0x000fe400078ec0ff */
[--C-:B------:R-:W-:Y:S02]  /*10fb0*/  IADD3 R7, R9, R7, R220.reuse ;  /* 0x0000000709077210 */ /* 0x100fe40007ffe0dc */
[----:B------:R-:W-:Y:S02]  /*10fc0*/  IADD3 R9, R5, R6, R220 ;  /* 0x0000000605097210 */ /* 0x000fe40007ffe0dc */
[----:B-----5:R-:W-:Y:S02]  /*10fd0*/  LEA R48, R7, R60, 0x1 ;  /* 0x0000003c07307211 */ /* 0x020fe400078e08ff */
[----:B------:R-:W-:Y:S01]  /*10fe0*/  LOP3.LUT R24, R24, 0xffff0000, RZ, 0xc0, !PT ;  /* 0xffff000018187812 */ /* 0x000fe200078ec0ff */
[----:B------:R-:W-:Y:S01]  /*10ff0*/  IMAD R32, R9, 0x2, R2 ;  /* 0x0000000209207824 */ /* 0x000fe200078e0202 */
[----:B------:R-:W-:Y:S01]  /*11000*/  LOP3.LUT R26, R26, 0xffff0000, RZ, 0xc0, !PT ;  /* 0xffff00001a1a7812 */ /* 0x000fe200078ec0ff */
[----:B------:R-:W0:Y:S01]  /*11010*/  LDS.128 R4, [R48] ;  /* 0x0000000030047984 */ /* 0x000e220000000c00 */
[----:B------:R-:W-:-:S02]  /*11020*/  LOP3.LUT R30, R30, 0xffff0000, RZ, 0xc0, !PT ;  /* 0xffff00001e1e7812 */ /* 0x000fc400078ec0ff */
[----:B------:R-:W-:Y:S01]  /*11030*/  SHF.L.U32 R53, R27, 0x10, RZ ;  /* 0x000000101b357819 */ /* 0x000fe200000006ff */
[----:B------:R-:W1:Y:S01]  /*11040*/  LDS.128 R8, [R32+0x12400] ;  /* 0x0124000020087984 */ /* 0x000e620000000c00 */
[----:B------:R-:W-:Y:S02]  /*11050*/  LOP3.LUT R29, R29, 0xffff0000, RZ, 0xc0, !PT ;  /* 0xffff00001d1d7812 */ /* 0x000fe400078ec0ff */
[----:B------:R-:W-:Y:S02]  /*11060*/  LOP3.LUT R31, R31, 0xffff0000, RZ, 0xc0, !PT ;  /* 0xffff00001f1f7812 */ /* 0x000fe400078ec0ff */
[----:B------:R-:W-:Y:S02]  /*11070*/  LOP3.LUT R25, R25, 0xffff0000, RZ, 0xc0, !PT ;  /* 0xffff000019197812 */ /* 0x000fe400078ec0ff */
[----:B------:R-:W-:Y:S01]  /*11080*/  LOP3.LUT R27, R27, 0xffff0000, RZ, 0xc0, !PT ;  /* 0xffff00001b1b7812 */ /* 0x000fe200078ec0ff */
        /* <DEDUP_REMOVED lines=10> */
[C---:B------:R-:W-:Y:S01]  /*11130*/  IMAD.U32 R39, R9.reuse, 0x10000, RZ ;  /* 0x0001000009277824 */ /* 0x040fe200078e00ff */
[----:B------:R-:W-:Y:S01]  /*11140*/  LOP3.LUT R9, R9, 0xffff0000, RZ, 0xc0, !PT ;  /* 0xffff000009097812 */ /* 0x000fe200078ec0ff */
[-C--:B------:R-:W-:Y:S01]  /*11150*/  FFMA.FTZ R42, R45, R33.reuse, -R42 ;  /* 0x000000212d2a7223 */ /* 0x080fe2000001082a */
[----:B------:R-:W-:Y:S01]  /*11160*/  FFMA.FTZ R38, R47, R33, R38 ;  /* 0x000000212f267223 */ /* 0x000fe20000010026 */
[-C--:B------:R-:W-:Y:S01]  /*11170*/  FMUL.FTZ R45, R44, R8.reuse ;  /* 0x000000082c2d7220 */ /* 0x080fe20000410000 */
[----:B------:R-:W-:Y:S01]  /*11180*/  FMUL.FTZ R33, R24, R8 ;  /* 0x0000000818217220 */ /* 0x000fe20000410000 */
[----:B------:R-:W-:-:S02]  /*11190*/  IMAD.U32 R41, R11, 0x10000, RZ ;  /* 0x000100000b297824 */ /* 0x000fc400078e00ff */
[----:B------:R-:W-:Y:S01]  /*111a0*/  FMUL.FTZ R51, R26, R10 ;  /* 0x0000000a1a337220 */ /* 0x000fe20000410000 */
[-C--:B------:R-:W-:Y:S01]  /*111b0*/  FFMA.FTZ R45, R24, R4.reuse, -R45 ;  /* 0x00000004182d7223 */ /* 0x080fe2000001082d */
[----:B------:R-:W-:Y:S01]  /*111c0*/  FFMA.FTZ R33, R44, R4, R33 ;  /* 0x000000042c217223 */ /* 0x000fe20000010021 */
[-C--:B------:R-:W-:Y:S01]  /*111d0*/  FMUL.FTZ R4, R55, R40.reuse ;  /* 0x0000002837047220 */ /* 0x080fe20000410000 */
[----:B------:R-:W-:Y:S01]  /*111e0*/  FMUL.FTZ R40, R49, R40 ;  /* 0x0000002831287220 */ /* 0x000fe20000410000 */
[----:B------:R-:W-:Y:S02]  /*111f0*/  IMAD.U32 R34, R5, 0x10000, RZ ;  /* 0x0001000005227824 */ /* 0x000fe400078e00ff */
[----:B------:R-:W-:Y:S01]  /*11200*/  FMUL.FTZ R47, R46, R39 ;  /* 0x000000272e2f7220 */ /* 0x000fe20000410000 */
[----:B------:R-:W-:Y:S01]  /*11210*/  FFMA.FTZ R8, R49, R35, -R4 ;  /* 0x0000002331087223 */ /* 0x000fe20000010804 */
[----:B------:R-:W-:Y:S01]  /*11220*/  FMUL.FTZ R49, R30, R10 ;  /* 0x0000000a1e317220 */ /* 0x000fe20000410000 */
[----:B------:R-:W-:Y:S01]  /*11230*/  IMAD.U32 R37, R7, 0x10000, RZ ;  /* 0x0001000007257824 */ /* 0x000fe200078e00ff */
[----:B------:R-:W-:Y:S01]  /*11240*/  LOP3.LUT R11, R11, 0xffff0000, RZ, 0xc0, !PT ;  /* 0xffff00000b0b7812 */ /* 0x000fe200078ec0ff */
[----:B------:R-:W-:Y:S01]  /*11250*/  FMUL.FTZ R4, R57, R41 ;  /* 0x0000002939047220 */ /* 0x000fe20000410000 */
[-C--:B------:R-:W-:Y:S01]  /*11260*/  FFMA.FTZ R49, R26, R6.reuse, -R49 ;  /* 0x000000061a317223 */ /* 0x080fe20000010831 */
[----:B------:R-:W-:Y:S01]  /*11270*/  FFMA.FTZ R51, R30, R6, R51 ;  /* 0x000000061e337223 */ /* 0x000fe20000010033 */
[C---:B------:R-:W-:Y:S01]  /*11280*/  FMUL.FTZ R39, R28.reuse, R39 ;  /* 0x000000271c277220 */ /* 0x040fe20000410000 */
[----:B------:R-:W-:Y:S01]  /*11290*/  FMUL.FTZ R6, R53, R41 ;  /* 0x0000002935067220 */ /* 0x000fe20000410000 */
[-C--:B------:R-:W-:Y:S01]  /*112a0*/  FFMA.FTZ R47, R28, R34.reuse, -R47 ;  /* 0x000000221c2f7223 */ /* 0x080fe2000001082f */
[----:B------:R-:W-:Y:S01]  /*112b0*/  LOP3.LUT R5, R5, 0xffff0000, RZ, 0xc0, !PT ;  /* 0xffff000005057812 */ /* 0x000fe200078ec0ff */
[-C--:B------:R-:W-:Y:S01]  /*112c0*/  FFMA.FTZ R28, R53, R37.reuse, -R4 ;  /* 0x00000025351c7223 */ /* 0x080fe20000010804 */
[----:B------:R-:W-:Y:S01]  /*112d0*/  LOP3.LUT R7, R7, 0xffff0000, RZ, 0xc0, !PT ;  /* 0xffff000007077812 */ /* 0x000fe200078ec0ff */
[----:B------:R-:W-:Y:S01]  /*112e0*/  FFMA.FTZ R39, R46, R34, R39 ;  /* 0x000000222e277223 */ /* 0x000fe20000010027 */
        /* <DEDUP_REMOVED lines=20> */
.L_x_3890:
[----:B------:R-:W-:Y:S05]  /*11430*/  BSYNC B1 ;  /* 0x0000000000017941 */ /* 0x000fea0003800000 */
.L_x_3889:
[----:B------:R-:W-:Y:S05]  /*11440*/  @P2 BRA `(.L_x_3865) ;  /* 0x00000004007c2947 */ /* 0x000fea0003800000 */
[----:B012---:R-:W-:Y:S01]  /*11450*/  SHF.R.S32.HI R5, RZ, 0x1f, R192 ;  /* 0x0000001fff057819 */ /* 0x007fe200000114c0 */
[----:B------:R-:W-:Y:S01]  /*11460*/  IMAD.U32 R35, R14, 0x10000, RZ ;  /* 0x000100000e237824 */ /* 0x000fe200078e00ff */
[----:B------:R-:W-:Y:S01]  /*11470*/  LEA.HI R43, R43, R198, RZ, 0x1d ;  /* 0x000000c62b2b7211 */ /* 0x000fe200078fe8ff */
[----:B------:R-:W-:Y:S01]  /*11480*/  IMAD.U32 R33, R3, 0x10000, RZ ;  /* 0x0001000003217824 */ /* 0x000fe200078e00ff */
[-C--:B------:R-:W-:Y:S01]  /*11490*/  LEA.HI R6, R5, R192.reuse, RZ, 0x6 ;  /* 0x000000c005067211 */ /* 0x080fe200078f30ff */
[----:B------:R-:W-:Y:S01]  /*114a0*/  IMAD.U32 R44, R15, 0x10000, RZ ;  /* 0x000100000f2c7824 */ /* 0x000fe200078e00ff */
[----:B------:R-:W-:Y:S01]  /*114b0*/  LEA.HI R5, R5, R192, RZ, 0x3 ;  /* 0x000000c005057211 */ /* 0x000fe200078f18ff */
[----:B------:R-:W-:Y:S01]  /*114c0*/  IMAD.U32 R37, R20, 0x10000, RZ ;  /* 0x0001000014257824 */ /* 0x000fe200078e00ff */
        /* <DEDUP_REMOVED lines=11> */
[----:B------:R-:W-:Y:S01]  /*11580*/  LOP3.LUT R6, R6, 0x7fffe000, RZ, 0xc0, !PT ;  /* 0x7fffe00006067812 */ /* 0x000fe200078ec0ff */
[----:B-----5:R-:W-:Y:S01]  /*11590*/  IMAD R41, R7, 0x2, R60 ;  /* 0x0000000207297824 */ /* 0x020fe200078e023c */
[----:B------:R-:W-:Y:S02]  /*115a0*/  LOP3.LUT R42, R14, 0xffff0000, RZ, 0xc0, !PT ;  /* 0xffff00000e2a7812 */ /* 0x000fe400078ec0ff */
[----:B------:R-:W-:Y:S02]  /*115b0*/  IADD3 R9, R5, R6, R220 ;  /* 0x0000000605097210 */ /* 0x000fe40007ffe0dc */
[----:B------:R-:W0:Y:S01]  /*115c0*/  LDS.128 R4, [R41] ;  /* 0x0000000029047984 */ /* 0x000e220000000c00 */
[----:B------:R-:W-:Y:S02]  /*115d0*/  LOP3.LUT R38, R3, 0xffff0000, RZ, 0xc0, !PT ;  /* 0xffff000003267812 */ /* 0x000fe400078ec0ff */
[----:B------:R-:W-:Y:S01]  /*115e0*/  IMAD R24, R9, 0x2, R2 ;  /* 0x0000000209187824 */ /* 0x000fe200078e0202 */
[----:B------:R-:W-:-:S02]  /*115f0*/  SHF.L.U32 R40, R0, 0x10, RZ ;  /* 0x0000001000287819 */ /* 0x000fc400000006ff */
[----:B------:R-:W-:Y:S02]  /*11600*/  LOP3.LUT R20, R20, 0xffff0000, RZ, 0xc0, !PT ;  /* 0xffff000014147812 */ /* 0x000fe400078ec0ff */
[----:B------:R-:W1:Y:S01]  /*11610*/  LDS.128 R8, [R24+0x12400] ;  /* 0x0124000018087984 */ /* 0x000e620000000c00 */
        /* <DEDUP_REMOVED lines=15> */
[C---:B------:R-:W-:Y:S01]  /*11710*/  FMUL.FTZ R14, R33.reuse, R29 ;  /* 0x0000001d210e7220 */ /* 0x040fe20000410000 */
[----:B------:R-:W-:Y:S01]  /*11720*/  FMUL.FTZ R3, R42, R8 ;  /* 0x000000082a037220 */ /* 0x000fe20000410000 */
[----:B------:R-:W-:Y:S01]  /*11730*/  FMUL.FTZ R29, R44, R30 ;  /* 0x0000001e2c1d7220 */ /* 0x000fe20000410000 */
[-C--:B------:R-:W-:Y:S01]  /*11740*/  FFMA.FTZ R34, R33, R25.reuse, -R34 ;  /* 0x0000001921227223 */ /* 0x080fe20000010822 */
[----:B------:R-:W-:Y:S01]  /*11750*/  FFMA.FTZ R14, R35, R25, R14 ;  /* 0x00000019230e7223 */ /* 0x000fe2000001000e */
[----:B------:R-:W-:Y:S01]  /*11760*/  FMUL.FTZ R25, R38, R8 ;  /* 0x0000000826197220 */ /* 0x000fe20000410000 */
[----:B------:R-:W-:Y:S01]  /*11770*/  FMUL.FTZ R33, R40, R30 ;  /* 0x0000001e28217220 */ /* 0x000fe20000410000 */
[----:B------:R-:W-:-:S02]  /*11780*/  IMAD.U32 R31, R10, 0x10000, RZ ;  /* 0x000100000a1f7824 */ /* 0x000fc400078e00ff */
[-C--:B------:R-:W-:Y:S01]  /*11790*/  FFMA.FTZ R3, R38, R4.reuse, -R3 ;  /* 0x0000000426037223 */ /* 0x080fe20000010803 */
[----:B------:R-:W-:Y:S02]  /*117a0*/  IMAD.U32 R35, R12, 0x10000, RZ ;  /* 0x000100000c237824 */ /* 0x000fe400078e00ff */
[----:B------:R-:W-:Y:S01]  /*117b0*/  FFMA.FTZ R25, R42, R4, R25 ;  /* 0x000000042a197223 */ /* 0x000fe20000010019 */
[-C--:B------:R-:W-:Y:S01]  /*117c0*/  FFMA.FTZ R29, R40, R26.reuse, -R29 ;  /* 0x0000001a281d7223 */ /* 0x080fe2000001081d */
[----:B------:R-:W-:Y:S01]  /*117d0*/  FFMA.FTZ R33, R44, R26, R33 ;  /* 0x0000001a2c217223 */ /* 0x000fe20000010021 */
[----:B------:R-:W-:Y:S01]  /*117e0*/  LOP3.LUT R10, R10, 0xffff0000, RZ, 0xc0, !PT ;  /* 0xffff00000a0a7812 */ /* 0x000fe200078ec0ff */
[-C--:B------:R-:W-:Y:S01]  /*117f0*/  FMUL.FTZ R4, R37, R31.reuse ;  /* 0x0000001f25047220 */ /* 0x080fe20000410000 */
[----:B------:R-:W-:Y:S01]  /*11800*/  LOP3.LUT R26, R12, 0xffff0000, RZ, 0xc0, !PT ;  /* 0xffff00000c1a7812 */ /* 0x000fe200078ec0ff */
[----:B------:R-:W-:Y:S01]  /*11810*/  FMUL.FTZ R12, R35, R31 ;  /* 0x0000001f230c7220 */ /* 0x000fe20000410000 */
[----:B------:R-:W-:-:S02]  /*11820*/  IMAD.U32 R32, R11, 0x10000, RZ ;  /* 0x000100000b207824 */ /* 0x000fc400078e00ff */
[-C--:B------:R-:W-:Y:S01]  /*11830*/  FFMA.FTZ R8, R35, R27.reuse, -R4 ;  /* 0x0000001b23087223 */ /* 0x080fe20000010804 */
[----:B------:R-:W-:Y:S02]  /*11840*/  IMAD.U32 R30, R21, 0x10000, RZ ;  /* 0x00010000151e7824 */ /* 0x000fe400078e00ff */
[-C--:B------:R-:W-:Y:S01]  /*11850*/  FMUL.FTZ R31, R20, R10.reuse ;  /* 0x0000000a141f7220 */ /* 0x080fe20000410000 */
[----:B------:R-:W-:Y:S01]  /*11860*/  FMUL.FTZ R35, R26, R10 ;  /* 0x0000000a1a237220 */ /* 0x000fe20000410000 */
[----:B------:R-:W-:Y:S01]  /*11870*/  LOP3.LUT R11, R11, 0xffff0000, RZ, 0xc0, !PT ;  /* 0xffff00000b0b7812 */ /* 0x000fe200078ec0ff */
[----:B------:R-:W-:Y:S02]  /*11880*/  IMAD.U32 R4, R13, 0x10000, RZ ;  /* 0x000100000d047824 */ /* 0x000fe400078e00ff */
[----:B------:R-:W-:Y:S01]  /*11890*/  FFMA.FTZ R10, R37, R27, R12 ;  /* 0x0000001b250a7223 */ /* 0x000fe2000001000c */
[----:B------:R-:W-:Y:S01]  /*118a0*/  LOP3.LUT R21, R21, 0xffff0000, RZ, 0xc0, !PT ;  /* 0xffff000015157812 */ /* 0x000fe200078ec0ff */
[----:B------:R-:W-:Y:S01]  /*118b0*/  FMUL.FTZ R27, R30, R32 ;  /* 0x000000201e1b7220 */ /* 0x000fe20000410000 */
[----:B------:R-:W-:Y:S01]  /*118c0*/  LOP3.LUT R13, R13, 0xffff0000, RZ, 0xc0, !PT ;  /* 0xffff00000d0d7812 */ /* 0x000fe200078ec0ff */
[-C--:B------:R-:W-:Y:S01]  /*118d0*/  FFMA.FTZ R31, R26, R6.reuse, -R31 ;  /* 0x000000061a1f7223 */ /* 0x080fe2000001081f */
[----:B------:R-:W-:Y:S01]  /*118e0*/  FFMA.FTZ R35, R20, R6, R35 ;  /* 0x0000000614237223 */ /* 0x000fe20000010023 */
[C---:B------:R-:W-:Y:S01]  /*118f0*/  FMUL.FTZ R37, R4.reuse, R32 ;  /* 0x0000002004257220 */ /* 0x040fe20000410000 */
[-C--:B------:R-:W-:Y:S01]  /*11900*/  FFMA.FTZ R27, R4, R28.reuse, -R27 ;  /* 0x0000001c041b7223 */ /* 0x080fe2000001081b */
        /* <DEDUP_REMOVED lines=19> */
.L_x_3865:
[----:B------:R-:W-:Y:S05]  /*11a40*/  BSYNC B0 ;  /* 0x0000000000007941 */ /* 0x000fea0003800000 */
.L_x_3846:
        /* <DEDUP_REMOVED lines=8> */
.L_x_3844:
[----:B------:R-:W-:-:S13]  /*11ad0*/  ISETP.NE.AND P0, PT, R214, 0x3, PT ;  /* 0x00000003d600780c */ /* 0x000fda0003f05270 */
[----:B------:R-:W-:Y:S05]  /*11ae0*/  @!P0 BRA `(.L_x_3891) ;  /* 0x0000000000048947 */ /* 0x000fea0003800000 */
[----:B------:R-:W-:Y:S01]  /*11af0*/  BPT.TRAP 0x1 ;  /* 0x000000040000795c */ /* 0x000fe20000300000 */
.L_x_3891:
[----:B012-4-:R-:W-:Y:S01]  /*11b00*/  IMAD R3, R210, 0x8, R2 ;  /* 0x00000008d2037824 */ /* 0x017fe200078e0202 */
[----:B---3--:R-:W-:-:S04]  /*11b10*/  SHF.L.U32 R0, R221, 0x1f, RZ ;  /* 0x0000001fdd007819 */ /* 0x008fc800000006ff */
[----:B------:R0:W1:Y:S01]  /*11b20*/  SYNCS.PHASECHK.TRANS64.TRYWAIT P1, [R3+URZ+0x30830], R0 ;  /* 0x03083000030075a7 */ /* 0x000062000802017f */
[----:B------:R-:W-:Y:S05]  /*11b30*/  @!P0 BRA `(.L_x_3892) ;  /* 0x0000000000048947 */ /* 0x000fea0003800000 */
[----:B------:R-:W-:Y:S01]  /*11b40*/  BPT.TRAP 0x1 ;  /* 0x000000040000795c */ /* 0x000fe20000300000 */
.L_x_3892:
[----:B------:R-:W-:Y:S01]  /*11b50*/  IMAD.MOV.U32 R119, RZ, RZ, RZ ;  /* 0x000000ffff777224 */ /* 0x000fe200078e00ff */
[----:B-1----:R-:W-:Y:S06]  /*11b60*/  @P1 BRA `(.L_x_3893) ;  /* 0x0000000000081947 */ /* 0x002fec0003800000 */
[----:B------:R-:W1:Y:S02]  /*11b70*/  SYNCS.PHASECHK.TRANS64.TRYWAIT P1, [R3+URZ+0x30830], R0 ;  /* 0x03083000030075a7 */ /* 0x000e64000802017f */
[----:B-1----:R-:W-:Y:S05]  /*11b80*/  @!P1 BRA `(.L_x_3894) ;  /* 0x0000012000f09947 */ /* 0x002fea0003800000 */
.L_x_3893:
        /* <DEDUP_REMOVED lines=9> */
[----:B------:R-:W-:Y:S01]  /*11c20*/  IMAD.U32 R9, RZ, RZ, UR9 ;  /* 0x00000009ff097e24 */ /* 0x000fe2000f8e00ff */
[----:B------:R-:W-:Y:S01]  /*11c30*/  LOP3.LUT R0, R0, 0x3fff, RZ, 0xc0, !PT ;  /* 0x00003fff00007812 */ /* 0x000fe200078ec0ff */
[----:B------:R-:W-:Y:S01]  /*11c40*/  UMOV UR57, 0x40000040 ;  /* 0x4000004000397882 */ /* 0x000fe20000000000 */
[----:B------:R-:W-:Y:S01]  /*11c50*/  UMOV UR53, 0x40000040 ;  /* 0x4000004000357882 */ /* 0x000fe20000000000 */
[----:B------:R-:W-:Y:S01]  /*11c60*/  UMOV UR45, 0x40000040 ;  /* 0x40000040002d7882 */ /* 0x000fe20000000000 */
[----:B------:R-:W-:Y:S01]  /*11c70*/  LOP3.LUT R223, R0, 0x10000, RZ, 0xfc, !PT ;  /* 0x0001000000df7812 */ /* 0x000fe200078efcff */
[----:B------:R-:W-:Y:S01]  /*11c80*/  ULOP3.LUT UR4, UR4, 0x10000, URZ, 0xfc, !UPT ;  /* 0x0001000004047892 */ /* 0x000fe2000f8efc3f */
[----:B------:R-:W-:Y:S01]  /*11c90*/  IMAD.MOV.U32 R5, RZ, RZ, 0x40000040 ;  /* 0x40000040ff057424 */ /* 0x000fe200078e00ff */
[----:B------:R-:W-:Y:S01]  /*11ca0*/  UMOV UR41, 0x40000040 ;  /* 0x4000004000297882 */ /* 0x000fe20000000000 */
[----:B------:R-:W-:Y:S01]  /*11cb0*/  UMOV UR37, 0x40000040 ;  /* 0x4000004000257882 */ /* 0x000fe20000000000 */
[----:B------:R-:W-:Y:S01]  /*11cc0*/  IMAD R4, R210, 0x900, R223 ;  /* 0x00000900d2047824 */ /* 0x000fe200078e02df */
[----:B------:R-:W-:Y:S01]  /*11cd0*/  UIADD3 UR5, UR4, 0x2, URZ ;  /* 0x0000000204057890 */ /* 0x000fe2000fffe03f */
[----:B------:R-:W-:Y:S01]  /*11ce0*/  R2UR UR39, R5 ;  /* 0x00000000052772ca */ /* 0x000fe200000e0000 */
[----:B------:R-:W-:Y:S01]  /*11cf0*/  UMOV UR8, UR4 ;  /* 0x0000000400087c82 */ /* 0x000fe20008000000 */
[C---:B------:R-:W-:Y:S01]  /*11d00*/  VIADD R6, R4.reuse, 0x2 ;  /* 0x0000000204067836 */ /* 0x040fe20000000000 */
[----:B------:R-:W-:Y:S01]  /*11d10*/  R2UR UR10, R4 ;  /* 0x00000000040a72ca */ /* 0x000fe200000e0000 */
[----:B------:R-:W-:Y:S01]  /*11d20*/  IMAD.U32 R8, RZ, RZ, UR8 ;  /* 0x00000008ff087e24 */ /* 0x000fe2000f8e00ff */
[----:B------:R-:W-:-:S02]  /*11d30*/  UIADD3 UR56, UR4, 0x406, URZ ;  /* 0x0000040604387890 */ /* 0x000fc4000fffe03f */
[----:B------:R-:W-:Y:S02]  /*11d40*/  UIADD3 UR52, UR4, 0x800, URZ ;  /* 0x0000080004347890 */ /* 0x000fe4000fffe03f */
[----:B------:R0:W-:Y:S01]  /*11d50*/  STL.64 [R1+0x38], R8 ;  /* 0x0000380801007387 */ /* 0x0001e20000100a00 */
[----:B------:R-:W-:Y:S02]  /*11d60*/  UIADD3 UR44, UR4, 0x802, URZ ;  /* 0x00000802042c7890 */ /* 0x000fe4000fffe03f */
[----:B------:R-:W-:Y:S02]  /*11d70*/  UIADD3 UR40, UR4, 0x804, URZ ;  /* 0x0000080404287890 */ /* 0x000fe4000fffe03f */
[----:B------:R-:W-:Y:S02]  /*11d80*/  UIADD3 UR36, UR4, 0x806, URZ ;  /* 0x0000080604247890 */ /* 0x000fe4000fffe03f */
[----:B------:R-:W-:Y:S01]  /*11d90*/  HGMMA.64x96x16.F32.BF16 R24, gdesc[UR8], RZ, !UPT, gsb0 ;  /* 0x01600000081879f0 */ /* 0x000fe2000c0018ff */
[----:B------:R-:W-:Y:S01]  /*11da0*/  R2UR UR10, R6 ;  /* 0x00000000060a72ca */ /* 0x000fe200000e0000 */
[----:B------:R-:W-:Y:S01]  /*11db0*/  UMOV UR8, UR5 ;  /* 0x0000000500087c82 */ /* 0x000fe20008000000 */
[----:B------:R-:W-:Y:S01]  /*11dc0*/  R2UR UR11, R7 ;  /* 0x00000000070b72ca */ /* 0x000fe200000e0000 */
[----:B------:R-:W-:Y:S01]  /*11dd0*/  UMOV UR9, 0x40000040 ;  /* 0x4000004000097882 */ /* 0x000fe20000000000 */
[----:B------:R-:W-:Y:S01]  /*11de0*/  VIADD R6, R4, 0x4 ;  /* 0x0000000404067836 */ /* 0x000fe20000000000 */
[----:B------:R-:W-:Y:S01]  /*11df0*/  UIADD3 UR5, UR4, 0x4, URZ ;  /* 0x0000000404057890 */ /* 0x000fe2000fffe03f */
[----:B------:R-:W-:-:S02]  /*11e00*/  IMAD.MOV.U32 R7, RZ, RZ, 0x40000040 ;  /* 0x40000040ff077424 */ /* 0x000fc400078e00ff */
[----:B0-----:R-:W-:Y:S02]  /*11e10*/  IMAD.U32 R8, RZ, RZ, UR8 ;  /* 0x00000008ff087e24 */ /* 0x001fe4000f8e00ff */
[----:B------:R-:W-:-:S05]  /*11e20*/  IMAD.U32 R9, RZ, RZ, UR9 ;  /* 0x00000009ff097e24 */ /* 0x000fca000f8e00ff */
[----:B------:R0:W-:Y:S01]  /*11e30*/  STL.64 [R1+0x30], R8 ;  /* 0x0000300801007387 */ /* 0x0001e20000100a00 */
[----:B------:R-:W-:Y:S02]  /*11e40*/  WARPGROUP.DEPBAR.LE gsb0, 0x0 ;  /* 0x00008000000079c5 */ /* 0x000fe40000010000 */
[----:B------:R-:W-:-:S06]  /*11e50*/  WARPGROUP.ARRIVE ;  /* 0x00000000000079c5 */ /* 0x000fcc0000000000 */
[----:B------:R-:W-:Y:S01]  /*11e60*/  HGMMA.64x96x16.F32.BF16 R24, gdesc[UR8], R24, gsb0 ;  /* 0x01600000081879f0 */ /* 0x000fe20008001818 */
[----:B------:R-:W-:Y:S01]  /*11e70*/  R2UR UR10, R6 ;  /* 0x00000000060a72ca */ /* 0x000fe200000e0000 */
[----:B------:R-:W-:Y:S01]  /*11e80*/  UMOV UR8, UR5 ;  /* 0x0000000500087c82 */ /* 0x000fe20008000000 */
[----:B------:R-:W-:Y:S01]  /*11e90*/  R2UR UR11, R7 ;  /* 0x00000000070b72ca */ /* 0x000fe200000e0000 */
[----:B------:R-:W-:Y:S01]  /*11ea0*/  UMOV UR9, 0x40000040 ;  /* 0x4000004000097882 */ /* 0x000fe20000000000 */
[----:B------:R-:W-:Y:S01]  /*11eb0*/  VIADD R6, R4, 0x6 ;  /* 0x0000000604067836 */ /* 0x000fe20000000000 */
[----:B------:R-:W-:Y:S01]  /*11ec0*/  UIADD3 UR5, UR4, 0x6, URZ ;  /* 0x0000000604057890 */ /* 0x000fe2000fffe03f */
[----:B------:R-:W-:Y:S01]  /*11ed0*/  IMAD.MOV.U32 R7, RZ, RZ, 0x40000040 ;  /* 0x40000040ff077424 */ /* 0x000fe200078e00ff */
[----:B0-----:R-:W-:Y:S01]  /*11ee0*/  MOV R8, UR8 ;  /* 0x0000000800087c02 */ /* 0x001fe20008000f00 */
        /* <DEDUP_REMOVED lines=11> */
[----:B------:R-:W-:Y:S02]  /*11fa0*/  IMAD.MOV.U32 R7, RZ, RZ, 0x40000040 ;  /* 0x40000040ff077424 */ /* 0x000fe400078e00ff */
        /* <DEDUP_REMOVED lines=37> */
[----:B0-----:R-:W-:Y:S01]  /*12200*/  MOV R9, UR9 ;  /* 0x0000000900097c02 */ /* 0x001fe20008000f00 */
[----:B------:R-:W-:Y:S02]  /*12210*/  IMAD.MOV.U32 R7, RZ, RZ, 0x40000040 ;  /* 0x40000040ff077424 */ /* 0x000fe400078e00ff */
[----:B------:R-:W-:Y:S01]  /*12220*/  IMAD.U32 R8, RZ, RZ, UR8 ;  /* 0x00000008ff087e24 */ /* 0x000fe2000f8e00ff */
[----:B------:R-:W-:Y:S01]  /*12230*/  R2UR UR58, R6 ;  /* 0x00000000063a72ca */ /* 0x000fe200000e0000 */
[----:B------:R-:W-:Y:S01]  /*12240*/  VIADD R6, R4, 0x600 ;  /* 0x0000060004067836 */ /* 0x000fe20000000000 */
[----:B------:R-:W-:Y:S01]  /*12250*/  R2UR UR59, R7 ;  /* 0x00000000073b72ca */ /* 0x000fe200000e0000 */
[----:B------:R-:W-:Y:S01]  /*12260*/  IMAD.MOV.U32 R7, RZ, RZ, 0x40000040 ;  /* 0x40000040ff077424 */ /* 0x000fe200078e00ff */
[----:B------:R0:W-:Y:S02]  /*12270*/  STL.64 [R1+0x8], R8 ;  /* 0x0000080801007387 */ /* 0x0001e40000100a00 */
[----:B------:R-:W-:Y:S01]  /*12280*/  R2UR UR54, R6 ;  /* 0x00000000063672ca */ /* 0x000fe200000e0000 */
[----:B------:R-:W-:Y:S01]  /*12290*/  VIADD R6, R4, 0x602 ;  /* 0x0000060204067836 */ /* 0x000fe20000000000 */
[----:B------:R-:W-:Y:S01]  /*122a0*/  R2UR UR55, R7 ;  /* 0x00000000073772ca */ /* 0x000fe200000e0000 */
[----:B------:R-:W-:-:S03]  /*122b0*/  IMAD.MOV.U32 R7, RZ, RZ, 0x40000040 ;  /* 0x40000040ff077424 */ /* 0x000fc600078e00ff */
[----:B------:R-:W-:Y:S01]  /*122c0*/  R2UR UR46, R6 ;  /* 0x00000000062e72ca */ /* 0x000fe200000e0000 */
[C---:B------:R-:W-:Y:S01]  /*122d0*/  VIADD R6, R4.reuse, 0x604 ;  /* 0x0000060404067836 */ /* 0x040fe20000000000 */
[----:B------:R-:W-:Y:S01]  /*122e0*/  R2UR UR47, R7 ;  /* 0x00000000072f72ca */ /* 0x000fe200000e0000 */
[----:B------:R-:W-:Y:S02]  /*122f0*/  IMAD.MOV.U32 R7, RZ, RZ, 0x40000040 ;  /* 0x40000040ff077424 */ /* 0x000fe400078e00ff */
[----:B------:R-:W-:Y:S01]  /*12300*/  VIADD R4, R4, 0x606 ;  /* 0x0000060604047836 */ /* 0x000fe20000000000 */
[----:B------:R-:W-:Y:S02]  /*12310*/  R2UR UR42, R6 ;  /* 0x00000000062a72ca */ /* 0x000fe400000e0000 */
[----:B------:R-:W-:Y:S02]  /*12320*/  R2UR UR43, R7 ;  /* 0x00000000072b72ca */ /* 0x000fe400000e0000 */
[----:B------:R-:W-:Y:S01]  /*12330*/  R2UR UR38, R4 ;  /* 0x00000000042672ca */ /* 0x000fe200000e0000 */
[----:B------:R-:W-:-:S02]  /*12340*/  WARPGROUP.DEPBAR.LE gsb0, 0x0 ;  /* 0x00008000000079c5 */ /* 0x000fc40000010000 */
        /* <DEDUP_REMOVED lines=18> */
[----:B0-----:R-:W-:Y:S05]  /*12470*/  @!P0 BRA `(.L_x_3895) ;  /* 0x0000000000048947 */ /* 0x001fea0003800000 */
[----:B------:R-:W-:Y:S01]  /*12480*/  BPT.TRAP 0x1 ;  /* 0x000000040000795c */ /* 0x000fe20000300000 */
.L_x_3895:
        /* <DEDUP_REMOVED lines=54> */
[----:B------:R-:W-:Y:S01]  /*127f0*/  P2R R72, PR, RZ, 0x1 ;  /* 0x00000001ff487803 */ /* 0x000fe20000000000 */
[----:B------:R-:W-:Y:S01]  /*12800*/  FMUL.FTZ R67, R67, UR4 ;  /* 0x0000000443437c20 */ /* 0x000fe20008410000 */
[----:B------:R-:W-:Y:S01]  /*12810*/  FMUL.FTZ R70, R70, UR4 ;  /* 0x0000000446467c20 */ /* 0x000fe20008410000 */
[----:B------:R-:W5:Y:S01]  /*12820*/  MUFU.TANH R13, R13 ;  /* 0x0000000d000d7308 */ /* 0x000f620000002400 */
[----:B------:R-:W-:Y:S01]  /*12830*/  FMUL.FTZ R71, R71, UR4 ;  /* 0x0000000447477c20 */ /* 0x000fe20008410000 */
[----:B------:R-:W-:Y:S01]  /*12840*/  VIADD R3, R3, 0x30840 ;  /* 0x0003084003037836 */ /* 0x000fe20000000000 */
[----:B------:R-:W-:Y:S01]  /*12850*/  ULDC UR38, c[0x0][0x9d8] ;  /* 0x0002760000267ab9 */ /* 0x000fe20000000800 */
[----:B------:R-:W-:Y:S01]  /*12860*/  ULDC UR39, c[0x0][0x988] ;  /* 0x0002620000277ab9 */ /* 0x000fe20000000800 */
[----:B------:R-:W-:Y:S01]  /*12870*/  BSSY B0, `(.L_x_3896) ;  /* 0x0000480000007945 */ /* 0x000fe20003800000 */
[----:B------:R-:W-:Y:S01]  /*12880*/  IMAD.MOV.U32 R118, RZ, RZ, R119 ;  /* 0x000000ffff767224 */ /* 0x000fe200078e0077 */
[----:B------:R-:W-:Y:S01]  /*12890*/  PRMT R3, R224, 0x654, R3 ;  /* 0x00000654e0037816 */ /* 0x000fe20000000003 */
[----:B------:R-:W5:Y:S01]  /*128a0*/  MUFU.TANH R4, R4 ;  /* 0x0000000400047308 */ /* 0x000f620000002400 */
[-C--:B------:R-:W-:Y:S01]  /*128b0*/  MOV R117, R119.reuse ;  /* 0x0000007700757202 */ /* 0x080fe20000000f00 */
[--C-:B------:R-:W-:Y:S01]  /*128c0*/  IMAD.MOV.U32 R115, RZ, RZ, R119.reuse ;  /* 0x000000ffff737224 */ /* 0x100fe200078e0077 */
[----:B------:R5:W-:Y:S01]  /*128d0*/  SYNCS.ARRIVE.TRANS64.RED.A1T0 RZ, [R3+URZ], RZ ;  /* 0x000000ff03ff79a7 */ /* 0x000be2000810043f */
[--C-:B------:R-:W-:Y:S01]  /*128e0*/  IMAD.MOV.U32 R114, RZ, RZ, R119.reuse ;  /* 0x000000ffff727224 */ /* 0x100fe200078e0077 */
[----:B------:R-:W-:Y:S01]  /*128f0*/  MOV R100, R119 ;  /* 0x0000007700647202 */ /* 0x000fe20000000f00 */
[----:B------:R-:W-:-:S02]  /*12900*/  IMAD.MOV.U32 R113, RZ, RZ, R119 ;  /* 0x000000ffff717224 */ /* 0x000fc400078e0077 */
[----:B------:R-:W5:Y:S01]  /*12910*/  MUFU.TANH R25, R25 ;  /* 0x0000001900197308 */ /* 0x000f620000002400 */
[--C-:B------:R-:W-:Y:S02]  /*12920*/  IMAD.MOV.U32 R112, RZ, RZ, R119.reuse ;  /* 0x000000ffff707224 */ /* 0x100fe400078e0077 */
[--C-:B------:R-:W-:Y:S02]  /*12930*/  IMAD.MOV.U32 R111, RZ, RZ, R119.reuse ;  /* 0x000000ffff6f7224 */ /* 0x100fe400078e0077 */
[--C-:B------:R-:W-:Y:S02]  /*12940*/  IMAD.MOV.U32 R110, RZ, RZ, R119.reuse ;  /* 0x000000ffff6e7224 */ /* 0x100fe400078e0077 */
[--C-:B------:R-:W-:Y:S01]  /*12950*/  IMAD.MOV.U32 R109, RZ, RZ, R119.reuse ;  /* 0x000000ffff6d7224 */ /* 0x100fe200078e0077 */
[----:B------:R-:W5:Y:S01]  /*12960*/  MUFU.TANH R8, R8 ;  /* 0x0000000800087308 */ /* 0x000f620000002400 */
[--C-:B------:R-:W-:Y:S02]  /*12970*/  IMAD.MOV.U32 R108, RZ, RZ, R119.reuse ;  /* 0x000000ffff6c7224 */ /* 0x100fe400078e0077 */
[----:B------:R-:W-:-:S02]  /*12980*/  IMAD.MOV.U32 R107, RZ, RZ, R119 ;  /* 0x000000ffff6b7224 */ /* 0x000fc400078e0077 */
[--C-:B------:R-:W-:Y:S02]  /*12990*/  IMAD.MOV.U32 R106, RZ, RZ, R119.reuse ;  /* 0x000000ffff6a7224 */ /* 0x100fe400078e0077 */
[--C-:B------:R-:W-:Y:S01]  /*129a0*/  IMAD.MOV.U32 R105, RZ, RZ, R119.reuse ;  /* 0x000000ffff697224 */ /* 0x100fe200078e0077 */
[----:B------:R-:W5:Y:S01]  /*129b0*/  MUFU.TANH R21, R21 ;  /* 0x0000001500157308 */ /* 0x000f620000002400 */
[--C-:B------:R-:W-:Y:S02]  /*129c0*/  IMAD.MOV.U32 R104, RZ, RZ, R119.reuse ;  /* 0x000000ffff687224 */ /* 0x100fe400078e0077 */
[--C-:B------:R-:W-:Y:S02]  /*129d0*/  IMAD.MOV.U32 R103, RZ, RZ, R119.reuse ;  /* 0x000000ffff677224 */ /* 0x100fe400078e0077 */
[--C-:B------:R-:W-:Y:S02]  /*129e0*/  IMAD.MOV.U32 R102, RZ, RZ, R119.reuse ;  /* 0x000000ffff667224 */ /* 0x100fe400078e0077 */
[--C-:B------:R-:W-:Y:S01]  /*129f0*/  IMAD.MOV.U32 R101, RZ, RZ, R119.reuse ;  /* 0x000000ffff657224 */ /* 0x100fe200078e0077 */
[----:B------:R-:W5:Y:S01]  /*12a00*/  MUFU.TANH R7, R7 ;  /* 0x0000000700077308 */ /* 0x000f620000002400 */
[----:B------:R-:W-:-:S02]  /*12a10*/  IMAD.MOV.U32 R98, RZ, RZ, R119 ;  /* 0x000000ffff627224 */ /* 0x000fc400078e0077 */
[--C-:B------:R-:W-:Y:S02]  /*12a20*/  IMAD.MOV.U32 R96, RZ, RZ, R119.reuse ;  /* 0x000000ffff607224 */ /* 0x100fe400078e0077 */
[--C-:B------:R-:W-:Y:S02]  /*12a30*/  IMAD.MOV.U32 R94, RZ, RZ, R119.reuse ;  /* 0x000000ffff5e7224 */ /* 0x100fe400078e0077 */
[--C-:B------:R-:W-:Y:S01]  /*12a40*/  IMAD.MOV.U32 R92, RZ, RZ, R119.reuse ;  /* 0x000000ffff5c7224 */ /* 0x100fe200078e0077 */
[----:B------:R-:W5:Y:S01]  /*12a50*/  MUFU.TANH R28, R28 ;  /* 0x0000001c001c7308 */ /* 0x000f620000002400 */
[--C-:B------:R-:W-:Y:S02]  /*12a60*/  IMAD.MOV.U32 R90, RZ, RZ, R119.reuse ;  /* 0x000000ffff5a7224 */ /* 0x100fe400078e0077 */
[--C-:B------:R-:W-:Y:S02]  /*12a70*/  IMAD.MOV.U32 R88, RZ, RZ, R119.reuse ;  /* 0x000000ffff587224 */ /* 0x100fe400078e0077 */
[----:B------:R-:W-:-:S02]  /*12a80*/  IMAD.MOV.U32 R86, RZ, RZ, R119 ;  /* 0x000000ffff567224 */ /* 0x000fc400078e0077 */
        /* <DEDUP_REMOVED lines=15> */
[----:B------:R-:W-:Y:S01]  /*12b80*/  IMAD.MOV.U32 R44, RZ, RZ, R119 ;  /* 0x000000ffff2c7224 */ /* 0x000fe200078e0077 */
[----:B------:R-:W5:Y:S08]  /*12b90*/  MUFU.TANH R32, R32 ;  /* 0x0000002000207308 */ /* 0x000f700000002400 */
[----:B------:R5:W-:Y:S08]  /*12ba0*/  MUFU.TANH R85, R57 ;  /* 0x0000003900557308 */ /* 0x000bf00000002400 */
[----:B------:R-:W5:Y:S08]  /*12bb0*/  MUFU.TANH R15, R15 ;  /* 0x0000000f000f7308 */ /* 0x000f700000002400 */
[----:B------:R-:W5:Y:S08]  /*12bc0*/  MUFU.TANH R29, R29 ;  /* 0x0000001d001d7308 */ /* 0x000f700000002400 */
[----:B------:R5:W-:Y:S08]  /*12bd0*/  MUFU.TANH R93, R65 ;  /* 0x00000041005d7308 */ /* 0x000bf00000002400 */
[----:B------:R-:W5:Y:S08]  /*12be0*/  MUFU.TANH R14, R14 ;  /* 0x0000000e000e7308 */ /* 0x000f700000002400 */
[----:B------:R-:W5:Y:S08]  /*12bf0*/  MUFU.TANH R36, R36 ;  /* 0x0000002400247308 */ /* 0x000f700000002400 */
[----:B------:R5:W-:Y:S08]  /*12c00*/  MUFU.TANH R89, R61 ;  /* 0x0000003d00597308 */ /* 0x000bf00000002400 */
[----:B------:R-:W5:Y:S08]  /*12c10*/  MUFU.TANH R27, R27 ;  /* 0x0000001b001b7308 */ /* 0x000f700000002400 */
[----:B------:R-:W5:Y:S08]  /*12c20*/  MUFU.TANH R34, R34 ;  /* 0x0000002200227308 */ /* 0x000f700000002400 */
[----:B------:R-:W5:Y:S08]  /*12c30*/  MUFU.TANH R24, R24 ;  /* 0x0000001800187308 */ /* 0x000f700000002400 */
[----:B------:R-:W5:Y:S08]  /*12c40*/  MUFU.TANH R40, R40 ;  /* 0x0000002800287308 */ /* 0x000f700000002400 */
[----:B------:R5:W-:Y:S08]  /*12c50*/  MUFU.TANH R97, R69 ;  /* 0x0000004500617308 */ /* 0x000bf00000002400 */
[----:B------:R-:W5:Y:S08]  /*12c60*/  MUFU.TANH R31, R31 ;  /* 0x0000001f001f7308 */ /* 0x000f700000002400 */
[----:B------:R-:W5:Y:S08]  /*12c70*/  MUFU.TANH R38, R38 ;  /* 0x0000002600267308 */ /* 0x000f700000002400 */
[----:B------:R-:W5:Y:S08]  /*12c80*/  MUFU.TANH R33, R33 ;  /* 0x0000002100217308 */ /* 0x000f700000002400 */
[----:B------:R-:W5:Y:S08]  /*12c90*/  MUFU.TANH R56, R56 ;  /* 0x0000003800387308 */ /* 0x000f700000002400 */
[----:B------:R-:W5:Y:S08]  /*12ca0*/  MUFU.TANH R35, R35 ;  /* 0x0000002300237308 */ /* 0x000f700000002400 */
[----:B------:R-:W5:Y:S08]  /*12cb0*/  MUFU.TANH R37, R37 ;  /* 0x0000002500257308 */ /* 0x000f700000002400 */
[----:B------:R-:W5:Y:S08]  /*12cc0*/  MUFU.TANH R60, R60 ;  /* 0x0000003c003c7308 */ /* 0x000f700000002400 */
[----:B------:R-:W5:Y:S01]  /*12cd0*/  MUFU.TANH R39, R39 ;  /* 0x0000002700277308 */ /* 0x000f620000002400 */
[----:B--2---:R-:W-:-:S05]  /*12ce0*/  IADD3 R47, R138, 0x60, -R73 ;  /* 0x000000608a2f7810 */ /* 0x004fca0007ffe849 */
[----:B------:R-:W-:Y:S02]  /*12cf0*/  IMAD R42, R116, -0x60, R47 ;  /* 0xffffffa0742a7824 */ /* 0x000fe400078e022f */
[----:B------:R-:W2:Y:S03]  /*12d00*/  MUFU.TANH R41, R41 ;  /* 0x0000002900297308 */ /* 0x000ea60000002400 */
[C---:B------:R-:W-:Y:S02]  /*12d10*/  ISETP.GT.AND P6, PT, R42.reuse, RZ, PT ;  /* 0x000000ff2a00720c */ /* 0x040fe40003fc4270 */
[C---:B------:R-:W-:Y:S02]  /*12d20*/  ISETP.GT.AND P5, PT, R42.reuse, 0x1, PT ;  /* 0x000000012a00780c */ /* 0x040fe40003fa4270 */
[----:B------:R-:W-:Y:S01]  /*12d30*/  ISETP.GT.AND P4, PT, R42, 0x8, PT ;  /* 0x000000082a00780c */ /* 0x000fe20003f84270 */
[----:B------:R-:W2:Y:S01]  /*12d40*/  MUFU.TANH R64, R64 ;  /* 0x0000004000407308 */ /* 0x000ea20000002400 */
[----:B0-----:R-:W-:-:S02]  /*12d50*/  FSEL R47, R5, -INF , P6 ;  /* 0xff800000052f7808 */ /* 0x001fc40003000000 */
[----:B-1----:R-:W-:Y:S02]  /*12d60*/  FSEL R30, R6, -INF , P5 ;  /* 0xff800000061e7808 */ /* 0x002fe40002800000 */
[C---:B------:R-:W-:Y:S02]  /*12d70*/  ISETP.GT.AND P3, PT, R42.reuse, 0x9, PT ;  /* 0x000000092a00780c */ /* 0x040fe40003f64270 */
[----:B---3--:R-:W-:Y:S01]  /*12d80*/  FSEL R49, R9, -INF , P4 ;  /* 0xff80000009317808 */ /* 0x008fe20002000000 */
[----:B------:R-:W0:Y:S01]  /*12d90*/  MUFU.TANH R45, R45 ;  /* 0x0000002d002d7308 */ /* 0x000e220000002400 */
[----:B------:R-:W-:Y:S02]  /*12da0*/  FMNMX.FTZ R6, R47, R30, !PT ;  /* 0x0000001e2f067209 */ /* 0x000fe40007810000 */
[----:B------:R-:W-:Y:S02]  /*12db0*/  ISETP.GT.AND P2, PT, R42, 0x10, PT ;  /* 0x000000102a00780c */ /* 0x000fe40003f44270 */
[----:B----4-:R-:W-:-:S02]  /*12dc0*/  FSEL R51, R12, -INF , P3 ;  /* 0xff8000000c337808 */ /* 0x010fc40001800000 */
[----:B------:R-:W-:Y:S01]  /*12dd0*/  FMNMX.FTZ R6, R49, R6, !PT ;  /* 0x0000000631067209 */ /* 0x000fe20007810000 */
[----:B------:R-:W1:Y:S01]  /*12de0*/  MUFU.TANH R43, R43 ;  /* 0x0000002b002b7308 */ /* 0x000e620000002400 */
[----:B------:R-:W-:Y:S02]  /*12df0*/  ISETP.GT.AND P1, PT, R42, 0x11, PT ;  /* 0x000000112a00780c */ /* 0x000fe40003f24270 */
[----:B-----5:R-:W-:Y:S02]  /*12e00*/  FSEL R53, R20, -INF , P2 ;  /* 0xff80000014357808 */ /* 0x020fe40001000000 */
[----:B------:R-:W-:Y:S02]  /*12e10*/  FMNMX.FTZ R6, R51, R6, !PT ;  /* 0x0000000633067209 */ /* 0x000fe40007810000 */
[----:B------:R-:W-:Y:S01]  /*12e20*/  FSEL R9, R0, -INF , P6 ;  /* 0xff80000000097808 */ /* 0x000fe20003000000 */
[----:B------:R-:W3:Y:S01]  /*12e30*/  MUFU.TANH R68, R68 ;  /* 0x0000004400447308 */ /* 0x000ee20000002400 */
[----:B------:R-:W-:-:S02]  /*12e40*/  ISETP.GT.AND P6, PT, R42, 0x18, PT ;  /* 0x000000182a00780c */ /* 0x000fc40003fc4270 */
[----:B------:R-:W-:Y:S02]  /*12e50*/  FSEL R55, R13, -INF , P1 ;  /* 0xff8000000d377808 */ /* 0x000fe40000800000 */
[----:B------:R-:W-:Y:S02]  /*12e60*/  FMNMX.FTZ R0, R53, R6, !PT ;  /* 0x0000000635007209 */ /* 0x000fe40007810000 */
[----:B------:R-:W-:Y:S01]  /*12e70*/  FSEL R6, R4, -INF , P5 ;  /* 0xff80000004067808 */ /* 0x000fe20002800000 */
[----:B------:R-:W4:Y:S01]  /*12e80*/  MUFU.TANH R62, R62 ;  /* 0x0000003e003e7308 */ /* 0x000f220000002400 */
[----:B------:R-:W-:Y:S02]  /*12e90*/  ISETP.GT.AND P5, PT, R42, 0x19, PT ;  /* 0x000000192a00780c */ /* 0x000fe40003fa4270 */
[----:B------:R-:W-:Y:S02]  /*12ea0*/  FSEL R57, R25, -INF , P6 ;  /* 0xff80000019397808 */ /* 0x000fe40003000000 */
[----:B------:R-:W-:-:S02]  /*12eb0*/  FMNMX.FTZ R0, R55, R0, !PT ;  /* 0x0000000037007209 */ /* 0x000fc40007810000 */
[----:B------:R-:W-:Y:S01]  /*12ec0*/  FSEL R13, R8, -INF , P4 ;  /* 0xff800000080d7808 */ /* 0x000fe20002000000 */
[----:B------:R-:W5:Y:S01]  /*12ed0*/  MUFU.TANH R63, R63 ;  /* 0x0000003f003f7308 */ /* 0x000f620000002400 */
[C---:B------:R-:W-:Y:S02]  /*12ee0*/  ISETP.GT.AND P4, PT, R42.reuse, 0x20, PT ;  /* 0x000000202a00780c */ /* 0x040fe40003f84270 */
[----:B------:R-:W-:Y:S02]  /*12ef0*/  FSEL R65, R21, -INF , P5 ;  /* 0xff80000015417808 */ /* 0x000fe40002800000 */
[----:B------:R-:W-:Y:S02]  /*12f00*/  FMNMX.FTZ R0, R57, R0, !PT ;  /* 0x0000000039007209 */ /* 0x000fe40007810000 */
[----:B------:R-:W-:Y:S01]  /*12f10*/  FSEL R7, R7, -INF , P3 ;  /* 0xff80000007077808 */ /* 0x000fe20001800000 */
[----:B------:R-:W5:Y:S01]  /*12f20*/  MUFU.TANH R66, R66 ;  /* 0x0000004200427308 */ /* 0x000f620000002400 */
[----:B------:R-:W-:-:S02]  /*12f30*/  ISETP.GT.AND P3, PT, R42, 0x21, PT ;  /* 0x000000212a00780c */ /* 0x000fc40003f64270 */
[----:B------:R-:W-:Y:S02]  /*12f40*/  FSEL R61, R28, -INF , P4 ;  /* 0xff8000001c3d7808 */ /* 0x000fe40002000000 */
[----:B------:R-:W-:Y:S02]  /*12f50*/  FMNMX.FTZ R0, R65, R0, !PT ;  /* 0x0000000041007209 */ /* 0x000fe40007810000 */
[----:B------:R-:W-:Y:S01]  /*12f60*/  FSEL R21, R10, -INF , P2 ;  /* 0xff8000000a157808 */ /* 0x000fe20001000000 */
[----:B------:R-:W5:Y:S01]  /*12f70*/  MUFU.TANH R67, R67 ;  /* 0x0000004300437308 */ /* 0x000f620000002400 */
[----:B------:R-:W-:Y:S02]  /*12f80*/  ISETP.GT.AND P2, PT, R42, 0x28, PT ;  /* 0x000000282a00780c */ /* 0x000fe40003f44270 */
[----:B------:R-:W-:Y:S02]  /*12f90*/  FSEL R59, R26, -INF , P3 ;  /* 0xff8000001a3b7808 */ /* 0x000fe40001800000 */
[----:B------:R-:W-:-:S02]  /*12fa0*/  FMNMX.FTZ R0, R61, R0, !PT ;  /* 0x000000003d007209 */ /* 0x000fc40007810000 */
[----:B------:R-:W-:Y:S01]  /*12fb0*/  FSEL R11, R11, -INF , P1 ;  /* 0xff8000000b0b7808 */ /* 0x000fe20000800000 */
[----:B------:R-:W5:Y:S01]  /*12fc0*/  MUFU.TANH R70, R70 ;  /* 0x0000004600467308 */ /* 0x000f620000002400 */
[----:B------:R-:W-:Y:S02]  /*12fd0*/  ISETP.GT.AND P1, PT, R42, 0x29, PT ;  /* 0x000000292a00780c */ /* 0x000fe40003f24270 */
[----:B------:R-:W-:Y:S02]  /*12fe0*/  FSEL R69, R32, -INF , P2 ;  /* 0xff80000020457808 */ /* 0x000fe40001000000 */
[----:B------:R-:W-:Y:S02]  /*12ff0*/  FMNMX.FTZ R0, R59, R0, !PT ;  /* 0x000000003b007209 */ /* 0x000fe40007810000 */
[----:B------:R-:W-:Y:S01]  /*13000*/  FSEL R15, R15, -INF , P6 ;  /* 0xff8000000f0f7808 */ /* 0x000fe20003000000 */
[----:B------:R-:W5:Y:S01]  /*13010*/  MUFU.TANH R71, R71 ;  /* 0x0000004700477308 */ /* 0x000f620000002400 */
        /* <DEDUP_REMOVED lines=13> */
[----:B------:R-:W-:Y:S01]  /*130f0*/  FSEL R79, R40, -INF , P4 ;  /* 0xff800000284f7808 */ /* 0x000fe20002000000 */
[--C-:B------:R-:W-:Y:S01]  /*13100*/  IMAD.MOV.U32 R40, RZ, RZ, R119.reuse ;  /* 0x000000ffff287224 */ /* 0x100fe200078e0077 */
[----:B------:R-:W-:Y:S02]  /*13110*/  FMNMX.FTZ R0, R77, R0, !PT ;  /* 0x000000004d007209 */ /* 0x000fe40007810000 */
[----:B------:R-:W-:Y:S02]  /*13120*/  FSEL R31, R31, -INF , P2 ;  /* 0xff8000001f1f7808 */ /* 0x000fe40001000000 */
[----:B------:R-:W-:Y:S02]  /*13130*/  ISETP.GT.AND P2, PT, R42, 0x40, PT ;  /* 0x000000402a00780c */ /* 0x000fe40003f44270 */
[----:B------:R-:W-:Y:S01]  /*13140*/  FSEL R81, R38, -INF , P3 ;  /* 0xff80000026517808 */ /* 0x000fe20001800000 */
[----:B------:R-:W-:Y:S01]  /*13150*/  IMAD.MOV.U32 R38, RZ, RZ, R119 ;  /* 0x000000ffff267224 */ /* 0x000fe200078e0077 */
[----:B------:R-:W-:-:S02]  /*13160*/  FMNMX.FTZ R0, R79, R0, !PT ;  /* 0x000000004f007209 */ /* 0x000fc40007810000 */
[----:B------:R-:W-:Y:S02]  /*13170*/  FSEL R33, R33, -INF , P1 ;  /* 0xff80000021217808 */ /* 0x000fe40000800000 */
[----:B------:R-:W-:Y:S02]  /*13180*/  ISETP.GT.AND P1, PT, R42, 0x41, PT ;  /* 0x000000412a00780c */ /* 0x000fe40003f24270 */
[----:B------:R-:W-:Y:S01]  /*13190*/  FSEL R83, R56, -INF , P2 ;  /* 0xff80000038537808 */ /* 0x000fe20001000000 */
[----:B------:R-:W-:Y:S01]  /*131a0*/  IMAD.MOV.U32 R56, RZ, RZ, R119 ;  /* 0x000000ffff387224 */ /* 0x000fe200078e0077 */
[----:B------:R-:W-:Y:S02]  /*131b0*/  FMNMX.FTZ R0, R81, R0, !PT ;  /* 0x0000000051007209 */ /* 0x000fe40007810000 */
[----:B------:R-:W-:Y:S02]  /*131c0*/  FSEL R35, R35, -INF , P6 ;  /* 0xff80000023237808 */ /* 0x000fe40003000000 */
[----:B------:R-:W-:-:S02]  /*131d0*/  ISETP.GT.AND P6, PT, R42, 0x48, PT ;  /* 0x000000482a00780c */ /* 0x000fc40003fc4270 */
[----:B------:R-:W-:Y:S02]  /*131e0*/  FSEL R85, R85, -INF , P1 ;  /* 0xff80000055557808 */ /* 0x000fe40000800000 */
[----:B------:R-:W-:Y:S02]  /*131f0*/  FMNMX.FTZ R0, R83, R0, !PT ;  /* 0x0000000053007209 */ /* 0x000fe40007810000 */
[----:B------:R-:W-:Y:S02]  /*13200*/  FSEL R37, R37, -INF , P5 ;  /* 0xff80000025257808 */ /* 0x000fe40002800000 */
[----:B------:R-:W-:Y:S02]  /*13210*/  ISETP.GT.AND P5, PT, R42, 0x49, PT ;  /* 0x000000492a00780c */ /* 0x000fe40003fa4270 */
[----:B------:R-:W-:Y:S01]  /*13220*/  FSEL R87, R60, -INF , P6 ;  /* 0xff8000003c577808 */ /* 0x000fe20003000000 */
[----:B------:R-:W-:Y:S01]  /*13230*/  IMAD.MOV.U32 R60, RZ, RZ, R119 ;  /* 0x000000ffff3c7224 */ /* 0x000fe200078e0077 */
[----:B------:R-:W-:-:S02]  /*13240*/  FMNMX.FTZ R0, R85, R0, !PT ;  /* 0x0000000055007209 */ /* 0x000fc40007810000 */
[----:B------:R-:W-:Y:S02]  /*13250*/  FSEL R39, R39, -INF , P4 ;  /* 0xff80000027277808 */ /* 0x000fe40002000000 */
[C---:B------:R-:W-:Y:S02]  /*13260*/  ISETP.GT.AND P4, PT, R42.reuse, 0x50, PT ;  /* 0x000000502a00780c */ /* 0x040fe40003f84270 */
[----:B------:R-:W-:Y:S02]  /*13270*/  FSEL R89, R89, -INF , P5 ;  /* 0xff80000059597808 */ /* 0x000fe40002800000 */
[----:B------:R-:W-:Y:S02]  /*13280*/  FMNMX.FTZ R0, R87, R0, !PT ;  /* 0x0000000057007209 */ /* 0x000fe40007810000 */
[----:B--2---:R-:W-:Y:S02]  /*13290*/  FSEL R41, R41, -INF , P3 ;  /* 0xff80000029297808 */ /* 0x004fe40001800000 */
[----:B------:R-:W-:-:S02]  /*132a0*/  ISETP.GT.AND P3, PT, R42, 0x51, PT ;  /* 0x000000512a00780c */ /* 0x000fc40003f64270 */
[----:B------:R-:W-:Y:S01]  /*132b0*/  FSEL R91, R64, -INF , P4 ;  /* 0xff800000405b7808 */ /* 0x000fe20002000000 */
[----:B------:R-:W-:Y:S01]  /*132c0*/  IMAD.MOV.U32 R64, RZ, RZ, R119 ;  /* 0x000000ffff407224 */ /* 0x000fe200078e0077 */
[----:B------:R-:W-:Y:S02]  /*132d0*/  FMNMX.FTZ R0, R89, R0, !PT ;  /* 0x0000000059007209 */ /* 0x000fe40007810000 */
[----:B0-----:R-:W-:Y:S02]  /*132e0*/  FSEL R45, R45, -INF , P2 ;  /* 0xff8000002d2d7808 */ /* 0x001fe40001000000 */
[----:B------:R-:W-:Y:S02]  /*132f0*/  ISETP.GT.AND P2, PT, R42, 0x58, PT ;  /* 0x000000582a00780c */ /* 0x000fe40003f44270 */
[----:B------:R-:W-:Y:S02]  /*13300*/  FSEL R93, R93, -INF , P3 ;  /* 0xff8000005d5d7808 */ /* 0x000fe40001800000 */
[----:B------:R-:W-:-:S02]  /*13310*/  FMNMX.FTZ R0, R91, R0, !PT ;  /* 0x000000005b007209 */ /* 0x000fc40007810000 */
[----:B-1----:R-:W-:Y:S02]  /*13320*/  FSEL R43, R43, -INF , P1 ;  /* 0xff8000002b2b7808 */ /* 0x002fe40000800000 */
[----:B------:R-:W-:Y:S01]  /*13330*/  ISETP.GT.AND P1, PT, R42, 0x59, PT ;  /* 0x000000592a00780c */ /* 0x000fe20003f24270 */
[--C-:B------:R-:W-:Y:S01]  /*13340*/  IMAD.MOV.U32 R42, RZ, RZ, R119.reuse ;  /* 0x000000ffff2a7224 */ /* 0x100fe200078e0077 */
[----:B---3--:R-:W-:Y:S01]  /*13350*/  FSEL R95, R68, -INF , P2 ;  /* 0xff800000445f7808 */ /* 0x008fe20001000000 */
[----:B------:R-:W-:Y:S01]  /*13360*/  IMAD.MOV.U32 R68, RZ, RZ, R119 ;  /* 0x000000ffff447224 */ /* 0x000fe200078e0077 */
[----:B------:R-:W-:Y:S02]  /*13370*/  FMNMX.FTZ R0, R93, R0, !PT ;  /* 0x000000005d007209 */ /* 0x000fe40007810000 */
[----:B------:R-:W-:Y:S02]  /*13380*/  FSEL R97, R97, -INF , P1 ;  /* 0xff80000061617808 */ /* 0x000fe40000800000 */
[----:B------:R-:W-:-:S04]  /*13390*/  FMNMX.FTZ R0, R95, R0, !PT ;  /* 0x000000005f007209 */ /* 0x000fc80007810000 */
[----:B------:R-:W-:Y:S01]  /*133a0*/  FMNMX.FTZ R4, R97, R0, !PT ;  /* 0x0000000061047209 */ /* 0x000fe20007810000 */
[----:B------:R-:W-:-:S04]  /*133b0*/  IMAD.U32 R0, RZ, RZ, UR5 ;  /* 0x00000005ff007e24 */ /* 0x000fc8000f8e00ff */
[----:B------:R-:W0:Y:S02]  /*133c0*/  SHFL.BFLY PT, R5, R4, 0x2, 0x1f ;  /* 0x0c401f0004057f89 */ /* 0x000e2400000e0000 */
[----:B0-----:R-:W-:Y:S02]  /*133d0*/  FMNMX.FTZ R10, R4, R5, !PT ;  /* 0x00000005040a7209 */ /* 0x001fe40007810000 */
[----:B------:R-:W-:-:S03]  /*133e0*/  FMNMX.FTZ R4, R9, R6, !PT ;  /* 0x0000000609047209 */ /* 0x000fc60007810000 */
[----:B------:R-:W0:Y:S01]  /*133f0*/  SHFL.BFLY PT, R5, R10, 0x1, 0x1f ;  /* 0x0c201f000a057f89 */ /* 0x000e2200000e0000 */
[----:B------:R-:W-:-:S04]  /*13400*/  FMNMX.FTZ R4, R13, R4, !PT ;  /* 0x000000040d047209 */ /* 0x000fc80007810000 */
[----:B------:R-:W-:-:S04]  /*13410*/  FMNMX.FTZ R4, R7, R4, !PT ;  /* 0x0000000407047209 */ /* 0x000fc80007810000 */
[----:B------:R-:W-:-:S04]  /*13420*/  FMNMX.FTZ R4, R21, R4, !PT ;  /* 0x0000000415047209 */ /* 0x000fc80007810000 */
        /* <DEDUP_REMOVED lines=15> */
[----:B----4-:R-:W-:Y:S01]  /*13520*/  FSEL R53, R62, -INF , P6 ;  /* 0xff8000003e357808 */ /* 0x010fe20003000000 */
[--C-:B------:R-:W-:Y:S01]  /*13530*/  FFMA.FTZ R180, R61, R0, -R8.reuse ;  /* 0x000000003db47223 */ /* 0x100fe20000010808 */
[----:B------:R-:W-:Y:S01]  /*13540*/  FMNMX.FTZ R4, R37, R4, !PT ;  /* 0x0000000425047209 */ /* 0x000fe20007810000 */
[-CC-:B------:R-:W-:Y:S01]  /*13550*/  FFMA.FTZ R190, R49, R0.reuse, -R8.reuse ;  /* 0x0000000031be7223 */ /* 0x180fe20000010808 */
[----:B-----5:R-:W-:Y:S01]  /*13560*/  FSEL R57, R63, -INF , P5 ;  /* 0xff8000003f397808 */ /* 0x020fe20002800000 */
[--C-:B------:R-:W-:Y:S01]  /*13570*/  FFMA.FTZ R49, R51, R0, -R8.reuse ;  /* 0x0000000033317223 */ /* 0x100fe20000010808 */
[----:B------:R-:W-:Y:S01]  /*13580*/  FMNMX.FTZ R4, R39, R4, !PT ;  /* 0x0000000427047209 */ /* 0x000fe20007810000 */
[-CC-:B------:R-:W-:Y:S01]  /*13590*/  FFMA.FTZ R51, R55, R0.reuse, -R8.reuse ;  /* 0x0000000037337223 */ /* 0x180fe20000010808 */
[----:B------:R-:W-:Y:S01]  /*135a0*/  FSEL R63, R66, -INF , P4 ;  /* 0xff800000423f7808 */ /* 0x000fe20002000000 */
[--C-:B------:R-:W-:Y:S01]  /*135b0*/  FFMA.FTZ R55, R65, R0, -R8.reuse ;  /* 0x0000000041377223 */ /* 0x100fe20000010808 */
[----:B------:R-:W-:Y:S01]  /*135c0*/  FMNMX.FTZ R4, R41, R4, !PT ;  /* 0x0000000429047209 */ /* 0x000fe20007810000 */
[-CC-:B------:R-:W-:Y:S01]  /*135d0*/  FFMA.FTZ R188, R47, R0.reuse, -R8.reuse ;  /* 0x000000002fbc7223 */ /* 0x180fe20000010808 */
[----:B------:R-:W-:Y:S01]  /*135e0*/  FSEL R61, R67, -INF , P3 ;  /* 0xff800000433d7808 */ /* 0x000fe20001800000 */
[--C-:B------:R-:W-:Y:S01]  /*135f0*/  FFMA.FTZ R47, R30, R0, -R8.reuse ;  /* 0x000000001e2f7223 */ /* 0x100fe20000010808 */
[----:B------:R-:W-:Y:S01]  /*13600*/  FMNMX.FTZ R4, R45, R4, !PT ;  /* 0x000000042d047209 */ /* 0x000fe20007810000 */
[----:B------:R-:W-:Y:S01]  /*13610*/  MUFU.EX2 R190, R190 ;  /* 0x000000be00be7308 */ /* 0x000fe20000000800 */
        /* <DEDUP_REMOVED lines=8> */
[-CC-:B------:R-:W-:Y:S01]  /*136a0*/  FFMA.FTZ R71, R77, R0.reuse, -R8.reuse ;  /* 0x000000004d477223 */ /* 0x180fe20000010808 */
[--C-:B------:R-:W-:Y:S01]  /*136b0*/  FFMA.FTZ R178, R79, R0, -R8.reuse ;  /* 0x000000004fb27223 */ /* 0x100fe20000010808 */
[----:B------:R-:W-:Y:S01]  /*136c0*/  FMNMX.FTZ R4, R57, R4, !PT ;  /* 0x0000000439047209 */ /* 0x000fe20007810000 */
[-CC-:B------:R-:W-:Y:S01]  /*136d0*/  FFMA.FTZ R73, R81, R0.reuse, -R8.reuse ;  /* 0x0000000051497223 */ /* 0x180fe20000010808 */
[-CC-:B------:R-:W-:Y:S01]  /*136e0*/  FFMA.FTZ R59, R59, R0.reuse, -R8.reuse ;  /* 0x000000003b3b7223 */ /* 0x180fe20000010808 */
[--C-:B------:R-:W-:Y:S01]  /*136f0*/  FFMA.FTZ R172, R83, R0, -R8.reuse ;  /* 0x0000000053ac7223 */ /* 0x100fe20000010808 */
[----:B------:R-:W-:Y:S01]  /*13700*/  FMNMX.FTZ R4, R63, R4, !PT ;  /* 0x000000043f047209 */ /* 0x000fe20007810000 */
[----:B------:R-:W0:Y:S01]  /*13710*/  MUFU.EX2 R47, R47 ;  /* 0x0000002f002f7308 */ /* 0x000e220000000800 */
[-CC-:B------:R-:W-:Y:S01]  /*13720*/  FFMA.FTZ R75, R85, R0.reuse, -R8.reuse ;  /* 0x00000000554b7223 */ /* 0x180fe20000010808 */
[--C-:B------:R-:W-:Y:S01]  /*13730*/  FFMA.FTZ R174, R87, R0, -R8.reuse ;  /* 0x0000000057ae7223 */ /* 0x100fe20000010808 */
[----:B------:R-:W-:Y:S01]  /*13740*/  FMNMX.FTZ R4, R61, R4, !PT ;  /* 0x000000043d047209 */ /* 0x000fe20007810000 */
[-CC-:B------:R-:W-:Y:S01]  /*13750*/  FFMA.FTZ R77, R89, R0.reuse, -R8.reuse ;  /* 0x00000000594d7223 */ /* 0x180fe20000010808 */
[-CC-:B------:R-:W-:Y:S01]  /*13760*/  FFMA.FTZ R168, R91, R0.reuse, -R8.reuse ;  /* 0x000000005ba87223 */ /* 0x180fe20000010808 */
[--C-:B------:R-:W-:Y:S01]  /*13770*/  FFMA.FTZ R79, R93, R0, -R8.reuse ;  /* 0x000000005d4f7223 */ /* 0x100fe20000010808 */
[----:B------:R-:W-:Y:S01]  /*13780*/  FMNMX.FTZ R4, R65, R4, !PT ;  /* 0x0000000441047209 */ /* 0x000fe20007810000 */
[----:B------:R-:W1:Y:S01]  /*13790*/  MUFU.EX2 R49, R49 ;  /* 0x0000003100317308 */ /* 0x000e620000000800 */
[-CC-:B------:R-:W-:Y:S01]  /*137a0*/  FFMA.FTZ R170, R95, R0.reuse, -R8.reuse ;  /* 0x000000005faa7223 */ /* 0x180fe20000010808 */
[----:B------:R-:W-:Y:S01]  /*137b0*/  FFMA.FTZ R81, R97, R0, -R8 ;  /* 0x0000000061517223 */ /* 0x000fe20000010808 */
[----:B------:R-:W-:Y:S01]  /*137c0*/  FMNMX.FTZ R4, R67, R4, !PT ;  /* 0x0000000443047209 */ /* 0x000fe20007810000 */
[--C-:B------:R-:W-:Y:S01]  /*137d0*/  IMAD.MOV.U32 R97, RZ, RZ, R119.reuse ;  /* 0x000000ffff617224 */ /* 0x100fe200078e0077 */
[-C--:B------:R-:W-:Y:S01]  /*137e0*/  MOV R83, R119.reuse ;  /* 0x0000007700537202 */ /* 0x080fe20000000f00 */
[--C-:B------:R-:W-:Y:S01]  /*137f0*/  IMAD.MOV.U32 R95, RZ, RZ, R119.reuse ;  /* 0x000000ffff5f7224 */ /* 0x100fe200078e0077 */
[----:B------:R-:W-:Y:S01]  /*13800*/  MOV R66, R119 ;  /* 0x0000007700427202 */ /* 0x000fe20000000f00 */
[----:B------:R-:W2:Y:S01]  /*13810*/  SHFL.BFLY PT, R99, R4, 0x2, 0x1f ;  /* 0x0c401f0004637f89 */ /* 0x000ea200000e0000 */
[----:B------:R-:W3:Y:S01]  /*13820*/  MUFU.EX2 R184, R184 ;  /* 0x000000b800b87308 */ /* 0x000ee20000000800 */
[----:B------:R-:W-:-:S02]  /*13830*/  IMAD.MOV.U32 R93, RZ, RZ, R119 ;  /* 0x000000ffff5d7224 */ /* 0x000fc400078e0077 */
[--C-:B------:R-:W-:Y:S02]  /*13840*/  IMAD.MOV.U32 R91, RZ, RZ, R119.reuse ;  /* 0x000000ffff5b7224 */ /* 0x100fe400078e0077 */
[--C-:B------:R-:W-:Y:S02]  /*13850*/  IMAD.MOV.U32 R89, RZ, RZ, R119.reuse ;  /* 0x000000ffff597224 */ /* 0x100fe400078e0077 */
[--C-:B------:R-:W-:Y:S01]  /*13860*/  IMAD.MOV.U32 R87, RZ, RZ, R119.reuse ;  /* 0x000000ffff577224 */ /* 0x100fe200078e0077 */
[----:B------:R-:W4:Y:S01]  /*13870*/  MUFU.EX2 R51, R51 ;  /* 0x0000003300337308 */ /* 0x000f220000000800 */
[--C-:B------:R-:W-:Y:S02]  /*13880*/  IMAD.MOV.U32 R85, RZ, RZ, R119.reuse ;  /* 0x000000ffff557224 */ /* 0x100fe400078e0077 */
[--C-:B------:R-:W-:Y:S02]  /*13890*/  IMAD.MOV.U32 R72, RZ, RZ, R119.reuse ;  /* 0x000000ffff487224 */ /* 0x100fe400078e0077 */
[----:B------:R-:W-:-:S02]  /*138a0*/  IMAD.MOV.U32 R70, RZ, RZ, R119 ;  /* 0x000000ffff467224 */ /* 0x000fc400078e0077 */
[----:B------:R-:W-:Y:S01]  /*138b0*/  IMAD.MOV.U32 R62, RZ, RZ, R119 ;  /* 0x000000ffff3e7224 */ /* 0x000fe200078e0077 */
[----:B------:R-:W5:Y:S01]  /*138c0*/  MUFU.EX2 R186, R186 ;  /* 0x000000ba00ba7308 */ /* 0x000f620000000800 */
[----:B--2---:R-:W-:-:S07]  /*138d0*/  FMNMX.FTZ R99, R4, R99, !PT ;  /* 0x0000006304637209 */ /* 0x004fce0007810000 */
[----:B------:R-:W2:Y:S01]  /*138e0*/  MUFU.EX2 R55, R55 ;  /* 0x0000003700377308 */ /* 0x000ea20000000800 */
[----:B------:R-:W0:Y:S07]  /*138f0*/  SHFL.BFLY PT, R4, R99, 0x1, 0x1f ;  /* 0x0c201f0063047f89 */ /* 0x000e2e00000e0000 */
[----:B------:R-:W-:Y:S08]  /*13900*/  MUFU.EX2 R180, R180 ;  /* 0x000000b400b47308 */ /* 0x000ff00000000800 */
[----:B------:R-:W-:Y:S08]  /*13910*/  MUFU.EX2 R59, R59 ;  /* 0x0000003b003b7308 */ /* 0x000ff00000000800 */
[----:B------:R-:W-:Y:S01]  /*13920*/  MUFU.EX2 R182, R182 ;  /* 0x000000b600b67308 */ /* 0x000fe20000000800 */
[----:B0-----:R-:W-:Y:S01]  /*13930*/  FMNMX.FTZ R4, R99, R4, !PT ;  /* 0x0000000463047209 */ /* 0x001fe20007810000 */
[----:B------:R-:W-:-:S03]  /*13940*/  IMAD.MOV.U32 R99, RZ, RZ, R119 ;  /* 0x000000ffff637224 */ /* 0x000fc600078e0077 */
        /* <DEDUP_REMOVED lines=10> */
[----:B------:R-:W-:Y:S01]  /*139f0*/  FADD.FTZ R7, R188, R47 ;  /* 0x0000002fbc077221 */ /* 0x000fe20000010000 */
[-CC-:B------:R-:W-:Y:S01]  /*13a00*/  FFMA.FTZ R10, R11, R0.reuse, -R20.reuse ;  /* 0x000000000b0a7223 */ /* 0x180fe20000010814 */
[----:B------:R-:W-:Y:S01]  /*13a10*/  MUFU.EX2 R189, R189 ;  /* 0x000000bd00bd7308 */ /* 0x000fe20000000800 */
[-CC-:B------:R-:W-:Y:S01]  /*13a20*/  FFMA.FTZ R187, R15, R0.reuse, -R20.reuse ;  /* 0x000000000fbb7223 */ /* 0x180fe20000010814 */
[----:B------:R-:W-:Y:S01]  /*13a30*/  FADD.FTZ R28, R190, R7 ;  /* 0x00000007be1c7221 */ /* 0x000fe20000010000 */
[-CC-:B------:R-:W-:Y:S01]  /*13a40*/  FFMA.FTZ R12, R25, R0.reuse, -R20.reuse ;  /* 0x00000000190c7223 */ /* 0x180fe20000010814 */
[-CC-:B------:R-:W-:Y:S01]  /*13a50*/  FFMA.FTZ R181, R27, R0.reuse, -R20.reuse ;  /* 0x000000001bb57223 */ /* 0x180fe20000010814 */
[-C--:B------:R-:W-:Y:S01]  /*13a60*/  FFMA.FTZ R14, R29, R0.reuse, -R20 ;  /* 0x000000001d0e7223 */ /* 0x080fe20000010814 */
[----:B-1----:R-:W-:Y:S01]  /*13a70*/  FADD.FTZ R7, R49, R28 ;  /* 0x0000001c31077221 */ /* 0x002fe20000010000 */
[-CC-:B------:R-:W-:Y:S01]  /*13a80*/  FFMA.FTZ R183, R31, R0.reuse, -R20.reuse ;  /* 0x000000001fb77223 */ /* 0x180fe20000010814 */
[----:B------:R-:W0:Y:S01]  /*13a90*/  MUFU.EX2 R6, R6 ;  /* 0x0000000600067308 */ /* 0x000e220000000800 */
[-CC-:B------:R-:W-:Y:S01]  /*13aa0*/  FFMA.FTZ R24, R33, R0.reuse, -R20.reuse ;  /* 0x0000000021187223 */ /* 0x180fe20000010814 */
[----:B---3--:R-:W-:Y:S01]  /*13ab0*/  FADD.FTZ R28, R184, R7 ;  /* 0x00000007b81c7221 */ /* 0x008fe20000010000 */
[-CC-:B------:R-:W-:Y:S01]  /*13ac0*/  FFMA.FTZ R177, R35, R0.reuse, -R20.reuse ;  /* 0x0000000023b17223 */ /* 0x180fe20000010814 */
[-CC-:B------:R-:W-:Y:S01]  /*13ad0*/  FFMA.FTZ R26, R37, R0.reuse, -R20.reuse ;  /* 0x00000000251a7223 */ /* 0x180fe20000010814 */
[-C--:B------:R-:W-:Y:S01]  /*13ae0*/  FFMA.FTZ R179, R39, R0.reuse, -R20 ;  /* 0x0000000027b37223 */ /* 0x080fe20000010814 */
[----:B----4-:R-:W-:Y:S01]  /*13af0*/  FADD.FTZ R9, R51, R28 ;  /* 0x0000001c33097221 */ /* 0x010fe20000010000 */
[-CC-:B------:R-:W-:Y:S01]  /*13b00*/  FFMA.FTZ R28, R41, R0.reuse, -R20.reuse ;  /* 0x00000000291c7223 */ /* 0x180fe20000010814 */
[----:B------:R-:W1:Y:S01]  /*13b10*/  MUFU.EX2 R191, R191 ;  /* 0x000000bf00bf7308 */ /* 0x000e620000000800 */
[-CC-:B------:R-:W-:Y:S01]  /*13b20*/  FFMA.FTZ R173, R45, R0.reuse, -R20.reuse ;  /* 0x000000002dad7223 */ /* 0x180fe20000010814 */
[----:B-----5:R-:W-:Y:S01]  /*13b30*/  FADD.FTZ R32, R186, R9 ;  /* 0x00000009ba207221 */ /* 0x020fe20000010000 */
[-CC-:B------:R-:W-:Y:S01]  /*13b40*/  FFMA.FTZ R53, R53, R0.reuse, -R20.reuse ;  /* 0x0000000035357223 */ /* 0x180fe20000010814 */
[-CC-:B------:R-:W-:Y:S01]  /*13b50*/  FFMA.FTZ R57, R57, R0.reuse, -R20.reuse ;  /* 0x0000000039397223 */ /* 0x180fe20000010814 */
[-C--:B------:R-:W-:Y:S01]  /*13b60*/  FFMA.FTZ R63, R63, R0.reuse, -R20 ;  /* 0x000000003f3f7223 */ /* 0x080fe20000010814 */
[----:B--2---:R-:W-:Y:S01]  /*13b70*/  FADD.FTZ R9, R55, R32 ;  /* 0x0000002037097221 */ /* 0x004fe20000010000 */
[-C--:B------:R-:W-:Y:S01]  /*13b80*/  FFMA.FTZ R61, R61, R0.reuse, -R20 ;  /* 0x000000003d3d7223 */ /* 0x080fe20000010814 */
[----:B------:R-:W2:Y:S01]  /*13b90*/  MUFU.EX2 R8, R8 ;  /* 0x0000000800087308 */ /* 0x000ea20000000800 */
[----:B0-----:R-:W-:Y:S01]  /*13ba0*/  FADD.FTZ R30, R189, R6 ;  /* 0x00000006bd1e7221 */ /* 0x001fe20000010000 */
[-CC-:B------:R-:W-:Y:S01]  /*13bb0*/  FFMA.FTZ R65, R65, R0.reuse, -R20.reuse ;  /* 0x0000000041417223 */ /* 0x180fe20000010814 */
[----:B------:R-:W-:Y:S01]  /*13bc0*/  FFMA.FTZ R67, R67, R0, -R20 ;  /* 0x0000000043437223 */ /* 0x000fe20000010814 */
[----:B------:R-:W-:Y:S01]  /*13bd0*/  F2FP.BF16.F32.PACK_AB R189, R6, R189 ;  /* 0x000000bd06bd723e */ /* 0x000fe200000010ff */
[--C-:B------:R-:W-:Y:S01]  /*13be0*/  IMAD.MOV.U32 R45, RZ, RZ, R119.reuse ;  /* 0x000000ffff2d7224 */ /* 0x100fe200078e0077 */
[----:B------:R-:W-:Y:S01]  /*13bf0*/  F2FP.BF16.F32.PACK_AB R188, R47, R188 ;  /* 0x000000bc2fbc723e */ /* 0x000fe200000010ff */
[--C-:B------:R-:W-:Y:S01]  /*13c00*/  IMAD.MOV.U32 R47, RZ, RZ, R119.reuse ;  /* 0x000000ffff2f7224 */ /* 0x100fe200078e0077 */
[----:B------:R-:W0:Y:S01]  /*13c10*/  MUFU.EX2 R185, R185 ;  /* 0x000000b900b97308 */ /* 0x000e220000000800 */
[----:B-1----:R-:W-:Y:S01]  /*13c20*/  FADD.FTZ R7, R191, R30 ;  /* 0x0000001ebf077221 */ /* 0x002fe20000010000 */
[----:B------:R-:W-:Y:S01]  /*13c30*/  F2FP.BF16.F32.PACK_AB R190, R49, R190 ;  /* 0x000000be31be723e */ /* 0x000fe200000010ff */
[--C-:B------:R-:W-:Y:S01]  /*13c40*/  IMAD.MOV.U32 R41, RZ, RZ, R119.reuse ;  /* 0x000000ffff297224 */ /* 0x100fe200078e0077 */
[----:B------:R-:W-:Y:S01]  /*13c50*/  F2FP.BF16.F32.PACK_AB R184, R51, R184 ;  /* 0x000000b833b8723e */ /* 0x000fe200000010ff */
[--C-:B------:R-:W-:Y:S01]  /*13c60*/  IMAD.MOV.U32 R51, RZ, RZ, R119.reuse ;  /* 0x000000ffff337224 */ /* 0x100fe200078e0077 */
[----:B------:R-:W-:Y:S01]  /*13c70*/  F2FP.BF16.F32.PACK_AB R186, R55, R186 ;  /* 0x000000ba37ba723e */ /* 0x000fe200000010ff */
[----:B------:R-:W-:Y:S01]  /*13c80*/  IMAD.MOV.U32 R55, RZ, RZ, R119 ;  /* 0x000000ffff377224 */ /* 0x000fe200078e0077 */
[----:B------:R-:W1:Y:S01]  /*13c90*/  MUFU.EX2 R10, R10 ;  /* 0x0000000a000a7308 */ /* 0x000e620000000800 */
[C---:B--2---:R-:W-:Y:S01]  /*13ca0*/  FADD.FTZ R30, R8.reuse, R7 ;  /* 0x00000007081e7221 */ /* 0x044fe20000010000 */
[----:B------:R-:W-:Y:S01]  /*13cb0*/  F2FP.BF16.F32.PACK_AB R191, R8, R191 ;  /* 0x000000bf08bf723e */ /* 0x000fe200000010ff */
[----:B------:R-:W-:Y:S01]  /*13cc0*/  VIADD R8, R116, 0xfffffffe ;  /* 0xfffffffe74087836 */ /* 0x000fe20000000000 */
[----:B------:R-:W-:Y:S01]  /*13cd0*/  MOV R49, R119 ;  /* 0x0000007700317202 */ /* 0x000fe20000000f00 */
[----:B------:R-:W-:-:S02]  /*13ce0*/  IMAD.MOV.U32 R116, RZ, RZ, R119 ;  /* 0x000000ffff747224 */ /* 0x000fc400078e0077 */
[----:B------:R-:W-:Y:S01]  /*13cf0*/  IMAD.MOV.U32 R39, RZ, RZ, R119 ;  /* 0x000000ffff277224 */ /* 0x000fe200078e0077 */
[----:B------:R-:W2:Y:S01]  /*13d00*/  MUFU.EX2 R187, R187 ;  /* 0x000000bb00bb7308 */ /* 0x000ea20000000800 */
[----:B0-----:R-:W-:Y:S01]  /*13d10*/  FADD.FTZ R7, R185, R30 ;  /* 0x0000001eb9077221 */ /* 0x001fe20000010000 */
[----:B------:R-:W-:Y:S01]  /*13d20*/  FADD.FTZ R30, R180, R9 ;  /* 0x00000009b41e7221 */ /* 0x000fe20000010000 */
[----:B------:R-:W-:Y:S01]  /*13d30*/  ISETP.GE.AND P1, PT, R8, R222, PT ;  /* 0x000000de0800720c */ /* 0x000fe20003f26270 */
[----:B------:R-:W-:Y:S01]  /*13d40*/  IMAD.MOV.U32 R37, RZ, RZ, R119 ;  /* 0x000000ffff257224 */ /* 0x000fe200078e0077 */
[C---:B------:R-:W-:Y:S01]  /*13d50*/  F2FP.BF16.F32.PACK_AB R180, R59.reuse, R180 ;  /* 0x000000b43bb4723e */ /* 0x040fe200000010ff */
[----:B------:R-:W-:Y:S01]  /*13d60*/  FADD.FTZ R9, R59, R30 ;  /* 0x0000001e3b097221 */ /* 0x000fe20000010000 */
[----:B------:R-:W-:Y:S01]  /*13d70*/  FFMA.FTZ R30, R43, R0, -R20 ;  /* 0x000000002b1e7223 */ /* 0x000fe20000010814 */
[----:B------:R-:W0:Y:S01]  /*13d80*/  MUFU.EX2 R12, R12 ;  /* 0x0000000c000c7308 */ /* 0x000e220000000800 */
[----:B-1----:R-:W-:Y:S01]  /*13d90*/  FADD.FTZ R32, R10, R7 ;  /* 0x000000070a207221 */ /* 0x002fe20000010000 */
[----:B------:R-:W-:Y:S01]  /*13da0*/  FADD.FTZ R34, R182, R9 ;  /* 0x00000009b6227221 */ /* 0x000fe20000010000 */
[----:B------:R-:W-:Y:S01]  /*13db0*/  F2FP.BF16.F32.PACK_AB R182, R69, R182 ;  /* 0x000000b645b6723e */ /* 0x000fe200000010ff */
[--C-:B------:R-:W-:Y:S01]  /*13dc0*/  IMAD.MOV.U32 R59, RZ, RZ, R119.reuse ;  /* 0x000000ffff3b7224 */ /* 0x100fe200078e0077 */
[----:B------:R-:W-:Y:S01]  /*13dd0*/  F2FP.BF16.F32.PACK_AB R185, R10, R185 ;  /* 0x000000b90ab9723e */ /* 0x000fe200000010ff */
[----:B------:R-:W-:-:S02]  /*13de0*/  IMAD.MOV.U32 R43, RZ, RZ, R119 ;  /* 0x000000ffff2b7224 */ /* 0x000fc400078e0077 */
[----:B------:R-:W1:Y:S01]  /*13df0*/  MUFU.EX2 R181, R181 ;  /* 0x000000b500b57308 */ /* 0x000e620000000800 */
[----:B--2---:R-:W-:Y:S01]  /*13e00*/  FADD.FTZ R7, R187, R32 ;  /* 0x00000020bb077221 */ /* 0x004fe20000010000 */
[--C-:B------:R-:W-:Y:S02]  /*13e10*/  IMAD.MOV.U32 R35, RZ, RZ, R119.reuse ;  /* 0x000000ffff237224 */ /* 0x100fe400078e0077 */
[--C-:B------:R-:W-:Y:S02]  /*13e20*/  IMAD.MOV.U32 R33, RZ, RZ, R119.reuse ;  /* 0x000000ffff217224 */ /* 0x100fe400078e0077 */
[----:B------:R-:W-:Y:S02]  /*13e30*/  IMAD.MOV.U32 R31, RZ, RZ, R119 ;  /* 0x000000ffff1f7224 */ /* 0x000fe400078e0077 */
[----:B------:R-:W2:Y:S01]  /*13e40*/  MUFU.EX2 R14, R14 ;  /* 0x0000000e000e7308 */ /* 0x000ea20000000800 */
[C---:B0-----:R-:W-:Y:S01]  /*13e50*/  FADD.FTZ R32, R12.reuse, R7 ;  /* 0x000000070c207221 */ /* 0x041fe20000010000 */
[----:B------:R-:W-:Y:S01]  /*13e60*/  FADD.FTZ R7, R69, R34 ;  /* 0x0000002245077221 */ /* 0x000fe20000010000 */
[----:B------:R-:W-:Y:S01]  /*13e70*/  F2FP.BF16.F32.PACK_AB R187, R12, R187 ;  /* 0x000000bb0cbb723e */ /* 0x000fe200000010ff */
[----:B------:R-:W-:-:S02]  /*13e80*/  IMAD.MOV.U32 R69, RZ, RZ, R119 ;  /* 0x000000ffff457224 */ /* 0x000fc400078e0077 */
[----:B------:R-:W-:Y:S01]  /*13e90*/  FADD.FTZ R34, R176, R7 ;  /* 0x00000007b0227221 */ /* 0x000fe20000010000 */
[--C-:B------:R-:W-:Y:S01]  /*13ea0*/  IMAD.MOV.U32 R29, RZ, RZ, R119.reuse ;  /* 0x000000ffff1d7224 */ /* 0x100fe200078e0077 */
[----:B------:R-:W0:Y:S01]  /*13eb0*/  MUFU.EX2 R183, R183 ;  /* 0x000000b700b77308 */ /* 0x000e220000000800 */
[----:B-1----:R-:W-:Y:S01]  /*13ec0*/  FADD.FTZ R3, R181, R32 ;  /* 0x00000020b5037221 */ /* 0x002fe20000010000 */
[--C-:B------:R-:W-:Y:S02]  /*13ed0*/  IMAD.MOV.U32 R27, RZ, RZ, R119.reuse ;  /* 0x000000ffff1b7224 */ /* 0x100fe400078e0077 */
[----:B------:R-:W-:-:S04]  /*13ee0*/  IMAD.MOV.U32 R25, RZ, RZ, R119 ;  /* 0x000000ffff197224 */ /* 0x000fc800078e0077 */
[----:B------:R-:W1:Y:S01]  /*13ef0*/  MUFU.EX2 R71, R71 ;  /* 0x0000004700477308 */ /* 0x000e620000000800 */
[C---:B--2---:R-:W-:Y:S01]  /*13f00*/  FADD.FTZ R32, R14.reuse, R3 ;  /* 0x000000030e207221 */ /* 0x044fe20000010000 */
[----:B------:R-:W-:-:S06]  /*13f10*/  F2FP.BF16.F32.PACK_AB R181, R14, R181 ;  /* 0x000000b50eb5723e */ /* 0x000fcc00000010ff */
[----:B------:R-:W2:Y:S01]  /*13f20*/  MUFU.EX2 R24, R24 ;  /* 0x0000001800187308 */ /* 0x000ea20000000800 */
[----:B0-----:R-:W-:-:S07]  /*13f30*/  FADD.FTZ R3, R183, R32 ;  /* 0x00000020b7037221 */ /* 0x001fce0000010000 */
[----:B------:R-:W0:Y:S01]  /*13f40*/  MUFU.EX2 R178, R178 ;  /* 0x000000b200b27308 */ /* 0x000e220000000800 */
[C---:B-1----:R-:W-:Y:S01]  /*13f50*/  FADD.FTZ R7, R71.reuse, R34 ;  /* 0x0000002247077221 */ /* 0x042fe20000010000 */
[----:B------:R-:W-:Y:S01]  /*13f60*/  F2FP.BF16.F32.PACK_AB R176, R71, R176 ;  /* 0x000000b047b0723e */ /* 0x000fe200000010ff */
[----:B------:R-:W-:-:S05]  /*13f70*/  IMAD.MOV.U32 R71, RZ, RZ, R119 ;  /* 0x000000ffff477224 */ /* 0x000fca00078e0077 */
[----:B------:R-:W1:Y:S01]  /*13f80*/  MUFU.EX2 R177, R177 ;  /* 0x000000b100b17308 */ /* 0x000e620000000800 */
[C---:B--2---:R-:W-:Y:S01]  /*13f90*/  FADD.FTZ R34, R24.reuse, R3 ;  /* 0x0000000318227221 */ /* 0x044fe20000010000 */
[----:B------:R-:W-:Y:S01]  /*13fa0*/  F2FP.BF16.F32.PACK_AB R183, R24, R183 ;  /* 0x000000b718b7723e */ /* 0x000fe200000010ff */
[----:B------:R-:W-:-:S05]  /*13fb0*/  IMAD.MOV.U32 R24, RZ, RZ, R119 ;  /* 0x000000ffff187224 */ /* 0x000fca00078e0077 */
[----:B------:R-:W2:Y:S01]  /*13fc0*/  MUFU.EX2 R73, R73 ;  /* 0x0000004900497308 */ /* 0x000ea20000000800 */
[----:B0-----:R-:W-:-:S07]  /*13fd0*/  FADD.FTZ R36, R178, R7 ;  /* 0x00000007b2247221 */ /* 0x001fce0000010000 */
[----:B------:R-:W0:Y:S01]  /*13fe0*/  MUFU.EX2 R26, R26 ;  /* 0x0000001a001a7308 */ /* 0x000e220000000800 */
[----:B-1----:R-:W-:-:S07]  /*13ff0*/  FADD.FTZ R3, R177, R34 ;  /* 0x00000022b1037221 */ /* 0x002fce0000010000 */
[----:B------:R-:W1:Y:S01]  /*14000*/  MUFU.EX2 R172, R172 ;  /* 0x000000ac00ac7308 */ /* 0x000e620000000800 */
[C---:B--2---:R-:W-:Y:S01]  /*14010*/  FADD.FTZ R7, R73.reuse, R36 ;  /* 0x0000002449077221 */ /* 0x044fe20000010000 */
[----:B------:R-:W-:Y:S01]  /*14020*/  F2FP.BF16.F32.PACK_AB R178, R73, R178 ;  /* 0x000000b249b2723e */ /* 0x000fe200000010ff */
[----:B------:R-:W-:-:S05]  /*14030*/  IMAD.MOV.U32 R73, RZ, RZ, R119 ;  /* 0x000000ffff497224 */ /* 0x000fca00078e0077 */
[----:B------:R-:W2:Y:S01]  /*14040*/  MUFU.EX2 R179, R179 ;  /* 0x000000b300b37308 */ /* 0x000ea20000000800 */
[C---:B0-----:R-:W-:Y:S01]  /*14050*/  FADD.FTZ R20, R26.reuse, R3 ;  /* 0x000000031a147221 */ /* 0x041fe20000010000 */
[----:B------:R-:W-:Y:S01]  /*14060*/  F2FP.BF16.F32.PACK_AB R177, R26, R177 ;  /* 0x000000b11ab1723e */ /* 0x000fe200000010ff */
[----:B------:R-:W-:-:S05]  /*14070*/  IMAD.MOV.U32 R26, RZ, RZ, R119 ;  /* 0x000000ffff1a7224 */ /* 0x000fca00078e0077 */
[----:B------:R-:W0:Y:S01]  /*14080*/  MUFU.EX2 R75, R75 ;  /* 0x0000004b004b7308 */ /* 0x000e220000000800 */
[----:B-1----:R-:W-:-:S07]  /*14090*/  FADD.FTZ R34, R172, R7 ;  /* 0x00000007ac227221 */ /* 0x002fce0000010000 */
[----:B------:R-:W1:Y:S01]  /*140a0*/  MUFU.EX2 R28, R28 ;  /* 0x0000001c001c7308 */ /* 0x000e620000000800 */
[----:B--2---:R-:W-:-:S07]  /*140b0*/  FADD.FTZ R3, R179, R20 ;  /* 0x00000014b3037221 */ /* 0x004fce0000010000 */
[----:B------:R-:W2:Y:S01]  /*140c0*/  MUFU.EX2 R174, R174 ;  /* 0x000000ae00ae7308 */ /* 0x000ea20000000800 */
[C---:B0-----:R-:W-:Y:S01]  /*140d0*/  FADD.FTZ R7, R75.reuse, R34 ;  /* 0x000000224b077221 */ /* 0x041fe20000010000 */
[----:B------:R-:W-:Y:S01]  /*140e0*/  F2FP.BF16.F32.PACK_AB R172, R75, R172 ;  /* 0x000000ac4bac723e */ /* 0x000fe200000010ff */
[----:B------:R-:W-:-:S05]  /*140f0*/  IMAD.MOV.U32 R75, RZ, RZ, R119 ;  /* 0x000000ffff4b7224 */ /* 0x000fca00078e0077 */
[----:B------:R-:W0:Y:S01]  /*14100*/  MUFU.EX2 R173, R173 ;  /* 0x000000ad00ad7308 */ /* 0x000e220000000800 */
[C---:B-1----:R-:W-:Y:S01]  /*14110*/  FADD.FTZ R34, R28.reuse, R3 ;  /* 0x000000031c227221 */ /* 0x042fe20000010000 */
[----:B------:R-:W-:Y:S01]  /*14120*/  F2FP.BF16.F32.PACK_AB R179, R28, R179 ;  /* 0x000000b31cb3723e */ /* 0x000fe200000010ff */
[----:B------:R-:W-:-:S05]  /*14130*/  IMAD.MOV.U32 R28, RZ, RZ, R119 ;  /* 0x000000ffff1c7224 */ /* 0x000fca00078e0077 */
[----:B------:R-:W1:Y:S01]  /*14140*/  MUFU.EX2 R77, R77 ;  /* 0x0000004d004d7308 */ /* 0x000e620000000800 */
[----:B--2---:R-:W-:-:S07]  /*14150*/  FADD.FTZ R36, R174, R7 ;  /* 0x00000007ae247221 */ /* 0x004fce0000010000 */
        /* <DEDUP_REMOVED lines=12> */
[----:B------:R0:W3:Y:S01]  /*14220*/  MUFU.EX2 R32, R57 ;  /* 0x0000003900207308 */ /* 0x0000e20000000800 */
[----:B-1----:R-:W-:-:S07]  /*14230*/  FADD.FTZ R3, R53, R34 ;  /* 0x0000002235037221 */ /* 0x002fce0000010000 */
[----:B------:R-:W1:Y:S01]  /*14240*/  MUFU.EX2 R63, R63 ;  /* 0x0000003f003f7308 */ /* 0x000e620000000800 */
[C---:B--2---:R-:W-:Y:S01]  /*14250*/  FADD.FTZ R7, R79.reuse, R36 ;  /* 0x000000244f077221 */ /* 0x044fe20000010000 */
[----:B------:R-:W-:Y:S01]  /*14260*/  F2FP.BF16.F32.PACK_AB R168, R79, R168 ;  /* 0x000000a84fa8723e */ /* 0x000fe200000010ff */
[--C-:B------:R-:W-:Y:S02]  /*14270*/  IMAD.MOV.U32 R79, RZ, RZ, R119.reuse ;  /* 0x000000ffff4f7224 */ /* 0x100fe400078e0077 */
[----:B0-----:R-:W-:-:S03]  /*14280*/  IMAD.MOV.U32 R57, RZ, RZ, R119 ;  /* 0x000000ffff397224 */ /* 0x001fc600078e0077 */
[----:B------:R0:W2:Y:S01]  /*14290*/  MUFU.EX2 R20, R61 ;  /* 0x0000003d00147308 */ /* 0x0000a20000000800 */
[C---:B---3--:R-:W-:Y:S01]  /*142a0*/  FADD.FTZ R36, R32.reuse, R3 ;  /* 0x0000000320247221 */ /* 0x048fe20000010000 */
[----:B------:R-:W-:Y:S01]  /*142b0*/  F2FP.BF16.F32.PACK_AB R175, R32, R53 ;  /* 0x0000003520af723e */ /* 0x000fe200000010ff */
[----:B------:R-:W-:Y:S01]  /*142c0*/  IMAD.MOV.U32 R53, RZ, RZ, R119 ;  /* 0x000000ffff357224 */ /* 0x000fe200078e0077 */
[----:B------:R-:W-:-:S04]  /*142d0*/  MOV R32, R119 ;  /* 0x0000007700207202 */ /* 0x000fc80000000f00 */
[----:B------:R-:W3:Y:S01]  /*142e0*/  MUFU.EX2 R170, R170 ;  /* 0x000000aa00aa7308 */ /* 0x000ee20000000800 */
[----:B-1----:R-:W-:Y:S01]  /*142f0*/  FADD.FTZ R3, R63, R36 ;  /* 0x000000243f037221 */ /* 0x002fe20000010000 */
[--C-:B0-----:R-:W-:Y:S02]  /*14300*/  IMAD.MOV.U32 R61, RZ, RZ, R119.reuse ;  /* 0x000000ffff3d7224 */ /* 0x101fe400078e0077 */
[----:B------:R-:W-:-:S04]  /*14310*/  IMAD.MOV.U32 R36, RZ, RZ, R119 ;  /* 0x000000ffff247224 */ /* 0x000fc800078e0077 */
[----:B------:R-:W0:Y:S01]  /*14320*/  MUFU.EX2 R65, R65 ;  /* 0x0000004100417308 */ /* 0x000e220000000800 */
[C---:B--2---:R-:W-:Y:S01]  /*14330*/  FADD.FTZ R6, R20.reuse, R3 ;  /* 0x0000000314067221 */ /* 0x044fe20000010000 */
[----:B------:R-:W-:Y:S01]  /*14340*/  F2FP.BF16.F32.PACK_AB R169, R20, R63 ;  /* 0x0000003f14a9723e */ /* 0x000fe200000010ff */
[----:B------:R-:W-:Y:S02]  /*14350*/  IMAD.MOV.U32 R3, RZ, RZ, 0x3f800000 ;  /* 0x3f800000ff037424 */ /* 0x000fe400078e00ff */
[----:B------:R-:W-:-:S03]  /*14360*/  IMAD.MOV.U32 R63, RZ, RZ, R119 ;  /* 0x000000ffff3f7224 */ /* 0x000fc600078e0077 */
[----:B------:R-:W1:Y:S01]  /*14370*/  MUFU.EX2 R81, R81 ;  /* 0x0000005100517308 */ /* 0x000e620000000800 */
[----:B---3--:R-:W-:Y:S01]  /*14380*/  FADD.FTZ R216, R170, R7 ;  /* 0x00000007aad87221 */ /* 0x008fe20000010000 */
[----:B------:R-:W-:-:S06]  /*14390*/  IMAD.MOV.U32 R7, RZ, RZ, 0x3f800000 ;  /* 0x3f800000ff077424 */ /* 0x000fcc00078e00ff */
[----:B------:R2:W3:Y:S01]  /*143a0*/  MUFU.EX2 R34, R67 ;  /* 0x0000004300227308 */ /* 0x0004e20000000800 */
[----:B0-----:R-:W-:Y:S01]  /*143b0*/  FADD.FTZ R215, R65, R6 ;  /* 0x0000000641d77221 */ /* 0x001fe20000010000 */
[C---:B-1----:R-:W-:Y:S01]  /*143c0*/  FADD.FTZ R216, R81.reuse, R216 ;  /* 0x000000d851d87221 */ /* 0x042fe20000010000 */
[----:B------:R-:W-:Y:S01]  /*143d0*/  F2FP.BF16.F32.PACK_AB R170, R81, R170 ;  /* 0x000000aa51aa723e */ /* 0x000fe200000010ff */
[--C-:B------:R-:W-:Y:S02]  /*143e0*/  IMAD.MOV.U32 R81, RZ, RZ, R119.reuse ;  /* 0x000000ffff517224 */ /* 0x100fe400078e0077 */
[----:B--2---:R-:W-:Y:S02]  /*143f0*/  IMAD.MOV.U32 R67, RZ, RZ, R119 ;  /* 0x000000ffff437224 */ /* 0x004fe400078e0077 */
[C---:B---3--:R-:W-:Y:S01]  /*14400*/  FADD.FTZ R215, R34.reuse, R215 ;  /* 0x000000d722d77221 */ /* 0x048fe20000010000 */
[----:B------:R-:W-:Y:S01]  /*14410*/  F2FP.BF16.F32.PACK_AB R171, R34, R65 ;  /* 0x0000004122ab723e */ /* 0x000fe200000010ff */
[----:B------:R-:W-:-:S02]  /*14420*/  IMAD.MOV.U32 R65, RZ, RZ, R119 ;  /* 0x000000ffff417224 */ /* 0x000fc400078e0077 */
        /* <DEDUP_REMOVED lines=54> */
[----:B------:R-:W-:-:S07]  /*14790*/  CS2R R24, SRZ ;  /* 0x0000000000187805 */ /* 0x000fce000001ff00 */
.L_x_3910:
[----:B------:R-:W-:-:S04]  /*147a0*/  ISETP.NE.AND P1, PT, R6, 0x1, PT ;  /* 0x000000010600780c */ /* 0x000fc80003f25270 */
[----:B------:R-:W-:-:S04]  /*147b0*/  SEL R221, RZ, 0x1, P1 ;  /* 0x00000001ffdd7807 */ /* 0x000fc80000800000 */
[----:B------:R-:W-:Y:S01]  /*147c0*/  LOP3.LUT R221, R11, R221, RZ, 0x3c, !PT ;  /* 0x000000dd0bdd7212 */ /* 0x000fe200078e3cff */
[----:B------:R-:W-:Y:S06]  /*147d0*/  @!P0 BRA `(.L_x_3898) ;  /* 0x0000000000048947 */ /* 0x000fec0003800000 */
[----:B------:R-:W-:Y:S01]  /*147e0*/  BPT.TRAP 0x1 ;  /* 0x000000040000795c */ /* 0x000fe20000300000 */
.L_x_3898:
        /* <DEDUP_REMOVED lines=8> */
.L_x_3899:
[----:B------:R-:W-:Y:S01]  /*14870*/  IMAD R126, R210, 0x900, R223 ;  /* 0x00000900d27e7824 */ /* 0x000fe200078e02df */
[----:B------:R-:W-:Y:S03]  /*14880*/  BSSY B1, `(.L_x_3900) ;  /* 0x0000006000017945 */ /* 0x000fe60003800000 */
[C---:B------:R-:W-:Y:S01]  /*14890*/  VIADD R124, R126.reuse, 0x2 ;  /* 0x000000027e7c7836 */ /* 0x040fe20000000000 */
[----:B------:R-:W-:Y:S01]  /*148a0*/  IADD3 R123, R126, 0x4, RZ ;  /* 0x000000047e7b7810 */ /* 0x000fe20007ffe0ff */
[----:B-1----:R-:W-:Y:S06]  /*148b0*/  @P1 BRA `(.L_x_3901) ;  /* 0x0000000000081947 */ /* 0x002fec0003800000 */
[----:B------:R-:W1:Y:S02]  /*148c0*/  SYNCS.PHASECHK.TRANS64.TRYWAIT P1, [R0+URZ+0x30830], R4 ;  /* 0x03083004000075a7 */ /* 0x000e64000802017f */
[----:B-1----:R-:W-:Y:S05]  /*148d0*/  @!P1 BRA `(.L_x_3902) ;  /* 0x000000f400b09947 */ /* 0x002fea0003800000 */
.L_x_3901:
[----:B------:R-:W-:Y:S05]  /*148e0*/  BSYNC B1 ;  /* 0x0000000000017941 */ /* 0x000fea0003800000 */
.L_x_3900:
[----:B------:R-:W2:Y:S04]  /*148f0*/  LDL.64 R128, [R1+0x38] ;  /* 0x0000380001807983 */ /* 0x000ea80000100a00 */
[----:B------:R3:W-:Y:S04]  /*14900*/  STL.64 [R1+0x128], R10 ;  /* 0x0001280a01007387 */ /* 0x0007e80000100a00 */
[----:B---3--:R-:W3:Y:S01]  /*14910*/  LDL.64 R10, [R1+0x30] ;  /* 0x00003000010a7983 */ /* 0x008ee20000100a00 */
[----:B------:R-:W-:Y:S01]  /*14920*/  IMAD.MOV.U32 R120, RZ, RZ, R126 ;  /* 0x000000ffff787224 */ /* 0x000fe200078e007e */
[----:B------:R-:W-:Y:S01]  /*14930*/  MOV R15, UR38 ;  /* 0x00000026000f7c02 */ /* 0x000fe20008000f00 */
[----:B------:R-:W-:Y:S01]  /*14940*/  VIADD R122, R126, 0x6 ;  /* 0x000000067e7a7836 */ /* 0x000fe20000000000 */
[----:B------:R-:W-:Y:S01]  /*14950*/  MOV R5, UR50 ;  /* 0x0000003200057c02 */ /* 0x000fe20008000f00 */
[----:B------:R-:W-:Y:S01]  /*14960*/  IMAD.MOV.U32 R121, RZ, RZ, 0x40000040 ;  /* 0x40000040ff797424 */ /* 0x000fe200078e00ff */
[----:B------:R-:W-:Y:S01]  /*14970*/  R2UR UR46, R120 ;  /* 0x00000000782e72ca */ /* 0x000fe200000e0000 */
[----:B------:R-:W-:Y:S01]  /*14980*/  IMAD.MOV.U32 R120, RZ, RZ, R124 ;  /* 0x000000ffff787224 */ /* 0x000fe200078e007c */
[----:B------:R-:W-:Y:S01]  /*14990*/  R2UR UR50, R122 ;  /* 0x000000007a3272ca */ /* 0x000fe200000e0000 */
[C---:B------:R-:W-:Y:S01]  /*149a0*/  VIADD R122, R126.reuse, 0x302 ;  /* 0x000003027e7a7836 */ /* 0x040fe20000000000 */
[----:B------:R-:W-:Y:S01]  /*149b0*/  MOV R213, UR45 ;  /* 0x0000002d00d57c02 */ /* 0x000fe20008000f00 */
[----:B------:R-:W-:Y:S01]  /*149c0*/  VIADD R124, R126, 0x304 ;  /* 0x000003047e7c7836 */ /* 0x000fe20000000000 */
[----:B------:R-:W-:Y:S01]  /*149d0*/  R2UR UR42, R120 ;  /* 0x00000000782a72ca */ /* 0x000fe200000e0000 */
[----:B------:R-:W-:Y:S01]  /*149e0*/  IMAD.MOV.U32 R120, RZ, RZ, R123 ;  /* 0x000000ffff787224 */ /* 0x000fe200078e007b */
[----:B------:R-:W-:Y:S01]  /*149f0*/  R2UR UR30, R122 ;  /* 0x000000007a1e72ca */ /* 0x000fe200000e0000 */
[----:B------:R-:W-:Y:S01]  /*14a00*/  VIADD R122, R126, 0x600 ;  /* 0x000006007e7a7836 */ /* 0x000fe20000000000 */
[----:B01----:R-:W-:Y:S01]  /*14a10*/  MOV R4, UR44 ;  /* 0x0000002c00047c02 */ /* 0x003fe20008000f00 */
[----:B------:R-:W-:Y:S01]  /*14a20*/  IMAD.MOV.U32 R123, RZ, RZ, 0x40000040 ;  /* 0x40000040ff7b7424 */ /* 0x000fe200078e00ff */
[----:B------:R-:W-:Y:S01]  /*14a30*/  R2UR UR38, R120 ;  /* 0x00000000782672ca */ /* 0x000fe200000e0000 */
[----:B------:R-:W-:Y:S01]  /*14a40*/  VIADD R120, R126, 0x300 ;  /* 0x000003007e787836 */ /* 0x000fe20000000000 */
[C---:B------:R-:W-:Y:S01]  /*14a50*/  R2UR UR47, R121.reuse ;  /* 0x00000000792f72ca */ /* 0x040fe200000e0000 */
[----:B------:R-:W-:Y:S01]  /*14a60*/  IMAD.MOV.U32 R125, RZ, RZ, 0x40000040 ;  /* 0x40000040ff7d7424 */ /* 0x000fe200078e00ff */
[----:B------:R-:W-:Y:S01]  /*14a70*/  R2UR UR26, R124 ;  /* 0x000000007c1a72ca */ /* 0x000fe200000e0000 */
[----:B------:R-:W-:Y:S01]  /*14a80*/  VIADD R124, R126, 0x602 ;  /* 0x000006027e7c7836 */ /* 0x000fe20000000000 */
[----:B------:R-:W-:Y:S01]  /*14a90*/  R2UR UR34, R120 ;  /* 0x00000000782272ca */ /* 0x000fe200000e0000 */
[----:B------:R-:W-:Y:S01]  /*14aa0*/  VIADD R120, R126, 0x306 ;  /* 0x000003067e787836 */ /* 0x000fe20000000000 */
[----:B------:R-:W-:Y:S01]  /*14ab0*/  R2UR UR18, R122 ;  /* 0x000000007a1272ca */ /* 0x000fe200000e0000 */
[----:B------:R-:W-:Y:S01]  /*14ac0*/  VIADD R122, R126, 0x606 ;  /* 0x000006067e7a7836 */ /* 0x000fe20000000000 */
[----:B------:R-:W-:Y:S01]  /*14ad0*/  MOV R14, UR39 ;  /* 0x00000027000e7c02 */ /* 0x000fe20008000f00 */
[----:B------:R0:W-:Y:S01]  /*14ae0*/  STL.64 [R1+0x120], R8 ;  /* 0x0001200801007387 */ /* 0x0001e20000100a00 */
[----:B------:R-:W-:Y:S01]  /*14af0*/  R2UR UR22, R120 ;  /* 0x00000000781672ca */ /* 0x000fe200000e0000 */
[----:B------:R-:W-:Y:S01]  /*14b00*/  VIADD R120, R126, 0x604 ;  /* 0x000006047e787836 */ /* 0x000fe20000000000 */
        /* <DEDUP_REMOVED lines=9> */
[----:B0-----:R-:W4:Y:S01]  /*14ba0*/  LDL.64 R8, [R1+0x20] ;  /* 0x0000200001087983 */ /* 0x001f220000100a00 */
        /* <DEDUP_REMOVED lines=18> */
[----:B------:R-:W-:Y:S01]  /*14cd0*/  MOV R211, UR41 ;  /* 0x0000002900d37c02 */ /* 0x000fe20008000f00 */
        /* <DEDUP_REMOVED lines=87> */
[----:B--2---:R-:W-:-:S02]  /*15250*/  R2UR UR44, R128 ;  /* 0x00000000802c72ca */ /* 0x004fc400000e0000 */
[----:B------:R-:W-:Y:S02]  /*15260*/  R2UR UR45, R129 ;  /* 0x00000000812d72ca */ /* 0x000fe400000e0000 */
[----:B------:R-:W-:-:S11]  /*15270*/  WARPGROUP.ARRIVE ;  /* 0x00000000000079c5 */ /* 0x000fd60000000000 */
[----:B------:R-:W-:Y:S01]  /*15280*/  HGMMA.64x96x16.F32.BF16 R120, gdesc[UR44], RZ, !UPT, gsb0 ;  /* 0x016000002c7879f0 */ /* 0x000fe2000c0018ff */
[----:B---3--:R-:W-:Y:S02]  /*15290*/  R2UR UR40, R10 ;  /* 0x000000000a2872ca */ /* 0x008fe400000e0000 */
[----:B------:R-:W-:Y:S02]  /*152a0*/  R2UR UR41, R11 ;  /* 0x000000000b2972ca */ /* 0x000fe400000e0000 */
[----:B------:R-:W-:Y:S01]  /*152b0*/  R2UR UR45, R213 ;  /* 0x00000000d52d72ca */ /* 0x000fe200000e0000 */
[----:B------:R0:W5:Y:S01]  /*152c0*/  LDL.LU.64 R10, [R1+0x128] ;  /* 0x00012800010a7983 */ /* 0x0001620000300a00 */
[----:B------:R-:W-:Y:S02]  /*152d0*/  WARPGROUP.DEPBAR.LE gsb0, 0x0 ;  /* 0x00008000000079c5 */ /* 0x000fe40000010000 */
[----:B------:R-:W-:-:S07]  /*152e0*/  WARPGROUP.ARRIVE ;  /* 0x00000000000079c5 */ /* 0x000fce0000000000 */
[----:B------:R-:W-:Y:S01]  /*152f0*/  HGMMA.64x96x16.F32.BF16 R120, gdesc[UR40], R120, gsb0 ;  /* 0x01600000287879f0 */ /* 0x000fe20008001878 */
[----:B------:R-:W-:Y:S02]  /*15300*/  R2UR UR40, R212 ;  /* 0x00000000d42872ca */ /* 0x000fe400000e0000 */
[----:B------:R-:W2:Y:S01]  /*15310*/  LDL.64 R212, [R1+0x28] ;  /* 0x0000280001d47983 */ /* 0x000ea20000100a00 */
[----:B------:R-:W-:Y:S02]  /*15320*/  WARPGROUP.DEPBAR.LE gsb0, 0x0 ;  /* 0x00008000000079c5 */ /* 0x000fe40000010000 */
[----:B------:R-:W-:Y:S01]  /*15330*/  WARPGROUP.ARRIVE ;  /* 0x00000000000079c5 */ /* 0x000fe20000000000 */
[----:B--2---:R-:W-:Y:S02]  /*15340*/  R2UR UR36, R212 ;  /* 0x00000000d42472ca */ /* 0x004fe400000e0000 */
[----:B------:R-:W-:Y:S02]  /*15350*/  R2UR UR37, R213 ;  /* 0x00000000d52572ca */ /* 0x000fe400000e0000 */
[----:B------:R-:W2:Y:S11]  /*15360*/  LDL.64 R212, [R1+0x8] ;  /* 0x0000080001d47983 */ /* 0x000eb60000100a00 */
[----:B------:R-:W-:Y:S01]  /*15370*/  HGMMA.64x96x16.F32.BF16 R120, gdesc[UR36], R120, gsb0 ;  /* 0x01600000247879f0 */ /* 0x000fe20008001878 */
[----:B------:R-:W-:-:S02]  /*15380*/  R2UR UR37, R20 ;  /* 0x00000000142572ca */ /* 0x000fc400000e0000 */
[----:B------:R-:W-:Y:S02]  /*15390*/  R2UR UR36, R21 ;  /* 0x00000000152472ca */ /* 0x000fe400000e0000 */
[----:B------:R-:W3:Y:S01]  /*153a0*/  LDL.64 R20, [R1+0x18] ;  /* 0x0000180001147983 */ /* 0x000ee20000100a00 */
[----:B------:R-:W-:Y:S02]  /*153b0*/  R2UR UR39, R14 ;  /* 0x000000000e2772ca */ /* 0x000fe400000e0000 */
[----:B------:R-:W-:Y:S02]  /*153c0*/  R2UR UR38, R15 ;  /* 0x000000000f2672ca */ /* 0x000fe400000e0000 */
[----:B------:R-:W2:Y:S01]  /*153d0*/  LDL.64 R14, [R1+0x10] ;  /* 0x00001000010e7983 */ /* 0x000ea20000100a00 */
[----:B----4-:R-:W-:Y:S02]  /*153e0*/  R2UR UR48, R8 ;  /* 0x00000000083072ca */ /* 0x010fe400000e0000 */
[----:B------:R-:W-:Y:S01]  /*153f0*/  R2UR UR49, R9 ;  /* 0x00000000093172ca */ /* 0x000fe200000e0000 */
[----:B------:R-:W-:Y:S01]  /*15400*/  UMOV UR20, UR56 ;  /* 0x0000003800147c82 */ /* 0x000fe20008000000 */
[----:B------:R-:W-:Y:S01]  /*15410*/  UMOV UR21, UR57 ;  /* 0x0000003900157c82 */ /* 0x000fe20008000000 */
[----:B------:R-:W-:Y:S01]  /*15420*/  UMOV UR16, UR52 ;  /* 0x0000003400107c82 */ /* 0x000fe20008000000 */
[----:B------:R-:W-:Y:S01]  /*15430*/  UMOV UR17, UR53 ;  /* 0x0000003500117c82 */ /* 0x000fe20008000000 */
[----:B------:R-:W-:Y:S01]  /*15440*/  R2UR UR44, R4 ;  /* 0x00000000042c72ca */ /* 0x000fe200000e0000 */
[----:B------:R0:W5:Y:S01]  /*15450*/  LDL.LU.64 R8, [R1+0x120] ;  /* 0x0001200001087983 */ /* 0x0001620000300a00 */
[----:B------:R-:W-:-:S02]  /*15460*/  WARPGROUP.DEPBAR.LE gsb0, 0x0 ;  /* 0x00008000000079c5 */ /* 0x000fc40000010000 */
[----:B------:R-:W-:-:S06]  /*15470*/  WARPGROUP.ARRIVE ;  /* 0x00000000000079c5 */ /* 0x000fcc0000000000 */
[----:B------:R-:W-:Y:S03]  /*15480*/  HGMMA.64x96x16.F32.BF16 R120, gdesc[UR48], R120, gsb0 ;  /* 0x01600000307879f0 */ /* 0x000fe60008001878 */
[----:B------:R-:W-:Y:S02]  /*15490*/  WARPGROUP.DEPBAR.LE gsb0, 0x0 ;  /* 0x00008000000079c5 */ /* 0x000fe40000010000 */
[----:B------:R-:W-:Y:S01]  /*154a0*/  WARPGROUP.ARRIVE ;  /* 0x00000000000079c5 */ /* 0x000fe20000000000 */
[----:B---3--:R-:W-:Y:S02]  /*154b0*/  R2UR UR32, R20 ;  /* 0x00000000142072ca */ /* 0x008fe400000e0000 */
[----:B------:R-:W-:-:S13]  /*154c0*/  R2UR UR33, R21 ;  /* 0x00000000152172ca */ /* 0x000fda00000e0000 */
[----:B------:R-:W-:Y:S01]  /*154d0*/  HGMMA.64x96x16.F32.BF16 R120, gdesc[UR32], R120, gsb0 ;  /* 0x01600000207879f0 */ /* 0x000fe20008001878 */
[----:B--2---:R-:W-:Y:S02]  /*154e0*/  R2UR UR28, R14 ;  /* 0x000000000e1c72ca */ /* 0x004fe400000e0000 */
[----:B------:R-:W-:Y:S02]  /*154f0*/  R2UR UR29, R15 ;  /* 0x000000000f1d72ca */ /* 0x000fe400000e0000 */
[----:B------:R-:W-:Y:S02]  /*15500*/  R2UR UR24, R212 ;  /* 0x00000000d41872ca */ /* 0x000fe400000e0000 */
[----:B------:R-:W-:Y:S01]  /*15510*/  R2UR UR25, R213 ;  /* 0x00000000d51972ca */ /* 0x000fe200000e0000 */
        /* <DEDUP_REMOVED lines=12> */
[----:B------:R-:W-:Y:S01]  /*155e0*/  UMOV UR12, UR44 ;  /* 0x0000002c000c7c82 */ /* 0x000fe20008000000 */
[----:B------:R-:W-:Y:S01]  /*155f0*/  UMOV UR13, UR45 ;  /* 0x0000002d000d7c82 */ /* 0x000fe20008000000 */
[----:B------:R-:W-:Y:S01]  /*15600*/  R2UR UR41, R211 ;  /* 0x00000000d32972ca */ /* 0x000fe200000e0000 */
[----:B------:R-:W-:Y:S02]  /*15610*/  WARPGROUP.DEPBAR.LE gsb0, 0x0 ;  /* 0x00008000000079c5 */ /* 0x000fe40000010000 */
[----:B------:R-:W-:-:S06]  /*15620*/  WARPGROUP.ARRIVE ;  /* 0x00000000000079c5 */ /* 0x000fcc0000000000 */
[----:B------:R-:W-:Y:S01]  /*15630*/  HGMMA.64x96x16.F32.BF16 R120, gdesc[UR12], R120, gsb0 ;  /* 0x016000000c7879f0 */ /* 0x000fe20008001878 */
[----:B------:R-:W-:-:S03]  /*15640*/  UMOV UR4, UR40 ;  /* 0x0000002800047c82 */ /* 0x000fc60008000000 */
[----:B------:R-:W-:Y:S01]  /*15650*/  UMOV UR5, UR41 ;  /* 0x0000002900057c82 */ /* 0x000fe20008000000 */
        /* <DEDUP_REMOVED lines=9> */
[----:B------:R-:W-:Y:S02]  /*156f0*/  R2UR UR49, R12 ;  /* 0x000000000c3172ca */ /* 0x000fe400000e0000 */
[----:B------:R-:W-:Y:S01]  /*15700*/  R2UR UR48, R13 ;  /* 0x000000000d3072ca */ /* 0x000fe200000e0000 */
[----:B------:R-:W-:Y:S01]  /*15710*/  FMUL.FTZ R119, R119, R3 ;  /* 0x0000000377777220 */ /* 0x000fe20000410000 */
[----:B------:R-:W-:Y:S02]  /*15720*/  WARPGROUP.DEPBAR.LE gsb0, 0x0 ;  /* 0x00008000000079c5 */ /* 0x000fe40000010000 */
[----:B0-----:R-:W-:Y:S11]  /*15730*/  @!P0 BRA `(.L_x_3903) ;  /* 0x0000000000048947 */ /* 0x001ff60003800000 */
[----:B------:R-:W-:Y:S01]  /*15740*/  BPT.TRAP 0x1 ;  /* 0x000000040000795c */ /* 0x000fe20000300000 */
.L_x_3903:
[----:B-----5:R-:W-:Y:S01]  /*15750*/  SHF.L.U32 R3, R11, 0x1f, RZ ;  /* 0x0000001f0b037819 */ /* 0x020fe200000006ff */
[----:B------:R-:W-:-:S04]  /*15760*/  IMAD R11, R6, 0x8, R2 ;  /* 0x00000008060b7824 */ /* 0x000fc800078e0202 */
[----:B------:R0:W1:Y:S01]  /*15770*/  SYNCS.PHASECHK.TRANS64.TRYWAIT P1, [R11+URZ+0x30850], R3 ;  /* 0x030850030b0075a7 */ /* 0x000062000802017f */
[----:B------:R-:W-:Y:S05]  /*15780*/  @!P0 BRA `(.L_x_3904) ;  /* 0x0000000000048947 */ /* 0x000fea0003800000 */
[----:B------:R-:W-:Y:S01]  /*15790*/  BPT.TRAP 0x1 ;  /* 0x000000040000795c */ /* 0x000fe20000300000 */
.L_x_3904:
[----:B------:R-:W-:Y:S04]  /*157a0*/  BSSY B1, `(.L_x_3905) ;  /* 0x0000004000017945 */ /* 0x000fe80003800000 */
[----:B-1----:R-:W-:Y:S05]  /*157b0*/  @P1 BRA `(.L_x_3906) ;  /* 0x0000000000081947 */ /* 0x002fea0003800000 */
[----:B------:R-:W1:Y:S02]  /*157c0*/  SYNCS.PHASECHK.TRANS64.TRYWAIT P1, [R11+URZ+0x30850], R3 ;  /* 0x030850030b0075a7 */ /* 0x000e64000802017f */
[----:B-1----:R-:W-:Y:S05]  /*157d0*/  @!P1 BRA `(.L_x_3907) ;  /* 0x000000e800049947 */ /* 0x002fea0003800000 */
.L_x_3906:
[----:B------:R-:W-:Y:S05]  /*157e0*/  BSYNC B1 ;  /* 0x0000000000017941 */ /* 0x000fea0003800000 */
.L_x_3905:
[----:B01----:R-:W-:Y:S01]  /*157f0*/  IADD3 R3, R2, 0x400, RZ ;  /* 0x0000040002037810 */ /* 0x003fe20007ffe0ff */
[----:B------:R-:W-:Y:S01]  /*15800*/  IMAD.MOV.U32 R5, RZ, RZ, 0x40000040 ;  /* 0x40000040ff057424 */ /* 0x000fe200078e00ff */
[----:B------:R-:W-:Y:S01]  /*15810*/  WARPGROUP.ARRIVE ;  /* 0x00000000000079c5 */ /* 0x000fe20000000000 */
        /* <DEDUP_REMOVED lines=25> */
[C---:B------:R-:W-:Y:S01]  /*159b0*/  VIADD R6, R4.reuse, 0x200 ;  /* 0x0000020004067836 */ /* 0x040fe20000000000 */
[----:B------:R-:W-:Y:S01]  /*159c0*/  R2UR UR7, R7 ;  /* 0x00000000070772ca */ /* 0x000fe200000e0000 */
[----:B------:R-:W-:Y:S02]  /*159d0*/  IMAD.MOV.U32 R7, RZ, RZ, 0x40000040 ;  /* 0x40000040ff077424 */ /* 0x000fe400078e00ff */
[----:B------:R-:W-:Y:S01]  /*159e0*/  VIADD R4, R4, 0x280 ;  /* 0x0000028004047836 */ /* 0x000fe20000000000 */
[----:B------:R-:W-:Y:S02]  /*159f0*/  WARPGROUP.DEPBAR.LE gsb0, 0x0 ;  /* 0x00008000000079c5 */ /* 0x000fe40000010000 */
[----:B------:R-:W-:-:S11]  /*15a00*/  WARPGROUP.ARRIVE ;  /* 0x00000000000079c5 */ /* 0x000fd60000000000 */
[----:B------:R-:W-:Y:S01]  /*15a10*/  HGMMA.64x192x16.F32.BF16 R24, R176, gdesc[UR4].tnspB, R24, gsb0 ;  /* 0x42e00004b0187df0 */ /* 0x000fe20008001818 */
[----:B------:R-:W-:Y:S02]  /*15a20*/  R2UR UR6, R6 ;  /* 0x00000000060672ca */ /* 0x000fe400000e0000 */
[----:B------:R-:W-:Y:S01]  /*15a30*/  R2UR UR7, R7 ;  /* 0x00000000070772ca */ /* 0x000fe200000e0000 */
[----:B------:R-:W-:Y:S02]  /*15a40*/  WARPGROUP.DEPBAR.LE gsb0, 0x0 ;  /* 0x00008000000079c5 */ /* 0x000fe40000010000 */
[----:B------:R-:W-:-:S14]  /*15a50*/  WARPGROUP.ARRIVE ;  /* 0x00000000000079c5 */ /* 0x000fdc0000000000 */
[----:B------:R-:W-:Y:S01]  /*15a60*/  HGMMA.64x192x16.F32.BF16 R24, R172, gdesc[UR4].tnspB, R24, gsb0 ;  /* 0x42e00004ac187df0 */ /* 0x000fe20008001818 */
[----:B------:R-:W-:Y:S02]  /*15a70*/  R2UR UR6, R4 ;  /* 0x00000000040672ca */ /* 0x000fe400000e0000 */
[----:B------:R-:W-:Y:S01]  /*15a80*/  R2UR UR7, R5 ;  /* 0x00000000050772ca */ /* 0x000fe200000e0000 */
[----:B------:R-:W-:Y:S02]  /*15a90*/  WARPGROUP.DEPBAR.LE gsb0, 0x0 ;  /* 0x00008000000079c5 */ /* 0x000fe40000010000 */
[----:B------:R-:W-:-:S14]  /*15aa0*/  WARPGROUP.ARRIVE ;  /* 0x00000000000079c5 */ /* 0x000fdc0000000000 */
[----:B------:R-:W-:Y:S03]  /*15ab0*/  HGMMA.64x192x16.F32.BF16 R24, R168, gdesc[UR4].tnspB, R24, gsb0 ;  /* 0x42e00004a8187df0 */ /* 0x000fe60008001818 */
[----:B------:R-:W-:Y:S02]  /*15ac0*/  WARPGROUP.DEPBAR.LE gsb0, 0x0 ;  /* 0x00008000000079c5 */ /* 0x000fe40000010000 */
[----:B------:R-:W-:Y:S05]  /*15ad0*/  @!P0 BRA `(.L_x_3908) ;  /* 0x0000000000048947 */ /* 0x000fea0003800000 */
[----:B------:R-:W-:Y:S01]  /*15ae0*/  BPT.TRAP 0x1 ;  /* 0x000000040000795c */ /* 0x000fe20000300000 */
.L_x_3908:
[----:B------:R-:W-:Y:S01]  /*15af0*/  FMUL.FTZ R3, R120, UR38 ;  /* 0x0000002678037c20 */ /* 0x000fe20008410000 */
[----:B------:R-:W-:Y:S01]  /*15b00*/  FMUL.FTZ R7, R121, UR38 ;  /* 0x0000002679077c20 */ /* 0x000fe20008410000 */
[----:B------:R-:W-:Y:S01]  /*15b10*/  FMUL.FTZ R13, R124, UR38 ;  /* 0x000000267c0d7c20 */ /* 0x000fe20008410000 */
[----:B------:R-:W-:Y:S01]  /*15b20*/  FMUL.FTZ R14, R125, UR38 ;  /* 0x000000267d0e7c20 */ /* 0x000fe20008410000 */
[----:B------:R-:W-:Y:S02]  /*15b30*/  VIADD R0, R0, 0x30840 ;  /* 0x0003084000007836 */ /* 0x000fe40000000000 */
[----:B------:R-:W-:Y:S01]  /*15b40*/  FMUL.FTZ R15, R128, UR38 ;  /* 0x00000026800f7c20 */ /* 0x000fe20008410000 */
[----:B------:R-:W0:Y:S01]  /*15b50*/  MUFU.TANH R3, R3 ;  /* 0x0000000300037308 */ /* 0x000e220000002400 */
[----:B------:R-:W-:Y:S01]  /*15b60*/  FMUL.FTZ R20, R129, UR38 ;  /* 0x0000002681147c20 */ /* 0x000fe20008410000 */
[----:B------:R-:W-:Y:S01]  /*15b70*/  FMUL.FTZ R21, R132, UR38 ;  /* 0x0000002684157c20 */ /* 0x000fe20008410000 */
[----:B------:R-:W-:Y:S01]  /*15b80*/  PRMT R0, R224, 0x654, R0 ;  /* 0x00000654e0007816 */ /* 0x000fe20000000000 */
[----:B------:R-:W-:Y:S01]  /*15b90*/  FMUL.FTZ R120, R133, UR38 ;  /* 0x0000002685787c20 */ /* 0x000fe20008410000 */
[----:B------:R-:W-:Y:S01]  /*15ba0*/  FMUL.FTZ R121, R136, UR38 ;  /* 0x0000002688797c20 */ /* 0x000fe20008410000 */
[----:B------:R-:W-:Y:S01]  /*15bb0*/  FMUL.FTZ R12, R123, UR38 ;  /* 0x000000267b0c7c20 */ /* 0x000fe20008410000 */
[----:B------:R0:W-:Y:S01]  /*15bc0*/  SYNCS.ARRIVE.TRANS64.RED.A1T0 RZ, [R0+URZ], RZ ;  /* 0x000000ff00ff79a7 */ /* 0x0001e2000810043f */
        /* <DEDUP_REMOVED lines=86> */
[----:B--2---:R-:W-:-:S05]  /*16130*/  FMNMX.FTZ R5, R148, R0, !PT ;  /* 0x0000000094057209 */ /* 0x004fca0007810000 */
[----:B------:R-:W2:Y:S02]  /*16140*/  SHFL.BFLY PT, R0, R5, 0x2, 0x1f ;  /* 0x0c401f0005007f89 */ /* 0x000ea400000e0000 */
[----:B------:R-:W3:Y:S08]  /*16150*/  MUFU.TANH R126, R126 ;  /* 0x0000007e007e7308 */ /* 0x000ef00000002400 */
[----:B------:R-:W4:Y:S08]  /*16160*/  MUFU.TANH R127, R127 ;  /* 0x0000007f007f7308 */ /* 0x000f300000002400 */
[----:B------:R-:W5:Y:S01]  /*16170*/  MUFU.TANH R130, R130 ;  /* 0x0000008200827308 */ /* 0x000f620000002400 */
[----:B--2---:R-:W-:-:S07]  /*16180*/  FMNMX.FTZ R5, R5, R0, !PT ;  /* 0x0000000005057209 */ /* 0x004fce0007810000 */
[----:B------:R-:W2:Y:S01]  /*16190*/  MUFU.TANH R131, R131 ;  /* 0x0000008300837308 */ /* 0x000ea20000002400 */
[----:B------:R-:W0:Y:S07]  /*161a0*/  SHFL.BFLY PT, R0, R5, 0x1, 0x1f ;  /* 0x0c201f0005007f89 */ /* 0x000e2e00000e0000 */
[----:B------:R-:W2:Y:S08]  /*161b0*/  MUFU.TANH R134, R134 ;  /* 0x0000008600867308 */ /* 0x000eb00000002400 */
[----:B------:R-:W2:Y:S08]  /*161c0*/  MUFU.TANH R135, R135 ;  /* 0x0000008700877308 */ /* 0x000eb00000002400 */
[----:B------:R-:W2:Y:S01]  /*161d0*/  MUFU.TANH R138, R138 ;  /* 0x0000008a008a7308 */ /* 0x000ea20000002400 */
[----:B0-----:R-:W-:-:S02]  /*161e0*/  FMNMX.FTZ R5, R5, R0, !PT ;  /* 0x0000000005057209 */ /* 0x001fc40007810000 */
[----:B------:R-:W-:-:S05]  /*161f0*/  FMNMX.FTZ R0, R6, R9, !PT ;  /* 0x0000000906007209 */ /* 0x000fca0007810000 */
[----:B------:R-:W0:Y:S01]  /*16200*/  MUFU.TANH R139, R139 ;  /* 0x0000008b008b7308 */ /* 0x000e220000002400 */
[----:B-1----:R-:W-:Y:S01]  /*16210*/  FMNMX.FTZ R0, R12, R0, !PT ;  /* 0x000000000c007209 */ /* 0x002fe20007810000 */
[----:B------:R-:W-:-:S03]  /*16220*/  FADD.FTZ R161, -R5, R10 ;  /* 0x0000000a05a17221 */ /* 0x000fc60000010100 */
[----:B---3--:R-:W-:-:S03]  /*16230*/  FMNMX.FTZ R0, R126, R0, !PT ;  /* 0x000000007e007209 */ /* 0x008fc60007810000 */
[----:B------:R-:W1:Y:S01]  /*16240*/  MUFU.TANH R142, R142 ;  /* 0x0000008e008e7308 */ /* 0x000e620000002400 */
[----:B----4-:R-:W-:-:S04]  /*16250*/  FMNMX.FTZ R0, R127, R0, !PT ;  /* 0x000000007f007209 */ /* 0x010fc80007810000 */
[----:B-----5:R-:W-:-:S03]  /*16260*/  FMNMX.FTZ R0, R130, R0, !PT ;  /* 0x0000000082007209 */ /* 0x020fc60007810000 */
[----:B------:R-:W3:Y:S01]  /*16270*/  MUFU.TANH R143, R143 ;  /* 0x0000008f008f7308 */ /* 0x000ee20000002400 */
[----:B--2---:R-:W-:-:S04]  /*16280*/  FMNMX.FTZ R0, R131, R0, !PT ;  /* 0x0000000083007209 */ /* 0x004fc80007810000 */
[----:B------:R-:W-:-:S03]  /*16290*/  FMNMX.FTZ R0, R134, R0, !PT ;  /* 0x0000000086007209 */ /* 0x000fc60007810000 */
[----:B------:R-:W2:Y:S01]  /*162a0*/  MUFU.TANH R146, R146 ;  /* 0x0000009200927308 */ /* 0x000ea20000002400 */
[----:B------:R-:W-:-:S04]  /*162b0*/  FMNMX.FTZ R0, R135, R0, !PT ;  /* 0x0000000087007209 */ /* 0x000fc80007810000 */
[----:B------:R-:W-:-:S03]  /*162c0*/  FMNMX.FTZ R0, R138, R0, !PT ;  /* 0x000000008a007209 */ /* 0x000fc60007810000 */
[----:B------:R-:W4:Y:S01]  /*162d0*/  MUFU.TANH R147, R147 ;  /* 0x0000009300937308 */ /* 0x000f220000002400 */
[----:B0-----:R-:W-:-:S04]  /*162e0*/  FMNMX.FTZ R0, R139, R0, !PT ;  /* 0x000000008b007209 */ /* 0x001fc80007810000 */
[----:B-1----:R-:W-:-:S03]  /*162f0*/  FMNMX.FTZ R0, R142, R0, !PT ;  /* 0x000000008e007209 */ /* 0x002fc60007810000 */
[----:B------:R-:W0:Y:S01]  /*16300*/  MUFU.TANH R149, R149 ;  /* 0x0000009500957308 */ /* 0x000e220000002400 */
[----:B---3--:R-:W-:-:S04]  /*16310*/  FMNMX.FTZ R0, R143, R0, !PT ;  /* 0x000000008f007209 */ /* 0x008fc80007810000 */
[----:B--2---:R-:W-:-:S03]  /*16320*/  FMNMX.FTZ R0, R146, R0, !PT ;  /* 0x0000000092007209 */ /* 0x004fc60007810000 */
        /* <DEDUP_REMOVED lines=17> */
[----:B-1----:R-:W-:-:S04]  /*16440*/  FMNMX.FTZ R0, R156, R0, !PT ;  /* 0x000000009c007209 */ /* 0x002fc80007810000 */
[----:B--2---:R-:W-:-:S04]  /*16450*/  FMNMX.FTZ R0, R157, R0, !PT ;  /* 0x000000009d007209 */ /* 0x004fc80007810000 */
[----:B0-----:R-:W-:-:S05]  /*16460*/  FMNMX.FTZ R0, R158, R0, !PT ;  /* 0x000000009e007209 */ /* 0x001fca0007810000 */
[----:B------:R-:W0:Y:S02]  /*16470*/  SHFL.BFLY PT, R4, R0, 0x2, 0x1f ;  /* 0x0c401f0000047f89 */ /* 0x000e2400000e0000 */
        /* <DEDUP_REMOVED lines=19> */
[-C--:B0-----:R-:W-:Y:S01]  /*165b0*/  FMUL.FTZ R161, R4, R0.reuse ;  /* 0x0000000004a17220 */ /* 0x081fe20000410000 */
[-CC-:B------:R-:W-:Y:S01]  /*165c0*/  FFMA.FTZ R123, R123, R0.reuse, -R9.reuse ;  /* 0x000000007b7b7223 */ /* 0x180fe20000010809 */
[-CC-:B------:R-:W-:Y:S01]  /*165d0*/  FFMA.FTZ R122, R122, R0.reuse, -R9.reuse ;  /* 0x000000007a7a7223 */ /* 0x180fe20000010809 */
[-C--:B------:R-:W-:Y:S01]  /*165e0*/  FFMA.FTZ R124, R124, R0.reuse, -R9 ;  /* 0x000000007c7c7223 */ /* 0x080fe20000010809 */
[-CC-:B------:R-:W-:Y:S01]  /*165f0*/  FFMA.FTZ R6, R6, R0.reuse, -R161.reuse ;  /* 0x0000000006067223 */ /* 0x180fe200000108a1 */
[-CC-:B------:R-:W-:Y:S01]  /*16600*/  FFMA.FTZ R12, R12, R0.reuse, -R161.reuse ;  /* 0x000000000c0c7223 */ /* 0x180fe200000108a1 */
[-CC-:B------:R-:W-:Y:S01]  /*16610*/  FFMA.FTZ R126, R126, R0.reuse, -R161.reuse ;  /* 0x000000007e7e7223 */ /* 0x180fe200000108a1 */
[----:B------:R-:W0:Y:S01]  /*16620*/  MUFU.EX2 R10, R10 ;  /* 0x0000000a000a7308 */ /* 0x000e220000000800 */
[-CC-:B------:R-:W-:Y:S01]  /*16630*/  FFMA.FTZ R127, R127, R0.reuse, -R161.reuse ;  /* 0x000000007f7f7223 */ /* 0x180fe200000108a1 */
[-CC-:B------:R-:W-:Y:S01]  /*16640*/  FFMA.FTZ R130, R130, R0.reuse, -R161.reuse ;  /* 0x0000000082827223 */ /* 0x180fe200000108a1 */
[-CC-:B------:R-:W-:Y:S01]  /*16650*/  FFMA.FTZ R131, R131, R0.reuse, -R161.reuse ;  /* 0x0000000083837223 */ /* 0x180fe200000108a1 */
[-C--:B------:R-:W-:Y:S01]  /*16660*/  FFMA.FTZ R134, R134, R0.reuse, -R161 ;  /* 0x0000000086867223 */ /* 0x080fe200000108a1 */
        /* <DEDUP_REMOVED lines=10> */
[--C-:B------:R-:W-:Y:S01]  /*16710*/  FFMA.FTZ R144, R144, R0, -R9.reuse ;  /* 0x0000000090907223 */ /* 0x100fe20000010809 */
[----:B------:R-:W2:Y:S01]  /*16720*/  MUFU.EX2 R159, R159 ;  /* 0x0000009f009f7308 */ /* 0x000ea20000000800 */
[----:B0-----:R-:W-:Y:S01]  /*16730*/  FFMA.FTZ R216, R7, R216, R10 ;  /* 0x000000d807d87223 */ /* 0x001fe2000001000a */
[-CC-:B------:R-:W-:Y:S01]  /*16740*/  FFMA.FTZ R145, R145, R0.reuse, -R9.reuse ;  /* 0x0000000091917223 */ /* 0x180fe20000010809 */
[-C--:B------:R-:W-:Y:S01]  /*16750*/  FFMA.FTZ R9, R148, R0.reuse, -R9 ;  /* 0x0000000094097223 */ /* 0x080fe20000010809 */
[-CC-:B------:R-:W-:Y:S01]  /*16760*/  FFMA.FTZ R171, R158, R0.reuse, -R161.reuse ;  /* 0x000000009eab7223 */ /* 0x180fe200000108a1 */
[-CC-:B------:R-:W-:Y:S01]  /*16770*/  FFMA.FTZ R135, R135, R0.reuse, -R161.reuse ;  /* 0x0000000087877223 */ /* 0x180fe200000108a1 */
[-CC-:B------:R-:W-:Y:S01]  /*16780*/  FFMA.FTZ R138, R138, R0.reuse, -R161.reuse ;  /* 0x000000008a8a7223 */ /* 0x180fe200000108a1 */
[-CC-:B------:R-:W-:Y:S01]  /*16790*/  FFMA.FTZ R139, R139, R0.reuse, -R161.reuse ;  /* 0x000000008b8b7223 */ /* 0x180fe200000108a1 */
[----:B------:R-:W0:Y:S01]  /*167a0*/  MUFU.EX2 R12, R12 ;  /* 0x0000000c000c7308 */ /* 0x000e220000000800 */
[----:B-1----:R-:W-:Y:S01]  /*167b0*/  FFMA.FTZ R215, R3, R215, R6 ;  /* 0x000000d703d77223 */ /* 0x002fe20000010006 */
[-CC-:B------:R-:W-:Y:S01]  /*167c0*/  FFMA.FTZ R142, R142, R0.reuse, -R161.reuse ;  /* 0x000000008e8e7223 */ /* 0x180fe200000108a1 */
[-CC-:B------:R-:W-:Y:S01]  /*167d0*/  FFMA.FTZ R143, R143, R0.reuse, -R161.reuse ;  /* 0x000000008f8f7223 */ /* 0x180fe200000108a1 */
[-CC-:B------:R-:W-:Y:S01]  /*167e0*/  FFMA.FTZ R146, R146, R0.reuse, -R161.reuse ;  /* 0x0000000092927223 */ /* 0x180fe200000108a1 */
[-CC-:B------:R-:W-:Y:S01]  /*167f0*/  FFMA.FTZ R147, R147, R0.reuse, -R161.reuse ;  /* 0x0000000093937223 */ /* 0x180fe200000108a1 */
[-CC-:B------:R-:W-:Y:S01]  /*16800*/  FFMA.FTZ R149, R149, R0.reuse, -R161.reuse ;  /* 0x0000000095957223 */ /* 0x180fe200000108a1 */
[-CC-:B------:R-:W-:Y:S01]  /*16810*/  FFMA.FTZ R150, R150, R0.reuse, -R161.reuse ;  /* 0x0000000096967223 */ /* 0x180fe200000108a1 */
[----:B------:R-:W1:Y:S01]  /*16820*/  MUFU.EX2 R13, R13 ;  /* 0x0000000d000d7308 */ /* 0x000e620000000800 */
[----:B--2---:R-:W-:Y:S01]  /*16830*/  FADD.FTZ R148, R159, R216 ;  /* 0x000000d89f947221 */ /* 0x004fe20000010000 */
[-CC-:B------:R-:W-:Y:S01]  /*16840*/  FFMA.FTZ R151, R151, R0.reuse, -R161.reuse ;  /* 0x0000000097977223 */ /* 0x180fe200000108a1 */
[-CC-:B------:R-:W-:Y:S01]  /*16850*/  FFMA.FTZ R152, R152, R0.reuse, -R161.reuse ;  /* 0x0000000098987223 */ /* 0x180fe200000108a1 */
[-CC-:B------:R-:W-:Y:S01]  /*16860*/  FFMA.FTZ R153, R153, R0.reuse, -R161.reuse ;  /* 0x0000000099997223 */ /* 0x180fe200000108a1 */
[-CC-:B------:R-:W-:Y:S01]  /*16870*/  FFMA.FTZ R154, R154, R0.reuse, -R161.reuse ;  /* 0x000000009a9a7223 */ /* 0x180fe200000108a1 */
[-CC-:B------:R-:W-:Y:S01]  /*16880*/  FFMA.FTZ R155, R155, R0.reuse, -R161.reuse ;  /* 0x000000009b9b7223 */ /* 0x180fe200000108a1 */
[-C--:B------:R-:W-:Y:S01]  /*16890*/  FFMA.FTZ R156, R156, R0.reuse, -R161 ;  /* 0x000000009c9c7223 */ /* 0x080fe200000108a1 */
[----:B------:R-:W2:Y:S01]  /*168a0*/  MUFU.EX2 R126, R126 ;  /* 0x0000007e007e7308 */ /* 0x000ea20000000800 */
[----:B0-----:R-:W-:Y:S01]  /*168b0*/  FADD.FTZ R158, R12, R215 ;  /* 0x000000d70c9e7221 */ /* 0x001fe20000010000 */
[----:B------:R-:W-:-:S06]  /*168c0*/  FFMA.FTZ R157, R157, R0, -R161 ;  /* 0x000000009d9d7223 */ /* 0x000fcc00000108a1 */
        /* <DEDUP_REMOVED lines=88> */
.L_x_3909:
[C---:B------:R-:W-:Y:S01]  /*16e50*/  ISETP.GT.AND P1, PT, R8.reuse, R222, PT ;  /* 0x000000de0800720c */ /* 0x040fe20003f24270 */
[----:B------:R-:W-:Y:S01]  /*16e60*/  VIADD R11, R11, 0x30860 ;  /* 0x000308600b0b7836 */ /* 0x000fe20000000000 */
[----:B------:R-:W-:Y:S01]  /*16e70*/  F2FP.BF16.F32.PACK_AB R188, R159, R10 ;  /* 0x0000000a9fbc723e */ /* 0x000fe200000010ff */
[----:B------:R-:W-:Y:S01]  /*16e80*/  VIADD R8, R8, 0xffffffff ;  /* 0xffffffff08087836 */ /* 0x000fe20000000000 */
        /* <DEDUP_REMOVED lines=30> */
.L_x_3897:
[----:B------:R-:W-:Y:S05]  /*17070*/  BSYNC B0 ;  /* 0x0000000000007941 */ /* 0x000fea0003800000 */
.L_x_3896:
        /* <DEDUP_REMOVED lines=99> */
.L_x_3911:
[----:B------:R-:W-:Y:S01]  /*176b0*/  IMAD R6, R210, 0x8, R2 ;  /* 0x00000008d2067824 */ /* 0x000fe200078e0202 */
[----:B------:R-:W-:-:S04]  /*176c0*/  SHF.L.U32 R3, R221, 0x1f, RZ ;  /* 0x0000001fdd037819 */ /* 0x000fc800000006ff */
[----:B------:R0:W1:Y:S01]  /*176d0*/  SYNCS.PHASECHK.TRANS64.TRYWAIT P1, [R6+URZ+0x30850], R3 ;  /* 0x03085003060075a7 */ /* 0x000062000802017f */
[----:B------:R-:W-:Y:S05]  /*176e0*/  @!P0 BRA `(.L_x_3912) ;  /* 0x0000000000048947 */ /* 0x000fea0003800000 */
[----:B------:R-:W-:Y:S01]  /*176f0*/  BPT.TRAP 0x1 ;  /* 0x000000040000795c */ /* 0x000fe20000300000 */
.L_x_3912:
[----:B------:R-:W-:Y:S01]  /*17700*/  VIADD R2, R2, 0x400 ;  /* 0x0000040002027836 */ /* 0x000fe20000000000 */
[----:B------:R-:W-:Y:S04]  /*17710*/  BSSY B0, `(.L_x_3913) ;  /* 0x0000008000007945 */ /* 0x000fe80003800000 */
[----:B------:R-:W-:-:S04]  /*17720*/  SHF.R.U32.HI R2, RZ, 0x4, R2 ;  /* 0x00000004ff027819 */ /* 0x000fc80000011602 */
[----:B------:R-:W-:-:S04]  /*17730*/  LOP3.LUT R2, R2, 0x3fff, RZ, 0xc0, !PT ;  /* 0x00003fff02027812 */ /* 0x000fc800078ec0ff */
[----:B------:R-:W-:-:S05]  /*17740*/  LOP3.LUT R2, R2, 0x3000000, RZ, 0xfc, !PT ;  /* 0x0300000002027812 */ /* 0x000fca00078efcff */
[----:B------:R-:W-:Y:S01]  /*17750*/  IMAD R7, R210, 0x900, R2 ;  /* 0x00000900d2077824 */ /* 0x000fe200078e0202 */
[----:B-1----:R-:W-:Y:S06]  /*17760*/  @P1 BRA `(.L_x_3914) ;  /* 0x0000000000081947 */ /* 0x002fec0003800000 */
[----:B------:R-:W1:Y:S02]  /*17770*/  SYNCS.PHASECHK.TRANS64.TRYWAIT P1, [R6+URZ+0x30850], R3 ;  /* 0x03085003060075a7 */ /* 0x000e64000802017f */
[----:B-1----:R-:W-:Y:S05]  /*17780*/  @!P1 BRA `(.L_x_3915) ;  /* 0x000000c8002c9947 */ /* 0x002fea0003800000 */
.L_x_3914:
[----:B------:R-:W-:Y:S05]  /*17790*/  BSYNC B0 ;  /* 0x0000000000007941 */ /* 0x000fea0003800000 */
.L_x_3913:
[----:B------:R-:W-:Y:S01]  /*177a0*/  IMAD.MOV.U32 R2, RZ, RZ, R7 ;  /* 0x000000ffff027224 */ /* 0x000fe200078e0007 */
[----:B------:R-:W-:Y:S01]  /*177b0*/  WARPGROUP.ARRIVE ;  /* 0x00000000000079c5 */ /* 0x000fe20000000000 */
[----:B01----:R-:W-:Y:S01]  /*177c0*/  IMAD.MOV.U32 R3, RZ, RZ, 0x40000040 ;  /* 0x40000040ff037424 */ /* 0x003fe200078e00ff */
[----:B------:R-:W-:Y:S01]  /*177d0*/  MOV R121, RZ ;  /* 0x000000ff00797202 */ /* 0x000fe20000000f00 */
[----:B------:R-:W-:Y:S01]  /*177e0*/  IMAD.MOV.U32 R120, RZ, RZ, -0x800000 ;  /* 0xff800000ff787424 */ /* 0x000fe200078e00ff */
[----:B------:R-:W-:Y:S01]  /*177f0*/  R2UR UR6, R2 ;  /* 0x00000000020672ca */ /* 0x000fe200000e0000 */
[----:B------:R-:W-:Y:S01]  /*17800*/  VIADD R2, R7, 0x80 ;  /* 0x0000008007027836 */ /* 0x000fe20000000000 */
[----:B------:R-:W-:Y:S01]  /*17810*/  R2UR UR7, R3 ;  /* 0x00000000030772ca */ /* 0x000fe200000e0000 */
[----:B------:R-:W-:-:S12]  /*17820*/  IMAD.MOV.U32 R3, RZ, RZ, 0x40000040 ;  /* 0x40000040ff037424 */ /* 0x000fd800078e00ff */
        /* <DEDUP_REMOVED lines=31> */
[----:B------:R-:W0:Y:S04]  /*17a20*/  SHFL.BFLY PT, R2, R215, 0x2, 0x1f ;  /* 0x0c401f00d7027f89 */ /* 0x000e2800000e0000 */
[----:B------:R-:W1:Y:S01]  /*17a30*/  SHFL.BFLY PT, R3, R216, 0x2, 0x1f ;  /* 0x0c401f00d8037f89 */ /* 0x000e6200000e0000 */
[----:B0-----:R-:W-:Y:S01]  /*17a40*/  FADD.FTZ R7, R2, R215 ;  /* 0x000000d702077221 */ /* 0x001fe20000010000 */
[----:B-1----:R-:W-:-:S04]  /*17a50*/  FADD.FTZ R3, R3, R216 ;  /* 0x000000d803037221 */ /* 0x002fc80000010000 */
[----:B------:R-:W0:Y:S04]  /*17a60*/  SHFL.BFLY PT, R8, R7, 0x1, 0x1f ;  /* 0x0c201f0007087f89 */ /* 0x000e2800000e0000 */
[----:B------:R-:W1:Y:S01]  /*17a70*/  SHFL.BFLY PT, R2, R3, 0x1, 0x1f ;  /* 0x0c201f0003027f89 */ /* 0x000e6200000e0000 */
[----:B0-----:R-:W-:Y:S01]  /*17a80*/  FADD.FTZ R12, R7, R8 ;  /* 0x00000008070c7221 */ /* 0x001fe20000010000 */
[----:B-1----:R-:W-:-:S04]  /*17a90*/  FADD.FTZ R11, R3, R2 ;  /* 0x00000002030b7221 */ /* 0x002fc80000010000 */
[----:B------:R-:W-:Y:S01]  /*17aa0*/  FSETP.NE.FTZ.AND P2, PT, R12, RZ, PT ;  /* 0x000000ff0c00720b */ /* 0x000fe20003f55000 */
[----:B------:R-:W-:Y:S02]  /*17ab0*/  IMAD.MOV.U32 R2, RZ, RZ, RZ ;  /* 0x000000ffff027224 */ /* 0x000fe400078e00ff */
[----:B------:R-:W-:Y:S01]  /*17ac0*/  IMAD.MOV.U32 R3, RZ, RZ, -0x800000 ;  /* 0xff800000ff037424 */ /* 0x000fe200078e00ff */
[----:B------:R-:W-:-:S09]  /*17ad0*/  FSETP.NE.FTZ.AND P1, PT, R11, RZ, PT ;  /* 0x000000ff0b00720b */ /* 0x000fd20003f35000 */
[----:B------:R-:W0:Y:S04]  /*17ae0*/  @P2 MUFU.LG2 R10, R12 ;  /* 0x0000000c000a2308 */ /* 0x000e280000000c00 */
[C---:B------:R-:W-:Y:S01]  /*17af0*/  @P1 FMUL.FTZ R8, R0.reuse, 0.69314718246459960938 ;  /* 0x3f31721800081820 */ /* 0x040fe20000410000 */
[----:B------:R-:W-:-:S03]  /*17b00*/  @P2 FMUL.FTZ R0, R0, 0.69314718246459960938 ;  /* 0x3f31721800002820 */ /* 0x000fc60000410000 */
        /* <DEDUP_REMOVED lines=9> */
[----:B------:R-:W-:Y:S03]  /*17ba0*/  HGMMA.64x192x16.F32.BF16 R24, R168, gdesc[UR4].tnspB, R24, gsb0 ;  /* 0x42e00004a8187df0 */ /* 0x000fe60008001818 */
[----:B------:R-:W-:Y:S02]  /*17bb0*/  WARPGROUP.DEPBAR.LE gsb0, 0x0 ;  /* 0x00008000000079c5 */ /* 0x000fe40000010000 */
[----:B--23--:R-:W-:Y:S05]  /*17bc0*/  @!P0 BRA `(.L_x_3916) ;  /* 0x0000000000048947 */ /* 0x00cfea0003800000 */
[----:B------:R-:W-:Y:S01]  /*17bd0*/  BPT.TRAP 0x1 ;  /* 0x000000040000795c */ /* 0x000fe20000300000 */
.L_x_3916:
[----:B------:R-:W-:Y:S02]  /*17be0*/  VIADD R5, R6, 0x30860 ;  /* 0x0003086006057836 */ /* 0x000fe40000000000 */
[-C--:B------:R-:W-:Y:S01]  /*17bf0*/  FMUL.FTZ R4, R24, R121.reuse ;  /* 0x0000007918047220 */ /* 0x080fe20000410000 */
[----:B------:R-:W-:Y:S02]  /*17c00*/  VIADD R210, R210, 0x1 ;  /* 0x00000001d2d27836 */ /* 0x000fe40000000000 */
[-C--:B------:R-:W-:Y:S01]  /*17c10*/  FMUL.FTZ R12, R40, R121.reuse ;  /* 0x00000079280c7220 */ /* 0x080fe20000410000 */
[-C--:B------:R-:W-:Y:S01]  /*17c20*/  FMUL.FTZ R13, R41, R121.reuse ;  /* 0x00000079290d7220 */ /* 0x080fe20000410000 */
[----:B------:R-:W-:Y:S01]  /*17c30*/  PRMT R224, R224, 0x654, R5 ;  /* 0x00000654e0e07816 */ /* 0x000fe20000000005 */
[-C--:B------:R-:W-:Y:S01]  /*17c40*/  FMUL.FTZ R5, R25, R121.reuse ;  /* 0x0000007919057220 */ /* 0x080fe20000410000 */
[----:B------:R-:W-:Y:S01]  /*17c50*/  ISETP.NE.AND P1, PT, R210, 0x2, PT ;  /* 0x00000002d200780c */ /* 0x000fe20003f25270 */
[-C--:B------:R-:W-:Y:S01]  /*17c60*/  FMUL.FTZ R14, R44, R121.reuse ;  /* 0x000000792c0e7220 */ /* 0x080fe20000410000 */
[----:B------:R1:W-:Y:S01]  /*17c70*/  SYNCS.ARRIVE.TRANS64.RED.A1T0 RZ, [R224+URZ], RZ ;  /* 0x000000ffe0ff79a7 */ /* 0x0003e2000810043f */
[-C--:B------:R-:W-:Y:S01]  /*17c80*/  FMUL.FTZ R15, R45, R121.reuse ;  /* 0x000000792d0f7220 */ /* 0x080fe20000410000 */
[-C--:B------:R-:W-:Y:S01]  /*17c90*/  FMUL.FTZ R20, R48, R121.reuse ;  /* 0x0000007930147220 */ /* 0x080fe20000410000 */
[-C--:B------:R-:W-:Y:S01]  /*17ca0*/  FMUL.FTZ R21, R49, R121.reuse ;  /* 0x0000007931157220 */ /* 0x080fe20000410000 */
[-C--:B------:R-:W-:Y:S01]  /*17cb0*/  FMUL.FTZ R24, R52, R121.reuse ;  /* 0x0000007934187220 */ /* 0x080fe20000410000 */
[-C--:B------:R-:W-:Y:S01]  /*17cc0*/  FMUL.FTZ R25, R53, R121.reuse ;  /* 0x0000007935197220 */ /* 0x080fe20000410000 */
        /* <DEDUP_REMOVED lines=40> */
[-C--:B0-----:R-:W-:Y:S01]  /*17f50*/  FMUL.FTZ R26, R26, R2.reuse ;  /* 0x000000021a1a7220 */ /* 0x081fe20000410000 */
        /* <DEDUP_REMOVED lines=47> */
[----:B------:R-:W-:Y:S01]  /*18250*/  LOP3.LUT R221, R221, R0, RZ, 0x3c, !PT ;  /* 0x00000000dddd7212 */ /* 0x000fe200078e3cff */
[----:B------:R-:W-:Y:S01]  /*18260*/  VIADD R229, R229, 0x1 ;  /* 0x00000001e5e57836 */ /* 0x000fe20000000000 */
[----:B-1----:R-:W-:-:S07]  /*18270*/  SEL R210, R210, RZ, P1 ;  /* 0x000000ffd2d27207 */ /* 0x002fce0000800000 */
.L_x_3838:
[----:B------:R-:W0:Y:S08]  /*18280*/  S2UR UR4, SR_CgaCtaId ;  /* 0x00000000000479c3 */ /* 0x000e300000008800 */
[----:B------:R-:W-:Y:S01]  /*18290*/  BAR.SYNC.DEFER_BLOCKING 0x5, 0x180 ;  /* 0x0146000000007b1d */ /* 0x000fe20000010000 */
[----:B------:R-:W-:-:S05]  /*182a0*/  MOV R57, 0x400 ;  /* 0x0000040000397802 */ /* 0x000fca0000000f00 */
[----:B------:R-:W-:Y:S01]  /*182b0*/  BSSY B0, `(.L_x_3917) ;  /* 0x00003c0000007945 */ /* 0x000fe20003800000 */
[----:B0-----:R-:W-:-:S05]  /*182c0*/  IMAD.U32 R224, RZ, RZ, UR4 ;  /* 0x00000004ffe07e24 */ /* 0x001fca000f8e00ff */
[----:B------:R-:W-:-:S05]  /*182d0*/  LEA R2, R224, R57, 0x18 ;  /* 0x00000039e0027211 */ /* 0x000fca00078ec0ff */
[----:B------:R0:W1:Y:S01]  /*182e0*/  LDS.128 R136, [R2+0x308d0] ;  /* 0x0308d00002887984 */ /* 0x0000620000000c00 */
[----:B------:R-:W-:Y:S06]  /*182f0*/  BAR.ARV 0x4, 0x180 ;  /* 0x0106000000007b1d */ /* 0x000fec0000002000 */
[----:B------:R-:W-:Y:S05]  /*18300*/  @P0 BRA `(.L_x_3918) ;  /* 0x0000002c00840947 */ /* 0x000fea0003800000 */
[----:B------:R-:W2:Y:S01]  /*18310*/  LDL R0, [R1+0x114] ;  /* 0x0001140001007983 */ /* 0x000ea20000100800 */
[----:B------:R-:W3:Y:S01]  /*18320*/  S2R R57, SR_SWINHI ;  /* 0x0000000000397919 */ /* 0x000ee20000002f00 */
[----:B------:R-:W-:Y:S01]  /*18330*/  F2FP.BF16.F32.PACK_AB R58, R7, R6 ;  /* 0x00000006073a723e */ /* 0x000fe200000010ff */
[----:B------:R-:W-:Y:S01]  /*18340*/  ULDC.64 UR6, c[0x0][0xc00] ;  /* 0x0003000000067ab9 */ /* 0x000fe20000000a00 */
[----:B------:R-:W-:Y:S01]  /*18350*/  F2FP.BF16.F32.PACK_AB R59, R31, R30 ;  /* 0x0000001e1f3b723e */ /* 0x000fe200000010ff */
[----:B------:R-:W4:Y:S01]  /*18360*/  LDL.LU R133, [R1+0xa8] ;  /* 0x0000a80001857983 */ /* 0x000f220000300800 */
[----:B------:R-:W-:Y:S01]  /*18370*/  F2FP.BF16.F32.PACK_AB R62, R11, R10 ;  /* 0x0000000a0b3e723e */ /* 0x000fe200000010ff */
[----:B------:R-:W-:Y:S01]  /*18380*/  ULDC.64 UR4, c[0x0][0xc08] ;  /* 0x0003020000047ab9 */ /* 0x000fe20000000a00 */
[----:B------:R-:W-:Y:S01]  /*18390*/  F2FP.BF16.F32.PACK_AB R63, R39, R38 ;  /* 0x00000026273f723e */ /* 0x000fe200000010ff */
[----:B------:R-:W4:Y:S04]  /*183a0*/  LDL R132, [R1+0x110] ;  /* 0x0001100001847983 */ /* 0x000f280000100800 */
[----:B------:R-:W4:Y:S04]  /*183b0*/  LDL R131, [R1+0x40] ;  /* 0x0000400001837983 */ /* 0x000f280000100800 */
[----:B------:R-:W4:Y:S01]  /*183c0*/  LDL R130, [R1+0x44] ;  /* 0x0000440001827983 */ /* 0x000f220000100800 */
[----:B------:R-:W-:-:S02]  /*183d0*/  MOV R116, R2 ;  /* 0x0000000200747202 */ /* 0x000fc40000000f00 */
[----:B---3--:R-:W-:Y:S01]  /*183e0*/  MOV R117, R57 ;  /* 0x0000003900757202 */ /* 0x008fe20000000f00 */
[----:B------:R-:W-:Y:S02]  /*183f0*/  BAR.SYNC.DEFER_BLOCKING 0x1, 0x100 ;  /* 0x0044000000007b1d */ /* 0x000fe40000010000 */
[----:B--2---:R-:W-:-:S03]  /*18400*/  IMAD.WIDE R64, R0, 0x2, R116 ;  /* 0x0000000200407825 */ /* 0x004fc600078e0274 */
[C---:B------:R-:W-:Y:S02]  /*18410*/  IADD3 R61, P0, R64.reuse, 0x20, RZ ;  /* 0x00000020403d7810 */ /* 0x040fe40007f1e0ff */
[----:B------:R-:W-:Y:S02]  /*18420*/  IADD3 R122, P1, R64, 0x40, RZ ;  /* 0x00000040407a7810 */ /* 0x000fe40007f3e0ff */
[----:B------:R-:W-:Y:S02]  /*18430*/  LOP3.LUT R60, R61, 0x380, RZ, 0xc0, !PT ;  /* 0x000003803d3c7812 */ /* 0x000fe400078ec0ff */
[----:B------:R-:W-:Y:S02]  /*18440*/  LOP3.LUT R123, R122, 0x380, RZ, 0xc0, !PT ;  /* 0x000003807a7b7812 */ /* 0x000fe400078ec0ff */
[----:B------:R-:W-:Y:S02]  /*18450*/  SHF.R.U64 R60, R60, 0x3, RZ ;  /* 0x000000033c3c7819 */ /* 0x000fe400000012ff */
[----:B------:R-:W-:-:S02]  /*18460*/  SHF.R.U64 R123, R123, 0x3, RZ ;  /* 0x000000037b7b7819 */ /* 0x000fc400000012ff */
[----:B------:R-:W-:Y:S02]  /*18470*/  LOP3.LUT R57, R64, 0x380, RZ, 0xc0, !PT ;  /* 0x0000038040397812 */ /* 0x000fe400078ec0ff */
[----:B------:R-:W-:Y:S01]  /*18480*/  LOP3.LUT R60, R60, R61, RZ, 0x3c, !PT ;  /* 0x0000003d3c3c7212 */ /* 0x000fe200078e3cff */
[--C-:B------:R-:W-:Y:S01]  /*18490*/  IMAD.X R61, RZ, RZ, R65.reuse, P0 ;  /* 0x000000ffff3d7224 */ /* 0x100fe200000e0641 */
[----:B------:R-:W-:Y:S01]  /*184a0*/  LOP3.LUT R122, R123, R122, RZ, 0x3c, !PT ;  /* 0x0000007a7b7a7212 */ /* 0x000fe200078e3cff */
[----:B------:R-:W-:Y:S01]  /*184b0*/  IMAD.X R123, RZ, RZ, R65, P1 ;  /* 0x000000ffff7b7224 */ /* 0x000fe200008e0641 */
[----:B------:R-:W-:Y:S02]  /*184c0*/  SHF.R.U64 R57, R57, 0x3, RZ ;  /* 0x0000000339397819 */ /* 0x000fe400000012ff */
[C---:B------:R-:W-:Y:S02]  /*184d0*/  IADD3 R66, P0, R64.reuse, 0x60, RZ ;  /* 0x0000006040427810 */ /* 0x040fe40007f1e0ff */
[----:B------:R-:W-:-:S02]  /*184e0*/  IADD3 R0, P1, R64, 0x4000, RZ ;  /* 0x0000400040007810 */ /* 0x000fc40007f3e0ff */
[----:B------:R-:W-:Y:S01]  /*184f0*/  LOP3.LUT R56, R57, R64, RZ, 0x3c, !PT ;  /* 0x0000004039387212 */ /* 0x000fe200078e3cff */
[----:B------:R-:W-:Y:S01]  /*18500*/  IMAD.MOV.U32 R57, RZ, RZ, R65 ;  /* 0x000000ffff397224 */ /* 0x000fe200078e0041 */
[----:B------:R-:W-:Y:S02]  /*18510*/  LOP3.LUT R67, R66, 0x380, RZ, 0xc0, !PT ;  /* 0x0000038042437812 */ /* 0x000fe400078ec0ff */
[----:B------:R-:W-:Y:S02]  /*18520*/  LOP3.LUT R125, R0, 0x380, RZ, 0xc0, !PT ;  /* 0x00000380007d7812 */ /* 0x000fe400078ec0ff */
[----:B------:R-:W-:Y:S02]  /*18530*/  SHF.R.U64 R67, R67, 0x3, RZ ;  /* 0x0000000343437819 */ /* 0x000fe400000012ff */
[----:B------:R-:W-:Y:S02]  /*18540*/  SHF.R.U64 R125, R125, 0x3, RZ ;  /* 0x000000037d7d7819 */ /* 0x000fe400000012ff */
[----:B------:R-:W-:-:S02]  /*18550*/  MOV R124, R56 ;  /* 0x00000038007c7202 */ /* 0x000fc40000000f00 */
[----:B------:R-:W-:Y:S02]  /*18560*/  F2FP.BF16.F32.PACK_AB R56, R5, R4 ;  /* 0x000000040538723e */ /* 0x000fe400000010ff */
[----:B------:R-:W-:Y:S02]  /*18570*/  F2FP.BF16.F32.PACK_AB R57, R27, R26 ;  /* 0x0000001a1b39723e */ /* 0x000fe400000010ff */
[----:B------:R-:W-:Y:S02]  /*18580*/  MOV R121, R60 ;  /* 0x0000003c00797202 */ /* 0x000fe40000000f00 */
[----:B------:R-:W-:Y:S02]  /*18590*/  F2FP.BF16.F32.PACK_AB R60, R9, R8 ;  /* 0x00000008093c723e */ /* 0x000fe400000010ff */
[----:B------:R-:W-:Y:S02]  /*185a0*/  F2FP.BF16.F32.PACK_AB R61, R35, R34 ;  /* 0x00000022233d723e */ /* 0x000fe400000010ff */
[----:B------:R-:W-:Y:S01]  /*185b0*/  LOP3.LUT R66, R67, R66, RZ, 0x3c, !PT ;  /* 0x0000004243427212 */ /* 0x000fe200078e3cff */
[----:B------:R-:W-:Y:S01]  /*185c0*/  IMAD.X R67, RZ, RZ, R65, P0 ;  /* 0x000000ffff437224 */ /* 0x000fe200000e0641 */
[----:B------:R-:W-:-:S02]  /*185d0*/  MOV R123, R122 ;  /* 0x0000007a007b7202 */ /* 0x000fc40000000f00 */
[----:B------:R-:W-:Y:S02]  /*185e0*/  LOP3.LUT R122, R125, R0, RZ, 0x3c, !PT ;  /* 0x000000007d7a7212 */ /* 0x000fe400078e3cff */
[----:B------:R-:W-:Y:S01]  /*185f0*/  IADD3 R0, P0, R64, 0x4020, RZ ;  /* 0x0000402040007810 */ /* 0x000fe20007f1e0ff */
[----:B------:R2:W-:Y:S04]  /*18600*/  STSM.16.M88.4 [R124], R56 ;  /* 0x000000387c007844 */ /* 0x0005e80000000200 */
[----:B------:R3:W-:Y:S01]  /*18610*/  STSM.16.M88.4 [R121], R60 ;  /* 0x0000003c79007844 */ /* 0x0007e20000000200 */
[----:B------:R-:W-:Y:S02]  /*18620*/  MOV R67, R66 ;  /* 0x0000004200437202 */ /* 0x000fe40000000f00 */
[----:B--2---:R-:W-:-:S02]  /*18630*/  F2FP.BF16.F32.PACK_AB R56, R13, R12 ;  /* 0x0000000c0d38723e */ /* 0x004fc400000010ff */
[----:B------:R-:W-:Y:S02]  /*18640*/  F2FP.BF16.F32.PACK_AB R57, R43, R42 ;  /* 0x0000002a2b39723e */ /* 0x000fe400000010ff */
[----:B---3--:R-:W-:Y:S02]  /*18650*/  LOP3.LUT R121, R0, 0x380, RZ, 0xc0, !PT ;  /* 0x0000038000797812 */ /* 0x008fe400078ec0ff */
[----:B------:R-:W-:Y:S02]  /*18660*/  F2FP.BF16.F32.PACK_AB R58, R15, R14 ;  /* 0x0000000e0f3a723e */ /* 0x000fe400000010ff */
[----:B------:R-:W-:Y:S02]  /*18670*/  F2FP.BF16.F32.PACK_AB R59, R47, R46 ;  /* 0x0000002e2f3b723e */ /* 0x000fe400000010ff */
[----:B------:R-:W-:-:S03]  /*18680*/  SHF.R.U64 R121, R121, 0x3, RZ ;  /* 0x0000000379797819 */ /* 0x000fc600000012ff */
[----:B------:R2:W-:Y:S01]  /*18690*/  STSM.16.M88.4 [R123], R56 ;  /* 0x000000387b007844 */ /* 0x0005e20000000200 */
[----:B------:R-:W-:Y:S02]  /*186a0*/  LOP3.LUT R66, R121, R0, RZ, 0x3c, !PT ;  /* 0x0000000079427212 */ /* 0x000fe400078e3cff */
[C---:B------:R-:W-:Y:S02]  /*186b0*/  IADD3 R0, P6, R64.reuse, 0x4040, RZ ;  /* 0x0000404040007810 */ /* 0x040fe40007fde0ff */
[----:B------:R-:W-:Y:S02]  /*186c0*/  IADD3 R121, P5, R64, 0x4060, RZ ;  /* 0x0000406040797810 */ /* 0x000fe40007fbe0ff */
[----:B------:R-:W-:Y:S02]  /*186d0*/  F2FP.BF16.F32.PACK_AB R60, R21, R20 ;  /* 0x00000014153c723e */ /* 0x000fe400000010ff */
[----:B------:R-:W-:Y:S01]  /*186e0*/  F2FP.BF16.F32.PACK_AB R61, R51, R50 ;  /* 0x00000032333d723e */ /* 0x000fe200000010ff */
[----:B--2---:R-:W-:Y:S01]  /*186f0*/  IMAD.X R123, RZ, RZ, R65, P1 ;  /* 0x000000ffff7b7224 */ /* 0x004fe200008e0641 */
[----:B------:R-:W-:-:S02]  /*18700*/  F2FP.BF16.F32.PACK_AB R62, R25, R24 ;  /* 0x00000018193e723e */ /* 0x000fc400000010ff */
[----:B------:R-:W-:Y:S02]  /*18710*/  F2FP.BF16.F32.PACK_AB R63, R55, R54 ;  /* 0x00000036373f723e */ /* 0x000fe400000010ff */
[----:B------:R-:W-:Y:S02]  /*18720*/  MOV R122, R122 ;  /* 0x0000007a007a7202 */ /* 0x000fe40000000f00 */
[----:B------:R-:W-:Y:S02]  /*18730*/  LOP3.LUT R123, R0, 0x380, RZ, 0xc0, !PT ;  /* 0x00000380007b7812 */ /* 0x000fe400078ec0ff */
[----:B------:R-:W-:Y:S02]  /*18740*/  F2FP.BF16.F32.PACK_AB R56, R29, R28 ;  /* 0x0000001c1d38723e */ /* 0x000fe400000010ff */
[----:B------:R-:W-:Y:S02]  /*18750*/  F2FP.BF16.F32.PACK_AB R57, R105, R104 ;  /* 0x000000686939723e */ /* 0x000fe400000010ff */
[----:B------:R-:W-:-:S02]  /*18760*/  F2FP.BF16.F32.PACK_AB R58, R33, R32 ;  /* 0x00000020213a723e */ /* 0x000fc400000010ff */
[----:B------:R-:W-:Y:S02]  /*18770*/  F2FP.BF16.F32.PACK_AB R59, R109, R108 ;  /* 0x0000006c6d3b723e */ /* 0x000fe400000010ff */
[----:B------:R-:W-:Y:S02]  /*18780*/  LOP3.LUT R124, R121, 0x380, RZ, 0xc0, !PT ;  /* 0x00000380797c7812 */ /* 0x000fe400078ec0ff */
[----:B------:R-:W-:Y:S01]  /*18790*/  SHF.R.U64 R123, R123, 0x3, RZ ;  /* 0x000000037b7b7819 */ /* 0x000fe200000012ff */
[----:B------:R2:W-:Y:S01]  /*187a0*/  STSM.16.M88.4 [R67], R60 ;  /* 0x0000003c43007844 */ /* 0x0005e20000000200 */
[C---:B------:R-:W-:Y:S02]  /*187b0*/  IADD3 R128, P4, R64.reuse, 0x8000, RZ ;  /* 0x0000800040807810 */ /* 0x040fe40007f9e0ff */
[----:B------:R-:W-:Y:S01]  /*187c0*/  IADD3 R126, P2, R64, 0x8040, RZ ;  /* 0x00008040407e7810 */ /* 0x000fe20007f5e0ff */
[----:B------:R3:W-:Y:S03]  /*187d0*/  STSM.16.M88.4 [R122], R56 ;  /* 0x000000387a007844 */ /* 0x0007e60000000200 */
[----:B------:R-:W-:-:S02]  /*187e0*/  LOP3.LUT R127, R126, 0x380, RZ, 0xc0, !PT ;  /* 0x000003807e7f7812 */ /* 0x000fc400078ec0ff */
[----:B--2---:R-:W-:Y:S02]  /*187f0*/  SHF.R.U64 R60, R124, 0x3, RZ ;  /* 0x000000037c3c7819 */ /* 0x004fe400000012ff */
[----:B------:R-:W-:Y:S02]  /*18800*/  LOP3.LUT R62, R123, R0, RZ, 0x3c, !PT ;  /* 0x000000007b3e7212 */ /* 0x000fe400078e3cff */
[C---:B------:R-:W-:Y:S02]  /*18810*/  IADD3 R124, P3, R64.reuse, 0x8020, RZ ;  /* 0x00008020407c7810 */ /* 0x040fe40007f7e0ff */
[----:B---3--:R-:W-:Y:S01]  /*18820*/  IADD3 R122, P1, R64, 0x8060, RZ ;  /* 0x00008060407a7810 */ /* 0x008fe20007f3e0ff */
[--C-:B------:R-:W-:Y:S01]  /*18830*/  IMAD.X R67, RZ, RZ, R65.reuse, P0 ;  /* 0x000000ffff437224 */ /* 0x100fe200000e0641 */
[----:B------:R-:W-:Y:S01]  /*18840*/  LOP3.LUT R0, R128, 0x380, RZ, 0xc0, !PT ;  /* 0x0000038080007812 */ /* 0x000fe200078ec0ff */
[--C-:B------:R-:W-:Y:S01]  /*18850*/  IMAD.X R63, RZ, RZ, R65.reuse, P6 ;  /* 0x000000ffff3f7224 */ /* 0x100fe200030e0641 */
[----:B------:R-:W-:Y:S01]  /*18860*/  LOP3.LUT R60, R60, R121, RZ, 0x3c, !PT ;  /* 0x000000793c3c7212 */ /* 0x000fe200078e3cff */
[----:B------:R-:W-:Y:S01]  /*18870*/  IMAD.X R61, RZ, RZ, R65, P5 ;  /* 0x000000ffff3d7224 */ /* 0x000fe200028e0641 */
[----:B------:R-:W-:-:S02]  /*18880*/  LOP3.LUT R125, R124, 0x380, RZ, 0xc0, !PT ;  /* 0x000003807c7d7812 */ /* 0x000fc400078ec0ff */
[----:B------:R-:W-:Y:S02]  /*18890*/  LOP3.LUT R123, R122, 0x380, RZ, 0xc0, !PT ;  /* 0x000003807a7b7812 */ /* 0x000fe400078ec0ff */
[----:B------:R-:W-:Y:S02]  /*188a0*/  SHF.R.U64 R129, R0, 0x3, RZ ;  /* 0x0000000300817819 */ /* 0x000fe400000012ff */
[----:B------:R-:W-:Y:S02]  /*188b0*/  MOV R66, R66 ;  /* 0x0000004200427202 */ /* 0x000fe40000000f00 */
[----:B------:R-:W-:Y:S02]  /*188c0*/  MOV R64, R62 ;  /* 0x0000003e00407202 */ /* 0x000fe40000000f00 */
[----:B------:R-:W-:Y:S02]  /*188d0*/  F2FP.BF16.F32.PACK_AB R56, R37, R36 ;  /* 0x000000242538723e */ /* 0x000fe400000010ff */
[----:B------:R-:W-:-:S02]  /*188e0*/  F2FP.BF16.F32.PACK_AB R57, R113, R112 ;  /* 0x000000707139723e */ /* 0x000fc400000010ff */
[----:B------:R-:W-:Y:S02]  /*188f0*/  F2FP.BF16.F32.PACK_AB R58, R41, R40 ;  /* 0x00000028293a723e */ /* 0x000fe400000010ff */
[----:B------:R-:W-:Y:S02]  /*18900*/  F2FP.BF16.F32.PACK_AB R59, R71, R70 ;  /* 0x00000046473b723e */ /* 0x000fe400000010ff */
[----:B------:R-:W-:Y:S02]  /*18910*/  MOV R0, R60 ;  /* 0x0000003c00007202 */ /* 0x000fe40000000f00 */
[----:B------:R-:W-:Y:S02]  /*18920*/  SHF.R.U64 R125, R125, 0x3, RZ ;  /* 0x000000037d7d7819 */ /* 0x000fe400000012ff */
[----:B------:R-:W-:Y:S02]  /*18930*/  SHF.R.U64 R127, R127, 0x3, RZ ;  /* 0x000000037f7f7819 */ /* 0x000fe400000012ff */
[----:B------:R-:W-:-:S02]  /*18940*/  SHF.R.U64 R123, R123, 0x3, RZ ;  /* 0x000000037b7b7819 */ /* 0x000fc400000012ff */
[----:B------:R-:W-:Y:S02]  /*18950*/  F2FP.BF16.F32.PACK_AB R60, R45, R44 ;  /* 0x0000002c2d3c723e */ /* 0x000fe400000010ff */
[----:B------:R-:W-:Y:S02]  /*18960*/  F2FP.BF16.F32.PACK_AB R61, R75, R74 ;  /* 0x0000004a4b3d723e */ /* 0x000fe400000010ff */
        /* <DEDUP_REMOVED lines=8> */
[----:B------:R-:W-:Y:S01]  /*189f0*/  LOP3.LUT R122, R123, R122, RZ, 0x3c, !PT ;  /* 0x0000007a7b7a7212 */ /* 0x000fe200078e3cff */
[----:B------:R-:W-:Y:S01]  /*18a00*/  IMAD.X R123, RZ, RZ, R65, P1 ;  /* 0x000000ffff7b7224 */ /* 0x000fe200008e0641 */
[----:B------:R-:W-:Y:S01]  /*18a10*/  IADD3.X R125, RZ, R65, RZ, P3, !PT ;  /* 0x00000041ff7d7210 */ /* 0x000fe20001ffe4ff */
[----:B------:R3:W-:Y:S01]  /*18a20*/  STSM.16.M88.4 [R64], R60 ;  /* 0x0000003c40007844 */ /* 0x0007e20000000200 */
[----:B------:R-:W-:-:S02]  /*18a30*/  F2FP.BF16.F32.PACK_AB R65, R83, R82 ;  /* 0x000000525341723e */ /* 0x000fc400000010ff */
[----:B------:R-:W-:Y:S02]  /*18a40*/  F2FP.BF16.F32.PACK_AB R67, R87, R86 ;  /* 0x000000565743723e */ /* 0x000fe400000010ff */
[----:B------:R-:W-:Y:S02]  /*18a50*/  MOV R128, R128 ;  /* 0x0000008000807202 */ /* 0x000fe40000000f00 */
[----:B--2---:R-:W-:Y:S02]  /*18a60*/  F2FP.BF16.F32.PACK_AB R66, R69, R68 ;  /* 0x000000444542723e */ /* 0x004fe400000010ff */
[----:B------:R-:W-:Y:S02]  /*18a70*/  F2FP.BF16.F32.PACK_AB R56, R73, R72 ;  /* 0x000000484938723e */ /* 0x000fe400000010ff */
[----:B------:R-:W-:Y:S02]  /*18a80*/  F2FP.BF16.F32.PACK_AB R57, R91, R90 ;  /* 0x0000005a5b39723e */ /* 0x000fe400000010ff */
[----:B---3--:R-:W-:-:S02]  /*18a90*/  F2FP.BF16.F32.PACK_AB R64, R53, R52 ;  /* 0x000000343540723e */ /* 0x008fc400000010ff */
[----:B------:R-:W-:Y:S02]  /*18aa0*/  F2FP.BF16.F32.PACK_AB R58, R77, R76 ;  /* 0x0000004c4d3a723e */ /* 0x000fe400000010ff */
[----:B------:R-:W-:Y:S01]  /*18ab0*/  F2FP.BF16.F32.PACK_AB R59, R95, R94 ;  /* 0x0000005e5f3b723e */ /* 0x000fe200000010ff */
[----:B------:R2:W-:Y:S01]  /*18ac0*/  STSM.16.M88.4 [R0], R64 ;  /* 0x0000004000007844 */ /* 0x0005e20000000200 */
[----:B------:R-:W-:Y:S02]  /*18ad0*/  MOV R124, R124 ;  /* 0x0000007c007c7202 */ /* 0x000fe40000000f00 */
[----:B------:R-:W-:Y:S01]  /*18ae0*/  F2FP.BF16.F32.PACK_AB R60, R81, R80 ;  /* 0x00000050513c723e */ /* 0x000fe200000010ff */
[----:B------:R3:W-:Y:S01]  /*18af0*/  STSM.16.M88.4 [R128], R56 ;  /* 0x0000003880007844 */ /* 0x0007e20000000200 */
[----:B------:R-:W-:Y:S02]  /*18b00*/  F2FP.BF16.F32.PACK_AB R61, R99, R98 ;  /* 0x00000062633d723e */ /* 0x000fe400000010ff */
[----:B------:R-:W-:-:S02]  /*18b10*/  F2FP.BF16.F32.PACK_AB R62, R85, R84 ;  /* 0x00000054553e723e */ /* 0x000fc400000010ff */
[----:B------:R-:W-:Y:S02]  /*18b20*/  F2FP.BF16.F32.PACK_AB R63, R103, R102 ;  /* 0x00000066673f723e */ /* 0x000fe400000010ff */
[----:B------:R-:W-:Y:S02]  /*18b30*/  MOV R126, R126 ;  /* 0x0000007e007e7202 */ /* 0x000fe40000000f00 */
[----:B------:R-:W-:Y:S02]  /*18b40*/  MOV R122, R122 ;  /* 0x0000007a007a7202 */ /* 0x000fe40000000f00 */
[----:B--2---:R-:W-:Y:S02]  /*18b50*/  F2FP.BF16.F32.PACK_AB R64, R89, R88 ;  /* 0x000000585940723e */ /* 0x004fe400000010ff */
[----:B------:R-:W-:Y:S02]  /*18b60*/  F2FP.BF16.F32.PACK_AB R65, R107, R106 ;  /* 0x0000006a6b41723e */ /* 0x000fe400000010ff */
[----:B------:R-:W-:-:S02]  /*18b70*/  F2FP.BF16.F32.PACK_AB R66, R93, R92 ;  /* 0x0000005c5d42723e */ /* 0x000fc400000010ff */
[----:B------:R-:W-:Y:S02]  /*18b80*/  F2FP.BF16.F32.PACK_AB R67, R111, R110 ;  /* 0x0000006e6f43723e */ /* 0x000fe400000010ff */
[----:B---3--:R-:W-:Y:S02]  /*18b90*/  F2FP.BF16.F32.PACK_AB R56, R97, R96 ;  /* 0x000000606138723e */ /* 0x008fe400000010ff */
[----:B------:R-:W-:Y:S02]  /*18ba0*/  F2FP.BF16.F32.PACK_AB R57, R115, R114 ;  /* 0x000000727339723e */ /* 0x000fe400000010ff */
[----:B------:R-:W-:Y:S02]  /*18bb0*/  F2FP.BF16.F32.PACK_AB R58, R101, R100 ;  /* 0x00000064653a723e */ /* 0x000fe400000010ff */
[----:B------:R-:W-:Y:S01]  /*18bc0*/  F2FP.BF16.F32.PACK_AB R59, R119, R118 ;  /* 0x00000076773b723e */ /* 0x000fe200000010ff */
[----:B------:R2:W-:Y:S04]  /*18bd0*/  STSM.16.M88.4 [R124], R60 ;  /* 0x0000003c7c007844 */ /* 0x0005e80000000200 */
[----:B------:R3:W-:Y:S04]  /*18be0*/  STSM.16.M88.4 [R126], R64 ;  /* 0x000000407e007844 */ /* 0x0007e80000000200 */
[----:B------:R0:W-:Y:S01]  /*18bf0*/  STSM.16.M88.4 [R122], R56 ;  /* 0x000000387a007844 */ /* 0x0001e20000000200 */
[----:B------:R-:W-:Y:S01]  /*18c00*/  BAR.SYNC.DEFER_BLOCKING 0x1, 0x100 ;  /* 0x0044000000007b1d */ /* 0x000fe20000010000 */
[----:B------:R-:W-:-:S04]  /*18c10*/  ISETP.NE.U32.AND P0, PT, RZ, UR6, PT ;  /* 0x00000006ff007c0c */ /* 0x000fc8000bf05070 */
[----:B------:R-:W-:Y:S02]  /*18c20*/  ISETP.NE.AND.EX P0, PT, RZ, UR7, PT, P0 ;  /* 0x00000007ff007c0c */ /* 0x000fe4000bf05300 */
[----:B--2---:R-:W-:Y:S01]  /*18c30*/  IADD3 R60, P1, R227, UR6, RZ ;  /* 0x00000006e33c7c10 */ /* 0x004fe2000ff3e0ff */
[----:B------:R-:W-:Y:S01]  /*18c40*/  IMAD.MOV.U32 R0, RZ, RZ, RZ ;  /* 0x000000ffff007224 */ /* 0x000fe200078e00ff */
[----:B---3--:R-:W2:Y:S02]  /*18c50*/  LDC.64 R66, c[0x0][0xba8] ;  /* 0x0002ea00ff427b82 */ /* 0x008ea40000000a00 */
[----:B------:R-:W-:Y:S01]  /*18c60*/  IADD3.X R61, R228, UR7, RZ, P1, !PT ;  /* 0x00000007e43d7c10 */ /* 0x000fe20008ffe4ff */
[----:B------:R-:W-:-:S05]  /*18c70*/  IMAD.MOV.U32 R128, RZ, RZ, 0x9b8 ;  /* 0x000009b8ff807424 */ /* 0x000fca00078e00ff */
[----:B0-----:R-:W0:Y:S01]  /*18c80*/  LDC R122, c[0x0][0xbe8] ;  /* 0x0002fa00ff7a7b82 */ /* 0x001e220000000800 */
[----:B------:R-:W3:Y:S01]  /*18c90*/  @P0 LDG.E R0, desc[UR48][R60.64] ;  /* 0x000000303c000981 */ /* 0x000ee2000c1e1900 */
[----:B------:R-:W-:-:S04]  /*18ca0*/  ISETP.NE.U32.AND P1, PT, RZ, UR4, PT ;  /* 0x00000004ff007c0c */ /* 0x000fc8000bf25070 */
[----:B------:R-:W-:-:S13]  /*18cb0*/  ISETP.NE.AND.EX P1, PT, RZ, UR5, PT, P1 ;  /* 0x00000005ff007c0c */ /* 0x000fda000bf25310 */
[----:B------:R-:W-:Y:S01]  /*18cc0*/  @P1 IADD3 R56, P2, R227, UR4, RZ ;  /* 0x00000004e3381c10 */ /* 0x000fe2000ff5e0ff */
[----:B------:R-:W-:-:S03]  /*18cd0*/  ULDC UR4, c[0x0][0xa88] ;  /* 0x0002a20000047ab9 */ /* 0x000fc60000000800 */
[----:B------:R-:W-:Y:S01]  /*18ce0*/  @P1 IADD3.X R57, R228, UR5, RZ, P2, !PT ;  /* 0x00000005e4391c10 */ /* 0x000fe200097fe4ff */
[----:B------:R-:W-:Y:S01]  /*18cf0*/  IMAD.U32 R121, RZ, RZ, UR4 ;  /* 0x00000004ff797e24 */ /* 0x000fe2000f8e00ff */
[----:B------:R-:W-:Y:S01]  /*18d00*/  ISETP.NE.AND P2, PT, R225, RZ, PT ;  /* 0x000000ffe100720c */ /* 0x000fe20003f45270 */
[----:B------:R-:W-:-:S03]  /*18d10*/  ULDC UR4, c[0x0][0xad4] ;  /* 0x0002b50000047ab9 */ /* 0x000fc60000000800 */
[----:B------:R-:W-:Y:S01]  /*18d20*/  SEL R225, R225, UR4, P2 ;  /* 0x00000004e1e17c07 */ /* 0x000fe20009000000 */
[----:B------:R1:W5:Y:S03]  /*18d30*/  @P1 LDG.E R121, desc[UR48][R56.64] ;  /* 0x0000003038791981 */ /* 0x000366000c1e1900 */
[----:B------:R-:W-:-:S04]  /*18d40*/  ISETP.GT.AND P3, PT, R225, 0x1, PT ;  /* 0x00000001e100780c */ /* 0x000fc80003f64270 */
[----:B------:R-:W-:-:S04]  /*18d50*/  SEL R128, R128, 0x978, P3 ;  /* 0x0000097880807807 */ /* 0x000fc80001800000 */
[----:B------:R-:W2:Y:S08]  /*18d60*/  LDC.64 R62, c[0x0][R128+0x220] ;  /* 0x00008800803e7b82 */ /* 0x000eb00000000a00 */
[----:B-1----:R-:W1:Y:S01]  /*18d70*/  LDC.64 R56, c[0x0][R128+0x218] ;  /* 0x0000860080387b82 */ /* 0x002e620000000a00 */
[----:B0-----:R-:W-:-:S07]  /*18d80*/  ISETP.NE.AND P4, PT, R122, 0x1, PT ;  /* 0x000000017a00780c */ /* 0x001fce0003f85270 */
[----:B------:R-:W0:Y:S01]  /*18d90*/  LDC.64 R58, c[0x0][R128+0x228] ;  /* 0x00008a00803a7b82 */ /* 0x000e220000000a00 */
[----:B------:R-:W-:-:S07]  /*18da0*/  ISETP.NE.U32.AND P2, PT, RZ, UR6, PT ;  /* 0x00000006ff007c0c */ /* 0x000fce000bf45070 */
[----:B------:R-:W3:Y:S01]  /*18db0*/  LDC.64 R64, c[0x0][R128+0x210] ;  /* 0x0000840080407b82 */ /* 0x000ee20000000a00 */
[----:B------:R-:W-:-:S07]  /*18dc0*/  ISETP.NE.AND.EX P2, PT, RZ, UR7, PT, P2 ;  /* 0x00000007ff007c0c */ /* 0x000fce000bf45320 */
[----:B------:R-:W0:Y:S01]  /*18dd0*/  @P4 LDC R123, c[0x0][0xbec] ;  /* 0x0002fb00ff7b4b82 */ /* 0x000e220000000800 */
[----:B------:R-:W-:Y:S02]  /*18de0*/  SEL R226, R226, RZ, !P2 ;  /* 0x000000ffe2e27207 */ /* 0x000fe40005000000 */
[----:B----4-:R-:W-:-:S05]  /*18df0*/  SEL R125, R133, RZ, !P2 ;  /* 0x000000ff857d7207 */ /* 0x010fca0005000000 */
[----:B------:R-:W4:Y:S01]  /*18e00*/  @P4 LDC R124, c[0x0][0xbf0] ;  /* 0x0002fc00ff7c4b82 */ /* 0x000f220000000800 */
[----:B--2---:R-:W-:-:S07]  /*18e10*/  IMAD R63, R63, R226, RZ ;  /* 0x000000e23f3f7224 */ /* 0x004fce00078e02ff */
[----:B------:R-:W2:Y:S01]  /*18e20*/  @!P3 LDC R66, c[0x0][0xb50] ;  /* 0x0002d400ff42bb82 */ /* 0x000ea20000000800 */
[C---:B------:R-:W-:Y:S02]  /*18e30*/  IMAD R125, R62.reuse, R125, R63 ;  /* 0x0000007d3e7d7224 */ /* 0x040fe400078e023f */
[----:B------:R-:W-:-:S05]  /*18e40*/  IMAD.WIDE.U32 R62, R62, R226, RZ ;  /* 0x000000e23e3e7225 */ /* 0x000fca00078e00ff */
[----:B------:R-:W2:Y:S01]  /*18e50*/  @!P3 LDC R67, c[0x0][0xb54] ;  /* 0x0002d500ff43bb82 */ /* 0x000ea20000000800 */
[----:B------:R-:W-:Y:S02]  /*18e60*/  IMAD.IADD R125, R63, 0x1, R125 ;  /* 0x000000013f7d7824 */ /* 0x000fe400078e027d */
[----:B------:R-:W-:Y:S02]  /*18e70*/  IMAD R63, R131, 0x80, R132 ;  /* 0x00000080833f7824 */ /* 0x000fe400078e0284 */
[-C--:B-1----:R-:W-:Y:S02]  /*18e80*/  IMAD R126, R57, R196.reuse, RZ ;  /* 0x000000c4397e7224 */ /* 0x082fe400078e02ff */
[----:B------:R-:W-:Y:S01]  /*18e90*/  IMAD.WIDE.U32 R56, R56, R196, RZ ;  /* 0x000000c438387225 */ /* 0x000fe200078e00ff */
[----:B------:R-:W-:-:S03]  /*18ea0*/  SEL R127, R130, RZ, P3 ;  /* 0x000000ff827f7207 */ /* 0x000fc60001800000 */
[----:B0-----:R-:W-:-:S04]  /*18eb0*/  @P4 IMAD.HI.U32 R123, R63, R123, RZ ;  /* 0x0000007b3f7b4227 */ /* 0x001fc800078e00ff */
[----:B------:R-:W-:Y:S02]  /*18ec0*/  IMAD.IADD R126, R57, 0x1, R126 ;  /* 0x00000001397e7824 */ /* 0x000fe400078e027e */
[----:B------:R-:W-:Y:S01]  /*18ed0*/  IMAD.MOV.U32 R57, RZ, RZ, R63 ;  /* 0x000000ffff397224 */ /* 0x000fe200078e003f */
[----:B----4-:R-:W-:Y:S01]  /*18ee0*/  @P4 SHF.R.U32.HI R57, RZ, R124, R123 ;  /* 0x0000007cff394219 */ /* 0x010fe2000001167b */
[-C--:B------:R-:W-:Y:S02]  /*18ef0*/  IMAD R123, R59, R127.reuse, RZ ;  /* 0x0000007f3b7b7224 */ /* 0x080fe400078e02ff */
[----:B------:R-:W-:-:S04]  /*18f00*/  IMAD.WIDE.U32 R58, R58, R127, RZ ;  /* 0x0000007f3a3a7225 */ /* 0x000fc800078e00ff */
[----:B------:R-:W-:Y:S02]  /*18f10*/  IMAD.MOV R124, RZ, RZ, -R57 ;  /* 0x000000ffff7c7224 */ /* 0x000fe400078e0a39 */
[----:B------:R-:W-:Y:S01]  /*18f20*/  IMAD.IADD R123, R59, 0x1, R123 ;  /* 0x000000013b7b7824 */ /* 0x000fe200078e027b */
[--C-:B---3--:R-:W-:Y:S02]  /*18f30*/  IADD3 R56, P2, P5, R62, R56, R0.reuse ;  /* 0x000000383e387210 */ /* 0x108fe40007d5e000 */
[----:B------:R-:W-:-:S04]  /*18f40*/  SHF.R.S32.HI R62, RZ, 0x1f, R0 ;  /* 0x0000001fff3e7819 */ /* 0x000fc80000011400 */
[----:B------:R-:W-:Y:S02]  /*18f50*/  IADD3.X R125, R125, R126, R62, P2, P5 ;  /* 0x0000007e7d7d7210 */ /* 0x000fe400017ea43e */
[----:B------:R-:W-:Y:S02]  /*18f60*/  IADD3 R58, P2, P5, R57, R56, R58 ;  /* 0x00000038393a7210 */ /* 0x000fe40007d5e03a */
[----:B------:R-:W-:Y:S01]  /*18f70*/  SHF.R.S32.HI R56, RZ, 0x1f, R57 ;  /* 0x0000001fff387819 */ /* 0x000fe20000011439 */
[----:B------:R-:W-:-:S03]  /*18f80*/  IMAD R57, R122, R124, R63 ;  /* 0x0000007c7a397224 */ /* 0x000fc600078e023f */
[----:B------:R-:W-:Y:S01]  /*18f90*/  IADD3.X R59, R56, R125, R123, P2, P5 ;  /* 0x0000007d383b7210 */ /* 0x000fe200017ea47b */
[-C--:B------:R-:W-:Y:S01]  /*18fa0*/  IMAD R56, R65, R57.reuse, RZ ;  /* 0x0000003941387224 */ /* 0x080fe200078e02ff */
[----:B------:R-:W-:Y:S01]  /*18fb0*/  SHF.R.S32.HI R123, RZ, 0x1f, R57 ;  /* 0x0000001fff7b7819 */ /* 0x000fe20000011439 */
[----:B------:R-:W-:-:S04]  /*18fc0*/  IMAD.WIDE.U32 R58, R64, R57, R58 ;  /* 0x00000039403a7225 */ /* 0x000fc800078e003a */
[----:B------:R-:W-:Y:S01]  /*18fd0*/  IMAD R123, R64, R123, R56 ;  /* 0x0000007b407b7224 */ /* 0x000fe200078e0238 */
[----:B--2---:R-:W-:-:S03]  /*18fe0*/  LEA R66, P2, R58, R66, 0x2 ;  /* 0x000000423a427211 */ /* 0x004fc600078410ff */
[----:B------:R-:W-:-:S05]  /*18ff0*/  IMAD.IADD R56, R59, 0x1, R123 ;  /* 0x000000013b387824 */ /* 0x000fca00078e027b */
[----:B------:R-:W-:Y:S01]  /*19000*/  LEA.HI.X R67, R58, R67, R56, 0x2, P2 ;  /* 0x000000433a437211 */ /* 0x000fe200010f1438 */
[----:B------:R-:W-:Y:S06]  /*19010*/  @P1 BRA `(.L_x_3919) ;  /* 0x0000000000101947 */ /* 0x000fec0003800000 */
[----:B------:R-:W-:Y:S05]  /*19020*/  @!P0 BRA `(.L_x_3919) ;  /* 0x00000000000c8947 */ /* 0x000fea0003800000 */
[----:B------:R-:W2:Y:S04]  /*19030*/  LDG.E R56, desc[UR48][R60.64] ;  /* 0x000000303c387981 */ /* 0x000ea8000c1e1900 */
[----:B-----5:R-:W2:Y:S02]  /*19040*/  LDG.E R121, desc[UR48][R60.64+0x4] ;  /* 0x000004303c797981 */ /* 0x020ea4000c1e1900 */
[----:B--2---:R-:W-:-:S07]  /*19050*/  IMAD.IADD R121, R121, 0x1, -R56 ;  /* 0x0000000179797824 */ /* 0x004fce00078e0a38 */
.L_x_3919:
[----:B------:R-:W2:Y:S04]  /*19060*/  LDL R60, [R1+0x10c] ;  /* 0x00010c00013c7983 */ /* 0x000ea80000100800 */
[----:B------:R-:W3:Y:S04]  /*19070*/  LDL R61, [R1+0xac] ;  /* 0x0000ac00013d7983 */ /* 0x000ee80000100800 */
[----:B------:R-:W-:Y:S04]  /*19080*/  SHFL.IDX PT, R56, R66, RZ, 0x1c1f ;  /* 0x001c1fff42387589 */ /* 0x000fe800000e0000 */
[----:B------:R-:W0:Y:S04]  /*19090*/  SHFL.IDX PT, R57, R67, RZ, 0x1c1f ;  /* 0x001c1fff43397589 */ /* 0x000e2800000e0000 */
[----:B------:R-:W-:Y:S04]  /*190a0*/  SHFL.IDX PT, R58, R66, 0x1, 0x1c1f ;  /* 0x003c1f00423a7f89 */ /* 0x000fe800000e0000 */
[----:B------:R-:W1:Y:S01]  /*190b0*/  SHFL.IDX PT, R59, R67, 0x1, 0x1c1f ;  /* 0x003c1f00433b7f89 */ /* 0x000e6200000e0000 */
[----:B--2---:R-:W-:-:S02]  /*190c0*/  IMAD R64, R131, 0x80, R60 ;  /* 0x0000008083407824 */ /* 0x004fc400078e023c */
[----:B-----5:R-:W-:Y:S01]  /*190d0*/  IMAD R60, R121, R122, RZ ;  /* 0x0000007a793c7224 */ /* 0x020fe200078e02ff */
[----:B---3--:R-:W-:Y:S01]  /*190e0*/  LOP3.LUT P0, RZ, R61, 0x3, RZ, 0xc0, !PT ;  /* 0x000000033dff7812 */ /* 0x008fe2000780c0ff */
[----:B------:R-:W-:-:S03]  /*190f0*/  VIADD R61, R64, 0x8 ;  /* 0x00000008403d7836 */ /* 0x000fc60000000000 */
[-C--:B------:R-:W-:Y:S02]  /*19100*/  ISETP.GE.OR P1, PT, R64, R60.reuse, P0 ;  /* 0x0000003c4000720c */ /* 0x080fe40000726670 */
[----:B------:R-:W-:-:S11]  /*19110*/  ISETP.GE.OR P0, PT, R61, R60, P0 ;  /* 0x0000003c3d00720c */ /* 0x000fd60000706670 */
[----:B0-----:R0:W-:Y:S04]  /*19120*/  @!P1 ST.E desc[UR48][R56.64], R3 ;  /* 0x0000000338009985 */ /* 0x0011e8000c101930 */
[----:B-1----:R0:W-:Y:S01]  /*19130*/  @!P0 ST.E desc[UR48][R58.64], R120 ;  /* 0x000000783a008985 */ /* 0x0021e2000c101930 */
[----:B------:R-:W-:Y:S05]  /*19140*/  @P3 BRA `(.L_x_3920) ;  /* 0x0000000c00603947 */ /* 0x000fea0003800000 */
[----:B0-----:R-:W0:Y:S01]  /*19150*/  S2R R3, SR_TID.X ;  /* 0x0000000000037919 */ /* 0x001e220000002100 */
[----:B------:R-:W1:Y:S01]  /*19160*/  @P4 LDC R65, c[0x0][0xbec] ;  /* 0x0002fb00ff414b82 */ /* 0x000e620000000800 */
[----:B------:R-:W-:-:S07]  /*19170*/  ULDC.64 UR4, c[0x0][0xaa0] ;  /* 0x0002a80000047ab9 */ /* 0x000fce0000000a00 */
[----:B------:R-:W2:Y:S01]  /*19180*/  @P4 LDC R67, c[0x0][0xbf0] ;  /* 0x0002fc00ff434b82 */ /* 0x000ea20000000800 */
[----:B0-----:R-:W-:-:S05]  /*19190*/  VIADD R3, R3, 0xffffff80 ;  /* 0xffffff8003037836 */ /* 0x001fca0000000000 */
[----:B------:R-:W-:-:S04]  /*191a0*/  SHF.R.S32.HI R4, RZ, 0x1f, R3 ;  /* 0x0000001fff047819 */ /* 0x000fc80000011403 */
[----:B------:R-:W-:-:S04]  /*191b0*/  LEA.HI R4, R4, R3, RZ, 0x3 ;  /* 0x0000000304047211 */ /* 0x000fc800078f18ff */
[----:B------:R-:W-:Y:S02]  /*191c0*/  LOP3.LUT R6, R4, 0xfffffff8, RZ, 0xc0, !PT ;  /* 0xfffffff804067812 */ /* 0x000fe400078ec0ff */
[----:B------:R-:W-:Y:S02]  /*191d0*/  SHF.R.S32.HI R64, RZ, 0x3, R4 ;  /* 0x00000003ff407819 */ /* 0x000fe40000011404 */
[----:B------:R-:W-:-:S05]  /*191e0*/  IADD3 R61, R3, -R6, RZ ;  /* 0x80000006033d7210 */ /* 0x000fca0007ffe0ff */
[----:B------:R-:W-:-:S04]  /*191f0*/  IMAD.SHL.U32 R3, R61, 0x8, RZ ;  /* 0x000000083d037824 */ /* 0x000fc800078e00ff */
[----:B------:R-:W-:-:S04]  /*19200*/  IMAD R5, R64, 0x40, R3 ;  /* 0x0000004040057824 */ /* 0x000fc800078e0203 */
[----:B------:R-:W-:-:S03]  /*19210*/  IMAD.WIDE R116, R5, 0x2, R116 ;  /* 0x0000000205747825 */ /* 0x000fc600078e0274 */
[C---:B------:R-:W-:Y:S02]  /*19220*/  IADD3 R9, P3, R116.reuse, 0x1000, RZ ;  /* 0x0000100074097810 */ /* 0x040fe40007f7e0ff */
[C---:B------:R-:W-:Y:S02]  /*19230*/  IADD3 R13, P2, R116.reuse, 0x2000, RZ ;  /* 0x00002000740d7810 */ /* 0x040fe40007f5e0ff */
[C---:B------:R-:W-:Y:S02]  /*19240*/  IADD3 R25, P6, R116.reuse, 0x3000, RZ ;  /* 0x0000300074197810 */ /* 0x040fe40007fde0ff */
[----:B------:R-:W-:Y:S01]  /*19250*/  IADD3 R29, P5, R116, 0x4000, RZ ;  /* 0x00004000741d7810 */ /* 0x000fe20007fbe0ff */
[----:B------:R-:W-:Y:S01]  /*19260*/  IMAD R21, R62, UR4, RZ ;  /* 0x000000043e157c24 */ /* 0x000fe2000f8e02ff */
[----:B------:R-:W-:Y:S02]  /*19270*/  IADD3 R33, P1, R116, 0x5000, RZ ;  /* 0x0000500074217810 */ /* 0x000fe40007f3e0ff */
[----:B------:R-:W-:-:S02]  /*19280*/  LOP3.LUT R8, R9, 0x380, RZ, 0xc0, !PT ;  /* 0x0000038009087812 */ /* 0x000fc400078ec0ff */
[----:B------:R-:W-:Y:S02]  /*19290*/  LOP3.LUT R12, R13, 0x380, RZ, 0xc0, !PT ;  /* 0x000003800d0c7812 */ /* 0x000fe400078ec0ff */
[----:B------:R-:W-:Y:S02]  /*192a0*/  LOP3.LUT R24, R25, 0x380, RZ, 0xc0, !PT ;  /* 0x0000038019187812 */ /* 0x000fe400078ec0ff */
[----:B------:R-:W-:Y:S01]  /*192b0*/  LOP3.LUT R28, R29, 0x380, RZ, 0xc0, !PT ;  /* 0x000003801d1c7812 */ /* 0x000fe200078ec0ff */
[C---:B------:R-:W-:Y:S01]  /*192c0*/  IMAD R63, R0.reuse, UR5, R21 ;  /* 0x00000005003f7c24 */ /* 0x040fe2000f8e0215 */
[----:B------:R-:W-:Y:S01]  /*192d0*/  LOP3.LUT R32, R33, 0x380, RZ, 0xc0, !PT ;  /* 0x0000038021207812 */ /* 0x000fe200078ec0ff */
[----:B------:R-:W-:Y:S01]  /*192e0*/  IMAD.WIDE.U32 R20, R0, UR4, RZ ;  /* 0x0000000400147c25 */ /* 0x000fe2000f8e00ff */
[----:B------:R-:W-:Y:S01]  /*192f0*/  SHF.R.U64 R8, R8, 0x3, RZ ;  /* 0x0000000308087819 */ /* 0x000fe200000012ff */
[----:B------:R-:W-:Y:S01]  /*19300*/  ULDC.64 UR4, c[0x0][0xae8] ;  /* 0x0002ba0000047ab9 */ /* 0x000fe20000000a00 */
[----:B------:R-:W-:Y:S01]  /*19310*/  SHF.R.U64 R12, R12, 0x3, RZ ;  /* 0x000000030c0c7819 */ /* 0x000fe200000012ff */
[----:B------:R-:W-:Y:S01]  /*19320*/  IMAD R61, R61, 0x20, R64 ;  /* 0x000000203d3d7824 */ /* 0x000fe200078e0240 */
[----:B------:R-:W-:-:S02]  /*19330*/  SHF.R.U64 R24, R24, 0x3, RZ ;  /* 0x0000000318187819 */ /* 0x000fc400000012ff */
        /* <DEDUP_REMOVED lines=11> */
[----:B------:R-:W-:-:S02]  /*193f0*/  LEA R62, R131, R61, 0x7 ;  /* 0x0000003d833e7211 */ /* 0x000fc400078e38ff */
[----:B------:R-:W-:Y:S01]  /*19400*/  LOP3.LUT R32, R32, R33, RZ, 0x3c, !PT ;  /* 0x0000002120207212 */ /* 0x000fe200078e3cff */
[----:B------:R-:W-:Y:S01]  /*19410*/  IMAD.X R33, RZ, RZ, R117, P1 ;  /* 0x000000ffff217224 */ /* 0x000fe200008e0675 */
[----:B------:R-:W-:Y:S01]  /*19420*/  IADD3 R37, P0, R116, 0x6000, RZ ;  /* 0x0000600074257810 */ /* 0x000fe20007f1e0ff */
[----:B------:R-:W-:Y:S01]  /*19430*/  IMAD.WIDE.U32 R20, R196, UR4, R20 ;  /* 0x00000004c4147c25 */ /* 0x000fe2000f8e0014 */
[C---:B------:R-:W-:Y:S01]  /*19440*/  IADD3 R41, P3, R116.reuse, 0x7000, RZ ;  /* 0x0000700074297810 */ /* 0x040fe20007f7e0ff */
[----:B------:R-:W5:Y:S01]  /*19450*/  LD.E.128 R8, desc[UR48][R8.64] ;  /* 0x0000003008087980 */ /* 0x000f62000c101d00 */
[C---:B------:R-:W-:Y:S02]  /*19460*/  IADD3 R45, P2, R116.reuse, 0x8000, RZ ;  /* 0x00008000742d7810 */ /* 0x040fe40007f5e0ff */
[C---:B------:R-:W-:Y:S01]  /*19470*/  IADD3 R49, P6, R116.reuse, 0x9000, RZ ;  /* 0x0000900074317810 */ /* 0x040fe20007fde0ff */
[----:B------:R-:W5:Y:S01]  /*19480*/  LD.E.128 R12, desc[UR48][R12.64] ;  /* 0x000000300c0c7980 */ /* 0x000f62000c101d00 */
[----:B------:R-:W-:-:S02]  /*19490*/  IADD3 R53, P5, R116, 0xa000, RZ ;  /* 0x0000a00074357810 */ /* 0x000fc40007fbe0ff */
[----:B------:R-:W-:Y:S01]  /*194a0*/  IADD3 R7, P1, R116, 0xb000, RZ ;  /* 0x0000b00074077810 */ /* 0x000fe20007f3e0ff */
[----:B-1----:R-:W-:Y:S01]  /*194b0*/  @P4 IMAD.HI.U32 R0, R62, R65, RZ ;  /* 0x000000413e004227 */ /* 0x002fe200078e00ff */
[----:B------:R-:W-:Y:S01]  /*194c0*/  SHF.R.S32.HI R63, RZ, 0x1f, R226 ;  /* 0x0000001fff3f7819 */ /* 0x000fe200000114e2 */
        /* <DEDUP_REMOVED lines=9> */
[----:B------:R-:W-:Y:S01]  /*19560*/  IMAD.X R57, RZ, RZ, R117, P1 ;  /* 0x000000ffff397224 */ /* 0x000fe200008e0675 */
[----:B------:R-:W-:Y:S01]  /*19570*/  LOP3.LUT R52, R53, 0x380, RZ, 0xc0, !PT ;  /* 0x0000038035347812 */ /* 0x000fe200078ec0ff */
[----:B------:R-:W5:Y:S01]  /*19580*/  LD.E.128 R28, desc[UR48][R28.64] ;  /* 0x000000301c1c7980 */ /* 0x000f62000c101d00 */
[----:B------:R-:W-:Y:S01]  /*19590*/  LOP3.LUT R6, R7, 0x380, RZ, 0xc0, !PT ;  /* 0x0000038007067812 */ /* 0x000fe200078ec0ff */
[----:B------:R-:W-:Y:S01]  /*195a0*/  IMAD R63, R63, UR4, RZ ;  /* 0x000000043f3f7c24 */ /* 0x000fe2000f8e02ff */
[----:B------:R-:W-:Y:S01]  /*195b0*/  SHF.R.U64 R36, R36, 0x3, RZ ;  /* 0x0000000324247819 */ /* 0x000fe200000012ff */
[----:B------:R-:W5:Y:S01]  /*195c0*/  LD.E.128 R32, desc[UR48][R32.64] ;  /* 0x0000003020207980 */ /* 0x000f62000c101d00 */
[----:B------:R-:W-:-:S02]  /*195d0*/  SHF.R.U64 R40, R40, 0x3, RZ ;  /* 0x0000000328287819 */ /* 0x000fc400000012ff */
[----:B------:R-:W-:Y:S02]  /*195e0*/  SHF.R.U64 R44, R44, 0x3, RZ ;  /* 0x000000032c2c7819 */ /* 0x000fe400000012ff */
[----:B------:R-:W-:Y:S02]  /*195f0*/  SHF.R.U64 R48, R48, 0x3, RZ ;  /* 0x0000000330307819 */ /* 0x000fe400000012ff */
[----:B------:R-:W-:Y:S02]  /*19600*/  SHF.R.U64 R52, R52, 0x3, RZ ;  /* 0x0000000334347819 */ /* 0x000fe400000012ff */
[----:B------:R-:W-:Y:S02]  /*19610*/  SHF.R.U64 R5, R5, 0x3, RZ ;  /* 0x0000000305057819 */ /* 0x000fe400000012ff */
[----:B--2---:R-:W-:Y:S02]  /*19620*/  @P4 SHF.R.U32.HI R61, RZ, R67, R0 ;  /* 0x00000043ff3d4219 */ /* 0x004fe40000011600 */
[----:B------:R-:W-:Y:S01]  /*19630*/  SHF.R.U64 R6, R6, 0x3, RZ ;  /* 0x0000000306067819 */ /* 0x000fe200000012ff */
        /* <DEDUP_REMOVED lines=15> */
[----:B------:R-:W-:Y:S01]  /*19730*/  LOP3.LUT R56, R6, R7, RZ, 0x3c, !PT ;  /* 0x0000000706387212 */ /* 0x000fe200078e3cff */
[----:B------:R-:W-:Y:S01]  /*19740*/  IMAD.MOV.U32 R5, RZ, RZ, R117 ;  /* 0x000000ffff057224 */ /* 0x000fe200078e0075 */
[----:B------:R-:W5:Y:S01]  /*19750*/  LD.E.128 R36, desc[UR48][R36.64] ;  /* 0x0000003024247980 */ /* 0x000f62000c101d00 */
[----:B------:R-:W-:-:S02]  /*19760*/  IMAD.MOV R65, RZ, RZ, -R61 ;  /* 0x000000ffff417224 */ /* 0x000fc400078e0a3d */
[----:B------:R-:W-:Y:S01]  /*19770*/  IMAD.IADD R21, R21, 0x1, R63 ;  /* 0x0000000115157824 */ /* 0x000fe200078e023f */
[----:B------:R-:W5:Y:S01]  /*19780*/  LD.E.128 R40, desc[UR48][R40.64] ;  /* 0x0000003028287980 */ /* 0x000f62000c101d00 */
[----:B------:R-:W-:Y:S02]  /*19790*/  IMAD R0, R0, UR4, RZ ;  /* 0x0000000400007c24 */ /* 0x000fe4000f8e02ff */
[----:B------:R-:W-:Y:S01]  /*197a0*/  IMAD R63, R122, R65, R62 ;  /* 0x000000417a3f7224 */ /* 0x000fe200078e023e */
[----:B------:R-:W5:Y:S01]  /*197b0*/  LD.E.128 R4, desc[UR48][R4.64] ;  /* 0x0000003004047980 */ /* 0x000f62000c101d00 */
[----:B------:R-:W-:-:S03]  /*197c0*/  IMAD.WIDE.U32 R20, R61, UR4, R20 ;  /* 0x000000043d147c25 */ /* 0x000fc6000f8e0014 */
[----:B------:R-:W5:Y:S01]  /*197d0*/  LD.E.128 R44, desc[UR48][R44.64] ;  /* 0x000000302c2c7980 */ /* 0x000f62000c101d00 */
[----:B------:R-:W-:-:S03]  /*197e0*/  IMAD R61, R61, UR5, R0 ;  /* 0x000000053d3d7c24 */ /* 0x000fc6000f8e0200 */
[----:B------:R-:W5:Y:S01]  /*197f0*/  LD.E.128 R48, desc[UR48][R48.64] ;  /* 0x0000003030307980 */ /* 0x000f62000c101d00 */
[----:B------:R-:W-:Y:S01]  /*19800*/  SHF.R.S32.HI R0, RZ, 0x1f, R63 ;  /* 0x0000001fff007819 */ /* 0x000fe2000001143f */
[----:B------:R-:W-:Y:S01]  /*19810*/  IMAD R67, R131, 0x80, R64 ;  /* 0x0000008083437824 */ /* 0x000fe200078e0240 */
[----:B------:R-:W-:Y:S01]  /*19820*/  ULDC.64 UR4, c[0x0][0xad8] ;  /* 0x0002b60000047ab9 */ /* 0x000fe20000000a00 */
        /* <DEDUP_REMOVED lines=10> */
[----:B------:R-:W-:Y:S02]  /*198d0*/  VIADD R61, R67, 0x20 ;  /* 0x00000020433d7836 */ /* 0x000fe40000000000 */
[C---:B------:R-:W-:Y:S02]  /*198e0*/  IMAD R65, R63.reuse, UR5, R0 ;  /* 0x000000053f417c24 */ /* 0x040fe4000f8e0200 */
[----:B------:R-:W-:Y:S01]  /*198f0*/  IMAD.WIDE.U32 R20, R63, UR4, R20 ;  /* 0x000000043f147c25 */ /* 0x000fe2000f8e0014 */
[-C--:B------:R-:W-:Y:S01]  /*19900*/  ISETP.GE.AND P1, PT, R61, R60.reuse, PT ;  /* 0x0000003c3d00720c */ /* 0x080fe20003f26270 */
[----:B------:R-:W-:Y:S01]  /*19910*/  ULDC.64 UR4, c[0x0][0xa80] ;  /* 0x0002a00000047ab9 */ /* 0x000fe20000000a00 */
[----:B------:R-:W-:Y:S01]  /*19920*/  ISETP.GE.AND P2, PT, R67, R60, PT ;  /* 0x0000003c4300720c */ /* 0x000fe20003f46270 */
[----:B------:R-:W-:-:S02]  /*19930*/  VIADD R0, R2, 0x30820 ;  /* 0x0003082002007836 */ /* 0x000fc40000000000 */
[----:B------:R-:W-:Y:S01]  /*19940*/  VIADD R61, R67, 0x40 ;  /* 0x00000040433d7836 */ /* 0x000fe20000000000 */
[C---:B------:R-:W-:Y:S01]  /*19950*/  LEA R66, P3, R20.reuse, UR4, 0x1 ;  /* 0x0000000414427c11 */ /* 0x040fe2000f8608ff */
[----:B------:R-:W-:Y:S01]  /*19960*/  IMAD.IADD R21, R21, 0x1, R65 ;  /* 0x0000000115157824 */ /* 0x000fe200078e0241 */
[----:B------:R-:W-:Y:S02]  /*19970*/  PRMT R0, RZ, 0x654, R0 ;  /* 0x00000654ff007816 */ /* 0x000fe40000000000 */
[----:B------:R-:W-:Y:S02]  /*19980*/  ISETP.GE.AND P0, PT, R61, R60, PT ;  /* 0x0000003c3d00720c */ /* 0x000fe40003f06270 */
[----:B------:R-:W-:Y:S01]  /*19990*/  LEA.HI.X R61, R20, UR5, R21, 0x1, P3 ;  /* 0x00000005143d7c11 */ /* 0x000fe200098f0c15 */
[----:B0-----:R0:W1:Y:S01]  /*199a0*/  SHFL.IDX PT, R64, R66, RZ, 0x181f ;  /* 0x00181fff42407589 */ /* 0x00106200000e0000 */
[----:B------:R2:W-:Y:S01]  /*199b0*/  SYNCS.ARRIVE.TRANS64.RED.A1T0 RZ, [R0+URZ], RZ ;  /* 0x000000ff00ff79a7 */ /* 0x0005e2000810043f */
[----:B------:R-:W-:Y:S01]  /*199c0*/  BSSY B1, `(.L_x_3921) ;  /* 0x0000015000017945 */ /* 0x000fe20003800000 */
[----:B------:R-:W-:-:S02]  /*199d0*/  VIADD R69, R3, 0x80 ;  /* 0x0000008003457836 */ /* 0x000fc40000000000 */
[----:B------:R-:W-:Y:S01]  /*199e0*/  VIADD R71, R3, 0x40 ;  /* 0x0000004003477836 */ /* 0x000fe20000000000 */
[----:B--2---:R0:W2:Y:S01]  /*199f0*/  SHFL.IDX PT, R0, R61, RZ, 0x181f ;  /* 0x00181fff3d007589 */ /* 0x0040a200000e0000 */
[----:B------:R-:W-:Y:S05]  /*19a00*/  @P2 BRA `(.L_x_3922) ;  /* 0x0000000000402947 */ /* 0x000fea0003800000 */
[----:B------:R-:W-:Y:S01]  /*19a10*/  ULDC UR4, c[0x0][0xac8] ;  /* 0x0002b20000047ab9 */ /* 0x000fe20000000800 */
[----:B------:R-:W-:Y:S02]  /*19a20*/  SHF.R.S32.HI R21, RZ, 0x1f, R3 ;  /* 0x0000001fff157819 */ /* 0x000fe40000011403 */
[----:B------:R-:W-:Y:S02]  /*19a30*/  ISETP.GE.AND P4, PT, R3, UR4, PT ;  /* 0x0000000403007c0c */ /* 0x000fe4000bf86270 */
[----:B------:R-:W-:Y:S02]  /*19a40*/  ISETP.GE.AND P3, PT, R71, UR4, PT ;  /* 0x0000000447007c0c */ /* 0x000fe4000bf66270 */
[----:B------:R-:W-:Y:S02]  /*19a50*/  ISETP.GE.AND P2, PT, R69, UR4, PT ;  /* 0x0000000445007c0c */ /* 0x000fe4000bf46270 */
[----:B------:R-:W-:Y:S02]  /*19a60*/  SHF.R.S32.HI R63, RZ, 0x1f, R71 ;  /* 0x0000001fff3f7819 */ /* 0x000fe40000011447 */
[----:B------:R-:W-:-:S05]  /*19a70*/  SHF.R.S32.HI R65, RZ, 0x1f, R69 ;  /* 0x0000001fff417819 */ /* 0x000fca0000011445 */
        /* <DEDUP_REMOVED lines=9> */
.L_x_3922:
[----:B------:R-:W-:Y:S05]  /*19b10*/  BSYNC B1 ;  /* 0x0000000000017941 */ /* 0x000fea0003800000 */
.L_x_3921:
[----:B--2---:R2:W4:Y:S01]  /*19b20*/  SHFL.IDX PT, R0, R61, 0x1, 0x181f ;  /* 0x00381f003d007f89 */ /* 0x00452200000e0000 */
[----:B------:R-:W-:Y:S01]  /*19b30*/  BSSY B1, `(.L_x_3923) ;  /* 0x0000013000017945 */ /* 0x000fe20003800000 */
[----:B---3-5:R-:W-:Y:S02]  /*19b40*/  SHF.R.S32.HI R30, RZ, 0x1f, R3 ;  /* 0x0000001fff1e7819 */ /* 0x028fe40000011403 */
[----:B------:R2:W3:Y:S01]  /*19b50*/  SHFL.IDX PT, R20, R66, 0x1, 0x181f ;  /* 0x00381f0042147f89 */ /* 0x0004e200000e0000 */
[----:B------:R-:W-:Y:S02]  /*19b60*/  SHF.R.S32.HI R28, RZ, 0x1f, R71 ;  /* 0x0000001fff1c7819 */ /* 0x000fe40000011447 */
[----:B------:R-:W-:Y:S01]  /*19b70*/  SHF.R.S32.HI R29, RZ, 0x1f, R69 ;  /* 0x0000001fff1d7819 */ /* 0x000fe20000011445 */
[----:B------:R-:W-:Y:S06]  /*19b80*/  @P1 BRA `(.L_x_3924) ;  /* 0x0000000000341947 */ /* 0x000fec0003800000 */
[----:B------:R-:W-:Y:S02]  /*19b90*/  ULDC UR4, c[0x0][0xac8] ;  /* 0x0002b20000047ab9 */ /* 0x000fe40000000800 */
[----:B------:R-:W-:Y:S02]  /*19ba0*/  ISETP.GE.AND P4, PT, R3, UR4, PT ;  /* 0x0000000403007c0c */ /* 0x000fe4000bf86270 */
[----:B------:R-:W-:Y:S02]  /*19bb0*/  ISETP.GE.AND P5, PT, R71, UR4, PT ;  /* 0x0000000447007c0c */ /* 0x000fe4000bfa6270 */
[----:B------:R-:W-:-:S09]  /*19bc0*/  ISETP.GE.AND P6, PT, R69, UR4, PT ;  /* 0x0000000445007c0c */ /* 0x000fd2000bfc6270 */
[-C--:B---3--:R-:W-:Y:S02]  /*19bd0*/  @!P4 LEA R4, P1, R3, R20.reuse, 0x1 ;  /* 0x000000140304c211 */ /* 0x088fe400078208ff */
        /* <DEDUP_REMOVED lines=8> */
.L_x_3924:
[----:B------:R-:W-:Y:S05]  /*19c60*/  BSYNC B1 ;  /* 0x0000000000017941 */ /* 0x000fea0003800000 */
.L_x_3923:
[----:B----4-:R4:W0:Y:S01]  /*19c70*/  SHFL.IDX PT, R0, R61, 0x2, 0x181f ;  /* 0x00581f003d007f89 */ /* 0x01082200000e0000 */
[----:B------:R-:W-:Y:S03]  /*19c80*/  BSSY B1, `(.L_x_3925) ;  /* 0x0000010000017945 */ /* 0x000fe60003800000 */
[----:B---3--:R4:W3:Y:S01]  /*19c90*/  SHFL.IDX PT, R8, R66, 0x2, 0x181f ;  /* 0x00581f0042087f89 */ /* 0x0088e200000e0000 */
        /* <DEDUP_REMOVED lines=10> */
[----:B------:R-:W-:Y:S01]  /*19d40*/  @!P5 LEA.HI.X R9, R69, R0, R29, 0x1, P2 ;  /* 0x000000004509d211 */ /* 0x000fe200010f0c1d */
[----:B------:R0:W-:Y:S04]  /*19d50*/  @!P3 ST.E.128 desc[UR48][R4.64], R12 ;  /* 0x0000000c0400b985 */ /* 0x0001e8000c101d30 */
[----:B------:R0:W-:Y:S04]  /*19d60*/  @!P4 ST.E.128 desc[UR48][R6.64], R36 ;  /* 0x000000240600c985 */ /* 0x0001e8000c101d30 */
[----:B------:R0:W-:Y:S02]  /*19d70*/  @!P5 ST.E.128 desc[UR48][R8.64], R52 ;  /* 0x000000340800d985 */ /* 0x0001e4000c101d30 */
.L_x_3926:
[----:B------:R-:W-:Y:S05]  /*19d80*/  BSYNC B1 ;  /* 0x0000000000017941 */ /* 0x000fea0003800000 */
.L_x_3925:
[----:B0-----:R-:W-:Y:S01]  /*19d90*/  VIADD R5, R67, 0x60 ;  /* 0x0000006043057836 */ /* 0x001fe20000000000 */
[----:B------:R0:W0:Y:S04]  /*19da0*/  SHFL.IDX PT, R0, R61, 0x3, 0x181f ;  /* 0x00781f003d007f89 */ /* 0x00002800000e0000 */
[----:B------:R-:W-:Y:S01]  /*19db0*/  ISETP.GE.AND P0, PT, R5, R60, PT ;  /* 0x0000003c0500720c */ /* 0x000fe20003f06270 */
[----:B--2-4-:R-:W2:-:S12]  /*19dc0*/  SHFL.IDX PT, R66, R66, 0x3, 0x181f ;  /* 0x00781f0042427f89 */ /* 0x014e9800000e0000 */
[----:B------:R-:W-:Y:S05]  /*19dd0*/  @P0 BRA `(.L_x_3927) ;  /* 0x0000002000340947 */ /* 0x000fea0003800000 */
[----:B------:R-:W-:Y:S02]  /*19de0*/  ULDC UR4, c[0x0][0xac8] ;  /* 0x0002b20000047ab9 */ /* 0x000fe40000000800 */
[----:B------:R-:W-:Y:S02]  /*19df0*/  ISETP.GE.AND P2, PT, R3, UR4, PT ;  /* 0x0000000403007c0c */ /* 0x000fe4000bf46270 */
[----:B------:R-:W-:-:S11]  /*19e00*/  ISETP.GE.AND P3, PT, R71, UR4, PT ;  /* 0x0000000447007c0c */ /* 0x000fd6000bf66270 */
[-C--:B--2---:R-:W-:Y:S02]  /*19e10*/  @!P2 LEA R4, P0, R3, R66.reuse, 0x1 ;  /* 0x000000420304a211 */ /* 0x084fe400078008ff */
[----:B------:R-:W-:Y:S02]  /*19e20*/  @!P3 LEA R6, P1, R71, R66, 0x1 ;  /* 0x000000424706b211 */ /* 0x000fe400078208ff */
[-C--:B0-----:R-:W-:Y:S02]  /*19e30*/  @!P2 LEA.HI.X R5, R3, R0.reuse, R30, 0x1, P0 ;  /* 0x000000000305a211 */ /* 0x081fe400000f0c1e */
        /* <DEDUP_REMOVED lines=9> */
.L_x_3920:
[----:B0-----:R-:W0:Y:S01]  /*19ed0*/  @P4 LDC R58, c[0x0][0xbec] ;  /* 0x0002fb00ff3a4b82 */ /* 0x001e220000000800 */
[----:B------:R-:W-:Y:S01]  /*19ee0*/  ULDC.64 UR4, c[0x0][0xb08] ;  /* 0x0002c20000047ab9 */ /* 0x000fe20000000a00 */
[----:B------:R1:W5:Y:S01]  /*19ef0*/  LDL R165, [R1+0x48] ;  /* 0x0000480001a57983 */ /* 0x0003620000100800 */
[----:B------:R-:W-:Y:S01]  /*19f00*/  IMAD R3, R62, UR4, RZ ;  /* 0x000000043e037c24 */ /* 0x000fe2000f8e02ff */
[----:B------:R-:W-:Y:S01]  /*19f10*/  ULDC.64 UR6, c[0x0][0xb30] ;  /* 0x0002cc0000067ab9 */ /* 0x000fe20000000a00 */
[C---:B------:R-:W-:Y:S01]  /*19f20*/  IMAD.WIDE.U32 R56, R0.reuse, UR4, RZ ;  /* 0x0000000400387c25 */ /* 0x040fe2000f8e00ff */
[----:B------:R1:W5:Y:S02]  /*19f30*/  LDL R164, [R1+0x108] ;  /* 0x0001080001a47983 */ /* 0x0003640000100800 */
[----:B------:R-:W2:Y:S01]  /*19f40*/  @P4 LDC R65, c[0x0][0xbf0] ;  /* 0x0002fc00ff414b82 */ /* 0x000ea20000000800 */
[----:B------:R-:W-:Y:S01]  /*19f50*/  IMAD R3, R0, UR5, R3 ;  /* 0x0000000500037c24 */ /* 0x000fe2000f8e0203 */
[----:B------:R-:W-:Y:S01]  /*19f60*/  ULDC.64 UR4, c[0x0][0xb38] ;  /* 0x0002ce0000047ab9 */ /* 0x000fe20000000a00 */
[----:B------:R1:W5:Y:S02]  /*19f70*/  LDL R163, [R1+0xa4] ;  /* 0x0000a40001a37983 */ /* 0x0003640000100800 */
[----:B------:R-:W-:Y:S01]  /*19f80*/  IMAD.IADD R57, R57, 0x1, R3 ;  /* 0x0000000139397824 */ /* 0x000fe200078e0203 */
[----:B------:R-:W-:Y:S01]  /*19f90*/  SHF.R.S32.HI R3, RZ, 0x1f, R226 ;  /* 0x0000001fff037819 */ /* 0x000fe200000114e2 */
[----:B------:R1:W5:Y:S01]  /*19fa0*/  LDL R162, [R1+0x104] ;  /* 0x0001040001a27983 */ /* 0x0003620000100800 */
[----:B------:R-:W-:-:S03]  /*19fb0*/  IMAD.WIDE.U32 R56, R196, UR4, R56 ;  /* 0x00000004c4387c25 */ /* 0x000fc6000f8e0038 */
[----:B------:R1:W5:Y:S01]  /*19fc0*/  LDL R161, [R1+0xa0] ;  /* 0x0000a00001a17983 */ /* 0x0003620000100800 */
[----:B------:R-:W-:Y:S01]  /*19fd0*/  IMAD R57, R196, UR5, R57 ;  /* 0x00000005c4397c24 */ /* 0x000fe2000f8e0239 */
[----:B------:R-:W-:Y:S02]  /*19fe0*/  ULDC.64 UR4, c[0x0][0xb40] ;  /* 0x0002d00000047ab9 */ /* 0x000fe40000000a00 */
[----:B------:R1:W5:Y:S01]  /*19ff0*/  LDL R160, [R1+0x100] ;  /* 0x0001000001a07983 */ /* 0x0003620000100800 */
[----:B------:R-:W-:Y:S02]  /*1a000*/  IMAD R3, R3, UR4, RZ ;  /* 0x0000000403037c24 */ /* 0x000fe4000f8e02ff */
[----:B0-----:R-:W-:Y:S01]  /*1a010*/  @P4 IMAD.HI.U32 R58, R63, R58, RZ ;  /* 0x0000003a3f3a4227 */ /* 0x001fe200078e00ff */
[----:B------:R1:W5:Y:S03]  /*1a020*/  LDL R159, [R1+0x9c] ;  /* 0x00009c00019f7983 */ /* 0x0003660000100800 */
[C---:B------:R-:W-:Y:S01]  /*1a030*/  IMAD R59, R226.reuse, UR5, R3 ;  /* 0x00000005e23b7c24 */ /* 0x040fe2000f8e0203 */
[----:B------:R1:W5:Y:S01]  /*1a040*/  LDL R158, [R1+0xfc] ;  /* 0x0000fc00019e7983 */ /* 0x0003620000100800 */
[----:B------:R-:W-:Y:S01]  /*1a050*/  IMAD.WIDE.U32 R56, R226, UR4, R56 ;  /* 0x00000004e2387c25 */ /* 0x000fe2000f8e0038 */
[----:B------:R-:W-:-:S02]  /*1a060*/  ULDC.64 UR4, c[0x0][0xb48] ;  /* 0x0002d20000047ab9 */ /* 0x000fc40000000a00 */
[----:B------:R1:W5:Y:S01]  /*1a070*/  LDL R157, [R1+0x98] ;  /* 0x00009800019d7983 */ /* 0x0003620000100800 */
[----:B------:R-:W-:Y:S01]  /*1a080*/  IMAD.MOV.U32 R3, RZ, RZ, R63 ;  /* 0x000000ffff037224 */ /* 0x000fe200078e003f */
[----:B--2---:R-:W-:Y:S01]  /*1a090*/  @P4 SHF.R.U32.HI R3, RZ, R65, R58 ;  /* 0x00000041ff034219 */ /* 0x004fe2000001163a */
[----:B------:R-:W-:Y:S01]  /*1a0a0*/  IMAD.IADD R57, R57, 0x1, R59 ;  /* 0x0000000139397824 */ /* 0x000fe200078e023b */
[----:B------:R1:W5:Y:S02]  /*1a0b0*/  LDL R156, [R1+0xf8] ;  /* 0x0000f800019c7983 */ /* 0x0003640000100800 */
[--C-:B------:R-:W-:Y:S01]  /*1a0c0*/  SHF.R.S32.HI R0, RZ, 0x1f, R3.reuse ;  /* 0x0000001fff007819 */ /* 0x100fe20000011403 */
[----:B------:R-:W-:Y:S01]  /*1a0d0*/  IMAD.MOV R59, RZ, RZ, -R3 ;  /* 0x000000ffff3b7224 */ /* 0x000fe200078e0a03 */
[----:B------:R1:W5:Y:S01]  /*1a0e0*/  LDL R155, [R1+0x94] ;  /* 0x00009400019b7983 */ /* 0x0003620000100800 */
[----:B------:R-:W-:-:S03]  /*1a0f0*/  IMAD.WIDE.U32 R56, R130, UR4, R56 ;  /* 0x0000000482387c25 */ /* 0x000fc6000f8e0038 */
[----:B------:R1:W5:Y:S01]  /*1a100*/  LDL R154, [R1+0xf4] ;  /* 0x0000f400019a7983 */ /* 0x0003620000100800 */
[----:B------:R-:W-:Y:S02]  /*1a110*/  IMAD R59, R122, R59, R63 ;  /* 0x0000003b7a3b7224 */ /* 0x000fe400078e023f */
[----:B------:R-:W-:Y:S01]  /*1a120*/  IMAD R57, R130, UR5, R57 ;  /* 0x0000000582397c24 */ /* 0x000fe2000f8e0239 */
[----:B------:R1:W5:Y:S01]  /*1a130*/  LDL R153, [R1+0x90] ;  /* 0x0000900001997983 */ /* 0x0003620000100800 */
[----:B------:R-:W-:Y:S01]  /*1a140*/  IMAD R0, R0, UR6, RZ ;  /* 0x0000000600007c24 */ /* 0x000fe2000f8e02ff */
        /* <DEDUP_REMOVED lines=35> */
[C---:B------:R-:W-:Y:S01]  /*1a380*/  IMAD R63, R3.reuse, UR7, R0 ;  /* 0x00000007033f7c24 */ /* 0x040fe2000f8e0200 */
[----:B------:R-:W-:Y:S01]  /*1a390*/  SHF.R.S32.HI R0, RZ, 0x1f, R59 ;  /* 0x0000001fff007819 */ /* 0x000fe2000001143b */
[----:B------:R-:W-:-:S04]  /*1a3a0*/  IMAD.WIDE.U32 R56, R3, UR6, R56 ;  /* 0x0000000603387c25 */ /* 0x000fc8000f8e0038 */
[----:B------:R-:W-:Y:S01]  /*1a3b0*/  IMAD R0, R0, UR4, RZ ;  /* 0x0000000400007c24 */ /* 0x000fe2000f8e02ff */
[----:B------:R-:W-:-:S03]  /*1a3c0*/  IADD3 R57, R57, R63, RZ ;  /* 0x0000003f39397210 */ /* 0x000fc60007ffe0ff */
[C---:B------:R-:W-:Y:S02]  /*1a3d0*/  IMAD R3, R59.reuse, UR5, R0 ;  /* 0x000000053b037c24 */ /* 0x040fe4000f8e0200 */
[----:B------:R-:W-:Y:S01]  /*1a3e0*/  IMAD.WIDE.U32 R56, R59, UR4, R56 ;  /* 0x000000043b387c25 */ /* 0x000fe2000f8e0038 */
[----:B------:R-:W-:Y:S01]  /*1a3f0*/  ISETP.GE.AND P0, PT, R64, R60, PT ;  /* 0x0000003c4000720c */ /* 0x000fe20003f06270 */
[----:B------:R-:W-:Y:S02]  /*1a400*/  ULDC.64 UR4, c[0x0][0xb00] ;  /* 0x0002c00000047ab9 */ /* 0x000fe40000000a00 */
[----:B------:R-:W-:Y:S01]  /*1a410*/  IMAD.IADD R3, R57, 0x1, R3 ;  /* 0x0000000139037824 */ /* 0x000fe200078e0203 */
[----:B------:R-:W-:Y:S01]  /*1a420*/  LEA R0, P1, R56, UR4, 0x2 ;  /* 0x0000000438007c11 */ /* 0x000fe2000f8210ff */
[----:B------:R-:W-:-:S03]  /*1a430*/  VIADD R58, R2, 0x30820 ;  /* 0x00030820023a7836 */ /* 0x000fc60000000000 */
[----:B------:R-:W-:Y:S02]  /*1a440*/  LEA.HI.X R3, R56, UR5, R3, 0x2, P1 ;  /* 0x0000000538037c11 */ /* 0x000fe400088f1403 */
[----:B------:R-:W-:Y:S01]  /*1a450*/  PRMT R58, RZ, 0x654, R58 ;  /* 0x00000654ff3a7816 */ /* 0x000fe2000000003a */
[----:B------:R1:W0:Y:S01]  /*1a460*/  SHFL.IDX PT, R56, R0, RZ, 0x1c1f ;  /* 0x001c1fff00387589 */ /* 0x00022200000e0000 */
[----:B------:R-:W-:Y:S02]  /*1a470*/  BSSY B1, `(.L_x_3928) ;  /* 0x0000064000017945 */ /* 0x000fe40003800000 */
[----:B------:R1:W-:Y:S01]  /*1a480*/  SYNCS.ARRIVE.TRANS64.RED.A1T0 RZ, [R58+URZ], RZ ;  /* 0x000000ff3aff79a7 */ /* 0x0003e2000810043f */
[----:B------:R1:W2:Y:S01]  /*1a490*/  SHFL.IDX PT, R57, R3, RZ, 0x1c1f ;  /* 0x001c1fff03397589 */ /* 0x0002a200000e0000 */
[----:B------:R-:W-:Y:S05]  /*1a4a0*/  @P0 BRA `(.L_x_3929) ;  /* 0x0000000400800947 */ /* 0x000fea0003800000 */
[----:B------:R-:W-:Y:S02]  /*1a4b0*/  ULDC UR4, c[0x0][0xac8] ;  /* 0x0002b20000047ab9 */ /* 0x000fe40000000800 */
[----:B-----5:R-:W-:Y:S02]  /*1a4c0*/  ISETP.GE.AND P1, PT, R163, UR4, PT ;  /* 0x00000004a3007c0c */ /* 0x020fe4000bf26270 */
[----:B------:R-:W-:Y:S02]  /*1a4d0*/  ISETP.GE.AND P0, PT, R161, UR4, PT ;  /* 0x00000004a1007c0c */ /* 0x000fe4000bf06270 */
[----:B------:R-:W-:Y:S02]  /*1a4e0*/  ISETP.GE.AND P2, PT, R165, UR4, PT ;  /* 0x00000004a5007c0c */ /* 0x000fe4000bf46270 */
[----:B------:R-:W-:Y:S02]  /*1a4f0*/  ISETP.GE.AND P3, PT, R159, UR4, PT ;  /* 0x000000049f007c0c */ /* 0x000fe4000bf66270 */
[----:B------:R-:W-:-:S05]  /*1a500*/  ISETP.GE.AND P4, PT, R157, UR4, PT ;  /* 0x000000049d007c0c */ /* 0x000fca000bf86270 */
[-C--:B01----:R-:W-:Y:S02]  /*1a510*/  @!P1 LEA R58, P5, R163, R56.reuse, 0x2 ;  /* 0x00000038a33a9211 */ /* 0x083fe400078a10ff */
[----:B------:R-:W-:Y:S02]  /*1a520*/  @!P0 LEA R62, P6, R161, R56, 0x2 ;  /* 0x00000038a13e8211 */ /* 0x000fe400078c10ff */
[----:B--2---:R-:W-:Y:S01]  /*1a530*/  @!P2 IMAD.WIDE R64, R165, 0x4, R56 ;  /* 0x00000004a540a825 */ /* 0x004fe200078e0238 */
[-C--:B------:R-:W-:Y:S02]  /*1a540*/  @!P1 LEA.HI.X R59, R163, R57.reuse, R164, 0x2, P5 ;  /* 0x00000039a33b9211 */ /* 0x080fe400028f14a4 */
[----:B------:R-:W-:Y:S02]  /*1a550*/  @!P0 LEA.HI.X R63, R161, R57, R162, 0x2, P6 ;  /* 0x00000039a13f8211 */ /* 0x000fe400030f14a2 */
[----:B------:R-:W-:Y:S01]  /*1a560*/  ISETP.GE.AND P5, PT, R155, UR4, PT ;  /* 0x000000049b007c0c */ /* 0x000fe2000bfa6270 */
[----:B------:R0:W-:Y:S04]  /*1a570*/  @!P2 ST.E.64 desc[UR48][R64.64], R4 ;  /* 0x000000044000a985 */ /* 0x0001e8000c101b30 */
[----:B------:R1:W-:Y:S01]  /*1a580*/  @!P1 ST.E.64 desc[UR48][R58.64], R6 ;  /* 0x000000063a009985 */ /* 0x0003e2000c101b30 */
[----:B------:R-:W-:-:S03]  /*1a590*/  ISETP.GE.AND P1, PT, R151, UR4, PT ;  /* 0x0000000497007c0c */ /* 0x000fc6000bf26270 */
[----:B------:R2:W-:Y:S01]  /*1a5a0*/  @!P0 ST.E.64 desc[UR48][R62.64], R8 ;  /* 0x000000083e008985 */ /* 0x0005e2000c101b30 */
[----:B------:R-:W-:Y:S02]  /*1a5b0*/  ISETP.GE.AND P0, PT, R153, UR4, PT ;  /* 0x0000000499007c0c */ /* 0x000fe4000bf06270 */
        /* <DEDUP_REMOVED lines=9> */
[----:B------:R-:W-:-:S05]  /*1a650*/  @!P5 LEA.HI.X R9, R155, R57, R156, 0x2, P6 ;  /* 0x000000399b09d211 */ /* 0x000fca00030f149c */
[----:B------:R2:W-:Y:S01]  /*1a660*/  @!P5 ST.E.64 desc[UR48][R8.64], R14 ;  /* 0x0000000e0800d985 */ /* 0x0005e2000c101b30 */
        /* <DEDUP_REMOVED lines=17> */
[-C--:B------:R-:W-:Y:S02]  /*1a780*/  @!P4 LEA.HI.X R7, R145, R57.reuse, R146, 0x2, P0 ;  /* 0x000000399107c211 */ /* 0x080fe400000f1492 */
[----:B------:R-:W-:Y:S02]  /*1a790*/  ISETP.GE.AND P0, PT, R134, UR4, PT ;  /* 0x0000000486007c0c */ /* 0x000fe4000bf06270 */
[CC--:B--2---:R-:W-:Y:S01]  /*1a7a0*/  @!P5 LEA R8, P6, R143.reuse, R56.reuse, 0x2 ;  /* 0x000000388f08d211 */ /* 0x0c4fe200078c10ff */
[----:B------:R1:W-:Y:S01]  /*1a7b0*/  @!P4 ST.E.64 desc[UR48][R6.64], R36 ;  /* 0x000000240600c985 */ /* 0x0003e2000c101b30 */
[----:B------:R-:W-:Y:S02]  /*1a7c0*/  ISETP.GE.AND P4, PT, R130, UR4, PT ;  /* 0x0000000482007c0c */ /* 0x000fe4000bf86270 */
[----:B------:R-:W-:Y:S02]  /*1a7d0*/  @!P5 LEA.HI.X R9, R143, R57, R144, 0x2, P6 ;  /* 0x000000398f09d211 */ /* 0x000fe400030f1490 */
[----:B0-----:R-:W-:-:S03]  /*1a7e0*/  @!P2 LEA R4, P6, R141, R56, 0x2 ;  /* 0x000000388d04a211 */ /* 0x001fc600078c10ff */
[----:B------:R0:W-:Y:S01]  /*1a7f0*/  @!P5 ST.E.64 desc[UR48][R8.64], R40 ;  /* 0x000000280800d985 */ /* 0x0001e2000c101b30 */
[----:B------:R-:W-:Y:S02]  /*1a800*/  ISETP.GE.AND P5, PT, R132, UR4, PT ;  /* 0x0000000484007c0c */ /* 0x000fe4000bfa6270 */
        /* <DEDUP_REMOVED lines=26> */
[C---:B-1----:R-:W-:Y:S01]  /*1a9b0*/  @!P1 LEA R6, P6, R124.reuse, R56, 0x2 ;  /* 0x000000387c069211 */ /* 0x042fe200078c10ff */
[----:B------:R1:W-:Y:S03]  /*1a9c0*/  @!P0 ST.E.64 desc[UR48][R4.64], R80 ;  /* 0x0000005004008985 */ /* 0x0003e6000c101b30 */
[----:B------:R-:W-:-:S03]  /*1a9d0*/  @!P1 LEA.HI.X R7, R124, R57, R125, 0x2, P6 ;  /* 0x000000397c079211 */ /* 0x000fc600030f147d */
[CC--:B0-----:R-:W-:Y:S02]  /*1a9e0*/  @!P3 LEA R8, P6, R120.reuse, R56.reuse, 0x2 ;  /* 0x000000387808b211 */ /* 0x0c1fe400078c10ff */
[----:B------:R0:W-:Y:S02]  /*1a9f0*/  @!P1 ST.E.64 desc[UR48][R6.64], R84 ;  /* 0x0000005406009985 */ /* 0x0001e4000c101b30 */
[----:B------:R-:W-:Y:S02]  /*1aa00*/  @!P3 LEA.HI.X R9, R120, R57, R121, 0x2, P6 ;  /* 0x000000397809b211 */ /* 0x000fe400030f1479 */
[----:B-1----:R-:W-:-:S04]  /*1aa10*/  @!P4 LEA R4, P0, R122, R56, 0x2 ;  /* 0x000000387a04c211 */ /* 0x002fc800078010ff */
[-C--:B------:R-:W-:Y:S02]  /*1aa20*/  @!P4 LEA.HI.X R5, R122, R57.reuse, R123, 0x2, P0 ;  /* 0x000000397a05c211 */ /* 0x080fe400000f147b */
[-C--:B------:R-:W-:Y:S02]  /*1aa30*/  @!P5 LEA R10, P0, R66, R56.reuse, 0x2 ;  /* 0x00000038420ad211 */ /* 0x080fe400078010ff */
[----:B0-----:R-:W-:Y:S01]  /*1aa40*/  @!P2 LEA R6, P1, R116, R56, 0x2 ;  /* 0x000000387406a211 */ /* 0x001fe200078210ff */
[----:B------:R3:W-:Y:S01]  /*1aa50*/  @!P4 ST.E.64 desc[UR48][R4.64], R88 ;  /* 0x000000580400c985 */ /* 0x0007e2000c101b30 */
[-C--:B------:R-:W-:Y:S02]  /*1aa60*/  @!P5 LEA.HI.X R11, R66, R57.reuse, R67, 0x2, P0 ;  /* 0x00000039420bd211 */ /* 0x080fe400000f1443 */
[----:B------:R-:W-:Y:S01]  /*1aa70*/  @!P2 LEA.HI.X R7, R116, R57, R117, 0x2, P1 ;  /* 0x000000397407a211 */ /* 0x000fe200008f1475 */
[----:B------:R3:W-:Y:S04]  /*1aa80*/  @!P3 ST.E.64 desc[UR48][R8.64], R92 ;  /* 0x0000005c0800b985 */ /* 0x0007e8000c101b30 */
[----:B------:R3:W-:Y:S04]  /*1aa90*/  @!P2 ST.E.64 desc[UR48][R6.64], R96 ;  /* 0x000000600600a985 */ /* 0x0007e8000c101b30 */
[----:B------:R3:W-:Y:S02]  /*1aaa0*/  @!P5 ST.E.64 desc[UR48][R10.64], R100 ;  /* 0x000000640a00d985 */ /* 0x0007e4000c101b30 */
.L_x_3929:
[----:B------:R-:W-:Y:S05]  /*1aab0*/  BSYNC B1 ;  /* 0x0000000000017941 */ /* 0x000fea0003800000 */
.L_x_3928:
[----:B------:R-:W-:Y:S01]  /*1aac0*/  ISETP.GE.AND P0, PT, R61, R60, PT ;  /* 0x0000003c3d00720c */ /* 0x000fe20003f06270 */
[----:B---3--:R3:W4:Y:S04]  /*1aad0*/  SHFL.IDX PT, R5, R3, 0x1, 0x1c1f ;  /* 0x003c1f0003057f89 */ /* 0x00872800000e0000 */
[----:B------:R3:W0:Y:S08]  /*1aae0*/  SHFL.IDX PT, R4, R0, 0x1, 0x1c1f ;  /* 0x003c1f0000047f89 */ /* 0x00063000000e0000 */
[----:B---3--:R-:W-:Y:S05]  /*1aaf0*/  @P0 BRA `(.L_x_3927) ;  /* 0x0000001000ec0947 */ /* 0x008fea0003800000 */
[----:B------:R-:W-:Y:S02]  /*1ab00*/  ULDC UR4, c[0x0][0xac8] ;  /* 0x0002b20000047ab9 */ /* 0x000fe40000000800 */
[----:B-----5:R-:W-:Y:S02]  /*1ab10*/  ISETP.GE.AND P2, PT, R163, UR4, PT ;  /* 0x00000004a3007c0c */ /* 0x020fe4000bf46270 */
[----:B------:R-:W-:Y:S02]  /*1ab20*/  ISETP.GE.AND P1, PT, R165, UR4, PT ;  /* 0x00000004a5007c0c */ /* 0x000fe4000bf26270 */
[----:B------:R-:W-:Y:S02]  /*1ab30*/  ISETP.GE.AND P5, PT, R161, UR4, PT ;  /* 0x00000004a1007c0c */ /* 0x000fe4000bfa6270 */
[----:B------:R-:W-:Y:S02]  /*1ab40*/  ISETP.GE.AND P4, PT, R159, UR4, PT ;  /* 0x000000049f007c0c */ /* 0x000fe4000bf86270 */
[----:B------:R-:W-:-:S05]  /*1ab50*/  ISETP.GE.AND P3, PT, R157, UR4, PT ;  /* 0x000000049d007c0c */ /* 0x000fca000bf66270 */
[----:B0-----:R-:W-:Y:S02]  /*1ab60*/  @!P2 LEA R6, P0, R163, R4, 0x2 ;  /* 0x00000004a306a211 */ /* 0x001fe400078010ff */
[----:B----4-:R-:W-:Y:S02]  /*1ab70*/  @!P1 IMAD.WIDE R8, R165, 0x4, R4 ;  /* 0x00000004a5089825 */ /* 0x010fe400078e0204 */
[----:B------:R-:W-:Y:S02]  /*1ab80*/  @!P2 LEA.HI.X R7, R163, R5, R164, 0x2, P0 ;  /* 0x00000005a307a211 */ /* 0x000fe400000f14a4 */
[----:B------:R-:W-:Y:S01]  /*1ab90*/  ISETP.GE.AND P0, PT, R155, UR4, PT ;  /* 0x000000049b007c0c */ /* 0x000fe2000bf06270 */
[----:B------:R0:W-:Y:S01]  /*1aba0*/  @!P1 ST.E.64 desc[UR48][R8.64], R26 ;  /* 0x0000001a08009985 */ /* 0x0001e2000c101b30 */
[----:B------:R-:W-:-:S03]  /*1abb0*/  ISETP.GE.AND P1, PT, R153, UR4, PT ;  /* 0x0000000499007c0c */ /* 0x000fc6000bf26270 */
[----:B------:R3:W-:Y:S01]  /*1abc0*/  @!P2 ST.E.64 desc[UR48][R6.64], R30 ;  /* 0x0000001e0600a985 */ /* 0x0007e2000c101b30 */
[-C--:B0-----:R-:W-:Y:S02]  /*1abd0*/  @!P4 LEA R8, P2, R159, R4.reuse, 0x2 ;  /* 0x000000049f08c211 */ /* 0x081fe400078410ff */
[-C--:B---3--:R-:W-:Y:S02]  /*1abe0*/  @!P5 LEA R6, P6, R161, R4.reuse, 0x2 ;  /* 0x00000004a106d211 */ /* 0x088fe400078c10ff */
[-C--:B------:R-:W-:Y:S02]  /*1abf0*/  @!P4 LEA.HI.X R9, R159, R5.reuse, R160, 0x2, P2 ;  /* 0x000000059f09c211 */ /* 0x080fe400010f14a0 */
[-C--:B------:R-:W-:Y:S02]  /*1ac00*/  @!P5 LEA.HI.X R7, R161, R5.reuse, R162, 0x2, P6 ;  /* 0x00000005a107d211 */ /* 0x080fe400030f14a2 */
[----:B------:R-:W-:Y:S02]  /*1ac10*/  ISETP.GE.AND P2, PT, R151, UR4, PT ;  /* 0x0000000497007c0c */ /* 0x000fe4000bf46270 */
[C---:B------:R-:W-:Y:S01]  /*1ac20*/  @!P3 LEA R10, P6, R157.reuse, R4, 0x2 ;  /* 0x000000049d0ab211 */ /* 0x040fe200078c10ff */
[----:B------:R0:W-:Y:S03]  /*1ac30*/  @!P5 ST.E.64 desc[UR48][R6.64], R34 ;  /* 0x000000220600d985 */ /* 0x0001e6000c101b30 */
[----:B------:R-:W-:Y:S01]  /*1ac40*/  @!P3 LEA.HI.X R11, R157, R5, R158, 0x2, P6 ;  /* 0x000000059d0bb211 */ /* 0x000fe200030f149e */
[----:B------:R3:W-:Y:S04]  /*1ac50*/  @!P4 ST.E.64 desc[UR48][R8.64], R38 ;  /* 0x000000260800c985 */ /* 0x0007e8000c101b30 */
[----:B------:R4:W-:Y:S01]  /*1ac60*/  @!P3 ST.E.64 desc[UR48][R10.64], R42 ;  /* 0x0000002a0a00b985 */ /* 0x0009e2000c101b30 */
[----:B------:R-:W-:-:S02]  /*1ac70*/  ISETP.GE.AND P3, PT, R149, UR4, PT ;  /* 0x0000000495007c0c */ /* 0x000fc4000bf66270 */
        /* <DEDUP_REMOVED lines=16> */
[----:B------:R-:W-:Y:S01]  /*1ad80*/  @!P3 ST.E.64 desc[UR48][R6.64], R104 ;  /* 0x000000680600b985 */ /* 0x000fe2000c101b30 */
[-C--:B------:R-:W-:Y:S02]  /*1ad90*/  @!P1 LEA R14, P3, R141, R4.reuse, 0x2 ;  /* 0x000000048d0e9211 */ /* 0x080fe400078610ff */
[-C--:B------:R-:W-:Y:S02]  /*1ada0*/  @!P4 LEA.HI.X R9, R147, R5.reuse, R148, 0x2, P0 ;  /* 0x000000059309c211 */ /* 0x080fe400000f1494 */
[----:B------:R-:W-:Y:S02]  /*1adb0*/  ISETP.GE.AND P0, PT, R136, UR4, PT ;  /* 0x0000000488007c0c */ /* 0x000fe4000bf06270 */
[C---:B----4-:R-:W-:Y:S01]  /*1adc0*/  @!P5 LEA R10, P6, R145.reuse, R4, 0x2 ;  /* 0x00000004910ad211 */ /* 0x050fe200078c10ff */
[----:B------:R0:W-:Y:S01]  /*1add0*/  @!P4 ST.E.64 desc[UR48][R8.64], R108 ;  /* 0x0000006c0800c985 */ /* 0x0001e2000c101b30 */
[----:B------:R-:W-:Y:S02]  /*1ade0*/  ISETP.GE.AND P4, PT, R132, UR4, PT ;  /* 0x0000000484007c0c */ /* 0x000fe4000bf86270 */
[----:B------:R-:W-:-:S02]  /*1adf0*/  @!P5 LEA.HI.X R11, R145, R5, R146, 0x2, P6 ;  /* 0x00000005910bd211 */ /* 0x000fc400030f1492 */
[-C--:B------:R-:W-:Y:S02]  /*1ae00*/  @!P2 LEA R12, P6, R143, R4.reuse, 0x2 ;  /* 0x000000048f0ca211 */ /* 0x080fe400078c10ff */
[-C--:B------:R-:W-:Y:S01]  /*1ae10*/  @!P1 LEA.HI.X R15, R141, R5.reuse, R142, 0x2, P3 ;  /* 0x000000058d0f9211 */ /* 0x080fe200018f148e */
[----:B------:R3:W-:Y:S01]  /*1ae20*/  @!P5 ST.E.64 desc[UR48][R10.64], R112 ;  /* 0x000000700a00d985 */ /* 0x0007e2000c101b30 */
[----:B------:R-:W-:Y:S02]  /*1ae30*/  ISETP.GE.AND P5, PT, R134, UR4, PT ;  /* 0x0000000486007c0c */ /* 0x000fe4000bfa6270 */
[-C--:B------:R-:W-:Y:S02]  /*1ae40*/  @!P2 LEA.HI.X R13, R143, R5.reuse, R144, 0x2, P6 ;  /* 0x000000058f0da211 */ /* 0x080fe400030f1490 */
[----:B------:R-:W-:Y:S02]  /*1ae50*/  @!P0 LEA R20, P6, R136, R4, 0x2 ;  /* 0x0000000488148211 */ /* 0x000fe400078c10ff */
[----:B------:R-:W-:Y:S01]  /*1ae60*/  ISETP.GE.AND P3, PT, R130, UR4, PT ;  /* 0x0000000482007c0c */ /* 0x000fe2000bf66270 */
[----:B------:R4:W-:Y:S01]  /*1ae70*/  @!P2 ST.E.64 desc[UR48][R12.64], R70 ;  /* 0x000000460c00a985 */ /* 0x0009e2000c101b30 */
[----:B------:R-:W-:-:S02]  /*1ae80*/  @!P0 LEA.HI.X R21, R136, R5, R140, 0x2, P6 ;  /* 0x0000000588158211 */ /* 0x000fc400030f148c */
[-C--:B0-----:R-:W-:Y:S01]  /*1ae90*/  @!P4 LEA R8, P2, R132, R4.reuse, 0x2 ;  /* 0x000000048408c211 */ /* 0x081fe200078410ff */
[----:B------:R0:W-:Y:S02]  /*1aea0*/  @!P1 ST.E.64 desc[UR48][R14.64], R74 ;  /* 0x0000004a0e009985 */ /* 0x0001e4000c101b30 */
[-C--:B------:R-:W-:Y:S02]  /*1aeb0*/  @!P5 LEA R6, P1, R134, R4.reuse, 0x2 ;  /* 0x000000048606d211 */ /* 0x080fe400078210ff */
[----:B------:R-:W-:Y:S01]  /*1aec0*/  @!P0 ST.E.64 desc[UR48][R20.64], R78 ;  /* 0x0000004e14008985 */ /* 0x000fe2000c101b30 */
[----:B------:R-:W-:Y:S02]  /*1aed0*/  ISETP.GE.AND P0, PT, R128, UR4, PT ;  /* 0x0000000480007c0c */ /* 0x000fe4000bf06270 */
[----:B------:R-:W-:Y:S02]  /*1aee0*/  @!P5 LEA.HI.X R7, R134, R5, R135, 0x2, P1 ;  /* 0x000000058607d211 */ /* 0x000fe400008f1487 */
[----:B---3--:R-:W-:-:S02]  /*1aef0*/  @!P3 LEA R10, P6, R130, R4, 0x2 ;  /* 0x00000004820ab211 */ /* 0x008fc400078c10ff */
[----:B------:R-:W-:Y:S01]  /*1af00*/  ISETP.GE.AND P1, PT, R126, UR4, PT ;  /* 0x000000047e007c0c */ /* 0x000fe2000bf26270 */
[----:B------:R3:W-:Y:S01]  /*1af10*/  @!P5 ST.E.64 desc[UR48][R6.64], R82 ;  /* 0x000000520600d985 */ /* 0x0007e2000c101b30 */
[-C--:B------:R-:W-:Y:S02]  /*1af20*/  @!P4 LEA.HI.X R9, R132, R5.reuse, R133, 0x2, P2 ;  /* 0x000000058409c211 */ /* 0x080fe400010f1485 */
[----:B------:R-:W-:Y:S02]  /*1af30*/  @!P3 LEA.HI.X R11, R130, R5, R131, 0x2, P6 ;  /* 0x00000005820bb211 */ /* 0x000fe400030f1483 */
[----:B------:R-:W-:Y:S01]  /*1af40*/  ISETP.GE.AND P2, PT, R120, UR4, PT ;  /* 0x0000000478007c0c */ /* 0x000fe2000bf46270 */
[----:B------:R1:W-:Y:S01]  /*1af50*/  @!P4 ST.E.64 desc[UR48][R8.64], R86 ;  /* 0x000000560800c985 */ /* 0x0003e2000c101b30 */
[----:B------:R-:W-:Y:S02]  /*1af60*/  ISETP.GE.AND P4, PT, R124, UR4, PT ;  /* 0x000000047c007c0c */ /* 0x000fe4000bf86270 */
[----:B----4-:R-:W-:Y:S01]  /*1af70*/  @!P0 LEA R12, P5, R128, R4, 0x2 ;  /* 0x00000004800c8211 */ /* 0x010fe200078a10ff */
[----:B------:R4:W-:Y:S01]  /*1af80*/  @!P3 ST.E.64 desc[UR48][R10.64], R90 ;  /* 0x0000005a0a00b985 */ /* 0x0009e2000c101b30 */
[----:B------:R-:W-:-:S02]  /*1af90*/  ISETP.GE.AND P3, PT, R122, UR4, PT ;  /* 0x000000047a007c0c */ /* 0x000fc4000bf66270 */
[-C--:B------:R-:W-:Y:S02]  /*1afa0*/  @!P0 LEA.HI.X R13, R128, R5.reuse, R129, 0x2, P5 ;  /* 0x00000005800d8211 */ /* 0x080fe400028f1481 */
[----:B------:R-:W-:Y:S02]  /*1afb0*/  ISETP.GE.AND P5, PT, R116, UR4, PT ;  /* 0x0000000474007c0c */ /* 0x000fe4000bfa6270 */
[-C--:B0-----:R-:W-:Y:S01]  /*1afc0*/  @!P1 LEA R14, P6, R126, R4.reuse, 0x2 ;  /* 0x000000047e0e9211 */ /* 0x081fe200078c10ff */
[----:B------:R0:W-:Y:S02]  /*1afd0*/  @!P0 ST.E.64 desc[UR48][R12.64], R94 ;  /* 0x0000005e0c008985 */ /* 0x0001e4000c101b30 */
[-C--:B---3--:R-:W-:Y:S02]  /*1afe0*/  @!P4 LEA R6, P0, R124, R4.reuse, 0x2 ;  /* 0x000000047c06c211 */ /* 0x088fe400078010ff */
[----:B------:R-:W-:Y:S02]  /*1aff0*/  @!P1 LEA.HI.X R15, R126, R5, R127, 0x2, P6 ;  /* 0x000000057e0f9211 */ /* 0x000fe400030f147f */
[----:B-1----:R-:W-:-:S02]  /*1b000*/  @!P3 LEA R8, P6, R122, R4, 0x2 ;  /* 0x000000047a08b211 */ /* 0x002fc400078c10ff */
[-C--:B------:R-:W-:Y:S01]  /*1b010*/  @!P4 LEA.HI.X R7, R124, R5.reuse, R125, 0x2, P0 ;  /* 0x000000057c07c211 */ /* 0x080fe200000f147d */
[----:B------:R0:W-:Y:S01]  /*1b020*/  @!P1 ST.E.64 desc[UR48][R14.64], R98 ;  /* 0x000000620e009985 */ /* 0x0001e2000c101b30 */
[-C--:B----4-:R-:W-:Y:S02]  /*1b030*/  @!P2 LEA R10, P1, R120, R4.reuse, 0x2 ;  /* 0x00000004780aa211 */ /* 0x090fe400078210ff */
[----:B------:R-:W-:Y:S01]  /*1b040*/  @!P5 LEA R20, P0, R116, R4, 0x2 ;  /* 0x000000047414d211 */ /* 0x000fe200078010ff */
[----:B------:R0:W-:Y:S01]  /*1b050*/  @!P4 ST.E.64 desc[UR48][R6.64], R102 ;  /* 0x000000660600c985 */ /* 0x0001e2000c101b30 */
[-C--:B------:R-:W-:Y:S02]  /*1b060*/  @!P3 LEA.HI.X R9, R122, R5.reuse, R123, 0x2, P6 ;  /* 0x000000057a09b211 */ /* 0x080fe400030f147b */
[-C--:B------:R-:W-:Y:S02]  /*1b070*/  @!P2 LEA.HI.X R11, R120, R5.reuse, R121, 0x2, P1 ;  /* 0x00000005780ba211 */ /* 0x080fe400008f1479 */
[----:B------:R-:W-:Y:S01]  /*1b080*/  @!P5 LEA.HI.X R21, R116, R5, R117, 0x2, P0 ;  /* 0x000000057415d211 */ /* 0x000fe200000f1475 */
[----:B------:R0:W-:Y:S01]  /*1b090*/  @!P3 ST.E.64 desc[UR48][R8.64], R106 ;  /* 0x0000006a0800b985 */ /* 0x0001e2000c101b30 */
[----:B------:R-:W-:-:S03]  /*1b0a0*/  ISETP.GE.AND P0, PT, R66, UR4, PT ;  /* 0x0000000442007c0c */ /* 0x000fc6000bf06270 */
[----:B------:R0:W-:Y:S04]  /*1b0b0*/  @!P2 ST.E.64 desc[UR48][R10.64], R110 ;  /* 0x0000006e0a00a985 */ /* 0x0001e8000c101b30 */
[----:B------:R0:W-:Y:S06]  /*1b0c0*/  @!P5 ST.E.64 desc[UR48][R20.64], R114 ;  /* 0x000000721400d985 */ /* 0x0001ec000c101b30 */
[----:B------:R-:W-:Y:S05]  /*1b0d0*/  @P0 BRA `(.L_x_3927) ;  /* 0x0000000c00740947 */ /* 0x000fea0003800000 */
[----:B------:R-:W-:-:S04]  /*1b0e0*/  LEA R4, P0, R66, R4, 0x2 ;  /* 0x0000000442047211 */ /* 0x000fc800078010ff */
[----:B------:R-:W-:-:S05]  /*1b0f0*/  LEA.HI.X R5, R66, R5, R67, 0x2, P0 ;  /* 0x0000000542057211 */ /* 0x000fca00000f1443 */
[----:B------:R1:W-:Y:S01]  /*1b100*/  ST.E.64 desc[UR48][R4.64], R118 ;  /* 0x0000007604007985 */ /* 0x0003e2000c101b30 */
[----:B------:R-:W-:Y:S05]  /*1b110*/  BRA `(.L_x_3927) ;  /* 0x0000000c00647947 */ /* 0x000fea0003800000 */
.L_x_3918:
[----:B------:R-:W-:Y:S01]  /*1b120*/  ULDC.64 UR6, c[0x0][0xc08] ;  /* 0x0003020000067ab9 */ /* 0x000fe20000000a00 */
[----:B------:R-:W-:Y:S01]  /*1b130*/  ULDC.64 UR4, c[0x0][0xc00] ;  /* 0x0003000000047ab9 */ /* 0x000fe20000000a00 */
[----:B------:R-:W-:Y:S01]  /*1b140*/  ISETP.NE.U32.AND P1, PT, RZ, UR6, PT ;  /* 0x00000006ff007c0c */ /* 0x000fe2000bf25070 */
[----:B------:R-:W-:Y:S01]  /*1b150*/  IMAD.MOV.U32 R3, RZ, RZ, RZ ;  /* 0x000000ffff037224 */ /* 0x000fe200078e00ff */
[----:B------:R-:W-:Y:S02]  /*1b160*/  ISETP.NE.U32.AND P0, PT, RZ, UR4, PT ;  /* 0x00000004ff007c0c */ /* 0x000fe4000bf05070 */
[----:B------:R-:W-:Y:S02]  /*1b170*/  ISETP.NE.AND.EX P1, PT, RZ, UR7, PT, P1 ;  /* 0x00000007ff007c0c */ /* 0x000fe4000bf25310 */
[----:B------:R-:W-:Y:S02]  /*1b180*/  IADD3 R4, P2, R227, UR4, RZ ;  /* 0x00000004e3047c10 */ /* 0x000fe4000ff5e0ff */
[----:B------:R-:W-:-:S02]  /*1b190*/  ISETP.NE.AND.EX P0, PT, RZ, UR5, PT, P0 ;  /* 0x00000005ff007c0c */ /* 0x000fc4000bf05300 */
[----:B------:R-:W-:Y:S01]  /*1b1a0*/  IADD3.X R5, R228, UR5, RZ, P2, !PT ;  /* 0x00000005e4057c10 */ /* 0x000fe200097fe4ff */
[----:B------:R-:W-:Y:S02]  /*1b1b0*/  ULDC UR4, c[0x0][0xa88] ;  /* 0x0002a20000047ab9 */ /* 0x000fe40000000800 */
[----:B------:R-:W-:-:S04]  /*1b1c0*/  IMAD.U32 R0, RZ, RZ, UR4 ;  /* 0x00000004ff007e24 */ /* 0x000fc8000f8e00ff */
[----:B------:R-:W-:-:S04]  /*1b1d0*/  @P1 IADD3 R6, P2, R227, UR6, RZ ;  /* 0x00000006e3061c10 */ /* 0x000fc8000ff5e0ff */
[----:B------:R-:W-:Y:S01]  /*1b1e0*/  @P1 IADD3.X R7, R228, UR7, RZ, P2, !PT ;  /* 0x00000007e4071c10 */ /* 0x000fe200097fe4ff */
[----:B------:R2:W5:Y:S04]  /*1b1f0*/  @P0 LDG.E R3, desc[UR48][R4.64] ;  /* 0x0000003004030981 */ /* 0x000568000c1e1900 */
[----:B------:R2:W5:Y:S01]  /*1b200*/  @P1 LDG.E R0, desc[UR48][R6.64] ;  /* 0x0000003006001981 */ /* 0x000562000c1e1900 */
[----:B------:R-:W-:Y:S01]  /*1b210*/  ISETP.NE.AND P2, PT, R225, RZ, PT ;  /* 0x000000ffe100720c */ /* 0x000fe20003f45270 */
[----:B------:R-:W3:-:S12]  /*1b220*/  S2R R8, SR_TID.X ;  /* 0x0000000000087919 */ /* 0x000ed80000002100 */
[----:B------:R-:W4:Y:S01]  /*1b230*/  @!P2 LDC R225, c[0x0][0xad4] ;  /* 0x0002b500ffe1ab82 */ /* 0x000f220000000800 */
[----:B---3--:R-:W-:Y:S01]  /*1b240*/  VIADD R9, R8, 0xffffff80 ;  /* 0xffffff8008097836 */ /* 0x008fe20000000000 */
[----:B----4-:R-:W-:-:S04]  /*1b250*/  ISETP.GT.AND P2, PT, R225, 0x1, PT ;  /* 0x00000001e100780c */ /* 0x010fc80003f44270 */
[----:B------:R-:W-:Y:S01]  /*1b260*/  ISETP.GT.AND P3, PT, R9, 0x7f, PT ;  /* 0x0000007f0900780c */ /* 0x000fe20003f64270 */
[----:B--2---:R-:W-:-:S12]  /*1b270*/  @P1 BRA `(.L_x_3930) ;  /* 0x0000000000101947 */ /* 0x004fd80003800000 */
[----:B------:R-:W-:Y:S05]  /*1b280*/  @!P0 BRA `(.L_x_3930) ;  /* 0x00000000000c8947 */ /* 0x000fea0003800000 */
[----:B------:R-:W2:Y:S04]  /*1b290*/  LDG.E R7, desc[UR48][R4.64] ;  /* 0x0000003004077981 */ /* 0x000ea8000c1e1900 */
[----:B-----5:R-:W2:Y:S02]  /*1b2a0*/  LDG.E R0, desc[UR48][R4.64+0x4] ;  /* 0x0000043004007981 */ /* 0x020ea4000c1e1900 */
[----:B--2---:R-:W-:-:S07]  /*1b2b0*/  IMAD.IADD R0, R0, 0x1, -R7 ;  /* 0x0000000100007824 */ /* 0x004fce00078e0a07 */
.L_x_3930:
[----:B------:R-:W2:Y:S01]  /*1b2c0*/  LDL.LU R4, [R1+0xa8] ;  /* 0x0000a80001047983 */ /* 0x000ea20000300800 */
[----:B------:R-:W-:Y:S01]  /*1b2d0*/  BSSY B1, `(.L_x_3931) ;  /* 0x0000038000017945 */ /* 0x000fe20003800000 */
[----:B------:R-:W-:Y:S02]  /*1b2e0*/  SEL R29, R226, RZ, !P0 ;  /* 0x000000ffe21d7207 */ /* 0x000fe40004000000 */
[----:B-----5:R-:W-:Y:S02]  /*1b2f0*/  SHF.R.S32.HI R26, RZ, 0x1f, R3 ;  /* 0x0000001fff1a7819 */ /* 0x020fe40000011403 */
[----:B--2---:R-:W-:Y:S01]  /*1b300*/  SEL R28, R4, RZ, !P0 ;  /* 0x000000ff041c7207 */ /* 0x004fe20004000000 */
[----:B------:R-:W-:Y:S06]  /*1b310*/  @P3 BRA `(.L_x_3932) ;  /* 0x0000000000cc3947 */ /* 0x000fec0003800000 */
[----:B------:R-:W2:Y:S01]  /*1b320*/  LDL R4, [R1+0x40] ;  /* 0x0000400001047983 */ /* 0x000ea20000100800 */
[----:B------:R-:W3:Y:S02]  /*1b330*/  LDC R31, c[0x0][0xbe8] ;  /* 0x0002fa00ff1f7b82 */ /* 0x000ee40000000800 */
[----:B---3--:R-:W-:Y:S02]  /*1b340*/  IMAD R5, R0, R31, RZ ;  /* 0x0000001f00057224 */ /* 0x008fe400078e02ff */
[----:B--2---:R-:W-:-:S04]  /*1b350*/  IMAD R4, R4, 0x80, R8 ;  /* 0x0000008004047824 */ /* 0x004fc800078e0208 */
[----:B------:R-:W-:-:S05]  /*1b360*/  VIADD R30, R4, 0xffffff80 ;  /* 0xffffff80041e7836 */ /* 0x000fca0000000000 */
[----:B------:R-:W-:-:S13]  /*1b370*/  ISETP.GE.AND P0, PT, R30, R5, PT ;  /* 0x000000051e00720c */ /* 0x000fda0003f06270 */
[----:B------:R-:W-:Y:S05]  /*1b380*/  @P0 BRA `(.L_x_3932) ;  /* 0x0000000000b00947 */ /* 0x000fea0003800000 */
[----:B------:R-:W2:Y:S01]  /*1b390*/  LDL.LU R32, [R1+0x44] ;  /* 0x0000440001207983 */ /* 0x000ea20000300800 */
[----:B------:R-:W-:Y:S01]  /*1b3a0*/  IMAD.MOV.U32 R24, RZ, RZ, 0x9b8 ;  /* 0x000009b8ff187424 */ /* 0x000fe200078e00ff */
[----:B------:R-:W-:Y:S01]  /*1b3b0*/  ISETP.GT.AND P0, PT, R225, 0x1, PT ;  /* 0x00000001e100780c */ /* 0x000fe20003f04270 */
[----:B------:R-:W3:Y:S01]  /*1b3c0*/  LDC.64 R4, c[0x0][0xba8] ;  /* 0x0002ea00ff047b82 */ /* 0x000ee20000000a00 */
[----:B------:R-:W-:Y:S01]  /*1b3d0*/  ISETP.NE.AND P1, PT, R31, 0x1, PT ;  /* 0x000000011f00780c */ /* 0x000fe20003f25270 */
[----:B------:R-:W-:Y:S01]  /*1b3e0*/  IMAD.MOV.U32 R21, RZ, RZ, R30 ;  /* 0x000000ffff157224 */ /* 0x000fe200078e001e */
[----:B------:R-:W-:-:S05]  /*1b3f0*/  SEL R24, R24, 0x978, P0 ;  /* 0x0000097818187807 */ /* 0x000fca0000000000 */
[----:B------:R-:W4:Y:S08]  /*1b400*/  LDC.64 R12, c[0x0][R24+0x220] ;  /* 0x00008800180c7b82 */ /* 0x000f300000000a00 */
[----:B------:R-:W5:Y:S08]  /*1b410*/  LDC.64 R14, c[0x0][R24+0x218] ;  /* 0x00008600180e7b82 */ /* 0x000f700000000a00 */
[----:B------:R-:W0:Y:S08]  /*1b420*/  LDC.64 R8, c[0x0][R24+0x228] ;  /* 0x00008a0018087b82 */ /* 0x000e300000000a00 */
[----:B------:R-:W1:Y:S08]  /*1b430*/  LDC.64 R6, c[0x0][R24+0x210] ;  /* 0x0000840018067b82 */ /* 0x000e700000000a00 */
[----:B------:R-:W5:Y:S08]  /*1b440*/  @P1 LDC R11, c[0x0][0xbec] ;  /* 0x0002fb00ff0b1b82 */ /* 0x000f700000000800 */
[----:B------:R-:W0:Y:S01]  /*1b450*/  @P1 LDC R27, c[0x0][0xbf0] ;  /* 0x0002fc00ff1b1b82 */ /* 0x000e220000000800 */
[----:B----4-:R-:W-:-:S07]  /*1b460*/  IMAD R13, R13, R29, RZ ;  /* 0x0000001d0d0d7224 */ /* 0x010fce00078e02ff */
[----:B---3--:R-:W3:Y:S01]  /*1b470*/  @!P0 LDC R4, c[0x0][0xb50] ;  /* 0x0002d400ff048b82 */ /* 0x008ee20000000800 */
[----:B-----5:R-:W-:-:S07]  /*1b480*/  @P1 IMAD.HI.U32 R20, R30, R11, RZ ;  /* 0x0000000b1e141227 */ /* 0x020fce00078e00ff */
[----:B------:R-:W4:Y:S01]  /*1b490*/  @!P0 LDC R5, c[0x0][0xb54] ;  /* 0x0002d500ff058b82 */ /* 0x000f220000000800 */
[-C--:B------:R-:W-:Y:S02]  /*1b4a0*/  IMAD R25, R15, R196.reuse, RZ ;  /* 0x000000c40f197224 */ /* 0x080fe400078e02ff */
[----:B------:R-:W-:Y:S01]  /*1b4b0*/  IMAD.WIDE.U32 R14, R14, R196, RZ ;  /* 0x000000c40e0e7225 */ /* 0x000fe200078e00ff */
[----:B0-----:R-:W-:-:S03]  /*1b4c0*/  @P1 SHF.R.U32.HI R21, RZ, R27, R20 ;  /* 0x0000001bff151219 */ /* 0x001fc60000011614 */
[----:B------:R-:W-:-:S04]  /*1b4d0*/  IMAD.WIDE.U32 R10, R12, R29, RZ ;  /* 0x0000001d0c0a7225 */ /* 0x000fc800078e00ff */
[----:B------:R-:W-:Y:S01]  /*1b4e0*/  IMAD R27, R12, R28, R13 ;  /* 0x0000001c0c1b7224 */ /* 0x000fe200078e020d */
[----:B------:R-:W-:Y:S01]  /*1b4f0*/  IADD3 R14, P1, P3, R10, R14, R3 ;  /* 0x0000000e0a0e7210 */ /* 0x000fe20007b3e003 */
[----:B------:R-:W-:Y:S02]  /*1b500*/  IMAD.IADD R25, R15, 0x1, R25 ;  /* 0x000000010f197824 */ /* 0x000fe400078e0219 */
[----:B------:R-:W-:Y:S02]  /*1b510*/  IMAD.MOV R10, RZ, RZ, -R21 ;  /* 0x000000ffff0a7224 */ /* 0x000fe400078e0a15 */
[----:B------:R-:W-:Y:S02]  /*1b520*/  IMAD.IADD R27, R11, 0x1, R27 ;  /* 0x000000010b1b7824 */ /* 0x000fe400078e021b */
[----:B------:R-:W-:-:S03]  /*1b530*/  IMAD R11, R31, R10, R30 ;  /* 0x0000000a1f0b7224 */ /* 0x000fc600078e021e */
[----:B------:R-:W-:Y:S01]  /*1b540*/  IADD3.X R10, R27, R25, R26, P1, P3 ;  /* 0x000000191b0a7210 */ /* 0x000fe20000fe641a */
[----:B-1----:R-:W-:Y:S01]  /*1b550*/  IMAD R7, R7, R11, RZ ;  /* 0x0000000b07077224 */ /* 0x002fe200078e02ff */
[----:B--2---:R-:W-:-:S05]  /*1b560*/  SEL R13, R32, RZ, P0 ;  /* 0x000000ff200d7207 */ /* 0x004fca0000000000 */
[-C--:B------:R-:W-:Y:S02]  /*1b570*/  IMAD R15, R9, R13.reuse, RZ ;  /* 0x0000000d090f7224 */ /* 0x080fe400078e02ff */
[----:B------:R-:W-:Y:S01]  /*1b580*/  IMAD.WIDE.U32 R8, R8, R13, RZ ;  /* 0x0000000d08087225 */ /* 0x000fe200078e00ff */
[----:B------:R-:W-:-:S03]  /*1b590*/  SHF.R.S32.HI R13, RZ, 0x1f, R11 ;  /* 0x0000001fff0d7819 */ /* 0x000fc6000001140b */
[----:B------:R-:W-:Y:S01]  /*1b5a0*/  IMAD.IADD R15, R9, 0x1, R15 ;  /* 0x00000001090f7824 */ /* 0x000fe200078e020f */
[----:B------:R-:W-:Y:S01]  /*1b5b0*/  IADD3 R8, P0, P1, R21, R14, R8 ;  /* 0x0000000e15087210 */ /* 0x000fe2000791e008 */
[----:B------:R-:W-:Y:S01]  /*1b5c0*/  IMAD R13, R6, R13, R7 ;  /* 0x0000000d060d7224 */ /* 0x000fe200078e0207 */
[----:B------:R-:W-:-:S04]  /*1b5d0*/  SHF.R.S32.HI R21, RZ, 0x1f, R21 ;  /* 0x0000001fff157819 */ /* 0x000fc80000011415 */
[----:B------:R-:W-:-:S03]  /*1b5e0*/  IADD3.X R9, R21, R10, R15, P0, P1 ;  /* 0x0000000a15097210 */ /* 0x000fc600007e240f */
[----:B------:R-:W-:-:S04]  /*1b5f0*/  IMAD.WIDE.U32 R6, R6, R11, R8 ;  /* 0x0000000b06067225 */ /* 0x000fc800078e0008 */
[----:B------:R-:W-:Y:S01]  /*1b600*/  IMAD.IADD R7, R7, 0x1, R13 ;  /* 0x0000000107077824 */ /* 0x000fe200078e020d */
[----:B---3--:R-:W-:-:S04]  /*1b610*/  LEA R4, P0, R6, R4, 0x2 ;  /* 0x0000000406047211 */ /* 0x008fc800078010ff */
[----:B----4-:R-:W-:Y:S01]  /*1b620*/  LEA.HI.X R5, R6, R5, R7, 0x2, P0 ;  /* 0x0000000506057211 */ /* 0x010fe200000f1407 */
[----:B------:R-:W-:-:S05]  /*1b630*/  IMAD.MOV.U32 R7, RZ, RZ, -0x800000 ;  /* 0xff800000ff077424 */ /* 0x000fca00078e00ff */
[----:B------:R2:W-:Y:S03]  /*1b640*/  STG.E desc[UR48][R4.64], R7 ;  /* 0x0000000704007986 */ /* 0x0005e6000c101930 */
.L_x_3932:
[----:B------:R-:W-:Y:S05]  /*1b650*/  BSYNC B1 ;  /* 0x0000000000017941 */ /* 0x000fea0003800000 */
.L_x_3931:
[----:B------:R-:W-:Y:S05]  /*1b660*/  @P2 BRA `(.L_x_3927) ;  /* 0x0000000800102947 */ /* 0x000fea0003800000 */
[----:B------:R-:W3:Y:S01]  /*1b670*/  LDL.LU R12, [R1+0x40] ;  /* 0x00004000010c7983 */ /* 0x000ee20000300800 */
[----:B------:R-:W4:Y:S01]  /*1b680*/  LDC R11, c[0x0][0xbe8] ;  /* 0x0002fa00ff0b7b82 */ /* 0x000f220000000800 */
[----:B------:R-:W-:Y:S01]  /*1b690*/  ULDC.64 UR4, c[0x0][0xaa0] ;  /* 0x0002a80000047ab9 */ /* 0x000fe20000000a00 */
[----:B------:R-:W-:Y:S01]  /*1b6a0*/  BSSY B1, `(.L_x_3933) ;  /* 0x000004a000017945 */ /* 0x000fe20003800000 */
[----:B--2---:R-:W2:Y:S01]  /*1b6b0*/  S2R R4, SR_TID.X ;  /* 0x0000000000047919 */ /* 0x004ea20000002100 */
[----:B----4-:R-:W-:Y:S02]  /*1b6c0*/  ISETP.NE.AND P0, PT, R11, 0x1, PT ;  /* 0x000000010b00780c */ /* 0x010fe40003f05270 */
[----:B--2---:R-:W-:Y:S01]  /*1b6d0*/  IADD3 R6, R4, -0x80, RZ ;  /* 0xffffff8004067810 */ /* 0x004fe20007ffe0ff */
[----:B------:R-:W-:-:S10]  /*1b6e0*/  IMAD R4, R26, UR4, RZ ;  /* 0x000000041a047c24 */ /* 0x000fd4000f8e02ff */
[----:B------:R-:W2:Y:S01]  /*1b6f0*/  @P0 LDC R9, c[0x0][0xbec] ;  /* 0x0002fb00ff090b82 */ /* 0x000ea20000000800 */
[----:B------:R-:W-:Y:S01]  /*1b700*/  SHF.R.S32.HI R5, RZ, 0x1f, R6 ;  /* 0x0000001fff057819 */ /* 0x000fe20000011406 */
[----:B------:R-:W-:-:S03]  /*1b710*/  IMAD R7, R3, UR5, R4 ;  /* 0x0000000503077c24 */ /* 0x000fc6000f8e0204 */
[----:B------:R-:W-:Y:S01]  /*1b720*/  LEA.HI R8, R5, R6, RZ, 0x3 ;  /* 0x0000000605087211 */ /* 0x000fe200078f18ff */
[----:B------:R-:W-:Y:S02]  /*1b730*/  IMAD.WIDE.U32 R4, R3, UR4, RZ ;  /* 0x0000000403047c25 */ /* 0x000fe4000f8e00ff */
[----:B------:R-:W4:Y:S01]  /*1b740*/  @P0 LDC R13, c[0x0][0xbf0] ;  /* 0x0002fc00ff0d0b82 */ /* 0x000f220000000800 */
[----:B------:R-:W-:Y:S01]  /*1b750*/  ULDC.64 UR4, c[0x0][0xae8] ;  /* 0x0002ba0000047ab9 */ /* 0x000fe20000000a00 */
[----:B------:R-:W-:Y:S01]  /*1b760*/  LOP3.LUT R3, R8, 0xfffffff8, RZ, 0xc0, !PT ;  /* 0xfffffff808037812 */ /* 0x000fe200078ec0ff */
[----:B------:R-:W-:Y:S01]  /*1b770*/  IMAD.IADD R5, R5, 0x1, R7 ;  /* 0x0000000105057824 */ /* 0x000fe200078e0207 */
[----:B------:R-:W-:-:S03]  /*1b780*/  SHF.R.S32.HI R15, RZ, 0x3, R8 ;  /* 0x00000003ff0f7819 */ /* 0x000fc60000011408 */
[----:B------:R-:W-:Y:S02]  /*1b790*/  IMAD.IADD R10, R6, 0x1, -R3 ;  /* 0x00000001060a7824 */ /* 0x000fe400078e0a03 */
[----:B------:R-:W-:-:S04]  /*1b7a0*/  IMAD.WIDE.U32 R4, R196, UR4, R4 ;  /* 0x00000004c4047c25 */ /* 0x000fc8000f8e0004 */
[----:B------:R-:W-:Y:S02]  /*1b7b0*/  IMAD R3, R10, 0x20, R15 ;  /* 0x000000200a037824 */ /* 0x000fe400078e020f */
[----:B------:R-:W-:Y:S01]  /*1b7c0*/  IMAD R5, R196, UR5, R5 ;  /* 0x00000005c4057c24 */ /* 0x000fe2000f8e0205 */
[----:B------:R-:W-:Y:S02]  /*1b7d0*/  ULDC.64 UR4, c[0x0][0xaf0] ;  /* 0x0002bc0000047ab9 */ /* 0x000fe40000000a00 */
[----:B------:R-:W-:Y:S02]  /*1b7e0*/  IMAD R7, R28, UR4, RZ ;  /* 0x000000041c077c24 */ /* 0x000fe4000f8e02ff */
[----:B------:R-:W-:-:S04]  /*1b7f0*/  IMAD.WIDE.U32 R4, R29, UR4, R4 ;  /* 0x000000041d047c25 */ /* 0x000fc8000f8e0004 */
[----:B------:R-:W-:Y:S01]  /*1b800*/  IMAD R7, R29, UR5, R7 ;  /* 0x000000051d077c24 */ /* 0x000fe2000f8e0207 */
[----:B------:R-:W-:-:S03]  /*1b810*/  ULDC.64 UR4, c[0x0][0xae0] ;  /* 0x0002b80000047ab9 */ /* 0x000fc60000000a00 */
[----:B------:R-:W-:Y:S02]  /*1b820*/  IMAD.IADD R5, R5, 0x1, R7 ;  /* 0x0000000105057824 */ /* 0x000fe400078e0207 */
[----:B---3--:R-:W-:-:S04]  /*1b830*/  IMAD R8, R12, 0x80, R3 ;  /* 0x000000800c087824 */ /* 0x008fc800078e0203 */
[----:B--2---:R-:W-:-:S04]  /*1b840*/  @P0 IMAD.HI.U32 R6, R8, R9, RZ ;  /* 0x0000000908060227 */ /* 0x004fc800078e00ff */
[----:B------:R-:W-:Y:S01]  /*1b850*/  IMAD.MOV.U32 R3, RZ, RZ, R8 ;  /* 0x000000ffff037224 */ /* 0x000fe200078e0008 */
[----:B----4-:R-:W-:-:S04]  /*1b860*/  @P0 SHF.R.U32.HI R3, RZ, R13, R6 ;  /* 0x0000000dff030219 */ /* 0x010fc80000011606 */
[--C-:B------:R-:W-:Y:S01]  /*1b870*/  SHF.R.S32.HI R6, RZ, 0x1f, R3.reuse ;  /* 0x0000001fff067819 */ /* 0x100fe20000011403 */
[----:B------:R-:W-:Y:S02]  /*1b880*/  IMAD.MOV R7, RZ, RZ, -R3 ;  /* 0x000000ffff077224 */ /* 0x000fe400078e0a03 */
[----:B------:R-:W-:-:S04]  /*1b890*/  IMAD.WIDE.U32 R4, R3, UR4, R4 ;  /* 0x0000000403047c25 */ /* 0x000fc8000f8e0004 */
[----:B------:R-:W-:Y:S02]  /*1b8a0*/  IMAD R6, R6, UR4, RZ ;  /* 0x0000000406067c24 */ /* 0x000fe4000f8e02ff */
[----:B------:R-:W-:Y:S02]  /*1b8b0*/  IMAD R7, R11, R7, R8 ;  /* 0x000000070b077224 */ /* 0x000fe400078e0208 */
[----:B------:R-:W-:Y:S01]  /*1b8c0*/  IMAD R9, R3, UR5, R6 ;  /* 0x0000000503097c24 */ /* 0x000fe2000f8e0206 */
[----:B------:R-:W-:Y:S01]  /*1b8d0*/  ULDC.64 UR4, c[0x0][0xad8] ;  /* 0x0002b60000047ab9 */ /* 0x000fe20000000a00 */
[----:B------:R-:W-:Y:S01]  /*1b8e0*/  IMAD R8, R12, 0x80, R15 ;  /* 0x000000800c087824 */ /* 0x000fe200078e020f */
[----:B------:R-:W-:Y:S01]  /*1b8f0*/  SHF.R.S32.HI R3, RZ, 0x1f, R7 ;  /* 0x0000001fff037819 */ /* 0x000fe20000011407 */
[----:B------:R-:W-:Y:S02]  /*1b900*/  IMAD.IADD R5, R5, 0x1, R9 ;  /* 0x0000000105057824 */ /* 0x000fe400078e0209 */
[----:B------:R-:W-:-:S02]  /*1b910*/  IMAD R11, R0, R11, RZ ;  /* 0x0000000b000b7224 */ /* 0x000fc400078e02ff */
[----:B------:R-:W-:Y:S02]  /*1b920*/  IMAD R6, R3, UR4, RZ ;  /* 0x0000000403067c24 */ /* 0x000fe4000f8e02ff */
[C---:B------:R-:W-:Y:S01]  /*1b930*/  VIADD R3, R8.reuse, 0x40 ;  /* 0x0000004008037836 */ /* 0x040fe20000000000 */
[-C--:B------:R-:W-:Y:S01]  /*1b940*/  ISETP.GE.AND P2, PT, R8, R11.reuse, PT ;  /* 0x0000000b0800720c */ /* 0x080fe20003f46270 */
[C---:B------:R-:W-:Y:S02]  /*1b950*/  IMAD R9, R7.reuse, UR5, R6 ;  /* 0x0000000507097c24 */ /* 0x040fe4000f8e0206 */
[----:B------:R-:W-:Y:S01]  /*1b960*/  IMAD.WIDE.U32 R4, R7, UR4, R4 ;  /* 0x0000000407047c25 */ /* 0x000fe2000f8e0004 */
[----:B------:R-:W-:Y:S01]  /*1b970*/  ISETP.GE.AND P1, PT, R3, R11, PT ;  /* 0x0000000b0300720c */ /* 0x000fe20003f26270 */
[----:B------:R-:W-:Y:S02]  /*1b980*/  ULDC.64 UR4, c[0x0][0xa80] ;  /* 0x0002a00000047ab9 */ /* 0x000fe40000000a00 */
[----:B------:R-:W-:Y:S01]  /*1b990*/  IMAD.IADD R3, R5, 0x1, R9 ;  /* 0x0000000105037824 */ /* 0x000fe200078e0209 */
[----:B------:R-:W-:Y:S01]  /*1b9a0*/  LEA R6, P3, R4, UR4, 0x1 ;  /* 0x0000000404067c11 */ /* 0x000fe2000f8608ff */
[----:B------:R-:W-:-:S02]  /*1b9b0*/  VIADD R0, R8, 0x20 ;  /* 0x0000002008007836 */ /* 0x000fc40000000000 */
[----:B------:R-:W-:Y:S01]  /*1b9c0*/  IMAD.SHL.U32 R7, R10, 0x8, RZ ;  /* 0x000000080a077824 */ /* 0x000fe200078e00ff */
[----:B------:R-:W-:Y:S02]  /*1b9d0*/  LEA.HI.X R3, R4, UR5, R3, 0x1, P3 ;  /* 0x0000000504037c11 */ /* 0x000fe400098f0c03 */
[----:B------:R-:W-:Y:S01]  /*1b9e0*/  ISETP.GE.AND P0, PT, R0, R11, PT ;  /* 0x0000000b0000720c */ /* 0x000fe20003f06270 */
[C---:B------:R-:W-:Y:S01]  /*1b9f0*/  VIADD R9, R7.reuse, 0x40 ;  /* 0x0000004007097836 */ /* 0x040fe20000000000 */
[----:B------:R2:W3:Y:S01]  /*1ba00*/  SHFL.IDX PT, R4, R6, RZ, 0x181f ;  /* 0x00181fff06047589 */ /* 0x0004e200000e0000 */
[----:B------:R-:W-:Y:S01]  /*1ba10*/  VIADD R13, R7, 0x80 ;  /* 0x00000080070d7836 */ /* 0x000fe20000000000 */
[----:B------:R-:W-:Y:S02]  /*1ba20*/  SHF.R.S32.HI R14, RZ, 0x1f, R7 ;  /* 0x0000001fff0e7819 */ /* 0x000fe40000011407 */
[----:B------:R2:W4:Y:S01]  /*1ba30*/  SHFL.IDX PT, R0, R3, RZ, 0x181f ;  /* 0x00181fff03007589 */ /* 0x00052200000e0000 */
[----:B------:R-:W-:-:S02]  /*1ba40*/  SHF.R.S32.HI R10, RZ, 0x1f, R9 ;  /* 0x0000001fff0a7819 */ /* 0x000fc40000011409 */
[----:B------:R-:W-:Y:S01]  /*1ba50*/  SHF.R.S32.HI R12, RZ, 0x1f, R13 ;  /* 0x0000001fff0c7819 */ /* 0x000fe2000001140d */
[----:B------:R-:W-:Y:S06]  /*1ba60*/  @P2 BRA `(.L_x_3934) ;  /* 0x0000000000342947 */ /* 0x000fec0003800000 */
[----:B------:R-:W-:Y:S02]  /*1ba70*/  ULDC UR4, c[0x0][0xac8] ;  /* 0x0002b20000047ab9 */ /* 0x000fe40000000800 */
[----:B------:R-:W-:Y:S02]  /*1ba80*/  ISETP.GE.AND P4, PT, R7, UR4, PT ;  /* 0x0000000407007c0c */ /* 0x000fe4000bf86270 */
[----:B------:R-:W-:Y:S02]  /*1ba90*/  ISETP.GE.AND P3, PT, R9, UR4, PT ;  /* 0x0000000409007c0c */ /* 0x000fe4000bf66270 */
[----:B------:R-:W-:-:S09]  /*1baa0*/  ISETP.GE.AND P2, PT, R13, UR4, PT ;  /* 0x000000040d007c0c */ /* 0x000fd2000bf46270 */
[-C--:B---3--:R-:W-:Y:S02]  /*1bab0*/  @!P4 LEA R20, P6, R7, R4.reuse, 0x1 ;  /* 0x000000040714c211 */ /* 0x088fe400078c08ff */
[----:B------:R-:W-:Y:S02]  /*1bac0*/  @!P3 LEA R24, P5, R9, R4, 0x1 ;  /* 0x000000040918b211 */ /* 0x000fe400078a08ff */
[----:B----4-:R-:W-:Y:S02]  /*1bad0*/  @!P4 LEA.HI.X R21, R7, R0, R14, 0x1, P6 ;  /* 0x000000000715c211 */ /* 0x010fe400030f0c0e */
[----:B------:R-:W-:Y:S02]  /*1bae0*/  @!P2 LEA R4, P6, R13, R4, 0x1 ;  /* 0x000000040d04a211 */ /* 0x000fe400078c08ff */
[-C--:B------:R-:W-:Y:S01]  /*1baf0*/  @!P3 LEA.HI.X R25, R9, R0.reuse, R10, 0x1, P5 ;  /* 0x000000000919b211 */ /* 0x080fe200028f0c0a */
[----:B------:R3:W-:Y:S01]  /*1bb00*/  @!P4 ST.E.128 desc[UR48][R20.64], RZ ;  /* 0x000000ff1400c985 */ /* 0x0007e2000c101d30 */
[----:B------:R-:W-:-:S03]  /*1bb10*/  @!P2 LEA.HI.X R5, R13, R0, R12, 0x1, P6 ;  /* 0x000000000d05a211 */ /* 0x000fc600030f0c0c */
[----:B------:R3:W-:Y:S04]  /*1bb20*/  @!P3 ST.E.128 desc[UR48][R24.64], RZ ;  /* 0x000000ff1800b985 */ /* 0x0007e8000c101d30 */
[----:B------:R3:W-:Y:S02]  /*1bb30*/  @!P2 ST.E.128 desc[UR48][R4.64], RZ ;  /* 0x000000ff0400a985 */ /* 0x0007e4000c101d30 */
.L_x_3934:
[----:B------:R-:W-:Y:S05]  /*1bb40*/  BSYNC B1 ;  /* 0x0000000000017941 */ /* 0x000fea0003800000 */
.L_x_3933:
        /* <DEDUP_REMOVED lines=17> */
.L_x_3936:
[----:B------:R-:W-:Y:S05]  /*1bc60*/  BSYNC B1 ;  /* 0x0000000000017941 */ /* 0x000fea0003800000 */
.L_x_3935:
[----:B0-----:R0:W0:Y:S01]  /*1bc70*/  SHFL.IDX PT, R0, R3, 0x2, 0x181f ;  /* 0x00581f0003007f89 */ /* 0x00102200000e0000 */
[----:B------:R-:W-:Y:S03]  /*1bc80*/  BSSY B1, `(.L_x_3937) ;  /* 0x0000010000017945 */ /* 0x000fe60003800000 */
[----:B---3--:R3:W0:Y:S01]  /*1bc90*/  SHFL.IDX PT, R4, R6, 0x2, 0x181f ;  /* 0x00581f0006047f89 */ /* 0x00862200000e0000 */
        /* <DEDUP_REMOVED lines=11> */
[----:B------:R0:W-:Y:S04]  /*1bd50*/  @!P3 ST.E.128 desc[UR48][R20.64], RZ ;  /* 0x000000ff1400b985 */ /* 0x0001e8000c101d30 */
[----:B------:R0:W-:Y:S04]  /*1bd60*/  @!P4 ST.E.128 desc[UR48][R24.64], RZ ;  /* 0x000000ff1800c985 */ /* 0x0001e8000c101d30 */
[----:B------:R0:W-:Y:S02]  /*1bd70*/  @!P5 ST.E.128 desc[UR48][R4.64], RZ ;  /* 0x000000ff0400d985 */ /* 0x0001e4000c101d30 */
.L_x_3938:
[----:B------:R-:W-:Y:S05]  /*1bd80*/  BSYNC B1 ;  /* 0x0000000000017941 */ /* 0x000fea0003800000 */
.L_x_3937:
[----:B0-----:R-:W-:Y:S01]  /*1bd90*/  VIADD R0, R8, 0x60 ;  /* 0x0000006008007836 */ /* 0x001fe20000000000 */
[----:B--2-4-:R-:W4:Y:S04]  /*1bda0*/  SHFL.IDX PT, R3, R3, 0x3, 0x181f ;  /* 0x00781f0003037f89 */ /* 0x014f2800000e0000 */
[----:B------:R-:W-:Y:S01]  /*1bdb0*/  ISETP.GE.AND P0, PT, R0, R11, PT ;  /* 0x0000000b0000720c */ /* 0x000fe20003f06270 */
[----:B------:R0:W2:-:S12]  /*1bdc0*/  SHFL.IDX PT, R4, R6, 0x3, 0x181f ;  /* 0x00781f0006047f89 */ /* 0x00009800000e0000 */
[----:B0-----:R-:W-:Y:S05]  /*1bdd0*/  @P0 BRA `(.L_x_3927) ;  /* 0x0000000000340947 */ /* 0x001fea0003800000 */
[----:B------:R-:W-:Y:S02]  /*1bde0*/  ULDC UR4, c[0x0][0xac8] ;  /* 0x0002b20000047ab9 */ /* 0x000fe40000000800 */
[----:B------:R-:W-:Y:S02]  /*1bdf0*/  ISETP.GE.AND P3, PT, R7, UR4, PT ;  /* 0x0000000407007c0c */ /* 0x000fe4000bf66270 */
[----:B------:R-:W-:Y:S02]  /*1be00*/  ISETP.GE.AND P4, PT, R9, UR4, PT ;  /* 0x0000000409007c0c */ /* 0x000fe4000bf86270 */
[----:B------:R-:W-:-:S09]  /*1be10*/  ISETP.GE.AND P5, PT, R13, UR4, PT ;  /* 0x000000040d007c0c */ /* 0x000fd2000bfa6270 */
[-C--:B--23--:R-:W-:Y:S02]  /*1be20*/  @!P3 LEA R6, P0, R7, R4.reuse, 0x1 ;  /* 0x000000040706b211 */ /* 0x08cfe400078008ff */
        /* <DEDUP_REMOVED lines=8> */
.L_x_3927:
[----:B------:R-:W-:Y:S05]  /*1beb0*/  BSYNC B0 ;  /* 0x0000000000007941 */ /* 0x000fea0003800000 */
.L_x_3917:
[----:B------:R-:W-:Y:S02]  /*1bec0*/  ULDC UR4, c[0x0][0xc3c] ;  /* 0x00030f0000047ab9 */ /* 0x000fe40000000800 */
[----:B-1----:R-:W-:-:S13]  /*1bed0*/  ISETP.GE.AND P0, PT, R139, UR4, PT ;  /* 0x000000048b007c0c */ /* 0x002fda000bf06270 */
[----:B------:R-:W-:Y:S05]  /*1bee0*/  @!P0 BRA `(.L_x_3939) ;  /* 0xfffffe5400c88947 */ /* 0x000fea000383ffff */
[----:B------:R-:W-:Y:S05]  /*1bef0*/  BRA `(.L_x_3717) ;  /* 0x0000007000e47947 */ /* 0x000fea0003800000 */
.L_x_3715:
[----:B------:R-:W-:-:S08]  /*1bf00*/  NOP ;  /* 0x0000000000007918 */ /* 0x000fd00000000000 */
[----:B0-----:R-:W0:-:S00]  /*1bf10*/  USETMAXREG.DEALLOC.CTAPOOL 0x28 ;  /* 0x00000028000079c8 */ /* 0x001e0000080e0500 */
[----:B0-----:R-:W2:Y:S01]  /*1bf20*/  LDL.LU R3, [R1] ;  /* 0x0000000001037983 */ /* 0x001ea20000300800 */
[----:B------:R-:W-:Y:S02]  /*1bf30*/  LOP3.LUT R2, R2, 0x3, RZ, 0xc0, !PT ;  /* 0x0000000302027812 */ /* 0x000fe400078ec0ff */
[----:B------:R-:W-:-:S04]  /*1bf40*/  MOV R6, RZ ;  /* 0x000000ff00067202 */ /* 0x000fc80000000f00 */
[----:B------:R-:W0:Y:S02]  /*1bf50*/  SHFL.IDX PT, R2, R2, RZ, 0x1f ;  /* 0x00001fff02027589 */ /* 0x000e2400000e0000 */
[----:B0-----:R-:W-:Y:S02]  /*1bf60*/  ISETP.NE.AND P0, PT, R2, RZ, PT ;  /* 0x000000ff0200720c */ /* 0x001fe40003f05270 */
[----:B--2---:R-:W-:-:S11]  /*1bf70*/  LOP3.LUT R3, R3, 0xffffffdf, RZ, 0xc0, !PT ;  /* 0xffffffdf03037812 */ /* 0x004fd600078ec0ff */
[----:B------:R-:W-:-:S05]  /*1bf80*/  @P0 LOP3.LUT R3, R3, 0x20, RZ, 0xfc, !PT ;  /* 0x0000002003030812 */ /* 0x000fca00078efcff */
[----:B------:R0:W-:Y:S01]  /*1bf90*/  STL [R1], R3 ;  /* 0x0000000301007387 */ /* 0x0001e20000100800 */
[----:B------:R-:W-:Y:S05]  /*1bfa0*/  @!P0 BRA `(.L_x_3940) ;  /* 0x00000000001c8947 */ /* 0x000fea0003800000 */
[----:B------:R-:W1:Y:S08]  /*1bfb0*/  S2UR UR5, SR_CgaCtaId ;  /* 0x00000000000579c3 */ /* 0x000e700000008800 */
[----:B------:R-:W-:Y:S06]  /*1bfc0*/  BAR.SYNC.DEFER_BLOCKING 0x5, 0x180 ;  /* 0x0146000000007b1d */ /* 0x000fec0000010000 */
[----:B------:R-:W-:-:S02]  /*1bfd0*/  UMOV UR4, 0x400 ;  /* 0x0000040000047882 */ /* 0x000fc40000000000 */
[----:B-1----:R-:W-:-:S09]  /*1bfe0*/  ULEA UR4, UR5, UR4, 0x18 ;  /* 0x0000000405047291 */ /* 0x002fd2000f8ec03f */
[----:B------:R-:W1:Y:S01]  /*1bff0*/  LDS.128 R16, [UR4+0x308d0] ;  /* 0x0308d004ff107984 */ /* 0x000e620008000c00 */
[----:B------:R-:W-:Y:S06]  /*1c000*/  BAR.ARV 0x4, 0x180 ;  /* 0x0106000000007b1d */ /* 0x000fec0000002000 */
[----:B------:R-:W-:Y:S05]  /*1c010*/  BRA `(.L_x_3941) ;  /* 0x0000000800947947 */ /* 0x000fea0003800000 */
.L_x_3940:
[----:B------:R-:W-:Y:S01]  /*1c020*/  LOP3.LUT R7, R0, 0x1f, RZ, 0xc0, !PT ;  /* 0x0000001f00077812 */ /* 0x000fe200078ec0ff */
[----:B------:R-:W-:Y:S01]  /*1c030*/  ULDC UR4, c[0x0][0xc3c] ;  /* 0x00030f0000047ab9 */ /* 0x000fe20000000800 */
[----:B------:R-:W-:Y:S01]  /*1c040*/  IMAD.MOV.U32 R9, RZ, RZ, RZ ;  /* 0x000000ffff097224 */ /* 0x000fe200078e00ff */
[----:B------:R-:W1:Y:S01]  /*1c050*/  S2UR UR6, SR_CTAID.X ;  /* 0x00000000000679c3 */ /* 0x000e620000002500 */
[----:B------:R-:W-:Y:S01]  /*1c060*/  ISETP.NE.AND P0, PT, R7, 0x1f, PT ;  /* 0x0000001f0700780c */ /* 0x000fe20003f05270 */
[----:B------:R-:W-:-:S03]  /*1c070*/  ULDC UR5, c[0x0][0xc38] ;  /* 0x00030e0000057ab9 */ /* 0x000fc60000000800 */
[----:B------:R-:W-:-:S13]  /*1c080*/  ISETP.GE.OR P1, PT, R7, UR4, !P0 ;  /* 0x0000000407007c0c */ /* 0x000fda000c726670 */
[----:B------:R-:W2:Y:S08]  /*1c090*/  @!P1 LDC.64 R4, c[0x0][0xc80] ;  /* 0x00032000ff049b82 */ /* 0x000eb00000000a00 */
[----:B0-----:R-:W0:Y:S01]  /*1c0a0*/  @!P1 LDC.64 R2, c[0x0][0xc78] ;  /* 0x00031e00ff029b82 */ /* 0x001e220000000a00 */
[----:B--2---:R-:W-:-:S05]  /*1c0b0*/  @!P1 IMAD.WIDE.U32 R4, R7, 0x4, R4 ;  /* 0x0000000407049825 */ /* 0x004fca00078e0004 */
[----:B------:R-:W2:Y:S01]  /*1c0c0*/  @!P1 LDG.E R6, desc[UR48][R4.64] ;  /* 0x0000003004069981 */ /* 0x000ea2000c1e1900 */
[----:B0-----:R-:W-:-:S05]  /*1c0d0*/  @!P1 IMAD.WIDE.U32 R2, R7, 0x4, R2 ;  /* 0x0000000407029825 */ /* 0x001fca00078e0002 */
[----:B------:R-:W2:Y:S01]  /*1c0e0*/  @!P1 LDG.E R9, desc[UR48][R2.64] ;  /* 0x0000003002099981 */ /* 0x000ea2000c1e1900 */
[C---:B------:R-:W-:Y:S02]  /*1c0f0*/  ISETP.NE.AND P1, PT, R7.reuse, RZ, PT ;  /* 0x000000ff0700720c */ /* 0x040fe40003f25270 */
[C---:B------:R-:W-:Y:S02]  /*1c100*/  ISETP.GE.U32.AND P2, PT, R7.reuse, 0x2, PT ;  /* 0x000000020700780c */ /* 0x040fe40003f46070 */
[C---:B------:R-:W-:Y:S02]  /*1c110*/  ISETP.GE.U32.AND P3, PT, R7.reuse, 0x4, PT ;  /* 0x000000040700780c */ /* 0x040fe40003f66070 */
[C---:B------:R-:W-:Y:S02]  /*1c120*/  ISETP.GE.U32.AND P4, PT, R7.reuse, 0x8, PT ;  /* 0x000000080700780c */ /* 0x040fe40003f86070 */
[----:B------:R-:W-:Y:S01]  /*1c130*/  ISETP.GE.U32.AND P5, PT, R7, 0x10, PT ;  /* 0x000000100700780c */ /* 0x000fe20003fa6070 */
[----:B------:R-:W-:Y:S01]  /*1c140*/  UMOV UR4, URZ ;  /* 0x0000003f00047c82 */ /* 0x000fe20008000000 */
        /* <DEDUP_REMOVED lines=17> */
[----:B0-----:R-:W-:-:S05]  /*1c260*/  IMAD R8, R8, UR5, RZ ;  /* 0x0000000508087c24 */ /* 0x001fca000f8e02ff */
[----:B-1----:R-:W-:Y:S01]  /*1c270*/  ISETP.GT.AND P6, PT, R8, UR6, PT ;  /* 0x0000000608007c0c */ /* 0x002fe2000bfc4270 */
[----:B------:R-:W-:-:S12]  /*1c280*/  IMAD.MOV.U32 R3, RZ, RZ, R8 ;  /* 0x000000ffff037224 */ /* 0x000fd800078e0008 */
[----:B------:R-:W-:Y:S05]  /*1c290*/  @P6 BRA `(.L_x_3942) ;  /* 0x0000000000a06947 */ /* 0x000fea0003800000 */
[----:B------:R-:W-:Y:S01]  /*1c2a0*/  IMAD.MOV.U32 R8, RZ, RZ, R3 ;  /* 0x000000ffff087224 */ /* 0x000fe200078e0003 */
[----:B------:R-:W-:Y:S01]  /*1c2b0*/  UMOV UR4, URZ ;  /* 0x0000003f00047c82 */ /* 0x000fe20008000000 */
[----:B------:R-:W-:-:S05]  /*1c2c0*/  ULDC UR5, c[0x0][0xc38] ;  /* 0x00030e0000057ab9 */ /* 0x000fca0000000800 */
.L_x_3944:
[----:B------:R-:W0:Y:S01]  /*1c2d0*/  LDC R2, c[0x0][0xc3c] ;  /* 0x00030f00ff027b82 */ /* 0x000e220000000800 */
[----:B------:R-:W-:Y:S01]  /*1c2e0*/  UIADD3 UR4, UR4, 0x1f, URZ ;  /* 0x0000001f04047890 */ /* 0x000fe2000fffe03f */
[----:B------:R-:W-:Y:S02]  /*1c2f0*/  ULDC UR7, c[0x0][0xc3c] ;  /* 0x00030f0000077ab9 */ /* 0x000fe40000000800 */
[----:B------:R-:W-:-:S03]  /*1c300*/  IMAD.U32 R19, RZ, RZ, UR7 ;  /* 0x00000007ff137e24 */ /* 0x000fc6000f8e00ff */
        /* <DEDUP_REMOVED lines=33> */
.L_x_3942:
        /* <DEDUP_REMOVED lines=18> */
.L_x_3945:
        /* <DEDUP_REMOVED lines=22> */
[----:B------:R0:W1:Y:S01]  /*1c7a0*/  F2I.FTZ.U32.TRUNC.NTZ R3, R10 ;  /* 0x0000000a00037305 */ /* 0x000062000021f000 */
[----:B------:R-:W-:Y:S02]  /*1c7b0*/  LOP3.LUT R4, R17, R6, RZ, 0x3c, !PT ;  /* 0x0000000611047212 */ /* 0x000fe400078e3cff */
[----:B------:R-:W-:-:S02]  /*1c7c0*/  ISETP.NE.AND P1, PT, R6, RZ, PT ;  /* 0x000000ff0600720c */ /* 0x000fc40003f25270 */
[----:B------:R-:W-:Y:S02]  /*1c7d0*/  ISETP.GE.AND P2, PT, R4, RZ, PT ;  /* 0x000000ff0400720c */ /* 0x000fe40003f46270 */
[----:B0-----:R-:W-:-:S04]  /*1c7e0*/  IABS R10, R9 ;  /* 0x00000009000a7213 */ /* 0x001fc80000000000 */
[----:B------:R-:W-:Y:S02]  /*1c7f0*/  @P0 VIADD R2, R2, 0x1 ;  /* 0x0000000102020836 */ /* 0x000fe40000000000 */
[----:B------:R-:W-:Y:S02]  /*1c800*/  IMAD.MOV R10, RZ, RZ, -R10 ;  /* 0x000000ffff0a7224 */ /* 0x000fe400078e0a0a */
[----:B------:R-:W-:Y:S01]  /*1c810*/  IMAD.MOV.U32 R8, RZ, RZ, R2 ;  /* 0x000000ffff087224 */ /* 0x000fe200078e0002 */
[----:B-1----:R-:W-:-:S03]  /*1c820*/  IADD3 R2, RZ, -R3, RZ ;  /* 0x80000003ff027210 */ /* 0x002fc60007ffe0ff */
[----:B------:R-:W-:Y:S01]  /*1c830*/  @!P2 IMAD.MOV R8, RZ, RZ, -R8 ;  /* 0x000000ffff08a224 */ /* 0x000fe200078e0a08 */
[----:B------:R-:W-:Y:S01]  /*1c840*/  @!P1 LOP3.LUT R8, RZ, R6, RZ, 0x33, !PT ;  /* 0x00000006ff089212 */ /* 0x000fe200078e33ff */
[----:B------:R-:W-:Y:S02]  /*1c850*/  IMAD R11, R2, R5, RZ ;  /* 0x00000005020b7224 */ /* 0x000fe400078e02ff */
[----:B------:R-:W-:Y:S01]  /*1c860*/  IMAD.MOV.U32 R2, RZ, RZ, RZ ;  /* 0x000000ffff027224 */ /* 0x000fe200078e00ff */
[-C--:B------:R-:W-:Y:S01]  /*1c870*/  IABS R4, R8.reuse ;  /* 0x0000000800047213 */ /* 0x080fe20000000000 */
[----:B------:R-:W-:Y:S02]  /*1c880*/  IMAD R6, R6, R8, RZ ;  /* 0x0000000806067224 */ /* 0x000fe400078e02ff */
[----:B------:R-:W-:-:S04]  /*1c890*/  IMAD.HI.U32 R2, R3, R11, R2 ;  /* 0x0000000b03027227 */ /* 0x000fc800078e0002 */
[----:B------:R-:W-:Y:S02]  /*1c8a0*/  IMAD.MOV.U32 R3, RZ, RZ, R4 ;  /* 0x000000ffff037224 */ /* 0x000fe400078e0004 */
[----:B------:R-:W-:Y:S02]  /*1c8b0*/  IMAD.MOV.U32 R4, RZ, RZ, R10 ;  /* 0x000000ffff047224 */ /* 0x000fe400078e000a */
        /* <DEDUP_REMOVED lines=18> */
.L_x_3943:
[----:B------:R-:W-:Y:S01]  /*1c9e0*/  IMAD.MOV.U32 R17, RZ, RZ, RZ ;  /* 0x000000ffff117224 */ /* 0x000fe200078e00ff */
[----:B------:R-:W-:Y:S01]  /*1c9f0*/  MOV R18, RZ ;  /* 0x000000ff00127202 */ /* 0x000fe20000000f00 */
[----:B------:R-:W-:-:S07]  /*1ca00*/  IMAD.U32 R16, RZ, RZ, UR6 ;  /* 0x00000006ff107e24 */ /* 0x000fce000f8e00ff */
.L_x_3946:
[----:B------:R-:W-:-:S13]  /*1ca10*/  ISETP.NE.AND P0, PT, R7, RZ, PT ;  /* 0x000000ff0700720c */ /* 0x000fda0003f05270 */
[----:B------:R-:W0:Y:S01]  /*1ca20*/  @!P0 S2R R3, SR_CgaCtaId ;  /* 0x0000000000038919 */ /* 0x000e220000008800 */
[----:B------:R-:W-:-:S04]  /*1ca30*/  @!P0 MOV R2, 0x400 ;  /* 0x0000040000028802 */ /* 0x000fc80000000f00 */
[----:B0-----:R-:W-:-:S05]  /*1ca40*/  @!P0 LEA R2, R3, R2, 0x18 ;  /* 0x0000000203028211 */ /* 0x001fca00078ec0ff */
[----:B------:R0:W-:Y:S01]  /*1ca50*/  @!P0 STS.128 [R2+0x308d0], R16 ;  /* 0x0308d01002008388 */ /* 0x0001e20000000c00 */
[----:B------:R-:W-:Y:S06]  /*1ca60*/  BAR.ARV 0x5, 0x180 ;  /* 0x0146000000007b1d */ /* 0x000fec0000002000 */
.L_x_3941:
[----:B------:R2:W-:Y:S01]  /*1ca70*/  STL [R1+0x2c], RZ ;  /* 0x00002cff01007387 */ /* 0x0005e20000100800 */
[----:B------:R-:W-:Y:S01]  /*1ca80*/  ULDC UR4, c[0x0][0xc3c] ;  /* 0x00030f0000047ab9 */ /* 0x000fe20000000800 */
[----:B------:R-:W-:Y:S01]  /*1ca90*/  IMAD.MOV.U32 R28, RZ, RZ, 0x1 ;  /* 0x00000001ff1c7424 */ /* 0x000fe200078e00ff */
[----:B-1----:R-:W-:Y:S01]  /*1caa0*/  ISETP.GE.AND P0, PT, R19, UR4, PT ;  /* 0x0000000413007c0c */ /* 0x002fe2000bf06270 */
[----:B------:R-:W-:-:S12]  /*1cab0*/  IMAD.MOV.U32 R26, RZ, RZ, RZ ;  /* 0x000000ffff1a7224 */ /* 0x000fd800078e00ff */
[----:B--2---:R-:W-:Y:S05]  /*1cac0*/  @P0 BRA `(.L_x_3947) ;  /* 0x0000006400140947 */ /* 0x004fea0003800000 */
[----:B------:R-:W2:Y:S01]  /*1cad0*/  LDL R4, [R1+0x18] ;  /* 0x0000180001047983 */ /* 0x000ea20000100800 */
[C---:B------:R-:W-:Y:S01]  /*1cae0*/  IMAD.SHL.U32 R32, R0.reuse, 0x8, RZ ;  /* 0x0000000800207824 */ /* 0x040fe200078e00ff */
[----:B0-----:R-:W-:Y:S01]  /*1caf0*/  LOP3.LUT R2, R0, 0x7f, RZ, 0xc0, !PT ;  /* 0x0000007f00027812 */ /* 0x001fe200078ec0ff */
[----:B------:R-:W0:Y:S01]  /*1cb00*/  S2UR UR5, SR_CgaCtaId ;  /* 0x00000000000579c3 */ /* 0x000e220000008800 */
[----:B------:R-:W-:Y:S01]  /*1cb10*/  UMOV UR4, 0x400 ;  /* 0x0000040000047882 */ /* 0x000fe20000000000 */
[----:B------:R-:W-:Y:S01]  /*1cb20*/  BSSY B8, `(.L_x_3947) ;  /* 0x000063f000087945 */ /* 0x000fe20003800000 */
[----:B------:R-:W-:Y:S01]  /*1cb30*/  LOP3.LUT R3, R32, 0x1f8, RZ, 0xc0, !PT ;  /* 0x000001f820037812 */ /* 0x000fe200078ec0ff */
[----:B------:R-:W-:Y:S01]  /*1cb40*/  IMAD.SHL.U32 R36, R2, 0x8, RZ ;  /* 0x0000000802247824 */ /* 0x000fe200078e00ff */
[----:B------:R-:W-:Y:S01]  /*1cb50*/  SHF.R.U32.HI R2, RZ, 0x3, R2 ;  /* 0x00000003ff027819 */ /* 0x000fe20000011602 */
[----:B------:R-:W-:Y:S01]  /*1cb60*/  IMAD.MOV.U32 R29, RZ, RZ, 0x1 ;  /* 0x00000001ff1d7424 */ /* 0x000fe200078e00ff */
[----:B------:R-:W-:Y:S01]  /*1cb70*/  LOP3.LUT R3, R3, 0x38, R0, 0x78, !PT ;  /* 0x0000003803037812 */ /* 0x000fe200078e7800 */
[----:B------:R-:W-:Y:S01]  /*1cb80*/  IMAD.SHL.U32 R0, R0, 0x10, RZ ;  /* 0x0000001000007824 */ /* 0x000fe200078e00ff */
[----:B------:R-:W-:-:S02]  /*1cb90*/  LOP3.LUT R32, R32, 0x38, RZ, 0xc0, !PT ;  /* 0x0000003820207812 */ /* 0x000fc400078ec0ff */
[----:B------:R-:W-:Y:S02]  /*1cba0*/  CS2R R26, SRZ ;  /* 0x00000000001a7805 */ /* 0x000fe4000001ff00 */
[----:B------:R-:W-:Y:S01]  /*1cbb0*/  LOP3.LUT R36, R3, 0x200, R36, 0xf8, !PT ;  /* 0x0000020003247812 */ /* 0x000fe200078ef824 */
[----:B------:R-:W-:Y:S01]  /*1cbc0*/  IMAD.MOV.U32 R28, RZ, RZ, 0x1 ;  /* 0x00000001ff1c7424 */ /* 0x000fe200078e00ff */
[----:B------:R-:W-:Y:S01]  /*1cbd0*/  LOP3.LUT R0, R2, 0x70, R0, 0xf8, !PT ;  /* 0x0000007002007812 */ /* 0x000fe200078ef800 */
[----:B------:R-:W-:Y:S01]  /*1cbe0*/  ULDC.64 UR36, c[0x0][0x198] ;  /* 0x0000660000247ab9 */ /* 0x000fe20000000a00 */
[C---:B------:R-:W-:Y:S01]  /*1cbf0*/  LOP3.LUT R35, R32.reuse, 0x40, RZ, 0xfc, !PT ;  /* 0x0000004020237812 */ /* 0x040fe200078efcff */
[----:B------:R-:W-:Y:S01]  /*1cc00*/  ULDC UR38, c[0x0][0xc] ;  /* 0x0000030000267ab9 */ /* 0x000fe20000000800 */
[----:B------:R-:W-:Y:S01]  /*1cc10*/  LOP3.LUT R33, R32, 0x80, RZ, 0xfc, !PT ;  /* 0x0000008020217812 */ /* 0x000fe200078efcff */
[----:B0-----:R-:W-:-:S06]  /*1cc20*/  ULEA UR4, UR5, UR4, 0x18 ;  /* 0x0000000405047291 */ /* 0x001fcc000f8ec03f */
[----:B------:R-:W-:-:S04]  /*1cc30*/  IMAD.U32 R22, RZ, RZ, UR4 ;  /* 0x00000004ff167e24 */ /* 0x000fc8000f8e00ff */
[----:B------:R-:W-:Y:S01]  /*1cc40*/  IMAD R37, R36, 0x2, R22 ;  /* 0x0000000224257824 */ /* 0x000fe200078e0216 */
[----:B--2---:R-:W-:-:S05]  /*1cc50*/  LOP3.LUT R3, R4, 0x2, RZ, 0xfc, !PT ;  /* 0x0000000204037812 */ /* 0x004fca00078efcff */
[----:B------:R0:W-:Y:S04]  /*1cc60*/  STL [R1+0x3c], R3 ;  /* 0x00003c0301007387 */ /* 0x0001e80000100800 */
[----:B------:R0:W-:Y:S02]  /*1cc70*/  STL [R1+0x2c], RZ ;  /* 0x00002cff01007387 */ /* 0x0001e40000100800 */
.L_x_4052:
[----:B------:R-:W1:Y:S02]  /*1cc80*/  LDC.64 R30, c[0x0][0xc88] ;  /* 0x00032200ff1e7b82 */ /* 0x000e640000000a00 */
[----:B-1----:R-:W-:-:S06]  /*1cc90*/  IMAD.WIDE R30, R19, 0x4, R30 ;  /* 0x00000004131e7825 */ /* 0x002fcc00078e021e */
[----:B--2---:R-:W2:Y:S01]  /*1cca0*/  LDG.E R30, desc[UR48][R30.64] ;  /* 0x000000301e1e7981 */ /* 0x004ea2000c1e1900 */
[----:B------:R-:W-:Y:S05]  /*1ccb0*/  YIELD ;  /* 0x0000000000007946 */ /* 0x000fea0003800000 */
[----:B------:R-:W-:Y:S01]  /*1ccc0*/  ULDC.64 UR4, c[0x0][0xa28] ;  /* 0x00028a0000047ab9 */ /* 0x000fe20000000a00 */
[----:B------:R-:W-:Y:S01]  /*1ccd0*/  ULDC.64 UR8, c[0x0][0xa18] ;  /* 0x0002860000087ab9 */ /* 0x000fe20000000a00 */
[----:B------:R-:W-:Y:S01]  /*1cce0*/  ISETP.NE.U32.AND P0, PT, RZ, UR4, PT ;  /* 0x00000004ff007c0c */ /* 0x000fe2000bf05070 */
[----:B------:R-:W-:Y:S01]  /*1ccf0*/  IMAD.MOV.U32 R10, RZ, RZ, RZ ;  /* 0x000000ffff0a7224 */ /* 0x000fe200078e00ff */
        /* <DEDUP_REMOVED lines=10> */
[----:B0-----:R-:W-:Y:S01]  /*1cda0*/  @P0 LEA.HI.X R3, R30, UR5, R0, 0x2, P1 ;  /* 0x000000051e030c11 */ /* 0x001fe200088f1400 */
[----:B------:R-:W-:Y:S01]  /*1cdb0*/  ULDC.64 UR4, c[0x0][0xa00] ;  /* 0x0002800000047ab9 */ /* 0x000fe20000000a00 */
[----:B------:R-:W-:-:S03]  /*1cdc0*/  ISETP.NE.U32.AND P1, PT, RZ, UR8, PT ;  /* 0x00000008ff007c0c */ /* 0x000fc6000bf25070 */
[----:B------:R0:W2:Y:S01]  /*1cdd0*/  @P0 LDG.E R10, desc[UR48][R2.64] ;  /* 0x00000030020a0981 */ /* 0x0000a2000c1e1900 */
[----:B------:R-:W-:Y:S02]  /*1cde0*/  ISETP.NE.AND.EX P1, PT, RZ, UR9, PT, P1 ;  /* 0x00000009ff007c0c */ /* 0x000fe4000bf25310 */
[----:B------:R-:W-:Y:S01]  /*1cdf0*/  ISETP.NE.U32.AND P0, PT, RZ, UR4, PT ;  /* 0x00000004ff007c0c */ /* 0x000fe2000bf05070 */
[----:B-1----:R-:W-:Y:S01]  /*1ce00*/  IMAD.MOV.U32 R0, RZ, RZ, RZ ;  /* 0x000000ffff007224 */ /* 0x002fe200078e00ff */
[C---:B------:R-:W-:Y:S02]  /*1ce10*/  IADD3 R4, P4, R23.reuse, UR6, RZ ;  /* 0x0000000617047c10 */ /* 0x040fe4000ff9e0ff */
[----:B------:R-:W-:Y:S02]  /*1ce20*/  ISETP.NE.AND.EX P0, PT, RZ, UR5, PT, P0 ;  /* 0x00000005ff007c0c */ /* 0x000fe4000bf05300 */
[----:B------:R-:W-:Y:S02]  /*1ce30*/  IADD3.X R5, R24, UR7, RZ, P4, !PT ;  /* 0x0000000718057c10 */ /* 0x000fe4000a7fe4ff */
[----:B0-----:R-:W-:Y:S01]  /*1ce40*/  IADD3 R2, P3, R23, UR4, RZ ;  /* 0x0000000417027c10 */ /* 0x001fe2000ff7e0ff */
[----:B------:R-:W-:-:S02]  /*1ce50*/  ULDC UR4, c[0x0][0x288] ;  /* 0x0000a20000047ab9 */ /* 0x000fc40000000800 */
[----:B------:R-:W5:Y:S01]  /*1ce60*/  @P2 LDG.E R0, desc[UR48][R4.64] ;  /* 0x0000003004002981 */ /* 0x000f62000c1e1900 */
[C---:B------:R-:W-:Y:S02]  /*1ce70*/  IADD3.X R3, R24.reuse, UR5, RZ, P3, !PT ;  /* 0x0000000518037c10 */ /* 0x040fe40009ffe4ff */
[----:B------:R-:W-:Y:S01]  /*1ce80*/  @P1 IADD3 R6, P3, R23, UR8, RZ ;  /* 0x0000000817061c10 */ /* 0x000fe2000ff7e0ff */
[----:B------:R-:W-:Y:S01]  /*1ce90*/  IMAD.U32 R8, RZ, RZ, UR4 ;  /* 0x00000004ff087e24 */ /* 0x000fe2000f8e00ff */
[----:B------:R-:W-:Y:S01]  /*1cea0*/  ULDC.64 UR4, c[0x0][0x418] ;  /* 0x0001060000047ab9 */ /* 0x000fe20000000a00 */
[----:B------:R-:W5:Y:S01]  /*1ceb0*/  @P0 LDG.E R34, desc[UR48][R2.64] ;  /* 0x0000003002220981 */ /* 0x000f62000c1e1900 */
[----:B------:R-:W-:-:S05]  /*1cec0*/  @P1 IADD3.X R7, R24, UR9, RZ, P3, !PT ;  /* 0x0000000918071c10 */ /* 0x000fca0009ffe4ff */
[----:B------:R0:W3:Y:S01]  /*1ced0*/  @P1 LDG.E R8, desc[UR48][R6.64] ;  /* 0x0000003006081981 */ /* 0x0000e2000c1e1900 */
[----:B------:R-:W-:-:S03]  /*1cee0*/  UISETP.NE.U32.AND UP0, UPT, UR4, URZ, UPT ;  /* 0x0000003f0400728c */ /* 0x000fc6000bf05070 */
[----:B------:R-:W-:Y:S01]  /*1cef0*/  ULDC UR4, c[0x0][0x424] ;  /* 0x0001090000047ab9 */ /* 0x000fe20000000800 */
        /* <DEDUP_REMOVED lines=11> */
[----:B------:R-:W2:Y:S04]  /*1cfb0*/  LDG.E R7, desc[UR48][R2.64] ;  /* 0x0000003002077981 */ /* 0x000ea8000c1e1900 */
[----:B0-----:R-:W2:Y:S02]  /*1cfc0*/  LDG.E R8, desc[UR48][R2.64+0x4] ;  /* 0x0000043002087981 */ /* 0x001ea4000c1e1900 */
[----:B--2---:R-:W-:-:S05]  /*1cfd0*/  IADD3 R2, -R7, R8, RZ ;  /* 0x0000000807027210 */ /* 0x004fca0007ffe1ff */
[----:B------:R1:W-:Y:S02]  /*1cfe0*/  STL [R1+0x28], R2 ;  /* 0x0000280201007387 */ /* 0x0003e40000100800 */
.L_x_3948:
        /* <DEDUP_REMOVED lines=10> */
[----:B------:R-:W-:-:S04]  /*1d090*/  IADD3 R2, P0, R23, UR4, RZ ;  /* 0x0000000417027c10 */ /* 0x000fc8000ff1e0ff */
[----:B------:R-:W-:-:S05]  /*1d0a0*/  IADD3.X R3, R24, UR5, RZ, P0, !PT ;  /* 0x0000000518037c10 */ /* 0x000fca00087fe4ff */
[----:B------:R0:W5:Y:S01]  /*1d0b0*/  LDG.E R9, desc[UR48][R2.64] ;  /* 0x0000003002097981 */ /* 0x000162000c1e1900 */
[----:B------:R-:W-:Y:S05]  /*1d0c0*/  BRA `(.L_x_3950) ;  /* 0x0000000000247947 */ /* 0x000fea0003800000 */
.L_x_3949:
        /* <DEDUP_REMOVED lines=8> */
[----:B--2---:R-:W-:-:S07]  /*1d150*/  IMAD.IADD R9, R2, 0x1, -R9 ;  /* 0x0000000102097824 */ /* 0x004fce00078e0a09 */
.L_x_3950:
        /* <DEDUP_REMOVED lines=12> */
[----:B------:R-:W-:Y:S01]  /*1d220*/  SHF.R.U32.HI R2, RZ, 0x1f, R4 ;  /* 0x0000001fff027819 */ /* 0x000fe20000011604 */
[----:B0-----:R-:W-:-:S03]  /*1d230*/  IMAD.MOV.U32 R3, RZ, RZ, RZ ;  /* 0x000000ffff037224 */ /* 0x001fc600078e00ff */
[----:B------:R-:W-:Y:S01]  /*1d240*/  LEA.HI.SX32 R4, R4, R2, 0x1c ;  /* 0x0000000204047211 */ /* 0x000fe200078fe2ff */
        /* <DEDUP_REMOVED lines=30> */
.L_x_3952:
[----:B------:R-:W-:Y:S05]  /*1d430*/  BSYNC B0 ;  /* 0x0000000000007941 */ /* 0x000fea0003800000 */
.L_x_3951:
        /* <DEDUP_REMOVED lines=8> */
[----:B------:R-:W-:Y:S01]  /*1d4c0*/  @P0 IADD3 R8, R3, 0x5f, RZ ;  /* 0x0000005f03080810 */ /* 0x000fe20007ffe0ff */
        /* <DEDUP_REMOVED lines=16> */
.L_x_4108:
[----:B-1----:R-:W-:Y:S02]  /*1d5d0*/  ISETP.NE.AND P0, PT, R14, RZ, PT ;  /* 0x000000ff0e00720c */ /* 0x002fe40003f05270 */
[----:B------:R-:W-:-:S11]  /*1d5e0*/  PLOP3.LUT P6, PT, PT, PT, PT, 0x8, 0x0 ;  /* 0x000000000000781c */ /* 0x000fd60003fce170 */
[----:B------:R-:W-:Y:S05]  /*1d5f0*/  @P0 BRA `(.L_x_3956) ;  /* 0x00000000000c0947 */ /* 0x000fea0003800000 */
[----:B------:R-:W-:-:S03]  /*1d600*/  UMOV UR4, 0xffffffff ;  /* 0xffffffff00047882 */ /* 0x000fc60000000000 */
[----:B------:R-:W-:Y:S05]  /*1d610*/  BRA.DIV UR4, `(.L_x_3957) ;  /* 0x0000006a04d07947 */ /* 0x000fea000b800000 */
[----:B------:R-:W-:-:S13]  /*1d620*/  ELECT P6, URZ, PT ;  /* 0x00000000003f782f */ /* 0x000fda00038c0000 */
.L_x_3956:
        /* <DEDUP_REMOVED lines=9> */
.L_x_4111:
[----:B------:R-:W-:Y:S05]  /*1d6c0*/  BSYNC B1 ;  /* 0x0000000000017941 */ /* 0x000fea0003800000 */
.L_x_3958:
        /* <DEDUP_REMOVED lines=10> */
.L_x_4112:
[----:B------:R-:W-:Y:S05]  /*1d770*/  BSYNC B2 ;  /* 0x0000000000027941 */ /* 0x000fea0003800000 */
.L_x_3962:
        /* <DEDUP_REMOVED lines=9> */
.L_x_3965:
[----:B------:R-:W-:Y:S05]  /*1d810*/  BSYNC B2 ;  /* 0x0000000000027941 */ /* 0x000fea0003800000 */
.L_x_3964:
        /* <DEDUP_REMOVED lines=8> */
[----:B0-----:R-:W-:Y:S01]  /*1d8a0*/  VIADD R8, R12, 0x30890 ;  /* 0x000308900c087836 */ /* 0x001fe20000000000 */
[----:B------:R-:W-:Y:S01]  /*1d8b0*/  UMOV UR6, 0x0 ;  /* 0x0000000000067882 */ /* 0x000fe20000000000 */
[----:B------:R-:W-:Y:S01]  /*1d8c0*/  VIADD R13, R10, 0x1e400 ;  /* 0x0001e4000a0d7836 */ /* 0x000fe20000000000 */
[----:B------:R-:W-:-:S09]  /*1d8d0*/  UMOV UR7, 0x12f00000 ;  /* 0x12f0000000077882 */ /* 0x000fd20000000000 */
.L_x_3966:
        /* <DEDUP_REMOVED lines=16> */
.L_x_3967:
        /* <DEDUP_REMOVED lines=16> */
.L_x_3968:
        /* <DEDUP_REMOVED lines=13> */
.L_x_4113:
[----:B------:R-:W-:Y:S05]  /*1dbb0*/  BSYNC B2 ;  /* 0x0000000000027941 */ /* 0x000fea0003800000 */
.L_x_3969:
[----:B------:R-:W-:Y:S01]  /*1dbc0*/  BSSY B2, `(.L_x_3971) ;  /* 0x000000b000027945 */ /* 0x000fe20003800000 */
[----:B------:R-:W-:Y:S02]  /*1dbd0*/  IMAD.MOV.U32 R14, RZ, RZ, 0x0 ;  /* 0x00000000ff0e7424 */ /* 0x000fe400078e00ff */
[----:B------:R-:W-:Y:S01]  /*1dbe0*/  IMAD.MOV.U32 R15, RZ, RZ, 0x12f00000 ;  /* 0x12f00000ff0f7424 */ /* 0x000fe200078e00ff */
[----:B------:R-:W-:Y:S06]  /*1dbf0*/  @P2 BRA `(.L_x_3972) ;  /* 0x00000000001c2947 */ /* 0x000fec0003800000 */
[----:B------:R-:W2:Y:S01]  /*1dc00*/  S2R R8, SR_TID.X ;  /* 0x0000000000087919 */ /* 0x000ea20000002100 */
[----:B01----:R-:W-:-:S04]  /*1dc10*/  IMAD.MOV.U32 R11, RZ, RZ, 0x9000 ;  /* 0x00009000ff0b7424 */ /* 0x003fc800078e00ff */
[----:B------:R3:W-:Y:S01]  /*1dc20*/  SYNCS.ARRIVE.TRANS64 RZ, [R12+URZ+0x308b0], R11 ;  /* 0x0308b00b0cff79a7 */ /* 0x0007e2000800003f */
[----:B--2---:R-:W-:-:S04]  /*1dc30*/  LOP3.LUT R8, R8, 0x1f, RZ, 0xc0, !PT ;  /* 0x0000001f08087812 */ /* 0x004fc800078ec0ff */
[----:B------:R-:W-:-:S13]  /*1dc40*/  ISETP.NE.AND P0, PT, R8, RZ, PT ;  /* 0x000000ff0800720c */ /* 0x000fda0003f05270 */
[----:B---3--:R-:W-:Y:S05]  /*1dc50*/  @!P0 BRA `(.L_x_3972) ;  /* 0x0000000000048947 */ /* 0x008fea0003800000 */
[----:B------:R-:W-:Y:S01]  /*1dc60*/  BPT.TRAP 0x1 ;  /* 0x000000040000795c */ /* 0x000fe20000300000 */
.L_x_3972:
[----:B------:R-:W-:Y:S05]  /*1dc70*/  BSYNC B2 ;  /* 0x0000000000027941 */ /* 0x000fea0003800000 */
.L_x_3971:
[----:B------:R-:W-:Y:S01]  /*1dc80*/  R2UR UR10, R25 ;  /* 0x00000000190a72ca */ /* 0x000fe200000e0000 */
[----:B------:R-:W-:Y:S01]  /*1dc90*/  UIADD3 UR4, UP0, UR36, 0x670, URZ ;  /* 0x0000067024047890 */ /* 0x000fe2000ff1e03f */
[----:B------:R-:W-:Y:S01]  /*1dca0*/  R2UR UR6, R14 ;  /* 0x000000000e0672ca */ /* 0x000fe200000e0000 */
[----:B------:R-:W-:Y:S01]  /*1dcb0*/  VIADD R8, R10, 0x400 ;  /* 0x000004000a087836 */ /* 0x000fe20000000000 */
[----:B------:R-:W-:Y:S01]  /*1dcc0*/  R2UR UR7, R15 ;  /* 0x000000000f0772ca */ /* 0x000fe200000e0000 */
[----:B------:R-:W-:Y:S01]  /*1dcd0*/  UIADD3.X UR5, URZ, UR37, URZ, UP0, !UPT ;  /* 0x000000253f057290 */ /* 0x000fe200087fe43f */
[----:B------:R-:W-:Y:S02]  /*1dce0*/  PLOP3.LUT P0, PT, PT, PT, PT, 0x80, 0x0 ;  /* 0x000000000000781c */ /* 0x000fe40003f0f070 */
[----:B01----:R-:W-:-:S11]  /*1dcf0*/  IADD3 R12, R12, 0x308b0, RZ ;  /* 0x000308b00c0c7810 */ /* 0x003fd60007ffe0ff */
.L_x_3973:
        /* <DEDUP_REMOVED lines=15> */
.L_x_3974:
        /* <DEDUP_REMOVED lines=15> */
.L_x_3975:
        /* <DEDUP_REMOVED lines=10> */
.L_x_3961:
[----:B------:R-:W-:Y:S05]  /*1df80*/  BSYNC B1 ;  /* 0x0000000000017941 */ /* 0x000fea0003800000 */
.L_x_3960:
        /* <DEDUP_REMOVED lines=9> */
.L_x_3992:
        /* <DEDUP_REMOVED lines=11> */
.L_x_4114:
[----:B------:R-:W-:Y:S05]  /*1e0d0*/  BSYNC B2 ;  /* 0x0000000000027941 */ /* 0x000fea0003800000 */
.L_x_3978:
        /* <DEDUP_REMOVED lines=9> */
.L_x_3981:
[----:B------:R-:W-:Y:S05]  /*1e170*/  BSYNC B2 ;  /* 0x0000000000027941 */ /* 0x000fea0003800000 */
.L_x_3980:
        /* <DEDUP_REMOVED lines=11> */
.L_x_3982:
        /* <DEDUP_REMOVED lines=16> */
.L_x_3983:
        /* <DEDUP_REMOVED lines=16> */
.L_x_3984:
        /* <DEDUP_REMOVED lines=13> */
.L_x_4115:
[----:B------:R-:W-:Y:S05]  /*1e500*/  BSYNC B2 ;  /* 0x0000000000027941 */ /* 0x000fea0003800000 */
.L_x_3985:
[----:B------:R-:W-:Y:S01]  /*1e510*/  BSSY B2, `(.L_x_3987) ;  /* 0x000000b000027945 */ /* 0x000fe20003800000 */
[----:B------:R-:W-:Y:S02]  /*1e520*/  IMAD.MOV.U32 R14, RZ, RZ, 0x0 ;  /* 0x00000000ff0e7424 */ /* 0x000fe400078e00ff */
[----:B------:R-:W-:Y:S01]  /*1e530*/  IMAD.MOV.U32 R15, RZ, RZ, 0x12f00000 ;  /* 0x12f00000ff0f7424 */ /* 0x000fe200078e00ff */
[----:B------:R-:W-:Y:S06]  /*1e540*/  @P3 BRA `(.L_x_3988) ;  /* 0x00000000001c3947 */ /* 0x000fec0003800000 */
[----:B------:R-:W2:Y:S01]  /*1e550*/  S2R R13, SR_TID.X ;  /* 0x00000000000d7919 */ /* 0x000ea20000002100 */
[----:B------:R-:W-:-:S04]  /*1e560*/  MOV R3, 0x9000 ;  /* 0x0000900000037802 */ /* 0x000fc80000000f00 */
[----:B------:R3:W-:Y:S01]  /*1e570*/  SYNCS.ARRIVE.TRANS64 RZ, [R11+URZ+0x308b0], R3 ;  /* 0x0308b0030bff79a7 */ /* 0x0007e2000800003f */
[----:B--2---:R-:W-:-:S04]  /*1e580*/  LOP3.LUT R13, R13, 0x1f, RZ, 0xc0, !PT ;  /* 0x0000001f0d0d7812 */ /* 0x004fc800078ec0ff */
[----:B------:R-:W-:-:S13]  /*1e590*/  ISETP.NE.AND P2, PT, R13, RZ, PT ;  /* 0x000000ff0d00720c */ /* 0x000fda0003f45270 */
[----:B---3--:R-:W-:Y:S05]  /*1e5a0*/  @!P2 BRA `(.L_x_3988) ;  /* 0x000000000004a947 */ /* 0x008fea0003800000 */
[----:B------:R-:W-:Y:S01]  /*1e5b0*/  BPT.TRAP 0x1 ;  /* 0x000000040000795c */ /* 0x000fe20000300000 */
.L_x_3988:
[----:B------:R-:W-:Y:S05]  /*1e5c0*/  BSYNC B2 ;  /* 0x0000000000027941 */ /* 0x000fea0003800000 */
.L_x_3987:
        /* <DEDUP_REMOVED lines=8> */
.L_x_3989:
        /* <DEDUP_REMOVED lines=15> */
.L_x_3990:
        /* <DEDUP_REMOVED lines=15> */
.L_x_3991:
        /* <DEDUP_REMOVED lines=10> */
.L_x_3977:
[----:B------:R-:W-:Y:S05]  /*1e8d0*/  BSYNC B1 ;  /* 0x0000000000017941 */ /* 0x000fea0003800000 */
.L_x_3976:
        /* <DEDUP_REMOVED lines=8> */
.L_x_3954:
[----:B------:R-:W-:Y:S05]  /*1e960*/  BSYNC B0 ;  /* 0x0000000000007941 */ /* 0x000fea0003800000 */
.L_x_3953:
        /* <DEDUP_REMOVED lines=33> */
.L_x_3994:
[----:B------:R-:W-:Y:S05]  /*1eb80*/  BSYNC B0 ;  /* 0x0000000000007941 */ /* 0x000fea0003800000 */
.L_x_3993:
        /* <DEDUP_REMOVED lines=24> */
.L_x_3996:
[----:B------:R-:W-:Y:S01]  /*1ed10*/  IADD3 R0, R22, 0x1e400, RZ ;  /* 0x0001e40016007810 */ /* 0x000fe20007ffe0ff */
[----:B------:R-:W-:Y:S03]  /*1ed20*/  BSSY B6, `(.L_x_3998) ;  /* 0x0000013000067945 */ /* 0x000fe60003800000 */
        /* <DEDUP_REMOVED lines=18> */
.L_x_3999:
[----:B------:R-:W-:Y:S05]  /*1ee50*/  BSYNC B6 ;  /* 0x0000000000067941 */ /* 0x000fea0003800000 */
.L_x_3998:
        /* <DEDUP_REMOVED lines=9> */
[----:B------:R-:W-:Y:S01]  /*1eef0*/  IMAD.U32 R4, RZ, RZ, UR6 ;  /* 0x00000006ff047e24 */ /* 0x000fe2000f8e00ff */
[----:B0-----:R-:W-:Y:S01]  /*1ef00*/  MOV R8, 0x70 ;  /* 0x0000007000087802 */ /* 0x001fe20000000f00 */
[----:B------:R-:W-:Y:S02]  /*1ef10*/  IMAD.U32 R5, RZ, RZ, UR7 ;  /* 0x00000007ff057e24 */ /* 0x000fe4000f8e00ff */
[----:B------:R-:W-:Y:S02]  /*1ef20*/  IMAD.U32 R6, RZ, RZ, UR8 ;  /* 0x00000008ff067e24 */ /* 0x000fe4000f8e00ff */
[----:B------:R-:W-:-:S02]  /*1ef30*/  IMAD.U32 R7, RZ, RZ, UR9 ;  /* 0x00000009ff077e24 */ /* 0x000fc4000f8e00ff */
[----:B------:R-:W-:Y:S02]  /*1ef40*/  IMAD.U32 R10, RZ, RZ, UR4 ;  /* 0x00000004ff0a7e24 */ /* 0x000fe4000f8e00ff */
[----:B------:R-:W-:Y:S02]  /*1ef50*/  IMAD.U32 R11, RZ, RZ, UR5 ;  /* 0x00000005ff0b7e24 */ /* 0x000fe4000f8e00ff */
[----:B------:R-:W-:Y:S02]  /*1ef60*/  IMAD.MOV.U32 R12, RZ, RZ, 0x1 ;  /* 0x00000001ff0c7424 */ /* 0x000fe400078e00ff */
[----:B-1----:R-:W-:-:S07]  /*1ef70*/  IMAD.MOV.U32 R13, RZ, RZ, RZ ;  /* 0x000000ffff0d7224 */ /* 0x002fce00078e00ff */
[----:B------:R-:W-:-:S07]  /*1ef80*/  LEPC R20, `(.L_x_4002) ;  /* 0x000000001014794e */ /* 0x000fce0000000000 */
[----:B--2---:R-:W-:Y:S05]  /*1ef90*/  CALL.ABS.NOINC R2 ;  /* 0x0000000002007343 */ /* 0x004fea0003c00000 */
.L_x_4002:
        /* <DEDUP_REMOVED lines=15> */
.L_x_4001:
[----:B------:R-:W-:Y:S05]  /*1f090*/  BSYNC B6 ;  /* 0x0000000000067941 */ /* 0x000fea0003800000 */
.L_x_4000:
[----:B------:R-:W2:Y:S01]  /*1f0a0*/  LDL R25, [R1+0x1c] ;  /* 0x00001c0001197983 */ /* 0x000ea20000100800 */
[----:B------:R-:W-:Y:S01]  /*1f0b0*/  ULDC.64 UR4, c[0x0][0x9f8] ;  /* 0x00027e0000047ab9 */ /* 0x000fe20000000a00 */
[----:B------:R-:W1:Y:S02]  /*1f0c0*/  LDC R6, c[0x0][0x430] ;  /* 0x00010c00ff067b82 */ /* 0x000e640000000800 */
[----:B0-----:R-:W3:Y:S01]  /*1f0d0*/  LDL R8, [R1+0x4] ;  /* 0x0000040001087983 */ /* 0x001ee20000100800 */
[----:B------:R-:W-:-:S03]  /*1f0e0*/  ISETP.NE.U32.AND P0, PT, RZ, UR4, PT ;  /* 0x00000004ff007c0c */ /* 0x000fc6000bf05070 */
[----:B------:R-:W4:Y:S01]  /*1f0f0*/  LDL R4, [R1+0xc] ;  /* 0x00000c0001047983 */ /* 0x000f220000100800 */
[----:B------:R-:W-:-:S03]  /*1f100*/  ISETP.NE.AND.EX P0, PT, RZ, UR5, PT, P0 ;  /* 0x00000005ff007c0c */ /* 0x000fc6000bf05300 */
[----:B------:R-:W4:Y:S04]  /*1f110*/  LDL R21, [R1+0x3c] ;  /* 0x00003c0001157983 */ /* 0x000f280000100800 */
[----:B------:R-:W4:Y:S01]  /*1f120*/  LDL.LU R20, [R1] ;  /* 0x0000000001147983 */ /* 0x000f220000300800 */
[----:B------:R-:W0:Y:S05]  /*1f130*/  S2R R0, SR_TID.X ;  /* 0x0000000000007919 */ /* 0x000e2a0000002100 */
[----:B------:R-:W-:Y:S01]  /*1f140*/  @P0 IADD3 R2, P1, R23, UR4, RZ ;  /* 0x0000000417020c10 */ /* 0x000fe2000ff3e0ff */
[----:B------:R-:W-:-:S03]  /*1f150*/  ULDC UR4, c[0x0][0x2f4] ;  /* 0x0000bd0000047ab9 */ /* 0x000fc60000000800 */
[----:B------:R-:W-:-:S05]  /*1f160*/  @P0 IADD3.X R3, R24, UR5, RZ, P1, !PT ;  /* 0x0000000518030c10 */ /* 0x000fca0008ffe4ff */
[----:B------:R0:W4:Y:S01]  /*1f170*/  @P0 LDG.E R31, desc[UR48][R2.64] ;  /* 0x00000030021f0981 */ /* 0x000122000c1e1900 */
[----:B------:R-:W0:Y:S01]  /*1f180*/  S2R R7, SR_TID.X ;  /* 0x0000000000077919 */ /* 0x000e220000002100 */
[----:B-1----:R-:W-:-:S13]  /*1f190*/  ISETP.NE.AND P1, PT, R6, 0x1, PT ;  /* 0x000000010600780c */ /* 0x002fda0003f25270 */
[----:B------:R-:W1:Y:S01]  /*1f1a0*/  @P1 LDC R5, c[0x0][0x434] ;  /* 0x00010d00ff051b82 */ /* 0x000e620000000800 */
[----:B0-----:R-:W-:-:S04]  /*1f1b0*/  LOP3.LUT R0, R0, 0x7f, RZ, 0xc0, !PT ;  /* 0x0000007f00007812 */ /* 0x001fc800078ec0ff */
[----:B------:R-:W-:-:S03]  /*1f1c0*/  SHF.R.U32.HI R0, RZ, 0x3, R0 ;  /* 0x00000003ff007819 */ /* 0x000fc60000011600 */
[----:B------:R-:W0:Y:S01]  /*1f1d0*/  @P1 LDC R2, c[0x0][0x438] ;  /* 0x00010e00ff021b82 */ /* 0x000e220000000800 */
[----:B------:R-:W-:-:S05]  /*1f1e0*/  IMAD.SHL.U32 R7, R7, 0x10, RZ ;  /* 0x0000001007077824 */ /* 0x000fca00078e00ff */
[----:B------:R-:W-:Y:S02]  /*1f1f0*/  LOP3.LUT R7, R0, 0x70, R7, 0xf8, !PT ;  /* 0x0000007000077812 */ /* 0x000fe400078ef807 */
[----:B------:R-:W-:Y:S01]  /*1f200*/  ISETP.GE.AND P2, PT, R35, UR4, PT ;  /* 0x0000000423007c0c */ /* 0x000fe2000bf46270 */
[----:B------:R-:W-:Y:S01]  /*1f210*/  UMOV UR5, 0xffffffff ;  /* 0xffffffff00057882 */ /* 0x000fe20000000000 */
[----:B--2---:R-:W-:-:S04]  /*1f220*/  VIADD R25, R25, 0xffffffff ;  /* 0xffffffff19197836 */ /* 0x004fc80000000000 */
[----:B------:R-:W-:-:S05]  /*1f230*/  IMAD R0, R25, 0x60, R7 ;  /* 0x0000006019007824 */ /* 0x000fca00078e0207 */
[C---:B---3--:R-:W-:Y:S01]  /*1f240*/  ISETP.GE.AND P0, PT, R0.reuse, R8, PT ;  /* 0x000000080000720c */ /* 0x048fe20003f06270 */
[----:B----4-:R-:W-:-:S03]  /*1f250*/  IMAD.IADD R0, R0, 0x1, R4 ;  /* 0x0000000100007824 */ /* 0x010fc600078e0204 */
[----:B------:R-:W-:Y:S01]  /*1f260*/  ISETP.GT.U32.OR P0, PT, R7, 0x5f, P0 ;  /* 0x0000005f0700780c */ /* 0x000fe20000704470 */
[----:B-1----:R-:W-:-:S04]  /*1f270*/  @P1 IMAD.HI.U32 R3, R0, R5, RZ ;  /* 0x0000000500031227 */ /* 0x002fc800078e00ff */
[----:B------:R-:W-:Y:S01]  /*1f280*/  IMAD.MOV.U32 R4, RZ, RZ, R0 ;  /* 0x000000ffff047224 */ /* 0x000fe200078e0000 */
[----:B0-----:R-:W-:-:S07]  /*1f290*/  @P1 SHF.R.U32.HI R4, RZ, R2, R3 ;  /* 0x00000002ff041219 */ /* 0x001fce0000011603 */
        /* <DEDUP_REMOVED lines=8> */
[----:B------:R-:W0:Y:S03]  /*1f320*/  @!P0 LDC.64 R2, c[0x0][0x418] ;  /* 0x00010600ff028b82 */ /* 0x000e260000000a00 */
[----:B------:R-:W-:Y:S02]  /*1f330*/  @!P0 IADD3 R6, R5, R6, RZ ;  /* 0x0000000605068210 */ /* 0x000fe40007ffe0ff */
[----:B------:R-:W-:Y:S02]  /*1f340*/  LOP3.LUT R20, R20, 0xfffffff7, RZ, 0xc0, !PT ;  /* 0xfffffff714147812 */ /* 0x000fe400078ec0ff */
[----:B0-----:R-:W-:-:S04]  /*1f350*/  @!P0 LEA R2, P1, R4, R2, 0x2 ;  /* 0x0000000204028211 */ /* 0x001fc800078210ff */
[----:B------:R-:W-:Y:S01]  /*1f360*/  @!P0 LEA.HI.X R3, R4, R3, R6, 0x2, P1 ;  /* 0x0000000304038211 */ /* 0x000fe200008f1406 */
[----:B------:R-:W-:Y:S01]  /*1f370*/  IMAD.MOV.U32 R4, RZ, RZ, RZ ;  /* 0x000000ffff047224 */ /* 0x000fe200078e00ff */
[----:B------:R-:W-:-:S05]  /*1f380*/  ISETP.GT.U32.AND P1, PT, R7, 0x5f, PT ;  /* 0x0000005f0700780c */ /* 0x000fca0003f24070 */
[----:B------:R0:W5:Y:S01]  /*1f390*/  @!P0 LDG.E R4, desc[UR48][R2.64] ;  /* 0x0000003002048981 */ /* 0x000162000c1e1900 */
[----:B------:R-:W-:-:S07]  /*1f3a0*/  ISETP.NE.AND P0, PT, R21, 0x3, PT ;  /* 0x000000031500780c */ /* 0x000fce0003f05270 */
        /* <DEDUP_REMOVED lines=8> */
[----:B------:R-:W-:-:S04]  /*1f430*/  LOP3.LUT R20, R20, 0xfffffffd, RZ, 0xc0, !PT ;  /* 0xfffffffd14147812 */ /* 0x000fc800078ec0ff */
[----:B------:R-:W-:-:S04]  /*1f440*/  @P2 LOP3.LUT R20, R20, 0x2, RZ, 0xfc, !PT ;  /* 0x0000000214142812 */ /* 0x000fc800078efcff */
[----:B------:R-:W-:Y:S01]  /*1f450*/  @P1 LOP3.LUT R20, R20, 0x1, RZ, 0xfc, !PT ;  /* 0x0000000114141812 */ /* 0x000fe200078efcff */
[----:B------:R0:W-:Y:S04]  /*1f460*/  STL [R1+0x10], R8 ;  /* 0x0000100801007387 */ /* 0x0001e80000100800 */
[----:B------:R0:W-:Y:S01]  /*1f470*/  STL [R1], R20 ;  /* 0x0000001401007387 */ /* 0x0001e20000100800 */
[----:B------:R-:W-:Y:S05]  /*1f480*/  BRA.DIV UR5, `(.L_x_4003) ;  /* 0x0000004e05b87947 */ /* 0x000fea000b800000 */
.L_x_4118:
[----:B------:R-:W-:Y:S05]  /*1f490*/  @!P0 BRA `(.L_x_4004) ;  /* 0x0000000000048947 */ /* 0x000fea0003800000 */
[----:B------:R-:W-:Y:S01]  /*1f4a0*/  BPT.TRAP 0x1 ;  /* 0x000000040000795c */ /* 0x000fe20000300000 */
.L_x_4004:
[----:B------:R-:W-:Y:S01]  /*1f4b0*/  SHF.R.S32.HI R5, RZ, 0x1f, R0 ;  /* 0x0000001fff057819 */ /* 0x000fe20000011400 */
[----:B------:R-:W-:Y:S01]  /*1f4c0*/  ULDC.64 UR4, c[0x0][0x328] ;  /* 0x0000ca0000047ab9 */ /* 0x000fe20000000a00 */
[----:B------:R-:W-:Y:S01]  /*1f4d0*/  ULDC.64 UR6, c[0x0][0x318] ;  /* 0x0000c60000067ab9 */ /* 0x000fe20000000a00 */
[----:B0-----:R-:W-:Y:S01]  /*1f4e0*/  IMAD.WIDE.U32 R2, R0, UR4, RZ ;  /* 0x0000000400027c25 */ /* 0x001fe2000f8e00ff */
[----:B------:R-:W-:Y:S03]  /*1f4f0*/  BSSY B0, `(.L_x_4005) ;  /* 0x0000013000007945 */ /* 0x000fe60003800000 */
[----:B------:R-:W-:-:S04]  /*1f500*/  IMAD R6, R5, UR4, RZ ;  /* 0x0000000405067c24 */ /* 0x000fc8000f8e02ff */
[----:B------:R-:W-:Y:S01]  /*1f510*/  IMAD R6, R0, UR5, R6 ;  /* 0x0000000500067c24 */ /* 0x000fe2000f8e0206 */
        /* <DEDUP_REMOVED lines=16> */
.L_x_4119:
[----:B------:R-:W-:Y:S05]  /*1f620*/  BSYNC B0 ;  /* 0x0000000000007941 */ /* 0x000fea0003800000 */
.L_x_4005:
[----:B------:R-:W2:Y:S01]  /*1f630*/  LDL R3, [R1] ;  /* 0x0000000001037983 */ /* 0x000ea20000100800 */
[----:B------:R-:W-:Y:S01]  /*1f640*/  ULDC.64 UR4, c[0x0][0x300] ;  /* 0x0000c00000047ab9 */ /* 0x000fe20000000a00 */
[----:B------:R-:W-:Y:S02]  /*1f650*/  ULDC.64 UR6, c[0x0][0x2e8] ;  /* 0x0000ba0000067ab9 */ /* 0x000fe40000000a00 */
[----:B------:R-:W3:Y:S01]  /*1f660*/  LDL R9, [R1+0x4] ;  /* 0x0000040001097983 */ /* 0x000ee20000100800 */
[----:B------:R-:W-:Y:S01]  /*1f670*/  IMAD R5, R5, UR4, RZ ;  /* 0x0000000405057c24 */ /* 0x000fe2000f8e02ff */
[----:B------:R-:W1:Y:S03]  /*1f680*/  S2R R8, SR_TID.X ;  /* 0x0000000000087919 */ /* 0x000e660000002100 */
[----:B------:R-:W-:Y:S01]  /*1f690*/  IMAD R5, R0, UR5, R5 ;  /* 0x0000000500057c24 */ /* 0x000fe2000f8e0205 */
[----:B-1----:R-:W-:-:S04]  /*1f6a0*/  LOP3.LUT R8, R8, 0x7f, RZ, 0xc0, !PT ;  /* 0x0000007f08087812 */ /* 0x002fc800078ec0ff */
[----:B------:R-:W-:Y:S02]  /*1f6b0*/  SHF.R.U32.HI R8, RZ, 0x3, R8 ;  /* 0x00000003ff087819 */ /* 0x000fe40000011608 */
[C---:B--2---:R-:W-:Y:S02]  /*1f6c0*/  LOP3.LUT P4, RZ, R3.reuse, 0x4, RZ, 0xc0, !PT ;  /* 0x0000000403ff7812 */ /* 0x044fe4000788c0ff */
[C---:B------:R-:W-:Y:S02]  /*1f6d0*/  LOP3.LUT P3, RZ, R3.reuse, 0x2, RZ, 0xc0, !PT ;  /* 0x0000000203ff7812 */ /* 0x040fe4000786c0ff */
[----:B------:R-:W-:Y:S01]  /*1f6e0*/  LOP3.LUT P2, RZ, R3, 0x1, RZ, 0xc0, !PT ;  /* 0x0000000103ff7812 */ /* 0x000fe2000784c0ff */
[----:B0-----:R-:W-:Y:S01]  /*1f6f0*/  IMAD.WIDE.U32 R2, R0, UR4, RZ ;  /* 0x0000000400027c25 */ /* 0x001fe2000f8e00ff */
[----:B------:R-:W-:-:S03]  /*1f700*/  ULDC.64 UR4, c[0x0][0x310] ;  /* 0x0000c40000047ab9 */ /* 0x000fc60000000a00 */
[----:B------:R-:W-:Y:S02]  /*1f710*/  IMAD.IADD R3, R3, 0x1, R5 ;  /* 0x0000000103037824 */ /* 0x000fe400078e0205 */
[----:B------:R-:W-:Y:S02]  /*1f720*/  IMAD R6, R6, UR4, RZ ;  /* 0x0000000406067c24 */ /* 0x000fe4000f8e02ff */
[----:B------:R-:W-:-:S04]  /*1f730*/  IMAD.WIDE.U32 R2, R4, UR4, R2 ;  /* 0x0000000404027c25 */ /* 0x000fc8000f8e0002 */
[----:B------:R-:W-:Y:S01]  /*1f740*/  IMAD R6, R4, UR5, R6 ;  /* 0x0000000504067c24 */ /* 0x000fe2000f8e0206 */
[----:B------:R-:W-:Y:S01]  /*1f750*/  ULDC.64 UR4, c[0x0][0x308] ;  /* 0x0000c20000047ab9 */ /* 0x000fe20000000a00 */
[----:B------:R-:W-:Y:S02]  /*1f760*/  IMAD R5, R26, 0x4800, R36 ;  /* 0x000048001a057824 */ /* 0x000fe400078e0224 */
[----:B------:R-:W-:Y:S02]  /*1f770*/  IMAD.IADD R3, R3, 0x1, R6 ;  /* 0x0000000103037824 */ /* 0x000fe400078e0206 */
[----:B---3--:R-:W-:Y:S02]  /*1f780*/  IMAD R6, R25, -0x60, R9 ;  /* 0xffffffa019067824 */ /* 0x008fe400078e0209 */
[----:B------:R-:W-:Y:S01]  /*1f790*/  IMAD.WIDE.U32 R2, R18, UR4, R2 ;  /* 0x0000000412027c25 */ /* 0x000fe2000f8e0002 */
[----:B------:R-:W-:-:S03]  /*1f7a0*/  UMOV UR4, 0xffffffff ;  /* 0xffffffff00047882 */ /* 0x000fc60000000000 */
[----:B------:R-:W-:Y:S01]  /*1f7b0*/  IMAD R0, R18, UR5, R3 ;  /* 0x0000000512007c24 */ /* 0x000fe2000f8e0203 */
[----:B------:R-:W-:Y:S01]  /*1f7c0*/  LEA R4, P0, R2, UR6, 0x1 ;  /* 0x0000000602047c11 */ /* 0x000fe2000f8008ff */
[----:B------:R-:W-:-:S03]  /*1f7d0*/  IMAD.IADD R6, R6, 0x1, -R8 ;  /* 0x0000000106067824 */ /* 0x000fc600078e0a08 */
[----:B------:R-:W-:Y:S02]  /*1f7e0*/  LEA.HI.X R0, R2, UR7, R0, 0x1, P0 ;  /* 0x0000000702007c11 */ /* 0x000fe400080f0c00 */
[----:B------:R-:W-:Y:S01]  /*1f7f0*/  ISETP.GE.AND P0, PT, R6, 0x1, PT ;  /* 0x000000010600780c */ /* 0x000fe20003f06270 */
[----:B------:R-:W-:-:S12]  /*1f800*/  BRA.DIV UR4, `(.L_x_4007) ;  /* 0x0000004e04207947 */ /* 0x000fd8000b800000 */
[----:B------:R-:W0:Y:S01]  /*1f810*/  SHFL.IDX PT, R3, R4, RZ, 0x181f ;  /* 0x00181fff04037589 */ /* 0x000e2200000e0000 */
[----:B------:R-:W-:-:S03]  /*1f820*/  @P0 IMAD R8, R5, 0x2, R22 ;  /* 0x0000000205080824 */ /* 0x000fc600078e0216 */
        /* <DEDUP_REMOVED lines=48> */
[----:B------:R-:W-:Y:S01]  /*1fb30*/  @P1 LEA R8, R5, R22, 0x1 ;  /* 0x0000001605081211 */ /* 0x000fe200078e08ff */
        /* <DEDUP_REMOVED lines=11> */
.L_x_4133:
[----:B------:R-:W-:-:S13]  /*1fbf0*/  ISETP.GE.AND P0, PT, R6, 0x51, PT ;  /* 0x000000510600780c */ /* 0x000fda0003f06270 */
[----:B-1----:R-:W-:Y:S01]  /*1fc00*/  @P0 LEA R2, P1, R32, R2, 0x1 ;  /* 0x0000000220020211 */ /* 0x002fe200078208ff */
[----:B------:R-:W-:-:S04]  /*1fc10*/  @P0 IMAD R5, R5, 0x2, R22 ;  /* 0x0000000205050824 */ /* 0x000fc800078e0216 */
[----:B------:R-:W-:-:S05]  /*1fc20*/  @P0 IMAD.X R3, RZ, RZ, R0, P1 ;  /* 0x000000ffff030224 */ /* 0x000fca00008e0600 */
        /* <DEDUP_REMOVED lines=8> */
.L_x_4008:
[----:B------:R-:W-:Y:S02]  /*1fcb0*/  PLOP3.LUT P1, PT, P1, P0, PT, 0xa2, 0x0 ;  /* 0x000000000000781c */ /* 0x000fe40000f21472 */
[----:B------:R-:W-:-:S08]  /*1fcc0*/  @P0 R2UR P1, UR4, R7 ;  /* 0x00000000070402ca */ /* 0x000fd00000020000 */
[----:B------:R-:W-:-:S05]  /*1fcd0*/  @P0 PLOP3.LUT P0, PT, P1, PT, PT, 0x80, 0x0 ;  /* 0x000000000000081c */ /* 0x000fca0000f0f070 */
[----:B------:R-:W-:Y:S01]  /*1fce0*/  @!P1 SYNCS.ARRIVE.TRANS64.RED.A0T1 RZ, [UR4+0x30830], RZ ;  /* 0x030830ffffff99a7 */ /* 0x000fe20008200404 */
[----:B------:R-:W-:Y:S07]  /*1fcf0*/  @!P1 ARRIVES.LDGSTSBAR.64.TRANSCNT [UR4+0x30830] ;  /* 0x03083000ff0099b0 */ /* 0x000fee0008000a84 */
[----:B------:R-:W-:Y:S05]  /*1fd00*/  @P0 BRA.U.ANY `(.L_x_4008) ;  /* 0xfffffffd00e80947 */ /* 0x000fea000393ffff */
[----:B------:R-:W-:Y:S01]  /*1fd10*/  NOP ;  /* 0x0000000000007918 */ /* 0x000fe20000000000 */
[----:B------:R-:W2:Y:S02]  /*1fd20*/  LDL R0, [R1+0x3c] ;  /* 0x00003c0001007983 */ /* 0x000ea40000100800 */
[----:B--2---:R-:W-:-:S13]  /*1fd30*/  ISETP.NE.AND P2, PT, R0, 0x3, PT ;  /* 0x000000030000780c */ /* 0x004fda0003f45270 */
[----:B------:R-:W-:Y:S05]  /*1fd40*/  @!P2 BRA `(.L_x_4009) ;  /* 0x000000000004a947 */ /* 0x000fea0003800000 */
[----:B------:R-:W-:Y:S01]  /*1fd50*/  BPT.TRAP 0x1 ;  /* 0x000000040000795c */ /* 0x000fe20000300000 */
.L_x_4009:
[----:B-1----:R1:W5:Y:S01]  /*1fd60*/  LDL.LU R3, [R1+0x20] ;  /* 0x0000200001037983 */ /* 0x0023620000300800 */
[----:B------:R1:W-:Y:S02]  /*1fd70*/  SYNCS.ARRIVE.TRANS64.A1T0 RZ, [R7+URZ+0x30830], RZ ;  /* 0x030830ff07ff79a7 */ /* 0x0003e4000810003f */
[----:B------:R-:W-:Y:S05]  /*1fd80*/  WARPSYNC.ALL ;  /* 0x0000000000007948 */ /* 0x000fea0003800000 */
[----:B------:R-:W-:Y:S01]  /*1fd90*/  ULDC.64 UR6, c[0x0][0xa00] ;  /* 0x0002800000067ab9 */ /* 0x000fe20000000a00 */
[----:B------:R-:W-:Y:S01]  /*1fda0*/  ULDC.64 UR4, c[0x0][0x298] ;  /* 0x0000a60000047ab9 */ /* 0x000fe20000000a00 */
[----:B------:R-:W-:Y:S01]  /*1fdb0*/  BAR.SYNC.DEFER_BLOCKING 0x8, 0x180 ;  /* 0x0206000000007b1d */ /* 0x000fe20000010000 */
[----:B------:R-:W-:Y:S01]  /*1fdc0*/  ISETP.NE.U32.AND P0, PT, RZ, UR6, PT ;  /* 0x00000006ff007c0c */ /* 0x000fe2000bf05070 */
[----:B0-----:R-:W-:Y:S01]  /*1fdd0*/  IMAD.WIDE.U32 R4, R34, UR4, RZ ;  /* 0x0000000422047c25 */ /* 0x001fe2000f8e00ff */
[----:B------:R-:W-:-:S02]  /*1fde0*/  SHF.R.S32.HI R0, RZ, 0x1f, R34 ;  /* 0x0000001fff007819 */ /* 0x000fc40000011422 */
[----:B------:R-:W-:Y:S01]  /*1fdf0*/  ISETP.NE.AND.EX P0, PT, RZ, UR7, PT, P0 ;  /* 0x00000007ff007c0c */ /* 0x000fe2000bf05300 */
[----:B------:R-:W-:Y:S01]  /*1fe00*/  VIADD R2, R22, 0x12400 ;  /* 0x0001240016027836 */ /* 0x000fe20000000000 */
[----:B------:R-:W-:Y:S01]  /*1fe10*/  BSSY B6, `(.L_x_4010) ;  /* 0x000001a000067945 */ /* 0x000fe20003800000 */
[----:B------:R-:W-:Y:S01]  /*1fe20*/  IMAD R0, R0, UR4, RZ ;  /* 0x0000000400007c24 */ /* 0x000fe2000f8e02ff */
[----:B------:R-:W-:-:S03]  /*1fe30*/  SEL R30, R30, RZ, !P0 ;  /* 0x000000ff1e1e7207 */ /* 0x000fc60004000000 */
[----:B------:R-:W-:-:S04]  /*1fe40*/  IMAD R0, R34, UR5, R0 ;  /* 0x0000000522007c24 */ /* 0x000fc8000f8e0200 */
[----:B------:R-:W-:Y:S01]  /*1fe50*/  IMAD.IADD R34, R5, 0x1, R0 ;  /* 0x0000000105227824 */ /* 0x000fe200078e0200 */
[----:B-----5:R-:W-:Y:S02]  /*1fe60*/  SEL R3, R3, RZ, !P0 ;  /* 0x000000ff03037207 */ /* 0x020fe40004000000 */
[----:B------:R-:W-:-:S03]  /*1fe70*/  LOP3.LUT P0, RZ, R2, 0x3ff, RZ, 0xc0, !PT ;  /* 0x000003ff02ff7812 */ /* 0x000fc6000780c0ff */
[----:B------:R0:W-:Y:S04]  /*1fe80*/  STL [R1+0x30], R3 ;  /* 0x0000300301007387 */ /* 0x0001e80000100800 */
[----:B------:R0:W-:Y:S06]  /*1fe90*/  STL.64 [R1+0x20], R4 ;  /* 0x0000200401007387 */ /* 0x0001ec0000100a00 */
[----:B------:R-:W-:Y:S05]  /*1fea0*/  @!P0 BRA `(.L_x_4011) ;  /* 0x0000000000408947 */ /* 0x000fea0003800000 */
[----:B------:R-:W-:Y:S01]  /*1feb0*/  MOV R2, 0x0 ;  /* 0x0000000000027802 */ /* 0x000fe20000000f00 */
[----:B------:R-:W-:Y:S01]  /*1fec0*/  ULDC.64 UR4, c[0x4][0x138] ;  /* 0x01004e0000047ab9 */ /* 0x000fe20000000a00 */
[----:B------:R-:W-:Y:S01]  /*1fed0*/  ULDC.64 UR6, c[0x4][0x140] ;  /* 0x0100500000067ab9 */ /* 0x000fe20000000a00 */
[----:B------:R-:W-:Y:S01]  /*1fee0*/  ULDC.64 UR8, c[0x4][0x88] ;  /* 0x0100220000087ab9 */ /* 0x000fe20000000a00 */
[----:B0-----:R-:W-:Y:S02]  /*1fef0*/  IMAD.U32 R4, RZ, RZ, UR4 ;  /* 0x00000004ff047e24 */ /* 0x001fe4000f8e00ff */
[----:B------:R-:W0:Y:S01]  /*1ff00*/  LDC.64 R2, c[0x4][R2] ;  /* 0x0100000002027b82 */ /* 0x000e220000000a00 */
[----:B------:R-:W-:Y:S02]  /*1ff10*/  IMAD.U32 R5, RZ, RZ, UR5 ;  /* 0x00000005ff057e24 */ /* 0x000fe4000f8e00ff */
[----:B------:R-:W-:Y:S02]  /*1ff20*/  IMAD.U32 R6, RZ, RZ, UR6 ;  /* 0x00000006ff067e24 */ /* 0x000fe4000f8e00ff */
[----:B-1----:R-:W-:-:S02]  /*1ff30*/  IMAD.U32 R7, RZ, RZ, UR7 ;  /* 0x00000007ff077e24 */ /* 0x002fc4000f8e00ff */
[----:B------:R-:W-:Y:S02]  /*1ff40*/  IMAD.U32 R10, RZ, RZ, UR8 ;  /* 0x00000008ff0a7e24 */ /* 0x000fe4000f8e00ff */
[----:B------:R-:W-:Y:S02]  /*1ff50*/  IMAD.U32 R11, RZ, RZ, UR9 ;  /* 0x00000009ff0b7e24 */ /* 0x000fe4000f8e00ff */
[----:B------:R-:W-:Y:S02]  /*1ff60*/  IMAD.MOV.U32 R8, RZ, RZ, 0x70 ;  /* 0x00000070ff087424 */ /* 0x000fe400078e00ff */
[----:B------:R-:W-:Y:S02]  /*1ff70*/  IMAD.MOV.U32 R12, RZ, RZ, 0x1 ;  /* 0x00000001ff0c7424 */ /* 0x000fe400078e00ff */
[----:B------:R-:W-:-:S07]  /*1ff80*/  IMAD.MOV.U32 R13, RZ, RZ, RZ ;  /* 0x000000ffff0d7224 */ /* 0x000fce00078e00ff */
[----:B------:R-:W-:-:S07]  /*1ff90*/  LEPC R20, `(.L_x_4011) ;  /* 0x000000001014794e */ /* 0x000fce0000000000 */
[----:B0-----:R-:W-:Y:S05]  /*1ffa0*/  CALL.ABS.NOINC R2 ;  /* 0x0000000002007343 */ /* 0x001fea0003c00000 */
.L_x_4011:
[----:B------:R-:W-:Y:S05]  /*1ffb0*/  BSYNC B6 ;  /* 0x0000000000067941 */ /* 0x000fea0003800000 */
.L_x_4010:
[----:B------:R-:W2:Y:S01]  /*1ffc0*/  LDL.LU R20, [R1+0x30] ;  /* 0x0000300001147983 */ /* 0x000ea20000300800 */
[----:B------:R-:W-:Y:S01]  /*1ffd0*/  ULDC.64 UR4, c[0x0][0x2d8] ;  /* 0x0000b60000047ab9 */ /* 0x000fe20000000a00 */
[----:B------:R-:W3:Y:S02]  /*1ffe0*/  LDC R8, c[0x0][0x448] ;  /* 0x00011200ff087b82 */ /* 0x000ee40000000800 */
[----:B0-----:R-:W4:Y:S04]  /*1fff0*/  LDL.LU.64 R2, [R1+0x20] ;  /* 0x0000200001027983 */ /* 0x001f280000300a00 */
[----:B------:R0:W5:Y:S01]  /*20000*/  LDL R10, [R1+0x28] ;  /* 0x00002800010a7983 */ /* 0x0001620000100800 */
[----:B---3--:R-:W-:Y:S02]  /*20010*/  ISETP.NE.AND P0, PT, R8, 0x1, PT ;  /* 0x000000010800780c */ /* 0x008fe40003f05270 */
[----:B------:R-:W-:Y:S01]  /*20020*/  SHF.L.U32 R4, R17, 0x7, RZ ;  /* 0x0000000711047819 */ /* 0x000fe200000006ff */
[----:B----4-:R-:W-:-:S02]  /*20030*/  IMAD.MOV.U32 R3, RZ, RZ, R34 ;  /* 0x000000ffff037224 */ /* 0x010fc400078e0022 */
[----:B------:R-:W-:-:S04]  /*20040*/  IMAD.WIDE.U32 R2, R18, UR4, R2 ;  /* 0x0000000412027c25 */ /* 0x000fc8000f8e0002 */
[----:B------:R-:W-:Y:S01]  /*20050*/  IMAD R3, R18, UR5, R3 ;  /* 0x0000000512037c24 */ /* 0x000fe2000f8e0203 */
[----:B------:R-:W-:Y:S02]  /*20060*/  ULDC.64 UR4, c[0x0][0x2e0] ;  /* 0x0000b80000047ab9 */ /* 0x000fe40000000a00 */
[----:B--2---:R-:W-:Y:S02]  /*20070*/  IMAD R5, R20, UR4, RZ ;  /* 0x0000000414057c24 */ /* 0x004fe4000f8e02ff */
[----:B------:R-:W2:Y:S01]  /*20080*/  S2R R20, SR_TID.X ;  /* 0x0000000000147919 */ /* 0x000ea20000002100 */
[----:B------:R-:W-:-:S04]  /*20090*/  IMAD.WIDE.U32 R2, R30, UR4, R2 ;  /* 0x000000041e027c25 */ /* 0x000fc8000f8e0002 */
[----:B------:R-:W-:Y:S01]  /*200a0*/  IMAD R0, R30, UR5, R5 ;  /* 0x000000051e007c24 */ /* 0x000fe2000f8e0205 */
[----:B------:R-:W-:Y:S01]  /*200b0*/  ULDC.64 UR4, c[0x0][0x2d0] ;  /* 0x0000b40000047ab9 */ /* 0x000fe20000000a00 */
[----:B------:R-:W1:Y:S01]  /*200c0*/  @P0 LDC R5, c[0x0][0x44c] ;  /* 0x00011300ff050b82 */ /* 0x000e620000000800 */
[----:B--2---:R-:W-:-:S04]  /*200d0*/  LOP3.LUT R20, R20, 0x7f, RZ, 0xc0, !PT ;  /* 0x0000007f14147812 */ /* 0x004fc800078ec0ff */
[----:B------:R-:W-:Y:S02]  /*200e0*/  SHF.R.U32.HI R21, RZ, 0x3, R20 ;  /* 0x00000003ff157819 */ /* 0x000fe40000011614 */
[----:B------:R-:W2:Y:S01]  /*200f0*/  S2R R20, SR_TID.X ;  /* 0x0000000000147919 */ /* 0x000ea20000002100 */
[----:B------:R-:W-:Y:S02]  /*20100*/  IMAD.IADD R3, R3, 0x1, R0 ;  /* 0x0000000103037824 */ /* 0x000fe400078e0200 */
[----:B------:R-:W3:Y:S01]  /*20110*/  @P0 LDC R0, c[0x0][0x450] ;  /* 0x00011400ff000b82 */ /* 0x000ee20000000800 */
[----:B--2---:R-:W-:-:S05]  /*20120*/  IMAD.SHL.U32 R20, R20, 0x10, RZ ;  /* 0x0000001014147824 */ /* 0x004fca00078e00ff */
[----:B------:R-:W-:-:S04]  /*20130*/  LOP3.LUT R20, R21, 0x70, R20, 0xf8, !PT ;  /* 0x0000007015147812 */ /* 0x000fc800078ef814 */
[----:B------:R-:W-:-:S05]  /*20140*/  LOP3.LUT R6, R20, R4, RZ, 0xfc, !PT ;  /* 0x0000000414067212 */ /* 0x000fca00078efcff */
[----:B-1----:R-:W-:-:S04]  /*20150*/  @P0 IMAD.HI.U32 R7, R6, R5, RZ ;  /* 0x0000000506070227 */ /* 0x002fc800078e00ff */
[----:B------:R-:W-:Y:S01]  /*20160*/  IMAD.MOV.U32 R5, RZ, RZ, R6 ;  /* 0x000000ffff057224 */ /* 0x000fe200078e0006 */
[----:B---3--:R-:W-:Y:S01]  /*20170*/  @P0 SHF.R.U32.HI R5, RZ, R0, R7 ;  /* 0x00000000ff050219 */ /* 0x008fe20000011607 */
[----:B------:R-:W1:Y:S04]  /*20180*/  S2R R20, SR_TID.X ;  /* 0x0000000000147919 */ /* 0x000e680000002100 */
        /* <DEDUP_REMOVED lines=16> */
[----:B-1----:R-:W-:-:S03]  /*20290*/  LOP3.LUT R20, R20, 0x7f, RZ, 0xc0, !PT ;  /* 0x0000007f14147812 */ /* 0x002fc600078ec0ff */
[----:B------:R-:W-:Y:S01]  /*202a0*/  LEA.HI.X R5, R2, UR5, R5, 0x1, P0 ;  /* 0x0000000502057c11 */ /* 0x000fe200080f0c05 */
[----:B------:R-:W-:Y:S01]  /*202b0*/  UMOV UR5, 0xffffffff ;  /* 0xffffffff00057882 */ /* 0x000fe20000000000 */
[----:B------:R-:W-:Y:S02]  /*202c0*/  ISETP.GE.AND P3, PT, R32, UR4, PT ;  /* 0x0000000420007c0c */ /* 0x000fe4000bf66270 */
[----:B------:R-:W-:Y:S02]  /*202d0*/  ISETP.GE.AND P2, PT, R35, UR4, PT ;  /* 0x0000000423007c0c */ /* 0x000fe4000bf46270 */
[----:B------:R-:W-:Y:S02]  /*202e0*/  ISETP.GE.AND P0, PT, R33, UR4, PT ;  /* 0x0000000421007c0c */ /* 0x000fe4000bf06270 */
[----:B------:R-:W-:Y:S01]  /*202f0*/  SHF.R.U32.HI R9, RZ, 0x3, R20 ;  /* 0x00000003ff097819 */ /* 0x000fe20000011614 */
[----:B0-----:R-:W-:Y:S10]  /*20300*/  BRA.DIV UR5, `(.L_x_4012) ;  /* 0x0000004a05887947 */ /* 0x001ff4000b800000 */
[----:B------:R-:W0:Y:S01]  /*20310*/  SHFL.IDX PT, R3, R0, RZ, 0x181f ;  /* 0x00181fff00037589 */ /* 0x000e2200000e0000 */
[----:B-----5:R-:W-:Y:S02]  /*20320*/  IMAD R6, R10, R8, RZ ;  /* 0x000000080a067224 */ /* 0x020fe400078e02ff */
        /* <DEDUP_REMOVED lines=36> */
[----:B0-----:R-:W-:-:S04]  /*20570*/  @!P1 LEA R7, P4, R32, R3, 0x1 ;  /* 0x0000000320079211 */ /* 0x001fc800078808ff */
[----:B-1----:R-:W-:Y:S01]  /*20580*/  @!P1 IADD3.X R8, RZ, R2, RZ, P4, !PT ;  /* 0x00000002ff089210 */ /* 0x002fe200027fe4ff */
[----:B------:R-:W-:Y:S02]  /*20590*/  @!P1 IMAD.MOV.U32 R2, RZ, RZ, R7 ;  /* 0x000000ffff029224 */ /* 0x000fe400078e0007 */
[----:B------:R-:W-:Y:S02]  /*205a0*/  VIADD R7, R4, 0x40 ;  /* 0x0000004004077836 */ /* 0x000fe40000000000 */
[----:B------:R-:W-:-:S05]  /*205b0*/  @!P1 IMAD.MOV.U32 R3, RZ, RZ, R8 ;  /* 0x000000ffff039224 */ /* 0x000fca00078e0008 */
        /* <DEDUP_REMOVED lines=27> */
[----:B------:R-:W1:Y:S04]  /*20770*/  SHFL.IDX PT, R2, R5, 0x6, 0x181f ;  /* 0x00d81f0005027f89 */ /* 0x000e6800000e0000 */
[----:B------:R-:W2:Y:S02]  /*20780*/  SHFL.IDX PT, R5, R5, 0x7, 0x181f ;  /* 0x00f81f0005057f89 */ /* 0x000ea400000e0000 */
[----:B0-----:R-:W-:-:S05]  /*20790*/  @!P1 LEA R7, P4, R32, R3, 0x1 ;  /* 0x0000000320079211 */ /* 0x001fca00078808ff */
[----:B-1----:R-:W-:Y:S02]  /*207a0*/  @!P1 IMAD.X R8, RZ, RZ, R2, P4 ;  /* 0x000000ffff089224 */ /* 0x002fe400020e0602 */
[----:B------:R-:W-:Y:S02]  /*207b0*/  @!P1 IMAD.MOV.U32 R2, RZ, RZ, R7 ;  /* 0x000000ffff029224 */ /* 0x000fe400078e0007 */
[----:B------:R-:W-:-:S05]  /*207c0*/  @!P1 IMAD.MOV.U32 R3, RZ, RZ, R8 ;  /* 0x000000ffff039224 */ /* 0x000fca00078e0008 */
[----:B------:R0:W-:Y:S04]  /*207d0*/  @!P1 LDGSTS.E.BYPASS.LTC128B.128 [R37+0x15400], desc[UR48][R2.64], !P3 ;  /* 0x1540000002259fae */ /* 0x0001e8000d901d70 */
[----:B------:R0:W-:Y:S04]  /*207e0*/  @!P1 LDGSTS.E.BYPASS.LTC128B.128 [R37+0x19400], desc[UR48][R2.64+0x80], !P2 ;  /* 0x1940008002259fae */ /* 0x0001e8000d101d70 */
[----:B--2---:R0:W-:Y:S02]  /*207f0*/  @!P1 LDGSTS.E.BYPASS.LTC128B.128 [R37+0x1d400], desc[UR48][R2.64+0x100], !P0 ;  /* 0x1d40010002259fae */ /* 0x0041e4000c101d70 */
.L_x_4150:
[----:B0-----:R-:W-:Y:S01]  /*20800*/  VIADD R3, R4, 0x70 ;  /* 0x0000007004037836 */ /* 0x001fe20000000000 */
[----:B------:R-:W-:Y:S04]  /*20810*/  BSSY B0, `(.L_x_4013) ;  /* 0x000000b000007945 */ /* 0x000fe80003800000 */
[----:B------:R-:W-:-:S13]  /*20820*/  ISETP.GE.AND P1, PT, R3, R6, PT ;  /* 0x000000060300720c */ /* 0x000fda0003f26270 */
[----:B------:R-:W-:Y:S05]  /*20830*/  @P1 BRA `(.L_x_4014) ;  /* 0x0000000000201947 */ /* 0x000fea0003800000 */
[----:B------:R-:W-:-:S05]  /*20840*/  LEA R2, P1, R32, R14, 0x1 ;  /* 0x0000000e20027211 */ /* 0x000fca00078208ff */
[----:B------:R-:W-:-:S05]  /*20850*/  IMAD.X R3, RZ, RZ, R5, P1 ;  /* 0x000000ffff037224 */ /* 0x000fca00008e0605 */
[----:B------:R-:W-:Y:S01]  /*20860*/  @!PT LDS RZ, [RZ] ;  /* 0x00000000fffff984 */ /* 0x000fe20000000800 */
[----:B------:R-:W-:Y:S01]  /*20870*/  @!PT LDS RZ, [RZ] ;  /* 0x00000000fffff984 */ /* 0x000fe20000000800 */
[----:B------:R-:W-:Y:S01]  /*20880*/  @!PT LDS RZ, [RZ] ;  /* 0x00000000fffff984 */ /* 0x000fe20000000800 */
[----:B------:R0:W-:Y:S04]  /*20890*/  LDGSTS.E.BYPASS.LTC128B.128 [R37+0x15c00], desc[UR48][R2.64], !P3 ;  /* 0x15c0000002257fae */ /* 0x0001e8000d901d70 */
[----:B------:R0:W-:Y:S04]  /*208a0*/  LDGSTS.E.BYPASS.LTC128B.128 [R37+0x19c00], desc[UR48][R2.64+0x80], !P2 ;  /* 0x19c0008002257fae */ /* 0x0001e8000d101d70 */
[----:B------:R0:W-:Y:S02]  /*208b0*/  LDGSTS.E.BYPASS.LTC128B.128 [R37+0x1dc00], desc[UR48][R2.64+0x100], !P0 ;  /* 0x1dc0010002257fae */ /* 0x0001e4000c101d70 */
.L_x_4014:
[----:B------:R-:W-:Y:S05]  /*208c0*/  BSYNC B0 ;  /* 0x0000000000007941 */ /* 0x000fea0003800000 */
.L_x_4013:
[----:B------:R-:W-:Y:S01]  /*208d0*/  NOP ;  /* 0x0000000000007918 */ /* 0x000fe20000000000 */
[----:B------:R-:W-:-:S13]  /*208e0*/  PLOP3.LUT P0, PT, PT, PT, PT, 0x80, 0x0 ;  /* 0x000000000000781c */ /* 0x000fda0003f0f070 */
.L_x_4015:
[----:B------:R-:W-:Y:S02]  /*208f0*/  PLOP3.LUT P1, PT, P1, P0, PT, 0xa2, 0x0 ;  /* 0x000000000000781c */ /* 0x000fe40000f21472 */
[----:B------:R-:W-:-:S08]  /*20900*/  @P0 R2UR P1, UR4, R22 ;  /* 0x00000000160402ca */ /* 0x000fd00000020000 */
[----:B------:R-:W-:-:S05]  /*20910*/  @P0 PLOP3.LUT P0, PT, P1, PT, PT, 0x80, 0x0 ;  /* 0x000000000000081c */ /* 0x000fca0000f0f070 */
[----:B------:R-:W-:Y:S01]  /*20920*/  @!P1 SYNCS.ARRIVE.TRANS64.RED.A0T1 RZ, [UR4+0x30800], RZ ;  /* 0x030800ffffff99a7 */ /* 0x000fe20008200404 */
[----:B------:R-:W-:Y:S07]  /*20930*/  @!P1 ARRIVES.LDGSTSBAR.64.TRANSCNT [UR4+0x30800] ;  /* 0x03080000ff0099b0 */ /* 0x000fee0008000a84 */
[----:B------:R-:W-:Y:S05]  /*20940*/  @P0 BRA.U.ANY `(.L_x_4015) ;  /* 0xfffffffd00e80947 */ /* 0x000fea000393ffff */
[----:B0-----:R-:W2:Y:S02]  /*20950*/  LDL.LU R2, [R1+0x2c] ;  /* 0x00002c0001027983 */ /* 0x001ea40000300800 */
[----:B--2---:R-:W-:-:S04]  /*20960*/  IADD3 R2, R2, 0x1, RZ ;  /* 0x0000000102027810 */ /* 0x004fc80007ffe0ff */
[----:B------:R-:W-:Y:S01]  /*20970*/  LEA.HI R0, R2, R2, RZ, 0x1 ;  /* 0x0000000202007211 */ /* 0x000fe200078f08ff */
[----:B------:R0:W-:Y:S03]  /*20980*/  STL [R1+0x2c], R2 ;  /* 0x00002c0201007387 */ /* 0x0001e60000100800 */
[----:B------:R-:W-:-:S05]  /*20990*/  LOP3.LUT R0, R0, 0xfffffffe, RZ, 0xc0, !PT ;  /* 0xfffffffe00007812 */ /* 0x000fca00078ec0ff */
[----:B------:R-:W-:-:S05]  /*209a0*/  IMAD.IADD R0, R2, 0x1, -R0 ;  /* 0x0000000102007824 */ /* 0x000fca00078e0a00 */
[----:B------:R-:W-:Y:S01]  /*209b0*/  SHF.L.U32 R3, R0, 0x1f, RZ ;  /* 0x0000001f00037819 */ /* 0x000fe200000006ff */
[----:B------:R-:W-:Y:S01]  /*209c0*/  NOP ;  /* 0x0000000000007918 */ /* 0x000fe20000000000 */
[----:B0-----:R-:W2:Y:S01]  /*209d0*/  LDL.LU R2, [R1+0x1c] ;  /* 0x00001c0001027983 */ /* 0x001ea20000300800 */
[----:B------:R0:W-:Y:S01]  /*209e0*/  SYNCS.ARRIVE.TRANS64.A1T0 RZ, [R22+URZ+0x30800], RZ ;  /* 0x030800ff16ff79a7 */ /* 0x0001e2000810003f */
[----:B------:R-:W-:Y:S01]  /*209f0*/  BSSY B0, `(.L_x_4016) ;  /* 0x0000004000007945 */ /* 0x000fe20003800000 */
[----:B------:R-:W1:Y:S01]  /*20a00*/  SYNCS.PHASECHK.TRANS64.TRYWAIT P0, [R22+URZ+0x30820], R3 ;  /* 0x03082003160075a7 */ /* 0x000e62000800017f */
[----:B--2---:R-:W-:Y:S02]  /*20a10*/  VIADD R6, R2, 0xfffffffe ;  /* 0xfffffffe02067836 */ /* 0x004fe40000000000 */
[----:B01----:R-:W-:Y:S05]  /*20a20*/  @!P0 BRA `(.L_x_4017) ;  /* 0x0000004c00788947 */ /* 0x003fea0003800000 */
.L_x_4151:
[----:B------:R-:W-:Y:S05]  /*20a30*/  BSYNC B0 ;  /* 0x0000000000007941 */ /* 0x000fea0003800000 */
.L_x_4016:
        /* <DEDUP_REMOVED lines=10> */
[----:B------:R-:W-:-:S13]  /*20ae0*/  ISETP.GE.AND P1, PT, R33, UR4, PT ;  /* 0x0000000421007c0c */ /* 0x000fda000bf26270 */
.L_x_4032:
[----:B------:R-:W2:Y:S01]  /*20af0*/  LDL R2, [R1+0xc] ;  /* 0x00000c0001027983 */ /* 0x000ea20000100800 */
[----:B------:R-:W1:Y:S03]  /*20b00*/  LDC R9, c[0x0][0x430] ;  /* 0x00010c00ff097b82 */ /* 0x000e660000000800 */
[----:B------:R-:W3:Y:S04]  /*20b10*/  LDL R7, [R1+0x10] ;  /* 0x0000100001077983 */ /* 0x000ee80000100800 */
[----:B------:R-:W4:Y:S01]  /*20b20*/  LDL R8, [R1+0x3c] ;  /* 0x00003c0001087983 */ /* 0x000f220000100800 */
[----:B------:R-:W0:Y:S01]  /*20b30*/  S2R R0, SR_TID.X ;  /* 0x0000000000007919 */ /* 0x000e220000002100 */
[----:B------:R-:W0:Y:S01]  /*20b40*/  S2R R5, SR_TID.X ;  /* 0x0000000000057919 */ /* 0x000e220000002100 */
[----:B-1----:R-:W-:-:S13]  /*20b50*/  ISETP.NE.AND P0, PT, R9, 0x1, PT ;  /* 0x000000010900780c */ /* 0x002fda0003f05270 */
[----:B0-----:R-:W0:Y:S01]  /*20b60*/  @P0 LDC R3, c[0x0][0x434] ;  /* 0x00010d00ff030b82 */ /* 0x001e220000000800 */
[----:B------:R-:W-:-:S04]  /*20b70*/  LOP3.LUT R0, R0, 0x7f, RZ, 0xc0, !PT ;  /* 0x0000007f00007812 */ /* 0x000fc800078ec0ff */
[----:B------:R-:W-:Y:S01]  /*20b80*/  SHF.R.U32.HI R0, RZ, 0x3, R0 ;  /* 0x00000003ff007819 */ /* 0x000fe20000011600 */
[----:B------:R-:W-:-:S05]  /*20b90*/  IMAD.SHL.U32 R5, R5, 0x10, RZ ;  /* 0x0000001005057824 */ /* 0x000fca00078e00ff */
[----:B------:R-:W-:Y:S02]  /*20ba0*/  LOP3.LUT R5, R0, 0x70, R5, 0xf8, !PT ;  /* 0x0000007000057812 */ /* 0x000fe400078ef805 */
[----:B------:R-:W1:Y:S02]  /*20bb0*/  @P0 LDC R0, c[0x0][0x438] ;  /* 0x00010e00ff000b82 */ /* 0x000e640000000800 */
[----:B------:R-:W-:Y:S01]  /*20bc0*/  ISETP.GT.U32.AND P4, PT, R5, 0x5f, PT ;  /* 0x0000005f0500780c */ /* 0x000fe20003f84070 */
[----:B------:R-:W-:Y:S01]  /*20bd0*/  VIADD R26, R10, 0x1 ;  /* 0x000000010a1a7836 */ /* 0x000fe20000000000 */
[----:B------:R-:W-:Y:S05]  /*20be0*/  YIELD ;  /* 0x0000000000007946 */ /* 0x000fea0003800000 */
[----:B------:R-:W-:-:S02]  /*20bf0*/  IMAD.MOV.U32 R25, RZ, RZ, R6 ;  /* 0x000000ffff197224 */ /* 0x000fc400078e0006 */
[----:B--2---:R-:W-:-:S04]  /*20c00*/  IMAD R4, R6, 0x60, R2 ;  /* 0x0000006006047824 */ /* 0x004fc800078e0202 */
[----:B------:R-:W-:-:S04]  /*20c10*/  IMAD.IADD R4, R5, 0x1, R4 ;  /* 0x0000000105047824 */ /* 0x000fc800078e0204 */
[----:B0-----:R-:W-:-:S04]  /*20c20*/  @P0 IMAD.HI.U32 R3, R4, R3, RZ ;  /* 0x0000000304030227 */ /* 0x001fc800078e00ff */
[----:B------:R-:W-:Y:S01]  /*20c30*/  IMAD.MOV.U32 R2, RZ, RZ, R4 ;  /* 0x000000ffff027224 */ /* 0x000fe200078e0004 */
[----:B-1----:R-:W-:-:S05]  /*20c40*/  @P0 SHF.R.U32.HI R2, RZ, R0, R3 ;  /* 0x00000000ff020219 */ /* 0x002fca0000011603 */
[----:B------:R-:W-:-:S04]  /*20c50*/  IMAD.MOV R0, RZ, RZ, -R2 ;  /* 0x000000ffff007224 */ /* 0x000fc800078e0a02 */
[----:B------:R-:W-:Y:S02]  /*20c60*/  IMAD R9, R9, R0, R4 ;  /* 0x0000000009097224 */ /* 0x000fe400078e0204 */
[----:B------:R-:W0:Y:S01]  /*20c70*/  @!P4 LDC.64 R4, c[0x0][0x428] ;  /* 0x00010a00ff04cb82 */ /* 0x000e220000000a00 */
[----:B------:R-:W-:-:S03]  /*20c80*/  @!P4 SHF.R.S32.HI R3, RZ, 0x1f, R2 ;  /* 0x0000001fff03c819 */ /* 0x000fc60000011402 */
[----:B0-----:R-:W-:-:S04]  /*20c90*/  @!P4 IMAD.WIDE.U32 R2, R31, R4, R2 ;  /* 0x000000041f02c225 */ /* 0x001fc800078e0002 */
[----:B---3--:R-:W-:-:S04]  /*20ca0*/  @!P4 IMAD R4, R7, R4, RZ ;  /* 0x000000040704c224 */ /* 0x008fc800078e02ff */
[----:B------:R-:W-:Y:S02]  /*20cb0*/  @!P4 IMAD R7, R31, R5, R4 ;  /* 0x000000051f07c224 */ /* 0x000fe400078e0204 */
[----:B------:R-:W0:Y:S02]  /*20cc0*/  @!P4 LDC.64 R4, c[0x0][0x418] ;  /* 0x00010600ff04cb82 */ /* 0x000e240000000a00 */
[----:B------:R-:W-:Y:S01]  /*20cd0*/  @!P4 IMAD.IADD R0, R7, 0x1, R3 ;  /* 0x000000010700c824 */ /* 0x000fe200078e0203 */
[----:B0-----:R-:W-:-:S04]  /*20ce0*/  @!P4 LEA R4, P0, R2, R4, 0x2 ;  /* 0x000000040204c211 */ /* 0x001fc800078010ff */
[----:B------:R-:W-:Y:S01]  /*20cf0*/  @!P4 LEA.HI.X R5, R2, R5, R0, 0x2, P0 ;  /* 0x000000050205c211 */ /* 0x000fe200000f1400 */
[----:B------:R-:W-:-:S06]  /*20d00*/  IMAD.MOV.U32 R0, RZ, RZ, RZ ;  /* 0x000000ffff007224 */ /* 0x000fcc00078e00ff */
[----:B------:R0:W5:Y:S01]  /*20d10*/  @!P4 LDG.E R0, desc[UR48][R4.64] ;  /* 0x000000300400c981 */ /* 0x000162000c1e1900 */
[----:B----4-:R-:W-:Y:S02]  /*20d20*/  ISETP.NE.AND P4, PT, R8, 0x3, PT ;  /* 0x000000030800780c */ /* 0x010fe40003f85270 */
[----:B------:R-:W-:-:S04]  /*20d30*/  ISETP.NE.AND P0, PT, R26, 0x2, PT ;  /* 0x000000021a00780c */ /* 0x000fc80003f05270 */
[----:B------:R-:W-:Y:S02]  /*20d40*/  SEL R28, RZ, 0x1, P0 ;  /* 0x00000001ff1c7807 */ /* 0x000fe40000000000 */
[----:B------:R-:W-:Y:S02]  /*20d50*/  SEL R26, R26, RZ, P0 ;  /* 0x000000ff1a1a7207 */ /* 0x000fe40000000000 */
[----:B------:R-:W-:-:S03]  /*20d60*/  LOP3.LUT R28, R17, R28, RZ, 0x3c, !PT ;  /* 0x0000001c111c7212 */ /* 0x000fc600078e3cff */
[----:B0-----:R-:W-:Y:S05]  /*20d70*/  @!P4 BRA `(.L_x_4020) ;  /* 0x000000000004c947 */ /* 0x001fea0003800000 */
[----:B------:R-:W-:Y:S01]  /*20d80*/  BPT.TRAP 0x1 ;  /* 0x000000040000795c */ /* 0x000fe20000300000 */
.L_x_4020:
[----:B------:R-:W-:Y:S01]  /*20d90*/  IMAD R7, R26, 0x8, R22 ;  /* 0x000000081a077824 */ /* 0x000fe200078e0216 */
[----:B------:R-:W-:Y:S01]  /*20da0*/  SHF.L.U32 R2, R28, 0x1f, RZ ;  /* 0x0000001f1c027819 */ /* 0x000fe200000006ff */
[----:B------:R-:W-:Y:S03]  /*20db0*/  BSSY B1, `(.L_x_4021) ;  /* 0x0000003000017945 */ /* 0x000fe60003800000 */
[----:B------:R-:W0:Y:S02]  /*20dc0*/  SYNCS.PHASECHK.TRANS64.TRYWAIT P0, [R7+URZ+0x30840], R2 ;  /* 0x03084002070075a7 */ /* 0x000e24000800017f */
[----:B0-----:R-:W-:Y:S05]  /*20dd0*/  @!P0 BRA `(.L_x_4022) ;  /* 0x0000004800a08947 */ /* 0x001fea0003800000 */
.L_x_4152:
[----:B------:R-:W-:Y:S05]  /*20de0*/  BSYNC B1 ;  /* 0x0000000000017941 */ /* 0x000fea0003800000 */
.L_x_4021:
[----:B------:R-:W2:Y:S01]  /*20df0*/  LDL R3, [R1] ;  /* 0x0000000001037983 */ /* 0x000ea20000100800 */
[----:B------:R-:W-:Y:S01]  /*20e00*/  SHF.R.S32.HI R20, RZ, 0x1f, R9 ;  /* 0x0000001fff147819 */ /* 0x000fe20000011409 */
[----:B------:R-:W-:Y:S01]  /*20e10*/  ULDC.64 UR4, c[0x0][0x300] ;  /* 0x0000c00000047ab9 */ /* 0x000fe20000000a00 */
[----:B-----5:R-:W-:Y:S01]  /*20e20*/  SHF.R.S32.HI R21, RZ, 0x1f, R0 ;  /* 0x0000001fff157819 */ /* 0x020fe20000011400 */
[----:B------:R-:W-:Y:S01]  /*20e30*/  ULDC.64 UR6, c[0x0][0x2e8] ;  /* 0x0000ba0000067ab9 */ /* 0x000fe20000000a00 */
[----:B------:R-:W-:Y:S02]  /*20e40*/  IMAD R5, R26, 0x4800, R36 ;  /* 0x000048001a057824 */ /* 0x000fe400078e0224 */
[----:B------:R-:W-:-:S04]  /*20e50*/  IMAD R4, R20, UR4, RZ ;  /* 0x0000000414047c24 */ /* 0x000fc8000f8e02ff */
[----:B------:R-:W-:Y:S01]  /*20e60*/  IMAD R4, R9, UR5, R4 ;  /* 0x0000000509047c24 */ /* 0x000fe2000f8e0204 */
[C---:B--2---:R-:W-:Y:S02]  /*20e70*/  LOP3.LUT P5, RZ, R3.reuse, 0x2, RZ, 0xc0, !PT ;  /* 0x0000000203ff7812 */ /* 0x044fe400078ac0ff */
[----:B------:R-:W-:Y:S01]  /*20e80*/  LOP3.LUT P4, RZ, R3, 0x1, RZ, 0xc0, !PT ;  /* 0x0000000103ff7812 */ /* 0x000fe2000788c0ff */
        /* <DEDUP_REMOVED lines=14> */
[----:B------:R-:W2:Y:S01]  /*20f70*/  LDL R3, [R1] ;  /* 0x0000000001037983 */ /* 0x000ea20000100800 */
[----:B------:R-:W-:Y:S01]  /*20f80*/  SHF.L.U32 R4, R32, 0x1, RZ ;  /* 0x0000000120047819 */ /* 0x000fe200000006ff */
[----:B------:R-:W-:Y:S02]  /*20f90*/  IMAD R5, R5, 0x2, R22 ;  /* 0x0000000205057824 */ /* 0x000fe400078e0216 */
[----:B------:R-:W0:Y:S04]  /*20fa0*/  SHFL.IDX PT, R2, R8, RZ, 0x181f ;  /* 0x00181fff08027589 */ /* 0x000e2800000e0000 */
[----:B------:R-:W-:Y:S01]  /*20fb0*/  SHFL.IDX PT, R34, R6, 0x2, 0x181f ;  /* 0x00581f0006227f89 */ /* 0x000fe200000e0000 */
[----:B0-----:R-:W-:Y:S02]  /*20fc0*/  IADD3 R2, P0, R2, R4, RZ ;  /* 0x0000000402027210 */ /* 0x001fe40007f1e0ff */
[----:B--2---:R-:W-:-:S02]  /*20fd0*/  LOP3.LUT P6, RZ, R3, 0x4, RZ, 0xc0, !PT ;  /* 0x0000000403ff7812 */ /* 0x004fc400078cc0ff */
[----:B------:R-:W0:Y:S02]  /*20fe0*/  SHFL.IDX PT, R3, R6, RZ, 0x181f ;  /* 0x00181fff06037589 */ /* 0x000e2400000e0000 */
[----:B0-----:R-:W-:-:S09]  /*20ff0*/  IMAD.X R3, RZ, RZ, R3, P0 ;  /* 0x000000ffff037224 */ /* 0x001fd200000e0603 */
        /* <DEDUP_REMOVED lines=32> */
.L_x_4166:
[----:B------:R-:W3:Y:S01]  /*21200*/  LDL R3, [R1] ;  /* 0x0000000001037983 */ /* 0x000ee20000100800 */
[----:B--2---:R-:W-:Y:S02]  /*21210*/  IADD3 R2, P0, R2, R4, RZ ;  /* 0x0000000402027210 */ /* 0x004fe40007f1e0ff */
[----:B---3--:R-:W-:-:S03]  /*21220*/  LOP3.LUT P6, RZ, R3, 0x4, RZ, 0xc0, !PT ;  /* 0x0000000403ff7812 */ /* 0x008fc600078cc0ff */
[----:B------:R-:W-:Y:S01]  /*21230*/  IMAD.X R3, RZ, RZ, R34, P0 ;  /* 0x000000ffff037224 */ /* 0x000fe200000e0622 */
[----:B------:R-:W-:-:S09]  /*21240*/  PLOP3.LUT P0, PT, PT, PT, PT, 0x80, 0x0 ;  /* 0x000000000000781c */ /* 0x000fd20003f0f070 */
[----:B------:R-:W-:Y:S01]  /*21250*/  @!PT LDS RZ, [RZ] ;  /* 0x00000000fffff984 */ /* 0x000fe20000000800 */
[----:B------:R-:W-:Y:S01]  /*21260*/  @!PT LDS RZ, [RZ] ;  /* 0x00000000fffff984 */ /* 0x000fe20000000800 */
[----:B------:R-:W-:Y:S01]  /*21270*/  @!PT LDS RZ, [RZ] ;  /* 0x00000000fffff984 */ /* 0x000fe20000000800 */
[----:B------:R1:W-:Y:S04]  /*21280*/  LDGSTS.E.BYPASS.LTC128B.128 [R5+0x20c00], desc[UR48][R2.64], !P6 ;  /* 0x20c0000002057fae */ /* 0x0003e8000f101d70 */
[----:B------:R1:W-:Y:S04]  /*21290*/  LDGSTS.E.BYPASS.LTC128B.128 [R5+0x23c00], desc[UR48][R2.64+0x80], !P5 ;  /* 0x23c0008002057fae */ /* 0x0003e8000e901d70 */
[----:B------:R1:W-:Y:S01]  /*212a0*/  LDGSTS.E.BYPASS.LTC128B.128 [R5+0x26c00], desc[UR48][R2.64+0x100], !P4 ;  /* 0x26c0010002057fae */ /* 0x0003e2000e101d70 */
[----:B------:R-:W-:Y:S01]  /*212b0*/  NOP ;  /* 0x0000000000007918 */ /* 0x000fe20000000000 */
.L_x_4024:
[----:B------:R-:W-:Y:S02]  /*212c0*/  PLOP3.LUT P4, PT, P4, P0, PT, 0xa2, 0x0 ;  /* 0x000000000000781c */ /* 0x000fe40002781472 */
[----:B------:R-:W-:-:S08]  /*212d0*/  @P0 R2UR P4, UR4, R7 ;  /* 0x00000000070402ca */ /* 0x000fd00000080000 */
[----:B------:R-:W-:-:S05]  /*212e0*/  @P0 PLOP3.LUT P0, PT, P4, PT, PT, 0x80, 0x0 ;  /* 0x000000000000081c */ /* 0x000fca000270f070 */
[----:B------:R-:W-:Y:S01]  /*212f0*/  @!P4 SYNCS.ARRIVE.TRANS64.RED.A0T1 RZ, [UR4+0x30830], RZ ;  /* 0x030830ffffffc9a7 */ /* 0x000fe20008200404 */
[----:B------:R-:W-:Y:S07]  /*21300*/  @!P4 ARRIVES.LDGSTSBAR.64.TRANSCNT [UR4+0x30830] ;  /* 0x03083000ff00c9b0 */ /* 0x000fee0008000a84 */
[----:B------:R-:W-:Y:S05]  /*21310*/  @P0 BRA.U.ANY `(.L_x_4024) ;  /* 0xfffffffd00e80947 */ /* 0x000fea000393ffff */
[----:B------:R-:W-:Y:S01]  /*21320*/  NOP ;  /* 0x0000000000007918 */ /* 0x000fe20000000000 */
[----:B-1----:R-:W2:Y:S02]  /*21330*/  LDL R2, [R1+0x3c] ;  /* 0x00003c0001027983 */ /* 0x002ea40000100800 */
[----:B--2---:R-:W-:-:S13]  /*21340*/  ISETP.NE.AND P5, PT, R2, 0x3, PT ;  /* 0x000000030200780c */ /* 0x004fda0003fa5270 */
[----:B------:R-:W-:Y:S05]  /*21350*/  @!P5 BRA `(.L_x_4025) ;  /* 0x000000000004d947 */ /* 0x000fea0003800000 */
[----:B------:R-:W-:Y:S01]  /*21360*/  BPT.TRAP 0x1 ;  /* 0x000000040000795c */ /* 0x000fe20000300000 */
.L_x_4025:
[----:B------:R1:W-:Y:S01]  /*21370*/  SYNCS.ARRIVE.TRANS64.A1T0 RZ, [R7+URZ+0x30830], RZ ;  /* 0x030830ff07ff79a7 */ /* 0x0003e2000810003f */
[----:B------:R-:W-:Y:S05]  /*21380*/  @!P5 BRA `(.L_x_4026) ;  /* 0x000000000004d947 */ /* 0x000fea0003800000 */
[----:B------:R-:W-:Y:S01]  /*21390*/  BPT.TRAP 0x1 ;  /* 0x000000040000795c */ /* 0x000fe20000300000 */
.L_x_4026:
[----:B------:R-:W-:Y:S01]  /*213a0*/  SHF.L.U32 R2, R17, 0x1f, RZ ;  /* 0x0000001f11027819 */ /* 0x000fe200000006ff */
[----:B0-----:R-:W-:Y:S01]  /*213b0*/  IMAD R6, R10, 0x8, R22 ;  /* 0x000000080a067824 */ /* 0x001fe200078e0216 */
[----:B------:R-:W-:Y:S03]  /*213c0*/  BSSY B1, `(.L_x_4027) ;  /* 0x0000003000017945 */ /* 0x000fe60003800000 */
[----:B------:R-:W0:Y:S02]  /*213d0*/  SYNCS.PHASECHK.TRANS64.TRYWAIT P0, [R6+URZ+0x30860], R2 ;  /* 0x03086002060075a7 */ /* 0x000e24000800017f */
[----:B0-----:R-:W-:Y:S05]  /*213e0*/  @!P0 BRA `(.L_x_4028) ;  /* 0x0000004c002c8947 */ /* 0x001fea0003800000 */
.L_x_4167:
[----:B------:R-:W-:Y:S05]  /*213f0*/  BSYNC B1 ;  /* 0x0000000000017941 */ /* 0x000fea0003800000 */
.L_x_4027:
[----:B------:R-:W1:Y:S01]  /*21400*/  LDL R5, [R1+0x4] ;  /* 0x0000040001057983 */ /* 0x000e620000100800 */
[----:B------:R-:W2:Y:S01]  /*21410*/  S2R R3, SR_TID.X ;  /* 0x0000000000037919 */ /* 0x000ea20000002100 */
[----:B------:R-:W-:Y:S01]  /*21420*/  UMOV UR4, 0xffffffff ;  /* 0xffffffff00047882 */ /* 0x000fe20000000000 */
[----:B--2---:R-:W-:-:S04]  /*21430*/  LOP3.LUT R3, R3, 0x7f, RZ, 0xc0, !PT ;  /* 0x0000007f03037812 */ /* 0x004fc800078ec0ff */
[----:B------:R-:W-:Y:S01]  /*21440*/  SHF.R.U32.HI R3, RZ, 0x3, R3 ;  /* 0x00000003ff037819 */ /* 0x000fe20000011603 */
[----:B-1----:R-:W-:Y:S02]  /*21450*/  IMAD R7, R30, -0x60, R5 ;  /* 0xffffffa01e077824 */ /* 0x002fe400078e0205 */
[----:B------:R-:W-:Y:S02]  /*21460*/  IMAD R5, R10, 0x4800, R36 ;  /* 0x000048000a057824 */ /* 0x000fe400078e0224 */
[----:B------:R-:W-:Y:S01]  /*21470*/  IMAD.IADD R7, R7, 0x1, -R3 ;  /* 0x0000000107077824 */ /* 0x000fe200078e0a03 */
[----:B------:R-:W-:Y:S06]  /*21480*/  BRA.DIV UR4, `(.L_x_4029) ;  /* 0x0000004e04187947 */ /* 0x000fec000b800000 */
[----:B0-----:R-:W0:Y:S01]  /*21490*/  SHFL.IDX PT, R2, R23, RZ, 0x181f ;  /* 0x00181fff17027589 */ /* 0x001e2200000e0000 */
        /* <DEDUP_REMOVED lines=52> */
[----:B0-2---:R0:W1:Y:S02]  /*217e0*/  SHFL.IDX PT, R2, R23, 0x5, 0x181f ;  /* 0x00b81f0017027f89 */ /* 0x00506400000e0000 */
.L_x_4181:
[----:B-1----:R-:W-:Y:S01]  /*217f0*/  IADD3 R2, P0, R2, R4, RZ ;  /* 0x0000000402027210 */ /* 0x002fe20007f1e0ff */
        /* <DEDUP_REMOVED lines=14> */
[----:B-1----:R-:W-:Y:S01]  /*218e0*/  IMAD.WIDE.U32 R2, R9, UR4, RZ ;  /* 0x0000000409027c25 */ /* 0x002fe2000f8e00ff */
[----:B------:R-:W-:-:S03]  /*218f0*/  ULDC.64 UR4, c[0x0][0x338] ;  /* 0x0000ce0000047ab9 */ /* 0x000fc60000000a00 */
[----:B------:R-:W-:Y:S01]  /*21900*/  IMAD R21, R21, UR4, RZ ;  /* 0x0000000415157c24 */ /* 0x000fe2000f8e02ff */
[----:B------:R-:W-:-:S03]  /*21910*/  IADD3 R3, R3, R7, RZ ;  /* 0x0000000703037210 */ /* 0x000fc60007ffe0ff */
[C---:B------:R-:W-:Y:S02]  /*21920*/  IMAD R21, R0.reuse, UR5, R21 ;  /* 0x0000000500157c24 */ /* 0x040fe4000f8e0215 */
[----:B------:R-:W-:Y:S01]  /*21930*/  IMAD.WIDE.U32 R2, R0, UR4, R2 ;  /* 0x0000000400027c25 */ /* 0x000fe2000f8e0002 */
        /* <DEDUP_REMOVED lines=8> */
.L_x_4030:
        /* <DEDUP_REMOVED lines=11> */
.L_x_4031:
        /* <DEDUP_REMOVED lines=8> */
.L_x_4019:
[----:B------:R-:W-:Y:S05]  /*21af0*/  BSYNC B0 ;  /* 0x0000000000007941 */ /* 0x000fea0003800000 */
.L_x_4018:
        /* <DEDUP_REMOVED lines=11> */
[----:B0-----:R-:W2:Y:S01]  /*21bb0*/  @P0 ATOMG.E.ADD.STRONG.GPU PT, R3, desc[UR48][R2.64], R5 ;  /* 0x00000005020309a8 */ /* 0x001ea200081ee1f0 */
[----:B------:R-:W0:Y:S02]  /*21bc0*/  S2R R4, SR_LTMASK ;  /* 0x0000000000047919 */ /* 0x000e240000003900 */
[----:B0-----:R-:W-:-:S04]  /*21bd0*/  LOP3.LUT R4, R4, UR4, RZ, 0xc0, !PT ;  /* 0x0000000404047c12 */ /* 0x001fc8000f8ec0ff */
[----:B------:R-:W0:Y:S01]  /*21be0*/  POPC R7, R4 ;  /* 0x0000000400077309 */ /* 0x000e220000000000 */
[----:B--2---:R-:W0:Y:S02]  /*21bf0*/  SHFL.IDX PT, R0, R3, R0, 0x1f ;  /* 0x00001f0003007589 */ /* 0x004e2400000e0000 */
[----:B0-----:R-:W-:-:S07]  /*21c00*/  IADD3 R16, R0, UR38, R7 ;  /* 0x0000002600107c10 */ /* 0x001fce000fffe007 */
.L_x_4034:
[----:B------:R-:W-:Y:S05]  /*21c10*/  BSYNC B0 ;  /* 0x0000000000007941 */ /* 0x000fea0003800000 */
.L_x_4033:
[----:B------:R-:W2:Y:S02]  /*21c20*/  LDL R0, [R1+0x3c] ;  /* 0x00003c0001007983 */ /* 0x000ea40000100800 */
[----:B--2---:R-:W-:-:S13]  /*21c30*/  ISETP.NE.AND P0, PT, R0, 0x3, PT ;  /* 0x000000030000780c */ /* 0x004fda0003f05270 */
[----:B------:R-:W-:Y:S05]  /*21c40*/  @!P0 BRA `(.L_x_4035) ;  /* 0x0000000000048947 */ /* 0x000fea0003800000 */
[----:B------:R-:W-:Y:S01]  /*21c50*/  BPT.TRAP 0x1 ;  /* 0x000000040000795c */ /* 0x000fe20000300000 */
.L_x_4035:
[----:B------:R-:W2:Y:S01]  /*21c60*/  LDL.LU R2, [R1+0x4] ;  /* 0x0000040001027983 */ /* 0x000ea20000300800 */
[----:B------:R-:W-:Y:S01]  /*21c70*/  IMAD R0, R26, 0x8, R22 ;  /* 0x000000081a007824 */ /* 0x000fe200078e0216 */
[----:B0-----:R-:W-:Y:S01]  /*21c80*/  SHF.L.U32 R3, R28, 0x1f, RZ ;  /* 0x0000001f1c037819 */ /* 0x001fe200000006ff */
[----:B------:R-:W-:Y:S03]  /*21c90*/  BSSY B0, `(.L_x_4036) ;  /* 0x0000004000007945 */ /* 0x000fe60003800000 */
[----:B------:R-:W0:Y:S01]  /*21ca0*/  SYNCS.PHASECHK.TRANS64.TRYWAIT P0, [R0+URZ+0x30860], R3 ;  /* 0x03086003000075a7 */ /* 0x000e22000800017f */
[----:B--2---:R-:W-:Y:S01]  /*21cb0*/  IMAD R6, R25, -0x60, R2 ;  /* 0xffffffa019067824 */ /* 0x004fe200078e0202 */
[----:B0-----:R-:W-:Y:S06]  /*21cc0*/  @!P0 BRA `(.L_x_4037) ;  /* 0x0000004c001c8947 */ /* 0x001fec0003800000 */
.L_x_4182:
[----:B------:R-:W-:Y:S05]  /*21cd0*/  BSYNC B0 ;  /* 0x0000000000007941 */ /* 0x000fea0003800000 */
.L_x_4036:
[----:B------:R-:W1:Y:S01]  /*21ce0*/  S2R R2, SR_TID.X ;  /* 0x0000000000027919 */ /* 0x000e620000002100 */
[----:B------:R-:W-:Y:S01]  /*21cf0*/  UMOV UR4, 0xffffffff ;  /* 0xffffffff00047882 */ /* 0x000fe20000000000 */
[----:B------:R-:W-:Y:S01]  /*21d00*/  IMAD R7, R26, 0x4800, R36 ;  /* 0x000048001a077824 */ /* 0x000fe200078e0224 */
[----:B-1----:R-:W-:-:S04]  /*21d10*/  LOP3.LUT R2, R2, 0x7f, RZ, 0xc0, !PT ;  /* 0x0000007f02027812 */ /* 0x002fc800078ec0ff */
[----:B------:R-:W-:-:S05]  /*21d20*/  SHF.R.U32.HI R2, RZ, 0x3, R2 ;  /* 0x00000003ff027819 */ /* 0x000fca0000011602 */
[----:B------:R-:W-:Y:S01]  /*21d30*/  IMAD.IADD R6, R6, 0x1, -R2 ;  /* 0x0000000106067824 */ /* 0x000fe200078e0a02 */
[----:B------:R-:W-:Y:S06]  /*21d40*/  BRA.DIV UR4, `(.L_x_4038) ;  /* 0x0000004e04107947 */ /* 0x000fec000b800000 */
[----:B------:R-:W1:Y:S01]  /*21d50*/  SHFL.IDX PT, R14, R23, RZ, 0x181f ;  /* 0x00181fff170e7589 */ /* 0x000e6200000e0000 */
        /* <DEDUP_REMOVED lines=50> */
[----:B------:R0:W3:Y:S03]  /*22080*/  SHFL.IDX PT, R14, R23, 0x5, 0x181f ;  /* 0x00b81f00170e7f89 */ /* 0x0000e600000e0000 */
[----:B-1----:R-:W-:Y:S01]  /*22090*/  IMAD.X R3, RZ, RZ, R7, P3 ;  /* 0x000000ffff037224 */ /* 0x002fe200018e0607 */
[----:B------:R-:W-:-:S05]  /*220a0*/  ISETP.LT.OR P3, PT, R6, 0x41, P1 ;  /* 0x000000410600780c */ /* 0x000fca0000f61670 */
[----:B------:R0:W-:Y:S01]  /*220b0*/  LDGSTS.E.BYPASS.LTC128B.128 [R4+0x2400], desc[UR48][R2.64], !P4 ;  /* 0x0240000002047fae */ /* 0x0001e2000e101d70 */
[----:B------:R-:W-:-:S07]  /*220c0*/  ISETP.LT.OR P4, PT, R6, 0x41, P0 ;  /* 0x000000410600780c */ /* 0x000fce0000781670 */
[----:B------:R0:W-:Y:S06]  /*220d0*/  LDGSTS.E.BYPASS.LTC128B.128 [R4+0x5400], desc[UR48][R2.64+0x80], !P3 ;  /* 0x0540008002047fae */ /* 0x0001ec000d901d70 */
[----:B--2---:R0:W-:Y:S02]  /*220e0*/  LDGSTS.E.BYPASS.LTC128B.128 [R4+0x8400], desc[UR48][R2.64+0x100], !P4 ;  /* 0x0840010002047fae */ /* 0x0041e4000e101d70 */
.L_x_4196:
        /* <DEDUP_REMOVED lines=13> */
.L_x_4039:
[----:B------:R-:W-:Y:S02]  /*221c0*/  PLOP3.LUT P1, PT, P1, P0, PT, 0xa2, 0x0 ;  /* 0x000000000000781c */ /* 0x000fe40000f21472 */
[----:B------:R-:W-:-:S08]  /*221d0*/  @P0 R2UR P1, UR4, R0 ;  /* 0x00000000000402ca */ /* 0x000fd00000020000 */
[----:B------:R-:W-:-:S05]  /*221e0*/  @P0 PLOP3.LUT P0, PT, P1, PT, PT, 0x80, 0x0 ;  /* 0x000000000000081c */ /* 0x000fca0000f0f070 */
[----:B------:R-:W-:Y:S01]  /*221f0*/  @!P1 SYNCS.ARRIVE.TRANS64.RED.A0T1 RZ, [UR4+0x30850], RZ ;  /* 0x030850ffffff99a7 */ /* 0x000fe20008200404 */
[----:B------:R-:W-:Y:S07]  /*22200*/  @!P1 ARRIVES.LDGSTSBAR.64.TRANSCNT [UR4+0x30850] ;  /* 0x03085000ff0099b0 */ /* 0x000fee0008000a84 */
[----:B------:R-:W-:Y:S05]  /*22210*/  @P0 BRA.U.ANY `(.L_x_4039) ;  /* 0xfffffffd00e80947 */ /* 0x000fea000393ffff */
[----:B------:R-:W-:Y:S01]  /*22220*/  NOP ;  /* 0x0000000000007918 */ /* 0x000fe20000000000 */
[----:B0-----:R-:W2:Y:S02]  /*22230*/  LDL R2, [R1+0x3c] ;  /* 0x00003c0001027983 */ /* 0x001ea40000100800 */
[----:B--2---:R-:W-:-:S13]  /*22240*/  ISETP.NE.AND P2, PT, R2, 0x3, PT ;  /* 0x000000030200780c */ /* 0x004fda0003f45270 */
[----:B------:R-:W-:Y:S05]  /*22250*/  @!P2 BRA `(.L_x_4040) ;  /* 0x000000000004a947 */ /* 0x000fea0003800000 */
[----:B------:R-:W-:Y:S01]  /*22260*/  BPT.TRAP 0x1 ;  /* 0x000000040000795c */ /* 0x000fe20000300000 */
.L_x_4040:
[----:B------:R1:W-:Y:S01]  /*22270*/  SYNCS.ARRIVE.TRANS64.A1T0 RZ, [R0+URZ+0x30850], RZ ;  /* 0x030850ff00ff79a7 */ /* 0x0003e2000810003f */
[----:B------:R-:W-:-:S05]  /*22280*/  VIADD R26, R26, 0x1 ;  /* 0x000000011a1a7836 */ /* 0x000fca0000000000 */
[----:B------:R-:W-:-:S04]  /*22290*/  ISETP.NE.AND P0, PT, R26, 0x2, PT ;  /* 0x000000021a00780c */ /* 0x000fc80003f05270 */
[----:B------:R-:W-:Y:S02]  /*222a0*/  SEL R3, RZ, 0x1, P0 ;  /* 0x00000001ff037807 */ /* 0x000fe40000000000 */
[----:B------:R-:W-:Y:S02]  /*222b0*/  SEL R26, R26, RZ, P0 ;  /* 0x000000ff1a1a7207 */ /* 0x000fe40000000000 */
[----:B-1----:R-:W-:-:S07]  /*222c0*/  LOP3.LUT R28, R28, R3, RZ, 0x3c, !PT ;  /* 0x000000031c1c7212 */ /* 0x002fce00078e3cff */
.L_x_3997:
[----:B------:R-:W-:Y:S05]  /*222d0*/  BSYNC B7 ;  /* 0x0000000000077941 */ /* 0x000fea0003800000 */
.L_x_3995:
[----:B------:R-:W2:Y:S02]  /*222e0*/  LDL R0, [R1] ;  /* 0x0000000001007983 */ /* 0x000ea40000100800 */
[----:B--2---:R-:W-:-:S13]  /*222f0*/  LOP3.LUT P0, RZ, R0, 0x20, RZ, 0xc0, !PT ;  /* 0x0000002000ff7812 */ /* 0x004fda000780c0ff */
[----:B------:R-:W-:Y:S05]  /*22300*/  @!P0 BRA `(.L_x_4041) ;  /* 0x0000000000248947 */ /* 0x000fea0003800000 */
[----:B------:R-:W-:Y:S05]  /*22310*/  WARPSYNC.ALL ;  /* 0x0000000000007948 */ /* 0x000fea0003800000 */
[----:B------:R-:W1:Y:S08]  /*22320*/  S2UR UR5, SR_CgaCtaId ;  /* 0x00000000000579c3 */ /* 0x000e700000008800 */
[----:B------:R-:W-:Y:S06]  /*22330*/  BAR.SYNC.DEFER_BLOCKING 0x5, 0x180 ;  /* 0x0146000000007b1d */ /* 0x000fec0000010000 */
[----:B------:R-:W-:-:S02]  /*22340*/  UMOV UR4, 0x400 ;  /* 0x0000040000047882 */ /* 0x000fc40000000000 */
[----:B-1----:R-:W-:-:S06]  /*22350*/  ULEA UR4, UR5, UR4, 0x18 ;  /* 0x0000000405047291 */ /* 0x002fcc000f8ec03f */
[----:B0-----:R-:W-:-:S05]  /*22360*/  MOV R22, UR4 ;  /* 0x0000000400167c02 */ /* 0x001fca0008000f00 */
[----:B------:R0:W1:Y:S01]  /*22370*/  LDS.128 R16, [R22+0x308d0] ;  /* 0x0308d00016107984 */ /* 0x0000620000000c00 */
[----:B------:R-:W-:Y:S06]  /*22380*/  BAR.ARV 0x4, 0x180 ;  /* 0x0106000000007b1d */ /* 0x000fec0000002000 */
[----:B------:R-:W-:Y:S05]  /*22390*/  BRA `(.L_x_4042) ;  /* 0x0000000800d07947 */ /* 0x000fea0003800000 */
.L_x_4041:
        /* <DEDUP_REMOVED lines=43> */
.L_x_4206:
[----:B------:R-:W-:Y:S02]  /*22650*/  ULDC UR4, c[0x0][0xc38] ;  /* 0x00030e0000047ab9 */ /* 0x000fe40000000800 */
[----:B------:R-:W-:-:S04]  /*22660*/  IMAD.U32 R5, RZ, RZ, UR4 ;  /* 0x00000004ff057e24 */ /* 0x000fc8000f8e00ff */
[----:B-1----:R-:W-:-:S04]  /*22670*/  IMAD R14, R14, R5, RZ ;  /* 0x000000050e0e7224 */ /* 0x002fc800078e02ff */
[----:B------:R-:W-:-:S05]  /*22680*/  IMAD.IADD R9, R8, 0x1, R14 ;  /* 0x0000000108097824 */ /* 0x000fca00078e020e */
[----:B------:R-:W-:-:S13]  /*22690*/  ISETP.GT.AND P6, PT, R9, R0, PT ;  /* 0x000000000900720c */ /* 0x000fda0003fc4270 */
[----:B------:R-:W-:Y:S05]  /*226a0*/  @P6 BRA `(.L_x_4044) ;  /* 0x0000000000a46947 */ /* 0x000fea0003800000 */
.L_x_4047:
        /* <DEDUP_REMOVED lines=11> */
[----:B------:R-:W-:Y:S01]  /*22760*/  MOV R10, RZ ;  /* 0x000000ff000a7202 */ /* 0x000fe20000000f00 */
        /* <DEDUP_REMOVED lines=23> */
.L_x_4214:
[----:B------:R-:W-:Y:S02]  /*228e0*/  ULDC UR4, c[0x0][0xc38] ;  /* 0x00030e0000047ab9 */ /* 0x000fe40000000800 */
[----:B------:R-:W-:-:S04]  /*228f0*/  IMAD.U32 R5, RZ, RZ, UR4 ;  /* 0x00000004ff057e24 */ /* 0x000fc8000f8e00ff */
[----:B-1----:R-:W-:-:S04]  /*22900*/  IMAD R14, R14, R5, RZ ;  /* 0x000000050e0e7224 */ /* 0x002fc800078e02ff */
[----:B------:R-:W-:-:S05]  /*22910*/  IMAD.IADD R9, R14, 0x1, R9 ;  /* 0x000000010e097824 */ /* 0x000fca00078e0209 */
[----:B------:R-:W-:-:S13]  /*22920*/  ISETP.GT.AND P6, PT, R9, R0, PT ;  /* 0x000000000900720c */ /* 0x000fda0003fc4270 */
[----:B------:R-:W-:Y:S05]  /*22930*/  @!P6 BRA `(.L_x_4047) ;  /* 0xfffffffc005ce947 */ /* 0x000fea000383ffff */
.L_x_4044:
        /* <DEDUP_REMOVED lines=9> */
.L_x_4219:
[----:B------:R-:W-:-:S13]  /*229d0*/  ISETP.NE.AND P0, PT, R3, RZ, PT ;  /* 0x000000ff0300720c */ /* 0x000fda0003f05270 */
[----:B------:R-:W-:Y:S05]  /*229e0*/  @!P0 BRA `(.L_x_4049) ;  /* 0x0000000000108947 */ /* 0x000fea0003800000 */
[----:B------:R-:W-:Y:S01]  /*229f0*/  UMOV UR4, 0xffffffff ;  /* 0xffffffff00047882 */ /* 0x000fe20000000000 */
[----:B------:R-:W-:Y:S02]  /*22a00*/  VIADD R12, R4, 0xffffffff ;  /* 0xffffffff040c7836 */ /* 0x000fe40000000000 */
[----:B------:R-:W-:Y:S05]  /*22a10*/  BRA.DIV UR4, `(.L_x_4050) ;  /* 0x00000052042c7947 */ /* 0x000fea000b800000 */
[----:B------:R4:W0:Y:S02]  /*22a20*/  SHFL.IDX PT, R6, R2, R12, 0x1f ;  /* 0x00001f0c02067589 */ /* 0x00082400000e0000 */
.L_x_4049:
        /* <DEDUP_REMOVED lines=53> */
[----:B------:R-:W-:-:S04]  /*22d80*/  IMAD.MOV R3, RZ, RZ, -R8 ;  /* 0x000000ffff037224 */ /* 0x000fc800078e0a08 */
[C---:B------:R-:W-:Y:S02]  /*22d90*/  IMAD R6, R10.reuse, R3, R6 ;  /* 0x000000030a067224 */ /* 0x040fe400078e0206 */
[----:B------:R-:W-:-:S04]  /*22da0*/  IMAD R3, R10, 0x1000000, R8 ;  /* 0x010000000a037824 */ /* 0x000fc800078e0208 */
[----:B------:R-:W-:Y:S01]  /*22db0*/  IMAD R18, R6, 0x10000, R3 ;  /* 0x0001000006127824 */ /* 0x000fe200078e0203 */
[----:B------:R-:W-:Y:S06]  /*22dc0*/  BRA `(.L_x_4051) ;  /* 0x00000000001c7947 */ /* 0x000fec0003800000 */
.L_x_4045:
[----:B------:R-:W-:Y:S01]  /*22dd0*/  UMOV UR4, URZ ;  /* 0x0000003f00047c82 */ /* 0x000fe20008000000 */
[----:B------:R-:W-:Y:S01]  /*22de0*/  UMOV UR5, URZ ;  /* 0x0000003f00057c82 */ /* 0x000fe20008000000 */
[----:B------:R-:W-:Y:S01]  /*22df0*/  ULDC UR6, c[0x0][0xc3c] ;  /* 0x00030f0000067ab9 */ /* 0x000fe20000000800 */
[----:B------:R-:W-:Y:S01]  /*22e00*/  IMAD.MOV.U32 R16, RZ, RZ, R0 ;  /* 0x000000ffff107224 */ /* 0x000fe200078e0000 */
[----:B------:R-:W-:Y:S01]  /*22e10*/  MOV R18, UR5 ;  /* 0x0000000500127c02 */ /* 0x000fe20008000f00 */
[----:B------:R-:W-:Y:S02]  /*22e20*/  IMAD.U32 R17, RZ, RZ, UR4 ;  /* 0x00000004ff117e24 */ /* 0x000fe4000f8e00ff */
[----:B------:R-:W-:-:S07]  /*22e30*/  IMAD.U32 R19, RZ, RZ, UR6 ;  /* 0x00000006ff137e24 */ /* 0x000fce000f8e00ff */
.L_x_4051:
        /* <DEDUP_REMOVED lines=10> */
.L_x_4042:
[----:B------:R-:W-:Y:S02]  /*22ee0*/  ULDC UR4, c[0x0][0xc3c] ;  /* 0x00030f0000047ab9 */ /* 0x000fe40000000800 */
[----:B-1----:R-:W-:-:S13]  /*22ef0*/  ISETP.GE.AND P0, PT, R19, UR4, PT ;  /* 0x0000000413007c0c */ /* 0x002fda000bf06270 */
[----:B------:R-:W-:Y:S05]  /*22f00*/  @!P0 BRA `(.L_x_4052) ;  /* 0xffffff9c005c8947 */ /* 0x000fea000383ffff */
[----:B------:R-:W-:Y:S05]  /*22f10*/  BSYNC B8 ;  /* 0x0000000000087941 */ /* 0x000fea0003800000 */
.L_x_3947:
        /* <DEDUP_REMOVED lines=12> */
.L_x_4222:
[----:B------:R-:W-:Y:S05]  /*22fe0*/  BSYNC B0 ;  /* 0x0000000000007941 */ /* 0x000fea0003800000 */
.L_x_4053:
[----:B------:R-:W-:-:S03]  /*22ff0*/  UMOV UR4, 0xffffffff ;  /* 0xffffffff00047882 */ /* 0x000fc60000000000 */
[----:B------:R-:W-:Y:S05]  /*23000*/  BRA.DIV UR4, `(.L_x_4055) ;  /* 0x0000004a04ec7947 */ /* 0x000fea000b800000 */
[----:B0-----:R-:W0:Y:S02]  /*23010*/  S2R R0, SR_TID.X ;  /* 0x0000000000007919 */ /* 0x001e240000002100 */
[----:B0-----:R-:W-:-:S04]  /*23020*/  SHF.R.U32.HI R0, RZ, 0x5, R0 ;  /* 0x00000005ff007819 */ /* 0x001fc80000011600 */
[----:B------:R-:W-:-:S05]  /*23030*/  LOP3.LUT R0, R0, 0x3, RZ, 0xc0, !PT ;  /* 0x0000000300007812 */ /* 0x000fca00078ec0ff */
[----:B------:R0:W1:Y:S02]  /*23040*/  SHFL.IDX PT, R14, R0, RZ, 0x1f ;  /* 0x00001fff000e7589 */ /* 0x00006400000e0000 */
.L_x_4225:
[----:B-1----:R-:W-:-:S13]  /*23050*/  ISETP.NE.AND P0, PT, R14, RZ, PT ;  /* 0x000000ff0e00720c */ /* 0x002fda0003f05270 */
[----:B------:R-:W-:Y:S05]  /*23060*/  @P0 BRA `(.L_x_3717) ;  /* 0x0000000000880947 */ /* 0x000fea0003800000 */
[----:B------:R-:W-:-:S03]  /*23070*/  UMOV UR4, 0xffffffff ;  /* 0xffffffff00047882 */ /* 0x000fc60000000000 */
[----:B------:R-:W-:Y:S05]  /*23080*/  BRA.DIV UR4, `(.L_x_4056) ;  /* 0x0000004e04007947 */ /* 0x000fea000b800000 */
[----:B------:R-:W-:-:S13]  /*23090*/  ELECT P6, URZ, PT ;  /* 0x00000000003f782f */ /* 0x000fda00038c0000 */
.L_x_4228:
[----:B------:R-:W-:Y:S05]  /*230a0*/  @!P6 BRA `(.L_x_3717) ;  /* 0x000000000078e947 */ /* 0x000fea0003800000 */
[----:B0-----:R-:W3:Y:S02]  /*230b0*/  LDL.LU R0, [R1+0x18] ;  /* 0x0000180001007983 */ /* 0x001ee40000300800 */
[----:B---3--:R-:W-:-:S04]  /*230c0*/  LOP3.LUT R0, R0, 0x2, RZ, 0xfc, !PT ;  /* 0x0000000200007812 */ /* 0x008fc800078efcff */
[----:B------:R-:W-:-:S13]  /*230d0*/  ISETP.NE.AND P0, PT, R0, 0x3, PT ;  /* 0x000000030000780c */ /* 0x000fda0003f05270 */
[----:B------:R-:W-:Y:S05]  /*230e0*/  @!P0 BRA `(.L_x_4057) ;  /* 0x0000000000048947 */ /* 0x000fea0003800000 */
[----:B------:R-:W-:Y:S01]  /*230f0*/  BPT.TRAP 0x1 ;  /* 0x000000040000795c */ /* 0x000fe20000300000 */
.L_x_4057:
[----:B------:R-:W-:Y:S01]  /*23100*/  IMAD R5, R26, 0x8, R7 ;  /* 0x000000081a057824 */ /* 0x000fe200078e0207 */
[----:B------:R-:W-:Y:S01]  /*23110*/  SHF.L.U32 R0, R28, 0x1f, RZ ;  /* 0x0000001f1c007819 */ /* 0x000fe200000006ff */
[----:B------:R-:W-:-:S03]  /*23120*/  VIADD R26, R26, 0x1 ;  /* 0x000000011a1a7836 */ /* 0x000fc60000000000 */
[----:B------:R-:W0:Y:S02]  /*23130*/  SYNCS.PHASECHK.TRANS64.TRYWAIT P1, [R5+URZ+0x30840], R0 ;  /* 0x03084000050075a7 */ /* 0x000e24000802017f */
[----:B------:R-:W-:-:S04]  /*23140*/  ISETP.NE.AND P2, PT, R26, 0x2, PT ;  /* 0x000000021a00780c */ /* 0x000fc80003f45270 */
[----:B------:R-:W-:Y:S01]  /*23150*/  SEL R3, RZ, 0x1, P2 ;  /* 0x00000001ff037807 */ /* 0x000fe20001000000 */
[----:B0-----:R-:W-:Y:S08]  /*23160*/  @!P1 BRA `(.L_x_4058) ;  /* 0x0000004800e89947 */ /* 0x001ff00003800000 */
.L_x_4229:
[----:B------:R-:W-:Y:S02]  /*23170*/  SEL R26, R26, RZ, P2 ;  /* 0x000000ff1a1a7207 */ /* 0x000fe40001000000 */
[----:B------:R-:W-:Y:S01]  /*23180*/  LOP3.LUT R2, R28, R3, RZ, 0x3c, !PT ;  /* 0x000000031c027212 */ /* 0x000fe200078e3cff */
[----:B------:R-:W-:Y:S06]  /*23190*/  @!P0 BRA `(.L_x_4059) ;  /* 0x0000000000048947 */ /* 0x000fec0003800000 */
[----:B------:R-:W-:Y:S01]  /*231a0*/  BPT.TRAP 0x1 ;  /* 0x000000040000795c */ /* 0x000fe20000300000 */
.L_x_4059:
[----:B------:R-:W-:Y:S01]  /*231b0*/  IMAD R3, R26, 0x8, R7 ;  /* 0x000000081a037824 */ /* 0x000fe200078e0207 */
[----:B------:R-:W-:-:S04]  /*231c0*/  SHF.L.U32 R2, R2, 0x1f, RZ ;  /* 0x0000001f02027819 */ /* 0x000fc800000006ff */
[----:B------:R-:W1:Y:S02]  /*231d0*/  SYNCS.PHASECHK.TRANS64.TRYWAIT P1, [R3+URZ+0x30840], R2 ;  /* 0x03084002030075a7 */ /* 0x000e64000802017f */
[----:B-1----:R-:W-:Y:S05]  /*231e0*/  @!P1 BRA `(.L_x_4060) ;  /* 0x0000004800dc9947 */ /* 0x002fea0003800000 */
.L_x_4230:
[----:B------:R-:W-:Y:S05]  /*231f0*/  @!P0 BRA `(.L_x_4061) ;  /* 0x0000000000048947 */ /* 0x000fea0003800000 */
[----:B------:R-:W-:Y:S01]  /*23200*/  BPT.TRAP 0x1 ;  /* 0x000000040000795c */ /* 0x000fe20000300000 */
.L_x_4061:
[----:B------:R-:W3:Y:S02]  /*23210*/  SYNCS.PHASECHK.TRANS64.TRYWAIT P1, [R5+URZ+0x30860], R0 ;  /* 0x03086000050075a7 */ /* 0x000ee4000802017f */
[----:B---3--:R-:W-:Y:S05]  /*23220*/  @!P1 BRA `(.L_x_4062) ;  /* 0x0000004800e09947 */ /* 0x008fea0003800000 */
.L_x_4231:
[----:B------:R-:W-:Y:S05]  /*23230*/  @!P0 BRA `(.L_x_4063) ;  /* 0x0000000000048947 */ /* 0x000fea0003800000 */
[----:B------:R-:W-:Y:S01]  /*23240*/  BPT.TRAP 0x1 ;  /* 0x000000040000795c */ /* 0x000fe20000300000 */
.L_x_4063:
[----:B----4-:R4:W0:Y:S02]  /*23250*/  SYNCS.PHASECHK.TRANS64.TRYWAIT P0, [R3+URZ+0x30860], R2 ;  /* 0x03086002030075a7 */ /* 0x010824000800017f */
[----:B0-----:R-:W-:Y:S05]  /*23260*/  @!P0 NANOSLEEP.SYNCS 0x989680 ;  /* 0x009896800000895d */ /* 0x001fea0003900000 */
[----:B------:R-:W0:Y:S02]  /*23270*/  @!P0 SYNCS.PHASECHK.TRANS64 P0, [R3+URZ+0x30860], R2 ;  /* 0x03086002030085a7 */ /* 0x000e24000800007f */
[----:B0-----:R-:W-:Y:S05]  /*23280*/  @!P0 BRA `(.L_x_4063) ;  /* 0xfffffffc00f08947 */ /* 0x001fea000383ffff */
.L_x_3717:
[----:B------:R-:W-:Y:S05]  /*23290*/  BSYNC B9 ;  /* 0x0000000000097941 */ /* 0x000fea0003800000 */
.L_x_3714:
[----:B------:R-:W-:Y:S05]  /*232a0*/  EXIT ;  /* 0x000000000000794d */ /* 0x000fea0003800000 */
.L_x_3737:
[----:B0-----:R0:W1:Y:S02]  /*232b0*/  SYNCS.PHASECHK.TRANS64.TRYWAIT P5, [R84+URZ+0x30890], R85 ;  /* 0x03089055540075a7 */ /* 0x00106400080a017f */
[----:B-1----:R-:W-:Y:S05]  /*232c0*/  @!P5 NANOSLEEP.SYNCS 0x989680 ;  /* 0x009896800000d95d */ /* 0x002fea0003900000 */
[----:B------:R-:W1:Y:S02]  /*232d0*/  @!P5 SYNCS.PHASECHK.TRANS64 P5, [R84+URZ+0x30890], R85 ;  /* 0x030890555400d5a7 */ /* 0x000e6400080a007f */
[----:B-1----:R-:W-:Y:S05]  /*232e0*/  @!P5 BRA `(.L_x_3737) ;  /* 0xfffffffc00f0d947 */ /* 0x002fea000383ffff */
[----:B------:R-:W-:Y:S05]  /*232f0*/  BRA `(.L_x_4064) ;  /* 0xfffffe0800707947 */ /* 0x000fea000383ffff */
.L_x_3738:
        /* <DEDUP_REMOVED lines=8> */
.L_x_4066:
[----:B------:R-:W-:Y:S05]  /*23380*/  BSYNC B1 ;  /* 0x0000000000017941 */ /* 0x000fea0003800000 */
.L_x_4065:
        /* <DEDUP_REMOVED lines=8> */
.L_x_4067:
[----:B------:R-:W-:Y:S01]  /*23410*/  IMAD.MOV.U32 R11, RZ, RZ, R14 ;  /* 0x000000ffff0b7224 */ /* 0x000fe200078e000e */
[----:B------:R-:W-:Y:S06]  /*23420*/  BRA `(.L_x_4068) ;  /* 0xfffffe0800387947 */ /* 0x000fec000383ffff */
.L_x_3763:
[----:B------:R-:W-:Y:S01]  /*23430*/  BSSY B1, `(.L_x_4069) ;  /* 0x0000008000017945 */ /* 0x000fe20003800000 */
[----:B0---4-:R-:W-:Y:S01]  /*23440*/  MOV R13, R116 ;  /* 0x00000074000d7202 */ /* 0x011fe20000000f00 */
[----:B------:R-:W-:Y:S02]  /*23450*/  IMAD.MOV.U32 R12, RZ, RZ, 0x1 ;  /* 0x00000001ff0c7424 */ /* 0x000fe400078e00ff */
[----:B---3--:R-:W-:Y:S02]  /*23460*/  IMAD.MOV.U32 R11, RZ, RZ, 0x1c1f ;  /* 0x00001c1fff0b7424 */ /* 0x008fe400078e00ff */
[----:B------:R-:W-:-:S07]  /*23470*/  IMAD.MOV.U32 R15, RZ, RZ, -0x1 ;  /* 0xffffffffff0f7424 */ /* 0x000fce00078e00ff */
[----:B-12---:R-:W-:Y:S05]  /*23480*/  WARPSYNC.COLLECTIVE R15, `(.L_x_4070) ;  /* 0x000000000f087348 */ /* 0x006fea0003c00000 */
[----:B------:R0:W3:Y:S02]  /*23490*/  SHFL.IDX P6, R14, R13, R12, R11 ;  /* 0x0000000c0d0e7389 */ /* 0x0000e400000c000b */
[----:B0123--:R-:W-:Y:S01]  /*234a0*/  ENDCOLLECTIVE ;  /* 0x000000000000791b */ /* 0x00ffe20003800000 */
.L_x_4070:
[----:B------:R-:W-:Y:S05]  /*234b0*/  BSYNC B1 ;  /* 0x0000000000017941 */ /* 0x000fea0003800000 */
.L_x_4069:
        /* <DEDUP_REMOVED lines=8> */
.L_x_4071:
[----:B------:R-:W-:Y:S01]  /*23540*/  IMAD.MOV.U32 R117, RZ, RZ, R14 ;  /* 0x000000ffff757224 */ /* 0x000fe200078e000e */
[----:B------:R-:W-:Y:S06]  /*23550*/  BRA `(.L_x_4072) ;  /* 0xfffffe1c00987947 */ /* 0x000fec000383ffff */
.L_x_3793:
[----:B0-----:R0:W1:Y:S02]  /*23560*/  SYNCS.PHASECHK.TRANS64.TRYWAIT P5, [R84+URZ+0x30890], R85 ;  /* 0x03089055540075a7 */ /* 0x00106400080a017f */
[----:B-1----:R-:W-:Y:S05]  /*23570*/  @!P5 NANOSLEEP.SYNCS 0x989680 ;  /* 0x009896800000d95d */ /* 0x002fea0003900000 */
[----:B------:R-:W1:Y:S02]  /*23580*/  @!P5 SYNCS.PHASECHK.TRANS64 P5, [R84+URZ+0x30890], R85 ;  /* 0x030890555400d5a7 */ /* 0x000e6400080a007f */
[----:B-1----:R-:W-:Y:S05]  /*23590*/  @!P5 BRA `(.L_x_3793) ;  /* 0xfffffffc00f0d947 */ /* 0x002fea000383ffff */
[----:B------:R-:W-:Y:S05]  /*235a0*/  BRA `(.L_x_4073) ;  /* 0xfffffe3c00b47947 */ /* 0x000fea000383ffff */
.L_x_3794:
        /* <DEDUP_REMOVED lines=8> */
.L_x_4075:
[----:B------:R-:W-:Y:S05]  /*23630*/  BSYNC B1 ;  /* 0x0000000000017941 */ /* 0x000fea0003800000 */
.L_x_4074:
[----:B------:R-:W-:Y:S01]  /*23640*/  IMAD.MOV.U32 R13, RZ, RZ, R117 ;  /* 0x000000ffff0d7224 */ /* 0x000fe200078e0075 */
[----:B------:R-:W-:Y:S01]  /*23650*/  MOV R11, 0x1c1f ;  /* 0x00001c1f000b7802 */ /* 0x000fe20000000f00 */
[----:B------:R-:W-:Y:S02]  /*23660*/  IMAD.MOV.U32 R12, RZ, RZ, RZ ;  /* 0x000000ffff0c7224 */ /* 0x000fe400078e00ff */
[----:B------:R-:W-:Y:S02]  /*23670*/  IMAD.MOV.U32 R15, RZ, RZ, -0x1 ;  /* 0xffffffffff0f7424 */ /* 0x000fe400078e00ff */
[----:B------:R-:W-:-:S07]  /*23680*/  IMAD.MOV.U32 R115, RZ, RZ, R14 ;  /* 0x000000ffff737224 */ /* 0x000fce00078e000e */
[----:B------:R-:W-:Y:S05]  /*23690*/  WARPSYNC.COLLECTIVE R15, `(.L_x_4076) ;  /* 0x000000000f087348 */ /* 0x000fea0003c00000 */
[----:B------:R0:W1:Y:S02]  /*236a0*/  SHFL.IDX P6, R14, R13, R12, R11 ;  /* 0x0000000c0d0e7389 */ /* 0x00006400000c000b */
[----:B01----:R-:W-:Y:S01]  /*236b0*/  ENDCOLLECTIVE ;  /* 0x000000000000791b */ /* 0x003fe20003800000 */
.L_x_4076:
[----:B------:R-:W-:Y:S01]  /*236c0*/  IMAD.MOV.U32 R11, RZ, RZ, R14 ;  /* 0x000000ffff0b7224 */ /* 0x000fe200078e000e */
[----:B------:R-:W-:Y:S06]  /*236d0*/  BRA `(.L_x_4077) ;  /* 0xfffffe3c00847947 */ /* 0x000fec000383ffff */
.L_x_3807:
[----:B------:R-:W-:Y:S01]  /*236e0*/  BSSY B1, `(.L_x_4078) ;  /* 0x0000008000017945 */ /* 0x000fe20003800000 */
[----:B--234-:R-:W-:Y:S02]  /*236f0*/  IMAD.MOV.U32 R13, RZ, RZ, R116 ;  /* 0x000000ffff0d7224 */ /* 0x01cfe400078e0074 */
[----:B------:R-:W-:Y:S02]  /*23700*/  IMAD.MOV.U32 R12, RZ, RZ, 0x1 ;  /* 0x00000001ff0c7424 */ /* 0x000fe400078e00ff */
[----:B------:R-:W-:Y:S02]  /*23710*/  IMAD.MOV.U32 R11, RZ, RZ, 0x1c1f ;  /* 0x00001c1fff0b7424 */ /* 0x000fe400078e00ff */
[----:B------:R-:W-:-:S07]  /*23720*/  IMAD.MOV.U32 R15, RZ, RZ, -0x1 ;  /* 0xffffffffff0f7424 */ /* 0x000fce00078e00ff */
[----:B01----:R-:W-:Y:S05]  /*23730*/  WARPSYNC.COLLECTIVE R15, `(.L_x_4079) ;  /* 0x000000000f087348 */ /* 0x003fea0003c00000 */
[----:B------:R2:W3:Y:S02]  /*23740*/  SHFL.IDX P6, R14, R13, R12, R11 ;  /* 0x0000000c0d0e7389 */ /* 0x0004e400000c000b */
[----:B0123--:R-:W-:Y:S01]  /*23750*/  ENDCOLLECTIVE ;  /* 0x000000000000791b */ /* 0x00ffe20003800000 */
.L_x_4079:
[----:B------:R-:W-:Y:S05]  /*23760*/  BSYNC B1 ;  /* 0x0000000000017941 */ /* 0x000fea0003800000 */
.L_x_4078:
        /* <DEDUP_REMOVED lines=8> */
.L_x_4080:
[----:B------:R-:W-:Y:S01]  /*237f0*/  IMAD.MOV.U32 R117, RZ, RZ, R14 ;  /* 0x000000ffff757224 */ /* 0x000fe200078e000e */
[----:B------:R-:W-:Y:S06]  /*23800*/  BRA `(.L_x_4081) ;  /* 0xfffffe54003c7947 */ /* 0x000fec000383ffff */
.L_x_3820:
[----:B0-----:R0:W1:Y:S02]  /*23810*/  SYNCS.PHASECHK.TRANS64.TRYWAIT P3, [R84+URZ+0x30890], R85 ;  /* 0x03089055540075a7 */ /* 0x001064000806017f */
[----:B-1----:R-:W-:Y:S05]  /*23820*/  @!P3 NANOSLEEP.SYNCS 0x989680 ;  /* 0x009896800000b95d */ /* 0x002fea0003900000 */
[----:B------:R-:W1:Y:S02]  /*23830*/  @!P3 SYNCS.PHASECHK.TRANS64 P3, [R84+URZ+0x30890], R85 ;  /* 0x030890555400b5a7 */ /* 0x000e64000806007f */
[----:B-1----:R-:W-:Y:S05]  /*23840*/  @!P3 BRA `(.L_x_3820) ;  /* 0xfffffffc00f0b947 */ /* 0x002fea000383ffff */
[----:B------:R-:W-:Y:S05]  /*23850*/  BRA `(.L_x_4082) ;  /* 0xfffffe6c00407947 */ /* 0x000fea000383ffff */
.L_x_3821:
        /* <DEDUP_REMOVED lines=8> */
.L_x_4084:
[----:B------:R-:W-:Y:S05]  /*238e0*/  BSYNC B1 ;  /* 0x0000000000017941 */ /* 0x000fea0003800000 */
.L_x_4083:
[----:B------:R-:W-:Y:S01]  /*238f0*/  IMAD.MOV.U32 R13, RZ, RZ, R34 ;  /* 0x000000ffff0d7224 */ /* 0x000fe200078e0022 */
[----:B------:R-:W-:Y:S01]  /*23900*/  MOV R36, R14 ;  /* 0x0000000e00247202 */ /* 0x000fe20000000f00 */
[----:B------:R-:W-:Y:S02]  /*23910*/  IMAD.MOV.U32 R12, RZ, RZ, RZ ;  /* 0x000000ffff0c7224 */ /* 0x000fe400078e00ff */
[----:B------:R-:W-:Y:S02]  /*23920*/  IMAD.MOV.U32 R11, RZ, RZ, 0x1c1f ;  /* 0x00001c1fff0b7424 */ /* 0x000fe400078e00ff */
[----:B------:R-:W-:-:S07]  /*23930*/  IMAD.MOV.U32 R15, RZ, RZ, -0x1 ;  /* 0xffffffffff0f7424 */ /* 0x000fce00078e00ff */
[----:B------:R-:W-:Y:S05]  /*23940*/  WARPSYNC.COLLECTIVE R15, `(.L_x_4085) ;  /* 0x000000000f087348 */ /* 0x000fea0003c00000 */
[----:B------:R0:W1:Y:S02]  /*23950*/  SHFL.IDX P6, R14, R13, R12, R11 ;  /* 0x0000000c0d0e7389 */ /* 0x00006400000c000b */
[----:B01----:R-:W-:Y:S01]  /*23960*/  ENDCOLLECTIVE ;  /* 0x000000000000791b */ /* 0x003fe20003800000 */
.L_x_4085:
[----:B------:R-:W-:Y:S01]  /*23970*/  IMAD.MOV.U32 R39, RZ, RZ, R14 ;  /* 0x000000ffff277224 */ /* 0x000fe200078e000e */
[----:B------:R-:W-:Y:S06]  /*23980*/  BRA `(.L_x_4086) ;  /* 0xfffffe6c005c7947 */ /* 0x000fec000383ffff */
.L_x_3824:
        /* <DEDUP_REMOVED lines=8> */
.L_x_4088:
[----:B------:R-:W-:Y:S05]  /*23a10*/  BSYNC B1 ;  /* 0x0000000000017941 */ /* 0x000fea0003800000 */
.L_x_4087:
        /* <DEDUP_REMOVED lines=8> */
.L_x_4089:
[----:B------:R-:W-:Y:S01]  /*23aa0*/  IMAD.MOV.U32 R39, RZ, RZ, R14 ;  /* 0x000000ffff277224 */ /* 0x000fe200078e000e */
[----:B------:R-:W-:Y:S06]  /*23ab0*/  BRA `(.L_x_4090) ;  /* 0xfffffe6c00b87947 */ /* 0x000fec000383ffff */
.L_x_3828:
[----:B---3--:R3:W0:Y:S02]  /*23ac0*/  SYNCS.PHASECHK.TRANS64.TRYWAIT P2, [R84+URZ+0x308b0], R85 ;  /* 0x0308b055540075a7 */ /* 0x008624000804017f */
[----:B0-----:R-:W-:Y:S05]  /*23ad0*/  @!P2 NANOSLEEP.SYNCS 0x989680 ;  /* 0x009896800000a95d */ /* 0x001fea0003900000 */
[----:B------:R-:W0:Y:S02]  /*23ae0*/  @!P2 SYNCS.PHASECHK.TRANS64 P2, [R84+URZ+0x308b0], R85 ;  /* 0x0308b0555400a5a7 */ /* 0x000e24000804007f */
[----:B0-----:R-:W-:Y:S05]  /*23af0*/  @!P2 BRA `(.L_x_3828) ;  /* 0xfffffffc00f0a947 */ /* 0x001fea000383ffff */
[----:B------:R-:W-:Y:S05]  /*23b00*/  BRA `(.L_x_4091) ;  /* 0xfffffe7000947947 */ /* 0x000fea000383ffff */
.L_x_3848:
        /* <DEDUP_REMOVED lines=8> */
.L_x_4093:
[----:B------:R-:W-:Y:S05]  /*23b90*/  BSYNC B1 ;  /* 0x0000000000017941 */ /* 0x000fea0003800000 */
.L_x_4092:
        /* <DEDUP_REMOVED lines=8> */
.L_x_4094:
[----:B------:R-:W-:Y:S02]  /*23c20*/  IMAD.MOV.U32 R13, RZ, RZ, R35 ;  /* 0x000000ffff0d7224 */ /* 0x000fe400078e0023 */
[----:B------:R-:W-:-:S07]  /*23c30*/  IMAD.MOV.U32 R3, RZ, RZ, R14 ;  /* 0x000000ffff037224 */ /* 0x000fce00078e000e */
[----:B------:R-:W-:Y:S05]  /*23c40*/  WARPSYNC.COLLECTIVE R15, `(.L_x_4095) ;  /* 0x000000000f087348 */ /* 0x000fea0003c00000 */
[----:B------:R0:W1:Y:S02]  /*23c50*/  SHFL.IDX P6, R14, R13, R12, R11 ;  /* 0x0000000c0d0e7389 */ /* 0x00006400000c000b */
[----:B01----:R-:W-:Y:S01]  /*23c60*/  ENDCOLLECTIVE ;  /* 0x000000000000791b */ /* 0x003fe20003800000 */
.L_x_4095:
[----:B------:R-:W-:Y:S02]  /*23c70*/  IMAD.MOV.U32 R13, RZ, RZ, R40 ;  /* 0x000000ffff0d7224 */ /* 0x000fe400078e0028 */
[----:B------:R-:W-:-:S07]  /*23c80*/  IMAD.MOV.U32 R35, RZ, RZ, R14 ;  /* 0x000000ffff237224 */ /* 0x000fce00078e000e */
[----:B------:R-:W-:Y:S05]  /*23c90*/  WARPSYNC.COLLECTIVE R15, `(.L_x_4096) ;  /* 0x000000000f087348 */ /* 0x000fea0003c00000 */
[----:B------:R0:W1:Y:S02]  /*23ca0*/  SHFL.IDX P6, R14, R13, R12, R11 ;  /* 0x0000000c0d0e7389 */ /* 0x00006400000c000b */
[----:B01----:R-:W-:Y:S01]  /*23cb0*/  ENDCOLLECTIVE ;  /* 0x000000000000791b */ /* 0x003fe20003800000 */
.L_x_4096:
[----:B------:R-:W-:Y:S01]  /*23cc0*/  IMAD.MOV.U32 R44, RZ, RZ, R14 ;  /* 0x000000ffff2c7224 */ /* 0x000fe200078e000e */
[----:B------:R-:W-:Y:S06]  /*23cd0*/  BRA `(.L_x_4097) ;  /* 0xfffffe8000e47947 */ /* 0x000fec000383ffff */
.L_x_3852:
[----:B0-----:R0:W1:Y:S02]  /*23ce0*/  SYNCS.PHASECHK.TRANS64.TRYWAIT P0, [R2+URZ+0x30800], R11 ;  /* 0x0308000b020075a7 */ /* 0x001064000800017f */
[----:B-1----:R-:W-:Y:S05]  /*23cf0*/  @!P0 NANOSLEEP.SYNCS 0x989680 ;  /* 0x009896800000895d */ /* 0x002fea0003900000 */
[----:B------:R-:W1:Y:S02]  /*23d00*/  @!P0 SYNCS.PHASECHK.TRANS64 P0, [R2+URZ+0x30800], R11 ;  /* 0x0308000b020085a7 */ /* 0x000e64000800007f */
[----:B-1----:R-:W-:Y:S05]  /*23d10*/  @!P0 BRA `(.L_x_3852) ;  /* 0xfffffffc00f08947 */ /* 0x002fea000383ffff */
[----:B------:R-:W-:Y:S05]  /*23d20*/  BRA `(.L_x_4098) ;  /* 0xfffffe8c00a47947 */ /* 0x000fea000383ffff */
.L_x_3876:
        /* <DEDUP_REMOVED lines=8> */
.L_x_4100:
[----:B------:R-:W-:Y:S05]  /*23db0*/  BSYNC B1 ;  /* 0x0000000000017941 */ /* 0x000fea0003800000 */
.L_x_4099:
        /* <DEDUP_REMOVED lines=8> */
.L_x_4101:
[----:B------:R-:W-:Y:S02]  /*23e40*/  IMAD.MOV.U32 R13, RZ, RZ, R35 ;  /* 0x000000ffff0d7224 */ /* 0x000fe400078e0023 */
[----:B------:R-:W-:-:S07]  /*23e50*/  IMAD.MOV.U32 R0, RZ, RZ, R14 ;  /* 0x000000ffff007224 */ /* 0x000fce00078e000e */
[----:B------:R-:W-:Y:S05]  /*23e60*/  WARPSYNC.COLLECTIVE R15, `(.L_x_4102) ;  /* 0x000000000f087348 */ /* 0x000fea0003c00000 */
[----:B------:R0:W1:Y:S02]  /*23e70*/  SHFL.IDX P6, R14, R13, R12, R11 ;  /* 0x0000000c0d0e7389 */ /* 0x00006400000c000b */
[----:B01----:R-:W-:Y:S01]  /*23e80*/  ENDCOLLECTIVE ;  /* 0x000000000000791b */ /* 0x003fe20003800000 */
.L_x_4102:
[----:B------:R-:W-:Y:S02]  /*23e90*/  IMAD.MOV.U32 R13, RZ, RZ, R40 ;  /* 0x000000ffff0d7224 */ /* 0x000fe400078e0028 */
[----:B------:R-:W-:-:S07]  /*23ea0*/  IMAD.MOV.U32 R39, RZ, RZ, R14 ;  /* 0x000000ffff277224 */ /* 0x000fce00078e000e */
[----:B------:R-:W-:Y:S05]  /*23eb0*/  WARPSYNC.COLLECTIVE R15, `(.L_x_4103) ;  /* 0x000000000f087348 */ /* 0x000fea0003c00000 */
[----:B------:R0:W1:Y:S02]  /*23ec0*/  SHFL.IDX P6, R14, R13, R12, R11 ;  /* 0x0000000c0d0e7389 */ /* 0x00006400000c000b */
[----:B01----:R-:W-:Y:S01]  /*23ed0*/  ENDCOLLECTIVE ;  /* 0x000000000000791b */ /* 0x003fe20003800000 */
.L_x_4103:
[----:B------:R-:W-:Y:S01]  /*23ee0*/  IMAD.MOV.U32 R40, RZ, RZ, R14 ;  /* 0x000000ffff287224 */ /* 0x000fe200078e000e */
[----:B------:R-:W-:Y:S06]  /*23ef0*/  BRA `(.L_x_4104) ;  /* 0xfffffeac00507947 */ /* 0x000fec000383ffff */
.L_x_3880:
[----:B0-----:R0:W1:Y:S02]  /*23f00*/  SYNCS.PHASECHK.TRANS64.TRYWAIT P0, [R2+URZ+0x30800], R5 ;  /* 0x03080005020075a7 */ /* 0x001064000800017f */
[----:B-1----:R-:W-:Y:S05]  /*23f10*/  @!P0 NANOSLEEP.SYNCS 0x989680 ;  /* 0x009896800000895d */ /* 0x002fea0003900000 */
[----:B------:R-:W1:Y:S02]  /*23f20*/  @!P0 SYNCS.PHASECHK.TRANS64 P0, [R2+URZ+0x30800], R5 ;  /* 0x03080005020085a7 */ /* 0x000e64000800007f */
[----:B-1----:R-:W-:Y:S05]  /*23f30*/  @!P0 BRA `(.L_x_3880) ;  /* 0xfffffffc00f08947 */ /* 0x002fea000383ffff */
[----:B------:R-:W-:Y:S05]  /*23f40*/  BRA `(.L_x_4105) ;  /* 0xfffffeb400547947 */ /* 0x000fea000383ffff */
.L_x_3894:
[----:B-1----:R1:W2:Y:S02]  /*23f50*/  SYNCS.PHASECHK.TRANS64.TRYWAIT P1, [R3+URZ+0x30830], R0 ;  /* 0x03083000030075a7 */ /* 0x0022a4000802017f */
[----:B--2---:R-:W-:Y:S05]  /*23f60*/  @!P1 NANOSLEEP.SYNCS 0x989680 ;  /* 0x009896800000995d */ /* 0x004fea0003900000 */
[----:B------:R-:W2:Y:S02]  /*23f70*/  @!P1 SYNCS.PHASECHK.TRANS64 P1, [R3+URZ+0x30830], R0 ;  /* 0x03083000030095a7 */ /* 0x000ea4000802007f */
[----:B--2---:R-:W-:Y:S05]  /*23f80*/  @!P1 BRA `(.L_x_3894) ;  /* 0xfffffffc00f09947 */ /* 0x004fea000383ffff */
[----:B------:R-:W-:Y:S05]  /*23f90*/  BRA `(.L_x_3893) ;  /* 0xfffffed800fc7947 */ /* 0x000fea000383ffff */
.L_x_3902:
[----:B-1----:R1:W2:Y:S02]  /*23fa0*/  SYNCS.PHASECHK.TRANS64.TRYWAIT P1, [R0+URZ+0x30830], R4 ;  /* 0x03083004000075a7 */ /* 0x0022a4000802017f */
[----:B--2---:R-:W-:Y:S05]  /*23fb0*/  @!P1 NANOSLEEP.SYNCS 0x989680 ;  /* 0x009896800000995d */ /* 0x004fea0003900000 */
[----:B------:R-:W2:Y:S02]  /*23fc0*/  @!P1 SYNCS.PHASECHK.TRANS64 P1, [R0+URZ+0x30830], R4 ;  /* 0x03083004000095a7 */ /* 0x000ea4000802007f */
[----:B--2---:R-:W-:Y:S05]  /*23fd0*/  @!P1 BRA `(.L_x_3902) ;  /* 0xfffffffc00f09947 */ /* 0x004fea000383ffff */
[----:B------:R-:W-:Y:S05]  /*23fe0*/  BRA `(.L_x_3901) ;  /* 0xffffff08003c7947 */ /* 0x000fea000383ffff */
.L_x_3907:
[----:B-1----:R1:W2:Y:S02]  /*23ff0*/  SYNCS.PHASECHK.TRANS64.TRYWAIT P1, [R11+URZ+0x30850], R3 ;  /* 0x030850030b0075a7 */ /* 0x0022a4000802017f */
[----:B--2---:R-:W-:Y:S05]  /*24000*/  @!P1 NANOSLEEP.SYNCS 0x989680 ;  /* 0x009896800000995d */ /* 0x004fea0003900000 */
[----:B------:R-:W2:Y:S02]  /*24010*/  @!P1 SYNCS.PHASECHK.TRANS64 P1, [R11+URZ+0x30850], R3 ;  /* 0x030850030b0095a7 */ /* 0x000ea4000802007f */
[----:B--2---:R-:W-:Y:S05]  /*24020*/  @!P1 BRA `(.L_x_3907) ;  /* 0xfffffffc00f09947 */ /* 0x004fea000383ffff */
[----:B------:R-:W-:Y:S05]  /*24030*/  BRA `(.L_x_3906) ;  /* 0xffffff1400e87947 */ /* 0x000fea000383ffff */
.L_x_3915:
[----:B-1----:R1:W2:Y:S02]  /*24040*/  SYNCS.PHASECHK.TRANS64.TRYWAIT P1, [R6+URZ+0x30850], R3 ;  /* 0x03085003060075a7 */ /* 0x0022a4000802017f */
[----:B--2---:R-:W-:Y:S05]  /*24050*/  @!P1 NANOSLEEP.SYNCS 0x989680 ;  /* 0x009896800000995d */ /* 0x004fea0003900000 */
[----:B------:R-:W2:Y:S02]  /*24060*/  @!P1 SYNCS.PHASECHK.TRANS64 P1, [R6+URZ+0x30850], R3 ;  /* 0x03085003060095a7 */ /* 0x000ea4000802007f */
[----:B--2---:R-:W-:Y:S05]  /*24070*/  @!P1 BRA `(.L_x_3915) ;  /* 0xfffffffc00f09947 */ /* 0x004fea000383ffff */
[----:B------:R-:W-:Y:S05]  /*24080*/  BRA `(.L_x_3914) ;  /* 0xffffff3400c07947 */ /* 0x000fea000383ffff */
.L_x_3955:
        /* <DEDUP_REMOVED lines=11> */
.L_x_4107:
[----:B------:R-:W-:Y:S05]  /*24140*/  BSYNC B1 ;  /* 0x0000000000017941 */ /* 0x000fea0003800000 */
.L_x_4106:
[----:B------:R-:W-:Y:S05]  /*24150*/  BRA `(.L_x_4108) ;  /* 0xffffff94001c7947 */ /* 0x000fea000383ffff */
.L_x_3957:
[----:B------:R-:W-:Y:S01]  /*24160*/  BSSY B1, `(.L_x_4109) ;  /* 0x0000006000017945 */ /* 0x000fe20003800000 */
[----:B------:R-:W-:-:S07]  /*24170*/  IMAD.MOV.U32 R15, RZ, RZ, -0x1 ;  /* 0xffffffffff0f7424 */ /* 0x000fce00078e00ff */
[----:B0-----:R-:W-:Y:S05]  /*24180*/  WARPSYNC.COLLECTIVE R15, `(.L_x_4110) ;  /* 0x000000000f0c7348 */ /* 0x001fea0003c00000 */
[----:B------:R-:W-:Y:S02]  /*24190*/  ELECT P6, UR62, PT ;  /* 0x00000000003e782f */ /* 0x000fe400038c0000 */
[----:B------:R-:W-:Y:S01]  /*241a0*/  MOV R14, UR62 ;  /* 0x0000003e000e7c02 */ /* 0x000fe20008000f00 */
[----:B0-----:R-:W-:Y:S10]  /*241b0*/  ENDCOLLECTIVE ;  /* 0x000000000000791b */ /* 0x001ff40003800000 */
.L_x_4110:
[----:B------:R-:W-:Y:S05]  /*241c0*/  BSYNC B1 ;  /* 0x0000000000017941 */ /* 0x000fea0003800000 */
.L_x_4109:
[----:B------:R-:W-:Y:S05]  /*241d0*/  BRA `(.L_x_3956) ;  /* 0xffffff9400147947 */ /* 0x000fea000383ffff */
.L_x_3959:
[----:B0-----:R0:W1:Y:S02]  /*241e0*/  SYNCS.PHASECHK.TRANS64.TRYWAIT P0, [R22+URZ+0x30820], R8 ;  /* 0x03082008160075a7 */ /* 0x001064000800017f */
[----:B-1----:R-:W-:Y:S05]  /*241f0*/  @!P0 NANOSLEEP.SYNCS 0x989680 ;  /* 0x009896800000895d */ /* 0x002fea0003900000 */
[----:B------:R-:W1:Y:S02]  /*24200*/  @!P0 SYNCS.PHASECHK.TRANS64 P0, [R22+URZ+0x30820], R8 ;  /* 0x03082008160085a7 */ /* 0x000e64000800007f */
[----:B-1----:R-:W-:Y:S05]  /*24210*/  @!P0 BRA `(.L_x_3959) ;  /* 0xfffffffc00f08947 */ /* 0x002fea000383ffff */
[----:B------:R-:W-:Y:S05]  /*24220*/  BRA `(.L_x_4111) ;  /* 0xffffff9400247947 */ /* 0x000fea000383ffff */
.L_x_3963:
[----:B-1----:R1:W2:Y:S02]  /*24230*/  SYNCS.PHASECHK.TRANS64.TRYWAIT P0, [R12+URZ+0x308a0], R11 ;  /* 0x0308a00b0c0075a7 */ /* 0x0022a4000800017f */
[----:B--2---:R-:W-:Y:S05]  /*24240*/  @!P0 NANOSLEEP.SYNCS 0x989680 ;  /* 0x009896800000895d */ /* 0x004fea0003900000 */
[----:B------:R-:W2:Y:S02]  /*24250*/  @!P0 SYNCS.PHASECHK.TRANS64 P0, [R12+URZ+0x308a0], R11 ;  /* 0x0308a00b0c0085a7 */ /* 0x000ea4000800007f */
[----:B--2---:R-:W-:Y:S05]  /*24260*/  @!P0 BRA `(.L_x_3963) ;  /* 0xfffffffc00f08947 */ /* 0x004fea000383ffff */
[----:B------:R-:W-:Y:S05]  /*24270*/  BRA `(.L_x_4112) ;  /* 0xffffff94003c7947 */ /* 0x000fea000383ffff */
.L_x_3970:
[----:B0-----:R0:W2:Y:S02]  /*24280*/  SYNCS.PHASECHK.TRANS64.TRYWAIT P0, [R12+URZ+0x308c0], R11 ;  /* 0x0308c00b0c0075a7 */ /* 0x0010a4000800017f */
[----:B--2---:R-:W-:Y:S05]  /*24290*/  @!P0 NANOSLEEP.SYNCS 0x989680 ;  /* 0x009896800000895d */ /* 0x004fea0003900000 */
[----:B------:R-:W2:Y:S02]  /*242a0*/  @!P0 SYNCS.PHASECHK.TRANS64 P0, [R12+URZ+0x308c0], R11 ;  /* 0x0308c00b0c0085a7 */ /* 0x000ea4000800007f */
[----:B--2---:R-:W-:Y:S05]  /*242b0*/  @!P0 BRA `(.L_x_3970) ;  /* 0xfffffffc00f08947 */ /* 0x004fea000383ffff */
[----:B------:R-:W-:Y:S05]  /*242c0*/  BRA `(.L_x_4113) ;  /* 0xffffff9800387947 */ /* 0x000fea000383ffff */
.L_x_3979:
[----:B-1----:R1:W2:Y:S02]  /*242d0*/  SYNCS.PHASECHK.TRANS64.TRYWAIT P2, [R11+URZ+0x308a0], R10 ;  /* 0x0308a00a0b0075a7 */ /* 0x0022a4000804017f */
[----:B--2---:R-:W-:Y:S05]  /*242e0*/  @!P2 NANOSLEEP.SYNCS 0x989680 ;  /* 0x009896800000a95d */ /* 0x004fea0003900000 */
[----:B------:R-:W2:Y:S02]  /*242f0*/  @!P2 SYNCS.PHASECHK.TRANS64 P2, [R11+URZ+0x308a0], R10 ;  /* 0x0308a00a0b00a5a7 */ /* 0x000ea4000804007f */
[----:B--2---:R-:W-:Y:S05]  /*24300*/  @!P2 BRA `(.L_x_3979) ;  /* 0xfffffffc00f0a947 */ /* 0x004fea000383ffff */
[----:B------:R-:W-:Y:S05]  /*24310*/  BRA `(.L_x_4114) ;  /* 0xffffff9c006c7947 */ /* 0x000fea000383ffff */
.L_x_3986:
[----:B0-----:R0:W2:Y:S02]  /*24320*/  SYNCS.PHASECHK.TRANS64.TRYWAIT P2, [R11+URZ+0x308c0], R10 ;  /* 0x0308c00a0b0075a7 */ /* 0x0010a4000804017f */
[----:B--2---:R-:W-:Y:S05]  /*24330*/  @!P2 NANOSLEEP.SYNCS 0x989680 ;  /* 0x009896800000a95d */ /* 0x004fea0003900000 */
[----:B------:R-:W2:Y:S02]  /*24340*/  @!P2 SYNCS.PHASECHK.TRANS64 P2, [R11+URZ+0x308c0], R10 ;  /* 0x0308c00a0b00a5a7 */ /* 0x000ea4000804007f */
[----:B--2---:R-:W-:Y:S05]  /*24350*/  @!P2 BRA `(.L_x_3986) ;  /* 0xfffffffc00f0a947 */ /* 0x004fea000383ffff */
[----:B------:R-:W-:Y:S05]  /*24360*/  BRA `(.L_x_4115) ;  /* 0xffffffa000647947 */ /* 0x000fea000383ffff */
.L_x_4003:
[----:B------:R-:W1:Y:S01]  /*24370*/  S2R R7, SR_TID.X ;  /* 0x0000000000077919 */ /* 0x000e620000002100 */
[----:B------:R-:W-:Y:S01]  /*24380*/  BSSY B0, `(.L_x_4116) ;  /* 0x000000a000007945 */ /* 0x000fe20003800000 */
[----:B------:R-:W-:Y:S01]  /*24390*/  IMAD.MOV.U32 R12, RZ, RZ, RZ ;  /* 0x000000ffff0c7224 */ /* 0x000fe200078e00ff */
[----:B------:R-:W-:Y:S01]  /*243a0*/  MOV R11, 0x1f ;  /* 0x0000001f000b7802 */ /* 0x000fe20000000f00 */
[----:B------:R-:W-:Y:S01]  /*243b0*/  IMAD.MOV.U32 R15, RZ, RZ, -0x1 ;  /* 0xffffffffff0f7424 */ /* 0x000fe200078e00ff */
[----:B-1----:R-:W-:-:S04]  /*243c0*/  SHF.R.U32.HI R7, RZ, 0x5, R7 ;  /* 0x00000005ff077819 */ /* 0x002fc80000011607 */
[----:B------:R-:W-:-:S05]  /*243d0*/  LOP3.LUT R7, R7, 0x3, RZ, 0xc0, !PT ;  /* 0x0000000307077812 */ /* 0x000fca00078ec0ff */
[----:B------:R-:W-:-:S07]  /*243e0*/  IMAD.MOV.U32 R13, RZ, RZ, R7 ;  /* 0x000000ffff0d7224 */ /* 0x000fce00078e0007 */
[----:B0----5:R-:W-:Y:S05]  /*243f0*/  WARPSYNC.COLLECTIVE R15, `(.L_x_4117) ;  /* 0x000000000f087348 */ /* 0x021fea0003c00000 */
[----:B------:R1:W2:Y:S02]  /*24400*/  SHFL.IDX P6, R14, R13, R12, R11 ;  /* 0x0000000c0d0e7389 */ /* 0x0002a400000c000b */
[----:B012--5:R-:W-:Y:S01]  /*24410*/  ENDCOLLECTIVE ;  /* 0x000000000000791b */ /* 0x027fe20003800000 */
.L_x_4117:
[----:B------:R-:W-:Y:S05]  /*24420*/  BSYNC B0 ;  /* 0x0000000000007941 */ /* 0x000fea0003800000 */
.L_x_4116:
[----:B------:R-:W-:Y:S05]  /*24430*/  BRA `(.L_x_4118) ;  /* 0xffffffb000147947 */ /* 0x000fea000383ffff */
.L_x_4006:
[----:B0-----:R0:W1:Y:S02]  /*24440*/  SYNCS.PHASECHK.TRANS64.TRYWAIT P0, [R7+URZ+0x30840], R2 ;  /* 0x03084002070075a7 */ /* 0x001064000800017f */
[----:B-1----:R-:W-:Y:S05]  /*24450*/  @!P0 NANOSLEEP.SYNCS 0x989680 ;  /* 0x009896800000895d */ /* 0x002fea0003900000 */
[----:B------:R-:W1:Y:S02]  /*24460*/  @!P0 SYNCS.PHASECHK.TRANS64 P0, [R7+URZ+0x30840], R2 ;  /* 0x03084002070085a7 */ /* 0x000e64000800007f */
[----:B-1----:R-:W-:Y:S05]  /*24470*/  @!P0 BRA `(.L_x_4006) ;  /* 0xfffffffc00f08947 */ /* 0x002fea000383ffff */
[----:B------:R-:W-:Y:S05]  /*24480*/  BRA `(.L_x_4119) ;  /* 0xffffffb000647947 */ /* 0x000fea000383ffff */
.L_x_4007:
        /* <DEDUP_REMOVED lines=8> */
.L_x_4121:
[----:B------:R-:W-:Y:S05]  /*24510*/  BSYNC B0 ;  /* 0x0000000000007941 */ /* 0x000fea0003800000 */
.L_x_4120:
        /* <DEDUP_REMOVED lines=9> */
.L_x_4122:
[----:B------:R-:W-:Y:S02]  /*245b0*/  IMAD.MOV.U32 R13, RZ, RZ, R0 ;  /* 0x000000ffff0d7224 */ /* 0x000fe400078e0000 */
[----:B------:R-:W-:Y:S02]  /*245c0*/  IMAD.MOV.U32 R12, RZ, RZ, 0x1 ;  /* 0x00000001ff0c7424 */ /* 0x000fe400078e00ff */
[----:B------:R-:W-:-:S07]  /*245d0*/  IMAD.MOV.U32 R3, RZ, RZ, R14 ;  /* 0x000000ffff037224 */ /* 0x000fce00078e000e */
[----:B------:R-:W-:Y:S05]  /*245e0*/  WARPSYNC.COLLECTIVE R15, `(.L_x_4123) ;  /* 0x000000000f087348 */ /* 0x000fea0003c00000 */
[----:B------:R0:W1:Y:S02]  /*245f0*/  SHFL.IDX P6, R14, R13, R12, R11 ;  /* 0x0000000c0d0e7389 */ /* 0x00006400000c000b */
[----:B01----:R-:W-:Y:S01]  /*24600*/  ENDCOLLECTIVE ;  /* 0x000000000000791b */ /* 0x003fe20003800000 */
.L_x_4123:
        /* <DEDUP_REMOVED lines=13> */
[----:B0-----:R-:W-:Y:S01]  /*246e0*/  MOV R2, R14 ;  /* 0x0000000e00027202 */ /* 0x001fe20000000f00 */
[----:B------:R-:W-:-:S07]  /*246f0*/  @P1 IMAD R8, R5, 0x2, R22 ;  /* 0x0000000205081824 */ /* 0x000fce00078e0216 */
[----:B------:R-:W-:Y:S05]  /*24700*/  WARPSYNC.COLLECTIVE R15, `(.L_x_4124) ;  /* 0x000000000f087348 */ /* 0x000fea0003c00000 */
[----:B------:R0:W1:Y:S02]  /*24710*/  SHFL.IDX P6, R14, R13, R12, R11 ;  /* 0x0000000c0d0e7389 */ /* 0x00006400000c000b */
[----:B01----:R-:W-:Y:S01]  /*24720*/  ENDCOLLECTIVE ;  /* 0x000000000000791b */ /* 0x003fe20003800000 */
.L_x_4124:
[----:B------:R-:W-:Y:S02]  /*24730*/  IMAD.MOV.U32 R13, RZ, RZ, R0 ;  /* 0x000000ffff0d7224 */ /* 0x000fe400078e0000 */
[----:B------:R-:W-:Y:S02]  /*24740*/  IMAD.MOV.U32 R12, RZ, RZ, 0x2 ;  /* 0x00000002ff0c7424 */ /* 0x000fe400078e00ff */
[----:B------:R-:W-:-:S07]  /*24750*/  IMAD.MOV.U32 R3, RZ, RZ, R14 ;  /* 0x000000ffff037224 */ /* 0x000fce00078e000e */
[----:B------:R-:W-:Y:S05]  /*24760*/  WARPSYNC.COLLECTIVE R15, `(.L_x_4125) ;  /* 0x000000000f087348 */ /* 0x000fea0003c00000 */
[----:B------:R0:W1:Y:S02]  /*24770*/  SHFL.IDX P6, R14, R13, R12, R11 ;  /* 0x0000000c0d0e7389 */ /* 0x00006400000c000b */
[----:B01----:R-:W-:Y:S01]  /*24780*/  ENDCOLLECTIVE ;  /* 0x000000000000791b */ /* 0x003fe20003800000 */
.L_x_4125:
        /* <DEDUP_REMOVED lines=17> */
.L_x_4126:
[----:B------:R-:W-:Y:S02]  /*248a0*/  @P1 IMAD R8, R5, 0x2, R22 ;  /* 0x0000000205081824 */ /* 0x000fe400078e0216 */
[----:B------:R-:W-:Y:S02]  /*248b0*/  IMAD.MOV.U32 R13, RZ, RZ, R0 ;  /* 0x000000ffff0d7224 */ /* 0x000fe400078e0000 */
[----:B------:R-:W-:Y:S02]  /*248c0*/  IMAD.MOV.U32 R12, RZ, RZ, 0x3 ;  /* 0x00000003ff0c7424 */ /* 0x000fe400078e00ff */
[----:B------:R-:W-:-:S07]  /*248d0*/  IMAD.MOV.U32 R3, RZ, RZ, R14 ;  /* 0x000000ffff037224 */ /* 0x000fce00078e000e */
[----:B------:R-:W-:Y:S05]  /*248e0*/  WARPSYNC.COLLECTIVE R15, `(.L_x_4127) ;  /* 0x000000000f087348 */ /* 0x000fea0003c00000 */
[----:B------:R0:W1:Y:S02]  /*248f0*/  SHFL.IDX P6, R14, R13, R12, R11 ;  /* 0x0000000c0d0e7389 */ /* 0x00006400000c000b */
[----:B01----:R-:W-:Y:S01]  /*24900*/  ENDCOLLECTIVE ;  /* 0x000000000000791b */ /* 0x003fe20003800000 */
.L_x_4127:
        /* <DEDUP_REMOVED lines=17> */
.L_x_4128:
[----:B------:R-:W-:Y:S02]  /*24a20*/  @P1 IMAD R8, R5, 0x2, R22 ;  /* 0x0000000205081824 */ /* 0x000fe400078e0216 */
[----:B------:R-:W-:Y:S02]  /*24a30*/  IMAD.MOV.U32 R13, RZ, RZ, R0 ;  /* 0x000000ffff0d7224 */ /* 0x000fe400078e0000 */
[----:B------:R-:W-:Y:S01]  /*24a40*/  IMAD.MOV.U32 R12, RZ, RZ, 0x4 ;  /* 0x00000004ff0c7424 */ /* 0x000fe200078e00ff */
[----:B------:R-:W-:-:S07]  /*24a50*/  MOV R3, R14 ;  /* 0x0000000e00037202 */ /* 0x000fce0000000f00 */
[----:B------:R-:W-:Y:S05]  /*24a60*/  WARPSYNC.COLLECTIVE R15, `(.L_x_4129) ;  /* 0x000000000f087348 */ /* 0x000fea0003c00000 */
[----:B------:R0:W1:Y:S02]  /*24a70*/  SHFL.IDX P6, R14, R13, R12, R11 ;  /* 0x0000000c0d0e7389 */ /* 0x00006400000c000b */
[----:B01----:R-:W-:Y:S01]  /*24a80*/  ENDCOLLECTIVE ;  /* 0x000000000000791b */ /* 0x003fe20003800000 */
.L_x_4129:
        /* <DEDUP_REMOVED lines=17> */
.L_x_4130:
[----:B------:R-:W-:Y:S02]  /*24ba0*/  @P1 IMAD R8, R5, 0x2, R22 ;  /* 0x0000000205081824 */ /* 0x000fe400078e0216 */
[----:B------:R-:W-:Y:S02]  /*24bb0*/  IMAD.MOV.U32 R13, RZ, RZ, R0 ;  /* 0x000000ffff0d7224 */ /* 0x000fe400078e0000 */
[----:B------:R-:W-:Y:S02]  /*24bc0*/  IMAD.MOV.U32 R12, RZ, RZ, 0x5 ;  /* 0x00000005ff0c7424 */ /* 0x000fe400078e00ff */
[----:B------:R-:W-:-:S07]  /*24bd0*/  IMAD.MOV.U32 R3, RZ, RZ, R14 ;  /* 0x000000ffff037224 */ /* 0x000fce00078e000e */
[----:B------:R-:W-:Y:S05]  /*24be0*/  WARPSYNC.COLLECTIVE R15, `(.L_x_4131) ;  /* 0x000000000f087348 */ /* 0x000fea0003c00000 */
[----:B------:R0:W1:Y:S02]  /*24bf0*/  SHFL.IDX P6, R14, R13, R12, R11 ;  /* 0x0000000c0d0e7389 */ /* 0x00006400000c000b */
[----:B01----:R-:W-:Y:S01]  /*24c00*/  ENDCOLLECTIVE ;  /* 0x000000000000791b */ /* 0x003fe20003800000 */
.L_x_4131:
        /* <DEDUP_REMOVED lines=10> */
.L_x_4132:
        /* <DEDUP_REMOVED lines=8> */
.L_x_4012:
[----:B------:R-:W-:Y:S01]  /*24d30*/  IMAD.MOV.U32 R13, RZ, RZ, R5 ;  /* 0x000000ffff0d7224 */ /* 0x000fe200078e0005 */
[----:B------:R-:W-:Y:S01]  /*24d40*/  MOV R12, RZ ;  /* 0x000000ff000c7202 */ /* 0x000fe20000000f00 */
[----:B------:R-:W-:Y:S02]  /*24d50*/  IMAD.MOV.U32 R11, RZ, RZ, 0x181f ;  /* 0x0000181fff0b7424 */ /* 0x000fe400078e00ff */
[----:B------:R-:W-:Y:S02]  /*24d60*/  IMAD.MOV.U32 R15, RZ, RZ, -0x1 ;  /* 0xffffffffff0f7424 */ /* 0x000fe400078e00ff */
[----:B-----5:R-:W-:Y:S02]  /*24d70*/  IMAD R6, R10, R8, RZ ;  /* 0x000000080a067224 */ /* 0x020fe400078e02ff */
[----:B------:R-:W-:-:S07]  /*24d80*/  IMAD.IADD R4, R9, 0x1, R4 ;  /* 0x0000000109047824 */ /* 0x000fce00078e0204 */
[----:B------:R-:W-:Y:S05]  /*24d90*/  WARPSYNC.COLLECTIVE R15, `(.L_x_4134) ;  /* 0x000000000f087348 */ /* 0x000fea0003c00000 */
[----:B------:R0:W1:Y:S02]  /*24da0*/  SHFL.IDX P6, R14, R13, R12, R11 ;  /* 0x0000000c0d0e7389 */ /* 0x00006400000c000b */
[----:B01----:R-:W-:Y:S01]  /*24db0*/  ENDCOLLECTIVE ;  /* 0x000000000000791b */ /* 0x003fe20003800000 */
.L_x_4134:
[----:B------:R-:W-:Y:S01]  /*24dc0*/  ISETP.GE.AND P1, PT, R4, R6, PT ;  /* 0x000000060400720c */ /* 0x000fe20003f26270 */
[----:B------:R-:W-:Y:S02]  /*24dd0*/  IMAD.MOV.U32 R13, RZ, RZ, R0 ;  /* 0x000000ffff0d7224 */ /* 0x000fe400078e0000 */
[----:B------:R-:W-:-:S10]  /*24de0*/  IMAD.MOV.U32 R2, RZ, RZ, R14 ;  /* 0x000000ffff027224 */ /* 0x000fd400078e000e */
[----:B------:R-:W-:Y:S05]  /*24df0*/  WARPSYNC.COLLECTIVE R15, `(.L_x_4135) ;  /* 0x000000000f087348 */ /* 0x000fea0003c00000 */
[----:B------:R0:W1:Y:S02]  /*24e00*/  SHFL.IDX P6, R14, R13, R12, R11 ;  /* 0x0000000c0d0e7389 */ /* 0x00006400000c000b */
[----:B01----:R-:W-:Y:S01]  /*24e10*/  ENDCOLLECTIVE ;  /* 0x000000000000791b */ /* 0x003fe20003800000 */
.L_x_4135:
[----:B------:R-:W-:Y:S02]  /*24e20*/  IMAD.MOV.U32 R13, RZ, RZ, R5 ;  /* 0x000000ffff0d7224 */ /* 0x000fe400078e0005 */
[----:B------:R-:W-:Y:S02]  /*24e30*/  IMAD.MOV.U32 R12, RZ, RZ, 0x1 ;  /* 0x00000001ff0c7424 */ /* 0x000fe400078e00ff */
[----:B------:R-:W-:-:S07]  /*24e40*/  IMAD.MOV.U32 R3, RZ, RZ, R14 ;  /* 0x000000ffff037224 */ /* 0x000fce00078e000e */
[----:B------:R-:W-:Y:S05]  /*24e50*/  WARPSYNC.COLLECTIVE R15, `(.L_x_4136) ;  /* 0x000000000f087348 */ /* 0x000fea0003c00000 */
[----:B------:R0:W1:Y:S02]  /*24e60*/  SHFL.IDX P6, R14, R13, R12, R11 ;  /* 0x0000000c0d0e7389 */ /* 0x00006400000c000b */
[----:B01----:R-:W-:Y:S01]  /*24e70*/  ENDCOLLECTIVE ;  /* 0x000000000000791b */ /* 0x003fe20003800000 */
.L_x_4136:
        /* <DEDUP_REMOVED lines=16> */
.L_x_4137:
[----:B------:R-:W-:Y:S02]  /*24f80*/  IMAD.MOV.U32 R13, RZ, RZ, R5 ;  /* 0x000000ffff0d7224 */ /* 0x000fe400078e0005 */
[----:B------:R-:W-:Y:S02]  /*24f90*/  IMAD.MOV.U32 R12, RZ, RZ, 0x2 ;  /* 0x00000002ff0c7424 */ /* 0x000fe400078e00ff */
[----:B------:R-:W-:-:S07]  /*24fa0*/  IMAD.MOV.U32 R3, RZ, RZ, R14 ;  /* 0x000000ffff037224 */ /* 0x000fce00078e000e */
[----:B------:R-:W-:Y:S05]  /*24fb0*/  WARPSYNC.COLLECTIVE R15, `(.L_x_4138) ;  /* 0x000000000f087348 */ /* 0x000fea0003c00000 */
[----:B------:R0:W1:Y:S02]  /*24fc0*/  SHFL.IDX P6, R14, R13, R12, R11 ;  /* 0x0000000c0d0e7389 */ /* 0x00006400000c000b */
[----:B01----:R-:W-:Y:S01]  /*24fd0*/  ENDCOLLECTIVE ;  /* 0x000000000000791b */ /* 0x003fe20003800000 */
.L_x_4138:
[----:B------:R-:W-:-:S05]  /*24fe0*/  @!P1 LEA R7, P4, R32, R3, 0x1 ;  /* 0x0000000320079211 */ /* 0x000fca00078808ff */
[----:B------:R-:W-:Y:S01]  /*24ff0*/  @!P1 IMAD.X R8, RZ, RZ, R2, P4 ;  /* 0x000000ffff089224 */ /* 0x000fe200020e0602 */
[----:B------:R-:W-:Y:S01]  /*25000*/  @!P1 MOV R2, R7 ;  /* 0x0000000700029202 */ /* 0x000fe20000000f00 */
[----:B------:R-:W-:Y:S02]  /*25010*/  VIADD R7, R4, 0x20 ;  /* 0x0000002004077836 */ /* 0x000fe40000000000 */
[----:B------:R-:W-:Y:S02]  /*25020*/  @!P1 IMAD.MOV.U32 R3, RZ, RZ, R8 ;  /* 0x000000ffff039224 */ /* 0x000fe400078e0008 */
[----:B------:R-:W-:-:S03]  /*25030*/  IMAD.MOV.U32 R13, RZ, RZ, R0 ;  /* 0x000000ffff0d7224 */ /* 0x000fc600078e0000 */
        /* <DEDUP_REMOVED lines=11> */
.L_x_4139:
[----:B------:R-:W-:Y:S02]  /*250f0*/  IMAD.MOV.U32 R13, RZ, RZ, R5 ;  /* 0x000000ffff0d7224 */ /* 0x000fe400078e0005 */
[----:B------:R-:W-:Y:S02]  /*25100*/  IMAD.MOV.U32 R12, RZ, RZ, 0x3 ;  /* 0x00000003ff0c7424 */ /* 0x000fe400078e00ff */
[----:B------:R-:W-:-:S07]  /*25110*/  IMAD.MOV.U32 R3, RZ, RZ, R14 ;  /* 0x000000ffff037224 */ /* 0x000fce00078e000e */
[----:B------:R-:W-:Y:S05]  /*25120*/  WARPSYNC.COLLECTIVE R15, `(.L_x_4140) ;  /* 0x000000000f087348 */ /* 0x000fea0003c00000 */
[----:B------:R0:W1:Y:S02]  /*25130*/  SHFL.IDX P6, R14, R13, R12, R11 ;  /* 0x0000000c0d0e7389 */ /* 0x00006400000c000b */
[----:B01----:R-:W-:Y:S01]  /*25140*/  ENDCOLLECTIVE ;  /* 0x000000000000791b */ /* 0x003fe20003800000 */
.L_x_4140:
        /* <DEDUP_REMOVED lines=17> */
.L_x_4141:
[----:B------:R-:W-:Y:S02]  /*25260*/  IMAD.MOV.U32 R13, RZ, RZ, R5 ;  /* 0x000000ffff0d7224 */ /* 0x000fe400078e0005 */
[----:B------:R-:W-:Y:S01]  /*25270*/  IMAD.MOV.U32 R12, RZ, RZ, 0x4 ;  /* 0x00000004ff0c7424 */ /* 0x000fe200078e00ff */
[----:B------:R-:W-:-:S07]  /*25280*/  MOV R3, R14 ;  /* 0x0000000e00037202 */ /* 0x000fce0000000f00 */
[----:B------:R-:W-:Y:S05]  /*25290*/  WARPSYNC.COLLECTIVE R15, `(.L_x_4142) ;  /* 0x000000000f087348 */ /* 0x000fea0003c00000 */
[----:B------:R0:W1:Y:S02]  /*252a0*/  SHFL.IDX P6, R14, R13, R12, R11 ;  /* 0x0000000c0d0e7389 */ /* 0x00006400000c000b */
[----:B01----:R-:W-:Y:S01]  /*252b0*/  ENDCOLLECTIVE ;  /* 0x000000000000791b */ /* 0x003fe20003800000 */
.L_x_4142:
[----:B------:R-:W-:-:S05]  /*252c0*/  @!P1 LEA R7, P4, R32, R3, 0x1 ;  /* 0x0000000320079211 */ /* 0x000fca00078808ff */
[----:B------:R-:W-:Y:S02]  /*252d0*/  @!P1 IMAD.X R8, RZ, RZ, R2, P4 ;  /* 0x000000ffff089224 */ /* 0x000fe400020e0602 */
[----:B------:R-:W-:Y:S02]  /*252e0*/  @!P1 IMAD.MOV.U32 R2, RZ, RZ, R7 ;  /* 0x000000ffff029224 */ /* 0x000fe400078e0007 */
        /* <DEDUP_REMOVED lines=14> */
.L_x_4143:
[----:B------:R-:W-:Y:S02]  /*253d0*/  IMAD.MOV.U32 R13, RZ, RZ, R5 ;  /* 0x000000ffff0d7224 */ /* 0x000fe400078e0005 */
[----:B------:R-:W-:Y:S02]  /*253e0*/  IMAD.MOV.U32 R12, RZ, RZ, 0x5 ;  /* 0x00000005ff0c7424 */ /* 0x000fe400078e00ff */
[----:B------:R-:W-:-:S07]  /*253f0*/  IMAD.MOV.U32 R3, RZ, RZ, R14 ;  /* 0x000000ffff037224 */ /* 0x000fce00078e000e */
[----:B------:R-:W-:Y:S05]  /*25400*/  WARPSYNC.COLLECTIVE R15, `(.L_x_4144) ;  /* 0x000000000f087348 */ /* 0x000fea0003c00000 */
[----:B------:R0:W1:Y:S02]  /*25410*/  SHFL.IDX P6, R14, R13, R12, R11 ;  /* 0x0000000c0d0e7389 */ /* 0x00006400000c000b */
[----:B01----:R-:W-:Y:S01]  /*25420*/  ENDCOLLECTIVE ;  /* 0x000000000000791b */ /* 0x003fe20003800000 */
.L_x_4144:
        /* <DEDUP_REMOVED lines=12> */
[----:B------:R-:W-:-:S02]  /*254f0*/  ISETP.GE.AND P1, PT, R7, R6, PT ;  /* 0x000000060700720c */ /* 0x000fc40003f26270 */
[----:B0-----:R-:W-:-:S11]  /*25500*/  MOV R2, R14 ;  /* 0x0000000e00027202 */ /* 0x001fd60000000f00 */
[----:B------:R-:W-:Y:S05]  /*25510*/  WARPSYNC.COLLECTIVE R15, `(.L_x_4145) ;  /* 0x000000000f087348 */ /* 0x000fea0003c00000 */
[----:B------:R0:W1:Y:S02]  /*25520*/  SHFL.IDX P6, R14, R13, R12, R11 ;  /* 0x0000000c0d0e7389 */ /* 0x00006400000c000b */
[----:B01----:R-:W-:Y:S01]  /*25530*/  ENDCOLLECTIVE ;  /* 0x000000000000791b */ /* 0x003fe20003800000 */
.L_x_4145:
[----:B------:R-:W-:Y:S02]  /*25540*/  IMAD.MOV.U32 R13, RZ, RZ, R5 ;  /* 0x000000ffff0d7224 */ /* 0x000fe400078e0005 */
[----:B------:R-:W-:Y:S02]  /*25550*/  IMAD.MOV.U32 R12, RZ, RZ, 0x6 ;  /* 0x00000006ff0c7424 */ /* 0x000fe400078e00ff */
[----:B------:R-:W-:-:S07]  /*25560*/  IMAD.MOV.U32 R3, RZ, RZ, R14 ;  /* 0x000000ffff037224 */ /* 0x000fce00078e000e */
[----:B------:R-:W-:Y:S05]  /*25570*/  WARPSYNC.COLLECTIVE R15, `(.L_x_4146) ;  /* 0x000000000f087348 */ /* 0x000fea0003c00000 */
[----:B------:R0:W1:Y:S02]  /*25580*/  SHFL.IDX P6, R14, R13, R12, R11 ;  /* 0x0000000c0d0e7389 */ /* 0x00006400000c000b */
[----:B01----:R-:W-:Y:S01]  /*25590*/  ENDCOLLECTIVE ;  /* 0x000000000000791b */ /* 0x003fe20003800000 */
.L_x_4146:
        /* <DEDUP_REMOVED lines=17> */
.L_x_4147:
[----:B------:R-:W-:Y:S01]  /*256b0*/  IMAD.MOV.U32 R13, RZ, RZ, R5 ;  /* 0x000000ffff0d7224 */ /* 0x000fe200078e0005 */
[----:B------:R-:W-:Y:S01]  /*256c0*/  MOV R12, 0x7 ;  /* 0x00000007000c7802 */ /* 0x000fe20000000f00 */
[----:B------:R-:W-:-:S07]  /*256d0*/  IMAD.MOV.U32 R3, RZ, RZ, R14 ;  /* 0x000000ffff037224 */ /* 0x000fce00078e000e */
[----:B------:R-:W-:Y:S05]  /*256e0*/  WARPSYNC.COLLECTIVE R15, `(.L_x_4148) ;  /* 0x000000000f087348 */ /* 0x000fea0003c00000 */
[----:B------:R0:W1:Y:S02]  /*256f0*/  SHFL.IDX P6, R14, R13, R12, R11 ;  /* 0x0000000c0d0e7389 */ /* 0x00006400000c000b */
[----:B01----:R-:W-:Y:S01]  /*25700*/  ENDCOLLECTIVE ;  /* 0x000000000000791b */ /* 0x003fe20003800000 */
.L_x_4148:
        /* <DEDUP_REMOVED lines=12> */
[----:B0-----:R-:W-:Y:S05]  /*257d0*/  WARPSYNC.COLLECTIVE R15, `(.L_x_4149) ;  /* 0x000000000f087348 */ /* 0x001fea0003c00000 */
[----:B------:R1:W2:Y:S02]  /*257e0*/  SHFL.IDX P6, R14, R13, R12, R11 ;  /* 0x0000000c0d0e7389 */ /* 0x0002a400000c000b */
[----:B012---:R-:W-:Y:S01]  /*257f0*/  ENDCOLLECTIVE ;  /* 0x000000000000791b */ /* 0x007fe20003800000 */
.L_x_4149:
[----:B------:R-:W-:Y:S05]  /*25800*/  BRA `(.L_x_4150) ;  /* 0xffffffac00fc7947 */ /* 0x000fea000383ffff */
.L_x_4017:
[----:B0-----:R0:W1:Y:S02]  /*25810*/  SYNCS.PHASECHK.TRANS64.TRYWAIT P0, [R22+URZ+0x30820], R3 ;  /* 0x03082003160075a7 */ /* 0x001064000800017f */
[----:B-1----:R-:W-:Y:S05]  /*25820*/  @!P0 NANOSLEEP.SYNCS 0x989680 ;  /* 0x009896800000895d */ /* 0x002fea0003900000 */
[----:B------:R-:W1:Y:S02]  /*25830*/  @!P0 SYNCS.PHASECHK.TRANS64 P0, [R22+URZ+0x30820], R3 ;  /* 0x03082003160085a7 */ /* 0x000e64000800007f */
[----:B-1----:R-:W-:Y:S05]  /*25840*/  @!P0 BRA `(.L_x_4017) ;  /* 0xfffffffc00f08947 */ /* 0x002fea000383ffff */
[----:B------:R-:W-:Y:S05]  /*25850*/  BRA `(.L_x_4151) ;  /* 0xffffffb000747947 */ /* 0x000fea000383ffff */
.L_x_4022:
[----:B0-----:R0:W1:Y:S02]  /*25860*/  SYNCS.PHASECHK.TRANS64.TRYWAIT P0, [R7+URZ+0x30840], R2 ;  /* 0x03084002070075a7 */ /* 0x001064000800017f */
[----:B-1----:R-:W-:Y:S05]  /*25870*/  @!P0 NANOSLEEP.SYNCS 0x989680 ;  /* 0x009896800000895d */ /* 0x002fea0003900000 */
[----:B------:R-:W1:Y:S02]  /*25880*/  @!P0 SYNCS.PHASECHK.TRANS64 P0, [R7+URZ+0x30840], R2 ;  /* 0x03084002070085a7 */ /* 0x000e64000800007f */
[----:B-1----:R-:W-:Y:S05]  /*25890*/  @!P0 BRA `(.L_x_4022) ;  /* 0xfffffffc00f08947 */ /* 0x002fea000383ffff */
[----:B------:R-:W-:Y:S05]  /*258a0*/  BRA `(.L_x_4152) ;  /* 0xffffffb4004c7947 */ /* 0x000fea000383ffff */
.L_x_4023:
        /* <DEDUP_REMOVED lines=8> */
.L_x_4154:
[----:B------:R-:W-:Y:S05]  /*25930*/  BSYNC B1 ;  /* 0x0000000000017941 */ /* 0x000fea0003800000 */
.L_x_4153:
[----:B------:R0:W-:Y:S04]  /*25940*/  STL [R1+0x118], R0 ;  /* 0x0001180001007387 */ /* 0x0001e80000100800 */
[----:B0-----:R0:W5:Y:S01]  /*25950*/  LDL.LU R0, [R1] ;  /* 0x0000000001007983 */ /* 0x0011620000300800 */
[----:B------:R-:W-:Y:S02]  /*25960*/  IMAD.MOV.U32 R13, RZ, RZ, R8 ;  /* 0x000000ffff0d7224 */ /* 0x000fe400078e0008 */
[----:B------:R-:W-:Y:S02]  /*25970*/  IMAD.MOV.U32 R12, RZ, RZ, RZ ;  /* 0x000000ffff0c7224 */ /* 0x000fe400078e00ff */
[----:B------:R-:W-:Y:S02]  /*25980*/  IMAD.MOV.U32 R11, RZ, RZ, 0x181f ;  /* 0x0000181fff0b7424 */ /* 0x000fe400078e00ff */
[----:B------:R-:W-:-:S02]  /*25990*/  IMAD.MOV.U32 R15, RZ, RZ, -0x1 ;  /* 0xffffffffff0f7424 */ /* 0x000fc400078e00ff */
[----:B------:R-:W-:Y:S02]  /*259a0*/  IMAD.MOV.U32 R3, RZ, RZ, R14 ;  /* 0x000000ffff037224 */ /* 0x000fe400078e000e */
[----:B0-----:R-:W-:-:S07]  /*259b0*/  IMAD.SHL.U32 R4, R32, 0x2, RZ ;  /* 0x0000000220047824 */ /* 0x001fce00078e00ff */
[----:B-----5:R-:W-:Y:S05]  /*259c0*/  WARPSYNC.COLLECTIVE R15, `(.L_x_4155) ;  /* 0x000000000f087348 */ /* 0x020fea0003c00000 */
[----:B------:R0:W1:Y:S02]  /*259d0*/  SHFL.IDX P6, R14, R13, R12, R11 ;  /* 0x0000000c0d0e7389 */ /* 0x00006400000c000b */
[----:B01---5:R-:W-:Y:S01]  /*259e0*/  ENDCOLLECTIVE ;  /* 0x000000000000791b */ /* 0x023fe20003800000 */
.L_x_4155:
[----:B------:R-:W-:Y:S01]  /*259f0*/  IMAD R5, R5, 0x2, R22 ;  /* 0x0000000205057824 */ /* 0x000fe200078e0216 */
[----:B------:R-:W-:Y:S01]  /*25a00*/  MOV R13, R6 ;  /* 0x00000006000d7202 */ /* 0x000fe20000000f00 */
[----:B------:R-:W-:Y:S02]  /*25a10*/  IMAD.MOV.U32 R12, RZ, RZ, 0x1 ;  /* 0x00000001ff0c7424 */ /* 0x000fe400078e00ff */
[----:B------:R-:W-:-:S07]  /*25a20*/  IMAD.MOV.U32 R2, RZ, RZ, R14 ;  /* 0x000000ffff027224 */ /* 0x000fce00078e000e */
[----:B------:R-:W-:Y:S05]  /*25a30*/  WARPSYNC.COLLECTIVE R15, `(.L_x_4156) ;  /* 0x000000000f087348 */ /* 0x000fea0003c00000 */
[----:B------:R0:W1:Y:S02]  /*25a40*/  SHFL.IDX P6, R14, R13, R12, R11 ;  /* 0x0000000c0d0e7389 */ /* 0x00006400000c000b */
[----:B01----:R-:W-:Y:S01]  /*25a50*/  ENDCOLLECTIVE ;  /* 0x000000000000791b */ /* 0x003fe20003800000 */
.L_x_4156:
[----:B------:R-:W-:-:S05]  /*25a60*/  IADD3 R2, P0, R2, R4, RZ ;  /* 0x0000000402027210 */ /* 0x000fca0007f1e0ff */
[----:B------:R-:W-:Y:S02]  /*25a70*/  IMAD.X R3, RZ, RZ, R3, P0 ;  /* 0x000000ffff037224 */ /* 0x000fe400000e0603 */
[----:B------:R-:W-:Y:S01]  /*25a80*/  IMAD.MOV.U32 R13, RZ, RZ, R8 ;  /* 0x000000ffff0d7224 */ /* 0x000fe200078e0008 */
[----:B------:R-:W-:-:S04]  /*25a90*/  LOP3.LUT R0, R0, 0xffffffbf, RZ, 0xc0, !PT ;  /* 0xffffffbf00007812 */ /* 0x000fc800078ec0ff */
[----:B------:R-:W-:-:S04]  /*25aa0*/  @P1 LOP3.LUT R0, R0, 0x40, RZ, 0xfc, !PT ;  /* 0x0000004000001812 */ /* 0x000fc800078efcff */
[----:B------:R-:W-:Y:S01]  /*25ab0*/  LOP3.LUT P1, RZ, R0, 0x4, RZ, 0xc0, !PT ;  /* 0x0000000400ff7812 */ /* 0x000fe2000782c0ff */
[----:B------:R0:W-:-:S12]  /*25ac0*/  STL [R1], R0 ;  /* 0x0000000001007387 */ /* 0x0001d80000100800 */
[----:B------:R-:W-:Y:S01]  /*25ad0*/  @!PT LDS RZ, [RZ] ;  /* 0x00000000fffff984 */ /* 0x000fe20000000800 */
[----:B------:R-:W-:Y:S01]  /*25ae0*/  @!PT LDS RZ, [RZ] ;  /* 0x00000000fffff984 */ /* 0x000fe20000000800 */
[----:B------:R-:W-:Y:S01]  /*25af0*/  @!PT LDS RZ, [RZ] ;  /* 0x00000000fffff984 */ /* 0x000fe20000000800 */
[----:B------:R-:W-:Y:S04]  /*25b00*/  LDGSTS.E.BYPASS.LTC128B.128 [R5+0x1e400], desc[UR48][R2.64], !P1 ;  /* 0x1e40000002057fae */ /* 0x000fe8000c901d70 */
[----:B------:R-:W-:Y:S04]  /*25b10*/  LDGSTS.E.BYPASS.LTC128B.128 [R5+0x21400], desc[UR48][R2.64+0x80], !P5 ;  /* 0x2140008002057fae */ /* 0x000fe8000e901d70 */
[----:B------:R1:W-:Y:S02]  /*25b20*/  LDGSTS.E.BYPASS.LTC128B.128 [R5+0x24400], desc[UR48][R2.64+0x100], !P4 ;  /* 0x2440010002057fae */ /* 0x0003e4000e101d70 */
[----:B01----:R-:W-:-:S07]  /*25b30*/  IMAD.MOV.U32 R3, RZ, RZ, R14 ;  /* 0x000000ffff037224 */ /* 0x003fce00078e000e */
[----:B------:R-:W-:Y:S05]  /*25b40*/  WARPSYNC.COLLECTIVE R15, `(.L_x_4157) ;  /* 0x000000000f087348 */ /* 0x000fea0003c00000 */
[----:B------:R0:W1:Y:S02]  /*25b50*/  SHFL.IDX P6, R14, R13, R12, R11 ;  /* 0x0000000c0d0e7389 */ /* 0x00006400000c000b */
[----:B01----:R-:W-:Y:S01]  /*25b60*/  ENDCOLLECTIVE ;  /* 0x000000000000791b */ /* 0x003fe20003800000 */
.L_x_4157:
[----:B------:R-:W-:Y:S02]  /*25b70*/  IMAD.MOV.U32 R13, RZ, RZ, R6 ;  /* 0x000000ffff0d7224 */ /* 0x000fe400078e0006 */
[----:B------:R-:W-:Y:S02]  /*25b80*/  IMAD.MOV.U32 R12, RZ, RZ, 0x2 ;  /* 0x00000002ff0c7424 */ /* 0x000fe400078e00ff */
[----:B------:R-:W-:-:S07]  /*25b90*/  IMAD.MOV.U32 R2, RZ, RZ, R14 ;  /* 0x000000ffff027224 */ /* 0x000fce00078e000e */
[----:B------:R-:W-:Y:S05]  /*25ba0*/  WARPSYNC.COLLECTIVE R15, `(.L_x_4158) ;  /* 0x000000000f087348 */ /* 0x000fea0003c00000 */
[----:B------:R0:W1:Y:S02]  /*25bb0*/  SHFL.IDX P6, R14, R13, R12, R11 ;  /* 0x0000000c0d0e7389 */ /* 0x00006400000c000b */
[----:B01----:R-:W-:Y:S01]  /*25bc0*/  ENDCOLLECTIVE ;  /* 0x000000000000791b */ /* 0x003fe20003800000 */
.L_x_4158:
        /* <DEDUP_REMOVED lines=13> */
.L_x_4159:
[----:B------:R-:W-:Y:S02]  /*25ca0*/  IMAD.MOV.U32 R13, RZ, RZ, R6 ;  /* 0x000000ffff0d7224 */ /* 0x000fe400078e0006 */
[----:B------:R-:W-:Y:S02]  /*25cb0*/  IMAD.MOV.U32 R12, RZ, RZ, 0x3 ;  /* 0x00000003ff0c7424 */ /* 0x000fe400078e00ff */
[----:B------:R-:W-:-:S07]  /*25cc0*/  IMAD.MOV.U32 R2, RZ, RZ, R14 ;  /* 0x000000ffff027224 */ /* 0x000fce00078e000e */
[----:B------:R-:W-:Y:S05]  /*25cd0*/  WARPSYNC.COLLECTIVE R15, `(.L_x_4160) ;  /* 0x000000000f087348 */ /* 0x000fea0003c00000 */
[----:B------:R0:W1:Y:S02]  /*25ce0*/  SHFL.IDX P6, R14, R13, R12, R11 ;  /* 0x0000000c0d0e7389 */ /* 0x00006400000c000b */
[----:B01----:R-:W-:Y:S01]  /*25cf0*/  ENDCOLLECTIVE ;  /* 0x000000000000791b */ /* 0x003fe20003800000 */
.L_x_4160:
        /* <DEDUP_REMOVED lines=13> */
.L_x_4161:
[----:B------:R-:W-:Y:S02]  /*25dd0*/  IMAD.MOV.U32 R13, RZ, RZ, R6 ;  /* 0x000000ffff0d7224 */ /* 0x000fe400078e0006 */
[----:B------:R-:W-:Y:S01]  /*25de0*/  IMAD.MOV.U32 R12, RZ, RZ, 0x4 ;  /* 0x00000004ff0c7424 */ /* 0x000fe200078e00ff */
[----:B------:R-:W-:-:S07]  /*25df0*/  MOV R2, R14 ;  /* 0x0000000e00027202 */ /* 0x000fce0000000f00 */
[----:B------:R-:W-:Y:S05]  /*25e00*/  WARPSYNC.COLLECTIVE R15, `(.L_x_4162) ;  /* 0x000000000f087348 */ /* 0x000fea0003c00000 */
[----:B------:R0:W1:Y:S02]  /*25e10*/  SHFL.IDX P6, R14, R13, R12, R11 ;  /* 0x0000000c0d0e7389 */ /* 0x00006400000c000b */
[----:B01----:R-:W-:Y:S01]  /*25e20*/  ENDCOLLECTIVE ;  /* 0x000000000000791b */ /* 0x003fe20003800000 */
.L_x_4162:
        /* <DEDUP_REMOVED lines=13> */
.L_x_4163:
[----:B------:R-:W-:-:S05]  /*25f00*/  IMAD.MOV.U32 R2, RZ, RZ, R14 ;  /* 0x000000ffff027224 */ /* 0x000fca00078e000e */
[----:B------:R-:W-:-:S05]  /*25f10*/  IADD3 R2, P0, R2, R4, RZ ;  /* 0x0000000402027210 */ /* 0x000fca0007f1e0ff */
[----:B------:R-:W-:-:S05]  /*25f20*/  IMAD.X R3, RZ, RZ, R34, P0 ;  /* 0x000000ffff037224 */ /* 0x000fca00000e0622 */
[----:B------:R-:W-:Y:S01]  /*25f30*/  @!PT LDS RZ, [RZ] ;  /* 0x00000000fffff984 */ /* 0x000fe20000000800 */
[----:B------:R-:W-:Y:S01]  /*25f40*/  @!PT LDS RZ, [RZ] ;  /* 0x00000000fffff984 */ /* 0x000fe20000000800 */
[----:B------:R-:W-:Y:S01]  /*25f50*/  @!PT LDS RZ, [RZ] ;  /* 0x00000000fffff984 */ /* 0x000fe20000000800 */
[----:B------:R0:W-:Y:S01]  /*25f60*/  LDGSTS.E.BYPASS.LTC128B.128 [R5+0x20400], desc[UR48][R2.64], !P1 ;  /* 0x2040000002057fae */ /* 0x0001e2000c901d70 */
[----:B------:R-:W-:-:S03]  /*25f70*/  LOP3.LUT P1, RZ, R0, 0x40, RZ, 0xc0, !PT ;  /* 0x0000004000ff7812 */ /* 0x000fc6000782c0ff */
[----:B------:R0:W5:Y:S01]  /*25f80*/  LDL.LU R0, [R1+0x118] ;  /* 0x0001180001007983 */ /* 0x0001620000300800 */
[----:B------:R-:W-:Y:S02]  /*25f90*/  IMAD.MOV.U32 R13, RZ, RZ, R6 ;  /* 0x000000ffff0d7224 */ /* 0x000fe400078e0006 */
[----:B------:R-:W-:Y:S01]  /*25fa0*/  IMAD.MOV.U32 R12, RZ, RZ, 0x5 ;  /* 0x00000005ff0c7424 */ /* 0x000fe200078e00ff */
[----:B------:R0:W-:Y:S06]  /*25fb0*/  LDGSTS.E.BYPASS.LTC128B.128 [R5+0x23400], desc[UR48][R2.64+0x80], !P5 ;  /* 0x2340008002057fae */ /* 0x0001ec000e901d70 */
[----:B0----5:R-:W-:Y:S05]  /*25fc0*/  WARPSYNC.COLLECTIVE R15, `(.L_x_4164) ;  /* 0x000000000f087348 */ /* 0x021fea0003c00000 */
[----:B------:R1:W2:Y:S02]  /*25fd0*/  SHFL.IDX P6, R14, R13, R12, R11 ;  /* 0x0000000c0d0e7389 */ /* 0x0002a400000c000b */
[----:B012--5:R-:W-:Y:S01]  /*25fe0*/  ENDCOLLECTIVE ;  /* 0x000000000000791b */ /* 0x027fe20003800000 */
.L_x_4164:
[----:B------:R-:W-:Y:S01]  /*25ff0*/  @!PT LDS RZ, [RZ] ;  /* 0x00000000fffff984 */ /* 0x000fe20000000800 */
[----:B------:R-:W-:Y:S01]  /*26000*/  @!PT LDS RZ, [RZ] ;  /* 0x00000000fffff984 */ /* 0x000fe20000000800 */
[----:B------:R-:W-:Y:S01]  /*26010*/  @!PT LDS RZ, [RZ] ;  /* 0x00000000fffff984 */ /* 0x000fe20000000800 */
[----:B------:R0:W-:Y:S01]  /*26020*/  LDGSTS.E.BYPASS.LTC128B.128 [R5+0x26400], desc[UR48][R2.64+0x100], !P4 ;  /* 0x2640010002057fae */ /* 0x0001e2000e101d70 */
[----:B------:R-:W-:Y:S02]  /*26030*/  IMAD.MOV.U32 R13, RZ, RZ, R8 ;  /* 0x000000ffff0d7224 */ /* 0x000fe400078e0008 */
[----:B------:R-:W-:-:S07]  /*26040*/  IMAD.MOV.U32 R34, RZ, RZ, R14 ;  /* 0x000000ffff227224 */ /* 0x000fce00078e000e */
[----:B0-----:R-:W-:Y:S05]  /*26050*/  WARPSYNC.COLLECTIVE R15, `(.L_x_4165) ;  /* 0x000000000f087348 */ /* 0x001fea0003c00000 */
[----:B------:R1:W2:Y:S02]  /*26060*/  SHFL.IDX P6, R14, R13, R12, R11 ;  /* 0x0000000c0d0e7389 */ /* 0x0002a400000c000b */
[----:B012---:R-:W-:Y:S01]  /*26070*/  ENDCOLLECTIVE ;  /* 0x000000000000791b */ /* 0x007fe20003800000 */
.L_x_4165:
[----:B------:R-:W-:Y:S01]  /*26080*/  IMAD.MOV.U32 R2, RZ, RZ, R14 ;  /* 0x000000ffff027224 */ /* 0x000fe200078e000e */
[----:B------:R-:W-:Y:S06]  /*26090*/  BRA `(.L_x_4166) ;  /* 0xffffffb000587947 */ /* 0x000fec000383ffff */
.L_x_4028:
[----:B0-----:R0:W2:Y:S02]  /*260a0*/  SYNCS.PHASECHK.TRANS64.TRYWAIT P0, [R6+URZ+0x30860], R2 ;  /* 0x03086002060075a7 */ /* 0x0010a4000800017f */
[----:B--2---:R-:W-:Y:S05]  /*260b0*/  @!P0 NANOSLEEP.SYNCS 0x989680 ;  /* 0x009896800000895d */ /* 0x004fea0003900000 */
[----:B------:R-:W2:Y:S02]  /*260c0*/  @!P0 SYNCS.PHASECHK.TRANS64 P0, [R6+URZ+0x30860], R2 ;  /* 0x03086002060085a7 */ /* 0x000ea4000800007f */
[----:B--2---:R-:W-:Y:S05]  /*260d0*/  @!P0 BRA `(.L_x_4028) ;  /* 0xfffffffc00f08947 */ /* 0x004fea000383ffff */
[----:B------:R-:W-:Y:S05]  /*260e0*/  BRA `(.L_x_4167) ;  /* 0xffffffb000c07947 */ /* 0x000fea000383ffff */
.L_x_4029:
[----:B------:R-:W-:Y:S01]  /*260f0*/  BSSY B1, `(.L_x_4168) ;  /* 0x0000008000017945 */ /* 0x000fe20003800000 */
[----:B------:R-:W-:Y:S01]  /*26100*/  IMAD.MOV.U32 R13, RZ, RZ, R24 ;  /* 0x000000ffff0d7224 */ /* 0x000fe200078e0018 */
[----:B------:R-:W-:Y:S01]  /*26110*/  MOV R15, 0xffffffff ;  /* 0xffffffff000f7802 */ /* 0x000fe20000000f00 */
[----:B------:R-:W-:Y:S02]  /*26120*/  IMAD.MOV.U32 R12, RZ, RZ, RZ ;  /* 0x000000ffff0c7224 */ /* 0x000fe400078e00ff */
[----:B------:R-:W-:-:S07]  /*26130*/  IMAD.MOV.U32 R11, RZ, RZ, 0x181f ;  /* 0x0000181fff0b7424 */ /* 0x000fce00078e00ff */
[----:B0-----:R-:W-:Y:S05]  /*26140*/  WARPSYNC.COLLECTIVE R15, `(.L_x_4169) ;  /* 0x000000000f087348 */ /* 0x001fea0003c00000 */
[----:B------:R1:W2:Y:S02]  /*26150*/  SHFL.IDX P6, R14, R13, R12, R11 ;  /* 0x0000000c0d0e7389 */ /* 0x0002a400000c000b */
[----:B012---:R-:W-:Y:S01]  /*26160*/  ENDCOLLECTIVE ;  /* 0x000000000000791b */ /* 0x007fe20003800000 */
.L_x_4169:
[----:B------:R-:W-:Y:S05]  /*26170*/  BSYNC B1 ;  /* 0x0000000000017941 */ /* 0x000fea0003800000 */
.L_x_4168:
        /* <DEDUP_REMOVED lines=9> */
.L_x_4170:
[----:B------:R-:W-:Y:S02]  /*26210*/  IMAD.MOV.U32 R13, RZ, RZ, R24 ;  /* 0x000000ffff0d7224 */ /* 0x000fe400078e0018 */
[----:B------:R-:W-:Y:S02]  /*26220*/  IMAD.MOV.U32 R12, RZ, RZ, 0x1 ;  /* 0x00000001ff0c7424 */ /* 0x000fe400078e00ff */
[----:B------:R-:W-:-:S07]  /*26230*/  IMAD.MOV.U32 R2, RZ, RZ, R14 ;  /* 0x000000ffff027224 */ /* 0x000fce00078e000e */
[----:B------:R-:W-:Y:S05]  /*26240*/  WARPSYNC.COLLECTIVE R15, `(.L_x_4171) ;  /* 0x000000000f087348 */ /* 0x000fea0003c00000 */
[----:B------:R0:W1:Y:S02]  /*26250*/  SHFL.IDX P6, R14, R13, R12, R11 ;  /* 0x0000000c0d0e7389 */ /* 0x00006400000c000b */
[----:B01----:R-:W-:Y:S01]  /*26260*/  ENDCOLLECTIVE ;  /* 0x000000000000791b */ /* 0x003fe20003800000 */
.L_x_4171:
        /* <DEDUP_REMOVED lines=16> */
.L_x_4172:
[----:B------:R-:W-:Y:S01]  /*26370*/  IMAD.MOV.U32 R13, RZ, RZ, R24 ;  /* 0x000000ffff0d7224 */ /* 0x000fe200078e0018 */
[----:B------:R-:W-:Y:S01]  /*26380*/  MOV R12, 0x2 ;  /* 0x00000002000c7802 */ /* 0x000fe20000000f00 */
[----:B------:R-:W-:-:S07]  /*26390*/  IMAD.MOV.U32 R2, RZ, RZ, R14 ;  /* 0x000000ffff027224 */ /* 0x000fce00078e000e */
[----:B------:R-:W-:Y:S05]  /*263a0*/  WARPSYNC.COLLECTIVE R15, `(.L_x_4173) ;  /* 0x000000000f087348 */ /* 0x000fea0003c00000 */
[----:B------:R0:W1:Y:S02]  /*263b0*/  SHFL.IDX P6, R14, R13, R12, R11 ;  /* 0x0000000c0d0e7389 */ /* 0x00006400000c000b */
[----:B01----:R-:W-:Y:S01]  /*263c0*/  ENDCOLLECTIVE ;  /* 0x000000000000791b */ /* 0x003fe20003800000 */
.L_x_4173:
        /* <DEDUP_REMOVED lines=16> */
.L_x_4174:
[----:B------:R-:W-:Y:S02]  /*264d0*/  IMAD.MOV.U32 R13, RZ, RZ, R24 ;  /* 0x000000ffff0d7224 */ /* 0x000fe400078e0018 */
[----:B------:R-:W-:Y:S02]  /*264e0*/  IMAD.MOV.U32 R12, RZ, RZ, 0x3 ;  /* 0x00000003ff0c7424 */ /* 0x000fe400078e00ff */
[----:B------:R-:W-:-:S07]  /*264f0*/  IMAD.MOV.U32 R2, RZ, RZ, R14 ;  /* 0x000000ffff027224 */ /* 0x000fce00078e000e */
[----:B------:R-:W-:Y:S05]  /*26500*/  WARPSYNC.COLLECTIVE R15, `(.L_x_4175) ;  /* 0x000000000f087348 */ /* 0x000fea0003c00000 */
[----:B------:R0:W1:Y:S02]  /*26510*/  SHFL.IDX P6, R14, R13, R12, R11 ;  /* 0x0000000c0d0e7389 */ /* 0x00006400000c000b */
[----:B01----:R-:W-:Y:S01]  /*26520*/  ENDCOLLECTIVE ;  /* 0x000000000000791b */ /* 0x003fe20003800000 */
.L_x_4175:
        /* <DEDUP_REMOVED lines=16> */
.L_x_4176:
[----:B------:R-:W-:Y:S02]  /*26630*/  IMAD.MOV.U32 R13, RZ, RZ, R24 ;  /* 0x000000ffff0d7224 */ /* 0x000fe400078e0018 */
[----:B------:R-:W-:Y:S02]  /*26640*/  IMAD.MOV.U32 R12, RZ, RZ, 0x4 ;  /* 0x00000004ff0c7424 */ /* 0x000fe400078e00ff */
[----:B------:R-:W-:-:S07]  /*26650*/  IMAD.MOV.U32 R2, RZ, RZ, R14 ;  /* 0x000000ffff027224 */ /* 0x000fce00078e000e */
[----:B------:R-:W-:Y:S05]  /*26660*/  WARPSYNC.COLLECTIVE R15, `(.L_x_4177) ;  /* 0x000000000f087348 */ /* 0x000fea0003c00000 */
[----:B------:R0:W1:Y:S02]  /*26670*/  SHFL.IDX P6, R14, R13, R12, R11 ;  /* 0x0000000c0d0e7389 */ /* 0x00006400000c000b */
[----:B01----:R-:W-:Y:S01]  /*26680*/  ENDCOLLECTIVE ;  /* 0x000000000000791b */ /* 0x003fe20003800000 */
.L_x_4177:
        /* <DEDUP_REMOVED lines=16> */
.L_x_4178:
[----:B------:R-:W-:Y:S02]  /*26790*/  IMAD.MOV.U32 R13, RZ, RZ, R24 ;  /* 0x000000ffff0d7224 */ /* 0x000fe400078e0018 */
[----:B------:R-:W-:Y:S02]  /*267a0*/  IMAD.MOV.U32 R12, RZ, RZ, 0x5 ;  /* 0x00000005ff0c7424 */ /* 0x000fe400078e00ff */
[----:B------:R-:W-:-:S07]  /*267b0*/  IMAD.MOV.U32 R2, RZ, RZ, R14 ;  /* 0x000000ffff027224 */ /* 0x000fce00078e000e */
[----:B------:R-:W-:Y:S05]  /*267c0*/  WARPSYNC.COLLECTIVE R15, `(.L_x_4179) ;  /* 0x000000000f087348 */ /* 0x000fea0003c00000 */
[----:B------:R0:W1:Y:S02]  /*267d0*/  SHFL.IDX P6, R14, R13, R12, R11 ;  /* 0x0000000c0d0e7389 */ /* 0x00006400000c000b */
[----:B01----:R-:W-:Y:S01]  /*267e0*/  ENDCOLLECTIVE ;  /* 0x000000000000791b */ /* 0x003fe20003800000 */
.L_x_4179:
[----:B------:R-:W-:-:S04]  /*267f0*/  IADD3 R2, P0, R2, R4, RZ ;  /* 0x0000000402027210 */ /* 0x000fc80007f1e0ff */
[----:B------:R-:W-:Y:S02]  /*26800*/  IADD3.X R3, RZ, R3, RZ, P0, !PT ;  /* 0x00000003ff037210 */ /* 0x000fe400007fe4ff */
        /* <DEDUP_REMOVED lines=11> */
.L_x_4180:
[----:B------:R-:W-:Y:S01]  /*268c0*/  @!PT LDS RZ, [RZ] ;  /* 0x00000000fffff984 */ /* 0x000fe20000000800 */
[----:B------:R-:W-:Y:S01]  /*268d0*/  @!PT LDS RZ, [RZ] ;  /* 0x00000000fffff984 */ /* 0x000fe20000000800 */
[----:B------:R-:W-:Y:S01]  /*268e0*/  @!PT LDS RZ, [RZ] ;  /* 0x00000000fffff984 */ /* 0x000fe20000000800 */
[----:B------:R-:W-:Y:S01]  /*268f0*/  LDGSTS.E.BYPASS.LTC128B.128 [R5+0x5400], desc[UR48][R2.64+0x80], !P0 ;  /* 0x0540008002057fae */ /* 0x000fe2000c101d70 */
[----:B------:R-:W-:-:S13]  /*26900*/  ISETP.LT.OR P0, PT, R7, 0x41, P1 ;  /* 0x000000410700780c */ /* 0x000fda0000f01670 */
[----:B------:R0:W-:Y:S02]  /*26910*/  LDGSTS.E.BYPASS.LTC128B.128 [R5+0x8400], desc[UR48][R2.64+0x100], !P0 ;  /* 0x0840010002057fae */ /* 0x0001e4000c101d70 */
[----:B0-----:R-:W-:Y:S01]  /*26920*/  IMAD.MOV.U32 R2, RZ, RZ, R14 ;  /* 0x000000ffff027224 */ /* 0x001fe200078e000e */
[----:B------:R-:W-:Y:S06]  /*26930*/  BRA `(.L_x_4181) ;  /* 0xffffffac00ac7947 */ /* 0x000fec000383ffff */
.L_x_4037:
[----:B0-----:R0:W1:Y:S02]  /*26940*/  SYNCS.PHASECHK.TRANS64.TRYWAIT P0, [R0+URZ+0x30860], R3 ;  /* 0x03086003000075a7 */ /* 0x001064000800017f */
[----:B-1----:R-:W-:Y:S05]  /*26950*/  @!P0 NANOSLEEP.SYNCS 0x989680 ;  /* 0x009896800000895d */ /* 0x002fea0003900000 */
[----:B------:R-:W1:Y:S02]  /*26960*/  @!P0 SYNCS.PHASECHK.TRANS64 P0, [R0+URZ+0x30860], R3 ;  /* 0x03086003000085a7 */ /* 0x000e64000800007f */
[----:B-1----:R-:W-:Y:S05]  /*26970*/  @!P0 BRA `(.L_x_4037) ;  /* 0xfffffffc00f08947 */ /* 0x002fea000383ffff */
[----:B------:R-:W-:Y:S05]  /*26980*/  BRA `(.L_x_4182) ;  /* 0xffffffb000d07947 */ /* 0x000fea000383ffff */
.L_x_4038:
        /* <DEDUP_REMOVED lines=8> */
.L_x_4184:
[----:B------:R-:W-:Y:S05]  /*26a10*/  BSYNC B0 ;  /* 0x0000000000007941 */ /* 0x000fea0003800000 */
.L_x_4183:
        /* <DEDUP_REMOVED lines=9> */
.L_x_4185:
        /* <DEDUP_REMOVED lines=8> */
[----:B------:R-:W-:-:S04]  /*26b30*/  IADD3 R2, P0, R14, R5, RZ ;  /* 0x000000050e027210 */ /* 0x000fc80007f1e0ff */
[----:B------:R-:W-:Y:S02]  /*26b40*/  IADD3.X R3, RZ, R3, RZ, P0, !PT ;  /* 0x00000003ff037210 */ /* 0x000fe400007fe4ff */
[----:B------:R-:W-:-:S13]  /*26b50*/  ISETP.GE.AND P0, PT, R33, UR4, PT ;  /* 0x0000000421007c0c */ /* 0x000fda000bf06270 */
[----:B------:R-:W-:Y:S05]  /*26b60*/  WARPSYNC.COLLECTIVE R15, `(.L_x_4186) ;  /* 0x000000000f087348 */ /* 0x000fea0003c00000 */
[----:B------:R0:W1:Y:S02]  /*26b70*/  SHFL.IDX P6, R14, R13, R12, R11 ;  /* 0x0000000c0d0e7389 */ /* 0x00006400000c000b */
[----:B01----:R-:W-:Y:S01]  /*26b80*/  ENDCOLLECTIVE ;  /* 0x000000000000791b */ /* 0x003fe20003800000 */
.L_x_4186:
        /* <DEDUP_REMOVED lines=8> */
[----:B------:R-:W-:Y:S01]  /*26c10*/  ISETP.LT.OR P3, PT, R6, 0x11, P2 ;  /* 0x000000110600780c */ /* 0x000fe20001761670 */
[----:B------:R-:W-:-:S12]  /*26c20*/  IMAD.MOV.U32 R7, RZ, RZ, R14 ;  /* 0x000000ffff077224 */ /* 0x000fd800078e000e */
[----:B0-----:R-:W-:Y:S05]  /*26c30*/  WARPSYNC.COLLECTIVE R15, `(.L_x_4187) ;  /* 0x000000000f087348 */ /* 0x001fea0003c00000 */
[----:B------:R1:W2:Y:S02]  /*26c40*/  SHFL.IDX P6, R14, R13, R12, R11 ;  /* 0x0000000c0d0e7389 */ /* 0x0002a400000c000b */
[----:B012---:R-:W-:Y:S01]  /*26c50*/  ENDCOLLECTIVE ;  /* 0x000000000000791b */ /* 0x007fe20003800000 */
.L_x_4187:
[----:B------:R-:W-:Y:S02]  /*26c60*/  IMAD.MOV.U32 R13, RZ, RZ, R24 ;  /* 0x000000ffff0d7224 */ /* 0x000fe400078e0018 */
[----:B------:R-:W-:Y:S01]  /*26c70*/  IMAD.MOV.U32 R12, RZ, RZ, 0x2 ;  /* 0x00000002ff0c7424 */ /* 0x000fe200078e00ff */
[----:B------:R-:W-:-:S13]  /*26c80*/  IADD3 R2, P4, R14, R5, RZ ;  /* 0x000000050e027210 */ /* 0x000fda0007f9e0ff */
[----:B------:R-:W-:Y:S05]  /*26c90*/  WARPSYNC.COLLECTIVE R15, `(.L_x_4188) ;  /* 0x000000000f087348 */ /* 0x000fea0003c00000 */
[----:B------:R0:W1:Y:S02]  /*26ca0*/  SHFL.IDX P6, R14, R13, R12, R11 ;  /* 0x0000000c0d0e7389 */ /* 0x00006400000c000b */
[----:B01----:R-:W-:Y:S01]  /*26cb0*/  ENDCOLLECTIVE ;  /* 0x000000000000791b */ /* 0x003fe20003800000 */
.L_x_4188:
        /* <DEDUP_REMOVED lines=15> */
.L_x_4189:
[----:B------:R-:W-:Y:S02]  /*26db0*/  IMAD.MOV.U32 R13, RZ, RZ, R24 ;  /* 0x000000ffff0d7224 */ /* 0x000fe400078e0018 */
[----:B------:R-:W-:Y:S01]  /*26dc0*/  IMAD.MOV.U32 R12, RZ, RZ, 0x3 ;  /* 0x00000003ff0c7424 */ /* 0x000fe200078e00ff */
[----:B------:R-:W-:-:S13]  /*26dd0*/  IADD3 R2, P4, R14, R5, RZ ;  /* 0x000000050e027210 */ /* 0x000fda0007f9e0ff */
[----:B------:R-:W-:Y:S05]  /*26de0*/  WARPSYNC.COLLECTIVE R15, `(.L_x_4190) ;  /* 0x000000000f087348 */ /* 0x000fea0003c00000 */
[----:B------:R0:W1:Y:S02]  /*26df0*/  SHFL.IDX P6, R14, R13, R12, R11 ;  /* 0x0000000c0d0e7389 */ /* 0x00006400000c000b */
[----:B01----:R-:W-:Y:S01]  /*26e00*/  ENDCOLLECTIVE ;  /* 0x000000000000791b */ /* 0x003fe20003800000 */
.L_x_4190:
        /* <DEDUP_REMOVED lines=15> */
.L_x_4191:
[----:B------:R-:W-:Y:S02]  /*26f00*/  IMAD.MOV.U32 R13, RZ, RZ, R24 ;  /* 0x000000ffff0d7224 */ /* 0x000fe400078e0018 */
[----:B------:R-:W-:Y:S01]  /*26f10*/  IMAD.MOV.U32 R12, RZ, RZ, 0x4 ;  /* 0x00000004ff0c7424 */ /* 0x000fe200078e00ff */
[----:B------:R-:W-:-:S13]  /*26f20*/  IADD3 R2, P4, R14, R5, RZ ;  /* 0x000000050e027210 */ /* 0x000fda0007f9e0ff */
[----:B------:R-:W-:Y:S05]  /*26f30*/  WARPSYNC.COLLECTIVE R15, `(.L_x_4192) ;  /* 0x000000000f087348 */ /* 0x000fea0003c00000 */
[----:B------:R0:W1:Y:S02]  /*26f40*/  SHFL.IDX P6, R14, R13, R12, R11 ;  /* 0x0000000c0d0e7389 */ /* 0x00006400000c000b */
[----:B01----:R-:W-:Y:S01]  /*26f50*/  ENDCOLLECTIVE ;  /* 0x000000000000791b */ /* 0x003fe20003800000 */
.L_x_4192:
[----:B------:R-:W-:Y:S02]  /*26f60*/  IADD3.X R3, RZ, R7, RZ, P4, !PT ;  /* 0x00000007ff037210 */ /* 0x000fe400027fe4ff */
[----:B------:R-:W-:-:S03]  /*26f70*/  ISETP.LT.OR P4, PT, R6, 0x31, P1 ;  /* 0x000000310600780c */ /* 0x000fc60000f81670 */
[----:B------:R-:W-:Y:S01]  /*26f80*/  @!PT LDS RZ, [RZ] ;  /* 0x00000000fffff984 */ /* 0x000fe20000000800 */
[----:B------:R-:W-:Y:S01]  /*26f90*/  @!PT LDS RZ, [RZ] ;  /* 0x00000000fffff984 */ /* 0x000fe20000000800 */
[----:B------:R-:W-:Y:S01]  /*26fa0*/  @!PT LDS RZ, [RZ] ;  /* 0x00000000fffff984 */ /* 0x000fe20000000800 */
[----:B------:R0:W-:Y:S01]  /*26fb0*/  LDGSTS.E.BYPASS.LTC128B.128 [R4+0x1c00], desc[UR48][R2.64], !P3 ;  /* 0x01c0000002047fae */ /* 0x0001e2000d901d70 */
[----:B------:R-:W-:Y:S01]  /*26fc0*/  ISETP.LT.OR P3, PT, R6, 0x31, P0 ;  /* 0x000000310600780c */ /* 0x000fe20000761670 */
[----:B------:R-:W-:-:S08]  /*26fd0*/  IMAD.MOV.U32 R13, RZ, RZ, R23 ;  /* 0x000000ffff0d7224 */ /* 0x000fd000078e0017 */
[----:B------:R0:W-:Y:S04]  /*26fe0*/  LDGSTS.E.BYPASS.LTC128B.128 [R4+0x4c00], desc[UR48][R2.64+0x80], !P4 ;  /* 0x04c0008002047fae */ /* 0x0001e8000e101d70 */
[----:B------:R0:W-:Y:S01]  /*26ff0*/  LDGSTS.E.BYPASS.LTC128B.128 [R4+0x7c00], desc[UR48][R2.64+0x100], !P3 ;  /* 0x07c0010002047fae */ /* 0x0001e2000d901d70 */
[----:B------:R-:W-:Y:S01]  /*27000*/  ISETP.LT.OR P3, PT, R6, 0x41, P2 ;  /* 0x000000410600780c */ /* 0x000fe20001761670 */
[----:B------:R-:W-:-:S12]  /*27010*/  IMAD.MOV.U32 R7, RZ, RZ, R14 ;  /* 0x000000ffff077224 */ /* 0x000fd800078e000e */
[----:B0-----:R-:W-:Y:S05]  /*27020*/  WARPSYNC.COLLECTIVE R15, `(.L_x_4193) ;  /* 0x000000000f087348 */ /* 0x001fea0003c00000 */
[----:B------:R1:W2:Y:S02]  /*27030*/  SHFL.IDX P6, R14, R13, R12, R11 ;  /* 0x0000000c0d0e7389 */ /* 0x0002a400000c000b */
[----:B012---:R-:W-:Y:S01]  /*27040*/  ENDCOLLECTIVE ;  /* 0x000000000000791b */ /* 0x007fe20003800000 */
.L_x_4193:
[----:B------:R-:W-:Y:S02]  /*27050*/  IMAD.MOV.U32 R13, RZ, RZ, R24 ;  /* 0x000000ffff0d7224 */ /* 0x000fe400078e0018 */
[----:B------:R-:W-:Y:S01]  /*27060*/  IMAD.MOV.U32 R12, RZ, RZ, 0x5 ;  /* 0x00000005ff0c7424 */ /* 0x000fe200078e00ff */
[----:B------:R-:W-:-:S13]  /*27070*/  IADD3 R2, P4, R14, R5, RZ ;  /* 0x000000050e027210 */ /* 0x000fda0007f9e0ff */
[----:B------:R-:W-:Y:S05]  /*27080*/  WARPSYNC.COLLECTIVE R15, `(.L_x_4194) ;  /* 0x000000000f087348 */ /* 0x000fea0003c00000 */
[----:B------:R0:W1:Y:S02]  /*27090*/  SHFL.IDX P6, R14, R13, R12, R11 ;  /* 0x0000000c0d0e7389 */ /* 0x00006400000c000b */
[----:B01----:R-:W-:Y:S01]  /*270a0*/  ENDCOLLECTIVE ;  /* 0x000000000000791b */ /* 0x003fe20003800000 */
.L_x_4194:
        /* <DEDUP_REMOVED lines=14> */
.L_x_4195:
[----:B------:R-:W-:Y:S05]  /*27190*/  BRA `(.L_x_4196) ;  /* 0xffffffac00d47947 */ /* 0x000fea000383ffff */
.L_x_4043:
        /* <DEDUP_REMOVED lines=8> */
.L_x_4198:
[----:B------:R-:W-:Y:S05]  /*27220*/  BSYNC B0 ;  /* 0x0000000000007941 */ /* 0x000fea0003800000 */
.L_x_4197:
        /* <DEDUP_REMOVED lines=9> */
.L_x_4199:
[----:B------:R-:W-:Y:S02]  /*272c0*/  ULDC UR4, c[0x0][0xc3c] ;  /* 0x00030f0000047ab9 */ /* 0x000fe40000000800 */
[----:B------:R-:W-:-:S13]  /*272d0*/  ISETP.GE.OR P1, PT, R7, UR4, !P0 ;  /* 0x0000000407007c0c */ /* 0x000fda000c726670 */
[----:B------:R-:W0:Y:S08]  /*272e0*/  @!P1 LDC.64 R2, c[0x0][0xc80] ;  /* 0x00032000ff029b82 */ /* 0x000e300000000a00 */
[----:B------:R-:W1:Y:S01]  /*272f0*/  @!P1 LDC.64 R4, c[0x0][0xc78] ;  /* 0x00031e00ff049b82 */ /* 0x000e620000000a00 */
[----:B------:R-:W-:Y:S01]  /*27300*/  CS2R R10, SRZ ;  /* 0x00000000000a7805 */ /* 0x000fe2000001ff00 */
[----:B------:R-:W-:-:S02]  /*27310*/  IMAD.MOV.U32 R8, RZ, RZ, R14 ;  /* 0x000000ffff087224 */ /* 0x000fc400078e000e */
        /* <DEDUP_REMOVED lines=17> */
.L_x_4200:
[----:B------:R-:W-:Y:S01]  /*27430*/  IMAD.MOV.U32 R12, RZ, RZ, 0x2 ;  /* 0x00000002ff0c7424 */ /* 0x000fe200078e00ff */
[----:B------:R-:W-:-:S05]  /*27440*/  SEL R4, R14, RZ, P1 ;  /* 0x000000ff0e047207 */ /* 0x000fca0000800000 */
[----:B------:R-:W-:-:S04]  /*27450*/  IMAD.IADD R4, R13, 0x1, R4 ;  /* 0x000000010d047824 */ /* 0x000fc800078e0204 */
[----:B------:R-:W-:-:S07]  /*27460*/  IMAD.MOV.U32 R13, RZ, RZ, R4 ;  /* 0x000000ffff0d7224 */ /* 0x000fce00078e0004 */
[----:B------:R-:W-:Y:S05]  /*27470*/  WARPSYNC.COLLECTIVE R15, `(.L_x_4201) ;  /* 0x000000000f087348 */ /* 0x000fea0003c00000 */
[----:B------:R0:W1:Y:S02]  /*27480*/  SHFL.UP P6, R14, R13, R12, R11 ;  /* 0x0400000c0d0e7389 */ /* 0x00006400000c000b */
[----:B01----:R-:W-:Y:S01]  /*27490*/  ENDCOLLECTIVE ;  /* 0x000000000000791b */ /* 0x003fe20003800000 */
.L_x_4201:
[----:B------:R-:W-:Y:S01]  /*274a0*/  IMAD.MOV.U32 R12, RZ, RZ, 0x4 ;  /* 0x00000004ff0c7424 */ /* 0x000fe200078e00ff */
[----:B------:R-:W-:-:S05]  /*274b0*/  SEL R3, R14, RZ, P2 ;  /* 0x000000ff0e037207 */ /* 0x000fca0001000000 */
[----:B------:R-:W-:-:S04]  /*274c0*/  IMAD.IADD R2, R4, 0x1, R3 ;  /* 0x0000000104027824 */ /* 0x000fc800078e0203 */
[----:B------:R-:W-:-:S07]  /*274d0*/  IMAD.MOV.U32 R13, RZ, RZ, R2 ;  /* 0x000000ffff0d7224 */ /* 0x000fce00078e0002 */
[----:B------:R-:W-:Y:S05]  /*274e0*/  WARPSYNC.COLLECTIVE R15, `(.L_x_4202) ;  /* 0x000000000f087348 */ /* 0x000fea0003c00000 */
[----:B------:R0:W1:Y:S02]  /*274f0*/  SHFL.UP P6, R14, R13, R12, R11 ;  /* 0x0400000c0d0e7389 */ /* 0x00006400000c000b */
[----:B01----:R-:W-:Y:S01]  /*27500*/  ENDCOLLECTIVE ;  /* 0x000000000000791b */ /* 0x003fe20003800000 */
.L_x_4202:
[----:B------:R-:W-:Y:S02]  /*27510*/  MOV R12, 0x8 ;  /* 0x00000008000c7802 */ /* 0x000fe40000000f00 */
[----:B------:R-:W-:-:S05]  /*27520*/  SEL R3, R14, RZ, P3 ;  /* 0x000000ff0e037207 */ /* 0x000fca0001800000 */
[----:B------:R-:W-:-:S04]  /*27530*/  IMAD.IADD R3, R2, 0x1, R3 ;  /* 0x0000000102037824 */ /* 0x000fc800078e0203 */
[----:B------:R-:W-:-:S07]  /*27540*/  IMAD.MOV.U32 R13, RZ, RZ, R3 ;  /* 0x000000ffff0d7224 */ /* 0x000fce00078e0003 */
[----:B------:R-:W-:Y:S05]  /*27550*/  WARPSYNC.COLLECTIVE R15, `(.L_x_4203) ;  /* 0x000000000f087348 */ /* 0x000fea0003c00000 */
[----:B------:R0:W1:Y:S02]  /*27560*/  SHFL.UP P6, R14, R13, R12, R11 ;  /* 0x0400000c0d0e7389 */ /* 0x00006400000c000b */
[----:B01----:R-:W-:Y:S01]  /*27570*/  ENDCOLLECTIVE ;  /* 0x000000000000791b */ /* 0x003fe20003800000 */
.L_x_4203:
[----:B------:R-:W-:Y:S01]  /*27580*/  IMAD.MOV.U32 R12, RZ, RZ, 0x10 ;  /* 0x00000010ff0c7424 */ /* 0x000fe200078e00ff */
[----:B------:R-:W-:-:S05]  /*27590*/  SEL R4, R14, RZ, P4 ;  /* 0x000000ff0e047207 */ /* 0x000fca0002000000 */
[----:B------:R-:W-:-:S04]  /*275a0*/  IMAD.IADD R4, R3, 0x1, R4 ;  /* 0x0000000103047824 */ /* 0x000fc800078e0204 */
[----:B------:R-:W-:-:S07]  /*275b0*/  IMAD.MOV.U32 R13, RZ, RZ, R4 ;  /* 0x000000ffff0d7224 */ /* 0x000fce00078e0004 */
[----:B------:R-:W-:Y:S05]  /*275c0*/  WARPSYNC.COLLECTIVE R15, `(.L_x_4204) ;  /* 0x000000000f087348 */ /* 0x000fea0003c00000 */
[----:B------:R0:W1:Y:S02]  /*275d0*/  SHFL.UP P6, R14, R13, R12, R11 ;  /* 0x0400000c0d0e7389 */ /* 0x00006400000c000b */
[----:B01----:R-:W-:Y:S01]  /*275e0*/  ENDCOLLECTIVE ;  /* 0x000000000000791b */ /* 0x003fe20003800000 */
.L_x_4204:
        /* <DEDUP_REMOVED lines=8> */
.L_x_4205:
[----:B------:R-:W-:Y:S05]  /*27670*/  BRA `(.L_x_4206) ;  /* 0xffffffac00f47947 */ /* 0x000fea000383ffff */
.L_x_4046:
[----:B------:R-:W-:Y:S01]  /*27680*/  BSSY B0, `(.L_x_4207) ;  /* 0x0000007000007945 */ /* 0x000fe20003800000 */
[----:B------:R-:W-:Y:S02]  /*27690*/  IMAD.MOV.U32 R12, RZ, RZ, 0x1 ;  /* 0x00000001ff0c7424 */ /* 0x000fe400078e00ff */
[----:B------:R-:W-:Y:S02]  /*276a0*/  IMAD.MOV.U32 R11, RZ, RZ, RZ ;  /* 0x000000ffff0b7224 */ /* 0x000fe400078e00ff */
[----:B------:R-:W-:-:S07]  /*276b0*/  IMAD.MOV.U32 R15, RZ, RZ, -0x1 ;  /* 0xffffffffff0f7424 */ /* 0x000fce00078e00ff */
[----:B------:R-:W-:Y:S05]  /*276c0*/  WARPSYNC.COLLECTIVE R15, `(.L_x_4208) ;  /* 0x000000000f087348 */ /* 0x000fea0003c00000 */
[----:B------:R0:W1:Y:S02]  /*276d0*/  SHFL.UP P6, R14, R13, R12, R11 ;  /* 0x0400000c0d0e7389 */ /* 0x00006400000c000b */
[----:B01----:R-:W-:Y:S01]  /*276e0*/  ENDCOLLECTIVE ;  /* 0x000000000000791b */ /* 0x003fe20003800000 */
.L_x_4208:
[----:B------:R-:W-:Y:S05]  /*276f0*/  BSYNC B0 ;  /* 0x0000000000007941 */ /* 0x000fea0003800000 */
.L_x_4207:
        /* <DEDUP_REMOVED lines=8> */
.L_x_4209:
[----:B------:R-:W-:Y:S01]  /*27780*/  IMAD.MOV.U32 R12, RZ, RZ, 0x4 ;  /* 0x00000004ff0c7424 */ /* 0x000fe200078e00ff */
[----:B------:R-:W-:-:S04]  /*27790*/  SEL R2, R14, RZ, P2 ;  /* 0x000000ff0e027207 */ /* 0x000fc80001000000 */
[----:B------:R-:W-:-:S05]  /*277a0*/  IADD3 R2, R13, R2, RZ ;  /* 0x000000020d027210 */ /* 0x000fca0007ffe0ff */
[----:B------:R-:W-:-:S07]  /*277b0*/  IMAD.MOV.U32 R13, RZ, RZ, R2 ;  /* 0x000000ffff0d7224 */ /* 0x000fce00078e0002 */
[----:B------:R-:W-:Y:S05]  /*277c0*/  WARPSYNC.COLLECTIVE R15, `(.L_x_4210) ;  /* 0x000000000f087348 */ /* 0x000fea0003c00000 */
[----:B------:R0:W1:Y:S02]  /*277d0*/  SHFL.UP P6, R14, R13, R12, R11 ;  /* 0x0400000c0d0e7389 */ /* 0x00006400000c000b */
[----:B01----:R-:W-:Y:S01]  /*277e0*/  ENDCOLLECTIVE ;  /* 0x000000000000791b */ /* 0x003fe20003800000 */
.L_x_4210:
[----:B------:R-:W-:Y:S01]  /*277f0*/  IMAD.MOV.U32 R12, RZ, RZ, 0x8 ;  /* 0x00000008ff0c7424 */ /* 0x000fe200078e00ff */
[----:B------:R-:W-:-:S05]  /*27800*/  SEL R3, R14, RZ, P3 ;  /* 0x000000ff0e037207 */ /* 0x000fca0001800000 */
[----:B------:R-:W-:-:S04]  /*27810*/  IMAD.IADD R3, R2, 0x1, R3 ;  /* 0x0000000102037824 */ /* 0x000fc800078e0203 */
[----:B------:R-:W-:-:S07]  /*27820*/  IMAD.MOV.U32 R13, RZ, RZ, R3 ;  /* 0x000000ffff0d7224 */ /* 0x000fce00078e0003 */
[----:B------:R-:W-:Y:S05]  /*27830*/  WARPSYNC.COLLECTIVE R15, `(.L_x_4211) ;  /* 0x000000000f087348 */ /* 0x000fea0003c00000 */
[----:B------:R0:W1:Y:S02]  /*27840*/  SHFL.UP P6, R14, R13, R12, R11 ;  /* 0x0400000c0d0e7389 */ /* 0x00006400000c000b */
[----:B01----:R-:W-:Y:S01]  /*27850*/  ENDCOLLECTIVE ;  /* 0x000000000000791b */ /* 0x003fe20003800000 */
.L_x_4211:
[----:B------:R-:W-:Y:S01]  /*27860*/  IMAD.MOV.U32 R12, RZ, RZ, 0x10 ;  /* 0x00000010ff0c7424 */ /* 0x000fe200078e00ff */
[----:B------:R-:W-:-:S05]  /*27870*/  SEL R4, R14, RZ, P4 ;  /* 0x000000ff0e047207 */ /* 0x000fca0002000000 */
[----:B------:R-:W-:-:S04]  /*27880*/  IMAD.IADD R4, R3, 0x1, R4 ;  /* 0x0000000103047824 */ /* 0x000fc800078e0204 */
[----:B------:R-:W-:-:S07]  /*27890*/  IMAD.MOV.U32 R13, RZ, RZ, R4 ;  /* 0x000000ffff0d7224 */ /* 0x000fce00078e0004 */
[----:B------:R-:W-:Y:S05]  /*278a0*/  WARPSYNC.COLLECTIVE R15, `(.L_x_4212) ;  /* 0x000000000f087348 */ /* 0x000fea0003c00000 */
[----:B------:R0:W1:Y:S02]  /*278b0*/  SHFL.UP P6, R14, R13, R12, R11 ;  /* 0x0400000c0d0e7389 */ /* 0x00006400000c000b */
[----:B01----:R-:W-:Y:S01]  /*278c0*/  ENDCOLLECTIVE ;  /* 0x000000000000791b */ /* 0x003fe20003800000 */
.L_x_4212:
        /* <DEDUP_REMOVED lines=8> */
.L_x_4213:
[----:B------:R-:W-:Y:S05]  /*27950*/  BRA `(.L_x_4214) ;  /* 0xffffffac00e07947 */ /* 0x000fea000383ffff */
.L_x_4048:
[----:B------:R-:W-:Y:S01]  /*27960*/  BSSY B0, `(.L_x_4215) ;  /* 0x0000006000007945 */ /* 0x000fe20003800000 */
[----:B------:R-:W-:Y:S01]  /*27970*/  PLOP3.LUT P6, PT, P6, PT, PT, 0x8, 0x0 ;  /* 0x000000000000781c */ /* 0x000fe200037ce170 */
[----:B------:R-:W-:-:S12]  /*27980*/  IMAD.MOV.U32 R15, RZ, RZ, -0x1 ;  /* 0xffffffffff0f7424 */ /* 0x000fd800078e00ff */
[----:B0-----:R-:W-:Y:S05]  /*27990*/  WARPSYNC.COLLECTIVE R15, `(.L_x_4216) ;  /* 0x000000000f087348 */ /* 0x001fea0003c00000 */
[----:B------:R-:W-:Y:S01]  /*279a0*/  VOTE.ANY R14, PT, P6 ;  /* 0x00000000000e7806 */ /* 0x000fe200030e0100 */
[----:B0-----:R-:W-:Y:S06]  /*279b0*/  ENDCOLLECTIVE ;  /* 0x000000000000791b */ /* 0x001fec0003800000 */
.L_x_4216:
[----:B------:R-:W-:Y:S05]  /*279c0*/  BSYNC B0 ;  /* 0x0000000000007941 */ /* 0x000fea0003800000 */
.L_x_4215:
        /* <DEDUP_REMOVED lines=9> */
.L_x_4217:
[----:B------:R-:W-:Y:S02]  /*27a60*/  IMAD.MOV.U32 R13, RZ, RZ, R10 ;  /* 0x000000ffff0d7224 */ /* 0x000fe400078e000a */
[----:B------:R-:W-:-:S07]  /*27a70*/  IMAD.MOV.U32 R7, RZ, RZ, R14 ;  /* 0x000000ffff077224 */ /* 0x000fce00078e000e */
[----:B------:R-:W-:Y:S05]  /*27a80*/  WARPSYNC.COLLECTIVE R15, `(.L_x_4218) ;  /* 0x000000000f087348 */ /* 0x000fea0003c00000 */
[----:B------:R0:W1:Y:S02]  /*27a90*/  SHFL.IDX P6, R14, R13, R12, R11 ;  /* 0x0000000c0d0e7389 */ /* 0x00006400000c000b */
[----:B01----:R-:W-:Y:S01]  /*27aa0*/  ENDCOLLECTIVE ;  /* 0x000000000000791b */ /* 0x003fe20003800000 */
.L_x_4218:
[----:B------:R-:W-:Y:S01]  /*27ab0*/  IMAD.MOV.U32 R10, RZ, RZ, R14 ;  /* 0x000000ffff0a7224 */ /* 0x000fe200078e000e */
[----:B------:R-:W-:Y:S06]  /*27ac0*/  BRA `(.L_x_4219) ;  /* 0xffffffac00c07947 */ /* 0x000fec000383ffff */
.L_x_4050:
[----:B------:R-:W-:Y:S01]  /*27ad0*/  BSSY B0, `(.L_x_4220) ;  /* 0x0000007000007945 */ /* 0x000fe20003800000 */
[----:B------:R-:W-:Y:S02]  /*27ae0*/  IMAD.MOV.U32 R13, RZ, RZ, R2 ;  /* 0x000000ffff0d7224 */ /* 0x000fe400078e0002 */
[----:B------:R-:W-:Y:S02]  /*27af0*/  IMAD.MOV.U32 R11, RZ, RZ, 0x1f ;  /* 0x0000001fff0b7424 */ /* 0x000fe400078e00ff */
[----:B------:R-:W-:-:S07]  /*27b00*/  IMAD.MOV.U32 R15, RZ, RZ, -0x1 ;  /* 0xffffffffff0f7424 */ /* 0x000fce00078e00ff */
[----:B0123--:R-:W-:Y:S05]  /*27b10*/  WARPSYNC.COLLECTIVE R15, `(.L_x_4221) ;  /* 0x000000000f087348 */ /* 0x00ffea0003c00000 */
[----:B------:R4:W0:Y:S02]  /*27b20*/  SHFL.IDX P6, R14, R13, R12, R11 ;  /* 0x0000000c0d0e7389 */ /* 0x00082400000c000b */
[----:B01234-:R-:W-:Y:S01]  /*27b30*/  ENDCOLLECTIVE ;  /* 0x000000000000791b */ /* 0x01ffe20003800000 */
.L_x_4221:
[----:B------:R-:W-:Y:S05]  /*27b40*/  BSYNC B0 ;  /* 0x0000000000007941 */ /* 0x000fea0003800000 */
.L_x_4220:
[----:B------:R-:W-:Y:S01]  /*27b50*/  IMAD.MOV.U32 R6, RZ, RZ, R14 ;  /* 0x000000ffff067224 */ /* 0x000fe200078e000e */
[----:B------:R-:W-:Y:S06]  /*27b60*/  BRA `(.L_x_4049) ;  /* 0xffffffac00b07947 */ /* 0x000fec000383ffff */
.L_x_4054:
[----:B0-----:R0:W1:Y:S02]  /*27b70*/  SYNCS.PHASECHK.TRANS64.TRYWAIT P0, [R7+URZ+0x30820], R0 ;  /* 0x03082000070075a7 */ /* 0x001064000800017f */
[----:B-1----:R-:W-:Y:S05]  /*27b80*/  @!P0 NANOSLEEP.SYNCS 0x989680 ;  /* 0x009896800000895d */ /* 0x002fea0003900000 */
[----:B------:R-:W1:Y:S02]  /*27b90*/  @!P0 SYNCS.PHASECHK.TRANS64 P0, [R7+URZ+0x30820], R0 ;  /* 0x03082000070085a7 */ /* 0x000e64000800007f */
[----:B-1----:R-:W-:Y:S05]  /*27ba0*/  @!P0 BRA `(.L_x_4054) ;  /* 0xfffffffc00f08947 */ /* 0x002fea000383ffff */
[----:B------:R-:W-:Y:S05]  /*27bb0*/  BRA `(.L_x_4222) ;  /* 0xffffffb400087947 */ /* 0x000fea000383ffff */
.L_x_4055:
        /* <DEDUP_REMOVED lines=11> */
.L_x_4224:
[----:B------:R-:W-:Y:S05]  /*27c70*/  BSYNC B0 ;  /* 0x0000000000007941 */ /* 0x000fea0003800000 */
.L_x_4223:
[----:B------:R-:W-:Y:S05]  /*27c80*/  BRA `(.L_x_4225) ;  /* 0xffffffb000f07947 */ /* 0x000fea000383ffff */
.L_x_4056:
[----:B------:R-:W-:Y:S01]  /*27c90*/  BSSY B0, `(.L_x_4226) ;  /* 0x0000006000007945 */ /* 0x000fe20003800000 */
[----:B------:R-:W-:-:S07]  /*27ca0*/  IMAD.MOV.U32 R15, RZ, RZ, -0x1 ;  /* 0xffffffffff0f7424 */ /* 0x000fce00078e00ff */
[----:B0-2---:R-:W-:Y:S05]  /*27cb0*/  WARPSYNC.COLLECTIVE R15, `(.L_x_4227) ;  /* 0x000000000f0c7348 */ /* 0x005fea0003c00000 */
[----:B------:R-:W-:Y:S02]  /*27cc0*/  ELECT P6, UR62, PT ;  /* 0x00000000003e782f */ /* 0x000fe400038c0000 */
[----:B------:R-:W-:Y:S01]  /*27cd0*/  MOV R14, UR62 ;  /* 0x0000003e000e7c02 */ /* 0x000fe20008000f00 */
[----:B0-2---:R-:W-:Y:S10]  /*27ce0*/  ENDCOLLECTIVE ;  /* 0x000000000000791b */ /* 0x005ff40003800000 */
.L_x_4227:
[----:B------:R-:W-:Y:S05]  /*27cf0*/  BSYNC B0 ;  /* 0x0000000000007941 */ /* 0x000fea0003800000 */
.L_x_4226:
[----:B------:R-:W-:Y:S05]  /*27d00*/  BRA `(.L_x_4228) ;  /* 0xffffffb000e47947 */ /* 0x000fea000383ffff */
.L_x_4058:
[----:B0-----:R0:W1:Y:S02]  /*27d10*/  SYNCS.PHASECHK.TRANS64.TRYWAIT P1, [R5+URZ+0x30840], R0 ;  /* 0x03084000050075a7 */ /* 0x001064000802017f */
[----:B-1----:R-:W-:Y:S05]  /*27d20*/  @!P1 NANOSLEEP.SYNCS 0x989680 ;  /* 0x009896800000995d */ /* 0x002fea0003900000 */
[----:B------:R-:W1:Y:S02]  /*27d30*/  @!P1 SYNCS.PHASECHK.TRANS64 P1, [R5+URZ+0x30840], R0 ;  /* 0x03084000050095a7 */ /* 0x000e64000802007f */
[----:B-1----:R-:W-:Y:S05]  /*27d40*/  @!P1 BRA `(.L_x_4058) ;  /* 0xfffffffc00f09947 */ /* 0x002fea000383ffff */
[----:B------:R-:W-:Y:S05]  /*27d50*/  BRA `(.L_x_4229) ;  /* 0xffffffb400047947 */ /* 0x000fea000383ffff */
.L_x_4060:
[----:B-1----:R1:W3:Y:S02]  /*27d60*/  SYNCS.PHASECHK.TRANS64.TRYWAIT P1, [R3+URZ+0x30840], R2 ;  /* 0x03084002030075a7 */ /* 0x0022e4000802017f */
[----:B---3--:R-:W-:Y:S05]  /*27d70*/  @!P1 NANOSLEEP.SYNCS 0x989680 ;  /* 0x009896800000995d */ /* 0x008fea0003900000 */
[----:B------:R-:W3:Y:S02]  /*27d80*/  @!P1 SYNCS.PHASECHK.TRANS64 P1, [R3+URZ+0x30840], R2 ;  /* 0x03084002030095a7 */ /* 0x000ee4000802007f */
[----:B---3--:R-:W-:Y:S05]  /*27d90*/  @!P1 BRA `(.L_x_4060) ;  /* 0xfffffffc00f09947 */ /* 0x008fea000383ffff */
[----:B------:R-:W-:Y:S05]  /*27da0*/  BRA `(.L_x_4230) ;  /* 0xffffffb400107947 */ /* 0x000fea000383ffff */
.L_x_4062:
[----:B---3--:R3:W4:Y:S02]  /*27db0*/  SYNCS.PHASECHK.TRANS64.TRYWAIT P1, [R5+URZ+0x30860], R0 ;  /* 0x03086000050075a7 */ /* 0x008724000802017f */
[----:B----4-:R-:W-:Y:S05]  /*27dc0*/  @!P1 NANOSLEEP.SYNCS 0x989680 ;  /* 0x009896800000995d */ /* 0x010fea0003900000 */
[----:B------:R-:W4:Y:S02]  /*27dd0*/  @!P1 SYNCS.PHASECHK.TRANS64 P1, [R5+URZ+0x30860], R0 ;  /* 0x03086000050095a7 */ /* 0x000f24000802007f */
[----:B----4-:R-:W-:Y:S05]  /*27de0*/  @!P1 BRA `(.L_x_4062) ;  /* 0xfffffffc00f09947 */ /* 0x010fea000383ffff */
[----:B------:R-:W-:Y:S05]  /*27df0*/  BRA `(.L_x_4231) ;  /* 0xffffffb4000c7947 */ /* 0x000fea000383ffff */
.L_x_4232:
        /* <DEDUP_REMOVED lines=16> */
.L_x_15966:


//--------------------- .text._ZN7cutlass13device_kernelIN5flash11enable_sm90INS1_16FlashAttnFwdSm90INS1_25CollectiveMainloopFwdSm90ILi2EN4cute5tupleIJNS5_1CILi1EEES8_S8_EEENS6_IJNS7_ILi128EEENS7_ILi96EEENS7_ILi192EEEEEELi192ENS_10bfloat16_tEfNS_4arch4Sm90ELb0ELb1ELb1ELb0ELb1ELb0ELb0ELb1ELb1ELb1ELb1ELb0EEENS1_21CollectiveEpilogueFwdINS6_IJSA_SC_SB_EEES9_SE_SG_Li256ELb0ELb1ELb1ELb0EEENS1_19SingleTileSchedulerILb0ELb1ELb1ELi128EEEEEEEEEvNT_6ParamsE --------------------------
	.section	.text._ZN7cutlass13device_kernelIN5flash11enable_sm90INS1_16FlashAttnFwdSm90INS1_25CollectiveMainloopFwdSm90ILi2EN4cute5tupleIJNS5_1CILi1EEES8_S8_EEENS6_IJNS7_ILi128EEENS7_ILi96EEENS7_ILi192EEEEEELi192ENS_10bfloat16_tEfNS_4arch4Sm90ELb0ELb1ELb1ELb0ELb1ELb0ELb0ELb1ELb1ELb1ELb1ELb0EEENS1_21CollectiveEpilogueFwdINS6_IJSA_SC_SB_EEES9_SE_SG_Li256ELb0ELb1ELb1ELb0EEENS1_19SingleTileSchedulerILb0ELb1ELb1ELi128EEEEEEEEEvNT_6ParamsE,"ax",@progbits
	.align	128
.text._ZN7cutlass13device_kernelIN5flash11enable_sm90INS1_16FlashAttnFwdSm90INS1_25CollectiveMainloopFwdSm90ILi2EN4cute5tupleIJNS5_1CILi1EEES8_S8_EEENS6_IJNS7_ILi128EEENS7_ILi96EEENS7_ILi192EEEEEELi192ENS_10bfloat16_tEfNS_4arch4Sm90ELb0ELb1ELb1ELb0ELb1ELb0ELb0ELb1ELb1ELb1ELb1ELb0EEENS1_21CollectiveEpilogueFwdINS6_IJSA_SC_SB_EEES9_SE_SG_Li256ELb0ELb1ELb1ELb0EEENS1_19SingleTileSchedulerILb0ELb1ELb1ELi128EEEEEEEEEvNT_6ParamsE:
        .type           _ZN7cutlass13device_kernelIN5flash11enable_sm90INS1_16FlashAttnFwdSm90INS1_25CollectiveMainloopFwdSm90ILi2EN4cute5tupleIJNS5_1CILi1EEES8_S8_EEENS6_IJNS7_ILi128EEENS7_ILi96EEENS7_ILi192EEEEEELi192ENS_10bfloat16_tEfNS_4arch4Sm90ELb0ELb1ELb1ELb0ELb1ELb0ELb0ELb1ELb1ELb1ELb1ELb0EEENS1_21CollectiveEpilogueFwdINS6_IJSA_SC_SB_EEES9_SE_SG_Li256ELb0ELb1ELb1ELb0EEENS1_19SingleTileSchedulerILb0ELb1ELb1ELi128EEEEEEEEEvNT_6ParamsE,@function
        .size           _ZN7cutlass13device_kernelIN5flash11enable_sm90INS1_16FlashAttnFwdSm90INS1_25CollectiveMainloopFwdSm90ILi2EN4cute5tupleIJNS5_1CILi1EEES8_S8_EEENS6_IJNS7_ILi128EEENS7_ILi96EEENS7_ILi192EEEEEELi192ENS_10bfloat16_tEfNS_4arch4Sm90ELb0ELb1ELb1ELb0ELb1ELb0ELb0ELb1ELb1ELb1ELb1ELb0EEENS1_21CollectiveEpilogueFwdINS6_IJSA_SC_SB_EEES9_SE_SG_Li256ELb0ELb1ELb1ELb0EEENS1_19SingleTileSchedulerILb0ELb1ELb1ELi128EEEEEEEEEvNT_6ParamsE,(.L_x_15967 - _ZN7cutlass13device_kernelIN5flash11enable_sm90INS1_16FlashAttnFwdSm90INS1_25CollectiveMainloopFwdSm90ILi2EN4cute5tupleIJNS5_1CILi1EEES8_S8_EEENS6_IJNS7_ILi128EEENS7_ILi96EEENS7_ILi192EEEEEELi192ENS_10bfloat16_tEfNS_4arch4Sm90ELb0ELb1ELb1ELb0ELb1ELb0ELb0ELb1ELb1ELb1ELb1ELb0EEENS1_21CollectiveEpilogueFwdINS6_IJSA_SC_SB_EEES9_SE_SG_Li256ELb0ELb1ELb1ELb0EEENS1_19SingleTileSchedulerILb0ELb1ELb1ELi128EEEEEEEEEvNT_6ParamsE)
        .other          _ZN7cutlass13device_kernelIN5flash11enable_sm90INS1_16FlashAttnFwdSm90INS1_25CollectiveMainloopFwdSm90ILi2EN4cute5tupleIJNS5_1CILi1EEES8_S8_EEENS6_IJNS7_ILi128EEENS7_ILi96EEENS7_ILi192EEEEEELi192ENS_10bfloat16_tEfNS_4arch4Sm90ELb0ELb1ELb1ELb0ELb1ELb0ELb0ELb1ELb1ELb1ELb1ELb0EEENS1_21CollectiveEpilogueFwdINS6_IJSA_SC_SB_EEES9_SE_SG_Li256ELb0ELb1ELb1ELb0EEENS1_19SingleTileSchedulerILb0ELb1ELb1ELi128EEEEEEEEEvNT_6ParamsE,@"STO_CUDA_ENTRY STV_DEFAULT"
_ZN7cutlass13device_kernelIN5flash11enable_sm90INS1_16FlashAttnFwdSm90INS1_25CollectiveMainloopFwdSm90ILi2EN4cute5tupleIJNS5_1CILi1EEES8_S8_EEENS6_IJNS7_ILi128EEENS7_ILi96EEENS7_ILi192EEEEEELi192ENS_10bfloat16_tEfNS_4arch4Sm90ELb0ELb1ELb1ELb0ELb1ELb0ELb0ELb1ELb1ELb1ELb1ELb0EEENS1_21CollectiveEpilogueFwdINS6_IJSA_SC_SB_EEES9_SE_SG_Li256ELb0ELb1ELb1ELb0EEENS1_19SingleTileSchedulerILb0ELb1ELb1ELi128EEEEEEEEEvNT_6ParamsE:
        /* <DEDUP_REMOVED lines=45> */
.L_x_4233:
        /* <DEDUP_REMOVED lines=22> */
.L_x_4234:
        /* <DEDUP_REMOVED lines=18> */
.L_x_4235:
        /* <DEDUP_REMOVED lines=22> */
.L_x_4236:
        /* <DEDUP_REMOVED lines=23> */
.L_x_4237:
        /* <DEDUP_REMOVED lines=11> */
.L_x_4240:
        /* <DEDUP_REMOVED lines=25> */
[----:B------:R-:W4:Y:S05]  /*0a60*/  LDC R120, c[0x0][0x288] ;  /* 0x0000a200ff787b82 */ /* 0x000f2a0000000800 */
[----:B------:R-:W-:Y:S01]  /*0a70*/  IMAD.U32 R19, RZ, RZ, UR4 ;  /* 0x00000004ff137e24 */ /* 0x000fe2000f8e00ff */
[----:B------:R-:W-:Y:S01]  /*0a80*/  @UP0 ULDC UR9, c[0x0][0x44c] ;  /* 0x0001130000090ab9 */ /* 0x000fe20000000800 */
[----:B------:R-:W-:Y:S01]  /*0a90*/  @UP0 ULDC UR11, c[0x0][0x450] ;  /* 0x00011400000b0ab9 */ /* 0x000fe20000000800 */
[----:B------:R-:W1:Y:S01]  /*0aa0*/  LDC R17, c[0x0][0x424] ;  /* 0x00010900ff117b82 */ /* 0x000e620000000800 */
[----:B------:R-:W-:-:S07]  /*0ab0*/  ULDC.64 UR4, c[0x0][0x9e0] ;  /* 0x0002780000047ab9 */ /* 0x000fce0000000a00 */
[----:B------:R-:W2:Y:S01]  /*0ac0*/  S2UR UR38, SR_CTAID.X ;  /* 0x00000000002679c3 */ /* 0x000ea20000002500 */
[----:B0-----:R-:W-:-:S04]  /*0ad0*/  ISETP.NE.U32.AND P0, PT, R2, RZ, PT ;  /* 0x000000ff0200720c */ /* 0x001fc80003f05070 */
[----:B------:R-:W-:-:S03]  /*0ae0*/  ISETP.NE.AND.EX P0, PT, R3, RZ, PT, P0 ;  /* 0x000000ff0300720c */ /* 0x000fc60003f05300 */
[----:B------:R-:W0:Y:S01]  /*0af0*/  LDC R4, c[0x0][0x2f0] ;  /* 0x0000bc00ff047b82 */ /* 0x000e220000000800 */
[----:B----4-:R-:W-:Y:S02]  /*0b00*/  IADD3 R0, -R120, 0x1, RZ ;  /* 0x0000000178007810 */ /* 0x010fe40007ffe1ff */
[----:B-1----:R-:W-:Y:S01]  /*0b10*/  SEL R17, R17, 0x1, P0 ;  /* 0x0000000111117807 */ /* 0x002fe20000000000 */
[----:B--2---:R-:W-:-:S04]  /*0b20*/  USHF.L.U32 UR38, UR38, 0x7, URZ ;  /* 0x0000000726267899 */ /* 0x004fc8000800063f */
[----:B------:R-:W-:Y:S02]  /*0b30*/  @UP0 UIADD3 UR8, UR38, 0x7f, URZ ;  /* 0x0000007f26080890 */ /* 0x000fe4000fffe03f */
[----:B------:R-:W-:Y:S01]  /*0b40*/  UIADD3 UR7, UR38, 0x7f, URZ ;  /* 0x0000007f26077890 */ /* 0x000fe2000fffe03f */
[CC--:B0-----:R-:W-:Y:S01]  /*0b50*/  IMAD R0, R17.reuse, R4.reuse, R0 ;  /* 0x0000000411007224 */ /* 0x0c1fe200078e0200 */
[----:B------:R-:W-:Y:S01]  /*0b60*/  UIMAD.WIDE.U32 UR8, UR8, UR9, URZ ;  /* 0x00000009080872a5 */ /* 0x000fe2000f8e003f */
[----:B------:R-:W-:-:S03]  /*0b70*/  IMAD R23, R17, R4, RZ ;  /* 0x0000000411177224 */ /* 0x000fc600078e02ff */
        /* <DEDUP_REMOVED lines=20> */
.L_x_4243:
[----:B------:R-:W-:-:S11]  /*0cc0*/  UISETP.NE.AND UP0, UPT, UR5, 0x1, UPT ;  /* 0x000000010500788c */ /* 0x000fd6000bf05270 */
[----:B------:R-:W-:Y:S02]  /*0cd0*/  @UP0 ULDC.64 UR10, c[0x0][0x9e8] ;  /* 0x00027a00000a0ab9 */ /* 0x000fe40000000a00 */
[----:B------:R-:W-:-:S04]  /*0ce0*/  UIMAD.WIDE.U32 UR8, UR4, UR10, URZ ;  /* 0x0000000a040872a5 */ /* 0x000fc8000f8e003f */
[----:B------:R-:W-:-:S12]  /*0cf0*/  @UP0 USHF.R.U32.HI UR4, URZ, UR11, UR9 ;  /* 0x0000000b3f040299 */ /* 0x000fd80008011609 */
.L_x_4244:
[----:B------:R-:W-:-:S06]  /*0d00*/  UIMAD UR4, UR4, UR5, UR5 ;  /* 0x00000005040472a4 */ /* 0x000fcc000f8e0205 */
[----:B------:R-:W-:-:S07]  /*0d10*/  VIMNMX R0, R0, UR4, PT ;  /* 0x0000000400007c48 */ /* 0x000fce000bfe0100 */
.L_x_4242:
[----:B------:R-:W-:Y:S01]  /*0d20*/  R2UR UR4, R19 ;  /* 0x00000000130472ca */ /* 0x000fe200000e0000 */
[CC--:B------:R-:W-:Y:S02]  /*0d30*/  IMAD R120, R17.reuse, R4.reuse, -R120 ;  /* 0x0000000411787224 */ /* 0x0c0fe400078e0a78 */
[----:B------:R-:W-:Y:S02]  /*0d40*/  VIADD R2, R0, 0x5f ;  /* 0x0000005f00027836 */ /* 0x000fe40000000000 */
[----:B------:R-:W-:Y:S01]  /*0d50*/  IMAD R0, R17, R4, 0x5f ;  /* 0x0000005f11007424 */ /* 0x000fe200078e0204 */
[----:B------:R-:W-:Y:S01]  /*0d60*/  R2UR UR7, R120 ;  /* 0x00000000780772ca */ /* 0x000fe200000e0000 */
[----:B------:R-:W-:-:S04]  /*0d70*/  IMAD.HI R2, R2, 0x2aaaaaab, RZ ;  /* 0x2aaaaaab02027827 */ /* 0x000fc800078e02ff */
[----:B------:R-:W-:Y:S01]  /*0d80*/  IMAD.HI R0, R0, 0x2aaaaaab, RZ ;  /* 0x2aaaaaab00007827 */ /* 0x000fe200078e02ff */
[----:B------:R-:W-:Y:S01]  /*0d90*/  SHF.R.U32.HI R5, RZ, 0x1f, R2 ;  /* 0x0000001fff057819 */ /* 0x000fe20000011602 */
[----:B------:R-:W-:-:S03]  /*0da0*/  UISETP.NE.AND UP0, UPT, UR4, URZ, UPT ;  /* 0x0000003f0400728c */ /* 0x000fc6000bf05270 */
[----:B------:R-:W-:Y:S01]  /*0db0*/  UMOV UR4, UR38 ;  /* 0x0000002600047c82 */ /* 0x000fe20008000000 */
[----:B------:R-:W-:Y:S02]  /*0dc0*/  SHF.R.U32.HI R3, RZ, 0x1f, R0 ;  /* 0x0000001fff037819 */ /* 0x000fe40000011600 */
[----:B------:R-:W-:Y:S02]  /*0dd0*/  LEA.HI.SX32 R2, R2, R5, 0x1c ;  /* 0x0000000502027211 */ /* 0x000fe400078fe2ff */
[----:B------:R-:W-:-:S03]  /*0de0*/  LEA.HI.SX32 R3, R0, R3, 0x1c ;  /* 0x0000000300037211 */ /* 0x000fc600078fe2ff */
[----:B------:R-:W-:Y:S01]  /*0df0*/  @UP0 ULDC UR8, c[0x0][0x44c] ;  /* 0x0001130000080ab9 */ /* 0x000fe20000000800 */
[----:B------:R-:W-:Y:S01]  /*0e00*/  @UP0 ULDC UR10, c[0x0][0x450] ;  /* 0x00011400000a0ab9 */ /* 0x000fe20000000800 */
[----:B------:R-:W-:Y:S01]  /*0e10*/  UIMAD.WIDE.U32 UR8, UR38, UR8, URZ ;  /* 0x00000008260872a5 */ /* 0x000fe2000f8e003f */
[----:B------:R-:W-:-:S03]  /*0e20*/  VIMNMX R16, R3, R2, PT ;  /* 0x0000000203107248 */ /* 0x000fc60003fe0100 */
        /* <DEDUP_REMOVED lines=17> */
.L_x_4246:
[----:B------:R-:W-:-:S11]  /*0f40*/  UISETP.NE.AND UP0, UPT, UR5, 0x1, UPT ;  /* 0x000000010500788c */ /* 0x000fd6000bf05270 */
[----:B------:R-:W-:Y:S02]  /*0f50*/  @UP0 ULDC.64 UR10, c[0x0][0x9e8] ;  /* 0x00027a00000a0ab9 */ /* 0x000fe40000000a00 */
[----:B------:R-:W-:-:S04]  /*0f60*/  UIMAD.WIDE.U32 UR8, UR4, UR10, URZ ;  /* 0x0000000a040872a5 */ /* 0x000fc8000f8e003f */
[----:B------:R-:W-:-:S12]  /*0f70*/  @UP0 USHF.R.U32.HI UR4, URZ, UR11, UR9 ;  /* 0x0000000b3f040299 */ /* 0x000fd80008011609 */
.L_x_4247:
[----:B------:R-:W-:-:S04]  /*0f80*/  UIMAD UR4, UR4, UR5, URZ ;  /* 0x00000005040472a4 */ /* 0x000fc8000f8e023f */
[----:B------:R-:W-:-:S04]  /*0f90*/  UISETP.LT.AND UP0, UPT, UR7, UR4, UPT ;  /* 0x000000040700728c */ /* 0x000fc8000bf01270 */
[----:B------:R-:W-:-:S12]  /*0fa0*/  USEL UR7, UR7, UR4, !UP0 ;  /* 0x0000000407077287 */ /* 0x000fd8000c000000 */
.L_x_4245:
[----:B------:R-:W-:Y:S02]  /*0fb0*/  UIMAD.WIDE UR4, UR7, 0x2aaaaaab, URZ ;  /* 0x2aaaaaab070478a5 */ /* 0x000fe4000f8e023f */
[----:B------:R-:W-:Y:S02]  /*0fc0*/  USHF.R.U32.HI UR11, URZ, 0x10, UR6 ;  /* 0x000000103f0b7899 */ /* 0x000fe40008011606 */
[----:B------:R-:W-:Y:S02]  /*0fd0*/  USHF.R.U32.HI UR4, URZ, 0x1f, UR5 ;  /* 0x0000001f3f047899 */ /* 0x000fe40008011605 */
[----:B------:R-:W-:Y:S02]  /*0fe0*/  ULOP3.LUT UR7, UR6, 0xffff, URZ, 0xc0, !UPT ;  /* 0x0000ffff06077892 */ /* 0x000fe4000f8ec03f */
[----:B------:R-:W-:-:S04]  /*0ff0*/  ULEA.HI.SX32 UR4, UR5, UR4, 0x1c ;  /* 0x0000000405047291 */ /* 0x000fc8000f8fe23f */
        /* <DEDUP_REMOVED lines=42> */
.L_x_4248:
[----:B------:R-:W-:Y:S02]  /*12a0*/  UIMAD UR5, UR7, UR4, UR10 ;  /* 0x00000004070572a4 */ /* 0x000fe4000f8e020a */
[----:B------:R-:W-:Y:S01]  /*12b0*/  IMAD.U32 R3, RZ, RZ, UR4 ;  /* 0x00000004ff037e24 */ /* 0x000fe2000f8e00ff */
[----:B------:R-:W-:Y:S01]  /*12c0*/  PLOP3.LUT P0, PT, PT, PT, PT, 0x80, 0x0 ;  /* 0x000000000000781c */ /* 0x000fe20003f0f070 */
[----:B------:R-:W-:Y:S01]  /*12d0*/  IMAD.MOV.U32 R0, RZ, RZ, RZ ;  /* 0x000000ffff007224 */ /* 0x000fe200078e00ff */
[----:B------:R-:W-:Y:S01]  /*12e0*/  CS2R R118, SRZ ;  /* 0x0000000000767805 */ /* 0x000fe2000001ff00 */
[----:B------:R-:W-:Y:S01]  /*12f0*/  IMAD.MOV.U32 R2, RZ, RZ, RZ ;  /* 0x000000ffff027224 */ /* 0x000fe200078e00ff */
[----:B------:R-:W-:Y:S01]  /*1300*/  VIADDMNMX R16, R3, UR5, R16, PT ;  /* 0x0000000503107c46 */ /* 0x000fe2000b800110 */
[----:B------:R-:W-:Y:S01]  /*1310*/  IMAD.U32 R22, RZ, RZ, UR5 ;  /* 0x00000005ff167e24 */ /* 0x000fe2000f8e00ff */
[----:B------:R-:W-:Y:S02]  /*1320*/  CS2R R116, SRZ ;  /* 0x0000000000747805 */ /* 0x000fe4000001ff00 */
[----:B------:R-:W-:-:S02]  /*1330*/  CS2R R114, SRZ ;  /* 0x0000000000727805 */ /* 0x000fc4000001ff00 */
[----:B------:R-:W-:Y:S02]  /*1340*/  ISETP.GT.AND P1, PT, R16, UR5, PT ;  /* 0x0000000510007c0c */ /* 0x000fe4000bf24270 */
        /* <DEDUP_REMOVED lines=72> */
[----:B------:R-:W-:Y:S01]  /*17d0*/  MOV R8, 0x70 ;  /* 0x0000007000087802 */ /* 0x000fe20000000f00 */
[----:B------:R-:W-:Y:S02]  /*17e0*/  IMAD.U32 R6, RZ, RZ, UR4 ;  /* 0x00000004ff067e24 */ /* 0x000fe4000f8e00ff */
[----:B------:R-:W-:-:S02]  /*17f0*/  IMAD.U32 R7, RZ, RZ, UR5 ;  /* 0x00000005ff077e24 */ /* 0x000fc4000f8e00ff */
[----:B------:R-:W-:Y:S02]  /*1800*/  IMAD.U32 R11, RZ, RZ, UR7 ;  /* 0x00000007ff0b7e24 */ /* 0x000fe4000f8e00ff */
[----:B------:R-:W-:Y:S02]  /*1810*/  IMAD.MOV.U32 R12, RZ, RZ, 0x1 ;  /* 0x00000001ff0c7424 */ /* 0x000fe400078e00ff */
[----:B0-----:R-:W-:-:S07]  /*1820*/  IMAD.MOV.U32 R13, RZ, RZ, RZ ;  /* 0x000000ffff0d7224 */ /* 0x001fce00078e00ff */
[----:B------:R-:W-:-:S07]  /*1830*/  LEPC R20, `(.L_x_4250) ;  /* 0x000000001014794e */ /* 0x000fce0000000000 */
[----:B-1----:R-:W-:Y:S05]  /*1840*/  CALL.ABS.NOINC R2 ;  /* 0x0000000002007343 */ /* 0x002fea0003c00000 */
.L_x_4250:
[----:B------:R-:W-:-:S04]  /*1850*/  SHF.L.U32 R0, RZ, 0x1f, RZ ;  /* 0x0000001fff007819 */ /* 0x000fc800000006ff */
[----:B------:R-:W0:Y:S02]  /*1860*/  SYNCS.PHASECHK.TRANS64.TRYWAIT P0, [UR39+0x30800], R0 ;  /* 0x03080000ff0075a7 */ /* 0x000e240008000167 */
[----:B0-----:R-:W-:Y:S05]  /*1870*/  @!P0 BRA `(.L_x_4251) ;  /* 0x0000013c00448947 */ /* 0x001fea0003800000 */
.L_x_4384:
[----:B------:R-:W2:Y:S02]  /*1880*/  LDL R2, [R1+0x4] ;  /* 0x0000040001027983 */ /* 0x000ea40000100800 */
[----:B--2---:R-:W-:-:S13]  /*1890*/  R2UR UR4, R2 ;  /* 0x00000000020472ca */ /* 0x004fda00000e0000 */
[----:B------:R-:W-:-:S06]  /*18a0*/  ULOP3.LUT UR4, UR4, 0x1, URZ, 0xfc, !UPT ;  /* 0x0000000104047892 */ /* 0x000fcc000f8efc3f */
[----:B------:R-:W-:-:S05]  /*18b0*/  IMAD.U32 R2, RZ, RZ, UR4 ;  /* 0x00000004ff027e24 */ /* 0x000fca000f8e00ff */
[----:B------:R-:W-:-:S13]  /*18c0*/  ISETP.NE.AND P0, PT, R2, 0x3, PT ;  /* 0x000000030200780c */ /* 0x000fda0003f05270 */
[----:B------:R-:W-:Y:S05]  /*18d0*/  @!P0 BRA `(.L_x_4252) ;  /* 0x0000000000048947 */ /* 0x000fea0003800000 */
[----:B------:R-:W-:Y:S01]  /*18e0*/  BPT.TRAP 0x1 ;  /* 0x000000040000795c */ /* 0x000fe20000300000 */
.L_x_4252:
[----:B------:R1:W2:Y:S01]  /*18f0*/  SYNCS.PHASECHK.TRANS64.TRYWAIT P1, [UR39+0x30830], R0 ;  /* 0x03083000ff0075a7 */ /* 0x0002a20008020167 */
[----:B------:R-:W-:Y:S05]  /*1900*/  @!P0 BRA `(.L_x_4253) ;  /* 0x0000000000048947 */ /* 0x000fea0003800000 */
[----:B------:R-:W-:Y:S01]  /*1910*/  BPT.TRAP 0x1 ;  /* 0x000000040000795c */ /* 0x000fe20000300000 */
.L_x_4253:
[----:B------:R-:W-:-:S05]  /*1920*/  IMAD.U32 R4, RZ, RZ, UR40 ;  /* 0x00000028ff047e24 */ /* 0x000fca000f8e00ff */
[----:B------:R-:W-:Y:S01]  /*1930*/  LOP3.LUT R4, R4, 0x10000, RZ, 0xfc, !PT ;  /* 0x0001000004047812 */ /* 0x000fe200078efcff */
[----:B--2---:R-:W-:Y:S06]  /*1940*/  @P1 BRA `(.L_x_4254) ;  /* 0x0000000000081947 */ /* 0x004fec0003800000 */
[----:B------:R-:W2:Y:S02]  /*1950*/  SYNCS.PHASECHK.TRANS64.TRYWAIT P1, [UR39+0x30830], R0 ;  /* 0x03083000ff0075a7 */ /* 0x000ea40008020167 */
[----:B--2---:R-:W-:Y:S05]  /*1960*/  @!P1 BRA `(.L_x_4255) ;  /* 0x0000013c00209947 */ /* 0x004fea0003800000 */
.L_x_4254:
[----:B------:R-:W-:Y:S05]  /*1970*/  WARPSYNC.ALL ;  /* 0x0000000000007948 */ /* 0x000fea0003800000 */
[----:B------:R-:W-:Y:S01]  /*1980*/  IMAD.MOV.U32 R5, RZ, RZ, 0x40000040 ;  /* 0x40000040ff057424 */ /* 0x000fe200078e00ff */
[----:B------:R-:W-:Y:S01]  /*1990*/  UIADD3 UR4, UR39, 0x1e400, URZ ;  /* 0x0001e40027047890 */ /* 0x000fe2000fffe03f */
[----:B------:R-:W-:Y:S01]  /*19a0*/  R2UR UR8, R4 ;  /* 0x00000000040872ca */ /* 0x000fe200000e0000 */
[----:B------:R-:W-:Y:S02]  /*19b0*/  WARPGROUP.ARRIVE ;  /* 0x00000000000079c5 */ /* 0x000fe40000000000 */
[----:B------:R-:W-:Y:S01]  /*19c0*/  R2UR UR9, R5 ;  /* 0x00000000050972ca */ /* 0x000fe200000e0000 */
[----:B------:R-:W-:Y:S01]  /*19d0*/  USHF.R.U32.HI UR4, URZ, 0x4, UR4 ;  /* 0x000000043f047899 */ /* 0x000fe20008011604 */
[----:B------:R-:W-:Y:S01]  /*19e0*/  UMOV UR11, 0x40000040 ;  /* 0x40000040000b7882 */ /* 0x000fe20000000000 */
[----:B------:R-:W-:-:S02]  /*19f0*/  UMOV UR7, 0x40000040 ;  /* 0x4000004000077882 */ /* 0x000fc40000000000 */
[----:B------:R-:W-:Y:S01]  /*1a00*/  ULOP3.LUT UR4, UR4, 0x3fff, URZ, 0xc0, !UPT ;  /* 0x00003fff04047892 */ /* 0x000fe2000f8ec03f */
[----:B------:R-:W-:Y:S01]  /*1a10*/  UMOV UR13, 0x40000040 ;  /* 0x40000040000d7882 */ /* 0x000fe20000000000 */
[----:B------:R-:W-:Y:S02]  /*1a20*/  UMOV UR15, 0x40000040 ;  /* 0x40000040000f7882 */ /* 0x000fe40000000000 */
[----:B------:R-:W-:Y:S01]  /*1a30*/  ULOP3.LUT UR30, UR4, 0x10000, URZ, 0xfc, !UPT ;  /* 0x00010000041e7892 */ /* 0x000fe2000f8efc3f */
[----:B------:R-:W-:Y:S01]  /*1a40*/  UMOV UR17, 0x40000040 ;  /* 0x4000004000117882 */ /* 0x000fe20000000000 */
[----:B------:R-:W-:Y:S02]  /*1a50*/  UMOV UR19, 0x40000040 ;  /* 0x4000004000137882 */ /* 0x000fe40000000000 */
[----:B------:R-:W-:Y:S02]  /*1a60*/  UIADD3 UR6, UR30, 0x2, URZ ;  /* 0x000000021e067890 */ /* 0x000fe4000fffe03f */
[----:B------:R-:W-:-:S02]  /*1a70*/  UIADD3 UR14, UR30, 0x4, URZ ;  /* 0x000000041e0e7890 */ /* 0x000fc4000fffe03f */
[----:B------:R-:W-:Y:S01]  /*1a80*/  IMAD.U32 R11, RZ, RZ, UR30 ;  /* 0x0000001eff0b7e24 */ /* 0x000fe2000f8e00ff */
[----:B------:R-:W-:Y:S01]  /*1a90*/  UMOV UR10, UR30 ;  /* 0x0000001e000a7c82 */ /* 0x000fe20008000000 */
[----:B------:R-:W-:Y:S01]  /*1aa0*/  UIADD3 UR18, UR30, 0x6, URZ ;  /* 0x000000061e127890 */ /* 0x000fe2000fffe03f */
[----:B------:R-:W-:Y:S01]  /*1ab0*/  HGMMA.64x96x16.F32.BF16 R24, gdesc[UR8], RZ, !UPT, gsb0 ;  /* 0x01600000081879f0 */ /* 0x000fe2000c0018ff */
[----:B------:R-:W-:Y:S01]  /*1ac0*/  R2UR UR10, R4 ;  /* 0x00000000040a72ca */ /* 0x000fe200000e0000 */
[----:B------:R-:W-:Y:S01]  /*1ad0*/  UMOV UR9, 0x40000040 ;  /* 0x4000004000097882 */ /* 0x000fe20000000000 */
[----:B------:R-:W-:Y:S01]  /*1ae0*/  UIADD3 UR22, UR30, 0x300, URZ ;  /* 0x000003001e167890 */ /* 0x000fe2000fffe03f */
[----:B------:R-:W-:Y:S01]  /*1af0*/  UMOV UR5, UR9 ;  /* 0x0000000900057c82 */ /* 0x000fe20008000000 */
[----:B------:R-:W-:Y:S01]  /*1b00*/  UMOV UR21, 0x40000040 ;  /* 0x4000004000157882 */ /* 0x000fe20000000000 */
[----:B------:R-:W-:Y:S01]  /*1b10*/  UMOV UR23, 0x40000040 ;  /* 0x4000004000177882 */ /* 0x000fe20000000000 */
[----:B------:R-:W-:Y:S01]  /*1b20*/  UIADD3 UR26, UR30, 0x302, URZ ;  /* 0x000003021e1a7890 */ /* 0x000fe2000fffe03f */
[----:B------:R-:W-:Y:S01]  /*1b30*/  UMOV UR25, 0x40000040 ;  /* 0x4000004000197882 */ /* 0x000fe20000000000 */
[----:B------:R-:W-:Y:S01]  /*1b40*/  UMOV UR27, 0x40000040 ;  /* 0x40000040001b7882 */ /* 0x000fe20000000000 */
[----:B------:R-:W-:Y:S01]  /*1b50*/  UMOV UR29, 0x40000040 ;  /* 0x40000040001d7882 */ /* 0x000fe20000000000 */
[----:B------:R-:W-:-:S03]  /*1b60*/  UMOV UR33, 0x40000040 ;  /* 0x4000004000217882 */ /* 0x000fc60000000000 */
[----:B------:R-:W-:Y:S02]  /*1b70*/  UIADD3 UR8, UR10, 0x2, URZ ;  /* 0x000000020a087890 */ /* 0x000fe4000fffe03f */
[----:B------:R-:W-:Y:S02]  /*1b80*/  UIADD3 UR12, UR10, 0x4, URZ ;  /* 0x000000040a0c7890 */ /* 0x000fe4000fffe03f */
[----:B------:R-:W-:Y:S02]  /*1b90*/  UIADD3 UR16, UR10, 0x6, URZ ;  /* 0x000000060a107890 */ /* 0x000fe4000fffe03f */
[----:B------:R-:W-:Y:S01]  /*1ba0*/  UIADD3 UR20, UR10, 0x400, URZ ;  /* 0x000004000a147890 */ /* 0x000fe2000fffe03f */
[----:B------:R-:W-:Y:S01]  /*1bb0*/  UMOV UR4, UR8 ;  /* 0x0000000800047c82 */ /* 0x000fe20008000000 */
[----:B------:R-:W-:Y:S02]  /*1bc0*/  UIADD3 UR24, UR10, 0x402, URZ ;  /* 0x000004020a187890 */ /* 0x000fe4000fffe03f */
[----:B------:R-:W-:-:S02]  /*1bd0*/  UIADD3 UR28, UR10, 0x404, URZ ;  /* 0x000004040a1c7890 */ /* 0x000fc4000fffe03f */
[----:B------:R-:W-:Y:S02]  /*1be0*/  UIADD3 UR32, UR10, 0x406, URZ ;  /* 0x000004060a207890 */ /* 0x000fe4000fffe03f */
        /* <DEDUP_REMOVED lines=68> */
.L_x_4256:
[----:B------:R-:W-:Y:S01]  /*2030*/  R2UR UR5, R19 ;  /* 0x00000000130572ca */ /* 0x000fe200000e0000 */
[----:B------:R-:W2:Y:S01]  /*2040*/  S2UR UR7, SR_CgaCtaId ;  /* 0x00000000000779c3 */ /* 0x000ea20000008800 */
[----:B------:R-:W-:Y:S01]  /*2050*/  LOP3.LUT R12, R73, 0xffffff80, RZ, 0xc0, !PT ;  /* 0xffffff80490c7812 */ /* 0x000fe200078ec0ff */
[----:B------:R-:W-:Y:S01]  /*2060*/  ULDC UR10, c[0x0][0x288] ;  /* 0x0000a200000a7ab9 */ /* 0x000fe20000000800 */
[----:B------:R-:W-:Y:S02]  /*2070*/  LEA.HI R72, R72, R121, RZ, 0x2 ;  /* 0x0000007948487211 */ /* 0x000fe400078f10ff */
[----:B------:R-:W-:Y:S01]  /*2080*/  R2UR UR4, R18 ;  /* 0x00000000120472ca */ /* 0x000fe200000e0000 */
[----:B------:R-:W-:Y:S01]  /*2090*/  IMAD.IADD R12, R121, 0x1, -R12 ;  /* 0x00000001790c7824 */ /* 0x000fe200078e0a0c */
[----:B------:R-:W-:-:S04]  /*20a0*/  LOP3.LUT R72, R72, 0xfffffffc, RZ, 0xc0, !PT ;  /* 0xfffffffc48487812 */ /* 0x000fc800078ec0ff */
[----:B------:R-:W-:Y:S01]  /*20b0*/  SHF.R.S32.HI R7, RZ, 0x1f, R12 ;  /* 0x0000001fff077819 */ /* 0x000fe2000001140c */
[----:B------:R-:W-:Y:S01]  /*20c0*/  UISETP.NE.AND UP1, UPT, UR5, URZ, UPT ;  /* 0x0000003f0500728c */ /* 0x000fe2000bf25270 */
[----:B------:R-:W-:Y:S02]  /*20d0*/  IMAD.IADD R72, R121, 0x1, -R72 ;  /* 0x0000000179487824 */ /* 0x000fe400078e0a48 */
[----:B------:R-:W-:Y:S01]  /*20e0*/  ULDC UR5, c[0x0][0x9d8] ;  /* 0x0002760000057ab9 */ /* 0x000fe20000000800 */
[CC--:B------:R-:W-:Y:S01]  /*20f0*/  LEA.HI R13, R7.reuse, R12.reuse, RZ, 0x2 ;  /* 0x0000000c070d7211 */ /* 0x0c0fe200078f10ff */
[----:B------:R-:W-:Y:S01]  /*2100*/  FMUL.FTZ R28, R28, UR5 ;  /* 0x000000051c1c7c20 */ /* 0x000fe20008410000 */
[----:B------:R-:W-:Y:S01]  /*2110*/  LEA.HI R14, R7, R12, RZ, 0x5 ;  /* 0x0000000c070e7211 */ /* 0x000fe200078f28ff */
[----:B------:R-:W-:Y:S01]  /*2120*/  FMUL.FTZ R9, R30, UR5 ;  /* 0x000000051e097c20 */ /* 0x000fe20008410000 */
[--C-:B------:R-:W-:Y:S01]  /*2130*/  SHF.R.S32.HI R7, RZ, 0x2, R13.reuse ;  /* 0x00000002ff077819 */ /* 0x100fe2000001140d */
[----:B------:R3:W4:Y:S01]  /*2140*/  MUFU.TANH R76, R28 ;  /* 0x0000001c004c7308 */ /* 0x0007220000002400 */
[----:B------:R-:W-:Y:S01]  /*2150*/  LEA.HI R30, R74, R74, RZ, 0x1 ;  /* 0x0000004a4a1e7211 */ /* 0x000fe200078f08ff */
[----:B------:R-:W-:Y:S01]  /*2160*/  FMUL.FTZ R20, R35, UR5 ;  /* 0x0000000523147c20 */ /* 0x000fe20008410000 */
[----:B------:R-:W-:Y:S01]  /*2170*/  SHF.R.S32.HI R21, RZ, 0x5, R14 ;  /* 0x00000005ff157819 */ /* 0x000fe2000001140e */
[----:B------:R-:W-:Y:S01]  /*2180*/  UISETP.NE.AND UP0, UPT, UR4, URZ, UPT ;  /* 0x0000003f0400728c */ /* 0x000fe2000bf05270 */
[----:B------:R-:W-:Y:S01]  /*2190*/  LOP3.LUT R35, R30, 0x3fffffe, RZ, 0xc0, !PT ;  /* 0x03fffffe1e237812 */ /* 0x000fe200078ec0ff */
[----:B------:R-:W-:Y:S01]  /*21a0*/  FMUL.FTZ R29, R29, UR5 ;  /* 0x000000051d1d7c20 */ /* 0x000fe20008410000 */
[----:B------:R-:W-:Y:S01]  /*21b0*/  LEA R30, R21, UR38, 0x4 ;  /* 0x00000026151e7c11 */ /* 0x000fe2000f8e20ff */
[----:B------:R-:W-:Y:S01]  /*21c0*/  @UP1 ULDC UR4, c[0x0][0x44c] ;  /* 0x0001130000041ab9 */ /* 0x000fe20000000800 */
[----:B---3--:R-:W-:Y:S01]  /*21d0*/  SHF.R.S32.HI R28, RZ, 0x1f, R13 ;  /* 0x0000001fff1c7819 */ /* 0x008fe2000001140d */
[----:B------:R-:W-:Y:S01]  /*21e0*/  IMAD.IADD R35, R74, 0x1, -R35 ;  /* 0x000000014a237824 */ /* 0x000fe200078e0a23 */
[----:B------:R-:W-:Y:S01]  /*21f0*/  LEA.HI R21, R72, R72, RZ, 0x1 ;  /* 0x0000004848157211 */ /* 0x000fe200078f08ff */
[----:B------:R-:W-:Y:S01]  /*2200*/  FMUL.FTZ R15, R34, UR5 ;  /* 0x00000005220f7c20 */ /* 0x000fe20008410000 */
[-C--:B------:R-:W-:Y:S01]  /*2210*/  LEA.HI R28, R28, R7.reuse, RZ, 0x3 ;  /* 0x000000071c1c7211 */ /* 0x080fe200078f18ff */
[----:B------:R-:W-:Y:S01]  /*2220*/  @UP1 ULDC UR6, c[0x0][0x450] ;  /* 0x0001140000061ab9 */ /* 0x000fe20000000800 */
[----:B------:R-:W-:Y:S01]  /*2230*/  PLOP3.LUT P1, PT, PT, PT, UP1, 0x80, 0x0 ;  /* 0x000000000000781c */ /* 0x000fe20003f2f018 */
[----:B------:R-:W-:Y:S01]  /*2240*/  FMUL.FTZ R54, R54, UR5 ;  /* 0x0000000536367c20 */ /* 0x000fe20008410000 */
[----:B------:R-:W-:Y:S01]  /*2250*/  LOP3.LUT R28, R28, 0xfffffff8, RZ, 0xc0, !PT ;  /* 0xfffffff81c1c7812 */ /* 0x000fe200078ec0ff */
[----:B------:R-:W-:Y:S01]  /*2260*/  FMUL.FTZ R37, R37, UR5 ;  /* 0x0000000525257c20 */ /* 0x000fe20008410000 */
[----:B------:R-:W-:Y:S01]  /*2270*/  PLOP3.LUT P2, PT, PT, PT, UP1, 0x80, 0x0 ;  /* 0x000000000000781c */ /* 0x000fe20003f4f018 */
[----:B------:R3:W2:Y:S01]  /*2280*/  MUFU.TANH R77, R29 ;  /* 0x0000001d004d7308 */ /* 0x0006a20000002400 */
[----:B------:R-:W-:Y:S01]  /*2290*/  IADD3 R28, R30, R7, -R28 ;  /* 0x000000071e1c7210 */ /* 0x000fe20007ffe81c */
[----:B------:R-:W-:Y:S01]  /*22a0*/  FMUL.FTZ R25, R25, UR5 ;  /* 0x0000000519197c20 */ /* 0x000fe20008410000 */
[----:B------:R-:W-:Y:S01]  /*22b0*/  LOP3.LUT R7, R21, 0x1ffffffe, RZ, 0xc0, !PT ;  /* 0x1ffffffe15077812 */ /* 0x000fe200078ec0ff */
[----:B------:R-:W-:Y:S01]  /*22c0*/  FMUL.FTZ R33, R33, UR5 ;  /* 0x0000000521217c20 */ /* 0x000fe20008410000 */
[----:B------:R-:W-:Y:S01]  /*22d0*/  LOP3.LUT R13, R13, 0x7ffffffc, RZ, 0xc0, !PT ;  /* 0x7ffffffc0d0d7812 */ /* 0x000fe200078ec0ff */
[----:B------:R-:W-:-:S02]  /*22e0*/  IMAD R28, R35, 0x40, R28 ;  /* 0x00000040231c7824 */ /* 0x000fc400078e021c */
[----:B------:R-:W-:Y:S01]  /*22f0*/  FMUL.FTZ R32, R32, UR5 ;  /* 0x0000000520207c20 */ /* 0x000fe20008410000 */
[----:B------:R-:W-:Y:S02]  /*2300*/  IMAD.IADD R7, R72, 0x1, -R7 ;  /* 0x0000000148077824 */ /* 0x000fe400078e0a07 */
[----:B---3--:R-:W-:Y:S01]  /*2310*/  FMUL.FTZ R29, R43, UR5 ;  /* 0x000000052b1d7c20 */ /* 0x008fe20008410000 */
[----:B------:R3:W2:Y:S01]  /*2320*/  MUFU.TANH R81, R37 ;  /* 0x0000002500517308 */ /* 0x0006a20000002400 */
[----:B------:R-:W-:Y:S01]  /*2330*/  FMUL.FTZ R8, R24, UR5 ;  /* 0x0000000518087c20 */ /* 0x000fe20008410000 */
[----:B01----:R-:W-:Y:S01]  /*2340*/  FMUL.FTZ R0, R26, UR5 ;  /* 0x000000051a007c20 */ /* 0x003fe20008410000 */
[----:B------:R-:W-:Y:S01]  /*2350*/  LEA R7, R7, R28, 0x3 ;  /* 0x0000001c07077211 */ /* 0x000fe200078e18ff */
[----:B------:R-:W-:Y:S01]  /*2360*/  FMUL.FTZ R6, R27, UR5 ;  /* 0x000000051b067c20 */ /* 0x000fe20008410000 */
[----:B------:R-:W-:Y:S01]  /*2370*/  FMUL.FTZ R10, R31, UR5 ;  /* 0x000000051f0a7c20 */ /* 0x000fe20008410000 */
[----:B------:R-:W-:-:S02]  /*2380*/  IMAD.IADD R12, R12, 0x1, -R13 ;  /* 0x000000010c0c7824 */ /* 0x000fc400078e0a0d */
[----:B------:R-:W-:Y:S01]  /*2390*/  FMUL.FTZ R26, R39, UR5 ;  /* 0x00000005271a7c20 */ /* 0x000fe20008410000 */
[----:B------:R-:W-:Y:S01]  /*23a0*/  @P1 IMAD.HI.U32 R28, R7, UR4, RZ ;  /* 0x00000004071c1c27 */ /* 0x000fe2000f8e00ff */
[----:B------:R-:W-:Y:S01]  /*23b0*/  UIADD3 UR4, UR39, 0x30840, URZ ;  /* 0x0003084027047890 */ /* 0x000fe2000fffe03f */
[----:B------:R0:W1:Y:S02]  /*23c0*/  MUFU.TANH R43, R54 ;  /* 0x00000036002b7308 */ /* 0x0000640000002400 */
[----:B------:R-:W-:Y:S01]  /*23d0*/  FMUL.FTZ R40, R40, UR5 ;  /* 0x0000000528287c20 */ /* 0x000fe20008410000 */
[----:B------:R-:W-:Y:S01]  /*23e0*/  IMAD.MOV.U32 R34, RZ, RZ, R7 ;  /* 0x000000ffff227224 */ /* 0x000fe200078e0007 */
[----:B------:R-:W-:Y:S01]  /*23f0*/  @P2 SHF.R.U32.HI R34, RZ, UR6, R28 ;  /* 0x00000006ff222c19 */ /* 0x000fe2000801161c */
[----:B---3--:R-:W-:Y:S01]  /*2400*/  IMAD.MOV.U32 R37, RZ, RZ, -0x60 ;  /* 0xffffffa0ff257424 */ /* 0x008fe200078e00ff */
[----:B--2---:R-:W-:Y:S01]  /*2410*/  UPRMT UR4, UR7, 0x654, UR4 ;  /* 0x0000065407047896 */ /* 0x004fe20008000004 */
[----:B------:R-:W-:Y:S01]  /*2420*/  FMUL.FTZ R41, R41, UR5 ;  /* 0x0000000529297c20 */ /* 0x000fe20008410000 */
[----:B------:R-:W-:Y:S01]  /*2430*/  FMUL.FTZ R27, R42, UR5 ;  /* 0x000000052a1b7c20 */ /* 0x000fe20008410000 */
[----:B------:R2:W3:Y:S01]  /*2440*/  MUFU.TANH R75, R25 ;  /* 0x00000019004b7308 */ /* 0x0004e20000002400 */
[----:B0-----:R-:W0:Y:S01]  /*2450*/  SHFL.IDX PT, R54, R34, RZ, 0x1c1f ;  /* 0x001c1fff22367589 */ /* 0x001e2200000e0000 */
[----:B------:R-:W-:-:S02]  /*2460*/  IMAD R37, R16, R37, 0x61 ;  /* 0x0000006110257424 */ /* 0x000fc400078e0225 */
[----:B------:R-:W-:Y:S01]  /*2470*/  FMUL.FTZ R44, R44, UR5 ;  /* 0x000000052c2c7c20 */ /* 0x000fe20008410000 */
[----:B------:R-:W-:Y:S01]  /*2480*/  FMUL.FTZ R45, R45, UR5 ;  /* 0x000000052d2d7c20 */ /* 0x000fe20008410000 */
[----:B------:R-:W-:Y:S01]  /*2490*/  FMUL.FTZ R31, R46, UR5 ;  /* 0x000000052e1f7c20 */ /* 0x000fe20008410000 */
[----:B------:R-:W-:Y:S01]  /*24a0*/  FMUL.FTZ R48, R48, UR5 ;  /* 0x0000000530307c20 */ /* 0x000fe20008410000 */
[----:B------:R-:W-:Y:S01]  /*24b0*/  FMUL.FTZ R49, R49, UR5 ;  /* 0x0000000531317c20 */ /* 0x000fe20008410000 */
[----:B------:R5:W0:Y:S01]  /*24c0*/  MUFU.TANH R79, R33 ;  /* 0x00000021004f7308 */ /* 0x000a220000002400 */
[----:B--2---:R-:W-:Y:S01]  /*24d0*/  FMUL.FTZ R25, R38, UR5 ;  /* 0x0000000526197c20 */ /* 0x004fe20008410000 */
[----:B------:R-:W-:Y:S01]  /*24e0*/  FMUL.FTZ R51, R51, UR5 ;  /* 0x0000000533337c20 */ /* 0x000fe20008410000 */
[----:B------:R-:W-:Y:S01]  /*24f0*/  FMUL.FTZ R52, R52, UR5 ;  /* 0x0000000534347c20 */ /* 0x000fe20008410000 */
[----:B------:R-:W-:Y:S01]  /*2500*/  FMUL.FTZ R53, R53, UR5 ;  /* 0x0000000535357c20 */ /* 0x000fe20008410000 */
[----:B------:R-:W-:Y:S01]  /*2510*/  FMUL.FTZ R55, R55, UR5 ;  /* 0x0000000537377c20 */ /* 0x000fe20008410000 */
[----:B------:R-:W-:Y:S01]  /*2520*/  FMUL.FTZ R56, R56, UR5 ;  /* 0x0000000538387c20 */ /* 0x000fe20008410000 */
[----:B------:R-:W-:Y:S01]  /*2530*/  FMUL.FTZ R57, R57, UR5 ;  /* 0x0000000539397c20 */ /* 0x000fe20008410000 */
[----:B------:R-:W-:Y:S01]  /*2540*/  FMUL.FTZ R24, R59, UR5 ;  /* 0x000000053b187c20 */ /* 0x000fe20008410000 */
[----:B-----5:R-:W-:Y:S01]  /*2550*/  FMUL.FTZ R33, R47, UR5 ;  /* 0x000000052f217c20 */ /* 0x020fe20008410000 */
        /* <DEDUP_REMOVED lines=12> */
[----:B------:R2:W0:Y:S01]  /*2620*/  MUFU.TANH R78, R32 ;  /* 0x00000020004e7308 */ /* 0x0004220000002400 */
[----:B------:R-:W-:Y:S01]  /*2630*/  FMUL.FTZ R58, R58, UR5 ;  /* 0x000000053a3a7c20 */ /* 0x000fe20008410000 */
[----:B------:R-:W-:Y:S01]  /*2640*/  FMUL.FTZ R36, R36, UR5 ;  /* 0x0000000524247c20 */ /* 0x000fe20008410000 */
[----:B------:R-:W-:Y:S01]  /*2650*/  PLOP3.LUT P1, PT, PT, PT, UP0, 0x40, 0x0 ;  /* 0x000000000000781c */ /* 0x000fe20003f2e808 */
[----:B------:R-:W-:Y:S01]  /*2660*/  SYNCS.ARRIVE.TRANS64.RED.A1T0 RZ, [UR4], RZ ;  /* 0x000000ffffff79a7 */ /* 0x000fe20008100404 */
[----:B------:R-:W-:Y:S01]  /*2670*/  IMAD R13, R16, -0x60, R23 ;  /* 0xffffffa0100d7824 */ /* 0x000fe200078e0217 */
[----:B------:R-:W-:Y:S01]  /*2680*/  ULDC UR4, c[0x0][0x9dc] ;  /* 0x0002770000047ab9 */ /* 0x000fe20000000800 */
[----:B------:R-:W-:Y:S01]  /*2690*/  ULDC UR6, c[0x0][0x9e0] ;  /* 0x0002780000067ab9 */ /* 0x000fe20000000800 */
[----:B------:R-:W0:Y:S01]  /*26a0*/  MUFU.TANH R8, R8 ;  /* 0x0000000800087308 */ /* 0x000e220000002400 */
[----:B--2---:R-:W-:Y:S01]  /*26b0*/  IMAD R32, R12, -0x2, R37 ;  /* 0xfffffffe0c207824 */ /* 0x004fe200078e0225 */
[----:B------:R-:W-:Y:S01]  /*26c0*/  ULOP3.LUT UR7, URZ, UR4, URZ, 0x33, !UPT ;  /* 0x000000043f077292 */ /* 0x000fe2000f8e333f */
[----:B------:R-:W-:-:S02]  /*26d0*/  VIADD R35, R13, 0x60 ;  /* 0x000000600d237836 */ /* 0x000fc40000000000 */
[----:B------:R-:W-:Y:S01]  /*26e0*/  FMUL.FTZ R50, R50, UR5 ;  /* 0x0000000532327c20 */ /* 0x000fe20008410000 */
[----:B------:R-:W-:Y:S02]  /*26f0*/  VIADD R46, R37, 0xffffffff ;  /* 0xffffffff252e7836 */ /* 0x000fe40000000000 */
[----:B------:R-:W-:Y:S01]  /*2700*/  IMAD R38, R12, -0x2, R35 ;  /* 0xfffffffe0c267824 */ /* 0x000fe200078e0223 */
[----:B------:R-:W2:Y:S01]  /*2710*/  MUFU.TANH R0, R0 ;  /* 0x0000000000007308 */ /* 0x000ea20000002400 */
[----:B------:R-:W-:-:S07]  /*2720*/  IMAD.U32 R13, RZ, RZ, UR7 ;  /* 0x00000007ff0d7e24 */ /* 0x000fce000f8e00ff */
        /* <DEDUP_REMOVED lines=37> */
[----:B------:R5:W0:Y:S08]  /*2980*/  MUFU.TANH R80, R36 ;  /* 0x0000002400507308 */ /* 0x000a300000002400 */
[----:B------:R4:W1:Y:S01]  /*2990*/  MUFU.TANH R39, R50 ;  /* 0x0000003200277308 */ /* 0x0008620000002400 */
[----:B-----5:R-:W-:-:S05]  /*29a0*/  IADD3 R36, R32, -UR10, R23 ;  /* 0x8000000a20247c10 */ /* 0x020fca000fffe017 */
[C---:B------:R-:W-:Y:S02]  /*29b0*/  VIADD R59, R36.reuse, UR6 ;  /* 0x00000006243b7c36 */ /* 0x040fe40008000000 */
[----:B------:R-:W-:Y:S02]  /*29c0*/  VIADD R42, R36, UR7 ;  /* 0x00000007242a7c36 */ /* 0x000fe40008000000 */
[----:B----4-:R-:W-:Y:S01]  /*29d0*/  VIADD R50, R32, 0xffffffff ;  /* 0xffffffff20327836 */ /* 0x010fe20000000000 */
[----:B0-----:R-:W-:Y:S01]  /*29e0*/  VIADDMNMX R35, R54, R59, R38, PT ;  /* 0x0000003b36237246 */ /* 0x001fe20003800126 */
[----:B------:R-:W-:Y:S01]  /*29f0*/  IMAD.IADD R36, R42, 0x1, R54 ;  /* 0x000000012a247824 */ /* 0x000fe200078e0236 */
[----:B--23--:R-:W-:Y:S06]  /*2a00*/  @P1 BRA `(.L_x_4257) ;  /* 0x00000000005c1947 */ /* 0x00cfec0003800000 */
[----:B------:R-:W-:Y:S01]  /*2a10*/  IADD3 R37, R23, -UR10, R54 ;  /* 0x8000000a17257c10 */ /* 0x000fe2000fffe036 */
        /* <DEDUP_REMOVED lines=12> */
.L_x_4259:
[----:B------:R-:W-:Y:S02]  /*2ae0*/  ULDC UR4, c[0x0][0x9e4] ;  /* 0x0002790000047ab9 */ /* 0x000fe40000000800 */
[----:B------:R-:W-:-:S04]  /*2af0*/  MOV R54, UR4 ;  /* 0x0000000400367c02 */ /* 0x000fc80008000f00 */
[----:B------:R-:W-:-:S13]  /*2b00*/  ISETP.NE.AND P1, PT, R54, 0x1, PT ;  /* 0x000000013600780c */ /* 0x000fda0003f25270 */
[----:B------:R-:W0:Y:S02]  /*2b10*/  @P1 LDC.64 R62, c[0x0][0x9e8] ;  /* 0x00027a00ff3e1b82 */ /* 0x000e240000000a00 */
[----:B0-----:R-:W-:-:S05]  /*2b20*/  @P1 IMAD.HI.U32 R32, R37, R62, RZ ;  /* 0x0000003e25201227 */ /* 0x001fca00078e00ff */
[----:B------:R-:W-:-:S07]  /*2b30*/  @P1 SHF.R.U32.HI R37, RZ, R63, R32 ;  /* 0x0000003fff251219 */ /* 0x000fce0000011620 */
.L_x_4260:
[----:B------:R-:W-:Y:S05]  /*2b40*/  BSYNC B0 ;  /* 0x0000000000007941 */ /* 0x000fea0003800000 */
.L_x_4258:
[----:B------:R-:W-:-:S05]  /*2b50*/  IMAD R37, R37, R54, R50 ;  /* 0x0000003625257224 */ /* 0x000fca00078e0232 */
[----:B------:R-:W-:Y:S02]  /*2b60*/  VIADDMNMX R35, R37, R54, R35, PT ;  /* 0x0000003625237246 */ /* 0x000fe40003800123 */
[----:B------:R-:W-:-:S07]  /*2b70*/  VIMNMX R36, R36, R37, !PT ;  /* 0x0000002524247248 */ /* 0x000fce0007fe0100 */
.L_x_4257:
[C---:B------:R-:W-:Y:S01]  /*2b80*/  ISETP.GE.AND P2, PT, R46.reuse, 0x9, PT ;  /* 0x000000092e00780c */ /* 0x040fe20003f46270 */
[----:B------:R-:W0:Y:S01]  /*2b90*/  SHFL.IDX PT, R37, R34, 0x1, 0x1c1f ;  /* 0x003c1f0022257f89 */ /* 0x000e2200000e0000 */
        /* <DEDUP_REMOVED lines=11> */
[C---:B------:R-:W-:Y:S02]  /*2c50*/  ISETP.LT.OR P3, PT, R35.reuse, 0x11, P3 ;  /* 0x000000112300780c */ /* 0x040fe40001f61670 */
        /* <DEDUP_REMOVED lines=11> */
[C---:B------:R-:W-:Y:S02]  /*2d10*/  ISETP.LT.OR P3, PT, R35.reuse, 0x19, P3 ;  /* 0x000000192300780c */ /* 0x040fe40001f61670 */
        /* <DEDUP_REMOVED lines=65> */
[----:B------:R-:W-:Y:S02]  /*3130*/  P2R R66, PR, RZ, 0x20 ;  /* 0x00000020ff427803 */ /* 0x000fe40000000000 */
[----:B------:R-:W-:Y:S02]  /*3140*/  FSEL R61, R61, -INF , !P3 ;  /* 0xff8000003d3d7808 */ /* 0x000fe40005800000 */
[----:B------:R-:W-:Y:S02]  /*3150*/  ISETP.GE.AND P3, PT, R46, 0x51, PT ;  /* 0x000000512e00780c */ /* 0x000fe40003f66270 */
[----:B------:R-:W-:Y:S02]  /*3160*/  P2R R54, PR, RZ, 0x40 ;  /* 0x00000040ff367803 */ /* 0x000fe40000000000 */
[----:B------:R-:W-:Y:S02]  /*3170*/  ISETP.GT.AND P4, PT, R36, 0x50, !P3 ;  /* 0x000000502400780c */ /* 0x000fe40005f84270 */
[----:B------:R-:W-:-:S02]  /*3180*/  R2UR UR4, R18 ;  /* 0x00000000120472ca */ /* 0x000fc400000e0000 */
        /* <DEDUP_REMOVED lines=19> */
[----:B0-----:R-:W-:-:S03]  /*32c0*/  IMAD.IADD R36, R42, 0x1, R37 ;  /* 0x000000012a247824 */ /* 0x001fc600078e0225 */
[----:B------:R-:W-:Y:S02]  /*32d0*/  ISETP.LT.OR P6, PT, R35, 0x5a, P6 ;  /* 0x0000005a2300780c */ /* 0x000fe400037c1670 */
[----:B------:R-:W-:Y:S02]  /*32e0*/  VIADDMNMX R35, R37, R59, R38, PT ;  /* 0x0000003b25237246 */ /* 0x000fe40003800126 */
[----:B------:R-:W-:Y:S02]  /*32f0*/  FSEL R69, R69, -INF , !P6 ;  /* 0xff80000045457808 */ /* 0x000fe40007000000 */
[----:B------:R-:W-:-:S13]  /*3300*/  PLOP3.LUT P6, PT, PT, PT, UP0, 0x40, 0x0 ;  /* 0x000000000000781c */ /* 0x000fda0003fce808 */
[----:B------:R-:W-:Y:S05]  /*3310*/  @P6 BRA `(.L_x_4261) ;  /* 0x00000000005c6947 */ /* 0x000fea0003800000 */
        /* <DEDUP_REMOVED lines=13> */
.L_x_4263:
[----:B------:R-:W-:Y:S02]  /*33f0*/  ULDC UR4, c[0x0][0x9e4] ;  /* 0x0002790000047ab9 */ /* 0x000fe40000000800 */
[----:B------:R-:W-:-:S05]  /*3400*/  IMAD.U32 R34, RZ, RZ, UR4 ;  /* 0x00000004ff227e24 */ /* 0x000fca000f8e00ff */
[----:B------:R-:W-:-:S13]  /*3410*/  ISETP.NE.AND P6, PT, R34, 0x1, PT ;  /* 0x000000012200780c */ /* 0x000fda0003fc5270 */
[----:B------:R-:W0:Y:S02]  /*3420*/  @P6 LDC.64 R58, c[0x0][0x9e8] ;  /* 0x00027a00ff3a6b82 */ /* 0x000e240000000a00 */
[----:B0-----:R-:W-:-:S05]  /*3430*/  @P6 IMAD.HI.U32 R8, R37, R58, RZ ;  /* 0x0000003a25086227 */ /* 0x001fca00078e00ff */
[----:B------:R-:W-:-:S07]  /*3440*/  @P6 SHF.R.U32.HI R37, RZ, R59, R8 ;  /* 0x0000003bff256219 */ /* 0x000fce0000011608 */
.L_x_4264:
[----:B------:R-:W-:Y:S05]  /*3450*/  BSYNC B0 ;  /* 0x0000000000007941 */ /* 0x000fea0003800000 */
.L_x_4262:
[----:B------:R-:W-:-:S05]  /*3460*/  IMAD R37, R37, R34, R50 ;  /* 0x0000002225257224 */ /* 0x000fca00078e0232 */
[----:B------:R-:W-:Y:S02]  /*3470*/  VIADDMNMX R35, R37, R34, R35, PT ;  /* 0x0000002225237246 */ /* 0x000fe40003800123 */
[----:B------:R-:W-:-:S07]  /*3480*/  VIMNMX R36, R36, R37, !PT ;  /* 0x0000002524247248 */ /* 0x000fce0007fe0100 */
.L_x_4261:
[C---:B------:R-:W-:Y:S02]  /*3490*/  ISETP.GT.AND P1, PT, R36.reuse, 0x1, !P1 ;  /* 0x000000012400780c */ /* 0x040fe40004f24270 */
[----:B------:R-:W-:Y:S02]  /*34a0*/  ISETP.GT.AND P2, PT, R36, 0x8, !P2 ;  /* 0x000000082400780c */ /* 0x000fe40005744270 */
[C---:B------:R-:W-:Y:S02]  /*34b0*/  ISETP.LT.OR P1, PT, R35.reuse, 0x2, P1 ;  /* 0x000000022300780c */ /* 0x040fe40000f21670 */
[----:B------:R-:W-:Y:S02]  /*34c0*/  ISETP.LT.OR P2, PT, R35, 0x9, P2 ;  /* 0x000000092300780c */ /* 0x000fe40001741670 */
[----:B------:R-:W-:Y:S02]  /*34d0*/  FSEL R6, R6, -INF , !P1 ;  /* 0xff80000006067808 */ /* 0x000fe40004800000 */
[----:B------:R-:W-:-:S02]  /*34e0*/  ISETP.NE.AND P1, PT, R54, RZ, PT ;  /* 0x000000ff3600720c */ /* 0x000fc40003f25270 */
[----:B------:R-:W-:Y:S02]  /*34f0*/  FSEL R34, R9, -INF , !P2 ;  /* 0xff80000009227808 */ /* 0x000fe40005000000 */
[----:B------:R-:W-:Y:S02]  /*3500*/  ISETP.GT.AND P1, PT, R36, 0x9, !P1 ;  /* 0x000000092400780c */ /* 0x000fe40004f24270 */
[----:B------:R-:W-:Y:S02]  /*3510*/  ISETP.NE.AND P2, PT, R66, RZ, PT ;  /* 0x000000ff4200720c */ /* 0x000fe40003f45270 */
[----:B------:R-:W-:Y:S02]  /*3520*/  ISETP.LT.OR P1, PT, R35, 0xa, P1 ;  /* 0x0000000a2300780c */ /* 0x000fe40000f21670 */
[----:B------:R-:W-:Y:S02]  /*3530*/  FMNMX.FTZ R8, R41, R75, !PT ;  /* 0x0000004b29087209 */ /* 0x000fe40007810000 */
[----:B------:R-:W-:-:S02]  /*3540*/  FSEL R38, R10, -INF , !P1 ;  /* 0xff8000000a267808 */ /* 0x000fc40004800000 */
[----:B------:R-:W-:Y:S02]  /*3550*/  ISETP.NE.AND P1, PT, R62, RZ, PT ;  /* 0x000000ff3e00720c */ /* 0x000fe40003f25270 */
[----:B------:R-:W-:Y:S02]  /*3560*/  ISETP.NE.AND P6, PT, R70, RZ, PT ;  /* 0x000000ff4600720c */ /* 0x000fe40003fc5270 */
[----:B------:R-:W-:Y:S02]  /*3570*/  ISETP.GT.AND P1, PT, R36, 0x10, !P1 ;  /* 0x000000102400780c */ /* 0x000fe40004f24270 */
[----:B------:R-:W-:Y:S02]  /*3580*/  FMNMX.FTZ R8, R63, R8, !PT ;  /* 0x000000083f087209 */ /* 0x000fe40007810000 */
[----:B------:R-:W-:Y:S02]  /*3590*/  ISETP.LT.OR P1, PT, R35, 0x11, P1 ;  /* 0x000000112300780c */ /* 0x000fe40000f21670 */
[----:B------:R-:W-:-:S02]  /*35a0*/  FMNMX.FTZ R8, R77, R8, !PT ;  /* 0x000000084d087209 */ /* 0x000fc40007810000 */
[----:B------:R-:W-:Y:S02]  /*35b0*/  FSEL R40, R15, -INF , !P1 ;  /* 0xff8000000f287808 */ /* 0x000fe40004800000 */
[----:B------:R-:W-:Y:S02]  /*35c0*/  ISETP.GT.AND P1, PT, R36, 0x11, !P2 ;  /* 0x000000112400780c */ /* 0x000fe40005724270 */
[----:B------:R-:W-:Y:S02]  /*35d0*/  FMNMX.FTZ R8, R67, R8, !PT ;  /* 0x0000000843087209 */ /* 0x000fe40007810000 */
[----:B------:R-:W-:Y:S02]  /*35e0*/  ISETP.LT.OR P1, PT, R35, 0x12, P1 ;  /* 0x000000122300780c */ /* 0x000fe40000f21670 */
[----:B------:R-:W-:Y:S02]  /*35f0*/  FMNMX.FTZ R8, R79, R8, !PT ;  /* 0x000000084f087209 */ /* 0x000fe40007810000 */
[----:B------:R-:W-:-:S02]  /*3600*/  FSEL R20, R20, -INF , !P1 ;  /* 0xff80000014147808 */ /* 0x000fc40004800000 */
[----:B------:R-:W-:Y:S02]  /*3610*/  ISETP.GT.AND P1, PT, R36, 0x18, !P6 ;  /* 0x000000182400780c */ /* 0x000fe40007724270 */
        /* <DEDUP_REMOVED lines=14> */
[----:B------:R-:W-:Y:S02]  /*3700*/  ISETP.NE.AND P6, PT, R44, RZ, PT ;  /* 0x000000ff2c00720c */ /* 0x000fe40003fc5270 */
        /* <DEDUP_REMOVED lines=15> */
[----:B------:R-:W-:Y:S02]  /*3800*/  ISETP.NE.AND P2, PT, R48, RZ, PT ;  /* 0x000000ff3000720c */ /* 0x000fe40003f45270 */
[----:B------:R-:W-:Y:S02]  /*3810*/  FSEL R48, R31, -INF , !P1 ;  /* 0xff8000001f307808 */ /* 0x000fe40004800000 */
[----:B------:R-:W-:Y:S02]  /*3820*/  FMNMX.FTZ R8, R93, R8, !PT ;  /* 0x000000085d087209 */ /* 0x000fe40007810000 */
[----:B------:R-:W-:Y:S02]  /*3830*/  ISETP.NE.AND P1, PT, R80, RZ, PT ;  /* 0x000000ff5000720c */ /* 0x000fe40003f25270 */
[----:B------:R-:W-:-:S02]  /*3840*/  FMNMX.FTZ R8, R61, R8, !PT ;  /* 0x000000083d087209 */ /* 0x000fc40007810000 */
        /* <DEDUP_REMOVED lines=10> */
[----:B------:R-:W-:Y:S01]  /*38f0*/  R2UR UR4, R18 ;  /* 0x00000000120472ca */ /* 0x000fe200000e0000 */
[----:B------:R-:W0:Y:S01]  /*3900*/  SHFL.BFLY PT, R9, R10, 0x2, 0x1f ;  /* 0x0c401f000a097f89 */ /* 0x000e2200000e0000 */
[----:B-1----:R-:W-:-:S02]  /*3910*/  FSEL R52, R39, -INF , !P1 ;  /* 0xff80000027347808 */ /* 0x002fc40004800000 */
[----:B------:R-:W-:Y:S02]  /*3920*/  ISETP.NE.AND P1, PT, R84, RZ, PT ;  /* 0x000000ff5400720c */ /* 0x000fe40003f25270 */
[C---:B------:R-:W-:Y:S02]  /*3930*/  ISETP.GT.AND P3, PT, R36.reuse, 0x50, !P3 ;  /* 0x000000502400780c */ /* 0x040fe40005f64270 */
[C---:B------:R-:W-:Y:S02]  /*3940*/  ISETP.GT.AND P1, PT, R36.reuse, 0x31, !P1 ;  /* 0x000000312400780c */ /* 0x040fe40004f24270 */
[C---:B------:R-:W-:Y:S02]  /*3950*/  ISETP.GT.AND P4, PT, R36.reuse, 0x51, !P4 ;  /* 0x000000512400780c */ /* 0x040fe40006784270 */
[----:B------:R-:W-:Y:S01]  /*3960*/  ISETP.LT.OR P1, PT, R35, 0x32, P1 ;  /* 0x000000322300780c */ /* 0x000fe20000f21670 */
[----:B------:R-:W-:Y:S01]  /*3970*/  UISETP.NE.AND UP0, UPT, UR4, URZ, UPT ;  /* 0x0000003f0400728c */ /* 0x000fe2000bf05270 */
[----:B------:R-:W-:-:S02]  /*3980*/  ISETP.GT.AND P5, PT, R36, 0x58, !P5 ;  /* 0x000000582400780c */ /* 0x000fc40006fa4270 */
[----:B------:R-:W-:Y:S01]  /*3990*/  FSEL R54, R51, -INF , !P1 ;  /* 0xff80000033367808 */ /* 0x000fe20004800000 */
[----:B------:R-:W-:Y:S01]  /*39a0*/  ULDC UR4, c[0x0][0x988] ;  /* 0x0002620000047ab9 */ /* 0x000fe20000000800 */
[----:B------:R-:W-:Y:S02]  /*39b0*/  ISETP.NE.AND P1, PT, R86, RZ, PT ;  /* 0x000000ff5600720c */ /* 0x000fe40003f25270 */
[C---:B------:R-:W-:Y:S02]  /*39c0*/  ISETP.LT.OR P3, PT, R35.reuse, 0x51, P3 ;  /* 0x000000512300780c */ /* 0x040fe40001f61670 */
[----:B------:R-:W-:Y:S02]  /*39d0*/  ISETP.GT.AND P1, PT, R36, 0x38, !P1 ;  /* 0x000000382400780c */ /* 0x000fe40004f24270 */
[C---:B------:R-:W-:Y:S02]  /*39e0*/  ISETP.LT.OR P4, PT, R35.reuse, 0x52, P4 ;  /* 0x000000522300780c */ /* 0x040fe40002781670 */
[----:B------:R-:W-:-:S02]  /*39f0*/  ISETP.LT.OR P1, PT, R35, 0x39, P1 ;  /* 0x000000392300780c */ /* 0x000fc40000f21670 */
[----:B0-----:R-:W-:Y:S01]  /*3a00*/  FMNMX.FTZ R25, R10, R9, !PT ;  /* 0x000000090a197209 */ /* 0x001fe20007810000 */
[----:B------:R-:W-:Y:S01]  /*3a10*/  IMAD.U32 R9, RZ, RZ, UR4 ;  /* 0x00000004ff097e24 */ /* 0x000fe2000f8e00ff */
[----:B------:R-:W-:Y:S02]  /*3a20*/  FSEL R56, R43, -INF , !P1 ;  /* 0xff8000002b387808 */ /* 0x000fe40004800000 */
[----:B------:R-:W-:Y:S01]  /*3a30*/  ISETP.NE.AND P1, PT, R88, RZ, PT ;  /* 0x000000ff5800720c */ /* 0x000fe20003f25270 */
[----:B------:R-:W0:Y:S01]  /*3a40*/  SHFL.BFLY PT, R8, R25, 0x1, 0x1f ;  /* 0x0c201f0019087f89 */ /* 0x000e2200000e0000 */
[----:B------:R-:W-:Y:S02]  /*3a50*/  FSEL R14, R14, -INF , !P3 ;  /* 0xff8000000e0e7808 */ /* 0x000fe40005800000 */
[----:B------:R-:W-:Y:S02]  /*3a60*/  ISETP.GT.AND P1, PT, R36, 0x39, !P1 ;  /* 0x000000392400780c */ /* 0x000fe40004f24270 */
[----:B------:R-:W-:-:S02]  /*3a70*/  ISETP.LT.OR P5, PT, R35, 0x59, P5 ;  /* 0x000000592300780c */ /* 0x000fc40002fa1670 */
[----:B------:R-:W-:Y:S02]  /*3a80*/  ISETP.LT.OR P1, PT, R35, 0x3a, P1 ;  /* 0x0000003a2300780c */ /* 0x000fe40000f21670 */
[----:B------:R-:W-:Y:S02]  /*3a90*/  FSEL R62, R21, -INF , !P4 ;  /* 0xff800000153e7808 */ /* 0x000fe40006000000 */
[----:B------:R-:W-:Y:S02]  /*3aa0*/  FSEL R58, R55, -INF , !P1 ;  /* 0xff800000373a7808 */ /* 0x000fe40004800000 */
[----:B------:R-:W-:Y:S02]  /*3ab0*/  ISETP.GT.AND P1, PT, R36, 0x40, !P2 ;  /* 0x000000402400780c */ /* 0x000fe40005724270 */
[----:B------:R-:W-:Y:S02]  /*3ac0*/  ISETP.NE.AND P2, PT, R94, RZ, PT ;  /* 0x000000ff5e00720c */ /* 0x000fe40003f45270 */
[----:B------:R-:W-:-:S02]  /*3ad0*/  ISETP.LT.OR P1, PT, R35, 0x41, P1 ;  /* 0x000000412300780c */ /* 0x000fc40000f21670 */
[C---:B------:R-:W-:Y:S02]  /*3ae0*/  ISETP.GT.AND P2, PT, R36.reuse, 0x49, !P2 ;  /* 0x000000492400780c */ /* 0x040fe40005744270 */
[----:B------:R-:W-:Y:S02]  /*3af0*/  FSEL R60, R47, -INF , !P1 ;  /* 0xff8000002f3c7808 */ /* 0x000fe40004800000 */
[----:B------:R-:W-:Y:S02]  /*3b00*/  ISETP.GT.AND P1, PT, R36, RZ, !P6 ;  /* 0x000000ff2400720c */ /* 0x000fe40007724270 */
[----:B0-----:R-:W-:Y:S02]  /*3b10*/  FMNMX.FTZ R8, R25, R8, !PT ;  /* 0x0000000819087209 */ /* 0x001fe40007810000 */
[----:B------:R-:W-:Y:S02]  /*3b20*/  ISETP.LT.OR P1, PT, R35, 0x1, P1 ;  /* 0x000000012300780c */ /* 0x000fe40000f21670 */
[----:B------:R-:W-:Y:S01]  /*3b30*/  ISETP.NE.AND P6, PT, R90, RZ, PT ;  /* 0x000000ff5a00720c */ /* 0x000fe20003fc5270 */
[----:B------:R-:W-:Y:S01]  /*3b40*/  FMUL.FTZ R15, R8, R9 ;  /* 0x00000009080f7220 */ /* 0x000fe20000410000 */
[----:B------:R-:W-:-:S02]  /*3b50*/  FSEL R0, R0, -INF , !P1 ;  /* 0xff80000000007808 */ /* 0x000fc40004800000 */
[----:B------:R-:W-:Y:S02]  /*3b60*/  FSETP.NEU.FTZ.AND P1, PT, R8, -INF , PT ;  /* 0xff8000000800780b */ /* 0x000fe40003f3d000 */
[----:B------:R-:W-:Y:S02]  /*3b70*/  ISETP.LT.OR P2, PT, R35, 0x4a, P2 ;  /* 0x0000004a2300780c */ /* 0x000fe40001741670 */
[----:B------:R-:W-:Y:S02]  /*3b80*/  FSEL R64, R15, RZ, P1 ;  /* 0x000000ff0f407208 */ /* 0x000fe40000800000 */
[----:B------:R-:W-:Y:S02]  /*3b90*/  FMNMX.FTZ R15, R0, R6, !PT ;  /* 0x00000006000f7209 */ /* 0x000fe40007810000 */
[----:B------:R-:W-:Y:S01]  /*3ba0*/  ISETP.GT.AND P1, PT, R36, 0x41, !P6 ;  /* 0x000000412400780c */ /* 0x000fe20007724270 */
[--C-:B------:R-:W-:Y:S01]  /*3bb0*/  FFMA.FTZ R10, R41, R9, -R64.reuse ;  /* 0x00000009290a7223 */ /* 0x100fe20000010840 */
[----:B------:R-:W-:Y:S01]  /*3bc0*/  FMNMX.FTZ R15, R34, R15, !PT ;  /* 0x0000000f220f7209 */ /* 0x000fe20007810000 */
[--C-:B------:R-:W-:Y:S01]  /*3bd0*/  FFMA.FTZ R25, R75, R9, -R64.reuse ;  /* 0x000000094b197223 */ /* 0x100fe20000010840 */
[----:B------:R-:W-:Y:S01]  /*3be0*/  ISETP.LT.OR P1, PT, R35, 0x42, P1 ;  /* 0x000000422300780c */ /* 0x000fe20000f21670 */
[----:B------:R0:W-:Y:S01]  /*3bf0*/  MUFU.EX2 R188, R10 ;  /* 0x0000000a00bc7308 */ /* 0x0001e20000000800 */
[----:B------:R-:W-:Y:S01]  /*3c00*/  FMNMX.FTZ R15, R38, R15, !PT ;  /* 0x0000000f260f7209 */ /* 0x000fe20007810000 */
[-CC-:B------:R-:W-:Y:S01]  /*3c10*/  FFMA.FTZ R27, R63, R9.reuse, -R64.reuse ;  /* 0x000000093f1b7223 */ /* 0x180fe20000010840 */
[----:B------:R-:W-:Y:S01]  /*3c20*/  FSEL R24, R24, -INF , !P1 ;  /* 0xff80000018187808 */ /* 0x000fe20004800000 */
[--C-:B------:R-:W-:Y:S01]  /*3c30*/  FFMA.FTZ R29, R77, R9, -R64.reuse ;  /* 0x000000094d1d7223 */ /* 0x100fe20000010840 */
[----:B------:R-:W-:Y:S01]  /*3c40*/  FMNMX.FTZ R15, R40, R15, !PT ;  /* 0x0000000f280f7209 */ /* 0x000fe20007810000 */
[--C-:B------:R-:W-:Y:S01]  /*3c50*/  FFMA.FTZ R31, R79, R9, -R64.reuse ;  /* 0x000000094f1f7223 */ /* 0x100fe20000010840 */
[----:B------:R-:W-:Y:S01]  /*3c60*/  ISETP.NE.AND P1, PT, R92, RZ, PT ;  /* 0x000000ff5c00720c */ /* 0x000fe20003f25270 */
[----:B------:R-:W1:Y:S01]  /*3c70*/  MUFU.EX2 R25, R25 ;  /* 0x0000001900197308 */ /* 0x000e620000000800 */
[----:B------:R-:W-:Y:S01]  /*3c80*/  FMNMX.FTZ R15, R20, R15, !PT ;  /* 0x0000000f140f7209 */ /* 0x000fe20007810000 */
[-CC-:B0-----:R-:W-:Y:S01]  /*3c90*/  FFMA.FTZ R10, R67, R9.reuse, -R64.reuse ;  /* 0x00000009430a7223 */ /* 0x181fe20000010840 */
[----:B------:R-:W-:Y:S01]  /*3ca0*/  ISETP.GT.AND P1, PT, R36, 0x48, !P1 ;  /* 0x000000482400780c */ /* 0x000fe20004f24270 */
[--C-:B------:R-:W-:Y:S01]  /*3cb0*/  FFMA.FTZ R33, R45, R9, -R64.reuse ;  /* 0x000000092d217223 */ /* 0x100fe20000010840 */
[----:B------:R-:W-:Y:S01]  /*3cc0*/  FMNMX.FTZ R15, R42, R15, !PT ;  /* 0x0000000f2a0f7209 */ /* 0x000fe20007810000 */
[--C-:B------:R-:W-:Y:S01]  /*3cd0*/  FFMA.FTZ R45, R61, R9, -R64.reuse ;  /* 0x000000093d2d7223 */ /* 0x100fe20000010840 */
[----:B------:R-:W-:Y:S01]  /*3ce0*/  ISETP.NE.AND P6, PT, R68, RZ, PT ;  /* 0x000000ff4400720c */ /* 0x000fe20003fc5270 */
[----:B------:R0:W-:Y:S01]  /*3cf0*/  MUFU.EX2 R184, R10 ;  /* 0x0000000a00b87308 */ /* 0x0001e20000000800 */
[----:B------:R-:W-:Y:S01]  /*3d00*/  FMNMX.FTZ R15, R26, R15, !PT ;  /* 0x0000000f1a0f7209 */ /* 0x000fe20007810000 */
[-CC-:B------:R-:W-:Y:S01]  /*3d10*/  FFMA.FTZ R21, R83, R9.reuse, -R64.reuse ;  /* 0x0000000953157223 */ /* 0x180fe20000010840 */
[----:B------:R-:W-:Y:S01]  /*3d20*/  ISETP.LT.OR P1, PT, R35, 0x49, P1 ;  /* 0x000000492300780c */ /* 0x000fe20000f21670 */
[--C-:B------:R-:W-:Y:S01]  /*3d30*/  FFMA.FTZ R47, R65, R9, -R64.reuse ;  /* 0x00000009412f7223 */ /* 0x100fe20000010840 */
[----:B------:R-:W-:Y:S01]  /*3d40*/  FMNMX.FTZ R15, R44, R15, !PT ;  /* 0x0000000f2c0f7209 */ /* 0x000fe20007810000 */
[--C-:B------:R-:W-:Y:S01]  /*3d50*/  FFMA.FTZ R37, R49, R9, -R64.reuse ;  /* 0x0000000931257223 */ /* 0x100fe20000010840 */
[----:B------:R-:W-:Y:S01]  /*3d60*/  ISETP.GT.AND P6, PT, R36, 0x59, !P6 ;  /* 0x000000592400780c */ /* 0x000fe200077c4270 */
[----:B------:R-:W2:Y:S01]  /*3d70*/  MUFU.EX2 R27, R27 ;  /* 0x0000001b001b7308 */ /* 0x000ea20000000800 */
[----:B------:R-:W-:Y:S01]  /*3d80*/  FMNMX.FTZ R15, R46, R15, !PT ;  /* 0x0000000f2e0f7209 */ /* 0x000fe20007810000 */
[-CC-:B0-----:R-:W-:Y:S01]  /*3d90*/  FFMA.FTZ R10, R81, R9.reuse, -R64.reuse ;  /* 0x00000009510a7223 */ /* 0x181fe20000010840 */
[----:B------:R-:W-:Y:S01]  /*3da0*/  FSEL R36, R3, -INF , !P1 ;  /* 0xff80000003247808 */ /* 0x000fe20004800000 */
[--C-:B------:R-:W-:Y:S01]  /*3db0*/  FFMA.FTZ R3, R73, R9, -R64.reuse ;  /* 0x0000000949037223 */ /* 0x100fe20000010840 */
[----:B------:R-:W-:Y:S01]  /*3dc0*/  FMNMX.FTZ R15, R48, R15, !PT ;  /* 0x0000000f300f7209 */ /* 0x000fe20007810000 */
[--C-:B------:R-:W-:Y:S01]  /*3dd0*/  FFMA.FTZ R39, R89, R9, -R64.reuse ;  /* 0x0000000959277223 */ /* 0x100fe20000010840 */
[----:B------:R-:W-:Y:S01]  /*3de0*/  FSEL R2, R2, -INF , !P2 ;  /* 0xff80000002027808 */ /* 0x000fe20005000000 */
[----:B------:R-:W-:Y:S01]  /*3df0*/  MUFU.EX2 R186, R10 ;  /* 0x0000000a00ba7308 */ /* 0x000fe20000000800 */
[----:B------:R-:W-:Y:S01]  /*3e00*/  FMNMX.FTZ R15, R50, R15, !PT ;  /* 0x0000000f320f7209 */ /* 0x000fe20007810000 */
[-CC-:B------:R-:W-:Y:S01]  /*3e10*/  FFMA.FTZ R41, R53, R9.reuse, -R64.reuse ;  /* 0x0000000935297223 */ /* 0x180fe20000010840 */
[----:B------:R-:W-:Y:S01]  /*3e20*/  ISETP.LT.OR P6, PT, R35, 0x5a, P6 ;  /* 0x0000005a2300780c */ /* 0x000fe200037c1670 */
[--C-:B------:R-:W-:Y:S01]  /*3e30*/  FFMA.FTZ R35, R87, R9, -R64.reuse ;  /* 0x0000000957237223 */ /* 0x100fe20000010840 */
[----:B------:R-:W-:Y:S01]  /*3e40*/  FMNMX.FTZ R15, R52, R15, !PT ;  /* 0x0000000f340f7209 */ /* 0x000fe20007810000 */
[--C-:B------:R-:W-:Y:S01]  /*3e50*/  FFMA.FTZ R43, R91, R9, -R64.reuse ;  /* 0x000000095b2b7223 */ /* 0x100fe20000010840 */
[----:B------:R-:W-:Y:S01]  /*3e60*/  FSEL R30, R30, -INF , !P5 ;  /* 0xff8000001e1e7808 */ /* 0x000fe20006800000 */
[----:B------:R0:W-:Y:S01]  /*3e70*/  MUFU.EX2 R180, R3 ;  /* 0x0000000300b47308 */ /* 0x0001e20000000800 */
[----:B------:R-:W-:Y:S01]  /*3e80*/  FMNMX.FTZ R15, R54, R15, !PT ;  /* 0x0000000f360f7209 */ /* 0x000fe20007810000 */
[----:B------:R-:W-:Y:S01]  /*3e90*/  FFMA.FTZ R32, R32, R9, -R64 ;  /* 0x0000000920207223 */ /* 0x000fe20000010840 */
[----:B------:R-:W-:-:S02]  /*3ea0*/  FSEL R28, R28, -INF , !P6 ;  /* 0xff8000001c1c7808 */ /* 0x000fc40007000000 */
[----:B------:R-:W-:Y:S02]  /*3eb0*/  FMNMX.FTZ R15, R56, R15, !PT ;  /* 0x0000000f380f7209 */ /* 0x000fe40007810000 */
[----:B------:R-:W-:Y:S01]  /*3ec0*/  R2UR UR5, R19 ;  /* 0x00000000130572ca */ /* 0x000fe200000e0000 */
[----:B------:R3:W4:Y:S01]  /*3ed0*/  MUFU.EX2 R190, R29 ;  /* 0x0000001d00be7308 */ /* 0x0007220000000800 */
[----:B------:R-:W-:Y:S01]  /*3ee0*/  FMNMX.FTZ R15, R58, R15, !PT ;  /* 0x0000000f3a0f7209 */ /* 0x000fe20007810000 */
[----:B0-----:R-:W-:Y:S01]  /*3ef0*/  FFMA.FTZ R3, R85, R9, -R64 ;  /* 0x0000000955037223 */ /* 0x001fe20000010840 */
[----:B------:R-:W-:Y:S02]  /*3f00*/  R2UR UR7, R120 ;  /* 0x00000000780772ca */ /* 0x000fe400000e0000 */
[----:B------:R-:W-:-:S03]  /*3f10*/  FMNMX.FTZ R15, R60, R15, !PT ;  /* 0x0000000f3c0f7209 */ /* 0x000fc60007810000 */
[----:B------:R0:W-:Y:S01]  /*3f20*/  MUFU.EX2 R182, R3 ;  /* 0x0000000300b67308 */ /* 0x0001e20000000800 */
[----:B------:R-:W-:Y:S01]  /*3f30*/  FMNMX.FTZ R15, R24, R15, !PT ;  /* 0x0000000f180f7209 */ /* 0x000fe20007810000 */
[----:B---3--:R-:W-:Y:S02]  /*3f40*/  FFMA.FTZ R29, R71, R9, -R64 ;  /* 0x00000009471d7223 */ /* 0x008fe40000010840 */
[----:B------:R-:W-:Y:S01]  /*3f50*/  UISETP.NE.AND UP1, UPT, UR5, URZ, UPT ;  /* 0x0000003f0500728c */ /* 0x000fe2000bf25270 */
[----:B------:R-:W-:-:S03]  /*3f60*/  FMNMX.FTZ R15, R36, R15, !PT ;  /* 0x0000000f240f7209 */ /* 0x000fc60007810000 */
[----:B------:R-:W3:Y:S01]  /*3f70*/  MUFU.EX2 R31, R31 ;  /* 0x0000001f001f7308 */ /* 0x000ee20000000800 */
[----:B------:R-:W-:-:S04]  /*3f80*/  FMNMX.FTZ R15, R2, R15, !PT ;  /* 0x0000000f020f7209 */ /* 0x000fc80007810000 */
[----:B------:R-:W-:Y:S02]  /*3f90*/  FMNMX.FTZ R15, R14, R15, !PT ;  /* 0x0000000f0e0f7209 */ /* 0x000fe40007810000 */
[----:B------:R-:W-:Y:S01]  /*3fa0*/  @UP1 ULDC UR4, c[0x0][0x44c] ;  /* 0x0001130000041ab9 */ /* 0x000fe20000000800 */
[----:B------:R-:W5:Y:S01]  /*3fb0*/  MUFU.EX2 R29, R29 ;  /* 0x0000001d001d7308 */ /* 0x000f620000000800 */
[----:B------:R-:W-:Y:S01]  /*3fc0*/  FMNMX.FTZ R15, R62, R15, !PT ;  /* 0x0000000f3e0f7209 */ /* 0x000fe20007810000 */
[----:B------:R-:W-:Y:S01]  /*3fd0*/  UIMAD.WIDE.U32 UR4, UR38, UR4, URZ ;  /* 0x00000004260472a5 */ /* 0x000fe2000f8e003f */
[----:B------:R-:W-:Y:S02]  /*3fe0*/  @UP1 ULDC UR11, c[0x0][0x450] ;  /* 0x00011400000b1ab9 */ /* 0x000fe40000000800 */
[----:B------:R-:W-:Y:S01]  /*3ff0*/  FMNMX.FTZ R15, R30, R15, !PT ;  /* 0x0000000f1e0f7209 */ /* 0x000fe20007810000 */
[----:B------:R-:W-:Y:S02]  /*4000*/  @UP1 USHF.R.U32.HI UR38, URZ, UR11, UR5 ;  /* 0x0000000b3f261299 */ /* 0x000fe40008011605 */
[----:B------:R-:W-:Y:S01]  /*4010*/  MUFU.EX2 R174, R45 ;  /* 0x0000002d00ae7308 */ /* 0x000fe20000000800 */
[----:B------:R-:W-:Y:S01]  /*4020*/  FMNMX.FTZ R15, R28, R15, !PT ;  /* 0x0000000f1c0f7209 */ /* 0x000fe20007810000 */
[----:B------:R-:W-:-:S04]  /*4030*/  UIADD3 UR38, UR7, UR38, URZ ;  /* 0x0000002607267290 */ /* 0x000fc8000fffe03f */
[----:B------:R-:W0:Y:S01]  /*4040*/  SHFL.BFLY PT, R10, R15, 0x2, 0x1f ;  /* 0x0c401f000f0a7f89 */ /* 0x000e2200000e0000 */
[----:B------:R-:W-:Y:S01]  /*4050*/  UIADD3 UR6, UR38, UR6, URZ ;  /* 0x0000000626067290 */ /* 0x000fe2000fffe03f */
[----:B------:R-:W-:Y:S08]  /*4060*/  MUFU.EX2 R21, R21 ;  /* 0x0000001500157308 */ /* 0x000ff00000000800 */
[----:B------:R-:W-:Y:S08]  /*4070*/  MUFU.EX2 R33, R33 ;  /* 0x0000002100217308 */ /* 0x000ff00000000800 */
[----:B------:R-:W-:Y:S01]  /*4080*/  MUFU.EX2 R35, R35 ;  /* 0x0000002300237308 */ /* 0x000fe20000000800 */
[----:B0-----:R-:W-:Y:S01]  /*4090*/  FMNMX.FTZ R3, R15, R10, !PT ;  /* 0x0000000a0f037209 */ /* 0x001fe20007810000 */
[----:B------:R-:W-:-:S06]  /*40a0*/  FFMA.FTZ R15, R57, R9, -R64 ;  /* 0x00000009390f7223 */ /* 0x000fcc0000010840 */
[----:B------:R-:W-:Y:S01]  /*40b0*/  MUFU.EX2 R168, R47 ;  /* 0x0000002f00a87308 */ /* 0x000fe20000000800 */
[----:B------:R-:W0:Y:S07]  /*40c0*/  SHFL.BFLY PT, R10, R3, 0x1, 0x1f ;  /* 0x0c201f00030a7f89 */ /* 0x000e2e00000e0000 */
[----:B------:R-:W-:Y:S08]  /*40d0*/  MUFU.EX2 R172, R15 ;  /* 0x0000000f00ac7308 */ /* 0x000ff00000000800 */
[----:B------:R1:W-:Y:S08]  /*40e0*/  MUFU.EX2 R176, R37 ;  /* 0x0000002500b07308 */ /* 0x0003f00000000800 */
[----:B------:R-:W-:Y:S01]  /*40f0*/  MUFU.EX2 R39, R39 ;  /* 0x0000002700277308 */ /* 0x000fe20000000800 */
[----:B-1----:R-:W-:Y:S01]  /*4100*/  FFMA.FTZ R37, R93, R9, -R64 ;  /* 0x000000095d257223 */ /* 0x002fe20000010840 */
[----:B0-----:R-:W-:-:S04]  /*4110*/  FMNMX.FTZ R10, R3, R10, !PT ;  /* 0x0000000a030a7209 */ /* 0x001fc80007810000 */
[C---:B------:R-:W-:Y:S01]  /*4120*/  FSETP.NEU.FTZ.AND P1, PT, R10.reuse, -INF , PT ;  /* 0xff8000000a00780b */ /* 0x040fe20003f3d000 */
[-C--:B------:R-:W-:Y:S01]  /*4130*/  FMUL.FTZ R3, R10, R9.reuse ;  /* 0x000000090a037220 */ /* 0x080fe20000410000 */
[----:B------:R-:W-:Y:S04]  /*4140*/  MUFU.EX2 R178, R41 ;  /* 0x0000002900b27308 */ /* 0x000fe80000000800 */
        /* <DEDUP_REMOVED lines=17> */
[-C--:B------:R-:W-:Y:S01]  /*4260*/  FFMA.FTZ R54, R54, R9.reuse, -R15 ;  /* 0x0000000936367223 */ /* 0x080fe2000001080f */
[----:B------:R-:W1:Y:S01]  /*4270*/  MUFU.EX2 R0, R0 ;  /* 0x0000000000007308 */ /* 0x000e620000000800 */
[----:B0-----:R-:W-:Y:S01]  /*4280*/  FADD.FTZ R6, R188, R25 ;  /* 0x00000019bc067221 */ /* 0x001fe20000010000 */
[-C--:B------:R-:W-:Y:S01]  /*4290*/  FFMA.FTZ R41, R95, R9.reuse, -R64 ;  /* 0x000000095f297223 */ /* 0x080fe20000010840 */
[-CC-:B------:R-:W-:Y:S01]  /*42a0*/  FFMA.FTZ R56, R56, R9.reuse, -R15.reuse ;  /* 0x0000000938387223 */ /* 0x180fe2000001080f */
[----:B------:R-:W-:Y:S01]  /*42b0*/  F2FP.BF16.F32.PACK_AB R188, R25, R188 ;  /* 0x000000bc19bc723e */ /* 0x000fe200000010ff */
[----:B--2---:R-:W-:Y:S01]  /*42c0*/  FADD.FTZ R45, R27, R6 ;  /* 0x000000061b2d7221 */ /* 0x004fe20000010000 */
[-CC-:B------:R-:W-:Y:S01]  /*42d0*/  FFMA.FTZ R58, R58, R9.reuse, -R15.reuse ;  /* 0x000000093a3a7223 */ /* 0x180fe2000001080f */
[-C--:B------:R-:W-:Y:S01]  /*42e0*/  FFMA.FTZ R60, R60, R9.reuse, -R15 ;  /* 0x000000093c3c7223 */ /* 0x080fe2000001080f */
[----:B------:R-:W0:Y:S01]  /*42f0*/  MUFU.EX2 R34, R34 ;  /* 0x0000002200227308 */ /* 0x000e220000000800 */
[C---:B----4-:R-:W-:Y:S01]  /*4300*/  FADD.FTZ R45, R190.reuse, R45 ;  /* 0x0000002dbe2d7221 */ /* 0x050fe20000010000 */
[----:B------:R-:W-:Y:S01]  /*4310*/  FFMA.FTZ R64, R69, R9, -R64 ;  /* 0x0000000945407223 */ /* 0x000fe20000010840 */
[----:B------:R-:W-:Y:S01]  /*4320*/  F2FP.BF16.F32.PACK_AB R190, R190, R27 ;  /* 0x0000001bbebe723e */ /* 0x000fe200000010ff */
[-C--:B------:R-:W-:Y:S01]  /*4330*/  FFMA.FTZ R24, R24, R9.reuse, -R15 ;  /* 0x0000000918187223 */ /* 0x080fe2000001080f */
[----:B------:R-:W-:Y:S01]  /*4340*/  FADD.FTZ R6, R184, R45 ;  /* 0x0000002db8067221 */ /* 0x000fe20000010000 */
[-CC-:B------:R-:W-:Y:S01]  /*4350*/  FFMA.FTZ R36, R36, R9.reuse, -R15.reuse ;  /* 0x0000000924247223 */ /* 0x180fe2000001080f */
[-CC-:B------:R-:W-:Y:S01]  /*4360*/  FFMA.FTZ R2, R2, R9.reuse, -R15.reuse ;  /* 0x0000000902027223 */ /* 0x180fe2000001080f */
[----:B------:R-:W2:Y:S01]  /*4370*/  MUFU.EX2 R191, R38 ;  /* 0x0000002600bf7308 */ /* 0x000ea20000000800 */
[----:B---3--:R-:W-:Y:S01]  /*4380*/  FADD.FTZ R6, R31, R6 ;  /* 0x000000061f067221 */ /* 0x008fe20000010000 */
[-CC-:B------:R-:W-:Y:S01]  /*4390*/  FFMA.FTZ R14, R14, R9.reuse, -R15.reuse ;  /* 0x000000090e0e7223 */ /* 0x180fe2000001080f */
[-CC-:B------:R-:W-:Y:S01]  /*43a0*/  FFMA.FTZ R62, R62, R9.reuse, -R15.reuse ;  /* 0x000000093e3e7223 */ /* 0x180fe2000001080f */
[-CC-:B------:R-:W-:Y:S01]  /*43b0*/  FFMA.FTZ R30, R30, R9.reuse, -R15.reuse ;  /* 0x000000091e1e7223 */ /* 0x180fe2000001080f */
[----:B-----5:R-:W-:Y:S01]  /*43c0*/  FADD.FTZ R45, R29, R6 ;  /* 0x000000061d2d7221 */ /* 0x020fe20000010000 */
[----:B------:R-:W-:Y:S01]  /*43d0*/  FFMA.FTZ R15, R28, R9, -R15 ;  /* 0x000000091c0f7223 */ /* 0x000fe2000001080f */
[----:B------:R-:W-:Y:S01]  /*43e0*/  F2FP.BF16.F32.PACK_AB R184, R31, R184 ;  /* 0x000000b81fb8723e */ /* 0x000fe200000010ff */
[----:B------:R-:W3:Y:S01]  /*43f0*/  MUFU.EX2 R40, R40 ;  /* 0x0000002800287308 */ /* 0x000ee20000000800 */
[C---:B------:R-:W-:Y:S01]  /*4400*/  FADD.FTZ R45, R186.reuse, R45 ;  /* 0x0000002dba2d7221 */ /* 0x040fe20000010000 */
[----:B------:R-:W-:-:S03]  /*4410*/  F2FP.BF16.F32.PACK_AB R186, R186, R29 ;  /* 0x0000001dbaba723e */ /* 0x000fc600000010ff */
[----:B------:R-:W-:Y:S01]  /*4420*/  FADD.FTZ R6, R180, R45 ;  /* 0x0000002db4067221 */ /* 0x000fe20000010000 */
[----:B-1----:R-:W-:Y:S01]  /*4430*/  FADD.FTZ R45, R0, R189 ;  /* 0x000000bd002d7221 */ /* 0x002fe20000010000 */
[C---:B------:R-:W-:Y:S01]  /*4440*/  F2FP.BF16.F32.PACK_AB R180, R21.reuse, R180 ;  /* 0x000000b415b4723e */ /* 0x040fe200000010ff */
[----:B------:R1:W4:Y:S01]  /*4450*/  MUFU.EX2 R185, R20 ;  /* 0x0000001400b97308 */ /* 0x0003220000000800 */
[----:B------:R-:W-:Y:S01]  /*4460*/  FADD.FTZ R47, R21, R6 ;  /* 0x00000006152f7221 */ /* 0x000fe20000010000 */
[----:B0-----:R-:W-:Y:S01]  /*4470*/  FADD.FTZ R6, R34, R45 ;  /* 0x0000002d22067221 */ /* 0x001fe20000010000 */
[----:B------:R-:W-:-:S03]  /*4480*/  F2FP.BF16.F32.PACK_AB R189, R189, R0 ;  /* 0x00000000bdbd723e */ /* 0x000fc600000010ff */
[C---:B--2---:R-:W-:Y:S01]  /*4490*/  FADD.FTZ R45, R191.reuse, R6 ;  /* 0x00000006bf2d7221 */ /* 0x044fe20000010000 */
[----:B------:R-:W-:Y:S01]  /*44a0*/  F2FP.BF16.F32.PACK_AB R191, R191, R34 ;  /* 0x00000022bfbf723e */ /* 0x000fe200000010ff */
[----:B------:R-:W0:Y:S01]  /*44b0*/  MUFU.EX2 R42, R42 ;  /* 0x0000002a002a7308 */ /* 0x000e220000000800 */
[----:B-1----:R-:W-:Y:S01]  /*44c0*/  FADD.FTZ R20, R182, R47 ;  /* 0x0000002fb6147221 */ /* 0x002fe20000010000 */
[----:B---3--:R-:W-:Y:S01]  /*44d0*/  FADD.FTZ R6, R40, R45 ;  /* 0x0000002d28067221 */ /* 0x008fe20000010000 */
[C---:B------:R-:W-:Y:S02]  /*44e0*/  F2FP.BF16.F32.PACK_AB R182, R33.reuse, R182 ;  /* 0x000000b621b6723e */ /* 0x040fe400000010ff */
[----:B------:R-:W-:-:S03]  /*44f0*/  FADD.FTZ R20, R33, R20 ;  /* 0x0000001421147221 */ /* 0x000fc60000010000 */
[----:B------:R-:W1:Y:S01]  /*4500*/  MUFU.EX2 R187, R26 ;  /* 0x0000001a00bb7308 */ /* 0x000e620000000800 */
[----:B----4-:R-:W-:Y:S01]  /*4510*/  FADD.FTZ R45, R185, R6 ;  /* 0x00000006b92d7221 */ /* 0x010fe20000010000 */
[----:B------:R-:W-:Y:S01]  /*4520*/  FADD.FTZ R47, R35, R20 ;  /* 0x00000014232f7221 */ /* 0x000fe20000010000 */
[----:B------:R-:W-:-:S03]  /*4530*/  F2FP.BF16.F32.PACK_AB R185, R185, R40 ;  /* 0x00000028b9b9723e */ /* 0x000fc600000010ff */
[C---:B------:R-:W-:Y:S01]  /*4540*/  FADD.FTZ R20, R176.reuse, R47 ;  /* 0x0000002fb0147221 */ /* 0x040fe20000010000 */
[----:B------:R-:W-:Y:S01]  /*4550*/  F2FP.BF16.F32.PACK_AB R176, R176, R35 ;  /* 0x00000023b0b0723e */ /* 0x000fe200000010ff */
[----:B------:R-:W2:Y:S01]  /*4560*/  MUFU.EX2 R44, R44 ;  /* 0x0000002c002c7308 */ /* 0x000ea20000000800 */
[----:B0-----:R-:W-:Y:S01]  /*4570*/  FADD.FTZ R6, R42, R45 ;  /* 0x0000002d2a067221 */ /* 0x001fe20000010000 */
[----:B------:R-:W-:-:S04]  /*4580*/  FADD.FTZ R47, R39, R20 ;  /* 0x00000014272f7221 */ /* 0x000fc80000010000 */
[C---:B------:R-:W-:Y:S01]  /*4590*/  FADD.FTZ R20, R178.reuse, R47 ;  /* 0x0000002fb2147221 */ /* 0x040fe20000010000 */
[----:B------:R-:W-:Y:S01]  /*45a0*/  F2FP.BF16.F32.PACK_AB R178, R178, R39 ;  /* 0x00000027b2b2723e */ /* 0x000fe200000010ff */
[----:B------:R-:W0:Y:S01]  /*45b0*/  MUFU.EX2 R181, R46 ;  /* 0x0000002e00b57308 */ /* 0x000e220000000800 */
[C---:B-1----:R-:W-:Y:S01]  /*45c0*/  FADD.FTZ R45, R187.reuse, R6 ;  /* 0x00000006bb2d7221 */ /* 0x042fe20000010000 */
[----:B------:R-:W-:-:S06]  /*45d0*/  F2FP.BF16.F32.PACK_AB R187, R187, R42 ;  /* 0x0000002abbbb723e */ /* 0x000fcc00000010ff */
[----:B------:R-:W1:Y:S01]  /*45e0*/  MUFU.EX2 R48, R48 ;  /* 0x0000003000307308 */ /* 0x000e620000000800 */
[----:B--2---:R-:W-:Y:S01]  /*45f0*/  FADD.FTZ R6, R44, R45 ;  /* 0x0000002d2c067221 */ /* 0x004fe20000010000 */
[----:B------:R-:W-:-:S04]  /*4600*/  FADD.FTZ R45, R43, R20 ;  /* 0x000000142b2d7221 */ /* 0x000fc80000010000 */
[C---:B------:R-:W-:Y:S01]  /*4610*/  FADD.FTZ R20, R172.reuse, R45 ;  /* 0x0000002dac147221 */ /* 0x040fe20000010000 */
[----:B------:R-:W-:Y:S01]  /*4620*/  F2FP.BF16.F32.PACK_AB R172, R172, R43 ;  /* 0x0000002bacac723e */ /* 0x000fe200000010ff */
[----:B------:R-:W2:Y:S01]  /*4630*/  MUFU.EX2 R183, R50 ;  /* 0x0000003200b77308 */ /* 0x000ea20000000800 */
[C---:B0-----:R-:W-:Y:S01]  /*4640*/  FADD.FTZ R25, R181.reuse, R6 ;  /* 0x00000006b5197221 */ /* 0x041fe20000010000 */
[----:B------:R-:W-:-:S06]  /*4650*/  F2FP.BF16.F32.PACK_AB R181, R181, R44 ;  /* 0x0000002cb5b5723e */ /* 0x000fcc00000010ff */
[----:B------:R-:W0:Y:S01]  /*4660*/  MUFU.EX2 R37, R37 ;  /* 0x0000002500257308 */ /* 0x000e220000000800 */
[----:B-1----:R-:W-:-:S07]  /*4670*/  FADD.FTZ R6, R48, R25 ;  /* 0x0000001930067221 */ /* 0x002fce0000010000 */
[----:B------:R-:W1:Y:S01]  /*4680*/  MUFU.EX2 R52, R52 ;  /* 0x0000003400347308 */ /* 0x000e620000000800 */
[C---:B--2---:R-:W-:Y:S01]  /*4690*/  FADD.FTZ R25, R183.reuse, R6 ;  /* 0x00000006b7197221 */ /* 0x044fe20000010000 */
[----:B------:R-:W-:-:S06]  /*46a0*/  F2FP.BF16.F32.PACK_AB R183, R183, R48 ;  /* 0x00000030b7b7723e */ /* 0x000fcc00000010ff */
[----:B------:R-:W2:Y:S01]  /*46b0*/  MUFU.EX2 R177, R54 ;  /* 0x0000003600b17308 */ /* 0x000ea20000000800 */
[----:B0-----:R-:W-:-:S04]  /*46c0*/  FADD.FTZ R27, R37, R20 ;  /* 0x00000014251b7221 */ /* 0x001fc80000010000 */
[C---:B------:R-:W-:Y:S01]  /*46d0*/  FADD.FTZ R20, R174.reuse, R27 ;  /* 0x0000001bae147221 */ /* 0x040fe20000010000 */
[----:B------:R-:W-:Y:S02]  /*46e0*/  F2FP.BF16.F32.PACK_AB R174, R174, R37 ;  /* 0x00000025aeae723e */ /* 0x000fe400000010ff */
[----:B------:R-:W0:Y:S01]  /*46f0*/  MUFU.EX2 R41, R41 ;  /* 0x0000002900297308 */ /* 0x000e220000000800 */
[----:B-1----:R-:W-:-:S07]  /*4700*/  FADD.FTZ R6, R52, R25 ;  /* 0x0000001934067221 */ /* 0x002fce0000010000 */
[----:B------:R-:W-:Y:S01]  /*4710*/  MUFU.EX2 R56, R56 ;  /* 0x0000003800387308 */ /* 0x000fe20000000800 */
[C---:B--2---:R-:W-:Y:S01]  /*4720*/  FADD.FTZ R21, R177.reuse, R6 ;  /* 0x00000006b1157221 */ /* 0x044fe20000010000 */
[----:B------:R-:W-:-:S06]  /*4730*/  F2FP.BF16.F32.PACK_AB R177, R177, R52 ;  /* 0x00000034b1b1723e */ /* 0x000fcc00000010ff */
[----:B------:R-:W-:Y:S01]  /*4740*/  MUFU.EX2 R179, R58 ;  /* 0x0000003a00b37308 */ /* 0x000fe20000000800 */
[----:B0-----:R-:W-:Y:S01]  /*4750*/  FADD.FTZ R25, R41, R20 ;  /* 0x0000001429197221 */ /* 0x001fe20000010000 */
[----:B------:R-:W-:-:S03]  /*4760*/  VIADD R20, R16, 0xfffffffe ;  /* 0xfffffffe10147836 */ /* 0x000fc60000000000 */
[C---:B------:R-:W-:Y:S01]  /*4770*/  FADD.FTZ R25, R168.reuse, R25 ;  /* 0x00000019a8197221 */ /* 0x040fe20000010000 */
[----:B------:R-:W-:Y:S02]  /*4780*/  F2FP.BF16.F32.PACK_AB R168, R168, R41 ;  /* 0x00000029a8a8723e */ /* 0x000fe400000010ff */
[----:B------:R-:W0:Y:S08]  /*4790*/  MUFU.EX2 R32, R32 ;  /* 0x0000002000207308 */ /* 0x000e300000000800 */
[----:B------:R-:W-:Y:S08]  /*47a0*/  MUFU.EX2 R60, R60 ;  /* 0x0000003c003c7308 */ /* 0x000ff00000000800 */
[----:B------:R-:W1:Y:S01]  /*47b0*/  MUFU.EX2 R3, R64 ;  /* 0x0000004000037308 */ /* 0x000e620000000800 */
[----:B0-----:R-:W-:-:S07]  /*47c0*/  FADD.FTZ R6, R32, R25 ;  /* 0x0000001920067221 */ /* 0x001fce0000010000 */
[----:B------:R-:W0:Y:S08]  /*47d0*/  MUFU.EX2 R173, R24 ;  /* 0x0000001800ad7308 */ /* 0x000e300000000800 */
[----:B------:R-:W2:Y:S01]  /*47e0*/  MUFU.EX2 R36, R36 ;  /* 0x0000002400247308 */ /* 0x000ea20000000800 */
[C---:B-1----:R-:W-:Y:S01]  /*47f0*/  FADD.FTZ R6, R3.reuse, R6 ;  /* 0x0000000603067221 */ /* 0x042fe20000010000 */
[----:B------:R-:W-:-:S06]  /*4800*/  F2FP.BF16.F32.PACK_AB R170, R3, R32 ;  /* 0x0000002003aa723e */ /* 0x000fcc00000010ff */
[----:B------:R1:W3:Y:S08]  /*4810*/  MUFU.EX2 R175, R2 ;  /* 0x0000000200af7308 */ /* 0x0002f00000000800 */
[----:B------:R-:W4:Y:S01]  /*4820*/  MUFU.EX2 R14, R14 ;  /* 0x0000000e000e7308 */ /* 0x000f220000000800 */
[----:B-1----:R-:W-:-:S04]  /*4830*/  FADD.FTZ R2, R56, R21 ;  /* 0x0000001538027221 */ /* 0x002fc80000010000 */
[C---:B------:R-:W-:Y:S01]  /*4840*/  FADD.FTZ R21, R179.reuse, R2 ;  /* 0x00000002b3157221 */ /* 0x040fe20000010000 */
[----:B------:R-:W-:Y:S02]  /*4850*/  F2FP.BF16.F32.PACK_AB R179, R179, R56 ;  /* 0x00000038b3b3723e */ /* 0x000fe400000010ff */
[----:B------:R-:W1:Y:S01]  /*4860*/  MUFU.EX2 R169, R62 ;  /* 0x0000003e00a97308 */ /* 0x000e620000000800 */
[----:B------:R-:W-:-:S04]  /*4870*/  FADD.FTZ R2, R60, R21 ;  /* 0x000000153c027221 */ /* 0x000fc80000010000 */
[C---:B0-----:R-:W-:Y:S01]  /*4880*/  FADD.FTZ R3, R173.reuse, R2 ;  /* 0x00000002ad037221 */ /* 0x041fe20000010000 */
[----:B------:R-:W-:Y:S02]  /*4890*/  F2FP.BF16.F32.PACK_AB R173, R173, R60 ;  /* 0x0000003cadad723e */ /* 0x000fe400000010ff */
[----:B------:R-:W0:Y:S01]  /*48a0*/  MUFU.EX2 R30, R30 ;  /* 0x0000001e001e7308 */ /* 0x000e220000000800 */
[----:B--2---:R-:W-:-:S04]  /*48b0*/  FADD.FTZ R0, R36, R3 ;  /* 0x0000000324007221 */ /* 0x004fc80000010000 */
[C---:B---3--:R-:W-:Y:S01]  /*48c0*/  FADD.FTZ R3, R175.reuse, R0 ;  /* 0x00000000af037221 */ /* 0x048fe20000010000 */
[----:B------:R-:W-:Y:S02]  /*48d0*/  F2FP.BF16.F32.PACK_AB R175, R175, R36 ;  /* 0x00000024afaf723e */ /* 0x000fe400000010ff */
[----:B------:R-:W2:Y:S01]  /*48e0*/  MUFU.EX2 R15, R15 ;  /* 0x0000000f000f7308 */ /* 0x000ea20000000800 */
[----:B----4-:R-:W-:-:S04]  /*48f0*/  FADD.FTZ R0, R14, R3 ;  /* 0x000000030e007221 */ /* 0x010fc80000010000 */
[C---:B-1----:R-:W-:Y:S01]  /*4900*/  FADD.FTZ R3, R169.reuse, R0 ;  /* 0x00000000a9037221 */ /* 0x042fe20000010000 */
[----:B------:R-:W-:-:S03]  /*4910*/  F2FP.BF16.F32.PACK_AB R169, R169, R14 ;  /* 0x0000000ea9a9723e */ /* 0x000fc600000010ff */
[----:B0-----:R-:W-:-:S04]  /*4920*/  FADD.FTZ R0, R30, R3 ;  /* 0x000000031e007221 */ /* 0x001fc80000010000 */
[C---:B--2---:R-:W-:Y:S01]  /*4930*/  FADD.FTZ R3, R15.reuse, R0 ;  /* 0x000000000f037221 */ /* 0x044fe20000010000 */
        /* <DEDUP_REMOVED lines=13> */
.L_x_4266:
[----:B------:R-:W-:Y:S02]  /*4a10*/  ULDC UR11, c[0x0][0x9e4] ;  /* 0x00027900000b7ab9 */ /* 0x000fe40000000800 */
[----:B------:R-:W-:-:S11]  /*4a20*/  UISETP.NE.AND UP0, UPT, UR11, 0x1, UPT ;  /* 0x000000010b00788c */ /* 0x000fd6000bf05270 */
[----:B------:R-:W-:Y:S02]  /*4a30*/  @UP0 ULDC.64 UR14, c[0x0][0x9e8] ;  /* 0x00027a00000e0ab9 */ /* 0x000fe40000000a00 */
[----:B------:R-:W-:-:S04]  /*4a40*/  UIMAD.WIDE.U32 UR4, UR7, UR14, URZ ;  /* 0x0000000e070472a5 */ /* 0x000fc8000f8e003f */
[----:B------:R-:W-:-:S12]  /*4a50*/  @UP0 USHF.R.U32.HI UR7, URZ, UR15, UR5 ;  /* 0x0000000f3f070299 */ /* 0x000fd80008011605 */
.L_x_4267:
[----:B------:R-:W-:-:S04]  /*4a60*/  UIMAD UR7, UR7, UR11, UR11 ;  /* 0x0000000b070772a4 */ /* 0x000fc8000f8e020b */
[----:B------:R-:W-:-:S04]  /*4a70*/  UISETP.LT.AND UP0, UPT, UR6, UR7, UPT ;  /* 0x000000070600728c */ /* 0x000fc8000bf01270 */
[----:B------:R-:W-:-:S12]  /*4a80*/  USEL UR6, UR6, UR7, UP0 ;  /* 0x0000000706067287 */ /* 0x000fd80008000000 */
.L_x_4265:
[----:B------:R-:W-:Y:S01]  /*4a90*/  R2UR UR7, R22 ;  /* 0x00000000160772ca */ /* 0x000fe200000e0000 */
[----:B------:R-:W-:Y:S01]  /*4aa0*/  UIMAD.WIDE UR4, UR6, 0x2aaaaaab, URZ ;  /* 0x2aaaaaab060478a5 */ /* 0x000fe2000f8e023f */
[----:B------:R-:W-:Y:S01]  /*4ab0*/  IMAD.MOV.U32 R2, RZ, RZ, 0x3f800000 ;  /* 0x3f800000ff027424 */ /* 0x000fe200078e00ff */
[----:B------:R-:W-:Y:S01]  /*4ac0*/  CS2R R118, SRZ ;  /* 0x0000000000767805 */ /* 0x000fe2000001ff00 */
[----:B------:R-:W-:Y:S01]  /*4ad0*/  IMAD.MOV.U32 R0, RZ, RZ, 0x3f800000 ;  /* 0x3f800000ff007424 */ /* 0x000fe200078e00ff */
[----:B------:R-:W-:Y:S01]  /*4ae0*/  USHF.R.U32.HI UR4, URZ, 0x1f, UR5 ;  /* 0x0000001f3f047899 */ /* 0x000fe20008011605 */
[----:B------:R-:W-:Y:S02]  /*4af0*/  CS2R R116, SRZ ;  /* 0x0000000000747805 */ /* 0x000fe4000001ff00 */
[----:B------:R-:W-:Y:S02]  /*4b00*/  CS2R R114, SRZ ;  /* 0x0000000000727805 */ /* 0x000fe4000001ff00 */
[----:B------:R-:W-:Y:S01]  /*4b10*/  CS2R R112, SRZ ;  /* 0x0000000000707805 */ /* 0x000fe2000001ff00 */
[----:B------:R-:W-:Y:S01]  /*4b20*/  ULEA.HI.SX32 UR4, UR5, UR4, 0x1c ;  /* 0x0000000405047291 */ /* 0x000fe2000f8fe23f */
        /* <DEDUP_REMOVED lines=11> */
[----:B------:R-:W-:Y:S01]  /*4be0*/  UMOV UR7, URZ ;  /* 0x0000003f00077c82 */ /* 0x000fe20008000000 */
[----:B------:R-:W-:Y:S02]  /*4bf0*/  CS2R R94, SRZ ;  /* 0x00000000005e7805 */ /* 0x000fe4000001ff00 */
[----:B------:R-:W-:Y:S02]  /*4c00*/  ISETP.GE.AND P1, PT, R20, UR61, PT ;  /* 0x0000003d14007c0c */ /* 0x000fe4000bf26270 */
        /* <DEDUP_REMOVED lines=36> */
[----:B------:R-:W-:Y:S01]  /*4e50*/  IMAD.MOV.U32 R15, RZ, RZ, R10 ;  /* 0x000000ffff0f7224 */ /* 0x000fe200078e000a */
[----:B------:R-:W-:Y:S01]  /*4e60*/  UMOV UR5, URZ ;  /* 0x0000003f00057c82 */ /* 0x000fe20008000000 */
[----:B------:R-:W-:Y:S01]  /*4e70*/  IMAD.MOV.U32 R14, RZ, RZ, R8 ;  /* 0x000000ffff0e7224 */ /* 0x000fe200078e0008 */
[----:B------:R-:W-:Y:S01]  /*4e80*/  UMOV UR6, URZ ;  /* 0x0000003f00067c82 */ /* 0x000fe20008000000 */
[----:B------:R-:W-:Y:S01]  /*4e90*/  IMAD.MOV.U32 R2, RZ, RZ, 0x3f800000 ;  /* 0x3f800000ff027424 */ /* 0x000fe200078e00ff */
[----:B------:R-:W-:Y:S01]  /*4ea0*/  ULDC UR38, c[0x0][0x9d8] ;  /* 0x0002760000267ab9 */ /* 0x000fe20000000800 */
[----:B------:R-:W-:-:S07]  /*4eb0*/  IMAD.MOV.U32 R119, RZ, RZ, RZ ;  /* 0x000000ffff777224 */ /* 0x000fce00078e00ff */
.L_x_4287:
[----:B------:R-:W-:-:S04]  /*4ec0*/  UISETP.NE.AND UP0, UPT, UR6, 0x1, UPT ;  /* 0x000000010600788c */ /* 0x000fc8000bf05270 */
[----:B------:R-:W-:-:S04]  /*4ed0*/  USEL UR7, URZ, 0x1, UP0 ;  /* 0x000000013f077887 */ /* 0x000fc80008000000 */
[----:B------:R-:W-:Y:S01]  /*4ee0*/  ULOP3.LUT UR7, UR5, UR7, URZ, 0x3c, !UPT ;  /* 0x0000000705077292 */ /* 0x000fe2000f8e3c3f */
[----:B------:R-:W-:Y:S11]  /*4ef0*/  @!P0 BRA `(.L_x_4269) ;  /* 0x0000000000048947 */ /* 0x000ff60003800000 */
[----:B------:R-:W-:Y:S01]  /*4f00*/  BPT.TRAP 0x1 ;  /* 0x000000040000795c */ /* 0x000fe20000300000 */
.L_x_4269:
[----:B------:R-:W-:Y:S01]  /*4f10*/  UIADD3 UR4, UR6, 0x1, URZ ;  /* 0x0000000106047890 */ /* 0x000fe2000fffe03f */
[----:B------:R-:W-:-:S03]  /*4f20*/  MOV R8, UR7 ;  /* 0x0000000700087c02 */ /* 0x000fc60008000f00 */
[----:B------:R-:W-:Y:S01]  /*4f30*/  UISETP.NE.AND UP0, UPT, UR4, 0x2, UPT ;  /* 0x000000020400788c */ /* 0x000fe2000bf05270 */
[----:B------:R-:W-:-:S03]  /*4f40*/  SHF.L.U32 R8, R8, 0x1f, RZ ;  /* 0x0000001f08087819 */ /* 0x000fc600000006ff */
[----:B------:R-:W-:-:S04]  /*4f50*/  USEL UR4, UR4, URZ, UP0 ;  /* 0x0000003f04047287 */ /* 0x000fc80008000000 */
[----:B------:R-:W-:-:S09]  /*4f60*/  ULEA UR60, UR4, UR39, 0x3 ;  /* 0x00000027043c7291 */ /* 0x000fd2000f8e183f */
[----:B------:R0:W1:Y:S01]  /*4f70*/  SYNCS.PHASECHK.TRANS64.TRYWAIT P1, [UR60+0x30830], R8 ;  /* 0x03083008ff0075a7 */ /* 0x000062000802017c */
[----:B------:R-:W-:Y:S05]  /*4f80*/  @!P0 BRA `(.L_x_4270) ;  /* 0x0000000000048947 */ /* 0x000fea0003800000 */
[----:B------:R-:W-:Y:S01]  /*4f90*/  BPT.TRAP 0x1 ;  /* 0x000000040000795c */ /* 0x000fe20000300000 */
.L_x_4270:
[----:B-1----:R-:W-:Y:S05]  /*4fa0*/  @P1 BRA `(.L_x_4271) ;  /* 0x0000000000081947 */ /* 0x002fea0003800000 */
[----:B------:R-:W1:Y:S02]  /*4fb0*/  SYNCS.PHASECHK.TRANS64.TRYWAIT P1, [UR60+0x30830], R8 ;  /* 0x03083008ff0075a7 */ /* 0x000e64000802017c */
[----:B-1----:R-:W-:Y:S05]  /*4fc0*/  @!P1 BRA `(.L_x_4272) ;  /* 0x0000010400a09947 */ /* 0x002fea0003800000 */
.L_x_4271:
        /* <DEDUP_REMOVED lines=162> */
.L_x_4273:
[----:B------:R-:W-:Y:S01]  /*59f0*/  ULEA UR14, UR6, UR39, 0x3 ;  /* 0x00000027060e7291 */ /* 0x000fe2000f8e183f */
[----:B------:R-:W-:-:S05]  /*5a00*/  IMAD.U32 R0, RZ, RZ, UR5 ;  /* 0x00000005ff007e24 */ /* 0x000fca000f8e00ff */
[----:B------:R-:W-:-:S04]  /*5a10*/  SHF.L.U32 R0, R0, 0x1f, RZ ;  /* 0x0000001f00007819 */ /* 0x000fc800000006ff */
[----:B------:R2:W3:Y:S01]  /*5a20*/  SYNCS.PHASECHK.TRANS64.TRYWAIT P1, [UR14+0x30850], R0 ;  /* 0x03085000ff0075a7 */ /* 0x0004e2000802014e */
[----:B------:R-:W-:Y:S05]  /*5a30*/  @!P0 BRA `(.L_x_4274) ;  /* 0x0000000000048947 */ /* 0x000fea0003800000 */
[----:B------:R-:W-:Y:S01]  /*5a40*/  BPT.TRAP 0x1 ;  /* 0x000000040000795c */ /* 0x000fe20000300000 */
.L_x_4274:
[----:B---3--:R-:W-:Y:S05]  /*5a50*/  @P1 BRA `(.L_x_4275) ;  /* 0x0000000000081947 */ /* 0x008fea0003800000 */
[----:B------:R-:W3:Y:S02]  /*5a60*/  SYNCS.PHASECHK.TRANS64.TRYWAIT P1, [UR14+0x30850], R0 ;  /* 0x03085000ff0075a7 */ /* 0x000ee4000802014e */
[----:B---3--:R-:W-:Y:S05]  /*5a70*/  @!P1 BRA `(.L_x_4276) ;  /* 0x000000fc000c9947 */ /* 0x008fea0003800000 */
.L_x_4275:
[----:B------:R-:W-:Y:S01]  /*5a80*/  UIADD3 UR5, UR39, 0x400, URZ ;  /* 0x0000040027057890 */ /* 0x000fe2000fffe03f */
[----:B------:R-:W-:Y:S01]  /*5a90*/  WARPGROUP.ARRIVE ;  /* 0x00000000000079c5 */ /* 0x000fe20000000000 */
[----:B------:R-:W-:Y:S02]  /*5aa0*/  UMOV UR11, 0x40000040 ;  /* 0x40000040000b7882 */ /* 0x000fe40000000000 */
[----:B------:R-:W-:-:S04]  /*5ab0*/  USHF.R.U32.HI UR5, URZ, 0x4, UR5 ;  /* 0x000000043f057899 */ /* 0x000fc80008011605 */
[----:B------:R-:W-:-:S04]  /*5ac0*/  ULOP3.LUT UR5, UR5, 0x3fff, URZ, 0xc0, !UPT ;  /* 0x00003fff05057892 */ /* 0x000fc8000f8ec03f */
[----:B------:R-:W-:-:S04]  /*5ad0*/  ULOP3.LUT UR5, UR5, 0x3000000, URZ, 0xfc, !UPT ;  /* 0x0300000005057892 */ /* 0x000fc8000f8efc3f */
[----:B------:R-:W-:-:S07]  /*5ae0*/  UIMAD UR5, UR6, 0x900, UR5 ;  /* 0x00000900060578a4 */ /* 0x000fce000f8e0205 */
        /* <DEDUP_REMOVED lines=30> */
.L_x_4277:
[----:B------:R-:W-:Y:S01]  /*5cd0*/  R2UR UR6, R19 ;  /* 0x00000000130672ca */ /* 0x000fe200000e0000 */
[----:B------:R-:W-:Y:S01]  /*5ce0*/  FMUL.FTZ R168, R124, UR38 ;  /* 0x000000267ca87c20 */ /* 0x000fe20008410000 */
[----:B------:R-:W-:Y:S01]  /*5cf0*/  R2UR UR5, R18 ;  /* 0x00000000120572ca */ /* 0x000fe200000e0000 */
[----:B------:R-:W3:Y:S01]  /*5d00*/  S2UR UR10, SR_CgaCtaId ;  /* 0x00000000000a79c3 */ /* 0x000ee20000008800 */
[----:B------:R-:W-:Y:S01]  /*5d10*/  FMUL.FTZ R124, R138, UR38 ;  /* 0x000000268a7c7c20 */ /* 0x000fe20008410000 */
[----:B01----:R-:W-:Y:S01]  /*5d20*/  FMUL.FTZ R8, R120, UR38 ;  /* 0x0000002678087c20 */ /* 0x003fe20008410000 */
[----:B------:R-:W-:Y:S01]  /*5d30*/  FMUL.FTZ R120, R131, UR38 ;  /* 0x0000002683787c20 */ /* 0x000fe20008410000 */
[----:B------:R-:W-:Y:S01]  /*5d40*/  FMUL.FTZ R131, R151, UR38 ;  /* 0x0000002697837c20 */ /* 0x000fe20008410000 */
[----:B------:R-:W-:Y:S02]  /*5d50*/  IMAD.MOV.U32 R151, RZ, RZ, R7 ;  /* 0x000000ffff977224 */ /* 0x000fe400078e0007 */
[----:B------:R-:W-:Y:S01]  /*5d60*/  FMUL.FTZ R2, R123, UR38 ;  /* 0x000000267b027c20 */ /* 0x000fe20008410000 */
[----:B------:R-:W-:-:S02]  /*5d70*/  IMAD R176, R20, -0x60, RZ ;  /* 0xffffffa014b07824 */ /* 0x000fc400078e02ff */
[----:B------:R-:W-:Y:S01]  /*5d80*/  FMUL.FTZ R123, R135, UR38 ;  /* 0x00000026877b7c20 */ /* 0x000fe20008410000 */
[----:B------:R-:W-:Y:S01]  /*5d90*/  FMUL.FTZ R169, R125, UR38 ;  /* 0x000000267da97c20 */ /* 0x000fe20008410000 */
[----:B------:R-:W-:Y:S01]  /*5da0*/  UISETP.NE.AND UP1, UPT, UR6, URZ, UPT ;  /* 0x0000003f0600728c */ /* 0x000fe2000bf25270 */
[----:B------:R-:W-:Y:S01]  /*5db0*/  FMUL.FTZ R135, R154, UR38 ;  /* 0x000000269a877c20 */ /* 0x000fe20008410000 */
[----:B------:R-:W-:Y:S01]  /*5dc0*/  UISETP.NE.AND UP0, UPT, UR5, URZ, UPT ;  /* 0x0000003f0500728c */ /* 0x000fe2000bf05270 */
[----:B------:R-:W-:Y:S01]  /*5dd0*/  FMUL.FTZ R125, R139, UR38 ;  /* 0x000000268b7d7c20 */ /* 0x000fe20008410000 */
[----:B------:R-:W-:Y:S02]  /*5de0*/  VIADD R139, R176, 0x1 ;  /* 0x00000001b08b7836 */ /* 0x000fe40000000000 */
        /* <DEDUP_REMOVED lines=8> */
[----:B--2---:R-:W-:Y:S01]  /*5e70*/  FMUL.FTZ R0, R122, UR38 ;  /* 0x000000267a007c20 */ /* 0x004fe20008410000 */
        /* <DEDUP_REMOVED lines=17> */
[----:B------:R-:W-:-:S02]  /*5f90*/  IMAD R144, R12, -0x2, R139 ;  /* 0xfffffffe0c907824 */ /* 0x000fc400078e028b */
        /* <DEDUP_REMOVED lines=15> */
[----:B------:R-:W-:Y:S01]  /*6090*/  R2UR UR6, R13 ;  /* 0x000000000d0672ca */ /* 0x000fe200000e0000 */
[----:B------:R-:W-:Y:S01]  /*60a0*/  FMUL.FTZ R156, R156, UR38 ;  /* 0x000000269c9c7c20 */ /* 0x000fe20008410000 */
[----:B------:R-:W-:Y:S01]  /*60b0*/  FMUL.FTZ R157, R157, UR38 ;  /* 0x000000269d9d7c20 */ /* 0x000fe20008410000 */
[----:B------:R-:W-:Y:S01]  /*60c0*/  FMUL.FTZ R160, R160, UR38 ;  /* 0x00000026a0a07c20 */ /* 0x000fe20008410000 */
[----:B------:R-:W-:Y:S01]  /*60d0*/  FMUL.FTZ R164, R164, UR38 ;  /* 0x00000026a4a47c20 */ /* 0x000fe20008410000 */
[----:B------:R-:W-:Y:S01]  /*60e0*/  UIADD3 UR60, UR60, 0x30840, URZ ;  /* 0x000308403c3c7890 */ /* 0x000fe2000fffe03f */
[----:B------:R-:W-:Y:S01]  /*60f0*/  PLOP3.LUT P1, PT, PT, PT, UP0, 0x40, 0x0 ;  /* 0x000000000000781c */ /* 0x000fe20003f2e808 */
[----:B------:R-:W-:Y:S01]  /*6100*/  ULDC UR11, c[0x0][0x2f0] ;  /* 0x0000bc00000b7ab9 */ /* 0x000fe20000000800 */
[----:B------:R-:W1:Y:S01]  /*6110*/  MUFU.TANH R8, R8 ;  /* 0x0000000800087308 */ /* 0x000e620000002400 */
[----:B---3--:R-:W-:Y:S01]  /*6120*/  UPRMT UR60, UR10, 0x654, UR60 ;  /* 0x000006540a3c7896 */ /* 0x008fe2000800003c */
[----:B------:R-:W-:Y:S01]  /*6130*/  IMAD R145, R17, UR11, R144 ;  /* 0x0000000b11917c24 */ /* 0x000fe2000f8e0290 */
[----:B------:R-:W-:Y:S01]  /*6140*/  ULDC UR11, c[0x0][0x9e0] ;  /* 0x00027800000b7ab9 */ /* 0x000fe20000000800 */
[----:B------:R-:W-:Y:S01]  /*6150*/  ULDC UR10, c[0x0][0x288] ;  /* 0x0000a200000a7ab9 */ /* 0x000fe20000000800 */
[----:B------:R-:W-:-:S02]  /*6160*/  VIADD R178, R144, 0xffffffff ;  /* 0xffffffff90b27836 */ /* 0x000fc40000000000 */
[----:B------:R-:W-:Y:S01]  /*6170*/  VIADD R145, R145, -UR10 ;  /* 0x8000000a91917c36 */ /* 0x000fe20008000000 */
[----:B------:R-:W2:Y:S02]  /*6180*/  MUFU.TANH R9, R9 ;  /* 0x0000000900097308 */ /* 0x000ea40000002400 */
[----:B------:R-:W-:Y:S01]  /*6190*/  SYNCS.ARRIVE.TRANS64.RED.A1T0 RZ, [UR60], RZ ;  /* 0x000000ffffff79a7 */ /* 0x000fe2000810043c */
[C---:B------:R-:W-:Y:S02]  /*61a0*/  VIADD R167, R145.reuse, UR11 ;  /* 0x0000000b91a77c36 */ /* 0x040fe40008000000 */
[----:B------:R-:W-:Y:S02]  /*61b0*/  VIADD R177, R145, UR6 ;  /* 0x0000000691b17c36 */ /* 0x000fe40008000000 */
        /* <DEDUP_REMOVED lines=37> */
[----:B------:R0:W0:Y:S08]  /*6410*/  MUFU.TANH R150, R157 ;  /* 0x0000009d00967308 */ /* 0x0000300000002400 */
[----:B------:R-:W0:Y:S08]  /*6420*/  MUFU.TANH R140, R140 ;  /* 0x0000008c008c7308 */ /* 0x000e300000002400 */
[----:B------:R-:W0:Y:S08]  /*6430*/  MUFU.TANH R132, R132 ;  /* 0x0000008400847308 */ /* 0x000e300000002400 */
[----:B------:R0:W0:Y:S08]  /*6440*/  MUFU.TANH R159, R160 ;  /* 0x000000a0009f7308 */ /* 0x0000300000002400 */
[----:B------:R-:W0:Y:S08]  /*6450*/  MUFU.TANH R161, R161 ;  /* 0x000000a100a17308 */ /* 0x000e300000002400 */
[----:B------:R-:W0:Y:S08]  /*6460*/  MUFU.TANH R134, R134 ;  /* 0x0000008600867308 */ /* 0x000e300000002400 */
[----:B------:R-:W0:Y:S08]  /*6470*/  MUFU.TANH R136, R136 ;  /* 0x0000008800887308 */ /* 0x000e300000002400 */
[----:B------:R0:W0:Y:S08]  /*6480*/  MUFU.TANH R163, R164 ;  /* 0x000000a400a37308 */ /* 0x0000300000002400 */
[----:B------:R-:W0:Y:S08]  /*6490*/  MUFU.TANH R165, R165 ;  /* 0x000000a500a57308 */ /* 0x000e300000002400 */
[----:B------:R-:W0:Y:S08]  /*64a0*/  MUFU.TANH R138, R138 ;  /* 0x0000008a008a7308 */ /* 0x000e300000002400 */
[----:B------:R-:W0:Y:S01]  /*64b0*/  MUFU.TANH R139, R139 ;  /* 0x0000008b008b7308 */ /* 0x000e220000002400 */
[----:B-1234-:R-:W-:Y:S05]  /*64c0*/  @P1 BRA `(.L_x_4278) ;  /* 0x0000000000641947 */ /* 0x01efea0003800000 */
[----:B------:R-:W-:Y:S01]  /*64d0*/  ULDC UR5, c[0x0][0x2f0] ;  /* 0x0000bc0000057ab9 */ /* 0x000fe20000000800 */
[----:B------:R-:W-:Y:S01]  /*64e0*/  BSSY B0, `(.L_x_4279) ;  /* 0x0000014000007945 */ /* 0x000fe20003800000 */
[----:B------:R-:W-:-:S04]  /*64f0*/  IMAD R144, R17, UR5, R154 ;  /* 0x0000000511907c24 */ /* 0x000fc8000f8e029a */
[----:B0-----:R-:W-:-:S05]  /*6500*/  VIADD R157, R144, -UR10 ;  /* 0x8000000a909d7c36 */ /* 0x001fca0008000000 */
        /* <DEDUP_REMOVED lines=11> */
.L_x_4280:
[----:B------:R-:W-:Y:S02]  /*65c0*/  ULDC UR5, c[0x0][0x9e4] ;  /* 0x0002790000057ab9 */ /* 0x000fe40000000800 */
[----:B------:R-:W-:-:S04]  /*65d0*/  MOV R154, UR5 ;  /* 0x00000005009a7c02 */ /* 0x000fc80008000f00 */
[----:B------:R-:W-:-:S13]  /*65e0*/  ISETP.NE.AND P1, PT, R154, 0x1, PT ;  /* 0x000000019a00780c */ /* 0x000fda0003f25270 */
[----:B------:R-:W0:Y:S02]  /*65f0*/  @P1 LDC.64 R144, c[0x0][0x9e8] ;  /* 0x00027a00ff901b82 */ /* 0x000e240000000a00 */
[----:B0-----:R-:W-:-:S05]  /*6600*/  @P1 IMAD.HI.U32 R144, R157, R144, RZ ;  /* 0x000000909d901227 */ /* 0x001fca00078e00ff */
[----:B------:R-:W-:-:S07]  /*6610*/  @P1 SHF.R.U32.HI R157, RZ, R145, R144 ;  /* 0x00000091ff9d1219 */ /* 0x000fce0000011690 */
.L_x_4281:
[----:B------:R-:W-:Y:S05]  /*6620*/  BSYNC B0 ;  /* 0x0000000000007941 */ /* 0x000fea0003800000 */
.L_x_4279:
[----:B------:R-:W-:-:S05]  /*6630*/  IMAD R144, R157, R154, R178 ;  /* 0x0000009a9d907224 */ /* 0x000fca00078e02b2 */
[----:B------:R-:W-:Y:S02]  /*6640*/  VIADDMNMX R153, R144, R154, R153, PT ;  /* 0x0000009a90997246 */ /* 0x000fe40003800199 */
[----:B------:R-:W-:-:S07]  /*6650*/  VIMNMX R155, R155, R144, !PT ;  /* 0x000000909b9b7248 */ /* 0x000fce0007fe0100 */
.L_x_4278:
[C---:B------:R-:W-:Y:S02]  /*6660*/  ISETP.GE.AND P6, PT, R176.reuse, 0xa, PT ;  /* 0x0000000ab000780c */ /* 0x040fe40003fc6270 */
[C---:B------:R-:W-:Y:S02]  /*6670*/  ISETP.GE.AND P1, PT, R176.reuse, 0x2, PT ;  /* 0x00000002b000780c */ /* 0x040fe40003f26270 */
[C---:B------:R-:W-:Y:S02]  /*6680*/  ISETP.GE.AND P2, PT, R176.reuse, 0x9, PT ;  /* 0x00000009b000780c */ /* 0x040fe40003f46270 */
[----:B------:R-:W-:Y:S02]  /*6690*/  ISETP.GE.AND P5, PT, R176, 0x11, PT ;  /* 0x00000011b000780c */ /* 0x000fe40003fa6270 */
[----:B------:R-:W-:Y:S02]  /*66a0*/  LOP3.LUT R16, R16, 0xfffffffb, RZ, 0xc0, !PT ;  /* 0xfffffffb10107812 */ /* 0x000fe400078ec0ff */
[----:B------:R-:W-:-:S02]  /*66b0*/  ISETP.GT.AND P4, PT, R155, 0x1, !P1 ;  /* 0x000000019b00780c */ /* 0x000fc40004f84270 */
[----:B------:R-:W-:Y:S02]  /*66c0*/  ISETP.GT.AND P3, PT, R155, 0x8, !P2 ;  /* 0x000000089b00780c */ /* 0x000fe40005764270 */
[----:B------:R-:W-:Y:S02]  /*66d0*/  @P6 LOP3.LUT R16, R16, 0x4, RZ, 0xfc, !PT ;  /* 0x0000000410106812 */ /* 0x000fe400078efcff */
[C---:B------:R-:W-:Y:S02]  /*66e0*/  ISETP.LT.OR P4, PT, R153.reuse, 0x2, P4 ;  /* 0x000000029900780c */ /* 0x040fe40002781670 */
[----:B------:R-:W-:Y:S02]  /*66f0*/  ISETP.LT.OR P3, PT, R153, 0x9, P3 ;  /* 0x000000099900780c */ /* 0x000fe40001f61670 */
[----:B------:R-:W-:Y:S02]  /*6700*/  LOP3.LUT R16, R16, 0xfffffff7, RZ, 0xc0, !PT ;  /* 0xfffffff710107812 */ /* 0x000fe400078ec0ff */
[----:B------:R-:W-:-:S02]  /*6710*/  FSEL R206, R9, -INF , !P4 ;  /* 0xff80000009ce7808 */ /* 0x000fc40006000000 */
[----:B------:R-:W-:Y:S02]  /*6720*/  FSEL R204, R168, -INF , !P3 ;  /* 0xff800000a8cc7808 */ /* 0x000fe40005800000 */
[C---:B------:R-:W-:Y:S02]  /*6730*/  ISETP.GT.AND P4, PT, R155.reuse, 0x9, !P6 ;  /* 0x000000099b00780c */ /* 0x040fe40007784270 */
[----:B------:R-:W-:Y:S02]  /*6740*/  @P5 LOP3.LUT R16, R16, 0x8, RZ, 0xfc, !PT ;  /* 0x0000000810105812 */ /* 0x000fe400078efcff */
[----:B------:R-:W-:Y:S02]  /*6750*/  ISETP.GT.AND P3, PT, R155, 0x10, !P5 ;  /* 0x000000109b00780c */ /* 0x000fe40006f64270 */
[----:B------:R-:W-:Y:S02]  /*6760*/  ISETP.GE.AND P5, PT, R176, 0x12, PT ;  /* 0x00000012b000780c */ /* 0x000fe40003fa6270 */
[----:B------:R-:W-:-:S02]  /*6770*/  ISETP.LT.OR P4, PT, R153, 0xa, P4 ;  /* 0x0000000a9900780c */ /* 0x000fc40002781670 */
[----:B------:R-:W-:Y:S02]  /*6780*/  ISETP.LT.OR P3, PT, R153, 0x11, P3 ;  /* 0x000000119900780c */ /* 0x000fe40001f61670 */
[----:B0-----:R-:W-:Y:S02]  /*6790*/  FSEL R192, R169, -INF , !P4 ;  /* 0xff800000a9c07808 */ /* 0x001fe40006000000 */
[----:B------:R-:W-:Y:S02]  /*67a0*/  ISETP.GE.AND P4, PT, R176, 0x19, PT ;  /* 0x00000019b000780c */ /* 0x000fe40003f86270 */
[----:B------:R-:W-:Y:S02]  /*67b0*/  LOP3.LUT R16, R16, 0xffffffef, RZ, 0xc0, !PT ;  /* 0xffffffef10107812 */ /* 0x000fe400078ec0ff */
[----:B------:R-:W-:Y:S02]  /*67c0*/  FSEL R194, R170, -INF , !P3 ;  /* 0xff800000aac27808 */ /* 0x000fe40005800000 */
[----:B------:R-:W-:-:S02]  /*67d0*/  ISETP.GT.AND P3, PT, R155, 0x11, !P5 ;  /* 0x000000119b00780c */ /* 0x000fc40006f64270 */
[----:B------:R-:W-:Y:S02]  /*67e0*/  @P5 LOP3.LUT R16, R16, 0x10, RZ, 0xfc, !PT ;  /* 0x0000001010105812 */ /* 0x000fe400078efcff */
[----:B------:R-:W-:Y:S02]  /*67f0*/  ISETP.LT.OR P3, PT, R153, 0x12, P3 ;  /* 0x000000129900780c */ /* 0x000fe40001f61670 */
[----:B------:R-:W-:Y:S02]  /*6800*/  LOP3.LUT R16, R16, 0xfffbffff, RZ, 0xc0, !PT ;  /* 0xfffbffff10107812 */ /* 0x000fe400078ec0ff */
[----:B------:R-:W-:Y:S02]  /*6810*/  FSEL R196, R171, -INF , !P3 ;  /* 0xff800000abc47808 */ /* 0x000fe40005800000 */
[----:B------:R-:W-:Y:S02]  /*6820*/  @P4 LOP3.LUT R16, R16, 0x40000, RZ, 0xfc, !PT ;  /* 0x0004000010104812 */ /* 0x000fe400078efcff */
[----:B------:R-:W-:-:S02]  /*6830*/  ISETP.GT.AND P3, PT, R155, 0x18, !P4 ;  /* 0x000000189b00780c */ /* 0x000fc40006764270 */
[----:B------:R-:W-:Y:S02]  /*6840*/  ISETP.GE.AND P4, PT, R176, 0x1a, PT ;  /* 0x0000001ab000780c */ /* 0x000fe40003f86270 */
[----:B------:R-:W-:Y:S02]  /*6850*/  ISETP.LT.OR P3, PT, R153, 0x19, P3 ;  /* 0x000000199900780c */ /* 0x000fe40001f61670 */
[----:B------:R-:W-:Y:S02]  /*6860*/  LOP3.LUT R16, R16, 0xfffdffff, RZ, 0xc0, !PT ;  /* 0xfffdffff10107812 */ /* 0x000fe400078ec0ff */
[----:B------:R-:W-:Y:S02]  /*6870*/  FSEL R198, R172, -INF , !P3 ;  /* 0xff800000acc67808 */ /* 0x000fe40005800000 */
[----:B------:R-:W-:Y:S02]  /*6880*/  ISETP.GT.AND P3, PT, R155, 0x19, !P4 ;  /* 0x000000199b00780c */ /* 0x000fe40006764270 */
[----:B------:R-:W-:-:S02]  /*6890*/  R2UR UR5, R18 ;  /* 0x00000000120572ca */ /* 0x000fc400000e0000 */
[----:B------:R-:W-:Y:S02]  /*68a0*/  ISETP.LT.OR P3, PT, R153, 0x1a, P3 ;  /* 0x0000001a9900780c */ /* 0x000fe40001f61670 */
[----:B------:R-:W-:Y:S02]  /*68b0*/  @P4 LOP3.LUT R16, R16, 0x20000, RZ, 0xfc, !PT ;  /* 0x0002000010104812 */ /* 0x000fe400078efcff */
[----:B------:R-:W-:Y:S02]  /*68c0*/  ISETP.GE.AND P4, PT, R176, 0x21, PT ;  /* 0x00000021b000780c */ /* 0x000fe40003f86270 */
[----:B------:R-:W-:Y:S02]  /*68d0*/  LOP3.LUT R16, R16, 0xfffeffff, RZ, 0xc0, !PT ;  /* 0xfffeffff10107812 */ /* 0x000fe400078ec0ff */
[----:B------:R-:W-:Y:S02]  /*68e0*/  FSEL R200, R133, -INF , !P3 ;  /* 0xff80000085c87808 */ /* 0x000fe40005800000 */
[----:B------:R-:W-:Y:S01]  /*68f0*/  ISETP.GT.AND P3, PT, R155, 0x20, !P4 ;  /* 0x000000209b00780c */ /* 0x000fe20006764270 */
[----:B------:R-:W-:-:S03]  /*6900*/  UISETP.NE.AND UP0, UPT, UR5, URZ, UPT ;  /* 0x0000003f0500728c */ /* 0x000fc6000bf05270 */
[----:B------:R-:W-:-:S03]  /*6910*/  ISETP.LT.OR P3, PT, R153, 0x21, P3 ;  /* 0x000000219900780c */ /* 0x000fc60001f61670 */
[----:B------:R-:W-:Y:S02]  /*6920*/  @P4 LOP3.LUT R16, R16, 0x10000, RZ, 0xfc, !PT ;  /* 0x0001000010104812 */ /* 0x000fe400078efcff */
[----:B------:R-:W-:Y:S02]  /*6930*/  ISETP.GE.AND P4, PT, R176, 0x22, PT ;  /* 0x00000022b000780c */ /* 0x000fe40003f86270 */
[----:B------:R-:W-:Y:S02]  /*6940*/  LOP3.LUT R16, R16, 0xffff7fff, RZ, 0xc0, !PT ;  /* 0xffff7fff10107812 */ /* 0x000fe400078ec0ff */
[----:B------:R-:W-:Y:S02]  /*6950*/  FSEL R202, R173, -INF , !P3 ;  /* 0xff800000adca7808 */ /* 0x000fe40005800000 */
[----:B------:R-:W-:-:S04]  /*6960*/  ISETP.GT.AND P3, PT, R155, 0x21, !P4 ;  /* 0x000000219b00780c */ /* 0x000fc80006764270 */
        /* <DEDUP_REMOVED lines=51> */
[----:B------:R-:W-:Y:S02]  /*6ca0*/  FSEL R166, R149, -INF , !P3 ;  /* 0xff80000095a67808 */ /* 0x000fe40005800000 */
[----:B------:R-:W-:Y:S02]  /*6cb0*/  LOP3.LUT R16, R16, 0xffffffbf, RZ, 0xc0, !PT ;  /* 0xffffffbf10107812 */ /* 0x000fe400078ec0ff */
[----:B------:R-:W-:-:S04]  /*6cc0*/  ISETP.GT.AND P3, PT, R155, 0x48, !P4 ;  /* 0x000000489b00780c */ /* 0x000fc80006764270 */
[----:B------:R-:W-:-:S03]  /*6cd0*/  ISETP.LT.OR P3, PT, R153, 0x49, P3 ;  /* 0x000000499900780c */ /* 0x000fc60001f61670 */
[----:B------:R-:W-:Y:S02]  /*6ce0*/  @P4 LOP3.LUT R16, R16, 0x40, RZ, 0xfc, !PT ;  /* 0x0000004010104812 */ /* 0x000fe400078efcff */
[----:B------:R-:W-:Y:S02]  /*6cf0*/  ISETP.GE.AND P4, PT, R176, 0x4a, PT ;  /* 0x0000004ab000780c */ /* 0x000fe40003f86270 */
[----:B------:R-:W-:Y:S02]  /*6d00*/  FSEL R152, R152, -INF , !P3 ;  /* 0xff80000098987808 */ /* 0x000fe40005800000 */
[----:B------:R-:W-:Y:S02]  /*6d10*/  ISETP.GT.AND P3, PT, R155, 0x49, !P4 ;  /* 0x000000499b00780c */ /* 0x000fe40006764270 */
[----:B------:R-:W-:Y:S02]  /*6d20*/  LOP3.LUT R16, R16, 0xffffffdf, RZ, 0xc0, !PT ;  /* 0xffffffdf10107812 */ /* 0x000fe400078ec0ff */
[----:B------:R-:W-:-:S04]  /*6d30*/  ISETP.LT.OR P3, PT, R153, 0x4a, P3 ;  /* 0x0000004a9900780c */ /* 0x000fc80001f61670 */
[----:B------:R-:W-:Y:S02]  /*6d40*/  FSEL R150, R150, -INF , !P3 ;  /* 0xff80000096967808 */ /* 0x000fe40005800000 */
[----:B------:R-:W-:Y:S02]  /*6d50*/  ISETP.GE.AND P3, PT, R176, 0x51, PT ;  /* 0x00000051b000780c */ /* 0x000fe40003f66270 */
[----:B------:R-:W-:Y:S02]  /*6d60*/  @P4 LOP3.LUT R16, R16, 0x20, RZ, 0xfc, !PT ;  /* 0x0000002010104812 */ /* 0x000fe400078efcff */
[----:B------:R-:W-:Y:S02]  /*6d70*/  ISETP.GT.AND P4, PT, R155, 0x50, !P3 ;  /* 0x000000509b00780c */ /* 0x000fe40005f84270 */
[----:B------:R-:W-:Y:S02]  /*6d80*/  LOP3.LUT R16, R16, 0xfffffffd, RZ, 0xc0, !PT ;  /* 0xfffffffd10107812 */ /* 0x000fe400078ec0ff */
        /* <DEDUP_REMOVED lines=10> */
[----:B------:R-:W-:-:S13]  /*6e30*/  ISETP.GE.AND P6, PT, R176, 0x1, PT ;  /* 0x00000001b000780c */ /* 0x000fda0003fc6270 */
[----:B------:R-:W-:Y:S02]  /*6e40*/  @P6 LOP3.LUT R16, R16, 0x2, RZ, 0xfc, !PT ;  /* 0x0000000210106812 */ /* 0x000fe400078efcff */
[----:B------:R-:W-:Y:S02]  /*6e50*/  ISETP.GT.AND P6, PT, R155, RZ, !P6 ;  /* 0x000000ff9b00720c */ /* 0x000fe400077c4270 */
[----:B------:R-:W-:Y:S02]  /*6e60*/  LOP3.LUT R16, R16, 0xfffffffe, RZ, 0xc0, !PT ;  /* 0xfffffffe10107812 */ /* 0x000fe400078ec0ff */
[----:B------:R-:W-:-:S04]  /*6e70*/  ISETP.LT.OR P6, PT, R153, 0x1, P6 ;  /* 0x000000019900780c */ /* 0x000fc800037c1670 */
[----:B------:R-:W-:Y:S02]  /*6e80*/  FSEL R210, R8, -INF , !P6 ;  /* 0xff80000008d27808 */ /* 0x000fe40007000000 */
[----:B------:R-:W-:Y:S01]  /*6e90*/  ISETP.GE.AND P6, PT, R176, 0x5a, PT ;  /* 0x0000005ab000780c */ /* 0x000fe20003fc6270 */
[----:B------:R-:W0:-:S12]  /*6ea0*/  SHFL.IDX PT, R8, R151, 0x1, 0x1c1f ;  /* 0x003c1f0097087f89 */ /* 0x000e1800000e0000 */
[----:B------:R-:W-:Y:S02]  /*6eb0*/  @P6 LOP3.LUT R16, R16, 0x1, RZ, 0xfc, !PT ;  /* 0x0000000110106812 */ /* 0x000fe400078efcff */
[----:B------:R-:W-:-:S04]  /*6ec0*/  ISETP.GT.AND P6, PT, R155, 0x59, !P6 ;  /* 0x000000599b00780c */ /* 0x000fc800077c4270 */
[----:B------:R-:W-:-:S04]  /*6ed0*/  ISETP.LT.OR P6, PT, R153, 0x5a, P6 ;  /* 0x0000005a9900780c */ /* 0x000fc800037c1670 */
[----:B------:R-:W-:Y:S02]  /*6ee0*/  FSEL R144, R165, -INF , !P6 ;  /* 0xff800000a5907808 */ /* 0x000fe40007000000 */
[----:B------:R-:W-:Y:S01]  /*6ef0*/  PLOP3.LUT P6, PT, PT, PT, UP0, 0x40, 0x0 ;  /* 0x000000000000781c */ /* 0x000fe20003fce808 */
[--C-:B0-----:R-:W-:Y:S02]  /*6f00*/  IMAD.IADD R133, R167, 0x1, R8.reuse ;  /* 0x00000001a7857824 */ /* 0x101fe400078e0208 */
[----:B------:R-:W-:-:S10]  /*6f10*/  IMAD.IADD R141, R177, 0x1, R8 ;  /* 0x00000001b18d7824 */ /* 0x000fd400078e0208 */
[----:B------:R-:W-:Y:S05]  /*6f20*/  @P6 BRA `(.L_x_4282) ;  /* 0x0000000000646947 */ /* 0x000fea0003800000 */
[----:B------:R-:W-:Y:S01]  /*6f30*/  ULDC UR5, c[0x0][0x2f0] ;  /* 0x0000bc0000057ab9 */ /* 0x000fe20000000800 */
[----:B------:R-:W-:Y:S01]  /*6f40*/  BSSY B0, `(.L_x_4283) ;  /* 0x0000014000007945 */ /* 0x000fe20003800000 */
[----:B------:R-:W-:-:S04]  /*6f50*/  IMAD R8, R17, UR5, R8 ;  /* 0x0000000511087c24 */ /* 0x000fc8000f8e0208 */
        /* <DEDUP_REMOVED lines=12> */
.L_x_4284:
[----:B------:R-:W-:Y:S02]  /*7020*/  ULDC UR5, c[0x0][0x9e4] ;  /* 0x0002790000057ab9 */ /* 0x000fe40000000800 */
[----:B------:R-:W-:-:S05]  /*7030*/  IMAD.U32 R145, RZ, RZ, UR5 ;  /* 0x00000005ff917e24 */ /* 0x000fca000f8e00ff */
[----:B------:R-:W-:-:S13]  /*7040*/  ISETP.NE.AND P6, PT, R145, 0x1, PT ;  /* 0x000000019100780c */ /* 0x000fda0003fc5270 */
[----:B------:R-:W0:Y:S02]  /*7050*/  @P6 LDC.64 R8, c[0x0][0x9e8] ;  /* 0x00027a00ff086b82 */ /* 0x000e240000000a00 */
[----:B0-----:R-:W-:-:S05]  /*7060*/  @P6 IMAD.HI.U32 R8, R143, R8, RZ ;  /* 0x000000088f086227 */ /* 0x001fca00078e00ff */
[----:B------:R-:W-:-:S07]  /*7070*/  @P6 SHF.R.U32.HI R143, RZ, R9, R8 ;  /* 0x00000009ff8f6219 */ /* 0x000fce0000011608 */
.L_x_4285:
[----:B------:R-:W-:Y:S05]  /*7080*/  BSYNC B0 ;  /* 0x0000000000007941 */ /* 0x000fea0003800000 */
.L_x_4283:
[----:B------:R-:W-:-:S05]  /*7090*/  IMAD R8, R143, R145, R178 ;  /* 0x000000918f087224 */ /* 0x000fca00078e02b2 */
[----:B------:R-:W-:Y:S02]  /*70a0*/  VIADDMNMX R133, R8, R145, R133, PT ;  /* 0x0000009108857246 */ /* 0x000fe40003800185 */
[----:B------:R-:W-:-:S07]  /*70b0*/  VIMNMX R141, R141, R8, !PT ;  /* 0x000000088d8d7248 */ /* 0x000fce0007fe0100 */
.L_x_4282:
[C---:B------:R-:W-:Y:S02]  /*70c0*/  ISETP.GT.AND P1, PT, R141.reuse, 0x1, !P1 ;  /* 0x000000018d00780c */ /* 0x040fe40004f24270 */
[----:B------:R-:W-:Y:S02]  /*70d0*/  ISETP.GT.AND P2, PT, R141, 0x8, !P2 ;  /* 0x000000088d00780c */ /* 0x000fe40005744270 */
[C---:B------:R-:W-:Y:S02]  /*70e0*/  ISETP.LT.OR P1, PT, R133.reuse, 0x2, P1 ;  /* 0x000000028500780c */ /* 0x040fe40000f21670 */
[----:B------:R-:W-:Y:S02]  /*70f0*/  ISETP.LT.OR P2, PT, R133, 0x9, P2 ;  /* 0x000000098500780c */ /* 0x000fe40001741670 */
[----:B------:R-:W-:Y:S02]  /*7100*/  FSEL R2, R2, -INF , !P1 ;  /* 0xff80000002027808 */ /* 0x000fe40004800000 */
[----:B------:R-:W-:-:S02]  /*7110*/  LOP3.LUT P1, RZ, R16, 0x4, RZ, 0xc0, !PT ;  /* 0x0000000410ff7812 */ /* 0x000fc4000782c0ff */
[----:B------:R-:W-:Y:S02]  /*7120*/  FSEL R172, R21, -INF , !P2 ;  /* 0xff80000015ac7808 */ /* 0x000fe40005000000 */
[----:B------:R-:W-:Y:S02]  /*7130*/  ISETP.GT.AND P1, PT, R141, 0x9, !P1 ;  /* 0x000000098d00780c */ /* 0x000fe40004f24270 */
[C---:B------:R-:W-:Y:S02]  /*7140*/  LOP3.LUT P2, RZ, R16.reuse, 0x40000, RZ, 0xc0, !PT ;  /* 0x0004000010ff7812 */ /* 0x040fe4000784c0ff */
[----:B------:R-:W-:Y:S02]  /*7150*/  ISETP.LT.OR P1, PT, R133, 0xa, P1 ;  /* 0x0000000a8500780c */ /* 0x000fe40000f21670 */
[----:B------:R-:W-:Y:S02]  /*7160*/  LOP3.LUT P6, RZ, R16, 0x20000, RZ, 0xc0, !PT ;  /* 0x0002000010ff7812 */ /* 0x000fe400078cc0ff */
[----:B------:R-:W-:-:S02]  /*7170*/  FSEL R176, R10, -INF , !P1 ;  /* 0xff8000000ab07808 */ /* 0x000fc40004800000 */
[----:B------:R-:W-:Y:S02]  /*7180*/  LOP3.LUT P1, RZ, R16, 0x8, RZ, 0xc0, !PT ;  /* 0x0000000810ff7812 */ /* 0x000fe4000782c0ff */
[----:B------:R-:W-:Y:S02]  /*7190*/  FMNMX.FTZ R9, R210, R14, !PT ;  /* 0x0000000ed2097209 */ /* 0x000fe40007810000 */
[----:B------:R-:W-:Y:S02]  /*71a0*/  ISETP.GT.AND P1, PT, R141, 0x10, !P1 ;  /* 0x000000108d00780c */ /* 0x000fe40004f24270 */
[----:B------:R-:W-:Y:S02]  /*71b0*/  FMNMX.FTZ R9, R206, R9, !PT ;  /* 0x00000009ce097209 */ /* 0x000fe40007810000 */
[----:B------:R-:W-:Y:S02]  /*71c0*/  ISETP.LT.OR P1, PT, R133, 0x11, P1 ;  /* 0x000000118500780c */ /* 0x000fe40000f21670 */
[----:B------:R-:W-:-:S02]  /*71d0*/  FMNMX.FTZ R9, R204, R9, !PT ;  /* 0x00000009cc097209 */ /* 0x000fc40007810000 */
[----:B------:R-:W-:Y:S02]  /*71e0*/  FSEL R178, R121, -INF , !P1 ;  /* 0xff80000079b27808 */ /* 0x000fe40004800000 */
[----:B------:R-:W-:Y:S02]  /*71f0*/  LOP3.LUT P1, RZ, R16, 0x10, RZ, 0xc0, !PT ;  /* 0x0000001010ff7812 */ /* 0x000fe4000782c0ff */
[----:B------:R-:W-:Y:S02]  /*7200*/  FMNMX.FTZ R9, R192, R9, !PT ;  /* 0x00000009c0097209 */ /* 0x000fe40007810000 */
[----:B------:R-:W-:Y:S02]  /*7210*/  ISETP.GT.AND P1, PT, R141, 0x11, !P1 ;  /* 0x000000118d00780c */ /* 0x000fe40004f24270 */
[----:B------:R-:W-:Y:S02]  /*7220*/  FMNMX.FTZ R9, R194, R9, !PT ;  /* 0x00000009c2097209 */ /* 0x000fe40007810000 */
[----:B------:R-:W-:-:S02]  /*7230*/  ISETP.LT.OR P1, PT, R133, 0x12, P1 ;  /* 0x000000128500780c */ /* 0x000fc40000f21670 */
[----:B------:R-:W-:Y:S02]  /*7240*/  FMNMX.FTZ R9, R196, R9, !PT ;  /* 0x00000009c4097209 */ /* 0x000fe40007810000 */
[----:B------:R-:W-:Y:S02]  /*7250*/  FSEL R180, R120, -INF , !P1 ;  /* 0xff80000078b47808 */ /* 0x000fe40004800000 */
        /* <DEDUP_REMOVED lines=24> */
[----:B------:R-:W-:Y:S02]  /*73e0*/  LOP3.LUT P1, RZ, R16, 0x4000, RZ, 0xc0, !PT ;  /* 0x0000400010ff7812 */ /* 0x000fe4000782c0ff */
[----:B------:R-:W-:Y:S02]  /*73f0*/  FMNMX.FTZ R9, R162, R9, !PT ;  /* 0x00000009a2097209 */ /* 0x000fe40007810000 */
[----:B------:R-:W-:Y:S02]  /*7400*/  ISETP.GT.AND P1, PT, R141, 0x28, !P1 ;  /* 0x000000288d00780c */ /* 0x000fe40004f24270 */
[----:B------:R-:W-:-:S02]  /*7410*/  FMNMX.FTZ R9, R166, R9, !PT ;  /* 0x00000009a6097209 */ /* 0x000fc40007810000 */
[----:B------:R-:W-:Y:S02]  /*7420*/  ISETP.LT.OR P1, PT, R133, 0x29, P1 ;  /* 0x000000298500780c */ /* 0x000fe40000f21670 */
[----:B------:R-:W-:Y:S02]  /*7430*/  FMNMX.FTZ R9, R152, R9, !PT ;  /* 0x0000000998097209 */ /* 0x000fe40007810000 */
[----:B------:R-:W-:Y:S02]  /*7440*/  FSEL R190, R126, -INF , !P1 ;  /* 0xff8000007ebe7808 */ /* 0x000fe40004800000 */
[----:B------:R-:W-:Y:S02]  /*7450*/  LOP3.LUT P1, RZ, R16, 0x2000, RZ, 0xc0, !PT ;  /* 0x0000200010ff7812 */ /* 0x000fe4000782c0ff */
[----:B------:R-:W-:Y:S02]  /*7460*/  FMNMX.FTZ R9, R150, R9, !PT ;  /* 0x0000000996097209 */ /* 0x000fe40007810000 */
[----:B------:R-:W-:-:S02]  /*7470*/  ISETP.GT.AND P1, PT, R141, 0x29, !P1 ;  /* 0x000000298d00780c */ /* 0x000fc40004f24270 */
[----:B------:R-:W-:Y:S02]  /*7480*/  FMNMX.FTZ R9, R148, R9, !PT ;  /* 0x0000000994097209 */ /* 0x000fe40007810000 */
[----:B------:R-:W-:Y:S02]  /*7490*/  ISETP.LT.OR P1, PT, R133, 0x2a, P1 ;  /* 0x0000002a8500780c */ /* 0x000fe40000f21670 */
[----:B------:R-:W-:Y:S02]  /*74a0*/  FMNMX.FTZ R9, R146, R9, !PT ;  /* 0x0000000992097209 */ /* 0x000fe40007810000 */
[----:B------:R-:W-:Y:S02]  /*74b0*/  FSEL R120, R127, -INF , !P1 ;  /* 0xff8000007f787808 */ /* 0x000fe40004800000 */
[----:B------:R-:W-:Y:S02]  /*74c0*/  LOP3.LUT P1, RZ, R16, 0x1000, RZ, 0xc0, !PT ;  /* 0x0000100010ff7812 */ /* 0x000fe4000782c0ff */
[----:B------:R-:W-:-:S02]  /*74d0*/  FMNMX.FTZ R9, R142, R9, !PT ;  /* 0x000000098e097209 */ /* 0x000fc40007810000 */
[----:B------:R-:W-:Y:S02]  /*74e0*/  ISETP.GT.AND P1, PT, R141, 0x30, !P1 ;  /* 0x000000308d00780c */ /* 0x000fe40004f24270 */
[----:B------:R-:W-:Y:S02]  /*74f0*/  FMNMX.FTZ R10, R144, R9, !PT ;  /* 0x00000009900a7209 */ /* 0x000fe40007810000 */
[----:B------:R-:W-:Y:S02]  /*7500*/  ISETP.LT.OR P1, PT, R133, 0x31, P1 ;  /* 0x000000318500780c */ /* 0x000fe40000f21670 */
[----:B------:R-:W-:Y:S01]  /*7510*/  LOP3.LUT P2, RZ, R16, 0x80, RZ, 0xc0, !PT ;  /* 0x0000008010ff7812 */ /* 0x000fe2000784c0ff */
[----:B------:R-:W0:Y:S01]  /*7520*/  SHFL.BFLY PT, R9, R10, 0x2, 0x1f ;  /* 0x0c401f000a097f89 */ /* 0x000e2200000e0000 */
[----:B------:R-:W-:Y:S02]  /*7530*/  FSEL R128, R128, -INF , !P1 ;  /* 0xff80000080807808 */ /* 0x000fe40004800000 */
[----:B------:R-:W-:-:S02]  /*7540*/  LOP3.LUT P1, RZ, R16, 0x800, RZ, 0xc0, !PT ;  /* 0x0000080010ff7812 */ /* 0x000fc4000782c0ff */
[----:B------:R-:W-:Y:S02]  /*7550*/  LOP3.LUT P6, RZ, R16, 0x40, RZ, 0xc0, !PT ;  /* 0x0000004010ff7812 */ /* 0x000fe400078cc0ff */
[C---:B------:R-:W-:Y:S02]  /*7560*/  ISETP.GT.AND P1, PT, R141.reuse, 0x31, !P1 ;  /* 0x000000318d00780c */ /* 0x040fe40004f24270 */
[----:B------:R-:W-:Y:S02]  /*7570*/  ISETP.GT.AND P3, PT, R141, 0x50, !P3 ;  /* 0x000000508d00780c */ /* 0x000fe40005f64270 */
[----:B------:R-:W-:Y:S02]  /*7580*/  ISETP.LT.OR P1, PT, R133, 0x32, P1 ;  /* 0x000000328500780c */ /* 0x000fe40000f21670 */
[----:B------:R-:W-:Y:S02]  /*7590*/  ISETP.GT.AND P4, PT, R141, 0x51, !P4 ;  /* 0x000000518d00780c */ /* 0x000fe40006784270 */
[----:B------:R-:W-:-:S02]  /*75a0*/  FSEL R122, R129, -INF , !P1 ;  /* 0xff800000817a7808 */ /* 0x000fc40004800000 */
[----:B------:R-:W-:Y:S02]  /*75b0*/  LOP3.LUT P1, RZ, R16, 0x400, RZ, 0xc0, !PT ;  /* 0x0000040010ff7812 */ /* 0x000fe4000782c0ff */
[----:B------:R-:W-:Y:S02]  /*75c0*/  ISETP.LT.OR P3, PT, R133, 0x51, P3 ;  /* 0x000000518500780c */ /* 0x000fe40001f61670 */
[C---:B------:R-:W-:Y:S02]  /*75d0*/  ISETP.GT.AND P1, PT, R141.reuse, 0x38, !P1 ;  /* 0x000000388d00780c */ /* 0x040fe40004f24270 */
[----:B------:R-:W-:Y:S02]  /*75e0*/  ISETP.GT.AND P5, PT, R141, 0x58, !P5 ;  /* 0x000000588d00780c */ /* 0x000fe40006fa4270 */
[----:B------:R-:W-:Y:S02]  /*75f0*/  ISETP.LT.OR P1, PT, R133, 0x39, P1 ;  /* 0x000000398500780c */ /* 0x000fe40000f21670 */
[----:B0-----:R-:W-:-:S02]  /*7600*/  FMNMX.FTZ R121, R10, R9, !PT ;  /* 0x000000090a797209 */ /* 0x001fc40007810000 */
[----:B------:R-:W-:Y:S01]  /*7610*/  FSEL R130, R130, -INF , !P1 ;  /* 0xff80000082827808 */ /* 0x000fe20004800000 */
[----:B------:R-:W0:Y:S01]  /*7620*/  LDC R9, c[0x0][0x988] ;  /* 0x00026200ff097b82 */ /* 0x000e220000000800 */
[----:B------:R-:W-:Y:S01]  /*7630*/  LOP3.LUT P1, RZ, R16, 0x200, RZ, 0xc0, !PT ;  /* 0x0000020010ff7812 */ /* 0x000fe2000782c0ff */
[----:B------:R-:W1:Y:S01]  /*7640*/  SHFL.BFLY PT, R8, R121, 0x1, 0x1f ;  /* 0x0c201f0079087f89 */ /* 0x000e6200000e0000 */
[----:B------:R-:W-:Y:S02]  /*7650*/  ISETP.LT.OR P4, PT, R133, 0x52, P4 ;  /* 0x000000528500780c */ /* 0x000fe40002781670 */
[----:B------:R-:W-:Y:S02]  /*7660*/  ISETP.GT.AND P1, PT, R141, 0x39, !P1 ;  /* 0x000000398d00780c */ /* 0x000fe40004f24270 */
[----:B------:R-:W-:Y:S02]  /*7670*/  FSEL R134, R134, -INF , !P3 ;  /* 0xff80000086867808 */ /* 0x000fe40005800000 */
[----:B------:R-:W-:-:S02]  /*7680*/  ISETP.LT.OR P1, PT, R133, 0x3a, P1 ;  /* 0x0000003a8500780c */ /* 0x000fc40000f21670 */
[----:B------:R-:W-:Y:S02]  /*7690*/  ISETP.LT.OR P5, PT, R133, 0x59, P5 ;  /* 0x000000598500780c */ /* 0x000fe40002fa1670 */
[----:B------:R-:W-:Y:S02]  /*76a0*/  FSEL R124, R131, -INF , !P1 ;  /* 0xff800000837c7808 */ /* 0x000fe40004800000 */
[----:B------:R-:W-:Y:S02]  /*76b0*/  LOP3.LUT P1, RZ, R16, 0x100, RZ, 0xc0, !PT ;  /* 0x0000010010ff7812 */ /* 0x000fe4000782c0ff */
[----:B------:R-:W-:Y:S02]  /*76c0*/  FSEL R136, R136, -INF , !P4 ;  /* 0xff80000088887808 */ /* 0x000fe40006000000 */
[----:B------:R-:W-:-:S04]  /*76d0*/  ISETP.GT.AND P1, PT, R141, 0x40, !P1 ;  /* 0x000000408d00780c */ /* 0x000fc80004f24270 */
[----:B------:R-:W-:Y:S02]  /*76e0*/  ISETP.LT.OR P1, PT, R133, 0x41, P1 ;  /* 0x000000418500780c */ /* 0x000fe40000f21670 */
[----:B-1----:R-:W-:Y:S02]  /*76f0*/  FMNMX.FTZ R8, R121, R8, !PT ;  /* 0x0000000879087209 */ /* 0x002fe40007810000 */
[----:B------:R-:W-:Y:S02]  /*7700*/  FSEL R126, R135, -INF , !P1 ;  /* 0xff800000877e7808 */ /* 0x000fe40004800000 */
[----:B------:R-:W-:Y:S01]  /*7710*/  ISETP.GT.AND P1, PT, R141, 0x41, !P2 ;  /* 0x000000418d00780c */ /* 0x000fe20005724270 */
[----:B0-----:R-:W-:Y:S01]  /*7720*/  FMUL.FTZ R129, R8, R9 ;  /* 0x0000000908817220 */ /* 0x001fe20000410000 */
[----:B------:R-:W-:Y:S02]  /*7730*/  LOP3.LUT P2, RZ, R16, 0x20, RZ, 0xc0, !PT ;  /* 0x0000002010ff7812 */ /* 0x000fe4000784c0ff */
[----:B------:R-:W-:-:S02]  /*7740*/  ISETP.LT.OR P1, PT, R133, 0x42, P1 ;  /* 0x000000428500780c */ /* 0x000fc40000f21670 */
[----:B------:R-:W-:Y:S02]  /*7750*/  ISETP.GT.AND P2, PT, R141, 0x49, !P2 ;  /* 0x000000498d00780c */ /* 0x000fe40005744270 */
[----:B------:R-:W-:Y:S02]  /*7760*/  FSEL R170, R137, -INF , !P1 ;  /* 0xff80000089aa7808 */ /* 0x000fe40004800000 */
[----:B------:R-:W-:Y:S02]  /*7770*/  ISETP.GT.AND P1, PT, R141, 0x48, !P6 ;  /* 0x000000488d00780c */ /* 0x000fe40007724270 */
[----:B------:R-:W-:Y:S02]  /*7780*/  LOP3.LUT P6, RZ, R16, 0x2, RZ, 0xc0, !PT ;  /* 0x0000000210ff7812 */ /* 0x000fe400078cc0ff */
[C---:B------:R-:W-:Y:S02]  /*7790*/  ISETP.LT.OR P1, PT, R133.reuse, 0x49, P1 ;  /* 0x000000498500780c */ /* 0x040fe40000f21670 */
[----:B------:R-:W-:-:S02]  /*77a0*/  ISETP.LT.OR P2, PT, R133, 0x4a, P2 ;  /* 0x0000004a8500780c */ /* 0x000fc40001741670 */
[----:B------:R-:W-:Y:S02]  /*77b0*/  FSEL R140, R140, -INF , !P1 ;  /* 0xff8000008c8c7808 */ /* 0x000fe40004800000 */
[----:B------:R-:W-:Y:S02]  /*77c0*/  ISETP.GT.AND P1, PT, R141, RZ, !P6 ;  /* 0x000000ff8d00720c */ /* 0x000fe40007724270 */
[----:B------:R-:W-:Y:S02]  /*77d0*/  LOP3.LUT P6, RZ, R16, 0x1, RZ, 0xc0, !PT ;  /* 0x0000000110ff7812 */ /* 0x000fe400078cc0ff */
[----:B------:R-:W-:Y:S02]  /*77e0*/  ISETP.LT.OR P1, PT, R133, 0x1, P1 ;  /* 0x000000018500780c */ /* 0x000fe40000f21670 */
[----:B------:R-:W-:Y:S02]  /*77f0*/  ISETP.GT.AND P6, PT, R141, 0x59, !P6 ;  /* 0x000000598d00780c */ /* 0x000fe400077c4270 */
[----:B------:R-:W-:-:S02]  /*7800*/  FSEL R208, R0, -INF , !P1 ;  /* 0xff80000000d07808 */ /* 0x000fc40004800000 */
[----:B------:R-:W-:Y:S02]  /*7810*/  FSETP.NEU.FTZ.AND P1, PT, R8, -INF , PT ;  /* 0xff8000000800780b */ /* 0x000fe40003f3d000 */
[----:B------:R-:W-:Y:S02]  /*7820*/  FMNMX.FTZ R21, R208, R15, !PT ;  /* 0x0000000fd0157209 */ /* 0x000fe40007810000 */
[----:B------:R-:W-:Y:S02]  /*7830*/  FSEL R129, R129, RZ, P1 ;  /* 0x000000ff81817208 */ /* 0x000fe40000800000 */
[----:B------:R-:W-:Y:S02]  /*7840*/  FMNMX.FTZ R121, R2, R21, !PT ;  /* 0x0000001502797209 */ /* 0x000fe40007810000 */
[----:B------:R-:W-:Y:S01]  /*7850*/  ISETP.LT.OR P6, PT, R133, 0x5a, P6 ;  /* 0x0000005a8500780c */ /* 0x000fe200037c1670 */
[--C-:B------:R-:W-:Y:S01]  /*7860*/  FFMA.FTZ R198, R198, R9, -R129.reuse ;  /* 0x00000009c6c67223 */ /* 0x100fe20000010881 */
[----:B------:R-:W-:Y:S01]  /*7870*/  FMNMX.FTZ R121, R172, R121, !PT ;  /* 0x00000079ac797209 */ /* 0x000fe20007810000 */
[-CC-:B------:R-:W-:Y:S01]  /*7880*/  FFMA.FTZ R0, R194, R9.reuse, -R129.reuse ;  /* 0x00000009c2007223 */ /* 0x180fe20000010881 */
[-CC-:B------:R-:W-:Y:S01]  /*7890*/  FFMA.FTZ R10, R168, R9.reuse, -R129.reuse ;  /* 0x00000009a80a7223 */ /* 0x180fe20000010881 */
[----:B------:R-:W-:Y:S01]  /*78a0*/  FSEL R168, R139, -INF , !P6 ;  /* 0xff8000008ba87808 */ /* 0x000fe20007000000 */
[--C-:B------:R-:W-:Y:S01]  /*78b0*/  FFMA.FTZ R210, R210, R9, -R129.reuse ;  /* 0x00000009d2d27223 */ /* 0x100fe20000010881 */
[----:B------:R-:W-:Y:S01]  /*78c0*/  FMNMX.FTZ R121, R176, R121, !PT ;  /* 0x00000079b0797209 */ /* 0x000fe20007810000 */
[--C-:B------:R-:W-:Y:S01]  /*78d0*/  FFMA.FTZ R206, R206, R9, -R129.reuse ;  /* 0x00000009cece7223 */ /* 0x100fe20000010881 */
[----:B------:R-:W-:Y:S01]  /*78e0*/  FSEL R145, R8, RZ, P1 ;  /* 0x000000ff08917208 */ /* 0x000fe20000800000 */
[----:B------:R-:W-:Y:S01]  /*78f0*/  MUFU.EX2 R21, R210 ;  /* 0x000000d200157308 */ /* 0x000fe20000000800 */
[----:B------:R-:W-:Y:S01]  /*7900*/  FMNMX.FTZ R121, R178, R121, !PT ;  /* 0x00000079b2797209 */ /* 0x000fe20007810000 */
[-CC-:B------:R-:W-:Y:S01]  /*7910*/  FFMA.FTZ R194, R196, R9.reuse, -R129.reuse ;  /* 0x00000009c4c27223 */ /* 0x180fe20000010881 */
[-CC-:B------:R-:W-:Y:S01]  /*7920*/  FFMA.FTZ R135, R158, R9.reuse, -R129.reuse ;  /* 0x000000099e877223 */ /* 0x180fe20000010881 */
[--C-:B------:R-:W-:Y:S01]  /*7930*/  FFMA.FTZ R204, R204, R9, -R129.reuse ;  /* 0x00000009cccc7223 */ /* 0x100fe20000010881 */
[----:B------:R-:W-:Y:S01]  /*7940*/  FMNMX.FTZ R123, R180, R121, !PT ;  /* 0x00000079b47b7209 */ /* 0x000fe20007810000 */
[-CC-:B------:R-:W-:Y:S01]  /*7950*/  FFMA.FTZ R192, R192, R9.reuse, -R129.reuse ;  /* 0x00000009c0c07223 */ /* 0x180fe20000010881 */
[--C-:B------:R-:W-:Y:S01]  /*7960*/  FFMA.FTZ R196, R200, R9, -R129.reuse ;  /* 0x00000009c8c47223 */ /* 0x100fe20000010881 */
[----:B------:R-:W-:Y:S01]  /*7970*/  MUFU.EX2 R206, R206 ;  /* 0x000000ce00ce7308 */ /* 0x000fe20000000800 */
[----:B------:R-:W-:Y:S01]  /*7980*/  FMNMX.FTZ R123, R182, R123, !PT ;  /* 0x0000007bb67b7209 */ /* 0x000fe20007810000 */
[-CC-:B------:R-:W-:Y:S01]  /*7990*/  FFMA.FTZ R202, R202, R9.reuse, -R129.reuse ;  /* 0x00000009caca7223 */ /* 0x180fe20000010881 */
[-CC-:B------:R-:W-:Y:S01]  /*79a0*/  FFMA.FTZ R137, R162, R9.reuse, -R129.reuse ;  /* 0x00000009a2897223 */ /* 0x180fe20000010881 */
[--C-:B------:R-:W-:Y:S01]  /*79b0*/  FFMA.FTZ R158, R166, R9, -R129.reuse ;  /* 0x00000009a69e7223 */ /* 0x100fe20000010881 */
[----:B------:R-:W-:Y:S01]  /*79c0*/  FMNMX.FTZ R123, R184, R123, !PT ;  /* 0x0000007bb87b7209 */ /* 0x000fe20007810000 */
[-CC-:B------:R-:W-:Y:S01]  /*79d0*/  FFMA.FTZ R150, R150, R9.reuse, -R129.reuse ;  /* 0x0000000996967223 */ /* 0x180fe20000010881 */
[-CC-:B------:R-:W-:Y:S01]  /*79e0*/  FFMA.FTZ R141, R148, R9.reuse, -R129.reuse ;  /* 0x00000009948d7223 */ /* 0x180fe20000010881 */
[--C-:B------:R-:W-:Y:S01]  /*79f0*/  FFMA.FTZ R146, R146, R9, -R129.reuse ;  /* 0x0000000992927223 */ /* 0x100fe20000010881 */
[----:B------:R-:W-:Y:S01]  /*7a00*/  FMNMX.FTZ R123, R186, R123, !PT ;  /* 0x0000007bba7b7209 */ /* 0x000fe20007810000 */
[----:B------:R-:W-:Y:S01]  /*7a10*/  FFMA.FTZ R142, R142, R9, -R129 ;  /* 0x000000098e8e7223 */ /* 0x000fe20000010881 */
[----:B------:R-:W-:Y:S02]  /*7a20*/  MUFU.EX2 R121, R204 ;  /* 0x000000cc00797308 */ /* 0x000fe40000000800 */
[----:B------:R-:W-:-:S04]  /*7a30*/  FMNMX.FTZ R125, R188, R123, !PT ;  /* 0x0000007bbc7d7209 */ /* 0x000fc80007810000 */
[----:B------:R-:W-:Y:S02]  /*7a40*/  FMNMX.FTZ R125, R190, R125, !PT ;  /* 0x0000007dbe7d7209 */ /* 0x000fe40007810000 */
[----:B------:R-:W-:Y:S02]  /*7a50*/  MUFU.EX2 R123, R0 ;  /* 0x00000000007b7308 */ /* 0x000fe40000000800 */
[----:B------:R-:W-:-:S04]  /*7a60*/  FMNMX.FTZ R125, R120, R125, !PT ;  /* 0x0000007d787d7209 */ /* 0x000fc80007810000 */
[----:B------:R-:W-:Y:S02]  /*7a70*/  FMNMX.FTZ R125, R128, R125, !PT ;  /* 0x0000007d807d7209 */ /* 0x000fe40007810000 */
[----:B------:R-:W-:Y:S02]  /*7a80*/  MUFU.EX2 R192, R192 ;  /* 0x000000c000c07308 */ /* 0x000fe40000000800 */
[----:B------:R-:W-:-:S04]  /*7a90*/  FMNMX.FTZ R127, R122, R125, !PT ;  /* 0x0000007d7a7f7209 */ /* 0x000fc80007810000 */
[----:B------:R-:W-:Y:S02]  /*7aa0*/  FMNMX.FTZ R127, R130, R127, !PT ;  /* 0x0000007f827f7209 */ /* 0x000fe40007810000 */
[----:B------:R0:W-:Y:S02]  /*7ab0*/  MUFU.EX2 R125, R198 ;  /* 0x000000c6007d7308 */ /* 0x0001e40000000800 */
[----:B------:R-:W-:-:S04]  /*7ac0*/  FMNMX.FTZ R127, R124, R127, !PT ;  /* 0x0000007f7c7f7209 */ /* 0x000fc80007810000 */
[----:B------:R-:W-:Y:S02]  /*7ad0*/  FMNMX.FTZ R127, R126, R127, !PT ;  /* 0x0000007f7e7f7209 */ /* 0x000fe40007810000 */
[----:B------:R-:W-:Y:S01]  /*7ae0*/  MUFU.EX2 R194, R194 ;  /* 0x000000c200c27308 */ /* 0x000fe20000000800 */
[----:B0-----:R-:W-:Y:S01]  /*7af0*/  FSEL R198, R132, -INF , !P2 ;  /* 0xff80000084c67808 */ /* 0x001fe20005000000 */
[--C-:B------:R-:W-:Y:S01]  /*7b00*/  FFMA.FTZ R132, R174, R9, -R129.reuse ;  /* 0x00000009ae847223 */ /* 0x100fe20000010881 */
[----:B------:R-:W-:Y:S02]  /*7b10*/  FMNMX.FTZ R131, R170, R127, !PT ;  /* 0x0000007faa837209 */ /* 0x000fe40007810000 */
[----:B------:R-:W-:Y:S01]  /*7b20*/  FSEL R174, R138, -INF , !P5 ;  /* 0xff8000008aae7808 */ /* 0x000fe20006800000 */
[----:B------:R-:W-:Y:S01]  /*7b30*/  FFMA.FTZ R138, R164, R9, -R129 ;  /* 0x00000009a48a7223 */ /* 0x000fe20000010881 */
[----:B------:R-:W-:Y:S01]  /*7b40*/  FMNMX.FTZ R131, R140, R131, !PT ;  /* 0x000000838c837209 */ /* 0x000fe20007810000 */
[----:B------:R-:W-:Y:S03]  /*7b50*/  MUFU.EX2 R196, R196 ;  /* 0x000000c400c47308 */ /* 0x000fe60000000800 */
[----:B------:R-:W-:-:S04]  /*7b60*/  FMNMX.FTZ R131, R198, R131, !PT ;  /* 0x00000083c6837209 */ /* 0x000fc80007810000 */
[----:B------:R-:W-:Y:S01]  /*7b70*/  FMNMX.FTZ R131, R134, R131, !PT ;  /* 0x0000008386837209 */ /* 0x000fe20007810000 */
[----:B------:R-:W-:Y:S03]  /*7b80*/  MUFU.EX2 R127, R202 ;  /* 0x000000ca007f7308 */ /* 0x000fe60000000800 */
[----:B------:R-:W-:-:S04]  /*7b90*/  FMNMX.FTZ R133, R136, R131, !PT ;  /* 0x0000008388857209 */ /* 0x000fc80007810000 */
[----:B------:R-:W-:Y:S01]  /*7ba0*/  FMNMX.FTZ R133, R174, R133, !PT ;  /* 0x00000085ae857209 */ /* 0x000fe20007810000 */
[----:B------:R0:W-:Y:S03]  /*7bb0*/  MUFU.EX2 R131, R10 ;  /* 0x0000000a00837308 */ /* 0x0001e60000000800 */
[----:B------:R-:W-:Y:S01]  /*7bc0*/  FMNMX.FTZ R0, R168, R133, !PT ;  /* 0x00000085a8007209 */ /* 0x000fe20007810000 */
[-CC-:B------:R-:W-:Y:S01]  /*7bd0*/  FFMA.FTZ R133, R154, R9.reuse, -R129.reuse ;  /* 0x000000099a857223 */ /* 0x180fe20000010881 */
[-CC-:B------:R-:W-:Y:S01]  /*7be0*/  FFMA.FTZ R154, R156, R9.reuse, -R129.reuse ;  /* 0x000000099c9a7223 */ /* 0x180fe20000010881 */
[--C-:B------:R-:W-:Y:S02]  /*7bf0*/  FFMA.FTZ R156, R160, R9, -R129.reuse ;  /* 0x00000009a09c7223 */ /* 0x100fe40000010881 */
[----:B------:R-:W0:Y:S01]  /*7c00*/  SHFL.BFLY PT, R139, R0, 0x2, 0x1f ;  /* 0x0c401f00008b7f89 */ /* 0x000e2200000e0000 */
[----:B------:R-:W-:Y:S08]  /*7c10*/  MUFU.EX2 R132, R132 ;  /* 0x0000008400847308 */ /* 0x000ff00000000800 */
[----:B------:R-:W-:Y:S08]  /*7c20*/  MUFU.EX2 R138, R138 ;  /* 0x0000008a008a7308 */ /* 0x000ff00000000800 */
[----:B------:R-:W-:Y:S01]  /*7c30*/  MUFU.EX2 R133, R133 ;  /* 0x0000008500857308 */ /* 0x000fe20000000800 */
[----:B0-----:R-:W-:Y:S01]  /*7c40*/  FMNMX.FTZ R10, R0, R139, !PT ;  /* 0x0000008b000a7209 */ /* 0x001fe20007810000 */
[----:B------:R-:W-:Y:S01]  /*7c50*/  FADD.FTZ R0, -R145, R14 ;  /* 0x0000000e91007221 */ /* 0x000fe20000010100 */
[-CC-:B------:R-:W-:Y:S01]  /*7c60*/  FFMA.FTZ R139, R152, R9.reuse, -R129.reuse ;  /* 0x00000009988b7223 */ /* 0x180fe20000010881 */
[----:B------:R-:W-:-:S04]  /*7c70*/  FFMA.FTZ R129, R144, R9, -R129 ;  /* 0x0000000990817223 */ /* 0x000fc80000010881 */
[----:B------:R-:W-:Y:S01]  /*7c80*/  MUFU.EX2 R154, R154 ;  /* 0x0000009a009a7308 */ /* 0x000fe20000000800 */
[----:B------:R-:W0:Y:S01]  /*7c90*/  SHFL.BFLY PT, R143, R10, 0x1, 0x1f ;  /* 0x0c201f000a8f7f89 */ /* 0x000e2200000e0000 */
[----:B------:R-:W-:-:S06]  /*7ca0*/  FMUL.FTZ R0, R0, R9 ;  /* 0x0000000900007220 */ /* 0x000fcc0000410000 */
[----:B------:R-:W1:Y:S08]  /*7cb0*/  MUFU.EX2 R0, R0 ;  /* 0x0000000000007308 */ /* 0x000e700000000800 */
[----:B------:R-:W-:Y:S08]  /*7cc0*/  MUFU.EX2 R135, R135 ;  /* 0x0000008700877308 */ /* 0x000ff00000000800 */
[----:B------:R-:W-:Y:S01]  /*7cd0*/  MUFU.EX2 R156, R156 ;  /* 0x0000009c009c7308 */ /* 0x000fe20000000800 */
[----:B0-----:R-:W-:-:S04]  /*7ce0*/  FMNMX.FTZ R10, R10, R143, !PT ;  /* 0x0000008f0a0a7209 */ /* 0x001fc80007810000 */
[C---:B------:R-:W-:Y:S01]  /*7cf0*/  FSETP.NEU.FTZ.AND P1, PT, R10.reuse, -INF , PT ;  /* 0xff8000000a00780b */ /* 0x040fe20003f3d000 */
[----:B------:R-:W-:Y:S02]  /*7d00*/  FMUL.FTZ R143, R10, R9 ;  /* 0x000000090a8f7220 */ /* 0x000fe40000410000 */
[----:B------:R-:W-:Y:S03]  /*7d10*/  MUFU.EX2 R137, R137 ;  /* 0x0000008900897308 */ /* 0x000fe60000000800 */
[----:B------:R-:W-:-:S05]  /*7d20*/  FSEL R143, R143, RZ, P1 ;  /* 0x000000ff8f8f7208 */ /* 0x000fca0000800000 */
[-CC-:B------:R-:W-:Y:S01]  /*7d30*/  FFMA.FTZ R14, R2, R9.reuse, -R143.reuse ;  /* 0x00000009020e7223 */ /* 0x180fe2000001088f */
[----:B------:R-:W-:Y:S01]  /*7d40*/  FSEL R2, R10, RZ, P1 ;  /* 0x000000ff0a027208 */ /* 0x000fe20000800000 */
[-CC-:B------:R-:W-:Y:S01]  /*7d50*/  FFMA.FTZ R189, R208, R9.reuse, -R143.reuse ;  /* 0x00000009d0bd7223 */ /* 0x180fe2000001088f */
[-CC-:B------:R-:W-:Y:S01]  /*7d60*/  FFMA.FTZ R191, R172, R9.reuse, -R143.reuse ;  /* 0x00000009acbf7223 */ /* 0x180fe2000001088f */
[-CC-:B------:R-:W-:Y:S01]  /*7d70*/  FFMA.FTZ R144, R176, R9.reuse, -R143.reuse ;  /* 0x00000009b0907223 */ /* 0x180fe2000001088f */
[-C--:B------:R-:W-:Y:S01]  /*7d80*/  FFMA.FTZ R185, R178, R9.reuse, -R143 ;  /* 0x00000009b2b97223 */ /* 0x080fe2000001088f */
[----:B------:R-:W-:Y:S01]  /*7d90*/  FADD.FTZ R2, -R2, R15 ;  /* 0x0000000f02027221 */ /* 0x000fe20000010100 */
[----:B------:R-:W-:Y:S01]  /*7da0*/  MUFU.EX2 R14, R14 ;  /* 0x0000000e000e7308 */ /* 0x000fe20000000800 */
[-C--:B------:R-:W-:Y:S01]  /*7db0*/  FFMA.FTZ R148, R180, R9.reuse, -R143 ;  /* 0x00000009b4947223 */ /* 0x080fe2000001088f */
[----:B-1----:R-:W-:Y:S01]  /*7dc0*/  FFMA.FTZ R15, R0, R6, R21 ;  /* 0x00000006000f7223 */ /* 0x002fe20000010015 */
[-C--:B------:R-:W-:Y:S01]  /*7dd0*/  FMUL.FTZ R2, R2, R9.reuse ;  /* 0x0000000902027220 */ /* 0x080fe20000410000 */
[-CC-:B------:R-:W-:Y:S01]  /*7de0*/  FFMA.FTZ R187, R182, R9.reuse, -R143.reuse ;  /* 0x00000009b6bb7223 */ /* 0x180fe2000001088f */
[-C--:B------:R-:W-:Y:S01]  /*7df0*/  FFMA.FTZ R177, R128, R9.reuse, -R143 ;  /* 0x0000000980b17223 */ /* 0x080fe2000001088f */
[----:B------:R-:W-:Y:S01]  /*7e00*/  FADD.FTZ R6, R206, R15 ;  /* 0x0000000fce067221 */ /* 0x000fe20000010000 */
        /* <DEDUP_REMOVED lines=18> */
[----:B------:R-:W-:-:S07]  /*7f30*/  FFMA.FTZ R143, R168, R9, -R143 ;  /* 0x00000009a88f7223 */ /* 0x000fce000001088f */
[----:B------:R-:W2:Y:S01]  /*7f40*/  MUFU.EX2 R144, R144 ;  /* 0x0000009000907308 */ /* 0x000ea20000000800 */
[----:B0-----:R-:W-:-:S04]  /*7f50*/  FFMA.FTZ R3, R2, R3, R189 ;  /* 0x0000000302037223 */ /* 0x001fc800000100bd */
[----:B------:R-:W-:Y:S01]  /*7f60*/  FADD.FTZ R128, R14, R3 ;  /* 0x000000030e807221 */ /* 0x000fe20000010000 */
[----:B------:R-:W-:Y:S02]  /*7f70*/  FADD.FTZ R3, R121, R6 ;  /* 0x0000000679037221 */ /* 0x000fe40000010000 */
        /* <DEDUP_REMOVED lines=72> */
.L_x_4286:
        /* <DEDUP_REMOVED lines=33> */
[----:B------:R-:W-:Y:S01]  /*8610*/  F2FP.BF16.F32.PACK_AB R171, R143, R128 ;  /* 0x000000808fab723e */ /* 0x000fe200000010ff */
[----:B------:R-:W-:Y:S06]  /*8620*/  @P1 BRA `(.L_x_4287) ;  /* 0xffffffc800241947 */ /* 0x000fec000383ffff */
.L_x_4268:
[----:B------:R-:W-:Y:S01]  /*8630*/  R2UR UR5, R18 ;  /* 0x00000000120572ca */ /* 0x000fe200000e0000 */
[----:B------:R-:W0:Y:S01]  /*8640*/  LDC R14, c[0x0][0x2f0] ;  /* 0x0000bc00ff0e7b82 */ /* 0x000e220000000800 */
[----:B------:R-:W-:Y:S01]  /*8650*/  R2UR UR6, R19 ;  /* 0x00000000130672ca */ /* 0x000fe200000e0000 */
[----:B------:R-:W-:-:S10]  /*8660*/  UIADD3 UR10, -UR10, 0x1, URZ ;  /* 0x000000010a0a7890 */ /* 0x000fd4000fffe13f */
[----:B------:R-:W-:Y:S01]  /*8670*/  UISETP.NE.AND UP0, UPT, UR5, URZ, UPT ;  /* 0x0000003f0500728c */ /* 0x000fe2000bf05270 */
[----:B------:R-:W1:Y:S01]  /*8680*/  S2UR UR5, SR_CTAID.X ;  /* 0x00000000000579c3 */ /* 0x000e620000002500 */
[----:B------:R-:W-:-:S04]  /*8690*/  UISETP.NE.AND UP1, UPT, UR6, URZ, UPT ;  /* 0x0000003f0600728c */ /* 0x000fc8000bf25270 */
[----:B------:R-:W-:Y:S01]  /*86a0*/  PLOP3.LUT P1, PT, PT, PT, UP0, 0x40, 0x0 ;  /* 0x000000000000781c */ /* 0x000fe20003f2e808 */
[----:B0-----:R-:W-:-:S06]  /*86b0*/  IMAD R14, R17, R14, UR10 ;  /* 0x0000000a110e7e24 */ /* 0x001fcc000f8e020e */
[----:B------:R-:W-:Y:S01]  /*86c0*/  @UP1 ULDC UR10, c[0x0][0x44c] ;  /* 0x00011300000a1ab9 */ /* 0x000fe20000000800 */
[----:B------:R-:W-:Y:S01]  /*86d0*/  @UP1 ULDC UR14, c[0x0][0x450] ;  /* 0x00011400000e1ab9 */ /* 0x000fe20000000800 */
[----:B------:R-:W-:Y:S01]  /*86e0*/  R2UR UR6, R14 ;  /* 0x000000000e0672ca */ /* 0x000fe200000e0000 */
[----:B-1----:R-:W-:-:S04]  /*86f0*/  ULEA UR5, UR5, 0x7f, 0x7 ;  /* 0x0000007f05057891 */ /* 0x002fc8000f8e383f */
[----:B------:R-:W-:-:S04]  /*8700*/  UIMAD.WIDE.U32 UR10, UR5, UR10, URZ ;  /* 0x0000000a050a72a5 */ /* 0x000fc8000f8e003f */
[----:B------:R-:W-:-:S04]  /*8710*/  @UP1 USHF.R.U32.HI UR5, URZ, UR14, UR11 ;  /* 0x0000000e3f051299 */ /* 0x000fc8000801160b */
[----:B------:R-:W-:-:S03]  /*8720*/  UIADD3 UR5, UR6, UR5, URZ ;  /* 0x0000000506057290 */ /* 0x000fc6000fffe03f */
[----:B------:R-:W-:Y:S02]  /*8730*/  ULDC UR6, c[0x0][0x9dc] ;  /* 0x0002770000067ab9 */ /* 0x000fe40000000800 */
        /* <DEDUP_REMOVED lines=13> */
.L_x_4289:
[----:B------:R-:W-:Y:S02]  /*8810*/  ULDC UR14, c[0x0][0x9e4] ;  /* 0x00027900000e7ab9 */ /* 0x000fe40000000800 */
[----:B------:R-:W-:-:S11]  /*8820*/  UISETP.NE.AND UP0, UPT, UR14, 0x1, UPT ;  /* 0x000000010e00788c */ /* 0x000fd6000bf05270 */
[----:B------:R-:W-:Y:S02]  /*8830*/  @UP0 ULDC.64 UR18, c[0x0][0x9e8] ;  /* 0x00027a0000120ab9 */ /* 0x000fe40000000a00 */
[----:B------:R-:W-:-:S04]  /*8840*/  UIMAD.WIDE.U32 UR10, UR5, UR18, URZ ;  /* 0x00000012050a72a5 */ /* 0x000fc8000f8e003f */
[----:B------:R-:W-:-:S12]  /*8850*/  @UP0 USHF.R.U32.HI UR5, URZ, UR19, UR11 ;  /* 0x000000133f050299 */ /* 0x000fd8000801160b */
.L_x_4290:
[----:B------:R-:W-:-:S04]  /*8860*/  UIMAD UR5, UR5, UR14, URZ ;  /* 0x0000000e050572a4 */ /* 0x000fc8000f8e023f */
[----:B------:R-:W-:-:S04]  /*8870*/  UISETP.LT.AND UP0, UPT, UR6, UR5, UPT ;  /* 0x000000050600728c */ /* 0x000fc8000bf01270 */
[----:B------:R-:W-:-:S12]  /*8880*/  USEL UR6, UR6, UR5, !UP0 ;  /* 0x0000000506067287 */ /* 0x000fd8000c000000 */
.L_x_4288:
[----:B------:R-:W-:Y:S01]  /*8890*/  UIADD3 UR10, UR6, 0x5f, URZ ;  /* 0x0000005f060a7890 */ /* 0x000fe2000fffe03f */
[----:B------:R-:W-:-:S03]  /*88a0*/  R2UR UR14, R22 ;  /* 0x00000000160e72ca */ /* 0x000fc600000e0000 */
[----:B------:R-:W-:-:S04]  /*88b0*/  UIMAD.WIDE UR10, UR10, 0x2aaaaaab, URZ ;  /* 0x2aaaaaab0a0a78a5 */ /* 0x000fc8000f8e023f */
[----:B------:R-:W-:-:S04]  /*88c0*/  USHF.R.U32.HI UR5, URZ, 0x1f, UR11 ;  /* 0x0000001f3f057899 */ /* 0x000fc8000801160b */
[----:B------:R-:W-:-:S04]  /*88d0*/  ULEA.HI.SX32 UR5, UR11, UR5, 0x1c ;  /* 0x000000050b057291 */ /* 0x000fc8000f8fe23f */
        /* <DEDUP_REMOVED lines=8> */
[----:B------:R-:W-:Y:S01]  /*8960*/  IMAD.MOV.U32 R14, RZ, RZ, R20 ;  /* 0x000000ffff0e7224 */ /* 0x000fe200078e0014 */
[----:B------:R-:W-:-:S06]  /*8970*/  ULDC UR6, c[0x0][0x9d8] ;  /* 0x0002760000067ab9 */ /* 0x000fcc0000000800 */
.L_x_4302:
[----:B------:R-:W-:-:S04]  /*8980*/  UIADD3 UR4, UR38, 0x1, URZ ;  /* 0x0000000126047890 */ /* 0x000fc8000fffe03f */
[----:B------:R-:W-:-:S04]  /*8990*/  UISETP.NE.AND UP0, UPT, UR4, 0x2, UPT ;  /* 0x000000020400788c */ /* 0x000fc8000bf05270 */
[----:B------:R-:W-:Y:S02]  /*89a0*/  USEL UR7, URZ, 0x1, UP0 ;  /* 0x000000013f077887 */ /* 0x000fe40008000000 */
[----:B------:R-:W-:Y:S02]  /*89b0*/  USEL UR4, UR4, URZ, UP0 ;  /* 0x0000003f04047287 */ /* 0x000fe40008000000 */
[----:B------:R-:W-:Y:S01]  /*89c0*/  ULOP3.LUT UR7, UR60, UR7, URZ, 0x3c, !UPT ;  /* 0x000000073c077292 */ /* 0x000fe2000f8e3c3f */
[----:B------:R-:W-:Y:S11]  /*89d0*/  @!P0 BRA `(.L_x_4292) ;  /* 0x0000000000048947 */ /* 0x000ff60003800000 */
[----:B------:R-:W-:Y:S01]  /*89e0*/  BPT.TRAP 0x1 ;  /* 0x000000040000795c */ /* 0x000fe20000300000 */
.L_x_4292:
[----:B------:R-:W-:Y:S01]  /*89f0*/  ULEA UR5, UR4, UR39, 0x3 ;  /* 0x0000002704057291 */ /* 0x000fe2000f8e183f */
[----:B------:R-:W-:-:S04]  /*8a00*/  MOV R8, UR7 ;  /* 0x0000000700087c02 */ /* 0x000fc80008000f00 */
[----:B------:R-:W-:-:S04]  /*8a10*/  SHF.L.U32 R8, R8, 0x1f, RZ ;  /* 0x0000001f08087819 */ /* 0x000fc800000006ff */
[----:B------:R0:W1:Y:S01]  /*8a20*/  SYNCS.PHASECHK.TRANS64.TRYWAIT P1, [UR5+0x30830], R8 ;  /* 0x03083008ff0075a7 */ /* 0x0000620008020145 */
[----:B------:R-:W-:Y:S05]  /*8a30*/  @!P0 BRA `(.L_x_4293) ;  /* 0x0000000000048947 */ /* 0x000fea0003800000 */
[----:B------:R-:W-:Y:S01]  /*8a40*/  BPT.TRAP 0x1 ;  /* 0x000000040000795c */ /* 0x000fe20000300000 */
.L_x_4293:
[----:B-1----:R-:W-:Y:S05]  /*8a50*/  @P1 BRA `(.L_x_4294) ;  /* 0x0000000000081947 */ /* 0x002fea0003800000 */
[----:B------:R-:W1:Y:S02]  /*8a60*/  SYNCS.PHASECHK.TRANS64.TRYWAIT P1, [UR5+0x30830], R8 ;  /* 0x03083008ff0075a7 */ /* 0x000e640008020145 */
[----:B-1----:R-:W-:Y:S05]  /*8a70*/  @!P1 BRA `(.L_x_4295) ;  /* 0x000000cc00249947 */ /* 0x002fea0003800000 */
.L_x_4294:
        /* <DEDUP_REMOVED lines=162> */
.L_x_4296:
[----:B------:R-:W-:Y:S01]  /*94a0*/  ULEA UR5, UR38, UR39, 0x3 ;  /* 0x0000002726057291 */ /* 0x000fe2000f8e183f */
[----:B------:R-:W-:-:S05]  /*94b0*/  IMAD.U32 R0, RZ, RZ, UR60 ;  /* 0x0000003cff007e24 */ /* 0x000fca000f8e00ff */
[----:B------:R-:W-:-:S04]  /*94c0*/  SHF.L.U32 R0, R0, 0x1f, RZ ;  /* 0x0000001f00007819 */ /* 0x000fc800000006ff */
[----:B------:R2:W3:Y:S01]  /*94d0*/  SYNCS.PHASECHK.TRANS64.TRYWAIT P1, [UR5+0x30850], R0 ;  /* 0x03085000ff0075a7 */ /* 0x0004e20008020145 */
[----:B------:R-:W-:Y:S05]  /*94e0*/  @!P0 BRA `(.L_x_4297) ;  /* 0x0000000000048947 */ /* 0x000fea0003800000 */
[----:B------:R-:W-:Y:S01]  /*94f0*/  BPT.TRAP 0x1 ;  /* 0x000000040000795c */ /* 0x000fe20000300000 */
.L_x_4297:
[----:B---3--:R-:W-:Y:S05]  /*9500*/  @P1 BRA `(.L_x_4298) ;  /* 0x0000000000081947 */ /* 0x008fea0003800000 */
[----:B------:R-:W3:Y:S02]  /*9510*/  SYNCS.PHASECHK.TRANS64.TRYWAIT P1, [UR5+0x30850], R0 ;  /* 0x03085000ff0075a7 */ /* 0x000ee40008020145 */
[----:B---3--:R-:W-:Y:S05]  /*9520*/  @!P1 BRA `(.L_x_4299) ;  /* 0x000000c000909947 */ /* 0x008fea0003800000 */
.L_x_4298:
        /* <DEDUP_REMOVED lines=37> */
.L_x_4300:
        /* <DEDUP_REMOVED lines=39> */
[----:B----4-:R-:W-:Y:S01]  /*99f0*/  FMNMX.FTZ R121, R20, R21, !PT ;  /* 0x0000001514797209 */ /* 0x010fe20007810000 */
        /* <DEDUP_REMOVED lines=20> */
[----:B------:R-:W3:Y:S01]  /*9b40*/  S2UR UR11, SR_CgaCtaId ;  /* 0x00000000000b79c3 */ /* 0x000ee20000008800 */
[----:B------:R-:W-:Y:S01]  /*9b50*/  ULEA UR10, UR4, UR39, 0x3 ;  /* 0x00000027040a7291 */ /* 0x000fe2000f8e183f */
[----:B------:R-:W5:Y:S01]  /*9b60*/  MUFU.TANH R176, R176 ;  /* 0x000000b000b07308 */ /* 0x000f620000002400 */
[----:B----4-:R-:W-:-:S02]  /*9b70*/  FMNMX.FTZ R9, R174, R9, !PT ;  /* 0x00000009ae097209 */ /* 0x010fc40007810000 */
[----:B------:R-:W-:-:S05]  /*9b80*/  UIADD3 UR10, UR10, 0x30840, URZ ;  /* 0x000308400a0a7890 */ /* 0x000fca000fffe03f */
[----:B------:R-:W4:Y:S01]  /*9b90*/  MUFU.TANH R124, R124 ;  /* 0x0000007c007c7308 */ /* 0x000f220000002400 */
[----:B-1----:R-:W-:-:S07]  /*9ba0*/  FMNMX.FTZ R121, R122, R121, !PT ;  /* 0x000000797a797209 */ /* 0x002fce0007810000 */
[----:B------:R-:W1:Y:S01]  /*9bb0*/  MUFU.TANH R178, R178 ;  /* 0x000000b200b27308 */ /* 0x000e620000002400 */
[----:B-----5:R-:W-:Y:S01]  /*9bc0*/  FMNMX.FTZ R9, R176, R9, !PT ;  /* 0x00000009b0097209 */ /* 0x020fe20007810000 */
[----:B---3--:R-:W-:-:S06]  /*9bd0*/  UPRMT UR10, UR11, 0x654, UR10 ;  /* 0x000006540b0a7896 */ /* 0x008fcc000800000a */
[----:B------:R-:W3:Y:S01]  /*9be0*/  MUFU.TANH R126, R126 ;  /* 0x0000007e007e7308 */ /* 0x000ee20000002400 */
[----:B----4-:R-:W-:Y:S02]  /*9bf0*/  FMNMX.FTZ R121, R124, R121, !PT ;  /* 0x000000797c797209 */ /* 0x010fe40007810000 */
[----:B------:R-:W-:Y:S05]  /*9c00*/  SYNCS.ARRIVE.TRANS64.RED.A1T0 RZ, [UR10], RZ ;  /* 0x000000ffffff79a7 */ /* 0x000fea000810040a */
[----:B------:R-:W4:Y:S01]  /*9c10*/  MUFU.TANH R180, R180 ;  /* 0x000000b400b47308 */ /* 0x000f220000002400 */
[----:B-1----:R-:W-:-:S07]  /*9c20*/  FMNMX.FTZ R9, R178, R9, !PT ;  /* 0x00000009b2097209 */ /* 0x002fce0007810000 */
[----:B------:R-:W1:Y:S01]  /*9c30*/  MUFU.TANH R128, R128 ;  /* 0x0000008000807308 */ /* 0x000e620000002400 */
[----:B---3--:R-:W-:-:S07]  /*9c40*/  FMNMX.FTZ R121, R126, R121, !PT ;  /* 0x000000797e797209 */ /* 0x008fce0007810000 */
[----:B------:R-:W3:Y:S01]  /*9c50*/  MUFU.TANH R182, R182 ;  /* 0x000000b600b67308 */ /* 0x000ee20000002400 */
[----:B----4-:R-:W-:-:S07]  /*9c60*/  FMNMX.FTZ R9, R180, R9, !PT ;  /* 0x00000009b4097209 */ /* 0x010fce0007810000 */
        /* <DEDUP_REMOVED lines=62> */
[----:B------:R-:W2:Y:S01]  /*a050*/  MUFU.TANH R214, R214 ;  /* 0x000000d600d67308 */ /* 0x000ea20000002400 */
[----:B---3--:R-:W-:-:S07]  /*a060*/  FMNMX.FTZ R9, R212, R9, !PT ;  /* 0x00000009d4097209 */ /* 0x008fce0007810000 */
[----:B------:R-:W1:Y:S01]  /*a070*/  MUFU.TANH R162, R162 ;  /* 0x000000a200a27308 */ /* 0x000e620000002400 */
[----:B----4-:R-:W-:-:S07]  /*a080*/  FMNMX.FTZ R121, R160, R121, !PT ;  /* 0x00000079a0797209 */ /* 0x010fce0007810000 */
[----:B------:R-:W3:Y:S01]  /*a090*/  MUFU.TANH R164, R164 ;  /* 0x000000a400a47308 */ /* 0x000ee20000002400 */
[----:B--2---:R-:W-:-:S05]  /*a0a0*/  FMNMX.FTZ R0, R214, R9, !PT ;  /* 0x00000009d6007209 */ /* 0x004fca0007810000 */
[----:B------:R-:W2:Y:S01]  /*a0b0*/  SHFL.BFLY PT, R9, R0, 0x2, 0x1f ;  /* 0x0c401f0000097f89 */ /* 0x000ea200000e0000 */
[----:B-1----:R-:W-:-:S04]  /*a0c0*/  FMNMX.FTZ R121, R162, R121, !PT ;  /* 0x00000079a2797209 */ /* 0x002fc80007810000 */
[----:B---3--:R-:W-:-:S05]  /*a0d0*/  FMNMX.FTZ R121, R164, R121, !PT ;  /* 0x00000079a4797209 */ /* 0x008fca0007810000 */
[----:B0-----:R-:W0:Y:S01]  /*a0e0*/  SHFL.BFLY PT, R8, R121, 0x2, 0x1f ;  /* 0x0c401f0079087f89 */ /* 0x001e2200000e0000 */
[----:B--2---:R-:W-:Y:S02]  /*a0f0*/  FMNMX.FTZ R2, R0, R9, !PT ;  /* 0x0000000900027209 */ /* 0x004fe40007810000 */
[----:B------:R-:W1:Y:S03]  /*a100*/  LDC R9, c[0x0][0x988] ;  /* 0x00026200ff097b82 */ /* 0x000e660000000800 */
[----:B------:R-:W2:Y:S01]  /*a110*/  SHFL.BFLY PT, R123, R2, 0x1, 0x1f ;  /* 0x0c201f00027b7f89 */ /* 0x000ea200000e0000 */
[----:B0-----:R-:W-:-:S05]  /*a120*/  FMNMX.FTZ R125, R121, R8, !PT ;  /* 0x00000008797d7209 */ /* 0x001fca0007810000 */
[----:B------:R-:W0:Y:S01]  /*a130*/  SHFL.BFLY PT, R10, R125, 0x1, 0x1f ;  /* 0x0c201f007d0a7f89 */ /* 0x000e2200000e0000 */
[----:B--2---:R-:W-:-:S05]  /*a140*/  FMNMX.FTZ R8, R2, R123, !PT ;  /* 0x0000007b02087209 */ /* 0x004fca0007810000 */
[C---:B------:R-:W-:Y:S01]  /*a150*/  FADD.FTZ R166, -R8.reuse, R15 ;  /* 0x0000000f08a67221 */ /* 0x040fe20000010100 */
[----:B-1----:R-:W-:-:S03]  /*a160*/  FMUL.FTZ R141, R8, R9 ;  /* 0x00000009088d7220 */ /* 0x002fc60000410000 */
[-C--:B------:R-:W-:Y:S01]  /*a170*/  FMUL.FTZ R123, R166, R9.reuse ;  /* 0x00000009a67b7220 */ /* 0x080fe20000410000 */
[-CC-:B------:R-:W-:Y:S01]  /*a180*/  FFMA.FTZ R15, R168, R9.reuse, -R141.reuse ;  /* 0x00000009a80f7223 */ /* 0x180fe2000001088d */
[-CC-:B------:R-:W-:Y:S01]  /*a190*/  FFMA.FTZ R121, R176, R9.reuse, -R141.reuse ;  /* 0x00000009b0797223 */ /* 0x180fe2000001088d */
[-CC-:B------:R-:W-:Y:S01]  /*a1a0*/  FFMA.FTZ R168, R174, R9.reuse, -R141.reuse ;  /* 0x00000009aea87223 */ /* 0x180fe2000001088d */
[----:B------:R1:W-:Y:S01]  /*a1b0*/  MUFU.EX2 R0, R123 ;  /* 0x0000007b00007308 */ /* 0x0003e20000000800 */
[-CC-:B------:R-:W-:Y:S01]  /*a1c0*/  FFMA.FTZ R176, R192, R9.reuse, -R141.reuse ;  /* 0x00000009c0b07223 */ /* 0x180fe2000001088d */
[-CC-:B------:R-:W-:Y:S01]  /*a1d0*/  FFMA.FTZ R129, R194, R9.reuse, -R141.reuse ;  /* 0x00000009c2817223 */ /* 0x180fe2000001088d */
[----:B0-----:R-:W-:Y:S01]  /*a1e0*/  FMNMX.FTZ R10, R125, R10, !PT ;  /* 0x0000000a7d0a7209 */ /* 0x001fe20007810000 */
[-CC-:B------:R-:W-:Y:S01]  /*a1f0*/  FFMA.FTZ R125, R186, R9.reuse, -R141.reuse ;  /* 0x00000009ba7d7223 */ /* 0x180fe2000001088d */
[-CC-:B------:R-:W-:Y:S01]  /*a200*/  FFMA.FTZ R131, R198, R9.reuse, -R141.reuse ;  /* 0x00000009c6837223 */ /* 0x180fe2000001088d */
[-CC-:B------:R-:W-:Y:S01]  /*a210*/  FFMA.FTZ R133, R200, R9.reuse, -R141.reuse ;  /* 0x00000009c8857223 */ /* 0x180fe2000001088d */
[-C--:B------:R-:W-:Y:S01]  /*a220*/  FFMA.FTZ R174, R202, R9.reuse, -R141 ;  /* 0x00000009caae7223 */ /* 0x080fe2000001088d */
[----:B------:R-:W-:Y:S01]  /*a230*/  FADD.FTZ R166, -R10, R21 ;  /* 0x000000150aa67221 */ /* 0x000fe20000010100 */
[-CC-:B------:R-:W-:Y:S01]  /*a240*/  FFMA.FTZ R21, R172, R9.reuse, -R141.reuse ;  /* 0x00000009ac157223 */ /* 0x180fe2000001088d */
[-CC-:B-1----:R-:W-:Y:S01]  /*a250*/  FFMA.FTZ R123, R180, R9.reuse, -R141.reuse ;  /* 0x00000009b47b7223 */ /* 0x182fe2000001088d */
[-CC-:B------:R-:W-:Y:S01]  /*a260*/  FFMA.FTZ R172, R182, R9.reuse, -R141.reuse ;  /* 0x00000009b6ac7223 */ /* 0x180fe2000001088d */
        /* <DEDUP_REMOVED lines=13> */
[-C--:B0-----:R-:W-:Y:S01]  /*a340*/  FFMA.FTZ R127, R190, R9.reuse, -R141 ;  /* 0x00000009be7f7223 */ /* 0x081fe2000001088d */
[-C--:B------:R-:W-:Y:S01]  /*a350*/  FMUL.FTZ R141, R10, R9.reuse ;  /* 0x000000090a8d7220 */ /* 0x080fe20000410000 */
[----:B------:R-:W0:Y:S03]  /*a360*/  MUFU.EX2 R15, R15 ;  /* 0x0000000f000f7308 */ /* 0x000e260000000800 */
        /* <DEDUP_REMOVED lines=13> */
[----:B------:R-:W2:Y:S01]  /*a440*/  MUFU.EX2 R189, R189 ;  /* 0x000000bd00bd7308 */ /* 0x000ea20000000800 */
[----:B0-----:R-:W-:Y:S01]  /*a450*/  FFMA.FTZ R143, R0, R6, R15 ;  /* 0x00000006008f7223 */ /* 0x001fe2000001000f */
[-CC-:B------:R-:W-:Y:S01]  /*a460*/  FFMA.FTZ R177, R142, R9.reuse, -R141.reuse ;  /* 0x000000098eb17223 */ /* 0x180fe2000001088d */
[-CC-:B------:R-:W-:Y:S01]  /*a470*/  FFMA.FTZ R130, R144, R9.reuse, -R141.reuse ;  /* 0x0000000990827223 */ /* 0x180fe2000001088d */
[-CC-:B------:R-:W-:Y:S01]  /*a480*/  FFMA.FTZ R179, R146, R9.reuse, -R141.reuse ;  /* 0x0000000992b37223 */ /* 0x180fe2000001088d */
[-CC-:B------:R-:W-:Y:S01]  /*a490*/  FFMA.FTZ R132, R148, R9.reuse, -R141.reuse ;  /* 0x0000000994847223 */ /* 0x180fe2000001088d */
[-CC-:B------:R-:W-:Y:S01]  /*a4a0*/  FFMA.FTZ R173, R150, R9.reuse, -R141.reuse ;  /* 0x0000000996ad7223 */ /* 0x180fe2000001088d */
[-C--:B------:R-:W-:Y:S01]  /*a4b0*/  FFMA.FTZ R154, R154, R9.reuse, -R141 ;  /* 0x000000099a9a7223 */ /* 0x080fe2000001088d */
[----:B------:R-:W0:Y:S01]  /*a4c0*/  MUFU.EX2 R20, R20 ;  /* 0x0000001400147308 */ /* 0x000e220000000800 */
[----:B-1----:R-:W-:Y:S01]  /*a4d0*/  FADD.FTZ R6, R166, R143 ;  /* 0x0000008fa6067221 */ /* 0x002fe20000010000 */
[-CC-:B------:R-:W-:Y:S01]  /*a4e0*/  FFMA.FTZ R156, R156, R9.reuse, -R141.reuse ;  /* 0x000000099c9c7223 */ /* 0x180fe2000001088d */
[-CC-:B------:R-:W-:Y:S01]  /*a4f0*/  FFMA.FTZ R158, R158, R9.reuse, -R141.reuse ;  /* 0x000000099e9e7223 */ /* 0x180fe2000001088d */
[-CC-:B------:R-:W-:Y:S01]  /*a500*/  FFMA.FTZ R160, R160, R9.reuse, -R141.reuse ;  /* 0x00000009a0a07223 */ /* 0x180fe2000001088d */
[----:B------:R-:W-:-:S03]  /*a510*/  FFMA.FTZ R162, R162, R9, -R141 ;  /* 0x00000009a2a27223 */ /* 0x000fc6000001088d */
[----:B------:R-:W1:Y:S01]  /*a520*/  MUFU.EX2 R21, R21 ;  /* 0x0000001500157308 */ /* 0x000e620000000800 */
[----:B--2---:R-:W-:-:S07]  /*a530*/  FFMA.FTZ R3, R2, R3, R189 ;  /* 0x0000000302037223 */ /* 0x004fce00000100bd */
        /* <DEDUP_REMOVED lines=14> */
[-CC-:B------:R-:W-:Y:S01]  /*a620*/  FFMA.FTZ R134, R152, R9.reuse, -R141.reuse ;  /* 0x0000000998867223 */ /* 0x180fe2000001088d */
[----:B------:R-:W-:-:S05]  /*a630*/  FFMA.FTZ R141, R164, R9, -R141 ;  /* 0x00000009a48d7223 */ /* 0x000fca000001088d */
        /* <DEDUP_REMOVED lines=76> */
.L_x_4301:
[----:B------:R-:W0:Y:S01]  /*ab00*/  S2UR UR10, SR_CgaCtaId ;  /* 0x00000000000a79c3 */ /* 0x000e220000008800 */
[----:B------:R-:W-:Y:S01]  /*ab10*/  UIADD3 UR5, UR5, 0x30860, URZ ;  /* 0x0003086005057890 */ /* 0x000fe2000fffe03f */
[----:B------:R-:W-:Y:S01]  /*ab20*/  ISETP.GT.AND P1, PT, R14, UR61, PT ;  /* 0x0000003d0e007c0c */ /* 0x000fe2000bf24270 */
[----:B------:R-:W-:Y:S01]  /*ab30*/  UMOV UR60, UR7 ;  /* 0x00000007003c7c82 */ /* 0x000fe20008000000 */
        /* <DEDUP_REMOVED lines=31> */
[----:B------:R-:W-:-:S07]  /*ad30*/  IMAD.MOV.U32 R20, RZ, RZ, R14 ;  /* 0x000000ffff147224 */ /* 0x000fce00078e000e */
.L_x_4291:
[----:B------:R-:W-:-:S13]  /*ad40*/  R2UR UR5, R22 ;  /* 0x00000000160572ca */ /* 0x000fda00000e0000 */
[----:B------:R-:W-:-:S13]  /*ad50*/  ISETP.GE.AND P1, PT, R20, UR5, PT ;  /* 0x0000000514007c0c */ /* 0x000fda000bf26270 */
[----:B------:R-:W-:Y:S05]  /*ad60*/  @!P1 BRA `(.L_x_4303) ;  /* 0x0000003400f09947 */ /* 0x000fea0003800000 */
[----:B------:R-:W-:Y:S01]  /*ad70*/  IMAD.MOV.U32 R15, RZ, RZ, R10 ;  /* 0x000000ffff0f7224 */ /* 0x000fe200078e000a */
[----:B------:R-:W-:Y:S01]  /*ad80*/  UMOV UR61, UR7 ;  /* 0x00000007003d7c82 */ /* 0x000fe20008000000 */
[----:B------:R-:W-:Y:S01]  /*ad90*/  IMAD.MOV.U32 R14, RZ, RZ, R8 ;  /* 0x000000ffff0e7224 */ /* 0x000fe200078e0008 */
[----:B------:R-:W-:Y:S01]  /*ada0*/  UMOV UR38, UR4 ;  /* 0x0000000400267c82 */ /* 0x000fe20008000000 */
[----:B------:R-:W-:-:S05]  /*adb0*/  ULDC UR6, c[0x0][0x9d8] ;  /* 0x0002760000067ab9 */ /* 0x000fca0000000800 */
.L_x_4322:
[----:B------:R-:W-:-:S04]  /*adc0*/  UIADD3 UR4, UR38, 0x1, URZ ;  /* 0x0000000126047890 */ /* 0x000fc8000fffe03f */
[----:B------:R-:W-:-:S04]  /*add0*/  UISETP.NE.AND UP0, UPT, UR4, 0x2, UPT ;  /* 0x000000020400788c */ /* 0x000fc8000bf05270 */
[----:B------:R-:W-:Y:S02]  /*ade0*/  USEL UR7, URZ, 0x1, UP0 ;  /* 0x000000013f077887 */ /* 0x000fe40008000000 */
[----:B------:R-:W-:Y:S02]  /*adf0*/  USEL UR4, UR4, URZ, UP0 ;  /* 0x0000003f04047287 */ /* 0x000fe40008000000 */
[----:B------:R-:W-:Y:S01]  /*ae00*/  ULOP3.LUT UR7, UR61, UR7, URZ, 0x3c, !UPT ;  /* 0x000000073d077292 */ /* 0x000fe2000f8e3c3f */
[----:B------:R-:W-:Y:S11]  /*ae10*/  @!P0 BRA `(.L_x_4304) ;  /* 0x0000000000048947 */ /* 0x000ff60003800000 */
[----:B------:R-:W-:Y:S01]  /*ae20*/  BPT.TRAP 0x1 ;  /* 0x000000040000795c */ /* 0x000fe20000300000 */
.L_x_4304:
[----:B------:R-:W-:Y:S01]  /*ae30*/  ULEA UR60, UR4, UR39, 0x3 ;  /* 0x00000027043c7291 */ /* 0x000fe2000f8e183f */
[----:B------:R-:W-:-:S05]  /*ae40*/  IMAD.U32 R8, RZ, RZ, UR7 ;  /* 0x00000007ff087e24 */ /* 0x000fca000f8e00ff */
[----:B------:R-:W-:-:S04]  /*ae50*/  SHF.L.U32 R8, R8, 0x1f, RZ ;  /* 0x0000001f08087819 */ /* 0x000fc800000006ff */
[----:B------:R0:W1:Y:S01]  /*ae60*/  SYNCS.PHASECHK.TRANS64.TRYWAIT P1, [UR60+0x30830], R8 ;  /* 0x03083008ff0075a7 */ /* 0x000062000802017c */
[----:B------:R-:W-:Y:S05]  /*ae70*/  @!P0 BRA `(.L_x_4305) ;  /* 0x0000000000048947 */ /* 0x000fea0003800000 */
[----:B------:R-:W-:Y:S01]  /*ae80*/  BPT.TRAP 0x1 ;  /* 0x000000040000795c */ /* 0x000fe20000300000 */
.L_x_4305:
[----:B-1----:R-:W-:Y:S05]  /*ae90*/  @P1 BRA `(.L_x_4306) ;  /* 0x0000000000081947 */ /* 0x002fea0003800000 */
[----:B------:R-:W1:Y:S02]  /*aea0*/  SYNCS.PHASECHK.TRANS64.TRYWAIT P1, [UR60+0x30830], R8 ;  /* 0x03083008ff0075a7 */ /* 0x000e64000802017c */
[----:B-1----:R-:W-:Y:S05]  /*aeb0*/  @!P1 BRA `(.L_x_4307) ;  /* 0x000000a800449947 */ /* 0x002fea0003800000 */
.L_x_4306:
        /* <DEDUP_REMOVED lines=162> */
.L_x_4308:
[----:B------:R-:W-:Y:S01]  /*b8e0*/  ULEA UR5, UR38, UR39, 0x3 ;  /* 0x0000002726057291 */ /* 0x000fe2000f8e183f */
[----:B------:R-:W-:-:S05]  /*b8f0*/  IMAD.U32 R0, RZ, RZ, UR61 ;  /* 0x0000003dff007e24 */ /* 0x000fca000f8e00ff */
[----:B------:R-:W-:-:S04]  /*b900*/  SHF.L.U32 R0, R0, 0x1f, RZ ;  /* 0x0000001f00007819 */ /* 0x000fc800000006ff */
[----:B------:R2:W3:Y:S01]  /*b910*/  SYNCS.PHASECHK.TRANS64.TRYWAIT P1, [UR5+0x30850], R0 ;  /* 0x03085000ff0075a7 */ /* 0x0004e20008020145 */
[----:B------:R-:W-:Y:S05]  /*b920*/  @!P0 BRA `(.L_x_4309) ;  /* 0x0000000000048947 */ /* 0x000fea0003800000 */
[----:B------:R-:W-:Y:S01]  /*b930*/  BPT.TRAP 0x1 ;  /* 0x000000040000795c */ /* 0x000fe20000300000 */
.L_x_4309:
[----:B---3--:R-:W-:Y:S05]  /*b940*/  @P1 BRA `(.L_x_4310) ;  /* 0x0000000000081947 */ /* 0x008fea0003800000 */
[----:B------:R-:W3:Y:S02]  /*b950*/  SYNCS.PHASECHK.TRANS64.TRYWAIT P1, [UR5+0x30850], R0 ;  /* 0x03085000ff0075a7 */ /* 0x000ee40008020145 */
[----:B---3--:R-:W-:Y:S05]  /*b960*/  @!P1 BRA `(.L_x_4311) ;  /* 0x0000009c00b09947 */ /* 0x008fea0003800000 */
.L_x_4310:
        /* <DEDUP_REMOVED lines=37> */
.L_x_4312:
        /* <DEDUP_REMOVED lines=10> */
[----:B------:R-:W-:Y:S01]  /*bc60*/  FMUL.FTZ R123, R135, UR6 ;  /* 0x00000006877b7c20 */ /* 0x000fe20008410000 */
[----:B------:R-:W-:Y:S01]  /*bc70*/  FMUL.FTZ R135, R154, UR6 ;  /* 0x000000069a877c20 */ /* 0x000fe20008410000 */
[----:B------:R-:W-:Y:S01]  /*bc80*/  IMAD R176, R20, -0x60, RZ ;  /* 0xffffffa014b07824 */ /* 0x000fe200078e02ff */
[----:B------:R-:W-:Y:S01]  /*bc90*/  UISETP.NE.AND UP1, UPT, UR11, URZ, UPT ;  /* 0x0000003f0b00728c */ /* 0x000fe2000bf25270 */
[----:B------:R-:W-:Y:S01]  /*bca0*/  FMUL.FTZ R170, R128, UR6 ;  /* 0x0000000680aa7c20 */ /* 0x000fe20008410000 */
[----:B------:R-:W-:Y:S01]  /*bcb0*/  UISETP.NE.AND UP0, UPT, UR10, URZ, UPT ;  /* 0x0000003f0a00728c */ /* 0x000fe2000bf05270 */
[----:B------:R-:W-:Y:S01]  /*bcc0*/  FMUL.FTZ R171, R129, UR6 ;  /* 0x0000000681ab7c20 */ /* 0x000fe20008410000 */
[----:B------:R-:W-:Y:S01]  /*bcd0*/  FMUL.FTZ R9, R121, UR6 ;  /* 0x0000000679097c20 */ /* 0x000fe20008410000 */
[----:B--2---:R-:W-:Y:S01]  /*bce0*/  FMUL.FTZ R0, R122, UR6 ;  /* 0x000000067a007c20 */ /* 0x004fe20008410000 */
        /* <DEDUP_REMOVED lines=38> */
[----:B------:R-:W-:-:S02]  /*bf50*/  VIADD R143, R176, 0x1 ;  /* 0x00000001b08f7836 */ /* 0x000fc40000000000 */
        /* <DEDUP_REMOVED lines=8> */
[----:B------:R-:W-:Y:S01]  /*bfe0*/  IMAD R142, R12, -0x2, R143 ;  /* 0xfffffffe0c8e7824 */ /* 0x000fe200078e028f */
[----:B------:R-:W1:Y:S01]  /*bff0*/  MUFU.TANH R8, R8 ;  /* 0x0000000800087308 */ /* 0x000e620000002400 */
[----:B---3--:R-:W-:Y:S01]  /*c000*/  UPRMT UR60, UR14, 0x654, UR60 ;  /* 0x000006540e3c7896 */ /* 0x008fe2000800003c */
[----:B------:R-:W-:-:S02]  /*c010*/  ULDC UR15, c[0x0][0x288] ;  /* 0x0000a200000f7ab9 */ /* 0x000fc40000000800 */
[----:B------:R-:W-:Y:S01]  /*c020*/  ULDC UR14, c[0x0][0x9e0] ;  /* 0x00027800000e7ab9 */ /* 0x000fe20000000800 */
[C---:B------:R-:W-:Y:S01]  /*c030*/  IADD3 R143, R142.reuse, -UR15, R23 ;  /* 0x8000000f8e8f7c10 */ /* 0x040fe2000fffe017 */
[----:B------:R-:W-:Y:S02]  /*c040*/  VIADD R178, R142, 0xffffffff ;  /* 0xffffffff8eb27836 */ /* 0x000fe40000000000 */
[----:B------:R-:W2:Y:S01]  /*c050*/  MUFU.TANH R9, R9 ;  /* 0x0000000900097308 */ /* 0x000ea20000002400 */
[C---:B------:R-:W-:Y:S01]  /*c060*/  IADD3 R167, R143.reuse, UR14, RZ ;  /* 0x0000000e8fa77c10 */ /* 0x040fe2000fffe0ff */
[----:B------:R-:W-:Y:S01]  /*c070*/  VIADD R177, R143, UR11 ;  /* 0x0000000b8fb17c36 */ /* 0x000fe20008000000 */
[----:B------:R-:W-:Y:S03]  /*c080*/  SYNCS.ARRIVE.TRANS64.RED.A1T0 RZ, [UR60], RZ ;  /* 0x000000ffffff79a7 */ /* 0x000fe6000810043c */
[----:B0-----:R-:W-:-:S02]  /*c090*/  IMAD.IADD R153, R167, 0x1, R154 ;  /* 0x00000001a7997824 */ /* 0x001fc400078e029a */
        /* <DEDUP_REMOVED lines=49> */
[----:B------:R-:W-:Y:S01]  /*c3b0*/  ULDC UR10, c[0x0][0x288] ;  /* 0x0000a200000a7ab9 */ /* 0x000fe20000000800 */
[----:B------:R-:W-:Y:S01]  /*c3c0*/  IMAD R142, R17, UR11, R154 ;  /* 0x0000000b118e7c24 */ /* 0x000fe2000f8e029a */
[----:B------:R-:W-:Y:S03]  /*c3d0*/  BSSY B0, `(.L_x_4314) ;  /* 0x0000013000007945 */ /* 0x000fe60003800000 */
        /* <DEDUP_REMOVED lines=12> */
.L_x_4315:
[----:B------:R-:W-:Y:S02]  /*c4a0*/  ULDC UR10, c[0x0][0x9e4] ;  /* 0x00027900000a7ab9 */ /* 0x000fe40000000800 */
[----:B------:R-:W-:-:S05]  /*c4b0*/  IMAD.U32 R154, RZ, RZ, UR10 ;  /* 0x0000000aff9a7e24 */ /* 0x000fca000f8e00ff */
[----:B------:R-:W-:-:S13]  /*c4c0*/  ISETP.NE.AND P1, PT, R154, 0x1, PT ;  /* 0x000000019a00780c */ /* 0x000fda0003f25270 */
[----:B------:R-:W0:Y:S02]  /*c4d0*/  @P1 LDC.64 R142, c[0x0][0x9e8] ;  /* 0x00027a00ff8e1b82 */ /* 0x000e240000000a00 */
[----:B0-----:R-:W-:-:S05]  /*c4e0*/  @P1 IMAD.HI.U32 R142, R157, R142, RZ ;  /* 0x0000008e9d8e1227 */ /* 0x001fca00078e00ff */
[----:B------:R-:W-:-:S07]  /*c4f0*/  @P1 SHF.R.U32.HI R157, RZ, R143, R142 ;  /* 0x0000008fff9d1219 */ /* 0x000fce000001168e */
.L_x_4316:
[----:B------:R-:W-:Y:S05]  /*c500*/  BSYNC B0 ;  /* 0x0000000000007941 */ /* 0x000fea0003800000 */
.L_x_4314:
[----:B------:R-:W-:-:S05]  /*c510*/  IMAD R142, R157, R154, R178 ;  /* 0x0000009a9d8e7224 */ /* 0x000fca00078e02b2 */
[----:B------:R-:W-:Y:S02]  /*c520*/  VIADDMNMX R153, R142, R154, R153, PT ;  /* 0x0000009a8e997246 */ /* 0x000fe40003800199 */
[----:B------:R-:W-:-:S07]  /*c530*/  VIMNMX R155, R155, R142, !PT ;  /* 0x0000008e9b9b7248 */ /* 0x000fce0007fe0100 */
.L_x_4313:
        /* <DEDUP_REMOVED lines=157> */
.L_x_4319:
[----:B------:R-:W-:Y:S02]  /*cf10*/  ULDC UR10, c[0x0][0x9e4] ;  /* 0x00027900000a7ab9 */ /* 0x000fe40000000800 */
[----:B------:R-:W-:-:S04]  /*cf20*/  MOV R145, UR10 ;  /* 0x0000000a00917c02 */ /* 0x000fc80008000f00 */
[----:B------:R-:W-:-:S13]  /*cf30*/  ISETP.NE.AND P6, PT, R145, 0x1, PT ;  /* 0x000000019100780c */ /* 0x000fda0003fc5270 */
[----:B------:R-:W0:Y:S02]  /*cf40*/  @P6 LDC.64 R8, c[0x0][0x9e8] ;  /* 0x00027a00ff086b82 */ /* 0x000e240000000a00 */
[----:B0-----:R-:W-:-:S05]  /*cf50*/  @P6 IMAD.HI.U32 R8, R143, R8, RZ ;  /* 0x000000088f086227 */ /* 0x001fca00078e00ff */
[----:B------:R-:W-:-:S07]  /*cf60*/  @P6 SHF.R.U32.HI R143, RZ, R9, R8 ;  /* 0x00000009ff8f6219 */ /* 0x000fce0000011608 */
.L_x_4320:
[----:B------:R-:W-:Y:S05]  /*cf70*/  BSYNC B0 ;  /* 0x0000000000007941 */ /* 0x000fea0003800000 */
.L_x_4318:
[----:B------:R-:W-:-:S05]  /*cf80*/  IMAD R8, R143, R145, R178 ;  /* 0x000000918f087224 */ /* 0x000fca00078e02b2 */
[----:B------:R-:W-:Y:S02]  /*cf90*/  VIADDMNMX R133, R8, R145, R133, PT ;  /* 0x0000009108857246 */ /* 0x000fe40003800185 */
[----:B------:R-:W-:-:S07]  /*cfa0*/  VIMNMX R141, R141, R8, !PT ;  /* 0x000000088d8d7248 */ /* 0x000fce0007fe0100 */
.L_x_4317:
        /* <DEDUP_REMOVED lines=149> */
[-CC-:B------:R-:W-:Y:S01]  /*d900*/  FFMA.FTZ R146, R146, R9.reuse, -R129.reuse ;  /* 0x0000000992927223 */ /* 0x180fe20000010881 */
[----:B------:R-:W-:Y:S01]  /*d910*/  FFMA.FTZ R142, R142, R9, -R129 ;  /* 0x000000098e8e7223 */ /* 0x000fe20000010881 */
[----:B------:R-:W-:Y:S01]  /*d920*/  MUFU.EX2 R121, R206 ;  /* 0x000000ce00797308 */ /* 0x000fe20000000800 */
[----:B------:R-:W-:-:S04]  /*d930*/  FMNMX.FTZ R125, R190, R123, !PT ;  /* 0x0000007bbe7d7209 */ /* 0x000fc80007810000 */
[----:B------:R-:W-:-:S03]  /*d940*/  FMNMX.FTZ R125, R192, R125, !PT ;  /* 0x0000007dc07d7209 */ /* 0x000fc60007810000 */
[----:B------:R-:W-:Y:S01]  /*d950*/  MUFU.EX2 R123, R0 ;  /* 0x00000000007b7308 */ /* 0x000fe20000000800 */
[----:B------:R-:W-:-:S04]  /*d960*/  FMNMX.FTZ R125, R120, R125, !PT ;  /* 0x0000007d787d7209 */ /* 0x000fc80007810000 */
[----:B------:R-:W-:-:S03]  /*d970*/  FMNMX.FTZ R125, R128, R125, !PT ;  /* 0x0000007d807d7209 */ /* 0x000fc60007810000 */
[----:B------:R-:W-:Y:S01]  /*d980*/  MUFU.EX2 R194, R194 ;  /* 0x000000c200c27308 */ /* 0x000fe20000000800 */
[----:B------:R-:W-:-:S04]  /*d990*/  FMNMX.FTZ R127, R122, R125, !PT ;  /* 0x0000007d7a7f7209 */ /* 0x000fc80007810000 */
[----:B------:R-:W-:-:S03]  /*d9a0*/  FMNMX.FTZ R127, R130, R127, !PT ;  /* 0x0000007f827f7209 */ /* 0x000fc60007810000 */
[----:B------:R0:W-:Y:S01]  /*d9b0*/  MUFU.EX2 R125, R200 ;  /* 0x000000c8007d7308 */ /* 0x0001e20000000800 */
[----:B------:R-:W-:-:S04]  /*d9c0*/  FMNMX.FTZ R127, R124, R127, !PT ;  /* 0x0000007f7c7f7209 */ /* 0x000fc80007810000 */
[----:B------:R-:W-:-:S03]  /*d9d0*/  FMNMX.FTZ R127, R126, R127, !PT ;  /* 0x0000007f7e7f7209 */ /* 0x000fc60007810000 */
[----:B------:R-:W-:Y:S01]  /*d9e0*/  MUFU.EX2 R196, R196 ;  /* 0x000000c400c47308 */ /* 0x000fe20000000800 */
[----:B------:R-:W-:Y:S02]  /*d9f0*/  FMNMX.FTZ R131, R170, R127, !PT ;  /* 0x0000007faa837209 */ /* 0x000fe40007810000 */
        /* <DEDUP_REMOVED lines=12> */
[----:B------:R0:W-:Y:S01]  /*dac0*/  MUFU.EX2 R131, R10 ;  /* 0x0000000a00837308 */ /* 0x0001e20000000800 */
[-CC-:B------:R-:W-:Y:S01]  /*dad0*/  FFMA.FTZ R133, R154, R9.reuse, -R129.reuse ;  /* 0x000000099a857223 */ /* 0x180fe20000010881 */
[--C-:B------:R-:W-:Y:S02]  /*dae0*/  FFMA.FTZ R154, R160, R9, -R129.reuse ;  /* 0x00000009a09a7223 */ /* 0x100fe40000010881 */
[----:B------:R-:W0:Y:S04]  /*daf0*/  SHFL.BFLY PT, R139, R0, 0x2, 0x1f ;  /* 0x0c401f00008b7f89 */ /* 0x000e2800000e0000 */
        /* <DEDUP_REMOVED lines=127> */
.L_x_4321:
[----:B------:R-:W0:Y:S01]  /*e2f0*/  S2UR UR11, SR_CgaCtaId ;  /* 0x00000000000b79c3 */ /* 0x000e220000008800 */
[----:B------:R-:W-:Y:S01]  /*e300*/  R2UR UR10, R22 ;  /* 0x00000000160a72ca */ /* 0x000fe200000e0000 */
[----:B------:R-:W-:Y:S01]  /*e310*/  UIADD3 UR5, UR5, 0x30860, URZ ;  /* 0x0003086005057890 */ /* 0x000fe2000fffe03f */
[----:B------:R-:W-:Y:S01]  /*e320*/  F2FP.BF16.F32.PACK_AB R189, R14, R189 ;  /* 0x000000bd0ebd723e */ /* 0x000fe200000010ff */
[----:B------:R-:W-:Y:S01]  /*e330*/  UMOV UR61, UR7 ;  /* 0x00000007003d7c82 */ /* 0x000fe20008000000 */
[----:B------:R-:W-:Y:S01]  /*e340*/  UMOV UR38, UR4 ;  /* 0x0000000400267c82 */ /* 0x000fe20008000000 */
[----:B------:R-:W-:Y:S01]  /*e350*/  F2FP.BF16.F32.PACK_AB R188, R208, R21 ;  /* 0x00000015d0bc723e */ /* 0x000fe200000010ff */
[----:B------:R-:W-:Y:S01]  /*e360*/  IMAD.MOV.U32 R15, RZ, RZ, R10 ;  /* 0x000000ffff0f7224 */ /* 0x000fe200078e000a */
[----:B------:R-:W-:Y:S01]  /*e370*/  F2FP.BF16.F32.PACK_AB R190, R194, R121 ;  /* 0x00000079c2be723e */ /* 0x000fe200000010ff */
[----:B------:R-:W-:Y:S01]  /*e380*/  IMAD.MOV.U32 R14, RZ, RZ, R8 ;  /* 0x000000ffff0e7224 */ /* 0x000fe200078e0008 */
[----:B------:R-:W-:-:S02]  /*e390*/  F2FP.BF16.F32.PACK_AB R191, R144, R191 ;  /* 0x000000bf90bf723e */ /* 0x000fc400000010ff */
[----:B------:R-:W-:Y:S02]  /*e3a0*/  F2FP.BF16.F32.PACK_AB R184, R196, R123 ;  /* 0x0000007bc4b8723e */ /* 0x000fe400000010ff */
[C---:B------:R-:W-:Y:S01]  /*e3b0*/  ISETP.GT.AND P1, PT, R20.reuse, UR10, PT ;  /* 0x0000000a14007c0c */ /* 0x040fe2000bf24270 */
[----:B------:R-:W-:Y:S01]  /*e3c0*/  VIADD R20, R20, 0xffffffff ;  /* 0xffffffff14147836 */ /* 0x000fe20000000000 */
        /* <DEDUP_REMOVED lines=22> */
.L_x_4303:
        /* <DEDUP_REMOVED lines=99> */
.L_x_4323:
[----:B------:R-:W-:Y:S01]  /*eb60*/  ULEA UR5, UR4, UR39, 0x3 ;  /* 0x0000002704057291 */ /* 0x000fe2000f8e183f */
[----:B------:R-:W-:-:S05]  /*eb70*/  IMAD.U32 R0, RZ, RZ, UR7 ;  /* 0x00000007ff007e24 */ /* 0x000fca000f8e00ff */
[----:B------:R-:W-:-:S04]  /*eb80*/  SHF.L.U32 R0, R0, 0x1f, RZ ;  /* 0x0000001f00007819 */ /* 0x000fc800000006ff */
[----:B------:R0:W1:Y:S01]  /*eb90*/  SYNCS.PHASECHK.TRANS64.TRYWAIT P1, [UR5+0x30850], R0 ;  /* 0x03085000ff0075a7 */ /* 0x0000620008020145 */
[----:B------:R-:W-:Y:S05]  /*eba0*/  @!P0 BRA `(.L_x_4324) ;  /* 0x0000000000048947 */ /* 0x000fea0003800000 */
[----:B------:R-:W-:Y:S01]  /*ebb0*/  BPT.TRAP 0x1 ;  /* 0x000000040000795c */ /* 0x000fe20000300000 */
.L_x_4324:
[----:B-1----:R-:W-:Y:S05]  /*ebc0*/  @P1 BRA `(.L_x_4325) ;  /* 0x0000000000081947 */ /* 0x002fea0003800000 */
[----:B------:R-:W1:Y:S02]  /*ebd0*/  SYNCS.PHASECHK.TRANS64.TRYWAIT P1, [UR5+0x30850], R0 ;  /* 0x03085000ff0075a7 */ /* 0x000e640008020145 */
[----:B-1----:R-:W-:Y:S05]  /*ebe0*/  @!P1 BRA `(.L_x_4326) ;  /* 0x0000006c00289947 */ /* 0x002fea0003800000 */
.L_x_4325:
[----:B------:R-:W-:Y:S01]  /*ebf0*/  UIADD3 UR39, UR39, 0x400, URZ ;  /* 0x0000040027277890 */ /* 0x000fe2000fffe03f */
[----:B------:R-:W-:Y:S01]  /*ec00*/  WARPGROUP.ARRIVE ;  /* 0x00000000000079c5 */ /* 0x000fe20000000000 */
[----:B------:R-:W-:Y:S01]  /*ec10*/  UMOV UR7, 0x40000040 ;  /* 0x4000004000077882 */ /* 0x000fe20000000000 */
[----:B-1----:R-:W1:Y:S01]  /*ec20*/  SHFL.BFLY PT, R5, R6, 0x2, 0x1f ;  /* 0x0c401f0006057f89 */ /* 0x002e6200000e0000 */
[----:B------:R-:W-:-:S03]  /*ec30*/  USHF.R.U32.HI UR39, URZ, 0x4, UR39 ;  /* 0x000000043f277899 */ /* 0x000fc60008011627 */
[----:B0-----:R-:W0:Y:S01]  /*ec40*/  SHFL.BFLY PT, R0, R3, 0x2, 0x1f ;  /* 0x0c401f0003007f89 */ /* 0x001e2200000e0000 */
[----:B------:R-:W-:-:S04]  /*ec50*/  ULOP3.LUT UR39, UR39, 0x3fff, URZ, 0xc0, !UPT ;  /* 0x00003fff27277892 */ /* 0x000fc8000f8ec03f */
[----:B------:R-:W-:-:S04]  /*ec60*/  ULOP3.LUT UR39, UR39, 0x3000000, URZ, 0xfc, !UPT ;  /* 0x0300000027277892 */ /* 0x000fc8000f8efc3f */
[----:B------:R-:W-:-:S07]  /*ec70*/  UIMAD UR4, UR4, 0x900, UR39 ;  /* 0x00000900040478a4 */ /* 0x000fce000f8e0227 */
[----:B------:R-:W-:Y:S02]  /*ec80*/  UMOV UR6, UR4 ;  /* 0x0000000400067c82 */ /* 0x000fe40008000000 */
[----:B------:R-:W-:Y:S01]  /*ec90*/  HGMMA.64x192x16.F32.BF16 R24, R188, gdesc[UR4].tnspB, R24, gsb0 ;  /* 0x42e00004bc187df0 */ /* 0x000fe20008001818 */
[----:B------:R-:W-:Y:S01]  /*eca0*/  UIADD3 UR6, UR4, 0x80, URZ ;  /* 0x0000008004067890 */ /* 0x000fe2000fffe03f */
[----:B-1----:R-:W-:Y:S01]  /*ecb0*/  FADD.FTZ R5, R5, R6 ;  /* 0x0000000605057221 */ /* 0x002fe20000010000 */
[----:B------:R-:W-:Y:S01]  /*ecc0*/  UMOV UR7, 0x40000040 ;  /* 0x4000004000077882 */ /* 0x000fe20000000000 */
[----:B------:R-:W-:Y:S02]  /*ecd0*/  IMAD.MOV.U32 R6, RZ, RZ, RZ ;  /* 0x000000ffff067224 */ /* 0x000fe400078e00ff */
[----:B0-----:R-:W-:Y:S01]  /*ece0*/  FADD.FTZ R2, R0, R3 ;  /* 0x0000000300027221 */ /* 0x001fe20000010000 */
[----:B------:R-:W-:Y:S01]  /*ecf0*/  IMAD.MOV.U32 R3, RZ, RZ, RZ ;  /* 0x000000ffff037224 */ /* 0x000fe200078e00ff */
[----:B------:R-:W0:Y:S04]  /*ed00*/  SHFL.BFLY PT, R0, R5, 0x1, 0x1f ;  /* 0x0c201f0005007f89 */ /* 0x000e2800000e0000 */
[----:B------:R-:W1:Y:S01]  /*ed10*/  SHFL.BFLY PT, R7, R2, 0x1, 0x1f ;  /* 0x0c201f0002077f89 */ /* 0x000e6200000e0000 */
[----:B0-----:R-:W-:Y:S01]  /*ed20*/  FADD.FTZ R11, R5, R0 ;  /* 0x00000000050b7221 */ /* 0x001fe20000010000 */
[----:B------:R-:W-:-:S02]  /*ed30*/  IMAD.MOV.U32 R0, RZ, RZ, -0x800000 ;  /* 0xff800000ff007424 */ /* 0x000fc400078e00ff */
[----:B-1----:R-:W-:Y:S02]  /*ed40*/  FADD.FTZ R12, R2, R7 ;  /* 0x00000007020c7221 */ /* 0x002fe40000010000 */
[----:B------:R-:W-:Y:S01]  /*ed50*/  FSETP.NE.FTZ.AND P1, PT, R11, RZ, PT ;  /* 0x000000ff0b00720b */ /* 0x000fe20003f35000 */
[----:B------:R-:W-:Y:S02]  /*ed60*/  IMAD.MOV.U32 R2, RZ, RZ, -0x800000 ;  /* 0xff800000ff027424 */ /* 0x000fe400078e00ff */
[----:B------:R-:W-:-:S10]  /*ed70*/  FSETP.NE.FTZ.AND P2, PT, R12, RZ, PT ;  /* 0x000000ff0c00720b */ /* 0x000fd40003f55000 */
[----:B------:R-:W0:Y:S01]  /*ed80*/  @P1 MUFU.LG2 R4, R11 ;  /* 0x0000000b00041308 */ /* 0x000e220000000c00 */
[C---:B------:R-:W-:Y:S02]  /*ed90*/  @P1 FMUL.FTZ R5, R9.reuse, 0.69314718246459960938 ;  /* 0x3f31721809051820 */ /* 0x040fe40000410000 */
[----:B------:R-:W-:-:S05]  /*eda0*/  @P2 FMUL.FTZ R14, R9, 0.69314718246459960938 ;  /* 0x3f317218090e2820 */ /* 0x000fca0000410000 */
        /* <DEDUP_REMOVED lines=34> */
.L_x_4327:
        /* <DEDUP_REMOVED lines=101> */
.L_x_4249:
[----:B------:R-:W-:Y:S05]  /*f620*/  @P0 BRA `(.L_x_4328) ;  /* 0x0000001800d40947 */ /* 0x000fea0003800000 */
[----:B------:R-:W2:Y:S01]  /*f630*/  LDL R3, [R1] ;  /* 0x0000000001037983 */ /* 0x000ea20000100800 */
[----:B------:R-:W0:Y:S01]  /*f640*/  LDC R17, c[0x0][0xbe8] ;  /* 0x0002fa00ff117b82 */ /* 0x000e220000000800 */
[----:B------:R-:W-:Y:S01]  /*f650*/  ULDC.64 UR8, c[0x0][0xbd0] ;  /* 0x0002f40000087ab9 */ /* 0x000fe20000000a00 */
[----:B------:R-:W-:Y:S01]  /*f660*/  BSSY B0, `(.L_x_4329) ;  /* 0x000011d000007945 */ /* 0x000fe20003800000 */
[----:B------:R-:W1:Y:S05]  /*f670*/  S2R R18, SR_CTAID.X ;  /* 0x0000000000127919 */ /* 0x000e6a0000002500 */
[----:B------:R-:W3:Y:S08]  /*f680*/  S2UR UR12, SR_CTAID.Z ;  /* 0x00000000000c79c3 */ /* 0x000ef00000002700 */
[----:B------:R-:W4:Y:S08]  /*f690*/  S2UR UR11, SR_CTAID.Y ;  /* 0x00000000000b79c3 */ /* 0x000f300000002600 */
[----:B------:R-:W-:Y:S01]  /*f6a0*/  BAR.SYNC.DEFER_BLOCKING 0x1, 0x100 ;  /* 0x0044000000007b1d */ /* 0x000fe20000010000 */
[----:B0-----:R-:W-:-:S07]  /*f6b0*/  ISETP.NE.AND P0, PT, R17, 0x1, PT ;  /* 0x000000011100780c */ /* 0x001fce0003f05270 */
[----:B------:R-:W4:Y:S01]  /*f6c0*/  LDC R19, c[0x0][0xc50] ;  /* 0x00031400ff137b82 */ /* 0x000f220000000800 */
[----:B---3--:R-:W-:-:S07]  /*f6d0*/  USHF.R.S32.HI UR10, URZ, 0x1f, UR12 ;  /* 0x0000001f3f0a7899 */ /* 0x008fce000801140c */
[----:B------:R-:W0:Y:S08]  /*f6e0*/  LDC.64 R14, c[0x0][0xb40] ;  /* 0x0002d000ff0e7b82 */ /* 0x000e300000000a00 */
[----:B------:R-:W3:Y:S08]  /*f6f0*/  @P0 LDC R13, c[0x0][0xbf0] ;  /* 0x0002fc00ff0d0b82 */ /* 0x000ef00000000800 */
[----:B------:R-:W5:Y:S08]  /*f700*/  @P0 LDC R23, c[0x0][0xbec] ;  /* 0x0002fb00ff170b82 */ /* 0x000f700000000800 */
[----:B------:R-:W5:Y:S01]  /*f710*/  @P0 LDC R22, c[0x0][0xbf0] ;  /* 0x0002fc00ff160b82 */ /* 0x000f620000000800 */
[----:B--2---:R-:W-:-:S02]  /*f720*/  R2UR UR13, R3 ;  /* 0x00000000030d72ca */ /* 0x004fc400000e0000 */
[----:B------:R-:W2:Y:S11]  /*f730*/  S2R R3, SR_TID.X ;  /* 0x0000000000037919 */ /* 0x000eb60000002100 */
[----:B------:R-:W-:-:S02]  /*f740*/  USHF.R.S32.HI UR7, URZ, 0x1f, UR13 ;  /* 0x0000001f3f077899 */ /* 0x000fc4000801140d */
[----:B------:R-:W-:Y:S01]  /*f750*/  IMAD R16, RZ, RZ, -UR13 ;  /* 0x8000000dff107e24 */ /* 0x000fe2000f8e02ff */
[----:B------:R-:W-:Y:S02]  /*f760*/  UIMAD.WIDE.U32 UR4, UR13, UR8, URZ ;  /* 0x000000080d0472a5 */ /* 0x000fe4000f8e003f */
[----:B------:R-:W-:Y:S01]  /*f770*/  UIMAD UR6, UR7, UR8, URZ ;  /* 0x00000008070672a4 */ /* 0x000fe2000f8e023f */
[----:B----4-:R-:W-:-:S03]  /*f780*/  IMAD R19, R19, R16, UR11 ;  /* 0x0000000b13137e24 */ /* 0x010fc6000f8e0210 */
        /* <DEDUP_REMOVED lines=8> */
[----:B------:R-:W-:Y:S02]  /*f810*/  LOP3.LUT R7, R5, 0xffffff80, RZ, 0xc0, !PT ;  /* 0xffffff8005077812 */ /* 0x000fe400078ec0ff */
[----:B------:R-:W-:-:S03]  /*f820*/  SHF.R.S32.HI R6, RZ, 0x7, R5 ;  /* 0x00000007ff067819 */ /* 0x000fc60000011405 */
[----:B------:R-:W-:Y:S01]  /*f830*/  IMAD.IADD R20, R4, 0x1, -R7 ;  /* 0x0000000104147824 */ /* 0x000fe200078e0a07 */
[----:B------:R-:W-:Y:S02]  /*f840*/  LEA.HI R3, R5, R6, RZ, 0x1 ;  /* 0x0000000605037211 */ /* 0x000fe400078f08ff */
[----:B------:R-:W-:Y:S02]  /*f850*/  LOP3.LUT R5, R10, 0xfffffffc, RZ, 0xc0, !PT ;  /* 0xfffffffc0a057812 */ /* 0x000fe400078ec0ff */
[----:B------:R-:W-:Y:S01]  /*f860*/  SHF.R.S32.HI R7, RZ, 0x1f, R20 ;  /* 0x0000001fff077819 */ /* 0x000fe20000011414 */
[----:B------:R-:W2:Y:S01]  /*f870*/  LDC.64 R10, c[0x0][0xbd8] ;  /* 0x0002f600ff0a7b82 */ /* 0x000ea20000000a00 */
[----:B------:R-:W-:Y:S01]  /*f880*/  LOP3.LUT R3, R3, 0x3fffffe, RZ, 0xc0, !PT ;  /* 0x03fffffe03037812 */ /* 0x000fe200078ec0ff */
[----:B------:R-:W-:Y:S01]  /*f890*/  IMAD.IADD R5, R4, 0x1, -R5 ;  /* 0x0000000104057824 */ /* 0x000fe200078e0a05 */
[----:B------:R-:W-:Y:S02]  /*f8a0*/  LEA.HI R21, R7, R20, RZ, 0x2 ;  /* 0x0000001407157211 */ /* 0x000fe400078f10ff */
[----:B------:R-:W-:-:S02]  /*f8b0*/  IADD3 R3, R6, -R3, RZ ;  /* 0x8000000306037210 */ /* 0x000fc40007ffe0ff */
[--C-:B------:R-:W-:Y:S02]  /*f8c0*/  SHF.R.S32.HI R8, RZ, 0x2, R21.reuse ;  /* 0x00000002ff087819 */ /* 0x100fe40000011415 */
[----:B------:R-:W-:Y:S02]  /*f8d0*/  SHF.R.S32.HI R9, RZ, 0x1f, R21 ;  /* 0x0000001fff097819 */ /* 0x000fe40000011415 */
[----:B------:R-:W-:Y:S02]  /*f8e0*/  LEA.HI R6, R5, R5, RZ, 0x1 ;  /* 0x0000000505067211 */ /* 0x000fe400078f08ff */
[----:B------:R-:W-:Y:S02]  /*f8f0*/  LEA.HI R9, R9, R8, RZ, 0x3 ;  /* 0x0000000809097211 */ /* 0x000fe400078f18ff */
[----:B------:R-:W-:Y:S02]  /*f900*/  LEA.HI R7, R7, R20, RZ, 0x5 ;  /* 0x0000001407077211 */ /* 0x000fe400078f28ff */
[----:B------:R-:W-:-:S02]  /*f910*/  LOP3.LUT R9, R9, 0xfffffff8, RZ, 0xc0, !PT ;  /* 0xfffffff809097812 */ /* 0x000fc400078ec0ff */
[----:B------:R-:W-:Y:S02]  /*f920*/  LOP3.LUT R6, R6, 0x1ffffffe, RZ, 0xc0, !PT ;  /* 0x1ffffffe06067812 */ /* 0x000fe400078ec0ff */
[----:B------:R-:W-:Y:S01]  /*f930*/  SHF.R.S32.HI R7, RZ, 0x5, R7 ;  /* 0x00000005ff077819 */ /* 0x000fe20000011407 */
[----:B------:R-:W-:Y:S01]  /*f940*/  IMAD.IADD R4, R8, 0x1, -R9 ;  /* 0x0000000108047824 */ /* 0x000fe200078e0a09 */
[----:B------:R-:W-:Y:S01]  /*f950*/  LOP3.LUT R21, R21, 0x7ffffffc, RZ, 0xc0, !PT ;  /* 0x7ffffffc15157812 */ /* 0x000fe200078ec0ff */
[----:B------:R-:W4:Y:S01]  /*f960*/  @P0 LDC R9, c[0x0][0xbec] ;  /* 0x0002fb00ff090b82 */ /* 0x000f220000000800 */
[----:B------:R-:W-:Y:S02]  /*f970*/  IMAD.IADD R12, R5, 0x1, -R6 ;  /* 0x00000001050c7824 */ /* 0x000fe400078e0a06 */
[----:B------:R-:W-:Y:S02]  /*f980*/  IMAD R6, R7, 0x10, R4 ;  /* 0x0000001007067824 */ /* 0x000fe400078e0204 */
[----:B------:R-:W-:-:S02]  /*f990*/  IMAD.U32 R5, RZ, RZ, UR5 ;  /* 0x00000005ff057e24 */ /* 0x000fc4000f8e00ff */
[----:B------:R-:W-:Y:S02]  /*f9a0*/  IMAD R3, R3, 0x40, R6 ;  /* 0x0000004003037824 */ /* 0x000fe400078e0206 */
[----:B------:R-:W-:Y:S01]  /*f9b0*/  IMAD.U32 R4, RZ, RZ, UR4 ;  /* 0x00000004ff047e24 */ /* 0x000fe2000f8e00ff */
[----:B------:R-:W-:Y:S01]  /*f9c0*/  UIMAD.WIDE.U32 UR4, UR13, UR8, URZ ;  /* 0x000000080d0472a5 */ /* 0x000fe2000f8e003f */
[----:B------:R-:W-:Y:S01]  /*f9d0*/  IMAD.U32 R5, RZ, RZ, UR6 ;  /* 0x00000006ff057e24 */ /* 0x000fe2000f8e00ff */
[----:B------:R-:W-:Y:S01]  /*f9e0*/  UIMAD UR6, UR13, UR9, UR7 ;  /* 0x000000090d0672a4 */ /* 0x000fe2000f8e0207 */
[----:B--2---:R-:W-:Y:S02]  /*f9f0*/  IMAD R8, R10, UR10, RZ ;  /* 0x0000000a0a087c24 */ /* 0x004fe4000f8e02ff */
[----:B------:R-:W-:Y:S01]  /*fa00*/  IMAD R6, R12, 0x8, R3 ;  /* 0x000000080c067824 */ /* 0x000fe200078e0203 */
[----:B------:R-:W-:Y:S01]  /*fa10*/  UIADD3 UR6, UR5, UR6, URZ ;  /* 0x0000000605067290 */ /* 0x000fe2000fffe03f */
[----:B------:R-:W-:Y:S01]  /*fa20*/  IMAD R11, R11, UR12, R8 ;  /* 0x0000000c0b0b7c24 */ /* 0x000fe2000f8e0208 */
[----:B------:R-:W-:Y:S01]  /*fa30*/  ULDC.64 UR8, c[0x0][0xb28] ;  /* 0x0002ca0000087ab9 */ /* 0x000fe20000000a00 */
[----:B-1----:R-:W-:-:S02]  /*fa40*/  IMAD R8, R18, 0x80, R6 ;  /* 0x0000008012087824 */ /* 0x002fc400078e0206 */
[----:B------:R-:W-:-:S04]  /*fa50*/  IMAD.WIDE.U32 R4, R10, UR12, R4 ;  /* 0x0000000c0a047c25 */ /* 0x000fc8000f8e0004 */
[----:B----4-:R-:W-:-:S04]  /*fa60*/  @P0 IMAD.HI.U32 R10, R8, R9, RZ ;  /* 0x00000009080a0227 */ /* 0x010fc800078e00ff */
[----:B------:R-:W-:Y:S01]  /*fa70*/  IMAD.U32 R7, RZ, RZ, UR5 ;  /* 0x00000005ff077e24 */ /* 0x000fe2000f8e00ff */
[----:B------:R-:W-:Y:S01]  /*fa80*/  MOV R7, UR6 ;  /* 0x0000000600077c02 */ /* 0x000fe20008000f00 */
[C---:B0-----:R-:W-:Y:S01]  /*fa90*/  IMAD R12, R14.reuse, UR10, RZ ;  /* 0x0000000a0e0c7c24 */ /* 0x041fe2000f8e02ff */
[----:B------:R-:W-:Y:S01]  /*faa0*/  ULDC.64 UR6, c[0x0][0xb48] ;  /* 0x0002d20000067ab9 */ /* 0x000fe20000000a00 */
[----:B------:R-:W-:Y:S01]  /*fab0*/  IMAD.U32 R6, RZ, RZ, UR4 ;  /* 0x00000004ff067e24 */ /* 0x000fe2000f8e00ff */
[----:B------:R-:W-:Y:S01]  /*fac0*/  ULDC.64 UR4, c[0x0][0xbe0] ;  /* 0x0002f80000047ab9 */ /* 0x000fe20000000a00 */
[----:B------:R-:W-:Y:S01]  /*fad0*/  IMAD.MOV.U32 R9, RZ, RZ, R8 ;  /* 0x000000ffff097224 */ /* 0x000fe200078e0008 */
[----:B---3--:R-:W-:Y:S01]  /*fae0*/  @P0 SHF.R.U32.HI R9, RZ, R13, R10 ;  /* 0x0000000dff090219 */ /* 0x008fe2000001160a */
[----:B------:R-:W-:Y:S01]  /*faf0*/  IMAD R13, R15, UR12, R12 ;  /* 0x0000000c0f0d7c24 */ /* 0x000fe2000f8e020c */
[----:B------:R-:W-:Y:S01]  /*fb00*/  SHF.R.S32.HI R12, RZ, 0x1f, R19 ;  /* 0x0000001fff0c7819 */ /* 0x000fe20000011413 */
[----:B------:R-:W-:-:S04]  /*fb10*/  IMAD.WIDE.U32 R6, R14, UR12, R6 ;  /* 0x0000000c0e067c25 */ /* 0x000fc8000f8e0006 */
[----:B------:R-:W-:Y:S02]  /*fb20*/  IMAD.IADD R5, R5, 0x1, R11 ;  /* 0x0000000105057824 */ /* 0x000fe400078e020b */
[----:B-----5:R-:W-:-:S04]  /*fb30*/  @P0 IMAD.HI.U32 R23, R8, R23, RZ ;  /* 0x0000001708170227 */ /* 0x020fc800078e00ff */
[----:B------:R-:W-:Y:S02]  /*fb40*/  IMAD.IADD R7, R7, 0x1, R13 ;  /* 0x0000000107077824 */ /* 0x000fe400078e020d */
[----:B------:R-:W-:Y:S02]  /*fb50*/  IMAD R13, R12, UR6, RZ ;  /* 0x000000060c0d7c24 */ /* 0x000fe4000f8e02ff */
[----:B------:R-:W-:-:S04]  /*fb60*/  IMAD.WIDE.U32 R4, R19, UR4, R4 ;  /* 0x0000000413047c25 */ /* 0x000fc8000f8e0004 */
[----:B------:R-:W-:Y:S01]  /*fb70*/  IMAD.MOV.U32 R11, RZ, RZ, R8 ;  /* 0x000000ffff0b7224 */ /* 0x000fe200078e0008 */
[----:B------:R-:W-:Y:S01]  /*fb80*/  @P0 SHF.R.U32.HI R11, RZ, R22, R23 ;  /* 0x00000016ff0b0219 */ /* 0x000fe20000011617 */
[----:B------:R-:W-:Y:S01]  /*fb90*/  IMAD R10, R12, UR4, RZ ;  /* 0x000000040c0a7c24 */ /* 0x000fe2000f8e02ff */
[----:B------:R-:W-:Y:S01]  /*fba0*/  IADD3 R4, P0, R9, R4, RZ ;  /* 0x0000000409047210 */ /* 0x000fe20007f1e0ff */
[C---:B------:R-:W-:Y:S01]  /*fbb0*/  IMAD R15, R19.reuse, UR7, R13 ;  /* 0x00000007130f7c24 */ /* 0x040fe2000f8e020d */
[--C-:B------:R-:W-:Y:S01]  /*fbc0*/  SHF.R.S32.HI R13, RZ, 0x1f, R9.reuse ;  /* 0x0000001fff0d7819 */ /* 0x100fe20000011409 */
[----:B------:R-:W-:Y:S02]  /*fbd0*/  IMAD.MOV R9, RZ, RZ, -R9 ;  /* 0x000000ffff097224 */ /* 0x000fe400078e0a09 */
[----:B------:R-:W-:Y:S01]  /*fbe0*/  IMAD R12, R19, UR5, R10 ;  /* 0x00000005130c7c24 */ /* 0x000fe2000f8e020a */
[--C-:B------:R-:W-:Y:S01]  /*fbf0*/  SHF.R.S32.HI R10, RZ, 0x1f, R11.reuse ;  /* 0x0000001fff0a7819 */ /* 0x100fe2000001140b */
[----:B------:R-:W-:Y:S01]  /*fc00*/  IMAD.MOV R14, RZ, RZ, -R11 ;  /* 0x000000ffff0e7224 */ /* 0x000fe200078e0a0b */
[----:B------:R-:W-:Y:S01]  /*fc10*/  ULDC.64 UR4, c[0x0][0xb30] ;  /* 0x0002cc0000047ab9 */ /* 0x000fe20000000a00 */
[----:B------:R-:W-:Y:S01]  /*fc20*/  IMAD R9, R17, R9, R8 ;  /* 0x0000000911097224 */ /* 0x000fe200078e0208 */
[----:B------:R-:W-:Y:S01]  /*fc30*/  IADD3.X R5, R13, R5, R12, P0, !PT ;  /* 0x000000050d057210 */ /* 0x000fe200007fe40c */
[----:B------:R-:W-:Y:S01]  /*fc40*/  IMAD.WIDE.U32 R6, R19, UR6, R6 ;  /* 0x0000000613067c25 */ /* 0x000fe2000f8e0006 */
[----:B------:R-:W-:-:S03]  /*fc50*/  ULDC.64 UR6, c[0x0][0xbc8] ;  /* 0x0002f20000067ab9 */ /* 0x000fc60000000a00 */
[----:B------:R-:W-:Y:S02]  /*fc60*/  IMAD R10, R10, UR4, RZ ;  /* 0x000000040a0a7c24 */ /* 0x000fe4000f8e02ff */
[----:B------:R-:W-:Y:S01]  /*fc70*/  IMAD R13, R17, R14, R8 ;  /* 0x0000000e110d7224 */ /* 0x000fe200078e0208 */
[----:B------:R-:W-:Y:S01]  /*fc80*/  SHF.R.S32.HI R8, RZ, 0x1f, R9 ;  /* 0x0000001fff087819 */ /* 0x000fe20000011409 */
[----:B------:R-:W-:Y:S01]  /*fc90*/  IMAD.IADD R7, R7, 0x1, R15 ;  /* 0x0000000107077824 */ /* 0x000fe200078e020f */
[----:B------:R-:W-:Y:S01]  /*fca0*/  LEA R14, R18, R3, 0x7 ;  /* 0x00000003120e7211 */ /* 0x000fe200078e38ff */
[C---:B------:R-:W-:Y:S01]  /*fcb0*/  IMAD R15, R11.reuse, UR5, R10 ;  /* 0x000000050b0f7c24 */ /* 0x040fe2000f8e020a */
[----:B------:R-:W-:Y:S01]  /*fcc0*/  SHF.R.S32.HI R10, RZ, 0x1f, R13 ;  /* 0x0000001fff0a7819 */ /* 0x000fe2000001140d */
[----:B------:R-:W-:Y:S01]  /*fcd0*/  IMAD.WIDE.U32 R6, R11, UR4, R6 ;  /* 0x000000040b067c25 */ /* 0x000fe2000f8e0006 */
[----:B------:R-:W0:Y:S01]  /*fce0*/  S2UR UR5, SR_CgaCtaId ;  /* 0x00000000000579c3 */ /* 0x000e220000008800 */
[----:B------:R-:W-:-:S02]  /*fcf0*/  UMOV UR4, 0x400 ;  /* 0x0000040000047882 */ /* 0x000fc40000000000 */
[----:B------:R-:W-:Y:S02]  /*fd00*/  IMAD R8, R8, UR6, RZ ;  /* 0x0000000608087c24 */ /* 0x000fe4000f8e02ff */
        /* <DEDUP_REMOVED lines=11> */
[----:B------:R-:W-:Y:S01]  /*fdc0*/  SHFL.IDX PT, R10, R16, RZ, 0x1c1f ;  /* 0x001c1fff100a7589 */ /* 0x000fe200000e0000 */
[----:B------:R-:W-:Y:S01]  /*fdd0*/  IMAD.IADD R9, R9, 0x1, R15 ;  /* 0x0000000109097824 */ /* 0x000fe200078e020f */
[----:B------:R-:W-:Y:S01]  /*fde0*/  LEA R6, P1, R8, UR8, 0x2 ;  /* 0x0000000808067c11 */ /* 0x000fe2000f8210ff */
[----:B0-----:R-:W-:Y:S01]  /*fdf0*/  ULEA UR4, UR5, UR4, 0x18 ;  /* 0x0000000405047291 */ /* 0x001fe2000f8ec03f */
[----:B------:R-:W-:Y:S01]  /*fe00*/  LEA.HI.X R15, R4, UR7, R5, 0x2, P0 ;  /* 0x00000007040f7c11 */ /* 0x000fe200080f1405 */
[----:B------:R-:W-:Y:S01]  /*fe10*/  SHFL.IDX PT, R12, R16, 0x1, 0x1c1f ;  /* 0x003c1f00100c7f89 */ /* 0x000fe200000e0000 */
[----:B------:R-:W-:Y:S01]  /*fe20*/  LEA.HI.X R9, R8, UR9, R9, 0x2, P1 ;  /* 0x0000000908097c11 */ /* 0x000fe200088f1409 */
[----:B------:R-:W-:Y:S01]  /*fe30*/  IMAD R7, R17, UR6, RZ ;  /* 0x0000000611077c24 */ /* 0x000fe2000f8e02ff */
[----:B------:R-:W-:Y:S01]  /*fe40*/  LOP3.LUT P0, RZ, R20, 0x3, RZ, 0xc0, !PT ;  /* 0x0000000314ff7812 */ /* 0x000fe2000780c0ff */
[----:B------:R-:W0:Y:S01]  /*fe50*/  SHFL.IDX PT, R11, R15, RZ, 0x1c1f ;  /* 0x001c1fff0f0b7589 */ /* 0x000e2200000e0000 */
[C---:B------:R-:W-:Y:S01]  /*fe60*/  VIADD R8, R14.reuse, 0x8 ;  /* 0x000000080e087836 */ /* 0x040fe20000000000 */
[----:B------:R-:W-:Y:S01]  /*fe70*/  UIADD3 UR4, UR4, 0x30820, URZ ;  /* 0x0003082004047890 */ /* 0x000fe2000fffe03f */
[CC--:B------:R-:W-:Y:S01]  /*fe80*/  ISETP.GE.OR P1, PT, R14.reuse, R7.reuse, P0 ;  /* 0x000000070e00720c */ /* 0x0c0fe20000726670 */
[----:B------:R-:W1:Y:S01]  /*fe90*/  SHFL.IDX PT, R13, R15, 0x1, 0x1c1f ;  /* 0x003c1f000f0d7f89 */ /* 0x000e6200000e0000 */
[-C--:B------:R-:W-:Y:S01]  /*fea0*/  ISETP.GE.AND P2, PT, R14, R7.reuse, PT ;  /* 0x000000070e00720c */ /* 0x080fe20003f46270 */
[----:B------:R-:W-:Y:S01]  /*feb0*/  UPRMT UR4, URZ, 0x654, UR4 ;  /* 0x000006543f047896 */ /* 0x000fe20008000004 */
[----:B------:R-:W-:Y:S01]  /*fec0*/  ISETP.GE.OR P0, PT, R8, R7, P0 ;  /* 0x000000070800720c */ /* 0x000fe20000706670 */
[----:B------:R-:W-:Y:S01]  /*fed0*/  IMAD.IADD R3, R20, 0x1, -R21 ;  /* 0x0000000114037824 */ /* 0x000fe200078e0a15 */
[----:B------:R2:W3:Y:S03]  /*fee0*/  SHFL.IDX PT, R4, R6, RZ, 0x1c1f ;  /* 0x001c1fff06047589 */ /* 0x0004e600000e0000 */
[----:B------:R-:W-:Y:S01]  /*fef0*/  IMAD.SHL.U32 R3, R3, 0x2, RZ ;  /* 0x0000000203037824 */ /* 0x000fe200078e00ff */
[----:B------:R2:W4:Y:S02]  /*ff00*/  SHFL.IDX PT, R5, R9, RZ, 0x1c1f ;  /* 0x001c1fff09057589 */ /* 0x00052400000e0000 */
[----:B------:R-:W-:Y:S02]  /*ff10*/  SYNCS.ARRIVE.TRANS64.RED.A1T0 RZ, [UR4], RZ ;  /* 0x000000ffffff79a7 */ /* 0x000fe40008100404 */
[----:B0-----:R2:W-:Y:S04]  /*ff20*/  @!P1 ST.E desc[UR36][R10.64], R2 ;  /* 0x000000020a009985 */ /* 0x0015e8000c101924 */
[----:B-1----:R2:W-:Y:S01]  /*ff30*/  @!P0 ST.E desc[UR36][R12.64], R0 ;  /* 0x000000000c008985 */ /* 0x0025e2000c101924 */
[----:B------:R-:W-:Y:S05]  /*ff40*/  @P2 BRA `(.L_x_4330) ;  /* 0x0000000800382947 */ /* 0x000fea0003800000 */
        /* <DEDUP_REMOVED lines=15> */
[C-C-:B---34-:R-:W-:Y:S02]  /*10040*/  @!P0 IMAD.WIDE R10, R3.reuse, 0x4, R4.reuse ;  /* 0x00000004030a8825 */ /* 0x158fe400078e0204 */
[----:B------:R-:W-:Y:S02]  /*10050*/  @!P1 LEA.HI R0, R0, R0, RZ, 0x1 ;  /* 0x0000000000009211 */ /* 0x000fe400078f08ff */
[----:B------:R-:W-:Y:S01]  /*10060*/  @!P2 LEA.HI R2, R2, R2, RZ, 0x1 ;  /* 0x000000020202a211 */ /* 0x000fe200078f08ff */
[----:B------:R0:W-:Y:S01]  /*10070*/  @!P0 ST.E.64 desc[UR36][R10.64], R24 ;  /* 0x000000180a008985 */ /* 0x0001e2000c101b24 */
[----:B------:R-:W-:Y:S01]  /*10080*/  @!P1 LOP3.LUT R13, R0, 0xfffffffe, RZ, 0xc0, !PT ;  /* 0xfffffffe000d9812 */ /* 0x000fe200078ec0ff */
[C---:B------:R-:W-:Y:S01]  /*10090*/  VIADD R0, R3.reuse, 0x28 ;  /* 0x0000002803007836 */ /* 0x040fe20000000000 */
[----:B------:R-:W-:Y:S01]  /*100a0*/  @!P2 LOP3.LUT R15, R2, 0xfffffffe, RZ, 0xc0, !PT ;  /* 0xfffffffe020fa812 */ /* 0x000fe200078ec0ff */
[----:B------:R-:W-:Y:S01]  /*100b0*/  VIADD R2, R3, 0x30 ;  /* 0x0000003003027836 */ /* 0x000fe20000000000 */
[----:B------:R-:W-:Y:S01]  /*100c0*/  @!P5 LEA.HI R16, R16, R16, RZ, 0x1 ;  /* 0x000000101010d211 */ /* 0x000fe200078f08ff */
[----:B------:R-:W-:Y:S01]  /*100d0*/  @!P1 IMAD.WIDE R12, R13, 0x4, R4 ;  /* 0x000000040d0c9825 */ /* 0x000fe200078e0204 */
[----:B------:R-:W-:-:S02]  /*100e0*/  ISETP.GE.AND P0, PT, R0, UR4, PT ;  /* 0x0000000400007c0c */ /* 0x000fc4000bf06270 */
[----:B------:R-:W-:Y:S01]  /*100f0*/  ISETP.GE.AND P4, PT, R2, UR4, PT ;  /* 0x0000000402007c0c */ /* 0x000fe2000bf86270 */
        /* <DEDUP_REMOVED lines=9> */
[----:B------:R-:W-:Y:S01]  /*10190*/  @!P4 LEA.HI R2, R2, R2, RZ, 0x1 ;  /* 0x000000020202c211 */ /* 0x000fe200078f08ff */
[--C-:B------:R-:W-:Y:S01]  /*101a0*/  @!P5 IMAD.WIDE R10, R11, 0x4, R4.reuse ;  /* 0x000000040b0ad825 */ /* 0x100fe200078e0204 */
[----:B------:R-:W-:Y:S02]  /*101b0*/  @!P3 LEA.HI R18, R18, R18, RZ, 0x1 ;  /* 0x000000121212b211 */ /* 0x000fe400078f08ff */
[----:B-1----:R-:W-:Y:S02]  /*101c0*/  @!P6 LOP3.LUT R13, R17, 0xfffffffe, RZ, 0xc0, !PT ;  /* 0xfffffffe110de812 */ /* 0x002fe400078ec0ff */
[----:B------:R-:W-:Y:S01]  /*101d0*/  @!P1 LEA.HI R20, R20, R20, RZ, 0x1 ;  /* 0x0000001414149211 */ /* 0x000fe200078f08ff */
[----:B------:R0:W-:Y:S01]  /*101e0*/  @!P5 ST.E.64 desc[UR36][R10.64], R36 ;  /* 0x000000240a00d985 */ /* 0x0001e2000c101b24 */
[----:B--2---:R-:W-:Y:S01]  /*101f0*/  @!P2 LEA.HI R14, R19, R19, RZ, 0x1 ;  /* 0x00000013130ea211 */ /* 0x004fe200078f08ff */
[----:B------:R-:W-:Y:S01]  /*10200*/  @!P6 IMAD.WIDE R12, R13, 0x4, R4 ;  /* 0x000000040d0ce825 */ /* 0x000fe200078e0204 */
[----:B------:R-:W-:-:S02]  /*10210*/  @!P0 LOP3.LUT R15, R0, 0xfffffffe, RZ, 0xc0, !PT ;  /* 0xfffffffe000f8812 */ /* 0x000fc400078ec0ff */
[----:B------:R-:W-:Y:S01]  /*10220*/  @!P4 LOP3.LUT R17, R2, 0xfffffffe, RZ, 0xc0, !PT ;  /* 0xfffffffe0211c812 */ /* 0x000fe200078ec0ff */
[C---:B------:R-:W-:Y:S01]  /*10230*/  VIADD R0, R3.reuse, 0x60 ;  /* 0x0000006003007836 */ /* 0x040fe20000000000 */
[----:B------:R-:W-:Y:S01]  /*10240*/  @!P3 LOP3.LUT R19, R18, 0xfffffffe, RZ, 0xc0, !PT ;  /* 0xfffffffe1213b812 */ /* 0x000fe200078ec0ff */
[----:B------:R1:W-:Y:S01]  /*10250*/  @!P6 ST.E.64 desc[UR36][R12.64], R40 ;  /* 0x000000280c00e985 */ /* 0x0003e2000c101b24 */
[----:B------:R-:W-:Y:S01]  /*10260*/  @!P2 LOP3.LUT R21, R14, 0xfffffffe, RZ, 0xc0, !PT ;  /* 0xfffffffe0e15a812 */ /* 0x000fe200078ec0ff */
[C---:B------:R-:W-:Y:S01]  /*10270*/  VIADD R2, R3.reuse, 0x68 ;  /* 0x0000006803027836 */ /* 0x040fe20000000000 */
[----:B------:R-:W-:Y:S01]  /*10280*/  @!P1 LOP3.LUT R23, R20, 0xfffffffe, RZ, 0xc0, !PT ;  /* 0xfffffffe14179812 */ /* 0x000fe200078ec0ff */
[----:B------:R-:W-:Y:S01]  /*10290*/  VIADD R20, R3, 0x70 ;  /* 0x0000007003147836 */ /* 0x000fe20000000000 */
[----:B------:R-:W-:Y:S01]  /*102a0*/  ISETP.GE.AND P5, PT, R22, UR4, PT ;  /* 0x0000000416007c0c */ /* 0x000fe2000bfa6270 */
[----:B0-----:R-:W-:Y:S01]  /*102b0*/  @!P0 IMAD.WIDE R10, R15, 0x4, R4 ;  /* 0x000000040f0a8825 */ /* 0x001fe200078e0204 */
[----:B------:R-:W-:-:S03]  /*102c0*/  ISETP.GE.AND P6, PT, R24, UR4, PT ;  /* 0x0000000418007c0c */ /* 0x000fc6000bfc6270 */
[--C-:B------:R-:W-:Y:S01]  /*102d0*/  @!P3 IMAD.WIDE R14, R19, 0x4, R4.reuse ;  /* 0x00000004130eb825 */ /* 0x100fe200078e0204 */
[----:B------:R0:W-:Y:S01]  /*102e0*/  @!P0 ST.E.64 desc[UR36][R10.64], R44 ;  /* 0x0000002c0a008985 */ /* 0x0001e2000c101b24 */
[----:B------:R-:W-:Y:S02]  /*102f0*/  ISETP.GE.AND P0, PT, R0, UR4, PT ;  /* 0x0000000400007c0c */ /* 0x000fe4000bf06270 */
[----:B-1----:R-:W-:-:S04]  /*10300*/  @!P4 IMAD.WIDE R12, R17, 0x4, R4 ;  /* 0x00000004110cc825 */ /* 0x002fc800078e0204 */
        /* <DEDUP_REMOVED lines=14> */
[----:B0-----:R-:W-:Y:S02]  /*103f0*/  @!P5 LOP3.LUT R11, R22, 0xfffffffe, RZ, 0xc0, !PT ;  /* 0xfffffffe160bd812 */ /* 0x001fe400078ec0ff */
[----:B------:R-:W-:Y:S02]  /*10400*/  @!P0 LEA.HI R0, R0, R0, RZ, 0x1 ;  /* 0x0000000000008211 */ /* 0x000fe400078f08ff */
[----:B-1----:R-:W-:Y:S01]  /*10410*/  @!P6 LOP3.LUT R13, R24, 0xfffffffe, RZ, 0xc0, !PT ;  /* 0xfffffffe180de812 */ /* 0x002fe200078ec0ff */
[----:B------:R-:W-:Y:S01]  /*10420*/  @!P5 IMAD.WIDE R10, R11, 0x4, R4 ;  /* 0x000000040b0ad825 */ /* 0x000fe200078e0204 */
[----:B--2---:R-:W-:-:S02]  /*10430*/  @!P0 LOP3.LUT R15, R0, 0xfffffffe, RZ, 0xc0, !PT ;  /* 0xfffffffe000f8812 */ /* 0x004fc400078ec0ff */
[----:B------:R-:W-:Y:S01]  /*10440*/  @!P1 LEA.HI R2, R2, R2, RZ, 0x1 ;  /* 0x0000000202029211 */ /* 0x000fe200078f08ff */
[--C-:B------:R-:W-:Y:S01]  /*10450*/  @!P6 IMAD.WIDE R12, R13, 0x4, R4.reuse ;  /* 0x000000040d0ce825 */ /* 0x100fe200078e0204 */
[----:B------:R-:W-:Y:S01]  /*10460*/  @!P2 LEA.HI R20, R20, R20, RZ, 0x1 ;  /* 0x000000141414a211 */ /* 0x000fe200078f08ff */
[----:B------:R0:W-:Y:S01]  /*10470*/  @!P5 ST.E.64 desc[UR36][R10.64], R64 ;  /* 0x000000400a00d985 */ /* 0x0001e2000c101b24 */
[----:B---3--:R-:W-:Y:S01]  /*10480*/  @!P1 LOP3.LUT R17, R2, 0xfffffffe, RZ, 0xc0, !PT ;  /* 0xfffffffe02119812 */ /* 0x008fe200078ec0ff */
[--C-:B------:R-:W-:Y:S01]  /*10490*/  @!P0 IMAD.WIDE R14, R15, 0x4, R4.reuse ;  /* 0x000000040f0e8825 */ /* 0x100fe200078e0204 */
[----:B------:R-:W-:Y:S01]  /*104a0*/  @!P3 LEA.HI R21, R21, R21, RZ, 0x1 ;  /* 0x000000151515b211 */ /* 0x000fe200078f08ff */
[----:B------:R1:W-:Y:S01]  /*104b0*/  @!P6 ST.E.64 desc[UR36][R12.64], R68 ;  /* 0x000000440c00e985 */ /* 0x0003e2000c101b24 */
[----:B------:R-:W-:Y:S01]  /*104c0*/  @!P4 LEA.HI R23, R23, R23, RZ, 0x1 ;  /* 0x000000171717c211 */ /* 0x000fe200078f08ff */
[----:B------:R-:W-:Y:S01]  /*104d0*/  VIADD R0, R3, 0x88 ;  /* 0x0000008803007836 */ /* 0x000fe20000000000 */
[----:B----4-:R-:W-:Y:S01]  /*104e0*/  @!P2 LOP3.LUT R19, R20, 0xfffffffe, RZ, 0xc0, !PT ;  /* 0xfffffffe1413a812 */ /* 0x010fe200078ec0ff */
[----:B------:R2:W-:Y:S01]  /*104f0*/  @!P0 ST.E.64 desc[UR36][R14.64], R72 ;  /* 0x000000480e008985 */ /* 0x0005e2000c101b24 */
[----:B------:R-:W-:Y:S01]  /*10500*/  @!P3 LOP3.LUT R21, R21, 0xfffffffe, RZ, 0xc0, !PT ;  /* 0xfffffffe1515b812 */ /* 0x000fe200078ec0ff */
[----:B------:R-:W-:Y:S01]  /*10510*/  VIADD R2, R3, 0x90 ;  /* 0x0000009003027836 */ /* 0x000fe20000000000 */
[----:B------:R-:W-:Y:S01]  /*10520*/  @!P4 LOP3.LUT R23, R23, 0xfffffffe, RZ, 0xc0, !PT ;  /* 0xfffffffe1717c812 */ /* 0x000fe200078ec0ff */
[----:B------:R-:W-:Y:S01]  /*10530*/  VIADD R20, R3, 0x98 ;  /* 0x0000009803147836 */ /* 0x000fe20000000000 */
[----:B------:R-:W-:Y:S01]  /*10540*/  ISETP.GE.AND P0, PT, R0, UR4, PT ;  /* 0x0000000400007c0c */ /* 0x000fe2000bf06270 */
[----:B0-----:R-:W-:-:S04]  /*10550*/  @!P1 IMAD.WIDE R10, R17, 0x4, R4 ;  /* 0x00000004110a9825 */ /* 0x001fc800078e0204 */
[--C-:B-1----:R-:W-:Y:S01]  /*10560*/  @!P2 IMAD.WIDE R12, R19, 0x4, R4.reuse ;  /* 0x00000004130ca825 */ /* 0x102fe200078e0204 */
[----:B------:R0:W-:Y:S01]  /*10570*/  @!P1 ST.E.64 desc[UR36][R10.64], R76 ;  /* 0x0000004c0a009985 */ /* 0x0001e2000c101b24 */
[----:B------:R-:W-:Y:S02]  /*10580*/  ISETP.GE.AND P1, PT, R2, UR4, PT ;  /* 0x0000000402007c0c */ /* 0x000fe4000bf26270 */
[--C-:B------:R-:W-:Y:S01]  /*10590*/  @!P3 IMAD.WIDE R16, R21, 0x4, R4.reuse ;  /* 0x000000041510b825 */ /* 0x100fe200078e0204 */
[----:B--2---:R-:W-:Y:S01]  /*105a0*/  IADD3 R14, R3, 0xa8, RZ ;  /* 0x000000a8030e7810 */ /* 0x004fe20007ffe0ff */
[----:B------:R1:W-:Y:S01]  /*105b0*/  @!P2 ST.E.64 desc[UR36][R12.64], R80 ;  /* 0x000000500c00a985 */ /* 0x0003e2000c101b24 */
[----:B------:R-:W-:Y:S01]  /*105c0*/  ISETP.GE.AND P2, PT, R20, UR4, PT ;  /* 0x0000000414007c0c */ /* 0x000fe2000bf46270 */
[----:B------:R-:W-:Y:S01]  /*105d0*/  @!P4 IMAD.WIDE R18, R23, 0x4, R4 ;  /* 0x000000041712c825 */ /* 0x000fe200078e0204 */
[----:B------:R-:W-:Y:S01]  /*105e0*/  @!P0 LEA.HI R0, R0, R0, RZ, 0x1 ;  /* 0x0000000000008211 */ /* 0x000fe200078f08ff */
[----:B------:R2:W-:Y:S02]  /*105f0*/  @!P3 ST.E.64 desc[UR36][R16.64], R84 ;  /* 0x000000541000b985 */ /* 0x0005e4000c101b24 */
[----:B------:R-:W-:-:S02]  /*10600*/  VIADD R21, R3, 0xa0 ;  /* 0x000000a003157836 */ /* 0x000fc40000000000 */
[C---:B------:R-:W-:Y:S01]  /*10610*/  VIADD R15, R3.reuse, 0xb0 ;  /* 0x000000b0030f7836 */ /* 0x040fe20000000000 */
[----:B------:R3:W-:Y:S01]  /*10620*/  @!P4 ST.E.64 desc[UR36][R18.64], R88 ;  /* 0x000000581200c985 */ /* 0x0007e2000c101b24 */
[----:B0-----:R-:W-:Y:S01]  /*10630*/  VIADD R11, R3, 0xb8 ;  /* 0x000000b8030b7836 */ /* 0x001fe20000000000 */
[----:B------:R-:W-:Y:S02]  /*10640*/  ISETP.GE.AND P3, PT, R21, UR4, PT ;  /* 0x0000000415007c0c */ /* 0x000fe4000bf66270 */
[----:B------:R-:W-:Y:S02]  /*10650*/  ISETP.GE.AND P4, PT, R14, UR4, PT ;  /* 0x000000040e007c0c */ /* 0x000fe4000bf86270 */
[----:B------:R-:W-:Y:S02]  /*10660*/  ISETP.GE.AND P6, PT, R11, UR4, PT ;  /* 0x000000040b007c0c */ /* 0x000fe4000bfc6270 */
[----:B------:R-:W-:Y:S02]  /*10670*/  ISETP.GE.AND P5, PT, R15, UR4, PT ;  /* 0x000000040f007c0c */ /* 0x000fe4000bfa6270 */
[----:B------:R-:W-:-:S02]  /*10680*/  @!P1 LEA.HI R2, R2, R2, RZ, 0x1 ;  /* 0x0000000202029211 */ /* 0x000fc400078f08ff */
[----:B------:R-:W-:Y:S02]  /*10690*/  @!P2 LEA.HI R20, R20, R20, RZ, 0x1 ;  /* 0x000000141414a211 */ /* 0x000fe400078f08ff */
[----:B-1----:R-:W-:Y:S02]  /*106a0*/  @!P1 LOP3.LUT R13, R2, 0xfffffffe, RZ, 0xc0, !PT ;  /* 0xfffffffe020d9812 */ /* 0x002fe400078ec0ff */
[----:B------:R-:W-:Y:S02]  /*106b0*/  @!P3 LEA.HI R21, R21, R21, RZ, 0x1 ;  /* 0x000000151515b211 */ /* 0x000fe400078f08ff */
[----:B------:R-:W-:Y:S02]  /*106c0*/  @!P4 LEA.HI R14, R14, R14, RZ, 0x1 ;  /* 0x0000000e0e0ec211 */ /* 0x000fe400078f08ff */
[----:B------:R-:W-:Y:S02]  /*106d0*/  @!P6 LEA.HI R12, R11, R11, RZ, 0x1 ;  /* 0x0000000b0b0ce211 */ /* 0x000fe400078f08ff */
[----:B------:R-:W-:-:S02]  /*106e0*/  @!P5 LEA.HI R10, R15, R15, RZ, 0x1 ;  /* 0x0000000f0f0ad211 */ /* 0x000fc400078f08ff */
[----:B------:R-:W-:Y:S02]  /*106f0*/  @!P0 LOP3.LUT R11, R0, 0xfffffffe, RZ, 0xc0, !PT ;  /* 0xfffffffe000b8812 */ /* 0x000fe400078ec0ff */
[----:B------:R-:W-:Y:S02]  /*10700*/  @!P2 LOP3.LUT R15, R20, 0xfffffffe, RZ, 0xc0, !PT ;  /* 0xfffffffe140fa812 */ /* 0x000fe400078ec0ff */
[----:B--2---:R-:W-:Y:S02]  /*10710*/  @!P3 LOP3.LUT R17, R21, 0xfffffffe, RZ, 0xc0, !PT ;  /* 0xfffffffe1511b812 */ /* 0x004fe400078ec0ff */
[----:B---3--:R-:W-:Y:S01]  /*10720*/  @!P4 LOP3.LUT R19, R14, 0xfffffffe, RZ, 0xc0, !PT ;  /* 0xfffffffe0e13c812 */ /* 0x008fe200078ec0ff */
        /* <DEDUP_REMOVED lines=16> */
.L_x_4330:
[----:B------:R-:W-:Y:S05]  /*10830*/  BSYNC B0 ;  /* 0x0000000000007941 */ /* 0x000fea0003800000 */
.L_x_4329:
[----:B------:R-:W-:Y:S01]  /*10840*/  ISETP.GE.AND P0, PT, R8, R7, PT ;  /* 0x000000070800720c */ /* 0x000fe20003f06270 */
[----:B0---4-:R0:W1:Y:S04]  /*10850*/  SHFL.IDX PT, R5, R9, 0x1, 0x1c1f ;  /* 0x003c1f0009057f89 */ /* 0x01106800000e0000 */
[----:B---3--:R0:W3:Y:S08]  /*10860*/  SHFL.IDX PT, R4, R6, 0x1, 0x1c1f ;  /* 0x003c1f0006047f89 */ /* 0x0080f000000e0000 */
[----:B0-----:R-:W-:Y:S05]  /*10870*/  @P0 BRA `(.L_x_4241) ;  /* 0x0000004c003c0947 */ /* 0x001fea0003800000 */
        /* <DEDUP_REMOVED lines=15> */
[----:B------:R-:W-:Y:S01]  /*10970*/  ISETP.GE.AND P5, PT, R13, UR4, PT ;  /* 0x000000040d007c0c */ /* 0x000fe2000bfa6270 */
[----:B-1-3--:R-:W-:Y:S01]  /*10980*/  @!P2 IMAD.WIDE R6, R3, 0x4, R4 ;  /* 0x000000040306a825 */ /* 0x00afe200078e0204 */
[----:B------:R-:W-:-:S02]  /*10990*/  ISETP.GE.AND P6, PT, R14, UR4, PT ;  /* 0x000000040e007c0c */ /* 0x000fc4000bfc6270 */
[----:B------:R-:W-:Y:S01]  /*109a0*/  @!P3 LEA.HI R0, R0, R0, RZ, 0x1 ;  /* 0x000000000000b211 */ /* 0x000fe200078f08ff */
[C---:B------:R-:W-:Y:S01]  /*109b0*/  VIADD R20, R3.reuse, 0x78 ;  /* 0x0000007803147836 */ /* 0x040fe20000000000 */
[----:B------:R0:W-:Y:S01]  /*109c0*/  @!P2 ST.E.64 desc[UR36][R6.64], R26 ;  /* 0x0000001a0600a985 */ /* 0x0001e2000c101b24 */
[----:B------:R-:W-:Y:S02]  /*109d0*/  @!P0 LEA.HI R2, R2, R2, RZ, 0x1 ;  /* 0x0000000202028211 */ /* 0x000fe400078f08ff */
[----:B------:R-:W-:Y:S01]  /*109e0*/  @!P3 LOP3.LUT R9, R0, 0xfffffffe, RZ, 0xc0, !PT ;  /* 0xfffffffe0009b812 */ /* 0x000fe200078ec0ff */
[----:B------:R-:W-:Y:S01]  /*109f0*/  VIADD R0, R3, 0x20 ;  /* 0x0000002003007836 */ /* 0x000fe20000000000 */
[----:B------:R-:W-:Y:S02]  /*10a00*/  @!P1 LEA.HI R10, R10, R10, RZ, 0x1 ;  /* 0x0000000a0a0a9211 */ /* 0x000fe400078f08ff */
[----:B------:R-:W-:Y:S01]  /*10a10*/  @!P4 LEA.HI R12, R12, R12, RZ, 0x1 ;  /* 0x0000000c0c0cc211 */ /* 0x000fe200078f08ff */
[----:B------:R-:W-:Y:S01]  /*10a20*/  @!P3 IMAD.WIDE R8, R9, 0x4, R4 ;  /* 0x000000040908b825 */ /* 0x000fe200078e0204 */
[----:B------:R-:W-:-:S02]  /*10a30*/  ISETP.GE.AND P2, PT, R0, UR4, PT ;  /* 0x0000000400007c0c */ /* 0x000fc4000bf46270 */
[----:B------:R-:W-:Y:S02]  /*10a40*/  @!P6 LEA.HI R14, R14, R14, RZ, 0x1 ;  /* 0x0000000e0e0ee211 */ /* 0x000fe400078f08ff */
[----:B------:R1:W-:Y:S01]  /*10a50*/  @!P3 ST.E.64 desc[UR36][R8.64], R30 ;  /* 0x0000001e0800b985 */ /* 0x0003e2000c101b24 */
[----:B------:R-:W-:Y:S02]  /*10a60*/  ISETP.GE.AND P3, PT, R11, UR4, PT ;  /* 0x000000040b007c0c */ /* 0x000fe4000bf66270 */
[----:B0-----:R-:W-:Y:S02]  /*10a70*/  @!P0 LOP3.LUT R7, R2, 0xfffffffe, RZ, 0xc0, !PT ;  /* 0xfffffffe02078812 */ /* 0x001fe400078ec0ff */
[----:B------:R-:W-:Y:S02]  /*10a80*/  @!P4 LOP3.LUT R15, R12, 0xfffffffe, RZ, 0xc0, !PT ;  /* 0xfffffffe0c0fc812 */ /* 0x000fe400078ec0ff */
[----:B------:R-:W-:Y:S01]  /*10a90*/  @!P6 LOP3.LUT R19, R14, 0xfffffffe, RZ, 0xc0, !PT ;  /* 0xfffffffe0e13e812 */ /* 0x000fe200078ec0ff */
[----:B------:R-:W-:Y:S01]  /*10aa0*/  @!P0 IMAD.WIDE R6, R7, 0x4, R4 ;  /* 0x0000000407068825 */ /* 0x000fe200078e0204 */
[----:B------:R-:W-:-:S04]  /*10ab0*/  @!P2 LEA.HI R0, R0, R0, RZ, 0x1 ;  /* 0x000000000000a211 */ /* 0x000fc800078f08ff */
[----:B------:R0:W-:Y:S01]  /*10ac0*/  @!P0 ST.E.64 desc[UR36][R6.64], R34 ;  /* 0x0000002206008985 */ /* 0x0001e2000c101b24 */
[----:B-1----:R-:W-:Y:S02]  /*10ad0*/  @!P1 LOP3.LUT R9, R10, 0xfffffffe, RZ, 0xc0, !PT ;  /* 0xfffffffe0a099812 */ /* 0x002fe400078ec0ff */
[----:B------:R-:W-:Y:S02]  /*10ae0*/  @!P3 LEA.HI R2, R11, R11, RZ, 0x1 ;  /* 0x0000000b0b02b211 */ /* 0x000fe400078f08ff */
[----:B------:R-:W-:Y:S01]  /*10af0*/  @!P5 LEA.HI R10, R13, R13, RZ, 0x1 ;  /* 0x0000000d0d0ad211 */ /* 0x000fe200078f08ff */
[--C-:B------:R-:W-:Y:S01]  /*10b00*/  @!P1 IMAD.WIDE R8, R9, 0x4, R4.reuse ;  /* 0x0000000409089825 */ /* 0x100fe200078e0204 */
[----:B------:R-:W-:Y:S02]  /*10b10*/  @!P2 LOP3.LUT R11, R0, 0xfffffffe, RZ, 0xc0, !PT ;  /* 0xfffffffe000ba812 */ /* 0x000fe400078ec0ff */
[----:B------:R-:W-:Y:S01]  /*10b20*/  @!P3 LOP3.LUT R13, R2, 0xfffffffe, RZ, 0xc0, !PT ;  /* 0xfffffffe020db812 */ /* 0x000fe200078ec0ff */
[----:B------:R-:W-:Y:S01]  /*10b30*/  VIADD R0, R3, 0x58 ;  /* 0x0000005803007836 */ /* 0x000fe20000000000 */
[----:B------:R-:W-:Y:S01]  /*10b40*/  @!P5 LOP3.LUT R17, R10, 0xfffffffe, RZ, 0xc0, !PT ;  /* 0xfffffffe0a11d812 */ /* 0x000fe200078ec0ff */
[----:B------:R1:W-:Y:S01]  /*10b50*/  @!P1 ST.E.64 desc[UR36][R8.64], R38 ;  /* 0x0000002608009985 */ /* 0x0003e2000c101b24 */
[----:B------:R-:W-:Y:S01]  /*10b60*/  ISETP.GE.AND P1, PT, R16, UR4, PT ;  /* 0x0000000410007c0c */ /* 0x000fe2000bf26270 */
[----:B0-----:R-:W-:Y:S01]  /*10b70*/  @!P2 IMAD.WIDE R6, R11, 0x4, R4 ;  /* 0x000000040b06a825 */ /* 0x001fe200078e0204 */
[----:B------:R-:W-:-:S03]  /*10b80*/  ISETP.GE.AND P0, PT, R18, UR4, PT ;  /* 0x0000000412007c0c */ /* 0x000fc6000bf06270 */
[--C-:B------:R-:W-:Y:S01]  /*10b90*/  @!P4 IMAD.WIDE R10, R15, 0x4, R4.reuse ;  /* 0x000000040f0ac825 */ /* 0x100fe200078e0204 */
[----:B------:R0:W-:Y:S01]  /*10ba0*/  @!P2 ST.E.64 desc[UR36][R6.64], R42 ;  /* 0x0000002a0600a985 */ /* 0x0001e2000c101b24 */
[----:B------:R-:W-:Y:S02]  /*10bb0*/  ISETP.GE.AND P2, PT, R0, UR4, PT ;  /* 0x0000000400007c0c */ /* 0x000fe4000bf46270 */
[----:B------:R-:W-:-:S04]  /*10bc0*/  @!P6 IMAD.WIDE R14, R19, 0x4, R4 ;  /* 0x00000004130ee825 */ /* 0x000fc800078e0204 */
[--C-:B-1----:R-:W-:Y:S01]  /*10bd0*/  @!P3 IMAD.WIDE R8, R13, 0x4, R4.reuse ;  /* 0x000000040d08b825 */ /* 0x102fe200078e0204 */
[----:B------:R-:W-:Y:S02]  /*10be0*/  @!P1 LEA.HI R16, R16, R16, RZ, 0x1 ;  /* 0x0000001010109211 */ /* 0x000fe400078f08ff */
[----:B------:R-:W-:Y:S01]  /*10bf0*/  @!P0 LEA.HI R18, R18, R18, RZ, 0x1 ;  /* 0x0000001212128211 */ /* 0x000fe200078f08ff */
[--C-:B------:R-:W-:Y:S01]  /*10c00*/  @!P5 IMAD.WIDE R12, R17, 0x4, R4.reuse ;  /* 0x00000004110cd825 */ /* 0x100fe200078e0204 */
[----:B------:R1:W-:Y:S01]  /*10c10*/  @!P3 ST.E.64 desc[UR36][R8.64], R46 ;  /* 0x0000002e0800b985 */ /* 0x0003e2000c101b24 */
[----:B------:R-:W-:Y:S02]  /*10c20*/  ISETP.GE.AND P3, PT, R20, UR4, PT ;  /* 0x0000000414007c0c */ /* 0x000fe4000bf66270 */
[C---:B------:R-:W-:Y:S01]  /*10c30*/  VIADD R2, R3.reuse, 0x60 ;  /* 0x0000006003027836 */ /* 0x040fe20000000000 */
[----:B------:R2:W-:Y:S01]  /*10c40*/  @!P4 ST.E.64 desc[UR36][R10.64], R50 ;  /* 0x000000320a00c985 */ /* 0x0005e2000c101b24 */
[C---:B------:R-:W-:Y:S01]  /*10c50*/  VIADD R17, R3.reuse, 0x68 ;  /* 0x0000006803117836 */ /* 0x040fe20000000000 */
[----:B0-----:R-:W-:Y:S01]  /*10c60*/  @!P1 LOP3.LUT R7, R16, 0xfffffffe, RZ, 0xc0, !PT ;  /* 0xfffffffe10079812 */ /* 0x001fe200078ec0ff */
[C---:B------:R-:W-:Y:S01]  /*10c70*/  VIADD R19, R3.reuse, 0x70 ;  /* 0x0000007003137836 */ /* 0x040fe20000000000 */
[----:B------:R0:W-:Y:S01]  /*10c80*/  @!P5 ST.E.64 desc[UR36][R12.64], R54 ;  /* 0x000000360c00d985 */ /* 0x0001e2000c101b24 */
[----:B------:R-:W-:Y:S01]  /*10c90*/  @!P2 LEA.HI R0, R0, R0, RZ, 0x1 ;  /* 0x000000000000a211 */ /* 0x000fe200078f08ff */
[----:B------:R-:W-:Y:S01]  /*10ca0*/  VIADD R16, R3, 0x80 ;  /* 0x0000008003107836 */ /* 0x000fe20000000000 */
[----:B------:R-:W-:Y:S01]  /*10cb0*/  ISETP.GE.AND P5, PT, R17, UR4, PT ;  /* 0x0000000411007c0c */ /* 0x000fe2000bfa6270 */
[----:B------:R-:W-:Y:S01]  /*10cc0*/  @!P6 ST.E.64 desc[UR36][R14.64], R58 ;  /* 0x0000003a0e00e985 */ /* 0x000fe2000c101b24 */
[----:B------:R-:W-:Y:S01]  /*10cd0*/  ISETP.GE.AND P6, PT, R2, UR4, PT ;  /* 0x0000000402007c0c */ /* 0x000fe2000bfc6270 */
[----:B------:R-:W-:Y:S01]  /*10ce0*/  @!P1 IMAD.WIDE R6, R7, 0x4, R4 ;  /* 0x0000000407069825 */ /* 0x000fe200078e0204 */
[----:B------:R-:W-:-:S02]  /*10cf0*/  ISETP.GE.AND P4, PT, R19, UR4, PT ;  /* 0x0000000413007c0c */ /* 0x000fc4000bf86270 */
[----:B-1----:R-:W-:Y:S01]  /*10d00*/  @!P0 LOP3.LUT R9, R18, 0xfffffffe, RZ, 0xc0, !PT ;  /* 0xfffffffe12098812 */ /* 0x002fe200078ec0ff */
[----:B------:R-:W-:Y:S01]  /*10d10*/  VIADD R18, R3, 0x88 ;  /* 0x0000008803127836 */ /* 0x000fe20000000000 */
[----:B------:R-:W-:Y:S01]  /*10d20*/  @!P3 LEA.HI R20, R20, R20, RZ, 0x1 ;  /* 0x000000141414b211 */ /* 0x000fe200078f08ff */
[----:B------:R1:W-:Y:S01]  /*10d30*/  @!P1 ST.E.64 desc[UR36][R6.64], R62 ;  /* 0x0000003e06009985 */ /* 0x0003e2000c101b24 */
[----:B--2---:R-:W-:Y:S01]  /*10d40*/  @!P2 LOP3.LUT R11, R0, 0xfffffffe, RZ, 0xc0, !PT ;  /* 0xfffffffe000ba812 */ /* 0x004fe200078ec0ff */
[----:B------:R-:W-:Y:S01]  /*10d50*/  @!P0 IMAD.WIDE R8, R9, 0x4, R4 ;  /* 0x0000000409088825 */ /* 0x000fe200078e0204 */
[----:B------:R-:W-:Y:S02]  /*10d60*/  ISETP.GE.AND P1, PT, R18, UR4, PT ;  /* 0x0000000412007c0c */ /* 0x000fe4000bf26270 */
[----:B------:R-:W-:Y:S01]  /*10d70*/  @!P5 LEA.HI R17, R17, R17, RZ, 0x1 ;  /* 0x000000111111d211 */ /* 0x000fe200078f08ff */
[----:B------:R-:W-:Y:S01]  /*10d80*/  VIADD R0, R3, 0x90 ;  /* 0x0000009003007836 */ /* 0x000fe20000000000 */
[----:B------:R-:W-:Y:S01]  /*10d90*/  @!P6 LEA.HI R2, R2, R2, RZ, 0x1 ;  /* 0x000000020202e211 */ /* 0x000fe200078f08ff */
[----:B------:R2:W-:Y:S01]  /*10da0*/  @!P0 ST.E.64 desc[UR36][R8.64], R66 ;  /* 0x0000004208008985 */ /* 0x0005e2000c101b24 */
[----:B------:R-:W-:-:S02]  /*10db0*/  @!P4 LEA.HI R19, R19, R19, RZ, 0x1 ;  /* 0x000000131313c211 */ /* 0x000fc400078f08ff */
[----:B0-----:R-:W-:Y:S01]  /*10dc0*/  @!P6 LOP3.LUT R13, R2, 0xfffffffe, RZ, 0xc0, !PT ;  /* 0xfffffffe020de812 */ /* 0x001fe200078ec0ff */
[----:B------:R-:W-:Y:S01]  /*10dd0*/  VIADD R2, R3, 0x98 ;  /* 0x0000009803027836 */ /* 0x000fe20000000000 */
[----:B------:R-:W-:Y:S01]  /*10de0*/  @!P5 LOP3.LUT R17, R17, 0xfffffffe, RZ, 0xc0, !PT ;  /* 0xfffffffe1111d812 */ /* 0x000fe200078ec0ff */
[--C-:B-1----:R-:W-:Y:S01]  /*10df0*/  @!P2 IMAD.WIDE R6, R11, 0x4, R4.reuse ;  /* 0x000000040b06a825 */ /* 0x102fe200078e0204 */
[----:B------:R-:W-:Y:S02]  /*10e00*/  @!P4 LOP3.LUT R19, R19, 0xfffffffe, RZ, 0xc0, !PT ;  /* 0xfffffffe1313c812 */ /* 0x000fe400078ec0ff */
[----:B------:R-:W-:Y:S01]  /*10e10*/  @!P3 LOP3.LUT R15, R20, 0xfffffffe, RZ, 0xc0, !PT ;  /* 0xfffffffe140fb812 */ /* 0x000fe200078ec0ff */
[--C-:B------:R-:W-:Y:S01]  /*10e20*/  @!P5 IMAD.WIDE R10, R17, 0x4, R4.reuse ;  /* 0x00000004110ad825 */ /* 0x100fe200078e0204 */
[----:B------:R-:W-:Y:S01]  /*10e30*/  ISETP.GE.AND P0, PT, R16, UR4, PT ;  /* 0x0000000410007c0c */ /* 0x000fe2000bf06270 */
[----:B------:R0:W-:Y:S01]  /*10e40*/  @!P2 ST.E.64 desc[UR36][R6.64], R70 ;  /* 0x000000460600a985 */ /* 0x0001e2000c101b24 */
[----:B------:R-:W-:Y:S01]  /*10e50*/  IADD3 R20, R3, 0xb0, RZ ;  /* 0x000000b003147810 */ /* 0x000fe20007ffe0ff */
[----:B--2---:R-:W-:Y:S01]  /*10e60*/  @!P6 IMAD.WIDE R8, R13, 0x4, R4 ;  /* 0x000000040d08e825 */ /* 0x004fe200078e0204 */
[----:B------:R-:W-:-:S02]  /*10e70*/  ISETP.GE.AND P2, PT, R0, UR4, PT ;  /* 0x0000000400007c0c */ /* 0x000fc4000bf46270 */
[----:B------:R-:W-:Y:S01]  /*10e80*/  @!P1 LEA.HI R18, R18, R18, RZ, 0x1 ;  /* 0x0000001212129211 */ /* 0x000fe200078f08ff */
[--C-:B------:R-:W-:Y:S01]  /*10e90*/  @!P4 IMAD.WIDE R12, R19, 0x4, R4.reuse ;  /* 0x00000004130cc825 */ /* 0x100fe200078e0204 */
[----:B------:R1:W-:Y:S01]  /*10ea0*/  @!P6 ST.E.64 desc[UR36][R8.64], R74 ;  /* 0x0000004a0800e985 */ /* 0x0003e2000c101b24 */
[----:B------:R-:W-:Y:S02]  /*10eb0*/  ISETP.GE.AND P6, PT, R20, UR4, PT ;  /* 0x0000000414007c0c */ /* 0x000fe4000bfc6270 */
[----:B------:R-:W-:Y:S01]  /*10ec0*/  @!P3 IMAD.WIDE R14, R15, 0x4, R4 ;  /* 0x000000040f0eb825 */ /* 0x000fe200078e0204 */
[----:B------:R2:W-:Y:S01]  /*10ed0*/  @!P5 ST.E.64 desc[UR36][R10.64], R78 ;  /* 0x0000004e0a00d985 */ /* 0x0005e2000c101b24 */
[----:B------:R-:W-:Y:S02]  /*10ee0*/  @!P0 LEA.HI R16, R16, R16, RZ, 0x1 ;  /* 0x0000001010108211 */ /* 0x000fe400078f08ff */
[C---:B------:R-:W-:Y:S01]  /*10ef0*/  VIADD R17, R3.reuse, 0xa0 ;  /* 0x000000a003117836 */ /* 0x040fe20000000000 */
[----:B------:R3:W-:Y:S01]  /*10f00*/  @!P4 ST.E.64 desc[UR36][R12.64], R82 ;  /* 0x000000520c00c985 */ /* 0x0007e2000c101b24 */
[C---:B------:R-:W-:Y:S01]  /*10f10*/  VIADD R19, R3.reuse, 0xa8 ;  /* 0x000000a803137836 */ /* 0x040fe20000000000 */
[----:B0-----:R-:W-:Y:S01]  /*10f20*/  @!P0 LOP3.LUT R7, R16, 0xfffffffe, RZ, 0xc0, !PT ;  /* 0xfffffffe10078812 */ /* 0x001fe200078ec0ff */
[----:B------:R-:W-:Y:S01]  /*10f30*/  VIADD R3, R3, 0xb8 ;  /* 0x000000b803037836 */ /* 0x000fe20000000000 */
[----:B------:R-:W-:Y:S01]  /*10f40*/  @!P3 ST.E.64 desc[UR36][R14.64], R86 ;  /* 0x000000560e00b985 */ /* 0x000fe2000c101b24 */
[----:B------:R-:W-:-:S02]  /*10f50*/  ISETP.GE.AND P3, PT, R2, UR4, PT ;  /* 0x0000000402007c0c */ /* 0x000fc4000bf66270 */
[----:B------:R-:W-:Y:S01]  /*10f60*/  ISETP.GE.AND P4, PT, R17, UR4, PT ;  /* 0x0000000411007c0c */ /* 0x000fe2000bf86270 */
[--C-:B------:R-:W-:Y:S01]  /*10f70*/  @!P0 IMAD.WIDE R6, R7, 0x4, R4.reuse ;  /* 0x0000000407068825 */ /* 0x100fe200078e0204 */
[----:B------:R-:W-:Y:S02]  /*10f80*/  ISETP.GE.AND P5, PT, R19, UR4, PT ;  /* 0x0000000413007c0c */ /* 0x000fe4000bfa6270 */
[----:B-1----:R-:W-:Y:S02]  /*10f90*/  @!P1 LOP3.LUT R9, R18, 0xfffffffe, RZ, 0xc0, !PT ;  /* 0xfffffffe12099812 */ /* 0x002fe400078ec0ff */
[----:B------:R-:W-:Y:S01]  /*10fa0*/  @!P2 LEA.HI R0, R0, R0, RZ, 0x1 ;  /* 0x000000000000a211 */ /* 0x000fe200078f08ff */
[----:B------:R0:W-:Y:S01]  /*10fb0*/  @!P0 ST.E.64 desc[UR36][R6.64], R90 ;  /* 0x0000005a06008985 */ /* 0x0001e2000c101b24 */
[----:B------:R-:W-:Y:S01]  /*10fc0*/  @!P6 LEA.HI R20, R20, R20, RZ, 0x1 ;  /* 0x000000141414e211 */ /* 0x000fe200078f08ff */
[----:B------:R-:W-:Y:S01]  /*10fd0*/  @!P1 IMAD.WIDE R8, R9, 0x4, R4 ;  /* 0x0000000409089825 */ /* 0x000fe200078e0204 */
[----:B--2---:R-:W-:-:S02]  /*10fe0*/  @!P2 LOP3.LUT R11, R0, 0xfffffffe, RZ, 0xc0, !PT ;  /* 0xfffffffe000ba812 */ /* 0x004fc400078ec0ff */
[----:B------:R-:W-:Y:S02]  /*10ff0*/  @!P3 LEA.HI R2, R2, R2, RZ, 0x1 ;  /* 0x000000020202b211 */ /* 0x000fe400078f08ff */
[----:B------:R-:W-:Y:S01]  /*11000*/  @!P4 LEA.HI R17, R17, R17, RZ, 0x1 ;  /* 0x000000111111c211 */ /* 0x000fe200078f08ff */
[----:B------:R1:W-:Y:S01]  /*11010*/  @!P1 ST.E.64 desc[UR36][R8.64], R94 ;  /* 0x0000005e08009985 */ /* 0x0003e2000c101b24 */
[----:B------:R-:W-:Y:S02]  /*11020*/  @!P5 LEA.HI R19, R19, R19, RZ, 0x1 ;  /* 0x000000131313d211 */ /* 0x000fe400078f08ff */
[----:B---3--:R-:W-:Y:S02]  /*11030*/  @!P3 LOP3.LUT R13, R2, 0xfffffffe, RZ, 0xc0, !PT ;  /* 0xfffffffe020db812 */ /* 0x008fe400078ec0ff */
[----:B------:R-:W-:Y:S01]  /*11040*/  @!P4 LOP3.LUT R17, R17, 0xfffffffe, RZ, 0xc0, !PT ;  /* 0xfffffffe1111c812 */ /* 0x000fe200078ec0ff */
[----:B0-----:R-:W-:Y:S01]  /*11050*/  @!P2 IMAD.WIDE R6, R11, 0x4, R4 ;  /* 0x000000040b06a825 */ /* 0x001fe200078e0204 */
[----:B------:R-:W-:-:S02]  /*11060*/  @!P5 LOP3.LUT R19, R19, 0xfffffffe, RZ, 0xc0, !PT ;  /* 0xfffffffe1313d812 */ /* 0x000fc400078ec0ff */
[----:B------:R-:W-:Y:S01]  /*11070*/  @!P6 LOP3.LUT R15, R20, 0xfffffffe, RZ, 0xc0, !PT ;  /* 0xfffffffe140fe812 */ /* 0x000fe200078ec0ff */
[--C-:B------:R-:W-:Y:S01]  /*11080*/  @!P4 IMAD.WIDE R10, R17, 0x4, R4.reuse ;  /* 0x00000004110ac825 */ /* 0x100fe200078e0204 */
[----:B------:R0:W-:Y:S01]  /*11090*/  @!P2 ST.E.64 desc[UR36][R6.64], R98 ;  /* 0x000000620600a985 */ /* 0x0001e2000c101b24 */
[----:B------:R-:W-:Y:S02]  /*110a0*/  ISETP.GE.AND P0, PT, R3, UR4, PT ;  /* 0x0000000403007c0c */ /* 0x000fe4000bf06270 */
        /* <DEDUP_REMOVED lines=13> */
.L_x_4328:
        /* <DEDUP_REMOVED lines=31> */
[----:B------:R-:W-:Y:S01]  /*11370*/  IMAD.MOV R7, RZ, RZ, -R5 ;  /* 0x000000ffff077224 */ /* 0x000fe200078e0a05 */
[----:B------:R-:W-:Y:S01]  /*11380*/  UIMAD UR6, UR11, UR9, UR6 ;  /* 0x000000090b0672a4 */ /* 0x000fe2000f8e0206 */
[----:B------:R-:W-:Y:S01]  /*11390*/  IMAD.U32 R3, RZ, RZ, UR5 ;  /* 0x00000005ff037e24 */ /* 0x000fe2000f8e00ff */
[----:B------:R-:W-:Y:S01]  /*113a0*/  SHF.R.S32.HI R4, RZ, 0x1f, R9 ;  /* 0x0000001fff047819 */ /* 0x000fe20000011409 */
[----:B------:R-:W-:Y:S01]  /*113b0*/  IMAD.U32 R2, RZ, RZ, UR4 ;  /* 0x00000004ff027e24 */ /* 0x000fe2000f8e00ff */
        /* <DEDUP_REMOVED lines=19> */
[----:B------:R-:W-:-:S04]  /*114f0*/  ULDC.64 UR4, c[0x0][0xba8] ;  /* 0x0002ea0000047ab9 */ /* 0x000fc80000000a00 */
[----:B------:R-:W-:Y:S02]  /*11500*/  IADD3 R3, R3, R5, RZ ;  /* 0x0000000503037210 */ /* 0x000fe40007ffe0ff */
[----:B------:R-:W-:-:S04]  /*11510*/  LEA R4, P0, R2, UR4, 0x2 ;  /* 0x0000000402047c11 */ /* 0x000fc8000f8010ff */
[----:B------:R-:W-:Y:S01]  /*11520*/  LEA.HI.X R5, R2, UR5, R3, 0x2, P0 ;  /* 0x0000000502057c11 */ /* 0x000fe200080f1403 */
[----:B------:R-:W-:-:S05]  /*11530*/  IMAD.MOV.U32 R3, RZ, RZ, -0x800000 ;  /* 0xff800000ff037424 */ /* 0x000fca00078e00ff */
[----:B------:R0:W-:Y:S01]  /*11540*/  STG.E desc[UR36][R4.64], R3 ;  /* 0x0000000304007986 */ /* 0x0001e2000c101924 */
[----:B------:R-:W-:Y:S05]  /*11550*/  BRA `(.L_x_4241) ;  /* 0x0000004000047947 */ /* 0x000fea0003800000 */
.L_x_4239:
        /* <DEDUP_REMOVED lines=18> */
.L_x_4331:
[----:B------:R-:W-:Y:S01]  /*11680*/  ULDC UR7, c[0x0][0xc50] ;  /* 0x0003140000077ab9 */ /* 0x000fe20000000800 */
[----:B------:R-:W-:Y:S01]  /*11690*/  UMOV UR41, UR6 ;  /* 0x0000000600297c82 */ /* 0x000fe20008000000 */
[----:B------:R-:W-:-:S11]  /*116a0*/  UISETP.NE.AND UP0, UPT, UR7, 0x1, UPT ;  /* 0x000000010700788c */ /* 0x000fd6000bf05270 */
[----:B------:R-:W-:Y:S01]  /*116b0*/  @UP0 ULDC UR4, c[0x0][0xc54] ;  /* 0x0003150000040ab9 */ /* 0x000fe20000000800 */
[----:B------:R-:W-:Y:S01]  /*116c0*/  @UP0 ULDC UR8, c[0x0][0xc58] ;  /* 0x0003160000080ab9 */ /* 0x000fe20000000800 */
[----:B------:R-:W-:-:S04]  /*116d0*/  UIMAD.WIDE.U32 UR4, UR6, UR4, URZ ;  /* 0x00000004060472a5 */ /* 0x000fc8000f8e003f */
[----:B------:R-:W-:-:S12]  /*116e0*/  @UP0 USHF.R.U32.HI UR41, URZ, UR8, UR5 ;  /* 0x000000083f290299 */ /* 0x000fd80008011605 */
.L_x_4332:
[----:B------:R-:W-:Y:S01]  /*116f0*/  ISETP.GE.AND P0, PT, R26, RZ, PT ;  /* 0x000000ff1a00720c */ /* 0x000fe20003f06270 */
[----:B------:R-:W-:Y:S01]  /*11700*/  UIADD3 UR47, -UR41, URZ, URZ ;  /* 0x0000003f292f7290 */ /* 0x000fe2000fffe13f */
[----:B------:R-:W-:Y:S02]  /*11710*/  IMAD.MOV.U32 R28, RZ, RZ, 0x1 ;  /* 0x00000001ff1c7424 */ /* 0x000fe400078e00ff */
[----:B------:R-:W-:Y:S01]  /*11720*/  IMAD.MOV.U32 R0, RZ, RZ, RZ ;  /* 0x000000ffff007224 */ /* 0x000fe200078e00ff */
[----:B------:R-:W-:Y:S01]  /*11730*/  UIMAD UR47, UR7, UR47, UR6 ;  /* 0x0000002f072f72a4 */ /* 0x000fe2000f8e0206 */
[----:B------:R-:W-:-:S07]  /*11740*/  IMAD.MOV.U32 R6, RZ, RZ, 0x1 ;  /* 0x00000001ff067424 */ /* 0x000fce00078e00ff */
[----:B------:R-:W-:Y:S05]  /*11750*/  @!P0 BRA `(.L_x_4333) ;  /* 0x0000003800bc8947 */ /* 0x000fea0003800000 */
[----:B------:R-:W0:Y:S01]  /*11760*/  LDC.64 R2, c[0x0][0xa28] ;  /* 0x00028a00ff027b82 */ /* 0x000e220000000a00 */
[----:B------:R-:W-:Y:S01]  /*11770*/  IMAD.MOV.U32 R22, RZ, RZ, RZ ;  /* 0x000000ffff167224 */ /* 0x000fe200078e00ff */
        /* <DEDUP_REMOVED lines=9> */
[----:B------:R-:W-:-:S03]  /*11810*/  UISETP.NE.AND UP1, UPT, UR4, 0x1, UPT ;  /* 0x000000010400788c */ /* 0x000fc6000bf25270 */
[----:B------:R-:W-:Y:S01]  /*11820*/  ULDC.64 UR4, c[0x0][0x418] ;  /* 0x0001060000047ab9 */ /* 0x000fe20000000a00 */
[----:B------:R-:W-:Y:S02]  /*11830*/  UP2UR UR50, UPR, URZ, 0x2 ;  /* 0x000000023f327883 */ /* 0x000fe40008000000 */
[----:B------:R-:W-:-:S03]  /*11840*/  UISETP.NE.U32.AND UP0, UPT, UR4, URZ, UPT ;  /* 0x0000003f0400728c */ /* 0x000fc6000bf05070 */
[----:B------:R-:W-:Y:S01]  /*11850*/  ULDC UR4, c[0x0][0x424] ;  /* 0x0001090000047ab9 */ /* 0x000fe20000000800 */
[----:B------:R-:W-:Y:S01]  /*11860*/  UISETP.NE.AND.EX UP0, UPT, UR5, URZ, UPT, UP0 ;  /* 0x0000003f0500728c */ /* 0x000fe2000bf05300 */
[----:B------:R-:W-:Y:S02]  /*11870*/  @UP1 ULDC UR9, c[0x0][0x450] ;  /* 0x0001140000091ab9 */ /* 0x000fe40000000800 */
[----:B------:R-:W-:Y:S01]  /*11880*/  @UP1 ULDC UR5, c[0x0][0x44c] ;  /* 0x0001130000051ab9 */ /* 0x000fe20000000800 */
[----:B------:R-:W-:-:S04]  /*11890*/  USEL UR43, UR4, 0x1, UP0 ;  /* 0x00000001042b7887 */ /* 0x000fc80008000000 */
[----:B------:R-:W-:Y:S02]  /*118a0*/  UIMAD UR7, UR43, UR6, 0x5f ;  /* 0x0000005f2b0774a4 */ /* 0x000fe4000f8e0206 */
[----:B------:R-:W-:Y:S02]  /*118b0*/  UIMAD UR43, UR43, UR6, URZ ;  /* 0x000000062b2b72a4 */ /* 0x000fe4000f8e023f */
[----:B------:R-:W-:Y:S02]  /*118c0*/  UIMAD.WIDE UR6, UR7, 0x2aaaaaab, URZ ;  /* 0x2aaaaaab070678a5 */ /* 0x000fe4000f8e023f */
[----:B-1----:R-:W-:Y:S02]  /*118d0*/  USHF.L.U32 UR42, UR42, 0x7, URZ ;  /* 0x000000072a2a7899 */ /* 0x002fe4000800063f */
[----:B------:R-:W-:Y:S02]  /*118e0*/  USHF.R.U32.HI UR44, URZ, 0x1f, UR7 ;  /* 0x0000001f3f2c7899 */ /* 0x000fe40008011607 */
[----:B------:R-:W-:-:S02]  /*118f0*/  UIADD3 UR8, UR42, 0x7f, URZ ;  /* 0x0000007f2a087890 */ /* 0x000fc4000fffe03f */
[----:B------:R-:W-:Y:S02]  /*11900*/  ULEA.HI.SX32 UR44, UR7, UR44, 0x1c ;  /* 0x0000002c072c7291 */ /* 0x000fe4000f8fe23f */
[----:B------:R-:W-:-:S04]  /*11910*/  UIMAD.WIDE.U32 UR4, UR8, UR5, URZ ;  /* 0x00000005080472a5 */ /* 0x000fc8000f8e003f */
[----:B------:R-:W-:Y:S02]  /*11920*/  @UP1 USHF.R.U32.HI UR8, URZ, UR9, UR5 ;  /* 0x000000093f081299 */ /* 0x000fe40008011605 */
[----:B------:R-:W-:Y:S01]  /*11930*/  UIADD3 UR9, UR43, 0x1, -UR10 ;  /* 0x000000012b097890 */ /* 0x000fe2000fffe80a */
[----:B------:R-:W-:Y:S02]  /*11940*/  ULDC.64 UR4, c[0x0][0x9e0] ;  /* 0x0002780000047ab9 */ /* 0x000fe40000000a00 */
[----:B------:R-:W-:Y:S02]  /*11950*/  UISETP.GE.AND UP0, UPT, UR5, 0x1, UPT ;  /* 0x000000010500788c */ /* 0x000fe4000bf06270 */
[----:B------:R-:W-:-:S04]  /*11960*/  UIADD3 UR9, UR9, UR8, URZ ;  /* 0x0000000809097290 */ /* 0x000fc8000fffe03f */
[----:B------:R-:W-:Y:S01]  /*11970*/  PLOP3.LUT P1, PT, PT, PT, UP0, 0x80, 0x0 ;  /* 0x000000000000781c */ /* 0x000fe20003f2f008 */
[----:B------:R-:W-:-:S12]  /*11980*/  UIADD3 UR4, UR9, UR4, URZ ;  /* 0x0000000409047290 */ /* 0x000fd8000fffe03f */
[----:B0-----:R-:W-:Y:S05]  /*11990*/  @!P1 BRA `(.L_x_4334) ;  /* 0x0000000000449947 */ /* 0x001fea0003800000 */
        /* <DEDUP_REMOVED lines=10> */
.L_x_4335:
[----:B------:R-:W-:-:S11]  /*11a40*/  UISETP.NE.AND UP0, UPT, UR5, 0x1, UPT ;  /* 0x000000010500788c */ /* 0x000fd6000bf05270 */
[----:B------:R-:W-:Y:S02]  /*11a50*/  @UP0 ULDC.64 UR12, c[0x0][0x9e8] ;  /* 0x00027a00000c0ab9 */ /* 0x000fe40000000a00 */
[----:B------:R-:W-:-:S04]  /*11a60*/  UIMAD.WIDE.U32 UR6, UR8, UR12, URZ ;  /* 0x0000000c080672a5 */ /* 0x000fc8000f8e003f */
[----:B------:R-:W-:-:S12]  /*11a70*/  @UP0 USHF.R.U32.HI UR8, URZ, UR13, UR7 ;  /* 0x0000000d3f080299 */ /* 0x000fd80008011607 */
.L_x_4336:
[----:B------:R-:W-:-:S04]  /*11a80*/  UIMAD UR8, UR8, UR5, UR5 ;  /* 0x00000005080872a4 */ /* 0x000fc8000f8e0205 */
[----:B------:R-:W-:-:S04]  /*11a90*/  UISETP.LT.AND UP0, UPT, UR4, UR8, UPT ;  /* 0x000000080400728c */ /* 0x000fc8000bf01270 */
[----:B------:R-:W-:-:S12]  /*11aa0*/  USEL UR4, UR4, UR8, UP0 ;  /* 0x0000000804047287 */ /* 0x000fd80008000000 */
.L_x_4334:
[----:B------:R-:W-:Y:S02]  /*11ab0*/  UISETP.NE.AND UP0, UPT, UR50, URZ, UPT ;  /* 0x0000003f3200728c */ /* 0x000fe4000bf05270 */
[----:B------:R-:W-:-:S03]  /*11ac0*/  UIADD3 UR6, UR4, 0x5f, URZ ;  /* 0x0000005f04067890 */ /* 0x000fc6000fffe03f */
[----:B------:R-:W-:Y:S01]  /*11ad0*/  UMOV UR4, UR42 ;  /* 0x0000002a00047c82 */ /* 0x000fe20008000000 */
[----:B------:R-:W-:-:S04]  /*11ae0*/  UIMAD.WIDE UR6, UR6, 0x2aaaaaab, URZ ;  /* 0x2aaaaaab060678a5 */ /* 0x000fc8000f8e023f */
[----:B------:R-:W-:Y:S01]  /*11af0*/  USHF.R.U32.HI UR45, URZ, 0x1f, UR7 ;  /* 0x0000001f3f2d7899 */ /* 0x000fe20008011607 */
[----:B------:R-:W-:Y:S02]  /*11b00*/  @UP0 ULDC UR8, c[0x0][0x44c] ;  /* 0x0001130000080ab9 */ /* 0x000fe40000000800 */
[----:B------:R-:W-:Y:S01]  /*11b10*/  @UP0 ULDC UR6, c[0x0][0x450] ;  /* 0x0001140000060ab9 */ /* 0x000fe20000000800 */
[----:B------:R-:W-:Y:S02]  /*11b20*/  UIMAD.WIDE.U32 UR8, UR42, UR8, URZ ;  /* 0x000000082a0872a5 */ /* 0x000fe4000f8e003f */
[----:B------:R-:W-:Y:S02]  /*11b30*/  ULEA.HI.SX32 UR45, UR7, UR45, 0x1c ;  /* 0x0000002d072d7291 */ /* 0x000fe4000f8fe23f */
        /* <DEDUP_REMOVED lines=17> */
.L_x_4338:
[----:B------:R-:W-:-:S11]  /*11c50*/  UISETP.NE.AND UP0, UPT, UR5, 0x1, UPT ;  /* 0x000000010500788c */ /* 0x000fd6000bf05270 */
[----:B------:R-:W-:Y:S02]  /*11c60*/  @UP0 ULDC.64 UR10, c[0x0][0x9e8] ;  /* 0x00027a00000a0ab9 */ /* 0x000fe40000000a00 */
[----:B------:R-:W-:-:S04]  /*11c70*/  UIMAD.WIDE.U32 UR6, UR4, UR10, URZ ;  /* 0x0000000a040672a5 */ /* 0x000fc8000f8e003f */
[----:B------:R-:W-:-:S12]  /*11c80*/  @UP0 USHF.R.U32.HI UR4, URZ, UR11, UR7 ;  /* 0x0000000b3f040299 */ /* 0x000fd80008011607 */
.L_x_4339:
[----:B------:R-:W-:-:S04]  /*11c90*/  UIMAD UR4, UR4, UR5, URZ ;  /* 0x00000005040472a4 */ /* 0x000fc8000f8e023f */
[----:B------:R-:W-:-:S04]  /*11ca0*/  UISETP.LT.AND UP0, UPT, UR8, UR4, UPT ;  /* 0x000000040800728c */ /* 0x000fc8000bf01270 */
[----:B------:R-:W-:-:S12]  /*11cb0*/  USEL UR8, UR8, UR4, !UP0 ;  /* 0x0000000408087287 */ /* 0x000fd8000c000000 */
.L_x_4337:
[----:B------:R-:W-:Y:S02]  /*11cc0*/  UIMAD.WIDE UR4, UR8, 0x2aaaaaab, URZ ;  /* 0x2aaaaaab080478a5 */ /* 0x000fe4000f8e023f */
[----:B------:R-:W-:Y:S02]  /*11cd0*/  USHF.R.U32.HI UR9, URZ, 0x10, UR47 ;  /* 0x000000103f097899 */ /* 0x000fe4000801162f */
[----:B------:R-:W-:Y:S02]  /*11ce0*/  USHF.R.U32.HI UR4, URZ, 0x1f, UR5 ;  /* 0x0000001f3f047899 */ /* 0x000fe40008011605 */
[----:B------:R-:W-:Y:S02]  /*11cf0*/  ULOP3.LUT UR47, UR47, 0xffff, URZ, 0xc0, !UPT ;  /* 0x0000ffff2f2f7892 */ /* 0x000fe4000f8ec03f */
[----:B------:R-:W-:Y:S01]  /*11d00*/  ULEA.HI.SX32 UR4, UR5, UR4, 0x1c ;  /* 0x0000000405047291 */ /* 0x000fe2000f8fe23f */
        /* <DEDUP_REMOVED lines=39> */
.L_x_4340:
[----:B------:R-:W-:Y:S02]  /*11f80*/  UIMAD UR51, UR47, UR40, UR46 ;  /* 0x000000282f3372a4 */ /* 0x000fe4000f8e022e */
[----:B------:R-:W-:Y:S01]  /*11f90*/  IMAD.U32 R0, RZ, RZ, UR40 ;  /* 0x00000028ff007e24 */ /* 0x000fe2000f8e00ff */
[----:B------:R-:W-:Y:S01]  /*11fa0*/  MOV R6, 0x1 ;  /* 0x0000000100067802 */ /* 0x000fe20000000f00 */
[----:B------:R-:W-:Y:S02]  /*11fb0*/  IMAD.MOV.U32 R28, RZ, RZ, 0x1 ;  /* 0x00000001ff1c7424 */ /* 0x000fe400078e00ff */
[----:B------:R-:W-:-:S05]  /*11fc0*/  IMAD.U32 R19, RZ, RZ, UR51 ;  /* 0x00000033ff137e24 */ /* 0x000fca000f8e00ff */
[----:B------:R-:W-:Y:S01]  /*11fd0*/  VIADDMNMX R19, R19, R0, UR12, PT ;  /* 0x0000000c13137e46 */ /* 0x000fe2000b800100 */
[----:B------:R-:W-:-:S03]  /*11fe0*/  IMAD.MOV.U32 R0, RZ, RZ, RZ ;  /* 0x000000ffff007224 */ /* 0x000fc600078e00ff */
        /* <DEDUP_REMOVED lines=25> */
.L_x_4341:
        /* <DEDUP_REMOVED lines=12> */
[----:B------:R-:W-:Y:S02]  /*12240*/  IMAD.U32 R7, RZ, RZ, UR7 ;  /* 0x00000007ff077e24 */ /* 0x000fe4000f8e00ff */
[----:B------:R-:W-:-:S02]  /*12250*/  IMAD.U32 R10, RZ, RZ, UR4 ;  /* 0x00000004ff0a7e24 */ /* 0x000fc4000f8e00ff */
[----:B------:R-:W-:Y:S02]  /*12260*/  IMAD.U32 R11, RZ, RZ, UR5 ;  /* 0x00000005ff0b7e24 */ /* 0x000fe4000f8e00ff */
[----:B------:R-:W-:Y:S02]  /*12270*/  IMAD.MOV.U32 R8, RZ, RZ, 0x70 ;  /* 0x00000070ff087424 */ /* 0x000fe400078e00ff */
[----:B------:R-:W-:Y:S02]  /*12280*/  IMAD.MOV.U32 R12, RZ, RZ, 0x1 ;  /* 0x00000001ff0c7424 */ /* 0x000fe400078e00ff */
[----:B0-----:R-:W-:-:S07]  /*12290*/  IMAD.MOV.U32 R13, RZ, RZ, RZ ;  /* 0x000000ffff0d7224 */ /* 0x001fce00078e00ff */
[----:B------:R-:W-:-:S07]  /*122a0*/  LEPC R20, `(.L_x_4343) ;  /* 0x000000001014794e */ /* 0x000fce0000000000 */
[----:B-1---5:R-:W-:Y:S05]  /*122b0*/  CALL.ABS.NOINC R2 ;  /* 0x0000000002007343 */ /* 0x022fea0003c00000 */
.L_x_4343:
[----:B------:R0:W1:Y:S01]  /*122c0*/  LDC.64 R2, c[0x4][R16] ;  /* 0x0100000010027b82 */ /* 0x0000620000000a00 */
[----:B------:R-:W-:Y:S01]  /*122d0*/  ULDC.64 UR4, c[0x4][0x138] ;  /* 0x01004e0000047ab9 */ /* 0x000fe20000000a00 */
[----:B------:R-:W-:Y:S01]  /*122e0*/  ULDC.64 UR6, c[0x4][0x140] ;  /* 0x0100500000067ab9 */ /* 0x000fe20000000a00 */
[----:B------:R-:W-:Y:S02]  /*122f0*/  IMAD.U32 R4, RZ, RZ, UR4 ;  /* 0x00000004ff047e24 */ /* 0x000fe4000f8e00ff */
        /* <DEDUP_REMOVED lines=11> */
.L_x_4342:
[----:B------:R-:W0:Y:S01]  /*123b0*/  LDC.64 R2, c[0x0][0x9f8] ;  /* 0x00027e00ff027b82 */ /* 0x000e220000000a00 */
[----:B------:R-:W-:-:S07]  /*123c0*/  IMAD.MOV.U32 R36, RZ, RZ, R26 ;  /* 0x000000ffff247224 */ /* 0x000fce00078e001a */
        /* <DEDUP_REMOVED lines=14> */
[----:B------:R-:W-:-:S05]  /*124b0*/  LOP3.LUT R37, R24, R0, RZ, 0xfc, !PT ;  /* 0x0000000018257212 */ /* 0x000fca00078efcff */
[----:B------:R-:W-:-:S04]  /*124c0*/  IMAD R5, R31, 0x60, R37 ;  /* 0x000000601f057824 */ /* 0x000fc800078e0225 */
[C---:B-----5:R-:W-:Y:S01]  /*124d0*/  IMAD.IADD R10, R5.reuse, 0x1, R22 ;  /* 0x00000001050a7824 */ /* 0x060fe200078e0216 */
[----:B------:R-:W-:Y:S01]  /*124e0*/  ISETP.GE.AND P0, PT, R5, UR43, PT ;  /* 0x0000002b05007c0c */ /* 0x000fe2000bf06270 */
[----:B0-----:R-:W0:Y:S01]  /*124f0*/  @P1 LDC R3, c[0x0][0x434] ;  /* 0x00010d00ff031b82 */ /* 0x001e220000000800 */
[----:B------:R-:W-:Y:S01]  /*12500*/  @P1 LOP3.LUT R16, R16, 0x20, RZ, 0xfc, !PT ;  /* 0x0000002010101812 */ /* 0x000fe200078efcff */
[----:B------:R-:W-:Y:S01]  /*12510*/  IMAD.MOV.U32 R9, RZ, RZ, R10 ;  /* 0x000000ffff097224 */ /* 0x000fe200078e000a */
[----:B------:R-:W-:-:S05]  /*12520*/  ISETP.GT.U32.OR P0, PT, R37, 0x5f, P0 ;  /* 0x0000005f2500780c */ /* 0x000fca0000704470 */
[----:B------:R-:W1:Y:S08]  /*12530*/  @P1 LDC R11, c[0x0][0x438] ;  /* 0x00010e00ff0b1b82 */ /* 0x000e700000000800 */
[----:B------:R-:W3:Y:S08]  /*12540*/  @!P0 LDC.64 R6, c[0x0][0x428] ;  /* 0x00010a00ff068b82 */ /* 0x000ef00000000a00 */
[----:B------:R-:W4:Y:S01]  /*12550*/  @!P0 LDC.64 R4, c[0x0][0x418] ;  /* 0x00010600ff048b82 */ /* 0x000f220000000a00 */
[----:B0-----:R-:W-:-:S05]  /*12560*/  @P1 IMAD.HI.U32 R0, R10, R3, RZ ;  /* 0x000000030a001227 */ /* 0x001fca00078e00ff */
[----:B-1----:R-:W-:-:S04]  /*12570*/  @P1 SHF.R.U32.HI R9, RZ, R11, R0 ;  /* 0x0000000bff091219 */ /* 0x002fc80000011600 */
[--C-:B------:R-:W-:Y:S01]  /*12580*/  @!P0 SHF.R.S32.HI R3, RZ, 0x1f, R9.reuse ;  /* 0x0000001fff038819 */ /* 0x100fe20000011409 */
[----:B------:R-:W-:Y:S01]  /*12590*/  @!P0 IMAD.MOV.U32 R2, RZ, RZ, R9 ;  /* 0x000000ffff028224 */ /* 0x000fe200078e0009 */
[----:B------:R-:W-:Y:S01]  /*125a0*/  LOP3.LUT R16, R16, 0xfffffffb, RZ, 0xc0, !PT ;  /* 0xfffffffb10107812 */ /* 0x000fe200078ec0ff */
[----:B------:R-:W-:Y:S01]  /*125b0*/  UMOV UR5, 0xffffffff ;  /* 0xffffffff00057882 */ /* 0x000fe20000000000 */
[----:B--2---:R-:W-:Y:S01]  /*125c0*/  SHF.R.S32.HI R12, RZ, 0x1f, R36 ;  /* 0x0000001fff0c7819 */ /* 0x004fe20000011424 */
[----:B---3--:R-:W-:-:S04]  /*125d0*/  @!P0 IMAD.WIDE.U32 R2, R36, R6, R2 ;  /* 0x0000000624028225 */ /* 0x008fc800078e0002 */
[----:B------:R-:W-:Y:S01]  /*125e0*/  @!P0 IMAD R0, R12, R6, RZ ;  /* 0x000000060c008224 */ /* 0x000fe200078e02ff */
[----:B----4-:R-:W-:Y:S01]  /*125f0*/  @!P0 LEA R4, P1, R2, R4, 0x2 ;  /* 0x0000000402048211 */ /* 0x010fe200078210ff */
[----:B------:R0:W-:Y:S02]  /*12600*/  STL [R1], R12 ;  /* 0x0000000c01007387 */ /* 0x0001e40000100800 */
[----:B------:R-:W-:-:S04]  /*12610*/  @!P0 IMAD R7, R36, R7, R0 ;  /* 0x0000000724078224 */ /* 0x000fc800078e0200 */
[----:B------:R-:W-:-:S05]  /*12620*/  @!P0 IMAD.IADD R0, R3, 0x1, R7 ;  /* 0x0000000103008824 */ /* 0x000fca00078e0207 */
[----:B------:R-:W-:Y:S01]  /*12630*/  @!P0 LEA.HI.X R5, R2, R5, R0, 0x2, P1 ;  /* 0x0000000502058211 */ /* 0x000fe200008f1400 */
[----:B------:R-:W-:-:S06]  /*12640*/  IMAD.MOV.U32 R0, RZ, RZ, RZ ;  /* 0x000000ffff007224 */ /* 0x000fcc00078e00ff */
[----:B------:R1:W5:Y:S02]  /*12650*/  @!P0 LDG.E R0, desc[UR36][R4.64] ;  /* 0x0000002404008981 */ /* 0x000364000c1e1900 */
[----:B-1----:R-:W-:-:S04]  /*12660*/  SHF.L.U32 R4, R25, 0x3, RZ ;  /* 0x0000000319047819 */ /* 0x002fc800000006ff */
[----:B------:R-:W-:-:S04]  /*12670*/  LOP3.LUT R23, R4, 0x38, RZ, 0xc0, !PT ;  /* 0x0000003804177812 */ /* 0x000fc800078ec0ff */
[C---:B------:R-:W-:Y:S02]  /*12680*/  ISETP.GE.AND P2, PT, R23.reuse, UR4, PT ;  /* 0x0000000417007c0c */ /* 0x040fe4000bf46270 */
[C---:B------:R-:W-:Y:S02]  /*12690*/  LOP3.LUT R34, R23.reuse, 0x40, RZ, 0xfc, !PT ;  /* 0x0000004017227812 */ /* 0x040fe400078efcff */
[----:B------:R-:W-:Y:S02]  /*126a0*/  LOP3.LUT R33, R23, 0x80, RZ, 0xfc, !PT ;  /* 0x0000008017217812 */ /* 0x000fe400078efcff */
[----:B------:R-:W-:Y:S02]  /*126b0*/  ISETP.GE.AND P1, PT, R34, UR4, PT ;  /* 0x0000000422007c0c */ /* 0x000fe4000bf26270 */
[----:B------:R-:W-:-:S05]  /*126c0*/  ISETP.GE.AND P0, PT, R33, UR4, PT ;  /* 0x0000000421007c0c */ /* 0x000fca000bf06270 */
[----:B------:R-:W-:-:S04]  /*126d0*/  @P2 LOP3.LUT R16, R16, 0x4, RZ, 0xfc, !PT ;  /* 0x0000000410102812 */ /* 0x000fc800078efcff */
[----:B------:R-:W-:-:S04]  /*126e0*/  LOP3.LUT R16, R16, 0xfffffffe, RZ, 0xc0, !PT ;  /* 0xfffffffe10107812 */ /* 0x000fc800078ec0ff */
[----:B------:R-:W-:-:S04]  /*126f0*/  LOP3.LUT R16, R16, 0xfffffffd, RZ, 0xc0, !PT ;  /* 0xfffffffd10107812 */ /* 0x000fc800078ec0ff */
[----:B------:R-:W-:-:S04]  /*12700*/  @P1 LOP3.LUT R16, R16, 0x2, RZ, 0xfc, !PT ;  /* 0x0000000210101812 */ /* 0x000fc800078efcff */
[----:B------:R-:W-:Y:S01]  /*12710*/  @P0 LOP3.LUT R16, R16, 0x1, RZ, 0xfc, !PT ;  /* 0x0000000110100812 */ /* 0x000fe200078efcff */
[----:B0-----:R-:W-:Y:S06]  /*12720*/  BRA.DIV UR5, `(.L_x_4344) ;  /* 0x0000003205707947 */ /* 0x001fec000b800000 */
.L_x_4386:
        /* <DEDUP_REMOVED lines=11> */
[----:B------:R-:W-:-:S05]  /*127e0*/  IMAD.U32 R2, RZ, RZ, UR4 ;  /* 0x00000004ff027e24 */ /* 0x000fca000f8e00ff */
[----:B------:R-:W-:-:S13]  /*127f0*/  ISETP.NE.AND P0, PT, R2, 0x3, PT ;  /* 0x000000030200780c */ /* 0x000fda0003f05270 */
[----:B------:R-:W-:Y:S01]  /*12800*/  @P0 LOP3.LUT R16, R16, 0x10, RZ, 0xfc, !PT ;  /* 0x0000001010100812 */ /* 0x000fe200078efcff */
[----:B------:R-:W-:Y:S06]  /*12810*/  @!P0 BRA `(.L_x_4345) ;  /* 0x0000000000048947 */ /* 0x000fec0003800000 */
[----:B------:R-:W-:Y:S01]  /*12820*/  BPT.TRAP 0x1 ;  /* 0x000000040000795c */ /* 0x000fe20000300000 */
.L_x_4345:
        /* <DEDUP_REMOVED lines=20> */
[----:B------:R-:W-:-:S05]  /*12970*/  VIADD R3, R3, UR4 ;  /* 0x0000000403037c36 */ /* 0x000fca0008000000 */
[----:B------:R-:W-:Y:S01]  /*12980*/  LEA.HI.X R18, R2, UR7, R3, 0x1, P0 ;  /* 0x0000000702127c11 */ /* 0x000fe200080f0c03 */
[----:B------:R-:W-:-:S05]  /*12990*/  IMAD.MOV.U32 R2, RZ, RZ, 0x1 ;  /* 0x00000001ff027424 */ /* 0x000fca00078e00ff */
[----:B------:R-:W-:-:S04]  /*129a0*/  SHF.L.U32 R2, R2, 0x1f, RZ ;  /* 0x0000001f02027819 */ /* 0x000fc800000006ff */
[----:B------:R-:W0:Y:S02]  /*129b0*/  SYNCS.PHASECHK.TRANS64.TRYWAIT P0, [UR48+0x30840], R2 ;  /* 0x03084002ff0075a7 */ /* 0x000e240008000170 */
[----:B0-----:R-:W-:Y:S05]  /*129c0*/  @!P0 BRA `(.L_x_4346) ;  /* 0x0000002c00e88947 */ /* 0x001fea0003800000 */
.L_x_4387:
[----:B------:R-:W-:Y:S01]  /*129d0*/  ULDC.64 UR4, c[0x0][0x300] ;  /* 0x0000c00000047ab9 */ /* 0x000fe20000000a00 */
[----:B------:R-:W-:Y:S01]  /*129e0*/  R2UR UR6, R35 ;  /* 0x00000000230672ca */ /* 0x000fe200000e0000 */
[----:B0-----:R-:W-:Y:S01]  /*129f0*/  IMAD R3, R6, UR4, RZ ;  /* 0x0000000406037c24 */ /* 0x001fe2000f8e02ff */
[----:B------:R-:W-:Y:S01]  /*12a00*/  SHF.R.U32.HI R27, RZ, 0x3, R8 ;  /* 0x00000003ff1b7819 */ /* 0x000fe20000011608 */
[----:B------:R-:W-:Y:S01]  /*12a10*/  IMAD.MOV.U32 R6, RZ, RZ, -0x60 ;  /* 0xffffffa0ff067424 */ /* 0x000fe200078e00ff */
[----:B------:R-:W-:Y:S01]  /*12a20*/  LOP3.LUT P3, RZ, R16, 0x4, RZ, 0xc0, !PT ;  /* 0x0000000410ff7812 */ /* 0x000fe2000786c0ff */
[----:B------:R-:W-:Y:S01]  /*12a30*/  IMAD R7, R10, UR5, R3 ;  /* 0x000000050a077c24 */ /* 0x000fe2000f8e0203 */
[----:B------:R-:W-:Y:S01]  /*12a40*/  LOP3.LUT P2, RZ, R16, 0x2, RZ, 0xc0, !PT ;  /* 0x0000000210ff7812 */ /* 0x000fe2000784c0ff */
[----:B------:R-:W-:Y:S01]  /*12a50*/  IMAD.WIDE.U32 R2, R10, UR4, RZ ;  /* 0x000000040a027c25 */ /* 0x000fe2000f8e00ff */
[----:B------:R-:W-:Y:S01]  /*12a60*/  ULDC.64 UR4, c[0x0][0x310] ;  /* 0x0000c40000047ab9 */ /* 0x000fe20000000a00 */
[----:B------:R-:W-:-:S02]  /*12a70*/  LOP3.LUT P1, RZ, R16, 0x1, RZ, 0xc0, !PT ;  /* 0x0000000110ff7812 */ /* 0x000fc4000782c0ff */
[----:B------:R-:W-:Y:S02]  /*12a80*/  IMAD.IADD R3, R3, 0x1, R7 ;  /* 0x0000000103037824 */ /* 0x000fe400078e0207 */
[----:B------:R-:W-:Y:S02]  /*12a90*/  IMAD R5, R5, UR4, RZ ;  /* 0x0000000405057c24 */ /* 0x000fe4000f8e02ff */
[----:B------:R-:W-:-:S04]  /*12aa0*/  IMAD.WIDE.U32 R2, R0, UR4, R2 ;  /* 0x0000000400027c25 */ /* 0x000fc8000f8e0002 */
[----:B------:R-:W-:Y:S01]  /*12ab0*/  IMAD R5, R0, UR5, R5 ;  /* 0x0000000500057c24 */ /* 0x000fe2000f8e0205 */
[----:B------:R-:W-:Y:S01]  /*12ac0*/  ULDC.64 UR4, c[0x0][0x308] ;  /* 0x0000c20000047ab9 */ /* 0x000fe20000000a00 */
[----:B------:R-:W-:Y:S02]  /*12ad0*/  IMAD R6, R31, R6, UR43 ;  /* 0x0000002b1f067e24 */ /* 0x000fe4000f8e0206 */
[----:B------:R-:W-:Y:S02]  /*12ae0*/  IMAD.IADD R3, R3, 0x1, R5 ;  /* 0x0000000103037824 */ /* 0x000fe400078e0205 */
[----:B------:R-:W-:Y:S01]  /*12af0*/  IMAD.U32 R5, RZ, RZ, UR4 ;  /* 0x00000004ff057e24 */ /* 0x000fe2000f8e00ff */
[----:B------:R-:W-:Y:S01]  /*12b00*/  UIMAD UR4, UR6, UR4, URZ ;  /* 0x00000004060472a4 */ /* 0x000fe2000f8e023f */
[----:B------:R-:W-:Y:S02]  /*12b10*/  IMAD.IADD R6, R6, 0x1, -R27 ;  /* 0x0000000106067824 */ /* 0x000fe400078e0a1b */
[----:B------:R-:W-:Y:S01]  /*12b20*/  IMAD.WIDE.U32 R2, R5, UR41, R2 ;  /* 0x0000002905027c25 */ /* 0x000fe2000f8e0002 */
[----:B------:R-:W-:Y:S01]  /*12b30*/  UIMAD UR4, UR41, UR5, UR4 ;  /* 0x00000005290472a4 */ /* 0x000fe2000f8e0204 */
[----:B------:R-:W-:-:S02]  /*12b40*/  ULDC.64 UR6, c[0x0][0x2e8] ;  /* 0x0000ba0000067ab9 */ /* 0x000fc40000000a00 */
[----:B------:R-:W-:Y:S01]  /*12b50*/  IMAD.SHL.U32 R30, R8, 0x8, RZ ;  /* 0x00000008081e7824 */ /* 0x000fe200078e00ff */
[----:B------:R-:W-:Y:S02]  /*12b60*/  LEA R0, P0, R2, UR6, 0x1 ;  /* 0x0000000602007c11 */ /* 0x000fe4000f8008ff */
[----:B------:R-:W-:Y:S01]  /*12b70*/  IADD3 R7, R3, UR4, RZ ;  /* 0x0000000403077c10 */ /* 0x000fe2000fffe0ff */
[----:B------:R-:W-:Y:S01]  /*12b80*/  UMOV UR4, 0xffffffff ;  /* 0xffffffff00047882 */ /* 0x000fe20000000000 */
[----:B------:R-:W-:Y:S02]  /*12b90*/  LOP3.LUT R3, R4, 0x1c0, RZ, 0xc0, !PT ;  /* 0x000001c004037812 */ /* 0x000fe400078ec0ff */
[----:B------:R-:W-:Y:S02]  /*12ba0*/  LEA.HI.X R7, R2, UR7, R7, 0x1, P0 ;  /* 0x0000000702077c11 */ /* 0x000fe400080f0c07 */
[----:B------:R-:W-:Y:S02]  /*12bb0*/  LOP3.LUT R4, R3, 0x38, R4, 0xf8, !PT ;  /* 0x0000003803047812 */ /* 0x000fe400078ef804 */
[----:B------:R-:W-:-:S02]  /*12bc0*/  ISETP.GE.AND P0, PT, R6, 0x1, PT ;  /* 0x000000010600780c */ /* 0x000fc40003f06270 */
[----:B------:R-:W-:-:S04]  /*12bd0*/  LOP3.LUT R25, R4, 0x38, R25, 0x78, !PT ;  /* 0x0000003804197812 */ /* 0x000fc800078e7819 */
[----:B------:R-:W-:Y:S01]  /*12be0*/  LOP3.LUT R30, R25, 0x200, R30, 0xf8, !PT ;  /* 0x00000200191e7812 */ /* 0x000fe200078ef81e */
[----:B------:R-:W-:Y:S06]  /*12bf0*/  BRA.DIV UR4, `(.L_x_4347) ;  /* 0x0000002e04747947 */ /* 0x000fec000b800000 */
[----:B------:R-:W-:Y:S01]  /*12c00*/  SHFL.IDX PT, R3, R7, RZ, 0x181f ;  /* 0x00181fff07037589 */ /* 0x000fe200000e0000 */
[----:B------:R-:W-:-:S03]  /*12c10*/  @P0 LEA R9, R30, UR48, 0x1 ;  /* 0x000000301e090c11 */ /* 0x000fc6000f8e08ff */
[----:B------:R-:W0:Y:S04]  /*12c20*/  SHFL.IDX PT, R2, R0, RZ, 0x181f ;  /* 0x00181fff00027589 */ /* 0x000e2800000e0000 */
[----:B------:R-:W-:Y:S04]  /*12c30*/  SHFL.IDX PT, R5, R7, 0x1, 0x181f ;  /* 0x00381f0007057f89 */ /* 0x000fe800000e0000 */
[----:B------:R-:W-:Y:S04]  /*12c40*/  SHFL.IDX PT, R4, R0, 0x1, 0x181f ;  /* 0x00381f0000047f89 */ /* 0x000fe800000e0000 */
[----:B------:R-:W-:Y:S04]  /*12c50*/  SHFL.IDX PT, R8, R7, 0x2, 0x181f ;  /* 0x00581f0007087f89 */ /* 0x000fe800000e0000 */
[----:B------:R-:W1:Y:S04]  /*12c60*/  SHFL.IDX PT, R14, R0, 0x2, 0x181f ;  /* 0x00581f00000e7f89 */ /* 0x000e6800000e0000 */
[----:B------:R-:W2:Y:S01]  /*12c70*/  SHFL.IDX PT, R10, R0, 0x3, 0x181f ;  /* 0x00781f00000a7f89 */ /* 0x000ea200000e0000 */
[----:B0-----:R-:W-:-:S05]  /*12c80*/  @P0 IMAD.WIDE.U32 R2, R23, 0x2, R2 ;  /* 0x0000000217020825 */ /* 0x001fca00078e0002 */
[----:B------:R-:W-:Y:S04]  /*12c90*/  @P0 LDGSTS.E.BYPASS.LTC128B.128 [R9+0x1e400], desc[UR36][R2.64], !P3 ;  /* 0x1e40000002090fae */ /* 0x000fe8000d901d64 */
[----:B------:R-:W-:Y:S04]  /*12ca0*/  @P0 LDGSTS.E.BYPASS.LTC128B.128 [R9+0x21400], desc[UR36][R2.64+0x80], !P2 ;  /* 0x2140008002090fae */ /* 0x000fe8000d101d64 */
[----:B------:R0:W-:Y:S01]  /*12cb0*/  @P0 LDGSTS.E.BYPASS.LTC128B.128 [R9+0x24400], desc[UR36][R2.64+0x100], !P1 ;  /* 0x2440010002090fae */ /* 0x0001e2000c901d64 */
[----:B------:R-:W-:-:S03]  /*12cc0*/  ISETP.GE.AND P0, PT, R6, 0x11, PT ;  /* 0x000000110600780c */ /* 0x000fc60003f06270 */
[----:B0-----:R-:W0:Y:S01]  /*12cd0*/  SHFL.IDX PT, R9, R7, 0x3, 0x181f ;  /* 0x00781f0007097f89 */ /* 0x001e2200000e0000 */
[----:B-1----:R-:W-:-:S09]  /*12ce0*/  IMAD.MOV.U32 R2, RZ, RZ, R14 ;  /* 0x000000ffff027224 */ /* 0x002fd200078e000e */
[----:B------:R-:W-:Y:S01]  /*12cf0*/  @P0 LEA R21, R30, UR48, 0x1 ;  /* 0x000000301e150c11 */ /* 0x000fe2000f8e08ff */
[----:B------:R-:W-:Y:S01]  /*12d00*/  @P0 IMAD.WIDE.U32 R4, R23, 0x2, R4 ;  /* 0x0000000217040825 */ /* 0x000fe200078e0004 */
[----:B------:R-:W1:Y:S03]  /*12d10*/  SHFL.IDX PT, R14, R0, 0x4, 0x181f ;  /* 0x00981f00000e7f89 */ /* 0x000e6600000e0000 */
[----:B------:R-:W-:Y:S01]  /*12d20*/  IMAD.MOV.U32 R3, RZ, RZ, R8 ;  /* 0x000000ffff037224 */ /* 0x000fe200078e0008 */
[----:B------:R-:W-:Y:S04]  /*12d30*/  @P0 LDGSTS.E.BYPASS.LTC128B.128 [R21+0x1ec00], desc[UR36][R4.64], !P3 ;  /* 0x1ec0000004150fae */ /* 0x000fe8000d901d64 */
[----:B------:R-:W-:Y:S04]  /*12d40*/  @P0 LDGSTS.E.BYPASS.LTC128B.128 [R21+0x21c00], desc[UR36][R4.64+0x80], !P2 ;  /* 0x21c0008004150fae */ /* 0x000fe8000d101d64 */
[----:B------:R2:W-:Y:S01]  /*12d50*/  @P0 LDGSTS.E.BYPASS.LTC128B.128 [R21+0x24c00], desc[UR36][R4.64+0x100], !P1 ;  /* 0x24c0010004150fae */ /* 0x0005e2000c901d64 */
[----:B------:R-:W-:-:S03]  /*12d60*/  ISETP.GE.AND P0, PT, R6, 0x21, PT ;  /* 0x000000210600780c */ /* 0x000fc60003f06270 */
[----:B------:R-:W3:Y:S04]  /*12d70*/  SHFL.IDX PT, R8, R7, 0x4, 0x181f ;  /* 0x00981f0007087f89 */ /* 0x000ee800000e0000 */
[----:B------:R-:W4:Y:S01]  /*12d80*/  SHFL.IDX PT, R7, R7, 0x5, 0x181f ;  /* 0x00b81f0007077f89 */ /* 0x000f2200000e0000 */
[----:B--2---:R-:W-:-:S05]  /*12d90*/  IMAD.MOV.U32 R4, RZ, RZ, R10 ;  /* 0x000000ffff047224 */ /* 0x004fca00078e000a */
[----:B------:R-:W-:Y:S01]  /*12da0*/  @P0 IMAD.WIDE.U32 R2, R23, 0x2, R2 ;  /* 0x0000000217020825 */ /* 0x000fe200078e0002 */
[----:B------:R-:W-:-:S03]  /*12db0*/  @P0 LEA R25, R30, UR48, 0x1 ;  /* 0x000000301e190c11 */ /* 0x000fc6000f8e08ff */
[----:B0-----:R-:W-:Y:S02]  /*12dc0*/  IMAD.MOV.U32 R5, RZ, RZ, R9 ;  /* 0x000000ffff057224 */ /* 0x001fe400078e0009 */
[----:B------:R-:W-:Y:S04]  /*12dd0*/  @P0 LDGSTS.E.BYPASS.LTC128B.128 [R25+0x1f400], desc[UR36][R2.64], !P3 ;  /* 0x1f40000002190fae */ /* 0x000fe8000d901d64 */
[----:B------:R-:W-:Y:S04]  /*12de0*/  @P0 LDGSTS.E.BYPASS.LTC128B.128 [R25+0x22400], desc[UR36][R2.64+0x80], !P2 ;  /* 0x2240008002190fae */ /* 0x000fe8000d101d64 */
[----:B------:R1:W-:Y:S01]  /*12df0*/  @P0 LDGSTS.E.BYPASS.LTC128B.128 [R25+0x25400], desc[UR36][R2.64+0x100], !P1 ;  /* 0x2540010002190fae */ /* 0x0003e2000c901d64 */
[----:B------:R-:W-:Y:S01]  /*12e00*/  ISETP.GE.AND P0, PT, R6, 0x31, PT ;  /* 0x000000310600780c */ /* 0x000fe20003f06270 */
[----:B-1----:R-:W-:-:S12]  /*12e10*/  IMAD.MOV.U32 R2, RZ, RZ, R14 ;  /* 0x000000ffff027224 */ /* 0x002fd800078e000e */
[----:B------:R-:W-:Y:S01]  /*12e20*/  @P0 IMAD.WIDE.U32 R4, R23, 0x2, R4 ;  /* 0x0000000217040825 */ /* 0x000fe200078e0004 */
[----:B------:R-:W-:Y:S01]  /*12e30*/  @P0 LEA R9, R30, UR48, 0x1 ;  /* 0x000000301e090c11 */ /* 0x000fe2000f8e08ff */
[----:B------:R0:W1:Y:S02]  /*12e40*/  SHFL.IDX PT, R14, R0, 0x5, 0x181f ;  /* 0x00b81f00000e7f89 */ /* 0x00006400000e0000 */
[----:B---3--:R-:W-:Y:S02]  /*12e50*/  IMAD.MOV.U32 R3, RZ, RZ, R8 ;  /* 0x000000ffff037224 */ /* 0x008fe400078e0008 */
        /* <DEDUP_REMOVED lines=8> */
[----:B-1--4-:R0:W-:Y:S02]  /*12ee0*/  @P0 LDGSTS.E.BYPASS.LTC128B.128 [R21+0x26400], desc[UR36][R2.64+0x100], !P1 ;  /* 0x2640010002150fae */ /* 0x0121e4000c901d64 */
.L_x_4401:
[----:B------:R-:W-:Y:S01]  /*12ef0*/  ISETP.GE.AND P0, PT, R6, 0x51, PT ;  /* 0x000000510600780c */ /* 0x000fe20003f06270 */
[----:B0-----:R-:W-:Y:S02]  /*12f00*/  IMAD.MOV.U32 R2, RZ, RZ, R14 ;  /* 0x000000ffff027224 */ /* 0x001fe400078e000e */
[----:B------:R-:W-:-:S10]  /*12f10*/  IMAD.MOV.U32 R3, RZ, RZ, R7 ;  /* 0x000000ffff037224 */ /* 0x000fd400078e0007 */
        /* <DEDUP_REMOVED lines=15> */
.L_x_4348:
        /* <DEDUP_REMOVED lines=18> */
[----:B------:R-:W-:Y:S01]  /*13130*/  MOV R4, UR6 ;  /* 0x0000000600047c02 */ /* 0x000fe20008000f00 */
[----:B------:R-:W-:Y:S01]  /*13140*/  IMAD.U32 R5, RZ, RZ, UR7 ;  /* 0x00000007ff057e24 */ /* 0x000fe2000f8e00ff */
        /* <DEDUP_REMOVED lines=9> */
[----:B0-----:R-:W-:Y:S05]  /*131e0*/  CALL.ABS.NOINC R2 ;  /* 0x0000000002007343 */ /* 0x001fea0003c00000 */
.L_x_4349:
[----:B------:R-:W-:Y:S01]  /*131f0*/  UISETP.NE.AND UP0, UPT, UR50, URZ, UPT ;  /* 0x0000003f3200728c */ /* 0x000fe2000bf05270 */
[----:B------:R-:W-:Y:S01]  /*13200*/  VIADD R7, R37, UR42 ;  /* 0x0000002a25077c36 */ /* 0x000fe20008000000 */
[----:B------:R-:W0:Y:S01]  /*13210*/  LDC R0, c[0x0][0x448] ;  /* 0x00011200ff007b82 */ /* 0x000e220000000800 */
[----:B------:R-:W-:Y:S01]  /*13220*/  IMAD.U32 R4, RZ, RZ, UR38 ;  /* 0x00000026ff047e24 */ /* 0x000fe2000f8e00ff */
[----:B------:R-:W-:Y:S01]  /*13230*/  ULDC.64 UR4, c[0x0][0x2e0] ;  /* 0x0000b80000047ab9 */ /* 0x000fe20000000a00 */
[----:B------:R-:W-:Y:S01]  /*13240*/  IMAD.U32 R3, RZ, RZ, UR49 ;  /* 0x00000031ff037e24 */ /* 0x000fe2000f8e00ff */
[----:B------:R-:W-:Y:S01]  /*13250*/  PLOP3.LUT P0, PT, PT, PT, UP0, 0x80, 0x0 ;  /* 0x000000000000781c */ /* 0x000fe20003f0f008 */
[----:B------:R-:W-:Y:S01]  /*13260*/  IMAD.MOV.U32 R2, RZ, RZ, R4 ;  /* 0x000000ffff027224 */ /* 0x000fe200078e0004 */
[----:B------:R-:W-:Y:S01]  /*13270*/  MOV R5, UR39 ;  /* 0x0000002700057c02 */ /* 0x000fe20008000f00 */
[----:B------:R-:W-:Y:S02]  /*13280*/  IMAD R25, R25, UR4, RZ ;  /* 0x0000000419197c24 */ /* 0x000fe4000f8e02ff */
[----:B------:R-:W-:Y:S01]  /*13290*/  @UP0 ULDC UR6, c[0x0][0x44c] ;  /* 0x0001130000060ab9 */ /* 0x000fe20000000800 */
[----:B------:R-:W-:Y:S01]  /*132a0*/  IMAD.WIDE.U32 R2, R26, UR4, R2 ;  /* 0x000000041a027c25 */ /* 0x000fe2000f8e0002 */
[----:B------:R-:W-:-:S03]  /*132b0*/  @UP0 ULDC UR4, c[0x0][0x450] ;  /* 0x0001140000040ab9 */ /* 0x000fc60000000800 */
[----:B------:R-:W-:Y:S02]  /*132c0*/  IMAD.MOV.U32 R5, RZ, RZ, R7 ;  /* 0x000000ffff057224 */ /* 0x000fe400078e0007 */
[----:B------:R-:W-:Y:S02]  /*132d0*/  IMAD R25, R26, UR5, R25 ;  /* 0x000000051a197c24 */ /* 0x000fe4000f8e0219 */
[----:B------:R-:W-:Y:S01]  /*132e0*/  @P0 IMAD.HI.U32 R6, R7, UR6, RZ ;  /* 0x0000000607060c27 */ /* 0x000fe2000f8e00ff */
[----:B------:R-:W-:-:S03]  /*132f0*/  PLOP3.LUT P0, PT, PT, PT, UP0, 0x80, 0x0 ;  /* 0x000000000000781c */ /* 0x000fc60003f0f008 */
[----:B------:R-:W-:-:S10]  /*13300*/  IMAD.IADD R3, R3, 0x1, R25 ;  /* 0x0000000103037824 */ /* 0x000fd400078e0219 */
[----:B------:R-:W-:Y:S01]  /*13310*/  @P0 SHF.R.U32.HI R5, RZ, UR4, R6 ;  /* 0x00000004ff050c19 */ /* 0x000fe20008011606 */
[----:B------:R-:W-:-:S04]  /*13320*/  ULDC.64 UR4, c[0x0][0x2d0] ;  /* 0x0000b40000047ab9 */ /* 0x000fc80000000a00 */
[----:B------:R-:W-:Y:S02]  /*13330*/  IMAD.MOV R4, RZ, RZ, -R5 ;  /* 0x000000ffff047224 */ /* 0x000fe400078e0a05 */
[----:B------:R-:W-:-:S04]  /*13340*/  IMAD.WIDE.U32 R2, R5, UR4, R2 ;  /* 0x0000000405027c25 */ /* 0x000fc8000f8e0002 */
[----:B0-----:R-:W-:Y:S01]  /*13350*/  IMAD R7, R0, R4, R7 ;  /* 0x0000000400077224 */ /* 0x001fe200078e0207 */
        /* <DEDUP_REMOVED lines=24> */
[C---:B------:R-:W-:Y:S01]  /*134e0*/  VIADD R11, R7.reuse, 0x10 ;  /* 0x00000010070b7836 */ /* 0x040fe20000000000 */
        /* <DEDUP_REMOVED lines=27> */
[----:B------:R-:W-:-:S02]  /*136a0*/  ISETP.GE.AND P1, PT, R11, R0, PT ;  /* 0x000000000b00720c */ /* 0x000fc40003f26270 */
[C---:B------:R-:W-:Y:S01]  /*136b0*/  IADD3 R11, R7.reuse, 0x50, RZ ;  /* 0x00000050070b7810 */ /* 0x040fe20007ffe0ff */
        /* <DEDUP_REMOVED lines=32> */
.L_x_4418:
[----:B------:R-:W-:Y:S01]  /*138c0*/  VIADD R7, R7, 0x70 ;  /* 0x0000007007077836 */ /* 0x000fe20000000000 */
[----:B------:R-:W-:Y:S01]  /*138d0*/  BSSY B0, `(.L_x_4351) ;  /* 0x000000d000007945 */ /* 0x000fe20003800000 */
[----:B-1----:R-:W-:Y:S02]  /*138e0*/  IMAD.MOV.U32 R2, RZ, RZ, R14 ;  /* 0x000000ffff027224 */ /* 0x002fe400078e000e */
[----:B--2---:R-:W-:Y:S01]  /*138f0*/  IMAD.MOV.U32 R3, RZ, RZ, R4 ;  /* 0x000000ffff037224 */ /* 0x004fe200078e0004 */
[----:B------:R-:W-:-:S13]  /*13900*/  ISETP.GE.AND P1, PT, R7, R0, PT ;  /* 0x000000000700720c */ /* 0x000fda0003f26270 */
        /* <DEDUP_REMOVED lines=9> */
.L_x_4352:
[----:B------:R-:W-:Y:S05]  /*139a0*/  BSYNC B0 ;  /* 0x0000000000007941 */ /* 0x000fea0003800000 */
.L_x_4351:
[----:B------:R-:W-:Y:S01]  /*139b0*/  NOP ;  /* 0x0000000000007918 */ /* 0x000fe20000000000 */
[----:B------:R-:W-:Y:S01]  /*139c0*/  SYNCS.ARRIVE.TRANS64.RED.A0T1 RZ, [UR48+0x30800], RZ ;  /* 0x030800ffffff79a7 */ /* 0x000fe20008200430 */
[----:B------:R-:W-:Y:S01]  /*139d0*/  IMAD.MOV.U32 R0, RZ, RZ, 0x1 ;  /* 0x00000001ff007424 */ /* 0x000fe200078e00ff */
[----:B------:R-:W-:Y:S04]  /*139e0*/  ARRIVES.LDGSTSBAR.64.TRANSCNT [UR48+0x30800] ;  /* 0x03080000ff0079b0 */ /* 0x000fe80008000ab0 */
[----:B------:R-:W-:Y:S01]  /*139f0*/  SHF.L.U32 R0, R0, 0x1f, RZ ;  /* 0x0000001f00007819 */ /* 0x000fe200000006ff */
[----:B------:R-:W-:Y:S01]  /*13a00*/  NOP ;  /* 0x0000000000007918 */ /* 0x000fe20000000000 */
[----:B------:R-:W-:Y:S01]  /*13a10*/  SYNCS.ARRIVE.TRANS64.A1T0 RZ, [UR48+0x30800], RZ ;  /* 0x030800ffffff79a7 */ /* 0x000fe20008100030 */
[----:B------:R-:W-:Y:S01]  /*13a20*/  VIADD R19, R19, 0xfffffffe ;  /* 0xfffffffe13137836 */ /* 0x000fe20000000000 */
[----:B------:R-:W1:Y:S02]  /*13a30*/  SYNCS.PHASECHK.TRANS64.TRYWAIT P0, [UR48+0x30820], R0 ;  /* 0x03082000ff0075a7 */ /* 0x000e640008000170 */
[----:B-1----:R-:W-:Y:S05]  /*13a40*/  @!P0 BRA `(.L_x_4353) ;  /* 0x00000030004c8947 */ /* 0x002fea0003800000 */
.L_x_4419:
[----:B------:R-:W-:Y:S01]  /*13a50*/  ISETP.GE.AND P0, PT, R19, UR51, PT ;  /* 0x0000003313007c0c */ /* 0x000fe2000bf06270 */
[----:B------:R-:W-:Y:S02]  /*13a60*/  IMAD.MOV.U32 R28, RZ, RZ, 0x1 ;  /* 0x00000001ff1c7424 */ /* 0x000fe400078e00ff */
[----:B------:R-:W-:-:S10]  /*13a70*/  IMAD.MOV.U32 R26, RZ, RZ, RZ ;  /* 0x000000ffff1a7224 */ /* 0x000fd400078e00ff */
[----:B------:R-:W-:Y:S05]  /*13a80*/  @!P0 BRA `(.L_x_4354) ;  /* 0x00000010003c8947 */ /* 0x000fea0003800000 */
[----:B0-----:R-:W0:Y:S01]  /*13a90*/  S2R R2, SR_TID.X ;  /* 0x0000000000027919 */ /* 0x001e220000002100 */
[----:B------:R-:W-:Y:S01]  /*13aa0*/  UIADD3 UR4, UR47, 0x1, URZ ;  /* 0x000000012f047890 */ /* 0x000fe2000fffe03f */
[----:B------:R-:W-:Y:S01]  /*13ab0*/  LOP3.LUT R3, RZ, UR45, RZ, 0x33, !PT ;  /* 0x0000002dff037c12 */ /* 0x000fe2000f8e33ff */
[----:B------:R-:W-:Y:S01]  /*13ac0*/  BSSY B0, `(.L_x_4354) ;  /* 0x000010b000007945 */ /* 0x000fe20003800000 */
[----:B------:R-:W-:Y:S01]  /*13ad0*/  LOP3.LUT R5, RZ, UR44, RZ, 0x33, !PT ;  /* 0x0000002cff057c12 */ /* 0x000fe2000f8e33ff */
[----:B------:R-:W-:Y:S01]  /*13ae0*/  UIMAD UR4, UR4, UR40, URZ ;  /* 0x00000028040472a4 */ /* 0x000fe2000f8e023f */
[----:B------:R-:W-:Y:S01]  /*13af0*/  MOV R27, 0x1 ;  /* 0x00000001001b7802 */ /* 0x000fe20000000f00 */
[----:B------:R-:W-:-:S04]  /*13b00*/  IMAD.MOV.U32 R25, RZ, RZ, RZ ;  /* 0x000000ffff197224 */ /* 0x000fc800078e00ff */
        /* <DEDUP_REMOVED lines=8> */
[----:B0-----:R-:W-:-:S04]  /*13b90*/  LOP3.LUT R2, R2, 0x7f, RZ, 0xc0, !PT ;  /* 0x0000007f02027812 */ /* 0x001fc800078ec0ff */
[----:B------:R-:W-:-:S04]  /*13ba0*/  SHF.R.U32.HI R2, RZ, 0x3, R2 ;  /* 0x00000003ff027819 */ /* 0x000fc80000011602 */
[----:B------:R-:W-:Y:S02]  /*13bb0*/  IADD3 R22, R24, R22, R2 ;  /* 0x0000001618167210 */ /* 0x000fe40007ffe002 */
[----:B------:R-:W-:Y:S01]  /*13bc0*/  IADD3 R3, -R2, UR43, RZ ;  /* 0x0000002b02037c10 */ /* 0x000fe2000fffe1ff */
[----:B------:R-:W-:Y:S02]  /*13bd0*/  IMAD.SHL.U32 R2, R23, 0x2, RZ ;  /* 0x0000000217027824 */ /* 0x000fe400078e00ff */
[----:B------:R-:W-:Y:S02]  /*13be0*/  VIADD R5, R22, 0xfffffee0 ;  /* 0xfffffee016057836 */ /* 0x000fe40000000000 */
[C---:B------:R-:W-:Y:S02]  /*13bf0*/  IMAD R3, R0.reuse, 0x60, R3 ;  /* 0x0000006000037824 */ /* 0x040fe400078e0203 */
[----:B------:R-:W-:Y:S02]  /*13c00*/  IMAD R20, R0, -0x60, R5 ;  /* 0xffffffa000147824 */ /* 0x000fe400078e0205 */
[----:B------:R-:W-:-:S07]  /*13c10*/  VIADD R0, R3, 0xc0 ;  /* 0x000000c003007836 */ /* 0x000fce0000000000 */
.L_x_4367:
[----:B------:R-:W2:Y:S01]  /*13c20*/  LDL R8, [R1] ;  /* 0x0000000001087983 */ /* 0x000ea20000100800 */
[----:B------:R-:W0:Y:S01]  /*13c30*/  LDC R2, c[0x0][0x430] ;  /* 0x00010c00ff027b82 */ /* 0x000e220000000800 */
[----:B------:R-:W-:Y:S01]  /*13c40*/  ISETP.GT.U32.AND P5, PT, R37, 0x5f, PT ;  /* 0x0000005f2500780c */ /* 0x000fe20003fa4070 */
[----:B------:R-:W-:-:S12]  /*13c50*/  IMAD.MOV.U32 R9, RZ, RZ, R20 ;  /* 0x000000ffff097224 */ /* 0x000fd800078e0014 */
[----:B------:R-:W2:Y:S01]  /*13c60*/  @!P5 LDC.64 R4, c[0x0][0x428] ;  /* 0x00010a00ff04db82 */ /* 0x000ea20000000a00 */
[----:B0-----:R-:W-:-:S13]  /*13c70*/  ISETP.NE.AND P0, PT, R2, 0x1, PT ;  /* 0x000000010200780c */ /* 0x001fda0003f05270 */
[----:B------:R-:W0:Y:S08]  /*13c80*/  @P0 LDC R3, c[0x0][0x434] ;  /* 0x00010d00ff030b82 */ /* 0x000e300000000800 */
[----:B------:R-:W1:Y:S01]  /*13c90*/  @P0 LDC R7, c[0x0][0x438] ;  /* 0x00010e00ff070b82 */ /* 0x000e620000000800 */
[----:B0-----:R-:W-:-:S05]  /*13ca0*/  @P0 IMAD.HI.U32 R2, R20, R3, RZ ;  /* 0x0000000314020227 */ /* 0x001fca00078e00ff */
[----:B-1----:R-:W-:Y:S02]  /*13cb0*/  @P0 SHF.R.U32.HI R9, RZ, R7, R2 ;  /* 0x00000007ff090219 */ /* 0x002fe40000011602 */
[----:B------:R-:W0:Y:S02]  /*13cc0*/  @!P5 LDC.64 R6, c[0x0][0x418] ;  /* 0x00010600ff06db82 */ /* 0x000e240000000a00 */
[----:B------:R-:W-:Y:S01]  /*13cd0*/  @!P5 SHF.R.S32.HI R3, RZ, 0x1f, R9 ;  /* 0x0000001fff03d819 */ /* 0x000fe20000011409 */
[----:B--2---:R-:W-:-:S04]  /*13ce0*/  @!P5 IMAD R2, R8, R4, RZ ;  /* 0x000000040802d224 */ /* 0x004fc800078e02ff */
[----:B------:R-:W-:Y:S02]  /*13cf0*/  @!P5 IMAD R5, R36, R5, R2 ;  /* 0x000000052405d224 */ /* 0x000fe400078e0202 */
[----:B------:R-:W-:-:S04]  /*13d00*/  @!P5 IMAD.MOV.U32 R2, RZ, RZ, R9 ;  /* 0x000000ffff02d224 */ /* 0x000fc800078e0009 */
[----:B------:R-:W-:-:S04]  /*13d10*/  @!P5 IMAD.WIDE.U32 R2, R36, R4, R2 ;  /* 0x000000042402d225 */ /* 0x000fc800078e0002 */
[----:B------:R-:W-:Y:S01]  /*13d20*/  @!P5 IMAD.IADD R3, R5, 0x1, R3 ;  /* 0x000000010503d824 */ /* 0x000fe200078e0203 */
        /* <DEDUP_REMOVED lines=12> */
.L_x_4355:
[----:B------:R-:W-:Y:S01]  /*13df0*/  LEA R19, R26, UR48, 0x3 ;  /* 0x000000301a137c11 */ /* 0x000fe2000f8e18ff */
[----:B------:R-:W-:Y:S01]  /*13e00*/  BSSY B1, `(.L_x_4356) ;  /* 0x0000004000017945 */ /* 0x000fe20003800000 */
[----:B------:R-:W-:-:S04]  /*13e10*/  SHF.L.U32 R2, R28, 0x1f, RZ ;  /* 0x0000001f1c027819 */ /* 0x000fc800000006ff */
[----:B------:R-:W0:Y:S02]  /*13e20*/  SYNCS.PHASECHK.TRANS64.TRYWAIT P0, [R19+URZ+0x30840], R2 ;  /* 0x03084002130075a7 */ /* 0x000e24000800017f */
[----:B0-----:R-:W-:Y:S05]  /*13e30*/  @!P0 BRA `(.L_x_4357) ;  /* 0x0000002c00688947 */ /* 0x001fea0003800000 */
.L_x_4420:
[----:B------:R-:W-:Y:S05]  /*13e40*/  BSYNC B1 ;  /* 0x0000000000017941 */ /* 0x000fea0003800000 */
.L_x_4356:
        /* <DEDUP_REMOVED lines=38> */
[----:B------:R-:W0:Y:S02]  /*140b0*/  SHFL.IDX PT, R14, R21, 0x1, 0x181f ;  /* 0x00381f00150e7f89 */ /* 0x000e2400000e0000 */
[----:B-1----:R-:W-:-:S05]  /*140c0*/  IMAD.X R3, RZ, RZ, R3, P0 ;  /* 0x000000ffff037224 */ /* 0x002fca00000e0603 */
        /* <DEDUP_REMOVED lines=15> */
[----:B------:R-:W0:Y:S03]  /*141c0*/  SHFL.IDX PT, R2, R21, 0x4, 0x181f ;  /* 0x00981f0015027f89 */ /* 0x000e2600000e0000 */
[----:B-1----:R-:W-:Y:S01]  /*141d0*/  IMAD.X R7, RZ, RZ, R3, P0 ;  /* 0x000000ffff077224 */ /* 0x002fe200000e0603 */
[----:B------:R2:W-:Y:S04]  /*141e0*/  LDGSTS.E.BYPASS.LTC128B.128 [R22+0x1f400], desc[UR36][R10.64], !P6 ;  /* 0x1f4000000a167fae */ /* 0x0005e8000f101d64 */
[----:B------:R-:W1:Y:S04]  /*141f0*/  SHFL.IDX PT, R3, R24, 0x4, 0x181f ;  /* 0x00981f0018037f89 */ /* 0x000e6800000e0000 */
[----:B------:R2:W-:Y:S04]  /*14200*/  LDGSTS.E.BYPASS.LTC128B.128 [R22+0x22400], desc[UR36][R10.64+0x80], !P5 ;  /* 0x224000800a167fae */ /* 0x0005e8000e901d64 */
[----:B------:R2:W-:Y:S04]  /*14210*/  LDGSTS.E.BYPASS.LTC128B.128 [R22+0x25400], desc[UR36][R10.64+0x100], !P4 ;  /* 0x254001000a167fae */ /* 0x0005e8000e101d64 */
[----:B------:R2:W-:Y:S01]  /*14220*/  LDGSTS.E.BYPASS.LTC128B.128 [R22+0x1fc00], desc[UR36][R6.64], !P6 ;  /* 0x1fc0000006167fae */ /* 0x0005e2000f101d64 */
[----:B0-----:R-:W-:-:S03]  /*14230*/  IADD3 R2, P0, R2, R12, RZ ;  /* 0x0000000c02027210 */ /* 0x001fc60007f1e0ff */
[----:B------:R2:W-:Y:S04]  /*14240*/  LDGSTS.E.BYPASS.LTC128B.128 [R22+0x22c00], desc[UR36][R6.64+0x80], !P5 ;  /* 0x22c0008006167fae */ /* 0x0005e8000e901d64 */
[----:B------:R2:W-:Y:S01]  /*14250*/  LDGSTS.E.BYPASS.LTC128B.128 [R22+0x25c00], desc[UR36][R6.64+0x100], !P4 ;  /* 0x25c0010006167fae */ /* 0x0005e2000e101d64 */
[----:B-1----:R-:W-:-:S03]  /*14260*/  IMAD.X R3, RZ, RZ, R3, P0 ;  /* 0x000000ffff037224 */ /* 0x002fc600000e0603 */
[----:B------:R-:W0:Y:S04]  /*14270*/  SHFL.IDX PT, R24, R24, 0x5, 0x181f ;  /* 0x00b81f0018187f89 */ /* 0x000e2800000e0000 */
[----:B------:R2:W-:Y:S04]  /*14280*/  LDGSTS.E.BYPASS.LTC128B.128 [R22+0x20400], desc[UR36][R2.64], !P6 ;  /* 0x2040000002167fae */ /* 0x0005e8000f101d64 */
[----:B------:R2:W-:Y:S04]  /*14290*/  LDGSTS.E.BYPASS.LTC128B.128 [R22+0x23400], desc[UR36][R2.64+0x80], !P5 ;  /* 0x2340008002167fae */ /* 0x0005e8000e901d64 */
[----:B------:R2:W-:Y:S02]  /*142a0*/  LDGSTS.E.BYPASS.LTC128B.128 [R22+0x26400], desc[UR36][R2.64+0x100], !P4 ;  /* 0x2640010002167fae */ /* 0x0005e4000e101d64 */
.L_x_4434:
[----:B--2---:R-:W-:Y:S01]  /*142b0*/  IMAD.SHL.U32 R2, R23, 0x2, RZ ;  /* 0x0000000217027824 */ /* 0x004fe200078e00ff */
[----:B------:R-:W-:-:S04]  /*142c0*/  LOP3.LUT P6, RZ, R16, 0x4, RZ, 0xc0, !PT ;  /* 0x0000000410ff7812 */ /* 0x000fc800078cc0ff */
[----:B------:R-:W-:-:S05]  /*142d0*/  IADD3 R2, P0, R14, R2, RZ ;  /* 0x000000020e027210 */ /* 0x000fca0007f1e0ff */
[----:B0-----:R-:W-:Y:S01]  /*142e0*/  IMAD.X R3, RZ, RZ, R24, P0 ;  /* 0x000000ffff037224 */ /* 0x001fe200000e0618 */
[----:B------:R-:W-:-:S04]  /*142f0*/  PLOP3.LUT P0, PT, PT, PT, PT, 0x80, 0x0 ;  /* 0x000000000000781c */ /* 0x000fc80003f0f070 */
[----:B------:R-:W-:Y:S01]  /*14300*/  @!PT LDS RZ, [RZ] ;  /* 0x00000000fffff984 */ /* 0x000fe20000000800 */
[----:B------:R-:W-:Y:S01]  /*14310*/  @!PT LDS RZ, [RZ] ;  /* 0x00000000fffff984 */ /* 0x000fe20000000800 */
[----:B------:R-:W-:Y:S01]  /*14320*/  @!PT LDS RZ, [RZ] ;  /* 0x00000000fffff984 */ /* 0x000fe20000000800 */
[----:B------:R0:W-:Y:S04]  /*14330*/  LDGSTS.E.BYPASS.LTC128B.128 [R22+0x20c00], desc[UR36][R2.64], !P6 ;  /* 0x20c0000002167fae */ /* 0x0001e8000f101d64 */
[----:B------:R0:W-:Y:S04]  /*14340*/  LDGSTS.E.BYPASS.LTC128B.128 [R22+0x23c00], desc[UR36][R2.64+0x80], !P5 ;  /* 0x23c0008002167fae */ /* 0x0001e8000e901d64 */
[----:B------:R0:W-:Y:S01]  /*14350*/  LDGSTS.E.BYPASS.LTC128B.128 [R22+0x26c00], desc[UR36][R2.64+0x100], !P4 ;  /* 0x26c0010002167fae */ /* 0x0001e2000e101d64 */
[----:B------:R-:W-:Y:S01]  /*14360*/  NOP ;  /* 0x0000000000007918 */ /* 0x000fe20000000000 */
.L_x_4359:
        /* <DEDUP_REMOVED lines=10> */
.L_x_4360:
[----:B------:R1:W-:Y:S01]  /*14410*/  SYNCS.ARRIVE.TRANS64.A1T0 RZ, [R19+URZ+0x30830], RZ ;  /* 0x030830ff13ff79a7 */ /* 0x0003e2000810003f */
[----:B------:R-:W-:Y:S05]  /*14420*/  @!P5 BRA `(.L_x_4361) ;  /* 0x000000000004d947 */ /* 0x000fea0003800000 */
[----:B------:R-:W-:Y:S01]  /*14430*/  BPT.TRAP 0x1 ;  /* 0x000000040000795c */ /* 0x000fe20000300000 */
.L_x_4361:
[----:B0-----:R-:W-:Y:S01]  /*14440*/  SHF.L.U32 R3, R27, 0x1f, RZ ;  /* 0x0000001f1b037819 */ /* 0x001fe200000006ff */
[----:B------:R-:W-:Y:S01]  /*14450*/  BSSY B1, `(.L_x_4362) ;  /* 0x0000004000017945 */ /* 0x000fe20003800000 */
[----:B------:R-:W-:-:S04]  /*14460*/  LEA R6, R25, UR48, 0x3 ;  /* 0x0000003019067c11 */ /* 0x000fc8000f8e18ff */
[----:B------:R-:W0:Y:S02]  /*14470*/  SYNCS.PHASECHK.TRANS64.TRYWAIT P0, [R6+URZ+0x30860], R3 ;  /* 0x03086003060075a7 */ /* 0x000e24000800017f */
[----:B0-----:R-:W-:Y:S05]  /*14480*/  @!P0 BRA `(.L_x_4363) ;  /* 0x0000002c00b88947 */ /* 0x001fea0003800000 */
.L_x_4435:
[----:B------:R-:W-:Y:S05]  /*14490*/  BSYNC B1 ;  /* 0x0000000000017941 */ /* 0x000fea0003800000 */
.L_x_4362:
        /* <DEDUP_REMOVED lines=48> */
[----:B------:R0:W3:Y:S03]  /*147a0*/  SHFL.IDX PT, R14, R17, 0x5, 0x181f ;  /* 0x00b81f00110e7f89 */ /* 0x0000e600000e0000 */
[----:B--2---:R-:W-:Y:S01]  /*147b0*/  IMAD.X R3, RZ, RZ, R8, P0 ;  /* 0x000000ffff037224 */ /* 0x004fe200000e0608 */
[----:B------:R-:W-:Y:S01]  /*147c0*/  ISETP.LT.OR P0, PT, R0, 0x41, P3 ;  /* 0x000000410000780c */ /* 0x000fe20001f01670 */
[----:B------:R0:W2:-:S12]  /*147d0*/  SHFL.IDX PT, R8, R18, 0x5, 0x181f ;  /* 0x00b81f0012087f89 */ /* 0x00009800000e0000 */
[----:B------:R0:W-:Y:S01]  /*147e0*/  LDGSTS.E.BYPASS.LTC128B.128 [R7+0x2400], desc[UR36][R2.64], !P0 ;  /* 0x0240000002077fae */ /* 0x0001e2000c101d64 */
[----:B------:R-:W-:-:S13]  /*147f0*/  ISETP.LT.OR P0, PT, R0, 0x41, P2 ;  /* 0x000000410000780c */ /* 0x000fda0001701670 */
[----:B------:R0:W-:Y:S01]  /*14800*/  LDGSTS.E.BYPASS.LTC128B.128 [R7+0x5400], desc[UR36][R2.64+0x80], !P0 ;  /* 0x0540008002077fae */ /* 0x0001e2000c101d64 */
[----:B------:R-:W-:-:S13]  /*14810*/  ISETP.LT.OR P0, PT, R0, 0x41, P1 ;  /* 0x000000410000780c */ /* 0x000fda0000f01670 */
[----:B--23--:R0:W-:Y:S02]  /*14820*/  LDGSTS.E.BYPASS.LTC128B.128 [R7+0x8400], desc[UR36][R2.64+0x100], !P0 ;  /* 0x0840010002077fae */ /* 0x00c1e4000c101d64 */
.L_x_4449:
        /* <DEDUP_REMOVED lines=21> */
[----:B------:R-:W-:-:S04]  /*14980*/  IMAD R5, R4, UR5, R5 ;  /* 0x0000000504057c24 */ /* 0x000fc8000f8e0205 */
[----:B-1----:R-:W-:-:S07]  /*14990*/  IMAD.IADD R19, R3, 0x1, R5 ;  /* 0x0000000103137824 */ /* 0x002fce00078e0205 */
.L_x_4365:
        /* <DEDUP_REMOVED lines=10> */
.L_x_4366:
[----:B------:R-:W-:Y:S01]  /*14a40*/  R2UR UR4, R35 ;  /* 0x00000000230472ca */ /* 0x000fe200000e0000 */
[----:B------:R-:W-:Y:S01]  /*14a50*/  ULDC.64 UR6, c[0x0][0x330] ;  /* 0x0000cc0000067ab9 */ /* 0x000fe20000000a00 */
[----:B------:R-:W-:Y:S01]  /*14a60*/  IMAD.MOV.U32 R18, RZ, RZ, R2 ;  /* 0x000000ffff127224 */ /* 0x000fe200078e0002 */
[----:B------:R-:W-:Y:S01]  /*14a70*/  IADD3 R31, R31, -0x1, RZ ;  /* 0xffffffff1f1f7810 */ /* 0x000fe20007ffe0ff */
[----:B------:R-:W-:Y:S01]  /*14a80*/  IMAD.U32 R3, RZ, RZ, UR6 ;  /* 0x00000006ff037e24 */ /* 0x000fe2000f8e00ff */
[----:B------:R0:W-:Y:S01]  /*14a90*/  SYNCS.ARRIVE.TRANS64.A1T0 RZ, [R6+URZ+0x30850], RZ ;  /* 0x030850ff06ff79a7 */ /* 0x0001e2000810003f */
[----:B------:R-:W-:Y:S02]  /*14aa0*/  VIADD R0, R0, 0x60 ;  /* 0x0000006000007836 */ /* 0x000fe40000000000 */
[----:B------:R-:W-:-:S04]  /*14ab0*/  IMAD.WIDE.U32 R18, R3, UR41, R18 ;  /* 0x0000002903127c25 */ /* 0x000fc8000f8e0012 */
[----:B------:R-:W-:Y:S01]  /*14ac0*/  VIADD R20, R20, 0xffffffa0 ;  /* 0xffffffa014147836 */ /* 0x000fe20000000000 */
[----:B------:R-:W-:Y:S01]  /*14ad0*/  UIMAD UR4, UR4, UR6, URZ ;  /* 0x00000006040472a4 */ /* 0x000fe2000f8e023f */
[----:B------:R-:W-:Y:S02]  /*14ae0*/  IMAD.MOV.U32 R27, RZ, RZ, R28 ;  /* 0x000000ffff1b7224 */ /* 0x000fe400078e001c */
[----:B------:R-:W-:Y:S01]  /*14af0*/  IMAD.MOV.U32 R25, RZ, RZ, R26 ;  /* 0x000000ffff197224 */ /* 0x000fe200078e001a */
        /* <DEDUP_REMOVED lines=8> */
.L_x_4354:
[----:B------:R-:W-:-:S13]  /*14b80*/  LOP3.LUT P0, RZ, R16, 0x10, RZ, 0xc0, !PT ;  /* 0x0000001010ff7812 */ /* 0x000fda000780c0ff */
[----:B------:R-:W-:Y:S05]  /*14b90*/  @!P0 BRA `(.L_x_4368) ;  /* 0x0000000000048947 */ /* 0x000fea0003800000 */
[----:B------:R-:W-:Y:S01]  /*14ba0*/  BPT.TRAP 0x1 ;  /* 0x000000040000795c */ /* 0x000fe20000300000 */
.L_x_4368:
[----:B0-----:R-:W-:Y:S01]  /*14bb0*/  LEA R0, R26, UR48, 0x3 ;  /* 0x000000301a007c11 */ /* 0x001fe2000f8e18ff */
        /* <DEDUP_REMOVED lines=8> */
[----:B------:R-:W-:-:S05]  /*14c40*/  SHF.R.U32.HI R6, RZ, 0x3, R6 ;  /* 0x00000003ff067819 */ /* 0x000fca0000011606 */
[----:B------:R-:W-:Y:S01]  /*14c50*/  IMAD.IADD R5, R5, 0x1, -R6 ;  /* 0x0000000105057824 */ /* 0x000fe200078e0a06 */
[----:B-1----:R-:W-:Y:S06]  /*14c60*/  @!P0 BRA `(.L_x_4370) ;  /* 0x0000003000008947 */ /* 0x002fec0003800000 */
.L_x_4450:
[----:B------:R-:W-:Y:S05]  /*14c70*/  BSYNC B0 ;  /* 0x0000000000007941 */ /* 0x000fea0003800000 */
.L_x_4369:
        /* <DEDUP_REMOVED lines=8> */
[----:B------:R-:W-:Y:S01]  /*14d00*/  SHFL.IDX PT, R6, R18, 0x1, 0x181f ;  /* 0x00381f0012067f89 */ /* 0x000fe200000e0000 */
[----:B------:R-:W-:Y:S02]  /*14d10*/  ISETP.GE.AND P0, PT, R33, UR4, PT ;  /* 0x0000000421007c0c */ /* 0x000fe4000bf06270 */
[C---:B------:R-:W-:Y:S01]  /*14d20*/  ISETP.LT.OR P3, PT, R5.reuse, 0x1, P2 ;  /* 0x000000010500780c */ /* 0x040fe20001761670 */
[----:B------:R-:W1:Y:S01]  /*14d30*/  SHFL.IDX PT, R14, R17, 0x1, 0x181f ;  /* 0x00381f00110e7f89 */ /* 0x000e6200000e0000 */
[----:B------:R-:W-:-:S02]  /*14d40*/  ISETP.LT.OR P4, PT, R5, 0x1, P1 ;  /* 0x000000010500780c */ /* 0x000fc40000f81670 */
[----:B------:R-:W-:Y:S01]  /*14d50*/  ISETP.LT.OR P5, PT, R5, 0x1, P0 ;  /* 0x000000010500780c */ /* 0x000fe200007a1670 */
[----:B------:R-:W-:Y:S04]  /*14d60*/  SHFL.IDX PT, R7, R18, 0x2, 0x181f ;  /* 0x00581f0012077f89 */ /* 0x000fe800000e0000 */
[----:B------:R-:W2:Y:S01]  /*14d70*/  SHFL.IDX PT, R8, R17, 0x2, 0x181f ;  /* 0x00581f0011087f89 */ /* 0x000ea200000e0000 */
[----:B0-----:R-:W-:-:S05]  /*14d80*/  IMAD.WIDE.U32 R2, R23, 0x2, R2 ;  /* 0x0000000217027825 */ /* 0x001fca00078e0002 */
[----:B------:R-:W-:Y:S01]  /*14d90*/  LDGSTS.E.BYPASS.LTC128B.128 [R4+0x400], desc[UR36][R2.64], !P3 ;  /* 0x0040000002047fae */ /* 0x000fe2000d901d64 */
[----:B------:R-:W-:-:S03]  /*14da0*/  ISETP.LT.OR P3, PT, R5, 0x11, P2 ;  /* 0x000000110500780c */ /* 0x000fc60001761670 */
[----:B------:R-:W-:Y:S01]  /*14db0*/  LDGSTS.E.BYPASS.LTC128B.128 [R4+0x3400], desc[UR36][R2.64+0x80], !P4 ;  /* 0x0340008002047fae */ /* 0x000fe2000e101d64 */
[----:B------:R-:W-:-:S03]  /*14dc0*/  ISETP.LT.OR P4, PT, R5, 0x11, P1 ;  /* 0x000000110500780c */ /* 0x000fc60000f81670 */
[----:B------:R1:W-:Y:S01]  /*14dd0*/  LDGSTS.E.BYPASS.LTC128B.128 [R4+0x6400], desc[UR36][R2.64+0x100], !P5 ;  /* 0x0640010002047fae */ /* 0x0003e2000e901d64 */
[----:B------:R-:W-:Y:S01]  /*14de0*/  ISETP.LT.OR P5, PT, R5, 0x11, P0 ;  /* 0x000000110500780c */ /* 0x000fe200007a1670 */
[----:B-1----:R-:W-:Y:S02]  /*14df0*/  IMAD.MOV.U32 R2, RZ, RZ, R14 ;  /* 0x000000ffff027224 */ /* 0x002fe400078e000e */
[----:B------:R-:W-:Y:S01]  /*14e00*/  IMAD.MOV.U32 R3, RZ, RZ, R6 ;  /* 0x000000ffff037224 */ /* 0x000fe200078e0006 */
[----:B------:R-:W-:Y:S01]  /*14e10*/  SHFL.IDX PT, R14, R17, 0x3, 0x181f ;  /* 0x00781f00110e7f89 */ /* 0x000fe200000e0000 */
[----:B------:R-:W-:-:S03]  /*14e20*/  IMAD.WIDE.U32 R2, R23, 0x2, R2 ;  /* 0x0000000217027825 */ /* 0x000fc600078e0002 */
[----:B------:R-:W0:Y:S04]  /*14e30*/  SHFL.IDX PT, R6, R18, 0x3, 0x181f ;  /* 0x00781f0012067f89 */ /* 0x000e2800000e0000 */
[----:B------:R-:W-:Y:S01]  /*14e40*/  LDGSTS.E.BYPASS.LTC128B.128 [R4+0xc00], desc[UR36][R2.64], !P3 ;  /* 0x00c0000002047fae */ /* 0x000fe2000d901d64 */
[----:B------:R-:W-:-:S03]  /*14e50*/  ISETP.LT.OR P3, PT, R5, 0x21, P2 ;  /* 0x000000210500780c */ /* 0x000fc60001761670 */
[----:B------:R-:W-:Y:S01]  /*14e60*/  LDGSTS.E.BYPASS.LTC128B.128 [R4+0x3c00], desc[UR36][R2.64+0x80], !P4 ;  /* 0x03c0008002047fae */ /* 0x000fe2000e101d64 */
[----:B------:R-:W-:-:S03]  /*14e70*/  ISETP.LT.OR P4, PT, R5, 0x21, P1 ;  /* 0x000000210500780c */ /* 0x000fc60000f81670 */
[----:B------:R2:W-:Y:S01]  /*14e80*/  LDGSTS.E.BYPASS.LTC128B.128 [R4+0x6c00], desc[UR36][R2.64+0x100], !P5 ;  /* 0x06c0010002047fae */ /* 0x0005e2000e901d64 */
[----:B------:R-:W-:Y:S01]  /*14e90*/  ISETP.LT.OR P5, PT, R5, 0x21, P0 ;  /* 0x000000210500780c */ /* 0x000fe200007a1670 */
[----:B--2---:R-:W-:Y:S02]  /*14ea0*/  IMAD.MOV.U32 R2, RZ, RZ, R8 ;  /* 0x000000ffff027224 */ /* 0x004fe400078e0008 */
[----:B------:R-:W-:Y:S01]  /*14eb0*/  IMAD.MOV.U32 R3, RZ, RZ, R7 ;  /* 0x000000ffff037224 */ /* 0x000fe200078e0007 */
[----:B------:R-:W1:Y:S01]  /*14ec0*/  SHFL.IDX PT, R8, R17, 0x4, 0x181f ;  /* 0x00981f0011087f89 */ /* 0x000e6200000e0000 */
[----:B------:R-:W-:-:S03]  /*14ed0*/  IMAD.WIDE.U32 R2, R23, 0x2, R2 ;  /* 0x0000000217027825 */ /* 0x000fc600078e0002 */
[----:B------:R-:W2:Y:S04]  /*14ee0*/  SHFL.IDX PT, R7, R18, 0x4, 0x181f ;  /* 0x00981f0012077f89 */ /* 0x000ea800000e0000 */
[----:B------:R-:W-:Y:S01]  /*14ef0*/  LDGSTS.E.BYPASS.LTC128B.128 [R4+0x1400], desc[UR36][R2.64], !P3 ;  /* 0x0140000002047fae */ /* 0x000fe2000d901d64 */
[----:B------:R-:W-:-:S03]  /*14f00*/  ISETP.LT.OR P3, PT, R5, 0x31, P2 ;  /* 0x000000310500780c */ /* 0x000fc60001761670 */
[----:B------:R-:W-:Y:S01]  /*14f10*/  LDGSTS.E.BYPASS.LTC128B.128 [R4+0x4400], desc[UR36][R2.64+0x80], !P4 ;  /* 0x0440008002047fae */ /* 0x000fe2000e101d64 */
[----:B------:R-:W-:-:S03]  /*14f20*/  ISETP.LT.OR P4, PT, R5, 0x31, P1 ;  /* 0x000000310500780c */ /* 0x000fc60000f81670 */
[----:B------:R0:W-:Y:S01]  /*14f30*/  LDGSTS.E.BYPASS.LTC128B.128 [R4+0x7400], desc[UR36][R2.64+0x100], !P5 ;  /* 0x0740010002047fae */ /* 0x0001e2000e901d64 */
[----:B------:R-:W-:-:S03]  /*14f40*/  ISETP.LT.OR P5, PT, R5, 0x31, P0 ;  /* 0x000000310500780c */ /* 0x000fc600007a1670 */
[----:B------:R-:W3:Y:S01]  /*14f50*/  SHFL.IDX PT, R18, R18, 0x5, 0x181f ;  /* 0x00b81f0012127f89 */ /* 0x000ee200000e0000 */
[----:B0-----:R-:W-:Y:S01]  /*14f60*/  MOV R3, R6 ;  /* 0x0000000600037202 */ /* 0x001fe20000000f00 */
[----:B------:R-:W-:Y:S02]  /*14f70*/  IMAD.MOV.U32 R2, RZ, RZ, R14 ;  /* 0x000000ffff027224 */ /* 0x000fe400078e000e */
[----:B------:R0:W4:Y:S01]  /*14f80*/  SHFL.IDX PT, R14, R17, 0x5, 0x181f ;  /* 0x00b81f00110e7f89 */ /* 0x00012200000e0000 */
[----:B------:R-:W-:Y:S02]  /*14f90*/  IMAD.MOV.U32 R6, RZ, RZ, RZ ;  /* 0x000000ffff067224 */ /* 0x000fe400078e00ff */
[----:B------:R-:W-:-:S05]  /*14fa0*/  IMAD.WIDE.U32 R2, R23, 0x2, R2 ;  /* 0x0000000217027825 */ /* 0x000fca00078e0002 */
[----:B------:R-:W-:Y:S01]  /*14fb0*/  LDGSTS.E.BYPASS.LTC128B.128 [R4+0x1c00], desc[UR36][R2.64], !P3 ;  /* 0x01c0000002047fae */ /* 0x000fe2000d901d64 */
[----:B------:R-:W-:-:S03]  /*14fc0*/  ISETP.LT.OR P3, PT, R5, 0x41, P2 ;  /* 0x000000410500780c */ /* 0x000fc60001761670 */
[----:B------:R-:W-:Y:S01]  /*14fd0*/  LDGSTS.E.BYPASS.LTC128B.128 [R4+0x4c00], desc[UR36][R2.64+0x80], !P4 ;  /* 0x04c0008002047fae */ /* 0x000fe2000e101d64 */
[----:B------:R-:W-:-:S03]  /*14fe0*/  ISETP.LT.OR P4, PT, R5, 0x41, P1 ;  /* 0x000000410500780c */ /* 0x000fc60000f81670 */
[----:B------:R1:W-:Y:S01]  /*14ff0*/  LDGSTS.E.BYPASS.LTC128B.128 [R4+0x7c00], desc[UR36][R2.64+0x100], !P5 ;  /* 0x07c0010002047fae */ /* 0x0003e2000e901d64 */
[----:B------:R-:W-:Y:S01]  /*15000*/  ISETP.LT.OR P5, PT, R5, 0x41, P0 ;  /* 0x000000410500780c */ /* 0x000fe200007a1670 */
[----:B-1----:R-:W-:Y:S02]  /*15010*/  IMAD.MOV.U32 R2, RZ, RZ, R8 ;  /* 0x000000ffff027224 */ /* 0x002fe400078e0008 */
[----:B--2---:R-:W-:Y:S02]  /*15020*/  IMAD.MOV.U32 R3, RZ, RZ, R7 ;  /* 0x000000ffff037224 */ /* 0x004fe400078e0007 */
[----:B------:R-:W-:-:S05]  /*15030*/  IMAD.WIDE.U32 R2, R23, 0x2, R2 ;  /* 0x0000000217027825 */ /* 0x000fca00078e0002 */
[----:B------:R0:W-:Y:S04]  /*15040*/  LDGSTS.E.BYPASS.LTC128B.128 [R4+0x2400], desc[UR36][R2.64], !P3 ;  /* 0x0240000002047fae */ /* 0x0001e8000d901d64 */
[----:B------:R0:W-:Y:S04]  /*15050*/  LDGSTS.E.BYPASS.LTC128B.128 [R4+0x5400], desc[UR36][R2.64+0x80], !P4 ;  /* 0x0540008002047fae */ /* 0x0001e8000e101d64 */
[----:B---34-:R0:W-:Y:S02]  /*15060*/  LDGSTS.E.BYPASS.LTC128B.128 [R4+0x8400], desc[UR36][R2.64+0x100], !P5 ;  /* 0x0840010002047fae */ /* 0x0181e4000e901d64 */
.L_x_4464:
[C---:B------:R-:W-:Y:S01]  /*15070*/  ISETP.LT.OR P2, PT, R5.reuse, 0x51, P2 ;  /* 0x000000510500780c */ /* 0x040fe20001741670 */
[----:B0-----:R-:W-:Y:S01]  /*15080*/  IMAD.MOV.U32 R2, RZ, RZ, R14 ;  /* 0x000000ffff027224 */ /* 0x001fe200078e000e */
[C---:B------:R-:W-:Y:S01]  /*15090*/  ISETP.LT.OR P1, PT, R5.reuse, 0x51, P1 ;  /* 0x000000510500780c */ /* 0x040fe20000f21670 */
[----:B------:R-:W-:Y:S01]  /*150a0*/  IMAD.MOV.U32 R3, RZ, RZ, R18 ;  /* 0x000000ffff037224 */ /* 0x000fe200078e0012 */
[----:B------:R-:W-:Y:S01]  /*150b0*/  ISETP.LT.OR P0, PT, R5, 0x51, P0 ;  /* 0x000000510500780c */ /* 0x000fe20000701670 */
[----:B------:R-:W-:-:S08]  /*150c0*/  IMAD.WIDE.U32 R2, R23, 0x2, R2 ;  /* 0x0000000217027825 */ /* 0x000fd000078e0002 */
        /* <DEDUP_REMOVED lines=8> */
.L_x_4372:
        /* <DEDUP_REMOVED lines=10> */
.L_x_4373:
[----:B------:R1:W-:Y:S02]  /*151f0*/  SYNCS.ARRIVE.TRANS64.A1T0 RZ, [R0+URZ+0x30850], RZ ;  /* 0x030850ff00ff79a7 */ /* 0x0003e4000810003f */
[----:B-1----:R-:W-:-:S05]  /*15200*/  VIADD R0, R26, 0x1 ;  /* 0x000000011a007836 */ /* 0x002fca0000000000 */
[----:B------:R-:W-:-:S04]  /*15210*/  ISETP.NE.AND P0, PT, R0, 0x2, PT ;  /* 0x000000020000780c */ /* 0x000fc80003f05270 */
[----:B0-----:R-:W-:Y:S02]  /*15220*/  SEL R3, RZ, 0x1, P0 ;  /* 0x00000001ff037807 */ /* 0x001fe40000000000 */
[----:B------:R-:W-:Y:S02]  /*15230*/  SEL R0, R0, RZ, P0 ;  /* 0x000000ff00007207 */ /* 0x000fe40000000000 */
[----:B------:R-:W-:-:S07]  /*15240*/  LOP3.LUT R28, R28, R3, RZ, 0x3c, !PT ;  /* 0x000000031c1c7212 */ /* 0x000fce00078e3cff */
.L_x_4333:
[----:B------:R-:W0:Y:S01]  /*15250*/  S2R R3, SR_CgaCtaId ;  /* 0x0000000000037919 */ /* 0x000e220000008800 */
[----:B------:R-:W-:Y:S02]  /*15260*/  MOV R2, 0x400 ;  /* 0x0000040000027802 */ /* 0x000fe40000000f00 */
[----:B------:R-:W-:Y:S02]  /*15270*/  SHF.L.U32 R6, R6, 0x1f, RZ ;  /* 0x0000001f06067819 */ /* 0x000fe400000006ff */
[----:B0-----:R-:W-:-:S04]  /*15280*/  LEA R7, R3, R2, 0x18 ;  /* 0x0000000203077211 */ /* 0x001fc800078ec0ff */
[----:B------:R-:W0:Y:S02]  /*15290*/  SYNCS.PHASECHK.TRANS64.TRYWAIT P0, [R7+URZ+0x30820], R6 ;  /* 0x03082006070075a7 */ /* 0x000e24000800017f */
[----:B0-----:R-:W-:Y:S05]  /*152a0*/  @!P0 BRA `(.L_x_4374) ;  /* 0x0000003000a08947 */ /* 0x001fea0003800000 */
.L_x_4465:
[----:B------:R-:W-:-:S03]  /*152b0*/  UMOV UR4, 0xffffffff ;  /* 0xffffffff00047882 */ /* 0x000fc60000000000 */
[----:B------:R-:W-:Y:S05]  /*152c0*/  BRA.DIV UR4, `(.L_x_4375) ;  /* 0x0000003204ac7947 */ /* 0x000fea000b800000 */
[----:B------:R-:W1:Y:S02]  /*152d0*/  S2R R2, SR_TID.X ;  /* 0x0000000000027919 */ /* 0x000e640000002100 */
[----:B-1----:R-:W-:-:S04]  /*152e0*/  SHF.R.U32.HI R2, RZ, 0x5, R2 ;  /* 0x00000005ff027819 */ /* 0x002fc80000011602 */
[----:B------:R-:W-:-:S05]  /*152f0*/  LOP3.LUT R2, R2, 0x3, RZ, 0xc0, !PT ;  /* 0x0000000302027812 */ /* 0x000fca00078ec0ff */
[----:B------:R1:W2:Y:S02]  /*15300*/  SHFL.IDX PT, R14, R2, RZ, 0x1f ;  /* 0x00001fff020e7589 */ /* 0x0002a400000e0000 */
.L_x_4468:
[----:B--2---:R-:W-:-:S13]  /*15310*/  ISETP.NE.AND P0, PT, R14, RZ, PT ;  /* 0x000000ff0e00720c */ /* 0x004fda0003f05270 */
[----:B------:R-:W-:Y:S05]  /*15320*/  @P0 BRA `(.L_x_4241) ;  /* 0x0000000000900947 */ /* 0x000fea0003800000 */
[----:B------:R-:W-:-:S03]  /*15330*/  UMOV UR4, 0xffffffff ;  /* 0xffffffff00047882 */ /* 0x000fc60000000000 */
[----:B------:R-:W-:Y:S05]  /*15340*/  BRA.DIV UR4, `(.L_x_4376) ;  /* 0x0000003204c07947 */ /* 0x000fea000b800000 */
[----:B------:R-:W-:-:S13]  /*15350*/  ELECT P6, URZ, PT ;  /* 0x00000000003f782f */ /* 0x000fda00038c0000 */
.L_x_4471:
        /* <DEDUP_REMOVED lines=8> */
.L_x_4377:
[----:B------:R-:W-:Y:S01]  /*153e0*/  IMAD R5, R0, 0x8, R7 ;  /* 0x0000000800057824 */ /* 0x000fe200078e0207 */
[----:B------:R-:W-:Y:S01]  /*153f0*/  SHF.L.U32 R2, R28, 0x1f, RZ ;  /* 0x0000001f1c027819 */ /* 0x000fe200000006ff */
[----:B------:R-:W-:-:S03]  /*15400*/  VIADD R0, R0, 0x1 ;  /* 0x0000000100007836 */ /* 0x000fc60000000000 */
[----:B------:R-:W1:Y:S02]  /*15410*/  SYNCS.PHASECHK.TRANS64.TRYWAIT P1, [R5+URZ+0x30840], R2 ;  /* 0x03084002050075a7 */ /* 0x000e64000802017f */
[----:B------:R-:W-:-:S04]  /*15420*/  ISETP.NE.AND P2, PT, R0, 0x2, PT ;  /* 0x000000020000780c */ /* 0x000fc80003f45270 */
[----:B------:R-:W-:Y:S01]  /*15430*/  SEL R3, RZ, 0x1, P2 ;  /* 0x00000001ff037807 */ /* 0x000fe20001000000 */
[----:B-1----:R-:W-:Y:S08]  /*15440*/  @!P1 BRA `(.L_x_4378) ;  /* 0x0000003000a09947 */ /* 0x002ff00003800000 */
.L_x_4472:
[----:B------:R-:W-:Y:S02]  /*15450*/  SEL R0, R0, RZ, P2 ;  /* 0x000000ff00007207 */ /* 0x000fe40001000000 */
[----:B------:R-:W-:Y:S01]  /*15460*/  LOP3.LUT R3, R28, R3, RZ, 0x3c, !PT ;  /* 0x000000031c037212 */ /* 0x000fe200078e3cff */
[----:B------:R-:W-:Y:S06]  /*15470*/  @!P0 BRA `(.L_x_4379) ;  /* 0x0000000000048947 */ /* 0x000fec0003800000 */
[----:B------:R-:W-:Y:S01]  /*15480*/  BPT.TRAP 0x1 ;  /* 0x000000040000795c */ /* 0x000fe20000300000 */
.L_x_4379:
[----:B0-----:R-:W-:Y:S01]  /*15490*/  IMAD R7, R0, 0x8, R7 ;  /* 0x0000000800077824 */ /* 0x001fe200078e0207 */
[----:B------:R-:W-:-:S04]  /*154a0*/  SHF.L.U32 R0, R3, 0x1f, RZ ;  /* 0x0000001f03007819 */ /* 0x000fc800000006ff */
[----:B------:R-:W0:Y:S02]  /*154b0*/  SYNCS.PHASECHK.TRANS64.TRYWAIT P1, [R7+URZ+0x30840], R0 ;  /* 0x03084000070075a7 */ /* 0x000e24000802017f */
[----:B0-----:R-:W-:Y:S05]  /*154c0*/  @!P1 BRA `(.L_x_4380) ;  /* 0x0000003000949947 */ /* 0x001fea0003800000 */
.L_x_4473:
[----:B------:R-:W-:Y:S05]  /*154d0*/  @!P0 BRA `(.L_x_4381) ;  /* 0x0000000000048947 */ /* 0x000fea0003800000 */
[----:B------:R-:W-:Y:S01]  /*154e0*/  BPT.TRAP 0x1 ;  /* 0x000000040000795c */ /* 0x000fe20000300000 */
.L_x_4381:
[----:B------:R-:W2:Y:S02]  /*154f0*/  SYNCS.PHASECHK.TRANS64.TRYWAIT P1, [R5+URZ+0x30860], R2 ;  /* 0x03086002050075a7 */ /* 0x000ea4000802017f */
[----:B--2---:R-:W-:Y:S05]  /*15500*/  @!P1 BRA `(.L_x_4382) ;  /* 0x0000003000989947 */ /* 0x004fea0003800000 */
.L_x_4474:
[----:B------:R-:W-:Y:S05]  /*15510*/  @!P0 BRA `(.L_x_4383) ;  /* 0x0000000000048947 */ /* 0x000fea0003800000 */
[----:B------:R-:W-:Y:S01]  /*15520*/  BPT.TRAP 0x1 ;  /* 0x000000040000795c */ /* 0x000fe20000300000 */
.L_x_4383:
[----:B---3--:R3:W4:Y:S02]  /*15530*/  SYNCS.PHASECHK.TRANS64.TRYWAIT P0, [R7+URZ+0x30860], R0 ;  /* 0x03086000070075a7 */ /* 0x008724000800017f */
[----:B----4-:R-:W-:Y:S05]  /*15540*/  @!P0 NANOSLEEP.SYNCS 0x989680 ;  /* 0x009896800000895d */ /* 0x010fea0003900000 */
[----:B------:R-:W4:Y:S02]  /*15550*/  @!P0 SYNCS.PHASECHK.TRANS64 P0, [R7+URZ+0x30860], R0 ;  /* 0x03086000070085a7 */ /* 0x000f24000800007f */
[----:B----4-:R-:W-:Y:S05]  /*15560*/  @!P0 BRA `(.L_x_4383) ;  /* 0xfffffffc00f08947 */ /* 0x010fea000383ffff */
.L_x_4241:
[----:B------:R-:W-:Y:S05]  /*15570*/  BSYNC B6 ;  /* 0x0000000000067941 */ /* 0x000fea0003800000 */
.L_x_4238:
[----:B------:R-:W-:Y:S05]  /*15580*/  EXIT ;  /* 0x000000000000794d */ /* 0x000fea0003800000 */
.L_x_4251:
[----:B0-----:R-:W-:-:S04]  /*15590*/  MOV R3, UR39 ;  /* 0x0000002700037c02 */ /* 0x001fc80008000f00 */
[----:B------:R0:W1:Y:S03]  /*155a0*/  SYNCS.PHASECHK.TRANS64.TRYWAIT P0, [R3+URZ+0x30800], R0 ;  /* 0x03080000030075a7 */ /* 0x000066000800017f */
[----:B-1----:R-:W-:Y:S05]  /*155b0*/  @!P0 NANOSLEEP.SYNCS 0x989680 ;  /* 0x009896800000895d */ /* 0x002fea0003900000 */
[----:B------:R-:W1:Y:S02]  /*155c0*/  @!P0 SYNCS.PHASECHK.TRANS64 P0, [R3+URZ+0x30800], R0 ;  /* 0x03080000030085a7 */ /* 0x000e64000800007f */
[----:B-1----:R-:W-:Y:S05]  /*155d0*/  @!P0 BRA `(.L_x_4251) ;  /* 0xfffffffc00ec8947 */ /* 0x002fea000383ffff */
[----:B------:R-:W-:Y:S05]  /*155e0*/  BRA `(.L_x_4384) ;  /* 0xfffffec000a47947 */ /* 0x000fea000383ffff */
.L_x_4255:
[----:B0-----:R-:W-:-:S04]  /*155f0*/  IMAD.U32 R3, RZ, RZ, UR39 ;  /* 0x00000027ff037e24 */ /* 0x001fc8000f8e00ff */
[----:B------:R0:W2:Y:S03]  /*15600*/  SYNCS.PHASECHK.TRANS64.TRYWAIT P1, [R3+URZ+0x30830], R0 ;  /* 0x03083000030075a7 */ /* 0x0000a6000802017f */
[----:B--2---:R-:W-:Y:S05]  /*15610*/  @!P1 NANOSLEEP.SYNCS 0x989680 ;  /* 0x009896800000995d */ /* 0x004fea0003900000 */
[----:B------:R-:W2:Y:S02]  /*15620*/  @!P1 SYNCS.PHASECHK.TRANS64 P1, [R3+URZ+0x30830], R0 ;  /* 0x03083000030095a7 */ /* 0x000ea4000802007f */
[----:B--2---:R-:W-:Y:S05]  /*15630*/  @!P1 BRA `(.L_x_4255) ;  /* 0xfffffffc00ec9947 */ /* 0x004fea000383ffff */
[----:B------:R-:W-:Y:S05]  /*15640*/  BRA `(.L_x_4254) ;  /* 0xfffffec000c87947 */ /* 0x000fea000383ffff */
.L_x_4272:
[----:B-1----:R-:W-:-:S04]  /*15650*/  IMAD.U32 R9, RZ, RZ, UR60 ;  /* 0x0000003cff097e24 */ /* 0x002fc8000f8e00ff */
[----:B------:R1:W2:Y:S03]  /*15660*/  SYNCS.PHASECHK.TRANS64.TRYWAIT P1, [R9+URZ+0x30830], R8 ;  /* 0x03083008090075a7 */ /* 0x0002a6000802017f */
[----:B--2---:R-:W-:Y:S05]  /*15670*/  @!P1 NANOSLEEP.SYNCS 0x989680 ;  /* 0x009896800000995d */ /* 0x004fea0003900000 */
[----:B------:R-:W2:Y:S02]  /*15680*/  @!P1 SYNCS.PHASECHK.TRANS64 P1, [R9+URZ+0x30830], R8 ;  /* 0x03083008090095a7 */ /* 0x000ea4000802007f */
[----:B--2---:R-:W-:Y:S05]  /*15690*/  @!P1 BRA `(.L_x_4272) ;  /* 0xfffffffc00ec9947 */ /* 0x004fea000383ffff */
[----:B------:R-:W-:Y:S05]  /*156a0*/  BRA `(.L_x_4271) ;  /* 0xfffffef800487947 */ /* 0x000fea000383ffff */
.L_x_4276:
[----:B-1----:R-:W-:-:S04]  /*156b0*/  IMAD.U32 R9, RZ, RZ, UR14 ;  /* 0x0000000eff097e24 */ /* 0x002fc8000f8e00ff */
[----:B------:R1:W3:Y:S03]  /*156c0*/  SYNCS.PHASECHK.TRANS64.TRYWAIT P1, [R9+URZ+0x30850], R0 ;  /* 0x03085000090075a7 */ /* 0x0002e6000802017f */
[----:B---3--:R-:W-:Y:S05]  /*156d0*/  @!P1 NANOSLEEP.SYNCS 0x989680 ;  /* 0x009896800000995d */ /* 0x008fea0003900000 */
[----:B------:R-:W3:Y:S02]  /*156e0*/  @!P1 SYNCS.PHASECHK.TRANS64 P1, [R9+URZ+0x30850], R0 ;  /* 0x03085000090095a7 */ /* 0x000ee4000802007f */
[----:B---3--:R-:W-:Y:S05]  /*156f0*/  @!P1 BRA `(.L_x_4276) ;  /* 0xfffffffc00ec9947 */ /* 0x008fea000383ffff */
[----:B------:R-:W-:Y:S05]  /*15700*/  BRA `(.L_x_4275) ;  /* 0xffffff0000dc7947 */ /* 0x000fea000383ffff */
.L_x_4295:
[----:B-1----:R-:W-:-:S04]  /*15710*/  IMAD.U32 R9, RZ, RZ, UR5 ;  /* 0x00000005ff097e24 */ /* 0x002fc8000f8e00ff */
[----:B------:R1:W2:Y:S03]  /*15720*/  SYNCS.PHASECHK.TRANS64.TRYWAIT P1, [R9+URZ+0x30830], R8 ;  /* 0x03083008090075a7 */ /* 0x0002a6000802017f */
[----:B--2---:R-:W-:Y:S05]  /*15730*/  @!P1 NANOSLEEP.SYNCS 0x989680 ;  /* 0x009896800000995d */ /* 0x004fea0003900000 */
[----:B------:R-:W2:Y:S02]  /*15740*/  @!P1 SYNCS.PHASECHK.TRANS64 P1, [R9+URZ+0x30830], R8 ;  /* 0x03083008090095a7 */ /* 0x000ea4000802007f */
[----:B--2---:R-:W-:Y:S05]  /*15750*/  @!P1 BRA `(.L_x_4295) ;  /* 0xfffffffc00ec9947 */ /* 0x004fea000383ffff */
[----:B------:R-:W-:Y:S05]  /*15760*/  BRA `(.L_x_4294) ;  /* 0xffffff3000c47947 */ /* 0x000fea000383ffff */
.L_x_4299:
[----:B-1----:R-:W-:-:S04]  /*15770*/  IMAD.U32 R9, RZ, RZ, UR5 ;  /* 0x00000005ff097e24 */ /* 0x002fc8000f8e00ff */
[----:B------:R1:W3:Y:S03]  /*15780*/  SYNCS.PHASECHK.TRANS64.TRYWAIT P1, [R9+URZ+0x30850], R0 ;  /* 0x03085000090075a7 */ /* 0x0002e6000802017f */
[----:B---3--:R-:W-:Y:S05]  /*15790*/  @!P1 NANOSLEEP.SYNCS 0x989680 ;  /* 0x009896800000995d */ /* 0x008fea0003900000 */
[----:B------:R-:W3:Y:S02]  /*157a0*/  @!P1 SYNCS.PHASECHK.TRANS64 P1, [R9+URZ+0x30850], R0 ;  /* 0x03085000090095a7 */ /* 0x000ee4000802007f */
[----:B---3--:R-:W-:Y:S05]  /*157b0*/  @!P1 BRA `(.L_x_4299) ;  /* 0xfffffffc00ec9947 */ /* 0x008fea000383ffff */
[----:B------:R-:W-:Y:S05]  /*157c0*/  BRA `(.L_x_4298) ;  /* 0xffffff3c00587947 */ /* 0x000fea000383ffff */
.L_x_4307:
[----:B-1----:R-:W-:-:S04]  /*157d0*/  IMAD.U32 R9, RZ, RZ, UR60 ;  /* 0x0000003cff097e24 */ /* 0x002fc8000f8e00ff */
[----:B------:R1:W2:Y:S03]  /*157e0*/  SYNCS.PHASECHK.TRANS64.TRYWAIT P1, [R9+URZ+0x30830], R8 ;  /* 0x03083008090075a7 */ /* 0x0002a6000802017f */
[----:B--2---:R-:W-:Y:S05]  /*157f0*/  @!P1 NANOSLEEP.SYNCS 0x989680 ;  /* 0x009896800000995d */ /* 0x004fea0003900000 */
[----:B------:R-:W2:Y:S02]  /*15800*/  @!P1 SYNCS.PHASECHK.TRANS64 P1, [R9+URZ+0x30830], R8 ;  /* 0x03083008090095a7 */ /* 0x000ea4000802007f */
[----:B--2---:R-:W-:Y:S05]  /*15810*/  @!P1 BRA `(.L_x_4307) ;  /* 0xfffffffc00ec9947 */ /* 0x004fea000383ffff */
[----:B------:R-:W-:Y:S05]  /*15820*/  BRA `(.L_x_4306) ;  /* 0xffffff5400a47947 */ /* 0x000fea000383ffff */
.L_x_4311:
[----:B-1----:R-:W-:-:S04]  /*15830*/  IMAD.U32 R9, RZ, RZ, UR5 ;  /* 0x00000005ff097e24 */ /* 0x002fc8000f8e00ff */
[----:B------:R1:W3:Y:S03]  /*15840*/  SYNCS.PHASECHK.TRANS64.TRYWAIT P1, [R9+URZ+0x30850], R0 ;  /* 0x03085000090075a7 */ /* 0x0002e6000802017f */
[----:B---3--:R-:W-:Y:S05]  /*15850*/  @!P1 NANOSLEEP.SYNCS 0x989680 ;  /* 0x009896800000995d */ /* 0x008fea0003900000 */
[----:B------:R-:W3:Y:S02]  /*15860*/  @!P1 SYNCS.PHASECHK.TRANS64 P1, [R9+URZ+0x30850], R0 ;  /* 0x03085000090095a7 */ /* 0x000ee4000802007f */
[----:B---3--:R-:W-:Y:S05]  /*15870*/  @!P1 BRA `(.L_x_4311) ;  /* 0xfffffffc00ec9947 */ /* 0x008fea000383ffff */
[----:B------:R-:W-:Y:S05]  /*15880*/  BRA `(.L_x_4310) ;  /* 0xffffff6000387947 */ /* 0x000fea000383ffff */
.L_x_4326:
[----:B-1----:R-:W-:-:S04]  /*15890*/  IMAD.U32 R5, RZ, RZ, UR5 ;  /* 0x00000005ff057e24 */ /* 0x002fc8000f8e00ff */
[----:B------:R1:W2:Y:S03]  /*158a0*/  SYNCS.PHASECHK.TRANS64.TRYWAIT P1, [R5+URZ+0x30850], R0 ;  /* 0x03085000050075a7 */ /* 0x0002a6000802017f */
[----:B--2---:R-:W-:Y:S05]  /*158b0*/  @!P1 NANOSLEEP.SYNCS 0x989680 ;  /* 0x009896800000995d */ /* 0x004fea0003900000 */
[----:B------:R-:W2:Y:S02]  /*158c0*/  @!P1 SYNCS.PHASECHK.TRANS64 P1, [R5+URZ+0x30850], R0 ;  /* 0x03085000050095a7 */ /* 0x000ea4000802007f */
[----:B--2---:R-:W-:Y:S05]  /*158d0*/  @!P1 BRA `(.L_x_4326) ;  /* 0xfffffffc00ec9947 */ /* 0x004fea000383ffff */
[----:B------:R-:W-:Y:S05]  /*158e0*/  BRA `(.L_x_4325) ;  /* 0xffffff9000c07947 */ /* 0x000fea000383ffff */
.L_x_4344:
[----:B------:R-:W-:Y:S01]  /*158f0*/  IMAD.MOV.U32 R13, RZ, RZ, R18 ;  /* 0x000000ffff0d7224 */ /* 0x000fe200078e0012 */
[----:B------:R-:W-:Y:S01]  /*15900*/  MOV R11, 0x1f ;  /* 0x0000001f000b7802 */ /* 0x000fe20000000f00 */
[----:B------:R-:W-:Y:S02]  /*15910*/  IMAD.MOV.U32 R12, RZ, RZ, RZ ;  /* 0x000000ffff0c7224 */ /* 0x000fe400078e00ff */
[----:B------:R-:W-:-:S07]  /*15920*/  IMAD.MOV.U32 R15, RZ, RZ, -0x1 ;  /* 0xffffffffff0f7424 */ /* 0x000fce00078e00ff */
[----:B-----5:R-:W-:Y:S05]  /*15930*/  WARPSYNC.COLLECTIVE R15, `(.L_x_4385) ;  /* 0x000000000f087348 */ /* 0x020fea0003c00000 */
[----:B------:R0:W1:Y:S02]  /*15940*/  SHFL.IDX P6, R14, R13, R12, R11 ;  /* 0x0000000c0d0e7389 */ /* 0x00006400000c000b */
[----:B01---5:R-:W-:Y:S01]  /*15950*/  ENDCOLLECTIVE ;  /* 0x000000000000791b */ /* 0x023fe20003800000 */
.L_x_4385:
[----:B------:R-:W-:Y:S05]  /*15960*/  BRA `(.L_x_4386) ;  /* 0xffffffcc00707947 */ /* 0x000fea000383ffff */
.L_x_4346:
[----:B0-----:R-:W-:-:S04]  /*15970*/  IMAD.U32 R3, RZ, RZ, UR48 ;  /* 0x00000030ff037e24 */ /* 0x001fc8000f8e00ff */
[----:B------:R0:W1:Y:S03]  /*15980*/  SYNCS.PHASECHK.TRANS64.TRYWAIT P0, [R3+URZ+0x30840], R2 ;  /* 0x03084002030075a7 */ /* 0x000066000800017f */
[----:B-1----:R-:W-:Y:S05]  /*15990*/  @!P0 NANOSLEEP.SYNCS 0x989680 ;  /* 0x009896800000895d */ /* 0x002fea0003900000 */
[----:B------:R-:W1:Y:S02]  /*159a0*/  @!P0 SYNCS.PHASECHK.TRANS64 P0, [R3+URZ+0x30840], R2 ;  /* 0x03084002030085a7 */ /* 0x000e64000800007f */
[----:B-1----:R-:W-:Y:S05]  /*159b0*/  @!P0 BRA `(.L_x_4346) ;  /* 0xfffffffc00ec8947 */ /* 0x002fea000383ffff */
[----:B------:R-:W-:Y:S05]  /*159c0*/  BRA `(.L_x_4387) ;  /* 0xffffffd000007947 */ /* 0x000fea000383ffff */
.L_x_4347:
        /* <DEDUP_REMOVED lines=8> */
.L_x_4389:
[----:B------:R-:W-:Y:S05]  /*15a50*/  BSYNC B0 ;  /* 0x0000000000007941 */ /* 0x000fea0003800000 */
.L_x_4388:
[----:B------:R-:W-:Y:S01]  /*15a60*/  IMAD.MOV.U32 R13, RZ, RZ, R0 ;  /* 0x000000ffff0d7224 */ /* 0x000fe200078e0000 */
[----:B------:R-:W-:Y:S01]  /*15a70*/  MOV R15, 0xffffffff ;  /* 0xffffffff000f7802 */ /* 0x000fe20000000f00 */
[----:B------:R-:W-:Y:S01]  /*15a80*/  IMAD.MOV.U32 R12, RZ, RZ, RZ ;  /* 0x000000ffff0c7224 */ /* 0x000fe200078e00ff */
[----:B------:R-:W-:Y:S01]  /*15a90*/  @P0 LEA R9, R30, UR48, 0x1 ;  /* 0x000000301e090c11 */ /* 0x000fe2000f8e08ff */
[----:B------:R-:W-:Y:S02]  /*15aa0*/  IMAD.MOV.U32 R11, RZ, RZ, 0x181f ;  /* 0x0000181fff0b7424 */ /* 0x000fe400078e00ff */
[----:B------:R-:W-:-:S07]  /*15ab0*/  IMAD.MOV.U32 R3, RZ, RZ, R14 ;  /* 0x000000ffff037224 */ /* 0x000fce00078e000e */
[----:B------:R-:W-:Y:S05]  /*15ac0*/  WARPSYNC.COLLECTIVE R15, `(.L_x_4390) ;  /* 0x000000000f087348 */ /* 0x000fea0003c00000 */
[----:B------:R0:W1:Y:S02]  /*15ad0*/  SHFL.IDX P6, R14, R13, R12, R11 ;  /* 0x0000000c0d0e7389 */ /* 0x00006400000c000b */
[----:B01----:R-:W-:Y:S01]  /*15ae0*/  ENDCOLLECTIVE ;  /* 0x000000000000791b */ /* 0x003fe20003800000 */
.L_x_4390:
[----:B------:R-:W-:Y:S02]  /*15af0*/  IMAD.MOV.U32 R13, RZ, RZ, R7 ;  /* 0x000000ffff0d7224 */ /* 0x000fe400078e0007 */
[----:B------:R-:W-:Y:S02]  /*15b00*/  IMAD.MOV.U32 R12, RZ, RZ, 0x1 ;  /* 0x00000001ff0c7424 */ /* 0x000fe400078e00ff */
[----:B------:R-:W-:-:S07]  /*15b10*/  IMAD.MOV.U32 R2, RZ, RZ, R14 ;  /* 0x000000ffff027224 */ /* 0x000fce00078e000e */
[----:B------:R-:W-:Y:S05]  /*15b20*/  WARPSYNC.COLLECTIVE R15, `(.L_x_4391) ;  /* 0x000000000f087348 */ /* 0x000fea0003c00000 */
[----:B------:R0:W1:Y:S02]  /*15b30*/  SHFL.IDX P6, R14, R13, R12, R11 ;  /* 0x0000000c0d0e7389 */ /* 0x00006400000c000b */
[----:B01----:R-:W-:Y:S01]  /*15b40*/  ENDCOLLECTIVE ;  /* 0x000000000000791b */ /* 0x003fe20003800000 */
.L_x_4391:
        /* <DEDUP_REMOVED lines=8> */
[----:B------:R-:W-:Y:S01]  /*15bd0*/  ISETP.GE.AND P0, PT, R6, 0x11, PT ;  /* 0x000000110600780c */ /* 0x000fe20003f06270 */
[----:B------:R-:W-:-:S12]  /*15be0*/  IMAD.MOV.U32 R5, RZ, RZ, R14 ;  /* 0x000000ffff057224 */ /* 0x000fd800078e000e */
[----:B0-----:R-:W-:Y:S05]  /*15bf0*/  WARPSYNC.COLLECTIVE R15, `(.L_x_4392) ;  /* 0x000000000f087348 */ /* 0x001fea0003c00000 */
[----:B------:R1:W2:Y:S02]  /*15c00*/  SHFL.IDX P6, R14, R13, R12, R11 ;  /* 0x0000000c0d0e7389 */ /* 0x0002a400000c000b */
[----:B012---:R-:W-:Y:S01]  /*15c10*/  ENDCOLLECTIVE ;  /* 0x000000000000791b */ /* 0x007fe20003800000 */
.L_x_4392:
[----:B------:R-:W-:Y:S01]  /*15c20*/  @P0 LEA R21, R30, UR48, 0x1 ;  /* 0x000000301e150c11 */ /* 0x000fe2000f8e08ff */
[----:B------:R-:W-:Y:S02]  /*15c30*/  IMAD.MOV.U32 R13, RZ, RZ, R7 ;  /* 0x000000ffff0d7224 */ /* 0x000fe400078e0007 */
[----:B------:R-:W-:Y:S02]  /*15c40*/  IMAD.MOV.U32 R12, RZ, RZ, 0x2 ;  /* 0x00000002ff0c7424 */ /* 0x000fe400078e00ff */
[----:B------:R-:W-:-:S07]  /*15c50*/  IMAD.MOV.U32 R4, RZ, RZ, R14 ;  /* 0x000000ffff047224 */ /* 0x000fce00078e000e */
[----:B------:R-:W-:Y:S05]  /*15c60*/  WARPSYNC.COLLECTIVE R15, `(.L_x_4393) ;  /* 0x000000000f087348 */ /* 0x000fea0003c00000 */
[----:B------:R0:W1:Y:S02]  /*15c70*/  SHFL.IDX P6, R14, R13, R12, R11 ;  /* 0x0000000c0d0e7389 */ /* 0x00006400000c000b */
[----:B01----:R-:W-:Y:S01]  /*15c80*/  ENDCOLLECTIVE ;  /* 0x000000000000791b */ /* 0x003fe20003800000 */
.L_x_4393:
        /* <DEDUP_REMOVED lines=13> */
.L_x_4394:
[----:B------:R-:W-:Y:S01]  /*15d60*/  IMAD.MOV.U32 R3, RZ, RZ, R8 ;  /* 0x000000ffff037224 */ /* 0x000fe200078e0008 */
[----:B------:R-:W-:Y:S01]  /*15d70*/  @P0 LEA R25, R30, UR48, 0x1 ;  /* 0x000000301e190c11 */ /* 0x000fe2000f8e08ff */
[----:B------:R-:W-:Y:S02]  /*15d80*/  IMAD.MOV.U32 R13, RZ, RZ, R7 ;  /* 0x000000ffff0d7224 */ /* 0x000fe400078e0007 */
[----:B------:R-:W-:Y:S01]  /*15d90*/  IMAD.MOV.U32 R12, RZ, RZ, 0x3 ;  /* 0x00000003ff0c7424 */ /* 0x000fe200078e00ff */
[----:B------:R-:W-:-:S07]  /*15da0*/  MOV R2, R14 ;  /* 0x0000000e00027202 */ /* 0x000fce0000000f00 */
[----:B------:R-:W-:Y:S05]  /*15db0*/  WARPSYNC.COLLECTIVE R15, `(.L_x_4395) ;  /* 0x000000000f087348 */ /* 0x000fea0003c00000 */
[----:B------:R0:W1:Y:S02]  /*15dc0*/  SHFL.IDX P6, R14, R13, R12, R11 ;  /* 0x0000000c0d0e7389 */ /* 0x00006400000c000b */
[----:B01----:R-:W-:Y:S01]  /*15dd0*/  ENDCOLLECTIVE ;  /* 0x000000000000791b */ /* 0x003fe20003800000 */
.L_x_4395:
        /* <DEDUP_REMOVED lines=13> */
.L_x_4396:
[----:B------:R-:W-:Y:S01]  /*15eb0*/  IMAD.MOV.U32 R5, RZ, RZ, R9 ;  /* 0x000000ffff057224 */ /* 0x000fe200078e0009 */
[----:B------:R-:W-:Y:S01]  /*15ec0*/  @P0 LEA R9, R30, UR48, 0x1 ;  /* 0x000000301e090c11 */ /* 0x000fe2000f8e08ff */
[----:B------:R-:W-:Y:S02]  /*15ed0*/  IMAD.MOV.U32 R13, RZ, RZ, R7 ;  /* 0x000000ffff0d7224 */ /* 0x000fe400078e0007 */
[----:B------:R-:W-:Y:S02]  /*15ee0*/  IMAD.MOV.U32 R12, RZ, RZ, 0x4 ;  /* 0x00000004ff0c7424 */ /* 0x000fe400078e00ff */
[----:B------:R-:W-:-:S07]  /*15ef0*/  IMAD.MOV.U32 R10, RZ, RZ, R14 ;  /* 0x000000ffff0a7224 */ /* 0x000fce00078e000e */
[----:B------:R-:W-:Y:S05]  /*15f00*/  WARPSYNC.COLLECTIVE R15, `(.L_x_4397) ;  /* 0x000000000f087348 */ /* 0x000fea0003c00000 */
[----:B------:R0:W1:Y:S02]  /*15f10*/  SHFL.IDX P6, R14, R13, R12, R11 ;  /* 0x0000000c0d0e7389 */ /* 0x00006400000c000b */
[----:B01----:R-:W-:Y:S01]  /*15f20*/  ENDCOLLECTIVE ;  /* 0x000000000000791b */ /* 0x003fe20003800000 */
.L_x_4397:
[----:B------:R-:W-:-:S04]  /*15f30*/  IMAD.MOV.U32 R4, RZ, RZ, R10 ;  /* 0x000000ffff047224 */ /* 0x000fc800078e000a */
        /* <DEDUP_REMOVED lines=13> */
.L_x_4398:
        /* <DEDUP_REMOVED lines=8> */
.L_x_4399:
        /* <DEDUP_REMOVED lines=8> */
[----:B------:R-:W-:-:S07]  /*16110*/  IMAD.MOV.U32 R7, RZ, RZ, R14 ;  /* 0x000000ffff077224 */ /* 0x000fce00078e000e */
[----:B0-----:R-:W-:Y:S05]  /*16120*/  WARPSYNC.COLLECTIVE R15, `(.L_x_4400) ;  /* 0x000000000f087348 */ /* 0x001fea0003c00000 */
[----:B------:R1:W2:Y:S02]  /*16130*/  SHFL.IDX P6, R14, R13, R12, R11 ;  /* 0x0000000c0d0e7389 */ /* 0x0002a400000c000b */
[----:B012---:R-:W-:Y:S01]  /*16140*/  ENDCOLLECTIVE ;  /* 0x000000000000791b */ /* 0x007fe20003800000 */
.L_x_4400:
[----:B------:R-:W-:Y:S05]  /*16150*/  BRA `(.L_x_4401) ;  /* 0xffffffcc00647947 */ /* 0x000fea000383ffff */
.L_x_4350:
[----:B------:R-:W-:Y:S01]  /*16160*/  IMAD.MOV.U32 R13, RZ, RZ, R8 ;  /* 0x000000ffff0d7224 */ /* 0x000fe200078e0008 */
[----:B------:R-:W-:Y:S01]  /*16170*/  MOV R15, 0xffffffff ;  /* 0xffffffff000f7802 */ /* 0x000fe20000000f00 */
[----:B------:R-:W-:Y:S02]  /*16180*/  IMAD.MOV.U32 R12, RZ, RZ, RZ ;  /* 0x000000ffff0c7224 */ /* 0x000fe400078e00ff */
[----:B------:R-:W-:Y:S02]  /*16190*/  IMAD.MOV.U32 R11, RZ, RZ, 0x181f ;  /* 0x0000181fff0b7424 */ /* 0x000fe400078e00ff */
[----:B------:R-:W-:-:S07]  /*161a0*/  VIADD R7, R27, UR42 ;  /* 0x0000002a1b077c36 */ /* 0x000fce0008000000 */
[----:B------:R-:W-:Y:S05]  /*161b0*/  WARPSYNC.COLLECTIVE R15, `(.L_x_4402) ;  /* 0x000000000f087348 */ /* 0x000fea0003c00000 */
[----:B------:R0:W1:Y:S02]  /*161c0*/  SHFL.IDX P6, R14, R13, R12, R11 ;  /* 0x0000000c0d0e7389 */ /* 0x00006400000c000b */
[----:B01----:R-:W-:Y:S01]  /*161d0*/  ENDCOLLECTIVE ;  /* 0x000000000000791b */ /* 0x003fe20003800000 */
.L_x_4402:
[----:B------:R-:W-:Y:S02]  /*161e0*/  VIADD R5, R7, 0x10 ;  /* 0x0000001007057836 */ /* 0x000fe40000000000 */
[----:B------:R-:W-:Y:S02]  /*161f0*/  IMAD.MOV.U32 R13, RZ, RZ, R6 ;  /* 0x000000ffff0d7224 */ /* 0x000fe400078e0006 */
[----:B------:R-:W-:-:S07]  /*16200*/  IMAD.MOV.U32 R3, RZ, RZ, R14 ;  /* 0x000000ffff037224 */ /* 0x000fce00078e000e */
[----:B------:R-:W-:Y:S05]  /*16210*/  WARPSYNC.COLLECTIVE R15, `(.L_x_4403) ;  /* 0x000000000f087348 */ /* 0x000fea0003c00000 */
[----:B------:R0:W1:Y:S02]  /*16220*/  SHFL.IDX P6, R14, R13, R12, R11 ;  /* 0x0000000c0d0e7389 */ /* 0x00006400000c000b */
[----:B01----:R-:W-:Y:S01]  /*16230*/  ENDCOLLECTIVE ;  /* 0x000000000000791b */ /* 0x003fe20003800000 */
.L_x_4403:
[----:B------:R-:W-:Y:S02]  /*16240*/  ULDC UR4, c[0x0][0x288] ;  /* 0x0000a20000047ab9 */ /* 0x000fe40000000800 */
[----:B------:R-:W-:-:S05]  /*16250*/  IMAD R0, R0, UR4, RZ ;  /* 0x0000000400007c24 */ /* 0x000fca000f8e02ff */
[----:B------:R-:W-:Y:S01]  /*16260*/  ISETP.GE.AND P1, PT, R7, R0, PT ;  /* 0x000000000700720c */ /* 0x000fe20003f26270 */
[----:B------:R-:W-:Y:S02]  /*16270*/  IMAD.MOV.U32 R13, RZ, RZ, R8 ;  /* 0x000000ffff0d7224 */ /* 0x000fe400078e0008 */
[----:B------:R-:W-:-:S10]  /*16280*/  IMAD.MOV.U32 R12, RZ, RZ, 0x1 ;  /* 0x00000001ff0c7424 */ /* 0x000fd400078e00ff */
[----:B------:R-:W-:Y:S01]  /*16290*/  @!P1 LEA R9, R30, UR48, 0x1 ;  /* 0x000000301e099c11 */ /* 0x000fe2000f8e08ff */
[----:B------:R-:W-:-:S07]  /*162a0*/  IMAD.MOV.U32 R2, RZ, RZ, R14 ;  /* 0x000000ffff027224 */ /* 0x000fce00078e000e */
[----:B------:R-:W-:Y:S05]  /*162b0*/  WARPSYNC.COLLECTIVE R15, `(.L_x_4404) ;  /* 0x000000000f087348 */ /* 0x000fea0003c00000 */
[----:B------:R0:W1:Y:S02]  /*162c0*/  SHFL.IDX P6, R14, R13, R12, R11 ;  /* 0x0000000c0d0e7389 */ /* 0x00006400000c000b */
[----:B01----:R-:W-:Y:S01]  /*162d0*/  ENDCOLLECTIVE ;  /* 0x000000000000791b */ /* 0x003fe20003800000 */
.L_x_4404:
        /* <DEDUP_REMOVED lines=8> */
[----:B------:R-:W-:Y:S01]  /*16360*/  ISETP.GE.AND P1, PT, R5, R0, PT ;  /* 0x000000000500720c */ /* 0x000fe20003f26270 */
[----:B------:R-:W-:-:S12]  /*16370*/  IMAD.MOV.U32 R5, RZ, RZ, R14 ;  /* 0x000000ffff057224 */ /* 0x000fd800078e000e */
[----:B0-----:R-:W-:Y:S05]  /*16380*/  WARPSYNC.COLLECTIVE R15, `(.L_x_4405) ;  /* 0x000000000f087348 */ /* 0x001fea0003c00000 */
[----:B------:R1:W2:Y:S02]  /*16390*/  SHFL.IDX P6, R14, R13, R12, R11 ;  /* 0x0000000c0d0e7389 */ /* 0x0002a400000c000b */
[----:B012---:R-:W-:Y:S01]  /*163a0*/  ENDCOLLECTIVE ;  /* 0x000000000000791b */ /* 0x007fe20003800000 */
.L_x_4405:
[----:B------:R-:W-:Y:S02]  /*163b0*/  IADD3 R3, R7, 0x20, RZ ;  /* 0x0000002007037810 */ /* 0x000fe40007ffe0ff */
[----:B------:R-:W-:Y:S01]  /*163c0*/  @!P1 LEA R21, R30, UR48, 0x1 ;  /* 0x000000301e159c11 */ /* 0x000fe2000f8e08ff */
[----:B------:R-:W-:Y:S02]  /*163d0*/  IMAD.MOV.U32 R13, RZ, RZ, R8 ;  /* 0x000000ffff0d7224 */ /* 0x000fe400078e0008 */
[----:B------:R-:W-:Y:S02]  /*163e0*/  IMAD.MOV.U32 R12, RZ, RZ, 0x2 ;  /* 0x00000002ff0c7424 */ /* 0x000fe400078e00ff */
[----:B------:R-:W-:-:S07]  /*163f0*/  IMAD.MOV.U32 R4, RZ, RZ, R14 ;  /* 0x000000ffff047224 */ /* 0x000fce00078e000e */
[----:B------:R-:W-:Y:S05]  /*16400*/  WARPSYNC.COLLECTIVE R15, `(.L_x_4406) ;  /* 0x000000000f087348 */ /* 0x000fea0003c00000 */
[----:B------:R0:W1:Y:S02]  /*16410*/  SHFL.IDX P6, R14, R13, R12, R11 ;  /* 0x0000000c0d0e7389 */ /* 0x00006400000c000b */
[----:B01----:R-:W-:Y:S01]  /*16420*/  ENDCOLLECTIVE ;  /* 0x000000000000791b */ /* 0x003fe20003800000 */
.L_x_4406:
        /* <DEDUP_REMOVED lines=13> */
.L_x_4407:
[----:B------:R-:W-:Y:S01]  /*16500*/  VIADD R5, R7, 0x30 ;  /* 0x0000003007057836 */ /* 0x000fe20000000000 */
[----:B------:R-:W-:Y:S01]  /*16510*/  @!P1 LEA R9, R30, UR48, 0x1 ;  /* 0x000000301e099c11 */ /* 0x000fe2000f8e08ff */
[----:B------:R-:W-:Y:S02]  /*16520*/  IMAD.MOV.U32 R13, RZ, RZ, R8 ;  /* 0x000000ffff0d7224 */ /* 0x000fe400078e0008 */
[----:B------:R-:W-:Y:S02]  /*16530*/  IMAD.MOV.U32 R12, RZ, RZ, 0x3 ;  /* 0x00000003ff0c7424 */ /* 0x000fe400078e00ff */
[----:B------:R-:W-:-:S07]  /*16540*/  IMAD.MOV.U32 R2, RZ, RZ, R14 ;  /* 0x000000ffff027224 */ /* 0x000fce00078e000e */
[----:B------:R-:W-:Y:S05]  /*16550*/  WARPSYNC.COLLECTIVE R15, `(.L_x_4408) ;  /* 0x000000000f087348 */ /* 0x000fea0003c00000 */
[----:B------:R0:W1:Y:S02]  /*16560*/  SHFL.IDX P6, R14, R13, R12, R11 ;  /* 0x0000000c0d0e7389 */ /* 0x00006400000c000b */
[----:B01----:R-:W-:Y:S01]  /*16570*/  ENDCOLLECTIVE ;  /* 0x000000000000791b */ /* 0x003fe20003800000 */
.L_x_4408:
        /* <DEDUP_REMOVED lines=13> */
.L_x_4409:
[----:B------:R-:W-:Y:S01]  /*16650*/  VIADD R3, R7, 0x40 ;  /* 0x0000004007037836 */ /* 0x000fe20000000000 */
[----:B------:R-:W-:Y:S01]  /*16660*/  @!P1 LEA R21, R30, UR48, 0x1 ;  /* 0x000000301e159c11 */ /* 0x000fe2000f8e08ff */
[----:B------:R-:W-:Y:S02]  /*16670*/  IMAD.MOV.U32 R13, RZ, RZ, R8 ;  /* 0x000000ffff0d7224 */ /* 0x000fe400078e0008 */
[----:B------:R-:W-:Y:S01]  /*16680*/  IMAD.MOV.U32 R12, RZ, RZ, 0x4 ;  /* 0x00000004ff0c7424 */ /* 0x000fe200078e00ff */
[----:B------:R-:W-:-:S07]  /*16690*/  MOV R4, R14 ;  /* 0x0000000e00047202 */ /* 0x000fce0000000f00 */
[----:B------:R-:W-:Y:S05]  /*166a0*/  WARPSYNC.COLLECTIVE R15, `(.L_x_4410) ;  /* 0x000000000f087348 */ /* 0x000fea0003c00000 */
[----:B------:R0:W1:Y:S02]  /*166b0*/  SHFL.IDX P6, R14, R13, R12, R11 ;  /* 0x0000000c0d0e7389 */ /* 0x00006400000c000b */
[----:B01----:R-:W-:Y:S01]  /*166c0*/  ENDCOLLECTIVE ;  /* 0x000000000000791b */ /* 0x003fe20003800000 */
.L_x_4410:
        /* <DEDUP_REMOVED lines=13> */
.L_x_4411:
        /* <DEDUP_REMOVED lines=8> */
.L_x_4412:
        /* <DEDUP_REMOVED lines=13> */
.L_x_4413:
        /* <DEDUP_REMOVED lines=8> */
.L_x_4414:
        /* <DEDUP_REMOVED lines=13> */
.L_x_4415:
[----:B------:R-:W-:Y:S01]  /*16a40*/  @!P1 LEA R9, R30, UR48, 0x1 ;  /* 0x000000301e099c11 */ /* 0x000fe2000f8e08ff */
[----:B------:R-:W-:Y:S02]  /*16a50*/  IMAD.MOV.U32 R13, RZ, RZ, R8 ;  /* 0x000000ffff0d7224 */ /* 0x000fe400078e0008 */
[----:B------:R-:W-:Y:S02]  /*16a60*/  IMAD.MOV.U32 R12, RZ, RZ, 0x7 ;  /* 0x00000007ff0c7424 */ /* 0x000fe400078e00ff */
[----:B------:R-:W-:-:S07]  /*16a70*/  IMAD.MOV.U32 R2, RZ, RZ, R14 ;  /* 0x000000ffff027224 */ /* 0x000fce00078e000e */
[----:B------:R-:W-:Y:S05]  /*16a80*/  WARPSYNC.COLLECTIVE R15, `(.L_x_4416) ;  /* 0x000000000f087348 */ /* 0x000fea0003c00000 */
[----:B------:R0:W1:Y:S02]  /*16a90*/  SHFL.IDX P6, R14, R13, R12, R11 ;  /* 0x0000000c0d0e7389 */ /* 0x00006400000c000b */
[----:B01----:R-:W-:Y:S01]  /*16aa0*/  ENDCOLLECTIVE ;  /* 0x000000000000791b */ /* 0x003fe20003800000 */
.L_x_4416:
        /* <DEDUP_REMOVED lines=8> */
[----:B------:R-:W-:-:S07]  /*16b30*/  IMAD.MOV.U32 R4, RZ, RZ, R14 ;  /* 0x000000ffff047224 */ /* 0x000fce00078e000e */
[----:B0-----:R-:W-:Y:S05]  /*16b40*/  WARPSYNC.COLLECTIVE R15, `(.L_x_4417) ;  /* 0x000000000f087348 */ /* 0x001fea0003c00000 */
[----:B------:R1:W2:Y:S02]  /*16b50*/  SHFL.IDX P6, R14, R13, R12, R11 ;  /* 0x0000000c0d0e7389 */ /* 0x0002a400000c000b */
[----:B012---:R-:W-:Y:S01]  /*16b60*/  ENDCOLLECTIVE ;  /* 0x000000000000791b */ /* 0x007fe20003800000 */
.L_x_4417:
[----:B------:R-:W-:Y:S05]  /*16b70*/  BRA `(.L_x_4418) ;  /* 0xffffffcc00507947 */ /* 0x000fea000383ffff */
.L_x_4353:
[----:B0-----:R-:W-:-:S04]  /*16b80*/  IMAD.U32 R3, RZ, RZ, UR48 ;  /* 0x00000030ff037e24 */ /* 0x001fc8000f8e00ff */
[----:B------:R0:W1:Y:S03]  /*16b90*/  SYNCS.PHASECHK.TRANS64.TRYWAIT P0, [R3+URZ+0x30820], R0 ;  /* 0x03082000030075a7 */ /* 0x000066000800017f */
[----:B-1----:R-:W-:Y:S05]  /*16ba0*/  @!P0 NANOSLEEP.SYNCS 0x989680 ;  /* 0x009896800000895d */ /* 0x002fea0003900000 */
[----:B------:R-:W1:Y:S02]  /*16bb0*/  @!P0 SYNCS.PHASECHK.TRANS64 P0, [R3+URZ+0x30820], R0 ;  /* 0x03082000030085a7 */ /* 0x000e64000800007f */
[----:B-1----:R-:W-:Y:S05]  /*16bc0*/  @!P0 BRA `(.L_x_4353) ;  /* 0xfffffffc00ec8947 */ /* 0x002fea000383ffff */
[----:B------:R-:W-:Y:S05]  /*16bd0*/  BRA `(.L_x_4419) ;  /* 0xffffffcc009c7947 */ /* 0x000fea000383ffff */
.L_x_4357:
[----:B0-----:R0:W1:Y:S02]  /*16be0*/  SYNCS.PHASECHK.TRANS64.TRYWAIT P0, [R19+URZ+0x30840], R2 ;  /* 0x03084002130075a7 */ /* 0x001064000800017f */
[----:B-1----:R-:W-:Y:S05]  /*16bf0*/  @!P0 NANOSLEEP.SYNCS 0x989680 ;  /* 0x009896800000895d */ /* 0x002fea0003900000 */
[----:B------:R-:W1:Y:S02]  /*16c00*/  @!P0 SYNCS.PHASECHK.TRANS64 P0, [R19+URZ+0x30840], R2 ;  /* 0x03084002130085a7 */ /* 0x000e64000800007f */
[----:B-1----:R-:W-:Y:S05]  /*16c10*/  @!P0 BRA `(.L_x_4357) ;  /* 0xfffffffc00f08947 */ /* 0x002fea000383ffff */
[----:B------:R-:W-:Y:S05]  /*16c20*/  BRA `(.L_x_4420) ;  /* 0xffffffd000847947 */ /* 0x000fea000383ffff */
.L_x_4358:
        /* <DEDUP_REMOVED lines=8> */
.L_x_4422:
[----:B------:R-:W-:Y:S05]  /*16cb0*/  BSYNC B1 ;  /* 0x0000000000017941 */ /* 0x000fea0003800000 */
.L_x_4421:
[----:B------:R-:W-:Y:S01]  /*16cc0*/  IMAD.MOV.U32 R13, RZ, RZ, R21 ;  /* 0x000000ffff0d7224 */ /* 0x000fe200078e0015 */
[----:B------:R-:W-:Y:S01]  /*16cd0*/  MOV R15, 0xffffffff ;  /* 0xffffffff000f7802 */ /* 0x000fe20000000f00 */
[----:B------:R-:W-:Y:S01]  /*16ce0*/  IMAD.MOV.U32 R12, RZ, RZ, RZ ;  /* 0x000000ffff0c7224 */ /* 0x000fe200078e00ff */
[----:B------:R-:W-:Y:S01]  /*16cf0*/  P2R R6, PR, RZ, 0x2 ;  /* 0x00000002ff067803 */ /* 0x000fe20000000000 */
[----:B------:R-:W-:Y:S01]  /*16d00*/  IMAD.MOV.U32 R11, RZ, RZ, 0x181f ;  /* 0x0000181fff0b7424 */ /* 0x000fe200078e00ff */
[----:B------:R-:W-:Y:S01]  /*16d10*/  LOP3.LUT P1, RZ, R16, 0x4, RZ, 0xc0, !PT ;  /* 0x0000000410ff7812 */ /* 0x000fe2000782c0ff */
[----:B------:R-:W-:Y:S01]  /*16d20*/  IMAD.MOV.U32 R3, RZ, RZ, R14 ;  /* 0x000000ffff037224 */ /* 0x000fe200078e000e */
[----:B------:R-:W-:Y:S01]  /*16d30*/  LEA R22, R22, UR48, 0x1 ;  /* 0x0000003016167c11 */ /* 0x000fe2000f8e08ff */
[----:B------:R-:W-:-:S10]  /*16d40*/  IMAD.SHL.U32 R8, R23, 0x2, RZ ;  /* 0x0000000217087824 */ /* 0x000fd400078e00ff */
[----:B------:R-:W-:Y:S05]  /*16d50*/  WARPSYNC.COLLECTIVE R15, `(.L_x_4423) ;  /* 0x000000000f087348 */ /* 0x000fea0003c00000 */
[----:B------:R0:W1:Y:S02]  /*16d60*/  SHFL.IDX P6, R14, R13, R12, R11 ;  /* 0x0000000c0d0e7389 */ /* 0x00006400000c000b */
[----:B01----:R-:W-:Y:S01]  /*16d70*/  ENDCOLLECTIVE ;  /* 0x000000000000791b */ /* 0x003fe20003800000 */
.L_x_4423:
[----:B------:R-:W-:Y:S02]  /*16d80*/  IMAD.MOV.U32 R13, RZ, RZ, R24 ;  /* 0x000000ffff0d7224 */ /* 0x000fe400078e0018 */
[----:B------:R-:W-:Y:S01]  /*16d90*/  IMAD.MOV.U32 R12, RZ, RZ, 0x1 ;  /* 0x00000001ff0c7424 */ /* 0x000fe200078e00ff */
[----:B------:R-:W-:-:S13]  /*16da0*/  IADD3 R2, P0, R14, R8, RZ ;  /* 0x000000080e027210 */ /* 0x000fda0007f1e0ff */
[----:B------:R-:W-:Y:S05]  /*16db0*/  WARPSYNC.COLLECTIVE R15, `(.L_x_4424) ;  /* 0x000000000f087348 */ /* 0x000fea0003c00000 */
[----:B------:R0:W1:Y:S02]  /*16dc0*/  SHFL.IDX P6, R14, R13, R12, R11 ;  /* 0x0000000c0d0e7389 */ /* 0x00006400000c000b */
[----:B01----:R-:W-:Y:S01]  /*16dd0*/  ENDCOLLECTIVE ;  /* 0x000000000000791b */ /* 0x003fe20003800000 */
.L_x_4424:
        /* <DEDUP_REMOVED lines=8> */
[----:B------:R-:W-:-:S07]  /*16e60*/  IMAD.MOV.U32 R7, RZ, RZ, R14 ;  /* 0x000000ffff077224 */ /* 0x000fce00078e000e */
[----:B0-----:R-:W-:Y:S05]  /*16e70*/  WARPSYNC.COLLECTIVE R15, `(.L_x_4425) ;  /* 0x000000000f087348 */ /* 0x001fea0003c00000 */
[----:B------:R1:W2:Y:S02]  /*16e80*/  SHFL.IDX P6, R14, R13, R12, R11 ;  /* 0x0000000c0d0e7389 */ /* 0x0002a400000c000b */
[----:B012---:R-:W-:Y:S01]  /*16e90*/  ENDCOLLECTIVE ;  /* 0x000000000000791b */ /* 0x007fe20003800000 */
.L_x_4425:
[----:B------:R-:W-:Y:S02]  /*16ea0*/  IMAD.MOV.U32 R13, RZ, RZ, R24 ;  /* 0x000000ffff0d7224 */ /* 0x000fe400078e0018 */
[----:B------:R-:W-:Y:S01]  /*16eb0*/  IMAD.MOV.U32 R12, RZ, RZ, 0x2 ;  /* 0x00000002ff0c7424 */ /* 0x000fe200078e00ff */
[----:B------:R-:W-:-:S13]  /*16ec0*/  IADD3 R2, P0, R14, R8, RZ ;  /* 0x000000080e027210 */ /* 0x000fda0007f1e0ff */
[----:B------:R-:W-:Y:S05]  /*16ed0*/  WARPSYNC.COLLECTIVE R15, `(.L_x_4426) ;  /* 0x000000000f087348 */ /* 0x000fea0003c00000 */
[----:B------:R0:W1:Y:S02]  /*16ee0*/  SHFL.IDX P6, R14, R13, R12, R11 ;  /* 0x0000000c0d0e7389 */ /* 0x00006400000c000b */
[----:B01----:R-:W-:Y:S01]  /*16ef0*/  ENDCOLLECTIVE ;  /* 0x000000000000791b */ /* 0x003fe20003800000 */
.L_x_4426:
        /* <DEDUP_REMOVED lines=12> */
.L_x_4427:
[----:B------:R-:W-:Y:S02]  /*16fc0*/  IMAD.MOV.U32 R13, RZ, RZ, R24 ;  /* 0x000000ffff0d7224 */ /* 0x000fe400078e0018 */
[----:B------:R-:W-:Y:S01]  /*16fd0*/  IMAD.MOV.U32 R12, RZ, RZ, 0x3 ;  /* 0x00000003ff0c7424 */ /* 0x000fe200078e00ff */
[----:B------:R-:W-:-:S07]  /*16fe0*/  MOV R10, R14 ;  /* 0x0000000e000a7202 */ /* 0x000fce0000000f00 */
[----:B------:R-:W-:Y:S05]  /*16ff0*/  WARPSYNC.COLLECTIVE R15, `(.L_x_4428) ;  /* 0x000000000f087348 */ /* 0x000fea0003c00000 */
[----:B------:R0:W1:Y:S02]  /*17000*/  SHFL.IDX P6, R14, R13, R12, R11 ;  /* 0x0000000c0d0e7389 */ /* 0x00006400000c000b */
[----:B01----:R-:W-:Y:S01]  /*17010*/  ENDCOLLECTIVE ;  /* 0x000000000000791b */ /* 0x003fe20003800000 */
.L_x_4428:
        /* <DEDUP_REMOVED lines=13> */
.L_x_4429:
[----:B------:R-:W-:Y:S02]  /*170f0*/  IMAD.MOV.U32 R13, RZ, RZ, R24 ;  /* 0x000000ffff0d7224 */ /* 0x000fe400078e0018 */
[----:B------:R-:W-:Y:S02]  /*17100*/  IMAD.MOV.U32 R12, RZ, RZ, 0x4 ;  /* 0x00000004ff0c7424 */ /* 0x000fe400078e00ff */
[----:B------:R-:W-:-:S07]  /*17110*/  IMAD.MOV.U32 R2, RZ, RZ, R14 ;  /* 0x000000ffff027224 */ /* 0x000fce00078e000e */
[----:B------:R-:W-:Y:S05]  /*17120*/  WARPSYNC.COLLECTIVE R15, `(.L_x_4430) ;  /* 0x000000000f087348 */ /* 0x000fea0003c00000 */
[----:B------:R0:W1:Y:S02]  /*17130*/  SHFL.IDX P6, R14, R13, R12, R11 ;  /* 0x0000000c0d0e7389 */ /* 0x00006400000c000b */
[----:B01----:R-:W-:Y:S01]  /*17140*/  ENDCOLLECTIVE ;  /* 0x000000000000791b */ /* 0x003fe20003800000 */
.L_x_4430:
[----:B------:R-:W-:-:S05]  /*17150*/  IADD3 R2, P0, R2, R8, RZ ;  /* 0x0000000802027210 */ /* 0x000fca0007f1e0ff */
[----:B------:R-:W-:-:S05]  /*17160*/  IMAD.X R3, RZ, RZ, R3, P0 ;  /* 0x000000ffff037224 */ /* 0x000fca00000e0603 */
        /* <DEDUP_REMOVED lines=11> */
.L_x_4431:
[----:B------:R-:W-:Y:S02]  /*17220*/  IMAD.MOV.U32 R13, RZ, RZ, R24 ;  /* 0x000000ffff0d7224 */ /* 0x000fe400078e0018 */
[----:B------:R-:W-:Y:S02]  /*17230*/  IMAD.MOV.U32 R12, RZ, RZ, 0x5 ;  /* 0x00000005ff0c7424 */ /* 0x000fe400078e00ff */
[----:B------:R-:W-:-:S07]  /*17240*/  IMAD.MOV.U32 R2, RZ, RZ, R14 ;  /* 0x000000ffff027224 */ /* 0x000fce00078e000e */
[----:B------:R-:W-:Y:S05]  /*17250*/  WARPSYNC.COLLECTIVE R15, `(.L_x_4432) ;  /* 0x000000000f087348 */ /* 0x000fea0003c00000 */
[----:B------:R0:W1:Y:S02]  /*17260*/  SHFL.IDX P6, R14, R13, R12, R11 ;  /* 0x0000000c0d0e7389 */ /* 0x00006400000c000b */
[----:B01----:R-:W-:Y:S01]  /*17270*/  ENDCOLLECTIVE ;  /* 0x000000000000791b */ /* 0x003fe20003800000 */
.L_x_4432:
[----:B------:R-:W-:-:S05]  /*17280*/  IADD3 R2, P0, R2, R8, RZ ;  /* 0x0000000802027210 */ /* 0x000fca0007f1e0ff */
[----:B------:R-:W-:-:S05]  /*17290*/  IMAD.X R3, RZ, RZ, R3, P0 ;  /* 0x000000ffff037224 */ /* 0x000fca00000e0603 */
[----:B------:R-:W-:Y:S01]  /*172a0*/  @!PT LDS RZ, [RZ] ;  /* 0x00000000fffff984 */ /* 0x000fe20000000800 */
[----:B------:R-:W-:Y:S01]  /*172b0*/  @!PT LDS RZ, [RZ] ;  /* 0x00000000fffff984 */ /* 0x000fe20000000800 */
[----:B------:R-:W-:Y:S01]  /*172c0*/  @!PT LDS RZ, [RZ] ;  /* 0x00000000fffff984 */ /* 0x000fe20000000800 */
[----:B------:R0:W-:Y:S01]  /*172d0*/  LDGSTS.E.BYPASS.LTC128B.128 [R22+0x20400], desc[UR36][R2.64], !P1 ;  /* 0x2040000002167fae */ /* 0x0001e2000c901d64 */
[----:B------:R-:W-:Y:S01]  /*172e0*/  IMAD.MOV.U32 R13, RZ, RZ, R21 ;  /* 0x000000ffff0d7224 */ /* 0x000fe200078e0015 */
[----:B------:R-:W-:Y:S02]  /*172f0*/  ISETP.NE.AND P1, PT, R6, RZ, PT ;  /* 0x000000ff0600720c */ /* 0x000fe40003f25270 */
[----:B------:R0:W-:Y:S04]  /*17300*/  LDGSTS.E.BYPASS.LTC128B.128 [R22+0x23400], desc[UR36][R2.64+0x80], !P5 ;  /* 0x2340008002167fae */ /* 0x0001e8000e901d64 */
[----:B------:R0:W-:Y:S01]  /*17310*/  LDGSTS.E.BYPASS.LTC128B.128 [R22+0x26400], desc[UR36][R2.64+0x100], !P4 ;  /* 0x2640010002167fae */ /* 0x0001e2000e101d64 */
[----:B------:R-:W-:-:S07]  /*17320*/  IMAD.MOV.U32 R24, RZ, RZ, R14 ;  /* 0x000000ffff187224 */ /* 0x000fce00078e000e */
[----:B0-----:R-:W-:Y:S05]  /*17330*/  WARPSYNC.COLLECTIVE R15, `(.L_x_4433) ;  /* 0x000000000f087348 */ /* 0x001fea0003c00000 */
[----:B------:R1:W2:Y:S02]  /*17340*/  SHFL.IDX P6, R14, R13, R12, R11 ;  /* 0x0000000c0d0e7389 */ /* 0x0002a400000c000b */
[----:B012---:R-:W-:Y:S01]  /*17350*/  ENDCOLLECTIVE ;  /* 0x000000000000791b */ /* 0x007fe20003800000 */
.L_x_4433:
[----:B------:R-:W-:Y:S05]  /*17360*/  BRA `(.L_x_4434) ;  /* 0xffffffcc00d07947 */ /* 0x000fea000383ffff */
.L_x_4363:
[----:B0-----:R0:W2:Y:S02]  /*17370*/  SYNCS.PHASECHK.TRANS64.TRYWAIT P0, [R6+URZ+0x30860], R3 ;  /* 0x03086003060075a7 */ /* 0x0010a4000800017f */
[----:B--2---:R-:W-:Y:S05]  /*17380*/  @!P0 NANOSLEEP.SYNCS 0x989680 ;  /* 0x009896800000895d */ /* 0x004fea0003900000 */
[----:B------:R-:W2:Y:S02]  /*17390*/  @!P0 SYNCS.PHASECHK.TRANS64 P0, [R6+URZ+0x30860], R3 ;  /* 0x03086003060085a7 */ /* 0x000ea4000800007f */
[----:B--2---:R-:W-:Y:S05]  /*173a0*/  @!P0 BRA `(.L_x_4363) ;  /* 0xfffffffc00f08947 */ /* 0x004fea000383ffff */
[----:B------:R-:W-:Y:S05]  /*173b0*/  BRA `(.L_x_4435) ;  /* 0xffffffd000347947 */ /* 0x000fea000383ffff */
.L_x_4364:
        /* <DEDUP_REMOVED lines=8> */
.L_x_4437:
[----:B------:R-:W-:Y:S05]  /*17440*/  BSYNC B1 ;  /* 0x0000000000017941 */ /* 0x000fea0003800000 */
.L_x_4436:
[----:B------:R-:W-:Y:S01]  /*17450*/  IMAD.MOV.U32 R13, RZ, RZ, R17 ;  /* 0x000000ffff0d7224 */ /* 0x000fe200078e0011 */
[----:B------:R-:W-:Y:S01]  /*17460*/  MOV R3, R14 ;  /* 0x0000000e00037202 */ /* 0x000fe20000000f00 */
[----:B------:R-:W-:Y:S01]  /*17470*/  IMAD.MOV.U32 R12, RZ, RZ, RZ ;  /* 0x000000ffff0c7224 */ /* 0x000fe200078e00ff */
[----:B------:R-:W-:Y:S01]  /*17480*/  LEA R7, R7, UR48, 0x1 ;  /* 0x0000003007077c11 */ /* 0x000fe2000f8e08ff */
[----:B------:R-:W-:Y:S02]  /*17490*/  IMAD.MOV.U32 R11, RZ, RZ, 0x181f ;  /* 0x0000181fff0b7424 */ /* 0x000fe400078e00ff */
[----:B------:R-:W-:-:S07]  /*174a0*/  IMAD.MOV.U32 R15, RZ, RZ, -0x1 ;  /* 0xffffffffff0f7424 */ /* 0x000fce00078e00ff */
[----:B------:R-:W-:Y:S05]  /*174b0*/  WARPSYNC.COLLECTIVE R15, `(.L_x_4438) ;  /* 0x000000000f087348 */ /* 0x000fea0003c00000 */
[----:B------:R0:W1:Y:S02]  /*174c0*/  SHFL.IDX P6, R14, R13, R12, R11 ;  /* 0x0000000c0d0e7389 */ /* 0x00006400000c000b */
[----:B01----:R-:W-:Y:S01]  /*174d0*/  ENDCOLLECTIVE ;  /* 0x000000000000791b */ /* 0x003fe20003800000 */
.L_x_4438:
[----:B------:R-:W-:Y:S02]  /*174e0*/  IMAD.MOV.U32 R13, RZ, RZ, R18 ;  /* 0x000000ffff0d7224 */ /* 0x000fe400078e0012 */
[----:B------:R-:W-:Y:S01]  /*174f0*/  IMAD.MOV.U32 R12, RZ, RZ, 0x1 ;  /* 0x00000001ff0c7424 */ /* 0x000fe200078e00ff */
[----:B------:R-:W-:-:S13]  /*17500*/  IADD3 R2, P0, R14, R9, RZ ;  /* 0x000000090e027210 */ /* 0x000fda0007f1e0ff */
[----:B------:R-:W-:Y:S05]  /*17510*/  WARPSYNC.COLLECTIVE R15, `(.L_x_4439) ;  /* 0x000000000f087348 */ /* 0x000fea0003c00000 */
[----:B------:R0:W1:Y:S02]  /*17520*/  SHFL.IDX P6, R14, R13, R12, R11 ;  /* 0x0000000c0d0e7389 */ /* 0x00006400000c000b */
[----:B01----:R-:W-:Y:S01]  /*17530*/  ENDCOLLECTIVE ;  /* 0x000000000000791b */ /* 0x003fe20003800000 */
.L_x_4439:
        /* <DEDUP_REMOVED lines=12> */
.L_x_4440:
        /* <DEDUP_REMOVED lines=12> */
.L_x_4441:
        /* <DEDUP_REMOVED lines=12> */
.L_x_4442:
[----:B------:R-:W-:Y:S01]  /*17780*/  @!PT LDS RZ, [RZ] ;  /* 0x00000000fffff984 */ /* 0x000fe20000000800 */
[----:B------:R-:W-:Y:S01]  /*17790*/  @!PT LDS RZ, [RZ] ;  /* 0x00000000fffff984 */ /* 0x000fe20000000800 */
[----:B------:R-:W-:Y:S01]  /*177a0*/  @!PT LDS RZ, [RZ] ;  /* 0x00000000fffff984 */ /* 0x000fe20000000800 */
[----:B------:R-:W-:Y:S01]  /*177b0*/  LDGSTS.E.BYPASS.LTC128B.128 [R7+0x3c00], desc[UR36][R2.64+0x80], !P0 ;  /* 0x03c0008002077fae */ /* 0x000fe2000c101d64 */
[----:B------:R-:W-:Y:S01]  /*177c0*/  ISETP.LT.OR P0, PT, R0, 0x11, P1 ;  /* 0x000000110000780c */ /* 0x000fe20000f01670 */
[----:B------:R-:W-:Y:S02]  /*177d0*/  IMAD.MOV.U32 R13, RZ, RZ, R18 ;  /* 0x000000ffff0d7224 */ /* 0x000fe400078e0012 */
[----:B------:R-:W-:-:S10]  /*177e0*/  IMAD.MOV.U32 R12, RZ, RZ, 0x3 ;  /* 0x00000003ff0c7424 */ /* 0x000fd400078e00ff */
[----:B------:R0:W-:Y:S02]  /*177f0*/  LDGSTS.E.BYPASS.LTC128B.128 [R7+0x6c00], desc[UR36][R2.64+0x100], !P0 ;  /* 0x06c0010002077fae */ /* 0x0001e4000c101d64 */
[----:B0-----:R-:W-:-:S13]  /*17800*/  IADD3 R2, P0, R14, R9, RZ ;  /* 0x000000090e027210 */ /* 0x001fda0007f1e0ff */
[----:B------:R-:W-:Y:S05]  /*17810*/  WARPSYNC.COLLECTIVE R15, `(.L_x_4443) ;  /* 0x000000000f087348 */ /* 0x000fea0003c00000 */
[----:B------:R0:W1:Y:S02]  /*17820*/  SHFL.IDX P6, R14, R13, R12, R11 ;  /* 0x0000000c0d0e7389 */ /* 0x00006400000c000b */
[----:B01----:R-:W-:Y:S01]  /*17830*/  ENDCOLLECTIVE ;  /* 0x000000000000791b */ /* 0x003fe20003800000 */
.L_x_4443:
        /* <DEDUP_REMOVED lines=12> */
.L_x_4444:
        /* <DEDUP_REMOVED lines=12> */
.L_x_4445:
        /* <DEDUP_REMOVED lines=12> */
.L_x_4446:
        /* <DEDUP_REMOVED lines=12> */
.L_x_4447:
        /* <DEDUP_REMOVED lines=12> */
.L_x_4448:
[----:B------:R-:W-:Y:S01]  /*17c00*/  @!PT LDS RZ, [RZ] ;  /* 0x00000000fffff984 */ /* 0x000fe20000000800 */
[----:B------:R-:W-:Y:S01]  /*17c10*/  @!PT LDS RZ, [RZ] ;  /* 0x00000000fffff984 */ /* 0x000fe20000000800 */
[----:B------:R-:W-:Y:S01]  /*17c20*/  @!PT LDS RZ, [RZ] ;  /* 0x00000000fffff984 */ /* 0x000fe20000000800 */
[----:B------:R2:W-:Y:S01]  /*17c30*/  LDGSTS.E.BYPASS.LTC128B.128 [R7+0x5400], desc[UR36][R2.64+0x80], !P0 ;  /* 0x0540008002077fae */ /* 0x0005e2000c101d64 */
[----:B------:R-:W-:-:S13]  /*17c40*/  ISETP.LT.OR P0, PT, R0, 0x41, P1 ;  /* 0x000000410000780c */ /* 0x000fda0000f01670 */
[----:B------:R2:W-:Y:S01]  /*17c50*/  LDGSTS.E.BYPASS.LTC128B.128 [R7+0x8400], desc[UR36][R2.64+0x100], !P0 ;  /* 0x0840010002077fae */ /* 0x0005e2000c101d64 */
[----:B------:R-:W-:Y:S05]  /*17c60*/  BRA `(.L_x_4449) ;  /* 0xffffffc800f07947 */ /* 0x000fea000383ffff */
.L_x_4370:
[----:B0-----:R0:W1:Y:S02]  /*17c70*/  SYNCS.PHASECHK.TRANS64.TRYWAIT P0, [R0+URZ+0x30860], R3 ;  /* 0x03086003000075a7 */ /* 0x001064000800017f */
[----:B-1----:R-:W-:Y:S05]  /*17c80*/  @!P0 NANOSLEEP.SYNCS 0x989680 ;  /* 0x009896800000895d */ /* 0x002fea0003900000 */
[----:B------:R-:W1:Y:S02]  /*17c90*/  @!P0 SYNCS.PHASECHK.TRANS64 P0, [R0+URZ+0x30860], R3 ;  /* 0x03086003000085a7 */ /* 0x000e64000800007f */
[----:B-1----:R-:W-:Y:S05]  /*17ca0*/  @!P0 BRA `(.L_x_4370) ;  /* 0xfffffffc00f08947 */ /* 0x002fea000383ffff */
[----:B------:R-:W-:Y:S05]  /*17cb0*/  BRA `(.L_x_4450) ;  /* 0xffffffcc00ec7947 */ /* 0x000fea000383ffff */
.L_x_4371:
        /* <DEDUP_REMOVED lines=8> */
.L_x_4452:
[----:B------:R-:W-:Y:S05]  /*17d40*/  BSYNC B0 ;  /* 0x0000000000007941 */ /* 0x000fea0003800000 */
.L_x_4451:
[----:B------:R-:W-:Y:S01]  /*17d50*/  IMAD.MOV.U32 R13, RZ, RZ, R17 ;  /* 0x000000ffff0d7224 */ /* 0x000fe200078e0011 */
[----:B------:R-:W-:Y:S01]  /*17d60*/  LEA R4, R4, UR48, 0x1 ;  /* 0x0000003004047c11 */ /* 0x000fe2000f8e08ff */
[----:B------:R-:W-:Y:S02]  /*17d70*/  IMAD.MOV.U32 R12, RZ, RZ, RZ ;  /* 0x000000ffff0c7224 */ /* 0x000fe400078e00ff */
[----:B------:R-:W-:Y:S02]  /*17d80*/  IMAD.MOV.U32 R11, RZ, RZ, 0x181f ;  /* 0x0000181fff0b7424 */ /* 0x000fe400078e00ff */
[----:B------:R-:W-:Y:S02]  /*17d90*/  IMAD.MOV.U32 R15, RZ, RZ, -0x1 ;  /* 0xffffffffff0f7424 */ /* 0x000fe400078e00ff */
[----:B------:R-:W-:-:S07]  /*17da0*/  IMAD.MOV.U32 R3, RZ, RZ, R14 ;  /* 0x000000ffff037224 */ /* 0x000fce00078e000e */
[----:B------:R-:W-:Y:S05]  /*17db0*/  WARPSYNC.COLLECTIVE R15, `(.L_x_4453) ;  /* 0x000000000f087348 */ /* 0x000fea0003c00000 */
[----:B------:R0:W1:Y:S02]  /*17dc0*/  SHFL.IDX P6, R14, R13, R12, R11 ;  /* 0x0000000c0d0e7389 */ /* 0x00006400000c000b */
[----:B01----:R-:W-:Y:S01]  /*17dd0*/  ENDCOLLECTIVE ;  /* 0x000000000000791b */ /* 0x003fe20003800000 */
.L_x_4453:
[----:B------:R-:W-:Y:S02]  /*17de0*/  ULDC UR4, c[0x0][0x2f4] ;  /* 0x0000bd0000047ab9 */ /* 0x000fe40000000800 */
[----:B------:R-:W-:Y:S02]  /*17df0*/  ISETP.GE.AND P1, PT, R34, UR4, PT ;  /* 0x0000000422007c0c */ /* 0x000fe4000bf26270 */
[----:B------:R-:W-:Y:S02]  /*17e00*/  ISETP.GE.AND P0, PT, R33, UR4, PT ;  /* 0x0000000421007c0c */ /* 0x000fe4000bf06270 */
[----:B------:R-:W-:Y:S02]  /*17e10*/  ISETP.GE.AND P2, PT, R23, UR4, PT ;  /* 0x0000000417007c0c */ /* 0x000fe4000bf46270 */
[C---:B------:R-:W-:Y:S02]  /*17e20*/  ISETP.LT.OR P4, PT, R5.reuse, 0x1, P1 ;  /* 0x000000010500780c */ /* 0x040fe40000f81670 */
[----:B------:R-:W-:-:S02]  /*17e30*/  ISETP.LT.OR P3, PT, R5, 0x1, P2 ;  /* 0x000000010500780c */ /* 0x000fc40001761670 */
[----:B------:R-:W-:Y:S01]  /*17e40*/  ISETP.LT.OR P5, PT, R5, 0x1, P0 ;  /* 0x000000010500780c */ /* 0x000fe200007a1670 */
[----:B------:R-:W-:Y:S02]  /*17e50*/  IMAD.MOV.U32 R13, RZ, RZ, R18 ;  /* 0x000000ffff0d7224 */ /* 0x000fe400078e0012 */
[----:B------:R-:W-:Y:S02]  /*17e60*/  IMAD.MOV.U32 R12, RZ, RZ, 0x1 ;  /* 0x00000001ff0c7424 */ /* 0x000fe400078e00ff */
[----:B------:R-:W-:-:S08]  /*17e70*/  IMAD.MOV.U32 R2, RZ, RZ, R14 ;  /* 0x000000ffff027224 */ /* 0x000fd000078e000e */
[----:B------:R-:W-:Y:S05]  /*17e80*/  WARPSYNC.COLLECTIVE R15, `(.L_x_4454) ;  /* 0x000000000f087348 */ /* 0x000fea0003c00000 */
[----:B------:R0:W1:Y:S02]  /*17e90*/  SHFL.IDX P6, R14, R13, R12, R11 ;  /* 0x0000000c0d0e7389 */ /* 0x00006400000c000b */
[----:B01----:R-:W-:Y:S01]  /*17ea0*/  ENDCOLLECTIVE ;  /* 0x000000000000791b */ /* 0x003fe20003800000 */
.L_x_4454:
        /* <DEDUP_REMOVED lines=10> */
[----:B------:R-:W-:Y:S01]  /*17f50*/  ISETP.LT.OR P5, PT, R5, 0x11, P0 ;  /* 0x000000110500780c */ /* 0x000fe200007a1670 */
[----:B------:R-:W-:-:S12]  /*17f60*/  IMAD.MOV.U32 R6, RZ, RZ, R14 ;  /* 0x000000ffff067224 */ /* 0x000fd800078e000e */
[----:B0-----:R-:W-:Y:S05]  /*17f70*/  WARPSYNC.COLLECTIVE R15, `(.L_x_4455) ;  /* 0x000000000f087348 */ /* 0x001fea0003c00000 */
[----:B------:R1:W2:Y:S02]  /*17f80*/  SHFL.IDX P6, R14, R13, R12, R11 ;  /* 0x0000000c0d0e7389 */ /* 0x0002a400000c000b */
[----:B012---:R-:W-:Y:S01]  /*17f90*/  ENDCOLLECTIVE ;  /* 0x000000000000791b */ /* 0x007fe20003800000 */
.L_x_4455:
[----:B------:R-:W-:Y:S02]  /*17fa0*/  IMAD.MOV.U32 R3, RZ, RZ, R6 ;  /* 0x000000ffff037224 */ /* 0x000fe400078e0006 */
[----:B------:R-:W-:Y:S02]  /*17fb0*/  IMAD.MOV.U32 R13, RZ, RZ, R18 ;  /* 0x000000ffff0d7224 */ /* 0x000fe400078e0012 */
[----:B------:R-:W-:Y:S01]  /*17fc0*/  IMAD.MOV.U32 R12, RZ, RZ, 0x2 ;  /* 0x00000002ff0c7424 */ /* 0x000fe200078e00ff */
[----:B------:R-:W-:-:S07]  /*17fd0*/  MOV R2, R14 ;  /* 0x0000000e00027202 */ /* 0x000fce0000000f00 */
[----:B------:R-:W-:Y:S05]  /*17fe0*/  WARPSYNC.COLLECTIVE R15, `(.L_x_4456) ;  /* 0x000000000f087348 */ /* 0x000fea0003c00000 */
[----:B------:R0:W1:Y:S02]  /*17ff0*/  SHFL.IDX P6, R14, R13, R12, R11 ;  /* 0x0000000c0d0e7389 */ /* 0x00006400000c000b */
[----:B01----:R-:W-:Y:S01]  /*18000*/  ENDCOLLECTIVE ;  /* 0x000000000000791b */ /* 0x003fe20003800000 */
.L_x_4456:
        /* <DEDUP_REMOVED lines=15> */
.L_x_4457:
[----:B------:R-:W-:Y:S02]  /*18100*/  IMAD.MOV.U32 R3, RZ, RZ, R7 ;  /* 0x000000ffff037224 */ /* 0x000fe400078e0007 */
[----:B------:R-:W-:Y:S02]  /*18110*/  IMAD.MOV.U32 R13, RZ, RZ, R18 ;  /* 0x000000ffff0d7224 */ /* 0x000fe400078e0012 */
[----:B------:R-:W-:Y:S02]  /*18120*/  IMAD.MOV.U32 R12, RZ, RZ, 0x3 ;  /* 0x00000003ff0c7424 */ /* 0x000fe400078e00ff */
[----:B------:R-:W-:-:S07]  /*18130*/  IMAD.MOV.U32 R8, RZ, RZ, R14 ;  /* 0x000000ffff087224 */ /* 0x000fce00078e000e */
[----:B------:R-:W-:Y:S05]  /*18140*/  WARPSYNC.COLLECTIVE R15, `(.L_x_4458) ;  /* 0x000000000f087348 */ /* 0x000fea0003c00000 */
[----:B------:R0:W1:Y:S02]  /*18150*/  SHFL.IDX P6, R14, R13, R12, R11 ;  /* 0x0000000c0d0e7389 */ /* 0x00006400000c000b */
[----:B01----:R-:W-:Y:S01]  /*18160*/  ENDCOLLECTIVE ;  /* 0x000000000000791b */ /* 0x003fe20003800000 */
.L_x_4458:
[----:B------:R-:W-:-:S04]  /*18170*/  IMAD.MOV.U32 R2, RZ, RZ, R8 ;  /* 0x000000ffff027224 */ /* 0x000fc800078e0008 */
[----:B------:R-:W-:-:S05]  /*18180*/  IMAD.WIDE.U32 R2, R23, 0x2, R2 ;  /* 0x0000000217027825 */ /* 0x000fca00078e0002 */
[----:B------:R-:W-:Y:S01]  /*18190*/  @!PT LDS RZ, [RZ] ;  /* 0x00000000fffff984 */ /* 0x000fe20000000800 */
[----:B------:R-:W-:Y:S01]  /*181a0*/  @!PT LDS RZ, [RZ] ;  /* 0x00000000fffff984 */ /* 0x000fe20000000800 */
[----:B------:R-:W-:Y:S01]  /*181b0*/  @!PT LDS RZ, [RZ] ;  /* 0x00000000fffff984 */ /* 0x000fe20000000800 */
[----:B------:R0:W-:Y:S01]  /*181c0*/  LDGSTS.E.BYPASS.LTC128B.128 [R4+0x1400], desc[UR36][R2.64], !P3 ;  /* 0x0140000002047fae */ /* 0x0001e2000d901d64 */
[C---:B------:R-:W-:Y:S01]  /*181d0*/  ISETP.LT.OR P3, PT, R5.reuse, 0x31, P2 ;  /* 0x000000310500780c */ /* 0x040fe20001761670 */
[----:B------:R-:W-:Y:S02]  /*181e0*/  IMAD.MOV.U32 R13, RZ, RZ, R17 ;  /* 0x000000ffff0d7224 */ /* 0x000fe400078e0011 */
        /* <DEDUP_REMOVED lines=8> */
.L_x_4459:
[----:B------:R-:W-:Y:S02]  /*18270*/  IMAD.MOV.U32 R3, RZ, RZ, R6 ;  /* 0x000000ffff037224 */ /* 0x000fe400078e0006 */
[----:B------:R-:W-:Y:S02]  /*18280*/  IMAD.MOV.U32 R6, RZ, RZ, RZ ;  /* 0x000000ffff067224 */ /* 0x000fe400078e00ff */
[----:B------:R-:W-:Y:S02]  /*18290*/  IMAD.MOV.U32 R13, RZ, RZ, R18 ;  /* 0x000000ffff0d7224 */ /* 0x000fe400078e0012 */
[----:B------:R-:W-:Y:S02]  /*182a0*/  IMAD.MOV.U32 R12, RZ, RZ, 0x4 ;  /* 0x00000004ff0c7424 */ /* 0x000fe400078e00ff */
[----:B------:R-:W-:-:S07]  /*182b0*/  IMAD.MOV.U32 R2, RZ, RZ, R14 ;  /* 0x000000ffff027224 */ /* 0x000fce00078e000e */
[----:B------:R-:W-:Y:S05]  /*182c0*/  WARPSYNC.COLLECTIVE R15, `(.L_x_4460) ;  /* 0x000000000f087348 */ /* 0x000fea0003c00000 */
[----:B------:R0:W1:Y:S02]  /*182d0*/  SHFL.IDX P6, R14, R13, R12, R11 ;  /* 0x0000000c0d0e7389 */ /* 0x00006400000c000b */
[----:B01----:R-:W-:Y:S01]  /*182e0*/  ENDCOLLECTIVE ;  /* 0x000000000000791b */ /* 0x003fe20003800000 */
.L_x_4460:
        /* <DEDUP_REMOVED lines=15> */
.L_x_4461:
[----:B------:R-:W-:Y:S01]  /*183e0*/  IMAD.MOV.U32 R3, RZ, RZ, R7 ;  /* 0x000000ffff037224 */ /* 0x000fe200078e0007 */
[----:B------:R-:W-:Y:S01]  /*183f0*/  MOV R13, R18 ;  /* 0x00000012000d7202 */ /* 0x000fe20000000f00 */
[----:B------:R-:W-:Y:S02]  /*18400*/  IMAD.MOV.U32 R12, RZ, RZ, 0x5 ;  /* 0x00000005ff0c7424 */ /* 0x000fe400078e00ff */
[----:B------:R-:W-:-:S07]  /*18410*/  IMAD.MOV.U32 R8, RZ, RZ, R14 ;  /* 0x000000ffff087224 */ /* 0x000fce00078e000e */
[----:B------:R-:W-:Y:S05]  /*18420*/  WARPSYNC.COLLECTIVE R15, `(.L_x_4462) ;  /* 0x000000000f087348 */ /* 0x000fea0003c00000 */
[----:B------:R0:W1:Y:S02]  /*18430*/  SHFL.IDX P6, R14, R13, R12, R11 ;  /* 0x0000000c0d0e7389 */ /* 0x00006400000c000b */
[----:B01----:R-:W-:Y:S01]  /*18440*/  ENDCOLLECTIVE ;  /* 0x000000000000791b */ /* 0x003fe20003800000 */
.L_x_4462:
[----:B------:R-:W-:-:S04]  /*18450*/  IMAD.MOV.U32 R2, RZ, RZ, R8 ;  /* 0x000000ffff027224 */ /* 0x000fc800078e0008 */
[----:B------:R-:W-:-:S05]  /*18460*/  IMAD.WIDE.U32 R2, R23, 0x2, R2 ;  /* 0x0000000217027825 */ /* 0x000fca00078e0002 */
        /* <DEDUP_REMOVED lines=11> */
.L_x_4463:
[----:B------:R-:W-:Y:S05]  /*18520*/  BRA `(.L_x_4464) ;  /* 0xffffffc800d07947 */ /* 0x000fea000383ffff */
.L_x_4374:
[----:B0-----:R0:W1:Y:S02]  /*18530*/  SYNCS.PHASECHK.TRANS64.TRYWAIT P0, [R7+URZ+0x30820], R6 ;  /* 0x03082006070075a7 */ /* 0x001064000800017f */
[----:B-1----:R-:W-:Y:S05]  /*18540*/  @!P0 NANOSLEEP.SYNCS 0x989680 ;  /* 0x009896800000895d */ /* 0x002fea0003900000 */
[----:B------:R-:W1:Y:S02]  /*18550*/  @!P0 SYNCS.PHASECHK.TRANS64 P0, [R7+URZ+0x30820], R6 ;  /* 0x03082006070085a7 */ /* 0x000e64000800007f */
[----:B-1----:R-:W-:Y:S05]  /*18560*/  @!P0 BRA `(.L_x_4374) ;  /* 0xfffffffc00f08947 */ /* 0x002fea000383ffff */
[----:B------:R-:W-:Y:S05]  /*18570*/  BRA `(.L_x_4465) ;  /* 0xffffffcc004c7947 */ /* 0x000fea000383ffff */
.L_x_4375:
        /* <DEDUP_REMOVED lines=8> */
[----:B0----5:R-:W-:Y:S05]  /*18600*/  WARPSYNC.COLLECTIVE R15, `(.L_x_4467) ;  /* 0x000000000f087348 */ /* 0x021fea0003c00000 */
[----:B------:R1:W2:Y:S02]  /*18610*/  SHFL.IDX P6, R14, R13, R12, R11 ;  /* 0x0000000c0d0e7389 */ /* 0x0002a400000c000b */
[----:B012--5:R-:W-:Y:S01]  /*18620*/  ENDCOLLECTIVE ;  /* 0x000000000000791b */ /* 0x027fe20003800000 */
.L_x_4467:
[----:B------:R-:W-:Y:S05]  /*18630*/  BSYNC B0 ;  /* 0x0000000000007941 */ /* 0x000fea0003800000 */
.L_x_4466:
[----:B------:R-:W-:Y:S05]  /*18640*/  BRA `(.L_x_4468) ;  /* 0xffffffcc00307947 */ /* 0x000fea000383ffff */
.L_x_4376:
[----:B------:R-:W-:Y:S01]  /*18650*/  BSSY B0, `(.L_x_4469) ;  /* 0x0000006000007945 */ /* 0x000fe20003800000 */
[----:B------:R-:W-:-:S07]  /*18660*/  IMAD.MOV.U32 R15, RZ, RZ, -0x1 ;  /* 0xffffffffff0f7424 */ /* 0x000fce00078e00ff */
[----:B01---5:R-:W-:Y:S05]  /*18670*/  WARPSYNC.COLLECTIVE R15, `(.L_x_4470) ;  /* 0x000000000f0c7348 */ /* 0x023fea0003c00000 */
[----:B------:R-:W-:Y:S02]  /*18680*/  ELECT P6, UR62, PT ;  /* 0x00000000003e782f */ /* 0x000fe400038c0000 */
[----:B------:R-:W-:Y:S01]  /*18690*/  MOV R14, UR62 ;  /* 0x0000003e000e7c02 */ /* 0x000fe20008000f00 */
[----:B01---5:R-:W-:Y:S10]  /*186a0*/  ENDCOLLECTIVE ;  /* 0x000000000000791b */ /* 0x023ff40003800000 */
.L_x_4470:
[----:B------:R-:W-:Y:S05]  /*186b0*/  BSYNC B0 ;  /* 0x0000000000007941 */ /* 0x000fea0003800000 */
.L_x_4469:
[----:B------:R-:W-:Y:S05]  /*186c0*/  BRA `(.L_x_4471) ;  /* 0xffffffcc00247947 */ /* 0x000fea000383ffff */
.L_x_4378:
[----:B-1----:R1:W2:Y:S02]  /*186d0*/  SYNCS.PHASECHK.TRANS64.TRYWAIT P1, [R5+URZ+0x30840], R2 ;  /* 0x03084002050075a7 */ /* 0x0022a4000802017f */
[----:B--2---:R-:W-:Y:S05]  /*186e0*/  @!P1 NANOSLEEP.SYNCS 0x989680 ;  /* 0x009896800000995d */ /* 0x004fea0003900000 */
[----:B------:R-:W2:Y:S02]  /*186f0*/  @!P1 SYNCS.PHASECHK.TRANS64 P1, [R5+URZ+0x30840], R2 ;  /* 0x03084002050095a7 */ /* 0x000ea4000802007f */
[----:B--2---:R-:W-:Y:S05]  /*18700*/  @!P1 BRA `(.L_x_4378) ;  /* 0xfffffffc00f09947 */ /* 0x004fea000383ffff */
[----:B------:R-:W-:Y:S05]  /*18710*/  BRA `(.L_x_4472) ;  /* 0xffffffcc004c7947 */ /* 0x000fea000383ffff */
.L_x_4380:
[----:B0-----:R0:W2:Y:S02]  /*18720*/  SYNCS.PHASECHK.TRANS64.TRYWAIT P1, [R7+URZ+0x30840], R0 ;  /* 0x03084000070075a7 */ /* 0x0010a4000802017f */
[----:B--2---:R-:W-:Y:S05]  /*18730*/  @!P1 NANOSLEEP.SYNCS 0x989680 ;  /* 0x009896800000995d */ /* 0x004fea0003900000 */
[----:B------:R-:W2:Y:S02]  /*18740*/  @!P1 SYNCS.PHASECHK.TRANS64 P1, [R7+URZ+0x30840], R0 ;  /* 0x03084000070095a7 */ /* 0x000ea4000802007f */
[----:B--2---:R-:W-:Y:S05]  /*18750*/  @!P1 BRA `(.L_x_4380) ;  /* 0xfffffffc00f09947 */ /* 0x004fea000383ffff */
[----:B------:R-:W-:Y:S05]  /*18760*/  BRA `(.L_x_4473) ;  /* 0xffffffcc00587947 */ /* 0x000fea000383ffff */
.L_x_4382:
[----:B--2---:R2:W3:Y:S02]  /*18770*/  SYNCS.PHASECHK.TRANS64.TRYWAIT P1, [R5+URZ+0x30860], R2 ;  /* 0x03086002050075a7 */ /* 0x0044e4000802017f */
[----:B---3--:R-:W-:Y:S05]  /*18780*/  @!P1 NANOSLEEP.SYNCS 0x989680 ;  /* 0x009896800000995d */ /* 0x008fea0003900000 */
[----:B------:R-:W3:Y:S02]  /*18790*/  @!P1 SYNCS.PHASECHK.TRANS64 P1, [R5+URZ+0x30860], R2 ;  /* 0x03086002050095a7 */ /* 0x000ee4000802007f */
[----:B---3--:R-:W-:Y:S05]  /*187a0*/  @!P1 BRA `(.L_x_4382) ;  /* 0xfffffffc00f09947 */ /* 0x008fea000383ffff */
[----:B------:R-:W-:Y:S05]  /*187b0*/  BRA `(.L_x_4474) ;  /* 0xffffffcc00547947 */ /* 0x000fea000383ffff */
.L_x_4475:
        /* <DEDUP_REMOVED lines=12> */
.L_x_15967:


//--------------------- .text._ZN7cutlass13device_kernelIN5flash11enable_sm90INS1_16FlashAttnFwdSm90INS1_25CollectiveMainloopFwdSm90ILi2EN4cute5tupleIJNS5_1CILi1EEES8_S8_EEENS6_IJNS7_ILi128EEENS7_ILi96EEENS7_ILi192EEEEEELi192ENS_10bfloat16_tEfNS_4arch4Sm90ELb0ELb1ELb1ELb1ELb1ELb0ELb0ELb1ELb1ELb1ELb1ELb0EEENS1_21CollectiveEpilogueFwdINS6_IJSA_SC_SB_EEES9_SE_SG_Li256ELb1ELb1ELb1ELb0EEENS1_36VarlenDynamicPersistentTileSchedulerILi128ELi96ELi256ELi128ELb1ELb1ELb1ELb1ELb0ELb1EEEEEEEEEvNT_6ParamsE --------------------------
	.section	.text._ZN7cutlass13device_kernelIN5flash11enable_sm90INS1_16FlashAttnFwdSm90INS1_25CollectiveMainloopFwdSm90ILi2EN4cute5tupleIJNS5_1CILi1EEES8_S8_EEENS6_IJNS7_ILi128EEENS7_ILi96EEENS7_ILi192EEEEEELi192ENS_10bfloat16_tEfNS_4arch4Sm90ELb0ELb1ELb1ELb1ELb1ELb0ELb0ELb1ELb1ELb1ELb1ELb0EEENS1_21CollectiveEpilogueFwdINS6_IJSA_SC_SB_EEES9_SE_SG_Li256ELb1ELb1ELb1ELb0EEENS1_36VarlenDynamicPersistentTileSchedulerILi128ELi96ELi256ELi128ELb1ELb1ELb1ELb1ELb0ELb1EEEEEEEEEvNT_6ParamsE,"ax",@progbits
	.align	128
.text._ZN7cutlass13device_kernelIN5flash11enable_sm90INS1_16FlashAttnFwdSm90INS1_25CollectiveMainloopFwdSm90ILi2EN4cute5tupleIJNS5_1CILi1EEES8_S8_EEENS6_IJNS7_ILi128EEENS7_ILi96EEENS7_ILi192EEEEEELi192ENS_10bfloat16_tEfNS_4arch4Sm90ELb0ELb1ELb1ELb1ELb1ELb0ELb0ELb1ELb1ELb1ELb1ELb0EEENS1_21CollectiveEpilogueFwdINS6_IJSA_SC_SB_EEES9_SE_SG_Li256ELb1ELb1ELb1ELb0EEENS1_36VarlenDynamicPersistentTileSchedulerILi128ELi96ELi256ELi128ELb1ELb1ELb1ELb1ELb0ELb1EEEEEEEEEvNT_6ParamsE:
        .type           _ZN7cutlass13device_kernelIN5flash11enable_sm90INS1_16FlashAttnFwdSm90INS1_25CollectiveMainloopFwdSm90ILi2EN4cute5tupleIJNS5_1CILi1EEES8_S8_EEENS6_IJNS7_ILi128EEENS7_ILi96EEENS7_ILi192EEEEEELi192ENS_10bfloat16_tEfNS_4arch4Sm90ELb0ELb1ELb1ELb1ELb1ELb0ELb0ELb1ELb1ELb1ELb1ELb0EEENS1_21CollectiveEpilogueFwdINS6_IJSA_SC_SB_EEES9_SE_SG_Li256ELb1ELb1ELb1ELb0EEENS1_36VarlenDynamicPersistentTileSchedulerILi128ELi96ELi256ELi128ELb1ELb1ELb1ELb1ELb0ELb1EEEEEEEEEvNT_6ParamsE,@function
        .size           _ZN7cutlass13device_kernelIN5flash11enable_sm90INS1_16FlashAttnFwdSm90INS1_25CollectiveMainloopFwdSm90ILi2EN4cute5tupleIJNS5_1CILi1EEES8_S8_EEENS6_IJNS7_ILi128EEENS7_ILi96EEENS7_ILi192EEEEEELi192ENS_10bfloat16_tEfNS_4arch4Sm90ELb0ELb1ELb1ELb1ELb1ELb0ELb0ELb1ELb1ELb1ELb1ELb0EEENS1_21CollectiveEpilogueFwdINS6_IJSA_SC_SB_EEES9_SE_SG_Li256ELb1ELb1ELb1ELb0EEENS1_36VarlenDynamicPersistentTileSchedulerILi128ELi96ELi256ELi128ELb1ELb1ELb1ELb1ELb0ELb1EEEEEEEEEvNT_6ParamsE,(.L_x_15968 - _ZN7cutlass13device_kernelIN5flash11enable_sm90INS1_16FlashAttnFwdSm90INS1_25CollectiveMainloopFwdSm90ILi2EN4cute5tupleIJNS5_1CILi1EEES8_S8_EEENS6_IJNS7_ILi128EEENS7_ILi96EEENS7_ILi192EEEEEELi192ENS_10bfloat16_tEfNS_4arch4Sm90ELb0ELb1ELb1ELb1ELb1ELb0ELb0ELb1ELb1ELb1ELb1ELb0EEENS1_21CollectiveEpilogueFwdINS6_IJSA_SC_SB_EEES9_SE_SG_Li256ELb1ELb1ELb1ELb0EEENS1_36VarlenDynamicPersistentTileSchedulerILi128ELi96ELi256ELi128ELb1ELb1ELb1ELb1ELb0ELb1EEEEEEEEEvNT_6ParamsE)
        .other          _ZN7cutlass13device_kernelIN5flash11enable_sm90INS1_16FlashAttnFwdSm90INS1_25CollectiveMainloopFwdSm90ILi2EN4cute5tupleIJNS5_1CILi1EEES8_S8_EEENS6_IJNS7_ILi128EEENS7_ILi96EEENS7_ILi192EEEEEELi192ENS_10bfloat16_tEfNS_4arch4Sm90ELb0ELb1ELb1ELb1ELb1ELb0ELb0ELb1ELb1ELb1ELb1ELb0EEENS1_21CollectiveEpilogueFwdINS6_IJSA_SC_SB_EEES9_SE_SG_Li256ELb1ELb1ELb1ELb0EEENS1_36VarlenDynamicPersistentTileSchedulerILi128ELi96ELi256ELi128ELb1ELb1ELb1ELb1ELb0ELb1EEEEEEEEEvNT_6ParamsE,@"STO_CUDA_ENTRY STV_DEFAULT"
_ZN7cutlass13device_kernelIN5flash11enable_sm90INS1_16FlashAttnFwdSm90INS1_25CollectiveMainloopFwdSm90ILi2EN4cute5tupleIJNS5_1CILi1EEES8_S8_EEENS6_IJNS7_ILi128EEENS7_ILi96EEENS7_ILi192EEEEEELi192ENS_10bfloat16_tEfNS_4arch4Sm90ELb0ELb1ELb1ELb1ELb1ELb0ELb0ELb1ELb1ELb1ELb1ELb0EEENS1_21CollectiveEpilogueFwdINS6_IJSA_SC_SB_EEES9_SE_SG_Li256ELb1ELb1ELb1ELb0EEENS1_36VarlenDynamicPersistentTileSchedulerILi128ELi96ELi256ELi128ELb1ELb1ELb1ELb1ELb0ELb1EEEEEEEEEvNT_6ParamsE:
        /* <DEDUP_REMOVED lines=45> */
.L_x_4476:
        /* <DEDUP_REMOVED lines=22> */
.L_x_4477:
        /* <DEDUP_REMOVED lines=18> */
.L_x_4478:
        /* <DEDUP_REMOVED lines=22> */
.L_x_4479:
        /* <DEDUP_REMOVED lines=23> */
.L_x_4480:
        /* <DEDUP_REMOVED lines=10> */
.L_x_4482:
        /* <DEDUP_REMOVED lines=50> */
[----:B------:R-:W-:Y:S01]  /*0be0*/  SHF.R.S32.HI R219, RZ, 0x3, R0 ;  /* 0x00000003ffdb7819 */ /* 0x000fe20000011400 */
[----:B------:R-:W-:Y:S01]  /*0bf0*/  IMAD.IADD R194, R12, 0x1, -R194 ;  /* 0x000000010cc27824 */ /* 0x000fe200078e0ac2 */
[----:B------:R-:W-:-:S02]  /*0c00*/  SHF.R.S32.HI R7, RZ, 0x1f, R222 ;  /* 0x0000001fff077819 */ /* 0x000fc400000114de */
[----:B------:R-:W-:Y:S02]  /*0c10*/  LOP3.LUT R2, R2, 0x3fffffe, RZ, 0xc0, !PT ;  /* 0x03fffffe02027812 */ /* 0x000fe400078ec0ff */
[CC--:B------:R-:W-:Y:S02]  /*0c20*/  LEA.HI R8, R7.reuse, R222.reuse, RZ, 0x2 ;  /* 0x000000de07087211 */ /* 0x0c0fe400078f10ff */
[----:B------:R-:W-:Y:S01]  /*0c30*/  LEA.HI R7, R7, R222, RZ, 0x5 ;  /* 0x000000de07077211 */ /* 0x000fe200078f28ff */
[----:B------:R-:W-:Y:S01]  /*0c40*/  IMAD.IADD R2, R13, 0x1, -R2 ;  /* 0x000000010d027824 */ /* 0x000fe200078e0a02 */
[--C-:B------:R-:W-:Y:S02]  /*0c50*/  SHF.R.S32.HI R9, RZ, 0x2, R8.reuse ;  /* 0x00000002ff097819 */ /* 0x100fe40000011408 */
[----:B------:R-:W-:Y:S02]  /*0c60*/  SHF.R.S32.HI R10, RZ, 0x1f, R8 ;  /* 0x0000001fff0a7819 */ /* 0x000fe40000011408 */
[----:B0-----:R-:W-:-:S02]  /*0c70*/  LOP3.LUT R3, R8, 0x7ffffffc, RZ, 0xc0, !PT ;  /* 0x7ffffffc08037812 */ /* 0x001fc400078ec0ff */
[----:B------:R-:W-:Y:S02]  /*0c80*/  LEA.HI R10, R10, R9, RZ, 0x3 ;  /* 0x000000090a0a7211 */ /* 0x000fe400078f18ff */
[----:B------:R-:W-:Y:S01]  /*0c90*/  SHF.R.S32.HI R7, RZ, 0x5, R7 ;  /* 0x00000005ff077819 */ /* 0x000fe20000011407 */
[----:B------:R-:W-:Y:S01]  /*0ca0*/  IMAD.IADD R3, R222, 0x1, -R3 ;  /* 0x00000001de037824 */ /* 0x000fe200078e0a03 */
[----:B------:R-:W-:-:S03]  /*0cb0*/  LOP3.LUT R10, R10, 0xfffffff8, RZ, 0xc0, !PT ;  /* 0xfffffff80a0a7812 */ /* 0x000fc600078ec0ff */
[----:B------:R-:W-:Y:S02]  /*0cc0*/  IMAD.SHL.U32 R19, R3, 0x2, RZ ;  /* 0x0000000203137824 */ /* 0x000fe400078e00ff */
[----:B------:R-:W-:Y:S02]  /*0cd0*/  IMAD.IADD R10, R9, 0x1, -R10 ;  /* 0x00000001090a7824 */ /* 0x000fe400078e0a0a */
[----:B------:R-:W-:Y:S02]  /*0ce0*/  VIADD R218, R19, 0x8 ;  /* 0x0000000813da7836 */ /* 0x000fe40000000000 */
[----:B------:R-:W-:Y:S02]  /*0cf0*/  IMAD R7, R7, 0x10, R10 ;  /* 0x0000001007077824 */ /* 0x000fe400078e020a */
[----:B------:R-:W-:Y:S02]  /*0d00*/  VIADD R217, R19, 0x80 ;  /* 0x0000008013d97836 */ /* 0x000fe40000000000 */
[----:B------:R-:W-:-:S02]  /*0d10*/  IMAD R5, R2, 0x40, R7 ;  /* 0x0000004002057824 */ /* 0x000fc400078e0207 */
[----:B------:R-:W-:Y:S01]  /*0d20*/  IMAD.U32 R2, RZ, RZ, UR4 ;  /* 0x00000004ff027e24 */ /* 0x000fe2000f8e00ff */
[----:B------:R-:W-:Y:S01]  /*0d30*/  UMOV UR4, URZ ;  /* 0x0000003f00047c82 */ /* 0x000fe20008000000 */
        /* <DEDUP_REMOVED lines=15> */
[----:B0-----:R-:W-:Y:S01]  /*0e30*/  SHF.R.S32.HI R2, RZ, 0x1f, R218 ;  /* 0x0000001fff027819 */ /* 0x001fe200000114da */
        /* <DEDUP_REMOVED lines=14> */
[----:B------:R-:W-:Y:S02]  /*0f20*/  VIADD R196, R19, 0x78 ;  /* 0x0000007813c47836 */ /* 0x000fe40000000000 */
[----:B------:R-:W-:-:S07]  /*0f30*/  IMAD R192, R4, 0x8, R5 ;  /* 0x0000000804c07824 */ /* 0x000fce00078e0205 */
.L_x_4594:
[----:B------:R-:W-:Y:S01]  /*0f40*/  ULDC.64 UR8, c[0x0][0xa28] ;  /* 0x00028a0000087ab9 */ /* 0x000fe20000000a00 */
[----:B0-23--:R-:W0:Y:S01]  /*0f50*/  LDC.64 R8, c[0x0][0x418] ;  /* 0x00010600ff087b82 */ /* 0x00de220000000a00 */
[----:B------:R-:W-:Y:S01]  /*0f60*/  UISETP.NE.U32.AND UP0, UPT, UR8, URZ, UPT ;  /* 0x0000003f0800728c */ /* 0x000fe2000bf05070 */
[----:B----4-:R-:W-:-:S03]  /*0f70*/  IMAD.MOV.U32 R6, RZ, RZ, RZ ;  /* 0x000000ffff067224 */ /* 0x010fc600078e00ff */
[----:B------:R-:W-:-:S03]  /*0f80*/  UISETP.NE.AND.EX UP0, UPT, UR9, URZ, UPT, UP0 ;  /* 0x0000003f0900728c */ /* 0x000fc6000bf05300 */
[----:B------:R-:W-:Y:S01]  /*0f90*/  ULDC.64 UR8, c[0x0][0xa18] ;  /* 0x0002860000087ab9 */ /* 0x000fe20000000a00 */
[----:B-1----:R-:W1:Y:S01]  /*0fa0*/  LDC R0, c[0x0][0x424] ;  /* 0x00010900ff007b82 */ /* 0x002e620000000800 */
[----:B------:R-:W-:Y:S01]  /*0fb0*/  UISETP.NE.U32.AND UP1, UPT, UR8, URZ, UPT ;  /* 0x0000003f0800728c */ /* 0x000fe2000bf25070 */
[----:B------:R-:W-:-:S03]  /*0fc0*/  PLOP3.LUT P0, PT, PT, PT, UP0, 0x80, 0x0 ;  /* 0x000000000000781c */ /* 0x000fc60003f0f008 */
[----:B------:R-:W-:-:S03]  /*0fd0*/  UISETP.NE.AND.EX UP1, UPT, UR9, URZ, UPT, UP1 ;  /* 0x0000003f0900728c */ /* 0x000fc6000bf25310 */
[----:B------:R-:W-:Y:S01]  /*0fe0*/  @UP0 ULDC.64 UR8, c[0x0][0xa28] ;  /* 0x00028a0000080ab9 */ /* 0x000fe20000000a00 */
[----:B------:R-:W2:Y:S01]  /*0ff0*/  LDC R17, c[0x0][0x2f0] ;  /* 0x0000bc00ff117b82 */ /* 0x000ea20000000800 */
[----:B------:R-:W-:Y:S01]  /*1000*/  @UP0 UIMAD.WIDE UR8, UR7, 0x4, UR8 ;  /* 0x00000004070808a5 */ /* 0x000fe2000f8e0208 */
[----:B------:R-:W-:-:S05]  /*1010*/  PLOP3.LUT P2, PT, PT, PT, UP1, 0x80, 0x0 ;  /* 0x000000000000781c */ /* 0x000fca0003f4f018 */
[----:B------:R-:W-:Y:S01]  /*1020*/  @UP1 ULDC.64 UR10, c[0x0][0xa18] ;  /* 0x00028600000a1ab9 */ /* 0x000fe20000000a00 */
[----:B------:R-:W-:Y:S02]  /*1030*/  IMAD.U32 R2, RZ, RZ, UR8 ;  /* 0x00000008ff027e24 */ /* 0x000fe4000f8e00ff */
[----:B------:R-:W-:Y:S01]  /*1040*/  IMAD.U32 R3, RZ, RZ, UR9 ;  /* 0x00000009ff037e24 */ /* 0x000fe2000f8e00ff */
[----:B------:R-:W-:Y:S02]  /*1050*/  @UP1 UIMAD.WIDE UR8, UR7, 0x4, UR10 ;  /* 0x00000004070818a5 */ /* 0x000fe4000f8e020a */
[----:B------:R-:W-:Y:S02]  /*1060*/  ULOP3.LUT UR4, UR5, 0xffff, URZ, 0xc0, !UPT ;  /* 0x0000ffff05047892 */ /* 0x000fe4000f8ec03f */
[----:B------:R3:W5:Y:S02]  /*1070*/  @P0 LDG.E R6, desc[UR36][R2.64] ;  /* 0x0000002402060981 */ /* 0x000764000c1e1900 */
[----:B------:R-:W-:-:S02]  /*1080*/  IMAD.U32 R4, RZ, RZ, UR8 ;  /* 0x00000008ff047e24 */ /* 0x000fc4000f8e00ff */
[----:B------:R-:W-:Y:S01]  /*1090*/  IMAD.U32 R5, RZ, RZ, UR9 ;  /* 0x00000009ff057e24 */ /* 0x000fe2000f8e00ff */
[----:B------:R-:W-:-:S04]  /*10a0*/  ULDC.64 UR8, c[0x0][0xa20] ;  /* 0x0002880000087ab9 */ /* 0x000fc80000000a00 */
[----:B------:R3:W5:Y:S01]  /*10b0*/  @P2 LDG.E R18, desc[UR36][R4.64] ;  /* 0x0000002404122981 */ /* 0x000762000c1e1900 */
[----:B0-----:R-:W-:Y:S01]  /*10c0*/  ISETP.NE.U32.AND P0, PT, R8, RZ, PT ;  /* 0x000000ff0800720c */ /* 0x001fe20003f05070 */
[----:B------:R-:W-:Y:S01]  /*10d0*/  IMAD.U32 R209, RZ, RZ, UR4 ;  /* 0x00000004ffd17e24 */ /* 0x000fe2000f8e00ff */
[----:B------:R-:W-:Y:S02]  /*10e0*/  ISETP.NE.U32.AND P1, PT, RZ, UR8, PT ;  /* 0x00000008ff007c0c */ /* 0x000fe4000bf25070 */
[----:B------:R-:W-:Y:S02]  /*10f0*/  ISETP.NE.AND.EX P0, PT, R9, RZ, PT, P0 ;  /* 0x000000ff0900720c */ /* 0x000fe40003f05300 */
[----:B------:R-:W-:Y:S02]  /*1100*/  ISETP.NE.AND.EX P1, PT, RZ, UR9, PT, P1 ;  /* 0x00000009ff007c0c */ /* 0x000fe4000bf25310 */
[----:B-1----:R-:W-:Y:S01]  /*1110*/  SEL R0, R0, 0x1, P0 ;  /* 0x0000000100007807 */ /* 0x002fe20000000000 */
[----:B---3--:R-:W-:Y:S10]  /*1120*/  @P2 BRA `(.L_x_4483) ;  /* 0x0000000000302947 */ /* 0x008ff40003800000 */
[----:B------:R-:W-:Y:S01]  /*1130*/  ULDC.64 UR8, c[0x0][0xa00] ;  /* 0x0002800000087ab9 */ /* 0x000fe20000000a00 */
[----:B-----5:R-:W0:Y:S01]  /*1140*/  LDC R18, c[0x0][0x288] ;  /* 0x0000a200ff127b82 */ /* 0x020e220000000800 */
[----:B------:R-:W-:-:S04]  /*1150*/  ISETP.NE.U32.AND P0, PT, RZ, UR8, PT ;  /* 0x00000008ff007c0c */ /* 0x000fc8000bf05070 */
[----:B------:R-:W-:-:S13]  /*1160*/  ISETP.NE.AND.EX P0, PT, RZ, UR9, PT, P0 ;  /* 0x00000009ff007c0c */ /* 0x000fda000bf05300 */
[----:B------:R-:W-:Y:S05]  /*1170*/  @!P0 BRA `(.L_x_4483) ;  /* 0x00000000001c8947 */ /* 0x000fea0003800000 */
[----:B------:R-:W-:Y:S02]  /*1180*/  ULDC.64 UR8, c[0x0][0xa00] ;  /* 0x0002800000087ab9 */ /* 0x000fe40000000a00 */
[----:B------:R-:W-:-:S06]  /*1190*/  UIMAD.WIDE UR8, UR7, 0x4, UR8 ;  /* 0x00000004070878a5 */ /* 0x000fcc000f8e0208 */
[----:B------:R-:W-:Y:S02]  /*11a0*/  IMAD.U32 R2, RZ, RZ, UR8 ;  /* 0x00000008ff027e24 */ /* 0x000fe4000f8e00ff */
[----:B------:R-:W-:-:S05]  /*11b0*/  IMAD.U32 R3, RZ, RZ, UR9 ;  /* 0x00000009ff037e24 */ /* 0x000fca000f8e00ff */
[----:B0-----:R-:W3:Y:S04]  /*11c0*/  LDG.E R18, desc[UR36][R2.64] ;  /* 0x0000002402127981 */ /* 0x001ee8000c1e1900 */
[----:B------:R-:W3:Y:S02]  /*11d0*/  LDG.E R5, desc[UR36][R2.64+0x4] ;  /* 0x0000042402057981 */ /* 0x000ee4000c1e1900 */
[----:B---3--:R-:W-:-:S07]  /*11e0*/  IMAD.IADD R18, R5, 0x1, -R18 ;  /* 0x0000000105127824 */ /* 0x008fce00078e0a12 */
.L_x_4483:
[----:B--2---:R-:W-:Y:S02]  /*11f0*/  IMAD R17, R0, R17, RZ ;  /* 0x0000001100117224 */ /* 0x004fe400078e02ff */
[----:B------:R-:W-:Y:S01]  /*1200*/  IMAD.U32 R220, RZ, RZ, UR7 ;  /* 0x00000007ffdc7e24 */ /* 0x000fe2000f8e00ff */
[----:B------:R-:W-:Y:S06]  /*1210*/  @!P1 BRA `(.L_x_4484) ;  /* 0x0000000000189947 */ /* 0x000fec0003800000 */
[----:B------:R-:W-:Y:S02]  /*1220*/  ULDC.64 UR8, c[0x0][0xa20] ;  /* 0x0002880000087ab9 */ /* 0x000fe40000000a00 */
[----:B------:R-:W-:-:S06]  /*1230*/  UIMAD.WIDE UR8, UR7, 0x4, UR8 ;  /* 0x00000004070878a5 */ /* 0x000fcc000f8e0208 */
[----:B------:R-:W-:Y:S02]  /*1240*/  IMAD.U32 R2, RZ, RZ, UR8 ;  /* 0x00000008ff027e24 */ /* 0x000fe4000f8e00ff */
[----:B------:R-:W-:-:S05]  /*1250*/  IMAD.U32 R3, RZ, RZ, UR9 ;  /* 0x00000009ff037e24 */ /* 0x000fca000f8e00ff */
[----:B------:R1:W5:Y:S01]  /*1260*/  LDG.E R17, desc[UR36][R2.64] ;  /* 0x0000002402117981 */ /* 0x000362000c1e1900 */
[----:B------:R-:W-:Y:S05]  /*1270*/  BRA `(.L_x_4485) ;  /* 0x00000000002c7947 */ /* 0x000fea0003800000 */
.L_x_4484:
        /* <DEDUP_REMOVED lines=9> */
[----:B------:R-:W2:Y:S02]  /*1310*/  LDG.E R0, desc[UR36][R2.64+0x4] ;  /* 0x0000042402007981 */ /* 0x000ea4000c1e1900 */
[----:B--2---:R-:W-:-:S07]  /*1320*/  IMAD.IADD R17, R0, 0x1, -R17 ;  /* 0x0000000100117824 */ /* 0x004fce00078e0a11 */
.L_x_4485:
[----:B------:R-:W-:Y:S01]  /*1330*/  ULDC UR4, c[0x0][0x448] ;  /* 0x0001120000047ab9 */ /* 0x000fe20000000800 */
[----:B-----5:R-:W-:Y:S01]  /*1340*/  IMAD.IADD R17, R17, 0x1, -R6 ;  /* 0x0000000111117824 */ /* 0x020fe200078e0a06 */
[----:B------:R-:W-:Y:S02]  /*1350*/  UISETP.NE.AND UP0, UPT, UR4, 0x1, UPT ;  /* 0x000000010400788c */ /* 0x000fe4000bf05270 */
[----:B------:R-:W-:Y:S02]  /*1360*/  USHF.L.U32 UR6, UR6, 0x7, URZ ;  /* 0x0000000706067899 */ /* 0x000fe4000800063f */
[----:B0-----:R-:W-:Y:S01]  /*1370*/  IADD3 R0, R17, 0x1, -R18 ;  /* 0x0000000111007810 */ /* 0x001fe20007ffe812 */
[----:B------:R-:W-:Y:S02]  /*1380*/  UP2UR UR7, UPR, URZ, 0x1 ;  /* 0x000000013f077883 */ /* 0x000fe40008000000 */
[----:B------:R-:W-:Y:S01]  /*1390*/  UIADD3 UR4, UR6, 0x7f, URZ ;  /* 0x0000007f06047890 */ /* 0x000fe2000fffe03f */
[----:B------:R-:W-:Y:S01]  /*13a0*/  R2UR UR10, R0 ;  /* 0x00000000000a72ca */ /* 0x000fe200000e0000 */
[----:B------:R-:W-:-:S02]  /*13b0*/  IMAD.U32 R23, RZ, RZ, UR6 ;  /* 0x00000006ff177e24 */ /* 0x000fc4000f8e00ff */
[----:B------:R-:W-:Y:S01]  /*13c0*/  @UP0 ULDC UR8, c[0x0][0x44c] ;  /* 0x0001130000080ab9 */ /* 0x000fe20000000800 */
[----:B------:R-:W-:Y:S01]  /*13d0*/  IMAD.U32 R22, RZ, RZ, UR7 ;  /* 0x00000007ff167e24 */ /* 0x000fe2000f8e00ff */
[----:B------:R-:W-:Y:S01]  /*13e0*/  UIMAD.WIDE.U32 UR8, UR4, UR8, URZ ;  /* 0x00000008040872a5 */ /* 0x000fe2000f8e003f */
[----:B------:R-:W-:Y:S01]  /*13f0*/  @UP0 ULDC UR11, c[0x0][0x450] ;  /* 0x00011400000b0ab9 */ /* 0x000fe20000000800 */
[----:B------:R-:W-:Y:S02]  /*1400*/  ULDC.64 UR6, c[0x0][0x9e0] ;  /* 0x0002780000067ab9 */ /* 0x000fe40000000a00 */
[----:B------:R-:W-:Y:S02]  /*1410*/  @UP0 USHF.R.U32.HI UR4, URZ, UR11, UR9 ;  /* 0x0000000b3f040299 */ /* 0x000fe40008011609 */
[----:B------:R-:W-:Y:S02]  /*1420*/  UISETP.GE.AND UP0, UPT, UR7, 0x1, UPT ;  /* 0x000000010700788c */ /* 0x000fe4000bf06270 */
[----:B------:R-:W-:-:S02]  /*1430*/  UIADD3 UR8, UR10, UR4, URZ ;  /* 0x000000040a087290 */ /* 0x000fc4000fffe03f */
[----:B------:R-:W-:Y:S02]  /*1440*/  UP2UR UR61, UPR, URZ, 0x1 ;  /* 0x000000013f3d7883 */ /* 0x000fe40008000000 */
[----:B------:R-:W-:Y:S01]  /*1450*/  PLOP3.LUT P0, PT, PT, PT, UP0, 0x40, 0x0 ;  /* 0x000000000000781c */ /* 0x000fe20003f0e808 */
[----:B------:R-:W-:-:S06]  /*1460*/  UIADD3 UR6, UR8, UR6, URZ ;  /* 0x0000000608067290 */ /* 0x000fcc000fffe03f */
[----:B------:R-:W-:-:S06]  /*1470*/  IMAD.U32 R0, RZ, RZ, UR6 ;  /* 0x00000006ff007e24 */ /* 0x000fcc000f8e00ff */
        /* <DEDUP_REMOVED lines=11> */
.L_x_4487:
[----:B------:R-:W-:-:S11]  /*1530*/  UISETP.NE.AND UP0, UPT, UR7, 0x1, UPT ;  /* 0x000000010700788c */ /* 0x000fd6000bf05270 */
[----:B------:R-:W-:Y:S02]  /*1540*/  @UP0 ULDC.64 UR10, c[0x0][0x9e8] ;  /* 0x00027a00000a0ab9 */ /* 0x000fe40000000a00 */
[----:B------:R-:W-:-:S04]  /*1550*/  UIMAD.WIDE.U32 UR8, UR4, UR10, URZ ;  /* 0x0000000a040872a5 */ /* 0x000fc8000f8e003f */
[----:B------:R-:W-:-:S12]  /*1560*/  @UP0 USHF.R.U32.HI UR4, URZ, UR11, UR9 ;  /* 0x0000000b3f040299 */ /* 0x000fd80008011609 */
.L_x_4488:
[----:B------:R-:W-:-:S06]  /*1570*/  UIMAD UR4, UR4, UR7, UR7 ;  /* 0x00000007040472a4 */ /* 0x000fcc000f8e0207 */
[----:B------:R-:W-:-:S07]  /*1580*/  VIMNMX R0, R0, UR4, PT ;  /* 0x0000000400007c48 */ /* 0x000fce000bfe0100 */
.L_x_4486:
[----:B------:R-:W-:Y:S01]  /*1590*/  R2UR UR6, R22 ;  /* 0x00000000160672ca */ /* 0x000fe200000e0000 */
[----:B------:R-:W-:Y:S01]  /*15a0*/  IMAD.IADD R73, R17, 0x1, -R18 ;  /* 0x0000000111497824 */ /* 0x000fe200078e0a12 */
[----:B------:R-:W-:Y:S01]  /*15b0*/  R2UR UR4, R23 ;  /* 0x00000000170472ca */ /* 0x000fe200000e0000 */
[----:B-1----:R-:W-:Y:S02]  /*15c0*/  VIADD R2, R0, 0x5f ;  /* 0x0000005f00027836 */ /* 0x002fe40000000000 */
[----:B------:R-:W-:Y:S02]  /*15d0*/  VIADD R0, R17, 0x5f ;  /* 0x0000005f11007836 */ /* 0x000fe40000000000 */
[----:B------:R-:W-:-:S04]  /*15e0*/  IMAD.HI R2, R2, 0x2aaaaaab, RZ ;  /* 0x2aaaaaab02027827 */ /* 0x000fc800078e02ff */
[----:B------:R-:W-:Y:S01]  /*15f0*/  IMAD.HI R0, R0, 0x2aaaaaab, RZ ;  /* 0x2aaaaaab00007827 */ /* 0x000fe200078e02ff */
[----:B------:R-:W-:Y:S01]  /*1600*/  SHF.R.U32.HI R5, RZ, 0x1f, R2 ;  /* 0x0000001fff057819 */ /* 0x000fe20000011602 */
[----:B------:R-:W-:Y:S01]  /*1610*/  UISETP.NE.AND UP0, UPT, UR6, URZ, UPT ;  /* 0x0000003f0600728c */ /* 0x000fe2000bf05270 */
[----:B------:R-:W-:Y:S02]  /*1620*/  R2UR UR6, R73 ;  /* 0x00000000490672ca */ /* 0x000fe400000e0000 */
[----:B------:R-:W-:Y:S02]  /*1630*/  SHF.R.U32.HI R3, RZ, 0x1f, R0 ;  /* 0x0000001fff037819 */ /* 0x000fe40000011600 */
[----:B------:R-:W-:Y:S02]  /*1640*/  LEA.HI.SX32 R2, R2, R5, 0x1c ;  /* 0x0000000502027211 */ /* 0x000fe400078fe2ff */
[----:B------:R-:W-:-:S04]  /*1650*/  LEA.HI.SX32 R3, R0, R3, 0x1c ;  /* 0x0000000300037211 */ /* 0x000fc800078fe2ff */
        /* <DEDUP_REMOVED lines=21> */
.L_x_4490:
[----:B------:R-:W-:-:S11]  /*17b0*/  UISETP.NE.AND UP0, UPT, UR7, 0x1, UPT ;  /* 0x000000010700788c */ /* 0x000fd6000bf05270 */
[----:B------:R-:W-:Y:S02]  /*17c0*/  @UP0 ULDC.64 UR10, c[0x0][0x9e8] ;  /* 0x00027a00000a0ab9 */ /* 0x000fe40000000a00 */
[----:B------:R-:W-:-:S04]  /*17d0*/  UIMAD.WIDE.U32 UR8, UR4, UR10, URZ ;  /* 0x0000000a040872a5 */ /* 0x000fc8000f8e003f */
[----:B------:R-:W-:-:S12]  /*17e0*/  @UP0 USHF.R.U32.HI UR4, URZ, UR11, UR9 ;  /* 0x0000000b3f040299 */ /* 0x000fd80008011609 */
.L_x_4491:
[----:B------:R-:W-:-:S04]  /*17f0*/  UIMAD UR4, UR4, UR7, URZ ;  /* 0x00000007040472a4 */ /* 0x000fc8000f8e023f */
[----:B------:R-:W-:-:S04]  /*1800*/  UISETP.LT.AND UP0, UPT, UR6, UR4, UPT ;  /* 0x000000040600728c */ /* 0x000fc8000bf01270 */
[----:B------:R-:W-:-:S12]  /*1810*/  USEL UR6, UR6, UR4, !UP0 ;  /* 0x0000000406067287 */ /* 0x000fd8000c000000 */
.L_x_4489:
[----:B------:R-:W-:-:S04]  /*1820*/  UIMAD.WIDE UR6, UR6, 0x2aaaaaab, URZ ;  /* 0x2aaaaaab060678a5 */ /* 0x000fc8000f8e023f */
[----:B------:R-:W-:-:S04]  /*1830*/  USHF.R.U32.HI UR4, URZ, 0x1f, UR7 ;  /* 0x0000001f3f047899 */ /* 0x000fc80008011607 */
[----:B------:R-:W-:Y:S02]  /*1840*/  ULEA.HI.SX32 UR7, UR7, UR4, 0x1c ;  /* 0x0000000407077291 */ /* 0x000fe4000f8fe23f */
[----:B------:R-:W-:Y:S02]  /*1850*/  ULOP3.LUT UR4, UR5, 0xff000000, URZ, 0xc0, !UPT ;  /* 0xff00000005047892 */ /* 0x000fe4000f8ec03f */
[----:B------:R-:W-:Y:S02]  /*1860*/  UISETP.LT.AND UP0, UPT, URZ, UR7, UPT ;  /* 0x000000073f00728c */ /* 0x000fe4000bf01270 */
[----:B------:R-:W-:Y:S02]  /*1870*/  ULOP3.LUT UR5, UR5, 0xff0000, URZ, 0xc0, !UPT ;  /* 0x00ff000005057892 */ /* 0x000fe4000f8ec03f */
[----:B------:R-:W-:Y:S02]  /*1880*/  USEL UR9, URZ, UR7, !UP0 ;  /* 0x000000073f097287 */ /* 0x000fe4000c000000 */
[----:B------:R-:W-:-:S04]  /*1890*/  USHF.R.U32.HI UR4, URZ, 0x8, UR4 ;  /* 0x000000083f047899 */ /* 0x000fc80008011604 */
[----:B------:R-:W-:Y:S01]  /*18a0*/  ISETP.GT.AND P0, PT, R72, UR9, PT ;  /* 0x0000000948007c0c */ /* 0x000fe2000bf04270 */
[----:B------:R-:W-:-:S03]  /*18b0*/  ULEA.HI UR5, UR5, UR4, URZ, 0x10 ;  /* 0x0000000405057291 */ /* 0x000fc6000f8f803f */
[----:B------:R-:W-:Y:S01]  /*18c0*/  UMOV UR4, URZ ;  /* 0x0000003f00047c82 */ /* 0x000fe20008000000 */
[----:B------:R-:W-:Y:S02]  /*18d0*/  ULOP3.LUT UR6, UR5, 0xff, URZ, 0xc0, !UPT ;  /* 0x000000ff05067892 */ /* 0x000fe4000f8ec03f */
[----:B------:R-:W-:-:S04]  /*18e0*/  USHF.R.U32.HI UR5, URZ, 0x10, UR5 ;  /* 0x000000103f057899 */ /* 0x000fc80008011605 */
[----:B------:R-:W-:Y:S02]  /*18f0*/  IMAD.U32 R208, RZ, RZ, UR6 ;  /* 0x00000006ffd07e24 */ /* 0x000fe4000f8e00ff */
[----:B------:R-:W-:Y:S01]  /*1900*/  IMAD.U32 R195, RZ, RZ, UR5 ;  /* 0x00000005ffc37e24 */ /* 0x000fe2000f8e00ff */
[----:B------:R-:W-:Y:S06]  /*1910*/  @!P0 BRA `(.L_x_4492) ;  /* 0x00000000009c8947 */ /* 0x000fec0003800000 */
[----:B------:R-:W-:Y:S01]  /*1920*/  R2UR UR5, R195 ;  /* 0x00000000c30572ca */ /* 0x000fe200000e0000 */
[----:B------:R-:W-:-:S12]  /*1930*/  ULDC UR4, c[0x0][0x9f0] ;  /* 0x00027c0000047ab9 */ /* 0x000fd80000000800 */
[----:B------:R-:W-:-:S04]  /*1940*/  UISETP.NE.AND UP0, UPT, UR5, URZ, UPT ;  /* 0x0000003f0500728c */ /* 0x000fc8000bf05270 */
[----:B------:R-:W-:-:S03]  /*1950*/  USEL UR10, UR5, UR4, UP0 ;  /* 0x00000004050a7287 */ /* 0x000fc60008000000 */
[----:B------:R-:W-:-:S03]  /*1960*/  UMOV UR4, URZ ;  /* 0x0000003f00047c82 */ /* 0x000fc60008000000 */
[----:B------:R-:W-:-:S05]  /*1970*/  IMAD.U32 R5, RZ, RZ, UR10 ;  /* 0x0000000aff057e24 */ /* 0x000fca000f8e00ff */
[----:B------:R-:W-:-:S04]  /*1980*/  IABS R0, R5 ;  /* 0x0000000500007213 */ /* 0x000fc80000000000 */
[----:B------:R-:W-:Y:S02]  /*1990*/  R2UR UR11, R0 ;  /* 0x00000000000b72ca */ /* 0x000fe400000e0000 */
[----:B------:R-:W-:Y:S02]  /*19a0*/  IADD3 R0, R5, -0x1, R72 ;  /* 0xffffffff05007810 */ /* 0x000fe40007ffe048 */
[----:B------:R-:W-:Y:S02]  /*19b0*/  IABS R5, R5 ;  /* 0x0000000500057213 */ /* 0x000fe40000000000 */
[----:B------:R-:W-:-:S03]  /*19c0*/  R2UR UR6, R0 ;  /* 0x00000000000672ca */ /* 0x000fc600000e0000 */
[----:B------:R-:W-:-:S04]  /*19d0*/  IMAD.MOV R5, RZ, RZ, -R5 ;  /* 0x000000ffff057224 */ /* 0x000fc800078e0a05 */
        /* <DEDUP_REMOVED lines=27> */
.L_x_4492:
[----:B------:R-:W-:Y:S01]  /*1b90*/  R2UR UR5, R208 ;  /* 0x00000000d00572ca */ /* 0x000fe200000e0000 */
[----:B------:R-:W-:Y:S01]  /*1ba0*/  IMAD.U32 R3, RZ, RZ, UR4 ;  /* 0x00000004ff037e24 */ /* 0x000fe2000f8e00ff */
[----:B------:R-:W-:Y:S01]  /*1bb0*/  PLOP3.LUT P0, PT, PT, PT, PT, 0x80, 0x0 ;  /* 0x000000000000781c */ /* 0x000fe20003f0f070 */
[----:B------:R-:W-:Y:S01]  /*1bc0*/  IMAD.MOV.U32 R2, RZ, RZ, RZ ;  /* 0x000000ffff027224 */ /* 0x000fe200078e00ff */
        /* <DEDUP_REMOVED lines=9> */
[----:B------:R-:W-:Y:S01]  /*1c60*/  UIMAD UR5, UR5, UR4, UR9 ;  /* 0x00000004050572a4 */ /* 0x000fe2000f8e0209 */
        /* <DEDUP_REMOVED lines=80> */
.L_x_4494:
[----:B------:R-:W2:Y:S01]  /*2170*/  LDL R2, [R1+0x14] ;  /* 0x0000140001027983 */ /* 0x000ea20000100800 */
[----:B------:R-:W-:-:S13]  /*2180*/  R2UR UR6, R221 ;  /* 0x00000000dd0672ca */ /* 0x000fda00000e0000 */
[----:B------:R-:W-:-:S04]  /*2190*/  ULEA.HI UR4, UR6, UR6, URZ, 0x1 ;  /* 0x0000000606047291 */ /* 0x000fc8000f8f083f */
[----:B------:R-:W-:-:S04]  /*21a0*/  ULOP3.LUT UR4, UR4, 0xfffffffe, URZ, 0xc0, !UPT ;  /* 0xfffffffe04047892 */ /* 0x000fc8000f8ec03f */
[----:B------:R-:W-:-:S06]  /*21b0*/  UIADD3 UR4, UR6, -UR4, URZ ;  /* 0x8000000406047290 */ /* 0x000fcc000fffe03f */
[----:B------:R-:W-:-:S05]  /*21c0*/  IMAD.U32 R0, RZ, RZ, UR4 ;  /* 0x00000004ff007e24 */ /* 0x000fca000f8e00ff */
[----:B------:R-:W-:-:S04]  /*21d0*/  SHF.L.U32 R0, R0, 0x1f, RZ ;  /* 0x0000001f00007819 */ /* 0x000fc800000006ff */
[----:B------:R-:W0:Y:S01]  /*21e0*/  SYNCS.PHASECHK.TRANS64.TRYWAIT P1, [UR60+0x30800], R0 ;  /* 0x03080000ff0075a7 */ /* 0x000e22000802017c */
[----:B--2---:R-:W-:-:S13]  /*21f0*/  R2UR UR5, R2 ;  /* 0x00000000020572ca */ /* 0x004fda00000e0000 */
[----:B------:R-:W-:-:S05]  /*2200*/  IMAD.U32 R2, RZ, RZ, UR5 ;  /* 0x00000005ff027e24 */ /* 0x000fca000f8e00ff */
[----:B------:R-:W-:Y:S01]  /*2210*/  ISETP.NE.AND P0, PT, R2, 0x3, PT ;  /* 0x000000030200780c */ /* 0x000fe20003f05270 */
[----:B0-----:R-:W-:-:S12]  /*2220*/  @!P1 BRA `(.L_x_4495) ;  /* 0x0000017c00f49947 */ /* 0x001fd80003800000 */
.L_x_4691:
[----:B------:R-:W-:Y:S05]  /*2230*/  @!P0 BRA `(.L_x_4496) ;  /* 0x0000000000048947 */ /* 0x000fea0003800000 */
[----:B------:R-:W-:Y:S01]  /*2240*/  BPT.TRAP 0x1 ;  /* 0x000000040000795c */ /* 0x000fe20000300000 */
.L_x_4496:
[----:B0-----:R-:W-:Y:S02]  /*2250*/  IMAD.U32 R3, RZ, RZ, UR38 ;  /* 0x00000026ff037e24 */ /* 0x001fe4000f8e00ff */
[----:B------:R-:W-:-:S03]  /*2260*/  IMAD.U32 R0, RZ, RZ, UR39 ;  /* 0x00000027ff007e24 */ /* 0x000fc6000f8e00ff */
[----:B------:R-:W-:Y:S02]  /*2270*/  LEA R3, R3, UR60, 0x3 ;  /* 0x0000003c03037c11 */ /* 0x000fe4000f8e18ff */
[----:B------:R-:W-:-:S04]  /*2280*/  SHF.L.U32 R0, R0, 0x1f, RZ ;  /* 0x0000001f00007819 */ /* 0x000fc800000006ff */
[----:B------:R0:W1:Y:S01]  /*2290*/  SYNCS.PHASECHK.TRANS64.TRYWAIT P1, [R3+URZ+0x30830], R0 ;  /* 0x03083000030075a7 */ /* 0x000062000802017f */
[----:B------:R-:W-:Y:S05]  /*22a0*/  @!P0 BRA `(.L_x_4497) ;  /* 0x0000000000048947 */ /* 0x000fea0003800000 */
[----:B------:R-:W-:Y:S01]  /*22b0*/  BPT.TRAP 0x1 ;  /* 0x000000040000795c */ /* 0x000fe20000300000 */
.L_x_4497:
[----:B-1----:R-:W-:Y:S05]  /*22c0*/  @P1 BRA `(.L_x_4498) ;  /* 0x0000000000081947 */ /* 0x002fea0003800000 */
[----:B------:R-:W1:Y:S02]  /*22d0*/  SYNCS.PHASECHK.TRANS64.TRYWAIT P1, [R3+URZ+0x30830], R0 ;  /* 0x03083000030075a7 */ /* 0x000e64000802017f */
[----:B-1----:R-:W-:Y:S05]  /*22e0*/  @!P1 BRA `(.L_x_4499) ;  /* 0x0000017c00dc9947 */ /* 0x002fea0003800000 */
.L_x_4498:
        /* <DEDUP_REMOVED lines=17> */
[----:B------:R-:W-:Y:S02]  /*2400*/  UIMAD UR5, UR38, 0x900, UR5 ;  /* 0x00000900260578a4 */ /* 0x000fe4000f8e0205 */
[----:B------:R-:W-:Y:S01]  /*2410*/  UMOV UR8, UR4 ;  /* 0x0000000400087c82 */ /* 0x000fe20008000000 */
[----:B------:R-:W-:Y:S01]  /*2420*/  UIADD3 UR56, UR4, 0x2, URZ ;  /* 0x0000000204387890 */ /* 0x000fe2000fffe03f */
[----:B------:R-:W-:Y:S01]  /*2430*/  IMAD.U32 R4, RZ, RZ, UR8 ;  /* 0x00000008ff047e24 */ /* 0x000fe2000f8e00ff */
[----:B------:R-:W-:-:S02]  /*2440*/  UIADD3 UR58, UR5, 0x2, URZ ;  /* 0x00000002053a7890 */ /* 0x000fc4000fffe03f */
[----:B------:R-:W-:Y:S01]  /*2450*/  UMOV UR10, UR5 ;  /* 0x00000005000a7c82 */ /* 0x000fe20008000000 */
[----:B------:R-:W-:Y:S01]  /*2460*/  UIADD3 UR52, UR4, 0x4, URZ ;  /* 0x0000000404347890 */ /* 0x000fe2000fffe03f */
[----:B------:R-:W-:Y:S01]  /*2470*/  HGMMA.64x96x16.F32.BF16 R24, gdesc[UR8], RZ, !UPT, gsb0 ;  /* 0x01600000081879f0 */ /* 0x000fe2000c0018ff */
        /* <DEDUP_REMOVED lines=71> */
.L_x_4500:
[----:B------:R-:W-:Y:S01]  /*28f0*/  R2UR UR4, R22 ;  /* 0x00000000160472ca */ /* 0x000fe200000e0000 */
[----:B------:R-:W2:Y:S01]  /*2900*/  S2UR UR7, SR_CgaCtaId ;  /* 0x00000000000779c3 */ /* 0x000ea20000008800 */
[----:B------:R-:W-:Y:S01]  /*2910*/  R2UR UR6, R23 ;  /* 0x00000000170672ca */ /* 0x000fe200000e0000 */
[----:B------:R-:W-:Y:S01]  /*2920*/  ULDC UR5, c[0x0][0x9d8] ;  /* 0x0002760000057ab9 */ /* 0x000fe20000000800 */
[----:B------:R-:W-:Y:S01]  /*2930*/  UISETP.NE.AND UP0, UPT, UR61, URZ, UPT ;  /* 0x0000003f3d00728c */ /* 0x000fe2000bf05270 */
        /* <DEDUP_REMOVED lines=8> */
[----:B------:R-:W-:Y:S01]  /*29c0*/  UISETP.NE.AND UP1, UPT, UR4, URZ, UPT ;  /* 0x0000003f0400728c */ /* 0x000fe2000bf25270 */
[----:B------:R-:W-:Y:S01]  /*29d0*/  R2UR UR4, R3 ;  /* 0x00000000030472ca */ /* 0x000fe200000e0000 */
[----:B------:R-:W-:-:S02]  /*29e0*/  VIADD R2, R192, UR6 ;  /* 0x00000006c0027c36 */ /* 0x000fc40008000000 */
[----:B------:R-:W-:Y:S01]  /*29f0*/  FMUL.FTZ R40, R40, UR5 ;  /* 0x0000000528287c20 */ /* 0x000fe20008410000 */
[----:B------:R-:W-:Y:S01]  /*2a00*/  FMUL.FTZ R41, R41, UR5 ;  /* 0x0000000529297c20 */ /* 0x000fe20008410000 */
[----:B------:R-:W-:Y:S01]  /*2a10*/  FMUL.FTZ R8, R24, UR5 ;  /* 0x0000000518087c20 */ /* 0x000fe20008410000 */
[----:B------:R-:W-:Y:S01]  /*2a20*/  PLOP3.LUT P1, PT, PT, PT, UP1, 0x80, 0x0 ;  /* 0x000000000000781c */ /* 0x000fe20003f2f018 */
[----:B---3--:R-:W-:Y:S01]  /*2a30*/  IMAD.MOV.U32 R28, RZ, RZ, R2 ;  /* 0x000000ffff1c7224 */ /* 0x008fe200078e0002 */
[----:B------:R-:W-:Y:S01]  /*2a40*/  PLOP3.LUT P2, PT, PT, PT, UP1, 0x80, 0x0 ;  /* 0x000000000000781c */ /* 0x000fe20003f4f018 */
[----:B------:R3:W3:Y:S01]  /*2a50*/  MUFU.TANH R74, R25 ;  /* 0x00000019004a7308 */ /* 0x0006e20000002400 */
[----:B01----:R-:W-:Y:S01]  /*2a60*/  FMUL.FTZ R0, R26, UR5 ;  /* 0x000000051a007c20 */ /* 0x003fe20008410000 */
[----:B------:R-:W-:Y:S01]  /*2a70*/  @UP1 ULDC UR6, c[0x0][0x44c] ;  /* 0x0001130000061ab9 */ /* 0x000fe20000000800 */
[----:B------:R-:W-:Y:S01]  /*2a80*/  FMUL.FTZ R11, R27, UR5 ;  /* 0x000000051b0b7c20 */ /* 0x000fe20008410000 */
[----:B------:R-:W-:Y:S01]  /*2a90*/  FMUL.FTZ R13, R31, UR5 ;  /* 0x000000051f0d7c20 */ /* 0x000fe20008410000 */
[----:B------:R-:W-:Y:S01]  /*2aa0*/  UIADD3 UR4, UR4, 0x30840, URZ ;  /* 0x0003084004047890 */ /* 0x000fe2000fffe03f */
[----:B------:R-:W-:Y:S01]  /*2ab0*/  FMUL.FTZ R14, R34, UR5 ;  /* 0x00000005220e7c20 */ /* 0x000fe20008410000 */
[----:B------:R-:W-:Y:S01]  /*2ac0*/  FMUL.FTZ R15, R35, UR5 ;  /* 0x00000005230f7c20 */ /* 0x000fe20008410000 */
[----:B------:R0:W1:Y:S01]  /*2ad0*/  MUFU.TANH R77, R32 ;  /* 0x00000020004d7308 */ /* 0x0000620000002400 */
[----:B--2---:R-:W-:Y:S01]  /*2ae0*/  UPRMT UR4, UR7, 0x654, UR4 ;  /* 0x0000065407047896 */ /* 0x004fe20008000004 */
[----:B------:R-:W-:Y:S01]  /*2af0*/  @P1 IMAD.HI.U32 R3, R2, UR6, RZ ;  /* 0x0000000602031c27 */ /* 0x000fe2000f8e00ff */
[----:B------:R-:W-:-:S03]  /*2b00*/  @UP1 ULDC UR6, c[0x0][0x450] ;  /* 0x0001140000061ab9 */ /* 0x000fc60000000800 */
[----:B------:R-:W-:Y:S01]  /*2b10*/  FMUL.FTZ R20, R38, UR5 ;  /* 0x0000000526147c20 */ /* 0x000fe20008410000 */
[----:B------:R-:W-:Y:S01]  /*2b20*/  FMUL.FTZ R24, R42, UR5 ;  /* 0x000000052a187c20 */ /* 0x000fe20008410000 */
[----:B------:R-:W-:Y:S01]  /*2b30*/  FMUL.FTZ R21, R39, UR5 ;  /* 0x0000000527157c20 */ /* 0x000fe20008410000 */
[----:B------:R-:W-:Y:S01]  /*2b40*/  @P2 SHF.R.U32.HI R28, RZ, UR6, R3 ;  /* 0x00000006ff1c2c19 */ /* 0x000fe20008011603 */
[----:B------:R-:W-:Y:S01]  /*2b50*/  IMAD.MOV.U32 R3, RZ, RZ, -0x60 ;  /* 0xffffffa0ff037424 */ /* 0x000fe200078e00ff */
[----:B------:R2:W1:Y:S01]  /*2b60*/  MUFU.TANH R78, R33 ;  /* 0x00000021004e7308 */ /* 0x0004620000002400 */
[----:B---3--:R-:W-:Y:S01]  /*2b70*/  FMUL.FTZ R25, R43, UR5 ;  /* 0x000000052b197c20 */ /* 0x008fe20008410000 */
[----:B------:R-:W-:Y:S01]  /*2b80*/  FMUL.FTZ R44, R44, UR5 ;  /* 0x000000052c2c7c20 */ /* 0x000fe20008410000 */
[----:B------:R-:W3:Y:S01]  /*2b90*/  SHFL.IDX PT, R50, R28, RZ, 0x1c1f ;  /* 0x001c1fff1c327589 */ /* 0x000ee200000e0000 */
[----:B------:R-:W-:Y:S02]  /*2ba0*/  IMAD R6, R72, R3, 0x61 ;  /* 0x0000006148067424 */ /* 0x000fe400078e0203 */
[----:B------:R-:W-:Y:S01]  /*2bb0*/  FMUL.FTZ R45, R45, UR5 ;  /* 0x000000052d2d7c20 */ /* 0x000fe20008410000 */
[----:B------:R-:W-:Y:S01]  /*2bc0*/  FMUL.FTZ R26, R46, UR5 ;  /* 0x000000052e1a7c20 */ /* 0x000fe20008410000 */
[----:B------:R-:W-:Y:S01]  /*2bd0*/  FMUL.FTZ R27, R47, UR5 ;  /* 0x000000052f1b7c20 */ /* 0x000fe20008410000 */
[----:B------:R5:W1:Y:S01]  /*2be0*/  MUFU.TANH R79, R36 ;  /* 0x00000024004f7308 */ /* 0x000a620000002400 */
[----:B------:R-:W-:Y:S01]  /*2bf0*/  FMUL.FTZ R48, R48, UR5 ;  /* 0x0000000530307c20 */ /* 0x000fe20008410000 */
[----:B------:R-:W-:Y:S01]  /*2c00*/  FMUL.FTZ R31, R51, UR5 ;  /* 0x00000005331f7c20 */ /* 0x000fe20008410000 */
[----:B0-----:R-:W-:Y:S01]  /*2c10*/  FMUL.FTZ R32, R54, UR5 ;  /* 0x0000000536207c20 */ /* 0x001fe20008410000 */
[----:B------:R-:W-:Y:S01]  /*2c20*/  FMUL.FTZ R35, R55, UR5 ;  /* 0x0000000537237c20 */ /* 0x000fe20008410000 */
[----:B------:R-:W-:Y:S01]  /*2c30*/  FMUL.FTZ R56, R56, UR5 ;  /* 0x0000000538387c20 */ /* 0x000fe20008410000 */
[----:B------:R-:W-:Y:S01]  /*2c40*/  FMUL.FTZ R57, R57, UR5 ;  /* 0x0000000539397c20 */ /* 0x000fe20008410000 */
[----:B------:R-:W-:Y:S01]  /*2c50*/  FMUL.FTZ R58, R58, UR5 ;  /* 0x000000053a3a7c20 */ /* 0x000fe20008410000 */
[----:B------:R0:W1:Y:S01]  /*2c60*/  MUFU.TANH R81, R40 ;  /* 0x0000002800517308 */ /* 0x0000620000002400 */
[----:B--2---:R-:W-:Y:S01]  /*2c70*/  FMUL.FTZ R33, R59, UR5 ;  /* 0x000000053b217c20 */ /* 0x004fe20008410000 */
[----:B------:R-:W-:Y:S01]  /*2c80*/  FMUL.FTZ R60, R60, UR5 ;  /* 0x000000053c3c7c20 */ /* 0x000fe20008410000 */
[----:B------:R-:W-:Y:S01]  /*2c90*/  FMUL.FTZ R61, R61, UR5 ;  /* 0x000000053d3d7c20 */ /* 0x000fe20008410000 */
[----:B-----5:R-:W-:Y:S01]  /*2ca0*/  FMUL.FTZ R36, R62, UR5 ;  /* 0x000000053e247c20 */ /* 0x020fe20008410000 */
[----:B------:R-:W-:Y:S01]  /*2cb0*/  FMUL.FTZ R34, R63, UR5 ;  /* 0x000000053f227c20 */ /* 0x000fe20008410000 */
[----:B------:R-:W-:Y:S01]  /*2cc0*/  FMUL.FTZ R64, R64, UR5 ;  /* 0x0000000540407c20 */ /* 0x000fe20008410000 */
[----:B------:R-:W-:Y:S01]  /*2cd0*/  FMUL.FTZ R65, R65, UR5 ;  /* 0x0000000541417c20 */ /* 0x000fe20008410000 */
[----:B------:R2:W1:Y:S01]  /*2ce0*/  MUFU.TANH R82, R41 ;  /* 0x0000002900527308 */ /* 0x0004620000002400 */
[----:B------:R-:W-:Y:S01]  /*2cf0*/  FMUL.FTZ R38, R66, UR5 ;  /* 0x0000000542267c20 */ /* 0x000fe20008410000 */
[----:B0-----:R-:W-:Y:S01]  /*2d00*/  FMUL.FTZ R40, R67, UR5 ;  /* 0x0000000543287c20 */ /* 0x001fe20008410000 */
[----:B------:R-:W-:Y:S01]  /*2d10*/  FMUL.FTZ R68, R68, UR5 ;  /* 0x0000000544447c20 */ /* 0x000fe20008410000 */
[----:B------:R-:W-:Y:S01]  /*2d20*/  FMUL.FTZ R69, R69, UR5 ;  /* 0x0000000545457c20 */ /* 0x000fe20008410000 */
[----:B------:R-:W-:Y:S01]  /*2d30*/  FMUL.FTZ R42, R70, UR5 ;  /* 0x00000005462a7c20 */ /* 0x000fe20008410000 */
[----:B------:R-:W-:Y:S01]  /*2d40*/  FMUL.FTZ R37, R37, UR5 ;  /* 0x0000000525257c20 */ /* 0x000fe20008410000 */
[----:B------:R-:W-:Y:S01]  /*2d50*/  FMUL.FTZ R49, R49, UR5 ;  /* 0x0000000531317c20 */ /* 0x000fe20008410000 */
[----:B------:R-:W-:Y:S01]  /*2d60*/  FMUL.FTZ R52, R52, UR5 ;  /* 0x0000000534347c20 */ /* 0x000fe20008410000 */
[----:B--2---:R-:W-:Y:S01]  /*2d70*/  FMUL.FTZ R41, R71, UR5 ;  /* 0x0000000547297c20 */ /* 0x004fe20008410000 */
[----:B------:R-:W-:Y:S01]  /*2d80*/  FMUL.FTZ R53, R53, UR5 ;  /* 0x0000000535357c20 */ /* 0x000fe20008410000 */
[----:B------:R-:W-:Y:S01]  /*2d90*/  PLOP3.LUT P1, PT, PT, PT, UP0, 0x40, 0x0 ;  /* 0x000000000000781c */ /* 0x000fe20003f2e808 */
[----:B------:R-:W0:Y:S01]  /*2da0*/  MUFU.TANH R8, R8 ;  /* 0x0000000800087308 */ /* 0x000e220000002400 */
[----:B------:R-:W-:Y:S01]  /*2db0*/  IADD3 R3, R17, R6, -R19 ;  /* 0x0000000611037210 */ /* 0x000fe20007ffe813 */
[----:B------:R-:W-:Y:S01]  /*2dc0*/  ULDC UR11, c[0x0][0x9dc] ;  /* 0x00027700000b7ab9 */ /* 0x000fe20000000800 */
[----:B------:R-:W-:Y:S01]  /*2dd0*/  SYNCS.ARRIVE.TRANS64.RED.A1T0 RZ, [UR4], RZ ;  /* 0x000000ffffff79a7 */ /* 0x000fe20008100404 */
[----:B------:R-:W-:Y:S01]  /*2de0*/  ULOP3.LUT UR4, URZ, UR11, URZ, 0x33, !UPT ;  /* 0x0000000b3f047292 */ /* 0x000fe2000f8e333f */
[----:B------:R-:W-:Y:S01]  /*2df0*/  IMAD R2, R72, -0x60, R17 ;  /* 0xffffffa048027824 */ /* 0x000fe200078e0211 */
[----:B------:R-:W-:Y:S01]  /*2e00*/  ULDC UR14, c[0x0][0x9e0] ;  /* 0x00027800000e7ab9 */ /* 0x000fe20000000800 */
[----:B------:R-:W-:Y:S01]  /*2e10*/  IMAD.IADD R3, R3, 0x1, -R18 ;  /* 0x0000000103037824 */ /* 0x000fe200078e0a12 */
[----:B------:R-:W2:Y:S01]  /*2e20*/  MUFU.TANH R0, R0 ;  /* 0x0000000000007308 */ /* 0x000ea20000002400 */
[----:B------:R-:W-:Y:S01]  /*2e30*/  FMUL.FTZ R29, R29, UR5 ;  /* 0x000000051d1d7c20 */ /* 0x000fe20008410000 */
[----:B------:R-:W-:Y:S01]  /*2e40*/  IADD3 R55, -R19, 0x60, R2 ;  /* 0x0000006013377810 */ /* 0x000fe20007ffe102 */
[----:B------:R-:W-:-:S02]  /*2e50*/  VIADD R62, R3, UR14 ;  /* 0x0000000e033e7c36 */ /* 0x000fc40008000000 */
[----:B------:R-:W-:Y:S02]  /*2e60*/  VIADD R66, R6, 0xffffffff ;  /* 0xffffffff06427836 */ /* 0x000fe40000000000 */
[----:B------:R-:W-:Y:S01]  /*2e70*/  VIADD R59, R3, UR4 ;  /* 0x00000004033b7c36 */ /* 0x000fe20008000000 */
[----:B------:R-:W0:Y:S01]  /*2e80*/  MUFU.TANH R11, R11 ;  /* 0x0000000b000b7308 */ /* 0x000e220000002400 */
[----:B------:R-:W-:Y:S01]  /*2e90*/  IMAD.IADD R70, R66, 0x1, -R19 ;  /* 0x0000000142467824 */ /* 0x000fe200078e0a13 */
[----:B---3--:R-:W-:-:S06]  /*2ea0*/  VIADDMNMX R10, R50, R62, R55, PT ;  /* 0x0000003e320a7246 */ /* 0x008fcc0003800137 */
        /* <DEDUP_REMOVED lines=37> */
[----:B------:R5:W0:Y:S02]  /*3100*/  MUFU.TANH R76, R29 ;  /* 0x0000001d004c7308 */ /* 0x000a240000002400 */
[----:B-----5:R-:W-:Y:S01]  /*3110*/  IMAD.IADD R29, R59, 0x1, R50 ;  /* 0x000000013b1d7824 */ /* 0x020fe200078e0232 */
[----:B-1234-:R-:W-:Y:S06]  /*3120*/  @P1 BRA `(.L_x_4501) ;  /* 0x00000000005c1947 */ /* 0x01efec0003800000 */
        /* <DEDUP_REMOVED lines=13> */
.L_x_4503:
[----:B------:R-:W-:Y:S02]  /*3200*/  ULDC UR4, c[0x0][0x9e4] ;  /* 0x0002790000047ab9 */ /* 0x000fe40000000800 */
[----:B------:R-:W-:-:S05]  /*3210*/  IMAD.U32 R6, RZ, RZ, UR4 ;  /* 0x00000004ff067e24 */ /* 0x000fca000f8e00ff */
[----:B------:R-:W-:-:S13]  /*3220*/  ISETP.NE.AND P1, PT, R6, 0x1, PT ;  /* 0x000000010600780c */ /* 0x000fda0003f25270 */
[----:B------:R-:W1:Y:S02]  /*3230*/  @P1 LDC.64 R2, c[0x0][0x9e8] ;  /* 0x00027a00ff021b82 */ /* 0x000e640000000a00 */
[----:B-1----:R-:W-:-:S05]  /*3240*/  @P1 IMAD.HI.U32 R2, R9, R2, RZ ;  /* 0x0000000209021227 */ /* 0x002fca00078e00ff */
[----:B------:R-:W-:-:S07]  /*3250*/  @P1 SHF.R.U32.HI R9, RZ, R3, R2 ;  /* 0x00000003ff091219 */ /* 0x000fce0000011602 */
.L_x_4504:
[----:B------:R-:W-:Y:S05]  /*3260*/  BSYNC B0 ;  /* 0x0000000000007941 */ /* 0x000fea0003800000 */
.L_x_4502:
[----:B------:R-:W-:-:S05]  /*3270*/  IMAD R9, R9, R6, R70 ;  /* 0x0000000609097224 */ /* 0x000fca00078e0246 */
[----:B------:R-:W-:Y:S02]  /*3280*/  VIADDMNMX R10, R9, R6, R10, PT ;  /* 0x00000006090a7246 */ /* 0x000fe4000380010a */
[----:B------:R-:W-:-:S07]  /*3290*/  VIMNMX R29, R29, R9, !PT ;  /* 0x000000091d1d7248 */ /* 0x000fce0007fe0100 */
.L_x_4501:
[C---:B------:R-:W-:Y:S01]  /*32a0*/  ISETP.GE.AND P2, PT, R66.reuse, 0x9, PT ;  /* 0x000000094200780c */ /* 0x040fe20003f46270 */
[----:B------:R-:W1:Y:S01]  /*32b0*/  SHFL.IDX PT, R28, R28, 0x1, 0x1c1f ;  /* 0x003c1f001c1c7f89 */ /* 0x000e6200000e0000 */
[----:B------:R-:W-:Y:S01]  /*32c0*/  ISETP.GE.AND P1, PT, R66, 0x2, PT ;  /* 0x000000024200780c */ /* 0x000fe20003f26270 */
[----:B------:R-:W-:Y:S01]  /*32d0*/  UISETP.NE.AND UP0, UPT, UR61, URZ, UPT ;  /* 0x0000003f3d00728c */ /* 0x000fe2000bf05270 */
[C---:B------:R-:W-:Y:S02]  /*32e0*/  ISETP.GT.AND P3, PT, R29.reuse, 0x8, !P2 ;  /* 0x000000081d00780c */ /* 0x040fe40005764270 */
[----:B------:R-:W-:Y:S02]  /*32f0*/  ISETP.GT.AND P4, PT, R29, 0x1, !P1 ;  /* 0x000000011d00780c */ /* 0x000fe40004f84270 */
[----:B------:R-:W-:Y:S02]  /*3300*/  ISETP.LT.OR P3, PT, R10, 0x9, P3 ;  /* 0x000000090a00780c */ /* 0x000fe40001f61670 */
[----:B------:R-:W-:-:S02]  /*3310*/  ISETP.GE.AND P5, PT, R66, 0x11, PT ;  /* 0x000000114200780c */ /* 0x000fc40003fa6270 */
[----:B------:R-:W-:Y:S02]  /*3320*/  ISETP.LT.OR P4, PT, R10, 0x2, P4 ;  /* 0x000000020a00780c */ /* 0x000fe40002781670 */
[----:B------:R-:W-:Y:S02]  /*3330*/  FSEL R75, R75, -INF , !P3 ;  /* 0xff8000004b4b7808 */ /* 0x000fe40005800000 */
        /* <DEDUP_REMOVED lines=10> */
[----:B0-----:R-:W-:Y:S02]  /*33e0*/  FSEL R67, R76, -INF , !P4 ;  /* 0xff8000004c437808 */ /* 0x001fe40006000000 */
        /* <DEDUP_REMOVED lines=23> */
[C---:B------:R-:W-:Y:S02]  /*3560*/  ISETP.GT.AND P3, PT, R29.reuse, 0x28, !P4 ;  /* 0x000000281d00780c */ /* 0x040fe40006764270 */
        /* <DEDUP_REMOVED lines=53> */
[----:B------:R-:W-:-:S02]  /*38c0*/  VIADDMNMX R55, R28, R62, R55, PT ;  /* 0x0000003e1c377246 */ /* 0x000fc40003800137 */
        /* <DEDUP_REMOVED lines=17> */
[----:B------:R-:W-:-:S04]  /*39e0*/  ISETP.GT.AND P6, PT, R29, 0x59, !P6 ;  /* 0x000000591d00780c */ /* 0x000fc800077c4270 */
[----:B------:R-:W-:-:S04]  /*39f0*/  ISETP.LT.OR P6, PT, R10, 0x5a, P6 ;  /* 0x0000005a0a00780c */ /* 0x000fc800037c1670 */
[----:B------:R-:W-:Y:S02]  /*3a00*/  FSEL R10, R69, -INF , !P6 ;  /* 0xff800000450a7808 */ /* 0x000fe40007000000 */
[----:B------:R-:W-:-:S13]  /*3a10*/  PLOP3.LUT P6, PT, PT, PT, UP0, 0x40, 0x0 ;  /* 0x000000000000781c */ /* 0x000fda0003fce808 */
[----:B------:R-:W-:Y:S05]  /*3a20*/  @P6 BRA `(.L_x_4505) ;  /* 0x00000000005c6947 */ /* 0x000fea0003800000 */
        /* <DEDUP_REMOVED lines=13> */
.L_x_4507:
[----:B------:R-:W-:Y:S02]  /*3b00*/  ULDC UR4, c[0x0][0x9e4] ;  /* 0x0002790000047ab9 */ /* 0x000fe40000000800 */
[----:B------:R-:W-:-:S05]  /*3b10*/  IMAD.U32 R8, RZ, RZ, UR4 ;  /* 0x00000004ff087e24 */ /* 0x000fca000f8e00ff */
[----:B------:R-:W-:-:S13]  /*3b20*/  ISETP.NE.AND P6, PT, R8, 0x1, PT ;  /* 0x000000010800780c */ /* 0x000fda0003fc5270 */
[----:B------:R-:W0:Y:S02]  /*3b30*/  @P6 LDC.64 R28, c[0x0][0x9e8] ;  /* 0x00027a00ff1c6b82 */ /* 0x000e240000000a00 */
[----:B0-----:R-:W-:-:S05]  /*3b40*/  @P6 IMAD.HI.U32 R28, R57, R28, RZ ;  /* 0x0000001c391c6227 */ /* 0x001fca00078e00ff */
[----:B------:R-:W-:-:S07]  /*3b50*/  @P6 SHF.R.U32.HI R57, RZ, R29, R28 ;  /* 0x0000001dff396219 */ /* 0x000fce000001161c */
.L_x_4508:
[----:B------:R-:W-:Y:S05]  /*3b60*/  BSYNC B0 ;  /* 0x0000000000007941 */ /* 0x000fea0003800000 */
.L_x_4506:
[----:B------:R-:W-:-:S05]  /*3b70*/  IMAD R57, R57, R8, R70 ;  /* 0x0000000839397224 */ /* 0x000fca00078e0246 */
[----:B------:R-:W-:Y:S02]  /*3b80*/  VIADDMNMX R55, R57, R8, R55, PT ;  /* 0x0000000839377246 */ /* 0x000fe40003800137 */
[----:B------:R-:W-:-:S07]  /*3b90*/  VIMNMX R56, R56, R57, !PT ;  /* 0x0000003938387248 */ /* 0x000fce0007fe0100 */
.L_x_4505:
[C---:B------:R-:W-:Y:S01]  /*3ba0*/  ISETP.GT.AND P1, PT, R56.reuse, 0x1, !P1 ;  /* 0x000000013800780c */ /* 0x040fe20004f24270 */
[----:B------:R-:W-:Y:S01]  /*3bb0*/  ULDC UR10, c[0x0][0x988] ;  /* 0x00026200000a7ab9 */ /* 0x000fe20000000800 */
[----:B------:R-:W-:Y:S01]  /*3bc0*/  ISETP.GT.AND P2, PT, R56, 0x8, !P2 ;  /* 0x000000083800780c */ /* 0x000fe20005744270 */
[----:B------:R-:W-:Y:S01]  /*3bd0*/  UISETP.NE.AND UP0, UPT, UR61, URZ, UPT ;  /* 0x0000003f3d00728c */ /* 0x000fe2000bf05270 */
        /* <DEDUP_REMOVED lines=8> */
[----:B------:R-:W-:Y:S02]  /*3c60*/  ISETP.NE.AND P6, PT, R78, RZ, PT ;  /* 0x000000ff4e00720c */ /* 0x000fe40003fc5270 */
[----:B------:R-:W-:-:S02]  /*3c70*/  FSEL R13, R13, -INF , !P1 ;  /* 0xff8000000d0d7808 */ /* 0x000fc40004800000 */
[----:B------:R-:W-:Y:S02]  /*3c80*/  ISETP.NE.AND P1, PT, R74, RZ, PT ;  /* 0x000000ff4a00720c */ /* 0x000fe40003f25270 */
[C---:B------:R-:W-:Y:S02]  /*3c90*/  ISETP.GT.AND P3, PT, R56.reuse, 0x50, !P3 ;  /* 0x000000503800780c */ /* 0x040fe40005f64270 */
[C---:B------:R-:W-:Y:S02]  /*3ca0*/  ISETP.GT.AND P1, PT, R56.reuse, 0x10, !P1 ;  /* 0x000000103800780c */ /* 0x040fe40004f24270 */
[----:B------:R-:W-:Y:S02]  /*3cb0*/  ISETP.GT.AND P4, PT, R56, 0x51, !P4 ;  /* 0x000000513800780c */ /* 0x000fe40006784270 */
[C---:B------:R-:W-:Y:S02]  /*3cc0*/  ISETP.LT.OR P1, PT, R55.reuse, 0x11, P1 ;  /* 0x000000113700780c */ /* 0x040fe40000f21670 */
[----:B------:R-:W-:-:S02]  /*3cd0*/  ISETP.LT.OR P3, PT, R55, 0x51, P3 ;  /* 0x000000513700780c */ /* 0x000fc40001f61670 */
[----:B------:R-:W-:Y:S02]  /*3ce0*/  FSEL R14, R14, -INF , !P1 ;  /* 0xff8000000e0e7808 */ /* 0x000fe40004800000 */
[----:B------:R-:W-:Y:S02]  /*3cf0*/  ISETP.GT.AND P1, PT, R56, 0x11, !P2 ;  /* 0x000000113800780c */ /* 0x000fe40005724270 */
[----:B------:R-:W-:Y:S02]  /*3d00*/  ISETP.NE.AND P2, PT, R88, RZ, PT ;  /* 0x000000ff5800720c */ /* 0x000fe40003f45270 */
[----:B------:R-:W-:Y:S02]  /*3d10*/  ISETP.LT.OR P1, PT, R55, 0x12, P1 ;  /* 0x000000123700780c */ /* 0x000fe40000f21670 */
[----:B------:R-:W-:Y:S02]  /*3d20*/  ISETP.GT.AND P5, PT, R56, 0x58, !P5 ;  /* 0x000000583800780c */ /* 0x000fe40006fa4270 */
[----:B------:R-:W-:-:S02]  /*3d30*/  FSEL R15, R15, -INF , !P1 ;  /* 0xff8000000f0f7808 */ /* 0x000fc40004800000 */
[----:B------:R-:W-:Y:S02]  /*3d40*/  ISETP.GT.AND P1, PT, R56, 0x18, !P6 ;  /* 0x000000183800780c */ /* 0x000fe40007724270 */
[----:B------:R-:W-:Y:S02]  /*3d50*/  ISETP.NE.AND P6, PT, R60, RZ, PT ;  /* 0x000000ff3c00720c */ /* 0x000fe40003fc5270 */
[C---:B------:R-:W-:Y:S02]  /*3d60*/  ISETP.LT.OR P1, PT, R55.reuse, 0x19, P1 ;  /* 0x000000193700780c */ /* 0x040fe40000f21670 */
[----:B------:R-:W-:Y:S02]  /*3d70*/  ISETP.LT.OR P4, PT, R55, 0x52, P4 ;  /* 0x000000523700780c */ /* 0x000fe40002781670 */
[----:B------:R-:W-:Y:S02]  /*3d80*/  FSEL R20, R20, -INF , !P1 ;  /* 0xff80000014147808 */ /* 0x000fe40004800000 */
[----:B------:R-:W-:-:S02]  /*3d90*/  ISETP.NE.AND P1, PT, R79, RZ, PT ;  /* 0x000000ff4f00720c */ /* 0x000fc40003f25270 */
[----:B------:R-:W-:Y:S02]  /*3da0*/  FSEL R38, R38, -INF , !P3 ;  /* 0xff80000026267808 */ /* 0x000fe40005800000 */
[----:B------:R-:W-:Y:S02]  /*3db0*/  ISETP.GT.AND P1, PT, R56, 0x19, !P1 ;  /* 0x000000193800780c */ /* 0x000fe40004f24270 */
[C---:B------:R-:W-:Y:S02]  /*3dc0*/  ISETP.LT.OR P5, PT, R55.reuse, 0x59, P5 ;  /* 0x000000593700780c */ /* 0x040fe40002fa1670 */
[----:B------:R-:W-:Y:S02]  /*3dd0*/  ISETP.LT.OR P1, PT, R55, 0x1a, P1 ;  /* 0x0000001a3700780c */ /* 0x000fe40000f21670 */
[----:B------:R-:W-:Y:S02]  /*3de0*/  FSEL R40, R40, -INF , !P4 ;  /* 0xff80000028287808 */ /* 0x000fe40006000000 */
[----:B------:R-:W-:-:S02]  /*3df0*/  FSEL R21, R21, -INF , !P1 ;  /* 0xff80000015157808 */ /* 0x000fc40004800000 */
[----:B------:R-:W-:Y:S02]  /*3e00*/  ISETP.NE.AND P1, PT, R80, RZ, PT ;  /* 0x000000ff5000720c */ /* 0x000fe40003f25270 */
[----:B------:R-:W-:Y:S02]  /*3e10*/  FSEL R42, R42, -INF , !P5 ;  /* 0xff8000002a2a7808 */ /* 0x000fe40006800000 */
[----:B------:R-:W-:Y:S02]  /*3e20*/  ISETP.GT.AND P1, PT, R56, 0x20, !P1 ;  /* 0x000000203800780c */ /* 0x000fe40004f24270 */
[----:B------:R-:W-:Y:S02]  /*3e30*/  R2UR UR4, R22 ;  /* 0x00000000160472ca */ /* 0x000fe400000e0000 */
[----:B------:R-:W-:Y:S02]  /*3e40*/  ISETP.LT.OR P1, PT, R55, 0x21, P1 ;  /* 0x000000213700780c */ /* 0x000fe40000f21670 */
[----:B------:R-:W-:-:S02]  /*3e50*/  R2UR UR6, R23 ;  /* 0x00000000170672ca */ /* 0x000fc400000e0000 */
[----:B------:R-:W-:Y:S02]  /*3e60*/  FSEL R24, R24, -INF , !P1 ;  /* 0xff80000018187808 */ /* 0x000fe40004800000 */
[----:B------:R-:W-:Y:S02]  /*3e70*/  ISETP.NE.AND P1, PT, R81, RZ, PT ;  /* 0x000000ff5100720c */ /* 0x000fe40003f25270 */
[----:B------:R-:W-:Y:S02]  /*3e80*/  R2UR UR7, R73 ;  /* 0x00000000490772ca */ /* 0x000fe400000e0000 */
[----:B------:R-:W-:Y:S01]  /*3e90*/  ISETP.GT.AND P1, PT, R56, 0x21, !P1 ;  /* 0x000000213800780c */ /* 0x000fe20004f24270 */
[----:B------:R-:W-:-:S03]  /*3ea0*/  UISETP.NE.AND UP1, UPT, UR4, URZ, UPT ;  /* 0x0000003f0400728c */ /* 0x000fc6000bf25270 */
[----:B------:R-:W-:-:S04]  /*3eb0*/  ISETP.LT.OR P1, PT, R55, 0x22, P1 ;  /* 0x000000223700780c */ /* 0x000fc80000f21670 */
[----:B------:R-:W-:Y:S02]  /*3ec0*/  FSEL R25, R25, -INF , !P1 ;  /* 0xff80000019197808 */ /* 0x000fe40004800000 */
[----:B------:R-:W-:Y:S02]  /*3ed0*/  ISETP.NE.AND P1, PT, R82, RZ, PT ;  /* 0x000000ff5200720c */ /* 0x000fe40003f25270 */
[----:B------:R-:W-:Y:S01]  /*3ee0*/  @UP1 ULDC UR4, c[0x0][0x44c] ;  /* 0x0001130000041ab9 */ /* 0x000fe20000000800 */
[----:B------:R-:W-:Y:S01]  /*3ef0*/  @UP1 ULDC UR15, c[0x0][0x450] ;  /* 0x00011400000f1ab9 */ /* 0x000fe20000000800 */
[----:B------:R-:W-:Y:S01]  /*3f00*/  ISETP.GT.AND P1, PT, R56, 0x28, !P1 ;  /* 0x000000283800780c */ /* 0x000fe20004f24270 */
[----:B------:R-:W-:-:S03]  /*3f10*/  UIMAD.WIDE.U32 UR4, UR6, UR4, URZ ;  /* 0x00000004060472a5 */ /* 0x000fc6000f8e003f */
[----:B------:R-:W-:Y:S01]  /*3f20*/  ISETP.LT.OR P1, PT, R55, 0x29, P1 ;  /* 0x000000293700780c */ /* 0x000fe20000f21670 */
[----:B------:R-:W-:-:S03]  /*3f30*/  @UP1 USHF.R.U32.HI UR6, URZ, UR15, UR5 ;  /* 0x0000000f3f061299 */ /* 0x000fc60008011605 */
[----:B------:R-:W-:Y:S01]  /*3f40*/  FSEL R26, R26, -INF , !P1 ;  /* 0xff8000001a1a7808 */ /* 0x000fe20004800000 */
[----:B------:R-:W-:Y:S01]  /*3f50*/  UIADD3 UR4, UR7, UR6, URZ ;  /* 0x0000000607047290 */ /* 0x000fe2000fffe03f */
[----:B------:R-:W-:-:S03]  /*3f60*/  ISETP.NE.AND P1, PT, R83, RZ, PT ;  /* 0x000000ff5300720c */ /* 0x000fc60003f25270 */
[----:B------:R-:W-:Y:S01]  /*3f70*/  UIADD3 UR14, UR4, UR14, URZ ;  /* 0x0000000e040e7290 */ /* 0x000fe2000fffe03f */
[----:B------:R-:W-:-:S04]  /*3f80*/  ISETP.GT.AND P1, PT, R56, 0x29, !P1 ;  /* 0x000000293800780c */ /* 0x000fc80004f24270 */
[----:B------:R-:W-:-:S04]  /*3f90*/  ISETP.LT.OR P1, PT, R55, 0x2a, P1 ;  /* 0x0000002a3700780c */ /* 0x000fc80000f21670 */
[----:B------:R-:W-:Y:S02]  /*3fa0*/  FSEL R27, R27, -INF , !P1 ;  /* 0xff8000001b1b7808 */ /* 0x000fe40004800000 */
[----:B------:R-:W-:-:S04]  /*3fb0*/  ISETP.NE.AND P1, PT, R84, RZ, PT ;  /* 0x000000ff5400720c */ /* 0x000fc80003f25270 */
        /* <DEDUP_REMOVED lines=15> */
[C---:B------:R-:W-:Y:S02]  /*40b0*/  ISETP.GT.AND P1, PT, R56.reuse, 0x40, !P2 ;  /* 0x000000403800780c */ /* 0x040fe40005724270 */
[----:B------:R-:W-:Y:S02]  /*40c0*/  ISETP.NE.AND P2, PT, R91, RZ, PT ;  /* 0x000000ff5b00720c */ /* 0x000fe40003f45270 */
[----:B------:R-:W-:Y:S02]  /*40d0*/  ISETP.LT.OR P1, PT, R55, 0x41, P1 ;  /* 0x000000413700780c */ /* 0x000fe40000f21670 */
[----:B------:R-:W-:Y:S02]  /*40e0*/  ISETP.GT.AND P2, PT, R56, 0x49, !P2 ;  /* 0x000000493800780c */ /* 0x000fe40005744270 */
[----:B------:R-:W-:-:S02]  /*40f0*/  FSEL R31, R58, -INF , !P1 ;  /* 0xff8000003a1f7808 */ /* 0x000fc40004800000 */
[----:B------:R-:W-:Y:S02]  /*4100*/  ISETP.GT.AND P1, PT, R56, RZ, !P6 ;  /* 0x000000ff3800720c */ /* 0x000fe40007724270 */
[----:B------:R-:W-:Y:S02]  /*4110*/  ISETP.NE.AND P6, PT, R89, RZ, PT ;  /* 0x000000ff5900720c */ /* 0x000fe40003fc5270 */
[C---:B------:R-:W-:Y:S02]  /*4120*/  ISETP.LT.OR P1, PT, R55.reuse, 0x1, P1 ;  /* 0x000000013700780c */ /* 0x040fe40000f21670 */
[----:B------:R-:W-:Y:S02]  /*4130*/  ISETP.LT.OR P2, PT, R55, 0x4a, P2 ;  /* 0x0000004a3700780c */ /* 0x000fe40001741670 */
[----:B------:R-:W-:Y:S02]  /*4140*/  FSEL R58, R0, -INF , !P1 ;  /* 0xff800000003a7808 */ /* 0x000fe40004800000 */
[----:B------:R-:W-:-:S02]  /*4150*/  FMNMX.FTZ R0, R61, R63, !PT ;  /* 0x0000003f3d007209 */ /* 0x000fc40007810000 */
[----:B------:R-:W-:Y:S02]  /*4160*/  FSEL R34, R34, -INF , !P2 ;  /* 0xff80000022227808 */ /* 0x000fe40005000000 */
        /* <DEDUP_REMOVED lines=25> */
[----:B0-----:R-:W-:-:S04]  /*4300*/  FMNMX.FTZ R8, R57, R8, !PT ;  /* 0x0000000839087209 */ /* 0x001fc80007810000 */
[C---:B------:R-:W-:Y:S01]  /*4310*/  FSETP.NEU.FTZ.AND P1, PT, R8.reuse, -INF , PT ;  /* 0xff8000000800780b */ /* 0x040fe20003f3d000 */
[----:B------:R-:W-:-:S05]  /*4320*/  FMUL.FTZ R0, R8, UR10 ;  /* 0x0000000a08007c20 */ /* 0x000fca0008410000 */
[----:B------:R-:W-:Y:S02]  /*4330*/  FSEL R62, R0, RZ, P1 ;  /* 0x000000ff003e7208 */ /* 0x000fe40000800000 */
[----:B------:R-:W-:Y:S02]  /*4340*/  ISETP.GT.AND P1, PT, R56, 0x41, !P6 ;  /* 0x000000413800780c */ /* 0x000fe40007724270 */
[----:B------:R-:W-:Y:S01]  /*4350*/  ISETP.NE.AND P6, PT, R64, RZ, PT ;  /* 0x000000ff4000720c */ /* 0x000fe20003fc5270 */
[--C-:B------:R-:W-:Y:S01]  /*4360*/  FFMA.FTZ R186, R54, UR10, -R62.reuse ;  /* 0x0000000a36ba7c23 */ /* 0x100fe2000801083e */
[----:B------:R-:W-:Y:S01]  /*4370*/  ISETP.LT.OR P1, PT, R55, 0x42, P1 ;  /* 0x000000423700780c */ /* 0x000fe20000f21670 */
[--C-:B------:R-:W-:Y:S01]  /*4380*/  FFMA.FTZ R188, R61, UR10, -R62.reuse ;  /* 0x0000000a3dbc7c23 */ /* 0x100fe2000801083e */
[----:B------:R-:W-:Y:S01]  /*4390*/  ISETP.GT.AND P6, PT, R56, 0x59, !P6 ;  /* 0x000000593800780c */ /* 0x000fe200077c4270 */
[--C-:B------:R-:W-:Y:S01]  /*43a0*/  FFMA.FTZ R59, R63, UR10, -R62.reuse ;  /* 0x0000000a3f3b7c23 */ /* 0x100fe2000801083e */
[----:B------:R-:W-:Y:S01]  /*43b0*/  FSEL R0, R33, -INF , !P1 ;  /* 0xff80000021007808 */ /* 0x000fe20004800000 */
[--C-:B------:R-:W-:Y:S01]  /*43c0*/  FFMA.FTZ R190, R75, UR10, -R62.reuse ;  /* 0x0000000a4bbe7c23 */ /* 0x100fe2000801083e */
[----:B------:R-:W-:Y:S01]  /*43d0*/  FMNMX.FTZ R33, R58, R11, !PT ;  /* 0x0000000b3a217209 */ /* 0x000fe20007810000 */
[----:B------:R-:W-:Y:S01]  /*43e0*/  MUFU.EX2 R188, R188 ;  /* 0x000000bc00bc7308 */ /* 0x000fe20000000800 */
[----:B------:R-:W-:Y:S01]  /*43f0*/  ISETP.NE.AND P1, PT, R90, RZ, PT ;  /* 0x000000ff5a00720c */ /* 0x000fe20003f25270 */
[--C-:B------:R-:W-:Y:S01]  /*4400*/  FFMA.FTZ R61, R67, UR10, -R62.reuse ;  /* 0x0000000a433d7c23 */ /* 0x100fe2000801083e */
[----:B------:R-:W-:Y:S01]  /*4410*/  FMNMX.FTZ R60, R12, R33, !PT ;  /* 0x000000210c3c7209 */ /* 0x000fe20007810000 */
[--C-:B------:R-:W-:Y:S01]  /*4420*/  FFMA.FTZ R184, R77, UR10, -R62.reuse ;  /* 0x0000000a4db87c23 */ /* 0x100fe2000801083e */
[----:B------:R-:W-:Y:S01]  /*4430*/  ISETP.GT.AND P1, PT, R56, 0x48, !P1 ;  /* 0x000000483800780c */ /* 0x000fe20004f24270 */
[--C-:B------:R-:W-:Y:S01]  /*4440*/  FFMA.FTZ R56, R9, UR10, -R62.reuse ;  /* 0x0000000a09387c23 */ /* 0x100fe2000801083e */
[----:B------:R-:W-:Y:S01]  /*4450*/  FMNMX.FTZ R33, R13, R60, !PT ;  /* 0x0000003c0d217209 */ /* 0x000fe20007810000 */
[----:B------:R-:W-:Y:S01]  /*4460*/  MUFU.EX2 R190, R190 ;  /* 0x000000be00be7308 */ /* 0x000fe20000000800 */
[----:B------:R-:W-:Y:S01]  /*4470*/  ISETP.LT.OR P1, PT, R55, 0x49, P1 ;  /* 0x000000493700780c */ /* 0x000fe20000f21670 */
[--C-:B------:R-:W-:Y:S01]  /*4480*/  FFMA.FTZ R37, R37, UR10, -R62.reuse ;  /* 0x0000000a25257c23 */ /* 0x100fe2000801083e */
[----:B------:R-:W-:Y:S01]  /*4490*/  FMNMX.FTZ R60, R14, R33, !PT ;  /* 0x000000210e3c7209 */ /* 0x000fe20007810000 */
[--C-:B------:R-:W-:Y:S01]  /*44a0*/  FFMA.FTZ R10, R10, UR10, -R62.reuse ;  /* 0x0000000a0a0a7c23 */ /* 0x100fe2000801083e */
[----:B------:R-:W-:Y:S01]  /*44b0*/  FSEL R36, R36, -INF , !P1 ;  /* 0xff80000024247808 */ /* 0x000fe20004800000 */
[--C-:B------:R-:W-:Y:S01]  /*44c0*/  FFMA.FTZ R39, R39, UR10, -R62.reuse ;  /* 0x0000000a27277c23 */ /* 0x100fe2000801083e */
[----:B------:R-:W-:Y:S01]  /*44d0*/  FMNMX.FTZ R35, R15, R60, !PT ;  /* 0x0000003c0f237209 */ /* 0x000fe20007810000 */
[----:B------:R-:W0:Y:S01]  /*44e0*/  MUFU.EX2 R33, R59 ;  /* 0x0000003b00217308 */ /* 0x000e220000000800 */
[----:B------:R-:W-:Y:S01]  /*44f0*/  ISETP.LT.OR P6, PT, R55, 0x5a, P6 ;  /* 0x0000005a3700780c */ /* 0x000fe200037c1670 */
[--C-:B------:R-:W-:Y:S01]  /*4500*/  FFMA.FTZ R55, R51, UR10, -R62.reuse ;  /* 0x0000000a33377c23 */ /* 0x100fe2000801083e */
[----:B------:R-:W-:Y:S01]  /*4510*/  FMNMX.FTZ R60, R20, R35, !PT ;  /* 0x00000023143c7209 */ /* 0x000fe20007810000 */
[--C-:B------:R-:W-:Y:S01]  /*4520*/  FFMA.FTZ R53, R53, UR10, -R62.reuse ;  /* 0x0000000a35357c23 */ /* 0x100fe2000801083e */
[----:B------:R-:W-:Y:S01]  /*4530*/  FSEL R41, R41, -INF , !P6 ;  /* 0xff80000029297808 */ /* 0x000fe20007000000 */
        /* <DEDUP_REMOVED lines=11> */
[----:B0-----:R-:W-:Y:S01]  /*45f0*/  FADD.FTZ R59, R188, R33 ;  /* 0x00000021bc3b7221 */ /* 0x001fe20000010000 */
[--C-:B------:R-:W-:Y:S01]  /*4600*/  FFMA.FTZ R43, R43, UR10, -R62.reuse ;  /* 0x0000000a2b2b7c23 */ /* 0x100fe2000801083e */
[----:B------:R-:W-:Y:S01]  /*4610*/  FMNMX.FTZ R60, R26, R57, !PT ;  /* 0x000000391a3c7209 */ /* 0x000fe20007810000 */
[--C-:B------:R-:W-:Y:S01]  /*4620*/  FFMA.FTZ R3, R3, UR10, -R62.reuse ;  /* 0x0000000a03037c23 */ /* 0x100fe2000801083e */
[----:B------:R-:W-:Y:S01]  /*4630*/  F2FP.BF16.F32.PACK_AB R188, R33, R188 ;  /* 0x000000bc21bc723e */ /* 0x000fe200000010ff */
[--C-:B------:R-:W-:Y:S01]  /*4640*/  FFMA.FTZ R6, R6, UR10, -R62.reuse ;  /* 0x0000000a06067c23 */ /* 0x100fe2000801083e */
[----:B------:R-:W-:Y:S01]  /*4650*/  FMNMX.FTZ R57, R27, R60, !PT ;  /* 0x0000003c1b397209 */ /* 0x000fe20007810000 */
[----:B------:R-:W-:Y:S01]  /*4660*/  MUFU.EX2 R37, R37 ;  /* 0x0000002500257308 */ /* 0x000fe20000000800 */
[----:B------:R-:W-:-:S02]  /*4670*/  FFMA.FTZ R2, R2, UR10, -R62 ;  /* 0x0000000a02027c23 */ /* 0x000fc4000801083e */
[----:B------:R-:W-:-:S04]  /*4680*/  FMNMX.FTZ R60, R28, R57, !PT ;  /* 0x000000391c3c7209 */ /* 0x000fc80007810000 */
[----:B------:R-:W-:Y:S01]  /*4690*/  FMNMX.FTZ R57, R29, R60, !PT ;  /* 0x0000003c1d397209 */ /* 0x000fe20007810000 */
[----:B------:R-:W-:Y:S03]  /*46a0*/  MUFU.EX2 R186, R186 ;  /* 0x000000ba00ba7308 */ /* 0x000fe60000000800 */
[----:B------:R-:W-:-:S04]  /*46b0*/  FMNMX.FTZ R57, R30, R57, !PT ;  /* 0x000000391e397209 */ /* 0x000fc80007810000 */
[----:B------:R-:W-:Y:S01]  /*46c0*/  FMNMX.FTZ R54, R32, R57, !PT ;  /* 0x0000003920367209 */ /* 0x000fe20007810000 */
[----:B------:R-:W-:Y:S03]  /*46d0*/  MUFU.EX2 R39, R39 ;  /* 0x0000002700277308 */ /* 0x000fe60000000800 */
[----:B------:R-:W-:Y:S01]  /*46e0*/  FMNMX.FTZ R57, R31, R54, !PT ;  /* 0x000000361f397209 */ /* 0x000fe20007810000 */
[----:B------:R-:W-:-:S03]  /*46f0*/  FFMA.FTZ R54, R52, UR10, -R62 ;  /* 0x0000000a34367c23 */ /* 0x000fc6000801083e */
[----:B------:R-:W-:Y:S01]  /*4700*/  FMNMX.FTZ R57, R0, R57, !PT ;  /* 0x0000003900397209 */ /* 0x000fe20007810000 */
[----:B------:R-:W-:Y:S03]  /*4710*/  MUFU.EX2 R53, R53 ;  /* 0x0000003500357308 */ /* 0x000fe60000000800 */
[----:B------:R-:W-:-:S04]  /*4720*/  FMNMX.FTZ R57, R36, R57, !PT ;  /* 0x0000003924397209 */ /* 0x000fc80007810000 */
[----:B------:R-:W-:Y:S01]  /*4730*/  FMNMX.FTZ R57, R34, R57, !PT ;  /* 0x0000003922397209 */ /* 0x000fe20007810000 */
[----:B------:R-:W0:Y:S03]  /*4740*/  MUFU.EX2 R54, R54 ;  /* 0x0000003600367308 */ /* 0x000e260000000800 */
[----:B------:R-:W-:-:S04]  /*4750*/  FMNMX.FTZ R57, R38, R57, !PT ;  /* 0x0000003926397209 */ /* 0x000fc80007810000 */
[----:B------:R-:W-:Y:S01]  /*4760*/  FMNMX.FTZ R57, R40, R57, !PT ;  /* 0x0000003928397209 */ /* 0x000fe20007810000 */
[----:B------:R-:W-:Y:S03]  /*4770*/  MUFU.EX2 R55, R55 ;  /* 0x0000003700377308 */ /* 0x000fe60000000800 */
[----:B------:R-:W-:-:S04]  /*4780*/  FMNMX.FTZ R52, R42, R57, !PT ;  /* 0x000000392a347209 */ /* 0x000fc80007810000 */
[----:B------:R-:W-:Y:S01]  /*4790*/  FMNMX.FTZ R52, R41, R52, !PT ;  /* 0x0000003429347209 */ /* 0x000fe20007810000 */
[----:B------:R-:W1:Y:S01]  /*47a0*/  MUFU.EX2 R50, R50 ;  /* 0x0000003200327308 */ /* 0x000e620000000800 */
[----:B0-----:R-:W-:-:S03]  /*47b0*/  F2FP.BF16.F32.PACK_AB R180, R54, R53 ;  /* 0x0000003536b4723e */ /* 0x001fc600000010ff */
[----:B------:R-:W0:Y:S04]  /*47c0*/  SHFL.BFLY PT, R51, R52, 0x2, 0x1f ;  /* 0x0c401f0034337f89 */ /* 0x000e2800000e0000 */
[----:B------:R-:W-:Y:S08]  /*47d0*/  MUFU.EX2 R49, R49 ;  /* 0x0000003100317308 */ /* 0x000ff00000000800 */
[----:B------:R-:W2:Y:S01]  /*47e0*/  MUFU.EX2 R48, R48 ;  /* 0x0000003000307308 */ /* 0x000ea20000000800 */
[----:B-1----:R-:W-:-:S07]  /*47f0*/  F2FP.BF16.F32.PACK_AB R182, R50, R55 ;  /* 0x0000003732b6723e */ /* 0x002fce00000010ff */
[----:B------:R-:W-:Y:S01]  /*4800*/  MUFU.EX2 R47, R47 ;  /* 0x0000002f002f7308 */ /* 0x000fe20000000800 */
[----:B0-----:R-:W-:Y:S01]  /*4810*/  FMNMX.FTZ R51, R52, R51, !PT ;  /* 0x0000003334337209 */ /* 0x001fe20007810000 */
[----:B------:R-:W-:-:S06]  /*4820*/  FFMA.FTZ R52, R44, UR10, -R62 ;  /* 0x0000000a2c347c23 */ /* 0x000fcc000801083e */
[----:B------:R-:W0:Y:S01]  /*4830*/  MUFU.EX2 R46, R46 ;  /* 0x0000002e002e7308 */ /* 0x000e220000000800 */
[----:B------:R-:W1:Y:S01]  /*4840*/  SHFL.BFLY PT, R44, R51, 0x1, 0x1f ;  /* 0x0c201f00332c7f89 */ /* 0x000e6200000e0000 */
[----:B--2---:R-:W-:-:S06]  /*4850*/  F2FP.BF16.F32.PACK_AB R176, R48, R49 ;  /* 0x0000003130b0723e */ /* 0x004fcc00000010ff */
[----:B------:R-:W-:Y:S08]  /*4860*/  MUFU.EX2 R45, R45 ;  /* 0x0000002d002d7308 */ /* 0x000ff00000000800 */
[----:B------:R-:W2:Y:S01]  /*4870*/  MUFU.EX2 R52, R52 ;  /* 0x0000003400347308 */ /* 0x000ea20000000800 */
[----:B0-----:R-:W-:-:S07]  /*4880*/  F2FP.BF16.F32.PACK_AB R178, R46, R47 ;  /* 0x0000002f2eb2723e */ /* 0x001fce00000010ff */
[----:B------:R-:W-:Y:S01]  /*4890*/  MUFU.EX2 R43, R43 ;  /* 0x0000002b002b7308 */ /* 0x000fe20000000800 */
[----:B-1----:R-:W-:-:S04]  /*48a0*/  FMNMX.FTZ R9, R51, R44, !PT ;  /* 0x0000002c33097209 */ /* 0x002fc80007810000 */
[C---:B------:R-:W-:Y:S01]  /*48b0*/  FSETP.NEU.FTZ.AND P1, PT, R9.reuse, -INF , PT ;  /* 0xff8000000900780b */ /* 0x040fe20003f3d000 */
[----:B------:R-:W-:Y:S02]  /*48c0*/  FMUL.FTZ R44, R9, UR10 ;  /* 0x0000000a092c7c20 */ /* 0x000fe40008410000 */
[----:B------:R0:W-:Y:S01]  /*48d0*/  MUFU.EX2 R51, R10 ;  /* 0x0000000a00337308 */ /* 0x0001e20000000800 */
[----:B--2---:R-:W-:Y:S02]  /*48e0*/  F2FP.BF16.F32.PACK_AB R172, R52, R45 ;  /* 0x0000002d34ac723e */ /* 0x004fe400000010ff */
[----:B------:R-:W-:Y:S02]  /*48f0*/  FSEL R57, R44, RZ, P1 ;  /* 0x000000ff2c397208 */ /* 0x000fe40000800000 */
[----:B------:R-:W-:-:S03]  /*4900*/  PLOP3.LUT P1, PT, PT, PT, UP0, 0x40, 0x0 ;  /* 0x000000000000781c */ /* 0x000fc60003f2e808 */
[--C-:B------:R-:W-:Y:S01]  /*4910*/  FFMA.FTZ R58, R58, UR10, -R57.reuse ;  /* 0x0000000a3a3a7c23 */ /* 0x100fe20008010839 */
[----:B------:R-:W-:Y:S01]  /*4920*/  FFMA.FTZ R11, R11, UR10, -R57 ;  /* 0x0000000a0b0b7c23 */ /* 0x000fe20008010839 */
[----:B0-----:R-:W-:Y:S01]  /*4930*/  FADD.FTZ R10, R190, R59 ;  /* 0x0000003bbe0a7221 */ /* 0x001fe20000010000 */
[--C-:B------:R-:W-:Y:S01]  /*4940*/  FFMA.FTZ R12, R12, UR10, -R57.reuse ;  /* 0x0000000a0c0c7c23 */ /* 0x100fe20008010839 */
[--C-:B------:R-:W-:Y:S01]  /*4950*/  FFMA.FTZ R13, R13, UR10, -R57.reuse ;  /* 0x0000000a0d0d7c23 */ /* 0x100fe20008010839 */
[--C-:B------:R-:W-:Y:S01]  /*4960*/  FFMA.FTZ R14, R14, UR10, -R57.reuse ;  /* 0x0000000a0e0e7c23 */ /* 0x100fe20008010839 */
        /* <DEDUP_REMOVED lines=8> */
[----:B------:R-:W0:Y:S01]  /*49f0*/  MUFU.EX2 R11, R11 ;  /* 0x0000000b000b7308 */ /* 0x000e220000000800 */
[----:B------:R-:W-:Y:S01]  /*4a00*/  FADD.FTZ R59, R37, R10 ;  /* 0x0000000a253b7221 */ /* 0x000fe20000010000 */
[--C-:B------:R-:W-:Y:S01]  /*4a10*/  FFMA.FTZ R26, R26, UR10, -R57.reuse ;  /* 0x0000000a1a1a7c23 */ /* 0x100fe20008010839 */
[--C-:B------:R-:W-:Y:S01]  /*4a20*/  FFMA.FTZ R27, R27, UR10, -R57.reuse ;  /* 0x0000000a1b1b7c23 */ /* 0x100fe20008010839 */
[----:B------:R-:W-:Y:S01]  /*4a30*/  FFMA.FTZ R28, R28, UR10, -R57 ;  /* 0x0000000a1c1c7c23 */ /* 0x000fe20008010839 */
[----:B------:R-:W-:Y:S01]  /*4a40*/  FADD.FTZ R10, R186, R59 ;  /* 0x0000003bba0a7221 */ /* 0x000fe20000010000 */
[--C-:B------:R-:W-:Y:S01]  /*4a50*/  FFMA.FTZ R29, R29, UR10, -R57.reuse ;  /* 0x0000000a1d1d7c23 */ /* 0x100fe20008010839 */
[--C-:B------:R-:W-:Y:S01]  /*4a60*/  FFMA.FTZ R30, R30, UR10, -R57.reuse ;  /* 0x0000000a1e1e7c23 */ /* 0x100fe20008010839 */
[----:B------:R-:W1:Y:S01]  /*4a70*/  MUFU.EX2 R12, R12 ;  /* 0x0000000c000c7308 */ /* 0x000e620000000800 */
[----:B------:R-:W-:Y:S01]  /*4a80*/  FADD.FTZ R10, R39, R10 ;  /* 0x0000000a270a7221 */ /* 0x000fe20000010000 */
[--C-:B------:R-:W-:Y:S01]  /*4a90*/  FFMA.FTZ R32, R32, UR10, -R57.reuse ;  /* 0x0000000a20207c23 */ /* 0x100fe20008010839 */
[--C-:B------:R-:W-:Y:S01]  /*4aa0*/  FFMA.FTZ R31, R31, UR10, -R57.reuse ;  /* 0x0000000a1f1f7c23 */ /* 0x100fe20008010839 */
[--C-:B------:R-:W-:Y:S01]  /*4ab0*/  FFMA.FTZ R0, R0, UR10, -R57.reuse ;  /* 0x0000000a00007c23 */ /* 0x100fe20008010839 */
[----:B------:R-:W-:Y:S01]  /*4ac0*/  FADD.FTZ R61, R53, R10 ;  /* 0x0000000a353d7221 */ /* 0x000fe20000010000 */
[--C-:B------:R-:W-:Y:S01]  /*4ad0*/  FFMA.FTZ R36, R36, UR10, -R57.reuse ;  /* 0x0000000a24247c23 */ /* 0x100fe20008010839 */
[----:B------:R-:W-:Y:S01]  /*4ae0*/  FFMA.FTZ R34, R34, UR10, -R57 ;  /* 0x0000000a22227c23 */ /* 0x000fe20008010839 */
[----:B------:R-:W2:Y:S01]  /*4af0*/  MUFU.EX2 R13, R13 ;  /* 0x0000000d000d7308 */ /* 0x000ea20000000800 */
[----:B0-----:R-:W-:Y:S01]  /*4b00*/  FADD.FTZ R59, R58, R11 ;  /* 0x0000000b3a3b7221 */ /* 0x001fe20000010000 */
[----:B------:R-:W-:Y:S01]  /*4b10*/  FADD.FTZ R44, R54, R61 ;  /* 0x0000003d362c7221 */ /* 0x000fe20000010000 */
[--C-:B------:R-:W-:Y:S01]  /*4b20*/  FFMA.FTZ R38, R38, UR10, -R57.reuse ;  /* 0x0000000a26267c23 */ /* 0x100fe20008010839 */
[--C-:B------:R-:W-:Y:S01]  /*4b30*/  FFMA.FTZ R40, R40, UR10, -R57.reuse ;  /* 0x0000000a28287c23 */ /* 0x100fe20008010839 */
[--C-:B------:R-:W-:Y:S01]  /*4b40*/  FFMA.FTZ R42, R42, UR10, -R57.reuse ;  /* 0x0000000a2a2a7c23 */ /* 0x100fe20008010839 */
[----:B------:R-:W-:Y:S01]  /*4b50*/  FADD.FTZ R61, R55, R44 ;  /* 0x0000002c373d7221 */ /* 0x000fe20000010000 */
[----:B------:R-:W-:Y:S01]  /*4b60*/  FFMA.FTZ R41, R41, UR10, -R57 ;  /* 0x0000000a29297c23 */ /* 0x000fe20008010839 */
[----:B------:R-:W0:Y:S01]  /*4b70*/  MUFU.EX2 R14, R14 ;  /* 0x0000000e000e7308 */ /* 0x000e220000000800 */
[----:B-1----:R-:W-:Y:S01]  /*4b80*/  FADD.FTZ R10, R12, R59 ;  /* 0x0000003b0c0a7221 */ /* 0x002fe20000010000 */
[----:B------:R-:W-:Y:S01]  /*4b90*/  FADD.FTZ R44, R50, R61 ;  /* 0x0000003d322c7221 */ /* 0x000fe20000010000 */
[----:B------:R-:W-:-:S02]  /*4ba0*/  F2FP.BF16.F32.PACK_AB R190, R35, R190 ;  /* 0x000000be23be723e */ /* 0x000fc400000010ff */
[----:B------:R-:W-:Y:S01]  /*4bb0*/  F2FP.BF16.F32.PACK_AB R184, R37, R184 ;  /* 0x000000b825b8723e */ /* 0x000fe200000010ff */
[----:B------:R-:W-:Y:S01]  /*4bc0*/  FADD.FTZ R61, R49, R44 ;  /* 0x0000002c313d7221 */ /* 0x000fe20000010000 */
[----:B------:R-:W-:Y:S01]  /*4bd0*/  F2FP.BF16.F32.PACK_AB R186, R39, R186 ;  /* 0x000000ba27ba723e */ /* 0x000fe200000010ff */
[----:B------:R-:W1:Y:S01]  /*4be0*/  MUFU.EX2 R15, R15 ;  /* 0x0000000f000f7308 */ /* 0x000e620000000800 */
[----:B--2---:R-:W-:Y:S01]  /*4bf0*/  FADD.FTZ R59, R13, R10 ;  /* 0x0000000a0d3b7221 */ /* 0x004fe20000010000 */
[----:B------:R-:W-:Y:S01]  /*4c00*/  FADD.FTZ R44, R48, R61 ;  /* 0x0000003d302c7221 */ /* 0x000fe20000010000 */
[----:B------:R-:W-:Y:S02]  /*4c10*/  F2FP.BF16.F32.PACK_AB R189, R11, R58 ;  /* 0x0000003a0bbd723e */ /* 0x000fe400000010ff */
[----:B------:R-:W-:Y:S01]  /*4c20*/  F2FP.BF16.F32.PACK_AB R191, R13, R12 ;  /* 0x0000000c0dbf723e */ /* 0x000fe200000010ff */
[----:B------:R-:W-:Y:S02]  /*4c30*/  FADD.FTZ R61, R47, R44 ;  /* 0x0000002c2f3d7221 */ /* 0x000fe40000010000 */
[----:B------:R-:W2:Y:S01]  /*4c40*/  MUFU.EX2 R20, R20 ;  /* 0x0000001400147308 */ /* 0x000ea20000000800 */
[----:B0-----:R-:W-:-:S07]  /*4c50*/  FADD.FTZ R10, R14, R59 ;  /* 0x0000003b0e0a7221 */ /* 0x001fce0000010000 */
[----:B------:R-:W0:Y:S01]  /*4c60*/  MUFU.EX2 R21, R21 ;  /* 0x0000001500157308 */ /* 0x000e220000000800 */
[C---:B-1----:R-:W-:Y:S01]  /*4c70*/  FADD.FTZ R59, R15.reuse, R10 ;  /* 0x0000000a0f3b7221 */ /* 0x042fe20000010000 */
[----:B------:R-:W-:-:S06]  /*4c80*/  F2FP.BF16.F32.PACK_AB R185, R15, R14 ;  /* 0x0000000e0fb9723e */ /* 0x000fcc00000010ff */
[----:B------:R-:W1:Y:S01]  /*4c90*/  MUFU.EX2 R24, R24 ;  /* 0x0000001800187308 */ /* 0x000e620000000800 */
[----:B--2---:R-:W-:-:S07]  /*4ca0*/  FADD.FTZ R10, R20, R59 ;  /* 0x0000003b140a7221 */ /* 0x004fce0000010000 */
        /* <DEDUP_REMOVED lines=18> */
[----:B------:R0:W3:Y:S01]  /*4dd0*/  MUFU.EX2 R179, R32 ;  /* 0x0000002000b37308 */ /* 0x0000e20000000800 */
[----:B-1----:R-:W-:-:S07]  /*4de0*/  FADD.FTZ R10, R30, R33 ;  /* 0x000000211e0a7221 */ /* 0x002fce0000010000 */
[----:B------:R-:W1:Y:S01]  /*4df0*/  MUFU.EX2 R3, R3 ;  /* 0x0000000300037308 */ /* 0x000e620000000800 */
[----:B0-----:R-:W-:Y:S01]  /*4e00*/  FADD.FTZ R32, R46, R61 ;  /* 0x0000003d2e207221 */ /* 0x001fe20000010000 */
[----:B--2---:R-:W-:-:S03]  /*4e10*/  F2FP.BF16.F32.PACK_AB R174, R56, R43 ;  /* 0x0000002b38ae723e */ /* 0x004fc600000010ff */
[----:B------:R-:W-:-:S03]  /*4e20*/  FADD.FTZ R57, R45, R32 ;  /* 0x000000202d397221 */ /* 0x000fc60000010000 */
[----:B------:R-:W0:Y:S01]  /*4e30*/  MUFU.EX2 R6, R6 ;  /* 0x0000000600067308 */ /* 0x000e220000000800 */
[----:B------:R-:W-:Y:S01]  /*4e40*/  FADD.FTZ R32, R52, R57 ;  /* 0x0000003934207221 */ /* 0x000fe20000010000 */
[C---:B---3--:R-:W-:Y:S01]  /*4e50*/  FADD.FTZ R10, R179.reuse, R10 ;  /* 0x0000000ab30a7221 */ /* 0x048fe20000010000 */
[----:B------:R-:W-:Y:S02]  /*4e60*/  F2FP.BF16.F32.PACK_AB R179, R179, R30 ;  /* 0x0000001eb3b3723e */ /* 0x000fe400000010ff */
[----:B------:R-:W-:-:S03]  /*4e70*/  FADD.FTZ R35, R43, R32 ;  /* 0x000000202b237221 */ /* 0x000fc60000010000 */
[----:B------:R-:W2:Y:S01]  /*4e80*/  MUFU.EX2 R31, R31 ;  /* 0x0000001f001f7308 */ /* 0x000ea20000000800 */
[----:B------:R-:W-:-:S04]  /*4e90*/  FADD.FTZ R32, R56, R35 ;  /* 0x0000002338207221 */ /* 0x000fc80000010000 */
[----:B-1----:R-:W-:-:S03]  /*4ea0*/  FADD.FTZ R35, R3, R32 ;  /* 0x0000002003237221 */ /* 0x002fc60000010000 */
[----:B------:R-:W1:Y:S01]  /*4eb0*/  MUFU.EX2 R0, R0 ;  /* 0x0000000000007308 */ /* 0x000e620000000800 */
[C---:B0-----:R-:W-:Y:S01]  /*4ec0*/  F2FP.BF16.F32.PACK_AB R168, R6.reuse, R3 ;  /* 0x0000000306a8723e */ /* 0x041fe200000010ff */
[----:B------:R-:W-:-:S06]  /*4ed0*/  FADD.FTZ R35, R6, R35 ;  /* 0x0000002306237221 */ /* 0x000fcc0000010000 */
[----:B------:R-:W0:Y:S01]  /*4ee0*/  MUFU.EX2 R2, R2 ;  /* 0x0000000200027308 */ /* 0x000e220000000800 */
[----:B--2---:R-:W-:Y:S01]  /*4ef0*/  FADD.FTZ R3, R31, R10 ;  /* 0x0000000a1f037221 */ /* 0x004fe20000010000 */
[----:B------:R-:W-:-:S06]  /*4f00*/  VIADD R10, R72, 0xfffffffe ;  /* 0xfffffffe480a7836 */ /* 0x000fcc0000000000 */
[----:B------:R-:W2:Y:S01]  /*4f10*/  MUFU.EX2 R36, R36 ;  /* 0x0000002400247308 */ /* 0x000ea20000000800 */
[C---:B-1----:R-:W-:Y:S01]  /*4f20*/  FADD.FTZ R3, R0.reuse, R3 ;  /* 0x0000000300037221 */ /* 0x042fe20000010000 */
[----:B------:R-:W-:-:S06]  /*4f30*/  F2FP.BF16.F32.PACK_AB R173, R0, R31 ;  /* 0x0000001f00ad723e */ /* 0x000fcc00000010ff */
[----:B------:R-:W1:Y:S01]  /*4f40*/  MUFU.EX2 R175, R34 ;  /* 0x0000002200af7308 */ /* 0x000e620000000800 */
[----:B0-----:R-:W-:Y:S01]  /*4f50*/  FADD.FTZ R32, R2, R35 ;  /* 0x0000002302207221 */ /* 0x001fe20000010000 */
[----:B------:R-:W-:-:S03]  /*4f60*/  F2FP.BF16.F32.PACK_AB R170, R51, R2 ;  /* 0x0000000233aa723e */ /* 0x000fc600000010ff */
[----:B------:R-:W-:-:S03]  /*4f70*/  FADD.FTZ R6, R51, R32 ;  /* 0x0000002033067221 */ /* 0x000fc60000010000 */
        /* <DEDUP_REMOVED lines=9> */
[----:B------:R-:W-:-:S03]  /*5010*/  F2FP.BF16.F32.PACK_AB R169, R169, R38 ;  /* 0x00000026a9a9723e */ /* 0x000fc600000010ff */
        /* <DEDUP_REMOVED lines=15> */
.L_x_4510:
[----:B------:R-:W-:Y:S02]  /*5110*/  ULDC UR15, c[0x0][0x9e4] ;  /* 0x00027900000f7ab9 */ /* 0x000fe40000000800 */
[----:B------:R-:W-:-:S11]  /*5120*/  UISETP.NE.AND UP0, UPT, UR15, 0x1, UPT ;  /* 0x000000010f00788c */ /* 0x000fd6000bf05270 */
[----:B------:R-:W-:Y:S02]  /*5130*/  @UP0 ULDC.64 UR4, c[0x0][0x9e8] ;  /* 0x00027a0000040ab9 */ /* 0x000fe40000000a00 */
[----:B------:R-:W-:-:S04]  /*5140*/  UIMAD.WIDE.U32 UR6, UR18, UR4, URZ ;  /* 0x00000004120672a5 */ /* 0x000fc8000f8e003f */
[----:B------:R-:W-:-:S12]  /*5150*/  @UP0 USHF.R.U32.HI UR18, URZ, UR5, UR7 ;  /* 0x000000053f120299 */ /* 0x000fd80008011607 */
.L_x_4511:
[----:B------:R-:W-:-:S04]  /*5160*/  UIMAD UR15, UR18, UR15, UR15 ;  /* 0x0000000f120f72a4 */ /* 0x000fc8000f8e020f */
[----:B------:R-:W-:-:S04]  /*5170*/  UISETP.LT.AND UP0, UPT, UR14, UR15, UPT ;  /* 0x0000000f0e00728c */ /* 0x000fc8000bf01270 */
[----:B------:R-:W-:-:S12]  /*5180*/  USEL UR14, UR14, UR15, UP0 ;  /* 0x0000000f0e0e7287 */ /* 0x000fd80008000000 */
.L_x_4509:
        /* <DEDUP_REMOVED lines=64> */
[----:B------:R-:W-:Y:S01]  /*5590*/  IMAD.MOV.U32 R119, RZ, RZ, RZ ;  /* 0x000000ffff777224 */ /* 0x000fe200078e00ff */
[----:B------:R-:W-:Y:S01]  /*55a0*/  ULDC UR54, c[0x0][0x9dc] ;  /* 0x0002770000367ab9 */ /* 0x000fe20000000800 */
[----:B------:R-:W-:Y:S01]  /*55b0*/  ULDC UR5, c[0x0][0x9d8] ;  /* 0x0002760000057ab9 */ /* 0x000fe20000000800 */
[----:B------:R-:W-:Y:S01]  /*55c0*/  ULDC UR51, c[0x0][0x988] ;  /* 0x0002620000337ab9 */ /* 0x000fe20000000800 */
[----:B------:R-:W-:-:S05]  /*55d0*/  ULDC UR55, c[0x0][0x9e0] ;  /* 0x0002780000377ab9 */ /* 0x000fca0000000800 */
.L_x_4531:
[----:B------:R-:W-:-:S04]  /*55e0*/  UISETP.NE.AND UP0, UPT, UR4, 0x1, UPT ;  /* 0x000000010400788c */ /* 0x000fc8000bf05270 */
[----:B------:R-:W-:-:S04]  /*55f0*/  USEL UR39, URZ, 0x1, UP0 ;  /* 0x000000013f277887 */ /* 0x000fc80008000000 */
[----:B------:R-:W-:Y:S01]  /*5600*/  ULOP3.LUT UR39, UR46, UR39, URZ, 0x3c, !UPT ;  /* 0x000000272e277292 */ /* 0x000fe2000f8e3c3f */
[----:B------:R-:W-:Y:S11]  /*5610*/  @!P0 BRA `(.L_x_4513) ;  /* 0x0000000000048947 */ /* 0x000ff60003800000 */
[----:B------:R-:W-:Y:S01]  /*5620*/  BPT.TRAP 0x1 ;  /* 0x000000040000795c */ /* 0x000fe20000300000 */
.L_x_4513:
        /* <DEDUP_REMOVED lines=9> */
.L_x_4514:
[----:B-1----:R-:W-:Y:S05]  /*56c0*/  @P1 BRA `(.L_x_4515) ;  /* 0x0000000000081947 */ /* 0x002fea0003800000 */
[----:B------:R-:W1:Y:S02]  /*56d0*/  SYNCS.PHASECHK.TRANS64.TRYWAIT P1, [UR6+0x30830], R8 ;  /* 0x03083008ff0075a7 */ /* 0x000e640008020146 */
[----:B-1----:R-:W-:Y:S05]  /*56e0*/  @!P1 BRA `(.L_x_4516) ;  /* 0x0000014800f09947 */ /* 0x002fea0003800000 */
.L_x_4515:
        /* <DEDUP_REMOVED lines=12> */
[-C--:B------:R-:W-:Y:S01]  /*57b0*/  FMUL.FTZ R24, R24, R0.reuse ;  /* 0x0000000018187220 */ /* 0x080fe20000410000 */
[----:B------:R-:W-:Y:S01]  /*57c0*/  UIMAD UR7, UR38, 0x900, UR7 ;  /* 0x00000900260778a4 */ /* 0x000fe2000f8e0207 */
[-C--:B------:R-:W-:Y:S01]  /*57d0*/  FMUL.FTZ R25, R25, R0.reuse ;  /* 0x0000000019197220 */ /* 0x080fe20000410000 */
[-C--:B------:R-:W-:Y:S01]  /*57e0*/  FMUL.FTZ R28, R28, R0.reuse ;  /* 0x000000001c1c7220 */ /* 0x080fe20000410000 */
[-C--:B------:R-:W-:Y:S01]  /*57f0*/  FMUL.FTZ R29, R29, R0.reuse ;  /* 0x000000001d1d7220 */ /* 0x080fe20000410000 */
        /* <DEDUP_REMOVED lines=9> */
[----:B------:R-:W-:Y:S01]  /*5890*/  UMOV UR40, UR56 ;  /* 0x0000003800287c82 */ /* 0x000fe20008000000 */
[----:B------:R-:W-:Y:S01]  /*58a0*/  UMOV UR41, UR57 ;  /* 0x0000003900297c82 */ /* 0x000fe20008000000 */
        /* <DEDUP_REMOVED lines=142> */
.L_x_4517:
[----:B------:R-:W-:Y:S01]  /*6190*/  ULEA UR7, UR4, UR60, 0x3 ;  /* 0x0000003c04077291 */ /* 0x000fe2000f8e183f */
[----:B------:R-:W-:-:S05]  /*61a0*/  IMAD.U32 R0, RZ, RZ, UR46 ;  /* 0x0000002eff007e24 */ /* 0x000fca000f8e00ff */
[----:B------:R-:W-:-:S04]  /*61b0*/  SHF.L.U32 R0, R0, 0x1f, RZ ;  /* 0x0000001f00007819 */ /* 0x000fc800000006ff */
[----:B------:R2:W3:Y:S01]  /*61c0*/  SYNCS.PHASECHK.TRANS64.TRYWAIT P1, [UR7+0x30850], R0 ;  /* 0x03085000ff0075a7 */ /* 0x0004e20008020147 */
[----:B------:R-:W-:Y:S05]  /*61d0*/  @!P0 BRA `(.L_x_4518) ;  /* 0x0000000000048947 */ /* 0x000fea0003800000 */
[----:B------:R-:W-:Y:S01]  /*61e0*/  BPT.TRAP 0x1 ;  /* 0x000000040000795c */ /* 0x000fe20000300000 */
.L_x_4518:
[----:B---3--:R-:W-:Y:S05]  /*61f0*/  @P1 BRA `(.L_x_4519) ;  /* 0x0000000000081947 */ /* 0x008fea0003800000 */
[----:B------:R-:W3:Y:S02]  /*6200*/  SYNCS.PHASECHK.TRANS64.TRYWAIT P1, [UR7+0x30850], R0 ;  /* 0x03085000ff0075a7 */ /* 0x000ee40008020147 */
[----:B---3--:R-:W-:Y:S05]  /*6210*/  @!P1 BRA `(.L_x_4520) ;  /* 0x00000140003c9947 */ /* 0x008fea0003800000 */
.L_x_4519:
        /* <DEDUP_REMOVED lines=37> */
.L_x_4521:
        /* <DEDUP_REMOVED lines=9> */
[----:B------:R-:W4:Y:S01]  /*6500*/  S2UR UR10, SR_CgaCtaId ;  /* 0x00000000000a79c3 */ /* 0x000f220000008800 */
[----:B------:R-:W-:Y:S01]  /*6510*/  FMUL.FTZ R20, R127, UR5 ;  /* 0x000000057f147c20 */ /* 0x000fe20008410000 */
[----:B--23--:R-:W-:Y:S01]  /*6520*/  FMUL.FTZ R0, R122, UR5 ;  /* 0x000000057a007c20 */ /* 0x00cfe20008410000 */
[----:B------:R-:W-:Y:S01]  /*6530*/  FMUL.FTZ R2, R123, UR5 ;  /* 0x000000057b027c20 */ /* 0x000fe20008410000 */
[----:B------:R-:W-:Y:S01]  /*6540*/  UISETP.NE.AND UP1, UPT, UR4, URZ, UPT ;  /* 0x0000003f0400728c */ /* 0x000fe2000bf25270 */
[----:B------:R-:W-:Y:S01]  /*6550*/  R2UR UR4, R23 ;  /* 0x00000000170472ca */ /* 0x000fe200000e0000 */
        /* <DEDUP_REMOVED lines=9> */
[----:B------:R-:W-:Y:S01]  /*65f0*/  FMUL.FTZ R132, R137, UR5 ;  /* 0x0000000589847c20 */ /* 0x000fe20008410000 */
[----:B------:R-:W-:Y:S01]  /*6600*/  FMUL.FTZ R121, R130, UR5 ;  /* 0x0000000582797c20 */ /* 0x000fe20008410000 */
[----:B------:R-:W-:Y:S01]  /*6610*/  FMUL.FTZ R128, R133, UR5 ;  /* 0x0000000585807c20 */ /* 0x000fe20008410000 */
[----:B------:R-:W-:Y:S01]  /*6620*/  VIADD R161, R192, UR4 ;  /* 0x00000004c0a17c36 */ /* 0x000fe20008000000 */
[----:B------:R-:W-:Y:S01]  /*6630*/  @UP1 ULDC UR4, c[0x0][0x44c] ;  /* 0x0001130000041ab9 */ /* 0x000fe20000000800 */
[----:B------:R-:W-:Y:S01]  /*6640*/  FMUL.FTZ R126, R135, UR5 ;  /* 0x00000005877e7c20 */ /* 0x000fe20008410000 */
[----:B------:R-:W-:Y:S01]  /*6650*/  FMUL.FTZ R131, R136, UR5 ;  /* 0x0000000588837c20 */ /* 0x000fe20008410000 */
[----:B------:R-:W-:Y:S01]  /*6660*/  FMUL.FTZ R129, R138, UR5 ;  /* 0x000000058a817c20 */ /* 0x000fe20008410000 */
[----:B01----:R-:W-:Y:S01]  /*6670*/  @P1 IMAD.HI.U32 R8, R161, UR4, RZ ;  /* 0x00000004a1081c27 */ /* 0x003fe2000f8e00ff */
[----:B------:R-:W-:-:S03]  /*6680*/  @UP1 ULDC UR4, c[0x0][0x450] ;  /* 0x0001140000041ab9 */ /* 0x000fc60000000800 */
[----:B------:R-:W-:Y:S01]  /*6690*/  FMUL.FTZ R137, R146, UR5 ;  /* 0x0000000592897c20 */ /* 0x000fe20008410000 */
[----:B------:R-:W-:Y:S01]  /*66a0*/  UISETP.NE.AND UP0, UPT, UR61, URZ, UPT ;  /* 0x0000003f3d00728c */ /* 0x000fe2000bf05270 */
        /* <DEDUP_REMOVED lines=24> */
[----:B------:R-:W-:-:S02]  /*6830*/  IMAD R164, R10, -0x60, RZ ;  /* 0xffffffa00aa47824 */ /* 0x000fc400078e02ff */
[----:B------:R-:W-:Y:S01]  /*6840*/  FMUL.FTZ R158, R167, UR5 ;  /* 0x00000005a79e7c20 */ /* 0x000fe20008410000 */
[----:B------:R-:W-:Y:S01]  /*6850*/  UIADD3 UR6, UR6, 0x30840, URZ ;  /* 0x0003084006067890 */ /* 0x000fe2000fffe03f */
[----:B------:R-:W-:Y:S01]  /*6860*/  PLOP3.LUT P1, PT, PT, PT, UP0, 0x40, 0x0 ;  /* 0x000000000000781c */ /* 0x000fe20003f2e808 */
[----:B------:R-:W1:Y:S01]  /*6870*/  MUFU.TANH R13, R13 ;  /* 0x0000000d000d7308 */ /* 0x000e620000002400 */
[----:B------:R-:W-:Y:S01]  /*6880*/  IADD3 R8, -R19, 0x1, R164 ;  /* 0x0000000113087810 */ /* 0x000fe20007ffe1a4 */
[----:B----4-:R-:W-:Y:S01]  /*6890*/  UPRMT UR6, UR10, 0x654, UR6 ;  /* 0x000006540a067896 */ /* 0x010fe20008000006 */
[----:B------:R-:W-:Y:S01]  /*68a0*/  IMAD.IADD R159, R164, 0x1, -R19 ;  /* 0x00000001a49f7824 */ /* 0x000fe200078e0a13 */
[----:B------:R-:W-:Y:S01]  /*68b0*/  UMOV UR11, UR54 ;  /* 0x00000036000b7c82 */ /* 0x000fe20008000000 */
[----:B------:R-:W-:Y:S01]  /*68c0*/  IADD3 R8, -R18, R8, R17 ;  /* 0x0000000812087210 */ /* 0x000fe20007ffe111 */
[----:B------:R-:W-:Y:S02]  /*68d0*/  ULOP3.LUT UR4, URZ, UR11, URZ, 0x33, !UPT ;  /* 0x0000000b3f047292 */ /* 0x000fe4000f8e333f */
[----:B------:R-:W2:Y:S02]  /*68e0*/  MUFU.TANH R14, R14 ;  /* 0x0000000e000e7308 */ /* 0x000ea40000002400 */
[C---:B------:R-:W-:Y:S01]  /*68f0*/  VIADD R167, R8.reuse, UR55 ;  /* 0x0000003708a77c36 */ /* 0x040fe20008000000 */
[----:B------:R-:W-:Y:S01]  /*6900*/  SYNCS.ARRIVE.TRANS64.RED.A1T0 RZ, [UR6], RZ ;  /* 0x000000ffffff79a7 */ /* 0x000fe20008100406 */
[----:B------:R-:W-:-:S02]  /*6910*/  VIADD R166, R8, UR4 ;  /* 0x0000000408a67c36 */ /* 0x000fc40008000000 */
        /* <DEDUP_REMOVED lines=49> */
[----:B------:R-:W-:Y:S01]  /*6c30*/  IADD3 R168, -R18, R17, R168 ;  /* 0x0000001112a87210 */ /* 0x000fe20007ffe1a8 */
[----:B------:R-:W-:Y:S03]  /*6c40*/  BSSY B0, `(.L_x_4523) ;  /* 0x0000010000007945 */ /* 0x000fe60003800000 */
        /* <DEDUP_REMOVED lines=10> */
.L_x_4524:
[----:B------:R-:W-:-:S05]  /*6cf0*/  IMAD.U32 R170, RZ, RZ, UR50 ;  /* 0x00000032ffaa7e24 */ /* 0x000fca000f8e00ff */
[----:B------:R-:W-:-:S13]  /*6d00*/  ISETP.NE.AND P1, PT, R170, 0x1, PT ;  /* 0x00000001aa00780c */ /* 0x000fda0003f25270 */
[----:B------:R-:W1:Y:S02]  /*6d10*/  @P1 LDC.64 R8, c[0x0][0x9e8] ;  /* 0x00027a00ff081b82 */ /* 0x000e640000000a00 */
[----:B-1----:R-:W-:-:S05]  /*6d20*/  @P1 IMAD.HI.U32 R8, R168, R8, RZ ;  /* 0x00000008a8081227 */ /* 0x002fca00078e00ff */
[----:B------:R-:W-:-:S07]  /*6d30*/  @P1 SHF.R.U32.HI R168, RZ, R9, R8 ;  /* 0x00000009ffa81219 */ /* 0x000fce0000011608 */
.L_x_4525:
[----:B------:R-:W-:Y:S05]  /*6d40*/  BSYNC B0 ;  /* 0x0000000000007941 */ /* 0x000fea0003800000 */
.L_x_4523:
[----:B------:R-:W-:-:S05]  /*6d50*/  IMAD R168, R168, R170, R159 ;  /* 0x000000aaa8a87224 */ /* 0x000fca00078e029f */
[----:B------:R-:W-:Y:S02]  /*6d60*/  VIADDMNMX R165, R168, R170, R165, PT ;  /* 0x000000aaa8a57246 */ /* 0x000fe400038001a5 */
[----:B------:R-:W-:-:S07]  /*6d70*/  VIMNMX R163, R163, R168, !PT ;  /* 0x000000a8a3a37248 */ /* 0x000fce0007fe0100 */
.L_x_4522:
[C---:B------:R-:W-:Y:S01]  /*6d80*/  ISETP.GE.AND P6, PT, R164.reuse, 0xa, PT ;  /* 0x0000000aa400780c */ /* 0x040fe20003fc6270 */
[----:B------:R-:W-:Y:S01]  /*6d90*/  UISETP.NE.AND UP0, UPT, UR61, URZ, UPT ;  /* 0x0000003f3d00728c */ /* 0x000fe2000bf05270 */
        /* <DEDUP_REMOVED lines=33> */
[----:B------:R-:W-:-:S04]  /*6fb0*/  ISETP.GT.AND P3, PT, R163, 0x19, !P4 ;  /* 0x00000019a300780c */ /* 0x000fc80006764270 */
[----:B------:R-:W-:Y:S02]  /*6fc0*/  ISETP.LT.OR P3, PT, R165, 0x1a, P3 ;  /* 0x0000001aa500780c */ /* 0x000fe40001f61670 */
        /* <DEDUP_REMOVED lines=103> */
[----:B------:R-:W-:Y:S01]  /*7640*/  IADD3 R13, -R18, R17, R13 ;  /* 0x00000011120d7210 */ /* 0x000fe20007ffe10d */
[----:B------:R-:W-:Y:S03]  /*7650*/  BSSY B0, `(.L_x_4527) ;  /* 0x0000010000007945 */ /* 0x000fe60003800000 */
        /* <DEDUP_REMOVED lines=10> */
.L_x_4528:
[----:B------:R-:W-:-:S05]  /*7700*/  IMAD.U32 R164, RZ, RZ, UR50 ;  /* 0x00000032ffa47e24 */ /* 0x000fca000f8e00ff */
[----:B------:R-:W-:-:S13]  /*7710*/  ISETP.NE.AND P6, PT, R164, 0x1, PT ;  /* 0x00000001a400780c */ /* 0x000fda0003fc5270 */
[----:B------:R-:W0:Y:S02]  /*7720*/  @P6 LDC.64 R8, c[0x0][0x9e8] ;  /* 0x00027a00ff086b82 */ /* 0x000e240000000a00 */
[----:B0-----:R-:W-:-:S05]  /*7730*/  @P6 IMAD.HI.U32 R8, R13, R8, RZ ;  /* 0x000000080d086227 */ /* 0x001fca00078e00ff */
[----:B------:R-:W-:-:S07]  /*7740*/  @P6 SHF.R.U32.HI R13, RZ, R9, R8 ;  /* 0x00000009ff0d6219 */ /* 0x000fce0000011608 */
.L_x_4529:
[----:B------:R-:W-:Y:S05]  /*7750*/  BSYNC B0 ;  /* 0x0000000000007941 */ /* 0x000fea0003800000 */
.L_x_4527:
[----:B------:R-:W-:-:S05]  /*7760*/  IMAD R13, R13, R164, R159 ;  /* 0x000000a40d0d7224 */ /* 0x000fca00078e029f */
[----:B------:R-:W-:Y:S02]  /*7770*/  VIADDMNMX R167, R13, R164, R167, PT ;  /* 0x000000a40da77246 */ /* 0x000fe400038001a7 */
[----:B------:R-:W-:-:S07]  /*7780*/  VIMNMX R166, R166, R13, !PT ;  /* 0x0000000da6a67248 */ /* 0x000fce0007fe0100 */
.L_x_4526:
[----:B------:R-:W-:Y:S01]  /*7790*/  ISETP.GT.AND P1, PT, R166, 0x1, !P1 ;  /* 0x00000001a600780c */ /* 0x000fe20004f24270 */
[----:B------:R-:W-:Y:S01]  /*77a0*/  UMOV UR10, UR51 ;  /* 0x00000033000a7c82 */ /* 0x000fe20008000000 */
[----:B------:R-:W-:Y:S02]  /*77b0*/  FMNMX.FTZ R9, R168, R11, !PT ;  /* 0x0000000ba8097209 */ /* 0x000fe40007810000 */
[----:B------:R-:W-:Y:S02]  /*77c0*/  ISETP.LT.OR P1, PT, R167, 0x2, P1 ;  /* 0x00000002a700780c */ /* 0x000fe40000f21670 */
[----:B------:R-:W-:Y:S02]  /*77d0*/  LOP3.LUT P6, RZ, R16, 0x20000, RZ, 0xc0, !PT ;  /* 0x0002000010ff7812 */ /* 0x000fe400078cc0ff */
[----:B------:R-:W-:Y:S02]  /*77e0*/  FSEL R2, R2, -INF , !P1 ;  /* 0xff80000002027808 */ /* 0x000fe40004800000 */
[----:B------:R-:W-:-:S02]  /*77f0*/  LOP3.LUT P1, RZ, R16, 0x4, RZ, 0xc0, !PT ;  /* 0x0000000410ff7812 */ /* 0x000fc4000782c0ff */
[C---:B------:R-:W-:Y:S02]  /*7800*/  ISETP.GT.AND P2, PT, R166.reuse, 0x8, !P2 ;  /* 0x00000008a600780c */ /* 0x040fe40005744270 */
[----:B------:R-:W-:Y:S02]  /*7810*/  ISETP.GT.AND P1, PT, R166, 0x9, !P1 ;  /* 0x00000009a600780c */ /* 0x000fe40004f24270 */
[----:B------:R-:W-:Y:S02]  /*7820*/  FMNMX.FTZ R8, R14, R9, !PT ;  /* 0x000000090e087209 */ /* 0x000fe40007810000 */
[C---:B------:R-:W-:Y:S02]  /*7830*/  ISETP.LT.OR P1, PT, R167.reuse, 0xa, P1 ;  /* 0x0000000aa700780c */ /* 0x040fe40000f21670 */
[----:B------:R-:W-:Y:S02]  /*7840*/  ISETP.LT.OR P2, PT, R167, 0x9, P2 ;  /* 0x00000009a700780c */ /* 0x000fe40001741670 */
[----:B------:R-:W-:-:S02]  /*7850*/  FSEL R20, R20, -INF , !P1 ;  /* 0xff80000014147808 */ /* 0x000fc40004800000 */
[----:B------:R-:W-:Y:S02]  /*7860*/  LOP3.LUT P1, RZ, R16, 0x8, RZ, 0xc0, !PT ;  /* 0x0000000810ff7812 */ /* 0x000fe4000782c0ff */
[----:B------:R-:W-:Y:S02]  /*7870*/  FMNMX.FTZ R9, R21, R8, !PT ;  /* 0x0000000815097209 */ /* 0x000fe40007810000 */
[----:B------:R-:W-:Y:S02]  /*7880*/  ISETP.GT.AND P1, PT, R166, 0x10, !P1 ;  /* 0x00000010a600780c */ /* 0x000fe40004f24270 */
[----:B------:R-:W-:Y:S02]  /*7890*/  FSEL R15, R15, -INF , !P2 ;  /* 0xff8000000f0f7808 */ /* 0x000fe40005000000 */
[----:B------:R-:W-:Y:S02]  /*78a0*/  ISETP.LT.OR P1, PT, R167, 0x11, P1 ;  /* 0x00000011a700780c */ /* 0x000fe40000f21670 */
[----:B------:R-:W-:-:S02]  /*78b0*/  LOP3.LUT P2, RZ, R16, 0x10000, RZ, 0xc0, !PT ;  /* 0x0001000010ff7812 */ /* 0x000fc4000784c0ff */
        /* <DEDUP_REMOVED lines=51> */
[C---:B------:R-:W-:Y:S01]  /*7bf0*/  LOP3.LUT P6, RZ, R16.reuse, 0x80, RZ, 0xc0, !PT ;  /* 0x0000008010ff7812 */ /* 0x040fe200078cc0ff */
[----:B------:R-:W0:Y:S01]  /*7c00*/  SHFL.BFLY PT, R8, R9, 0x2, 0x1f ;  /* 0x0c401f0009087f89 */ /* 0x000e2200000e0000 */
[----:B------:R-:W-:Y:S02]  /*7c10*/  FSEL R137, R137, -INF , !P1 ;  /* 0xff80000089897808 */ /* 0x000fe40004800000 */
[----:B------:R-:W-:-:S02]  /*7c20*/  LOP3.LUT P1, RZ, R16, 0x800, RZ, 0xc0, !PT ;  /* 0x0000080010ff7812 */ /* 0x000fc4000782c0ff */
[----:B------:R-:W-:Y:S02]  /*7c30*/  LOP3.LUT P2, RZ, R16, 0x40, RZ, 0xc0, !PT ;  /* 0x0000004010ff7812 */ /* 0x000fe4000784c0ff */
[C---:B------:R-:W-:Y:S02]  /*7c40*/  ISETP.GT.AND P1, PT, R166.reuse, 0x31, !P1 ;  /* 0x00000031a600780c */ /* 0x040fe40004f24270 */
[C---:B------:R-:W-:Y:S02]  /*7c50*/  ISETP.GT.AND P3, PT, R166.reuse, 0x50, !P3 ;  /* 0x00000050a600780c */ /* 0x040fe40005f64270 */
[----:B------:R-:W-:Y:S02]  /*7c60*/  ISETP.LT.OR P1, PT, R167, 0x32, P1 ;  /* 0x00000032a700780c */ /* 0x000fe40000f21670 */
[----:B------:R-:W-:Y:S02]  /*7c70*/  ISETP.GT.AND P4, PT, R166, 0x51, !P4 ;  /* 0x00000051a600780c */ /* 0x000fe40006784270 */
[----:B------:R-:W-:-:S02]  /*7c80*/  FSEL R138, R138, -INF , !P1 ;  /* 0xff8000008a8a7808 */ /* 0x000fc40004800000 */
[----:B------:R-:W-:Y:S02]  /*7c90*/  LOP3.LUT P1, RZ, R16, 0x400, RZ, 0xc0, !PT ;  /* 0x0000040010ff7812 */ /* 0x000fe4000782c0ff */
[C---:B------:R-:W-:Y:S02]  /*7ca0*/  ISETP.LT.OR P3, PT, R167.reuse, 0x51, P3 ;  /* 0x00000051a700780c */ /* 0x040fe40001f61670 */
[C---:B------:R-:W-:Y:S02]  /*7cb0*/  ISETP.GT.AND P1, PT, R166.reuse, 0x38, !P1 ;  /* 0x00000038a600780c */ /* 0x040fe40004f24270 */
[----:B------:R-:W-:Y:S02]  /*7cc0*/  ISETP.GT.AND P5, PT, R166, 0x58, !P5 ;  /* 0x00000058a600780c */ /* 0x000fe40006fa4270 */
[----:B------:R-:W-:Y:S02]  /*7cd0*/  ISETP.LT.OR P1, PT, R167, 0x39, P1 ;  /* 0x00000039a700780c */ /* 0x000fe40000f21670 */
[----:B0-----:R-:W-:-:S02]  /*7ce0*/  FMNMX.FTZ R161, R9, R8, !PT ;  /* 0x0000000809a17209 */ /* 0x001fc40007810000 */
[----:B------:R-:W-:Y:S02]  /*7cf0*/  FSEL R141, R141, -INF , !P1 ;  /* 0xff8000008d8d7808 */ /* 0x000fe40004800000 */
[----:B------:R-:W-:Y:S01]  /*7d00*/  LOP3.LUT P1, RZ, R16, 0x200, RZ, 0xc0, !PT ;  /* 0x0000020010ff7812 */ /* 0x000fe2000782c0ff */
[----:B------:R-:W0:Y:S01]  /*7d10*/  SHFL.BFLY PT, R8, R161, 0x1, 0x1f ;  /* 0x0c201f00a1087f89 */ /* 0x000e2200000e0000 */
[C---:B------:R-:W-:Y:S02]  /*7d20*/  ISETP.LT.OR P4, PT, R167.reuse, 0x52, P4 ;  /* 0x00000052a700780c */ /* 0x040fe40002781670 */
[----:B------:R-:W-:Y:S02]  /*7d30*/  ISETP.GT.AND P1, PT, R166, 0x39, !P1 ;  /* 0x00000039a600780c */ /* 0x000fe40004f24270 */
[----:B------:R-:W-:Y:S02]  /*7d40*/  FSEL R152, R152, -INF , !P3 ;  /* 0xff80000098987808 */ /* 0x000fe40005800000 */
[----:B------:R-:W-:-:S02]  /*7d50*/  ISETP.LT.OR P1, PT, R167, 0x3a, P1 ;  /* 0x0000003aa700780c */ /* 0x000fc40000f21670 */
[----:B------:R-:W-:Y:S02]  /*7d60*/  ISETP.LT.OR P5, PT, R167, 0x59, P5 ;  /* 0x00000059a700780c */ /* 0x000fe40002fa1670 */
[----:B------:R-:W-:Y:S02]  /*7d70*/  FSEL R142, R142, -INF , !P1 ;  /* 0xff8000008e8e7808 */ /* 0x000fe40004800000 */
[----:B------:R-:W-:Y:S02]  /*7d80*/  LOP3.LUT P1, RZ, R16, 0x100, RZ, 0xc0, !PT ;  /* 0x0000010010ff7812 */ /* 0x000fe4000782c0ff */
[----:B------:R-:W-:Y:S02]  /*7d90*/  FSEL R154, R154, -INF , !P4 ;  /* 0xff8000009a9a7808 */ /* 0x000fe40006000000 */
[----:B------:R-:W-:Y:S02]  /*7da0*/  ISETP.GT.AND P1, PT, R166, 0x40, !P1 ;  /* 0x00000040a600780c */ /* 0x000fe40004f24270 */
[----:B------:R-:W-:-:S02]  /*7db0*/  FSEL R156, R156, -INF , !P5 ;  /* 0xff8000009c9c7808 */ /* 0x000fc40006800000 */
[----:B------:R-:W-:Y:S02]  /*7dc0*/  ISETP.LT.OR P1, PT, R167, 0x41, P1 ;  /* 0x00000041a700780c */ /* 0x000fe40000f21670 */
[----:B0-----:R-:W-:Y:S02]  /*7dd0*/  FMNMX.FTZ R8, R161, R8, !PT ;  /* 0x00000008a1087209 */ /* 0x001fe40007810000 */
[----:B------:R-:W-:Y:S02]  /*7de0*/  FSEL R145, R145, -INF , !P1 ;  /* 0xff80000091917808 */ /* 0x000fe40004800000 */
[----:B------:R-:W-:Y:S02]  /*7df0*/  ISETP.GT.AND P1, PT, R166, 0x41, !P6 ;  /* 0x00000041a600780c */ /* 0x000fe40007724270 */
[----:B------:R-:W-:Y:S02]  /*7e00*/  LOP3.LUT P6, RZ, R16, 0x2, RZ, 0xc0, !PT ;  /* 0x0000000210ff7812 */ /* 0x000fe400078cc0ff */
[----:B------:R-:W-:-:S04]  /*7e10*/  ISETP.LT.OR P1, PT, R167, 0x42, P1 ;  /* 0x00000042a700780c */ /* 0x000fc80000f21670 */
[----:B------:R-:W-:Y:S02]  /*7e20*/  FSEL R146, R146, -INF , !P1 ;  /* 0xff80000092927808 */ /* 0x000fe40004800000 */
[----:B------:R-:W-:Y:S02]  /*7e30*/  ISETP.GT.AND P1, PT, R166, 0x48, !P2 ;  /* 0x00000048a600780c */ /* 0x000fe40005724270 */
[----:B------:R-:W-:Y:S02]  /*7e40*/  LOP3.LUT P2, RZ, R16, 0x20, RZ, 0xc0, !PT ;  /* 0x0000002010ff7812 */ /* 0x000fe4000784c0ff */
[----:B------:R-:W-:Y:S02]  /*7e50*/  ISETP.LT.OR P1, PT, R167, 0x49, P1 ;  /* 0x00000049a700780c */ /* 0x000fe40000f21670 */
[----:B------:R-:W-:Y:S02]  /*7e60*/  ISETP.GT.AND P2, PT, R166, 0x49, !P2 ;  /* 0x00000049a600780c */ /* 0x000fe40005744270 */
[----:B------:R-:W-:-:S02]  /*7e70*/  FSEL R150, R150, -INF , !P1 ;  /* 0xff80000096967808 */ /* 0x000fc40004800000 */
[----:B------:R-:W-:Y:S02]  /*7e80*/  ISETP.GT.AND P1, PT, R166, RZ, !P6 ;  /* 0x000000ffa600720c */ /* 0x000fe40007724270 */
[C---:B------:R-:W-:Y:S02]  /*7e90*/  ISETP.LT.OR P2, PT, R167.reuse, 0x4a, P2 ;  /* 0x0000004aa700780c */ /* 0x040fe40001741670 */
[----:B------:R-:W-:Y:S02]  /*7ea0*/  ISETP.LT.OR P1, PT, R167, 0x1, P1 ;  /* 0x00000001a700780c */ /* 0x000fe40000f21670 */
[----:B------:R-:W-:Y:S02]  /*7eb0*/  LOP3.LUT P6, RZ, R16, 0x1, RZ, 0xc0, !PT ;  /* 0x0000000110ff7812 */ /* 0x000fe400078cc0ff */
[----:B------:R-:W-:Y:S01]  /*7ec0*/  FSEL R159, R0, -INF , !P1 ;  /* 0xff800000009f7808 */ /* 0x000fe20004800000 */
[C---:B------:R-:W-:Y:S01]  /*7ed0*/  FMUL.FTZ R0, R8.reuse, UR10 ;  /* 0x0000000a08007c20 */ /* 0x040fe20008410000 */
[----:B------:R-:W-:-:S02]  /*7ee0*/  FSETP.NEU.FTZ.AND P1, PT, R8, -INF , PT ;  /* 0xff8000000800780b */ /* 0x000fc40003f3d000 */
[----:B------:R-:W-:Y:S02]  /*7ef0*/  FMNMX.FTZ R9, R159, R12, !PT ;  /* 0x0000000c9f097209 */ /* 0x000fe40007810000 */
[----:B------:R-:W-:Y:S02]  /*7f00*/  FSEL R0, R0, RZ, P1 ;  /* 0x000000ff00007208 */ /* 0x000fe40000800000 */
[----:B------:R-:W-:-:S03]  /*7f10*/  ISETP.GT.AND P6, PT, R166, 0x59, !P6 ;  /* 0x00000059a600780c */ /* 0x000fc600077c4270 */
[--C-:B------:R-:W-:Y:S01]  /*7f20*/  FFMA.FTZ R188, R14, UR10, -R0.reuse ;  /* 0x0000000a0ebc7c23 */ /* 0x100fe20008010800 */
[----:B------:R-:W-:Y:S01]  /*7f30*/  FMNMX.FTZ R14, R2, R9, !PT ;  /* 0x00000009020e7209 */ /* 0x000fe20007810000 */
[--C-:B------:R-:W-:Y:S01]  /*7f40*/  FFMA.FTZ R161, R120, UR10, -R0.reuse ;  /* 0x0000000a78a17c23 */ /* 0x100fe20008010800 */
[----:B------:R-:W-:Y:S01]  /*7f50*/  ISETP.LT.OR P6, PT, R167, 0x5a, P6 ;  /* 0x0000005aa700780c */ /* 0x000fe200037c1670 */
[--C-:B------:R-:W-:Y:S01]  /*7f60*/  FFMA.FTZ R184, R123, UR10, -R0.reuse ;  /* 0x0000000a7bb87c23 */ /* 0x100fe20008010800 */
[----:B------:R-:W-:Y:S01]  /*7f70*/  FMNMX.FTZ R9, R15, R14, !PT ;  /* 0x0000000e0f097209 */ /* 0x000fe20007810000 */
[--C-:B------:R-:W-:Y:S01]  /*7f80*/  FFMA.FTZ R123, R124, UR10, -R0.reuse ;  /* 0x0000000a7c7b7c23 */ /* 0x100fe20008010800 */
[----:B------:R-:W-:Y:S01]  /*7f90*/  FSEL R158, R158, -INF , !P6 ;  /* 0xff8000009e9e7808 */ /* 0x000fe20007000000 */
[--C-:B------:R-:W-:Y:S01]  /*7fa0*/  FFMA.FTZ R172, R147, UR10, -R0.reuse ;  /* 0x0000000a93ac7c23 */ /* 0x100fe20008010800 */
[----:B------:R-:W-:Y:S01]  /*7fb0*/  FMNMX.FTZ R14, R20, R9, !PT ;  /* 0x00000009140e7209 */ /* 0x000fe20007810000 */
[--C-:B------:R-:W-:Y:S01]  /*7fc0*/  FFMA.FTZ R13, R168, UR10, -R0.reuse ;  /* 0x0000000aa80d7c23 */ /* 0x100fe20008010800 */
[----:B------:R-:W-:Y:S01]  /*7fd0*/  FSEL R124, R8, RZ, P1 ;  /* 0x000000ff087c7208 */ /* 0x000fe20000800000 */
[--C-:B------:R-:W-:Y:S01]  /*7fe0*/  FFMA.FTZ R190, R21, UR10, -R0.reuse ;  /* 0x0000000a15be7c23 */ /* 0x100fe20008010800 */
[----:B------:R-:W-:Y:S01]  /*7ff0*/  FMNMX.FTZ R9, R121, R14, !PT ;  /* 0x0000000e79097209 */ /* 0x000fe20007810000 */
[--C-:B------:R-:W-:Y:S01]  /*8000*/  FFMA.FTZ R186, R127, UR10, -R0.reuse ;  /* 0x0000000a7fba7c23 */ /* 0x100fe20008010800 */
[--C-:B------:R-:W-:Y:S01]  /*8010*/  FFMA.FTZ R180, R131, UR10, -R0.reuse ;  /* 0x0000000a83b47c23 */ /* 0x100fe20008010800 */
[----:B------:R-:W-:Y:S01]  /*8020*/  FADD.FTZ R124, -R124, R11 ;  /* 0x0000000b7c7c7221 */ /* 0x000fe20000010100 */
        /* <DEDUP_REMOVED lines=18> */
[----:B------:R-:W-:Y:S01]  /*8150*/  FFMA.FTZ R162, R162, UR10, -R0 ;  /* 0x0000000aa2a27c23 */ /* 0x000fe20008010800 */
        /* <DEDUP_REMOVED lines=9> */
[----:B------:R-:W-:Y:S01]  /*81f0*/  MUFU.EX2 R161, R161 ;  /* 0x000000a100a17308 */ /* 0x000fe20000000800 */
[----:B------:R-:W-:Y:S02]  /*8200*/  FMNMX.FTZ R9, R145, R14, !PT ;  /* 0x0000000e91097209 */ /* 0x000fe40007810000 */
[----:B------:R-:W-:Y:S01]  /*8210*/  FSEL R14, R149, -INF , !P2 ;  /* 0xff800000950e7808 */ /* 0x000fe20005000000 */
[----:B------:R-:W-:Y:S01]  /*8220*/  FFMA.FTZ R149, R140, UR10, -R0 ;  /* 0x0000000a8c957c23 */ /* 0x000fe20008010800 */
[----:B------:R-:W-:Y:S01]  /*8230*/  FMNMX.FTZ R9, R146, R9, !PT ;  /* 0x0000000992097209 */ /* 0x000fe20007810000 */
[----:B------:R-:W-:Y:S02]  /*8240*/  FMUL.FTZ R0, R124, UR10 ;  /* 0x0000000a7c007c20 */ /* 0x000fe40008410000 */
[----:B------:R-:W-:Y:S01]  /*8250*/  MUFU.EX2 R184, R184 ;  /* 0x000000b800b87308 */ /* 0x000fe20000000800 */
[----:B------:R-:W-:-:S04]  /*8260*/  FMNMX.FTZ R9, R150, R9, !PT ;  /* 0x0000000996097209 */ /* 0x000fc80007810000 */
[----:B------:R-:W-:-:S03]  /*8270*/  FMNMX.FTZ R9, R14, R9, !PT ;  /* 0x000000090e097209 */ /* 0x000fc60007810000 */
[----:B------:R-:W0:Y:S01]  /*8280*/  MUFU.EX2 R0, R0 ;  /* 0x0000000000007308 */ /* 0x000e220000000800 */
[----:B------:R-:W-:-:S04]  /*8290*/  FMNMX.FTZ R9, R152, R9, !PT ;  /* 0x0000000998097209 */ /* 0x000fc80007810000 */
[----:B------:R-:W-:-:S03]  /*82a0*/  FMNMX.FTZ R9, R154, R9, !PT ;  /* 0x000000099a097209 */ /* 0x000fc60007810000 */
[----:B------:R-:W-:Y:S01]  /*82b0*/  MUFU.EX2 R123, R123 ;  /* 0x0000007b007b7308 */ /* 0x000fe20000000800 */
[----:B------:R-:W-:-:S04]  /*82c0*/  FMNMX.FTZ R9, R156, R9, !PT ;  /* 0x000000099c097209 */ /* 0x000fc80007810000 */
[----:B------:R-:W-:-:S03]  /*82d0*/  FMNMX.FTZ R9, R158, R9, !PT ;  /* 0x000000099e097209 */ /* 0x000fc60007810000 */
[----:B------:R-:W-:Y:S02]  /*82e0*/  MUFU.EX2 R186, R186 ;  /* 0x000000ba00ba7308 */ /* 0x000fe40000000800 */
[----:B------:R-:W1:Y:S06]  /*82f0*/  SHFL.BFLY PT, R120, R9, 0x2, 0x1f ;  /* 0x0c401f0009787f89 */ /* 0x000e6c00000e0000 */
[----:B------:R-:W-:Y:S08]  /*8300*/  MUFU.EX2 R21, R21 ;  /* 0x0000001500157308 */ /* 0x000ff00000000800 */
[----:B------:R-:W-:Y:S08]  /*8310*/  MUFU.EX2 R180, R180 ;  /* 0x000000b400b47308 */ /* 0x000ff00000000800 */
[----:B------:R-:W-:Y:S01]  /*8320*/  MUFU.EX2 R127, R127 ;  /* 0x0000007f007f7308 */ /* 0x000fe20000000800 */
[----:B-1----:R-:W-:-:S05]  /*8330*/  FMNMX.FTZ R120, R9, R120, !PT ;  /* 0x0000007809787209 */ /* 0x002fca0007810000 */
[----:B------:R-:W1:Y:S02]  /*8340*/  SHFL.BFLY PT, R9, R120, 0x1, 0x1f ;  /* 0x0c201f0078097f89 */ /* 0x000e6400000e0000 */
[----:B------:R-:W-:Y:S08]  /*8350*/  MUFU.EX2 R182, R182 ;  /* 0x000000b600b67308 */ /* 0x000ff00000000800 */
[----:B------:R-:W-:Y:S08]  /*8360*/  MUFU.EX2 R163, R163 ;  /* 0x000000a300a37308 */ /* 0x000ff00000000800 */
[----:B------:R-:W-:Y:S01]  /*8370*/  MUFU.EX2 R176, R176 ;  /* 0x000000b000b07308 */ /* 0x000fe20000000800 */
[----:B-1----:R-:W-:-:S07]  /*8380*/  FMNMX.FTZ R9, R120, R9, !PT ;  /* 0x0000000978097209 */ /* 0x002fce0007810000 */
[----:B------:R-:W-:Y:S01]  /*8390*/  MUFU.EX2 R149, R149 ;  /* 0x0000009500957308 */ /* 0x000fe20000000800 */
[C---:B------:R-:W-:Y:S01]  /*83a0*/  FSETP.NEU.FTZ.AND P1, PT, R9.reuse, -INF , PT ;  /* 0xff8000000900780b */ /* 0x040fe20003f3d000 */
[----:B------:R-:W-:-:S06]  /*83b0*/  FMUL.FTZ R147, R9, UR10 ;  /* 0x0000000a09937c20 */ /* 0x000fcc0008410000 */
[----:B------:R-:W-:Y:S01]  /*83c0*/  MUFU.EX2 R178, R178 ;  /* 0x000000b200b27308 */ /* 0x000fe20000000800 */
        /* <DEDUP_REMOVED lines=25> */
[--C-:B------:R-:W-:Y:S01]  /*8560*/  FFMA.FTZ R130, R142, UR10, -R147.reuse ;  /* 0x0000000a8e827c23 */ /* 0x100fe20008010893 */
[--C-:B------:R-:W-:Y:S01]  /*8570*/  FFMA.FTZ R173, R145, UR10, -R147.reuse ;  /* 0x0000000a91ad7c23 */ /* 0x100fe20008010893 */
[--C-:B------:R-:W-:Y:S01]  /*8580*/  FFMA.FTZ R126, R146, UR10, -R147.reuse ;  /* 0x0000000a927e7c23 */ /* 0x100fe20008010893 */
[--C-:B------:R-:W-:Y:S01]  /*8590*/  FFMA.FTZ R175, R150, UR10, -R147.reuse ;  /* 0x0000000a96af7c23 */ /* 0x100fe20008010893 */
[--C-:B------:R-:W-:Y:S01]  /*85a0*/  FFMA.FTZ R14, R14, UR10, -R147.reuse ;  /* 0x0000000a0e0e7c23 */ /* 0x100fe20008010893 */
[--C-:B------:R-:W-:Y:S01]  /*85b0*/  FFMA.FTZ R169, R152, UR10, -R147.reuse ;  /* 0x0000000a98a97c23 */ /* 0x100fe20008010893 */
[----:B------:R-:W-:Y:S01]  /*85c0*/  FFMA.FTZ R171, R156, UR10, -R147 ;  /* 0x0000000a9cab7c23 */ /* 0x000fe20008010893 */
        /* <DEDUP_REMOVED lines=23> */
[----:B------:R-:W-:-:S03]  /*8740*/  FFMA.FTZ R12, R154, UR10, -R147 ;  /* 0x0000000a9a0c7c23 */ /* 0x000fc60008010893 */
        /* <DEDUP_REMOVED lines=29> */
[----:B------:R-:W-:-:S06]  /*8920*/  FFMA.FTZ R136, R158, UR10, -R147 ;  /* 0x0000000a9e887c23 */ /* 0x000fcc0008010893 */
        /* <DEDUP_REMOVED lines=26> */
.L_x_4530:
        /* <DEDUP_REMOVED lines=35> */
.L_x_4512:
[----:B------:R-:W-:Y:S01]  /*8d00*/  R2UR UR5, R22 ;  /* 0x00000000160572ca */ /* 0x000fe200000e0000 */
[----:B------:R-:W-:Y:S01]  /*8d10*/  UISETP.NE.AND UP0, UPT, UR61, URZ, UPT ;  /* 0x0000003f3d00728c */ /* 0x000fe2000bf05270 */
[----:B------:R-:W-:Y:S02]  /*8d20*/  R2UR UR4, R23 ;  /* 0x00000000170472ca */ /* 0x000fe400000e0000 */
[----:B------:R-:W-:-:S03]  /*8d30*/  IADD3 R11, R17, 0x1, -R18 ;  /* 0x00000001110b7810 */ /* 0x000fc60007ffe812 */
[----:B------:R-:W-:Y:S02]  /*8d40*/  PLOP3.LUT P1, PT, PT, PT, UP0, 0x40, 0x0 ;  /* 0x000000000000781c */ /* 0x000fe40003f2e808 */
[----:B------:R-:W-:-:S04]  /*8d50*/  R2UR UR7, R11 ;  /* 0x000000000b0772ca */ /* 0x000fc800000e0000 */
[----:B------:R-:W-:Y:S02]  /*8d60*/  UISETP.NE.AND UP1, UPT, UR5, URZ, UPT ;  /* 0x0000003f0500728c */ /* 0x000fe4000bf25270 */
[----:B------:R-:W-:-:S09]  /*8d70*/  UIADD3 UR6, UR4, 0x7f, URZ ;  /* 0x0000007f04067890 */ /* 0x000fd2000fffe03f */
[----:B------:R-:W-:Y:S01]  /*8d80*/  @UP1 ULDC UR4, c[0x0][0x44c] ;  /* 0x0001130000041ab9 */ /* 0x000fe20000000800 */
[----:B------:R-:W-:Y:S01]  /*8d90*/  @UP1 ULDC UR14, c[0x0][0x450] ;  /* 0x00011400000e1ab9 */ /* 0x000fe20000000800 */
[----:B------:R-:W-:-:S04]  /*8da0*/  UIMAD.WIDE.U32 UR4, UR6, UR4, URZ ;  /* 0x00000004060472a5 */ /* 0x000fc8000f8e003f */
[----:B------:R-:W-:-:S04]  /*8db0*/  @UP1 USHF.R.U32.HI UR6, URZ, UR14, UR5 ;  /* 0x0000000e3f061299 */ /* 0x000fc80008011605 */
[----:B------:R-:W-:-:S04]  /*8dc0*/  UIADD3 UR6, UR7, UR6, URZ ;  /* 0x0000000607067290 */ /* 0x000fc8000fffe03f */
        /* <DEDUP_REMOVED lines=14> */
.L_x_4533:
[----:B------:R-:W-:Y:S02]  /*8eb0*/  ULDC UR15, c[0x0][0x9e4] ;  /* 0x00027900000f7ab9 */ /* 0x000fe40000000800 */
[----:B------:R-:W-:-:S11]  /*8ec0*/  UISETP.NE.AND UP0, UPT, UR15, 0x1, UPT ;  /* 0x000000010f00788c */ /* 0x000fd6000bf05270 */
[----:B------:R-:W-:Y:S02]  /*8ed0*/  @UP0 ULDC.64 UR4, c[0x0][0x9e8] ;  /* 0x00027a0000040ab9 */ /* 0x000fe40000000a00 */
[----:B------:R-:W-:-:S04]  /*8ee0*/  UIMAD.WIDE.U32 UR6, UR14, UR4, URZ ;  /* 0x000000040e0672a5 */ /* 0x000fc8000f8e003f */
[----:B------:R-:W-:-:S12]  /*8ef0*/  @UP0 USHF.R.U32.HI UR14, URZ, UR5, UR7 ;  /* 0x000000053f0e0299 */ /* 0x000fd80008011607 */
.L_x_4534:
[----:B------:R-:W-:-:S04]  /*8f00*/  UIMAD UR14, UR14, UR15, URZ ;  /* 0x0000000f0e0e72a4 */ /* 0x000fc8000f8e023f */
[----:B------:R-:W-:-:S04]  /*8f10*/  UISETP.LT.AND UP0, UPT, UR11, UR14, UPT ;  /* 0x0000000e0b00728c */ /* 0x000fc8000bf01270 */
[----:B------:R-:W-:-:S12]  /*8f20*/  USEL UR11, UR11, UR14, !UP0 ;  /* 0x0000000e0b0b7287 */ /* 0x000fd8000c000000 */
.L_x_4532:
        /* <DEDUP_REMOVED lines=15> */
.L_x_4546:
[----:B------:R-:W-:-:S04]  /*9020*/  UISETP.NE.AND UP0, UPT, UR4, 0x1, UPT ;  /* 0x000000010400788c */ /* 0x000fc8000bf05270 */
[----:B------:R-:W-:-:S04]  /*9030*/  USEL UR39, URZ, 0x1, UP0 ;  /* 0x000000013f277887 */ /* 0x000fc80008000000 */
[----:B------:R-:W-:Y:S01]  /*9040*/  ULOP3.LUT UR39, UR46, UR39, URZ, 0x3c, !UPT ;  /* 0x000000272e277292 */ /* 0x000fe2000f8e3c3f */
[----:B------:R-:W-:Y:S11]  /*9050*/  @!P0 BRA `(.L_x_4536) ;  /* 0x0000000000048947 */ /* 0x000ff60003800000 */
[----:B------:R-:W-:Y:S01]  /*9060*/  BPT.TRAP 0x1 ;  /* 0x000000040000795c */ /* 0x000fe20000300000 */
.L_x_4536:
        /* <DEDUP_REMOVED lines=9> */
.L_x_4537:
[----:B-1----:R-:W-:Y:S05]  /*9100*/  @P1 BRA `(.L_x_4538) ;  /* 0x0000000000081947 */ /* 0x002fea0003800000 */
[----:B------:R-:W1:Y:S02]  /*9110*/  SYNCS.PHASECHK.TRANS64.TRYWAIT P1, [UR6+0x30830], R8 ;  /* 0x03083008ff0075a7 */ /* 0x000e640008020146 */
[----:B-1----:R-:W-:Y:S05]  /*9120*/  @!P1 BRA `(.L_x_4539) ;  /* 0x0000011000909947 */ /* 0x002fea0003800000 */
.L_x_4538:
        /* <DEDUP_REMOVED lines=170> */
.L_x_4540:
[----:B------:R-:W-:Y:S01]  /*9bd0*/  ULEA UR7, UR4, UR60, 0x3 ;  /* 0x0000003c04077291 */ /* 0x000fe2000f8e183f */
[----:B------:R-:W-:-:S05]  /*9be0*/  IMAD.U32 R0, RZ, RZ, UR46 ;  /* 0x0000002eff007e24 */ /* 0x000fca000f8e00ff */
[----:B------:R-:W-:-:S04]  /*9bf0*/  SHF.L.U32 R0, R0, 0x1f, RZ ;  /* 0x0000001f00007819 */ /* 0x000fc800000006ff */
[----:B------:R2:W3:Y:S01]  /*9c00*/  SYNCS.PHASECHK.TRANS64.TRYWAIT P1, [UR7+0x30850], R0 ;  /* 0x03085000ff0075a7 */ /* 0x0004e20008020147 */
[----:B------:R-:W-:Y:S05]  /*9c10*/  @!P0 BRA `(.L_x_4541) ;  /* 0x0000000000048947 */ /* 0x000fea0003800000 */
[----:B------:R-:W-:Y:S01]  /*9c20*/  BPT.TRAP 0x1 ;  /* 0x000000040000795c */ /* 0x000fe20000300000 */
.L_x_4541:
[----:B---3--:R-:W-:Y:S05]  /*9c30*/  @P1 BRA `(.L_x_4542) ;  /* 0x0000000000081947 */ /* 0x008fea0003800000 */
[----:B------:R-:W3:Y:S02]  /*9c40*/  SYNCS.PHASECHK.TRANS64.TRYWAIT P1, [UR7+0x30850], R0 ;  /* 0x03085000ff0075a7 */ /* 0x000ee40008020147 */
[----:B---3--:R-:W-:Y:S05]  /*9c50*/  @!P1 BRA `(.L_x_4543) ;  /* 0x0000010400dc9947 */ /* 0x008fea0003800000 */
.L_x_4542:
        /* <DEDUP_REMOVED lines=37> */
.L_x_4544:
        /* <DEDUP_REMOVED lines=23> */
[----:B--23--:R-:W-:Y:S01]  /*a020*/  FMNMX.FTZ R0, R14, R11, !PT ;  /* 0x0000000b0e007209 */ /* 0x00cfe20007810000 */
        /* <DEDUP_REMOVED lines=15> */
[----:B----4-:R-:W-:Y:S01]  /*a120*/  FMNMX.FTZ R0, R13, R0, !PT ;  /* 0x000000000d007209 */ /* 0x010fe20007810000 */
[----:B------:R-:W-:Y:S01]  /*a130*/  FMUL.FTZ R152, R159, UR5 ;  /* 0x000000059f987c20 */ /* 0x000fe20008410000 */
[----:B------:R-:W-:Y:S01]  /*a140*/  FMUL.FTZ R143, R150, UR5 ;  /* 0x00000005968f7c20 */ /* 0x000fe20008410000 */
[----:B------:R-:W-:Y:S01]  /*a150*/  FMUL.FTZ R144, R151, UR5 ;  /* 0x0000000597907c20 */ /* 0x000fe20008410000 */
[----:B------:R-:W-:Y:S01]  /*a160*/  FMUL.FTZ R147, R154, UR5 ;  /* 0x000000059a937c20 */ /* 0x000fe20008410000 */
[----:B------:R-:W-:Y:S01]  /*a170*/  FMUL.FTZ R150, R153, UR5 ;  /* 0x0000000599967c20 */ /* 0x000fe20008410000 */
[----:B------:R-:W-:Y:S01]  /*a180*/  FMUL.FTZ R153, R156, UR5 ;  /* 0x000000059c997c20 */ /* 0x000fe20008410000 */
[----:B------:R-:W3:Y:S01]  /*a190*/  MUFU.TANH R121, R121 ;  /* 0x0000007900797308 */ /* 0x000ee20000002400 */
        /* <DEDUP_REMOVED lines=9> */
[----:B------:R-:W-:Y:S01]  /*a230*/  UMOV UR10, UR50 ;  /* 0x00000032000a7c82 */ /* 0x000fe20008000000 */
[----:B------:R-:W1:Y:S01]  /*a240*/  S2UR UR4, SR_CgaCtaId ;  /* 0x00000000000479c3 */ /* 0x000e620000008800 */
[----:B------:R-:W-:-:S04]  /*a250*/  UIADD3 UR6, UR6, 0x30840, URZ ;  /* 0x0003084006067890 */ /* 0x000fc8000fffe03f */
[----:B------:R-:W4:Y:S01]  /*a260*/  MUFU.TANH R122, R122 ;  /* 0x0000007a007a7308 */ /* 0x000f220000002400 */
[----:B---3--:R-:W-:-:S07]  /*a270*/  FMNMX.FTZ R155, R121, R2, !PT ;  /* 0x00000002799b7209 */ /* 0x008fce0007810000 */
[----:B------:R-:W3:Y:S01]  /*a280*/  MUFU.TANH R123, R123 ;  /* 0x0000007b007b7308 */ /* 0x000ee20000002400 */
[----:B--2---:R-:W-:-:S07]  /*a290*/  FMNMX.FTZ R0, R120, R9, !PT ;  /* 0x0000000978007209 */ /* 0x004fce0007810000 */
[----:B------:R-:W2:Y:S01]  /*a2a0*/  MUFU.TANH R125, R125 ;  /* 0x0000007d007d7308 */ /* 0x000ea20000002400 */
[----:B----4-:R-:W-:Y:S01]  /*a2b0*/  FMNMX.FTZ R2, R122, R155, !PT ;  /* 0x0000009b7a027209 */ /* 0x010fe20007810000 */
[----:B-1----:R-:W-:-:S06]  /*a2c0*/  UPRMT UR6, UR4, 0x654, UR6 ;  /* 0x0000065404067896 */ /* 0x002fcc0008000006 */
[----:B------:R-:W1:Y:S01]  /*a2d0*/  MUFU.TANH R124, R124 ;  /* 0x0000007c007c7308 */ /* 0x000e620000002400 */
[----:B---3--:R-:W-:Y:S02]  /*a2e0*/  FMNMX.FTZ R9, R123, R0, !PT ;  /* 0x000000007b097209 */ /* 0x008fe40007810000 */
[----:B------:R-:W-:Y:S05]  /*a2f0*/  SYNCS.ARRIVE.TRANS64.RED.A1T0 RZ, [UR6], RZ ;  /* 0x000000ffffff79a7 */ /* 0x000fea0008100406 */
[----:B------:R-:W3:Y:S01]  /*a300*/  MUFU.TANH R126, R126 ;  /* 0x0000007e007e7308 */ /* 0x000ee20000002400 */
[----:B--2---:R-:W-:-:S07]  /*a310*/  FMNMX.FTZ R155, R125, R2, !PT ;  /* 0x000000027d9b7209 */ /* 0x004fce0007810000 */
[----:B------:R-:W2:Y:S01]  /*a320*/  MUFU.TANH R127, R127 ;  /* 0x0000007f007f7308 */ /* 0x000ea20000002400 */
[----:B-1----:R-:W-:-:S07]  /*a330*/  FMNMX.FTZ R0, R124, R9, !PT ;  /* 0x000000097c007209 */ /* 0x002fce0007810000 */
[----:B------:R-:W1:Y:S01]  /*a340*/  MUFU.TANH R129, R129 ;  /* 0x0000008100817308 */ /* 0x000e620000002400 */
[----:B---3--:R-:W-:-:S07]  /*a350*/  FMNMX.FTZ R2, R126, R155, !PT ;  /* 0x0000009b7e027209 */ /* 0x008fce0007810000 */
[----:B------:R-:W3:Y:S01]  /*a360*/  MUFU.TANH R128, R128 ;  /* 0x0000008000807308 */ /* 0x000ee20000002400 */
[----:B--2---:R-:W-:-:S07]  /*a370*/  FMNMX.FTZ R9, R127, R0, !PT ;  /* 0x000000007f097209 */ /* 0x004fce0007810000 */
[----:B------:R-:W2:Y:S01]  /*a380*/  MUFU.TANH R130, R130 ;  /* 0x0000008200827308 */ /* 0x000ea20000002400 */
[----:B-1----:R-:W-:-:S07]  /*a390*/  FMNMX.FTZ R155, R129, R2, !PT ;  /* 0x00000002819b7209 */ /* 0x002fce0007810000 */
[----:B------:R-:W1:Y:S01]  /*a3a0*/  MUFU.TANH R131, R131 ;  /* 0x0000008300837308 */ /* 0x000e620000002400 */
[----:B---3--:R-:W-:-:S07]  /*a3b0*/  FMNMX.FTZ R0, R128, R9, !PT ;  /* 0x0000000980007209 */ /* 0x008fce0007810000 */
[----:B------:R-:W3:Y:S01]  /*a3c0*/  MUFU.TANH R133, R133 ;  /* 0x0000008500857308 */ /* 0x000ee20000002400 */
[----:B--2---:R-:W-:Y:S01]  /*a3d0*/  FMNMX.FTZ R2, R130, R155, !PT ;  /* 0x0000009b82027209 */ /* 0x004fe20007810000 */
[----:B------:R-:W-:Y:S01]  /*a3e0*/  FMUL.FTZ R155, R162, UR5 ;  /* 0x00000005a29b7c20 */ /* 0x000fe20008410000 */
[----:B------:R-:W-:-:S05]  /*a3f0*/  FMUL.FTZ R162, R167, UR5 ;  /* 0x00000005a7a27c20 */ /* 0x000fca0008410000 */
        /* <DEDUP_REMOVED lines=15> */
[----:B---3--:R-:W-:Y:S01]  /*a4f0*/  FMNMX.FTZ R2, R138, R159, !PT ;  /* 0x0000009f8a027209 */ /* 0x008fe20007810000 */
[----:B------:R-:W-:-:S06]  /*a500*/  FMUL.FTZ R159, R164, UR5 ;  /* 0x00000005a49f7c20 */ /* 0x000fcc0008410000 */
        /* <DEDUP_REMOVED lines=15> */
[----:B-1----:R-:W-:Y:S01]  /*a600*/  FMNMX.FTZ R2, R144, R161, !PT ;  /* 0x000000a190027209 */ /* 0x002fe20007810000 */
[----:B------:R-:W-:-:S06]  /*a610*/  FMUL.FTZ R161, R166, UR5 ;  /* 0x00000005a6a17c20 */ /* 0x000fcc0008410000 */
        /* <DEDUP_REMOVED lines=27> */
[----:B--2---:R-:W-:Y:S02]  /*a7d0*/  FMNMX.FTZ R163, R161, R0, !PT ;  /* 0x00000000a1a37209 */ /* 0x004fe40007810000 */
[----:B-1----:R-:W-:-:S05]  /*a7e0*/  FMNMX.FTZ R0, R160, R9, !PT ;  /* 0x00000009a0007209 */ /* 0x002fca0007810000 */
[----:B------:R-:W1:Y:S01]  /*a7f0*/  SHFL.BFLY PT, R9, R0, 0x2, 0x1f ;  /* 0x0c401f0000097f89 */ /* 0x000e6200000e0000 */
[----:B---3--:R-:W-:-:S05]  /*a800*/  FMNMX.FTZ R163, R162, R163, !PT ;  /* 0x000000a3a2a37209 */ /* 0x008fca0007810000 */
[----:B0-----:R-:W0:Y:S01]  /*a810*/  SHFL.BFLY PT, R8, R163, 0x2, 0x1f ;  /* 0x0c401f00a3087f89 */ /* 0x001e2200000e0000 */
[----:B-1----:R-:W-:-:S05]  /*a820*/  FMNMX.FTZ R2, R0, R9, !PT ;  /* 0x0000000900027209 */ /* 0x002fca0007810000 */
[----:B------:R-:W1:Y:S01]  /*a830*/  SHFL.BFLY PT, R9, R2, 0x1, 0x1f ;  /* 0x0c201f0002097f89 */ /* 0x000e6200000e0000 */
[----:B0-----:R-:W-:-:S05]  /*a840*/  FMNMX.FTZ R164, R163, R8, !PT ;  /* 0x00000008a3a47209 */ /* 0x001fca0007810000 */
[----:B------:R-:W0:Y:S01]  /*a850*/  SHFL.BFLY PT, R165, R164, 0x1, 0x1f ;  /* 0x0c201f00a4a57f89 */ /* 0x000e2200000e0000 */
[----:B-1----:R-:W-:-:S05]  /*a860*/  FMNMX.FTZ R8, R2, R9, !PT ;  /* 0x0000000902087209 */ /* 0x002fca0007810000 */
[----:B------:R-:W-:Y:S01]  /*a870*/  FADD.FTZ R11, -R8, R11 ;  /* 0x0000000b080b7221 */ /* 0x000fe20000010100 */
[----:B0-----:R-:W-:-:S03]  /*a880*/  FMNMX.FTZ R9, R164, R165, !PT ;  /* 0x000000a5a4097209 */ /* 0x001fc60007810000 */
[----:B------:R-:W-:Y:S02]  /*a890*/  FMUL.FTZ R165, R11, UR10 ;  /* 0x0000000a0ba57c20 */ /* 0x000fe40008410000 */
[----:B------:R-:W-:Y:S02]  /*a8a0*/  FADD.FTZ R11, -R9, R12 ;  /* 0x0000000c090b7221 */ /* 0x000fe40000010100 */
[----:B------:R0:W-:Y:S02]  /*a8b0*/  MUFU.EX2 R0, R165 ;  /* 0x000000a500007308 */ /* 0x0001e40000000800 */
[----:B------:R-:W-:Y:S01]  /*a8c0*/  FMUL.FTZ R12, R11, UR10 ;  /* 0x0000000a0b0c7c20 */ /* 0x000fe20008410000 */
[----:B------:R-:W-:-:S04]  /*a8d0*/  FMUL.FTZ R11, R8, UR10 ;  /* 0x0000000a080b7c20 */ /* 0x000fc80008410000 */
[--C-:B------:R-:W-:Y:S01]  /*a8e0*/  FFMA.FTZ R171, R120, UR10, -R11.reuse ;  /* 0x0000000a78ab7c23 */ /* 0x100fe2000801080b */
[----:B------:R-:W-:Y:S01]  /*a8f0*/  FMUL.FTZ R120, R9, UR10 ;  /* 0x0000000a09787c20 */ /* 0x000fe20008410000 */
        /* <DEDUP_REMOVED lines=20> */
[--C-:B0-----:R-:W-:Y:S01]  /*aa40*/  FFMA.FTZ R165, R132, UR10, -R11.reuse ;  /* 0x0000000a84a57c23 */ /* 0x101fe2000801080b */
        /* <DEDUP_REMOVED lines=13> */
[--C-:B------:R-:W-:Y:S01]  /*ab20*/  FFMA.FTZ R179, R143, UR10, -R120.reuse ;  /* 0x0000000a8fb37c23 */ /* 0x100fe20008010878 */
[--C-:B------:R-:W-:Y:S01]  /*ab30*/  FFMA.FTZ R124, R144, UR10, -R120.reuse ;  /* 0x0000000a907c7c23 */ /* 0x100fe20008010878 */
[----:B------:R-:W-:Y:S01]  /*ab40*/  FFMA.FTZ R172, R149, UR10, -R11 ;  /* 0x0000000a95ac7c23 */ /* 0x000fe2000801080b */
[--C-:B------:R-:W-:Y:S01]  /*ab50*/  FFMA.FTZ R173, R147, UR10, -R120.reuse ;  /* 0x0000000a93ad7c23 */ /* 0x100fe20008010878 */
[----:B------:R-:W1:Y:S01]  /*ab60*/  MUFU.EX2 R146, R146 ;  /* 0x0000009200927308 */ /* 0x000e620000000800 */
[----:B0-----:R-:W-:Y:S01]  /*ab70*/  FFMA.FTZ R3, R2, R3, R189 ;  /* 0x0000000302037223 */ /* 0x001fe200000100bd */
[--C-:B------:R-:W-:Y:S01]  /*ab80*/  FFMA.FTZ R123, R150, UR10, -R11.reuse ;  /* 0x0000000a967b7c23 */ /* 0x100fe2000801080b */
[--C-:B------:R-:W-:Y:S01]  /*ab90*/  FFMA.FTZ R122, R148, UR10, -R120.reuse ;  /* 0x0000000a947a7c23 */ /* 0x100fe20008010878 */
[--C-:B------:R-:W-:Y:S01]  /*aba0*/  FFMA.FTZ R174, R153, UR10, -R11.reuse ;  /* 0x0000000a99ae7c23 */ /* 0x100fe2000801080b */
[--C-:B------:R-:W-:Y:S01]  /*abb0*/  FFMA.FTZ R175, R151, UR10, -R120.reuse ;  /* 0x0000000a97af7c23 */ /* 0x100fe20008010878 */
[----:B------:R-:W-:Y:S01]  /*abc0*/  FFMA.FTZ R21, R154, UR10, -R11 ;  /* 0x0000000a9a157c23 */ /* 0x000fe2000801080b */
[----:B------:R-:W-:Y:S01]  /*abd0*/  FFMA.FTZ R20, R152, UR10, -R120 ;  /* 0x0000000a98147c23 */ /* 0x000fe20008010878 */
[----:B------:R-:W0:Y:S01]  /*abe0*/  MUFU.EX2 R190, R190 ;  /* 0x000000be00be7308 */ /* 0x000e220000000800 */
[----:B--2---:R-:W-:Y:S01]  /*abf0*/  FADD.FTZ R15, R188, R15 ;  /* 0x0000000fbc0f7221 */ /* 0x004fe20000010000 */
[--C-:B------:R-:W-:Y:S01]  /*ac00*/  FFMA.FTZ R168, R156, UR10, -R11.reuse ;  /* 0x0000000a9ca87c23 */ /* 0x100fe2000801080b */
[--C-:B------:R-:W-:Y:S01]  /*ac10*/  FFMA.FTZ R13, R157, UR10, -R11.reuse ;  /* 0x0000000a9d0d7c23 */ /* 0x100fe2000801080b */
[--C-:B------:R-:W-:Y:S01]  /*ac20*/  FFMA.FTZ R170, R159, UR10, -R11.reuse ;  /* 0x0000000a9faa7c23 */ /* 0x100fe2000801080b */
[----:B------:R-:W-:-:S03]  /*ac30*/  FFMA.FTZ R11, R160, UR10, -R11 ;  /* 0x0000000aa00b7c23 */ /* 0x000fc6000801080b */
        /* <DEDUP_REMOVED lines=44> */
[----:B-1----:R-:W-:Y:S01]  /*af00*/  FADD.FTZ R14, R176, R15 ;  /* 0x0000000fb00e7221 */ /* 0x002fe20000010000 */
[----:B------:R-:W-:-:S06]  /*af10*/  FFMA.FTZ R15, R158, UR10, -R120 ;  /* 0x0000000a9e0f7c23 */ /* 0x000fcc0008010878 */
        /* <DEDUP_REMOVED lines=16> */
[----:B--2---:R-:W-:Y:S01]  /*b020*/  FADD.FTZ R134, R172, R121 ;  /* 0x00000079ac867221 */ /* 0x004fe20000010000 */
[----:B------:R-:W-:-:S06]  /*b030*/  FFMA.FTZ R121, R162, UR10, -R120 ;  /* 0x0000000aa2797c23 */ /* 0x000fcc0008010878 */
        /* <DEDUP_REMOVED lines=30> */
.L_x_4545:
[----:B------:R-:W0:Y:S01]  /*b220*/  S2UR UR4, SR_CgaCtaId ;  /* 0x00000000000479c3 */ /* 0x000e220000008800 */
[----:B------:R-:W-:Y:S01]  /*b230*/  UIADD3 UR7, UR7, 0x30860, URZ ;  /* 0x0003086007077890 */ /* 0x000fe2000fffe03f */
[C---:B------:R-:W-:Y:S01]  /*b240*/  ISETP.GT.AND P1, PT, R10.reuse, UR47, PT ;  /* 0x0000002f0a007c0c */ /* 0x040fe2000bf24270 */
[----:B------:R-:W-:Y:S01]  /*b250*/  UMOV UR46, UR39 ;  /* 0x00000027002e7c82 */ /* 0x000fe20008000000 */
[----:B------:R-:W-:Y:S01]  /*b260*/  F2FP.BF16.F32.PACK_AB R184, R169, R184 ;  /* 0x000000b8a9b8723e */ /* 0x000fe200000010ff */
[----:B------:R-:W-:Y:S01]  /*b270*/  VIADD R10, R10, 0xffffffff ;  /* 0xffffffff0a0a7836 */ /* 0x000fe20000000000 */
[----:B------:R-:W-:Y:S02]  /*b280*/  F2FP.BF16.F32.PACK_AB R190, R171, R190 ;  /* 0x000000beabbe723e */ /* 0x000fe400000010ff */
        /* <DEDUP_REMOVED lines=28> */
.L_x_4535:
        /* <DEDUP_REMOVED lines=8> */
[----:B------:R-:W-:Y:S01]  /*b4d0*/  ULDC UR50, c[0x0][0x9dc] ;  /* 0x0002770000327ab9 */ /* 0x000fe20000000800 */
[----:B------:R-:W-:Y:S01]  /*b4e0*/  ULDC UR5, c[0x0][0x9d8] ;  /* 0x0002760000057ab9 */ /* 0x000fe20000000800 */
[----:B------:R-:W-:Y:S01]  /*b4f0*/  ULDC UR51, c[0x0][0x988] ;  /* 0x0002620000337ab9 */ /* 0x000fe20000000800 */
[----:B------:R-:W-:-:S05]  /*b500*/  ULDC UR54, c[0x0][0x9e0] ;  /* 0x0002780000367ab9 */ /* 0x000fca0000000800 */
.L_x_4566:
[----:B------:R-:W-:-:S04]  /*b510*/  UISETP.NE.AND UP0, UPT, UR4, 0x1, UPT ;  /* 0x000000010400788c */ /* 0x000fc8000bf05270 */
[----:B------:R-:W-:-:S04]  /*b520*/  USEL UR39, URZ, 0x1, UP0 ;  /* 0x000000013f277887 */ /* 0x000fc80008000000 */
[----:B------:R-:W-:Y:S01]  /*b530*/  ULOP3.LUT UR39, UR46, UR39, URZ, 0x3c, !UPT ;  /* 0x000000272e277292 */ /* 0x000fe2000f8e3c3f */
[----:B------:R-:W-:Y:S11]  /*b540*/  @!P0 BRA `(.L_x_4548) ;  /* 0x0000000000048947 */ /* 0x000ff60003800000 */
[----:B------:R-:W-:Y:S01]  /*b550*/  BPT.TRAP 0x1 ;  /* 0x000000040000795c */ /* 0x000fe20000300000 */
.L_x_4548:
        /* <DEDUP_REMOVED lines=9> */
.L_x_4549:
[----:B-1----:R-:W-:Y:S05]  /*b5f0*/  @P1 BRA `(.L_x_4550) ;  /* 0x0000000000081947 */ /* 0x002fea0003800000 */
[----:B------:R-:W1:Y:S02]  /*b600*/  SYNCS.PHASECHK.TRANS64.TRYWAIT P1, [UR6+0x30830], R8 ;  /* 0x03083008ff0075a7 */ /* 0x000e640008020146 */
[----:B-1----:R-:W-:Y:S05]  /*b610*/  @!P1 BRA `(.L_x_4551) ;  /* 0x000000ec00849947 */ /* 0x002fea0003800000 */
.L_x_4550:
        /* <DEDUP_REMOVED lines=170> */
.L_x_4552:
[----:B------:R-:W-:Y:S01]  /*c0c0*/  ULEA UR7, UR4, UR60, 0x3 ;  /* 0x0000003c04077291 */ /* 0x000fe2000f8e183f */
[----:B------:R-:W-:-:S05]  /*c0d0*/  IMAD.U32 R0, RZ, RZ, UR46 ;  /* 0x0000002eff007e24 */ /* 0x000fca000f8e00ff */
[----:B------:R-:W-:-:S04]  /*c0e0*/  SHF.L.U32 R0, R0, 0x1f, RZ ;  /* 0x0000001f00007819 */ /* 0x000fc800000006ff */
[----:B------:R2:W3:Y:S01]  /*c0f0*/  SYNCS.PHASECHK.TRANS64.TRYWAIT P1, [UR7+0x30850], R0 ;  /* 0x03085000ff0075a7 */ /* 0x0004e20008020147 */
[----:B------:R-:W-:Y:S05]  /*c100*/  @!P0 BRA `(.L_x_4553) ;  /* 0x0000000000048947 */ /* 0x000fea0003800000 */
[----:B------:R-:W-:Y:S01]  /*c110*/  BPT.TRAP 0x1 ;  /* 0x000000040000795c */ /* 0x000fe20000300000 */
.L_x_4553:
[----:B---3--:R-:W-:Y:S05]  /*c120*/  @P1 BRA `(.L_x_4554) ;  /* 0x0000000000081947 */ /* 0x008fea0003800000 */
[----:B------:R-:W3:Y:S02]  /*c130*/  SYNCS.PHASECHK.TRANS64.TRYWAIT P1, [UR7+0x30850], R0 ;  /* 0x03085000ff0075a7 */ /* 0x000ee40008020147 */
[----:B---3--:R-:W-:Y:S05]  /*c140*/  @!P1 BRA `(.L_x_4555) ;  /* 0x000000e000d09947 */ /* 0x008fea0003800000 */
.L_x_4554:
        /* <DEDUP_REMOVED lines=37> */
.L_x_4556:
        /* <DEDUP_REMOVED lines=68> */
[----:B------:R-:W-:Y:S01]  /*c7e0*/  ULOP3.LUT UR4, URZ, UR50, URZ, 0x33, !UPT ;  /* 0x000000323f047292 */ /* 0x000fe2000f8e333f */
[----:B------:R-:W-:-:S03]  /*c7f0*/  IADD3 R8, -R18, R8, R17 ;  /* 0x0000000812087210 */ /* 0x000fc60007ffe111 */
[----:B------:R-:W2:Y:S02]  /*c800*/  MUFU.TANH R14, R14 ;  /* 0x0000000e000e7308 */ /* 0x000ea40000002400 */
[C---:B------:R-:W-:Y:S01]  /*c810*/  VIADD R167, R8.reuse, UR54 ;  /* 0x0000003608a77c36 */ /* 0x040fe20008000000 */
[----:B------:R-:W-:Y:S01]  /*c820*/  SYNCS.ARRIVE.TRANS64.RED.A1T0 RZ, [UR6], RZ ;  /* 0x000000ffffff79a7 */ /* 0x000fe20008100406 */
        /* <DEDUP_REMOVED lines=62> */
.L_x_4559:
[----:B------:R-:W-:-:S05]  /*cc10*/  IMAD.U32 R170, RZ, RZ, UR47 ;  /* 0x0000002fffaa7e24 */ /* 0x000fca000f8e00ff */
[----:B------:R-:W-:-:S13]  /*cc20*/  ISETP.NE.AND P1, PT, R170, 0x1, PT ;  /* 0x00000001aa00780c */ /* 0x000fda0003f25270 */
[----:B------:R-:W1:Y:S02]  /*cc30*/  @P1 LDC.64 R8, c[0x0][0x9e8] ;  /* 0x00027a00ff081b82 */ /* 0x000e640000000a00 */
[----:B-1----:R-:W-:-:S05]  /*cc40*/  @P1 IMAD.HI.U32 R8, R168, R8, RZ ;  /* 0x00000008a8081227 */ /* 0x002fca00078e00ff */
[----:B------:R-:W-:-:S07]  /*cc50*/  @P1 SHF.R.U32.HI R168, RZ, R9, R8 ;  /* 0x00000009ffa81219 */ /* 0x000fce0000011608 */
.L_x_4560:
[----:B------:R-:W-:Y:S05]  /*cc60*/  BSYNC B0 ;  /* 0x0000000000007941 */ /* 0x000fea0003800000 */
.L_x_4558:
[----:B------:R-:W-:-:S05]  /*cc70*/  IMAD R168, R168, R170, R159 ;  /* 0x000000aaa8a87224 */ /* 0x000fca00078e029f */
[----:B------:R-:W-:Y:S02]  /*cc80*/  VIADDMNMX R165, R168, R170, R165, PT ;  /* 0x000000aaa8a57246 */ /* 0x000fe400038001a5 */
[----:B------:R-:W-:-:S07]  /*cc90*/  VIMNMX R163, R163, R168, !PT ;  /* 0x000000a8a3a37248 */ /* 0x000fce0007fe0100 */
.L_x_4557:
[C---:B------:R-:W-:Y:S01]  /*cca0*/  ISETP.GE.AND P6, PT, R164.reuse, 0xa, PT ;  /* 0x0000000aa400780c */ /* 0x040fe20003fc6270 */
[----:B------:R-:W1:Y:S01]  /*ccb0*/  SHFL.IDX PT, R161, R161, 0x1, 0x1c1f ;  /* 0x003c1f00a1a17f89 */ /* 0x000e6200000e0000 */
[C---:B------:R-:W-:Y:S01]  /*ccc0*/  ISETP.GE.AND P1, PT, R164.reuse, 0x2, PT ;  /* 0x00000002a400780c */ /* 0x040fe20003f26270 */
[----:B------:R-:W-:Y:S01]  /*ccd0*/  UISETP.NE.AND UP0, UPT, UR61, URZ, UPT ;  /* 0x0000003f3d00728c */ /* 0x000fe2000bf05270 */
        /* <DEDUP_REMOVED lines=10> */
[----:B------:R-:W-:Y:S01]  /*cd80*/  FSEL R21, R21, -INF , !P3 ;  /* 0xff80000015157808 */ /* 0x000fe20005800000 */
[--C-:B-1----:R-:W-:Y:S01]  /*cd90*/  IMAD.IADD R167, R167, 0x1, R161.reuse ;  /* 0x00000001a7a77824 */ /* 0x102fe200078e02a1 */
[C---:B------:R-:W-:Y:S01]  /*cda0*/  ISETP.GT.AND P4, PT, R163.reuse, 0x9, !P6 ;  /* 0x00000009a300780c */ /* 0x040fe20007784270 */
[----:B------:R-:W-:Y:S01]  /*cdb0*/  IMAD.IADD R166, R166, 0x1, R161 ;  /* 0x00000001a6a67824 */ /* 0x000fe200078e02a1 */
        /* <DEDUP_REMOVED lines=115> */
[----:B------:R-:W-:-:S13]  /*d4f0*/  ISETP.GE.AND P6, PT, R164, 0x5a, PT ;  /* 0x0000005aa400780c */ /* 0x000fda0003fc6270 */
[----:B------:R-:W-:Y:S02]  /*d500*/  @P6 LOP3.LUT R16, R16, 0x1, RZ, 0xfc, !PT ;  /* 0x0000000110106812 */ /* 0x000fe400078efcff */
        /* <DEDUP_REMOVED lines=17> */
.L_x_4563:
[----:B------:R-:W-:-:S05]  /*d620*/  IMAD.U32 R164, RZ, RZ, UR47 ;  /* 0x0000002fffa47e24 */ /* 0x000fca000f8e00ff */
[----:B------:R-:W-:-:S13]  /*d630*/  ISETP.NE.AND P6, PT, R164, 0x1, PT ;  /* 0x00000001a400780c */ /* 0x000fda0003fc5270 */
[----:B------:R-:W0:Y:S02]  /*d640*/  @P6 LDC.64 R8, c[0x0][0x9e8] ;  /* 0x00027a00ff086b82 */ /* 0x000e240000000a00 */
[----:B0-----:R-:W-:-:S05]  /*d650*/  @P6 IMAD.HI.U32 R8, R161, R8, RZ ;  /* 0x00000008a1086227 */ /* 0x001fca00078e00ff */
[----:B------:R-:W-:-:S07]  /*d660*/  @P6 SHF.R.U32.HI R161, RZ, R9, R8 ;  /* 0x00000009ffa16219 */ /* 0x000fce0000011608 */
.L_x_4564:
[----:B------:R-:W-:Y:S05]  /*d670*/  BSYNC B0 ;  /* 0x0000000000007941 */ /* 0x000fea0003800000 */
.L_x_4562:
[----:B------:R-:W-:-:S05]  /*d680*/  IMAD R159, R161, R164, R159 ;  /* 0x000000a4a19f7224 */ /* 0x000fca00078e029f */
[----:B------:R-:W-:Y:S02]  /*d690*/  VIADDMNMX R167, R159, R164, R167, PT ;  /* 0x000000a49fa77246 */ /* 0x000fe400038001a7 */
[----:B------:R-:W-:-:S07]  /*d6a0*/  VIMNMX R166, R166, R159, !PT ;  /* 0x0000009fa6a67248 */ /* 0x000fce0007fe0100 */
.L_x_4561:
        /* <DEDUP_REMOVED lines=165> */
[----:B------:R-:W-:Y:S02]  /*e100*/  MUFU.EX2 R159, R159 ;  /* 0x0000009f009f7308 */ /* 0x000fe40000000800 */
[----:B------:R-:W-:Y:S02]  /*e110*/  FMNMX.FTZ R9, R145, R14, !PT ;  /* 0x0000000e91097209 */ /* 0x000fe40007810000 */
[----:B------:R-:W-:Y:S01]  /*e120*/  FSEL R14, R149, -INF , !P2 ;  /* 0xff800000950e7808 */ /* 0x000fe20005000000 */
[----:B------:R-:W-:Y:S01]  /*e130*/  FFMA.FTZ R149, R140, UR10, -R0 ;  /* 0x0000000a8c957c23 */ /* 0x000fe20008010800 */
[----:B------:R-:W-:Y:S01]  /*e140*/  FMNMX.FTZ R9, R146, R9, !PT ;  /* 0x0000000992097209 */ /* 0x000fe20007810000 */
[----:B------:R-:W-:Y:S01]  /*e150*/  FADD.FTZ R0, -R147, R12 ;  /* 0x0000000c93007221 */ /* 0x000fe20000010100 */
[----:B------:R-:W-:Y:S02]  /*e160*/  MUFU.EX2 R184, R184 ;  /* 0x000000b800b87308 */ /* 0x000fe40000000800 */
[----:B------:R-:W-:Y:S01]  /*e170*/  FMNMX.FTZ R9, R150, R9, !PT ;  /* 0x0000000996097209 */ /* 0x000fe20007810000 */
[----:B------:R-:W-:-:S03]  /*e180*/  FMUL.FTZ R0, R0, UR10 ;  /* 0x0000000a00007c20 */ /* 0x000fc60008410000 */
[----:B------:R-:W-:Y:S02]  /*e190*/  FMNMX.FTZ R9, R14, R9, !PT ;  /* 0x000000090e097209 */ /* 0x000fe40007810000 */
[----:B------:R-:W-:Y:S02]  /*e1a0*/  MUFU.EX2 R123, R123 ;  /* 0x0000007b007b7308 */ /* 0x000fe40000000800 */
[----:B------:R-:W-:-:S04]  /*e1b0*/  FMNMX.FTZ R9, R152, R9, !PT ;  /* 0x0000000998097209 */ /* 0x000fc80007810000 */
[----:B------:R-:W-:Y:S02]  /*e1c0*/  FMNMX.FTZ R9, R154, R9, !PT ;  /* 0x000000099a097209 */ /* 0x000fe40007810000 */
[----:B------:R-:W0:Y:S02]  /*e1d0*/  MUFU.EX2 R0, R0 ;  /* 0x0000000000007308 */ /* 0x000e240000000800 */
[----:B------:R-:W-:-:S04]  /*e1e0*/  FMNMX.FTZ R9, R156, R9, !PT ;  /* 0x000000099c097209 */ /* 0x000fc80007810000 */
[----:B------:R-:W-:Y:S02]  /*e1f0*/  FMNMX.FTZ R9, R158, R9, !PT ;  /* 0x000000099e097209 */ /* 0x000fe40007810000 */
[----:B------:R-:W1:Y:S03]  /*e200*/  MUFU.EX2 R186, R186 ;  /* 0x000000ba00ba7308 */ /* 0x000e660000000800 */
[----:B------:R-:W2:Y:S05]  /*e210*/  SHFL.BFLY PT, R120, R9, 0x2, 0x1f ;  /* 0x0c401f0009787f89 */ /* 0x000eaa00000e0000 */
[----:B------:R-:W3:Y:S08]  /*e220*/  MUFU.EX2 R21, R21 ;  /* 0x0000001500157308 */ /* 0x000ef00000000800 */
[----:B------:R-:W-:Y:S08]  /*e230*/  MUFU.EX2 R180, R180 ;  /* 0x000000b400b47308 */ /* 0x000ff00000000800 */
[----:B------:R-:W-:Y:S01]  /*e240*/  MUFU.EX2 R127, R127 ;  /* 0x0000007f007f7308 */ /* 0x000fe20000000800 */
[----:B--2---:R-:W-:-:S05]  /*e250*/  FMNMX.FTZ R120, R9, R120, !PT ;  /* 0x0000007809787209 */ /* 0x004fca0007810000 */
[----:B------:R-:W2:Y:S02]  /*e260*/  SHFL.BFLY PT, R9, R120, 0x1, 0x1f ;  /* 0x0c201f0078097f89 */ /* 0x000ea400000e0000 */
[----:B------:R-:W-:Y:S08]  /*e270*/  MUFU.EX2 R182, R182 ;  /* 0x000000b600b67308 */ /* 0x000ff00000000800 */
[----:B------:R-:W-:Y:S08]  /*e280*/  MUFU.EX2 R161, R161 ;  /* 0x000000a100a17308 */ /* 0x000ff00000000800 */
[----:B------:R-:W-:Y:S01]  /*e290*/  MUFU.EX2 R176, R176 ;  /* 0x000000b000b07308 */ /* 0x000fe20000000800 */
[----:B--2---:R-:W-:-:S07]  /*e2a0*/  FMNMX.FTZ R9, R120, R9, !PT ;  /* 0x0000000978097209 */ /* 0x004fce0007810000 */
        /* <DEDUP_REMOVED lines=10> */
[----:B------:R-:W-:Y:S01]  /*e350*/  FFMA.FTZ R185, R121, UR10, -R151 ;  /* 0x0000000a79b97c23 */ /* 0x000fe20008010897 */
        /* <DEDUP_REMOVED lines=15> */
[----:B------:R-:W-:Y:S01]  /*e450*/  FADD.FTZ R11, R159, R122 ;  /* 0x0000007a9f0b7221 */ /* 0x000fe20000010000 */
[--C-:B------:R-:W-:Y:S01]  /*e460*/  FFMA.FTZ R132, R138, UR10, -R151.reuse ;  /* 0x0000000a8a847c23 */ /* 0x100fe20008010897 */
[----:B------:R-:W0:Y:S01]  /*e470*/  MUFU.EX2 R2, R2 ;  /* 0x0000000200027308 */ /* 0x000e220000000800 */
[----:B------:R-:W-:Y:S01]  /*e480*/  FFMA.FTZ R179, R141, UR10, -R151 ;  /* 0x0000000a8db37c23 */ /* 0x000fe20008010897 */
[----:B------:R-:W-:Y:S01]  /*e490*/  FADD.FTZ R122, R184, R11 ;  /* 0x0000000bb87a7221 */ /* 0x000fe20000010000 */
[--C-:B------:R-:W-:Y:S01]  /*e4a0*/  FFMA.FTZ R130, R142, UR10, -R151.reuse ;  /* 0x0000000a8e827c23 */ /* 0x100fe20008010897 */
[--C-:B------:R-:W-:Y:S01]  /*e4b0*/  FFMA.FTZ R173, R145, UR10, -R151.reuse ;  /* 0x0000000a91ad7c23 */ /* 0x100fe20008010897 */
[--C-:B------:R-:W-:Y:S01]  /*e4c0*/  FFMA.FTZ R126, R146, UR10, -R151.reuse ;  /* 0x0000000a927e7c23 */ /* 0x100fe20008010897 */
[----:B------:R-:W-:Y:S01]  /*e4d0*/  FADD.FTZ R11, R123, R122 ;  /* 0x0000007a7b0b7221 */ /* 0x000fe20000010000 */
[--C-:B------:R-:W-:Y:S01]  /*e4e0*/  FFMA.FTZ R175, R150, UR10, -R151.reuse ;  /* 0x0000000a96af7c23 */ /* 0x100fe20008010897 */
[----:B------:R-:W2:Y:S01]  /*e4f0*/  MUFU.EX2 R191, R191 ;  /* 0x000000bf00bf7308 */ /* 0x000ea20000000800 */
[----:B------:R-:W-:Y:S01]  /*e500*/  FFMA.FTZ R169, R152, UR10, -R151 ;  /* 0x0000000a98a97c23 */ /* 0x000fe20008010897 */
[----:B-1----:R-:W-:Y:S01]  /*e510*/  FADD.FTZ R122, R186, R11 ;  /* 0x0000000bba7a7221 */ /* 0x002fe20000010000 */
[----:B------:R-:W-:-:S03]  /*e520*/  FFMA.FTZ R171, R156, UR10, -R151 ;  /* 0x0000000a9cab7c23 */ /* 0x000fc60008010897 */
[----:B---3--:R-:W-:Y:S02]  /*e530*/  FADD.FTZ R11, R21, R122 ;  /* 0x0000007a150b7221 */ /* 0x008fe40000010000 */
[----:B------:R-:W1:Y:S01]  /*e540*/  MUFU.EX2 R124, R124 ;  /* 0x0000007c007c7308 */ /* 0x000e620000000800 */
[----:B0-----:R-:W-:Y:S01]  /*e550*/  FFMA.FTZ R3, R2, R3, R189 ;  /* 0x0000000302037223 */ /* 0x001fe200000100bd */
[----:B------:R-:W-:-:S03]  /*e560*/  FADD.FTZ R122, R180, R11 ;  /* 0x0000000bb47a7221 */ /* 0x000fc60000010000 */
[----:B------:R-:W-:Y:S01]  /*e570*/  FADD.FTZ R6, R128, R3 ;  /* 0x0000000380067221 */ /* 0x000fe20000010000 */
[----:B------:R-:W-:Y:S01]  /*e580*/  FADD.FTZ R11, R127, R122 ;  /* 0x0000007a7f0b7221 */ /* 0x000fe20000010000 */
[----:B------:R-:W-:Y:S01]  /*e590*/  FFMA.FTZ R122, R14, UR10, -R151 ;  /* 0x0000000a0e7a7c23 */ /* 0x000fe20008010897 */
[----:B------:R-:W0:Y:S01]  /*e5a0*/  MUFU.EX2 R185, R185 ;  /* 0x000000b900b97308 */ /* 0x000e220000000800 */
[----:B--2---:R-:W-:Y:S01]  /*e5b0*/  FADD.FTZ R3, R191, R6 ;  /* 0x00000006bf037221 */ /* 0x004fe20000010000 */
[----:B------:R-:W-:-:S04]  /*e5c0*/  FADD.FTZ R14, R182, R11 ;  /* 0x0000000bb60e7221 */ /* 0x000fc80000010000 */
[----:B------:R-:W-:Y:S02]  /*e5d0*/  FADD.FTZ R11, R161, R14 ;  /* 0x0000000ea10b7221 */ /* 0x000fe40000010000 */
[----:B------:R-:W2:Y:S01]  /*e5e0*/  MUFU.EX2 R120, R120 ;  /* 0x0000007800787308 */ /* 0x000ea20000000800 */
[----:B-1----:R-:W-:Y:S01]  /*e5f0*/  FADD.FTZ R6, R124, R3 ;  /* 0x000000037c067221 */ /* 0x002fe20000010000 */
[----:B------:R-:W-:-:S04]  /*e600*/  FADD.FTZ R14, R176, R11 ;  /* 0x0000000bb00e7221 */ /* 0x000fc80000010000 */
[----:B------:R-:W-:Y:S01]  /*e610*/  FADD.FTZ R11, R149, R14 ;  /* 0x0000000e950b7221 */ /* 0x000fe20000010000 */
[----:B------:R-:W-:Y:S01]  /*e620*/  FFMA.FTZ R14, R154, UR10, -R151 ;  /* 0x0000000a9a0e7c23 */ /* 0x000fe20008010897 */
[----:B------:R-:W1:Y:S01]  /*e630*/  MUFU.EX2 R187, R187 ;  /* 0x000000bb00bb7308 */ /* 0x000e620000000800 */
[----:B0-----:R-:W-:Y:S01]  /*e640*/  FADD.FTZ R3, R185, R6 ;  /* 0x00000006b9037221 */ /* 0x001fe20000010000 */
[----:B------:R-:W-:-:S06]  /*e650*/  FADD.FTZ R136, R178, R11 ;  /* 0x0000000bb2887221 */ /* 0x000fcc0000010000 */
        /* <DEDUP_REMOVED lines=57> */
.L_x_4565:
        /* <DEDUP_REMOVED lines=36> */
.L_x_4547:
        /* <DEDUP_REMOVED lines=99> */
.L_x_4567:
[----:B------:R-:W-:Y:S01]  /*f260*/  ULEA UR5, UR38, UR60, 0x3 ;  /* 0x0000003c26057291 */ /* 0x000fe2000f8e183f */
[----:B------:R-:W-:-:S05]  /*f270*/  IMAD.U32 R0, RZ, RZ, UR39 ;  /* 0x00000027ff007e24 */ /* 0x000fca000f8e00ff */
[----:B------:R-:W-:-:S04]  /*f280*/  SHF.L.U32 R0, R0, 0x1f, RZ ;  /* 0x0000001f00007819 */ /* 0x000fc800000006ff */
[----:B------:R0:W1:Y:S01]  /*f290*/  SYNCS.PHASECHK.TRANS64.TRYWAIT P1, [UR5+0x30850], R0 ;  /* 0x03085000ff0075a7 */ /* 0x0000620008020145 */
[----:B------:R-:W-:Y:S05]  /*f2a0*/  @!P0 BRA `(.L_x_4568) ;  /* 0x0000000000048947 */ /* 0x000fea0003800000 */
[----:B------:R-:W-:Y:S01]  /*f2b0*/  BPT.TRAP 0x1 ;  /* 0x000000040000795c */ /* 0x000fe20000300000 */
.L_x_4568:
[----:B-1----:R-:W-:Y:S05]  /*f2c0*/  @P1 BRA `(.L_x_4569) ;  /* 0x0000000000081947 */ /* 0x002fea0003800000 */
[----:B------:R-:W1:Y:S02]  /*f2d0*/  SYNCS.PHASECHK.TRANS64.TRYWAIT P1, [UR5+0x30850], R0 ;  /* 0x03085000ff0075a7 */ /* 0x000e640008020145 */
[----:B-1----:R-:W-:Y:S05]  /*f2e0*/  @!P1 BRA `(.L_x_4570) ;  /* 0x000000b000809947 */ /* 0x002fea0003800000 */
.L_x_4569:
[----:B------:R-:W-:Y:S01]  /*f2f0*/  UIADD3 UR60, UR60, 0x400, URZ ;  /* 0x000004003c3c7890 */ /* 0x000fe2000fffe03f */
[----:B------:R-:W-:Y:S01]  /*f300*/  WARPGROUP.ARRIVE ;  /* 0x00000000000079c5 */ /* 0x000fe20000000000 */
[----:B------:R-:W-:Y:S01]  /*f310*/  UMOV UR7, 0x40000040 ;  /* 0x4000004000077882 */ /* 0x000fe20000000000 */
[----:B-1----:R-:W1:Y:S01]  /*f320*/  SHFL.BFLY PT, R5, R6, 0x2, 0x1f ;  /* 0x0c401f0006057f89 */ /* 0x002e6200000e0000 */
[----:B------:R-:W-:Y:S01]  /*f330*/  USHF.R.U32.HI UR60, URZ, 0x4, UR60 ;  /* 0x000000043f3c7899 */ /* 0x000fe2000801163c */
[----:B------:R-:W-:Y:S02]  /*f340*/  IMAD.MOV.U32 R10, RZ, RZ, RZ ;  /* 0x000000ffff0a7224 */ /* 0x000fe400078e00ff */
[----:B0-----:R-:W0:Y:S01]  /*f350*/  SHFL.BFLY PT, R0, R3, 0x2, 0x1f ;  /* 0x0c401f0003007f89 */ /* 0x001e2200000e0000 */
[----:B------:R-:W-:Y:S01]  /*f360*/  ULOP3.LUT UR60, UR60, 0x3fff, URZ, 0xc0, !UPT ;  /* 0x00003fff3c3c7892 */ /* 0x000fe2000f8ec03f */
[----:B------:R-:W-:-:S03]  /*f370*/  IMAD.U32 R13, RZ, RZ, UR10 ;  /* 0x0000000aff0d7e24 */ /* 0x000fc6000f8e00ff */
[----:B------:R-:W-:-:S04]  /*f380*/  ULOP3.LUT UR4, UR60, 0x3000000, URZ, 0xfc, !UPT ;  /* 0x030000003c047892 */ /* 0x000fc8000f8efc3f */
[----:B------:R-:W-:-:S07]  /*f390*/  UIMAD UR4, UR38, 0x900, UR4 ;  /* 0x00000900260478a4 */ /* 0x000fce000f8e0204 */
[----:B------:R-:W-:Y:S02]  /*f3a0*/  UMOV UR6, UR4 ;  /* 0x0000000400067c82 */ /* 0x000fe40008000000 */
[----:B------:R-:W-:Y:S01]  /*f3b0*/  HGMMA.64x192x16.F32.BF16 R24, R188, gdesc[UR4].tnspB, R24, gsb0 ;  /* 0x42e00004bc187df0 */ /* 0x000fe20008001818 */
[----:B------:R-:W-:Y:S01]  /*f3c0*/  UIADD3 UR6, UR4, 0x80, URZ ;  /* 0x0000008004067890 */ /* 0x000fe2000fffe03f */
[----:B-1----:R-:W-:Y:S01]  /*f3d0*/  FADD.FTZ R5, R5, R6 ;  /* 0x0000000605057221 */ /* 0x002fe20000010000 */
[----:B------:R-:W-:Y:S01]  /*f3e0*/  UMOV UR7, 0x40000040 ;  /* 0x4000004000077882 */ /* 0x000fe20000000000 */
[----:B0-----:R-:W-:Y:S01]  /*f3f0*/  FADD.FTZ R2, R0, R3 ;  /* 0x0000000300027221 */ /* 0x001fe20000010000 */
[----:B------:R-:W-:Y:S02]  /*f400*/  IMAD.MOV.U32 R3, RZ, RZ, RZ ;  /* 0x000000ffff037224 */ /* 0x000fe400078e00ff */
[----:B------:R-:W0:Y:S04]  /*f410*/  SHFL.BFLY PT, R0, R5, 0x1, 0x1f ;  /* 0x0c201f0005007f89 */ /* 0x000e2800000e0000 */
[----:B------:R-:W1:Y:S01]  /*f420*/  SHFL.BFLY PT, R7, R2, 0x1, 0x1f ;  /* 0x0c201f0002077f89 */ /* 0x000e6200000e0000 */
        /* <DEDUP_REMOVED lines=44> */
.L_x_4571:
[----:B------:R-:W-:Y:S01]  /*f6f0*/  R2UR UR6, R221 ;  /* 0x00000000dd0672ca */ /* 0x000fe200000e0000 */
        /* <DEDUP_REMOVED lines=17> */
[----:B------:R-:W-:Y:S01]  /*f810*/  FMUL.FTZ R49, R49, R10 ;  /* 0x0000000a31317220 */ /* 0x000fe20000410000 */
[----:B------:R-:W-:-:S02]  /*f820*/  IMAD.U32 R221, RZ, RZ, UR6 ;  /* 0x00000006ffdd7e24 */ /* 0x000fc4000f8e00ff */
[-C--:B------:R-:W-:Y:S01]  /*f830*/  FMUL.FTZ R52, R52, R10.reuse ;  /* 0x0000000a34347220 */ /* 0x080fe20000410000 */
[-C--:B------:R-:W-:Y:S01]  /*f840*/  FMUL.FTZ R53, R53, R10.reuse ;  /* 0x0000000a35357220 */ /* 0x080fe20000410000 */
[-C--:B------:R-:W-:Y:S01]  /*f850*/  FMUL.FTZ R56, R56, R10.reuse ;  /* 0x0000000a38387220 */ /* 0x080fe20000410000 */
[-C--:B------:R-:W-:Y:S01]  /*f860*/  FMUL.FTZ R57, R57, R10.reuse ;  /* 0x0000000a39397220 */ /* 0x080fe20000410000 */
[----:B------:R-:W0:Y:S01]  /*f870*/  S2UR UR6, SR_CgaCtaId ;  /* 0x00000000000679c3 */ /* 0x000e220000008800 */
        /* <DEDUP_REMOVED lines=83> */
[----:B------:R-:W-:-:S12]  /*fdb0*/  ULOP3.LUT UR39, UR39, UR4, URZ, 0x3c, !UPT ;  /* 0x0000000427277292 */ /* 0x000fd8000f8e3c3f */
.L_x_4493:
        /* <DEDUP_REMOVED lines=16> */
[----:B------:R-:W-:Y:S01]  /*fec0*/  ULDC.64 UR12, c[0x0][0xc00] ;  /* 0x00030000000c7ab9 */ /* 0x000fe20000000a00 */
[----:B------:R-:W-:Y:S02]  /*fed0*/  R2UR UR18, R195 ;  /* 0x00000000c31272ca */ /* 0x000fe400000e0000 */
[----:B------:R-:W-:Y:S02]  /*fee0*/  R2UR UR16, R23 ;  /* 0x00000000171072ca */ /* 0x000fe400000e0000 */
[----:B------:R-:W-:-:S02]  /*fef0*/  R2UR UR17, R208 ;  /* 0x00000000d01172ca */ /* 0x000fc400000e0000 */
[----:B------:R-:W-:-:S04]  /*ff00*/  R2UR UR23, R209 ;  /* 0x00000000d11772ca */ /* 0x000fc800000e0000 */
[----:B------:R-:W-:Y:S01]  /*ff10*/  UIMAD.WIDE UR12, UR9, 0x4, UR12 ;  /* 0x00000004090c78a5 */ /* 0x000fe2000f8e020c */
[----:B------:R-:W-:Y:S01]  /*ff20*/  UMOV UR10, UR8 ;  /* 0x00000008000a7c82 */ /* 0x000fe20008000000 */
[----:B0-----:R-:W-:Y:S01]  /*ff30*/  UMOV UR11, UR4 ;  /* 0x00000004000b7c82 */ /* 0x001fe20008000000 */
[----:B------:R-:W-:Y:S01]  /*ff40*/  BAR.SYNC.DEFER_BLOCKING 0x1, 0x100 ;  /* 0x0044000000007b1d */ /* 0x000fe20000010000 */
[----:B--2---:R-:W-:-:S03]  /*ff50*/  IMAD.WIDE R8, R3, R8, UR10 ;  /* 0x0000000a03087e25 */ /* 0x004fc6000f8e0208 */
[C---:B------:R-:W-:Y:S02]  /*ff60*/  LOP3.LUT R3, R8.reuse, 0x380, RZ, 0xc0, !PT ;  /* 0x0000038008037812 */ /* 0x040fe400078ec0ff */
[C---:B------:R-:W-:Y:S02]  /*ff70*/  IADD3 R10, P2, R8.reuse, 0x20, RZ ;  /* 0x00000020080a7810 */ /* 0x040fe40007f5e0ff */
[C---:B------:R-:W-:Y:S02]  /*ff80*/  IADD3 R12, P1, R8.reuse, 0x40, RZ ;  /* 0x00000040080c7810 */ /* 0x040fe40007f3e0ff */
[C---:B------:R-:W-:Y:S01]  /*ff90*/  IADD3 R17, P6, R8.reuse, 0x60, RZ ;  /* 0x0000006008117810 */ /* 0x040fe20007fde0ff */
[--C-:B------:R-:W-:Y:S01]  /*ffa0*/  IMAD.X R131, RZ, RZ, R9.reuse, P2 ;  /* 0x000000ffff837224 */ /* 0x100fe200010e0609 */
[C---:B------:R-:W-:Y:S01]  /*ffb0*/  IADD3 R133, P5, R8.reuse, 0x4000, RZ ;  /* 0x0000400008857810 */ /* 0x040fe20007fbe0ff */
[--C-:B------:R-:W-:Y:S01]  /*ffc0*/  IMAD.X R107, RZ, RZ, R9.reuse, P1 ;  /* 0x000000ffff6b7224 */ /* 0x100fe200008e0609 */
[----:B------:R-:W-:Y:S01]  /*ffd0*/  SHF.R.U64 R3, R3, 0x3, RZ ;  /* 0x0000000303037819 */ /* 0x000fe200000012ff */
[--C-:B------:R-:W-:Y:S01]  /*ffe0*/  IMAD.X R105, RZ, RZ, R9.reuse, P6 ;  /* 0x000000ffff697224 */ /* 0x100fe200030e0609 */
[C---:B------:R-:W-:Y:S01]  /*fff0*/  IADD3 R22, P0, R8.reuse, 0x4020, RZ ;  /* 0x0000402008167810 */ /* 0x040fe20007f1e0ff */
[----:B------:R-:W-:Y:S01]  /*10000*/  IMAD.X R103, RZ, RZ, R9, P5 ;  /* 0x000000ffff677224 */ /* 0x000fe200028e0609 */
[----:B------:R-:W-:-:S02]  /*10010*/  IADD3 R135, P4, R8, 0x4040, RZ ;  /* 0x0000404008877810 */ /* 0x000fc40007f9e0ff */
[C---:B------:R-:W-:Y:S01]  /*10020*/  IADD3 R72, P3, R8.reuse, 0x4060, RZ ;  /* 0x0000406008487810 */ /* 0x040fe20007f7e0ff */
[--C-:B------:R-:W-:Y:S01]  /*10030*/  IMAD.X R101, RZ, RZ, R9.reuse, P0 ;  /* 0x000000ffff657224 */ /* 0x100fe200000e0609 */
[C---:B------:R-:W-:Y:S01]  /*10040*/  IADD3 R137, P2, R8.reuse, 0x8000, RZ ;  /* 0x0000800008897810 */ /* 0x040fe20007f5e0ff */
[--C-:B------:R-:W-:Y:S01]  /*10050*/  IMAD.X R99, RZ, RZ, R9.reuse, P4 ;  /* 0x000000ffff637224 */ /* 0x100fe200020e0609 */
[C---:B------:R-:W-:Y:S01]  /*10060*/  IADD3 R132, P1, R8.reuse, 0x8020, RZ ;  /* 0x0000802008847810 */ /* 0x040fe20007f3e0ff */
[--C-:B------:R-:W-:Y:S01]  /*10070*/  IMAD.X R97, RZ, RZ, R9.reuse, P3 ;  /* 0x000000ffff617224 */ /* 0x100fe200018e0609 */
[C---:B------:R-:W-:Y:S01]  /*10080*/  IADD3 R139, P6, R8.reuse, 0x8040, RZ ;  /* 0x00008040088b7810 */ /* 0x040fe20007fde0ff */
[--C-:B------:R-:W-:Y:S01]  /*10090*/  IMAD.X R75, RZ, RZ, R9.reuse, P2 ;  /* 0x000000ffff4b7224 */ /* 0x100fe200010e0609 */
[----:B------:R-:W-:Y:S01]  /*100a0*/  IADD3 R141, P5, R8, 0x8060, RZ ;  /* 0x00008060088d7810 */ /* 0x000fe20007fbe0ff */
[--C-:B------:R-:W-:Y:S01]  /*100b0*/  IMAD.X R73, RZ, RZ, R9.reuse, P1 ;  /* 0x000000ffff497224 */ /* 0x100fe200008e0609 */
[----:B------:R-:W-:Y:S01]  /*100c0*/  LOP3.LUT R8, R3, R8, RZ, 0x3c, !PT ;  /* 0x0000000803087212 */ /* 0x000fe200078e3cff */
[--C-:B------:R-:W-:Y:S01]  /*100d0*/  IMAD.X R13, RZ, RZ, R9.reuse, P6 ;  /* 0x000000ffff0d7224 */ /* 0x100fe200030e0609 */
[----:B------:R-:W-:Y:S01]  /*100e0*/  LOP3.LUT R3, R10, 0x380, RZ, 0xc0, !PT ;  /* 0x000003800a037812 */ /* 0x000fe200078ec0ff */
[----:B------:R-:W-:Y:S01]  /*100f0*/  IMAD.X R15, RZ, RZ, R9, P5 ;  /* 0x000000ffff0f7224 */ /* 0x000fe200028e0609 */
[----:B------:R-:W-:-:S02]  /*10100*/  LOP3.LUT R11, R12, 0x380, RZ, 0xc0, !PT ;  /* 0x000003800c0b7812 */ /* 0x000fc400078ec0ff */
[----:B------:R-:W-:Y:S02]  /*10110*/  SHF.R.U64 R3, R3, 0x3, RZ ;  /* 0x0000000303037819 */ /* 0x000fe400000012ff */
[----:B------:R-:W-:Y:S02]  /*10120*/  SHF.R.U64 R11, R11, 0x3, RZ ;  /* 0x000000030b0b7819 */ /* 0x000fe400000012ff */
[----:B------:R-:W-:Y:S02]  /*10130*/  LOP3.LUT R130, R3, R10, RZ, 0x3c, !PT ;  /* 0x0000000a03827212 */ /* 0x000fe400078e3cff */
[----:B------:R-:W-:Y:S02]  /*10140*/  LOP3.LUT R106, R11, R12, RZ, 0x3c, !PT ;  /* 0x0000000c0b6a7212 */ /* 0x000fe400078e3cff */
[----:B------:R-:W-:Y:S02]  /*10150*/  LOP3.LUT R3, R22, 0x380, RZ, 0xc0, !PT ;  /* 0x0000038016037812 */ /* 0x000fe400078ec0ff */
[----:B------:R-:W-:-:S02]  /*10160*/  LOP3.LUT R14, R17, 0x380, RZ, 0xc0, !PT ;  /* 0x00000380110e7812 */ /* 0x000fc400078ec0ff */
[----:B------:R-:W-:Y:S02]  /*10170*/  LOP3.LUT R12, R137, 0x380, RZ, 0xc0, !PT ;  /* 0x00000380890c7812 */ /* 0x000fe400078ec0ff */
[----:B------:R-:W-:Y:S02]  /*10180*/  SHF.R.U64 R3, R3, 0x3, RZ ;  /* 0x0000000303037819 */ /* 0x000fe400000012ff */
[----:B------:R-:W-:Y:S02]  /*10190*/  SHF.R.U64 R14, R14, 0x3, RZ ;  /* 0x000000030e0e7819 */ /* 0x000fe400000012ff */
[----:B------:R-:W-:Y:S02]  /*101a0*/  SHF.R.U64 R12, R12, 0x3, RZ ;  /* 0x000000030c0c7819 */ /* 0x000fe400000012ff */
[----:B------:R-:W-:Y:S02]  /*101b0*/  LOP3.LUT R10, R135, 0x380, RZ, 0xc0, !PT ;  /* 0x00000380870a7812 */ /* 0x000fe400078ec0ff */
[----:B------:R-:W-:-:S02]  /*101c0*/  LOP3.LUT R11, R72, 0x380, RZ, 0xc0, !PT ;  /* 0x00000380480b7812 */ /* 0x000fc400078ec0ff */
[----:B------:R-:W-:Y:S02]  /*101d0*/  LOP3.LUT R18, R133, 0x380, RZ, 0xc0, !PT ;  /* 0x0000038085127812 */ /* 0x000fe400078ec0ff */
[----:B------:R-:W-:Y:S02]  /*101e0*/  LOP3.LUT R100, R3, R22, RZ, 0x3c, !PT ;  /* 0x0000001603647212 */ /* 0x000fe400078e3cff */
[----:B------:R-:W-:Y:S02]  /*101f0*/  LOP3.LUT R104, R14, R17, RZ, 0x3c, !PT ;  /* 0x000000110e687212 */ /* 0x000fe400078e3cff */
[----:B------:R-:W-:Y:S02]  /*10200*/  LOP3.LUT R74, R12, R137, RZ, 0x3c, !PT ;  /* 0x000000890c4a7212 */ /* 0x000fe400078e3cff */
[----:B------:R-:W-:Y:S02]  /*10210*/  LOP3.LUT R3, R132, 0x380, RZ, 0xc0, !PT ;  /* 0x0000038084037812 */ /* 0x000fe400078ec0ff */
[----:B------:R-:W-:-:S02]  /*10220*/  SHF.R.U64 R10, R10, 0x3, RZ ;  /* 0x000000030a0a7819 */ /* 0x000fc400000012ff */
[----:B------:R-:W-:Y:S02]  /*10230*/  SHF.R.U64 R11, R11, 0x3, RZ ;  /* 0x000000030b0b7819 */ /* 0x000fe400000012ff */
[----:B------:R-:W-:Y:S02]  /*10240*/  LOP3.LUT R12, R139, 0x380, RZ, 0xc0, !PT ;  /* 0x000003808b0c7812 */ /* 0x000fe400078ec0ff */
[----:B------:R-:W-:Y:S02]  /*10250*/  LOP3.LUT R14, R141, 0x380, RZ, 0xc0, !PT ;  /* 0x000003808d0e7812 */ /* 0x000fe400078ec0ff */
[----:B------:R-:W-:Y:S02]  /*10260*/  SHF.R.U64 R18, R18, 0x3, RZ ;  /* 0x0000000312127819 */ /* 0x000fe400000012ff */
[----:B------:R-:W-:Y:S02]  /*10270*/  SHF.R.U64 R3, R3, 0x3, RZ ;  /* 0x0000000303037819 */ /* 0x000fe400000012ff */
[----:B------:R-:W-:-:S02]  /*10280*/  LOP3.LUT R98, R10, R135, RZ, 0x3c, !PT ;  /* 0x000000870a627212 */ /* 0x000fc400078e3cff */
[----:B------:R-:W-:Y:S02]  /*10290*/  LOP3.LUT R96, R11, R72, RZ, 0x3c, !PT ;  /* 0x000000480b607212 */ /* 0x000fe400078e3cff */
[----:B------:R-:W-:Y:S02]  /*102a0*/  SHF.R.U64 R12, R12, 0x3, RZ ;  /* 0x000000030c0c7819 */ /* 0x000fe400000012ff */
[----:B------:R-:W-:Y:S02]  /*102b0*/  SHF.R.U64 R14, R14, 0x3, RZ ;  /* 0x000000030e0e7819 */ /* 0x000fe400000012ff */
[----:B------:R-:W-:Y:S02]  /*102c0*/  LOP3.LUT R102, R18, R133, RZ, 0x3c, !PT ;  /* 0x0000008512667212 */ /* 0x000fe400078e3cff */
[----:B------:R-:W-:Y:S02]  /*102d0*/  MOV R17, R8 ;  /* 0x0000000800117202 */ /* 0x000fe40000000f00 */
[----:B------:R-:W-:-:S02]  /*102e0*/  F2FP.BF16.F32.PACK_AB R8, R25, R24 ;  /* 0x000000181908723e */ /* 0x000fc400000010ff */
[----:B------:R-:W-:Y:S02]  /*102f0*/  F2FP.BF16.F32.PACK_AB R9, R27, R26 ;  /* 0x0000001a1b09723e */ /* 0x000fe400000010ff */
[----:B------:R-:W-:Y:S02]  /*10300*/  F2FP.BF16.F32.PACK_AB R10, R29, R28 ;  /* 0x0000001c1d0a723e */ /* 0x000fe400000010ff */
[----:B------:R-:W-:Y:S02]  /*10310*/  F2FP.BF16.F32.PACK_AB R11, R31, R30 ;  /* 0x0000001e1f0b723e */ /* 0x000fe400000010ff */
[----:B------:R-:W-:Y:S02]  /*10320*/  LOP3.LUT R72, R3, R132, RZ, 0x3c, !PT ;  /* 0x0000008403487212 */ /* 0x000fe400078e3cff */
[----:B------:R-:W-:Y:S01]  /*10330*/  MOV R135, R130 ;  /* 0x0000008200877202 */ /* 0x000fe20000000f00 */
[----:B------:R0:W-:Y:S01]  /*10340*/  STSM.16.M88.4 [R17], R8 ;  /* 0x0000000811007844 */ /* 0x0001e20000000200 */
[----:B------:R-:W-:-:S02]  /*10350*/  LOP3.LUT R12, R12, R139, RZ, 0x3c, !PT ;  /* 0x0000008b0c0c7212 */ /* 0x000fc400078e3cff */
[----:B------:R-:W-:Y:S02]  /*10360*/  LOP3.LUT R14, R14, R141, RZ, 0x3c, !PT ;  /* 0x0000008d0e0e7212 */ /* 0x000fe400078e3cff */
[----:B------:R-:W-:Y:S02]  /*10370*/  MOV R131, R98 ;  /* 0x0000006200837202 */ /* 0x000fe40000000f00 */
[----:B------:R-:W-:Y:S02]  /*10380*/  MOV R3, R96 ;  /* 0x0000006000037202 */ /* 0x000fe40000000f00 */
[----:B------:R-:W-:Y:S02]  /*10390*/  MOV R133, R102 ;  /* 0x0000006600857202 */ /* 0x000fe40000000f00 */
[----:B------:R-:W-:Y:S02]  /*103a0*/  MOV R132, R100 ;  /* 0x0000006400847202 */ /* 0x000fe40000000f00 */
[----:B------:R-:W-:-:S02]  /*103b0*/  F2FP.BF16.F32.PACK_AB R96, R33, R32 ;  /* 0x000000202160723e */ /* 0x000fc400000010ff */
        /* <DEDUP_REMOVED lines=10> */
[----:B------:R-:W-:Y:S01]  /*10460*/  MOV R18, R12 ;  /* 0x0000000c00127202 */ /* 0x000fe20000000f00 */
[----:B------:R2:W-:Y:S01]  /*10470*/  STSM.16.M88.4 [R106], R100 ;  /* 0x000000646a007844 */ /* 0x0005e20000000200 */
[----:B0-----:R-:W-:Y:S02]  /*10480*/  MOV R17, R14 ;  /* 0x0000000e00117202 */ /* 0x001fe40000000f00 */
[----:B------:R-:W-:-:S02]  /*10490*/  F2FP.BF16.F32.PACK_AB R8, R49, R48 ;  /* 0x000000303108723e */ /* 0x000fc400000010ff */
[----:B------:R-:W-:Y:S02]  /*104a0*/  F2FP.BF16.F32.PACK_AB R9, R51, R50 ;  /* 0x000000323309723e */ /* 0x000fe400000010ff */
[----:B------:R-:W-:Y:S02]  /*104b0*/  F2FP.BF16.F32.PACK_AB R10, R53, R52 ;  /* 0x00000034350a723e */ /* 0x000fe400000010ff */
[----:B------:R-:W-:Y:S02]  /*104c0*/  F2FP.BF16.F32.PACK_AB R11, R55, R54 ;  /* 0x00000036370b723e */ /* 0x000fe400000010ff */
[----:B------:R-:W-:Y:S02]  /*104d0*/  MOV R130, R74 ;  /* 0x0000004a00827202 */ /* 0x000fe40000000f00 */
[----:B------:R-:W-:Y:S01]  /*104e0*/  MOV R22, R72 ;  /* 0x0000004800167202 */ /* 0x000fe20000000f00 */
[----:B------:R0:W-:Y:S01]  /*104f0*/  STSM.16.M88.4 [R134], R8 ;  /* 0x0000000886007844 */ /* 0x0001e20000000200 */
[----:B------:R-:W-:-:S02]  /*10500*/  F2FP.BF16.F32.PACK_AB R12, R57, R56 ;  /* 0x00000038390c723e */ /* 0x000fc400000010ff */
[----:B------:R-:W-:Y:S02]  /*10510*/  F2FP.BF16.F32.PACK_AB R13, R59, R58 ;  /* 0x0000003a3b0d723e */ /* 0x000fe400000010ff */
[----:B------:R-:W-:Y:S02]  /*10520*/  F2FP.BF16.F32.PACK_AB R14, R61, R60 ;  /* 0x0000003c3d0e723e */ /* 0x000fe400000010ff */
[----:B------:R-:W-:Y:S02]  /*10530*/  F2FP.BF16.F32.PACK_AB R15, R63, R62 ;  /* 0x0000003e3f0f723e */ /* 0x000fe400000010ff */
[----:B------:R-:W-:Y:S02]  /*10540*/  F2FP.BF16.F32.PACK_AB R72, R65, R64 ;  /* 0x000000404148723e */ /* 0x000fe400000010ff */
[----:B------:R-:W-:Y:S01]  /*10550*/  F2FP.BF16.F32.PACK_AB R73, R67, R66 ;  /* 0x000000424349723e */ /* 0x000fe200000010ff */
[----:B------:R-:W-:Y:S01]  /*10560*/  STSM.16.M88.4 [R133], R12 ;  /* 0x0000000c85007844 */ /* 0x000fe20000000200 */
[----:B------:R-:W-:-:S02]  /*10570*/  F2FP.BF16.F32.PACK_AB R74, R69, R68 ;  /* 0x00000044454a723e */ /* 0x000fc400000010ff */
[----:B------:R-:W-:Y:S02]  /*10580*/  F2FP.BF16.F32.PACK_AB R75, R71, R70 ;  /* 0x00000046474b723e */ /* 0x000fe400000010ff */
[----:B-1----:R-:W-:Y:S02]  /*10590*/  F2FP.BF16.F32.PACK_AB R96, R5, R4 ;  /* 0x000000040560723e */ /* 0x002fe400000010ff */
[----:B------:R-:W-:Y:S01]  /*105a0*/  F2FP.BF16.F32.PACK_AB R97, R123, R122 ;  /* 0x0000007a7b61723e */ /* 0x000fe200000010ff */
[----:B------:R-:W-:Y:S01]  /*105b0*/  STSM.16.M88.4 [R132], R72 ;  /* 0x0000004884007844 */ /* 0x000fe20000000200 */
[----:B------:R-:W-:Y:S02]  /*105c0*/  F2FP.BF16.F32.PACK_AB R98, R77, R76 ;  /* 0x0000004c4d62723e */ /* 0x000fe400000010ff */
[----:B------:R-:W-:Y:S02]  /*105d0*/  F2FP.BF16.F32.PACK_AB R99, R79, R78 ;  /* 0x0000004e4f63723e */ /* 0x000fe400000010ff */
[----:B--2---:R-:W-:-:S02]  /*105e0*/  F2FP.BF16.F32.PACK_AB R100, R81, R80 ;  /* 0x000000505164723e */ /* 0x004fc400000010ff */
[----:B------:R-:W-:Y:S01]  /*105f0*/  F2FP.BF16.F32.PACK_AB R101, R83, R82 ;  /* 0x000000525365723e */ /* 0x000fe200000010ff */
[----:B------:R1:W-:Y:S01]  /*10600*/  STSM.16.M88.4 [R131], R96 ;  /* 0x0000006083007844 */ /* 0x0003e20000000200 */
[----:B------:R-:W-:Y:S02]  /*10610*/  F2FP.BF16.F32.PACK_AB R102, R85, R84 ;  /* 0x000000545566723e */ /* 0x000fe400000010ff */
[----:B------:R-:W-:Y:S02]  /*10620*/  F2FP.BF16.F32.PACK_AB R103, R87, R86 ;  /* 0x000000565767723e */ /* 0x000fe400000010ff */
[----:B------:R-:W-:Y:S02]  /*10630*/  F2FP.BF16.F32.PACK_AB R104, R89, R88 ;  /* 0x000000585968723e */ /* 0x000fe400000010ff */
[----:B------:R-:W-:Y:S01]  /*10640*/  F2FP.BF16.F32.PACK_AB R105, R91, R90 ;  /* 0x0000005a5b69723e */ /* 0x000fe200000010ff */
[----:B------:R-:W-:Y:S01]  /*10650*/  STSM.16.M88.4 [R3], R100 ;  /* 0x0000006403007844 */ /* 0x000fe20000000200 */
[----:B------:R-:W-:-:S02]  /*10660*/  F2FP.BF16.F32.PACK_AB R106, R93, R92 ;  /* 0x0000005c5d6a723e */ /* 0x000fc400000010ff */
[----:B------:R-:W-:Y:S02]  /*10670*/  F2FP.BF16.F32.PACK_AB R107, R95, R94 ;  /* 0x0000005e5f6b723e */ /* 0x000fe400000010ff */
[----:B0-----:R-:W-:Y:S02]  /*10680*/  F2FP.BF16.F32.PACK_AB R8, R7, R6 ;  /* 0x000000060708723e */ /* 0x001fe400000010ff */
[----:B------:R-:W-:Y:S01]  /*10690*/  F2FP.BF16.F32.PACK_AB R9, R125, R124 ;  /* 0x0000007c7d09723e */ /* 0x000fe200000010ff */
[----:B------:R-:W-:Y:S01]  /*106a0*/  STSM.16.M88.4 [R130], R104 ;  /* 0x0000006882007844 */ /* 0x000fe20000000200 */
[----:B------:R-:W-:Y:S01]  /*106b0*/  F2FP.BF16.F32.PACK_AB R10, R21, R20 ;  /* 0x00000014150a723e */ /* 0x000fe200000010ff */
[----:B-1----:R-:W-:Y:S01]  /*106c0*/  IMAD.U32 R96, RZ, RZ, UR12 ;  /* 0x0000000cff607e24 */ /* 0x002fe2000f8e00ff */
[----:B------:R-:W-:Y:S01]  /*106d0*/  F2FP.BF16.F32.PACK_AB R11, R127, R126 ;  /* 0x0000007e7f0b723e */ /* 0x000fe200000010ff */
[----:B------:R-:W-:Y:S01]  /*106e0*/  IMAD.U32 R97, RZ, RZ, UR13 ;  /* 0x0000000dff617e24 */ /* 0x000fe2000f8e00ff */
[----:B------:R-:W-:Y:S01]  /*106f0*/  F2FP.BF16.F32.PACK_AB R12, R121, R120 ;  /* 0x00000078790c723e */ /* 0x000fe200000010ff */
[----:B------:R-:W0:Y:S01]  /*10700*/  LDC.64 R98, c[0x0][0xc08] ;  /* 0x00030200ff627b82 */ /* 0x000e220000000a00 */
[----:B------:R-:W-:Y:S01]  /*10710*/  F2FP.BF16.F32.PACK_AB R13, R129, R128 ;  /* 0x00000080810d723e */ /* 0x000fe200000010ff */
[----:B------:R-:W-:Y:S01]  /*10720*/  STSM.16.M88.4 [R22], R8 ;  /* 0x0000000816007844 */ /* 0x000fe20000000200 */
[----:B------:R-:W-:-:S02]  /*10730*/  F2FP.BF16.F32.PACK_AB R14, R109, R108 ;  /* 0x0000006c6d0e723e */ /* 0x000fc400000010ff */
[----:B------:R-:W-:Y:S02]  /*10740*/  F2FP.BF16.F32.PACK_AB R15, R111, R110 ;  /* 0x0000006e6f0f723e */ /* 0x000fe400000010ff */
[----:B------:R-:W-:Y:S02]  /*10750*/  F2FP.BF16.F32.PACK_AB R72, R113, R112 ;  /* 0x000000707148723e */ /* 0x000fe400000010ff */
[----:B------:R-:W-:Y:S01]  /*10760*/  F2FP.BF16.F32.PACK_AB R73, R115, R114 ;  /* 0x000000727349723e */ /* 0x000fe200000010ff */
[----:B------:R-:W-:Y:S01]  /*10770*/  STSM.16.M88.4 [R18], R12 ;  /* 0x0000000c12007844 */ /* 0x000fe20000000200 */
[----:B------:R-:W-:Y:S02]  /*10780*/  F2FP.BF16.F32.PACK_AB R74, R117, R116 ;  /* 0x00000074754a723e */ /* 0x000fe400000010ff */
[----:B------:R-:W-:Y:S02]  /*10790*/  F2FP.BF16.F32.PACK_AB R75, R119, R118 ;  /* 0x00000076774b723e */ /* 0x000fe400000010ff */
[----:B------:R-:W-:-:S03]  /*107a0*/  ISETP.NE.U32.AND P0, PT, RZ, UR14, PT ;  /* 0x0000000eff007c0c */ /* 0x000fc6000bf05070 */
[----:B------:R1:W-:Y:S01]  /*107b0*/  STSM.16.M88.4 [R17], R72 ;  /* 0x0000004811007844 */ /* 0x0003e20000000200 */
[----:B------:R-:W-:Y:S01]  /*107c0*/  BAR.SYNC.DEFER_BLOCKING 0x1, 0x100 ;  /* 0x0044000000007b1d */ /* 0x000fe20000010000 */
[----:B------:R-:W-:Y:S02]  /*107d0*/  ISETP.NE.AND.EX P0, PT, RZ, UR15, PT, P0 ;  /* 0x0000000fff007c0c */ /* 0x000fe4000bf05300 */
[----:B0-----:R-:W-:-:S05]  /*107e0*/  ISETP.NE.U32.AND P1, PT, R98, RZ, PT ;  /* 0x000000ff6200720c */ /* 0x001fca0003f25070 */
[----:B-1----:R-:W0:Y:S06]  /*107f0*/  LDC R17, c[0x0][0xbe8] ;  /* 0x0002fa00ff117b82 */ /* 0x002e2c0000000800 */
[----:B------:R-:W2:Y:S01]  /*10800*/  @P0 LDG.E R3, desc[UR36][R96.64] ;  /* 0x0000002460030981 */ /* 0x000ea2000c1e1900 */
[----:B------:R-:W-:Y:S01]  /*10810*/  R2UR UR4, R99 ;  /* 0x00000000630472ca */ /* 0x000fe200000e0000 */
[----:B------:R-:W-:-:S12]  /*10820*/  VOTEU.ANY UP0, P1 ;  /* 0x00000000003f7886 */ /* 0x000fd80000800100 */
[----:B------:R-:W-:Y:S01]  /*10830*/  UISETP.NE.AND.EX UP0, UPT, UR4, URZ, UPT, UP0 ;  /* 0x0000003f0400728c */ /* 0x000fe2000bf05300 */
[----:B0-----:R-:W-:Y:S02]  /*10840*/  ISETP.NE.AND P1, PT, R17, 0x1, PT ;  /* 0x000000011100780c */ /* 0x001fe40003f25270 */
[----:B------:R-:W-:Y:S02]  /*10850*/  ULDC UR4, c[0x0][0xa88] ;  /* 0x0002a20000047ab9 */ /* 0x000fe40000000800 */
[----:B------:R-:W-:Y:S01]  /*10860*/  IMAD.U32 R12, RZ, RZ, UR4 ;  /* 0x00000004ff0c7e24 */ /* 0x000fe2000f8e00ff */
[----:B------:R-:W-:Y:S01]  /*10870*/  PLOP3.LUT P4, PT, PT, PT, UP0, 0x80, 0x0 ;  /* 0x000000000000781c */ /* 0x000fe20003f8f008 */
[----:B------:R-:W-:-:S04]  /*10880*/  ULDC UR4, c[0x0][0xad4] ;  /* 0x0002b50000047ab9 */ /* 0x000fc80000000800 */
[----:B------:R-:W-:Y:S02]  /*10890*/  @UP0 ULDC.64 UR12, c[0x0][0xc08] ;  /* 0x00030200000c0ab9 */ /* 0x000fe40000000a00 */
[----:B------:R-:W-:Y:S01]  /*108a0*/  @UP0 UIMAD.WIDE UR12, UR9, 0x4, UR12 ;  /* 0x00000004090c08a5 */ /* 0x000fe2000f8e020c */
[----:B------:R-:W0:Y:S01]  /*108b0*/  @P1 LDC R10, c[0x0][0xbec] ;  /* 0x0002fb00ff0a1b82 */ /* 0x000e220000000800 */
[----:B------:R-:W-:-:S04]  /*108c0*/  UISETP.NE.AND UP0, UPT, UR18, URZ, UPT ;  /* 0x0000003f1200728c */ /* 0x000fc8000bf05270 */
[----:B------:R-:W-:Y:S01]  /*108d0*/  USEL UR4, UR18, UR4, UP0 ;  /* 0x0000000412047287 */ /* 0x000fe20008000000 */
[----:B------:R-:W-:Y:S02]  /*108e0*/  IMAD.U32 R8, RZ, RZ, UR12 ;  /* 0x0000000cff087e24 */ /* 0x000fe4000f8e00ff */
[----:B------:R-:W1:Y:S01]  /*108f0*/  @P1 LDC R11, c[0x0][0xbf0] ;  /* 0x0002fc00ff0b1b82 */ /* 0x000e620000000800 */
[----:B------:R-:W-:Y:S01]  /*10900*/  UISETP.GT.AND UP1, UPT, UR4, 0x1, UPT ;  /* 0x000000010400788c */ /* 0x000fe2000bf24270 */
[----:B------:R-:W-:Y:S01]  /*10910*/  IMAD.U32 R9, RZ, RZ, UR13 ;  /* 0x0000000dff097e24 */ /* 0x000fe2000f8e00ff */
[----:B------:R-:W-:Y:S02]  /*10920*/  UMOV UR22, 0x9b8 ;  /* 0x000009b800167882 */ /* 0x000fe40000000000 */
[----:B------:R-:W-:Y:S02]  /*10930*/  USEL UR22, UR22, 0x978, UP1 ;  /* 0x0000097816167887 */ /* 0x000fe40008800000 */
[----:B------:R-:W-:Y:S01]  /*10940*/  UISETP.NE.U32.AND UP0, UPT, UR14, URZ, UPT ;  /* 0x0000003f0e00728c */ /* 0x000fe2000bf05070 */
[----:B------:R-:W-:Y:S01]  /*10950*/  VIADD R15, R192, UR16 ;  /* 0x00000010c00f7c36 */ /* 0x000fe20008000000 */
[----:B------:R-:W-:Y:S01]  /*10960*/  USHF.R.S32.HI UR12, URZ, 0x1f, UR9 ;  /* 0x0000001f3f0c7899 */ /* 0x000fe20008011409 */
[----:B------:R0:W5:Y:S01]  /*10970*/  @P4 LDG.E R12, desc[UR36][R8.64] ;  /* 0x00000024080c4981 */ /* 0x000162000c1e1900 */
[----:B------:R-:W-:Y:S01]  /*10980*/  UMOV UR4, URZ ;  /* 0x0000003f00047c82 */ /* 0x000fe20008000000 */
[----:B------:R-:W-:-:S02]  /*10990*/  UISETP.NE.AND.EX UP0, UPT, UR15, URZ, UPT, UP0 ;  /* 0x0000003f0f00728c */ /* 0x000fc4000bf05300 */
[----:B------:R-:W-:Y:S02]  /*109a0*/  USEL UR20, UR17, URZ, UP1 ;  /* 0x0000003f11147287 */ /* 0x000fe40008800000 */
[----:B------:R-:W-:Y:S02]  /*109b0*/  USEL UR9, UR9, URZ, !UP0 ;  /* 0x0000003f09097287 */ /* 0x000fe4000c000000 */
[----:B------:R-:W-:Y:S01]  /*109c0*/  USEL UR21, UR12, URZ, !UP0 ;  /* 0x0000003f0c157287 */ /* 0x000fe2000c000000 */
[----:B------:R-:W-:Y:S02]  /*109d0*/  ULDC.64 UR16, c[0x0][UR22+0x220] ;  /* 0x0000880016107abb */ /* 0x000fe40008000a00 */
[----:B------:R-:W-:Y:S01]  /*109e0*/  ULDC.64 UR12, c[0x0][UR22+0x218] ;  /* 0x00008600160c7abb */ /* 0x000fe20008000a00 */
[----:B------:R-:W-:Y:S01]  /*109f0*/  ULDC.64 UR18, c[0x0][UR22+0x228] ;  /* 0x00008a0016127abb */ /* 0x000fe20008000a00 */
[----:B------:R-:W-:Y:S01]  /*10a00*/  UIMAD.WIDE.U32 UR14, UR12, UR23, URZ ;  /* 0x000000170c0e72a5 */ /* 0x000fe2000f8e003f */
[----:B0-----:R-:W-:Y:S01]  /*10a10*/  @P1 IMAD.HI.U32 R8, R15, R10, RZ ;  /* 0x0000000a0f081227 */ /* 0x001fe200078e00ff */
[----:B------:R-:W-:-:S02]  /*10a20*/  UIMAD UR23, UR13, UR23, URZ ;  /* 0x000000170d1772a4 */ /* 0x000fc4000f8e023f */
[----:B------:R-:W-:Y:S02]  /*10a30*/  UIMAD UR17, UR17, UR9, URZ ;  /* 0x00000009111172a4 */ /* 0x000fe4000f8e023f */
[----:B------:R-:W-:Y:S02]  /*10a40*/  UIMAD.WIDE.U32 UR24, UR18, UR20, URZ ;  /* 0x00000014121872a5 */ /* 0x000fe4000f8e003f */
[----:B------:R-:W-:Y:S02]  /*10a50*/  UIMAD.WIDE.U32 UR12, UR16, UR9, URZ ;  /* 0x00000009100c72a5 */ /* 0x000fe4000f8e003f */
[----:B------:R-:W-:Y:S02]  /*10a60*/  UIMAD UR18, UR19, UR20, URZ ;  /* 0x00000014131272a4 */ /* 0x000fe4000f8e023f */
[----:B------:R-:W-:Y:S01]  /*10a70*/  UIMAD UR17, UR16, UR21, UR17 ;  /* 0x00000015101172a4 */ /* 0x000fe2000f8e0211 */
[----:B------:R-:W-:Y:S01]  /*10a80*/  IMAD.U32 R9, RZ, RZ, UR25 ;  /* 0x00000019ff097e24 */ /* 0x000fe2000f8e00ff */
[----:B------:R-:W-:-:S02]  /*10a90*/  UIADD3 UR18, UR25, UR18, URZ ;  /* 0x0000001219127290 */ /* 0x000fc4000fffe03f */
[----:B------:R-:W-:Y:S02]  /*10aa0*/  UIADD3 UR23, UR15, UR23, URZ ;  /* 0x000000170f177290 */ /* 0x000fe4000fffe03f */
[----:B------:R-:W-:Y:S02]  /*10ab0*/  UIADD3 UR17, UR13, UR17, URZ ;  /* 0x000000110d117290 */ /* 0x000fe4000fffe03f */
[----:B------:R-:W-:Y:S01]  /*10ac0*/  IMAD.U32 R14, RZ, RZ, UR18 ;  /* 0x00000012ff0e7e24 */ /* 0x000fe2000f8e00ff */
[----:B--2---:R-:W-:Y:S01]  /*10ad0*/  @P0 R2UR UR4, R3 ;  /* 0x00000000030402ca */ /* 0x004fe200000e0000 */
[----:B------:R-:W-:Y:S01]  /*10ae0*/  IMAD.MOV.U32 R3, RZ, RZ, R15 ;  /* 0x000000ffff037224 */ /* 0x000fe200078e000f */
[----:B-1----:R-:W-:Y:S01]  /*10af0*/  @P1 SHF.R.U32.HI R3, RZ, R11, R8 ;  /* 0x0000000bff031219 */ /* 0x002fe20000011608 */
[----:B------:R-:W-:-:S03]  /*10b00*/  IMAD.U32 R8, RZ, RZ, UR24 ;  /* 0x00000018ff087e24 */ /* 0x000fc6000f8e00ff */
[--C-:B------:R-:W-:Y:S01]  /*10b10*/  SHF.R.S32.HI R9, RZ, 0x1f, R3.reuse ;  /* 0x0000001fff097819 */ /* 0x100fe20000011403 */
[----:B------:R-:W-:-:S04]  /*10b20*/  IMAD.MOV R10, RZ, RZ, -R3 ;  /* 0x000000ffff0a7224 */ /* 0x000fc800078e0a03 */
[----:B------:R-:W-:Y:S02]  /*10b30*/  IMAD R11, R17, R10, R15 ;  /* 0x0000000a110b7224 */ /* 0x000fe400078e020f */
[----:B------:R-:W-:Y:S02]  /*10b40*/  UIADD3 UR14, UP0, UP2, UR12, UR14, UR4 ;  /* 0x0000000e0c0e7290 */ /* 0x000fe4000fa1e004 */
[----:B------:R-:W-:Y:S01]  /*10b50*/  USHF.R.S32.HI UR16, URZ, 0x1f, UR4 ;  /* 0x0000001f3f107899 */ /* 0x000fe20008011404 */
[----:B------:R-:W-:-:S03]  /*10b60*/  ULDC.64 UR12, c[0x0][UR22+0x210] ;  /* 0x00008400160c7abb */ /* 0x000fc60008000a00 */
        /* <DEDUP_REMOVED lines=13> */
[----:B------:R-:W-:Y:S08]  /*10c40*/  @P4 BRA `(.L_x_4574) ;  /* 0x0000000000104947 */ /* 0x000ff00003800000 */
[----:B------:R-:W-:Y:S05]  /*10c50*/  @!P0 BRA `(.L_x_4574) ;  /* 0x00000000000c8947 */ /* 0x000fea0003800000 */
[----:B------:R-:W2:Y:S04]  /*10c60*/  LDG.E R3, desc[UR36][R96.64] ;  /* 0x0000002460037981 */ /* 0x000ea8000c1e1900 */
[----:B-----5:R-:W2:Y:S02]  /*10c70*/  LDG.E R12, desc[UR36][R96.64+0x4] ;  /* 0x00000424600c7981 */ /* 0x020ea4000c1e1900 */
[----:B--2---:R-:W-:-:S07]  /*10c80*/  IMAD.IADD R12, R12, 0x1, -R3 ;  /* 0x000000010c0c7824 */ /* 0x004fce00078e0a03 */
.L_x_4574:
[----:B------:R-:W2:Y:S01]  /*10c90*/  LDL R3, [R1+0xc] ;  /* 0x00000c0001037983 */ /* 0x000ea20000100800 */
[----:B------:R-:W-:Y:S02]  /*10ca0*/  R2UR UR12, R23 ;  /* 0x00000000170c72ca */ /* 0x000fe400000e0000 */
[----:B------:R-:W-:Y:S01]  /*10cb0*/  LOP3.LUT P0, RZ, R222, 0x3, RZ, 0xc0, !PT ;  /* 0x00000003deff7812 */ /* 0x000fe2000780c0ff */
[----:B------:R-:W-:Y:S01]  /*10cc0*/  SHFL.IDX PT, R8, R13, RZ, 0x1c1f ;  /* 0x001c1fff0d087589 */ /* 0x000fe200000e0000 */
[----:B------:R-:W-:-:S03]  /*10cd0*/  PLOP3.LUT P3, PT, PT, PT, UP1, 0x80, 0x0 ;  /* 0x000000000000781c */ /* 0x000fc60003f6f018 */
[----:B------:R-:W0:Y:S04]  /*10ce0*/  SHFL.IDX PT, R9, R14, RZ, 0x1c1f ;  /* 0x001c1fff0e097589 */ /* 0x000e2800000e0000 */
[----:B------:R-:W-:Y:S04]  /*10cf0*/  SHFL.IDX PT, R10, R13, 0x1, 0x1c1f ;  /* 0x003c1f000d0a7f89 */ /* 0x000fe800000e0000 */
[----:B------:R-:W1:Y:S01]  /*10d00*/  SHFL.IDX PT, R11, R14, 0x1, 0x1c1f ;  /* 0x003c1f000e0b7f89 */ /* 0x000e6200000e0000 */
[----:B--2---:R-:W-:Y:S02]  /*10d10*/  VIADD R18, R3, UR12 ;  /* 0x0000000c03127c36 */ /* 0x004fe40008000000 */
[----:B-----5:R-:W-:-:S02]  /*10d20*/  IMAD R3, R12, R17, RZ ;  /* 0x000000110c037224 */ /* 0x020fc400078e02ff */
[----:B------:R-:W-:-:S03]  /*10d30*/  VIADD R12, R18, 0x8 ;  /* 0x00000008120c7836 */ /* 0x000fc60000000000 */
[-C--:B------:R-:W-:Y:S02]  /*10d40*/  ISETP.GE.OR P2, PT, R18, R3.reuse, P0 ;  /* 0x000000031200720c */ /* 0x080fe40000746670 */
[----:B------:R-:W-:-:S11]  /*10d50*/  ISETP.GE.OR P0, PT, R12, R3, P0 ;  /* 0x000000030c00720c */ /* 0x000fd60000706670 */
[----:B0-----:R0:W-:Y:S01]  /*10d60*/  @!P2 ST.E desc[UR36][R8.64], R0 ;  /* 0x000000000800a985 */ /* 0x0011e2000c101924 */
[----:B------:R-:W-:-:S03]  /*10d70*/  ISETP.GE.AND P2, PT, R18, R3, PT ;  /* 0x000000031200720c */ /* 0x000fc60003f46270 */
[----:B-1----:R0:W-:Y:S01]  /*10d80*/  @!P0 ST.E desc[UR36][R10.64], R2 ;  /* 0x000000020a008985 */ /* 0x0021e2000c101924 */
[----:B------:R-:W-:Y:S01]  /*10d90*/  ISETP.GE.AND P0, PT, R12, R3, PT ;  /* 0x000000030c00720c */ /* 0x000fe20003f06270 */
[----:B------:R-:W-:-:S12]  /*10da0*/  @P3 BRA `(.L_x_4575) ;  /* 0x0000000c004c3947 */ /* 0x000fd80003800000 */
[----:B------:R-:W-:Y:S01]  /*10db0*/  IMAD.SHL.U32 R63, R194, 0x8, RZ ;  /* 0x00000008c23f7824 */ /* 0x000fe200078e00ff */
[----:B------:R-:W1:Y:S01]  /*10dc0*/  @P1 LDC R57, c[0x0][0xbec] ;  /* 0x0002fb00ff391b82 */ /* 0x000e620000000800 */
[----:B------:R-:W-:Y:S01]  /*10dd0*/  IMAD.MOV.U32 R5, RZ, RZ, 0x2 ;  /* 0x00000002ff057424 */ /* 0x000fe200078e00ff */
[----:B------:R-:W-:Y:S01]  /*10de0*/  ULDC.64 UR14, c[0x0][0xaa0] ;  /* 0x0002a800000e7ab9 */ /* 0x000fe20000000a00 */
[----:B------:R-:W-:Y:S01]  /*10df0*/  IMAD R4, R219, 0x40, R63 ;  /* 0x00000040db047824 */ /* 0x000fe200078e023f */
[----:B------:R-:W-:Y:S02]  /*10e00*/  R2UR UR17, R23 ;  /* 0x00000000171172ca */ /* 0x000fe400000e0000 */
[----:B------:R-:W-:Y:S01]  /*10e10*/  R2UR UR18, R209 ;  /* 0x00000000d11272ca */ /* 0x000fe200000e0000 */
[----:B------:R-:W-:Y:S01]  /*10e20*/  IMAD.WIDE R4, R4, R5, UR10 ;  /* 0x0000000a04047e25 */ /* 0x000fe2000f8e0205 */
[----:B------:R-:W2:Y:S02]  /*10e30*/  @P1 LDC R61, c[0x0][0xbf0] ;  /* 0x0002fc00ff3d1b82 */ /* 0x000ea40000000800 */
[C---:B------:R-:W-:Y:S01]  /*10e40*/  IADD3 R29, P2, R4.reuse, 0x5000, RZ ;  /* 0x00005000041d7810 */ /* 0x040fe20007f5e0ff */
[----:B------:R-:W-:Y:S01]  /*10e50*/  UIMAD UR12, UR16, UR14, URZ ;  /* 0x0000000e100c72a4 */ /* 0x000fe2000f8e023f */
[----:B0-----:R-:W-:-:S02]  /*10e60*/  IADD3 R9, P4, R4, 0x1000, RZ ;  /* 0x0000100004097810 */ /* 0x001fc40007f9e0ff */
[----:B------:R-:W-:Y:S02]  /*10e70*/  LOP3.LUT R28, R29, 0x380, RZ, 0xc0, !PT ;  /* 0x000003801d1c7812 */ /* 0x000fe400078ec0ff */
[----:B------:R-:W-:Y:S02]  /*10e80*/  IADD3 R13, P3, R4, 0x2000, RZ ;  /* 0x00002000040d7810 */ /* 0x000fe40007f7e0ff */
[----:B------:R-:W-:Y:S02]  /*10e90*/  SHF.R.U64 R28, R28, 0x3, RZ ;  /* 0x000000031c1c7819 */ /* 0x000fe400000012ff */
[----:B------:R-:W-:Y:S02]  /*10ea0*/  IADD3 R21, P6, R4, 0x3000, RZ ;  /* 0x0000300004157810 */ /* 0x000fe40007fde0ff */
[----:B------:R-:W-:Y:S01]  /*10eb0*/  LOP3.LUT R28, R28, R29, RZ, 0x3c, !PT ;  /* 0x0000001d1c1c7212 */ /* 0x000fe200078e3cff */
[----:B------:R-:W-:Y:S01]  /*10ec0*/  IMAD.X R29, RZ, RZ, R5, P2 ;  /* 0x000000ffff1d7224 */ /* 0x000fe200010e0605 */
[----:B------:R-:W-:-:S02]  /*10ed0*/  IADD3 R7, P2, R4, 0xb000, RZ ;  /* 0x0000b00004077810 */ /* 0x000fc40007f5e0ff */
[----:B------:R-:W-:Y:S02]  /*10ee0*/  IADD3 R25, P5, R4, 0x4000, RZ ;  /* 0x0000400004197810 */ /* 0x000fe40007fbe0ff */
[----:B------:R-:W-:Y:S01]  /*10ef0*/  LOP3.LUT R0, R7, 0x380, RZ, 0xc0, !PT ;  /* 0x0000038007007812 */ /* 0x000fe200078ec0ff */
[----:B------:R-:W-:Y:S01]  /*10f00*/  UIMAD UR12, UR4, UR15, UR12 ;  /* 0x0000000f040c72a4 */ /* 0x000fe2000f8e020c */
[----:B------:R-:W-:Y:S01]  /*10f10*/  LOP3.LUT R8, R9, 0x380, RZ, 0xc0, !PT ;  /* 0x0000038009087812 */ /* 0x000fe200078ec0ff */
[----:B------:R-:W-:Y:S01]  /*10f20*/  UIMAD.WIDE.U32 UR10, UR4, UR14, URZ ;  /* 0x0000000e040a72a5 */ /* 0x000fe2000f8e003f */
[----:B------:R-:W-:Y:S01]  /*10f30*/  SHF.R.U64 R0, R0, 0x3, RZ ;  /* 0x0000000300007819 */ /* 0x000fe200000012ff */
[----:B------:R-:W-:Y:S01]  /*10f40*/  IMAD.X R53, RZ, RZ, R5, P2 ;  /* 0x000000ffff357224 */ /* 0x000fe200010e0605 */
[----:B------:R-:W-:Y:S01]  /*10f50*/  LOP3.LUT R12, R13, 0x380, RZ, 0xc0, !PT ;  /* 0x000003800d0c7812 */ /* 0x000fe200078ec0ff */
[----:B------:R-:W5:Y:S01]  /*10f60*/  LD.E.128 R28, desc[UR36][R28.64] ;  /* 0x000000241c1c7980 */ /* 0x000f62000c101d00 */
[----:B------:R-:W-:-:S02]  /*10f70*/  LOP3.LUT R20, R21, 0x380, RZ, 0xc0, !PT ;  /* 0x0000038015147812 */ /* 0x000fc400078ec0ff */
[----:B------:R-:W-:Y:S02]  /*10f80*/  LOP3.LUT R24, R25, 0x380, RZ, 0xc0, !PT ;  /* 0x0000038019187812 */ /* 0x000fe400078ec0ff */
[----:B------:R-:W-:Y:S01]  /*10f90*/  LOP3.LUT R52, R0, R7, RZ, 0x3c, !PT ;  /* 0x0000000700347212 */ /* 0x000fe200078e3cff */
[----:B------:R-:W-:Y:S01]  /*10fa0*/  IMAD R0, R194, 0x20, R219 ;  /* 0x00000020c2007824 */ /* 0x000fe200078e02db */
[----:B------:R-:W-:Y:S01]  /*10fb0*/  UIADD3 UR11, UR11, UR12, URZ ;  /* 0x0000000c0b0b7290 */ /* 0x000fe2000fffe03f */
[----:B------:R-:W-:Y:S02]  /*10fc0*/  SHF.R.U64 R8, R8, 0x3, RZ ;  /* 0x0000000308087819 */ /* 0x000fe400000012ff */
[----:B------:R-:W-:Y:S01]  /*10fd0*/  SHF.R.U64 R12, R12, 0x3, RZ ;  /* 0x000000030c0c7819 */ /* 0x000fe200000012ff */
[----:B------:R-:W-:Y:S01]  /*10fe0*/  ULDC.64 UR12, c[0x0][0xae8] ;  /* 0x0002ba00000c7ab9 */ /* 0x000fe20000000a00 */
[----:B------:R-:W-:Y:S02]  /*10ff0*/  SHF.R.U64 R20, R20, 0x3, RZ ;  /* 0x0000000314147819 */ /* 0x000fe400000012ff */
[----:B------:R-:W-:Y:S01]  /*11000*/  SHF.R.U64 R24, R24, 0x3, RZ ;  /* 0x0000000318187819 */ /* 0x000fe200000012ff */
[----:B------:R-:W-:Y:S01]  /*11010*/  VIADD R18, R0, UR17 ;  /* 0x0000001100127c36 */ /* 0x000fe20008000000 */
        /* <DEDUP_REMOVED lines=10> */
[----:B------:R-:W-:Y:S01]  /*110c0*/  USHF.R.S32.HI UR4, URZ, 0x1f, UR9 ;  /* 0x0000001f3f047899 */ /* 0x000fe20008011409 */
[----:B------:R-:W-:Y:S01]  /*110d0*/  IADD3 R37, P4, R4, 0x7000, RZ ;  /* 0x0000700004257810 */ /* 0x000fe20007f9e0ff */
[----:B-1----:R-:W-:Y:S01]  /*110e0*/  @P1 IMAD.HI.U32 R0, R18, R57, RZ ;  /* 0x0000003912001227 */ /* 0x002fe200078e00ff */
[C---:B------:R-:W-:Y:S01]  /*110f0*/  IADD3 R41, P3, R4.reuse, 0x8000, RZ ;  /* 0x0000800004297810 */ /* 0x040fe20007f7e0ff */
[----:B------:R-:W-:Y:S01]  /*11100*/  UIMAD UR11, UR18, UR13, UR11 ;  /* 0x0000000d120b72a4 */ /* 0x000fe2000f8e020b */
[C---:B------:R-:W-:Y:S01]  /*11110*/  IADD3 R45, P6, R4.reuse, 0x9000, RZ ;  /* 0x00009000042d7810 */ /* 0x040fe20007fde0ff */
[----:B------:R-:W-:Y:S01]  /*11120*/  IMAD.MOV.U32 R59, RZ, RZ, R18 ;  /* 0x000000ffff3b7224 */ /* 0x000fe200078e0012 */
[----:B------:R-:W-:Y:S01]  /*11130*/  IADD3 R49, P5, R4, 0xa000, RZ ;  /* 0x0000a00004317810 */ /* 0x000fe20007fbe0ff */
        /* <DEDUP_REMOVED lines=8> */
[----:B------:R-:W-:Y:S02]  /*111c0*/  LOP3.LUT R48, R49, 0x380, RZ, 0xc0, !PT ;  /* 0x0000038031307812 */ /* 0x000fe400078ec0ff */
[----:B------:R-:W-:Y:S01]  /*111d0*/  LOP3.LUT R11, R4, 0x380, RZ, 0xc0, !PT ;  /* 0x00000380040b7812 */ /* 0x000fe200078ec0ff */
[----:B------:R-:W5:Y:S01]  /*111e0*/  LD.E.128 R24, desc[UR36][R24.64] ;  /* 0x0000002418187980 */ /* 0x000f62000c101d00 */
[----:B--2---:R-:W-:Y:S01]  /*111f0*/  @P1 SHF.R.U32.HI R59, RZ, R61, R0 ;  /* 0x0000003dff3b1219 */ /* 0x004fe20000011600 */
[----:B------:R-:W-:Y:S01]  /*11200*/  UIMAD UR4, UR9, UR13, UR4 ;  /* 0x0000000d090472a4 */ /* 0x000fe2000f8e0204 */
[----:B------:R-:W-:Y:S01]  /*11210*/  SHF.R.U64 R32, R32, 0x3, RZ ;  /* 0x0000000320207819 */ /* 0x000fe200000012ff */
[----:B------:R-:W-:Y:S01]  /*11220*/  UIMAD.WIDE.U32 UR10, UR9, UR12, UR10 ;  /* 0x0000000c090a72a5 */ /* 0x000fe2000f8e000a */
[----:B------:R-:W-:Y:S01]  /*11230*/  SHF.R.U64 R36, R36, 0x3, RZ ;  /* 0x0000000324247819 */ /* 0x000fe200000012ff */
[----:B------:R-:W5:Y:S01]  /*11240*/  LD.E.128 R52, desc[UR36][R52.64] ;  /* 0x0000002434347980 */ /* 0x000f62000c101d00 */
[----:B------:R-:W-:-:S02]  /*11250*/  SHF.R.U64 R40, R40, 0x3, RZ ;  /* 0x0000000328287819 */ /* 0x000fc400000012ff */
[----:B------:R-:W-:Y:S02]  /*11260*/  SHF.R.U64 R44, R44, 0x3, RZ ;  /* 0x000000032c2c7819 */ /* 0x000fe400000012ff */
[----:B------:R-:W-:Y:S01]  /*11270*/  SHF.R.U64 R48, R48, 0x3, RZ ;  /* 0x0000000330307819 */ /* 0x000fe200000012ff */
[--C-:B------:R-:W-:Y:S01]  /*11280*/  IMAD.MOV R2, RZ, RZ, -R59.reuse ;  /* 0x000000ffff027224 */ /* 0x100fe200078e0a3b */
[----:B------:R-:W-:Y:S02]  /*11290*/  SHF.R.U64 R11, R11, 0x3, RZ ;  /* 0x000000030b0b7819 */ /* 0x000fe400000012ff */
[----:B------:R-:W-:Y:S01]  /*112a0*/  SHF.R.S32.HI R0, RZ, 0x1f, R59 ;  /* 0x0000001fff007819 */ /* 0x000fe2000001143b */
[----:B------:R-:W-:Y:S01]  /*112b0*/  UIADD3 UR4, UR11, UR4, URZ ;  /* 0x000000040b047290 */ /* 0x000fe2000fffe03f */
        /* <DEDUP_REMOVED lines=14> */
[----:B------:R-:W-:Y:S01]  /*113a0*/  IMAD R17, R17, R2, R18 ;  /* 0x0000000211117224 */ /* 0x000fe200078e0212 */
[----:B------:R-:W5:Y:S01]  /*113b0*/  LD.E.128 R4, desc[UR36][R4.64] ;  /* 0x0000002404047980 */ /* 0x000f62000c101d00 */
[----:B------:R-:W-:Y:S02]  /*113c0*/  IMAD.U32 R57, RZ, RZ, UR11 ;  /* 0x0000000bff397e24 */ /* 0x000fe4000f8e00ff */
[----:B------:R-:W-:Y:S01]  /*113d0*/  IMAD.U32 R56, RZ, RZ, UR10 ;  /* 0x0000000aff387e24 */ /* 0x000fe2000f8e00ff */
[----:B------:R-:W5:Y:S01]  /*113e0*/  LD.E.128 R32, desc[UR36][R32.64] ;  /* 0x0000002420207980 */ /* 0x000f62000c101d00 */
[----:B------:R-:W-:Y:S01]  /*113f0*/  IMAD.U32 R57, RZ, RZ, UR4 ;  /* 0x00000004ff397e24 */ /* 0x000fe2000f8e00ff */
[----:B------:R-:W-:Y:S01]  /*11400*/  ULDC.64 UR10, c[0x0][0xad8] ;  /* 0x0002b600000a7ab9 */ /* 0x000fe20000000a00 */
[----:B------:R-:W-:Y:S01]  /*11410*/  IMAD R61, R59, UR13, R0 ;  /* 0x0000000d3b3d7c24 */ /* 0x000fe2000f8e0200 */
[----:B------:R-:W5:Y:S01]  /*11420*/  LD.E.128 R36, desc[UR36][R36.64] ;  /* 0x0000002424247980 */ /* 0x000f62000c101d00 */
[----:B------:R-:W-:-:S03]  /*11430*/  SHF.R.S32.HI R0, RZ, 0x1f, R17 ;  /* 0x0000001fff007819 */ /* 0x000fc60000011411 */
[----:B------:R-:W5:Y:S01]  /*11440*/  LD.E.128 R40, desc[UR36][R40.64] ;  /* 0x0000002428287980 */ /* 0x000f62000c101d00 */
[----:B------:R-:W-:-:S03]  /*11450*/  IMAD.WIDE.U32 R56, R59, UR12, R56 ;  /* 0x0000000c3b387c25 */ /* 0x000fc6000f8e0038 */
        /* <DEDUP_REMOVED lines=8> */
[----:B------:R-:W-:-:S02]  /*114e0*/  IMAD R2, R0, UR10, RZ ;  /* 0x0000000a00027c24 */ /* 0x000fc4000f8e02ff */
[----:B------:R-:W-:Y:S02]  /*114f0*/  VIADD R18, R219, UR17 ;  /* 0x00000011db127c36 */ /* 0x000fe40008000000 */
[----:B------:R-:W-:Y:S02]  /*11500*/  IMAD.IADD R57, R57, 0x1, R61 ;  /* 0x0000000139397824 */ /* 0x000fe400078e023d */
[C---:B------:R-:W-:Y:S02]  /*11510*/  IMAD R59, R17.reuse, UR11, R2 ;  /* 0x0000000b113b7c24 */ /* 0x040fe4000f8e0202 */
[C---:B------:R-:W-:Y:S01]  /*11520*/  VIADD R2, R18.reuse, 0x40 ;  /* 0x0000004012027836 */ /* 0x040fe20000000000 */
[----:B------:R-:W-:Y:S01]  /*11530*/  UIADD3 UR8, UR8, 0x30820, URZ ;  /* 0x0003082008087890 */ /* 0x000fe2000fffe03f */
        /* <DEDUP_REMOVED lines=33> */
.L_x_4577:
[----:B------:R-:W-:Y:S05]  /*11750*/  BSYNC B1 ;  /* 0x0000000000017941 */ /* 0x000fea0003800000 */
.L_x_4576:
[----:B--2---:R2:W4:Y:S01]  /*11760*/  SHFL.IDX PT, R0, R17, 0x1, 0x181f ;  /* 0x00381f0011007f89 */ /* 0x00452200000e0000 */
[----:B------:R-:W-:Y:S03]  /*11770*/  BSSY B1, `(.L_x_4578) ;  /* 0x0000010000017945 */ /* 0x000fe60003800000 */
[----:B---3-5:R2:W3:Y:S01]  /*11780*/  SHFL.IDX PT, R24, R2, 0x1, 0x181f ;  /* 0x00381f0002187f89 */ /* 0x0284e200000e0000 */
        /* <DEDUP_REMOVED lines=14> */
.L_x_4579:
[----:B------:R-:W-:Y:S05]  /*11870*/  BSYNC B1 ;  /* 0x0000000000017941 */ /* 0x000fea0003800000 */
.L_x_4578:
        /* <DEDUP_REMOVED lines=17> */
.L_x_4581:
[----:B------:R-:W-:Y:S05]  /*11990*/  BSYNC B1 ;  /* 0x0000000000017941 */ /* 0x000fea0003800000 */
.L_x_4580:
[----:B0-----:R-:W-:Y:S01]  /*119a0*/  VIADD R0, R18, 0x60 ;  /* 0x0000006012007836 */ /* 0x001fe20000000000 */
[----:B--2-4-:R-:W0:Y:S04]  /*119b0*/  SHFL.IDX PT, R17, R17, 0x3, 0x181f ;  /* 0x00781f0011117f89 */ /* 0x014e2800000e0000 */
[----:B------:R-:W-:Y:S01]  /*119c0*/  ISETP.GE.AND P0, PT, R0, R3, PT ;  /* 0x000000030000720c */ /* 0x000fe20003f06270 */
[----:B------:R2:W4:-:S12]  /*119d0*/  SHFL.IDX PT, R6, R2, 0x3, 0x181f ;  /* 0x00781f0002067f89 */ /* 0x00051800000e0000 */
[----:B--2---:R-:W-:Y:S05]  /*119e0*/  @P0 BRA `(.L_x_4582) ;  /* 0x00000020006c0947 */ /* 0x004fea0003800000 */
[----:B------:R-:W-:Y:S02]  /*119f0*/  ULDC UR4, c[0x0][0xac8] ;  /* 0x0002b20000047ab9 */ /* 0x000fe40000000800 */
[----:B------:R-:W-:Y:S02]  /*11a00*/  ISETP.GE.AND P2, PT, R63, UR4, PT ;  /* 0x000000043f007c0c */ /* 0x000fe4000bf46270 */
[----:B------:R-:W-:-:S11]  /*11a10*/  ISETP.GE.AND P3, PT, R65, UR4, PT ;  /* 0x0000000441007c0c */ /* 0x000fd6000bf66270 */
[-C--:B----4-:R-:W-:Y:S02]  /*11a20*/  @!P2 LEA R2, P0, R63, R6.reuse, 0x1 ;  /* 0x000000063f02a211 */ /* 0x090fe400078008ff */
        /* <DEDUP_REMOVED lines=11> */
.L_x_4575:
[----:B------:R-:W-:Y:S01]  /*11ae0*/  ULDC.64 UR14, c[0x0][0xb08] ;  /* 0x0002c200000e7ab9 */ /* 0x000fe20000000a00 */
[----:B------:R-:W-:Y:S01]  /*11af0*/  R2UR UR18, R209 ;  /* 0x00000000d11272ca */ /* 0x000fe200000e0000 */
[----:B------:R-:W-:Y:S01]  /*11b00*/  UIMAD UR12, UR16, UR14, URZ ;  /* 0x0000000e100c72a4 */ /* 0x000fe2000f8e023f */
[----:B0-----:R-:W0:Y:S01]  /*11b10*/  @P1 LDC R0, c[0x0][0xbec] ;  /* 0x0002fb00ff001b82 */ /* 0x001e220000000800 */
[----:B------:R-:W-:Y:S01]  /*11b20*/  UIMAD.WIDE.U32 UR10, UR4, UR14, URZ ;  /* 0x0000000e040a72a5 */ /* 0x000fe2000f8e003f */
[----:B------:R-:W-:Y:S01]  /*11b30*/  R2UR UR17, R208 ;  /* 0x00000000d01172ca */ /* 0x000fe200000e0000 */
[----:B------:R-:W-:Y:S01]  /*11b40*/  UIMAD UR12, UR4, UR15, UR12 ;  /* 0x0000000f040c72a4 */ /* 0x000fe2000f8e020c */
[----:B------:R-:W-:Y:S01]  /*11b50*/  IMAD.MOV.U32 R9, RZ, RZ, R15 ;  /* 0x000000ffff097224 */ /* 0x000fe200078e000f */
[----:B------:R-:W-:Y:S01]  /*11b60*/  USHF.R.S32.HI UR4, URZ, 0x1f, UR9 ;  /* 0x0000001f3f047899 */ /* 0x000fe20008011409 */
[----:B------:R-:W-:Y:S01]  /*11b70*/  BSSY B1, `(.L_x_4583) ;  /* 0x000009c000017945 */ /* 0x000fe20003800000 */
[----:B------:R-:W-:Y:S01]  /*11b80*/  UIADD3 UR11, UR11, UR12, URZ ;  /* 0x0000000c0b0b7290 */ /* 0x000fe2000fffe03f */
[----:B------:R-:W1:Y:S01]  /*11b90*/  @P1 LDC R3, c[0x0][0xbf0] ;  /* 0x0002fc00ff031b82 */ /* 0x000e620000000800 */
[----:B------:R-:W-:Y:S01]  /*11ba0*/  UIADD3 UR8, UR8, 0x30820, URZ ;  /* 0x0003082008087890 */ /* 0x000fe2000fffe03f */
[----:B------:R-:W-:Y:S01]  /*11bb0*/  SHF.R.S32.HI R73, RZ, 0x1f, R217 ;  /* 0x0000001fff497819 */ /* 0x000fe200000114d9 */
[----:B------:R-:W-:Y:S01]  /*11bc0*/  ULDC.64 UR12, c[0x0][0xb38] ;  /* 0x0002ce00000c7ab9 */ /* 0x000fe20000000a00 */
[----:B------:R-:W-:Y:S01]  /*11bd0*/  SHF.R.S32.HI R74, RZ, 0x1f, R218 ;  /* 0x0000001fff4a7819 */ /* 0x000fe200000114da */
[----:B------:R-:W-:-:S02]  /*11be0*/  UIMAD.WIDE.U32 UR10, UR18, UR12, UR10 ;  /* 0x0000000c120a72a5 */ /* 0x000fc4000f8e000a */
[----:B------:R-:W-:Y:S02]  /*11bf0*/  UPRMT UR8, URZ, 0x654, UR8 ;  /* 0x000006543f087896 */ /* 0x000fe40008000008 */
[----:B------:R-:W-:-:S03]  /*11c00*/  UIMAD UR11, UR18, UR13, UR11 ;  /* 0x0000000d120b72a4 */ /* 0x000fc6000f8e020b */
[----:B------:R-:W-:Y:S02]  /*11c10*/  ULDC.64 UR12, c[0x0][0xb40] ;  /* 0x0002d000000c7ab9 */ /* 0x000fe40000000a00 */
[----:B------:R-:W-:Y:S02]  /*11c20*/  UIMAD UR4, UR4, UR12, URZ ;  /* 0x0000000c040472a4 */ /* 0x000fe4000f8e023f */
        /* <DEDUP_REMOVED lines=10> */
[----:B------:R-:W-:Y:S02]  /*11cd0*/  UIMAD UR4, UR17, UR13, UR11 ;  /* 0x0000000d110472a4 */ /* 0x000fe4000f8e020b */
[----:B------:R-:W-:Y:S01]  /*11ce0*/  IMAD.U32 R3, RZ, RZ, UR11 ;  /* 0x0000000bff037e24 */ /* 0x000fe2000f8e00ff */
[----:B------:R-:W-:Y:S01]  /*11cf0*/  ULDC.64 UR12, c[0x0][0xb30] ;  /* 0x0002cc00000c7ab9 */ /* 0x000fe20000000a00 */
[----:B------:R-:W-:Y:S02]  /*11d00*/  IMAD R17, R17, R2, R15 ;  /* 0x0000000211117224 */ /* 0x000fe400078e020f */
[----:B------:R-:W-:-:S02]  /*11d10*/  IMAD R0, R0, UR12, RZ ;  /* 0x0000000c00007c24 */ /* 0x000fc4000f8e02ff */
        /* <DEDUP_REMOVED lines=25> */
[----:B------:R-:W-:Y:S02]  /*11eb0*/  SHF.R.S32.HI R13, RZ, 0x1f, R207 ;  /* 0x0000001fff0d7819 */ /* 0x000fe400000114cf */
[----:B------:R-:W-:Y:S02]  /*11ec0*/  SHF.R.S32.HI R72, RZ, 0x1f, R23 ;  /* 0x0000001fff487819 */ /* 0x000fe40000011417 */
[----:B-1----:R-:W-:Y:S01]  /*11ed0*/  @!P4 LEA R10, P5, R218, R2, 0x2 ;  /* 0x00000002da0ac211 */ /* 0x002fe200078a10ff */
[----:B--2---:R-:W-:-:S03]  /*11ee0*/  @!P1 IMAD.WIDE R8, R19, 0x4, R2 ;  /* 0x0000000413089825 */ /* 0x004fc600078e0202 */
[-C--:B------:R-:W-:Y:S02]  /*11ef0*/  @!P4 LEA.HI.X R11, R218, R3.reuse, R74, 0x2, P5 ;  /* 0x00000003da0bc211 */ /* 0x080fe400028f144a */
[----:B------:R-:W-:Y:S01]  /*11f00*/  ISETP.GE.AND P5, PT, R23, UR4, PT ;  /* 0x0000000417007c0c */ /* 0x000fe2000bfa6270 */
[----:B------:R1:W-:Y:S01]  /*11f10*/  @!P1 ST.E.64 desc[UR36][R8.64], R24 ;  /* 0x0000001808009985 */ /* 0x0003e2000c101b24 */
[-C--:B------:R-:W-:Y:S02]  /*11f20*/  @!P2 LEA R14, P1, R15, R2.reuse, 0x2 ;  /* 0x000000020f0ea211 */ /* 0x080fe400078210ff */
[----:B------:R-:W-:Y:S01]  /*11f30*/  @!P3 LEA R12, P6, R207, R2, 0x2 ;  /* 0x00000002cf0cb211 */ /* 0x000fe200078c10ff */
[----:B------:R2:W-:Y:S01]  /*11f40*/  @!P4 ST.E.64 desc[UR36][R10.64], R28 ;  /* 0x0000001c0a00c985 */ /* 0x0005e2000c101b24 */
[----:B------:R-:W-:Y:S02]  /*11f50*/  ISETP.GE.AND P4, PT, R206, UR4, PT ;  /* 0x00000004ce007c0c */ /* 0x000fe4000bf86270 */
[----:B------:R-:W-:-:S02]  /*11f60*/  @!P2 LEA.HI.X R15, R15, R3, R18, 0x2, P1 ;  /* 0x000000030f0fa211 */ /* 0x000fc400008f1412 */
[----:B------:R-:W-:Y:S02]  /*11f70*/  ISETP.GE.AND P1, PT, R205, UR4, PT ;  /* 0x00000004cd007c0c */ /* 0x000fe4000bf26270 */
[-C--:B------:R-:W-:Y:S02]  /*11f80*/  @!P3 LEA.HI.X R13, R207, R3.reuse, R13, 0x2, P6 ;  /* 0x00000003cf0db211 */ /* 0x080fe400030f140d */
[CC--:B------:R-:W-:Y:S02]  /*11f90*/  @!P5 LEA R22, P6, R23.reuse, R2.reuse, 0x2 ;  /* 0x000000021716d211 */ /* 0x0c0fe400078c10ff */
[----:B-1----:R-:W-:Y:S01]  /*11fa0*/  SHF.R.S32.HI R9, RZ, 0x1f, R206 ;  /* 0x0000001fff097819 */ /* 0x002fe200000114ce */
[----:B------:R1:W-:Y:S01]  /*11fb0*/  @!P3 ST.E.64 desc[UR36][R12.64], R32 ;  /* 0x000000200c00b985 */ /* 0x0003e2000c101b24 */
[----:B------:R-:W-:Y:S02]  /*11fc0*/  @!P5 LEA.HI.X R23, R23, R3, R72, 0x2, P6 ;  /* 0x000000031717d211 */ /* 0x000fe400030f1448 */
[----:B------:R-:W-:Y:S01]  /*11fd0*/  @!P4 LEA R8, P6, R206, R2, 0x2 ;  /* 0x00000002ce08c211 */ /* 0x000fe200078c10ff */
[----:B------:R3:W-:Y:S01]  /*11fe0*/  @!P2 ST.E.64 desc[UR36][R14.64], R36 ;  /* 0x000000240e00a985 */ /* 0x0007e2000c101b24 */
[----:B------:R-:W-:-:S02]  /*11ff0*/  ISETP.GE.AND P3, PT, R204, UR4, PT ;  /* 0x00000004cc007c0c */ /* 0x000fc4000bf66270 */
[----:B------:R-:W-:Y:S01]  /*12000*/  ISETP.GE.AND P2, PT, R203, UR4, PT ;  /* 0x00000004cb007c0c */ /* 0x000fe2000bf46270 */
[----:B------:R4:W-:Y:S01]  /*12010*/  @!P5 ST.E.64 desc[UR36][R22.64], R40 ;  /* 0x000000281600d985 */ /* 0x0009e2000c101b24 */
[-C--:B------:R-:W-:Y:S02]  /*12020*/  @!P4 LEA.HI.X R9, R206, R3.reuse, R9, 0x2, P6 ;  /* 0x00000003ce09c211 */ /* 0x080fe400030f1409 */
[----:B--2---:R-:W-:Y:S02]  /*12030*/  SHF.R.S32.HI R11, RZ, 0x1f, R205 ;  /* 0x0000001fff0b7819 */ /* 0x004fe400000114cd */
[C---:B------:R-:W-:Y:S01]  /*12040*/  @!P1 LEA R10, P5, R205.reuse, R2, 0x2 ;  /* 0x00000002cd0a9211 */ /* 0x040fe200078a10ff */
[----:B------:R2:W-:Y:S01]  /*12050*/  @!P4 ST.E.64 desc[UR36][R8.64], R44 ;  /* 0x0000002c0800c985 */ /* 0x0005e2000c101b24 */
[----:B------:R-:W-:Y:S02]  /*12060*/  ISETP.GE.AND P4, PT, R202, UR4, PT ;  /* 0x00000004ca007c0c */ /* 0x000fe4000bf86270 */
[----:B------:R-:W-:-:S02]  /*12070*/  @!P1 LEA.HI.X R11, R205, R3, R11, 0x2, P5 ;  /* 0x00000003cd0b9211 */ /* 0x000fc400028f140b */
[----:B------:R-:W-:Y:S02]  /*12080*/  ISETP.GE.AND P5, PT, R201, UR4, PT ;  /* 0x00000004c9007c0c */ /* 0x000fe4000bfa6270 */
[----:B------:R-:W-:Y:S01]  /*12090*/  SHF.R.S32.HI R25, RZ, 0x1f, R204 ;  /* 0x0000001fff197819 */ /* 0x000fe200000114cc */
[----:B------:R5:W-:Y:S01]  /*120a0*/  @!P1 ST.E.64 desc[UR36][R10.64], R48 ;  /* 0x000000300a009985 */ /* 0x000be2000c101b24 */
[CC--:B-1----:R-:W-:Y:S02]  /*120b0*/  @!P3 LEA R12, P6, R204.reuse, R2.reuse, 0x2 ;  /* 0x00000002cc0cb211 */ /* 0x0c2fe400078c10ff */
[----:B---3--:R-:W-:Y:S02]  /*120c0*/  SHF.R.S32.HI R15, RZ, 0x1f, R203 ;  /* 0x0000001fff0f7819 */ /* 0x008fe400000114cb */
[----:B------:R-:W-:Y:S02]  /*120d0*/  @!P2 LEA R14, P1, R203, R2, 0x2 ;  /* 0x00000002cb0ea211 */ /* 0x000fe400078210ff */
[----:B------:R-:W-:-:S02]  /*120e0*/  @!P3 LEA.HI.X R13, R204, R3, R25, 0x2, P6 ;  /* 0x00000003cc0db211 */ /* 0x000fc400030f1419 */
[----:B------:R-:W-:Y:S02]  /*120f0*/  @!P2 LEA.HI.X R15, R203, R3, R15, 0x2, P1 ;  /* 0x00000003cb0fa211 */ /* 0x000fe400008f140f */
[----:B----4-:R-:W-:Y:S01]  /*12100*/  SHF.R.S32.HI R23, RZ, 0x1f, R202 ;  /* 0x0000001fff177819 */ /* 0x010fe200000114ca */
[----:B------:R1:W-:Y:S01]  /*12110*/  @!P3 ST.E.64 desc[UR36][R12.64], R52 ;  /* 0x000000340c00b985 */ /* 0x0003e2000c101b24 */
[-C--:B--2---:R-:W-:Y:S02]  /*12120*/  @!P4 LEA R8, P6, R202, R2.reuse, 0x2 ;  /* 0x00000002ca08c211 */ /* 0x084fe400078c10ff */
[----:B------:R-:W-:Y:S01]  /*12130*/  SHF.R.S32.HI R18, RZ, 0x1f, R201 ;  /* 0x0000001fff127819 */ /* 0x000fe200000114c9 */
[----:B------:R2:W-:Y:S01]  /*12140*/  @!P2 ST.E.64 desc[UR36][R14.64], R56 ;  /* 0x000000380e00a985 */ /* 0x0005e2000c101b24 */
[----:B------:R-:W-:Y:S02]  /*12150*/  ISETP.GE.AND P1, PT, R200, UR4, PT ;  /* 0x00000004c8007c0c */ /* 0x000fe4000bf26270 */
[----:B------:R-:W-:-:S02]  /*12160*/  @!P5 LEA R22, P3, R201, R2, 0x2 ;  /* 0x00000002c916d211 */ /* 0x000fc400078610ff */
[----:B------:R-:W-:Y:S02]  /*12170*/  ISETP.GE.AND P2, PT, R199, UR4, PT ;  /* 0x00000004c7007c0c */ /* 0x000fe4000bf46270 */
[-C--:B------:R-:W-:Y:S02]  /*12180*/  @!P4 LEA.HI.X R9, R202, R3.reuse, R23, 0x2, P6 ;  /* 0x00000003ca09c211 */ /* 0x080fe400030f1417 */
[----:B------:R-:W-:Y:S02]  /*12190*/  @!P5 LEA.HI.X R23, R201, R3, R18, 0x2, P3 ;  /* 0x00000003c917d211 */ /* 0x000fe400018f1412 */
[----:B------:R-:W-:Y:S01]  /*121a0*/  ISETP.GE.AND P3, PT, R198, UR4, PT ;  /* 0x00000004c6007c0c */ /* 0x000fe2000bf66270 */
[----:B------:R3:W-:Y:S01]  /*121b0*/  @!P4 ST.E.64 desc[UR36][R8.64], R60 ;  /* 0x0000003c0800c985 */ /* 0x0007e2000c101b24 */
[----:B-----5:R-:W-:Y:S02]  /*121c0*/  SHF.R.S32.HI R11, RZ, 0x1f, R200 ;  /* 0x0000001fff0b7819 */ /* 0x020fe400000114c8 */
[----:B------:R-:W-:Y:S01]  /*121d0*/  @!P1 LEA R10, P6, R200, R2, 0x2 ;  /* 0x00000002c80a9211 */ /* 0x000fe200078c10ff */
[----:B------:R4:W-:Y:S01]  /*121e0*/  @!P5 ST.E.64 desc[UR36][R22.64], R64 ;  /* 0x000000401600d985 */ /* 0x0009e2000c101b24 */
[----:B-1----:R-:W-:-:S02]  /*121f0*/  SHF.R.S32.HI R13, RZ, 0x1f, R199 ;  /* 0x0000001fff0d7819 */ /* 0x002fc400000114c7 */
[-C--:B------:R-:W-:Y:S02]  /*12200*/  @!P2 LEA R12, P5, R199, R2.reuse, 0x2 ;  /* 0x00000002c70ca211 */ /* 0x080fe400078a10ff */
[----:B------:R-:W-:Y:S02]  /*12210*/  ISETP.GE.AND P4, PT, R197, UR4, PT ;  /* 0x00000004c5007c0c */ /* 0x000fe4000bf86270 */
[-C--:B------:R-:W-:Y:S02]  /*12220*/  @!P1 LEA.HI.X R11, R200, R3.reuse, R11, 0x2, P6 ;  /* 0x00000003c80b9211 */ /* 0x080fe400030f140b */
[----:B------:R-:W-:Y:S02]  /*12230*/  SHF.R.S32.HI R25, RZ, 0x1f, R198 ;  /* 0x0000001fff197819 */ /* 0x000fe400000114c6 */
[----:B--2---:R-:W-:Y:S01]  /*12240*/  @!P3 LEA R14, P6, R198, R2, 0x2 ;  /* 0x00000002c60eb211 */ /* 0x004fe200078c10ff */
[----:B------:R-:W-:Y:S01]  /*12250*/  @!P1 ST.E.64 desc[UR36][R10.64], R68 ;  /* 0x000000440a009985 */ /* 0x000fe2000c101b24 */
[----:B------:R-:W-:-:S02]  /*12260*/  @!P2 LEA.HI.X R13, R199, R3, R13, 0x2, P5 ;  /* 0x00000003c70da211 */ /* 0x000fc400028f140d */
[----:B------:R-:W-:Y:S02]  /*12270*/  ISETP.GE.AND P5, PT, R196, UR4, PT ;  /* 0x00000004c4007c0c */ /* 0x000fe4000bfa6270 */
[----:B------:R-:W-:Y:S01]  /*12280*/  @!P3 LEA.HI.X R15, R198, R3, R25, 0x2, P6 ;  /* 0x00000003c60fb211 */ /* 0x000fe200030f1419 */
[----:B------:R1:W-:Y:S01]  /*12290*/  @!P2 ST.E.64 desc[UR36][R12.64], R4 ;  /* 0x000000040c00a985 */ /* 0x0003e2000c101b24 */
[----:B---3--:R-:W-:Y:S02]  /*122a0*/  SHF.R.S32.HI R9, RZ, 0x1f, R197 ;  /* 0x0000001fff097819 */ /* 0x008fe400000114c5 */
[----:B------:R-:W-:Y:S01]  /*122b0*/  @!P4 LEA R8, P1, R197, R2, 0x2 ;  /* 0x00000002c508c211 */ /* 0x000fe200078210ff */
[----:B------:R-:W-:Y:S01]  /*122c0*/  @!P3 ST.E.64 desc[UR36][R14.64], R76 ;  /* 0x0000004c0e00b985 */ /* 0x000fe2000c101b24 */
[----:B------:R-:W-:Y:S02]  /*122d0*/  ISETP.GE.AND P3, PT, R217, UR4, PT ;  /* 0x00000004d9007c0c */ /* 0x000fe4000bf66270 */
[----:B----4-:R-:W-:-:S02]  /*122e0*/  SHF.R.S32.HI R23, RZ, 0x1f, R196 ;  /* 0x0000001fff177819 */ /* 0x010fc400000114c4 */
[----:B------:R-:W-:Y:S02]  /*122f0*/  ISETP.GE.AND P2, PT, R216, UR4, PT ;  /* 0x00000004d8007c0c */ /* 0x000fe4000bf46270 */
[CC--:B------:R-:W-:Y:S02]  /*12300*/  @!P5 LEA R22, P6, R196.reuse, R2.reuse, 0x2 ;  /* 0x00000002c416d211 */ /* 0x0c0fe400078c10ff */
[-C--:B------:R-:W-:Y:S02]  /*12310*/  @!P4 LEA.HI.X R9, R197, R3.reuse, R9, 0x2, P1 ;  /* 0x00000003c509c211 */ /* 0x080fe400008f1409 */
[----:B------:R-:W-:Y:S02]  /*12320*/  ISETP.GE.AND P1, PT, R215, UR4, PT ;  /* 0x00000004d7007c0c */ /* 0x000fe4000bf26270 */
[----:B------:R-:W-:Y:S01]  /*12330*/  @!P5 LEA.HI.X R23, R196, R3, R23, 0x2, P6 ;  /* 0x00000003c417d211 */ /* 0x000fe200030f1417 */
[----:B------:R2:W-:Y:S01]  /*12340*/  @!P4 ST.E.64 desc[UR36][R8.64], R80 ;  /* 0x000000500800c985 */ /* 0x0005e2000c101b24 */
[----:B-1----:R-:W-:-:S03]  /*12350*/  @!P3 LEA R4, P4, R217, R2, 0x2 ;  /* 0x00000002d904b211 */ /* 0x002fc600078810ff */
[----:B------:R-:W-:Y:S01]  /*12360*/  @!P5 ST.E.64 desc[UR36][R22.64], R84 ;  /* 0x000000541600d985 */ /* 0x000fe2000c101b24 */
[----:B------:R-:W-:Y:S02]  /*12370*/  ISETP.GE.AND P5, PT, R214, UR4, PT ;  /* 0x00000004d6007c0c */ /* 0x000fe4000bfa6270 */
[-C--:B------:R-:W-:Y:S02]  /*12380*/  @!P3 LEA.HI.X R5, R217, R3.reuse, R73, 0x2, P4 ;  /* 0x00000003d905b211 */ /* 0x080fe400020f1449 */
[CC--:B------:R-:W-:Y:S02]  /*12390*/  @!P2 LEA R10, P6, R216.reuse, R2.reuse, 0x2 ;  /* 0x00000002d80aa211 */ /* 0x0c0fe400078c10ff */
[----:B------:R-:W-:Y:S01]  /*123a0*/  @!P1 LEA R12, P4, R215, R2, 0x2 ;  /* 0x00000002d70c9211 */ /* 0x000fe200078810ff */
        /* <DEDUP_REMOVED lines=24> */
.L_x_4584:
[----:B------:R-:W-:Y:S05]  /*12530*/  BSYNC B1 ;  /* 0x0000000000017941 */ /* 0x000fea0003800000 */
.L_x_4583:
[----:B----4-:R3:W4:Y:S04]  /*12540*/  SHFL.IDX PT, R5, R17, 0x1, 0x1c1f ;  /* 0x003c1f0011057f89 */ /* 0x01072800000e0000 */
[----:B------:R3:W0:Y:S01]  /*12550*/  SHFL.IDX PT, R4, R0, 0x1, 0x1c1f ;  /* 0x003c1f0000047f89 */ /* 0x00062200000e0000 */
[----:B------:R-:W-:Y:S05]  /*12560*/  @P0 BRA `(.L_x_4582) ;  /* 0x00000014008c0947 */ /* 0x000fea0003800000 */
[----:B------:R-:W-:Y:S01]  /*12570*/  ULDC UR4, c[0x0][0xac8] ;  /* 0x0002b20000047ab9 */ /* 0x000fe20000000800 */
[C---:B------:R-:W-:Y:S01]  /*12580*/  VIADD R9, R19.reuse, 0x18 ;  /* 0x0000001813097836 */ /* 0x040fe20000000000 */
[C---:B------:R-:W-:Y:S01]  /*12590*/  ISETP.GE.AND P3, PT, R19.reuse, UR4, PT ;  /* 0x0000000413007c0c */ /* 0x040fe2000bf66270 */
[----:B------:R-:W-:Y:S01]  /*125a0*/  VIADD R13, R19, 0x20 ;  /* 0x00000020130d7836 */ /* 0x000fe20000000000 */
[----:B------:R-:W-:Y:S02]  /*125b0*/  ISETP.GE.AND P4, PT, R218, UR4, PT ;  /* 0x00000004da007c0c */ /* 0x000fe4000bf86270 */
[----:B------:R-:W-:Y:S02]  /*125c0*/  ISETP.GE.AND P0, PT, R9, UR4, PT ;  /* 0x0000000409007c0c */ /* 0x000fe4000bf06270 */
[----:B------:R-:W-:Y:S02]  /*125d0*/  ISETP.GE.AND P1, PT, R207, UR4, PT ;  /* 0x00000004cf007c0c */ /* 0x000fe4000bf26270 */
[----:B------:R-:W-:-:S02]  /*125e0*/  ISETP.GE.AND P2, PT, R13, UR4, PT ;  /* 0x000000040d007c0c */ /* 0x000fc4000bf46270 */
[----:B0--3--:R-:W-:Y:S02]  /*125f0*/  SHF.R.S32.HI R0, RZ, 0x1f, R9 ;  /* 0x0000001fff007819 */ /* 0x009fe40000011409 */
[----:B------:R-:W-:Y:S01]  /*12600*/  SHF.R.S32.HI R14, RZ, 0x1f, R13 ;  /* 0x0000001fff0e7819 */ /* 0x000fe2000001140d */
[----:B-12-4-:R-:W-:Y:S01]  /*12610*/  @!P3 IMAD.WIDE R2, R19, 0x4, R4 ;  /* 0x000000041302b825 */ /* 0x016fe200078e0204 */
[----:B------:R-:W-:Y:S02]  /*12620*/  SHF.R.S32.HI R15, RZ, 0x1f, R206 ;  /* 0x0000001fff0f7819 */ /* 0x000fe400000114ce */
[-C--:B------:R-:W-:Y:S02]  /*12630*/  @!P4 LEA R6, P6, R218, R4.reuse, 0x2 ;  /* 0x00000004da06c211 */ /* 0x080fe400078c10ff */
[----:B------:R-:W-:Y:S01]  /*12640*/  @!P0 LEA R10, P5, R9, R4, 0x2 ;  /* 0x00000004090a8211 */ /* 0x000fe200078a10ff */
[----:B------:R0:W-:Y:S01]  /*12650*/  @!P3 ST.E.64 desc[UR36][R2.64], R26 ;  /* 0x0000001a0200b985 */ /* 0x0001e2000c101b24 */
[----:B------:R-:W-:-:S02]  /*12660*/  ISETP.GE.AND P3, PT, R206, UR4, PT ;  /* 0x00000004ce007c0c */ /* 0x000fc4000bf66270 */
[-C--:B------:R-:W-:Y:S02]  /*12670*/  @!P4 LEA.HI.X R7, R218, R5.reuse, R74, 0x2, P6 ;  /* 0x00000005da07c211 */ /* 0x080fe400030f144a */
[-C--:B------:R-:W-:Y:S02]  /*12680*/  @!P0 LEA.HI.X R11, R9, R5.reuse, R0, 0x2, P5 ;  /* 0x00000005090b8211 */ /* 0x080fe400028f1400 */
[----:B------:R-:W-:Y:S01]  /*12690*/  SHF.R.S32.HI R0, RZ, 0x1f, R207 ;  /* 0x0000001fff007819 */ /* 0x000fe200000114cf */
[----:B------:R1:W-:Y:S01]  /*126a0*/  @!P4 ST.E.64 desc[UR36][R6.64], R30 ;  /* 0x0000001e0600c985 */ /* 0x0003e2000c101b24 */
[-C--:B------:R-:W-:Y:S02]  /*126b0*/  @!P1 LEA R8, P5, R207, R4.reuse, 0x2 ;  /* 0x00000004cf089211 */ /* 0x080fe400078a10ff */
[----:B------:R-:W-:Y:S02]  /*126c0*/  @!P2 LEA R12, P6, R13, R4, 0x2 ;  /* 0x000000040d0ca211 */ /* 0x000fe400078c10ff */
[----:B------:R-:W-:-:S02]  /*126d0*/  @!P1 LEA.HI.X R9, R207, R5, R0, 0x2, P5 ;  /* 0x00000005cf099211 */ /* 0x000fc400028f1400 */
[----:B------:R-:W-:Y:S02]  /*126e0*/  ISETP.GE.AND P4, PT, R205, UR4, PT ;  /* 0x00000004cd007c0c */ /* 0x000fe4000bf86270 */
[-C--:B------:R-:W-:Y:S01]  /*126f0*/  @!P2 LEA.HI.X R13, R13, R5.reuse, R14, 0x2, P6 ;  /* 0x000000050d0da211 */ /* 0x080fe200030f140e */
[----:B------:R2:W-:Y:S01]  /*12700*/  @!P1 ST.E.64 desc[UR36][R8.64], R34 ;  /* 0x0000002208009985 */ /* 0x0005e2000c101b24 */
[----:B------:R-:W-:Y:S02]  /*12710*/  ISETP.GE.AND P5, PT, R204, UR4, PT ;  /* 0x00000004cc007c0c */ /* 0x000fe4000bfa6270 */
[C---:B0-----:R-:W-:Y:S01]  /*12720*/  @!P3 LEA R2, P1, R206.reuse, R4, 0x2 ;  /* 0x00000004ce02b211 */ /* 0x041fe200078210ff */
[----:B------:R0:W-:Y:S01]  /*12730*/  @!P0 ST.E.64 desc[UR36][R10.64], R38 ;  /* 0x000000260a008985 */ /* 0x0001e2000c101b24 */
[----:B------:R-:W-:Y:S02]  /*12740*/  SHF.R.S32.HI R0, RZ, 0x1f, R205 ;  /* 0x0000001fff007819 */ /* 0x000fe400000114cd */
[----:B------:R-:W-:Y:S01]  /*12750*/  @!P3 LEA.HI.X R3, R206, R5, R15, 0x2, P1 ;  /* 0x00000005ce03b211 */ /* 0x000fe200008f140f */
[----:B------:R3:W-:Y:S01]  /*12760*/  @!P2 ST.E.64 desc[UR36][R12.64], R42 ;  /* 0x0000002a0c00a985 */ /* 0x0007e2000c101b24 */
[----:B------:R-:W-:-:S02]  /*12770*/  ISETP.GE.AND P2, PT, R203, UR4, PT ;  /* 0x00000004cb007c0c */ /* 0x000fc4000bf46270 */
[----:B------:R-:W-:Y:S01]  /*12780*/  ISETP.GE.AND P1, PT, R202, UR4, PT ;  /* 0x00000004ca007c0c */ /* 0x000fe2000bf26270 */
[----:B------:R4:W-:Y:S01]  /*12790*/  @!P3 ST.E.64 desc[UR36][R2.64], R46 ;  /* 0x0000002e0200b985 */ /* 0x0009e2000c101b24 */
[CC--:B-1----:R-:W-:Y:S02]  /*127a0*/  @!P4 LEA R6, P0, R205.reuse, R4.reuse, 0x2 ;  /* 0x00000004cd06c211 */ /* 0x0c2fe400078010ff */
[----:B------:R-:W-:Y:S02]  /*127b0*/  SHF.R.S32.HI R17, RZ, 0x1f, R204 ;  /* 0x0000001fff117819 */ /* 0x000fe400000114cc */
[----:B------:R-:W-:Y:S02]  /*127c0*/  @!P5 LEA R14, P6, R204, R4, 0x2 ;  /* 0x00000004cc0ed211 */ /* 0x000fe400078c10ff */
[----:B------:R-:W-:Y:S02]  /*127d0*/  @!P4 LEA.HI.X R7, R205, R5, R0, 0x2, P0 ;  /* 0x00000005cd07c211 */ /* 0x000fe400000f1400 */
[----:B------:R-:W-:-:S02]  /*127e0*/  ISETP.GE.AND P0, PT, R201, UR4, PT ;  /* 0x00000004c9007c0c */ /* 0x000fc4000bf06270 */
[----:B------:R-:W-:Y:S01]  /*127f0*/  @!P5 LEA.HI.X R15, R204, R5, R17, 0x2, P6 ;  /* 0x00000005cc0fd211 */ /* 0x000fe200030f1411 */
[----:B------:R1:W-:Y:S01]  /*12800*/  @!P4 ST.E.64 desc[UR36][R6.64], R50 ;  /* 0x000000320600c985 */ /* 0x0003e2000c101b24 */
[----:B------:R-:W-:Y:S02]  /*12810*/  SHF.R.S32.HI R0, RZ, 0x1f, R203 ;  /* 0x0000001fff007819 */ /* 0x000fe400000114cb */
[-C--:B--2---:R-:W-:Y:S01]  /*12820*/  @!P2 LEA R8, P4, R203, R4.reuse, 0x2 ;  /* 0x00000004cb08a211 */ /* 0x084fe200078810ff */
[----:B------:R2:W-:Y:S01]  /*12830*/  @!P5 ST.E.64 desc[UR36][R14.64], R54 ;  /* 0x000000360e00d985 */ /* 0x0005e2000c101b24 */
[----:B0-----:R-:W-:Y:S02]  /*12840*/  SHF.R.S32.HI R11, RZ, 0x1f, R202 ;  /* 0x0000001fff0b7819 */ /* 0x001fe400000114ca */
[----:B------:R-:W-:Y:S02]  /*12850*/  @!P1 LEA R10, P3, R202, R4, 0x2 ;  /* 0x00000004ca0a9211 */ /* 0x000fe400078610ff */
[----:B------:R-:W-:-:S02]  /*12860*/  ISETP.GE.AND P5, PT, R200, UR4, PT ;  /* 0x00000004c8007c0c */ /* 0x000fc4000bfa6270 */
[-C--:B------:R-:W-:Y:S02]  /*12870*/  @!P2 LEA.HI.X R9, R203, R5.reuse, R0, 0x2, P4 ;  /* 0x00000005cb09a211 */ /* 0x080fe400020f1400 */
[----:B------:R-:W-:Y:S02]  /*12880*/  ISETP.GE.AND P4, PT, R199, UR4, PT ;  /* 0x00000004c7007c0c */ /* 0x000fe4000bf86270 */
[----:B------:R-:W-:Y:S01]  /*12890*/  @!P1 LEA.HI.X R11, R202, R5, R11, 0x2, P3 ;  /* 0x00000005ca0b9211 */ /* 0x000fe200018f140b */
[----:B------:R0:W-:Y:S01]  /*128a0*/  @!P2 ST.E.64 desc[UR36][R8.64], R58 ;  /* 0x0000003a0800a985 */ /* 0x0001e2000c101b24 */
[----:B------:R-:W-:Y:S02]  /*128b0*/  ISETP.GE.AND P3, PT, R198, UR4, PT ;  /* 0x00000004c6007c0c */ /* 0x000fe4000bf66270 */
[----:B---3--:R-:W-:Y:S01]  /*128c0*/  SHF.R.S32.HI R13, RZ, 0x1f, R201 ;  /* 0x0000001fff0d7819 */ /* 0x008fe200000114c9 */
[----:B------:R3:W-:Y:S01]  /*128d0*/  @!P1 ST.E.64 desc[UR36][R10.64], R62 ;  /* 0x0000003e0a009985 */ /* 0x0007e2000c101b24 */
[----:B------:R-:W-:-:S02]  /*128e0*/  @!P0 LEA R12, P6, R201, R4, 0x2 ;  /* 0x00000004c90c8211 */ /* 0x000fc400078c10ff */
[----:B----4-:R-:W-:Y:S02]  /*128f0*/  SHF.R.S32.HI R3, RZ, 0x1f, R200 ;  /* 0x0000001fff037819 */ /* 0x010fe400000114c8 */
[----:B------:R-:W-:Y:S02]  /*12900*/  @!P0 LEA.HI.X R13, R201, R5, R13, 0x2, P6 ;  /* 0x00000005c90d8211 */ /* 0x000fe400030f140d */
[-C--:B------:R-:W-:Y:S02]  /*12910*/  @!P5 LEA R2, P1, R200, R4.reuse, 0x2 ;  /* 0x00000004c802d211 */ /* 0x080fe400078210ff */
[----:B------:R-:W-:Y:S01]  /*12920*/  SHF.R.S32.HI R0, RZ, 0x1f, R199 ;  /* 0x0000001fff007819 */ /* 0x000fe200000114c7 */
[----:B------:R4:W-:Y:S01]  /*12930*/  @!P0 ST.E.64 desc[UR36][R12.64], R66 ;  /* 0x000000420c008985 */ /* 0x0009e2000c101b24 */
[----:B------:R-:W-:Y:S02]  /*12940*/  ISETP.GE.AND P2, PT, R197, UR4, PT ;  /* 0x00000004c5007c0c */ /* 0x000fe4000bf46270 */
[----:B-1----:R-:W-:-:S02]  /*12950*/  @!P4 LEA R6, P0, R199, R4, 0x2 ;  /* 0x00000004c706c211 */ /* 0x002fc400078010ff */
[----:B--2---:R-:W-:Y:S02]  /*12960*/  SHF.R.S32.HI R15, RZ, 0x1f, R198 ;  /* 0x0000001fff0f7819 */ /* 0x004fe400000114c6 */
[----:B------:R-:W-:Y:S02]  /*12970*/  @!P3 LEA R14, P6, R198, R4, 0x2 ;  /* 0x00000004c60eb211 */ /* 0x000fe400078c10ff */
[-C--:B------:R-:W-:Y:S02]  /*12980*/  @!P5 LEA.HI.X R3, R200, R5.reuse, R3, 0x2, P1 ;  /* 0x00000005c803d211 */ /* 0x080fe400008f1403 */
[----:B------:R-:W-:Y:S02]  /*12990*/  ISETP.GE.AND P1, PT, R196, UR4, PT ;  /* 0x00000004c4007c0c */ /* 0x000fe4000bf26270 */
[----:B------:R-:W-:Y:S01]  /*129a0*/  @!P4 LEA.HI.X R7, R199, R5, R0, 0x2, P0 ;  /* 0x00000005c707c211 */ /* 0x000fe200000f1400 */
[----:B------:R1:W-:Y:S01]  /*129b0*/  @!P5 ST.E.64 desc[UR36][R2.64], R70 ;  /* 0x000000460200d985 */ /* 0x0003e2000c101b24 */
[----:B------:R-:W-:-:S02]  /*129c0*/  ISETP.GE.AND P0, PT, R217, UR4, PT ;  /* 0x00000004d9007c0c */ /* 0x000fc4000bf06270 */
[----:B------:R-:W-:Y:S01]  /*129d0*/  @!P3 LEA.HI.X R15, R198, R5, R15, 0x2, P6 ;  /* 0x00000005c60fb211 */ /* 0x000fe200030f140f */
[----:B------:R2:W-:Y:S01]  /*129e0*/  @!P4 ST.E.64 desc[UR36][R6.64], R122 ;  /* 0x0000007a0600c985 */ /* 0x0005e2000c101b24 */
[----:B------:R-:W-:Y:S02]  /*129f0*/  SHF.R.S32.HI R0, RZ, 0x1f, R197 ;  /* 0x0000001fff007819 */ /* 0x000fe400000114c5 */
[-C--:B0-----:R-:W-:Y:S01]  /*12a00*/  @!P2 LEA R8, P4, R197, R4.reuse, 0x2 ;  /* 0x00000004c508a211 */ /* 0x081fe200078810ff */
[----:B------:R-:W-:Y:S01]  /*12a10*/  @!P3 ST.E.64 desc[UR36][R14.64], R78 ;  /* 0x0000004e0e00b985 */ /* 0x000fe2000c101b24 */
[----:B------:R-:W-:Y:S02]  /*12a20*/  ISETP.GE.AND P3, PT, R216, UR4, PT ;  /* 0x00000004d8007c0c */ /* 0x000fe4000bf66270 */
[----:B---3--:R-:W-:Y:S02]  /*12a30*/  SHF.R.S32.HI R11, RZ, 0x1f, R196 ;  /* 0x0000001fff0b7819 */ /* 0x008fe400000114c4 */
[----:B------:R-:W-:-:S02]  /*12a40*/  @!P1 LEA R10, P5, R196, R4, 0x2 ;  /* 0x00000004c40a9211 */ /* 0x000fc400078a10ff */
[-C--:B------:R-:W-:Y:S02]  /*12a50*/  @!P2 LEA.HI.X R9, R197, R5.reuse, R0, 0x2, P4 ;  /* 0x00000005c509a211 */ /* 0x080fe400020f1400 */
[-C--:B----4-:R-:W-:Y:S02]  /*12a60*/  @!P0 LEA R12, P6, R217, R4.reuse, 0x2 ;  /* 0x00000004d90c8211 */ /* 0x090fe400078c10ff */
[----:B------:R-:W-:Y:S01]  /*12a70*/  ISETP.GE.AND P4, PT, R215, UR4, PT ;  /* 0x00000004d7007c0c */ /* 0x000fe2000bf86270 */
[----:B------:R0:W-:Y:S01]  /*12a80*/  @!P2 ST.E.64 desc[UR36][R8.64], R82 ;  /* 0x000000520800a985 */ /* 0x0001e2000c101b24 */
[-C--:B------:R-:W-:Y:S02]  /*12a90*/  @!P1 LEA.HI.X R11, R196, R5.reuse, R11, 0x2, P5 ;  /* 0x00000005c40b9211 */ /* 0x080fe400028f140b */
[----:B------:R-:W-:Y:S02]  /*12aa0*/  @!P0 LEA.HI.X R13, R217, R5, R73, 0x2, P6 ;  /* 0x00000005d90d8211 */ /* 0x000fe400030f1449 */
[----:B------:R-:W-:Y:S01]  /*12ab0*/  ISETP.GE.AND P2, PT, R214, UR4, PT ;  /* 0x00000004d6007c0c */ /* 0x000fe2000bf46270 */
[----:B------:R3:W-:Y:S01]  /*12ac0*/  @!P1 ST.E.64 desc[UR36][R10.64], R86 ;  /* 0x000000560a009985 */ /* 0x0007e2000c101b24 */
[----:B-1----:R-:W-:-:S02]  /*12ad0*/  @!P3 LEA R2, P5, R216, R4, 0x2 ;  /* 0x00000004d802b211 */ /* 0x002fc400078a10ff */
[----:B------:R-:W-:Y:S01]  /*12ae0*/  ISETP.GE.AND P1, PT, R213, UR4, PT ;  /* 0x00000004d5007c0c */ /* 0x000fe2000bf26270 */
[----:B------:R1:W-:Y:S01]  /*12af0*/  @!P0 ST.E.64 desc[UR36][R12.64], R90 ;  /* 0x0000005a0c008985 */ /* 0x0003e2000c101b24 */
[----:B------:R-:W-:Y:S02]  /*12b00*/  ISETP.GE.AND P0, PT, R212, UR4, PT ;  /* 0x00000004d4007c0c */ /* 0x000fe4000bf06270 */
[----:B------:R-:W-:Y:S02]  /*12b10*/  @!P3 LEA.HI.X R3, R216, R5, R229, 0x2, P5 ;  /* 0x00000005d803b211 */ /* 0x000fe400028f14e5 */
[----:B------:R-:W-:Y:S02]  /*12b20*/  ISETP.GE.AND P5, PT, R211, UR4, PT ;  /* 0x00000004d3007c0c */ /* 0x000fe4000bfa6270 */
[-C--:B--2---:R-:W-:Y:S01]  /*12b30*/  @!P4 LEA R6, P6, R215, R4.reuse, 0x2 ;  /* 0x00000004d706c211 */ /* 0x084fe200078c10ff */
[----:B------:R2:W-:Y:S01]  /*12b40*/  @!P3 ST.E.64 desc[UR36][R2.64], R94 ;  /* 0x0000005e0200b985 */ /* 0x0005e2000c101b24 */
[----:B0-----:R-:W-:-:S02]  /*12b50*/  @!P2 LEA R8, P3, R214, R4, 0x2 ;  /* 0x00000004d608a211 */ /* 0x001fc400078610ff */
[-C--:B------:R-:W-:Y:S02]  /*12b60*/  @!P4 LEA.HI.X R7, R215, R5.reuse, R228, 0x2, P6 ;  /* 0x00000005d707c211 */ /* 0x080fe400030f14e4 */
[-C--:B---3--:R-:W-:Y:S02]  /*12b70*/  @!P1 LEA R10, P6, R213, R4.reuse, 0x2 ;  /* 0x00000004d50a9211 */ /* 0x088fe400078c10ff */
[-C--:B------:R-:W-:Y:S01]  /*12b80*/  @!P2 LEA.HI.X R9, R214, R5.reuse, R227, 0x2, P3 ;  /* 0x00000005d609a211 */ /* 0x080fe200018f14e3 */
[----:B------:R2:W-:Y:S01]  /*12b90*/  @!P4 ST.E.64 desc[UR36][R6.64], R124 ;  /* 0x0000007c0600c985 */ /* 0x0005e2000c101b24 */
[-C--:B-1----:R-:W-:Y:S02]  /*12ba0*/  @!P0 LEA R12, P4, R212, R4.reuse, 0x2 ;  /* 0x00000004d40c8211 */ /* 0x082fe400078810ff */
[----:B------:R-:W-:Y:S01]  /*12bb0*/  @!P5 LEA R14, P3, R211, R4, 0x2 ;  /* 0x00000004d30ed211 */ /* 0x000fe200078610ff */
[----:B------:R2:W-:Y:S01]  /*12bc0*/  @!P2 ST.E.64 desc[UR36][R8.64], R126 ;  /* 0x0000007e0800a985 */ /* 0x0005e2000c101b24 */
[----:B------:R-:W-:-:S02]  /*12bd0*/  @!P1 LEA.HI.X R11, R213, R5, R226, 0x2, P6 ;  /* 0x00000005d50b9211 */ /* 0x000fc400030f14e2 */
[-C--:B------:R-:W-:Y:S02]  /*12be0*/  @!P0 LEA.HI.X R13, R212, R5.reuse, R225, 0x2, P4 ;  /* 0x00000005d40d8211 */ /* 0x080fe400020f14e1 */
[----:B------:R-:W-:Y:S01]  /*12bf0*/  @!P5 LEA.HI.X R15, R211, R5, R224, 0x2, P3 ;  /* 0x00000005d30fd211 */ /* 0x000fe200018f14e0 */
[----:B------:R2:W-:Y:S04]  /*12c00*/  @!P1 ST.E.64 desc[UR36][R10.64], R128 ;  /* 0x000000800a009985 */ /* 0x0005e8000c101b24 */
[----:B------:R2:W-:Y:S01]  /*12c10*/  @!P0 ST.E.64 desc[UR36][R12.64], R110 ;  /* 0x0000006e0c008985 */ /* 0x0005e2000c101b24 */
[----:B------:R-:W-:-:S03]  /*12c20*/  ISETP.GE.AND P0, PT, R210, UR4, PT ;  /* 0x00000004d2007c0c */ /* 0x000fc6000bf06270 */
[----:B------:R2:W-:Y:S10]  /*12c30*/  @!P5 ST.E.64 desc[UR36][R14.64], R114 ;  /* 0x000000720e00d985 */ /* 0x0005f4000c101b24 */
[----:B------:R-:W-:Y:S05]  /*12c40*/  @P0 BRA `(.L_x_4582) ;  /* 0x0000000c00d40947 */ /* 0x000fea0003800000 */
[----:B--2---:R-:W-:-:S04]  /*12c50*/  LEA R2, P0, R210, R4, 0x2 ;  /* 0x00000004d2027211 */ /* 0x004fc800078010ff */
[----:B------:R-:W-:-:S05]  /*12c60*/  LEA.HI.X R3, R210, R5, R223, 0x2, P0 ;  /* 0x00000005d2037211 */ /* 0x000fca00000f14df */
[----:B------:R0:W-:Y:S01]  /*12c70*/  ST.E.64 desc[UR36][R2.64], R118 ;  /* 0x0000007602007985 */ /* 0x0001e2000c101b24 */
[----:B------:R-:W-:Y:S05]  /*12c80*/  BRA `(.L_x_4582) ;  /* 0x0000000c00c47947 */ /* 0x000fea0003800000 */
.L_x_4573:
[----:B------:R-:W0:Y:S01]  /*12c90*/  LDC.64 R2, c[0x0][0xc00] ;  /* 0x00030000ff027b82 */ /* 0x000e220000000a00 */
[----:B------:R-:W-:Y:S01]  /*12ca0*/  R2UR UR11, R220 ;  /* 0x00000000dc0b72ca */ /* 0x000fe200000e0000 */
[----:B------:R-:W-:Y:S01]  /*12cb0*/  ULDC.64 UR8, c[0x0][0xc00] ;  /* 0x0003000000087ab9 */ /* 0x000fe20000000a00 */
[----:B------:R-:W-:Y:S01]  /*12cc0*/  IMAD.MOV.U32 R7, RZ, RZ, RZ ;  /* 0x000000ffff077224 */ /* 0x000fe200078e00ff */
[----:B------:R-:W-:-:S04]  /*12cd0*/  R2UR UR10, R195 ;  /* 0x00000000c30a72ca */ /* 0x000fc800000e0000 */
[----:B------:R-:W1:Y:S06]  /*12ce0*/  LDC.64 R4, c[0x0][0xc08] ;  /* 0x00030200ff047b82 */ /* 0x000e6c0000000a00 */
[----:B------:R-:W-:Y:S01]  /*12cf0*/  UIMAD.WIDE UR8, UR11, 0x4, UR8 ;  /* 0x000000040b0878a5 */ /* 0x000fe2000f8e0208 */
[----:B0-----:R-:W-:-:S05]  /*12d00*/  ISETP.NE.U32.AND P0, PT, R2, RZ, PT ;  /* 0x000000ff0200720c */ /* 0x001fca0003f05070 */
[----:B------:R-:W-:Y:S01]  /*12d10*/  IMAD.U32 R2, RZ, RZ, UR8 ;  /* 0x00000008ff027e24 */ /* 0x000fe2000f8e00ff */
[----:B------:R-:W-:Y:S01]  /*12d20*/  R2UR UR4, R3 ;  /* 0x00000000030472ca */ /* 0x000fe200000e0000 */
[----:B------:R-:W-:Y:S01]  /*12d30*/  IMAD.U32 R3, RZ, RZ, UR9 ;  /* 0x00000009ff037e24 */ /* 0x000fe2000f8e00ff */
[----:B-1----:R-:W-:-:S05]  /*12d40*/  ISETP.NE.U32.AND P1, PT, R4, RZ, PT ;  /* 0x000000ff0400720c */ /* 0x002fca0003f25070 */
[----:B------:R-:W-:-:S06]  /*12d50*/  VOTEU.ANY UP0, P0 ;  /* 0x00000000003f7886 */ /* 0x000fcc0000000100 */
[----:B------:R-:W-:Y:S01]  /*12d60*/  UISETP.NE.AND.EX UP0, UPT, UR4, URZ, UPT, UP0 ;  /* 0x0000003f0400728c */ /* 0x000fe2000bf05300 */
[----:B------:R-:W-:Y:S01]  /*12d70*/  R2UR UR4, R5 ;  /* 0x00000000050472ca */ /* 0x000fe200000e0000 */
[----:B------:R-:W-:-:S04]  /*12d80*/  VOTEU.ANY UP1, P1 ;  /* 0x00000000003f7886 */ /* 0x000fc80000820100 */
[----:B------:R-:W-:-:S08]  /*12d90*/  PLOP3.LUT P0, PT, PT, PT, UP0, 0x80, 0x0 ;  /* 0x000000000000781c */ /* 0x000fd00003f0f008 */
[----:B------:R-:W-:-:S06]  /*12da0*/  UISETP.NE.AND.EX UP1, UPT, UR4, URZ, UPT, UP1 ;  /* 0x0000003f0400728c */ /* 0x000fcc000bf25310 */
[----:B------:R-:W-:Y:S01]  /*12db0*/  PLOP3.LUT P1, PT, PT, PT, UP1, 0x80, 0x0 ;  /* 0x000000000000781c */ /* 0x000fe20003f2f018 */
[----:B------:R0:W5:Y:S01]  /*12dc0*/  @P0 LDG.E R7, desc[UR36][R2.64] ;  /* 0x0000002402070981 */ /* 0x000162000c1e1900 */
[----:B------:R-:W-:Y:S02]  /*12dd0*/  ULDC UR4, c[0x0][0xa88] ;  /* 0x0002a20000047ab9 */ /* 0x000fe40000000800 */
[----:B------:R-:W-:Y:S01]  /*12de0*/  IMAD.U32 R0, RZ, RZ, UR4 ;  /* 0x00000004ff007e24 */ /* 0x000fe2000f8e00ff */
[----:B------:R-:W-:Y:S02]  /*12df0*/  @UP1 ULDC.64 UR8, c[0x0][0xc08] ;  /* 0x0003020000081ab9 */ /* 0x000fe40000000a00 */
[----:B------:R-:W-:-:S06]  /*12e00*/  @UP1 UIMAD.WIDE UR8, UR11, 0x4, UR8 ;  /* 0x000000040b0818a5 */ /* 0x000fcc000f8e0208 */
[----:B------:R-:W-:Y:S02]  /*12e10*/  IMAD.U32 R4, RZ, RZ, UR8 ;  /* 0x00000008ff047e24 */ /* 0x000fe4000f8e00ff */
[----:B------:R-:W-:-:S05]  /*12e20*/  IMAD.U32 R5, RZ, RZ, UR9 ;  /* 0x00000009ff057e24 */ /* 0x000fca000f8e00ff */
[----:B------:R0:W5:Y:S01]  /*12e30*/  @P1 LDG.E R0, desc[UR36][R4.64] ;  /* 0x0000002404001981 */ /* 0x000162000c1e1900 */
[----:B------:R-:W-:-:S11]  /*12e40*/  UISETP.NE.AND UP1, UPT, UR10, URZ, UPT ;  /* 0x0000003f0a00728c */ /* 0x000fd6000bf25270 */
[----:B------:R-:W-:Y:S02]  /*12e50*/  @!UP1 ULDC UR10, c[0x0][0xad4] ;  /* 0x0002b500000a9ab9 */ /* 0x000fe40000000800 */
[----:B------:R-:W-:Y:S01]  /*12e60*/  IMAD.U32 R195, RZ, RZ, UR10 ;  /* 0x0000000affc37e24 */ /* 0x000fe2000f8e00ff */
[----:B0-----:R-:W-:Y:S06]  /*12e70*/  @P1 BRA `(.L_x_4585) ;  /* 0x0000000000101947 */ /* 0x001fec0003800000 */
[----:B------:R-:W-:Y:S05]  /*12e80*/  @!P0 BRA `(.L_x_4585) ;  /* 0x00000000000c8947 */ /* 0x000fea0003800000 */
[----:B------:R-:W2:Y:S04]  /*12e90*/  LDG.E R5, desc[UR36][R2.64] ;  /* 0x0000002402057981 */ /* 0x000ea8000c1e1900 */
[----:B-----5:R-:W2:Y:S02]  /*12ea0*/  LDG.E R0, desc[UR36][R2.64+0x4] ;  /* 0x0000042402007981 */ /* 0x020ea4000c1e1900 */
[----:B--2---:R-:W-:-:S07]  /*12eb0*/  IMAD.IADD R0, R0, 0x1, -R5 ;  /* 0x0000000100007824 */ /* 0x004fce00078e0a05 */
.L_x_4585:
[----:B------:R-:W0:Y:S01]  /*12ec0*/  S2R R2, SR_TID.X ;  /* 0x0000000000027919 */ /* 0x000e220000002100 */
[----:B------:R-:W-:Y:S01]  /*12ed0*/  R2UR UR4, R220 ;  /* 0x00000000dc0472ca */ /* 0x000fe200000e0000 */
[----:B------:R-:W-:Y:S01]  /*12ee0*/  BSSY B1, `(.L_x_4586) ;  /* 0x0000043000017945 */ /* 0x000fe20003800000 */
[----:B-----5:R-:W-:-:S11]  /*12ef0*/  R2UR UR20, R7 ;  /* 0x00000000071472ca */ /* 0x020fd600000e0000 */
[----:B------:R-:W-:Y:S02]  /*12f00*/  USHF.R.S32.HI UR8, URZ, 0x1f, UR4 ;  /* 0x0000001f3f087899 */ /* 0x000fe40008011404 */
[----:B------:R-:W-:Y:S02]  /*12f10*/  USEL UR4, UR4, URZ, !UP0 ;  /* 0x0000003f04047287 */ /* 0x000fe4000c000000 */
[----:B------:R-:W-:Y:S02]  /*12f20*/  USEL UR8, UR8, URZ, !UP0 ;  /* 0x0000003f08087287 */ /* 0x000fe4000c000000 */
[----:B------:R-:W-:Y:S01]  /*12f30*/  USHF.R.S32.HI UR20, URZ, 0x1f, UR20 ;  /* 0x0000001f3f147899 */ /* 0x000fe20008011414 */
[----:B0-----:R-:W-:-:S05]  /*12f40*/  VIADD R2, R2, 0xffffff80 ;  /* 0xffffff8002027836 */ /* 0x001fca0000000000 */
[----:B------:R-:W-:-:S13]  /*12f50*/  ISETP.GT.AND P0, PT, R2, 0x7f, PT ;  /* 0x0000007f0200780c */ /* 0x000fda0003f04270 */
[----:B------:R-:W-:Y:S05]  /*12f60*/  @P0 BRA `(.L_x_4587) ;  /* 0x0000000000e80947 */ /* 0x000fea0003800000 */
[----:B------:R-:W0:Y:S01]  /*12f70*/  S2R R6, SR_TID.X ;  /* 0x0000000000067919 */ /* 0x000e220000002100 */
[----:B------:R-:W1:Y:S01]  /*12f80*/  LDC R9, c[0x0][0xbe8] ;  /* 0x0002fa00ff097b82 */ /* 0x000e620000000800 */
[----:B------:R-:W-:-:S13]  /*12f90*/  R2UR UR9, R23 ;  /* 0x00000000170972ca */ /* 0x000fda00000e0000 */
[----:B------:R-:W-:Y:S02]  /*12fa0*/  IMAD.U32 R3, RZ, RZ, UR9 ;  /* 0x00000009ff037e24 */ /* 0x000fe4000f8e00ff */
[----:B-1----:R-:W-:-:S03]  /*12fb0*/  IMAD R2, R0, R9, RZ ;  /* 0x0000000900027224 */ /* 0x002fc600078e02ff */
[----:B0-----:R-:W-:-:S04]  /*12fc0*/  IADD3 R6, R3, -0x80, R6 ;  /* 0xffffff8003067810 */ /* 0x001fc80007ffe006 */
        /* <DEDUP_REMOVED lines=15> */
[----:B------:R-:W-:Y:S02]  /*130c0*/  UIMAD.WIDE.U32 UR16, UR10, UR19, URZ ;  /* 0x000000130a1072a5 */ /* 0x000fe4000f8e003f */
[----:B------:R-:W-:Y:S01]  /*130d0*/  UIMAD UR19, UR11, UR19, URZ ;  /* 0x000000130b1372a4 */ /* 0x000fe2000f8e023f */
[----:B0-----:R-:W-:Y:S01]  /*130e0*/  @P0 IMAD.HI.U32 R5, R6, R5, RZ ;  /* 0x0000000506050227 */ /* 0x001fe200078e00ff */
[----:B------:R-:W-:Y:S02]  /*130f0*/  UIMAD UR13, UR13, UR4, URZ ;  /* 0x000000040d0d72a4 */ /* 0x000fe4000f8e023f */
[----:B------:R-:W-:Y:S01]  /*13100*/  UIMAD.WIDE.U32 UR10, UR12, UR4, URZ ;  /* 0x000000040c0a72a5 */ /* 0x000fe2000f8e003f */
[----:B------:R-:W-:Y:S01]  /*13110*/  IMAD.U32 R2, RZ, RZ, UR16 ;  /* 0x00000010ff027e24 */ /* 0x000fe2000f8e00ff */
[----:B------:R-:W-:-:S02]  /*13120*/  UIADD3 UR19, UR17, UR19, URZ ;  /* 0x0000001311137290 */ /* 0x000fc4000fffe03f */
[----:B------:R-:W-:Y:S01]  /*13130*/  IMAD.U32 R3, RZ, RZ, UR17 ;  /* 0x00000011ff037e24 */ /* 0x000fe2000f8e00ff */
[----:B------:R-:W-:Y:S01]  /*13140*/  UIMAD UR13, UR12, UR8, UR13 ;  /* 0x000000080c0d72a4 */ /* 0x000fe2000f8e020d */
[----:B-1----:R-:W-:Y:S01]  /*13150*/  @P0 SHF.R.U32.HI R4, RZ, R8, R5 ;  /* 0x00000008ff040219 */ /* 0x002fe20000011605 */
[----:B------:R-:W-:Y:S01]  /*13160*/  ULDC.64 UR14, c[0x0][UR18+0x228] ;  /* 0x00008a00120e7abb */ /* 0x000fe20008000a00 */
[----:B------:R-:W-:Y:S01]  /*13170*/  IADD3 R3, P0, P1, R2, UR10, R7 ;  /* 0x0000000a02037c10 */ /* 0x000fe2000f91e007 */
[----:B------:R-:W-:Y:S01]  /*13180*/  UIADD3 UR13, UR11, UR13, URZ ;  /* 0x0000000d0b0d7290 */ /* 0x000fe2000fffe03f */
[----:B------:R-:W-:Y:S01]  /*13190*/  IMAD.U32 R2, RZ, RZ, UR20 ;  /* 0x00000014ff027e24 */ /* 0x000fe2000f8e00ff */
[----:B------:R-:W-:Y:S01]  /*131a0*/  UIMAD.WIDE.U32 UR16, UR14, UR9, URZ ;  /* 0x000000090e1072a5 */ /* 0x000fe2000f8e003f */
[----:B------:R-:W-:Y:S01]  /*131b0*/  IMAD.MOV R5, RZ, RZ, -R4 ;  /* 0x000000ffff057224 */ /* 0x000fe200078e0a04 */
[----:B------:R-:W-:Y:S01]  /*131c0*/  UIMAD UR9, UR15, UR9, URZ ;  /* 0x000000090f0972a4 */ /* 0x000fe2000f8e023f */
[----:B------:R-:W-:Y:S01]  /*131d0*/  IMAD.U32 R11, RZ, RZ, UR19 ;  /* 0x00000013ff0b7e24 */ /* 0x000fe2000f8e00ff */
[----:B------:R-:W-:Y:S01]  /*131e0*/  ULDC.64 UR10, c[0x0][UR18+0x210] ;  /* 0x00008400120a7abb */ /* 0x000fe20008000a00 */
[----:B------:R-:W-:Y:S01]  /*131f0*/  IMAD R5, R9, R5, R6 ;  /* 0x0000000509057224 */ /* 0x000fe200078e0206 */
[----:B------:R-:W-:-:S02]  /*13200*/  UIADD3 UR9, UR17, UR9, URZ ;  /* 0x0000000911097290 */ /* 0x000fc4000fffe03f */
[----:B------:R-:W-:Y:S01]  /*13210*/  IADD3.X R6, R11, UR13, R2, P0, P1 ;  /* 0x0000000d0b067c10 */ /* 0x000fe200087e2402 */
[----:B------:R-:W-:Y:S01]  /*13220*/  IMAD R9, R5, UR11, RZ ;  /* 0x0000000b05097c24 */ /* 0x000fe2000f8e02ff */
[----:B------:R-:W-:Y:S01]  /*13230*/  IADD3 R2, P0, P1, R4, UR16, R3 ;  /* 0x0000001004027c10 */ /* 0x000fe2000f91e003 */
[----:B------:R-:W-:Y:S01]  /*13240*/  ULDC.64 UR12, c[0x0][0xba8] ;  /* 0x0002ea00000c7ab9 */ /* 0x000fe20000000a00 */
[----:B------:R-:W-:Y:S01]  /*13250*/  SHF.R.S32.HI R3, RZ, 0x1f, R4 ;  /* 0x0000001fff037819 */ /* 0x000fe20000011404 */
[----:B------:R-:W-:Y:S01]  /*13260*/  @!UP0 ULDC UR12, c[0x0][0xb50] ;  /* 0x0002d400000c8ab9 */ /* 0x000fe20000000800 */
[----:B------:R-:W-:Y:S01]  /*13270*/  SHF.R.S32.HI R4, RZ, 0x1f, R5 ;  /* 0x0000001fff047819 */ /* 0x000fe20000011405 */
[----:B------:R-:W-:Y:S01]  /*13280*/  @!UP0 ULDC UR13, c[0x0][0xb54] ;  /* 0x0002d500000d8ab9 */ /* 0x000fe20000000800 */
[----:B------:R-:W-:-:S03]  /*13290*/  IADD3.X R3, R3, UR9, R6, P0, P1 ;  /* 0x0000000903037c10 */ /* 0x000fc600087e2406 */
[----:B------:R-:W-:Y:S02]  /*132a0*/  IMAD R9, R4, UR10, R9 ;  /* 0x0000000a04097c24 */ /* 0x000fe4000f8e0209 */
[----:B------:R-:W-:-:S04]  /*132b0*/  IMAD.WIDE.U32 R2, R5, UR10, R2 ;  /* 0x0000000a05027c25 */ /* 0x000fc8000f8e0002 */
[----:B------:R-:W-:Y:S01]  /*132c0*/  IMAD.IADD R3, R3, 0x1, R9 ;  /* 0x0000000103037824 */ /* 0x000fe200078e0209 */
[----:B------:R-:W-:-:S04]  /*132d0*/  LEA R4, P0, R2, UR12, 0x2 ;  /* 0x0000000c02047c11 */ /* 0x000fc8000f8010ff */
[----:B------:R-:W-:Y:S01]  /*132e0*/  LEA.HI.X R5, R2, UR13, R3, 0x2, P0 ;  /* 0x0000000d02057c11 */ /* 0x000fe200080f1403 */
[----:B------:R-:W-:-:S05]  /*132f0*/  IMAD.MOV.U32 R3, RZ, RZ, -0x800000 ;  /* 0xff800000ff037424 */ /* 0x000fca00078e00ff */
[----:B------:R0:W-:Y:S03]  /*13300*/  STG.E desc[UR36][R4.64], R3 ;  /* 0x0000000304007986 */ /* 0x0001e6000c101924 */
.L_x_4587:
[----:B------:R-:W-:Y:S05]  /*13310*/  BSYNC B1 ;  /* 0x0000000000017941 */ /* 0x000fea0003800000 */
.L_x_4586:
[----:B------:R-:W-:-:S13]  /*13320*/  R2UR UR9, R195 ;  /* 0x00000000c30972ca */ /* 0x000fda00000e0000 */
[----:B------:R-:W-:-:S06]  /*13330*/  UISETP.GT.AND UP0, UPT, UR9, 0x1, UPT ;  /* 0x000000010900788c */ /* 0x000fcc000bf04270 */
[----:B------:R-:W-:-:S13]  /*13340*/  PLOP3.LUT P0, PT, PT, PT, UP0, 0x80, 0x0 ;  /* 0x000000000000781c */ /* 0x000fda0003f0f008 */
[----:B------:R-:W-:Y:S05]  /*13350*/  @P0 BRA `(.L_x_4582) ;  /* 0x0000000800100947 */ /* 0x000fea0003800000 */
[----:B------:R-:W1:Y:S01]  /*13360*/  LDC R11, c[0x0][0xbe8] ;  /* 0x0002fa00ff0b7b82 */ /* 0x000e620000000800 */
[C---:B------:R-:W-:Y:S01]  /*13370*/  R2UR UR10, R7.reuse ;  /* 0x00000000070a72ca */ /* 0x040fe200000e0000 */
[----:B------:R-:W-:Y:S01]  /*13380*/  ULDC.64 UR12, c[0x0][0xaa0] ;  /* 0x0002a800000c7ab9 */ /* 0x000fe20000000a00 */
[----:B------:R-:W-:Y:S01]  /*13390*/  R2UR UR14, R7 ;  /* 0x00000000070e72ca */ /* 0x000fe200000e0000 */
[----:B------:R-:W-:Y:S01]  /*133a0*/  UIMAD UR9, UR20, UR12, URZ ;  /* 0x0000000c140972a4 */ /* 0x000fe2000f8e023f */
[----:B------:R-:W-:Y:S01]  /*133b0*/  R2UR UR16, R209 ;  /* 0x00000000d11072ca */ /* 0x000fe200000e0000 */
[----:B------:R-:W-:Y:S01]  /*133c0*/  IMAD R2, R194, 0x20, R219 ;  /* 0x00000020c2027824 */ /* 0x000fe200078e02db */
[----:B------:R-:W-:Y:S01]  /*133d0*/  R2UR UR15, R23 ;  /* 0x00000000170f72ca */ /* 0x000fe200000e0000 */
[----:B------:R-:W-:Y:S06]  /*133e0*/  BSSY B1, `(.L_x_4588) ;  /* 0x0000045000017945 */ /* 0x000fec0003800000 */
[----:B------:R-:W-:-:S02]  /*133f0*/  UIMAD.WIDE.U32 UR10, UR10, UR12, URZ ;  /* 0x0000000c0a0a72a5 */ /* 0x000fc4000f8e003f */
[----:B------:R-:W-:-:S03]  /*13400*/  UIMAD UR9, UR14, UR13, UR9 ;  /* 0x0000000d0e0972a4 */ /* 0x000fc6000f8e0209 */
[----:B------:R-:W-:Y:S01]  /*13410*/  ULDC.64 UR12, c[0x0][0xae8] ;  /* 0x0002ba00000c7ab9 */ /* 0x000fe20000000a00 */
[----:B------:R-:W-:Y:S01]  /*13420*/  UIADD3 UR11, UR11, UR9, URZ ;  /* 0x000000090b0b7290 */ /* 0x000fe2000fffe03f */
[----:B------:R-:W-:Y:S02]  /*13430*/  VIADD R6, R2, UR15 ;  /* 0x0000000f02067c36 */ /* 0x000fe40008000000 */
[----:B------:R-:W-:Y:S01]  /*13440*/  VIADD R8, R219, UR15 ;  /* 0x0000000fdb087c36 */ /* 0x000fe20008000000 */
[----:B-1----:R-:W-:Y:S01]  /*13450*/  ISETP.NE.AND P0, PT, R11, 0x1, PT ;  /* 0x000000010b00780c */ /* 0x002fe20003f05270 */
[----:B------:R-:W-:Y:S01]  /*13460*/  UIMAD.WIDE.U32 UR10, UR16, UR12, UR10 ;  /* 0x0000000c100a72a5 */ /* 0x000fe2000f8e000a */
[----:B0-----:R-:W-:-:S03]  /*13470*/  IMAD.MOV.U32 R5, RZ, RZ, R6 ;  /* 0x000000ffff057224 */ /* 0x001fc600078e0006 */
[----:B------:R-:W-:-:S03]  /*13480*/  UIMAD UR9, UR16, UR13, UR11 ;  /* 0x0000000d100972a4 */ /* 0x000fc6000f8e020b */
[----:B------:R-:W-:Y:S02]  /*13490*/  ULDC.64 UR12, c[0x0][0xaf0] ;  /* 0x0002bc00000c7ab9 */ /* 0x000fe40000000a00 */
[----:B------:R-:W-:-:S03]  /*134a0*/  UIMAD UR8, UR8, UR12, URZ ;  /* 0x0000000c080872a4 */ /* 0x000fc6000f8e023f */
[----:B------:R-:W0:Y:S01]  /*134b0*/  @P0 LDC R3, c[0x0][0xbec] ;  /* 0x0002fb00ff030b82 */ /* 0x000e220000000800 */
[----:B------:R-:W-:-:S03]  /*134c0*/  UIMAD UR11, UR4, UR13, UR8 ;  /* 0x0000000d040b72a4 */ /* 0x000fc6000f8e0208 */
[----:B------:R-:W-:Y:S02]  /*134d0*/  UMOV UR8, UR10 ;  /* 0x0000000a00087c82 */ /* 0x000fe40008000000 */
[----:B------:R-:W-:Y:S02]  /*134e0*/  UIMAD.WIDE.U32 UR8, UR4, UR12, UR8 ;  /* 0x0000000c040872a5 */ /* 0x000fe4000f8e0008 */
[----:B------:R-:W1:Y:S02]  /*134f0*/  @P0 LDC R7, c[0x0][0xbf0] ;  /* 0x0002fc00ff070b82 */ /* 0x000e640000000800 */
[----:B------:R-:W-:-:S03]  /*13500*/  UIADD3 UR4, UR9, UR11, URZ ;  /* 0x0000000b09047290 */ /* 0x000fc6000fffe03f */
[----:B------:R-:W-:Y:S01]  /*13510*/  ULDC.64 UR10, c[0x0][0xae0] ;  /* 0x0002b800000a7ab9 */ /* 0x000fe20000000a00 */
[----:B0-----:R-:W-:-:S04]  /*13520*/  @P0 IMAD.HI.U32 R2, R6, R3, RZ ;  /* 0x0000000306020227 */ /* 0x001fc800078e00ff */
[----:B------:R-:W-:Y:S02]  /*13530*/  IMAD.U32 R3, RZ, RZ, UR9 ;  /* 0x00000009ff037e24 */ /* 0x000fe4000f8e00ff */
[----:B------:R-:W-:Y:S01]  /*13540*/  IMAD.U32 R3, RZ, RZ, UR4 ;  /* 0x00000004ff037e24 */ /* 0x000fe2000f8e00ff */
        /* <DEDUP_REMOVED lines=12> */
[----:B------:R-:W-:Y:S02]  /*13610*/  IMAD R11, R0, R11, RZ ;  /* 0x0000000b000b7224 */ /* 0x000fe400078e02ff */
        /* <DEDUP_REMOVED lines=13> */
[----:B------:R0:W1:Y:S01]  /*136f0*/  SHFL.IDX PT, R2, R4, RZ, 0x181f ;  /* 0x00181fff04027589 */ /* 0x00006200000e0000 */
[----:B------:R-:W-:Y:S01]  /*13700*/  VIADD R9, R7, 0x80 ;  /* 0x0000008007097836 */ /* 0x000fe20000000000 */
[----:B------:R-:W-:-:S02]  /*13710*/  SHF.R.S32.HI R6, RZ, 0x1f, R7 ;  /* 0x0000001fff067819 */ /* 0x000fc40000011407 */
[----:B------:R0:W2:Y:S01]  /*13720*/  SHFL.IDX PT, R0, R5, RZ, 0x181f ;  /* 0x00181fff05007589 */ /* 0x0000a200000e0000 */
        /* <DEDUP_REMOVED lines=16> */
.L_x_4589:
[----:B------:R-:W-:Y:S05]  /*13830*/  BSYNC B1 ;  /* 0x0000000000017941 */ /* 0x000fea0003800000 */
.L_x_4588:
        /* <DEDUP_REMOVED lines=17> */
.L_x_4591:
[----:B------:R-:W-:Y:S05]  /*13950*/  BSYNC B1 ;  /* 0x0000000000017941 */ /* 0x000fea0003800000 */
.L_x_4590:
        /* <DEDUP_REMOVED lines=17> */
.L_x_4593:
[----:B------:R-:W-:Y:S05]  /*13a70*/  BSYNC B1 ;  /* 0x0000000000017941 */ /* 0x000fea0003800000 */
.L_x_4592:
        /* <DEDUP_REMOVED lines=18> */
.L_x_4582:
[----:B------:R-:W-:Y:S05]  /*13ba0*/  BSYNC B0 ;  /* 0x0000000000007941 */ /* 0x000fea0003800000 */
.L_x_4572:
[----:B------:R-:W-:Y:S02]  /*13bb0*/  ULDC UR4, c[0x0][0xc3c] ;  /* 0x00030f0000047ab9 */ /* 0x000fe40000000800 */
[----:B------:R-:W-:-:S06]  /*13bc0*/  UISETP.GE.AND UP0, UPT, UR7, UR4, UPT ;  /* 0x000000040700728c */ /* 0x000fcc000bf06270 */
[----:B------:R-:W-:-:S13]  /*13bd0*/  PLOP3.LUT P0, PT, PT, PT, UP0, 0x80, 0x0 ;  /* 0x000000000000781c */ /* 0x000fda0003f0f008 */
[----:B------:R-:W-:Y:S05]  /*13be0*/  @!P0 BRA `(.L_x_4594) ;  /* 0xfffffed000d48947 */ /* 0x000fea000383ffff */
[----:B------:R-:W-:Y:S05]  /*13bf0*/  EXIT ;  /* 0x000000000000794d */ /* 0x000fea0003800000 */
.L_x_4481:
        /* <DEDUP_REMOVED lines=16> */
.L_x_4595:
        /* <DEDUP_REMOVED lines=43> */
.L_x_4599:
        /* <DEDUP_REMOVED lines=35> */
.L_x_4597:
        /* <DEDUP_REMOVED lines=13> */
.L_x_4600:
        /* <DEDUP_REMOVED lines=62> */
.L_x_4601:
        /* <DEDUP_REMOVED lines=61> */
.L_x_4602:
[----:B------:R-:W-:-:S05]  /*14a60*/  LOP3.LUT R25, RZ, R2, RZ, 0x33, !PT ;  /* 0x00000002ff197212 */ /* 0x000fca00078e33ff */
[----:B------:R-:W-:Y:S01]  /*14a70*/  IMAD.IADD R25, R6, 0x1, R25 ;  /* 0x0000000106197824 */ /* 0x000fe200078e0219 */
[----:B------:R-:W-:Y:S06]  /*14a80*/  BRA `(.L_x_4603) ;  /* 0x0000000000147947 */ /* 0x000fec0003800000 */
.L_x_4598:
[----:B------:R-:W-:Y:S01]  /*14a90*/  ULDC UR4, c[0x0][0xc3c] ;  /* 0x00030f0000047ab9 */ /* 0x000fe20000000800 */
[----:B------:R-:W-:Y:S02]  /*14aa0*/  IMAD.MOV.U32 R25, RZ, RZ, RZ ;  /* 0x000000ffff197224 */ /* 0x000fe400078e00ff */
[----:B------:R-:W-:Y:S02]  /*14ab0*/  IMAD.U32 R24, RZ, RZ, UR6 ;  /* 0x00000006ff187e24 */ /* 0x000fe4000f8e00ff */
[----:B------:R-:W-:Y:S02]  /*14ac0*/  IMAD.MOV.U32 R26, RZ, RZ, RZ ;  /* 0x000000ffff1a7224 */ /* 0x000fe400078e00ff */
[----:B------:R-:W-:-:S07]  /*14ad0*/  IMAD.U32 R27, RZ, RZ, UR4 ;  /* 0x00000004ff1b7e24 */ /* 0x000fce000f8e00ff */
.L_x_4603:
[----:B------:R-:W-:-:S13]  /*14ae0*/  ISETP.NE.AND P0, PT, R7, RZ, PT ;  /* 0x000000ff0700720c */ /* 0x000fda0003f05270 */
[----:B------:R-:W0:Y:S01]  /*14af0*/  @!P0 S2R R3, SR_CgaCtaId ;  /* 0x0000000000038919 */ /* 0x000e220000008800 */
[----:B------:R-:W-:-:S04]  /*14b00*/  @!P0 MOV R2, 0x400 ;  /* 0x0000040000028802 */ /* 0x000fc80000000f00 */
[----:B0-----:R-:W-:-:S05]  /*14b10*/  @!P0 LEA R2, R3, R2, 0x18 ;  /* 0x0000000203028211 */ /* 0x001fca00078ec0ff */
[----:B------:R0:W-:Y:S01]  /*14b20*/  @!P0 STS.128 [R2+0x308d0], R24 ;  /* 0x0308d01802008388 */ /* 0x0001e20000000c00 */
[----:B------:R-:W-:Y:S06]  /*14b30*/  BAR.ARV 0x5, 0x180 ;  /* 0x0146000000007b1d */ /* 0x000fec0000002000 */
.L_x_4596:
        /* <DEDUP_REMOVED lines=30> */
.L_x_4677:
        /* <DEDUP_REMOVED lines=36> */
[----:B------:R-:W2:Y:S04]  /*14f60*/  LDG.E R0, desc[UR36][R2.64] ;  /* 0x0000002402007981 */ /* 0x000ea8000c1e1900 */
[----:B------:R-:W2:Y:S02]  /*14f70*/  LDG.E R29, desc[UR36][R2.64+0x4] ;  /* 0x00000424021d7981 */ /* 0x000ea4000c1e1900 */
[----:B--2---:R-:W-:-:S07]  /*14f80*/  IMAD.IADD R29, R29, 0x1, -R0 ;  /* 0x000000011d1d7824 */ /* 0x004fce00078e0a00 */
.L_x_4605:
        /* <DEDUP_REMOVED lines=8> */
.L_x_4606:
        /* <DEDUP_REMOVED lines=9> */
.L_x_4607:
[----:B------:R-:W1:Y:S01]  /*150a0*/  LDC R0, c[0x0][0x448] ;  /* 0x00011200ff007b82 */ /* 0x000e620000000800 */
[----:B------:R-:W-:Y:S01]  /*150b0*/  IMAD.SHL.U32 R25, R25, 0x80, RZ ;  /* 0x0000008019197824 */ /* 0x000fe200078e00ff */
[----:B------:R-:W-:Y:S01]  /*150c0*/  LOP3.LUT R16, R16, 0xffffffbf, RZ, 0xc0, !PT ;  /* 0xffffffbf10107812 */ /* 0x000fe200078ec0ff */
[----:B-----5:R-:W-:-:S05]  /*150d0*/  IMAD.IADD R37, R37, 0x1, -R19 ;  /* 0x0000000125257824 */ /* 0x020fca00078e0a13 */
[----:B0-----:R-:W0:Y:S01]  /*150e0*/  LDC.64 R2, c[0x0][0x9e0] ;  /* 0x00027800ff027b82 */ /* 0x001e220000000a00 */
[----:B-1----:R-:W-:Y:S01]  /*150f0*/  ISETP.NE.AND P2, PT, R0, 0x1, PT ;  /* 0x000000010000780c */ /* 0x002fe20003f45270 */
[----:B------:R-:W-:Y:S01]  /*15100*/  VIADD R0, R25, 0x7f ;  /* 0x0000007f19007836 */ /* 0x000fe20000000000 */
[----:B0-----:R-:W-:-:S11]  /*15110*/  ISETP.GE.AND P1, PT, R3, 0x1, PT ;  /* 0x000000010300780c */ /* 0x001fd60003f26270 */
[----:B------:R-:W0:Y:S01]  /*15120*/  @P2 LDC R5, c[0x0][0x44c] ;  /* 0x00011300ff052b82 */ /* 0x000e220000000800 */
[----:B------:R-:W-:-:S07]  /*15130*/  @P2 LOP3.LUT R16, R16, 0x40, RZ, 0xfc, !PT ;  /* 0x0000004010102812 */ /* 0x000fce00078efcff */
[----:B------:R-:W1:Y:S01]  /*15140*/  @P2 LDC R7, c[0x0][0x450] ;  /* 0x00011400ff072b82 */ /* 0x000e620000000800 */
[----:B0-----:R-:W-:Y:S01]  /*15150*/  @P2 IMAD.HI.U32 R4, R0, R5, RZ ;  /* 0x0000000500042227 */ /* 0x001fe200078e00ff */
[----:B------:R-:W-:-:S04]  /*15160*/  IADD3 R5, R37, 0x1, -R29 ;  /* 0x0000000125057810 */ /* 0x000fc80007ffe81d */
[----:B-1----:R-:W-:-:S05]  /*15170*/  @P2 SHF.R.U32.HI R0, RZ, R7, R4 ;  /* 0x00000007ff002219 */ /* 0x002fca0000011604 */
[----:B------:R-:W-:-:S04]  /*15180*/  IMAD.IADD R7, R5, 0x1, R0 ;  /* 0x0000000105077824 */ /* 0x000fc800078e0200 */
        /* <DEDUP_REMOVED lines=13> */
.L_x_4610:
[----:B------:R-:W-:-:S13]  /*15260*/  ISETP.NE.AND P0, PT, R3, 0x1, PT ;  /* 0x000000010300780c */ /* 0x000fda0003f05270 */
[----:B------:R-:W0:Y:S02]  /*15270*/  @P0 LDC.64 R4, c[0x0][0x9e8] ;  /* 0x00027a00ff040b82 */ /* 0x000e240000000a00 */
[----:B0-----:R-:W-:-:S05]  /*15280*/  @P0 IMAD.HI.U32 R4, R0, R4, RZ ;  /* 0x0000000400040227 */ /* 0x001fca00078e00ff */
[----:B------:R-:W-:-:S07]  /*15290*/  @P0 SHF.R.U32.HI R0, RZ, R5, R4 ;  /* 0x00000005ff000219 */ /* 0x000fce0000011604 */
.L_x_4611:
[----:B------:R-:W-:Y:S05]  /*152a0*/  BSYNC B0 ;  /* 0x0000000000007941 */ /* 0x000fea0003800000 */
.L_x_4609:
[----:B------:R-:W-:-:S05]  /*152b0*/  IMAD R5, R0, R3, R3 ;  /* 0x0000000300057224 */ /* 0x000fca00078e0203 */
[----:B------:R-:W-:-:S07]  /*152c0*/  VIMNMX R2, R2, R5, PT ;  /* 0x0000000502027248 */ /* 0x000fce0003fe0100 */
.L_x_4608:
[----:B------:R-:W0:Y:S01]  /*152d0*/  @P2 LDC R0, c[0x0][0x44c] ;  /* 0x00011300ff002b82 */ /* 0x000e220000000800 */
[----:B------:R-:W-:Y:S01]  /*152e0*/  VIADD R2, R2, 0x5f ;  /* 0x0000005f02027836 */ /* 0x000fe20000000000 */
[----:B------:R-:W-:Y:S01]  /*152f0*/  ULDC UR4, c[0x0][0x9dc] ;  /* 0x0002770000047ab9 */ /* 0x000fe20000000800 */
[----:B------:R-:W-:Y:S02]  /*15300*/  IMAD.MOV.U32 R4, RZ, RZ, R25 ;  /* 0x000000ffff047224 */ /* 0x000fe400078e0019 */
[----:B------:R-:W-:-:S03]  /*15310*/  IMAD.HI R2, R2, 0x2aaaaaab, RZ ;  /* 0x2aaaaaab02027827 */ /* 0x000fc600078e02ff */
[----:B------:R-:W1:Y:S01]  /*15320*/  @P2 LDC R5, c[0x0][0x450] ;  /* 0x00011400ff052b82 */ /* 0x000e620000000800 */
[----:B0-----:R-:W-:-:S05]  /*15330*/  @P2 IMAD.HI.U32 R0, R25, R0, RZ ;  /* 0x0000000019002227 */ /* 0x001fca00078e00ff */
[----:B-1----:R-:W-:Y:S01]  /*15340*/  @P2 SHF.R.U32.HI R4, RZ, R5, R0 ;  /* 0x00000005ff042219 */ /* 0x002fe20000011600 */
[----:B------:R-:W-:Y:S01]  /*15350*/  VIADD R0, R37, 0x5f ;  /* 0x0000005f25007836 */ /* 0x000fe20000000000 */
[----:B------:R-:W-:Y:S02]  /*15360*/  SHF.R.U32.HI R5, RZ, 0x1f, R2 ;  /* 0x0000001fff057819 */ /* 0x000fe40000011602 */
[----:B------:R-:W-:Y:S01]  /*15370*/  IADD3 R4, R4, R37, -R29 ;  /* 0x0000002504047210 */ /* 0x000fe20007ffe81d */
[----:B------:R-:W-:Y:S01]  /*15380*/  IMAD.HI R0, R0, 0x2aaaaaab, RZ ;  /* 0x2aaaaaab00007827 */ /* 0x000fe200078e02ff */
[----:B------:R-:W-:-:S03]  /*15390*/  LEA.HI.SX32 R7, R2, R5, 0x1c ;  /* 0x0000000502077211 */ /* 0x000fc600078fe2ff */
[----:B------:R-:W-:Y:S01]  /*153a0*/  VIADD R2, R4, -UR4 ;  /* 0x8000000404027c36 */ /* 0x000fe20008000000 */
[----:B------:R-:W-:-:S04]  /*153b0*/  SHF.R.U32.HI R5, RZ, 0x1f, R0 ;  /* 0x0000001fff057819 */ /* 0x000fc80000011600 */
[----:B------:R-:W-:-:S04]  /*153c0*/  LEA.HI.SX32 R0, R0, R5, 0x1c ;  /* 0x0000000500007211 */ /* 0x000fc800078fe2ff */
        /* <DEDUP_REMOVED lines=13> */
.L_x_4614:
[----:B------:R-:W-:-:S13]  /*154a0*/  ISETP.NE.AND P0, PT, R3, 0x1, PT ;  /* 0x000000010300780c */ /* 0x000fda0003f05270 */
[----:B------:R-:W0:Y:S02]  /*154b0*/  @P0 LDC.64 R4, c[0x0][0x9e8] ;  /* 0x00027a00ff040b82 */ /* 0x000e240000000a00 */
[----:B0-----:R-:W-:-:S05]  /*154c0*/  @P0 IMAD.HI.U32 R4, R6, R4, RZ ;  /* 0x0000000406040227 */ /* 0x001fca00078e00ff */
[----:B------:R-:W-:-:S07]  /*154d0*/  @P0 SHF.R.U32.HI R6, RZ, R5, R4 ;  /* 0x00000005ff060219 */ /* 0x000fce0000011604 */
.L_x_4615:
[----:B------:R-:W-:Y:S05]  /*154e0*/  BSYNC B0 ;  /* 0x0000000000007941 */ /* 0x000fea0003800000 */
.L_x_4613:
[----:B------:R-:W-:-:S05]  /*154f0*/  IMAD R3, R6, R3, RZ ;  /* 0x0000000306037224 */ /* 0x000fca00078e02ff */
[----:B------:R-:W-:-:S07]  /*15500*/  VIMNMX R2, R2, R3, !PT ;  /* 0x0000000302027248 */ /* 0x000fce0007fe0100 */
.L_x_4612:
[----:B------:R-:W-:Y:S01]  /*15510*/  IMAD.HI R2, R2, 0x2aaaaaab, RZ ;  /* 0x2aaaaaab02027827 */ /* 0x000fe200078e02ff */
[----:B------:R-:W-:Y:S04]  /*15520*/  BSSY B0, `(.L_x_4616) ;  /* 0x0000029000007945 */ /* 0x000fe80003800000 */
[----:B------:R-:W-:-:S04]  /*15530*/  SHF.R.U32.HI R3, RZ, 0x1f, R2 ;  /* 0x0000001fff037819 */ /* 0x000fc80000011602 */
[----:B------:R-:W-:Y:S02]  /*15540*/  LEA.HI.SX32 R3, R2, R3, 0x1c ;  /* 0x0000000302037211 */ /* 0x000fe400078fe2ff */
[----:B------:R-:W-:Y:S02]  /*15550*/  LOP3.LUT R2, R26, 0xff000000, RZ, 0xc0, !PT ;  /* 0xff0000001a027812 */ /* 0x000fe400078ec0ff */
        /* <DEDUP_REMOVED lines=12> */
[-C--:B0-----:R-:W-:Y:S02]  /*15620*/  IABS R6, R7.reuse ;  /* 0x0000000700067213 */ /* 0x081fe40000000000 */
        /* <DEDUP_REMOVED lines=24> */
.L_x_4617:
[----:B------:R-:W-:Y:S05]  /*157b0*/  BSYNC B0 ;  /* 0x0000000000007941 */ /* 0x000fea0003800000 */
.L_x_4616:
[-C--:B------:R-:W-:Y:S01]  /*157c0*/  IMAD R2, R4, R3.reuse, R5 ;  /* 0x0000000304027224 */ /* 0x080fe200078e0205 */
        /* <DEDUP_REMOVED lines=23> */
.L_x_4619:
        /* <DEDUP_REMOVED lines=20> */
.L_x_4622:
[----:B------:R-:W-:Y:S05]  /*15a80*/  BSYNC B6 ;  /* 0x0000000000067941 */ /* 0x000fea0003800000 */
.L_x_4621:
        /* <DEDUP_REMOVED lines=20> */
.L_x_4625:
        /* <DEDUP_REMOVED lines=15> */
.L_x_4624:
[----:B------:R-:W-:Y:S05]  /*15cc0*/  BSYNC B6 ;  /* 0x0000000000067941 */ /* 0x000fea0003800000 */
.L_x_4623:
[----:B------:R-:W-:Y:S01]  /*15cd0*/  ULDC.64 UR4, c[0x0][0x9f8] ;  /* 0x00027e0000047ab9 */ /* 0x000fe20000000a00 */
[----:B------:R-:W-:Y:S01]  /*15ce0*/  IMAD.MOV.U32 R30, RZ, RZ, R27 ;  /* 0x000000ffff1e7224 */ /* 0x000fe200078e001b */
[----:B------:R-:W-:Y:S01]  /*15cf0*/  ISETP.NE.U32.AND P0, PT, RZ, UR4, PT ;  /* 0x00000004ff007c0c */ /* 0x000fe2000bf05070 */
[----:B------:R-:W0:Y:S01]  /*15d00*/  S2R R18, SR_TID.X ;  /* 0x0000000000127919 */ /* 0x000e220000002100 */
[----:B------:R-:W1:Y:S01]  /*15d10*/  LDC R8, c[0x0][0x430] ;  /* 0x00010c00ff087b82 */ /* 0x000e620000000800 */
[----:B------:R-:W-:Y:S01]  /*15d20*/  VIADD R22, R22, 0xffffffff ;  /* 0xffffffff16167836 */ /* 0x000fe20000000000 */
[----:B------:R-:W-:Y:S01]  /*15d30*/  ISETP.NE.AND.EX P0, PT, RZ, UR5, PT, P0 ;  /* 0x00000005ff007c0c */ /* 0x000fe2000bf05300 */
[----:B------:R-:W-:-:S12]  /*15d40*/  ULDC UR4, c[0x0][0x2f4] ;  /* 0x0000bd0000047ab9 */ /* 0x000fd80000000800 */
[----:B------:R-:W2:Y:S02]  /*15d50*/  @P0 LDC.64 R2, c[0x0][0x9f8] ;  /* 0x00027e00ff020b82 */ /* 0x000ea40000000a00 */
[----:B--2---:R-:W-:-:S05]  /*15d60*/  @P0 IMAD.WIDE R2, R27, 0x4, R2 ;  /* 0x000000041b020825 */ /* 0x004fca00078e0202 */
[----:B------:R2:W3:Y:S01]  /*15d70*/  @P0 LDG.E R30, desc[UR36][R2.64] ;  /* 0x00000024021e0981 */ /* 0x0004e2000c1e1900 */
[----:B0-----:R-:W-:Y:S02]  /*15d80*/  LOP3.LUT R18, R18, 0x7f, RZ, 0xc0, !PT ;  /* 0x0000007f12127812 */ /* 0x001fe400078ec0ff */
[----:B-1----:R-:W-:Y:S02]  /*15d90*/  ISETP.NE.AND P1, PT, R8, 0x1, PT ;  /* 0x000000010800780c */ /* 0x002fe40003f25270 */
[----:B------:R-:W-:Y:S02]  /*15da0*/  SHF.R.U32.HI R20, RZ, 0x3, R18 ;  /* 0x00000003ff147819 */ /* 0x000fe40000011612 */
[----:B------:R-:W0:Y:S01]  /*15db0*/  S2R R18, SR_TID.X ;  /* 0x0000000000127919 */ /* 0x000e220000002100 */
[----:B------:R-:W-:-:S08]  /*15dc0*/  LOP3.LUT R16, R16, 0xffffffdf, RZ, 0xc0, !PT ;  /* 0xffffffdf10107812 */ /* 0x000fd000078ec0ff */
[----:B------:R-:W1:Y:S01]  /*15dd0*/  @P1 LDC R0, c[0x0][0x434] ;  /* 0x00010d00ff001b82 */ /* 0x000e620000000800 */
[----:B------:R-:W-:Y:S02]  /*15de0*/  ISETP.GE.AND P2, PT, R31, UR4, PT ;  /* 0x000000041f007c0c */ /* 0x000fe4000bf46270 */
[----:B------:R-:W-:-:S05]  /*15df0*/  @P1 LOP3.LUT R16, R16, 0x20, RZ, 0xfc, !PT ;  /* 0x0000002010101812 */ /* 0x000fca00078efcff */
[----:B------:R-:W4:Y:S01]  /*15e00*/  @P1 LDC R5, c[0x0][0x438] ;  /* 0x00010e00ff051b82 */ /* 0x000f220000000800 */
[----:B0-----:R-:W-:-:S05]  /*15e10*/  IMAD.SHL.U32 R18, R18, 0x10, RZ ;  /* 0x0000001012127824 */ /* 0x001fca00078e00ff */
[----:B------:R-:W-:-:S05]  /*15e20*/  LOP3.LUT R18, R20, 0x70, R18, 0xf8, !PT ;  /* 0x0000007014127812 */ /* 0x000fca00078ef812 */
[----:B------:R-:W-:-:S04]  /*15e30*/  IMAD R4, R22, 0x60, R18 ;  /* 0x0000006016047824 */ /* 0x000fc800078e0212 */
[C---:B------:R-:W-:Y:S01]  /*15e40*/  IMAD.IADD R7, R4.reuse, 0x1, R19 ;  /* 0x0000000104077824 */ /* 0x040fe200078e0213 */
[----:B------:R-:W-:-:S03]  /*15e50*/  ISETP.GE.AND P0, PT, R4, R37, PT ;  /* 0x000000250400720c */ /* 0x000fc60003f06270 */
[----:B-1----:R-:W-:Y:S01]  /*15e60*/  @P1 IMAD.HI.U32 R0, R7, R0, RZ ;  /* 0x0000000007001227 */ /* 0x002fe200078e00ff */
[----:B------:R-:W-:-:S03]  /*15e70*/  ISETP.GT.U32.OR P0, PT, R18, 0x5f, P0 ;  /* 0x0000005f1200780c */ /* 0x000fc60000704470 */
[----:B------:R-:W-:Y:S01]  /*15e80*/  IMAD.MOV.U32 R6, RZ, RZ, R7 ;  /* 0x000000ffff067224 */ /* 0x000fe200078e0007 */
[----:B----4-:R-:W-:-:S05]  /*15e90*/  @P1 SHF.R.U32.HI R6, RZ, R5, R0 ;  /* 0x00000005ff061219 */ /* 0x010fca0000011600 */
[----:B------:R-:W-:-:S04]  /*15ea0*/  IMAD.MOV R0, RZ, RZ, -R6 ;  /* 0x000000ffff007224 */ /* 0x000fc800078e0a06 */
[----:B--2---:R-:W0:Y:S01]  /*15eb0*/  @!P0 LDC.64 R2, c[0x0][0x428] ;  /* 0x00010a00ff028b82 */ /* 0x004e220000000a00 */
[----:B------:R-:W-:Y:S01]  /*15ec0*/  IMAD R0, R8, R0, R7 ;  /* 0x0000000008007224 */ /* 0x000fe200078e0207 */
[----:B------:R-:W-:-:S06]  /*15ed0*/  @!P0 SHF.R.S32.HI R7, RZ, 0x1f, R6 ;  /* 0x0000001fff078819 */ /* 0x000fcc0000011406 */
[----:B------:R-:W1:Y:S01]  /*15ee0*/  @!P0 LDC.64 R4, c[0x0][0x418] ;  /* 0x00010600ff048b82 */ /* 0x000e620000000a00 */
[----:B------:R-:W-:-:S04]  /*15ef0*/  LOP3.LUT R16, R16, 0xfffffffb, RZ, 0xc0, !PT ;  /* 0xfffffffb10107812 */ /* 0x000fc800078ec0ff */
[----:B------:R-:W-:-:S04]  /*15f00*/  @P2 LOP3.LUT R16, R16, 0x4, RZ, 0xfc, !PT ;  /* 0x0000000410102812 */ /* 0x000fc800078efcff */
[----:B------:R-:W-:Y:S01]  /*15f10*/  LOP3.LUT R16, R16, 0xfffffffd, RZ, 0xc0, !PT ;  /* 0xfffffffd10107812 */ /* 0x000fe200078ec0ff */
[----:B------:R-:W-:Y:S01]  /*15f20*/  UMOV UR5, 0xffffffff ;  /* 0xffffffff00057882 */ /* 0x000fe20000000000 */
[----:B------:R-:W-:Y:S02]  /*15f30*/  LOP3.LUT R26, R26, 0xffff, RZ, 0xc0, !PT ;  /* 0x0000ffff1a1a7812 */ /* 0x000fe400078ec0ff */
[----:B---3--:R-:W-:Y:S01]  /*15f40*/  SHF.R.S32.HI R8, RZ, 0x1f, R30 ;  /* 0x0000001fff087819 */ /* 0x008fe2000001141e */
[----:B0-----:R-:W-:-:S04]  /*15f50*/  @!P0 IMAD.WIDE.U32 R6, R30, R2, R6 ;  /* 0x000000021e068225 */ /* 0x001fc800078e0006 */
[----:B------:R-:W-:Y:S01]  /*15f60*/  @!P0 IMAD R2, R8, R2, RZ ;  /* 0x0000000208028224 */ /* 0x000fe200078e02ff */
[----:B------:R0:W-:Y:S03]  /*15f70*/  STL [R1+0x8], R8 ;  /* 0x0000080801007387 */ /* 0x0001e60000100800 */
[----:B------:R-:W-:Y:S01]  /*15f80*/  @!P0 IMAD R3, R30, R3, R2 ;  /* 0x000000031e038224 */ /* 0x000fe200078e0202 */
[----:B-1----:R-:W-:Y:S01]  /*15f90*/  @!P0 LEA R2, P1, R6, R4, 0x2 ;  /* 0x0000000406028211 */ /* 0x002fe200078210ff */
[----:B------:R-:W-:Y:S02]  /*15fa0*/  IMAD.MOV.U32 R4, RZ, RZ, RZ ;  /* 0x000000ffff047224 */ /* 0x000fe400078e00ff */
[----:B------:R-:W-:-:S05]  /*15fb0*/  @!P0 IMAD.IADD R3, R7, 0x1, R3 ;  /* 0x0000000107038824 */ /* 0x000fca00078e0203 */
[----:B------:R-:W-:Y:S02]  /*15fc0*/  @!P0 LEA.HI.X R3, R6, R5, R3, 0x2, P1 ;  /* 0x0000000506038211 */ /* 0x000fe400008f1403 */
[----:B------:R-:W-:-:S03]  /*15fd0*/  ISETP.GE.AND P1, PT, R33, UR4, PT ;  /* 0x0000000421007c0c */ /* 0x000fc6000bf26270 */
[----:B------:R1:W5:Y:S01]  /*15fe0*/  @!P0 LDG.E R4, desc[UR36][R2.64] ;  /* 0x0000002402048981 */ /* 0x000362000c1e1900 */
[----:B------:R-:W-:-:S09]  /*15ff0*/  ISETP.GE.AND P0, PT, R32, UR4, PT ;  /* 0x0000000420007c0c */ /* 0x000fd2000bf06270 */
[----:B------:R-:W-:Y:S01]  /*16000*/  @P1 LOP3.LUT R16, R16, 0x2, RZ, 0xfc, !PT ;  /* 0x0000000210101812 */ /* 0x000fe200078efcff */
[----:B-1----:R-:W-:-:S03]  /*16010*/  IMAD.U32 R2, RZ, RZ, UR38 ;  /* 0x00000026ff027e24 */ /* 0x002fc6000f8e00ff */
[----:B------:R-:W-:-:S04]  /*16020*/  LOP3.LUT R16, R16, 0xfffffffe, RZ, 0xc0, !PT ;  /* 0xfffffffe10107812 */ /* 0x000fc800078ec0ff */
[----:B------:R-:W-:Y:S01]  /*16030*/  @P0 LOP3.LUT R16, R16, 0x1, RZ, 0xfc, !PT ;  /* 0x0000000110100812 */ /* 0x000fe200078efcff */
[----:B0-----:R-:W-:Y:S06]  /*16040*/  BRA.DIV UR5, `(.L_x_4626) ;  /* 0x0000004605407947 */ /* 0x001fec000b800000 */
.L_x_4694:
        /* <DEDUP_REMOVED lines=8> */
.L_x_4627:
        /* <DEDUP_REMOVED lines=23> */
.L_x_4695:
[----:B------:R-:W-:Y:S05]  /*16240*/  BSYNC B0 ;  /* 0x0000000000007941 */ /* 0x000fea0003800000 */
.L_x_4628:
[----:B------:R-:W1:Y:S01]  /*16250*/  S2R R8, SR_TID.X ;  /* 0x0000000000087919 */ /* 0x000e620000002100 */
[----:B------:R-:W-:Y:S01]  /*16260*/  ULDC.64 UR4, c[0x0][0x300] ;  /* 0x0000c00000047ab9 */ /* 0x000fe20000000a00 */
[----:B------:R-:W-:Y:S01]  /*16270*/  ULDC.64 UR6, c[0x0][0x2e8] ;  /* 0x0000ba0000067ab9 */ /* 0x000fe20000000a00 */
[----:B------:R-:W-:Y:S01]  /*16280*/  IMAD R5, R5, UR4, RZ ;  /* 0x0000000405057c24 */ /* 0x000fe2000f8e02ff */
[----:B------:R-:W-:Y:S01]  /*16290*/  LOP3.LUT P4, RZ, R16, 0x4, RZ, 0xc0, !PT ;  /* 0x0000000410ff7812 */ /* 0x000fe2000788c0ff */
[----:B0-----:R-:W-:Y:S01]  /*162a0*/  IMAD.WIDE.U32 R2, R0, UR4, RZ ;  /* 0x0000000400027c25 */ /* 0x001fe2000f8e00ff */
        /* <DEDUP_REMOVED lines=84> */
.L_x_4709:
        /* <DEDUP_REMOVED lines=12> */
.L_x_4631:
        /* <DEDUP_REMOVED lines=10> */
.L_x_4632:
[----:B------:R2:W-:Y:S02]  /*16950*/  SYNCS.ARRIVE.TRANS64.A1T0 RZ, [R7+URZ+0x30830], RZ ;  /* 0x030830ff07ff79a7 */ /* 0x0005e4000810003f */
[----:B------:R-:W-:Y:S05]  /*16960*/  WARPSYNC.ALL ;  /* 0x0000000000007948 */ /* 0x000fea0003800000 */
[----:B------:R-:W-:Y:S01]  /*16970*/  ULDC.64 UR4, c[0x0][0x298] ;  /* 0x0000a60000047ab9 */ /* 0x000fe20000000a00 */
[----:B-1----:R-:W-:Y:S01]  /*16980*/  VIADD R2, R17, 0x12400 ;  /* 0x0001240011027836 */ /* 0x002fe20000000000 */
[----:B------:R-:W-:Y:S01]  /*16990*/  SHF.R.S32.HI R0, RZ, 0x1f, R35 ;  /* 0x0000001fff007819 */ /* 0x000fe20000011423 */
[----:B0-----:R-:W-:Y:S01]  /*169a0*/  IMAD.WIDE.U32 R4, R35, UR4, RZ ;  /* 0x0000000423047c25 */ /* 0x001fe2000f8e00ff */
        /* <DEDUP_REMOVED lines=16> */
[----:B--2---:R-:W-:-:S02]  /*16ab0*/  IMAD.U32 R7, RZ, RZ, UR9 ;  /* 0x00000009ff077e24 */ /* 0x004fc4000f8e00ff */
[----:B------:R-:W-:Y:S02]  /*16ac0*/  IMAD.U32 R10, RZ, RZ, UR4 ;  /* 0x00000004ff0a7e24 */ /* 0x000fe4000f8e00ff */
[----:B------:R-:W-:Y:S02]  /*16ad0*/  IMAD.U32 R11, RZ, RZ, UR5 ;  /* 0x00000005ff0b7e24 */ /* 0x000fe4000f8e00ff */
[----:B------:R-:W-:Y:S02]  /*16ae0*/  IMAD.MOV.U32 R8, RZ, RZ, 0x70 ;  /* 0x00000070ff087424 */ /* 0x000fe400078e00ff */
[----:B------:R-:W-:Y:S02]  /*16af0*/  IMAD.MOV.U32 R12, RZ, RZ, 0x1 ;  /* 0x00000001ff0c7424 */ /* 0x000fe400078e00ff */
[----:B------:R-:W-:-:S07]  /*16b00*/  IMAD.MOV.U32 R13, RZ, RZ, RZ ;  /* 0x000000ffff0d7224 */ /* 0x000fce00078e00ff */
[----:B------:R-:W-:-:S07]  /*16b10*/  LEPC R20, `(.L_x_4634) ;  /* 0x000000001014794e */ /* 0x000fce0000000000 */
[----:B0-----:R-:W-:Y:S05]  /*16b20*/  CALL.ABS.NOINC R2 ;  /* 0x0000000002007343 */ /* 0x001fea0003c00000 */
.L_x_4634:
[----:B------:R-:W-:Y:S05]  /*16b30*/  BSYNC B6 ;  /* 0x0000000000067941 */ /* 0x000fea0003800000 */
.L_x_4633:
[----:B------:R-:W3:Y:S01]  /*16b40*/  LDL.LU.64 R20, [R1+0x10] ;  /* 0x0000100001147983 */ /* 0x000ee20000300a00 */
[----:B------:R-:W1:Y:S01]  /*16b50*/  LDC R0, c[0x0][0x448] ;  /* 0x00011200ff007b82 */ /* 0x000e620000000800 */
[----:B------:R-:W-:Y:S01]  /*16b60*/  LOP3.LUT P6, RZ, R16, 0x80, RZ, 0xc0, !PT ;  /* 0x0000008010ff7812 */ /* 0x000fe200078cc0ff */
[----:B------:R-:W-:Y:S01]  /*16b70*/  ULDC.64 UR4, c[0x0][0x2d8] ;  /* 0x0000b60000047ab9 */ /* 0x000fe20000000a00 */
[----:B------:R-:W4:Y:S01]  /*16b80*/  S2R R2, SR_TID.X ;  /* 0x0000000000027919 */ /* 0x000f220000002100 */
[----:B0-----:R-:W-:-:S04]  /*16b90*/  SHF.R.S32.HI R5, RZ, 0x1f, R27 ;  /* 0x0000001fff057819 */ /* 0x001fc8000001141b */
[----:B------:R-:W-:Y:S02]  /*16ba0*/  SEL R6, R5, RZ, !P6 ;  /* 0x000000ff05067207 */ /* 0x000fe40007000000 */
[----:B------:R-:W-:Y:S02]  /*16bb0*/  SEL R5, R27, RZ, !P6 ;  /* 0x000000ff1b057207 */ /* 0x000fe40007000000 */
[----:B-1----:R-:W-:Y:S02]  /*16bc0*/  ISETP.NE.AND P5, PT, R0, 0x1, PT ;  /* 0x000000010000780c */ /* 0x002fe40003fa5270 */
[----:B------:R-:W0:Y:S01]  /*16bd0*/  S2R R0, SR_TID.X ;  /* 0x0000000000007919 */ /* 0x000e220000002100 */
[----:B----4-:R-:W-:-:S10]  /*16be0*/  LOP3.LUT R2, R2, 0x7f, RZ, 0xc0, !PT ;  /* 0x0000007f02027812 */ /* 0x010fd400078ec0ff */
[----:B------:R-:W1:Y:S01]  /*16bf0*/  @P5 LDC R3, c[0x0][0x44c] ;  /* 0x00011300ff035b82 */ /* 0x000e620000000800 */
[----:B------:R-:W-:Y:S01]  /*16c00*/  SHF.R.U32.HI R2, RZ, 0x3, R2 ;  /* 0x00000003ff027819 */ /* 0x000fe20000011602 */
[----:B0-----:R-:W-:-:S05]  /*16c10*/  IMAD.SHL.U32 R0, R0, 0x10, RZ ;  /* 0x0000001000007824 */ /* 0x001fca00078e00ff */
[----:B------:R-:W-:Y:S02]  /*16c20*/  LOP3.LUT R0, R2, 0x70, R0, 0xf8, !PT ;  /* 0x0000007002007812 */ /* 0x000fe400078ef800 */
[----:B------:R-:W0:Y:S03]  /*16c30*/  @P5 LDC R2, c[0x0][0x450] ;  /* 0x00011400ff025b82 */ /* 0x000e260000000800 */
[----:B------:R-:W-:-:S04]  /*16c40*/  IMAD.IADD R0, R0, 0x1, R25 ;  /* 0x0000000100007824 */ /* 0x000fc800078e0219 */
[----:B-1----:R-:W-:-:S04]  /*16c50*/  @P5 IMAD.HI.U32 R3, R0, R3, RZ ;  /* 0x0000000300035227 */ /* 0x002fc800078e00ff */
[----:B------:R-:W-:Y:S01]  /*16c60*/  IMAD.MOV.U32 R4, RZ, RZ, R0 ;  /* 0x000000ffff047224 */ /* 0x000fe200078e0000 */
[----:B0-----:R-:W-:Y:S01]  /*16c70*/  @P5 SHF.R.U32.HI R4, RZ, R2, R3 ;  /* 0x00000002ff045219 */ /* 0x001fe20000011603 */
[----:B------:R-:W-:Y:S02]  /*16c80*/  IMAD.MOV.U32 R3, RZ, RZ, R35 ;  /* 0x000000ffff037224 */ /* 0x000fe400078e0023 */
[----:B---3--:R-:W-:Y:S02]  /*16c90*/  IMAD.MOV.U32 R2, RZ, RZ, R20 ;  /* 0x000000ffff027224 */ /* 0x008fe400078e0014 */
[----:B------:R-:W0:Y:S02]  /*16ca0*/  S2R R20, SR_TID.X ;  /* 0x0000000000147919 */ /* 0x000e240000002100 */
[----:B------:R-:W-:-:S04]  /*16cb0*/  IMAD.WIDE.U32 R2, R26, UR4, R2 ;  /* 0x000000041a027c25 */ /* 0x000fc8000f8e0002 */
[----:B------:R-:W-:Y:S01]  /*16cc0*/  IMAD R3, R26, UR5, R3 ;  /* 0x000000051a037c24 */ /* 0x000fe2000f8e0203 */
[----:B------:R-:W-:Y:S02]  /*16cd0*/  ULDC.64 UR4, c[0x0][0x2e0] ;  /* 0x0000b80000047ab9 */ /* 0x000fe40000000a00 */
[----:B------:R-:W-:Y:S02]  /*16ce0*/  IMAD R6, R6, UR4, RZ ;  /* 0x0000000406067c24 */ /* 0x000fe4000f8e02ff */
[----:B------:R-:W-:-:S04]  /*16cf0*/  IMAD.WIDE.U32 R2, R5, UR4, R2 ;  /* 0x0000000405027c25 */ /* 0x000fc8000f8e0002 */
[----:B------:R-:W-:Y:S01]  /*16d00*/  IMAD R5, R5, UR5, R6 ;  /* 0x0000000505057c24 */ /* 0x000fe2000f8e0206 */
[----:B------:R-:W-:Y:S01]  /*16d10*/  ULDC.64 UR4, c[0x0][0x2d0] ;  /* 0x0000b40000047ab9 */ /* 0x000fe20000000a00 */
[----:B------:R-:W-:Y:S02]  /*16d20*/  IMAD.MOV R6, RZ, RZ, -R4 ;  /* 0x000000ffff067224 */ /* 0x000fe400078e0a04 */
[----:B------:R-:W-:Y:S02]  /*16d30*/  IMAD.IADD R3, R3, 0x1, R5 ;  /* 0x0000000103037824 */ /* 0x000fe400078e0205 */
[----:B------:R-:W1:Y:S01]  /*16d40*/  LDC R5, c[0x0][0x448] ;  /* 0x00011200ff057b82 */ /* 0x000e620000000800 */
[----:B------:R-:W-:Y:S01]  /*16d50*/  IMAD.WIDE.U32 R2, R4, UR4, R2 ;  /* 0x0000000404027c25 */ /* 0x000fe2000f8e0002 */
[----:B0-----:R-:W-:-:S04]  /*16d60*/  LOP3.LUT R20, R20, 0x7f, RZ, 0xc0, !PT ;  /* 0x0000007f14147812 */ /* 0x001fc800078ec0ff */
[----:B------:R-:W-:Y:S01]  /*16d70*/  SHF.R.U32.HI R8, RZ, 0x3, R20 ;  /* 0x00000003ff087819 */ /* 0x000fe20000011614 */
[----:B-1----:R-:W-:Y:S01]  /*16d80*/  IMAD R0, R5, R6, R0 ;  /* 0x0000000605007224 */ /* 0x002fe200078e0200 */
[----:B------:R-:W-:-:S05]  /*16d90*/  SHF.R.S32.HI R6, RZ, 0x1f, R4 ;  /* 0x0000001fff067819 */ /* 0x000fca0000011404 */
[----:B--2---:R-:W-:-:S04]  /*16da0*/  IMAD R7, R6, UR4, RZ ;  /* 0x0000000406077c24 */ /* 0x004fc8000f8e02ff */
        /* <DEDUP_REMOVED lines=85> */
[----:B------:R-:W-:-:S03]  /*17300*/  ISETP.GE.AND P1, PT, R6, R29, PT ;  /* 0x0000001d0600720c */ /* 0x000fc60003f26270 */
[----:B-1----:R-:W1:Y:S10]  /*17310*/  SHFL.IDX PT, R2, R4, 0x6, 0x181f ;  /* 0x00d81f0004027f89 */ /* 0x002e7400000e0000 */
[----:B0-----:R-:W-:Y:S01]  /*17320*/  @!P1 LEA R14, P4, R31, R14, 0x1 ;  /* 0x0000000e1f0e9211 */ /* 0x001fe200078808ff */
[----:B------:R-:W0:Y:S04]  /*17330*/  SHFL.IDX PT, R4, R4, 0x7, 0x181f ;  /* 0x00f81f0004047f89 */ /* 0x000e2800000e0000 */
[----:B-1----:R-:W-:-:S02]  /*17340*/  @!P1 IMAD.X R5, RZ, RZ, R2, P4 ;  /* 0x000000ffff059224 */ /* 0x002fc400020e0602 */
[----:B------:R-:W-:Y:S02]  /*17350*/  @!P1 IMAD.MOV.U32 R2, RZ, RZ, R14 ;  /* 0x000000ffff029224 */ /* 0x000fe400078e000e */
[----:B------:R-:W-:Y:S01]  /*17360*/  @!P1 IMAD.MOV.U32 R3, RZ, RZ, R5 ;  /* 0x000000ffff039224 */ /* 0x000fe200078e0005 */
[----:B------:R1:W2:Y:S04]  /*17370*/  SHFL.IDX PT, R14, R0, 0x7, 0x181f ;  /* 0x00f81f00000e7f89 */ /* 0x0002a800000e0000 */
[----:B------:R1:W-:Y:S04]  /*17380*/  @!P1 LDGSTS.E.BYPASS.LTC128B.128 [R36+0x15400], desc[UR36][R2.64], !P3 ;  /* 0x1540000002249fae */ /* 0x0003e8000d901d64 */
[----:B------:R1:W-:Y:S04]  /*17390*/  @!P1 LDGSTS.E.BYPASS.LTC128B.128 [R36+0x19400], desc[UR36][R2.64+0x80], !P2 ;  /* 0x1940008002249fae */ /* 0x0003e8000d101d64 */
[----:B0-----:R1:W-:Y:S02]  /*173a0*/  @!P1 LDGSTS.E.BYPASS.LTC128B.128 [R36+0x1d400], desc[UR36][R2.64+0x100], !P0 ;  /* 0x1d40010002249fae */ /* 0x0013e4000c101d64 */
.L_x_4726:
        /* <DEDUP_REMOVED lines=12> */
.L_x_4637:
[----:B------:R-:W-:Y:S05]  /*17470*/  BSYNC B0 ;  /* 0x0000000000007941 */ /* 0x000fea0003800000 */
.L_x_4636:
[----:B------:R-:W-:Y:S01]  /*17480*/  NOP ;  /* 0x0000000000007918 */ /* 0x000fe20000000000 */
[----:B------:R-:W-:-:S13]  /*17490*/  PLOP3.LUT P0, PT, PT, PT, PT, 0x80, 0x0 ;  /* 0x000000000000781c */ /* 0x000fda0003f0f070 */
.L_x_4638:
        /* <DEDUP_REMOVED lines=18> */
[----:B------:R-:W1:Y:S03]  /*175c0*/  SYNCS.PHASECHK.TRANS64.TRYWAIT P0, [R17+URZ+0x30820], R0 ;  /* 0x03082000110075a7 */ /* 0x000e66000800017f */
[----:B01----:R-:W-:Y:S05]  /*175d0*/  @!P0 BRA `(.L_x_4640) ;  /* 0x0000004000e88947 */ /* 0x003fea0003800000 */
.L_x_4727:
[----:B------:R-:W-:Y:S05]  /*175e0*/  BSYNC B0 ;  /* 0x0000000000007941 */ /* 0x000fea0003800000 */
.L_x_4639:
[----:B------:R-:W3:Y:S01]  /*175f0*/  LDL R2, [R1] ;  /* 0x0000000001027983 */ /* 0x000ee20000100800 */
[----:B------:R-:W-:Y:S01]  /*17600*/  BSSY B0, `(.L_x_4641) ;  /* 0x0000104000007945 */ /* 0x000fe20003800000 */
[----:B---3--:R-:W-:-:S13]  /*17610*/  ISETP.GE.AND P0, PT, R8, R2, PT ;  /* 0x000000020800720c */ /* 0x008fda0003f06270 */
        /* <DEDUP_REMOVED lines=8> */
.L_x_4655:
[----:B------:R-:W3:Y:S04]  /*176a0*/  LDL R5, [R1+0x4] ;  /* 0x0000040001057983 */ /* 0x000ee80000100800 */
[----:B------:R-:W4:Y:S01]  /*176b0*/  LDL R12, [R1+0x8] ;  /* 0x00000800010c7983 */ /* 0x000f220000100800 */
[----:B0-----:R-:W0:Y:S01]  /*176c0*/  S2R R0, SR_TID.X ;  /* 0x0000000000007919 */ /* 0x001e220000002100 */
[----:B------:R-:W1:Y:S01]  /*176d0*/  S2R R4, SR_TID.X ;  /* 0x0000000000047919 */ /* 0x000e620000002100 */
[----:B0-----:R-:W-:-:S04]  /*176e0*/  LOP3.LUT R0, R0, 0x7f, RZ, 0xc0, !PT ;  /* 0x0000007f00007812 */ /* 0x001fc800078ec0ff */
[----:B------:R-:W-:Y:S02]  /*176f0*/  SHF.R.U32.HI R3, RZ, 0x3, R0 ;  /* 0x00000003ff037819 */ /* 0x000fe40000011600 */
[----:B------:R-:W0:Y:S01]  /*17700*/  LDC R0, c[0x0][0x430] ;  /* 0x00010c00ff007b82 */ /* 0x000e220000000800 */
[----:B-1----:R-:W-:-:S05]  /*17710*/  IMAD.SHL.U32 R4, R4, 0x10, RZ ;  /* 0x0000001004047824 */ /* 0x002fca00078e00ff */
        /* <DEDUP_REMOVED lines=8> */
[----:B------:R-:W3:Y:S01]  /*177a0*/  @!P5 LDC.64 R4, c[0x0][0x418] ;  /* 0x00010600ff04db82 */ /* 0x000ee20000000a00 */
        /* <DEDUP_REMOVED lines=9> */
[----:B---3--:R-:W-:Y:S01]  /*17840*/  @!P5 LEA R4, P0, R2, R4, 0x2 ;  /* 0x000000040204d211 */ /* 0x008fe200078010ff */
[----:B------:R-:W-:-:S03]  /*17850*/  IMAD.MOV.U32 R0, RZ, RZ, RZ ;  /* 0x000000ffff007224 */ /* 0x000fc600078e00ff */
        /* <DEDUP_REMOVED lines=15> */
.L_x_4643:
[----:B------:R-:W-:Y:S01]  /*17950*/  IMAD R6, R23, 0x8, R17 ;  /* 0x0000000817067824 */ /* 0x000fe200078e0211 */
[----:B------:R-:W-:Y:S01]  /*17960*/  SHF.L.U32 R3, R28, 0x1f, RZ ;  /* 0x0000001f1c037819 */ /* 0x000fe200000006ff */
[----:B------:R-:W-:Y:S03]  /*17970*/  BSSY B1, `(.L_x_4644) ;  /* 0x0000003000017945 */ /* 0x000fe60003800000 */
[----:B------:R-:W0:Y:S02]  /*17980*/  SYNCS.PHASECHK.TRANS64.TRYWAIT P0, [R6+URZ+0x30840], R3 ;  /* 0x03084003060075a7 */ /* 0x000e24000800017f */
[----:B0-----:R-:W-:Y:S05]  /*17990*/  @!P0 BRA `(.L_x_4645) ;  /* 0x00000040000c8947 */ /* 0x001fea0003800000 */
.L_x_4728:
[----:B------:R-:W-:Y:S05]  /*179a0*/  BSYNC B1 ;  /* 0x0000000000017941 */ /* 0x000fea0003800000 */
.L_x_4644:
        /* <DEDUP_REMOVED lines=62> */
[----:B-1-3--:R0:W3:Y:S02]  /*17d90*/  SHFL.IDX PT, R2, R7, 0x5, 0x181f ;  /* 0x00b81f0007027f89 */ /* 0x00a0e400000e0000 */
.L_x_4742:
[----:B------:R-:W-:Y:S02]  /*17da0*/  LOP3.LUT P6, RZ, R16, 0x4, RZ, 0xc0, !PT ;  /* 0x0000000410ff7812 */ /* 0x000fe400078cc0ff */
[----:B---3--:R-:W-:-:S05]  /*17db0*/  IADD3 R2, P0, R2, R4, RZ ;  /* 0x0000000402027210 */ /* 0x008fca0007f1e0ff */
        /* <DEDUP_REMOVED lines=9> */
.L_x_4647:
        /* <DEDUP_REMOVED lines=10> */
.L_x_4648:
[----:B------:R3:W-:Y:S01]  /*17ef0*/  SYNCS.ARRIVE.TRANS64.A1T0 RZ, [R6+URZ+0x30830], RZ ;  /* 0x030830ff06ff79a7 */ /* 0x0007e2000810003f */
[----:B------:R-:W-:Y:S05]  /*17f00*/  @!P5 BRA `(.L_x_4649) ;  /* 0x000000000004d947 */ /* 0x000fea0003800000 */
[----:B------:R-:W-:Y:S01]  /*17f10*/  BPT.TRAP 0x1 ;  /* 0x000000040000795c */ /* 0x000fe20000300000 */
.L_x_4649:
[----:B-1----:R-:W-:Y:S01]  /*17f20*/  SHF.L.U32 R2, R20, 0x1f, RZ ;  /* 0x0000001f14027819 */ /* 0x002fe200000006ff */
[----:B---3--:R-:W-:Y:S01]  /*17f30*/  IMAD R6, R10, 0x8, R17 ;  /* 0x000000080a067824 */ /* 0x008fe200078e0211 */
[----:B------:R-:W-:Y:S01]  /*17f40*/  BSSY B1, `(.L_x_4650) ;  /* 0x0000004000017945 */ /* 0x000fe20003800000 */
[----:B0-----:R-:W-:Y:S02]  /*17f50*/  IMAD R7, R29, -0x60, R37 ;  /* 0xffffffa01d077824 */ /* 0x001fe400078e0225 */
[----:B------:R-:W0:Y:S02]  /*17f60*/  SYNCS.PHASECHK.TRANS64.TRYWAIT P0, [R6+URZ+0x30860], R2 ;  /* 0x03086002060075a7 */ /* 0x000e24000800017f */
[----:B0-----:R-:W-:Y:S05]  /*17f70*/  @!P0 BRA `(.L_x_4651) ;  /* 0x0000004000888947 */ /* 0x001fea0003800000 */
.L_x_4743:
[----:B------:R-:W-:Y:S05]  /*17f80*/  BSYNC B1 ;  /* 0x0000000000017941 */ /* 0x000fea0003800000 */
.L_x_4650:
        /* <DEDUP_REMOVED lines=10> */
[----:B--2---:R-:W-:Y:S01]  /*18030*/  SHFL.IDX PT, R14, R18, 0x5, 0x181f ;  /* 0x00b81f00120e7f89 */ /* 0x004fe200000e0000 */
        /* <DEDUP_REMOVED lines=49> */
.L_x_4757:
        /* <DEDUP_REMOVED lines=29> */
.L_x_4653:
        /* <DEDUP_REMOVED lines=10> */
.L_x_4654:
[----:B------:R-:W2:Y:S01]  /*185c0*/  LDL R0, [R1] ;  /* 0x0000000001007983 */ /* 0x000ea20000100800 */
[----:B------:R1:W-:Y:S01]  /*185d0*/  SYNCS.ARRIVE.TRANS64.A1T0 RZ, [R6+URZ+0x30850], RZ ;  /* 0x030850ff06ff79a7 */ /* 0x0003e2000810003f */
[C---:B------:R-:W-:Y:S02]  /*185e0*/  VIADD R8, R22.reuse, 0xffffffff ;  /* 0xffffffff16087836 */ /* 0x040fe40000000000 */
[----:B------:R-:W-:Y:S02]  /*185f0*/  IMAD.MOV.U32 R10, RZ, RZ, R23 ;  /* 0x000000ffff0a7224 */ /* 0x000fe400078e0017 */
[----:B------:R-:W-:Y:S02]  /*18600*/  IMAD.MOV.U32 R20, RZ, RZ, R28 ;  /* 0x000000ffff147224 */ /* 0x000fe400078e001c */
[----:B------:R-:W-:Y:S01]  /*18610*/  IMAD.MOV.U32 R29, RZ, RZ, R22 ;  /* 0x000000ffff1d7224 */ /* 0x000fe200078e0016 */
[----:B--2---:R-:W-:-:S13]  /*18620*/  ISETP.GT.AND P0, PT, R22, R0, PT ;  /* 0x000000001600720c */ /* 0x004fda0003f04270 */
[----:B-1----:R-:W-:Y:S05]  /*18630*/  @P0 BRA `(.L_x_4655) ;  /* 0xfffffff000180947 */ /* 0x002fea000383ffff */
.L_x_4642:
[----:B------:R-:W-:Y:S05]  /*18640*/  BSYNC B0 ;  /* 0x0000000000007941 */ /* 0x000fea0003800000 */
.L_x_4641:
[----:B0-----:R-:W0:Y:S01]  /*18650*/  S2R R0, SR_TID.X ;  /* 0x0000000000007919 */ /* 0x001e220000002100 */
[----:B------:R-:W-:Y:S01]  /*18660*/  BSSY B0, `(.L_x_4656) ;  /* 0x0000010000007945 */ /* 0x000fe20003800000 */
        /* <DEDUP_REMOVED lines=9> */
[----:B-1----:R-:W3:Y:S01]  /*18700*/  @P0 ATOMG.E.ADD.STRONG.GPU PT, R3, desc[UR36][R2.64], R5 ;  /* 0x00000005020309a8 */ /* 0x002ee200081ee1e4 */
[----:B------:R-:W0:Y:S02]  /*18710*/  S2R R4, SR_LTMASK ;  /* 0x0000000000047919 */ /* 0x000e240000003900 */
[----:B0-----:R-:W-:-:S04]  /*18720*/  LOP3.LUT R4, R4, UR4, RZ, 0xc0, !PT ;  /* 0x0000000404047c12 */ /* 0x001fc8000f8ec0ff */
[----:B------:R-:W0:Y:S01]  /*18730*/  POPC R7, R4 ;  /* 0x0000000400077309 */ /* 0x000e220000000000 */
[----:B---3--:R-:W0:Y:S02]  /*18740*/  SHFL.IDX PT, R0, R3, R0, 0x1f ;  /* 0x00001f0003007589 */ /* 0x008e2400000e0000 */
[----:B0-----:R-:W-:-:S07]  /*18750*/  IADD3 R24, R0, UR39, R7 ;  /* 0x0000002700187c10 */ /* 0x001fce000fffe007 */
.L_x_4657:
[----:B------:R-:W-:Y:S05]  /*18760*/  BSYNC B0 ;  /* 0x0000000000007941 */ /* 0x000fea0003800000 */
.L_x_4656:
[----:B------:R-:W-:-:S13]  /*18770*/  LOP3.LUT P0, RZ, R16, 0x10, RZ, 0xc0, !PT ;  /* 0x0000001010ff7812 */ /* 0x000fda000780c0ff */
[----:B------:R-:W-:Y:S05]  /*18780*/  @!P0 BRA `(.L_x_4658) ;  /* 0x0000000000048947 */ /* 0x000fea0003800000 */
[----:B------:R-:W-:Y:S01]  /*18790*/  BPT.TRAP 0x1 ;  /* 0x000000040000795c */ /* 0x000fe20000300000 */
.L_x_4658:
[----:B------:R-:W-:Y:S01]  /*187a0*/  IMAD R0, R23, 0x8, R17 ;  /* 0x0000000817007824 */ /* 0x000fe200078e0211 */
[----:B------:R-:W-:Y:S01]  /*187b0*/  SHF.L.U32 R3, R28, 0x1f, RZ ;  /* 0x0000001f1c037819 */ /* 0x000fe200000006ff */
[----:B------:R-:W-:Y:S01]  /*187c0*/  BSSY B0, `(.L_x_4659) ;  /* 0x0000004000007945 */ /* 0x000fe20003800000 */
[----:B------:R-:W-:Y:S02]  /*187d0*/  IMAD R6, R22, -0x60, R37 ;  /* 0xffffffa016067824 */ /* 0x000fe400078e0225 */
[----:B------:R-:W0:Y:S02]  /*187e0*/  SYNCS.PHASECHK.TRANS64.TRYWAIT P0, [R0+URZ+0x30860], R3 ;  /* 0x03086003000075a7 */ /* 0x000e24000800017f */
[----:B0-----:R-:W-:Y:S05]  /*187f0*/  @!P0 BRA `(.L_x_4660) ;  /* 0x00000040008c8947 */ /* 0x001fea0003800000 */
.L_x_4758:
[----:B------:R-:W-:Y:S05]  /*18800*/  BSYNC B0 ;  /* 0x0000000000007941 */ /* 0x000fea0003800000 */
.L_x_4659:
        /* <DEDUP_REMOVED lines=65> */
.L_x_4772:
        /* <DEDUP_REMOVED lines=13> */
.L_x_4662:
        /* <DEDUP_REMOVED lines=10> */
.L_x_4663:
[----:B------:R1:W-:Y:S01]  /*18d90*/  SYNCS.ARRIVE.TRANS64.A1T0 RZ, [R0+URZ+0x30850], RZ ;  /* 0x030850ff00ff79a7 */ /* 0x0003e2000810003f */
[----:B------:R-:W-:-:S05]  /*18da0*/  VIADD R23, R23, 0x1 ;  /* 0x0000000117177836 */ /* 0x000fca0000000000 */
[----:B------:R-:W-:-:S04]  /*18db0*/  ISETP.NE.AND P0, PT, R23, 0x2, PT ;  /* 0x000000021700780c */ /* 0x000fc80003f05270 */
[----:B0-----:R-:W-:Y:S02]  /*18dc0*/  SEL R3, RZ, 0x1, P0 ;  /* 0x00000001ff037807 */ /* 0x001fe40000000000 */
[----:B------:R-:W-:Y:S02]  /*18dd0*/  SEL R23, R23, RZ, P0 ;  /* 0x000000ff17177207 */ /* 0x000fe40000000000 */
[----:B-1----:R-:W-:-:S07]  /*18de0*/  LOP3.LUT R28, R28, R3, RZ, 0x3c, !PT ;  /* 0x000000031c1c7212 */ /* 0x002fce00078e3cff */
.L_x_4620:
[----:B------:R-:W-:Y:S05]  /*18df0*/  BSYNC B7 ;  /* 0x0000000000077941 */ /* 0x000fea0003800000 */
.L_x_4618:
        /* <DEDUP_REMOVED lines=11> */
.L_x_4664:
        /* <DEDUP_REMOVED lines=43> */
.L_x_4782:
[----:B------:R-:W-:Y:S02]  /*19160*/  ULDC UR4, c[0x0][0xc38] ;  /* 0x00030e0000047ab9 */ /* 0x000fe40000000800 */
[----:B------:R-:W-:-:S04]  /*19170*/  IMAD.U32 R5, RZ, RZ, UR4 ;  /* 0x00000004ff057e24 */ /* 0x000fc8000f8e00ff */
[----:B-1----:R-:W-:-:S04]  /*19180*/  IMAD R14, R14, R5, RZ ;  /* 0x000000050e0e7224 */ /* 0x002fc800078e02ff */
[----:B------:R-:W-:-:S05]  /*19190*/  IMAD.IADD R7, R7, 0x1, R14 ;  /* 0x0000000107077824 */ /* 0x000fca00078e020e */
[----:B------:R-:W-:-:S13]  /*191a0*/  ISETP.GT.AND P6, PT, R7, R0, PT ;  /* 0x000000000700720c */ /* 0x000fda0003fc4270 */
[----:B------:R-:W-:Y:S05]  /*191b0*/  @P6 BRA `(.L_x_4667) ;  /* 0x0000000000a46947 */ /* 0x000fea0003800000 */
.L_x_4670:
        /* <DEDUP_REMOVED lines=35> */
.L_x_4790:
[----:B------:R-:W-:Y:S02]  /*193f0*/  ULDC UR4, c[0x0][0xc38] ;  /* 0x00030e0000047ab9 */ /* 0x000fe40000000800 */
[----:B------:R-:W-:-:S04]  /*19400*/  IMAD.U32 R5, RZ, RZ, UR4 ;  /* 0x00000004ff057e24 */ /* 0x000fc8000f8e00ff */
[----:B-1----:R-:W-:-:S04]  /*19410*/  IMAD R14, R14, R5, RZ ;  /* 0x000000050e0e7224 */ /* 0x002fc800078e02ff */
[----:B------:R-:W-:-:S05]  /*19420*/  IMAD.IADD R7, R14, 0x1, R7 ;  /* 0x000000010e077824 */ /* 0x000fca00078e0207 */
[----:B------:R-:W-:-:S13]  /*19430*/  ISETP.GT.AND P6, PT, R7, R0, PT ;  /* 0x000000000700720c */ /* 0x000fda0003fc4270 */
[----:B------:R-:W-:Y:S05]  /*19440*/  @!P6 BRA `(.L_x_4670) ;  /* 0xfffffffc005ce947 */ /* 0x000fea000383ffff */
.L_x_4667:
        /* <DEDUP_REMOVED lines=10> */
.L_x_4795:
[----:B------:R-:W-:-:S13]  /*194f0*/  ISETP.NE.AND P0, PT, R3, RZ, PT ;  /* 0x000000ff0300720c */ /* 0x000fda0003f05270 */
[----:B------:R-:W-:Y:S05]  /*19500*/  @!P0 BRA `(.L_x_4672) ;  /* 0x0000000000108947 */ /* 0x000fea0003800000 */
[----:B------:R-:W-:Y:S01]  /*19510*/  UMOV UR4, 0xffffffff ;  /* 0xffffffff00047882 */ /* 0x000fe20000000000 */
[----:B-1----:R-:W-:Y:S02]  /*19520*/  VIADD R12, R12, 0xffffffff ;  /* 0xffffffff0c0c7836 */ /* 0x002fe40000000000 */
[----:B------:R-:W-:Y:S05]  /*19530*/  BRA.DIV UR4, `(.L_x_4673) ;  /* 0x0000004604a47947 */ /* 0x000fea000b800000 */
[----:B------:R4:W1:Y:S02]  /*19540*/  SHFL.IDX PT, R6, R2, R12, 0x1f ;  /* 0x00001f0c02067589 */ /* 0x00086400000e0000 */
.L_x_4672:
        /* <DEDUP_REMOVED lines=20> */
[----:B------:R-:W-:Y:S02]  /*19690*/  IMAD R2, R6, R9, R2 ;  /* 0x0000000906027224 */ /* 0x000fe400078e0202 */
[----:B------:R-:W-:-:S03]  /*196a0*/  VIADD R3, R7, 0xffffffe ;  /* 0x0ffffffe07037836 */ /* 0x000fc60000000000 */
[----:B------:R-:W-:-:S03]  /*196b0*/  ISETP.GT.U32.AND P1, PT, R5, R2, PT ;  /* 0x000000020500720c */ /* 0x000fc60003f24070 */
[----:B------:R-:W0:Y:S10]  /*196c0*/  F2I.FTZ.U32.TRUNC.NTZ R3, R3 ;  /* 0x0000000300037305 */ /* 0x000e34000021f000 */
[----:B------:R-:W-:-:S02]  /*196d0*/  @!P1 IMAD.IADD R2, R2, 0x1, -R5 ;  /* 0x0000000102029824 */ /* 0x000fc400078e0a05 */
[----:B------:R-:W-:Y:S01]  /*196e0*/  @!P1 VIADD R6, R6, 0x1 ;  /* 0x0000000106069836 */ /* 0x000fe20000000000 */
[----:B------:R-:W-:Y:S02]  /*196f0*/  ISETP.NE.AND P1, PT, R25, RZ, PT ;  /* 0x000000ff1900720c */ /* 0x000fe40003f25270 */
[----:B------:R-:W-:Y:S01]  /*19700*/  ISETP.GE.U32.AND P0, PT, R2, R5, PT ;  /* 0x000000050200720c */ /* 0x000fe20003f06070 */
[----:B0-----:R-:W-:Y:S02]  /*19710*/  IMAD.MOV R5, RZ, RZ, -R3 ;  /* 0x000000ffff057224 */ /* 0x001fe400078e0a03 */
[----:B------:R-:W-:Y:S02]  /*19720*/  IMAD.MOV.U32 R2, RZ, RZ, RZ ;  /* 0x000000ffff027224 */ /* 0x000fe400078e00ff */
[----:B------:R-:W-:-:S04]  /*19730*/  IMAD R5, R5, R4, RZ ;  /* 0x0000000405057224 */ /* 0x000fc800078e02ff */
[----:B------:R-:W-:Y:S01]  /*19740*/  IMAD.HI.U32 R5, R3, R5, R2 ;  /* 0x0000000503057227 */ /* 0x000fe200078e0002 */
[----:B------:R-:W-:Y:S02]  /*19750*/  LOP3.LUT R2, R0, R25, RZ, 0x3c, !PT ;  /* 0x0000001900027212 */ /* 0x000fe400078e3cff */
[----:B------:R-:W-:Y:S01]  /*19760*/  IABS R3, R8 ;  /* 0x0000000800037213 */ /* 0x000fe20000000000 */
[----:B------:R-:W-:Y:S01]  /*19770*/  @P0 VIADD R6, R6, 0x1 ;  /* 0x0000000106060836 */ /* 0x000fe20000000000 */
[----:B------:R-:W-:-:S03]  /*19780*/  ISETP.GE.AND P2, PT, R2, RZ, PT ;  /* 0x000000ff0200720c */ /* 0x000fc60003f46270 */
[----:B------:R-:W-:-:S10]  /*19790*/  IMAD.MOV R3, RZ, RZ, -R3 ;  /* 0x000000ffff037224 */ /* 0x000fd400078e0a03 */
[----:B------:R-:W-:Y:S01]  /*197a0*/  @!P2 IMAD.MOV R6, RZ, RZ, -R6 ;  /* 0x000000ffff06a224 */ /* 0x000fe200078e0a06 */
[----:B------:R-:W-:-:S04]  /*197b0*/  @!P1 LOP3.LUT R6, RZ, R25, RZ, 0x33, !PT ;  /* 0x00000019ff069212 */ /* 0x000fc800078e33ff */
[----:B------:R-:W-:-:S05]  /*197c0*/  IABS R2, R6 ;  /* 0x0000000600027213 */ /* 0x000fca0000000000 */
[----:B------:R-:W-:-:S04]  /*197d0*/  IMAD.HI.U32 R5, R5, R2, RZ ;  /* 0x0000000205057227 */ /* 0x000fc800078e00ff */
[----:B------:R-:W-:Y:S01]  /*197e0*/  IMAD R3, R5, R3, R2 ;  /* 0x0000000305037224 */ /* 0x000fe200078e0202 */
[----:B------:R-:W-:-:S04]  /*197f0*/  LOP3.LUT R2, R6, R8, RZ, 0x3c, !PT ;  /* 0x0000000806027212 */ /* 0x000fc800078e3cff */
[----:B------:R-:W-:Y:S02]  /*19800*/  ISETP.GT.U32.AND P1, PT, R4, R3, PT ;  /* 0x000000030400720c */ /* 0x000fe40003f24070 */
[----:B------:R-:W-:Y:S01]  /*19810*/  ISETP.GE.AND P2, PT, R2, RZ, PT ;  /* 0x000000ff0200720c */ /* 0x000fe20003f46270 */
[----:B------:R-:W-:-:S04]  /*19820*/  IMAD.MOV R2, RZ, RZ, -R6 ;  /* 0x000000ffff027224 */ /* 0x000fc800078e0a06 */
[----:B------:R-:W-:-:S06]  /*19830*/  IMAD R2, R25, R2, R0 ;  /* 0x0000000219027224 */ /* 0x000fcc00078e0200 */
[----:B------:R-:W-:Y:S02]  /*19840*/  @!P1 IMAD.IADD R3, R3, 0x1, -R4 ;  /* 0x0000000103039824 */ /* 0x000fe400078e0a04 */
[----:B------:R-:W-:Y:S01]  /*19850*/  @!P1 VIADD R5, R5, 0x1 ;  /* 0x0000000105059836 */ /* 0x000fe20000000000 */
[----:B------:R-:W-:Y:S02]  /*19860*/  ISETP.NE.AND P1, PT, R8, RZ, PT ;  /* 0x000000ff0800720c */ /* 0x000fe40003f25270 */
[----:B------:R-:W-:-:S13]  /*19870*/  ISETP.GE.U32.AND P0, PT, R3, R4, PT ;  /* 0x000000040300720c */ /* 0x000fda0003f06070 */
[----:B------:R-:W-:-:S04]  /*19880*/  @P0 VIADD R5, R5, 0x1 ;  /* 0x0000000105050836 */ /* 0x000fc80000000000 */
[----:B------:R-:W-:Y:S01]  /*19890*/  @!P2 IMAD.MOV R5, RZ, RZ, -R5 ;  /* 0x000000ffff05a224 */ /* 0x000fe200078e0a05 */
[----:B------:R-:W-:-:S05]  /*198a0*/  @!P1 LOP3.LUT R5, RZ, R8, RZ, 0x33, !PT ;  /* 0x00000008ff059212 */ /* 0x000fca00078e33ff */
[--C-:B------:R-:W-:Y:S02]  /*198b0*/  IMAD.MOV R3, RZ, RZ, -R5.reuse ;  /* 0x000000ffff037224 */ /* 0x100fe400078e0a05 */
[C---:B------:R-:W-:Y:S02]  /*198c0*/  IMAD R5, R8.reuse, 0x1000000, R5 ;  /* 0x0100000008057824 */ /* 0x040fe400078e0205 */
[----:B------:R-:W-:-:S04]  /*198d0*/  IMAD R8, R8, R3, R6 ;  /* 0x0000000308087224 */ /* 0x000fc800078e0206 */
[----:B------:R-:W-:Y:S01]  /*198e0*/  IMAD R26, R8, 0x10000, R5 ;  /* 0x00010000081a7824 */ /* 0x000fe200078e0205 */
[----:B------:R-:W-:Y:S06]  /*198f0*/  BRA `(.L_x_4675) ;  /* 0x0000000000f07947 */ /* 0x000fec0003800000 */
.L_x_4674:
        /* <DEDUP_REMOVED lines=60> */
.L_x_4675:
[----:B------:R-:W-:-:S05]  /*19cc0*/  LOP3.LUT R2, RZ, R2, RZ, 0x33, !PT ;  /* 0x00000002ff027212 */ /* 0x000fca00078e33ff */
[----:B------:R-:W-:Y:S01]  /*19cd0*/  IMAD.IADD R25, R25, 0x1, R2 ;  /* 0x0000000119197824 */ /* 0x000fe200078e0202 */
[----:B------:R-:W-:Y:S06]  /*19ce0*/  BRA `(.L_x_4676) ;  /* 0x00000000001c7947 */ /* 0x000fec0003800000 */
.L_x_4668:
[----:B------:R-:W-:Y:S01]  /*19cf0*/  UMOV UR4, URZ ;  /* 0x0000003f00047c82 */ /* 0x000fe20008000000 */
[----:B------:R-:W-:Y:S01]  /*19d00*/  UMOV UR5, URZ ;  /* 0x0000003f00057c82 */ /* 0x000fe20008000000 */
[----:B------:R-:W-:Y:S01]  /*19d10*/  ULDC UR6, c[0x0][0xc3c] ;  /* 0x00030f0000067ab9 */ /* 0x000fe20000000800 */
[----:B------:R-:W-:Y:S02]  /*19d20*/  IMAD.MOV.U32 R24, RZ, RZ, R0 ;  /* 0x000000ffff187224 */ /* 0x000fe400078e0000 */
[----:B------:R-:W-:Y:S02]  /*19d30*/  IMAD.U32 R25, RZ, RZ, UR4 ;  /* 0x00000004ff197e24 */ /* 0x000fe4000f8e00ff */
[----:B------:R-:W-:Y:S02]  /*19d40*/  IMAD.U32 R26, RZ, RZ, UR5 ;  /* 0x00000005ff1a7e24 */ /* 0x000fe4000f8e00ff */
[----:B------:R-:W-:-:S07]  /*19d50*/  IMAD.U32 R27, RZ, RZ, UR6 ;  /* 0x00000006ff1b7e24 */ /* 0x000fce000f8e00ff */
.L_x_4676:
        /* <DEDUP_REMOVED lines=10> */
.L_x_4665:
[----:B------:R-:W-:Y:S02]  /*19e00*/  ULDC UR4, c[0x0][0xc3c] ;  /* 0x00030f0000047ab9 */ /* 0x000fe40000000800 */
[----:B-1----:R-:W-:-:S13]  /*19e10*/  ISETP.GE.AND P0, PT, R27, UR4, PT ;  /* 0x000000041b007c0c */ /* 0x002fda000bf06270 */
[----:B------:R-:W-:Y:S05]  /*19e20*/  @!P0 BRA `(.L_x_4677) ;  /* 0xffffffac00bc8947 */ /* 0x000fea000383ffff */
[----:B------:R-:W-:Y:S05]  /*19e30*/  BSYNC B8 ;  /* 0x0000000000087941 */ /* 0x000fea0003800000 */
.L_x_4604:
        /* <DEDUP_REMOVED lines=12> */
.L_x_4798:
[----:B------:R-:W-:Y:S05]  /*19f00*/  BSYNC B0 ;  /* 0x0000000000007941 */ /* 0x000fea0003800000 */
.L_x_4678:
[----:B------:R-:W-:-:S03]  /*19f10*/  UMOV UR4, 0xffffffff ;  /* 0xffffffff00047882 */ /* 0x000fc60000000000 */
[----:B------:R-:W-:Y:S05]  /*19f20*/  BRA.DIV UR4, `(.L_x_4680) ;  /* 0x0000003e04647947 */ /* 0x000fea000b800000 */
[----:B0-----:R-:W0:Y:S02]  /*19f30*/  S2R R0, SR_TID.X ;  /* 0x0000000000007919 */ /* 0x001e240000002100 */
[----:B0-----:R-:W-:-:S04]  /*19f40*/  SHF.R.U32.HI R0, RZ, 0x5, R0 ;  /* 0x00000005ff007819 */ /* 0x001fc80000011600 */
[----:B------:R-:W-:-:S05]  /*19f50*/  LOP3.LUT R0, R0, 0x3, RZ, 0xc0, !PT ;  /* 0x0000000300007812 */ /* 0x000fca00078ec0ff */
[----:B------:R0:W1:Y:S02]  /*19f60*/  SHFL.IDX PT, R14, R0, RZ, 0x1f ;  /* 0x00001fff000e7589 */ /* 0x00006400000e0000 */
.L_x_4801:
[----:B-1----:R-:W-:Y:S01]  /*19f70*/  ISETP.NE.AND P0, PT, R14, RZ, PT ;  /* 0x000000ff0e00720c */ /* 0x002fe20003f05270 */
[----:B------:R-:W-:-:S12]  /*19f80*/  BSSY B0, `(.L_x_4681) ;  /* 0x0000026000007945 */ /* 0x000fd80003800000 */
[----:B------:R-:W-:Y:S05]  /*19f90*/  @P0 BRA `(.L_x_4682) ;  /* 0x0000000000900947 */ /* 0x000fea0003800000 */
[----:B------:R-:W-:-:S03]  /*19fa0*/  UMOV UR4, 0xffffffff ;  /* 0xffffffff00047882 */ /* 0x000fc60000000000 */
[----:B------:R-:W-:Y:S05]  /*19fb0*/  BRA.DIV UR4, `(.L_x_4683) ;  /* 0x0000003e04747947 */ /* 0x000fea000b800000 */
[----:B------:R-:W-:-:S13]  /*19fc0*/  ELECT P6, URZ, PT ;  /* 0x00000000003f782f */ /* 0x000fda00038c0000 */
.L_x_4804:
        /* <DEDUP_REMOVED lines=8> */
.L_x_4684:
[C---:B------:R-:W-:Y:S01]  /*1a050*/  IMAD R5, R23.reuse, 0x8, R4 ;  /* 0x0000000817057824 */ /* 0x040fe200078e0204 */
[----:B------:R-:W-:Y:S01]  /*1a060*/  SHF.L.U32 R0, R28, 0x1f, RZ ;  /* 0x0000001f1c007819 */ /* 0x000fe200000006ff */
[----:B------:R-:W-:-:S03]  /*1a070*/  VIADD R23, R23, 0x1 ;  /* 0x0000000117177836 */ /* 0x000fc60000000000 */
[----:B------:R-:W0:Y:S02]  /*1a080*/  SYNCS.PHASECHK.TRANS64.TRYWAIT P1, [R5+URZ+0x30840], R0 ;  /* 0x03084000050075a7 */ /* 0x000e24000802017f */
[----:B------:R-:W-:-:S04]  /*1a090*/  ISETP.NE.AND P2, PT, R23, 0x2, PT ;  /* 0x000000021700780c */ /* 0x000fc80003f45270 */
[----:B------:R-:W-:Y:S01]  /*1a0a0*/  SEL R3, RZ, 0x1, P2 ;  /* 0x00000001ff037807 */ /* 0x000fe20001000000 */
[----:B0-----:R-:W-:Y:S08]  /*1a0b0*/  @!P1 BRA `(.L_x_4685) ;  /* 0x0000003c00549947 */ /* 0x001ff00003800000 */
.L_x_4805:
[----:B------:R-:W-:Y:S02]  /*1a0c0*/  SEL R23, R23, RZ, P2 ;  /* 0x000000ff17177207 */ /* 0x000fe40001000000 */
[----:B------:R-:W-:Y:S01]  /*1a0d0*/  LOP3.LUT R2, R28, R3, RZ, 0x3c, !PT ;  /* 0x000000031c027212 */ /* 0x000fe200078e3cff */
[----:B------:R-:W-:Y:S06]  /*1a0e0*/  @!P0 BRA `(.L_x_4686) ;  /* 0x0000000000048947 */ /* 0x000fec0003800000 */
[----:B------:R-:W-:Y:S01]  /*1a0f0*/  BPT.TRAP 0x1 ;  /* 0x000000040000795c */ /* 0x000fe20000300000 */
.L_x_4686:
[----:B------:R-:W-:Y:S01]  /*1a100*/  IMAD R23, R23, 0x8, R4 ;  /* 0x0000000817177824 */ /* 0x000fe200078e0204 */
[----:B------:R-:W-:-:S04]  /*1a110*/  SHF.L.U32 R2, R2, 0x1f, RZ ;  /* 0x0000001f02027819 */ /* 0x000fc800000006ff */
[----:B------:R-:W1:Y:S02]  /*1a120*/  SYNCS.PHASECHK.TRANS64.TRYWAIT P1, [R23+URZ+0x30840], R2 ;  /* 0x03084002170075a7 */ /* 0x000e64000802017f */
[----:B-1----:R-:W-:Y:S05]  /*1a130*/  @!P1 BRA `(.L_x_4687) ;  /* 0x0000003c00489947 */ /* 0x002fea0003800000 */
.L_x_4806:
[----:B------:R-:W-:Y:S05]  /*1a140*/  @!P0 BRA `(.L_x_4688) ;  /* 0x0000000000048947 */ /* 0x000fea0003800000 */
[----:B------:R-:W-:Y:S01]  /*1a150*/  BPT.TRAP 0x1 ;  /* 0x000000040000795c */ /* 0x000fe20000300000 */
.L_x_4688:
[----:B------:R-:W3:Y:S02]  /*1a160*/  SYNCS.PHASECHK.TRANS64.TRYWAIT P1, [R5+URZ+0x30860], R0 ;  /* 0x03086000050075a7 */ /* 0x000ee4000802017f */
[----:B---3--:R-:W-:Y:S05]  /*1a170*/  @!P1 BRA `(.L_x_4689) ;  /* 0x0000003c004c9947 */ /* 0x008fea0003800000 */
.L_x_4807:
[----:B------:R-:W-:Y:S05]  /*1a180*/  @!P0 BRA `(.L_x_4690) ;  /* 0x0000000000048947 */ /* 0x000fea0003800000 */
[----:B------:R-:W-:Y:S01]  /*1a190*/  BPT.TRAP 0x1 ;  /* 0x000000040000795c */ /* 0x000fe20000300000 */
.L_x_4690:
[----:B----4-:R4:W0:Y:S02]  /*1a1a0*/  SYNCS.PHASECHK.TRANS64.TRYWAIT P0, [R23+URZ+0x30860], R2 ;  /* 0x03086002170075a7 */ /* 0x010824000800017f */
[----:B0-----:R-:W-:Y:S05]  /*1a1b0*/  @!P0 NANOSLEEP.SYNCS 0x989680 ;  /* 0x009896800000895d */ /* 0x001fea0003900000 */
[----:B------:R-:W0:Y:S02]  /*1a1c0*/  @!P0 SYNCS.PHASECHK.TRANS64 P0, [R23+URZ+0x30860], R2 ;  /* 0x03086002170085a7 */ /* 0x000e24000800007f */
[----:B0-----:R-:W-:Y:S05]  /*1a1d0*/  @!P0 BRA `(.L_x_4690) ;  /* 0xfffffffc00f08947 */ /* 0x001fea000383ffff */
.L_x_4682:
[----:B------:R-:W-:Y:S05]  /*1a1e0*/  BSYNC B0 ;  /* 0x0000000000007941 */ /* 0x000fea0003800000 */
.L_x_4681:
[----:B------:R-:W-:Y:S05]  /*1a1f0*/  EXIT ;  /* 0x000000000000794d */ /* 0x000fea0003800000 */
.L_x_4495:
[----:B0-----:R-:W-:-:S04]  /*1a200*/  IMAD.U32 R3, RZ, RZ, UR60 ;  /* 0x0000003cff037e24 */ /* 0x001fc8000f8e00ff */
[----:B------:R0:W1:Y:S03]  /*1a210*/  SYNCS.PHASECHK.TRANS64.TRYWAIT P1, [R3+URZ+0x30800], R0 ;  /* 0x03080000030075a7 */ /* 0x000066000802017f */
[----:B-1----:R-:W-:Y:S05]  /*1a220*/  @!P1 NANOSLEEP.SYNCS 0x989680 ;  /* 0x009896800000995d */ /* 0x002fea0003900000 */
[----:B------:R-:W1:Y:S02]  /*1a230*/  @!P1 SYNCS.PHASECHK.TRANS64 P1, [R3+URZ+0x30800], R0 ;  /* 0x03080000030095a7 */ /* 0x000e64000802007f */
[----:B-1----:R-:W-:Y:S05]  /*1a240*/  @!P1 BRA `(.L_x_4495) ;  /* 0xfffffffc00ec9947 */ /* 0x002fea000383ffff */
[----:B------:R-:W-:Y:S05]  /*1a250*/  BRA `(.L_x_4691) ;  /* 0xfffffe7c00f47947 */ /* 0x000fea000383ffff */
.L_x_4499:
[----:B-1----:R1:W2:Y:S02]  /*1a260*/  SYNCS.PHASECHK.TRANS64.TRYWAIT P1, [R3+URZ+0x30830], R0 ;  /* 0x03083000030075a7 */ /* 0x0022a4000802017f */
[----:B--2---:R-:W-:Y:S05]  /*1a270*/  @!P1 NANOSLEEP.SYNCS 0x989680 ;  /* 0x009896800000995d */ /* 0x004fea0003900000 */
[----:B------:R-:W2:Y:S02]  /*1a280*/  @!P1 SYNCS.PHASECHK.TRANS64 P1, [R3+URZ+0x30830], R0 ;  /* 0x03083000030095a7 */ /* 0x000ea4000802007f */
[----:B--2---:R-:W-:Y:S05]  /*1a290*/  @!P1 BRA `(.L_x_4499) ;  /* 0xfffffffc00f09947 */ /* 0x004fea000383ffff */
[----:B------:R-:W-:Y:S05]  /*1a2a0*/  BRA `(.L_x_4498) ;  /* 0xfffffe8000107947 */ /* 0x000fea000383ffff */
.L_x_4516:
[----:B-1----:R-:W-:-:S04]  /*1a2b0*/  IMAD.U32 R9, RZ, RZ, UR6 ;  /* 0x00000006ff097e24 */ /* 0x002fc8000f8e00ff */
[----:B------:R1:W2:Y:S03]  /*1a2c0*/  SYNCS.PHASECHK.TRANS64.TRYWAIT P1, [R9+URZ+0x30830], R8 ;  /* 0x03083008090075a7 */ /* 0x0002a6000802017f */
[----:B--2---:R-:W-:Y:S05]  /*1a2d0*/  @!P1 NANOSLEEP.SYNCS 0x989680 ;  /* 0x009896800000995d */ /* 0x004fea0003900000 */
[----:B------:R-:W2:Y:S02]  /*1a2e0*/  @!P1 SYNCS.PHASECHK.TRANS64 P1, [R9+URZ+0x30830], R8 ;  /* 0x03083008090095a7 */ /* 0x000ea4000802007f */
[----:B--2---:R-:W-:Y:S05]  /*1a2f0*/  @!P1 BRA `(.L_x_4516) ;  /* 0xfffffffc00ec9947 */ /* 0x004fea000383ffff */
[----:B------:R-:W-:Y:S05]  /*1a300*/  BRA `(.L_x_4515) ;  /* 0xfffffeb000f87947 */ /* 0x000fea000383ffff */
.L_x_4520:
[----:B---3--:R-:W-:-:S04]  /*1a310*/  IMAD.U32 R2, RZ, RZ, UR7 ;  /* 0x00000007ff027e24 */ /* 0x008fc8000f8e00ff */
[----:B------:R3:W4:Y:S03]  /*1a320*/  SYNCS.PHASECHK.TRANS64.TRYWAIT P1, [R2+URZ+0x30850], R0 ;  /* 0x03085000020075a7 */ /* 0x000726000802017f */
[----:B----4-:R-:W-:Y:S05]  /*1a330*/  @!P1 NANOSLEEP.SYNCS 0x989680 ;  /* 0x009896800000995d */ /* 0x010fea0003900000 */
[----:B------:R-:W4:Y:S02]  /*1a340*/  @!P1 SYNCS.PHASECHK.TRANS64 P1, [R2+URZ+0x30850], R0 ;  /* 0x03085000020095a7 */ /* 0x000f24000802007f */
[----:B----4-:R-:W-:Y:S05]  /*1a350*/  @!P1 BRA `(.L_x_4520) ;  /* 0xfffffffc00ec9947 */ /* 0x010fea000383ffff */
[----:B------:R-:W-:Y:S05]  /*1a360*/  BRA `(.L_x_4519) ;  /* 0xfffffebc00ac7947 */ /* 0x000fea000383ffff */
.L_x_4539:
[----:B-1----:R-:W-:-:S04]  /*1a370*/  IMAD.U32 R9, RZ, RZ, UR6 ;  /* 0x00000006ff097e24 */ /* 0x002fc8000f8e00ff */
[----:B------:R1:W2:Y:S03]  /*1a380*/  SYNCS.PHASECHK.TRANS64.TRYWAIT P1, [R9+URZ+0x30830], R8 ;  /* 0x03083008090075a7 */ /* 0x0002a6000802017f */
[----:B--2---:R-:W-:Y:S05]  /*1a390*/  @!P1 NANOSLEEP.SYNCS 0x989680 ;  /* 0x009896800000995d */ /* 0x004fea0003900000 */
[----:B------:R-:W2:Y:S02]  /*1a3a0*/  @!P1 SYNCS.PHASECHK.TRANS64 P1, [R9+URZ+0x30830], R8 ;  /* 0x03083008090095a7 */ /* 0x000ea4000802007f */
[----:B--2---:R-:W-:Y:S05]  /*1a3b0*/  @!P1 BRA `(.L_x_4539) ;  /* 0xfffffffc00ec9947 */ /* 0x004fea000383ffff */
[----:B------:R-:W-:Y:S05]  /*1a3c0*/  BRA `(.L_x_4538) ;  /* 0xfffffeec00587947 */ /* 0x000fea000383ffff */
.L_x_4543:
[----:B---3--:R-:W-:-:S04]  /*1a3d0*/  IMAD.U32 R2, RZ, RZ, UR7 ;  /* 0x00000007ff027e24 */ /* 0x008fc8000f8e00ff */
[----:B------:R3:W4:Y:S03]  /*1a3e0*/  SYNCS.PHASECHK.TRANS64.TRYWAIT P1, [R2+URZ+0x30850], R0 ;  /* 0x03085000020075a7 */ /* 0x000726000802017f */
[----:B----4-:R-:W-:Y:S05]  /*1a3f0*/  @!P1 NANOSLEEP.SYNCS 0x989680 ;  /* 0x009896800000995d */ /* 0x010fea0003900000 */
[----:B------:R-:W4:Y:S02]  /*1a400*/  @!P1 SYNCS.PHASECHK.TRANS64 P1, [R2+URZ+0x30850], R0 ;  /* 0x03085000020095a7 */ /* 0x000f24000802007f */
[----:B----4-:R-:W-:Y:S05]  /*1a410*/  @!P1 BRA `(.L_x_4543) ;  /* 0xfffffffc00ec9947 */ /* 0x010fea000383ffff */
[----:B------:R-:W-:Y:S05]  /*1a420*/  BRA `(.L_x_4542) ;  /* 0xfffffef8000c7947 */ /* 0x000fea000383ffff */
.L_x_4551:
[----:B-1----:R-:W-:-:S04]  /*1a430*/  IMAD.U32 R9, RZ, RZ, UR6 ;  /* 0x00000006ff097e24 */ /* 0x002fc8000f8e00ff */
[----:B------:R1:W2:Y:S03]  /*1a440*/  SYNCS.PHASECHK.TRANS64.TRYWAIT P1, [R9+URZ+0x30830], R8 ;  /* 0x03083008090075a7 */ /* 0x0002a6000802017f */
[----:B--2---:R-:W-:Y:S05]  /*1a450*/  @!P1 NANOSLEEP.SYNCS 0x989680 ;  /* 0x009896800000995d */ /* 0x004fea0003900000 */
[----:B------:R-:W2:Y:S02]  /*1a460*/  @!P1 SYNCS.PHASECHK.TRANS64 P1, [R9+URZ+0x30830], R8 ;  /* 0x03083008090095a7 */ /* 0x000ea4000802007f */
[----:B--2---:R-:W-:Y:S05]  /*1a470*/  @!P1 BRA `(.L_x_4551) ;  /* 0xfffffffc00ec9947 */ /* 0x004fea000383ffff */
[----:B------:R-:W-:Y:S05]  /*1a480*/  BRA `(.L_x_4550) ;  /* 0xffffff1000647947 */ /* 0x000fea000383ffff */
.L_x_4555:
[----:B---3--:R-:W-:-:S04]  /*1a490*/  IMAD.U32 R2, RZ, RZ, UR7 ;  /* 0x00000007ff027e24 */ /* 0x008fc8000f8e00ff */
[----:B------:R3:W4:Y:S03]  /*1a4a0*/  SYNCS.PHASECHK.TRANS64.TRYWAIT P1, [R2+URZ+0x30850], R0 ;  /* 0x03085000020075a7 */ /* 0x000726000802017f */
[----:B----4-:R-:W-:Y:S05]  /*1a4b0*/  @!P1 NANOSLEEP.SYNCS 0x989680 ;  /* 0x009896800000995d */ /* 0x010fea0003900000 */
[----:B------:R-:W4:Y:S02]  /*1a4c0*/  @!P1 SYNCS.PHASECHK.TRANS64 P1, [R2+URZ+0x30850], R0 ;  /* 0x03085000020095a7 */ /* 0x000f24000802007f */
[----:B----4-:R-:W-:Y:S05]  /*1a4d0*/  @!P1 BRA `(.L_x_4555) ;  /* 0xfffffffc00ec9947 */ /* 0x010fea000383ffff */
[----:B------:R-:W-:Y:S05]  /*1a4e0*/  BRA `(.L_x_4554) ;  /* 0xffffff1c00187947 */ /* 0x000fea000383ffff */
.L_x_4570:
[----:B-1----:R-:W-:-:S04]  /*1a4f0*/  IMAD.U32 R5, RZ, RZ, UR5 ;  /* 0x00000005ff057e24 */ /* 0x002fc8000f8e00ff */
[----:B------:R1:W2:Y:S03]  /*1a500*/  SYNCS.PHASECHK.TRANS64.TRYWAIT P1, [R5+URZ+0x30850], R0 ;  /* 0x03085000050075a7 */ /* 0x0002a6000802017f */
[----:B--2---:R-:W-:Y:S05]  /*1a510*/  @!P1 NANOSLEEP.SYNCS 0x989680 ;  /* 0x009896800000995d */ /* 0x004fea0003900000 */
[----:B------:R-:W2:Y:S02]  /*1a520*/  @!P1 SYNCS.PHASECHK.TRANS64 P1, [R5+URZ+0x30850], R0 ;  /* 0x03085000050095a7 */ /* 0x000ea4000802007f */
[----:B--2---:R-:W-:Y:S05]  /*1a530*/  @!P1 BRA `(.L_x_4570) ;  /* 0xfffffffc00ec9947 */ /* 0x004fea000383ffff */
[----:B------:R-:W-:Y:S05]  /*1a540*/  BRA `(.L_x_4569) ;  /* 0xffffff4c00687947 */ /* 0x000fea000383ffff */
.L_x_4626:
        /* <DEDUP_REMOVED lines=11> */
.L_x_4693:
[----:B------:R-:W-:Y:S05]  /*1a600*/  BSYNC B0 ;  /* 0x0000000000007941 */ /* 0x000fea0003800000 */
.L_x_4692:
[----:B------:R-:W-:Y:S05]  /*1a610*/  BRA `(.L_x_4694) ;  /* 0xffffffb8008c7947 */ /* 0x000fea000383ffff */
.L_x_4629:
[----:B0-----:R0:W1:Y:S02]  /*1a620*/  SYNCS.PHASECHK.TRANS64.TRYWAIT P0, [R7+URZ+0x30840], R2 ;  /* 0x03084002070075a7 */ /* 0x001064000800017f */
[----:B-1----:R-:W-:Y:S05]  /*1a630*/  @!P0 NANOSLEEP.SYNCS 0x989680 ;  /* 0x009896800000895d */ /* 0x002fea0003900000 */
[----:B------:R-:W1:Y:S02]  /*1a640*/  @!P0 SYNCS.PHASECHK.TRANS64 P0, [R7+URZ+0x30840], R2 ;  /* 0x03084002070085a7 */ /* 0x000e64000800007f */
[----:B-1----:R-:W-:Y:S05]  /*1a650*/  @!P0 BRA `(.L_x_4629) ;  /* 0xfffffffc00f08947 */ /* 0x002fea000383ffff */
[----:B------:R-:W-:Y:S05]  /*1a660*/  BRA `(.L_x_4695) ;  /* 0xffffffb800f47947 */ /* 0x000fea000383ffff */
.L_x_4630:
        /* <DEDUP_REMOVED lines=8> */
.L_x_4697:
[----:B------:R-:W-:Y:S05]  /*1a6f0*/  BSYNC B0 ;  /* 0x0000000000007941 */ /* 0x000fea0003800000 */
.L_x_4696:
        /* <DEDUP_REMOVED lines=9> */
.L_x_4698:
[----:B------:R-:W-:Y:S02]  /*1a790*/  IMAD.MOV.U32 R13, RZ, RZ, R0 ;  /* 0x000000ffff0d7224 */ /* 0x000fe400078e0000 */
[----:B------:R-:W-:Y:S02]  /*1a7a0*/  IMAD.MOV.U32 R12, RZ, RZ, 0x1 ;  /* 0x00000001ff0c7424 */ /* 0x000fe400078e00ff */
[----:B------:R-:W-:-:S07]  /*1a7b0*/  IMAD.MOV.U32 R3, RZ, RZ, R14 ;  /* 0x000000ffff037224 */ /* 0x000fce00078e000e */
[----:B------:R-:W-:Y:S05]  /*1a7c0*/  WARPSYNC.COLLECTIVE R15, `(.L_x_4699) ;  /* 0x000000000f087348 */ /* 0x000fea0003c00000 */
[----:B------:R0:W1:Y:S02]  /*1a7d0*/  SHFL.IDX P6, R14, R13, R12, R11 ;  /* 0x0000000c0d0e7389 */ /* 0x00006400000c000b */
[----:B01----:R-:W-:Y:S01]  /*1a7e0*/  ENDCOLLECTIVE ;  /* 0x000000000000791b */ /* 0x003fe20003800000 */
.L_x_4699:
        /* <DEDUP_REMOVED lines=17> */
.L_x_4700:
[----:B------:R-:W-:Y:S02]  /*1a900*/  @P1 IMAD R8, R5, 0x2, R17 ;  /* 0x0000000205081824 */ /* 0x000fe400078e0211 */
[----:B------:R-:W-:Y:S02]  /*1a910*/  IMAD.MOV.U32 R13, RZ, RZ, R0 ;  /* 0x000000ffff0d7224 */ /* 0x000fe400078e0000 */
[----:B------:R-:W-:Y:S02]  /*1a920*/  IMAD.MOV.U32 R12, RZ, RZ, 0x2 ;  /* 0x00000002ff0c7424 */ /* 0x000fe400078e00ff */
[----:B------:R-:W-:-:S07]  /*1a930*/  IMAD.MOV.U32 R3, RZ, RZ, R14 ;  /* 0x000000ffff037224 */ /* 0x000fce00078e000e */
[----:B------:R-:W-:Y:S05]  /*1a940*/  WARPSYNC.COLLECTIVE R15, `(.L_x_4701) ;  /* 0x000000000f087348 */ /* 0x000fea0003c00000 */
[----:B------:R0:W1:Y:S02]  /*1a950*/  SHFL.IDX P6, R14, R13, R12, R11 ;  /* 0x0000000c0d0e7389 */ /* 0x00006400000c000b */
[----:B01----:R-:W-:Y:S01]  /*1a960*/  ENDCOLLECTIVE ;  /* 0x000000000000791b */ /* 0x003fe20003800000 */
.L_x_4701:
        /* <DEDUP_REMOVED lines=17> */
.L_x_4702:
[----:B------:R-:W-:Y:S02]  /*1aa80*/  @P1 IMAD R8, R5, 0x2, R17 ;  /* 0x0000000205081824 */ /* 0x000fe400078e0211 */
[----:B------:R-:W-:Y:S02]  /*1aa90*/  IMAD.MOV.U32 R13, RZ, RZ, R0 ;  /* 0x000000ffff0d7224 */ /* 0x000fe400078e0000 */
[----:B------:R-:W-:Y:S02]  /*1aaa0*/  IMAD.MOV.U32 R12, RZ, RZ, 0x3 ;  /* 0x00000003ff0c7424 */ /* 0x000fe400078e00ff */
[----:B------:R-:W-:-:S07]  /*1aab0*/  IMAD.MOV.U32 R3, RZ, RZ, R14 ;  /* 0x000000ffff037224 */ /* 0x000fce00078e000e */
[----:B------:R-:W-:Y:S05]  /*1aac0*/  WARPSYNC.COLLECTIVE R15, `(.L_x_4703) ;  /* 0x000000000f087348 */ /* 0x000fea0003c00000 */
[----:B------:R0:W1:Y:S02]  /*1aad0*/  SHFL.IDX P6, R14, R13, R12, R11 ;  /* 0x0000000c0d0e7389 */ /* 0x00006400000c000b */
[----:B01----:R-:W-:Y:S01]  /*1aae0*/  ENDCOLLECTIVE ;  /* 0x000000000000791b */ /* 0x003fe20003800000 */
.L_x_4703:
        /* <DEDUP_REMOVED lines=17> */
.L_x_4704:
[----:B------:R-:W-:Y:S02]  /*1ac00*/  @P1 IMAD R8, R5, 0x2, R17 ;  /* 0x0000000205081824 */ /* 0x000fe400078e0211 */
[----:B------:R-:W-:Y:S02]  /*1ac10*/  IMAD.MOV.U32 R13, RZ, RZ, R0 ;  /* 0x000000ffff0d7224 */ /* 0x000fe400078e0000 */
[----:B------:R-:W-:Y:S02]  /*1ac20*/  IMAD.MOV.U32 R12, RZ, RZ, 0x4 ;  /* 0x00000004ff0c7424 */ /* 0x000fe400078e00ff */
[----:B------:R-:W-:-:S07]  /*1ac30*/  IMAD.MOV.U32 R3, RZ, RZ, R14 ;  /* 0x000000ffff037224 */ /* 0x000fce00078e000e */
[----:B------:R-:W-:Y:S05]  /*1ac40*/  WARPSYNC.COLLECTIVE R15, `(.L_x_4705) ;  /* 0x000000000f087348 */ /* 0x000fea0003c00000 */
[----:B------:R0:W1:Y:S02]  /*1ac50*/  SHFL.IDX P6, R14, R13, R12, R11 ;  /* 0x0000000c0d0e7389 */ /* 0x00006400000c000b */
[----:B01----:R-:W-:Y:S01]  /*1ac60*/  ENDCOLLECTIVE ;  /* 0x000000000000791b */ /* 0x003fe20003800000 */
.L_x_4705:
        /* <DEDUP_REMOVED lines=17> */
.L_x_4706:
[----:B------:R-:W-:Y:S02]  /*1ad80*/  @P1 IMAD R8, R5, 0x2, R17 ;  /* 0x0000000205081824 */ /* 0x000fe400078e0211 */
[----:B------:R-:W-:Y:S02]  /*1ad90*/  IMAD.MOV.U32 R13, RZ, RZ, R0 ;  /* 0x000000ffff0d7224 */ /* 0x000fe400078e0000 */
[----:B------:R-:W-:Y:S02]  /*1ada0*/  IMAD.MOV.U32 R12, RZ, RZ, 0x5 ;  /* 0x00000005ff0c7424 */ /* 0x000fe400078e00ff */
[----:B------:R-:W-:-:S07]  /*1adb0*/  IMAD.MOV.U32 R3, RZ, RZ, R14 ;  /* 0x000000ffff037224 */ /* 0x000fce00078e000e */
[----:B------:R-:W-:Y:S05]  /*1adc0*/  WARPSYNC.COLLECTIVE R15, `(.L_x_4707) ;  /* 0x000000000f087348 */ /* 0x000fea0003c00000 */
[----:B------:R0:W1:Y:S02]  /*1add0*/  SHFL.IDX P6, R14, R13, R12, R11 ;  /* 0x0000000c0d0e7389 */ /* 0x00006400000c000b */
[----:B01----:R-:W-:Y:S01]  /*1ade0*/  ENDCOLLECTIVE ;  /* 0x000000000000791b */ /* 0x003fe20003800000 */
.L_x_4707:
        /* <DEDUP_REMOVED lines=10> */
.L_x_4708:
        /* <DEDUP_REMOVED lines=8> */
.L_x_4635:
        /* <DEDUP_REMOVED lines=9> */
.L_x_4710:
[C---:B------:R-:W-:Y:S01]  /*1afa0*/  VIADD R6, R25.reuse, 0x10 ;  /* 0x0000001019067836 */ /* 0x040fe20000000000 */
[----:B------:R-:W-:Y:S01]  /*1afb0*/  ISETP.GE.AND P1, PT, R25, R29, PT ;  /* 0x0000001d1900720c */ /* 0x000fe20003f26270 */
[----:B------:R-:W-:Y:S02]  /*1afc0*/  IMAD.MOV.U32 R13, RZ, RZ, R0 ;  /* 0x000000ffff0d7224 */ /* 0x000fe400078e0000 */
[----:B------:R-:W-:-:S10]  /*1afd0*/  IMAD.MOV.U32 R2, RZ, RZ, R14 ;  /* 0x000000ffff027224 */ /* 0x000fd400078e000e */
[----:B------:R-:W-:Y:S05]  /*1afe0*/  WARPSYNC.COLLECTIVE R15, `(.L_x_4711) ;  /* 0x000000000f087348 */ /* 0x000fea0003c00000 */
[----:B------:R0:W1:Y:S02]  /*1aff0*/  SHFL.IDX P6, R14, R13, R12, R11 ;  /* 0x0000000c0d0e7389 */ /* 0x00006400000c000b */
[----:B01----:R-:W-:Y:S01]  /*1b000*/  ENDCOLLECTIVE ;  /* 0x000000000000791b */ /* 0x003fe20003800000 */
.L_x_4711:
        /* <DEDUP_REMOVED lines=8> */
.L_x_4712:
[----:B------:R-:W-:Y:S01]  /*1b090*/  @!PT LDS RZ, [RZ] ;  /* 0x00000000fffff984 */ /* 0x000fe20000000800 */
[----:B------:R-:W-:Y:S01]  /*1b0a0*/  @!PT LDS RZ, [RZ] ;  /* 0x00000000fffff984 */ /* 0x000fe20000000800 */
[----:B------:R-:W-:Y:S01]  /*1b0b0*/  @!PT LDS RZ, [RZ] ;  /* 0x00000000fffff984 */ /* 0x000fe20000000800 */
[----:B------:R-:W-:Y:S04]  /*1b0c0*/  @!P1 LDGSTS.E.BYPASS.LTC128B.128 [R36+0x12400], desc[UR36][R2.64], !P3 ;  /* 0x1240000002249fae */ /* 0x000fe8000d901d64 */
[----:B------:R-:W-:Y:S04]  /*1b0d0*/  @!P1 LDGSTS.E.BYPASS.LTC128B.128 [R36+0x16400], desc[UR36][R2.64+0x80], !P2 ;  /* 0x1640008002249fae */ /* 0x000fe8000d101d64 */
[----:B------:R0:W-:Y:S01]  /*1b0e0*/  @!P1 LDGSTS.E.BYPASS.LTC128B.128 [R36+0x1a400], desc[UR36][R2.64+0x100], !P0 ;  /* 0x1a40010002249fae */ /* 0x0001e2000c101d64 */
[----:B------:R-:W-:Y:S01]  /*1b0f0*/  ISETP.GE.AND P1, PT, R6, R29, PT ;  /* 0x0000001d0600720c */ /* 0x000fe20003f26270 */
[----:B------:R-:W-:-:S02]  /*1b100*/  IMAD.MOV.U32 R13, RZ, RZ, R0 ;  /* 0x000000ffff0d7224 */ /* 0x000fc400078e0000 */
[----:B------:R-:W-:Y:S02]  /*1b110*/  VIADD R6, R25, 0x20 ;  /* 0x0000002019067836 */ /* 0x000fe40000000000 */
[----:B0-----:R-:W-:-:S08]  /*1b120*/  IMAD.MOV.U32 R2, RZ, RZ, R14 ;  /* 0x000000ffff027224 */ /* 0x001fd000078e000e */
[----:B------:R-:W-:Y:S05]  /*1b130*/  WARPSYNC.COLLECTIVE R15, `(.L_x_4713) ;  /* 0x000000000f087348 */ /* 0x000fea0003c00000 */
[----:B------:R0:W1:Y:S02]  /*1b140*/  SHFL.IDX P6, R14, R13, R12, R11 ;  /* 0x0000000c0d0e7389 */ /* 0x00006400000c000b */
[----:B01----:R-:W-:Y:S01]  /*1b150*/  ENDCOLLECTIVE ;  /* 0x000000000000791b */ /* 0x003fe20003800000 */
.L_x_4713:
        /* <DEDUP_REMOVED lines=8> */
.L_x_4714:
[----:B------:R-:W-:-:S05]  /*1b1e0*/  @!P1 IMAD.MOV.U32 R3, RZ, RZ, R5 ;  /* 0x000000ffff039224 */ /* 0x000fca00078e0005 */
        /* <DEDUP_REMOVED lines=13> */
.L_x_4715:
        /* <DEDUP_REMOVED lines=8> */
.L_x_4716:
        /* <DEDUP_REMOVED lines=14> */
.L_x_4717:
        /* <DEDUP_REMOVED lines=8> */
.L_x_4718:
        /* <DEDUP_REMOVED lines=14> */
.L_x_4719:
        /* <DEDUP_REMOVED lines=8> */
.L_x_4720:
        /* <DEDUP_REMOVED lines=14> */
.L_x_4721:
        /* <DEDUP_REMOVED lines=8> */
.L_x_4722:
        /* <DEDUP_REMOVED lines=13> */
.L_x_4723:
        /* <DEDUP_REMOVED lines=8> */
.L_x_4724:
        /* <DEDUP_REMOVED lines=12> */
.L_x_4725:
[----:B------:R-:W-:Y:S05]  /*1b970*/  BRA `(.L_x_4726) ;  /* 0xffffffb8008c7947 */ /* 0x000fea000383ffff */
.L_x_4640:
[----:B0-----:R0:W1:Y:S02]  /*1b980*/  SYNCS.PHASECHK.TRANS64.TRYWAIT P0, [R17+URZ+0x30820], R0 ;  /* 0x03082000110075a7 */ /* 0x001064000800017f */
[----:B-1----:R-:W-:Y:S05]  /*1b990*/  @!P0 NANOSLEEP.SYNCS 0x989680 ;  /* 0x009896800000895d */ /* 0x002fea0003900000 */
[----:B------:R-:W1:Y:S02]  /*1b9a0*/  @!P0 SYNCS.PHASECHK.TRANS64 P0, [R17+URZ+0x30820], R0 ;  /* 0x03082000110085a7 */ /* 0x000e64000800007f */
[----:B-1----:R-:W-:Y:S05]  /*1b9b0*/  @!P0 BRA `(.L_x_4640) ;  /* 0xfffffffc00f08947 */ /* 0x002fea000383ffff */
[----:B------:R-:W-:Y:S05]  /*1b9c0*/  BRA `(.L_x_4727) ;  /* 0xffffffbc00047947 */ /* 0x000fea000383ffff */
.L_x_4645:
[----:B0-----:R0:W1:Y:S02]  /*1b9d0*/  SYNCS.PHASECHK.TRANS64.TRYWAIT P0, [R6+URZ+0x30840], R3 ;  /* 0x03084003060075a7 */ /* 0x001064000800017f */
[----:B-1----:R-:W-:Y:S05]  /*1b9e0*/  @!P0 NANOSLEEP.SYNCS 0x989680 ;  /* 0x009896800000895d */ /* 0x002fea0003900000 */
[----:B------:R-:W1:Y:S02]  /*1b9f0*/  @!P0 SYNCS.PHASECHK.TRANS64 P0, [R6+URZ+0x30840], R3 ;  /* 0x03084003060085a7 */ /* 0x000e64000800007f */
[----:B-1----:R-:W-:Y:S05]  /*1ba00*/  @!P0 BRA `(.L_x_4645) ;  /* 0xfffffffc00f08947 */ /* 0x002fea000383ffff */
[----:B------:R-:W-:Y:S05]  /*1ba10*/  BRA `(.L_x_4728) ;  /* 0xffffffbc00e07947 */ /* 0x000fea000383ffff */
.L_x_4646:
[----:B------:R-:W-:Y:S01]  /*1ba20*/  BSSY B1, `(.L_x_4729) ;  /* 0x0000008000017945 */ /* 0x000fe20003800000 */
[----:B------:R-:W-:Y:S02]  /*1ba30*/  IMAD.MOV.U32 R13, RZ, RZ, R8 ;  /* 0x000000ffff0d7224 */ /* 0x000fe400078e0008 */
[----:B------:R-:W-:Y:S02]  /*1ba40*/  IMAD.MOV.U32 R12, RZ, RZ, RZ ;  /* 0x000000ffff0c7224 */ /* 0x000fe400078e00ff */
[----:B------:R-:W-:Y:S02]  /*1ba50*/  IMAD.MOV.U32 R11, RZ, RZ, 0x181f ;  /* 0x0000181fff0b7424 */ /* 0x000fe400078e00ff */
[----:B------:R-:W-:-:S07]  /*1ba60*/  IMAD.MOV.U32 R15, RZ, RZ, -0x1 ;  /* 0xffffffffff0f7424 */ /* 0x000fce00078e00ff */
[----:B--2---:R-:W-:Y:S05]  /*1ba70*/  WARPSYNC.COLLECTIVE R15, `(.L_x_4730) ;  /* 0x000000000f087348 */ /* 0x004fea0003c00000 */
[----:B--2---:R0:W1:Y:S02]  /*1ba80*/  SHFL.IDX P6, R14, R13, R12, R11 ;  /* 0x0000000c0d0e7389 */ /* 0x00406400000c000b */
[----:B01----:R-:W-:Y:S01]  /*1ba90*/  ENDCOLLECTIVE ;  /* 0x000000000000791b */ /* 0x003fe20003800000 */
.L_x_4730:
[----:B------:R-:W-:Y:S05]  /*1baa0*/  BSYNC B1 ;  /* 0x0000000000017941 */ /* 0x000fea0003800000 */
.L_x_4729:
        /* <DEDUP_REMOVED lines=12> */
.L_x_4731:
[----:B------:R-:W-:Y:S02]  /*1bb70*/  IMAD R5, R5, 0x2, R17 ;  /* 0x0000000205057824 */ /* 0x000fe400078e0211 */
[----:B------:R-:W-:Y:S02]  /*1bb80*/  IMAD.MOV.U32 R13, RZ, RZ, R8 ;  /* 0x000000ffff0d7224 */ /* 0x000fe400078e0008 */
[----:B------:R-:W-:Y:S02]  /*1bb90*/  IMAD.MOV.U32 R12, RZ, RZ, 0x1 ;  /* 0x00000001ff0c7424 */ /* 0x000fe400078e00ff */
[----:B------:R-:W-:-:S07]  /*1bba0*/  IMAD.MOV.U32 R2, RZ, RZ, R14 ;  /* 0x000000ffff027224 */ /* 0x000fce00078e000e */
[----:B------:R-:W-:Y:S05]  /*1bbb0*/  WARPSYNC.COLLECTIVE R15, `(.L_x_4732) ;  /* 0x000000000f087348 */ /* 0x000fea0003c00000 */
[----:B------:R0:W1:Y:S02]  /*1bbc0*/  SHFL.IDX P6, R14, R13, R12, R11 ;  /* 0x0000000c0d0e7389 */ /* 0x00006400000c000b */
[----:B01----:R-:W-:Y:S01]  /*1bbd0*/  ENDCOLLECTIVE ;  /* 0x000000000000791b */ /* 0x003fe20003800000 */
.L_x_4732:
        /* <DEDUP_REMOVED lines=13> */
.L_x_4733:
[----:B------:R-:W-:Y:S02]  /*1bcb0*/  IMAD.MOV.U32 R13, RZ, RZ, R8 ;  /* 0x000000ffff0d7224 */ /* 0x000fe400078e0008 */
[----:B------:R-:W-:Y:S02]  /*1bcc0*/  IMAD.MOV.U32 R12, RZ, RZ, 0x2 ;  /* 0x00000002ff0c7424 */ /* 0x000fe400078e00ff */
[----:B------:R-:W-:-:S07]  /*1bcd0*/  IMAD.MOV.U32 R2, RZ, RZ, R14 ;  /* 0x000000ffff027224 */ /* 0x000fce00078e000e */
[----:B------:R-:W-:Y:S05]  /*1bce0*/  WARPSYNC.COLLECTIVE R15, `(.L_x_4734) ;  /* 0x000000000f087348 */ /* 0x000fea0003c00000 */
[----:B------:R0:W1:Y:S02]  /*1bcf0*/  SHFL.IDX P6, R14, R13, R12, R11 ;  /* 0x0000000c0d0e7389 */ /* 0x00006400000c000b */
[----:B01----:R-:W-:Y:S01]  /*1bd00*/  ENDCOLLECTIVE ;  /* 0x000000000000791b */ /* 0x003fe20003800000 */
.L_x_4734:
        /* <DEDUP_REMOVED lines=13> */
.L_x_4735:
[----:B------:R-:W-:Y:S02]  /*1bde0*/  IMAD.MOV.U32 R13, RZ, RZ, R8 ;  /* 0x000000ffff0d7224 */ /* 0x000fe400078e0008 */
[----:B------:R-:W-:Y:S02]  /*1bdf0*/  IMAD.MOV.U32 R12, RZ, RZ, 0x3 ;  /* 0x00000003ff0c7424 */ /* 0x000fe400078e00ff */
[----:B------:R-:W-:-:S07]  /*1be00*/  IMAD.MOV.U32 R2, RZ, RZ, R14 ;  /* 0x000000ffff027224 */ /* 0x000fce00078e000e */
[----:B------:R-:W-:Y:S05]  /*1be10*/  WARPSYNC.COLLECTIVE R15, `(.L_x_4736) ;  /* 0x000000000f087348 */ /* 0x000fea0003c00000 */
[----:B------:R0:W1:Y:S02]  /*1be20*/  SHFL.IDX P6, R14, R13, R12, R11 ;  /* 0x0000000c0d0e7389 */ /* 0x00006400000c000b */
[----:B01----:R-:W-:Y:S01]  /*1be30*/  ENDCOLLECTIVE ;  /* 0x000000000000791b */ /* 0x003fe20003800000 */
.L_x_4736:
        /* <DEDUP_REMOVED lines=13> */
.L_x_4737:
[----:B------:R-:W-:Y:S02]  /*1bf10*/  IMAD.MOV.U32 R13, RZ, RZ, R8 ;  /* 0x000000ffff0d7224 */ /* 0x000fe400078e0008 */
[----:B------:R-:W-:Y:S02]  /*1bf20*/  IMAD.MOV.U32 R12, RZ, RZ, 0x4 ;  /* 0x00000004ff0c7424 */ /* 0x000fe400078e00ff */
[----:B------:R-:W-:-:S07]  /*1bf30*/  IMAD.MOV.U32 R2, RZ, RZ, R14 ;  /* 0x000000ffff027224 */ /* 0x000fce00078e000e */
[----:B------:R-:W-:Y:S05]  /*1bf40*/  WARPSYNC.COLLECTIVE R15, `(.L_x_4738) ;  /* 0x000000000f087348 */ /* 0x000fea0003c00000 */
[----:B------:R0:W1:Y:S02]  /*1bf50*/  SHFL.IDX P6, R14, R13, R12, R11 ;  /* 0x0000000c0d0e7389 */ /* 0x00006400000c000b */
[----:B01----:R-:W-:Y:S01]  /*1bf60*/  ENDCOLLECTIVE ;  /* 0x000000000000791b */ /* 0x003fe20003800000 */
.L_x_4738:
        /* <DEDUP_REMOVED lines=13> */
.L_x_4739:
[----:B------:R-:W-:Y:S02]  /*1c040*/  IMAD.MOV.U32 R13, RZ, RZ, R8 ;  /* 0x000000ffff0d7224 */ /* 0x000fe400078e0008 */
[----:B------:R-:W-:Y:S02]  /*1c050*/  IMAD.MOV.U32 R12, RZ, RZ, 0x5 ;  /* 0x00000005ff0c7424 */ /* 0x000fe400078e00ff */
[----:B------:R-:W-:-:S07]  /*1c060*/  IMAD.MOV.U32 R2, RZ, RZ, R14 ;  /* 0x000000ffff027224 */ /* 0x000fce00078e000e */
[----:B------:R-:W-:Y:S05]  /*1c070*/  WARPSYNC.COLLECTIVE R15, `(.L_x_4740) ;  /* 0x000000000f087348 */ /* 0x000fea0003c00000 */
[----:B------:R0:W1:Y:S02]  /*1c080*/  SHFL.IDX P6, R14, R13, R12, R11 ;  /* 0x0000000c0d0e7389 */ /* 0x00006400000c000b */
[----:B01----:R-:W-:Y:S01]  /*1c090*/  ENDCOLLECTIVE ;  /* 0x000000000000791b */ /* 0x003fe20003800000 */
.L_x_4740:
        /* <DEDUP_REMOVED lines=14> */
.L_x_4741:
[----:B------:R-:W-:Y:S01]  /*1c180*/  IMAD.MOV.U32 R2, RZ, RZ, R14 ;  /* 0x000000ffff027224 */ /* 0x000fe200078e000e */
[----:B------:R-:W-:Y:S06]  /*1c190*/  BRA `(.L_x_4742) ;  /* 0xffffffbc00007947 */ /* 0x000fec000383ffff */
.L_x_4651:
[----:B0-----:R0:W1:Y:S02]  /*1c1a0*/  SYNCS.PHASECHK.TRANS64.TRYWAIT P0, [R6+URZ+0x30860], R2 ;  /* 0x03086002060075a7 */ /* 0x001064000800017f */
[----:B-1----:R-:W-:Y:S05]  /*1c1b0*/  @!P0 NANOSLEEP.SYNCS 0x989680 ;  /* 0x009896800000895d */ /* 0x002fea0003900000 */
[----:B------:R-:W1:Y:S02]  /*1c1c0*/  @!P0 SYNCS.PHASECHK.TRANS64 P0, [R6+URZ+0x30860], R2 ;  /* 0x03086002060085a7 */ /* 0x000e64000800007f */
[----:B-1----:R-:W-:Y:S05]  /*1c1d0*/  @!P0 BRA `(.L_x_4651) ;  /* 0xfffffffc00f08947 */ /* 0x002fea000383ffff */
[----:B------:R-:W-:Y:S05]  /*1c1e0*/  BRA `(.L_x_4743) ;  /* 0xffffffbc00647947 */ /* 0x000fea000383ffff */
.L_x_4652:
        /* <DEDUP_REMOVED lines=8> */
.L_x_4745:
[----:B------:R-:W-:Y:S05]  /*1c270*/  BSYNC B1 ;  /* 0x0000000000017941 */ /* 0x000fea0003800000 */
.L_x_4744:
        /* <DEDUP_REMOVED lines=9> */
.L_x_4746:
[----:B------:R-:W-:Y:S02]  /*1c310*/  IMAD.MOV.U32 R13, RZ, RZ, R19 ;  /* 0x000000ffff0d7224 */ /* 0x000fe400078e0013 */
[----:B------:R-:W-:Y:S02]  /*1c320*/  IMAD.MOV.U32 R12, RZ, RZ, 0x1 ;  /* 0x00000001ff0c7424 */ /* 0x000fe400078e00ff */
[----:B------:R-:W-:-:S07]  /*1c330*/  IMAD.MOV.U32 R2, RZ, RZ, R14 ;  /* 0x000000ffff027224 */ /* 0x000fce00078e000e */
[----:B------:R-:W-:Y:S05]  /*1c340*/  WARPSYNC.COLLECTIVE R15, `(.L_x_4747) ;  /* 0x000000000f087348 */ /* 0x000fea0003c00000 */
[----:B------:R0:W1:Y:S02]  /*1c350*/  SHFL.IDX P6, R14, R13, R12, R11 ;  /* 0x0000000c0d0e7389 */ /* 0x00006400000c000b */
[----:B01----:R-:W-:Y:S01]  /*1c360*/  ENDCOLLECTIVE ;  /* 0x000000000000791b */ /* 0x003fe20003800000 */
.L_x_4747:
        /* <DEDUP_REMOVED lines=16> */
.L_x_4748:
[----:B------:R-:W-:Y:S02]  /*1c470*/  IMAD.MOV.U32 R13, RZ, RZ, R19 ;  /* 0x000000ffff0d7224 */ /* 0x000fe400078e0013 */
[----:B------:R-:W-:Y:S02]  /*1c480*/  IMAD.MOV.U32 R12, RZ, RZ, 0x2 ;  /* 0x00000002ff0c7424 */ /* 0x000fe400078e00ff */
[----:B------:R-:W-:-:S07]  /*1c490*/  IMAD.MOV.U32 R2, RZ, RZ, R14 ;  /* 0x000000ffff027224 */ /* 0x000fce00078e000e */
[----:B------:R-:W-:Y:S05]  /*1c4a0*/  WARPSYNC.COLLECTIVE R15, `(.L_x_4749) ;  /* 0x000000000f087348 */ /* 0x000fea0003c00000 */
[----:B------:R0:W1:Y:S02]  /*1c4b0*/  SHFL.IDX P6, R14, R13, R12, R11 ;  /* 0x0000000c0d0e7389 */ /* 0x00006400000c000b */
[----:B01----:R-:W-:Y:S01]  /*1c4c0*/  ENDCOLLECTIVE ;  /* 0x000000000000791b */ /* 0x003fe20003800000 */
.L_x_4749:
        /* <DEDUP_REMOVED lines=16> */
.L_x_4750:
[----:B------:R-:W-:Y:S02]  /*1c5d0*/  IMAD.MOV.U32 R13, RZ, RZ, R19 ;  /* 0x000000ffff0d7224 */ /* 0x000fe400078e0013 */
[----:B------:R-:W-:Y:S02]  /*1c5e0*/  IMAD.MOV.U32 R12, RZ, RZ, 0x3 ;  /* 0x00000003ff0c7424 */ /* 0x000fe400078e00ff */
[----:B------:R-:W-:-:S07]  /*1c5f0*/  IMAD.MOV.U32 R2, RZ, RZ, R14 ;  /* 0x000000ffff027224 */ /* 0x000fce00078e000e */
[----:B------:R-:W-:Y:S05]  /*1c600*/  WARPSYNC.COLLECTIVE R15, `(.L_x_4751) ;  /* 0x000000000f087348 */ /* 0x000fea0003c00000 */
[----:B------:R0:W1:Y:S02]  /*1c610*/  SHFL.IDX P6, R14, R13, R12, R11 ;  /* 0x0000000c0d0e7389 */ /* 0x00006400000c000b */
[----:B01----:R-:W-:Y:S01]  /*1c620*/  ENDCOLLECTIVE ;  /* 0x000000000000791b */ /* 0x003fe20003800000 */
.L_x_4751:
        /* <DEDUP_REMOVED lines=16> */
.L_x_4752:
[----:B------:R-:W-:Y:S02]  /*1c730*/  IMAD.MOV.U32 R13, RZ, RZ, R19 ;  /* 0x000000ffff0d7224 */ /* 0x000fe400078e0013 */
[----:B------:R-:W-:Y:S02]  /*1c740*/  IMAD.MOV.U32 R12, RZ, RZ, 0x4 ;  /* 0x00000004ff0c7424 */ /* 0x000fe400078e00ff */
[----:B------:R-:W-:-:S07]  /*1c750*/  IMAD.MOV.U32 R2, RZ, RZ, R14 ;  /* 0x000000ffff027224 */ /* 0x000fce00078e000e */
[----:B------:R-:W-:Y:S05]  /*1c760*/  WARPSYNC.COLLECTIVE R15, `(.L_x_4753) ;  /* 0x000000000f087348 */ /* 0x000fea0003c00000 */
[----:B------:R0:W1:Y:S02]  /*1c770*/  SHFL.IDX P6, R14, R13, R12, R11 ;  /* 0x0000000c0d0e7389 */ /* 0x00006400000c000b */
[----:B01----:R-:W-:Y:S01]  /*1c780*/  ENDCOLLECTIVE ;  /* 0x000000000000791b */ /* 0x003fe20003800000 */
.L_x_4753:
        /* <DEDUP_REMOVED lines=16> */
.L_x_4754:
[----:B------:R-:W-:Y:S02]  /*1c890*/  IMAD.MOV.U32 R13, RZ, RZ, R19 ;  /* 0x000000ffff0d7224 */ /* 0x000fe400078e0013 */
[----:B------:R-:W-:Y:S02]  /*1c8a0*/  IMAD.MOV.U32 R12, RZ, RZ, 0x5 ;  /* 0x00000005ff0c7424 */ /* 0x000fe400078e00ff */
[----:B------:R-:W-:-:S07]  /*1c8b0*/  IMAD.MOV.U32 R2, RZ, RZ, R14 ;  /* 0x000000ffff027224 */ /* 0x000fce00078e000e */
[----:B------:R-:W-:Y:S05]  /*1c8c0*/  WARPSYNC.COLLECTIVE R15, `(.L_x_4755) ;  /* 0x000000000f087348 */ /* 0x000fea0003c00000 */
[----:B------:R0:W1:Y:S02]  /*1c8d0*/  SHFL.IDX P6, R14, R13, R12, R11 ;  /* 0x0000000c0d0e7389 */ /* 0x00006400000c000b */
[----:B01----:R-:W-:Y:S01]  /*1c8e0*/  ENDCOLLECTIVE ;  /* 0x000000000000791b */ /* 0x003fe20003800000 */
.L_x_4755:
        /* <DEDUP_REMOVED lines=13> */
.L_x_4756:
[----:B------:R-:W-:Y:S01]  /*1c9c0*/  @!PT LDS RZ, [RZ] ;  /* 0x00000000fffff984 */ /* 0x000fe20000000800 */
[----:B------:R-:W-:Y:S01]  /*1c9d0*/  @!PT LDS RZ, [RZ] ;  /* 0x00000000fffff984 */ /* 0x000fe20000000800 */
[----:B------:R-:W-:Y:S01]  /*1c9e0*/  @!PT LDS RZ, [RZ] ;  /* 0x00000000fffff984 */ /* 0x000fe20000000800 */
[----:B------:R1:W-:Y:S01]  /*1c9f0*/  LDGSTS.E.BYPASS.LTC128B.128 [R5+0x5400], desc[UR36][R2.64+0x80], !P0 ;  /* 0x0540008002057fae */ /* 0x0003e2000c101d64 */
[----:B------:R-:W-:-:S13]  /*1ca00*/  ISETP.LT.OR P0, PT, R7, 0x41, P1 ;  /* 0x000000410700780c */ /* 0x000fda0000f01670 */
[----:B------:R1:W-:Y:S01]  /*1ca10*/  LDGSTS.E.BYPASS.LTC128B.128 [R5+0x8400], desc[UR36][R2.64+0x100], !P0 ;  /* 0x0840010002057fae */ /* 0x0003e2000c101d64 */
[----:B------:R-:W-:Y:S05]  /*1ca20*/  BRA `(.L_x_4757) ;  /* 0xffffffb800487947 */ /* 0x000fea000383ffff */
.L_x_4660:
[----:B0-----:R0:W1:Y:S02]  /*1ca30*/  SYNCS.PHASECHK.TRANS64.TRYWAIT P0, [R0+URZ+0x30860], R3 ;  /* 0x03086003000075a7 */ /* 0x001064000800017f */
[----:B-1----:R-:W-:Y:S05]  /*1ca40*/  @!P0 NANOSLEEP.SYNCS 0x989680 ;  /* 0x009896800000895d */ /* 0x002fea0003900000 */
[----:B------:R-:W1:Y:S02]  /*1ca50*/  @!P0 SYNCS.PHASECHK.TRANS64 P0, [R0+URZ+0x30860], R3 ;  /* 0x03086003000085a7 */ /* 0x000e64000800007f */
[----:B-1----:R-:W-:Y:S05]  /*1ca60*/  @!P0 BRA `(.L_x_4660) ;  /* 0xfffffffc00f08947 */ /* 0x002fea000383ffff */
[----:B------:R-:W-:Y:S05]  /*1ca70*/  BRA `(.L_x_4758) ;  /* 0xffffffbc00607947 */ /* 0x000fea000383ffff */
.L_x_4661:
        /* <DEDUP_REMOVED lines=8> */
.L_x_4760:
[----:B------:R-:W-:Y:S05]  /*1cb00*/  BSYNC B0 ;  /* 0x0000000000007941 */ /* 0x000fea0003800000 */
.L_x_4759:
        /* <DEDUP_REMOVED lines=9> */
.L_x_4761:
        /* <DEDUP_REMOVED lines=14> */
.L_x_4762:
        /* <DEDUP_REMOVED lines=13> */
.L_x_4763:
[----:B------:R-:W-:Y:S02]  /*1cd50*/  IMAD.MOV.U32 R13, RZ, RZ, R19 ;  /* 0x000000ffff0d7224 */ /* 0x000fe400078e0013 */
[----:B------:R-:W-:Y:S01]  /*1cd60*/  IMAD.MOV.U32 R12, RZ, RZ, 0x2 ;  /* 0x00000002ff0c7424 */ /* 0x000fe200078e00ff */
[----:B------:R-:W-:-:S13]  /*1cd70*/  IADD3 R2, P4, R14, R5, RZ ;  /* 0x000000050e027210 */ /* 0x000fda0007f9e0ff */
[----:B------:R-:W-:Y:S05]  /*1cd80*/  WARPSYNC.COLLECTIVE R15, `(.L_x_4764) ;  /* 0x000000000f087348 */ /* 0x000fea0003c00000 */
[----:B------:R0:W1:Y:S02]  /*1cd90*/  SHFL.IDX P6, R14, R13, R12, R11 ;  /* 0x0000000c0d0e7389 */ /* 0x00006400000c000b */
[----:B01----:R-:W-:Y:S01]  /*1cda0*/  ENDCOLLECTIVE ;  /* 0x000000000000791b */ /* 0x003fe20003800000 */
.L_x_4764:
        /* <DEDUP_REMOVED lines=15> */
.L_x_4765:
[----:B------:R-:W-:Y:S02]  /*1cea0*/  IMAD.MOV.U32 R13, RZ, RZ, R19 ;  /* 0x000000ffff0d7224 */ /* 0x000fe400078e0013 */
[----:B------:R-:W-:Y:S01]  /*1ceb0*/  IMAD.MOV.U32 R12, RZ, RZ, 0x3 ;  /* 0x00000003ff0c7424 */ /* 0x000fe200078e00ff */
[----:B------:R-:W-:-:S13]  /*1cec0*/  IADD3 R2, P4, R14, R5, RZ ;  /* 0x000000050e027210 */ /* 0x000fda0007f9e0ff */
[----:B------:R-:W-:Y:S05]  /*1ced0*/  WARPSYNC.COLLECTIVE R15, `(.L_x_4766) ;  /* 0x000000000f087348 */ /* 0x000fea0003c00000 */
[----:B------:R0:W1:Y:S02]  /*1cee0*/  SHFL.IDX P6, R14, R13, R12, R11 ;  /* 0x0000000c0d0e7389 */ /* 0x00006400000c000b */
[----:B01----:R-:W-:Y:S01]  /*1cef0*/  ENDCOLLECTIVE ;  /* 0x000000000000791b */ /* 0x003fe20003800000 */
.L_x_4766:
        /* <DEDUP_REMOVED lines=15> */
.L_x_4767:
[----:B------:R-:W-:Y:S02]  /*1cff0*/  IMAD.MOV.U32 R13, RZ, RZ, R19 ;  /* 0x000000ffff0d7224 */ /* 0x000fe400078e0013 */
[----:B------:R-:W-:Y:S01]  /*1d000*/  IMAD.MOV.U32 R12, RZ, RZ, 0x4 ;  /* 0x00000004ff0c7424 */ /* 0x000fe200078e00ff */
[----:B------:R-:W-:-:S13]  /*1d010*/  IADD3 R2, P4, R14, R5, RZ ;  /* 0x000000050e027210 */ /* 0x000fda0007f9e0ff */
[----:B------:R-:W-:Y:S05]  /*1d020*/  WARPSYNC.COLLECTIVE R15, `(.L_x_4768) ;  /* 0x000000000f087348 */ /* 0x000fea0003c00000 */
[----:B------:R0:W1:Y:S02]  /*1d030*/  SHFL.IDX P6, R14, R13, R12, R11 ;  /* 0x0000000c0d0e7389 */ /* 0x00006400000c000b */
[----:B01----:R-:W-:Y:S01]  /*1d040*/  ENDCOLLECTIVE ;  /* 0x000000000000791b */ /* 0x003fe20003800000 */
.L_x_4768:
        /* <DEDUP_REMOVED lines=15> */
.L_x_4769:
[----:B------:R-:W-:Y:S02]  /*1d140*/  IMAD.MOV.U32 R13, RZ, RZ, R19 ;  /* 0x000000ffff0d7224 */ /* 0x000fe400078e0013 */
[----:B------:R-:W-:Y:S01]  /*1d150*/  IMAD.MOV.U32 R12, RZ, RZ, 0x5 ;  /* 0x00000005ff0c7424 */ /* 0x000fe200078e00ff */
[----:B------:R-:W-:-:S13]  /*1d160*/  IADD3 R2, P4, R14, R5, RZ ;  /* 0x000000050e027210 */ /* 0x000fda0007f9e0ff */
[----:B------:R-:W-:Y:S05]  /*1d170*/  WARPSYNC.COLLECTIVE R15, `(.L_x_4770) ;  /* 0x000000000f087348 */ /* 0x000fea0003c00000 */
[----:B------:R0:W1:Y:S02]  /*1d180*/  SHFL.IDX P6, R14, R13, R12, R11 ;  /* 0x0000000c0d0e7389 */ /* 0x00006400000c000b */
[----:B01----:R-:W-:Y:S01]  /*1d190*/  ENDCOLLECTIVE ;  /* 0x000000000000791b */ /* 0x003fe20003800000 */
.L_x_4770:
        /* <DEDUP_REMOVED lines=14> */
.L_x_4771:
[----:B------:R-:W-:Y:S05]  /*1d280*/  BRA `(.L_x_4772) ;  /* 0xffffffb800647947 */ /* 0x000fea000383ffff */
.L_x_4666:
        /* <DEDUP_REMOVED lines=8> */
.L_x_4774:
[----:B------:R-:W-:Y:S05]  /*1d310*/  BSYNC B0 ;  /* 0x0000000000007941 */ /* 0x000fea0003800000 */
.L_x_4773:
        /* <DEDUP_REMOVED lines=9> */
.L_x_4775:
[----:B------:R-:W-:Y:S02]  /*1d3b0*/  ULDC UR4, c[0x0][0xc3c] ;  /* 0x00030f0000047ab9 */ /* 0x000fe40000000800 */
[----:B------:R-:W-:-:S13]  /*1d3c0*/  ISETP.GE.OR P1, PT, R9, UR4, !P0 ;  /* 0x0000000409007c0c */ /* 0x000fda000c726670 */
[----:B------:R-:W0:Y:S08]  /*1d3d0*/  @!P1 LDC.64 R4, c[0x0][0xc80] ;  /* 0x00032000ff049b82 */ /* 0x000e300000000a00 */
[----:B------:R-:W1:Y:S01]  /*1d3e0*/  @!P1 LDC.64 R2, c[0x0][0xc78] ;  /* 0x00031e00ff029b82 */ /* 0x000e620000000a00 */
[----:B------:R-:W-:Y:S02]  /*1d3f0*/  IMAD.MOV.U32 R25, RZ, RZ, RZ ;  /* 0x000000ffff197224 */ /* 0x000fe400078e00ff */
[----:B------:R-:W-:-:S02]  /*1d400*/  IMAD.MOV.U32 R8, RZ, RZ, RZ ;  /* 0x000000ffff087224 */ /* 0x000fc400078e00ff */
[----:B------:R-:W-:Y:S02]  /*1d410*/  IMAD.MOV.U32 R11, RZ, RZ, RZ ;  /* 0x000000ffff0b7224 */ /* 0x000fe400078e00ff */
[----:B------:R-:W-:Y:S02]  /*1d420*/  IMAD.MOV.U32 R7, RZ, RZ, R14 ;  /* 0x000000ffff077224 */ /* 0x000fe400078e000e */
[----:B0-----:R-:W-:-:S06]  /*1d430*/  @!P1 IMAD.WIDE R4, R9, 0x4, R4 ;  /* 0x0000000409049825 */ /* 0x001fcc00078e0204 */
[----:B------:R-:W2:Y:S01]  /*1d440*/  @!P1 LDG.E R4, desc[UR36][R4.64] ;  /* 0x0000002404049981 */ /* 0x000ea2000c1e1900 */
[----:B-1----:R-:W-:-:S06]  /*1d450*/  @!P1 IMAD.WIDE R2, R9, 0x4, R2 ;  /* 0x0000000409029825 */ /* 0x002fcc00078e0202 */
        /* <DEDUP_REMOVED lines=12> */
.L_x_4776:
[----:B------:R-:W-:Y:S01]  /*1d520*/  IMAD.MOV.U32 R12, RZ, RZ, 0x2 ;  /* 0x00000002ff0c7424 */ /* 0x000fe200078e00ff */
[----:B------:R-:W-:-:S05]  /*1d530*/  SEL R6, R14, RZ, P1 ;  /* 0x000000ff0e067207 */ /* 0x000fca0000800000 */
[----:B------:R-:W-:-:S04]  /*1d540*/  IMAD.IADD R6, R13, 0x1, R6 ;  /* 0x000000010d067824 */ /* 0x000fc800078e0206 */
[----:B------:R-:W-:-:S07]  /*1d550*/  IMAD.MOV.U32 R13, RZ, RZ, R6 ;  /* 0x000000ffff0d7224 */ /* 0x000fce00078e0006 */
[----:B------:R-:W-:Y:S05]  /*1d560*/  WARPSYNC.COLLECTIVE R15, `(.L_x_4777) ;  /* 0x000000000f087348 */ /* 0x000fea0003c00000 */
[----:B------:R0:W1:Y:S02]  /*1d570*/  SHFL.UP P6, R14, R13, R12, R11 ;  /* 0x0400000c0d0e7389 */ /* 0x00006400000c000b */
[----:B01----:R-:W-:Y:S01]  /*1d580*/  ENDCOLLECTIVE ;  /* 0x000000000000791b */ /* 0x003fe20003800000 */
.L_x_4777:
[----:B------:R-:W-:Y:S01]  /*1d590*/  IMAD.MOV.U32 R12, RZ, RZ, 0x4 ;  /* 0x00000004ff0c7424 */ /* 0x000fe200078e00ff */
[----:B------:R-:W-:-:S05]  /*1d5a0*/  SEL R3, R14, RZ, P2 ;  /* 0x000000ff0e037207 */ /* 0x000fca0001000000 */
[----:B------:R-:W-:Y:S02]  /*1d5b0*/  IMAD.IADD R2, R6, 0x1, R3 ;  /* 0x0000000106027824 */ /* 0x000fe400078e0203 */
[----:B------:R-:W-:Y:S02]  /*1d5c0*/  IMAD.MOV.U32 R6, RZ, RZ, RZ ;  /* 0x000000ffff067224 */ /* 0x000fe400078e00ff */
[----:B------:R-:W-:-:S07]  /*1d5d0*/  IMAD.MOV.U32 R13, RZ, RZ, R2 ;  /* 0x000000ffff0d7224 */ /* 0x000fce00078e0002 */
[----:B------:R-:W-:Y:S05]  /*1d5e0*/  WARPSYNC.COLLECTIVE R15, `(.L_x_4778) ;  /* 0x000000000f087348 */ /* 0x000fea0003c00000 */
[----:B------:R0:W1:Y:S02]  /*1d5f0*/  SHFL.UP P6, R14, R13, R12, R11 ;  /* 0x0400000c0d0e7389 */ /* 0x00006400000c000b */
[----:B01----:R-:W-:Y:S01]  /*1d600*/  ENDCOLLECTIVE ;  /* 0x000000000000791b */ /* 0x003fe20003800000 */
.L_x_4778:
[----:B------:R-:W-:Y:S01]  /*1d610*/  IMAD.MOV.U32 R12, RZ, RZ, 0x8 ;  /* 0x00000008ff0c7424 */ /* 0x000fe200078e00ff */
[----:B------:R-:W-:-:S05]  /*1d620*/  SEL R3, R14, RZ, P3 ;  /* 0x000000ff0e037207 */ /* 0x000fca0001800000 */
[----:B------:R-:W-:-:S04]  /*1d630*/  IMAD.IADD R3, R2, 0x1, R3 ;  /* 0x0000000102037824 */ /* 0x000fc800078e0203 */
[----:B------:R-:W-:-:S07]  /*1d640*/  IMAD.MOV.U32 R13, RZ, RZ, R3 ;  /* 0x000000ffff0d7224 */ /* 0x000fce00078e0003 */
[----:B------:R-:W-:Y:S05]  /*1d650*/  WARPSYNC.COLLECTIVE R15, `(.L_x_4779) ;  /* 0x000000000f087348 */ /* 0x000fea0003c00000 */
[----:B------:R0:W1:Y:S02]  /*1d660*/  SHFL.UP P6, R14, R13, R12, R11 ;  /* 0x0400000c0d0e7389 */ /* 0x00006400000c000b */
[----:B01----:R-:W-:Y:S01]  /*1d670*/  ENDCOLLECTIVE ;  /* 0x000000000000791b */ /* 0x003fe20003800000 */
.L_x_4779:
[----:B------:R-:W-:Y:S01]  /*1d680*/  IMAD.MOV.U32 R12, RZ, RZ, 0x10 ;  /* 0x00000010ff0c7424 */ /* 0x000fe200078e00ff */
[----:B------:R-:W-:-:S05]  /*1d690*/  SEL R4, R14, RZ, P4 ;  /* 0x000000ff0e047207 */ /* 0x000fca0002000000 */
[----:B------:R-:W-:-:S04]  /*1d6a0*/  IMAD.IADD R4, R3, 0x1, R4 ;  /* 0x0000000103047824 */ /* 0x000fc800078e0204 */
[----:B------:R-:W-:-:S07]  /*1d6b0*/  IMAD.MOV.U32 R13, RZ, RZ, R4 ;  /* 0x000000ffff0d7224 */ /* 0x000fce00078e0004 */
[----:B------:R-:W-:Y:S05]  /*1d6c0*/  WARPSYNC.COLLECTIVE R15, `(.L_x_4780) ;  /* 0x000000000f087348 */ /* 0x000fea0003c00000 */
[----:B------:R0:W1:Y:S02]  /*1d6d0*/  SHFL.UP P6, R14, R13, R12, R11 ;  /* 0x0400000c0d0e7389 */ /* 0x00006400000c000b */
[----:B01----:R-:W-:Y:S01]  /*1d6e0*/  ENDCOLLECTIVE ;  /* 0x000000000000791b */ /* 0x003fe20003800000 */
.L_x_4780:
        /* <DEDUP_REMOVED lines=8> */
.L_x_4781:
[----:B------:R-:W-:Y:S05]  /*1d770*/  BRA `(.L_x_4782) ;  /* 0xffffffb800787947 */ /* 0x000fea000383ffff */
.L_x_4669:
[----:B------:R-:W-:Y:S01]  /*1d780*/  BSSY B0, `(.L_x_4783) ;  /* 0x0000007000007945 */ /* 0x000fe20003800000 */
[----:B------:R-:W-:Y:S02]  /*1d790*/  IMAD.MOV.U32 R12, RZ, RZ, 0x1 ;  /* 0x00000001ff0c7424 */ /* 0x000fe400078e00ff */
[----:B------:R-:W-:Y:S02]  /*1d7a0*/  IMAD.MOV.U32 R11, RZ, RZ, RZ ;  /* 0x000000ffff0b7224 */ /* 0x000fe400078e00ff */
[----:B------:R-:W-:-:S07]  /*1d7b0*/  IMAD.MOV.U32 R15, RZ, RZ, -0x1 ;  /* 0xffffffffff0f7424 */ /* 0x000fce00078e00ff */
[----:B------:R-:W-:Y:S05]  /*1d7c0*/  WARPSYNC.COLLECTIVE R15, `(.L_x_4784) ;  /* 0x000000000f087348 */ /* 0x000fea0003c00000 */
[----:B------:R0:W1:Y:S02]  /*1d7d0*/  SHFL.UP P6, R14, R13, R12, R11 ;  /* 0x0400000c0d0e7389 */ /* 0x00006400000c000b */
[----:B01----:R-:W-:Y:S01]  /*1d7e0*/  ENDCOLLECTIVE ;  /* 0x000000000000791b */ /* 0x003fe20003800000 */
.L_x_4784:
[----:B------:R-:W-:Y:S05]  /*1d7f0*/  BSYNC B0 ;  /* 0x0000000000007941 */ /* 0x000fea0003800000 */
.L_x_4783:
        /* <DEDUP_REMOVED lines=8> */
.L_x_4785:
[----:B------:R-:W-:Y:S01]  /*1d880*/  IMAD.MOV.U32 R12, RZ, RZ, 0x4 ;  /* 0x00000004ff0c7424 */ /* 0x000fe200078e00ff */
[----:B------:R-:W-:-:S05]  /*1d890*/  SEL R2, R14, RZ, P2 ;  /* 0x000000ff0e027207 */ /* 0x000fca0001000000 */
[----:B------:R-:W-:-:S04]  /*1d8a0*/  IMAD.IADD R2, R13, 0x1, R2 ;  /* 0x000000010d027824 */ /* 0x000fc800078e0202 */
[----:B------:R-:W-:-:S07]  /*1d8b0*/  IMAD.MOV.U32 R13, RZ, RZ, R2 ;  /* 0x000000ffff0d7224 */ /* 0x000fce00078e0002 */
[----:B------:R-:W-:Y:S05]  /*1d8c0*/  WARPSYNC.COLLECTIVE R15, `(.L_x_4786) ;  /* 0x000000000f087348 */ /* 0x000fea0003c00000 */
[----:B------:R0:W1:Y:S02]  /*1d8d0*/  SHFL.UP P6, R14, R13, R12, R11 ;  /* 0x0400000c0d0e7389 */ /* 0x00006400000c000b */
[----:B01----:R-:W-:Y:S01]  /*1d8e0*/  ENDCOLLECTIVE ;  /* 0x000000000000791b */ /* 0x003fe20003800000 */
.L_x_4786:
[----:B------:R-:W-:Y:S01]  /*1d8f0*/  IMAD.MOV.U32 R12, RZ, RZ, 0x8 ;  /* 0x00000008ff0c7424 */ /* 0x000fe200078e00ff */
[----:B------:R-:W-:-:S05]  /*1d900*/  SEL R3, R14, RZ, P3 ;  /* 0x000000ff0e037207 */ /* 0x000fca0001800000 */
[----:B------:R-:W-:-:S04]  /*1d910*/  IMAD.IADD R3, R2, 0x1, R3 ;  /* 0x0000000102037824 */ /* 0x000fc800078e0203 */
[----:B------:R-:W-:-:S07]  /*1d920*/  IMAD.MOV.U32 R13, RZ, RZ, R3 ;  /* 0x000000ffff0d7224 */ /* 0x000fce00078e0003 */
[----:B------:R-:W-:Y:S05]  /*1d930*/  WARPSYNC.COLLECTIVE R15, `(.L_x_4787) ;  /* 0x000000000f087348 */ /* 0x000fea0003c00000 */
[----:B------:R0:W1:Y:S02]  /*1d940*/  SHFL.UP P6, R14, R13, R12, R11 ;  /* 0x0400000c0d0e7389 */ /* 0x00006400000c000b */
[----:B01----:R-:W-:Y:S01]  /*1d950*/  ENDCOLLECTIVE ;  /* 0x000000000000791b */ /* 0x003fe20003800000 */
.L_x_4787:
[----:B------:R-:W-:Y:S01]  /*1d960*/  IMAD.MOV.U32 R12, RZ, RZ, 0x10 ;  /* 0x00000010ff0c7424 */ /* 0x000fe200078e00ff */
[----:B------:R-:W-:-:S05]  /*1d970*/  SEL R4, R14, RZ, P4 ;  /* 0x000000ff0e047207 */ /* 0x000fca0002000000 */
[----:B------:R-:W-:-:S04]  /*1d980*/  IMAD.IADD R4, R3, 0x1, R4 ;  /* 0x0000000103047824 */ /* 0x000fc800078e0204 */
[----:B------:R-:W-:-:S07]  /*1d990*/  IMAD.MOV.U32 R13, RZ, RZ, R4 ;  /* 0x000000ffff0d7224 */ /* 0x000fce00078e0004 */
[----:B------:R-:W-:Y:S05]  /*1d9a0*/  WARPSYNC.COLLECTIVE R15, `(.L_x_4788) ;  /* 0x000000000f087348 */ /* 0x000fea0003c00000 */
[----:B------:R0:W1:Y:S02]  /*1d9b0*/  SHFL.UP P6, R14, R13, R12, R11 ;  /* 0x0400000c0d0e7389 */ /* 0x00006400000c000b */
[----:B01----:R-:W-:Y:S01]  /*1d9c0*/  ENDCOLLECTIVE ;  /* 0x000000000000791b */ /* 0x003fe20003800000 */
.L_x_4788:
        /* <DEDUP_REMOVED lines=8> */
.L_x_4789:
[----:B------:R-:W-:Y:S05]  /*1da50*/  BRA `(.L_x_4790) ;  /* 0xffffffb800647947 */ /* 0x000fea000383ffff */
.L_x_4671:
[----:B------:R-:W-:Y:S01]  /*1da60*/  BSSY B0, `(.L_x_4791) ;  /* 0x0000006000007945 */ /* 0x000fe20003800000 */
[----:B------:R-:W-:Y:S01]  /*1da70*/  PLOP3.LUT P6, PT, P6, PT, PT, 0x8, 0x0 ;  /* 0x000000000000781c */ /* 0x000fe200037ce170 */
[----:B------:R-:W-:-:S12]  /*1da80*/  IMAD.MOV.U32 R15, RZ, RZ, -0x1 ;  /* 0xffffffffff0f7424 */ /* 0x000fd800078e00ff */
[----:B0-----:R-:W-:Y:S05]  /*1da90*/  WARPSYNC.COLLECTIVE R15, `(.L_x_4792) ;  /* 0x000000000f087348 */ /* 0x001fea0003c00000 */
[----:B------:R-:W-:Y:S01]  /*1daa0*/  VOTE.ANY R14, PT, P6 ;  /* 0x00000000000e7806 */ /* 0x000fe200030e0100 */
[----:B0-----:R-:W-:Y:S06]  /*1dab0*/  ENDCOLLECTIVE ;  /* 0x000000000000791b */ /* 0x001fec0003800000 */
.L_x_4792:
[----:B------:R-:W-:Y:S05]  /*1dac0*/  BSYNC B0 ;  /* 0x0000000000007941 */ /* 0x000fea0003800000 */
.L_x_4791:
        /* <DEDUP_REMOVED lines=8> */
.L_x_4793:
[----:B------:R-:W-:Y:S02]  /*1db50*/  IMAD.IADD R27, R12, 0x1, R27 ;  /* 0x000000010c1b7824 */ /* 0x000fe400078e021b */
[----:B------:R-:W-:Y:S02]  /*1db60*/  IMAD.MOV.U32 R13, RZ, RZ, R8 ;  /* 0x000000ffff0d7224 */ /* 0x000fe400078e0008 */
[----:B------:R-:W-:-:S07]  /*1db70*/  IMAD.MOV.U32 R25, RZ, RZ, R14 ;  /* 0x000000ffff197224 */ /* 0x000fce00078e000e */
[----:B------:R-:W-:Y:S05]  /*1db80*/  WARPSYNC.COLLECTIVE R15, `(.L_x_4794) ;  /* 0x000000000f087348 */ /* 0x000fea0003c00000 */
[----:B------:R0:W1:Y:S02]  /*1db90*/  SHFL.IDX P6, R14, R13, R12, R11 ;  /* 0x0000000c0d0e7389 */ /* 0x00006400000c000b */
[----:B01----:R-:W-:Y:S01]  /*1dba0*/  ENDCOLLECTIVE ;  /* 0x000000000000791b */ /* 0x003fe20003800000 */
.L_x_4794:
[----:B------:R-:W-:Y:S01]  /*1dbb0*/  IMAD.MOV.U32 R8, RZ, RZ, R14 ;  /* 0x000000ffff087224 */ /* 0x000fe200078e000e */
[----:B------:R-:W-:Y:S06]  /*1dbc0*/  BRA `(.L_x_4795) ;  /* 0xffffffb800487947 */ /* 0x000fec000383ffff */
.L_x_4673:
[----:B------:R-:W-:Y:S01]  /*1dbd0*/  BSSY B0, `(.L_x_4796) ;  /* 0x0000007000007945 */ /* 0x000fe20003800000 */
[----:B------:R-:W-:Y:S02]  /*1dbe0*/  IMAD.MOV.U32 R13, RZ, RZ, R2 ;  /* 0x000000ffff0d7224 */ /* 0x000fe400078e0002 */
[----:B------:R-:W-:Y:S02]  /*1dbf0*/  IMAD.MOV.U32 R11, RZ, RZ, 0x1f ;  /* 0x0000001fff0b7424 */ /* 0x000fe400078e00ff */
[----:B------:R-:W-:-:S07]  /*1dc00*/  IMAD.MOV.U32 R15, RZ, RZ, -0x1 ;  /* 0xffffffffff0f7424 */ /* 0x000fce00078e00ff */
[----:B0-23--:R-:W-:Y:S05]  /*1dc10*/  WARPSYNC.COLLECTIVE R15, `(.L_x_4797) ;  /* 0x000000000f087348 */ /* 0x00dfea0003c00000 */
[----:B------:R1:W4:Y:S02]  /*1dc20*/  SHFL.IDX P6, R14, R13, R12, R11 ;  /* 0x0000000c0d0e7389 */ /* 0x00032400000c000b */
[----:B01234-:R-:W-:Y:S01]  /*1dc30*/  ENDCOLLECTIVE ;  /* 0x000000000000791b */ /* 0x01ffe20003800000 */
.L_x_4797:
[----:B------:R-:W-:Y:S05]  /*1dc40*/  BSYNC B0 ;  /* 0x0000000000007941 */ /* 0x000fea0003800000 */
.L_x_4796:
[----:B------:R-:W-:Y:S01]  /*1dc50*/  IMAD.MOV.U32 R6, RZ, RZ, R14 ;  /* 0x000000ffff067224 */ /* 0x000fe200078e000e */
[----:B------:R-:W-:Y:S06]  /*1dc60*/  BRA `(.L_x_4672) ;  /* 0xffffffb800387947 */ /* 0x000fec000383ffff */
.L_x_4679:
[----:B0-----:R0:W1:Y:S02]  /*1dc70*/  SYNCS.PHASECHK.TRANS64.TRYWAIT P0, [R4+URZ+0x30820], R0 ;  /* 0x03082000040075a7 */ /* 0x001064000800017f */
[----:B-1----:R-:W-:Y:S05]  /*1dc80*/  @!P0 NANOSLEEP.SYNCS 0x989680 ;  /* 0x009896800000895d */ /* 0x002fea0003900000 */
[----:B------:R-:W1:Y:S02]  /*1dc90*/  @!P0 SYNCS.PHASECHK.TRANS64 P0, [R4+URZ+0x30820], R0 ;  /* 0x03082000040085a7 */ /* 0x000e64000800007f */
[----:B-1----:R-:W-:Y:S05]  /*1dca0*/  @!P0 BRA `(.L_x_4679) ;  /* 0xfffffffc00f08947 */ /* 0x002fea000383ffff */
[----:B------:R-:W-:Y:S05]  /*1dcb0*/  BRA `(.L_x_4798) ;  /* 0xffffffc000907947 */ /* 0x000fea000383ffff */
.L_x_4680:
        /* <DEDUP_REMOVED lines=11> */
.L_x_4800:
[----:B------:R-:W-:Y:S05]  /*1dd70*/  BSYNC B0 ;  /* 0x0000000000007941 */ /* 0x000fea0003800000 */
.L_x_4799:
[----:B------:R-:W-:Y:S05]  /*1dd80*/  BRA `(.L_x_4801) ;  /* 0xffffffc000787947 */ /* 0x000fea000383ffff */
.L_x_4683:
[----:B------:R-:W-:Y:S01]  /*1dd90*/  BSSY B1, `(.L_x_4802) ;  /* 0x0000006000017945 */ /* 0x000fe20003800000 */
[----:B------:R-:W-:-:S07]  /*1dda0*/  IMAD.MOV.U32 R15, RZ, RZ, -0x1 ;  /* 0xffffffffff0f7424 */ /* 0x000fce00078e00ff */
[----:B0-2---:R-:W-:Y:S05]  /*1ddb0*/  WARPSYNC.COLLECTIVE R15, `(.L_x_4803) ;  /* 0x000000000f0c7348 */ /* 0x005fea0003c00000 */
[----:B------:R-:W-:Y:S02]  /*1ddc0*/  ELECT P6, UR62, PT ;  /* 0x00000000003e782f */ /* 0x000fe400038c0000 */
[----:B------:R-:W-:Y:S01]  /*1ddd0*/  MOV R14, UR62 ;  /* 0x0000003e000e7c02 */ /* 0x000fe20008000f00 */
[----:B0-2---:R-:W-:Y:S10]  /*1dde0*/  ENDCOLLECTIVE ;  /* 0x000000000000791b */ /* 0x005ff40003800000 */
.L_x_4803:
[----:B------:R-:W-:Y:S05]  /*1ddf0*/  BSYNC B1 ;  /* 0x0000000000017941 */ /* 0x000fea0003800000 */
.L_x_4802:
[----:B------:R-:W-:Y:S05]  /*1de00*/  BRA `(.L_x_4804) ;  /* 0xffffffc000707947 */ /* 0x000fea000383ffff */
.L_x_4685:
[----:B0-----:R0:W1:Y:S02]  /*1de10*/  SYNCS.PHASECHK.TRANS64.TRYWAIT P1, [R5+URZ+0x30840], R0 ;  /* 0x03084000050075a7 */ /* 0x001064000802017f */
[----:B-1----:R-:W-:Y:S05]  /*1de20*/  @!P1 NANOSLEEP.SYNCS 0x989680 ;  /* 0x009896800000995d */ /* 0x002fea0003900000 */
[----:B------:R-:W1:Y:S02]  /*1de30*/  @!P1 SYNCS.PHASECHK.TRANS64 P1, [R5+URZ+0x30840], R0 ;  /* 0x03084000050095a7 */ /* 0x000e64000802007f */
[----:B-1----:R-:W-:Y:S05]  /*1de40*/  @!P1 BRA `(.L_x_4685) ;  /* 0xfffffffc00f09947 */ /* 0x002fea000383ffff */
[----:B------:R-:W-:Y:S05]  /*1de50*/  BRA `(.L_x_4805) ;  /* 0xffffffc000987947 */ /* 0x000fea000383ffff */
.L_x_4687:
[----:B-1----:R1:W3:Y:S02]  /*1de60*/  SYNCS.PHASECHK.TRANS64.TRYWAIT P1, [R23+URZ+0x30840], R2 ;  /* 0x03084002170075a7 */ /* 0x0022e4000802017f */
[----:B---3--:R-:W-:Y:S05]  /*1de70*/  @!P1 NANOSLEEP.SYNCS 0x989680 ;  /* 0x009896800000995d */ /* 0x008fea0003900000 */
[----:B------:R-:W3:Y:S02]  /*1de80*/  @!P1 SYNCS.PHASECHK.TRANS64 P1, [R23+URZ+0x30840], R2 ;  /* 0x03084002170095a7 */ /* 0x000ee4000802007f */
[----:B---3--:R-:W-:Y:S05]  /*1de90*/  @!P1 BRA `(.L_x_4687) ;  /* 0xfffffffc00f09947 */ /* 0x008fea000383ffff */
[----:B------:R-:W-:Y:S05]  /*1dea0*/  BRA `(.L_x_4806) ;  /* 0xffffffc000a47947 */ /* 0x000fea000383ffff */
.L_x_4689:
[----:B---3--:R3:W4:Y:S02]  /*1deb0*/  SYNCS.PHASECHK.TRANS64.TRYWAIT P1, [R5+URZ+0x30860], R0 ;  /* 0x03086000050075a7 */ /* 0x008724000802017f */
[----:B----4-:R-:W-:Y:S05]  /*1dec0*/  @!P1 NANOSLEEP.SYNCS 0x989680 ;  /* 0x009896800000995d */ /* 0x010fea0003900000 */
[----:B------:R-:W4:Y:S02]  /*1ded0*/  @!P1 SYNCS.PHASECHK.TRANS64 P1, [R5+URZ+0x30860], R0 ;  /* 0x03086000050095a7 */ /* 0x000f24000802007f */
[----:B----4-:R-:W-:Y:S05]  /*1dee0*/  @!P1 BRA `(.L_x_4689) ;  /* 0xfffffffc00f09947 */ /* 0x010fea000383ffff */
[----:B------:R-:W-:Y:S05]  /*1def0*/  BRA `(.L_x_4807) ;  /* 0xffffffc000a07947 */ /* 0x000fea000383ffff */
.L_x_4808:
        /* <DEDUP_REMOVED lines=16> */
.L_x_15968:


//--------------------- .text._ZN7cutlass13device_kernelIN5flash11enable_sm90INS1_16FlashAttnFwdSm90INS1_25CollectiveMainloopFwdSm90ILi2EN4cute5tupleIJNS5_1CILi1EEES8_S8_EEENS6_IJNS7_ILi128EEENS7_ILi96EEENS7_ILi192EEEEEELi192ENS_10bfloat16_tEfNS_4arch4Sm90ELb0ELb1ELb1ELb1ELb1ELb1ELb0ELb1ELb1ELb1ELb1ELb0EEENS1_21CollectiveEpilogueFwdINS6_IJSA_SC_SB_EEES9_SE_SG_Li256ELb1ELb1ELb1ELb0EEENS1_36VarlenDynamicPersistentTileSchedulerILi128ELi96ELi256ELi128ELb1ELb1ELb1ELb1ELb0ELb1EEEEEEEEEvNT_6ParamsE --------------------------
	.section	.text._ZN7cutlass13device_kernelIN5flash11enable_sm90INS1_16FlashAttnFwdSm90INS1_25CollectiveMainloopFwdSm90ILi2EN4cute5tupleIJNS5_1CILi1EEES8_S8_EEENS6_IJNS7_ILi128EEENS7_ILi96EEENS7_ILi192EEEEEELi192ENS_10bfloat16_tEfNS_4arch4Sm90ELb0ELb1ELb1ELb1ELb1ELb1ELb0ELb1ELb1ELb1ELb1ELb0EEENS1_21CollectiveEpilogueFwdINS6_IJSA_SC_SB_EEES9_SE_SG_Li256ELb1ELb1ELb1ELb0EEENS1_36VarlenDynamicPersistentTileSchedulerILi128ELi96ELi256ELi128ELb1ELb1ELb1ELb1ELb0ELb1EEEEEEEEEvNT_6ParamsE,"ax",@progbits
	.align	128
.text._ZN7cutlass13device_kernelIN5flash11enable_sm90INS1_16FlashAttnFwdSm90INS1_25CollectiveMainloopFwdSm90ILi2EN4cute5tupleIJNS5_1CILi1EEES8_S8_EEENS6_IJNS7_ILi128EEENS7_ILi96EEENS7_ILi192EEEEEELi192ENS_10bfloat16_tEfNS_4arch4Sm90ELb0ELb1ELb1ELb1ELb1ELb1ELb0ELb1ELb1ELb1ELb1ELb0EEENS1_21CollectiveEpilogueFwdINS6_IJSA_SC_SB_EEES9_SE_SG_Li256ELb1ELb1ELb1ELb0EEENS1_36VarlenDynamicPersistentTileSchedulerILi128ELi96ELi256ELi128ELb1ELb1ELb1ELb1ELb0ELb1EEEEEEEEEvNT_6ParamsE:
        .type           _ZN7cutlass13device_kernelIN5flash11enable_sm90INS1_16FlashAttnFwdSm90INS1_25CollectiveMainloopFwdSm90ILi2EN4cute5tupleIJNS5_1CILi1EEES8_S8_EEENS6_IJNS7_ILi128EEENS7_ILi96EEENS7_ILi192EEEEEELi192ENS_10bfloat16_tEfNS_4arch4Sm90ELb0ELb1ELb1ELb1ELb1ELb1ELb0ELb1ELb1ELb1ELb1ELb0EEENS1_21CollectiveEpilogueFwdINS6_IJSA_SC_SB_EEES9_SE_SG_Li256ELb1ELb1ELb1ELb0EEENS1_36VarlenDynamicPersistentTileSchedulerILi128ELi96ELi256ELi128ELb1ELb1ELb1ELb1ELb0ELb1EEEEEEEEEvNT_6ParamsE,@function
        .size           _ZN7cutlass13device_kernelIN5flash11enable_sm90INS1_16FlashAttnFwdSm90INS1_25CollectiveMainloopFwdSm90ILi2EN4cute5tupleIJNS5_1CILi1EEES8_S8_EEENS6_IJNS7_ILi128EEENS7_ILi96EEENS7_ILi192EEEEEELi192ENS_10bfloat16_tEfNS_4arch4Sm90ELb0ELb1ELb1ELb1ELb1ELb1ELb0ELb1ELb1ELb1ELb1ELb0EEENS1_21CollectiveEpilogueFwdINS6_IJSA_SC_SB_EEES9_SE_SG_Li256ELb1ELb1ELb1ELb0EEENS1_36VarlenDynamicPersistentTileSchedulerILi128ELi96ELi256ELi128ELb1ELb1ELb1ELb1ELb0ELb1EEEEEEEEEvNT_6ParamsE,(.L_x_15969 - _ZN7cutlass13device_kernelIN5flash11enable_sm90INS1_16FlashAttnFwdSm90INS1_25CollectiveMainloopFwdSm90ILi2EN4cute5tupleIJNS5_1CILi1EEES8_S8_EEENS6_IJNS7_ILi128EEENS7_ILi96EEENS7_ILi192EEEEEELi192ENS_10bfloat16_tEfNS_4arch4Sm90ELb0ELb1ELb1ELb1ELb1ELb1ELb0ELb1ELb1ELb1ELb1ELb0EEENS1_21CollectiveEpilogueFwdINS6_IJSA_SC_SB_EEES9_SE_SG_Li256ELb1ELb1ELb1ELb0EEENS1_36VarlenDynamicPersistentTileSchedulerILi128ELi96ELi256ELi128ELb1ELb1ELb1ELb1ELb0ELb1EEEEEEEEEvNT_6ParamsE)
        .other          _ZN7cutlass13device_kernelIN5flash11enable_sm90INS1_16FlashAttnFwdSm90INS1_25CollectiveMainloopFwdSm90ILi2EN4cute5tupleIJNS5_1CILi1EEES8_S8_EEENS6_IJNS7_ILi128EEENS7_ILi96EEENS7_ILi192EEEEEELi192ENS_10bfloat16_tEfNS_4arch4Sm90ELb0ELb1ELb1ELb1ELb1ELb1ELb0ELb1ELb1ELb1ELb1ELb0EEENS1_21CollectiveEpilogueFwdINS6_IJSA_SC_SB_EEES9_SE_SG_Li256ELb1ELb1ELb1ELb0EEENS1_36VarlenDynamicPersistentTileSchedulerILi128ELi96ELi256ELi128ELb1ELb1ELb1ELb1ELb0ELb1EEEEEEEEEvNT_6ParamsE,@"STO_CUDA_ENTRY STV_DEFAULT"
_ZN7cutlass13device_kernelIN5flash11enable_sm90INS1_16FlashAttnFwdSm90INS1_25CollectiveMainloopFwdSm90ILi2EN4cute5tupleIJNS5_1CILi1EEES8_S8_EEENS6_IJNS7_ILi128EEENS7_ILi96EEENS7_ILi192EEEEEELi192ENS_10bfloat16_tEfNS_4arch4Sm90ELb0ELb1ELb1ELb1ELb1ELb1ELb0ELb1ELb1ELb1ELb1ELb0EEENS1_21CollectiveEpilogueFwdINS6_IJSA_SC_SB_EEES9_SE_SG_Li256ELb1ELb1ELb1ELb0EEENS1_36VarlenDynamicPersistentTileSchedulerILi128ELi96ELi256ELi128ELb1ELb1ELb1ELb1ELb0ELb1EEEEEEEEEvNT_6ParamsE:
[----:B------:R-:W0:Y:S02]  /*0000*/  LDC R1, c[0x0][0x28] ;  /* 0x00000a00ff017b82 */ /* 0x000e240000000800 */
[----:B0-----:R-:W-:-:S05]  /*0010*/  VIADD R1, R1, 0xfffffd10 ;  /* 0xfffffd1001017836 */ /* 0x001fca0000000000 */
[----:B------:R-:W-:Y:S01]  /*0020*/  R2UR UR5, R1 ;  /* 0x00000000010572ca */ /* 0x000fe200000e0000 */
[----:B------:R-:W0:Y:S01]  /*0030*/  S2R R3, SR_TID.X ;  /* 0x0000000000037919 */ /* 0x000e220000002100 */
[----:B------:R-:W-:Y:S01]  /*0040*/  ULDC UR4, c[0x0][0x20] ;  /* 0x0000080000047ab9 */ /* 0x000fe20000000800 */
[----:B------:R-:W-:Y:S01]  /*0050*/  ELECT P0, URZ, PT ;  /* 0x00000000003f782f */ /* 0x000fe20003800000 */
[----:B------:R-:W-:Y:S09]  /*0060*/  BSSY B0, `(.L_x_4809) ;  /* 0x0000015000007945 */ /* 0x000ff20003800000 */
[----:B------:R-:W-:-:S03]  /*0070*/  UIADD3 UR5, UP0, UR5, UR4, URZ ;  /* 0x0000000405057290 */ /* 0x000fc6000ff1e03f */
[----:B------:R-:W-:Y:S02]  /*0080*/  ULDC UR4, c[0x0][0x24] ;  /* 0x0000090000047ab9 */ /* 0x000fe40000000800 */
[----:B------:R-:W-:Y:S01]  /*0090*/  UIADD3.X UR4, URZ, UR4, URZ, UP0, !UPT ;  /* 0x000000043f047290 */ /* 0x000fe200087fe43f */
[----:B------:R-:W-:-:S05]  /*00a0*/  IMAD.U32 R4, RZ, RZ, UR5 ;  /* 0x00000005ff047e24 */ /* 0x000fca000f8e00ff */
[----:B------:R-:W-:Y:S01]  /*00b0*/  STL [R1+0x280], R4 ;  /* 0x0002800401007387 */ /* 0x000fe20000100800 */
[----:B0-----:R-:W-:-:S05]  /*00c0*/  SHF.R.U32.HI R0, RZ, 0x5, R3 ;  /* 0x00000005ff007819 */ /* 0x001fca0000011603 */
[----:B------:R-:W0:Y:S02]  /*00d0*/  SHFL.IDX PT, R2, R0, RZ, 0x1f ;  /* 0x00001fff00027589 */ /* 0x000e2400000e0000 */
[----:B0-----:R-:W-:Y:S02]  /*00e0*/  ISETP.EQ.AND P0, PT, R2, RZ, P0 ;  /* 0x000000ff0200720c */ /* 0x001fe40000702270 */
[----:B------:R-:W-:Y:S01]  /*00f0*/  SHF.R.U32.HI R2, RZ, 0x7, R3 ;  /* 0x00000007ff027819 */ /* 0x000fe20000011603 */
[----:B------:R-:W-:-:S05]  /*0100*/  IMAD.U32 R3, RZ, RZ, UR4 ;  /* 0x00000004ff037e24 */ /* 0x000fca000f8e00ff */
[----:B------:R0:W-:Y:S05]  /*0110*/  STL [R1+0x288], R3 ;  /* 0x0002880301007387 */ /* 0x0001ea0000100800 */
        /* <DEDUP_REMOVED lines=8> */
[----:B-1----:R-:W-:Y:S01]  /*01a0*/  NOP ;  /* 0x0000000000007918 */ /* 0x002fe20000000000 */
.L_x_4810:
[----:B------:R-:W-:Y:S05]  /*01b0*/  BSYNC B0 ;  /* 0x0000000000007941 */ /* 0x000fea0003800000 */
.L_x_4809:
[----:B------:R-:W-:Y:S01]  /*01c0*/  VOTEU.ANY UP0, P0 ;  /* 0x00000000003f7886 */ /* 0x000fe20000000100 */
[----:B------:R-:W1:Y:S01]  /*01d0*/  SHFL.IDX PT, R2, R2, RZ, 0x1f ;  /* 0x00001fff02027589 */ /* 0x000e6200000e0000 */
[----:B------:R-:W-:Y:S01]  /*01e0*/  UMOV UR4, 0x80 ;  /* 0x0000008000047882 */ /* 0x000fe20000000000 */
[----:B------:R-:W-:Y:S01]  /*01f0*/  UMOV UR7, 0x100 ;  /* 0x0000010000077882 */ /* 0x000fe20000000000 */
[----:B------:R-:W-:Y:S01]  /*0200*/  VOTEU.ANY UP1, P0 ;  /* 0x00000000003f7886 */ /* 0x000fe20000020100 */
[----:B------:R-:W2:Y:S01]  /*0210*/  @UP0 S2UR UR8, SR_CgaCtaId ;  /* 0x00000000000809c3 */ /* 0x000ea20000008800 */
[----:B0-----:R-:W0:Y:S01]  /*0220*/  SHFL.IDX PT, R3, R0, RZ, 0x1f ;  /* 0x00001fff00037589 */ /* 0x001e2200000e0000 */
[----:B------:R-:W-:Y:S01]  /*0230*/  @UP0 UMOV UR6, 0x400 ;  /* 0x0000040000060882 */ /* 0x000fe20000000000 */
[----:B------:R-:W-:-:S04]  /*0240*/  @UP0 UIADD3 UR4, -UR4, 0x100000, URZ ;  /* 0x0010000004040890 */ /* 0x000fc8000fffe13f */
[----:B------:R-:W-:Y:S02]  /*0250*/  @UP0 USHF.L.U32 UR5, UR4, 0xb, URZ ;  /* 0x0000000b04050899 */ /* 0x000fe4000800063f */
[----:B------:R-:W-:Y:S01]  /*0260*/  @UP0 USHF.L.U32 UR4, UR4, 0x1, URZ ;  /* 0x0000000104040899 */ /* 0x000fe2000800063f */
[----:B------:R-:W-:Y:S01]  /*0270*/  VOTEU.ANY UP2, P0 ;  /* 0x00000000003f7886 */ /* 0x000fe20000040100 */
[----:B-1----:R-:W-:Y:S01]  /*0280*/  R2UR UR9, R2 ;  /* 0x00000000020972ca */ /* 0x002fe200000e0000 */
[----:B--2---:R-:W-:Y:S01]  /*0290*/  @UP0 ULEA UR8, UR8, UR6, 0x18 ;  /* 0x0000000608080291 */ /* 0x004fe2000f8ec03f */
[----:B0-----:R-:W-:Y:S01]  /*02a0*/  ISETP.NE.AND P1, PT, R3, RZ, PT ;  /* 0x000000ff0300720c */ /* 0x001fe20003f25270 */
        /* <DEDUP_REMOVED lines=26> */
.L_x_4811:
        /* <DEDUP_REMOVED lines=22> */
.L_x_4812:
        /* <DEDUP_REMOVED lines=18> */
.L_x_4813:
        /* <DEDUP_REMOVED lines=22> */
.L_x_4814:
        /* <DEDUP_REMOVED lines=22> */
.L_x_4815:
[----:B0-----:R-:W-:Y:S01]  /*0990*/  UMOV UR4, 0x1 ;  /* 0x0000000100047882 */ /* 0x001fe20000000000 */
[----:B------:R-:W-:Y:S01]  /*09a0*/  PLOP3.LUT P0, PT, PT, PT, UP0, 0x80, 0x0 ;  /* 0x000000000000781c */ /* 0x000fe20003f0f008 */
[----:B------:R-:W-:Y:S01]  /*09b0*/  USEL UR4, UR4, 0x2, !UP0 ;  /* 0x0000000204047887 */ /* 0x000fe2000c000000 */
[----:B------:R-:W-:Y:S01]  /*09c0*/  NOP ;  /* 0x0000000000007918 */ /* 0x000fe20000000000 */
[----:B------:R-:W-:-:S04]  /*09d0*/  ULDC.64 UR36, c[0x0][0x208] ;  /* 0x0000820000247ab9 */ /* 0x000fc80000000a00 */
[----:B------:R-:W-:-:S05]  /*09e0*/  IMAD.U32 R2, RZ, RZ, UR4 ;  /* 0x00000004ff027e24 */ /* 0x000fca000f8e00ff */
[----:B------:R0:W-:Y:S01]  /*09f0*/  STL [R1+0x294], R2 ;  /* 0x0002940201007387 */ /* 0x0001e20000100800 */
[----:B-12-4-:R-:W-:Y:S06]  /*0a00*/  BAR.SYNC.DEFER_BLOCKING 0x0 ;  /* 0x0000000000007b1d */ /* 0x016fec0000010000 */
[----:B------:R-:W-:Y:S05]  /*0a10*/  @!P0 BRA `(.L_x_4816) ;  /* 0x000001dc000c8947 */ /* 0x000fea0003800000 */
.L_x_4817:
[----:B------:R-:W-:-:S08]  /*0a20*/  NOP ;  /* 0x0000000000007918 */ /* 0x000fd00000000000 */
[----:B------:R-:W1:Y:S02]  /*0a30*/  USETMAXREG.TRY_ALLOC.CTAPOOL UP0, 0xe8 ;  /* 0x000000e8000079c8 */ /* 0x000e640008000600 */
[----:B-1----:R-:W-:-:S13]  /*0a40*/  PLOP3.LUT P0, PT, PT, PT, UP0, 0x80, 0x0 ;  /* 0x000000000000781c */ /* 0x002fda0003f0f008 */
[----:B------:R-:W-:Y:S05]  /*0a50*/  @!P0 BRA `(.L_x_4817) ;  /* 0xfffffffc00f08947 */ /* 0x000fea000383ffff */
[----:B------:R-:W1:Y:S08]  /*0a60*/  S2UR UR4, SR_CgaCtaId ;  /* 0x00000000000479c3 */ /* 0x000e700000008800 */
[----:B------:R-:W-:Y:S06]  /*0a70*/  BAR.ARV 0x8, 0x180 ;  /* 0x0206000000007b1d */ /* 0x000fec0000002000 */
[----:B------:R-:W-:-:S02]  /*0a80*/  UMOV UR39, 0x400 ;  /* 0x0000040000277882 */ /* 0x000fc40000000000 */
[----:B------:R-:W-:Y:S06]  /*0a90*/  BAR.SYNC.DEFER_BLOCKING 0x5, 0x180 ;  /* 0x0146000000007b1d */ /* 0x000fec0000010000 */
[----:B------:R-:W-:Y:S04]  /*0aa0*/  STL.64 [R1+0x270], RZ ;  /* 0x000270ff01007387 */ /* 0x000fe80000100a00 */
[----:B------:R-:W-:Y:S01]  /*0ab0*/  STL [R1+0x278], RZ ;  /* 0x000278ff01007387 */ /* 0x000fe20000100800 */
[----:B-1----:R-:W-:-:S02]  /*0ac0*/  ULEA UR39, UR4, UR39, 0x18 ;  /* 0x0000002704277291 */ /* 0x002fc4000f8ec03f */
[----:B------:R-:W-:Y:S01]  /*0ad0*/  IMAD.U32 R19, RZ, RZ, UR4 ;  /* 0x00000004ff137e24 */ /* 0x000fe2000f8e00ff */
[----:B------:R-:W-:-:S06]  /*0ae0*/  ULDC UR4, c[0x0][0xc3c] ;  /* 0x00030f0000047ab9 */ /* 0x000fcc0000000800 */
[----:B------:R-:W1:Y:S01]  /*0af0*/  LDS.128 R12, [UR39+0x308d0] ;  /* 0x0308d027ff0c7984 */ /* 0x000e620008000c00 */
[----:B------:R-:W-:Y:S06]  /*0b00*/  BAR.ARV 0x4, 0x180 ;  /* 0x0106000000007b1d */ /* 0x000fec0000002000 */
[----:B-1----:R-:W-:-:S13]  /*0b10*/  ISETP.GE.AND P0, PT, R15, UR4, PT ;  /* 0x000000040f007c0c */ /* 0x002fda000bf06270 */
[----:B------:R-:W-:Y:S05]  /*0b20*/  @P0 EXIT ;  /* 0x000000000000094d */ /* 0x000fea0003800000 */
[----:B------:R-:W1:Y:S01]  /*0b30*/  S2R R0, SR_TID.X ;  /* 0x0000000000007919 */ /* 0x000e620000002100 */
[----:B------:R-:W-:Y:S01]  /*0b40*/  R2UR UR4, R13 ;  /* 0x000000000d0472ca */ /* 0x000fe200000e0000 */
[----:B------:R-:W-:Y:S01]  /*0b50*/  UIADD3 UR5, UR39, 0x12400, URZ ;  /* 0x0001240027057890 */ /* 0x000fe2000fffe03f */
[----:B------:R-:W-:Y:S01]  /*0b60*/  R2UR UR40, R15 ;  /* 0x000000000f2872ca */ /* 0x000fe200000e0000 */
[----:B------:R-:W-:Y:S01]  /*0b70*/  UMOV UR6, URZ ;  /* 0x0000003f00067c82 */ /* 0x000fe20008000000 */
[----:B------:R-:W-:Y:S01]  /*0b80*/  UMOV UR61, URZ ;  /* 0x0000003f003d7c82 */ /* 0x000fe20008000000 */
[----:B------:R-:W-:Y:S01]  /*0b90*/  IMAD.U32 R228, RZ, RZ, UR6 ;  /* 0x00000006ffe47e24 */ /* 0x000fe2000f8e00ff */
[----:B------:R-:W-:Y:S01]  /*0ba0*/  UMOV UR38, URZ ;  /* 0x0000003f00267c82 */ /* 0x000fe20008000000 */
[----:B------:R-:W-:Y:S02]  /*0bb0*/  IMAD.U32 R206, RZ, RZ, UR5 ;  /* 0x00000005ffce7e24 */ /* 0x000fe4000f8e00ff */
[----:B-1----:R-:W-:-:S05]  /*0bc0*/  VIADD R196, R0, 0xffffff80 ;  /* 0xffffff8000c47836 */ /* 0x002fca0000000000 */
[----:B------:R-:W-:-:S04]  /*0bd0*/  SHF.R.S32.HI R3, RZ, 0x1f, R196 ;  /* 0x0000001fff037819 */ /* 0x000fc800000114c4 */
[CC--:B------:R-:W-:Y:S02]  /*0be0*/  LEA.HI R0, R3.reuse, R196.reuse, RZ, 0x7 ;  /* 0x000000c403007211 */ /* 0x0c0fe400078f38ff */
[----:B------:R-:W-:Y:S02]  /*0bf0*/  LEA.HI R204, R3, R196, RZ, 0x5 ;  /* 0x000000c403cc7211 */ /* 0x000fe400078f28ff */
[----:B------:R-:W-:Y:S02]  /*0c00*/  LOP3.LUT R5, R0, 0xffffff80, RZ, 0xc0, !PT ;  /* 0xffffff8000057812 */ /* 0x000fe400078ec0ff */
[----:B------:R-:W-:Y:S02]  /*0c10*/  SHF.R.S32.HI R10, RZ, 0x7, R0 ;  /* 0x00000007ff0a7819 */ /* 0x000fe40000011400 */
[----:B------:R-:W-:Y:S01]  /*0c20*/  SHF.R.S32.HI R204, RZ, 0x5, R204 ;  /* 0x00000005ffcc7819 */ /* 0x000fe200000114cc */
[----:B------:R-:W-:Y:S01]  /*0c30*/  IMAD.IADD R11, R196, 0x1, -R5 ;  /* 0x00000001c40b7824 */ /* 0x000fe200078e0a05 */
[----:B------:R-:W-:Y:S01]  /*0c40*/  LEA.HI R0, R0, R10, RZ, 0x1 ;  /* 0x0000000a00007211 */ /* 0x000fe200078f08ff */
[----:B------:R1:W-:Y:S03]  /*0c50*/  STL [R1+0x2e4], R10 ;  /* 0x0002e40a01007387 */ /* 0x0003e60000100800 */
[----:B------:R-:W-:Y:S01]  /*0c60*/  SHF.R.S32.HI R4, RZ, 0x1f, R11 ;  /* 0x0000001fff047819 */ /* 0x000fe2000001140b */
[----:B------:R-:W-:Y:S01]  /*0c70*/  STL [R1+0x2e0], R11 ;  /* 0x0002e00b01007387 */ /* 0x000fe20000100800 */
[----:B------:R-:W-:-:S02]  /*0c80*/  LOP3.LUT R0, R0, 0x3fffffe, RZ, 0xc0, !PT ;  /* 0x03fffffe00007812 */ /* 0x000fc400078ec0ff */
[CC--:B------:R-:W-:Y:S02]  /*0c90*/  LEA.HI R6, R4.reuse, R11.reuse, RZ, 0x2 ;  /* 0x0000000b04067211 */ /* 0x0c0fe400078f10ff */
[----:B------:R-:W-:Y:S01]  /*0ca0*/  LEA.HI R4, R4, R11, RZ, 0x5 ;  /* 0x0000000b04047211 */ /* 0x000fe200078f28ff */
[----:B------:R-:W-:Y:S01]  /*0cb0*/  IMAD.IADD R0, R10, 0x1, -R0 ;  /* 0x000000010a007824 */ /* 0x000fe200078e0a00 */
[----:B------:R-:W-:Y:S01]  /*0cc0*/  SHF.R.S32.HI R5, RZ, 0x2, R6 ;  /* 0x00000002ff057819 */ /* 0x000fe20000011406 */
[----:B-1----:R-:W-:Y:S01]  /*0cd0*/  IMAD.MOV.U32 R10, RZ, RZ, R14 ;  /* 0x000000ffff0a7224 */ /* 0x002fe200078e000e */
[----:B0-----:R-:W-:Y:S02]  /*0ce0*/  SHF.R.S32.HI R2, RZ, 0x1f, R6 ;  /* 0x0000001fff027819 */ /* 0x001fe40000011406 */
[----:B------:R-:W-:Y:S02]  /*0cf0*/  SHF.R.S32.HI R4, RZ, 0x5, R4 ;  /* 0x00000005ff047819 */ /* 0x000fe40000011404 */
[----:B------:R-:W-:-:S02]  /*0d00*/  LEA.HI R7, R2, R5, RZ, 0x3 ;  /* 0x0000000502077211 */ /* 0x000fc400078f18ff */
[----:B------:R-:W-:Y:S02]  /*0d10*/  LEA.HI R2, R3, R196, RZ, 0x4 ;  /* 0x000000c403027211 */ /* 0x000fe400078f20ff */
[----:B------:R-:W-:Y:S02]  /*0d20*/  LOP3.LUT R8, R7, 0xfffffff8, RZ, 0xc0, !PT ;  /* 0xfffffff807087812 */ /* 0x000fe400078ec0ff */
[----:B------:R-:W-:Y:S02]  /*0d30*/  SHF.R.S32.HI R7, RZ, 0x4, R2 ;  /* 0x00000004ff077819 */ /* 0x000fe40000011402 */
[----:B------:R-:W-:Y:S01]  /*0d40*/  LOP3.LUT R6, R6, 0x7ffffffc, RZ, 0xc0, !PT ;  /* 0x7ffffffc06067812 */ /* 0x000fe200078ec0ff */
[----:B------:R-:W-:Y:S01]  /*0d50*/  IMAD.IADD R9, R5, 0x1, -R8 ;  /* 0x0000000105097824 */ /* 0x000fe200078e0a08 */
[C---:B------:R-:W-:Y:S02]  /*0d60*/  LOP3.LUT R5, R2.reuse, 0x3fffff0, RZ, 0xc0, !PT ;  /* 0x03fffff002057812 */ /* 0x040fe400078ec0ff */
[----:B------:R-:W-:Y:S01]  /*0d70*/  LEA.HI R2, R2, R7, RZ, 0x1 ;  /* 0x0000000702027211 */ /* 0x000fe200078f08ff */
[----:B------:R-:W-:-:S02]  /*0d80*/  IMAD R9, R4, 0x10, R9 ;  /* 0x0000001004097824 */ /* 0x000fc400078e0209 */
[----:B------:R-:W-:Y:S01]  /*0d90*/  IMAD.IADD R5, R196, 0x1, -R5 ;  /* 0x00000001c4057824 */ /* 0x000fe200078e0a05 */
[----:B------:R-:W-:Y:S01]  /*0da0*/  LOP3.LUT R2, R2, 0x1ffffffe, RZ, 0xc0, !PT ;  /* 0x1ffffffe02027812 */ /* 0x000fe200078ec0ff */
[----:B------:R-:W-:Y:S01]  /*0db0*/  IMAD R4, R0, 0x40, R9 ;  /* 0x0000004000047824 */ /* 0x000fe200078e0209 */
[CC--:B------:R-:W-:Y:S01]  /*0dc0*/  LEA.HI R0, R3.reuse, R196.reuse, RZ, 0x2 ;  /* 0x000000c403007211 */ /* 0x0c0fe200078f10ff */
[----:B------:R-:W-:Y:S01]  /*0dd0*/  IMAD R5, R204, 0x10, R5 ;  /* 0x00000010cc057824 */ /* 0x000fe200078e0205 */
[----:B------:R-:W-:Y:S01]  /*0de0*/  LEA.HI R3, R3, R196, RZ, 0x3 ;  /* 0x000000c403037211 */ /* 0x000fe200078f18ff */
[----:B------:R-:W-:Y:S01]  /*0df0*/  IMAD.IADD R2, R7, 0x1, -R2 ;  /* 0x0000000107027824 */ /* 0x000fe200078e0a02 */
[----:B------:R-:W-:Y:S01]  /*0e00*/  LOP3.LUT R201, R0, 0xfffffffc, RZ, 0xc0, !PT ;  /* 0xfffffffc00c97812 */ /* 0x000fe200078ec0ff */
[----:B------:R-:W-:Y:S01]  /*0e10*/  IMAD.IADD R6, R11, 0x1, -R6 ;  /* 0x000000010b067824 */ /* 0x000fe200078e0a06 */
[----:B------:R-:W-:Y:S01]  /*0e20*/  SHF.R.S32.HI R195, RZ, 0x2, R0 ;  /* 0x00000002ffc37819 */ /* 0x000fe20000011400 */
[----:B------:R-:W-:Y:S01]  /*0e30*/  IMAD R5, R5, 0x8, R2 ;  /* 0x0000000805057824 */ /* 0x000fe200078e0202 */
[----:B------:R-:W-:Y:S01]  /*0e40*/  SHF.R.S32.HI R0, RZ, 0x1f, R0 ;  /* 0x0000001fff007819 */ /* 0x000fe20000011400 */
[----:B------:R-:W-:Y:S01]  /*0e50*/  IMAD.SHL.U32 R22, R6, 0x2, RZ ;  /* 0x0000000206167824 */ /* 0x000fe200078e00ff */
[----:B------:R-:W-:Y:S01]  /*0e60*/  SHF.R.S32.HI R227, RZ, 0x3, R3 ;  /* 0x00000003ffe37819 */ /* 0x000fe20000011403 */
[----:B------:R-:W-:Y:S01]  /*0e70*/  STL [R1+0x2e8], R4 ;  /* 0x0002e80401007387 */ /* 0x000fe20000100800 */
[----:B------:R-:W-:Y:S01]  /*0e80*/  LEA.HI R0, R0, R195, RZ, 0x3 ;  /* 0x000000c300007211 */ /* 0x000fe200078f18ff */
[C---:B------:R-:W-:Y:S01]  /*0e90*/  VIADD R223, R22.reuse, 0x8 ;  /* 0x0000000816df7836 */ /* 0x040fe20000000000 */
[----:B------:R-:W-:Y:S01]  /*0ea0*/  LOP3.LUT R3, R3, 0xfffffff8, RZ, 0xc0, !PT ;  /* 0xfffffff803037812 */ /* 0x000fe200078ec0ff */
[----:B------:R-:W-:Y:S01]  /*0eb0*/  VIADD R222, R22, 0x10 ;  /* 0x0000001016de7836 */ /* 0x000fe20000000000 */
[----:B------:R-:W-:Y:S01]  /*0ec0*/  LOP3.LUT R0, R0, 0xfffffff8, RZ, 0xc0, !PT ;  /* 0xfffffff800007812 */ /* 0x000fe200078ec0ff */
[----:B------:R-:W-:-:S02]  /*0ed0*/  VIADD R221, R22, 0x18 ;  /* 0x0000001816dd7836 */ /* 0x000fc40000000000 */
[----:B------:R-:W-:Y:S02]  /*0ee0*/  IMAD.IADD R3, R196, 0x1, -R3 ;  /* 0x00000001c4037824 */ /* 0x000fe400078e0a03 */
[----:B------:R-:W-:Y:S02]  /*0ef0*/  IMAD.IADD R229, R195, 0x1, -R0 ;  /* 0x00000001c3e57824 */ /* 0x000fe400078e0a00 */
[----:B------:R-:W-:Y:S01]  /*0f00*/  IMAD.SHL.U32 R0, R5, 0x8, RZ ;  /* 0x0000000805007824 */ /* 0x000fe200078e00ff */
[----:B------:R0:W-:Y:S01]  /*0f10*/  STL [R1+0x284], R3 ;  /* 0x0002840301007387 */ /* 0x0001e20000100800 */
[C---:B------:R-:W-:Y:S01]  /*0f20*/  VIADD R220, R22.reuse, 0x20 ;  /* 0x0000002016dc7836 */ /* 0x040fe20000000000 */
[----:B------:R-:W-:Y:S01]  /*0f30*/  SHF.R.S32.HI R5, RZ, 0x1f, R221 ;  /* 0x0000001fff057819 */ /* 0x000fe200000114dd */
[C---:B------:R-:W-:Y:S01]  /*0f40*/  VIADD R219, R22.reuse, 0x28 ;  /* 0x0000002816db7836 */ /* 0x040fe20000000000 */
[----:B------:R1:W-:Y:S01]  /*0f50*/  STL [R1+0x2ec], R0 ;  /* 0x0002ec0001007387 */ /* 0x0003e20000100800 */
[----:B------:R-:W-:-:S02]  /*0f60*/  VIADD R218, R22, 0x30 ;  /* 0x0000003016da7836 */ /* 0x000fc40000000000 */
[C---:B------:R-:W-:Y:S01]  /*0f70*/  VIADD R217, R22.reuse, 0x38 ;  /* 0x0000003816d97836 */ /* 0x040fe20000000000 */
[----:B------:R2:W-:Y:S01]  /*0f80*/  STL [R1+0x2d4], R5 ;  /* 0x0002d40501007387 */ /* 0x0005e20000100800 */
[C---:B------:R-:W-:Y:S01]  /*0f90*/  VIADD R216, R22.reuse, 0x40 ;  /* 0x0000004016d87836 */ /* 0x040fe20000000000 */
[----:B0-----:R-:W-:Y:S01]  /*0fa0*/  SHF.R.S32.HI R3, RZ, 0x1f, R223 ;  /* 0x0000001fff037819 */ /* 0x001fe200000114df */
[C---:B------:R-:W-:Y:S02]  /*0fb0*/  VIADD R215, R22.reuse, 0x48 ;  /* 0x0000004816d77836 */ /* 0x040fe40000000000 */
[C---:B------:R-:W-:Y:S01]  /*0fc0*/  VIADD R214, R22.reuse, 0x50 ;  /* 0x0000005016d67836 */ /* 0x040fe20000000000 */
[----:B-1----:R-:W-:Y:S01]  /*0fd0*/  SHF.R.S32.HI R0, RZ, 0x1f, R222 ;  /* 0x0000001fff007819 */ /* 0x002fe200000114de */
[----:B------:R0:W-:Y:S01]  /*0fe0*/  STL [R1+0x2dc], R3 ;  /* 0x0002dc0301007387 */ /* 0x0001e20000100800 */
[----:B------:R-:W-:Y:S01]  /*0ff0*/  VIADD R213, R22, 0x58 ;  /* 0x0000005816d57836 */ /* 0x000fe20000000000 */
[----:B--2---:R-:W-:-:S02]  /*1000*/  SHF.R.S32.HI R5, RZ, 0x1f, R218 ;  /* 0x0000001fff057819 */ /* 0x004fc400000114da */
[----:B------:R1:W-:Y:S01]  /*1010*/  STL [R1+0x2d8], R0 ;  /* 0x0002d80001007387 */ /* 0x0003e20000100800 */
[C---:B------:R-:W-:Y:S02]  /*1020*/  VIADD R212, R22.reuse, 0x60 ;  /* 0x0000006016d47836 */ /* 0x040fe40000000000 */
        /* <DEDUP_REMOVED lines=14> */
[----:B------:R-:W-:Y:S01]  /*1110*/  VIADD R224, R22, 0xa0 ;  /* 0x000000a016e07836 */ /* 0x000fe20000000000 */
[----:B0-----:R-:W-:Y:S01]  /*1120*/  SHF.R.S32.HI R3, RZ, 0x1f, R217 ;  /* 0x0000001fff037819 */ /* 0x001fe200000114d9 */
[----:B------:R-:W-:Y:S02]  /*1130*/  IMAD.IADD R201, R196, 0x1, -R201 ;  /* 0x00000001c4c97824 */ /* 0x000fe400078e0ac9 */
[----:B------:R-:W-:Y:S01]  /*1140*/  VIADD R203, R22, 0xa8 ;  /* 0x000000a816cb7836 */ /* 0x000fe20000000000 */
[----:B-1----:R-:W-:Y:S01]  /*1150*/  SHF.R.S32.HI R0, RZ, 0x1f, R216 ;  /* 0x0000001fff007819 */ /* 0x002fe200000114d8 */
[----:B------:R0:W-:Y:S01]  /*1160*/  STL [R1+0x2c4], R3 ;  /* 0x0002c40301007387 */ /* 0x0001e20000100800 */
[----:B------:R-:W-:-:S02]  /*1170*/  LEA.HI R2, R201, R201, RZ, 0x1 ;  /* 0x000000c9c9027211 */ /* 0x000fc400078f08ff */
[----:B--2---:R-:W-:Y:S01]  /*1180*/  SHF.R.S32.HI R5, RZ, 0x1f, R212 ;  /* 0x0000001fff057819 */ /* 0x004fe200000114d4 */
[----:B------:R1:W-:Y:S01]  /*1190*/  STL [R1+0x2c0], R0 ;  /* 0x0002c00001007387 */ /* 0x0003e20000100800 */
[----:B------:R-:W-:-:S03]  /*11a0*/  LOP3.LUT R2, R2, 0x1ffffffe, RZ, 0xc0, !PT ;  /* 0x1ffffffe02027812 */ /* 0x000fc600078ec0ff */
[----:B------:R2:W-:Y:S01]  /*11b0*/  STL [R1+0x2b0], R5 ;  /* 0x0002b00501007387 */ /* 0x0005e20000100800 */
[----:B0-----:R-:W-:Y:S01]  /*11c0*/  SHF.R.S32.HI R3, RZ, 0x1f, R214 ;  /* 0x0000001fff037819 */ /* 0x001fe200000114d6 */
[----:B------:R-:W-:Y:S01]  /*11d0*/  IMAD.IADD R2, R201, 0x1, -R2 ;  /* 0x00000001c9027824 */ /* 0x000fe200078e0a02 */
[----:B-1----:R-:W-:-:S03]  /*11e0*/  SHF.R.S32.HI R0, RZ, 0x1f, R213 ;  /* 0x0000001fff007819 */ /* 0x002fc600000114d5 */
[----:B------:R0:W-:Y:S01]  /*11f0*/  STL [R1+0x2b8], R3 ;  /* 0x0002b80301007387 */ /* 0x0001e20000100800 */
[----:B------:R-:W-:Y:S01]  /*1200*/  IMAD R192, R2, 0x8, R4 ;  /* 0x0000000802c07824 */ /* 0x000fe200078e0204 */
[----:B--2---:R-:W-:Y:S02]  /*1210*/  SHF.R.S32.HI R5, RZ, 0x1f, R209 ;  /* 0x0000001fff057819 */ /* 0x004fe400000114d1 */
[----:B------:R1:W-:Y:S04]  /*1220*/  STL [R1+0x2b4], R0 ;  /* 0x0002b40001007387 */ /* 0x0003e80000100800 */
[----:B------:R2:W-:Y:S01]  /*1230*/  STL [R1+0x2a4], R5 ;  /* 0x0002a40501007387 */ /* 0x0005e20000100800 */
[----:B0-----:R-:W-:Y:S02]  /*1240*/  SHF.R.S32.HI R3, RZ, 0x1f, R211 ;  /* 0x0000001fff037819 */ /* 0x001fe400000114d3 */
[----:B-1----:R-:W-:-:S03]  /*1250*/  SHF.R.S32.HI R0, RZ, 0x1f, R210 ;  /* 0x0000001fff007819 */ /* 0x002fc600000114d2 */
[----:B------:R0:W-:Y:S01]  /*1260*/  STL [R1+0x2ac], R3 ;  /* 0x0002ac0301007387 */ /* 0x0001e20000100800 */
[----:B--2---:R-:W-:-:S03]  /*1270*/  SHF.R.S32.HI R5, RZ, 0x1f, R226 ;  /* 0x0000001fff057819 */ /* 0x004fc600000114e2 */
[----:B------:R1:W-:Y:S04]  /*1280*/  STL [R1+0x2a8], R0 ;  /* 0x0002a80001007387 */ /* 0x0003e80000100800 */
[----:B------:R-:W-:Y:S01]  /*1290*/  STL [R1+0x298], R5 ;  /* 0x0002980501007387 */ /* 0x000fe20000100800 */
[----:B0-----:R-:W-:Y:S02]  /*12a0*/  SHF.R.S32.HI R3, RZ, 0x1f, R208 ;  /* 0x0000001fff037819 */ /* 0x001fe400000114d0 */
[----:B-1----:R-:W-:-:S03]  /*12b0*/  SHF.R.S32.HI R0, RZ, 0x1f, R207 ;  /* 0x0000001fff007819 */ /* 0x002fc600000114cf */
[----:B------:R0:W-:Y:S04]  /*12c0*/  STL [R1+0x2a0], R3 ;  /* 0x0002a00301007387 */ /* 0x0001e80000100800 */
[----:B------:R1:W-:Y:S01]  /*12d0*/  STL [R1+0x29c], R0 ;  /* 0x00029c0001007387 */ /* 0x0003e20000100800 */
[----:B0-----:R-:W-:Y:S02]  /*12e0*/  SHF.R.S32.HI R3, RZ, 0x1f, R225 ;  /* 0x0000001fff037819 */ /* 0x001fe400000114e1 */
[----:B-1----:R-:W-:-:S03]  /*12f0*/  SHF.R.S32.HI R0, RZ, 0x1f, R224 ;  /* 0x0000001fff007819 */ /* 0x002fc600000114e0 */
[----:B------:R0:W-:Y:S04]  /*1300*/  STL [R1+0x290], R3 ;  /* 0x0002900301007387 */ /* 0x0001e80000100800 */
[----:B------:R0:W-:Y:S02]  /*1310*/  STL [R1+0x28c], R0 ;  /* 0x00028c0001007387 */ /* 0x0001e40000100800 */
.L_x_5003:
[----:B------:R-:W-:Y:S01]  /*1320*/  ULDC.64 UR6, c[0x0][0xa28] ;  /* 0x00028a0000067ab9 */ /* 0x000fe20000000a00 */
[----:B------:R-:W-:Y:S01]  /*1330*/  ULDC.64 UR8, c[0x0][0xa18] ;  /* 0x0002860000087ab9 */ /* 0x000fe20000000a00 */
[----:B------:R-:W-:Y:S01]  /*1340*/  UISETP.NE.U32.AND UP0, UPT, UR6, URZ, UPT ;  /* 0x0000003f0600728c */ /* 0x000fe2000bf05070 */
[----:B-1----:R-:W1:Y:S01]  /*1350*/  LDC R17, c[0x0][0x288] ;  /* 0x0000a200ff117b82 */ /* 0x002e620000000800 */
[----:B------:R-:W-:Y:S01]  /*1360*/  UISETP.NE.U32.AND UP1, UPT, UR8, URZ, UPT ;  /* 0x0000003f0800728c */ /* 0x000fe2000bf25070 */
[----:B------:R-:W-:Y:S01]  /*1370*/  IMAD.MOV.U32 R24, RZ, RZ, RZ ;  /* 0x000000ffff187224 */ /* 0x000fe200078e00ff */
[----:B------:R-:W-:Y:S01]  /*1380*/  UISETP.NE.AND.EX UP0, UPT, UR7, URZ, UPT, UP0 ;  /* 0x0000003f0700728c */ /* 0x000fe2000bf05300 */
[----:B------:R-:W-:Y:S01]  /*1390*/  IMAD.MOV.U32 R18, RZ, RZ, RZ ;  /* 0x000000ffff127224 */ /* 0x000fe200078e00ff */
[----:B------:R-:W-:Y:S01]  /*13a0*/  UISETP.NE.AND.EX UP1, UPT, UR9, URZ, UPT, UP1 ;  /* 0x0000003f0900728c */ /* 0x000fe2000bf25310 */
[----:B------:R-:W-:Y:S01]  /*13b0*/  ULDC.64 UR6, c[0x0][0xa08] ;  /* 0x0002820000067ab9 */ /* 0x000fe20000000a00 */
[----:B------:R-:W-:Y:S01]  /*13c0*/  ULDC.64 UR10, c[0x0][0xa08] ;  /* 0x00028200000a7ab9 */ /* 0x000fe20000000a00 */
[----:B------:R-:W-:Y:S01]  /*13d0*/  UIMAD.WIDE UR8, UR40, 0x4, UR6 ;  /* 0x00000004280878a5 */ /* 0x000fe2000f8e0206 */
[----:B------:R-:W-:Y:S01]  /*13e0*/  ISETP.NE.U32.AND P0, PT, RZ, UR10, PT ;  /* 0x0000000aff007c0c */ /* 0x000fe2000bf05070 */
[----:B--2---:R-:W2:Y:S01]  /*13f0*/  LDC.64 R12, c[0x0][0x418] ;  /* 0x00010600ff0c7b82 */ /* 0x004ea20000000a00 */
[----:B------:R-:W-:-:S03]  /*1400*/  PLOP3.LUT P3, PT, PT, PT, UP1, 0x80, 0x0 ;  /* 0x000000000000781c */ /* 0x000fc60003f6f018 */
[----:B------:R-:W-:Y:S01]  /*1410*/  @UP0 ULDC.64 UR6, c[0x0][0xa28] ;  /* 0x00028a0000060ab9 */ /* 0x000fe20000000a00 */
[----:B------:R-:W-:Y:S01]  /*1420*/  ISETP.NE.AND.EX P0, PT, RZ, UR11, PT, P0 ;  /* 0x0000000bff007c0c */ /* 0x000fe2000bf05300 */
[----:B------:R-:W-:Y:S01]  /*1430*/  @UP0 UIMAD.WIDE UR6, UR40, 0x4, UR6 ;  /* 0x00000004280608a5 */ /* 0x000fe2000f8e0206 */
[----:B0-----:R-:W-:Y:S01]  /*1440*/  IMAD.U32 R4, RZ, RZ, UR8 ;  /* 0x00000008ff047e24 */ /* 0x001fe2000f8e00ff */
[----:B------:R-:W-:Y:S01]  /*1450*/  PLOP3.LUT P1, PT, PT, PT, UP0, 0x80, 0x0 ;  /* 0x000000000000781c */ /* 0x000fe20003f2f008 */
[----:B------:R-:W-:Y:S01]  /*1460*/  IMAD.U32 R5, RZ, RZ, UR9 ;  /* 0x00000009ff057e24 */ /* 0x000fe2000f8e00ff */
[----:B---3--:R-:W3:Y:S02]  /*1470*/  LDC R9, c[0x0][0x424] ;  /* 0x00010900ff097b82 */ /* 0x008ee40000000800 */
[----:B------:R-:W-:Y:S02]  /*1480*/  IMAD.U32 R2, RZ, RZ, UR6 ;  /* 0x00000006ff027e24 */ /* 0x000fe4000f8e00ff */
[----:B0---4-:R-:W-:Y:S01]  /*1490*/  IMAD.U32 R3, RZ, RZ, UR7 ;  /* 0x00000007ff037e24 */ /* 0x011fe2000f8e00ff */
[----:B------:R-:W-:-:S02]  /*14a0*/  @UP1 ULDC.64 UR6, c[0x0][0xa18] ;  /* 0x0002860000061ab9 */ /* 0x000fc40000000a00 */
[----:B------:R-:W-:Y:S01]  /*14b0*/  @UP1 UIMAD.WIDE UR6, UR40, 0x4, UR6 ;  /* 0x00000004280618a5 */ /* 0x000fe2000f8e0206 */
[----:B-----5:R-:W5:Y:S01]  /*14c0*/  @P0 LDG.E R24, desc[UR36][R4.64] ;  /* 0x0000002404180981 */ /* 0x020f62000c1e1900 */
[----:B------:R-:W0:Y:S01]  /*14d0*/  LDC R27, c[0x0][0x2f0] ;  /* 0x0000bc00ff1b7b82 */ /* 0x000e220000000800 */
[----:B------:R-:W-:Y:S02]  /*14e0*/  LOP3.LUT R8, R10, 0xff000000, RZ, 0xc0, !PT ;  /* 0xff0000000a087812 */ /* 0x000fe400078ec0ff */
[----:B------:R4:W5:Y:S01]  /*14f0*/  @P1 LDG.E R18, desc[UR36][R2.64] ;  /* 0x0000002402121981 */ /* 0x000962000c1e1900 */
[----:B------:R-:W-:Y:S02]  /*1500*/  IMAD.U32 R6, RZ, RZ, UR6 ;  /* 0x00000006ff067e24 */ /* 0x000fe4000f8e00ff */
[----:B------:R-:W-:Y:S01]  /*1510*/  IMAD.U32 R7, RZ, RZ, UR7 ;  /* 0x00000007ff077e24 */ /* 0x000fe2000f8e00ff */
[----:B------:R-:W-:-:S04]  /*1520*/  ULDC.64 UR6, c[0x0][0xa20] ;  /* 0x0002880000067ab9 */ /* 0x000fc80000000a00 */
[----:B-1----:R1:W5:Y:S01]  /*1530*/  @P3 LDG.E R17, desc[UR36][R6.64] ;  /* 0x0000002406113981 */ /* 0x002362000c1e1900 */
[----:B--2---:R-:W-:Y:S02]  /*1540*/  ISETP.NE.U32.AND P1, PT, R12, RZ, PT ;  /* 0x000000ff0c00720c */ /* 0x004fe40003f25070 */
[----:B------:R-:W-:Y:S02]  /*1550*/  ISETP.NE.U32.AND P2, PT, RZ, UR6, PT ;  /* 0x00000006ff007c0c */ /* 0x000fe4000bf45070 */
[----:B------:R-:W-:Y:S02]  /*1560*/  LOP3.LUT R0, R10, 0xff0000, RZ, 0xc0, !PT ;  /* 0x00ff00000a007812 */ /* 0x000fe400078ec0ff */
[----:B----4-:R-:W-:Y:S02]  /*1570*/  SHF.R.U32.HI R3, RZ, 0x8, R8 ;  /* 0x00000008ff037819 */ /* 0x010fe40000011608 */
[----:B------:R-:W-:Y:S02]  /*1580*/  ISETP.NE.AND.EX P1, PT, R13, RZ, PT, P1 ;  /* 0x000000ff0d00720c */ /* 0x000fe40003f25310 */
[----:B------:R-:W-:-:S02]  /*1590*/  ISETP.NE.AND.EX P2, PT, RZ, UR7, PT, P2 ;  /* 0x00000007ff007c0c */ /* 0x000fc4000bf45320 */
[----:B------:R-:W-:Y:S02]  /*15a0*/  LEA.HI R200, R0, R3, RZ, 0x10 ;  /* 0x0000000300c87211 */ /* 0x000fe400078f80ff */
[----:B------:R-:W-:Y:S02]  /*15b0*/  LOP3.LUT R194, R10, 0xffff, RZ, 0xc0, !PT ;  /* 0x0000ffff0ac27812 */ /* 0x000fe400078ec0ff */
[----:B---3--:R-:W-:Y:S01]  /*15c0*/  SEL R0, R9, 0x1, P1 ;  /* 0x0000000109007807 */ /* 0x008fe20000800000 */
[----:B-1----:R-:W-:Y:S06]  /*15d0*/  @P3 BRA `(.L_x_4818) ;  /* 0x00000000002c3947 */ /* 0x002fec0003800000 */
        /* <DEDUP_REMOVED lines=8> */
[----:B-----5:R-:W2:Y:S04]  /*1660*/  LDG.E R17, desc[UR36][R2.64] ;  /* 0x0000002402117981 */ /* 0x020ea8000c1e1900 */
[----:B------:R-:W2:Y:S02]  /*1670*/  LDG.E R6, desc[UR36][R2.64+0x4] ;  /* 0x0000042402067981 */ /* 0x000ea4000c1e1900 */
[----:B--2---:R-:W-:-:S07]  /*1680*/  IMAD.IADD R17, R6, 0x1, -R17 ;  /* 0x0000000106117824 */ /* 0x004fce00078e0a11 */
.L_x_4818:
[----:B------:R-:W-:Y:S01]  /*1690*/  ULDC UR42, c[0x0][0x348] ;  /* 0x0000d200002a7ab9 */ /* 0x000fe20000000800 */
[----:B0-----:R-:W-:Y:S02]  /*16a0*/  IMAD R27, R0, R27, RZ ;  /* 0x0000001b001b7224 */ /* 0x001fe400078e02ff */
        /* <DEDUP_REMOVED lines=8> */
.L_x_4819:
[----:B------:R-:W-:Y:S05]  /*1730*/  @!P0 BRA `(.L_x_4820) ;  /* 0x00000000000c8947 */ /* 0x000fea0003800000 */
[----:B------:R-:W2:Y:S04]  /*1740*/  LDG.E R0, desc[UR36][R4.64] ;  /* 0x0000002404007981 */ /* 0x000ea8000c1e1900 */
[----:B------:R-:W2:Y:S02]  /*1750*/  LDG.E R27, desc[UR36][R4.64+0x4] ;  /* 0x00000424041b7981 */ /* 0x000ea4000c1e1900 */
[----:B--2---:R-:W-:-:S07]  /*1760*/  IMAD.IADD R27, R27, 0x1, -R0 ;  /* 0x000000011b1b7824 */ /* 0x004fce00078e0a00 */
.L_x_4820:
[----:B------:R-:W2:Y:S01]  /*1770*/  LDL R0, [R1+0x294] ;  /* 0x0002940001007983 */ /* 0x000ea20000100800 */
[----:B------:R-:W-:Y:S01]  /*1780*/  ULDC.64 UR6, c[0x0][0xa10] ;  /* 0x0002840000067ab9 */ /* 0x000fe20000000a00 */
[----:B------:R-:W1:Y:S01]  /*1790*/  S2UR UR5, SR_SWINHI ;  /* 0x00000000000579c3 */ /* 0x000e620000002f00 */
[----:B------:R-:W-:-:S04]  /*17a0*/  UISETP.NE.U32.AND UP0, UPT, UR6, URZ, UPT ;  /* 0x0000003f0600728c */ /* 0x000fc8000bf05070 */
[----:B------:R-:W-:Y:S01]  /*17b0*/  UISETP.NE.AND.EX UP0, UPT, UR7, URZ, UPT, UP0 ;  /* 0x0000003f0700728c */ /* 0x000fe2000bf05300 */
[----:B------:R-:W3:Y:S02]  /*17c0*/  S2R R5, SR_TID.X ;  /* 0x0000000000057919 */ /* 0x000ee40000002100 */
[----:B------:R-:W4:Y:S03]  /*17d0*/  LDC.64 R14, c[0x0][0x9e0] ;  /* 0x00027800ff0e7b82 */ /* 0x000f260000000a00 */
[----:B------:R-:W-:-:S05]  /*17e0*/  PLOP3.LUT P2, PT, PT, PT, UP0, 0x80, 0x0 ;  /* 0x000000000000781c */ /* 0x000fca0003f4f008 */
[----:B------:R-:W-:Y:S02]  /*17f0*/  @UP0 ULDC.64 UR6, c[0x0][0xa10] ;  /* 0x0002840000060ab9 */ /* 0x000fe40000000a00 */
[----:B------:R-:W-:-:S06]  /*1800*/  @UP0 UIMAD.WIDE UR6, UR40, 0x4, UR6 ;  /* 0x00000004280608a5 */ /* 0x000fcc000f8e0206 */
[----:B0-----:R-:W-:Y:S02]  /*1810*/  IMAD.U32 R2, RZ, RZ, UR6 ;  /* 0x00000006ff027e24 */ /* 0x001fe4000f8e00ff */
[----:B------:R-:W-:Y:S01]  /*1820*/  IMAD.U32 R3, RZ, RZ, UR7 ;  /* 0x00000007ff037e24 */ /* 0x000fe2000f8e00ff */
[----:B------:R-:W-:-:S04]  /*1830*/  ULDC.64 UR6, c[0x0][0xa30] ;  /* 0x00028c0000067ab9 */ /* 0x000fc80000000a00 */
[----:B------:R-:W4:Y:S04]  /*1840*/  @P2 LDG.E R4, desc[UR36][R2.64] ;  /* 0x0000002402042981 */ /* 0x000f28000c1e1900 */
[----:B------:R0:W4:Y:S01]  /*1850*/  @P2 LDG.E R12, desc[UR36][R2.64+0x4] ;  /* 0x00000424020c2981 */ /* 0x000122000c1e1900 */
[----:B------:R-:W-:-:S04]  /*1860*/  UISETP.NE.U32.AND UP1, UPT, UR6, URZ, UPT ;  /* 0x0000003f0600728c */ /* 0x000fc8000bf25070 */
[----:B------:R-:W-:-:S06]  /*1870*/  UISETP.NE.AND.EX UP1, UPT, UR7, URZ, UPT, UP1 ;  /* 0x0000003f0700728c */ /* 0x000fcc000bf25310 */
[----:B------:R-:W-:-:S05]  /*1880*/  PLOP3.LUT P3, PT, PT, PT, UP1, 0x80, 0x0 ;  /* 0x000000000000781c */ /* 0x000fca0003f6f018 */
[----:B------:R-:W-:Y:S02]  /*1890*/  @UP1 ULDC.64 UR6, c[0x0][0xa30] ;  /* 0x00028c0000061ab9 */ /* 0x000fe40000000a00 */
[----:B------:R-:W-:-:S06]  /*18a0*/  @UP1 UIMAD.WIDE UR6, UR40, 0x4, UR6 ;  /* 0x00000004280618a5 */ /* 0x000fcc000f8e0206 */
[----:B------:R-:W-:Y:S02]  /*18b0*/  IMAD.U32 R8, RZ, RZ, UR6 ;  /* 0x00000006ff087e24 */ /* 0x000fe4000f8e00ff */
[----:B------:R-:W-:-:S05]  /*18c0*/  IMAD.U32 R9, RZ, RZ, UR7 ;  /* 0x00000007ff097e24 */ /* 0x000fca000f8e00ff */
[----:B------:R4:W4:Y:S01]  /*18d0*/  @P3 LDG.E R13, desc[UR36][R8.64] ;  /* 0x00000024080d3981 */ /* 0x000922000c1e1900 */
[----:B------:R-:W-:Y:S01]  /*18e0*/  UMOV UR6, UR39 ;  /* 0x0000002700067c82 */ /* 0x000fe20008000000 */
[----:B-1----:R-:W-:Y:S01]  /*18f0*/  UMOV UR7, UR5 ;  /* 0x0000000500077c82 */ /* 0x002fe20008000000 */
[----:B---3--:R-:W-:Y:S01]  /*1900*/  LOP3.LUT R5, R5, 0x7f, RZ, 0xc0, !PT ;  /* 0x0000007f05057812 */ /* 0x008fe200078ec0ff */
[----:B------:R-:W-:Y:S01]  /*1910*/  USHF.L.U32 UR4, UR4, 0x7, URZ ;  /* 0x0000000704047899 */ /* 0x000fe2000800063f */
[----:B------:R-:W-:Y:S02]  /*1920*/  IMAD.MOV.U32 R10, RZ, RZ, 0x9000 ;  /* 0x00009000ff0a7424 */ /* 0x000fe400078e00ff */
[----:B------:R-:W-:Y:S01]  /*1930*/  ISETP.NE.AND P1, PT, R5, RZ, PT ;  /* 0x000000ff0500720c */ /* 0x000fe20003f25270 */
[----:B------:R-:W-:Y:S02]  /*1940*/  IMAD.MOV.U32 R5, RZ, RZ, 0x100 ;  /* 0x00000100ff057424 */ /* 0x000fe400078e00ff */
[----:B------:R-:W-:Y:S01]  /*1950*/  IMAD.U32 R23, RZ, RZ, UR4 ;  /* 0x00000004ff177e24 */ /* 0x000fe2000f8e00ff */
[----:B------:R-:W-:Y:S01]  /*1960*/  UIADD3 UR4, UR4, 0x7f, URZ ;  /* 0x0000007f04047890 */ /* 0x000fe2000fffe03f */
[----:B------:R-:W-:Y:S01]  /*1970*/  IMAD.MOV.U32 R6, RZ, RZ, 0x1 ;  /* 0x00000001ff067424 */ /* 0x000fe200078e00ff */
[----:B------:R-:W-:Y:S01]  /*1980*/  UIADD3 UR11, UP2, UR6, 0x308a0, URZ ;  /* 0x000308a0060b7890 */ /* 0x000fe2000ff5e03f */
[----:B------:R-:W-:Y:S01]  /*1990*/  IMAD.MOV.U32 R7, RZ, RZ, RZ ;  /* 0x000000ffff077224 */ /* 0x000fe200078e00ff */
[----:B------:R-:W-:Y:S04]  /*19a0*/  STL.64 [R1], RZ ;  /* 0x000000ff01007387 */ /* 0x000fe80000100a00 */
[----:B0-----:R-:W-:Y:S01]  /*19b0*/  IMAD.U32 R2, RZ, RZ, UR11 ;  /* 0x0000000bff027e24 */ /* 0x001fe2000f8e00ff */
[----:B-----5:R-:W-:-:S02]  /*19c0*/  R2UR UR41, R27 ;  /* 0x000000001b2972ca */ /* 0x020fc400000e0000 */
[----:B--2---:R-:W-:Y:S02]  /*19d0*/  R2UR UR9, R0 ;  /* 0x00000000000972ca */ /* 0x004fe400000e0000 */
[----:B------:R-:W0:Y:S02]  /*19e0*/  LDC R0, c[0x0][0x448] ;  /* 0x00011200ff007b82 */ /* 0x000e240000000800 */
[----:B0-----:R-:W-:-:S09]  /*19f0*/  ISETP.NE.AND P0, PT, R0, 0x1, PT ;  /* 0x000000010000780c */ /* 0x001fd20003f05270 */
[----:B------:R-:W-:Y:S01]  /*1a00*/  IMAD.U32 R11, RZ, RZ, UR9 ;  /* 0x00000009ff0b7e24 */ /* 0x000fe2000f8e00ff */
[----:B------:R-:W-:Y:S01]  /*1a10*/  UIADD3 UR9, UP1, UR6, 0x30890, URZ ;  /* 0x0003089006097890 */ /* 0x000fe2000ff3e03f */
[----:B----4-:R-:W-:Y:S02]  /*1a20*/  @P2 R2UR UR8, R4 ;  /* 0x00000000040822ca */ /* 0x010fe400000e0000 */
[----:B------:R-:W0:Y:S01]  /*1a30*/  @P0 LDC R0, c[0x0][0x44c] ;  /* 0x00011300ff000b82 */ /* 0x000e220000000800 */
[----:B------:R-:W-:Y:S01]  /*1a40*/  @P2 R2UR UR5, R12 ;  /* 0x000000000c0522ca */ /* 0x000fe200000e0000 */
[----:B------:R-:W-:-:S06]  /*1a50*/  UIADD3.X UR10, URZ, UR7, URZ, UP1, !UPT ;  /* 0x000000073f0a7290 */ /* 0x000fcc0008ffe43f */
[----:B------:R-:W1:Y:S01]  /*1a60*/  @P0 LDC R12, c[0x0][0x450] ;  /* 0x00011400ff0c0b82 */ /* 0x000e620000000800 */
[----:B------:R-:W-:Y:S02]  /*1a70*/  IMAD.U32 R8, RZ, RZ, UR9 ;  /* 0x00000009ff087e24 */ /* 0x000fe4000f8e00ff */
[----:B------:R-:W-:Y:S01]  /*1a80*/  IMAD.U32 R9, RZ, RZ, UR10 ;  /* 0x0000000aff097e24 */ /* 0x000fe2000f8e00ff */
[----:B------:R2:W-:Y:S02]  /*1a90*/  STL.64 [R1+0x18], R10 ;  /* 0x0000180a01007387 */ /* 0x0005e40000100a00 */
[----:B------:R-:W-:Y:S01]  /*1aa0*/  @UP0 UIADD3 UR42, -UR8, UR5, URZ ;  /* 0x00000005082a0290 */ /* 0x000fe2000fffe13f */
[----:B------:R-:W-:Y:S01]  /*1ab0*/  SEL R4, RZ, 0x1, P1 ;  /* 0x00000001ff047807 */ /* 0x000fe20000800000 */
[----:B------:R-:W-:Y:S01]  /*1ac0*/  STL.64 [R1+0x8], R8 ;  /* 0x0000080801007387 */ /* 0x000fe20000100a00 */
[----:B------:R-:W-:Y:S01]  /*1ad0*/  UIADD3.X UR6, URZ, UR7, URZ, UP2, !UPT ;  /* 0x000000073f067290 */ /* 0x000fe200097fe43f */
[----:B------:R-:W-:Y:S01]  /*1ae0*/  ISETP.GE.AND P2, PT, R15, 0x1, PT ;  /* 0x000000010f00780c */ /* 0x000fe20003f46270 */
[----:B--2---:R-:W-:Y:S01]  /*1af0*/  IMAD.IADD R10, R27, 0x1, -R18 ;  /* 0x000000011b0a7824 */ /* 0x004fe200078e0a12 */
[----:B------:R0:W-:Y:S03]  /*1b00*/  STL.128 [R1+0x20], R4 ;  /* 0x0000200401007387 */ /* 0x0001e60000100c00 */
[----:B------:R-:W-:-:S02]  /*1b10*/  VIADD R18, R10, UR42 ;  /* 0x0000002a0a127c36 */ /* 0x000fc40008000000 */
[----:B------:R-:W-:Y:S02]  /*1b20*/  IMAD.U32 R3, RZ, RZ, UR6 ;  /* 0x00000006ff037e24 */ /* 0x000fe4000f8e00ff */
[----:B0-----:R-:W-:-:S04]  /*1b30*/  @P0 IMAD.HI.U32 R5, R0, UR4, RZ ;  /* 0x0000000400050c27 */ /* 0x001fc8000f8e00ff */
[----:B------:R-:W-:Y:S02]  /*1b40*/  VIADD R0, R18, 0x5f ;  /* 0x0000005f12007836 */ /* 0x000fe40000000000 */
[----:B------:R-:W-:Y:S01]  /*1b50*/  IMAD.U32 R4, RZ, RZ, UR4 ;  /* 0x00000004ff047e24 */ /* 0x000fe2000f8e00ff */
[----:B-1----:R-:W-:Y:S01]  /*1b60*/  @P0 SHF.R.U32.HI R4, RZ, R12, R5 ;  /* 0x0000000cff040219 */ /* 0x002fe20000011605 */
[----:B------:R-:W-:Y:S01]  /*1b70*/  IMAD.HI R0, R0, 0x2aaaaaab, RZ ;  /* 0x2aaaaaab00007827 */ /* 0x000fe200078e02ff */
[----:B------:R-:W-:Y:S01]  /*1b80*/  IADD3 R5, R18, 0x1, -R17 ;  /* 0x0000000112057810 */ /* 0x000fe20007ffe811 */
[----:B------:R-:W-:Y:S01]  /*1b90*/  STL.64 [R1+0x10], R2 ;  /* 0x0000100201007387 */ /* 0x000fe20000100a00 */
[----:B------:R-:W-:Y:S02]  /*1ba0*/  @P3 R2UR UR41, R13 ;  /* 0x000000000d2932ca */ /* 0x000fe400000e0000 */
[----:B------:R-:W-:Y:S01]  /*1bb0*/  SHF.R.U32.HI R69, RZ, 0x1f, R0 ;  /* 0x0000001fff457819 */ /* 0x000fe20000011600 */
[----:B------:R0:W-:Y:S03]  /*1bc0*/  STL.64 [R1+0x30], R2 ;  /* 0x0000300201007387 */ /* 0x0001e60000100a00 */
[----:B------:R-:W-:Y:S01]  /*1bd0*/  LEA.HI.SX32 R69, R0, R69, 0x1c ;  /* 0x0000004500457211 */ /* 0x000fe200078fe2ff */
[----:B0-----:R-:W-:-:S04]  /*1be0*/  IMAD.IADD R3, R5, 0x1, R4 ;  /* 0x0000000105037824 */ /* 0x001fc800078e0204 */
[----:B------:R-:W-:Y:S01]  /*1bf0*/  IMAD.IADD R14, R3, 0x1, R14 ;  /* 0x00000001030e7824 */ /* 0x000fe200078e020e */
[----:B------:R-:W-:Y:S06]  /*1c00*/  @!P2 BRA `(.L_x_4821) ;  /* 0x000000000040a947 */ /* 0x000fec0003800000 */
[C---:B------:R-:W-:Y:S01]  /*1c10*/  ISETP.GT.AND P1, PT, R3.reuse, RZ, PT ;  /* 0x000000ff0300720c */ /* 0x040fe20003f24270 */
[----:B------:R-:W-:-:S12]  /*1c20*/  VIADD R0, R3, 0xffffffff ;  /* 0xffffffff03007836 */ /* 0x000fd80000000000 */
        /* <DEDUP_REMOVED lines=8> */
.L_x_4822:
[----:B------:R-:W-:-:S13]  /*1cb0*/  ISETP.NE.AND P1, PT, R15, 0x1, PT ;  /* 0x000000010f00780c */ /* 0x000fda0003f25270 */
[----:B------:R-:W0:Y:S02]  /*1cc0*/  @P1 LDC.64 R2, c[0x0][0x9e8] ;  /* 0x00027a00ff021b82 */ /* 0x000e240000000a00 */
[----:B0-----:R-:W-:-:S05]  /*1cd0*/  @P1 IMAD.HI.U32 R2, R0, R2, RZ ;  /* 0x0000000200021227 */ /* 0x001fca00078e00ff */
[----:B------:R-:W-:-:S07]  /*1ce0*/  @P1 SHF.R.U32.HI R0, RZ, R3, R2 ;  /* 0x00000003ff001219 */ /* 0x000fce0000011602 */
.L_x_4823:
[----:B------:R-:W-:-:S05]  /*1cf0*/  IMAD R3, R0, R15, R15 ;  /* 0x0000000f00037224 */ /* 0x000fca00078e020f */
[----:B------:R-:W-:-:S07]  /*1d00*/  VIMNMX R14, R14, R3, PT ;  /* 0x000000030e0e7248 */ /* 0x000fce0003fe0100 */
.L_x_4821:
[----:B------:R-:W0:Y:S01]  /*1d10*/  @P0 LDC R2, c[0x0][0x44c] ;  /* 0x00011300ff020b82 */ /* 0x000e220000000800 */
[----:B------:R-:W-:Y:S01]  /*1d20*/  R2UR UR4, R23 ;  /* 0x00000000170472ca */ /* 0x000fe200000e0000 */
[----:B------:R-:W-:Y:S02]  /*1d30*/  VIADD R14, R14, 0x5f ;  /* 0x0000005f0e0e7836 */ /* 0x000fe40000000000 */
[----:B------:R-:W-:Y:S02]  /*1d40*/  IMAD.IADD R73, R18, 0x1, -R17 ;  /* 0x0000000112497824 */ /* 0x000fe400078e0a11 */
[----:B------:R-:W-:Y:S02]  /*1d50*/  IMAD.HI R14, R14, 0x2aaaaaab, RZ ;  /* 0x2aaaaaab0e0e7827 */ /* 0x000fe400078e02ff */
[----:B------:R-:W1:Y:S06]  /*1d60*/  @P0 LDC R3, c[0x0][0x450] ;  /* 0x00011400ff030b82 */ /* 0x000e6c0000000800 */
[----:B------:R-:W-:-:S02]  /*1d70*/  IMAD.U32 R0, RZ, RZ, UR4 ;  /* 0x00000004ff007e24 */ /* 0x000fc4000f8e00ff */
[----:B------:R-:W2:Y:S01]  /*1d80*/  LDC R5, c[0x0][0x9dc] ;  /* 0x00027700ff057b82 */ /* 0x000ea20000000800 */
[----:B0-----:R-:W-:-:S05]  /*1d90*/  @P0 IMAD.HI.U32 R2, R2, UR4, RZ ;  /* 0x0000000402020c27 */ /* 0x001fca000f8e00ff */
[----:B-1----:R-:W-:Y:S02]  /*1da0*/  @P0 SHF.R.U32.HI R0, RZ, R3, R2 ;  /* 0x00000003ff000219 */ /* 0x002fe40000011602 */
[----:B------:R-:W-:-:S03]  /*1db0*/  SHF.R.U32.HI R3, RZ, 0x1f, R14 ;  /* 0x0000001fff037819 */ /* 0x000fc6000001160e */
[----:B------:R-:W-:Y:S01]  /*1dc0*/  IMAD.IADD R0, R73, 0x1, R0 ;  /* 0x0000000149007824 */ /* 0x000fe200078e0200 */
[----:B------:R-:W-:-:S03]  /*1dd0*/  LEA.HI.SX32 R14, R14, R3, 0x1c ;  /* 0x000000030e0e7211 */ /* 0x000fc600078fe2ff */
[----:B--2---:R-:W-:Y:S01]  /*1de0*/  IMAD.IADD R2, R0, 0x1, -R5 ;  /* 0x0000000100027824 */ /* 0x004fe200078e0a05 */
[----:B------:R-:W-:Y:S01]  /*1df0*/  VIMNMX R14, R69, R14, PT ;  /* 0x0000000e450e7248 */ /* 0x000fe20003fe0100 */
[----:B------:R-:W-:Y:S06]  /*1e00*/  @!P2 BRA `(.L_x_4824) ;  /* 0x00000000003ca947 */ /* 0x000fec0003800000 */
        /* <DEDUP_REMOVED lines=9> */
.L_x_4825:
[----:B------:R-:W-:-:S13]  /*1ea0*/  ISETP.NE.AND P0, PT, R15, 0x1, PT ;  /* 0x000000010f00780c */ /* 0x000fda0003f05270 */
[----:B------:R-:W0:Y:S02]  /*1eb0*/  @P0 LDC.64 R4, c[0x0][0x9e8] ;  /* 0x00027a00ff040b82 */ /* 0x000e240000000a00 */
[----:B0-----:R-:W-:-:S05]  /*1ec0*/  @P0 IMAD.HI.U32 R4, R0, R4, RZ ;  /* 0x0000000400040227 */ /* 0x001fca00078e00ff */
[----:B------:R-:W-:-:S07]  /*1ed0*/  @P0 SHF.R.U32.HI R0, RZ, R5, R4 ;  /* 0x00000005ff000219 */ /* 0x000fce0000011604 */
.L_x_4826:
[----:B------:R-:W-:-:S05]  /*1ee0*/  IMAD R15, R0, R15, RZ ;  /* 0x0000000f000f7224 */ /* 0x000fca00078e02ff */
[----:B------:R-:W-:-:S07]  /*1ef0*/  VIMNMX R2, R2, R15, !PT ;  /* 0x0000000f02027248 */ /* 0x000fce0007fe0100 */
.L_x_4824:
[----:B------:R-:W-:Y:S01]  /*1f00*/  IMAD.HI R2, R2, 0x2aaaaaab, RZ ;  /* 0x2aaaaaab02027827 */ /* 0x000fe200078e02ff */
[----:B------:R-:W-:Y:S02]  /*1f10*/  LOP3.LUT R205, R200, 0xff, RZ, 0xc0, !PT ;  /* 0x000000ffc8cd7812 */ /* 0x000fe400078ec0ff */
[----:B------:R-:W-:Y:S01]  /*1f20*/  SHF.R.U32.HI R200, RZ, 0x10, R200 ;  /* 0x00000010ffc87819 */ /* 0x000fe200000116c8 */
[----:B------:R-:W-:Y:S01]  /*1f30*/  IMAD.MOV.U32 R0, RZ, RZ, RZ ;  /* 0x000000ffff007224 */ /* 0x000fe200078e00ff */
[----:B------:R-:W-:-:S04]  /*1f40*/  SHF.R.U32.HI R3, RZ, 0x1f, R2 ;  /* 0x0000001fff037819 */ /* 0x000fc80000011602 */
[----:B------:R-:W-:-:S04]  /*1f50*/  LEA.HI.SX32 R3, R2, R3, 0x1c ;  /* 0x0000000302037211 */ /* 0x000fc800078fe2ff */
[----:B------:R-:W-:-:S04]  /*1f60*/  VIMNMX R9, RZ, R3, !PT ;  /* 0x00000003ff097248 */ /* 0x000fc80007fe0100 */
[----:B------:R-:W-:-:S13]  /*1f70*/  ISETP.GT.AND P0, PT, R14, R9, PT ;  /* 0x000000090e00720c */ /* 0x000fda0003f04270 */
[----:B------:R-:W-:Y:S05]  /*1f80*/  @!P0 BRA `(.L_x_4827) ;  /* 0x00000000007c8947 */ /* 0x000fea0003800000 */
[----:B------:R-:W0:Y:S01]  /*1f90*/  LDC R3, c[0x0][0x9f0] ;  /* 0x00027c00ff037b82 */ /* 0x000e220000000800 */
[----:B------:R-:W-:-:S04]  /*1fa0*/  ISETP.NE.AND P0, PT, R200, RZ, PT ;  /* 0x000000ffc800720c */ /* 0x000fc80003f05270 */
[----:B0-----:R-:W-:-:S04]  /*1fb0*/  SEL R11, R200, R3, P0 ;  /* 0x00000003c80b7207 */ /* 0x001fc80000000000 */
[-C--:B------:R-:W-:Y:S02]  /*1fc0*/  IABS R5, R11.reuse ;  /* 0x0000000b00057213 */ /* 0x080fe40000000000 */
[----:B------:R-:W-:Y:S02]  /*1fd0*/  IADD3 R0, R11, -0x1, R14 ;  /* 0xffffffff0b007810 */ /* 0x000fe40007ffe00e */
[----:B------:R-:W0:Y:S01]  /*1fe0*/  I2F.RP R4, R5 ;  /* 0x0000000500047306 */ /* 0x000e220000209400 */
[----:B------:R-:W-:Y:S02]  /*1ff0*/  IABS R8, R11 ;  /* 0x0000000b00087213 */ /* 0x000fe40000000000 */
[----:B------:R-:W-:-:S05]  /*2000*/  IMAD.IADD R0, R0, 0x1, -R9 ;  /* 0x0000000100007824 */ /* 0x000fca00078e0a09 */
[----:B0-----:R-:W0:Y:S02]  /*2010*/  MUFU.RCP R4, R4 ;  /* 0x0000000400047308 */ /* 0x001e240000001000 */
[----:B0-----:R-:W-:Y:S02]  /*2020*/  VIADD R2, R4, 0xffffffe ;  /* 0x0ffffffe04027836 */ /* 0x001fe40000000000 */
[----:B------:R-:W-:-:S04]  /*2030*/  IMAD.MOV R4, RZ, RZ, -R8 ;  /* 0x000000ffff047224 */ /* 0x000fc800078e0a08 */
[----:B------:R0:W1:Y:S02]  /*2040*/  F2I.FTZ.U32.TRUNC.NTZ R3, R2 ;  /* 0x0000000200037305 */ /* 0x000064000021f000 */
[----:B0-----:R-:W-:Y:S02]  /*2050*/  IMAD.MOV.U32 R2, RZ, RZ, RZ ;  /* 0x000000ffff027224 */ /* 0x001fe400078e00ff */
[----:B-1----:R-:W-:-:S04]  /*2060*/  IMAD.MOV R6, RZ, RZ, -R3 ;  /* 0x000000ffff067224 */ /* 0x002fc800078e0a03 */
        /* <DEDUP_REMOVED lines=17> */
.L_x_4827:
[----:B------:R-:W-:Y:S01]  /*2180*/  IMAD R3, R205, R0, R9 ;  /* 0x00000000cd037224 */ /* 0x000fe200078e0209 */
[----:B------:R-:W-:-:S04]  /*2190*/  PLOP3.LUT P1, PT, PT, PT, PT, 0x80, 0x0 ;  /* 0x000000000000781c */ /* 0x000fc80003f2f070 */
[C---:B------:R-:W-:Y:S01]  /*21a0*/  VIADDMNMX R5, R3.reuse, R0, R14, PT ;  /* 0x0000000003057246 */ /* 0x040fe2000380010e */
[----:B------:R-:W-:-:S04]  /*21b0*/  IMAD R3, R3, 0x60, -R10 ;  /* 0x0000006003037824 */ /* 0x000fc800078e0a0a */
[----:B------:R-:W-:Y:S01]  /*21c0*/  IMAD R5, R5, 0x60, -R10 ;  /* 0x0000006005057824 */ /* 0x000fe200078e0a0a */
[----:B------:R-:W-:-:S04]  /*21d0*/  VIMNMX R3, RZ, R3, !PT ;  /* 0x00000003ff037248 */ /* 0x000fc80007fe0100 */
[----:B------:R-:W-:Y:S01]  /*21e0*/  VIMNMX R0, R5, UR42, PT ;  /* 0x0000002a05007c48 */ /* 0x000fe2000bfe0100 */
        /* <DEDUP_REMOVED lines=30> */
.L_x_4829:
[----:B------:R-:W2:Y:S04]  /*23d0*/  LDL R28, [R1+0x280] ;  /* 0x00028000011c7983 */ /* 0x000ea80000100800 */
[----:B------:R-:W3:Y:S01]  /*23e0*/  LDL R29, [R1+0x288] ;  /* 0x00028800011d7983 */ /* 0x000ee20000100800 */
[----:B------:R-:W0:Y:S01]  /*23f0*/  S2UR UR6, SR_SWINHI ;  /* 0x00000000000679c3 */ /* 0x000e220000002f00 */
[----:B------:R-:W-:-:S04]  /*2400*/  IMAD.U32 R68, RZ, RZ, UR39 ;  /* 0x00000027ff447e24 */ /* 0x000fc8000f8e00ff */
[----:B------:R-:W-:Y:S01]  /*2410*/  VIADD R68, R68, 0x400 ;  /* 0x0000040044447836 */ /* 0x000fe20000000000 */
[----:B------:R-:W-:Y:S01]  /*2420*/  UMOV UR4, UR39 ;  /* 0x0000002700047c82 */ /* 0x000fe20008000000 */
[----:B0-----:R-:W-:Y:S01]  /*2430*/  UMOV UR5, UR6 ;  /* 0x0000000600057c82 */ /* 0x001fe20008000000 */
[----:B------:R-:W-:-:S04]  /*2440*/  UIADD3 UR6, UP0, UR4, 0x1e400, URZ ;  /* 0x0001e40004067890 */ /* 0x000fc8000ff1e03f */
[----:B------:R-:W-:Y:S02]  /*2450*/  UIADD3.X UR4, URZ, UR5, URZ, UP0, !UPT ;  /* 0x000000053f047290 */ /* 0x000fe400087fe43f */
[----:B------:R-:W-:-:S04]  /*2460*/  IMAD.U32 R4, RZ, RZ, UR6 ;  /* 0x00000006ff047e24 */ /* 0x000fc8000f8e00ff */
[----:B------:R-:W-:-:S05]  /*2470*/  IMAD.U32 R5, RZ, RZ, UR4 ;  /* 0x00000004ff057e24 */ /* 0x000fca000f8e00ff */
[----:B------:R0:W-:Y:S01]  /*2480*/  STL.64 [R1+0x38], R4 ;  /* 0x0000380401007387 */ /* 0x0001e20000100a00 */
[----:B------:R-:W-:Y:S02]  /*2490*/  LOP3.LUT P0, RZ, R68, 0x3ff, RZ, 0xc0, !PT ;  /* 0x000003ff44ff7812 */ /* 0x000fe4000780c0ff */
[----:B--2---:R-:W-:Y:S02]  /*24a0*/  R2UR UR8, R28 ;  /* 0x000000001c0872ca */ /* 0x004fe400000e0000 */
[----:B---3--:R-:W-:-:S11]  /*24b0*/  R2UR UR7, R29 ;  /* 0x000000001d0772ca */ /* 0x008fd600000e0000 */
[----:B------:R-:W-:-:S05]  /*24c0*/  IMAD.U32 R25, RZ, RZ, UR8 ;  /* 0x00000008ff197e24 */ /* 0x000fca000f8e00ff */
[----:B------:R-:W-:-:S05]  /*24d0*/  IADD3 R25, P1, R25, 0x38, RZ ;  /* 0x0000003819197810 */ /* 0x000fca0007f3e0ff */
[----:B------:R-:W-:Y:S01]  /*24e0*/  IMAD.X R26, RZ, RZ, UR7, P1 ;  /* 0x00000007ff1a7e24 */ /* 0x000fe200088e06ff */
[----:B0-----:R-:W-:Y:S07]  /*24f0*/  @!P0 BRA `(.L_x_4830) ;  /* 0x0000000000408947 */ /* 0x001fee0003800000 */
        /* <DEDUP_REMOVED lines=16> */
.L_x_4830:
[----:B------:R-:W-:Y:S01]  /*2600*/  ULDC.64 UR4, c[0x0][0x9f8] ;  /* 0x00027e0000047ab9 */ /* 0x000fe20000000a00 */
[----:B------:R-:W-:Y:S01]  /*2610*/  IMAD.U32 R41, RZ, RZ, UR40 ;  /* 0x00000028ff297e24 */ /* 0x000fe2000f8e00ff */
[----:B------:R-:W-:Y:S01]  /*2620*/  UISETP.NE.U32.AND UP0, UPT, UR4, URZ, UPT ;  /* 0x0000003f0400728c */ /* 0x000fe2000bf05070 */
[----:B------:R-:W2:Y:S01]  /*2630*/  LDL.64 R20, [R1+0x38] ;  /* 0x0000380001147983 */ /* 0x000ea20000100a00 */
[----:B------:R-:W-:Y:S01]  /*2640*/  R2UR UR27, R28 ;  /* 0x000000001c1b72ca */ /* 0x000fe200000e0000 */
[----:B------:R-:W-:Y:S01]  /*2650*/  IMAD.SHL.U32 R3, R229, 0x40, RZ ;  /* 0x00000040e5037824 */ /* 0x000fe200078e00ff */
[----:B------:R-:W-:Y:S01]  /*2660*/  UISETP.NE.AND.EX UP0, UPT, UR5, URZ, UPT, UP0 ;  /* 0x0000003f0500728c */ /* 0x000fe2000bf05300 */
[----:B------:R-:W-:Y:S01]  /*2670*/  R2UR UR28, R29 ;  /* 0x000000001d1c72ca */ /* 0x000fe200000e0000 */
[----:B------:R-:W-:Y:S01]  /*2680*/  IMAD.IADD R0, R24, 0x1, R27 ;  /* 0x0000000118007824 */ /* 0x000fe200078e021b */
[----:B------:R-:W-:Y:S01]  /*2690*/  ULDC.64 UR10, c[0x0][0x308] ;  /* 0x0000c200000a7ab9 */ /* 0x000fe20000000a00 */
[----:B------:R-:W-:Y:S01]  /*26a0*/  ULDC.64 UR8, c[0x0][0x198] ;  /* 0x0000660000087ab9 */ /* 0x000fe20000000a00 */
[----:B------:R-:W-:Y:S01]  /*26b0*/  ULDC.64 UR16, c[0x0][0x3f8] ;  /* 0x0000fe0000107ab9 */ /* 0x000fe20000000a00 */
[----:B------:R-:W-:Y:S01]  /*26c0*/  PLOP3.LUT P0, PT, PT, PT, UP0, 0x80, 0x0 ;  /* 0x000000000000781c */ /* 0x000fe20003f0f008 */
[----:B------:R-:W-:Y:S01]  /*26d0*/  ULDC.64 UR14, c[0x0][0x408] ;  /* 0x00010200000e7ab9 */ /* 0x000fe20000000a00 */
[----:B------:R-:W-:Y:S01]  /*26e0*/  USHF.R.S32.HI UR12, URZ, 0x1f, UR41 ;  /* 0x0000001f3f0c7899 */ /* 0x000fe20008011429 */
[----:B------:R-:W-:Y:S01]  /*26f0*/  STL.128 [R1+0x100], RZ ;  /* 0x000100ff01007387 */ /* 0x000fe20000100c00 */
[----:B------:R-:W-:Y:S01]  /*2700*/  ULDC.64 UR6, c[0x0][0x3e8] ;  /* 0x0000fa0000067ab9 */ /* 0x000fe20000000a00 */
[----:B------:R-:W-:Y:S01]  /*2710*/  @UP0 ULDC.64 UR4, c[0x0][0x9f8] ;  /* 0x00027e0000040ab9 */ /* 0x000fe20000000a00 */
[----:B------:R-:W0:Y:S01]  /*2720*/  LDC.64 R30, c[0x0][0xa08] ;  /* 0x00028200ff1e7b82 */ /* 0x000e220000000a00 */
[----:B------:R-:W-:-:S06]  /*2730*/  @UP0 UIMAD.WIDE UR4, UR40, 0x4, UR4 ;  /* 0x00000004280408a5 */ /* 0x000fcc000f8e0204 */
[----:B------:R-:W-:Y:S01]  /*2740*/  IMAD.U32 R4, RZ, RZ, UR4 ;  /* 0x00000004ff047e24 */ /* 0x000fe2000f8e00ff */
[----:B------:R-:W-:Y:S01]  /*2750*/  STL.128 [R1+0xc0], RZ ;  /* 0x0000c0ff01007387 */ /* 0x000fe20000100c00 */
[----:B------:R-:W-:Y:S01]  /*2760*/  IMAD.U32 R5, RZ, RZ, UR5 ;  /* 0x00000005ff057e24 */ /* 0x000fe2000f8e00ff */
[----:B------:R-:W-:Y:S01]  /*2770*/  LOP3.LUT R3, R3, 0x1c0, RZ, 0xc0, !PT ;  /* 0x000001c003037812 */ /* 0x000fe200078ec0ff */
[----:B------:R-:W-:Y:S01]  /*2780*/  IMAD.SHL.U32 R24, R201, 0x8, RZ ;  /* 0x00000008c9187824 */ /* 0x000fe200078e00ff */
[----:B------:R-:W-:Y:S01]  /*2790*/  UIADD3 UR24, UP1, UR27, 0x210, URZ ;  /* 0x000002101b187890 */ /* 0x000fe2000ff3e03f */
[----:B------:R-:W-:Y:S01]  /*27a0*/  STL.128 [R1+0x120], RZ ;  /* 0x000120ff01007387 */ /* 0x000fe20000100c00 */
[----:B------:R-:W-:Y:S01]  /*27b0*/  UIADD3 UR22, UP2, UR27, 0x140, URZ ;  /* 0x000001401b167890 */ /* 0x000fe2000ff5e03f */
[----:B------:R-:W1:Y:S01]  /*27c0*/  LDC.64 R32, c[0x0][0x2e8] ;  /* 0x0000ba00ff207b82 */ /* 0x000e620000000a00 */
[----:B------:R-:W-:Y:S01]  /*27d0*/  UIADD3 UR13, UP5, UR27, 0x68, URZ ;  /* 0x000000681b0d7890 */ /* 0x000fe2000ffbe03f */
[----:B------:R3:W4:Y:S01]  /*27e0*/  @P0 LDG.E R41, desc[UR36][R4.64] ;  /* 0x0000002404290981 */ /* 0x000722000c1e1900 */
[----:B------:R-:W-:Y:S01]  /*27f0*/  SHF.R.U32.HI R6, RZ, 0x3, R3 ;  /* 0x00000003ff067819 */ /* 0x000fe20000011603 */
[----:B------:R-:W-:Y:S01]  /*2800*/  UIADD3 UR20, UP3, UR27, 0x40, URZ ;  /* 0x000000401b147890 */ /* 0x000fe2000ff7e03f */
[----:B------:R-:W-:Y:S01]  /*2810*/  LOP3.LUT R3, R3, 0x18, R24, 0xf8, !PT ;  /* 0x0000001803037812 */ /* 0x000fe200078ef818 */
[----:B------:R-:W-:Y:S01]  /*2820*/  UIADD3.X UR25, URZ, UR28, URZ, UP1, !UPT ;  /* 0x0000001c3f197290 */ /* 0x000fe20008ffe43f */
[----:B------:R-:W5:Y:S01]  /*2830*/  S2R R40, SR_TID.X ;  /* 0x0000000000287919 */ /* 0x000f620000002100 */
[----:B------:R-:W-:Y:S01]  /*2840*/  UIADD3.X UR23, URZ, UR28, URZ, UP2, !UPT ;  /* 0x0000001c3f177290 */ /* 0x000fe200097fe43f */
[----:B------:R-:W-:Y:S01]  /*2850*/  LOP3.LUT R3, R3, R6, RZ, 0x3c, !PT ;  /* 0x0000000603037212 */ /* 0x000fe200078e3cff */
[----:B------:R-:W-:Y:S01]  /*2860*/  UIADD3.X UR18, URZ, UR28, URZ, UP5, !UPT ;  /* 0x0000001c3f127290 */ /* 0x000fe2000affe43f */
[----:B------:R-:W-:Y:S01]  /*2870*/  STL.128 [R1+0xe0], RZ ;  /* 0x0000e0ff01007387 */ /* 0x000fe20000100c00 */
[----:B---3--:R-:W-:Y:S01]  /*2880*/  IMAD.MOV.U32 R4, RZ, RZ, 0x1 ;  /* 0x00000001ff047424 */ /* 0x008fe200078e00ff */
[----:B------:R-:W-:Y:S01]  /*2890*/  UIADD3.X UR21, URZ, UR28, URZ, UP3, !UPT ;  /* 0x0000001c3f157290 */ /* 0x000fe20009ffe43f */
[----:B------:R-:W-:Y:S01]  /*28a0*/  IMAD.U32 R6, RZ, RZ, UR24 ;  /* 0x00000018ff067e24 */ /* 0x000fe2000f8e00ff */
[----:B------:R-:W-:Y:S01]  /*28b0*/  UIADD3 UR26, UP0, UR27, 0x220, URZ ;  /* 0x000002201b1a7890 */ /* 0x000fe2000ff1e03f */
[----:B------:R-:W-:Y:S01]  /*28c0*/  IMAD.U32 R8, RZ, RZ, UR22 ;  /* 0x00000016ff087e24 */ /* 0x000fe2000f8e00ff */
[----:B------:R3:W-:Y:S01]  /*28d0*/  STL.U8 [R1+0x140], R4 ;  /* 0x0001400401007387 */ /* 0x0007e20000100000 */
[----:B------:R-:W-:Y:S01]  /*28e0*/  IMAD.U32 R5, RZ, RZ, UR25 ;  /* 0x00000019ff057e24 */ /* 0x000fe2000f8e00ff */
[----:B------:R-:W-:Y:S01]  /*28f0*/  UIADD3 UR19, UP4, UR27, 0x60, URZ ;  /* 0x000000601b137890 */ /* 0x000fe2000ff9e03f */
[----:B------:R-:W-:Y:S01]  /*2900*/  IMAD.U32 R7, RZ, RZ, UR23 ;  /* 0x00000017ff077e24 */ /* 0x000fe2000f8e00ff */
[----:B------:R-:W-:Y:S01]  /*2910*/  ULDC.64 UR4, c[0x0][0x300] ;  /* 0x0000c00000047ab9 */ /* 0x000fe20000000a00 */
[----:B------:R-:W-:Y:S01]  /*2920*/  IMAD.U32 R12, RZ, RZ, UR18 ;  /* 0x00000012ff0c7e24 */ /* 0x000fe2000f8e00ff */
[----:B------:R-:W-:Y:S01]  /*2930*/  UIADD3.X UR18, URZ, UR28, URZ, UP0, !UPT ;  /* 0x0000001c3f127290 */ /* 0x000fe200087fe43f */
[----:B------:R-:W-:Y:S01]  /*2940*/  IMAD.U32 R9, RZ, RZ, UR20 ;  /* 0x00000014ff097e24 */ /* 0x000fe2000f8e00ff */
[----:B------:R-:W4:Y:S01]  /*2950*/  LDC.64 R42, c[0x0][0x318] ;  /* 0x0000c600ff2a7b82 */ /* 0x000f220000000a00 */
[----:B------:R-:W-:-:S02]  /*2960*/  IMAD.U32 R197, RZ, RZ, UR42 ;  /* 0x0000002affc57e24 */ /* 0x000fc4000f8e00ff */
[----:B---3--:R-:W-:Y:S02]  /*2970*/  IMAD.MOV.U32 R4, RZ, RZ, R6 ;  /* 0x000000ffff047224 */ /* 0x008fe400078e0006 */
[----:B------:R-:W-:Y:S02]  /*2980*/  IMAD.MOV.U32 R6, RZ, RZ, R8 ;  /* 0x000000ffff067224 */ /* 0x000fe400078e0008 */
[----:B------:R-:W-:Y:S02]  /*2990*/  IMAD.U32 R11, RZ, RZ, UR13 ;  /* 0x0000000dff0b7e24 */ /* 0x000fe4000f8e00ff */
[----:B------:R-:W-:Y:S01]  /*29a0*/  IMAD.U32 R10, RZ, RZ, UR21 ;  /* 0x00000015ff0a7e24 */ /* 0x000fe2000f8e00ff */
[----:B------:R3:W-:Y:S01]  /*29b0*/  STL.128 [R1+0x240], R4 ;  /* 0x0002400401007387 */ /* 0x0007e20000100c00 */
[----:B------:R-:W-:Y:S01]  /*29c0*/  UIADD3.X UR13, URZ, UR28, URZ, UP4, !UPT ;  /* 0x0000001c3f0d7290 */ /* 0x000fe2000a7fe43f */
[----:B------:R-:W-:Y:S01]  /*29d0*/  IMAD.U32 R8, RZ, RZ, UR26 ;  /* 0x0000001aff087e24 */ /* 0x000fe2000f8e00ff */
[----:B------:R-:W-:Y:S01]  /*29e0*/  UIADD3 UR21, UP0, UR8, 0x220, URZ ;  /* 0x0000022008157890 */ /* 0x000fe2000ff1e03f */
[----:B------:R-:W-:Y:S01]  /*29f0*/  IMAD.U32 R14, RZ, RZ, UR19 ;  /* 0x00000013ff0e7e24 */ /* 0x000fe2000f8e00ff */
[----:B------:R-:W-:Y:S01]  /*2a00*/  UIADD3 UR20, UP1, UR8, 0x22c, URZ ;  /* 0x0000022c08147890 */ /* 0x000fe2000ff3e03f */
[----:B------:R-:W-:Y:S01]  /*2a10*/  STL [R1+0x160], R0 ;  /* 0x0001600001007387 */ /* 0x000fe20000100800 */
[----:B------:R-:W-:Y:S01]  /*2a20*/  IMAD.U32 R15, RZ, RZ, UR13 ;  /* 0x0000000dff0f7e24 */ /* 0x000fe2000f8e00ff */
[----:B------:R-:W-:Y:S01]  /*2a30*/  USHF.L.U32 UR23, UR16, 0x6, URZ ;  /* 0x0000000610177899 */ /* 0x000fe2000800063f */
[----:B-----5:R-:W-:Y:S01]  /*2a40*/  VIADD R196, R40, 0xffffff80 ;  /* 0xffffff8028c47836 */ /* 0x020fe20000000000 */
[----:B------:R-:W-:Y:S01]  /*2a50*/  USHF.L.U64.HI UR22, UR16, 0x6, UR17 ;  /* 0x0000000610167899 */ /* 0x000fe20008010211 */
[----:B------:R-:W-:Y:S04]  /*2a60*/  STL.128 [R1+0x1c0], RZ ;  /* 0x0001c0ff01007387 */ /* 0x000fe80000100c00 */
[----:B------:R-:W-:Y:S01]  /*2a70*/  STL.64 [R1+0x1a0], RZ ;  /* 0x0001a0ff01007387 */ /* 0x000fe20000100a00 */
[----:B---3--:R-:W-:-:S02]  /*2a80*/  IMAD.MOV.U32 R4, RZ, RZ, R9 ;  /* 0x000000ffff047224 */ /* 0x008fc400078e0009 */
[----:B------:R-:W-:Y:S01]  /*2a90*/  IMAD.MOV.U32 R5, RZ, RZ, R10 ;  /* 0x000000ffff057224 */ /* 0x000fe200078e000a */
[----:B------:R-:W-:Y:S01]  /*2aa0*/  STL [R1+0xf8], RZ ;  /* 0x0000f8ff01007387 */ /* 0x000fe20000100800 */
[----:B------:R-:W-:Y:S02]  /*2ab0*/  IMAD.MOV.U32 R6, RZ, RZ, R11 ;  /* 0x000000ffff067224 */ /* 0x000fe400078e000b */
[----:B------:R-:W-:Y:S01]  /*2ac0*/  IMAD.MOV.U32 R7, RZ, RZ, R12 ;  /* 0x000000ffff077224 */ /* 0x000fe200078e000c */
[----:B------:R-:W-:Y:S01]  /*2ad0*/  UIADD3 UR13, UP2, UR8, 0x70, URZ ;  /* 0x00000070080d7890 */ /* 0x000fe2000ff5e03f */
[----:B------:R-:W-:Y:S01]  /*2ae0*/  IMAD.U32 R9, RZ, RZ, UR18 ;  /* 0x00000012ff097e24 */ /* 0x000fe2000f8e00ff */
[----:B------:R-:W-:Y:S01]  /*2af0*/  STL.64 [R1+0x228], R14 ;  /* 0x0002280e01007387 */ /* 0x000fe20000100a00 */
[----:B------:R-:W-:Y:S02]  /*2b00*/  IMAD.U32 R28, RZ, RZ, UR20 ;  /* 0x00000014ff1c7e24 */ /* 0x000fe4000f8e00ff */
[--C-:B------:R-:W-:Y:S01]  /*2b10*/  IMAD.MOV.U32 R198, RZ, RZ, R196.reuse ;  /* 0x000000ffffc67224 */ /* 0x100fe200078e00c4 */
[----:B------:R3:W-:Y:S01]  /*2b20*/  STL.128 [R1+0x250], R4 ;  /* 0x0002500401007387 */ /* 0x0007e20000100c00 */
[----:B------:R-:W-:Y:S01]  /*2b30*/  UIMAD UR8, UR17, 0x60, URZ ;  /* 0x00000060110878a4 */ /* 0x000fe2000f8e023f */
[----:B------:R-:W-:Y:S01]  /*2b40*/  IMAD.MOV.U32 R199, RZ, RZ, R196 ;  /* 0x000000ffffc77224 */ /* 0x000fe200078e00c4 */
[----:B------:R-:W-:Y:S01]  /*2b50*/  UIADD3.X UR18, URZ, UR9, URZ, UP2, !UPT ;  /* 0x000000093f127290 */ /* 0x000fe200097fe43f */
[----:B------:R-:W-:Y:S01]  /*2b60*/  SHF.R.S32.HI R10, RZ, 0x1f, R0 ;  /* 0x0000001fff0a7819 */ /* 0x000fe20000011400 */
[----:B------:R-:W-:Y:S04]  /*2b70*/  STL [R1+0x118], RZ ;  /* 0x000118ff01007387 */ /* 0x000fe80000100800 */
[----:B------:R-:W-:Y:S04]  /*2b80*/  STL [R1+0xb8], RZ ;  /* 0x0000b8ff01007387 */ /* 0x000fe80000100800 */
[----:B------:R-:W-:Y:S01]  /*2b90*/  STL [R1+0xd8], RZ ;  /* 0x0000d8ff01007387 */ /* 0x000fe20000100800 */
[----:B---3--:R-:W-:-:S03]  /*2ba0*/  IMAD.MOV.U32 R6, RZ, RZ, R8 ;  /* 0x000000ffff067224 */ /* 0x008fc600078e0008 */
[----:B------:R-:W-:Y:S01]  /*2bb0*/  STL.64 [R1+0x188], RZ ;  /* 0x000188ff01007387 */ /* 0x000fe20000100a00 */
[----:B------:R-:W-:Y:S02]  /*2bc0*/  IMAD.MOV.U32 R7, RZ, RZ, R9 ;  /* 0x000000ffff077224 */ /* 0x000fe400078e0009 */
[C---:B------:R-:W-:Y:S01]  /*2bd0*/  IMAD.WIDE.U32 R8, R194.reuse, UR10, RZ ;  /* 0x0000000ac2087c25 */ /* 0x040fe2000f8e00ff */
[----:B------:R-:W-:Y:S03]  /*2be0*/  STL.64 [R1+0x1b0], RZ ;  /* 0x0001b0ff01007387 */ /* 0x000fe60000100a00 */
[----:B------:R-:W-:Y:S01]  /*2bf0*/  IMAD R9, R194, UR11, R9 ;  /* 0x0000000bc2097c24 */ /* 0x000fe2000f8e0209 */
[----:B------:R-:W-:Y:S01]  /*2c00*/  UIMAD.WIDE.U32 UR10, UR16, 0x60, URZ ;  /* 0x00000060100a78a5 */ /* 0x000fe2000f8e003f */
[----:B------:R-:W-:Y:S01]  /*2c10*/  IMAD.MOV.U32 R4, RZ, RZ, R25 ;  /* 0x000000ffff047224 */ /* 0x000fe200078e0019 */
[----:B------:R-:W-:Y:S01]  /*2c20*/  STL.64 [R1+0x198], RZ ;  /* 0x000198ff01007387 */ /* 0x000fe20000100a00 */
[----:B------:R-:W-:Y:S01]  /*2c30*/  IMAD.MOV.U32 R5, RZ, RZ, R26 ;  /* 0x000000ffff057224 */ /* 0x000fe200078e001a */
[----:B------:R-:W-:-:S02]  /*2c40*/  UIADD3 UR8, UR11, UR8, URZ ;  /* 0x000000080b087290 */ /* 0x000fc4000fffe03f */
[----:B------:R-:W-:Y:S01]  /*2c50*/  IMAD.U32 R14, RZ, RZ, UR10 ;  /* 0x0000000aff0e7e24 */ /* 0x000fe2000f8e00ff */
[----:B------:R-:W-:Y:S01]  /*2c60*/  STL [R1+0x190], RZ ;  /* 0x000190ff01007387 */ /* 0x000fe20000100800 */
[----:B------:R-:W-:-:S03]  /*2c70*/  UIMAD UR10, UR15, 0x60, URZ ;  /* 0x000000600f0a78a4 */ /* 0x000fc6000f8e023f */
[----:B------:R3:W-:Y:S01]  /*2c80*/  STL.128 [R1+0x260], R4 ;  /* 0x0002600401007387 */ /* 0x0007e20000100c00 */
[----:B------:R-:W-:Y:S02]  /*2c90*/  IMAD.U32 R15, RZ, RZ, UR11 ;  /* 0x0000000bff0f7e24 */ /* 0x000fe4000f8e00ff */
[----:B------:R-:W-:Y:S01]  /*2ca0*/  IMAD R11, R10, UR4, RZ ;  /* 0x000000040a0b7c24 */ /* 0x000fe2000f8e02ff */
[----:B------:R-:W-:Y:S01]  /*2cb0*/  STL [R1+0x1b8], RZ ;  /* 0x0001b8ff01007387 */ /* 0x000fe20000100800 */
[----:B------:R-:W-:Y:S02]  /*2cc0*/  IMAD.U32 R15, RZ, RZ, UR8 ;  /* 0x00000008ff0f7e24 */ /* 0x000fe4000f8e00ff */
[----:B------:R-:W-:Y:S01]  /*2cd0*/  IMAD R13, R0, UR5, R11 ;  /* 0x00000005000d7c24 */ /* 0x000fe2000f8e020b */
[----:B------:R-:W-:Y:S04]  /*2ce0*/  STL [R1+0x60], R197 ;  /* 0x000060c501007387 */ /* 0x000fe80000100800 */
[----:B------:R-:W-:Y:S01]  /*2cf0*/  STL.64 [R1+0x158], R196 ;  /* 0x000158c401007387 */ /* 0x000fe20000100a00 */
[----:B---3--:R-:W-:Y:S01]  /*2d00*/  IMAD.U32 R5, RZ, RZ, UR18 ;  /* 0x00000012ff057e24 */ /* 0x008fe2000f8e00ff */
[----:B------:R-:W-:Y:S01]  /*2d10*/  UIMAD.WIDE.U32 UR18, UR14, 0x60, URZ ;  /* 0x000000600e1278a5 */ /* 0x000fe2000f8e003f */
[----:B------:R-:W-:Y:S01]  /*2d20*/  IMAD.U32 R6, RZ, RZ, UR27 ;  /* 0x0000001bff067e24 */ /* 0x000fe2000f8e00ff */
[----:B------:R-:W-:Y:S01]  /*2d30*/  STL.128 [R1+0x70], R196 ;  /* 0x000070c401007387 */ /* 0x000fe20000100c00 */
[----:B------:R-:W-:-:S02]  /*2d40*/  IMAD.U32 R7, RZ, RZ, UR28 ;  /* 0x0000001cff077e24 */ /* 0x000fc4000f8e00ff */
[----:B------:R-:W-:Y:S01]  /*2d50*/  IMAD.U32 R4, RZ, RZ, UR13 ;  /* 0x0000000dff047e24 */ /* 0x000fe2000f8e00ff */
[----:B------:R-:W-:Y:S01]  /*2d60*/  UIADD3 UR13, UR19, UR10, URZ ;  /* 0x0000000a130d7290 */ /* 0x000fe2000fffe03f */
[----:B------:R-:W-:-:S03]  /*2d70*/  IMAD.WIDE.U32 R10, R0, UR4, R8 ;  /* 0x00000004000a7c25 */ /* 0x000fc6000f8e0008 */
[----:B------:R3:W-:Y:S01]  /*2d80*/  STL.128 [R1+0x230], R4 ;  /* 0x0002300401007387 */ /* 0x0007e20000100c00 */
[----:B------:R-:W-:Y:S02]  /*2d90*/  IMAD.U32 R0, RZ, RZ, UR23 ;  /* 0x00000017ff007e24 */ /* 0x000fe4000f8e00ff */
[----:B------:R-:W-:Y:S01]  /*2da0*/  IMAD.U32 R25, RZ, RZ, UR22 ;  /* 0x00000016ff197e24 */ /* 0x000fe2000f8e00ff */
[----:B------:R-:W-:Y:S02]  /*2db0*/  UIMAD UR8, UR12, UR16, URZ ;  /* 0x000000100c0872a4 */ /* 0x000fe4000f8e023f */
[----:B------:R-:W-:Y:S01]  /*2dc0*/  UIMAD.WIDE.U32 UR10, UR41, UR16, URZ ;  /* 0x00000010290a72a5 */ /* 0x000fe2000f8e003f */
[----:B---3--:R-:W-:Y:S02]  /*2dd0*/  IMAD.MOV.U32 R7, RZ, RZ, R15 ;  /* 0x000000ffff077224 */ /* 0x008fe400078e000f */
[----:B------:R-:W-:Y:S01]  /*2de0*/  IMAD.U32 R15, RZ, RZ, UR19 ;  /* 0x00000013ff0f7e24 */ /* 0x000fe2000f8e00ff */
[----:B------:R-:W-:Y:S01]  /*2df0*/  USHF.L.U32 UR19, UR14, 0x6, URZ ;  /* 0x000000060e137899 */ /* 0x000fe2000800063f */
[----:B------:R-:W-:Y:S01]  /*2e00*/  IMAD.U32 R15, RZ, RZ, UR13 ;  /* 0x0000000dff0f7e24 */ /* 0x000fe2000f8e00ff */
[----:B------:R-:W-:Y:S01]  /*2e10*/  USHF.L.U64.HI UR13, UR14, 0x6, UR15 ;  /* 0x000000060e0d7899 */ /* 0x000fe2000801020f */
[----:B------:R-:W-:-:S02]  /*2e20*/  IMAD.MOV.U32 R6, RZ, RZ, R14 ;  /* 0x000000ffff067224 */ /* 0x000fc400078e000e */
[----:B------:R-:W-:Y:S02]  /*2e30*/  IMAD.MOV.U32 R4, RZ, RZ, R0 ;  /* 0x000000ffff047224 */ /* 0x000fe400078e0000 */
[----:B------:R-:W-:Y:S01]  /*2e40*/  IMAD.MOV.U32 R5, RZ, RZ, R25 ;  /* 0x000000ffff057224 */ /* 0x000fe200078e0019 */
[----:B------:R-:W-:Y:S01]  /*2e50*/  UIMAD UR8, UR41, UR17, UR8 ;  /* 0x00000011290872a4 */ /* 0x000fe2000f8e0208 */
[----:B------:R-:W-:Y:S02]  /*2e60*/  IMAD.U32 R0, RZ, RZ, UR19 ;  /* 0x00000013ff007e24 */ /* 0x000fe4000f8e00ff */
[----:B------:R-:W-:Y:S01]  /*2e70*/  IMAD.U32 R14, RZ, RZ, UR18 ;  /* 0x00000012ff0e7e24 */ /* 0x000fe2000f8e00ff */
[----:B------:R-:W-:Y:S01]  /*2e80*/  STL.128 [R1+0xc0], R4 ;  /* 0x0000c00401007387 */ /* 0x000fe20000100c00 */
[----:B------:R-:W-:Y:S01]  /*2e90*/  UIADD3.X UR18, URZ, UR9, URZ, UP0, !UPT ;  /* 0x000000093f127290 */ /* 0x000fe200087fe43f */
[----:B------:R-:W-:Y:S01]  /*2ea0*/  IMAD.U32 R25, RZ, RZ, UR13 ;  /* 0x0000000dff197e24 */ /* 0x000fe2000f8e00ff */
[----:B------:R-:W-:Y:S01]  /*2eb0*/  ULEA UR13, UP0, UR10, UR6, 0x1 ;  /* 0x000000060a0d7291 */ /* 0x000fe2000f80083f */
[----:B------:R3:W-:Y:S01]  /*2ec0*/  STL.128 [R1+0x100], R4 ;  /* 0x0001000401007387 */ /* 0x0007e20000100c00 */
[----:B------:R-:W-:Y:S01]  /*2ed0*/  IMAD.SHL.U32 R26, R201, 0x4, RZ ;  /* 0x00000004c91a7824 */ /* 0x000fe200078e00ff */
[----:B------:R-:W-:-:S02]  /*2ee0*/  UIADD3 UR6, UR11, UR8, URZ ;  /* 0x000000080b067290 */ /* 0x000fc4000fffe03f */
[----:B------:R-:W-:Y:S02]  /*2ef0*/  UIADD3.X UR8, URZ, UR9, URZ, UP1, !UPT ;  /* 0x000000093f087290 */ /* 0x000fe40008ffe43f */
[----:B------:R-:W-:Y:S01]  /*2f00*/  SHF.R.S32.HI R27, RZ, 0x1f, R26 ;  /* 0x0000001fff1b7819 */ /* 0x000fe2000001141a */
[----:B------:R-:W-:Y:S01]  /*2f10*/  UIMAD UR12, UR12, UR14, URZ ;  /* 0x0000000e0c0c72a4 */ /* 0x000fe2000f8e023f */
[----:B---3--:R-:W-:Y:S01]  /*2f20*/  IMAD.MOV.U32 R4, RZ, RZ, R0 ;  /* 0x000000ffff047224 */ /* 0x008fe200078e0000 */
[----:B------:R-:W-:Y:S01]  /*2f30*/  SHF.R.S32.HI R0, RZ, 0x1f, R195 ;  /* 0x0000001fff007819 */ /* 0x000fe200000114c3 */
[----:B------:R-:W-:Y:S02]  /*2f40*/  IMAD.MOV.U32 R6, RZ, RZ, R14 ;  /* 0x000000ffff067224 */ /* 0x000fe400078e000e */
[----:B------:R-:W-:Y:S02]  /*2f50*/  IMAD.MOV.U32 R7, RZ, RZ, R15 ;  /* 0x000000ffff077224 */ /* 0x000fe400078e000f */
[----:B------:R-:W-:Y:S01]  /*2f60*/  IMAD.MOV.U32 R5, RZ, RZ, R25 ;  /* 0x000000ffff057224 */ /* 0x000fe200078e0019 */
[----:B------:R-:W-:Y:S01]  /*2f70*/  SHF.R.S32.HI R25, RZ, 0x1f, R24 ;  /* 0x0000001fff197819 */ /* 0x000fe20000011418 */
[----:B------:R-:W-:-:S02]  /*2f80*/  IMAD.U32 R14, RZ, RZ, UR21 ;  /* 0x00000015ff0e7e24 */ /* 0x000fc4000f8e00ff */
[----:B------:R-:W-:Y:S02]  /*2f90*/  IMAD.U32 R15, RZ, RZ, UR18 ;  /* 0x00000012ff0f7e24 */ /* 0x000fe4000f8e00ff */
[C---:B------:R-:W-:Y:S01]  /*2fa0*/  IMAD R12, R0.reuse, UR16, RZ ;  /* 0x00000010000c7c24 */ /* 0x040fe2000f8e02ff */
[----:B------:R-:W-:Y:S01]  /*2fb0*/  STL.128 [R1+0xe0], R4 ;  /* 0x0000e00401007387 */ /* 0x000fe20000100c00 */
[----:B------:R-:W-:Y:S01]  /*2fc0*/  IMAD.U32 R29, RZ, RZ, UR8 ;  /* 0x00000008ff1d7e24 */ /* 0x000fe2000f8e00ff */
[----:B------:R-:W-:Y:S02]  /*2fd0*/  ULEA.HI.X UR10, UR10, UR7, UR6, 0x1, UP0 ;  /* 0x000000070a0a7291 */ /* 0x000fe400080f0c06 */
[----:B------:R3:W-:Y:S01]  /*2fe0*/  STL.128 [R1+0x120], R4 ;  /* 0x0001200401007387 */ /* 0x0007e20000100c00 */
[----:B------:R-:W-:Y:S02]  /*2ff0*/  UIMAD.WIDE.U32 UR6, UR41, UR14, URZ ;  /* 0x0000000e290672a5 */ /* 0x000fe4000f8e003f */
[----:B------:R-:W-:Y:S01]  /*3000*/  IMAD R0, R0, UR14, RZ ;  /* 0x0000000e00007c24 */ /* 0x000fe2000f8e02ff */
[----:B------:R-:W-:Y:S01]  /*3010*/  UIMAD UR12, UR41, UR15, UR12 ;  /* 0x0000000f290c72a4 */ /* 0x000fe2000f8e020c */
[----:B------:R5:W-:Y:S01]  /*3020*/  STL.64 [R1+0x148], R14 ;  /* 0x0001480e01007387 */ /* 0x000be20000100a00 */
[----:B------:R-:W-:Y:S01]  /*3030*/  ULDC.64 UR8, c[0x0][0x400] ;  /* 0x0001000000087ab9 */ /* 0x000fe20000000a00 */
[C---:B------:R-:W-:Y:S01]  /*3040*/  IMAD R0, R195.reuse, UR15, R0 ;  /* 0x0000000fc3007c24 */ /* 0x040fe2000f8e0200 */
[----:B------:R-:W-:Y:S01]  /*3050*/  ULEA UR8, UP0, UR6, UR8, 0x1 ;  /* 0x0000000806087291 */ /* 0x000fe2000f80083f */
[----:B------:R0:W-:Y:S01]  /*3060*/  STL.64 [R1+0x150], R28 ;  /* 0x0001501c01007387 */ /* 0x0001e20000100a00 */
[----:B------:R-:W-:Y:S01]  /*3070*/  UIADD3 UR7, UR7, UR12, URZ ;  /* 0x0000000c07077290 */ /* 0x000fe2000fffe03f */
[----:B------:R-:W-:-:S04]  /*3080*/  IMAD.WIDE.U32 R34, R195, UR14, R26 ;  /* 0x0000000ec3227c25 */ /* 0x000fc8000f8e001a */
[C---:B---3--:R-:W-:Y:S02]  /*3090*/  IMAD R7, R195.reuse, UR17, R12 ;  /* 0x00000011c3077c24 */ /* 0x048fe4000f8e020c */
[----:B------:R-:W-:-:S04]  /*30a0*/  IMAD.WIDE.U32 R4, R195, UR16, R26 ;  /* 0x00000010c3047c25 */ /* 0x000fc8000f8e001a */
[----:B-----5:R-:W-:Y:S01]  /*30b0*/  IMAD.WIDE.U32 R14, R195, UR16, R24 ;  /* 0x00000010c30e7c25 */ /* 0x020fe2000f8e0018 */
[----:B------:R-:W-:-:S03]  /*30c0*/  LEA R6, P0, R4, UR13, 0x1 ;  /* 0x0000000d04067c11 */ /* 0x000fc6000f8008ff */
[----:B0-----:R-:W-:Y:S01]  /*30d0*/  IMAD.IADD R29, R5, 0x1, R7 ;  /* 0x00000001051d7824 */ /* 0x001fe200078e0207 */
[----:B------:R-:W-:Y:S01]  /*30e0*/  LEA R28, P1, R14, UR13, 0x1 ;  /* 0x0000000d0e1c7c11 */ /* 0x000fe2000f8208ff */
[----:B------:R-:W-:Y:S01]  /*30f0*/  IMAD.IADD R5, R7, 0x1, R15 ;  /* 0x0000000107057824 */ /* 0x000fe200078e020f */
[----:B------:R-:W-:Y:S01]  /*3100*/  ULEA.HI.X UR6, UR6, UR9, UR7, 0x1, UP0 ;  /* 0x0000000906067291 */ /* 0x000fe200080f0c07 */
[----:B------:R-:W-:Y:S01]  /*3110*/  IMAD.WIDE.U32 R36, R195, UR14, R24 ;  /* 0x0000000ec3247c25 */ /* 0x000fe2000f8e0018 */
[----:B------:R-:W-:Y:S02]  /*3120*/  LEA.HI.X R7, R4, UR10, R29, 0x1, P0 ;  /* 0x0000000a04077c11 */ /* 0x000fe400080f0c1d */
[----:B------:R-:W-:Y:S01]  /*3130*/  LEA R12, P0, R34, UR8, 0x1 ;  /* 0x00000008220c7c11 */ /* 0x000fe2000f8008ff */
[----:B------:R-:W-:Y:S01]  /*3140*/  IMAD.IADD R15, R35, 0x1, R0 ;  /* 0x00000001230f7824 */ /* 0x000fe200078e0200 */
[----:B------:R-:W-:Y:S01]  /*3150*/  LEA.HI.X R29, R14, UR10, R5, 0x1, P1 ;  /* 0x0000000a0e1d7c11 */ /* 0x000fe200088f0c05 */
[----:B------:R-:W-:-:S02]  /*3160*/  IMAD.IADD R5, R0, 0x1, R37 ;  /* 0x0000000100057824 */ /* 0x000fc400078e0225 */
[----:B------:R-:W-:Y:S01]  /*3170*/  IMAD.IADD R37, R11, 0x1, R13 ;  /* 0x000000010b257824 */ /* 0x000fe200078e020d */
[----:B------:R-:W-:Y:S02]  /*3180*/  LEA.HI.X R13, R34, UR6, R15, 0x1, P0 ;  /* 0x00000006220d7c11 */ /* 0x000fe400080f0c0f */
[----:B------:R-:W0:Y:S01]  /*3190*/  LDC.64 R34, c[0x0][0x418] ;  /* 0x00010600ff227b82 */ /* 0x000e220000000a00 */
[----:B------:R-:W-:Y:S02]  /*31a0*/  ISETP.NE.U32.AND P0, PT, R30, RZ, PT ;  /* 0x000000ff1e00720c */ /* 0x000fe40003f05070 */
[C---:B------:R-:W-:Y:S02]  /*31b0*/  LEA R14, P1, R36.reuse, UR8, 0x1 ;  /* 0x00000008240e7c11 */ /* 0x040fe4000f8208ff */
[----:B------:R-:W-:Y:S02]  /*31c0*/  ISETP.NE.AND.EX P0, PT, R31, RZ, PT, P0 ;  /* 0x000000ff1f00720c */ /* 0x000fe40003f05300 */
[----:B------:R-:W-:Y:S01]  /*31d0*/  LEA.HI.X R15, R36, UR6, R5, 0x1, P1 ;  /* 0x00000006240f7c11 */ /* 0x000fe200088f0c05 */
[----:B------:R-:W-:-:S02]  /*31e0*/  IMAD.MOV.U32 R36, RZ, RZ, R10 ;  /* 0x000000ffff247224 */ /* 0x000fc400078e000a */
[----:B------:R-:W-:Y:S01]  /*31f0*/  IMAD.U32 R11, RZ, RZ, UR6 ;  /* 0x00000006ff0b7e24 */ /* 0x000fe2000f8e00ff */
[----:B------:R-:W-:Y:S01]  /*3200*/  ULDC.64 UR6, c[0x0][0x310] ;  /* 0x0000c40000067ab9 */ /* 0x000fe20000000a00 */
[----:B------:R-:W-:Y:S01]  /*3210*/  STL.64 [R1+0xd0], R6 ;  /* 0x0000d00601007387 */ /* 0x000fe20000100a00 */
[----:B------:R-:W-:Y:S01]  /*3220*/  IMAD.U32 R10, RZ, RZ, UR8 ;  /* 0x00000008ff0a7e24 */ /* 0x000fe2000f8e00ff */
[----:B------:R-:W-:Y:S02]  /*3230*/  ULDC.64 UR8, c[0x0][0x428] ;  /* 0x00010a0000087ab9 */ /* 0x000fe40000000a00 */
[----:B------:R3:W-:Y:S01]  /*3240*/  STL.64 [R1+0x110], R28 ;  /* 0x0001101c01007387 */ /* 0x0007e20000100a00 */
[----:B-1----:R-:W-:-:S03]  /*3250*/  LEA R25, P1, R8, R32, 0x1 ;  /* 0x0000002008197211 */ /* 0x002fc600078208ff */
[----:B------:R-:W-:Y:S01]  /*3260*/  STL.64 [R1+0xb0], R10 ;  /* 0x0000b00a01007387 */ /* 0x000fe20000100a00 */
[----:B---3--:R-:W1:Y:S03]  /*3270*/  LDC.64 R28, c[0x0][0x3f0] ;  /* 0x0000fc00ff1c7b82 */ /* 0x008e660000000a00 */
[----:B------:R3:W-:Y:S04]  /*3280*/  STL.64 [R1+0xf0], R12 ;  /* 0x0000f00c01007387 */ /* 0x0007e80000100a00 */
[----:B------:R5:W-:Y:S01]  /*3290*/  STL.64 [R1+0x130], R14 ;  /* 0x0001300e01007387 */ /* 0x000be20000100a00 */
[----:B---3--:R-:W3:Y:S08]  /*32a0*/  LDC.64 R12, c[0x0][0x328] ;  /* 0x0000ca00ff0c7b82 */ /* 0x008ef00000000a00 */
[----:B-----5:R-:W3:Y:S01]  /*32b0*/  LDC.64 R14, c[0x0][0x338] ;  /* 0x0000ce00ff0e7b82 */ /* 0x020ee20000000a00 */
[----:B----4-:R-:W-:-:S02]  /*32c0*/  SHF.R.S32.HI R0, RZ, 0x1f, R41 ;  /* 0x0000001fff007819 */ /* 0x010fc40000011429 */
[----:B------:R-:W-:Y:S02]  /*32d0*/  SEL R4, R41, RZ, !P0 ;  /* 0x000000ff29047207 */ /* 0x000fe40004000000 */
[----:B------:R-:W-:-:S03]  /*32e0*/  SEL R5, R0, RZ, !P0 ;  /* 0x000000ff00057207 */ /* 0x000fc60004000000 */
[----:B------:R-:W-:-:S04]  /*32f0*/  IMAD.WIDE.U32 R6, R4, UR6, R36 ;  /* 0x0000000604067c25 */ /* 0x000fc8000f8e0024 */
[----:B------:R-:W-:Y:S01]  /*3300*/  IMAD R5, R5, UR6, RZ ;  /* 0x0000000605057c24 */ /* 0x000fe2000f8e02ff */
[----:B------:R-:W-:Y:S02]  /*3310*/  UIMAD UR6, UR5, 0x60, URZ ;  /* 0x00000060050678a4 */ /* 0x000fe4000f8e023f */
[----:B------:R-:W-:Y:S01]  /*3320*/  UIMAD.WIDE.U32 UR4, UR4, 0x60, URZ ;  /* 0x00000060040478a5 */ /* 0x000fe2000f8e003f */
[----:B------:R-:W-:Y:S01]  /*3330*/  IMAD R5, R4, UR7, R5 ;  /* 0x0000000704057c24 */ /* 0x000fe2000f8e0205 */
[----:B0-----:R-:W-:Y:S01]  /*3340*/  LOP3.LUT P0, RZ, R34, R30, RZ, 0xfc, !PT ;  /* 0x0000001e22ff7212 */ /* 0x001fe2000780fcff */
[----:B------:R-:W-:Y:S01]  /*3350*/  IMAD R0, R0, UR8, RZ ;  /* 0x0000000800007c24 */ /* 0x000fe2000f8e02ff */
[----:B------:R-:W-:Y:S01]  /*3360*/  UIADD3 UR6, UR5, UR6, URZ ;  /* 0x0000000605067290 */ /* 0x000fe2000fffe03f */
[----:B------:R-:W-:Y:S01]  /*3370*/  LEA.HI.X R30, R8, R33, R9, 0x1, P1 ;  /* 0x00000021081e7211 */ /* 0x000fe200008f0c09 */
[----:B------:R-:W-:Y:S01]  /*3380*/  IMAD.IADD R5, R7, 0x1, R5 ;  /* 0x0000000107057824 */ /* 0x000fe200078e0205 */
[----:B------:R-:W-:Y:S01]  /*3390*/  LOP3.LUT P0, RZ, R35, R31, RZ, 0xfc, P0 ;  /* 0x0000001f23ff7212 */ /* 0x000fe2000000fcff */
[C---:B------:R-:W-:Y:S01]  /*33a0*/  IMAD.WIDE.U32 R36, R41.reuse, UR8, RZ ;  /* 0x0000000829247c25 */ /* 0x040fe2000f8e00ff */
[----:B------:R-:W-:Y:S01]  /*33b0*/  LEA R27, P1, R6, R32, 0x1 ;  /* 0x00000020061b7211 */ /* 0x000fe200078208ff */
[----:B------:R-:W0:Y:S02]  /*33c0*/  LDC.64 R8, c[0x0][0x310] ;  /* 0x0000c400ff087b82 */ /* 0x000e240000000a00 */
[----:B------:R-:W-:-:S02]  /*33d0*/  IMAD R11, R41, UR9, R0 ;  /* 0x00000009290b7c24 */ /* 0x000fc4000f8e0200 */
[----:B------:R-:W-:Y:S02]  /*33e0*/  IMAD.U32 R38, RZ, RZ, UR4 ;  /* 0x00000004ff267e24 */ /* 0x000fe4000f8e00ff */
[----:B------:R-:W-:Y:S01]  /*33f0*/  IMAD.U32 R31, RZ, RZ, UR6 ;  /* 0x00000006ff1f7e24 */ /* 0x000fe2000f8e00ff */
[----:B------:R-:W-:Y:S01]  /*3400*/  LEA.HI.X R7, R6, R33, R5, 0x1, P1 ;  /* 0x0000002106077211 */ /* 0x000fe200008f0c05 */
[----:B------:R-:W-:Y:S01]  /*3410*/  IMAD.IADD R0, R37, 0x1, R11 ;  /* 0x0000000125007824 */ /* 0x000fe200078e020b */
[----:B------:R-:W-:Y:S01]  /*3420*/  LEA R32, P2, R36, R34, 0x2 ;  /* 0x0000002224207211 */ /* 0x000fe200078410ff */
[----:B------:R-:W-:Y:S02]  /*3430*/  IMAD.MOV.U32 R4, RZ, RZ, R38 ;  /* 0x000000ffff047224 */ /* 0x000fe400078e0026 */
[----:B------:R-:W-:Y:S02]  /*3440*/  IMAD.MOV.U32 R5, RZ, RZ, R31 ;  /* 0x000000ffff057224 */ /* 0x000fe400078e001f */
[----:B------:R-:W-:-:S02]  /*3450*/  IMAD.MOV.U32 R6, RZ, RZ, R27 ;  /* 0x000000ffff067224 */ /* 0x000fc400078e001b */
[----:B------:R-:W-:Y:S01]  /*3460*/  IMAD.U32 R39, RZ, RZ, UR5 ;  /* 0x00000005ff277e24 */ /* 0x000fe2000f8e00ff */
[----:B------:R-:W-:Y:S01]  /*3470*/  ULDC.64 UR4, c[0x0][0x330] ;  /* 0x0000cc0000047ab9 */ /* 0x000fe20000000a00 */
[----:B------:R-:W-:Y:S01]  /*3480*/  LEA.HI.X R33, R36, R35, R0, 0x2, P2 ;  /* 0x0000002324217211 */ /* 0x000fe200010f1400 */
[----:B------:R4:W-:Y:S01]  /*3490*/  STL.128 [R1+0x50], R4 ;  /* 0x0000500401007387 */ /* 0x0009e20000100c00 */
[----:B------:R-:W-:Y:S01]  /*34a0*/  IMAD.WIDE.U32 R34, R194, UR4, RZ ;  /* 0x00000004c2227c25 */ /* 0x000fe2000f8e00ff */
[----:B------:R-:W-:-:S03]  /*34b0*/  SEL R10, R41, RZ, !P0 ;  /* 0x000000ff290a7207 */ /* 0x000fc60004000000 */
[----:B------:R-:W-:Y:S01]  /*34c0*/  IMAD R0, R194, UR5, R35 ;  /* 0x00000005c2007c24 */ /* 0x000fe2000f8e0223 */
[----:B------:R-:W-:Y:S01]  /*34d0*/  LEA R36, P0, R34, R42, 0x1 ;  /* 0x0000002a22247211 */ /* 0x000fe200078008ff */
[----:B------:R-:W-:Y:S01]  /*34e0*/  IMAD.MOV.U32 R11, RZ, RZ, R10 ;  /* 0x000000ffff0b7224 */ /* 0x000fe200078e000a */
[C---:B-1----:R-:W-:Y:S01]  /*34f0*/  ISETP.GE.AND P2, PT, R26.reuse, R29, PT ;  /* 0x0000001d1a00720c */ /* 0x042fe20003f46270 */
[----:B---3--:R1:W-:Y:S01]  /*3500*/  STL.128 [R1+0x1c0], R12 ;  /* 0x0001c00c01007387 */ /* 0x0083e20000100c00 */
[----:B----4-:R-:W-:Y:S01]  /*3510*/  VIADD R4, R26, 0x10 ;  /* 0x000000101a047836 */ /* 0x010fe20000000000 */
[----:B------:R-:W-:Y:S01]  /*3520*/  LEA.HI.X R37, R34, R43, R0, 0x1, P0 ;  /* 0x0000002b22257211 */ /* 0x000fe200000f0c00 */
[----:B------:R-:W-:Y:S01]  /*3530*/  VIADD R6, R26, 0x30 ;  /* 0x000000301a067836 */ /* 0x000fe20000000000 */
[-C--:B------:R-:W-:Y:S01]  /*3540*/  ISETP.GE.AND P4, PT, R24, R29.reuse, PT ;  /* 0x0000001d1800720c */ /* 0x080fe20003f86270 */
[----:B------:R-:W-:Y:S01]  /*3550*/  VIADD R5, R26, 0x20 ;  /* 0x000000201a057836 */ /* 0x000fe20000000000 */
[----:B------:R-:W-:Y:S01]  /*3560*/  ISETP.GE.AND P3, PT, R4, R29, PT ;  /* 0x0000001d0400720c */ /* 0x000fe20003f66270 */
[----:B------:R-:W-:Y:S01]  /*3570*/  VIADD R0, R26, 0x50 ;  /* 0x000000501a007836 */ /* 0x000fe20000000000 */
[----:B------:R-:W-:Y:S01]  /*3580*/  STL.64 [R1+0x88], R28 ;  /* 0x0000881c01007387 */ /* 0x000fe20000100a00 */
[----:B------:R-:W3:Y:S01]  /*3590*/  LDC R35, c[0x0][0x320] ;  /* 0x0000c800ff237b82 */ /* 0x000ee20000000800 */
[----:B------:R-:W-:-:S02]  /*35a0*/  SEL R4, RZ, 0xffffffff, P3 ;  /* 0xffffffffff047807 */ /* 0x000fc40001800000 */
[----:B------:R4:W-:Y:S01]  /*35b0*/  STL.64 [R1+0x200], R10 ;  /* 0x0002000a01007387 */ /* 0x0009e20000100a00 */
[-C--:B------:R-:W-:Y:S01]  /*35c0*/  ISETP.GE.AND P1, PT, R6, R29.reuse, PT ;  /* 0x0000001d0600720c */ /* 0x080fe20003f26270 */
[----:B------:R-:W-:Y:S01]  /*35d0*/  VIADD R6, R26, 0x40 ;  /* 0x000000401a067836 */ /* 0x000fe20000000000 */
[-C--:B------:R-:W-:Y:S01]  /*35e0*/  ISETP.GE.AND P0, PT, R0, R29.reuse, PT ;  /* 0x0000001d0000720c */ /* 0x080fe20003f06270 */
[----:B------:R-:W-:Y:S01]  /*35f0*/  IMAD.SHL.U32 R7, R4, 0x2, RZ ;  /* 0x0000000204077824 */ /* 0x000fe200078e00ff */
[----:B------:R-:W-:Y:S01]  /*3600*/  SEL R0, RZ, 0x1, P2 ;  /* 0x00000001ff007807 */ /* 0x000fe20001000000 */
[----:B-1----:R-:W-:Y:S02]  /*3610*/  IMAD.IADD R14, R26, 0x1, R5 ;  /* 0x000000011a0e7824 */ /* 0x002fe400078e0205 */
[----:B----4-:R-:W-:Y:S02]  /*3620*/  IMAD.MOV.U32 R10, RZ, RZ, R25 ;  /* 0x000000ffff0a7224 */ /* 0x010fe400078e0019 */
[----:B------:R-:W-:Y:S01]  /*3630*/  IMAD.MOV.U32 R11, RZ, RZ, R30 ;  /* 0x000000ffff0b7224 */ /* 0x000fe200078e001e */
[-C--:B------:R-:W-:Y:S01]  /*3640*/  ISETP.GE.AND P2, PT, R6, R29.reuse, PT ;  /* 0x0000001d0600720c */ /* 0x080fe20003f46270 */
[----:B------:R-:W-:Y:S01]  /*3650*/  IMAD.IADD R26, R26, 0x1, R6 ;  /* 0x000000011a1a7824 */ /* 0x000fe200078e0206 */
[-C--:B------:R-:W-:Y:S01]  /*3660*/  ISETP.GE.AND P5, PT, R14, R29.reuse, PT ;  /* 0x0000001d0e00720c */ /* 0x080fe20003fa6270 */
[----:B------:R-:W-:Y:S01]  /*3670*/  STL.64 [R1+0xa0], R28 ;  /* 0x0000a01c01007387 */ /* 0x000fe20000100a00 */
[----:B------:R-:W-:Y:S01]  /*3680*/  ISETP.GE.AND P3, PT, R5, R29, PT ;  /* 0x0000001d0500720c */ /* 0x000fe20003f66270 */
[----:B------:R-:W1:Y:S02]  /*3690*/  LDC R30, c[0x0][0x424] ;  /* 0x00010900ff1e7b82 */ /* 0x000e640000000800 */
[----:B0-----:R0:W-:Y:S01]  /*36a0*/  STL.128 [R1+0x1a0], R8 ;  /* 0x0001a00801007387 */ /* 0x0011e20000100c00 */
[----:B------:R-:W-:-:S02]  /*36b0*/  SEL R4, RZ, 0xffffffff, P5 ;  /* 0xffffffffff047807 */ /* 0x000fc40002800000 */
[----:B0-----:R-:W-:-:S03]  /*36c0*/  LOP3.LUT R11, R7, 0x2, R0, 0xe2, !PT ;  /* 0x00000002070b7812 */ /* 0x001fc600078ee200 */
[----:B------:R-:W0:Y:S01]  /*36d0*/  LDC.64 R6, c[0x0][0x2f0] ;  /* 0x0000bc00ff067b82 */ /* 0x000e220000000a00 */
[----:B------:R-:W-:Y:S01]  /*36e0*/  VIADD R0, R28, 0x5f ;  /* 0x0000005f1c007836 */ /* 0x000fe20000000000 */
[----:B------:R-:W-:Y:S01]  /*36f0*/  SEL R9, RZ, 0x1, P4 ;  /* 0x00000001ff097807 */ /* 0x000fe20002000000 */
[----:B------:R-:W-:Y:S01]  /*3700*/  IMAD.SHL.U32 R10, R4, 0x2, RZ ;  /* 0x00000002040a7824 */ /* 0x000fe200078e00ff */
[----:B------:R-:W-:Y:S01]  /*3710*/  SEL R8, RZ, 0x8, P1 ;  /* 0x00000008ff087807 */ /* 0x000fe20000800000 */
[----:B------:R-:W-:Y:S01]  /*3720*/  IMAD.HI R4, R0, 0x2aaaaaab, RZ ;  /* 0x2aaaaaab00047827 */ /* 0x000fe200078e02ff */
[----:B------:R-:W-:Y:S02]  /*3730*/  SEL R5, RZ, 0x4, P3 ;  /* 0x00000004ff057807 */ /* 0x000fe40001800000 */
[----:B------:R-:W-:Y:S01]  /*3740*/  ISETP.GE.AND P1, PT, R26, R29, PT ;  /* 0x0000001d1a00720c */ /* 0x000fe20003f26270 */
[----:B------:R-:W4:Y:S01]  /*3750*/  LDC R28, c[0x0][0x2fc] ;  /* 0x0000bf00ff1c7b82 */ /* 0x000f220000000800 */
[----:B------:R-:W-:-:S02]  /*3760*/  LOP3.LUT R5, R8, R11, R5, 0xfe, !PT ;  /* 0x0000000b08057212 */ /* 0x000fc400078efe05 */
[----:B------:R-:W-:Y:S01]  /*3770*/  LOP3.LUT R9, R10, 0x2, R9, 0xe2, !PT ;  /* 0x000000020a097812 */ /* 0x000fe200078ee209 */
[----:B------:R-:W-:Y:S01]  /*3780*/  IMAD.SHL.U32 R0, R29, 0x2, RZ ;  /* 0x000000021d007824 */ /* 0x000fe200078e00ff */
[----:B------:R-:W-:Y:S02]  /*3790*/  SEL R10, RZ, 0x20, P0 ;  /* 0x00000020ff0a7807 */ /* 0x000fe40000000000 */
[----:B------:R-:W-:Y:S02]  /*37a0*/  SEL R8, RZ, 0x10, P2 ;  /* 0x00000010ff087807 */ /* 0x000fe40001000000 */
[----:B------:R-:W-:Y:S02]  /*37b0*/  SEL R12, RZ, 0x4, P1 ;  /* 0x00000004ff0c7807 */ /* 0x000fe40000800000 */
[----:B------:R-:W-:Y:S02]  /*37c0*/  SHF.R.U32.HI R11, RZ, 0x1f, R4 ;  /* 0x0000001fff0b7819 */ /* 0x000fe40000011604 */
[----:B0-----:R-:W-:-:S02]  /*37d0*/  ISETP.GE.AND P1, PT, R14, R7, PT ;  /* 0x000000070e00720c */ /* 0x001fc40003f26270 */
[----:B------:R-:W-:Y:S01]  /*37e0*/  LOP3.LUT R8, R10, R5, R8, 0xfe, !PT ;  /* 0x000000050a087212 */ /* 0x000fe200078efe08 */
[----:B------:R0:W-:Y:S01]  /*37f0*/  STL [R1+0x6c], R0 ;  /* 0x00006c0001007387 */ /* 0x0001e20000100800 */
[----:B------:R-:W-:Y:S01]  /*3800*/  LEA.HI.SX32 R4, R4, R11, 0x1c ;  /* 0x0000000b04047211 */ /* 0x000fe200078fe2ff */
[----:B------:R-:W5:Y:S01]  /*3810*/  LDC.U8 R14, c[0x0][0x410] ;  /* 0x00010400ff0e7b82 */ /* 0x000f620000000000 */
[----:B------:R-:W-:Y:S02]  /*3820*/  SEL R5, RZ, 0xffffffff, P1 ;  /* 0xffffffffff057807 */ /* 0x000fe40000800000 */
[C---:B------:R-:W-:Y:S02]  /*3830*/  ISETP.GE.AND P0, PT, R24.reuse, R7, PT ;  /* 0x000000071800720c */ /* 0x040fe40003f06270 */
[----:B------:R-:W-:Y:S01]  /*3840*/  LOP3.LUT R10, R9, R12, RZ, 0xfc, !PT ;  /* 0x0000000c090a7212 */ /* 0x000fe200078efcff */
[----:B------:R-:W-:Y:S02]  /*3850*/  VIADD R12, R24, 0x60 ;  /* 0x00000060180c7836 */ /* 0x000fe40000000000 */
[----:B0-----:R-:W-:Y:S01]  /*3860*/  VIADD R0, R6, 0x5f ;  /* 0x0000005f06007836 */ /* 0x001fe20000000000 */
[----:B------:R-:W-:Y:S01]  /*3870*/  STL [R1+0xb8], R4 ;  /* 0x0000b80401007387 */ /* 0x000fe20000100800 */
[----:B------:R-:W-:-:S02]  /*3880*/  IMAD.SHL.U32 R5, R5, 0x2, RZ ;  /* 0x0000000205057824 */ /* 0x000fc400078e00ff */
[----:B------:R-:W-:Y:S01]  /*3890*/  IMAD.HI R0, R0, 0x2aaaaaab, RZ ;  /* 0x2aaaaaab00007827 */ /* 0x000fe200078e02ff */
[----:B------:R-:W-:Y:S04]  /*38a0*/  STL [R1+0xd8], R4 ;  /* 0x0000d80401007387 */ /* 0x000fe80000100800 */
[----:B------:R-:W-:Y:S04]  /*38b0*/  STL [R1+0xf8], R4 ;  /* 0x0000f80401007387 */ /* 0x000fe80000100800 */
[----:B------:R0:W-:Y:S01]  /*38c0*/  STL [R1+0x118], R4 ;  /* 0x0001180401007387 */ /* 0x0001e20000100800 */
[----:B------:R-:W-:Y:S01]  /*38d0*/  ISETP.GE.AND P2, PT, R12, R7, PT ;  /* 0x000000070c00720c */ /* 0x000fe20003f46270 */
[----:B------:R-:W-:-:S02]  /*38e0*/  VIADD R12, R24, 0x80 ;  /* 0x00000080180c7836 */ /* 0x000fc40000000000 */
[----:B------:R-:W-:Y:S01]  /*38f0*/  VIADD R24, R24, 0xa0 ;  /* 0x000000a018187836 */ /* 0x000fe20000000000 */
[----:B0-----:R-:W-:-:S04]  /*3900*/  SEL R4, RZ, 0x1, P0 ;  /* 0x00000001ff047807 */ /* 0x001fc80000000000 */
[----:B------:R-:W-:Y:S02]  /*3910*/  LOP3.LUT R9, R5, 0x2, R4, 0xe2, !PT ;  /* 0x0000000205097812 */ /* 0x000fe400078ee204 */
[----:B------:R-:W-:Y:S01]  /*3920*/  SHF.R.U32.HI R5, RZ, 0x1f, R0 ;  /* 0x0000001fff057819 */ /* 0x000fe20000011600 */
[----:B------:R0:W-:Y:S01]  /*3930*/  STL.U8 [R1+0x80], R8 ;  /* 0x0000800801007387 */ /* 0x0001e20000100000 */
[-C--:B------:R-:W-:Y:S02]  /*3940*/  ISETP.GE.AND P1, PT, R12, R7.reuse, PT ;  /* 0x000000070c00720c */ /* 0x080fe40003f26270 */
[-C--:B------:R-:W-:Y:S01]  /*3950*/  ISETP.GE.AND P3, PT, R24, R7.reuse, PT ;  /* 0x000000071800720c */ /* 0x080fe20003f66270 */
[----:B------:R-:W2:Y:S01]  /*3960*/  LDC.64 R12, c[0x0][0x300] ;  /* 0x0000c000ff0c7b82 */ /* 0x000ea20000000a00 */
[----:B------:R-:W-:Y:S01]  /*3970*/  ISETP.GE.AND P0, PT, R26, R7, PT ;  /* 0x000000071a00720c */ /* 0x000fe20003f06270 */
[----:B------:R3:W-:Y:S01]  /*3980*/  STL.U8 [R1+0x81], R10 ;  /* 0x0000810a01007387 */ /* 0x0007e20000100000 */
[----:B0-----:R-:W-:-:S05]  /*3990*/  LEA.HI.SX32 R8, R0, R5, 0x1c ;  /* 0x0000000500087211 */ /* 0x001fca00078fe2ff */
[----:B------:R-:W0:Y:S01]  /*39a0*/  LDC.64 R4, c[0x0][0x3f8] ;  /* 0x0000fe00ff047b82 */ /* 0x000e220000000a00 */
[----:B------:R-:W-:Y:S02]  /*39b0*/  SEL R11, RZ, 0x8, P2 ;  /* 0x00000008ff0b7807 */ /* 0x000fe40001000000 */
[----:B---3--:R-:W-:-:S05]  /*39c0*/  SEL R10, RZ, 0x4, P0 ;  /* 0x00000004ff0a7807 */ /* 0x008fca0000000000 */
[----:B------:R-:W3:Y:S01]  /*39d0*/  LDC.64 R24, c[0x0][0x408] ;  /* 0x00010200ff187b82 */ /* 0x000ee20000000a00 */
[----:B------:R-:W-:-:S07]  /*39e0*/  LOP3.LUT R10, R11, R9, R10, 0xfe, !PT ;  /* 0x000000090b0a7212 */ /* 0x000fce00078efe0a */
[----:B------:R-:W1:Y:S01]  /*39f0*/  LDC.64 R26, c[0x0][0x418] ;  /* 0x00010600ff1a7b82 */ /* 0x000e620000000a00 */
[----:B------:R-:W-:Y:S02]  /*3a00*/  SEL R0, RZ, 0x10, P1 ;  /* 0x00000010ff007807 */ /* 0x000fe40000800000 */
[----:B------:R-:W-:Y:S01]  /*3a10*/  SEL R9, RZ, 0x20, P3 ;  /* 0x00000020ff097807 */ /* 0x000fe20001800000 */
[----:B------:R4:W-:Y:S03]  /*3a20*/  STL.64 [R1+0x180], R32 ;  /* 0x0001802001007387 */ /* 0x0009e60000100a00 */
[----:B------:R-:W-:Y:S01]  /*3a30*/  LOP3.LUT R10, R9, R10, R0, 0xfe, !PT ;  /* 0x0000000a090a7212 */ /* 0x000fe200078efe00 */
[----:B------:R-:W-:Y:S01]  /*3a40*/  IMAD R0, R204, 0x200, R3 ;  /* 0x00000200cc007824 */ /* 0x000fe200078e0203 */
[----:B------:R-:W-:Y:S01]  /*3a50*/  LOP3.LUT P0, RZ, R229, 0x4, RZ, 0xc0, !PT ;  /* 0x00000004e5ff7812 */ /* 0x000fe2000780c0ff */
[----:B------:R-:W-:-:S02]  /*3a60*/  IMAD.MOV.U32 R3, RZ, RZ, 0x20 ;  /* 0x00000020ff037424 */ /* 0x000fc400078e00ff */
[----:B------:R-:W-:Y:S01]  /*3a70*/  IMAD.U32 R9, RZ, RZ, UR13 ;  /* 0x0000000dff097e24 */ /* 0x000fe2000f8e00ff */
[----:B------:R5:W-:Y:S01]  /*3a80*/  STL.64 [R1+0x188], R6 ;  /* 0x0001880601007387 */ /* 0x000be20000100a00 */
[----:B----4-:R-:W-:Y:S01]  /*3a90*/  IMAD.U32 R32, RZ, RZ, UR10 ;  /* 0x0000000aff207e24 */ /* 0x010fe2000f8e00ff */
[----:B------:R-:W-:Y:S01]  /*3aa0*/  SEL R3, R3, 0xffffffe0, !P0 ;  /* 0xffffffe003037807 */ /* 0x000fe20004000000 */
[----:B------:R-:W-:Y:S01]  /*3ab0*/  IMAD.MOV.U32 R34, RZ, RZ, R6 ;  /* 0x000000ffff227224 */ /* 0x000fe200078e0006 */
[----:B------:R-:W-:Y:S01]  /*3ac0*/  STL.64 [R1+0x1d0], R36 ;  /* 0x0001d02401007387 */ /* 0x000fe20000100a00 */
[----:B-----5:R-:W-:Y:S02]  /*3ad0*/  IMAD.MOV.U32 R6, RZ, RZ, R9 ;  /* 0x000000ffff067224 */ /* 0x020fe400078e0009 */
[----:B------:R-:W-:Y:S01]  /*3ae0*/  IMAD.MOV.U32 R7, RZ, RZ, R32 ;  /* 0x000000ffff077224 */ /* 0x000fe200078e0020 */
[----:B------:R-:W-:Y:S04]  /*3af0*/  STL [R1+0x40], R8 ;  /* 0x0000400801007387 */ /* 0x000fe80000100800 */
[----:B------:R-:W-:Y:S04]  /*3b00*/  STL.U8 [R1+0x1d8], R10 ;  /* 0x0001d80a01007387 */ /* 0x000fe80000100000 */
[----:B------:R-:W-:Y:S04]  /*3b10*/  STL.U8 [R1+0x1d9], R10 ;  /* 0x0001d90a01007387 */ /* 0x000fe80000100000 */
[----:B------:R-:W-:Y:S04]  /*3b20*/  STL.U8 [R1+0x220], R10 ;  /* 0x0002200a01007387 */ /* 0x000fe80000100000 */
[----:B------:R-:W-:Y:S04]  /*3b30*/  STL.64 [R1+0x1b0], R34 ;  /* 0x0001b02201007387 */ /* 0x000fe80000100a00 */
[----:B0-----:R-:W-:Y:S04]  /*3b40*/  STL.128 [R1+0x90], R4 ;  /* 0x0000900401007387 */ /* 0x001fe80000100c00 */
[----:B--2---:R-:W-:Y:S04]  /*3b50*/  STL.64 [R1+0x48], R12 ;  /* 0x0000480c01007387 */ /* 0x004fe80000100a00 */
[----:B------:R-:W-:Y:S04]  /*3b60*/  STL.64 [R1+0x198], R12 ;  /* 0x0001980c01007387 */ /* 0x000fe80000100a00 */
[----:B---3--:R-:W-:Y:S04]  /*3b70*/  STL.64 [R1+0xa8], R24 ;  /* 0x0000a81801007387 */ /* 0x008fe80000100a00 */
[----:B-1----:R-:W-:Y:S04]  /*3b80*/  STL.64 [R1+0x168], R26 ;  /* 0x0001681a01007387 */ /* 0x002fe80000100a00 */
[----:B------:R-:W-:Y:S04]  /*3b90*/  STL.U8 [R1+0x6a], R14 ;  /* 0x00006a0e01007387 */ /* 0x000fe80000100000 */
[----:B------:R-:W-:Y:S04]  /*3ba0*/  STL [R1+0x178], R30 ;  /* 0x0001781e01007387 */ /* 0x000fe80000100800 */
[----:B------:R-:W-:Y:S04]  /*3bb0*/  STL [R1+0x190], R28 ;  /* 0x0001901c01007387 */ /* 0x000fe80000100800 */
[----:B------:R-:W-:Y:S04]  /*3bc0*/  STL [R1+0x1b8], R28 ;  /* 0x0001b81c01007387 */ /* 0x000fe80000100800 */
[----:B------:R-:W-:Y:S04]  /*3bd0*/  STL.128 [R1+0x1e0], RZ ;  /* 0x0001e0ff01007387 */ /* 0x000fe80000100c00 */
[----:B------:R-:W-:Y:S04]  /*3be0*/  STL.64 [R1+0x1f0], RZ ;  /* 0x0001f0ff01007387 */ /* 0x000fe80000100a00 */
[----:B------:R-:W-:Y:S04]  /*3bf0*/  STL.64 [R1+0x1f8], RZ ;  /* 0x0001f8ff01007387 */ /* 0x000fe80000100a00 */
[----:B------:R-:W-:Y:S04]  /*3c00*/  STL [R1+0x170], R196 ;  /* 0x000170c401007387 */ /* 0x000fe80000100800 */
[----:B------:R-:W-:Y:S01]  /*3c10*/  STL [R1+0x210], R3 ;  /* 0x0002100301007387 */ /* 0x000fe20000100800 */
[----:B------:R-:W-:-:S05]  /*3c20*/  IMAD.WIDE.U32 R20, R0, 0x2, R20 ;  /* 0x0000000200147825 */ /* 0x000fca00078e0014 */
[----:B------:R0:W-:Y:S01]  /*3c30*/  STL.64 [R1+0x218], R20 ;  /* 0x0002181401007387 */ /* 0x0001e20000100a00 */
[----:B------:R-:W-:Y:S01]  /*3c40*/  LEA.HI R72, R40, 0x8, RZ, 0x19 ;  /* 0x0000000828487811 */ /* 0x000fe200078fc8ff */
[----:B0-----:R-:W-:-:S04]  /*3c50*/  IMAD.U32 R20, RZ, RZ, UR27 ;  /* 0x0000001bff147e24 */ /* 0x001fc8000f8e00ff */
[----:B------:R-:W-:-:S07]  /*3c60*/  VIADD R20, R20, 0x228 ;  /* 0x0000022814147836 */ /* 0x000fce0000000000 */
.L_x_4841:
[----:B-1----:R-:W2:Y:S04]  /*3c70*/  LDL R4, [R1+0x280] ;  /* 0x0002800001047983 */ /* 0x002ea80000100800 */
[----:B---3--:R-:W3:Y:S04]  /*3c80*/  LDL.64 R12, [R1+0x148] ;  /* 0x00014800010c7983 */ /* 0x008ee80000100a00 */
[----:B------:R-:W4:Y:S01]  /*3c90*/  LDL R8, [R1+0x15c] ;  /* 0x00015c0001087983 */ /* 0x000f220000100800 */
[----:B------:R-:W-:-:S03]  /*3ca0*/  VIADD R2, R2, 0xffffffff ;  /* 0xffffffff02027836 */ /* 0x000fc60000000000 */
[----:B------:R-:W5:Y:S01]  /*3cb0*/  LDL R14, [R1+0x160] ;  /* 0x00016000010e7983 */ /* 0x000f620000100800 */
[----:B--2---:R-:W-:-:S03]  /*3cc0*/  R2UR UR4, R4 ;  /* 0x00000000040472ca */ /* 0x004fc600000e0000 */
[----:B------:R-:W2:Y:S04]  /*3cd0*/  LDL R4, [R1+0x158] ;  /* 0x0001580001047983 */ /* 0x000ea80000100800 */
[----:B---3--:R-:W3:Y:S01]  /*3ce0*/  LD.E R6, desc[UR36][R12.64] ;  /* 0x000000240c067980 */ /* 0x008ee2000c101900 */
[----:B--2---:R-:W-:-:S04]  /*3cf0*/  SHF.R.S32.HI R5, RZ, 0x1f, R4 ;  /* 0x0000001fff057819 */ /* 0x004fc80000011404 */
[----:B------:R-:W-:-:S04]  /*3d00*/  LEA.HI R5, R5, R4, RZ, 0x2 ;  /* 0x0000000405057211 */ /* 0x000fc800078f10ff */
[----:B------:R-:W-:-:S05]  /*3d10*/  LOP3.LUT R7, R5, 0x3fffffc, RZ, 0xc0, !PT ;  /* 0x03fffffc05077812 */ /* 0x000fca00078ec0ff */
[----:B------:R-:W-:Y:S01]  /*3d20*/  IMAD.IADD R7, R4, 0x1, -R7 ;  /* 0x0000000104077824 */ /* 0x000fe200078e0a07 */
[----:B------:R-:W-:Y:S02]  /*3d30*/  SHF.R.S32.HI R4, RZ, 0x2, R5 ;  /* 0x00000002ff047819 */ /* 0x000fe40000011405 */
[----:B---3--:R-:W-:-:S03]  /*3d40*/  ISETP.NE.AND P1, PT, R6, 0x1, PT ;  /* 0x000000010600780c */ /* 0x008fc60003f25270 */
[----:B------:R-:W-:-:S04]  /*3d50*/  IMAD R7, R7, 0x40, R4 ;  /* 0x0000004007077824 */ /* 0x000fc800078e0204 */
[----:B------:R-:W-:-:S05]  /*3d60*/  IMAD R5, R2, 0x60, R7 ;  /* 0x0000006002057824 */ /* 0x000fca00078e0207 */
[----:B----4-:R-:W-:Y:S01]  /*3d70*/  ISETP.GE.AND P0, PT, R5, R8, PT ;  /* 0x000000080500720c */ /* 0x010fe20003f06270 */
[----:B------:R-:W2:Y:S03]  /*3d80*/  @P1 LD.E R4, desc[UR36][R12.64+0x4] ;  /* 0x000004240c041980 */ /* 0x000ea6000c101900 */
[----:B------:R-:W-:Y:S01]  /*3d90*/  ISETP.GT.OR P0, PT, R7, 0x5f, P0 ;  /* 0x0000005f0700780c */ /* 0x000fe20000704670 */
[----:B------:R-:W3:-:S12]  /*3da0*/  @P1 LD.E R8, desc[UR36][R12.64+0x8] ;  /* 0x000008240c081980 */ /* 0x000ed8000c101900 */
[----:B------:R-:W4:Y:S01]  /*3db0*/  @!P0 LDL.64 R10, [R1+0x180] ;  /* 0x00018000010a8983 */ /* 0x000f220000100a00 */
[----:B-----5:R-:W-:-:S04]  /*3dc0*/  IMAD.IADD R7, R5, 0x1, R14 ;  /* 0x0000000105077824 */ /* 0x020fc800078e020e */
[----:B--2---:R-:W-:-:S04]  /*3dd0*/  @P1 IMAD.HI.U32 R5, R7, R4, RZ ;  /* 0x0000000407051227 */ /* 0x004fc800078e00ff */
[----:B------:R-:W-:Y:S01]  /*3de0*/  IMAD.MOV.U32 R4, RZ, RZ, R7 ;  /* 0x000000ffff047224 */ /* 0x000fe200078e0007 */
[----:B---3--:R-:W-:Y:S01]  /*3df0*/  @P1 SHF.R.U32.HI R4, RZ, R8, R5 ;  /* 0x00000008ff041219 */ /* 0x008fe20000011605 */
[----:B------:R-:W-:-:S04]  /*3e00*/  IMAD.MOV.U32 R8, RZ, RZ, RZ ;  /* 0x000000ffff087224 */ /* 0x000fc800078e00ff */
[----:B----4-:R-:W-:-:S05]  /*3e10*/  @!P0 IMAD.WIDE R10, R4, 0x4, R10 ;  /* 0x00000004040a8825 */ /* 0x010fca00078e020a */
[----:B------:R-:W2:Y:S01]  /*3e20*/  @!P0 LD.E R8, desc[UR36][R10.64] ;  /* 0x000000240a088980 */ /* 0x000ea2000c101900 */
[----:B------:R-:W-:-:S04]  /*3e30*/  IMAD.MOV R9, RZ, RZ, -R6 ;  /* 0x000000ffff097224 */ /* 0x000fc800078e0a06 */
[----:B------:R-:W-:Y:S02]  /*3e40*/  IMAD R9, R4, R9, R7 ;  /* 0x0000000904097224 */ /* 0x000fe400078e0207 */
[----:B------:R-:W-:Y:S01]  /*3e50*/  IMAD.U32 R71, RZ, RZ, UR4 ;  /* 0x00000004ff477e24 */ /* 0x000fe2000f8e00ff */
[----:B------:R-:W-:Y:S05]  /*3e60*/  YIELD ;  /* 0x0000000000007946 */ /* 0x000fea0003800000 */
[----:B------:R-:W-:Y:S01]  /*3e70*/  BSSY B1, `(.L_x_4831) ;  /* 0x0000006000017945 */ /* 0x000fe20003800000 */
[----:B------:R-:W-:Y:S01]  /*3e80*/  ISETP.GT.AND P0, PT, R2, R70, PT ;  /* 0x000000460200720c */ /* 0x000fe20003f04270 */
[----:B------:R-:W-:Y:S01]  /*3e90*/  VIADD R71, R71, 0x270 ;  /* 0x0000027047477836 */ /* 0x000fe20000000000 */
[----:B------:R-:W-:Y:S01]  /*3ea0*/  MOV R82, 0x3ed0 ;  /* 0x00003ed000527802 */ /* 0x000fe20000000f00 */
[----:B0-2---:R0:W-:Y:S10]  /*3eb0*/  STL.64 [R1+0x1e0], R8 ;  /* 0x0001e00801007387 */ /* 0x0051f40000100a00 */
[----:B0-----:R-:W-:Y:S05]  /*3ec0*/  CALL.REL.NOINC `($_ZN7cutlass13device_kernelIN5flash11enable_sm90INS1_16FlashAttnFwdSm90INS1_25CollectiveMainloopFwdSm90ILi2EN4cute5tupleIJNS5_1CILi1EEES8_S8_EEENS6_IJNS7_ILi128EEENS7_ILi96EEENS7_ILi192EEEEEELi192ENS_10bfloat16_tEfNS_4arch4Sm90ELb0ELb1ELb1ELb1ELb1ELb1ELb0ELb1ELb1ELb1ELb1ELb0EEENS1_21CollectiveEpilogueFwdINS6_IJSA_SC_SB_EEES9_SE_SG_Li256ELb1ELb1ELb1ELb0EEENS1_36VarlenDynamicPersistentTileSchedulerILi128ELi96ELi256ELi128ELb1ELb1ELb1ELb1ELb0ELb1EEEEEEEEEvNT_6ParamsE$_ZZN5flash25CollectiveMainloopFwdSm90ILi2EN4cute5tupleIJNS1_1CILi1EEES4_S4_EEENS2_IJNS3_ILi128EEENS3_ILi96EEENS3_ILi192EEEEEELi192EN7cutlass10bfloat16_tEfNSA_4arch4Sm90ELb0ELb1ELb1ELb1ELb1ELb1ELb0ELb1ELb1ELb1ELb1ELb0EE12store_kv_newINS_16FlashAttnFwdSm90ISE_NS_21CollectiveEpilogueFwdINS2_IJS6_S8_S7_EEES5_SB_SD_Li256ELb1ELb1ELb1ELb0EEENS_36VarlenDynamicPersistentTileSchedulerILi128ELi96ELi256ELi128ELb1ELb1ELb1ELb1ELb0ELb1EEEE13SharedStorageEEEbRKNSE_6ParamsENSA_25PipelineTmaAsyncNoClusterILi2ENSA_16PipelineTmaAsyncILi2EEEEESU_RNSA_13PipelineStateILj2EEEiRT_RKNS_16SeqlenInfoQKNewKILb1ELb1EEENS2_IJiiiiEEEENKUliRKT_E_clISW_EEDaiS17_) ;  /* 0x0000027000f87944 */ /* 0x001fea0003c00000 */
[----:B------:R-:W-:Y:S05]  /*3ed0*/  BSYNC B1 ;  /* 0x0000000000017941 */ /* 0x000fea0003800000 */
.L_x_4831:
[----:B------:R-:W2:Y:S04]  /*3ee0*/  LDL R4, [R1+0x294] ;  /* 0x0002940001047983 */ /* 0x000ea80000100800 */
[----:B------:R0:W5:Y:S01]  /*3ef0*/  LDL.64 R24, [R1+0x270] ;  /* 0x0002700001187983 */ /* 0x0001620000100a00 */
[----:B--2---:R-:W-:-:S13]  /*3f00*/  R2UR UR4, R4 ;  /* 0x00000000040472ca */ /* 0x004fda00000e0000 */
[----:B------:R-:W-:-:S04]  /*3f10*/  ULOP3.LUT UR4, UR4, 0x1, URZ, 0xfc, !UPT ;  /* 0x0000000104047892 */ /* 0x000fc8000f8efc3f */
[----:B------:R-:W-:-:S06]  /*3f20*/  UISETP.NE.AND UP0, UPT, UR4, 0x3, UPT ;  /* 0x000000030400788c */ /* 0x000fcc000bf05270 */
[----:B------:R-:W-:-:S13]  /*3f30*/  PLOP3.LUT P1, PT, PT, PT, UP0, 0x80, 0x0 ;  /* 0x000000000000781c */ /* 0x000fda0003f2f008 */
[----:B0-----:R-:W-:Y:S05]  /*3f40*/  @!P1 BRA `(.L_x_4832) ;  /* 0x0000000000049947 */ /* 0x001fea0003800000 */
[----:B------:R-:W-:Y:S01]  /*3f50*/  BPT.TRAP 0x1 ;  /* 0x000000040000795c */ /* 0x000fe20000300000 */
.L_x_4832:
[----:B-----5:R-:W-:Y:S01]  /*3f60*/  LEA R28, R24, UR39, 0x3 ;  /* 0x00000027181c7c11 */ /* 0x020fe2000f8e18ff */
[----:B------:R-:W-:Y:S01]  /*3f70*/  BSSY B0, `(.L_x_4833) ;  /* 0x0000004000007945 */ /* 0x000fe20003800000 */
[----:B------:R-:W-:-:S04]  /*3f80*/  SHF.L.U32 R5, R25, 0x1f, RZ ;  /* 0x0000001f19057819 */ /* 0x000fc800000006ff */
[----:B------:R-:W0:Y:S02]  /*3f90*/  SYNCS.PHASECHK.TRANS64.TRYWAIT P1, [R28+URZ+0x308b0], R5 ;  /* 0x0308b0051c0075a7 */ /* 0x000e24000802017f */
[----:B0-----:R-:W-:Y:S05]  /*3fa0*/  @!P1 BRA `(.L_x_4834) ;  /* 0x0000022800609947 */ /* 0x001fea0003800000 */
.L_x_5150:
[----:B------:R-:W-:Y:S05]  /*3fb0*/  BSYNC B0 ;  /* 0x0000000000007941 */ /* 0x000fea0003800000 */
.L_x_4833:
[----:B------:R-:W2:Y:S04]  /*3fc0*/  LDL.64 R26, [R1+0x1e0] ;  /* 0x0001e000011a7983 */ /* 0x000ea80000100a00 */
[----:B0-----:R-:W3:Y:S04]  /*3fd0*/  LDL.128 R4, [R1+0x1c0] ;  /* 0x0001c00001047983 */ /* 0x001ee80000100c00 */
[----:B------:R-:W4:Y:S04]  /*3fe0*/  LDL.64 R8, [R1+0x1d0] ;  /* 0x0001d00001087983 */ /* 0x000f280000100a00 */
[----:B------:R-:W5:Y:S04]  /*3ff0*/  LDL R10, [R1+0x170] ;  /* 0x00017000010a7983 */ /* 0x000f680000100800 */
[----:B------:R-:W5:Y:S01]  /*4000*/  LDL R11, [R1+0x15c] ;  /* 0x00015c00010b7983 */ /* 0x000f620000100800 */
[----:B------:R-:W-:Y:S01]  /*4010*/  UMOV UR4, 0xffffffff ;  /* 0xffffffff00047882 */ /* 0x000fe20000000000 */
[----:B--2---:R-:W-:Y:S01]  /*4020*/  SHF.R.S32.HI R13, RZ, 0x1f, R27 ;  /* 0x0000001fff0d7819 */ /* 0x004fe2000001141b */
[----:B---3--:R-:W-:-:S02]  /*4030*/  IMAD R5, R5, R27, RZ ;  /* 0x0000001b05057224 */ /* 0x008fc400078e02ff */
[----:B------:R-:W-:-:S04]  /*4040*/  IMAD.WIDE.U32 R14, R4, R27, RZ ;  /* 0x0000001b040e7225 */ /* 0x000fc800078e00ff */
[----:B------:R-:W-:Y:S01]  /*4050*/  IMAD R13, R4, R13, R5 ;  /* 0x0000000d040d7224 */ /* 0x000fe200078e0205 */
[----:B------:R-:W-:Y:S01]  /*4060*/  SHF.R.S32.HI R5, RZ, 0x1f, R26 ;  /* 0x0000001fff057819 */ /* 0x000fe2000001141a */
[----:B------:R-:W-:Y:S02]  /*4070*/  IMAD R4, R7, R26, RZ ;  /* 0x0000001a07047224 */ /* 0x000fe400078e02ff */
[----:B------:R-:W-:Y:S02]  /*4080*/  IMAD.IADD R15, R15, 0x1, R13 ;  /* 0x000000010f0f7824 */ /* 0x000fe400078e020d */
[----:B------:R-:W-:Y:S02]  /*4090*/  IMAD R5, R6, R5, R4 ;  /* 0x0000000506057224 */ /* 0x000fe400078e0204 */
[----:B------:R-:W-:-:S04]  /*40a0*/  IMAD.WIDE.U32 R6, R26, R6, R14 ;  /* 0x000000061a067225 */ /* 0x000fc800078e000e */
[----:B------:R-:W-:Y:S01]  /*40b0*/  IMAD.IADD R7, R7, 0x1, R5 ;  /* 0x0000000107077824 */ /* 0x000fe200078e0205 */
[----:B----4-:R-:W-:Y:S01]  /*40c0*/  LEA R26, P1, R6, R8, 0x1 ;  /* 0x00000008061a7211 */ /* 0x010fe200078208ff */
[----:B-----5:R-:W-:Y:S01]  /*40d0*/  IMAD R11, R2, -0x60, R11 ;  /* 0xffffffa0020b7824 */ /* 0x020fe200078e020b */
[----:B------:R-:W-:Y:S02]  /*40e0*/  SHF.R.S32.HI R5, RZ, 0x1f, R10 ;  /* 0x0000001fff057819 */ /* 0x000fe4000001140a */
[----:B------:R-:W-:Y:S02]  /*40f0*/  LEA.HI.X R27, R6, R9, R7, 0x1, P1 ;  /* 0x00000009061b7211 */ /* 0x000fe400008f0c07 */
[----:B------:R-:W-:Y:S02]  /*4100*/  LEA.HI R6, R5, R10, RZ, 0x2 ;  /* 0x0000000a05067211 */ /* 0x000fe400078f10ff */
[----:B------:R-:W-:Y:S01]  /*4110*/  VIMNMX R5, R11, 0x60, PT ;  /* 0x000000600b057848 */ /* 0x000fe20003fe0100 */
[----:B------:R0:W-:Y:S01]  /*4120*/  STL.64 [R1+0x1f0], R26 ;  /* 0x0001f01a01007387 */ /* 0x0001e20000100a00 */
[----:B------:R-:W-:-:S05]  /*4130*/  SHF.R.S32.HI R4, RZ, 0x2, R6 ;  /* 0x00000002ff047819 */ /* 0x000fca0000011406 */
[----:B------:R-:W-:Y:S01]  /*4140*/  IMAD.IADD R21, R5, 0x1, -R4 ;  /* 0x0000000105157824 */ /* 0x000fe200078e0a04 */
[----:B------:R-:W-:Y:S01]  /*4150*/  LOP3.LUT R5, R6, 0x1ffffffc, RZ, 0xc0, !PT ;  /* 0x1ffffffc06057812 */ /* 0x000fe200078ec0ff */
[----:B------:R-:W-:-:S03]  /*4160*/  IMAD R4, R24, 0x4800, R0 ;  /* 0x0000480018047824 */ /* 0x000fc600078e0200 */
[----:B------:R-:W-:Y:S01]  /*4170*/  ISETP.GE.AND P1, PT, R21, 0x1, PT ;  /* 0x000000011500780c */ /* 0x000fe20003f26270 */
[----:B------:R-:W-:-:S04]  /*4180*/  IMAD.IADD R5, R10, 0x1, -R5 ;  /* 0x000000010a057824 */ /* 0x000fc800078e0a05 */
[----:B------:R-:W-:Y:S01]  /*4190*/  IMAD.SHL.U32 R8, R5, 0x8, RZ ;  /* 0x0000000805087824 */ /* 0x000fe200078e00ff */
[----:B0-----:R-:W-:Y:S07]  /*41a0*/  BRA.DIV UR4, `(.L_x_4835) ;  /* 0x0000022604f47947 */ /* 0x001fee000b800000 */
[----:B------:R0:W1:Y:S04]  /*41b0*/  SHFL.IDX PT, R5, R27, RZ, 0x1c1f ;  /* 0x001c1fff1b057589 */ /* 0x00006800000e0000 */
[----:B------:R0:W2:Y:S02]  /*41c0*/  SHFL.IDX PT, R14, R26, RZ, 0x1c1f ;  /* 0x001c1fff1a0e7589 */ /* 0x0000a400000e0000 */
.L_x_5154:
[----:B------:R-:W-:Y:S01]  /*41d0*/  IMAD.IADD R7, R3, 0x1, R4 ;  /* 0x0000000103077824 */ /* 0x000fe200078e0204 */
[----:B------:R-:W-:Y:S01]  /*41e0*/  BSSY B0, `(.L_x_4836) ;  /* 0x0000038000007945 */ /* 0x000fe20003800000 */
[----:B-1----:R-:W-:Y:S02]  /*41f0*/  IMAD.MOV.U32 R15, RZ, RZ, R5 ;  /* 0x000000ffff0f7224 */ /* 0x002fe400078e0005 */
[--C-:B0-----:R-:W-:Y:S02]  /*4200*/  IMAD R26, R4, 0x2, R68.reuse ;  /* 0x00000002041a7824 */ /* 0x101fe400078e0244 */
[----:B------:R-:W-:Y:S01]  /*4210*/  IMAD R27, R7, 0x2, R68 ;  /* 0x00000002071b7824 */ /* 0x000fe200078e0244 */
[----:B------:R-:W-:Y:S06]  /*4220*/  @!P1 BRA `(.L_x_4837) ;  /* 0x0000000000cc9947 */ /* 0x000fec0003800000 */
[----:B------:R-:W3:Y:S02]  /*4230*/  LDL.U8 R9, [R1+0x1d9] ;  /* 0x0001d90001097983 */ /* 0x000ee40000100000 */
[----:B---3--:R-:W-:-:S04]  /*4240*/  LOP3.LUT R4, R9, 0x1, RZ, 0xc0, !PT ;  /* 0x0000000109047812 */ /* 0x008fc800078ec0ff */
[----:B------:R-:W-:-:S13]  /*4250*/  ISETP.NE.U32.AND P1, PT, R4, 0x1, PT ;  /* 0x000000010400780c */ /* 0x000fda0003f25070 */
[----:B------:R-:W0:Y:S01]  /*4260*/  @!P1 LDS.128 R4, [R26] ;  /* 0x000000001a049984 */ /* 0x000e220000000c00 */
[----:B--2---:R-:W-:-:S05]  /*4270*/  @!P1 IMAD.WIDE R10, R8, 0x2, R14 ;  /* 0x00000002080a9825 */ /* 0x004fca00078e020e */
[----:B0-----:R-:W-:Y:S04]  /*4280*/  @!P1 ST.E.128 desc[UR36][R10.64], R4 ;  /* 0x000000040a009985 */ /* 0x001fe8000c101d24 */
[----:B------:R-:W2:Y:S02]  /*4290*/  @!P1 LDL.U8 R9, [R1+0x1d9] ;  /* 0x0001d90001099983 */ /* 0x000ea40000100000 */
[----:B--2---:R-:W-:-:S13]  /*42a0*/  LOP3.LUT P1, RZ, R9, 0x2, RZ, 0xc0, !PT ;  /* 0x0000000209ff7812 */ /* 0x004fda000782c0ff */
[----:B------:R-:W0:Y:S01]  /*42b0*/  @P1 LDS.128 R4, [R27] ;  /* 0x000000001b041984 */ /* 0x000e220000000c00 */
[----:B------:R-:W-:-:S05]  /*42c0*/  @P1 VIADD R12, R8, 0x20 ;  /* 0x00000020080c1836 */ /* 0x000fca0000000000 */
[----:B------:R-:W-:-:S04]  /*42d0*/  @P1 SHF.R.S32.HI R13, RZ, 0x1f, R12 ;  /* 0x0000001fff0d1819 */ /* 0x000fc8000001140c */
[----:B------:R-:W-:-:S04]  /*42e0*/  @P1 LEA.HI R13, R13, R12, RZ, 0x3 ;  /* 0x0000000c0d0d1211 */ /* 0x000fc800078f18ff */
[----:B------:R-:W-:-:S05]  /*42f0*/  @P1 LOP3.LUT R13, R13, 0xfffffff8, RZ, 0xc0, !PT ;  /* 0xfffffff80d0d1812 */ /* 0x000fca00078ec0ff */
[----:B------:R-:W-:-:S05]  /*4300*/  @P1 IMAD.WIDE R12, R13, 0x2, R14 ;  /* 0x000000020d0c1825 */ /* 0x000fca00078e020e */
[----:B0-----:R-:W-:Y:S04]  /*4310*/  @P1 ST.E.128 desc[UR36][R12.64], R4 ;  /* 0x000000040c001985 */ /* 0x001fe8000c101d24 */
[----:B------:R-:W2:Y:S02]  /*4320*/  @P1 LDL.U8 R9, [R1+0x1d9] ;  /* 0x0001d90001091983 */ /* 0x000ea40000100000 */
[----:B--2---:R-:W-:-:S13]  /*4330*/  LOP3.LUT P1, RZ, R9, 0x4, RZ, 0xc0, !PT ;  /* 0x0000000409ff7812 */ /* 0x004fda000782c0ff */
[----:B------:R-:W0:Y:S01]  /*4340*/  @P1 LDS.128 R4, [R26+0x3000] ;  /* 0x003000001a041984 */ /* 0x000e220000000c00 */
        /* <DEDUP_REMOVED lines=32> */
[----:B0-----:R0:W-:Y:S02]  /*4550*/  @P1 ST.E.128 desc[UR36][R14.64], R4 ;  /* 0x000000040e001985 */ /* 0x0011e4000c101d24 */
.L_x_4837:
[----:B------:R-:W-:Y:S05]  /*4560*/  BSYNC B0 ;  /* 0x0000000000007941 */ /* 0x000fea0003800000 */
.L_x_4836:
[----:B0-----:R0:W5:Y:S01]  /*4570*/  LDL.64 R4, [R1+0x1f0] ;  /* 0x0001f00001047983 */ /* 0x0011620000100a00 */
[----:B------:R-:W-:Y:S01]  /*4580*/  UMOV UR4, 0xffffffff ;  /* 0xffffffff00047882 */ /* 0x000fe20000000000 */
[----:B------:R-:W-:Y:S02]  /*4590*/  ISETP.GE.AND P1, PT, R21, 0x41, PT ;  /* 0x000000411500780c */ /* 0x000fe40003f26270 */
[----:B------:R-:W-:Y:S11]  /*45a0*/  BRA.DIV UR4, `(.L_x_4838) ;  /* 0x00000226043c7947 */ /* 0x000ff6000b800000 */
[----:B-----5:R-:W1:Y:S04]  /*45b0*/  SHFL.IDX PT, R5, R5, 0x1, 0x1c1f ;  /* 0x003c1f0005057f89 */ /* 0x020e6800000e0000 */
[----:B--2---:R2:W3:Y:S02]  /*45c0*/  SHFL.IDX PT, R14, R4, 0x1, 0x1c1f ;  /* 0x003c1f00040e7f89 */ /* 0x0044e400000e0000 */
.L_x_5158:
[----:B------:R-:W-:Y:S01]  /*45d0*/  BSSY B0, `(.L_x_4839) ;  /* 0x0000036000007945 */ /* 0x000fe20003800000 */
[----:B-1----:R-:W-:-:S03]  /*45e0*/  IMAD.MOV.U32 R15, RZ, RZ, R5 ;  /* 0x000000ffff0f7224 */ /* 0x002fc600078e0005 */
[----:B------:R-:W-:Y:S05]  /*45f0*/  @!P1 BRA `(.L_x_4840) ;  /* 0x0000000000cc9947 */ /* 0x000fea0003800000 */
[----:B------:R-:W2:Y:S02]  /*4600*/  LDL.U8 R9, [R1+0x1d9] ;  /* 0x0001d90001097983 */ /* 0x000ea40000100000 */
[----:B--2---:R-:W-:-:S04]  /*4610*/  LOP3.LUT R4, R9, 0x1, RZ, 0xc0, !PT ;  /* 0x0000000109047812 */ /* 0x004fc800078ec0ff */
[----:B------:R-:W-:-:S13]  /*4620*/  ISETP.NE.U32.AND P1, PT, R4, 0x1, PT ;  /* 0x000000010400780c */ /* 0x000fda0003f25070 */
[----:B------:R-:W1:Y:S01]  /*4630*/  @!P1 LDS.128 R4, [R26+0x2000] ;  /* 0x002000001a049984 */ /* 0x000e620000000c00 */
[----:B---3--:R-:W-:-:S05]  /*4640*/  @!P1 IMAD.WIDE R10, R8, 0x2, R14 ;  /* 0x00000002080a9825 */ /* 0x008fca00078e020e */
[----:B-1----:R-:W-:Y:S04]  /*4650*/  @!P1 ST.E.128 desc[UR36][R10.64], R4 ;  /* 0x000000040a009985 */ /* 0x002fe8000c101d24 */
[----:B------:R-:W2:Y:S02]  /*4660*/  @!P1 LDL.U8 R9, [R1+0x1d9] ;  /* 0x0001d90001099983 */ /* 0x000ea40000100000 */
[----:B--2---:R-:W-:-:S13]  /*4670*/  LOP3.LUT P1, RZ, R9, 0x2, RZ, 0xc0, !PT ;  /* 0x0000000209ff7812 */ /* 0x004fda000782c0ff */
[----:B------:R-:W1:Y:S01]  /*4680*/  @P1 LDS.128 R4, [R27+0x2000] ;  /* 0x002000001b041984 */ /* 0x000e620000000c00 */
[----:B------:R-:W-:-:S05]  /*4690*/  @P1 VIADD R12, R8, 0x20 ;  /* 0x00000020080c1836 */ /* 0x000fca0000000000 */
[----:B------:R-:W-:-:S04]  /*46a0*/  @P1 SHF.R.S32.HI R13, RZ, 0x1f, R12 ;  /* 0x0000001fff0d1819 */ /* 0x000fc8000001140c */
[----:B------:R-:W-:-:S04]  /*46b0*/  @P1 LEA.HI R13, R13, R12, RZ, 0x3 ;  /* 0x0000000c0d0d1211 */ /* 0x000fc800078f18ff */
[----:B------:R-:W-:-:S05]  /*46c0*/  @P1 LOP3.LUT R13, R13, 0xfffffff8, RZ, 0xc0, !PT ;  /* 0xfffffff80d0d1812 */ /* 0x000fca00078ec0ff */
[----:B------:R-:W-:-:S05]  /*46d0*/  @P1 IMAD.WIDE R12, R13, 0x2, R14 ;  /* 0x000000020d0c1825 */ /* 0x000fca00078e020e */
[----:B-1----:R-:W-:Y:S04]  /*46e0*/  @P1 ST.E.128 desc[UR36][R12.64], R4 ;  /* 0x000000040c001985 */ /* 0x002fe8000c101d24 */
[----:B------:R-:W2:Y:S02]  /*46f0*/  @P1 LDL.U8 R9, [R1+0x1d9] ;  /* 0x0001d90001091983 */ /* 0x000ea40000100000 */
        /* <DEDUP_REMOVED lines=34> */
[----:B-1----:R1:W-:Y:S02]  /*4920*/  @P1 ST.E.128 desc[UR36][R8.64], R4 ;  /* 0x0000000408001985 */ /* 0x0023e4000c101d24 */
.L_x_4840:
[----:B------:R-:W-:Y:S05]  /*4930*/  BSYNC B0 ;  /* 0x0000000000007941 */ /* 0x000fea0003800000 */
.L_x_4839:
[----:B-12---:R-:W1:Y:S01]  /*4940*/  S2R R4, SR_TID.X ;  /* 0x0000000000047919 */ /* 0x006e620000002100 */
[----:B------:R-:W-:Y:S01]  /*4950*/  @!PT LDS RZ, [RZ] ;  /* 0x00000000fffff984 */ /* 0x000fe20000000800 */
[----:B------:R-:W-:Y:S01]  /*4960*/  @!PT LDS RZ, [RZ] ;  /* 0x00000000fffff984 */ /* 0x000fe20000000800 */
[----:B------:R-:W-:Y:S01]  /*4970*/  @!PT LDS RZ, [RZ] ;  /* 0x00000000fffff984 */ /* 0x000fe20000000800 */
[----:B------:R-:W-:Y:S01]  /*4980*/  @!PT LDS RZ, [RZ] ;  /* 0x00000000fffff984 */ /* 0x000fe20000000800 */
[----:B------:R2:W-:Y:S06]  /*4990*/  MEMBAR.ALL.CTA ;  /* 0x0000000000007992 */ /* 0x0005ec0000008000 */
[----:B--2---:R-:W2:Y:S01]  /*49a0*/  FENCE.VIEW.ASYNC.S ;  /* 0x00000000000073c6 */ /* 0x004ea20000000000 */
[----:B------:R-:W-:Y:S05]  /*49b0*/  WARPSYNC.ALL ;  /* 0x0000000000007948 */ /* 0x000fea0003800000 */
[----:B-1----:R-:W-:-:S04]  /*49c0*/  LOP3.LUT R4, R4, 0x7f, RZ, 0xc0, !PT ;  /* 0x0000007f04047812 */ /* 0x002fc800078ec0ff */
[----:B------:R-:W-:Y:S01]  /*49d0*/  ISETP.NE.AND P1, PT, R4, RZ, PT ;  /* 0x000000ff0400720c */ /* 0x000fe20003f25270 */
[----:B--2---:R1:W-:-:S12]  /*49e0*/  BAR.SYNC.DEFER_BLOCKING R72, 0x80 ;  /* 0x000200480000751d */ /* 0x0043d80000010000 */
[----:B------:R-:W-:-:S05]  /*49f0*/  @!P1 VIADD R28, R28, 0x308c0 ;  /* 0x000308c01c1c9836 */ /* 0x000fca0000000000 */
[----:B------:R-:W-:-:S04]  /*4a00*/  @!P1 PRMT R28, RZ, 0x654, R28 ;  /* 0x00000654ff1c9816 */ /* 0x000fc8000000001c */
[----:B------:R1:W-:Y:S01]  /*4a10*/  @!P1 SYNCS.ARRIVE.TRANS64.RED.A1T0 RZ, [R28+URZ], RZ ;  /* 0x000000ff1cff99a7 */ /* 0x0003e2000810043f */
[----:B------:R-:W2:Y:S01]  /*4a20*/  LDL R4, [R1+0x278] ;  /* 0x0002780001047983 */ /* 0x000ea20000100800 */
[----:B------:R-:W-:Y:S02]  /*4a30*/  VIADD R24, R24, 0x1 ;  /* 0x0000000118187836 */ /* 0x000fe40000000000 */
[----:B------:R-:W-:-:S03]  /*4a40*/  IMAD.MOV.U32 R6, RZ, RZ, RZ ;  /* 0x000000ffff067224 */ /* 0x000fc600078e00ff */
[----:B------:R-:W-:Y:S01]  /*4a50*/  ISETP.NE.AND P1, PT, R24, 0x2, PT ;  /* 0x000000021800780c */ /* 0x000fe20003f25270 */
[----:B------:R1:W-:-:S12]  /*4a60*/  STL [R1+0x270], R24 ;  /* 0x0002701801007387 */ /* 0x0003d80000100800 */
[----:B------:R-:W-:-:S05]  /*4a70*/  @!P1 LOP3.LUT R7, R25, 0x1, RZ, 0x3c, !PT ;  /* 0x0000000119079812 */ /* 0x000fca00078e3cff */
[----:B------:R1:W-:Y:S01]  /*4a80*/  @!P1 STL.64 [R1+0x270], R6 ;  /* 0x0002700601009387 */ /* 0x0003e20000100a00 */
[----:B------:R-:W-:Y:S01]  /*4a90*/  PLOP3.LUT P1, PT, PT, PT, PT, 0x8, 0x0 ;  /* 0x000000000000781c */ /* 0x000fe20003f2e170 */
[----:B--2---:R-:W-:-:S05]  /*4aa0*/  VIADD R4, R4, 0x1 ;  /* 0x0000000104047836 */ /* 0x004fca0000000000 */
[----:B------:R1:W-:Y:S01]  /*4ab0*/  STL [R1+0x278], R4 ;  /* 0x0002780401007387 */ /* 0x0003e20000100800 */
[----:B------:R-:W-:Y:S06]  /*4ac0*/  @P0 BRA `(.L_x_4841) ;  /* 0xfffffff000680947 */ /* 0x000fec000383ffff */
.L_x_4828:
[----:B------:R-:W2:Y:S01]  /*4ad0*/  LDC R0, c[0x0][0x448] ;  /* 0x00011200ff007b82 */ /* 0x000ea20000000800 */
[----:B------:R-:W-:Y:S02]  /*4ae0*/  R2UR UR4, R23 ;  /* 0x00000000170472ca */ /* 0x000fe400000e0000 */
[----:B------:R-:W-:-:S05]  /*4af0*/  IADD3 R5, R18, 0x1, -R17 ;  /* 0x0000000112057810 */ /* 0x000fca0007ffe811 */
[----:B-1----:R-:W1:Y:S06]  /*4b00*/  LDC.64 R6, c[0x0][0x9e0] ;  /* 0x00027800ff067b82 */ /* 0x002e6c0000000a00 */
[----:B------:R-:W-:Y:S01]  /*4b10*/  UIADD3 UR4, UR4, 0x7f, URZ ;  /* 0x0000007f04047890 */ /* 0x000fe2000fffe03f */
[----:B--2---:R-:W-:Y:S02]  /*4b20*/  ISETP.NE.AND P2, PT, R0, 0x1, PT ;  /* 0x000000010000780c */ /* 0x004fe40003f45270 */
[----:B-1----:R-:W-:-:S11]  /*4b30*/  ISETP.GE.AND P3, PT, R7, 0x1, PT ;  /* 0x000000010700780c */ /* 0x002fd60003f66270 */
[----:B------:R-:W1:Y:S08]  /*4b40*/  @P2 LDC R0, c[0x0][0x44c] ;  /* 0x00011300ff002b82 */ /* 0x000e700000000800 */
[----:B------:R-:W2:Y:S01]  /*4b50*/  @P2 LDC R3, c[0x0][0x450] ;  /* 0x00011400ff032b82 */ /* 0x000ea20000000800 */
[----:B-1----:R-:W-:-:S04]  /*4b60*/  @P2 IMAD.HI.U32 R2, R0, UR4, RZ ;  /* 0x0000000400022c27 */ /* 0x002fc8000f8e00ff */
[----:B------:R-:W-:Y:S01]  /*4b70*/  IMAD.U32 R0, RZ, RZ, UR4 ;  /* 0x00000004ff007e24 */ /* 0x000fe2000f8e00ff */
[----:B--2---:R-:W-:-:S05]  /*4b80*/  @P2 SHF.R.U32.HI R0, RZ, R3, R2 ;  /* 0x00000003ff002219 */ /* 0x004fca0000011602 */
[----:B------:R-:W-:Y:S01]  /*4b90*/  IMAD.IADD R3, R5, 0x1, R0 ;  /* 0x0000000105037824 */ /* 0x000fe200078e0200 */
[----:B------:R-:W-:Y:S06]  /*4ba0*/  @P1 BRA `(.L_x_4842) ;  /* 0x0000000000081947 */ /* 0x000fec0003800000 */
[----:B------:R-:W1:Y:S02]  /*4bb0*/  FENCE.VIEW.ASYNC.G ;  /* 0x00000000000073c6 */ /* 0x000e640000000100 */
[----:B-1----:R-:W-:Y:S06]  /*4bc0*/  BAR.ARV 0xc, 0x180 ;  /* 0x0306000000007b1d */ /* 0x002fec0000002000 */
.L_x_4842:
[----:B------:R-:W-:Y:S01]  /*4bd0*/  IMAD.IADD R0, R3, 0x1, R6 ;  /* 0x0000000103007824 */ /* 0x000fe200078e0206 */
[----:B------:R-:W-:Y:S06]  /*4be0*/  @!P3 BRA `(.L_x_4843) ;  /* 0x000000000040b947 */ /* 0x000fec0003800000 */
[C---:B------:R-:W-:Y:S01]  /*4bf0*/  ISETP.GT.AND P0, PT, R3.reuse, RZ, PT ;  /* 0x000000ff0300720c */ /* 0x040fe20003f04270 */
[----:B------:R-:W-:-:S12]  /*4c00*/  VIADD R2, R3, 0xffffffff ;  /* 0xffffffff03027836 */ /* 0x000fd80000000000 */
        /* <DEDUP_REMOVED lines=8> */
.L_x_4844:
[----:B------:R-:W-:-:S13]  /*4c90*/  ISETP.NE.AND P0, PT, R7, 0x1, PT ;  /* 0x000000010700780c */ /* 0x000fda0003f05270 */
[----:B------:R-:W1:Y:S02]  /*4ca0*/  @P0 LDC.64 R4, c[0x0][0x9e8] ;  /* 0x00027a00ff040b82 */ /* 0x000e640000000a00 */
[----:B-1----:R-:W-:-:S05]  /*4cb0*/  @P0 IMAD.HI.U32 R4, R2, R4, RZ ;  /* 0x0000000402040227 */ /* 0x002fca00078e00ff */
[----:B------:R-:W-:-:S07]  /*4cc0*/  @P0 SHF.R.U32.HI R2, RZ, R5, R4 ;  /* 0x00000005ff020219 */ /* 0x000fce0000011604 */
.L_x_4845:
[----:B------:R-:W-:-:S05]  /*4cd0*/  IMAD R3, R2, R7, R7 ;  /* 0x0000000702037224 */ /* 0x000fca00078e0207 */
[----:B------:R-:W-:-:S07]  /*4ce0*/  VIMNMX R0, R0, R3, PT ;  /* 0x0000000300007248 */ /* 0x000fce0003fe0100 */
.L_x_4843:
[----:B------:R-:W1:Y:S01]  /*4cf0*/  @P2 LDC R2, c[0x0][0x44c] ;  /* 0x00011300ff022b82 */ /* 0x000e620000000800 */
[----:B------:R-:W-:Y:S01]  /*4d00*/  R2UR UR4, R23 ;  /* 0x00000000170472ca */ /* 0x000fe200000e0000 */
[----:B------:R-:W-:-:S04]  /*4d10*/  VIADD R0, R0, 0x5f ;  /* 0x0000005f00007836 */ /* 0x000fc80000000000 */
[----:B------:R-:W-:Y:S02]  /*4d20*/  IMAD.HI R0, R0, 0x2aaaaaab, RZ ;  /* 0x2aaaaaab00007827 */ /* 0x000fe400078e02ff */
[----:B------:R-:W2:Y:S06]  /*4d30*/  @P2 LDC R4, c[0x0][0x450] ;  /* 0x00011400ff042b82 */ /* 0x000eac0000000800 */
[----:B-1----:R-:W-:-:S04]  /*4d40*/  @P2 IMAD.HI.U32 R3, R2, UR4, RZ ;  /* 0x0000000402032c27 */ /* 0x002fc8000f8e00ff */
[----:B------:R-:W-:Y:S01]  /*4d50*/  IMAD.U32 R2, RZ, RZ, UR4 ;  /* 0x00000004ff027e24 */ /* 0x000fe2000f8e00ff */
[----:B------:R-:W-:Y:S01]  /*4d60*/  ULDC UR4, c[0x0][0x9dc] ;  /* 0x0002770000047ab9 */ /* 0x000fe20000000800 */
[----:B--2---:R-:W-:Y:S02]  /*4d70*/  @P2 SHF.R.U32.HI R2, RZ, R4, R3 ;  /* 0x00000004ff022219 */ /* 0x004fe40000011603 */
[----:B------:R-:W-:-:S03]  /*4d80*/  SHF.R.U32.HI R3, RZ, 0x1f, R0 ;  /* 0x0000001fff037819 */ /* 0x000fc60000011600 */
[----:B------:R-:W-:Y:S01]  /*4d90*/  IMAD.IADD R2, R73, 0x1, R2 ;  /* 0x0000000149027824 */ /* 0x000fe200078e0202 */
[----:B------:R-:W-:-:S03]  /*4da0*/  LEA.HI.SX32 R0, R0, R3, 0x1c ;  /* 0x0000000300007211 */ /* 0x000fc600078fe2ff */
[----:B------:R-:W-:Y:S01]  /*4db0*/  VIADD R4, R2, -UR4 ;  /* 0x8000000402047c36 */ /* 0x000fe20008000000 */
[----:B------:R-:W-:-:S04]  /*4dc0*/  VIMNMX R69, R69, R0, PT ;  /* 0x0000000045457248 */ /* 0x000fc80003fe0100 */
[----:B------:R-:W-:Y:S01]  /*4dd0*/  R2UR UR4, R4 ;  /* 0x00000000040472ca */ /* 0x000fe200000e0000 */
[----:B------:R-:W-:-:S14]  /*4de0*/  @!P3 BRA `(.L_x_4846) ;  /* 0x000000000044b947 */ /* 0x000fdc0003800000 */
        /* <DEDUP_REMOVED lines=9> */
.L_x_4847:
[----:B------:R-:W-:-:S13]  /*4e80*/  ISETP.NE.AND P0, PT, R7, 0x1, PT ;  /* 0x000000010700780c */ /* 0x000fda0003f05270 */
[----:B------:R-:W1:Y:S02]  /*4e90*/  @P0 LDC.64 R4, c[0x0][0x9e8] ;  /* 0x00027a00ff040b82 */ /* 0x000e640000000a00 */
[----:B-1----:R-:W-:-:S05]  /*4ea0*/  @P0 IMAD.HI.U32 R0, R2, R4, RZ ;  /* 0x0000000402000227 */ /* 0x002fca00078e00ff */
[----:B------:R-:W-:-:S07]  /*4eb0*/  @P0 SHF.R.U32.HI R2, RZ, R5, R0 ;  /* 0x00000005ff020219 */ /* 0x000fce0000011600 */
.L_x_4848:
[----:B------:R-:W-:-:S05]  /*4ec0*/  IMAD R2, R2, R7, RZ ;  /* 0x0000000702027224 */ /* 0x000fca00078e02ff */
[----:B------:R-:W-:-:S13]  /*4ed0*/  R2UR UR5, R2 ;  /* 0x00000000020572ca */ /* 0x000fda00000e0000 */
[----:B------:R-:W-:-:S04]  /*4ee0*/  UISETP.LT.AND UP0, UPT, UR4, UR5, UPT ;  /* 0x000000050400728c */ /* 0x000fc8000bf01270 */
[----:B------:R-:W-:-:S12]  /*4ef0*/  USEL UR4, UR4, UR5, !UP0 ;  /* 0x0000000504047287 */ /* 0x000fd8000c000000 */
.L_x_4846:
[----:B------:R-:W-:Y:S01]  /*4f00*/  UIMAD.WIDE UR4, UR4, 0x2aaaaaab, URZ ;  /* 0x2aaaaaab040478a5 */ /* 0x000fe2000f8e023f */
[----:B------:R-:W-:-:S03]  /*4f10*/  R2UR UR9, R205 ;  /* 0x00000000cd0972ca */ /* 0x000fc600000e0000 */
[----:B------:R-:W-:-:S04]  /*4f20*/  USHF.R.U32.HI UR4, URZ, 0x1f, UR5 ;  /* 0x0000001f3f047899 */ /* 0x000fc80008011605 */
[----:B------:R-:W-:-:S04]  /*4f30*/  ULEA.HI.SX32 UR4, UR5, UR4, 0x1c ;  /* 0x0000000405047291 */ /* 0x000fc8000f8fe23f */
[----:B------:R-:W-:-:S04]  /*4f40*/  UISETP.LT.AND UP0, UPT, URZ, UR4, UPT ;  /* 0x000000043f00728c */ /* 0x000fc8000bf01270 */
[----:B------:R-:W-:-:S03]  /*4f50*/  USEL UR8, URZ, UR4, !UP0 ;  /* 0x000000043f087287 */ /* 0x000fc6000c000000 */
[----:B------:R-:W-:-:S03]  /*4f60*/  UMOV UR4, URZ ;  /* 0x0000003f00047c82 */ /* 0x000fc60008000000 */
[----:B------:R-:W-:-:S13]  /*4f70*/  ISETP.GT.AND P0, PT, R69, UR8, PT ;  /* 0x0000000845007c0c */ /* 0x000fda000bf04270 */
[----:B------:R-:W-:Y:S05]  /*4f80*/  @!P0 BRA `(.L_x_4849) ;  /* 0x0000000000948947 */ /* 0x000fea0003800000 */
[----:B------:R-:W1:Y:S01]  /*4f90*/  LDC R3, c[0x0][0x9f0] ;  /* 0x00027c00ff037b82 */ /* 0x000e620000000800 */
[----:B------:R-:W-:Y:S01]  /*4fa0*/  ISETP.NE.AND P0, PT, R200, RZ, PT ;  /* 0x000000ffc800720c */ /* 0x000fe20003f05270 */
[----:B------:R-:W-:-:S03]  /*4fb0*/  UMOV UR4, URZ ;  /* 0x0000003f00047c82 */ /* 0x000fc60008000000 */
[----:B-1----:R-:W-:-:S04]  /*4fc0*/  SEL R4, R200, R3, P0 ;  /* 0x00000003c8047207 */ /* 0x002fc80000000000 */
[-C--:B------:R-:W-:Y:S02]  /*4fd0*/  IABS R0, R4.reuse ;  /* 0x0000000400007213 */ /* 0x080fe40000000000 */
[----:B------:R-:W-:Y:S02]  /*4fe0*/  IABS R6, R4 ;  /* 0x0000000400067213 */ /* 0x000fe40000000000 */
[----:B------:R-:W-:Y:S02]  /*4ff0*/  R2UR UR10, R0 ;  /* 0x00000000000a72ca */ /* 0x000fe400000e0000 */
[----:B------:R-:W-:-:S05]  /*5000*/  IADD3 R0, R4, -0x1, R69 ;  /* 0xffffffff04007810 */ /* 0x000fca0007ffe045 */
[----:B------:R-:W-:-:S05]  /*5010*/  VIADD R0, R0, -UR8 ;  /* 0x8000000800007c36 */ /* 0x000fca0008000000 */
[----:B------:R-:W-:Y:S01]  /*5020*/  IABS R5, R0 ;  /* 0x0000000000057213 */ /* 0x000fe20000000000 */
[----:B------:R-:W1:Y:S01]  /*5030*/  I2F.RP R2, UR10 ;  /* 0x0000000a00027d06 */ /* 0x000e620008209400 */
[----:B------:R-:W-:Y:S02]  /*5040*/  LOP3.LUT R0, R0, R4, RZ, 0x3c, !PT ;  /* 0x0000000400007212 */ /* 0x000fe400078e3cff */
[----:B------:R-:W-:-:S05]  /*5050*/  R2UR UR7, R5 ;  /* 0x00000000050772ca */ /* 0x000fca00000e0000 */
[----:B-1----:R-:W1:Y:S02]  /*5060*/  MUFU.RCP R2, R2 ;  /* 0x0000000200027308 */ /* 0x002e640000001000 */
[----:B-1----:R-:W-:Y:S02]  /*5070*/  VIADD R3, R2, 0xffffffe ;  /* 0x0ffffffe02037836 */ /* 0x002fe40000000000 */
[----:B------:R-:W-:-:S04]  /*5080*/  IMAD.MOV R2, RZ, RZ, -R6 ;  /* 0x000000ffff027224 */ /* 0x000fc800078e0a06 */
[----:B------:R-:W1:Y:S02]  /*5090*/  F2I.FTZ.U32.TRUNC.NTZ R3, R3 ;  /* 0x0000000300037305 */ /* 0x000e64000021f000 */
[----:B-1----:R-:W-:-:S13]  /*50a0*/  R2UR UR5, R3 ;  /* 0x00000000030572ca */ /* 0x002fda00000e0000 */
[----:B------:R-:W-:-:S04]  /*50b0*/  UIADD3 UR6, URZ, -UR5, URZ ;  /* 0x800000053f067290 */ /* 0x000fc8000fffe03f */
[----:B------:R-:W-:-:S04]  /*50c0*/  UIMAD UR6, UR6, UR10, URZ ;  /* 0x0000000a060672a4 */ /* 0x000fc8000f8e023f */
[----:B------:R-:W-:-:S03]  /*50d0*/  UIMAD.WIDE.U32 UR4, UR5, UR6, UR4 ;  /* 0x00000006050472a5 */ /* 0x000fc6000f8e0004 */
[----:B------:R-:W-:Y:S01]  /*50e0*/  R2UR UR6, R2 ;  /* 0x00000000020672ca */ /* 0x000fe200000e0000 */
[----:B------:R-:W-:-:S12]  /*50f0*/  UIMAD.WIDE.U32 UR4, UR5, UR7, URZ ;  /* 0x00000007050472a5 */ /* 0x000fd8000f8e003f */
[----:B------:R-:W-:Y:S01]  /*5100*/  UIMAD UR4, UR5, UR6, UR7 ;  /* 0x00000006050472a4 */ /* 0x000fe2000f8e0207 */
[----:B------:R-:W-:Y:S02]  /*5110*/  R2UR UR6, R0 ;  /* 0x00000000000672ca */ /* 0x000fe400000e0000 */
[----:B------:R-:W-:Y:S01]  /*5120*/  R2UR UR7, R4 ;  /* 0x00000000040772ca */ /* 0x000fe200000e0000 */
[----:B------:R-:W-:-:S11]  /*5130*/  UISETP.GT.U32.AND UP1, UPT, UR10, UR4, UPT ;  /* 0x000000040a00728c */ /* 0x000fd6000bf24070 */
[----:B------:R-:W-:Y:S02]  /*5140*/  @!UP1 UIADD3 UR4, UR4, -UR10, URZ ;  /* 0x8000000a04049290 */ /* 0x000fe4000fffe03f */
[----:B------:R-:W-:Y:S02]  /*5150*/  @!UP1 UIADD3 UR5, UR5, 0x1, URZ ;  /* 0x0000000105059890 */ /* 0x000fe4000fffe03f */
[----:B------:R-:W-:Y:S02]  /*5160*/  UISETP.GE.U32.AND UP0, UPT, UR4, UR10, UPT ;  /* 0x0000000a0400728c */ /* 0x000fe4000bf06070 */
[----:B------:R-:W-:Y:S01]  /*5170*/  UISETP.GE.AND UP1, UPT, UR6, URZ, UPT ;  /* 0x0000003f0600728c */ /* 0x000fe2000bf26270 */
[----:B------:R-:W-:-:S08]  /*5180*/  R2UR UR6, R4 ;  /* 0x00000000040672ca */ /* 0x000fd000000e0000 */
[----:B------:R-:W-:Y:S02]  /*5190*/  @UP0 UIADD3 UR5, UR5, 0x1, URZ ;  /* 0x0000000105050890 */ /* 0x000fe4000fffe03f */
[----:B------:R-:W-:-:S05]  /*51a0*/  UISETP.NE.AND UP0, UPT, UR7, URZ, UPT ;  /* 0x0000003f0700728c */ /* 0x000fca000bf05270 */
[----:B------:R-:W-:Y:S02]  /*51b0*/  UMOV UR4, UR5 ;  /* 0x0000000500047c82 */ /* 0x000fe40008000000 */
[----:B------:R-:W-:-:S04]  /*51c0*/  @!UP1 UIADD3 UR4, -UR4, URZ, URZ ;  /* 0x0000003f04049290 */ /* 0x000fc8000fffe13f */
[----:B------:R-:W-:-:S12]  /*51d0*/  @!UP0 ULOP3.LUT UR4, URZ, UR6, URZ, 0x33, !UPT ;  /* 0x000000063f048292 */ /* 0x000fd8000f8e333f */
.L_x_4849:
        /* <DEDUP_REMOVED lines=57> */
[----:B------:R-:W2:Y:S01]  /*5570*/  LDL R0, [R1+0x2e4] ;  /* 0x0002e40001007983 */ /* 0x000ea20000100800 */
[----:B------:R-:W-:-:S13]  /*5580*/  R2UR UR6, R206 ;  /* 0x00000000ce0672ca */ /* 0x000fda00000e0000 */
[----:B------:R-:W-:-:S06]  /*5590*/  ULOP3.LUT UP0, URZ, UR6, 0x1bf, URZ, 0xc0, !UPT ;  /* 0x000001bf063f7892 */ /* 0x000fcc000f80c03f */
[----:B------:R-:W-:Y:S01]  /*55a0*/  PLOP3.LUT P0, PT, PT, PT, UP0, 0x80, 0x0 ;  /* 0x000000000000781c */ /* 0x000fe20003f0f008 */
[----:B--2---:R-:W1:Y:S02]  /*55b0*/  SHFL.IDX PT, R0, R0, RZ, 0x1f ;  /* 0x00001fff00007589 */ /* 0x004e6400000e0000 */
[----:B-1----:R-:W-:-:S13]  /*55c0*/  R2UR UR4, R0 ;  /* 0x00000000000472ca */ /* 0x002fda00000e0000 */
        /* <DEDUP_REMOVED lines=11> */
[----:B------:R1:W2:Y:S01]  /*5680*/  LDC.64 R2, c[0x4][R0] ;  /* 0x0100000000027b82 */ /* 0x0002a20000000a00 */
        /* <DEDUP_REMOVED lines=8> */
[----:B-1----:R-:W-:-:S07]  /*5710*/  IMAD.MOV.U32 R13, RZ, RZ, RZ ;  /* 0x000000ffff0d7224 */ /* 0x002fce00078e00ff */
[----:B------:R-:W-:-:S07]  /*5720*/  LEPC R20, `(.L_x_4851) ;  /* 0x000000001014794e */ /* 0x000fce0000000000 */
[----:B0-23--:R-:W-:Y:S05]  /*5730*/  CALL.ABS.NOINC R2 ;  /* 0x0000000002007343 */ /* 0x00dfea0003c00000 */
.L_x_4851:
[----:B------:R-:W-:Y:S02]  /*5740*/  ULDC UR4, c[0x0][0x3f4] ;  /* 0x0000fd0000047ab9 */ /* 0x000fe40000000800 */
[----:B------:R-:W-:-:S13]  /*5750*/  ISETP.LT.AND P0, PT, RZ, UR4, PT ;  /* 0x00000004ff007c0c */ /* 0x000fda000bf01270 */
[----:B------:R-:W-:Y:S05]  /*5760*/  @P0 BRA `(.L_x_4852) ;  /* 0x0000000000440947 */ /* 0x000fea0003800000 */
[----:B------:R-:W-:Y:S01]  /*5770*/  R2UR UR5, R228 ;  /* 0x00000000e40572ca */ /* 0x000fe200000e0000 */
[----:B------:R-:W-:-:S12]  /*5780*/  IMAD.U32 R3, RZ, RZ, UR39 ;  /* 0x00000027ff037e24 */ /* 0x000fd8000f8e00ff */
[----:B------:R-:W-:-:S04]  /*5790*/  ULEA.HI UR4, UR5, UR5, URZ, 0x1 ;  /* 0x0000000505047291 */ /* 0x000fc8000f8f083f */
[----:B------:R-:W-:-:S04]  /*57a0*/  ULOP3.LUT UR4, UR4, 0xfffffffe, URZ, 0xc0, !UPT ;  /* 0xfffffffe04047892 */ /* 0x000fc8000f8ec03f */
[----:B------:R-:W-:-:S06]  /*57b0*/  UIADD3 UR4, UR5, -UR4, URZ ;  /* 0x8000000405047290 */ /* 0x000fcc000fffe03f */
[----:B------:R-:W-:-:S05]  /*57c0*/  IMAD.U32 R0, RZ, RZ, UR4 ;  /* 0x00000004ff007e24 */ /* 0x000fca000f8e00ff */
[----:B------:R-:W-:-:S04]  /*57d0*/  SHF.L.U32 R0, R0, 0x1f, RZ ;  /* 0x0000001f00007819 */ /* 0x000fc800000006ff */
[----:B------:R1:W2:Y:S03]  /*57e0*/  SYNCS.PHASECHK.TRANS64.TRYWAIT P0, [R3+URZ+0x30800], R0 ;  /* 0x03080000030075a7 */ /* 0x0002a6000800017f */
[----:B--2---:R-:W-:Y:S05]  /*57f0*/  @!P0 NANOSLEEP.SYNCS 0x989680 ;  /* 0x009896800000895d */ /* 0x004fea0003900000 */
[----:B------:R-:W2:Y:S02]  /*5800*/  @!P0 SYNCS.PHASECHK.TRANS64 P0, [R3+URZ+0x30800], R0 ;  /* 0x03080000030085a7 */ /* 0x000ea4000800007f */
[----:B--2---:R-:W-:Y:S05]  /*5810*/  @P0 BRA `(.L_x_4853) ;  /* 0x0000007800700947 */ /* 0x004fea0003800000 */
.L_x_4854:
[----:B-1----:R-:W-:-:S04]  /*5820*/  IMAD.U32 R3, RZ, RZ, UR39 ;  /* 0x00000027ff037e24 */ /* 0x002fc8000f8e00ff */
[----:B------:R1:W2:Y:S03]  /*5830*/  SYNCS.PHASECHK.TRANS64.TRYWAIT P0, [R3+URZ+0x30800], R0 ;  /* 0x03080000030075a7 */ /* 0x0002a6000800017f */
[----:B--2---:R-:W-:Y:S05]  /*5840*/  @!P0 NANOSLEEP.SYNCS 0x989680 ;  /* 0x009896800000895d */ /* 0x004fea0003900000 */
[----:B------:R-:W2:Y:S02]  /*5850*/  @!P0 SYNCS.PHASECHK.TRANS64 P0, [R3+URZ+0x30800], R0 ;  /* 0x03080000030085a7 */ /* 0x000ea4000800007f */
[----:B--2---:R-:W-:Y:S05]  /*5860*/  @!P0 BRA `(.L_x_4854) ;  /* 0xfffffffc00ec8947 */ /* 0x004fea000383ffff */
[----:B------:R-:W-:Y:S05]  /*5870*/  BRA `(.L_x_4853) ;  /* 0x0000007800587947 */ /* 0x000fea0003800000 */
.L_x_4852:
[----:B------:R-:W-:Y:S01]  /*5880*/  R2UR UR5, R206 ;  /* 0x00000000ce0572ca */ /* 0x000fe200000e0000 */
[----:B------:R-:W-:Y:S01]  /*5890*/  USHF.R.S32.HI UR4, URZ, 0x1f, UR41 ;  /* 0x0000001f3f047899 */ /* 0x000fe20008011429 */
[----:B------:R-:W-:Y:S01]  /*58a0*/  ULDC.64 UR6, c[0x0][0x3f8] ;  /* 0x0000fe0000067ab9 */ /* 0x000fe20000000a00 */
[----:B------:R-:W-:Y:S01]  /*58b0*/  ULDC.64 UR8, c[0x0][0x408] ;  /* 0x0001020000087ab9 */ /* 0x000fe20000000a00 */
[----:B------:R-:W-:Y:S02]  /*58c0*/  IMAD.U32 R26, RZ, RZ, UR6 ;  /* 0x00000006ff1a7e24 */ /* 0x000fe4000f8e00ff */
[----:B------:R-:W-:Y:S02]  /*58d0*/  IMAD.U32 R24, RZ, RZ, UR8 ;  /* 0x00000008ff187e24 */ /* 0x000fe4000f8e00ff */
[----:B------:R-:W-:-:S05]  /*58e0*/  IMAD.WIDE.U32 R26, R26, UR41, RZ ;  /* 0x000000291a1a7c25 */ /* 0x000fca000f8e00ff */
[----:B------:R-:W-:Y:S01]  /*58f0*/  ULOP3.LUT UP0, URZ, UR5, 0x3ff, URZ, 0xc0, !UPT ;  /* 0x000003ff053f7892 */ /* 0x000fe2000f80c03f */
[----:B------:R-:W-:Y:S01]  /*5900*/  IMAD.WIDE.U32 R24, R24, UR41, RZ ;  /* 0x0000002918187c25 */ /* 0x000fe2000f8e00ff */
[----:B------:R-:W-:Y:S02]  /*5910*/  UIMAD UR5, UR4, UR6, URZ ;  /* 0x00000006040572a4 */ /* 0x000fe4000f8e023f */
[----:B------:R-:W-:Y:S02]  /*5920*/  UIMAD UR4, UR4, UR8, URZ ;  /* 0x00000008040472a4 */ /* 0x000fe4000f8e023f */
[----:B------:R-:W-:Y:S01]  /*5930*/  PLOP3.LUT P0, PT, PT, PT, UP0, 0x80, 0x0 ;  /* 0x000000000000781c */ /* 0x000fe20003f0f008 */
[----:B------:R-:W-:Y:S02]  /*5940*/  UIMAD UR5, UR41, UR7, UR5 ;  /* 0x00000007290572a4 */ /* 0x000fe4000f8e0205 */
[----:B------:R-:W-:-:S04]  /*5950*/  UIMAD UR4, UR41, UR9, UR4 ;  /* 0x00000009290472a4 */ /* 0x000fc8000f8e0204 */
[----:B------:R-:W-:Y:S02]  /*5960*/  VIADD R29, R27, UR5 ;  /* 0x000000051b1d7c36 */ /* 0x000fe40008000000 */
[----:B------:R-:W-:-:S04]  /*5970*/  VIADD R31, R25, UR4 ;  /* 0x00000004191f7c36 */ /* 0x000fc80008000000 */
[----:B------:R-:W-:Y:S05]  /*5980*/  @!P0 BRA `(.L_x_4855) ;  /* 0x0000000000408947 */ /* 0x000fea0003800000 */
        /* <DEDUP_REMOVED lines=16> */
.L_x_4855:
[----:B------:R-:W-:Y:S01]  /*5a90*/  ULDC.U8 UR4, c[0x0][0x410] ;  /* 0x0001040000047ab9 */ /* 0x000fe20000000000 */
[----:B------:R-:W-:Y:S01]  /*5aa0*/  R2UR UR5, R23 ;  /* 0x00000000170572ca */ /* 0x000fe200000e0000 */
[----:B------:R-:W-:Y:S01]  /*5ab0*/  IMAD.SHL.U32 R71, R229, 0x40, RZ ;  /* 0x00000040e5477824 */ /* 0x000fe200078e00ff */
[----:B------:R-:W-:Y:S01]  /*5ac0*/  ISETP.NE.AND P0, PT, RZ, UR4, PT ;  /* 0x00000004ff007c0c */ /* 0x000fe2000bf05270 */
[----:B------:R-:W-:Y:S01]  /*5ad0*/  IMAD.SHL.U32 R75, R201, 0x4, RZ ;  /* 0x00000004c94b7824 */ /* 0x000fe200078e00ff */
[----:B------:R-:W-:Y:S02]  /*5ae0*/  BSSY B0, `(.L_x_4856) ;  /* 0x0000767000007945 */ /* 0x000fe40003800000 */
[----:B------:R-:W-:Y:S01]  /*5af0*/  LOP3.LUT R71, R71, 0x1c0, RZ, 0xc0, !PT ;  /* 0x000001c047477812 */ /* 0x000fe200078ec0ff */
[C---:B------:R-:W-:Y:S02]  /*5b00*/  VIADD R80, R75.reuse, 0x40 ;  /* 0x000000404b507836 */ /* 0x040fe40000000000 */
[----:B------:R-:W-:Y:S01]  /*5b10*/  VIADD R78, R75, 0x20 ;  /* 0x000000204b4e7836 */ /* 0x000fe20000000000 */
[----:B------:R-:W-:-:S03]  /*5b20*/  SHF.R.U32.HI R70, RZ, 0x3, R71 ;  /* 0x00000003ff467819 */ /* 0x000fc60000011647 */
[----:B------:R-:W-:Y:S02]  /*5b30*/  VIADD R10, R195, UR5 ;  /* 0x00000005c30a7c36 */ /* 0x000fe40008000000 */
[----:B------:R-:W-:Y:S05]  /*5b40*/  @!P0 BRA `(.L_x_4857) ;  /* 0x0000003800848947 */ /* 0x000fea0003800000 */
[----:B------:R-:W1:Y:S01]  /*5b50*/  LDC R20, c[0x0][0x448] ;  /* 0x00011200ff147b82 */ /* 0x000e620000000800 */
[----:B------:R-:W-:Y:S01]  /*5b60*/  IMAD R5, R201, 0x40, R10 ;  /* 0x00000040c9057824 */ /* 0x000fe200078e020a */
[----:B------:R-:W-:Y:S01]  /*5b70*/  ULDC.64 UR4, c[0x0][0x3f8] ;  /* 0x0000fe0000047ab9 */ /* 0x000fe20000000a00 */
[----:B------:R-:W-:Y:S01]  /*5b80*/  ULDC.64 UR6, c[0x0][0x408] ;  /* 0x0001020000067ab9 */ /* 0x000fe20000000a00 */
[----:B------:R-:W-:Y:S01]  /*5b90*/  IMAD.MOV.U32 R2, RZ, RZ, R26 ;  /* 0x000000ffff027224 */ /* 0x000fe200078e001a */
[----:B------:R-:W-:Y:S01]  /*5ba0*/  SHF.R.S32.HI R61, RZ, 0x1f, R80 ;  /* 0x0000001fff3d7819 */ /* 0x000fe20000011450 */
[----:B------:R-:W-:Y:S01]  /*5bb0*/  IMAD.MOV.U32 R8, RZ, RZ, R24 ;  /* 0x000000ffff087224 */ /* 0x000fe200078e0018 */
[----:B------:R-:W-:Y:S01]  /*5bc0*/  SHF.R.S32.HI R63, RZ, 0x1f, R78 ;  /* 0x0000001fff3f7819 */ /* 0x000fe2000001144e */
[----:B------:R-:W-:Y:S02]  /*5bd0*/  IMAD.MOV.U32 R9, RZ, RZ, R31 ;  /* 0x000000ffff097224 */ /* 0x000fe400078e001f */
[----:B------:R-:W-:-:S02]  /*5be0*/  VIADD R77, R75, 0x30 ;  /* 0x000000304b4d7836 */ /* 0x000fc40000000000 */
[C---:B------:R-:W-:Y:S02]  /*5bf0*/  VIADD R76, R75.reuse, 0x10 ;  /* 0x000000104b4c7836 */ /* 0x040fe40000000000 */
[----:B------:R-:W-:Y:S01]  /*5c00*/  VIADD R74, R75, 0x50 ;  /* 0x000000504b4a7836 */ /* 0x000fe20000000000 */
[----:B------:R-:W-:Y:S02]  /*5c10*/  SHF.R.S32.HI R60, RZ, 0x1f, R77 ;  /* 0x0000001fff3c7819 */ /* 0x000fe4000001144d */
[----:B------:R-:W-:Y:S02]  /*5c20*/  SHF.R.S32.HI R65, RZ, 0x1f, R76 ;  /* 0x0000001fff417819 */ /* 0x000fe4000001144c */
[----:B-1----:R-:W-:-:S13]  /*5c30*/  ISETP.NE.AND P0, PT, R20, 0x1, PT ;  /* 0x000000011400780c */ /* 0x002fda0003f05270 */
[----:B------:R-:W1:Y:S08]  /*5c40*/  @P0 LDC R0, c[0x0][0x44c] ;  /* 0x00011300ff000b82 */ /* 0x000e700000000800 */
[----:B------:R-:W2:Y:S01]  /*5c50*/  @P0 LDC R3, c[0x0][0x450] ;  /* 0x00011400ff030b82 */ /* 0x000ea20000000800 */
[----:B-1----:R-:W-:-:S05]  /*5c60*/  @P0 IMAD.HI.U32 R0, R5, R0, RZ ;  /* 0x0000000005000227 */ /* 0x002fca00078e00ff */
[----:B--2---:R-:W-:Y:S01]  /*5c70*/  @P0 SHF.R.U32.HI R5, RZ, R3, R0 ;  /* 0x00000003ff050219 */ /* 0x004fe20000011600 */
[----:B------:R-:W-:-:S03]  /*5c80*/  IMAD.MOV.U32 R3, RZ, RZ, R29 ;  /* 0x000000ffff037224 */ /* 0x000fc600078e001d */
        /* <DEDUP_REMOVED lines=17> */
[----:B------:R1:W2:Y:S04]  /*5da0*/  SHFL.IDX PT, R3, R0, RZ, 0x1c1f ;  /* 0x001c1fff00037589 */ /* 0x0002a800000e0000 */
[----:B------:R1:W4:Y:S04]  /*5db0*/  SHFL.IDX PT, R2, R4, RZ, 0x1c1f ;  /* 0x001c1fff04027589 */ /* 0x00032800000e0000 */
[----:B------:R1:W0:Y:S04]  /*5dc0*/  SHFL.IDX PT, R5, R7, RZ, 0x1c1f ;  /* 0x001c1fff07057589 */ /* 0x00022800000e0000 */
[----:B---3--:R1:W3:Y:S02]  /*5dd0*/  SHFL.IDX PT, R14, R6, RZ, 0x1c1f ;  /* 0x001c1fff060e7589 */ /* 0x0082e400000e0000 */
.L_x_5163:
        /* <DEDUP_REMOVED lines=16> */
[----:B------:R-:W-:Y:S01]  /*5ee0*/  ULDC UR4, c[0x0][0x3f4] ;  /* 0x0000fd0000047ab9 */ /* 0x000fe20000000800 */
[----:B------:R-:W-:Y:S02]  /*5ef0*/  CS2R R56, SRZ ;  /* 0x0000000000387805 */ /* 0x000fe4000001ff00 */
[----:B------:R-:W-:Y:S02]  /*5f00*/  ISETP.GE.AND P3, PT, R76, UR4, PT ;  /* 0x000000044c007c0c */ /* 0x000fe4000bf66270 */
[----:B------:R-:W-:Y:S02]  /*5f10*/  ISETP.GE.AND P2, PT, R78, UR4, PT ;  /* 0x000000044e007c0c */ /* 0x000fe4000bf46270 */
[----:B------:R-:W-:Y:S02]  /*5f20*/  ISETP.GE.AND P1, PT, R77, UR4, PT ;  /* 0x000000044d007c0c */ /* 0x000fe4000bf26270 */
[----:B------:R-:W-:Y:S02]  /*5f30*/  ISETP.GE.AND P0, PT, R80, UR4, PT ;  /* 0x0000000450007c0c */ /* 0x000fe4000bf06270 */
[----:B------:R-:W-:-:S05]  /*5f40*/  ISETP.GE.AND P4, PT, R75, UR4, PT ;  /* 0x000000044b007c0c */ /* 0x000fca000bf86270 */
[C---:B------:R-:W-:Y:S01]  /*5f50*/  @!P3 IMAD.SHL.U32 R31, R76.reuse, 0x2, RZ ;  /* 0x000000024c1fb824 */ /* 0x040fe200078e00ff */
[----:B------:R-:W-:Y:S01]  /*5f60*/  @!P3 SHF.L.U64.HI R24, R76, 0x1, R65 ;  /* 0x000000014c18b819 */ /* 0x000fe20000010241 */
[C---:B------:R-:W-:Y:S01]  /*5f70*/  @!P2 IMAD.SHL.U32 R27, R78.reuse, 0x2, RZ ;  /* 0x000000024e1ba824 */ /* 0x040fe200078e00ff */
[----:B------:R-:W-:Y:S01]  /*5f80*/  @!P2 SHF.L.U64.HI R20, R78, 0x1, R63 ;  /* 0x000000014e14a819 */ /* 0x000fe2000001023f */
[C---:B------:R-:W-:Y:S01]  /*5f90*/  @!P1 IMAD.SHL.U32 R21, R77.reuse, 0x2, RZ ;  /* 0x000000024d159824 */ /* 0x040fe200078e00ff */
[-C--:B----4-:R-:W-:Y:S02]  /*5fa0*/  @!P3 IADD3 R32, P6, R2, R31.reuse, RZ ;  /* 0x0000001f0220b210 */ /* 0x090fe40007fde0ff */
[----:B---3--:R-:W-:Y:S02]  /*5fb0*/  @!P3 IADD3 R30, P5, R14, R31, RZ ;  /* 0x0000001f0e1eb210 */ /* 0x008fe40007fbe0ff */
[----:B------:R-:W-:Y:S01]  /*5fc0*/  @!P1 SHF.L.U64.HI R12, R77, 0x1, R60 ;  /* 0x000000014d0c9819 */ /* 0x000fe2000001023c */
[--C-:B--2---:R-:W-:Y:S01]  /*5fd0*/  @!P3 IMAD.X R33, R3, 0x1, R24.reuse, P6 ;  /* 0x000000010321b824 */ /* 0x104fe200030e0618 */
[-C--:B------:R-:W-:Y:S01]  /*5fe0*/  @!P2 IADD3 R28, P6, R2, R27.reuse, RZ ;  /* 0x0000001b021ca210 */ /* 0x080fe20007fde0ff */
[----:B0-----:R-:W-:Y:S01]  /*5ff0*/  @!P3 IMAD.X R31, R5, 0x1, R24, P5 ;  /* 0x00000001051fb824 */ /* 0x001fe200028e0618 */
[----:B------:R-:W-:Y:S01]  /*6000*/  @!P2 IADD3 R26, P5, R14, R27, RZ ;  /* 0x0000001b0e1aa210 */ /* 0x000fe20007fbe0ff */
[----:B------:R-:W-:-:S02]  /*6010*/  @!P0 IMAD.SHL.U32 R11, R80, 0x2, RZ ;  /* 0x00000002500b8824 */ /* 0x000fc400078e00ff */
[--C-:B------:R-:W-:Y:S01]  /*6020*/  @!P2 IMAD.X R29, R3, 0x1, R20.reuse, P6 ;  /* 0x00000001031da824 */ /* 0x100fe200030e0614 */
[----:B------:R-:W-:Y:S01]  /*6030*/  @!P1 IADD3 R24, P6, R2, R21, RZ ;  /* 0x0000001502189210 */ /* 0x000fe20007fde0ff */
[----:B------:R-:W-:Y:S01]  /*6040*/  @!P2 IMAD.X R27, R5, 0x1, R20, P5 ;  /* 0x00000001051ba824 */ /* 0x000fe200028e0614 */
[----:B------:R-:W-:Y:S01]  /*6050*/  ISETP.GE.AND P5, PT, R74, UR4, PT ;  /* 0x000000044a007c0c */ /* 0x000fe2000bfa6270 */
[----:B------:R-:W-:-:S04]  /*6060*/  @!P4 IMAD.WIDE R8, R75, 0x2, R2 ;  /* 0x000000024b08c825 */ /* 0x000fc800078e0202 */
[--C-:B------:R-:W-:Y:S01]  /*6070*/  @!P1 IMAD.X R25, R3, 0x1, R12.reuse, P6 ;  /* 0x0000000103199824 */ /* 0x100fe200030e060c */
[----:B------:R-:W-:Y:S02]  /*6080*/  @!P1 IADD3 R20, P6, R14, R21, RZ ;  /* 0x000000150e149210 */ /* 0x000fe40007fde0ff */
[----:B------:R-:W-:Y:S01]  /*6090*/  @!P0 SHF.L.U64.HI R38, R80, 0x1, R61 ;  /* 0x0000000150268819 */ /* 0x000fe2000001023d */
[----:B------:R-:W-:Y:S01]  /*60a0*/  @!P4 IMAD.MOV.U32 R15, RZ, RZ, R5 ;  /* 0x000000ffff0fc224 */ /* 0x000fe200078e0005 */
[----:B------:R0:W5:Y:S01]  /*60b0*/  @!P4 LD.E.64 R56, desc[UR36][R8.64] ;  /* 0x000000240838c980 */ /* 0x000162000c101b00 */
[----:B------:R-:W-:Y:S01]  /*60c0*/  @!P1 IMAD.X R21, R5, 0x1, R12, P6 ;  /* 0x0000000105159824 */ /* 0x000fe200030e060c */
[----:B------:R-:W-:Y:S02]  /*60d0*/  @!P0 IADD3 R12, P6, R2, R11, RZ ;  /* 0x0000000b020c8210 */ /* 0x000fe40007fde0ff */
[----:B------:R-:W-:Y:S01]  /*60e0*/  CS2R R58, SRZ ;  /* 0x00000000003a7805 */ /* 0x000fe2000001ff00 */
[----:B------:R-:W-:-:S04]  /*60f0*/  @!P4 IMAD.WIDE R34, R75, 0x2, R14 ;  /* 0x000000024b22c825 */ /* 0x000fc800078e020e */
[----:B------:R-:W-:Y:S01]  /*6100*/  @!P0 IMAD.X R13, R3, 0x1, R38, P6 ;  /* 0x00000001030d8824 */ /* 0x000fe200030e0626 */
[----:B------:R-:W-:Y:S02]  /*6110*/  CS2R R52, SRZ ;  /* 0x0000000000347805 */ /* 0x000fe4000001ff00 */
[----:B0-----:R-:W-:Y:S01]  /*6120*/  SHF.R.S32.HI R9, RZ, 0x1f, R74 ;  /* 0x0000001fff097819 */ /* 0x001fe2000001144a */
[----:B------:R-:W-:Y:S01]  /*6130*/  @!P5 IMAD.SHL.U32 R15, R74, 0x2, RZ ;  /* 0x000000024a0fd824 */ /* 0x000fe200078e00ff */
[----:B------:R-:W-:Y:S01]  /*6140*/  @!P0 IADD3 R8, P6, R14, R11, RZ ;  /* 0x0000000b0e088210 */ /* 0x000fe20007fde0ff */
[----:B------:R0:W5:Y:S01]  /*6150*/  @!P4 LD.E.64 R58, desc[UR36][R34.64] ;  /* 0x00000024223ac980 */ /* 0x000162000c101b00 */
[----:B------:R-:W-:Y:S02]  /*6160*/  @!P5 SHF.L.U64.HI R36, R74, 0x1, R9 ;  /* 0x000000014a24d819 */ /* 0x000fe40000010209 */
[----:B------:R-:W-:Y:S02]  /*6170*/  CS2R R54, SRZ ;  /* 0x0000000000367805 */ /* 0x000fe4000001ff00 */
[-C--:B------:R-:W-:Y:S01]  /*6180*/  @!P5 IADD3 R2, P4, R2, R15.reuse, RZ ;  /* 0x0000000f0202d210 */ /* 0x080fe20007f9e0ff */
[----:B------:R-:W-:Y:S01]  /*6190*/  @!P0 IMAD.X R9, R5, 0x1, R38, P6 ;  /* 0x0000000105098824 */ /* 0x000fe200030e0626 */
[----:B------:R-:W-:Y:S01]  /*61a0*/  @!P5 IADD3 R14, P6, R14, R15, RZ ;  /* 0x0000000f0e0ed210 */ /* 0x000fe20007fde0ff */
[----:B------:R2:W5:Y:S01]  /*61b0*/  @!P3 LD.E.64 R52, desc[UR36][R32.64] ;  /* 0x000000242034b980 */ /* 0x000562000c101b00 */
[----:B------:R-:W-:-:S02]  /*61c0*/  CS2R R50, SRZ ;  /* 0x0000000000327805 */ /* 0x000fc4000001ff00 */
[----:B------:R-:W-:Y:S02]  /*61d0*/  CS2R R48, SRZ ;  /* 0x0000000000307805 */ /* 0x000fe4000001ff00 */
[----:B------:R-:W-:Y:S02]  /*61e0*/  CS2R R46, SRZ ;  /* 0x00000000002e7805 */ /* 0x000fe4000001ff00 */
[----:B------:R-:W-:Y:S02]  /*61f0*/  CS2R R44, SRZ ;  /* 0x00000000002c7805 */ /* 0x000fe4000001ff00 */
[----:B------:R-:W-:Y:S02]  /*6200*/  CS2R R40, SRZ ;  /* 0x0000000000287805 */ /* 0x000fe4000001ff00 */
[----:B------:R-:W-:Y:S02]  /*6210*/  CS2R R42, SRZ ;  /* 0x00000000002a7805 */ /* 0x000fe4000001ff00 */
[----:B0-----:R-:W-:Y:S01]  /*6220*/  CS2R R34, SRZ ;  /* 0x0000000000227805 */ /* 0x001fe2000001ff00 */
[--C-:B------:R-:W-:Y:S01]  /*6230*/  @!P5 IMAD.X R3, R3, 0x1, R36.reuse, P4 ;  /* 0x000000010303d824 */ /* 0x100fe200020e0624 */
[----:B------:R0:W5:Y:S01]  /*6240*/  @!P3 LD.E.64 R54, desc[UR36][R30.64] ;  /* 0x000000241e36b980 */ /* 0x000162000c101b00 */
[----:B--2---:R-:W-:Y:S01]  /*6250*/  CS2R R32, SRZ ;  /* 0x0000000000207805 */ /* 0x004fe2000001ff00 */
[----:B------:R-:W-:-:S02]  /*6260*/  @!P5 IMAD.X R15, R5, 0x1, R36, P6 ;  /* 0x00000001050fd824 */ /* 0x000fc400030e0624 */
[----:B------:R0:W5:Y:S04]  /*6270*/  @!P2 LD.E.64 R50, desc[UR36][R28.64] ;  /* 0x000000241c32a980 */ /* 0x000168000c101b00 */
[----:B------:R0:W5:Y:S04]  /*6280*/  @!P2 LD.E.64 R48, desc[UR36][R26.64] ;  /* 0x000000241a30a980 */ /* 0x000168000c101b00 */
[----:B------:R0:W5:Y:S04]  /*6290*/  @!P1 LD.E.64 R46, desc[UR36][R24.64] ;  /* 0x00000024182e9980 */ /* 0x000168000c101b00 */
[----:B------:R0:W5:Y:S04]  /*62a0*/  @!P1 LD.E.64 R44, desc[UR36][R20.64] ;  /* 0x00000024142c9980 */ /* 0x000168000c101b00 */
[----:B------:R0:W5:Y:S04]  /*62b0*/  @!P0 LD.E.64 R40, desc[UR36][R12.64] ;  /* 0x000000240c288980 */ /* 0x000168000c101b00 */
[----:B------:R0:W5:Y:S04]  /*62c0*/  @!P0 LD.E.64 R42, desc[UR36][R8.64] ;  /* 0x00000024082a8980 */ /* 0x000168000c101b00 */
[----:B------:R0:W5:Y:S04]  /*62d0*/  @!P5 LD.E.64 R34, desc[UR36][R2.64] ;  /* 0x000000240222d980 */ /* 0x000168000c101b00 */
[----:B------:R0:W5:Y:S02]  /*62e0*/  @!P5 LD.E.64 R32, desc[UR36][R14.64] ;  /* 0x000000240e20d980 */ /* 0x000164000c101b00 */
.L_x_4860:
[----:B------:R-:W-:Y:S05]  /*62f0*/  BSYNC B1 ;  /* 0x0000000000017941 */ /* 0x000fea0003800000 */
.L_x_4859:
[----:B0---45:R-:W-:Y:S01]  /*6300*/  IMAD.MOV.U32 R2, RZ, RZ, R34 ;  /* 0x000000ffff027224 */ /* 0x031fe200078e0022 */
[----:B------:R-:W-:Y:S01]  /*6310*/  UMOV UR4, 0xffffffff ;  /* 0xffffffff00047882 */ /* 0x000fe20000000000 */
        /* <DEDUP_REMOVED lines=45> */
[----:B------:R-:W-:Y:S02]  /*65f0*/  CS2R R2, SRZ ;  /* 0x0000000000027805 */ /* 0x000fe4000001ff00 */
[----:B------:R-:W-:Y:S02]  /*6600*/  PRMT R115, R5, 0x7610, R115 ;  /* 0x0000761005737816 */ /* 0x000fe40000000073 */
[----:B------:R-:W-:Y:S01]  /*6610*/  PRMT R114, R8, 0x7610, R114 ;  /* 0x0000761008727816 */ /* 0x000fe20000000072 */
[----:B------:R-:W-:Y:S06]  /*6620*/  BRA.DIV UR4, `(.L_x_4861) ;  /* 0x0000020604c07947 */ /* 0x000fec000b800000 */
[----:B------:R0:W2:Y:S04]  /*6630*/  SHFL.IDX PT, R5, R0, 0x1, 0x1c1f ;  /* 0x003c1f0000057f89 */ /* 0x0000a800000e0000 */
[----:B-1----:R-:W1:Y:S04]  /*6640*/  SHFL.IDX PT, R4, R4, 0x1, 0x1c1f ;  /* 0x003c1f0004047f89 */ /* 0x002e6800000e0000 */
[----:B------:R-:W4:Y:S04]  /*6650*/  SHFL.IDX PT, R7, R7, 0x1, 0x1c1f ;  /* 0x003c1f0007077f89 */ /* 0x000f2800000e0000 */
[----:B------:R-:W0:Y:S02]  /*6660*/  SHFL.IDX PT, R6, R6, 0x1, 0x1c1f ;  /* 0x003c1f0006067f89 */ /* 0x000e2400000e0000 */
.L_x_5169:
[----:B------:R-:W-:Y:S01]  /*6670*/  VIADD R10, R10, 0x40 ;  /* 0x000000400a0a7836 */ /* 0x000fe20000000000 */
[----:B------:R-:W-:Y:S01]  /*6680*/  R2UR UR4, R23 ;  /* 0x00000000170472ca */ /* 0x000fe200000e0000 */
[----:B0-----:R-:W-:Y:S01]  /*6690*/  IMAD.SHL.U32 R0, R201, 0x8, RZ ;  /* 0x00000008c9007824 */ /* 0x001fe200078e00ff */
[----:B------:R-:W-:Y:S01]  /*66a0*/  BSSY B1, `(.L_x_4862) ;  /* 0x0000053000017945 */ /* 0x000fe20003800000 */
[----:B------:R-:W-:Y:S02]  /*66b0*/  LOP3.LUT P0, RZ, R229, 0x4, RZ, 0xc0, !PT ;  /* 0x00000004e5ff7812 */ /* 0x000fe4000780c0ff */
[----:B---3--:R-:W-:Y:S02]  /*66c0*/  CS2R R14, SRZ ;  /* 0x00000000000e7805 */ /* 0x008fe4000001ff00 */
[----:B------:R-:W-:Y:S02]  /*66d0*/  ISETP.GE.AND P1, PT, R10, R93, PT ;  /* 0x0000005d0a00720c */ /* 0x000fe40003f26270 */
[----:B------:R-:W-:-:S02]  /*66e0*/  CS2R R10, SRZ ;  /* 0x00000000000a7805 */ /* 0x000fc4000001ff00 */
[----:B------:R-:W-:Y:S02]  /*66f0*/  LOP3.LUT R71, R71, 0x18, R0, 0xf8, !PT ;  /* 0x0000001847477812 */ /* 0x000fe400078ef800 */
[----:B------:R-:W-:Y:S02]  /*6700*/  CS2R R24, SRZ ;  /* 0x0000000000187805 */ /* 0x000fe4000001ff00 */
[----:B------:R-:W-:Y:S02]  /*6710*/  CS2R R28, SRZ ;  /* 0x00000000001c7805 */ /* 0x000fe4000001ff00 */
[----:B------:R-:W-:Y:S02]  /*6720*/  CS2R R36, SRZ ;  /* 0x0000000000247805 */ /* 0x000fe4000001ff00 */
[----:B------:R-:W-:Y:S02]  /*6730*/  LOP3.LUT R71, R71, R70, RZ, 0x3c, !PT ;  /* 0x0000004647477212 */ /* 0x000fe400078e3cff */
[----:B------:R-:W-:Y:S01]  /*6740*/  CS2R R8, SRZ ;  /* 0x0000000000087805 */ /* 0x000fe2000001ff00 */
[----:B------:R-:W-:Y:S01]  /*6750*/  IMAD.U32 R98, RZ, RZ, UR4 ;  /* 0x00000004ff627e24 */ /* 0x000fe2000f8e00ff */
[----:B------:R-:W-:-:S02]  /*6760*/  CS2R R12, SRZ ;  /* 0x00000000000c7805 */ /* 0x000fc4000001ff00 */
[----:B------:R-:W-:Y:S02]  /*6770*/  CS2R R20, SRZ ;  /* 0x0000000000147805 */ /* 0x000fe4000001ff00 */
[----:B------:R-:W-:Y:S02]  /*6780*/  CS2R R26, SRZ ;  /* 0x00000000001a7805 */ /* 0x000fe4000001ff00 */
[----:B------:R-:W-:Y:S01]  /*6790*/  CS2R R30, SRZ ;  /* 0x00000000001e7805 */ /* 0x000fe2000001ff00 */
[----:B------:R-:W-:Y:S01]  /*67a0*/  IMAD R88, R204, 0x200, R71 ;  /* 0x00000200cc587824 */ /* 0x000fe200078e0247 */
[----:B------:R-:W-:Y:S01]  /*67b0*/  CS2R R38, SRZ ;  /* 0x0000000000267805 */ /* 0x000fe2000001ff00 */
[----:B------:R-:W-:Y:S06]  /*67c0*/  @P1 BRA `(.L_x_4863) ;  /* 0x0000000400001947 */ /* 0x000fec0003800000 */
[----:B------:R-:W-:Y:S01]  /*67d0*/  ULDC UR4, c[0x0][0x3f4] ;  /* 0x0000fd0000047ab9 */ /* 0x000fe20000000800 */
[----:B------:R-:W-:Y:S02]  /*67e0*/  CS2R R36, SRZ ;  /* 0x0000000000247805 */ /* 0x000fe4000001ff00 */
[----:B------:R-:W-:Y:S02]  /*67f0*/  ISETP.GE.AND P4, PT, R76, UR4, PT ;  /* 0x000000044c007c0c */ /* 0x000fe4000bf86270 */
[----:B------:R-:W-:Y:S02]  /*6800*/  CS2R R38, SRZ ;  /* 0x0000000000267805 */ /* 0x000fe4000001ff00 */
[----:B------:R-:W-:Y:S02]  /*6810*/  ISETP.GE.AND P3, PT, R78, UR4, PT ;  /* 0x000000044e007c0c */ /* 0x000fe4000bf66270 */
[----:B------:R-:W-:Y:S02]  /*6820*/  ISETP.GE.AND P2, PT, R77, UR4, PT ;  /* 0x000000044d007c0c */ /* 0x000fe4000bf46270 */
[----:B------:R-:W-:-:S02]  /*6830*/  ISETP.GE.AND P1, PT, R80, UR4, PT ;  /* 0x0000000450007c0c */ /* 0x000fc4000bf26270 */
[----:B------:R-:W-:-:S03]  /*6840*/  SHF.R.S32.HI R21, RZ, 0x1f, R74 ;  /* 0x0000001fff157819 */ /* 0x000fc6000001144a */
[C---:B------:R-:W-:Y:S01]  /*6850*/  @!P4 IMAD.SHL.U32 R3, R76.reuse, 0x2, RZ ;  /* 0x000000024c03c824 */ /* 0x040fe200078e00ff */
[----:B------:R-:W-:-:S03]  /*6860*/  @!P4 SHF.L.U64.HI R0, R76, 0x1, R65 ;  /* 0x000000014c00c819 */ /* 0x000fc60000010241 */
[C---:B------:R-:W-:Y:S01]  /*6870*/  @!P3 IMAD.SHL.U32 R69, R78.reuse, 0x2, RZ ;  /* 0x000000024e45b824 */ /* 0x040fe200078e00ff */
[----:B------:R-:W-:Y:S01]  /*6880*/  @!P3 SHF.L.U64.HI R10, R78, 0x1, R63 ;  /* 0x000000014e0ab819 */ /* 0x000fe2000001023f */
[C---:B------:R-:W-:Y:S01]  /*6890*/  @!P2 IMAD.SHL.U32 R65, R77.reuse, 0x2, RZ ;  /* 0x000000024d41a824 */ /* 0x040fe200078e00ff */
[-C--:B-1----:R-:W-:Y:S02]  /*68a0*/  @!P4 IADD3 R8, P5, R4, R3.reuse, RZ ;  /* 0x000000030408c210 */ /* 0x082fe40007fbe0ff */
[----:B------:R-:W-:Y:S02]  /*68b0*/  @!P4 IADD3 R2, P6, R6, R3, RZ ;  /* 0x000000030602c210 */ /* 0x000fe40007fde0ff */
[----:B------:R-:W-:Y:S01]  /*68c0*/  @!P2 SHF.L.U64.HI R60, R77, 0x1, R60 ;  /* 0x000000014d3ca819 */ /* 0x000fe2000001023c */
[--C-:B--2---:R-:W-:Y:S01]  /*68d0*/  @!P4 IMAD.X R9, R5, 0x1, R0.reuse, P5 ;  /* 0x000000010509c824 */ /* 0x104fe200028e0600 */
[-C--:B------:R-:W-:Y:S01]  /*68e0*/  @!P3 IADD3 R70, P5, R4, R69.reuse, RZ ;  /* 0x000000450446b210 */ /* 0x080fe20007fbe0ff */
[----:B----4-:R-:W-:Y:S01]  /*68f0*/  @!P4 IMAD.X R3, R7, 0x1, R0, P6 ;  /* 0x000000010703c824 */ /* 0x010fe200030e0600 */
[C---:B------:R-:W-:Y:S01]  /*6900*/  @!P1 SHF.L.U64.HI R12, R80.reuse, 0x1, R61 ;  /* 0x00000001500c9819 */ /* 0x040fe2000001023d */
[----:B------:R-:W-:Y:S01]  /*6910*/  @!P1 IMAD.SHL.U32 R61, R80, 0x2, RZ ;  /* 0x00000002503d9824 */ /* 0x000fe200078e00ff */
[----:B------:R-:W-:Y:S01]  /*6920*/  @!P3 IADD3 R68, P6, R6, R69, RZ ;  /* 0x000000450644b210 */ /* 0x000fe20007fde0ff */
[----:B------:R-:W-:Y:S01]  /*6930*/  @!P3 IMAD.X R71, R5, 0x1, R10, P5 ;  /* 0x000000010547b824 */ /* 0x000fe200028e060a */
[----:B------:R-:W-:-:S03]  /*6940*/  @!P2 IADD3 R66, P5, R4, R65, RZ ;  /* 0x000000410442a210 */ /* 0x000fc60007fbe0ff */
[----:B------:R-:W-:Y:S01]  /*6950*/  @!P3 IMAD.X R69, R7, 0x1, R10, P6 ;  /* 0x000000010745b824 */ /* 0x000fe200030e060a */
[----:B------:R-:W-:Y:S01]  /*6960*/  @!P2 IADD3 R64, P6, R6, R65, RZ ;  /* 0x000000410640a210 */ /* 0x000fe20007fde0ff */
[----:B------:R-:W-:Y:S01]  /*6970*/  @!P2 IMAD.X R67, R5, 0x1, R60, P5 ;  /* 0x000000010543a824 */ /* 0x000fe200028e063c */
[----:B------:R-:W-:-:S03]  /*6980*/  @!P1 IADD3 R62, P5, R4, R61, RZ ;  /* 0x0000003d043e9210 */ /* 0x000fc60007fbe0ff */
[----:B------:R-:W-:Y:S01]  /*6990*/  @!P2 IMAD.X R65, R7, 0x1, R60, P6 ;  /* 0x000000010741a824 */ /* 0x000fe200030e063c */
[----:B------:R-:W-:Y:S01]  /*69a0*/  ISETP.GE.AND P6, PT, R75, UR4, PT ;  /* 0x000000044b007c0c */ /* 0x000fe2000bfc6270 */
[----:B------:R-:W-:Y:S01]  /*69b0*/  @!P1 IMAD.X R63, R5, 0x1, R12, P5 ;  /* 0x00000001053f9824 */ /* 0x000fe200028e060c */
[----:B------:R-:W-:-:S05]  /*69c0*/  @!P1 IADD3 R60, P5, R6, R61, RZ ;  /* 0x0000003d063c9210 */ /* 0x000fca0007fbe0ff */
[----:B------:R-:W-:Y:S01]  /*69d0*/  @!P1 IMAD.X R61, R7, 0x1, R12, P5 ;  /* 0x00000001073d9824 */ /* 0x000fe200028e060c */
[----:B------:R-:W-:-:S05]  /*69e0*/  ISETP.GE.AND P5, PT, R74, UR4, PT ;  /* 0x000000044a007c0c */ /* 0x000fca000bfa6270 */
[----:B------:R-:W-:-:S04]  /*69f0*/  @!P6 IMAD.WIDE R10, R75, 0x2, R4 ;  /* 0x000000024b0ae825 */ /* 0x000fc800078e0204 */
[----:B------:R-:W-:Y:S01]  /*6a00*/  @!P6 IMAD.WIDE R12, R75, 0x2, R6 ;  /* 0x000000024b0ce825 */ /* 0x000fe200078e0206 */
[----:B------:R0:W5:Y:S03]  /*6a10*/  @!P6 LD.E.64 R36, desc[UR36][R10.64] ;  /* 0x000000240a24e980 */ /* 0x000166000c101b00 */
[C---:B------:R-:W-:Y:S01]  /*6a20*/  @!P5 IMAD.SHL.U32 R15, R74.reuse, 0x2, RZ ;  /* 0x000000024a0fd824 */ /* 0x040fe200078e00ff */
[----:B------:R1:W5:Y:S01]  /*6a30*/  @!P6 LD.E.64 R38, desc[UR36][R12.64] ;  /* 0x000000240c26e980 */ /* 0x000362000c101b00 */
[----:B------:R-:W-:-:S03]  /*6a40*/  @!P5 SHF.L.U64.HI R0, R74, 0x1, R21 ;  /* 0x000000014a00d819 */ /* 0x000fc60000010215 */
[-C--:B------:R-:W-:Y:S02]  /*6a50*/  @!P5 IADD3 R4, P6, R4, R15.reuse, RZ ;  /* 0x0000000f0404d210 */ /* 0x080fe40007fde0ff */
[----:B------:R-:W-:Y:S02]  /*6a60*/  CS2R R28, SRZ ;  /* 0x00000000001c7805 */ /* 0x000fe4000001ff00 */
[----:B------:R-:W-:Y:S01]  /*6a70*/  CS2R R30, SRZ ;  /* 0x00000000001e7805 */ /* 0x000fe2000001ff00 */
[----:B------:R-:W-:Y:S01]  /*6a80*/  @!P5 IMAD.X R5, R5, 0x1, R0, P6 ;  /* 0x000000010505d824 */ /* 0x000fe200030e0600 */
[----:B------:R-:W-:Y:S02]  /*6a90*/  @!P5 IADD3 R6, P6, R6, R15, RZ ;  /* 0x0000000f0606d210 */ /* 0x000fe40007fde0ff */
[----:B------:R2:W5:Y:S01]  /*6aa0*/  @!P4 LD.E.64 R28, desc[UR36][R8.64] ;  /* 0x00000024081cc980 */ /* 0x000562000c101b00 */
[----:B------:R-:W-:Y:S02]  /*6ab0*/  CS2R R24, SRZ ;  /* 0x0000000000187805 */ /* 0x000fe4000001ff00 */
[----:B------:R-:W-:-:S02]  /*6ac0*/  CS2R R26, SRZ ;  /* 0x00000000001a7805 */ /* 0x000fc4000001ff00 */
[----:B------:R-:W-:Y:S01]  /*6ad0*/  CS2R R14, SRZ ;  /* 0x00000000000e7805 */ /* 0x000fe2000001ff00 */
[----:B------:R3:W5:Y:S01]  /*6ae0*/  @!P4 LD.E.64 R30, desc[UR36][R2.64] ;  /* 0x00000024021ec980 */ /* 0x000762000c101b00 */
[----:B------:R-:W-:Y:S02]  /*6af0*/  CS2R R20, SRZ ;  /* 0x0000000000147805 */ /* 0x000fe4000001ff00 */
[----:B0-----:R-:W-:Y:S02]  /*6b00*/  CS2R R10, SRZ ;  /* 0x00000000000a7805 */ /* 0x001fe4000001ff00 */
[----:B-1----:R-:W-:Y:S01]  /*6b10*/  CS2R R12, SRZ ;  /* 0x00000000000c7805 */ /* 0x002fe2000001ff00 */
[----:B------:R-:W-:Y:S01]  /*6b20*/  @!P5 IMAD.X R7, R7, 0x1, R0, P6 ;  /* 0x000000010707d824 */ /* 0x000fe200030e0600 */
[----:B------:R0:W5:Y:S01]  /*6b30*/  @!P3 LD.E.64 R24, desc[UR36][R70.64] ;  /* 0x000000244618b980 */ /* 0x000162000c101b00 */
[----:B--2---:R-:W-:-:S03]  /*6b40*/  CS2R R8, SRZ ;  /* 0x0000000000087805 */ /* 0x004fc6000001ff00 */
[----:B------:R0:W5:Y:S01]  /*6b50*/  @!P3 LD.E.64 R26, desc[UR36][R68.64] ;  /* 0x00000024441ab980 */ /* 0x000162000c101b00 */
[----:B---3--:R-:W-:-:S03]  /*6b60*/  CS2R R2, SRZ ;  /* 0x0000000000027805 */ /* 0x008fc6000001ff00 */
[----:B------:R0:W5:Y:S04]  /*6b70*/  @!P2 LD.E.64 R14, desc[UR36][R66.64] ;  /* 0x00000024420ea980 */ /* 0x000168000c101b00 */
[----:B------:R0:W5:Y:S04]  /*6b80*/  @!P2 LD.E.64 R20, desc[UR36][R64.64] ;  /* 0x000000244014a980 */ /* 0x000168000c101b00 */
[----:B------:R0:W5:Y:S04]  /*6b90*/  @!P1 LD.E.64 R10, desc[UR36][R62.64] ;  /* 0x000000243e0a9980 */ /* 0x000168000c101b00 */
[----:B------:R0:W5:Y:S04]  /*6ba0*/  @!P1 LD.E.64 R12, desc[UR36][R60.64] ;  /* 0x000000243c0c9980 */ /* 0x000168000c101b00 */
[----:B------:R0:W5:Y:S04]  /*6bb0*/  @!P5 LD.E.64 R2, desc[UR36][R4.64] ;  /* 0x000000240402d980 */ /* 0x000168000c101b00 */
[----:B------:R0:W5:Y:S02]  /*6bc0*/  @!P5 LD.E.64 R8, desc[UR36][R6.64] ;  /* 0x000000240608d980 */ /* 0x000164000c101b00 */
.L_x_4863:
[----:B------:R-:W-:Y:S05]  /*6bd0*/  BSYNC B1 ;  /* 0x0000000000017941 */ /* 0x000fea0003800000 */
.L_x_4862:
[----:B------:R-:W-:Y:S01]  /*6be0*/  R2UR UR5, R228 ;  /* 0x00000000e40572ca */ /* 0x000fe200000e0000 */
[----:B01---5:R-:W-:Y:S01]  /*6bf0*/  IMAD.MOV.U32 R4, RZ, RZ, R2 ;  /* 0x000000ffff047224 */ /* 0x023fe200078e0002 */
[----:B------:R-:W-:Y:S01]  /*6c00*/  LEA R60, R88, UR39, 0x1 ;  /* 0x00000027583c7c11 */ /* 0x000fe2000f8e08ff */
[----:B------:R-:W-:Y:S01]  /*6c10*/  IMAD.MOV.U32 R6, RZ, RZ, R10 ;  /* 0x000000ffff067224 */ /* 0x000fe200078e000a */
[----:B------:R-:W-:Y:S01]  /*6c20*/  VIADDMNMX R98, R93, -R98, 0x80, PT ;  /* 0x000000805d627446 */ /* 0x000fe20003800962 */
[----:B--2---:R-:W-:Y:S01]  /*6c30*/  IMAD.MOV.U32 R5, RZ, RZ, R3 ;  /* 0x000000ffff057224 */ /* 0x004fe200078e0003 */
[----:B------:R-:W-:Y:S01]  /*6c40*/  PRMT R61, R4, 0x7610, R61 ;  /* 0x00007610043d7816 */ /* 0x000fe2000000003d */
[----:B----4-:R-:W-:Y:S01]  /*6c50*/  VIADD R7, R60, 0x12400 ;  /* 0x000124003c077836 */ /* 0x010fe20000000000 */
[----:B------:R-:W-:Y:S01]  /*6c60*/  PRMT R65, R6, 0x7610, R65 ;  /* 0x0000761006417816 */ /* 0x000fe20000000041 */
[----:B------:R-:W-:Y:S01]  /*6c70*/  VIADD R0, R60, 0x12440 ;  /* 0x000124403c007836 */ /* 0x000fe20000000000 */
[----:B------:R-:W-:Y:S01]  /*6c80*/  PRMT R62, R5, 0x7610, R62 ;  /* 0x00007610053e7816 */ /* 0x000fe2000000003e */
[----:B------:R-:W-:Y:S01]  /*6c90*/  @P0 VIADD R0, R7, 0xffffffc0 ;  /* 0xffffffc007000836 */ /* 0x000fe20000000000 */
[----:B------:R-:W-:Y:S01]  /*6ca0*/  ISETP.GE.AND P1, PT, R195, R98, PT ;  /* 0x00000062c300720c */ /* 0x000fe20003f26270 */
[----:B------:R-:W-:Y:S01]  /*6cb0*/  ULEA.HI UR4, UR5, UR5, URZ, 0x1 ;  /* 0x0000000505047291 */ /* 0x000fe2000f8f083f */
[----:B------:R-:W-:-:S02]  /*6cc0*/  IMAD.MOV.U32 R6, RZ, RZ, R14 ;  /* 0x000000ffff067224 */ /* 0x000fc400078e000e */
[----:B------:R-:W-:Y:S01]  /*6cd0*/  IMAD.MOV.U32 R7, RZ, RZ, R15 ;  /* 0x000000ffff077224 */ /* 0x000fe200078e000f */
[----:B------:R-:W-:Y:S01]  /*6ce0*/  ULOP3.LUT UR4, UR4, 0xfffffffe, URZ, 0xc0, !UPT ;  /* 0xfffffffe04047892 */ /* 0x000fe2000f8ec03f */
[----:B------:R-:W-:Y:S01]  /*6cf0*/  IMAD.MOV.U32 R5, RZ, RZ, R11 ;  /* 0x000000ffff057224 */ /* 0x000fe200078e000b */
[----:B------:R-:W-:Y:S01]  /*6d00*/  PRMT R88, R6, 0x7610, R88 ;  /* 0x0000761006587816 */ /* 0x000fe20000000058 */
[----:B------:R-:W-:Y:S01]  /*6d10*/  IMAD.MOV.U32 R6, RZ, RZ, R25 ;  /* 0x000000ffff067224 */ /* 0x000fe200078e0019 */
[----:B------:R-:W-:Y:S01]  /*6d20*/  UIADD3 UR4, UR5, -UR4, URZ ;  /* 0x8000000405047290 */ /* 0x000fe2000fffe03f */
[----:B------:R-:W-:Y:S01]  /*6d30*/  PRMT R71, R7, 0x7610, R71 ;  /* 0x0000761007477816 */ /* 0x000fe20000000047 */
[----:B------:R-:W-:Y:S01]  /*6d40*/  IMAD.MOV.U32 R7, RZ, RZ, R28 ;  /* 0x000000ffff077224 */ /* 0x000fe200078e001c */
[----:B------:R-:W-:Y:S01]  /*6d50*/  PRMT R66, R5, 0x7610, R66 ;  /* 0x0000761005427816 */ /* 0x000fe20000000042 */
[----:B------:R-:W-:Y:S01]  /*6d60*/  IMAD.MOV.U32 R5, RZ, RZ, R24 ;  /* 0x000000ffff057224 */ /* 0x000fe200078e0018 */
[----:B------:R-:W-:Y:S01]  /*6d70*/  PRMT R99, R6, 0x7610, R99 ;  /* 0x0000761006637816 */ /* 0x000fe20000000063 */
[----:B------:R-:W-:Y:S01]  /*6d80*/  IMAD.U32 R4, RZ, RZ, UR4 ;  /* 0x00000004ff047e24 */ /* 0x000fe2000f8e00ff */
[----:B------:R-:W-:Y:S01]  /*6d90*/  PRMT R106, R7, 0x7610, R106 ;  /* 0x00007610076a7816 */ /* 0x000fe2000000006a */
[----:B------:R-:W-:Y:S01]  /*6da0*/  IMAD.MOV.U32 R63, RZ, RZ, R29 ;  /* 0x000000ffff3f7224 */ /* 0x000fe200078e001d */
[----:B------:R-:W-:Y:S01]  /*6db0*/  PRMT R93, R5, 0x7610, R93 ;  /* 0x00007610055d7816 */ /* 0x000fe2000000005d */
[----:B------:R-:W-:Y:S01]  /*6dc0*/  IMAD.MOV.U32 R6, RZ, RZ, R37 ;  /* 0x000000ffff067224 */ /* 0x000fe200078e0025 */
[----:B------:R-:W-:Y:S01]  /*6dd0*/  SHF.L.U32 R4, R4, 0x1f, RZ ;  /* 0x0000001f04047819 */ /* 0x000fe200000006ff */
[----:B------:R-:W-:Y:S01]  /*6de0*/  IMAD.MOV.U32 R7, RZ, RZ, R8 ;  /* 0x000000ffff077224 */ /* 0x000fe200078e0008 */
[----:B------:R-:W-:Y:S01]  /*6df0*/  PRMT R107, R63, 0x7610, R107 ;  /* 0x000076103f6b7816 */ /* 0x000fe2000000006b */
[----:B------:R-:W-:Y:S01]  /*6e00*/  IMAD.MOV.U32 R5, RZ, RZ, R36 ;  /* 0x000000ffff057224 */ /* 0x000fe200078e0024 */
[----:B------:R-:W0:Y:S01]  /*6e10*/  SYNCS.PHASECHK.TRANS64.TRYWAIT P0, [UR39+0x30800], R4 ;  /* 0x03080004ff0075a7 */ /* 0x000e220008000167 */
        /* <DEDUP_REMOVED lines=18> */
[----:B------:R-:W-:Y:S02]  /*6f40*/  IMAD.MOV.U32 R6, RZ, RZ, R38 ;  /* 0x000000ffff067224 */ /* 0x000fe400078e0026 */
[----:B------:R-:W-:Y:S01]  /*6f50*/  IMAD.MOV.U32 R7, RZ, RZ, R39 ;  /* 0x000000ffff077224 */ /* 0x000fe200078e0027 */
[----:B0-----:R-:W-:Y:S06]  /*6f60*/  @!P0 BRA `(.L_x_4864) ;  /* 0x000001fc00e48947 */ /* 0x001fec0003800000 */
.L_x_5170:
[----:B------:R-:W-:Y:S01]  /*6f70*/  BSSY B1, `(.L_x_4865) ;  /* 0x000012f000017945 */ /* 0x000fe20003800000 */
[----:B------:R-:W-:Y:S02]  /*6f80*/  PRMT R112, R6, 0x7610, R112 ;  /* 0x0000761006707816 */ /* 0x000fe40000000070 */
[----:B------:R-:W-:Y:S01]  /*6f90*/  PRMT R113, R7, 0x7610, R113 ;  /* 0x0000761007717816 */ /* 0x000fe20000000071 */
[----:B------:R-:W-:Y:S06]  /*6fa0*/  @P1 BRA `(.L_x_4866) ;  /* 0x0000001000ac1947 */ /* 0x000fec0003800000 */
[----:B0-----:R-:W0:Y:S01]  /*6fb0*/  LDC R5, c[0x0][0x3f4] ;  /* 0x0000fd00ff057b82 */ /* 0x001e220000000800 */
        /* <DEDUP_REMOVED lines=9> */
[----:B------:R-:W-:Y:S02]  /*7050*/  SHF.R.U64 R118, R56, 0x10, R57 ;  /* 0x0000001038767819 */ /* 0x000fe40000001239 */
[--C-:B------:R-:W-:Y:S02]  /*7060*/  SHF.R.U64 R56, R58, 0x10, R59.reuse ;  /* 0x000000103a387819 */ /* 0x100fe4000000123b */
        /* <DEDUP_REMOVED lines=8> */
[C---:B------:R-:W-:Y:S01]  /*70f0*/  IMAD.U32 R114, R116.reuse, 0x10000, RZ ;  /* 0x0001000074727824 */ /* 0x040fe200078e00ff */
[----:B------:R-:W-:Y:S02]  /*7100*/  LOP3.LUT R116, R116, 0xffff0000, RZ, 0xc0, !PT ;  /* 0xffff000074747812 */ /* 0x000fe400078ec0ff */
[C---:B0-----:R-:W-:Y:S01]  /*7110*/  LOP3.LUT R57, R6.reuse, 0xffff0000, RZ, 0xc0, !PT ;  /* 0xffff000006397812 */ /* 0x041fe200078ec0ff */
[----:B------:R-:W-:Y:S01]  /*7120*/  IMAD.U32 R56, R6, 0x10000, RZ ;  /* 0x0001000006387824 */ /* 0x000fe200078e00ff */
[C---:B------:R-:W-:Y:S01]  /*7130*/  LOP3.LUT R59, R7.reuse, 0xffff0000, RZ, 0xc0, !PT ;  /* 0xffff0000073b7812 */ /* 0x040fe200078ec0ff */
[----:B------:R-:W-:-:S02]  /*7140*/  IMAD.U32 R58, R7, 0x10000, RZ ;  /* 0x00010000073a7824 */ /* 0x000fc400078e00ff */
[CC--:B------:R-:W-:Y:S01]  /*7150*/  FMUL.FTZ R121, R57.reuse, R119.reuse ;  /* 0x0000007739797220 */ /* 0x0c0fe20000410000 */
[----:B------:R-:W-:Y:S01]  /*7160*/  FMUL.FTZ R120, R57, R114 ;  /* 0x0000007239787220 */ /* 0x000fe20000410000 */
[----:B------:R-:W-:Y:S01]  /*7170*/  FMUL.FTZ R57, R59, R118 ;  /* 0x000000763b397220 */ /* 0x000fe20000410000 */
[----:B------:R-:W-:Y:S02]  /*7180*/  IMAD.U32 R6, R4, 0x10000, RZ ;  /* 0x0001000004067824 */ /* 0x000fe400078e00ff */
[C---:B------:R-:W-:Y:S01]  /*7190*/  FFMA.FTZ R121, R56.reuse, R114, -R121 ;  /* 0x0000007238797223 */ /* 0x040fe20000010879 */
[----:B------:R-:W-:Y:S02]  /*71a0*/  IMAD.U32 R7, R5, 0x10000, RZ ;  /* 0x0001000005077824 */ /* 0x000fe400078e00ff */
[----:B------:R-:W-:Y:S01]  /*71b0*/  FFMA.FTZ R120, R56, R119, R120 ;  /* 0x0000007738787223 */ /* 0x000fe20000010078 */
[----:B------:R-:W-:Y:S01]  /*71c0*/  LOP3.LUT R4, R4, 0xffff0000, RZ, 0xc0, !PT ;  /* 0xffff000004047812 */ /* 0x000fe200078ec0ff */
[-C--:B------:R-:W-:Y:S01]  /*71d0*/  FMUL.FTZ R123, R59, R116.reuse ;  /* 0x000000743b7b7220 */ /* 0x080fe20000410000 */
        /* <DEDUP_REMOVED lines=15> */
[----:B------:R-:W-:Y:S02]  /*72d0*/  F2FP.BF16.F32.PACK_AB R6, R120, R121 ;  /* 0x000000797806723e */ /* 0x000fe400000010ff */
[----:B------:R-:W-:-:S02]  /*72e0*/  F2FP.BF16.F32.PACK_AB R7, R118, R119 ;  /* 0x000000777607723e */ /* 0x000fc400000010ff */
[----:B------:R-:W-:Y:S02]  /*72f0*/  F2FP.BF16.F32.PACK_AB R4, R59, R4 ;  /* 0x000000043b04723e */ /* 0x000fe400000010ff */
[----:B------:R-:W-:-:S05]  /*7300*/  F2FP.BF16.F32.PACK_AB R5, R114, R5 ;  /* 0x000000057205723e */ /* 0x000fca00000010ff */
[----:B------:R0:W-:Y:S02]  /*7310*/  STS.128 [R60+0x12400], R4 ;  /* 0x012400043c007388 */ /* 0x0001e40000000c00 */
.L_x_4868:
[----:B------:R-:W-:Y:S05]  /*7320*/  BSYNC B2 ;  /* 0x0000000000027941 */ /* 0x000fea0003800000 */
.L_x_4867:
[----:B------:R-:W-:Y:S04]  /*7330*/  BSSY B2, `(.L_x_4869) ;  /* 0x0000030000027945 */ /* 0x000fe80003800000 */
[----:B------:R-:W-:Y:S05]  /*7340*/  @P1 BRA `(.L_x_4870) ;  /* 0x0000000000b81947 */ /* 0x000fea0003800000 */
[----:B0-----:R-:W0:Y:S01]  /*7350*/  LDS.128 R4, [R0] ;  /* 0x0000000000047984 */ /* 0x001e220000000c00 */
[--C-:B------:R-:W-:Y:S02]  /*7360*/  SHF.R.U64 R57, R52, 0x10, R53.reuse ;  /* 0x0000001034397819 */ /* 0x100fe40000001235 */
[----:B------:R-:W-:Y:S02]  /*7370*/  SHF.R.U32.HI R52, RZ, 0x10, R53 ;  /* 0x00000010ff347819 */ /* 0x000fe40000011635 */
[--C-:B------:R-:W-:Y:S02]  /*7380*/  SHF.R.U64 R53, R54, 0x10, R55.reuse ;  /* 0x0000001036357819 */ /* 0x100fe40000001237 */
[----:B------:R-:W-:Y:S02]  /*7390*/  SHF.R.U32.HI R54, RZ, 0x10, R55 ;  /* 0x00000010ff367819 */ /* 0x000fe40000011637 */
[----:B------:R-:W-:Y:S02]  /*73a0*/  PRMT R103, R103, 0x5410, R52 ;  /* 0x0000541067677816 */ /* 0x000fe40000000034 */
[----:B------:R-:W-:-:S02]  /*73b0*/  PRMT R105, R105, 0x5410, R54 ;  /* 0x0000541069697816 */ /* 0x000fc40000000036 */
[----:B------:R-:W-:Y:S01]  /*73c0*/  PRMT R104, R104, 0x5410, R53 ;  /* 0x0000541068687816 */ /* 0x000fe20000000035 */
[----:B------:R-:W-:Y:S01]  /*73d0*/  IMAD.U32 R56, R103, 0x10000, RZ ;  /* 0x0001000067387824 */ /* 0x000fe200078e00ff */
[----:B------:R-:W-:Y:S01]  /*73e0*/  PRMT R102, R102, 0x5410, R57 ;  /* 0x0000541066667816 */ /* 0x000fe20000000039 */
[C---:B------:R-:W-:Y:S01]  /*73f0*/  IMAD.U32 R57, R105.reuse, 0x10000, RZ ;  /* 0x0001000069397824 */ /* 0x040fe200078e00ff */
[----:B------:R-:W-:Y:S02]  /*7400*/  LOP3.LUT R105, R105, 0xffff0000, RZ, 0xc0, !PT ;  /* 0xffff000069697812 */ /* 0x000fe400078ec0ff */
[----:B------:R-:W-:Y:S02]  /*7410*/  LOP3.LUT R103, R103, 0xffff0000, RZ, 0xc0, !PT ;  /* 0xffff000067677812 */ /* 0x000fe400078ec0ff */
[C---:B0-----:R-:W-:Y:S01]  /*7420*/  LOP3.LUT R53, R6.reuse, 0xffff0000, RZ, 0xc0, !PT ;  /* 0xffff000006357812 */ /* 0x041fe200078ec0ff */
[----:B------:R-:W-:Y:S01]  /*7430*/  IMAD.U32 R52, R6, 0x10000, RZ ;  /* 0x0001000006347824 */ /* 0x000fe200078e00ff */
[C---:B------:R-:W-:Y:S01]  /*7440*/  LOP3.LUT R55, R7.reuse, 0xffff0000, RZ, 0xc0, !PT ;  /* 0xffff000007377812 */ /* 0x040fe200078ec0ff */
[----:B------:R-:W-:-:S02]  /*7450*/  IMAD.U32 R54, R7, 0x10000, RZ ;  /* 0x0001000007367824 */ /* 0x000fc400078e00ff */
[CC--:B------:R-:W-:Y:S01]  /*7460*/  FMUL.FTZ R58, R53.reuse, R56.reuse ;  /* 0x00000038353a7220 */ /* 0x0c0fe20000410000 */
[----:B------:R-:W-:Y:S01]  /*7470*/  FMUL.FTZ R59, R53, R57 ;  /* 0x00000039353b7220 */ /* 0x000fe20000410000 */
[C---:B------:R-:W-:Y:S01]  /*7480*/  FMUL.FTZ R53, R55.reuse, R105 ;  /* 0x0000006937357220 */ /* 0x040fe20000410000 */
[----:B------:R-:W-:Y:S02]  /*7490*/  IMAD.U32 R6, R4, 0x10000, RZ ;  /* 0x0001000004067824 */ /* 0x000fe400078e00ff */
[----:B------:R-:W-:Y:S01]  /*74a0*/  FFMA.FTZ R115, R52, R57, R58 ;  /* 0x0000003934737223 */ /* 0x000fe2000001003a */
[-C--:B------:R-:W-:Y:S01]  /*74b0*/  FMUL.FTZ R57, R55, R103.reuse ;  /* 0x0000006737397220 */ /* 0x080fe20000410000 */
[----:B------:R-:W-:Y:S01]  /*74c0*/  FFMA.FTZ R103, R54, R103, -R53 ;  /* 0x0000006736677223 */ /* 0x000fe20000010835 */
[C---:B------:R-:W-:Y:S01]  /*74d0*/  IMAD.U32 R7, R5.reuse, 0x10000, RZ ;  /* 0x0001000005077824 */ /* 0x040fe200078e00ff */
[----:B------:R-:W-:Y:S01]  /*74e0*/  LOP3.LUT R4, R4, 0xffff0000, RZ, 0xc0, !PT ;  /* 0xffff000004047812 */ /* 0x000fe200078ec0ff */
        /* <DEDUP_REMOVED lines=20> */
.L_x_4870:
[----:B------:R-:W-:Y:S05]  /*7630*/  BSYNC B2 ;  /* 0x0000000000027941 */ /* 0x000fea0003800000 */
.L_x_4869:
[----:B------:R-:W-:Y:S04]  /*7640*/  BSSY B2, `(.L_x_4871) ;  /* 0x0000030000027945 */ /* 0x000fe80003800000 */
[----:B------:R-:W-:Y:S05]  /*7650*/  @P2 BRA `(.L_x_4872) ;  /* 0x0000000000b82947 */ /* 0x000fea0003800000 */
[----:B01----:R-:W0:Y:S01]  /*7660*/  LDS.128 R4, [R60+0x16400] ;  /* 0x016400003c047984 */ /* 0x003e220000000c00 */
        /* <DEDUP_REMOVED lines=45> */
.L_x_4872:
[----:B------:R-:W-:Y:S05]  /*7940*/  BSYNC B2 ;  /* 0x0000000000027941 */ /* 0x000fea0003800000 */
.L_x_4871:
[----:B------:R-:W-:Y:S04]  /*7950*/  BSSY B2, `(.L_x_4873) ;  /* 0x0000030000027945 */ /* 0x000fe80003800000 */
[----:B------:R-:W-:Y:S05]  /*7960*/  @P3 BRA `(.L_x_4874) ;  /* 0x0000000000b83947 */ /* 0x000fea0003800000 */
[----:B012---:R-:W0:Y:S01]  /*7970*/  LDS.128 R4, [R0+0x4000] ;  /* 0x0040000000047984 */ /* 0x007e220000000c00 */
[----:B------:R-:W-:Y:S02]  /*7980*/  SHF.R.U64 R49, R46, 0x10, R47 ;  /* 0x000000102e317819 */ /* 0x000fe4000000122f */
[----:B------:R-:W-:Y:S02]  /*7990*/  SHF.R.U64 R44, R44, 0x10, R45 ;  /* 0x000000102c2c7819 */ /* 0x000fe4000000122d */
[----:B------:R-:W-:Y:S02]  /*79a0*/  SHF.R.U32.HI R46, RZ, 0x10, R47 ;  /* 0x00000010ff2e7819 */ /* 0x000fe4000001162f */
        /* <DEDUP_REMOVED lines=13> */
[C---:B------:R-:W-:Y:S01]  /*7a80*/  FMUL.FTZ R52, R45.reuse, R48 ;  /* 0x000000302d347220 */ /* 0x040fe20000410000 */
[-C--:B------:R-:W-:Y:S01]  /*7a90*/  FMUL.FTZ R51, R45, R49.reuse ;  /* 0x000000312d337220 */ /* 0x080fe20000410000 */
[C---:B------:R-:W-:Y:S01]  /*7aa0*/  FMUL.FTZ R45, R47.reuse, R92 ;  /* 0x0000005c2f2d7220 */ /* 0x040fe20000410000 */
[----:B------:R-:W-:Y:S02]  /*7ab0*/  IMAD.U32 R6, R4, 0x10000, RZ ;  /* 0x0001000004067824 */ /* 0x000fe400078e00ff */
[----:B------:R-:W-:Y:S01]  /*7ac0*/  FFMA.FTZ R53, R44, R49, R52 ;  /* 0x000000312c357223 */ /* 0x000fe20000010034 */
[-C--:B------:R-:W-:Y:S01]  /*7ad0*/  FMUL.FTZ R49, R47, R89.reuse ;  /* 0x000000592f317220 */ /* 0x080fe20000410000 */
[----:B------:R-:W-:Y:S01]  /*7ae0*/  FFMA.FTZ R89, R46, R89, -R45 ;  /* 0x000000592e597223 */ /* 0x000fe2000001082d */
[----:B------:R-:W-:Y:S02]  /*7af0*/  IMAD.U32 R7, R5, 0x10000, RZ ;  /* 0x0001000005077824 */ /* 0x000fe400078e00ff */
[----:B------:R-:W-:Y:S01]  /*7b00*/  FFMA.FTZ R50, R44, R48, -R51 ;  /* 0x000000302c327223 */ /* 0x000fe20000010833 */
[----:B------:R-:W-:Y:S01]  /*7b10*/  IMAD.U32 R45, R90, 0x10000, RZ ;  /* 0x000100005a2d7824 */ /* 0x000fe200078e00ff */
[----:B------:R-:W-:Y:S01]  /*7b20*/  LOP3.LUT R4, R4, 0xffff0000, RZ, 0xc0, !PT ;  /* 0xffff000004047812 */ /* 0x000fe200078ec0ff */
[----:B------:R-:W-:Y:S01]  /*7b30*/  IMAD.U32 R47, R91, 0x10000, RZ ;  /* 0x000100005b2f7824 */ /* 0x000fe200078e00ff */
[----:B------:R-:W-:Y:S01]  /*7b40*/  LOP3.LUT R5, R5, 0xffff0000, RZ, 0xc0, !PT ;  /* 0xffff000005057812 */ /* 0x000fe200078ec0ff */
[----:B------:R-:W-:Y:S01]  /*7b50*/  FFMA.FTZ R92, R46, R92, R49 ;  /* 0x0000005c2e5c7223 */ /* 0x000fe20000010031 */
[----:B------:R-:W-:Y:S01]  /*7b60*/  LOP3.LUT R44, R91, 0xffff0000, RZ, 0xc0, !PT ;  /* 0xffff00005b2c7812 */ /* 0x000fe200078ec0ff */
[----:B------:R-:W-:Y:S01]  /*7b70*/  FMUL.FTZ R49, R4, R47 ;  /* 0x0000002f04317220 */ /* 0x000fe20000410000 */
[----:B------:R-:W-:Y:S01]  /*7b80*/  LOP3.LUT R90, R90, 0xffff0000, RZ, 0xc0, !PT ;  /* 0xffff00005a5a7812 */ /* 0x000fe200078ec0ff */
[----:B------:R-:W-:-:S02]  /*7b90*/  FMUL.FTZ R46, R4, R45 ;  /* 0x0000002d042e7220 */ /* 0x000fc40000410000 */
[C---:B------:R-:W-:Y:S01]  /*7ba0*/  FMUL.FTZ R48, R5.reuse, R44 ;  /* 0x0000002c05307220 */ /* 0x040fe20000410000 */
[C---:B------:R-:W-:Y:S01]  /*7bb0*/  FFMA.FTZ R4, R6.reuse, R45, -R49 ;  /* 0x0000002d06047223 */ /* 0x040fe20000010831 */
[-C--:B------:R-:W-:Y:S01]  /*7bc0*/  FMUL.FTZ R51, R5, R90.reuse ;  /* 0x0000005a05337220 */ /* 0x080fe20000410000 */
[----:B------:R-:W-:Y:S01]  /*7bd0*/  FFMA.FTZ R47, R6, R47, R46 ;  /* 0x0000002f062f7223 */ /* 0x000fe2000001002e */
[----:B------:R-:W-:Y:S01]  /*7be0*/  FFMA.FTZ R5, R7, R90, -R48 ;  /* 0x0000005a07057223 */ /* 0x000fe20000010830 */
[----:B------:R-:W-:Y:S01]  /*7bf0*/  F2FP.BF16.F32.PACK_AB R6, R53, R50 ;  /* 0x000000323506723e */ /* 0x000fe200000010ff */
[----:B------:R-:W-:Y:S01]  /*7c00*/  FFMA.FTZ R44, R7, R44, R51 ;  /* 0x0000002c072c7223 */ /* 0x000fe20000010033 */
[----:B------:R-:W-:Y:S02]  /*7c10*/  F2FP.BF16.F32.PACK_AB R7, R92, R89 ;  /* 0x000000595c07723e */ /* 0x000fe400000010ff */
[----:B------:R-:W-:Y:S02]  /*7c20*/  F2FP.BF16.F32.PACK_AB R4, R47, R4 ;  /* 0x000000042f04723e */ /* 0x000fe400000010ff */
[----:B------:R-:W-:-:S05]  /*7c30*/  F2FP.BF16.F32.PACK_AB R5, R44, R5 ;  /* 0x000000052c05723e */ /* 0x000fca00000010ff */
[----:B------:R3:W-:Y:S02]  /*7c40*/  STS.128 [R0+0x4000], R4 ;  /* 0x0040000400007388 */ /* 0x0007e40000000c00 */
.L_x_4874:
[----:B------:R-:W-:Y:S05]  /*7c50*/  BSYNC B2 ;  /* 0x0000000000027941 */ /* 0x000fea0003800000 */
.L_x_4873:
[----:B------:R-:W-:Y:S04]  /*7c60*/  BSSY B2, `(.L_x_4875) ;  /* 0x0000030000027945 */ /* 0x000fe80003800000 */
[----:B------:R-:W-:Y:S05]  /*7c70*/  @P4 BRA `(.L_x_4876) ;  /* 0x0000000000b84947 */ /* 0x000fea0003800000 */
[----:B0123--:R-:W0:Y:S01]  /*7c80*/  LDS.128 R4, [R60+0x1a400] ;  /* 0x01a400003c047984 */ /* 0x00fe220000000c00 */
        /* <DEDUP_REMOVED lines=20> */
[C---:B------:R-:W-:Y:S01]  /*7dd0*/  FFMA.FTZ R49, R40.reuse, R45, R46 ;  /* 0x0000002d28317223 */ /* 0x040fe2000001002e */
[----:B------:R-:W-:Y:S02]  /*7de0*/  IMAD.U32 R7, R5, 0x10000, RZ ;  /* 0x0001000005077824 */ /* 0x000fe400078e00ff */
[----:B------:R-:W-:Y:S01]  /*7df0*/  FFMA.FTZ R48, R40, R44, -R47 ;  /* 0x0000002c28307223 */ /* 0x000fe2000001082f */
[-C--:B------:R-:W-:Y:S01]  /*7e00*/  FMUL.FTZ R45, R43, R86.reuse ;  /* 0x000000562b2d7220 */ /* 0x080fe20000410000 */
[----:B------:R-:W-:Y:S01]  /*7e10*/  LOP3.LUT R4, R4, 0xffff0000, RZ, 0xc0, !PT ;  /* 0xffff000004047812 */ /* 0x000fe200078ec0ff */
[C---:B------:R-:W-:Y:S01]  /*7e20*/  FFMA.FTZ R86, R42.reuse, R86, -R41 ;  /* 0x000000562a567223 */ /* 0x040fe20000010829 */
[----:B------:R-:W-:Y:S01]  /*7e30*/  LOP3.LUT R5, R5, 0xffff0000, RZ, 0xc0, !PT ;  /* 0xffff000005057812 */ /* 0x000fe200078ec0ff */
[C---:B------:R-:W-:Y:S01]  /*7e40*/  IMAD.U32 R43, R85.reuse, 0x10000, RZ ;  /* 0x00010000552b7824 */ /* 0x040fe200078e00ff */
[----:B------:R-:W-:Y:S01]  /*7e50*/  LOP3.LUT R44, R85, 0xffff0000, RZ, 0xc0, !PT ;  /* 0xffff0000552c7812 */ /* 0x000fe200078ec0ff */
[C---:B------:R-:W-:Y:S01]  /*7e60*/  IMAD.U32 R41, R87.reuse, 0x10000, RZ ;  /* 0x0001000057297824 */ /* 0x040fe200078e00ff */
        /* <DEDUP_REMOVED lines=15> */
.L_x_4876:
[----:B------:R-:W-:Y:S05]  /*7f60*/  BSYNC B2 ;  /* 0x0000000000027941 */ /* 0x000fea0003800000 */
.L_x_4875:
[----:B------:R-:W-:Y:S05]  /*7f70*/  @P5 BRA `(.L_x_4866) ;  /* 0x0000000000b85947 */ /* 0x000fea0003800000 */
[----:B01234-:R-:W0:Y:S01]  /*7f80*/  LDS.128 R4, [R0+0x8000] ;  /* 0x0080000000047984 */ /* 0x01fe220000000c00 */
[----:B------:R-:W-:Y:S02]  /*7f90*/  SHF.R.U64 R40, R34, 0x10, R35 ;  /* 0x0000001022287819 */ /* 0x000fe40000001223 */
[----:B------:R-:W-:Y:S02]  /*7fa0*/  SHF.R.U64 R34, R32, 0x10, R33 ;  /* 0x0000001020227819 */ /* 0x000fe40000001221 */
[----:B------:R-:W-:Y:S02]  /*7fb0*/  SHF.R.U32.HI R35, RZ, 0x10, R35 ;  /* 0x00000010ff237819 */ /* 0x000fe40000011623 */
[----:B------:R-:W-:Y:S02]  /*7fc0*/  SHF.R.U32.HI R32, RZ, 0x10, R33 ;  /* 0x00000010ff207819 */ /* 0x000fe40000011621 */
[----:B------:R-:W-:Y:S02]  /*7fd0*/  PRMT R82, R82, 0x5410, R35 ;  /* 0x0000541052527816 */ /* 0x000fe40000000023 */
[----:B------:R-:W-:-:S02]  /*7fe0*/  PRMT R79, R79, 0x5410, R32 ;  /* 0x000054104f4f7816 */ /* 0x000fc40000000020 */
[----:B------:R-:W-:Y:S01]  /*7ff0*/  PRMT R83, R83, 0x5410, R40 ;  /* 0x0000541053537816 */ /* 0x000fe20000000028 */
[C---:B------:R-:W-:Y:S01]  /*8000*/  IMAD.U32 R40, R82.reuse, 0x10000, RZ ;  /* 0x0001000052287824 */ /* 0x040fe200078e00ff */
[----:B------:R-:W-:Y:S01]  /*8010*/  LOP3.LUT R82, R82, 0xffff0000, RZ, 0xc0, !PT ;  /* 0xffff000052527812 */ /* 0x000fe200078ec0ff */
[C---:B------:R-:W-:Y:S01]  /*8020*/  IMAD.U32 R41, R79.reuse, 0x10000, RZ ;  /* 0x000100004f297824 */ /* 0x040fe200078e00ff */
[----:B------:R-:W-:Y:S02]  /*8030*/  LOP3.LUT R79, R79, 0xffff0000, RZ, 0xc0, !PT ;  /* 0xffff00004f4f7812 */ /* 0x000fe400078ec0ff */
[----:B------:R-:W-:Y:S02]  /*8040*/  PRMT R81, R81, 0x5410, R34 ;  /* 0x0000541051517816 */ /* 0x000fe40000000022 */
        /* <DEDUP_REMOVED lines=33> */
.L_x_4866:
[----:B------:R-:W-:Y:S05]  /*8260*/  BSYNC B1 ;  /* 0x0000000000017941 */ /* 0x000fea0003800000 */
.L_x_4865:
        /* <DEDUP_REMOVED lines=58> */
.L_x_4879:
[----:B------:R-:W-:Y:S05]  /*8610*/  BSYNC B1 ;  /* 0x0000000000017941 */ /* 0x000fea0003800000 */
.L_x_4878:
[----:B------:R-:W-:Y:S04]  /*8620*/  BSSY B1, `(.L_x_4880) ;  /* 0x0000030000017945 */ /* 0x000fe80003800000 */
[----:B------:R-:W-:Y:S05]  /*8630*/  @P1 BRA `(.L_x_4881) ;  /* 0x0000000000b81947 */ /* 0x000fea0003800000 */
[----:B0-----:R-:W0:Y:S01]  /*8640*/  LDS.128 R4, [R0+0x2000] ;  /* 0x0020000000047984 */ /* 0x001e220000000c00 */
        /* <DEDUP_REMOVED lines=45> */
.L_x_4881:
[----:B------:R-:W-:Y:S05]  /*8920*/  BSYNC B1 ;  /* 0x0000000000017941 */ /* 0x000fea0003800000 */
.L_x_4880:
        /* <DEDUP_REMOVED lines=23> */
[C---:B------:R-:W-:Y:S01]  /*8aa0*/  FFMA.FTZ R33, R24.reuse, R29, R32 ;  /* 0x0000001d18217223 */ /* 0x040fe20000010020 */
[-C--:B------:R-:W-:Y:S01]  /*8ab0*/  FMUL.FTZ R29, R27, R99.reuse ;  /* 0x000000631b1d7220 */ /* 0x080fe20000410000 */
[C---:B------:R-:W-:Y:S02]  /*8ac0*/  IMAD.U32 R7, R5.reuse, 0x10000, RZ ;  /* 0x0001000005077824 */ /* 0x040fe400078e00ff */
[----:B------:R-:W-:Y:S01]  /*8ad0*/  FFMA.FTZ R30, R24, R28, -R31 ;  /* 0x0000001c181e7223 */ /* 0x000fe2000001081f */
        /* <DEDUP_REMOVED lines=21> */
.L_x_4883:
[----:B------:R-:W-:Y:S05]  /*8c30*/  BSYNC B1 ;  /* 0x0000000000017941 */ /* 0x000fea0003800000 */
.L_x_4882:
[----:B------:R-:W-:Y:S04]  /*8c40*/  BSSY B1, `(.L_x_4884) ;  /* 0x0000030000017945 */ /* 0x000fe80003800000 */
[----:B------:R-:W-:Y:S05]  /*8c50*/  @P3 BRA `(.L_x_4885) ;  /* 0x0000000000b83947 */ /* 0x000fea0003800000 */
[----:B012---:R-:W0:Y:S01]  /*8c60*/  LDS.128 R4, [R0+0x6000] ;  /* 0x0060000000047984 */ /* 0x007e220000000c00 */
        /* <DEDUP_REMOVED lines=45> */
.L_x_4885:
[----:B------:R-:W-:Y:S05]  /*8f40*/  BSYNC B1 ;  /* 0x0000000000017941 */ /* 0x000fea0003800000 */
.L_x_4884:
        /* <DEDUP_REMOVED lines=48> */
.L_x_4887:
[----:B------:R-:W-:Y:S05]  /*9250*/  BSYNC B1 ;  /* 0x0000000000017941 */ /* 0x000fea0003800000 */
.L_x_4886:
[----:B------:R-:W-:Y:S05]  /*9260*/  @P5 BRA `(.L_x_4877) ;  /* 0x0000003c00b85947 */ /* 0x000fea0003800000 */
[----:B01234-:R-:W0:Y:S01]  /*9270*/  LDS.128 R4, [R0+0xa000] ;  /* 0x00a0000000047984 */ /* 0x01fe220000000c00 */
[----:B------:R-:W-:Y:S02]  /*9280*/  SHF.R.U64 R10, R2, 0x10, R3 ;  /* 0x00000010020a7819 */ /* 0x000fe40000001203 */
[--C-:B------:R-:W-:Y:S02]  /*9290*/  SHF.R.U64 R2, R8, 0x10, R9.reuse ;  /* 0x0000001008027819 */ /* 0x100fe40000001209 */
        /* <DEDUP_REMOVED lines=9> */
[----:B------:R-:W-:Y:S01]  /*9330*/  PRMT R63, R63, 0x5410, R2 ;  /* 0x000054103f3f7816 */ /* 0x000fe20000000002 */
        /* <DEDUP_REMOVED lines=32> */
[----:B------:R0:W-:Y:S01]  /*9540*/  STS.128 [R0+0xa000], R4 ;  /* 0x00a0000400007388 */ /* 0x0001e20000000c00 */
[----:B------:R-:W-:Y:S05]  /*9550*/  BRA `(.L_x_4877) ;  /* 0x0000003800fc7947 */ /* 0x000fea0003800000 */
.L_x_4857:
[----:B------:R-:W1:Y:S01]  /*9560*/  LDC R28, c[0x0][0x448] ;  /* 0x00011200ff1c7b82 */ /* 0x000e620000000800 */
[----:B------:R-:W-:Y:S01]  /*9570*/  IMAD R7, R201, 0x40, R10 ;  /* 0x00000040c9077824 */ /* 0x000fe200078e020a */
[----:B------:R-:W-:Y:S01]  /*9580*/  ULDC.64 UR4, c[0x0][0x3f8] ;  /* 0x0000fe0000047ab9 */ /* 0x000fe20000000a00 */
[----:B------:R-:W-:Y:S01]  /*9590*/  ULDC.64 UR6, c[0x0][0x408] ;  /* 0x0001020000067ab9 */ /* 0x000fe20000000a00 */
[----:B------:R-:W-:Y:S02]  /*95a0*/  IMAD.MOV.U32 R4, RZ, RZ, R26 ;  /* 0x000000ffff047224 */ /* 0x000fe400078e001a */
[----:B------:R-:W-:Y:S02]  /*95b0*/  IMAD.MOV.U32 R5, RZ, RZ, R29 ;  /* 0x000000ffff057224 */ /* 0x000fe400078e001d */
[----:B------:R-:W-:Y:S02]  /*95c0*/  IMAD.MOV.U32 R2, RZ, RZ, R24 ;  /* 0x000000ffff027224 */ /* 0x000fe400078e0018 */
[----:B------:R-:W-:-:S02]  /*95d0*/  IMAD.IADD R20, R75, 0x1, R80 ;  /* 0x000000014b147824 */ /* 0x000fc400078e0250 */
[----:B------:R-:W-:Y:S02]  /*95e0*/  IMAD.IADD R78, R75, 0x1, R78 ;  /* 0x000000014b4e7824 */ /* 0x000fe400078e024e */
[----:B------:R-:W-:Y:S01]  /*95f0*/  IMAD.SHL.U32 R77, R201, 0x8, RZ ;  /* 0x00000008c94d7824 */ /* 0x000fe200078e00ff */
[----:B------:R-:W-:Y:S02]  /*9600*/  SHF.R.S32.HI R21, RZ, 0x1f, R20 ;  /* 0x0000001fff157819 */ /* 0x000fe40000011414 */
[----:B------:R-:W-:Y:S02]  /*9610*/  SHF.R.S32.HI R75, RZ, 0x1f, R78 ;  /* 0x0000001fff4b7819 */ /* 0x000fe4000001144e */
[----:B------:R-:W-:Y:S02]  /*9620*/  LEA.HI R68, R21, R20, RZ, 0x3 ;  /* 0x0000001415447211 */ /* 0x000fe400078f18ff */
[----:B------:R-:W-:Y:S02]  /*9630*/  LEA.HI R76, R75, R78, RZ, 0x3 ;  /* 0x0000004e4b4c7211 */ /* 0x000fe400078f18ff */
[----:B------:R-:W-:-:S02]  /*9640*/  SHF.R.S32.HI R69, RZ, 0x3, R68 ;  /* 0x00000003ff457819 */ /* 0x000fc40000011444 */
[----:B-1----:R-:W-:Y:S02]  /*9650*/  ISETP.NE.AND P0, PT, R28, 0x1, PT ;  /* 0x000000011c00780c */ /* 0x002fe40003f05270 */
[----:B------:R-:W-:-:S11]  /*9660*/  SHF.R.S32.HI R74, RZ, 0x3, R76 ;  /* 0x00000003ff4a7819 */ /* 0x000fd6000001144c */
        /* <DEDUP_REMOVED lines=11> */
[----:B------:R-:W-:-:S04]  /*9720*/  IMAD.WIDE.U32 R2, R7, UR6, R2 ;  /* 0x0000000607027c25 */ /* 0x000fc8000f8e0002 */
[----:B------:R-:W-:Y:S01]  /*9730*/  IMAD R7, R7, UR7, R0 ;  /* 0x0000000707077c24 */ /* 0x000fe2000f8e0200 */
[----:B------:R-:W-:Y:S01]  /*9740*/  ULDC.64 UR6, c[0x0][0x400] ;  /* 0x0001000000067ab9 */ /* 0x000fe20000000a00 */
[----:B------:R-:W-:Y:S01]  /*9750*/  IMAD.IADD R5, R5, 0x1, R9 ;  /* 0x0000000105057824 */ /* 0x000fe200078e0209 */
[----:B------:R-:W-:Y:S01]  /*9760*/  LEA R0, P0, R4, UR4, 0x1 ;  /* 0x0000000404007c11 */ /* 0x000fe2000f8008ff */
[----:B------:R-:W-:Y:S01]  /*9770*/  IMAD.IADD R9, R3, 0x1, R7 ;  /* 0x0000000103097824 */ /* 0x000fe200078e0207 */
[----:B------:R-:W-:Y:S01]  /*9780*/  LEA R8, P1, R2, UR6, 0x1 ;  /* 0x0000000602087c11 */ /* 0x000fe2000f8208ff */
[----:B------:R-:W-:Y:S01]  /*9790*/  UMOV UR4, 0xffffffff ;  /* 0xffffffff00047882 */ /* 0x000fe20000000000 */
[----:B------:R-:W-:Y:S02]  /*97a0*/  LEA.HI.X R4, R4, UR5, R5, 0x1, P0 ;  /* 0x0000000504047c11 */ /* 0x000fe400080f0c05 */
[----:B------:R-:W-:Y:S01]  /*97b0*/  LEA.HI.X R9, R2, UR7, R9, 0x1, P1 ;  /* 0x0000000702097c11 */ /* 0x000fe200088f0c09 */
[----:B------:R-:W-:Y:S08]  /*97c0*/  BRA.DIV UR4, `(.L_x_4888) ;  /* 0x000001d604e47947 */ /* 0x000ff0000b800000 */
[----:B------:R-:W1:Y:S04]  /*97d0*/  SHFL.IDX PT, R3, R4, RZ, 0x1c1f ;  /* 0x001c1fff04037589 */ /* 0x000e6800000e0000 */
[----:B------:R-:W2:Y:S04]  /*97e0*/  SHFL.IDX PT, R2, R0, RZ, 0x1c1f ;  /* 0x001c1fff00027589 */ /* 0x000ea800000e0000 */
[----:B------:R4:W0:Y:S04]  /*97f0*/  SHFL.IDX PT, R5, R9, RZ, 0x1c1f ;  /* 0x001c1fff09057589 */ /* 0x00082800000e0000 */
[----:B---3--:R4:W3:Y:S01]  /*9800*/  SHFL.IDX PT, R14, R8, RZ, 0x1c1f ;  /* 0x001c1fff080e7589 */ /* 0x0088e200000e0000 */
[----:B-1----:R-:W-:-:S02]  /*9810*/  IMAD.MOV.U32 R13, RZ, RZ, R3 ;  /* 0x000000ffff0d7224 */ /* 0x002fc400078e0003 */
[----:B--2-4-:R-:W-:-:S07]  /*9820*/  IMAD.MOV.U32 R12, RZ, RZ, R2 ;  /* 0x000000ffff0c7224 */ /* 0x014fce00078e0002 */
.L_x_5175:
[----:B------:R-:W-:Y:S01]  /*9830*/  IMAD R83, R17, R28, RZ ;  /* 0x0000001c11537224 */ /* 0x000fe200078e02ff */
[----:B------:R-:W-:Y:S01]  /*9840*/  BSSY B1, `(.L_x_4889) ;  /* 0x0000031000017945 */ /* 0x000fe20003800000 */
[----:B---3--:R-:W-:Y:S01]  /*9850*/  IMAD.MOV.U32 R50, RZ, RZ, R14 ;  /* 0x000000ffff327224 */ /* 0x008fe200078e000e */
[----:B------:R-:W-:Y:S01]  /*9860*/  CS2R R46, SRZ ;  /* 0x00000000002e7805 */ /* 0x000fe2000001ff00 */
[----:B0-----:R-:W-:Y:S01]  /*9870*/  IMAD.MOV.U32 R51, RZ, RZ, R5 ;  /* 0x000000ffff337224 */ /* 0x001fe200078e0005 */
[----:B------:R-:W-:Y:S02]  /*9880*/  ISETP.GE.AND P0, PT, R10, R83, PT ;  /* 0x000000530a00720c */ /* 0x000fe40003f06270 */
        /* <DEDUP_REMOVED lines=12> */
[C---:B------:R-:W-:Y:S01]  /*9950*/  VIADD R2, R77.reuse, 0x20 ;  /* 0x000000204d027836 */ /* 0x040fe20000000000 */
[----:B------:R-:W-:Y:S01]  /*9960*/  ULDC UR4, c[0x0][0x3f4] ;  /* 0x0000fd0000047ab9 */ /* 0x000fe20000000800 */
[C---:B------:R-:W-:Y:S01]  /*9970*/  VIADD R3, R77.reuse, 0x40 ;  /* 0x000000404d037836 */ /* 0x040fe20000000000 */
[----:B------:R-:W-:Y:S02]  /*9980*/  ISETP.GE.AND P0, PT, R77, UR4, PT ;  /* 0x000000044d007c0c */ /* 0x000fe4000bf06270 */
[----:B------:R-:W-:Y:S02]  /*9990*/  CS2R R38, SRZ ;  /* 0x0000000000267805 */ /* 0x000fe4000001ff00 */
[----:B------:R-:W-:Y:S02]  /*99a0*/  ISETP.GE.AND P1, PT, R2, UR4, PT ;  /* 0x0000000402007c0c */ /* 0x000fe4000bf26270 */
[----:B------:R-:W-:Y:S02]  /*99b0*/  CS2R R36, SRZ ;  /* 0x0000000000247805 */ /* 0x000fe4000001ff00 */
[----:B------:R-:W-:-:S02]  /*99c0*/  ISETP.GE.AND P2, PT, R3, UR4, PT ;  /* 0x0000000403007c0c */ /* 0x000fc4000bf46270 */
[----:B------:R-:W-:Y:S02]  /*99d0*/  CS2R R26, SRZ ;  /* 0x00000000001a7805 */ /* 0x000fe4000001ff00 */
[----:B------:R-:W-:Y:S02]  /*99e0*/  CS2R R24, SRZ ;  /* 0x0000000000187805 */ /* 0x000fe4000001ff00 */
[----:B------:R-:W-:Y:S02]  /*99f0*/  CS2R R42, SRZ ;  /* 0x00000000002a7805 */ /* 0x000fe4000001ff00 */
[----:B------:R-:W-:Y:S01]  /*9a00*/  CS2R R40, SRZ ;  /* 0x0000000000287805 */ /* 0x000fe2000001ff00 */
[----:B------:R-:W-:-:S04]  /*9a10*/  @!P0 IMAD.WIDE R2, R77, 0x2, R12 ;  /* 0x000000024d028825 */ /* 0x000fc800078e020c */
[----:B------:R-:W-:Y:S01]  /*9a20*/  @!P1 IMAD.SHL.U32 R5, R74, 0x8, RZ ;  /* 0x000000084a059824 */ /* 0x000fe200078e00ff */
[----:B------:R0:W5:Y:S01]  /*9a30*/  @!P0 LD.E.128 R36, desc[UR36][R2.64] ;  /* 0x0000002402248980 */ /* 0x000162000c101d00 */
[----:B------:R-:W-:Y:S01]  /*9a40*/  @!P2 IMAD.SHL.U32 R49, R69, 0x8, RZ ;  /* 0x000000084531a824 */ /* 0x000fe200078e00ff */
[----:B------:R-:W-:Y:S02]  /*9a50*/  CS2R R30, SRZ ;  /* 0x00000000001e7805 */ /* 0x000fe4000001ff00 */
[----:B------:R-:W-:Y:S01]  /*9a60*/  CS2R R28, SRZ ;  /* 0x00000000001c7805 */ /* 0x000fe2000001ff00 */
[--C-:B------:R-:W-:Y:S01]  /*9a70*/  @!P1 IMAD.WIDE R6, R5, 0x2, R12.reuse ;  /* 0x0000000205069825 */ /* 0x100fe200078e020c */
[----:B------:R-:W-:Y:S02]  /*9a80*/  CS2R R46, SRZ ;  /* 0x00000000002e7805 */ /* 0x000fe4000001ff00 */
[----:B------:R-:W-:Y:S02]  /*9a90*/  CS2R R44, SRZ ;  /* 0x00000000002c7805 */ /* 0x000fe4000001ff00 */
[----:B------:R-:W-:Y:S01]  /*9aa0*/  CS2R R34, SRZ ;  /* 0x0000000000227805 */ /* 0x000fe2000001ff00 */
[----:B------:R-:W-:Y:S01]  /*9ab0*/  @!P2 IMAD.WIDE R14, R49, 0x2, R12 ;  /* 0x00000002310ea825 */ /* 0x000fe200078e020c */
[----:B------:R-:W-:Y:S01]  /*9ac0*/  CS2R R32, SRZ ;  /* 0x0000000000207805 */ /* 0x000fe2000001ff00 */
[----:B------:R1:W5:Y:S02]  /*9ad0*/  @!P1 LD.E.128 R40, desc[UR36][R6.64] ;  /* 0x0000002406289980 */ /* 0x000364000c101d00 */
[----:B------:R-:W-:-:S02]  /*9ae0*/  @!P1 IMAD.WIDE R12, R5, 0x2, R50 ;  /* 0x00000002050c9825 */ /* 0x000fc400078e0232 */
[----:B------:R1:W5:Y:S02]  /*9af0*/  @!P2 LD.E.128 R44, desc[UR36][R14.64] ;  /* 0x000000240e2ca980 */ /* 0x000364000c101d00 */
[--C-:B------:R-:W-:Y:S02]  /*9b00*/  @!P2 IMAD.WIDE R48, R49, 0x2, R50.reuse ;  /* 0x000000023130a825 */ /* 0x100fe400078e0232 */
[----:B------:R1:W5:Y:S02]  /*9b10*/  @!P1 LD.E.128 R28, desc[UR36][R12.64] ;  /* 0x000000240c1c9980 */ /* 0x000364000c101d00 */
[----:B0-----:R-:W-:Y:S02]  /*9b20*/  @!P0 IMAD.WIDE R2, R77, 0x2, R50 ;  /* 0x000000024d028825 */ /* 0x001fe400078e0232 */
[----:B------:R1:W5:Y:S04]  /*9b30*/  @!P2 LD.E.128 R32, desc[UR36][R48.64] ;  /* 0x000000243020a980 */ /* 0x000368000c101d00 */
[----:B------:R1:W5:Y:S02]  /*9b40*/  @!P0 LD.E.128 R24, desc[UR36][R2.64] ;  /* 0x0000002402188980 */ /* 0x000364000c101d00 */
.L_x_4890:
[----:B------:R-:W-:Y:S05]  /*9b50*/  BSYNC B1 ;  /* 0x0000000000017941 */ /* 0x000fea0003800000 */
.L_x_4889:
[----:B-1---5:R-:W-:Y:S01]  /*9b60*/  IMAD.MOV.U32 R6, RZ, RZ, R45 ;  /* 0x000000ffff067224 */ /* 0x022fe200078e002d */
[----:B------:R-:W-:Y:S01]  /*9b70*/  UMOV UR4, 0xffffffff ;  /* 0xffffffff00047882 */ /* 0x000fe20000000000 */
        /* <DEDUP_REMOVED lines=49> */
[----:B------:R-:W0:Y:S04]  /*9e90*/  SHFL.IDX PT, R3, R4, 0x1, 0x1c1f ;  /* 0x003c1f0004037f89 */ /* 0x000e2800000e0000 */
[----:B------:R-:W1:Y:S04]  /*9ea0*/  SHFL.IDX PT, R2, R0, 0x1, 0x1c1f ;  /* 0x003c1f0000027f89 */ /* 0x000e6800000e0000 */
[----:B------:R2:W3:Y:S04]  /*9eb0*/  SHFL.IDX PT, R5, R9, 0x1, 0x1c1f ;  /* 0x003c1f0009057f89 */ /* 0x0004e800000e0000 */
[----:B------:R2:W4:Y:S01]  /*9ec0*/  SHFL.IDX PT, R14, R8, 0x1, 0x1c1f ;  /* 0x003c1f00080e7f89 */ /* 0x00052200000e0000 */
[----:B0-----:R-:W-:-:S02]  /*9ed0*/  IMAD.MOV.U32 R63, RZ, RZ, R3 ;  /* 0x000000ffff3f7224 */ /* 0x001fc400078e0003 */
[----:B-12---:R-:W-:-:S07]  /*9ee0*/  IMAD.MOV.U32 R62, RZ, RZ, R2 ;  /* 0x000000ffff3e7224 */ /* 0x006fce00078e0002 */
.L_x_5181:
[----:B------:R-:W-:Y:S01]  /*9ef0*/  VIADD R10, R10, 0x40 ;  /* 0x000000400a0a7836 */ /* 0x000fe20000000000 */
[----:B------:R-:W-:Y:S01]  /*9f00*/  BSSY B1, `(.L_x_4892) ;  /* 0x0000030000017945 */ /* 0x000fe20003800000 */
[----:B----4-:R-:W-:Y:S01]  /*9f10*/  IMAD.MOV.U32 R60, RZ, RZ, R14 ;  /* 0x000000ffff3c7224 */ /* 0x010fe200078e000e */
[----:B------:R-:W-:Y:S01]  /*9f20*/  CS2R R8, SRZ ;  /* 0x0000000000087805 */ /* 0x000fe2000001ff00 */
[----:B---3--:R-:W-:Y:S01]  /*9f30*/  IMAD.MOV.U32 R61, RZ, RZ, R5 ;  /* 0x000000ffff3d7224 */ /* 0x008fe200078e0005 */
        /* <DEDUP_REMOVED lines=22> */
[----:B------:R-:W-:Y:S01]  /*a0a0*/  CS2R R10, SRZ ;  /* 0x00000000000a7805 */ /* 0x000fe2000001ff00 */
[----:B------:R-:W-:-:S04]  /*a0b0*/  @!P0 IMAD.WIDE R4, R77, 0x2, R62 ;  /* 0x000000024d048825 */ /* 0x000fc800078e023e */
[----:B------:R-:W-:Y:S01]  /*a0c0*/  @!P1 IMAD.SHL.U32 R65, R74, 0x8, RZ ;  /* 0x000000084a419824 */ /* 0x000fe200078e00ff */
[----:B------:R0:W5:Y:S01]  /*a0d0*/  @!P0 LD.E.128 R12, desc[UR36][R4.64] ;  /* 0x00000024040c8980 */ /* 0x000162000c101d00 */
[----:B------:R-:W-:Y:S01]  /*a0e0*/  @!P2 IMAD.SHL.U32 R67, R69, 0x8, RZ ;  /* 0x000000084543a824 */ /* 0x000fe200078e00ff */
[----:B------:R-:W-:Y:S01]  /*a0f0*/  CS2R R8, SRZ ;  /* 0x0000000000087805 */ /* 0x000fe2000001ff00 */
[--C-:B------:R-:W-:Y:S01]  /*a100*/  @!P1 IMAD.WIDE R2, R65, 0x2, R62.reuse ;  /* 0x0000000241029825 */ /* 0x100fe200078e023e */
[----:B------:R-:W-:Y:S02]  /*a110*/  CS2R R54, SRZ ;  /* 0x0000000000367805 */ /* 0x000fe4000001ff00 */
[----:B------:R-:W-:Y:S02]  /*a120*/  CS2R R52, SRZ ;  /* 0x0000000000347805 */ /* 0x000fe4000001ff00 */
[----:B------:R-:W-:Y:S01]  /*a130*/  CS2R R6, SRZ ;  /* 0x0000000000067805 */ /* 0x000fe2000001ff00 */
[----:B------:R-:W-:Y:S01]  /*a140*/  @!P2 IMAD.WIDE R62, R67, 0x2, R62 ;  /* 0x00000002433ea825 */ /* 0x000fe200078e023e */
[----:B------:R-:W-:-:S02]  /*a150*/  CS2R R50, SRZ ;  /* 0x0000000000327805 */ /* 0x000fc4000001ff00 */
[----:B------:R-:W-:Y:S02]  /*a160*/  CS2R R48, SRZ ;  /* 0x0000000000307805 */ /* 0x000fe4000001ff00 */
[----:B0-----:R-:W-:Y:S01]  /*a170*/  CS2R R4, SRZ ;  /* 0x0000000000047805 */ /* 0x001fe2000001ff00 */
[--C-:B------:R-:W-:Y:S01]  /*a180*/  @!P1 IMAD.WIDE R64, R65, 0x2, R60.reuse ;  /* 0x0000000241409825 */ /* 0x100fe200078e023c */
[----:B------:R0:W5:Y:S03]  /*a190*/  @!P1 LD.E.128 R8, desc[UR36][R2.64] ;  /* 0x0000002402089980 */ /* 0x000166000c101d00 */
[--C-:B------:R-:W-:Y:S01]  /*a1a0*/  @!P2 IMAD.WIDE R66, R67, 0x2, R60.reuse ;  /* 0x000000024342a825 */ /* 0x100fe200078e023c */
[----:B------:R0:W5:Y:S03]  /*a1b0*/  @!P1 LD.E.128 R52, desc[UR36][R64.64] ;  /* 0x0000002440349980 */ /* 0x000166000c101d00 */
[----:B------:R-:W-:Y:S01]  /*a1c0*/  @!P0 IMAD.WIDE R60, R77, 0x2, R60 ;  /* 0x000000024d3c8825 */ /* 0x000fe200078e023c */
[----:B------:R0:W5:Y:S04]  /*a1d0*/  @!P2 LD.E.128 R4, desc[UR36][R62.64] ;  /* 0x000000243e04a980 */ /* 0x000168000c101d00 */
[----:B------:R0:W5:Y:S04]  /*a1e0*/  @!P0 LD.E.128 R56, desc[UR36][R60.64] ;  /* 0x000000243c388980 */ /* 0x000168000c101d00 */
[----:B------:R0:W5:Y:S02]  /*a1f0*/  @!P2 LD.E.128 R48, desc[UR36][R66.64] ;  /* 0x000000244230a980 */ /* 0x000164000c101d00 */
.L_x_4893:
[----:B------:R-:W-:Y:S05]  /*a200*/  BSYNC B1 ;  /* 0x0000000000017941 */ /* 0x000fea0003800000 */
.L_x_4892:
[----:B------:R-:W-:Y:S01]  /*a210*/  R2UR UR5, R228 ;  /* 0x00000000e40572ca */ /* 0x000fe200000e0000 */
[----:B-----5:R-:W-:Y:S01]  /*a220*/  IMAD.MOV.U32 R0, RZ, RZ, R6 ;  /* 0x000000ffff007224 */ /* 0x020fe200078e0006 */
[----:B------:R-:W-:Y:S01]  /*a230*/  R2UR UR6, R23 ;  /* 0x00000000170672ca */ /* 0x000fe200000e0000 */
[----:B0-----:R-:W-:Y:S02]  /*a240*/  IMAD.MOV.U32 R3, RZ, RZ, R4 ;  /* 0x000000ffff037224 */ /* 0x001fe400078e0004 */
[----:B------:R-:W-:Y:S02]  /*a250*/  IMAD.MOV.U32 R2, RZ, RZ, R7 ;  /* 0x000000ffff027224 */ /* 0x000fe400078e0007 */
[----:B------:R-:W-:Y:S01]  /*a260*/  IMAD.MOV.U32 R61, RZ, RZ, R15 ;  /* 0x000000ffff3d7224 */ /* 0x000fe200078e000f */
[----:B------:R-:W-:Y:S01]  /*a270*/  PRMT R81, R3, 0x7610, R81 ;  /* 0x0000761003517816 */ /* 0x000fe20000000051 */
[----:B------:R-:W-:Y:S01]  /*a280*/  IMAD.MOV.U32 R3, RZ, RZ, R11 ;  /* 0x000000ffff037224 */ /* 0x000fe200078e000b */
[----:B------:R-:W-:Y:S01]  /*a290*/  PRMT R82, R2, 0x7610, R82 ;  /* 0x0000761002527816 */ /* 0x000fe20000000052 */
[----:B------:R-:W-:Y:S01]  /*a2a0*/  IMAD.MOV.U32 R2, RZ, RZ, R10 ;  /* 0x000000ffff027224 */ /* 0x000fe200078e000a */
[----:B------:R-:W-:Y:S01]  /*a2b0*/  PRMT R102, R61, 0x7610, R102 ;  /* 0x000076103d667816 */ /* 0x000fe20000000066 */
[----:B------:R-:W-:Y:S01]  /*a2c0*/  ULEA.HI UR4, UR5, UR5, URZ, 0x1 ;  /* 0x0000000505047291 */ /* 0x000fe2000f8f083f */
[----:B------:R-:W-:Y:S01]  /*a2d0*/  PRMT R85, R3, 0x7610, R85 ;  /* 0x0000761003557816 */ /* 0x000fe20000000055 */
[----:B------:R-:W-:Y:S01]  /*a2e0*/  IMAD.U32 R100, RZ, RZ, UR6 ;  /* 0x00000006ff647e24 */ /* 0x000fe2000f8e00ff */
[----:B------:R-:W-:Y:S01]  /*a2f0*/  PRMT R84, R2, 0x7610, R84 ;  /* 0x0000761002547816 */ /* 0x000fe20000000054 */
[----:B------:R-:W-:Y:S01]  /*a300*/  ULOP3.LUT UR4, UR4, 0xfffffffe, URZ, 0xc0, !UPT ;  /* 0xfffffffe04047892 */ /* 0x000fe2000f8ec03f */
[----:B------:R-:W-:-:S02]  /*a310*/  IMAD.MOV.U32 R3, RZ, RZ, R14 ;  /* 0x000000ffff037224 */ /* 0x000fc400078e000e */
[----:B------:R-:W-:Y:S01]  /*a320*/  VIADDMNMX R100, R83, -R100, 0x80, PT ;  /* 0x0000008053647446 */ /* 0x000fe20003800964 */
[----:B------:R-:W-:Y:S01]  /*a330*/  UIADD3 UR4, UR5, -UR4, URZ ;  /* 0x8000000405047290 */ /* 0x000fe2000fffe03f */
[----:B------:R-:W-:Y:S01]  /*a340*/  PRMT R83, R0, 0x7610, R83 ;  /* 0x0000761000537816 */ /* 0x000fe20000000053 */
[----:B------:R-:W-:Y:S01]  /*a350*/  IMAD.MOV.U32 R0, RZ, RZ, R5 ;  /* 0x000000ffff007224 */ /* 0x000fe200078e0005 */
[----:B------:R-:W-:Y:S01]  /*a360*/  PRMT R101, R3, 0x7610, R101 ;  /* 0x0000761003657816 */ /* 0x000fe20000000065 */
[----:B------:R-:W-:Y:S01]  /*a370*/  IMAD.MOV.U32 R2, RZ, RZ, R9 ;  /* 0x000000ffff027224 */ /* 0x000fe200078e0009 */
[----:B------:R-:W-:Y:S01]  /*a380*/  ISETP.GE.AND P1, PT, R195, R100, PT ;  /* 0x00000064c300720c */ /* 0x000fe20003f26270 */
        /* <DEDUP_REMOVED lines=32> */
[----:B------:R-:W-:Y:S01]  /*a590*/  PRMT R106, R64, 0x7610, R106 ;  /* 0x00007610406a7816 */ /* 0x000fe2000000006a */
[----:B0-----:R-:W-:Y:S06]  /*a5a0*/  @!P0 BRA `(.L_x_4894) ;  /* 0x000001cc00488947 */ /* 0x001fec0003800000 */
.L_x_5182:
[----:B------:R-:W-:Y:S01]  /*a5b0*/  BSSY B1, `(.L_x_4895) ;  /* 0x000015c000017945 */ /* 0x000fe20003800000 */
[----:B------:R-:W-:Y:S02]  /*a5c0*/  PRMT R107, R62, 0x7610, R107 ;  /* 0x000076103e6b7816 */ /* 0x000fe4000000006b */
[----:B------:R-:W-:Y:S01]  /*a5d0*/  PRMT R108, R63, 0x7610, R108 ;  /* 0x000076103f6c7816 */ /* 0x000fe2000000006c */
[----:B------:R-:W-:Y:S06]  /*a5e0*/  @P1 BRA `(.L_x_4896) ;  /* 0x0000001400601947 */ /* 0x000fec0003800000 */
[----:B------:R-:W1:Y:S01]  /*a5f0*/  LDC R118, c[0x0][0x3f4] ;  /* 0x0000fd00ff767b82 */ /* 0x000e620000000800 */
[C---:B0-----:R-:W-:Y:S01]  /*a600*/  VIADD R61, R77.reuse, 0x20 ;  /* 0x000000204d3d7836 */ /* 0x041fe20000000000 */
[----:B------:R-:W-:Y:S01]  /*a610*/  BSSY B2, `(.L_x_4897) ;  /* 0x0000071000027945 */ /* 0x000fe20003800000 */
[C---:B------:R-:W-:Y:S01]  /*a620*/  VIADD R63, R77.reuse, 0x40 ;  /* 0x000000404d3f7836 */ /* 0x040fe20000000000 */
[-C--:B-1----:R-:W-:Y:S02]  /*a630*/  ISETP.GE.AND P0, PT, R77, R118.reuse, PT ;  /* 0x000000764d00720c */ /* 0x082fe40003f06270 */
[-C--:B------:R-:W-:Y:S02]  /*a640*/  ISETP.GE.AND P1, PT, R61, R118.reuse, PT ;  /* 0x000000763d00720c */ /* 0x080fe40003f26270 */
[----:B------:R-:W-:-:S09]  /*a650*/  ISETP.GE.AND P2, PT, R63, R118, PT ;  /* 0x000000763f00720c */ /* 0x000fd20003f46270 */
[----:B------:R-:W-:Y:S05]  /*a660*/  @P0 BRA `(.L_x_4898) ;  /* 0x0000000400ac0947 */ /* 0x000fea0003800000 */
[----:B------:R-:W-:Y:S02]  /*a670*/  LEA.HI R60, R118, R201, RZ, 0x1d ;  /* 0x000000c9763c7211 */ /* 0x000fe400078fe8ff */
[----:B------:R-:W-:Y:S02]  /*a680*/  LOP3.LUT R61, R71, 0x38, R77, 0xf8, !PT ;  /* 0x00000038473d7812 */ /* 0x000fe400078ef84d */
[----:B------:R-:W-:Y:S02]  /*a690*/  SHF.R.S32.HI R63, RZ, 0x1f, R60 ;  /* 0x0000001fff3f7819 */ /* 0x000fe4000001143c */
[----:B------:R-:W-:Y:S02]  /*a6a0*/  LOP3.LUT R61, R61, R70, RZ, 0x3c, !PT ;  /* 0x000000463d3d7212 */ /* 0x000fe400078e3cff */
[----:B------:R-:W-:Y:S01]  /*a6b0*/  LEA.HI R63, R63, R60, RZ, 0x3 ;  /* 0x0000003c3f3f7211 */ /* 0x000fe200078f18ff */
[----:B------:R-:W-:Y:S01]  /*a6c0*/  IMAD.SHL.U32 R60, R60, 0x8, RZ ;  /* 0x000000083c3c7824 */ /* 0x000fe200078e00ff */
[----:B------:R-:W-:Y:S01]  /*a6d0*/  SHF.R.U64 R128, R24, 0x10, R25 ;  /* 0x0000001018807819 */ /* 0x000fe20000001219 */
[----:B------:R-:W-:Y:S01]  /*a6e0*/  IMAD R61, R204, 0x200, R61 ;  /* 0x00000200cc3d7824 */ /* 0x000fe200078e023d */
[----:B------:R-:W-:Y:S01]  /*a6f0*/  SHF.R.U64 R36, R36, 0x10, R37 ;  /* 0x0000001024247819 */ /* 0x000fe20000001225 */
[----:B------:R-:W-:Y:S01]  /*a700*/  IMAD.SHL.U32 R62, R63, 0x400, RZ ;  /* 0x000004003f3e7824 */ /* 0x000fe200078e00ff */
[----:B------:R-:W-:-:S02]  /*a710*/  LOP3.LUT R63, R71, 0x38, R60, 0xf8, !PT ;  /* 0x00000038473f7812 */ /* 0x000fc400078ef83c */
[----:B------:R-:W-:Y:S02]  /*a720*/  LEA R117, R61, UR39, 0x1 ;  /* 0x000000273d757c11 */ /* 0x000fe4000f8e08ff */
[----:B------:R-:W-:Y:S02]  /*a730*/  LOP3.LUT R65, R62, 0x7fffe000, RZ, 0xc0, !PT ;  /* 0x7fffe0003e417812 */ /* 0x000fe400078ec0ff */
[----:B------:R-:W-:Y:S02]  /*a740*/  LOP3.LUT R60, R63, R70, RZ, 0x3c, !PT ;  /* 0x000000463f3c7212 */ /* 0x000fe400078e3cff */
[----:B------:R-:W-:Y:S01]  /*a750*/  SHF.R.U64 R125, R38, 0x10, R39 ;  /* 0x00000010267d7819 */ /* 0x000fe20000001227 */
[----:B------:R-:W-:Y:S01]  /*a760*/  IMAD R65, R204, 0x200, R65 ;  /* 0x00000200cc417824 */ /* 0x000fe200078e0241 */
[----:B------:R-:W-:Y:S02]  /*a770*/  SHF.R.U32.HI R38, RZ, 0x10, R39 ;  /* 0x00000010ff267819 */ /* 0x000fe40000011627 */
[----:B------:R-:W-:Y:S01]  /*a780*/  SHF.R.U32.HI R39, RZ, 0x10, R25 ;  /* 0x00000010ff277819 */ /* 0x000fe20000011619 */
[----:B------:R-:W-:Y:S01]  /*a790*/  IMAD.IADD R65, R65, 0x1, R60 ;  /* 0x0000000141417824 */ /* 0x000fe200078e023c */
[----:B------:R-:W-:Y:S01]  /*a7a0*/  PRMT R128, R123, 0x5410, R128 ;  /* 0x000054107b807816 */ /* 0x000fe20000000080 */
[----:B------:R-:W0:Y:S01]  /*a7b0*/  LDS.128 R60, [R117+0x12400] ;  /* 0x01240000753c7984 */ /* 0x000e220000000c00 */
[----:B------:R-:W-:-:S02]  /*a7c0*/  SHF.R.U32.HI R127, RZ, 0x10, R37 ;  /* 0x00000010ff7f7819 */ /* 0x000fc40000011625 */
[----:B------:R-:W-:Y:S01]  /*a7d0*/  LEA R119, R65, UR39, 0x1 ;  /* 0x0000002741777c11 */ /* 0x000fe2000f8e08ff */
[----:B------:R-:W-:Y:S01]  /*a7e0*/  IMAD.U32 R129, R128, 0x10000, RZ ;  /* 0x0001000080817824 */ /* 0x000fe200078e00ff */
[----:B------:R-:W-:Y:S02]  /*a7f0*/  PRMT R121, R121, 0x5410, R36 ;  /* 0x0000541079797816 */ /* 0x000fe40000000024 */
[--C-:B------:R-:W-:Y:S01]  /*a800*/  SHF.R.U64 R37, R26, 0x10, R27.reuse ;  /* 0x000000101a257819 */ /* 0x100fe2000000121b */
[----:B------:R-:W1:Y:S01]  /*a810*/  LDS.128 R64, [R119+0x12400] ;  /* 0x0124000077407984 */ /* 0x000e620000000c00 */
[----:B------:R-:W-:Y:S02]  /*a820*/  SHF.R.U32.HI R26, RZ, 0x10, R27 ;  /* 0x00000010ff1a7819 */ /* 0x000fe4000001161b */
[----:B------:R-:W-:Y:S02]  /*a830*/  PRMT R130, R122, 0x5410, R39 ;  /* 0x000054107a827816 */ /* 0x000fe40000000027 */
[----:B------:R-:W-:-:S02]  /*a840*/  PRMT R26, R79, 0x5432, R26 ;  /* 0x000054324f1a7816 */ /* 0x000fc4000000001a */
[----:B------:R-:W-:Y:S01]  /*a850*/  PRMT R120, R120, 0x5410, R127 ;  /* 0x0000541078787816 */ /* 0x000fe2000000007f */
[----:B------:R-:W-:Y:S01]  /*a860*/  IMAD.U32 R131, R130, 0x10000, RZ ;  /* 0x0001000082837824 */ /* 0x000fe200078e00ff */
[----:B------:R-:W-:Y:S01]  /*a870*/  PRMT R25, R82, 0x5432, R125 ;  /* 0x0000543252197816 */ /* 0x000fe2000000007d */
[----:B------:R-:W-:Y:S01]  /*a880*/  IMAD.U32 R132, R26, 0x10000, RZ ;  /* 0x000100001a847824 */ /* 0x000fe200078e00ff */
[----:B------:R-:W-:Y:S02]  /*a890*/  PRMT R24, R81, 0x5432, R38 ;  /* 0x0000543251187816 */ /* 0x000fe40000000026 */
[----:B------:R-:W-:Y:S02]  /*a8a0*/  LOP3.LUT R128, R128, 0xffff0000, RZ, 0xc0, !PT ;  /* 0xffff000080807812 */ /* 0x000fe400078ec0ff */
[----:B------:R-:W-:Y:S02]  /*a8b0*/  LOP3.LUT R130, R130, 0xffff0000, RZ, 0xc0, !PT ;  /* 0xffff000082827812 */ /* 0x000fe400078ec0ff */
[----:B------:R-:W-:Y:S01]  /*a8c0*/  PRMT R37, R80, 0x5432, R37 ;  /* 0x0000543250257816 */ /* 0x000fe20000000025 */
        /* <DEDUP_REMOVED lines=10> */
[----:B------:R-:W-:Y:S01]  /*a970*/  IMAD.U32 R63, R65, 0x10000, RZ ;  /* 0x00010000413f7824 */ /* 0x000fe200078e00ff */
[C---:B------:R-:W-:Y:S01]  /*a980*/  LOP3.LUT R38, R66.reuse, 0xffff0000, RZ, 0xc0, !PT ;  /* 0xffff000042267812 */ /* 0x040fe200078ec0ff */
[C---:B------:R-:W-:Y:S01]  /*a990*/  FMUL.FTZ R133, R39.reuse, R129 ;  /* 0x0000008127857220 */ /* 0x040fe20000410000 */
[----:B------:R-:W-:Y:S01]  /*a9a0*/  FMUL.FTZ R135, R39, R60 ;  /* 0x0000003c27877220 */ /* 0x000fe20000410000 */
[----:B------:R-:W-:Y:S01]  /*a9b0*/  IMAD.U32 R127, R66, 0x10000, RZ ;  /* 0x00010000427f7824 */ /* 0x000fe200078e00ff */
[C---:B------:R-:W-:Y:S01]  /*a9c0*/  LOP3.LUT R66, R67.reuse, 0xffff0000, RZ, 0xc0, !PT ;  /* 0xffff000043427812 */ /* 0x040fe200078ec0ff */
[----:B------:R-:W-:-:S02]  /*a9d0*/  IMAD.U32 R64, R67, 0x10000, RZ ;  /* 0x0001000043407824 */ /* 0x000fc400078e00ff */
[----:B------:R-:W-:Y:S01]  /*a9e0*/  FFMA.FTZ R39, R122, R60, -R133 ;  /* 0x0000003c7a277223 */ /* 0x000fe20000010885 */
[----:B------:R-:W-:Y:S02]  /*a9f0*/  IMAD.U32 R67, R120, 0x10000, RZ ;  /* 0x0001000078437824 */ /* 0x000fe400078e00ff */
[----:B------:R-:W-:Y:S01]  /*aa00*/  FMUL.FTZ R133, R63, R131 ;  /* 0x000000833f857220 */ /* 0x000fe20000410000 */
[----:B------:R-:W-:Y:S02]  /*aa10*/  IMAD.U32 R124, R61, 0x10000, RZ ;  /* 0x000100003d7c7824 */ /* 0x000fe400078e00ff */
[----:B------:R-:W-:Y:S01]  /*aa20*/  FFMA.FTZ R60, R122, R129, R135 ;  /* 0x000000817a3c7223 */ /* 0x000fe20000010087 */
[----:B------:R-:W-:Y:S02]  /*aa30*/  IMAD.U32 R122, R24, 0x10000, RZ ;  /* 0x00010000187a7824 */ /* 0x000fe400078e00ff */
[----:B------:R-:W-:Y:S01]  /*aa40*/  FMUL.FTZ R134, R64, R132 ;  /* 0x0000008440867220 */ /* 0x000fe20000410000 */
[----:B------:R-:W-:Y:S01]  /*aa50*/  LOP3.LUT R65, R65, 0xffff0000, RZ, 0xc0, !PT ;  /* 0xffff000041417812 */ /* 0x000fe200078ec0ff */
[-C--:B------:R-:W-:Y:S01]  /*aa60*/  FMUL.FTZ R129, R63, R67.reuse ;  /* 0x000000433f817220 */ /* 0x080fe20000410000 */
[----:B------:R-:W-:Y:S01]  /*aa70*/  FFMA.FTZ R63, R124, R67, -R133 ;  /* 0x000000437c3f7223 */ /* 0x000fe20000010885 */
[----:B------:R-:W-:Y:S01]  /*aa80*/  LOP3.LUT R120, R120, 0xffff0000, RZ, 0xc0, !PT ;  /* 0xffff000078787812 */ /* 0x000fe200078ec0ff */
[-C--:B------:R-:W-:Y:S01]  /*aa90*/  FMUL.FTZ R67, R64, R122.reuse ;  /* 0x0000007a40437220 */ /* 0x080fe20000410000 */
[----:B------:R-:W-:Y:S01]  /*aaa0*/  FFMA.FTZ R64, R125, R122, -R134 ;  /* 0x0000007a7d407223 */ /* 0x000fe20000010886 */
[----:B------:R-:W-:Y:S01]  /*aab0*/  FFMA.FTZ R129, R124, R131, R129 ;  /* 0x000000837c817223 */ /* 0x000fe20000010081 */
[C---:B------:R-:W-:Y:S01]  /*aac0*/  FMUL.FTZ R122, R126.reuse, R128 ;  /* 0x000000807e7a7220 */ /* 0x040fe20000410000 */
[----:B------:R-:W-:Y:S01]  /*aad0*/  LOP3.LUT R61, R61, 0xffff0000, RZ, 0xc0, !PT ;  /* 0xffff00003d3d7812 */ /* 0x000fe200078ec0ff */
[C---:B------:R-:W-:Y:S01]  /*aae0*/  FMUL.FTZ R124, R65.reuse, R130 ;  /* 0x00000082417c7220 */ /* 0x040fe20000410000 */
[----:B------:R-:W-:Y:S01]  /*aaf0*/  FMUL.FTZ R65, R65, R120 ;  /* 0x0000007841417220 */ /* 0x000fe20000410000 */
[-C--:B------:R-:W-:Y:S01]  /*ab00*/  FMUL.FTZ R126, R126, R121.reuse ;  /* 0x000000797e7e7220 */ /* 0x080fe20000410000 */
[----:B------:R-:W-:Y:S01]  /*ab10*/  FFMA.FTZ R122, R123, R121, -R122 ;  /* 0x000000797b7a7223 */ /* 0x000fe2000001087a */
[----:B------:R-:W-:-:S02]  /*ab20*/  IMAD.U32 R121, R37, 0x10000, RZ ;  /* 0x0001000025797824 */ /* 0x000fc400078e00ff */
[----:B------:R-:W-:Y:S01]  /*ab30*/  FFMA.FTZ R132, R125, R132, R67 ;  /* 0x000000847d847223 */ /* 0x000fe20000010043 */
[C---:B------:R-:W-:Y:S01]  /*ab40*/  FFMA.FTZ R124, R61.reuse, R120, -R124 ;  /* 0x000000783d7c7223 */ /* 0x040fe2000001087c */
[----:B------:R-:W-:Y:S01]  /*ab50*/  FFMA.FTZ R130, R61, R130, R65 ;  /* 0x000000823d827223 */ /* 0x000fe20000010041 */
[----:B------:R-:W-:Y:S01]  /*ab60*/  IMAD.U32 R67, R25, 0x10000, RZ ;  /* 0x0001000019437824 */ /* 0x000fe200078e00ff */
[----:B------:R-:W-:Y:S01]  /*ab70*/  LOP3.LUT R61, R37, 0xffff0000, RZ, 0xc0, !PT ;  /* 0xffff0000253d7812 */ /* 0x000fe200078ec0ff */
[----:B------:R-:W-:Y:S01]  /*ab80*/  FMUL.FTZ R125, R127, R121 ;  /* 0x000000797f7d7220 */ /* 0x000fe20000410000 */
[----:B------:R-:W-:Y:S01]  /*ab90*/  LOP3.LUT R25, R25, 0xffff0000, RZ, 0xc0, !PT ;  /* 0xffff000019197812 */ /* 0x000fe200078ec0ff */
[-C--:B------:R-:W-:Y:S01]  /*aba0*/  FMUL.FTZ R127, R127, R67.reuse ;  /* 0x000000437f7f7220 */ /* 0x080fe20000410000 */
[----:B------:R-:W-:Y:S01]  /*abb0*/  LOP3.LUT R65, R26, 0xffff0000, RZ, 0xc0, !PT ;  /* 0xffff00001a417812 */ /* 0x000fe200078ec0ff */
[----:B------:R-:W-:Y:S01]  /*abc0*/  FFMA.FTZ R125, R36, R67, -R125 ;  /* 0x00000043247d7223 */ /* 0x000fe2000001087d */
[----:B------:R-:W-:Y:S01]  /*abd0*/  LOP3.LUT R37, R24, 0xffff0000, RZ, 0xc0, !PT ;  /* 0xffff000018257812 */ /* 0x000fe200078ec0ff */
[C---:B------:R-:W-:Y:S01]  /*abe0*/  FMUL.FTZ R24, R38.reuse, R61 ;  /* 0x0000003d26187220 */ /* 0x040fe20000410000 */
[----:B------:R-:W-:Y:S01]  /*abf0*/  FMUL.FTZ R38, R38, R25 ;  /* 0x0000001926267220 */ /* 0x000fe20000410000 */
[C---:B------:R-:W-:Y:S01]  /*ac00*/  FMUL.FTZ R67, R66.reuse, R65 ;  /* 0x0000004142437220 */ /* 0x040fe20000410000 */
[----:B------:R-:W-:Y:S01]  /*ac10*/  FFMA.FTZ R123, R123, R128, R126 ;  /* 0x000000807b7b7223 */ /* 0x000fe2000001007e */
[----:B------:R-:W-:Y:S01]  /*ac20*/  FMUL.FTZ R66, R66, R37 ;  /* 0x0000002542427220 */ /* 0x000fe20000410000 */
        /* <DEDUP_REMOVED lines=11> */
[----:B------:R0:W-:Y:S01]  /*ace0*/  STS.128 [R117+0x12400], R24 ;  /* 0x0124001875007388 */ /* 0x0001e20000000c00 */
[----:B------:R-:W-:-:S02]  /*acf0*/  F2FP.BF16.F32.PACK_AB R38, R38, R127 ;  /* 0x0000007f2626723e */ /* 0x000fc400000010ff */
[----:B------:R-:W-:-:S05]  /*ad00*/  F2FP.BF16.F32.PACK_AB R39, R65, R132 ;  /* 0x000000844127723e */ /* 0x000fca00000010ff */
[----:B------:R0:W-:Y:S02]  /*ad10*/  STS.128 [R119+0x12400], R36 ;  /* 0x0124002477007388 */ /* 0x0001e40000000c00 */
.L_x_4898:
[----:B------:R-:W-:Y:S05]  /*ad20*/  BSYNC B2 ;  /* 0x0000000000027941 */ /* 0x000fea0003800000 */
.L_x_4897:
[----:B------:R-:W-:Y:S04]  /*ad30*/  BSSY B2, `(.L_x_4899) ;  /* 0x0000072000027945 */ /* 0x000fe80003800000 */
[----:B------:R-:W-:Y:S05]  /*ad40*/  @P1 BRA `(.L_x_4900) ;  /* 0x0000000400c01947 */ /* 0x000fea0003800000 */
[----:B0-----:R-:W-:Y:S02]  /*ad50*/  LEA.HI R24, R118, R74, RZ, 0x1d ;  /* 0x0000004a76187211 */ /* 0x001fe400078fe8ff */
[----:B------:R-:W-:Y:S02]  /*ad60*/  LEA.HI R26, R75, R78, RZ, 0x6 ;  /* 0x0000004e4b1a7211 */ /* 0x000fe400078f30ff */
[----:B------:R-:W-:Y:S02]  /*ad70*/  SHF.R.S32.HI R25, RZ, 0x1f, R24 ;  /* 0x0000001fff197819 */ /* 0x000fe40000011418 */
[----:B------:R-:W-:Y:S01]  /*ad80*/  LOP3.LUT R27, R71, 0x38, R76, 0xf8, !PT ;  /* 0x00000038471b7812 */ /* 0x000fe200078ef84c */
[----:B------:R-:W-:Y:S01]  /*ad90*/  IMAD.SHL.U32 R26, R26, 0x80, RZ ;  /* 0x000000801a1a7824 */ /* 0x000fe200078e00ff */
[----:B------:R-:W-:Y:S01]  /*ada0*/  LEA.HI R25, R25, R24, RZ, 0x3 ;  /* 0x0000001819197211 */ /* 0x000fe200078f18ff */
[----:B------:R-:W-:Y:S01]  /*adb0*/  IMAD.SHL.U32 R24, R24, 0x8, RZ ;  /* 0x0000000818187824 */ /* 0x000fe200078e00ff */
[----:B------:R-:W-:-:S02]  /*adc0*/  LOP3.LUT R36, R27, R70, RZ, 0x3c, !PT ;  /* 0x000000461b247212 */ /* 0x000fc400078e3cff */
[----:B------:R-:W-:Y:S01]  /*add0*/  LOP3.LUT R37, R26, 0xffffe000, RZ, 0xc0, !PT ;  /* 0xffffe0001a257812 */ /* 0x000fe200078ec0ff */
[----:B------:R-:W-:Y:S01]  /*ade0*/  IMAD.SHL.U32 R26, R25, 0x400, RZ ;  /* 0x00000400191a7824 */ /* 0x000fe200078e00ff */
[----:B------:R-:W-:Y:S02]  /*adf0*/  LOP3.LUT R25, R71, 0x38, R24, 0xf8, !PT ;  /* 0x0000003847197812 */ /* 0x000fe400078ef818 */
[----:B------:R-:W-:Y:S01]  /*ae00*/  R2UR UR4, R206 ;  /* 0x00000000ce0472ca */ /* 0x000fe200000e0000 */
[----:B------:R-:W-:Y:S01]  /*ae10*/  IMAD R37, R204, 0x200, R37 ;  /* 0x00000200cc257824 */ /* 0x000fe200078e0225 */
[----:B------:R-:W-:Y:S02]  /*ae20*/  LOP3.LUT R27, R26, 0x7fffe000, RZ, 0xc0, !PT ;  /* 0x7fffe0001a1b7812 */ /* 0x000fe400078ec0ff */
[----:B------:R-:W-:Y:S01]  /*ae30*/  LOP3.LUT R24, R25, R70, RZ, 0x3c, !PT ;  /* 0x0000004619187212 */ /* 0x000fe200078e3cff */
[----:B------:R-:W-:Y:S01]  /*ae40*/  IMAD.IADD R36, R37, 0x1, R36 ;  /* 0x0000000125247824 */ /* 0x000fe200078e0224 */
[----:B------:R-:W-:Y:S01]  /*ae50*/  SHF.R.U64 R62, R40, 0x10, R41 ;  /* 0x00000010283e7819 */ /* 0x000fe20000001229 */
[----:B------:R-:W-:Y:S01]  /*ae60*/  IMAD R27, R204, 0x200, R27 ;  /* 0x00000200cc1b7824 */ /* 0x000fe200078e021b */
[----:B------:R-:W-:-:S02]  /*ae70*/  SHF.R.U64 R40, R28, 0x10, R29 ;  /* 0x000000101c287819 */ /* 0x000fc4000000121d */
[----:B------:R-:W-:Y:S01]  /*ae80*/  SHF.R.U32.HI R29, RZ, 0x10, R29 ;  /* 0x00000010ff1d7819 */ /* 0x000fe2000001161d */
[----:B------:R-:W-:Y:S01]  /*ae90*/  IMAD.IADD R61, R27, 0x1, R24 ;  /* 0x000000011b3d7824 */ /* 0x000fe200078e0218 */
[----:B------:R-:W-:Y:S02]  /*aea0*/  SHF.R.U32.HI R63, RZ, 0x10, R41 ;  /* 0x00000010ff3f7819 */ /* 0x000fe40000011629 */
[----:B------:R-:W-:Y:S02]  /*aeb0*/  LEA R60, R36, UR4, 0x1 ;  /* 0x00000004243c7c11 */ /* 0x000fe4000f8e08ff */
[----:B------:R-:W-:Y:S02]  /*aec0*/  LEA R61, R61, UR39, 0x1 ;  /* 0x000000273d3d7c11 */ /* 0x000fe4000f8e08ff */
[----:B------:R-:W-:Y:S01]  /*aed0*/  PRMT R115, R115, 0x5410, R62 ;  /* 0x0000541073737816 */ /* 0x000fe2000000003e */
[----:B------:R-:W0:Y:S01]  /*aee0*/  LDS.128 R24, [R60] ;  /* 0x000000003c187984 */ /* 0x000e220000000c00 */
[----:B------:R-:W-:-:S02]  /*aef0*/  PRMT R111, R111, 0x5410, R40 ;  /* 0x000054106f6f7816 */ /* 0x000fc40000000028 */
[----:B------:R-:W-:Y:S01]  /*af00*/  SHF.R.U64 R41, R42, 0x10, R43 ;  /* 0x000000102a297819 */ /* 0x000fe2000000122b */
[----:B------:R-:W1:Y:S01]  /*af10*/  LDS.128 R36, [R61+0x12400] ;  /* 0x012400003d247984 */ /* 0x000e620000000c00 */
[----:B------:R-:W-:Y:S01]  /*af20*/  SHF.R.U64 R28, R30, 0x10, R31 ;  /* 0x000000101e1c7819 */ /* 0x000fe2000000121f */
[----:B------:R-:W-:Y:S01]  /*af30*/  IMAD.U32 R65, R111, 0x10000, RZ ;  /* 0x000100006f417824 */ /* 0x000fe200078e00ff */
[----:B------:R-:W-:Y:S02]  /*af40*/  PRMT R112, R112, 0x5410, R29 ;  /* 0x0000541070707816 */ /* 0x000fe4000000001d */
[----:B------:R-:W-:Y:S02]  /*af50*/  SHF.R.U32.HI R31, RZ, 0x10, R31 ;  /* 0x00000010ff1f7819 */ /* 0x000fe4000001161f */
[----:B------:R-:W-:Y:S01]  /*af60*/  PRMT R114, R114, 0x5410, R63 ;  /* 0x0000541072727816 */ /* 0x000fe2000000003f */
[----:B------:R-:W-:Y:S01]  /*af70*/  IMAD.U32 R63, R115, 0x10000, RZ ;  /* 0x00010000733f7824 */ /* 0x000fe200078e00ff */
[----:B------:R-:W-:Y:S01]  /*af80*/  SHF.R.U32.HI R42, RZ, 0x10, R43 ;  /* 0x00000010ff2a7819 */ /* 0x000fe2000001162b */
[----:B------:R-:W-:Y:S01]  /*af90*/  IMAD.U32 R62, R112, 0x10000, RZ ;  /* 0x00010000703e7824 */ /* 0x000fe200078e00ff */
[----:B------:R-:W-:-:S02]  /*afa0*/  PRMT R116, R116, 0x5410, R41 ;  /* 0x0000541074747816 */ /* 0x000fc40000000029 */
[----:B------:R-:W-:Y:S02]  /*afb0*/  PRMT R109, R109, 0x5410, R28 ;  /* 0x000054106d6d7816 */ /* 0x000fe4000000001c */
[----:B------:R-:W-:Y:S02]  /*afc0*/  PRMT R110, R110, 0x5410, R31 ;  /* 0x000054106e6e7816 */ /* 0x000fe4000000001f */
[----:B------:R-:W-:Y:S02]  /*afd0*/  PRMT R113, R113, 0x5410, R42 ;  /* 0x0000541071717816 */ /* 0x000fe4000000002a */
[----:B------:R-:W-:Y:S01]  /*afe0*/  LOP3.LUT R111, R111, 0xffff0000, RZ, 0xc0, !PT ;  /* 0xffff00006f6f7812 */ /* 0x000fe200078ec0ff */
[----:B------:R-:W-:Y:S01]  /*aff0*/  IMAD.U32 R64, R110, 0x10000, RZ ;  /* 0x000100006e407824 */ /* 0x000fe200078e00ff */
[----:B------:R-:W-:Y:S02]  /*b000*/  LOP3.LUT R115, R115, 0xffff0000, RZ, 0xc0, !PT ;  /* 0xffff000073737812 */ /* 0x000fe400078ec0ff */
[----:B------:R-:W-:-:S02]  /*b010*/  LOP3.LUT R112, R112, 0xffff0000, RZ, 0xc0, !PT ;  /* 0xffff000070707812 */ /* 0x000fc400078ec0ff */
        /* <DEDUP_REMOVED lines=13> */
[----:B------:R-:W-:Y:S02]  /*b0f0*/  IMAD.U32 R43, R39, 0x10000, RZ ;  /* 0x00010000272b7824 */ /* 0x000fe400078e00ff */
[C---:B------:R-:W-:Y:S01]  /*b100*/  FFMA.FTZ R67, R28.reuse, R63, -R67 ;  /* 0x0000003f1c437223 */ /* 0x040fe20000010843 */
[----:B------:R-:W-:Y:S01]  /*b110*/  FFMA.FTZ R117, R28, R65, R117 ;  /* 0x000000411c757223 */ /* 0x000fe20000010075 */
[----:B------:R-:W-:Y:S02]  /*b120*/  IMAD.U32 R28, R113, 0x10000, RZ ;  /* 0x00010000711c7824 */ /* 0x000fe400078e00ff */
[-C--:B------:R-:W-:Y:S01]  /*b130*/  FMUL.FTZ R120, R41, R40.reuse ;  /* 0x0000002829787220 */ /* 0x080fe20000410000 */
[----:B------:R-:W-:Y:S01]  /*b140*/  FFMA.FTZ R66, R29, R40, -R66 ;  /* 0x000000281d427223 */ /* 0x000fe20000010842 */
[----:B------:R-:W-:Y:S01]  /*b150*/  FMUL.FTZ R40, R43, R64 ;  /* 0x000000402b287220 */ /* 0x000fe20000410000 */
[----:B------:R-:W-:-:S02]  /*b160*/  IMAD.U32 R31, R27, 0x10000, RZ ;  /* 0x000100001b1f7824 */ /* 0x000fc400078e00ff */
[----:B------:R-:W-:Y:S01]  /*b170*/  FMUL.FTZ R43, R43, R28 ;  /* 0x0000001c2b2b7220 */ /* 0x000fe20000410000 */
[----:B------:R-:W-:Y:S01]  /*b180*/  LOP3.LUT R114, R114, 0xffff0000, RZ, 0xc0, !PT ;  /* 0xffff000072727812 */ /* 0x000fe200078ec0ff */
[----:B------:R-:W-:Y:S01]  /*b190*/  FFMA.FTZ R120, R29, R62, R120 ;  /* 0x0000003e1d787223 */ /* 0x000fe20000010078 */
[C---:B------:R-:W-:Y:S01]  /*b1a0*/  FFMA.FTZ R62, R31.reuse, R28, -R40 ;  /* 0x0000001c1f3e7223 */ /* 0x040fe20000010828 */
[----:B------:R-:W-:Y:S01]  /*b1b0*/  FFMA.FTZ R64, R31, R64, R43 ;  /* 0x000000401f407223 */ /* 0x000fe2000001002b */
[C---:B------:R-:W-:Y:S01]  /*b1c0*/  FMUL.FTZ R29, R36.reuse, R111 ;  /* 0x0000006f241d7220 */ /* 0x040fe20000410000 */
[----:B------:R-:W-:Y:S01]  /*b1d0*/  FMUL.FTZ R41, R36, R115 ;  /* 0x0000007324297220 */ /* 0x000fe20000410000 */
[----:B------:R-:W-:Y:S02]  /*b1e0*/  IMAD.U32 R42, R38, 0x10000, RZ ;  /* 0x00010000262a7824 */ /* 0x000fe400078e00ff */
[----:B------:R-:W-:Y:S01]  /*b1f0*/  FMUL.FTZ R40, R37, R112 ;  /* 0x0000007025287220 */ /* 0x000fe20000410000 */
[----:B------:R-:W-:-:S02]  /*b200*/  IMAD.U32 R31, R109, 0x10000, RZ ;  /* 0x000100006d1f7824 */ /* 0x000fc400078e00ff */
[-C--:B------:R-:W-:Y:S01]  /*b210*/  FMUL.FTZ R43, R37, R114.reuse ;  /* 0x00000072252b7220 */ /* 0x080fe20000410000 */
[C---:B------:R-:W-:Y:S01]  /*b220*/  FFMA.FTZ R28, R24.reuse, R115, -R29 ;  /* 0x00000073181c7223 */ /* 0x040fe2000001081d */
[----:B------:R-:W-:Y:S01]  /*b230*/  FFMA.FTZ R36, R24, R111, R41 ;  /* 0x0000006f18247223 */ /* 0x000fe20000010029 */
[----:B------:R-:W-:Y:S01]  /*b240*/  IMAD.U32 R30, R26, 0x10000, RZ ;  /* 0x000100001a1e7824 */ /* 0x000fe200078e00ff */
[----:B------:R-:W-:Y:S01]  /*b250*/  LOP3.LUT R38, R38, 0xffff0000, RZ, 0xc0, !PT ;  /* 0xffff000026267812 */ /* 0x000fe200078ec0ff */
[----:B------:R-:W-:Y:S01]  /*b260*/  IMAD.U32 R29, R116, 0x10000, RZ ;  /* 0x00010000741d7824 */ /* 0x000fe200078e00ff */
[----:B------:R-:W-:Y:S01]  /*b270*/  LOP3.LUT R39, R39, 0xffff0000, RZ, 0xc0, !PT ;  /* 0xffff000027277812 */ /* 0x000fe200078ec0ff */
[C---:B------:R-:W-:Y:S01]  /*b280*/  FMUL.FTZ R41, R42.reuse, R31 ;  /* 0x0000001f2a297220 */ /* 0x040fe20000410000 */
[C---:B------:R-:W-:Y:S01]  /*b290*/  FFMA.FTZ R37, R25.reuse, R114, -R40 ;  /* 0x0000007219257223 */ /* 0x040fe20000010828 */
[----:B------:R-:W-:Y:S01]  /*b2a0*/  FFMA.FTZ R43, R25, R112, R43 ;  /* 0x00000070192b7223 */ /* 0x000fe2000001002b */
[----:B------:R-:W-:Y:S01]  /*b2b0*/  LOP3.LUT R109, R109, 0xffff0000, RZ, 0xc0, !PT ;  /* 0xffff00006d6d7812 */ /* 0x000fe200078ec0ff */
[-C--:B------:R-:W-:Y:S01]  /*b2c0*/  FMUL.FTZ R63, R42, R29.reuse ;  /* 0x0000001d2a3f7220 */ /* 0x080fe20000410000 */
[----:B------:R-:W-:Y:S01]  /*b2d0*/  LOP3.LUT R25, R116, 0xffff0000, RZ, 0xc0, !PT ;  /* 0xffff000074197812 */ /* 0x000fe200078ec0ff */
[----:B------:R-:W-:Y:S01]  /*b2e0*/  FFMA.FTZ R41, R30, R29, -R41 ;  /* 0x0000001d1e297223 */ /* 0x000fe20000010829 */
[----:B------:R-:W-:Y:S01]  /*b2f0*/  LOP3.LUT R24, R113, 0xffff0000, RZ, 0xc0, !PT ;  /* 0xffff000071187812 */ /* 0x000fe200078ec0ff */
[----:B------:R-:W-:Y:S01]  /*b300*/  FMUL.FTZ R29, R38, R109 ;  /* 0x0000006d261d7220 */ /* 0x000fe20000410000 */
[----:B------:R-:W-:Y:S01]  /*b310*/  LOP3.LUT R26, R26, 0xffff0000, RZ, 0xc0, !PT ;  /* 0xffff00001a1a7812 */ /* 0x000fe200078ec0ff */
[----:B------:R-:W-:Y:S01]  /*b320*/  FMUL.FTZ R42, R39, R110 ;  /* 0x0000006e272a7220 */ /* 0x000fe20000410000 */
[----:B------:R-:W-:Y:S01]  /*b330*/  LOP3.LUT R27, R27, 0xffff0000, RZ, 0xc0, !PT ;  /* 0xffff00001b1b7812 */ /* 0x000fe200078ec0ff */
[----:B------:R-:W-:Y:S01]  /*b340*/  FMUL.FTZ R40, R38, R25 ;  /* 0x0000001926287220 */ /* 0x000fe20000410000 */
[-C--:B------:R-:W-:Y:S01]  /*b350*/  FMUL.FTZ R39, R39, R24.reuse ;  /* 0x0000001827277220 */ /* 0x080fe20000410000 */
[----:B------:R-:W-:Y:S01]  /*b360*/  FFMA.FTZ R30, R30, R31, R63 ;  /* 0x0000001f1e1e7223 */ /* 0x000fe2000001003f */
        /* <DEDUP_REMOVED lines=14> */
.L_x_4900:
[----:B------:R-:W-:Y:S05]  /*b450*/  BSYNC B2 ;  /* 0x0000000000027941 */ /* 0x000fea0003800000 */
.L_x_4899:
[----:B------:R-:W-:Y:S05]  /*b460*/  @P2 BRA `(.L_x_4896) ;  /* 0x0000000400c02947 */ /* 0x000fea0003800000 */
[----:B------:R-:W-:Y:S02]  /*b470*/  LEA.HI R118, R118, R69, RZ, 0x1d ;  /* 0x0000004576767211 */ /* 0x000fe400078fe8ff */
[----:B01----:R-:W-:Y:S02]  /*b480*/  LEA.HI R24, R21, R20, RZ, 0x6 ;  /* 0x0000001415187211 */ /* 0x003fe400078f30ff */
[----:B------:R-:W-:Y:S02]  /*b490*/  SHF.R.S32.HI R25, RZ, 0x1f, R118 ;  /* 0x0000001fff197819 */ /* 0x000fe40000011476 */
[----:B------:R-:W-:Y:S01]  /*b4a0*/  LOP3.LUT R27, R71, 0x38, R68, 0xf8, !PT ;  /* 0x00000038471b7812 */ /* 0x000fe200078ef844 */
[----:B------:R-:W-:Y:S01]  /*b4b0*/  IMAD.SHL.U32 R24, R24, 0x80, RZ ;  /* 0x0000008018187824 */ /* 0x000fe200078e00ff */
[----:B------:R-:W-:Y:S01]  /*b4c0*/  LEA.HI R25, R25, R118, RZ, 0x3 ;  /* 0x0000007619197211 */ /* 0x000fe200078f18ff */
[----:B------:R-:W-:Y:S01]  /*b4d0*/  IMAD.SHL.U32 R118, R118, 0x8, RZ ;  /* 0x0000000876767824 */ /* 0x000fe200078e00ff */
[----:B------:R-:W-:-:S02]  /*b4e0*/  R2UR UR4, R206 ;  /* 0x00000000ce0472ca */ /* 0x000fc400000e0000 */
[----:B------:R-:W-:Y:S01]  /*b4f0*/  LOP3.LUT R29, R24, 0xffffe000, RZ, 0xc0, !PT ;  /* 0xffffe000181d7812 */ /* 0x000fe200078ec0ff */
[----:B------:R-:W-:Y:S01]  /*b500*/  IMAD.SHL.U32 R25, R25, 0x400, RZ ;  /* 0x0000040019197824 */ /* 0x000fe200078e00ff */
[----:B------:R-:W-:Y:S02]  /*b510*/  LOP3.LUT R71, R71, 0x38, R118, 0xf8, !PT ;  /* 0x0000003847477812 */ /* 0x000fe400078ef876 */
[-C--:B------:R-:W-:Y:S01]  /*b520*/  LOP3.LUT R24, R27, R70.reuse, RZ, 0x3c, !PT ;  /* 0x000000461b187212 */ /* 0x080fe200078e3cff */
[----:B------:R-:W-:Y:S01]  /*b530*/  IMAD R29, R204, 0x200, R29 ;  /* 0x00000200cc1d7824 */ /* 0x000fe200078e021d */
[----:B------:R-:W-:Y:S02]  /*b540*/  LOP3.LUT R25, R25, 0x7fffe000, RZ, 0xc0, !PT ;  /* 0x7fffe00019197812 */ /* 0x000fe400078ec0ff */
[----:B------:R-:W-:Y:S01]  /*b550*/  LOP3.LUT R70, R71, R70, RZ, 0x3c, !PT ;  /* 0x0000004647467212 */ /* 0x000fe200078e3cff */
[----:B------:R-:W-:Y:S01]  /*b560*/  IMAD.IADD R24, R29, 0x1, R24 ;  /* 0x000000011d187824 */ /* 0x000fe200078e0218 */
[----:B------:R-:W-:Y:S01]  /*b570*/  SHF.R.U64 R39, R32, 0x10, R33 ;  /* 0x0000001020277819 */ /* 0x000fe20000001221 */
[----:B------:R-:W-:Y:S01]  /*b580*/  IMAD R25, R204, 0x200, R25 ;  /* 0x00000200cc197824 */ /* 0x000fe200078e0219 */
[----:B------:R-:W-:-:S02]  /*b590*/  SHF.R.U64 R43, R44, 0x10, R45 ;  /* 0x000000102c2b7819 */ /* 0x000fc4000000122d */
[----:B------:R-:W-:Y:S01]  /*b5a0*/  LEA R36, R24, UR4, 0x1 ;  /* 0x0000000418247c11 */ /* 0x000fe2000f8e08ff */
[----:B------:R-:W-:Y:S01]  /*b5b0*/  IMAD.IADD R37, R25, 0x1, R70 ;  /* 0x0000000119257824 */ /* 0x000fe200078e0246 */
[----:B------:R-:W-:Y:S02]  /*b5c0*/  PRMT R98, R98, 0x5410, R39 ;  /* 0x0000541062627816 */ /* 0x000fe40000000027 */
[----:B------:R-:W-:Y:S01]  /*b5d0*/  SHF.R.U32.HI R44, RZ, 0x10, R45 ;  /* 0x00000010ff2c7819 */ /* 0x000fe2000001162d */
[----:B------:R-:W0:Y:S01]  /*b5e0*/  LDS.128 R24, [R36] ;  /* 0x0000000024187984 */ /* 0x000e220000000c00 */
[----:B------:R-:W-:Y:S01]  /*b5f0*/  LEA R37, R37, UR39, 0x1 ;  /* 0x0000002725257c11 */ /* 0x000fe2000f8e08ff */
[----:B------:R-:W-:Y:S01]  /*b600*/  IMAD.U32 R45, R98, 0x10000, RZ ;  /* 0x00010000622d7824 */ /* 0x000fe200078e00ff */
[----:B------:R-:W-:Y:S02]  /*b610*/  SHF.R.U32.HI R32, RZ, 0x10, R33 ;  /* 0x00000010ff207819 */ /* 0x000fe40000011621 */
[----:B------:R-:W-:Y:S01]  /*b620*/  PRMT R94, R94, 0x5410, R43 ;  /* 0x000054105e5e7816 */ /* 0x000fe2000000002b */
[----:B------:R-:W1:Y:S01]  /*b630*/  LDS.128 R28, [R37+0x12400] ;  /* 0x01240000251c7984 */ /* 0x000e620000000c00 */
[----:B------:R-:W-:-:S02]  /*b640*/  PRMT R99, R99, 0x5410, R32 ;  /* 0x0000541063637816 */ /* 0x000fc40000000020 */
[----:B------:R-:W-:Y:S01]  /*b650*/  SHF.R.U64 R33, R34, 0x10, R35 ;  /* 0x0000001022217819 */ /* 0x000fe20000001223 */
[----:B------:R-:W-:Y:S01]  /*b660*/  IMAD.U32 R43, R94, 0x10000, RZ ;  /* 0x000100005e2b7824 */ /* 0x000fe200078e00ff */
[----:B------:R-:W-:Y:S02]  /*b670*/  SHF.R.U64 R41, R46, 0x10, R47 ;  /* 0x000000102e297819 */ /* 0x000fe4000000122f */
[----:B------:R-:W-:Y:S02]  /*b680*/  SHF.R.U32.HI R34, RZ, 0x10, R35 ;  /* 0x00000010ff227819 */ /* 0x000fe40000011623 */
[----:B------:R-:W-:Y:S02]  /*b690*/  SHF.R.U32.HI R46, RZ, 0x10, R47 ;  /* 0x00000010ff2e7819 */ /* 0x000fe4000001162f */
[----:B------:R-:W-:Y:S02]  /*b6a0*/  LOP3.LUT R47, R98, 0xffff0000, RZ, 0xc0, !PT ;  /* 0xffff0000622f7812 */ /* 0x000fe400078ec0ff */
[----:B------:R-:W-:-:S02]  /*b6b0*/  PRMT R95, R95, 0x5410, R44 ;  /* 0x000054105f5f7816 */ /* 0x000fc4000000002c */
[----:B------:R-:W-:Y:S02]  /*b6c0*/  PRMT R97, R97, 0x5410, R34 ;  /* 0x0000541061617816 */ /* 0x000fe40000000022 */
[----:B------:R-:W-:Y:S02]  /*b6d0*/  PRMT R96, R96, 0x5410, R33 ;  /* 0x0000541060607816 */ /* 0x000fe40000000021 */
[----:B------:R-:W-:Y:S01]  /*b6e0*/  PRMT R92, R92, 0x5410, R41 ;  /* 0x000054105c5c7816 */ /* 0x000fe20000000029 */
[----:B------:R-:W-:Y:S01]  /*b6f0*/  IMAD.U32 R42, R97, 0x10000, RZ ;  /* 0x00010000612a7824 */ /* 0x000fe200078e00ff */
[----:B------:R-:W-:Y:S01]  /*b700*/  PRMT R93, R93, 0x5410, R46 ;  /* 0x000054105d5d7816 */ /* 0x000fe2000000002e */
        /* <DEDUP_REMOVED lines=15> */
[----:B------:R-:W-:Y:S01]  /*b800*/  LOP3.LUT R43, R94, 0xffff0000, RZ, 0xc0, !PT ;  /* 0xffff00005e2b7812 */ /* 0x000fe200078ec0ff */
[----:B------:R-:W-:Y:S01]  /*b810*/  FFMA.FTZ R63, R32, R45, R63 ;  /* 0x0000002d203f7223 */ /* 0x000fe2000001003f */
[----:B------:R-:W-:Y:S02]  /*b820*/  IMAD.U32 R32, R95, 0x10000, RZ ;  /* 0x000100005f207824 */ /* 0x000fe400078e00ff */
[----:B------:R-:W-:Y:S02]  /*b830*/  IMAD.U32 R41, R31, 0x10000, RZ ;  /* 0x000100001f297824 */ /* 0x000fe400078e00ff */
[-C--:B------:R-:W-:Y:S01]  /*b840*/  FMUL.FTZ R45, R28, R43.reuse ;  /* 0x0000002b1c2d7220 */ /* 0x080fe20000410000 */
[C---:B------:R-:W-:Y:S01]  /*b850*/  FMUL.FTZ R28, R39.reuse, R38 ;  /* 0x00000026271c7220 */ /* 0x040fe20000410000 */
[C---:B------:R-:W-:Y:S01]  /*b860*/  FFMA.FTZ R44, R24.reuse, R43, -R65 ;  /* 0x0000002b182c7223 */ /* 0x040fe20000010841 */
[-C--:B------:R-:W-:Y:S01]  /*b870*/  FMUL.FTZ R39, R39, R32.reuse ;  /* 0x0000002027277220 */ /* 0x080fe20000410000 */
[----:B------:R-:W-:Y:S01]  /*b880*/  FFMA.FTZ R46, R24, R47, R45 ;  /* 0x0000002f182e7223 */ /* 0x000fe2000001002d */
[----:B------:R-:W-:Y:S01]  /*b890*/  FFMA.FTZ R43, R33, R32, -R28 ;  /* 0x00000020212b7223 */ /* 0x000fe2000001081c */
[----:B------:R-:W-:-:S02]  /*b8a0*/  IMAD.U32 R28, R93, 0x10000, RZ ;  /* 0x000100005d1c7824 */ /* 0x000fc400078e00ff */
[----:B------:R-:W-:Y:S01]  /*b8b0*/  FMUL.FTZ R60, R41, R42 ;  /* 0x0000002a293c7220 */ /* 0x000fe20000410000 */
[----:B------:R-:W-:Y:S01]  /*b8c0*/  LOP3.LUT R32, R99, 0xffff0000, RZ, 0xc0, !PT ;  /* 0xffff000063207812 */ /* 0x000fe200078ec0ff */
[----:B------:R-:W-:Y:S01]  /*b8d0*/  FFMA.FTZ R38, R33, R38, R39 ;  /* 0x0000002621267223 */ /* 0x000fe20000010027 */
[----:B------:R-:W-:Y:S01]  /*b8e0*/  LOP3.LUT R24, R95, 0xffff0000, RZ, 0xc0, !PT ;  /* 0xffff00005f187812 */ /* 0x000fe200078ec0ff */
[-C--:B------:R-:W-:Y:S01]  /*b8f0*/  FMUL.FTZ R62, R41, R28.reuse ;  /* 0x0000001c293e7220 */ /* 0x080fe20000410000 */
[----:B------:R-:W-:Y:S01]  /*b900*/  FFMA.FTZ R60, R35, R28, -R60 ;  /* 0x0000001c233c7223 */ /* 0x000fe2000001083c */
[C---:B------:R-:W-:Y:S01]  /*b910*/  FMUL.FTZ R28, R29.reuse, R32 ;  /* 0x000000201d1c7220 */ /* 0x040fe20000410000 */
[----:B------:R-:W-:Y:S02]  /*b920*/  IMAD.U32 R40, R30, 0x10000, RZ ;  /* 0x000100001e287824 */ /* 0x000fe400078e00ff */
[----:B------:R-:W-:Y:S01]  /*b930*/  FMUL.FTZ R29, R29, R24 ;  /* 0x000000181d1d7220 */ /* 0x000fe20000410000 */
[----:B------:R-:W-:-:S02]  /*b940*/  IMAD.U32 R39, R96, 0x10000, RZ ;  /* 0x0001000060277824 */ /* 0x000fc400078e00ff */
[----:B------:R-:W-:Y:S01]  /*b950*/  FFMA.FTZ R62, R35, R42, R62 ;  /* 0x0000002a233e7223 */ /* 0x000fe2000001003e */
[----:B------:R-:W-:Y:S02]  /*b960*/  IMAD.U32 R33, R92, 0x10000, RZ ;  /* 0x000100005c217824 */ /* 0x000fe400078e00ff */
[C---:B------:R-:W-:Y:S01]  /*b970*/  FFMA.FTZ R42, R25.reuse, R24, -R28 ;  /* 0x00000018192a7223 */ /* 0x040fe2000001081c */
[----:B------:R-:W-:Y:S01]  /*b980*/  FFMA.FTZ R35, R25, R32, R29 ;  /* 0x0000002019237223 */ /* 0x000fe2000001001d */
[----:B------:R-:W-:Y:S01]  /*b990*/  IMAD.U32 R34, R26, 0x10000, RZ ;  /* 0x000100001a227824 */ /* 0x000fe200078e00ff */
[----:B------:R-:W-:Y:S01]  /*b9a0*/  LOP3.LUT R30, R30, 0xffff0000, RZ, 0xc0, !PT ;  /* 0xffff00001e1e7812 */ /* 0x000fe200078ec0ff */
[C---:B------:R-:W-:Y:S01]  /*b9b0*/  FMUL.FTZ R41, R40.reuse, R39 ;  /* 0x0000002728297220 */ /* 0x040fe20000410000 */
[----:B------:R-:W-:Y:S01]  /*b9c0*/  LOP3.LUT R31, R31, 0xffff0000, RZ, 0xc0, !PT ;  /* 0xffff00001f1f7812 */ /* 0x000fe200078ec0ff */
[-C--:B------:R-:W-:Y:S01]  /*b9d0*/  FMUL.FTZ R45, R40, R33.reuse ;  /* 0x00000021282d7220 */ /* 0x080fe20000410000 */
[----:B------:R-:W-:Y:S01]  /*b9e0*/  LOP3.LUT R29, R96, 0xffff0000, RZ, 0xc0, !PT ;  /* 0xffff0000601d7812 */ /* 0x000fe200078ec0ff */
[C---:B------:R-:W-:Y:S01]  /*b9f0*/  FFMA.FTZ R41, R34.reuse, R33, -R41 ;  /* 0x0000002122297223 */ /* 0x040fe20000010829 */
[----:B------:R-:W-:Y:S01]  /*ba00*/  LOP3.LUT R28, R97, 0xffff0000, RZ, 0xc0, !PT ;  /* 0xffff0000611c7812 */ /* 0x000fe200078ec0ff */
[----:B------:R-:W-:Y:S01]  /*ba10*/  FFMA.FTZ R45, R34, R39, R45 ;  /* 0x00000027222d7223 */ /* 0x000fe2000001002d */
[----:B------:R-:W-:Y:S01]  /*ba20*/  LOP3.LUT R25, R92, 0xffff0000, RZ, 0xc0, !PT ;  /* 0xffff00005c197812 */ /* 0x000fe200078ec0ff */
[----:B------:R-:W-:Y:S01]  /*ba30*/  FMUL.FTZ R33, R30, R29 ;  /* 0x0000001d1e217220 */ /* 0x000fe20000410000 */
[----:B------:R-:W-:Y:S01]  /*ba40*/  LOP3.LUT R24, R93, 0xffff0000, RZ, 0xc0, !PT ;  /* 0xffff00005d187812 */ /* 0x000fe200078ec0ff */
[----:B------:R-:W-:Y:S01]  /*ba50*/  FMUL.FTZ R34, R31, R28 ;  /* 0x0000001c1f227220 */ /* 0x000fe20000410000 */
[----:B------:R-:W-:Y:S01]  /*ba60*/  LOP3.LUT R26, R26, 0xffff0000, RZ, 0xc0, !PT ;  /* 0xffff00001a1a7812 */ /* 0x000fe200078ec0ff */
[----:B------:R-:W-:-:S02]  /*ba70*/  FMUL.FTZ R32, R30, R25 ;  /* 0x000000191e207220 */ /* 0x000fc40000410000 */
[-C--:B------:R-:W-:Y:S01]  /*ba80*/  FMUL.FTZ R39, R31, R24.reuse ;  /* 0x000000181f277220 */ /* 0x080fe20000410000 */
[C---:B------:R-:W-:Y:S01]  /*ba90*/  FFMA.FTZ R31, R27.reuse, R24, -R34 ;  /* 0x000000181b1f7223 */ /* 0x040fe20000010822 */
[C---:B------:R-:W-:Y:S01]  /*baa0*/  FFMA.FTZ R30, R26.reuse, R25, -R33 ;  /* 0x000000191a1e7223 */ /* 0x040fe20000010821 */
        /* <DEDUP_REMOVED lines=12> */
.L_x_4896:
[----:B------:R-:W-:Y:S05]  /*bb70*/  BSYNC B1 ;  /* 0x0000000000017941 */ /* 0x000fea0003800000 */
.L_x_4895:
[----:B-12---:R-:W-:-:S05]  /*bb80*/  VIADD R29, R195, 0x40 ;  /* 0x00000040c31d7836 */ /* 0x006fca0000000000 */
[----:B------:R-:W-:-:S13]  /*bb90*/  ISETP.GE.AND P0, PT, R29, R100, PT ;  /* 0x000000641d00720c */ /* 0x000fda0003f06270 */
[----:B------:R-:W-:Y:S05]  /*bba0*/  @P0 BRA `(.L_x_4877) ;  /* 0x0000001400680947 */ /* 0x000fea0003800000 */
[----:B------:R-:W1:Y:S01]  /*bbb0*/  LDC R32, c[0x0][0x3f4] ;  /* 0x0000fd00ff207b82 */ /* 0x000e620000000800 */
[----:B0-----:R-:W-:Y:S01]  /*bbc0*/  SHF.R.S32.HI R24, RZ, 0x1f, R29 ;  /* 0x0000001fff187819 */ /* 0x001fe2000001141d */
[----:B------:R-:W-:Y:S01]  /*bbd0*/  IMAD.SHL.U32 R33, R29, 0x40, RZ ;  /* 0x000000401d217824 */ /* 0x000fe200078e00ff */
[----:B------:R-:W-:Y:S01]  /*bbe0*/  BSSY B1, `(.L_x_4901) ;  /* 0x0000076000017945 */ /* 0x000fe20003800000 */
[C---:B------:R-:W-:Y:S01]  /*bbf0*/  VIADD R25, R77.reuse, 0x20 ;  /* 0x000000204d197836 */ /* 0x040fe20000000000 */
[----:B------:R-:W-:Y:S01]  /*bc00*/  LEA.HI R24, R24, R29, RZ, 0x3 ;  /* 0x0000001d18187211 */ /* 0x000fe200078f18ff */
[----:B------:R-:W-:Y:S01]  /*bc10*/  VIADD R27, R77, 0x40 ;  /* 0x000000404d1b7836 */ /* 0x000fe20000000000 */
[----:B------:R-:W-:-:S03]  /*bc20*/  LOP3.LUT R33, R33, 0x1c0, RZ, 0xc0, !PT ;  /* 0x000001c021217812 */ /* 0x000fc600078ec0ff */
[----:B------:R-:W-:Y:S01]  /*bc30*/  IMAD.SHL.U32 R24, R24, 0x40, RZ ;  /* 0x0000004018187824 */ /* 0x000fe200078e00ff */
[----:B------:R-:W-:-:S04]  /*bc40*/  SHF.R.U32.HI R34, RZ, 0x3, R33 ;  /* 0x00000003ff227819 */ /* 0x000fc80000011621 */
[----:B------:R-:W-:Y:S02]  /*bc50*/  LOP3.LUT R35, R24, 0xfffffe00, RZ, 0xc0, !PT ;  /* 0xfffffe0018237812 */ /* 0x000fe400078ec0ff */
[-C--:B-1----:R-:W-:Y:S02]  /*bc60*/  ISETP.GE.AND P0, PT, R77, R32.reuse, PT ;  /* 0x000000204d00720c */ /* 0x082fe40003f06270 */
[-C--:B------:R-:W-:Y:S02]  /*bc70*/  ISETP.GE.AND P1, PT, R25, R32.reuse, PT ;  /* 0x000000201900720c */ /* 0x080fe40003f26270 */
[----:B------:R-:W-:-:S09]  /*bc80*/  ISETP.GE.AND P2, PT, R27, R32, PT ;  /* 0x000000201b00720c */ /* 0x000fd20003f46270 */
[----:B------:R-:W-:Y:S05]  /*bc90*/  @P0 BRA `(.L_x_4902) ;  /* 0x0000000400a80947 */ /* 0x000fea0003800000 */
[----:B------:R-:W-:Y:S02]  /*bca0*/  LEA.HI R24, R32, R201, RZ, 0x1d ;  /* 0x000000c920187211 */ /* 0x000fe400078fe8ff */
[----:B------:R-:W-:Y:S02]  /*bcb0*/  R2UR UR4, R206 ;  /* 0x00000000ce0472ca */ /* 0x000fe400000e0000 */
[----:B------:R-:W-:Y:S01]  /*bcc0*/  SHF.R.S32.HI R25, RZ, 0x1f, R24 ;  /* 0x0000001fff197819 */ /* 0x000fe20000011418 */
[----:B------:R-:W-:Y:S01]  /*bcd0*/  IMAD.SHL.U32 R26, R24, 0x8, RZ ;  /* 0x00000008181a7824 */ /* 0x000fe200078e00ff */
[----:B------:R-:W-:Y:S02]  /*bce0*/  LOP3.LUT R77, R33, 0x38, R77, 0xf8, !PT ;  /* 0x00000038214d7812 */ /* 0x000fe400078ef84d */
[----:B------:R-:W-:Y:S02]  /*bcf0*/  LEA.HI R24, R25, R24, RZ, 0x3 ;  /* 0x0000001819187211 */ /* 0x000fe400078f18ff */
[----:B------:R-:W-:-:S02]  /*bd00*/  LOP3.LUT R25, R33, 0x38, R26, 0xf8, !PT ;  /* 0x0000003821197812 */ /* 0x000fc400078ef81a */
[----:B------:R-:W-:Y:S01]  /*bd10*/  LOP3.LUT R36, R35, R77, R34, 0xf6, !PT ;  /* 0x0000004d23247212 */ /* 0x000fe200078ef622 */
[----:B------:R-:W-:Y:S01]  /*bd20*/  IMAD.SHL.U32 R26, R24, 0x400, RZ ;  /* 0x00000400181a7824 */ /* 0x000fe200078e00ff */
[----:B------:R-:W-:Y:S02]  /*bd30*/  LOP3.LUT R24, R25, R34, RZ, 0x3c, !PT ;  /* 0x0000002219187212 */ /* 0x000fe400078e3cff */
[----:B------:R-:W-:Y:S02]  /*bd40*/  LEA R36, R36, UR4, 0x1 ;  /* 0x0000000424247c11 */ /* 0x000fe4000f8e08ff */
[----:B------:R-:W-:Y:S02]  /*bd50*/  LOP3.LUT R26, R26, 0x7fffe000, RZ, 0xc0, !PT ;  /* 0x7fffe0001a1a7812 */ /* 0x000fe400078ec0ff */
[----:B------:R-:W-:Y:S02]  /*bd60*/  SHF.R.U64 R40, R12, 0x10, R13 ;  /* 0x000000100c287819 */ /* 0x000fe4000000120d */
[----:B------:R-:W-:-:S02]  /*bd70*/  IADD3 R37, R24, R26, R35 ;  /* 0x0000001a18257210 */ /* 0x000fc40007ffe023 */
[----:B------:R-:W0:Y:S01]  /*bd80*/  LDS.128 R24, [R36] ;  /* 0x0000000024187984 */ /* 0x000e220000000c00 */
[----:B------:R-:W-:Y:S02]  /*bd90*/  SHF.R.U64 R38, R14, 0x10, R15 ;  /* 0x000000100e267819 */ /* 0x000fe4000000120f */
[----:B------:R-:W-:Y:S02]  /*bda0*/  LEA R37, R37, UR39, 0x1 ;  /* 0x0000002725257c11 */ /* 0x000fe4000f8e08ff */
[----:B------:R-:W-:Y:S02]  /*bdb0*/  SHF.R.U32.HI R13, RZ, 0x10, R13 ;  /* 0x00000010ff0d7819 */ /* 0x000fe4000001160d */
[----:B------:R-:W-:Y:S01]  /*bdc0*/  SHF.R.U64 R14, R56, 0x10, R57 ;  /* 0x00000010380e7819 */ /* 0x000fe20000001239 */
[----:B------:R-:W1:Y:S01]  /*bdd0*/  LDS.128 R28, [R37+0x12400] ;  /* 0x01240000251c7984 */ /* 0x000e620000000c00 */
[----:B------:R-:W-:Y:S02]  /*bde0*/  SHF.R.U64 R12, R58, 0x10, R59 ;  /* 0x000000103a0c7819 */ /* 0x000fe4000000123b */
[----:B------:R-:W-:-:S02]  /*bdf0*/  SHF.R.U32.HI R15, RZ, 0x10, R15 ;  /* 0x00000010ff0f7819 */ /* 0x000fc4000001160f */
[----:B------:R-:W-:Y:S02]  /*be00*/  SHF.R.U32.HI R57, RZ, 0x10, R57 ;  /* 0x00000010ff397819 */ /* 0x000fe40000011639 */
[----:B------:R-:W-:Y:S02]  /*be10*/  PRMT R104, R104, 0x5410, R13 ;  /* 0x0000541068687816 */ /* 0x000fe4000000000d */
        /* <DEDUP_REMOVED lines=8> */
[----:B------:R-:W-:Y:S02]  /*bea0*/  SHF.R.U32.HI R59, RZ, 0x10, R59 ;  /* 0x00000010ff3b7819 */ /* 0x000fe4000001163b */
[----:B------:R-:W-:Y:S01]  /*beb0*/  LOP3.LUT R107, R107, 0xffff0000, RZ, 0xc0, !PT ;  /* 0xffff00006b6b7812 */ /* 0x000fe200078ec0ff */
[----:B------:R-:W-:Y:S01]  /*bec0*/  IMAD.U32 R44, R108, 0x10000, RZ ;  /* 0x000100006c2c7824 */ /* 0x000fe200078e00ff */
[----:B------:R-:W-:Y:S02]  /*bed0*/  PRMT R106, R106, 0x5410, R59 ;  /* 0x000054106a6a7816 */ /* 0x000fe4000000003b */
        /* <DEDUP_REMOVED lines=32> */
[----:B------:R-:W-:Y:S01]  /*c0e0*/  FFMA.FTZ R43, R38, R42, R43 ;  /* 0x0000002a262b7223 */ /* 0x000fe2000001002b */
[-C--:B------:R-:W-:Y:S01]  /*c0f0*/  FMUL.FTZ R38, R28, R103.reuse ;  /* 0x000000671c267220 */ /* 0x080fe20000410000 */
[----:B------:R-:W-:Y:S01]  /*c100*/  FFMA.FTZ R28, R13, R103, -R12 ;  /* 0x000000670d1c7223 */ /* 0x000fe2000001080c */
[----:B------:R-:W-:Y:S01]  /*c110*/  LOP3.LUT R30, R30, 0xffff0000, RZ, 0xc0, !PT ;  /* 0xffff00001e1e7812 */ /* 0x000fe200078ec0ff */
[----:B------:R-:W-:Y:S01]  /*c120*/  IMAD.U32 R12, R101, 0x10000, RZ ;  /* 0x00010000650c7824 */ /* 0x000fe200078e00ff */
[----:B------:R-:W-:Y:S01]  /*c130*/  LOP3.LUT R31, R31, 0xffff0000, RZ, 0xc0, !PT ;  /* 0xffff00001f1f7812 */ /* 0x000fe200078ec0ff */
        /* <DEDUP_REMOVED lines=10> */
[C---:B------:R-:W-:Y:S01]  /*c1e0*/  FMUL.FTZ R12, R30.reuse, R105 ;  /* 0x000000691e0c7220 */ /* 0x040fe20000410000 */
[----:B------:R-:W-:Y:S01]  /*c1f0*/  FMUL.FTZ R13, R31, R106 ;  /* 0x0000006a1f0d7220 */ /* 0x000fe20000410000 */
[----:B------:R-:W-:Y:S01]  /*c200*/  FMUL.FTZ R29, R29, R104 ;  /* 0x000000681d1d7220 */ /* 0x000fe20000410000 */
[-C--:B------:R-:W-:Y:S01]  /*c210*/  FMUL.FTZ R30, R30, R101.reuse ;  /* 0x000000651e1e7220 */ /* 0x080fe20000410000 */
[----:B------:R-:W-:Y:S01]  /*c220*/  FMUL.FTZ R31, R31, R102 ;  /* 0x000000661f1f7220 */ /* 0x000fe20000410000 */
[----:B------:R-:W-:Y:S01]  /*c230*/  FFMA.FTZ R104, R24, R104, -R27 ;  /* 0x0000006818687223 */ /* 0x000fe2000001081b */
[----:B------:R-:W-:Y:S01]  /*c240*/  FFMA.FTZ R101, R25, R101, -R12 ;  /* 0x0000006519657223 */ /* 0x000fe2000001080c */
[----:B------:R-:W-:Y:S01]  /*c250*/  FFMA.FTZ R102, R26, R102, -R13 ;  /* 0x000000661a667223 */ /* 0x000fe2000001080d */
[----:B------:R-:W-:Y:S01]  /*c260*/  FFMA.FTZ R108, R24, R108, R29 ;  /* 0x0000006c186c7223 */ /* 0x000fe2000001001d */
        /* <DEDUP_REMOVED lines=13> */
.L_x_4902:
[----:B------:R-:W-:Y:S05]  /*c340*/  BSYNC B1 ;  /* 0x0000000000017941 */ /* 0x000fea0003800000 */
.L_x_4901:
[----:B------:R-:W-:Y:S04]  /*c350*/  BSSY B1, `(.L_x_4903) ;  /* 0x0000070000017945 */ /* 0x000fe80003800000 */
[----:B------:R-:W-:Y:S05]  /*c360*/  @P1 BRA `(.L_x_4904) ;  /* 0x0000000400b81947 */ /* 0x000fea0003800000 */
[----:B------:R-:W-:Y:S02]  /*c370*/  LEA.HI R74, R32, R74, RZ, 0x1d ;  /* 0x0000004a204a7211 */ /* 0x000fe400078fe8ff */
[----:B------:R-:W-:Y:S02]  /*c380*/  LEA.HI R75, R75, R78, RZ, 0x6 ;  /* 0x0000004e4b4b7211 */ /* 0x000fe400078f30ff */
[----:B0-----:R-:W-:Y:S01]  /*c390*/  SHF.R.S32.HI R13, RZ, 0x1f, R74 ;  /* 0x0000001fff0d7819 */ /* 0x001fe2000001144a */
[----:B------:R-:W-:Y:S01]  /*c3a0*/  IMAD.SHL.U32 R12, R74, 0x8, RZ ;  /* 0x000000084a0c7824 */ /* 0x000fe200078e00ff */
[----:B------:R-:W-:Y:S01]  /*c3b0*/  R2UR UR4, R206 ;  /* 0x00000000ce0472ca */ /* 0x000fe200000e0000 */
[----:B------:R-:W-:Y:S01]  /*c3c0*/  IMAD.SHL.U32 R75, R75, 0x80, RZ ;  /* 0x000000804b4b7824 */ /* 0x000fe200078e00ff */
[----:B------:R-:W-:Y:S02]  /*c3d0*/  LEA.HI R74, R13, R74, RZ, 0x3 ;  /* 0x0000004a0d4a7211 */ /* 0x000fe400078f18ff */
[----:B------:R-:W-:-:S02]  /*c3e0*/  LOP3.LUT R15, R33, 0x38, R76, 0xf8, !PT ;  /* 0x00000038210f7812 */ /* 0x000fc400078ef84c */
[----:B------:R-:W-:Y:S01]  /*c3f0*/  LOP3.LUT R14, R75, 0xffffe000, RZ, 0xc0, !PT ;  /* 0xffffe0004b0e7812 */ /* 0x000fe200078ec0ff */
[----:B------:R-:W-:Y:S01]  /*c400*/  IMAD.SHL.U32 R74, R74, 0x400, RZ ;  /* 0x000004004a4a7824 */ /* 0x000fe200078e00ff */
[----:B------:R-:W-:Y:S02]  /*c410*/  LOP3.LUT R15, R15, R34, RZ, 0x3c, !PT ;  /* 0x000000220f0f7212 */ /* 0x000fe400078e3cff */
[----:B------:R-:W-:Y:S02]  /*c420*/  LOP3.LUT R13, R33, 0x38, R12, 0xf8, !PT ;  /* 0x00000038210d7812 */ /* 0x000fe400078ef80c */
[----:B------:R-:W-:Y:S02]  /*c430*/  IADD3 R14, R15, R14, R35 ;  /* 0x0000000e0f0e7210 */ /* 0x000fe40007ffe023 */
[----:B------:R-:W-:Y:S02]  /*c440*/  LOP3.LUT R12, R13, R34, RZ, 0x3c, !PT ;  /* 0x000000220d0c7212 */ /* 0x000fe400078e3cff */
[----:B------:R-:W-:-:S02]  /*c450*/  LOP3.LUT R24, R74, 0x7fffe000, RZ, 0xc0, !PT ;  /* 0x7fffe0004a187812 */ /* 0x000fc400078ec0ff */
[----:B------:R-:W-:Y:S02]  /*c460*/  LEA R42, R14, UR4, 0x1 ;  /* 0x000000040e2a7c11 */ /* 0x000fe4000f8e08ff */
[----:B------:R-:W-:Y:S02]  /*c470*/  IADD3 R24, R12, R24, R35 ;  /* 0x000000180c187210 */ /* 0x000fe40007ffe023 */
[----:B------:R-:W-:Y:S01]  /*c480*/  SHF.R.U64 R31, R8, 0x10, R9 ;  /* 0x00000010081f7819 */ /* 0x000fe20000001209 */
[----:B------:R-:W0:Y:S01]  /*c490*/  LDS.128 R12, [R42] ;  /* 0x000000002a0c7984 */ /* 0x000e220000000c00 */
[----:B------:R-:W-:Y:S02]  /*c4a0*/  LEA R28, R24, UR39, 0x1 ;  /* 0x00000027181c7c11 */ /* 0x000fe4000f8e08ff */
[----:B------:R-:W-:Y:S02]  /*c4b0*/  SHF.R.U64 R29, R10, 0x10, R11 ;  /* 0x000000100a1d7819 */ /* 0x000fe4000000120b */
[----:B------:R-:W-:Y:S01]  /*c4c0*/  SHF.R.U32.HI R8, RZ, 0x10, R9 ;  /* 0x00000010ff087819 */ /* 0x000fe20000011609 */
[----:B------:R-:W1:Y:S01]  /*c4d0*/  LDS.128 R24, [R28+0x12400] ;  /* 0x012400001c187984 */ /* 0x000e620000000c00 */
[----:B------:R-:W-:-:S02]  /*c4e0*/  SHF.R.U32.HI R10, RZ, 0x10, R11 ;  /* 0x00000010ff0a7819 */ /* 0x000fc4000001160b */
[----:B------:R-:W-:Y:S02]  /*c4f0*/  SHF.R.U64 R11, R52, 0x10, R53 ;  /* 0x00000010340b7819 */ /* 0x000fe40000001235 */
[----:B------:R-:W-:Y:S02]  /*c500*/  SHF.R.U64 R9, R54, 0x10, R55 ;  /* 0x0000001036097819 */ /* 0x000fe40000001237 */
[----:B------:R-:W-:Y:S02]  /*c510*/  PRMT R87, R87, 0x5410, R8 ;  /* 0x0000541057577816 */ /* 0x000fe40000000008 */
[----:B------:R-:W-:Y:S02]  /*c520*/  PRMT R90, R90, 0x5410, R11 ;  /* 0x000054105a5a7816 */ /* 0x000fe4000000000b */
[----:B------:R-:W-:Y:S02]  /*c530*/  PRMT R88, R88, 0x5410, R9 ;  /* 0x0000541058587816 */ /* 0x000fe40000000009 */
[----:B------:R-:W-:Y:S01]  /*c540*/  PRMT R85, R85, 0x5410, R10 ;  /* 0x0000541055557816 */ /* 0x000fe2000000000a */
[----:B------:R-:W-:Y:S01]  /*c550*/  IMAD.U32 R38, R90, 0x10000, RZ ;  /* 0x000100005a267824 */ /* 0x000fe200078e00ff */
[----:B------:R-:W-:-:S02]  /*c560*/  PRMT R86, R86, 0x5410, R31 ;  /* 0x0000541056567816 */ /* 0x000fc4000000001f */
[----:B------:R-:W-:Y:S02]  /*c570*/  PRMT R84, R84, 0x5410, R29 ;  /* 0x0000541054547816 */ /* 0x000fe4000000001d */
[----:B------:R-:W-:Y:S01]  /*c580*/  SHF.R.U32.HI R52, RZ, 0x10, R53 ;  /* 0x00000010ff347819 */ /* 0x000fe20000011635 */
[----:B------:R-:W-:Y:S01]  /*c590*/  IMAD.U32 R37, R86, 0x10000, RZ ;  /* 0x0001000056257824 */ /* 0x000fe200078e00ff */
[----:B------:R-:W-:Y:S02]  /*c5a0*/  SHF.R.U32.HI R54, RZ, 0x10, R55 ;  /* 0x00000010ff367819 */ /* 0x000fe40000011637 */
[----:B------:R-:W-:Y:S02]  /*c5b0*/  PRMT R91, R91, 0x5410, R52 ;  /* 0x000054105b5b7816 */ /* 0x000fe40000000034 */
[----:B------:R-:W-:Y:S02]  /*c5c0*/  PRMT R89, R89, 0x5410, R54 ;  /* 0x0000541059597816 */ /* 0x000fe40000000036 */
[----:B------:R-:W-:Y:S01]  /*c5d0*/  LOP3.LUT R90, R90, 0xffff0000, RZ, 0xc0, !PT ;  /* 0xffff00005a5a7812 */ /* 0x000fe200078ec0ff */
[----:B------:R-:W-:Y:S01]  /*c5e0*/  IMAD.U32 R39, R91, 0x10000, RZ ;  /* 0x000100005b277824 */ /* 0x000fe200078e00ff */
        /* <DEDUP_REMOVED lines=22> */
[----:B------:R-:W-:Y:S01]  /*c750*/  FMUL.FTZ R47, R30, R15 ;  /* 0x0000000f1e2f7220 */ /* 0x000fe20000410000 */
[----:B------:R-:W-:Y:S01]  /*c760*/  IMAD.U32 R8, R85, 0x10000, RZ ;  /* 0x0001000055087824 */ /* 0x000fe200078e00ff */
[----:B------:R-:W-:Y:S01]  /*c770*/  LOP3.LUT R87, R87, 0xffff0000, RZ, 0xc0, !PT ;  /* 0xffff000057577812 */ /* 0x000fe200078ec0ff */
[----:B------:R-:W-:Y:S01]  /*c780*/  FMUL.FTZ R30, R36, R37 ;  /* 0x00000025241e7220 */ /* 0x000fe20000410000 */
[----:B------:R-:W-:Y:S01]  /*c790*/  FFMA.FTZ R47, R10, R39, R47 ;  /* 0x000000270a2f7223 */ /* 0x000fe2000001002f */
[-C--:B------:R-:W-:Y:S01]  /*c7a0*/  FMUL.FTZ R36, R36, R8.reuse ;  /* 0x0000000824247220 */ /* 0x080fe20000410000 */
[----:B------:R-:W-:Y:S01]  /*c7b0*/  FFMA.FTZ R45, R10, R15, -R45 ;  /* 0x0000000f0a2d7223 */ /* 0x000fe2000001082d */
[C---:B------:R-:W-:Y:S01]  /*c7c0*/  FFMA.FTZ R39, R29.reuse, R8, -R30 ;  /* 0x000000081d277223 */ /* 0x040fe2000001081e */
[C---:B------:R-:W-:Y:S01]  /*c7d0*/  FMUL.FTZ R8, R24.reuse, R90 ;  /* 0x0000005a18087220 */ /* 0x040fe20000410000 */
[----:B------:R-:W-:Y:S01]  /*c7e0*/  FFMA.FTZ R29, R29, R37, R36 ;  /* 0x000000251d1d7223 */ /* 0x000fe20000010024 */
[----:B------:R-:W-:Y:S01]  /*c7f0*/  FMUL.FTZ R24, R24, R86 ;  /* 0x0000005618187220 */ /* 0x000fe20000410000 */
[----:B------:R-:W-:-:S02]  /*c800*/  IMAD.U32 R31, R26, 0x10000, RZ ;  /* 0x000100001a1f7824 */ /* 0x000fc400078e00ff */
[----:B------:R-:W-:Y:S01]  /*c810*/  FFMA.FTZ R86, R9, R86, -R8 ;  /* 0x0000005609567223 */ /* 0x000fe20000010808 */
[----:B------:R-:W-:Y:S02]  /*c820*/  IMAD.U32 R10, R88, 0x10000, RZ ;  /* 0x00010000580a7824 */ /* 0x000fe400078e00ff */
[C---:B------:R-:W-:Y:S01]  /*c830*/  FMUL.FTZ R15, R25.reuse, R91 ;  /* 0x0000005b190f7220 */ /* 0x040fe20000410000 */
[-C--:B------:R-:W-:Y:S01]  /*c840*/  FMUL.FTZ R36, R25, R87.reuse ;  /* 0x0000005719247220 */ /* 0x080fe20000410000 */
[----:B------:R-:W-:Y:S01]  /*c850*/  IMAD.U32 R8, R84, 0x10000, RZ ;  /* 0x0001000054087824 */ /* 0x000fe200078e00ff */
        /* <DEDUP_REMOVED lines=9> */
[----:B------:R-:W-:Y:S01]  /*c8f0*/  FFMA.FTZ R24, R9, R90, R24 ;  /* 0x0000005a09187223 */ /* 0x000fe20000010018 */
[----:B------:R-:W-:Y:S01]  /*c900*/  LOP3.LUT R85, R85, 0xffff0000, RZ, 0xc0, !PT ;  /* 0xffff000055557812 */ /* 0x000fe200078ec0ff */
[C---:B------:R-:W-:Y:S01]  /*c910*/  FFMA.FTZ R38, R11.reuse, R8, -R38 ;  /* 0x000000080b267223 */ /* 0x040fe20000010826 */
[C---:B------:R-:W-:Y:S01]  /*c920*/  FMUL.FTZ R9, R26.reuse, R84 ;  /* 0x000000541a097220 */ /* 0x040fe20000410000 */
[----:B------:R-:W-:Y:S01]  /*c930*/  FFMA.FTZ R11, R11, R10, R12 ;  /* 0x0000000a0b0b7223 */ /* 0x000fe2000001000c */
[-C--:B------:R-:W-:Y:S01]  /*c940*/  FMUL.FTZ R8, R26, R88.reuse ;  /* 0x000000581a087220 */ /* 0x080fe20000410000 */
[C---:B------:R-:W-:Y:S01]  /*c950*/  FMUL.FTZ R25, R27.reuse, R89 ;  /* 0x000000591b197220 */ /* 0x040fe20000410000 */
[-C--:B------:R-:W-:Y:S01]  /*c960*/  FMUL.FTZ R10, R27, R85.reuse ;  /* 0x000000551b0a7220 */ /* 0x080fe20000410000 */
        /* <DEDUP_REMOVED lines=14> */
.L_x_4904:
[----:B------:R-:W-:Y:S05]  /*ca50*/  BSYNC B1 ;  /* 0x0000000000017941 */ /* 0x000fea0003800000 */
.L_x_4903:
[----:B------:R-:W-:Y:S05]  /*ca60*/  @P2 BRA `(.L_x_4877) ;  /* 0x0000000400b82947 */ /* 0x000fea0003800000 */
[----:B------:R-:W-:Y:S02]  /*ca70*/  LEA.HI R32, R32, R69, RZ, 0x1d ;  /* 0x0000004520207211 */ /* 0x000fe400078fe8ff */
[----:B------:R-:W-:Y:S02]  /*ca80*/  LEA.HI R20, R21, R20, RZ, 0x6 ;  /* 0x0000001415147211 */ /* 0x000fe400078f30ff */
[----:B-1----:R-:W-:Y:S01]  /*ca90*/  SHF.R.S32.HI R9, RZ, 0x1f, R32 ;  /* 0x0000001fff097819 */ /* 0x002fe20000011420 */
[----:B------:R-:W-:Y:S01]  /*caa0*/  IMAD.SHL.U32 R8, R32, 0x8, RZ ;  /* 0x0000000820087824 */ /* 0x000fe200078e00ff */
[----:B------:R-:W-:Y:S01]  /*cab0*/  LOP3.LUT R11, R33, 0x38, R68, 0xf8, !PT ;  /* 0x00000038210b7812 */ /* 0x000fe200078ef844 */
[----:B------:R-:W-:Y:S01]  /*cac0*/  IMAD.SHL.U32 R20, R20, 0x80, RZ ;  /* 0x0000008014147824 */ /* 0x000fe200078e00ff */
[----:B------:R-:W-:Y:S02]  /*cad0*/  LEA.HI R9, R9, R32, RZ, 0x3 ;  /* 0x0000002009097211 */ /* 0x000fe400078f18ff */
[----:B------:R-:W-:-:S02]  /*cae0*/  LOP3.LUT R33, R33, 0x38, R8, 0xf8, !PT ;  /* 0x0000003821217812 */ /* 0x000fc400078ef808 */
[----:B------:R-:W-:Y:S01]  /*caf0*/  R2UR UR4, R206 ;  /* 0x00000000ce0472ca */ /* 0x000fe200000e0000 */
[----:B------:R-:W-:Y:S01]  /*cb00*/  IMAD.SHL.U32 R9, R9, 0x400, RZ ;  /* 0x0000040009097824 */ /* 0x000fe200078e00ff */
[-C--:B------:R-:W-:Y:S02]  /*cb10*/  LOP3.LUT R11, R11, R34.reuse, RZ, 0x3c, !PT ;  /* 0x000000220b0b7212 */ /* 0x080fe400078e3cff */
[----:B------:R-:W-:Y:S02]  /*cb20*/  LOP3.LUT R34, R33, R34, RZ, 0x3c, !PT ;  /* 0x0000002221227212 */ /* 0x000fe400078e3cff */
[----:B------:R-:W-:Y:S02]  /*cb30*/  LOP3.LUT R9, R9, 0x7fffe000, RZ, 0xc0, !PT ;  /* 0x7fffe00009097812 */ /* 0x000fe400078ec0ff */
[----:B------:R-:W-:Y:S02]  /*cb40*/  LOP3.LUT R20, R20, 0xffffe000, RZ, 0xc0, !PT ;  /* 0xffffe00014147812 */ /* 0x000fe400078ec0ff */
[----:B------:R-:W-:-:S02]  /*cb50*/  IADD3 R34, R34, R9, R35 ;  /* 0x0000000922227210 */ /* 0x000fc40007ffe023 */
[----:B------:R-:W-:Y:S02]  /*cb60*/  IADD3 R11, R11, R20, R35 ;  /* 0x000000140b0b7210 */ /* 0x000fe40007ffe023 */
[----:B------:R-:W-:Y:S02]  /*cb70*/  LEA R34, R34, UR39, 0x1 ;  /* 0x0000002722227c11 */ /* 0x000fe4000f8e08ff */
[----:B------:R-:W-:Y:S02]  /*cb80*/  LEA R32, R11, UR4, 0x1 ;  /* 0x000000040b207c11 */ /* 0x000fe4000f8e08ff */
[----:B0-----:R-:W-:Y:S01]  /*cb90*/  SHF.R.U64 R25, R48, 0x10, R49 ;  /* 0x0000001030197819 */ /* 0x001fe20000001231 */
[----:B------:R-:W0:Y:S01]  /*cba0*/  LDS.128 R12, [R34+0x12400] ;  /* 0x01240000220c7984 */ /* 0x000e220000000c00 */
[----:B------:R-:W-:Y:S02]  /*cbb0*/  SHF.R.U64 R20, R4, 0x10, R5 ;  /* 0x0000001004147819 */ /* 0x000fe40000001205 */
[--C-:B------:R-:W-:Y:S01]  /*cbc0*/  SHF.R.U64 R6, R6, 0x10, R7.reuse ;  /* 0x0000001006067819 */ /* 0x100fe20000001207 */
[----:B------:R-:W1:Y:S01]  /*cbd0*/  LDS.128 R8, [R32] ;  /* 0x0000000020087984 */ /* 0x000e620000000c00 */
[----:B------:R-:W-:-:S02]  /*cbe0*/  SHF.R.U32.HI R7, RZ, 0x10, R7 ;  /* 0x00000010ff077819 */ /* 0x000fc40000011607 */
[----:B------:R-:W-:Y:S02]  /*cbf0*/  PRMT R25, R2, 0x5410, R25 ;  /* 0x0000541002197816 */ /* 0x000fe40000000019 */
[----:B------:R-:W-:Y:S02]  /*cc00*/  PRMT R81, R81, 0x5410, R20 ;  /* 0x0000541051517816 */ /* 0x000fe40000000014 */
[----:B------:R-:W-:Y:S01]  /*cc10*/  SHF.R.U32.HI R5, RZ, 0x10, R5 ;  /* 0x00000010ff057819 */ /* 0x000fe20000011605 */
[----:B------:R-:W-:Y:S01]  /*cc20*/  IMAD.U32 R26, R25, 0x10000, RZ ;  /* 0x00010000191a7824 */ /* 0x000fe200078e00ff */
[----:B------:R-:W-:Y:S01]  /*cc30*/  SHF.R.U32.HI R27, RZ, 0x10, R49 ;  /* 0x00000010ff1b7819 */ /* 0x000fe20000011631 */
[----:B------:R-:W-:Y:S01]  /*cc40*/  IMAD.U32 R21, R81, 0x10000, RZ ;  /* 0x0001000051157824 */ /* 0x000fe200078e00ff */
[----:B------:R-:W-:Y:S02]  /*cc50*/  SHF.R.U64 R4, R50, 0x10, R51 ;  /* 0x0000001032047819 */ /* 0x000fe40000001233 */
[----:B------:R-:W-:-:S02]  /*cc60*/  PRMT R82, R82, 0x5410, R7 ;  /* 0x0000541052527816 */ /* 0x000fc40000000007 */
[----:B------:R-:W-:Y:S02]  /*cc70*/  SHF.R.U32.HI R50, RZ, 0x10, R51 ;  /* 0x00000010ff327819 */ /* 0x000fe40000011633 */
[----:B------:R-:W-:Y:S02]  /*cc80*/  PRMT R80, R80, 0x5410, R5 ;  /* 0x0000541050507816 */ /* 0x000fe40000000005 */
[----:B------:R-:W-:Y:S02]  /*cc90*/  PRMT R27, R0, 0x5410, R27 ;  /* 0x00005410001b7816 */ /* 0x000fe4000000001b */
[----:B------:R-:W-:Y:S01]  /*cca0*/  PRMT R29, R3, 0x5410, R50 ;  /* 0x00005410031d7816 */ /* 0x000fe20000000032 */
[----:B------:R-:W-:Y:S01]  /*ccb0*/  IMAD.U32 R24, R80, 0x10000, RZ ;  /* 0x0001000050187824 */ /* 0x000fe200078e00ff */
[----:B------:R-:W-:Y:S01]  /*ccc0*/  PRMT R79, R79, 0x5410, R4 ;  /* 0x000054104f4f7816 */ /* 0x000fe20000000004 */
[----:B------:R-:W-:Y:S01]  /*ccd0*/  IMAD.U32 R28, R27, 0x10000, RZ ;  /* 0x000100001b1c7824 */ /* 0x000fe200078e00ff */
[----:B------:R-:W-:-:S02]  /*cce0*/  PRMT R83, R83, 0x5410, R6 ;  /* 0x0000541053537816 */ /* 0x000fc40000000006 */
[----:B------:R-:W-:Y:S02]  /*ccf0*/  LOP3.LUT R25, R25, 0xffff0000, RZ, 0xc0, !PT ;  /* 0xffff000019197812 */ /* 0x000fe400078ec0ff */
[----:B------:R-:W-:Y:S02]  /*cd00*/  LOP3.LUT R81, R81, 0xffff0000, RZ, 0xc0, !PT ;  /* 0xffff000051517812 */ /* 0x000fe400078ec0ff */
[----:B------:R-:W-:Y:S01]  /*cd10*/  LOP3.LUT R27, R27, 0xffff0000, RZ, 0xc0, !PT ;  /* 0xffff00001b1b7812 */ /* 0x000fe200078ec0ff */
[----:B0-----:R-:W-:Y:S02]  /*cd20*/  IMAD.U32 R7, R12, 0x10000, RZ ;  /* 0x000100000c077824 */ /* 0x001fe400078e00ff */
[C---:B------:R-:W-:Y:S01]  /*cd30*/  IMAD.U32 R20, R15.reuse, 0x10000, RZ ;  /* 0x000100000f147824 */ /* 0x040fe200078e00ff */
[----:B------:R-:W-:Y:S01]  /*cd40*/  LOP3.LUT R15, R15, 0xffff0000, RZ, 0xc0, !PT ;  /* 0xffff00000f0f7812 */ /* 0x000fe200078ec0ff */
[----:B-1----:R-:W-:Y:S02]  /*cd50*/  IMAD.U32 R0, R8, 0x10000, RZ ;  /* 0x0001000008007824 */ /* 0x002fe400078e00ff */
[C---:B------:R-:W-:Y:S01]  /*cd60*/  FMUL.FTZ R31, R7.reuse, R26 ;  /* 0x0000001a071f7220 */ /* 0x040fe20000410000 */
[----:B------:R-:W-:Y:S01]  /*cd70*/  FMUL.FTZ R7, R7, R21 ;  /* 0x0000001507077220 */ /* 0x000fe20000410000 */
[C---:B------:R-:W-:Y:S01]  /*cd80*/  IMAD.U32 R4, R10.reuse, 0x10000, RZ ;  /* 0x000100000a047824 */ /* 0x040fe200078e00ff */
[----:B------:R-:W-:Y:S01]  /*cd90*/  LOP3.LUT R5, R10, 0xffff0000, RZ, 0xc0, !PT ;  /* 0xffff00000a057812 */ /* 0x000fe200078ec0ff */
[C---:B------:R-:W-:Y:S01]  /*cda0*/  IMAD.U32 R6, R11.reuse, 0x10000, RZ ;  /* 0x000100000b067824 */ /* 0x040fe200078e00ff */
[----:B------:R-:W-:Y:S01]  /*cdb0*/  LOP3.LUT R10, R11, 0xffff0000, RZ, 0xc0, !PT ;  /* 0xffff00000b0a7812 */ /* 0x000fe200078ec0ff */
[----:B------:R-:W-:-:S02]  /*cdc0*/  IMAD.U32 R11, R13, 0x10000, RZ ;  /* 0x000100000d0b7824 */ /* 0x000fc400078e00ff */
[C---:B------:R-:W-:Y:S01]  /*cdd0*/  FFMA.FTZ R31, R0.reuse, R21, -R31 ;  /* 0x00000015001f7223 */ /* 0x040fe2000001081f */
[----:B------:R-:W-:Y:S02]  /*cde0*/  IMAD.U32 R21, R29, 0x10000, RZ ;  /* 0x000100001d157824 */ /* 0x000fe400078e00ff */
[----:B------:R-:W-:Y:S01]  /*cdf0*/  FFMA.FTZ R26, R0, R26, R7 ;  /* 0x0000001a001a7223 */ /* 0x000fe20000010007 */
[----:B------:R-:W-:Y:S01]  /*ce00*/  IMAD.U32 R7, R82, 0x10000, RZ ;  /* 0x0001000052077824 */ /* 0x000fe200078e00ff */
[----:B------:R-:W-:Y:S01]  /*ce10*/  LOP3.LUT R2, R8, 0xffff0000, RZ, 0xc0, !PT ;  /* 0xffff000008027812 */ /* 0x000fe200078ec0ff */
[C---:B------:R-:W-:Y:S01]  /*ce20*/  IMAD.U32 R3, R9.reuse, 0x10000, RZ ;  /* 0x0001000009037824 */ /* 0x040fe200078e00ff */
[----:B------:R-:W-:Y:S01]  /*ce30*/  LOP3.LUT R8, R9, 0xffff0000, RZ, 0xc0, !PT ;  /* 0xffff000009087812 */ /* 0x000fe200078ec0ff */
[C---:B------:R-:W-:Y:S01]  /*ce40*/  FMUL.FTZ R30, R11.reuse, R28 ;  /* 0x0000001c0b1e7220 */ /* 0x040fe20000410000 */
[-C--:B------:R-:W-:Y:S01]  /*ce50*/  FMUL.FTZ R0, R11, R24.reuse ;  /* 0x000000180b007220 */ /* 0x080fe20000410000 */
[----:B------:R-:W-:Y:S01]  /*ce60*/  LOP3.LUT R9, R12, 0xffff0000, RZ, 0xc0, !PT ;  /* 0xffff00000c097812 */ /* 0x000fe200078ec0ff */
[C---:B------:R-:W-:Y:S01]  /*ce70*/  FMUL.FTZ R11, R20.reuse, R21 ;  /* 0x00000015140b7220 */ /* 0x040fe20000410000 */
[-C--:B------:R-:W-:Y:S01]  /*ce80*/  FMUL.FTZ R20, R20, R7.reuse ;  /* 0x0000000714147220 */ /* 0x080fe20000410000 */
[----:B------:R-:W-:Y:S01]  /*ce90*/  FFMA.FTZ R30, R3, R24, -R30 ;  /* 0x00000018031e7223 */ /* 0x000fe2000001081e */
[----:B------:R-:W-:Y:S01]  /*cea0*/  LOP3.LUT R12, R13, 0xffff0000, RZ, 0xc0, !PT ;  /* 0xffff00000d0c7812 */ /* 0x000fe200078ec0ff */
[C---:B------:R-:W-:Y:S01]  /*ceb0*/  FFMA.FTZ R24, R6.reuse, R7, -R11 ;  /* 0x0000000706187223 */ /* 0x040fe2000001080b */
[----:B------:R-:W-:Y:S01]  /*cec0*/  FFMA.FTZ R21, R6, R21, R20 ;  /* 0x0000001506157223 */ /* 0x000fe20000010014 */
[----:B------:R-:W-:Y:S01]  /*ced0*/  FMUL.FTZ R7, R9, R25 ;  /* 0x0000001909077220 */ /* 0x000fe20000410000 */
[----:B------:R-:W-:-:S02]  /*cee0*/  IMAD.U32 R13, R14, 0x10000, RZ ;  /* 0x000100000e0d7824 */ /* 0x000fc400078e00ff */
[----:B------:R-:W-:Y:S01]  /*cef0*/  FFMA.FTZ R28, R3, R28, R0 ;  /* 0x0000001c031c7223 */ /* 0x000fe20000010000 */
[----:B------:R-:W-:Y:S01]  /*cf00*/  IMAD.U32 R6, R79, 0x10000, RZ ;  /* 0x000100004f067824 */ /* 0x000fe200078e00ff */
[----:B------:R-:W-:Y:S01]  /*cf10*/  LOP3.LUT R3, R80, 0xffff0000, RZ, 0xc0, !PT ;  /* 0xffff000050037812 */ /* 0x000fe200078ec0ff */
[----:B------:R-:W-:Y:S01]  /*cf20*/  FFMA.FTZ R20, R2, R81, -R7 ;  /* 0x0000005102147223 */ /* 0x000fe20000010807 */
[----:B------:R-:W-:Y:S01]  /*cf30*/  LOP3.LUT R14, R14, 0xffff0000, RZ, 0xc0, !PT ;  /* 0xffff00000e0e7812 */ /* 0x000fe200078ec0ff */
[----:B------:R-:W-:Y:S02]  /*cf40*/  IMAD.U32 R0, R83, 0x10000, RZ ;  /* 0x0001000053007824 */ /* 0x000fe400078e00ff */
[C---:B------:R-:W-:Y:S01]  /*cf50*/  FMUL.FTZ R7, R12.reuse, R27 ;  /* 0x0000001b0c077220 */ /* 0x040fe20000410000 */
[----:B------:R-:W-:Y:S01]  /*cf60*/  FMUL.FTZ R11, R13, R6 ;  /* 0x000000060d0b7220 */ /* 0x000fe20000410000 */
[----:B------:R-:W-:Y:S01]  /*cf70*/  LOP3.LUT R79, R79, 0xffff0000, RZ, 0xc0, !PT ;  /* 0xffff00004f4f7812 */ /* 0x000fe200078ec0ff */
[----:B------:R-:W-:Y:S01]  /*cf80*/  FMUL.FTZ R9, R9, R81 ;  /* 0x0000005109097220 */ /* 0x000fe20000410000 */
[----:B------:R-:W-:Y:S01]  /*cf90*/  LOP3.LUT R29, R29, 0xffff0000, RZ, 0xc0, !PT ;  /* 0xffff00001d1d7812 */ /* 0x000fe200078ec0ff */
[-C--:B------:R-:W-:Y:S01]  /*cfa0*/  FMUL.FTZ R12, R12, R3.reuse ;  /* 0x000000030c0c7220 */ /* 0x080fe20000410000 */
[----:B------:R-:W-:Y:S01]  /*cfb0*/  LOP3.LUT R83, R83, 0xffff0000, RZ, 0xc0, !PT ;  /* 0xffff000053537812 */ /* 0x000fe200078ec0ff */
[----:B------:R-:W-:Y:S01]  /*cfc0*/  FFMA.FTZ R7, R8, R3, -R7 ;  /* 0x0000000308077223 */ /* 0x000fe20000010807 */
[----:B------:R-:W-:Y:S01]  /*cfd0*/  LOP3.LUT R82, R82, 0xffff0000, RZ, 0xc0, !PT ;  /* 0xffff000052527812 */ /* 0x000fe200078ec0ff */
[-C--:B------:R-:W-:Y:S01]  /*cfe0*/  FMUL.FTZ R13, R13, R0.reuse ;  /* 0x000000000d0d7220 */ /* 0x080fe20000410000 */
[----:B------:R-:W-:Y:S01]  /*cff0*/  FFMA.FTZ R11, R4, R0, -R11 ;  /* 0x00000000040b7223 */ /* 0x000fe2000001080b */
[----:B------:R-:W-:Y:S01]  /*d000*/  FFMA.FTZ R25, R2, R25, R9 ;  /* 0x0000001902197223 */ /* 0x000fe20000010009 */
[C---:B------:R-:W-:Y:S01]  /*d010*/  FMUL.FTZ R0, R14.reuse, R79 ;  /* 0x0000004f0e007220 */ /* 0x040fe20000410000 */
[C---:B------:R-:W-:Y:S01]  /*d020*/  FMUL.FTZ R3, R15.reuse, R29 ;  /* 0x0000001d0f037220 */ /* 0x040fe20000410000 */
[-C--:B------:R-:W-:Y:S01]  /*d030*/  FMUL.FTZ R14, R14, R83.reuse ;  /* 0x000000530e0e7220 */ /* 0x080fe20000410000 */
[-C--:B------:R-:W-:Y:S01]  /*d040*/  FMUL.FTZ R2, R15, R82.reuse ;  /* 0x000000520f027220 */ /* 0x080fe20000410000 */
[C---:B------:R-:W-:Y:S01]  /*d050*/  FFMA.FTZ R0, R5.reuse, R83, -R0 ;  /* 0x0000005305007223 */ /* 0x040fe20000010800 */
        /* <DEDUP_REMOVED lines=15> */
.L_x_4877:
[----:B------:R-:W-:Y:S05]  /*d150*/  BSYNC B0 ;  /* 0x0000000000007941 */ /* 0x000fea0003800000 */
.L_x_4856:
[----:B------:R-:W-:Y:S01]  /*d160*/  @!PT LDS RZ, [RZ] ;  /* 0x00000000fffff984 */ /* 0x000fe20000000800 */
[----:B------:R-:W-:Y:S01]  /*d170*/  @!PT LDS RZ, [RZ] ;  /* 0x00000000fffff984 */ /* 0x000fe20000000800 */
[----:B------:R-:W-:Y:S01]  /*d180*/  @!PT LDS RZ, [RZ] ;  /* 0x00000000fffff984 */ /* 0x000fe20000000800 */
[----:B------:R-:W-:Y:S01]  /*d190*/  @!PT LDS RZ, [RZ] ;  /* 0x00000000fffff984 */ /* 0x000fe20000000800 */
[----:B------:R5:W-:Y:S06]  /*d1a0*/  MEMBAR.ALL.CTA ;  /* 0x0000000000007992 */ /* 0x000bec0000008000 */
[----:B-----5:R-:W5:Y:S01]  /*d1b0*/  FENCE.VIEW.ASYNC.S ;  /* 0x00000000000073c6 */ /* 0x020f620000000000 */
[----:B------:R-:W-:Y:S05]  /*d1c0*/  WARPSYNC.ALL ;  /* 0x0000000000007948 */ /* 0x000fea0003800000 */
[----:B-----5:R-:W-:Y:S06]  /*d1d0*/  BAR.SYNC.DEFER_BLOCKING 0xd, 0x100 ;  /* 0x0344000000007b1d */ /* 0x020fec0000010000 */
.L_x_4853:
[----:B01-3--:R-:W3:Y:S02]  /*d1e0*/  LDL R0, [R1+0x294] ;  /* 0x0002940001007983 */ /* 0x00bee40000100800 */
[----:B---3--:R-:W-:-:S13]  /*d1f0*/  R2UR UR4, R0 ;  /* 0x00000000000472ca */ /* 0x008fda00000e0000 */
[----:B------:R-:W-:-:S06]  /*d200*/  ULOP3.LUT UR4, UR4, 0x1, URZ, 0xfc, !UPT ;  /* 0x0000000104047892 */ /* 0x000fcc000f8efc3f */
[----:B------:R-:W-:-:S05]  /*d210*/  IMAD.U32 R0, RZ, RZ, UR4 ;  /* 0x00000004ff007e24 */ /* 0x000fca000f8e00ff */
[----:B------:R-:W-:-:S13]  /*d220*/  ISETP.NE.AND P0, PT, R0, 0x3, PT ;  /* 0x000000030000780c */ /* 0x000fda0003f05270 */
[----:B------:R-:W-:Y:S05]  /*d230*/  @!P0 BRA `(.L_x_4905) ;  /* 0x0000000000048947 */ /* 0x000fea0003800000 */
[----:B------:R-:W-:Y:S01]  /*d240*/  BPT.TRAP 0x1 ;  /* 0x000000040000795c */ /* 0x000fe20000300000 */
.L_x_4905:
[----:B------:R-:W-:Y:S02]  /*d250*/  IMAD.U32 R13, RZ, RZ, UR38 ;  /* 0x00000026ff0d7e24 */ /* 0x000fe4000f8e00ff */
[----:B------:R-:W-:-:S03]  /*d260*/  IMAD.U32 R0, RZ, RZ, UR61 ;  /* 0x0000003dff007e24 */ /* 0x000fc6000f8e00ff */
[----:B------:R-:W-:Y:S02]  /*d270*/  LEA R13, R13, UR39, 0x3 ;  /* 0x000000270d0d7c11 */ /* 0x000fe4000f8e18ff */
[----:B------:R-:W-:-:S04]  /*d280*/  SHF.L.U32 R0, R0, 0x1f, RZ ;  /* 0x0000001f00007819 */ /* 0x000fc800000006ff */
[----:B------:R0:W1:Y:S01]  /*d290*/  SYNCS.PHASECHK.TRANS64.TRYWAIT P1, [R13+URZ+0x30830], R0 ;  /* 0x030830000d0075a7 */ /* 0x000062000802017f */
[----:B------:R-:W-:Y:S05]  /*d2a0*/  @!P0 BRA `(.L_x_4906) ;  /* 0x0000000000048947 */ /* 0x000fea0003800000 */
[----:B------:R-:W-:Y:S01]  /*d2b0*/  BPT.TRAP 0x1 ;  /* 0x000000040000795c */ /* 0x000fe20000300000 */
.L_x_4906:
[----:B-1----:R-:W-:Y:S05]  /*d2c0*/  @P1 BRA `(.L_x_4907) ;  /* 0x0000000000081947 */ /* 0x002fea0003800000 */
[----:B------:R-:W1:Y:S02]  /*d2d0*/  SYNCS.PHASECHK.TRANS64.TRYWAIT P1, [R13+URZ+0x30830], R0 ;  /* 0x030830000d0075a7 */ /* 0x000e64000802017f */
[----:B-1----:R-:W-:Y:S05]  /*d2e0*/  @!P1 BRA `(.L_x_4908) ;  /* 0x000001a000109947 */ /* 0x002fea0003800000 */
.L_x_4907:
[----:B------:R-:W-:Y:S05]  /*d2f0*/  WARPSYNC.ALL ;  /* 0x0000000000007948 */ /* 0x000fea0003800000 */
[----:B------:R-:W-:Y:S01]  /*d300*/  UIADD3 UR4, UR39, 0x1e400, URZ ;  /* 0x0001e40027047890 */ /* 0x000fe2000fffe03f */
[----:B--2-4-:R-:W-:Y:S01]  /*d310*/  WARPGROUP.ARRIVE ;  /* 0x00000000000079c5 */ /* 0x014fe20000000000 */
        /* <DEDUP_REMOVED lines=10> */
[----:B------:R-:W-:Y:S02]  /*d3c0*/  ULOP3.LUT UR4, UR40, 0x10000, URZ, 0xfc, !UPT ;  /* 0x0001000028047892 */ /* 0x000fe4000f8efc3f */
[----:B------:R-:W-:Y:S02]  /*d3d0*/  UIMAD UR5, UR38, 0x900, UR60 ;  /* 0x00000900260578a4 */ /* 0x000fe4000f8e023c */
[----:B------:R-:W-:Y:S02]  /*d3e0*/  UIADD3 UR56, UR4, 0x2, URZ ;  /* 0x0000000204387890 */ /* 0x000fe4000fffe03f */
[----:B------:R-:W-:Y:S01]  /*d3f0*/  UIADD3 UR58, UR5, 0x2, URZ ;  /* 0x00000002053a7890 */ /* 0x000fe2000fffe03f */
[----:B------:R-:W-:Y:S02]  /*d400*/  UMOV UR8, UR4 ;  /* 0x0000000400087c82 */ /* 0x000fe40008000000 */
[----:B------:R-:W-:Y:S01]  /*d410*/  UMOV UR10, UR5 ;  /* 0x00000005000a7c82 */ /* 0x000fe20008000000 */
[----:B------:R-:W-:Y:S01]  /*d420*/  UIADD3 UR52, UR4, 0x4, URZ ;  /* 0x0000000404347890 */ /* 0x000fe2000fffe03f */
[----:B------:R-:W-:Y:S01]  /*d430*/  HGMMA.64x96x16.F32.BF16 R24, gdesc[UR8], RZ, !UPT, gsb0 ;  /* 0x01600000081879f0 */ /* 0x000fe2000c0018ff */
[----:B------:R-:W-:Y:S01]  /*d440*/  UIADD3 UR54, UR5, 0x4, URZ ;  /* 0x0000000405367890 */ /* 0x000fe2000fffe03f */
[----:B------:R-:W-:Y:S01]  /*d450*/  IMAD.U32 R4, RZ, RZ, UR8 ;  /* 0x00000008ff047e24 */ /* 0x000fe2000f8e00ff */
        /* <DEDUP_REMOVED lines=72> */
.L_x_4909:
[----:B------:R-:W-:Y:S01]  /*d8e0*/  ULDC UR4, c[0x0][0x448] ;  /* 0x0001120000047ab9 */ /* 0x000fe20000000800 */
[----:B------:R-:W-:Y:S01]  /*d8f0*/  R2UR UR6, R23 ;  /* 0x00000000170672ca */ /* 0x000fe200000e0000 */
[----:B------:R-:W-:Y:S01]  /*d900*/  UISETP.NE.AND UP0, UPT, UR4, 0x1, UPT ;  /* 0x000000010400788c */ /* 0x000fe2000bf05270 */
[----:B------:R-:W-:Y:S01]  /*d910*/  R2UR UR4, R13 ;  /* 0x000000000d0472ca */ /* 0x000fe200000e0000 */
[----:B------:R-:W-:Y:S01]  /*d920*/  ULDC UR5, c[0x0][0x9d8] ;  /* 0x0002760000057ab9 */ /* 0x000fe20000000800 */
[----:B------:R-:W-:Y:S01]  /*d930*/  R2UR UR7, R19 ;  /* 0x00000000130772ca */ /* 0x000fe200000e0000 */
        /* <DEDUP_REMOVED lines=8> */
[----:B01----:R-:W-:Y:S01]  /*d9c0*/  VIADD R13, R192, UR6 ;  /* 0x00000006c00d7c36 */ /* 0x003fe20008000000 */
[----:B------:R-:W-:Y:S01]  /*d9d0*/  @UP0 ULDC UR6, c[0x0][0x44c] ;  /* 0x0001130000060ab9 */ /* 0x000fe20000000800 */
[----:B------:R-:W-:Y:S01]  /*d9e0*/  UIADD3 UR4, UR4, 0x30840, URZ ;  /* 0x0003084004047890 */ /* 0x000fe2000fffe03f */
[----:B------:R-:W-:Y:S01]  /*d9f0*/  FMUL.FTZ R48, R48, UR5 ;  /* 0x0000000530307c20 */ /* 0x000fe20008410000 */
[----:B------:R-:W-:-:S02]  /*da00*/  IMAD.MOV.U32 R46, RZ, RZ, R13 ;  /* 0x000000ffff2e7224 */ /* 0x000fc400078e000d */
[----:B------:R-:W-:Y:S01]  /*da10*/  FMUL.FTZ R7, R33, UR5 ;  /* 0x0000000521077c20 */ /* 0x000fe20008410000 */
[----:B------:R-:W-:Y:S01]  /*da20*/  UPRMT UR4, UR7, 0x654, UR4 ;  /* 0x0000065407047896 */ /* 0x000fe20008000004 */
[----:B------:R-:W-:Y:S01]  /*da30*/  @P1 IMAD.HI.U32 R14, R13, UR6, RZ ;  /* 0x000000060d0e1c27 */ /* 0x000fe2000f8e00ff */
[----:B------:R-:W-:-:S03]  /*da40*/  @UP0 ULDC UR6, c[0x0][0x450] ;  /* 0x0001140000060ab9 */ /* 0x000fc60000000800 */
[----:B------:R-:W-:Y:S01]  /*da50*/  FMUL.FTZ R40, R40, UR5 ;  /* 0x0000000528287c20 */ /* 0x000fe20008410000 */
        /* <DEDUP_REMOVED lines=8> */
[----:B------:R-:W-:Y:S01]  /*dae0*/  FMUL.FTZ R33, R35, UR5 ;  /* 0x0000000523217c20 */ /* 0x000fe20008410000 */
[----:B------:R0:W1:Y:S01]  /*daf0*/  MUFU.TANH R26, R36 ;  /* 0x00000024001a7308 */ /* 0x0000620000002400 */
        /* <DEDUP_REMOVED lines=8> */
[----:B0-----:R-:W-:Y:S01]  /*db80*/  FMUL.FTZ R36, R42, UR5 ;  /* 0x000000052a247c20 */ /* 0x001fe20008410000 */
[----:B------:R-:W-:Y:S01]  /*db90*/  FMUL.FTZ R52, R52, UR5 ;  /* 0x0000000534347c20 */ /* 0x000fe20008410000 */
[----:B------:R-:W-:Y:S01]  /*dba0*/  FMUL.FTZ R53, R53, UR5 ;  /* 0x0000000535357c20 */ /* 0x000fe20008410000 */
[----:B------:R-:W-:Y:S01]  /*dbb0*/  FMUL.FTZ R42, R54, UR5 ;  /* 0x00000005362a7c20 */ /* 0x000fe20008410000 */
[----:B------:R-:W-:Y:S01]  /*dbc0*/  FMUL.FTZ R56, R56, UR5 ;  /* 0x0000000538387c20 */ /* 0x000fe20008410000 */
[----:B------:R-:W-:Y:S01]  /*dbd0*/  FMUL.FTZ R57, R57, UR5 ;  /* 0x0000000539397c20 */ /* 0x000fe20008410000 */
[----:B------:R-:W-:Y:S01]  /*dbe0*/  FMUL.FTZ R60, R60, UR5 ;  /* 0x000000053c3c7c20 */ /* 0x000fe20008410000 */
[----:B------:R0:W4:Y:S01]  /*dbf0*/  MUFU.TANH R21, R6 ;  /* 0x0000000600157308 */ /* 0x0001220000002400 */
[----:B--2---:R-:W-:Y:S01]  /*dc00*/  FMUL.FTZ R37, R43, UR5 ;  /* 0x000000052b257c20 */ /* 0x004fe20008410000 */
[----:B------:R-:W-:Y:S01]  /*dc10*/  FMUL.FTZ R43, R55, UR5 ;  /* 0x00000005372b7c20 */ /* 0x000fe20008410000 */
[----:B------:R-:W-:Y:S01]  /*dc20*/  FMUL.FTZ R61, R61, UR5 ;  /* 0x000000053d3d7c20 */ /* 0x000fe20008410000 */
[----:B------:R-:W-:Y:S01]  /*dc30*/  FMUL.FTZ R64, R64, UR5 ;  /* 0x0000000540407c20 */ /* 0x000fe20008410000 */
[----:B------:R-:W-:Y:S01]  /*dc40*/  FMUL.FTZ R65, R65, UR5 ;  /* 0x0000000541417c20 */ /* 0x000fe20008410000 */
[----:B------:R-:W-:Y:S01]  /*dc50*/  FMUL.FTZ R10, R66, UR5 ;  /* 0x00000005420a7c20 */ /* 0x000fe20008410000 */
[----:B------:R-:W-:Y:S01]  /*dc60*/  FMUL.FTZ R8, R67, UR5 ;  /* 0x0000000543087c20 */ /* 0x000fe20008410000 */
[----:B------:R2:W1:Y:S01]  /*dc70*/  MUFU.TANH R25, R7 ;  /* 0x0000000700197308 */ /* 0x0004620000002400 */
[----:B0-----:R-:W-:Y:S01]  /*dc80*/  FMUL.FTZ R6, R63, UR5 ;  /* 0x000000053f067c20 */ /* 0x001fe20008410000 */
[----:B------:R-:W-:Y:S01]  /*dc90*/  FMUL.FTZ R68, R68, UR5 ;  /* 0x0000000544447c20 */ /* 0x000fe20008410000 */
[----:B------:R-:W-:Y:S01]  /*dca0*/  FMUL.FTZ R69, R69, UR5 ;  /* 0x0000000545457c20 */ /* 0x000fe20008410000 */
[----:B------:R-:W-:Y:S01]  /*dcb0*/  FMUL.FTZ R27, R70, UR5 ;  /* 0x00000005461b7c20 */ /* 0x000fe20008410000 */
[----:B------:R-:W-:Y:S01]  /*dcc0*/  FMUL.FTZ R24, R71, UR5 ;  /* 0x0000000547187c20 */ /* 0x000fe20008410000 */
[----:B------:R-:W-:Y:S01]  /*dcd0*/  SYNCS.ARRIVE.TRANS64.RED.A1T0 RZ, [UR4], RZ ;  /* 0x000000ffffff79a7 */ /* 0x000fe20008100404 */
[----:B------:R-:W-:Y:S01]  /*dce0*/  IMAD.MOV.U32 R15, RZ, RZ, -0x60 ;  /* 0xffffffa0ff0f7424 */ /* 0x000fe200078e00ff */
[----:B------:R0:W1:Y:S01]  /*dcf0*/  MUFU.TANH R29, R40 ;  /* 0x00000028001d7308 */ /* 0x0000620000002400 */
[----:B--2---:R-:W-:Y:S01]  /*dd00*/  FMUL.FTZ R7, R62, UR5 ;  /* 0x000000053e077c20 */ /* 0x004fe20008410000 */
[----:B------:R-:W-:Y:S01]  /*dd10*/  ULDC UR55, c[0x0][0x9dc] ;  /* 0x0002770000377ab9 */ /* 0x000fe20000000800 */
[C---:B------:R-:W-:Y:S01]  /*dd20*/  IMAD R15, R72.reuse, R15, 0x61 ;  /* 0x00000061480f7424 */ /* 0x040fe200078e020f */
[----:B------:R-:W-:Y:S01]  /*dd30*/  ULOP3.LUT UR55, URZ, UR55, URZ, 0x33, !UPT ;  /* 0x000000373f377292 */ /* 0x000fe2000f8e333f */
[----:B------:R-:W-:-:S02]  /*dd40*/  IMAD R13, R72, -0x60, R18 ;  /* 0xffffffa0480d7824 */ /* 0x000fc400078e0212 */
[----:B------:R-:W-:Y:S01]  /*dd50*/  VIADD R67, R15, 0xffffffff ;  /* 0xffffffff0f437836 */ /* 0x000fe20000000000 */
[----:B------:R2:W1:Y:S01]  /*dd60*/  MUFU.TANH R74, R41 ;  /* 0x00000029004a7308 */ /* 0x0004620000002400 */
[----:B0-----:R-:W-:Y:S01]  /*dd70*/  FMUL.FTZ R40, R50, UR5 ;  /* 0x0000000532287c20 */ /* 0x001fe20008410000 */
[--C-:B------:R-:W-:Y:S01]  /*dd80*/  IADD3 R14, R18, R15, -R22.reuse ;  /* 0x0000000f120e7210 */ /* 0x100fe20007ffe816 */
[----:B------:R-:W-:-:S04]  /*dd90*/  IMAD.IADD R66, R67, 0x1, -R22 ;  /* 0x0000000143427824 */ /* 0x000fc800078e0a16 */
[----:B------:R-:W-:Y:S01]  /*dda0*/  IMAD.IADD R14, R14, 0x1, -R17 ;  /* 0x000000010e0e7824 */ /* 0x000fe200078e0a11 */
[----:B------:R0:W1:Y:S01]  /*ddb0*/  MUFU.TANH R75, R44 ;  /* 0x0000002c004b7308 */ /* 0x0000620000002400 */
[----:B--2---:R-:W-:Y:S02]  /*ddc0*/  FMUL.FTZ R41, R51, UR5 ;  /* 0x0000000533297c20 */ /* 0x004fe40008410000 */
[----:B------:R-:W-:-:S05]  /*ddd0*/  VIADD R63, R14, UR55 ;  /* 0x000000370e3f7c36 */ /* 0x000fca0008000000 */
[----:B------:R2:W1:Y:S01]  /*dde0*/  MUFU.TANH R76, R45 ;  /* 0x0000002d004c7308 */ /* 0x0004620000002400 */
[----:B0-----:R-:W-:-:S07]  /*ddf0*/  FMUL.FTZ R44, R58, UR5 ;  /* 0x000000053a2c7c20 */ /* 0x001fce0008410000 */
[----:B------:R0:W1:Y:S01]  /*de00*/  MUFU.TANH R77, R48 ;  /* 0x00000030004d7308 */ /* 0x0000620000002400 */
[----:B--2---:R-:W-:Y:S01]  /*de10*/  FMUL.FTZ R45, R59, UR5 ;  /* 0x000000053b2d7c20 */ /* 0x004fe20008410000 */
[----:B------:R-:W-:Y:S01]  /*de20*/  ULDC.64 UR4, c[0x0][0x9e0] ;  /* 0x0002780000047ab9 */ /* 0x000fe20000000a00 */
[----:B------:R-:W-:Y:S01]  /*de30*/  IADD3 R59, -R22, 0x60, R13 ;  /* 0x00000060163b7810 */ /* 0x000fe20007ffe10d */
[----:B------:R-:W-:Y:S01]  /*de40*/  UISETP.GE.AND UP1, UPT, UR5, 0x1, UPT ;  /* 0x000000010500788c */ /* 0x000fe2000bf26270 */
[----:B------:R-:W-:-:S03]  /*de50*/  VIADD R62, R14, UR4 ;  /* 0x000000040e3e7c36 */ /* 0x000fc60008000000 */
[----:B------:R-:W2:Y:S01]  /*de60*/  MUFU.TANH R2, R2 ;  /* 0x0000000200027308 */ /* 0x000ea20000002400 */
[----:B0-----:R-:W0:Y:S01]  /*de70*/  SHFL.IDX PT, R48, R46, RZ, 0x1c1f ;  /* 0x001c1fff2e307589 */ /* 0x001e2200000e0000 */
[----:B------:R-:W-:-:S06]  /*de80*/  PLOP3.LUT P1, PT, PT, PT, UP1, 0x40, 0x0 ;  /* 0x000000000000781c */ /* 0x000fcc0003f2e818 */
[----:B------:R-:W0:Y:S08]  /*de90*/  MUFU.TANH R9, R9 ;  /* 0x0000000900097308 */ /* 0x000e300000002400 */
[----:B------:R-:W1:Y:S08]  /*dea0*/  MUFU.TANH R0, R0 ;  /* 0x0000000000007308 */ /* 0x000e700000002400 */
[----:B------:R-:W1:Y:S01]  /*deb0*/  MUFU.TANH R3, R3 ;  /* 0x0000000300037308 */ /* 0x000e620000002400 */
[----:B0-----:R-:W-:-:S07]  /*dec0*/  VIADDMNMX R20, R48, R62, R59, PT ;  /* 0x0000003e30147246 */ /* 0x001fce000380013b */
        /* <DEDUP_REMOVED lines=41> */
[----:B------:R-:W-:Y:S01]  /*e160*/  UISETP.NE.AND UP2, UPT, UR5, 0x1, UPT ;  /* 0x000000010500788c */ /* 0x000fe2000bf45270 */
[----:B------:R-:W-:-:S05]  /*e170*/  LOP3.LUT R13, RZ, R13, RZ, 0x33, !PT ;  /* 0x0000000dff0d7212 */ /* 0x000fca00078e33ff */
[----:B------:R-:W-:-:S05]  /*e180*/  PLOP3.LUT P1, PT, PT, PT, UP2, 0x80, 0x0 ;  /* 0x000000000000781c */ /* 0x000fca0003f2f028 */
[----:B------:R-:W-:-:S08]  /*e190*/  @UP2 ULDC.64 UR6, c[0x0][0x9e8] ;  /* 0x00027a0000062ab9 */ /* 0x000fd00000000a00 */
[----:B------:R-:W-:-:S05]  /*e1a0*/  @P1 IMAD.HI.U32 R14, R13, UR6, RZ ;  /* 0x000000060d0e1c27 */ /* 0x000fca000f8e00ff */
[----:B------:R-:W-:-:S04]  /*e1b0*/  @P1 SHF.R.U32.HI R13, RZ, UR7, R14 ;  /* 0x00000007ff0d1c19 */ /* 0x000fc8000801160e */
[----:B------:R-:W-:Y:S01]  /*e1c0*/  LOP3.LUT R13, RZ, R13, RZ, 0x33, !PT ;  /* 0x0000000dff0d7212 */ /* 0x000fe200078e33ff */
[----:B------:R-:W-:Y:S06]  /*e1d0*/  BRA `(.L_x_4913) ;  /* 0x0000000000147947 */ /* 0x000fec0003800000 */
.L_x_4912:
[----:B------:R-:W-:-:S06]  /*e1e0*/  UISETP.NE.AND UP2, UPT, UR5, 0x1, UPT ;  /* 0x000000010500788c */ /* 0x000fcc000bf45270 */
[----:B------:R-:W-:-:S05]  /*e1f0*/  PLOP3.LUT P1, PT, PT, PT, UP2, 0x80, 0x0 ;  /* 0x000000000000781c */ /* 0x000fca0003f2f028 */
[----:B------:R-:W-:-:S08]  /*e200*/  @UP2 ULDC.64 UR6, c[0x0][0x9e8] ;  /* 0x00027a0000062ab9 */ /* 0x000fd00000000a00 */
[----:B------:R-:W-:-:S05]  /*e210*/  @P1 IMAD.HI.U32 R14, R13, UR6, RZ ;  /* 0x000000060d0e1c27 */ /* 0x000fca000f8e00ff */
[----:B------:R-:W-:-:S07]  /*e220*/  @P1 SHF.R.U32.HI R13, RZ, UR7, R14 ;  /* 0x00000007ff0d1c19 */ /* 0x000fce000801160e */
.L_x_4913:
[----:B------:R-:W-:Y:S05]  /*e230*/  BSYNC B0 ;  /* 0x0000000000007941 */ /* 0x000fea0003800000 */
.L_x_4911:
[----:B------:R-:W-:-:S05]  /*e240*/  IMAD R13, R13, UR5, R66 ;  /* 0x000000050d0d7c24 */ /* 0x000fca000f8e0242 */
[----:B------:R-:W-:Y:S02]  /*e250*/  VIMNMX R56, R56, R13, !PT ;  /* 0x0000000d38387248 */ /* 0x000fe40007fe0100 */
[----:B------:R-:W-:-:S07]  /*e260*/  VIADDMNMX R20, R13, UR5, R20, PT ;  /* 0x000000050d147c46 */ /* 0x000fce000b800114 */
.L_x_4910:
[C---:B------:R-:W-:Y:S02]  /*e270*/  ISETP.GE.AND P2, PT, R67.reuse, 0x9, PT ;  /* 0x000000094300780c */ /* 0x040fe40003f46270 */
[C---:B------:R-:W-:Y:S02]  /*e280*/  ISETP.GE.AND P1, PT, R67.reuse, 0x2, PT ;  /* 0x000000024300780c */ /* 0x040fe40003f26270 */
[C---:B------:R-:W-:Y:S02]  /*e290*/  ISETP.GT.AND P3, PT, R56.reuse, 0x8, !P2 ;  /* 0x000000083800780c */ /* 0x040fe40005764270 */
[----:B------:R-:W-:Y:S02]  /*e2a0*/  ISETP.GT.AND P4, PT, R56, 0x1, !P1 ;  /* 0x000000013800780c */ /* 0x000fe40004f84270 */
[----:B------:R-:W-:Y:S02]  /*e2b0*/  ISETP.LT.OR P3, PT, R20, 0x9, P3 ;  /* 0x000000091400780c */ /* 0x000fe40001f61670 */
[----:B------:R-:W-:-:S02]  /*e2c0*/  ISETP.GE.AND P5, PT, R67, 0x11, PT ;  /* 0x000000114300780c */ /* 0x000fc40003fa6270 */
[----:B0-----:R-:W-:Y:S02]  /*e2d0*/  FSEL R58, R11, -INF , !P3 ;  /* 0xff8000000b3a7808 */ /* 0x001fe40005800000 */
        /* <DEDUP_REMOVED lines=104> */
[----:B------:R-:W0:Y:S03]  /*e960*/  SHFL.IDX PT, R2, R46, 0x1, 0x1c1f ;  /* 0x003c1f002e027f89 */ /* 0x000e2600000e0000 */
[----:B------:R-:W-:Y:S02]  /*e970*/  P2R R64, PR, RZ, 0x40 ;  /* 0x00000040ff407803 */ /* 0x000fe40000000000 */
[----:B------:R-:W-:-:S04]  /*e980*/  ISETP.GT.AND P6, PT, R56, 0x59, !P6 ;  /* 0x000000593800780c */ /* 0x000fc800077c4270 */
[----:B------:R-:W-:-:S04]  /*e990*/  ISETP.LT.OR P6, PT, R20, 0x5a, P6 ;  /* 0x0000005a1400780c */ /* 0x000fc800037c1670 */
[----:B------:R-:W-:Y:S02]  /*e9a0*/  FSEL R20, R69, -INF , !P6 ;  /* 0xff80000045147808 */ /* 0x000fe40007000000 */
[----:B------:R-:W-:Y:S02]  /*e9b0*/  PLOP3.LUT P6, PT, PT, PT, UP1, 0x40, 0x0 ;  /* 0x000000000000781c */ /* 0x000fe40003fce818 */
[----:B0-----:R-:W-:Y:S01]  /*e9c0*/  VIADDMNMX R56, R2, R62, R59, PT ;  /* 0x0000003e02387246 */ /* 0x001fe2000380013b */
[----:B------:R-:W-:-:S10]  /*e9d0*/  IMAD.IADD R59, R63, 0x1, R2 ;  /* 0x000000013f3b7824 */ /* 0x000fd400078e0202 */
[----:B------:R-:W-:Y:S05]  /*e9e0*/  @P6 BRA `(.L_x_4914) ;  /* 0x00000000005c6947 */ /* 0x000fea0003800000 */
        /* <DEDUP_REMOVED lines=8> */
[----:B------:R-:W-:Y:S01]  /*ea70*/  @P6 IMAD.HI.U32 R46, R2, UR6, RZ ;  /* 0x00000006022e6c27 */ /* 0x000fe2000f8e00ff */
[----:B------:R-:W-:-:S13]  /*ea80*/  PLOP3.LUT P6, PT, PT, PT, UP2, 0x80, 0x0 ;  /* 0x000000000000781c */ /* 0x000fda0003fcf028 */
[----:B------:R-:W-:-:S04]  /*ea90*/  @P6 SHF.R.U32.HI R2, RZ, UR7, R46 ;  /* 0x00000007ff026c19 */ /* 0x000fc8000801162e */
[----:B------:R-:W-:Y:S01]  /*eaa0*/  LOP3.LUT R2, RZ, R2, RZ, 0x33, !PT ;  /* 0x00000002ff027212 */ /* 0x000fe200078e33ff */
[----:B------:R-:W-:Y:S06]  /*eab0*/  BRA `(.L_x_4917) ;  /* 0x0000000000187947 */ /* 0x000fec0003800000 */
.L_x_4916:
[----:B------:R-:W-:-:S06]  /*eac0*/  UISETP.NE.AND UP2, UPT, UR5, 0x1, UPT ;  /* 0x000000010500788c */ /* 0x000fcc000bf45270 */
[----:B------:R-:W-:-:S05]  /*ead0*/  PLOP3.LUT P6, PT, PT, PT, UP2, 0x80, 0x0 ;  /* 0x000000000000781c */ /* 0x000fca0003fcf028 */
[----:B------:R-:W-:-:S08]  /*eae0*/  @UP2 ULDC.64 UR6, c[0x0][0x9e8] ;  /* 0x00027a0000062ab9 */ /* 0x000fd00000000a00 */
[----:B------:R-:W-:Y:S01]  /*eaf0*/  @P6 IMAD.HI.U32 R46, R2, UR6, RZ ;  /* 0x00000006022e6c27 */ /* 0x000fe2000f8e00ff */
[----:B------:R-:W-:-:S13]  /*eb00*/  PLOP3.LUT P6, PT, PT, PT, UP2, 0x80, 0x0 ;  /* 0x000000000000781c */ /* 0x000fda0003fcf028 */
[----:B------:R-:W-:-:S07]  /*eb10*/  @P6 SHF.R.U32.HI R2, RZ, UR7, R46 ;  /* 0x00000007ff026c19 */ /* 0x000fce000801162e */
.L_x_4917:
[----:B------:R-:W-:Y:S05]  /*eb20*/  BSYNC B0 ;  /* 0x0000000000007941 */ /* 0x000fea0003800000 */
.L_x_4915:
[----:B------:R-:W-:-:S05]  /*eb30*/  IMAD R2, R2, UR5, R66 ;  /* 0x0000000502027c24 */ /* 0x000fca000f8e0242 */
[----:B------:R-:W-:Y:S02]  /*eb40*/  VIMNMX R59, R59, R2, !PT ;  /* 0x000000023b3b7248 */ /* 0x000fe40007fe0100 */
[----:B------:R-:W-:-:S07]  /*eb50*/  VIADDMNMX R56, R2, UR5, R56, PT ;  /* 0x0000000502387c46 */ /* 0x000fce000b800138 */
.L_x_4914:
[C---:B------:R-:W-:Y:S01]  /*eb60*/  ISETP.GT.AND P1, PT, R59.reuse, 0x1, !P1 ;  /* 0x000000013b00780c */ /* 0x040fe20004f24270 */
[----:B------:R-:W-:Y:S01]  /*eb70*/  ULDC UR10, c[0x0][0x988] ;  /* 0x00026200000a7ab9 */ /* 0x000fe20000000800 */
[----:B------:R-:W-:Y:S01]  /*eb80*/  ISETP.GT.AND P2, PT, R59, 0x8, !P2 ;  /* 0x000000083b00780c */ /* 0x000fe20005744270 */
[----:B------:R-:W-:Y:S01]  /*eb90*/  @UP0 ULDC UR6, c[0x0][0x44c] ;  /* 0x0001130000060ab9 */ /* 0x000fe20000000800 */
[C---:B------:R-:W-:Y:S01]  /*eba0*/  ISETP.LT.OR P1, PT, R56.reuse, 0x2, P1 ;  /* 0x000000023800780c */ /* 0x040fe20000f21670 */
[----:B------:R-:W-:Y:S01]  /*ebb0*/  @UP0 ULDC UR15, c[0x0][0x450] ;  /* 0x00011400000f0ab9 */ /* 0x000fe20000000800 */
        /* <DEDUP_REMOVED lines=10> */
[----:B------:R-:W-:Y:S02]  /*ec60*/  FMNMX.FTZ R61, R65, R47, !PT ;  /* 0x0000002f413d7209 */ /* 0x000fe40007810000 */
[C---:B------:R-:W-:Y:S02]  /*ec70*/  ISETP.GT.AND P1, PT, R59.reuse, 0x10, !P1 ;  /* 0x000000103b00780c */ /* 0x040fe40004f24270 */
[C---:B------:R-:W-:Y:S02]  /*ec80*/  ISETP.GT.AND P3, PT, R59.reuse, 0x50, !P3 ;  /* 0x000000503b00780c */ /* 0x040fe40005f64270 */
[----:B------:R-:W-:Y:S02]  /*ec90*/  ISETP.LT.OR P1, PT, R56, 0x11, P1 ;  /* 0x000000113800780c */ /* 0x000fe40000f21670 */
[----:B------:R-:W-:-:S02]  /*eca0*/  ISETP.GT.AND P4, PT, R59, 0x51, !P4 ;  /* 0x000000513b00780c */ /* 0x000fc40006784270 */
[----:B------:R-:W-:Y:S02]  /*ecb0*/  FSEL R32, R32, -INF , !P1 ;  /* 0xff80000020207808 */ /* 0x000fe40004800000 */
[----:B------:R-:W-:Y:S02]  /*ecc0*/  ISETP.GT.AND P1, PT, R59, 0x11, !P2 ;  /* 0x000000113b00780c */ /* 0x000fe40005724270 */
[----:B------:R-:W-:Y:S02]  /*ecd0*/  ISETP.NE.AND P2, PT, R80, RZ, PT ;  /* 0x000000ff5000720c */ /* 0x000fe40003f45270 */
[C---:B------:R-:W-:Y:S02]  /*ece0*/  ISETP.LT.OR P1, PT, R56.reuse, 0x12, P1 ;  /* 0x000000123800780c */ /* 0x040fe40000f21670 */
[----:B------:R-:W-:Y:S02]  /*ecf0*/  ISETP.LT.OR P3, PT, R56, 0x51, P3 ;  /* 0x000000513800780c */ /* 0x000fe40001f61670 */
[----:B------:R-:W-:-:S02]  /*ed00*/  FSEL R33, R33, -INF , !P1 ;  /* 0xff80000021217808 */ /* 0x000fc40004800000 */
[C---:B------:R-:W-:Y:S02]  /*ed10*/  ISETP.GT.AND P1, PT, R59.reuse, 0x18, !P6 ;  /* 0x000000183b00780c */ /* 0x040fe40007724270 */
[----:B------:R-:W-:Y:S02]  /*ed20*/  ISETP.NE.AND P6, PT, R60, RZ, PT ;  /* 0x000000ff3c00720c */ /* 0x000fe40003fc5270 */
[----:B------:R-:W-:Y:S02]  /*ed30*/  ISETP.LT.OR P1, PT, R56, 0x19, P1 ;  /* 0x000000193800780c */ /* 0x000fe40000f21670 */
[----:B------:R-:W-:Y:S02]  /*ed40*/  ISETP.GT.AND P5, PT, R59, 0x58, !P5 ;  /* 0x000000583b00780c */ /* 0x000fe40006fa4270 */
[----:B------:R-:W-:Y:S02]  /*ed50*/  FSEL R34, R34, -INF , !P1 ;  /* 0xff80000022227808 */ /* 0x000fe40004800000 */
[----:B------:R-:W-:-:S02]  /*ed60*/  ISETP.NE.AND P1, PT, R85, RZ, PT ;  /* 0x000000ff5500720c */ /* 0x000fc40003f25270 */
[----:B------:R-:W-:Y:S02]  /*ed70*/  ISETP.LT.OR P4, PT, R56, 0x52, P4 ;  /* 0x000000523800780c */ /* 0x000fe40002781670 */
[----:B------:R-:W-:Y:S02]  /*ed80*/  ISETP.GT.AND P1, PT, R59, 0x19, !P1 ;  /* 0x000000193b00780c */ /* 0x000fe40004f24270 */
[----:B------:R-:W-:Y:S02]  /*ed90*/  FSEL R10, R10, -INF , !P3 ;  /* 0xff8000000a0a7808 */ /* 0x000fe40005800000 */
[C---:B------:R-:W-:Y:S02]  /*eda0*/  ISETP.LT.OR P1, PT, R56.reuse, 0x1a, P1 ;  /* 0x0000001a3800780c */ /* 0x040fe40000f21670 */
[----:B------:R-:W-:Y:S02]  /*edb0*/  ISETP.LT.OR P5, PT, R56, 0x59, P5 ;  /* 0x000000593800780c */ /* 0x000fe40002fa1670 */
        /* <DEDUP_REMOVED lines=8> */
[----:B------:R-:W-:-:S04]  /*ee40*/  ISETP.NE.AND P1, PT, R87, RZ, PT ;  /* 0x000000ff5700720c */ /* 0x000fc80003f25270 */
        /* <DEDUP_REMOVED lines=65> */
[----:B0-----:R-:W-:Y:S02]  /*f260*/  FMNMX.FTZ R0, R61, R0, !PT ;  /* 0x000000003d007209 */ /* 0x001fe40007810000 */
[----:B------:R-:W-:-:S03]  /*f270*/  FMNMX.FTZ R61, R46, R3, !PT ;  /* 0x000000032e3d7209 */ /* 0x000fc60007810000 */
[----:B------:R-:W0:Y:S02]  /*f280*/  SHFL.BFLY PT, R63, R0, 0x1, 0x1f ;  /* 0x0c201f00003f7f89 */ /* 0x000e2400000e0000 */
[----:B0-----:R-:W-:Y:S02]  /*f290*/  FMNMX.FTZ R2, R0, R63, !PT ;  /* 0x0000003f00027209 */ /* 0x001fe40007810000 */
[----:B------:R-:W-:Y:S02]  /*f2a0*/  FMNMX.FTZ R0, R30, R61, !PT ;  /* 0x0000003d1e007209 */ /* 0x000fe40007810000 */
[C---:B------:R-:W-:Y:S01]  /*f2b0*/  FSETP.NEU.FTZ.AND P1, PT, R2.reuse, -INF , PT ;  /* 0xff8000000200780b */ /* 0x040fe20003f3d000 */
[----:B------:R-:W-:Y:S01]  /*f2c0*/  FMUL.FTZ R60, R2, UR10 ;  /* 0x0000000a023c7c20 */ /* 0x000fe20008410000 */
[----:B------:R-:W-:-:S04]  /*f2d0*/  FMNMX.FTZ R61, R31, R0, !PT ;  /* 0x000000001f3d7209 */ /* 0x000fc80007810000 */
[----:B------:R-:W-:Y:S02]  /*f2e0*/  FMNMX.FTZ R0, R32, R61, !PT ;  /* 0x0000003d20007209 */ /* 0x000fe40007810000 */
[----:B------:R-:W-:Y:S02]  /*f2f0*/  FSEL R60, R60, RZ, P1 ;  /* 0x000000ff3c3c7208 */ /* 0x000fe40000800000 */
[----:B------:R-:W-:Y:S02]  /*f300*/  FMNMX.FTZ R61, R33, R0, !PT ;  /* 0x00000000213d7209 */ /* 0x000fe40007810000 */
[----:B------:R-:W-:Y:S01]  /*f310*/  ISETP.GT.AND P1, PT, R59, 0x41, !P6 ;  /* 0x000000413b00780c */ /* 0x000fe20007724270 */
        /* <DEDUP_REMOVED lines=11> */
[----:B------:R-:W-:Y:S01]  /*f3d0*/  ISETP.NE.AND P1, PT, R82, RZ, PT ;  /* 0x000000ff5200720c */ /* 0x000fe20003f25270 */
[----:B------:R-:W-:Y:S01]  /*f3e0*/  MUFU.EX2 R188, R188 ;  /* 0x000000bc00bc7308 */ /* 0x000fe20000000800 */
[----:B------:R-:W-:Y:S01]  /*f3f0*/  FMNMX.FTZ R61, R37, R0, !PT ;  /* 0x00000000253d7209 */ /* 0x000fe20007810000 */
[--C-:B------:R-:W-:Y:S01]  /*f400*/  FFMA.FTZ R49, R49, UR10, -R60.reuse ;  /* 0x0000000a31317c23 */ /* 0x100fe2000801083c */
[----:B------:R-:W-:Y:S01]  /*f410*/  ISETP.GT.AND P1, PT, R59, 0x48, !P1 ;  /* 0x000000483b00780c */ /* 0x000fe20004f24270 */
[--C-:B------:R-:W-:Y:S01]  /*f420*/  FFMA.FTZ R51, R51, UR10, -R60.reuse ;  /* 0x0000000a33337c23 */ /* 0x100fe2000801083c */
[----:B------:R-:W-:Y:S01]  /*f430*/  FMNMX.FTZ R0, R38, R61, !PT ;  /* 0x0000003d26007209 */ /* 0x000fe20007810000 */
[--C-:B------:R-:W-:Y:S01]  /*f440*/  FFMA.FTZ R13, R13, UR10, -R60.reuse ;  /* 0x0000000a0d0d7c23 */ /* 0x100fe2000801083c */
[----:B------:R-:W-:Y:S01]  /*f450*/  ISETP.LT.OR P1, PT, R56, 0x49, P1 ;  /* 0x000000493800780c */ /* 0x000fe20000f21670 */
[----:B------:R-:W0:Y:S01]  /*f460*/  MUFU.EX2 R47, R47 ;  /* 0x0000002f002f7308 */ /* 0x000e220000000800 */
[----:B------:R-:W-:Y:S01]  /*f470*/  FMNMX.FTZ R57, R39, R0, !PT ;  /* 0x0000000027397209 */ /* 0x000fe20007810000 */
[--C-:B------:R-:W-:Y:S01]  /*f480*/  FFMA.FTZ R14, R14, UR10, -R60.reuse ;  /* 0x0000000a0e0e7c23 */ /* 0x100fe2000801083c */
[----:B------:R-:W-:Y:S01]  /*f490*/  ISETP.NE.AND P6, PT, R64, RZ, PT ;  /* 0x000000ff4000720c */ /* 0x000fe20003fc5270 */
[--C-:B------:R-:W-:Y:S01]  /*f4a0*/  FFMA.FTZ R180, R53, UR10, -R60.reuse ;  /* 0x0000000a35b47c23 */ /* 0x100fe2000801083c */
[----:B------:R-:W-:Y:S01]  /*f4b0*/  FMNMX.FTZ R0, R40, R57, !PT ;  /* 0x0000003928007209 */ /* 0x000fe20007810000 */
[--C-:B------:R-:W-:Y:S01]  /*f4c0*/  FFMA.FTZ R182, R50, UR10, -R60.reuse ;  /* 0x0000000a32b67c23 */ /* 0x100fe2000801083c */
[----:B------:R-:W-:Y:S01]  /*f4d0*/  ISETP.GT.AND P6, PT, R59, 0x59, !P6 ;  /* 0x000000593b00780c */ /* 0x000fe200077c4270 */
[----:B------:R-:W1:Y:S01]  /*f4e0*/  MUFU.EX2 R190, R190 ;  /* 0x000000be00be7308 */ /* 0x000e620000000800 */
[----:B------:R-:W-:Y:S01]  /*f4f0*/  FMNMX.FTZ R57, R41, R0, !PT ;  /* 0x0000000029397209 */ /* 0x000fe20007810000 */
[--C-:B------:R-:W-:Y:S01]  /*f500*/  FFMA.FTZ R53, R48, UR10, -R60.reuse ;  /* 0x0000000a30357c23 */ /* 0x100fe2000801083c */
[----:B------:R-:W-:Y:S01]  /*f510*/  ISETP.LT.OR P6, PT, R56, 0x5a, P6 ;  /* 0x0000005a3800780c */ /* 0x000fe200037c1670 */
[--C-:B------:R-:W-:Y:S01]  /*f520*/  FFMA.FTZ R176, R29, UR10, -R60.reuse ;  /* 0x0000000a1db07c23 */ /* 0x100fe2000801083c */
[----:B------:R-:W-:Y:S01]  /*f530*/  FMNMX.FTZ R0, R42, R57, !PT ;  /* 0x000000392a007209 */ /* 0x000fe20007810000 */
[--C-:B------:R-:W-:Y:S01]  /*f540*/  FFMA.FTZ R57, R54, UR10, -R60.reuse ;  /* 0x0000000a36397c23 */ /* 0x100fe2000801083c */
[----:B------:R-:W-:Y:S01]  /*f550*/  FSEL R54, R7, -INF , !P1 ;  /* 0xff80000007367808 */ /* 0x000fe20004800000 */
[----:B------:R-:W2:Y:S01]  /*f560*/  MUFU.EX2 R49, R49 ;  /* 0x0000003100317308 */ /* 0x000ea20000000800 */
[----:B------:R-:W-:Y:S01]  /*f570*/  FMNMX.FTZ R55, R43, R0, !PT ;  /* 0x000000002b377209 */ /* 0x000fe20007810000 */
[--C-:B------:R-:W-:Y:S01]  /*f580*/  FFMA.FTZ R29, R28, UR10, -R60.reuse ;  /* 0x0000000a1c1d7c23 */ /* 0x100fe2000801083c */
[----:B------:R-:W-:Y:S01]  /*f590*/  FSEL R24, R24, -INF , !P6 ;  /* 0xff80000018187808 */ /* 0x000fe20007000000 */
[--C-:B------:R-:W-:Y:S01]  /*f5a0*/  FFMA.FTZ R178, R26, UR10, -R60.reuse ;  /* 0x0000000a1ab27c23 */ /* 0x100fe2000801083c */
[----:B------:R-:W-:Y:S01]  /*f5b0*/  FMNMX.FTZ R0, R44, R55, !PT ;  /* 0x000000372c007209 */ /* 0x000fe20007810000 */
[--C-:B------:R-:W-:Y:S01]  /*f5c0*/  FFMA.FTZ R25, R25, UR10, -R60.reuse ;  /* 0x0000000a19197c23 */ /* 0x100fe2000801083c */
[--C-:B------:R-:W-:Y:S01]  /*f5d0*/  FFMA.FTZ R15, R15, UR10, -R60.reuse ;  /* 0x0000000a0f0f7c23 */ /* 0x100fe2000801083c */
[----:B------:R3:W-:Y:S01]  /*f5e0*/  MUFU.EX2 R7, R57 ;  /* 0x0000003900077308 */ /* 0x0007e20000000800 */
[----:B------:R-:W-:Y:S01]  /*f5f0*/  FMNMX.FTZ R55, R45, R0, !PT ;  /* 0x000000002d377209 */ /* 0x000fe20007810000 */
[--C-:B------:R-:W-:Y:S01]  /*f600*/  FFMA.FTZ R12, R12, UR10, -R60.reuse ;  /* 0x0000000a0c0c7c23 */ /* 0x100fe2000801083c */
[--C-:B------:R-:W-:Y:S01]  /*f610*/  FFMA.FTZ R11, R11, UR10, -R60.reuse ;  /* 0x0000000a0b0b7c23 */ /* 0x100fe2000801083c */
[--C-:B------:R-:W-:Y:S01]  /*f620*/  FFMA.FTZ R9, R9, UR10, -R60.reuse ;  /* 0x0000000a09097c23 */ /* 0x100fe2000801083c */
[----:B------:R-:W-:Y:S01]  /*f630*/  FMNMX.FTZ R55, R54, R55, !PT ;  /* 0x0000003736377209 */ /* 0x000fe20007810000 */
[----:B------:R-:W-:-:S02]  /*f640*/  FFMA.FTZ R20, R20, UR10, -R60 ;  /* 0x0000000a14147c23 */ /* 0x000fc4000801083c */
[----:B------:R-:W4:Y:S01]  /*f650*/  MUFU.EX2 R184, R184 ;  /* 0x000000b800b87308 */ /* 0x000f220000000800 */
[----:B------:R-:W-:Y:S01]  /*f660*/  FMNMX.FTZ R55, R6, R55, !PT ;  /* 0x0000003706377209 */ /* 0x000fe20007810000 */
[----:B---3--:R-:W-:Y:S01]  /*f670*/  FFMA.FTZ R57, R52, UR10, -R60 ;  /* 0x0000000a34397c23 */ /* 0x008fe2000801083c */
[----:B------:R-:W-:Y:S02]  /*f680*/  FSEL R52, R27, -INF , !P5 ;  /* 0xff8000001b347808 */ /* 0x000fe40006800000 */
[----:B------:R-:W-:-:S03]  /*f690*/  FMNMX.FTZ R55, R10, R55, !PT ;  /* 0x000000370a377209 */ /* 0x000fc60007810000 */
[----:B------:R-:W3:Y:S01]  /*f6a0*/  MUFU.EX2 R51, R51 ;  /* 0x0000003300337308 */ /* 0x000ee20000000800 */
[----:B------:R-:W-:-:S04]  /*f6b0*/  FMNMX.FTZ R55, R8, R55, !PT ;  /* 0x0000003708377209 */ /* 0x000fc80007810000 */
[----:B------:R-:W-:-:S03]  /*f6c0*/  FMNMX.FTZ R55, R52, R55, !PT ;  /* 0x0000003734377209 */ /* 0x000fc60007810000 */
[----:B------:R0:W-:Y:S01]  /*f6d0*/  MUFU.EX2 R168, R13 ;  /* 0x0000000d00a87308 */ /* 0x0001e20000000800 */
[----:B------:R-:W-:-:S05]  /*f6e0*/  FMNMX.FTZ R55, R24, R55, !PT ;  /* 0x0000003718377209 */ /* 0x000fca0007810000 */
[----:B------:R-:W5:Y:S02]  /*f6f0*/  SHFL.BFLY PT, R0, R55, 0x2, 0x1f ;  /* 0x0c401f0037007f89 */ /* 0x000f6400000e0000 */
[----:B------:R-:W3:Y:S01]  /*f700*/  MUFU.EX2 R186, R186 ;  /* 0x000000ba00ba7308 */ /* 0x000ee20000000800 */
[----:B0-----:R-:W-:Y:S01]  /*f710*/  FADD.FTZ R13, R188, R47 ;  /* 0x0000002fbc0d7221 */ /* 0x001fe20000010000 */
[----:B------:R-:W-:-:S06]  /*f720*/  F2FP.BF16.F32.PACK_AB R188, R47, R188 ;  /* 0x000000bc2fbc723e */ /* 0x000fcc00000010ff */
[----:B------:R-:W0:Y:S08]  /*f730*/  MUFU.EX2 R180, R180 ;  /* 0x000000b400b47308 */ /* 0x000e300000000800 */
[----:B------:R-:W0:Y:S01]  /*f740*/  MUFU.EX2 R27, R57 ;  /* 0x00000039001b7308 */ /* 0x000e220000000800 */
[----:B-----5:R-:W-:-:S07]  /*f750*/  FMNMX.FTZ R21, R55, R0, !PT ;  /* 0x0000000037157209 */ /* 0x020fce0007810000 */
[----:B------:R1:W-:Y:S01]  /*f760*/  MUFU.EX2 R55, R14 ;  /* 0x0000000e00377308 */ /* 0x0003e20000000800 */
[----:B------:R-:W5:Y:S07]  /*f770*/  SHFL.BFLY PT, R0, R21, 0x1, 0x1f ;  /* 0x0c201f0015007f89 */ /* 0x000f6e00000e0000 */
[----:B------:R-:W0:Y:S01]  /*f780*/  MUFU.EX2 R182, R182 ;  /* 0x000000b600b67308 */ /* 0x000e220000000800 */
[----:B-1----:R-:W-:Y:S01]  /*f790*/  FADD.FTZ R14, R190, R13 ;  /* 0x0000000dbe0e7221 */ /* 0x002fe20000010000 */
[----:B--2---:R-:W-:-:S03]  /*f7a0*/  F2FP.BF16.F32.PACK_AB R190, R49, R190 ;  /* 0x000000be31be723e */ /* 0x004fc600000010ff */
[----:B------:R-:W-:-:S03]  /*f7b0*/  FADD.FTZ R13, R49, R14 ;  /* 0x0000000e310d7221 */ /* 0x000fc60000010000 */
[----:B------:R-:W1:Y:S01]  /*f7c0*/  MUFU.EX2 R53, R53 ;  /* 0x0000003500357308 */ /* 0x000e620000000800 */
[----:B----4-:R-:W-:Y:S01]  /*f7d0*/  FADD.FTZ R14, R184, R13 ;  /* 0x0000000db80e7221 */ /* 0x010fe20000010000 */
[----:B---3--:R-:W-:-:S03]  /*f7e0*/  F2FP.BF16.F32.PACK_AB R184, R51, R184 ;  /* 0x000000b833b8723e */ /* 0x008fc600000010ff */
[----:B------:R-:W-:-:S03]  /*f7f0*/  FADD.FTZ R13, R51, R14 ;  /* 0x0000000e330d7221 */ /* 0x000fc60000010000 */
[----:B------:R-:W2:Y:S01]  /*f800*/  MUFU.EX2 R176, R176 ;  /* 0x000000b000b07308 */ /* 0x000ea20000000800 */
[----:B------:R-:W-:Y:S01]  /*f810*/  FADD.FTZ R14, R186, R13 ;  /* 0x0000000dba0e7221 */ /* 0x000fe20000010000 */
[----:B------:R-:W-:Y:S02]  /*f820*/  F2FP.BF16.F32.PACK_AB R186, R7, R186 ;  /* 0x000000ba07ba723e */ /* 0x000fe400000010ff */
[----:B-----5:R-:W-:Y:S01]  /*f830*/  FMNMX.FTZ R0, R21, R0, !PT ;  /* 0x0000000015007209 */ /* 0x020fe20007810000 */
[----:B------:R-:W-:-:S03]  /*f840*/  FADD.FTZ R13, R7, R14 ;  /* 0x0000000e070d7221 */ /* 0x000fc60000010000 */
[C---:B------:R-:W-:Y:S01]  /*f850*/  FSETP.NEU.FTZ.AND P1, PT, R0.reuse, -INF , PT ;  /* 0xff8000000000780b */ /* 0x040fe20003f3d000 */
[----:B------:R-:W-:Y:S01]  /*f860*/  FMUL.FTZ R21, R0, UR10 ;  /* 0x0000000a00157c20 */ /* 0x000fe20008410000 */
[----:B0-----:R-:W-:Y:S01]  /*f870*/  FADD.FTZ R14, R180, R13 ;  /* 0x0000000db40e7221 */ /* 0x001fe20000010000 */
[----:B------:R-:W0:Y:S01]  /*f880*/  MUFU.EX2 R29, R29 ;  /* 0x0000001d001d7308 */ /* 0x000e220000000800 */
[----:B------:R-:W-:Y:S02]  /*f890*/  F2FP.BF16.F32.PACK_AB R180, R27, R180 ;  /* 0x000000b41bb4723e */ /* 0x000fe400000010ff */
[----:B------:R-:W-:Y:S01]  /*f8a0*/  FSEL R21, R21, RZ, P1 ;  /* 0x000000ff15157208 */ /* 0x000fe20000800000 */
[----:B------:R-:W-:Y:S01]  /*f8b0*/  FADD.FTZ R57, R27, R14 ;  /* 0x0000000e1b397221 */ /* 0x000fe20000010000 */
[----:B------:R-:W-:-:S03]  /*f8c0*/  PLOP3.LUT P1, PT, PT, PT, UP1, 0x40, 0x0 ;  /* 0x000000000000781c */ /* 0x000fc60003f2e818 */
        /* <DEDUP_REMOVED lines=14> */
[----:B------:R-:W3:Y:S01]  /*f9b0*/  MUFU.EX2 R3, R3 ;  /* 0x0000000300037308 */ /* 0x000ee20000000800 */
[----:B------:R-:W-:Y:S01]  /*f9c0*/  FFMA.FTZ R41, R41, UR10, -R21 ;  /* 0x0000000a29297c23 */ /* 0x000fe20008010815 */
[----:B------:R-:W-:Y:S01]  /*f9d0*/  FADD.FTZ R26, R182, R57 ;  /* 0x00000039b61a7221 */ /* 0x000fe20000010000 */
[--C-:B------:R-:W-:Y:S01]  /*f9e0*/  FFMA.FTZ R42, R42, UR10, -R21.reuse ;  /* 0x0000000a2a2a7c23 */ /* 0x100fe20008010815 */
[--C-:B------:R-:W-:Y:S01]  /*f9f0*/  FFMA.FTZ R43, R43, UR10, -R21.reuse ;  /* 0x0000000a2b2b7c23 */ /* 0x100fe20008010815 */
[--C-:B------:R-:W-:Y:S01]  /*fa00*/  FFMA.FTZ R44, R44, UR10, -R21.reuse ;  /* 0x0000000a2c2c7c23 */ /* 0x100fe20008010815 */
[----:B-1----:R-:W-:Y:S01]  /*fa10*/  FADD.FTZ R57, R53, R26 ;  /* 0x0000001a35397221 */ /* 0x002fe20000010000 */
[--C-:B------:R-:W-:Y:S01]  /*fa20*/  FFMA.FTZ R45, R45, UR10, -R21.reuse ;  /* 0x0000000a2d2d7c23 */ /* 0x100fe20008010815 */
[----:B------:R-:W1:Y:S01]  /*fa30*/  MUFU.EX2 R30, R30 ;  /* 0x0000001e001e7308 */ /* 0x000e620000000800 */
[----:B------:R-:W-:Y:S01]  /*fa40*/  FFMA.FTZ R54, R54, UR10, -R21 ;  /* 0x0000000a36367c23 */ /* 0x000fe20008010815 */
[----:B--2---:R-:W-:Y:S01]  /*fa50*/  FADD.FTZ R26, R176, R57 ;  /* 0x00000039b01a7221 */ /* 0x004fe20000010000 */
[--C-:B------:R-:W-:Y:S01]  /*fa60*/  FFMA.FTZ R6, R6, UR10, -R21.reuse ;  /* 0x0000000a06067c23 */ /* 0x100fe20008010815 */
[--C-:B------:R-:W-:Y:S01]  /*fa70*/  FFMA.FTZ R10, R10, UR10, -R21.reuse ;  /* 0x0000000a0a0a7c23 */ /* 0x100fe20008010815 */
[--C-:B------:R-:W-:Y:S01]  /*fa80*/  FFMA.FTZ R8, R8, UR10, -R21.reuse ;  /* 0x0000000a08087c23 */ /* 0x100fe20008010815 */
[----:B0-----:R-:W-:Y:S01]  /*fa90*/  FADD.FTZ R57, R29, R26 ;  /* 0x0000001a1d397221 */ /* 0x001fe20000010000 */
[----:B------:R-:W-:Y:S01]  /*faa0*/  FFMA.FTZ R52, R52, UR10, -R21 ;  /* 0x0000000a34347c23 */ /* 0x000fe20008010815 */
[----:B------:R-:W0:Y:S01]  /*fab0*/  MUFU.EX2 R31, R31 ;  /* 0x0000001f001f7308 */ /* 0x000e220000000800 */
[----:B---3--:R-:W-:Y:S01]  /*fac0*/  FADD.FTZ R13, R46, R3 ;  /* 0x000000032e0d7221 */ /* 0x008fe20000010000 */
[----:B------:R-:W-:Y:S01]  /*fad0*/  FFMA.FTZ R21, R24, UR10, -R21 ;  /* 0x0000000a18157c23 */ /* 0x000fe20008010815 */
[----:B------:R-:W-:-:S02]  /*fae0*/  F2FP.BF16.F32.PACK_AB R189, R3, R46 ;  /* 0x0000002e03bd723e */ /* 0x000fc400000010ff */
[----:B------:R-:W-:Y:S02]  /*faf0*/  F2FP.BF16.F32.PACK_AB R182, R53, R182 ;  /* 0x000000b635b6723e */ /* 0x000fe400000010ff */
[----:B------:R-:W-:Y:S01]  /*fb00*/  F2FP.BF16.F32.PACK_AB R176, R29, R176 ;  /* 0x000000b01db0723e */ /* 0x000fe200000010ff */
        /* <DEDUP_REMOVED lines=32> */
[----:B------:R-:W-:Y:S01]  /*fd10*/  MUFU.EX2 R42, R42 ;  /* 0x0000002a002a7308 */ /* 0x000fe20000000800 */
[C---:B0-----:R-:W-:Y:S01]  /*fd20*/  FADD.FTZ R7, R41.reuse, R14 ;  /* 0x0000000e29077221 */ /* 0x041fe20000010000 */
[----:B------:R-:W-:-:S06]  /*fd30*/  F2FP.BF16.F32.PACK_AB R177, R41, R40 ;  /* 0x0000002829b1723e */ /* 0x000fcc00000010ff */
[----:B------:R-:W0:Y:S01]  /*fd40*/  MUFU.EX2 R15, R15 ;  /* 0x0000000f000f7308 */ /* 0x000e220000000800 */
[----:B--2---:R-:W-:-:S07]  /*fd50*/  FADD.FTZ R24, R172, R57 ;  /* 0x00000039ac187221 */ /* 0x004fce0000010000 */
[----:B------:R-:W1:Y:S08]  /*fd60*/  MUFU.EX2 R43, R43 ;  /* 0x0000002b002b7308 */ /* 0x000e700000000800 */
[----:B------:R-:W2:Y:S01]  /*fd70*/  MUFU.EX2 R12, R12 ;  /* 0x0000000c000c7308 */ /* 0x000ea20000000800 */
[C---:B0-----:R-:W-:Y:S01]  /*fd80*/  FADD.FTZ R47, R15.reuse, R24 ;  /* 0x000000180f2f7221 */ /* 0x041fe20000010000 */
[----:B------:R-:W-:-:S06]  /*fd90*/  F2FP.BF16.F32.PACK_AB R172, R15, R172 ;  /* 0x000000ac0fac723e */ /* 0x000fcc00000010ff */
[----:B------:R-:W-:Y:S01]  /*fda0*/  MUFU.EX2 R44, R44 ;  /* 0x0000002c002c7308 */ /* 0x000fe20000000800 */
[----:B-1----:R-:W-:-:S07]  /*fdb0*/  F2FP.BF16.F32.PACK_AB R179, R43, R42 ;  /* 0x0000002a2bb3723e */ /* 0x002fce00000010ff */
[----:B------:R-:W0:Y:S01]  /*fdc0*/  MUFU.EX2 R45, R45 ;  /* 0x0000002d002d7308 */ /* 0x000e220000000800 */
[----:B--2---:R-:W-:Y:S01]  /*fdd0*/  FADD.FTZ R24, R12, R47 ;  /* 0x0000002f0c187221 */ /* 0x004fe20000010000 */
[----:B------:R-:W-:-:S03]  /*fde0*/  F2FP.BF16.F32.PACK_AB R174, R55, R12 ;  /* 0x0000000c37ae723e */ /* 0x000fc600000010ff */
[----:B------:R-:W-:-:S03]  /*fdf0*/  FADD.FTZ R24, R55, R24 ;  /* 0x0000001837187221 */ /* 0x000fc60000010000 */
[----:B------:R-:W-:Y:S08]  /*fe00*/  MUFU.EX2 R54, R54 ;  /* 0x0000003600367308 */ /* 0x000ff00000000800 */
[----:B------:R1:W-:Y:S01]  /*fe10*/  MUFU.EX2 R175, R6 ;  /* 0x0000000600af7308 */ /* 0x0003e20000000800 */
[----:B0-----:R-:W-:-:S07]  /*fe20*/  F2FP.BF16.F32.PACK_AB R173, R45, R44 ;  /* 0x0000002c2dad723e */ /* 0x001fce00000010ff */
[----:B------:R-:W0:Y:S01]  /*fe30*/  MUFU.EX2 R11, R11 ;  /* 0x0000000b000b7308 */ /* 0x000e220000000800 */
[----:B-1----:R-:W-:-:S04]  /*fe40*/  FADD.FTZ R6, R42, R7 ;  /* 0x000000072a067221 */ /* 0x002fc80000010000 */
[----:B------:R-:W-:-:S03]  /*fe50*/  FADD.FTZ R7, R43, R6 ;  /* 0x000000062b077221 */ /* 0x000fc60000010000 */
[----:B------:R-:W1:Y:S01]  /*fe60*/  MUFU.EX2 R10, R10 ;  /* 0x0000000a000a7308 */ /* 0x000e620000000800 */
[----:B------:R-:W-:Y:S01]  /*fe70*/  FADD.FTZ R12, R44, R7 ;  /* 0x000000072c0c7221 */ /* 0x000fe20000010000 */
[----:B------:R-:W-:-:S03]  /*fe80*/  VIADD R7, R72, 0xfffffffe ;  /* 0xfffffffe48077836 */ /* 0x000fc60000000000 */
[----:B------:R-:W-:-:S03]  /*fe90*/  FADD.FTZ R3, R45, R12 ;  /* 0x0000000c2d037221 */ /* 0x000fc60000010000 */
[----:B------:R2:W3:Y:S01]  /*fea0*/  MUFU.EX2 R169, R8 ;  /* 0x0000000800a97308 */ /* 0x0004e20000000800 */
[----:B0-----:R-:W-:-:S04]  /*feb0*/  FADD.FTZ R13, R11, R24 ;  /* 0x000000180b0d7221 */ /* 0x001fc80000010000 */
[C---:B------:R-:W-:Y:S01]  /*fec0*/  FADD.FTZ R14, R168.reuse, R13 ;  /* 0x0000000da80e7221 */ /* 0x040fe20000010000 */
[----:B------:R-:W-:Y:S02]  /*fed0*/  F2FP.BF16.F32.PACK_AB R168, R168, R11 ;  /* 0x0000000ba8a8723e */ /* 0x000fe400000010ff */
[----:B------:R-:W0:Y:S01]  /*fee0*/  MUFU.EX2 R9, R9 ;  /* 0x0000000900097308 */ /* 0x000e220000000800 */
[----:B--2---:R-:W-:-:S04]  /*fef0*/  FADD.FTZ R8, R54, R3 ;  /* 0x0000000336087221 */ /* 0x004fc80000010000 */
[C---:B------:R-:W-:Y:S01]  /*ff00*/  FADD.FTZ R3, R175.reuse, R8 ;  /* 0x00000008af037221 */ /* 0x040fe20000010000 */
[----:B------:R-:W-:Y:S02]  /*ff10*/  F2FP.BF16.F32.PACK_AB R175, R175, R54 ;  /* 0x00000036afaf723e */ /* 0x000fe400000010ff */
[----:B------:R-:W2:Y:S01]  /*ff20*/  MUFU.EX2 R52, R52 ;  /* 0x0000003400347308 */ /* 0x000ea20000000800 */
[----:B-1----:R-:W-:-:S04]  /*ff30*/  FADD.FTZ R8, R10, R3 ;  /* 0x000000030a087221 */ /* 0x002fc80000010000 */
[C---:B---3--:R-:W-:Y:S01]  /*ff40*/  FADD.FTZ R3, R169.reuse, R8 ;  /* 0x00000008a9037221 */ /* 0x048fe20000010000 */
[----:B------:R-:W-:Y:S02]  /*ff50*/  F2FP.BF16.F32.PACK_AB R169, R169, R10 ;  /* 0x0000000aa9a9723e */ /* 0x000fe400000010ff */
[----:B------:R-:W1:Y:S01]  /*ff60*/  MUFU.EX2 R20, R20 ;  /* 0x0000001400147308 */ /* 0x000e620000000800 */
[----:B0-----:R-:W-:-:S07]  /*ff70*/  FADD.FTZ R13, R9, R14 ;  /* 0x0000000e090d7221 */ /* 0x001fce0000010000 */
[----:B------:R-:W0:Y:S01]  /*ff80*/  MUFU.EX2 R21, R21 ;  /* 0x0000001500157308 */ /* 0x000e220000000800 */
[----:B--2---:R-:W-:Y:S01]  /*ff90*/  FADD.FTZ R8, R52, R3 ;  /* 0x0000000334087221 */ /* 0x004fe20000010000 */
[C---:B-1----:R-:W-:Y:S01]  /*ffa0*/  FADD.FTZ R6, R20.reuse, R13 ;  /* 0x0000000d14067221 */ /* 0x042fe20000010000 */
[----:B------:R-:W-:Y:S02]  /*ffb0*/  F2FP.BF16.F32.PACK_AB R170, R20, R9 ;  /* 0x0000000914aa723e */ /* 0x000fe400000010ff */
[C---:B0-----:R-:W-:Y:S01]  /*ffc0*/  FADD.FTZ R3, R21.reuse, R8 ;  /* 0x0000000815037221 */ /* 0x041fe20000010000 */
[----:B------:R-:W-:Y:S01]  /*ffd0*/  F2FP.BF16.F32.PACK_AB R171, R21, R52 ;  /* 0x0000003415ab723e */ /* 0x000fe200000010ff */
        /* <DEDUP_REMOVED lines=11> */
.L_x_4919:
[----:B------:R-:W-:-:S11]  /*10090*/  UISETP.NE.AND UP2, UPT, UR5, 0x1, UPT ;  /* 0x000000010500788c */ /* 0x000fd6000bf45270 */
[----:B------:R-:W-:Y:S02]  /*100a0*/  @UP2 ULDC.64 UR6, c[0x0][0x9e8] ;  /* 0x00027a0000062ab9 */ /* 0x000fe40000000a00 */
[----:B------:R-:W-:-:S04]  /*100b0*/  UIMAD.WIDE.U32 UR14, UR11, UR6, URZ ;  /* 0x000000060b0e72a5 */ /* 0x000fc8000f8e003f */
[----:B------:R-:W-:-:S12]  /*100c0*/  @UP2 USHF.R.U32.HI UR11, URZ, UR7, UR15 ;  /* 0x000000073f0b2299 */ /* 0x000fd8000801160f */
.L_x_4920:
[----:B------:R-:W-:-:S04]  /*100d0*/  UIMAD UR5, UR11, UR5, UR5 ;  /* 0x000000050b0572a4 */ /* 0x000fc8000f8e0205 */
[----:B------:R-:W-:-:S04]  /*100e0*/  UISETP.LT.AND UP2, UPT, UR4, UR5, UPT ;  /* 0x000000050400728c */ /* 0x000fc8000bf41270 */
[----:B------:R-:W-:-:S12]  /*100f0*/  USEL UR4, UR4, UR5, UP2 ;  /* 0x0000000504047287 */ /* 0x000fd80009000000 */
.L_x_4918:
        /* <DEDUP_REMOVED lines=58> */
[----:B------:R-:W-:Y:S01]  /*104a0*/  IMAD.MOV.U32 R8, RZ, RZ, 0x3f800000 ;  /* 0x3f800000ff087424 */ /* 0x000fe200078e00ff */
[----:B------:R-:W-:Y:S01]  /*104b0*/  ULDC UR54, c[0x0][0x9e4] ;  /* 0x0002790000367ab9 */ /* 0x000fe20000000800 */
[----:B------:R-:W-:Y:S01]  /*104c0*/  IMAD.MOV.U32 R119, RZ, RZ, RZ ;  /* 0x000000ffff777224 */ /* 0x000fe200078e00ff */
[----:B------:R-:W-:Y:S01]  /*104d0*/  ULDC UR4, c[0x0][0x9d8] ;  /* 0x0002760000047ab9 */ /* 0x000fe20000000800 */
[----:B------:R-:W-:Y:S01]  /*104e0*/  ULDC UR58, c[0x0][0x988] ;  /* 0x00026200003a7ab9 */ /* 0x000fe20000000800 */
[----:B------:R-:W-:-:S05]  /*104f0*/  ULDC UR59, c[0x0][0x9e0] ;  /* 0x00027800003b7ab9 */ /* 0x000fca0000000800 */
.L_x_4940:
[----:B------:R-:W-:-:S04]  /*10500*/  UIADD3 UR5, UR38, 0x1, URZ ;  /* 0x0000000126057890 */ /* 0x000fc8000fffe03f */
[----:B------:R-:W-:-:S04]  /*10510*/  UISETP.NE.AND UP2, UPT, UR5, 0x2, UPT ;  /* 0x000000020500788c */ /* 0x000fc8000bf45270 */
[----:B------:R-:W-:Y:S02]  /*10520*/  USEL UR50, URZ, 0x1, UP2 ;  /* 0x000000013f327887 */ /* 0x000fe40009000000 */
[----:B------:R-:W-:Y:S02]  /*10530*/  USEL UR5, UR5, URZ, UP2 ;  /* 0x0000003f05057287 */ /* 0x000fe40009000000 */
[----:B------:R-:W-:Y:S01]  /*10540*/  ULOP3.LUT UR50, UR61, UR50, URZ, 0x3c, !UPT ;  /* 0x000000323d327292 */ /* 0x000fe2000f8e3c3f */
[----:B------:R-:W-:Y:S11]  /*10550*/  @!P0 BRA `(.L_x_4922) ;  /* 0x0000000000048947 */ /* 0x000ff60003800000 */
[----:B------:R-:W-:Y:S01]  /*10560*/  BPT.TRAP 0x1 ;  /* 0x000000040000795c */ /* 0x000fe20000300000 */
.L_x_4922:
[----:B------:R-:W-:Y:S01]  /*10570*/  ULEA UR7, UR5, UR39, 0x3 ;  /* 0x0000002705077291 */ /* 0x000fe2000f8e183f */
[----:B------:R-:W-:-:S05]  /*10580*/  IMAD.U32 R9, RZ, RZ, UR50 ;  /* 0x00000032ff097e24 */ /* 0x000fca000f8e00ff */
[----:B------:R-:W-:-:S04]  /*10590*/  SHF.L.U32 R9, R9, 0x1f, RZ ;  /* 0x0000001f09097819 */ /* 0x000fc800000006ff */
[----:B------:R0:W1:Y:S01]  /*105a0*/  SYNCS.PHASECHK.TRANS64.TRYWAIT P1, [UR7+0x30830], R9 ;  /* 0x03083009ff0075a7 */ /* 0x0000620008020147 */
[----:B------:R-:W-:Y:S05]  /*105b0*/  @!P0 BRA `(.L_x_4923) ;  /* 0x0000000000048947 */ /* 0x000fea0003800000 */
[----:B------:R-:W-:Y:S01]  /*105c0*/  BPT.TRAP 0x1 ;  /* 0x000000040000795c */ /* 0x000fe20000300000 */
.L_x_4923:
[-C--:B------:R-:W-:Y:S01]  /*105d0*/  FMUL.FTZ R24, R24, R11.reuse ;  /* 0x0000000b18187220 */ /* 0x080fe20000410000 */
[----:B------:R-:W-:Y:S01]  /*105e0*/  FMUL.FTZ R25, R25, R11 ;  /* 0x0000000b19197220 */ /* 0x000fe20000410000 */
[----:B-1----:R-:W-:Y:S06]  /*105f0*/  @P1 BRA `(.L_x_4924) ;  /* 0x0000000000081947 */ /* 0x002fec0003800000 */
[----:B------:R-:W1:Y:S02]  /*10600*/  SYNCS.PHASECHK.TRANS64.TRYWAIT P1, [UR7+0x30830], R9 ;  /* 0x03083009ff0075a7 */ /* 0x000e640008020147 */
[----:B-1----:R-:W-:Y:S05]  /*10610*/  @!P1 BRA `(.L_x_4925) ;  /* 0x0000016c00589947 */ /* 0x002fea0003800000 */
.L_x_4924:
        /* <DEDUP_REMOVED lines=122> */
[----:B------:R-:W-:Y:S02]  /*10dc0*/  FMUL.FTZ R119, R119, R8 ;  /* 0x0000000877777220 */ /* 0x000fe40000410000 */
[----:B------:R-:W-:Y:S01]  /*10dd0*/  HGMMA.64x96x16.F32.BF16 R120, gdesc[UR44], R120, gsb0 ;  /* 0x016000002c7879f0 */ /* 0x000fe20008001878 */
[----:B------:R-:W-:Y:S01]  /*10de0*/  UIADD3 UR46, UR6, 0x4, URZ ;  /* 0x00000004062e7890 */ /* 0x000fe2000fffe03f */
[----:B------:R-:W-:Y:S01]  /*10df0*/  UMOV UR44, UR52 ;  /* 0x00000034002c7c82 */ /* 0x000fe20008000000 */
[----:B------:R-:W-:Y:S01]  /*10e00*/  UMOV UR45, UR53 ;  /* 0x00000035002d7c82 */ /* 0x000fe20008000000 */
        /* <DEDUP_REMOVED lines=38> */
.L_x_4926:
[----:B------:R-:W-:Y:S01]  /*11070*/  ULEA UR6, UR38, UR39, 0x3 ;  /* 0x0000002726067291 */ /* 0x000fe2000f8e183f */
[----:B------:R-:W-:-:S05]  /*11080*/  IMAD.U32 R8, RZ, RZ, UR61 ;  /* 0x0000003dff087e24 */ /* 0x000fca000f8e00ff */
[----:B------:R-:W-:-:S04]  /*11090*/  SHF.L.U32 R8, R8, 0x1f, RZ ;  /* 0x0000001f08087819 */ /* 0x000fc800000006ff */
[----:B------:R2:W3:Y:S01]  /*110a0*/  SYNCS.PHASECHK.TRANS64.TRYWAIT P1, [UR6+0x30850], R8 ;  /* 0x03085008ff0075a7 */ /* 0x0004e20008020146 */
[----:B------:R-:W-:Y:S05]  /*110b0*/  @!P0 BRA `(.L_x_4927) ;  /* 0x0000000000048947 */ /* 0x000fea0003800000 */
[----:B------:R-:W-:Y:S01]  /*110c0*/  BPT.TRAP 0x1 ;  /* 0x000000040000795c */ /* 0x000fe20000300000 */
.L_x_4927:
[----:B---3--:R-:W-:Y:S05]  /*110d0*/  @P1 BRA `(.L_x_4928) ;  /* 0x0000000000081947 */ /* 0x008fea0003800000 */
[----:B------:R-:W3:Y:S02]  /*110e0*/  SYNCS.PHASECHK.TRANS64.TRYWAIT P1, [UR6+0x30850], R8 ;  /* 0x03085008ff0075a7 */ /* 0x000ee40008020146 */
[----:B---3--:R-:W-:Y:S05]  /*110f0*/  @!P1 BRA `(.L_x_4929) ;  /* 0x0000016000b89947 */ /* 0x008fea0003800000 */
.L_x_4928:
        /* <DEDUP_REMOVED lines=37> */
.L_x_4930:
[----:B------:R-:W-:Y:S01]  /*11350*/  R2UR UR10, R23 ;  /* 0x00000000170a72ca */ /* 0x000fe200000e0000 */
[----:B------:R-:W-:Y:S01]  /*11360*/  FMUL.FTZ R15, R127, UR4 ;  /* 0x000000047f0f7c20 */ /* 0x000fe20008410000 */
[----:B------:R-:W-:Y:S01]  /*11370*/  PLOP3.LUT P1, PT, PT, PT, UP0, 0x80, 0x0 ;  /* 0x000000000000781c */ /* 0x000fe20003f2f008 */
[----:B------:R-:W-:Y:S01]  /*11380*/  FMUL.FTZ R127, R133, UR4 ;  /* 0x00000004857f7c20 */ /* 0x000fe20008410000 */
[----:B------:R-:W-:Y:S01]  /*11390*/  PLOP3.LUT P2, PT, PT, PT, UP0, 0x80, 0x0 ;  /* 0x000000000000781c */ /* 0x000fe20003f4f008 */
[----:B------:R-:W-:Y:S01]  /*113a0*/  FMUL.FTZ R133, R143, UR4 ;  /* 0x000000048f857c20 */ /* 0x000fe20008410000 */
[----:B------:R-:W-:Y:S01]  /*113b0*/  FMUL.FTZ R143, R149, UR4 ;  /* 0x00000004958f7c20 */ /* 0x000fe20008410000 */
[----:B------:R-:W-:Y:S01]  /*113c0*/  FMUL.FTZ R149, R159, UR4 ;  /* 0x000000049f957c20 */ /* 0x000fe20008410000 */
[----:B------:R-:W-:Y:S01]  /*113d0*/  R2UR UR11, R19 ;  /* 0x00000000130b72ca */ /* 0x000fe200000e0000 */
[----:B------:R-:W-:Y:S01]  /*113e0*/  FMUL.FTZ R12, R120, UR4 ;  /* 0x00000004780c7c20 */ /* 0x000fe20008410000 */
[----:B0-2---:R-:W-:Y:S01]  /*113f0*/  FMUL.FTZ R8, R122, UR4 ;  /* 0x000000047a087c20 */ /* 0x005fe20008410000 */
[----:B-1----:R-:W-:Y:S01]  /*11400*/  FMUL.FTZ R9, R123, UR4 ;  /* 0x000000047b097c20 */ /* 0x002fe20008410000 */
[----:B------:R-:W-:Y:S01]  /*11410*/  FMUL.FTZ R13, R121, UR4 ;  /* 0x00000004790d7c20 */ /* 0x000fe20008410000 */
[----:B------:R-:W-:Y:S01]  /*11420*/  VIADD R159, R192, UR10 ;  /* 0x0000000ac09f7c36 */ /* 0x000fe20008000000 */
[----:B------:R-:W-:Y:S01]  /*11430*/  @UP0 ULDC UR10, c[0x0][0x44c] ;  /* 0x00011300000a0ab9 */ /* 0x000fe20000000800 */
        /* <DEDUP_REMOVED lines=48> */
[----:B------:R-:W-:Y:S01]  /*11740*/  UPRMT UR7, UR11, 0x654, UR7 ;  /* 0x000006540b077896 */ /* 0x000fe20008000007 */
[----:B------:R-:W-:Y:S02]  /*11750*/  IMAD.IADD R157, R162, 0x1, -R22 ;  /* 0x00000001a29d7824 */ /* 0x000fe400078e0a16 */
        /* <DEDUP_REMOVED lines=66> */
.L_x_4933:
[----:B------:R-:W-:-:S05]  /*11b80*/  IMAD.U32 R168, RZ, RZ, UR54 ;  /* 0x00000036ffa87e24 */ /* 0x000fca000f8e00ff */
[----:B------:R-:W-:-:S13]  /*11b90*/  ISETP.NE.AND P1, PT, R168, 0x1, PT ;  /* 0x00000001a800780c */ /* 0x000fda0003f25270 */
[----:B------:R-:W1:Y:S02]  /*11ba0*/  @P1 LDC.64 R10, c[0x0][0x9e8] ;  /* 0x00027a00ff0a1b82 */ /* 0x000e640000000a00 */
[----:B-1----:R-:W-:-:S05]  /*11bb0*/  @P1 IMAD.HI.U32 R10, R167, R10, RZ ;  /* 0x0000000aa70a1227 */ /* 0x002fca00078e00ff */
[----:B------:R-:W-:-:S07]  /*11bc0*/  @P1 SHF.R.U32.HI R167, RZ, R11, R10 ;  /* 0x0000000bffa71219 */ /* 0x000fce000001160a */
.L_x_4934:
[----:B------:R-:W-:Y:S05]  /*11bd0*/  BSYNC B0 ;  /* 0x0000000000007941 */ /* 0x000fea0003800000 */
.L_x_4932:
[----:B------:R-:W-:-:S05]  /*11be0*/  IMAD R167, R167, R168, R157 ;  /* 0x000000a8a7a77224 */ /* 0x000fca00078e029d */
[----:B------:R-:W-:Y:S02]  /*11bf0*/  VIADDMNMX R164, R167, R168, R164, PT ;  /* 0x000000a8a7a47246 */ /* 0x000fe400038001a4 */
[----:B------:R-:W-:-:S07]  /*11c00*/  VIMNMX R163, R163, R167, !PT ;  /* 0x000000a7a3a37248 */ /* 0x000fce0007fe0100 */
.L_x_4931:
[C---:B------:R-:W-:Y:S01]  /*11c10*/  ISETP.GE.AND P6, PT, R162.reuse, 0xa, PT ;  /* 0x0000000aa200780c */ /* 0x040fe20003fc6270 */
[----:B------:R-:W1:Y:S01]  /*11c20*/  SHFL.IDX PT, R159, R159, 0x1, 0x1c1f ;  /* 0x003c1f009f9f7f89 */ /* 0x000e6200000e0000 */
        /* <DEDUP_REMOVED lines=13> */
[----:B------:R-:W-:Y:S01]  /*11d00*/  ISETP.GT.AND P4, PT, R163, 0x9, !P6 ;  /* 0x00000009a300780c */ /* 0x000fe20007784270 */
        /* <DEDUP_REMOVED lines=135> */
.L_x_4937:
[----:B------:R-:W-:-:S05]  /*12580*/  IMAD.U32 R162, RZ, RZ, UR54 ;  /* 0x00000036ffa27e24 */ /* 0x000fca000f8e00ff */
[----:B------:R-:W-:-:S13]  /*12590*/  ISETP.NE.AND P6, PT, R162, 0x1, PT ;  /* 0x00000001a200780c */ /* 0x000fda0003fc5270 */
[----:B------:R-:W0:Y:S02]  /*125a0*/  @P6 LDC.64 R10, c[0x0][0x9e8] ;  /* 0x00027a00ff0a6b82 */ /* 0x000e240000000a00 */
[----:B0-----:R-:W-:-:S05]  /*125b0*/  @P6 IMAD.HI.U32 R10, R159, R10, RZ ;  /* 0x0000000a9f0a6227 */ /* 0x001fca00078e00ff */
[----:B------:R-:W-:-:S07]  /*125c0*/  @P6 SHF.R.U32.HI R159, RZ, R11, R10 ;  /* 0x0000000bff9f6219 */ /* 0x000fce000001160a */
.L_x_4938:
[----:B------:R-:W-:Y:S05]  /*125d0*/  BSYNC B0 ;  /* 0x0000000000007941 */ /* 0x000fea0003800000 */
.L_x_4936:
[----:B------:R-:W-:-:S05]  /*125e0*/  IMAD R157, R159, R162, R157 ;  /* 0x000000a29f9d7224 */ /* 0x000fca00078e029d */
[----:B------:R-:W-:Y:S02]  /*125f0*/  VIADDMNMX R166, R157, R162, R166, PT ;  /* 0x000000a29da67246 */ /* 0x000fe400038001a6 */
[----:B------:R-:W-:-:S07]  /*12600*/  VIMNMX R165, R165, R157, !PT ;  /* 0x0000009da5a57248 */ /* 0x000fce0007fe0100 */
.L_x_4935:
[C---:B------:R-:W-:Y:S01]  /*12610*/  ISETP.GT.AND P1, PT, R165.reuse, 0x1, !P1 ;  /* 0x00000001a500780c */ /* 0x040fe20004f24270 */
[----:B------:R-:W-:Y:S01]  /*12620*/  UMOV UR10, UR58 ;  /* 0x0000003a000a7c82 */ /* 0x000fe20008000000 */
[----:B------:R-:W-:Y:S02]  /*12630*/  ISETP.GT.AND P2, PT, R165, 0x8, !P2 ;  /* 0x00000008a500780c */ /* 0x000fe40005744270 */
[C---:B------:R-:W-:Y:S02]  /*12640*/  ISETP.LT.OR P1, PT, R166.reuse, 0x2, P1 ;  /* 0x00000002a600780c */ /* 0x040fe40000f21670 */
[----:B------:R-:W-:Y:S02]  /*12650*/  ISETP.LT.OR P2, PT, R166, 0x9, P2 ;  /* 0x00000009a600780c */ /* 0x000fe40001741670 */
[----:B------:R-:W-:Y:S02]  /*12660*/  FSEL R10, R9, -INF , !P1 ;  /* 0xff800000090a7808 */ /* 0x000fe40004800000 */
[----:B------:R-:W-:-:S02]  /*12670*/  LOP3.LUT P1, RZ, R16, 0x4, RZ, 0xc0, !PT ;  /* 0x0000000410ff7812 */ /* 0x000fc4000782c0ff */
[----:B------:R-:W-:Y:S02]  /*12680*/  FMNMX.FTZ R162, R12, R2, !PT ;  /* 0x000000020ca27209 */ /* 0x000fe40007810000 */
[----:B------:R-:W-:Y:S02]  /*12690*/  ISETP.GT.AND P1, PT, R165, 0x9, !P1 ;  /* 0x00000009a500780c */ /* 0x000fe40004f24270 */
[----:B------:R-:W-:Y:S02]  /*126a0*/  FSEL R14, R14, -INF , !P2 ;  /* 0xff8000000e0e7808 */ /* 0x000fe40005000000 */
        /* <DEDUP_REMOVED lines=92> */
[----:B------:R-:W-:Y:S01]  /*12c70*/  ISETP.GT.AND P1, PT, R165, 0x41, !P2 ;  /* 0x00000041a500780c */ /* 0x000fe20005724270 */
[----:B------:R-:W-:Y:S01]  /*12c80*/  FMUL.FTZ R11, R9, UR10 ;  /* 0x0000000a090b7c20 */ /* 0x000fe20008410000 */
[----:B------:R-:W-:Y:S02]  /*12c90*/  LOP3.LUT P2, RZ, R16, 0x2, RZ, 0xc0, !PT ;  /* 0x0000000210ff7812 */ /* 0x000fe4000784c0ff */
[----:B------:R-:W-:-:S02]  /*12ca0*/  ISETP.LT.OR P1, PT, R166, 0x42, P1 ;  /* 0x00000042a600780c */ /* 0x000fc40000f21670 */
[----:B------:R-:W-:Y:S02]  /*12cb0*/  ISETP.GT.AND P2, PT, R165, RZ, !P2 ;  /* 0x000000ffa500720c */ /* 0x000fe40005744270 */
[----:B------:R-:W-:Y:S02]  /*12cc0*/  FSEL R145, R145, -INF , !P1 ;  /* 0xff80000091917808 */ /* 0x000fe40004800000 */
[----:B------:R-:W-:Y:S02]  /*12cd0*/  ISETP.LT.OR P2, PT, R166, 0x1, P2 ;  /* 0x00000001a600780c */ /* 0x000fe40001741670 */
[----:B------:R-:W-:Y:S02]  /*12ce0*/  ISETP.GT.AND P1, PT, R165, 0x48, !P6 ;  /* 0x00000048a500780c */ /* 0x000fe40007724270 */
[----:B------:R-:W-:Y:S02]  /*12cf0*/  FSEL R8, R8, -INF , !P2 ;  /* 0xff80000008087808 */ /* 0x000fe40005000000 */
[----:B------:R-:W-:-:S02]  /*12d00*/  FSETP.NEU.FTZ.AND P2, PT, R9, -INF , PT ;  /* 0xff8000000900780b */ /* 0x000fc40003f5d000 */
[----:B------:R-:W-:Y:S02]  /*12d10*/  FMNMX.FTZ R157, R8, R0, !PT ;  /* 0x00000000089d7209 */ /* 0x000fe40007810000 */
[----:B------:R-:W-:Y:S02]  /*12d20*/  FSEL R11, R11, RZ, P2 ;  /* 0x000000ff0b0b7208 */ /* 0x000fe40001000000 */
[----:B------:R-:W-:Y:S02]  /*12d30*/  FMNMX.FTZ R157, R10, R157, !PT ;  /* 0x0000009d0a9d7209 */ /* 0x000fe40007810000 */
[----:B------:R-:W-:Y:S01]  /*12d40*/  ISETP.LT.OR P1, PT, R166, 0x49, P1 ;  /* 0x00000049a600780c */ /* 0x000fe20000f21670 */
[--C-:B------:R-:W-:Y:S01]  /*12d50*/  FFMA.FTZ R188, R12, UR10, -R11.reuse ;  /* 0x0000000a0cbc7c23 */ /* 0x100fe2000801080b */
[----:B------:R-:W-:Y:S01]  /*12d60*/  FMNMX.FTZ R12, R14, R157, !PT ;  /* 0x0000009d0e0c7209 */ /* 0x000fe20007810000 */
[--C-:B------:R-:W-:Y:S01]  /*12d70*/  FFMA.FTZ R159, R13, UR10, -R11.reuse ;  /* 0x0000000a0d9f7c23 */ /* 0x100fe2000801080b */
[--C-:B------:R-:W-:Y:S01]  /*12d80*/  FFMA.FTZ R190, R20, UR10, -R11.reuse ;  /* 0x0000000a14be7c23 */ /* 0x100fe2000801080b */
[--C-:B------:R-:W-:Y:S01]  /*12d90*/  FFMA.FTZ R20, R21, UR10, -R11.reuse ;  /* 0x0000000a15147c23 */ /* 0x100fe2000801080b */
[----:B------:R-:W-:Y:S01]  /*12da0*/  FMNMX.FTZ R13, R15, R12, !PT ;  /* 0x0000000c0f0d7209 */ /* 0x000fe20007810000 */
[--C-:B------:R-:W-:Y:S01]  /*12db0*/  FFMA.FTZ R184, R122, UR10, -R11.reuse ;  /* 0x0000000a7ab87c23 */ /* 0x100fe2000801080b */
[----:B------:R-:W-:Y:S01]  /*12dc0*/  FSEL R148, R148, -INF , !P1 ;  /* 0xff80000094947808 */ /* 0x000fe20004800000 */
[--C-:B------:R-:W-:Y:S01]  /*12dd0*/  FFMA.FTZ R123, R123, UR10, -R11.reuse ;  /* 0x0000000a7b7b7c23 */ /* 0x100fe2000801080b */
[----:B------:R-:W-:Y:S01]  /*12de0*/  FMNMX.FTZ R12, R120, R13, !PT ;  /* 0x0000000d780c7209 */ /* 0x000fe20007810000 */
[--C-:B------:R-:W-:Y:S01]  /*12df0*/  FFMA.FTZ R182, R134, UR10, -R11.reuse ;  /* 0x0000000a86b67c23 */ /* 0x100fe2000801080b */
[----:B------:R-:W-:Y:S01]  /*12e00*/  LOP3.LUT P1, RZ, R16, 0x20, RZ, 0xc0, !PT ;  /* 0x0000002010ff7812 */ /* 0x000fe2000782c0ff */
[--C-:B------:R-:W-:Y:S01]  /*12e10*/  FFMA.FTZ R134, R135, UR10, -R11.reuse ;  /* 0x0000000a87867c23 */ /* 0x100fe2000801080b */
[----:B------:R-:W-:Y:S01]  /*12e20*/  FMNMX.FTZ R13, R121, R12, !PT ;  /* 0x0000000c790d7209 */ /* 0x000fe20007810000 */
[--C-:B------:R-:W-:Y:S01]  /*12e30*/  FFMA.FTZ R131, R131, UR10, -R11.reuse ;  /* 0x0000000a83837c23 */ /* 0x100fe2000801080b */
        /* <DEDUP_REMOVED lines=20> */
[----:B------:R0:W-:Y:S01]  /*12f80*/  MUFU.EX2 R13, R123 ;  /* 0x0000007b000d7308 */ /* 0x0001e20000000800 */
[----:B------:R-:W-:Y:S01]  /*12f90*/  ISETP.LT.OR P6, PT, R166, 0x5a, P6 ;  /* 0x0000005aa600780c */ /* 0x000fe200037c1670 */
[----:B------:R-:W-:Y:S01]  /*12fa0*/  FFMA.FTZ R161, R161, UR10, -R11 ;  /* 0x0000000aa1a17c23 */ /* 0x000fe2000801080b */
[----:B------:R-:W-:-:S02]  /*12fb0*/  FMNMX.FTZ R21, R133, R12, !PT ;  /* 0x0000000c85157209 */ /* 0x000fc40007810000 */
[----:B------:R-:W-:Y:S02]  /*12fc0*/  FSEL R158, R158, -INF , !P6 ;  /* 0xff8000009e9e7808 */ /* 0x000fe40007000000 */
[----:B------:R-:W-:Y:S01]  /*12fd0*/  FMNMX.FTZ R12, R136, R21, !PT ;  /* 0x00000015880c7209 */ /* 0x000fe20007810000 */
[----:B------:R-:W-:Y:S03]  /*12fe0*/  MUFU.EX2 R188, R188 ;  /* 0x000000bc00bc7308 */ /* 0x000fe60000000800 */
[----:B------:R-:W-:Y:S01]  /*12ff0*/  FMNMX.FTZ R21, R137, R12, !PT ;  /* 0x0000000c89157209 */ /* 0x000fe20007810000 */
[--C-:B------:R-:W-:Y:S01]  /*13000*/  FFMA.FTZ R12, R127, UR10, -R11.reuse ;  /* 0x0000000a7f0c7c23 */ /* 0x100fe2000801080b */
[----:B------:R-:W-:Y:S02]  /*13010*/  FFMA.FTZ R127, R147, UR10, -R11 ;  /* 0x0000000a937f7c23 */ /* 0x000fe4000801080b */
        /* <DEDUP_REMOVED lines=8> */
[----:B0-----:R-:W-:-:S04]  /*130a0*/  FMNMX.FTZ R123, R149, R122, !PT ;  /* 0x0000007a957b7209 */ /* 0x001fc80007810000 */
[----:B------:R-:W-:Y:S01]  /*130b0*/  FMNMX.FTZ R122, R152, R123, !PT ;  /* 0x0000007b987a7209 */ /* 0x000fe20007810000 */
[----:B------:R0:W-:Y:S03]  /*130c0*/  MUFU.EX2 R21, R131 ;  /* 0x0000008300157308 */ /* 0x0001e60000000800 */
[----:B------:R-:W-:-:S04]  /*130d0*/  FMNMX.FTZ R123, R153, R122, !PT ;  /* 0x0000007a997b7209 */ /* 0x000fc80007810000 */
[----:B------:R-:W-:Y:S01]  /*130e0*/  FMNMX.FTZ R123, R156, R123, !PT ;  /* 0x0000007b9c7b7209 */ /* 0x000fe20007810000 */
[----:B------:R-:W-:Y:S01]  /*130f0*/  MUFU.EX2 R184, R184 ;  /* 0x000000b800b87308 */ /* 0x000fe20000000800 */
[----:B0-----:R-:W-:Y:S02]  /*13100*/  FFMA.FTZ R131, R139, UR10, -R11 ;  /* 0x0000000a8b837c23 */ /* 0x001fe4000801080b */
[----:B------:R-:W-:-:S05]  /*13110*/  FMNMX.FTZ R122, R158, R123, !PT ;  /* 0x0000007b9e7a7209 */ /* 0x000fca0007810000 */
[----:B------:R-:W0:Y:S01]  /*13120*/  SHFL.BFLY PT, R123, R122, 0x2, 0x1f ;  /* 0x0c401f007a7b7f89 */ /* 0x000e2200000e0000 */
[----:B------:R-:W-:Y:S08]  /*13130*/  MUFU.EX2 R186, R186 ;  /* 0x000000ba00ba7308 */ /* 0x000ff00000000800 */
[----:B------:R-:W-:Y:S08]  /*13140*/  MUFU.EX2 R12, R12 ;  /* 0x0000000c000c7308 */ /* 0x000ff00000000800 */
[----:B------:R-:W-:Y:S01]  /*13150*/  MUFU.EX2 R180, R180 ;  /* 0x000000b400b47308 */ /* 0x000fe20000000800 */
[----:B0-----:R-:W-:Y:S01]  /*13160*/  FMNMX.FTZ R122, R122, R123, !PT ;  /* 0x0000007b7a7a7209 */ /* 0x001fe20007810000 */
[----:B------:R-:W-:Y:S01]  /*13170*/  FFMA.FTZ R123, R155, UR10, -R11 ;  /* 0x0000000a9b7b7c23 */ /* 0x000fe2000801080b */
[----:B------:R-:W-:-:S05]  /*13180*/  FSEL R11, R9, RZ, P2 ;  /* 0x000000ff090b7208 */ /* 0x000fca0001000000 */
[----:B------:R-:W-:Y:S01]  /*13190*/  MUFU.EX2 R182, R182 ;  /* 0x000000b600b67308 */ /* 0x000fe20000000800 */
[----:B------:R-:W0:Y:S01]  /*131a0*/  SHFL.BFLY PT, R135, R122, 0x1, 0x1f ;  /* 0x0c201f007a877f89 */ /* 0x000e2200000e0000 */
[----:B------:R-:W-:-:S04]  /*131b0*/  FADD.FTZ R11, -R11, R2 ;  /* 0x000000020b0b7221 */ /* 0x000fc80000010100 */
[----:B------:R-:W-:Y:S02]  /*131c0*/  FMUL.FTZ R11, R11, UR10 ;  /* 0x0000000a0b0b7c20 */ /* 0x000fe40008410000 */
[----:B------:R-:W-:Y:S08]  /*131d0*/  MUFU.EX2 R134, R134 ;  /* 0x0000008600867308 */ /* 0x000ff00000000800 */
[----:B------:R-:W1:Y:S08]  /*131e0*/  MUFU.EX2 R11, R11 ;  /* 0x0000000b000b7308 */ /* 0x000e700000000800 */
[----:B------:R-:W-:Y:S01]  /*131f0*/  MUFU.EX2 R176, R176 ;  /* 0x000000b000b07308 */ /* 0x000fe20000000800 */
[----:B0-----:R-:W-:-:S04]  /*13200*/  FMNMX.FTZ R122, R122, R135, !PT ;  /* 0x000000877a7a7209 */ /* 0x001fc80007810000 */
[C---:B------:R-:W-:Y:S01]  /*13210*/  FSETP.NEU.FTZ.AND P1, PT, R122.reuse, -INF , PT ;  /* 0xff8000007a00780b */ /* 0x040fe20003f3d000 */
[----:B------:R-:W-:Y:S02]  /*13220*/  FMUL.FTZ R135, R122, UR10 ;  /* 0x0000000a7a877c20 */ /* 0x000fe40008410000 */
[----:B------:R-:W-:Y:S01]  /*13230*/  MUFU.EX2 R131, R131 ;  /* 0x0000008300837308 */ /* 0x000fe20000000800 */
[----:B-1----:R-:W-:Y:S02]  /*13240*/  FFMA.FTZ R6, R11, R6, R188 ;  /* 0x000000060b067223 */ /* 0x002fe400000100bc */
[----:B------:R-:W-:-:S05]  /*13250*/  FSEL R135, R135, RZ, P1 ;  /* 0x000000ff87877208 */ /* 0x000fca0000800000 */
[--C-:B------:R-:W-:Y:S01]  /*13260*/  FFMA.FTZ R138, R15, UR10, -R135.reuse ;  /* 0x0000000a0f8a7c23 */ /* 0x100fe20008010887 */
        /* <DEDUP_REMOVED lines=27> */
[----:B------:R-:W-:-:S04]  /*13420*/  FFMA.FTZ R120, R158, UR10, -R135 ;  /* 0x0000000a9e787c23 */ /* 0x000fc80008010887 */
[----:B------:R-:W2:Y:S01]  /*13430*/  MUFU.EX2 R139, R139 ;  /* 0x0000008b008b7308 */ /* 0x000ea20000000800 */
[----:B0-----:R-:W-:-:S07]  /*13440*/  FFMA.FTZ R121, R153, UR10, -R135 ;  /* 0x0000000a99797c23 */ /* 0x001fce0008010887 */
[----:B------:R-:W0:Y:S01]  /*13450*/  MUFU.EX2 R191, R191 ;  /* 0x000000bf00bf7308 */ /* 0x000e220000000800 */
[----:B-1----:R-:W-:Y:S01]  /*13460*/  FFMA.FTZ R132, R8, R3, R189 ;  /* 0x0000000308847223 */ /* 0x002fe200000100bd */
[----:B------:R-:W-:-:S04]  /*13470*/  FADD.FTZ R3, R157, R6 ;  /* 0x000000069d037221 */ /* 0x000fc80000010000 */
[----:B------:R-:W-:Y:S02]  /*13480*/  FADD.FTZ R3, R190, R3 ;  /* 0x00000003be037221 */ /* 0x000fe40000010000 */
[----:B------:R-:W1:Y:S01]  /*13490*/  MUFU.EX2 R185, R185 ;  /* 0x000000b900b97308 */ /* 0x000e620000000800 */
[----:B--2---:R-:W-:Y:S01]  /*134a0*/  FADD.FTZ R132, R139, R132 ;  /* 0x000000848b847221 */ /* 0x004fe20000010000 */
[----:B------:R-:W-:-:S06]  /*134b0*/  FADD.FTZ R3, R20, R3 ;  /* 0x0000000314037221 */ /* 0x000fcc0000010000 */
[----:B------:R-:W2:Y:S01]  /*134c0*/  MUFU.EX2 R15, R15 ;  /* 0x0000000f000f7308 */ /* 0x000ea20000000800 */
[----:B0-----:R-:W-:Y:S01]  /*134d0*/  FADD.FTZ R133, R191, R132 ;  /* 0x00000084bf857221 */ /* 0x001fe20000010000 */
[----:B------:R-:W-:-:S03]  /*134e0*/  FADD.FTZ R132, R184, R3 ;  /* 0x00000003b8847221 */ /* 0x000fc60000010000 */
        /* <DEDUP_REMOVED lines=20> */
[----:B0-----:R-:W-:-:S07]  /*13630*/  FADD.FTZ R6, R10, R3 ;  /* 0x000000030a067221 */ /* 0x001fce0000010000 */
[----:B------:R-:W0:Y:S01]  /*13640*/  MUFU.EX2 R177, R177 ;  /* 0x000000b100b17308 */ /* 0x000e220000000800 */
[----:B-1----:R-:W-:-:S07]  /*13650*/  FADD.FTZ R3, R183, R6 ;  /* 0x00000006b7037221 */ /* 0x002fce0000010000 */
        /* <DEDUP_REMOVED lines=47> */
.L_x_4939:
[----:B------:R-:W-:Y:S01]  /*13950*/  R2UR UR7, R19 ;  /* 0x00000000130772ca */ /* 0x000fe200000e0000 */
[----:B------:R-:W-:Y:S01]  /*13960*/  UIADD3 UR6, UR6, 0x30860, URZ ;  /* 0x0003086006067890 */ /* 0x000fe2000fffe03f */
[C---:B------:R-:W-:Y:S01]  /*13970*/  ISETP.GT.AND P1, PT, R7.reuse, UR51, PT ;  /* 0x0000003307007c0c */ /* 0x040fe2000bf24270 */
        /* <DEDUP_REMOVED lines=9> */
[----:B------:R-:W-:Y:S01]  /*13a10*/  UPRMT UR6, UR7, 0x654, UR6 ;  /* 0x0000065407067896 */ /* 0x000fe20008000006 */
[----:B------:R-:W-:Y:S02]  /*13a20*/  F2FP.BF16.F32.PACK_AB R190, R20, R190 ;  /* 0x000000be14be723e */ /* 0x000fe400000010ff */
[----:B------:R-:W-:Y:S02]  /*13a30*/  F2FP.BF16.F32.PACK_AB R191, R138, R191 ;  /* 0x000000bf8abf723e */ /* 0x000fe400000010ff */
[----:B------:R-:W-:Y:S02]  /*13a40*/  F2FP.BF16.F32.PACK_AB R184, R13, R184 ;  /* 0x000000b80db8723e */ /* 0x000fe400000010ff */
[----:B------:R-:W-:Y:S02]  /*13a50*/  F2FP.BF16.F32.PACK_AB R185, R15, R185 ;  /* 0x000000b90fb9723e */ /* 0x000fe400000010ff */
[----:B------:R-:W-:Y:S01]  /*13a60*/  SYNCS.ARRIVE.TRANS64.RED.A1T0 RZ, [UR6], RZ ;  /* 0x000000ffffff79a7 */ /* 0x000fe20008100406 */
        /* <DEDUP_REMOVED lines=16> */
[----:B------:R-:W-:Y:S06]  /*13b70*/  @P1 BRA `(.L_x_4940) ;  /* 0xffffffc800601947 */ /* 0x000fec000383ffff */
[----:B------:R-:W-:Y:S01]  /*13b80*/  IMAD.MOV.U32 R0, RZ, RZ, R122 ;  /* 0x000000ffff007224 */ /* 0x000fe200078e007a */
[----:B------:R-:W-:Y:S01]  /*13b90*/  UMOV UR38, UR5 ;  /* 0x0000000500267c82 */ /* 0x000fe20008000000 */
[----:B------:R-:W-:Y:S01]  /*13ba0*/  IMAD.MOV.U32 R2, RZ, RZ, R9 ;  /* 0x000000ffff027224 */ /* 0x000fe200078e0009 */
[----:B------:R-:W-:-:S06]  /*13bb0*/  UMOV UR61, UR50 ;  /* 0x00000032003d7c82 */ /* 0x000fcc0008000000 */
.L_x_4921:
[----:B------:R-:W-:Y:S01]  /*13bc0*/  R2UR UR5, R23 ;  /* 0x00000000170572ca */ /* 0x000fe200000e0000 */
[----:B------:R-:W-:Y:S01]  /*13bd0*/  ULDC UR4, c[0x0][0x448] ;  /* 0x0001120000047ab9 */ /* 0x000fe20000000800 */
[----:B------:R-:W-:Y:S01]  /*13be0*/  IADD3 R9, R18, 0x1, -R17 ;  /* 0x0000000112097810 */ /* 0x000fe20007ffe811 */
[----:B------:R-:W-:Y:S01]  /*13bf0*/  UISETP.NE.AND UP0, UPT, UR4, 0x1, UPT ;  /* 0x000000010400788c */ /* 0x000fe2000bf05270 */
[----:B------:R-:W-:Y:S02]  /*13c00*/  ULDC UR11, c[0x0][0x9e4] ;  /* 0x00027900000b7ab9 */ /* 0x000fe40000000800 */
[----:B------:R-:W-:Y:S01]  /*13c10*/  R2UR UR7, R9 ;  /* 0x00000000090772ca */ /* 0x000fe200000e0000 */
[----:B------:R-:W-:Y:S01]  /*13c20*/  UISETP.GE.AND UP1, UPT, UR11, 0x1, UPT ;  /* 0x000000010b00788c */ /* 0x000fe2000bf26270 */
[----:B------:R-:W-:-:S05]  /*13c30*/  ULDC UR15, c[0x0][0x9dc] ;  /* 0x00027700000f7ab9 */ /* 0x000fca0000000800 */
[----:B------:R-:W-:Y:S01]  /*13c40*/  UIADD3 UR6, UR5, 0x7f, URZ ;  /* 0x0000007f05067890 */ /* 0x000fe2000fffe03f */
[----:B------:R-:W-:Y:S01]  /*13c50*/  PLOP3.LUT P1, PT, PT, PT, UP1, 0x40, 0x0 ;  /* 0x000000000000781c */ /* 0x000fe20003f2e818 */
        /* <DEDUP_REMOVED lines=18> */
.L_x_4942:
[----:B------:R-:W-:-:S11]  /*13d80*/  UISETP.NE.AND UP2, UPT, UR11, 0x1, UPT ;  /* 0x000000010b00788c */ /* 0x000fd6000bf45270 */
[----:B------:R-:W-:Y:S02]  /*13d90*/  @UP2 ULDC.64 UR4, c[0x0][0x9e8] ;  /* 0x00027a0000042ab9 */ /* 0x000fe40000000a00 */
[----:B------:R-:W-:-:S04]  /*13da0*/  UIMAD.WIDE.U32 UR6, UR14, UR4, URZ ;  /* 0x000000040e0672a5 */ /* 0x000fc8000f8e003f */
[----:B------:R-:W-:-:S12]  /*13db0*/  @UP2 USHF.R.U32.HI UR14, URZ, UR5, UR7 ;  /* 0x000000053f0e2299 */ /* 0x000fd80008011607 */
.L_x_4943:
[----:B------:R-:W-:-:S04]  /*13dc0*/  UIMAD UR11, UR14, UR11, URZ ;  /* 0x0000000b0e0b72a4 */ /* 0x000fc8000f8e023f */
[----:B------:R-:W-:-:S04]  /*13dd0*/  UISETP.LT.AND UP2, UPT, UR15, UR11, UPT ;  /* 0x0000000b0f00728c */ /* 0x000fc8000bf41270 */
[----:B------:R-:W-:-:S12]  /*13de0*/  USEL UR15, UR15, UR11, !UP2 ;  /* 0x0000000b0f0f7287 */ /* 0x000fd8000d000000 */
.L_x_4941:
        /* <DEDUP_REMOVED lines=15> */
.L_x_4955:
[----:B------:R-:W-:-:S04]  /*13ee0*/  UISETP.NE.AND UP2, UPT, UR4, 0x1, UPT ;  /* 0x000000010400788c */ /* 0x000fc8000bf45270 */
[----:B------:R-:W-:-:S04]  /*13ef0*/  USEL UR61, URZ, 0x1, UP2 ;  /* 0x000000013f3d7887 */ /* 0x000fc80009000000 */
[----:B------:R-:W-:Y:S01]  /*13f00*/  ULOP3.LUT UR61, UR50, UR61, URZ, 0x3c, !UPT ;  /* 0x0000003d323d7292 */ /* 0x000fe2000f8e3c3f */
[----:B------:R-:W-:Y:S11]  /*13f10*/  @!P0 BRA `(.L_x_4945) ;  /* 0x0000000000048947 */ /* 0x000ff60003800000 */
[----:B------:R-:W-:Y:S01]  /*13f20*/  BPT.TRAP 0x1 ;  /* 0x000000040000795c */ /* 0x000fe20000300000 */
.L_x_4945:
        /* <DEDUP_REMOVED lines=9> */
.L_x_4946:
[-C--:B------:R-:W-:Y:S01]  /*13fc0*/  FMUL.FTZ R24, R24, R11.reuse ;  /* 0x0000000b18187220 */ /* 0x080fe20000410000 */
[----:B------:R-:W-:Y:S01]  /*13fd0*/  FMUL.FTZ R25, R25, R11 ;  /* 0x0000000b19197220 */ /* 0x000fe20000410000 */
[----:B-1----:R-:W-:Y:S06]  /*13fe0*/  @P1 BRA `(.L_x_4947) ;  /* 0x0000000000081947 */ /* 0x002fec0003800000 */
[----:B------:R-:W1:Y:S02]  /*13ff0*/  SYNCS.PHASECHK.TRANS64.TRYWAIT P1, [UR7+0x30830], R0 ;  /* 0x03083000ff0075a7 */ /* 0x000e640008020147 */
[----:B-1----:R-:W-:Y:S05]  /*14000*/  @!P1 BRA `(.L_x_4948) ;  /* 0x00000134000c9947 */ /* 0x002fea0003800000 */
.L_x_4947:
        /* <DEDUP_REMOVED lines=165> */
.L_x_4949:
[----:B------:R-:W-:Y:S01]  /*14a60*/  ULEA UR6, UR4, UR39, 0x3 ;  /* 0x0000002704067291 */ /* 0x000fe2000f8e183f */
[----:B01----:R-:W-:-:S05]  /*14a70*/  IMAD.U32 R0, RZ, RZ, UR50 ;  /* 0x00000032ff007e24 */ /* 0x003fca000f8e00ff */
[----:B------:R-:W-:-:S04]  /*14a80*/  SHF.L.U32 R0, R0, 0x1f, RZ ;  /* 0x0000001f00007819 */ /* 0x000fc800000006ff */
[----:B------:R0:W1:Y:S01]  /*14a90*/  SYNCS.PHASECHK.TRANS64.TRYWAIT P1, [UR6+0x30850], R0 ;  /* 0x03085000ff0075a7 */ /* 0x0000620008020146 */
[----:B------:R-:W-:Y:S05]  /*14aa0*/  @!P0 BRA `(.L_x_4950) ;  /* 0x0000000000048947 */ /* 0x000fea0003800000 */
[----:B------:R-:W-:Y:S01]  /*14ab0*/  BPT.TRAP 0x1 ;  /* 0x000000040000795c */ /* 0x000fe20000300000 */
.L_x_4950:
[----:B-1----:R-:W-:Y:S05]  /*14ac0*/  @P1 BRA `(.L_x_4951) ;  /* 0x0000000000081947 */ /* 0x002fea0003800000 */
[----:B------:R-:W1:Y:S02]  /*14ad0*/  SYNCS.PHASECHK.TRANS64.TRYWAIT P1, [UR6+0x30850], R0 ;  /* 0x03085000ff0075a7 */ /* 0x000e640008020146 */
[----:B-1----:R-:W-:Y:S05]  /*14ae0*/  @!P1 BRA `(.L_x_4952) ;  /* 0x00000128006c9947 */ /* 0x002fea0003800000 */
.L_x_4951:
        /* <DEDUP_REMOVED lines=37> */
.L_x_4953:
        /* <DEDUP_REMOVED lines=56> */
[----:B------:R-:W-:Y:S01]  /*150c0*/  UMOV UR10, UR54 ;  /* 0x00000036000a7c82 */ /* 0x000fe20008000000 */
[----:B------:R-:W-:Y:S01]  /*150d0*/  R2UR UR4, R19 ;  /* 0x00000000130472ca */ /* 0x000fe200000e0000 */
[----:B------:R-:W-:-:S04]  /*150e0*/  UIADD3 UR7, UR7, 0x30840, URZ ;  /* 0x0003084007077890 */ /* 0x000fc8000fffe03f */
[----:B------:R-:W1:Y:S01]  /*150f0*/  MUFU.TANH R122, R122 ;  /* 0x0000007a007a7308 */ /* 0x000e620000002400 */
[----:B--2---:R-:W-:-:S07]  /*15100*/  FMNMX.FTZ R11, R21, R0, !PT ;  /* 0x00000000150b7209 */ /* 0x004fce0007810000 */
[----:B------:R-:W2:Y:S01]  /*15110*/  MUFU.TANH R121, R121 ;  /* 0x0000007900797308 */ /* 0x000ea20000002400 */
[----:B0-----:R-:W-:Y:S01]  /*15120*/  FMNMX.FTZ R2, R120, R155, !PT ;  /* 0x0000009b78027209 */ /* 0x001fe20007810000 */
[----:B------:R-:W-:-:S06]  /*15130*/  UPRMT UR7, UR4, 0x654, UR7 ;  /* 0x0000065404077896 */ /* 0x000fcc0008000007 */
[----:B------:R-:W0:Y:S01]  /*15140*/  MUFU.TANH R123, R123 ;  /* 0x0000007b007b7308 */ /* 0x000e220000002400 */
[----:B-1----:R-:W-:Y:S02]  /*15150*/  FMNMX.FTZ R0, R122, R11, !PT ;  /* 0x0000000b7a007209 */ /* 0x002fe40007810000 */
[----:B------:R-:W-:Y:S05]  /*15160*/  SYNCS.ARRIVE.TRANS64.RED.A1T0 RZ, [UR7], RZ ;  /* 0x000000ffffff79a7 */ /* 0x000fea0008100407 */
        /* <DEDUP_REMOVED lines=79> */
[----:B0-----:R-:W-:Y:S02]  /*15660*/  FMNMX.FTZ R8, R159, R0, !PT ;  /* 0x000000009f087209 */ /* 0x001fe40007810000 */
[----:B-1----:R-:W-:-:S03]  /*15670*/  FMNMX.FTZ R2, R160, R163, !PT ;  /* 0x000000a3a0027209 */ /* 0x002fc60007810000 */
[----:B------:R-:W0:Y:S01]  /*15680*/  SHFL.BFLY PT, R163, R8, 0x2, 0x1f ;  /* 0x0c401f0008a37f89 */ /* 0x000e2200000e0000 */
[----:B--2---:R-:W-:-:S05]  /*15690*/  FMNMX.FTZ R11, R161, R2, !PT ;  /* 0x00000002a10b7209 */ /* 0x004fca0007810000 */
[----:B------:R-:W1:Y:S01]  /*156a0*/  SHFL.BFLY PT, R0, R11, 0x2, 0x1f ;  /* 0x0c401f000b007f89 */ /* 0x000e6200000e0000 */
[----:B0-----:R-:W-:-:S05]  /*156b0*/  FMNMX.FTZ R163, R8, R163, !PT ;  /* 0x000000a308a37209 */ /* 0x001fca0007810000 */
[----:B------:R-:W0:Y:S01]  /*156c0*/  SHFL.BFLY PT, R2, R163, 0x1, 0x1f ;  /* 0x0c201f00a3027f89 */ /* 0x000e2200000e0000 */
[----:B-1----:R-:W-:-:S05]  /*156d0*/  FMNMX.FTZ R162, R11, R0, !PT ;  /* 0x000000000ba27209 */ /* 0x002fca0007810000 */
[----:B------:R-:W1:Y:S01]  /*156e0*/  SHFL.BFLY PT, R165, R162, 0x1, 0x1f ;  /* 0x0c201f00a2a57f89 */ /* 0x000e6200000e0000 */
[----:B0-----:R-:W-:-:S05]  /*156f0*/  FMNMX.FTZ R2, R163, R2, !PT ;  /* 0x00000002a3027209 */ /* 0x001fca0007810000 */
[----:B------:R-:W-:Y:S01]  /*15700*/  FADD.FTZ R9, -R2, R9 ;  /* 0x0000000902097221 */ /* 0x000fe20000010100 */
[----:B-1----:R-:W-:-:S03]  /*15710*/  FMNMX.FTZ R0, R162, R165, !PT ;  /* 0x000000a5a2007209 */ /* 0x002fc60007810000 */
[----:B------:R-:W-:Y:S01]  /*15720*/  FMUL.FTZ R165, R9, UR10 ;  /* 0x0000000a09a57c20 */ /* 0x000fe20008410000 */
[----:B------:R-:W-:Y:S01]  /*15730*/  FMUL.FTZ R9, R2, UR10 ;  /* 0x0000000a02097c20 */ /* 0x000fe20008410000 */
[----:B------:R-:W-:-:S03]  /*15740*/  FADD.FTZ R8, -R0, R10 ;  /* 0x0000000a00087221 */ /* 0x000fc60000010100 */
[--C-:B------:R-:W-:Y:S01]  /*15750*/  FFMA.FTZ R162, R123, UR10, -R9.reuse ;  /* 0x0000000a7ba27c23 */ /* 0x100fe20008010809 */
[--C-:B------:R-:W-:Y:S01]  /*15760*/  FFMA.FTZ R123, R131, UR10, -R9.reuse ;  /* 0x0000000a837b7c23 */ /* 0x100fe20008010809 */
[----:B------:R-:W-:Y:S01]  /*15770*/  FMUL.FTZ R131, R0, UR10 ;  /* 0x0000000a00837c20 */ /* 0x000fe20008410000 */
[--C-:B------:R-:W-:Y:S01]  /*15780*/  FFMA.FTZ R188, R12, UR10, -R9.reuse ;  /* 0x0000000a0cbc7c23 */ /* 0x100fe20008010809 */
[----:B------:R-:W-:Y:S01]  /*15790*/  FMUL.FTZ R8, R8, UR10 ;  /* 0x0000000a08087c20 */ /* 0x000fe20008410000 */
[----:B------:R-:W-:Y:S01]  /*157a0*/  FFMA.FTZ R164, R13, UR10, -R9 ;  /* 0x0000000a0da47c23 */ /* 0x000fe20008010809 */
[----:B------:R-:W-:Y:S01]  /*157b0*/  FFMA.FTZ R189, R14, UR10, -R131 ;  /* 0x0000000a0ebd7c23 */ /* 0x000fe20008010883 */
[----:B------:R-:W-:Y:S01]  /*157c0*/  FFMA.FTZ R180, R130, UR10, -R9 ;  /* 0x0000000a82b47c23 */ /* 0x000fe20008010809 */
[----:B------:R-:W-:Y:S01]  /*157d0*/  FFMA.FTZ R130, R15, UR10, -R131 ;  /* 0x0000000a0f827c23 */ /* 0x000fe20008010883 */
[----:B------:R-:W-:Y:S01]  /*157e0*/  MUFU.EX2 R11, R165 ;  /* 0x000000a5000b7308 */ /* 0x000fe20000000800 */
[----:B------:R-:W-:Y:S01]  /*157f0*/  FFMA.FTZ R190, R20, UR10, -R9 ;  /* 0x0000000a14be7c23 */ /* 0x000fe20008010809 */
[----:B------:R-:W-:Y:S01]  /*15800*/  FFMA.FTZ R191, R120, UR10, -R131 ;  /* 0x0000000a78bf7c23 */ /* 0x000fe20008010883 */
[--C-:B------:R-:W-:Y:S01]  /*15810*/  FFMA.FTZ R186, R126, UR10, -R9.reuse ;  /* 0x0000000a7eba7c23 */ /* 0x100fe20008010809 */
[--C-:B------:R-:W-:Y:S01]  /*15820*/  FFMA.FTZ R163, R21, UR10, -R9.reuse ;  /* 0x0000000a15a37c23 */ /* 0x100fe20008010809 */
[----:B------:R-:W-:Y:S01]  /*15830*/  FFMA.FTZ R126, R127, UR10, -R9 ;  /* 0x0000000a7f7e7c23 */ /* 0x000fe20008010809 */
[----:B------:R-:W-:Y:S01]  /*15840*/  FFMA.FTZ R127, R121, UR10, -R131 ;  /* 0x0000000a797f7c23 */ /* 0x000fe20008010883 */
[----:B------:R-:W-:Y:S01]  /*15850*/  FFMA.FTZ R184, R122, UR10, -R9 ;  /* 0x0000000a7ab87c23 */ /* 0x000fe20008010809 */
        /* <DEDUP_REMOVED lines=23> */
[----:B0-----:R-:W-:Y:S01]  /*159d0*/  FFMA.FTZ R131, R11, R6, R188 ;  /* 0x000000060b837223 */ /* 0x001fe200000100bc */
[----:B------:R-:W0:Y:S01]  /*159e0*/  MUFU.EX2 R164, R164 ;  /* 0x000000a400a47308 */ /* 0x000e220000000800 */
        /* <DEDUP_REMOVED lines=8> */
[----:B-1----:R-:W-:Y:S01]  /*15a70*/  FFMA.FTZ R3, R8, R3, R189 ;  /* 0x0000000308037223 */ /* 0x002fe200000100bd */
[--C-:B------:R-:W-:Y:S01]  /*15a80*/  FFMA.FTZ R13, R147, UR10, -R9.reuse ;  /* 0x0000000a930d7c23 */ /* 0x100fe20008010809 */
[--C-:B------:R-:W-:Y:S01]  /*15a90*/  FFMA.FTZ R174, R150, UR10, -R9.reuse ;  /* 0x0000000a96ae7c23 */ /* 0x100fe20008010809 */
[--C-:B------:R-:W-:Y:S01]  /*15aa0*/  FFMA.FTZ R12, R151, UR10, -R9.reuse ;  /* 0x0000000a970c7c23 */ /* 0x100fe20008010809 */
[--C-:B------:R-:W-:Y:S01]  /*15ab0*/  FFMA.FTZ R168, R154, UR10, -R9.reuse ;  /* 0x0000000a9aa87c23 */ /* 0x100fe20008010809 */
[--C-:B------:R-:W-:Y:S01]  /*15ac0*/  FFMA.FTZ R10, R155, UR10, -R9.reuse ;  /* 0x0000000a9b0a7c23 */ /* 0x100fe20008010809 */
[----:B------:R-:W-:Y:S01]  /*15ad0*/  FFMA.FTZ R170, R158, UR10, -R9 ;  /* 0x0000000a9eaa7c23 */ /* 0x000fe20008010809 */
        /* <DEDUP_REMOVED lines=93> */
.L_x_4954:
[----:B------:R-:W-:Y:S01]  /*160b0*/  R2UR UR4, R19 ;  /* 0x00000000130472ca */ /* 0x000fe200000e0000 */
[----:B------:R-:W-:Y:S01]  /*160c0*/  UIADD3 UR6, UR6, 0x30860, URZ ;  /* 0x0003086006067890 */ /* 0x000fe2000fffe03f */
[C---:B------:R-:W-:Y:S01]  /*160d0*/  ISETP.GT.AND P1, PT, R7.reuse, UR51, PT ;  /* 0x0000003307007c0c */ /* 0x040fe2000bf24270 */
        /* <DEDUP_REMOVED lines=8> */
[----:B------:R-:W-:Y:S01]  /*16160*/  F2FP.BF16.F32.PACK_AB R190, R163, R190 ;  /* 0x000000bea3be723e */ /* 0x000fe200000010ff */
[----:B------:R-:W-:Y:S01]  /*16170*/  UPRMT UR6, UR4, 0x654, UR6 ;  /* 0x0000065404067896 */ /* 0x000fe20008000006 */
[----:B------:R-:W-:Y:S02]  /*16180*/  F2FP.BF16.F32.PACK_AB R191, R127, R191 ;  /* 0x000000bf7fbf723e */ /* 0x000fe400000010ff */
[----:B------:R-:W-:Y:S01]  /*16190*/  UMOV UR4, UR38 ;  /* 0x0000002600047c82 */ /* 0x000fe20008000000 */
[----:B------:R-:W-:Y:S02]  /*161a0*/  F2FP.BF16.F32.PACK_AB R184, R162, R184 ;  /* 0x000000b8a2b8723e */ /* 0x000fe400000010ff */
[----:B------:R-:W-:Y:S02]  /*161b0*/  F2FP.BF16.F32.PACK_AB R185, R121, R185 ;  /* 0x000000b979b9723e */ /* 0x000fe400000010ff */
[----:B------:R-:W-:Y:S01]  /*161c0*/  F2FP.BF16.F32.PACK_AB R186, R126, R186 ;  /* 0x000000ba7eba723e */ /* 0x000fe200000010ff */
        /* <DEDUP_REMOVED lines=17> */
.L_x_4944:
        /* <DEDUP_REMOVED lines=10> */
[----:B------:R-:W-:-:S05]  /*16380*/  ULDC UR58, c[0x0][0x9e0] ;  /* 0x00027800003a7ab9 */ /* 0x000fca0000000800 */
.L_x_4975:
[----:B------:R-:W-:-:S04]  /*16390*/  UISETP.NE.AND UP2, UPT, UR4, 0x1, UPT ;  /* 0x000000010400788c */ /* 0x000fc8000bf45270 */
[----:B------:R-:W-:-:S04]  /*163a0*/  USEL UR61, URZ, 0x1, UP2 ;  /* 0x000000013f3d7887 */ /* 0x000fc80009000000 */
[----:B------:R-:W-:Y:S01]  /*163b0*/  ULOP3.LUT UR61, UR50, UR61, URZ, 0x3c, !UPT ;  /* 0x0000003d323d7292 */ /* 0x000fe2000f8e3c3f */
[----:B------:R-:W-:Y:S11]  /*163c0*/  @!P0 BRA `(.L_x_4957) ;  /* 0x0000000000048947 */ /* 0x000ff60003800000 */
[----:B------:R-:W-:Y:S01]  /*163d0*/  BPT.TRAP 0x1 ;  /* 0x000000040000795c */ /* 0x000fe20000300000 */
.L_x_4957:
        /* <DEDUP_REMOVED lines=9> */
.L_x_4958:
[-C--:B------:R-:W-:Y:S01]  /*16470*/  FMUL.FTZ R24, R24, R11.reuse ;  /* 0x0000000b18187220 */ /* 0x080fe20000410000 */
[----:B------:R-:W-:Y:S01]  /*16480*/  FMUL.FTZ R25, R25, R11 ;  /* 0x0000000b19197220 */ /* 0x000fe20000410000 */
[----:B-1----:R-:W-:Y:S06]  /*16490*/  @P1 BRA `(.L_x_4959) ;  /* 0x0000000000081947 */ /* 0x002fec0003800000 */
[----:B------:R-:W1:Y:S02]  /*164a0*/  SYNCS.PHASECHK.TRANS64.TRYWAIT P1, [UR7+0x30830], R0 ;  /* 0x03083000ff0075a7 */ /* 0x000e640008020147 */
[----:B-1----:R-:W-:Y:S05]  /*164b0*/  @!P1 BRA `(.L_x_4960) ;  /* 0x0000011000109947 */ /* 0x002fea0003800000 */
.L_x_4959:
        /* <DEDUP_REMOVED lines=165> */
.L_x_4961:
[----:B------:R-:W-:Y:S01]  /*16f10*/  ULEA UR6, UR4, UR39, 0x3 ;  /* 0x0000002704067291 */ /* 0x000fe2000f8e183f */
[----:B01----:R-:W-:-:S05]  /*16f20*/  IMAD.U32 R0, RZ, RZ, UR50 ;  /* 0x00000032ff007e24 */ /* 0x003fca000f8e00ff */
[----:B------:R-:W-:-:S04]  /*16f30*/  SHF.L.U32 R0, R0, 0x1f, RZ ;  /* 0x0000001f00007819 */ /* 0x000fc800000006ff */
[----:B------:R0:W1:Y:S01]  /*16f40*/  SYNCS.PHASECHK.TRANS64.TRYWAIT P1, [UR6+0x30850], R0 ;  /* 0x03085000ff0075a7 */ /* 0x0000620008020146 */
[----:B------:R-:W-:Y:S05]  /*16f50*/  @!P0 BRA `(.L_x_4962) ;  /* 0x0000000000048947 */ /* 0x000fea0003800000 */
[----:B------:R-:W-:Y:S01]  /*16f60*/  BPT.TRAP 0x1 ;  /* 0x000000040000795c */ /* 0x000fe20000300000 */
.L_x_4962:
[----:B-1----:R-:W-:Y:S05]  /*16f70*/  @P1 BRA `(.L_x_4963) ;  /* 0x0000000000081947 */ /* 0x002fea0003800000 */
[----:B------:R-:W1:Y:S02]  /*16f80*/  SYNCS.PHASECHK.TRANS64.TRYWAIT P1, [UR6+0x30850], R0 ;  /* 0x03085000ff0075a7 */ /* 0x000e640008020146 */
[----:B-1----:R-:W-:Y:S05]  /*16f90*/  @!P1 BRA `(.L_x_4964) ;  /* 0x0000010400709947 */ /* 0x002fea0003800000 */
.L_x_4963:
        /* <DEDUP_REMOVED lines=37> */
.L_x_4965:
        /* <DEDUP_REMOVED lines=10> */
[----:B01----:R-:W-:Y:S01]  /*17290*/  FMUL.FTZ R0, R122, UR5 ;  /* 0x000000057a007c20 */ /* 0x003fe20008410000 */
[----:B------:R-:W-:Y:S01]  /*172a0*/  FMUL.FTZ R20, R124, UR5 ;  /* 0x000000057c147c20 */ /* 0x000fe20008410000 */
        /* <DEDUP_REMOVED lines=119> */
.L_x_4968:
[----:B------:R-:W-:-:S05]  /*17a20*/  IMAD.U32 R168, RZ, RZ, UR51 ;  /* 0x00000033ffa87e24 */ /* 0x000fca000f8e00ff */
[----:B------:R-:W-:-:S13]  /*17a30*/  ISETP.NE.AND P1, PT, R168, 0x1, PT ;  /* 0x00000001a800780c */ /* 0x000fda0003f25270 */
[----:B------:R-:W1:Y:S02]  /*17a40*/  @P1 LDC.64 R12, c[0x0][0x9e8] ;  /* 0x00027a00ff0c1b82 */ /* 0x000e640000000a00 */
[----:B-1----:R-:W-:-:S05]  /*17a50*/  @P1 IMAD.HI.U32 R12, R167, R12, RZ ;  /* 0x0000000ca70c1227 */ /* 0x002fca00078e00ff */
[----:B------:R-:W-:-:S07]  /*17a60*/  @P1 SHF.R.U32.HI R167, RZ, R13, R12 ;  /* 0x0000000dffa71219 */ /* 0x000fce000001160c */
.L_x_4969:
[----:B------:R-:W-:Y:S05]  /*17a70*/  BSYNC B0 ;  /* 0x0000000000007941 */ /* 0x000fea0003800000 */
.L_x_4967:
[----:B------:R-:W-:-:S05]  /*17a80*/  IMAD R167, R167, R168, R158 ;  /* 0x000000a8a7a77224 */ /* 0x000fca00078e029e */
[----:B------:R-:W-:Y:S02]  /*17a90*/  VIADDMNMX R164, R167, R168, R164, PT ;  /* 0x000000a8a7a47246 */ /* 0x000fe400038001a4 */
[----:B------:R-:W-:-:S07]  /*17aa0*/  VIMNMX R163, R163, R167, !PT ;  /* 0x000000a7a3a37248 */ /* 0x000fce0007fe0100 */
.L_x_4966:
        /* <DEDUP_REMOVED lines=151> */
.L_x_4972:
[----:B------:R-:W-:-:S05]  /*18420*/  IMAD.U32 R162, RZ, RZ, UR51 ;  /* 0x00000033ffa27e24 */ /* 0x000fca000f8e00ff */
[----:B------:R-:W-:-:S13]  /*18430*/  ISETP.NE.AND P6, PT, R162, 0x1, PT ;  /* 0x00000001a200780c */ /* 0x000fda0003fc5270 */
[----:B------:R-:W0:Y:S02]  /*18440*/  @P6 LDC.64 R12, c[0x0][0x9e8] ;  /* 0x00027a00ff0c6b82 */ /* 0x000e240000000a00 */
[----:B0-----:R-:W-:-:S05]  /*18450*/  @P6 IMAD.HI.U32 R12, R159, R12, RZ ;  /* 0x0000000c9f0c6227 */ /* 0x001fca00078e00ff */
[----:B------:R-:W-:-:S07]  /*18460*/  @P6 SHF.R.U32.HI R159, RZ, R13, R12 ;  /* 0x0000000dff9f6219 */ /* 0x000fce000001160c */
.L_x_4973:
[----:B------:R-:W-:Y:S05]  /*18470*/  BSYNC B0 ;  /* 0x0000000000007941 */ /* 0x000fea0003800000 */
.L_x_4971:
[----:B------:R-:W-:-:S05]  /*18480*/  IMAD R159, R159, R162, R158 ;  /* 0x000000a29f9f7224 */ /* 0x000fca00078e029e */
[----:B------:R-:W-:Y:S02]  /*18490*/  VIADDMNMX R166, R159, R162, R166, PT ;  /* 0x000000a29fa67246 */ /* 0x000fe400038001a6 */
[----:B------:R-:W-:-:S07]  /*184a0*/  VIMNMX R165, R165, R159, !PT ;  /* 0x0000009fa5a57248 */ /* 0x000fce0007fe0100 */
.L_x_4970:
        /* <DEDUP_REMOVED lines=104> */
[----:B------:R-:W-:-:S02]  /*18b30*/  ISETP.LT.OR P1, PT, R166, 0x42, P1 ;  /* 0x00000042a600780c */ /* 0x000fc40000f21670 */
[----:B------:R-:W-:Y:S02]  /*18b40*/  ISETP.GT.AND P2, PT, R165, RZ, !P2 ;  /* 0x000000ffa500720c */ /* 0x000fe40005744270 */
[----:B------:R-:W-:Y:S02]  /*18b50*/  FSEL R145, R145, -INF , !P1 ;  /* 0xff80000091917808 */ /* 0x000fe40004800000 */
[----:B------:R-:W-:Y:S02]  /*18b60*/  ISETP.LT.OR P2, PT, R166, 0x1, P2 ;  /* 0x00000001a600780c */ /* 0x000fe40001741670 */
[----:B------:R-:W-:Y:S02]  /*18b70*/  ISETP.GT.AND P1, PT, R165, 0x48, !P6 ;  /* 0x00000048a500780c */ /* 0x000fe40007724270 */
[----:B------:R-:W-:Y:S01]  /*18b80*/  FSEL R13, R0, -INF , !P2 ;  /* 0xff800000000d7808 */ /* 0x000fe20005000000 */
[C---:B------:R-:W-:Y:S01]  /*18b90*/  FMUL.FTZ R0, R2.reuse, UR10 ;  /* 0x0000000a02007c20 */ /* 0x040fe20008410000 */
        /* <DEDUP_REMOVED lines=65> */
[----:B------:R-:W-:-:S05]  /*18fb0*/  FMNMX.FTZ R8, R157, R8, !PT ;  /* 0x000000089d087209 */ /* 0x000fca0007810000 */
[----:B------:R-:W0:Y:S02]  /*18fc0*/  SHFL.BFLY PT, R11, R8, 0x2, 0x1f ;  /* 0x0c401f00080b7f89 */ /* 0x000e2400000e0000 */
        /* <DEDUP_REMOVED lines=9> */
[----:B0-----:R-:W-:-:S02]  /*19060*/  FMNMX.FTZ R0, R11, R8, !PT ;  /* 0x000000080b007209 */ /* 0x001fc40007810000 */
[----:B------:R-:W-:Y:S02]  /*19070*/  FSEL R11, R2, RZ, P2 ;  /* 0x000000ff020b7208 */ /* 0x000fe40001000000 */
[C---:B------:R-:W-:Y:S01]  /*19080*/  FSETP.NEU.FTZ.AND P1, PT, R0.reuse, -INF , PT ;  /* 0xff8000000000780b */ /* 0x040fe20003f3d000 */
[C---:B------:R-:W-:Y:S02]  /*19090*/  FMUL.FTZ R135, R0.reuse, UR10 ;  /* 0x0000000a00877c20 */ /* 0x040fe40008410000 */
[----:B------:R-:W-:Y:S01]  /*190a0*/  MUFU.EX2 R131, R131 ;  /* 0x0000008300837308 */ /* 0x000fe20000000800 */
[----:B------:R-:W-:Y:S01]  /*190b0*/  FADD.FTZ R11, -R11, R10 ;  /* 0x0000000a0b0b7221 */ /* 0x000fe20000010100 */
[----:B------:R-:W-:Y:S02]  /*190c0*/  FSEL R8, R0, RZ, P1 ;  /* 0x000000ff00087208 */ /* 0x000fe40000800000 */
[----:B------:R-:W-:Y:S01]  /*190d0*/  FSEL R135, R135, RZ, P1 ;  /* 0x000000ff87877208 */ /* 0x000fe20000800000 */
[----:B------:R-:W-:-:S02]  /*190e0*/  FMUL.FTZ R11, R11, UR10 ;  /* 0x0000000a0b0b7c20 */ /* 0x000fc40008410000 */
        /* <DEDUP_REMOVED lines=27> */
[--C-:B------:R-:W-:Y:S01]  /*192a0*/  FFMA.FTZ R169, R151, UR10, -R135.reuse ;  /* 0x0000000a97a97c23 */ /* 0x100fe20008010887 */
[--C-:B------:R-:W-:Y:S01]  /*192b0*/  FFMA.FTZ R121, R153, UR10, -R135.reuse ;  /* 0x0000000a99797c23 */ /* 0x100fe20008010887 */
[--C-:B------:R-:W-:Y:S01]  /*192c0*/  FFMA.FTZ R171, R155, UR10, -R135.reuse ;  /* 0x0000000a9bab7c23 */ /* 0x100fe20008010887 */
[----:B------:R-:W-:Y:S01]  /*192d0*/  FADD.FTZ R133, R159, R6 ;  /* 0x000000069f857221 */ /* 0x000fe20000010000 */
[----:B------:R-:W-:-:S02]  /*192e0*/  FFMA.FTZ R120, R157, UR10, -R135 ;  /* 0x0000000a9d787c23 */ /* 0x000fc40008010887 */
[----:B------:R-:W0:Y:S01]  /*192f0*/  MUFU.EX2 R138, R138 ;  /* 0x0000008a008a7308 */ /* 0x000e220000000800 */
[----:B------:R-:W-:-:S04]  /*19300*/  FADD.FTZ R133, R190, R133 ;  /* 0x00000085be857221 */ /* 0x000fc80000010000 */
[----:B------:R-:W-:-:S03]  /*19310*/  FADD.FTZ R133, R158, R133 ;  /* 0x000000859e857221 */ /* 0x000fc60000010000 */
[----:B------:R-:W2:Y:S01]  /*19320*/  MUFU.EX2 R191, R191 ;  /* 0x000000bf00bf7308 */ /* 0x000ea20000000800 */
[----:B-1----:R-:W-:Y:S01]  /*19330*/  FFMA.FTZ R3, R8, R3, R189 ;  /* 0x0000000308037223 */ /* 0x002fe200000100bd */
[----:B------:R-:W-:-:S04]  /*19340*/  FADD.FTZ R132, R184, R133 ;  /* 0x00000085b8847221 */ /* 0x000fc80000010000 */
[----:B------:R-:W-:Y:S02]  /*19350*/  FADD.FTZ R133, R21, R132 ;  /* 0x0000008415857221 */ /* 0x000fe40000010000 */
[----:B------:R-:W1:Y:S01]  /*19360*/  MUFU.EX2 R15, R15 ;  /* 0x0000000f000f7308 */ /* 0x000e620000000800 */
[----:B0-----:R-:W-:Y:S01]  /*19370*/  FADD.FTZ R6, R138, R3 ;  /* 0x000000038a067221 */ /* 0x001fe20000010000 */
[----:B------:R-:W-:-:S04]  /*19380*/  FADD.FTZ R133, R186, R133 ;  /* 0x00000085ba857221 */ /* 0x000fc80000010000 */
[----:B------:R-:W-:Y:S02]  /*19390*/  FADD.FTZ R133, R20, R133 ;  /* 0x0000008514857221 */ /* 0x000fe40000010000 */
[----:B------:R-:W0:Y:S01]  /*193a0*/  MUFU.EX2 R185, R185 ;  /* 0x000000b900b97308 */ /* 0x000e220000000800 */
[----:B--2---:R-:W-:Y:S01]  /*193b0*/  FADD.FTZ R6, R191, R6 ;  /* 0x00000006bf067221 */ /* 0x004fe20000010000 */
[----:B------:R-:W-:-:S04]  /*193c0*/  FADD.FTZ R133, R180, R133 ;  /* 0x00000085b4857221 */ /* 0x000fc80000010000 */
[----:B------:R-:W-:Y:S02]  /*193d0*/  FADD.FTZ R133, R122, R133 ;  /* 0x000000857a857221 */ /* 0x000fe40000010000 */
[----:B------:R-:W2:Y:S01]  /*193e0*/  MUFU.EX2 R14, R14 ;  /* 0x0000000e000e7308 */ /* 0x000ea20000000800 */
[----:B-1----:R-:W-:Y:S01]  /*193f0*/  FADD.FTZ R6, R15, R6 ;  /* 0x000000060f067221 */ /* 0x002fe20000010000 */
[----:B------:R-:W-:-:S04]  /*19400*/  FADD.FTZ R133, R182, R133 ;  /* 0x00000085b6857221 */ /* 0x000fc80000010000 */
[----:B------:R-:W-:Y:S02]  /*19410*/  FADD.FTZ R133, R134, R133 ;  /* 0x0000008586857221 */ /* 0x000fe40000010000 */
        /* <DEDUP_REMOVED lines=13> */
[----:B------:R-:W-:-:S04]  /*194f0*/  FADD.FTZ R3, R131, R132 ;  /* 0x0000008483037221 */ /* 0x000fc80000010000 */
[----:B------:R-:W-:Y:S02]  /*19500*/  FADD.FTZ R3, R178, R3 ;  /* 0x00000003b2037221 */ /* 0x000fe40000010000 */
        /* <DEDUP_REMOVED lines=46> */
.L_x_4974:
[----:B------:R-:W-:Y:S01]  /*197f0*/  R2UR UR4, R193 ;  /* 0x00000000c10472ca */ /* 0x000fe200000e0000 */
[----:B------:R-:W-:Y:S01]  /*19800*/  UIADD3 UR6, UR6, 0x30860, URZ ;  /* 0x0003086006067890 */ /* 0x000fe2000fffe03f */
[----:B------:R-:W-:Y:S01]  /*19810*/  R2UR UR7, R19 ;  /* 0x00000000130772ca */ /* 0x000fe200000e0000 */
        /* <DEDUP_REMOVED lines=9> */
[----:B------:R-:W-:Y:S01]  /*198b0*/  UPRMT UR6, UR7, 0x654, UR6 ;  /* 0x0000065407067896 */ /* 0x000fe20008000006 */
[----:B------:R-:W-:Y:S01]  /*198c0*/  F2FP.BF16.F32.PACK_AB R191, R15, R191 ;  /* 0x000000bf0fbf723e */ /* 0x000fe200000010ff */
[----:B------:R-:W-:Y:S01]  /*198d0*/  UMOV UR4, UR38 ;  /* 0x0000002600047c82 */ /* 0x000fe20008000000 */
[----:B------:R-:W-:Y:S01]  /*198e0*/  F2FP.BF16.F32.PACK_AB R184, R21, R184 ;  /* 0x000000b815b8723e */ /* 0x000fe200000010ff */
[----:B------:R-:W-:Y:S01]  /*198f0*/  VIADD R7, R7, 0xffffffff ;  /* 0xffffffff07077836 */ /* 0x000fe20000000000 */
[----:B------:R-:W-:Y:S02]  /*19900*/  F2FP.BF16.F32.PACK_AB R185, R14, R185 ;  /* 0x000000b90eb9723e */ /* 0x000fe400000010ff */
[----:B------:R-:W-:-:S02]  /*19910*/  F2FP.BF16.F32.PACK_AB R186, R20, R186 ;  /* 0x000000ba14ba723e */ /* 0x000fc400000010ff */
[----:B------:R-:W-:Y:S01]  /*19920*/  SYNCS.ARRIVE.TRANS64.RED.A1T0 RZ, [UR6], RZ ;  /* 0x000000ffffff79a7 */ /* 0x000fe20008100406 */
        /* <DEDUP_REMOVED lines=16> */
.L_x_4956:
        /* <DEDUP_REMOVED lines=99> */
.L_x_4976:
[----:B------:R-:W-:Y:S01]  /*1a060*/  ULEA UR5, UR38, UR39, 0x3 ;  /* 0x0000002726057291 */ /* 0x000fe2000f8e183f */
[----:B------:R-:W-:-:S05]  /*1a070*/  IMAD.U32 R4, RZ, RZ, UR61 ;  /* 0x0000003dff047e24 */ /* 0x000fca000f8e00ff */
[----:B------:R-:W-:-:S04]  /*1a080*/  SHF.L.U32 R4, R4, 0x1f, RZ ;  /* 0x0000001f04047819 */ /* 0x000fc800000006ff */
[----:B------:R0:W1:Y:S01]  /*1a090*/  SYNCS.PHASECHK.TRANS64.TRYWAIT P1, [UR5+0x30850], R4 ;  /* 0x03085004ff0075a7 */ /* 0x0000620008020145 */
[----:B------:R-:W-:Y:S05]  /*1a0a0*/  @!P0 BRA `(.L_x_4977) ;  /* 0x0000000000048947 */ /* 0x000fea0003800000 */
[----:B------:R-:W-:Y:S01]  /*1a0b0*/  BPT.TRAP 0x1 ;  /* 0x000000040000795c */ /* 0x000fe20000300000 */
.L_x_4977:
[----:B-1----:R-:W-:Y:S05]  /*1a0c0*/  @P1 BRA `(.L_x_4978) ;  /* 0x0000000000081947 */ /* 0x002fea0003800000 */
[----:B------:R-:W1:Y:S02]  /*1a0d0*/  SYNCS.PHASECHK.TRANS64.TRYWAIT P1, [UR5+0x30850], R4 ;  /* 0x03085004ff0075a7 */ /* 0x000e640008020145 */
[----:B-1----:R-:W-:Y:S05]  /*1a0e0*/  @!P1 BRA `(.L_x_4979) ;  /* 0x000000d400349947 */ /* 0x002fea0003800000 */
.L_x_4978:
[----:B------:R-:W-:Y:S01]  /*1a0f0*/  UIADD3 UR39, UR39, 0x400, URZ ;  /* 0x0000040027277890 */ /* 0x000fe2000fffe03f */
[----:B------:R-:W-:Y:S01]  /*1a100*/  WARPGROUP.ARRIVE ;  /* 0x00000000000079c5 */ /* 0x000fe20000000000 */
[----:B------:R-:W-:Y:S01]  /*1a110*/  UMOV UR7, 0x40000040 ;  /* 0x4000004000077882 */ /* 0x000fe20000000000 */
[----:B-1----:R-:W0:Y:S01]  /*1a120*/  SHFL.BFLY PT, R5, R6, 0x2, 0x1f ;  /* 0x0c401f0006057f89 */ /* 0x002e2200000e0000 */
[----:B------:R-:W-:Y:S01]  /*1a130*/  USHF.R.U32.HI UR39, URZ, 0x4, UR39 ;  /* 0x000000043f277899 */ /* 0x000fe20008011627 */
[----:B------:R-:W-:Y:S02]  /*1a140*/  IMAD.MOV.U32 R9, RZ, RZ, RZ ;  /* 0x000000ffff097224 */ /* 0x000fe400078e00ff */
[----:B------:R-:W1:Y:S01]  /*1a150*/  SHFL.BFLY PT, R8, R3, 0x2, 0x1f ;  /* 0x0c401f0003087f89 */ /* 0x000e6200000e0000 */
[----:B------:R-:W-:-:S04]  /*1a160*/  ULOP3.LUT UR39, UR39, 0x3fff, URZ, 0xc0, !UPT ;  /* 0x00003fff27277892 */ /* 0x000fc8000f8ec03f */
[----:B------:R-:W-:-:S04]  /*1a170*/  ULOP3.LUT UR4, UR39, 0x3000000, URZ, 0xfc, !UPT ;  /* 0x0300000027047892 */ /* 0x000fc8000f8efc3f */
[----:B------:R-:W-:-:S07]  /*1a180*/  UIMAD UR4, UR38, 0x900, UR4 ;  /* 0x00000900260478a4 */ /* 0x000fce000f8e0204 */
[----:B------:R-:W-:Y:S02]  /*1a190*/  UMOV UR6, UR4 ;  /* 0x0000000400067c82 */ /* 0x000fe40008000000 */
[----:B------:R-:W-:Y:S01]  /*1a1a0*/  HGMMA.64x192x16.F32.BF16 R24, R188, gdesc[UR4].tnspB, R24, gsb0 ;  /* 0x42e00004bc187df0 */ /* 0x000fe20008001818 */
[----:B------:R-:W-:Y:S01]  /*1a1b0*/  UIADD3 UR6, UR4, 0x80, URZ ;  /* 0x0000008004067890 */ /* 0x000fe2000fffe03f */
[----:B0-----:R-:W-:Y:S01]  /*1a1c0*/  FADD.FTZ R4, R5, R6 ;  /* 0x0000000605047221 */ /* 0x001fe20000010000 */
[----:B------:R-:W-:Y:S01]  /*1a1d0*/  UMOV UR7, 0x40000040 ;  /* 0x4000004000077882 */ /* 0x000fe20000000000 */
[----:B-1----:R-:W-:-:S03]  /*1a1e0*/  FADD.FTZ R8, R8, R3 ;  /* 0x0000000308087221 */ /* 0x002fc60000010000 */
[----:B------:R-:W0:Y:S01]  /*1a1f0*/  SHFL.BFLY PT, R5, R4, 0x1, 0x1f ;  /* 0x0c201f0004057f89 */ /* 0x000e2200000e0000 */
[----:B------:R-:W-:-:S03]  /*1a200*/  IMAD.MOV.U32 R3, RZ, RZ, -0x800000 ;  /* 0xff800000ff037424 */ /* 0x000fc600078e00ff */
[----:B------:R-:W1:Y:S01]  /*1a210*/  SHFL.BFLY PT, R7, R8, 0x1, 0x1f ;  /* 0x0c201f0008077f89 */ /* 0x000e6200000e0000 */
[----:B0-----:R-:W-:Y:S01]  /*1a220*/  FADD.FTZ R12, R4, R5 ;  /* 0x00000005040c7221 */ /* 0x001fe20000010000 */
[----:B------:R-:W-:Y:S02]  /*1a230*/  IMAD.MOV.U32 R5, RZ, RZ, RZ ;  /* 0x000000ffff057224 */ /* 0x000fe400078e00ff */
[----:B------:R-:W-:Y:S02]  /*1a240*/  IMAD.MOV.U32 R4, RZ, RZ, -0x800000 ;  /* 0xff800000ff047424 */ /* 0x000fe400078e00ff */
[----:B-1----:R-:W-:Y:S01]  /*1a250*/  FADD.FTZ R13, R8, R7 ;  /* 0x00000007080d7221 */ /* 0x002fe20000010000 */
[----:B------:R-:W-:Y:S01]  /*1a260*/  FSETP.NE.FTZ.AND P1, PT, R12, RZ, PT ;  /* 0x000000ff0c00720b */ /* 0x000fe20003f35000 */
[----:B------:R-:W-:Y:S02]  /*1a270*/  IMAD.U32 R7, RZ, RZ, UR10 ;  /* 0x0000000aff077e24 */ /* 0x000fe4000f8e00ff */
[----:B------:R-:W-:Y:S01]  /*1a280*/  IMAD.U32 R8, RZ, RZ, UR10 ;  /* 0x0000000aff087e24 */ /* 0x000fe2000f8e00ff */
        /* <DEDUP_REMOVED lines=38> */
.L_x_4980:
[----:B------:R-:W-:Y:S01]  /*1a4f0*/  R2UR UR6, R19 ;  /* 0x00000000130672ca */ /* 0x000fe200000e0000 */
[----:B------:R-:W-:Y:S01]  /*1a500*/  UIADD3 UR4, UR5, 0x30860, URZ ;  /* 0x0003086005047890 */ /* 0x000fe2000fffe03f */
        /* <DEDUP_REMOVED lines=11> */
[----:B------:R-:W-:Y:S01]  /*1a5c0*/  UPRMT UR4, UR6, 0x654, UR4 ;  /* 0x0000065406047896 */ /* 0x000fe20008000004 */
        /* <DEDUP_REMOVED lines=45> */
[----:B------:R-:W-:Y:S01]  /*1a8a0*/  FMUL.FTZ R27, R27, R5 ;  /* 0x000000051b1b7220 */ /* 0x000fe20000410000 */
[----:B------:R-:W-:-:S02]  /*1a8b0*/  IMAD.U32 R228, RZ, RZ, UR7 ;  /* 0x00000007ffe47e24 */ /* 0x000fc4000f8e00ff */
        /* <DEDUP_REMOVED lines=48> */
.L_x_4850:
[----:B------:R-:W1:Y:S08]  /*1abc0*/  S2UR UR4, SR_CgaCtaId ;  /* 0x00000000000479c3 */ /* 0x000e700000008800 */
[----:B------:R-:W-:Y:S06]  /*1abd0*/  BAR.SYNC.DEFER_BLOCKING 0x5, 0x180 ;  /* 0x0146000000007b1d */ /* 0x000fec0000010000 */
[----:B------:R-:W-:Y:S01]  /*1abe0*/  UMOV UR39, 0x400 ;  /* 0x0000040000277882 */ /* 0x000fe20000000000 */
[----:B------:R-:W-:Y:S01]  /*1abf0*/  BSSY B0, `(.L_x_4981) ;  /* 0x00003a0000007945 */ /* 0x000fe20003800000 */
[----:B-1----:R-:W-:-:S02]  /*1ac00*/  ULEA UR39, UR4, UR39, 0x18 ;  /* 0x0000002704277291 */ /* 0x002fc4000f8ec03f */
[----:B------:R-:W-:-:S07]  /*1ac10*/  IMAD.U32 R19, RZ, RZ, UR4 ;  /* 0x00000004ff137e24 */ /* 0x000fce000f8e00ff */
[----:B------:R-:W1:Y:S02]  /*1ac20*/  LDS.128 R8, [UR39+0x308d0] ;  /* 0x0308d027ff087984 */ /* 0x000e640008000c00 */
[----:B-1----:R-:W-:Y:S02]  /*1ac30*/  R2UR UR4, R9 ;  /* 0x00000000090472ca */ /* 0x002fe400000e0000 */
[----:B------:R-:W-:Y:S01]  /*1ac40*/  R2UR UR40, R11 ;  /* 0x000000000b2872ca */ /* 0x000fe200000e0000 */
[----:B------:R-:W-:Y:S06]  /*1ac50*/  BAR.ARV 0x4, 0x180 ;  /* 0x0106000000007b1d */ /* 0x000fec0000002000 */
[----:B------:R-:W-:Y:S08]  /*1ac60*/  @P0 BRA `(.L_x_4982) ;  /* 0x0000002c001c0947 */ /* 0x000ff00003800000 */
[----:B------:R-:W2:Y:S01]  /*1ac70*/  LDL R0, [R1+0x2ec] ;  /* 0x0002ec0001007983 */ /* 0x000ea20000100800 */
[----:B------:R-:W1:Y:S01]  /*1ac80*/  S2UR UR5, SR_SWINHI ;  /* 0x00000000000579c3 */ /* 0x000e620000002f00 */
[----:B------:R-:W-:-:S07]  /*1ac90*/  R2UR UR8, R23 ;  /* 0x00000000170872ca */ /* 0x000fce00000e0000 */
[----:B------:R-:W4:Y:S01]  /*1aca0*/  LDC.64 R142, c[0x0][0xc00] ;  /* 0x00030000ff8e7b82 */ /* 0x000f220000000a00 */
[----:B------:R-:W-:Y:S01]  /*1acb0*/  UMOV UR6, UR39 ;  /* 0x0000002700067c82 */ /* 0x000fe20008000000 */
[----:B-1----:R-:W-:Y:S01]  /*1acc0*/  UMOV UR7, UR5 ;  /* 0x0000000500077c82 */ /* 0x002fe20008000000 */
[----:B------:R-:W-:Y:S02]  /*1acd0*/  IMAD.U32 R8, RZ, RZ, UR6 ;  /* 0x00000006ff087e24 */ /* 0x000fe4000f8e00ff */
[----:B------:R-:W-:-:S03]  /*1ace0*/  IMAD.U32 R9, RZ, RZ, UR7 ;  /* 0x00000007ff097e24 */ /* 0x000fc6000f8e00ff */
[----:B------:R-:W-:Y:S01]  /*1acf0*/  BAR.SYNC.DEFER_BLOCKING 0x1, 0x100 ;  /* 0x0044000000007b1d */ /* 0x000fe20000010000 */
[----:B--2---:R-:W-:-:S03]  /*1ad00*/  IMAD.WIDE R12, R0, 0x2, R8 ;  /* 0x00000002000c7825 */ /* 0x004fc600078e0208 */
        /* <DEDUP_REMOVED lines=14> */
[C---:B---3--:R-:W-:Y:S01]  /*1adf0*/  IADD3 R14, P5, R12.reuse, 0x4000, RZ ;  /* 0x000040000c0e7810 */ /* 0x048fe20007fbe0ff */
        /* <DEDUP_REMOVED lines=12> */
[----:B------:R-:W-:Y:S02]  /*1aec0*/  LOP3.LUT R15, R86, 0x380, RZ, 0xc0, !PT ;  /* 0x00000380560f7812 */ /* 0x000fe400078ec0ff */
[----:B------:R-:W-:Y:S02]  /*1aed0*/  SHF.R.U64 R17, R17, 0x3, RZ ;  /* 0x0000000311117819 */ /* 0x000fe400000012ff */
[----:B------:R-:W-:Y:S02]  /*1aee0*/  SHF.R.U64 R11, R11, 0x3, RZ ;  /* 0x000000030b0b7819 */ /* 0x000fe400000012ff */
[----:B------:R-:W-:Y:S02]  /*1aef0*/  SHF.R.U64 R15, R15, 0x3, RZ ;  /* 0x000000030f0f7819 */ /* 0x000fe400000012ff */
[----:B------:R-:W-:Y:S02]  /*1af00*/  LOP3.LUT R84, R17, R84, RZ, 0x3c, !PT ;  /* 0x0000005411547212 */ /* 0x000fe400078e3cff */
[----:B------:R-:W-:-:S02]  /*1af10*/  LOP3.LUT R88, R11, R88, RZ, 0x3c, !PT ;  /* 0x000000580b587212 */ /* 0x000fc400078e3cff */
[----:B------:R-:W-:Y:S02]  /*1af20*/  LOP3.LUT R17, R72, 0x380, RZ, 0xc0, !PT ;  /* 0x0000038048117812 */ /* 0x000fe400078ec0ff */
[----:B------:R-:W-:Y:S02]  /*1af30*/  LOP3.LUT R86, R15, R86, RZ, 0x3c, !PT ;  /* 0x000000560f567212 */ /* 0x000fe400078e3cff */
[----:B------:R-:W-:Y:S02]  /*1af40*/  LOP3.LUT R11, R14, 0x380, RZ, 0xc0, !PT ;  /* 0x000003800e0b7812 */ /* 0x000fe400078ec0ff */
[----:B------:R-:W-:Y:S02]  /*1af50*/  LOP3.LUT R15, R18, 0x380, RZ, 0xc0, !PT ;  /* 0x00000380120f7812 */ /* 0x000fe400078ec0ff */
[----:B------:R-:W-:Y:S02]  /*1af60*/  SHF.R.U64 R17, R17, 0x3, RZ ;  /* 0x0000000311117819 */ /* 0x000fe400000012ff */
[----:B------:R-:W-:-:S02]  /*1af70*/  SHF.R.U64 R11, R11, 0x3, RZ ;  /* 0x000000030b0b7819 */ /* 0x000fc400000012ff */
[----:B------:R-:W-:Y:S02]  /*1af80*/  SHF.R.U64 R15, R15, 0x3, RZ ;  /* 0x000000030f0f7819 */ /* 0x000fe400000012ff */
[----:B------:R-:W-:Y:S02]  /*1af90*/  LOP3.LUT R92, R17, R72, RZ, 0x3c, !PT ;  /* 0x00000048115c7212 */ /* 0x000fe400078e3cff */
[----:B------:R-:W-:Y:S02]  /*1afa0*/  LOP3.LUT R90, R103, 0x380, RZ, 0xc0, !PT ;  /* 0x00000380675a7812 */ /* 0x000fe400078ec0ff */
[----:B------:R-:W-:Y:S02]  /*1afb0*/  LOP3.LUT R72, R11, R14, RZ, 0x3c, !PT ;  /* 0x0000000e0b487212 */ /* 0x000fe400078e3cff */
[----:B------:R-:W-:Y:S02]  /*1afc0*/  LOP3.LUT R94, R15, R18, RZ, 0x3c, !PT ;  /* 0x000000120f5e7212 */ /* 0x000fe400078e3cff */
[----:B------:R-:W-:-:S02]  /*1afd0*/  LOP3.LUT R11, R0, 0x380, RZ, 0xc0, !PT ;  /* 0x00000380000b7812 */ /* 0x000fc400078ec0ff */
[----:B------:R-:W-:Y:S02]  /*1afe0*/  LOP3.LUT R18, R5, 0x380, RZ, 0xc0, !PT ;  /* 0x0000038005127812 */ /* 0x000fe400078ec0ff */
[----:B------:R-:W-:Y:S02]  /*1aff0*/  LOP3.LUT R17, R2, 0x380, RZ, 0xc0, !PT ;  /* 0x0000038002117812 */ /* 0x000fe400078ec0ff */
[----:B------:R-:W-:Y:S02]  /*1b000*/  LOP3.LUT R74, R141, 0x380, RZ, 0xc0, !PT ;  /* 0x000003808d4a7812 */ /* 0x000fe400078ec0ff */
[----:B------:R-:W-:Y:S02]  /*1b010*/  SHF.R.U64 R90, R90, 0x3, RZ ;  /* 0x000000035a5a7819 */ /* 0x000fe400000012ff */
[----:B------:R-:W-:Y:S02]  /*1b020*/  SHF.R.U64 R11, R11, 0x3, RZ ;  /* 0x000000030b0b7819 */ /* 0x000fe400000012ff */
[----:B------:R-:W-:-:S02]  /*1b030*/  SHF.R.U64 R18, R18, 0x3, RZ ;  /* 0x0000000312127819 */ /* 0x000fc400000012ff */
[----:B------:R-:W-:Y:S02]  /*1b040*/  SHF.R.U64 R17, R17, 0x3, RZ ;  /* 0x0000000311117819 */ /* 0x000fe400000012ff */
[----:B------:R-:W-:Y:S02]  /*1b050*/  SHF.R.U64 R74, R74, 0x3, RZ ;  /* 0x000000034a4a7819 */ /* 0x000fe400000012ff */
[----:B------:R-:W-:Y:S02]  /*1b060*/  LOP3.LUT R90, R90, R103, RZ, 0x3c, !PT ;  /* 0x000000675a5a7212 */ /* 0x000fe400078e3cff */
[----:B------:R-:W-:Y:S02]  /*1b070*/  MOV R103, R12 ;  /* 0x0000000c00677202 */ /* 0x000fe40000000f00 */
[----:B------:R-:W-:Y:S02]  /*1b080*/  LOP3.LUT R96, R11, R0, RZ, 0x3c, !PT ;  /* 0x000000000b607212 */ /* 0x000fe400078e3cff */
[----:B------:R-:W-:-:S02]  /*1b090*/  F2FP.BF16.F32.PACK_AB R12, R25, R24 ;  /* 0x00000018190c723e */ /* 0x000fc400000010ff */
[----:B------:R-:W-:Y:S02]  /*1b0a0*/  F2FP.BF16.F32.PACK_AB R13, R27, R26 ;  /* 0x0000001a1b0d723e */ /* 0x000fe400000010ff */
[----:B------:R-:W-:Y:S02]  /*1b0b0*/  F2FP.BF16.F32.PACK_AB R14, R29, R28 ;  /* 0x0000001c1d0e723e */ /* 0x000fe400000010ff */
[----:B------:R-:W-:Y:S02]  /*1b0c0*/  F2FP.BF16.F32.PACK_AB R15, R31, R30 ;  /* 0x0000001e1f0f723e */ /* 0x000fe400000010ff */
[----:B------:R-:W-:Y:S02]  /*1b0d0*/  LOP3.LUT R100, R18, R5, RZ, 0x3c, !PT ;  /* 0x0000000512647212 */ /* 0x000fe400078e3cff */
[----:B------:R-:W-:Y:S01]  /*1b0e0*/  LOP3.LUT R98, R17, R2, RZ, 0x3c, !PT ;  /* 0x0000000211627212 */ /* 0x000fe200078e3cff */
[----:B------:R1:W-:Y:S01]  /*1b0f0*/  STSM.16.M88.4 [R103], R12 ;  /* 0x0000000c67007844 */ /* 0x0003e20000000200 */
[----:B------:R-:W-:-:S02]  /*1b100*/  LOP3.LUT R74, R74, R141, RZ, 0x3c, !PT ;  /* 0x0000008d4a4a7212 */ /* 0x000fc400078e3cff */
[----:B------:R-:W-:Y:S01]  /*1b110*/  MOV R5, R84 ;  /* 0x0000005400057202 */ /* 0x000fe20000000f00 */
[----:B------:R-:W2:Y:S01]  /*1b120*/  LDC.64 R140, c[0x0][0xc00] ;  /* 0x00030000ff8c7b82 */ /* 0x000ea20000000a00 */
        /* <DEDUP_REMOVED lines=9> */
[----:B------:R-:W-:Y:S01]  /*1b1c0*/  MOV R102, R94 ;  /* 0x0000005e00667202 */ /* 0x000fe20000000f00 */
[----:B------:R3:W-:Y:S01]  /*1b1d0*/  STSM.16.M88.4 [R96], R84 ;  /* 0x0000005460007844 */ /* 0x0007e20000000200 */
[----:B------:R-:W-:-:S02]  /*1b1e0*/  MOV R100, R100 ;  /* 0x0000006400647202 */ /* 0x000fc40000000f00 */
[----:B------:R-:W-:Y:S02]  /*1b1f0*/  F2FP.BF16.F32.PACK_AB R88, R41, R40 ;  /* 0x000000282958723e */ /* 0x000fe400000010ff */
        /* <DEDUP_REMOVED lines=12> */
[----:B-1----:R-:W-:Y:S02]  /*1b2c0*/  F2FP.BF16.F32.PACK_AB R12, R57, R56 ;  /* 0x00000038390c723e */ /* 0x002fe400000010ff */
[----:B------:R-:W-:-:S02]  /*1b2d0*/  F2FP.BF16.F32.PACK_AB R13, R59, R58 ;  /* 0x0000003a3b0d723e */ /* 0x000fc400000010ff */
[----:B------:R-:W-:Y:S02]  /*1b2e0*/  F2FP.BF16.F32.PACK_AB R14, R61, R60 ;  /* 0x0000003c3d0e723e */ /* 0x000fe400000010ff */
[----:B------:R-:W-:Y:S02]  /*1b2f0*/  F2FP.BF16.F32.PACK_AB R15, R63, R62 ;  /* 0x0000003e3f0f723e */ /* 0x000fe400000010ff */
[----:B------:R-:W-:Y:S02]  /*1b300*/  F2FP.BF16.F32.PACK_AB R72, R65, R64 ;  /* 0x000000404148723e */ /* 0x000fe400000010ff */
[----:B------:R-:W-:Y:S01]  /*1b310*/  F2FP.BF16.F32.PACK_AB R73, R67, R66 ;  /* 0x000000424349723e */ /* 0x000fe200000010ff */
[----:B------:R-:W-:Y:S01]  /*1b320*/  STSM.16.M88.4 [R101], R12 ;  /* 0x0000000c65007844 */ /* 0x000fe20000000200 */
[----:B------:R-:W-:Y:S02]  /*1b330*/  F2FP.BF16.F32.PACK_AB R74, R69, R68 ;  /* 0x00000044454a723e */ /* 0x000fe400000010ff */
[----:B------:R-:W-:-:S02]  /*1b340*/  F2FP.BF16.F32.PACK_AB R75, R71, R70 ;  /* 0x00000046474b723e */ /* 0x000fc400000010ff */
[----:B---3--:R-:W-:Y:S02]  /*1b350*/  F2FP.BF16.F32.PACK_AB R84, R7, R6 ;  /* 0x000000060754723e */ /* 0x008fe400000010ff */
[----:B------:R-:W-:Y:S01]  /*1b360*/  F2FP.BF16.F32.PACK_AB R85, R129, R128 ;  /* 0x000000808155723e */ /* 0x000fe200000010ff */
[----:B------:R1:W-:Y:S01]  /*1b370*/  STSM.16.M88.4 [R102], R72 ;  /* 0x0000004866007844 */ /* 0x0003e20000000200 */
[----:B------:R-:W-:Y:S02]  /*1b380*/  F2FP.BF16.F32.PACK_AB R86, R77, R76 ;  /* 0x0000004c4d56723e */ /* 0x000fe400000010ff */
[----:B------:R-:W-:Y:S02]  /*1b390*/  F2FP.BF16.F32.PACK_AB R87, R79, R78 ;  /* 0x0000004e4f57723e */ /* 0x000fe400000010ff */
[----:B0-----:R-:W-:Y:S02]  /*1b3a0*/  F2FP.BF16.F32.PACK_AB R88, R81, R80 ;  /* 0x000000505158723e */ /* 0x001fe400000010ff */
[----:B------:R-:W-:Y:S01]  /*1b3b0*/  F2FP.BF16.F32.PACK_AB R89, R83, R82 ;  /* 0x000000525359723e */ /* 0x000fe200000010ff */
[----:B------:R0:W-:Y:S01]  /*1b3c0*/  STSM.16.M88.4 [R18], R84 ;  /* 0x0000005412007844 */ /* 0x0001e20000000200 */
[----:B------:R-:W-:-:S02]  /*1b3d0*/  F2FP.BF16.F32.PACK_AB R90, R21, R20 ;  /* 0x00000014155a723e */ /* 0x000fc400000010ff */
[----:B------:R-:W-:Y:S02]  /*1b3e0*/  F2FP.BF16.F32.PACK_AB R91, R131, R130 ;  /* 0x00000082835b723e */ /* 0x000fe400000010ff */
[----:B----4-:R-:W-:Y:S02]  /*1b3f0*/  F2FP.BF16.F32.PACK_AB R92, R121, R120 ;  /* 0x00000078795c723e */ /* 0x010fe400000010ff */
[----:B------:R-:W-:Y:S01]  /*1b400*/  F2FP.BF16.F32.PACK_AB R93, R133, R132 ;  /* 0x00000084855d723e */ /* 0x000fe200000010ff */
[----:B------:R-:W-:Y:S01]  /*1b410*/  STSM.16.M88.4 [R17], R88 ;  /* 0x0000005811007844 */ /* 0x000fe20000000200 */
[----:B------:R-:W-:Y:S01]  /*1b420*/  F2FP.BF16.F32.PACK_AB R94, R123, R122 ;  /* 0x0000007a7b5e723e */ /* 0x000fe200000010ff */
[----:B-1----:R-:W-:Y:S01]  /*1b430*/  IMAD.WIDE R72, R202, 0x4, R142 ;  /* 0x00000004ca487825 */ /* 0x002fe200078e028e */
[----:B------:R-:W-:Y:S02]  /*1b440*/  F2FP.BF16.F32.PACK_AB R95, R135, R134 ;  /* 0x00000086875f723e */ /* 0x000fe400000010ff */
[----:B------:R-:W-:-:S02]  /*1b450*/  F2FP.BF16.F32.PACK_AB R96, R125, R124 ;  /* 0x0000007c7d60723e */ /* 0x000fc400000010ff */
[----:B------:R-:W-:Y:S01]  /*1b460*/  F2FP.BF16.F32.PACK_AB R97, R137, R136 ;  /* 0x000000888961723e */ /* 0x000fe200000010ff */
[----:B------:R1:W-:Y:S01]  /*1b470*/  STSM.16.M88.4 [R0], R92 ;  /* 0x0000005c00007844 */ /* 0x0003e20000000200 */
[----:B------:R-:W-:Y:S01]  /*1b480*/  F2FP.BF16.F32.PACK_AB R98, R127, R126 ;  /* 0x0000007e7f62723e */ /* 0x000fe200000010ff */
[----:B------:R-:W-:Y:S01]  /*1b490*/  ULDC UR5, c[0x0][0xa88] ;  /* 0x0002a20000057ab9 */ /* 0x000fe20000000800 */
[----:B------:R-:W-:Y:S01]  /*1b4a0*/  F2FP.BF16.F32.PACK_AB R99, R139, R138 ;  /* 0x0000008a8b63723e */ /* 0x000fe200000010ff */
[----:B0-----:R-:W0:Y:S01]  /*1b4b0*/  LDC.64 R84, c[0x0][0xba8] ;  /* 0x0002ea00ff547b82 */ /* 0x001e220000000a00 */
[----:B------:R-:W-:Y:S02]  /*1b4c0*/  F2FP.BF16.F32.PACK_AB R100, R105, R104 ;  /* 0x000000686964723e */ /* 0x000fe400000010ff */
[----:B------:R-:W-:Y:S01]  /*1b4d0*/  F2FP.BF16.F32.PACK_AB R101, R107, R106 ;  /* 0x0000006a6b65723e */ /* 0x000fe200000010ff */
[----:B------:R3:W-:Y:S01]  /*1b4e0*/  STSM.16.M88.4 [R11], R96 ;  /* 0x000000600b007844 */ /* 0x0007e20000000200 */
[----:B------:R-:W-:-:S02]  /*1b4f0*/  F2FP.BF16.F32.PACK_AB R102, R109, R108 ;  /* 0x0000006c6d66723e */ /* 0x000fc400000010ff */
[----:B------:R-:W-:Y:S02]  /*1b500*/  F2FP.BF16.F32.PACK_AB R103, R111, R110 ;  /* 0x0000006e6f67723e */ /* 0x000fe400000010ff */
[----:B------:R-:W-:Y:S02]  /*1b510*/  F2FP.BF16.F32.PACK_AB R12, R113, R112 ;  /* 0x00000070710c723e */ /* 0x000fe400000010ff */
[----:B------:R-:W-:Y:S01]  /*1b520*/  F2FP.BF16.F32.PACK_AB R13, R115, R114 ;  /* 0x00000072730d723e */ /* 0x000fe200000010ff */
[----:B------:R4:W-:Y:S01]  /*1b530*/  STSM.16.M88.4 [R5], R100 ;  /* 0x0000006405007844 */ /* 0x0009e20000000200 */
[----:B------:R-:W-:Y:S01]  /*1b540*/  F2FP.BF16.F32.PACK_AB R14, R117, R116 ;  /* 0x00000074750e723e */ /* 0x000fe200000010ff */
[----:B-1----:R-:W-:Y:S01]  /*1b550*/  IMAD.MOV.U32 R0, RZ, RZ, RZ ;  /* 0x000000ffff007224 */ /* 0x002fe200078e00ff */
[----:B------:R-:W-:Y:S02]  /*1b560*/  F2FP.BF16.F32.PACK_AB R15, R119, R118 ;  /* 0x00000076770f723e */ /* 0x000fe400000010ff */
[----:B--2---:R-:W-:-:S03]  /*1b570*/  ISETP.NE.U32.AND P0, PT, R140, RZ, PT ;  /* 0x000000ff8c00720c */ /* 0x004fc60003f05070 */
[----:B------:R1:W-:Y:S01]  /*1b580*/  STSM.16.M88.4 [R2], R12 ;  /* 0x0000000c02007844 */ /* 0x0003e20000000200 */
[----:B------:R-:W-:Y:S01]  /*1b590*/  ISETP.NE.AND.EX P0, PT, R141, RZ, PT, P0 ;  /* 0x000000ff8d00720c */ /* 0x000fe20003f05300 */
[----:B---3--:R-:W2:Y:S08]  /*1b5a0*/  LDC R11, c[0x0][0xbe8] ;  /* 0x0002fa00ff0b7b82 */ /* 0x008eb00000000800 */
[----:B------:R-:W-:Y:S08]  /*1b5b0*/  BAR.SYNC.DEFER_BLOCKING 0x1, 0x100 ;  /* 0x0044000000007b1d */ /* 0x000ff00000010000 */
[----:B----4-:R-:W3:Y:S08]  /*1b5c0*/  LDC R5, c[0x0][0xad4] ;  /* 0x0002b500ff057b82 */ /* 0x010ef00000000800 */
[----:B-1----:R-:W1:Y:S01]  /*1b5d0*/  LDC.64 R12, c[0x0][0xc08] ;  /* 0x00030200ff0c7b82 */ /* 0x002e620000000a00 */
[----:B------:R-:W4:Y:S01]  /*1b5e0*/  @P0 LDG.E R0, desc[UR36][R72.64] ;  /* 0x0000002448000981 */ /* 0x000f22000c1e1900 */
[----:B------:R-:W-:Y:S01]  /*1b5f0*/  ISETP.NE.AND P2, PT, R200, RZ, PT ;  /* 0x000000ffc800720c */ /* 0x000fe20003f45270 */
[----:B------:R-:W-:-:S02]  /*1b600*/  IMAD.MOV.U32 R86, RZ, RZ, 0x9b8 ;  /* 0x000009b8ff567424 */ /* 0x000fc400078e00ff */
[----:B------:R-:W-:Y:S01]  /*1b610*/  IMAD.U32 R18, RZ, RZ, UR5 ;  /* 0x00000005ff127e24 */ /* 0x000fe2000f8e00ff */
[----:B-1----:R-:W-:-:S04]  /*1b620*/  ISETP.NE.U32.AND P1, PT, R12, RZ, PT ;  /* 0x000000ff0c00720c */ /* 0x002fc80003f25070 */
[----:B------:R-:W-:-:S13]  /*1b630*/  ISETP.NE.AND.EX P1, PT, R13, RZ, PT, P1 ;  /* 0x000000ff0d00720c */ /* 0x000fda0003f25310 */
[----:B------:R-:W1:Y:S01]  /*1b640*/  @P1 LDC.64 R12, c[0x0][0xc08] ;  /* 0x00030200ff0c1b82 */ /* 0x000e620000000a00 */
[----:B---3--:R-:W-:-:S04]  /*1b650*/  SEL R5, R200, R5, P2 ;  /* 0x00000005c8057207 */ /* 0x008fc80001000000 */
[----:B------:R-:W-:Y:S02]  /*1b660*/  ISETP.GT.AND P3, PT, R5, 0x1, PT ;  /* 0x000000010500780c */ /* 0x000fe40003f64270 */
[----:B--2---:R-:W-:Y:S02]  /*1b670*/  ISETP.NE.AND P4, PT, R11, 0x1, PT ;  /* 0x000000010b00780c */ /* 0x004fe40003f85270 */
[----:B------:R-:W-:-:S04]  /*1b680*/  SEL R86, R86, 0x978, P3 ;  /* 0x0000097856567807 */ /* 0x000fc80001800000 */
[----:B------:R-:W2:Y:S01]  /*1b690*/  LDC.64 R14, c[0x0][R86+0x218] ;  /* 0x00008600560e7b82 */ /* 0x000ea20000000a00 */
[----:B-1----:R-:W-:Y:S01]  /*1b6a0*/  @P1 IMAD.WIDE R12, R202, 0x4, R12 ;  /* 0x00000004ca0c1825 */ /* 0x002fe200078e020c */
[----:B------:R-:W-:-:S06]  /*1b6b0*/  ISETP.NE.U32.AND P2, PT, R140, RZ, PT ;  /* 0x000000ff8c00720c */ /* 0x000fcc0003f45070 */
[----:B------:R-:W1:Y:S01]  /*1b6c0*/  @P4 LDC R91, c[0x0][0xbec] ;  /* 0x0002fb00ff5b4b82 */ /* 0x000e620000000800 */
[----:B------:R3:W5:Y:S01]  /*1b6d0*/  @P1 LDG.E R18, desc[UR36][R12.64] ;  /* 0x000000240c121981 */ /* 0x000762000c1e1900 */
[----:B------:R-:W-:Y:S01]  /*1b6e0*/  ISETP.NE.AND.EX P2, PT, R141, RZ, PT, P2 ;  /* 0x000000ff8d00720c */ /* 0x000fe20003f45320 */
[----:B------:R-:W-:Y:S01]  /*1b6f0*/  VIADD R88, R192, UR8 ;  /* 0x00000008c0587c36 */ /* 0x000fe20008000000 */
[----:B------:R-:W-:-:S04]  /*1b700*/  SHF.R.S32.HI R2, RZ, 0x1f, R202 ;  /* 0x0000001fff027819 */ /* 0x000fc800000114ca */
[----:B------:R-:W1:Y:S01]  /*1b710*/  @P4 LDC R93, c[0x0][0xbf0] ;  /* 0x0002fc00ff5d4b82 */ /* 0x000e620000000800 */
[----:B------:R-:W-:Y:S02]  /*1b720*/  SEL R202, R202, RZ, !P2 ;  /* 0x000000ffcaca7207 */ /* 0x000fe40005000000 */
[----:B------:R-:W-:Y:S01]  /*1b730*/  SEL R5, R2, RZ, !P2 ;  /* 0x000000ff02057207 */ /* 0x000fe20005000000 */
[-C--:B--2---:R-:W-:Y:S02]  /*1b740*/  IMAD R17, R15, R194.reuse, RZ ;  /* 0x000000c20f117224 */ /* 0x084fe400078e02ff */
[----:B------:R-:W-:Y:S02]  /*1b750*/  IMAD.WIDE.U32 R14, R14, R194, RZ ;  /* 0x000000c20e0e7225 */ /* 0x000fe400078e00ff */
[----:B---3--:R2:W3:Y:S02]  /*1b760*/  LDC.64 R12, c[0x0][R86+0x220] ;  /* 0x00008800560c7b82 */ /* 0x0084e40000000a00 */
[----:B------:R-:W-:-:S06]  /*1b770*/  IMAD.IADD R15, R15, 0x1, R17 ;  /* 0x000000010f0f7824 */ /* 0x000fcc00078e0211 */
[----:B------:R2:W1:Y:S08]  /*1b780*/  LDC.64 R74, c[0x0][R86+0x228] ;  /* 0x00008a00564a7b82 */ /* 0x0004700000000a00 */
[----:B--2---:R-:W2:Y:S01]  /*1b790*/  LDC.64 R86, c[0x0][R86+0x210] ;  /* 0x0000840056567b82 */ /* 0x004ea20000000a00 */
[----:B---3--:R-:W-:-:S07]  /*1b7a0*/  IMAD R2, R13, R202, RZ ;  /* 0x000000ca0d027224 */ /* 0x008fce00078e02ff */
[----:B0-----:R-:W0:Y:S01]  /*1b7b0*/  @!P3 LDC R84, c[0x0][0xb50] ;  /* 0x0002d400ff54bb82 */ /* 0x001e220000000800 */
[C---:B------:R-:W-:Y:S01]  /*1b7c0*/  IMAD R89, R12.reuse, R5, R2 ;  /* 0x000000050c597224 */ /* 0x040fe200078e0202 */
[----:B------:R-:W-:Y:S01]  /*1b7d0*/  SEL R5, R205, RZ, P3 ;  /* 0x000000ffcd057207 */ /* 0x000fe20001800000 */
[----:B------:R-:W-:-:S05]  /*1b7e0*/  IMAD.WIDE.U32 R12, R12, R202, RZ ;  /* 0x000000ca0c0c7225 */ /* 0x000fca00078e00ff */
[----:B------:R-:W3:Y:S01]  /*1b7f0*/  @!P3 LDC R85, c[0x0][0xb54] ;  /* 0x0002d500ff55bb82 */ /* 0x000ee20000000800 */
[----:B------:R-:W-:Y:S02]  /*1b800*/  IMAD.IADD R89, R13, 0x1, R89 ;  /* 0x000000010d597824 */ /* 0x000fe400078e0259 */
[----:B------:R-:W-:Y:S02]  /*1b810*/  IMAD.MOV.U32 R13, RZ, RZ, R88 ;  /* 0x000000ffff0d7224 */ /* 0x000fe400078e0058 */
[-C--:B-1----:R-:W-:Y:S02]  /*1b820*/  IMAD R17, R75, R5.reuse, RZ ;  /* 0x000000054b117224 */ /* 0x082fe400078e02ff */
[----:B------:R-:W-:-:S04]  /*1b830*/  IMAD.WIDE.U32 R74, R74, R5, RZ ;  /* 0x000000054a4a7225 */ /* 0x000fc800078e00ff */
[----:B------:R-:W-:Y:S01]  /*1b840*/  IMAD.IADD R17, R75, 0x1, R17 ;  /* 0x000000014b117824 */ /* 0x000fe200078e0211 */
[--C-:B----4-:R-:W-:Y:S01]  /*1b850*/  IADD3 R14, P2, P5, R12, R14, R0.reuse ;  /* 0x0000000e0c0e7210 */ /* 0x110fe20007d5e000 */
[----:B------:R-:W-:Y:S01]  /*1b860*/  @P4 IMAD.HI.U32 R12, R88, R91, RZ ;  /* 0x0000005b580c4227 */ /* 0x000fe200078e00ff */
[----:B------:R-:W-:-:S04]  /*1b870*/  SHF.R.S32.HI R2, RZ, 0x1f, R0 ;  /* 0x0000001fff027819 */ /* 0x000fc80000011400 */
[----:B------:R-:W-:Y:S02]  /*1b880*/  @P4 SHF.R.U32.HI R13, RZ, R93, R12 ;  /* 0x0000005dff0d4219 */ /* 0x000fe4000001160c */
[----:B------:R-:W-:Y:S02]  /*1b890*/  IADD3.X R15, R89, R15, R2, P2, P5 ;  /* 0x0000000f590f7210 */ /* 0x000fe400017ea402 */
[----:B------:R-:W-:Y:S01]  /*1b8a0*/  IADD3 R74, P2, P5, R13, R14, R74 ;  /* 0x0000000e0d4a7210 */ /* 0x000fe20007d5e04a */
[--C-:B------:R-:W-:Y:S01]  /*1b8b0*/  IMAD.MOV R5, RZ, RZ, -R13.reuse ;  /* 0x000000ffff057224 */ /* 0x100fe200078e0a0d */
[----:B------:R-:W-:-:S03]  /*1b8c0*/  SHF.R.S32.HI R12, RZ, 0x1f, R13 ;  /* 0x0000001fff0c7819 */ /* 0x000fc6000001140d */
[----:B------:R-:W-:Y:S01]  /*1b8d0*/  IMAD R5, R11, R5, R88 ;  /* 0x000000050b057224 */ /* 0x000fe200078e0258 */
[----:B------:R-:W-:-:S03]  /*1b8e0*/  IADD3.X R75, R12, R15, R17, P2, P5 ;  /* 0x0000000f0c4b7210 */ /* 0x000fc600017ea411 */
[-C--:B--2---:R-:W-:Y:S01]  /*1b8f0*/  IMAD R12, R87, R5.reuse, RZ ;  /* 0x00000005570c7224 */ /* 0x084fe200078e02ff */
[----:B------:R-:W-:Y:S01]  /*1b900*/  SHF.R.S32.HI R13, RZ, 0x1f, R5 ;  /* 0x0000001fff0d7819 */ /* 0x000fe20000011405 */
[----:B------:R-:W-:-:S04]  /*1b910*/  IMAD.WIDE.U32 R74, R86, R5, R74 ;  /* 0x00000005564a7225 */ /* 0x000fc800078e004a */
[----:B------:R-:W-:Y:S01]  /*1b920*/  IMAD R13, R86, R13, R12 ;  /* 0x0000000d560d7224 */ /* 0x000fe200078e020c */
[----:B0-----:R-:W-:-:S03]  /*1b930*/  LEA R84, P2, R74, R84, 0x2 ;  /* 0x000000544a547211 */ /* 0x001fc600078410ff */
[----:B------:R-:W-:-:S05]  /*1b940*/  IMAD.IADD R5, R75, 0x1, R13 ;  /* 0x000000014b057824 */ /* 0x000fca00078e020d */
[----:B---3--:R-:W-:Y:S01]  /*1b950*/  LEA.HI.X R5, R74, R85, R5, 0x2, P2 ;  /* 0x000000554a057211 */ /* 0x008fe200010f1405 */
[----:B------:R-:W-:Y:S06]  /*1b960*/  @P1 BRA `(.L_x_4983) ;  /* 0x0000000000101947 */ /* 0x000fec0003800000 */
[----:B------:R-:W-:Y:S05]  /*1b970*/  @!P0 BRA `(.L_x_4983) ;  /* 0x00000000000c8947 */ /* 0x000fea0003800000 */
[----:B------:R-:W2:Y:S04]  /*1b980*/  LDG.E R13, desc[UR36][R72.64] ;  /* 0x00000024480d7981 */ /* 0x000ea8000c1e1900 */
[----:B-----5:R-:W2:Y:S02]  /*1b990*/  LDG.E R18, desc[UR36][R72.64+0x4] ;  /* 0x0000042448127981 */ /* 0x020ea4000c1e1900 */
[----:B--2---:R-:W-:-:S07]  /*1b9a0*/  IMAD.IADD R18, R18, 0x1, -R13 ;  /* 0x0000000112127824 */ /* 0x004fce00078e0a0d */
.L_x_4983:
[----:B------:R-:W2:Y:S04]  /*1b9b0*/  LDL R17, [R1+0x2e8] ;  /* 0x0002e80001117983 */ /* 0x000ea80000100800 */
[----:B------:R-:W3:Y:S01]  /*1b9c0*/  LDL R73, [R1+0x2e0] ;  /* 0x0002e00001497983 */ /* 0x000ee20000100800 */
[----:B------:R-:W-:-:S03]  /*1b9d0*/  R2UR UR5, R23 ;  /* 0x00000000170572ca */ /* 0x000fc600000e0000 */
[----:B------:R-:W-:Y:S04]  /*1b9e0*/  SHFL.IDX PT, R12, R84, RZ, 0x1c1f ;  /* 0x001c1fff540c7589 */ /* 0x000fe800000e0000 */
[----:B------:R-:W0:Y:S04]  /*1b9f0*/  SHFL.IDX PT, R13, R5, RZ, 0x1c1f ;  /* 0x001c1fff050d7589 */ /* 0x000e2800000e0000 */
[----:B------:R-:W-:Y:S04]  /*1ba00*/  SHFL.IDX PT, R14, R84, 0x1, 0x1c1f ;  /* 0x003c1f00540e7f89 */ /* 0x000fe800000e0000 */
[----:B------:R-:W1:Y:S01]  /*1ba10*/  SHFL.IDX PT, R15, R5, 0x1, 0x1c1f ;  /* 0x003c1f00050f7f89 */ /* 0x000e6200000e0000 */
[----:B--2---:R-:W-:-:S02]  /*1ba20*/  VIADD R72, R17, UR5 ;  /* 0x0000000511487c36 */ /* 0x004fc40008000000 */
        /* <DEDUP_REMOVED lines=8> */
[----:B------:R-:W2:Y:S01]  /*1bab0*/  LDL R73, [R1+0x284] ;  /* 0x0002840001497983 */ /* 0x000ea20000100800 */
[----:B------:R-:W-:Y:S01]  /*1bac0*/  R2UR UR5, R23 ;  /* 0x00000000170572ca */ /* 0x000fe200000e0000 */
[----:B------:R-:W1:Y:S01]  /*1bad0*/  @P4 LDC R65, c[0x0][0xbf0] ;  /* 0x0002fc00ff414b82 */ /* 0x000e620000000800 */
[----:B------:R-:W-:-:S07]  /*1bae0*/  ULDC.64 UR6, c[0x0][0xaa0] ;  /* 0x0002a80000067ab9 */ /* 0x000fce0000000a00 */
[----:B------:R-:W3:Y:S01]  /*1baf0*/  @P4 LDC R23, c[0x0][0xbec] ;  /* 0x0002fb00ff174b82 */ /* 0x000ee20000000800 */
[----:B------:R-:W-:-:S03]  /*1bb00*/  SHF.R.S32.HI R21, RZ, 0x1f, R202 ;  /* 0x0000001fff157819 */ /* 0x000fc600000114ca */
[----:B------:R-:W-:Y:S01]  /*1bb10*/  VIADD R64, R227, UR5 ;  /* 0x00000005e3407c36 */ /* 0x000fe20008000000 */
[----:B------:R-:W-:Y:S01]  /*1bb20*/  BSSY B1, `(.L_x_4985) ;  /* 0x000008f000017945 */ /* 0x000fe20003800000 */
[----:B--2---:R-:W-:-:S04]  /*1bb30*/  IMAD.SHL.U32 R18, R73, 0x8, RZ ;  /* 0x0000000849127824 */ /* 0x004fc800078e00ff */
[----:B0-----:R-:W-:-:S04]  /*1bb40*/  IMAD R3, R227, 0x40, R18 ;  /* 0x00000040e3037824 */ /* 0x001fc800078e0212 */
[----:B------:R-:W-:-:S03]  /*1bb50*/  IMAD.WIDE R8, R3, 0x2, R8 ;  /* 0x0000000203087825 */ /* 0x000fc600078e0208 */
[C---:B------:R-:W-:Y:S02]  /*1bb60*/  IADD3 R37, P1, R8.reuse, 0x5000, RZ ;  /* 0x0000500008257810 */ /* 0x040fe40007f3e0ff */
[C---:B------:R-:W-:Y:S02]  /*1bb70*/  IADD3 R13, P3, R8.reuse, 0x1000, RZ ;  /* 0x00001000080d7810 */ /* 0x040fe40007f7e0ff */
[C---:B------:R-:W-:Y:S02]  /*1bb80*/  IADD3 R25, P2, R8.reuse, 0x2000, RZ ;  /* 0x0000200008197810 */ /* 0x040fe40007f5e0ff */
[C---:B------:R-:W-:Y:S02]  /*1bb90*/  IADD3 R29, P6, R8.reuse, 0x3000, RZ ;  /* 0x00003000081d7810 */ /* 0x040fe40007fde0ff */
[----:B------:R-:W-:Y:S02]  /*1bba0*/  IADD3 R33, P5, R8, 0x4000, RZ ;  /* 0x0000400008217810 */ /* 0x000fe40007fbe0ff */
        /* <DEDUP_REMOVED lines=10> */
[----:B------:R-:W-:Y:S01]  /*1bc50*/  LOP3.LUT R36, R36, R37, RZ, 0x3c, !PT ;  /* 0x0000002524247212 */ /* 0x000fe200078e3cff */
[--C-:B------:R-:W-:Y:S01]  /*1bc60*/  IMAD.X R37, RZ, RZ, R9.reuse, P1 ;  /* 0x000000ffff257224 */ /* 0x100fe200008e0609 */
        /* <DEDUP_REMOVED lines=9> */
[C---:B------:R-:W-:Y:S01]  /*1bd00*/  IADD3 R41, P0, R8.reuse, 0x6000, RZ ;  /* 0x0000600008297810 */ /* 0x040fe20007f1e0ff */
[----:B------:R-:W-:Y:S01]  /*1bd10*/  IMAD.X R61, RZ, RZ, R9, P1 ;  /* 0x000000ffff3d7224 */ /* 0x000fe200008e0609 */
[C---:B------:R-:W-:Y:S01]  /*1bd20*/  IADD3 R45, P3, R8.reuse, 0x7000, RZ ;  /* 0x00007000082d7810 */ /* 0x040fe20007f7e0ff */
[----:B------:R-:W5:Y:S01]  /*1bd30*/  LD.E.128 R12, desc[UR36][R12.64] ;  /* 0x000000240c0c7980 */ /* 0x000f62000c101d00 */
[----:B------:R-:W-:-:S02]  /*1bd40*/  IADD3 R49, P2, R8, 0x8000, RZ ;  /* 0x0000800008317810 */ /* 0x000fc40007f5e0ff */
[C---:B------:R-:W-:Y:S01]  /*1bd50*/  IADD3 R53, P6, R8.reuse, 0x9000, RZ ;  /* 0x0000900008357810 */ /* 0x040fe20007fde0ff */
[----:B------:R-:W5:Y:S01]  /*1bd60*/  LD.E.128 R24, desc[UR36][R24.64] ;  /* 0x0000002418187980 */ /* 0x000f62000c101d00 */
[C---:B------:R-:W-:Y:S02]  /*1bd70*/  IADD3 R57, P5, R8.reuse, 0xa000, RZ ;  /* 0x0000a00008397810 */ /* 0x040fe40007fbe0ff */
[----:B------:R-:W-:Y:S01]  /*1bd80*/  LOP3.LUT R5, R8, 0x380, RZ, 0xc0, !PT ;  /* 0x0000038008057812 */ /* 0x000fe200078ec0ff */
[----:B------:R-:W5:Y:S01]  /*1bd90*/  LD.E.128 R28, desc[UR36][R28.64] ;  /* 0x000000241c1c7980 */ /* 0x000f62000c101d00 */
[----:B------:R-:W-:Y:S02]  /*1bda0*/  LOP3.LUT R3, R4, 0x380, RZ, 0xc0, !PT ;  /* 0x0000038004037812 */ /* 0x000fe400078ec0ff */
        /* <DEDUP_REMOVED lines=14> */
[----:B------:R-:W-:Y:S02]  /*1be90*/  LOP3.LUT R8, R5, R8, RZ, 0x3c, !PT ;  /* 0x0000000805087212 */ /* 0x000fe400078e3cff */
[----:B------:R-:W-:Y:S01]  /*1bea0*/  LOP3.LUT R60, R3, R4, RZ, 0x3c, !PT ;  /* 0x00000004033c7212 */ /* 0x000fe200078e3cff */
[----:B------:R-:W-:Y:S01]  /*1beb0*/  IMAD R3, R2, UR6, RZ ;  /* 0x0000000602037c24 */ /* 0x000fe2000f8e02ff */
        /* <DEDUP_REMOVED lines=10> */
[----:B------:R0:W5:Y:S04]  /*1bf60*/  LD.E.128 R4, desc[UR36][R8.64] ;  /* 0x0000002408047980 */ /* 0x000168000c101d00 */
[----:B------:R-:W5:Y:S04]  /*1bf70*/  LD.E.128 R40, desc[UR36][R40.64] ;  /* 0x0000002428287980 */ /* 0x000f68000c101d00 */
[----:B------:R-:W5:Y:S01]  /*1bf80*/  LD.E.128 R44, desc[UR36][R44.64] ;  /* 0x000000242c2c7980 */ /* 0x000f62000c101d00 */
[----:B0-----:R-:W-:-:S02]  /*1bf90*/  IMAD R9, R0, UR7, R3 ;  /* 0x0000000700097c24 */ /* 0x001fc4000f8e0203 */
[----:B------:R-:W-:Y:S01]  /*1bfa0*/  IMAD.WIDE.U32 R2, R0, UR6, RZ ;  /* 0x0000000600027c25 */ /* 0x000fe2000f8e00ff */
[----:B------:R-:W-:Y:S01]  /*1bfb0*/  ULDC.64 UR6, c[0x0][0xae8] ;  /* 0x0002ba0000067ab9 */ /* 0x000fe20000000a00 */
[----:B------:R-:W5:Y:S02]  /*1bfc0*/  LD.E.128 R48, desc[UR36][R48.64] ;  /* 0x0000002430307980 */ /* 0x000f64000c101d00 */
[----:B------:R-:W-:Y:S02]  /*1bfd0*/  IMAD R0, R73, 0x20, R227 ;  /* 0x0000002049007824 */ /* 0x000fe400078e02e3 */
[----:B------:R-:W-:Y:S01]  /*1bfe0*/  IMAD.IADD R3, R3, 0x1, R9 ;  /* 0x0000000103037824 */ /* 0x000fe200078e0209 */
[----:B------:R-:W5:Y:S01]  /*1bff0*/  LD.E.128 R52, desc[UR36][R52.64] ;  /* 0x0000002434347980 */ /* 0x000f62000c101d00 */
[----:B------:R-:W-:Y:S02]  /*1c000*/  VIADD R20, R0, UR5 ;  /* 0x0000000500147c36 */ /* 0x000fe40008000000 */
[----:B------:R-:W-:Y:S01]  /*1c010*/  IMAD.WIDE.U32 R2, R194, UR6, R2 ;  /* 0x00000006c2027c25 */ /* 0x000fe2000f8e0002 */
[----:B------:R-:W5:Y:S03]  /*1c020*/  LD.E.128 R56, desc[UR36][R56.64] ;  /* 0x0000002438387980 */ /* 0x000f66000c101d00 */
[----:B---3--:R-:W-:Y:S01]  /*1c030*/  @P4 IMAD.HI.U32 R0, R20, R23, RZ ;  /* 0x0000001714004227 */ /* 0x008fe200078e00ff */
[----:B------:R-:W5:Y:S03]  /*1c040*/  LD.E.128 R60, desc[UR36][R60.64] ;  /* 0x000000243c3c7980 */ /* 0x000f66000c101d00 */
[----:B------:R-:W-:Y:S01]  /*1c050*/  IMAD R3, R194, UR7, R3 ;  /* 0x00000007c2037c24 */ /* 0x000fe2000f8e0203 */
[----:B------:R-:W-:Y:S01]  /*1c060*/  ULDC.64 UR6, c[0x0][0xaf0] ;  /* 0x0002bc0000067ab9 */ /* 0x000fe20000000a00 */
[----:B------:R-:W-:Y:S01]  /*1c070*/  IMAD.MOV.U32 R9, RZ, RZ, R20 ;  /* 0x000000ffff097224 */ /* 0x000fe200078e0014 */
[----:B-1----:R-:W-:Y:S01]  /*1c080*/  @P4 SHF.R.U32.HI R9, RZ, R65, R0 ;  /* 0x00000041ff094219 */ /* 0x002fe20000011600 */
[----:B------:R-:W-:Y:S01]  /*1c090*/  IMAD R21, R21, UR6, RZ ;  /* 0x0000000615157c24 */ /* 0x000fe2000f8e02ff */
[----:B------:R-:W-:Y:S01]  /*1c0a0*/  @!PT LDS RZ, [RZ] ;  /* 0x00000000fffff984 */ /* 0x000fe20000000800 */
[----:B------:R-:W-:Y:S01]  /*1c0b0*/  @!PT LDS RZ, [RZ] ;  /* 0x00000000fffff984 */ /* 0x000fe20000000800 */
[----:B------:R-:W-:Y:S01]  /*1c0c0*/  @!PT LDS RZ, [RZ] ;  /* 0x00000000fffff984 */ /* 0x000fe20000000800 */
[----:B------:R-:W-:Y:S01]  /*1c0d0*/  @!PT LDS RZ, [RZ] ;  /* 0x00000000fffff984 */ /* 0x000fe20000000800 */
[----:B------:R0:W-:Y:S06]  /*1c0e0*/  MEMBAR.ALL.CTA ;  /* 0x0000000000007992 */ /* 0x0001ec0000008000 */
[----:B0-----:R-:W0:Y:S01]  /*1c0f0*/  FENCE.VIEW.ASYNC.S ;  /* 0x00000000000073c6 */ /* 0x001e220000000000 */
[--C-:B------:R-:W-:Y:S01]  /*1c100*/  SHF.R.S32.HI R0, RZ, 0x1f, R9.reuse ;  /* 0x0000001fff007819 */ /* 0x100fe20000011409 */
[----:B------:R-:W-:-:S02]  /*1c110*/  IMAD.MOV R8, RZ, RZ, -R9 ;  /* 0x000000ffff087224 */ /* 0x000fc400078e0a09 */
[C---:B------:R-:W-:Y:S02]  /*1c120*/  IMAD R21, R202.reuse, UR7, R21 ;  /* 0x00000007ca157c24 */ /* 0x040fe4000f8e0215 */
[----:B------:R-:W-:Y:S01]  /*1c130*/  IMAD.WIDE.U32 R2, R202, UR6, R2 ;  /* 0x00000006ca027c25 */ /* 0x000fe2000f8e0002 */
[----:B------:R-:W-:-:S03]  /*1c140*/  ULDC.64 UR6, c[0x0][0xae0] ;  /* 0x0002b80000067ab9 */ /* 0x000fc60000000a00 */
[----:B------:R-:W-:Y:S02]  /*1c150*/  IMAD R0, R0, UR6, RZ ;  /* 0x0000000600007c24 */ /* 0x000fe4000f8e02ff */
[----:B------:R-:W-:Y:S02]  /*1c160*/  IMAD R11, R11, R8, R20 ;  /* 0x000000080b0b7224 */ /* 0x000fe400078e0214 */
[----:B------:R-:W-:Y:S02]  /*1c170*/  IMAD.IADD R3, R3, 0x1, R21 ;  /* 0x0000000103037824 */ /* 0x000fe400078e0215 */
[C---:B------:R-:W-:Y:S01]  /*1c180*/  IMAD R21, R9.reuse, UR7, R0 ;  /* 0x0000000709157c24 */ /* 0x040fe2000f8e0200 */
[----:B------:R-:W-:Y:S01]  /*1c190*/  SHF.R.S32.HI R0, RZ, 0x1f, R11 ;  /* 0x0000001fff007819 */ /* 0x000fe2000001140b */
[----:B------:R-:W-:Y:S01]  /*1c1a0*/  IMAD.WIDE.U32 R2, R9, UR6, R2 ;  /* 0x0000000609027c25 */ /* 0x000fe2000f8e0002 */
[----:B------:R-:W-:-:S03]  /*1c1b0*/  ULDC.64 UR6, c[0x0][0xad8] ;  /* 0x0002b60000067ab9 */ /* 0x000fc60000000a00 */
[----:B------:R-:W-:Y:S02]  /*1c1c0*/  IMAD.IADD R3, R3, 0x1, R21 ;  /* 0x0000000103037824 */ /* 0x000fe400078e0215 */
[----:B------:R-:W-:Y:S01]  /*1c1d0*/  IMAD R8, R0, UR6, RZ ;  /* 0x0000000600087c24 */ /* 0x000fe2000f8e02ff */
[----:B------:R-:W-:Y:S01]  /*1c1e0*/  UIADD3 UR5, UR39, 0x30820, URZ ;  /* 0x0003082027057890 */ /* 0x000fe2000fffe03f */
[----:B------:R-:W-:Y:S01]  /*1c1f0*/  IMAD.WIDE.U32 R2, R11, UR6, R2 ;  /* 0x000000060b027c25 */ /* 0x000fe2000f8e0002 */
[----:B------:R-:W-:-:S03]  /*1c200*/  ISETP.GE.AND P2, PT, R64, R17, PT ;  /* 0x000000114000720c */ /* 0x000fc60003f46270 */
[----:B------:R-:W-:Y:S01]  /*1c210*/  IMAD R9, R11, UR7, R8 ;  /* 0x000000070b097c24 */ /* 0x000fe2000f8e0208 */
[----:B------:R-:W-:Y:S01]  /*1c220*/  ULDC.64 UR6, c[0x0][0xa80] ;  /* 0x0002a00000067ab9 */ /* 0x000fe20000000a00 */
[----:B------:R-:W-:Y:S01]  /*1c230*/  UPRMT UR5, URZ, 0x654, UR5 ;  /* 0x000006543f057896 */ /* 0x000fe20008000005 */
[----:B------:R-:W-:Y:S01]  /*1c240*/  LEA R11, P3, R2, UR6, 0x1 ;  /* 0x00000006020b7c11 */ /* 0x000fe2000f8608ff */
[----:B------:R-:W-:Y:S02]  /*1c250*/  IMAD.IADD R3, R3, 0x1, R9 ;  /* 0x0000000103037824 */ /* 0x000fe400078e0209 */
[----:B------:R-:W-:-:S03]  /*1c260*/  VIADD R0, R64, 0x20 ;  /* 0x0000002040007836 */ /* 0x000fc60000000000 */
[----:B------:R-:W-:Y:S01]  /*1c270*/  LEA.HI.X R23, R2, UR7, R3, 0x1, P3 ;  /* 0x0000000702177c11 */ /* 0x000fe200098f0c03 */
[----:B------:R-:W-:Y:S01]  /*1c280*/  VIADD R8, R64, 0x40 ;  /* 0x0000004040087836 */ /* 0x000fe20000000000 */
[----:B0-----:R-:W-:Y:S01]  /*1c290*/  SYNCS.ARRIVE.TRANS64.RED.A1T0 RZ, [UR5], RZ ;  /* 0x000000ffffff79a7 */ /* 0x001fe20008100405 */
[C---:B------:R-:W-:Y:S02]  /*1c2a0*/  VIADD R66, R18.reuse, 0x40 ;  /* 0x0000004012427836 */ /* 0x040fe40000000000 */
[----:B------:R-:W-:Y:S01]  /*1c2b0*/  VIADD R68, R18, 0x80 ;  /* 0x0000008012447836 */ /* 0x000fe20000000000 */
[----:B------:R0:W1:Y:S01]  /*1c2c0*/  SHFL.IDX PT, R9, R11, RZ, 0x181f ;  /* 0x00181fff0b097589 */ /* 0x00006200000e0000 */
[----:B------:R-:W-:-:S03]  /*1c2d0*/  ISETP.GE.AND P0, PT, R0, R17, PT ;  /* 0x000000110000720c */ /* 0x000fc60003f06270 */
[----:B------:R0:W2:Y:S01]  /*1c2e0*/  SHFL.IDX PT, R21, R23, RZ, 0x181f ;  /* 0x00181fff17157589 */ /* 0x0000a200000e0000 */
[----:B------:R-:W-:Y:S02]  /*1c2f0*/  ISETP.GE.AND P1, PT, R8, R17, PT ;  /* 0x000000110800720c */ /* 0x000fe40003f26270 */
[----:B------:R-:W-:Y:S02]  /*1c300*/  SHF.R.S32.HI R67, RZ, 0x1f, R18 ;  /* 0x0000001fff437819 */ /* 0x000fe40000011412 */
[----:B------:R-:W-:Y:S02]  /*1c310*/  SHF.R.S32.HI R65, RZ, 0x1f, R66 ;  /* 0x0000001fff417819 */ /* 0x000fe40000011442 */
[----:B------:R-:W-:Y:S01]  /*1c320*/  SHF.R.S32.HI R69, RZ, 0x1f, R68 ;  /* 0x0000001fff457819 */ /* 0x000fe20000011444 */
[----:B0-----:R-:W-:Y:S06]  /*1c330*/  @P2 BRA `(.L_x_4986) ;  /* 0x0000000000342947 */ /* 0x001fec0003800000 */
        /* <DEDUP_REMOVED lines=13> */
.L_x_4986:
[----:B------:R-:W-:Y:S05]  /*1c410*/  BSYNC B1 ;  /* 0x0000000000017941 */ /* 0x000fea0003800000 */
.L_x_4985:
[----:B0----5:R0:W3:Y:S01]  /*1c420*/  SHFL.IDX PT, R7, R23, 0x1, 0x181f ;  /* 0x00381f0017077f89 */ /* 0x0210e200000e0000 */
[----:B------:R-:W-:Y:S03]  /*1c430*/  BSSY B1, `(.L_x_4987) ;  /* 0x0000010000017945 */ /* 0x000fe60003800000 */
[----:B------:R0:W4:Y:S01]  /*1c440*/  SHFL.IDX PT, R3, R11, 0x1, 0x181f ;  /* 0x00381f000b037f89 */ /* 0x00012200000e0000 */
[----:B------:R-:W-:Y:S05]  /*1c450*/  @P0 BRA `(.L_x_4988) ;  /* 0x0000000000340947 */ /* 0x000fea0003800000 */
[----:B------:R-:W-:Y:S02]  /*1c460*/  ULDC UR5, c[0x0][0xac8] ;  /* 0x0002b20000057ab9 */ /* 0x000fe40000000800 */
[----:B------:R-:W-:Y:S02]  /*1c470*/  ISETP.GE.AND P4, PT, R18, UR5, PT ;  /* 0x0000000512007c0c */ /* 0x000fe4000bf86270 */
[----:B------:R-:W-:Y:S02]  /*1c480*/  ISETP.GE.AND P5, PT, R66, UR5, PT ;  /* 0x0000000542007c0c */ /* 0x000fe4000bfa6270 */
[----:B------:R-:W-:-:S09]  /*1c490*/  ISETP.GE.AND P6, PT, R68, UR5, PT ;  /* 0x0000000544007c0c */ /* 0x000fd2000bfc6270 */
[-C--:B----4-:R-:W-:Y:S02]  /*1c4a0*/  @!P4 LEA R2, P0, R18, R3.reuse, 0x1 ;  /* 0x000000031202c211 */ /* 0x090fe400078008ff */
[-C--:B------:R-:W-:Y:S02]  /*1c4b0*/  @!P5 LEA R4, P2, R66, R3.reuse, 0x1 ;  /* 0x000000034204d211 */ /* 0x080fe400078408ff */
[----:B------:R-:W-:Y:S02]  /*1c4c0*/  @!P6 LEA R6, P3, R68, R3, 0x1 ;  /* 0x000000034406e211 */ /* 0x000fe400078608ff */
[-C--:B---3--:R-:W-:Y:S02]  /*1c4d0*/  @!P4 LEA.HI.X R3, R18, R7.reuse, R67, 0x1, P0 ;  /* 0x000000071203c211 */ /* 0x088fe400000f0c43 */
[-C--:B------:R-:W-:Y:S02]  /*1c4e0*/  @!P5 LEA.HI.X R5, R66, R7.reuse, R65, 0x1, P2 ;  /* 0x000000074205d211 */ /* 0x080fe400010f0c41 */
[----:B------:R-:W-:Y:S01]  /*1c4f0*/  @!P6 LEA.HI.X R7, R68, R7, R69, 0x1, P3 ;  /* 0x000000074407e211 */ /* 0x000fe200018f0c45 */
[----:B------:R3:W-:Y:S04]  /*1c500*/  @!P4 ST.E.128 desc[UR36][R2.64], R12 ;  /* 0x0000000c0200c985 */ /* 0x0007e8000c101d24 */
[----:B------:R3:W-:Y:S04]  /*1c510*/  @!P5 ST.E.128 desc[UR36][R4.64], R36 ;  /* 0x000000240400d985 */ /* 0x0007e8000c101d24 */
[----:B------:R3:W-:Y:S02]  /*1c520*/  @!P6 ST.E.128 desc[UR36][R6.64], R52 ;  /* 0x000000340600e985 */ /* 0x0007e4000c101d24 */
.L_x_4988:
[----:B------:R-:W-:Y:S05]  /*1c530*/  BSYNC B1 ;  /* 0x0000000000017941 */ /* 0x000fea0003800000 */
.L_x_4987:
[----:B---3--:R3:W0:Y:S01]  /*1c540*/  SHFL.IDX PT, R7, R23, 0x2, 0x181f ;  /* 0x00581f0017077f89 */ /* 0x00862200000e0000 */
[----:B------:R-:W-:Y:S03]  /*1c550*/  BSSY B1, `(.L_x_4989) ;  /* 0x0000010000017945 */ /* 0x000fe60003800000 */
[----:B----4-:R3:W4:Y:S01]  /*1c560*/  SHFL.IDX PT, R3, R11, 0x2, 0x181f ;  /* 0x00581f000b037f89 */ /* 0x01072200000e0000 */
        /* <DEDUP_REMOVED lines=14> */
.L_x_4990:
[----:B------:R-:W-:Y:S05]  /*1c650*/  BSYNC B1 ;  /* 0x0000000000017941 */ /* 0x000fea0003800000 */
.L_x_4989:
[----:B------:R-:W-:Y:S01]  /*1c660*/  VIADD R0, R64, 0x60 ;  /* 0x0000006040007836 */ /* 0x000fe20000000000 */
[----:B0--3--:R-:W0:Y:S04]  /*1c670*/  SHFL.IDX PT, R23, R23, 0x3, 0x181f ;  /* 0x00781f0017177f89 */ /* 0x009e2800000e0000 */
[----:B------:R-:W-:Y:S01]  /*1c680*/  ISETP.GE.AND P0, PT, R0, R17, PT ;  /* 0x000000110000720c */ /* 0x000fe20003f06270 */
[----:B------:R-:W3:-:S12]  /*1c690*/  SHFL.IDX PT, R11, R11, 0x3, 0x181f ;  /* 0x00781f000b0b7f89 */ /* 0x000ed800000e0000 */
[----:B------:R-:W-:Y:S05]  /*1c6a0*/  @P0 BRA `(.L_x_4991) ;  /* 0x0000001c00d00947 */ /* 0x000fea0003800000 */
[----:B------:R-:W-:Y:S02]  /*1c6b0*/  ULDC UR5, c[0x0][0xac8] ;  /* 0x0002b20000057ab9 */ /* 0x000fe40000000800 */
[----:B------:R-:W-:Y:S02]  /*1c6c0*/  ISETP.GE.AND P2, PT, R18, UR5, PT ;  /* 0x0000000512007c0c */ /* 0x000fe4000bf46270 */
[----:B------:R-:W-:-:S11]  /*1c6d0*/  ISETP.GE.AND P3, PT, R66, UR5, PT ;  /* 0x0000000542007c0c */ /* 0x000fd6000bf66270 */
[-C--:B---3--:R-:W-:Y:S02]  /*1c6e0*/  @!P2 LEA R2, P0, R18, R11.reuse, 0x1 ;  /* 0x0000000b1202a211 */ /* 0x088fe400078008ff */
[----:B------:R-:W-:Y:S02]  /*1c6f0*/  @!P3 LEA R4, P1, R66, R11, 0x1 ;  /* 0x0000000b4204b211 */ /* 0x000fe400078208ff */
[-C--:B0---4-:R-:W-:Y:S02]  /*1c700*/  @!P2 LEA.HI.X R3, R18, R23.reuse, R67, 0x1, P0 ;  /* 0x000000171203a211 */ /* 0x091fe400000f0c43 */
        /* <DEDUP_REMOVED lines=9> */
.L_x_4984:
[----:B------:R1:W5:Y:S01]  /*1c7a0*/  LDL R140, [R1+0x2dc] ;  /* 0x0002dc00018c7983 */ /* 0x0003620000100800 */
[----:B------:R-:W-:Y:S01]  /*1c7b0*/  ULDC.64 UR6, c[0x0][0xb08] ;  /* 0x0002c20000067ab9 */ /* 0x000fe20000000a00 */
[----:B0-----:R-:W0:Y:S02]  /*1c7c0*/  @P4 LDC R13, c[0x0][0xbec] ;  /* 0x0002fb00ff0d4b82 */ /* 0x001e240000000800 */
        /* <DEDUP_REMOVED lines=19> */
[----:B------:R-:W-:Y:S01]  /*1c900*/  IMAD R5, R2, UR6, RZ ;  /* 0x0000000602057c24 */ /* 0x000fe2000f8e02ff */
[----:B------:R-:W-:Y:S01]  /*1c910*/  ULDC.64 UR8, c[0x0][0xb30] ;  /* 0x0002cc0000087ab9 */ /* 0x000fe20000000a00 */
[----:B------:R-:W-:Y:S01]  /*1c920*/  IMAD.WIDE.U32 R2, R0, UR6, RZ ;  /* 0x0000000600027c25 */ /* 0x000fe2000f8e00ff */
[----:B------:R-:W-:Y:S01]  /*1c930*/  UIADD3 UR5, UR39, 0x30820, URZ ;  /* 0x0003082027057890 */ /* 0x000fe2000fffe03f */
[----:B------:R-:W-:Y:S01]  /*1c940*/  ISETP.GE.AND P0, PT, R72, R17, PT ;  /* 0x000000114800720c */ /* 0x000fe20003f06270 */
[----:B------:R-:W-:Y:S01]  /*1c950*/  BSSY B1, `(.L_x_4992) ;  /* 0x000008d000017945 */ /* 0x000fe20003800000 */
[----:B------:R-:W-:Y:S01]  /*1c960*/  IMAD R5, R0, UR7, R5 ;  /* 0x0000000700057c24 */ /* 0x000fe2000f8e0205 */
[----:B------:R-:W-:Y:S01]  /*1c970*/  ULDC.64 UR6, c[0x0][0xb38] ;  /* 0x0002ce0000067ab9 */ /* 0x000fe20000000a00 */
[----:B------:R-:W2:Y:S01]  /*1c980*/  @P4 LDC R0, c[0x0][0xbf0] ;  /* 0x0002fc00ff004b82 */ /* 0x000ea20000000800 */
[----:B0-----:R-:W-:Y:S01]  /*1c990*/  @P4 IMAD.HI.U32 R13, R88, R13, RZ ;  /* 0x0000000d580d4227 */ /* 0x001fe200078e00ff */
[----:B------:R-:W-:-:S03]  /*1c9a0*/  UPRMT UR5, URZ, 0x654, UR5 ;  /* 0x000006543f057896 */ /* 0x000fc60008000005 */
[----:B------:R-:W-:Y:S01]  /*1c9b0*/  IMAD.IADD R3, R3, 0x1, R5 ;  /* 0x0000000103037824 */ /* 0x000fe200078e0205 */
[----:B------:R-:W-:Y:S01]  /*1c9c0*/  SHF.R.S32.HI R5, RZ, 0x1f, R202 ;  /* 0x0000001fff057819 */ /* 0x000fe200000114ca */
[----:B------:R-:W-:-:S04]  /*1c9d0*/  IMAD.WIDE.U32 R2, R194, UR6, R2 ;  /* 0x00000006c2027c25 */ /* 0x000fc8000f8e0002 */
[----:B------:R-:W-:Y:S01]  /*1c9e0*/  SYNCS.ARRIVE.TRANS64.RED.A1T0 RZ, [UR5], RZ ;  /* 0x000000ffffff79a7 */ /* 0x000fe20008100405 */
[----:B------:R-:W-:Y:S01]  /*1c9f0*/  IMAD R3, R194, UR7, R3 ;  /* 0x00000007c2037c24 */ /* 0x000fe2000f8e0203 */
[----:B------:R-:W-:Y:S02]  /*1ca00*/  ULDC.64 UR6, c[0x0][0xb40] ;  /* 0x0002d00000067ab9 */ /* 0x000fe40000000a00 */
[----:B------:R-:W-:Y:S02]  /*1ca10*/  IMAD R5, R5, UR6, RZ ;  /* 0x0000000605057c24 */ /* 0x000fe4000f8e02ff */
[----:B------:R-:W-:-:S04]  /*1ca20*/  IMAD.WIDE.U32 R2, R202, UR6, R2 ;  /* 0x00000006ca027c25 */ /* 0x000fc8000f8e0002 */
[----:B------:R-:W-:Y:S01]  /*1ca30*/  IMAD R9, R202, UR7, R5 ;  /* 0x00000007ca097c24 */ /* 0x000fe2000f8e0205 */
[----:B------:R-:W-:Y:S01]  /*1ca40*/  ULDC.64 UR6, c[0x0][0xb48] ;  /* 0x0002d20000067ab9 */ /* 0x000fe20000000a00 */
[----:B------:R-:W-:Y:S01]  /*1ca50*/  IMAD.MOV.U32 R5, RZ, RZ, R88 ;  /* 0x000000ffff057224 */ /* 0x000fe200078e0058 */
[----:B--2---:R-:W-:Y:S01]  /*1ca60*/  @P4 SHF.R.U32.HI R5, RZ, R0, R13 ;  /* 0x00000000ff054219 */ /* 0x004fe2000001160d */
[----:B------:R-:W-:-:S03]  /*1ca70*/  IMAD.IADD R3, R3, 0x1, R9 ;  /* 0x0000000103037824 */ /* 0x000fc600078e0209 */
[--C-:B------:R-:W-:Y:S01]  /*1ca80*/  SHF.R.S32.HI R0, RZ, 0x1f, R5.reuse ;  /* 0x0000001fff007819 */ /* 0x100fe20000011405 */
[----:B------:R-:W-:Y:S02]  /*1ca90*/  IMAD.MOV R4, RZ, RZ, -R5 ;  /* 0x000000ffff047224 */ /* 0x000fe400078e0a05 */
[----:B------:R-:W-:-:S04]  /*1caa0*/  IMAD.WIDE.U32 R2, R205, UR6, R2 ;  /* 0x00000006cd027c25 */ /* 0x000fc8000f8e0002 */
[----:B------:R-:W-:Y:S02]  /*1cab0*/  IMAD R11, R11, R4, R88 ;  /* 0x000000040b0b7224 */ /* 0x000fe400078e0258 */
[----:B------:R-:W-:Y:S02]  /*1cac0*/  IMAD R0, R0, UR8, RZ ;  /* 0x0000000800007c24 */ /* 0x000fe4000f8e02ff */
[----:B------:R-:W-:Y:S01]  /*1cad0*/  IMAD R3, R205, UR7, R3 ;  /* 0x00000007cd037c24 */ /* 0x000fe2000f8e0203 */
[----:B------:R-:W-:Y:S01]  /*1cae0*/  ULDC.64 UR6, c[0x0][0xb28] ;  /* 0x0002ca0000067ab9 */ /* 0x000fe20000000a00 */
        /* <DEDUP_REMOVED lines=11> */
[----:B------:R1:W0:Y:S04]  /*1cba0*/  SHFL.IDX PT, R2, R0, RZ, 0x1c1f ;  /* 0x001c1fff00027589 */ /* 0x00022800000e0000 */
[----:B------:R1:W2:Y:S01]  /*1cbb0*/  SHFL.IDX PT, R3, R11, RZ, 0x1c1f ;  /* 0x001c1fff0b037589 */ /* 0x0002a200000e0000 */
[----:B------:R-:W-:Y:S05]  /*1cbc0*/  @P0 BRA `(.L_x_4993) ;  /* 0x0000000400940947 */ /* 0x000fea0003800000 */
[----:B------:R-:W-:Y:S01]  /*1cbd0*/  ULDC UR5, c[0x0][0xac8] ;  /* 0x0002b20000057ab9 */ /* 0x000fe20000000800 */
[----:B------:R-:W-:Y:S01]  /*1cbe0*/  VIADD R23, R22, 0xb0 ;  /* 0x000000b016177836 */ /* 0x000fe20000000000 */
[----:B------:R-:W-:Y:S02]  /*1cbf0*/  ISETP.GE.AND P1, PT, R223, UR5, PT ;  /* 0x00000005df007c0c */ /* 0x000fe4000bf26270 */
[----:B------:R-:W-:Y:S02]  /*1cc00*/  ISETP.GE.AND P0, PT, R222, UR5, PT ;  /* 0x00000005de007c0c */ /* 0x000fe4000bf06270 */
[----:B------:R-:W-:Y:S02]  /*1cc10*/  ISETP.GE.AND P2, PT, R22, UR5, PT ;  /* 0x0000000516007c0c */ /* 0x000fe4000bf46270 */
[----:B------:R-:W-:Y:S02]  /*1cc20*/  ISETP.GE.AND P3, PT, R221, UR5, PT ;  /* 0x00000005dd007c0c */ /* 0x000fe4000bf66270 */
[----:B------:R-:W-:-:S05]  /*1cc30*/  ISETP.GE.AND P4, PT, R220, UR5, PT ;  /* 0x00000005dc007c0c */ /* 0x000fca000bf86270 */
[CC--:B0-----:R-:W-:Y:S02]  /*1cc40*/  @!P1 LEA R4, P5, R223.reuse, R2.reuse, 0x2 ;  /* 0x00000002df049211 */ /* 0x0c1fe400078a10ff */
[-C--:B------:R-:W-:Y:S02]  /*1cc50*/  @!P0 LEA R8, P6, R222, R2.reuse, 0x2 ;  /* 0x00000002de088211 */ /* 0x080fe400078c10ff */
[-C--:B--2--5:R-:W-:Y:S01]  /*1cc60*/  @!P1 LEA.HI.X R5, R223, R3.reuse, R140, 0x2, P5 ;  /* 0x00000003df059211 */ /* 0x0a4fe200028f148c */
[----:B------:R-:W-:Y:S01]  /*1cc70*/  @!P2 IMAD.WIDE R12, R22, 0x4, R2 ;  /* 0x00000004160ca825 */ /* 0x000fe200078e0202 */
[----:B------:R-:W-:Y:S02]  /*1cc80*/  ISETP.GE.AND P5, PT, R219, UR5, PT ;  /* 0x00000005db007c0c */ /* 0x000fe4000bfa6270 */
[----:B------:R-:W-:Y:S02]  /*1cc90*/  @!P0 LEA.HI.X R9, R222, R3, R103, 0x2, P6 ;  /* 0x00000003de098211 */ /* 0x000fe400030f1467 */
[----:B------:R-:W-:Y:S01]  /*1cca0*/  @!P2 ST.E.64 desc[UR36][R12.64], R24 ;  /* 0x000000180c00a985 */ /* 0x000fe2000c101b24 */
[----:B------:R-:W-:-:S02]  /*1ccb0*/  @!P3 LEA R14, P6, R221, R2, 0x2 ;  /* 0x00000002dd0eb211 */ /* 0x000fc400078c10ff */
[-C--:B------:R-:W-:Y:S01]  /*1ccc0*/  @!P4 LEA R72, P2, R220, R2.reuse, 0x2 ;  /* 0x00000002dc48c211 */ /* 0x080fe200078410ff */
[----:B------:R0:W-:Y:S01]  /*1ccd0*/  @!P1 ST.E.64 desc[UR36][R4.64], R28 ;  /* 0x0000001c04009985 */ /* 0x0001e2000c101b24 */
[----:B------:R-:W-:Y:S02]  /*1cce0*/  ISETP.GE.AND P1, PT, R217, UR5, PT ;  /* 0x00000005d9007c0c */ /* 0x000fe4000bf26270 */
[-C--:B------:R-:W-:Y:S01]  /*1ccf0*/  @!P3 LEA.HI.X R15, R221, R3.reuse, R102, 0x2, P6 ;  /* 0x00000003dd0fb211 */ /* 0x080fe200030f1466 */
[----:B------:R2:W-:Y:S01]  /*1cd00*/  @!P0 ST.E.64 desc[UR36][R8.64], R32 ;  /* 0x0000002008008985 */ /* 0x0005e2000c101b24 */
[----:B------:R-:W-:Y:S02]  /*1cd10*/  ISETP.GE.AND P0, PT, R218, UR5, PT ;  /* 0x00000005da007c0c */ /* 0x000fe4000bf06270 */
[----:B------:R-:W-:Y:S01]  /*1cd20*/  @!P5 LEA R74, P6, R219, R2, 0x2 ;  /* 0x00000002db4ad211 */ /* 0x000fe200078c10ff */
[----:B------:R3:W-:Y:S01]  /*1cd30*/  @!P3 ST.E.64 desc[UR36][R14.64], R36 ;  /* 0x000000240e00b985 */ /* 0x0007e2000c101b24 */
[----:B------:R-:W-:-:S02]  /*1cd40*/  @!P4 LEA.HI.X R73, R220, R3, R101, 0x2, P2 ;  /* 0x00000003dc49c211 */ /* 0x000fc400010f1465 */
[----:B------:R-:W-:Y:S02]  /*1cd50*/  ISETP.GE.AND P2, PT, R216, UR5, PT ;  /* 0x00000005d8007c0c */ /* 0x000fe4000bf46270 */
[----:B------:R-:W-:Y:S01]  /*1cd60*/  @!P5 LEA.HI.X R75, R219, R3, R100, 0x2, P6 ;  /* 0x00000003db4bd211 */ /* 0x000fe200030f1464 */
[----:B------:R-:W-:Y:S01]  /*1cd70*/  @!P4 ST.E.64 desc[UR36][R72.64], R40 ;  /* 0x000000284800c985 */ /* 0x000fe2000c101b24 */
[----:B------:R-:W-:Y:S02]  /*1cd80*/  ISETP.GE.AND P3, PT, R215, UR5, PT ;  /* 0x00000005d7007c0c */ /* 0x000fe4000bf66270 */
[----:B------:R-:W-:Y:S01]  /*1cd90*/  ISETP.GE.AND P4, PT, R214, UR5, PT ;  /* 0x00000005d6007c0c */ /* 0x000fe2000bf86270 */
[----:B------:R-:W-:Y:S01]  /*1cda0*/  @!P5 ST.E.64 desc[UR36][R74.64], R44 ;  /* 0x0000002c4a00d985 */ /* 0x000fe2000c101b24 */
[-C--:B0-----:R-:W-:Y:S01]  /*1cdb0*/  @!P0 LEA R4, P6, R218, R2.reuse, 0x2 ;  /* 0x00000002da048211 */ /* 0x081fe200078c10ff */
[----:B--2---:R-:W-:Y:S01]  /*1cdc0*/  VIADD R33, R22, 0xb8 ;  /* 0x000000b816217836 */ /* 0x004fe20000000000 */
[----:B------:R-:W-:-:S02]  /*1cdd0*/  @!P1 LEA R8, P5, R217, R2, 0x2 ;  /* 0x00000002d9089211 */ /* 0x000fc400078a10ff */
[-C--:B------:R-:W-:Y:S02]  /*1cde0*/  @!P0 LEA.HI.X R5, R218, R3.reuse, R99, 0x2, P6 ;  /* 0x00000003da058211 */ /* 0x080fe400030f1463 */
[CC--:B------:R-:W-:Y:S02]  /*1cdf0*/  @!P2 LEA R12, P6, R216.reuse, R2.reuse, 0x2 ;  /* 0x00000002d80ca211 */ /* 0x0c0fe400078c10ff */
[-C--:B------:R-:W-:Y:S01]  /*1ce00*/  @!P1 LEA.HI.X R9, R217, R3.reuse, R98, 0x2, P5 ;  /* 0x00000003d9099211 */ /* 0x080fe200028f1462 */
[----:B------:R0:W-:Y:S01]  /*1ce10*/  @!P0 ST.E.64 desc[UR36][R4.64], R48 ;  /* 0x0000003004008985 */ /* 0x0001e2000c101b24 */
[----:B------:R-:W-:Y:S02]  /*1ce20*/  ISETP.GE.AND P5, PT, R213, UR5, PT ;  /* 0x00000005d5007c0c */ /* 0x000fe4000bfa6270 */
[----:B------:R-:W-:Y:S01]  /*1ce30*/  @!P2 LEA.HI.X R13, R216, R3, R97, 0x2, P6 ;  /* 0x00000003d80da211 */ /* 0x000fe200030f1461 */
[----:B------:R2:W-:Y:S01]  /*1ce40*/  @!P1 ST.E.64 desc[UR36][R8.64], R52 ;  /* 0x0000003408009985 */ /* 0x0005e2000c101b24 */
[----:B---3--:R-:W-:-:S02]  /*1ce50*/  @!P3 LEA R14, P1, R215, R2, 0x2 ;  /* 0x00000002d70eb211 */ /* 0x008fc400078210ff */
[-C--:B------:R-:W-:Y:S01]  /*1ce60*/  @!P4 LEA R24, P0, R214, R2.reuse, 0x2 ;  /* 0x00000002d618c211 */ /* 0x080fe200078010ff */
[----:B------:R3:W-:Y:S01]  /*1ce70*/  @!P2 ST.E.64 desc[UR36][R12.64], R56 ;  /* 0x000000380c00a985 */ /* 0x0007e2000c101b24 */
[----:B------:R-:W-:Y:S02]  /*1ce80*/  ISETP.GE.AND P2, PT, R212, UR5, PT ;  /* 0x00000005d4007c0c */ /* 0x000fe4000bf46270 */
[-C--:B------:R-:W-:Y:S02]  /*1ce90*/  @!P3 LEA.HI.X R15, R215, R3.reuse, R96, 0x2, P1 ;  /* 0x00000003d70fb211 */ /* 0x080fe400008f1460 */
[----:B------:R-:W-:Y:S02]  /*1cea0*/  ISETP.GE.AND P1, PT, R211, UR5, PT ;  /* 0x00000005d3007c0c */ /* 0x000fe4000bf26270 */
[----:B------:R-:W-:Y:S01]  /*1ceb0*/  @!P5 LEA R28, P6, R213, R2, 0x2 ;  /* 0x00000002d51cd211 */ /* 0x000fe200078c10ff */
[----:B------:R4:W-:Y:S01]  /*1cec0*/  @!P3 ST.E.64 desc[UR36][R14.64], R60 ;  /* 0x0000003c0e00b985 */ /* 0x0009e2000c101b24 */
[----:B------:R-:W-:-:S02]  /*1ced0*/  @!P4 LEA.HI.X R25, R214, R3, R95, 0x2, P0 ;  /* 0x00000003d619c211 */ /* 0x000fc400000f145f */
[----:B------:R-:W-:Y:S02]  /*1cee0*/  ISETP.GE.AND P0, PT, R210, UR5, PT ;  /* 0x00000005d2007c0c */ /* 0x000fe4000bf06270 */
[----:B------:R-:W-:Y:S01]  /*1cef0*/  @!P5 LEA.HI.X R29, R213, R3, R94, 0x2, P6 ;  /* 0x00000003d51dd211 */ /* 0x000fe200030f145e */
[----:B------:R1:W-:Y:S01]  /*1cf00*/  @!P4 ST.E.64 desc[UR36][R24.64], R64 ;  /* 0x000000401800c985 */ /* 0x0003e2000c101b24 */
[----:B------:R-:W-:Y:S02]  /*1cf10*/  ISETP.GE.AND P3, PT, R209, UR5, PT ;  /* 0x00000005d1007c0c */ /* 0x000fe4000bf66270 */
[-C--:B0-----:R-:W-:Y:S01]  /*1cf20*/  @!P2 LEA R4, P6, R212, R2.reuse, 0x2 ;  /* 0x00000002d404a211 */ /* 0x081fe200078c10ff */
[----:B------:R0:W-:Y:S01]  /*1cf30*/  @!P5 ST.E.64 desc[UR36][R28.64], R68 ;  /* 0x000000441c00d985 */ /* 0x0001e2000c101b24 */
[----:B--2---:R-:W-:Y:S02]  /*1cf40*/  @!P1 LEA R8, P4, R211, R2, 0x2 ;  /* 0x00000002d3089211 */ /* 0x004fe400078810ff */
[----:B------:R-:W-:-:S02]  /*1cf50*/  ISETP.GE.AND P5, PT, R208, UR5, PT ;  /* 0x00000005d0007c0c */ /* 0x000fc4000bfa6270 */
[-C--:B------:R-:W-:Y:S02]  /*1cf60*/  @!P2 LEA.HI.X R5, R212, R3.reuse, R93, 0x2, P6 ;  /* 0x00000003d405a211 */ /* 0x080fe400030f145d */
[-C--:B------:R-:W-:Y:S02]  /*1cf70*/  @!P1 LEA.HI.X R9, R211, R3.reuse, R92, 0x2, P4 ;  /* 0x00000003d3099211 */ /* 0x080fe400020f145c */
[CC--:B---3--:R-:W-:Y:S01]  /*1cf80*/  @!P0 LEA R12, P6, R210.reuse, R2.reuse, 0x2 ;  /* 0x00000002d20c8211 */ /* 0x0c8fe200078c10ff */
[----:B------:R2:W-:Y:S01]  /*1cf90*/  @!P2 ST.E.64 desc[UR36][R4.64], R6 ;  /* 0x000000060400a985 */ /* 0x0005e2000c101b24 */
[----:B------:R-:W-:Y:S02]  /*1cfa0*/  ISETP.GE.AND P4, PT, R207, UR5, PT ;  /* 0x00000005cf007c0c */ /* 0x000fe4000bf86270 */
[----:B------:R-:W-:Y:S01]  /*1cfb0*/  @!P0 LEA.HI.X R13, R210, R3, R91, 0x2, P6 ;  /* 0x00000003d20d8211 */ /* 0x000fe200030f145b */
[----:B------:R3:W-:Y:S01]  /*1cfc0*/  @!P1 ST.E.64 desc[UR36][R8.64], R76 ;  /* 0x0000004c08009985 */ /* 0x0007e2000c101b24 */
[----:B----4-:R-:W-:-:S02]  /*1cfd0*/  @!P3 LEA R14, P1, R209, R2, 0x2 ;  /* 0x00000002d10eb211 */ /* 0x010fc400078210ff */
[-C--:B-1----:R-:W-:Y:S01]  /*1cfe0*/  @!P5 LEA R24, P2, R208, R2.reuse, 0x2 ;  /* 0x00000002d018d211 */ /* 0x082fe200078410ff */
[----:B------:R1:W-:Y:S01]  /*1cff0*/  @!P0 ST.E.64 desc[UR36][R12.64], R80 ;  /* 0x000000500c008985 */ /* 0x0003e2000c101b24 */
[-C--:B------:R-:W-:Y:S02]  /*1d000*/  @!P3 LEA.HI.X R15, R209, R3.reuse, R90, 0x2, P1 ;  /* 0x00000003d10fb211 */ /* 0x080fe400008f145a */
[----:B------:R-:W-:Y:S02]  /*1d010*/  ISETP.GE.AND P1, PT, R226, UR5, PT ;  /* 0x00000005e2007c0c */ /* 0x000fe4000bf26270 */
[----:B------:R-:W-:Y:S01]  /*1d020*/  ISETP.GE.AND P0, PT, R225, UR5, PT ;  /* 0x00000005e1007c0c */ /* 0x000fe2000bf06270 */
[----:B------:R4:W-:Y:S01]  /*1d030*/  @!P3 ST.E.64 desc[UR36][R14.64], R20 ;  /* 0x000000140e00b985 */ /* 0x0009e2000c101b24 */
[----:B------:R-:W-:Y:S02]  /*1d040*/  @!P5 LEA.HI.X R25, R208, R3, R89, 0x2, P2 ;  /* 0x00000003d019d211 */ /* 0x000fe400010f1459 */
[----:B0-----:R-:W-:-:S02]  /*1d050*/  @!P4 LEA R28, P6, R207, R2, 0x2 ;  /* 0x00000002cf1cc211 */ /* 0x001fc400078c10ff */
[----:B------:R-:W-:Y:S01]  /*1d060*/  ISETP.GE.AND P2, PT, R224, UR5, PT ;  /* 0x00000005e0007c0c */ /* 0x000fe2000bf46270 */
[----:B------:R0:W-:Y:S01]  /*1d070*/  @!P5 ST.E.64 desc[UR36][R24.64], R120 ;  /* 0x000000781800d985 */ /* 0x0001e2000c101b24 */
[----:B------:R-:W-:Y:S02]  /*1d080*/  @!P4 LEA.HI.X R29, R207, R3, R87, 0x2, P6 ;  /* 0x00000003cf1dc211 */ /* 0x000fe400030f1457 */
[----:B------:R-:W-:Y:S02]  /*1d090*/  ISETP.GE.AND P3, PT, R203, UR5, PT ;  /* 0x00000005cb007c0c */ /* 0x000fe4000bf66270 */
[-C--:B--2---:R-:W-:Y:S01]  /*1d0a0*/  @!P1 LEA R4, P5, R226, R2.reuse, 0x2 ;  /* 0x00000002e2049211 */ /* 0x084fe200078a10ff */
[----:B------:R0:W-:Y:S01]  /*1d0b0*/  @!P4 ST.E.64 desc[UR36][R28.64], R122 ;  /* 0x0000007a1c00c985 */ /* 0x0001e2000c101b24 */
[----:B------:R-:W-:Y:S02]  /*1d0c0*/  ISETP.GE.AND P4, PT, R23, UR5, PT ;  /* 0x0000000517007c0c */ /* 0x000fe4000bf86270 */
[----:B------:R-:W-:-:S02]  /*1d0d0*/  @!P0 LEA R6, P6, R225, R2, 0x2 ;  /* 0x00000002e1068211 */ /* 0x000fc400078c10ff */
[-C--:B------:R-:W-:Y:S02]  /*1d0e0*/  @!P1 LEA.HI.X R5, R226, R3.reuse, R86, 0x2, P5 ;  /* 0x00000003e2059211 */ /* 0x080fe400028f1456 */
[C---:B---3--:R-:W-:Y:S02]  /*1d0f0*/  @!P2 LEA R8, P5, R224.reuse, R2, 0x2 ;  /* 0x00000002e008a211 */ /* 0x048fe400078a10ff */
[-C--:B------:R-:W-:Y:S01]  /*1d100*/  @!P0 LEA.HI.X R7, R225, R3.reuse, R85, 0x2, P6 ;  /* 0x00000003e1078211 */ /* 0x080fe200030f1455 */
[----:B------:R0:W-:Y:S01]  /*1d110*/  @!P1 ST.E.64 desc[UR36][R4.64], R124 ;  /* 0x0000007c04009985 */ /* 0x0001e2000c101b24 */
[----:B------:R-:W-:Y:S02]  /*1d120*/  ISETP.GE.AND P6, PT, R33, UR5, PT ;  /* 0x0000000521007c0c */ /* 0x000fe4000bfc6270 */
[----:B------:R-:W-:Y:S01]  /*1d130*/  @!P2 LEA.HI.X R9, R224, R3, R84, 0x2, P5 ;  /* 0x00000003e009a211 */ /* 0x000fe200028f1454 */
[----:B------:R0:W-:Y:S01]  /*1d140*/  @!P0 ST.E.64 desc[UR36][R6.64], R126 ;  /* 0x0000007e06008985 */ /* 0x0001e2000c101b24 */
[----:B-1----:R-:W-:-:S02]  /*1d150*/  SHF.R.S32.HI R13, RZ, 0x1f, R203 ;  /* 0x0000001fff0d7819 */ /* 0x002fc400000114cb */
[CC--:B------:R-:W-:Y:S01]  /*1d160*/  @!P3 LEA R12, P5, R203.reuse, R2.reuse, 0x2 ;  /* 0x00000002cb0cb211 */ /* 0x0c0fe200078a10ff */
[----:B------:R0:W-:Y:S01]  /*1d170*/  @!P2 ST.E.64 desc[UR36][R8.64], R104 ;  /* 0x000000680800a985 */ /* 0x0001e2000c101b24 */
[----:B----4-:R-:W-:Y:S02]  /*1d180*/  SHF.R.S32.HI R15, RZ, 0x1f, R23 ;  /* 0x0000001fff0f7819 */ /* 0x010fe40000011417 */
[-C--:B------:R-:W-:Y:S02]  /*1d190*/  @!P3 LEA.HI.X R13, R203, R3.reuse, R13, 0x2, P5 ;  /* 0x00000003cb0db211 */ /* 0x080fe400028f140d */
[C---:B------:R-:W-:Y:S02]  /*1d1a0*/  @!P4 LEA R14, P5, R23.reuse, R2, 0x2 ;  /* 0x00000002170ec211 */ /* 0x040fe400078a10ff */
[----:B------:R-:W-:Y:S01]  /*1d1b0*/  SHF.R.S32.HI R20, RZ, 0x1f, R33 ;  /* 0x0000001fff147819 */ /* 0x000fe20000011421 */
[----:B------:R0:W-:Y:S01]  /*1d1c0*/  @!P3 ST.E.64 desc[UR36][R12.64], R108 ;  /* 0x0000006c0c00b985 */ /* 0x0001e2000c101b24 */
[----:B------:R-:W-:-:S02]  /*1d1d0*/  @!P4 LEA.HI.X R15, R23, R3, R15, 0x2, P5 ;  /* 0x00000003170fc211 */ /* 0x000fc400028f140f */
[----:B------:R-:W-:-:S03]  /*1d1e0*/  @!P6 LEA R2, P5, R33, R2, 0x2 ;  /* 0x000000022102e211 */ /* 0x000fc600078a10ff */
[----:B------:R0:W-:Y:S01]  /*1d1f0*/  @!P4 ST.E.64 desc[UR36][R14.64], R112 ;  /* 0x000000700e00c985 */ /* 0x0001e2000c101b24 */
[----:B------:R-:W-:-:S05]  /*1d200*/  @!P6 LEA.HI.X R3, R33, R3, R20, 0x2, P5 ;  /* 0x000000032103e211 */ /* 0x000fca00028f1414 */
[----:B------:R0:W-:Y:S04]  /*1d210*/  @!P6 ST.E.64 desc[UR36][R2.64], R116 ;  /* 0x000000740200e985 */ /* 0x0001e8000c101b24 */
.L_x_4993:
[----:B------:R-:W-:Y:S05]  /*1d220*/  BSYNC B1 ;  /* 0x0000000000017941 */ /* 0x000fea0003800000 */
.L_x_4992:
[----:B------:R-:W-:Y:S01]  /*1d230*/  ISETP.GE.AND P0, PT, R18, R17, PT ;  /* 0x000000111200720c */ /* 0x000fe20003f06270 */
[----:B0-2---:R0:W2:Y:S04]  /*1d240*/  SHFL.IDX PT, R3, R11, 0x1, 0x1c1f ;  /* 0x003c1f000b037f89 */ /* 0x0050a800000e0000 */
[----:B------:R0:W3:Y:S08]  /*1d250*/  SHFL.IDX PT, R2, R0, 0x1, 0x1c1f ;  /* 0x003c1f0000027f89 */ /* 0x0000f000000e0000 */
[----:B0-----:R-:W-:Y:S05]  /*1d260*/  @P0 BRA `(.L_x_4991) ;  /* 0x0000001000e00947 */ /* 0x001fea0003800000 */
[----:B------:R-:W-:Y:S01]  /*1d270*/  ULDC UR5, c[0x0][0xac8] ;  /* 0x0002b20000057ab9 */ /* 0x000fe20000000800 */
[----:B-1----:R-:W-:Y:S01]  /*1d280*/  VIADD R11, R22, 0xb0 ;  /* 0x000000b0160b7836 */ /* 0x002fe20000000000 */
[----:B------:R-:W-:Y:S02]  /*1d290*/  ISETP.GE.AND P4, PT, R223, UR5, PT ;  /* 0x00000005df007c0c */ /* 0x000fe4000bf86270 */
[----:B------:R-:W-:Y:S02]  /*1d2a0*/  ISETP.GE.AND P3, PT, R222, UR5, PT ;  /* 0x00000005de007c0c */ /* 0x000fe4000bf66270 */
[----:B------:R-:W-:Y:S02]  /*1d2b0*/  ISETP.GE.AND P5, PT, R22, UR5, PT ;  /* 0x0000000516007c0c */ /* 0x000fe4000bfa6270 */
[----:B------:R-:W-:Y:S02]  /*1d2c0*/  ISETP.GE.AND P1, PT, R220, UR5, PT ;  /* 0x00000005dc007c0c */ /* 0x000fe4000bf26270 */
[----:B------:R-:W-:-:S02]  /*1d2d0*/  ISETP.GE.AND P0, PT, R221, UR5, PT ;  /* 0x00000005dd007c0c */ /* 0x000fc4000bf06270 */
[----:B------:R-:W-:-:S03]  /*1d2e0*/  SHF.R.S32.HI R0, RZ, 0x1f, R11 ;  /* 0x0000001fff007819 */ /* 0x000fc6000001140b */
[CC--:B---3--:R-:W-:Y:S02]  /*1d2f0*/  @!P4 LEA R6, P2, R223.reuse, R2.reuse, 0x2 ;  /* 0x00000002df06c211 */ /* 0x0c8fe400078410ff */
[-C--:B------:R-:W-:Y:S02]  /*1d300*/  @!P3 LEA R8, P6, R222, R2.reuse, 0x2 ;  /* 0x00000002de08b211 */ /* 0x080fe400078c10ff */
[----:B--2---:R-:W-:Y:S01]  /*1d310*/  @!P5 IMAD.WIDE R4, R22, 0x4, R2 ;  /* 0x000000041604d825 */ /* 0x004fe200078e0202 */
[-C--:B-----5:R-:W-:Y:S02]  /*1d320*/  @!P4 LEA.HI.X R7, R223, R3.reuse, R140, 0x2, P2 ;  /* 0x00000003df07c211 */ /* 0x0a0fe400010f148c */
[----:B------:R-:W-:Y:S02]  /*1d330*/  ISETP.GE.AND P2, PT, R219, UR5, PT ;  /* 0x00000005db007c0c */ /* 0x000fe4000bf46270 */
[----:B------:R-:W-:Y:S01]  /*1d340*/  @!P3 LEA.HI.X R9, R222, R3, R103, 0x2, P6 ;  /* 0x00000003de09b211 */ /* 0x000fe200030f1467 */
[----:B------:R0:W-:Y:S01]  /*1d350*/  @!P5 ST.E.64 desc[UR36][R4.64], R26 ;  /* 0x0000001a0400d985 */ /* 0x0001e2000c101b24 */
[----:B------:R-:W-:-:S02]  /*1d360*/  @!P1 LEA R14, P5, R220, R2, 0x2 ;  /* 0x00000002dc0e9211 */ /* 0x000fc400078a10ff */
[----:B------:R-:W-:Y:S01]  /*1d370*/  @!P0 LEA R12, P6, R221, R2, 0x2 ;  /* 0x00000002dd0c8211 */ /* 0x000fe200078c10ff */
[----:B------:R1:W-:Y:S01]  /*1d380*/  @!P4 ST.E.64 desc[UR36][R6.64], R30 ;  /* 0x0000001e0600c985 */ /* 0x0003e2000c101b24 */
[----:B------:R-:W-:Y:S02]  /*1d390*/  ISETP.GE.AND P4, PT, R217, UR5, PT ;  /* 0x00000005d9007c0c */ /* 0x000fe4000bf86270 */
[-C--:B------:R-:W-:Y:S01]  /*1d3a0*/  @!P1 LEA.HI.X R15, R220, R3.reuse, R101, 0x2, P5 ;  /* 0x00000003dc0f9211 */ /* 0x080fe200028f1465 */
[----:B------:R2:W-:Y:S01]  /*1d3b0*/  @!P3 ST.E.64 desc[UR36][R8.64], R34 ;  /* 0x000000220800b985 */ /* 0x0005e2000c101b24 */
[----:B------:R-:W-:Y:S02]  /*1d3c0*/  ISETP.GE.AND P3, PT, R218, UR5, PT ;  /* 0x00000005da007c0c */ /* 0x000fe4000bf66270 */
[----:B------:R-:W-:Y:S02]  /*1d3d0*/  ISETP.GE.AND P5, PT, R216, UR5, PT ;  /* 0x00000005d8007c0c */ /* 0x000fe4000bfa6270 */
[----:B------:R-:W-:-:S02]  /*1d3e0*/  @!P0 LEA.HI.X R13, R221, R3, R102, 0x2, P6 ;  /* 0x00000003dd0d8211 */ /* 0x000fc400030f1466 */
[----:B------:R-:W-:-:S03]  /*1d3f0*/  @!P2 LEA R20, P6, R219, R2, 0x2 ;  /* 0x00000002db14a211 */ /* 0x000fc600078c10ff */
[----:B------:R3:W-:Y:S01]  /*1d400*/  @!P0 ST.E.64 desc[UR36][R12.64], R38 ;  /* 0x000000260c008985 */ /* 0x0007e2000c101b24 */
[-C--:B------:R-:W-:Y:S02]  /*1d410*/  @!P2 LEA.HI.X R21, R219, R3.reuse, R100, 0x2, P6 ;  /* 0x00000003db15a211 */ /* 0x080fe400030f1464 */
[----:B------:R-:W-:Y:S01]  /*1d420*/  ISETP.GE.AND P0, PT, R215, UR5, PT ;  /* 0x00000005d7007c0c */ /* 0x000fe2000bf06270 */
[----:B------:R4:W-:Y:S01]  /*1d430*/  @!P1 ST.E.64 desc[UR36][R14.64], R42 ;  /* 0x0000002a0e009985 */ /* 0x0009e2000c101b24 */
[-C--:B0-----:R-:W-:Y:S02]  /*1d440*/  @!P3 LEA R4, P6, R218, R2.reuse, 0x2 ;  /* 0x00000002da04b211 */ /* 0x081fe400078c10ff */
[----:B------:R-:W-:Y:S01]  /*1d450*/  ISETP.GE.AND P1, PT, R214, UR5, PT ;  /* 0x00000005d6007c0c */ /* 0x000fe2000bf26270 */
[----:B------:R0:W-:Y:S01]  /*1d460*/  @!P2 ST.E.64 desc[UR36][R20.64], R46 ;  /* 0x0000002e1400a985 */ /* 0x0001e2000c101b24 */
[----:B-1----:R-:W-:Y:S02]  /*1d470*/  @!P4 LEA R6, P2, R217, R2, 0x2 ;  /* 0x00000002d906c211 */ /* 0x002fe400078410ff */
[----:B------:R-:W-:-:S02]  /*1d480*/  @!P3 LEA.HI.X R5, R218, R3, R99, 0x2, P6 ;  /* 0x00000003da05b211 */ /* 0x000fc400030f1463 */
[CC--:B--2---:R-:W-:Y:S02]  /*1d490*/  @!P5 LEA R8, P6, R216.reuse, R2.reuse, 0x2 ;  /* 0x00000002d808d211 */ /* 0x0c4fe400078c10ff */
[-C--:B------:R-:W-:Y:S01]  /*1d4a0*/  @!P4 LEA.HI.X R7, R217, R3.reuse, R98, 0x2, P2 ;  /* 0x00000003d907c211 */ /* 0x080fe200010f1462 */
[----:B------:R1:W-:Y:S01]  /*1d4b0*/  @!P3 ST.E.64 desc[UR36][R4.64], R50 ;  /* 0x000000320400b985 */ /* 0x0003e2000c101b24 */
[----:B------:R-:W-:Y:S02]  /*1d4c0*/  ISETP.GE.AND P2, PT, R213, UR5, PT ;  /* 0x00000005d5007c0c */ /* 0x000fe4000bf46270 */
[----:B------:R-:W-:Y:S01]  /*1d4d0*/  @!P5 LEA.HI.X R9, R216, R3, R97, 0x2, P6 ;  /* 0x00000003d809d211 */ /* 0x000fe200030f1461 */
[----:B------:R2:W-:Y:S01]  /*1d4e0*/  @!P4 ST.E.64 desc[UR36][R6.64], R54 ;  /* 0x000000360600c985 */ /* 0x0005e2000c101b24 */
[-C--:B---3--:R-:W-:Y:S02]  /*1d4f0*/  @!P0 LEA R12, P4, R215, R2.reuse, 0x2 ;  /* 0x00000002d70c8211 */ /* 0x088fe400078810ff */
[----:B------:R-:W-:Y:S01]  /*1d500*/  ISETP.GE.AND P3, PT, R212, UR5, PT ;  /* 0x00000005d4007c0c */ /* 0x000fe2000bf66270 */
[----:B------:R3:W-:Y:S01]  /*1d510*/  @!P5 ST.E.64 desc[UR36][R8.64], R58 ;  /* 0x0000003a0800d985 */ /* 0x0007e2000c101b24 */
[----:B----4-:R-:W-:-:S02]  /*1d520*/  @!P1 LEA R14, P5, R214, R2, 0x2 ;  /* 0x00000002d60e9211 */ /* 0x010fc400078a10ff */
[-C--:B------:R-:W-:Y:S02]  /*1d530*/  @!P0 LEA.HI.X R13, R215, R3.reuse, R96, 0x2, P4 ;  /* 0x00000003d70d8211 */ /* 0x080fe400020f1460 */
[----:B------:R-:W-:Y:S02]  /*1d540*/  ISETP.GE.AND P4, PT, R211, UR5, PT ;  /* 0x00000005d3007c0c */ /* 0x000fe4000bf86270 */
[----:B------:R-:W-:Y:S01]  /*1d550*/  @!P1 LEA.HI.X R15, R214, R3, R95, 0x2, P5 ;  /* 0x00000003d60f9211 */ /* 0x000fe200028f145f */
[----:B------:R4:W-:Y:S01]  /*1d560*/  @!P0 ST.E.64 desc[UR36][R12.64], R62 ;  /* 0x0000003e0c008985 */ /* 0x0009e2000c101b24 */
[----:B------:R-:W-:Y:S02]  /*1d570*/  ISETP.GE.AND P5, PT, R210, UR5, PT ;  /* 0x00000005d2007c0c */ /* 0x000fe4000bfa6270 */
[----:B0-----:R-:W-:Y:S01]  /*1d580*/  @!P2 LEA R20, P6, R213, R2, 0x2 ;  /* 0x00000002d514a211 */ /* 0x001fe200078c10ff */
[----:B------:R0:W-:Y:S01]  /*1d590*/  @!P1 ST.E.64 desc[UR36][R14.64], R66 ;  /* 0x000000420e009985 */ /* 0x0001e2000c101b24 */
[----:B------:R-:W-:-:S02]  /*1d5a0*/  ISETP.GE.AND P0, PT, R209, UR5, PT ;  /* 0x00000005d1007c0c */ /* 0x000fc4000bf06270 */
[-C--:B------:R-:W-:Y:S02]  /*1d5b0*/  @!P2 LEA.HI.X R21, R213, R3.reuse, R94, 0x2, P6 ;  /* 0x00000003d515a211 */ /* 0x080fe400030f145e */
[-C--:B-1----:R-:W-:Y:S02]  /*1d5c0*/  @!P3 LEA R4, P6, R212, R2.reuse, 0x2 ;  /* 0x00000002d404b211 */ /* 0x082fe400078c10ff */
[----:B------:R-:W-:Y:S01]  /*1d5d0*/  ISETP.GE.AND P1, PT, R208, UR5, PT ;  /* 0x00000005d0007c0c */ /* 0x000fe2000bf26270 */
[----:B------:R1:W-:Y:S01]  /*1d5e0*/  @!P2 ST.E.64 desc[UR36][R20.64], R70 ;  /* 0x000000461400a985 */ /* 0x0003e2000c101b24 */
[-C--:B--2---:R-:W-:Y:S02]  /*1d5f0*/  @!P4 LEA R6, P2, R211, R2.reuse, 0x2 ;  /* 0x00000002d306c211 */ /* 0x084fe400078410ff */
[----:B------:R-:W-:Y:S02]  /*1d600*/  @!P3 LEA.HI.X R5, R212, R3, R93, 0x2, P6 ;  /* 0x00000003d405b211 */ /* 0x000fe400030f145d */
[----:B---3--:R-:W-:-:S02]  /*1d610*/  @!P5 LEA R8, P6, R210, R2, 0x2 ;  /* 0x00000002d208d211 */ /* 0x008fc400078c10ff */
[-C--:B------:R-:W-:Y:S01]  /*1d620*/  @!P4 LEA.HI.X R7, R211, R3.reuse, R92, 0x2, P2 ;  /* 0x00000003d307c211 */ /* 0x080fe200010f145c */
[----:B------:R2:W-:Y:S01]  /*1d630*/  @!P3 ST.E.64 desc[UR36][R4.64], R128 ;  /* 0x000000800400b985 */ /* 0x0005e2000c101b24 */
[----:B------:R-:W-:Y:S02]  /*1d640*/  @!P5 LEA.HI.X R9, R210, R3, R91, 0x2, P6 ;  /* 0x00000003d209d211 */ /* 0x000fe400030f145b */
[----:B------:R-:W-:Y:S01]  /*1d650*/  ISETP.GE.AND P2, PT, R207, UR5, PT ;  /* 0x00000005cf007c0c */ /* 0x000fe2000bf46270 */
[----:B------:R-:W-:Y:S01]  /*1d660*/  @!P4 ST.E.64 desc[UR36][R6.64], R78 ;  /* 0x0000004e0600c985 */ /* 0x000fe2000c101b24 */
[-C--:B----4-:R-:W-:Y:S02]  /*1d670*/  @!P0 LEA R12, P3, R209, R2.reuse, 0x2 ;  /* 0x00000002d10c8211 */ /* 0x090fe400078610ff */
[----:B0-----:R-:W-:Y:S01]  /*1d680*/  @!P1 LEA R14, P6, R208, R2, 0x2 ;  /* 0x00000002d00e9211 */ /* 0x001fe200078c10ff */
[----:B------:R0:W-:Y:S01]  /*1d690*/  @!P5 ST.E.64 desc[UR36][R8.64], R82 ;  /* 0x000000520800d985 */ /* 0x0001e2000c101b24 */
[----:B------:R-:W-:-:S02]  /*1d6a0*/  ISETP.GE.AND P5, PT, R226, UR5, PT ;  /* 0x00000005e2007c0c */ /* 0x000fc4000bfa6270 */
[-C--:B------:R-:W-:Y:S02]  /*1d6b0*/  @!P0 LEA.HI.X R13, R209, R3.reuse, R90, 0x2, P3 ;  /* 0x00000003d10d8211 */ /* 0x080fe400018f145a */
[----:B------:R-:W-:Y:S02]  /*1d6c0*/  @!P1 LEA.HI.X R15, R208, R3, R89, 0x2, P6 ;  /* 0x00000003d00f9211 */ /* 0x000fe400030f1459 */
[----:B------:R-:W-:Y:S01]  /*1d6d0*/  ISETP.GE.AND P6, PT, R203, UR5, PT ;  /* 0x00000005cb007c0c */ /* 0x000fe2000bfc6270 */
[----:B------:R3:W-:Y:S01]  /*1d6e0*/  @!P0 ST.E.64 desc[UR36][R12.64], R130 ;  /* 0x000000820c008985 */ /* 0x0007e2000c101b24 */
[----:B------:R-:W-:Y:S02]  /*1d6f0*/  ISETP.GE.AND P4, PT, R225, UR5, PT ;  /* 0x00000005e1007c0c */ /* 0x000fe4000bf86270 */
[----:B-1----:R-:W-:Y:S01]  /*1d700*/  @!P2 LEA R20, P3, R207, R2, 0x2 ;  /* 0x00000002cf14a211 */ /* 0x002fe200078610ff */
[----:B------:R1:W-:Y:S01]  /*1d710*/  @!P1 ST.E.64 desc[UR36][R14.64], R132 ;  /* 0x000000840e009985 */ /* 0x0003e2000c101b24 */
[----:B------:R-:W-:-:S02]  /*1d720*/  ISETP.GE.AND P1, PT, R224, UR5, PT ;  /* 0x00000005e0007c0c */ /* 0x000fc4000bf26270 */
[----:B------:R-:W-:Y:S02]  /*1d730*/  ISETP.GE.AND P0, PT, R11, UR5, PT ;  /* 0x000000050b007c0c */ /* 0x000fe4000bf06270 */
[-C--:B------:R-:W-:Y:S02]  /*1d740*/  @!P2 LEA.HI.X R21, R207, R3.reuse, R87, 0x2, P3 ;  /* 0x00000003cf15a211 */ /* 0x080fe400018f1457 */
[CC--:B--2---:R-:W-:Y:S02]  /*1d750*/  @!P5 LEA R4, P3, R226.reuse, R2.reuse, 0x2 ;  /* 0x00000002e204d211 */ /* 0x0c4fe400078610ff */
[----:B0-----:R-:W-:Y:S01]  /*1d760*/  SHF.R.S32.HI R8, RZ, 0x1f, R203 ;  /* 0x0000001fff087819 */ /* 0x001fe200000114cb */
[----:B------:R1:W-:Y:S01]  /*1d770*/  @!P2 ST.E.64 desc[UR36][R20.64], R134 ;  /* 0x000000861400a985 */ /* 0x0003e2000c101b24 */
[----:B------:R-:W-:Y:S02]  /*1d780*/  @!P5 LEA.HI.X R5, R226, R3, R86, 0x2, P3 ;  /* 0x00000003e205d211 */ /* 0x000fe400018f1456 */
[----:B---3--:R-:W-:-:S02]  /*1d790*/  @!P6 LEA R12, P3, R203, R2, 0x2 ;  /* 0x00000002cb0ce211 */ /* 0x008fc400078610ff */
[-C--:B------:R-:W-:Y:S01]  /*1d7a0*/  @!P4 LEA R6, P2, R225, R2.reuse, 0x2 ;  /* 0x00000002e106c211 */ /* 0x080fe200078410ff */
[----:B------:R1:W-:Y:S01]  /*1d7b0*/  @!P5 ST.E.64 desc[UR36][R4.64], R136 ;  /* 0x000000880400d985 */ /* 0x0003e2000c101b24 */
[-C--:B------:R-:W-:Y:S02]  /*1d7c0*/  @!P6 LEA.HI.X R13, R203, R3.reuse, R8, 0x2, P3 ;  /* 0x00000003cb0de211 */ /* 0x080fe400018f1408 */
[CC--:B------:R-:W-:Y:S02]  /*1d7d0*/  @!P1 LEA R8, P3, R224.reuse, R2.reuse, 0x2 ;  /* 0x00000002e0089211 */ /* 0x0c0fe400078610ff */
[-C--:B------:R-:W-:Y:S02]  /*1d7e0*/  @!P4 LEA.HI.X R7, R225, R3.reuse, R85, 0x2, P2 ;  /* 0x00000003e107c211 */ /* 0x080fe400010f1455 */
[C---:B------:R-:W-:Y:S02]  /*1d7f0*/  @!P0 LEA R24, P2, R11.reuse, R2, 0x2 ;  /* 0x000000020b188211 */ /* 0x040fe400078410ff */
[-C--:B------:R-:W-:Y:S01]  /*1d800*/  @!P1 LEA.HI.X R9, R224, R3.reuse, R84, 0x2, P3 ;  /* 0x00000003e0099211 */ /* 0x080fe200018f1454 */
[----:B------:R1:W-:Y:S01]  /*1d810*/  @!P4 ST.E.64 desc[UR36][R6.64], R138 ;  /* 0x0000008a0600c985 */ /* 0x0003e2000c101b24 */
[----:B------:R-:W-:Y:S01]  /*1d820*/  @!P0 LEA.HI.X R25, R11, R3, R0, 0x2, P2 ;  /* 0x000000030b198211 */ /* 0x000fe200010f1400 */
[----:B------:R-:W-:-:S02]  /*1d830*/  VIADD R11, R22, 0xb8 ;  /* 0x000000b8160b7836 */ /* 0x000fc40000000000 */
[----:B------:R1:W-:Y:S04]  /*1d840*/  @!P1 ST.E.64 desc[UR36][R8.64], R106 ;  /* 0x0000006a08009985 */ /* 0x0003e8000c101b24 */
[----:B------:R1:W-:Y:S04]  /*1d850*/  @!P6 ST.E.64 desc[UR36][R12.64], R110 ;  /* 0x0000006e0c00e985 */ /* 0x0003e8000c101b24 */
[----:B------:R1:W-:Y:S01]  /*1d860*/  @!P0 ST.E.64 desc[UR36][R24.64], R114 ;  /* 0x0000007218008985 */ /* 0x0003e2000c101b24 */
[----:B------:R-:W-:-:S13]  /*1d870*/  ISETP.GE.AND P0, PT, R11, UR5, PT ;  /* 0x000000050b007c0c */ /* 0x000fda000bf06270 */
[----:B-1----:R-:W-:Y:S05]  /*1d880*/  @P0 BRA `(.L_x_4991) ;  /* 0x0000000c00580947 */ /* 0x002fea0003800000 */
[----:B------:R-:W-:Y:S02]  /*1d890*/  LEA R2, P0, R11, R2, 0x2 ;  /* 0x000000020b027211 */ /* 0x000fe400078010ff */
[----:B------:R-:W-:-:S04]  /*1d8a0*/  SHF.R.S32.HI R0, RZ, 0x1f, R11 ;  /* 0x0000001fff007819 */ /* 0x000fc8000001140b */
[----:B------:R-:W-:-:S05]  /*1d8b0*/  LEA.HI.X R3, R11, R3, R0, 0x2, P0 ;  /* 0x000000030b037211 */ /* 0x000fca00000f1400 */
[----:B------:R0:W-:Y:S01]  /*1d8c0*/  ST.E.64 desc[UR36][R2.64], R118 ;  /* 0x0000007602007985 */ /* 0x0001e2000c101b24 */
[----:B------:R-:W-:Y:S05]  /*1d8d0*/  BRA `(.L_x_4991) ;  /* 0x0000000c00447947 */ /* 0x000fea0003800000 */
.L_x_4982:
[----:B------:R-:W1:Y:S01]  /*1d8e0*/  LDC.64 R6, c[0x0][0xc08] ;  /* 0x00030200ff067b82 */ /* 0x000e620000000a00 */
[----:B------:R-:W-:-:S07]  /*1d8f0*/  IMAD.MOV.U32 R11, RZ, RZ, RZ ;  /* 0x000000ffff0b7224 */ /* 0x000fce00078e00ff */
[----:B------:R-:W2:Y:S08]  /*1d900*/  LDC.64 R4, c[0x0][0xc00] ;  /* 0x00030000ff047b82 */ /* 0x000eb00000000a00 */
[----:B------:R-:W4:Y:S01]  /*1d910*/  LDC.64 R2, c[0x0][0xc00] ;  /* 0x00030000ff027b82 */ /* 0x000f220000000a00 */
[----:B-1----:R-:W-:-:S04]  /*1d920*/  ISETP.NE.U32.AND P0, PT, R6, RZ, PT ;  /* 0x000000ff0600720c */ /* 0x002fc80003f05070 */
[----:B------:R-:W-:Y:S02]  /*1d930*/  ISETP.NE.AND.EX P1, PT, R7, RZ, PT, P0 ;  /* 0x000000ff0700720c */ /* 0x000fe40003f25300 */
[----:B--2---:R-:W-:-:S04]  /*1d940*/  ISETP.NE.U32.AND P0, PT, R4, RZ, PT ;  /* 0x000000ff0400720c */ /* 0x004fc80003f05070 */
[----:B------:R-:W-:Y:S01]  /*1d950*/  ISETP.NE.AND.EX P0, PT, R5, RZ, PT, P0 ;  /* 0x000000ff0500720c */ /* 0x000fe20003f05300 */
[----:B------:R-:W-:Y:S01]  /*1d960*/  ULDC UR5, c[0x0][0xa88] ;  /* 0x0002a20000057ab9 */ /* 0x000fe20000000800 */
[----:B----4-:R-:W-:-:S05]  /*1d970*/  IMAD.WIDE R2, R202, 0x4, R2 ;  /* 0x00000004ca027825 */ /* 0x010fca00078e0202 */
[----:B------:R-:W1:Y:S01]  /*1d980*/  @P1 LDC.64 R4, c[0x0][0xc08] ;  /* 0x00030200ff041b82 */ /* 0x000e620000000a00 */
[----:B------:R-:W-:-:S05]  /*1d990*/  IMAD.U32 R0, RZ, RZ, UR5 ;  /* 0x00000005ff007e24 */ /* 0x000fca000f8e00ff */
[----:B------:R2:W5:Y:S01]  /*1d9a0*/  @P0 LDG.E R11, desc[UR36][R2.64] ;  /* 0x00000024020b0981 */ /* 0x000562000c1e1900 */
[----:B-1----:R-:W-:-:S05]  /*1d9b0*/  @P1 IMAD.WIDE R4, R202, 0x4, R4 ;  /* 0x00000004ca041825 */ /* 0x002fca00078e0204 */
[----:B------:R2:W5:Y:S01]  /*1d9c0*/  @P1 LDG.E R0, desc[UR36][R4.64] ;  /* 0x0000002404001981 */ /* 0x000562000c1e1900 */
[----:B------:R-:W-:Y:S02]  /*1d9d0*/  ISETP.NE.AND P2, PT, R200, RZ, PT ;  /* 0x000000ffc800720c */ /* 0x000fe40003f45270 */
[----:B------:R-:W-:Y:S02]  /*1d9e0*/  ISETP.GT.AND P3, PT, R196, 0x7f, PT ;  /* 0x0000007fc400780c */ /* 0x000fe40003f64270 */
[----:B------:R-:W-:-:S09]  /*1d9f0*/  SHF.R.S32.HI R20, RZ, 0x1f, R202 ;  /* 0x0000001fff147819 */ /* 0x000fd200000114ca */
[----:B------:R-:W1:Y:S02]  /*1da00*/  @!P2 LDC R200, c[0x0][0xad4] ;  /* 0x0002b500ffc8ab82 */ /* 0x000e640000000800 */
[----:B-1----:R-:W-:Y:S01]  /*1da10*/  ISETP.GT.AND P2, PT, R200, 0x1, PT ;  /* 0x00000001c800780c */ /* 0x002fe20003f44270 */
[----:B--2---:R-:W-:-:S12]  /*1da20*/  @P1 BRA `(.L_x_4994) ;  /* 0x0000000000101947 */ /* 0x004fd80003800000 */
[----:B------:R-:W-:Y:S05]  /*1da30*/  @!P0 BRA `(.L_x_4994) ;  /* 0x00000000000c8947 */ /* 0x000fea0003800000 */
[----:B------:R-:W2:Y:S04]  /*1da40*/  LDG.E R5, desc[UR36][R2.64] ;  /* 0x0000002402057981 */ /* 0x000ea8000c1e1900 */
[----:B-----5:R-:W2:Y:S02]  /*1da50*/  LDG.E R0, desc[UR36][R2.64+0x4] ;  /* 0x0000042402007981 */ /* 0x020ea4000c1e1900 */
[----:B--2---:R-:W-:-:S07]  /*1da60*/  IMAD.IADD R0, R0, 0x1, -R5 ;  /* 0x0000000100007824 */ /* 0x004fce00078e0a05 */
.L_x_4994:
[----:B------:R-:W-:Y:S01]  /*1da70*/  BSSY B1, `(.L_x_4995) ;  /* 0x0000038000017945 */ /* 0x000fe20003800000 */
[----:B------:R-:W-:Y:S02]  /*1da80*/  SEL R25, R202, RZ, !P0 ;  /* 0x000000ffca197207 */ /* 0x000fe40004000000 */
[----:B------:R-:W-:Y:S02]  /*1da90*/  SEL R20, R20, RZ, !P0 ;  /* 0x000000ff14147207 */ /* 0x000fe40004000000 */
[----:B-----5:R-:W-:Y:S01]  /*1daa0*/  SHF.R.S32.HI R18, RZ, 0x1f, R11 ;  /* 0x0000001fff127819 */ /* 0x020fe2000001140b */
[----:B------:R-:W-:Y:S06]  /*1dab0*/  @P3 BRA `(.L_x_4996) ;  /* 0x0000000000cc3947 */ /* 0x000fec0003800000 */
[----:B------:R-:W1:Y:S01]  /*1dac0*/  S2R R3, SR_TID.X ;  /* 0x0000000000037919 */ /* 0x000e620000002100 */
[----:B------:R-:W2:Y:S01]  /*1dad0*/  LDC R31, c[0x0][0xbe8] ;  /* 0x0002fa00ff1f7b82 */ /* 0x000ea20000000800 */
[----:B------:R-:W-:-:S13]  /*1dae0*/  R2UR UR5, R23 ;  /* 0x00000000170572ca */ /* 0x000fda00000e0000 */
[----:B------:R-:W-:Y:S02]  /*1daf0*/  IMAD.U32 R27, RZ, RZ, UR5 ;  /* 0x00000005ff1b7e24 */ /* 0x000fe4000f8e00ff */
[----:B--2---:R-:W-:-:S03]  /*1db00*/  IMAD R2, R0, R31, RZ ;  /* 0x0000001f00027224 */ /* 0x004fc600078e02ff */
[----:B-1----:R-:W-:-:S04]  /*1db10*/  IADD3 R27, R27, -0x80, R3 ;  /* 0xffffff801b1b7810 */ /* 0x002fc80007ffe003 */
[----:B------:R-:W-:-:S13]  /*1db20*/  ISETP.GE.AND P0, PT, R27, R2, PT ;  /* 0x000000021b00720c */ /* 0x000fda0003f06270 */
[----:B------:R-:W-:Y:S05]  /*1db30*/  @P0 BRA `(.L_x_4996) ;  /* 0x0000000000ac0947 */ /* 0x000fea0003800000 */
[----:B------:R-:W-:Y:S01]  /*1db40*/  ISETP.NE.AND P1, PT, R31, 0x1, PT ;  /* 0x000000011f00780c */ /* 0x000fe20003f25270 */
[----:B------:R-:W-:Y:S01]  /*1db50*/  IMAD.MOV.U32 R17, RZ, RZ, 0x9b8 ;  /* 0x000009b8ff117424 */ /* 0x000fe200078e00ff */
[----:B------:R-:W-:Y:S01]  /*1db60*/  ISETP.GT.AND P0, PT, R200, 0x1, PT ;  /* 0x00000001c800780c */ /* 0x000fe20003f04270 */
[----:B------:R-:W1:Y:S01]  /*1db70*/  LDC.64 R28, c[0x0][0xba8] ;  /* 0x0002ea00ff1c7b82 */ /* 0x000e620000000a00 */
[----:B------:R-:W-:Y:S02]  /*1db80*/  IMAD.MOV.U32 R15, RZ, RZ, R27 ;  /* 0x000000ffff0f7224 */ /* 0x000fe400078e001b */
[----:B------:R-:W-:Y:S02]  /*1db90*/  SEL R17, R17, 0x978, P0 ;  /* 0x0000097811117807 */ /* 0x000fe40000000000 */
[----:B------:R-:W-:-:S03]  /*1dba0*/  SEL R205, R205, RZ, P0 ;  /* 0x000000ffcdcd7207 */ /* 0x000fc60000000000 */
[----:B------:R-:W2:Y:S08]  /*1dbb0*/  LDC.64 R4, c[0x0][R17+0x220] ;  /* 0x0000880011047b82 */ /* 0x000eb00000000a00 */
[----:B---3--:R-:W3:Y:S08]  /*1dbc0*/  @P1 LDC R14, c[0x0][0xbec] ;  /* 0x0002fb00ff0e1b82 */ /* 0x008ef00000000800 */
[----:B------:R-:W4:Y:S08]  /*1dbd0*/  LDC.64 R2, c[0x0][R17+0x218] ;  /* 0x0000860011027b82 */ /* 0x000f300000000a00 */
[----:B------:R-:W5:Y:S01]  /*1dbe0*/  @P1 LDC R33, c[0x0][0xbf0] ;  /* 0x0002fc00ff211b82 */ /* 0x000f620000000800 */
[----:B--2---:R-:W-:-:S02]  /*1dbf0*/  IMAD R5, R5, R25, RZ ;  /* 0x0000001905057224 */ /* 0x004fc400078e02ff */
[----:B------:R-:W-:-:S04]  /*1dc00*/  IMAD.WIDE.U32 R12, R4, R25, RZ ;  /* 0x00000019040c7225 */ /* 0x000fc800078e00ff */
[----:B------:R-:W-:Y:S01]  /*1dc10*/  IMAD R5, R4, R20, R5 ;  /* 0x0000001404057224 */ /* 0x000fe200078e0205 */
[----:B------:R-:W2:Y:S01]  /*1dc20*/  LDC.64 R6, c[0x0][R17+0x228] ;  /* 0x00008a0011067b82 */ /* 0x000ea20000000a00 */
[----:B---3--:R-:W-:-:S04]  /*1dc30*/  @P1 IMAD.HI.U32 R14, R27, R14, RZ ;  /* 0x0000000e1b0e1227 */ /* 0x008fc800078e00ff */
[----:B------:R-:W-:-:S03]  /*1dc40*/  IMAD.IADD R13, R13, 0x1, R5 ;  /* 0x000000010d0d7824 */ /* 0x000fc600078e0205 */
[----:B------:R-:W3:Y:S01]  /*1dc50*/  LDC.64 R8, c[0x0][R17+0x210] ;  /* 0x0000840011087b82 */ /* 0x000ee20000000a00 */
[-C--:B----4-:R-:W-:Y:S02]  /*1dc60*/  IMAD R21, R3, R194.reuse, RZ ;  /* 0x000000c203157224 */ /* 0x090fe400078e02ff */
[----:B------:R-:W-:-:S04]  /*1dc70*/  IMAD.WIDE.U32 R2, R2, R194, RZ ;  /* 0x000000c202027225 */ /* 0x000fc800078e00ff */
[----:B------:R-:W-:Y:S01]  /*1dc80*/  IMAD.IADD R21, R3, 0x1, R21 ;  /* 0x0000000103157824 */ /* 0x000fe200078e0215 */
[----:B-----5:R-:W-:Y:S01]  /*1dc90*/  @P1 SHF.R.U32.HI R15, RZ, R33, R14 ;  /* 0x00000021ff0f1219 */ /* 0x020fe2000001160e */
[----:B-1----:R-:W1:Y:S01]  /*1dca0*/  @!P0 LDC R28, c[0x0][0xb50] ;  /* 0x0002d400ff1c8b82 */ /* 0x002e620000000800 */
[----:B------:R-:W-:-:S03]  /*1dcb0*/  IADD3 R4, P1, P3, R12, R2, R11 ;  /* 0x000000020c047210 */ /* 0x000fc60007b3e00b */
[----:B------:R-:W-:Y:S02]  /*1dcc0*/  IMAD.MOV R12, RZ, RZ, -R15 ;  /* 0x000000ffff0c7224 */ /* 0x000fe400078e0a0f */
[----:B--2---:R-:W-:Y:S02]  /*1dcd0*/  IMAD.WIDE.U32 R2, R6, R205, RZ ;  /* 0x000000cd06027225 */ /* 0x004fe400078e00ff */
[----:B------:R-:W2:Y:S01]  /*1dce0*/  @!P0 LDC R29, c[0x0][0xb54] ;  /* 0x0002d500ff1d8b82 */ /* 0x000ea20000000800 */
[----:B------:R-:W-:Y:S01]  /*1dcf0*/  IADD3.X R6, R13, R21, R18, P1, P3 ;  /* 0x000000150d067210 */ /* 0x000fe20000fe6412 */
[----:B------:R-:W-:Y:S01]  /*1dd00*/  IMAD R7, R7, R205, RZ ;  /* 0x000000cd07077224 */ /* 0x000fe200078e02ff */
[----:B------:R-:W-:Y:S01]  /*1dd10*/  IADD3 R2, P0, P1, R15, R4, R2 ;  /* 0x000000040f027210 */ /* 0x000fe2000791e002 */
[----:B------:R-:W-:Y:S01]  /*1dd20*/  IMAD R5, R31, R12, R27 ;  /* 0x0000000c1f057224 */ /* 0x000fe200078e021b */
[----:B------:R-:W-:Y:S01]  /*1dd30*/  SHF.R.S32.HI R15, RZ, 0x1f, R15 ;  /* 0x0000001fff0f7819 */ /* 0x000fe2000001140f */
[----:B------:R-:W-:-:S02]  /*1dd40*/  IMAD.IADD R7, R3, 0x1, R7 ;  /* 0x0000000103077824 */ /* 0x000fc400078e0207 */
[----:B---3--:R-:W-:-:S03]  /*1dd50*/  IMAD R4, R9, R5, RZ ;  /* 0x0000000509047224 */ /* 0x008fc600078e02ff */
[----:B------:R-:W-:Y:S02]  /*1dd60*/  IADD3.X R3, R15, R6, R7, P0, P1 ;  /* 0x000000060f037210 */ /* 0x000fe400007e2407 */
[----:B------:R-:W-:Y:S01]  /*1dd70*/  SHF.R.S32.HI R7, RZ, 0x1f, R5 ;  /* 0x0000001fff077819 */ /* 0x000fe20000011405 */
[----:B------:R-:W-:-:S04]  /*1dd80*/  IMAD.WIDE.U32 R2, R8, R5, R2 ;  /* 0x0000000508027225 */ /* 0x000fc800078e0002 */
[----:B------:R-:W-:Y:S01]  /*1dd90*/  IMAD R7, R8, R7, R4 ;  /* 0x0000000708077224 */ /* 0x000fe200078e0204 */
[----:B-1----:R-:W-:-:S03]  /*1dda0*/  LEA R4, P0, R2, R28, 0x2 ;  /* 0x0000001c02047211 */ /* 0x002fc600078010ff */
[----:B------:R-:W-:-:S05]  /*1ddb0*/  IMAD.IADD R3, R3, 0x1, R7 ;  /* 0x0000000103037824 */ /* 0x000fca00078e0207 */
[----:B--2---:R-:W-:Y:S01]  /*1ddc0*/  LEA.HI.X R5, R2, R29, R3, 0x2, P0 ;  /* 0x0000001d02057211 */ /* 0x004fe200000f1403 */
[----:B------:R-:W-:-:S05]  /*1ddd0*/  IMAD.MOV.U32 R3, RZ, RZ, -0x800000 ;  /* 0xff800000ff037424 */ /* 0x000fca00078e00ff */
[----:B------:R1:W-:Y:S02]  /*1dde0*/  STG.E desc[UR36][R4.64], R3 ;  /* 0x0000000304007986 */ /* 0x0003e4000c101924 */
.L_x_4996:
[----:B------:R-:W-:Y:S05]  /*1ddf0*/  BSYNC B1 ;  /* 0x0000000000017941 */ /* 0x000fea0003800000 */
.L_x_4995:
[----:B------:R-:W-:Y:S05]  /*1de00*/  @P2 BRA `(.L_x_4991) ;  /* 0x0000000400f82947 */ /* 0x000fea0003800000 */
[----:B------:R-:W2:Y:S01]  /*1de10*/  LDL R12, [R1+0x284] ;  /* 0x00028400010c7983 */ /* 0x000ea20000100800 */
[----:B------:R-:W4:Y:S01]  /*1de20*/  LDC R13, c[0x0][0xbe8] ;  /* 0x0002fa00ff0d7b82 */ /* 0x000f220000000800 */
[----:B------:R-:W-:Y:S01]  /*1de30*/  R2UR UR5, R23 ;  /* 0x00000000170572ca */ /* 0x000fe200000e0000 */
[----:B------:R-:W-:Y:S01]  /*1de40*/  ULDC.64 UR6, c[0x0][0xaa0] ;  /* 0x0002a80000067ab9 */ /* 0x000fe20000000a00 */
[----:B------:R-:W-:Y:S01]  /*1de50*/  ULDC.64 UR8, c[0x0][0xaf0] ;  /* 0x0002bc0000087ab9 */ /* 0x000fe20000000a00 */
[----:B------:R-:W-:Y:S01]  /*1de60*/  IMAD R2, R18, UR6, RZ ;  /* 0x0000000612027c24 */ /* 0x000fe2000f8e02ff */
[----:B------:R-:W-:Y:S03]  /*1de70*/  BSSY B1, `(.L_x_4997) ;  /* 0x0000041000017945 */ /* 0x000fe60003800000 */
[C---:B-1----:R-:W-:Y:S02]  /*1de80*/  IMAD R5, R11.reuse, UR7, R2 ;  /* 0x000000070b057c24 */ /* 0x042fe4000f8e0202 */
[----:B------:R-:W-:Y:S01]  /*1de90*/  IMAD.WIDE.U32 R2, R11, UR6, RZ ;  /* 0x000000060b027c25 */ /* 0x000fe2000f8e00ff */
[----:B------:R-:W-:-:S03]  /*1dea0*/  ULDC.64 UR6, c[0x0][0xae8] ;  /* 0x0002ba0000067ab9 */ /* 0x000fc60000000a00 */
[----:B------:R-:W-:Y:S02]  /*1deb0*/  IMAD.IADD R3, R3, 0x1, R5 ;  /* 0x0000000103037824 */ /* 0x000fe400078e0205 */
[----:B------:R-:W-:Y:S02]  /*1dec0*/  VIADD R8, R227, UR5 ;  /* 0x00000005e3087c36 */ /* 0x000fe40008000000 */
[----:B------:R-:W-:-:S04]  /*1ded0*/  IMAD.WIDE.U32 R2, R194, UR6, R2 ;  /* 0x00000006c2027c25 */ /* 0x000fc8000f8e0002 */
[----:B------:R-:W-:Y:S01]  /*1dee0*/  IMAD R3, R194, UR7, R3 ;  /* 0x00000007c2037c24 */ /* 0x000fe2000f8e0203 */
[----:B------:R-:W-:Y:S01]  /*1def0*/  ULDC.64 UR6, c[0x0][0xae0] ;  /* 0x0002b80000067ab9 */ /* 0x000fe20000000a00 */
[----:B----4-:R-:W-:Y:S01]  /*1df00*/  ISETP.NE.AND P0, PT, R13, 0x1, PT ;  /* 0x000000010d00780c */ /* 0x010fe20003f05270 */
[----:B------:R-:W-:-:S12]  /*1df10*/  IMAD.WIDE.U32 R2, R25, UR8, R2 ;  /* 0x0000000819027c25 */ /* 0x000fd8000f8e0002 */
[----:B------:R-:W1:Y:S08]  /*1df20*/  @P0 LDC R6, c[0x0][0xbec] ;  /* 0x0002fb00ff060b82 */ /* 0x000e700000000800 */
[----:B------:R-:W4:Y:S01]  /*1df30*/  @P0 LDC R7, c[0x0][0xbf0] ;  /* 0x0002fc00ff070b82 */ /* 0x000f220000000800 */
[----:B--2---:R-:W-:-:S04]  /*1df40*/  IMAD R4, R12, 0x20, R227 ;  /* 0x000000200c047824 */ /* 0x004fc800078e02e3 */
[----:B------:R-:W-:-:S04]  /*1df50*/  VIADD R9, R4, UR5 ;  /* 0x0000000504097c36 */ /* 0x000fc80008000000 */
        /* <DEDUP_REMOVED lines=16> */
[----:B------:R-:W-:Y:S02]  /*1e060*/  IMAD R13, R0, R13, RZ ;  /* 0x0000000d000d7224 */ /* 0x000fe400078e02ff */
[----:B------:R-:W-:-:S02]  /*1e070*/  VIADD R4, R8, 0x40 ;  /* 0x0000004008047836 */ /* 0x000fc40000000000 */
[C---:B------:R-:W-:Y:S01]  /*1e080*/  IMAD R5, R7.reuse, UR7, R6 ;  /* 0x0000000707057c24 */ /* 0x040fe2000f8e0206 */
[-C--:B------:R-:W-:Y:S01]  /*1e090*/  ISETP.GE.AND P2, PT, R8, R13.reuse, PT ;  /* 0x0000000d0800720c */ /* 0x080fe20003f46270 */
[----:B------:R-:W-:Y:S01]  /*1e0a0*/  IMAD.WIDE.U32 R2, R7, UR6, R2 ;  /* 0x0000000607027c25 */ /* 0x000fe2000f8e0002 */
[----:B------:R-:W-:Y:S01]  /*1e0b0*/  ULDC.64 UR6, c[0x0][0xa80] ;  /* 0x0002a00000067ab9 */ /* 0x000fe20000000a00 */
[----:B------:R-:W-:Y:S02]  /*1e0c0*/  ISETP.GE.AND P1, PT, R4, R13, PT ;  /* 0x0000000d0400720c */ /* 0x000fe40003f26270 */
[----:B------:R-:W-:Y:S01]  /*1e0d0*/  IMAD.IADD R3, R3, 0x1, R5 ;  /* 0x0000000103037824 */ /* 0x000fe200078e0205 */
[----:B------:R-:W-:Y:S01]  /*1e0e0*/  LEA R4, P3, R2, UR6, 0x1 ;  /* 0x0000000602047c11 */ /* 0x000fe2000f8608ff */
[----:B------:R-:W-:Y:S02]  /*1e0f0*/  VIADD R0, R8, 0x20 ;  /* 0x0000002008007836 */ /* 0x000fe40000000000 */
[----:B------:R-:W-:Y:S01]  /*1e100*/  IMAD.SHL.U32 R7, R12, 0x8, RZ ;  /* 0x000000080c077824 */ /* 0x000fe200078e00ff */
[----:B------:R-:W-:-:S02]  /*1e110*/  LEA.HI.X R5, R2, UR7, R3, 0x1, P3 ;  /* 0x0000000702057c11 */ /* 0x000fc400098f0c03 */
[----:B------:R-:W-:Y:S01]  /*1e120*/  ISETP.GE.AND P0, PT, R0, R13, PT ;  /* 0x0000000d0000720c */ /* 0x000fe20003f06270 */
[C---:B------:R-:W-:Y:S01]  /*1e130*/  VIADD R9, R7.reuse, 0x40 ;  /* 0x0000004007097836 */ /* 0x040fe20000000000 */
[----:B------:R1:W2:Y:S01]  /*1e140*/  SHFL.IDX PT, R2, R4, RZ, 0x181f ;  /* 0x00181fff04027589 */ /* 0x0002a200000e0000 */
[----:B------:R-:W-:Y:S01]  /*1e150*/  VIADD R11, R7, 0x80 ;  /* 0x00000080070b7836 */ /* 0x000fe20000000000 */
[----:B------:R-:W-:Y:S02]  /*1e160*/  SHF.R.S32.HI R6, RZ, 0x1f, R7 ;  /* 0x0000001fff067819 */ /* 0x000fe40000011407 */
[----:B------:R1:W4:Y:S01]  /*1e170*/  SHFL.IDX PT, R0, R5, RZ, 0x181f ;  /* 0x00181fff05007589 */ /* 0x00032200000e0000 */
[----:B------:R-:W-:Y:S02]  /*1e180*/  SHF.R.S32.HI R12, RZ, 0x1f, R9 ;  /* 0x0000001fff0c7819 */ /* 0x000fe40000011409 */
[----:B---3--:R-:W-:Y:S01]  /*1e190*/  SHF.R.S32.HI R14, RZ, 0x1f, R11 ;  /* 0x0000001fff0e7819 */ /* 0x008fe2000001140b */
[----:B------:R-:W-:Y:S06]  /*1e1a0*/  @P2 BRA `(.L_x_4998) ;  /* 0x0000000000342947 */ /* 0x000fec0003800000 */
[----:B------:R-:W-:Y:S02]  /*1e1b0*/  ULDC UR5, c[0x0][0xac8] ;  /* 0x0002b20000057ab9 */ /* 0x000fe40000000800 */
[----:B------:R-:W-:Y:S02]  /*1e1c0*/  ISETP.GE.AND P4, PT, R7, UR5, PT ;  /* 0x0000000507007c0c */ /* 0x000fe4000bf86270 */
[----:B------:R-:W-:Y:S02]  /*1e1d0*/  ISETP.GE.AND P3, PT, R9, UR5, PT ;  /* 0x0000000509007c0c */ /* 0x000fe4000bf66270 */
[----:B------:R-:W-:-:S09]  /*1e1e0*/  ISETP.GE.AND P2, PT, R11, UR5, PT ;  /* 0x000000050b007c0c */ /* 0x000fd2000bf46270 */
[-C--:B--2---:R-:W-:Y:S02]  /*1e1f0*/  @!P4 LEA R20, P6, R7, R2.reuse, 0x1 ;  /* 0x000000020714c211 */ /* 0x084fe400078c08ff */
        /* <DEDUP_REMOVED lines=8> */
.L_x_4998:
[----:B------:R-:W-:Y:S05]  /*1e280*/  BSYNC B1 ;  /* 0x0000000000017941 */ /* 0x000fea0003800000 */
.L_x_4997:
[----:B----4-:R4:W0:Y:S01]  /*1e290*/  SHFL.IDX PT, R0, R5, 0x1, 0x181f ;  /* 0x00381f0005007f89 */ /* 0x01082200000e0000 */
[----:B------:R-:W-:Y:S03]  /*1e2a0*/  BSSY B1, `(.L_x_4999) ;  /* 0x0000010000017945 */ /* 0x000fe60003800000 */
[----:B--23--:R4:W2:Y:S01]  /*1e2b0*/  SHFL.IDX PT, R2, R4, 0x1, 0x181f ;  /* 0x00381f0004027f89 */ /* 0x00c8a200000e0000 */
[----:B------:R-:W-:Y:S05]  /*1e2c0*/  @P0 BRA `(.L_x_5000) ;  /* 0x0000000000340947 */ /* 0x000fea0003800000 */
        /* <DEDUP_REMOVED lines=13> */
.L_x_5000:
[----:B------:R-:W-:Y:S05]  /*1e3a0*/  BSYNC B1 ;  /* 0x0000000000017941 */ /* 0x000fea0003800000 */
.L_x_4999:
[----:B0-----:R0:W0:Y:S01]  /*1e3b0*/  SHFL.IDX PT, R0, R5, 0x2, 0x181f ;  /* 0x00581f0005007f89 */ /* 0x00102200000e0000 */
[----:B------:R-:W-:Y:S03]  /*1e3c0*/  BSSY B1, `(.L_x_5001) ;  /* 0x0000010000017945 */ /* 0x000fe60003800000 */
[----:B--23--:R2:W3:Y:S01]  /*1e3d0*/  SHFL.IDX PT, R2, R4, 0x2, 0x181f ;  /* 0x00581f0004027f89 */ /* 0x00c4e200000e0000 */
        /* <DEDUP_REMOVED lines=14> */
.L_x_5002:
[----:B------:R-:W-:Y:S05]  /*1e4c0*/  BSYNC B1 ;  /* 0x0000000000017941 */ /* 0x000fea0003800000 */
.L_x_5001:
[----:B0-----:R-:W-:Y:S01]  /*1e4d0*/  VIADD R0, R8, 0x60 ;  /* 0x0000006008007836 */ /* 0x001fe20000000000 */
[----:B-1--4-:R-:W0:Y:S04]  /*1e4e0*/  SHFL.IDX PT, R5, R5, 0x3, 0x181f ;  /* 0x00781f0005057f89 */ /* 0x012e2800000e0000 */
[----:B------:R-:W-:Y:S01]  /*1e4f0*/  ISETP.GE.AND P0, PT, R0, R13, PT ;  /* 0x0000000d0000720c */ /* 0x000fe20003f06270 */
[----:B---3--:R1:W3:-:S12]  /*1e500*/  SHFL.IDX PT, R2, R4, 0x3, 0x181f ;  /* 0x00781f0004027f89 */ /* 0x0082d800000e0000 */
[----:B-1----:R-:W-:Y:S05]  /*1e510*/  @P0 BRA `(.L_x_4991) ;  /* 0x0000000000340947 */ /* 0x002fea0003800000 */
        /* <DEDUP_REMOVED lines=13> */
.L_x_4991:
[----:B------:R-:W-:Y:S05]  /*1e5f0*/  BSYNC B0 ;  /* 0x0000000000007941 */ /* 0x000fea0003800000 */
.L_x_4981:
[----:B------:R-:W-:Y:S02]  /*1e600*/  ULDC UR5, c[0x0][0xc3c] ;  /* 0x00030f0000057ab9 */ /* 0x000fe40000000800 */
[----:B------:R-:W-:-:S06]  /*1e610*/  UISETP.GE.AND UP0, UPT, UR40, UR5, UPT ;  /* 0x000000052800728c */ /* 0x000fcc000bf06270 */
[----:B------:R-:W-:-:S13]  /*1e620*/  PLOP3.LUT P0, PT, PT, PT, UP0, 0x80, 0x0 ;  /* 0x000000000000781c */ /* 0x000fda0003f0f008 */
[----:B------:R-:W-:Y:S05]  /*1e630*/  @!P0 BRA `(.L_x_5003) ;  /* 0xfffffe2c00388947 */ /* 0x000fea000383ffff */
[----:B------:R-:W-:Y:S05]  /*1e640*/  EXIT ;  /* 0x000000000000794d */ /* 0x000fea0003800000 */
.L_x_4816:
        /* <DEDUP_REMOVED lines=16> */
.L_x_5004:
[----:B------:R-:W0:Y:S01]  /*1e750*/  S2R R0, SR_TID.X ;  /* 0x0000000000007919 */ /* 0x000e220000002100 */
[----:B------:R-:W-:Y:S01]  /*1e760*/  ULDC UR4, c[0x0][0xc3c] ;  /* 0x00030f0000047ab9 */ /* 0x000fe20000000800 */
[----:B------:R-:W-:Y:S01]  /*1e770*/  IMAD.MOV.U32 R7, RZ, RZ, RZ ;  /* 0x000000ffff077224 */ /* 0x000fe200078e00ff */
[----:B------:R-:W1:Y:S01]  /*1e780*/  S2UR UR6, SR_CTAID.X ;  /* 0x00000000000679c3 */ /* 0x000e620000002500 */
[----:B------:R-:W-:Y:S01]  /*1e790*/  ULDC UR5, c[0x0][0xc38] ;  /* 0x00030e0000057ab9 */ /* 0x000fe20000000800 */
[----:B0-----:R-:W-:-:S04]  /*1e7a0*/  LOP3.LUT R0, R0, 0x1f, RZ, 0xc0, !PT ;  /* 0x0000001f00007812 */ /* 0x001fc800078ec0ff */
[----:B------:R-:W-:-:S04]  /*1e7b0*/  ISETP.NE.AND P0, PT, R0, 0x1f, PT ;  /* 0x0000001f0000780c */ /* 0x000fc80003f05270 */
[----:B------:R-:W-:-:S13]  /*1e7c0*/  ISETP.GE.OR P1, PT, R0, UR4, !P0 ;  /* 0x0000000400007c0c */ /* 0x000fda000c726670 */
[----:B------:R-:W0:Y:S08]  /*1e7d0*/  @!P1 LDC.64 R4, c[0x0][0xc80] ;  /* 0x00032000ff049b82 */ /* 0x000e300000000a00 */
[----:B------:R-:W2:Y:S01]  /*1e7e0*/  @!P1 LDC.64 R2, c[0x0][0xc78] ;  /* 0x00031e00ff029b82 */ /* 0x000ea20000000a00 */
[----:B0-----:R-:W-:-:S05]  /*1e7f0*/  @!P1 IMAD.WIDE.U32 R4, R0, 0x4, R4 ;  /* 0x0000000400049825 */ /* 0x001fca00078e0004 */
        /* <DEDUP_REMOVED lines=33> */
.L_x_5008:
[----:B------:R-:W0:Y:S01]  /*1ea10*/  LDC R2, c[0x0][0xc3c] ;  /* 0x00030f00ff027b82 */ /* 0x000e220000000800 */
[----:B------:R-:W-:Y:S01]  /*1ea20*/  UIADD3 UR4, UR4, 0x1f, URZ ;  /* 0x0000001f04047890 */ /* 0x000fe2000fffe03f */
[----:B------:R-:W-:Y:S02]  /*1ea30*/  ULDC UR7, c[0x0][0xc3c] ;  /* 0x00030f0000077ab9 */ /* 0x000fe40000000800 */
[----:B------:R-:W-:-:S03]  /*1ea40*/  IMAD.U32 R27, RZ, RZ, UR7 ;  /* 0x00000007ff1b7e24 */ /* 0x000fc6000f8e00ff */
[----:B0-----:R-:W-:-:S13]  /*1ea50*/  ISETP.LE.AND P6, PT, R2, UR4, PT ;  /* 0x0000000402007c0c */ /* 0x001fda000bfc3270 */
[----:B------:R-:W-:Y:S05]  /*1ea60*/  @P6 BRA `(.L_x_5007) ;  /* 0x0000000800a46947 */ /* 0x000fea0003800000 */
[----:B------:R-:W-:-:S05]  /*1ea70*/  VIADD R7, R0, UR4 ;  /* 0x0000000400077c36 */ /* 0x000fca0008000000 */
[----:B------:R-:W-:-:S13]  /*1ea80*/  ISETP.GE.OR P6, PT, R7, R2, !P0 ;  /* 0x000000020700720c */ /* 0x000fda00047c6670 */
[----:B------:R-:W0:Y:S08]  /*1ea90*/  @!P6 LDC.64 R4, c[0x0][0xc80] ;  /* 0x00032000ff04eb82 */ /* 0x000e300000000a00 */
[----:B------:R-:W1:Y:S01]  /*1eaa0*/  @!P6 LDC.64 R2, c[0x0][0xc78] ;  /* 0x00031e00ff02eb82 */ /* 0x000e620000000a00 */
[----:B0-----:R-:W-:-:S04]  /*1eab0*/  @!P6 IMAD.WIDE R4, R7, 0x4, R4 ;  /* 0x000000040704e825 */ /* 0x001fc800078e0204 */
[----:B-1----:R-:W-:Y:S01]  /*1eac0*/  @!P6 IMAD.WIDE R2, R7, 0x4, R2 ;  /* 0x000000040702e825 */ /* 0x002fe200078e0202 */
[----:B------:R-:W-:-:S06]  /*1ead0*/  CS2R R6, SRZ ;  /* 0x0000000000067805 */ /* 0x000fcc000001ff00 */
[----:B------:R-:W2:Y:S04]  /*1eae0*/  @!P6 LDG.E R6, desc[UR36][R4.64] ;  /* 0x000000240406e981 */ /* 0x000ea8000c1e1900 */
        /* <DEDUP_REMOVED lines=22> */
.L_x_5006:
        /* <DEDUP_REMOVED lines=13> */
.L_x_5009:
[----:B-1----:R-:W-:Y:S02]  /*1ed20*/  IMAD R24, R24, UR5, R3 ;  /* 0x0000000518187c24 */ /* 0x002fe4000f8e0203 */
[----:B------:R-:W-:-:S03]  /*1ed30*/  VIADD R27, R27, UR4 ;  /* 0x000000041b1b7c36 */ /* 0x000fc60008000000 */
[----:B0-----:R-:W-:Y:S01]  /*1ed40*/  IADD3 R5, -R24, UR6, RZ ;  /* 0x0000000618057c10 */ /* 0x001fe2000fffe1ff */
[----:B------:R-:W-:Y:S06]  /*1ed50*/  @!P1 BRA `(.L_x_5010) ;  /* 0x0000000000e89947 */ /* 0x000fec0003800000 */
[-C--:B--2---:R-:W-:Y:S02]  /*1ed60*/  IABS R12, R6.reuse ;  /* 0x00000006000c7213 */ /* 0x084fe40000000000 */
[----:B------:R-:W-:Y:S02]  /*1ed70*/  IABS R4, R7 ;  /* 0x0000000700047213 */ /* 0x000fe40000000000 */
[----:B------:R-:W0:Y:S01]  /*1ed80*/  I2F.RP R8, R12 ;  /* 0x0000000c00087306 */ /* 0x000e220000209400 */
[----:B------:R-:W-:-:S05]  /*1ed90*/  IABS R10, R6 ;  /* 0x00000006000a7213 */ /* 0x000fca0000000000 */
[----:B------:R-:W-:Y:S02]  /*1eda0*/  IMAD.MOV R11, RZ, RZ, -R10 ;  /* 0x000000ffff0b7224 */ /* 0x000fe400078e0a0a */
[----:B0-----:R-:W0:Y:S02]  /*1edb0*/  MUFU.RCP R8, R8 ;  /* 0x0000000800087308 */ /* 0x001e240000001000 */
[----:B0-----:R-:W-:Y:S01]  /*1edc0*/  VIADD R2, R8, 0xffffffe ;  /* 0x0ffffffe08027836 */ /* 0x001fe20000000000 */
[----:B------:R-:W-:-:S05]  /*1edd0*/  IABS R8, R5 ;  /* 0x0000000500087213 */ /* 0x000fca0000000000 */
[----:B------:R0:W1:Y:S02]  /*1ede0*/  F2I.FTZ.U32.TRUNC.NTZ R3, R2 ;  /* 0x0000000200037305 */ /* 0x000064000021f000 */
[----:B0-----:R-:W-:Y:S02]  /*1edf0*/  IMAD.MOV.U32 R2, RZ, RZ, RZ ;  /* 0x000000ffff027224 */ /* 0x001fe400078e00ff */
[----:B-1----:R-:W-:-:S04]  /*1ee00*/  IMAD.MOV R9, RZ, RZ, -R3 ;  /* 0x000000ffff097224 */ /* 0x002fc800078e0a03 */
[----:B------:R-:W-:-:S04]  /*1ee10*/  IMAD R9, R9, R12, RZ ;  /* 0x0000000c09097224 */ /* 0x000fc800078e02ff */
[----:B------:R-:W-:Y:S02]  /*1ee20*/  IMAD.HI.U32 R3, R3, R9, R2 ;  /* 0x0000000903037227 */ /* 0x000fe400078e0002 */
[----:B------:R-:W0:Y:S04]  /*1ee30*/  I2F.RP R9, R4 ;  /* 0x0000000400097306 */ /* 0x000e280000209400 */
[----:B------:R-:W-:-:S04]  /*1ee40*/  IMAD.HI.U32 R2, R3, R8, RZ ;  /* 0x0000000803027227 */ /* 0x000fc800078e00ff */
[----:B------:R-:W-:Y:S01]  /*1ee50*/  IMAD R3, R2, R11, R8 ;  /* 0x0000000b02037224 */ /* 0x000fe200078e0208 */
[----:B------:R-:W-:-:S04]  /*1ee60*/  LOP3.LUT R8, R5, R6, RZ, 0x3c, !PT ;  /* 0x0000000605087212 */ /* 0x000fc800078e3cff */
[----:B------:R-:W-:Y:S01]  /*1ee70*/  ISETP.GT.U32.AND P1, PT, R12, R3, PT ;  /* 0x000000030c00720c */ /* 0x000fe20003f24070 */
[----:B0-----:R-:W0:Y:S01]  /*1ee80*/  MUFU.RCP R9, R9 ;  /* 0x0000000900097308 */ /* 0x001e220000001000 */
[----:B------:R-:W-:-:S11]  /*1ee90*/  ISETP.GE.AND P2, PT, R8, RZ, PT ;  /* 0x000000ff0800720c */ /* 0x000fd60003f46270 */
[----:B------:R-:W-:Y:S02]  /*1eea0*/  @!P1 IMAD.IADD R3, R3, 0x1, -R12 ;  /* 0x0000000103039824 */ /* 0x000fe400078e0a0c */
[----:B------:R-:W-:Y:S01]  /*1eeb0*/  @!P1 VIADD R2, R2, 0x1 ;  /* 0x0000000102029836 */ /* 0x000fe20000000000 */
[----:B------:R-:W-:Y:S02]  /*1eec0*/  ISETP.NE.AND P1, PT, R6, RZ, PT ;  /* 0x000000ff0600720c */ /* 0x000fe40003f25270 */
[----:B------:R-:W-:Y:S01]  /*1eed0*/  ISETP.GE.U32.AND P0, PT, R3, R12, PT ;  /* 0x0000000c0300720c */ /* 0x000fe20003f06070 */
[----:B0-----:R-:W-:-:S04]  /*1eee0*/  VIADD R10, R9, 0xffffffe ;  /* 0x0ffffffe090a7836 */ /* 0x001fc80000000000 */
[----:B------:R-:W0:Y:S08]  /*1eef0*/  F2I.FTZ.U32.TRUNC.NTZ R3, R10 ;  /* 0x0000000a00037305 */ /* 0x000e30000021f000 */
        /* <DEDUP_REMOVED lines=32> */
.L_x_5010:
        /* <DEDUP_REMOVED lines=61> */
.L_x_5011:
[----:B------:R-:W-:-:S05]  /*1f4d0*/  LOP3.LUT R25, RZ, R2, RZ, 0x33, !PT ;  /* 0x00000002ff197212 */ /* 0x000fca00078e33ff */
[----:B------:R-:W-:Y:S01]  /*1f4e0*/  IMAD.IADD R25, R6, 0x1, R25 ;  /* 0x0000000106197824 */ /* 0x000fe200078e0219 */
[----:B------:R-:W-:Y:S06]  /*1f4f0*/  BRA `(.L_x_5012) ;  /* 0x00000000000c7947 */ /* 0x000fec0003800000 */
.L_x_5007:
[----:B------:R-:W-:Y:S02]  /*1f500*/  IMAD.MOV.U32 R25, RZ, RZ, RZ ;  /* 0x000000ffff197224 */ /* 0x000fe400078e00ff */
[----:B------:R-:W-:Y:S02]  /*1f510*/  IMAD.U32 R24, RZ, RZ, UR6 ;  /* 0x00000006ff187e24 */ /* 0x000fe4000f8e00ff */
[----:B------:R-:W-:-:S07]  /*1f520*/  IMAD.MOV.U32 R26, RZ, RZ, RZ ;  /* 0x000000ffff1a7224 */ /* 0x000fce00078e00ff */
.L_x_5012:
[----:B------:R-:W-:-:S13]  /*1f530*/  ISETP.NE.AND P0, PT, R0, RZ, PT ;  /* 0x000000ff0000720c */ /* 0x000fda0003f05270 */
[----:B------:R-:W0:Y:S01]  /*1f540*/  @!P0 S2R R3, SR_CgaCtaId ;  /* 0x0000000000038919 */ /* 0x000e220000008800 */
[----:B------:R-:W-:-:S04]  /*1f550*/  @!P0 MOV R0, 0x400 ;  /* 0x0000040000008802 */ /* 0x000fc80000000f00 */
[----:B0-----:R-:W-:-:S05]  /*1f560*/  @!P0 LEA R0, R3, R0, 0x18 ;  /* 0x0000000003008211 */ /* 0x001fca00078ec0ff */
[----:B------:R1:W-:Y:S01]  /*1f570*/  @!P0 STS.128 [R0+0x308d0], R24 ;  /* 0x0308d01800008388 */ /* 0x0003e20000000c00 */
[----:B------:R-:W-:Y:S06]  /*1f580*/  BAR.ARV 0x5, 0x180 ;  /* 0x0146000000007b1d */ /* 0x000fec0000002000 */
.L_x_5005:
        /* <DEDUP_REMOVED lines=8> */
[----:B------:R-:W-:Y:S01]  /*1f610*/  BSSY B8, `(.L_x_5013) ;  /* 0x00006f5000087945 */ /* 0x000fe20003800000 */
[----:B------:R-:W-:Y:S01]  /*1f620*/  IMAD.MOV.U32 R30, RZ, RZ, 0x1 ;  /* 0x00000001ff1e7424 */ /* 0x000fe200078e00ff */
[----:B------:R-:W1:Y:S01]  /*1f630*/  S2R R3, SR_TID.X ;  /* 0x0000000000037919 */ /* 0x000e620000002100 */
[----:B------:R-:W-:Y:S01]  /*1f640*/  IMAD.MOV.U32 R28, RZ, RZ, RZ ;  /* 0x000000ffff1c7224 */ /* 0x000fe200078e00ff */
[----:B------:R-:W-:Y:S01]  /*1f650*/  ULDC.64 UR38, c[0x0][0x198] ;  /* 0x0000660000267ab9 */ /* 0x000fe20000000a00 */
[----:B------:R-:W-:Y:S01]  /*1f660*/  IMAD.MOV.U32 R23, RZ, RZ, RZ ;  /* 0x000000ffff177224 */ /* 0x000fe200078e00ff */
[----:B------:R3:W-:Y:S01]  /*1f670*/  STL [R1+0x2ac], RZ ;  /* 0x0002acff01007387 */ /* 0x0007e20000100800 */
[----:B------:R-:W-:Y:S01]  /*1f680*/  IMAD.MOV.U32 R29, RZ, RZ, 0x1 ;  /* 0x00000001ff1d7424 */ /* 0x000fe200078e00ff */
[----:B------:R-:W-:Y:S01]  /*1f690*/  ULDC UR40, c[0x0][0xc] ;  /* 0x0000030000287ab9 */ /* 0x000fe20000000800 */
[C---:B-1----:R-:W-:Y:S01]  /*1f6a0*/  IMAD.SHL.U32 R33, R3.reuse, 0x8, RZ ;  /* 0x0000000803217824 */ /* 0x042fe200078e00ff */
[----:B------:R-:W-:-:S05]  /*1f6b0*/  LOP3.LUT R2, R3, 0x7f, RZ, 0xc0, !PT ;  /* 0x0000007f03027812 */ /* 0x000fca00078ec0ff */
[----:B------:R-:W-:Y:S01]  /*1f6c0*/  IMAD.SHL.U32 R37, R2, 0x8, RZ ;  /* 0x0000000802257824 */ /* 0x000fe200078e00ff */
[----:B------:R-:W-:Y:S02]  /*1f6d0*/  SHF.R.U32.HI R2, RZ, 0x3, R2 ;  /* 0x00000003ff027819 */ /* 0x000fe40000011602 */
[----:B--2---:R-:W-:Y:S02]  /*1f6e0*/  R2UR UR4, R0 ;  /* 0x00000000000472ca */ /* 0x004fe400000e0000 */
[C---:B------:R-:W-:Y:S02]  /*1f6f0*/  LOP3.LUT R0, R33.reuse, 0x1f8, RZ, 0xc0, !PT ;  /* 0x000001f821007812 */ /* 0x040fe400078ec0ff */
[----:B------:R-:W-:Y:S02]  /*1f700*/  LOP3.LUT R33, R33, 0x38, RZ, 0xc0, !PT ;  /* 0x0000003821217812 */ /* 0x000fe400078ec0ff */
[----:B------:R-:W-:Y:S02]  /*1f710*/  LOP3.LUT R0, R0, 0x38, R3, 0x78, !PT ;  /* 0x0000003800007812 */ /* 0x000fe400078e7803 */
[----:B------:R-:W-:-:S02]  /*1f720*/  LOP3.LUT R36, R33, 0x40, RZ, 0xfc, !PT ;  /* 0x0000004021247812 */ /* 0x000fc400078efcff */
[----:B------:R-:W-:Y:S01]  /*1f730*/  LOP3.LUT R37, R0, 0x200, R37, 0xf8, !PT ;  /* 0x0000020000257812 */ /* 0x000fe200078ef825 */
[----:B------:R-:W-:Y:S01]  /*1f740*/  IMAD.SHL.U32 R0, R3, 0x10, RZ ;  /* 0x0000001003007824 */ /* 0x000fe200078e00ff */
[----:B------:R-:W-:Y:S01]  /*1f750*/  LOP3.LUT R34, R33, 0x80, RZ, 0xfc, !PT ;  /* 0x0000008021227812 */ /* 0x000fe200078efcff */
[----:B------:R-:W-:-:S03]  /*1f760*/  ULOP3.LUT UR41, UR4, 0x2, URZ, 0xfc, !UPT ;  /* 0x0000000204297892 */ /* 0x000fc6000f8efc3f */
[----:B------:R-:W-:Y:S01]  /*1f770*/  UMOV UR4, 0x400 ;  /* 0x0000040000047882 */ /* 0x000fe20000000000 */
[----:B------:R-:W-:Y:S01]  /*1f780*/  LOP3.LUT R0, R2, 0x70, R0, 0xf8, !PT ;  /* 0x0000007002007812 */ /* 0x000fe200078ef800 */
[----:B0-----:R-:W-:-:S06]  /*1f790*/  ULEA UR4, UR5, UR4, 0x18 ;  /* 0x0000000405047291 */ /* 0x001fcc000f8ec03f */
[----:B------:R-:W-:-:S04]  /*1f7a0*/  IMAD.U32 R17, RZ, RZ, UR4 ;  /* 0x00000004ff117e24 */ /* 0x000fc8000f8e00ff */
[----:B------:R-:W-:-:S05]  /*1f7b0*/  IMAD R0, R37, 0x2, R17 ;  /* 0x0000000225007824 */ /* 0x000fca00078e0211 */
[----:B------:R3:W-:Y:S02]  /*1f7c0*/  STL [R1+0x280], R0 ;  /* 0x0002800001007387 */ /* 0x0007e40000100800 */
.L_x_5136:
[----:B------:R-:W-:Y:S05]  /*1f7d0*/  YIELD ;  /* 0x0000000000007946 */ /* 0x000fea0003800000 */
[----:B------:R-:W-:Y:S01]  /*1f7e0*/  ULDC.64 UR4, c[0x0][0xa28] ;  /* 0x00028a0000047ab9 */ /* 0x000fe20000000a00 */
[----:B0-----:R-:W-:Y:S01]  /*1f7f0*/  IMAD.MOV.U32 R12, RZ, RZ, RZ ;  /* 0x000000ffff0c7224 */ /* 0x001fe200078e00ff */
[----:B------:R-:W-:Y:S01]  /*1f800*/  ISETP.NE.U32.AND P0, PT, RZ, UR4, PT ;  /* 0x00000004ff007c0c */ /* 0x000fe2000bf05070 */
[----:B------:R-:W0:Y:S01]  /*1f810*/  LDC.64 R4, c[0x0][0xa00] ;  /* 0x00028000ff047b82 */ /* 0x000e220000000a00 */
[----:B------:R-:W-:Y:S02]  /*1f820*/  ULDC.64 UR6, c[0x0][0xa10] ;  /* 0x0002840000067ab9 */ /* 0x000fe40000000a00 */
[----:B------:R-:W-:Y:S01]  /*1f830*/  ISETP.NE.AND.EX P0, PT, RZ, UR5, PT, P0 ;  /* 0x00000005ff007c0c */ /* 0x000fe2000bf05300 */
[----:B------:R-:W-:-:S12]  /*1f840*/  ULDC.64 UR4, c[0x0][0xa18] ;  /* 0x0002860000047ab9 */ /* 0x000fd80000000a00 */
[----:B-1----:R-:W1:Y:S01]  /*1f850*/  @P0 LDC.64 R2, c[0x0][0xa28] ;  /* 0x00028a00ff020b82 */ /* 0x002e620000000a00 */
[----:B------:R-:W-:Y:S01]  /*1f860*/  ISETP.NE.U32.AND P1, PT, RZ, UR6, PT ;  /* 0x00000006ff007c0c */ /* 0x000fe2000bf25070 */
[----:B-1----:R-:W-:-:S05]  /*1f870*/  @P0 IMAD.WIDE R2, R27, 0x4, R2 ;  /* 0x000000041b020825 */ /* 0x002fca00078e0202 */
[----:B--2---:R1:W2:Y:S01]  /*1f880*/  @P0 LDG.E R12, desc[UR36][R2.64] ;  /* 0x00000024020c0981 */ /* 0x0042a2000c1e1900 */
[----:B------:R-:W-:Y:S01]  /*1f890*/  ISETP.NE.U32.AND P0, PT, RZ, UR4, PT ;  /* 0x00000004ff007c0c */ /* 0x000fe2000bf05070 */
[----:B------:R-:W-:Y:S01]  /*1f8a0*/  IMAD.MOV.U32 R35, RZ, RZ, RZ ;  /* 0x000000ffff237224 */ /* 0x000fe200078e00ff */
[----:B------:R-:W-:Y:S01]  /*1f8b0*/  ISETP.NE.AND.EX P1, PT, RZ, UR7, PT, P1 ;  /* 0x00000007ff007c0c */ /* 0x000fe2000bf25310 */
[----:B---3--:R-:W-:Y:S01]  /*1f8c0*/  IMAD.MOV.U32 R0, RZ, RZ, RZ ;  /* 0x000000ffff007224 */ /* 0x008fe200078e00ff */
        /* <DEDUP_REMOVED lines=25> */
[----:B----4-:R-:W-:Y:S05]  /*1fa60*/  @P2 BRA `(.L_x_5014) ;  /* 0x0000000000102947 */ /* 0x010fea0003800000 */
[----:B------:R-:W-:Y:S05]  /*1fa70*/  @!P0 BRA `(.L_x_5014) ;  /* 0x00000000000c8947 */ /* 0x000fea0003800000 */
[----:B------:R-:W2:Y:S04]  /*1fa80*/  LDG.E R6, desc[UR36][R4.64] ;  /* 0x0000002404067981 */ /* 0x000ea8000c1e1900 */
[----:B-----5:R-:W2:Y:S02]  /*1fa90*/  LDG.E R31, desc[UR36][R4.64+0x4] ;  /* 0x00000424041f7981 */ /* 0x020ea4000c1e1900 */
[----:B--2---:R-:W-:-:S07]  /*1faa0*/  IMAD.IADD R31, R31, 0x1, -R6 ;  /* 0x000000011f1f7824 */ /* 0x004fce00078e0a06 */
.L_x_5014:
        /* <DEDUP_REMOVED lines=13> */
.L_x_5015:
        /* <DEDUP_REMOVED lines=9> */
.L_x_5016:
[----:B-1----:R-:W2:Y:S01]  /*1fc10*/  @P1 LDG.E R5, desc[UR36][R2.64] ;  /* 0x0000002402051981 */ /* 0x002ea2000c1e1900 */
[----:B------:R-:W1:Y:S03]  /*1fc20*/  LDC R9, c[0x0][0x448] ;  /* 0x00011200ff097b82 */ /* 0x000e660000000800 */
[----:B------:R3:W2:Y:S01]  /*1fc30*/  @P1 LDG.E R4, desc[UR36][R2.64+0x4] ;  /* 0x0000042402041981 */ /* 0x0006a2000c1e1900 */
[----:B------:R-:W-:Y:S02]  /*1fc40*/  IMAD.SHL.U32 R25, R25, 0x80, RZ ;  /* 0x0000008019197824 */ /* 0x000fe400078e00ff */
[----:B-----5:R-:W-:Y:S02]  /*1fc50*/  IMAD.IADD R8, R8, 0x1, -R12 ;  /* 0x0000000108087824 */ /* 0x020fe400078e0a0c */
[----:B---3--:R-:W3:Y:S01]  /*1fc60*/  LDC.64 R2, c[0x0][0x9e0] ;  /* 0x00027800ff027b82 */ /* 0x008ee20000000a00 */
[----:B-1----:R-:W-:Y:S01]  /*1fc70*/  ISETP.NE.AND P2, PT, R9, 0x1, PT ;  /* 0x000000010900780c */ /* 0x002fe20003f45270 */
[----:B------:R-:W-:-:S12]  /*1fc80*/  VIADD R9, R25, 0x7f ;  /* 0x0000007f19097836 */ /* 0x000fd80000000000 */
[----:B------:R-:W1:Y:S01]  /*1fc90*/  @P2 LDC R10, c[0x0][0x44c] ;  /* 0x00011300ff0a2b82 */ /* 0x000e620000000800 */
[----:B---3--:R-:W-:-:S07]  /*1fca0*/  ISETP.GE.AND P3, PT, R3, 0x1, PT ;  /* 0x000000010300780c */ /* 0x008fce0003f66270 */
[----:B------:R-:W3:Y:S01]  /*1fcb0*/  @P2 LDC R11, c[0x0][0x450] ;  /* 0x00011400ff0b2b82 */ /* 0x000ee20000000800 */
[----:B--2---:R-:W-:Y:S02]  /*1fcc0*/  @P1 IMAD.IADD R7, R4, 0x1, -R5 ;  /* 0x0000000104071824 */ /* 0x004fe400078e0a05 */
[----:B-1----:R-:W-:-:S05]  /*1fcd0*/  @P2 IMAD.HI.U32 R4, R9, R10, RZ ;  /* 0x0000000a09042227 */ /* 0x002fca00078e00ff */
[----:B---3--:R-:W-:Y:S01]  /*1fce0*/  @P2 SHF.R.U32.HI R9, RZ, R11, R4 ;  /* 0x0000000bff092219 */ /* 0x008fe20000011604 */
[----:B------:R-:W-:-:S04]  /*1fcf0*/  IMAD.IADD R11, R8, 0x1, R7 ;  /* 0x00000001080b7824 */ /* 0x000fc800078e0207 */
[C---:B------:R-:W-:Y:S01]  /*1fd00*/  VIADD R4, R11.reuse, 0x5f ;  /* 0x0000005f0b047836 */ /* 0x040fe20000000000 */
[----:B------:R1:W-:Y:S01]  /*1fd10*/  STL [R1+0x284], R11 ;  /* 0x0002840b01007387 */ /* 0x0003e20000100800 */
[----:B------:R-:W-:Y:S02]  /*1fd20*/  IADD3 R18, R11, 0x1, -R31 ;  /* 0x000000010b127810 */ /* 0x000fe40007ffe81f */
[----:B------:R-:W-:-:S04]  /*1fd30*/  IMAD.HI R4, R4, 0x2aaaaaab, RZ ;  /* 0x2aaaaaab04047827 */ /* 0x000fc800078e02ff */
[----:B------:R-:W-:Y:S01]  /*1fd40*/  IMAD.IADD R9, R18, 0x1, R9 ;  /* 0x0000000112097824 */ /* 0x000fe200078e0209 */
[----:B------:R-:W-:-:S03]  /*1fd50*/  SHF.R.U32.HI R19, RZ, 0x1f, R4 ;  /* 0x0000001fff137819 */ /* 0x000fc60000011604 */
[----:B------:R-:W-:Y:S01]  /*1fd60*/  IMAD.IADD R2, R9, 0x1, R2 ;  /* 0x0000000109027824 */ /* 0x000fe200078e0202 */
[----:B------:R-:W-:Y:S01]  /*1fd70*/  LEA.HI.SX32 R19, R4, R19, 0x1c ;  /* 0x0000001304137211 */ /* 0x000fe200078fe2ff */
[----:B-1----:R-:W-:Y:S06]  /*1fd80*/  @!P3 BRA `(.L_x_5017) ;  /* 0x000000000048b947 */ /* 0x002fec0003800000 */
        /* <DEDUP_REMOVED lines=11> */
.L_x_5019:
[----:B------:R-:W-:-:S13]  /*1fe40*/  ISETP.NE.AND P0, PT, R3, 0x1, PT ;  /* 0x000000010300780c */ /* 0x000fda0003f05270 */
[----:B------:R-:W1:Y:S02]  /*1fe50*/  @P0 LDC.64 R4, c[0x0][0x9e8] ;  /* 0x00027a00ff040b82 */ /* 0x000e640000000a00 */
[----:B-1----:R-:W-:-:S05]  /*1fe60*/  @P0 IMAD.HI.U32 R4, R10, R4, RZ ;  /* 0x000000040a040227 */ /* 0x002fca00078e00ff */
[----:B------:R-:W-:-:S07]  /*1fe70*/  @P0 SHF.R.U32.HI R10, RZ, R5, R4 ;  /* 0x00000005ff0a0219 */ /* 0x000fce0000011604 */
.L_x_5020:
[----:B------:R-:W-:Y:S05]  /*1fe80*/  BSYNC B0 ;  /* 0x0000000000007941 */ /* 0x000fea0003800000 */
.L_x_5018:
[----:B------:R-:W-:-:S05]  /*1fe90*/  IMAD R5, R10, R3, R3 ;  /* 0x000000030a057224 */ /* 0x000fca00078e0203 */
[----:B------:R-:W-:-:S07]  /*1fea0*/  VIMNMX R2, R2, R5, PT ;  /* 0x0000000502027248 */ /* 0x000fce0003fe0100 */
.L_x_5017:
[----:B------:R-:W1:Y:S01]  /*1feb0*/  @P2 LDC R10, c[0x0][0x44c] ;  /* 0x00011300ff0a2b82 */ /* 0x000e620000000800 */
[----:B------:R-:W-:Y:S01]  /*1fec0*/  VIADD R2, R2, 0x5f ;  /* 0x0000005f02027836 */ /* 0x000fe20000000000 */
[----:B------:R-:W-:Y:S01]  /*1fed0*/  ULDC UR4, c[0x0][0x9dc] ;  /* 0x0002770000047ab9 */ /* 0x000fe20000000800 */
[----:B------:R-:W-:Y:S02]  /*1fee0*/  IMAD.MOV.U32 R4, RZ, RZ, R25 ;  /* 0x000000ffff047224 */ /* 0x000fe400078e0019 */
[----:B------:R-:W-:-:S03]  /*1fef0*/  IMAD.HI R2, R2, 0x2aaaaaab, RZ ;  /* 0x2aaaaaab02027827 */ /* 0x000fc600078e02ff */
[----:B------:R-:W2:Y:S01]  /*1ff00*/  @P2 LDC R5, c[0x0][0x450] ;  /* 0x00011400ff052b82 */ /* 0x000ea20000000800 */
[----:B------:R-:W-:Y:S02]  /*1ff10*/  IMAD.IADD R9, R11, 0x1, -R31 ;  /* 0x000000010b097824 */ /* 0x000fe400078e0a1f */
[----:B-1----:R-:W-:-:S05]  /*1ff20*/  @P2 IMAD.HI.U32 R10, R25, R10, RZ ;  /* 0x0000000a190a2227 */ /* 0x002fca00078e00ff */
[----:B--2---:R-:W-:Y:S02]  /*1ff30*/  @P2 SHF.R.U32.HI R4, RZ, R5, R10 ;  /* 0x00000005ff042219 */ /* 0x004fe4000001160a */
[----:B------:R-:W-:-:S03]  /*1ff40*/  SHF.R.U32.HI R5, RZ, 0x1f, R2 ;  /* 0x0000001fff057819 */ /* 0x000fc60000011602 */
[----:B------:R-:W-:Y:S01]  /*1ff50*/  IMAD.IADD R10, R9, 0x1, R4 ;  /* 0x00000001090a7824 */ /* 0x000fe200078e0204 */
[----:B------:R-:W-:-:S04]  /*1ff60*/  LEA.HI.SX32 R2, R2, R5, 0x1c ;  /* 0x0000000502027211 */ /* 0x000fc800078fe2ff */
[----:B------:R-:W-:Y:S01]  /*1ff70*/  VIMNMX R11, R19, R2, PT ;  /* 0x00000002130b7248 */ /* 0x000fe20003fe0100 */
        /* <DEDUP_REMOVED lines=12> */
.L_x_5023:
[----:B------:R-:W-:-:S13]  /*20040*/  ISETP.NE.AND P0, PT, R3, 0x1, PT ;  /* 0x000000010300780c */ /* 0x000fda0003f05270 */
[----:B------:R-:W1:Y:S02]  /*20050*/  @P0 LDC.64 R4, c[0x0][0x9e8] ;  /* 0x00027a00ff040b82 */ /* 0x000e640000000a00 */
[----:B-1----:R-:W-:-:S05]  /*20060*/  @P0 IMAD.HI.U32 R4, R10, R4, RZ ;  /* 0x000000040a040227 */ /* 0x002fca00078e00ff */
[----:B------:R-:W-:-:S07]  /*20070*/  @P0 SHF.R.U32.HI R10, RZ, R5, R4 ;  /* 0x00000005ff0a0219 */ /* 0x000fce0000011604 */
.L_x_5024:
[----:B------:R-:W-:Y:S05]  /*20080*/  BSYNC B0 ;  /* 0x0000000000007941 */ /* 0x000fea0003800000 */
.L_x_5022:
[----:B------:R-:W-:-:S05]  /*20090*/  IMAD R3, R10, R3, RZ ;  /* 0x000000030a037224 */ /* 0x000fca00078e02ff */
[----:B------:R-:W-:-:S07]  /*200a0*/  VIMNMX R2, R2, R3, !PT ;  /* 0x0000000302027248 */ /* 0x000fce0007fe0100 */
.L_x_5021:
[----:B------:R-:W-:Y:S01]  /*200b0*/  IMAD.HI R2, R2, 0x2aaaaaab, RZ ;  /* 0x2aaaaaab02027827 */ /* 0x000fe200078e02ff */
[----:B------:R-:W-:Y:S01]  /*200c0*/  BSSY B0, `(.L_x_5025) ;  /* 0x0000026000007945 */ /* 0x000fe20003800000 */
        /* <DEDUP_REMOVED lines=8> */
[----:B------:R-:W-:Y:S01]  /*20150*/  ISETP.NE.AND P0, PT, R6, RZ, PT ;  /* 0x000000ff0600720c */ /* 0x000fe20003f05270 */
[----:B------:R-:W-:-:S03]  /*20160*/  ULDC UR4, c[0x0][0x9f0] ;  /* 0x00027c0000047ab9 */ /* 0x000fc60000000800 */
[----:B------:R-:W-:-:S04]  /*20170*/  SEL R5, R6, UR4, P0 ;  /* 0x0000000406057c07 */ /* 0x000fc80008000000 */
[----:B------:R-:W-:Y:S02]  /*20180*/  IABS R13, R5 ;  /* 0x00000005000d7213 */ /* 0x000fe40000000000 */
[----:B0-----:R-:W-:Y:S02]  /*20190*/  IADD3 R12, R5, -0x1, R11 ;  /* 0xffffffff050c7810 */ /* 0x001fe40007ffe00b */
        /* <DEDUP_REMOVED lines=24> */
.L_x_5026:
[----:B------:R-:W-:Y:S05]  /*20320*/  BSYNC B0 ;  /* 0x0000000000007941 */ /* 0x000fea0003800000 */
.L_x_5025:
[-C--:B------:R-:W-:Y:S01]  /*20330*/  IMAD R3, R10, R14.reuse, R4 ;  /* 0x0000000e0a037224 */ /* 0x080fe200078e0204 */
        /* <DEDUP_REMOVED lines=20> */
[----:B------:R-:W1:Y:S02]  /*20480*/  S2R R3, SR_TID.X ;  /* 0x0000000000037919 */ /* 0x000e640000002100 */
[----:B-1----:R-:W-:-:S04]  /*20490*/  SHF.R.U32.HI R3, RZ, 0x5, R3 ;  /* 0x00000005ff037819 */ /* 0x002fc80000011603 */
[----:B------:R-:W-:-:S05]  /*204a0*/  LOP3.LUT R3, R3, 0x3, RZ, 0xc0, !PT ;  /* 0x0000000303037812 */ /* 0x000fca00078ec0ff */
[----:B------:R1:W2:Y:S02]  /*204b0*/  SHFL.IDX PT, R14, R3, RZ, 0x1f ;  /* 0x00001fff030e7589 */ /* 0x0002a400000e0000 */
.L_x_5185:
[----:B--2---:R-:W-:Y:S02]  /*204c0*/  ISETP.NE.AND P0, PT, R14, RZ, PT ;  /* 0x000000ff0e00720c */ /* 0x004fe40003f05270 */
[----:B------:R-:W-:-:S11]  /*204d0*/  PLOP3.LUT P6, PT, PT, PT, PT, 0x8, 0x0 ;  /* 0x000000000000781c */ /* 0x000fd60003fce170 */
[----:B------:R-:W-:Y:S05]  /*204e0*/  @P0 BRA `(.L_x_5030) ;  /* 0x00000000000c0947 */ /* 0x000fea0003800000 */
[----:B------:R-:W-:-:S03]  /*204f0*/  UMOV UR4, 0xffffffff ;  /* 0xffffffff00047882 */ /* 0x000fc60000000000 */
[----:B------:R-:W-:Y:S05]  /*20500*/  BRA.DIV UR4, `(.L_x_5031) ;  /* 0x0000007204787947 */ /* 0x000fea000b800000 */
[----:B------:R-:W-:-:S13]  /*20510*/  ELECT P6, URZ, PT ;  /* 0x00000000003f782f */ /* 0x000fda00038c0000 */
.L_x_5030:
[----:B-1----:R-:W2:Y:S01]  /*20520*/  LDL R3, [R1+0x2ac] ;  /* 0x0002ac0001037983 */ /* 0x002ea20000100800 */
[----:B------:R-:W-:Y:S01]  /*20530*/  BSSY B1, `(.L_x_5032) ;  /* 0x0000008000017945 */ /* 0x000fe20003800000 */
[----:B--2---:R-:W-:-:S05]  /*20540*/  VIADD R3, R3, 0x1 ;  /* 0x0000000103037836 */ /* 0x004fca0000000000 */
[----:B------:R-:W-:-:S04]  /*20550*/  LEA.HI R7, R3, R3, RZ, 0x1 ;  /* 0x0000000303077211 */ /* 0x000fc800078f08ff */
[----:B------:R-:W-:-:S05]  /*20560*/  LOP3.LUT R8, R7, 0xfffffffe, RZ, 0xc0, !PT ;  /* 0xfffffffe07087812 */ /* 0x000fca00078ec0ff */
[----:B------:R-:W-:-:S05]  /*20570*/  IMAD.IADD R8, R3, 0x1, -R8 ;  /* 0x0000000103087824 */ /* 0x000fca00078e0a08 */
[----:B------:R-:W-:-:S04]  /*20580*/  SHF.L.U32 R8, R8, 0x1f, RZ ;  /* 0x0000001f08087819 */ /* 0x000fc800000006ff */
[----:B------:R-:W1:Y:S02]  /*20590*/  SYNCS.PHASECHK.TRANS64.TRYWAIT P0, [R17+URZ+0x30820], R8 ;  /* 0x03082008110075a7 */ /* 0x000e64000800017f */
[----:B-1----:R-:W-:Y:S05]  /*205a0*/  @!P0 BRA `(.L_x_5033) ;  /* 0x0000007000708947 */ /* 0x002fea0003800000 */
.L_x_5188:
[----:B------:R-:W-:Y:S05]  /*205b0*/  BSYNC B1 ;  /* 0x0000000000017941 */ /* 0x000fea0003800000 */
.L_x_5032:
[----:B------:R-:W-:Y:S04]  /*205c0*/  BSSY B1, `(.L_x_5034) ;  /* 0x000008b000017945 */ /* 0x000fe80003800000 */
[----:B------:R-:W-:Y:S05]  /*205d0*/  @!P6 BRA `(.L_x_5035) ;  /* 0x000000080024e947 */ /* 0x000fea0003800000 */
[----:B0-----:R-:W-:Y:S01]  /*205e0*/  IMAD R12, R28, 0x8, R17 ;  /* 0x000000081c0c7824 */ /* 0x001fe200078e0211 */
[----:B------:R-:W-:Y:S01]  /*205f0*/  SHF.L.U32 R11, R30, 0x1f, RZ ;  /* 0x0000001f1e0b7819 */ /* 0x000fe200000006ff */
[----:B------:R-:W0:Y:S01]  /*20600*/  S2R R3, SR_TID.X ;  /* 0x0000000000037919 */ /* 0x000e220000002100 */
[----:B------:R-:W-:Y:S02]  /*20610*/  BSSY B2, `(.L_x_5036) ;  /* 0x0000005000027945 */ /* 0x000fe40003800000 */
[----:B------:R-:W2:Y:S01]  /*20620*/  SYNCS.PHASECHK.TRANS64.TRYWAIT P0, [R12+URZ+0x308a0], R11 ;  /* 0x0308a00b0c0075a7 */ /* 0x000ea2000800017f */
[----:B0-----:R-:W-:-:S04]  /*20630*/  LOP3.LUT R3, R3, 0x7f, RZ, 0xc0, !PT ;  /* 0x0000007f03037812 */ /* 0x001fc800078ec0ff */
[----:B------:R-:W-:Y:S01]  /*20640*/  ISETP.NE.AND P1, PT, R3, RZ, PT ;  /* 0x000000ff0300720c */ /* 0x000fe20003f25270 */
[----:B--2---:R-:W-:-:S12]  /*20650*/  @!P0 BRA `(.L_x_5037) ;  /* 0x0000007000588947 */ /* 0x004fd80003800000 */
.L_x_5189:
[----:B------:R-:W-:Y:S05]  /*20660*/  BSYNC B2 ;  /* 0x0000000000027941 */ /* 0x000fea0003800000 */
.L_x_5036:
[----:B------:R-:W-:Y:S04]  /*20670*/  BSSY B2, `(.L_x_5038) ;  /* 0x0000009000027945 */ /* 0x000fe80003800000 */
[----:B------:R-:W-:Y:S05]  /*20680*/  @P1 BRA `(.L_x_5039) ;  /* 0x00000000001c1947 */ /* 0x000fea0003800000 */
[----:B------:R-:W2:Y:S02]  /*20690*/  S2R R3, SR_TID.X ;  /* 0x0000000000037919 */ /* 0x000ea40000002100 */
[----:B--2---:R-:W-:Y:S01]  /*206a0*/  LOP3.LUT R7, R3, 0x1f, RZ, 0xc0, !PT ;  /* 0x0000001f03077812 */ /* 0x004fe200078ec0ff */
[----:B------:R-:W-:-:S03]  /*206b0*/  IMAD.MOV.U32 R3, RZ, RZ, 0x9000 ;  /* 0x00009000ff037424 */ /* 0x000fc600078e00ff */
[----:B------:R-:W-:Y:S01]  /*206c0*/  ISETP.NE.AND P0, PT, R7, RZ, PT ;  /* 0x000000ff0700720c */ /* 0x000fe20003f05270 */
[----:B------:R2:W-:-:S12]  /*206d0*/  SYNCS.ARRIVE.TRANS64 RZ, [R12+URZ+0x30890], R3 ;  /* 0x030890030cff79a7 */ /* 0x0005d8000800003f */
[----:B--2---:R-:W-:Y:S05]  /*206e0*/  @!P0 BRA `(.L_x_5039) ;  /* 0x0000000000048947 */ /* 0x004fea0003800000 */
[----:B------:R-:W-:Y:S01]  /*206f0*/  BPT.TRAP 0x1 ;  /* 0x000000040000795c */ /* 0x000fe20000300000 */
.L_x_5039:
[----:B------:R-:W-:Y:S05]  /*20700*/  BSYNC B2 ;  /* 0x0000000000027941 */ /* 0x000fea0003800000 */
.L_x_5038:
[----:B------:R-:W-:Y:S01]  /*20710*/  IMAD.MOV.U32 R22, RZ, RZ, RZ ;  /* 0x000000ffff167224 */ /* 0x000fe200078e00ff */
[----:B------:R-:W-:Y:S01]  /*20720*/  UIADD3 UR4, UP0, UR38, 0x570, URZ ;  /* 0x0000057026047890 */ /* 0x000fe2000ff1e03f */
[----:B------:R-:W-:Y:S01]  /*20730*/  IMAD R7, R2, 0x60, R0 ;  /* 0x0000006002077824 */ /* 0x000fe200078e0200 */
[----:B------:R-:W-:Y:S01]  /*20740*/  PLOP3.LUT P0, PT, PT, PT, PT, 0x80, 0x0 ;  /* 0x000000000000781c */ /* 0x000fe20003f0f070 */
[----:B-1----:R-:W-:Y:S01]  /*20750*/  IMAD R8, R28, 0x9000, R17 ;  /* 0x000090001c087824 */ /* 0x002fe200078e0211 */
[----:B------:R-:W-:Y:S01]  /*20760*/  R2UR UR10, R22 ;  /* 0x00000000160a72ca */ /* 0x000fe200000e0000 */
[----:B------:R-:W-:Y:S01]  /*20770*/  VIADD R7, R7, 0xffffffa0 ;  /* 0xffffffa007077836 */ /* 0x000fe20000000000 */
[----:B------:R-:W-:Y:S01]  /*20780*/  UIADD3.X UR5, URZ, UR39, URZ, UP0, !UPT ;  /* 0x000000273f057290 */ /* 0x000fe200087fe43f */
[----:B------:R-:W-:Y:S01]  /*20790*/  VIADD R3, R12, 0x30890 ;  /* 0x000308900c037836 */ /* 0x000fe20000000000 */
[----:B------:R-:W-:Y:S01]  /*207a0*/  UMOV UR6, 0x0 ;  /* 0x0000000000067882 */ /* 0x000fe20000000000 */
[----:B------:R-:W-:Y:S01]  /*207b0*/  VIADD R13, R8, 0x1e400 ;  /* 0x0001e400080d7836 */ /* 0x000fe20000000000 */
[----:B------:R-:W-:-:S09]  /*207c0*/  UMOV UR7, 0x12f00000 ;  /* 0x12f0000000077882 */ /* 0x000fd20000000000 */
.L_x_5040:
        /* <DEDUP_REMOVED lines=16> */
.L_x_5041:
        /* <DEDUP_REMOVED lines=16> */
.L_x_5042:
        /* <DEDUP_REMOVED lines=13> */
.L_x_5190:
[----:B------:R-:W-:Y:S05]  /*20aa0*/  BSYNC B2 ;  /* 0x0000000000027941 */ /* 0x000fea0003800000 */
.L_x_5043:
[----:B------:R-:W-:Y:S01]  /*20ab0*/  BSSY B2, `(.L_x_5045) ;  /* 0x000000b000027945 */ /* 0x000fe20003800000 */
[----:B------:R-:W-:Y:S02]  /*20ac0*/  IMAD.MOV.U32 R14, RZ, RZ, 0x0 ;  /* 0x00000000ff0e7424 */ /* 0x000fe400078e00ff */
[----:B------:R-:W-:Y:S01]  /*20ad0*/  IMAD.MOV.U32 R15, RZ, RZ, 0x12f00000 ;  /* 0x12f00000ff0f7424 */ /* 0x000fe200078e00ff */
[----:B------:R-:W-:Y:S06]  /*20ae0*/  @P1 BRA `(.L_x_5046) ;  /* 0x00000000001c1947 */ /* 0x000fec0003800000 */
[----:B------:R-:W2:Y:S02]  /*20af0*/  S2R R3, SR_TID.X ;  /* 0x0000000000037919 */ /* 0x000ea40000002100 */
[----:B--2---:R-:W-:Y:S01]  /*20b00*/  LOP3.LUT R13, R3, 0x1f, RZ, 0xc0, !PT ;  /* 0x0000001f030d7812 */ /* 0x004fe200078ec0ff */
[----:B------:R-:W-:-:S03]  /*20b10*/  IMAD.MOV.U32 R3, RZ, RZ, 0x9000 ;  /* 0x00009000ff037424 */ /* 0x000fc600078e00ff */
[----:B------:R-:W-:Y:S01]  /*20b20*/  ISETP.NE.AND P0, PT, R13, RZ, PT ;  /* 0x000000ff0d00720c */ /* 0x000fe20003f05270 */
[----:B------:R2:W-:-:S12]  /*20b30*/  SYNCS.ARRIVE.TRANS64 RZ, [R12+URZ+0x308b0], R3 ;  /* 0x0308b0030cff79a7 */ /* 0x0005d8000800003f */
[----:B--2---:R-:W-:Y:S05]  /*20b40*/  @!P0 BRA `(.L_x_5046) ;  /* 0x0000000000048947 */ /* 0x004fea0003800000 */
[----:B------:R-:W-:Y:S01]  /*20b50*/  BPT.TRAP 0x1 ;  /* 0x000000040000795c */ /* 0x000fe20000300000 */
.L_x_5046:
[----:B------:R-:W-:Y:S05]  /*20b60*/  BSYNC B2 ;  /* 0x0000000000027941 */ /* 0x000fea0003800000 */
.L_x_5045:
        /* <DEDUP_REMOVED lines=8> */
.L_x_5047:
        /* <DEDUP_REMOVED lines=15> */
.L_x_5048:
        /* <DEDUP_REMOVED lines=15> */
.L_x_5049:
        /* <DEDUP_REMOVED lines=10> */
.L_x_5035:
[----:B------:R-:W-:Y:S05]  /*20e70*/  BSYNC B1 ;  /* 0x0000000000017941 */ /* 0x000fea0003800000 */
.L_x_5034:
        /* <DEDUP_REMOVED lines=9> */
.L_x_5066:
        /* <DEDUP_REMOVED lines=11> */
.L_x_5191:
[----:B------:R-:W-:Y:S05]  /*20fc0*/  BSYNC B2 ;  /* 0x0000000000027941 */ /* 0x000fea0003800000 */
.L_x_5052:
        /* <DEDUP_REMOVED lines=9> */
.L_x_5055:
[----:B------:R-:W-:Y:S05]  /*21060*/  BSYNC B2 ;  /* 0x0000000000027941 */ /* 0x000fea0003800000 */
.L_x_5054:
        /* <DEDUP_REMOVED lines=11> */
.L_x_5056:
        /* <DEDUP_REMOVED lines=16> */
.L_x_5057:
        /* <DEDUP_REMOVED lines=16> */
.L_x_5058:
        /* <DEDUP_REMOVED lines=13> */
.L_x_5192:
[----:B------:R-:W-:Y:S05]  /*213f0*/  BSYNC B2 ;  /* 0x0000000000027941 */ /* 0x000fea0003800000 */
.L_x_5059:
[----:B------:R-:W-:Y:S01]  /*21400*/  BSSY B2, `(.L_x_5061) ;  /* 0x000000b000027945 */ /* 0x000fe20003800000 */
[----:B------:R-:W-:Y:S02]  /*21410*/  IMAD.MOV.U32 R2, RZ, RZ, 0x0 ;  /* 0x00000000ff027424 */ /* 0x000fe400078e00ff */
[----:B01----:R-:W-:Y:S01]  /*21420*/  IMAD.MOV.U32 R3, RZ, RZ, 0x12f00000 ;  /* 0x12f00000ff037424 */ /* 0x003fe200078e00ff */
[----:B------:R-:W-:Y:S06]  /*21430*/  @P2 BRA `(.L_x_5062) ;  /* 0x00000000001c2947 */ /* 0x000fec0003800000 */
[----:B------:R-:W0:Y:S02]  /*21440*/  S2R R13, SR_TID.X ;  /* 0x00000000000d7919 */ /* 0x000e240000002100 */
[----:B0-----:R-:W-:Y:S01]  /*21450*/  LOP3.LUT R21, R13, 0x1f, RZ, 0xc0, !PT ;  /* 0x0000001f0d157812 */ /* 0x001fe200078ec0ff */
[----:B------:R-:W-:-:S03]  /*21460*/  IMAD.MOV.U32 R13, RZ, RZ, 0x9000 ;  /* 0x00009000ff0d7424 */ /* 0x000fc600078e00ff */
[----:B------:R-:W-:Y:S01]  /*21470*/  ISETP.NE.AND P1, PT, R21, RZ, PT ;  /* 0x000000ff1500720c */ /* 0x000fe20003f25270 */
[----:B------:R0:W-:-:S12]  /*21480*/  SYNCS.ARRIVE.TRANS64 RZ, [R7+URZ+0x308b0], R13 ;  /* 0x0308b00d07ff79a7 */ /* 0x0001d8000800003f */
[----:B0-----:R-:W-:Y:S05]  /*21490*/  @!P1 BRA `(.L_x_5062) ;  /* 0x0000000000049947 */ /* 0x001fea0003800000 */
[----:B------:R-:W-:Y:S01]  /*214a0*/  BPT.TRAP 0x1 ;  /* 0x000000040000795c */ /* 0x000fe20000300000 */
.L_x_5062:
[----:B------:R-:W-:Y:S05]  /*214b0*/  BSYNC B2 ;  /* 0x0000000000027941 */ /* 0x000fea0003800000 */
.L_x_5061:
        /* <DEDUP_REMOVED lines=8> */
.L_x_5063:
        /* <DEDUP_REMOVED lines=15> */
.L_x_5064:
        /* <DEDUP_REMOVED lines=15> */
.L_x_5065:
        /* <DEDUP_REMOVED lines=10> */
.L_x_5051:
[----:B------:R-:W-:Y:S05]  /*217c0*/  BSYNC B1 ;  /* 0x0000000000017941 */ /* 0x000fea0003800000 */
.L_x_5050:
        /* <DEDUP_REMOVED lines=8> */
.L_x_5028:
[----:B------:R-:W-:Y:S05]  /*21850*/  BSYNC B0 ;  /* 0x0000000000007941 */ /* 0x000fea0003800000 */
.L_x_5027:
[----:B------:R-:W1:Y:S01]  /*21860*/  LDC R0, c[0x0][0x448] ;  /* 0x00011200ff007b82 */ /* 0x000e620000000800 */
[----:B------:R-:W-:Y:S01]  /*21870*/  VIADD R5, R25, 0x7f ;  /* 0x0000007f19057836 */ /* 0x000fe20000000000 */
[----:B------:R-:W-:Y:S06]  /*21880*/  @!P0 WARPSYNC.ALL ;  /* 0x0000000000008948 */ /* 0x000fec0003800000 */
[----:B------:R-:W2:Y:S08]  /*21890*/  LDC.64 R2, c[0x0][0x9e0] ;  /* 0x00027800ff027b82 */ /* 0x000eb00000000a00 */
[----:B------:R-:W-:Y:S01]  /*218a0*/  @!P0 BAR.SYNC.DEFER_BLOCKING 0xc, 0x180 ;  /* 0x0306000000008b1d */ /* 0x000fe20000010000 */
[----:B-1----:R-:W-:-:S02]  /*218b0*/  ISETP.NE.AND P1, PT, R0, 0x1, PT ;  /* 0x000000010000780c */ /* 0x002fc40003f25270 */
[----:B--2---:R-:W-:-:S11]  /*218c0*/  ISETP.GE.AND P2, PT, R3, 0x1, PT ;  /* 0x000000010300780c */ /* 0x004fd60003f46270 */
[----:B------:R-:W1:Y:S08]  /*218d0*/  @P1 LDC R4, c[0x0][0x44c] ;  /* 0x00011300ff041b82 */ /* 0x000e700000000800 */
[----:B------:R-:W2:Y:S01]  /*218e0*/  @P1 LDC R0, c[0x0][0x450] ;  /* 0x00011400ff001b82 */ /* 0x000ea20000000800 */
[----:B-1----:R-:W-:-:S05]  /*218f0*/  @P1 IMAD.HI.U32 R7, R5, R4, RZ ;  /* 0x0000000405071227 */ /* 0x002fca00078e00ff */
[----:B--2---:R-:W-:-:S05]  /*21900*/  @P1 SHF.R.U32.HI R5, RZ, R0, R7 ;  /* 0x00000000ff051219 */ /* 0x004fca0000011607 */
        /* <DEDUP_REMOVED lines=14> */
.L_x_5069:
[----:B------:R-:W-:-:S13]  /*219f0*/  ISETP.NE.AND P0, PT, R3, 0x1, PT ;  /* 0x000000010300780c */ /* 0x000fda0003f05270 */
[----:B------:R-:W1:Y:S02]  /*21a00*/  @P0 LDC.64 R4, c[0x0][0x9e8] ;  /* 0x00027a00ff040b82 */ /* 0x000e640000000a00 */
[----:B-1----:R-:W-:-:S05]  /*21a10*/  @P0 IMAD.HI.U32 R4, R0, R4, RZ ;  /* 0x0000000400040227 */ /* 0x002fca00078e00ff */
[----:B------:R-:W-:-:S07]  /*21a20*/  @P0 SHF.R.U32.HI R0, RZ, R5, R4 ;  /* 0x00000005ff000219 */ /* 0x000fce0000011604 */
.L_x_5070:
[----:B------:R-:W-:Y:S05]  /*21a30*/  BSYNC B0 ;  /* 0x0000000000007941 */ /* 0x000fea0003800000 */
.L_x_5068:
[----:B------:R-:W-:-:S05]  /*21a40*/  IMAD R5, R0, R3, R3 ;  /* 0x0000000300057224 */ /* 0x000fca00078e0203 */
[----:B------:R-:W-:-:S07]  /*21a50*/  VIMNMX R2, R2, R5, PT ;  /* 0x0000000502027248 */ /* 0x000fce0003fe0100 */
.L_x_5067:
[----:B------:R-:W1:Y:S01]  /*21a60*/  @P1 LDC R0, c[0x0][0x44c] ;  /* 0x00011300ff001b82 */ /* 0x000e620000000800 */
[----:B------:R-:W-:Y:S01]  /*21a70*/  VIADD R2, R2, 0x5f ;  /* 0x0000005f02027836 */ /* 0x000fe20000000000 */
[----:B------:R-:W-:-:S03]  /*21a80*/  ULDC UR4, c[0x0][0x9dc] ;  /* 0x0002770000047ab9 */ /* 0x000fc60000000800 */
[----:B------:R-:W-:-:S03]  /*21a90*/  IMAD.HI R2, R2, 0x2aaaaaab, RZ ;  /* 0x2aaaaaab02027827 */ /* 0x000fc600078e02ff */
[----:B------:R-:W2:Y:S01]  /*21aa0*/  @P1 LDC R5, c[0x0][0x450] ;  /* 0x00011400ff051b82 */ /* 0x000ea20000000800 */
[----:B-1----:R-:W-:-:S04]  /*21ab0*/  @P1 IMAD.HI.U32 R4, R25, R0, RZ ;  /* 0x0000000019041227 */ /* 0x002fc800078e00ff */
[----:B------:R-:W-:Y:S01]  /*21ac0*/  IMAD.MOV.U32 R0, RZ, RZ, R25 ;  /* 0x000000ffff007224 */ /* 0x000fe200078e0019 */
[----:B--2---:R-:W-:Y:S02]  /*21ad0*/  @P1 SHF.R.U32.HI R0, RZ, R5, R4 ;  /* 0x00000005ff001219 */ /* 0x004fe40000011604 */
[----:B------:R-:W-:-:S03]  /*21ae0*/  SHF.R.U32.HI R5, RZ, 0x1f, R2 ;  /* 0x0000001fff057819 */ /* 0x000fc60000011602 */
[----:B------:R-:W-:Y:S01]  /*21af0*/  IMAD.IADD R9, R9, 0x1, R0 ;  /* 0x0000000109097824 */ /* 0x000fe200078e0200 */
[----:B------:R-:W-:-:S03]  /*21b00*/  LEA.HI.SX32 R2, R2, R5, 0x1c ;  /* 0x0000000502027211 */ /* 0x000fc600078fe2ff */
[----:B------:R-:W-:Y:S01]  /*21b10*/  VIADD R0, R9, -UR4 ;  /* 0x8000000409007c36 */ /* 0x000fe20008000000 */
[----:B------:R-:W-:Y:S01]  /*21b20*/  VIMNMX R19, R19, R2, PT ;  /* 0x0000000213137248 */ /* 0x000fe20003fe0100 */
        /* <DEDUP_REMOVED lines=11> */
.L_x_5073:
[----:B------:R-:W-:-:S13]  /*21be0*/  ISETP.NE.AND P0, PT, R3, 0x1, PT ;  /* 0x000000010300780c */ /* 0x000fda0003f05270 */
[----:B------:R-:W1:Y:S02]  /*21bf0*/  @P0 LDC.64 R4, c[0x0][0x9e8] ;  /* 0x00027a00ff040b82 */ /* 0x000e640000000a00 */
[----:B-1----:R-:W-:-:S05]  /*21c00*/  @P0 IMAD.HI.U32 R4, R9, R4, RZ ;  /* 0x0000000409040227 */ /* 0x002fca00078e00ff */
[----:B------:R-:W-:-:S07]  /*21c10*/  @P0 SHF.R.U32.HI R9, RZ, R5, R4 ;  /* 0x00000005ff090219 */ /* 0x000fce0000011604 */
.L_x_5074:
[----:B------:R-:W-:Y:S05]  /*21c20*/  BSYNC B0 ;  /* 0x0000000000007941 */ /* 0x000fea0003800000 */
.L_x_5072:
[----:B------:R-:W-:-:S05]  /*21c30*/  IMAD R3, R9, R3, RZ ;  /* 0x0000000309037224 */ /* 0x000fca00078e02ff */
[----:B------:R-:W-:-:S07]  /*21c40*/  VIMNMX R0, R0, R3, !PT ;  /* 0x0000000300007248 */ /* 0x000fce0007fe0100 */
.L_x_5071:
[----:B------:R-:W-:Y:S01]  /*21c50*/  ISETP.NE.AND P1, PT, R6, RZ, PT ;  /* 0x000000ff0600720c */ /* 0x000fe20003f25270 */
[----:B------:R-:W-:Y:S01]  /*21c60*/  IMAD.HI R0, R0, 0x2aaaaaab, RZ ;  /* 0x2aaaaaab00007827 */ /* 0x000fe200078e02ff */
[----:B------:R-:W-:Y:S04]  /*21c70*/  BSSY B0, `(.L_x_5075) ;  /* 0x0000023000007945 */ /* 0x000fe80003800000 */
[----:B------:R-:W-:-:S04]  /*21c80*/  SHF.R.U32.HI R3, RZ, 0x1f, R0 ;  /* 0x0000001fff037819 */ /* 0x000fc80000011600 */
[----:B------:R-:W-:Y:S01]  /*21c90*/  LEA.HI.SX32 R0, R0, R3, 0x1c ;  /* 0x0000000300007211 */ /* 0x000fe200078fe2ff */
[----:B------:R-:W-:Y:S02]  /*21ca0*/  IMAD.MOV.U32 R3, RZ, RZ, RZ ;  /* 0x000000ffff037224 */ /* 0x000fe400078e00ff */
[----:B------:R-:W1:Y:S01]  /*21cb0*/  @!P1 LDC R6, c[0x0][0x9f0] ;  /* 0x00027c00ff069b82 */ /* 0x000e620000000800 */
[----:B------:R-:W-:-:S04]  /*21cc0*/  VIMNMX R0, RZ, R0, !PT ;  /* 0x00000000ff007248 */ /* 0x000fc80007fe0100 */
[----:B------:R-:W-:-:S13]  /*21cd0*/  ISETP.GT.AND P0, PT, R19, R0, PT ;  /* 0x000000001300720c */ /* 0x000fda0003f04270 */
[----:B------:R-:W-:Y:S05]  /*21ce0*/  @!P0 BRA `(.L_x_5076) ;  /* 0x00000000006c8947 */ /* 0x000fea0003800000 */
[-C--:B-1----:R-:W-:Y:S01]  /*21cf0*/  IABS R4, R6.reuse ;  /* 0x0000000600047213 */ /* 0x082fe20000000000 */
[----:B------:R-:W-:Y:S01]  /*21d00*/  IMAD.MOV.U32 R2, RZ, RZ, RZ ;  /* 0x000000ffff027224 */ /* 0x000fe200078e00ff */
[----:B------:R-:W-:Y:S02]  /*21d10*/  IABS R8, R6 ;  /* 0x0000000600087213 */ /* 0x000fe40000000000 */
[----:B------:R-:W1:Y:S08]  /*21d20*/  I2F.RP R5, R4 ;  /* 0x0000000400057306 */ /* 0x000e700000209400 */
[----:B-1----:R-:W1:Y:S02]  /*21d30*/  MUFU.RCP R5, R5 ;  /* 0x0000000500057308 */ /* 0x002e640000001000 */
[----:B-1----:R-:W-:-:S06]  /*21d40*/  VIADD R7, R5, 0xffffffe ;  /* 0x0ffffffe05077836 */ /* 0x002fcc0000000000 */
[----:B------:R1:W2:Y:S02]  /*21d50*/  F2I.FTZ.U32.TRUNC.NTZ R3, R7 ;  /* 0x0000000700037305 */ /* 0x0002a4000021f000 */
[----:B-1----:R-:W-:Y:S02]  /*21d60*/  IMAD.MOV R7, RZ, RZ, -R8 ;  /* 0x000000ffff077224 */ /* 0x002fe400078e0a08 */
[----:B--2---:R-:W-:-:S04]  /*21d70*/  IMAD.MOV R9, RZ, RZ, -R3 ;  /* 0x000000ffff097224 */ /* 0x004fc800078e0a03 */
        /* <DEDUP_REMOVED lines=18> */
.L_x_5076:
[----:B------:R-:W-:Y:S05]  /*21ea0*/  BSYNC B0 ;  /* 0x0000000000007941 */ /* 0x000fea0003800000 */
.L_x_5075:
[-C--:B------:R-:W-:Y:S01]  /*21eb0*/  IMAD R0, R10, R3.reuse, R0 ;  /* 0x000000030a007224 */ /* 0x080fe200078e0200 */
        /* <DEDUP_REMOVED lines=19> */
[----:B------:R-:W3:Y:S01]  /*21ff0*/  POPC R7, R4 ;  /* 0x0000000400077309 */ /* 0x000ee20000000000 */
[----:B--2---:R-:W3:Y:S02]  /*22000*/  SHFL.IDX PT, R0, R3, R0, 0x1f ;  /* 0x00001f0003007589 */ /* 0x004ee400000e0000 */
[----:B---3--:R-:W-:Y:S01]  /*22010*/  IADD3 R24, R0, UR40, R7 ;  /* 0x0000002800187c10 */ /* 0x008fe2000fffe007 */
[----:B------:R-:W-:Y:S06]  /*22020*/  BRA `(.L_x_5079) ;  /* 0x00000034003c7947 */ /* 0x000fec0003800000 */
.L_x_5078:
        /* <DEDUP_REMOVED lines=11> */
[----:B-1----:R-:W-:Y:S02]  /*220e0*/  IMAD.U32 R6, RZ, RZ, UR8 ;  /* 0x00000008ff067e24 */ /* 0x002fe4000f8e00ff */
[----:B------:R-:W-:-:S02]  /*220f0*/  IMAD.U32 R7, RZ, RZ, UR9 ;  /* 0x00000009ff077e24 */ /* 0x000fc4000f8e00ff */
[----:B------:R-:W-:Y:S02]  /*22100*/  IMAD.U32 R10, RZ, RZ, UR4 ;  /* 0x00000004ff0a7e24 */ /* 0x000fe4000f8e00ff */
[----:B------:R-:W-:Y:S02]  /*22110*/  IMAD.U32 R11, RZ, RZ, UR5 ;  /* 0x00000005ff0b7e24 */ /* 0x000fe4000f8e00ff */
[----:B------:R-:W-:Y:S02]  /*22120*/  IMAD.MOV.U32 R8, RZ, RZ, 0x70 ;  /* 0x00000070ff087424 */ /* 0x000fe400078e00ff */
[----:B0-----:R-:W-:Y:S02]  /*22130*/  IMAD.MOV.U32 R12, RZ, RZ, 0x1 ;  /* 0x00000001ff0c7424 */ /* 0x001fe400078e00ff */
[----:B------:R-:W-:-:S07]  /*22140*/  IMAD.MOV.U32 R13, RZ, RZ, RZ ;  /* 0x000000ffff0d7224 */ /* 0x000fce00078e00ff */
[----:B------:R-:W-:-:S07]  /*22150*/  LEPC R20, `(.L_x_5081) ;  /* 0x000000001014794e */ /* 0x000fce0000000000 */
[----:B--2---:R-:W-:Y:S05]  /*22160*/  CALL.ABS.NOINC R2 ;  /* 0x0000000002007343 */ /* 0x004fea0003c00000 */
.L_x_5081:
[----:B------:R-:W-:Y:S05]  /*22170*/  BSYNC B6 ;  /* 0x0000000000067941 */ /* 0x000fea0003800000 */
.L_x_5080:
        /* <DEDUP_REMOVED lines=11> */
[----:B-1----:R-:W-:Y:S02]  /*22230*/  IMAD.U32 R6, RZ, RZ, UR8 ;  /* 0x00000008ff067e24 */ /* 0x002fe4000f8e00ff */
[----:B------:R-:W-:-:S02]  /*22240*/  IMAD.U32 R7, RZ, RZ, UR9 ;  /* 0x00000009ff077e24 */ /* 0x000fc4000f8e00ff */
[----:B------:R-:W-:Y:S02]  /*22250*/  IMAD.U32 R10, RZ, RZ, UR4 ;  /* 0x00000004ff0a7e24 */ /* 0x000fe4000f8e00ff */
[----:B------:R-:W-:Y:S02]  /*22260*/  IMAD.U32 R11, RZ, RZ, UR5 ;  /* 0x00000005ff0b7e24 */ /* 0x000fe4000f8e00ff */
[----:B------:R-:W-:Y:S02]  /*22270*/  IMAD.MOV.U32 R8, RZ, RZ, 0x70 ;  /* 0x00000070ff087424 */ /* 0x000fe400078e00ff */
[----:B0-----:R-:W-:Y:S02]  /*22280*/  IMAD.MOV.U32 R12, RZ, RZ, 0x1 ;  /* 0x00000001ff0c7424 */ /* 0x001fe400078e00ff */
[----:B--2---:R-:W-:-:S07]  /*22290*/  IMAD.MOV.U32 R13, RZ, RZ, RZ ;  /* 0x000000ffff0d7224 */ /* 0x004fce00078e00ff */
[----:B------:R-:W-:-:S07]  /*222a0*/  LEPC R20, `(.L_x_5084) ;  /* 0x000000001014794e */ /* 0x000fce0000000000 */
[----:B---3--:R-:W-:Y:S05]  /*222b0*/  CALL.ABS.NOINC R2 ;  /* 0x0000000002007343 */ /* 0x008fea0003c00000 */
.L_x_5084:
        /* <DEDUP_REMOVED lines=15> */
.L_x_5083:
[----:B------:R-:W-:Y:S05]  /*223b0*/  BSYNC B6 ;  /* 0x0000000000067941 */ /* 0x000fea0003800000 */
.L_x_5082:
[----:B------:R-:W-:Y:S01]  /*223c0*/  ULDC.64 UR4, c[0x0][0x9f8] ;  /* 0x00027e0000047ab9 */ /* 0x000fe20000000a00 */
[----:B------:R-:W2:Y:S01]  /*223d0*/  LDL R20, [R1+0x284] ;  /* 0x0002840001147983 */ /* 0x000ea20000100800 */
[----:B------:R-:W-:-:S03]  /*223e0*/  ISETP.NE.U32.AND P0, PT, RZ, UR4, PT ;  /* 0x00000004ff007c0c */ /* 0x000fc6000bf05070 */
[----:B------:R-:W3:Y:S01]  /*223f0*/  LDL R19, [R1+0x28c] ;  /* 0x00028c0001137983 */ /* 0x000ee20000100800 */
[----:B------:R-:W-:Y:S01]  /*22400*/  ISETP.NE.AND.EX P0, PT, RZ, UR5, PT, P0 ;  /* 0x00000005ff007c0c */ /* 0x000fe2000bf05300 */
[----:B------:R-:W-:Y:S01]  /*22410*/  IMAD.MOV.U32 R32, RZ, RZ, R27 ;  /* 0x000000ffff207224 */ /* 0x000fe200078e001b */
[----:B------:R-:W4:Y:S01]  /*22420*/  LDC R0, c[0x0][0x430] ;  /* 0x00010c00ff007b82 */ /* 0x000f220000000800 */
[----:B------:R-:W0:Y:S01]  /*22430*/  S2R R18, SR_TID.X ;  /* 0x0000000000127919 */ /* 0x000e220000002100 */
[----:B------:R-:W-:Y:S01]  /*22440*/  VIADD R22, R22, 0xffffffff ;  /* 0xffffffff16167836 */ /* 0x000fe20000000000 */
[----:B------:R-:W-:Y:S01]  /*22450*/  LOP3.LUT R16, R16, 0xfffffff7, RZ, 0xc0, !PT ;  /* 0xfffffff710107812 */ /* 0x000fe200078ec0ff */
[----:B------:R-:W-:-:S07]  /*22460*/  ULDC UR4, c[0x0][0x2f4] ;  /* 0x0000bd0000047ab9 */ /* 0x000fce0000000800 */
[----:B------:R-:W1:Y:S01]  /*22470*/  @P0 LDC.64 R2, c[0x0][0x9f8] ;  /* 0x00027e00ff020b82 */ /* 0x000e620000000a00 */
[----:B----4-:R-:W-:Y:S02]  /*22480*/  ISETP.NE.AND P1, PT, R0, 0x1, PT ;  /* 0x000000010000780c */ /* 0x010fe40003f25270 */
[----:B0-----:R-:W-:Y:S01]  /*22490*/  LOP3.LUT R21, R18, 0x7f, RZ, 0xc0, !PT ;  /* 0x0000007f12157812 */ /* 0x001fe200078ec0ff */
[----:B-1----:R-:W-:-:S10]  /*224a0*/  @P0 IMAD.WIDE R2, R27, 0x4, R2 ;  /* 0x000000041b020825 */ /* 0x002fd400078e0202 */
[----:B------:R-:W0:Y:S01]  /*224b0*/  @P1 LDC R6, c[0x0][0x434] ;  /* 0x00010d00ff061b82 */ /* 0x000e220000000800 */
[----:B------:R1:W4:Y:S01]  /*224c0*/  @P0 LDG.E R32, desc[UR36][R2.64] ;  /* 0x0000002402200981 */ /* 0x000322000c1e1900 */
[----:B------:R-:W-:Y:S01]  /*224d0*/  IMAD.SHL.U32 R18, R18, 0x10, RZ ;  /* 0x0000001012127824 */ /* 0x000fe200078e00ff */
[----:B------:R-:W-:-:S05]  /*224e0*/  SHF.R.U32.HI R21, RZ, 0x3, R21 ;  /* 0x00000003ff157819 */ /* 0x000fca0000011615 */
[----:B------:R-:W1:Y:S01]  /*224f0*/  @P1 LDC R7, c[0x0][0x438] ;  /* 0x00010e00ff071b82 */ /* 0x000e620000000800 */
[----:B------:R-:W-:-:S05]  /*22500*/  LOP3.LUT R18, R21, 0x70, R18, 0xf8, !PT ;  /* 0x0000007015127812 */ /* 0x000fca00078ef812 */
[----:B------:R-:W-:Y:S01]  /*22510*/  IMAD R5, R22, 0x60, R18 ;  /* 0x0000006016057824 */ /* 0x000fe200078e0212 */
[----:B------:R-:W-:Y:S01]  /*22520*/  ISETP.GE.AND P3, PT, R33, UR4, PT ;  /* 0x0000000421007c0c */ /* 0x000fe2000bf66270 */
[----:B------:R-:W-:-:S03]  /*22530*/  UMOV UR5, 0xffffffff ;  /* 0xffffffff00057882 */ /* 0x000fc60000000000 */
[----:B--2---:R-:W-:-:S04]  /*22540*/  ISETP.GE.AND P0, PT, R5, R20, PT ;  /* 0x000000140500720c */ /* 0x004fc80003f06270 */
[----:B------:R-:W-:Y:S01]  /*22550*/  ISETP.GT.U32.OR P0, PT, R18, 0x5f, P0 ;  /* 0x0000005f1200780c */ /* 0x000fe20000704470 */
[----:B---3--:R-:W-:-:S04]  /*22560*/  IMAD.IADD R5, R5, 0x1, R19 ;  /* 0x0000000105057824 */ /* 0x008fc800078e0213 */
[----:B0-----:R-:W-:-:S04]  /*22570*/  @P1 IMAD.HI.U32 R6, R5, R6, RZ ;  /* 0x0000000605061227 */ /* 0x001fc800078e00ff */
[----:B------:R-:W-:Y:S01]  /*22580*/  IMAD.MOV.U32 R4, RZ, RZ, R5 ;  /* 0x000000ffff047224 */ /* 0x000fe200078e0005 */
[----:B-1----:R-:W-:-:S03]  /*22590*/  @P1 SHF.R.U32.HI R4, RZ, R7, R6 ;  /* 0x00000007ff041219 */ /* 0x002fc60000011606 */
        /* <DEDUP_REMOVED lines=11> */
[----:B------:R-:W-:Y:S01]  /*22650*/  IMAD.U32 R5, RZ, RZ, UR41 ;  /* 0x00000029ff057e24 */ /* 0x000fe2000f8e00ff */
[----:B-1----:R-:W-:-:S04]  /*22660*/  @!P0 LEA R2, P1, R4, R2, 0x2 ;  /* 0x0000000204028211 */ /* 0x002fc800078210ff */
[----:B------:R-:W-:Y:S01]  /*22670*/  @!P0 LEA.HI.X R3, R4, R3, R6, 0x2, P1 ;  /* 0x0000000304038211 */ /* 0x000fe200008f1406 */
[----:B------:R-:W-:-:S06]  /*22680*/  IMAD.MOV.U32 R4, RZ, RZ, RZ ;  /* 0x000000ffff047224 */ /* 0x000fcc00078e00ff */
[----:B------:R0:W5:Y:S01]  /*22690*/  @!P0 LDG.E R4, desc[UR36][R2.64] ;  /* 0x0000002402048981 */ /* 0x000162000c1e1900 */
[----:B------:R-:W-:Y:S02]  /*226a0*/  ISETP.GT.U32.AND P0, PT, R18, 0x5f, PT ;  /* 0x0000005f1200780c */ /* 0x000fe40003f04070 */
[----:B------:R-:W-:Y:S02]  /*226b0*/  ISETP.NE.AND P2, PT, R5, 0x3, PT ;  /* 0x000000030500780c */ /* 0x000fe40003f45270 */
[----:B------:R-:W-:-:S09]  /*226c0*/  ISETP.GE.AND P1, PT, R36, UR4, PT ;  /* 0x0000000424007c0c */ /* 0x000fd2000bf26270 */
[----:B------:R-:W-:Y:S02]  /*226d0*/  @P0 LOP3.LUT R16, R16, 0x8, RZ, 0xfc, !PT ;  /* 0x0000000810100812 */ /* 0x000fe400078efcff */
[----:B------:R-:W-:Y:S02]  /*226e0*/  ISETP.GE.AND P0, PT, R34, UR4, PT ;  /* 0x0000000422007c0c */ /* 0x000fe4000bf06270 */
[----:B------:R-:W-:-:S04]  /*226f0*/  LOP3.LUT R16, R16, 0xffffffef, RZ, 0xc0, !PT ;  /* 0xffffffef10107812 */ /* 0x000fc800078ec0ff */
[----:B------:R-:W-:-:S04]  /*22700*/  @P2 LOP3.LUT R16, R16, 0x10, RZ, 0xfc, !PT ;  /* 0x0000001010102812 */ /* 0x000fc800078efcff */
[----:B------:R-:W-:-:S04]  /*22710*/  LOP3.LUT R16, R16, 0xfffffffb, RZ, 0xc0, !PT ;  /* 0xfffffffb10107812 */ /* 0x000fc800078ec0ff */
[----:B------:R-:W-:-:S04]  /*22720*/  @P3 LOP3.LUT R16, R16, 0x4, RZ, 0xfc, !PT ;  /* 0x0000000410103812 */ /* 0x000fc800078efcff */
[----:B------:R-:W-:-:S04]  /*22730*/  LOP3.LUT R16, R16, 0xfffffffe, RZ, 0xc0, !PT ;  /* 0xfffffffe10107812 */ /* 0x000fc800078ec0ff */
[----:B------:R-:W-:-:S04]  /*22740*/  LOP3.LUT R16, R16, 0xfffffffd, RZ, 0xc0, !PT ;  /* 0xfffffffd10107812 */ /* 0x000fc800078ec0ff */
[----:B------:R-:W-:-:S04]  /*22750*/  @P1 LOP3.LUT R16, R16, 0x2, RZ, 0xfc, !PT ;  /* 0x0000000210101812 */ /* 0x000fc800078efcff */
[----:B------:R-:W-:Y:S01]  /*22760*/  @P0 LOP3.LUT R16, R16, 0x1, RZ, 0xfc, !PT ;  /* 0x0000000110100812 */ /* 0x000fe200078efcff */
[----:B0-----:R-:W-:Y:S06]  /*22770*/  BRA.DIV UR5, `(.L_x_5085) ;  /* 0x0000005205607947 */ /* 0x001fec000b800000 */
.L_x_5195:
[----:B------:R-:W-:Y:S05]  /*22780*/  @!P2 BRA `(.L_x_5086) ;  /* 0x000000000004a947 */ /* 0x000fea0003800000 */
[----:B------:R-:W-:Y:S01]  /*22790*/  BPT.TRAP 0x1 ;  /* 0x000000040000795c */ /* 0x000fe20000300000 */
.L_x_5086:
        /* <DEDUP_REMOVED lines=23> */
.L_x_5196:
[----:B------:R-:W-:Y:S05]  /*22910*/  BSYNC B0 ;  /* 0x0000000000007941 */ /* 0x000fea0003800000 */
.L_x_5087:
        /* <DEDUP_REMOVED lines=11> */
[----:B------:R-:W-:-:S02]  /*229d0*/  IMAD R6, R6, UR4, RZ ;  /* 0x0000000406067c24 */ /* 0x000fc4000f8e02ff */
        /* <DEDUP_REMOVED lines=79> */
.L_x_5210:
        /* <DEDUP_REMOVED lines=12> */
.L_x_5090:
        /* <DEDUP_REMOVED lines=10> */
.L_x_5091:
[----:B------:R2:W-:Y:S02]  /*23030*/  SYNCS.ARRIVE.TRANS64.A1T0 RZ, [R7+URZ+0x30830], RZ ;  /* 0x030830ff07ff79a7 */ /* 0x0005e4000810003f */
[----:B------:R-:W-:Y:S05]  /*23040*/  WARPSYNC.ALL ;  /* 0x0000000000007948 */ /* 0x000fea0003800000 */
[----:B------:R-:W-:Y:S01]  /*23050*/  ULDC.64 UR4, c[0x0][0xa00] ;  /* 0x0002800000047ab9 */ /* 0x000fe20000000a00 */
[----:B------:R-:W-:Y:S01]  /*23060*/  SHF.R.S32.HI R0, RZ, 0x1f, R27 ;  /* 0x0000001fff007819 */ /* 0x000fe2000001141b */
[----:B-1----:R-:W-:Y:S01]  /*23070*/  VIADD R2, R17, 0x12400 ;  /* 0x0001240011027836 */ /* 0x002fe20000000000 */
[----:B------:R-:W-:Y:S01]  /*23080*/  BAR.SYNC.DEFER_BLOCKING 0x8, 0x180 ;  /* 0x0206000000007b1d */ /* 0x000fe20000010000 */
[----:B------:R-:W-:-:S04]  /*23090*/  ISETP.NE.U32.AND P0, PT, RZ, UR4, PT ;  /* 0x00000004ff007c0c */ /* 0x000fc8000bf05070 */
[----:B------:R-:W-:Y:S01]  /*230a0*/  ISETP.NE.AND.EX P0, PT, RZ, UR5, PT, P0 ;  /* 0x00000005ff007c0c */ /* 0x000fe2000bf05300 */
[----:B------:R-:W-:Y:S01]  /*230b0*/  ULDC.64 UR4, c[0x0][0x298] ;  /* 0x0000a60000047ab9 */ /* 0x000fe20000000a00 */
[----:B------:R-:W-:Y:S01]  /*230c0*/  BSSY B6, `(.L_x_5092) ;  /* 0x000001d000067945 */ /* 0x000fe20003800000 */
[----:B0-----:R-:W-:Y:S01]  /*230d0*/  IMAD.WIDE.U32 R4, R35, UR4, RZ ;  /* 0x0000000423047c25 */ /* 0x001fe2000f8e00ff */
[----:B------:R-:W-:Y:S02]  /*230e0*/  SEL R3, R0, RZ, !P0 ;  /* 0x000000ff00037207 */ /* 0x000fe40004000000 */
[----:B------:R-:W-:Y:S02]  /*230f0*/  SEL R0, R27, RZ, !P0 ;  /* 0x000000ff1b007207 */ /* 0x000fe40004000000 */
[----:B------:R-:W-:Y:S01]  /*23100*/  STL.64 [R1+0x2a0], R4 ;  /* 0x0002a00401007387 */ /* 0x000fe20000100a00 */
[----:B------:R-:W-:-:S03]  /*23110*/  LOP3.LUT P0, RZ, R2, 0x3ff, RZ, 0xc0, !PT ;  /* 0x000003ff02ff7812 */ /* 0x000fc6000780c0ff */
[----:B------:R-:W-:Y:S04]  /*23120*/  STL [R1+0x2b0], R3 ;  /* 0x0002b00301007387 */ /* 0x000fe80000100800 */
[----:B------:R0:W-:Y:S02]  /*23130*/  STL [R1+0x29c], R0 ;  /* 0x00029c0001007387 */ /* 0x0001e40000100800 */
[----:B0-----:R-:W-:-:S05]  /*23140*/  SHF.R.S32.HI R0, RZ, 0x1f, R35 ;  /* 0x0000001fff007819 */ /* 0x001fca0000011423 */
[----:B------:R-:W-:-:S04]  /*23150*/  IMAD R0, R0, UR4, RZ ;  /* 0x0000000400007c24 */ /* 0x000fc8000f8e02ff */
[----:B------:R-:W-:-:S04]  /*23160*/  IMAD R0, R35, UR5, R0 ;  /* 0x0000000523007c24 */ /* 0x000fc8000f8e0200 */
[----:B------:R-:W-:Y:S01]  /*23170*/  IMAD.IADD R35, R5, 0x1, R0 ;  /* 0x0000000105237824 */ /* 0x000fe200078e0200 */
[----:B------:R-:W-:Y:S06]  /*23180*/  @!P0 BRA `(.L_x_5093) ;  /* 0x0000000000408947 */ /* 0x000fec0003800000 */
        /* <DEDUP_REMOVED lines=16> */
.L_x_5093:
[----:B------:R-:W-:Y:S05]  /*23290*/  BSYNC B6 ;  /* 0x0000000000067941 */ /* 0x000fea0003800000 */
.L_x_5092:
[----:B------:R-:W3:Y:S01]  /*232a0*/  LDL.LU.64 R2, [R1+0x2a0] ;  /* 0x0002a00001027983 */ /* 0x000ee20000300a00 */
[----:B--2---:R-:W0:Y:S01]  /*232b0*/  LDC R7, c[0x0][0x448] ;  /* 0x00011200ff077b82 */ /* 0x004e220000000800 */
[----:B------:R-:W-:Y:S02]  /*232c0*/  ULDC.64 UR4, c[0x0][0x2d8] ;  /* 0x0000b60000047ab9 */ /* 0x000fe40000000a00 */
[----:B------:R-:W2:Y:S04]  /*232d0*/  LDL.LU R0, [R1+0x2b0] ;  /* 0x0002b00001007983 */ /* 0x000ea80000300800 */
[----:B------:R-:W4:Y:S04]  /*232e0*/  LDL.LU R20, [R1+0x29c] ;  /* 0x00029c0001147983 */ /* 0x000f280000300800 */
[----:B------:R1:W5:Y:S01]  /*232f0*/  LDL R8, [R1+0x280] ;  /* 0x0002800001087983 */ /* 0x0003620000100800 */
[----:B------:R-:W1:Y:S01]  /*23300*/  S2R R21, SR_TID.X ;  /* 0x0000000000157919 */ /* 0x000e620000002100 */
[----:B0-----:R-:W-:-:S13]  /*23310*/  ISETP.NE.AND P0, PT, R7, 0x1, PT ;  /* 0x000000010700780c */ /* 0x001fda0003f05270 */
[----:B------:R-:W0:Y:S01]  /*23320*/  @P0 LDC R6, c[0x0][0x44c] ;  /* 0x00011300ff060b82 */ /* 0x000e220000000800 */
[----:B-1----:R-:W-:-:S04]  /*23330*/  LOP3.LUT R21, R21, 0x7f, RZ, 0xc0, !PT ;  /* 0x0000007f15157812 */ /* 0x002fc800078ec0ff */
[----:B------:R-:W-:Y:S01]  /*23340*/  SHF.R.U32.HI R21, RZ, 0x3, R21 ;  /* 0x00000003ff157819 */ /* 0x000fe20000011615 */
[----:B---3--:R-:W-:Y:S02]  /*23350*/  IMAD.MOV.U32 R3, RZ, RZ, R35 ;  /* 0x000000ffff037224 */ /* 0x008fe400078e0023 */
[----:B------:R-:W-:-:S04]  /*23360*/  IMAD.WIDE.U32 R2, R26, UR4, R2 ;  /* 0x000000041a027c25 */ /* 0x000fc8000f8e0002 */
[----:B------:R-:W-:Y:S01]  /*23370*/  IMAD R3, R26, UR5, R3 ;  /* 0x000000051a037c24 */ /* 0x000fe2000f8e0203 */
[----:B------:R-:W-:Y:S02]  /*23380*/  ULDC.64 UR4, c[0x0][0x2e0] ;  /* 0x0000b80000047ab9 */ /* 0x000fe40000000a00 */
[----:B--2---:R-:W-:Y:S02]  /*23390*/  IMAD R0, R0, UR4, RZ ;  /* 0x0000000400007c24 */ /* 0x004fe4000f8e02ff */
[----:B----4-:R-:W-:-:S04]  /*233a0*/  IMAD.WIDE.U32 R2, R20, UR4, R2 ;  /* 0x0000000414027c25 */ /* 0x010fc8000f8e0002 */
[----:B------:R-:W-:Y:S01]  /*233b0*/  IMAD R0, R20, UR5, R0 ;  /* 0x0000000514007c24 */ /* 0x000fe2000f8e0200 */
[----:B------:R-:W-:Y:S01]  /*233c0*/  ULDC.64 UR4, c[0x0][0x2d0] ;  /* 0x0000b40000047ab9 */ /* 0x000fe20000000a00 */
[----:B------:R-:W1:Y:S02]  /*233d0*/  S2R R20, SR_TID.X ;  /* 0x0000000000147919 */ /* 0x000e640000002100 */
[----:B------:R-:W-:Y:S02]  /*233e0*/  IMAD.IADD R3, R3, 0x1, R0 ;  /* 0x0000000103037824 */ /* 0x000fe400078e0200 */
[----:B------:R-:W2:Y:S01]  /*233f0*/  @P0 LDC R0, c[0x0][0x450] ;  /* 0x00011400ff000b82 */ /* 0x000ea20000000800 */
[----:B-1----:R-:W-:-:S05]  /*23400*/  IMAD.SHL.U32 R20, R20, 0x10, RZ ;  /* 0x0000001014147824 */ /* 0x002fca00078e00ff */
[----:B------:R-:W-:-:S05]  /*23410*/  LOP3.LUT R20, R21, 0x70, R20, 0xf8, !PT ;  /* 0x0000007015147812 */ /* 0x000fca00078ef814 */
[----:B------:R-:W-:-:S04]  /*23420*/  IMAD.IADD R5, R20, 0x1, R25 ;  /* 0x0000000114057824 */ /* 0x000fc800078e0219 */
[----:B0-----:R-:W-:-:S04]  /*23430*/  @P0 IMAD.HI.U32 R6, R5, R6, RZ ;  /* 0x0000000605060227 */ /* 0x001fc800078e00ff */
[----:B------:R-:W-:Y:S01]  /*23440*/  IMAD.MOV.U32 R4, RZ, RZ, R5 ;  /* 0x000000ffff047224 */ /* 0x000fe200078e0005 */
[----:B--2---:R-:W-:Y:S01]  /*23450*/  @P0 SHF.R.U32.HI R4, RZ, R0, R6 ;  /* 0x00000000ff040219 */ /* 0x004fe20000011606 */
        /* <DEDUP_REMOVED lines=23> */
[----:B------:R-:W-:Y:S01]  /*235d0*/  SHF.R.U32.HI R9, RZ, 0x3, R20 ;  /* 0x00000003ff097819 */ /* 0x000fe20000011614 */
[----:B------:R-:W-:Y:S10]  /*235e0*/  BRA.DIV UR5, `(.L_x_5094) ;  /* 0x0000004e05347947 */ /* 0x000ff4000b800000 */
        /* <DEDUP_REMOVED lines=10> */
[----:B-----5:R-:W-:Y:S04]  /*23690*/  @!P1 LDGSTS.E.BYPASS.LTC128B.128 [R8+0x12400], desc[UR36][R2.64], !P3 ;  /* 0x1240000002089fae */ /* 0x020fe8000d901d64 */
        /* <DEDUP_REMOVED lines=68> */
.L_x_5227:
        /* <DEDUP_REMOVED lines=12> */
.L_x_5096:
[----:B------:R-:W-:Y:S05]  /*23ba0*/  BSYNC B0 ;  /* 0x0000000000007941 */ /* 0x000fea0003800000 */
.L_x_5095:
[----:B------:R-:W-:Y:S01]  /*23bb0*/  NOP ;  /* 0x0000000000007918 */ /* 0x000fe20000000000 */
[----:B------:R-:W-:-:S13]  /*23bc0*/  PLOP3.LUT P0, PT, PT, PT, PT, 0x80, 0x0 ;  /* 0x000000000000781c */ /* 0x000fda0003f0f070 */
.L_x_5097:
[----:B------:R-:W-:Y:S02]  /*23bd0*/  PLOP3.LUT P1, PT, P1, P0, PT, 0xa2, 0x0 ;  /* 0x000000000000781c */ /* 0x000fe40000f21472 */
[----:B------:R-:W-:-:S08]  /*23be0*/  @P0 R2UR P1, UR4, R17 ;  /* 0x00000000110402ca */ /* 0x000fd00000020000 */
[----:B------:R-:W-:-:S05]  /*23bf0*/  @P0 PLOP3.LUT P0, PT, P1, PT, PT, 0x80, 0x0 ;  /* 0x000000000000081c */ /* 0x000fca0000f0f070 */
[----:B------:R-:W-:Y:S01]  /*23c00*/  @!P1 SYNCS.ARRIVE.TRANS64.RED.A0T1 RZ, [UR4+0x30800], RZ ;  /* 0x030800ffffff99a7 */ /* 0x000fe20008200404 */
[----:B------:R-:W-:Y:S07]  /*23c10*/  @!P1 ARRIVES.LDGSTSBAR.64.TRANSCNT [UR4+0x30800] ;  /* 0x03080000ff0099b0 */ /* 0x000fee0008000a84 */
[----:B------:R-:W-:Y:S05]  /*23c20*/  @P0 BRA.U.ANY `(.L_x_5097) ;  /* 0xfffffffd00e80947 */ /* 0x000fea000393ffff */
[----:B0-----:R-:W3:Y:S02]  /*23c30*/  LDL.LU R2, [R1+0x2ac] ;  /* 0x0002ac0001027983 */ /* 0x001ee40000300800 */
[----:B---3--:R-:W-:-:S05]  /*23c40*/  VIADD R2, R2, 0x1 ;  /* 0x0000000102027836 */ /* 0x008fca0000000000 */
[----:B------:R0:W-:Y:S01]  /*23c50*/  STL [R1+0x2ac], R2 ;  /* 0x0002ac0201007387 */ /* 0x0001e20000100800 */
[----:B------:R-:W-:-:S04]  /*23c60*/  LEA.HI R0, R2, R2, RZ, 0x1 ;  /* 0x0000000202007211 */ /* 0x000fc800078f08ff */
[----:B------:R-:W-:-:S05]  /*23c70*/  LOP3.LUT R0, R0, 0xfffffffe, RZ, 0xc0, !PT ;  /* 0xfffffffe00007812 */ /* 0x000fca00078ec0ff */
[----:B------:R-:W-:-:S05]  /*23c80*/  IMAD.IADD R0, R2, 0x1, -R0 ;  /* 0x0000000102007824 */ /* 0x000fca00078e0a00 */
[----:B------:R-:W-:Y:S01]  /*23c90*/  SHF.L.U32 R0, R0, 0x1f, RZ ;  /* 0x0000001f00007819 */ /* 0x000fe200000006ff */
[----:B------:R-:W-:Y:S01]  /*23ca0*/  NOP ;  /* 0x0000000000007918 */ /* 0x000fe20000000000 */
[----:B0-----:R-:W3:Y:S01]  /*23cb0*/  LDL.LU R2, [R1+0x2a8] ;  /* 0x0002a80001027983 */ /* 0x001ee20000300800 */
[----:B------:R0:W-:Y:S01]  /*23cc0*/  SYNCS.ARRIVE.TRANS64.A1T0 RZ, [R17+URZ+0x30800], RZ ;  /* 0x030800ff11ff79a7 */ /* 0x0001e2000810003f */
[----:B------:R-:W-:Y:S01]  /*23cd0*/  BSSY B0, `(.L_x_5098) ;  /* 0x0000004000007945 */ /* 0x000fe20003800000 */
[----:B------:R-:W1:Y:S01]  /*23ce0*/  SYNCS.PHASECHK.TRANS64.TRYWAIT P0, [R17+URZ+0x30820], R0 ;  /* 0x03082000110075a7 */ /* 0x000e62000800017f */
[----:B---3--:R-:W-:Y:S02]  /*23cf0*/  VIADD R6, R2, 0xfffffffe ;  /* 0xfffffffe02067836 */ /* 0x008fe40000000000 */
[----:B01----:R-:W-:Y:S05]  /*23d00*/  @!P0 BRA `(.L_x_5099) ;  /* 0x0000005000088947 */ /* 0x003fea0003800000 */
.L_x_5228:
[----:B------:R-:W-:Y:S05]  /*23d10*/  BSYNC B0 ;  /* 0x0000000000007941 */ /* 0x000fea0003800000 */
.L_x_5098:
[----:B------:R-:W3:Y:S01]  /*23d20*/  LDL R2, [R1+0x288] ;  /* 0x0002880001027983 */ /* 0x000ee20000100800 */
        /* <DEDUP_REMOVED lines=10> */
.L_x_5114:
[----:B------:R-:W3:Y:S01]  /*23dd0*/  LDL R4, [R1+0x28c] ;  /* 0x00028c0001047983 */ /* 0x000ee20000100800 */
[----:B------:R-:W1:Y:S03]  /*23de0*/  LDC R7, c[0x0][0x430] ;  /* 0x00010c00ff077b82 */ /* 0x000e660000000800 */
[----:B------:R-:W4:Y:S01]  /*23df0*/  LDL R8, [R1+0x290] ;  /* 0x0002900001087983 */ /* 0x000f220000100800 */
[----:B0-----:R-:W0:Y:S01]  /*23e00*/  S2R R0, SR_TID.X ;  /* 0x0000000000007919 */ /* 0x001e220000002100 */
[----:B-1----:R-:W-:-:S13]  /*23e10*/  ISETP.NE.AND P0, PT, R7, 0x1, PT ;  /* 0x000000010700780c */ /* 0x002fda0003f05270 */
[----:B------:R-:W1:Y:S01]  /*23e20*/  @P0 LDC R3, c[0x0][0x438] ;  /* 0x00010e00ff030b82 */ /* 0x000e620000000800 */
[C---:B0-----:R-:W-:Y:S01]  /*23e30*/  LOP3.LUT R2, R0.reuse, 0x7f, RZ, 0xc0, !PT ;  /* 0x0000007f00027812 */ /* 0x041fe200078ec0ff */
[----:B------:R-:W-:-:S03]  /*23e40*/  IMAD.SHL.U32 R0, R0, 0x10, RZ ;  /* 0x0000001000007824 */ /* 0x000fc600078e00ff */
[----:B------:R-:W-:-:S04]  /*23e50*/  SHF.R.U32.HI R2, RZ, 0x3, R2 ;  /* 0x00000003ff027819 */ /* 0x000fc80000011602 */
[----:B------:R-:W-:Y:S02]  /*23e60*/  LOP3.LUT R0, R2, 0x70, R0, 0xf8, !PT ;  /* 0x0000007002007812 */ /* 0x000fe400078ef800 */
[----:B------:R-:W0:Y:S02]  /*23e70*/  @P0 LDC R2, c[0x0][0x434] ;  /* 0x00010d00ff020b82 */ /* 0x000e240000000800 */
[----:B------:R-:W-:Y:S01]  /*23e80*/  ISETP.GT.U32.AND P5, PT, R0, 0x5f, PT ;  /* 0x0000005f0000780c */ /* 0x000fe20003fa4070 */
[----:B---3--:R-:W-:-:S12]  /*23e90*/  IMAD R9, R6, 0x60, R4 ;  /* 0x0000006006097824 */ /* 0x008fd800078e0204 */
[----:B------:R-:W4:Y:S01]  /*23ea0*/  @!P5 LDC.64 R4, c[0x0][0x428] ;  /* 0x00010a00ff04db82 */ /* 0x000f220000000a00 */
[----:B------:R-:W-:-:S04]  /*23eb0*/  IMAD.IADD R9, R0, 0x1, R9 ;  /* 0x0000000100097824 */ /* 0x000fc800078e0209 */
[----:B0-----:R-:W-:-:S04]  /*23ec0*/  @P0 IMAD.HI.U32 R2, R9, R2, RZ ;  /* 0x0000000209020227 */ /* 0x001fc800078e00ff */
[----:B------:R-:W-:Y:S01]  /*23ed0*/  IMAD.MOV.U32 R0, RZ, RZ, R9 ;  /* 0x000000ffff007224 */ /* 0x000fe200078e0009 */
[----:B-1----:R-:W-:-:S04]  /*23ee0*/  @P0 SHF.R.U32.HI R0, RZ, R3, R2 ;  /* 0x00000003ff000219 */ /* 0x002fc80000011602 */
[--C-:B------:R-:W-:Y:S01]  /*23ef0*/  @!P5 SHF.R.S32.HI R3, RZ, 0x1f, R0.reuse ;  /* 0x0000001fff03d819 */ /* 0x100fe20000011400 */
[----:B------:R-:W-:Y:S02]  /*23f00*/  @!P5 IMAD.MOV.U32 R2, RZ, RZ, R0 ;  /* 0x000000ffff02d224 */ /* 0x000fe400078e0000 */
[-C--:B----4-:R-:W-:Y:S02]  /*23f10*/  @!P5 IMAD R8, R8, R4.reuse, RZ ;  /* 0x000000040808d224 */ /* 0x090fe400078e02ff */
[----:B------:R-:W-:-:S04]  /*23f20*/  @!P5 IMAD.WIDE.U32 R2, R32, R4, R2 ;  /* 0x000000042002d225 */ /* 0x000fc800078e0002 */
[----:B------:R-:W-:Y:S02]  /*23f30*/  @!P5 IMAD R8, R32, R5, R8 ;  /* 0x000000052008d224 */ /* 0x000fe400078e0208 */
[----:B------:R-:W0:Y:S01]  /*23f40*/  @!P5 LDC.64 R4, c[0x0][0x418] ;  /* 0x00010600ff04db82 */ /* 0x000e220000000a00 */
[----:B------:R-:W-:Y:S02]  /*23f50*/  IMAD.MOV R0, RZ, RZ, -R0 ;  /* 0x000000ffff007224 */ /* 0x000fe400078e0a00 */
[----:B------:R-:W-:Y:S02]  /*23f60*/  @!P5 IMAD.IADD R3, R8, 0x1, R3 ;  /* 0x000000010803d824 */ /* 0x000fe400078e0203 */
        /* <DEDUP_REMOVED lines=15> */
.L_x_5102:
[----:B------:R-:W-:Y:S01]  /*24060*/  IMAD R7, R23, 0x8, R17 ;  /* 0x0000000817077824 */ /* 0x000fe200078e0211 */
[----:B------:R-:W-:Y:S01]  /*24070*/  SHF.L.U32 R2, R29, 0x1f, RZ ;  /* 0x0000001f1d027819 */ /* 0x000fe200000006ff */
[----:B------:R-:W-:Y:S03]  /*24080*/  BSSY B1, `(.L_x_5103) ;  /* 0x0000003000017945 */ /* 0x000fe60003800000 */
[----:B------:R-:W0:Y:S02]  /*24090*/  SYNCS.PHASECHK.TRANS64.TRYWAIT P0, [R7+URZ+0x30840], R2 ;  /* 0x03084002070075a7 */ /* 0x000e24000800017f */
[----:B0-----:R-:W-:Y:S05]  /*240a0*/  @!P0 BRA `(.L_x_5104) ;  /* 0x0000004c00348947 */ /* 0x001fea0003800000 */
.L_x_5229:
[----:B------:R-:W-:Y:S05]  /*240b0*/  BSYNC B1 ;  /* 0x0000000000017941 */ /* 0x000fea0003800000 */
.L_x_5103:
        /* <DEDUP_REMOVED lines=63> */
.L_x_5243:
        /* <DEDUP_REMOVED lines=11> */
.L_x_5106:
        /* <DEDUP_REMOVED lines=10> */
.L_x_5107:
[----:B------:R3:W-:Y:S01]  /*24600*/  SYNCS.ARRIVE.TRANS64.A1T0 RZ, [R7+URZ+0x30830], RZ ;  /* 0x030830ff07ff79a7 */ /* 0x0007e2000810003f */
[----:B------:R-:W-:Y:S05]  /*24610*/  @!P5 BRA `(.L_x_5108) ;  /* 0x000000000004d947 */ /* 0x000fea0003800000 */
[----:B------:R-:W-:Y:S01]  /*24620*/  BPT.TRAP 0x1 ;  /* 0x000000040000795c */ /* 0x000fe20000300000 */
.L_x_5108:
[----:B-1----:R-:W-:Y:S01]  /*24630*/  SHF.L.U32 R2, R20, 0x1f, RZ ;  /* 0x0000001f14027819 */ /* 0x002fe200000006ff */
[----:B0-----:R-:W-:Y:S01]  /*24640*/  IMAD R6, R10, 0x8, R17 ;  /* 0x000000080a067824 */ /* 0x001fe200078e0211 */
[----:B------:R-:W-:Y:S03]  /*24650*/  BSSY B1, `(.L_x_5109) ;  /* 0x0000003000017945 */ /* 0x000fe60003800000 */
[----:B------:R-:W0:Y:S02]  /*24660*/  SYNCS.PHASECHK.TRANS64.TRYWAIT P0, [R6+URZ+0x30860], R2 ;  /* 0x03086002060075a7 */ /* 0x000e24000800017f */
[----:B0-----:R-:W-:Y:S05]  /*24670*/  @!P0 BRA `(.L_x_5110) ;  /* 0x0000004c00b48947 */ /* 0x001fea0003800000 */
.L_x_5244:
[----:B------:R-:W-:Y:S05]  /*24680*/  BSYNC B1 ;  /* 0x0000000000017941 */ /* 0x000fea0003800000 */
.L_x_5109:
[----:B------:R-:W3:Y:S01]  /*24690*/  LDL R5, [R1+0x284] ;  /* 0x0002840001057983 */ /* 0x000ee20000100800 */
[----:B------:R-:W1:Y:S01]  /*246a0*/  S2R R3, SR_TID.X ;  /* 0x0000000000037919 */ /* 0x000e620000002100 */
[----:B------:R-:W-:Y:S01]  /*246b0*/  UMOV UR4, 0xffffffff ;  /* 0xffffffff00047882 */ /* 0x000fe20000000000 */
[----:B-1----:R-:W-:-:S04]  /*246c0*/  LOP3.LUT R3, R3, 0x7f, RZ, 0xc0, !PT ;  /* 0x0000007f03037812 */ /* 0x002fc800078ec0ff */
[----:B------:R-:W-:Y:S01]  /*246d0*/  SHF.R.U32.HI R3, RZ, 0x3, R3 ;  /* 0x00000003ff037819 */ /* 0x000fe20000011603 */
[----:B---3--:R-:W-:Y:S02]  /*246e0*/  IMAD R7, R31, -0x60, R5 ;  /* 0xffffffa01f077824 */ /* 0x008fe400078e0205 */
[----:B------:R-:W-:Y:S02]  /*246f0*/  IMAD R5, R10, 0x4800, R37 ;  /* 0x000048000a057824 */ /* 0x000fe400078e0225 */
        /* <DEDUP_REMOVED lines=55> */
.L_x_5258:
        /* <DEDUP_REMOVED lines=29> */
.L_x_5112:
        /* <DEDUP_REMOVED lines=10> */
.L_x_5113:
        /* <DEDUP_REMOVED lines=8> */
.L_x_5101:
[----:B------:R-:W-:Y:S05]  /*24d60*/  BSYNC B0 ;  /* 0x0000000000007941 */ /* 0x000fea0003800000 */
.L_x_5100:
        /* <DEDUP_REMOVED lines=17> */
.L_x_5116:
[----:B------:R-:W-:Y:S05]  /*24e80*/  BSYNC B0 ;  /* 0x0000000000007941 */ /* 0x000fea0003800000 */
.L_x_5115:
[----:B------:R-:W-:-:S13]  /*24e90*/  LOP3.LUT P0, RZ, R16, 0x10, RZ, 0xc0, !PT ;  /* 0x0000001010ff7812 */ /* 0x000fda000780c0ff */
[----:B------:R-:W-:Y:S05]  /*24ea0*/  @!P0 BRA `(.L_x_5117) ;  /* 0x0000000000048947 */ /* 0x000fea0003800000 */
[----:B------:R-:W-:Y:S01]  /*24eb0*/  BPT.TRAP 0x1 ;  /* 0x000000040000795c */ /* 0x000fe20000300000 */
.L_x_5117:
[----:B------:R-:W3:Y:S01]  /*24ec0*/  LDL.LU R2, [R1+0x284] ;  /* 0x0002840001027983 */ /* 0x000ee20000300800 */
[----:B------:R-:W-:Y:S01]  /*24ed0*/  IMAD R0, R23, 0x8, R17 ;  /* 0x0000000817007824 */ /* 0x000fe200078e0211 */
[----:B------:R-:W-:Y:S01]  /*24ee0*/  SHF.L.U32 R3, R29, 0x1f, RZ ;  /* 0x0000001f1d037819 */ /* 0x000fe200000006ff */
[----:B------:R-:W-:Y:S03]  /*24ef0*/  BSSY B0, `(.L_x_5118) ;  /* 0x0000004000007945 */ /* 0x000fe60003800000 */
[----:B------:R-:W0:Y:S01]  /*24f00*/  SYNCS.PHASECHK.TRANS64.TRYWAIT P0, [R0+URZ+0x30860], R3 ;  /* 0x03086003000075a7 */ /* 0x000e22000800017f */
[----:B---3--:R-:W-:Y:S01]  /*24f10*/  IMAD R6, R22, -0x60, R2 ;  /* 0xffffffa016067824 */ /* 0x008fe200078e0202 */
[----:B0-----:R-:W-:Y:S06]  /*24f20*/  @!P0 BRA `(.L_x_5119) ;  /* 0x0000004c00ac8947 */ /* 0x001fec0003800000 */
.L_x_5259:
[----:B------:R-:W-:Y:S05]  /*24f30*/  BSYNC B0 ;  /* 0x0000000000007941 */ /* 0x000fea0003800000 */
.L_x_5118:
        /* <DEDUP_REMOVED lines=65> */
.L_x_5273:
        /* <DEDUP_REMOVED lines=13> */
.L_x_5121:
        /* <DEDUP_REMOVED lines=10> */
.L_x_5122:
[----:B------:R-:W-:Y:S01]  /*254c0*/  VIADD R23, R23, 0x1 ;  /* 0x0000000117177836 */ /* 0x000fe20000000000 */
[----:B------:R1:W-:Y:S04]  /*254d0*/  SYNCS.ARRIVE.TRANS64.A1T0 RZ, [R0+URZ+0x30850], RZ ;  /* 0x030850ff00ff79a7 */ /* 0x0003e8000810003f */
[----:B------:R-:W-:-:S04]  /*254e0*/  ISETP.NE.AND P0, PT, R23, 0x2, PT ;  /* 0x000000021700780c */ /* 0x000fc80003f05270 */
[----:B-1----:R-:W-:Y:S02]  /*254f0*/  SEL R0, RZ, 0x1, P0 ;  /* 0x00000001ff007807 */ /* 0x002fe40000000000 */
[----:B------:R-:W-:Y:S02]  /*25500*/  SEL R23, R23, RZ, P0 ;  /* 0x000000ff17177207 */ /* 0x000fe40000000000 */
[----:B------:R-:W-:-:S07]  /*25510*/  LOP3.LUT R29, R29, R0, RZ, 0x3c, !PT ;  /* 0x000000001d1d7212 */ /* 0x000fce00078e3cff */
.L_x_5079:
[----:B------:R-:W-:Y:S05]  /*25520*/  BSYNC B7 ;  /* 0x0000000000077941 */ /* 0x000fea0003800000 */
.L_x_5077:
[----:B------:R-:W-:-:S13]  /*25530*/  LOP3.LUT P0, RZ, R16, 0x20, RZ, 0xc0, !PT ;  /* 0x0000002010ff7812 */ /* 0x000fda000780c0ff */
[----:B------:R-:W-:Y:S05]  /*25540*/  @!P0 BRA `(.L_x_5123) ;  /* 0x0000000000248947 */ /* 0x000fea0003800000 */
[----:B------:R-:W-:Y:S05]  /*25550*/  WARPSYNC.ALL ;  /* 0x0000000000007948 */ /* 0x000fea0003800000 */
[----:B------:R-:W2:Y:S08]  /*25560*/  S2UR UR5, SR_CgaCtaId ;  /* 0x00000000000579c3 */ /* 0x000eb00000008800 */
[----:B------:R-:W-:Y:S06]  /*25570*/  BAR.SYNC.DEFER_BLOCKING 0x5, 0x180 ;  /* 0x0146000000007b1d */ /* 0x000fec0000010000 */
[----:B------:R-:W-:-:S02]  /*25580*/  UMOV UR4, 0x400 ;  /* 0x0000040000047882 */ /* 0x000fc40000000000 */
[----:B--2---:R-:W-:-:S06]  /*25590*/  ULEA UR4, UR5, UR4, 0x18 ;  /* 0x0000000405047291 */ /* 0x004fcc000f8ec03f */
[----:B------:R-:W-:-:S05]  /*255a0*/  IMAD.U32 R17, RZ, RZ, UR4 ;  /* 0x00000004ff117e24 */ /* 0x000fca000f8e00ff */
[----:B------:R2:W3:Y:S01]  /*255b0*/  LDS.128 R24, [R17+0x308d0] ;  /* 0x0308d00011187984 */ /* 0x0004e20000000c00 */
[----:B------:R-:W-:Y:S06]  /*255c0*/  BAR.ARV 0x4, 0x180 ;  /* 0x0106000000007b1d */ /* 0x000fec0000002000 */
[----:B------:R-:W-:Y:S05]  /*255d0*/  BRA `(.L_x_5124) ;  /* 0x0000000c00d47947 */ /* 0x000fea0003800000 */
.L_x_5123:
        /* <DEDUP_REMOVED lines=8> */
[----:B0-----:R-:W0:Y:S08]  /*25660*/  @!P1 LDC.64 R2, c[0x0][0xc80] ;  /* 0x00032000ff029b82 */ /* 0x001e300000000a00 */
[----:B------:R-:W2:Y:S01]  /*25670*/  @!P1 LDC.64 R4, c[0x0][0xc78] ;  /* 0x00031e00ff049b82 */ /* 0x000ea20000000a00 */
[----:B0-----:R-:W-:-:S05]  /*25680*/  @!P1 IMAD.WIDE R2, R7, 0x4, R2 ;  /* 0x0000000407029825 */ /* 0x001fca00078e0202 */
[----:B-1----:R2:W3:Y:S02]  /*25690*/  @!P1 LDG.E R6, desc[UR36][R2.64] ;  /* 0x0000002402069981 */ /* 0x0024e4000c1e1900 */
        /* <DEDUP_REMOVED lines=31> */
.L_x_5283:
[----:B------:R-:W-:Y:S02]  /*25890*/  ULDC UR4, c[0x0][0xc38] ;  /* 0x00030e0000047ab9 */ /* 0x000fe40000000800 */
[----:B------:R-:W-:-:S04]  /*258a0*/  IMAD.U32 R5, RZ, RZ, UR4 ;  /* 0x00000004ff057e24 */ /* 0x000fc8000f8e00ff */
[----:B-1----:R-:W-:-:S04]  /*258b0*/  IMAD R14, R14, R5, RZ ;  /* 0x000000050e0e7224 */ /* 0x002fc800078e02ff */
[----:B------:R-:W-:-:S05]  /*258c0*/  IMAD.IADD R7, R7, 0x1, R14 ;  /* 0x0000000107077824 */ /* 0x000fca00078e020e */
[----:B------:R-:W-:-:S13]  /*258d0*/  ISETP.GT.AND P6, PT, R7, R0, PT ;  /* 0x000000000700720c */ /* 0x000fda0003fc4270 */
[----:B------:R-:W-:Y:S05]  /*258e0*/  @P6 BRA `(.L_x_5126) ;  /* 0x0000000000a46947 */ /* 0x000fea0003800000 */
.L_x_5129:
        /* <DEDUP_REMOVED lines=35> */
.L_x_5291:
[----:B------:R-:W-:Y:S02]  /*25b20*/  ULDC UR4, c[0x0][0xc38] ;  /* 0x00030e0000047ab9 */ /* 0x000fe40000000800 */
[----:B------:R-:W-:-:S04]  /*25b30*/  IMAD.U32 R5, RZ, RZ, UR4 ;  /* 0x00000004ff057e24 */ /* 0x000fc8000f8e00ff */
[----:B-1----:R-:W-:-:S04]  /*25b40*/  IMAD R14, R14, R5, RZ ;  /* 0x000000050e0e7224 */ /* 0x002fc800078e02ff */
[----:B------:R-:W-:-:S05]  /*25b50*/  IMAD.IADD R7, R14, 0x1, R7 ;  /* 0x000000010e077824 */ /* 0x000fca00078e0207 */
[----:B------:R-:W-:-:S13]  /*25b60*/  ISETP.GT.AND P6, PT, R7, R0, PT ;  /* 0x000000000700720c */ /* 0x000fda0003fc4270 */
[----:B------:R-:W-:Y:S05]  /*25b70*/  @!P6 BRA `(.L_x_5129) ;  /* 0xfffffffc005ce947 */ /* 0x000fea000383ffff */
.L_x_5126:
        /* <DEDUP_REMOVED lines=10> */
.L_x_5296:
[----:B------:R-:W-:-:S13]  /*25c20*/  ISETP.NE.AND P0, PT, R3, RZ, PT ;  /* 0x000000ff0300720c */ /* 0x000fda0003f05270 */
[----:B------:R-:W-:Y:S05]  /*25c30*/  @!P0 BRA `(.L_x_5131) ;  /* 0x0000000000108947 */ /* 0x000fea0003800000 */
[----:B------:R-:W-:Y:S01]  /*25c40*/  UMOV UR4, 0xffffffff ;  /* 0xffffffff00047882 */ /* 0x000fe20000000000 */
[----:B-1----:R-:W-:Y:S02]  /*25c50*/  VIADD R12, R12, 0xffffffff ;  /* 0xffffffff0c0c7836 */ /* 0x002fe40000000000 */
[----:B------:R-:W-:Y:S05]  /*25c60*/  BRA.DIV UR4, `(.L_x_5132) ;  /* 0x0000005204c47947 */ /* 0x000fea000b800000 */
[----:B------:R4:W1:Y:S02]  /*25c70*/  SHFL.IDX PT, R6, R2, R12, 0x1f ;  /* 0x00001f0c02067589 */ /* 0x00086400000e0000 */
.L_x_5131:
        /* <DEDUP_REMOVED lines=54> */
[--C-:B------:R-:W-:Y:S02]  /*25fe0*/  IMAD R4, R4, R2, R7.reuse ;  /* 0x0000000204047224 */ /* 0x100fe400078e0207 */
[----:B------:R-:W-:Y:S02]  /*25ff0*/  IMAD.MOV R2, RZ, RZ, -R7 ;  /* 0x000000ffff027224 */ /* 0x000fe400078e0a07 */
[----:B------:R-:W-:Y:S02]  /*26000*/  IMAD R26, R4, 0x10000, R5 ;  /* 0x00010000041a7824 */ /* 0x000fe400078e0205 */
[----:B------:R-:W-:Y:S01]  /*26010*/  IMAD R2, R25, R2, R0 ;  /* 0x0000000219027224 */ /* 0x000fe200078e0200 */
[----:B------:R-:W-:Y:S06]  /*26020*/  BRA `(.L_x_5134) ;  /* 0x0000000000f07947 */ /* 0x000fec0003800000 */
.L_x_5133:
        /* <DEDUP_REMOVED lines=60> */
.L_x_5134:
[----:B------:R-:W-:-:S05]  /*263f0*/  LOP3.LUT R2, RZ, R2, RZ, 0x33, !PT ;  /* 0x00000002ff027212 */ /* 0x000fca00078e33ff */
[----:B------:R-:W-:Y:S01]  /*26400*/  IMAD.IADD R25, R25, 0x1, R2 ;  /* 0x0000000119197824 */ /* 0x000fe200078e0202 */
[----:B------:R-:W-:Y:S06]  /*26410*/  BRA `(.L_x_5135) ;  /* 0x00000000001c7947 */ /* 0x000fec0003800000 */
.L_x_5127:
[----:B------:R-:W-:Y:S01]  /*26420*/  UMOV UR4, URZ ;  /* 0x0000003f00047c82 */ /* 0x000fe20008000000 */
[----:B------:R-:W-:Y:S01]  /*26430*/  UMOV UR5, URZ ;  /* 0x0000003f00057c82 */ /* 0x000fe20008000000 */
[----:B------:R-:W-:Y:S01]  /*26440*/  ULDC UR6, c[0x0][0xc3c] ;  /* 0x00030f0000067ab9 */ /* 0x000fe20000000800 */
[----:B------:R-:W-:Y:S02]  /*26450*/  IMAD.MOV.U32 R24, RZ, RZ, R0 ;  /* 0x000000ffff187224 */ /* 0x000fe400078e0000 */
[----:B------:R-:W-:Y:S02]  /*26460*/  IMAD.U32 R25, RZ, RZ, UR4 ;  /* 0x00000004ff197e24 */ /* 0x000fe4000f8e00ff */
[----:B------:R-:W-:Y:S02]  /*26470*/  IMAD.U32 R26, RZ, RZ, UR5 ;  /* 0x00000005ff1a7e24 */ /* 0x000fe4000f8e00ff */
[----:B------:R-:W-:-:S07]  /*26480*/  IMAD.U32 R27, RZ, RZ, UR6 ;  /* 0x00000006ff1b7e24 */ /* 0x000fce000f8e00ff */
.L_x_5135:
        /* <DEDUP_REMOVED lines=10> */
.L_x_5124:
[----:B------:R-:W-:Y:S02]  /*26530*/  ULDC UR4, c[0x0][0xc3c] ;  /* 0x00030f0000047ab9 */ /* 0x000fe40000000800 */
[----:B---3--:R-:W-:-:S13]  /*26540*/  ISETP.GE.AND P0, PT, R27, UR4, PT ;  /* 0x000000041b007c0c */ /* 0x008fda000bf06270 */
[----:B------:R-:W-:Y:S05]  /*26550*/  @!P0 BRA `(.L_x_5136) ;  /* 0xffffff90009c8947 */ /* 0x000fea000383ffff */
[----:B------:R-:W-:Y:S05]  /*26560*/  BSYNC B8 ;  /* 0x0000000000087941 */ /* 0x000fea0003800000 */
.L_x_5013:
[----:B-1----:R-:W3:Y:S01]  /*26570*/  LDL.LU R0, [R1+0x2ac] ;  /* 0x0002ac0001007983 */ /* 0x002ee20000300800 */
        /* <DEDUP_REMOVED lines=11> */
.L_x_5299:
[----:B------:R-:W-:Y:S05]  /*26630*/  BSYNC B0 ;  /* 0x0000000000007941 */ /* 0x000fea0003800000 */
.L_x_5137:
[----:B------:R-:W-:-:S03]  /*26640*/  UMOV UR4, 0xffffffff ;  /* 0xffffffff00047882 */ /* 0x000fc60000000000 */
[----:B------:R-:W-:Y:S05]  /*26650*/  BRA.DIV UR4, `(.L_x_5139) ;  /* 0x0000004a04847947 */ /* 0x000fea000b800000 */
[----:B0-----:R-:W0:Y:S02]  /*26660*/  S2R R0, SR_TID.X ;  /* 0x0000000000007919 */ /* 0x001e240000002100 */
[----:B0-----:R-:W-:-:S04]  /*26670*/  SHF.R.U32.HI R0, RZ, 0x5, R0 ;  /* 0x00000005ff007819 */ /* 0x001fc80000011600 */
[----:B------:R-:W-:-:S05]  /*26680*/  LOP3.LUT R0, R0, 0x3, RZ, 0xc0, !PT ;  /* 0x0000000300007812 */ /* 0x000fca00078ec0ff */
[----:B------:R0:W1:Y:S02]  /*26690*/  SHFL.IDX PT, R14, R0, RZ, 0x1f ;  /* 0x00001fff000e7589 */ /* 0x00006400000e0000 */
.L_x_5302:
[----:B-1----:R-:W-:Y:S01]  /*266a0*/  ISETP.NE.AND P0, PT, R14, RZ, PT ;  /* 0x000000ff0e00720c */ /* 0x002fe20003f05270 */
[----:B------:R-:W-:-:S12]  /*266b0*/  BSSY B0, `(.L_x_5140) ;  /* 0x0000026000007945 */ /* 0x000fd80003800000 */
[----:B------:R-:W-:Y:S05]  /*266c0*/  @P0 BRA `(.L_x_5141) ;  /* 0x0000000000900947 */ /* 0x000fea0003800000 */
[----:B------:R-:W-:-:S03]  /*266d0*/  UMOV UR4, 0xffffffff ;  /* 0xffffffff00047882 */ /* 0x000fc60000000000 */
[----:B------:R-:W-:Y:S05]  /*266e0*/  BRA.DIV UR4, `(.L_x_5142) ;  /* 0x0000004a04947947 */ /* 0x000fea000b800000 */
[----:B------:R-:W-:-:S13]  /*266f0*/  ELECT P6, URZ, PT ;  /* 0x00000000003f782f */ /* 0x000fda00038c0000 */
.L_x_5305:
        /* <DEDUP_REMOVED lines=8> */
.L_x_5143:
[----:B------:R-:W-:Y:S01]  /*26780*/  IMAD R3, R23, 0x8, R5 ;  /* 0x0000000817037824 */ /* 0x000fe200078e0205 */
[----:B------:R-:W-:Y:S01]  /*26790*/  SHF.L.U32 R2, R29, 0x1f, RZ ;  /* 0x0000001f1d027819 */ /* 0x000fe200000006ff */
[----:B------:R-:W-:-:S03]  /*267a0*/  VIADD R23, R23, 0x1 ;  /* 0x0000000117177836 */ /* 0x000fc60000000000 */
[----:B------:R-:W0:Y:S02]  /*267b0*/  SYNCS.PHASECHK.TRANS64.TRYWAIT P1, [R3+URZ+0x30840], R2 ;  /* 0x03084002030075a7 */ /* 0x000e24000802017f */
[----:B------:R-:W-:-:S04]  /*267c0*/  ISETP.NE.AND P2, PT, R23, 0x2, PT ;  /* 0x000000021700780c */ /* 0x000fc80003f45270 */
[----:B------:R-:W-:Y:S01]  /*267d0*/  SEL R0, RZ, 0x1, P2 ;  /* 0x00000001ff007807 */ /* 0x000fe20001000000 */
[----:B0-----:R-:W-:Y:S08]  /*267e0*/  @!P1 BRA `(.L_x_5144) ;  /* 0x0000004800749947 */ /* 0x001ff00003800000 */
.L_x_5306:
[----:B------:R-:W-:Y:S02]  /*267f0*/  SEL R23, R23, RZ, P2 ;  /* 0x000000ff17177207 */ /* 0x000fe40001000000 */
[----:B------:R-:W-:Y:S01]  /*26800*/  LOP3.LUT R0, R29, R0, RZ, 0x3c, !PT ;  /* 0x000000001d007212 */ /* 0x000fe200078e3cff */
[----:B------:R-:W-:Y:S06]  /*26810*/  @!P0 BRA `(.L_x_5145) ;  /* 0x0000000000048947 */ /* 0x000fec0003800000 */
[----:B------:R-:W-:Y:S01]  /*26820*/  BPT.TRAP 0x1 ;  /* 0x000000040000795c */ /* 0x000fe20000300000 */
.L_x_5145:
[----:B------:R-:W-:Y:S01]  /*26830*/  IMAD R23, R23, 0x8, R5 ;  /* 0x0000000817177824 */ /* 0x000fe200078e0205 */
[----:B------:R-:W-:-:S04]  /*26840*/  SHF.L.U32 R0, R0, 0x1f, RZ ;  /* 0x0000001f00007819 */ /* 0x000fc800000006ff */
[----:B------:R-:W1:Y:S02]  /*26850*/  SYNCS.PHASECHK.TRANS64.TRYWAIT P1, [R23+URZ+0x30840], R0 ;  /* 0x03084000170075a7 */ /* 0x000e64000802017f */
[----:B-1----:R-:W-:Y:S05]  /*26860*/  @!P1 BRA `(.L_x_5146) ;  /* 0x0000004800689947 */ /* 0x002fea0003800000 */
.L_x_5307:
[----:B------:R-:W-:Y:S05]  /*26870*/  @!P0 BRA `(.L_x_5147) ;  /* 0x0000000000048947 */ /* 0x000fea0003800000 */
[----:B------:R-:W-:Y:S01]  /*26880*/  BPT.TRAP 0x1 ;  /* 0x000000040000795c */ /* 0x000fe20000300000 */
.L_x_5147:
[----:B------:R-:W3:Y:S02]  /*26890*/  SYNCS.PHASECHK.TRANS64.TRYWAIT P1, [R3+URZ+0x30860], R2 ;  /* 0x03086002030075a7 */ /* 0x000ee4000802017f */
[----:B---3--:R-:W-:Y:S05]  /*268a0*/  @!P1 BRA `(.L_x_5148) ;  /* 0x00000048006c9947 */ /* 0x008fea0003800000 */
.L_x_5308:
[----:B------:R-:W-:Y:S05]  /*268b0*/  @!P0 BRA `(.L_x_5149) ;  /* 0x0000000000048947 */ /* 0x000fea0003800000 */
[----:B------:R-:W-:Y:S01]  /*268c0*/  BPT.TRAP 0x1 ;  /* 0x000000040000795c */ /* 0x000fe20000300000 */
.L_x_5149:
[----:B------:R0:W0:Y:S02]  /*268d0*/  SYNCS.PHASECHK.TRANS64.TRYWAIT P0, [R23+URZ+0x30860], R0 ;  /* 0x03086000170075a7 */ /* 0x000024000800017f */
[----:B0-----:R-:W-:Y:S05]  /*268e0*/  @!P0 NANOSLEEP.SYNCS 0x989680 ;  /* 0x009896800000895d */ /* 0x001fea0003900000 */
[----:B------:R-:W0:Y:S02]  /*268f0*/  @!P0 SYNCS.PHASECHK.TRANS64 P0, [R23+URZ+0x30860], R0 ;  /* 0x03086000170085a7 */ /* 0x000e24000800007f */
[----:B0-----:R-:W-:Y:S05]  /*26900*/  @!P0 BRA `(.L_x_5149) ;  /* 0xfffffffc00f08947 */ /* 0x001fea000383ffff */
.L_x_5141:
[----:B------:R-:W-:Y:S05]  /*26910*/  BSYNC B0 ;  /* 0x0000000000007941 */ /* 0x000fea0003800000 */
.L_x_5140:
[----:B------:R-:W-:Y:S05]  /*26920*/  EXIT ;  /* 0x000000000000794d */ /* 0x000fea0003800000 */
.L_x_4834:
[----:B0-----:R0:W1:Y:S02]  /*26930*/  SYNCS.PHASECHK.TRANS64.TRYWAIT P1, [R28+URZ+0x308b0], R5 ;  /* 0x0308b0051c0075a7 */ /* 0x001064000802017f */
[----:B-1----:R-:W-:Y:S05]  /*26940*/  @!P1 NANOSLEEP.SYNCS 0x989680 ;  /* 0x009896800000995d */ /* 0x002fea0003900000 */
[----:B------:R-:W1:Y:S02]  /*26950*/  @!P1 SYNCS.PHASECHK.TRANS64 P1, [R28+URZ+0x308b0], R5 ;  /* 0x0308b0051c0095a7 */ /* 0x000e64000802007f */
[----:B-1----:R-:W-:Y:S05]  /*26960*/  @!P1 BRA `(.L_x_4834) ;  /* 0xfffffffc00f09947 */ /* 0x002fea000383ffff */
[----:B------:R-:W-:Y:S05]  /*26970*/  BRA `(.L_x_5150) ;  /* 0xfffffdd4008c7947 */ /* 0x000fea000383ffff */
.L_x_4835:
        /* <DEDUP_REMOVED lines=8> */
.L_x_5152:
[----:B------:R-:W-:Y:S05]  /*26a00*/  BSYNC B0 ;  /* 0x0000000000007941 */ /* 0x000fea0003800000 */
.L_x_5151:
        /* <DEDUP_REMOVED lines=8> */
.L_x_5153:
[----:B------:R-:W-:Y:S05]  /*26a90*/  BRA `(.L_x_5154) ;  /* 0xfffffdd400cc7947 */ /* 0x000fea000383ffff */
.L_x_4838:
[----:B------:R-:W-:Y:S01]  /*26aa0*/  BSSY B0, `(.L_x_5155) ;  /* 0x0000008000007945 */ /* 0x000fe20003800000 */
[----:B-----5:R-:W-:Y:S02]  /*26ab0*/  IMAD.MOV.U32 R13, RZ, RZ, R5 ;  /* 0x000000ffff0d7224 */ /* 0x020fe400078e0005 */
[----:B------:R-:W-:Y:S02]  /*26ac0*/  IMAD.MOV.U32 R12, RZ, RZ, 0x1 ;  /* 0x00000001ff0c7424 */ /* 0x000fe400078e00ff */
[----:B------:R-:W-:Y:S02]  /*26ad0*/  IMAD.MOV.U32 R11, RZ, RZ, 0x1c1f ;  /* 0x00001c1fff0b7424 */ /* 0x000fe400078e00ff */
[----:B------:R-:W-:-:S07]  /*26ae0*/  IMAD.MOV.U32 R15, RZ, RZ, -0x1 ;  /* 0xffffffffff0f7424 */ /* 0x000fce00078e00ff */
[----:B0-2---:R-:W-:Y:S05]  /*26af0*/  WARPSYNC.COLLECTIVE R15, `(.L_x_5156) ;  /* 0x000000000f087348 */ /* 0x005fea0003c00000 */
[----:B--2---:R1:W2:Y:S02]  /*26b00*/  SHFL.IDX P6, R14, R13, R12, R11 ;  /* 0x0000000c0d0e7389 */ /* 0x0042a400000c000b */
[----:B012---:R-:W-:Y:S01]  /*26b10*/  ENDCOLLECTIVE ;  /* 0x000000000000791b */ /* 0x007fe20003800000 */
.L_x_5156:
[----:B------:R-:W-:Y:S05]  /*26b20*/  BSYNC B0 ;  /* 0x0000000000007941 */ /* 0x000fea0003800000 */
.L_x_5155:
        /* <DEDUP_REMOVED lines=8> */
.L_x_5157:
[----:B------:R-:W-:Y:S05]  /*26bb0*/  BRA `(.L_x_5158) ;  /* 0xfffffdd800847947 */ /* 0x000fea000383ffff */
.L_x_4858:
[----:B------:R-:W-:Y:S02]  /*26bc0*/  IMAD.MOV.U32 R13, RZ, RZ, R0 ;  /* 0x000000ffff0d7224 */ /* 0x000fe400078e0000 */
[----:B------:R-:W-:Y:S02]  /*26bd0*/  IMAD.MOV.U32 R12, RZ, RZ, RZ ;  /* 0x000000ffff0c7224 */ /* 0x000fe400078e00ff */
[----:B------:R-:W-:Y:S02]  /*26be0*/  IMAD.MOV.U32 R11, RZ, RZ, 0x1c1f ;  /* 0x00001c1fff0b7424 */ /* 0x000fe400078e00ff */
[----:B------:R-:W-:-:S07]  /*26bf0*/  IMAD.MOV.U32 R15, RZ, RZ, -0x1 ;  /* 0xffffffffff0f7424 */ /* 0x000fce00078e00ff */
[----:B0--3--:R-:W-:Y:S05]  /*26c00*/  WARPSYNC.COLLECTIVE R15, `(.L_x_5159) ;  /* 0x000000000f087348 */ /* 0x009fea0003c00000 */
[----:B---3--:R1:W2:Y:S02]  /*26c10*/  SHFL.IDX P6, R14, R13, R12, R11 ;  /* 0x0000000c0d0e7389 */ /* 0x0082a400000c000b */
[----:B012---:R-:W-:Y:S01]  /*26c20*/  ENDCOLLECTIVE ;  /* 0x000000000000791b */ /* 0x007fe20003800000 */
.L_x_5159:
[----:B------:R-:W-:Y:S02]  /*26c30*/  IMAD.MOV.U32 R13, RZ, RZ, R4 ;  /* 0x000000ffff0d7224 */ /* 0x000fe400078e0004 */
[----:B------:R-:W-:-:S07]  /*26c40*/  IMAD.MOV.U32 R3, RZ, RZ, R14 ;  /* 0x000000ffff037224 */ /* 0x000fce00078e000e */
[----:B------:R-:W-:Y:S05]  /*26c50*/  WARPSYNC.COLLECTIVE R15, `(.L_x_5160) ;  /* 0x000000000f087348 */ /* 0x000fea0003c00000 */
[----:B------:R0:W1:Y:S02]  /*26c60*/  SHFL.IDX P6, R14, R13, R12, R11 ;  /* 0x0000000c0d0e7389 */ /* 0x00006400000c000b */
[----:B01----:R-:W-:Y:S01]  /*26c70*/  ENDCOLLECTIVE ;  /* 0x000000000000791b */ /* 0x003fe20003800000 */
.L_x_5160:
[----:B------:R-:W-:Y:S02]  /*26c80*/  IMAD.MOV.U32 R13, RZ, RZ, R7 ;  /* 0x000000ffff0d7224 */ /* 0x000fe400078e0007 */
[----:B------:R-:W-:-:S07]  /*26c90*/  IMAD.MOV.U32 R2, RZ, RZ, R14 ;  /* 0x000000ffff027224 */ /* 0x000fce00078e000e */
[----:B------:R-:W-:Y:S05]  /*26ca0*/  WARPSYNC.COLLECTIVE R15, `(.L_x_5161) ;  /* 0x000000000f087348 */ /* 0x000fea0003c00000 */
[----:B------:R0:W1:Y:S02]  /*26cb0*/  SHFL.IDX P6, R14, R13, R12, R11 ;  /* 0x0000000c0d0e7389 */ /* 0x00006400000c000b */
[----:B01----:R-:W-:Y:S01]  /*26cc0*/  ENDCOLLECTIVE ;  /* 0x000000000000791b */ /* 0x003fe20003800000 */
.L_x_5161:
[----:B------:R-:W-:Y:S02]  /*26cd0*/  IMAD.MOV.U32 R13, RZ, RZ, R6 ;  /* 0x000000ffff0d7224 */ /* 0x000fe400078e0006 */
[----:B------:R-:W-:-:S07]  /*26ce0*/  IMAD.MOV.U32 R5, RZ, RZ, R14 ;  /* 0x000000ffff057224 */ /* 0x000fce00078e000e */
[----:B------:R-:W-:Y:S05]  /*26cf0*/  WARPSYNC.COLLECTIVE R15, `(.L_x_5162) ;  /* 0x000000000f087348 */ /* 0x000fea0003c00000 */
[----:B------:R0:W1:Y:S02]  /*26d00*/  SHFL.IDX P6, R14, R13, R12, R11 ;  /* 0x0000000c0d0e7389 */ /* 0x00006400000c000b */
[----:B01----:R-:W-:Y:S01]  /*26d10*/  ENDCOLLECTIVE ;  /* 0x000000000000791b */ /* 0x003fe20003800000 */
.L_x_5162:
[----:B------:R-:W-:Y:S05]  /*26d20*/  BRA `(.L_x_5163) ;  /* 0xfffffdf0002c7947 */ /* 0x000fea000383ffff */
.L_x_4861:
[----:B------:R-:W-:Y:S01]  /*26d30*/  BSSY B1, `(.L_x_5164) ;  /* 0x0000008000017945 */ /* 0x000fe20003800000 */
[----:B------:R-:W-:Y:S02]  /*26d40*/  IMAD.MOV.U32 R13, RZ, RZ, R0 ;  /* 0x000000ffff0d7224 */ /* 0x000fe400078e0000 */
[----:B------:R-:W-:Y:S02]  /*26d50*/  IMAD.MOV.U32 R12, RZ, RZ, 0x1 ;  /* 0x00000001ff0c7424 */ /* 0x000fe400078e00ff */
[----:B------:R-:W-:Y:S02]  /*26d60*/  IMAD.MOV.U32 R11, RZ, RZ, 0x1c1f ;  /* 0x00001c1fff0b7424 */ /* 0x000fe400078e00ff */
[----:B------:R-:W-:-:S07]  /*26d70*/  IMAD.MOV.U32 R15, RZ, RZ, -0x1 ;  /* 0xffffffffff0f7424 */ /* 0x000fce00078e00ff */
[----:B-1-3--:R-:W-:Y:S05]  /*26d80*/  WARPSYNC.COLLECTIVE R15, `(.L_x_5165) ;  /* 0x000000000f087348 */ /* 0x00afea0003c00000 */
[----:B---3--:R0:W2:Y:S02]  /*26d90*/  SHFL.IDX P6, R14, R13, R12, R11 ;  /* 0x0000000c0d0e7389 */ /* 0x0080a400000c000b */
[----:B012---:R-:W-:Y:S01]  /*26da0*/  ENDCOLLECTIVE ;  /* 0x000000000000791b */ /* 0x007fe20003800000 */
.L_x_5165:
[----:B------:R-:W-:Y:S05]  /*26db0*/  BSYNC B1 ;  /* 0x0000000000017941 */ /* 0x000fea0003800000 */
.L_x_5164:
        /* <DEDUP_REMOVED lines=8> */
.L_x_5166:
[----:B------:R-:W-:Y:S02]  /*26e40*/  IMAD.MOV.U32 R13, RZ, RZ, R7 ;  /* 0x000000ffff0d7224 */ /* 0x000fe400078e0007 */
[----:B------:R-:W-:-:S07]  /*26e50*/  IMAD.MOV.U32 R4, RZ, RZ, R14 ;  /* 0x000000ffff047224 */ /* 0x000fce00078e000e */
[----:B------:R-:W-:Y:S05]  /*26e60*/  WARPSYNC.COLLECTIVE R15, `(.L_x_5167) ;  /* 0x000000000f087348 */ /* 0x000fea0003c00000 */
[----:B------:R0:W1:Y:S02]  /*26e70*/  SHFL.IDX P6, R14, R13, R12, R11 ;  /* 0x0000000c0d0e7389 */ /* 0x00006400000c000b */
[----:B01----:R-:W-:Y:S01]  /*26e80*/  ENDCOLLECTIVE ;  /* 0x000000000000791b */ /* 0x003fe20003800000 */
.L_x_5167:
[----:B------:R-:W-:Y:S02]  /*26e90*/  IMAD.MOV.U32 R13, RZ, RZ, R6 ;  /* 0x000000ffff0d7224 */ /* 0x000fe400078e0006 */
[----:B------:R-:W-:-:S07]  /*26ea0*/  IMAD.MOV.U32 R7, RZ, RZ, R14 ;  /* 0x000000ffff077224 */ /* 0x000fce00078e000e */
[----:B------:R-:W-:Y:S05]  /*26eb0*/  WARPSYNC.COLLECTIVE R15, `(.L_x_5168) ;  /* 0x000000000f087348 */ /* 0x000fea0003c00000 */
[----:B------:R0:W1:Y:S02]  /*26ec0*/  SHFL.IDX P6, R14, R13, R12, R11 ;  /* 0x0000000c0d0e7389 */ /* 0x00006400000c000b */
[----:B01----:R-:W-:Y:S01]  /*26ed0*/  ENDCOLLECTIVE ;  /* 0x000000000000791b */ /* 0x003fe20003800000 */
.L_x_5168:
[----:B------:R-:W-:Y:S01]  /*26ee0*/  IMAD.MOV.U32 R6, RZ, RZ, R14 ;  /* 0x000000ffff067224 */ /* 0x000fe200078e000e */
[----:B------:R-:W-:Y:S06]  /*26ef0*/  BRA `(.L_x_5169) ;  /* 0xfffffdf400dc7947 */ /* 0x000fec000383ffff */
.L_x_4864:
[----:B0-----:R-:W-:-:S04]  /*26f00*/  IMAD.U32 R5, RZ, RZ, UR39 ;  /* 0x00000027ff057e24 */ /* 0x001fc8000f8e00ff */
[----:B------:R0:W1:Y:S03]  /*26f10*/  SYNCS.PHASECHK.TRANS64.TRYWAIT P0, [R5+URZ+0x30800], R4 ;  /* 0x03080004050075a7 */ /* 0x000066000800017f */
[----:B-1----:R-:W-:Y:S05]  /*26f20*/  @!P0 NANOSLEEP.SYNCS 0x989680 ;  /* 0x009896800000895d */ /* 0x002fea0003900000 */
[----:B------:R-:W1:Y:S02]  /*26f30*/  @!P0 SYNCS.PHASECHK.TRANS64 P0, [R5+URZ+0x30800], R4 ;  /* 0x03080004050085a7 */ /* 0x000e64000800007f */
[----:B-1----:R-:W-:Y:S05]  /*26f40*/  @!P0 BRA `(.L_x_4864) ;  /* 0xfffffffc00ec8947 */ /* 0x002fea000383ffff */
[----:B------:R-:W-:Y:S05]  /*26f50*/  BRA `(.L_x_5170) ;  /* 0xfffffe0000047947 */ /* 0x000fea000383ffff */
.L_x_4888:
[----:B------:R-:W-:Y:S02]  /*26f60*/  IMAD.MOV.U32 R13, RZ, RZ, R4 ;  /* 0x000000ffff0d7224 */ /* 0x000fe400078e0004 */
[----:B------:R-:W-:Y:S02]  /*26f70*/  IMAD.MOV.U32 R12, RZ, RZ, RZ ;  /* 0x000000ffff0c7224 */ /* 0x000fe400078e00ff */
[----:B------:R-:W-:Y:S02]  /*26f80*/  IMAD.MOV.U32 R11, RZ, RZ, 0x1c1f ;  /* 0x00001c1fff0b7424 */ /* 0x000fe400078e00ff */
[----:B------:R-:W-:-:S07]  /*26f90*/  IMAD.MOV.U32 R15, RZ, RZ, -0x1 ;  /* 0xffffffffff0f7424 */ /* 0x000fce00078e00ff */
[----:B0--3--:R-:W-:Y:S05]  /*26fa0*/  WARPSYNC.COLLECTIVE R15, `(.L_x_5171) ;  /* 0x000000000f087348 */ /* 0x009fea0003c00000 */
[----:B---3--:R1:W2:Y:S02]  /*26fb0*/  SHFL.IDX P6, R14, R13, R12, R11 ;  /* 0x0000000c0d0e7389 */ /* 0x0082a400000c000b */
[----:B012---:R-:W-:Y:S01]  /*26fc0*/  ENDCOLLECTIVE ;  /* 0x000000000000791b */ /* 0x007fe20003800000 */
.L_x_5171:
[----:B------:R-:W-:Y:S02]  /*26fd0*/  IMAD.MOV.U32 R13, RZ, RZ, R0 ;  /* 0x000000ffff0d7224 */ /* 0x000fe400078e0000 */
[----:B------:R-:W-:-:S07]  /*26fe0*/  IMAD.MOV.U32 R3, RZ, RZ, R14 ;  /* 0x000000ffff037224 */ /* 0x000fce00078e000e */
[----:B------:R-:W-:Y:S05]  /*26ff0*/  WARPSYNC.COLLECTIVE R15, `(.L_x_5172) ;  /* 0x000000000f087348 */ /* 0x000fea0003c00000 */
[----:B------:R0:W1:Y:S02]  /*27000*/  SHFL.IDX P6, R14, R13, R12, R11 ;  /* 0x0000000c0d0e7389 */ /* 0x00006400000c000b */
[----:B01----:R-:W-:Y:S01]  /*27010*/  ENDCOLLECTIVE ;  /* 0x000000000000791b */ /* 0x003fe20003800000 */
.L_x_5172:
[----:B------:R-:W-:Y:S02]  /*27020*/  IMAD.MOV.U32 R13, RZ, RZ, R9 ;  /* 0x000000ffff0d7224 */ /* 0x000fe400078e0009 */
[----:B------:R-:W-:-:S07]  /*27030*/  IMAD.MOV.U32 R2, RZ, RZ, R14 ;  /* 0x000000ffff027224 */ /* 0x000fce00078e000e */
[----:B------:R-:W-:Y:S05]  /*27040*/  WARPSYNC.COLLECTIVE R15, `(.L_x_5173) ;  /* 0x000000000f087348 */ /* 0x000fea0003c00000 */
[----:B------:R0:W1:Y:S02]  /*27050*/  SHFL.IDX P6, R14, R13, R12, R11 ;  /* 0x0000000c0d0e7389 */ /* 0x00006400000c000b */
[----:B01----:R-:W-:Y:S01]  /*27060*/  ENDCOLLECTIVE ;  /* 0x000000000000791b */ /* 0x003fe20003800000 */
.L_x_5173:
[----:B------:R-:W-:Y:S02]  /*27070*/  IMAD.MOV.U32 R13, RZ, RZ, R8 ;  /* 0x000000ffff0d7224 */ /* 0x000fe400078e0008 */
[----:B------:R-:W-:-:S07]  /*27080*/  IMAD.MOV.U32 R5, RZ, RZ, R14 ;  /* 0x000000ffff057224 */ /* 0x000fce00078e000e */
[----:B------:R-:W-:Y:S05]  /*27090*/  WARPSYNC.COLLECTIVE R15, `(.L_x_5174) ;  /* 0x000000000f087348 */ /* 0x000fea0003c00000 */
[----:B------:R0:W1:Y:S02]  /*270a0*/  SHFL.IDX P6, R14, R13, R12, R11 ;  /* 0x0000000c0d0e7389 */ /* 0x00006400000c000b */
[----:B01----:R-:W-:Y:S01]  /*270b0*/  ENDCOLLECTIVE ;  /* 0x000000000000791b */ /* 0x003fe20003800000 */
.L_x_5174:
[----:B------:R-:W-:Y:S02]  /*270c0*/  IMAD.MOV.U32 R12, RZ, RZ, R2 ;  /* 0x000000ffff0c7224 */ /* 0x000fe400078e0002 */
[----:B------:R-:W-:Y:S01]  /*270d0*/  IMAD.MOV.U32 R13, RZ, RZ, R3 ;  /* 0x000000ffff0d7224 */ /* 0x000fe200078e0003 */
[----:B------:R-:W-:Y:S06]  /*270e0*/  BRA `(.L_x_5175) ;  /* 0xfffffe2400d07947 */ /* 0x000fec000383ffff */
.L_x_4891:
[----:B------:R-:W-:Y:S01]  /*270f0*/  BSSY B1, `(.L_x_5176) ;  /* 0x0000008000017945 */ /* 0x000fe20003800000 */
[----:B------:R-:W-:Y:S02]  /*27100*/  IMAD.MOV.U32 R13, RZ, RZ, R4 ;  /* 0x000000ffff0d7224 */ /* 0x000fe400078e0004 */
[----:B------:R-:W-:Y:S02]  /*27110*/  IMAD.MOV.U32 R12, RZ, RZ, 0x1 ;  /* 0x00000001ff0c7424 */ /* 0x000fe400078e00ff */
[----:B------:R-:W-:Y:S02]  /*27120*/  IMAD.MOV.U32 R11, RZ, RZ, 0x1c1f ;  /* 0x00001c1fff0b7424 */ /* 0x000fe400078e00ff */
[----:B------:R-:W-:-:S07]  /*27130*/  IMAD.MOV.U32 R15, RZ, RZ, -0x1 ;  /* 0xffffffffff0f7424 */ /* 0x000fce00078e00ff */
[----:B------:R-:W-:Y:S05]  /*27140*/  WARPSYNC.COLLECTIVE R15, `(.L_x_5177) ;  /* 0x000000000f087348 */ /* 0x000fea0003c00000 */
[----:B------:R0:W1:Y:S02]  /*27150*/  SHFL.IDX P6, R14, R13, R12, R11 ;  /* 0x0000000c0d0e7389 */ /* 0x00006400000c000b */
[----:B01----:R-:W-:Y:S01]  /*27160*/  ENDCOLLECTIVE ;  /* 0x000000000000791b */ /* 0x003fe20003800000 */
.L_x_5177:
[----:B------:R-:W-:Y:S05]  /*27170*/  BSYNC B1 ;  /* 0x0000000000017941 */ /* 0x000fea0003800000 */
.L_x_5176:
        /* <DEDUP_REMOVED lines=8> */
.L_x_5178:
[----:B------:R-:W-:Y:S02]  /*27200*/  IMAD.MOV.U32 R63, RZ, RZ, R3 ;  /* 0x000000ffff3f7224 */ /* 0x000fe400078e0003 */
[----:B------:R-:W-:Y:S02]  /*27210*/  IMAD.MOV.U32 R13, RZ, RZ, R9 ;  /* 0x000000ffff0d7224 */ /* 0x000fe400078e0009 */
[----:B------:R-:W-:-:S07]  /*27220*/  IMAD.MOV.U32 R2, RZ, RZ, R14 ;  /* 0x000000ffff027224 */ /* 0x000fce00078e000e */
[----:B------:R-:W-:Y:S05]  /*27230*/  WARPSYNC.COLLECTIVE R15, `(.L_x_5179) ;  /* 0x000000000f087348 */ /* 0x000fea0003c00000 */
[----:B------:R0:W1:Y:S02]  /*27240*/  SHFL.IDX P6, R14, R13, R12, R11 ;  /* 0x0000000c0d0e7389 */ /* 0x00006400000c000b */
[----:B01----:R-:W-:Y:S01]  /*27250*/  ENDCOLLECTIVE ;  /* 0x000000000000791b */ /* 0x003fe20003800000 */
.L_x_5179:
[----:B------:R-:W-:Y:S02]  /*27260*/  IMAD.MOV.U32 R62, RZ, RZ, R2 ;  /* 0x000000ffff3e7224 */ /* 0x000fe400078e0002 */
[----:B------:R-:W-:Y:S02]  /*27270*/  IMAD.MOV.U32 R13, RZ, RZ, R8 ;  /* 0x000000ffff0d7224 */ /* 0x000fe400078e0008 */
[----:B------:R-:W-:-:S07]  /*27280*/  IMAD.MOV.U32 R5, RZ, RZ, R14 ;  /* 0x000000ffff057224 */ /* 0x000fce00078e000e */
[----:B------:R-:W-:Y:S05]  /*27290*/  WARPSYNC.COLLECTIVE R15, `(.L_x_5180) ;  /* 0x000000000f087348 */ /* 0x000fea0003c00000 */
[----:B------:R0:W1:Y:S02]  /*272a0*/  SHFL.IDX P6, R14, R13, R12, R11 ;  /* 0x0000000c0d0e7389 */ /* 0x00006400000c000b */
[----:B01----:R-:W-:Y:S01]  /*272b0*/  ENDCOLLECTIVE ;  /* 0x000000000000791b */ /* 0x003fe20003800000 */
.L_x_5180:
[----:B------:R-:W-:Y:S05]  /*272c0*/  BRA `(.L_x_5181) ;  /* 0xfffffe2c00087947 */ /* 0x000fea000383ffff */
.L_x_4894:
[----:B0-----:R-:W-:-:S04]  /*272d0*/  IMAD.U32 R61, RZ, RZ, UR39 ;  /* 0x00000027ff3d7e24 */ /* 0x001fc8000f8e00ff */
[----:B------:R0:W1:Y:S03]  /*272e0*/  SYNCS.PHASECHK.TRANS64.TRYWAIT P0, [R61+URZ+0x30800], R60 ;  /* 0x0308003c3d0075a7 */ /* 0x000066000800017f */
[----:B-1----:R-:W-:Y:S05]  /*272f0*/  @!P0 NANOSLEEP.SYNCS 0x989680 ;  /* 0x009896800000895d */ /* 0x002fea0003900000 */
[----:B------:R-:W1:Y:S02]  /*27300*/  @!P0 SYNCS.PHASECHK.TRANS64 P0, [R61+URZ+0x30800], R60 ;  /* 0x0308003c3d0085a7 */ /* 0x000e64000800007f */
[----:B-1----:R-:W-:Y:S05]  /*27310*/  @!P0 BRA `(.L_x_4894) ;  /* 0xfffffffc00ec8947 */ /* 0x002fea000383ffff */
[----:B------:R-:W-:Y:S05]  /*27320*/  BRA `(.L_x_5182) ;  /* 0xfffffe3000a07947 */ /* 0x000fea000383ffff */
.L_x_4908:
[----:B-1----:R1:W3:Y:S02]  /*27330*/  SYNCS.PHASECHK.TRANS64.TRYWAIT P1, [R13+URZ+0x30830], R0 ;  /* 0x030830000d0075a7 */ /* 0x0022e4000802017f */
[----:B---3--:R-:W-:Y:S05]  /*27340*/  @!P1 NANOSLEEP.SYNCS 0x989680 ;  /* 0x009896800000995d */ /* 0x008fea0003900000 */
[----:B------:R-:W3:Y:S02]  /*27350*/  @!P1 SYNCS.PHASECHK.TRANS64 P1, [R13+URZ+0x30830], R0 ;  /* 0x030830000d0095a7 */ /* 0x000ee4000802007f */
[----:B---3--:R-:W-:Y:S05]  /*27360*/  @!P1 BRA `(.L_x_4908) ;  /* 0xfffffffc00f09947 */ /* 0x008fea000383ffff */
[----:B------:R-:W-:Y:S05]  /*27370*/  BRA `(.L_x_4907) ;  /* 0xfffffe5c00dc7947 */ /* 0x000fea000383ffff */
.L_x_4925:
[----:B-1----:R-:W-:-:S04]  /*27380*/  IMAD.U32 R10, RZ, RZ, UR7 ;  /* 0x00000007ff0a7e24 */ /* 0x002fc8000f8e00ff */
[----:B------:R1:W2:Y:S03]  /*27390*/  SYNCS.PHASECHK.TRANS64.TRYWAIT P1, [R10+URZ+0x30830], R9 ;  /* 0x030830090a0075a7 */ /* 0x0002a6000802017f */
[----:B--2---:R-:W-:Y:S05]  /*273a0*/  @!P1 NANOSLEEP.SYNCS 0x989680 ;  /* 0x009896800000995d */ /* 0x004fea0003900000 */
[----:B------:R-:W2:Y:S02]  /*273b0*/  @!P1 SYNCS.PHASECHK.TRANS64 P1, [R10+URZ+0x30830], R9 ;  /* 0x030830090a0095a7 */ /* 0x000ea4000802007f */
[----:B--2---:R-:W-:Y:S05]  /*273c0*/  @!P1 BRA `(.L_x_4925) ;  /* 0xfffffffc00ec9947 */ /* 0x004fea000383ffff */
[----:B------:R-:W-:Y:S05]  /*273d0*/  BRA `(.L_x_4924) ;  /* 0xfffffe9000907947 */ /* 0x000fea000383ffff */
.L_x_4929:
[----:B01----:R-:W-:-:S04]  /*273e0*/  IMAD.U32 R9, RZ, RZ, UR6 ;  /* 0x00000006ff097e24 */ /* 0x003fc8000f8e00ff */
[----:B------:R0:W1:Y:S03]  /*273f0*/  SYNCS.PHASECHK.TRANS64.TRYWAIT P1, [R9+URZ+0x30850], R8 ;  /* 0x03085008090075a7 */ /* 0x000066000802017f */
[----:B-1----:R-:W-:Y:S05]  /*27400*/  @!P1 NANOSLEEP.SYNCS 0x989680 ;  /* 0x009896800000995d */ /* 0x002fea0003900000 */
[----:B------:R-:W1:Y:S02]  /*27410*/  @!P1 SYNCS.PHASECHK.TRANS64 P1, [R9+URZ+0x30850], R8 ;  /* 0x03085008090095a7 */ /* 0x000e64000802007f */
[----:B-1----:R-:W-:Y:S05]  /*27420*/  @!P1 BRA `(.L_x_4929) ;  /* 0xfffffffc00ec9947 */ /* 0x002fea000383ffff */
[----:B------:R-:W-:Y:S05]  /*27430*/  BRA `(.L_x_4928) ;  /* 0xfffffe9c00307947 */ /* 0x000fea000383ffff */
.L_x_4948:
[----:B-1----:R-:W-:-:S04]  /*27440*/  IMAD.U32 R13, RZ, RZ, UR7 ;  /* 0x00000007ff0d7e24 */ /* 0x002fc8000f8e00ff */
[----:B------:R1:W2:Y:S03]  /*27450*/  SYNCS.PHASECHK.TRANS64.TRYWAIT P1, [R13+URZ+0x30830], R0 ;  /* 0x030830000d0075a7 */ /* 0x0002a6000802017f */
[----:B--2---:R-:W-:Y:S05]  /*27460*/  @!P1 NANOSLEEP.SYNCS 0x989680 ;  /* 0x009896800000995d */ /* 0x004fea0003900000 */
[----:B------:R-:W2:Y:S02]  /*27470*/  @!P1 SYNCS.PHASECHK.TRANS64 P1, [R13+URZ+0x30830], R0 ;  /* 0x030830000d0095a7 */ /* 0x000ea4000802007f */
[----:B--2---:R-:W-:Y:S05]  /*27480*/  @!P1 BRA `(.L_x_4948) ;  /* 0xfffffffc00ec9947 */ /* 0x004fea000383ffff */
[----:B------:R-:W-:Y:S05]  /*27490*/  BRA `(.L_x_4947) ;  /* 0xfffffec800dc7947 */ /* 0x000fea000383ffff */
.L_x_4952:
[----:B-1----:R-:W-:-:S04]  /*274a0*/  IMAD.U32 R2, RZ, RZ, UR6 ;  /* 0x00000006ff027e24 */ /* 0x002fc8000f8e00ff */
[----:B------:R1:W2:Y:S03]  /*274b0*/  SYNCS.PHASECHK.TRANS64.TRYWAIT P1, [R2+URZ+0x30850], R0 ;  /* 0x03085000020075a7 */ /* 0x0002a6000802017f */
[----:B--2---:R-:W-:Y:S05]  /*274c0*/  @!P1 NANOSLEEP.SYNCS 0x989680 ;  /* 0x009896800000995d */ /* 0x004fea0003900000 */
[----:B------:R-:W2:Y:S02]  /*274d0*/  @!P1 SYNCS.PHASECHK.TRANS64 P1, [R2+URZ+0x30850], R0 ;  /* 0x03085000020095a7 */ /* 0x000ea4000802007f */
[----:B--2---:R-:W-:Y:S05]  /*274e0*/  @!P1 BRA `(.L_x_4952) ;  /* 0xfffffffc00ec9947 */ /* 0x004fea000383ffff */
[----:B------:R-:W-:Y:S05]  /*274f0*/  BRA `(.L_x_4951) ;  /* 0xfffffed4007c7947 */ /* 0x000fea000383ffff */
.L_x_4960:
[----:B-1----:R-:W-:-:S04]  /*27500*/  IMAD.U32 R13, RZ, RZ, UR7 ;  /* 0x00000007ff0d7e24 */ /* 0x002fc8000f8e00ff */
[----:B------:R1:W2:Y:S03]  /*27510*/  SYNCS.PHASECHK.TRANS64.TRYWAIT P1, [R13+URZ+0x30830], R0 ;  /* 0x030830000d0075a7 */ /* 0x0002a6000802017f */
[----:B--2---:R-:W-:Y:S05]  /*27520*/  @!P1 NANOSLEEP.SYNCS 0x989680 ;  /* 0x009896800000995d */ /* 0x004fea0003900000 */
[----:B------:R-:W2:Y:S02]  /*27530*/  @!P1 SYNCS.PHASECHK.TRANS64 P1, [R13+URZ+0x30830], R0 ;  /* 0x030830000d0095a7 */ /* 0x000ea4000802007f */
[----:B--2---:R-:W-:Y:S05]  /*27540*/  @!P1 BRA `(.L_x_4960) ;  /* 0xfffffffc00ec9947 */ /* 0x004fea000383ffff */
[----:B------:R-:W-:Y:S05]  /*27550*/  BRA `(.L_x_4959) ;  /* 0xfffffeec00d87947 */ /* 0x000fea000383ffff */
.L_x_4964:
[----:B-1----:R-:W-:-:S04]  /*27560*/  IMAD.U32 R2, RZ, RZ, UR6 ;  /* 0x00000006ff027e24 */ /* 0x002fc8000f8e00ff */
[----:B------:R1:W2:Y:S03]  /*27570*/  SYNCS.PHASECHK.TRANS64.TRYWAIT P1, [R2+URZ+0x30850], R0 ;  /* 0x03085000020075a7 */ /* 0x0002a6000802017f */
[----:B--2---:R-:W-:Y:S05]  /*27580*/  @!P1 NANOSLEEP.SYNCS 0x989680 ;  /* 0x009896800000995d */ /* 0x004fea0003900000 */
[----:B------:R-:W2:Y:S02]  /*27590*/  @!P1 SYNCS.PHASECHK.TRANS64 P1, [R2+URZ+0x30850], R0 ;  /* 0x03085000020095a7 */ /* 0x000ea4000802007f */
[----:B--2---:R-:W-:Y:S05]  /*275a0*/  @!P1 BRA `(.L_x_4964) ;  /* 0xfffffffc00ec9947 */ /* 0x004fea000383ffff */
[----:B------:R-:W-:Y:S05]  /*275b0*/  BRA `(.L_x_4963) ;  /* 0xfffffef800787947 */ /* 0x000fea000383ffff */
.L_x_4979:
[----:B-1----:R-:W-:-:S04]  /*275c0*/  IMAD.U32 R5, RZ, RZ, UR5 ;  /* 0x00000005ff057e24 */ /* 0x002fc8000f8e00ff */
[----:B------:R1:W2:Y:S03]  /*275d0*/  SYNCS.PHASECHK.TRANS64.TRYWAIT P1, [R5+URZ+0x30850], R4 ;  /* 0x03085004050075a7 */ /* 0x0002a6000802017f */
[----:B--2---:R-:W-:Y:S05]  /*275e0*/  @!P1 NANOSLEEP.SYNCS 0x989680 ;  /* 0x009896800000995d */ /* 0x004fea0003900000 */
[----:B------:R-:W2:Y:S02]  /*275f0*/  @!P1 SYNCS.PHASECHK.TRANS64 P1, [R5+URZ+0x30850], R4 ;  /* 0x03085004050095a7 */ /* 0x000ea4000802007f */
[----:B--2---:R-:W-:Y:S05]  /*27600*/  @!P1 BRA `(.L_x_4979) ;  /* 0xfffffffc00ec9947 */ /* 0x004fea000383ffff */
[----:B------:R-:W-:Y:S05]  /*27610*/  BRA `(.L_x_4978) ;  /* 0xffffff2800b47947 */ /* 0x000fea000383ffff */
.L_x_5029:
[----:B0-----:R-:W0:Y:S01]  /*27620*/  S2R R12, SR_TID.X ;  /* 0x00000000000c7919 */ /* 0x001e220000002100 */
        /* <DEDUP_REMOVED lines=10> */
.L_x_5184:
[----:B------:R-:W-:Y:S05]  /*276d0*/  BSYNC B1 ;  /* 0x0000000000017941 */ /* 0x000fea0003800000 */
.L_x_5183:
[----:B------:R-:W-:Y:S05]  /*276e0*/  BRA `(.L_x_5185) ;  /* 0xffffff8c00747947 */ /* 0x000fea000383ffff */
.L_x_5031:
[----:B------:R-:W-:Y:S01]  /*276f0*/  BSSY B1, `(.L_x_5186) ;  /* 0x0000006000017945 */ /* 0x000fe20003800000 */
[----:B------:R-:W-:-:S07]  /*27700*/  IMAD.MOV.U32 R15, RZ, RZ, -0x1 ;  /* 0xffffffffff0f7424 */ /* 0x000fce00078e00ff */
[----:B01----:R-:W-:Y:S05]  /*27710*/  WARPSYNC.COLLECTIVE R15, `(.L_x_5187) ;  /* 0x000000000f0c7348 */ /* 0x003fea0003c00000 */
[----:B------:R-:W-:Y:S02]  /*27720*/  ELECT P6, UR62, PT ;  /* 0x00000000003e782f */ /* 0x000fe400038c0000 */
[----:B------:R-:W-:Y:S01]  /*27730*/  MOV R14, UR62 ;  /* 0x0000003e000e7c02 */ /* 0x000fe20008000f00 */
[----:B01----:R-:W-:Y:S10]  /*27740*/  ENDCOLLECTIVE ;  /* 0x000000000000791b */ /* 0x003ff40003800000 */
.L_x_5187:
[----:B------:R-:W-:Y:S05]  /*27750*/  BSYNC B1 ;  /* 0x0000000000017941 */ /* 0x000fea0003800000 */
.L_x_5186:
[----:B------:R-:W-:Y:S05]  /*27760*/  BRA `(.L_x_5030) ;  /* 0xffffff8c006c7947 */ /* 0x000fea000383ffff */
.L_x_5033:
[----:B-1----:R1:W2:Y:S02]  /*27770*/  SYNCS.PHASECHK.TRANS64.TRYWAIT P0, [R17+URZ+0x30820], R8 ;  /* 0x03082008110075a7 */ /* 0x0022a4000800017f */
[----:B--2---:R-:W-:Y:S05]  /*27780*/  @!P0 NANOSLEEP.SYNCS 0x989680 ;  /* 0x009896800000895d */ /* 0x004fea0003900000 */
[----:B------:R-:W2:Y:S02]  /*27790*/  @!P0 SYNCS.PHASECHK.TRANS64 P0, [R17+URZ+0x30820], R8 ;  /* 0x03082008110085a7 */ /* 0x000ea4000800007f */
[----:B--2---:R-:W-:Y:S05]  /*277a0*/  @!P0 BRA `(.L_x_5033) ;  /* 0xfffffffc00f08947 */ /* 0x004fea000383ffff */
[----:B------:R-:W-:Y:S05]  /*277b0*/  BRA `(.L_x_5188) ;  /* 0xffffff8c007c7947 */ /* 0x000fea000383ffff */
.L_x_5037:
[----:B0-----:R0:W2:Y:S02]  /*277c0*/  SYNCS.PHASECHK.TRANS64.TRYWAIT P0, [R12+URZ+0x308a0], R11 ;  /* 0x0308a00b0c0075a7 */ /* 0x0010a4000800017f */
[----:B--2---:R-:W-:Y:S05]  /*277d0*/  @!P0 NANOSLEEP.SYNCS 0x989680 ;  /* 0x009896800000895d */ /* 0x004fea0003900000 */
[----:B------:R-:W2:Y:S02]  /*277e0*/  @!P0 SYNCS.PHASECHK.TRANS64 P0, [R12+URZ+0x308a0], R11 ;  /* 0x0308a00b0c0085a7 */ /* 0x000ea4000800007f */
[----:B--2---:R-:W-:Y:S05]  /*277f0*/  @!P0 BRA `(.L_x_5037) ;  /* 0xfffffffc00f08947 */ /* 0x004fea000383ffff */
[----:B------:R-:W-:Y:S05]  /*27800*/  BRA `(.L_x_5189) ;  /* 0xffffff8c00947947 */ /* 0x000fea000383ffff */
.L_x_5044:
[----:B-1----:R1:W2:Y:S02]  /*27810*/  SYNCS.PHASECHK.TRANS64.TRYWAIT P0, [R12+URZ+0x308c0], R11 ;  /* 0x0308c00b0c0075a7 */ /* 0x0022a4000800017f */
[----:B--2---:R-:W-:Y:S05]  /*27820*/  @!P0 NANOSLEEP.SYNCS 0x989680 ;  /* 0x009896800000895d */ /* 0x004fea0003900000 */
[----:B------:R-:W2:Y:S02]  /*27830*/  @!P0 SYNCS.PHASECHK.TRANS64 P0, [R12+URZ+0x308c0], R11 ;  /* 0x0308c00b0c0085a7 */ /* 0x000ea4000800007f */
[----:B--2---:R-:W-:Y:S05]  /*27840*/  @!P0 BRA `(.L_x_5044) ;  /* 0xfffffffc00f08947 */ /* 0x004fea000383ffff */
[----:B------:R-:W-:Y:S05]  /*27850*/  BRA `(.L_x_5190) ;  /* 0xffffff9000907947 */ /* 0x000fea000383ffff */
.L_x_5053:
[----:B-1----:R1:W2:Y:S02]  /*27860*/  SYNCS.PHASECHK.TRANS64.TRYWAIT P1, [R7+URZ+0x308a0], R3 ;  /* 0x0308a003070075a7 */ /* 0x0022a4000802017f */
[----:B--2---:R-:W-:Y:S05]  /*27870*/  @!P1 NANOSLEEP.SYNCS 0x989680 ;  /* 0x009896800000995d */ /* 0x004fea0003900000 */
[----:B------:R-:W2:Y:S02]  /*27880*/  @!P1 SYNCS.PHASECHK.TRANS64 P1, [R7+URZ+0x308a0], R3 ;  /* 0x0308a003070095a7 */ /* 0x000ea4000802007f */
[----:B--2---:R-:W-:Y:S05]  /*27890*/  @!P1 BRA `(.L_x_5053) ;  /* 0xfffffffc00f09947 */ /* 0x004fea000383ffff */
[----:B------:R-:W-:Y:S05]  /*278a0*/  BRA `(.L_x_5191) ;  /* 0xffffff9400c47947 */ /* 0x000fea000383ffff */
.L_x_5060:
[----:B0-----:R0:W2:Y:S02]  /*278b0*/  SYNCS.PHASECHK.TRANS64.TRYWAIT P1, [R7+URZ+0x308c0], R3 ;  /* 0x0308c003070075a7 */ /* 0x0010a4000802017f */
[----:B--2---:R-:W-:Y:S05]  /*278c0*/  @!P1 NANOSLEEP.SYNCS 0x989680 ;  /* 0x009896800000995d */ /* 0x004fea0003900000 */
[----:B------:R-:W2:Y:S02]  /*278d0*/  @!P1 SYNCS.PHASECHK.TRANS64 P1, [R7+URZ+0x308c0], R3 ;  /* 0x0308c003070095a7 */ /* 0x000ea4000802007f */
[----:B--2---:R-:W-:Y:S05]  /*278e0*/  @!P1 BRA `(.L_x_5060) ;  /* 0xfffffffc00f09947 */ /* 0x004fea000383ffff */
[----:B------:R-:W-:Y:S05]  /*278f0*/  BRA `(.L_x_5192) ;  /* 0xffffff9800bc7947 */ /* 0x000fea000383ffff */
.L_x_5085:
        /* <DEDUP_REMOVED lines=11> */
.L_x_5194:
[----:B------:R-:W-:Y:S05]  /*279b0*/  BSYNC B0 ;  /* 0x0000000000007941 */ /* 0x000fea0003800000 */
.L_x_5193:
[----:B------:R-:W-:Y:S05]  /*279c0*/  BRA `(.L_x_5195) ;  /* 0xffffffac006c7947 */ /* 0x000fea000383ffff */
.L_x_5088:
[----:B0-----:R0:W1:Y:S02]  /*279d0*/  SYNCS.PHASECHK.TRANS64.TRYWAIT P0, [R7+URZ+0x30840], R2 ;  /* 0x03084002070075a7 */ /* 0x001064000800017f */
[----:B-1----:R-:W-:Y:S05]  /*279e0*/  @!P0 NANOSLEEP.SYNCS 0x989680 ;  /* 0x009896800000895d */ /* 0x002fea0003900000 */
[----:B------:R-:W1:Y:S02]  /*279f0*/  @!P0 SYNCS.PHASECHK.TRANS64 P0, [R7+URZ+0x30840], R2 ;  /* 0x03084002070085a7 */ /* 0x000e64000800007f */
[----:B-1----:R-:W-:Y:S05]  /*27a00*/  @!P0 BRA `(.L_x_5088) ;  /* 0xfffffffc00f08947 */ /* 0x002fea000383ffff */
[----:B------:R-:W-:Y:S05]  /*27a10*/  BRA `(.L_x_5196) ;  /* 0xffffffac00bc7947 */ /* 0x000fea000383ffff */
.L_x_5089:
        /* <DEDUP_REMOVED lines=8> */
.L_x_5198:
[----:B------:R-:W-:Y:S05]  /*27aa0*/  BSYNC B0 ;  /* 0x0000000000007941 */ /* 0x000fea0003800000 */
.L_x_5197:
        /* <DEDUP_REMOVED lines=9> */
.L_x_5199:
[----:B------:R-:W-:Y:S02]  /*27b40*/  IMAD.MOV.U32 R13, RZ, RZ, R0 ;  /* 0x000000ffff0d7224 */ /* 0x000fe400078e0000 */
[----:B------:R-:W-:Y:S02]  /*27b50*/  IMAD.MOV.U32 R12, RZ, RZ, 0x1 ;  /* 0x00000001ff0c7424 */ /* 0x000fe400078e00ff */
[----:B------:R-:W-:-:S07]  /*27b60*/  IMAD.MOV.U32 R3, RZ, RZ, R14 ;  /* 0x000000ffff037224 */ /* 0x000fce00078e000e */
[----:B------:R-:W-:Y:S05]  /*27b70*/  WARPSYNC.COLLECTIVE R15, `(.L_x_5200) ;  /* 0x000000000f087348 */ /* 0x000fea0003c00000 */
[----:B------:R0:W1:Y:S02]  /*27b80*/  SHFL.IDX P6, R14, R13, R12, R11 ;  /* 0x0000000c0d0e7389 */ /* 0x00006400000c000b */
[----:B01----:R-:W-:Y:S01]  /*27b90*/  ENDCOLLECTIVE ;  /* 0x000000000000791b */ /* 0x003fe20003800000 */
.L_x_5200:
        /* <DEDUP_REMOVED lines=17> */
.L_x_5201:
[----:B------:R-:W-:Y:S02]  /*27cb0*/  @P1 IMAD R8, R5, 0x2, R17 ;  /* 0x0000000205081824 */ /* 0x000fe400078e0211 */
[----:B------:R-:W-:Y:S02]  /*27cc0*/  IMAD.MOV.U32 R13, RZ, RZ, R0 ;  /* 0x000000ffff0d7224 */ /* 0x000fe400078e0000 */
[----:B------:R-:W-:Y:S02]  /*27cd0*/  IMAD.MOV.U32 R12, RZ, RZ, 0x2 ;  /* 0x00000002ff0c7424 */ /* 0x000fe400078e00ff */
[----:B------:R-:W-:-:S07]  /*27ce0*/  IMAD.MOV.U32 R3, RZ, RZ, R14 ;  /* 0x000000ffff037224 */ /* 0x000fce00078e000e */
[----:B------:R-:W-:Y:S05]  /*27cf0*/  WARPSYNC.COLLECTIVE R15, `(.L_x_5202) ;  /* 0x000000000f087348 */ /* 0x000fea0003c00000 */
[----:B------:R0:W1:Y:S02]  /*27d00*/  SHFL.IDX P6, R14, R13, R12, R11 ;  /* 0x0000000c0d0e7389 */ /* 0x00006400000c000b */
[----:B01----:R-:W-:Y:S01]  /*27d10*/  ENDCOLLECTIVE ;  /* 0x000000000000791b */ /* 0x003fe20003800000 */
.L_x_5202:
        /* <DEDUP_REMOVED lines=17> */
.L_x_5203:
[----:B------:R-:W-:Y:S02]  /*27e30*/  @P1 IMAD R8, R5, 0x2, R17 ;  /* 0x0000000205081824 */ /* 0x000fe400078e0211 */
[----:B------:R-:W-:Y:S02]  /*27e40*/  IMAD.MOV.U32 R13, RZ, RZ, R0 ;  /* 0x000000ffff0d7224 */ /* 0x000fe400078e0000 */
[----:B------:R-:W-:Y:S02]  /*27e50*/  IMAD.MOV.U32 R12, RZ, RZ, 0x3 ;  /* 0x00000003ff0c7424 */ /* 0x000fe400078e00ff */
[----:B------:R-:W-:-:S07]  /*27e60*/  IMAD.MOV.U32 R3, RZ, RZ, R14 ;  /* 0x000000ffff037224 */ /* 0x000fce00078e000e */
[----:B------:R-:W-:Y:S05]  /*27e70*/  WARPSYNC.COLLECTIVE R15, `(.L_x_5204) ;  /* 0x000000000f087348 */ /* 0x000fea0003c00000 */
[----:B------:R0:W1:Y:S02]  /*27e80*/  SHFL.IDX P6, R14, R13, R12, R11 ;  /* 0x0000000c0d0e7389 */ /* 0x00006400000c000b */
[----:B01----:R-:W-:Y:S01]  /*27e90*/  ENDCOLLECTIVE ;  /* 0x000000000000791b */ /* 0x003fe20003800000 */
.L_x_5204:
        /* <DEDUP_REMOVED lines=17> */
.L_x_5205:
[----:B------:R-:W-:Y:S02]  /*27fb0*/  @P1 IMAD R8, R5, 0x2, R17 ;  /* 0x0000000205081824 */ /* 0x000fe400078e0211 */
[----:B------:R-:W-:Y:S02]  /*27fc0*/  IMAD.MOV.U32 R13, RZ, RZ, R0 ;  /* 0x000000ffff0d7224 */ /* 0x000fe400078e0000 */
[----:B------:R-:W-:Y:S02]  /*27fd0*/  IMAD.MOV.U32 R12, RZ, RZ, 0x4 ;  /* 0x00000004ff0c7424 */ /* 0x000fe400078e00ff */
[----:B------:R-:W-:-:S07]  /*27fe0*/  IMAD.MOV.U32 R3, RZ, RZ, R14 ;  /* 0x000000ffff037224 */ /* 0x000fce00078e000e */
[----:B------:R-:W-:Y:S05]  /*27ff0*/  WARPSYNC.COLLECTIVE R15, `(.L_x_5206) ;  /* 0x000000000f087348 */ /* 0x000fea0003c00000 */
[----:B------:R0:W1:Y:S02]  /*28000*/  SHFL.IDX P6, R14, R13, R12, R11 ;  /* 0x0000000c0d0e7389 */ /* 0x00006400000c000b */
[----:B01----:R-:W-:Y:S01]  /*28010*/  ENDCOLLECTIVE ;  /* 0x000000000000791b */ /* 0x003fe20003800000 */
.L_x_5206:
        /* <DEDUP_REMOVED lines=17> */
.L_x_5207:
[----:B------:R-:W-:Y:S02]  /*28130*/  @P1 IMAD R8, R5, 0x2, R17 ;  /* 0x0000000205081824 */ /* 0x000fe400078e0211 */
[----:B------:R-:W-:Y:S02]  /*28140*/  IMAD.MOV.U32 R13, RZ, RZ, R0 ;  /* 0x000000ffff0d7224 */ /* 0x000fe400078e0000 */
[----:B------:R-:W-:Y:S02]  /*28150*/  IMAD.MOV.U32 R12, RZ, RZ, 0x5 ;  /* 0x00000005ff0c7424 */ /* 0x000fe400078e00ff */
[----:B------:R-:W-:-:S07]  /*28160*/  IMAD.MOV.U32 R3, RZ, RZ, R14 ;  /* 0x000000ffff037224 */ /* 0x000fce00078e000e */
[----:B------:R-:W-:Y:S05]  /*28170*/  WARPSYNC.COLLECTIVE R15, `(.L_x_5208) ;  /* 0x000000000f087348 */ /* 0x000fea0003c00000 */
[----:B------:R0:W1:Y:S02]  /*28180*/  SHFL.IDX P6, R14, R13, R12, R11 ;  /* 0x0000000c0d0e7389 */ /* 0x00006400000c000b */
[----:B01----:R-:W-:Y:S01]  /*28190*/  ENDCOLLECTIVE ;  /* 0x000000000000791b */ /* 0x003fe20003800000 */
.L_x_5208:
        /* <DEDUP_REMOVED lines=10> */
.L_x_5209:
        /* <DEDUP_REMOVED lines=8> */
.L_x_5094:
[----:B------:R-:W-:Y:S02]  /*282c0*/  IMAD.MOV.U32 R13, RZ, RZ, R4 ;  /* 0x000000ffff0d7224 */ /* 0x000fe400078e0004 */
[----:B------:R-:W-:Y:S02]  /*282d0*/  IMAD.MOV.U32 R12, RZ, RZ, RZ ;  /* 0x000000ffff0c7224 */ /* 0x000fe400078e00ff */
[----:B------:R-:W-:Y:S02]  /*282e0*/  IMAD.MOV.U32 R11, RZ, RZ, 0x181f ;  /* 0x0000181fff0b7424 */ /* 0x000fe400078e00ff */
[----:B------:R-:W-:Y:S02]  /*282f0*/  IMAD.MOV.U32 R15, RZ, RZ, -0x1 ;  /* 0xffffffffff0f7424 */ /* 0x000fe400078e00ff */
[----:B------:R-:W-:Y:S02]  /*28300*/  IMAD R31, R31, R7, RZ ;  /* 0x000000071f1f7224 */ /* 0x000fe400078e02ff */
[----:B------:R-:W-:-:S07]  /*28310*/  IMAD.IADD R25, R9, 0x1, R25 ;  /* 0x0000000109197824 */ /* 0x000fce00078e0219 */
[----:B-----5:R-:W-:Y:S05]  /*28320*/  WARPSYNC.COLLECTIVE R15, `(.L_x_5211) ;  /* 0x000000000f087348 */ /* 0x020fea0003c00000 */
[----:B------:R0:W1:Y:S02]  /*28330*/  SHFL.IDX P6, R14, R13, R12, R11 ;  /* 0x0000000c0d0e7389 */ /* 0x00006400000c000b */
[----:B01---5:R-:W-:Y:S01]  /*28340*/  ENDCOLLECTIVE ;  /* 0x000000000000791b */ /* 0x023fe20003800000 */
.L_x_5211:
[C---:B------:R-:W-:Y:S01]  /*28350*/  VIADD R6, R25.reuse, 0x10 ;  /* 0x0000001019067836 */ /* 0x040fe20000000000 */
[----:B------:R-:W-:Y:S01]  /*28360*/  ISETP.GE.AND P1, PT, R25, R31, PT ;  /* 0x0000001f1900720c */ /* 0x000fe20003f26270 */
[----:B------:R-:W-:Y:S02]  /*28370*/  IMAD.MOV.U32 R13, RZ, RZ, R0 ;  /* 0x000000ffff0d7224 */ /* 0x000fe400078e0000 */
[----:B------:R-:W-:-:S10]  /*28380*/  IMAD.MOV.U32 R2, RZ, RZ, R14 ;  /* 0x000000ffff027224 */ /* 0x000fd400078e000e */
[----:B------:R-:W-:Y:S05]  /*28390*/  WARPSYNC.COLLECTIVE R15, `(.L_x_5212) ;  /* 0x000000000f087348 */ /* 0x000fea0003c00000 */
[----:B------:R0:W1:Y:S02]  /*283a0*/  SHFL.IDX P6, R14, R13, R12, R11 ;  /* 0x0000000c0d0e7389 */ /* 0x00006400000c000b */
[----:B01----:R-:W-:Y:S01]  /*283b0*/  ENDCOLLECTIVE ;  /* 0x000000000000791b */ /* 0x003fe20003800000 */
.L_x_5212:
        /* <DEDUP_REMOVED lines=8> */
.L_x_5213:
        /* <DEDUP_REMOVED lines=13> */
.L_x_5214:
        /* <DEDUP_REMOVED lines=8> */
.L_x_5215:
        /* <DEDUP_REMOVED lines=14> */
.L_x_5216:
        /* <DEDUP_REMOVED lines=8> */
.L_x_5217:
        /* <DEDUP_REMOVED lines=14> */
.L_x_5218:
        /* <DEDUP_REMOVED lines=8> */
.L_x_5219:
        /* <DEDUP_REMOVED lines=14> */
.L_x_5220:
        /* <DEDUP_REMOVED lines=8> */
.L_x_5221:
        /* <DEDUP_REMOVED lines=14> */
.L_x_5222:
        /* <DEDUP_REMOVED lines=8> */
.L_x_5223:
        /* <DEDUP_REMOVED lines=13> */
.L_x_5224:
        /* <DEDUP_REMOVED lines=8> */
.L_x_5225:
        /* <DEDUP_REMOVED lines=12> */
.L_x_5226:
[----:B------:R-:W-:Y:S05]  /*28d20*/  BRA `(.L_x_5227) ;  /* 0xffffffac006c7947 */ /* 0x000fea000383ffff */
.L_x_5099:
[----:B0-----:R0:W1:Y:S02]  /*28d30*/  SYNCS.PHASECHK.TRANS64.TRYWAIT P0, [R17+URZ+0x30820], R0 ;  /* 0x03082000110075a7 */ /* 0x001064000800017f */
[----:B-1----:R-:W-:Y:S05]  /*28d40*/  @!P0 NANOSLEEP.SYNCS 0x989680 ;  /* 0x009896800000895d */ /* 0x002fea0003900000 */
[----:B------:R-:W1:Y:S02]  /*28d50*/  @!P0 SYNCS.PHASECHK.TRANS64 P0, [R17+URZ+0x30820], R0 ;  /* 0x03082000110085a7 */ /* 0x000e64000800007f */
[----:B-1----:R-:W-:Y:S05]  /*28d60*/  @!P0 BRA `(.L_x_5099) ;  /* 0xfffffffc00f08947 */ /* 0x002fea000383ffff */
[----:B------:R-:W-:Y:S05]  /*28d70*/  BRA `(.L_x_5228) ;  /* 0xffffffac00e47947 */ /* 0x000fea000383ffff */
.L_x_5104:
[----:B0-----:R0:W1:Y:S02]  /*28d80*/  SYNCS.PHASECHK.TRANS64.TRYWAIT P0, [R7+URZ+0x30840], R2 ;  /* 0x03084002070075a7 */ /* 0x001064000800017f */
[----:B-1----:R-:W-:Y:S05]  /*28d90*/  @!P0 NANOSLEEP.SYNCS 0x989680 ;  /* 0x009896800000895d */ /* 0x002fea0003900000 */
[----:B------:R-:W1:Y:S02]  /*28da0*/  @!P0 SYNCS.PHASECHK.TRANS64 P0, [R7+URZ+0x30840], R2 ;  /* 0x03084002070085a7 */ /* 0x000e64000800007f */
[----:B-1----:R-:W-:Y:S05]  /*28db0*/  @!P0 BRA `(.L_x_5104) ;  /* 0xfffffffc00f08947 */ /* 0x002fea000383ffff */
[----:B------:R-:W-:Y:S05]  /*28dc0*/  BRA `(.L_x_5229) ;  /* 0xffffffb000b87947 */ /* 0x000fea000383ffff */
.L_x_5105:
        /* <DEDUP_REMOVED lines=8> */
.L_x_5231:
[----:B------:R-:W-:Y:S05]  /*28e50*/  BSYNC B1 ;  /* 0x0000000000017941 */ /* 0x000fea0003800000 */
.L_x_5230:
        /* <DEDUP_REMOVED lines=12> */
.L_x_5232:
[----:B------:R-:W-:Y:S02]  /*28f20*/  IMAD R5, R5, 0x2, R17 ;  /* 0x0000000205057824 */ /* 0x000fe400078e0211 */
[----:B------:R-:W-:Y:S02]  /*28f30*/  IMAD.MOV.U32 R13, RZ, RZ, R6 ;  /* 0x000000ffff0d7224 */ /* 0x000fe400078e0006 */
[----:B------:R-:W-:Y:S02]  /*28f40*/  IMAD.MOV.U32 R12, RZ, RZ, 0x1 ;  /* 0x00000001ff0c7424 */ /* 0x000fe400078e00ff */
[----:B------:R-:W-:-:S07]  /*28f50*/  IMAD.MOV.U32 R2, RZ, RZ, R14 ;  /* 0x000000ffff027224 */ /* 0x000fce00078e000e */
[----:B------:R-:W-:Y:S05]  /*28f60*/  WARPSYNC.COLLECTIVE R15, `(.L_x_5233) ;  /* 0x000000000f087348 */ /* 0x000fea0003c00000 */
[----:B------:R0:W1:Y:S02]  /*28f70*/  SHFL.IDX P6, R14, R13, R12, R11 ;  /* 0x0000000c0d0e7389 */ /* 0x00006400000c000b */
[----:B01----:R-:W-:Y:S01]  /*28f80*/  ENDCOLLECTIVE ;  /* 0x000000000000791b */ /* 0x003fe20003800000 */
.L_x_5233:
        /* <DEDUP_REMOVED lines=13> */
.L_x_5234:
[----:B------:R-:W-:Y:S02]  /*29060*/  IMAD.MOV.U32 R13, RZ, RZ, R6 ;  /* 0x000000ffff0d7224 */ /* 0x000fe400078e0006 */
[----:B------:R-:W-:Y:S02]  /*29070*/  IMAD.MOV.U32 R12, RZ, RZ, 0x2 ;  /* 0x00000002ff0c7424 */ /* 0x000fe400078e00ff */
[----:B------:R-:W-:-:S07]  /*29080*/  IMAD.MOV.U32 R2, RZ, RZ, R14 ;  /* 0x000000ffff027224 */ /* 0x000fce00078e000e */
[----:B------:R-:W-:Y:S05]  /*29090*/  WARPSYNC.COLLECTIVE R15, `(.L_x_5235) ;  /* 0x000000000f087348 */ /* 0x000fea0003c00000 */
[----:B------:R0:W1:Y:S02]  /*290a0*/  SHFL.IDX P6, R14, R13, R12, R11 ;  /* 0x0000000c0d0e7389 */ /* 0x00006400000c000b */
[----:B01----:R-:W-:Y:S01]  /*290b0*/  ENDCOLLECTIVE ;  /* 0x000000000000791b */ /* 0x003fe20003800000 */
.L_x_5235:
        /* <DEDUP_REMOVED lines=13> */
.L_x_5236:
[----:B------:R-:W-:Y:S02]  /*29190*/  IMAD.MOV.U32 R13, RZ, RZ, R6 ;  /* 0x000000ffff0d7224 */ /* 0x000fe400078e0006 */
[----:B------:R-:W-:Y:S02]  /*291a0*/  IMAD.MOV.U32 R12, RZ, RZ, 0x3 ;  /* 0x00000003ff0c7424 */ /* 0x000fe400078e00ff */
[----:B------:R-:W-:-:S07]  /*291b0*/  IMAD.MOV.U32 R2, RZ, RZ, R14 ;  /* 0x000000ffff027224 */ /* 0x000fce00078e000e */
[----:B------:R-:W-:Y:S05]  /*291c0*/  WARPSYNC.COLLECTIVE R15, `(.L_x_5237) ;  /* 0x000000000f087348 */ /* 0x000fea0003c00000 */
[----:B------:R0:W1:Y:S02]  /*291d0*/  SHFL.IDX P6, R14, R13, R12, R11 ;  /* 0x0000000c0d0e7389 */ /* 0x00006400000c000b */
[----:B01----:R-:W-:Y:S01]  /*291e0*/  ENDCOLLECTIVE ;  /* 0x000000000000791b */ /* 0x003fe20003800000 */
.L_x_5237:
        /* <DEDUP_REMOVED lines=13> */
.L_x_5238:
[----:B------:R-:W-:Y:S02]  /*292c0*/  IMAD.MOV.U32 R13, RZ, RZ, R6 ;  /* 0x000000ffff0d7224 */ /* 0x000fe400078e0006 */
[----:B------:R-:W-:Y:S02]  /*292d0*/  IMAD.MOV.U32 R12, RZ, RZ, 0x4 ;  /* 0x00000004ff0c7424 */ /* 0x000fe400078e00ff */
[----:B------:R-:W-:-:S07]  /*292e0*/  IMAD.MOV.U32 R2, RZ, RZ, R14 ;  /* 0x000000ffff027224 */ /* 0x000fce00078e000e */
[----:B------:R-:W-:Y:S05]  /*292f0*/  WARPSYNC.COLLECTIVE R15, `(.L_x_5239) ;  /* 0x000000000f087348 */ /* 0x000fea0003c00000 */
[----:B------:R0:W1:Y:S02]  /*29300*/  SHFL.IDX P6, R14, R13, R12, R11 ;  /* 0x0000000c0d0e7389 */ /* 0x00006400000c000b */
[----:B01----:R-:W-:Y:S01]  /*29310*/  ENDCOLLECTIVE ;  /* 0x000000000000791b */ /* 0x003fe20003800000 */
.L_x_5239:
        /* <DEDUP_REMOVED lines=13> */
.L_x_5240:
[----:B------:R-:W-:Y:S02]  /*293f0*/  IMAD.MOV.U32 R13, RZ, RZ, R6 ;  /* 0x000000ffff0d7224 */ /* 0x000fe400078e0006 */
[----:B------:R-:W-:Y:S02]  /*29400*/  IMAD.MOV.U32 R12, RZ, RZ, 0x5 ;  /* 0x00000005ff0c7424 */ /* 0x000fe400078e00ff */
[----:B------:R-:W-:-:S07]  /*29410*/  IMAD.MOV.U32 R2, RZ, RZ, R14 ;  /* 0x000000ffff027224 */ /* 0x000fce00078e000e */
[----:B------:R-:W-:Y:S05]  /*29420*/  WARPSYNC.COLLECTIVE R15, `(.L_x_5241) ;  /* 0x000000000f087348 */ /* 0x000fea0003c00000 */
[----:B------:R0:W1:Y:S02]  /*29430*/  SHFL.IDX P6, R14, R13, R12, R11 ;  /* 0x0000000c0d0e7389 */ /* 0x00006400000c000b */
[----:B01----:R-:W-:Y:S01]  /*29440*/  ENDCOLLECTIVE ;  /* 0x000000000000791b */ /* 0x003fe20003800000 */
.L_x_5241:
        /* <DEDUP_REMOVED lines=14> */
.L_x_5242:
[----:B------:R-:W-:Y:S01]  /*29530*/  IMAD.MOV.U32 R2, RZ, RZ, R14 ;  /* 0x000000ffff027224 */ /* 0x000fe200078e000e */
[----:B------:R-:W-:Y:S06]  /*29540*/  BRA `(.L_x_5243) ;  /* 0xffffffac00d87947 */ /* 0x000fec000383ffff */
.L_x_5110:
[----:B0-----:R0:W1:Y:S02]  /*29550*/  SYNCS.PHASECHK.TRANS64.TRYWAIT P0, [R6+URZ+0x30860], R2 ;  /* 0x03086002060075a7 */ /* 0x001064000800017f */
[----:B-1----:R-:W-:Y:S05]  /*29560*/  @!P0 NANOSLEEP.SYNCS 0x989680 ;  /* 0x009896800000895d */ /* 0x002fea0003900000 */
[----:B------:R-:W1:Y:S02]  /*29570*/  @!P0 SYNCS.PHASECHK.TRANS64 P0, [R6+URZ+0x30860], R2 ;  /* 0x03086002060085a7 */ /* 0x000e64000800007f */
[----:B-1----:R-:W-:Y:S05]  /*29580*/  @!P0 BRA `(.L_x_5110) ;  /* 0xfffffffc00f08947 */ /* 0x002fea000383ffff */
[----:B------:R-:W-:Y:S05]  /*29590*/  BRA `(.L_x_5244) ;  /* 0xffffffb000387947 */ /* 0x000fea000383ffff */
.L_x_5111:
        /* <DEDUP_REMOVED lines=8> */
.L_x_5246:
[----:B------:R-:W-:Y:S05]  /*29620*/  BSYNC B1 ;  /* 0x0000000000017941 */ /* 0x000fea0003800000 */
.L_x_5245:
        /* <DEDUP_REMOVED lines=9> */
.L_x_5247:
[----:B------:R-:W-:Y:S02]  /*296c0*/  IMAD.MOV.U32 R13, RZ, RZ, R19 ;  /* 0x000000ffff0d7224 */ /* 0x000fe400078e0013 */
[----:B------:R-:W-:Y:S02]  /*296d0*/  IMAD.MOV.U32 R12, RZ, RZ, 0x1 ;  /* 0x00000001ff0c7424 */ /* 0x000fe400078e00ff */
[----:B------:R-:W-:-:S07]  /*296e0*/  IMAD.MOV.U32 R2, RZ, RZ, R14 ;  /* 0x000000ffff027224 */ /* 0x000fce00078e000e */
[----:B------:R-:W-:Y:S05]  /*296f0*/  WARPSYNC.COLLECTIVE R15, `(.L_x_5248) ;  /* 0x000000000f087348 */ /* 0x000fea0003c00000 */
[----:B------:R0:W1:Y:S02]  /*29700*/  SHFL.IDX P6, R14, R13, R12, R11 ;  /* 0x0000000c0d0e7389 */ /* 0x00006400000c000b */
[----:B01----:R-:W-:Y:S01]  /*29710*/  ENDCOLLECTIVE ;  /* 0x000000000000791b */ /* 0x003fe20003800000 */
.L_x_5248:
        /* <DEDUP_REMOVED lines=16> */
.L_x_5249:
[----:B------:R-:W-:Y:S02]  /*29820*/  IMAD.MOV.U32 R13, RZ, RZ, R19 ;  /* 0x000000ffff0d7224 */ /* 0x000fe400078e0013 */
[----:B------:R-:W-:Y:S02]  /*29830*/  IMAD.MOV.U32 R12, RZ, RZ, 0x2 ;  /* 0x00000002ff0c7424 */ /* 0x000fe400078e00ff */
[----:B------:R-:W-:-:S07]  /*29840*/  IMAD.MOV.U32 R2, RZ, RZ, R14 ;  /* 0x000000ffff027224 */ /* 0x000fce00078e000e */
[----:B------:R-:W-:Y:S05]  /*29850*/  WARPSYNC.COLLECTIVE R15, `(.L_x_5250) ;  /* 0x000000000f087348 */ /* 0x000fea0003c00000 */
[----:B------:R0:W1:Y:S02]  /*29860*/  SHFL.IDX P6, R14, R13, R12, R11 ;  /* 0x0000000c0d0e7389 */ /* 0x00006400000c000b */
[----:B01----:R-:W-:Y:S01]  /*29870*/  ENDCOLLECTIVE ;  /* 0x000000000000791b */ /* 0x003fe20003800000 */
.L_x_5250:
        /* <DEDUP_REMOVED lines=16> */
.L_x_5251:
[----:B------:R-:W-:Y:S02]  /*29980*/  IMAD.MOV.U32 R13, RZ, RZ, R19 ;  /* 0x000000ffff0d7224 */ /* 0x000fe400078e0013 */
[----:B------:R-:W-:Y:S02]  /*29990*/  IMAD.MOV.U32 R12, RZ, RZ, 0x3 ;  /* 0x00000003ff0c7424 */ /* 0x000fe400078e00ff */
[----:B------:R-:W-:-:S07]  /*299a0*/  IMAD.MOV.U32 R2, RZ, RZ, R14 ;  /* 0x000000ffff027224 */ /* 0x000fce00078e000e */
[----:B------:R-:W-:Y:S05]  /*299b0*/  WARPSYNC.COLLECTIVE R15, `(.L_x_5252) ;  /* 0x000000000f087348 */ /* 0x000fea0003c00000 */
[----:B------:R0:W1:Y:S02]  /*299c0*/  SHFL.IDX P6, R14, R13, R12, R11 ;  /* 0x0000000c0d0e7389 */ /* 0x00006400000c000b */
[----:B01----:R-:W-:Y:S01]  /*299d0*/  ENDCOLLECTIVE ;  /* 0x000000000000791b */ /* 0x003fe20003800000 */
.L_x_5252:
        /* <DEDUP_REMOVED lines=16> */
.L_x_5253:
[----:B------:R-:W-:Y:S02]  /*29ae0*/  IMAD.MOV.U32 R13, RZ, RZ, R19 ;  /* 0x000000ffff0d7224 */ /* 0x000fe400078e0013 */
[----:B------:R-:W-:Y:S02]  /*29af0*/  IMAD.MOV.U32 R12, RZ, RZ, 0x4 ;  /* 0x00000004ff0c7424 */ /* 0x000fe400078e00ff */
[----:B------:R-:W-:-:S07]  /*29b00*/  IMAD.MOV.U32 R2, RZ, RZ, R14 ;  /* 0x000000ffff027224 */ /* 0x000fce00078e000e */
[----:B------:R-:W-:Y:S05]  /*29b10*/  WARPSYNC.COLLECTIVE R15, `(.L_x_5254) ;  /* 0x000000000f087348 */ /* 0x000fea0003c00000 */
[----:B------:R0:W1:Y:S02]  /*29b20*/  SHFL.IDX P6, R14, R13, R12, R11 ;  /* 0x0000000c0d0e7389 */ /* 0x00006400000c000b */
[----:B01----:R-:W-:Y:S01]  /*29b30*/  ENDCOLLECTIVE ;  /* 0x000000000000791b */ /* 0x003fe20003800000 */
.L_x_5254:
        /* <DEDUP_REMOVED lines=16> */
.L_x_5255:
[----:B------:R-:W-:Y:S02]  /*29c40*/  IMAD.MOV.U32 R13, RZ, RZ, R19 ;  /* 0x000000ffff0d7224 */ /* 0x000fe400078e0013 */
[----:B------:R-:W-:Y:S02]  /*29c50*/  IMAD.MOV.U32 R12, RZ, RZ, 0x5 ;  /* 0x00000005ff0c7424 */ /* 0x000fe400078e00ff */
[----:B------:R-:W-:-:S07]  /*29c60*/  IMAD.MOV.U32 R2, RZ, RZ, R14 ;  /* 0x000000ffff027224 */ /* 0x000fce00078e000e */
[----:B------:R-:W-:Y:S05]  /*29c70*/  WARPSYNC.COLLECTIVE R15, `(.L_x_5256) ;  /* 0x000000000f087348 */ /* 0x000fea0003c00000 */
[----:B------:R0:W1:Y:S02]  /*29c80*/  SHFL.IDX P6, R14, R13, R12, R11 ;  /* 0x0000000c0d0e7389 */ /* 0x00006400000c000b */
[----:B01----:R-:W-:Y:S01]  /*29c90*/  ENDCOLLECTIVE ;  /* 0x000000000000791b */ /* 0x003fe20003800000 */
.L_x_5256:
        /* <DEDUP_REMOVED lines=13> */
.L_x_5257:
[----:B------:R-:W-:Y:S01]  /*29d70*/  @!PT LDS RZ, [RZ] ;  /* 0x00000000fffff984 */ /* 0x000fe20000000800 */
[----:B------:R-:W-:Y:S01]  /*29d80*/  @!PT LDS RZ, [RZ] ;  /* 0x00000000fffff984 */ /* 0x000fe20000000800 */
[----:B------:R-:W-:Y:S01]  /*29d90*/  @!PT LDS RZ, [RZ] ;  /* 0x00000000fffff984 */ /* 0x000fe20000000800 */
[----:B------:R0:W-:Y:S01]  /*29da0*/  LDGSTS.E.BYPASS.LTC128B.128 [R5+0x5400], desc[UR36][R2.64+0x80], !P0 ;  /* 0x0540008002057fae */ /* 0x0001e2000c101d64 */
[----:B------:R-:W-:-:S13]  /*29db0*/  ISETP.LT.OR P0, PT, R7, 0x41, P1 ;  /* 0x000000410700780c */ /* 0x000fda0000f01670 */
[----:B------:R0:W-:Y:S01]  /*29dc0*/  LDGSTS.E.BYPASS.LTC128B.128 [R5+0x8400], desc[UR36][R2.64+0x100], !P0 ;  /* 0x0840010002057fae */ /* 0x0001e2000c101d64 */
[----:B------:R-:W-:Y:S05]  /*29dd0*/  BRA `(.L_x_5258) ;  /* 0xffffffac00247947 */ /* 0x000fea000383ffff */
.L_x_5119:
[----:B0-----:R0:W1:Y:S02]  /*29de0*/  SYNCS.PHASECHK.TRANS64.TRYWAIT P0, [R0+URZ+0x30860], R3 ;  /* 0x03086003000075a7 */ /* 0x001064000800017f */
[----:B-1----:R-:W-:Y:S05]  /*29df0*/  @!P0 NANOSLEEP.SYNCS 0x989680 ;  /* 0x009896800000895d */ /* 0x002fea0003900000 */
[----:B------:R-:W1:Y:S02]  /*29e00*/  @!P0 SYNCS.PHASECHK.TRANS64 P0, [R0+URZ+0x30860], R3 ;  /* 0x03086003000085a7 */ /* 0x000e64000800007f */
[----:B-1----:R-:W-:Y:S05]  /*29e10*/  @!P0 BRA `(.L_x_5119) ;  /* 0xfffffffc00f08947 */ /* 0x002fea000383ffff */
[----:B------:R-:W-:Y:S05]  /*29e20*/  BRA `(.L_x_5259) ;  /* 0xffffffb000407947 */ /* 0x000fea000383ffff */
.L_x_5120:
        /* <DEDUP_REMOVED lines=8> */
.L_x_5261:
[----:B------:R-:W-:Y:S05]  /*29eb0*/  BSYNC B0 ;  /* 0x0000000000007941 */ /* 0x000fea0003800000 */
.L_x_5260:
        /* <DEDUP_REMOVED lines=9> */
.L_x_5262:
        /* <DEDUP_REMOVED lines=14> */
.L_x_5263:
        /* <DEDUP_REMOVED lines=13> */
.L_x_5264:
[----:B------:R-:W-:Y:S02]  /*2a100*/  IMAD.MOV.U32 R13, RZ, RZ, R19 ;  /* 0x000000ffff0d7224 */ /* 0x000fe400078e0013 */
[----:B------:R-:W-:Y:S01]  /*2a110*/  IMAD.MOV.U32 R12, RZ, RZ, 0x2 ;  /* 0x00000002ff0c7424 */ /* 0x000fe200078e00ff */
[----:B------:R-:W-:-:S13]  /*2a120*/  IADD3 R2, P4, R14, R5, RZ ;  /* 0x000000050e027210 */ /* 0x000fda0007f9e0ff */
[----:B------:R-:W-:Y:S05]  /*2a130*/  WARPSYNC.COLLECTIVE R15, `(.L_x_5265) ;  /* 0x000000000f087348 */ /* 0x000fea0003c00000 */
[----:B------:R0:W1:Y:S02]  /*2a140*/  SHFL.IDX P6, R14, R13, R12, R11 ;  /* 0x0000000c0d0e7389 */ /* 0x00006400000c000b */
[----:B01----:R-:W-:Y:S01]  /*2a150*/  ENDCOLLECTIVE ;  /* 0x000000000000791b */ /* 0x003fe20003800000 */
.L_x_5265:
        /* <DEDUP_REMOVED lines=15> */
.L_x_5266:
[----:B------:R-:W-:Y:S02]  /*2a250*/  IMAD.MOV.U32 R13, RZ, RZ, R19 ;  /* 0x000000ffff0d7224 */ /* 0x000fe400078e0013 */
[----:B------:R-:W-:Y:S01]  /*2a260*/  IMAD.MOV.U32 R12, RZ, RZ, 0x3 ;  /* 0x00000003ff0c7424 */ /* 0x000fe200078e00ff */
[----:B------:R-:W-:-:S13]  /*2a270*/  IADD3 R2, P4, R14, R5, RZ ;  /* 0x000000050e027210 */ /* 0x000fda0007f9e0ff */
[----:B------:R-:W-:Y:S05]  /*2a280*/  WARPSYNC.COLLECTIVE R15, `(.L_x_5267) ;  /* 0x000000000f087348 */ /* 0x000fea0003c00000 */
[----:B------:R0:W1:Y:S02]  /*2a290*/  SHFL.IDX P6, R14, R13, R12, R11 ;  /* 0x0000000c0d0e7389 */ /* 0x00006400000c000b */
[----:B01----:R-:W-:Y:S01]  /*2a2a0*/  ENDCOLLECTIVE ;  /* 0x000000000000791b */ /* 0x003fe20003800000 */
.L_x_5267:
        /* <DEDUP_REMOVED lines=15> */
.L_x_5268:
[----:B------:R-:W-:Y:S02]  /*2a3a0*/  IMAD.MOV.U32 R13, RZ, RZ, R19 ;  /* 0x000000ffff0d7224 */ /* 0x000fe400078e0013 */
[----:B------:R-:W-:Y:S01]  /*2a3b0*/  IMAD.MOV.U32 R12, RZ, RZ, 0x4 ;  /* 0x00000004ff0c7424 */ /* 0x000fe200078e00ff */
[----:B------:R-:W-:-:S13]  /*2a3c0*/  IADD3 R2, P4, R14, R5, RZ ;  /* 0x000000050e027210 */ /* 0x000fda0007f9e0ff */
[----:B------:R-:W-:Y:S05]  /*2a3d0*/  WARPSYNC.COLLECTIVE R15, `(.L_x_5269) ;  /* 0x000000000f087348 */ /* 0x000fea0003c00000 */
[----:B------:R0:W1:Y:S02]  /*2a3e0*/  SHFL.IDX P6, R14, R13, R12, R11 ;  /* 0x0000000c0d0e7389 */ /* 0x00006400000c000b */
[----:B01----:R-:W-:Y:S01]  /*2a3f0*/  ENDCOLLECTIVE ;  /* 0x000000000000791b */ /* 0x003fe20003800000 */
.L_x_5269:
        /* <DEDUP_REMOVED lines=15> */
.L_x_5270:
[----:B------:R-:W-:Y:S02]  /*2a4f0*/  IMAD.MOV.U32 R13, RZ, RZ, R19 ;  /* 0x000000ffff0d7224 */ /* 0x000fe400078e0013 */
[----:B------:R-:W-:Y:S01]  /*2a500*/  IMAD.MOV.U32 R12, RZ, RZ, 0x5 ;  /* 0x00000005ff0c7424 */ /* 0x000fe200078e00ff */
[----:B------:R-:W-:-:S13]  /*2a510*/  IADD3 R2, P4, R14, R5, RZ ;  /* 0x000000050e027210 */ /* 0x000fda0007f9e0ff */
[----:B------:R-:W-:Y:S05]  /*2a520*/  WARPSYNC.COLLECTIVE R15, `(.L_x_5271) ;  /* 0x000000000f087348 */ /* 0x000fea0003c00000 */
[----:B------:R0:W1:Y:S02]  /*2a530*/  SHFL.IDX P6, R14, R13, R12, R11 ;  /* 0x0000000c0d0e7389 */ /* 0x00006400000c000b */
[----:B01----:R-:W-:Y:S01]  /*2a540*/  ENDCOLLECTIVE ;  /* 0x000000000000791b */ /* 0x003fe20003800000 */
.L_x_5271:
        /* <DEDUP_REMOVED lines=14> */
.L_x_5272:
[----:B------:R-:W-:Y:S05]  /*2a630*/  BRA `(.L_x_5273) ;  /* 0xffffffac00447947 */ /* 0x000fea000383ffff */
.L_x_5125:
[----:B------:R-:W-:Y:S01]  /*2a640*/  BSSY B0, `(.L_x_5274) ;  /* 0x0000008000007945 */ /* 0x000fe20003800000 */
[----:B------:R-:W-:Y:S02]  /*2a650*/  IMAD.MOV.U32 R13, RZ, RZ, R24 ;  /* 0x000000ffff0d7224 */ /* 0x000fe400078e0018 */
[----:B0-----:R-:W-:Y:S02]  /*2a660*/  IMAD.MOV.U32 R12, RZ, RZ, RZ ;  /* 0x000000ffff0c7224 */ /* 0x001fe400078e00ff */
[----:B------:R-:W-:Y:S02]  /*2a670*/  IMAD.MOV.U32 R11, RZ, RZ, 0x1f ;  /* 0x0000001fff0b7424 */ /* 0x000fe400078e00ff */
[----:B------:R-:W-:-:S07]  /*2a680*/  IMAD.MOV.U32 R15, RZ, RZ, -0x1 ;  /* 0xffffffffff0f7424 */ /* 0x000fce00078e00ff */
[----:B-1----:R-:W-:Y:S05]  /*2a690*/  WARPSYNC.COLLECTIVE R15, `(.L_x_5275) ;  /* 0x000000000f087348 */ /* 0x002fea0003c00000 */
[----:B------:R0:W2:Y:S02]  /*2a6a0*/  SHFL.IDX P6, R14, R13, R12, R11 ;  /* 0x0000000c0d0e7389 */ /* 0x0000a400000c000b */
[----:B012---:R-:W-:Y:S01]  /*2a6b0*/  ENDCOLLECTIVE ;  /* 0x000000000000791b */ /* 0x007fe20003800000 */
.L_x_5275:
[----:B------:R-:W-:Y:S05]  /*2a6c0*/  BSYNC B0 ;  /* 0x0000000000007941 */ /* 0x000fea0003800000 */
.L_x_5274:
        /* <DEDUP_REMOVED lines=9> */
.L_x_5276:
        /* <DEDUP_REMOVED lines=24> */
.L_x_5277:
[----:B------:R-:W-:Y:S01]  /*2a8e0*/  IMAD.MOV.U32 R12, RZ, RZ, 0x2 ;  /* 0x00000002ff0c7424 */ /* 0x000fe200078e00ff */
[----:B------:R-:W-:-:S05]  /*2a8f0*/  SEL R14, R14, RZ, P1 ;  /* 0x000000ff0e0e7207 */ /* 0x000fca0000800000 */
[----:B------:R-:W-:-:S04]  /*2a900*/  IMAD.IADD R5, R13, 0x1, R14 ;  /* 0x000000010d057824 */ /* 0x000fc800078e020e */
[----:B------:R-:W-:-:S07]  /*2a910*/  IMAD.MOV.U32 R13, RZ, RZ, R5 ;  /* 0x000000ffff0d7224 */ /* 0x000fce00078e0005 */
[----:B------:R-:W-:Y:S05]  /*2a920*/  WARPSYNC.COLLECTIVE R15, `(.L_x_5278) ;  /* 0x000000000f087348 */ /* 0x000fea0003c00000 */
[----:B------:R0:W1:Y:S02]  /*2a930*/  SHFL.UP P6, R14, R13, R12, R11 ;  /* 0x0400000c0d0e7389 */ /* 0x00006400000c000b */
[----:B01----:R-:W-:Y:S01]  /*2a940*/  ENDCOLLECTIVE ;  /* 0x000000000000791b */ /* 0x003fe20003800000 */
.L_x_5278:
[----:B------:R-:W-:Y:S01]  /*2a950*/  IMAD.MOV.U32 R12, RZ, RZ, 0x4 ;  /* 0x00000004ff0c7424 */ /* 0x000fe200078e00ff */
[----:B------:R-:W-:-:S05]  /*2a960*/  SEL R2, R14, RZ, P2 ;  /* 0x000000ff0e027207 */ /* 0x000fca0001000000 */
[----:B------:R-:W-:-:S04]  /*2a970*/  IMAD.IADD R2, R5, 0x1, R2 ;  /* 0x0000000105027824 */ /* 0x000fc800078e0202 */
[----:B------:R-:W-:-:S07]  /*2a980*/  IMAD.MOV.U32 R13, RZ, RZ, R2 ;  /* 0x000000ffff0d7224 */ /* 0x000fce00078e0002 */
[----:B------:R-:W-:Y:S05]  /*2a990*/  WARPSYNC.COLLECTIVE R15, `(.L_x_5279) ;  /* 0x000000000f087348 */ /* 0x000fea0003c00000 */
[----:B------:R0:W1:Y:S02]  /*2a9a0*/  SHFL.UP P6, R14, R13, R12, R11 ;  /* 0x0400000c0d0e7389 */ /* 0x00006400000c000b */
[----:B01----:R-:W-:Y:S01]  /*2a9b0*/  ENDCOLLECTIVE ;  /* 0x000000000000791b */ /* 0x003fe20003800000 */
.L_x_5279:
[----:B------:R-:W-:Y:S01]  /*2a9c0*/  IMAD.MOV.U32 R12, RZ, RZ, 0x8 ;  /* 0x00000008ff0c7424 */ /* 0x000fe200078e00ff */
[----:B------:R-:W-:-:S05]  /*2a9d0*/  SEL R3, R14, RZ, P3 ;  /* 0x000000ff0e037207 */ /* 0x000fca0001800000 */
[----:B------:R-:W-:-:S04]  /*2a9e0*/  IMAD.IADD R3, R2, 0x1, R3 ;  /* 0x0000000102037824 */ /* 0x000fc800078e0203 */
[----:B------:R-:W-:-:S07]  /*2a9f0*/  IMAD.MOV.U32 R13, RZ, RZ, R3 ;  /* 0x000000ffff0d7224 */ /* 0x000fce00078e0003 */
[----:B------:R-:W-:Y:S05]  /*2aa00*/  WARPSYNC.COLLECTIVE R15, `(.L_x_5280) ;  /* 0x000000000f087348 */ /* 0x000fea0003c00000 */
[----:B------:R0:W1:Y:S02]  /*2aa10*/  SHFL.UP P6, R14, R13, R12, R11 ;  /* 0x0400000c0d0e7389 */ /* 0x00006400000c000b */
[----:B01----:R-:W-:Y:S01]  /*2aa20*/  ENDCOLLECTIVE ;  /* 0x000000000000791b */ /* 0x003fe20003800000 */
.L_x_5280:
[----:B------:R-:W-:Y:S01]  /*2aa30*/  IMAD.MOV.U32 R12, RZ, RZ, 0x10 ;  /* 0x00000010ff0c7424 */ /* 0x000fe200078e00ff */
[----:B------:R-:W-:-:S05]  /*2aa40*/  SEL R14, R14, RZ, P4 ;  /* 0x000000ff0e0e7207 */ /* 0x000fca0002000000 */
[----:B------:R-:W-:-:S04]  /*2aa50*/  IMAD.IADD R5, R3, 0x1, R14 ;  /* 0x0000000103057824 */ /* 0x000fc800078e020e */
[----:B------:R-:W-:-:S07]  /*2aa60*/  IMAD.MOV.U32 R13, RZ, RZ, R5 ;  /* 0x000000ffff0d7224 */ /* 0x000fce00078e0005 */
[----:B------:R-:W-:Y:S05]  /*2aa70*/  WARPSYNC.COLLECTIVE R15, `(.L_x_5281) ;  /* 0x000000000f087348 */ /* 0x000fea0003c00000 */
[----:B------:R0:W1:Y:S02]  /*2aa80*/  SHFL.UP P6, R14, R13, R12, R11 ;  /* 0x0400000c0d0e7389 */ /* 0x00006400000c000b */
[----:B01----:R-:W-:Y:S01]  /*2aa90*/  ENDCOLLECTIVE ;  /* 0x000000000000791b */ /* 0x003fe20003800000 */
.L_x_5281:
        /* <DEDUP_REMOVED lines=8> */
.L_x_5282:
[----:B------:R-:W-:Y:S05]  /*2ab20*/  BRA `(.L_x_5283) ;  /* 0xffffffac00587947 */ /* 0x000fea000383ffff */
.L_x_5128:
[----:B------:R-:W-:Y:S01]  /*2ab30*/  BSSY B0, `(.L_x_5284) ;  /* 0x0000007000007945 */ /* 0x000fe20003800000 */
[----:B------:R-:W-:Y:S02]  /*2ab40*/  IMAD.MOV.U32 R12, RZ, RZ, 0x1 ;  /* 0x00000001ff0c7424 */ /* 0x000fe400078e00ff */
[----:B------:R-:W-:Y:S02]  /*2ab50*/  IMAD.MOV.U32 R11, RZ, RZ, RZ ;  /* 0x000000ffff0b7224 */ /* 0x000fe400078e00ff */
[----:B------:R-:W-:-:S07]  /*2ab60*/  IMAD.MOV.U32 R15, RZ, RZ, -0x1 ;  /* 0xffffffffff0f7424 */ /* 0x000fce00078e00ff */
[----:B------:R-:W-:Y:S05]  /*2ab70*/  WARPSYNC.COLLECTIVE R15, `(.L_x_5285) ;  /* 0x000000000f087348 */ /* 0x000fea0003c00000 */
[----:B------:R0:W1:Y:S02]  /*2ab80*/  SHFL.UP P6, R14, R13, R12, R11 ;  /* 0x0400000c0d0e7389 */ /* 0x00006400000c000b */
[----:B01----:R-:W-:Y:S01]  /*2ab90*/  ENDCOLLECTIVE ;  /* 0x000000000000791b */ /* 0x003fe20003800000 */
.L_x_5285:
[----:B------:R-:W-:Y:S05]  /*2aba0*/  BSYNC B0 ;  /* 0x0000000000007941 */ /* 0x000fea0003800000 */
.L_x_5284:
        /* <DEDUP_REMOVED lines=8> */
.L_x_5286:
[----:B------:R-:W-:Y:S01]  /*2ac30*/  IMAD.MOV.U32 R12, RZ, RZ, 0x4 ;  /* 0x00000004ff0c7424 */ /* 0x000fe200078e00ff */
[----:B------:R-:W-:-:S05]  /*2ac40*/  SEL R2, R14, RZ, P2 ;  /* 0x000000ff0e027207 */ /* 0x000fca0001000000 */
[----:B------:R-:W-:-:S04]  /*2ac50*/  IMAD.IADD R2, R13, 0x1, R2 ;  /* 0x000000010d027824 */ /* 0x000fc800078e0202 */
[----:B------:R-:W-:-:S07]  /*2ac60*/  IMAD.MOV.U32 R13, RZ, RZ, R2 ;  /* 0x000000ffff0d7224 */ /* 0x000fce00078e0002 */
[----:B------:R-:W-:Y:S05]  /*2ac70*/  WARPSYNC.COLLECTIVE R15, `(.L_x_5287) ;  /* 0x000000000f087348 */ /* 0x000fea0003c00000 */
[----:B------:R0:W1:Y:S02]  /*2ac80*/  SHFL.UP P6, R14, R13, R12, R11 ;  /* 0x0400000c0d0e7389 */ /* 0x00006400000c000b */
[----:B01----:R-:W-:Y:S01]  /*2ac90*/  ENDCOLLECTIVE ;  /* 0x000000000000791b */ /* 0x003fe20003800000 */
.L_x_5287:
[----:B------:R-:W-:Y:S01]  /*2aca0*/  IMAD.MOV.U32 R12, RZ, RZ, 0x8 ;  /* 0x00000008ff0c7424 */ /* 0x000fe200078e00ff */
[----:B------:R-:W-:-:S05]  /*2acb0*/  SEL R3, R14, RZ, P3 ;  /* 0x000000ff0e037207 */ /* 0x000fca0001800000 */
[----:B------:R-:W-:-:S04]  /*2acc0*/  IMAD.IADD R3, R2, 0x1, R3 ;  /* 0x0000000102037824 */ /* 0x000fc800078e0203 */
[----:B------:R-:W-:-:S07]  /*2acd0*/  IMAD.MOV.U32 R13, RZ, RZ, R3 ;  /* 0x000000ffff0d7224 */ /* 0x000fce00078e0003 */
[----:B------:R-:W-:Y:S05]  /*2ace0*/  WARPSYNC.COLLECTIVE R15, `(.L_x_5288) ;  /* 0x000000000f087348 */ /* 0x000fea0003c00000 */
[----:B------:R0:W1:Y:S02]  /*2acf0*/  SHFL.UP P6, R14, R13, R12, R11 ;  /* 0x0400000c0d0e7389 */ /* 0x00006400000c000b */
[----:B01----:R-:W-:Y:S01]  /*2ad00*/  ENDCOLLECTIVE ;  /* 0x000000000000791b */ /* 0x003fe20003800000 */
.L_x_5288:
[----:B------:R-:W-:Y:S01]  /*2ad10*/  IMAD.MOV.U32 R12, RZ, RZ, 0x10 ;  /* 0x00000010ff0c7424 */ /* 0x000fe200078e00ff */
[----:B------:R-:W-:-:S05]  /*2ad20*/  SEL R14, R14, RZ, P4 ;  /* 0x000000ff0e0e7207 */ /* 0x000fca0002000000 */
[----:B------:R-:W-:-:S04]  /*2ad30*/  IMAD.IADD R5, R3, 0x1, R14 ;  /* 0x0000000103057824 */ /* 0x000fc800078e020e */
[----:B------:R-:W-:-:S07]  /*2ad40*/  IMAD.MOV.U32 R13, RZ, RZ, R5 ;  /* 0x000000ffff0d7224 */ /* 0x000fce00078e0005 */
[----:B------:R-:W-:Y:S05]  /*2ad50*/  WARPSYNC.COLLECTIVE R15, `(.L_x_5289) ;  /* 0x000000000f087348 */ /* 0x000fea0003c00000 */
[----:B------:R0:W1:Y:S02]  /*2ad60*/  SHFL.UP P6, R14, R13, R12, R11 ;  /* 0x0400000c0d0e7389 */ /* 0x00006400000c000b */
[----:B01----:R-:W-:Y:S01]  /*2ad70*/  ENDCOLLECTIVE ;  /* 0x000000000000791b */ /* 0x003fe20003800000 */
.L_x_5289:
        /* <DEDUP_REMOVED lines=8> */
.L_x_5290:
[----:B------:R-:W-:Y:S05]  /*2ae00*/  BRA `(.L_x_5291) ;  /* 0xffffffac00447947 */ /* 0x000fea000383ffff */
.L_x_5130:
[----:B------:R-:W-:Y:S01]  /*2ae10*/  BSSY B0, `(.L_x_5292) ;  /* 0x0000006000007945 */ /* 0x000fe20003800000 */
[----:B------:R-:W-:Y:S01]  /*2ae20*/  PLOP3.LUT P6, PT, P6, PT, PT, 0x8, 0x0 ;  /* 0x000000000000781c */ /* 0x000fe200037ce170 */
[----:B------:R-:W-:-:S12]  /*2ae30*/  IMAD.MOV.U32 R15, RZ, RZ, -0x1 ;  /* 0xffffffffff0f7424 */ /* 0x000fd800078e00ff */
[----:B0-----:R-:W-:Y:S05]  /*2ae40*/  WARPSYNC.COLLECTIVE R15, `(.L_x_5293) ;  /* 0x000000000f087348 */ /* 0x001fea0003c00000 */
[----:B------:R-:W-:Y:S01]  /*2ae50*/  VOTE.ANY R14, PT, P6 ;  /* 0x00000000000e7806 */ /* 0x000fe200030e0100 */
[----:B0-----:R-:W-:Y:S06]  /*2ae60*/  ENDCOLLECTIVE ;  /* 0x000000000000791b */ /* 0x001fec0003800000 */
.L_x_5293:
[----:B------:R-:W-:Y:S05]  /*2ae70*/  BSYNC B0 ;  /* 0x0000000000007941 */ /* 0x000fea0003800000 */
.L_x_5292:
        /* <DEDUP_REMOVED lines=8> */
.L_x_5294:
[----:B------:R-:W-:Y:S02]  /*2af00*/  IMAD.IADD R27, R12, 0x1, R27 ;  /* 0x000000010c1b7824 */ /* 0x000fe400078e021b */
[----:B------:R-:W-:Y:S02]  /*2af10*/  IMAD.MOV.U32 R13, RZ, RZ, R4 ;  /* 0x000000ffff0d7224 */ /* 0x000fe400078e0004 */
[----:B------:R-:W-:-:S07]  /*2af20*/  IMAD.MOV.U32 R25, RZ, RZ, R14 ;  /* 0x000000ffff197224 */ /* 0x000fce00078e000e */
[----:B------:R-:W-:Y:S05]  /*2af30*/  WARPSYNC.COLLECTIVE R15, `(.L_x_5295) ;  /* 0x000000000f087348 */ /* 0x000fea0003c00000 */
[----:B------:R0:W1:Y:S02]  /*2af40*/  SHFL.IDX P6, R14, R13, R12, R11 ;  /* 0x0000000c0d0e7389 */ /* 0x00006400000c000b */
[----:B01----:R-:W-:Y:S01]  /*2af50*/  ENDCOLLECTIVE ;  /* 0x000000000000791b */ /* 0x003fe20003800000 */
.L_x_5295:
[----:B------:R-:W-:Y:S01]  /*2af60*/  IMAD.MOV.U32 R4, RZ, RZ, R14 ;  /* 0x000000ffff047224 */ /* 0x000fe200078e000e */
[----:B------:R-:W-:Y:S06]  /*2af70*/  BRA `(.L_x_5296) ;  /* 0xffffffac00287947 */ /* 0x000fec000383ffff */
.L_x_5132:
[----:B------:R-:W-:Y:S01]  /*2af80*/  BSSY B0, `(.L_x_5297) ;  /* 0x0000007000007945 */ /* 0x000fe20003800000 */
[----:B------:R-:W-:Y:S02]  /*2af90*/  IMAD.MOV.U32 R13, RZ, RZ, R2 ;  /* 0x000000ffff0d7224 */ /* 0x000fe400078e0002 */
[----:B------:R-:W-:Y:S02]  /*2afa0*/  IMAD.MOV.U32 R11, RZ, RZ, 0x1f ;  /* 0x0000001fff0b7424 */ /* 0x000fe400078e00ff */
[----:B------:R-:W-:-:S07]  /*2afb0*/  IMAD.MOV.U32 R15, RZ, RZ, -0x1 ;  /* 0xffffffffff0f7424 */ /* 0x000fce00078e00ff */
[----:B0-23--:R-:W-:Y:S05]  /*2afc0*/  WARPSYNC.COLLECTIVE R15, `(.L_x_5298) ;  /* 0x000000000f087348 */ /* 0x00dfea0003c00000 */
[----:B------:R1:W4:Y:S02]  /*2afd0*/  SHFL.IDX P6, R14, R13, R12, R11 ;  /* 0x0000000c0d0e7389 */ /* 0x00032400000c000b */
[----:B01234-:R-:W-:Y:S01]  /*2afe0*/  ENDCOLLECTIVE ;  /* 0x000000000000791b */ /* 0x01ffe20003800000 */
.L_x_5298:
[----:B------:R-:W-:Y:S05]  /*2aff0*/  BSYNC B0 ;  /* 0x0000000000007941 */ /* 0x000fea0003800000 */
.L_x_5297:
[----:B------:R-:W-:Y:S01]  /*2b000*/  IMAD.MOV.U32 R6, RZ, RZ, R14 ;  /* 0x000000ffff067224 */ /* 0x000fe200078e000e */
[----:B------:R-:W-:Y:S06]  /*2b010*/  BRA `(.L_x_5131) ;  /* 0xffffffac00187947 */ /* 0x000fec000383ffff */
.L_x_5138:
[----:B0-----:R0:W1:Y:S02]  /*2b020*/  SYNCS.PHASECHK.TRANS64.TRYWAIT P0, [R5+URZ+0x30820], R0 ;  /* 0x03082000050075a7 */ /* 0x001064000800017f */
[----:B-1----:R-:W-:Y:S05]  /*2b030*/  @!P0 NANOSLEEP.SYNCS 0x989680 ;  /* 0x009896800000895d */ /* 0x002fea0003900000 */
[----:B------:R-:W1:Y:S02]  /*2b040*/  @!P0 SYNCS.PHASECHK.TRANS64 P0, [R5+URZ+0x30820], R0 ;  /* 0x03082000050085a7 */ /* 0x000e64000800007f */
[----:B-1----:R-:W-:Y:S05]  /*2b050*/  @!P0 BRA `(.L_x_5138) ;  /* 0xfffffffc00f08947 */ /* 0x002fea000383ffff */
[----:B------:R-:W-:Y:S05]  /*2b060*/  BRA `(.L_x_5299) ;  /* 0xffffffb400707947 */ /* 0x000fea000383ffff */
.L_x_5139:
        /* <DEDUP_REMOVED lines=8> */
[----:B0-2-4-:R-:W-:Y:S05]  /*2b0f0*/  WARPSYNC.COLLECTIVE R15, `(.L_x_5301) ;  /* 0x000000000f087348 */ /* 0x015fea0003c00000 */
[----:B------:R1:W3:Y:S02]  /*2b100*/  SHFL.IDX P6, R14, R13, R12, R11 ;  /* 0x0000000c0d0e7389 */ /* 0x0002e400000c000b */
[----:B01234-:R-:W-:Y:S01]  /*2b110*/  ENDCOLLECTIVE ;  /* 0x000000000000791b */ /* 0x01ffe20003800000 */
.L_x_5301:
[----:B------:R-:W-:Y:S05]  /*2b120*/  BSYNC B0 ;  /* 0x0000000000007941 */ /* 0x000fea0003800000 */
.L_x_5300:
[----:B------:R-:W-:Y:S05]  /*2b130*/  BRA `(.L_x_5302) ;  /* 0xffffffb400587947 */ /* 0x000fea000383ffff */
.L_x_5142:
[----:B------:R-:W-:Y:S01]  /*2b140*/  BSSY B1, `(.L_x_5303) ;  /* 0x0000006000017945 */ /* 0x000fe20003800000 */
[----:B------:R-:W-:-:S07]  /*2b150*/  IMAD.MOV.U32 R15, RZ, RZ, -0x1 ;  /* 0xffffffffff0f7424 */ /* 0x000fce00078e00ff */
[----:B0-2-4-:R-:W-:Y:S05]  /*2b160*/  WARPSYNC.COLLECTIVE R15, `(.L_x_5304) ;  /* 0x000000000f0c7348 */ /* 0x015fea0003c00000 */
[----:B------:R-:W-:Y:S02]  /*2b170*/  ELECT P6, UR62, PT ;  /* 0x00000000003e782f */ /* 0x000fe400038c0000 */
[----:B------:R-:W-:Y:S01]  /*2b180*/  MOV R14, UR62 ;  /* 0x0000003e000e7c02 */ /* 0x000fe20008000f00 */
[----:B0-2-4-:R-:W-:Y:S10]  /*2b190*/  ENDCOLLECTIVE ;  /* 0x000000000000791b */ /* 0x015ff40003800000 */
.L_x_5304:
[----:B------:R-:W-:Y:S05]  /*2b1a0*/  BSYNC B1 ;  /* 0x0000000000017941 */ /* 0x000fea0003800000 */
.L_x_5303:
[----:B------:R-:W-:Y:S05]  /*2b1b0*/  BRA `(.L_x_5305) ;  /* 0xffffffb400507947 */ /* 0x000fea000383ffff */
.L_x_5144:
[----:B0-----:R0:W1:Y:S02]  /*2b1c0*/  SYNCS.PHASECHK.TRANS64.TRYWAIT P1, [R3+URZ+0x30840], R2 ;  /* 0x03084002030075a7 */ /* 0x001064000802017f */
[----:B-1----:R-:W-:Y:S05]  /*2b1d0*/  @!P1 NANOSLEEP.SYNCS 0x989680 ;  /* 0x009896800000995d */ /* 0x002fea0003900000 */
[----:B------:R-:W1:Y:S02]  /*2b1e0*/  @!P1 SYNCS.PHASECHK.TRANS64 P1, [R3+URZ+0x30840], R2 ;  /* 0x03084002030095a7 */ /* 0x000e64000802007f */
[----:B-1----:R-:W-:Y:S05]  /*2b1f0*/  @!P1 BRA `(.L_x_5144) ;  /* 0xfffffffc00f09947 */ /* 0x002fea000383ffff */
[----:B------:R-:W-:Y:S05]  /*2b200*/  BRA `(.L_x_5306) ;  /* 0xffffffb400787947 */ /* 0x000fea000383ffff */
.L_x_5146:
[----:B-1----:R1:W3:Y:S02]  /*2b210*/  SYNCS.PHASECHK.TRANS64.TRYWAIT P1, [R23+URZ+0x30840], R0 ;  /* 0x03084000170075a7 */ /* 0x0022e4000802017f */
[----:B---3--:R-:W-:Y:S05]  /*2b220*/  @!P1 NANOSLEEP.SYNCS 0x989680 ;  /* 0x009896800000995d */ /* 0x008fea0003900000 */
[----:B------:R-:W3:Y:S02]  /*2b230*/  @!P1 SYNCS.PHASECHK.TRANS64 P1, [R23+URZ+0x30840], R0 ;  /* 0x03084000170095a7 */ /* 0x000ee4000802007f */
[----:B---3--:R-:W-:Y:S05]  /*2b240*/  @!P1 BRA `(.L_x_5146) ;  /* 0xfffffffc00f09947 */ /* 0x008fea000383ffff */
[----:B------:R-:W-:Y:S05]  /*2b250*/  BRA `(.L_x_5307) ;  /* 0xffffffb400847947 */ /* 0x000fea000383ffff */
.L_x_5148:
[----:B---3--:R3:W0:Y:S02]  /*2b260*/  SYNCS.PHASECHK.TRANS64.TRYWAIT P1, [R3+URZ+0x30860], R2 ;  /* 0x03086002030075a7 */ /* 0x008624000802017f */
[----:B0-----:R-:W-:Y:S05]  /*2b270*/  @!P1 NANOSLEEP.SYNCS 0x989680 ;  /* 0x009896800000995d */ /* 0x001fea0003900000 */
[----:B------:R-:W0:Y:S02]  /*2b280*/  @!P1 SYNCS.PHASECHK.TRANS64 P1, [R3+URZ+0x30860], R2 ;  /* 0x03086002030095a7 */ /* 0x000e24000802007f */
[----:B0-----:R-:W-:Y:S05]  /*2b290*/  @!P1 BRA `(.L_x_5148) ;  /* 0xfffffffc00f09947 */ /* 0x001fea000383ffff */
[----:B------:R-:W-:Y:S05]  /*2b2a0*/  BRA `(.L_x_5308) ;  /* 0xffffffb400807947 */ /* 0x000fea000383ffff */
        .type           $_ZN7cutlass13device_kernelIN5flash11enable_sm90INS1_16FlashAttnFwdSm90INS1_25CollectiveMainloopFwdSm90ILi2EN4cute5tupleIJNS5_1CILi1EEES8_S8_EEENS6_IJNS7_ILi128EEENS7_ILi96EEENS7_ILi192EEEEEELi192ENS_10bfloat16_tEfNS_4arch4Sm90ELb0ELb1ELb1ELb1ELb1ELb1ELb0ELb1ELb1ELb1ELb1ELb0EEENS1_21CollectiveEpilogueFwdINS6_IJSA_SC_SB_EEES9_SE_SG_Li256ELb1ELb1ELb1ELb0EEENS1_36VarlenDynamicPersistentTileSchedulerILi128ELi96ELi256ELi128ELb1ELb1ELb1ELb1ELb0ELb1EEEEEEEEEvNT_6ParamsE$_ZZN5flash25CollectiveMainloopFwdSm90ILi2EN4cute5tupleIJNS1_1CILi1EEES4_S4_EEENS2_IJNS3_ILi128EEENS3_ILi96EEENS3_ILi192EEEEEELi192EN7cutlass10bfloat16_tEfNSA_4arch4Sm90ELb0ELb1ELb1ELb1ELb1ELb1ELb0ELb1ELb1ELb1ELb1ELb0EE12store_kv_newINS_16FlashAttnFwdSm90ISE_NS_21CollectiveEpilogueFwdINS2_IJS6_S8_S7_EEES5_SB_SD_Li256ELb1ELb1ELb1ELb0EEENS_36VarlenDynamicPersistentTileSchedulerILi128ELi96ELi256ELi128ELb1ELb1ELb1ELb1ELb0ELb1EEEE13SharedStorageEEEbRKNSE_6ParamsENSA_25PipelineTmaAsyncNoClusterILi2ENSA_16PipelineTmaAsyncILi2EEEEESU_RNSA_13PipelineStateILj2EEEiRT_RKNS_16SeqlenInfoQKNewKILb1ELb1EEENS2_IJiiiiEEEENKUliRKT_E_clISW_EEDaiS17_,@function
        .size           $_ZN7cutlass13device_kernelIN5flash11enable_sm90INS1_16FlashAttnFwdSm90INS1_25CollectiveMainloopFwdSm90ILi2EN4cute5tupleIJNS5_1CILi1EEES8_S8_EEENS6_IJNS7_ILi128EEENS7_ILi96EEENS7_ILi192EEEEEELi192ENS_10bfloat16_tEfNS_4arch4Sm90ELb0ELb1ELb1ELb1ELb1ELb1ELb0ELb1ELb1ELb1ELb1ELb0EEENS1_21CollectiveEpilogueFwdINS6_IJSA_SC_SB_EEES9_SE_SG_Li256ELb1ELb1ELb1ELb0EEENS1_36VarlenDynamicPersistentTileSchedulerILi128ELi96ELi256ELi128ELb1ELb1ELb1ELb1ELb0ELb1EEEEEEEEEvNT_6ParamsE$_ZZN5flash25CollectiveMainloopFwdSm90ILi2EN4cute5tupleIJNS1_1CILi1EEES4_S4_EEENS2_IJNS3_ILi128EEENS3_ILi96EEENS3_ILi192EEEEEELi192EN7cutlass10bfloat16_tEfNSA_4arch4Sm90ELb0ELb1ELb1ELb1ELb1ELb1ELb0ELb1ELb1ELb1ELb1ELb0EE12store_kv_newINS_16FlashAttnFwdSm90ISE_NS_21CollectiveEpilogueFwdINS2_IJS6_S8_S7_EEES5_SB_SD_Li256ELb1ELb1ELb1ELb0EEENS_36VarlenDynamicPersistentTileSchedulerILi128ELi96ELi256ELi128ELb1ELb1ELb1ELb1ELb0ELb1EEEE13SharedStorageEEEbRKNSE_6ParamsENSA_25PipelineTmaAsyncNoClusterILi2ENSA_16PipelineTmaAsyncILi2EEEEESU_RNSA_13PipelineStateILj2EEEiRT_RKNS_16SeqlenInfoQKNewKILb1ELb1EEENS2_IJiiiiEEEENKUliRKT_E_clISW_EEDaiS17_,(.L_x_15969 - $_ZN7cutlass13device_kernelIN5flash11enable_sm90INS1_16FlashAttnFwdSm90INS1_25CollectiveMainloopFwdSm90ILi2EN4cute5tupleIJNS5_1CILi1EEES8_S8_EEENS6_IJNS7_ILi128EEENS7_ILi96EEENS7_ILi192EEEEEELi192ENS_10bfloat16_tEfNS_4arch4Sm90ELb0ELb1ELb1ELb1ELb1ELb1ELb0ELb1ELb1ELb1ELb1ELb0EEENS1_21CollectiveEpilogueFwdINS6_IJSA_SC_SB_EEES9_SE_SG_Li256ELb1ELb1ELb1ELb0EEENS1_36VarlenDynamicPersistentTileSchedulerILi128ELi96ELi256ELi128ELb1ELb1ELb1ELb1ELb0ELb1EEEEEEEEEvNT_6ParamsE$_ZZN5flash25CollectiveMainloopFwdSm90ILi2EN4cute5tupleIJNS1_1CILi1EEES4_S4_EEENS2_IJNS3_ILi128EEENS3_ILi96EEENS3_ILi192EEEEEELi192EN7cutlass10bfloat16_tEfNSA_4arch4Sm90ELb0ELb1ELb1ELb1ELb1ELb1ELb0ELb1ELb1ELb1ELb1ELb0EE12store_kv_newINS_16FlashAttnFwdSm90ISE_NS_21CollectiveEpilogueFwdINS2_IJS6_S8_S7_EEES5_SB_SD_Li256ELb1ELb1ELb1ELb0EEENS_36VarlenDynamicPersistentTileSchedulerILi128ELi96ELi256ELi128ELb1ELb1ELb1ELb1ELb0ELb1EEEE13SharedStorageEEEbRKNSE_6ParamsENSA_25PipelineTmaAsyncNoClusterILi2ENSA_16PipelineTmaAsyncILi2EEEEESU_RNSA_13PipelineStateILj2EEEiRT_RKNS_16SeqlenInfoQKNewKILb1ELb1EEENS2_IJiiiiEEEENKUliRKT_E_clISW_EEDaiS17_)
$_ZN7cutlass13device_kernelIN5flash11enable_sm90INS1_16FlashAttnFwdSm90INS1_25CollectiveMainloopFwdSm90ILi2EN4cute5tupleIJNS5_1CILi1EEES8_S8_EEENS6_IJNS7_ILi128EEENS7_ILi96EEENS7_ILi192EEEEEELi192ENS_10bfloat16_tEfNS_4arch4Sm90ELb0ELb1ELb1ELb1ELb1ELb1ELb0ELb1ELb1ELb1ELb1ELb0EEENS1_21CollectiveEpilogueFwdINS6_IJSA_SC_SB_EEES9_SE_SG_Li256ELb1ELb1ELb1ELb0EEENS1_36VarlenDynamicPersistentTileSchedulerILi128ELi96ELi256ELi128ELb1ELb1ELb1ELb1ELb0ELb1EEEEEEEEEvNT_6ParamsE$_ZZN5flash25CollectiveMainloopFwdSm90ILi2EN4cute5tupleIJNS1_1CILi1EEES4_S4_EEENS2_IJNS3_ILi128EEENS3_ILi96EEENS3_ILi192EEEEEELi192EN7cutlass10bfloat16_tEfNSA_4arch4Sm90ELb0ELb1ELb1ELb1ELb1ELb1ELb0ELb1ELb1ELb1ELb1ELb0EE12store_kv_newINS_16FlashAttnFwdSm90ISE_NS_21CollectiveEpilogueFwdINS2_IJS6_S8_S7_EEES5_SB_SD_Li256ELb1ELb1ELb1ELb0EEENS_36VarlenDynamicPersistentTileSchedulerILi128ELi96ELi256ELi128ELb1ELb1ELb1ELb1ELb0ELb1EEEE13SharedStorageEEEbRKNSE_6ParamsENSA_25PipelineTmaAsyncNoClusterILi2ENSA_16PipelineTmaAsyncILi2EEEEESU_RNSA_13PipelineStateILj2EEEiRT_RKNS_16SeqlenInfoQKNewKILb1ELb1EEENS2_IJiiiiEEEENKUliRKT_E_clISW_EEDaiS17_:
[----:B------:R-:W-:Y:S05]  /*2b2b0*/  YIELD ;  /* 0x0000000000007946 */ /* 0x000fea0003800000 */
[----:B------:R-:W-:Y:S02]  /*2b2c0*/  ULDC UR4, c[0x0][0x20] ;  /* 0x0000080000047ab9 */ /* 0x000fe40000000800 */
[----:B------:R-:W-:-:S05]  /*2b2d0*/  VIADD R21, R20, -UR4 ;  /* 0x8000000414157c36 */ /* 0x000fca0008000000 */
[----:B------:R-:W2:Y:S01]  /*2b2e0*/  LDL.64 R4, [R21+0x8] ;  /* 0x0000080015047983 */ /* 0x000ea20000100a00 */
[----:B------:R-:W0:Y:S02]  /*2b2f0*/  LDC.64 R74, c[0x0][0x208] ;  /* 0x00008200ff4a7b82 */ /* 0x000e240000000a00 */
[----:B0-----:R-:W-:Y:S02]  /*2b300*/  R2UR UR6, R74 ;  /* 0x000000004a0672ca */ /* 0x001fe400000e0000 */
[----:B------:R-:W-:-:S13]  /*2b310*/  R2UR UR7, R75 ;  /* 0x000000004b0772ca */ /* 0x000fda00000e0000 */
[----:B--2---:R-:W2:Y:S01]  /*2b320*/  LD.E R6, desc[UR6][R4.64+0x174] ;  /* 0x0001740604067980 */ /* 0x004ea2000c101900 */
[----:B------:R-:W-:Y:S01]  /*2b330*/  VIADD R71, R71, -UR4 ;  /* 0x8000000447477c36 */ /* 0x000fe20008000000 */
[----:B------:R-:W-:Y:S01]  /*2b340*/  BSSY B0, `(.L_x_5309) ;  /* 0x0000aaa000007945 */ /* 0x000fe20003800000 */
[----:B--2---:R-:W-:-:S13]  /*2b350*/  ISETP.GE.AND P1, PT, R6, 0x1, PT ;  /* 0x000000010600780c */ /* 0x004fda0003f26270 */
[----:B------:R-:W-:Y:S05]  /*2b360*/  @!P1 BRA `(.L_x_5310) ;  /* 0x0000009800e89947 */ /* 0x000fea0003800000 */
[----:B------:R-:W2:Y:S01]  /*2b370*/  LDL.64 R6, [R21+0x20] ;  /* 0x0000200015067983 */ /* 0x000ea20000100a00 */
[C---:B------:R-:W-:Y:S02]  /*2b380*/  R2UR UR4, R74.reuse ;  /* 0x000000004a0472ca */ /* 0x040fe400000e0000 */
[C---:B------:R-:W-:Y:S01]  /*2b390*/  R2UR UR5, R75.reuse ;  /* 0x000000004b0572ca */ /* 0x040fe200000e0000 */
[----:B------:R0:W5:Y:S01]  /*2b3a0*/  LDL.64 R8, [R21+0x30] ;  /* 0x0000300015087983 */ /* 0x0001620000100a00 */
[C---:B------:R-:W-:Y:S02]  /*2b3b0*/  R2UR UR6, R74.reuse ;  /* 0x000000004a0672ca */ /* 0x040fe400000e0000 */
[C---:B------:R-:W-:Y:S02]  /*2b3c0*/  R2UR UR7, R75.reuse ;  /* 0x000000004b0772ca */ /* 0x040fe400000e0000 */
[----:B------:R-:W-:Y:S02]  /*2b3d0*/  R2UR UR8, R74 ;  /* 0x000000004a0872ca */ /* 0x000fe400000e0000 */
[----:B------:R-:W-:-:S09]  /*2b3e0*/  R2UR UR9, R75 ;  /* 0x000000004b0972ca */ /* 0x000fd200000e0000 */
[----:B------:R-:W3:Y:S04]  /*2b3f0*/  LD.E.U8 R26, desc[UR6][R4.64+0x190] ;  /* 0x00019006041a7980 */ /* 0x000ee8000c101100 */
[----:B--2---:R-:W2:Y:S04]  /*2b400*/  LD.E.64 R28, desc[UR4][R6.64+0xa0] ;  /* 0x0000a004061c7980 */ /* 0x004ea8000c101b00 */
[----:B------:R-:W4:Y:S04]  /*2b410*/  LD.E.64 R10, desc[UR6][R6.64+0x58] ;  /* 0x00005806060a7980 */ /* 0x000f28000c101b00 */
[----:B------:R-:W4:Y:S04]  /*2b420*/  LD.E.64 R12, desc[UR8][R6.64+0x60] ;  /* 0x00006008060c7980 */ /* 0x000f28000c101b00 */
[----:B------:R-:W4:Y:S01]  /*2b430*/  LD.E.64 R14, desc[UR4][R6.64+0x68] ;  /* 0x00006804060e7980 */ /* 0x000f22000c101b00 */
[----:B---3--:R-:W-:-:S02]  /*2b440*/  ISETP.NE.AND P1, PT, R26, RZ, PT ;  /* 0x000000ff1a00720c */ /* 0x008fc40003f25270 */
[----:B--2---:R-:W-:Y:S01]  /*2b450*/  SHF.R.S32.HI R27, RZ, 0x1f, R29 ;  /* 0x0000001fff1b7819 */ /* 0x004fe2000001141d */
[-C--:B----4-:R-:W-:Y:S02]  /*2b460*/  IMAD R11, R11, R29.reuse, RZ ;  /* 0x0000001d0b0b7224 */ /* 0x090fe400078e02ff */
[----:B------:R-:W-:-:S04]  /*2b470*/  IMAD.WIDE.U32 R24, R10, R29, RZ ;  /* 0x0000001d0a187225 */ /* 0x000fc800078e00ff */
[----:B------:R-:W-:Y:S02]  /*2b480*/  IMAD R11, R10, R27, R11 ;  /* 0x0000001b0a0b7224 */ /* 0x000fe400078e020b */
[-C--:B------:R-:W-:Y:S02]  /*2b490*/  IMAD R10, R13, R28.reuse, RZ ;  /* 0x0000001c0d0a7224 */ /* 0x080fe400078e02ff */
[----:B------:R-:W-:Y:S01]  /*2b4a0*/  IMAD.IADD R25, R25, 0x1, R11 ;  /* 0x0000000119197824 */ /* 0x000fe200078e020b */
[----:B------:R-:W-:Y:S01]  /*2b4b0*/  SHF.R.S32.HI R11, RZ, 0x1f, R28 ;  /* 0x0000001fff0b7819 */ /* 0x000fe2000001141c */
[----:B------:R-:W-:-:S04]  /*2b4c0*/  IMAD.WIDE.U32 R4, R12, R28, R24 ;  /* 0x0000001c0c047225 */ /* 0x000fc800078e0018 */
[----:B------:R-:W-:Y:S01]  /*2b4d0*/  IMAD R11, R12, R11, R10 ;  /* 0x0000000b0c0b7224 */ /* 0x000fe200078e020a */
[----:B------:R-:W-:-:S03]  /*2b4e0*/  LEA R86, P2, R4, R14, 0x1 ;  /* 0x0000000e04567211 */ /* 0x000fc600078408ff */
[----:B------:R-:W-:-:S05]  /*2b4f0*/  IMAD.IADD R83, R5, 0x1, R11 ;  /* 0x0000000105537824 */ /* 0x000fca00078e020b */
[----:B------:R-:W-:Y:S01]  /*2b500*/  LEA.HI.X R83, R4, R15, R83, 0x1, P2 ;  /* 0x0000000f04537211 */ /* 0x000fe200010f0c53 */
[----:B0-----:R-:W-:Y:S06]  /*2b510*/  @!P1 BRA `(.L_x_5311) ;  /* 0x0000004800809947 */ /* 0x001fec0003800000 */
[C---:B------:R-:W-:Y:S01]  /*2b520*/  R2UR UR8, R74.reuse ;  /* 0x000000004a0872ca */ /* 0x040fe200000e0000 */
[----:B------:R0:W5:Y:S01]  /*2b530*/  LDL.64 R30, [R21+0x10] ;  /* 0x00001000151e7983 */ /* 0x0001620000100a00 */
[C---:B------:R-:W-:Y:S02]  /*2b540*/  R2UR UR9, R75.reuse ;  /* 0x000000004b0972ca */ /* 0x040fe400000e0000 */
[C---:B------:R-:W-:Y:S02]  /*2b550*/  R2UR UR4, R74.reuse ;  /* 0x000000004a0472ca */ /* 0x040fe400000e0000 */
[C---:B------:R-:W-:Y:S02]  /*2b560*/  R2UR UR5, R75.reuse ;  /* 0x000000004b0572ca */ /* 0x040fe400000e0000 */
[----:B------:R-:W-:Y:S02]  /*2b570*/  R2UR UR6, R74 ;  /* 0x000000004a0672ca */ /* 0x000fe400000e0000 */
[----:B------:R-:W-:-:S05]  /*2b580*/  R2UR UR7, R75 ;  /* 0x000000004b0772ca */ /* 0x000fca00000e0000 */
[----:B-----5:R-:W2:Y:S04]  /*2b590*/  LD.E R4, desc[UR8][R8.64+0x10] ;  /* 0x0000100808047980 */ /* 0x020ea8000c101900 */
[----:B------:R-:W3:Y:S04]  /*2b5a0*/  LD.E R11, desc[UR4][R8.64+0xc] ;  /* 0x00000c04080b7980 */ /* 0x000ee8000c101900 */
[----:B------:R-:W4:Y:S04]  /*2b5b0*/  LD.E.64 R12, desc[UR4][R8.64+0x60] ;  /* 0x00006004080c7980 */ /* 0x000f28000c101b00 */
[----:B------:R-:W4:Y:S01]  /*2b5c0*/  LD.E.64 R6, desc[UR6][R8.64+0x80] ;  /* 0x0000800608067980 */ /* 0x000f22000c101b00 */
[----:B------:R-:W-:-:S02]  /*2b5d0*/  R2UR UR10, R74 ;  /* 0x000000004a0a72ca */ /* 0x000fc400000e0000 */
[C---:B------:R-:W-:Y:S02]  /*2b5e0*/  R2UR UR11, R75.reuse ;  /* 0x000000004b0b72ca */ /* 0x040fe400000e0000 */
[----:B------:R-:W-:Y:S02]  /*2b5f0*/  R2UR UR12, R74 ;  /* 0x000000004a0c72ca */ /* 0x000fe400000e0000 */
[----:B------:R-:W-:Y:S02]  /*2b600*/  R2UR UR13, R75 ;  /* 0x000000004b0d72ca */ /* 0x000fe400000e0000 */
[----:B------:R-:W-:Y:S01]  /*2b610*/  SHF.R.S32.HI R15, RZ, 0x1f, R2 ;  /* 0x0000001fff0f7819 */ /* 0x000fe20000011402 */
[----:B------:R-:W-:Y:S01]  /*2b620*/  BSSY B2, `(.L_x_5312) ;  /* 0x000004e000027945 */ /* 0x000fe20003800000 */
[----:B------:R-:W-:Y:S02]  /*2b630*/  CS2R R24, SRZ ;  /* 0x0000000000187805 */ /* 0x000fe4000001ff00 */
[----:B------:R-:W-:-:S02]  /*2b640*/  CS2R R54, SRZ ;  /* 0x0000000000367805 */ /* 0x000fc4000001ff00 */
[----:B------:R-:W-:Y:S01]  /*2b650*/  CS2R R60, SRZ ;  /* 0x00000000003c7805 */ /* 0x000fe2000001ff00 */
[----:B------:R0:W5:Y:S01]  /*2b660*/  LD.E.64 R32, desc[UR10][R8.64+0x88] ;  /* 0x0000880a08207980 */ /* 0x000162000c101b00 */
[----:B------:R-:W-:-:S03]  /*2b670*/  CS2R R62, SRZ ;  /* 0x00000000003e7805 */ /* 0x000fc6000001ff00 */
[----:B------:R0:W5:Y:S01]  /*2b680*/  LD.E.U8 R34, desc[UR12][R8.64+0x18] ;  /* 0x0000180c08227980 */ /* 0x000162000c101100 */
        /* <DEDUP_REMOVED lines=9> */
[----:B--2---:R-:W-:Y:S01]  /*2b720*/  SHF.R.S32.HI R5, RZ, 0x1f, R4 ;  /* 0x0000001fff057819 */ /* 0x004fe20000011404 */
[----:B---3--:R-:W-:-:S03]  /*2b730*/  IMAD R11, R2, -0x60, R11 ;  /* 0xffffffa0020b7824 */ /* 0x008fc600078e020b */
[----:B------:R-:W-:Y:S02]  /*2b740*/  LEA.HI R5, R5, R4, RZ, 0x2 ;  /* 0x0000000405057211 */ /* 0x000fe400078f10ff */
[----:B------:R-:W-:Y:S02]  /*2b750*/  VIMNMX R37, R11, 0x60, PT ;  /* 0x000000600b257848 */ /* 0x000fe40003fe0100 */
[----:B------:R-:W-:Y:S01]  /*2b760*/  SHF.R.S32.HI R26, RZ, 0x2, R5 ;  /* 0x00000002ff1a7819 */ /* 0x000fe20000011405 */
[-C--:B----4-:R-:W-:Y:S01]  /*2b770*/  IMAD R10, R13, R2.reuse, RZ ;  /* 0x000000020d0a7224 */ /* 0x090fe200078e02ff */
[----:B------:R0:W5:Y:S02]  /*2b780*/  LD.E.64 R4, desc[UR8][R8.64+0x78] ;  /* 0x0000780808047980 */ /* 0x000164000c101b00 */
[----:B------:R-:W-:Y:S01]  /*2b790*/  ISETP.GE.AND P1, PT, R26, R37, PT ;  /* 0x000000251a00720c */ /* 0x000fe20003f26270 */
[----:B------:R-:W-:Y:S02]  /*2b7a0*/  IMAD R7, R7, R2, RZ ;  /* 0x0000000207077224 */ /* 0x000fe400078e02ff */
[----:B------:R-:W-:-:S02]  /*2b7b0*/  IMAD R27, R12, R15, R10 ;  /* 0x0000000f0c1b7224 */ /* 0x000fc400078e020a */
[----:B------:R-:W-:Y:S01]  /*2b7c0*/  IMAD R29, R6, R15, R7 ;  /* 0x0000000f061d7224 */ /* 0x000fe200078e0207 */
[----:B------:R0:W5:Y:S01]  /*2b7d0*/  LD.E.64 R10, desc[UR6][R8.64+0x68] ;  /* 0x00006806080a7980 */ /* 0x000162000c101b00 */
[----:B------:R-:W-:-:S03]  /*2b7e0*/  IMAD.WIDE.U32 R12, R12, R2, RZ ;  /* 0x000000020c0c7225 */ /* 0x000fc600078e00ff */
[----:B------:R0:W5:Y:S01]  /*2b7f0*/  LD.E.64 R14, desc[UR4][R8.64+0x58] ;  /* 0x00005804080e7980 */ /* 0x000162000c101b00 */
[----:B------:R-:W-:-:S04]  /*2b800*/  IMAD.WIDE.U32 R6, R6, R2, RZ ;  /* 0x0000000206067225 */ /* 0x000fc800078e00ff */
[----:B------:R-:W-:Y:S02]  /*2b810*/  IMAD.IADD R35, R13, 0x1, R27 ;  /* 0x000000010d237824 */ /* 0x000fe400078e021b */
[----:B------:R-:W-:Y:S02]  /*2b820*/  VIADD R28, R26, 0x40 ;  /* 0x000000401a1c7836 */ /* 0x000fe40000000000 */
[----:B------:R-:W-:Y:S01]  /*2b830*/  IMAD.IADD R41, R7, 0x1, R29 ;  /* 0x0000000107297824 */ /* 0x000fe200078e021d */
[----:B0-----:R-:W-:Y:S06]  /*2b840*/  @P1 BRA `(.L_x_5313) ;  /* 0x0000000000ac1947 */ /* 0x001fec0003800000 */
[----:B-----5:R-:W-:Y:S02]  /*2b850*/  LOP3.LUT R9, R34, 0x1, RZ, 0xc0, !PT ;  /* 0x0000000122097812 */ /* 0x020fe400078ec0ff */
[----:B------:R-:W-:Y:S02]  /*2b860*/  CS2R R84, SRZ ;  /* 0x0000000000547805 */ /* 0x000fe4000001ff00 */
[----:B------:R-:W-:Y:S02]  /*2b870*/  LEA R8, P1, R12, R10, 0x1 ;  /* 0x0000000a0c087211 */ /* 0x000fe400078208ff */
[----:B------:R-:W-:Y:S02]  /*2b880*/  CS2R R78, SRZ ;  /* 0x00000000004e7805 */ /* 0x000fe4000001ff00 */
[----:B------:R-:W-:Y:S02]  /*2b890*/  LEA R26, P2, R6, R32, 0x1 ;  /* 0x00000020061a7211 */ /* 0x000fe400078408ff */
[----:B------:R-:W-:-:S02]  /*2b8a0*/  CS2R R76, SRZ ;  /* 0x00000000004c7805 */ /* 0x000fc4000001ff00 */
[----:B------:R-:W-:Y:S02]  /*2b8b0*/  ISETP.NE.U32.AND P6, PT, R9, 0x1, PT ;  /* 0x000000010900780c */ /* 0x000fe40003fc5070 */
[----:B------:R-:W-:Y:S02]  /*2b8c0*/  CS2R R62, SRZ ;  /* 0x00000000003e7805 */ /* 0x000fe4000001ff00 */
[----:B------:R-:W-:Y:S02]  /*2b8d0*/  LEA.HI.X R9, R12, R11, R35, 0x1, P1 ;  /* 0x0000000b0c097211 */ /* 0x000fe400008f0c23 */
[----:B------:R-:W-:Y:S02]  /*2b8e0*/  CS2R R60, SRZ ;  /* 0x00000000003c7805 */ /* 0x000fe4000001ff00 */
[----:B------:R-:W-:Y:S02]  /*2b8f0*/  LEA.HI.X R27, R6, R33, R41, 0x1, P2 ;  /* 0x00000021061b7211 */ /* 0x000fe400010f0c29 */
[----:B------:R-:W-:-:S02]  /*2b900*/  CS2R R54, SRZ ;  /* 0x0000000000367805 */ /* 0x000fc4000001ff00 */
[----:B------:R-:W-:Y:S02]  /*2b910*/  R2P PR, R34, 0x3e ;  /* 0x0000003e22007804 */ /* 0x000fe40000000000 */
[----:B------:R-:W-:Y:S02]  /*2b920*/  @!P6 R2UR UR4, R74 ;  /* 0x000000004a04e2ca */ /* 0x000fe400000e0000 */
[----:B------:R-:W-:-:S09]  /*2b930*/  @!P6 R2UR UR5, R75 ;  /* 0x000000004b05e2ca */ /* 0x000fd200000e0000 */
[C---:B------:R-:W-:Y:S02]  /*2b940*/  @P1 R2UR UR6, R74.reuse ;  /* 0x000000004a0612ca */ /* 0x040fe400000e0000 */
[C---:B------:R-:W-:Y:S02]  /*2b950*/  @P1 R2UR UR7, R75.reuse ;  /* 0x000000004b0712ca */ /* 0x040fe400000e0000 */
[C---:B------:R-:W-:Y:S02]  /*2b960*/  @P2 R2UR UR8, R74.reuse ;  /* 0x000000004a0822ca */ /* 0x040fe400000e0000 */
[----:B------:R-:W-:Y:S02]  /*2b970*/  @P2 R2UR UR9, R75 ;  /* 0x000000004b0922ca */ /* 0x000fe400000e0000 */
[----:B------:R-:W-:Y:S02]  /*2b980*/  @P3 R2UR UR10, R74 ;  /* 0x000000004a0a32ca */ /* 0x000fe400000e0000 */
[----:B------:R-:W-:-:S02]  /*2b990*/  CS2R R88, SRZ ;  /* 0x0000000000587805 */ /* 0x000fc4000001ff00 */
[C---:B------:R-:W-:Y:S02]  /*2b9a0*/  @P3 R2UR UR11, R75.reuse ;  /* 0x000000004b0b32ca */ /* 0x040fe400000e0000 */
[----:B------:R-:W-:Y:S02]  /*2b9b0*/  CS2R R80, SRZ ;  /* 0x0000000000507805 */ /* 0x000fe4000001ff00 */
[----:B------:R-:W-:Y:S02]  /*2b9c0*/  @P4 R2UR UR12, R74 ;  /* 0x000000004a0c42ca */ /* 0x000fe400000e0000 */
[----:B------:R-:W-:Y:S02]  /*2b9d0*/  CS2R R66, SRZ ;  /* 0x0000000000427805 */ /* 0x000fe4000001ff00 */
[----:B------:R-:W-:Y:S02]  /*2b9e0*/  @P4 R2UR UR13, R75 ;  /* 0x000000004b0d42ca */ /* 0x000fe400000e0000 */
[----:B------:R-:W-:-:S02]  /*2b9f0*/  CS2R R64, SRZ ;  /* 0x0000000000407805 */ /* 0x000fc4000001ff00 */
[----:B------:R-:W-:Y:S02]  /*2ba00*/  @P5 R2UR UR14, R74 ;  /* 0x000000004a0e52ca */ /* 0x000fe400000e0000 */
[----:B------:R-:W-:Y:S02]  /*2ba10*/  CS2R R58, SRZ ;  /* 0x00000000003a7805 */ /* 0x000fe4000001ff00 */
[----:B------:R-:W-:Y:S02]  /*2ba20*/  @P5 R2UR UR15, R75 ;  /* 0x000000004b0f52ca */ /* 0x000fe400000e0000 */
[----:B------:R-:W-:Y:S01]  /*2ba30*/  CS2R R56, SRZ ;  /* 0x0000000000387805 */ /* 0x000fe2000001ff00 */
[----:B------:R0:W5:Y:S04]  /*2ba40*/  @!P6 LD.E.64 R84, desc[UR4][R8.64] ;  /* 0x000000040854e980 */ /* 0x000168000c101b00 */
[----:B------:R0:W5:Y:S04]  /*2ba50*/  @P1 LD.E.64 R78, desc[UR6][R8.64+0x20] ;  /* 0x00002006084e1980 */ /* 0x000168000c101b00 */
[----:B------:R0:W5:Y:S04]  /*2ba60*/  @P2 LD.E.64 R76, desc[UR8][R8.64+0x40] ;  /* 0x00004008084c2980 */ /* 0x000168000c101b00 */
[----:B------:R0:W5:Y:S04]  /*2ba70*/  @P3 LD.E.64 R62, desc[UR10][R8.64+0x60] ;  /* 0x0000600a083e3980 */ /* 0x000168000c101b00 */
[----:B------:R0:W5:Y:S04]  /*2ba80*/  @P4 LD.E.64 R60, desc[UR12][R8.64+0x80] ;  /* 0x0000800c083c4980 */ /* 0x000168000c101b00 */
[----:B------:R0:W5:Y:S04]  /*2ba90*/  @P5 LD.E.64 R54, desc[UR14][R8.64+0xa0] ;  /* 0x0000a00e08365980 */ /* 0x000168000c101b00 */
[----:B------:R0:W5:Y:S04]  /*2baa0*/  @!P6 LD.E.64 R88, desc[UR4][R26.64] ;  /* 0x000000041a58e980 */ /* 0x000168000c101b00 */
[----:B------:R0:W5:Y:S04]  /*2bab0*/  @P1 LD.E.64 R80, desc[UR6][R26.64+0x20] ;  /* 0x000020061a501980 */ /* 0x000168000c101b00 */
[----:B------:R0:W5:Y:S04]  /*2bac0*/  @P2 LD.E.64 R66, desc[UR8][R26.64+0x40] ;  /* 0x000040081a422980 */ /* 0x000168000c101b00 */
[----:B------:R0:W5:Y:S04]  /*2bad0*/  @P3 LD.E.64 R64, desc[UR10][R26.64+0x60] ;  /* 0x0000600a1a403980 */ /* 0x000168000c101b00 */
[----:B------:R0:W5:Y:S04]  /*2bae0*/  @P4 LD.E.64 R58, desc[UR12][R26.64+0x80] ;  /* 0x0000800c1a3a4980 */ /* 0x000168000c101b00 */
[----:B------:R0:W5:Y:S02]  /*2baf0*/  @P5 LD.E.64 R56, desc[UR14][R26.64+0xa0] ;  /* 0x0000a00e1a385980 */ /* 0x000164000c101b00 */
.L_x_5313:
[----:B------:R-:W-:Y:S05]  /*2bb00*/  BSYNC B2 ;  /* 0x0000000000027941 */ /* 0x000fea0003800000 */
.L_x_5312:
[----:B------:R-:W-:Y:S01]  /*2bb10*/  ISETP.GE.AND P1, PT, R28, R37, PT ;  /* 0x000000251c00720c */ /* 0x000fe20003f26270 */
[----:B------:R-:W-:Y:S01]  /*2bb20*/  BSSY B2, `(.L_x_5314) ;  /* 0x000003c000027945 */ /* 0x000fe20003800000 */
[----:B0-----:R-:W-:Y:S02]  /*2bb30*/  CS2R R26, SRZ ;  /* 0x00000000001a7805 */ /* 0x001fe4000001ff00 */
        /* <DEDUP_REMOVED lines=10> */
[----:B------:R-:W-:Y:S06]  /*2bbe0*/  @P1 BRA `(.L_x_5315) ;  /* 0x0000000000bc1947 */ /* 0x000fec0003800000 */
[----:B-----5:R-:W-:Y:S02]  /*2bbf0*/  IADD3 R13, P1, R14, R12, RZ ;  /* 0x0000000c0e0d7210 */ /* 0x020fe40007f3e0ff */
[----:B------:R-:W-:Y:S02]  /*2bc00*/  CS2R R50, SRZ ;  /* 0x0000000000327805 */ /* 0x000fe4000001ff00 */
[----:B------:R-:W-:Y:S02]  /*2bc10*/  IADD3 R9, P2, R4, R6, RZ ;  /* 0x0000000604097210 */ /* 0x000fe40007f5e0ff */
[----:B------:R-:W-:Y:S02]  /*2bc20*/  CS2R R46, SRZ ;  /* 0x00000000002e7805 */ /* 0x000fe4000001ff00 */
[----:B------:R-:W-:Y:S01]  /*2bc30*/  LOP3.LUT R7, R34, 0x1, RZ, 0xc0, !PT ;  /* 0x0000000122077812 */ /* 0x000fe200078ec0ff */
[----:B------:R-:W-:Y:S01]  /*2bc40*/  IMAD.X R14, R15, 0x1, R35, P1 ;  /* 0x000000010f0e7824 */ /* 0x000fe200008e0623 */
[----:B------:R-:W-:Y:S01]  /*2bc50*/  LEA R6, P1, R13, R10, 0x1 ;  /* 0x0000000a0d067211 */ /* 0x000fe200078208ff */
[----:B------:R-:W-:Y:S01]  /*2bc60*/  IMAD.X R5, R5, 0x1, R41, P2 ;  /* 0x0000000105057824 */ /* 0x000fe200010e0629 */
[----:B------:R-:W-:-:S02]  /*2bc70*/  LEA R4, P2, R9, R32, 0x1 ;  /* 0x0000002009047211 */ /* 0x000fc400078408ff */
[----:B------:R-:W-:Y:S02]  /*2bc80*/  CS2R R42, SRZ ;  /* 0x00000000002a7805 */ /* 0x000fe4000001ff00 */
[----:B------:R-:W-:Y:S02]  /*2bc90*/  ISETP.NE.U32.AND P6, PT, R7, 0x1, PT ;  /* 0x000000010700780c */ /* 0x000fe40003fc5070 */
[----:B------:R-:W-:Y:S02]  /*2bca0*/  CS2R R36, SRZ ;  /* 0x0000000000247805 */ /* 0x000fe4000001ff00 */
[----:B------:R-:W-:Y:S02]  /*2bcb0*/  LEA.HI.X R7, R13, R11, R14, 0x1, P1 ;  /* 0x0000000b0d077211 */ /* 0x000fe400008f0c0e */
[----:B------:R-:W-:Y:S02]  /*2bcc0*/  CS2R R26, SRZ ;  /* 0x00000000001a7805 */ /* 0x000fe4000001ff00 */
[----:B------:R-:W-:-:S02]  /*2bcd0*/  LEA.HI.X R5, R9, R33, R5, 0x1, P2 ;  /* 0x0000002109057211 */ /* 0x000fc400010f0c05 */
[----:B------:R-:W-:Y:S02]  /*2bce0*/  CS2R R24, SRZ ;  /* 0x0000000000187805 */ /* 0x000fe4000001ff00 */
        /* <DEDUP_REMOVED lines=31> */
.L_x_5315:
[----:B------:R-:W-:Y:S05]  /*2bee0*/  BSYNC B2 ;  /* 0x0000000000027941 */ /* 0x000fea0003800000 */
.L_x_5314:
[----:B------:R-:W-:Y:S01]  /*2bef0*/  R2UR UR4, R74 ;  /* 0x000000004a0472ca */ /* 0x000fe200000e0000 */
[----:B0----5:R0:W5:Y:S01]  /*2bf00*/  LDL R4, [R71] ;  /* 0x0000000047047983 */ /* 0x0211620000100800 */
[----:B------:R-:W-:-:S03]  /*2bf10*/  R2UR UR5, R75 ;  /* 0x000000004b0572ca */ /* 0x000fc600000e0000 */
[----:B------:R0:W5:Y:S10]  /*2bf20*/  LDL R5, [R71+0x4] ;  /* 0x0000040047057983 */ /* 0x0001740000100800 */
[----:B------:R-:W2:Y:S01]  /*2bf30*/  LD.E R6, desc[UR4][R30.64+0x1c] ;  /* 0x00001c041e067980 */ /* 0x000ea2000c101900 */
[----:B------:R-:W-:-:S02]  /*2bf40*/  IMAD.MOV.U32 R7, RZ, RZ, R54 ;  /* 0x000000ffff077224 */ /* 0x000fc400078e0036 */
        /* <DEDUP_REMOVED lines=89> */
[----:B------:R-:W-:Y:S01]  /*2c4e0*/  BSSY B2, `(.L_x_5316) ;  /* 0x000000b000027945 */ /* 0x000fe20003800000 */
[----:B------:R-:W-:-:S02]  /*2c4f0*/  PRMT R102, R12, 0x7610, R102 ;  /* 0x000076100c667816 */ /* 0x000fc40000000066 */
[----:B------:R-:W-:Y:S02]  /*2c500*/  PRMT R112, R7, 0x7610, R112 ;  /* 0x0000761007707816 */ /* 0x000fe40000000070 */
[----:B------:R-:W-:Y:S02]  /*2c510*/  PRMT R116, R10, 0x7610, R116 ;  /* 0x000076100a747816 */ /* 0x000fe40000000074 */
[----:B------:R-:W-:Y:S02]  /*2c520*/  PRMT R117, R11, 0x7610, R117 ;  /* 0x000076100b757816 */ /* 0x000fe40000000075 */
[----:B--2---:R-:W-:-:S04]  /*2c530*/  LOP3.LUT R6, R6, 0x1, RZ, 0xfc, !PT ;  /* 0x0000000106067812 */ /* 0x004fc800078efcff */
[----:B------:R-:W-:Y:S01]  /*2c540*/  ISETP.NE.AND P1, PT, R6, 0x3, PT ;  /* 0x000000030600780c */ /* 0x000fe20003f25270 */
[----:B------:R-:W-:-:S05]  /*2c550*/  IMAD.MOV.U32 R6, RZ, RZ, R48 ;  /* 0x000000ffff067224 */ /* 0x000fca00078e0030 */
[----:B------:R-:W-:-:S07]  /*2c560*/  PRMT R111, R6, 0x7610, R111 ;  /* 0x00007610066f7816 */ /* 0x000fce000000006f */
[----:B0-----:R-:W-:Y:S05]  /*2c570*/  @!P1 BRA `(.L_x_5317) ;  /* 0x0000000000049947 */ /* 0x001fea0003800000 */
[----:B------:R-:W-:Y:S01]  /*2c580*/  BPT.TRAP 0x1 ;  /* 0x000000040000795c */ /* 0x000fe20000300000 */
.L_x_5317:
[----:B------:R-:W-:Y:S05]  /*2c590*/  BSYNC B2 ;  /* 0x0000000000027941 */ /* 0x000fea0003800000 */
.L_x_5316:
[----:B------:R-:W-:Y:S02]  /*2c5a0*/  R2UR UR4, R74 ;  /* 0x000000004a0472ca */ /* 0x000fe400000e0000 */
[----:B------:R-:W-:-:S13]  /*2c5b0*/  R2UR UR5, R75 ;  /* 0x000000004b0572ca */ /* 0x000fda00000e0000 */
[----:B------:R-:W2:Y:S01]  /*2c5c0*/  LD.E.64 R30, desc[UR4][R30.64+0x8] ;  /* 0x000008041e1e7980 */ /* 0x000ea2000c101b00 */
[----:B-----5:R-:W-:Y:S01]  /*2c5d0*/  SHF.L.U32 R5, R5, 0x1f, RZ ;  /* 0x0000001f05057819 */ /* 0x020fe200000006ff */
[----:B------:R-:W-:Y:S01]  /*2c5e0*/  BSSY B2, `(.L_x_5318) ;  /* 0x0000005000027945 */ /* 0x000fe20003800000 */
[----:B--2---:R-:W-:-:S05]  /*2c5f0*/  MOV R7, R30 ;  /* 0x0000001e00077202 */ /* 0x004fca0000000f00 */
[----:B------:R-:W-:-:S04]  /*2c600*/  IMAD R4, R4, 0x8, R7 ;  /* 0x0000000804047824 */ /* 0x000fc800078e0207 */
[----:B------:R-:W0:Y:S02]  /*2c610*/  SYNCS.PHASECHK.TRANS64.TRYWAIT P1, [R4+URZ], R5 ;  /* 0x00000005040075a7 */ /* 0x000e24000802017f */
[----:B0-----:R-:W-:Y:S05]  /*2c620*/  @!P1 BRA `(.L_x_5319) ;  /* 0x00000098004c9947 */ /* 0x001fea0003800000 */
.L_x_5410:
[----:B------:R-:W-:Y:S05]  /*2c630*/  BSYNC B2 ;  /* 0x0000000000027941 */ /* 0x000fea0003800000 */
.L_x_5318:
[----:B------:R-:W2:Y:S01]  /*2c640*/  LDL.64 R30, [R21+0x30] ;  /* 0x00003000151e7983 */ /* 0x000ea20000100a00 */
[----:B------:R-:W-:Y:S02]  /*2c650*/  R2UR UR4, R74 ;  /* 0x000000004a0472ca */ /* 0x000fe400000e0000 */
[----:B------:R-:W-:Y:S01]  /*2c660*/  R2UR UR5, R75 ;  /* 0x000000004b0572ca */ /* 0x000fe200000e0000 */
[----:B0-----:R-:W3:Y:S04]  /*2c670*/  LDL R4, [R71] ;  /* 0x0000000047047983 */ /* 0x001ee80000100800 */
[----:B------:R-:W4:Y:S04]  /*2c680*/  LDL.64 R34, [R21+0x38] ;  /* 0x0000380015227983 */ /* 0x000f280000100a00 */
[----:B------:R0:W5:Y:S04]  /*2c690*/  LDL.64 R32, [R21+0x40] ;  /* 0x0000400015207983 */ /* 0x0001680000100a00 */
[----:B--2---:R-:W2:Y:S01]  /*2c6a0*/  LD.E R5, desc[UR4][R30.64+0x8] ;  /* 0x000008041e057980 */ /* 0x004ea2000c101900 */
[----:B---3--:R-:W-:-:S02]  /*2c6b0*/  IMAD R4, R4, 0x4800, RZ ;  /* 0x0000480004047824 */ /* 0x008fc400078e02ff */
[----:B------:R-:W-:Y:S01]  /*2c6c0*/  IMAD.MOV.U32 R90, RZ, RZ, 0x20 ;  /* 0x00000020ff5a7424 */ /* 0x000fe200078e00ff */
[----:B----4-:R-:W5:Y:S01]  /*2c6d0*/  LD.E.64 R34, desc[UR4][R34.64] ;  /* 0x0000000422227980 */ /* 0x010f62000c101b00 */
[----:B------:R-:W-:Y:S01]  /*2c6e0*/  UMOV UR4, 0xffffffff ;  /* 0xffffffff00047882 */ /* 0x000fe20000000000 */
[----:B--2---:R-:W-:-:S04]  /*2c6f0*/  SHF.R.S32.HI R6, RZ, 0x1f, R5 ;  /* 0x0000001fff067819 */ /* 0x004fc80000011405 */
[----:B------:R-:W-:-:S04]  /*2c700*/  LEA.HI R7, R6, R5, RZ, 0x2 ;  /* 0x0000000506077211 */ /* 0x000fc800078f10ff */
[--C-:B------:R-:W-:Y:S02]  /*2c710*/  SHF.R.S32.HI R113, RZ, 0x2, R7.reuse ;  /* 0x00000002ff717819 */ /* 0x100fe40000011407 */
[----:B------:R-:W-:-:S04]  /*2c720*/  SHF.R.S32.HI R10, RZ, 0x1f, R7 ;  /* 0x0000001fff0a7819 */ /* 0x000fc80000011407 */
[----:B------:R-:W-:-:S04]  /*2c730*/  LEA.HI R10, R10, R113, RZ, 0x3 ;  /* 0x000000710a0a7211 */ /* 0x000fc800078f18ff */
[----:B------:R-:W-:Y:S02]  /*2c740*/  LOP3.LUT R12, R10, 0xfffffff8, RZ, 0xc0, !PT ;  /* 0xfffffff80a0c7812 */ /* 0x000fe400078ec0ff */
[----:B------:R-:W-:-:S03]  /*2c750*/  LOP3.LUT R10, R7, 0x1ffffffc, RZ, 0xc0, !PT ;  /* 0x1ffffffc070a7812 */ /* 0x000fc600078ec0ff */
[----:B------:R-:W-:Y:S02]  /*2c760*/  IMAD.IADD R12, R113, 0x1, -R12 ;  /* 0x00000001710c7824 */ /* 0x000fe400078e0a0c */
[----:B------:R-:W-:Y:S02]  /*2c770*/  IMAD.IADD R10, R5, 0x1, -R10 ;  /* 0x00000001050a7824 */ /* 0x000fe400078e0a0a */
[----:B------:R-:W-:Y:S02]  /*2c780*/  IMAD.SHL.U32 R7, R12, 0x40, RZ ;  /* 0x000000400c077824 */ /* 0x000fe400078e00ff */
[----:B------:R-:W-:-:S03]  /*2c790*/  IMAD.SHL.U32 R87, R10, 0x8, RZ ;  /* 0x000000080a577824 */ /* 0x000fc600078e00ff */
[----:B------:R-:W-:Y:S02]  /*2c7a0*/  LOP3.LUT R10, R7, 0x1c0, RZ, 0xc0, !PT ;  /* 0x000001c0070a7812 */ /* 0x000fe400078ec0ff */
[----:B------:R-:W-:Y:S02]  /*2c7b0*/  LEA.HI R5, R6, R5, RZ, 0x5 ;  /* 0x0000000506057211 */ /* 0x000fe400078f28ff */
[----:B------:R-:W-:Y:S02]  /*2c7c0*/  LOP3.LUT R7, R10, 0x18, R87, 0xf8, !PT ;  /* 0x000000180a077812 */ /* 0x000fe400078ef857 */
[----:B------:R-:W-:Y:S01]  /*2c7d0*/  SHF.R.U32.HI R10, RZ, 0x3, R10 ;  /* 0x00000003ff0a7819 */ /* 0x000fe2000001160a */
[----:B------:R-:W-:-:S03]  /*2c7e0*/  IMAD.SHL.U32 R5, R5, 0x10, RZ ;  /* 0x0000001005057824 */ /* 0x000fc600078e00ff */
[----:B------:R-:W-:-:S04]  /*2c7f0*/  LOP3.LUT R10, R7, R10, RZ, 0x3c, !PT ;  /* 0x0000000a070a7212 */ /* 0x000fc800078e3cff */
[----:B------:R-:W-:Y:S02]  /*2c800*/  LOP3.LUT R5, R10, 0xfffffe00, R5, 0xf8, !PT ;  /* 0xfffffe000a057812 */ /* 0x000fe400078ef805 */
[----:B------:R-:W-:Y:S02]  /*2c810*/  LOP3.LUT P1, RZ, R12, 0x4, RZ, 0xc0, !PT ;  /* 0x000000040cff7812 */ /* 0x000fe4000782c0ff */
[----:B------:R-:W-:Y:S02]  /*2c820*/  IADD3 R91, P2, R4, R5, RZ ;  /* 0x00000005045b7210 */ /* 0x000fe40007f5e0ff */
[----:B------:R-:W-:Y:S02]  /*2c830*/  SEL R90, R90, 0xffffffe0, !P1 ;  /* 0xffffffe05a5a7807 */ /* 0x000fe40004800000 */
[----:B------:R-:W-:Y:S01]  /*2c840*/  LEA.HI.X.SX32 R93, R4, RZ, 0x1, P2 ;  /* 0x000000ff045d7211 */ /* 0x000fe200010f0eff */
[----:B0-----:R-:W-:Y:S08]  /*2c850*/  BRA.DIV UR4, `(.L_x_5320) ;  /* 0x0000009604d47947 */ /* 0x001ff0000b800000 */
[----:B------:R0:W1:Y:S04]  /*2c860*/  SHFL.IDX PT, R4, R83, RZ, 0x1c1f ;  /* 0x001c1fff53047589 */ /* 0x00006800000e0000 */
[----:B------:R0:W2:Y:S02]  /*2c870*/  SHFL.IDX PT, R10, R86, RZ, 0x1c1f ;  /* 0x001c1fff560a7589 */ /* 0x0000a400000e0000 */
.L_x_5414:
[----:B------:R-:W-:Y:S02]  /*2c880*/  R2UR UR4, R74 ;  /* 0x000000004a0472ca */ /* 0x000fe400000e0000 */
[----:B------:R-:W-:-:S13]  /*2c890*/  R2UR UR5, R75 ;  /* 0x000000004b0572ca */ /* 0x000fda00000e0000 */
[----:B------:R-:W3:Y:S01]  /*2c8a0*/  LD.E R5, desc[UR4][R30.64+0xc] ;  /* 0x00000c041e057980 */ /* 0x000ee2000c101900 */
[C---:B-----5:R-:W-:Y:S01]  /*2c8b0*/  LEA R40, P2, R91.reuse, R34, 0x1 ;  /* 0x000000225b287211 */ /* 0x060fe200078408ff */
[----:B------:R-:W-:Y:S01]  /*2c8c0*/  BSSY B2, `(.L_x_5321) ;  /* 0x00001ae000027945 */ /* 0x000fe20003800000 */
[----:B-1----:R-:W-:Y:S02]  /*2c8d0*/  IMAD.MOV.U32 R11, RZ, RZ, R4 ;  /* 0x000000ffff0b7224 */ /* 0x002fe400078e0004 */
[----:B------:R-:W-:Y:S01]  /*2c8e0*/  LEA.HI.X R41, R91, R35, R93, 0x1, P2 ;  /* 0x000000235b297211 */ /* 0x000fe200010f0c5d */
[----:B---3--:R-:W-:-:S05]  /*2c8f0*/  IMAD R5, R2, -0x60, R5 ;  /* 0xffffffa002057824 */ /* 0x008fca00078e0205 */
[----:B------:R-:W-:-:S04]  /*2c900*/  VIMNMX R6, R5, 0x60, PT ;  /* 0x0000006005067848 */ /* 0x000fc80003fe0100 */
[----:B------:R-:W-:-:S13]  /*2c910*/  ISETP.GE.AND P1, PT, R113, R6, PT ;  /* 0x000000067100720c */ /* 0x000fda0003f26270 */
[----:B------:R-:W-:Y:S05]  /*2c920*/  @P1 BRA `(.L_x_5322) ;  /* 0x00000018009c1947 */ /* 0x000fea0003800000 */
[----:B------:R-:W-:Y:S02]  /*2c930*/  R2UR UR4, R74 ;  /* 0x000000004a0472ca */ /* 0x000fe400000e0000 */
[----:B------:R-:W-:-:S13]  /*2c940*/  R2UR UR5, R75 ;  /* 0x000000004b0572ca */ /* 0x000fda00000e0000 */
[----:B------:R-:W3:Y:S01]  /*2c950*/  LD.E.U8 R14, desc[UR4][R32.64] ;  /* 0x00000004200e7980 */ /* 0x000ee2000c101100 */
[----:B------:R-:W-:Y:S01]  /*2c960*/  BSSY B3, `(.L_x_5323) ;  /* 0x0000041000037945 */ /* 0x000fe20003800000 */
[----:B---3--:R-:W-:-:S04]  /*2c970*/  LOP3.LUT R4, R14, 0x1, RZ, 0xc0, !PT ;  /* 0x000000010e047812 */ /* 0x008fc800078ec0ff */
[----:B------:R-:W-:-:S13]  /*2c980*/  ISETP.NE.U32.AND P1, PT, R4, 0x1, PT ;  /* 0x000000010400780c */ /* 0x000fda0003f25070 */
[----:B------:R-:W-:Y:S05]  /*2c990*/  @P1 BRA `(.L_x_5324) ;  /* 0x0000000000f41947 */ /* 0x000fea0003800000 */
[----:B------:R-:W-:Y:S02]  /*2c9a0*/  R2UR UR4, R74 ;  /* 0x000000004a0472ca */ /* 0x000fe400000e0000 */
[----:B------:R-:W-:-:S13]  /*2c9b0*/  R2UR UR5, R75 ;  /* 0x000000004b0572ca */ /* 0x000fda00000e0000 */
[----:B------:R-:W3:Y:S01]  /*2c9c0*/  LD.E.U8 R4, desc[UR4][R30.64+0x18] ;  /* 0x000018041e047980 */ /* 0x000ee2000c101100 */
[----:B------:R-:W-:Y:S01]  /*2c9d0*/  BSSY B4, `(.L_x_5325) ;  /* 0x0000032000047945 */ /* 0x000fe20003800000 */
[----:B---3--:R-:W-:-:S04]  /*2c9e0*/  LOP3.LUT R4, R4, 0x1, RZ, 0xc0, !PT ;  /* 0x0000000104047812 */ /* 0x008fc800078ec0ff */
[----:B------:R-:W-:Y:S02]  /*2c9f0*/  ISETP.NE.U32.AND P1, PT, R4, 0x1, PT ;  /* 0x000000010400780c */ /* 0x000fe40003f25070 */
[----:B------:R1:W5:Y:S11]  /*2ca00*/  LD.E.128 R4, desc[UR4][R40.64] ;  /* 0x0000000428047980 */ /* 0x000376000c101d00 */
[----:B-1----:R-:W-:Y:S05]  /*2ca10*/  @P1 BRA `(.L_x_5326) ;  /* 0x0000000000b41947 */ /* 0x002fea0003800000 */
[----:B------:R-:W-:Y:S01]  /*2ca20*/  SHF.R.U64 R142, R84, 0x10, R85 ;  /* 0x00000010548e7819 */ /* 0x000fe20000001255 */
[----:B-----5:R-:W-:Y:S01]  /*2ca30*/  IMAD.U32 R14, R6, 0x10000, RZ ;  /* 0x00010000060e7824 */ /* 0x020fe200078e00ff */
[--C-:B------:R-:W-:Y:S02]  /*2ca40*/  SHF.R.U64 R84, R88, 0x10, R89.reuse ;  /* 0x0000001058547819 */ /* 0x100fe40000001259 */
[----:B------:R-:W-:Y:S02]  /*2ca50*/  SHF.R.U32.HI R89, RZ, 0x10, R89 ;  /* 0x00000010ff597819 */ /* 0x000fe40000011659 */
[----:B------:R-:W-:Y:S02]  /*2ca60*/  PRMT R139, R139, 0x5410, R84 ;  /* 0x000054108b8b7816 */ /* 0x000fe40000000054 */
[----:B------:R-:W-:Y:S02]  /*2ca70*/  PRMT R141, R141, 0x5410, R142 ;  /* 0x000054108d8d7816 */ /* 0x000fe4000000008e */
[----:B------:R-:W-:-:S02]  /*2ca80*/  SHF.R.U32.HI R85, RZ, 0x10, R85 ;  /* 0x00000010ff557819 */ /* 0x000fc40000011655 */
[----:B------:R-:W-:Y:S02]  /*2ca90*/  LOP3.LUT R13, R5, 0xffff0000, RZ, 0xc0, !PT ;  /* 0xffff0000050d7812 */ /* 0x000fe400078ec0ff */
[C---:B------:R-:W-:Y:S01]  /*2caa0*/  LOP3.LUT R88, R139.reuse, 0xffff0000, RZ, 0xc0, !PT ;  /* 0xffff00008b587812 */ /* 0x040fe200078ec0ff */
[----:B------:R-:W-:Y:S01]  /*2cab0*/  IMAD.U32 R139, R139, 0x10000, RZ ;  /* 0x000100008b8b7824 */ /* 0x000fe200078e00ff */
[----:B------:R-:W-:Y:S02]  /*2cac0*/  PRMT R138, R138, 0x5410, R89 ;  /* 0x000054108a8a7816 */ /* 0x000fe40000000059 */
[----:B------:R-:W-:Y:S01]  /*2cad0*/  LOP3.LUT R84, R141, 0xffff0000, RZ, 0xc0, !PT ;  /* 0xffff00008d547812 */ /* 0x000fe200078ec0ff */
[----:B------:R-:W-:Y:S01]  /*2cae0*/  FMUL.FTZ R142, R13, R88 ;  /* 0x000000580d8e7220 */ /* 0x000fe20000410000 */
[----:B------:R-:W-:Y:S01]  /*2caf0*/  PRMT R140, R140, 0x5410, R85 ;  /* 0x000054108c8c7816 */ /* 0x000fe20000000055 */
[----:B------:R-:W-:Y:S01]  /*2cb00*/  IMAD.U32 R89, R138, 0x10000, RZ ;  /* 0x000100008a597824 */ /* 0x000fe200078e00ff */
[----:B------:R-:W-:Y:S01]  /*2cb10*/  LOP3.LUT R15, R6, 0xffff0000, RZ, 0xc0, !PT ;  /* 0xffff0000060f7812 */ /* 0x000fe200078ec0ff */
[C---:B------:R-:W-:Y:S01]  /*2cb20*/  IMAD.U32 R6, R7.reuse, 0x10000, RZ ;  /* 0x0001000007067824 */ /* 0x040fe200078e00ff */
[----:B------:R-:W-:Y:S01]  /*2cb30*/  LOP3.LUT R12, R7, 0xffff0000, RZ, 0xc0, !PT ;  /* 0xffff0000070c7812 */ /* 0x000fe200078ec0ff */
[----:B------:R-:W-:-:S02]  /*2cb40*/  IMAD.U32 R7, R5, 0x10000, RZ ;  /* 0x0001000005077824 */ /* 0x000fc400078e00ff */
[-C--:B------:R-:W-:Y:S01]  /*2cb50*/  FMUL.FTZ R13, R13, R84.reuse ;  /* 0x000000540d0d7220 */ /* 0x080fe20000410000 */
[----:B------:R-:W-:Y:S02]  /*2cb60*/  IMAD.U32 R85, R140, 0x10000, RZ ;  /* 0x000100008c557824 */ /* 0x000fe400078e00ff */
[----:B------:R-:W-:Y:S01]  /*2cb70*/  FMUL.FTZ R145, R15, R89 ;  /* 0x000000590f917220 */ /* 0x000fe20000410000 */
[C---:B------:R-:W-:Y:S01]  /*2cb80*/  FFMA.FTZ R142, R7.reuse, R84, -R142 ;  /* 0x00000054078e7223 */ /* 0x040fe2000001088e */
[----:B------:R-:W-:Y:S01]  /*2cb90*/  FFMA.FTZ R143, R7, R88, R13 ;  /* 0x00000058078f7223 */ /* 0x000fe2000001000d */
[----:B------:R-:W-:Y:S02]  /*2cba0*/  IMAD.U32 R5, R4, 0x10000, RZ ;  /* 0x0001000004057824 */ /* 0x000fe400078e00ff */
[-C--:B------:R-:W-:Y:S01]  /*2cbb0*/  FMUL.FTZ R15, R15, R85.reuse ;  /* 0x000000550f0f7220 */ /* 0x080fe20000410000 */
[----:B------:R-:W-:Y:S01]  /*2cbc0*/  LOP3.LUT R13, R138, 0xffff0000, RZ, 0xc0, !PT ;  /* 0xffff00008a0d7812 */ /* 0x000fe200078ec0ff */
[----:B------:R-:W-:Y:S01]  /*2cbd0*/  FFMA.FTZ R145, R14, R85, -R145 ;  /* 0x000000550e917223 */ /* 0x000fe20000010891 */
[----:B------:R-:W-:Y:S01]  /*2cbe0*/  LOP3.LUT R7, R140, 0xffff0000, RZ, 0xc0, !PT ;  /* 0xffff00008c077812 */ /* 0x000fe200078ec0ff */
[----:B------:R-:W-:Y:S01]  /*2cbf0*/  IMAD.U32 R141, R141, 0x10000, RZ ;  /* 0x000100008d8d7824 */ /* 0x000fe200078e00ff */
[----:B------:R-:W-:Y:S01]  /*2cc00*/  LOP3.LUT R4, R4, 0xffff0000, RZ, 0xc0, !PT ;  /* 0xffff000004047812 */ /* 0x000fe200078ec0ff */
[----:B------:R-:W-:Y:S01]  /*2cc10*/  FFMA.FTZ R14, R14, R89, R15 ;  /* 0x000000590e0e7223 */ /* 0x000fe2000001000f */
[C---:B------:R-:W-:Y:S01]  /*2cc20*/  FMUL.FTZ R15, R12.reuse, R13 ;  /* 0x0000000d0c0f7220 */ /* 0x040fe20000410000 */
[----:B------:R-:W-:Y:S01]  /*2cc30*/  FMUL.FTZ R84, R12, R7 ;  /* 0x000000070c547220 */ /* 0x000fe20000410000 */
[----:B------:R-:W-:Y:S01]  /*2cc40*/  F2FP.BF16.F32.PACK_AB R142, R143, R142 ;  /* 0x0000008e8f8e723e */ /* 0x000fe200000010ff */
        /* <DEDUP_REMOVED lines=9> */
[----:B------:R-:W-:-:S07]  /*2cce0*/  IMAD.MOV.U32 R5, RZ, RZ, R142 ;  /* 0x000000ffff057224 */ /* 0x000fce00078e008e */
.L_x_5326:
[----:B------:R-:W-:Y:S05]  /*2ccf0*/  BSYNC B4 ;  /* 0x0000000000047941 */ /* 0x000fea0003800000 */
.L_x_5325:
[C---:B------:R-:W-:Y:S01]  /*2cd00*/  R2UR UR4, R74.reuse ;  /* 0x000000004a0472ca */ /* 0x040fe200000e0000 */
[----:B--2---:R-:W-:Y:S01]  /*2cd10*/  IMAD.WIDE R12, R87, 0x2, R10 ;  /* 0x00000002570c7825 */ /* 0x004fe200078e020a */
[C---:B------:R-:W-:Y:S02]  /*2cd20*/  R2UR UR5, R75.reuse ;  /* 0x000000004b0572ca */ /* 0x040fe400000e0000 */
[----:B------:R-:W-:Y:S02]  /*2cd30*/  R2UR UR6, R74 ;  /* 0x000000004a0672ca */ /* 0x000fe400000e0000 */
[----:B------:R-:W-:-:S09]  /*2cd40*/  R2UR UR7, R75 ;  /* 0x000000004b0772ca */ /* 0x000fd200000e0000 */
[----:B-----5:R1:W-:Y:S04]  /*2cd50*/  ST.E.128 desc[UR4][R12.64], R4 ;  /* 0x000000040c007985 */ /* 0x0203e8000c101d04 */
[----:B------:R1:W5:Y:S02]  /*2cd60*/  LD.E.U8 R14, desc[UR6][R32.64] ;  /* 0x00000006200e7980 */ /* 0x000364000c101100 */
.L_x_5324:
[----:B------:R-:W-:Y:S05]  /*2cd70*/  BSYNC B3 ;  /* 0x0000000000037941 */ /* 0x000fea0003800000 */
.L_x_5323:
[----:B-----5:R-:W-:Y:S01]  /*2cd80*/  LOP3.LUT P1, RZ, R14, 0x2, RZ, 0xc0, !PT ;  /* 0x000000020eff7812 */ /* 0x020fe2000782c0ff */
[----:B------:R-:W-:-:S12]  /*2cd90*/  BSSY B3, `(.L_x_5327) ;  /* 0x0000047000037945 */ /* 0x000fd80003800000 */
[----:B------:R-:W-:Y:S05]  /*2cda0*/  @!P1 BRA `(.L_x_5328) ;  /* 0x0000000400149947 */ /* 0x000fea0003800000 */
[----:B------:R-:W-:Y:S02]  /*2cdb0*/  R2UR UR4, R74 ;  /* 0x000000004a0472ca */ /* 0x000fe400000e0000 */
[----:B------:R-:W-:-:S13]  /*2cdc0*/  R2UR UR5, R75 ;  /* 0x000000004b0572ca */ /* 0x000fda00000e0000 */
[----:B-1----:R-:W3:Y:S01]  /*2cdd0*/  LD.E.U8 R7, desc[UR4][R30.64+0x18] ;  /* 0x000018041e077980 */ /* 0x002ee2000c101100 */
[----:B------:R-:W-:Y:S01]  /*2cde0*/  IADD3 R5, P1, R90, R91, RZ ;  /* 0x0000005b5a057210 */ /* 0x000fe20007f3e0ff */
[----:B------:R-:W-:-:S03]  /*2cdf0*/  VIADD R12, R87, 0x20 ;  /* 0x00000020570c7836 */ /* 0x000fc60000000000 */
[----:B------:R-:W-:Y:S02]  /*2ce00*/  LEA.HI.X.SX32 R6, R90, R93, 0x1, P1 ;  /* 0x0000005d5a067211 */ /* 0x000fe400008f0eff */
[----:B------:R-:W-:-:S04]  /*2ce10*/  LEA R4, P2, R5, R34, 0x1 ;  /* 0x0000002205047211 */ /* 0x000fc800078408ff */
[----:B------:R-:W-:Y:S01]  /*2ce20*/  LEA.HI.X R5, R5, R35, R6, 0x1, P2 ;  /* 0x0000002305057211 */ /* 0x000fe200010f0c06 */
[----:B------:R-:W-:Y:S01]  /*2ce30*/  BSSY B4, `(.L_x_5329) ;  /* 0x0000034000047945 */ /* 0x000fe20003800000 */
[----:B---3--:R-:W-:Y:S02]  /*2ce40*/  LOP3.LUT P1, RZ, R7, 0x2, RZ, 0xc0, !PT ;  /* 0x0000000207ff7812 */ /* 0x008fe4000782c0ff */
[----:B------:R-:W-:-:S04]  /*2ce50*/  SHF.R.S32.HI R7, RZ, 0x1f, R12 ;  /* 0x0000001fff077819 */ /* 0x000fc8000001140c */
[----:B------:R-:W-:Y:S02]  /*2ce60*/  LEA.HI R12, R7, R12, RZ, 0x3 ;  /* 0x0000000c070c7211 */ /* 0x000fe400078f18ff */
[----:B------:R-:W5:Y:S05]  /*2ce70*/  LD.E.128 R4, desc[UR4][R4.64] ;  /* 0x0000000404047980 */ /* 0x000f6a000c101d00 */
[----:B------:R-:W-:Y:S05]  /*2ce80*/  @!P1 BRA `(.L_x_5330) ;  /* 0x0000000000b89947 */ /* 0x000fea0003800000 */
[--C-:B------:R-:W-:Y:S01]  /*2ce90*/  SHF.R.U64 R85, R78, 0x10, R79.reuse ;  /* 0x000000104e557819 */ /* 0x100fe2000000124f */
[----:B-----5:R-:W-:Y:S01]  /*2cea0*/  IMAD.U32 R13, R6, 0x10000, RZ ;  /* 0x00010000060d7824 */ /* 0x020fe200078e00ff */
[----:B------:R-:W-:Y:S01]  /*2ceb0*/  SHF.R.U32.HI R84, RZ, 0x10, R79 ;  /* 0x00000010ff547819 */ /* 0x000fe2000001164f */
[----:B------:R-:W-:Y:S01]  /*2cec0*/  IMAD.U32 R15, R7, 0x10000, RZ ;  /* 0x00010000070f7824 */ /* 0x000fe200078e00ff */
[--C-:B------:R-:W-:Y:S02]  /*2ced0*/  SHF.R.U64 R79, R80, 0x10, R81.reuse ;  /* 0x00000010504f7819 */ /* 0x100fe40000001251 */
[----:B------:R-:W-:Y:S02]  /*2cee0*/  SHF.R.U32.HI R80, RZ, 0x10, R81 ;  /* 0x00000010ff507819 */ /* 0x000fe40000011651 */
[----:B------:R-:W-:Y:S02]  /*2cef0*/  PRMT R135, R135, 0x5410, R84 ;  /* 0x0000541087877816 */ /* 0x000fe40000000054 */
[----:B------:R-:W-:-:S02]  /*2cf00*/  PRMT R137, R137, 0x5410, R80 ;  /* 0x0000541089897816 */ /* 0x000fc40000000050 */
[----:B------:R-:W-:Y:S01]  /*2cf10*/  LOP3.LUT R14, R6, 0xffff0000, RZ, 0xc0, !PT ;  /* 0xffff0000060e7812 */ /* 0x000fe200078ec0ff */
[----:B------:R-:W-:Y:S01]  /*2cf20*/  IMAD.U32 R80, R135, 0x10000, RZ ;  /* 0x0001000087507824 */ /* 0x000fe200078e00ff */
[----:B------:R-:W-:Y:S01]  /*2cf30*/  PRMT R134, R134, 0x5410, R85 ;  /* 0x0000541086867816 */ /* 0x000fe20000000055 */
[----:B------:R-:W-:Y:S01]  /*2cf40*/  IMAD.U32 R84, R137, 0x10000, RZ ;  /* 0x0001000089547824 */ /* 0x000fe200078e00ff */
[----:B------:R-:W-:Y:S01]  /*2cf50*/  PRMT R136, R136, 0x5410, R79 ;  /* 0x0000541088887816 */ /* 0x000fe2000000004f */
        /* <DEDUP_REMOVED lines=14> */
[----:B------:R-:W-:Y:S01]  /*2d040*/  LOP3.LUT R4, R4, 0xffff0000, RZ, 0xc0, !PT ;  /* 0xffff000004047812 */ /* 0x000fe200078ec0ff */
[----:B------:R-:W-:Y:S01]  /*2d050*/  FMUL.FTZ R14, R78, R137 ;  /* 0x000000894e0e7220 */ /* 0x000fe20000410000 */
[----:B------:R-:W-:-:S02]  /*2d060*/  IMAD.U32 R136, R136, 0x10000, RZ ;  /* 0x0001000088887824 */ /* 0x000fc400078e00ff */
[----:B------:R-:W-:Y:S01]  /*2d070*/  FMUL.FTZ R78, R78, R135 ;  /* 0x000000874e4e7220 */ /* 0x000fe20000410000 */
[----:B------:R-:W-:Y:S02]  /*2d080*/  IMAD.U32 R134, R134, 0x10000, RZ ;  /* 0x0001000086867824 */ /* 0x000fe400078e00ff */
[C---:B------:R-:W-:Y:S01]  /*2d090*/  FFMA.FTZ R85, R6.reuse, R79, -R85 ;  /* 0x0000004f06557223 */ /* 0x040fe20000010855 */
[----:B------:R-:W-:Y:S01]  /*2d0a0*/  FFMA.FTZ R88, R6, R81, R88 ;  /* 0x0000005106587223 */ /* 0x000fe20000010058 */
[C---:B------:R-:W-:Y:S01]  /*2d0b0*/  FFMA.FTZ R14, R15.reuse, R135, -R14 ;  /* 0x000000870f0e7223 */ /* 0x040fe2000001080e */
[C---:B------:R-:W-:Y:S01]  /*2d0c0*/  FMUL.FTZ R6, R4.reuse, R136 ;  /* 0x0000008804067220 */ /* 0x040fe20000410000 */
[----:B------:R-:W-:Y:S01]  /*2d0d0*/  FMUL.FTZ R7, R4, R134 ;  /* 0x0000008604077220 */ /* 0x000fe20000410000 */
[----:B------:R-:W-:Y:S01]  /*2d0e0*/  FFMA.FTZ R15, R15, R137, R78 ;  /* 0x000000890f0f7223 */ /* 0x000fe2000001004e */
[----:B------:R-:W-:Y:S01]  /*2d0f0*/  F2FP.BF16.F32.PACK_AB R13, R13, R138 ;  /* 0x0000008a0d0d723e */ /* 0x000fe200000010ff */
[C---:B------:R-:W-:Y:S01]  /*2d100*/  FFMA.FTZ R6, R5.reuse, R134, -R6 ;  /* 0x0000008605067223 */ /* 0x040fe20000010806 */
[----:B------:R-:W-:Y:S01]  /*2d110*/  FFMA.FTZ R7, R5, R136, R7 ;  /* 0x0000008805077223 */ /* 0x000fe20000010007 */
[----:B------:R-:W-:-:S02]  /*2d120*/  F2FP.BF16.F32.PACK_AB R5, R88, R85 ;  /* 0x000000555805723e */ /* 0x000fc400000010ff */
[----:B------:R-:W-:Y:S02]  /*2d130*/  F2FP.BF16.F32.PACK_AB R14, R15, R14 ;  /* 0x0000000e0f0e723e */ /* 0x000fe400000010ff */
[----:B------:R-:W-:Y:S01]  /*2d140*/  F2FP.BF16.F32.PACK_AB R4, R7, R6 ;  /* 0x000000060704723e */ /* 0x000fe200000010ff */
[----:B------:R-:W-:Y:S02]  /*2d150*/  IMAD.MOV.U32 R6, RZ, RZ, R13 ;  /* 0x000000ffff067224 */ /* 0x000fe400078e000d */
[----:B------:R-:W-:-:S07]  /*2d160*/  IMAD.MOV.U32 R7, RZ, RZ, R14 ;  /* 0x000000ffff077224 */ /* 0x000fce00078e000e */
.L_x_5330:
[----:B------:R-:W-:Y:S05]  /*2d170*/  BSYNC B4 ;  /* 0x0000000000047941 */ /* 0x000fea0003800000 */
.L_x_5329:
[C---:B------:R-:W-:Y:S02]  /*2d180*/  R2UR UR4, R74.reuse ;  /* 0x000000004a0472ca */ /* 0x040fe400000e0000 */
[C---:B------:R-:W-:Y:S02]  /*2d190*/  R2UR UR5, R75.reuse ;  /* 0x000000004b0572ca */ /* 0x040fe400000e0000 */
[----:B------:R-:W-:Y:S02]  /*2d1a0*/  R2UR UR6, R74 ;  /* 0x000000004a0672ca */ /* 0x000fe400000e0000 */
[----:B------:R-:W-:Y:S02]  /*2d1b0*/  R2UR UR7, R75 ;  /* 0x000000004b0772ca */ /* 0x000fe400000e0000 */
[----:B------:R-:W-:-:S05]  /*2d1c0*/  LOP3.LUT R13, R12, 0xfffffff8, RZ, 0xc0, !PT ;  /* 0xfffffff80c0d7812 */ /* 0x000fca00078ec0ff */
[----:B--2---:R-:W-:-:S05]  /*2d1d0*/  IMAD.WIDE R12, R13, 0x2, R10 ;  /* 0x000000020d0c7825 */ /* 0x004fca00078e020a */
[----:B-----5:R3:W-:Y:S04]  /*2d1e0*/  ST.E.128 desc[UR4][R12.64], R4 ;  /* 0x000000040c007985 */ /* 0x0207e8000c101d04 */
[----:B------:R3:W5:Y:S02]  /*2d1f0*/  LD.E.U8 R14, desc[UR6][R32.64] ;  /* 0x00000006200e7980 */ /* 0x000764000c101100 */
.L_x_5328:
[----:B------:R-:W-:Y:S05]  /*2d200*/  BSYNC B3 ;  /* 0x0000000000037941 */ /* 0x000fea0003800000 */
.L_x_5327:
[----:B-----5:R-:W-:Y:S01]  /*2d210*/  LOP3.LUT P1, RZ, R14, 0x4, RZ, 0xc0, !PT ;  /* 0x000000040eff7812 */ /* 0x020fe2000782c0ff */
[----:B------:R-:W-:-:S12]  /*2d220*/  BSSY B3, `(.L_x_5331) ;  /* 0x0000043000037945 */ /* 0x000fd80003800000 */
[----:B------:R-:W-:Y:S05]  /*2d230*/  @!P1 BRA `(.L_x_5332) ;  /* 0x0000000400049947 */ /* 0x000fea0003800000 */
[----:B------:R-:W-:Y:S02]  /*2d240*/  R2UR UR4, R74 ;  /* 0x000000004a0472ca */ /* 0x000fe400000e0000 */
[----:B------:R-:W-:-:S13]  /*2d250*/  R2UR UR5, R75 ;  /* 0x000000004b0572ca */ /* 0x000fda00000e0000 */
[----:B-1-3--:R-:W3:Y:S01]  /*2d260*/  LD.E.U8 R4, desc[UR4][R30.64+0x18] ;  /* 0x000018041e047980 */ /* 0x00aee2000c101100 */
[----:B------:R-:W-:-:S05]  /*2d270*/  VIADD R12, R87, 0x40 ;  /* 0x00000040570c7836 */ /* 0x000fca0000000000 */
[----:B------:R-:W-:Y:S01]  /*2d280*/  SHF.R.S32.HI R5, RZ, 0x1f, R12 ;  /* 0x0000001fff057819 */ /* 0x000fe2000001140c */
[----:B------:R-:W-:Y:S03]  /*2d290*/  BSSY B4, `(.L_x_5333) ;  /* 0x0000033000047945 */ /* 0x000fe60003800000 */
[----:B------:R-:W-:Y:S02]  /*2d2a0*/  LEA.HI R12, R5, R12, RZ, 0x3 ;  /* 0x0000000c050c7211 */ /* 0x000fe400078f18ff */
[----:B---3--:R-:W-:Y:S02]  /*2d2b0*/  LOP3.LUT P1, RZ, R4, 0x4, RZ, 0xc0, !PT ;  /* 0x0000000404ff7812 */ /* 0x008fe4000782c0ff */
[----:B------:R1:W5:Y:S11]  /*2d2c0*/  LD.E.128 R4, desc[UR4][R40.64+0x3000] ;  /* 0x0030000428047980 */ /* 0x000376000c101d00 */
[----:B-1----:R-:W-:Y:S05]  /*2d2d0*/  @!P1 BRA `(.L_x_5334) ;  /* 0x0000000000b89947 */ /* 0x002fea0003800000 */
[----:B------:R-:W-:Y:S01]  /*2d2e0*/  SHF.R.U64 R79, R76, 0x10, R77 ;  /* 0x000000104c4f7819 */ /* 0x000fe2000000124d */
[----:B-----5:R-:W-:Y:S01]  /*2d2f0*/  IMAD.U32 R13, R6, 0x10000, RZ ;  /* 0x00010000060d7824 */ /* 0x020fe200078e00ff */
[----:B------:R-:W-:Y:S01]  /*2d300*/  SHF.R.U32.HI R76, RZ, 0x10, R67 ;  /* 0x00000010ff4c7819 */ /* 0x000fe20000011643 */
[----:B------:R-:W-:Y:S01]  /*2d310*/  IMAD.U32 R15, R7, 0x10000, RZ ;  /* 0x00010000070f7824 */ /* 0x000fe200078e00ff */
[----:B------:R-:W-:Y:S02]  /*2d320*/  SHF.R.U32.HI R78, RZ, 0x10, R77 ;  /* 0x00000010ff4e7819 */ /* 0x000fe4000001164d */
[----:B------:R-:W-:Y:S02]  /*2d330*/  PRMT R133, R133, 0x5410, R76 ;  /* 0x0000541085857816 */ /* 0x000fe4000000004c */
[----:B------:R-:W-:Y:S02]  /*2d340*/  PRMT R131, R131, 0x5410, R78 ;  /* 0x0000541083837816 */ /* 0x000fe4000000004e */
[----:B------:R-:W-:Y:S01]  /*2d350*/  SHF.R.U64 R77, R66, 0x10, R67 ;  /* 0x00000010424d7819 */ /* 0x000fe20000001243 */
[----:B------:R-:W-:Y:S01]  /*2d360*/  IMAD.U32 R78, R133, 0x10000, RZ ;  /* 0x00010000854e7824 */ /* 0x000fe200078e00ff */
[----:B------:R-:W-:Y:S01]  /*2d370*/  LOP3.LUT R14, R6, 0xffff0000, RZ, 0xc0, !PT ;  /* 0xffff0000060e7812 */ /* 0x000fe200078ec0ff */
[----:B------:R-:W-:Y:S01]  /*2d380*/  IMAD.U32 R76, R131, 0x10000, RZ ;  /* 0x00010000834c7824 */ /* 0x000fe200078e00ff */
[----:B------:R-:W-:Y:S01]  /*2d390*/  PRMT R130, R130, 0x5410, R79 ;  /* 0x0000541082827816 */ /* 0x000fe2000000004f */
[----:B------:R-:W-:Y:S01]  /*2d3a0*/  IMAD.U32 R6, R5, 0x10000, RZ ;  /* 0x0001000005067824 */ /* 0x000fe200078e00ff */
[----:B------:R-:W-:Y:S01]  /*2d3b0*/  PRMT R132, R132, 0x5410, R77 ;  /* 0x0000541084847816 */ /* 0x000fe2000000004d */
[C---:B------:R-:W-:Y:S01]  /*2d3c0*/  FMUL.FTZ R84, R14.reuse, R78 ;  /* 0x0000004e0e547220 */ /* 0x040fe20000410000 */
[----:B------:R-:W-:Y:S01]  /*2d3d0*/  LOP3.LUT R66, R7, 0xffff0000, RZ, 0xc0, !PT ;  /* 0xffff000007427812 */ /* 0x000fe200078ec0ff */
[-C--:B------:R-:W-:Y:S01]  /*2d3e0*/  FMUL.FTZ R14, R14, R76.reuse ;  /* 0x0000004c0e0e7220 */ /* 0x080fe20000410000 */
[----:B------:R-:W-:Y:S01]  /*2d3f0*/  LOP3.LUT R7, R5, 0xffff0000, RZ, 0xc0, !PT ;  /* 0xffff000005077812 */ /* 0x000fe200078ec0ff */
[C---:B------:R-:W-:Y:S01]  /*2d400*/  FFMA.FTZ R84, R13.reuse, R76, -R84 ;  /* 0x0000004c0d547223 */ /* 0x040fe20000010854 */
[----:B------:R-:W-:Y:S01]  /*2d410*/  LOP3.LUT R77, R132, 0xffff0000, RZ, 0xc0, !PT ;  /* 0xffff0000844d7812 */ /* 0x000fe200078ec0ff */
[----:B------:R-:W-:Y:S01]  /*2d420*/  IMAD.U32 R5, R4, 0x10000, RZ ;  /* 0x0001000004057824 */ /* 0x000fe200078e00ff */
        /* <DEDUP_REMOVED lines=25> */
.L_x_5334:
[----:B------:R-:W-:Y:S05]  /*2d5c0*/  BSYNC B4 ;  /* 0x0000000000047941 */ /* 0x000fea0003800000 */
.L_x_5333:
        /* <DEDUP_REMOVED lines=8> */
.L_x_5332:
[----:B------:R-:W-:Y:S05]  /*2d650*/  BSYNC B3 ;  /* 0x0000000000037941 */ /* 0x000fea0003800000 */
.L_x_5331:
[----:B-----5:R-:W-:Y:S01]  /*2d660*/  LOP3.LUT P1, RZ, R14, 0x8, RZ, 0xc0, !PT ;  /* 0x000000080eff7812 */ /* 0x020fe2000782c0ff */
[----:B------:R-:W-:-:S12]  /*2d670*/  BSSY B3, `(.L_x_5335) ;  /* 0x0000048000037945 */ /* 0x000fd80003800000 */
[----:B------:R-:W-:Y:S05]  /*2d680*/  @!P1 BRA `(.L_x_5336) ;  /* 0x0000000400189947 */ /* 0x000fea0003800000 */
[----:B------:R-:W-:Y:S02]  /*2d690*/  R2UR UR4, R74 ;  /* 0x000000004a0472ca */ /* 0x000fe400000e0000 */
[----:B------:R-:W-:-:S13]  /*2d6a0*/  R2UR UR5, R75 ;  /* 0x000000004b0572ca */ /* 0x000fda00000e0000 */
[----:B-1-34-:R-:W3:Y:S01]  /*2d6b0*/  LD.E.U8 R12, desc[UR4][R30.64+0x18] ;  /* 0x000018041e0c7980 */ /* 0x01aee2000c101100 */
[----:B------:R-:W-:Y:S02]  /*2d6c0*/  VIADD R4, R90, 0x1800 ;  /* 0x000018005a047836 */ /* 0x000fe40000000000 */
[----:B------:R-:W-:-:S03]  /*2d6d0*/  VIADD R6, R87, 0x60 ;  /* 0x0000006057067836 */ /* 0x000fc60000000000 */
[----:B------:R-:W-:-:S04]  /*2d6e0*/  IADD3 R5, P1, R4, R91, RZ ;  /* 0x0000005b04057210 */ /* 0x000fc80007f3e0ff */
[----:B------:R-:W-:Y:S02]  /*2d6f0*/  LEA.HI.X.SX32 R7, R4, R93, 0x1, P1 ;  /* 0x0000005d04077211 */ /* 0x000fe400008f0eff */
[----:B------:R-:W-:-:S04]  /*2d700*/  LEA R4, P2, R5, R34, 0x1 ;  /* 0x0000002205047211 */ /* 0x000fc800078408ff */
[----:B------:R-:W-:Y:S02]  /*2d710*/  LEA.HI.X R5, R5, R35, R7, 0x1, P2 ;  /* 0x0000002305057211 */ /* 0x000fe400010f0c07 */
[----:B------:R-:W-:Y:S01]  /*2d720*/  SHF.R.S32.HI R7, RZ, 0x1f, R6 ;  /* 0x0000001fff077819 */ /* 0x000fe20000011406 */
[----:B------:R-:W-:Y:S03]  /*2d730*/  BSSY B4, `(.L_x_5337) ;  /* 0x0000033000047945 */ /* 0x000fe60003800000 */
[----:B------:R-:W-:Y:S02]  /*2d740*/  LEA.HI R66, R7, R6, RZ, 0x3 ;  /* 0x0000000607427211 */ /* 0x000fe400078f18ff */
[----:B------:R-:W5:Y:S01]  /*2d750*/  LD.E.128 R4, desc[UR4][R4.64] ;  /* 0x0000000404047980 */ /* 0x000f62000c101d00 */
[----:B---3--:R-:W-:-:S13]  /*2d760*/  LOP3.LUT P1, RZ, R12, 0x8, RZ, 0xc0, !PT ;  /* 0x000000080cff7812 */ /* 0x008fda000782c0ff */
        /* <DEDUP_REMOVED lines=9> */
[----:B------:R-:W-:Y:S01]  /*2d800*/  PRMT R128, R128, 0x5410, R63 ;  /* 0x0000541080807816 */ /* 0x000fe2000000003f */
[----:B------:R-:W-:Y:S01]  /*2d810*/  IMAD.U32 R63, R127, 0x10000, RZ ;  /* 0x000100007f3f7824 */ /* 0x000fe200078e00ff */
[----:B------:R-:W-:Y:S01]  /*2d820*/  LOP3.LUT R13, R6, 0xffff0000, RZ, 0xc0, !PT ;  /* 0xffff0000060d7812 */ /* 0x000fe200078ec0ff */
[----:B------:R-:W-:Y:S01]  /*2d830*/  IMAD.U32 R65, R129, 0x10000, RZ ;  /* 0x0001000081417824 */ /* 0x000fe200078e00ff */
[----:B------:R-:W-:Y:S01]  /*2d840*/  LOP3.LUT R15, R7, 0xffff0000, RZ, 0xc0, !PT ;  /* 0xffff0000070f7812 */ /* 0x000fe200078ec0ff */
[----:B------:R-:W-:Y:S01]  /*2d850*/  IMAD.U32 R6, R5, 0x10000, RZ ;  /* 0x0001000005067824 */ /* 0x000fe200078e00ff */
[----:B------:R-:W-:Y:S01]  /*2d860*/  PRMT R126, R126, 0x5410, R67 ;  /* 0x000054107e7e7816 */ /* 0x000fe20000000043 */
[----:B------:R-:W-:Y:S01]  /*2d870*/  FMUL.FTZ R77, R13, R65 ;  /* 0x000000410d4d7220 */ /* 0x000fe20000410000 */
[----:B------:R-:W-:Y:S01]  /*2d880*/  LOP3.LUT R7, R5, 0xffff0000, RZ, 0xc0, !PT ;  /* 0xffff000005077812 */ /* 0x000fe200078ec0ff */
[-C--:B------:R-:W-:Y:S01]  /*2d890*/  FMUL.FTZ R13, R13, R63.reuse ;  /* 0x0000003f0d0d7220 */ /* 0x080fe20000410000 */
[----:B------:R-:W-:Y:S01]  /*2d8a0*/  LOP3.LUT R64, R128, 0xffff0000, RZ, 0xc0, !PT ;  /* 0xffff000080407812 */ /* 0x000fe200078ec0ff */
[----:B------:R-:W-:Y:S01]  /*2d8b0*/  IMAD.U32 R5, R4, 0x10000, RZ ;  /* 0x0001000004057824 */ /* 0x000fe200078e00ff */
[----:B------:R-:W-:Y:S01]  /*2d8c0*/  LOP3.LUT R62, R126, 0xffff0000, RZ, 0xc0, !PT ;  /* 0xffff00007e3e7812 */ /* 0x000fe200078ec0ff */
[----:B------:R-:W-:Y:S01]  /*2d8d0*/  FFMA.FTZ R77, R12, R63, -R77 ;  /* 0x0000003f0c4d7223 */ /* 0x000fe2000001084d */
[----:B------:R-:W-:Y:S01]  /*2d8e0*/  LOP3.LUT R129, R129, 0xffff0000, RZ, 0xc0, !PT ;  /* 0xffff000081817812 */ /* 0x000fe200078ec0ff */
[----:B------:R-:W-:Y:S01]  /*2d8f0*/  FMUL.FTZ R67, R7, R64 ;  /* 0x0000004007437220 */ /* 0x000fe20000410000 */
[----:B------:R-:W-:Y:S01]  /*2d900*/  LOP3.LUT R127, R127, 0xffff0000, RZ, 0xc0, !PT ;  /* 0xffff00007f7f7812 */ /* 0x000fe200078ec0ff */
[-C--:B------:R-:W-:Y:S01]  /*2d910*/  FMUL.FTZ R7, R7, R62.reuse ;  /* 0x0000003e07077220 */ /* 0x080fe20000410000 */
[----:B------:R-:W-:Y:S01]  /*2d920*/  LOP3.LUT R4, R4, 0xffff0000, RZ, 0xc0, !PT ;  /* 0xffff000004047812 */ /* 0x000fe200078ec0ff */
[----:B------:R-:W-:Y:S01]  /*2d930*/  FFMA.FTZ R67, R6, R62, -R67 ;  /* 0x0000003e06437223 */ /* 0x000fe20000010843 */
[----:B------:R-:W-:Y:S01]  /*2d940*/  FFMA.FTZ R12, R12, R65, R13 ;  /* 0x000000410c0c7223 */ /* 0x000fe2000001000d */
[----:B------:R-:W-:-:S02]  /*2d950*/  IMAD.U32 R128, R128, 0x10000, RZ ;  /* 0x0001000080807824 */ /* 0x000fc400078e00ff */
[C---:B------:R-:W-:Y:S01]  /*2d960*/  FMUL.FTZ R13, R15.reuse, R129 ;  /* 0x000000810f0d7220 */ /* 0x040fe20000410000 */
[----:B------:R-:W-:Y:S02]  /*2d970*/  IMAD.U32 R126, R126, 0x10000, RZ ;  /* 0x000100007e7e7824 */ /* 0x000fe400078e00ff */
[-C--:B------:R-:W-:Y:S01]  /*2d980*/  FMUL.FTZ R62, R15, R127.reuse ;  /* 0x0000007f0f3e7220 */ /* 0x080fe20000410000 */
[----:B------:R-:W-:Y:S01]  /*2d990*/  FFMA.FTZ R64, R6, R64, R7 ;  /* 0x0000004006407223 */ /* 0x000fe20000010007 */
        /* <DEDUP_REMOVED lines=10> */
[----:B------:R-:W-:Y:S01]  /*2da40*/  F2FP.BF16.F32.PACK_AB R5, R64, R67 ;  /* 0x000000434005723e */ /* 0x000fe200000010ff */
[----:B------:R-:W-:-:S07]  /*2da50*/  IMAD.MOV.U32 R7, RZ, RZ, R13 ;  /* 0x000000ffff077224 */ /* 0x000fce00078e000d */
.L_x_5338:
[----:B------:R-:W-:Y:S05]  /*2da60*/  BSYNC B4 ;  /* 0x0000000000047941 */ /* 0x000fea0003800000 */
.L_x_5337:
        /* <DEDUP_REMOVED lines=8> */
.L_x_5336:
[----:B------:R-:W-:Y:S05]  /*2daf0*/  BSYNC B3 ;  /* 0x0000000000037941 */ /* 0x000fea0003800000 */
.L_x_5335:
[----:B-----5:R-:W-:Y:S01]  /*2db00*/  LOP3.LUT P1, RZ, R14, 0x10, RZ, 0xc0, !PT ;  /* 0x000000100eff7812 */ /* 0x020fe2000782c0ff */
[----:B------:R-:W-:-:S12]  /*2db10*/  BSSY B3, `(.L_x_5339) ;  /* 0x0000043000037945 */ /* 0x000fd80003800000 */
[----:B------:R-:W-:Y:S05]  /*2db20*/  @!P1 BRA `(.L_x_5340) ;  /* 0x0000000400049947 */ /* 0x000fea0003800000 */
[----:B------:R-:W-:Y:S02]  /*2db30*/  R2UR UR4, R74 ;  /* 0x000000004a0472ca */ /* 0x000fe400000e0000 */
[----:B------:R-:W-:-:S13]  /*2db40*/  R2UR UR5, R75 ;  /* 0x000000004b0572ca */ /* 0x000fda00000e0000 */
[----:B-1-34-:R-:W3:Y:S01]  /*2db50*/  LD.E.U8 R5, desc[UR4][R30.64+0x18] ;  /* 0x000018041e057980 */ /* 0x01aee2000c101100 */
[----:B------:R-:W-:Y:S01]  /*2db60*/  VIADD R4, R87, 0x80 ;  /* 0x0000008057047836 */ /* 0x000fe20000000000 */
[----:B------:R-:W-:Y:S01]  /*2db70*/  BSSY B4, `(.L_x_5341) ;  /* 0x0000034000047945 */ /* 0x000fe20003800000 */
[----:B---3--:R-:W-:-:S03]  /*2db80*/  LOP3.LUT P1, RZ, R5, 0x10, RZ, 0xc0, !PT ;  /* 0x0000001005ff7812 */ /* 0x008fc6000782c0ff */
[----:B------:R-:W-:-:S04]  /*2db90*/  SHF.R.S32.HI R5, RZ, 0x1f, R4 ;  /* 0x0000001fff057819 */ /* 0x000fc80000011404 */
[----:B------:R-:W-:Y:S02]  /*2dba0*/  LEA.HI R62, R5, R4, RZ, 0x3 ;  /* 0x00000004053e7211 */ /* 0x000fe400078f18ff */
[----:B------:R1:W5:Y:S04]  /*2dbb0*/  LD.E.128 R4, desc[UR4][R40.64+0x6000] ;  /* 0x0060000428047980 */ /* 0x000368000c101d00 */
[----:B------:R-:W-:Y:S05]  /*2dbc0*/  @!P1 BRA `(.L_x_5342) ;  /* 0x0000000000b89947 */ /* 0x000fea0003800000 */
[----:B------:R-:W-:Y:S01]  /*2dbd0*/  SHF.R.U64 R58, R58, 0x10, R59 ;  /* 0x000000103a3a7819 */ /* 0x000fe2000000123b */
[----:B-----5:R-:W-:Y:S01]  /*2dbe0*/  IMAD.U32 R14, R7, 0x10000, RZ ;  /* 0x00010000070e7824 */ /* 0x020fe200078e00ff */
[----:B------:R-:W-:Y:S01]  /*2dbf0*/  SHF.R.U64 R60, R60, 0x10, R61 ;  /* 0x000000103c3c7819 */ /* 0x000fe2000000123d */
[----:B------:R-:W-:Y:S01]  /*2dc00*/  IMAD.U32 R12, R6, 0x10000, RZ ;  /* 0x00010000060c7824 */ /* 0x000fe200078e00ff */
[----:B------:R-:W-:Y:S02]  /*2dc10*/  SHF.R.U32.HI R59, RZ, 0x10, R59 ;  /* 0x00000010ff3b7819 */ /* 0x000fe4000001163b */
[----:B------:R-:W-:Y:S02]  /*2dc20*/  SHF.R.U32.HI R61, RZ, 0x10, R61 ;  /* 0x00000010ff3d7819 */ /* 0x000fe4000001163d */
[----:B------:R-:W-:Y:S02]  /*2dc30*/  PRMT R123, R123, 0x5410, R58 ;  /* 0x000054107b7b7816 */ /* 0x000fe4000000003a */
[----:B------:R-:W-:-:S02]  /*2dc40*/  PRMT R125, R125, 0x5410, R60 ;  /* 0x000054107d7d7816 */ /* 0x000fc4000000003c */
[----:B------:R-:W-:Y:S02]  /*2dc50*/  PRMT R122, R122, 0x5410, R59 ;  /* 0x000054107a7a7816 */ /* 0x000fe4000000003b */
[----:B------:R-:W-:Y:S02]  /*2dc60*/  LOP3.LUT R15, R7, 0xffff0000, RZ, 0xc0, !PT ;  /* 0xffff0000070f7812 */ /* 0x000fe400078ec0ff */
[----:B------:R-:W-:Y:S01]  /*2dc70*/  PRMT R124, R124, 0x5410, R61 ;  /* 0x000054107c7c7816 */ /* 0x000fe2000000003d */
[----:B------:R-:W-:Y:S01]  /*2dc80*/  IMAD.U32 R61, R122, 0x10000, RZ ;  /* 0x000100007a3d7824 */ /* 0x000fe200078e00ff */
[----:B------:R-:W-:Y:S02]  /*2dc90*/  LOP3.LUT R7, R5, 0xffff0000, RZ, 0xc0, !PT ;  /* 0xffff000005077812 */ /* 0x000fe400078ec0ff */
[----:B------:R-:W-:Y:S01]  /*2dca0*/  LOP3.LUT R60, R123, 0xffff0000, RZ, 0xc0, !PT ;  /* 0xffff00007b3c7812 */ /* 0x000fe200078ec0ff */
[----:B------:R-:W-:Y:S01]  /*2dcb0*/  IMAD.U32 R59, R124, 0x10000, RZ ;  /* 0x000100007c3b7824 */ /* 0x000fe200078e00ff */
[----:B------:R-:W-:Y:S01]  /*2dcc0*/  LOP3.LUT R58, R125, 0xffff0000, RZ, 0xc0, !PT ;  /* 0xffff00007d3a7812 */ /* 0x000fe200078ec0ff */
[----:B------:R-:W-:Y:S01]  /*2dcd0*/  IMAD.U32 R123, R123, 0x10000, RZ ;  /* 0x000100007b7b7824 */ /* 0x000fe200078e00ff */
[----:B------:R-:W-:Y:S01]  /*2dce0*/  LOP3.LUT R13, R6, 0xffff0000, RZ, 0xc0, !PT ;  /* 0xffff0000060d7812 */ /* 0x000fe200078ec0ff */
[----:B------:R-:W-:-:S02]  /*2dcf0*/  IMAD.U32 R6, R5, 0x10000, RZ ;  /* 0x0001000005067824 */ /* 0x000fc400078e00ff */
[C---:B------:R-:W-:Y:S01]  /*2dd00*/  FMUL.FTZ R63, R7.reuse, R60 ;  /* 0x0000003c073f7220 */ /* 0x040fe20000410000 */
[C---:B------:R-:W-:Y:S02]  /*2dd10*/  IMAD.U32 R5, R4.reuse, 0x10000, RZ ;  /* 0x0001000004057824 */ /* 0x040fe400078e00ff */
[-C--:B------:R-:W-:Y:S01]  /*2dd20*/  FMUL.FTZ R7, R7, R58.reuse ;  /* 0x0000003a07077220 */ /* 0x080fe20000410000 */
[----:B------:R-:W-:Y:S01]  /*2dd30*/  LOP3.LUT R4, R4, 0xffff0000, RZ, 0xc0, !PT ;  /* 0xffff000004047812 */ /* 0x000fe200078ec0ff */
[C---:B------:R-:W-:Y:S01]  /*2dd40*/  FMUL.FTZ R65, R13.reuse, R61 ;  /* 0x0000003d0d417220 */ /* 0x040fe20000410000 */
[----:B------:R-:W-:Y:S01]  /*2dd50*/  LOP3.LUT R122, R122, 0xffff0000, RZ, 0xc0, !PT ;  /* 0xffff00007a7a7812 */ /* 0x000fe200078ec0ff */
[-C--:B------:R-:W-:Y:S01]  /*2dd60*/  FMUL.FTZ R13, R13, R59.reuse ;  /* 0x0000003b0d0d7220 */ /* 0x080fe20000410000 */
[----:B------:R-:W-:Y:S01]  /*2dd70*/  LOP3.LUT R124, R124, 0xffff0000, RZ, 0xc0, !PT ;  /* 0xffff00007c7c7812 */ /* 0x000fe200078ec0ff */
[----:B------:R-:W-:Y:S02]  /*2dd80*/  IMAD.U32 R125, R125, 0x10000, RZ ;  /* 0x000100007d7d7824 */ /* 0x000fe400078e00ff */
[C---:B------:R-:W-:Y:S01]  /*2dd90*/  FFMA.FTZ R63, R6.reuse, R58, -R63 ;  /* 0x0000003a063f7223 */ /* 0x040fe2000001083f */
[----:B------:R-:W-:Y:S01]  /*2dda0*/  FFMA.FTZ R60, R6, R60, R7 ;  /* 0x0000003c063c7223 */ /* 0x000fe20000010007 */
[----:B------:R-:W-:Y:S01]  /*2ddb0*/  FFMA.FTZ R65, R12, R59, -R65 ;  /* 0x0000003b0c417223 */ /* 0x000fe20000010841 */
[----:B------:R-:W-:Y:S01]  /*2ddc0*/  FMUL.FTZ R6, R4, R123 ;  /* 0x0000007b04067220 */ /* 0x000fe20000410000 */
[----:B------:R-:W-:Y:S01]  /*2ddd0*/  FFMA.FTZ R12, R12, R61, R13 ;  /* 0x0000003d0c0c7223 */ /* 0x000fe2000001000d */
        /* <DEDUP_REMOVED lines=9> */
[----:B------:R-:W-:Y:S01]  /*2de70*/  F2FP.BF16.F32.PACK_AB R4, R5, R6 ;  /* 0x000000060504723e */ /* 0x000fe200000010ff */
[----:B------:R-:W-:Y:S01]  /*2de80*/  IMAD.MOV.U32 R5, RZ, RZ, R60 ;  /* 0x000000ffff057224 */ /* 0x000fe200078e003c */
[----:B------:R-:W-:Y:S01]  /*2de90*/  F2FP.BF16.F32.PACK_AB R7, R14, R7 ;  /* 0x000000070e07723e */ /* 0x000fe200000010ff */
[----:B------:R-:W-:-:S07]  /*2dea0*/  IMAD.MOV.U32 R6, RZ, RZ, R12 ;  /* 0x000000ffff067224 */ /* 0x000fce00078e000c */
.L_x_5342:
[----:B------:R-:W-:Y:S05]  /*2deb0*/  BSYNC B4 ;  /* 0x0000000000047941 */ /* 0x000fea0003800000 */
.L_x_5341:
        /* <DEDUP_REMOVED lines=8> */
.L_x_5340:
[----:B------:R-:W-:Y:S05]  /*2df40*/  BSYNC B3 ;  /* 0x0000000000037941 */ /* 0x000fea0003800000 */
.L_x_5339:
[----:B-----5:R-:W-:-:S13]  /*2df50*/  LOP3.LUT P1, RZ, R14, 0x20, RZ, 0xc0, !PT ;  /* 0x000000200eff7812 */ /* 0x020fda000782c0ff */
[----:B------:R-:W-:Y:S05]  /*2df60*/  @!P1 BRA `(.L_x_5322) ;  /* 0x00000004000c9947 */ /* 0x000fea0003800000 */
[----:B------:R-:W-:Y:S02]  /*2df70*/  R2UR UR4, R74 ;  /* 0x000000004a0472ca */ /* 0x000fe400000e0000 */
[----:B------:R-:W-:-:S13]  /*2df80*/  R2UR UR5, R75 ;  /* 0x000000004b0572ca */ /* 0x000fda00000e0000 */
[----:B-1234-:R-:W2:Y:S01]  /*2df90*/  LD.E.U8 R13, desc[UR4][R30.64+0x18] ;  /* 0x000018041e0d7980 */ /* 0x01eea2000c101100 */
[----:B------:R-:W-:-:S05]  /*2dfa0*/  VIADD R4, R90, 0x3000 ;  /* 0x000030005a047836 */ /* 0x000fca0000000000 */
[----:B------:R-:W-:-:S04]  /*2dfb0*/  IADD3 R5, P1, R4, R91, RZ ;  /* 0x0000005b04057210 */ /* 0x000fc80007f3e0ff */
[----:B------:R-:W-:Y:S02]  /*2dfc0*/  LEA.HI.X.SX32 R6, R4, R93, 0x1, P1 ;  /* 0x0000005d04067211 */ /* 0x000fe400008f0eff */
[----:B------:R-:W-:-:S04]  /*2dfd0*/  LEA R4, P1, R5, R34, 0x1 ;  /* 0x0000002205047211 */ /* 0x000fc800078208ff */
[----:B------:R-:W-:Y:S01]  /*2dfe0*/  LEA.HI.X R5, R5, R35, R6, 0x1, P1 ;  /* 0x0000002305057211 */ /* 0x000fe200008f0c06 */
[----:B------:R-:W-:Y:S01]  /*2dff0*/  VIADD R12, R87, 0xa0 ;  /* 0x000000a0570c7836 */ /* 0x000fe20000000000 */
[----:B------:R-:W-:Y:S04]  /*2e000*/  BSSY B3, `(.L_x_5343) ;  /* 0x0000034000037945 */ /* 0x000fe80003800000 */
[----:B------:R-:W5:Y:S01]  /*2e010*/  LD.E.128 R4, desc[UR4][R4.64] ;  /* 0x0000000404047980 */ /* 0x000f62000c101d00 */
[----:B--2---:R-:W-:Y:S02]  /*2e020*/  LOP3.LUT P1, RZ, R13, 0x20, RZ, 0xc0, !PT ;  /* 0x000000200dff7812 */ /* 0x004fe4000782c0ff */
[----:B------:R-:W-:-:S04]  /*2e030*/  SHF.R.S32.HI R13, RZ, 0x1f, R12 ;  /* 0x0000001fff0d7819 */ /* 0x000fc8000001140c */
[----:B------:R-:W-:-:S07]  /*2e040*/  LEA.HI R58, R13, R12, RZ, 0x3 ;  /* 0x0000000c0d3a7211 */ /* 0x000fce00078f18ff */
        /* <DEDUP_REMOVED lines=24> */
[C---:B------:R-:W-:Y:S01]  /*2e1d0*/  FMUL.FTZ R59, R7.reuse, R56 ;  /* 0x00000038073b7220 */ /* 0x040fe20000410000 */
[----:B------:R-:W-:Y:S01]  /*2e1e0*/  LOP3.LUT R118, R118, 0xffff0000, RZ, 0xc0, !PT ;  /* 0xffff000076767812 */ /* 0x000fe200078ec0ff */
[-C--:B------:R-:W-:Y:S01]  /*2e1f0*/  FMUL.FTZ R7, R7, R54.reuse ;  /* 0x0000003607077220 */ /* 0x080fe20000410000 */
[----:B------:R-:W-:Y:S01]  /*2e200*/  LOP3.LUT R4, R4, 0xffff0000, RZ, 0xc0, !PT ;  /* 0xffff000004047812 */ /* 0x000fe200078ec0ff */
[----:B------:R-:W-:Y:S01]  /*2e210*/  FFMA.FTZ R59, R6, R54, -R59 ;  /* 0x00000036063b7223 */ /* 0x000fe2000001083b */
[----:B------:R-:W-:Y:S01]  /*2e220*/  FFMA.FTZ R12, R12, R57, R13 ;  /* 0x000000390c0c7223 */ /* 0x000fe2000001000d */
[----:B------:R-:W-:-:S02]  /*2e230*/  IMAD.U32 R120, R120, 0x10000, RZ ;  /* 0x0001000078787824 */ /* 0x000fc400078e00ff */
[----:B------:R-:W-:Y:S01]  /*2e240*/  FMUL.FTZ R13, R15, R121 ;  /* 0x000000790f0d7220 */ /* 0x000fe20000410000 */
[----:B------:R-:W-:Y:S02]  /*2e250*/  IMAD.U32 R119, R119, 0x10000, RZ ;  /* 0x0001000077777824 */ /* 0x000fe400078e00ff */
[----:B------:R-:W-:Y:S01]  /*2e260*/  FMUL.FTZ R54, R15, R118 ;  /* 0x000000760f367220 */ /* 0x000fe20000410000 */
[----:B------:R-:W-:Y:S01]  /*2e270*/  FFMA.FTZ R56, R6, R56, R7 ;  /* 0x0000003806387223 */ /* 0x000fe20000010007 */
        /* <DEDUP_REMOVED lines=12> */
.L_x_5344:
[----:B------:R-:W-:Y:S05]  /*2e340*/  BSYNC B3 ;  /* 0x0000000000037941 */ /* 0x000fea0003800000 */
.L_x_5343:
[----:B------:R-:W-:Y:S02]  /*2e350*/  R2UR UR4, R74 ;  /* 0x000000004a0472ca */ /* 0x000fe400000e0000 */
[----:B------:R-:W-:Y:S02]  /*2e360*/  R2UR UR5, R75 ;  /* 0x000000004b0572ca */ /* 0x000fe400000e0000 */
[----:B------:R-:W-:-:S05]  /*2e370*/  LOP3.LUT R13, R58, 0xfffffff8, RZ, 0xc0, !PT ;  /* 0xfffffff83a0d7812 */ /* 0x000fca00078ec0ff */
[----:B------:R-:W-:-:S06]  /*2e380*/  IMAD.WIDE R10, R13, 0x2, R10 ;  /* 0x000000020d0a7825 */ /* 0x000fcc00078e020a */
[----:B-----5:R1:W-:Y:S02]  /*2e390*/  ST.E.128 desc[UR4][R10.64], R4 ;  /* 0x000000040a007985 */ /* 0x0203e4000c101d04 */
.L_x_5322:
[----:B------:R-:W-:Y:S05]  /*2e3a0*/  BSYNC B2 ;  /* 0x0000000000027941 */ /* 0x000fea0003800000 */
.L_x_5321:
[----:B------:R-:W-:-:S03]  /*2e3b0*/  UMOV UR4, 0xffffffff ;  /* 0xffffffff00047882 */ /* 0x000fc60000000000 */
[----:B------:R-:W-:Y:S05]  /*2e3c0*/  BRA.DIV UR4, `(.L_x_5345) ;  /* 0x0000007e04447947 */ /* 0x000fea000b800000 */
[----:B0-----:R-:W0:Y:S04]  /*2e3d0*/  SHFL.IDX PT, R83, R83, 0x1, 0x1c1f ;  /* 0x003c1f0053537f89 */ /* 0x001e2800000e0000 */
[----:B------:R0:W0:Y:S02]  /*2e3e0*/  SHFL.IDX PT, R14, R86, 0x1, 0x1c1f ;  /* 0x003c1f00560e7f89 */ /* 0x00002400000e0000 */
.L_x_5418:
[----:B------:R-:W-:Y:S02]  /*2e3f0*/  R2UR UR4, R74 ;  /* 0x000000004a0472ca */ /* 0x000fe400000e0000 */
[----:B------:R-:W-:-:S13]  /*2e400*/  R2UR UR5, R75 ;  /* 0x000000004b0572ca */ /* 0x000fda00000e0000 */
[----:B-1234-:R-:W2:Y:S01]  /*2e410*/  LD.E R5, desc[UR4][R30.64+0xc] ;  /* 0x00000c041e057980 */ /* 0x01eea2000c101900 */
[----:B------:R-:W-:Y:S02]  /*2e420*/  VIADD R4, R113, 0x40 ;  /* 0x0000004071047836 */ /* 0x000fe40000000000 */
[----:B0-----:R-:W-:Y:S02]  /*2e430*/  IMAD.MOV.U32 R15, RZ, RZ, R83 ;  /* 0x000000ffff0f7224 */ /* 0x001fe400078e0053 */
[----:B--2---:R-:W-:-:S05]  /*2e440*/  IMAD R5, R2, -0x60, R5 ;  /* 0xffffffa002057824 */ /* 0x004fca00078e0205 */
[----:B------:R-:W-:-:S04]  /*2e450*/  VIMNMX R5, R5, 0x60, PT ;  /* 0x0000006005057848 */ /* 0x000fc80003fe0100 */
[----:B------:R-:W-:-:S13]  /*2e460*/  ISETP.GE.AND P1, PT, R4, R5, PT ;  /* 0x000000050400720c */ /* 0x000fda0003f26270 */
[----:B------:R-:W-:Y:S05]  /*2e470*/  @P1 BRA `(.L_x_5346) ;  /* 0x0000007800581947 */ /* 0x000fea0003800000 */
[----:B------:R-:W-:Y:S02]  /*2e480*/  R2UR UR4, R74 ;  /* 0x000000004a0472ca */ /* 0x000fe400000e0000 */
[----:B------:R-:W-:-:S13]  /*2e490*/  R2UR UR5, R75 ;  /* 0x000000004b0572ca */ /* 0x000fda00000e0000 */
[----:B------:R-:W2:Y:S01]  /*2e4a0*/  LD.E.U8 R12, desc[UR4][R32.64] ;  /* 0x00000004200c7980 */ /* 0x000ea2000c101100 */
[----:B------:R-:W-:Y:S01]  /*2e4b0*/  BSSY B2, `(.L_x_5347) ;  /* 0x0000042000027945 */ /* 0x000fe20003800000 */
[----:B--2---:R-:W-:-:S04]  /*2e4c0*/  LOP3.LUT R4, R12, 0x1, RZ, 0xc0, !PT ;  /* 0x000000010c047812 */ /* 0x004fc800078ec0ff */
[----:B------:R-:W-:-:S13]  /*2e4d0*/  ISETP.NE.U32.AND P1, PT, R4, 0x1, PT ;  /* 0x000000010400780c */ /* 0x000fda0003f25070 */
[----:B------:R-:W-:Y:S05]  /*2e4e0*/  @P1 BRA `(.L_x_5348) ;  /* 0x0000000000f81947 */ /* 0x000fea0003800000 */
[----:B------:R-:W-:Y:S02]  /*2e4f0*/  R2UR UR4, R74 ;  /* 0x000000004a0472ca */ /* 0x000fe400000e0000 */
[----:B------:R-:W-:-:S13]  /*2e500*/  R2UR UR5, R75 ;  /* 0x000000004b0572ca */ /* 0x000fda00000e0000 */
[----:B------:R-:W2:Y:S01]  /*2e510*/  LD.E.U8 R4, desc[UR4][R30.64+0x18] ;  /* 0x000018041e047980 */ /* 0x000ea2000c101100 */
[----:B------:R-:W-:Y:S01]  /*2e520*/  BSSY B3, `(.L_x_5349) ;  /* 0x0000033000037945 */ /* 0x000fe20003800000 */
[----:B--2---:R-:W-:-:S04]  /*2e530*/  LOP3.LUT R4, R4, 0x1, RZ, 0xc0, !PT ;  /* 0x0000000104047812 */ /* 0x004fc800078ec0ff */
[----:B------:R-:W-:Y:S02]  /*2e540*/  ISETP.NE.U32.AND P1, PT, R4, 0x1, PT ;  /* 0x000000010400780c */ /* 0x000fe40003f25070 */
[----:B------:R0:W5:Y:S11]  /*2e550*/  LD.E.128 R4, desc[UR4][R40.64+0x2000] ;  /* 0x0020000428047980 */ /* 0x000176000c101d00 */
[----:B0-----:R-:W-:Y:S05]  /*2e560*/  @P1 BRA `(.L_x_5350) ;  /* 0x0000000000b81947 */ /* 0x001fea0003800000 */
        /* <DEDUP_REMOVED lines=46> */
.L_x_5350:
[----:B------:R-:W-:Y:S05]  /*2e850*/  BSYNC B3 ;  /* 0x0000000000037941 */ /* 0x000fea0003800000 */
.L_x_5349:
[C---:B------:R-:W-:Y:S01]  /*2e860*/  R2UR UR4, R74.reuse ;  /* 0x000000004a0472ca */ /* 0x040fe200000e0000 */
[----:B------:R-:W-:Y:S01]  /*2e870*/  IMAD.WIDE R10, R87, 0x2, R14 ;  /* 0x00000002570a7825 */ /* 0x000fe200078e020e */
[C---:B------:R-:W-:Y:S02]  /*2e880*/  R2UR UR5, R75.reuse ;  /* 0x000000004b0572ca */ /* 0x040fe400000e0000 */
[----:B------:R-:W-:Y:S02]  /*2e890*/  R2UR UR6, R74 ;  /* 0x000000004a0672ca */ /* 0x000fe400000e0000 */
[----:B------:R-:W-:-:S09]  /*2e8a0*/  R2UR UR7, R75 ;  /* 0x000000004b0772ca */ /* 0x000fd200000e0000 */
[----:B-----5:R0:W-:Y:S04]  /*2e8b0*/  ST.E.128 desc[UR4][R10.64], R4 ;  /* 0x000000040a007985 */ /* 0x0201e8000c101d04 */
[----:B------:R0:W5:Y:S02]  /*2e8c0*/  LD.E.U8 R12, desc[UR6][R32.64] ;  /* 0x00000006200c7980 */ /* 0x000164000c101100 */
.L_x_5348:
[----:B------:R-:W-:Y:S05]  /*2e8d0*/  BSYNC B2 ;  /* 0x0000000000027941 */ /* 0x000fea0003800000 */
.L_x_5347:
[----:B-----5:R-:W-:Y:S01]  /*2e8e0*/  LOP3.LUT P1, RZ, R12, 0x2, RZ, 0xc0, !PT ;  /* 0x000000020cff7812 */ /* 0x020fe2000782c0ff */
[----:B------:R-:W-:-:S12]  /*2e8f0*/  BSSY B2, `(.L_x_5351) ;  /* 0x0000048000027945 */ /* 0x000fd80003800000 */
[----:B------:R-:W-:Y:S05]  /*2e900*/  @!P1 BRA `(.L_x_5352) ;  /* 0x0000000400189947 */ /* 0x000fea0003800000 */
[----:B------:R-:W-:Y:S02]  /*2e910*/  R2UR UR4, R74 ;  /* 0x000000004a0472ca */ /* 0x000fe400000e0000 */
[----:B------:R-:W-:-:S13]  /*2e920*/  R2UR UR5, R75 ;  /* 0x000000004b0572ca */ /* 0x000fda00000e0000 */
[----:B0-----:R-:W2:Y:S01]  /*2e930*/  LD.E.U8 R10, desc[UR4][R30.64+0x18] ;  /* 0x000018041e0a7980 */ /* 0x001ea2000c101100 */
        /* <DEDUP_REMOVED lines=10> */
[----:B--2---:R-:W-:-:S13]  /*2e9e0*/  LOP3.LUT P1, RZ, R10, 0x2, RZ, 0xc0, !PT ;  /* 0x000000020aff7812 */ /* 0x004fda000782c0ff */
[----:B------:R-:W-:Y:S05]  /*2e9f0*/  @!P1 BRA `(.L_x_5354) ;  /* 0x0000000000b89947 */ /* 0x000fea0003800000 */
[----:B------:R-:W-:Y:S01]  /*2ea00*/  SHF.R.U64 R50, R46, 0x10, R47 ;  /* 0x000000102e327819 */ /* 0x000fe2000000122f */
[----:B-----5:R-:W-:Y:S01]  /*2ea10*/  IMAD.U32 R12, R7, 0x10000, RZ ;  /* 0x00010000070c7824 */ /* 0x020fe200078e00ff */
[--C-:B------:R-:W-:Y:S01]  /*2ea20*/  SHF.R.U64 R46, R48, 0x10, R49.reuse ;  /* 0x00000010302e7819 */ /* 0x100fe20000001231 */
        /* <DEDUP_REMOVED lines=43> */
.L_x_5354:
[----:B------:R-:W-:Y:S05]  /*2ece0*/  BSYNC B3 ;  /* 0x0000000000037941 */ /* 0x000fea0003800000 */
.L_x_5353:
[C---:B------:R-:W-:Y:S02]  /*2ecf0*/  R2UR UR4, R74.reuse ;  /* 0x000000004a0472ca */ /* 0x040fe400000e0000 */
[C---:B------:R-:W-:Y:S02]  /*2ed00*/  R2UR UR5, R75.reuse ;  /* 0x000000004b0572ca */ /* 0x040fe400000e0000 */
[----:B------:R-:W-:Y:S02]  /*2ed10*/  R2UR UR6, R74 ;  /* 0x000000004a0672ca */ /* 0x000fe400000e0000 */
[----:B------:R-:W-:Y:S02]  /*2ed20*/  R2UR UR7, R75 ;  /* 0x000000004b0772ca */ /* 0x000fe400000e0000 */
[----:B------:R-:W-:-:S05]  /*2ed30*/  LOP3.LUT R11, R52, 0xfffffff8, RZ, 0xc0, !PT ;  /* 0xfffffff8340b7812 */ /* 0x000fca00078ec0ff */
[----:B------:R-:W-:-:S05]  /*2ed40*/  IMAD.WIDE R10, R11, 0x2, R14 ;  /* 0x000000020b0a7825 */ /* 0x000fca00078e020e */
[----:B-----5:R1:W-:Y:S04]  /*2ed50*/  ST.E.128 desc[UR4][R10.64], R4 ;  /* 0x000000040a007985 */ /* 0x0203e8000c101d04 */
[----:B------:R1:W5:Y:S02]  /*2ed60*/  LD.E.U8 R12, desc[UR6][R32.64] ;  /* 0x00000006200c7980 */ /* 0x000364000c101100 */
.L_x_5352:
[----:B------:R-:W-:Y:S05]  /*2ed70*/  BSYNC B2 ;  /* 0x0000000000027941 */ /* 0x000fea0003800000 */
.L_x_5351:
[----:B-----5:R-:W-:Y:S01]  /*2ed80*/  LOP3.LUT P1, RZ, R12, 0x4, RZ, 0xc0, !PT ;  /* 0x000000040cff7812 */ /* 0x020fe2000782c0ff */
[----:B------:R-:W-:-:S12]  /*2ed90*/  BSSY B2, `(.L_x_5355) ;  /* 0x0000043000027945 */ /* 0x000fd80003800000 */
[----:B------:R-:W-:Y:S05]  /*2eda0*/  @!P1 BRA `(.L_x_5356) ;  /* 0x0000000400049947 */ /* 0x000fea0003800000 */
[----:B------:R-:W-:Y:S02]  /*2edb0*/  R2UR UR4, R74 ;  /* 0x000000004a0472ca */ /* 0x000fe400000e0000 */
[----:B------:R-:W-:-:S13]  /*2edc0*/  R2UR UR5, R75 ;  /* 0x000000004b0572ca */ /* 0x000fda00000e0000 */
[----:B01----:R-:W2:Y:S01]  /*2edd0*/  LD.E.U8 R5, desc[UR4][R30.64+0x18] ;  /* 0x000018041e057980 */ /* 0x003ea2000c101100 */
[----:B------:R-:W-:Y:S01]  /*2ede0*/  VIADD R4, R87, 0x40 ;  /* 0x0000004057047836 */ /* 0x000fe20000000000 */
[----:B------:R-:W-:Y:S01]  /*2edf0*/  BSSY B3, `(.L_x_5357) ;  /* 0x0000034000037945 */ /* 0x000fe20003800000 */
[----:B--2---:R-:W-:-:S03]  /*2ee00*/  LOP3.LUT P1, RZ, R5, 0x4, RZ, 0xc0, !PT ;  /* 0x0000000405ff7812 */ /* 0x004fc6000782c0ff */
[----:B------:R-:W-:-:S04]  /*2ee10*/  SHF.R.S32.HI R5, RZ, 0x1f, R4 ;  /* 0x0000001fff057819 */ /* 0x000fc80000011404 */
[----:B------:R-:W-:Y:S02]  /*2ee20*/  LEA.HI R46, R5, R4, RZ, 0x3 ;  /* 0x00000004052e7211 */ /* 0x000fe400078f18ff */
[----:B------:R0:W5:Y:S04]  /*2ee30*/  LD.E.128 R4, desc[UR4][R40.64+0x5000] ;  /* 0x0050000428047980 */ /* 0x000168000c101d00 */
        /* <DEDUP_REMOVED lines=47> */
.L_x_5358:
[----:B------:R-:W-:Y:S05]  /*2f130*/  BSYNC B3 ;  /* 0x0000000000037941 */ /* 0x000fea0003800000 */
.L_x_5357:
        /* <DEDUP_REMOVED lines=8> */
.L_x_5356:
[----:B------:R-:W-:Y:S05]  /*2f1c0*/  BSYNC B2 ;  /* 0x0000000000027941 */ /* 0x000fea0003800000 */
.L_x_5355:
[----:B-----5:R-:W-:Y:S01]  /*2f1d0*/  LOP3.LUT P1, RZ, R12, 0x8, RZ, 0xc0, !PT ;  /* 0x000000080cff7812 */ /* 0x020fe2000782c0ff */
[----:B------:R-:W-:-:S12]  /*2f1e0*/  BSSY B2, `(.L_x_5359) ;  /* 0x0000048000027945 */ /* 0x000fd80003800000 */
[----:B------:R-:W-:Y:S05]  /*2f1f0*/  @!P1 BRA `(.L_x_5360) ;  /* 0x0000000400189947 */ /* 0x000fea0003800000 */
[----:B------:R-:W-:Y:S02]  /*2f200*/  R2UR UR4, R74 ;  /* 0x000000004a0472ca */ /* 0x000fe400000e0000 */
[----:B------:R-:W-:-:S13]  /*2f210*/  R2UR UR5, R75 ;  /* 0x000000004b0572ca */ /* 0x000fda00000e0000 */
[----:B012---:R-:W2:Y:S01]  /*2f220*/  LD.E.U8 R10, desc[UR4][R30.64+0x18] ;  /* 0x000018041e0a7980 */ /* 0x007ea2000c101100 */
        /* <DEDUP_REMOVED lines=58> */
.L_x_5362:
[----:B------:R-:W-:Y:S05]  /*2f5d0*/  BSYNC B3 ;  /* 0x0000000000037941 */ /* 0x000fea0003800000 */
.L_x_5361:
        /* <DEDUP_REMOVED lines=8> */
.L_x_5360:
[----:B------:R-:W-:Y:S05]  /*2f660*/  BSYNC B2 ;  /* 0x0000000000027941 */ /* 0x000fea0003800000 */
.L_x_5359:
[----:B-----5:R-:W-:Y:S01]  /*2f670*/  LOP3.LUT P1, RZ, R12, 0x10, RZ, 0xc0, !PT ;  /* 0x000000100cff7812 */ /* 0x020fe2000782c0ff */
[----:B------:R-:W-:-:S12]  /*2f680*/  BSSY B2, `(.L_x_5363) ;  /* 0x0000043000027945 */ /* 0x000fd80003800000 */
[----:B------:R-:W-:Y:S05]  /*2f690*/  @!P1 BRA `(.L_x_5364) ;  /* 0x0000000400049947 */ /* 0x000fea0003800000 */
[----:B------:R-:W-:Y:S02]  /*2f6a0*/  R2UR UR4, R74 ;  /* 0x000000004a0472ca */ /* 0x000fe400000e0000 */
[----:B------:R-:W-:-:S13]  /*2f6b0*/  R2UR UR5, R75 ;  /* 0x000000004b0572ca */ /* 0x000fda00000e0000 */
[----:B0123--:R-:W2:Y:S01]  /*2f6c0*/  LD.E.U8 R5, desc[UR4][R30.64+0x18] ;  /* 0x000018041e057980 */ /* 0x00fea2000c101100 */
[----:B------:R-:W-:Y:S01]  /*2f6d0*/  VIADD R4, R87, 0x80 ;  /* 0x0000008057047836 */ /* 0x000fe20000000000 */
[----:B------:R-:W-:Y:S01]  /*2f6e0*/  BSSY B3, `(.L_x_5365) ;  /* 0x0000034000037945 */ /* 0x000fe20003800000 */
[----:B--2---:R-:W-:-:S03]  /*2f6f0*/  LOP3.LUT P1, RZ, R5, 0x10, RZ, 0xc0, !PT ;  /* 0x0000001005ff7812 */ /* 0x004fc6000782c0ff */
[----:B------:R-:W-:-:S04]  /*2f700*/  SHF.R.S32.HI R5, RZ, 0x1f, R4 ;  /* 0x0000001fff057819 */ /* 0x000fc80000011404 */
[----:B------:R-:W-:Y:S02]  /*2f710*/  LEA.HI R38, R5, R4, RZ, 0x3 ;  /* 0x0000000405267211 */ /* 0x000fe400078f18ff */
[----:B------:R0:W5:Y:S04]  /*2f720*/  LD.E.128 R4, desc[UR4][R40.64+0x8000] ;  /* 0x0080000428047980 */ /* 0x000168000c101d00 */
        /* <DEDUP_REMOVED lines=47> */
.L_x_5366:
[----:B------:R-:W-:Y:S05]  /*2fa20*/  BSYNC B3 ;  /* 0x0000000000037941 */ /* 0x000fea0003800000 */
.L_x_5365:
        /* <DEDUP_REMOVED lines=8> */
.L_x_5364:
[----:B------:R-:W-:Y:S05]  /*2fab0*/  BSYNC B2 ;  /* 0x0000000000027941 */ /* 0x000fea0003800000 */
.L_x_5363:
[----:B-----5:R-:W-:-:S13]  /*2fac0*/  LOP3.LUT P1, RZ, R12, 0x20, RZ, 0xc0, !PT ;  /* 0x000000200cff7812 */ /* 0x020fda000782c0ff */
[----:B------:R-:W-:Y:S05]  /*2fad0*/  @!P1 BRA `(.L_x_5346) ;  /* 0x0000006000c09947 */ /* 0x000fea0003800000 */
[----:B------:R-:W-:Y:S02]  /*2fae0*/  R2UR UR4, R74 ;  /* 0x000000004a0472ca */ /* 0x000fe400000e0000 */
[----:B------:R-:W-:-:S13]  /*2faf0*/  R2UR UR5, R75 ;  /* 0x000000004b0572ca */ /* 0x000fda00000e0000 */
[----:B------:R-:W2:Y:S01]  /*2fb00*/  LD.E.U8 R30, desc[UR4][R30.64+0x18] ;  /* 0x000018041e1e7980 */ /* 0x000ea2000c101100 */
[----:B------:R-:W-:-:S05]  /*2fb10*/  VIADD R90, R90, 0x4000 ;  /* 0x000040005a5a7836 */ /* 0x000fca0000000000 */
[----:B------:R-:W-:-:S04]  /*2fb20*/  IADD3 R91, P1, R90, R91, RZ ;  /* 0x0000005b5a5b7210 */ /* 0x000fc80007f3e0ff */
[----:B------:R-:W-:Y:S02]  /*2fb30*/  LEA.HI.X.SX32 R90, R90, R93, 0x1, P1 ;  /* 0x0000005d5a5a7211 */ /* 0x000fe400008f0eff */
[----:B01234-:R-:W-:-:S04]  /*2fb40*/  LEA R4, P1, R91, R34, 0x1 ;  /* 0x000000225b047211 */ /* 0x01ffc800078208ff */
[----:B------:R-:W-:Y:S01]  /*2fb50*/  LEA.HI.X R5, R91, R35, R90, 0x1, P1 ;  /* 0x000000235b057211 */ /* 0x000fe200008f0c5a */
[----:B------:R-:W-:Y:S01]  /*2fb60*/  VIADD R87, R87, 0xa0 ;  /* 0x000000a057577836 */ /* 0x000fe20000000000 */
[----:B------:R-:W-:Y:S04]  /*2fb70*/  BSSY B2, `(.L_x_5367) ;  /* 0x0000034000027945 */ /* 0x000fe80003800000 */
[----:B------:R-:W-:Y:S01]  /*2fb80*/  SHF.R.S32.HI R10, RZ, 0x1f, R87 ;  /* 0x0000001fff0a7819 */ /* 0x000fe20000011457 */
[----:B------:R-:W5:Y:S03]  /*2fb90*/  LD.E.128 R4, desc[UR4][R4.64] ;  /* 0x0000000404047980 */ /* 0x000f66000c101d00 */
[----:B------:R-:W-:-:S02]  /*2fba0*/  LEA.HI R87, R10, R87, RZ, 0x3 ;  /* 0x000000570a577211 */ /* 0x000fc400078f18ff */
[----:B------:R-:W-:-:S13]  /*2fbb0*/  LOP3.LUT P1, RZ, R30, 0x20, RZ, 0xc0, !PT ;  /* 0x000000201eff7812 */ /* 0x000fda000782c0ff */
        /* <DEDUP_REMOVED lines=35> */
[----:B------:R-:W-:Y:S01]  /*2fdf0*/  FMUL.FTZ R4, R4, R94 ;  /* 0x0000005e04047220 */ /* 0x000fe20000410000 */
[----:B------:R-:W-:Y:S01]  /*2fe00*/  FMUL.FTZ R11, R11, R92 ;  /* 0x0000005c0b0b7220 */ /* 0x000fe20000410000 */
        /* <DEDUP_REMOVED lines=10> */
.L_x_5368:
[----:B------:R-:W-:Y:S05]  /*2feb0*/  BSYNC B2 ;  /* 0x0000000000027941 */ /* 0x000fea0003800000 */
.L_x_5367:
[----:B------:R-:W-:Y:S02]  /*2fec0*/  R2UR UR4, R74 ;  /* 0x000000004a0472ca */ /* 0x000fe400000e0000 */
[----:B------:R-:W-:Y:S02]  /*2fed0*/  R2UR UR5, R75 ;  /* 0x000000004b0572ca */ /* 0x000fe400000e0000 */
[----:B------:R-:W-:-:S05]  /*2fee0*/  LOP3.LUT R87, R87, 0xfffffff8, RZ, 0xc0, !PT ;  /* 0xfffffff857577812 */ /* 0x000fca00078ec0ff */
[----:B------:R-:W-:-:S06]  /*2fef0*/  IMAD.WIDE R14, R87, 0x2, R14 ;  /* 0x00000002570e7825 */ /* 0x000fcc00078e020e */
[----:B-----5:R0:W-:Y:S01]  /*2ff00*/  ST.E.128 desc[UR4][R14.64], R4 ;  /* 0x000000040e007985 */ /* 0x0201e2000c101d04 */
[----:B------:R-:W-:Y:S05]  /*2ff10*/  BRA `(.L_x_5346) ;  /* 0x0000005c00b07947 */ /* 0x000fea0003800000 */
.L_x_5311:
[C---:B------:R-:W-:Y:S01]  /*2ff20*/  R2UR UR8, R74.reuse ;  /* 0x000000004a0872ca */ /* 0x040fe200000e0000 */
[----:B------:R0:W5:Y:S01]  /*2ff30*/  LDL.64 R10, [R21+0x10] ;  /* 0x00001000150a7983 */ /* 0x0001620000100a00 */
[C---:B------:R-:W-:Y:S02]  /*2ff40*/  R2UR UR9, R75.reuse ;  /* 0x000000004b0972ca */ /* 0x040fe400000e0000 */
[C---:B------:R-:W-:Y:S02]  /*2ff50*/  R2UR UR10, R74.reuse ;  /* 0x000000004a0a72ca */ /* 0x040fe400000e0000 */
[C---:B------:R-:W-:Y:S02]  /*2ff60*/  R2UR UR11, R75.reuse ;  /* 0x000000004b0b72ca */ /* 0x040fe400000e0000 */
[----:B------:R-:W-:Y:S02]  /*2ff70*/  R2UR UR4, R74 ;  /* 0x000000004a0472ca */ /* 0x000fe400000e0000 */
[----:B------:R-:W-:-:S02]  /*2ff80*/  R2UR UR5, R75 ;  /* 0x000000004b0572ca */ /* 0x000fc400000e0000 */
[C---:B------:R-:W-:Y:S02]  /*2ff90*/  R2UR UR6, R74.reuse ;  /* 0x000000004a0672ca */ /* 0x040fe400000e0000 */
[----:B------:R-:W-:Y:S01]  /*2ffa0*/  R2UR UR7, R75 ;  /* 0x000000004b0772ca */ /* 0x000fe200000e0000 */
[----:B-----5:R-:W2:Y:S04]  /*2ffb0*/  LD.E R4, desc[UR8][R8.64+0x14] ;  /* 0x0000140808047980 */ /* 0x020ea8000c101900 */
[----:B------:R-:W3:Y:S04]  /*2ffc0*/  LD.E R7, desc[UR10][R8.64+0xc] ;  /* 0x00000c0a08077980 */ /* 0x000ee8000c101900 */
[----:B------:R-:W4:Y:S04]  /*2ffd0*/  LD.E.64 R14, desc[UR4][R8.64+0xa0] ;  /* 0x0000a004080e7980 */ /* 0x000f28000c101b00 */
[----:B------:R-:W4:Y:S01]  /*2ffe0*/  LD.E.64 R76, desc[UR6][R8.64+0xc0] ;  /* 0x0000c006084c7980 */ /* 0x000f22000c101b00 */
[----:B------:R-:W-:-:S02]  /*2fff0*/  R2UR UR12, R74 ;  /* 0x000000004a0c72ca */ /* 0x000fc400000e0000 */
[----:B------:R-:W-:Y:S01]  /*30000*/  R2UR UR13, R75 ;  /* 0x000000004b0d72ca */ /* 0x000fe200000e0000 */
[----:B------:R0:W5:Y:S01]  /*30010*/  LD.E.64 R78, desc[UR6][R8.64+0xa8] ;  /* 0x0000a806084e7980 */ /* 0x000162000c101b00 */
[----:B------:R-:W-:Y:S01]  /*30020*/  SHF.R.S32.HI R87, RZ, 0x1f, R2 ;  /* 0x0000001fff577819 */ /* 0x000fe20000011402 */
[----:B------:R-:W-:Y:S02]  /*30030*/  BSSY B2, `(.L_x_5369) ;  /* 0x0000053000027945 */ /* 0x000fe40003800000 */
[----:B------:R0:W5:Y:S01]  /*30040*/  LD.E.64 R80, desc[UR8][R8.64+0xb8] ;  /* 0x0000b80808507980 */ /* 0x000162000c101b00 */
[----:B------:R-:W-:Y:S02]  /*30050*/  CS2R R46, SRZ ;  /* 0x00000000002e7805 */ /* 0x000fe4000001ff00 */
[----:B------:R-:W-:Y:S02]  /*30060*/  CS2R R26, SRZ ;  /* 0x00000000001a7805 */ /* 0x000fe4000001ff00 */
[----:B------:R-:W-:-:S02]  /*30070*/  CS2R R24, SRZ ;  /* 0x0000000000187805 */ /* 0x000fc4000001ff00 */
[----:B------:R-:W-:Y:S01]  /*30080*/  CS2R R30, SRZ ;  /* 0x00000000001e7805 */ /* 0x000fe2000001ff00 */
[----:B------:R0:W5:Y:S01]  /*30090*/  LD.E.U8 R90, desc[UR12][R8.64+0x19] ;  /* 0x0000190c085a7980 */ /* 0x000162000c101100 */
        /* <DEDUP_REMOVED lines=18> */
[----:B--2---:R-:W-:Y:S01]  /*301c0*/  SHF.R.S32.HI R5, RZ, 0x1f, R4 ;  /* 0x0000001fff057819 */ /* 0x004fe20000011404 */
[----:B---3--:R-:W-:-:S03]  /*301d0*/  IMAD R7, R2, -0x60, R7 ;  /* 0xffffffa002077824 */ /* 0x008fc600078e0207 */
[----:B------:R-:W-:-:S04]  /*301e0*/  LEA.HI R5, R5, R4, RZ, 0x2 ;  /* 0x0000000405057211 */ /* 0x000fc800078f10ff */
[----:B------:R-:W-:Y:S02]  /*301f0*/  SHF.R.S32.HI R5, RZ, 0x2, R5 ;  /* 0x00000002ff057819 */ /* 0x000fe40000011405 */
[----:B------:R-:W-:-:S04]  /*30200*/  VIMNMX R7, R7, 0x60, PT ;  /* 0x0000006007077848 */ /* 0x000fc80003fe0100 */
[----:B------:R-:W-:Y:S01]  /*30210*/  ISETP.GE.AND P1, PT, R5, R7, PT ;  /* 0x000000070500720c */ /* 0x000fe20003f26270 */
[-C--:B----4-:R-:W-:Y:S02]  /*30220*/  IMAD R13, R15, R2.reuse, RZ ;  /* 0x000000020f0d7224 */ /* 0x090fe400078e02ff */
[-C--:B------:R-:W-:Y:S02]  /*30230*/  IMAD R15, R77, R2.reuse, RZ ;  /* 0x000000024d0f7224 */ /* 0x080fe400078e02ff */
[----:B------:R-:W-:Y:S02]  /*30240*/  VIADD R4, R5, 0x40 ;  /* 0x0000004005047836 */ /* 0x000fe40000000000 */
[-C--:B------:R-:W-:Y:S02]  /*30250*/  IMAD R85, R14, R87.reuse, R13 ;  /* 0x000000570e557224 */ /* 0x080fe400078e020d */
[----:B------:R-:W-:Y:S01]  /*30260*/  IMAD R87, R76, R87, R15 ;  /* 0x000000574c577224 */ /* 0x000fe200078e020f */
[----:B------:R0:W5:Y:S01]  /*30270*/  LD.E.64 R12, desc[UR4][R8.64+0x98] ;  /* 0x00009804080c7980 */ /* 0x000162000c101b00 */
[----:B------:R-:W-:Y:S01]  /*30280*/  IMAD.WIDE.U32 R14, R14, R2, RZ ;  /* 0x000000020e0e7225 */ /* 0x000fe200078e00ff */
[----:B------:R-:W-:-:S03]  /*30290*/  ISETP.GE.AND P3, PT, R4, R7, PT ;  /* 0x000000070400720c */ /* 0x000fc60003f66270 */
[----:B------:R-:W-:Y:S01]  /*302a0*/  IMAD.WIDE.U32 R76, R76, R2, RZ ;  /* 0x000000024c4c7225 */ /* 0x000fe200078e00ff */
[----:B------:R-:W-:Y:S02]  /*302b0*/  CS2R R6, SRZ ;  /* 0x0000000000067805 */ /* 0x000fe4000001ff00 */
[----:B------:R-:W-:Y:S01]  /*302c0*/  CS2R R4, SRZ ;  /* 0x0000000000047805 */ /* 0x000fe2000001ff00 */
[----:B------:R-:W5:Y:S01]  /*302d0*/  LD.E.64 R8, desc[UR10][R8.64+0xc8] ;  /* 0x0000c80a08087980 */ /* 0x000f62000c101b00 */
[----:B------:R-:W-:Y:S02]  /*302e0*/  IMAD.IADD R91, R15, 0x1, R85 ;  /* 0x000000010f5b7824 */ /* 0x000fe400078e0255 */
[----:B------:R-:W-:Y:S01]  /*302f0*/  IMAD.IADD R87, R77, 0x1, R87 ;  /* 0x000000014d577824 */ /* 0x000fe200078e0257 */
[----:B0-----:R-:W-:Y:S06]  /*30300*/  @P1 BRA `(.L_x_5370) ;  /* 0x0000000000941947 */ /* 0x001fec0003800000 */
[----:B-----5:R-:W-:Y:S02]  /*30310*/  LOP3.LUT R4, R90, 0x1, RZ, 0xc0, !PT ;  /* 0x000000015a047812 */ /* 0x020fe400078ec0ff */
[----:B------:R-:W-:Y:S02]  /*30320*/  CS2R R30, SRZ ;  /* 0x00000000001e7805 */ /* 0x000fe4000001ff00 */
[----:B------:R-:W-:Y:S02]  /*30330*/  CS2R R28, SRZ ;  /* 0x00000000001c7805 */ /* 0x000fe4000001ff00 */
[----:B------:R-:W-:Y:S02]  /*30340*/  CS2R R26, SRZ ;  /* 0x00000000001a7805 */ /* 0x000fe4000001ff00 */
[----:B------:R-:W-:Y:S02]  /*30350*/  ISETP.NE.U32.AND P4, PT, R4, 0x1, PT ;  /* 0x000000010400780c */ /* 0x000fe40003f85070 */
[----:B------:R-:W-:-:S02]  /*30360*/  CS2R R24, SRZ ;  /* 0x0000000000187805 */ /* 0x000fc4000001ff00 */
[----:B------:R-:W-:Y:S02]  /*30370*/  CS2R R6, SRZ ;  /* 0x0000000000067805 */ /* 0x000fe4000001ff00 */
[----:B------:R-:W-:Y:S02]  /*30380*/  CS2R R4, SRZ ;  /* 0x0000000000047805 */ /* 0x000fe4000001ff00 */
[----:B------:R-:W-:Y:S02]  /*30390*/  R2P PR, R90, 0x6 ;  /* 0x000000065a007804 */ /* 0x000fe40000000000 */
[----:B------:R-:W-:Y:S02]  /*303a0*/  CS2R R42, SRZ ;  /* 0x00000000002a7805 */ /* 0x000fe4000001ff00 */
[----:B------:R-:W-:Y:S02]  /*303b0*/  LEA R84, P5, R14, R78, 0x1 ;  /* 0x0000004e0e547211 */ /* 0x000fe400078a08ff */
[----:B------:R-:W-:-:S02]  /*303c0*/  CS2R R40, SRZ ;  /* 0x0000000000287805 */ /* 0x000fc4000001ff00 */
[----:B------:R-:W-:Y:S02]  /*303d0*/  LEA R88, P6, R76, R8, 0x1 ;  /* 0x000000084c587211 */ /* 0x000fe400078c08ff */
[----:B------:R-:W-:Y:S02]  /*303e0*/  CS2R R38, SRZ ;  /* 0x0000000000267805 */ /* 0x000fe4000001ff00 */
[----:B------:R-:W-:Y:S02]  /*303f0*/  CS2R R36, SRZ ;  /* 0x0000000000247805 */ /* 0x000fe4000001ff00 */
[----:B------:R-:W-:Y:S02]  /*30400*/  CS2R R34, SRZ ;  /* 0x0000000000227805 */ /* 0x000fe4000001ff00 */
[----:B------:R-:W-:Y:S02]  /*30410*/  CS2R R32, SRZ ;  /* 0x0000000000207805 */ /* 0x000fe4000001ff00 */
[----:B------:R-:W-:-:S02]  /*30420*/  @!P4 R2UR UR4, R74 ;  /* 0x000000004a04c2ca */ /* 0x000fc400000e0000 */
[C---:B------:R-:W-:Y:S02]  /*30430*/  @!P4 R2UR UR5, R75.reuse ;  /* 0x000000004b05c2ca */ /* 0x040fe400000e0000 */
[C---:B------:R-:W-:Y:S02]  /*30440*/  @P1 R2UR UR8, R74.reuse ;  /* 0x000000004a0812ca */ /* 0x040fe400000e0000 */
[C---:B------:R-:W-:Y:S02]  /*30450*/  @P1 R2UR UR9, R75.reuse ;  /* 0x000000004b0912ca */ /* 0x040fe400000e0000 */
[C---:B------:R-:W-:Y:S02]  /*30460*/  @P2 R2UR UR12, R74.reuse ;  /* 0x000000004a0c22ca */ /* 0x040fe400000e0000 */
[----:B------:R-:W-:Y:S02]  /*30470*/  @P2 R2UR UR13, R75 ;  /* 0x000000004b0d22ca */ /* 0x000fe400000e0000 */
[----:B------:R-:W-:-:S02]  /*30480*/  @!P4 R2UR UR6, R74 ;  /* 0x000000004a06c2ca */ /* 0x000fc400000e0000 */
[C---:B------:R-:W-:Y:S02]  /*30490*/  @!P4 R2UR UR7, R75.reuse ;  /* 0x000000004b07c2ca */ /* 0x040fe400000e0000 */
[C---:B------:R-:W-:Y:S02]  /*304a0*/  @P1 R2UR UR10, R74.reuse ;  /* 0x000000004a0a12ca */ /* 0x040fe400000e0000 */
[C---:B------:R-:W-:Y:S02]  /*304b0*/  @P1 R2UR UR11, R75.reuse ;  /* 0x000000004b0b12ca */ /* 0x040fe400000e0000 */
[----:B------:R-:W-:Y:S02]  /*304c0*/  @P2 R2UR UR14, R74 ;  /* 0x000000004a0e22ca */ /* 0x000fe400000e0000 */
[----:B------:R-:W-:Y:S02]  /*304d0*/  @P2 R2UR UR15, R75 ;  /* 0x000000004b0f22ca */ /* 0x000fe400000e0000 */
[----:B------:R-:W-:-:S02]  /*304e0*/  LEA.HI.X R85, R14, R79, R91, 0x1, P5 ;  /* 0x0000004f0e557211 */ /* 0x000fc400028f0c5b */
[----:B------:R-:W-:-:S03]  /*304f0*/  LEA.HI.X R89, R76, R9, R87, 0x1, P6 ;  /* 0x000000094c597211 */ /* 0x000fc600030f0c57 */
[----:B------:R0:W5:Y:S04]  /*30500*/  @!P4 LD.E.128 R28, desc[UR4][R84.64] ;  /* 0x00000004541cc980 */ /* 0x000168000c101d00 */
[----:B------:R0:W5:Y:S04]  /*30510*/  @P1 LD.E.128 R24, desc[UR8][R84.64+0x40] ;  /* 0x0000400854181980 */ /* 0x000168000c101d00 */
[----:B------:R0:W5:Y:S04]  /*30520*/  @P2 LD.E.128 R4, desc[UR12][R84.64+0x80] ;  /* 0x0000800c54042980 */ /* 0x000168000c101d00 */
[----:B------:R0:W5:Y:S04]  /*30530*/  @!P4 LD.E.128 R40, desc[UR6][R88.64] ;  /* 0x000000065828c980 */ /* 0x000168000c101d00 */
[----:B------:R0:W5:Y:S04]  /*30540*/  @P1 LD.E.128 R36, desc[UR10][R88.64+0x40] ;  /* 0x0000400a58241980 */ /* 0x000168000c101d00 */
[----:B------:R0:W5:Y:S02]  /*30550*/  @P2 LD.E.128 R32, desc[UR14][R88.64+0x80] ;  /* 0x0000800e58202980 */ /* 0x000164000c101d00 */
.L_x_5370:
[----:B------:R-:W-:Y:S05]  /*30560*/  BSYNC B2 ;  /* 0x0000000000027941 */ /* 0x000fea0003800000 */
.L_x_5369:
[----:B------:R-:W-:Y:S04]  /*30570*/  BSSY B2, `(.L_x_5371) ;  /* 0x000002b000027945 */ /* 0x000fe80003800000 */
[----:B------:R-:W-:Y:S05]  /*30580*/  @P3 BRA `(.L_x_5372) ;  /* 0x0000000000a43947 */ /* 0x000fea0003800000 */
[----:B-----5:R-:W-:Y:S02]  /*30590*/  IADD3 R15, P3, R12, R14, RZ ;  /* 0x0000000e0c0f7210 */ /* 0x020fe40007f7e0ff */
[----:B------:R-:W-:Y:S02]  /*305a0*/  CS2R R54, SRZ ;  /* 0x0000000000367805 */ /* 0x000fe4000001ff00 */
[----:B------:R-:W-:Y:S02]  /*305b0*/  IADD3 R77, P4, R80, R76, RZ ;  /* 0x0000004c504d7210 */ /* 0x000fe40007f9e0ff */
[----:B------:R-:W-:Y:S02]  /*305c0*/  CS2R R52, SRZ ;  /* 0x0000000000347805 */ /* 0x000fe4000001ff00 */
[C---:B------:R-:W-:Y:S01]  /*305d0*/  LOP3.LUT R12, R90.reuse, 0x1, RZ, 0xc0, !PT ;  /* 0x000000015a0c7812 */ /* 0x040fe200078ec0ff */
[----:B------:R-:W-:Y:S01]  /*305e0*/  IMAD.X R13, R13, 0x1, R91, P3 ;  /* 0x000000010d0d7824 */ /* 0x000fe200018e065b */
[----:B------:R-:W-:Y:S01]  /*305f0*/  R2P PR, R90, 0x6 ;  /* 0x000000065a007804 */ /* 0x000fe20000000000 */
[----:B------:R-:W-:Y:S01]  /*30600*/  IMAD.X R80, R81, 0x1, R87, P4 ;  /* 0x0000000151507824 */ /* 0x000fe200020e0657 */
[----:B------:R-:W-:-:S02]  /*30610*/  ISETP.NE.U32.AND P5, PT, R12, 0x1, PT ;  /* 0x000000010c00780c */ /* 0x000fc40003fa5070 */
[----:B------:R-:W-:Y:S02]  /*30620*/  CS2R R50, SRZ ;  /* 0x0000000000327805 */ /* 0x000fe4000001ff00 */
[----:B------:R-:W-:Y:S02]  /*30630*/  LEA R12, P3, R15, R78, 0x1 ;  /* 0x0000004e0f0c7211 */ /* 0x000fe400078608ff */
[----:B------:R-:W-:Y:S02]  /*30640*/  CS2R R48, SRZ ;  /* 0x0000000000307805 */ /* 0x000fe4000001ff00 */
[----:B------:R-:W-:Y:S02]  /*30650*/  LEA R8, P4, R77, R8, 0x1 ;  /* 0x000000084d087211 */ /* 0x000fe400078808ff */
[----:B------:R-:W-:Y:S02]  /*30660*/  CS2R R46, SRZ ;  /* 0x00000000002e7805 */ /* 0x000fe4000001ff00 */
[----:B------:R-:W-:-:S02]  /*30670*/  CS2R R44, SRZ ;  /* 0x00000000002c7805 */ /* 0x000fc4000001ff00 */
[----:B------:R-:W-:Y:S02]  /*30680*/  CS2R R66, SRZ ;  /* 0x0000000000427805 */ /* 0x000fe4000001ff00 */
[----:B------:R-:W-:Y:S02]  /*30690*/  CS2R R64, SRZ ;  /* 0x0000000000407805 */ /* 0x000fe4000001ff00 */
[----:B------:R-:W-:Y:S02]  /*306a0*/  CS2R R62, SRZ ;  /* 0x00000000003e7805 */ /* 0x000fe4000001ff00 */
[----:B------:R-:W-:Y:S02]  /*306b0*/  CS2R R60, SRZ ;  /* 0x00000000003c7805 */ /* 0x000fe4000001ff00 */
[----:B------:R-:W-:Y:S02]  /*306c0*/  @P1 R2UR UR8, R74 ;  /* 0x000000004a0812ca */ /* 0x000fe400000e0000 */
[----:B------:R-:W-:-:S02]  /*306d0*/  CS2R R58, SRZ ;  /* 0x00000000003a7805 */ /* 0x000fc4000001ff00 */
[C---:B------:R-:W-:Y:S02]  /*306e0*/  @!P5 R2UR UR4, R74.reuse ;  /* 0x000000004a04d2ca */ /* 0x040fe400000e0000 */
[----:B------:R-:W-:Y:S02]  /*306f0*/  CS2R R56, SRZ ;  /* 0x0000000000387805 */ /* 0x000fe4000001ff00 */
[C---:B------:R-:W-:Y:S02]  /*30700*/  @!P5 R2UR UR5, R75.reuse ;  /* 0x000000004b05d2ca */ /* 0x040fe400000e0000 */
[C---:B------:R-:W-:Y:S02]  /*30710*/  @P1 R2UR UR9, R75.reuse ;  /* 0x000000004b0912ca */ /* 0x040fe400000e0000 */
[----:B------:R-:W-:Y:S02]  /*30720*/  @P2 R2UR UR12, R74 ;  /* 0x000000004a0c22ca */ /* 0x000fe400000e0000 */
[----:B------:R-:W-:-:S02]  /*30730*/  @P2 R2UR UR13, R75 ;  /* 0x000000004b0d22ca */ /* 0x000fc400000e0000 */
[C---:B------:R-:W-:Y:S02]  /*30740*/  @!P5 R2UR UR6, R74.reuse ;  /* 0x000000004a06d2ca */ /* 0x040fe400000e0000 */
[C---:B------:R-:W-:Y:S02]  /*30750*/  @!P5 R2UR UR7, R75.reuse ;  /* 0x000000004b07d2ca */ /* 0x040fe400000e0000 */
[C---:B------:R-:W-:Y:S02]  /*30760*/  @P1 R2UR UR10, R74.reuse ;  /* 0x000000004a0a12ca */ /* 0x040fe400000e0000 */
[C---:B------:R-:W-:Y:S02]  /*30770*/  @P1 R2UR UR11, R75.reuse ;  /* 0x000000004b0b12ca */ /* 0x040fe400000e0000 */
[----:B------:R-:W-:Y:S02]  /*30780*/  @P2 R2UR UR14, R74 ;  /* 0x000000004a0e22ca */ /* 0x000fe400000e0000 */
[----:B------:R-:W-:-:S02]  /*30790*/  @P2 R2UR UR15, R75 ;  /* 0x000000004b0f22ca */ /* 0x000fc400000e0000 */
[----:B------:R-:W-:Y:S02]  /*307a0*/  LEA.HI.X R13, R15, R79, R13, 0x1, P3 ;  /* 0x0000004f0f0d7211 */ /* 0x000fe400018f0c0d */
[----:B------:R-:W-:-:S03]  /*307b0*/  LEA.HI.X R9, R77, R9, R80, 0x1, P4 ;  /* 0x000000094d097211 */ /* 0x000fc600020f0c50 */
[----:B------:R1:W5:Y:S04]  /*307c0*/  @!P5 LD.E.128 R52, desc[UR4][R12.64] ;  /* 0x000000040c34d980 */ /* 0x000368000c101d00 */
[----:B------:R1:W5:Y:S04]  /*307d0*/  @P1 LD.E.128 R48, desc[UR8][R12.64+0x40] ;  /* 0x000040080c301980 */ /* 0x000368000c101d00 */
[----:B------:R1:W5:Y:S04]  /*307e0*/  @P2 LD.E.128 R44, desc[UR12][R12.64+0x80] ;  /* 0x0000800c0c2c2980 */ /* 0x000368000c101d00 */
[----:B------:R1:W5:Y:S04]  /*307f0*/  @!P5 LD.E.128 R64, desc[UR6][R8.64] ;  /* 0x000000060840d980 */ /* 0x000368000c101d00 */
[----:B------:R1:W5:Y:S04]  /*30800*/  @P1 LD.E.128 R60, desc[UR10][R8.64+0x40] ;  /* 0x0000400a083c1980 */ /* 0x000368000c101d00 */
[----:B------:R1:W5:Y:S02]  /*30810*/  @P2 LD.E.128 R56, desc[UR14][R8.64+0x80] ;  /* 0x0000800e08382980 */ /* 0x000364000c101d00 */
.L_x_5372:
[----:B------:R-:W-:Y:S05]  /*30820*/  BSYNC B2 ;  /* 0x0000000000027941 */ /* 0x000fea0003800000 */
.L_x_5371:
[----:B------:R-:W-:Y:S01]  /*30830*/  R2UR UR4, R74 ;  /* 0x000000004a0472ca */ /* 0x000fe200000e0000 */
[----:B-1---5:R1:W5:Y:S01]  /*30840*/  LDL R8, [R71] ;  /* 0x0000000047087983 */ /* 0x0223620000100800 */
        /* <DEDUP_REMOVED lines=102> */
[----:B-1----:R-:W-:Y:S05]  /*30eb0*/  @!P1 BRA `(.L_x_5374) ;  /* 0x0000000000049947 */ /* 0x002fea0003800000 */
[----:B------:R-:W-:Y:S01]  /*30ec0*/  BPT.TRAP 0x1 ;  /* 0x000000040000795c */ /* 0x000fe20000300000 */
.L_x_5374:
[----:B------:R-:W-:Y:S05]  /*30ed0*/  BSYNC B2 ;  /* 0x0000000000027941 */ /* 0x000fea0003800000 */
.L_x_5373:
[----:B------:R-:W-:Y:S02]  /*30ee0*/  R2UR UR4, R74 ;  /* 0x000000004a0472ca */ /* 0x000fe400000e0000 */
[----:B------:R-:W-:-:S13]  /*30ef0*/  R2UR UR5, R75 ;  /* 0x000000004b0572ca */ /* 0x000fda00000e0000 */
[----:B------:R-:W2:Y:S01]  /*30f00*/  LD.E.64 R10, desc[UR4][R10.64+0x8] ;  /* 0x000008040a0a7980 */ /* 0x000ea2000c101b00 */
[----:B-----5:R-:W-:Y:S01]  /*30f10*/  SHF.L.U32 R9, R9, 0x1f, RZ ;  /* 0x0000001f09097819 */ /* 0x020fe200000006ff */
[----:B------:R-:W-:Y:S01]  /*30f20*/  BSSY B2, `(.L_x_5375) ;  /* 0x0000005000027945 */ /* 0x000fe20003800000 */
[----:B--2---:R-:W-:-:S05]  /*30f30*/  MOV R13, R10 ;  /* 0x0000000a000d7202 */ /* 0x004fca0000000f00 */
[----:B------:R-:W-:-:S04]  /*30f40*/  IMAD R8, R8, 0x8, R13 ;  /* 0x0000000808087824 */ /* 0x000fc800078e020d */
[----:B------:R-:W1:Y:S02]  /*30f50*/  SYNCS.PHASECHK.TRANS64.TRYWAIT P1, [R8+URZ], R9 ;  /* 0x00000009080075a7 */ /* 0x000e64000802017f */
[----:B-1----:R-:W-:Y:S05]  /*30f60*/  @!P1 BRA `(.L_x_5376) ;  /* 0x0000005000a49947 */ /* 0x002fea0003800000 */
.L_x_5419:
[----:B------:R-:W-:Y:S05]  /*30f70*/  BSYNC B2 ;  /* 0x0000000000027941 */ /* 0x000fea0003800000 */
.L_x_5375:
[----:B------:R-:W2:Y:S01]  /*30f80*/  LDL.64 R76, [R21+0x30] ;  /* 0x00003000154c7983 */ /* 0x000ea20000100a00 */
[C---:B------:R-:W-:Y:S02]  /*30f90*/  R2UR UR4, R74.reuse ;  /* 0x000000004a0472ca */ /* 0x040fe400000e0000 */
[----:B------:R-:W-:Y:S01]  /*30fa0*/  R2UR UR5, R75 ;  /* 0x000000004b0572ca */ /* 0x000fe200000e0000 */
[----:B------:R-:W3:Y:S04]  /*30fb0*/  LDL.64 R80, [R21+0x38] ;  /* 0x0000380015507983 */ /* 0x000ee80000100a00 */
[----:B0-----:R-:W4:Y:S04]  /*30fc0*/  LDL R89, [R71] ;  /* 0x0000000047597983 */ /* 0x001f280000100800 */
[----:B-1----:R-:W4:Y:S04]  /*30fd0*/  LDL.64 R8, [R21+0x8] ;  /* 0x0000080015087983 */ /* 0x002f280000100a00 */
[----:B------:R0:W5:Y:S04]  /*30fe0*/  LDL.64 R78, [R21+0x40] ;  /* 0x00004000154e7983 */ /* 0x0001680000100a00 */
[----:B--2---:R-:W2:Y:S01]  /*30ff0*/  LD.E R117, desc[UR4][R76.64+0x8] ;  /* 0x000008044c757980 */ /* 0x004ea2000c101900 */
[----:B------:R-:W-:-:S02]  /*31000*/  R2UR UR8, R74 ;  /* 0x000000004a0872ca */ /* 0x000fc400000e0000 */
[C---:B------:R-:W-:Y:S01]  /*31010*/  R2UR UR9, R75.reuse ;  /* 0x000000004b0972ca */ /* 0x040fe200000e0000 */
[----:B---3--:R-:W5:Y:S01]  /*31020*/  LD.E.64 R80, desc[UR4][R80.64] ;  /* 0x0000000450507980 */ /* 0x008f62000c101b00 */
[----:B------:R-:W-:Y:S02]  /*31030*/  R2UR UR6, R74 ;  /* 0x000000004a0672ca */ /* 0x000fe400000e0000 */
[----:B------:R-:W-:Y:S01]  /*31040*/  R2UR UR7, R75 ;  /* 0x000000004b0772ca */ /* 0x000fe200000e0000 */
[----:B----4-:R-:W-:Y:S01]  /*31050*/  IMAD R89, R89, 0x4800, RZ ;  /* 0x0000480059597824 */ /* 0x010fe200078e02ff */
[----:B------:R-:W-:-:S04]  /*31060*/  UMOV UR4, 0xffffffff ;  /* 0xffffffff00047882 */ /* 0x000fc80000000000 */
[----:B------:R-:W-:-:S03]  /*31070*/  SHF.R.S32.HI R90, RZ, 0x1f, R89 ;  /* 0x0000001fff5a7819 */ /* 0x000fc60000011459 */
[----:B------:R0:W5:Y:S04]  /*31080*/  LD.E R87, desc[UR8][R8.64+0x74] ;  /* 0x0000740808577980 */ /* 0x000168000c101900 */
[----:B------:R0:W5:Y:S01]  /*31090*/  LD.E R88, desc[UR6][R76.64+0x4] ;  /* 0x000004064c587980 */ /* 0x000162000c101900 */
[----:B--2---:R-:W-:-:S04]  /*310a0*/  SHF.R.S32.HI R126, RZ, 0x1f, R117 ;  /* 0x0000001fff7e7819 */ /* 0x004fc80000011475 */
[----:B------:R-:W-:-:S04]  /*310b0*/  LEA.HI R116, R126, R117, RZ, 0x2 ;  /* 0x000000757e747211 */ /* 0x000fc800078f10ff */
[----:B------:R-:W-:-:S05]  /*310c0*/  LOP3.LUT R10, R116, 0x1ffffffc, RZ, 0xc0, !PT ;  /* 0x1ffffffc740a7812 */ /* 0x000fca00078ec0ff */
[----:B------:R-:W-:Y:S01]  /*310d0*/  IMAD.IADD R10, R117, 0x1, -R10 ;  /* 0x00000001750a7824 */ /* 0x000fe200078e0a0a */
[----:B------:R-:W-:-:S03]  /*310e0*/  SHF.R.S32.HI R116, RZ, 0x2, R116 ;  /* 0x00000002ff747819 */ /* 0x000fc60000011474 */
[----:B------:R-:W-:Y:S01]  /*310f0*/  IMAD.SHL.U32 R91, R10, 0x8, RZ ;  /* 0x000000080a5b7824 */ /* 0x000fe200078e00ff */
[----:B0-----:R-:W-:Y:S06]  /*31100*/  BRA.DIV UR4, `(.L_x_5377) ;  /* 0x0000005204507947 */ /* 0x001fec000b800000 */
[----:B------:R0:W1:Y:S04]  /*31110*/  SHFL.IDX PT, R85, R83, RZ, 0x1c1f ;  /* 0x001c1fff53557589 */ /* 0x00006800000e0000 */
[----:B------:R0:W2:Y:S02]  /*31120*/  SHFL.IDX PT, R84, R86, RZ, 0x1c1f ;  /* 0x001c1fff56547589 */ /* 0x0000a400000e0000 */
.L_x_5423:
[----:B------:R-:W-:Y:S02]  /*31130*/  R2UR UR4, R74 ;  /* 0x000000004a0472ca */ /* 0x000fe400000e0000 */
[----:B------:R-:W-:-:S13]  /*31140*/  R2UR UR5, R75 ;  /* 0x000000004b0572ca */ /* 0x000fda00000e0000 */
[----:B------:R-:W3:Y:S01]  /*31150*/  LD.E R9, desc[UR4][R76.64+0xc] ;  /* 0x00000c044c097980 */ /* 0x000ee2000c101900 */
[----:B------:R-:W-:Y:S01]  /*31160*/  BSSY B2, `(.L_x_5378) ;  /* 0x00001e8000027945 */ /* 0x000fe20003800000 */
[----:B---3--:R-:W-:-:S05]  /*31170*/  IMAD R9, R2, -0x60, R9 ;  /* 0xffffffa002097824 */ /* 0x008fca00078e0209 */
[----:B------:R-:W-:-:S04]  /*31180*/  VIMNMX R9, R9, 0x60, PT ;  /* 0x0000006009097848 */ /* 0x000fc80003fe0100 */
[----:B------:R-:W-:-:S13]  /*31190*/  ISETP.GE.AND P1, PT, R116, R9, PT ;  /* 0x000000097400720c */ /* 0x000fda0003f26270 */
[----:B------:R-:W-:Y:S05]  /*311a0*/  @P1 BRA `(.L_x_5379) ;  /* 0x0000001c008c1947 */ /* 0x000fea0003800000 */
[----:B------:R-:W-:Y:S02]  /*311b0*/  R2UR UR4, R74 ;  /* 0x000000004a0472ca */ /* 0x000fe400000e0000 */
[----:B------:R-:W-:-:S13]  /*311c0*/  R2UR UR5, R75 ;  /* 0x000000004b0572ca */ /* 0x000fda00000e0000 */
[----:B-----5:R-:W3:Y:S01]  /*311d0*/  LD.E.U8 R8, desc[UR4][R78.64] ;  /* 0x000000044e087980 */ /* 0x020ee2000c101100 */
[----:B------:R-:W-:Y:S01]  /*311e0*/  BSSY B3, `(.L_x_5380) ;  /* 0x000009f000037945 */ /* 0x000fe20003800000 */
[----:B---3--:R-:W-:-:S04]  /*311f0*/  LOP3.LUT R8, R8, 0x1, RZ, 0xc0, !PT ;  /* 0x0000000108087812 */ /* 0x008fc800078ec0ff */
[----:B------:R-:W-:-:S13]  /*31200*/  ISETP.NE.U32.AND P1, PT, R8, 0x1, PT ;  /* 0x000000010800780c */ /* 0x000fda0003f25070 */
[----:B------:R-:W-:Y:S05]  /*31210*/  @P1 BRA `(.L_x_5381) ;  /* 0x00000008006c1947 */ /* 0x000fea0003800000 */
[----:B------:R-:W-:Y:S01]  /*31220*/  LEA.HI R146, R88, R88, RZ, 0x1 ;  /* 0x0000005858927211 */ /* 0x000fe200078f08ff */
[----:B------:R-:W-:Y:S01]  /*31230*/  IMAD.IADD R9, R87, 0x1, -R88 ;  /* 0x0000000157097824 */ /* 0x000fe200078e0a58 */
[----:B------:R-:W-:Y:S02]  /*31240*/  LEA.HI R13, R126, R117, RZ, 0x5 ;  /* 0x000000757e0d7211 */ /* 0x000fe400078f28ff */
[----:B------:R-:W-:Y:S02]  /*31250*/  SHF.R.S32.HI R146, RZ, 0x1, R146 ;  /* 0x00000001ff927819 */ /* 0x000fe40000011492 */
[----:B------:R-:W-:Y:S01]  /*31260*/  R2UR UR4, R74 ;  /* 0x000000004a0472ca */ /* 0x000fe200000e0000 */
[----:B------:R-:W-:Y:S01]  /*31270*/  IMAD.SHL.U32 R13, R13, 0x10, RZ ;  /* 0x000000100d0d7824 */ /* 0x000fe200078e00ff */
[----:B------:R-:W-:Y:S02]  /*31280*/  ISETP.GE.AND P1, PT, R91, R146, PT ;  /* 0x000000925b00720c */ /* 0x000fe40003f26270 */
[----:B------:R-:W-:-:S02]  /*31290*/  R2UR UR5, R75 ;  /* 0x000000004b0572ca */ /* 0x000fc400000e0000 */
[----:B------:R-:W-:Y:S02]  /*312a0*/  SEL R8, R146, RZ, P1 ;  /* 0x000000ff92087207 */ /* 0x000fe40000800000 */
[----:B------:R-:W-:Y:S02]  /*312b0*/  SEL R11, R88, R9, !P1 ;  /* 0x00000009580b7207 */ /* 0x000fe40004800000 */
[----:B------:R-:W-:Y:S01]  /*312c0*/  LOP3.LUT R13, R13, 0xfffffe00, RZ, 0xc0, !PT ;  /* 0xfffffe000d0d7812 */ /* 0x000fe200078ec0ff */
[----:B------:R-:W-:Y:S01]  /*312d0*/  IMAD.IADD R8, R91, 0x1, R8 ;  /* 0x000000015b087824 */ /* 0x000fe200078e0208 */
[----:B------:R-:W-:Y:S02]  /*312e0*/  SHF.R.S32.HI R12, RZ, 0x1f, R11 ;  /* 0x0000001fff0c7819 */ /* 0x000fe4000001140b */
[----:B------:R-:W-:Y:S02]  /*312f0*/  R2UR UR6, R74 ;  /* 0x000000004a0672ca */ /* 0x000fe400000e0000 */
[----:B------:R-:W-:-:S02]  /*31300*/  SHF.R.S32.HI R9, RZ, 0x1f, R8 ;  /* 0x0000001fff097819 */ /* 0x000fc40000011408 */
[----:B------:R-:W-:Y:S01]  /*31310*/  LEA.HI R11, R12, R11, RZ, 0x4 ;  /* 0x0000000b0c0b7211 */ /* 0x000fe200078f20ff */
[----:B------:R-:W-:Y:S01]  /*31320*/  IMAD.SHL.U32 R12, R116, 0x40, RZ ;  /* 0x00000040740c7824 */ /* 0x000fe200078e00ff */
[CC--:B------:R-:W-:Y:S02]  /*31330*/  LEA.HI R10, R9.reuse, R8.reuse, RZ, 0x3 ;  /* 0x00000008090a7211 */ /* 0x0c0fe400078f18ff */
[----:B------:R-:W-:Y:S02]  /*31340*/  LEA.HI R8, R9, R8, RZ, 0x6 ;  /* 0x0000000809087211 */ /* 0x000fe400078f30ff */
[----:B------:R-:W-:Y:S02]  /*31350*/  SHF.R.S32.HI R136, RZ, 0x3, R10 ;  /* 0x00000003ff887819 */ /* 0x000fe4000001140a */
[----:B------:R-:W-:Y:S02]  /*31360*/  LOP3.LUT R12, R12, 0x1c0, RZ, 0xc0, !PT ;  /* 0x000001c00c0c7812 */ /* 0x000fe400078ec0ff */
[----:B------:R-:W-:-:S02]  /*31370*/  LEA.HI.SX32 R11, R11, R136, 0x1c ;  /* 0x000000880b0b7211 */ /* 0x000fc400078fe2ff */
[----:B------:R-:W-:Y:S02]  /*31380*/  SHF.R.U32.HI R9, RZ, 0x3, R12 ;  /* 0x00000003ff097819 */ /* 0x000fe4000001160c */
[----:B------:R-:W-:Y:S01]  /*31390*/  SHF.R.S32.HI R14, RZ, 0x1f, R11 ;  /* 0x0000001fff0e7819 */ /* 0x000fe2000001140b */
[----:B------:R-:W-:Y:S01]  /*313a0*/  IMAD.SHL.U32 R135, R11, 0x8, RZ ;  /* 0x000000080b877824 */ /* 0x000fe200078e00ff */
[----:B------:R-:W-:Y:S02]  /*313b0*/  SHF.R.S32.HI R8, RZ, 0x6, R8 ;  /* 0x00000006ff087819 */ /* 0x000fe40000011408 */
[----:B------:R-:W-:Y:S02]  /*313c0*/  LEA.HI R14, R14, R11, RZ, 0x3 ;  /* 0x0000000b0e0e7211 */ /* 0x000fe400078f18ff */
[----:B------:R-:W-:Y:S01]  /*313d0*/  LOP3.LUT R10, R12, 0x38, R10, 0xf8, !PT ;  /* 0x000000380c0a7812 */ /* 0x000fe200078ef80a */
[----:B------:R-:W-:Y:S01]  /*313e0*/  IMAD R8, R8, 0x1800, R13 ;  /* 0x0000180008087824 */ /* 0x000fe200078e020d */
[----:B------:R-:W-:-:S02]  /*313f0*/  SHF.R.S32.HI R14, RZ, 0x3, R14 ;  /* 0x00000003ff0e7819 */ /* 0x000fc4000001140e */
[----:B------:R-:W-:Y:S02]  /*31400*/  LOP3.LUT R12, R12, 0x38, R135, 0xf8, !PT ;  /* 0x000000380c0c7812 */ /* 0x000fe400078ef887 */
[-C--:B------:R-:W-:Y:S01]  /*31410*/  LOP3.LUT R11, R10, R9.reuse, RZ, 0x3c, !PT ;  /* 0x000000090a0b7212 */ /* 0x080fe200078e3cff */
[----:B------:R-:W-:Y:S01]  /*31420*/  IMAD R14, R14, 0x1800, R13 ;  /* 0x000018000e0e7824 */ /* 0x000fe200078e020d */
[----:B------:R-:W-:Y:S02]  /*31430*/  LOP3.LUT R9, R12, R9, RZ, 0x3c, !PT ;  /* 0x000000090c097212 */ /* 0x000fe400078e3cff */
[----:B------:R-:W-:Y:S01]  /*31440*/  R2UR UR7, R75 ;  /* 0x000000004b0772ca */ /* 0x000fe200000e0000 */
[----:B------:R-:W-:Y:S02]  /*31450*/  IMAD.IADD R8, R8, 0x1, R11 ;  /* 0x0000000108087824 */ /* 0x000fe400078e020b */
[----:B------:R-:W-:-:S03]  /*31460*/  IMAD.IADD R14, R14, 0x1, R9 ;  /* 0x000000010e0e7824 */ /* 0x000fc600078e0209 */
[C---:B------:R-:W-:Y:S02]  /*31470*/  IADD3 R9, P1, R89.reuse, R8, RZ ;  /* 0x0000000859097210 */ /* 0x040fe40007f3e0ff */
[----:B------:R-:W-:-:S03]  /*31480*/  IADD3 R11, P2, R89, R14, RZ ;  /* 0x0000000e590b7210 */ /* 0x000fc60007f5e0ff */
[--C-:B------:R-:W-:Y:S01]  /*31490*/  IMAD.X R13, RZ, RZ, R90.reuse, P1 ;  /* 0x000000ffff0d7224 */ /* 0x100fe200008e065a */
[-C--:B------:R-:W-:Y:S01]  /*314a0*/  LEA R8, P1, R9, R80.reuse, 0x1 ;  /* 0x0000005009087211 */ /* 0x080fe200078208ff */
[----:B------:R-:W-:Y:S01]  /*314b0*/  IMAD.X R10, RZ, RZ, R90, P2 ;  /* 0x000000ffff0a7224 */ /* 0x000fe200010e065a */
[----:B------:R-:W-:Y:S02]  /*314c0*/  LEA R12, P2, R11, R80, 0x1 ;  /* 0x000000500b0c7211 */ /* 0x000fe400078408ff */
[-C--:B------:R-:W-:Y:S02]  /*314d0*/  LEA.HI.X R9, R9, R81.reuse, R13, 0x1, P1 ;  /* 0x0000005109097211 */ /* 0x080fe400008f0c0d */
[----:B------:R-:W-:Y:S02]  /*314e0*/  ISETP.GE.AND P1, PT, R91, R146, PT ;  /* 0x000000925b00720c */ /* 0x000fe40003f26270 */
[----:B------:R-:W-:Y:S01]  /*314f0*/  LEA.HI.X R13, R11, R81, R10, 0x1, P2 ;  /* 0x000000510b0d7211 */ /* 0x000fe200010f0c0a */
[----:B------:R-:W-:Y:S01]  /*31500*/  BSSY B4, `(.L_x_5382) ;  /* 0x0000063000047945 */ /* 0x000fe20003800000 */
[----:B------:R-:W5:Y:S01]  /*31510*/  LD.E.128 R8, desc[UR4][R8.64] ;  /* 0x0000000408087980 */ /* 0x000f62000c101d00 */
[----:B------:R-:W-:-:S03]  /*31520*/  ISETP.GE.AND P2, PT, R135, R87, PT ;  /* 0x000000578700720c */ /* 0x000fc60003f46270 */
[----:B------:R-:W5:Y:S05]  /*31530*/  LD.E.128 R12, desc[UR6][R12.64] ;  /* 0x000000060c0c7980 */ /* 0x000f6a000c101d00 */
[----:B------:R-:W-:Y:S05]  /*31540*/  @P1 BRA `(.L_x_5383) ;  /* 0x0000000400781947 */ /* 0x000fea0003800000 */
[----:B------:R-:W-:Y:S01]  /*31550*/  SHF.R.U32.HI R150, RZ, 0x10, R41 ;  /* 0x00000010ff967819 */ /* 0x000fe20000011629 */
[----:B-----5:R-:W-:Y:S01]  /*31560*/  IMAD.U32 R151, R13, 0x10000, RZ ;  /* 0x000100000d977824 */ /* 0x020fe200078e00ff */
[--C-:B------:R-:W-:Y:S01]  /*31570*/  SHF.R.U64 R145, R28, 0x10, R29.reuse ;  /* 0x000000101c917819 */ /* 0x100fe2000000121d */
[----:B------:R-:W-:Y:S01]  /*31580*/  IMAD.U32 R152, R15, 0x10000, RZ ;  /* 0x000100000f987824 */ /* 0x000fe200078e00ff */
[----:B------:R-:W-:Y:S01]  /*31590*/  SHF.R.U32.HI R28, RZ, 0x10, R29 ;  /* 0x00000010ff1c7819 */ /* 0x000fe2000001161d */
[----:B------:R-:W-:Y:S01]  /*315a0*/  IMAD.U32 R148, R11, 0x10000, RZ ;  /* 0x000100000b947824 */ /* 0x000fe200078e00ff */
[----:B------:R-:W-:Y:S01]  /*315b0*/  PRMT R141, R141, 0x5410, R150 ;  /* 0x000054108d8d7816 */ /* 0x000fe20000000096 */
[----:B------:R-:W-:Y:S01]  /*315c0*/  IMAD.U32 R147, R10, 0x10000, RZ ;  /* 0x000100000a937824 */ /* 0x000fe200078e00ff */
[----:B------:R-:W-:Y:S02]  /*315d0*/  PRMT R143, R143, 0x5410, R28 ;  /* 0x000054108f8f7816 */ /* 0x000fe4000000001c */
[----:B------:R-:W-:-:S02]  /*315e0*/  SHF.R.U64 R29, R30, 0x10, R31 ;  /* 0x000000101e1d7819 */ /* 0x000fc4000000121f */
[----:B------:R-:W-:Y:S01]  /*315f0*/  PRMT R144, R144, 0x5410, R145 ;  /* 0x0000541090907816 */ /* 0x000fe20000000091 */
[----:B------:R-:W-:Y:S01]  /*31600*/  IMAD.U32 R145, R141, 0x10000, RZ ;  /* 0x000100008d917824 */ /* 0x000fe200078e00ff */
[----:B------:R-:W-:Y:S01]  /*31610*/  SHF.R.U32.HI R30, RZ, 0x10, R31 ;  /* 0x00000010ff1e7819 */ /* 0x000fe2000001161f */
[----:B------:R-:W-:Y:S01]  /*31620*/  IMAD.U32 R28, R143, 0x10000, RZ ;  /* 0x000100008f1c7824 */ /* 0x000fe200078e00ff */
[----:B------:R-:W-:Y:S01]  /*31630*/  SHF.R.U64 R31, R40, 0x10, R41 ;  /* 0x00000010281f7819 */ /* 0x000fe20000001229 */
[----:B------:R-:W-:Y:S01]  /*31640*/  IMAD.U32 R40, R9, 0x10000, RZ ;  /* 0x0001000009287824 */ /* 0x000fe200078e00ff */
[----:B------:R-:W-:Y:S02]  /*31650*/  SHF.R.U32.HI R146, RZ, 0x10, R43 ;  /* 0x00000010ff927819 */ /* 0x000fe4000001162b */
[----:B------:R-:W-:Y:S01]  /*31660*/  PRMT R142, R142, 0x5410, R29 ;  /* 0x000054108e8e7816 */ /* 0x000fe2000000001d */
[CC--:B------:R-:W-:Y:S01]  /*31670*/  FMUL.FTZ R29, R151.reuse, R145.reuse ;  /* 0x00000091971d7220 */ /* 0x0c0fe20000410000 */
[----:B------:R-:W-:Y:S01]  /*31680*/  SHF.R.U64 R41, R42, 0x10, R43 ;  /* 0x000000102a297819 */ /* 0x000fe2000000122b */
[-C--:B------:R-:W-:Y:S01]  /*31690*/  FMUL.FTZ R151, R151, R28.reuse ;  /* 0x0000001c97977220 */ /* 0x080fe20000410000 */
[----:B------:R-:W-:Y:S01]  /*316a0*/  PRMT R140, R140, 0x5410, R31 ;  /* 0x000054108c8c7816 */ /* 0x000fe2000000001f */
[----:B------:R-:W-:Y:S01]  /*316b0*/  FFMA.FTZ R28, R40, R28, -R29 ;  /* 0x0000001c281c7223 */ /* 0x000fe2000001081d */
[----:B------:R-:W-:Y:S01]  /*316c0*/  LOP3.LUT R43, R13, 0xffff0000, RZ, 0xc0, !PT ;  /* 0xffff00000d2b7812 */ /* 0x000fe200078ec0ff */
[----:B------:R-:W-:Y:S01]  /*316d0*/  IMAD.U32 R13, R12, 0x10000, RZ ;  /* 0x000100000c0d7824 */ /* 0x000fe200078e00ff */
[----:B------:R-:W-:Y:S01]  /*316e0*/  LOP3.LUT R31, R141, 0xffff0000, RZ, 0xc0, !PT ;  /* 0xffff00008d1f7812 */ /* 0x000fe200078ec0ff */
[----:B------:R-:W-:Y:S01]  /*316f0*/  IMAD.U32 R150, R140, 0x10000, RZ ;  /* 0x000100008c967824 */ /* 0x000fe200078e00ff */
[----:B------:R-:W-:Y:S01]  /*31700*/  PRMT R139, R139, 0x5410, R146 ;  /* 0x000054108b8b7816 */ /* 0x000fe20000000092 */
[----:B------:R-:W-:Y:S01]  /*31710*/  FFMA.FTZ R40, R40, R145, R151 ;  /* 0x0000009128287223 */ /* 0x000fe20000010097 */
[----:B------:R-:W-:-:S02]  /*31720*/  PRMT R137, R137, 0x5410, R30 ;  /* 0x0000541089897816 */ /* 0x000fc4000000001e */
[----:B------:R-:W-:Y:S01]  /*31730*/  LOP3.LUT R29, R143, 0xffff0000, RZ, 0xc0, !PT ;  /* 0xffff00008f1d7812 */ /* 0x000fe200078ec0ff */
[----:B------:R-:W-:Y:S01]  /*31740*/  FMUL.FTZ R143, R43, R31 ;  /* 0x0000001f2b8f7220 */ /* 0x000fe20000410000 */
[----:B------:R-:W-:Y:S01]  /*31750*/  LOP3.LUT R42, R9, 0xffff0000, RZ, 0xc0, !PT ;  /* 0xffff0000092a7812 */ /* 0x000fe200078ec0ff */
[----:B------:R-:W-:Y:S01]  /*31760*/  IMAD.U32 R141, R139, 0x10000, RZ ;  /* 0x000100008b8d7824 */ /* 0x000fe200078e00ff */
[----:B------:R-:W-:Y:S01]  /*31770*/  PRMT R138, R138, 0x5410, R41 ;  /* 0x000054108a8a7816 */ /* 0x000fe20000000029 */
        /* <DEDUP_REMOVED lines=37> */
[----:B------:R-:W-:Y:S01]  /*319d0*/  FFMA.FTZ R8, R8, R43, R137 ;  /* 0x0000002b08087223 */ /* 0x000fe20000010089 */
[-C--:B------:R-:W-:Y:S01]  /*319e0*/  FMUL.FTZ R10, R10, R9.reuse ;  /* 0x000000090a0a7220 */ /* 0x080fe20000410000 */
        /* <DEDUP_REMOVED lines=16> */
[----:B------:R-:W-:-:S02]  /*31af0*/  IMAD.MOV.U32 R8, RZ, RZ, R41 ;  /* 0x000000ffff087224 */ /* 0x000fc400078e0029 */
[----:B------:R-:W-:Y:S02]  /*31b00*/  IMAD.MOV.U32 R12, RZ, RZ, R30 ;  /* 0x000000ffff0c7224 */ /* 0x000fe400078e001e */
[----:B------:R-:W-:Y:S02]  /*31b10*/  IMAD.MOV.U32 R13, RZ, RZ, R31 ;  /* 0x000000ffff0d7224 */ /* 0x000fe400078e001f */
[----:B------:R-:W-:-:S07]  /*31b20*/  IMAD.MOV.U32 R14, RZ, RZ, R40 ;  /* 0x000000ffff0e7224 */ /* 0x000fce00078e0028 */
.L_x_5383:
[----:B------:R-:W-:Y:S05]  /*31b30*/  BSYNC B4 ;  /* 0x0000000000047941 */ /* 0x000fea0003800000 */
.L_x_5382:
[----:B------:R-:W-:Y:S01]  /*31b40*/  R2UR UR4, R74 ;  /* 0x000000004a0472ca */ /* 0x000fe200000e0000 */
[----:B------:R-:W-:Y:S01]  /*31b50*/  IMAD.SHL.U32 R29, R136, 0x8, RZ ;  /* 0x00000008881d7824 */ /* 0x000fe200078e00ff */
[----:B------:R-:W-:Y:S01]  /*31b60*/  R2UR UR5, R75 ;  /* 0x000000004b0572ca */ /* 0x000fe200000e0000 */
[--C-:B-12---:R-:W-:Y:S01]  /*31b70*/  @!P2 IMAD.WIDE R30, R135, 0x2, R84.reuse ;  /* 0x00000002871ea825 */ /* 0x106fe200078e0254 */
[----:B------:R-:W-:Y:S02]  /*31b80*/  @!P2 R2UR UR6, R74 ;  /* 0x000000004a06a2ca */ /* 0x000fe400000e0000 */
[----:B------:R-:W-:Y:S01]  /*31b90*/  @!P2 R2UR UR7, R75 ;  /* 0x000000004b07a2ca */ /* 0x000fe200000e0000 */
[----:B------:R-:W-:-:S08]  /*31ba0*/  IMAD.WIDE R28, R29, 0x2, R84 ;  /* 0x000000021d1c7825 */ /* 0x000fd000078e0254 */
[----:B-----5:R3:W-:Y:S04]  /*31bb0*/  ST.E.128 desc[UR4][R28.64], R8 ;  /* 0x000000081c007985 */ /* 0x0207e8000c101d04 */
[----:B------:R3:W-:Y:S02]  /*31bc0*/  @!P2 ST.E.128 desc[UR6][R30.64], R12 ;  /* 0x0000000c1e00a985 */ /* 0x0007e4000c101d06 */
.L_x_5381:
[----:B------:R-:W-:Y:S05]  /*31bd0*/  BSYNC B3 ;  /* 0x0000000000037941 */ /* 0x000fea0003800000 */
.L_x_5380:
[----:B------:R-:W-:Y:S02]  /*31be0*/  R2UR UR4, R74 ;  /* 0x000000004a0472ca */ /* 0x000fe400000e0000 */
[----:B------:R-:W-:-:S13]  /*31bf0*/  R2UR UR5, R75 ;  /* 0x000000004b0572ca */ /* 0x000fda00000e0000 */
[----:B---3--:R-:W3:Y:S01]  /*31c00*/  LD.E.U8 R8, desc[UR4][R78.64] ;  /* 0x000000044e087980 */ /* 0x008ee2000c101100 */
[----:B------:R-:W-:Y:S01]  /*31c10*/  BSSY B3, `(.L_x_5384) ;  /* 0x000009b000037945 */ /* 0x000fe20003800000 */
[----:B---3--:R-:W-:-:S13]  /*31c20*/  LOP3.LUT P1, RZ, R8, 0x2, RZ, 0xc0, !PT ;  /* 0x0000000208ff7812 */ /* 0x008fda000782c0ff */
[----:B------:R-:W-:Y:S05]  /*31c30*/  @!P1 BRA `(.L_x_5385) ;  /* 0x0000000800609947 */ /* 0x000fea0003800000 */
[----:B------:R-:W-:Y:S02]  /*31c40*/  R2UR UR4, R74 ;  /* 0x000000004a0472ca */ /* 0x000fe400000e0000 */
[----:B------:R-:W-:-:S13]  /*31c50*/  R2UR UR5, R75 ;  /* 0x000000004b0572ca */ /* 0x000fda00000e0000 */
[----:B------:R-:W3:Y:S01]  /*31c60*/  LD.E R8, desc[UR4][R76.64+0x4] ;  /* 0x000004044c087980 */ /* 0x000ee2000c101900 */
[----:B------:R-:W-:Y:S01]  /*31c70*/  VIADD R30, R91, 0x20 ;  /* 0x000000205b1e7836 */ /* 0x000fe20000000000 */
[----:B------:R-:W-:Y:S01]  /*31c80*/  LEA.HI R13, R126, R117, RZ, 0x5 ;  /* 0x000000757e0d7211 */ /* 0x000fe200078f28ff */
[----:B------:R-:W-:Y:S01]  /*31c90*/  IMAD.IADD R11, R87, 0x1, -R88 ;  /* 0x00000001570b7824 */ /* 0x000fe200078e0a58 */
[----:B------:R-:W-:Y:S02]  /*31ca0*/  R2UR UR6, R74 ;  /* 0x000000004a0672ca */ /* 0x000fe400000e0000 */
[----:B------:R-:W-:Y:S01]  /*31cb0*/  R2UR UR7, R75 ;  /* 0x000000004b0772ca */ /* 0x000fe200000e0000 */
[----:B------:R-:W-:-:S05]  /*31cc0*/  IMAD.SHL.U32 R14, R13, 0x10, RZ ;  /* 0x000000100d0e7824 */ /* 0x000fca00078e00ff */
[----:B------:R-:W-:Y:S01]  /*31cd0*/  LOP3.LUT R15, R14, 0xfffffe00, RZ, 0xc0, !PT ;  /* 0xfffffe000e0f7812 */ /* 0x000fe200078ec0ff */
[----:B------:R-:W-:Y:S01]  /*31ce0*/  BSSY B4, `(.L_x_5386) ;  /* 0x0000084000047945 */ /* 0x000fe20003800000 */
[----:B---3--:R-:W-:-:S04]  /*31cf0*/  LEA.HI R31, R8, R8, RZ, 0x1 ;  /* 0x00000008081f7211 */ /* 0x008fc800078f08ff */
[----:B------:R-:W-:-:S04]  /*31d00*/  SHF.R.S32.HI R31, RZ, 0x1, R31 ;  /* 0x00000001ff1f7819 */ /* 0x000fc8000001141f */
[----:B------:R-:W-:-:S04]  /*31d10*/  ISETP.GE.AND P1, PT, R30, R31, PT ;  /* 0x0000001f1e00720c */ /* 0x000fc80003f26270 */
[----:B------:R-:W-:Y:S02]  /*31d20*/  SEL R9, R31, RZ, P1 ;  /* 0x000000ff1f097207 */ /* 0x000fe40000800000 */
[----:B------:R-:W-:-:S03]  /*31d30*/  SEL R11, R88, R11, !P1 ;  /* 0x0000000b580b7207 */ /* 0x000fc60004800000 */
[----:B------:R-:W-:Y:S01]  /*31d40*/  IMAD.IADD R9, R30, 0x1, R9 ;  /* 0x000000011e097824 */ /* 0x000fe200078e0209 */
[----:B------:R-:W-:-:S04]  /*31d50*/  SHF.R.S32.HI R12, RZ, 0x1f, R11 ;  /* 0x0000001fff0c7819 */ /* 0x000fc8000001140b */
[----:B------:R-:W-:Y:S02]  /*31d60*/  SHF.R.S32.HI R8, RZ, 0x1f, R9 ;  /* 0x0000001fff087819 */ /* 0x000fe40000011409 */
[----:B------:R-:W-:Y:S01]  /*31d70*/  LEA.HI R11, R12, R11, RZ, 0x4 ;  /* 0x0000000b0c0b7211 */ /* 0x000fe200078f20ff */
[----:B------:R-:W-:Y:S01]  /*31d80*/  IMAD.SHL.U32 R12, R116, 0x40, RZ ;  /* 0x00000040740c7824 */ /* 0x000fe200078e00ff */
[CC--:B------:R-:W-:Y:S02]  /*31d90*/  LEA.HI R10, R8.reuse, R9.reuse, RZ, 0x3 ;  /* 0x00000009080a7211 */ /* 0x0c0fe400078f18ff */
[----:B------:R-:W-:Y:S02]  /*31da0*/  LEA.HI R8, R8, R9, RZ, 0x6 ;  /* 0x0000000908087211 */ /* 0x000fe400078f30ff */
[----:B------:R-:W-:Y:S02]  /*31db0*/  SHF.R.S32.HI R28, RZ, 0x3, R10 ;  /* 0x00000003ff1c7819 */ /* 0x000fe4000001140a */
[----:B------:R-:W-:-:S02]  /*31dc0*/  LOP3.LUT R13, R12, 0x1c0, RZ, 0xc0, !PT ;  /* 0x000001c00c0d7812 */ /* 0x000fc400078ec0ff */
[----:B------:R-:W-:Y:S02]  /*31dd0*/  LEA.HI.SX32 R11, R11, R28, 0x1c ;  /* 0x0000001c0b0b7211 */ /* 0x000fe400078fe2ff */
[----:B------:R-:W-:Y:S02]  /*31de0*/  SHF.R.U32.HI R14, RZ, 0x3, R13 ;  /* 0x00000003ff0e7819 */ /* 0x000fe4000001160d */
[----:B------:R-:W-:Y:S01]  /*31df0*/  SHF.R.S32.HI R12, RZ, 0x1f, R11 ;  /* 0x0000001fff0c7819 */ /* 0x000fe2000001140b */
[----:B------:R-:W-:Y:S01]  /*31e00*/  IMAD.SHL.U32 R29, R11, 0x8, RZ ;  /* 0x000000080b1d7824 */ /* 0x000fe200078e00ff */
[----:B------:R-:W-:Y:S02]  /*31e10*/  SHF.R.S32.HI R8, RZ, 0x6, R8 ;  /* 0x00000006ff087819 */ /* 0x000fe40000011408 */
[----:B------:R-:W-:Y:S02]  /*31e20*/  LOP3.LUT R10, R13, 0x38, R10, 0xf8, !PT ;  /* 0x000000380d0a7812 */ /* 0x000fe400078ef80a */
[----:B------:R-:W-:Y:S01]  /*31e30*/  LEA.HI R12, R12, R11, RZ, 0x3 ;  /* 0x0000000b0c0c7211 */ /* 0x000fe200078f18ff */
[----:B------:R-:W-:Y:S01]  /*31e40*/  IMAD R8, R8, 0x1800, R15 ;  /* 0x0000180008087824 */ /* 0x000fe200078e020f */
[----:B------:R-:W-:-:S02]  /*31e50*/  LOP3.LUT R9, R10, R14, RZ, 0x3c, !PT ;  /* 0x0000000e0a097212 */ /* 0x000fc400078e3cff */
[----:B------:R-:W-:Y:S02]  /*31e60*/  SHF.R.S32.HI R12, RZ, 0x3, R12 ;  /* 0x00000003ff0c7819 */ /* 0x000fe4000001140c */
[----:B------:R-:W-:Y:S01]  /*31e70*/  LOP3.LUT R11, R13, 0x38, R29, 0xf8, !PT ;  /* 0x000000380d0b7812 */ /* 0x000fe200078ef81d */
[----:B------:R-:W-:Y:S02]  /*31e80*/  IMAD.IADD R8, R8, 0x1, R9 ;  /* 0x0000000108087824 */ /* 0x000fe400078e0209 */
[----:B------:R-:W-:Y:S01]  /*31e90*/  IMAD R12, R12, 0x1800, R15 ;  /* 0x000018000c0c7824 */ /* 0x000fe200078e020f */
[----:B------:R-:W-:Y:S02]  /*31ea0*/  LOP3.LUT R11, R11, R14, RZ, 0x3c, !PT ;  /* 0x0000000e0b0b7212 */ /* 0x000fe400078e3cff */
[----:B------:R-:W-:-:S03]  /*31eb0*/  IADD3 R9, P1, R89, R8, RZ ;  /* 0x0000000859097210 */ /* 0x000fc60007f3e0ff */
[----:B------:R-:W-:Y:S02]  /*31ec0*/  IMAD.IADD R12, R12, 0x1, R11 ;  /* 0x000000010c0c7824 */ /* 0x000fe400078e020b */
[--C-:B------:R-:W-:Y:S01]  /*31ed0*/  IMAD.X R13, RZ, RZ, R90.reuse, P1 ;  /* 0x000000ffff0d7224 */ /* 0x100fe200008e065a */
[----:B------:R-:W-:Y:S02]  /*31ee0*/  LEA R8, P1, R9, R80, 0x1 ;  /* 0x0000005009087211 */ /* 0x000fe400078208ff */
[----:B------:R-:W-:Y:S02]  /*31ef0*/  IADD3 R11, P2, R89, R12, RZ ;  /* 0x0000000c590b7210 */ /* 0x000fe40007f5e0ff */
[----:B------:R-:W-:Y:S02]  /*31f00*/  LEA.HI.X R9, R9, R81, R13, 0x1, P1 ;  /* 0x0000005109097211 */ /* 0x000fe400008f0c0d */
[----:B------:R-:W-:Y:S01]  /*31f10*/  ISETP.GE.AND P1, PT, R30, R31, PT ;  /* 0x0000001f1e00720c */ /* 0x000fe20003f26270 */
[----:B------:R-:W-:Y:S01]  /*31f20*/  IMAD.X R10, RZ, RZ, R90, P2 ;  /* 0x000000ffff0a7224 */ /* 0x000fe200010e065a */
[----:B------:R-:W-:-:S04]  /*31f30*/  LEA R12, P2, R11, R80, 0x1 ;  /* 0x000000500b0c7211 */ /* 0x000fc800078408ff */
[----:B------:R-:W-:Y:S02]  /*31f40*/  LEA.HI.X R13, R11, R81, R10, 0x1, P2 ;  /* 0x000000510b0d7211 */ /* 0x000fe400010f0c0a */
[----:B------:R-:W5:Y:S01]  /*31f50*/  LD.E.128 R8, desc[UR4][R8.64] ;  /* 0x0000000408087980 */ /* 0x000f62000c101d00 */
[----:B------:R-:W-:-:S03]  /*31f60*/  ISETP.GE.AND P2, PT, R29, R87, PT ;  /* 0x000000571d00720c */ /* 0x000fc60003f46270 */
[----:B------:R-:W5:Y:S01]  /*31f70*/  LD.E.128 R12, desc[UR6][R12.64] ;  /* 0x000000060c0c7980 */ /* 0x000f62000c101d00 */
[----:B------:R-:W-:Y:S09]  /*31f80*/  @P1 BRA `(.L_x_5387) ;  /* 0x0000000400641947 */ /* 0x000ff20003800000 */
[----:B------:R-:W-:Y:S01]  /*31f90*/  SHF.R.U32.HI R41, RZ, 0x10, R37 ;  /* 0x00000010ff297819 */ /* 0x000fe20000011625 */
[----:B-----5:R-:W-:Y:S01]  /*31fa0*/  IMAD.U32 R30, R9, 0x10000, RZ ;  /* 0x00010000091e7824 */ /* 0x020fe200078e00ff */
[----:B------:R-:W-:Y:S02]  /*31fb0*/  SHF.R.U32.HI R137, RZ, 0x10, R25 ;  /* 0x00000010ff897819 */ /* 0x000fe40000011619 */
[----:B------:R-:W-:Y:S02]  /*31fc0*/  PRMT R134, R134, 0x5410, R41 ;  /* 0x0000541086867816 */ /* 0x000fe40000000029 */
[----:B------:R-:W-:Y:S02]  /*31fd0*/  PRMT R130, R130, 0x5410, R137 ;  /* 0x0000541082827816 */ /* 0x000fe40000000089 */
[--C-:B------:R-:W-:Y:S02]  /*31fe0*/  SHF.R.U64 R136, R26, 0x10, R27.reuse ;  /* 0x000000101a887819 */ /* 0x100fe4000000121b */
[----:B------:R-:W-:-:S02]  /*31ff0*/  SHF.R.U32.HI R135, RZ, 0x10, R27 ;  /* 0x00000010ff877819 */ /* 0x000fc4000001161b */
[--C-:B------:R-:W-:Y:S02]  /*32000*/  SHF.R.U64 R40, R38, 0x10, R39.reuse ;  /* 0x0000001026287819 */ /* 0x100fe40000001227 */
[----:B------:R-:W-:Y:S01]  /*32010*/  SHF.R.U32.HI R43, RZ, 0x10, R39 ;  /* 0x00000010ff2b7819 */ /* 0x000fe20000011627 */
[----:B------:R-:W-:Y:S01]  /*32020*/  IMAD.U32 R39, R15, 0x10000, RZ ;  /* 0x000100000f277824 */ /* 0x000fe200078e00ff */
[----:B------:R-:W-:Y:S01]  /*32030*/  SHF.R.U64 R42, R36, 0x10, R37 ;  /* 0x00000010242a7819 */ /* 0x000fe20000001225 */
[----:B------:R-:W-:Y:S01]  /*32040*/  IMAD.U32 R37, R13, 0x10000, RZ ;  /* 0x000100000d257824 */ /* 0x000fe200078e00ff */
[----:B------:R-:W-:Y:S01]  /*32050*/  LOP3.LUT R27, R15, 0xffff0000, RZ, 0xc0, !PT ;  /* 0xffff00000f1b7812 */ /* 0x000fe200078ec0ff */
[----:B------:R-:W-:Y:S01]  /*32060*/  IMAD.U32 R15, R134, 0x10000, RZ ;  /* 0x00010000860f7824 */ /* 0x000fe200078e00ff */
[----:B------:R-:W-:Y:S01]  /*32070*/  LOP3.LUT R38, R13, 0xffff0000, RZ, 0xc0, !PT ;  /* 0xffff00000d267812 */ /* 0x000fe200078ec0ff */
[----:B------:R-:W-:Y:S01]  /*32080*/  IMAD.U32 R13, R130, 0x10000, RZ ;  /* 0x00010000820d7824 */ /* 0x000fe200078e00ff */
[----:B------:R-:W-:Y:S01]  /*32090*/  PRMT R132, R132, 0x5410, R43 ;  /* 0x0000541084847816 */ /* 0x000fe2000000002b */
[C---:B------:R-:W-:Y:S01]  /*320a0*/  FMUL.FTZ R41, R37.reuse, R15 ;  /* 0x0000000f25297220 */ /* 0x040fe20000410000 */
[----:B------:R-:W-:Y:S01]  /*320b0*/  PRMT R128, R128, 0x5410, R135 ;  /* 0x0000541080807816 */ /* 0x000fe20000000087 */
[----:B------:R-:W-:Y:S01]  /*320c0*/  FMUL.FTZ R37, R37, R13 ;  /* 0x0000000d25257220 */ /* 0x000fe20000410000 */
[----:B------:R-:W-:Y:S01]  /*320d0*/  PRMT R131, R131, 0x5410, R40 ;  /* 0x0000541083837816 */ /* 0x000fe20000000028 */
[----:B------:R-:W-:Y:S01]  /*320e0*/  IMAD.U32 R40, R132, 0x10000, RZ ;  /* 0x0001000084287824 */ /* 0x000fe200078e00ff */
[----:B------:R-:W-:Y:S01]  /*320f0*/  LOP3.LUT R134, R134, 0xffff0000, RZ, 0xc0, !PT ;  /* 0xffff000086867812 */ /* 0x000fe200078ec0ff */
[----:B------:R-:W-:Y:S01]  /*32100*/  FFMA.FTZ R15, R30, R15, R37 ;  /* 0x0000000f1e0f7223 */ /* 0x000fe20000010025 */
[----:B------:R-:W-:Y:S01]  /*32110*/  LOP3.LUT R130, R130, 0xffff0000, RZ, 0xc0, !PT ;  /* 0xffff000082827812 */ /* 0x000fe200078ec0ff */
[----:B------:R-:W-:Y:S01]  /*32120*/  IMAD.U32 R37, R128, 0x10000, RZ ;  /* 0x0001000080257824 */ /* 0x000fe200078e00ff */
[----:B------:R-:W-:Y:S01]  /*32130*/  SHF.R.U64 R138, R24, 0x10, R25 ;  /* 0x00000010188a7819 */ /* 0x000fe20000001219 */
[----:B------:R-:W-:Y:S01]  /*32140*/  FFMA.FTZ R13, R30, R13, -R41 ;  /* 0x0000000d1e0d7223 */ /* 0x000fe20000010829 */
[----:B------:R-:W-:Y:S01]  /*32150*/  PRMT R133, R133, 0x5410, R42 ;  /* 0x0000541085857816 */ /* 0x000fe2000000002a */
[----:B------:R-:W-:Y:S01]  /*32160*/  FMUL.FTZ R41, R39, R40 ;  /* 0x0000002827297220 */ /* 0x000fe20000410000 */
[----:B------:R-:W-:Y:S01]  /*32170*/  LOP3.LUT R31, R9, 0xffff0000, RZ, 0xc0, !PT ;  /* 0xffff0000091f7812 */ /* 0x000fe200078ec0ff */
[----:B------:R-:W-:-:S02]  /*32180*/  IMAD.U32 R36, R11, 0x10000, RZ ;  /* 0x000100000b247824 */ /* 0x000fc400078e00ff */
[C---:B------:R-:W-:Y:S01]  /*32190*/  FMUL.FTZ R42, R38.reuse, R134 ;  /* 0x00000086262a7220 */ /* 0x040fe20000410000 */
[-C--:B------:R-:W-:Y:S01]  /*321a0*/  FMUL.FTZ R39, R39, R37.reuse ;  /* 0x0000002527277220 */ /* 0x080fe20000410000 */
[----:B------:R-:W-:Y:S01]  /*321b0*/  PRMT R129, R129, 0x5410, R138 ;  /* 0x0000541081817816 */ /* 0x000fe2000000008a */
[----:B------:R-:W-:Y:S01]  /*321c0*/  FMUL.FTZ R38, R38, R130 ;  /* 0x0000008226267220 */ /* 0x000fe20000410000 */
[----:B------:R-:W-:Y:S01]  /*321d0*/  LOP3.LUT R132, R132, 0xffff0000, RZ, 0xc0, !PT ;  /* 0xffff000084847812 */ /* 0x000fe200078ec0ff */
[----:B------:R-:W-:Y:S01]  /*321e0*/  FFMA.FTZ R41, R36, R37, -R41 ;  /* 0x0000002524297223 */ /* 0x000fe20000010829 */
[----:B------:R-:W-:Y:S01]  /*321f0*/  LOP3.LUT R128, R128, 0xffff0000, RZ, 0xc0, !PT ;  /* 0xffff000080807812 */ /* 0x000fe200078ec0ff */
[----:B------:R-:W-:Y:S01]  /*32200*/  FFMA.FTZ R39, R36, R40, R39 ;  /* 0x0000002824277223 */ /* 0x000fe20000010027 */
[----:B------:R-:W-:Y:S02]  /*32210*/  IMAD.U32 R25, R12, 0x10000, RZ ;  /* 0x000100000c197824 */ /* 0x000fe400078e00ff */
[C---:B------:R-:W-:Y:S01]  /*32220*/  FFMA.FTZ R30, R31.reuse, R130, -R42 ;  /* 0x000000821f1e7223 */ /* 0x040fe2000001082a */
[----:B------:R-:W-:Y:S01]  /*32230*/  FFMA.FTZ R38, R31, R134, R38 ;  /* 0x000000861f267223 */ /* 0x000fe20000010026 */
[----:B------:R-:W-:Y:S01]  /*32240*/  IMAD.U32 R36, R133, 0x10000, RZ ;  /* 0x0001000085247824 */ /* 0x000fe200078e00ff */
[----:B------:R-:W-:Y:S01]  /*32250*/  LOP3.LUT R26, R11, 0xffff0000, RZ, 0xc0, !PT ;  /* 0xffff00000b1a7812 */ /* 0x000fe200078ec0ff */
[----:B------:R-:W-:-:S02]  /*32260*/  IMAD.U32 R31, R129, 0x10000, RZ ;  /* 0x00010000811f7824 */ /* 0x000fc400078e00ff */
[C---:B------:R-:W-:Y:S01]  /*32270*/  FMUL.FTZ R37, R27.reuse, R132 ;  /* 0x000000841b257220 */ /* 0x040fe20000410000 */
[----:B------:R-:W-:Y:S01]  /*32280*/  FMUL.FTZ R43, R27, R128 ;  /* 0x000000801b2b7220 */ /* 0x000fe20000410000 */
[----:B------:R-:W-:Y:S01]  /*32290*/  LOP3.LUT R12, R12, 0xffff0000, RZ, 0xc0, !PT ;  /* 0xffff00000c0c7812 */ /* 0x000fe200078ec0ff */
[----:B------:R-:W-:Y:S01]  /*322a0*/  FMUL.FTZ R27, R25, R36 ;  /* 0x00000024191b7220 */ /* 0x000fe20000410000 */
[----:B------:R-:W-:Y:S01]  /*322b0*/  LOP3.LUT R133, R133, 0xffff0000, RZ, 0xc0, !PT ;  /* 0xffff000085857812 */ /* 0x000fe200078ec0ff */
[----:B------:R-:W-:Y:S01]  /*322c0*/  IMAD.U32 R24, R8, 0x10000, RZ ;  /* 0x0001000008187824 */ /* 0x000fe200078e00ff */
[----:B------:R-:W-:Y:S01]  /*322d0*/  LOP3.LUT R129, R129, 0xffff0000, RZ, 0xc0, !PT ;  /* 0xffff000081817812 */ /* 0x000fe200078ec0ff */
[----:B------:R-:W-:Y:S01]  /*322e0*/  FMUL.FTZ R25, R25, R31 ;  /* 0x0000001f19197220 */ /* 0x000fe20000410000 */
[----:B------:R-:W-:Y:S01]  /*322f0*/  PRMT R127, R127, 0x5410, R136 ;  /* 0x000054107f7f7816 */ /* 0x000fe20000000088 */
[----:B------:R-:W-:Y:S01]  /*32300*/  FFMA.FTZ R128, R26, R128, -R37 ;  /* 0x000000801a807223 */ /* 0x000fe20000010825 */
[----:B------:R-:W-:Y:S01]  /*32310*/  LOP3.LUT R8, R8, 0xffff0000, RZ, 0xc0, !PT ;  /* 0xffff000008087812 */ /* 0x000fe200078ec0ff */
[C---:B------:R-:W-:Y:S01]  /*32320*/  IMAD.U32 R9, R10.reuse, 0x10000, RZ ;  /* 0x000100000a097824 */ /* 0x040fe200078e00ff */
[----:B------:R-:W-:Y:S01]  /*32330*/  LOP3.LUT R11, R10, 0xffff0000, RZ, 0xc0, !PT ;  /* 0xffff00000a0b7812 */ /* 0x000fe200078ec0ff */
[----:B------:R-:W-:Y:S01]  /*32340*/  FMUL.FTZ R37, R12, R133 ;  /* 0x000000850c257220 */ /* 0x000fe20000410000 */
[C---:B------:R-:W-:Y:S01]  /*32350*/  FFMA.FTZ R27, R24.reuse, R31, -R27 ;  /* 0x0000001f181b7223 */ /* 0x040fe2000001081b */
[----:B------:R-:W-:Y:S01]  /*32360*/  FFMA.FTZ R25, R24, R36, R25 ;  /* 0x0000002418197223 */ /* 0x000fe20000010019 */
[----:B------:R-:W-:-:S02]  /*32370*/  IMAD.U32 R10, R14, 0x10000, RZ ;  /* 0x000100000e0a7824 */ /* 0x000fc400078e00ff */
[-C--:B------:R-:W-:Y:S01]  /*32380*/  FMUL.FTZ R31, R12, R129.reuse ;  /* 0x000000810c1f7220 */ /* 0x080fe20000410000 */
[----:B------:R-:W-:Y:S01]  /*32390*/  IMAD.U32 R24, R131, 0x10000, RZ ;  /* 0x0001000083187824 */ /* 0x000fe200078e00ff */
        /* <DEDUP_REMOVED lines=18> */
[----:B------:R-:W-:Y:S01]  /*324c0*/  F2FP.BF16.F32.PACK_AB R12, R8, R25 ;  /* 0x00000019080c723e */ /* 0x000fe200000010ff */
[----:B------:R-:W-:Y:S01]  /*324d0*/  IMAD.MOV.U32 R8, RZ, RZ, R26 ;  /* 0x000000ffff087224 */ /* 0x000fe200078e001a */
[----:B------:R-:W-:Y:S02]  /*324e0*/  F2FP.BF16.F32.PACK_AB R11, R128, R41 ;  /* 0x00000029800b723e */ /* 0x000fe400000010ff */
[----:B------:R-:W-:Y:S02]  /*324f0*/  F2FP.BF16.F32.PACK_AB R15, R132, R39 ;  /* 0x00000027840f723e */ /* 0x000fe400000010ff */
[----:B------:R-:W-:-:S02]  /*32500*/  F2FP.BF16.F32.PACK_AB R10, R127, R36 ;  /* 0x000000247f0a723e */ /* 0x000fc400000010ff */
[----:B------:R-:W-:-:S07]  /*32510*/  F2FP.BF16.F32.PACK_AB R14, R14, R31 ;  /* 0x0000001f0e0e723e */ /* 0x000fce00000010ff */
.L_x_5387:
[----:B------:R-:W-:Y:S05]  /*32520*/  BSYNC B4 ;  /* 0x0000000000047941 */ /* 0x000fea0003800000 */
.L_x_5386:
        /* <DEDUP_REMOVED lines=9> */
.L_x_5385:
[----:B------:R-:W-:Y:S05]  /*325c0*/  BSYNC B3 ;  /* 0x0000000000037941 */ /* 0x000fea0003800000 */
.L_x_5384:
[----:B------:R-:W-:Y:S02]  /*325d0*/  R2UR UR4, R74 ;  /* 0x000000004a0472ca */ /* 0x000fe400000e0000 */
[----:B------:R-:W-:-:S13]  /*325e0*/  R2UR UR5, R75 ;  /* 0x000000004b0572ca */ /* 0x000fda00000e0000 */
[----:B---3--:R-:W3:Y:S02]  /*325f0*/  LD.E.U8 R8, desc[UR4][R78.64] ;  /* 0x000000044e087980 */ /* 0x008ee4000c101100 */
        /* <DEDUP_REMOVED lines=55> */
[--C-:B------:R-:W-:Y:S01]  /*32970*/  SHF.R.U64 R30, R32, 0x10, R33.reuse ;  /* 0x00000010201e7819 */ /* 0x100fe20000001221 */
        /* <DEDUP_REMOVED lines=8> */
[--C-:B------:R-:W-:Y:S01]  /*32a00*/  SHF.R.U64 R36, R6, 0x10, R7.reuse ;  /* 0x0000001006247819 */ /* 0x100fe20000001207 */
[----:B------:R-:W-:Y:S01]  /*32a10*/  IMAD.U32 R6, R8, 0x10000, RZ ;  /* 0x0001000008067824 */ /* 0x000fe200078e00ff */
[----:B------:R-:W-:Y:S01]  /*32a20*/  PRMT R119, R119, 0x5410, R30 ;  /* 0x0000541077777816 */ /* 0x000fe2000000001e */
[----:B------:R-:W-:Y:S01]  /*32a30*/  IMAD.U32 R30, R122, 0x10000, RZ ;  /* 0x000100007a1e7824 */ /* 0x000fe200078e00ff */
[----:B------:R-:W-:Y:S01]  /*32a40*/  SHF.R.U32.HI R31, RZ, 0x10, R7 ;  /* 0x00000010ff1f7819 */ /* 0x000fe20000011607 */
[----:B------:R-:W-:Y:S01]  /*32a50*/  IMAD.U32 R7, R9, 0x10000, RZ ;  /* 0x0001000009077824 */ /* 0x000fe200078e00ff */
[----:B------:R-:W-:-:S02]  /*32a60*/  SHF.R.U32.HI R35, RZ, 0x10, R35 ;  /* 0x00000010ff237819 */ /* 0x000fc40000011623 */
[----:B------:R-:W-:Y:S01]  /*32a70*/  PRMT R121, R121, 0x5410, R34 ;  /* 0x0000541079797816 */ /* 0x000fe20000000022 */
[----:B------:R-:W-:Y:S01]  /*32a80*/  FMUL.FTZ R34, R27, R32 ;  /* 0x000000201b227220 */ /* 0x000fe20000410000 */
[----:B------:R-:W-:Y:S01]  /*32a90*/  LOP3.LUT R28, R13, 0xffff0000, RZ, 0xc0, !PT ;  /* 0xffff00000d1c7812 */ /* 0x000fe200078ec0ff */
[----:B------:R-:W-:Y:S01]  /*32aa0*/  IMAD.U32 R13, R12, 0x10000, RZ ;  /* 0x000100000c0d7824 */ /* 0x000fe200078e00ff */
[----:B------:R-:W-:Y:S01]  /*32ab0*/  PRMT R125, R125, 0x5410, R36 ;  /* 0x000054107d7d7816 */ /* 0x000fe20000000024 */
[-C--:B------:R-:W-:Y:S01]  /*32ac0*/  FMUL.FTZ R36, R27, R30.reuse ;  /* 0x0000001e1b247220 */ /* 0x080fe20000410000 */
[----:B------:R-:W-:Y:S01]  /*32ad0*/  LOP3.LUT R118, R118, 0xffff0000, RZ, 0xc0, !PT ;  /* 0xffff000076767812 */ /* 0x000fe200078ec0ff */
[C---:B------:R-:W-:Y:S01]  /*32ae0*/  FFMA.FTZ R34, R7.reuse, R30, -R34 ;  /* 0x0000001e07227223 */ /* 0x040fe20000010822 */
[----:B------:R-:W-:Y:S01]  /*32af0*/  PRMT R124, R124, 0x5410, R31 ;  /* 0x000054107c7c7816 */ /* 0x000fe2000000001f */
[----:B------:R-:W-:Y:S01]  /*32b00*/  FFMA.FTZ R36, R7, R32, R36 ;  /* 0x0000002007247223 */ /* 0x000fe20000010024 */
[----:B------:R-:W-:Y:S01]  /*32b10*/  PRMT R120, R120, 0x5410, R35 ;  /* 0x0000541078787816 */ /* 0x000fe20000000023 */
[----:B------:R-:W-:Y:S01]  /*32b20*/  FMUL.FTZ R30, R28, R118 ;  /* 0x000000761c1e7220 */ /* 0x000fe20000410000 */
[----:B------:R-:W-:Y:S01]  /*32b30*/  LOP3.LUT R9, R9, 0xffff0000, RZ, 0xc0, !PT ;  /* 0xffff000009097812 */ /* 0x000fe200078ec0ff */
[----:B------:R-:W-:Y:S01]  /*32b40*/  IMAD.U32 R7, R124, 0x10000, RZ ;  /* 0x000100007c077824 */ /* 0x000fe200078e00ff */
[----:B------:R-:W-:Y:S01]  /*32b50*/  LOP3.LUT R122, R122, 0xffff0000, RZ, 0xc0, !PT ;  /* 0xffff00007a7a7812 */ /* 0x000fe200078ec0ff */
[----:B------:R-:W-:Y:S01]  /*32b60*/  IMAD.U32 R27, R120, 0x10000, RZ ;  /* 0x00010000781b7824 */ /* 0x000fe200078e00ff */
[----:B------:R-:W-:Y:S01]  /*32b70*/  SHF.R.U64 R38, R4, 0x10, R5 ;  /* 0x0000001004267819 */ /* 0x000fe20000001205 */
[----:B------:R-:W-:Y:S01]  /*32b80*/  IMAD.U32 R5, R14, 0x10000, RZ ;  /* 0x000100000e057824 */ /* 0x000fe200078e00ff */
[----:B------:R-:W-:Y:S01]  /*32b90*/  LOP3.LUT R26, R12, 0xffff0000, RZ, 0xc0, !PT ;  /* 0xffff00000c1a7812 */ /* 0x000fe200078ec0ff */
[-C--:B------:R-:W-:Y:S01]  /*32ba0*/  FFMA.FTZ R31, R9, R122.reuse, -R30 ;  /* 0x0000007a091f7223 */ /* 0x080fe2000001081e */
[----:B------:R-:W-:Y:S01]  /*32bb0*/  IMAD.U32 R12, R11, 0x10000, RZ ;  /* 0x000100000b0c7824 */ /* 0x000fe200078e00ff */
[----:B------:R-:W-:Y:S01]  /*32bc0*/  LOP3.LUT R15, R15, 0xffff0000, RZ, 0xc0, !PT ;  /* 0xffff00000f0f7812 */ /* 0x000fe200078ec0ff */
[C---:B------:R-:W-:Y:S01]  /*32bd0*/  FMUL.FTZ R33, R29.reuse, R27 ;  /* 0x0000001b1d217220 */ /* 0x040fe20000410000 */
[----:B------:R-:W-:Y:S01]  /*32be0*/  LOP3.LUT R120, R120, 0xffff0000, RZ, 0xc0, !PT ;  /* 0xffff000078787812 */ /* 0x000fe200078ec0ff */
[-C--:B------:R-:W-:Y:S01]  /*32bf0*/  FMUL.FTZ R30, R29, R7.reuse ;  /* 0x000000071d1e7220 */ /* 0x080fe20000410000 */
[----:B------:R-:W-:Y:S01]  /*32c00*/  PRMT R123, R123, 0x5410, R38 ;  /* 0x000054107b7b7816 */ /* 0x000fe20000000026 */
[----:B------:R-:W-:Y:S01]  /*32c10*/  FMUL.FTZ R28, R28, R122 ;  /* 0x0000007a1c1c7220 */ /* 0x000fe20000410000 */
[----:B------:R-:W-:Y:S01]  /*32c20*/  LOP3.LUT R124, R124, 0xffff0000, RZ, 0xc0, !PT ;  /* 0xffff00007c7c7812 */ /* 0x000fe200078ec0ff */
[C---:B------:R-:W-:Y:S01]  /*32c30*/  FFMA.FTZ R33, R12.reuse, R7, -R33 ;  /* 0x000000070c217223 */ /* 0x040fe20000010821 */
[----:B------:R-:W-:Y:S01]  /*32c40*/  LOP3.LUT R11, R11, 0xffff0000, RZ, 0xc0, !PT ;  /* 0xffff00000b0b7812 */ /* 0x000fe200078ec0ff */
[----:B------:R-:W-:Y:S01]  /*32c50*/  FFMA.FTZ R30, R12, R27, R30 ;  /* 0x0000001b0c1e7223 */ /* 0x000fe2000001001e */
[----:B------:R-:W-:Y:S01]  /*32c60*/  FFMA.FTZ R29, R9, R118, R28 ;  /* 0x00000076091d7223 */ /* 0x000fe2000001001c */
[----:B------:R-:W-:Y:S01]  /*32c70*/  FMUL.FTZ R12, R15, R120 ;  /* 0x000000780f0c7220 */ /* 0x000fe20000410000 */
[----:B------:R-:W-:-:S02]  /*32c80*/  IMAD.U32 R7, R123, 0x10000, RZ ;  /* 0x000100007b077824 */ /* 0x000fc400078e00ff */
[-C--:B------:R-:W-:Y:S01]  /*32c90*/  FMUL.FTZ R28, R15, R124.reuse ;  /* 0x0000007c0f1c7220 */ /* 0x080fe20000410000 */
[----:B------:R-:W-:Y:S02]  /*32ca0*/  IMAD.U32 R9, R119, 0x10000, RZ ;  /* 0x0001000077097824 */ /* 0x000fe400078e00ff */
[----:B------:R-:W-:Y:S01]  /*32cb0*/  FFMA.FTZ R124, R11, R124, -R12 ;  /* 0x0000007c0b7c7223 */ /* 0x000fe2000001080c */
[----:B------:R-:W-:Y:S01]  /*32cc0*/  LOP3.LUT R119, R119, 0xffff0000, RZ, 0xc0, !PT ;  /* 0xffff000077777812 */ /* 0x000fe200078ec0ff */
[----:B------:R-:W-:Y:S01]  /*32cd0*/  FMUL.FTZ R12, R13, R7 ;  /* 0x000000070d0c7220 */ /* 0x000fe20000410000 */
[----:B------:R-:W-:Y:S01]  /*32ce0*/  LOP3.LUT R123, R123, 0xffff0000, RZ, 0xc0, !PT ;  /* 0xffff00007b7b7812 */ /* 0x000fe200078ec0ff */
[-C--:B------:R-:W-:Y:S01]  /*32cf0*/  FMUL.FTZ R15, R13, R9.reuse ;  /* 0x000000090d0f7220 */ /* 0x080fe20000410000 */
[----:B------:R-:W-:Y:S01]  /*32d00*/  LOP3.LUT R8, R8, 0xffff0000, RZ, 0xc0, !PT ;  /* 0xffff000008087812 */ /* 0x000fe200078ec0ff */
[----:B------:R-:W-:Y:S01]  /*32d10*/  FFMA.FTZ R13, R11, R120, R28 ;  /* 0x000000780b0d7223 */ /* 0x000fe2000001001c */
[C---:B------:R-:W-:Y:S01]  /*32d20*/  FFMA.FTZ R12, R6.reuse, R9, R12 ;  /* 0x00000009060c7223 */ /* 0x040fe2000001000c */
[----:B------:R-:W-:Y:S01]  /*32d30*/  FFMA.FTZ R15, R6, R7, -R15 ;  /* 0x00000007060f7223 */ /* 0x000fe2000001080f */
[C---:B------:R-:W-:Y:S01]  /*32d40*/  FMUL.FTZ R11, R26.reuse, R119 ;  /* 0x000000771a0b7220 */ /* 0x040fe20000410000 */
        /* <DEDUP_REMOVED lines=8> */
[----:B------:R-:W-:Y:S01]  /*32dd0*/  FFMA.FTZ R9, R8, R119, R9 ;  /* 0x0000007708097223 */ /* 0x000fe20000010009 */
[----:B------:R-:W-:Y:S01]  /*32de0*/  LOP3.LUT R10, R10, 0xffff0000, RZ, 0xc0, !PT ;  /* 0xffff00000a0a7812 */ /* 0x000fe200078ec0ff */
        /* <DEDUP_REMOVED lines=21> */
.L_x_5389:
[----:B------:R-:W-:Y:S05]  /*32f40*/  BSYNC B3 ;  /* 0x0000000000037941 */ /* 0x000fea0003800000 */
.L_x_5388:
[----:B------:R-:W-:Y:S01]  /*32f50*/  R2UR UR4, R74 ;  /* 0x000000004a0472ca */ /* 0x000fe200000e0000 */
[----:B------:R-:W-:Y:S01]  /*32f60*/  IMAD.SHL.U32 R5, R24, 0x8, RZ ;  /* 0x0000000818057824 */ /* 0x000fe200078e00ff */
[----:B------:R-:W-:Y:S02]  /*32f70*/  R2UR UR5, R75 ;  /* 0x000000004b0572ca */ /* 0x000fe400000e0000 */
[----:B------:R-:W-:Y:S01]  /*32f80*/  @!P2 R2UR UR6, R74 ;  /* 0x000000004a06a2ca */ /* 0x000fe200000e0000 */
[----:B-12---:R-:W-:Y:S01]  /*32f90*/  IMAD.WIDE R4, R5, 0x2, R84 ;  /* 0x0000000205047825 */ /* 0x006fe200078e0254 */
[----:B------:R-:W-:-:S03]  /*32fa0*/  @!P2 R2UR UR7, R75 ;  /* 0x000000004b07a2ca */ /* 0x000fc600000e0000 */
[----:B------:R-:W-:-:S06]  /*32fb0*/  @!P2 IMAD.WIDE R84, R25, 0x2, R84 ;  /* 0x000000021954a825 */ /* 0x000fcc00078e0254 */
[----:B-----5:R3:W-:Y:S04]  /*32fc0*/  ST.E.128 desc[UR4][R4.64], R8 ;  /* 0x0000000804007985 */ /* 0x0207e8000c101d04 */
[----:B------:R3:W-:Y:S02]  /*32fd0*/  @!P2 ST.E.128 desc[UR6][R84.64], R12 ;  /* 0x0000000c5400a985 */ /* 0x0007e4000c101d06 */
.L_x_5379:
[----:B------:R-:W-:Y:S05]  /*32fe0*/  BSYNC B2 ;  /* 0x0000000000027941 */ /* 0x000fea0003800000 */
.L_x_5378:
[----:B------:R-:W-:-:S03]  /*32ff0*/  UMOV UR4, 0xffffffff ;  /* 0xffffffff00047882 */ /* 0x000fc60000000000 */
[----:B------:R-:W-:Y:S05]  /*33000*/  BRA.DIV UR4, `(.L_x_5390) ;  /* 0x0000003204dc7947 */ /* 0x000fea000b800000 */
[----:B0-----:R-:W0:Y:S04]  /*33010*/  SHFL.IDX PT, R83, R83, 0x1, 0x1c1f ;  /* 0x003c1f0053537f89 */ /* 0x001e2800000e0000 */
[----:B---3--:R3:W4:Y:S02]  /*33020*/  SHFL.IDX PT, R14, R86, 0x1, 0x1c1f ;  /* 0x003c1f00560e7f89 */ /* 0x00872400000e0000 */
.L_x_5427:
[----:B------:R-:W-:Y:S02]  /*33030*/  R2UR UR4, R74 ;  /* 0x000000004a0472ca */ /* 0x000fe400000e0000 */
[----:B------:R-:W-:-:S13]  /*33040*/  R2UR UR5, R75 ;  /* 0x000000004b0572ca */ /* 0x000fda00000e0000 */
[----:B------:R-:W2:Y:S01]  /*33050*/  LD.E R5, desc[UR4][R76.64+0xc] ;  /* 0x00000c044c057980 */ /* 0x000ea2000c101900 */
[----:B------:R-:W-:Y:S02]  /*33060*/  VIADD R116, R116, 0x40 ;  /* 0x0000004074747836 */ /* 0x000fe40000000000 */
[----:B----4-:R-:W-:Y:S02]  /*33070*/  IMAD.MOV.U32 R12, RZ, RZ, R14 ;  /* 0x000000ffff0c7224 */ /* 0x010fe400078e000e */
[----:B0-----:R-:W-:Y:S02]  /*33080*/  IMAD.MOV.U32 R13, RZ, RZ, R83 ;  /* 0x000000ffff0d7224 */ /* 0x001fe400078e0053 */
[----:B--2---:R-:W-:-:S05]  /*33090*/  IMAD R5, R2, -0x60, R5 ;  /* 0xffffffa002057824 */ /* 0x004fca00078e0205 */
[----:B------:R-:W-:-:S04]  /*330a0*/  VIMNMX R5, R5, 0x60, PT ;  /* 0x0000006005057848 */ /* 0x000fc80003fe0100 */
[----:B------:R-:W-:-:S13]  /*330b0*/  ISETP.GE.AND P1, PT, R116, R5, PT ;  /* 0x000000057400720c */ /* 0x000fda0003f26270 */
[----:B------:R-:W-:Y:S05]  /*330c0*/  @P1 BRA `(.L_x_5346) ;  /* 0x0000002c00441947 */ /* 0x000fea0003800000 */
[----:B------:R-:W-:Y:S02]  /*330d0*/  R2UR UR4, R74 ;  /* 0x000000004a0472ca */ /* 0x000fe400000e0000 */
[----:B------:R-:W-:-:S13]  /*330e0*/  R2UR UR5, R75 ;  /* 0x000000004b0572ca */ /* 0x000fda00000e0000 */
[----:B-----5:R-:W2:Y:S01]  /*330f0*/  LD.E.U8 R4, desc[UR4][R78.64] ;  /* 0x000000044e047980 */ /* 0x020ea2000c101100 */
[----:B------:R-:W-:Y:S01]  /*33100*/  BSSY B2, `(.L_x_5391) ;  /* 0x000009f000027945 */ /* 0x000fe20003800000 */
[----:B--2---:R-:W-:-:S04]  /*33110*/  LOP3.LUT R4, R4, 0x1, RZ, 0xc0, !PT ;  /* 0x0000000104047812 */ /* 0x004fc800078ec0ff */
[----:B------:R-:W-:-:S13]  /*33120*/  ISETP.NE.U32.AND P1, PT, R4, 0x1, PT ;  /* 0x000000010400780c */ /* 0x000fda0003f25070 */
[----:B------:R-:W-:Y:S05]  /*33130*/  @P1 BRA `(.L_x_5392) ;  /* 0x00000008006c1947 */ /* 0x000fea0003800000 */
[----:B------:R-:W-:Y:S02]  /*33140*/  R2UR UR4, R74 ;  /* 0x000000004a0472ca */ /* 0x000fe400000e0000 */
[----:B------:R-:W-:-:S13]  /*33150*/  R2UR UR5, R75 ;  /* 0x000000004b0572ca */ /* 0x000fda00000e0000 */
[----:B------:R-:W2:Y:S01]  /*33160*/  LD.E R4, desc[UR4][R76.64+0x4] ;  /* 0x000004044c047980 */ /* 0x000ea2000c101900 */
[----:B------:R-:W-:Y:S01]  /*33170*/  IMAD.IADD R7, R87, 0x1, -R88 ;  /* 0x0000000157077824 */ /* 0x000fe200078e0a58 */
[----:B------:R-:W-:Y:S02]  /*33180*/  SHF.R.S32.HI R9, RZ, 0x1f, R116 ;  /* 0x0000001fff097819 */ /* 0x000fe40000011474 */
[----:B------:R-:W-:Y:S02]  /*33190*/  R2UR UR6, R74 ;  /* 0x000000004a0672ca */ /* 0x000fe400000e0000 */
[----:B------:R-:W-:Y:S02]  /*331a0*/  LEA.HI R10, R9, R116, RZ, 0x3 ;  /* 0x00000074090a7211 */ /* 0x000fe400078f18ff */
[----:B------:R-:W-:-:S03]  /*331b0*/  R2UR UR7, R75 ;  /* 0x000000004b0772ca */ /* 0x000fc600000e0000 */
[----:B------:R-:W-:-:S05]  /*331c0*/  IMAD.SHL.U32 R10, R10, 0x40, RZ ;  /* 0x000000400a0a7824 */ /* 0x000fca00078e00ff */
[----:B------:R-:W-:Y:S01]  /*331d0*/  LOP3.LUT R10, R10, 0xfffffe00, RZ, 0xc0, !PT ;  /* 0xfffffe000a0a7812 */ /* 0x000fe200078ec0ff */
[----:B------:R-:W-:Y:S01]  /*331e0*/  BSSY B3, `(.L_x_5393) ;  /* 0x0000087000037945 */ /* 0x000fe20003800000 */
[----:B--2---:R-:W-:-:S04]  /*331f0*/  LEA.HI R4, R4, R4, RZ, 0x1 ;  /* 0x0000000404047211 */ /* 0x004fc800078f08ff */
        /* <DEDUP_REMOVED lines=29> */
[----:B------:R-:W-:-:S03]  /*333d0*/  IMAD.X R9, RZ, RZ, R90, P1 ;  /* 0x000000ffff097224 */ /* 0x000fc600008e065a */
[----:B------:R-:W-:Y:S02]  /*333e0*/  IADD3 R7, P2, R89, R4, RZ ;  /* 0x0000000459077210 */ /* 0x000fe40007f5e0ff */
[----:B------:R-:W-:-:S03]  /*333f0*/  LEA R4, P1, R5, R80, 0x1 ;  /* 0x0000005005047211 */ /* 0x000fc600078208ff */
[----:B------:R-:W-:Y:S01]  /*33400*/  IMAD.X R6, RZ, RZ, R90, P2 ;  /* 0x000000ffff067224 */ /* 0x000fe200010e065a */
[----:B------:R-:W-:Y:S02]  /*33410*/  LEA.HI.X R5, R5, R81, R9, 0x1, P1 ;  /* 0x0000005105057211 */ /* 0x000fe400008f0c09 */
[----:B------:R-:W-:Y:S02]  /*33420*/  ISETP.GE.AND P1, PT, R91, R26, PT ;  /* 0x0000001a5b00720c */ /* 0x000fe40003f26270 */
[----:B------:R-:W-:-:S04]  /*33430*/  LEA R8, P2, R7, R80, 0x1 ;  /* 0x0000005007087211 */ /* 0x000fc800078408ff */
[----:B------:R-:W-:Y:S02]  /*33440*/  LEA.HI.X R9, R7, R81, R6, 0x1, P2 ;  /* 0x0000005107097211 */ /* 0x000fe400010f0c06 */
[----:B------:R-:W5:Y:S01]  /*33450*/  LD.E.128 R4, desc[UR4][R4.64] ;  /* 0x0000000404047980 */ /* 0x000f62000c101d00 */
[----:B------:R-:W-:-:S03]  /*33460*/  ISETP.GE.AND P2, PT, R24, R87, PT ;  /* 0x000000571800720c */ /* 0x000fc60003f46270 */
[----:B------:R-:W5:Y:S01]  /*33470*/  LD.E.128 R8, desc[UR6][R8.64] ;  /* 0x0000000608087980 */ /* 0x000f62000c101d00 */
[----:B------:R-:W-:Y:S09]  /*33480*/  @P1 BRA `(.L_x_5394) ;  /* 0x0000000400701947 */ /* 0x000ff20003800000 */
[----:B------:R-:W-:Y:S01]  /*33490*/  SHF.R.U64 R32, R64, 0x10, R65 ;  /* 0x0000001040207819 */ /* 0x000fe20000001241 */
[----:B-----5:R-:W-:Y:S01]  /*334a0*/  IMAD.U32 R28, R9, 0x10000, RZ ;  /* 0x00010000091c7824 */ /* 0x020fe200078e00ff */
[----:B------:R-:W-:Y:S01]  /*334b0*/  SHF.R.U64 R38, R52, 0x10, R53 ;  /* 0x0000001034267819 */ /* 0x000fe20000001235 */
[----:B------:R-:W-:Y:S01]  /*334c0*/  IMAD.U32 R15, R5, 0x10000, RZ ;  /* 0x00010000050f7824 */ /* 0x000fe200078e00ff */
[----:B------:R-:W-:Y:S01]  /*334d0*/  SHF.R.U32.HI R65, RZ, 0x10, R65 ;  /* 0x00000010ff417819 */ /* 0x000fe20000011641 */
[----:B------:R-:W-:Y:S01]  /*334e0*/  IMAD.U32 R30, R11, 0x10000, RZ ;  /* 0x000100000b1e7824 */ /* 0x000fe200078e00ff */
[----:B------:R-:W-:Y:S01]  /*334f0*/  SHF.R.U32.HI R53, RZ, 0x10, R53 ;  /* 0x00000010ff357819 */ /* 0x000fe20000011635 */
[----:B------:R-:W-:Y:S01]  /*33500*/  IMAD.U32 R26, R8, 0x10000, RZ ;  /* 0x00010000081a7824 */ /* 0x000fe200078e00ff */
[----:B------:R-:W-:Y:S02]  /*33510*/  PRMT R108, R108, 0x5410, R65 ;  /* 0x000054106c6c7816 */ /* 0x000fe40000000041 */
[----:B------:R-:W-:-:S02]  /*33520*/  PRMT R112, R112, 0x5410, R53 ;  /* 0x0000541070707816 */ /* 0x000fc40000000035 */
[----:B------:R-:W-:Y:S01]  /*33530*/  SHF.R.U64 R34, R66, 0x10, R67 ;  /* 0x0000001042227819 */ /* 0x000fe20000001243 */
[----:B------:R-:W-:Y:S01]  /*33540*/  IMAD.U32 R33, R108, 0x10000, RZ ;  /* 0x000100006c217824 */ /* 0x000fe200078e00ff */
[----:B------:R-:W-:Y:S02]  /*33550*/  SHF.R.U64 R36, R54, 0x10, R55 ;  /* 0x0000001036247819 */ /* 0x000fe40000001237 */
[----:B------:R-:W-:Y:S02]  /*33560*/  SHF.R.U32.HI R67, RZ, 0x10, R67 ;  /* 0x00000010ff437819 */ /* 0x000fe40000011643 */
[----:B------:R-:W-:Y:S01]  /*33570*/  PRMT R109, R109, 0x5410, R32 ;  /* 0x000054106d6d7816 */ /* 0x000fe20000000020 */
[----:B------:R-:W-:Y:S01]  /*33580*/  IMAD.U32 R32, R112, 0x10000, RZ ;  /* 0x0001000070207824 */ /* 0x000fe200078e00ff */
        /* <DEDUP_REMOVED lines=13> */
[----:B------:R-:W-:Y:S01]  /*33660*/  LOP3.LUT R25, R5, 0xffff0000, RZ, 0xc0, !PT ;  /* 0xffff000005197812 */ /* 0x000fe200078ec0ff */
[----:B------:R-:W-:Y:S01]  /*33670*/  FMUL.FTZ R28, R29, R112 ;  /* 0x000000701d1c7220 */ /* 0x000fe20000410000 */
[----:B------:R-:W-:Y:S01]  /*33680*/  LOP3.LUT R27, R8, 0xffff0000, RZ, 0xc0, !PT ;  /* 0xffff0000081b7812 */ /* 0x000fe200078ec0ff */
[----:B------:R-:W-:Y:S01]  /*33690*/  IMAD.U32 R8, R7, 0x10000, RZ ;  /* 0x0001000007087824 */ /* 0x000fe200078e00ff */
[----:B------:R-:W-:Y:S01]  /*336a0*/  LOP3.LUT R31, R11, 0xffff0000, RZ, 0xc0, !PT ;  /* 0xffff00000b1f7812 */ /* 0x000fe200078ec0ff */
[----:B------:R-:W-:Y:S01]  /*336b0*/  FMUL.FTZ R37, R30, R35 ;  /* 0x000000231e257220 */ /* 0x000fe20000410000 */
[----:B------:R-:W-:Y:S01]  /*336c0*/  LOP3.LUT R110, R110, 0xffff0000, RZ, 0xc0, !PT ;  /* 0xffff00006e6e7812 */ /* 0x000fe200078ec0ff */
[-C--:B------:R-:W-:Y:S01]  /*336d0*/  FMUL.FTZ R30, R30, R15.reuse ;  /* 0x0000000f1e1e7220 */ /* 0x080fe20000410000 */
[----:B------:R-:W-:Y:S01]  /*336e0*/  PRMT R113, R113, 0x5410, R38 ;  /* 0x0000541071717816 */ /* 0x000fe20000000026 */
[-C--:B------:R-:W-:Y:S01]  /*336f0*/  FMUL.FTZ R32, R29, R108.reuse ;  /* 0x0000006c1d207220 */ /* 0x080fe20000410000 */
[----:B------:R-:W-:Y:S01]  /*33700*/  LOP3.LUT R114, R114, 0xffff0000, RZ, 0xc0, !PT ;  /* 0xffff000072727812 */ /* 0x000fe200078ec0ff */
[----:B------:R-:W-:Y:S01]  /*33710*/  FFMA.FTZ R108, R25, R108, R28 ;  /* 0x0000006c196c7223 */ /* 0x000fe2000001001c */
[----:B------:R-:W-:Y:S01]  /*33720*/  LOP3.LUT R9, R7, 0xffff0000, RZ, 0xc0, !PT ;  /* 0xffff000007097812 */ /* 0x000fe200078ec0ff */
[C---:B------:R-:W-:Y:S01]  /*33730*/  FFMA.FTZ R37, R8.reuse, R15, -R37 ;  /* 0x0000000f08257223 */ /* 0x040fe20000010825 */
[----:B------:R-:W-:Y:S01]  /*33740*/  FMUL.FTZ R28, R31, R110 ;  /* 0x0000006e1f1c7220 */ /* 0x000fe20000410000 */
[----:B------:R-:W-:Y:S01]  /*33750*/  FFMA.FTZ R35, R8, R35, R30 ;  /* 0x0000002308237223 */ /* 0x000fe2000001001e */
[----:B------:R-:W-:-:S02]  /*33760*/  IMAD.U32 R15, R109, 0x10000, RZ ;  /* 0x000100006d0f7824 */ /* 0x000fc400078e00ff */
[-C--:B------:R-:W-:Y:S01]  /*33770*/  FMUL.FTZ R30, R31, R114.reuse ;  /* 0x000000721f1e7220 */ /* 0x080fe20000410000 */
[----:B------:R-:W-:Y:S02]  /*33780*/  IMAD.U32 R8, R113, 0x10000, RZ ;  /* 0x0001000071087824 */ /* 0x000fe400078e00ff */
[----:B------:R-:W-:Y:S01]  /*33790*/  FFMA.FTZ R114, R9, R114, -R28 ;  /* 0x0000007209727223 */ /* 0x000fe2000001081c */
[----:B------:R-:W-:Y:S02]  /*337a0*/  IMAD.U32 R5, R4, 0x10000, RZ ;  /* 0x0001000004057824 */ /* 0x000fe400078e00ff */
[CC--:B------:R-:W-:Y:S01]  /*337b0*/  FMUL.FTZ R28, R26.reuse, R15.reuse ;  /* 0x0000000f1a1c7220 */ /* 0x0c0fe20000410000 */
[-C--:B------:R-:W-:Y:S01]  /*337c0*/  FMUL.FTZ R26, R26, R8.reuse ;  /* 0x000000081a1a7220 */ /* 0x080fe20000410000 */
[----:B------:R-:W-:Y:S01]  /*337d0*/  PRMT R115, R115, 0x5410, R36 ;  /* 0x0000541073737816 */ /* 0x000fe20000000024 */
[C---:B------:R-:W-:Y:S01]  /*337e0*/  IMAD.U32 R11, R10.reuse, 0x10000, RZ ;  /* 0x000100000a0b7824 */ /* 0x040fe200078e00ff */
[----:B------:R-:W-:Y:S01]  /*337f0*/  LOP3.LUT R109, R109, 0xffff0000, RZ, 0xc0, !PT ;  /* 0xffff00006d6d7812 */ /* 0x000fe200078ec0ff */
        /* <DEDUP_REMOVED lines=10> */
[C---:B------:R-:W-:Y:S01]  /*338a0*/  IMAD.U32 R7, R6.reuse, 0x10000, RZ ;  /* 0x0001000006077824 */ /* 0x040fe200078e00ff */
[----:B------:R-:W-:Y:S01]  /*338b0*/  LOP3.LUT R115, R115, 0xffff0000, RZ, 0xc0, !PT ;  /* 0xffff000073737812 */ /* 0x000fe200078ec0ff */
[----:B------:R-:W-:Y:S01]  /*338c0*/  FMUL.FTZ R30, R11, R26 ;  /* 0x0000001a0b1e7220 */ /* 0x000fe20000410000 */
[----:B------:R-:W-:Y:S01]  /*338d0*/  LOP3.LUT R6, R6, 0xffff0000, RZ, 0xc0, !PT ;  /* 0xffff000006067812 */ /* 0x000fe200078ec0ff */
[----:B------:R-:W-:Y:S01]  /*338e0*/  FMUL.FTZ R15, R10, R111 ;  /* 0x0000006f0a0f7220 */ /* 0x000fe20000410000 */
[----:B------:R-:W-:Y:S01]  /*338f0*/  FFMA.FTZ R29, R25, R112, -R32 ;  /* 0x00000070191d7223 */ /* 0x000fe20000010820 */
[-C--:B------:R-:W-:Y:S01]  /*33900*/  FMUL.FTZ R27, R27, R113.reuse ;  /* 0x000000711b1b7220 */ /* 0x080fe20000410000 */
[----:B------:R-:W-:Y:S01]  /*33910*/  FFMA.FTZ R9, R4, R113, -R9 ;  /* 0x0000007104097223 */ /* 0x000fe20000010809 */
[-C--:B------:R-:W-:Y:S01]  /*33920*/  FMUL.FTZ R11, R11, R8.reuse ;  /* 0x000000080b0b7220 */ /* 0x080fe20000410000 */
[----:B------:R-:W-:Y:S01]  /*33930*/  FMUL.FTZ R10, R10, R115 ;  /* 0x000000730a0a7220 */ /* 0x000fe20000410000 */
[----:B------:R-:W-:Y:S01]  /*33940*/  FFMA.FTZ R4, R4, R109, R27 ;  /* 0x0000006d04047223 */ /* 0x000fe2000001001b */
[C---:B------:R-:W-:Y:S01]  /*33950*/  FFMA.FTZ R30, R7.reuse, R8, -R30 ;  /* 0x00000008071e7223 */ /* 0x040fe2000001081e */
[----:B------:R-:W-:Y:S01]  /*33960*/  FFMA.FTZ R11, R7, R26, R11 ;  /* 0x0000001a070b7223 */ /* 0x000fe2000001000b */
[C---:B------:R-:W-:Y:S01]  /*33970*/  FFMA.FTZ R10, R6.reuse, R111, R10 ;  /* 0x0000006f060a7223 */ /* 0x040fe2000001000a */
[----:B------:R-:W-:Y:S01]  /*33980*/  FFMA.FTZ R15, R6, R115, -R15 ;  /* 0x00000073060f7223 */ /* 0x000fe2000001080f */
        /* <DEDUP_REMOVED lines=12> */
.L_x_5394:
[----:B------:R-:W-:Y:S05]  /*33a50*/  BSYNC B3 ;  /* 0x0000000000037941 */ /* 0x000fea0003800000 */
.L_x_5393:
[----:B------:R-:W-:Y:S01]  /*33a60*/  R2UR UR4, R74 ;  /* 0x000000004a0472ca */ /* 0x000fe200000e0000 */
[----:B------:R-:W-:Y:S01]  /*33a70*/  IMAD.SHL.U32 R15, R14, 0x8, RZ ;  /* 0x000000080e0f7824 */ /* 0x000fe200078e00ff */
[C---:B------:R-:W-:Y:S01]  /*33a80*/  R2UR UR5, R75.reuse ;  /* 0x000000004b0572ca */ /* 0x040fe200000e0000 */
[--C-:B------:R-:W-:Y:S01]  /*33a90*/  @!P2 IMAD.WIDE R24, R24, 0x2, R12.reuse ;  /* 0x000000021818a825 */ /* 0x100fe200078e020c */
[----:B------:R-:W-:Y:S02]  /*33aa0*/  @!P2 R2UR UR6, R74 ;  /* 0x000000004a06a2ca */ /* 0x000fe400000e0000 */
[----:B------:R-:W-:Y:S01]  /*33ab0*/  @!P2 R2UR UR7, R75 ;  /* 0x000000004b07a2ca */ /* 0x000fe200000e0000 */
[----:B------:R-:W-:-:S08]  /*33ac0*/  IMAD.WIDE R14, R15, 0x2, R12 ;  /* 0x000000020f0e7825 */ /* 0x000fd000078e020c */
[----:B-----5:R0:W-:Y:S04]  /*33ad0*/  ST.E.128 desc[UR4][R14.64], R4 ;  /* 0x000000040e007985 */ /* 0x0201e8000c101d04 */
[----:B------:R0:W-:Y:S02]  /*33ae0*/  @!P2 ST.E.128 desc[UR6][R24.64], R8 ;  /* 0x000000081800a985 */ /* 0x0001e4000c101d06 */
.L_x_5392:
[----:B------:R-:W-:Y:S05]  /*33af0*/  BSYNC B2 ;  /* 0x0000000000027941 */ /* 0x000fea0003800000 */
.L_x_5391:
[----:B------:R-:W-:Y:S02]  /*33b00*/  R2UR UR4, R74 ;  /* 0x000000004a0472ca */ /* 0x000fe400000e0000 */
[----:B------:R-:W-:-:S13]  /*33b10*/  R2UR UR5, R75 ;  /* 0x000000004b0572ca */ /* 0x000fda00000e0000 */
[----:B0-----:R-:W2:Y:S01]  /*33b20*/  LD.E.U8 R4, desc[UR4][R78.64] ;  /* 0x000000044e047980 */ /* 0x001ea2000c101100 */
[----:B------:R-:W-:Y:S01]  /*33b30*/  BSSY B2, `(.L_x_5395) ;  /* 0x000009d000027945 */ /* 0x000fe20003800000 */
[----:B--2---:R-:W-:-:S13]  /*33b40*/  LOP3.LUT P1, RZ, R4, 0x2, RZ, 0xc0, !PT ;  /* 0x0000000204ff7812 */ /* 0x004fda000782c0ff */
[----:B------:R-:W-:Y:S05]  /*33b50*/  @!P1 BRA `(.L_x_5396) ;  /* 0x0000000800689947 */ /* 0x000fea0003800000 */
[----:B------:R-:W-:Y:S02]  /*33b60*/  R2UR UR4, R74 ;  /* 0x000000004a0472ca */ /* 0x000fe400000e0000 */
[----:B------:R-:W-:-:S13]  /*33b70*/  R2UR UR5, R75 ;  /* 0x000000004b0572ca */ /* 0x000fda00000e0000 */
[----:B------:R-:W2:Y:S01]  /*33b80*/  LD.E R4, desc[UR4][R76.64+0x4] ;  /* 0x000004044c047980 */ /* 0x000ea2000c101900 */
[----:B------:R-:W-:Y:S01]  /*33b90*/  VIADD R25, R91, 0x20 ;  /* 0x000000205b197836 */ /* 0x000fe20000000000 */
[----:B------:R-:W-:Y:S01]  /*33ba0*/  SHF.R.S32.HI R9, RZ, 0x1f, R116 ;  /* 0x0000001fff097819 */ /* 0x000fe20000011474 */
[----:B------:R-:W-:Y:S01]  /*33bb0*/  IMAD.IADD R7, R87, 0x1, -R88 ;  /* 0x0000000157077824 */ /* 0x000fe200078e0a58 */
        /* <DEDUP_REMOVED lines=56> */
[----:B------:R-:W-:Y:S02]  /*33f40*/  SHF.R.U64 R35, R50, 0x10, R51 ;  /* 0x0000001032237819 */ /* 0x000fe40000001233 */
[----:B------:R-:W-:-:S02]  /*33f50*/  PRMT R103, R103, 0x5410, R48 ;  /* 0x0000541067677816 */ /* 0x000fc40000000030 */
[----:B------:R-:W-:Y:S02]  /*33f60*/  PRMT R107, R107, 0x5410, R60 ;  /* 0x000054106b6b7816 */ /* 0x000fe4000000003c */
[----:B------:R-:W-:Y:S02]  /*33f70*/  SHF.R.U64 R37, R62, 0x10, R63 ;  /* 0x000000103e257819 */ /* 0x000fe4000000123f */
[----:B------:R-:W-:Y:S01]  /*33f80*/  PRMT R100, R100, 0x5410, R35 ;  /* 0x0000541064647816 */ /* 0x000fe20000000023 */
[----:B------:R-:W-:Y:S01]  /*33f90*/  IMAD.U32 R35, R107, 0x10000, RZ ;  /* 0x000100006b237824 */ /* 0x000fe200078e00ff */
[----:B------:R-:W-:Y:S01]  /*33fa0*/  PRMT R106, R106, 0x5410, R33 ;  /* 0x000054106a6a7816 */ /* 0x000fe20000000021 */
[----:B------:R-:W-:Y:S01]  /*33fb0*/  IMAD.U32 R33, R103, 0x10000, RZ ;  /* 0x0001000067217824 */ /* 0x000fe200078e00ff */
[----:B------:R-:W-:Y:S02]  /*33fc0*/  SHF.R.U32.HI R62, RZ, 0x10, R63 ;  /* 0x00000010ff3e7819 */ /* 0x000fe4000001163f */
[----:B------:R-:W-:-:S02]  /*33fd0*/  SHF.R.U32.HI R50, RZ, 0x10, R51 ;  /* 0x00000010ff327819 */ /* 0x000fc40000011633 */
[----:B------:R-:W-:Y:S01]  /*33fe0*/  PRMT R102, R102, 0x5410, R39 ;  /* 0x0000541066667816 */ /* 0x000fe20000000027 */
[----:B------:R-:W-:Y:S01]  /*33ff0*/  FMUL.FTZ R39, R28, R33 ;  /* 0x000000211c277220 */ /* 0x000fe20000410000 */
[----:B------:R-:W-:Y:S01]  /*34000*/  PRMT R104, R104, 0x5410, R37 ;  /* 0x0000541068687816 */ /* 0x000fe20000000025 */
[-C--:B------:R-:W-:Y:S01]  /*34010*/  FMUL.FTZ R37, R28, R35.reuse ;  /* 0x000000231c257220 */ /* 0x080fe20000410000 */
[----:B------:R-:W-:Y:S01]  /*34020*/  LOP3.LUT R29, R9, 0xffff0000, RZ, 0xc0, !PT ;  /* 0xffff0000091d7812 */ /* 0x000fe200078ec0ff */
[C---:B------:R-:W-:Y:S01]  /*34030*/  FFMA.FTZ R39, R24.reuse, R35, R39 ;  /* 0x0000002318277223 */ /* 0x040fe20000010027 */
[----:B------:R-:W-:Y:S01]  /*34040*/  PRMT R105, R105, 0x5410, R62 ;  /* 0x0000541069697816 */ /* 0x000fe2000000003e */
[----:B------:R-:W-:Y:S01]  /*34050*/  FFMA.FTZ R34, R24, R33, -R37 ;  /* 0x0000002118227223 */ /* 0x000fe20000010825 */
[----:B------:R-:W-:Y:S02]  /*34060*/  LOP3.LUT R32, R107, 0xffff0000, RZ, 0xc0, !PT ;  /* 0xffff00006b207812 */ /* 0x000fe400078ec0ff */
[----:B------:R-:W-:Y:S01]  /*34070*/  PRMT R101, R101, 0x5410, R50 ;  /* 0x0000541065657816 */ /* 0x000fe20000000032 */
[----:B------:R-:W-:Y:S01]  /*34080*/  IMAD.U32 R37, R105, 0x10000, RZ ;  /* 0x0001000069257824 */ /* 0x000fe200078e00ff */
[----:B------:R-:W-:Y:S01]  /*34090*/  LOP3.LUT R28, R103, 0xffff0000, RZ, 0xc0, !PT ;  /* 0xffff0000671c7812 */ /* 0x000fe200078ec0ff */
[----:B------:R-:W-:Y:S01]  /*340a0*/  FMUL.FTZ R36, R29, R32 ;  /* 0x000000201d247220 */ /* 0x000fe20000410000 */
[----:B------:R-:W-:Y:S01]  /*340b0*/  LOP3.LUT R25, R5, 0xffff0000, RZ, 0xc0, !PT ;  /* 0xffff000005197812 */ /* 0x000fe200078ec0ff */
[----:B------:R-:W-:Y:S01]  /*340c0*/  IMAD.U32 R33, R101, 0x10000, RZ ;  /* 0x0001000065217824 */ /* 0x000fe200078e00ff */
[----:B------:R-:W-:Y:S01]  /*340d0*/  LOP3.LUT R27, R8, 0xffff0000, RZ, 0xc0, !PT ;  /* 0xffff0000081b7812 */ /* 0x000fe200078ec0ff */
[-C--:B------:R-:W-:Y:S01]  /*340e0*/  FMUL.FTZ R24, R29, R28.reuse ;  /* 0x0000001c1d187220 */ /* 0x080fe20000410000 */
[C---:B------:R-:W-:Y:S01]  /*340f0*/  FMUL.FTZ R35, R30.reuse, R37 ;  /* 0x000000251e237220 */ /* 0x040fe20000410000 */
[----:B------:R-:W-:Y:S01]  /*34100*/  FFMA.FTZ R29, R25, R28, -R36 ;  /* 0x0000001c191d7223 */ /* 0x000fe20000010824 */
[----:B------:R-:W-:Y:S01]  /*34110*/  IMAD.U32 R8, R7, 0x10000, RZ ;  /* 0x0001000007087824 */ /* 0x000fe200078e00ff */
[----:B------:R-:W-:Y:S01]  /*34120*/  LOP3.LUT R31, R11, 0xffff0000, RZ, 0xc0, !PT ;  /* 0xffff00000b1f7812 */ /* 0x000fe200078ec0ff */
[----:B------:R-:W-:Y:S01]  /*34130*/  FMUL.FTZ R30, R30, R33 ;  /* 0x000000211e1e7220 */ /* 0x000fe20000410000 */
[----:B------:R-:W-:Y:S01]  /*34140*/  LOP3.LUT R28, R105, 0xffff0000, RZ, 0xc0, !PT ;  /* 0xffff0000691c7812 */ /* 0x000fe200078ec0ff */
[----:B------:R-:W-:Y:S01]  /*34150*/  FFMA.FTZ R32, R25, R32, R24 ;  /* 0x0000002019207223 */ /* 0x000fe20000010018 */
[----:B------:R-:W-:Y:S01]  /*34160*/  LOP3.LUT R24, R101, 0xffff0000, RZ, 0xc0, !PT ;  /* 0xffff000065187812 */ /* 0x000fe200078ec0ff */
[C---:B------:R-:W-:Y:S01]  /*34170*/  FFMA.FTZ R37, R8.reuse, R37, R30 ;  /* 0x0000002508257223 */ /* 0x040fe2000001001e */
[----:B------:R-:W-:Y:S01]  /*34180*/  LOP3.LUT R9, R7, 0xffff0000, RZ, 0xc0, !PT ;  /* 0xffff000007097812 */ /* 0x000fe200078ec0ff */
[----:B------:R-:W-:Y:S01]  /*34190*/  FFMA.FTZ R35, R8, R33, -R35 ;  /* 0x0000002108237223 */ /* 0x000fe20000010823 */
[----:B------:R-:W-:Y:S01]  /*341a0*/  FMUL.FTZ R30, R31, R28 ;  /* 0x0000001c1f1e7220 */ /* 0x000fe20000410000 */
[----:B------:R-:W-:-:S02]  /*341b0*/  IMAD.U32 R25, R106, 0x10000, RZ ;  /* 0x000100006a197824 */ /* 0x000fc400078e00ff */
[-C--:B------:R-:W-:Y:S01]  /*341c0*/  FMUL.FTZ R38, R31, R24.reuse ;  /* 0x000000181f267220 */ /* 0x080fe20000410000 */
[----:B------:R-:W-:Y:S01]  /*341d0*/  IMAD.U32 R8, R102, 0x10000, RZ ;  /* 0x0001000066087824 */ /* 0x000fe200078e00ff */
[----:B------:R-:W-:Y:S01]  /*341e0*/  LOP3.LUT R106, R106, 0xffff0000, RZ, 0xc0, !PT ;  /* 0xffff00006a6a7812 */ /* 0x000fe200078ec0ff */
[C---:B------:R-:W-:Y:S02]  /*341f0*/  IMAD.U32 R5, R4.reuse, 0x10000, RZ ;  /* 0x0001000004057824 */ /* 0x040fe400078e00ff */
[C---:B------:R-:W-:Y:S01]  /*34200*/  FFMA.FTZ R36, R9.reuse, R24, -R30 ;  /* 0x0000001809247223 */ /* 0x040fe2000001081e */
[----:B------:R-:W-:Y:S01]  /*34210*/  LOP3.LUT R4, R4, 0xffff0000, RZ, 0xc0, !PT ;  /* 0xffff000004047812 */ /* 0x000fe200078ec0ff */
[----:B------:R-:W-:Y:S01]  /*34220*/  FMUL.FTZ R30, R26, R8 ;  /* 0x000000081a1e7220 */ /* 0x000fe20000410000 */
[----:B------:R-:W-:Y:S01]  /*34230*/  LOP3.LUT R102, R102, 0xffff0000, RZ, 0xc0, !PT ;  /* 0xffff000066667812 */ /* 0x000fe200078ec0ff */
[----:B------:R-:W-:Y:S01]  /*34240*/  FFMA.FTZ R38, R9, R28, R38 ;  /* 0x0000001c09267223 */ /* 0x000fe20000010026 */
[----:B------:R-:W-:Y:S01]  /*34250*/  FMUL.FTZ R9, R27, R106 ;  /* 0x0000006a1b097220 */ /* 0x000fe20000410000 */
[-C--:B------:R-:W-:Y:S01]  /*34260*/  FMUL.FTZ R24, R26, R25.reuse ;  /* 0x000000191a187220 */ /* 0x080fe20000410000 */
[----:B------:R-:W-:Y:S01]  /*34270*/  FFMA.FTZ R30, R5, R25, R30 ;  /* 0x00000019051e7223 */ /* 0x000fe2000001001e */
[----:B------:R-:W-:-:S02]  /*34280*/  IMAD.U32 R11, R10, 0x10000, RZ ;  /* 0x000100000a0b7824 */ /* 0x000fc400078e00ff */
[----:B------:R-:W-:Y:S01]  /*34290*/  FFMA.FTZ R25, R4, R102, -R9 ;  /* 0x0000006604197223 */ /* 0x000fe20000010809 */
[----:B------:R-:W-:Y:S01]  /*342a0*/  LOP3.LUT R10, R10, 0xffff0000, RZ, 0xc0, !PT ;  /* 0xffff00000a0a7812 */ /* 0x000fe200078ec0ff */
[----:B------:R-:W-:Y:S01]  /*342b0*/  FFMA.FTZ R26, R5, R8, -R24 ;  /* 0x00000008051a7223 */ /* 0x000fe20000010818 */
[----:B------:R-:W-:Y:S01]  /*342c0*/  FMUL.FTZ R27, R27, R102 ;  /* 0x000000661b1b7220 */ /* 0x000fe20000410000 */
[C---:B------:R-:W-:Y:S01]  /*342d0*/  LOP3.LUT R9, R104.reuse, 0xffff0000, RZ, 0xc0, !PT ;  /* 0xffff000068097812 */ /* 0x040fe200078ec0ff */
[----:B------:R-:W-:Y:S01]  /*342e0*/  IMAD.U32 R24, R104, 0x10000, RZ ;  /* 0x0001000068187824 */ /* 0x000fe200078e00ff */
[C---:B------:R-:W-:Y:S01]  /*342f0*/  LOP3.LUT R5, R100.reuse, 0xffff0000, RZ, 0xc0, !PT ;  /* 0xffff000064057812 */ /* 0x040fe200078ec0ff */
[----:B------:R-:W-:Y:S02]  /*34300*/  IMAD.U32 R8, R100, 0x10000, RZ ;  /* 0x0001000064087824 */ /* 0x000fe400078e00ff */
[----:B------:R-:W-:Y:S01]  /*34310*/  FFMA.FTZ R27, R4, R106, R27 ;  /* 0x0000006a041b7223 */ /* 0x000fe2000001001b */
[C---:B------:R-:W-:Y:S01]  /*34320*/  IMAD.U32 R7, R6.reuse, 0x10000, RZ ;  /* 0x0001000006077824 */ /* 0x040fe200078e00ff */
[----:B------:R-:W-:Y:S01]  /*34330*/  LOP3.LUT R6, R6, 0xffff0000, RZ, 0xc0, !PT ;  /* 0xffff000006067812 */ /* 0x000fe200078ec0ff */
        /* <DEDUP_REMOVED lines=15> */
[----:B------:R-:W-:Y:S02]  /*34430*/  F2FP.BF16.F32.PACK_AB R7, R36, R35 ;  /* 0x000000232407723e */ /* 0x000fe400000010ff */
[----:B------:R-:W-:-:S02]  /*34440*/  F2FP.BF16.F32.PACK_AB R9, R32, R39 ;  /* 0x000000272009723e */ /* 0x000fc400000010ff */
[----:B------:R-:W-:-:S07]  /*34450*/  F2FP.BF16.F32.PACK_AB R8, R27, R30 ;  /* 0x0000001e1b08723e */ /* 0x000fce00000010ff */
.L_x_5398:
[----:B------:R-:W-:Y:S05]  /*34460*/  BSYNC B3 ;  /* 0x0000000000037941 */ /* 0x000fea0003800000 */
.L_x_5397:
[----:B------:R-:W-:Y:S01]  /*34470*/  R2UR UR4, R74 ;  /* 0x000000004a0472ca */ /* 0x000fe200000e0000 */
[----:B------:R-:W-:Y:S01]  /*34480*/  IMAD.SHL.U32 R25, R14, 0x8, RZ ;  /* 0x000000080e197824 */ /* 0x000fe200078e00ff */
[----:B------:R-:W-:Y:S01]  /*34490*/  R2UR UR5, R75 ;  /* 0x000000004b0572ca */ /* 0x000fe200000e0000 */
[--C-:B------:R-:W-:Y:S01]  /*344a0*/  @!P2 IMAD.WIDE R14, R15, 0x2, R12.reuse ;  /* 0x000000020f0ea825 */ /* 0x100fe200078e020c */
[----:B------:R-:W-:Y:S02]  /*344b0*/  @!P2 R2UR UR6, R74 ;  /* 0x000000004a06a2ca */ /* 0x000fe400000e0000 */
[----:B------:R-:W-:Y:S01]  /*344c0*/  @!P2 R2UR UR7, R75 ;  /* 0x000000004b07a2ca */ /* 0x000fe200000e0000 */
[----:B------:R-:W-:-:S08]  /*344d0*/  IMAD.WIDE R24, R25, 0x2, R12 ;  /* 0x0000000219187825 */ /* 0x000fd000078e020c */
[----:B-----5:R0:W-:Y:S04]  /*344e0*/  ST.E.128 desc[UR4][R24.64], R4 ;  /* 0x0000000418007985 */ /* 0x0201e8000c101d04 */
[----:B------:R0:W-:Y:S02]  /*344f0*/  @!P2 ST.E.128 desc[UR6][R14.64], R8 ;  /* 0x000000080e00a985 */ /* 0x0001e4000c101d06 */
.L_x_5396:
[----:B------:R-:W-:Y:S05]  /*34500*/  BSYNC B2 ;  /* 0x0000000000027941 */ /* 0x000fea0003800000 */
.L_x_5395:
[----:B------:R-:W-:Y:S02]  /*34510*/  R2UR UR4, R74 ;  /* 0x000000004a0472ca */ /* 0x000fe400000e0000 */
[----:B------:R-:W-:-:S13]  /*34520*/  R2UR UR5, R75 ;  /* 0x000000004b0572ca */ /* 0x000fda00000e0000 */
[----:B------:R-:W2:Y:S02]  /*34530*/  LD.E.U8 R78, desc[UR4][R78.64] ;  /* 0x000000044e4e7980 */ /* 0x000ea4000c101100 */
[----:B--2---:R-:W-:-:S13]  /*34540*/  LOP3.LUT P1, RZ, R78, 0x4, RZ, 0xc0, !PT ;  /* 0x000000044eff7812 */ /* 0x004fda000782c0ff */
[----:B------:R-:W-:Y:S05]  /*34550*/  @!P1 BRA `(.L_x_5346) ;  /* 0x0000001800209947 */ /* 0x000fea0003800000 */
[----:B------:R-:W-:Y:S02]  /*34560*/  R2UR UR4, R74 ;  /* 0x000000004a0472ca */ /* 0x000fe400000e0000 */
[----:B------:R-:W-:-:S13]  /*34570*/  R2UR UR5, R75 ;  /* 0x000000004b0572ca */ /* 0x000fda00000e0000 */
[----:B------:R-:W2:Y:S01]  /*34580*/  LD.E R76, desc[UR4][R76.64+0x4] ;  /* 0x000004044c4c7980 */ /* 0x000ea2000c101900 */
[----:B------:R-:W-:Y:S01]  /*34590*/  VIADD R91, R91, 0x40 ;  /* 0x000000405b5b7836 */ /* 0x000fe20000000000 */
[----:B0-----:R-:W-:Y:S01]  /*345a0*/  SHF.R.S32.HI R9, RZ, 0x1f, R116 ;  /* 0x0000001fff097819 */ /* 0x001fe20000011474 */
[----:B------:R-:W-:Y:S01]  /*345b0*/  IMAD.SHL.U32 R8, R116, 0x40, RZ ;  /* 0x0000004074087824 */ /* 0x000fe200078e00ff */
[----:B------:R-:W-:Y:S02]  /*345c0*/  R2UR UR6, R74 ;  /* 0x000000004a0672ca */ /* 0x000fe400000e0000 */
[----:B------:R-:W-:Y:S02]  /*345d0*/  LEA.HI R116, R9, R116, RZ, 0x3 ;  /* 0x0000007409747211 */ /* 0x000fe400078f18ff */
[----:B------:R-:W-:Y:S02]  /*345e0*/  LOP3.LUT R9, R8, 0x1c0, RZ, 0xc0, !PT ;  /* 0x000001c008097812 */ /* 0x000fe400078ec0ff */
[----:B------:R-:W-:Y:S01]  /*345f0*/  R2UR UR7, R75 ;  /* 0x000000004b0772ca */ /* 0x000fe200000e0000 */
[----:B------:R-:W-:Y:S01]  /*34600*/  IMAD.SHL.U32 R116, R116, 0x40, RZ ;  /* 0x0000004074747824 */ /* 0x000fe200078e00ff */
[----:B------:R-:W-:-:S04]  /*34610*/  SHF.R.U32.HI R10, RZ, 0x3, R9 ;  /* 0x00000003ff0a7819 */ /* 0x000fc80000011609 */
[----:B------:R-:W-:Y:S01]  /*34620*/  LOP3.LUT R11, R116, 0xfffffe00, RZ, 0xc0, !PT ;  /* 0xfffffe00740b7812 */ /* 0x000fe200078ec0ff */
[----:B------:R-:W-:Y:S01]  /*34630*/  BSSY B2, `(.L_x_5399) ;  /* 0x0000081000027945 */ /* 0x000fe20003800000 */
[----:B--2---:R-:W-:-:S04]  /*34640*/  LEA.HI R4, R76, R76, RZ, 0x1 ;  /* 0x0000004c4c047211 */ /* 0x004fc800078f08ff */
[----:B------:R-:W-:-:S04]  /*34650*/  SHF.R.S32.HI R24, RZ, 0x1, R4 ;  /* 0x00000001ff187819 */ /* 0x000fc80000011404 */
[----:B------:R-:W-:-:S04]  /*34660*/  ISETP.GE.AND P1, PT, R91, R24, PT ;  /* 0x000000185b00720c */ /* 0x000fc80003f26270 */
[----:B------:R-:W-:-:S05]  /*34670*/  SEL R4, R24, RZ, P1 ;  /* 0x000000ff18047207 */ /* 0x000fca0000800000 */
[----:B------:R-:W-:-:S04]  /*34680*/  IMAD.IADD R4, R91, 0x1, R4 ;  /* 0x000000015b047824 */ /* 0x000fc800078e0204 */
[----:B------:R-:W-:Y:S01]  /*34690*/  @P1 IMAD.IADD R88, R87, 0x1, -R88 ;  /* 0x0000000157581824 */ /* 0x000fe200078e0a58 */
[----:B------:R-:W-:-:S04]  /*346a0*/  SHF.R.S32.HI R5, RZ, 0x1f, R4 ;  /* 0x0000001fff057819 */ /* 0x000fc80000011404 */
[----:B------:R-:W-:Y:S02]  /*346b0*/  SHF.R.S32.HI R7, RZ, 0x1f, R88 ;  /* 0x0000001fff077819 */ /* 0x000fe40000011458 */
[----:B------:R-:W-:Y:S02]  /*346c0*/  LEA.HI R6, R5, R4, RZ, 0x3 ;  /* 0x0000000405067211 */ /* 0x000fe400078f18ff */
[----:B------:R-:W-:Y:S02]  /*346d0*/  LEA.HI R7, R7, R88, RZ, 0x4 ;  /* 0x0000005807077211 */ /* 0x000fe400078f20ff */
[----:B------:R-:W-:Y:S02]  /*346e0*/  SHF.R.S32.HI R14, RZ, 0x3, R6 ;  /* 0x00000003ff0e7819 */ /* 0x000fe40000011406 */
[----:B------:R-:W-:Y:S02]  /*346f0*/  LEA.HI R4, R5, R4, RZ, 0x6 ;  /* 0x0000000405047211 */ /* 0x000fe400078f30ff */
[----:B------:R-:W-:-:S02]  /*34700*/  LEA.HI.SX32 R7, R7, R14, 0x1c ;  /* 0x0000000e07077211 */ /* 0x000fc400078fe2ff */
[----:B------:R-:W-:Y:S02]  /*34710*/  SHF.R.S32.HI R4, RZ, 0x6, R4 ;  /* 0x00000006ff047819 */ /* 0x000fe40000011404 */
[----:B------:R-:W-:Y:S01]  /*34720*/  SHF.R.S32.HI R8, RZ, 0x1f, R7 ;  /* 0x0000001fff087819 */ /* 0x000fe20000011407 */
[----:B------:R-:W-:Y:S01]  /*34730*/  IMAD.SHL.U32 R15, R7, 0x8, RZ ;  /* 0x00000008070f7824 */ /* 0x000fe200078e00ff */
[----:B------:R-:W-:Y:S01]  /*34740*/  LOP3.LUT R6, R9, 0x38, R6, 0xf8, !PT ;  /* 0x0000003809067812 */ /* 0x000fe200078ef806 */
[----:B------:R-:W-:Y:S01]  /*34750*/  IMAD R4, R4, 0x1800, R11 ;  /* 0x0000180004047824 */ /* 0x000fe200078e020b */
[----:B------:R-:W-:Y:S02]  /*34760*/  LEA.HI R8, R8, R7, RZ, 0x3 ;  /* 0x0000000708087211 */ /* 0x000fe400078f18ff */
[----:B------:R-:W-:Y:S02]  /*34770*/  LOP3.LUT R5, R6, R10, RZ, 0x3c, !PT ;  /* 0x0000000a06057212 */ /* 0x000fe400078e3cff */
[----:B------:R-:W-:-:S02]  /*34780*/  SHF.R.S32.HI R8, RZ, 0x3, R8 ;  /* 0x00000003ff087819 */ /* 0x000fc40000011408 */
[----:B------:R-:W-:Y:S01]  /*34790*/  LOP3.LUT R7, R9, 0x38, R15, 0xf8, !PT ;  /* 0x0000003809077812 */ /* 0x000fe200078ef80f */
[----:B------:R-:W-:Y:S02]  /*347a0*/  IMAD.IADD R4, R4, 0x1, R5 ;  /* 0x0000000104047824 */ /* 0x000fe400078e0205 */
[----:B------:R-:W-:Y:S01]  /*347b0*/  IMAD R8, R8, 0x1800, R11 ;  /* 0x0000180008087824 */ /* 0x000fe200078e020b */
[----:B------:R-:W-:Y:S02]  /*347c0*/  LOP3.LUT R7, R7, R10, RZ, 0x3c, !PT ;  /* 0x0000000a07077212 */ /* 0x000fe400078e3cff */
[----:B------:R-:W-:-:S03]  /*347d0*/  IADD3 R5, P1, R89, R4, RZ ;  /* 0x0000000459057210 */ /* 0x000fc60007f3e0ff */
[----:B------:R-:W-:Y:S02]  /*347e0*/  IMAD.IADD R8, R8, 0x1, R7 ;  /* 0x0000000108087824 */ /* 0x000fe400078e0207 */
[----:B------:R-:W-:Y:S01]  /*347f0*/  IMAD.X R6, RZ, RZ, R90, P1 ;  /* 0x000000ffff067224 */ /* 0x000fe200008e065a */
[----:B------:R-:W-:Y:S02]  /*34800*/  LEA R4, P1, R5, R80, 0x1 ;  /* 0x0000005005047211 */ /* 0x000fe400078208ff */
[----:B------:R-:W-:Y:S02]  /*34810*/  IADD3 R89, P2, R89, R8, RZ ;  /* 0x0000000859597210 */ /* 0x000fe40007f5e0ff */
[----:B------:R-:W-:Y:S02]  /*34820*/  LEA.HI.X R5, R5, R81, R6, 0x1, P1 ;  /* 0x0000005105057211 */ /* 0x000fe400008f0c06 */
[----:B------:R-:W-:Y:S01]  /*34830*/  ISETP.GE.AND P1, PT, R91, R24, PT ;  /* 0x000000185b00720c */ /* 0x000fe20003f26270 */
[----:B------:R-:W-:Y:S01]  /*34840*/  IMAD.X R90, RZ, RZ, R90, P2 ;  /* 0x000000ffff5a7224 */ /* 0x000fe200010e065a */
[----:B------:R-:W-:-:S02]  /*34850*/  LEA R8, P2, R89, R80, 0x1 ;  /* 0x0000005059087211 */ /* 0x000fc400078408ff */
[----:B------:R-:W5:Y:S02]  /*34860*/  LD.E.128 R4, desc[UR4][R4.64] ;  /* 0x0000000404047980 */ /* 0x000f64000c101d00 */
[----:B------:R-:W-:-:S06]  /*34870*/  LEA.HI.X R9, R89, R81, R90, 0x1, P2 ;  /* 0x0000005159097211 */ /* 0x000fcc00010f0c5a */
[----:B------:R-:W5:Y:S01]  /*34880*/  LD.E.128 R8, desc[UR6][R8.64] ;  /* 0x0000000608087980 */ /* 0x000f62000c101d00 */
[----:B------:R-:W-:Y:S05]  /*34890*/  @P1 BRA `(.L_x_5400) ;  /* 0x0000000400681947 */ /* 0x000fea0003800000 */
        /* <DEDUP_REMOVED lines=90> */
.L_x_5400:
[----:B------:R-:W-:Y:S05]  /*34e40*/  BSYNC B2 ;  /* 0x0000000000027941 */ /* 0x000fea0003800000 */
.L_x_5399:
[----:B------:R-:W-:Y:S01]  /*34e50*/  R2UR UR4, R74 ;  /* 0x000000004a0472ca */ /* 0x000fe200000e0000 */
[----:B------:R-:W-:Y:S01]  /*34e60*/  IMAD.SHL.U32 R25, R14, 0x8, RZ ;  /* 0x000000080e197824 */ /* 0x000fe200078e00ff */
[----:B------:R-:W-:Y:S02]  /*34e70*/  R2UR UR5, R75 ;  /* 0x000000004b0572ca */ /* 0x000fe400000e0000 */
[----:B------:R-:W-:Y:S01]  /*34e80*/  ISETP.GE.AND P1, PT, R15, R87, PT ;  /* 0x000000570f00720c */ /* 0x000fe20003f26270 */
[----:B------:R-:W-:-:S10]  /*34e90*/  IMAD.WIDE R24, R25, 0x2, R12 ;  /* 0x0000000219187825 */ /* 0x000fd400078e020c */
[----:B-----5:R4:W-:Y:S02]  /*34ea0*/  ST.E.128 desc[UR4][R24.64], R4 ;  /* 0x0000000418007985 */ /* 0x0209e4000c101d04 */
[----:B------:R-:W-:Y:S05]  /*34eb0*/  @P1 BRA `(.L_x_5346) ;  /* 0x0000000c00c81947 */ /* 0x000fea0003800000 */
[----:B------:R-:W-:Y:S01]  /*34ec0*/  R2UR UR4, R74 ;  /* 0x000000004a0472ca */ /* 0x000fe200000e0000 */
[----:B------:R-:W-:Y:S01]  /*34ed0*/  IMAD.WIDE R12, R15, 0x2, R12 ;  /* 0x000000020f0c7825 */ /* 0x000fe200078e020c */
[----:B------:R-:W-:-:S13]  /*34ee0*/  R2UR UR5, R75 ;  /* 0x000000004b0572ca */ /* 0x000fda00000e0000 */
[----:B------:R0:W-:Y:S01]  /*34ef0*/  ST.E.128 desc[UR4][R12.64], R8 ;  /* 0x000000080c007985 */ /* 0x0001e2000c101d04 */
[----:B------:R-:W-:Y:S05]  /*34f00*/  BRA `(.L_x_5346) ;  /* 0x0000000c00b47947 */ /* 0x000fea0003800000 */
.L_x_5310:
[----:B------:R-:W2:Y:S01]  /*34f10*/  LDL.64 R4, [R21+0x10] ;  /* 0x0000100015047983 */ /* 0x000ea20000100a00 */
[----:B------:R-:W-:Y:S02]  /*34f20*/  R2UR UR4, R74 ;  /* 0x000000004a0472ca */ /* 0x000fe400000e0000 */
[----:B------:R-:W-:Y:S01]  /*34f30*/  R2UR UR5, R75 ;  /* 0x000000004b0572ca */ /* 0x000fe200000e0000 */
[----:B------:R0:W5:Y:S04]  /*34f40*/  LDL R6, [R71] ;  /* 0x0000000047067983 */ /* 0x0001680000100800 */
[----:B------:R0:W5:Y:S08]  /*34f50*/  LDL R7, [R71+0x4] ;  /* 0x0000040047077983 */ /* 0x0001700000100800 */
[----:B--2---:R-:W2:Y:S01]  /*34f60*/  LD.E R8, desc[UR4][R4.64+0x1c] ;  /* 0x00001c0404087980 */ /* 0x004ea2000c101900 */
[----:B------:R-:W-:Y:S01]  /*34f70*/  BSSY B2, `(.L_x_5401) ;  /* 0x0000005000027945 */ /* 0x000fe20003800000 */
[----:B--2---:R-:W-:-:S04]  /*34f80*/  LOP3.LUT R8, R8, 0x1, RZ, 0xfc, !PT ;  /* 0x0000000108087812 */ /* 0x004fc800078efcff */
[----:B------:R-:W-:-:S13]  /*34f90*/  ISETP.NE.AND P1, PT, R8, 0x3, PT ;  /* 0x000000030800780c */ /* 0x000fda0003f25270 */
[----:B0-----:R-:W-:Y:S05]  /*34fa0*/  @!P1 BRA `(.L_x_5402) ;  /* 0x0000000000049947 */ /* 0x001fea0003800000 */
[----:B------:R-:W-:Y:S01]  /*34fb0*/  BPT.TRAP 0x1 ;  /* 0x000000040000795c */ /* 0x000fe20000300000 */
.L_x_5402:
[----:B------:R-:W-:Y:S05]  /*34fc0*/  BSYNC B2 ;  /* 0x0000000000027941 */ /* 0x000fea0003800000 */
.L_x_5401:
        /* <DEDUP_REMOVED lines=9> */
.L_x_5428:
[----:B------:R-:W-:Y:S05]  /*35060*/  BSYNC B2 ;  /* 0x0000000000027941 */ /* 0x000fea0003800000 */
.L_x_5403:
[----:B------:R-:W2:Y:S01]  /*35070*/  LDL.64 R8, [R21+0x20] ;  /* 0x0000200015087983 */ /* 0x000ea20000100a00 */
[C---:B------:R-:W-:Y:S02]  /*35080*/  R2UR UR4, R74.reuse ;  /* 0x000000004a0472ca */ /* 0x040fe400000e0000 */
[C---:B------:R-:W-:Y:S01]  /*35090*/  R2UR UR5, R75.reuse ;  /* 0x000000004b0572ca */ /* 0x040fe200000e0000 */
[----:B------:R-:W3:Y:S01]  /*350a0*/  LDL.64 R4, [R21+0x18] ;  /* 0x0000180015047983 */ /* 0x000ee20000100a00 */
[C---:B------:R-:W-:Y:S02]  /*350b0*/  R2UR UR6, R74.reuse ;  /* 0x000000004a0672ca */ /* 0x040fe400000e0000 */
[C---:B------:R-:W-:Y:S01]  /*350c0*/  R2UR UR7, R75.reuse ;  /* 0x000000004b0772ca */ /* 0x040fe200000e0000 */
[----:B------:R-:W4:Y:S01]  /*350d0*/  LDL R14, [R71] ;  /* 0x00000000470e7983 */ /* 0x000f220000100800 */
[----:B------:R-:W-:Y:S02]  /*350e0*/  R2UR UR10, R74 ;  /* 0x000000004a0a72ca */ /* 0x000fe400000e0000 */
[----:B------:R-:W-:-:S02]  /*350f0*/  R2UR UR11, R75 ;  /* 0x000000004b0b72ca */ /* 0x000fc400000e0000 */
[C---:B------:R-:W-:Y:S02]  /*35100*/  R2UR UR12, R74.reuse ;  /* 0x000000004a0c72ca */ /* 0x040fe400000e0000 */
[C---:B------:R-:W-:Y:S02]  /*35110*/  R2UR UR13, R75.reuse ;  /* 0x000000004b0d72ca */ /* 0x040fe400000e0000 */
[----:B------:R-:W-:Y:S02]  /*35120*/  R2UR UR8, R74 ;  /* 0x000000004a0872ca */ /* 0x000fe400000e0000 */
[----:B------:R-:W-:Y:S01]  /*35130*/  R2UR UR9, R75 ;  /* 0x000000004b0972ca */ /* 0x000fe200000e0000 */
[----:B--2---:R-:W2:Y:S04]  /*35140*/  LD.E.64 R32, desc[UR4][R8.64+0xa0] ;  /* 0x0000a00408207980 */ /* 0x004ea8000c101b00 */
[----:B0-----:R-:W4:Y:S04]  /*35150*/  LD.E.64 R6, desc[UR6][R8.64+0x58] ;  /* 0x0000580608067980 */ /* 0x001f28000c101b00 */
[----:B------:R-:W4:Y:S04]  /*35160*/  LD.E R15, desc[UR10][R8.64+0x30] ;  /* 0x0000300a080f7980 */ /* 0x000f28000c101900 */
[----:B------:R-:W4:Y:S04]  /*35170*/  LD.E R25, desc[UR12][R8.64+0x1c] ;  /* 0x00001c0c08197980 */ /* 0x000f28000c101900 */
[----:B------:R-:W4:Y:S04]  /*35180*/  LD.E.64 R10, desc[UR8][R8.64+0x60] ;  /* 0x00006008080a7980 */ /* 0x000f28000c101b00 */
[----:B------:R-:W4:Y:S04]  /*35190*/  LD.E.64 R28, desc[UR6][R8.64+0x68] ;  /* 0x00006806081c7980 */ /* 0x000f28000c101b00 */
[----:B---3--:R-:W5:Y:S04]  /*351a0*/  LD.E R24, desc[UR4][R4.64] ;  /* 0x0000000404187980 */ /* 0x008f68000c101900 */
[----:B------:R0:W5:Y:S01]  /*351b0*/  LD.E.64 R26, desc[UR6][R4.64+0x8] ;  /* 0x00000806041a7980 */ /* 0x000162000c101b00 */
[----:B------:R-:W-:Y:S01]  /*351c0*/  UMOV UR4, 0xffffffff ;  /* 0xffffffff00047882 */ /* 0x000fe20000000000 */
[----:B--2---:R-:W-:Y:S01]  /*351d0*/  SHF.R.S32.HI R31, RZ, 0x1f, R33 ;  /* 0x0000001fff1f7819 */ /* 0x004fe20000011421 */
[----:B----4-:R-:W-:-:S02]  /*351e0*/  IMAD R7, R7, R33, RZ ;  /* 0x0000002107077224 */ /* 0x010fc400078e02ff */
[----:B------:R-:W-:-:S04]  /*351f0*/  IMAD.WIDE.U32 R12, R6, R33, RZ ;  /* 0x00000021060c7225 */ /* 0x000fc800078e00ff */
[----:B------:R-:W-:Y:S01]  /*35200*/  IMAD R7, R6, R31, R7 ;  /* 0x0000001f06077224 */ /* 0x000fe200078e0207 */
[----:B------:R-:W-:Y:S01]  /*35210*/  SHF.R.S32.HI R6, RZ, 0x1f, R15 ;  /* 0x0000001fff067819 */ /* 0x000fe2000001140f */
[----:B------:R-:W-:Y:S01]  /*35220*/  IMAD R25, R2, -0x60, R25 ;  /* 0xffffffa002197824 */ /* 0x000fe200078e0219 */
[----:B------:R-:W-:Y:S01]  /*35230*/  SHF.R.S32.HI R31, RZ, 0x1f, R32 ;  /* 0x0000001fff1f7819 */ /* 0x000fe20000011420 */
[----:B------:R-:W-:Y:S01]  /*35240*/  IMAD.IADD R13, R13, 0x1, R7 ;  /* 0x000000010d0d7824 */ /* 0x000fe200078e0207 */
[----:B------:R-:W-:Y:S01]  /*35250*/  LEA.HI R6, R6, R15, RZ, 0x2 ;  /* 0x0000000f06067211 */ /* 0x000fe200078f10ff */
[-C--:B------:R-:W-:Y:S01]  /*35260*/  IMAD R11, R11, R32.reuse, RZ ;  /* 0x000000200b0b7224 */ /* 0x080fe200078e02ff */
[----:B------:R-:W-:Y:S01]  /*35270*/  VIMNMX R30, R25, 0x60, PT ;  /* 0x00000060191e7848 */ /* 0x000fe20003fe0100 */
[----:B0-----:R-:W-:Y:S01]  /*35280*/  IMAD.WIDE.U32 R4, R10, R32, R12 ;  /* 0x000000200a047225 */ /* 0x001fe200078e000c */
[----:B------:R-:W-:Y:S02]  /*35290*/  SHF.R.S32.HI R7, RZ, 0x2, R6 ;  /* 0x00000002ff077819 */ /* 0x000fe40000011406 */
[----:B------:R-:W-:Y:S01]  /*352a0*/  LOP3.LUT R6, R6, 0x1ffffffc, RZ, 0xc0, !PT ;  /* 0x1ffffffc06067812 */ /* 0x000fe200078ec0ff */
[----:B------:R-:W-:Y:S01]  /*352b0*/  IMAD R11, R10, R31, R11 ;  /* 0x0000001f0a0b7224 */ /* 0x000fe200078e020b */
[----:B------:R-:W-:Y:S01]  /*352c0*/  LEA R10, P2, R4, R28, 0x1 ;  /* 0x0000001c040a7211 */ /* 0x000fe200078408ff */
[----:B------:R-:W-:-:S02]  /*352d0*/  IMAD.IADD R32, R30, 0x1, -R7 ;  /* 0x000000011e207824 */ /* 0x000fc400078e0a07 */
[----:B------:R-:W-:Y:S02]  /*352e0*/  IMAD.IADD R5, R5, 0x1, R11 ;  /* 0x0000000105057824 */ /* 0x000fe400078e020b */
[----:B------:R-:W-:Y:S02]  /*352f0*/  IMAD R7, R14, 0x4800, RZ ;  /* 0x000048000e077824 */ /* 0x000fe400078e02ff */
[----:B------:R-:W-:Y:S01]  /*35300*/  IMAD.IADD R6, R15, 0x1, -R6 ;  /* 0x000000010f067824 */ /* 0x000fe200078e0a06 */
[----:B------:R-:W-:Y:S02]  /*35310*/  LEA.HI.X R28, R4, R29, R5, 0x1, P2 ;  /* 0x0000001d041c7211 */ /* 0x000fe400010f0c05 */
[----:B------:R-:W-:Y:S01]  /*35320*/  ISETP.GE.AND P1, PT, R32, 0x1, PT ;  /* 0x000000012000780c */ /* 0x000fe20003f26270 */
[----:B------:R-:W-:Y:S01]  /*35330*/  IMAD.SHL.U32 R29, R6, 0x8, RZ ;  /* 0x00000008061d7824 */ /* 0x000fe200078e00ff */
[----:B------:R-:W-:Y:S01]  /*35340*/  SHF.R.S32.HI R25, RZ, 0x1f, R7 ;  /* 0x0000001fff197819 */ /* 0x000fe20000011407 */
[----:B------:R-:W-:Y:S10]  /*35350*/  BRA.DIV UR4, `(.L_x_5405) ;  /* 0x0000001204647947 */ /* 0x000ff4000b800000 */
[----:B------:R0:W1:Y:S04]  /*35360*/  SHFL.IDX PT, R5, R28, RZ, 0x1c1f ;  /* 0x001c1fff1c057589 */ /* 0x00006800000e0000 */
[----:B------:R0:W2:Y:S02]  /*35370*/  SHFL.IDX PT, R14, R10, RZ, 0x1c1f ;  /* 0x001c1fff0a0e7589 */ /* 0x0000a400000e0000 */
.L_x_5432:
[C---:B-----5:R-:W-:Y:S01]  /*35380*/  IADD3 R11, P2, R24.reuse, R7, RZ ;  /* 0x00000007180b7210 */ /* 0x060fe20007f5e0ff */
[----:B------:R-:W-:Y:S01]  /*35390*/  BSSY B2, `(.L_x_5406) ;  /* 0x0000052000027945 */ /* 0x000fe20003800000 */
[----:B-1----:R-:W-:Y:S02]  /*353a0*/  IMAD.MOV.U32 R15, RZ, RZ, R5 ;  /* 0x000000ffff0f7224 */ /* 0x002fe400078e0005 */
[----:B------:R-:W-:Y:S02]  /*353b0*/  LEA.HI.X.SX32 R25, R24, R25, 0x1, P2 ;  /* 0x0000001918197211 */ /* 0x000fe400010f0eff */
[----:B------:R-:W-:-:S04]  /*353c0*/  LEA R24, P2, R11, R26, 0x1 ;  /* 0x0000001a0b187211 */ /* 0x000fc800078408ff */
[----:B------:R-:W-:Y:S01]  /*353d0*/  LEA.HI.X R25, R11, R27, R25, 0x1, P2 ;  /* 0x0000001b0b197211 */ /* 0x000fe200010f0c19 */
[----:B------:R-:W-:Y:S01]  /*353e0*/  IMAD.WIDE R26, R7, 0x2, R26 ;  /* 0x00000002071a7825 */ /* 0x000fe200078e021a */
[----:B------:R-:W-:Y:S07]  /*353f0*/  @!P1 BRA `(.L_x_5407) ;  /* 0x00000004002c9947 */ /* 0x000fee0003800000 */
[----:B------:R-:W-:Y:S02]  /*35400*/  R2UR UR4, R74 ;  /* 0x000000004a0472ca */ /* 0x000fe400000e0000 */
[----:B------:R-:W-:-:S13]  /*35410*/  R2UR UR5, R75 ;  /* 0x000000004b0572ca */ /* 0x000fda00000e0000 */
[----:B------:R-:W3:Y:S02]  /*35420*/  LD.E.U8 R11, desc[UR4][R8.64+0x98] ;  /* 0x00009804080b7980 */ /* 0x000ee4000c101100 */
[----:B---3--:R-:W-:-:S04]  /*35430*/  LOP3.LUT R4, R11, 0x1, RZ, 0xc0, !PT ;  /* 0x000000010b047812 */ /* 0x008fc800078ec0ff */
[----:B------:R-:W-:-:S13]  /*35440*/  ISETP.NE.U32.AND P1, PT, R4, 0x1, PT ;  /* 0x000000010400780c */ /* 0x000fda0003f25070 */
[----:B------:R-:W-:Y:S02]  /*35450*/  @!P1 R2UR UR4, R74 ;  /* 0x000000004a0492ca */ /* 0x000fe400000e0000 */
[----:B------:R-:W-:-:S13]  /*35460*/  @!P1 R2UR UR5, R75 ;  /* 0x000000004b0592ca */ /* 0x000fda00000e0000 */
[----:B------:R-:W3:Y:S01]  /*35470*/  @!P1 LD.E.128 R4, desc[UR4][R26.64] ;  /* 0x000000041a049980 */ /* 0x000ee2000c101d00 */
[----:B------:R-:W-:Y:S01]  /*35480*/  @!P1 R2UR UR6, R74 ;  /* 0x000000004a0692ca */ /* 0x000fe200000e0000 */
[----:B--2---:R-:W-:Y:S01]  /*35490*/  @!P1 IMAD.WIDE R12, R29, 0x2, R14 ;  /* 0x000000021d0c9825 */ /* 0x004fe200078e020e */
[----:B------:R-:W-:-:S04]  /*354a0*/  @!P1 R2UR UR7, R75 ;  /* 0x000000004b0792ca */ /* 0x000fc800000e0000 */
[----:B---3--:R1:W-:Y:S09]  /*354b0*/  @!P1 ST.E.128 desc[UR4][R12.64], R4 ;  /* 0x000000040c009985 */ /* 0x0083f2000c101d04 */
[----:B------:R-:W2:Y:S02]  /*354c0*/  @!P1 LD.E.U8 R11, desc[UR6][R8.64+0x98] ;  /* 0x00009806080b9980 */ /* 0x000ea4000c101100 */
[----:B--2---:R-:W-:-:S13]  /*354d0*/  LOP3.LUT P1, RZ, R11, 0x2, RZ, 0xc0, !PT ;  /* 0x000000020bff7812 */ /* 0x004fda000782c0ff */
[----:B------:R-:W-:Y:S02]  /*354e0*/  @P1 R2UR UR4, R74 ;  /* 0x000000004a0412ca */ /* 0x000fe400000e0000 */
[----:B------:R-:W-:-:S13]  /*354f0*/  @P1 R2UR UR5, R75 ;  /* 0x000000004b0512ca */ /* 0x000fda00000e0000 */
[----:B-1----:R-:W2:Y:S01]  /*35500*/  @P1 LD.E.128 R4, desc[UR4][R24.64] ;  /* 0x0000000418041980 */ /* 0x002ea2000c101d00 */
[----:B------:R-:W-:Y:S01]  /*35510*/  @P1 VIADD R30, R29, 0x20 ;  /* 0x000000201d1e1836 */ /* 0x000fe20000000000 */
[----:B------:R-:W-:Y:S02]  /*35520*/  @P1 R2UR UR6, R74 ;  /* 0x000000004a0612ca */ /* 0x000fe400000e0000 */
[----:B------:R-:W-:Y:S02]  /*35530*/  @P1 R2UR UR7, R75 ;  /* 0x000000004b0712ca */ /* 0x000fe400000e0000 */
[----:B------:R-:W-:-:S04]  /*35540*/  @P1 SHF.R.S32.HI R31, RZ, 0x1f, R30 ;  /* 0x0000001fff1f1819 */ /* 0x000fc8000001141e */
[----:B------:R-:W-:-:S04]  /*35550*/  @P1 LEA.HI R31, R31, R30, RZ, 0x3 ;  /* 0x0000001e1f1f1211 */ /* 0x000fc800078f18ff */
[----:B------:R-:W-:-:S05]  /*35560*/  @P1 LOP3.LUT R31, R31, 0xfffffff8, RZ, 0xc0, !PT ;  /* 0xfffffff81f1f1812 */ /* 0x000fca00078ec0ff */
[----:B------:R-:W-:-:S05]  /*35570*/  @P1 IMAD.WIDE R12, R31, 0x2, R14 ;  /* 0x000000021f0c1825 */ /* 0x000fca00078e020e */
[----:B--2---:R1:W-:Y:S04]  /*35580*/  @P1 ST.E.128 desc[UR4][R12.64], R4 ;  /* 0x000000040c001985 */ /* 0x0043e8000c101d04 */
[----:B------:R-:W2:Y:S02]  /*35590*/  @P1 LD.E.U8 R11, desc[UR6][R8.64+0x98] ;  /* 0x00009806080b1980 */ /* 0x000ea4000c101100 */
        /* <DEDUP_REMOVED lines=43> */
[----:B------:R-:W-:-:S05]  /*35850*/  @P1 VIADD R11, R29, 0xa0 ;  /* 0x000000a01d0b1836 */ /* 0x000fca0000000000 */
[----:B------:R-:W-:-:S04]  /*35860*/  @P1 SHF.R.S32.HI R30, RZ, 0x1f, R11 ;  /* 0x0000001fff1e1819 */ /* 0x000fc8000001140b */
[----:B------:R-:W-:-:S04]  /*35870*/  @P1 LEA.HI R30, R30, R11, RZ, 0x3 ;  /* 0x0000000b1e1e1211 */ /* 0x000fc800078f18ff */
[----:B------:R-:W-:-:S05]  /*35880*/  @P1 LOP3.LUT R11, R30, 0xfffffff8, RZ, 0xc0, !PT ;  /* 0xfffffff81e0b1812 */ /* 0x000fca00078ec0ff */
[----:B------:R-:W-:-:S05]  /*35890*/  @P1 IMAD.WIDE R14, R11, 0x2, R14 ;  /* 0x000000020b0e1825 */ /* 0x000fca00078e020e */
[----:B--2---:R1:W-:Y:S02]  /*358a0*/  @P1 ST.E.128 desc[UR4][R14.64], R4 ;  /* 0x000000040e001985 */ /* 0x0043e4000c101d04 */
.L_x_5407:
[----:B------:R-:W-:Y:S05]  /*358b0*/  BSYNC B2 ;  /* 0x0000000000027941 */ /* 0x000fea0003800000 */
.L_x_5406:
[----:B------:R-:W-:-:S03]  /*358c0*/  UMOV UR4, 0xffffffff ;  /* 0xffffffff00047882 */ /* 0x000fc60000000000 */
[----:B------:R-:W-:Y:S05]  /*358d0*/  BRA.DIV UR4, `(.L_x_5408) ;  /* 0x0000000e044c7947 */ /* 0x000fea000b800000 */
[----:B-1----:R1:W3:Y:S04]  /*358e0*/  SHFL.IDX PT, R5, R28, 0x1, 0x1c1f ;  /* 0x003c1f001c057f89 */ /* 0x0022e800000e0000 */
[----:B--2---:R1:W2:Y:S02]  /*358f0*/  SHFL.IDX PT, R14, R10, 0x1, 0x1c1f ;  /* 0x003c1f000a0e7f89 */ /* 0x0042a400000e0000 */
.L_x_5436:
[----:B------:R-:W-:Y:S01]  /*35900*/  ISETP.GE.AND P1, PT, R32, 0x41, PT ;  /* 0x000000412000780c */ /* 0x000fe20003f26270 */
[----:B---3--:R-:W-:-:S12]  /*35910*/  IMAD.MOV.U32 R15, RZ, RZ, R5 ;  /* 0x000000ffff0f7224 */ /* 0x008fd800078e0005 */
[----:B------:R-:W-:Y:S05]  /*35920*/  @!P1 BRA `(.L_x_5346) ;  /* 0x00000004002c9947 */ /* 0x000fea0003800000 */
        /* <DEDUP_REMOVED lines=9> */
[----:B012---:R-:W-:Y:S01]  /*359c0*/  @!P1 IMAD.WIDE R10, R29, 0x2, R14 ;  /* 0x000000021d0a9825 */ /* 0x007fe200078e020e */
[----:B------:R-:W-:-:S04]  /*359d0*/  @!P1 R2UR UR7, R75 ;  /* 0x000000004b0792ca */ /* 0x000fc800000e0000 */
[----:B---3--:R0:W-:Y:S09]  /*359e0*/  @!P1 ST.E.128 desc[UR4][R10.64], R4 ;  /* 0x000000040a009985 */ /* 0x0081f2000c101d04 */
[----:B------:R-:W2:Y:S02]  /*359f0*/  @!P1 LD.E.U8 R12, desc[UR6][R8.64+0x98] ;  /* 0x00009806080c9980 */ /* 0x000ea4000c101100 */
[----:B--2---:R-:W-:-:S13]  /*35a00*/  LOP3.LUT P1, RZ, R12, 0x2, RZ, 0xc0, !PT ;  /* 0x000000020cff7812 */ /* 0x004fda000782c0ff */
[----:B------:R-:W-:Y:S02]  /*35a10*/  @P1 R2UR UR4, R74 ;  /* 0x000000004a0412ca */ /* 0x000fe400000e0000 */
[----:B------:R-:W-:-:S13]  /*35a20*/  @P1 R2UR UR5, R75 ;  /* 0x000000004b0512ca */ /* 0x000fda00000e0000 */
[----:B0-----:R-:W2:Y:S01]  /*35a30*/  @P1 LD.E.128 R4, desc[UR4][R24.64+0x2000] ;  /* 0x0020000418041980 */ /* 0x001ea2000c101d00 */
        /* <DEDUP_REMOVED lines=52> */
[----:B------:R-:W-:-:S05]  /*35d80*/  @P1 VIADD R29, R29, 0xa0 ;  /* 0x000000a01d1d1836 */ /* 0x000fca0000000000 */
[----:B------:R-:W-:-:S04]  /*35d90*/  @P1 SHF.R.S32.HI R12, RZ, 0x1f, R29 ;  /* 0x0000001fff0c1819 */ /* 0x000fc8000001141d */
[----:B------:R-:W-:-:S04]  /*35da0*/  @P1 LEA.HI R12, R12, R29, RZ, 0x3 ;  /* 0x0000001d0c0c1211 */ /* 0x000fc800078f18ff */
[----:B------:R-:W-:-:S05]  /*35db0*/  @P1 LOP3.LUT R13, R12, 0xfffffff8, RZ, 0xc0, !PT ;  /* 0xfffffff80c0d1812 */ /* 0x000fca00078ec0ff */
[----:B------:R-:W-:-:S05]  /*35dc0*/  @P1 IMAD.WIDE R14, R13, 0x2, R14 ;  /* 0x000000020d0e1825 */ /* 0x000fca00078e020e */
[----:B--2---:R3:W-:Y:S02]  /*35dd0*/  @P1 ST.E.128 desc[UR4][R14.64], R4 ;  /* 0x000000040e001985 */ /* 0x0047e4000c101d04 */
.L_x_5346:
[----:B------:R-:W-:Y:S05]  /*35de0*/  BSYNC B0 ;  /* 0x0000000000007941 */ /* 0x000fea0003800000 */
.L_x_5309:
[----:B01234-:R-:W0:Y:S01]  /*35df0*/  S2R R5, SR_TID.X ;  /* 0x0000000000057919 */ /* 0x01fe220000002100 */
[----:B------:R-:W-:Y:S01]  /*35e00*/  @!PT LDS RZ, [RZ] ;  /* 0x00000000fffff984 */ /* 0x000fe20000000800 */
[----:B------:R-:W-:Y:S01]  /*35e10*/  @!PT LDS RZ, [RZ] ;  /* 0x00000000fffff984 */ /* 0x000fe20000000800 */
[----:B------:R-:W-:Y:S01]  /*35e20*/  @!PT LDS RZ, [RZ] ;  /* 0x00000000fffff984 */ /* 0x000fe20000000800 */
[----:B------:R-:W-:Y:S01]  /*35e30*/  @!PT LDS RZ, [RZ] ;  /* 0x00000000fffff984 */ /* 0x000fe20000000800 */
[----:B------:R1:W-:Y:S06]  /*35e40*/  MEMBAR.ALL.CTA ;  /* 0x0000000000007992 */ /* 0x0003ec0000008000 */
[----:B-1----:R-:W1:Y:S01]  /*35e50*/  FENCE.VIEW.ASYNC.S ;  /* 0x00000000000073c6 */ /* 0x002e620000000000 */
[----:B------:R-:W-:Y:S05]  /*35e60*/  WARPSYNC.ALL ;  /* 0x0000000000007948 */ /* 0x000fea0003800000 */
[----:B0-----:R-:W-:-:S02]  /*35e70*/  LOP3.LUT P1, RZ, R5, 0x7f, RZ, 0xc0, !PT ;  /* 0x0000007f05ff7812 */ /* 0x001fc4000782c0ff */
[----:B------:R-:W-:-:S05]  /*35e80*/  LEA.HI R4, R5, 0x8, RZ, 0x19 ;  /* 0x0000000805047811 */ /* 0x000fca00078fc8ff */
[----:B-1----:R0:W-:Y:S06]  /*35e90*/  BAR.SYNC.DEFER_BLOCKING R4, 0x80 ;  /* 0x000200040000751d */ /* 0x0021ec0000010000 */
[----:B------:R-:W-:Y:S05]  /*35ea0*/  @P1 BRA `(.L_x_5409) ;  /* 0x0000000000241947 */ /* 0x000fea0003800000 */
[----:B0-----:R-:W2:Y:S01]  /*35eb0*/  LDL.64 R4, [R21+0x10] ;  /* 0x0000100015047983 */ /* 0x001ea20000100a00 */
[----:B------:R-:W-:Y:S02]  /*35ec0*/  R2UR UR4, R74 ;  /* 0x000000004a0472ca */ /* 0x000fe400000e0000 */
[----:B------:R-:W-:Y:S01]  /*35ed0*/  R2UR UR5, R75 ;  /* 0x000000004b0572ca */ /* 0x000fe200000e0000 */
[----:B------:R-:W3:-:S12]  /*35ee0*/  LDL R71, [R71] ;  /* 0x0000000047477983 */ /* 0x000ed80000100800 */
[----:B--2---:R-:W2:Y:S02]  /*35ef0*/  LD.E.64 R4, desc[UR4][R4.64+0x30] ;  /* 0x0000300404047980 */ /* 0x004ea4000c101b00 */
[----:B--2---:R-:W-:-:S05]  /*35f00*/  MOV R6, R4 ;  /* 0x0000000400067202 */ /* 0x004fca0000000f00 */
[----:B---3--:R-:W-:-:S05]  /*35f10*/  IMAD R6, R71, 0x8, R6 ;  /* 0x0000000847067824 */ /* 0x008fca00078e0206 */
[----:B------:R-:W-:-:S04]  /*35f20*/  PRMT R6, RZ, 0x654, R6 ;  /* 0x00000654ff067816 */ /* 0x000fc80000000006 */
[----:B------:R1:W-:Y:S03]  /*35f30*/  SYNCS.ARRIVE.TRANS64.RED.A1T0 RZ, [R6+URZ], RZ ;  /* 0x000000ff06ff79a7 */ /* 0x0003e6000810043f */
.L_x_5409:
[----:B------:R-:W-:-:S04]  /*35f40*/  IMAD.MOV.U32 R83, RZ, RZ, 0x0 ;  /* 0x00000000ff537424 */ /* 0x000fc800078e00ff */
[----:B01---5:R-:W-:Y:S05]  /*35f50*/  RET.REL.NODEC R82 `(_ZN7cutlass13device_kernelIN5flash11enable_sm90INS1_16FlashAttnFwdSm90INS1_25CollectiveMainloopFwdSm90ILi2EN4cute5tupleIJNS5_1CILi1EEES8_S8_EEENS6_IJNS7_ILi128EEENS7_ILi96EEENS7_ILi192EEEEEELi192ENS_10bfloat16_tEfNS_4arch4Sm90ELb0ELb1ELb1ELb1ELb1ELb1ELb0ELb1ELb1ELb1ELb1ELb0EEENS1_21CollectiveEpilogueFwdINS6_IJSA_SC_SB_EEES9_SE_SG_Li256ELb1ELb1ELb1ELb0EEENS1_36VarlenDynamicPersistentTileSchedulerILi128ELi96ELi256ELi128ELb1ELb1ELb1ELb1ELb0ELb1EEEEEEEEEvNT_6ParamsE) ;  /* 0xfffffca052287950 */ /* 0x023fea0003c3ffff */
.L_x_5319:
[----:B0-----:R0:W1:Y:S02]  /*35f60*/  SYNCS.PHASECHK.TRANS64.TRYWAIT P1, [R4+URZ], R5 ;  /* 0x00000005040075a7 */ /* 0x001064000802017f */
[----:B-1----:R-:W-:Y:S05]  /*35f70*/  @!P1 NANOSLEEP.SYNCS 0x989680 ;  /* 0x009896800000995d */ /* 0x002fea0003900000 */
[----:B------:R-:W1:Y:S02]  /*35f80*/  @!P1 SYNCS.PHASECHK.TRANS64 P1, [R4+URZ], R5 ;  /* 0x00000005040095a7 */ /* 0x000e64000802007f */
[----:B-1----:R-:W-:Y:S05]  /*35f90*/  @!P1 BRA `(.L_x_5319) ;  /* 0xfffffffc00f09947 */ /* 0x002fea000383ffff */
[----:B------:R-:W-:Y:S05]  /*35fa0*/  BRA `(.L_x_5410) ;  /* 0xffffff6400a07947 */ /* 0x000fea000383ffff */
.L_x_5320:
[----:B------:R-:W-:Y:S01]  /*35fb0*/  BSSY B2, `(.L_x_5411) ;  /* 0x0000008000027945 */ /* 0x000fe20003800000 */
[----:B------:R-:W-:Y:S02]  /*35fc0*/  IMAD.MOV.U32 R13, RZ, RZ, R83 ;  /* 0x000000ffff0d7224 */ /* 0x000fe400078e0053 */
[----:B------:R-:W-:Y:S02]  /*35fd0*/  IMAD.MOV.U32 R12, RZ, RZ, RZ ;  /* 0x000000ffff0c7224 */ /* 0x000fe400078e00ff */
[----:B------:R-:W-:Y:S02]  /*35fe0*/  IMAD.MOV.U32 R11, RZ, RZ, 0x1c1f ;  /* 0x00001c1fff0b7424 */ /* 0x000fe400078e00ff */
[----:B------:R-:W-:-:S07]  /*35ff0*/  IMAD.MOV.U32 R15, RZ, RZ, -0x1 ;  /* 0xffffffffff0f7424 */ /* 0x000fce00078e00ff */
[----:B-----5:R-:W-:Y:S05]  /*36000*/  WARPSYNC.COLLECTIVE R15, `(.L_x_5412) ;  /* 0x000000000f087348 */ /* 0x020fea0003c00000 */
[----:B------:R0:W1:Y:S02]  /*36010*/  SHFL.IDX P6, R14, R13, R12, R11 ;  /* 0x0000000c0d0e7389 */ /* 0x00006400000c000b */
[----:B01---5:R-:W-:Y:S01]  /*36020*/  ENDCOLLECTIVE ;  /* 0x000000000000791b */ /* 0x023fe20003800000 */
.L_x_5412:
[----:B------:R-:W-:Y:S05]  /*36030*/  BSYNC B2 ;  /* 0x0000000000027941 */ /* 0x000fea0003800000 */
.L_x_5411:
        /* <DEDUP_REMOVED lines=8> */
.L_x_5413:
[----:B------:R-:W-:Y:S01]  /*360c0*/  IMAD.MOV.U32 R10, RZ, RZ, R14 ;  /* 0x000000ffff0a7224 */ /* 0x000fe200078e000e */
[----:B------:R-:W-:Y:S06]  /*360d0*/  BRA `(.L_x_5414) ;  /* 0xffffff6400e87947 */ /* 0x000fec000383ffff */
.L_x_5345:
[----:B------:R-:W-:Y:S01]  /*360e0*/  BSSY B2, `(.L_x_5415) ;  /* 0x0000008000027945 */ /* 0x000fe20003800000 */
[----:B-1234-:R-:W-:Y:S02]  /*360f0*/  IMAD.MOV.U32 R13, RZ, RZ, R83 ;  /* 0x000000ffff0d7224 */ /* 0x01efe400078e0053 */
[----:B------:R-:W-:Y:S02]  /*36100*/  IMAD.MOV.U32 R12, RZ, RZ, 0x1 ;  /* 0x00000001ff0c7424 */ /* 0x000fe400078e00ff */
[----:B------:R-:W-:Y:S02]  /*36110*/  IMAD.MOV.U32 R11, RZ, RZ, 0x1c1f ;  /* 0x00001c1fff0b7424 */ /* 0x000fe400078e00ff */
[----:B------:R-:W-:-:S07]  /*36120*/  IMAD.MOV.U32 R15, RZ, RZ, -0x1 ;  /* 0xffffffffff0f7424 */ /* 0x000fce00078e00ff */
[----:B0-----:R-:W-:Y:S05]  /*36130*/  WARPSYNC.COLLECTIVE R15, `(.L_x_5416) ;  /* 0x000000000f087348 */ /* 0x001fea0003c00000 */
[----:B------:R1:W2:Y:S02]  /*36140*/  SHFL.IDX P6, R14, R13, R12, R11 ;  /* 0x0000000c0d0e7389 */ /* 0x0002a400000c000b */
[----:B012---:R-:W-:Y:S01]  /*36150*/  ENDCOLLECTIVE ;  /* 0x000000000000791b */ /* 0x007fe20003800000 */
.L_x_5416:
[----:B------:R-:W-:Y:S05]  /*36160*/  BSYNC B2 ;  /* 0x0000000000027941 */ /* 0x000fea0003800000 */
.L_x_5415:
        /* <DEDUP_REMOVED lines=8> */
.L_x_5417:
[----:B------:R-:W-:Y:S05]  /*361f0*/  BRA `(.L_x_5418) ;  /* 0xffffff80007c7947 */ /* 0x000fea000383ffff */
.L_x_5376:
[----:B-1----:R1:W2:Y:S02]  /*36200*/  SYNCS.PHASECHK.TRANS64.TRYWAIT P1, [R8+URZ], R9 ;  /* 0x00000009080075a7 */ /* 0x0022a4000802017f */
[----:B--2---:R-:W-:Y:S05]  /*36210*/  @!P1 NANOSLEEP.SYNCS 0x989680 ;  /* 0x009896800000995d */ /* 0x004fea0003900000 */
[----:B------:R-:W2:Y:S02]  /*36220*/  @!P1 SYNCS.PHASECHK.TRANS64 P1, [R8+URZ], R9 ;  /* 0x00000009080095a7 */ /* 0x000ea4000802007f */
[----:B--2---:R-:W-:Y:S05]  /*36230*/  @!P1 BRA `(.L_x_5376) ;  /* 0xfffffffc00f09947 */ /* 0x004fea000383ffff */
[----:B------:R-:W-:Y:S05]  /*36240*/  BRA `(.L_x_5419) ;  /* 0xffffffac00487947 */ /* 0x000fea000383ffff */
.L_x_5377:
        /* <DEDUP_REMOVED lines=8> */
.L_x_5421:
[----:B------:R-:W-:Y:S05]  /*362d0*/  BSYNC B2 ;  /* 0x0000000000027941 */ /* 0x000fea0003800000 */
.L_x_5420:
        /* <DEDUP_REMOVED lines=8> */
.L_x_5422:
[----:B------:R-:W-:Y:S01]  /*36360*/  IMAD.MOV.U32 R84, RZ, RZ, R14 ;  /* 0x000000ffff547224 */ /* 0x000fe200078e000e */
[----:B------:R-:W-:Y:S06]  /*36370*/  BRA `(.L_x_5423) ;  /* 0xffffffac006c7947 */ /* 0x000fec000383ffff */
.L_x_5390:
[----:B------:R-:W-:Y:S01]  /*36380*/  BSSY B2, `(.L_x_5424) ;  /* 0x0000008000027945 */ /* 0x000fe20003800000 */
[----:B---3--:R-:W-:Y:S02]  /*36390*/  IMAD.MOV.U32 R13, RZ, RZ, R83 ;  /* 0x000000ffff0d7224 */ /* 0x008fe400078e0053 */
[----:B------:R-:W-:Y:S02]  /*363a0*/  IMAD.MOV.U32 R12, RZ, RZ, 0x1 ;  /* 0x00000001ff0c7424 */ /* 0x000fe400078e00ff */
[----:B------:R-:W-:Y:S02]  /*363b0*/  IMAD.MOV.U32 R11, RZ, RZ, 0x1c1f ;  /* 0x00001c1fff0b7424 */ /* 0x000fe400078e00ff */
[----:B------:R-:W-:-:S07]  /*363c0*/  IMAD.MOV.U32 R15, RZ, RZ, -0x1 ;  /* 0xffffffffff0f7424 */ /* 0x000fce00078e00ff */
[----:B012--5:R-:W-:Y:S05]  /*363d0*/  WARPSYNC.COLLECTIVE R15, `(.L_x_5425) ;  /* 0x000000000f087348 */ /* 0x027fea0003c00000 */
[----:B------:R3:W4:Y:S02]  /*363e0*/  SHFL.IDX P6, R14, R13, R12, R11 ;  /* 0x0000000c0d0e7389 */ /* 0x00072400000c000b */
[----:B012345:R-:W-:Y:S01]  /*363f0*/  ENDCOLLECTIVE ;  /* 0x000000000000791b */ /* 0x03ffe20003800000 */
.L_x_5425:
[----:B------:R-:W-:Y:S05]  /*36400*/  BSYNC B2 ;  /* 0x0000000000027941 */ /* 0x000fea0003800000 */
.L_x_5424:
        /* <DEDUP_REMOVED lines=8> */
.L_x_5426:
[----:B------:R-:W-:Y:S05]  /*36490*/  BRA `(.L_x_5427) ;  /* 0xffffffc800e47947 */ /* 0x000fea000383ffff */
.L_x_5404:
[----:B0-----:R0:W1:Y:S02]  /*364a0*/  SYNCS.PHASECHK.TRANS64.TRYWAIT P1, [R6+URZ], R7 ;  /* 0x00000007060075a7 */ /* 0x001064000802017f */
[----:B-1----:R-:W-:Y:S05]  /*364b0*/  @!P1 NANOSLEEP.SYNCS 0x989680 ;  /* 0x009896800000995d */ /* 0x002fea0003900000 */
[----:B------:R-:W1:Y:S02]  /*364c0*/  @!P1 SYNCS.PHASECHK.TRANS64 P1, [R6+URZ], R7 ;  /* 0x00000007060095a7 */ /* 0x000e64000802007f */
[----:B-1----:R-:W-:Y:S05]  /*364d0*/  @!P1 BRA `(.L_x_5404) ;  /* 0xfffffffc00f09947 */ /* 0x002fea000383ffff */
[----:B------:R-:W-:Y:S05]  /*364e0*/  BRA `(.L_x_5428) ;  /* 0xffffffe800dc7947 */ /* 0x000fea000383ffff */
.L_x_5405:
        /* <DEDUP_REMOVED lines=8> */
.L_x_5430:
[----:B------:R-:W-:Y:S05]  /*36570*/  BSYNC B2 ;  /* 0x0000000000027941 */ /* 0x000fea0003800000 */
.L_x_5429:
        /* <DEDUP_REMOVED lines=8> */
.L_x_5431:
[----:B------:R-:W-:Y:S05]  /*36600*/  BRA `(.L_x_5432) ;  /* 0xffffffec005c7947 */ /* 0x000fea000383ffff */
.L_x_5408:
[----:B------:R-:W-:Y:S01]  /*36610*/  BSSY B2, `(.L_x_5433) ;  /* 0x0000008000027945 */ /* 0x000fe20003800000 */
[----:B------:R-:W-:Y:S02]  /*36620*/  IMAD.MOV.U32 R13, RZ, RZ, R28 ;  /* 0x000000ffff0d7224 */ /* 0x000fe400078e001c */
[----:B------:R-:W-:Y:S02]  /*36630*/  IMAD.MOV.U32 R12, RZ, RZ, 0x1 ;  /* 0x00000001ff0c7424 */ /* 0x000fe400078e00ff */
[----:B------:R-:W-:Y:S02]  /*36640*/  IMAD.MOV.U32 R11, RZ, RZ, 0x1c1f ;  /* 0x00001c1fff0b7424 */ /* 0x000fe400078e00ff */
[----:B-1----:R-:W-:-:S07]  /*36650*/  IMAD.MOV.U32 R15, RZ, RZ, -0x1 ;  /* 0xffffffffff0f7424 */ /* 0x002fce00078e00ff */
[----:B0-2---:R-:W-:Y:S05]  /*36660*/  WARPSYNC.COLLECTIVE R15, `(.L_x_5434) ;  /* 0x000000000f087348 */ /* 0x005fea0003c00000 */
[----:B--2---:R1:W2:Y:S02]  /*36670*/  SHFL.IDX P6, R14, R13, R12, R11 ;  /* 0x0000000c0d0e7389 */ /* 0x0042a400000c000b */
[----:B012---:R-:W-:Y:S01]  /*36680*/  ENDCOLLECTIVE ;  /* 0x000000000000791b */ /* 0x007fe20003800000 */
.L_x_5434:
[----:B------:R-:W-:Y:S05]  /*36690*/  BSYNC B2 ;  /* 0x0000000000027941 */ /* 0x000fea0003800000 */
.L_x_5433:
        /* <DEDUP_REMOVED lines=8> */
.L_x_5435:
[----:B------:R-:W-:Y:S05]  /*36720*/  BRA `(.L_x_5436) ;  /* 0xfffffff000747947 */ /* 0x000fea000383ffff */
.L_x_5437:
        /* <DEDUP_REMOVED lines=13> */
.L_x_15969:


//--------------------- .text._ZN7cutlass13device_kernelIN5flash11enable_sm90INS1_16FlashAttnFwdSm90INS1_25CollectiveMainloopFwdSm90ILi2EN4cute5tupleIJNS5_1CILi1EEES8_S8_EEENS6_IJNS7_ILi128EEENS7_ILi96EEENS7_ILi192EEEEEELi192ENS_10bfloat16_tEfNS_4arch4Sm90ELb1ELb0ELb1ELb0ELb1ELb0ELb0ELb1ELb1ELb1ELb1ELb0EEENS1_21CollectiveEpilogueFwdINS6_IJSA_SC_SB_EEES9_SE_SG_Li256ELb0ELb1ELb1ELb0EEENS1_19SingleTileSchedulerILb0ELb1ELb1ELi128EEEEEEEEEvNT_6ParamsE --------------------------
	.section	.text._ZN7cutlass13device_kernelIN5flash11enable_sm90INS1_16FlashAttnFwdSm90INS1_25CollectiveMainloopFwdSm90ILi2EN4cute5tupleIJNS5_1CILi1EEES8_S8_EEENS6_IJNS7_ILi128EEENS7_ILi96EEENS7_ILi192EEEEEELi192ENS_10bfloat16_tEfNS_4arch4Sm90ELb1ELb0ELb1ELb0ELb1ELb0ELb0ELb1ELb1ELb1ELb1ELb0EEENS1_21CollectiveEpilogueFwdINS6_IJSA_SC_SB_EEES9_SE_SG_Li256ELb0ELb1ELb1ELb0EEENS1_19SingleTileSchedulerILb0ELb1ELb1ELi128EEEEEEEEEvNT_6ParamsE,"ax",@progbits
	.align	128
.text._ZN7cutlass13device_kernelIN5flash11enable_sm90INS1_16FlashAttnFwdSm90INS1_25CollectiveMainloopFwdSm90ILi2EN4cute5tupleIJNS5_1CILi1EEES8_S8_EEENS6_IJNS7_ILi128EEENS7_ILi96EEENS7_ILi192EEEEEELi192ENS_10bfloat16_tEfNS_4arch4Sm90ELb1ELb0ELb1ELb0ELb1ELb0ELb0ELb1ELb1ELb1ELb1ELb0EEENS1_21CollectiveEpilogueFwdINS6_IJSA_SC_SB_EEES9_SE_SG_Li256ELb0ELb1ELb1ELb0EEENS1_19SingleTileSchedulerILb0ELb1ELb1ELi128EEEEEEEEEvNT_6ParamsE:
        .type           _ZN7cutlass13device_kernelIN5flash11enable_sm90INS1_16FlashAttnFwdSm90INS1_25CollectiveMainloopFwdSm90ILi2EN4cute5tupleIJNS5_1CILi1EEES8_S8_EEENS6_IJNS7_ILi128EEENS7_ILi96EEENS7_ILi192EEEEEELi192ENS_10bfloat16_tEfNS_4arch4Sm90ELb1ELb0ELb1ELb0ELb1ELb0ELb0ELb1ELb1ELb1ELb1ELb0EEENS1_21CollectiveEpilogueFwdINS6_IJSA_SC_SB_EEES9_SE_SG_Li256ELb0ELb1ELb1ELb0EEENS1_19SingleTileSchedulerILb0ELb1ELb1ELi128EEEEEEEEEvNT_6ParamsE,@function
        .size           _ZN7cutlass13device_kernelIN5flash11enable_sm90INS1_16FlashAttnFwdSm90INS1_25CollectiveMainloopFwdSm90ILi2EN4cute5tupleIJNS5_1CILi1EEES8_S8_EEENS6_IJNS7_ILi128EEENS7_ILi96EEENS7_ILi192EEEEEELi192ENS_10bfloat16_tEfNS_4arch4Sm90ELb1ELb0ELb1ELb0ELb1ELb0ELb0ELb1ELb1ELb1ELb1ELb0EEENS1_21CollectiveEpilogueFwdINS6_IJSA_SC_SB_EEES9_SE_SG_Li256ELb0ELb1ELb1ELb0EEENS1_19SingleTileSchedulerILb0ELb1ELb1ELi128EEEEEEEEEvNT_6ParamsE,(.L_x_15971 - _ZN7cutlass13device_kernelIN5flash11enable_sm90INS1_16FlashAttnFwdSm90INS1_25CollectiveMainloopFwdSm90ILi2EN4cute5tupleIJNS5_1CILi1EEES8_S8_EEENS6_IJNS7_ILi128EEENS7_ILi96EEENS7_ILi192EEEEEELi192ENS_10bfloat16_tEfNS_4arch4Sm90ELb1ELb0ELb1ELb0ELb1ELb0ELb0ELb1ELb1ELb1ELb1ELb0EEENS1_21CollectiveEpilogueFwdINS6_IJSA_SC_SB_EEES9_SE_SG_Li256ELb0ELb1ELb1ELb0EEENS1_19SingleTileSchedulerILb0ELb1ELb1ELi128EEEEEEEEEvNT_6ParamsE)
        .other          _ZN7cutlass13device_kernelIN5flash11enable_sm90INS1_16FlashAttnFwdSm90INS1_25CollectiveMainloopFwdSm90ILi2EN4cute5tupleIJNS5_1CILi1EEES8_S8_EEENS6_IJNS7_ILi128EEENS7_ILi96EEENS7_ILi192EEEEEELi192ENS_10bfloat16_tEfNS_4arch4Sm90ELb1ELb0ELb1ELb0ELb1ELb0ELb0ELb1ELb1ELb1ELb1ELb0EEENS1_21CollectiveEpilogueFwdINS6_IJSA_SC_SB_EEES9_SE_SG_Li256ELb0ELb1ELb1ELb0EEENS1_19SingleTileSchedulerILb0ELb1ELb1ELi128EEEEEEEEEvNT_6ParamsE,@"STO_CUDA_ENTRY STV_DEFAULT"
_ZN7cutlass13device_kernelIN5flash11enable_sm90INS1_16FlashAttnFwdSm90INS1_25CollectiveMainloopFwdSm90ILi2EN4cute5tupleIJNS5_1CILi1EEES8_S8_EEENS6_IJNS7_ILi128EEENS7_ILi96EEENS7_ILi192EEEEEELi192ENS_10bfloat16_tEfNS_4arch4Sm90ELb1ELb0ELb1ELb0ELb1ELb0ELb0ELb1ELb1ELb1ELb1ELb0EEENS1_21CollectiveEpilogueFwdINS6_IJSA_SC_SB_EEES9_SE_SG_Li256ELb0ELb1ELb1ELb0EEENS1_19SingleTileSchedulerILb0ELb1ELb1ELi128EEEEEEEEEvNT_6ParamsE:
        /* <DEDUP_REMOVED lines=45> */
.L_x_5438:
        /* <DEDUP_REMOVED lines=22> */
.L_x_5439:
        /* <DEDUP_REMOVED lines=18> */
.L_x_5440:
        /* <DEDUP_REMOVED lines=22> */
.L_x_5441:
        /* <DEDUP_REMOVED lines=23> */
.L_x_5442:
        /* <DEDUP_REMOVED lines=11> */
.L_x_5445:
        /* <DEDUP_REMOVED lines=31> */
[----:B------:R-:W-:Y:S01]  /*0ac0*/  IMAD.U32 R17, RZ, RZ, UR4 ;  /* 0x00000004ff117e24 */ /* 0x000fe2000f8e00ff */
        /* <DEDUP_REMOVED lines=27> */
[----:B------:R-:W-:Y:S01]  /*0c80*/  MOV R3, UR11 ;  /* 0x0000000b00037c02 */ /* 0x000fe20008000f00 */
[----:B------:R-:W-:Y:S01]  /*0c90*/  UIADD3 UR6, UR11, -0x1, UR10 ;  /* 0xffffffff0b067890 */ /* 0x000fe2000fffe00a */
[----:B------:R-:W-:Y:S02]  /*0ca0*/  UMOV UR4, URZ ;  /* 0x0000003f00047c82 */ /* 0x000fe40008000000 */
[-C--:B------:R-:W-:Y:S02]  /*0cb0*/  IABS R0, R3.reuse ;  /* 0x0000000300007213 */ /* 0x080fe40000000000 */
[----:B------:R-:W-:Y:S01]  /*0cc0*/  IABS R5, R3 ;  /* 0x0000000300057213 */ /* 0x000fe20000000000 */
[----:B------:R-:W-:Y:S01]  /*0cd0*/  IMAD.U32 R4, RZ, RZ, UR6 ;  /* 0x00000006ff047e24 */ /* 0x000fe2000f8e00ff */
[----:B------:R-:W-:Y:S01]  /*0ce0*/  R2UR UR12, R0 ;  /* 0x00000000000c72ca */ /* 0x000fe200000e0000 */
[----:B------:R-:W-:-:S03]  /*0cf0*/  ULOP3.LUT UR6, UR6, UR11, URZ, 0x3c, !UPT ;  /* 0x0000000b06067292 */ /* 0x000fc6000f8e3c3f */
[----:B------:R-:W-:-:S04]  /*0d00*/  IABS R4, R4 ;  /* 0x0000000400047213 */ /* 0x000fc80000000000 */
[----:B------:R-:W-:-:S04]  /*0d10*/  MOV R3, R4 ;  /* 0x0000000400037202 */ /* 0x000fc80000000f00 */
        /* <DEDUP_REMOVED lines=23> */
.L_x_5447:
        /* <DEDUP_REMOVED lines=88> */
[----:B------:R-:W-:Y:S01]  /*1410*/  MOV R10, UR6 ;  /* 0x00000006000a7c02 */ /* 0x000fe20008000f00 */
[----:B------:R-:W-:Y:S01]  /*1420*/  IMAD.U32 R6, RZ, RZ, UR4 ;  /* 0x00000004ff067e24 */ /* 0x000fe2000f8e00ff */
[----:B------:R-:W-:Y:S01]  /*1430*/  MOV R12, 0x1 ;  /* 0x00000001000c7802 */ /* 0x000fe20000000f00 */
[----:B------:R-:W-:-:S02]  /*1440*/  IMAD.U32 R7, RZ, RZ, UR5 ;  /* 0x00000005ff077e24 */ /* 0x000fc4000f8e00ff */
[----:B------:R-:W-:Y:S02]  /*1450*/  IMAD.U32 R11, RZ, RZ, UR7 ;  /* 0x00000007ff0b7e24 */ /* 0x000fe4000f8e00ff */
[----:B------:R-:W-:Y:S02]  /*1460*/  IMAD.MOV.U32 R8, RZ, RZ, 0x70 ;  /* 0x00000070ff087424 */ /* 0x000fe400078e00ff */
[----:B0-----:R-:W-:-:S07]  /*1470*/  IMAD.MOV.U32 R13, RZ, RZ, RZ ;  /* 0x000000ffff0d7224 */ /* 0x001fce00078e00ff */
[----:B------:R-:W-:-:S07]  /*1480*/  LEPC R20, `(.L_x_5449) ;  /* 0x000000001014794e */ /* 0x000fce0000000000 */
[----:B-1----:R-:W-:Y:S05]  /*1490*/  CALL.ABS.NOINC R2 ;  /* 0x0000000002007343 */ /* 0x002fea0003c00000 */
.L_x_5449:
[----:B------:R-:W-:-:S04]  /*14a0*/  SHF.L.U32 R0, RZ, 0x1f, RZ ;  /* 0x0000001fff007819 */ /* 0x000fc800000006ff */
[----:B------:R-:W0:Y:S02]  /*14b0*/  SYNCS.PHASECHK.TRANS64.TRYWAIT P0, [UR60+0x30800], R0 ;  /* 0x03080000ff0075a7 */ /* 0x000e24000800017c */
[----:B0-----:R-:W-:Y:S05]  /*14c0*/  @!P0 BRA `(.L_x_5450) ;  /* 0x000000e400c48947 */ /* 0x001fea0003800000 */
.L_x_5535:
[----:B------:R-:W2:Y:S02]  /*14d0*/  LDL R2, [R1+0x4] ;  /* 0x0000040001027983 */ /* 0x000ea40000100800 */
[----:B--2---:R-:W-:-:S13]  /*14e0*/  R2UR UR4, R2 ;  /* 0x00000000020472ca */ /* 0x004fda00000e0000 */
[----:B------:R-:W-:-:S06]  /*14f0*/  ULOP3.LUT UR4, UR4, 0x1, URZ, 0xfc, !UPT ;  /* 0x0000000104047892 */ /* 0x000fcc000f8efc3f */
[----:B------:R-:W-:-:S05]  /*1500*/  IMAD.U32 R2, RZ, RZ, UR4 ;  /* 0x00000004ff027e24 */ /* 0x000fca000f8e00ff */
[----:B------:R-:W-:-:S13]  /*1510*/  ISETP.NE.AND P0, PT, R2, 0x3, PT ;  /* 0x000000030200780c */ /* 0x000fda0003f05270 */
[----:B------:R-:W-:Y:S05]  /*1520*/  @!P0 BRA `(.L_x_5451) ;  /* 0x0000000000048947 */ /* 0x000fea0003800000 */
[----:B------:R-:W-:Y:S01]  /*1530*/  BPT.TRAP 0x1 ;  /* 0x000000040000795c */ /* 0x000fe20000300000 */
.L_x_5451:
[----:B------:R1:W2:Y:S01]  /*1540*/  SYNCS.PHASECHK.TRANS64.TRYWAIT P1, [UR60+0x30830], R0 ;  /* 0x03083000ff0075a7 */ /* 0x0002a2000802017c */
[----:B------:R-:W-:Y:S05]  /*1550*/  @!P0 BRA `(.L_x_5452) ;  /* 0x0000000000048947 */ /* 0x000fea0003800000 */
[----:B------:R-:W-:Y:S01]  /*1560*/  BPT.TRAP 0x1 ;  /* 0x000000040000795c */ /* 0x000fe20000300000 */
.L_x_5452:
[----:B------:R-:W-:-:S04]  /*1570*/  MOV R4, UR40 ;  /* 0x0000002800047c02 */ /* 0x000fc80008000f00 */
[----:B------:R-:W-:Y:S01]  /*1580*/  LOP3.LUT R4, R4, 0x10000, RZ, 0xfc, !PT ;  /* 0x0001000004047812 */ /* 0x000fe200078efcff */
[----:B--2---:R-:W-:Y:S06]  /*1590*/  @P1 BRA `(.L_x_5453) ;  /* 0x0000000000081947 */ /* 0x004fec0003800000 */
[----:B------:R-:W2:Y:S02]  /*15a0*/  SYNCS.PHASECHK.TRANS64.TRYWAIT P1, [UR60+0x30830], R0 ;  /* 0x03083000ff0075a7 */ /* 0x000ea4000802017c */
[----:B--2---:R-:W-:Y:S05]  /*15b0*/  @!P1 BRA `(.L_x_5454) ;  /* 0x000000e400a09947 */ /* 0x004fea0003800000 */
.L_x_5453:
        /* <DEDUP_REMOVED lines=19> */
[----:B------:R-:W-:Y:S01]  /*16f0*/  UMOV UR25, 0x40000040 ;  /* 0x4000004000197882 */ /* 0x000fe20000000000 */
[----:B------:R-:W-:Y:S01]  /*1700*/  HGMMA.64x96x16.F32.BF16 R24, gdesc[UR8], RZ, !UPT, gsb0 ;  /* 0x01600000081879f0 */ /* 0x000fe2000c0018ff */
[----:B------:R-:W-:Y:S01]  /*1710*/  R2UR UR10, R4 ;  /* 0x00000000040a72ca */ /* 0x000fe200000e0000 */
[----:B------:R-:W-:Y:S01]  /*1720*/  UMOV UR9, 0x40000040 ;  /* 0x4000004000097882 */ /* 0x000fe20000000000 */
[----:B------:R-:W-:Y:S01]  /*1730*/  UMOV UR29, 0x40000040 ;  /* 0x40000040001d7882 */ /* 0x000fe20000000000 */
[----:B------:R-:W-:Y:S01]  /*1740*/  UMOV UR5, UR9 ;  /* 0x0000000900057c82 */ /* 0x000fe20008000000 */
[----:B------:R-:W-:Y:S01]  /*1750*/  UMOV UR33, 0x40000040 ;  /* 0x4000004000217882 */ /* 0x000fe20000000000 */
[----:B------:R-:W-:Y:S01]  /*1760*/  UMOV UR41, 0x40000040 ;  /* 0x4000004000297882 */ /* 0x000fe20000000000 */
[----:B------:R-:W-:Y:S01]  /*1770*/  UMOV UR45, 0x40000040 ;  /* 0x40000040002d7882 */ /* 0x000fe20000000000 */
[----:B------:R-:W-:Y:S01]  /*1780*/  UMOV UR49, 0x40000040 ;  /* 0x4000004000317882 */ /* 0x000fe20000000000 */
[----:B------:R-:W-:-:S05]  /*1790*/  UMOV UR53, 0x40000040 ;  /* 0x4000004000357882 */ /* 0x000fca0000000000 */
        /* <DEDUP_REMOVED lines=8> */
[----:B------:R-:W-:Y:S02]  /*1820*/  UIADD3 UR40, UR10, 0x800, URZ ;  /* 0x000008000a287890 */ /* 0x000fe4000fffe03f */
[----:B------:R-:W-:Y:S02]  /*1830*/  UIADD3 UR44, UR10, 0x802, URZ ;  /* 0x000008020a2c7890 */ /* 0x000fe4000fffe03f */
[----:B------:R-:W-:Y:S02]  /*1840*/  UIADD3 UR48, UR10, 0x804, URZ ;  /* 0x000008040a307890 */ /* 0x000fe4000fffe03f */
[----:B------:R-:W-:Y:S01]  /*1850*/  UIADD3 UR52, UR10, 0x806, URZ ;  /* 0x000008060a347890 */ /* 0x000fe2000fffe03f */
        /* <DEDUP_REMOVED lines=72> */
.L_x_5455:
[----:B0-----:R-:W-:Y:S01]  /*1ce0*/  LOP3.LUT R3, R72, 0xffffff80, RZ, 0xc0, !PT ;  /* 0xffffff8048037812 */ /* 0x001fe200078ec0ff */
        /* <DEDUP_REMOVED lines=11> */
[-C--:B------:R-:W-:Y:S01]  /*1da0*/  LEA.HI R9, R8, R3.reuse, RZ, 0x2 ;  /* 0x0000000308097211 */ /* 0x080fe200078f10ff */
[----:B-1----:R-:W-:Y:S01]  /*1db0*/  FMUL.FTZ R0, R24, UR6 ;  /* 0x0000000618007c20 */ /* 0x002fe20008410000 */
[----:B------:R-:W-:Y:S01]  /*1dc0*/  LEA.HI R11, R8, R3, RZ, 0x5 ;  /* 0x00000003080b7211 */ /* 0x000fe200078f28ff */
[----:B------:R-:W-:Y:S01]  /*1dd0*/  IMAD.IADD R23, R22, 0x1, -R23 ;  /* 0x0000000116177824 */ /* 0x000fe200078e0a17 */
[--C-:B------:R-:W-:Y:S01]  /*1de0*/  SHF.R.S32.HI R8, RZ, 0x2, R9.reuse ;  /* 0x00000002ff087819 */ /* 0x100fe20000011409 */
[----:B------:R-:W-:Y:S01]  /*1df0*/  UISETP.NE.AND UP0, UPT, UR4, URZ, UPT ;  /* 0x0000003f0400728c */ /* 0x000fe2000bf05270 */
[----:B------:R-:W-:Y:S01]  /*1e00*/  SHF.R.S32.HI R21, RZ, 0x1f, R9 ;  /* 0x0000001fff157819 */ /* 0x000fe20000011409 */
[----:B------:R-:W0:Y:S01]  /*1e10*/  MUFU.TANH R26, R26 ;  /* 0x0000001a001a7308 */ /* 0x000e220000002400 */
[----:B------:R-:W-:Y:S01]  /*1e20*/  SHF.R.S32.HI R11, RZ, 0x5, R11 ;  /* 0x00000005ff0b7819 */ /* 0x000fe2000001140b */
[----:B------:R-:W-:Y:S01]  /*1e30*/  ULDC UR7, c[0x0][0x288] ;  /* 0x0000a20000077ab9 */ /* 0x000fe20000000800 */
[-C--:B------:R-:W-:Y:S01]  /*1e40*/  LEA.HI R21, R21, R8.reuse, RZ, 0x3 ;  /* 0x0000000815157211 */ /* 0x080fe200078f18ff */
[----:B------:R-:W-:Y:S01]  /*1e50*/  FMUL.FTZ R31, R31, UR6 ;  /* 0x000000061f1f7c20 */ /* 0x000fe20008410000 */
[----:B------:R-:W-:Y:S01]  /*1e60*/  LEA.HI R12, R73, R73, RZ, 0x1 ;  /* 0x00000049490c7211 */ /* 0x000fe200078f08ff */
[----:B------:R-:W-:Y:S01]  /*1e70*/  FMUL.FTZ R34, R34, UR6 ;  /* 0x0000000622227c20 */ /* 0x000fe20008410000 */
[----:B------:R-:W-:Y:S01]  /*1e80*/  LEA R22, R11, UR38, 0x4 ;  /* 0x000000260b167c11 */ /* 0x000fe2000f8e20ff */
[----:B------:R-:W1:Y:S01]  /*1e90*/  MUFU.TANH R24, R27 ;  /* 0x0000001b00187308 */ /* 0x000e620000002400 */
[----:B------:R-:W-:Y:S01]  /*1ea0*/  LOP3.LUT R21, R21, 0xfffffff8, RZ, 0xc0, !PT ;  /* 0xfffffff815157812 */ /* 0x000fe200078ec0ff */
[----:B------:R-:W-:Y:S01]  /*1eb0*/  @UP0 ULDC UR4, c[0x0][0x44c] ;  /* 0x0001130000040ab9 */ /* 0x000fe20000000800 */
[----:B------:R-:W-:Y:S01]  /*1ec0*/  LOP3.LUT R12, R12, 0x3fffffe, RZ, 0xc0, !PT ;  /* 0x03fffffe0c0c7812 */ /* 0x000fe200078ec0ff */
[----:B------:R-:W-:Y:S01]  /*1ed0*/  FMUL.FTZ R2, R25, UR6 ;  /* 0x0000000619027c20 */ /* 0x000fe20008410000 */
[----:B------:R-:W-:Y:S01]  /*1ee0*/  LEA.HI R11, R23, R23, RZ, 0x1 ;  /* 0x00000017170b7211 */ /* 0x000fe200078f08ff */
[----:B------:R-:W-:Y:S01]  /*1ef0*/  FMUL.FTZ R35, R35, UR6 ;  /* 0x0000000623237c20 */ /* 0x000fe20008410000 */
[----:B------:R-:W-:Y:S01]  /*1f00*/  IADD3 R21, R22, R8, -R21 ;  /* 0x0000000816157210 */ /* 0x000fe20007ffe815 */
[----:B------:R-:W-:Y:S01]  /*1f10*/  IMAD.IADD R12, R73, 0x1, -R12 ;  /* 0x00000001490c7824 */ /* 0x000fe200078e0a0c */
[----:B------:R-:W-:Y:S01]  /*1f20*/  LOP3.LUT R8, R11, 0x1ffffffe, RZ, 0xc0, !PT ;  /* 0x1ffffffe0b087812 */ /* 0x000fe200078ec0ff */
[----:B------:R-:W-:Y:S01]  /*1f30*/  IMAD.U32 R22, RZ, RZ, UR39 ;  /* 0x00000027ff167e24 */ /* 0x000fe2000f8e00ff */
[----:B------:R-:W-:Y:S01]  /*1f40*/  PLOP3.LUT P1, PT, PT, PT, UP0, 0x80, 0x0 ;  /* 0x000000000000781c */ /* 0x000fe20003f2f008 */
[----:B------:R-:W-:Y:S01]  /*1f50*/  IMAD R11, R12, 0x40, R21 ;  /* 0x000000400c0b7824 */ /* 0x000fe200078e0215 */
[----:B------:R-:W-:Y:S01]  /*1f60*/  IADD3 R8, R23, -R8, RZ ;  /* 0x8000000817087210 */ /* 0x000fe20007ffe0ff */
[----:B------:R-:W2:Y:S01]  /*1f70*/  MUFU.TANH R30, R30 ;  /* 0x0000001e001e7308 */ /* 0x000ea20000002400 */
[----:B------:R-:W-:Y:S01]  /*1f80*/  PLOP3.LUT P2, PT, PT, PT, UP0, 0x80, 0x0 ;  /* 0x000000000000781c */ /* 0x000fe20003f4f008 */
[----:B------:R-:W-:Y:S01]  /*1f90*/  FMUL.FTZ R38, R38, UR6 ;  /* 0x0000000626267c20 */ /* 0x000fe20008410000 */
[----:B------:R-:W-:Y:S01]  /*1fa0*/  FMUL.FTZ R39, R39, UR6 ;  /* 0x0000000627277c20 */ /* 0x000fe20008410000 */
[----:B------:R-:W-:-:S02]  /*1fb0*/  IMAD R11, R8, 0x8, R11 ;  /* 0x00000008080b7824 */ /* 0x000fc400078e020b */
[----:B------:R-:W-:Y:S01]  /*1fc0*/  FMUL.FTZ R43, R43, UR6 ;  /* 0x000000062b2b7c20 */ /* 0x000fe20008410000 */
[----:B------:R-:W-:Y:S01]  /*1fd0*/  FMUL.FTZ R42, R42, UR6 ;  /* 0x000000062a2a7c20 */ /* 0x000fe20008410000 */
[----:B------:R-:W-:Y:S01]  /*1fe0*/  FMUL.FTZ R47, R47, UR6 ;  /* 0x000000062f2f7c20 */ /* 0x000fe20008410000 */
[----:B------:R0:W3:Y:S01]  /*1ff0*/  MUFU.TANH R25, R31 ;  /* 0x0000001f00197308 */ /* 0x0000e20000002400 */
[----:B------:R-:W-:Y:S01]  /*2000*/  MOV R8, R11 ;  /* 0x0000000b00087202 */ /* 0x000fe20000000f00 */
[----:B------:R-:W-:Y:S01]  /*2010*/  @P1 IMAD.HI.U32 R12, R11, UR4, RZ ;  /* 0x000000040b0c1c27 */ /* 0x000fe2000f8e00ff */
[----:B------:R-:W-:-:S03]  /*2020*/  @UP0 ULDC UR4, c[0x0][0x450] ;  /* 0x0001140000040ab9 */ /* 0x000fc60000000800 */
[----:B------:R-:W-:Y:S01]  /*2030*/  FMUL.FTZ R51, R51, UR6 ;  /* 0x0000000633337c20 */ /* 0x000fe20008410000 */
[----:B------:R-:W-:Y:S01]  /*2040*/  FMUL.FTZ R46, R46, UR6 ;  /* 0x000000062e2e7c20 */ /* 0x000fe20008410000 */
[----:B------:R-:W-:Y:S01]  /*2050*/  FMUL.FTZ R55, R55, UR6 ;  /* 0x0000000637377c20 */ /* 0x000fe20008410000 */
[----:B------:R-:W-:Y:S01]  /*2060*/  @P2 SHF.R.U32.HI R8, RZ, UR4, R12 ;  /* 0x00000004ff082c19 */ /* 0x000fe2000801160c */
[----:B------:R-:W-:Y:S01]  /*2070*/  UIMAD UR4, UR61, -0x60, UR39 ;  /* 0xffffffa03d0478a4 */ /* 0x000fe2000f8e0227 */
[----:B------:R-:W-:Y:S01]  /*2080*/  LOP3.LUT R12, R9, 0x7ffffffc, RZ, 0xc0, !PT ;  /* 0x7ffffffc090c7812 */ /* 0x000fe200078ec0ff */
[----:B------:R-:W4:Y:S01]  /*2090*/  MUFU.TANH R34, R34 ;  /* 0x0000002200227308 */ /* 0x000f220000002400 */
[----:B------:R-:W-:Y:S01]  /*20a0*/  FMUL.FTZ R50, R50, UR6 ;  /* 0x0000000632327c20 */ /* 0x000fe20008410000 */
[----:B------:R-:W5:Y:S01]  /*20b0*/  SHFL.IDX PT, R21, R8, 0x1, 0x1c1f ;  /* 0x003c1f0008157f89 */ /* 0x000f6200000e0000 */
[----:B------:R-:W-:Y:S01]  /*20c0*/  UIADD3 UR4, UR4, 0x60, URZ ;  /* 0x0000006004047890 */ /* 0x000fe2000fffe03f */
[----:B------:R-:W-:-:S02]  /*20d0*/  IMAD.IADD R12, R3, 0x1, -R12 ;  /* 0x00000001030c7824 */ /* 0x000fc400078e0a0c */
[----:B------:R-:W-:Y:S01]  /*20e0*/  FMUL.FTZ R54, R54, UR6 ;  /* 0x0000000636367c20 */ /* 0x000fe20008410000 */
[----:B------:R-:W-:Y:S02]  /*20f0*/  IMAD.U32 R3, RZ, RZ, UR5 ;  /* 0x00000005ff037e24 */ /* 0x000fe4000f8e00ff */
[----:B------:R-:W-:Y:S01]  /*2100*/  FMUL.FTZ R58, R58, UR6 ;  /* 0x000000063a3a7c20 */ /* 0x000fe20008410000 */
[----:B------:R-:W4:Y:S01]  /*2110*/  MUFU.TANH R35, R35 ;  /* 0x0000002300237308 */ /* 0x000f220000002400 */
[----:B------:R-:W-:Y:S01]  /*2120*/  MOV R9, UR4 ;  /* 0x0000000400097c02 */ /* 0x000fe20008000f00 */
[----:B------:R-:W-:Y:S02]  /*2130*/  IMAD R3, R12, -0x2, R3 ;  /* 0xfffffffe0c037824 */ /* 0x000fe400078e0203 */
[----:B------:R-:W-:Y:S01]  /*2140*/  FMUL.FTZ R59, R59, UR6 ;  /* 0x000000063b3b7c20 */ /* 0x000fe20008410000 */
[----:B------:R-:W-:Y:S01]  /*2150*/  FMUL.FTZ R62, R62, UR6 ;  /* 0x000000063e3e7c20 */ /* 0x000fe20008410000 */
[----:B------:R-:W-:Y:S01]  /*2160*/  FMUL.FTZ R63, R63, UR6 ;  /* 0x000000063f3f7c20 */ /* 0x000fe20008410000 */
[----:B------:R-:W-:Y:S01]  /*2170*/  IMAD R9, R12, -0x2, R9 ;  /* 0xfffffffe0c097824 */ /* 0x000fe200078e0209 */
[----:B------:R-:W-:Y:S01]  /*2180*/  IADD3 R22, R3, -UR7, R22 ;  /* 0x8000000703167c10 */ /* 0x000fe2000fffe016 */
[----:B------:R-:W-:Y:S01]  /*2190*/  MUFU.TANH R38, R38 ;  /* 0x0000002600267308 */ /* 0x000fe20000002400 */
[----:B------:R-:W-:Y:S01]  /*21a0*/  FMUL.FTZ R66, R66, UR6 ;  /* 0x0000000642427c20 */ /* 0x000fe20008410000 */
[----:B------:R-:W-:Y:S01]  /*21b0*/  FMUL.FTZ R67, R67, UR6 ;  /* 0x0000000643437c20 */ /* 0x000fe20008410000 */
[----:B------:R-:W-:Y:S01]  /*21c0*/  FMUL.FTZ R70, R70, UR6 ;  /* 0x0000000646467c20 */ /* 0x000fe20008410000 */
[----:B------:R-:W-:Y:S01]  /*21d0*/  FMUL.FTZ R71, R71, UR6 ;  /* 0x0000000647477c20 */ /* 0x000fe20008410000 */
[----:B------:R-:W4:Y:S01]  /*21e0*/  SHFL.IDX PT, R8, R8, RZ, 0x1c1f ;  /* 0x001c1fff08087589 */ /* 0x000f2200000e0000 */
[----:B------:R-:W-:Y:S01]  /*21f0*/  FMUL.FTZ R6, R28, UR6 ;  /* 0x000000061c067c20 */ /* 0x000fe20008410000 */
[----:B------:R-:W-:Y:S01]  /*2200*/  FMUL.FTZ R10, R29, UR6 ;  /* 0x000000061d0a7c20 */ /* 0x000fe20008410000 */
[----:B------:R2:W4:Y:S01]  /*2210*/  MUFU.TANH R27, R39 ;  /* 0x00000027001b7308 */ /* 0x0005220000002400 */
[----:B------:R-:W-:Y:S01]  /*2220*/  FMUL.FTZ R14, R32, UR6 ;  /* 0x00000006200e7c20 */ /* 0x000fe20008410000 */
[--C-:B-----5:R-:W-:Y:S01]  /*2230*/  VIADDMNMX R21, R21, R22, R9.reuse, PT ;  /* 0x0000001615157246 */ /* 0x120fe20003800109 */
[----:B------:R-:W-:Y:S01]  /*2240*/  FMUL.FTZ R13, R33, UR6 ;  /* 0x00000006210d7c20 */ /* 0x000fe20008410000 */
[----:B------:R-:W-:Y:S01]  /*2250*/  FMUL.FTZ R20, R36, UR6 ;  /* 0x0000000624147c20 */ /* 0x000fe20008410000 */
[----:B------:R-:W-:Y:S01]  /*2260*/  FMUL.FTZ R15, R37, UR6 ;  /* 0x00000006250f7c20 */ /* 0x000fe20008410000 */
[C---:B------:R-:W-:Y:S01]  /*2270*/  ISETP.GT.AND P1, PT, R21.reuse, RZ, PT ;  /* 0x000000ff1500720c */ /* 0x040fe20003f24270 */
[----:B------:R-:W-:Y:S01]  /*2280*/  FMUL.FTZ R40, R40, UR6 ;  /* 0x0000000628287c20 */ /* 0x000fe20008410000 */
[C---:B------:R-:W-:Y:S01]  /*2290*/  ISETP.GT.AND P2, PT, R21.reuse, 0x1, PT ;  /* 0x000000011500780c */ /* 0x040fe20003f44270 */
[----:B------:R3:W5:Y:S01]  /*22a0*/  MUFU.TANH R77, R43 ;  /* 0x0000002b004d7308 */ /* 0x0007620000002400 */
[----:B------:R-:W-:Y:S01]  /*22b0*/  ISETP.GT.AND P3, PT, R21, 0x8, PT ;  /* 0x000000081500780c */ /* 0x000fe20003f64270 */
[----:B------:R-:W-:Y:S01]  /*22c0*/  FMUL.FTZ R41, R41, UR6 ;  /* 0x0000000629297c20 */ /* 0x000fe20008410000 */
[----:B0-----:R-:W-:Y:S01]  /*22d0*/  FSEL R31, R26, -INF , P1 ;  /* 0xff8000001a1f7808 */ /* 0x001fe20000800000 */
[----:B------:R-:W-:Y:S01]  /*22e0*/  ULDC UR4, c[0x0][0x988] ;  /* 0x0002620000047ab9 */ /* 0x000fe20000000800 */
[----:B-1----:R-:W-:Y:S01]  /*22f0*/  FSEL R24, R24, -INF , P2 ;  /* 0xff80000018187808 */ /* 0x002fe20001000000 */
[----:B------:R-:W-:Y:S01]  /*2300*/  FMUL.FTZ R44, R44, UR6 ;  /* 0x000000062c2c7c20 */ /* 0x000fe20008410000 */
[----:B------:R-:W-:Y:S01]  /*2310*/  ISETP.GT.AND P1, PT, R21, 0x9, PT ;  /* 0x000000091500780c */ /* 0x000fe20003f24270 */
[----:B------:R-:W0:Y:S01]  /*2320*/  MUFU.TANH R42, R42 ;  /* 0x0000002a002a7308 */ /* 0x000e220000002400 */
[----:B--2---:R-:W-:Y:S01]  /*2330*/  FSEL R39, R30, -INF , P3 ;  /* 0xff8000001e277808 */ /* 0x004fe20001800000 */
[----:B------:R-:W-:Y:S01]  /*2340*/  FMUL.FTZ R45, R45, UR6 ;  /* 0x000000062d2d7c20 */ /* 0x000fe20008410000 */
[----:B------:R-:W-:Y:S01]  /*2350*/  FMNMX.FTZ R26, R31, R24, !PT ;  /* 0x000000181f1a7209 */ /* 0x000fe20007810000 */
[----:B------:R-:W-:Y:S01]  /*2360*/  FMUL.FTZ R48, R48, UR6 ;  /* 0x0000000630307c20 */ /* 0x000fe20008410000 */
[----:B------:R-:W-:Y:S01]  /*2370*/  ISETP.GT.AND P2, PT, R21, 0x10, PT ;  /* 0x000000101500780c */ /* 0x000fe20003f44270 */
[----:B------:R-:W-:Y:S01]  /*2380*/  FMUL.FTZ R49, R49, UR6 ;  /* 0x0000000631317c20 */ /* 0x000fe20008410000 */
[----:B---3--:R-:W-:Y:S01]  /*2390*/  FSEL R43, R25, -INF , P1 ;  /* 0xff800000192b7808 */ /* 0x008fe20000800000 */
[----:B------:R1:W-:Y:S01]  /*23a0*/  MUFU.TANH R81, R47 ;  /* 0x0000002f00517308 */ /* 0x0003e20000002400 */
[----:B------:R-:W-:Y:S01]  /*23b0*/  FMNMX.FTZ R26, R39, R26, !PT ;  /* 0x0000001a271a7209 */ /* 0x000fe20007810000 */
[----:B------:R-:W-:Y:S01]  /*23c0*/  FMUL.FTZ R52, R52, UR6 ;  /* 0x0000000634347c20 */ /* 0x000fe20008410000 */
[----:B------:R-:W-:Y:S01]  /*23d0*/  ISETP.GT.AND P1, PT, R21, 0x11, PT ;  /* 0x000000111500780c */ /* 0x000fe20003f24270 */
[----:B------:R-:W-:Y:S01]  /*23e0*/  FMUL.FTZ R53, R53, UR6 ;  /* 0x0000000635357c20 */ /* 0x000fe20008410000 */
[----:B------:R-:W-:Y:S01]  /*23f0*/  FMNMX.FTZ R26, R43, R26, !PT ;  /* 0x0000001a2b1a7209 */ /* 0x000fe20007810000 */
[----:B------:R-:W-:Y:S01]  /*2400*/  FMUL.FTZ R56, R56, UR6 ;  /* 0x0000000638387c20 */ /* 0x000fe20008410000 */
[----:B----4-:R-:W-:Y:S01]  /*2410*/  VIADDMNMX R22, R8, R22, R9, PT ;  /* 0x0000001608167246 */ /* 0x010fe20003800109 */
[----:B------:R2:W-:Y:S01]  /*2420*/  MUFU.TANH R85, R51 ;  /* 0x0000003300557308 */ /* 0x0005e20000002400 */
[----:B-1----:R-:W-:Y:S01]  /*2430*/  FSEL R47, R34, -INF , P2 ;  /* 0xff800000222f7808 */ /* 0x002fe20001000000 */
[----:B------:R-:W-:Y:S01]  /*2440*/  IMAD.U32 R8, RZ, RZ, UR4 ;  /* 0x00000004ff087e24 */ /* 0x000fe2000f8e00ff */
[----:B------:R-:W-:Y:S01]  /*2450*/  ISETP.GT.AND P2, PT, R21, 0x18, PT ;  /* 0x000000181500780c */ /* 0x000fe20003f44270 */
[----:B------:R-:W-:Y:S01]  /*2460*/  FMUL.FTZ R57, R57, UR6 ;  /* 0x0000000639397c20 */ /* 0x000fe20008410000 */
[----:B------:R-:W-:Y:S01]  /*2470*/  FMNMX.FTZ R26, R47, R26, !PT ;  /* 0x0000001a2f1a7209 */ /* 0x000fe20007810000 */
[----:B------:R-:W-:Y:S01]  /*2480*/  FMUL.FTZ R60, R60, UR6 ;  /* 0x000000063c3c7c20 */ /* 0x000fe20008410000 */
[----:B------:R-:W-:Y:S01]  /*2490*/  ISETP.GT.AND P3, PT, R22, 0x8, PT ;  /* 0x000000081600780c */ /* 0x000fe20003f64270 */
[----:B------:R-:W1:Y:S01]  /*24a0*/  MUFU.TANH R46, R46 ;  /* 0x0000002e002e7308 */ /* 0x000e620000002400 */
[----:B--2---:R-:W-:Y:S01]  /*24b0*/  FSEL R51, R35, -INF , P1 ;  /* 0xff80000023337808 */ /* 0x004fe20000800000 */
[----:B------:R-:W-:Y:S01]  /*24c0*/  FMUL.FTZ R61, R61, UR6 ;  /* 0x000000063d3d7c20 */ /* 0x000fe20008410000 */
[----:B------:R-:W-:Y:S01]  /*24d0*/  ISETP.GT.AND P1, PT, R21, 0x19, PT ;  /* 0x000000191500780c */ /* 0x000fe20003f24270 */
[----:B------:R-:W-:Y:S01]  /*24e0*/  FMUL.FTZ R64, R64, UR6 ;  /* 0x0000000640407c20 */ /* 0x000fe20008410000 */
[----:B------:R-:W-:Y:S01]  /*24f0*/  FMNMX.FTZ R26, R51, R26, !PT ;  /* 0x0000001a331a7209 */ /* 0x000fe20007810000 */
[----:B------:R-:W-:Y:S01]  /*2500*/  FMUL.FTZ R65, R65, UR6 ;  /* 0x0000000641417c20 */ /* 0x000fe20008410000 */
[----:B------:R-:W-:Y:S01]  /*2510*/  FSEL R73, R27, -INF , P1 ;  /* 0xff8000001b497808 */ /* 0x000fe20000800000 */
[----:B------:R2:W-:Y:S01]  /*2520*/  MUFU.TANH R87, R55 ;  /* 0x0000003700577308 */ /* 0x0005e20000002400 */
[----:B------:R-:W-:Y:S01]  /*2530*/  ISETP.GT.AND P1, PT, R21, 0x21, PT ;  /* 0x000000211500780c */ /* 0x000fe20003f24270 */
[----:B------:R-:W-:Y:S01]  /*2540*/  FMUL.FTZ R68, R68, UR6 ;  /* 0x0000000644447c20 */ /* 0x000fe20008410000 */
[----:B------:R-:W-:Y:S01]  /*2550*/  FMUL.FTZ R69, R69, UR6 ;  /* 0x0000000645457c20 */ /* 0x000fe20008410000 */
[----:B------:R-:W-:Y:S01]  /*2560*/  @UP0 ULDC UR4, c[0x0][0x44c] ;  /* 0x0001130000040ab9 */ /* 0x000fe20000000800 */
[----:B-----5:R-:W-:Y:S01]  /*2570*/  FSEL R77, R77, -INF , P1 ;  /* 0xff8000004d4d7808 */ /* 0x020fe20000800000 */
[----:B------:R-:W-:Y:S01]  /*2580*/  UIMAD.WIDE.U32 UR4, UR38, UR4, URZ ;  /* 0x00000004260472a5 */ /* 0x000fe2000f8e003f */
[C---:B------:R-:W-:Y:S01]  /*2590*/  ISETP.GT.AND P1, PT, R21.reuse, 0x29, PT ;  /* 0x000000291500780c */ /* 0x040fe20003f24270 */
[----:B------:R-:W3:Y:S01]  /*25a0*/  MUFU.TANH R50, R50 ;  /* 0x0000003200327308 */ /* 0x000ee20000002400 */
[----:B--2---:R-:W-:Y:S01]  /*25b0*/  FSEL R55, R38, -INF , P2 ;  /* 0xff80000026377808 */ /* 0x004fe20001000000 */
[----:B------:R-:W-:Y:S01]  /*25c0*/  @UP0 ULDC UR10, c[0x0][0x450] ;  /* 0x00011400000a0ab9 */ /* 0x000fe20000000800 */
[----:B------:R-:W-:Y:S01]  /*25d0*/  ISETP.GT.AND P2, PT, R21, 0x20, PT ;  /* 0x000000201500780c */ /* 0x000fe20003f44270 */
[----:B------:R-:W-:Y:S01]  /*25e0*/  @UP0 USHF.R.U32.HI UR38, URZ, UR10, UR5 ;  /* 0x0000000a3f260299 */ /* 0x000fe20008011605 */
[----:B------:R-:W-:Y:S01]  /*25f0*/  FMNMX.FTZ R26, R55, R26, !PT ;  /* 0x0000001a371a7209 */ /* 0x000fe20007810000 */
[----:B------:R-:W2:Y:S01]  /*2600*/  S2UR UR14, SR_CgaCtaId ;  /* 0x00000000000e79c3 */ /* 0x000ea20000008800 */
[----:B0-----:R-:W-:Y:S01]  /*2610*/  FSEL R75, R42, -INF , P2 ;  /* 0xff8000002a4b7808 */ /* 0x001fe20001000000 */
[----:B------:R-:W-:Y:S01]  /*2620*/  MUFU.TANH R54, R54 ;  /* 0x0000003600367308 */ /* 0x000fe20000002400 */
[----:B------:R-:W-:Y:S01]  /*2630*/  FMNMX.FTZ R26, R73, R26, !PT ;  /* 0x0000001a491a7209 */ /* 0x000fe20007810000 */
[----:B------:R-:W-:Y:S01]  /*2640*/  UIADD3 UR4, UR38, -UR7, UR39 ;  /* 0x8000000726047290 */ /* 0x000fe2000fffe027 */
[----:B------:R-:W-:Y:S01]  /*2650*/  ISETP.GT.AND P2, PT, R21, 0x28, PT ;  /* 0x000000281500780c */ /* 0x000fe20003f44270 */
[----:B------:R-:W-:Y:S01]  /*2660*/  UIADD3 UR61, UR61, -0x2, URZ ;  /* 0xfffffffe3d3d7890 */ /* 0x000fe2000fffe03f */
[----:B------:R-:W-:Y:S01]  /*2670*/  FMNMX.FTZ R26, R75, R26, !PT ;  /* 0x0000001a4b1a7209 */ /* 0x000fe20007810000 */
[----:B------:R-:W-:Y:S01]  /*2680*/  UIMAD.WIDE UR4, UR4, 0x2aaaaaab, URZ ;  /* 0x2aaaaaab040478a5 */ /* 0x000fe2000f8e023f */
[----:B-1----:R-:W-:Y:S01]  /*2690*/  FSEL R79, R46, -INF , P2 ;  /* 0xff8000002e4f7808 */ /* 0x002fe20001000000 */
[----:B------:R-:W-:Y:S01]  /*26a0*/  MUFU.TANH R58, R58 ;  /* 0x0000003a003a7308 */ /* 0x000fe20000002400 */
[----:B------:R-:W-:Y:S01]  /*26b0*/  FMNMX.FTZ R26, R77, R26, !PT ;  /* 0x0000001a4d1a7209 */ /* 0x000fe20007810000 */
[----:B------:R-:W-:Y:S01]  /*26c0*/  USHF.R.U32.HI UR4, URZ, 0x1f, UR5 ;  /* 0x0000001f3f047899 */ /* 0x000fe20008011605 */
[----:B------:R-:W-:Y:S01]  /*26d0*/  ISETP.GT.AND P2, PT, R21, 0x30, PT ;  /* 0x000000301500780c */ /* 0x000fe20003f44270 */
[----:B------:R-:W-:Y:S01]  /*26e0*/  UIADD3 UR6, UR60, 0x30840, URZ ;  /* 0x000308403c067890 */ /* 0x000fe2000fffe03f */
[----:B------:R-:W-:Y:S01]  /*26f0*/  FSEL R81, R81, -INF , P1 ;  /* 0xff80000051517808 */ /* 0x000fe20000800000 */
[----:B------:R-:W-:Y:S01]  /*2700*/  ULEA.HI.SX32 UR4, UR5, UR4, 0x1c ;  /* 0x0000000405047291 */ /* 0x000fe2000f8fe23f */
[----:B------:R-:W-:Y:S01]  /*2710*/  FMNMX.FTZ R26, R79, R26, !PT ;  /* 0x0000001a4f1a7209 */ /* 0x000fe20007810000 */
[----:B------:R-:W0:Y:S01]  /*2720*/  MUFU.TANH R59, R59 ;  /* 0x0000003b003b7308 */ /* 0x000e220000002400 */
[----:B------:R-:W-:Y:S01]  /*2730*/  ISETP.GT.AND P1, PT, R21, 0x31, PT ;  /* 0x000000311500780c */ /* 0x000fe20003f24270 */
[----:B------:R-:W-:Y:S01]  /*2740*/  UMOV UR7, URZ ;  /* 0x0000003f00077c82 */ /* 0x000fe20008000000 */
[----:B---3--:R-:W-:-:S02]  /*2750*/  FSEL R83, R50, -INF , P2 ;  /* 0xff80000032537808 */ /* 0x008fc40001000000 */
[----:B------:R-:W-:Y:S02]  /*2760*/  CS2R R118, SRZ ;  /* 0x0000000000767805 */ /* 0x000fe4000001ff00 */
[----:B------:R-:W-:Y:S01]  /*2770*/  FMNMX.FTZ R26, R81, R26, !PT ;  /* 0x0000001a511a7209 */ /* 0x000fe20007810000 */
[----:B--2---:R-:W-:Y:S01]  /*2780*/  UPRMT UR6, UR14, 0x654, UR6 ;  /* 0x000006540e067896 */ /* 0x004fe20008000006 */
[----:B------:R-:W-:Y:S01]  /*2790*/  ISETP.GT.AND P2, PT, R21, 0x38, PT ;  /* 0x000000381500780c */ /* 0x000fe20003f44270 */
[----:B------:R-:W1:Y:S01]  /*27a0*/  MUFU.TANH R62, R62 ;  /* 0x0000003e003e7308 */ /* 0x000e620000002400 */
[----:B------:R-:W-:Y:S02]  /*27b0*/  FSEL R85, R85, -INF , P1 ;  /* 0xff80000055557808 */ /* 0x000fe40000800000 */
[----:B------:R-:W-:Y:S02]  /*27c0*/  CS2R R116, SRZ ;  /* 0x0000000000747805 */ /* 0x000fe4000001ff00 */
[----:B------:R-:W-:-:S02]  /*27d0*/  FMNMX.FTZ R26, R83, R26, !PT ;  /* 0x0000001a531a7209 */ /* 0x000fc40007810000 */
[----:B------:R-:W-:Y:S02]  /*27e0*/  CS2R R114, SRZ ;  /* 0x0000000000727805 */ /* 0x000fe4000001ff00 */
[----:B------:R-:W-:Y:S02]  /*27f0*/  ISETP.GT.AND P1, PT, R21, 0x39, PT ;  /* 0x000000391500780c */ /* 0x000fe40003f24270 */
[----:B------:R-:W-:Y:S02]  /*2800*/  CS2R R112, SRZ ;  /* 0x0000000000707805 */ /* 0x000fe4000001ff00 */
[----:B------:R-:W-:Y:S01]  /*2810*/  FMNMX.FTZ R26, R85, R26, !PT ;  /* 0x0000001a551a7209 */ /* 0x000fe20007810000 */
[----:B------:R2:W3:Y:S01]  /*2820*/  MUFU.TANH R93, R63 ;  /* 0x0000003f005d7308 */ /* 0x0004e20000002400 */
[----:B------:R-:W-:Y:S01]  /*2830*/  FSEL R87, R87, -INF , P1 ;  /* 0xff80000057577808 */ /* 0x000fe20000800000 */
[----:B------:R-:W-:Y:S01]  /*2840*/  SYNCS.ARRIVE.TRANS64.RED.A1T0 RZ, [UR6], RZ ;  /* 0x000000ffffff79a7 */ /* 0x000fe20008100406 */
[----:B------:R-:W-:-:S02]  /*2850*/  ISETP.GT.AND P1, PT, R21, 0x41, PT ;  /* 0x000000411500780c */ /* 0x000fc40003f24270 */
[----:B------:R-:W-:Y:S02]  /*2860*/  CS2R R110, SRZ ;  /* 0x00000000006e7805 */ /* 0x000fe4000001ff00 */
[----:B------:R-:W-:Y:S02]  /*2870*/  R2UR UR11, R18 ;  /* 0x00000000120b72ca */ /* 0x000fe400000e0000 */
[----:B------:R-:W-:Y:S02]  /*2880*/  CS2R R108, SRZ ;  /* 0x00000000006c7805 */ /* 0x000fe4000001ff00 */
[----:B0-----:R-:W-:Y:S01]  /*2890*/  FSEL R91, R59, -INF , P1 ;  /* 0xff8000003b5b7808 */ /* 0x001fe20000800000 */
[----:B------:R-:W0:Y:S01]  /*28a0*/  MUFU.TANH R66, R66 ;  /* 0x0000004200427308 */ /* 0x000e220000002400 */
[----:B--2---:R-:W-:Y:S02]  /*28b0*/  FSEL R63, R54, -INF , P2 ;  /* 0xff800000363f7808 */ /* 0x004fe40001000000 */
[----:B------:R-:W-:-:S02]  /*28c0*/  CS2R R106, SRZ ;  /* 0x00000000006a7805 */ /* 0x000fc4000001ff00 */
[----:B------:R-:W-:Y:S02]  /*28d0*/  ISETP.GT.AND P2, PT, R21, 0x40, PT ;  /* 0x000000401500780c */ /* 0x000fe40003f44270 */
[----:B------:R-:W-:Y:S02]  /*28e0*/  CS2R R104, SRZ ;  /* 0x0000000000687805 */ /* 0x000fe4000001ff00 */
[----:B------:R-:W-:Y:S02]  /*28f0*/  FMNMX.FTZ R26, R63, R26, !PT ;  /* 0x0000001a3f1a7209 */ /* 0x000fe40007810000 */
[----:B------:R-:W-:Y:S02]  /*2900*/  CS2R R102, SRZ ;  /* 0x0000000000667805 */ /* 0x000fe4000001ff00 */
[----:B------:R-:W-:Y:S01]  /*2910*/  FSEL R89, R58, -INF , P2 ;  /* 0xff8000003a597808 */ /* 0x000fe20001000000 */
[----:B------:R1:W2:Y:S01]  /*2920*/  MUFU.TANH R97, R67 ;  /* 0x0000004300617308 */ /* 0x0002a20000002400 */
[----:B------:R-:W-:Y:S01]  /*2930*/  FMNMX.FTZ R26, R87, R26, !PT ;  /* 0x0000001a571a7209 */ /* 0x000fe20007810000 */
[----:B------:R-:W-:Y:S01]  /*2940*/  UISETP.LT.AND UP0, UPT, UR11, UR4, UPT ;  /* 0x000000040b00728c */ /* 0x000fe2000bf01270 */
[----:B------:R-:W-:-:S02]  /*2950*/  ISETP.GT.AND P2, PT, R21, 0x48, PT ;  /* 0x000000481500780c */ /* 0x000fc40003f44270 */
[----:B------:R-:W-:Y:S02]  /*2960*/  CS2R R100, SRZ ;  /* 0x0000000000647805 */ /* 0x000fe4000001ff00 */
[----:B------:R-:W-:Y:S01]  /*2970*/  FMNMX.FTZ R26, R89, R26, !PT ;  /* 0x0000001a591a7209 */ /* 0x000fe20007810000 */
[----:B------:R-:W-:Y:S01]  /*2980*/  USEL UR5, UR11, UR4, !UP0 ;  /* 0x000000040b057287 */ /* 0x000fe2000c000000 */
[----:B------:R-:W-:Y:S01]  /*2990*/  ISETP.GT.AND P1, PT, R21, 0x49, PT ;  /* 0x000000491500780c */ /* 0x000fe20003f24270 */
[----:B------:R-:W4:Y:S01]  /*29a0*/  MUFU.TANH R70, R70 ;  /* 0x0000004600467308 */ /* 0x000f220000002400 */
[----:B-1----:R-:W-:Y:S01]  /*29b0*/  FSEL R67, R62, -INF , P2 ;  /* 0xff8000003e437808 */ /* 0x002fe20001000000 */
[----:B------:R-:W-:Y:S01]  /*29c0*/  UISETP.GE.AND UP0, UPT, UR61, UR5, UPT ;  /* 0x000000053d00728c */ /* 0x000fe2000bf06270 */
[----:B------:R-:W-:Y:S01]  /*29d0*/  FMNMX.FTZ R26, R91, R26, !PT ;  /* 0x0000001a5b1a7209 */ /* 0x000fe20007810000 */
[----:B------:R-:W-:Y:S01]  /*29e0*/  IMAD.U32 R192, RZ, RZ, UR5 ;  /* 0x00000005ffc07e24 */ /* 0x000fe2000f8e00ff */
[----:B------:R-:W-:Y:S01]  /*29f0*/  ISETP.GT.AND P2, PT, R21, 0x50, PT ;  /* 0x000000501500780c */ /* 0x000fe20003f44270 */
[----:B------:R-:W-:Y:S01]  /*2a00*/  UMOV UR4, URZ ;  /* 0x0000003f00047c82 */ /* 0x000fe20008000000 */
[----:B---3--:R-:W-:Y:S01]  /*2a10*/  FSEL R93, R93, -INF , P1 ;  /* 0xff8000005d5d7808 */ /* 0x008fe20000800000 */
[----:B------:R4:W1:Y:S01]  /*2a20*/  MUFU.TANH R3, R71 ;  /* 0x0000004700037308 */ /* 0x0008620000002400 */
[----:B------:R-:W-:-:S02]  /*2a30*/  FMNMX.FTZ R26, R67, R26, !PT ;  /* 0x0000001a431a7209 */ /* 0x000fc40007810000 */
[----:B------:R-:W-:Y:S02]  /*2a40*/  CS2R R98, SRZ ;  /* 0x0000000000627805 */ /* 0x000fe4000001ff00 */
[----:B------:R-:W-:Y:S02]  /*2a50*/  ISETP.GT.AND P1, PT, R21, 0x51, PT ;  /* 0x000000511500780c */ /* 0x000fe40003f24270 */
[----:B0-----:R-:W-:Y:S02]  /*2a60*/  FSEL R95, R66, -INF , P2 ;  /* 0xff800000425f7808 */ /* 0x001fe40001000000 */
[----:B------:R-:W-:Y:S01]  /*2a70*/  FMNMX.FTZ R26, R93, R26, !PT ;  /* 0x0000001a5d1a7209 */ /* 0x000fe20007810000 */
[----:B------:R-:W-:Y:S01]  /*2a80*/  MUFU.TANH R0, R0 ;  /* 0x0000000000007308 */ /* 0x000fe20000002400 */
[----:B------:R-:W-:Y:S02]  /*2a90*/  ISETP.GT.AND P2, PT, R21, 0x58, PT ;  /* 0x000000581500780c */ /* 0x000fe40003f44270 */
[----:B--2---:R-:W-:-:S02]  /*2aa0*/  FSEL R97, R97, -INF , P1 ;  /* 0xff80000061617808 */ /* 0x004fc40000800000 */
[----:B------:R-:W-:Y:S02]  /*2ab0*/  FMNMX.FTZ R26, R95, R26, !PT ;  /* 0x0000001a5f1a7209 */ /* 0x000fe40007810000 */
[----:B------:R-:W-:Y:S01]  /*2ac0*/  ISETP.GT.AND P1, PT, R21, 0x59, PT ;  /* 0x000000591500780c */ /* 0x000fe20003f24270 */
[----:B------:R-:W0:Y:S01]  /*2ad0*/  MUFU.TANH R2, R2 ;  /* 0x0000000200027308 */ /* 0x000e220000002400 */
[----:B----4-:R-:W-:Y:S02]  /*2ae0*/  FSEL R71, R70, -INF , P2 ;  /* 0xff80000046477808 */ /* 0x010fe40001000000 */
[----:B------:R-:W-:Y:S02]  /*2af0*/  FMNMX.FTZ R26, R97, R26, !PT ;  /* 0x0000001a611a7209 */ /* 0x000fe40007810000 */
[----:B-1----:R-:W-:Y:S02]  /*2b00*/  FSEL R3, R3, -INF , P1 ;  /* 0xff80000003037808 */ /* 0x002fe40000800000 */
[----:B------:R-:W-:Y:S01]  /*2b10*/  FMNMX.FTZ R26, R71, R26, !PT ;  /* 0x0000001a471a7209 */ /* 0x000fe20007810000 */
[----:B------:R-:W1:Y:S01]  /*2b20*/  MUFU.TANH R6, R6 ;  /* 0x0000000600067308 */ /* 0x000e620000002400 */
[----:B------:R-:W-:-:S02]  /*2b30*/  ISETP.GT.AND P1, PT, R22, RZ, PT ;  /* 0x000000ff1600720c */ /* 0x000fc40003f24270 */
[----:B------:R-:W-:Y:S02]  /*2b40*/  FMNMX.FTZ R26, R3, R26, !PT ;  /* 0x0000001a031a7209 */ /* 0x000fe40007810000 */
[----:B------:R-:W-:-:S03]  /*2b50*/  ISETP.GT.AND P2, PT, R22, 0x1, PT ;  /* 0x000000011600780c */ /* 0x000fc60003f44270 */
[----:B------:R-:W2:Y:S01]  /*2b60*/  SHFL.BFLY PT, R21, R26, 0x2, 0x1f ;  /* 0x0c401f001a157f89 */ /* 0x000ea200000e0000 */
[----:B------:R-:W-:Y:S01]  /*2b70*/  MUFU.TANH R10, R10 ;  /* 0x0000000a000a7308 */ /* 0x000fe20000002400 */
[----:B0-----:R-:W-:Y:S02]  /*2b80*/  FSEL R2, R2, -INF , P2 ;  /* 0xff80000002027808 */ /* 0x001fe40001000000 */
[----:B------:R-:W-:-:S05]  /*2b90*/  ISETP.GT.AND P2, PT, R22, 0x10, PT ;  /* 0x000000101600780c */ /* 0x000fca0003f44270 */
[----:B------:R-:W0:Y:S01]  /*2ba0*/  MUFU.TANH R14, R14 ;  /* 0x0000000e000e7308 */ /* 0x000e220000002400 */
[----:B-1----:R-:W-:Y:S02]  /*2bb0*/  FSEL R23, R6, -INF , P3 ;  /* 0xff80000006177808 */ /* 0x002fe40001800000 */
[----:B------:R-:W-:-:S05]  /*2bc0*/  ISETP.GT.AND P3, PT, R22, 0x18, PT ;  /* 0x000000181600780c */ /* 0x000fca0003f64270 */
[----:B------:R-:W-:Y:S01]  /*2bd0*/  MUFU.TANH R13, R13 ;  /* 0x0000000d000d7308 */ /* 0x000fe20000002400 */
[----:B--2---:R-:W-:-:S07]  /*2be0*/  FMNMX.FTZ R21, R26, R21, !PT ;  /* 0x000000151a157209 */ /* 0x004fce0007810000 */
[----:B------:R-:W1:Y:S01]  /*2bf0*/  MUFU.TANH R20, R20 ;  /* 0x0000001400147308 */ /* 0x000e620000002400 */
[----:B0-----:R-:W-:Y:S01]  /*2c00*/  FSEL R27, R14, -INF , P2 ;  /* 0xff8000000e1b7808 */ /* 0x001fe20001000000 */
[----:B------:R-:W0:Y:S06]  /*2c10*/  SHFL.BFLY PT, R26, R21, 0x1, 0x1f ;  /* 0x0c201f00151a7f89 */ /* 0x000e2c00000e0000 */
[----:B------:R-:W2:Y:S08]  /*2c20*/  MUFU.TANH R15, R15 ;  /* 0x0000000f000f7308 */ /* 0x000eb00000002400 */
[----:B------:R-:W3:Y:S01]  /*2c30*/  MUFU.TANH R40, R40 ;  /* 0x0000002800287308 */ /* 0x000ee20000002400 */
[----:B-1----:R-:W-:-:S07]  /*2c40*/  FSEL R29, R20, -INF , P3 ;  /* 0xff800000141d7808 */ /* 0x002fce0001800000 */
[----:B------:R-:W1:Y:S01]  /*2c50*/  MUFU.TANH R33, R41 ;  /* 0x0000002900217308 */ /* 0x000e620000002400 */
[----:B0-----:R-:W-:Y:S02]  /*2c60*/  FMNMX.FTZ R9, R21, R26, !PT ;  /* 0x0000001a15097209 */ /* 0x001fe40007810000 */
[----:B------:R-:W-:Y:S02]  /*2c70*/  FSEL R21, R0, -INF , P1 ;  /* 0xff80000000157808 */ /* 0x000fe40000800000 */
[----:B------:R-:W-:Y:S01]  /*2c80*/  ISETP.GT.AND P1, PT, R22, 0x9, PT ;  /* 0x000000091600780c */ /* 0x000fe20003f24270 */
[----:B------:R-:W-:Y:S01]  /*2c90*/  FMUL.FTZ R6, R9, R8 ;  /* 0x0000000809067220 */ /* 0x000fe20000410000 */
[----:B------:R-:W-:Y:S01]  /*2ca0*/  FMNMX.FTZ R0, R21, R2, !PT ;  /* 0x0000000215007209 */ /* 0x000fe20007810000 */
[----:B------:R-:W0:Y:S01]  /*2cb0*/  MUFU.TANH R35, R44 ;  /* 0x0000002c00237308 */ /* 0x000e220000002400 */
[----:B------:R-:W-:Y:S02]  /*2cc0*/  FSEL R25, R10, -INF , P1 ;  /* 0xff8000000a197808 */ /* 0x000fe40000800000 */
[----:B------:R-:W-:-:S02]  /*2cd0*/  FMNMX.FTZ R0, R23, R0, !PT ;  /* 0x0000000017007209 */ /* 0x000fc40007810000 */
[C---:B------:R-:W-:Y:S02]  /*2ce0*/  ISETP.GT.AND P1, PT, R22.reuse, 0x11, PT ;  /* 0x000000111600780c */ /* 0x040fe40003f24270 */
[----:B------:R-:W-:Y:S01]  /*2cf0*/  FMNMX.FTZ R0, R25, R0, !PT ;  /* 0x0000000019007209 */ /* 0x000fe20007810000 */
[----:B------:R-:W4:Y:S01]  /*2d00*/  MUFU.TANH R37, R45 ;  /* 0x0000002d00257308 */ /* 0x000f220000002400 */
[----:B------:R-:W-:Y:S02]  /*2d10*/  FSEL R13, R13, -INF , P1 ;  /* 0xff8000000d0d7808 */ /* 0x000fe40000800000 */
[----:B------:R-:W-:Y:S02]  /*2d20*/  FMNMX.FTZ R0, R27, R0, !PT ;  /* 0x000000001b007209 */ /* 0x000fe40007810000 */
[----:B------:R-:W-:Y:S02]  /*2d30*/  FSETP.NEU.FTZ.AND P2, PT, R9, -INF , PT ;  /* 0xff8000000900780b */ /* 0x000fe40003f5d000 */
[----:B------:R-:W-:Y:S01]  /*2d40*/  ISETP.GT.AND P1, PT, R22, 0x19, PT ;  /* 0x000000191600780c */ /* 0x000fe20003f24270 */
[----:B------:R-:W-:Y:S01]  /*2d50*/  MUFU.TANH R48, R48 ;  /* 0x0000003000307308 */ /* 0x000fe20000002400 */
[----:B------:R-:W-:-:S02]  /*2d60*/  FMNMX.FTZ R0, R13, R0, !PT ;  /* 0x000000000d007209 */ /* 0x000fc40007810000 */
[----:B------:R-:W-:Y:S02]  /*2d70*/  FSEL R6, R6, RZ, P2 ;  /* 0x000000ff06067208 */ /* 0x000fe40001000000 */
[C---:B------:R-:W-:Y:S02]  /*2d80*/  ISETP.GT.AND P2, PT, R22.reuse, 0x20, PT ;  /* 0x000000201600780c */ /* 0x040fe40003f44270 */
[----:B--2---:R-:W-:Y:S01]  /*2d90*/  FSEL R15, R15, -INF , P1 ;  /* 0xff8000000f0f7808 */ /* 0x004fe20000800000 */
[--C-:B------:R-:W-:Y:S01]  /*2da0*/  FFMA.FTZ R10, R31, R8, -R6.reuse ;  /* 0x000000081f0a7223 */ /* 0x100fe20000010806 */
[----:B------:R-:W-:Y:S01]  /*2db0*/  FMNMX.FTZ R0, R29, R0, !PT ;  /* 0x000000001d007209 */ /* 0x000fe20007810000 */
[----:B------:R-:W2:Y:S01]  /*2dc0*/  MUFU.TANH R41, R49 ;  /* 0x0000003100297308 */ /* 0x000ea20000002400 */
[----:B------:R-:W-:Y:S01]  /*2dd0*/  ISETP.GT.AND P1, PT, R22, 0x21, PT ;  /* 0x000000211600780c */ /* 0x000fe20003f24270 */
[-CC-:B------:R-:W-:Y:S01]  /*2de0*/  FFMA.FTZ R14, R43, R8.reuse, -R6.reuse ;  /* 0x000000082b0e7223 */ /* 0x180fe20000010806 */
[----:B---3--:R-:W-:Y:S01]  /*2df0*/  FSEL R31, R40, -INF , P2 ;  /* 0xff800000281f7808 */ /* 0x008fe20001000000 */
[--C-:B------:R-:W-:Y:S01]  /*2e00*/  FFMA.FTZ R20, R51, R8, -R6.reuse ;  /* 0x0000000833147223 */ /* 0x100fe20000010806 */
[----:B------:R-:W-:Y:S01]  /*2e10*/  FMNMX.FTZ R0, R15, R0, !PT ;  /* 0x000000000f007209 */ /* 0x000fe20007810000 */
[-CC-:B------:R-:W-:Y:S01]  /*2e20*/  FFMA.FTZ R24, R24, R8.reuse, -R6.reuse ;  /* 0x0000000818187223 */ /* 0x180fe20000010806 */
[C---:B------:R-:W-:Y:S01]  /*2e30*/  ISETP.GT.AND P2, PT, R22.reuse, 0x28, PT ;  /* 0x000000281600780c */ /* 0x040fe20003f44270 */
[----:B------:R-:W3:Y:S01]  /*2e40*/  MUFU.TANH R52, R52 ;  /* 0x0000003400347308 */ /* 0x000ee20000002400 */
[----:B-1----:R-:W-:Y:S01]  /*2e50*/  FSEL R33, R33, -INF , P1 ;  /* 0xff80000021217808 */ /* 0x002fe20000800000 */
[--C-:B------:R-:W-:Y:S01]  /*2e60*/  FFMA.FTZ R73, R73, R8, -R6.reuse ;  /* 0x0000000849497223 */ /* 0x100fe20000010806 */
[----:B------:R-:W-:Y:S01]  /*2e70*/  FMNMX.FTZ R0, R31, R0, !PT ;  /* 0x000000001f007209 */ /* 0x000fe20007810000 */
[-CC-:B------:R-:W-:Y:S01]  /*2e80*/  FFMA.FTZ R75, R75, R8.reuse, -R6.reuse ;  /* 0x000000084b4b7223 */ /* 0x180fe20000010806 */
[C---:B------:R-:W-:Y:S01]  /*2e90*/  ISETP.GT.AND P1, PT, R22.reuse, 0x29, PT ;  /* 0x000000291600780c */ /* 0x040fe20003f24270 */
[--C-:B------:R-:W-:Y:S01]  /*2ea0*/  FFMA.FTZ R77, R77, R8, -R6.reuse ;  /* 0x000000084d4d7223 */ /* 0x100fe20000010806 */
[----:B0-----:R-:W-:Y:S01]  /*2eb0*/  FSEL R35, R35, -INF , P2 ;  /* 0xff80000023237808 */ /* 0x001fe20001000000 */
[----:B------:R-:W0:Y:S01]  /*2ec0*/  MUFU.TANH R45, R53 ;  /* 0x00000035002d7308 */ /* 0x000e220000002400 */
[----:B------:R-:W-:Y:S01]  /*2ed0*/  FMNMX.FTZ R0, R33, R0, !PT ;  /* 0x0000000021007209 */ /* 0x000fe20007810000 */
[-CC-:B------:R-:W-:Y:S01]  /*2ee0*/  FFMA.FTZ R79, R79, R8.reuse, -R6.reuse ;  /* 0x000000084f4f7223 */ /* 0x180fe20000010806 */
[C---:B------:R-:W-:Y:S01]  /*2ef0*/  ISETP.GT.AND P2, PT, R22.reuse, 0x30, PT ;  /* 0x000000301600780c */ /* 0x040fe20003f44270 */
[-CC-:B------:R-:W-:Y:S01]  /*2f00*/  FFMA.FTZ R81, R81, R8.reuse, -R6.reuse ;  /* 0x0000000851517223 */ /* 0x180fe20000010806 */
[----:B----4-:R-:W-:Y:S01]  /*2f10*/  FSEL R37, R37, -INF , P1 ;  /* 0xff80000025257808 */ /* 0x010fe20000800000 */
[--C-:B------:R-:W-:Y:S01]  /*2f20*/  FFMA.FTZ R83, R83, R8, -R6.reuse ;  /* 0x0000000853537223 */ /* 0x100fe20000010806 */
[----:B------:R-:W-:Y:S01]  /*2f30*/  FMNMX.FTZ R0, R35, R0, !PT ;  /* 0x0000000023007209 */ /* 0x000fe20007810000 */
[----:B------:R1:W-:Y:S01]  /*2f40*/  MUFU.EX2 R189, R10 ;  /* 0x0000000a00bd7308 */ /* 0x0003e20000000800 */
[C---:B------:R-:W-:Y:S01]  /*2f50*/  ISETP.GT.AND P1, PT, R22.reuse, 0x31, PT ;  /* 0x000000311600780c */ /* 0x040fe20003f24270 */
[--C-:B------:R-:W-:Y:S01]  /*2f60*/  FFMA.FTZ R85, R85, R8, -R6.reuse ;  /* 0x0000000855557223 */ /* 0x100fe20000010806 */
[----:B------:R-:W-:Y:S01]  /*2f70*/  FMNMX.FTZ R0, R37, R0, !PT ;  /* 0x0000000025007209 */ /* 0x000fe20007810000 */
[-CC-:B------:R-:W-:Y:S01]  /*2f80*/  FFMA.FTZ R63, R63, R8.reuse, -R6.reuse ;  /* 0x000000083f3f7223 */ /* 0x180fe20000010806 */
[----:B--2---:R-:W-:Y:S01]  /*2f90*/  FSEL R41, R41, -INF , P1 ;  /* 0xff80000029297808 */ /* 0x004fe20000800000 */
[-CC-:B------:R-:W-:Y:S01]  /*2fa0*/  FFMA.FTZ R87, R87, R8.reuse, -R6.reuse ;  /* 0x0000000857577223 */ /* 0x180fe20000010806 */
[----:B------:R-:W-:Y:S01]  /*2fb0*/  ISETP.GT.AND P1, PT, R22, 0x39, PT ;  /* 0x000000391600780c */ /* 0x000fe20003f24270 */
[----:B------:R-:W-:Y:S01]  /*2fc0*/  MUFU.TANH R56, R56 ;  /* 0x0000003800387308 */ /* 0x000fe20000002400 */
[-CC-:B-1----:R-:W-:Y:S01]  /*2fd0*/  FFMA.FTZ R10, R39, R8.reuse, -R6.reuse ;  /* 0x00000008270a7223 */ /* 0x182fe20000010806 */
[----:B------:R-:W-:Y:S01]  /*2fe0*/  FSEL R39, R48, -INF , P2 ;  /* 0xff80000030277808 */ /* 0x000fe20001000000 */
[-CC-:B------:R-:W-:Y:S01]  /*2ff0*/  FFMA.FTZ R89, R89, R8.reuse, -R6.reuse ;  /* 0x0000000859597223 */ /* 0x180fe20000010806 */
[----:B------:R-:W-:Y:S01]  /*3000*/  ISETP.GT.AND P2, PT, R22, 0x38, PT ;  /* 0x000000381600780c */ /* 0x000fe20003f44270 */
[--C-:B------:R-:W-:Y:S01]  /*3010*/  FFMA.FTZ R91, R91, R8, -R6.reuse ;  /* 0x000000085b5b7223 */ /* 0x100fe20000010806 */
[----:B------:R-:W-:Y:S01]  /*3020*/  FMNMX.FTZ R0, R39, R0, !PT ;  /* 0x0000000027007209 */ /* 0x000fe20007810000 */
[-CC-:B------:R-:W-:Y:S01]  /*3030*/  FFMA.FTZ R67, R67, R8.reuse, -R6.reuse ;  /* 0x0000000843437223 */ /* 0x180fe20000010806 */
[----:B------:R-:W1:Y:S01]  /*3040*/  MUFU.TANH R57, R57 ;  /* 0x0000003900397308 */ /* 0x000e620000002400 */
[----:B---3--:R-:W-:Y:S01]  /*3050*/  FSEL R43, R52, -INF , P2 ;  /* 0xff800000342b7808 */ /* 0x008fe20001000000 */
        /* <DEDUP_REMOVED lines=9> */
[----:B------:R-:W-:Y:S01]  /*30f0*/  ISETP.GT.AND P1, PT, R22, 0x41, PT ;  /* 0x000000411600780c */ /* 0x000fe20003f24270 */
[----:B------:R-:W-:Y:S01]  /*3100*/  FFMA.FTZ R3, R3, R8, -R6 ;  /* 0x0000000803037223 */ /* 0x000fe20000010806 */
[----:B------:R-:W-:-:S03]  /*3110*/  FMNMX.FTZ R0, R45, R0, !PT ;  /* 0x000000002d007209 */ /* 0x000fc60007810000 */
[----:B------:R-:W2:Y:S01]  /*3120*/  MUFU.TANH R53, R61 ;  /* 0x0000003d00357308 */ /* 0x000ea20000002400 */
[----:B-1----:R-:W-:Y:S02]  /*3130*/  FSEL R49, R57, -INF , P1 ;  /* 0xff80000039317808 */ /* 0x002fe40000800000 */
[----:B------:R-:W-:-:S05]  /*3140*/  ISETP.GT.AND P1, PT, R22, 0x49, PT ;  /* 0x000000491600780c */ /* 0x000fca0003f24270 */
[----:B------:R1:W-:Y:S08]  /*3150*/  MUFU.EX2 R191, R10 ;  /* 0x0000000a00bf7308 */ /* 0x0003f00000000800 */
[----:B------:R-:W-:Y:S01]  /*3160*/  MUFU.TANH R64, R64 ;  /* 0x0000004000407308 */ /* 0x000fe20000002400 */
[----:B-1----:R-:W-:Y:S01]  /*3170*/  FFMA.FTZ R10, R47, R8, -R6 ;  /* 0x000000082f0a7223 */ /* 0x002fe20000010806 */
[----:B------:R-:W-:-:S02]  /*3180*/  FSEL R47, R56, -INF , P2 ;  /* 0xff800000382f7808 */ /* 0x000fc40001000000 */
[----:B------:R-:W-:Y:S02]  /*3190*/  ISETP.GT.AND P2, PT, R22, 0x48, PT ;  /* 0x000000481600780c */ /* 0x000fe40003f44270 */
[----:B------:R-:W-:Y:S02]  /*31a0*/  FMNMX.FTZ R0, R47, R0, !PT ;  /* 0x000000002f007209 */ /* 0x000fe40007810000 */
[----:B------:R-:W1:Y:S01]  /*31b0*/  MUFU.TANH R65, R65 ;  /* 0x0000004100417308 */ /* 0x000e620000002400 */
[----:B0-----:R-:W-:Y:S02]  /*31c0*/  FSEL R51, R60, -INF , P2 ;  /* 0xff8000003c337808 */ /* 0x001fe40001000000 */
[----:B------:R-:W-:Y:S02]  /*31d0*/  FMNMX.FTZ R0, R49, R0, !PT ;  /* 0x0000000031007209 */ /* 0x000fe40007810000 */
[----:B------:R-:W-:Y:S02]  /*31e0*/  ISETP.GT.AND P2, PT, R22, 0x50, PT ;  /* 0x000000501600780c */ /* 0x000fe40003f44270 */
[----:B--2---:R-:W-:Y:S01]  /*31f0*/  FSEL R53, R53, -INF , P1 ;  /* 0xff80000035357808 */ /* 0x004fe20000800000 */
[----:B------:R-:W0:Y:S01]  /*3200*/  MUFU.TANH R59, R68 ;  /* 0x00000044003b7308 */ /* 0x000e220000002400 */
[----:B------:R-:W-:-:S02]  /*3210*/  FMNMX.FTZ R0, R51, R0, !PT ;  /* 0x0000000033007209 */ /* 0x000fc40007810000 */
[----:B------:R-:W-:Y:S02]  /*3220*/  ISETP.GT.AND P1, PT, R22, 0x51, PT ;  /* 0x000000511600780c */ /* 0x000fe40003f24270 */
[----:B------:R-:W-:-:S03]  /*3230*/  FMNMX.FTZ R0, R53, R0, !PT ;  /* 0x0000000035007209 */ /* 0x000fc60007810000 */
[----:B------:R2:W3:Y:S01]  /*3240*/  MUFU.TANH R61, R69 ;  /* 0x00000045003d7308 */ /* 0x0004e20000002400 */
[----:B-1----:R-:W-:Y:S02]  /*3250*/  FSEL R57, R65, -INF , P1 ;  /* 0xff80000041397808 */ /* 0x002fe40000800000 */
[----:B------:R-:W-:-:S05]  /*3260*/  ISETP.GT.AND P1, PT, R22, 0x59, PT ;  /* 0x000000591600780c */ /* 0x000fca0003f24270 */
[----:B------:R1:W-:Y:S01]  /*3270*/  MUFU.EX2 R185, R10 ;  /* 0x0000000a00b97308 */ /* 0x0003e20000000800 */
[----:B--2---:R-:W-:-:S07]  /*3280*/  CS2R R68, SRZ ;  /* 0x0000000000447805 */ /* 0x004fce000001ff00 */
[----:B------:R-:W-:Y:S01]  /*3290*/  MUFU.EX2 R24, R24 ;  /* 0x0000001800187308 */ /* 0x000fe20000000800 */
[----:B-1----:R-:W-:Y:S01]  /*32a0*/  FFMA.FTZ R10, R55, R8, -R6 ;  /* 0x00000008370a7223 */ /* 0x002fe20000010806 */
[----:B------:R-:W-:Y:S02]  /*32b0*/  FSEL R55, R64, -INF , P2 ;  /* 0xff80000040377808 */ /* 0x000fe40001000000 */
[----:B------:R-:W-:Y:S02]  /*32c0*/  ISETP.GT.AND P2, PT, R22, 0x58, PT ;  /* 0x000000581600780c */ /* 0x000fe40003f44270 */
[----:B------:R-:W-:Y:S02]  /*32d0*/  FMNMX.FTZ R0, R55, R0, !PT ;  /* 0x0000000037007209 */ /* 0x000fe40007810000 */
[----:B0-----:R-:W-:Y:S01]  /*32e0*/  FSEL R59, R59, -INF , P2 ;  /* 0xff8000003b3b7808 */ /* 0x001fe20001000000 */
[----:B------:R-:W-:Y:S01]  /*32f0*/  MUFU.EX2 R187, R10 ;  /* 0x0000000a00bb7308 */ /* 0x000fe20000000800 */
[----:B------:R-:W-:-:S02]  /*3300*/  FMNMX.FTZ R0, R57, R0, !PT ;  /* 0x0000000039007209 */ /* 0x000fc40007810000 */
[----:B---3--:R-:W-:Y:S02]  /*3310*/  FSEL R61, R61, -INF , P1 ;  /* 0xff8000003d3d7808 */ /* 0x008fe40000800000 */
[----:B------:R-:W-:-:S03]  /*3320*/  FMNMX.FTZ R0, R59, R0, !PT ;  /* 0x000000003b007209 */ /* 0x000fc60007810000 */
[----:B------:R-:W-:Y:S01]  /*3330*/  MUFU.EX2 R14, R14 ;  /* 0x0000000e000e7308 */ /* 0x000fe20000000800 */
[----:B------:R-:W-:-:S05]  /*3340*/  FMNMX.FTZ R0, R61, R0, !PT ;  /* 0x000000003d007209 */ /* 0x000fca0007810000 */
[----:B------:R-:W0:Y:S02]  /*3350*/  SHFL.BFLY PT, R65, R0, 0x2, 0x1f ;  /* 0x0c401f0000417f89 */ /* 0x000e2400000e0000 */
[----:B------:R-:W-:Y:S08]  /*3360*/  MUFU.EX2 R20, R20 ;  /* 0x0000001400147308 */ /* 0x000ff00000000800 */
[----:B------:R1:W-:Y:S08]  /*3370*/  MUFU.EX2 R22, R73 ;  /* 0x0000004900167308 */ /* 0x0003f00000000800 */
[----:B------:R-:W-:Y:S01]  /*3380*/  MUFU.EX2 R75, R75 ;  /* 0x0000004b004b7308 */ /* 0x000fe20000000800 */
[----:B-1----:R-:W-:-:S02]  /*3390*/  CS2R R72, SRZ ;  /* 0x0000000000487805 */ /* 0x002fc4000001ff00 */
[----:B0-----:R-:W-:-:S05]  /*33a0*/  FMNMX.FTZ R65, R0, R65, !PT ;  /* 0x0000004100417209 */ /* 0x001fca0007810000 */
[----:B------:R0:W1:Y:S01]  /*33b0*/  MUFU.EX2 R26, R77 ;  /* 0x0000004d001a7308 */ /* 0x0000620000000800 */
[----:B------:R-:W2:Y:S07]  /*33c0*/  SHFL.BFLY PT, R10, R65, 0x1, 0x1f ;  /* 0x0c201f00410a7f89 */ /* 0x000eae00000e0000 */
[----:B------:R-:W-:Y:S01]  /*33d0*/  MUFU.EX2 R79, R79 ;  /* 0x0000004f004f7308 */ /* 0x000fe20000000800 */
[----:B0-----:R-:W-:-:S07]  /*33e0*/  CS2R R76, SRZ ;  /* 0x00000000004c7805 */ /* 0x001fce000001ff00 */
[----:B------:R0:W3:Y:S01]  /*33f0*/  MUFU.EX2 R28, R81 ;  /* 0x00000051001c7308 */ /* 0x0000e20000000800 */
[----:B-1----:R-:W-:-:S07]  /*3400*/  F2FP.BF16.F32.PACK_AB R181, R26, R75 ;  /* 0x0000004b1ab5723e */ /* 0x002fce00000010ff */
[----:B------:R-:W-:Y:S01]  /*3410*/  MUFU.EX2 R83, R83 ;  /* 0x0000005300537308 */ /* 0x000fe20000000800 */
[----:B0-----:R-:W-:Y:S02]  /*3420*/  CS2R R80, SRZ ;  /* 0x0000000000507805 */ /* 0x001fe4000001ff00 */
[----:B--2---:R-:W-:Y:S02]  /*3430*/  FMNMX.FTZ R10, R65, R10, !PT ;  /* 0x0000000a410a7209 */ /* 0x004fe40007810000 */
[----:B------:R-:W-:Y:S02]  /*3440*/  CS2R R64, SRZ ;  /* 0x0000000000407805 */ /* 0x000fe4000001ff00 */
        /* <DEDUP_REMOVED lines=29> */
[-CC-:B------:R-:W-:Y:S01]  /*3620*/  FFMA.FTZ R55, R55, R8.reuse, -R0.reuse ;  /* 0x0000000837377223 */ /* 0x180fe20000010800 */
[----:B------:R-:W2:Y:S01]  /*3630*/  MUFU.EX2 R23, R23 ;  /* 0x0000001700177308 */ /* 0x000ea20000000800 */
[-CC-:B------:R-:W-:Y:S01]  /*3640*/  FFMA.FTZ R57, R57, R8.reuse, -R0.reuse ;  /* 0x0000000839397223 */ /* 0x180fe20000010800 */
[-CC-:B------:R-:W-:Y:S01]  /*3650*/  FFMA.FTZ R59, R59, R8.reuse, -R0.reuse ;  /* 0x000000083b3b7223 */ /* 0x180fe20000010800 */
[----:B------:R-:W-:Y:S01]  /*3660*/  FFMA.FTZ R0, R61, R8, -R0 ;  /* 0x000000083d007223 */ /* 0x000fe20000010800 */
[----:B0-----:R-:W-:-:S02]  /*3670*/  F2FP.BF16.F32.PACK_AB R177, R30, R83 ;  /* 0x000000531eb1723e */ /* 0x001fc400000010ff */
[----:B------:R-:W-:Y:S02]  /*3680*/  CS2R R84, SRZ ;  /* 0x0000000000547805 */ /* 0x000fe4000001ff00 */
[----:B------:R-:W-:Y:S01]  /*3690*/  CS2R R60, SRZ ;  /* 0x00000000003c7805 */ /* 0x000fe2000001ff00 */
[----:B------:R-:W0:Y:S01]  /*36a0*/  MUFU.EX2 R190, R25 ;  /* 0x0000001900be7308 */ /* 0x000e220000000800 */
[----:B-1----:R-:W-:Y:S01]  /*36b0*/  FADD.FTZ R40, R21, R2 ;  /* 0x0000000215287221 */ /* 0x002fe20000010000 */
[----:B------:R-:W-:-:S06]  /*36c0*/  F2FP.BF16.F32.PACK_AB R188, R2, R21 ;  /* 0x0000001502bc723e */ /* 0x000fcc00000010ff */
[----:B------:R-:W1:Y:S08]  /*36d0*/  MUFU.EX2 R27, R27 ;  /* 0x0000001b001b7308 */ /* 0x000e700000000800 */
[----:B------:R2:W3:Y:S08]  /*36e0*/  MUFU.EX2 R184, R13 ;  /* 0x0000000d00b87308 */ /* 0x0004f00000000800 */
[----:B------:R-:W4:Y:S01]  /*36f0*/  MUFU.EX2 R29, R29 ;  /* 0x0000001d001d7308 */ /* 0x000f220000000800 */
[----:B--2---:R-:W-:Y:S01]  /*3700*/  FADD.FTZ R13, R23, R40 ;  /* 0x00000028170d7221 */ /* 0x004fe20000010000 */
[----:B------:R-:W-:Y:S01]  /*3710*/  FADD.FTZ R40, R189, R24 ;  /* 0x00000018bd287221 */ /* 0x000fe20000010000 */
[----:B------:R-:W-:-:S02]  /*3720*/  F2FP.BF16.F32.PACK_AB R189, R24, R189 ;  /* 0x000000bd18bd723e */ /* 0x000fc400000010ff */
[----:B------:R-:W-:Y:S01]  /*3730*/  CS2R R24, SRZ ;  /* 0x0000000000187805 */ /* 0x000fe2000001ff00 */
[----:B0-----:R-:W-:Y:S01]  /*3740*/  FADD.FTZ R42, R190, R13 ;  /* 0x0000000dbe2a7221 */ /* 0x001fe20000010000 */
[----:B------:R-:W-:Y:S01]  /*3750*/  FADD.FTZ R13, R191, R40 ;  /* 0x00000028bf0d7221 */ /* 0x000fe20000010000 */
[----:B------:R-:W-:Y:S01]  /*3760*/  F2FP.BF16.F32.PACK_AB R191, R14, R191 ;  /* 0x000000bf0ebf723e */ /* 0x000fe200000010ff */
[----:B------:R1:W0:Y:S01]  /*3770*/  MUFU.EX2 R186, R15 ;  /* 0x0000000f00ba7308 */ /* 0x0002220000000800 */
[----:B------:R-:W-:Y:S01]  /*3780*/  F2FP.BF16.F32.PACK_AB R190, R190, R23 ;  /* 0x00000017bebe723e */ /* 0x000fe200000010ff */
[----:B------:R-:W-:-:S04]  /*3790*/  FADD.FTZ R6, R14, R13 ;  /* 0x0000000d0e067221 */ /* 0x000fc80000010000 */
[----:B------:R-:W-:Y:S01]  /*37a0*/  FADD.FTZ R13, R185, R6 ;  /* 0x00000006b90d7221 */ /* 0x000fe20000010000 */
[C---:B------:R-:W-:Y:S01]  /*37b0*/  F2FP.BF16.F32.PACK_AB R185, R20.reuse, R185 ;  /* 0x000000b914b9723e */ /* 0x040fe200000010ff */
[----:B------:R-:W2:Y:S01]  /*37c0*/  MUFU.EX2 R31, R31 ;  /* 0x0000001f001f7308 */ /* 0x000ea20000000800 */
[----:B-1----:R-:W-:Y:S01]  /*37d0*/  FADD.FTZ R15, R27, R42 ;  /* 0x0000002a1b0f7221 */ /* 0x002fe20000010000 */
[----:B------:R-:W-:-:S03]  /*37e0*/  FADD.FTZ R6, R20, R13 ;  /* 0x0000000d14067221 */ /* 0x000fc60000010000 */
[C---:B---3--:R-:W-:Y:S01]  /*37f0*/  FADD.FTZ R40, R184.reuse, R15 ;  /* 0x0000000fb8287221 */ /* 0x048fe20000010000 */
[----:B------:R-:W-:Y:S01]  /*3800*/  FADD.FTZ R13, R187, R6 ;  /* 0x00000006bb0d7221 */ /* 0x000fe20000010000 */
[----:B------:R-:W-:Y:S01]  /*3810*/  F2FP.BF16.F32.PACK_AB R184, R184, R27 ;  /* 0x0000001bb8b8723e */ /* 0x000fe200000010ff */
[----:B------:R-:W1:Y:S01]  /*3820*/  MUFU.EX2 R180, R33 ;  /* 0x0000002100b47308 */ /* 0x000e620000000800 */
[----:B----4-:R-:W-:Y:S01]  /*3830*/  FADD.FTZ R15, R29, R40 ;  /* 0x000000281d0f7221 */ /* 0x010fe20000010000 */
[C---:B------:R-:W-:Y:S01]  /*3840*/  FADD.FTZ R6, R22.reuse, R13 ;  /* 0x0000000d16067221 */ /* 0x040fe20000010000 */
[----:B------:R-:W-:Y:S02]  /*3850*/  F2FP.BF16.F32.PACK_AB R187, R22, R187 ;  /* 0x000000bb16bb723e */ /* 0x000fe400000010ff */
[C---:B0-----:R-:W-:Y:S01]  /*3860*/  FADD.FTZ R40, R186.reuse, R15 ;  /* 0x0000000fba287221 */ /* 0x041fe20000010000 */
[----:B------:R-:W-:Y:S01]  /*3870*/  FADD.FTZ R13, R75, R6 ;  /* 0x000000064b0d7221 */ /* 0x000fe20000010000 */
[----:B------:R-:W-:Y:S01]  /*3880*/  F2FP.BF16.F32.PACK_AB R186, R186, R29 ;  /* 0x0000001dbaba723e */ /* 0x000fe200000010ff */
[----:B------:R-:W0:Y:S01]  /*3890*/  MUFU.EX2 R35, R35 ;  /* 0x0000002300237308 */ /* 0x000e220000000800 */
[----:B--2---:R-:W-:Y:S01]  /*38a0*/  FADD.FTZ R15, R31, R40 ;  /* 0x000000281f0f7221 */ /* 0x004fe20000010000 */
[----:B------:R-:W-:Y:S01]  /*38b0*/  FADD.FTZ R6, R26, R13 ;  /* 0x0000000d1a067221 */ /* 0x000fe20000010000 */
[----:B------:R-:W-:-:S02]  /*38c0*/  CS2R R74, SRZ ;  /* 0x00000000004a7805 */ /* 0x000fc4000001ff00 */
[----:B------:R-:W-:Y:S01]  /*38d0*/  CS2R R26, SRZ ;  /* 0x00000000001a7805 */ /* 0x000fe2000001ff00 */
[----:B------:R-:W-:Y:S01]  /*38e0*/  FADD.FTZ R13, R79, R6 ;  /* 0x000000064f0d7221 */ /* 0x000fe20000010000 */
[----:B------:R-:W-:Y:S01]  /*38f0*/  CS2R R78, SRZ ;  /* 0x00000000004e7805 */ /* 0x000fe2000001ff00 */
[----:B------:R-:W2:Y:S01]  /*3900*/  MUFU.EX2 R182, R37 ;  /* 0x0000002500b67308 */ /* 0x000ea20000000800 */
[----:B-1----:R-:W-:Y:S01]  /*3910*/  FADD.FTZ R40, R180, R15 ;  /* 0x0000000fb4287221 */ /* 0x002fe20000010000 */
[----:B------:R-:W-:Y:S01]  /*3920*/  FADD.FTZ R6, R28, R13 ;  /* 0x0000000d1c067221 */ /* 0x000fe20000010000 */
[----:B------:R-:W-:Y:S02]  /*3930*/  F2FP.BF16.F32.PACK_AB R180, R180, R31 ;  /* 0x0000001fb4b4723e */ /* 0x000fe400000010ff */
[----:B------:R-:W-:Y:S01]  /*3940*/  CS2R R28, SRZ ;  /* 0x00000000001c7805 */ /* 0x000fe2000001ff00 */
[----:B------:R-:W-:Y:S01]  /*3950*/  FADD.FTZ R13, R83, R6 ;  /* 0x00000006530d7221 */ /* 0x000fe20000010000 */
[----:B------:R-:W-:Y:S01]  /*3960*/  CS2R R82, SRZ ;  /* 0x0000000000527805 */ /* 0x000fe2000001ff00 */
[----:B------:R-:W1:Y:S01]  /*3970*/  MUFU.EX2 R39, R39 ;  /* 0x0000002700277308 */ /* 0x000e620000000800 */
[----:B0-----:R-:W-:-:S07]  /*3980*/  FADD.FTZ R15, R35, R40 ;  /* 0x00000028230f7221 */ /* 0x001fce0000010000 */
[----:B------:R0:W3:Y:S01]  /*3990*/  MUFU.EX2 R176, R41 ;  /* 0x0000002900b07308 */ /* 0x0000e20000000800 */
[C---:B--2---:R-:W-:Y:S01]  /*39a0*/  FADD.FTZ R14, R182.reuse, R15 ;  /* 0x0000000fb60e7221 */ /* 0x044fe20000010000 */
[----:B------:R-:W-:-:S06]  /*39b0*/  F2FP.BF16.F32.PACK_AB R182, R182, R35 ;  /* 0x00000023b6b6723e */ /* 0x000fcc00000010ff */
[----:B------:R-:W2:Y:S01]  /*39c0*/  MUFU.EX2 R43, R43 ;  /* 0x0000002b002b7308 */ /* 0x000ea20000000800 */
[----:B-1----:R-:W-:Y:S01]  /*39d0*/  FADD.FTZ R15, R39, R14 ;  /* 0x0000000e270f7221 */ /* 0x002fe20000010000 */
[----:B0-----:R-:W-:-:S06]  /*39e0*/  CS2R R40, SRZ ;  /* 0x0000000000287805 */ /* 0x001fcc000001ff00 */
[----:B------:R0:W1:Y:S01]  /*39f0*/  MUFU.EX2 R178, R45 ;  /* 0x0000002d00b27308 */ /* 0x0000620000000800 */
[C---:B---3--:R-:W-:Y:S01]  /*3a00*/  FADD.FTZ R2, R176.reuse, R15 ;  /* 0x0000000fb0027221 */ /* 0x048fe20000010000 */
[----:B------:R-:W-:-:S06]  /*3a10*/  F2FP.BF16.F32.PACK_AB R176, R176, R39 ;  /* 0x00000027b0b0723e */ /* 0x000fcc00000010ff */
[----:B------:R-:W3:Y:S01]  /*3a20*/  MUFU.EX2 R47, R47 ;  /* 0x0000002f002f7308 */ /* 0x000ee20000000800 */
[----:B--2---:R-:W-:Y:S01]  /*3a30*/  FADD.FTZ R15, R43, R2 ;  /* 0x000000022b0f7221 */ /* 0x004fe20000010000 */
[----:B------:R-:W-:Y:S01]  /*3a40*/  FADD.FTZ R2, R30, R13 ;  /* 0x0000000d1e027221 */ /* 0x000fe20000010000 */
[----:B0-----:R-:W-:Y:S02]  /*3a50*/  CS2R R44, SRZ ;  /* 0x00000000002c7805 */ /* 0x001fe4000001ff00 */
[----:B------:R-:W-:Y:S01]  /*3a60*/  CS2R R30, SRZ ;  /* 0x00000000001e7805 */ /* 0x000fe2000001ff00 */
[----:B------:R-:W-:Y:S02]  /*3a70*/  FADD.FTZ R13, R63, R2 ;  /* 0x000000023f0d7221 */ /* 0x000fe40000010000 */
[----:B------:R0:W2:Y:S01]  /*3a80*/  MUFU.EX2 R32, R87 ;  /* 0x0000005700207308 */ /* 0x0000a20000000800 */
[C---:B-1----:R-:W-:Y:S01]  /*3a90*/  FADD.FTZ R6, R178.reuse, R15 ;  /* 0x0000000fb2067221 */ /* 0x042fe20000010000 */
[----:B------:R-:W-:-:S02]  /*3aa0*/  F2FP.BF16.F32.PACK_AB R178, R178, R43 ;  /* 0x0000002bb2b2723e */ /* 0x000fc400000010ff */
[----:B------:R-:W-:-:S04]  /*3ab0*/  CS2R R42, SRZ ;  /* 0x00000000002a7805 */ /* 0x000fc8000001ff00 */
[----:B------:R1:W4:Y:S01]  /*3ac0*/  MUFU.EX2 R172, R49 ;  /* 0x0000003100ac7308 */ /* 0x0003220000000800 */
[----:B---3--:R-:W-:Y:S01]  /*3ad0*/  FADD.FTZ R15, R47, R6 ;  /* 0x000000062f0f7221 */ /* 0x008fe20000010000 */
[----:B0-----:R-:W-:-:S06]  /*3ae0*/  CS2R R86, SRZ ;  /* 0x0000000000567805 */ /* 0x001fcc000001ff00 */
[----:B------:R-:W0:Y:S01]  /*3af0*/  MUFU.EX2 R89, R89 ;  /* 0x0000005900597308 */ /* 0x000e220000000800 */
[C---:B--2---:R-:W-:Y:S01]  /*3b00*/  FADD.FTZ R2, R32.reuse, R13 ;  /* 0x0000000d20027221 */ /* 0x044fe20000010000 */
[----:B------:R-:W-:Y:S02]  /*3b10*/  F2FP.BF16.F32.PACK_AB R179, R32, R63 ;  /* 0x0000003f20b3723e */ /* 0x000fe400000010ff */
[----:B------:R-:W-:Y:S02]  /*3b20*/  CS2R R62, SRZ ;  /* 0x00000000003e7805 */ /* 0x000fe4000001ff00 */
[----:B-1----:R-:W-:Y:S02]  /*3b30*/  CS2R R48, SRZ ;  /* 0x0000000000307805 */ /* 0x002fe4000001ff00 */
[----:B------:R-:W-:Y:S01]  /*3b40*/  CS2R R32, SRZ ;  /* 0x0000000000207805 */ /* 0x000fe2000001ff00 */
[----:B------:R-:W1:Y:S01]  /*3b50*/  MUFU.EX2 R51, R51 ;  /* 0x0000003300337308 */ /* 0x000e620000000800 */
[C---:B----4-:R-:W-:Y:S01]  /*3b60*/  FADD.FTZ R6, R172.reuse, R15 ;  /* 0x0000000fac067221 */ /* 0x050fe20000010000 */
[----:B------:R-:W-:-:S02]  /*3b70*/  F2FP.BF16.F32.PACK_AB R172, R172, R47 ;  /* 0x0000002facac723e */ /* 0x000fc400000010ff */
[----:B------:R-:W-:-:S04]  /*3b80*/  CS2R R46, SRZ ;  /* 0x00000000002e7805 */ /* 0x000fc8000001ff00 */
[----:B------:R2:W3:Y:S01]  /*3b90*/  MUFU.EX2 R34, R91 ;  /* 0x0000005b00227308 */ /* 0x0004e20000000800 */
[----:B0-----:R-:W-:-:S07]  /*3ba0*/  FADD.FTZ R13, R89, R2 ;  /* 0x00000002590d7221 */ /* 0x001fce0000010000 */
[----:B------:R0:W4:Y:S01]  /*3bb0*/  MUFU.EX2 R174, R53 ;  /* 0x0000003500ae7308 */ /* 0x0001220000000800 */
[----:B-1----:R-:W-:Y:S01]  /*3bc0*/  FADD.FTZ R15, R51, R6 ;  /* 0x00000006330f7221 */ /* 0x002fe20000010000 */
[----:B--2---:R-:W-:-:S06]  /*3bd0*/  CS2R R90, SRZ ;  /* 0x00000000005a7805 */ /* 0x004fcc000001ff00 */
[----:B------:R-:W1:Y:S01]  /*3be0*/  MUFU.EX2 R67, R67 ;  /* 0x0000004300437308 */ /* 0x000e620000000800 */
[C---:B---3--:R-:W-:Y:S01]  /*3bf0*/  FADD.FTZ R2, R34.reuse, R13 ;  /* 0x0000000d22027221 */ /* 0x048fe20000010000 */
[----:B------:R-:W-:Y:S02]  /*3c00*/  F2FP.BF16.F32.PACK_AB R173, R34, R89 ;  /* 0x0000005922ad723e */ /* 0x000fe400000010ff */
[----:B------:R-:W-:Y:S02]  /*3c10*/  CS2R R88, SRZ ;  /* 0x0000000000587805 */ /* 0x000fe4000001ff00 */
[----:B0-----:R-:W-:Y:S02]  /*3c20*/  CS2R R52, SRZ ;  /* 0x0000000000347805 */ /* 0x001fe4000001ff00 */
[----:B------:R-:W-:Y:S01]  /*3c30*/  CS2R R34, SRZ ;  /* 0x0000000000227805 */ /* 0x000fe2000001ff00 */
[----:B------:R-:W0:Y:S01]  /*3c40*/  MUFU.EX2 R55, R55 ;  /* 0x0000003700377308 */ /* 0x000e220000000800 */
[C---:B----4-:R-:W-:Y:S01]  /*3c50*/  FADD.FTZ R6, R174.reuse, R15 ;  /* 0x0000000fae067221 */ /* 0x050fe20000010000 */
[----:B------:R-:W-:-:S02]  /*3c60*/  F2FP.BF16.F32.PACK_AB R174, R174, R51 ;  /* 0x00000033aeae723e */ /* 0x000fc400000010ff */
[----:B------:R-:W-:-:S04]  /*3c70*/  CS2R R50, SRZ ;  /* 0x0000000000327805 */ /* 0x000fc8000001ff00 */
[----:B------:R2:W3:Y:S01]  /*3c80*/  MUFU.EX2 R36, R93 ;  /* 0x0000005d00247308 */ /* 0x0004e20000000800 */
[----:B-1----:R-:W-:-:S07]  /*3c90*/  FADD.FTZ R13, R67, R2 ;  /* 0x00000002430d7221 */ /* 0x002fce0000010000 */
[----:B------:R1:W4:Y:S01]  /*3ca0*/  MUFU.EX2 R168, R57 ;  /* 0x0000003900a87308 */ /* 0x0003220000000800 */
[----:B0-----:R-:W-:Y:S01]  /*3cb0*/  FADD.FTZ R15, R55, R6 ;  /* 0x00000006370f7221 */ /* 0x001fe20000010000 */
[----:B--2---:R-:W-:-:S06]  /*3cc0*/  CS2R R92, SRZ ;  /* 0x00000000005c7805 */ /* 0x004fcc000001ff00 */
[----:B------:R-:W0:Y:S01]  /*3cd0*/  MUFU.EX2 R95, R95 ;  /* 0x0000005f005f7308 */ /* 0x000e220000000800 */
[C---:B---3--:R-:W-:Y:S01]  /*3ce0*/  FADD.FTZ R6, R36.reuse, R13 ;  /* 0x0000000d24067221 */ /* 0x048fe20000010000 */
        /* <DEDUP_REMOVED lines=10> */
[----:B------:R-:W0:Y:S01]  /*3d90*/  MUFU.EX2 R71, R71 ;  /* 0x0000004700477308 */ /* 0x000e220000000800 */
[----:B-1----:R-:W-:Y:S01]  /*3da0*/  FADD.FTZ R15, R59, R14 ;  /* 0x0000000e3b0f7221 */ /* 0x002fe20000010000 */
[----:B--2---:R-:W-:-:S06]  /*3db0*/  CS2R R96, SRZ ;  /* 0x0000000000607805 */ /* 0x004fcc000001ff00 */
[----:B------:R-:W1:Y:S01]  /*3dc0*/  MUFU.EX2 R0, R0 ;  /* 0x0000000000007308 */ /* 0x000e620000000800 */
[C---:B---3--:R-:W-:Y:S01]  /*3dd0*/  FADD.FTZ R14, R38.reuse, R13 ;  /* 0x0000000d260e7221 */ /* 0x048fe20000010000 */
[----:B------:R-:W-:Y:S02]  /*3de0*/  F2FP.BF16.F32.PACK_AB R169, R38, R95 ;  /* 0x0000005f26a9723e */ /* 0x000fe400000010ff */
[----:B------:R-:W-:Y:S02]  /*3df0*/  CS2R R94, SRZ ;  /* 0x00000000005e7805 */ /* 0x000fe4000001ff00 */
[----:B------:R-:W-:Y:S02]  /*3e00*/  CS2R R38, SRZ ;  /* 0x0000000000267805 */ /* 0x000fe4000001ff00 */
[----:B------:R0:W2:Y:S02]  /*3e10*/  MUFU.EX2 R2, R3 ;  /* 0x0000000300027308 */ /* 0x0000a40000000800 */
[----:B0-----:R-:W-:Y:S01]  /*3e20*/  FADD.FTZ R3, R71, R14 ;  /* 0x0000000e47037221 */ /* 0x001fe20000010000 */
[C---:B-1----:R-:W-:Y:S01]  /*3e30*/  FADD.FTZ R6, R0.reuse, R15 ;  /* 0x0000000f00067221 */ /* 0x042fe20000010000 */
[----:B------:R-:W-:Y:S01]  /*3e40*/  F2FP.BF16.F32.PACK_AB R170, R0, R59 ;  /* 0x0000003b00aa723e */ /* 0x000fe200000010ff */
[----:B------:R-:W-:Y:S01]  /*3e50*/  IMAD.MOV.U32 R0, RZ, RZ, 0x3f800000 ;  /* 0x3f800000ff007424 */ /* 0x000fe200078e00ff */
[----:B------:R-:W-:Y:S01]  /*3e60*/  CS2R R58, SRZ ;  /* 0x00000000003a7805 */ /* 0x000fe2000001ff00 */
[C---:B--2---:R-:W-:Y:S01]  /*3e70*/  FADD.FTZ R3, R2.reuse, R3 ;  /* 0x0000000302037221 */ /* 0x044fe20000010000 */
[----:B------:R-:W-:-:S02]  /*3e80*/  F2FP.BF16.F32.PACK_AB R171, R2, R71 ;  /* 0x0000004702ab723e */ /* 0x000fc400000010ff */
[----:B------:R-:W-:Y:S02]  /*3e90*/  CS2R R70, SRZ ;  /* 0x0000000000467805 */ /* 0x000fe4000001ff00 */
[----:B------:R-:W-:Y:S01]  /*3ea0*/  MOV R2, 0x3f800000 ;  /* 0x3f80000000027802 */ /* 0x000fe20000000f00 */
[----:B------:R-:W-:Y:S06]  /*3eb0*/  @!P1 BRA `(.L_x_5456) ;  /* 0x0000002c00009947 */ /* 0x000fec0003800000 */
[----:B------:R-:W-:Y:S01]  /*3ec0*/  MOV R13, R9 ;  /* 0x00000009000d7202 */ /* 0x000fe20000000f00 */
[----:B------:R-:W-:Y:S01]  /*3ed0*/  IMAD.MOV.U32 R14, RZ, RZ, R10 ;  /* 0x000000ffff0e7224 */ /* 0x000fe200078e000a */
[----:B------:R-:W-:Y:S01]  /*3ee0*/  MOV R119, RZ ;  /* 0x000000ff00777202 */ /* 0x000fe20000000f00 */
[----:B------:R-:W-:Y:S01]  /*3ef0*/  IMAD.MOV.U32 R2, RZ, RZ, 0x3f800000 ;  /* 0x3f800000ff027424 */ /* 0x000fe200078e00ff */
[----:B------:R-:W-:Y:S01]  /*3f00*/  UMOV UR5, URZ ;  /* 0x0000003f00057c82 */ /* 0x000fe20008000000 */
[----:B------:R-:W-:Y:S01]  /*3f10*/  UMOV UR6, URZ ;  /* 0x0000003f00067c82 */ /* 0x000fe20008000000 */
[----:B------:R-:W-:-:S05]  /*3f20*/  ULDC UR38, c[0x0][0x9d8] ;  /* 0x0002760000267ab9 */ /* 0x000fca0000000800 */
.L_x_5467:
[----:B------:R-:W-:-:S04]  /*3f30*/  UISETP.NE.AND UP0, UPT, UR6, 0x1, UPT ;  /* 0x000000010600788c */ /* 0x000fc8000bf05270 */
[----:B------:R-:W-:-:S04]  /*3f40*/  USEL UR7, URZ, 0x1, UP0 ;  /* 0x000000013f077887 */ /* 0x000fc80008000000 */
[----:B------:R-:W-:Y:S01]  /*3f50*/  ULOP3.LUT UR7, UR5, UR7, URZ, 0x3c, !UPT ;  /* 0x0000000705077292 */ /* 0x000fe2000f8e3c3f */
[----:B------:R-:W-:Y:S11]  /*3f60*/  @!P0 BRA `(.L_x_5457) ;  /* 0x0000000000048947 */ /* 0x000ff60003800000 */
[----:B------:R-:W-:Y:S01]  /*3f70*/  BPT.TRAP 0x1 ;  /* 0x000000040000795c */ /* 0x000fe20000300000 */
.L_x_5457:
        /* <DEDUP_REMOVED lines=9> */
.L_x_5458:
[----:B-1----:R-:W-:Y:S05]  /*4010*/  @P1 BRA `(.L_x_5459) ;  /* 0x0000000000081947 */ /* 0x002fea0003800000 */
[----:B------:R-:W1:Y:S02]  /*4020*/  SYNCS.PHASECHK.TRANS64.TRYWAIT P1, [UR39+0x30830], R8 ;  /* 0x03083008ff0075a7 */ /* 0x000e640008020167 */
[----:B-1----:R-:W-:Y:S05]  /*4030*/  @!P1 BRA `(.L_x_5460) ;  /* 0x000000bc00189947 */ /* 0x002fea0003800000 */
.L_x_5459:
        /* <DEDUP_REMOVED lines=162> */
.L_x_5461:
[----:B------:R-:W-:Y:S01]  /*4a60*/  ULEA UR14, UR6, UR60, 0x3 ;  /* 0x0000003c060e7291 */ /* 0x000fe2000f8e183f */
[----:B------:R-:W-:-:S05]  /*4a70*/  IMAD.U32 R0, RZ, RZ, UR5 ;  /* 0x00000005ff007e24 */ /* 0x000fca000f8e00ff */
[----:B------:R-:W-:-:S04]  /*4a80*/  SHF.L.U32 R0, R0, 0x1f, RZ ;  /* 0x0000001f00007819 */ /* 0x000fc800000006ff */
[----:B------:R2:W3:Y:S01]  /*4a90*/  SYNCS.PHASECHK.TRANS64.TRYWAIT P1, [UR14+0x30850], R0 ;  /* 0x03085000ff0075a7 */ /* 0x0004e2000802014e */
[----:B------:R-:W-:Y:S05]  /*4aa0*/  @!P0 BRA `(.L_x_5462) ;  /* 0x0000000000048947 */ /* 0x000fea0003800000 */
[----:B------:R-:W-:Y:S01]  /*4ab0*/  BPT.TRAP 0x1 ;  /* 0x000000040000795c */ /* 0x000fe20000300000 */
.L_x_5462:
[----:B---3--:R-:W-:Y:S05]  /*4ac0*/  @P1 BRA `(.L_x_5463) ;  /* 0x0000000000081947 */ /* 0x008fea0003800000 */
[----:B------:R-:W3:Y:S02]  /*4ad0*/  SYNCS.PHASECHK.TRANS64.TRYWAIT P1, [UR14+0x30850], R0 ;  /* 0x03085000ff0075a7 */ /* 0x000ee4000802014e */
[----:B---3--:R-:W-:Y:S05]  /*4ae0*/  @!P1 BRA `(.L_x_5464) ;  /* 0x000000b000849947 */ /* 0x008fea0003800000 */
.L_x_5463:
        /* <DEDUP_REMOVED lines=37> */
.L_x_5465:
[----:B------:R-:W-:Y:S01]  /*4d40*/  R2UR UR5, R17 ;  /* 0x00000000110572ca */ /* 0x000fe200000e0000 */
[----:B------:R-:W-:Y:S01]  /*4d50*/  FMUL.FTZ R125, R125, UR38 ;  /* 0x000000267d7d7c20 */ /* 0x000fe20008410000 */
[----:B------:R-:W-:Y:S01]  /*4d60*/  MOV R10, R11 ;  /* 0x0000000b000a7202 */ /* 0x000fe20000000f00 */
[----:B------:R-:W-:Y:S01]  /*4d70*/  FMUL.FTZ R124, R124, UR38 ;  /* 0x000000267c7c7c20 */ /* 0x000fe20008410000 */
[----:B------:R-:W-:Y:S01]  /*4d80*/  R2UR UR10, R16 ;  /* 0x00000000100a72ca */ /* 0x000fe200000e0000 */
[----:B------:R-:W-:Y:S01]  /*4d90*/  MUFU.TANH R181, R125 ;  /* 0x0000007d00b57308 */ /* 0x000fe20000002400 */
[----:B-1----:R-:W-:Y:S01]  /*4da0*/  FMUL.FTZ R9, R127, UR38 ;  /* 0x000000267f097c20 */ /* 0x002fe20008410000 */
[----:B------:R-:W-:Y:S01]  /*4db0*/  FMUL.FTZ R120, R120, UR38 ;  /* 0x0000002678787c20 */ /* 0x000fe20008410000 */
[----:B------:R-:W-:Y:S01]  /*4dc0*/  ULDC UR6, c[0x0][0x2f0] ;  /* 0x0000bc0000067ab9 */ /* 0x000fe20000000800 */
[----:B------:R-:W-:Y:S01]  /*4dd0*/  FMUL.FTZ R21, R131, UR38 ;  /* 0x0000002683157c20 */ /* 0x000fe20008410000 */
[----:B------:R-:W-:Y:S01]  /*4de0*/  FMUL.FTZ R121, R121, UR38 ;  /* 0x0000002679797c20 */ /* 0x000fe20008410000 */
[----:B------:R-:W-:Y:S01]  /*4df0*/  IMAD.U32 R131, RZ, RZ, UR6 ;  /* 0x00000006ff837e24 */ /* 0x000fe2000f8e00ff */
[----:B------:R-:W-:Y:S01]  /*4e00*/  ULDC UR6, c[0x0][0x288] ;  /* 0x0000a20000067ab9 */ /* 0x000fe20000000800 */
[----:B------:R-:W-:Y:S01]  /*4e10*/  UISETP.NE.AND UP0, UPT, UR5, URZ, UPT ;  /* 0x0000003f0500728c */ /* 0x000fe2000bf05270 */
[----:B------:R-:W-:Y:S01]  /*4e20*/  MUFU.TANH R183, R124 ;  /* 0x0000007c00b77308 */ /* 0x000fe20000002400 */
[----:B------:R-:W-:Y:S01]  /*4e30*/  FMUL.FTZ R128, R128, UR38 ;  /* 0x0000002680807c20 */ /* 0x000fe20008410000 */
[----:B------:R-:W-:Y:S01]  /*4e40*/  FMUL.FTZ R129, R129, UR38 ;  /* 0x0000002681817c20 */ /* 0x000fe20008410000 */
[----:B------:R-:W-:Y:S01]  /*4e50*/  FMUL.FTZ R132, R132, UR38 ;  /* 0x0000002684847c20 */ /* 0x000fe20008410000 */
[----:B------:R-:W-:Y:S01]  /*4e60*/  FMUL.FTZ R15, R126, UR38 ;  /* 0x000000267e0f7c20 */ /* 0x000fe20008410000 */
[----:B------:R-:W-:Y:S01]  /*4e70*/  PLOP3.LUT P1, PT, PT, PT, UP0, 0x80, 0x0 ;  /* 0x000000000000781c */ /* 0x000fe20003f2f008 */
[----:B------:R-:W-:Y:S01]  /*4e80*/  FMUL.FTZ R133, R133, UR38 ;  /* 0x0000002685857c20 */ /* 0x000fe20008410000 */
[----:B------:R-:W-:Y:S01]  /*4e90*/  PLOP3.LUT P2, PT, PT, PT, UP0, 0x80, 0x0 ;  /* 0x000000000000781c */ /* 0x000fe20003f4f008 */
[----:B------:R-:W1:Y:S01]  /*4ea0*/  MUFU.TANH R187, R120 ;  /* 0x0000007800bb7308 */ /* 0x000e620000002400 */
[----:B------:R-:W-:Y:S01]  /*4eb0*/  FMUL.FTZ R136, R136, UR38 ;  /* 0x0000002688887c20 */ /* 0x000fe20008410000 */
[----:B------:R-:W-:Y:S01]  /*4ec0*/  @UP0 ULDC UR5, c[0x0][0x44c] ;  /* 0x0001130000050ab9 */ /* 0x000fe20000000800 */
[----:B------:R-:W-:Y:S01]  /*4ed0*/  FMUL.FTZ R137, R137, UR38 ;  /* 0x0000002689897c20 */ /* 0x000fe20008410000 */
[----:B------:R-:W-:Y:S01]  /*4ee0*/  FMUL.FTZ R140, R140, UR38 ;  /* 0x000000268c8c7c20 */ /* 0x000fe20008410000 */
[----:B------:R-:W-:Y:S01]  /*4ef0*/  FMUL.FTZ R141, R141, UR38 ;  /* 0x000000268d8d7c20 */ /* 0x000fe20008410000 */
[----:B------:R-:W-:Y:S01]  /*4f00*/  FMUL.FTZ R144, R144, UR38 ;  /* 0x0000002690907c20 */ /* 0x000fe20008410000 */
[----:B------:R-:W-:Y:S01]  /*4f10*/  FMUL.FTZ R145, R145, UR38 ;  /* 0x0000002691917c20 */ /* 0x000fe20008410000 */
[----:B------:R3:W4:Y:S01]  /*4f20*/  MUFU.TANH R185, R121 ;  /* 0x0000007900b97308 */ /* 0x0007220000002400 */
[----:B------:R-:W-:Y:S01]  /*4f30*/  FMUL.FTZ R148, R148, UR38 ;  /* 0x0000002694947c20 */ /* 0x000fe20008410000 */
[----:B0-----:R-:W-:Y:S01]  /*4f40*/  @P1 IMAD.HI.U32 R8, R11, UR5, RZ ;  /* 0x000000050b081c27 */ /* 0x001fe2000f8e00ff */
[----:B------:R-:W-:-:S03]  /*4f50*/  @UP0 ULDC UR5, c[0x0][0x450] ;  /* 0x0001140000050ab9 */ /* 0x000fc60000000800 */
[----:B------:R-:W-:Y:S01]  /*4f60*/  FMUL.FTZ R149, R149, UR38 ;  /* 0x0000002695957c20 */ /* 0x000fe20008410000 */
[----:B------:R-:W-:Y:S01]  /*4f70*/  FMUL.FTZ R23, R135, UR38 ;  /* 0x0000002687177c20 */ /* 0x000fe20008410000 */
[----:B------:R-:W-:Y:S01]  /*4f80*/  FMUL.FTZ R152, R152, UR38 ;  /* 0x0000002698987c20 */ /* 0x000fe20008410000 */
[----:B------:R-:W-:Y:S01]  /*4f90*/  @P2 SHF.R.U32.HI R10, RZ, UR5, R8 ;  /* 0x00000005ff0a2c19 */ /* 0x000fe20008011608 */
[----:B------:R-:W-:Y:S01]  /*4fa0*/  UMOV UR5, 0x1 ;  /* 0x0000000100057882 */ /* 0x000fe20000000000 */
[----:B------:R-:W0:Y:S01]  /*4fb0*/  MUFU.TANH R128, R128 ;  /* 0x0000008000807308 */ /* 0x000e220000002400 */
[----:B------:R-:W-:Y:S01]  /*4fc0*/  UIMAD UR5, UR61, -0x60, UR5 ;  /* 0xffffffa03d0578a4 */ /* 0x000fe2000f8e0205 */
[----:B---3--:R-:W-:Y:S01]  /*4fd0*/  FMUL.FTZ R121, R139, UR38 ;  /* 0x000000268b797c20 */ /* 0x008fe20008410000 */
[----:B------:R-:W3:Y:S01]  /*4fe0*/  SHFL.IDX PT, R125, R10, RZ, 0x1c1f ;  /* 0x001c1fff0a7d7589 */ /* 0x000ee200000e0000 */
[----:B------:R-:W-:Y:S01]  /*4ff0*/  FMUL.FTZ R153, R153, UR38 ;  /* 0x0000002699997c20 */ /* 0x000fe20008410000 */
[----:B------:R-:W-:Y:S01]  /*5000*/  FMUL.FTZ R156, R156, UR38 ;  /* 0x000000269c9c7c20 */ /* 0x000fe20008410000 */
[----:B------:R-:W-:Y:S01]  /*5010*/  FMUL.FTZ R2, R123, UR38 ;  /* 0x000000267b027c20 */ /* 0x000fe20008410000 */
[----:B------:R-:W-:Y:S01]  /*5020*/  IMAD.U32 R127, RZ, RZ, UR5 ;  /* 0x00000005ff7f7e24 */ /* 0x000fe2000f8e00ff */
[----:B------:R-:W5:Y:S01]  /*5030*/  MUFU.TANH R129, R129 ;  /* 0x0000008100817308 */ /* 0x000f620000002400 */
[----:B------:R-:W-:Y:S01]  /*5040*/  FMUL.FTZ R157, R157, UR38 ;  /* 0x000000269d9d7c20 */ /* 0x000fe20008410000 */
[----:B------:R-:W-:Y:S01]  /*5050*/  FMUL.FTZ R123, R143, UR38 ;  /* 0x000000268f7b7c20 */ /* 0x000fe20008410000 */
[----:B------:R-:W-:-:S02]  /*5060*/  IMAD R124, R12, -0x2, R127 ;  /* 0xfffffffe0c7c7824 */ /* 0x000fc400078e027f */
[----:B------:R-:W-:Y:S01]  /*5070*/  FMUL.FTZ R160, R160, UR38 ;  /* 0x00000026a0a07c20 */ /* 0x000fe20008410000 */
[----:B------:R-:W-:Y:S01]  /*5080*/  FMUL.FTZ R161, R161, UR38 ;  /* 0x00000026a1a17c20 */ /* 0x000fe20008410000 */
[----:B------:R-:W-:Y:S01]  /*5090*/  FMUL.FTZ R164, R164, UR38 ;  /* 0x00000026a4a47c20 */ /* 0x000fe20008410000 */
[----:B------:R-:W-:Y:S01]  /*50a0*/  IMAD R124, R131, UR10, R124 ;  /* 0x0000000a837c7c24 */ /* 0x000fe2000f8e027c */
[----:B------:R-:W5:Y:S01]  /*50b0*/  MUFU.TANH R132, R132 ;  /* 0x0000008400847308 */ /* 0x000f620000002400 */
[----:B------:R-:W-:Y:S01]  /*50c0*/  FMUL.FTZ R165, R165, UR38 ;  /* 0x00000026a5a57c20 */ /* 0x000fe20008410000 */
[----:B------:R-:W-:Y:S01]  /*50d0*/  FMUL.FTZ R20, R130, UR38 ;  /* 0x0000002682147c20 */ /* 0x000fe20008410000 */
[----:B------:R-:W-:Y:S01]  /*50e0*/  FMUL.FTZ R151, R151, UR38 ;  /* 0x0000002697977c20 */ /* 0x000fe20008410000 */
[----:B--2---:R-:W-:Y:S01]  /*50f0*/  FMUL.FTZ R0, R122, UR38 ;  /* 0x000000267a007c20 */ /* 0x004fe20008410000 */
[----:B------:R-:W-:Y:S01]  /*5100*/  FMUL.FTZ R22, R134, UR38 ;  /* 0x0000002686167c20 */ /* 0x000fe20008410000 */
[----:B------:R-:W-:Y:S01]  /*5110*/  FMUL.FTZ R155, R155, UR38 ;  /* 0x000000269b9b7c20 */ /* 0x000fe20008410000 */
[----:B------:R-:W-:Y:S01]  /*5120*/  FMUL.FTZ R120, R138, UR38 ;  /* 0x000000268a787c20 */ /* 0x000fe20008410000 */
[----:B------:R-:W2:Y:S01]  /*5130*/  MUFU.TANH R133, R133 ;  /* 0x0000008500857308 */ /* 0x000ea20000002400 */
[----:B------:R-:W-:Y:S01]  /*5140*/  FMUL.FTZ R159, R159, UR38 ;  /* 0x000000269f9f7c20 */ /* 0x000fe20008410000 */
[----:B------:R-:W-:Y:S01]  /*5150*/  FMUL.FTZ R122, R142, UR38 ;  /* 0x000000268e7a7c20 */ /* 0x000fe20008410000 */
[----:B---3--:R-:W-:Y:S01]  /*5160*/  IADD3 R8, R125, -UR6, R124 ;  /* 0x800000067d087c10 */ /* 0x008fe2000fffe07c */
[----:B------:R-:W-:Y:S01]  /*5170*/  FMUL.FTZ R167, R167, UR38 ;  /* 0x00000026a7a77c20 */ /* 0x000fe20008410000 */
[----:B------:R-:W-:Y:S01]  /*5180*/  FMUL.FTZ R150, R150, UR38 ;  /* 0x0000002696967c20 */ /* 0x000fe20008410000 */
[----:B------:R-:W-:Y:S01]  /*5190*/  FMUL.FTZ R154, R154, UR38 ;  /* 0x000000269a9a7c20 */ /* 0x000fe20008410000 */
[C---:B------:R-:W-:Y:S01]  /*51a0*/  ISETP.GT.AND P1, PT, R8.reuse, RZ, PT ;  /* 0x000000ff0800720c */ /* 0x040fe20003f24270 */
[----:B------:R-:W3:Y:S01]  /*51b0*/  MUFU.TANH R136, R136 ;  /* 0x0000008800887308 */ /* 0x000ee20000002400 */
[----:B------:R-:W-:Y:S01]  /*51c0*/  ISETP.GT.AND P2, PT, R8, 0x1, PT ;  /* 0x000000010800780c */ /* 0x000fe20003f44270 */
[----:B------:R-:W-:Y:S01]  /*51d0*/  FMUL.FTZ R189, R158, UR38 ;  /* 0x000000269ebd7c20 */ /* 0x000fe20008410000 */
[----:B-1----:R-:W-:Y:S01]  /*51e0*/  FSEL R187, R187, -INF , P1 ;  /* 0xff800000bbbb7808 */ /* 0x002fe20000800000 */
[----:B------:R-:W-:Y:S01]  /*51f0*/  FMUL.FTZ R162, R162, UR38 ;  /* 0x00000026a2a27c20 */ /* 0x000fe20008410000 */
[----:B------:R-:W-:Y:S01]  /*5200*/  ISETP.GT.AND P1, PT, R8, 0x8, PT ;  /* 0x000000080800780c */ /* 0x000fe20003f24270 */
[----:B------:R-:W-:Y:S01]  /*5210*/  FMUL.FTZ R195, R166, UR38 ;  /* 0x00000026a6c37c20 */ /* 0x000fe20008410000 */
[----:B----4-:R-:W-:Y:S01]  /*5220*/  FSEL R185, R185, -INF , P2 ;  /* 0xff800000b9b97808 */ /* 0x010fe20001000000 */
[----:B------:R-:W1:Y:S01]  /*5230*/  MUFU.TANH R137, R137 ;  /* 0x0000008900897308 */ /* 0x000e620000002400 */
[----:B------:R-:W-:Y:S01]  /*5240*/  FMNMX.FTZ R126, R187, R14, !PT ;  /* 0x0000000ebb7e7209 */ /* 0x000fe20007810000 */
[----:B------:R-:W4:Y:S01]  /*5250*/  S2UR UR5, SR_CgaCtaId ;  /* 0x00000000000579c3 */ /* 0x000f220000008800 */
[----:B------:R-:W-:Y:S01]  /*5260*/  ISETP.GT.AND P2, PT, R8, 0x9, PT ;  /* 0x000000090800780c */ /* 0x000fe20003f44270 */
[----:B------:R-:W-:Y:S01]  /*5270*/  UIADD3 UR39, UR39, 0x30840, URZ ;  /* 0x0003084027277890 */ /* 0x000fe2000fffe03f */
[----:B------:R-:W-:-:S02]  /*5280*/  FSEL R183, R183, -INF , P1 ;  /* 0xff800000b7b77808 */ /* 0x000fc40000800000 */
[----:B------:R-:W-:Y:S01]  /*5290*/  FMNMX.FTZ R126, R185, R126, !PT ;  /* 0x0000007eb97e7209 */ /* 0x000fe20007810000 */
[----:B------:R-:W1:Y:S01]  /*52a0*/  MUFU.TANH R139, R140 ;  /* 0x0000008c008b7308 */ /* 0x000e620000002400 */
[C---:B------:R-:W-:Y:S02]  /*52b0*/  ISETP.GT.AND P1, PT, R8.reuse, 0x10, PT ;  /* 0x000000100800780c */ /* 0x040fe40003f24270 */
[----:B------:R-:W-:Y:S02]  /*52c0*/  FSEL R181, R181, -INF , P2 ;  /* 0xff800000b5b57808 */ /* 0x000fe40001000000 */
[----:B------:R-:W-:Y:S02]  /*52d0*/  FMNMX.FTZ R126, R183, R126, !PT ;  /* 0x0000007eb77e7209 */ /* 0x000fe40007810000 */
[----:B------:R-:W-:Y:S01]  /*52e0*/  ISETP.GT.AND P2, PT, R8, 0x11, PT ;  /* 0x000000110800780c */ /* 0x000fe20003f44270 */
[----:B------:R-:W1:Y:S01]  /*52f0*/  MUFU.TANH R141, R141 ;  /* 0x0000008d008d7308 */ /* 0x000e620000002400 */
[----:B0-----:R-:W-:-:S02]  /*5300*/  FSEL R179, R128, -INF , P1 ;  /* 0xff80000080b37808 */ /* 0x001fc40000800000 */
[----:B------:R-:W-:Y:S02]  /*5310*/  FMNMX.FTZ R126, R181, R126, !PT ;  /* 0x0000007eb57e7209 */ /* 0x000fe40007810000 */
[C---:B------:R-:W-:Y:S02]  /*5320*/  ISETP.GT.AND P1, PT, R8.reuse, 0x18, PT ;  /* 0x000000180800780c */ /* 0x040fe40003f24270 */
[----:B-----5:R-:W-:Y:S01]  /*5330*/  FSEL R177, R129, -INF , P2 ;  /* 0xff80000081b17808 */ /* 0x020fe20001000000 */
[----:B------:R-:W0:Y:S01]  /*5340*/  MUFU.TANH R131, R144 ;  /* 0x0000009000837308 */ /* 0x000e220000002400 */
[----:B------:R-:W-:Y:S01]  /*5350*/  FMNMX.FTZ R126, R179, R126, !PT ;  /* 0x0000007eb37e7209 */ /* 0x000fe20007810000 */
[----:B----4-:R-:W-:Y:S01]  /*5360*/  UPRMT UR39, UR5, 0x654, UR39 ;  /* 0x0000065405277896 */ /* 0x010fe20008000027 */
[----:B------:R-:W-:Y:S02]  /*5370*/  ISETP.GT.AND P2, PT, R8, 0x19, PT ;  /* 0x000000190800780c */ /* 0x000fe40003f44270 */
[----:B------:R-:W-:-:S02]  /*5380*/  FSEL R175, R132, -INF , P1 ;  /* 0xff80000084af7808 */ /* 0x000fc40000800000 */
[----:B------:R-:W-:Y:S01]  /*5390*/  FMNMX.FTZ R126, R177, R126, !PT ;  /* 0x0000007eb17e7209 */ /* 0x000fe20007810000 */
[----:B------:R-:W4:Y:S01]  /*53a0*/  MUFU.TANH R145, R145 ;  /* 0x0000009100917308 */ /* 0x000f220000002400 */
[C---:B------:R-:W-:Y:S02]  /*53b0*/  ISETP.GT.AND P1, PT, R8.reuse, 0x20, PT ;  /* 0x000000200800780c */ /* 0x040fe40003f24270 */
[----:B--2---:R-:W-:Y:S01]  /*53c0*/  FSEL R173, R133, -INF , P2 ;  /* 0xff80000085ad7808 */ /* 0x004fe20001000000 */
[----:B------:R-:W-:Y:S01]  /*53d0*/  SYNCS.ARRIVE.TRANS64.RED.A1T0 RZ, [UR39], RZ ;  /* 0x000000ffffff79a7 */ /* 0x000fe20008100427 */
[----:B------:R-:W-:Y:S02]  /*53e0*/  FMNMX.FTZ R126, R175, R126, !PT ;  /* 0x0000007eaf7e7209 */ /* 0x000fe40007810000 */
[----:B------:R-:W-:Y:S01]  /*53f0*/  ISETP.GT.AND P2, PT, R8, 0x21, PT ;  /* 0x000000210800780c */ /* 0x000fe20003f44270 */
[----:B------:R-:W2:Y:S01]  /*5400*/  MUFU.TANH R135, R148 ;  /* 0x0000009400877308 */ /* 0x000ea20000002400 */
[----:B---3--:R-:W-:-:S02]  /*5410*/  FSEL R171, R136, -INF , P1 ;  /* 0xff80000088ab7808 */ /* 0x008fc40000800000 */
[----:B------:R-:W-:Y:S02]  /*5420*/  FMNMX.FTZ R126, R173, R126, !PT ;  /* 0x0000007ead7e7209 */ /* 0x000fe40007810000 */
[C---:B------:R-:W-:Y:S02]  /*5430*/  ISETP.GT.AND P1, PT, R8.reuse, 0x28, PT ;  /* 0x000000280800780c */ /* 0x040fe40003f24270 */
[----:B-1----:R-:W-:Y:S01]  /*5440*/  FSEL R169, R137, -INF , P2 ;  /* 0xff80000089a97808 */ /* 0x002fe20001000000 */
[----:B------:R-:W1:Y:S01]  /*5450*/  MUFU.TANH R149, R149 ;  /* 0x0000009500957308 */ /* 0x000e620000002400 */
[----:B------:R-:W-:Y:S02]  /*5460*/  FMNMX.FTZ R126, R171, R126, !PT ;  /* 0x0000007eab7e7209 */ /* 0x000fe40007810000 */
[----:B------:R-:W-:Y:S02]  /*5470*/  ISETP.GT.AND P2, PT, R8, 0x29, PT ;  /* 0x000000290800780c */ /* 0x000fe40003f44270 */
[----:B------:R-:W-:-:S02]  /*5480*/  FSEL R139, R139, -INF , P1 ;  /* 0xff8000008b8b7808 */ /* 0x000fc40000800000 */
[----:B------:R-:W-:Y:S01]  /*5490*/  FMNMX.FTZ R126, R169, R126, !PT ;  /* 0x0000007ea97e7209 */ /* 0x000fe20007810000 */
[----:B------:R-:W3:Y:S01]  /*54a0*/  MUFU.TANH R152, R152 ;  /* 0x0000009800987308 */ /* 0x000ee20000002400 */
[C---:B------:R-:W-:Y:S02]  /*54b0*/  ISETP.GT.AND P1, PT, R8.reuse, 0x30, PT ;  /* 0x000000300800780c */ /* 0x040fe40003f24270 */
[----:B------:R-:W-:Y:S02]  /*54c0*/  FSEL R129, R141, -INF , P2 ;  /* 0xff8000008d817808 */ /* 0x000fe40001000000 */
[----:B------:R-:W-:Y:S02]  /*54d0*/  FMNMX.FTZ R126, R139, R126, !PT ;  /* 0x0000007e8b7e7209 */ /* 0x000fe40007810000 */
[----:B------:R-:W-:Y:S01]  /*54e0*/  ISETP.GT.AND P2, PT, R8, 0x31, PT ;  /* 0x000000310800780c */ /* 0x000fe20003f44270 */
[----:B------:R-:W5:Y:S01]  /*54f0*/  MUFU.TANH R125, R153 ;  /* 0x00000099007d7308 */ /* 0x000f620000002400 */
[----:B0-----:R-:W-:-:S02]  /*5500*/  FSEL R131, R131, -INF , P1 ;  /* 0xff80000083837808 */ /* 0x001fc40000800000 */
[----:B------:R-:W-:Y:S02]  /*5510*/  FMNMX.FTZ R126, R129, R126, !PT ;  /* 0x0000007e817e7209 */ /* 0x000fe40007810000 */
[C---:B------:R-:W-:Y:S02]  /*5520*/  ISETP.GT.AND P1, PT, R8.reuse, 0x38, PT ;  /* 0x000000380800780c */ /* 0x040fe40003f24270 */
[----:B----4-:R-:W-:Y:S01]  /*5530*/  FSEL R133, R145, -INF , P2 ;  /* 0xff80000091857808 */ /* 0x010fe20001000000 */
[----:B------:R-:W0:Y:S01]  /*5540*/  MUFU.TANH R143, R156 ;  /* 0x0000009c008f7308 */ /* 0x000e220000002400 */
[----:B------:R-:W-:Y:S02]  /*5550*/  FMNMX.FTZ R126, R131, R126, !PT ;  /* 0x0000007e837e7209 */ /* 0x000fe40007810000 */
[----:B------:R-:W-:Y:S02]  /*5560*/  ISETP.GT.AND P2, PT, R8, 0x39, PT ;  /* 0x000000390800780c */ /* 0x000fe40003f44270 */
[----:B--2---:R-:W-:-:S02]  /*5570*/  FSEL R135, R135, -INF , P1 ;  /* 0xff80000087877808 */ /* 0x004fc40000800000 */
[----:B------:R-:W-:Y:S01]  /*5580*/  FMNMX.FTZ R126, R133, R126, !PT ;  /* 0x0000007e857e7209 */ /* 0x000fe20007810000 */
[----:B------:R-:W2:Y:S01]  /*5590*/  MUFU.TANH R157, R157 ;  /* 0x0000009d009d7308 */ /* 0x000ea20000002400 */
[C---:B------:R-:W-:Y:S02]  /*55a0*/  ISETP.GT.AND P1, PT, R8.reuse, 0x40, PT ;  /* 0x000000400800780c */ /* 0x040fe40003f24270 */
[----:B-1----:R-:W-:Y:S02]  /*55b0*/  FSEL R137, R149, -INF , P2 ;  /* 0xff80000095897808 */ /* 0x002fe40001000000 */
[----:B------:R-:W-:Y:S02]  /*55c0*/  FMNMX.FTZ R126, R135, R126, !PT ;  /* 0x0000007e877e7209 */ /* 0x000fe40007810000 */
[----:B------:R-:W-:Y:S01]  /*55d0*/  ISETP.GT.AND P2, PT, R8, 0x41, PT ;  /* 0x000000410800780c */ /* 0x000fe20003f44270 */
[----:B------:R-:W1:Y:S01]  /*55e0*/  MUFU.TANH R160, R160 ;  /* 0x000000a000a07308 */ /* 0x000e620000002400 */
[----:B---3--:R-:W-:-:S02]  /*55f0*/  FSEL R141, R152, -INF , P1 ;  /* 0xff800000988d7808 */ /* 0x008fc40000800000 */
[----:B------:R-:W-:Y:S02]  /*5600*/  FMNMX.FTZ R126, R137, R126, !PT ;  /* 0x0000007e897e7209 */ /* 0x000fe40007810000 */
[C---:B------:R-:W-:Y:S02]  /*5610*/  ISETP.GT.AND P1, PT, R8.reuse, 0x48, PT ;  /* 0x000000480800780c */ /* 0x040fe40003f24270 */
[----:B-----5:R-:W-:Y:S01]  /*5620*/  FSEL R125, R125, -INF , P2 ;  /* 0xff8000007d7d7808 */ /* 0x020fe20001000000 */
[----:B------:R-:W3:Y:S01]  /*5630*/  MUFU.TANH R153, R161 ;  /* 0x000000a100997308 */ /* 0x000ee20000002400 */
[----:B------:R-:W-:Y:S02]  /*5640*/  FMNMX.FTZ R126, R141, R126, !PT ;  /* 0x0000007e8d7e7209 */ /* 0x000fe40007810000 */
[----:B------:R-:W-:Y:S02]  /*5650*/  ISETP.GT.AND P2, PT, R8, 0x49, PT ;  /* 0x000000490800780c */ /* 0x000fe40003f44270 */
[----:B0-----:R-:W-:-:S02]  /*5660*/  FSEL R143, R143, -INF , P1 ;  /* 0xff8000008f8f7808 */ /* 0x001fc40000800000 */
[----:B------:R-:W-:Y:S01]  /*5670*/  FMNMX.FTZ R126, R125, R126, !PT ;  /* 0x0000007e7d7e7209 */ /* 0x000fe20007810000 */
[----:B------:R-:W0:Y:S01]  /*5680*/  MUFU.TANH R164, R164 ;  /* 0x000000a400a47308 */ /* 0x000e220000002400 */
[----:B------:R-:W-:Y:S02]  /*5690*/  ISETP.GT.AND P1, PT, R8, 0x50, PT ;  /* 0x000000500800780c */ /* 0x000fe40003f24270 */
[----:B--2---:R-:W-:Y:S02]  /*56a0*/  FSEL R145, R157, -INF , P2 ;  /* 0xff8000009d917808 */ /* 0x004fe40001000000 */
[----:B------:R-:W-:Y:S01]  /*56b0*/  FMNMX.FTZ R128, R143, R126, !PT ;  /* 0x0000007e8f807209 */ /* 0x000fe20007810000 */
[----:B------:R-:W-:Y:S01]  /*56c0*/  FMUL.FTZ R126, R146, UR38 ;  /* 0x00000026927e7c20 */ /* 0x000fe20008410000 */
[----:B------:R-:W-:Y:S01]  /*56d0*/  ISETP.GT.AND P2, PT, R8, 0x51, PT ;  /* 0x000000510800780c */ /* 0x000fe20003f44270 */
[----:B------:R-:W2:Y:S01]  /*56e0*/  MUFU.TANH R127, R165 ;  /* 0x000000a5007f7308 */ /* 0x000ea20000002400 */
[----:B-1----:R-:W-:-:S02]  /*56f0*/  FSEL R149, R160, -INF , P1 ;  /* 0xff800000a0957808 */ /* 0x002fc40000800000 */
[----:B------:R-:W-:Y:S02]  /*5700*/  FMNMX.FTZ R128, R145, R128, !PT ;  /* 0x0000008091807209 */ /* 0x000fe40007810000 */
[C---:B------:R-:W-:Y:S02]  /*5710*/  ISETP.GT.AND P1, PT, R8.reuse, 0x58, PT ;  /* 0x000000580800780c */ /* 0x040fe40003f24270 */
[----:B---3--:R-:W-:Y:S01]  /*5720*/  FSEL R153, R153, -INF , P2 ;  /* 0xff80000099997808 */ /* 0x008fe20001000000 */
[----:B------:R1:W-:Y:S01]  /*5730*/  MUFU.TANH R136, R151 ;  /* 0x0000009700887308 */ /* 0x0003e20000002400 */
[----:B------:R-:W-:Y:S02]  /*5740*/  FMNMX.FTZ R128, R149, R128, !PT ;  /* 0x0000008095807209 */ /* 0x000fe40007810000 */
[----:B------:R-:W-:Y:S01]  /*5750*/  ISETP.GT.AND P2, PT, R8, 0x59, PT ;  /* 0x000000590800780c */ /* 0x000fe20003f44270 */
[----:B------:R-:W-:Y:S01]  /*5760*/  FMUL.FTZ R8, R147, UR38 ;  /* 0x0000002693087c20 */ /* 0x000fe20008410000 */
[----:B0-----:R-:W-:-:S02]  /*5770*/  FSEL R147, R164, -INF , P1 ;  /* 0xff800000a4937808 */ /* 0x001fc40000800000 */
[----:B------:R-:W-:Y:S01]  /*5780*/  FMNMX.FTZ R128, R153, R128, !PT ;  /* 0x0000008099807209 */ /* 0x000fe20007810000 */
[----:B------:R-:W0:Y:S01]  /*5790*/  MUFU.TANH R0, R0 ;  /* 0x0000000000007308 */ /* 0x000e220000002400 */
[----:B--2---:R-:W-:Y:S02]  /*57a0*/  FSEL R127, R127, -INF , P2 ;  /* 0xff8000007f7f7808 */ /* 0x004fe40001000000 */
[----:B------:R-:W-:-:S04]  /*57b0*/  FMNMX.FTZ R128, R147, R128, !PT ;  /* 0x0000008093807209 */ /* 0x000fc80007810000 */
[----:B------:R-:W-:Y:S01]  /*57c0*/  FMNMX.FTZ R128, R127, R128, !PT ;  /* 0x000000807f807209 */ /* 0x000fe20007810000 */
[----:B------:R-:W2:Y:S04]  /*57d0*/  MUFU.TANH R2, R2 ;  /* 0x0000000200027308 */ /* 0x000ea80000002400 */
[----:B------:R-:W3:Y:S04]  /*57e0*/  SHFL.BFLY PT, R157, R128, 0x2, 0x1f ;  /* 0x0c401f00809d7f89 */ /* 0x000ee800000e0000 */
[----:B------:R-:W4:Y:S08]  /*57f0*/  MUFU.TANH R15, R15 ;  /* 0x0000000f000f7308 */ /* 0x000f300000002400 */
[----:B------:R-:W5:Y:S08]  /*5800*/  MUFU.TANH R9, R9 ;  /* 0x0000000900097308 */ /* 0x000f700000002400 */
[----:B------:R-:W-:Y:S01]  /*5810*/  MUFU.TANH R20, R20 ;  /* 0x0000001400147308 */ /* 0x000fe20000002400 */
[----:B---3--:R-:W-:Y:S01]  /*5820*/  FMNMX.FTZ R130, R128, R157, !PT ;  /* 0x0000009d80827209 */ /* 0x008fe20007810000 */
[----:B------:R-:W-:Y:S01]  /*5830*/  FMUL.FTZ R128, R163, UR38 ;  /* 0x00000026a3807c20 */ /* 0x000fe20008410000 */
[----:B------:R-:W3:Y:S05]  /*5840*/  SHFL.IDX PT, R157, R10, 0x1, 0x1c1f ;  /* 0x003c1f000a9d7f89 */ /* 0x000eea00000e0000 */
[----:B------:R0:W-:Y:S01]  /*5850*/  MUFU.TANH R134, R8 ;  /* 0x0000000800867308 */ /* 0x0001e20000002400 */
[----:B-1----:R-:W1:Y:S07]  /*5860*/  SHFL.BFLY PT, R151, R130, 0x1, 0x1f ;  /* 0x0c201f0082977f89 */ /* 0x002e6e00000e0000 */
[----:B------:R-:W5:Y:S01]  /*5870*/  MUFU.TANH R21, R21 ;  /* 0x0000001500157308 */ /* 0x000f620000002400 */
[----:B0-----:R-:W0:Y:S07]  /*5880*/  LDC R8, c[0x0][0x988] ;  /* 0x00026200ff087b82 */ /* 0x001e2e0000000800 */
[----:B------:R-:W5:Y:S01]  /*5890*/  MUFU.TANH R22, R22 ;  /* 0x0000001600167308 */ /* 0x000f620000002400 */
[----:B---3--:R-:W-:-:S07]  /*58a0*/  IADD3 R124, R157, -UR6, R124 ;  /* 0x800000069d7c7c10 */ /* 0x008fce000fffe07c */
[----:B------:R4:W-:Y:S01]  /*58b0*/  MUFU.TANH R138, R155 ;  /* 0x0000009b008a7308 */ /* 0x0009e20000002400 */
[C---:B------:R-:W-:Y:S02]  /*58c0*/  ISETP.GT.AND P1, PT, R124.reuse, RZ, PT ;  /* 0x000000ff7c00720c */ /* 0x040fe40003f24270 */
[----:B------:R-:W-:Y:S02]  /*58d0*/  ISETP.GT.AND P2, PT, R124, 0x1, PT ;  /* 0x000000017c00780c */ /* 0x000fe40003f44270 */
[----:B------:R-:W-:Y:S02]  /*58e0*/  FSEL R0, R0, -INF , P1 ;  /* 0xff80000000007808 */ /* 0x000fe40000800000 */
[----:B-1----:R-:W-:Y:S01]  /*58f0*/  FMNMX.FTZ R10, R130, R151, !PT ;  /* 0x00000097820a7209 */ /* 0x002fe20007810000 */
[----:B------:R-:W1:Y:S01]  /*5900*/  MUFU.TANH R23, R23 ;  /* 0x0000001700177308 */ /* 0x000e620000002400 */
[----:B--2---:R-:W-:Y:S02]  /*5910*/  FSEL R151, R2, -INF , P2 ;  /* 0xff80000002977808 */ /* 0x004fe40001000000 */
[----:B------:R-:W-:Y:S01]  /*5920*/  ISETP.GT.AND P3, PT, R124, 0x8, PT ;  /* 0x000000087c00780c */ /* 0x000fe20003f64270 */
[----:B0-----:R-:W-:Y:S01]  /*5930*/  FMUL.FTZ R132, R10, R8 ;  /* 0x000000080a847220 */ /* 0x001fe20000410000 */
[----:B------:R-:W-:-:S02]  /*5940*/  FMNMX.FTZ R2, R0, R13, !PT ;  /* 0x0000000d00027209 */ /* 0x000fc40007810000 */
[C---:B------:R-:W-:Y:S01]  /*5950*/  ISETP.GT.AND P4, PT, R124.reuse, 0x9, PT ;  /* 0x000000097c00780c */ /* 0x040fe20003f84270 */
[----:B------:R-:W-:Y:S01]  /*5960*/  MUFU.TANH R120, R120 ;  /* 0x0000007800787308 */ /* 0x000fe20000002400 */
[----:B----4-:R-:W-:Y:S02]  /*5970*/  FSEL R155, R15, -INF , P3 ;  /* 0xff8000000f9b7808 */ /* 0x010fe40001800000 */
[----:B------:R-:W-:Y:S02]  /*5980*/  FMNMX.FTZ R130, R151, R2, !PT ;  /* 0x0000000297827209 */ /* 0x000fe40007810000 */
[----:B------:R-:W-:Y:S02]  /*5990*/  ISETP.GT.AND P2, PT, R124, 0x10, PT ;  /* 0x000000107c00780c */ /* 0x000fe40003f44270 */
[----:B-----5:R-:W-:Y:S01]  /*59a0*/  FSEL R157, R9, -INF , P4 ;  /* 0xff800000099d7808 */ /* 0x020fe20002000000 */
[----:B------:R0:W-:Y:S01]  /*59b0*/  MUFU.TANH R191, R159 ;  /* 0x0000009f00bf7308 */ /* 0x0001e20000002400 */
[----:B------:R-:W-:-:S02]  /*59c0*/  FMNMX.FTZ R130, R155, R130, !PT ;  /* 0x000000829b827209 */ /* 0x000fc40007810000 */
[----:B------:R-:W-:Y:S02]  /*59d0*/  ISETP.GT.AND P3, PT, R124, 0x11, PT ;  /* 0x000000117c00780c */ /* 0x000fe40003f64270 */
[----:B------:R-:W-:Y:S02]  /*59e0*/  FMNMX.FTZ R130, R157, R130, !PT ;  /* 0x000000829d827209 */ /* 0x000fe40007810000 */
[----:B------:R-:W-:Y:S01]  /*59f0*/  FSEL R161, R21, -INF , P3 ;  /* 0xff80000015a17808 */ /* 0x000fe20001800000 */
[----:B------:R-:W2:Y:S01]  /*5a00*/  MUFU.TANH R121, R121 ;  /* 0x0000007900797308 */ /* 0x000ea20000002400 */
[----:B0-----:R-:W-:Y:S02]  /*5a10*/  FSEL R159, R20, -INF , P2 ;  /* 0xff800000149f7808 */ /* 0x001fe40001000000 */
[----:B------:R-:W-:Y:S02]  /*5a20*/  ISETP.GT.AND P2, PT, R124, 0x18, PT ;  /* 0x000000187c00780c */ /* 0x000fe40003f44270 */
[----:B------:R-:W-:-:S02]  /*5a30*/  FMNMX.FTZ R130, R159, R130, !PT ;  /* 0x000000829f827209 */ /* 0x000fc40007810000 */
[----:B------:R-:W-:Y:S01]  /*5a40*/  ISETP.GT.AND P3, PT, R124, 0x19, PT ;  /* 0x000000197c00780c */ /* 0x000fe20003f64270 */
[----:B------:R-:W-:Y:S01]  /*5a50*/  MUFU.TANH R122, R122 ;  /* 0x0000007a007a7308 */ /* 0x000fe20000002400 */
[----:B------:R-:W-:Y:S02]  /*5a60*/  FSEL R163, R22, -INF , P2 ;  /* 0xff80000016a37808 */ /* 0x000fe40001000000 */
[----:B------:R-:W-:Y:S02]  /*5a70*/  FMNMX.FTZ R130, R161, R130, !PT ;  /* 0x00000082a1827209 */ /* 0x000fe40007810000 */
[----:B------:R-:W-:Y:S02]  /*5a80*/  FSETP.NEU.FTZ.AND P1, PT, R10, -INF , PT ;  /* 0xff8000000a00780b */ /* 0x000fe40003f3d000 */
[----:B------:R-:W-:Y:S01]  /*5a90*/  ISETP.GT.AND P2, PT, R124, 0x20, PT ;  /* 0x000000207c00780c */ /* 0x000fe20003f44270 */
[----:B------:R-:W0:Y:S01]  /*5aa0*/  MUFU.TANH R123, R123 ;  /* 0x0000007b007b7308 */ /* 0x000e220000002400 */
[----:B-1----:R-:W-:-:S02]  /*5ab0*/  FSEL R165, R23, -INF , P3 ;  /* 0xff80000017a57808 */ /* 0x002fc40001800000 */
[----:B------:R-:W-:Y:S02]  /*5ac0*/  FMNMX.FTZ R130, R163, R130, !PT ;  /* 0x00000082a3827209 */ /* 0x000fe40007810000 */
[----:B------:R-:W-:Y:S02]  /*5ad0*/  FSEL R2, R132, RZ, P1 ;  /* 0x000000ff84027208 */ /* 0x000fe40000800000 */
[C---:B------:R-:W-:Y:S01]  /*5ae0*/  ISETP.GT.AND P3, PT, R124.reuse, 0x21, PT ;  /* 0x000000217c00780c */ /* 0x040fe20003f64270 */
[----:B------:R-:W1:Y:S01]  /*5af0*/  MUFU.TANH R126, R126 ;  /* 0x0000007e007e7308 */ /* 0x000e620000002400 */
[----:B------:R-:W-:Y:S01]  /*5b00*/  FMNMX.FTZ R130, R165, R130, !PT ;  /* 0x00000082a5827209 */ /* 0x000fe20007810000 */
[-CC-:B------:R-:W-:Y:S01]  /*5b10*/  FFMA.FTZ R190, R183, R8.reuse, -R2.reuse ;  /* 0x00000008b7be7223 */ /* 0x180fe20000010802 */
[----:B--2---:R-:W-:Y:S01]  /*5b20*/  FSEL R183, R121, -INF , P3 ;  /* 0xff80000079b77808 */ /* 0x004fe20001800000 */
[-CC-:B------:R-:W-:Y:S01]  /*5b30*/  FFMA.FTZ R188, R185, R8.reuse, -R2.reuse ;  /* 0x00000008b9bc7223 */ /* 0x180fe20000010802 */
[C---:B------:R-:W-:Y:S01]  /*5b40*/  ISETP.GT.AND P3, PT, R124.reuse, 0x29, PT ;  /* 0x000000297c00780c */ /* 0x040fe20003f64270 */
[-CC-:B------:R-:W-:Y:S01]  /*5b50*/  FFMA.FTZ R184, R179, R8.reuse, -R2.reuse ;  /* 0x00000008b3b87223 */ /* 0x180fe20000010802 */
[-CC-:B------:R-:W-:Y:S01]  /*5b60*/  FFMA.FTZ R21, R181, R8.reuse, -R2.reuse ;  /* 0x00000008b5157223 */ /* 0x180fe20000010802 */
[----:B------:R2:W-:Y:S01]  /*5b70*/  MUFU.TANH R197, R167 ;  /* 0x000000a700c57308 */ /* 0x0005e20000002400 */
[----:B0-----:R-:W-:Y:S01]  /*5b80*/  FSEL R123, R123, -INF , P3 ;  /* 0xff8000007b7b7808 */ /* 0x001fe20001800000 */
[-CC-:B------:R-:W-:Y:S01]  /*5b90*/  FFMA.FTZ R23, R177, R8.reuse, -R2.reuse ;  /* 0x00000008b1177223 */ /* 0x180fe20000010802 */
[----:B------:R-:W-:Y:S01]  /*5ba0*/  ISETP.GT.AND P3, PT, R124, 0x31, PT ;  /* 0x000000317c00780c */ /* 0x000fe20003f64270 */
[-CC-:B------:R-:W-:Y:S01]  /*5bb0*/  FFMA.FTZ R15, R187, R8.reuse, -R2.reuse ;  /* 0x00000008bb0f7223 */ /* 0x180fe20000010802 */
[-CC-:B------:R-:W-:Y:S01]  /*5bc0*/  FFMA.FTZ R186, R175, R8.reuse, -R2.reuse ;  /* 0x00000008afba7223 */ /* 0x180fe20000010802 */
[-CC-:B------:R-:W-:Y:S01]  /*5bd0*/  FFMA.FTZ R180, R171, R8.reuse, -R2.reuse ;  /* 0x00000008abb47223 */ /* 0x180fe20000010802 */
[----:B------:R-:W-:Y:S01]  /*5be0*/  FSEL R179, R134, -INF , P3 ;  /* 0xff80000086b37808 */ /* 0x000fe20001800000 */
[----:B------:R-:W0:Y:S01]  /*5bf0*/  MUFU.TANH R150, R150 ;  /* 0x0000009600967308 */ /* 0x000e220000002400 */
[----:B--2---:R-:W-:Y:S01]  /*5c00*/  FSEL R167, R120, -INF , P2 ;  /* 0xff80000078a77808 */ /* 0x004fe20001000000 */
[-CC-:B------:R-:W-:Y:S01]  /*5c10*/  FFMA.FTZ R182, R139, R8.reuse, -R2.reuse ;  /* 0x000000088bb67223 */ /* 0x180fe20000010802 */
[----:B------:R-:W-:Y:S01]  /*5c20*/  ISETP.GT.AND P2, PT, R124, 0x28, PT ;  /* 0x000000287c00780c */ /* 0x000fe20003f44270 */
[--C-:B------:R-:W-:Y:S01]  /*5c30*/  FFMA.FTZ R168, R149, R8, -R2.reuse ;  /* 0x0000000895a87223 */ /* 0x100fe20000010802 */
[----:B------:R-:W-:Y:S01]  /*5c40*/  FMNMX.FTZ R130, R167, R130, !PT ;  /* 0x00000082a7827209 */ /* 0x000fe20007810000 */
[--C-:B------:R-:W-:Y:S01]  /*5c50*/  FFMA.FTZ R176, R131, R8, -R2.reuse ;  /* 0x0000000883b07223 */ /* 0x100fe20000010802 */
[----:B------:R-:W-:Y:S01]  /*5c60*/  FSEL R185, R122, -INF , P2 ;  /* 0xff8000007ab97808 */ /* 0x000fe20001000000 */
[----:B------:R-:W2:Y:S01]  /*5c70*/  MUFU.TANH R154, R154 ;  /* 0x0000009a009a7308 */ /* 0x000ea20000002400 */
[----:B------:R-:W-:Y:S01]  /*5c80*/  FMNMX.FTZ R130, R183, R130, !PT ;  /* 0x00000082b7827209 */ /* 0x000fe20007810000 */
[-CC-:B------:R-:W-:Y:S01]  /*5c90*/  FFMA.FTZ R131, R133, R8.reuse, -R2.reuse ;  /* 0x0000000885837223 */ /* 0x180fe20000010802 */
[----:B------:R-:W-:Y:S01]  /*5ca0*/  ISETP.GT.AND P2, PT, R124, 0x30, PT ;  /* 0x000000307c00780c */ /* 0x000fe20003f44270 */
[--C-:B------:R-:W-:Y:S01]  /*5cb0*/  FFMA.FTZ R178, R135, R8, -R2.reuse ;  /* 0x0000000887b27223 */ /* 0x100fe20000010802 */
[----:B------:R-:W-:Y:S01]  /*5cc0*/  FMNMX.FTZ R130, R185, R130, !PT ;  /* 0x00000082b9827209 */ /* 0x000fe20007810000 */
[--C-:B------:R-:W-:Y:S01]  /*5cd0*/  FFMA.FTZ R133, R137, R8, -R2.reuse ;  /* 0x0000000889857223 */ /* 0x100fe20000010802 */
[----:B-1----:R-:W-:Y:S01]  /*5ce0*/  FSEL R121, R126, -INF , P2 ;  /* 0xff8000007e797808 */ /* 0x002fe20001000000 */
[----:B------:R-:W1:Y:S01]  /*5cf0*/  MUFU.TANH R189, R189 ;  /* 0x000000bd00bd7308 */ /* 0x000e620000002400 */
[----:B------:R-:W-:Y:S01]  /*5d00*/  FMNMX.FTZ R130, R123, R130, !PT ;  /* 0x000000827b827209 */ /* 0x000fe20007810000 */
[-CC-:B------:R-:W-:Y:S01]  /*5d10*/  FFMA.FTZ R173, R173, R8.reuse, -R2.reuse ;  /* 0x00000008adad7223 */ /* 0x180fe20000010802 */
[C---:B------:R-:W-:Y:S01]  /*5d20*/  ISETP.GT.AND P2, PT, R124.reuse, 0x38, PT ;  /* 0x000000387c00780c */ /* 0x040fe20003f44270 */
[--C-:B------:R-:W-:Y:S01]  /*5d30*/  FFMA.FTZ R169, R169, R8, -R2.reuse ;  /* 0x00000008a9a97223 */ /* 0x100fe20000010802 */
[----:B------:R-:W-:Y:S01]  /*5d40*/  FMNMX.FTZ R130, R121, R130, !PT ;  /* 0x0000008279827209 */ /* 0x000fe20007810000 */
[-CC-:B------:R-:W-:Y:S01]  /*5d50*/  FFMA.FTZ R129, R129, R8.reuse, -R2.reuse ;  /* 0x0000000881817223 */ /* 0x180fe20000010802 */
[----:B------:R-:W-:Y:S01]  /*5d60*/  ISETP.GT.AND P3, PT, R124, 0x39, PT ;  /* 0x000000397c00780c */ /* 0x000fe20003f64270 */
[----:B------:R-:W3:Y:S01]  /*5d70*/  MUFU.TANH R162, R162 ;  /* 0x000000a200a27308 */ /* 0x000ee20000002400 */
[----:B0-----:R-:W-:Y:S01]  /*5d80*/  FSEL R181, R150, -INF , P2 ;  /* 0xff80000096b57808 */ /* 0x001fe20001000000 */
[--C-:B------:R-:W-:Y:S01]  /*5d90*/  FFMA.FTZ R172, R141, R8, -R2.reuse ;  /* 0x000000088dac7223 */ /* 0x100fe20000010802 */
[----:B------:R-:W-:Y:S01]  /*5da0*/  FMNMX.FTZ R130, R179, R130, !PT ;  /* 0x00000082b3827209 */ /* 0x000fe20007810000 */
[-CC-:B------:R-:W-:Y:S01]  /*5db0*/  FFMA.FTZ R125, R125, R8.reuse, -R2.reuse ;  /* 0x000000087d7d7223 */ /* 0x180fe20000010802 */
[----:B------:R-:W-:Y:S01]  /*5dc0*/  ISETP.GT.AND P2, PT, R124, 0x40, PT ;  /* 0x000000407c00780c */ /* 0x000fe20003f44270 */
[--C-:B------:R-:W-:Y:S01]  /*5dd0*/  FFMA.FTZ R174, R143, R8, -R2.reuse ;  /* 0x000000088fae7223 */ /* 0x100fe20000010802 */
[----:B------:R-:W-:Y:S01]  /*5de0*/  FSEL R177, R136, -INF , P3 ;  /* 0xff80000088b17808 */ /* 0x000fe20001800000 */
[----:B------:R-:W0:Y:S01]  /*5df0*/  MUFU.TANH R128, R128 ;  /* 0x0000008000807308 */ /* 0x000e220000002400 */
[----:B------:R-:W-:Y:S01]  /*5e00*/  FMNMX.FTZ R130, R181, R130, !PT ;  /* 0x00000082b5827209 */ /* 0x000fe20007810000 */
[-CC-:B------:R-:W-:Y:S01]  /*5e10*/  FFMA.FTZ R135, R145, R8.reuse, -R2.reuse ;  /* 0x0000000891877223 */ /* 0x180fe20000010802 */
[----:B------:R-:W-:Y:S01]  /*5e20*/  ISETP.GT.AND P3, PT, R124, 0x41, PT ;  /* 0x000000417c00780c */ /* 0x000fe20003f64270 */
[-CC-:B------:R-:W-:Y:S01]  /*5e30*/  FFMA.FTZ R137, R153, R8.reuse, -R2.reuse ;  /* 0x0000000899897223 */ /* 0x180fe20000010802 */
[----:B--2---:R-:W-:Y:S01]  /*5e40*/  FSEL R187, R154, -INF , P2 ;  /* 0xff8000009abb7808 */ /* 0x004fe20001000000 */
[--C-:B------:R-:W-:Y:S01]  /*5e50*/  FFMA.FTZ R170, R147, R8, -R2.reuse ;  /* 0x0000000893aa7223 */ /* 0x100fe20000010802 */
[----:B------:R-:W-:Y:S01]  /*5e60*/  FMNMX.FTZ R130, R177, R130, !PT ;  /* 0x00000082b1827209 */ /* 0x000fe20007810000 */
[----:B------:R-:W2:Y:S01]  /*5e70*/  MUFU.TANH R195, R195 ;  /* 0x000000c300c37308 */ /* 0x000ea20000002400 */
[----:B------:R-:W-:Y:S01]  /*5e80*/  ISETP.GT.AND P2, PT, R124, 0x48, PT ;  /* 0x000000487c00780c */ /* 0x000fe20003f44270 */
[----:B------:R-:W-:Y:S01]  /*5e90*/  FFMA.FTZ R127, R127, R8, -R2 ;  /* 0x000000087f7f7223 */ /* 0x000fe20000010802 */
[----:B------:R-:W-:-:S02]  /*5ea0*/  FSEL R175, R138, -INF , P3 ;  /* 0xff8000008aaf7808 */ /* 0x000fc40001800000 */
[----:B------:R-:W-:Y:S02]  /*5eb0*/  FMNMX.FTZ R130, R187, R130, !PT ;  /* 0x00000082bb827209 */ /* 0x000fe40007810000 */
[C---:B------:R-:W-:Y:S01]  /*5ec0*/  ISETP.GT.AND P3, PT, R124.reuse, 0x49, PT ;  /* 0x000000497c00780c */ /* 0x040fe20003f64270 */
[----:B------:R-:W-:Y:S01]  /*5ed0*/  MUFU.EX2 R15, R15 ;  /* 0x0000000f000f7308 */ /* 0x000fe20000000800 */
[----:B-1----:R-:W-:Y:S02]  /*5ee0*/  FSEL R189, R189, -INF , P2 ;  /* 0xff800000bdbd7808 */ /* 0x002fe40001000000 */
[----:B------:R-:W-:Y:S02]  /*5ef0*/  FMNMX.FTZ R130, R175, R130, !PT ;  /* 0x00000082af827209 */ /* 0x000fe40007810000 */
[----:B------:R-:W-:Y:S02]  /*5f00*/  ISETP.GT.AND P2, PT, R124, 0x50, PT ;  /* 0x000000507c00780c */ /* 0x000fe40003f44270 */
[----:B------:R-:W-:Y:S01]  /*5f10*/  FSEL R191, R191, -INF , P3 ;  /* 0xff800000bfbf7808 */ /* 0x000fe20001800000 */
[----:B------:R-:W-:Y:S01]  /*5f20*/  MUFU.EX2 R188, R188 ;  /* 0x000000bc00bc7308 */ /* 0x000fe20000000800 */
[----:B------:R-:W-:-:S02]  /*5f30*/  FMNMX.FTZ R130, R189, R130, !PT ;  /* 0x00000082bd827209 */ /* 0x000fc40007810000 */
[----:B------:R-:W-:Y:S02]  /*5f40*/  ISETP.GT.AND P3, PT, R124, 0x51, PT ;  /* 0x000000517c00780c */ /* 0x000fe40003f64270 */
[----:B---3--:R-:W-:Y:S02]  /*5f50*/  FSEL R193, R162, -INF , P2 ;  /* 0xff800000a2c17808 */ /* 0x008fe40001000000 */
[----:B------:R-:W-:Y:S01]  /*5f60*/  FMNMX.FTZ R130, R191, R130, !PT ;  /* 0x00000082bf827209 */ /* 0x000fe20007810000 */
[----:B------:R-:W-:Y:S01]  /*5f70*/  MUFU.EX2 R190, R190 ;  /* 0x000000be00be7308 */ /* 0x000fe20000000800 */
[----:B------:R-:W-:Y:S02]  /*5f80*/  ISETP.GT.AND P2, PT, R124, 0x58, PT ;  /* 0x000000587c00780c */ /* 0x000fe40003f44270 */
[----:B0-----:R-:W-:Y:S02]  /*5f90*/  FSEL R171, R128, -INF , P3 ;  /* 0xff80000080ab7808 */ /* 0x001fe40001800000 */
[----:B------:R-:W-:-:S02]  /*5fa0*/  FMNMX.FTZ R130, R193, R130, !PT ;  /* 0x00000082c1827209 */ /* 0x000fc40007810000 */
[----:B------:R-:W-:Y:S01]  /*5fb0*/  ISETP.GT.AND P3, PT, R124, 0x59, PT ;  /* 0x000000597c00780c */ /* 0x000fe20003f64270 */
[----:B------:R-:W-:Y:S01]  /*5fc0*/  MUFU.EX2 R21, R21 ;  /* 0x0000001500157308 */ /* 0x000fe20000000800 */
[----:B--2---:R-:W-:Y:S02]  /*5fd0*/  FSEL R195, R195, -INF , P2 ;  /* 0xff800000c3c37808 */ /* 0x004fe40001000000 */
[----:B------:R-:W-:Y:S02]  /*5fe0*/  FMNMX.FTZ R130, R171, R130, !PT ;  /* 0x00000082ab827209 */ /* 0x000fe40007810000 */
[----:B------:R-:W-:Y:S02]  /*5ff0*/  FSEL R197, R197, -INF , P3 ;  /* 0xff800000c5c57808 */ /* 0x000fe40001800000 */
[----:B------:R-:W-:Y:S01]  /*6000*/  FMNMX.FTZ R130, R195, R130, !PT ;  /* 0x00000082c3827209 */ /* 0x000fe20007810000 */
[----:B------:R-:W-:Y:S01]  /*6010*/  MUFU.EX2 R184, R184 ;  /* 0x000000b800b87308 */ /* 0x000fe20000000800 */
[----:B------:R-:W-:-:S02]  /*6020*/  FSEL R149, R10, RZ, P1 ;  /* 0x000000ff0a957208 */ /* 0x000fc40000800000 */
[----:B------:R-:W-:-:S03]  /*6030*/  FMNMX.FTZ R130, R197, R130, !PT ;  /* 0x00000082c5827209 */ /* 0x000fc60007810000 */
[----:B------:R-:W-:Y:S02]  /*6040*/  FADD.FTZ R149, -R149, R14 ;  /* 0x0000000e95957221 */ /* 0x000fe40000010100 */
[----:B------:R-:W0:Y:S01]  /*6050*/  SHFL.BFLY PT, R9, R130, 0x2, 0x1f ;  /* 0x0c401f0082097f89 */ /* 0x000e2200000e0000 */
[----:B------:R-:W-:Y:S01]  /*6060*/  MUFU.EX2 R23, R23 ;  /* 0x0000001700177308 */ /* 0x000fe20000000800 */
[----:B------:R-:W-:-:S07]  /*6070*/  FMUL.FTZ R149, R149, R8 ;  /* 0x0000000895957220 */ /* 0x000fce0000410000 */
        /* <DEDUP_REMOVED lines=10> */
[----:B------:R-:W-:Y:S02]  /*6120*/  FMUL.FTZ R20, R9, R8 ;  /* 0x0000000809147220 */ /* 0x000fe40000410000 */
[----:B------:R-:W-:Y:S03]  /*6130*/  MUFU.EX2 R176, R176 ;  /* 0x000000b000b07308 */ /* 0x000fe60000000800 */
[----:B------:R-:W-:-:S05]  /*6140*/  FSEL R20, R20, RZ, P2 ;  /* 0x000000ff14147208 */ /* 0x000fca0001000000 */
[----:B------:R-:W-:Y:S01]  /*6150*/  MUFU.EX2 R131, R131 ;  /* 0x0000008300837308 */ /* 0x000fe20000000800 */
[-CC-:B------:R-:W-:Y:S01]  /*6160*/  FFMA.FTZ R139, R0, R8.reuse, -R20.reuse ;  /* 0x00000008008b7223 */ /* 0x180fe20000010814 */
[----:B------:R-:W-:Y:S01]  /*6170*/  FSEL R0, R9, RZ, P2 ;  /* 0x000000ff09007208 */ /* 0x000fe20001000000 */
[-CC-:B------:R-:W-:Y:S01]  /*6180*/  FFMA.FTZ R22, R151, R8.reuse, -R20.reuse ;  /* 0x0000000897167223 */ /* 0x180fe20000010814 */
[-CC-:B------:R-:W-:Y:S01]  /*6190*/  FFMA.FTZ R120, R155, R8.reuse, -R20.reuse ;  /* 0x000000089b787223 */ /* 0x180fe20000010814 */
[-CC-:B------:R-:W-:Y:S01]  /*61a0*/  FFMA.FTZ R141, R157, R8.reuse, -R20.reuse ;  /* 0x000000089d8d7223 */ /* 0x180fe20000010814 */
[-CC-:B------:R-:W-:Y:S01]  /*61b0*/  FFMA.FTZ R122, R159, R8.reuse, -R20.reuse ;  /* 0x000000089f7a7223 */ /* 0x180fe20000010814 */
[----:B------:R-:W-:Y:S01]  /*61c0*/  FADD.FTZ R13, -R0, R13 ;  /* 0x0000000d000d7221 */ /* 0x000fe20000010100 */
[----:B------:R-:W-:Y:S01]  /*61d0*/  MUFU.EX2 R139, R139 ;  /* 0x0000008b008b7308 */ /* 0x000fe20000000800 */
[-CC-:B------:R-:W-:Y:S01]  /*61e0*/  FFMA.FTZ R143, R161, R8.reuse, -R20.reuse ;  /* 0x00000008a18f7223 */ /* 0x180fe20000010814 */
[-CC-:B------:R-:W-:Y:S01]  /*61f0*/  FFMA.FTZ R124, R163, R8.reuse, -R20.reuse ;  /* 0x00000008a37c7223 */ /* 0x180fe20000010814 */
[-C--:B------:R-:W-:Y:S01]  /*6200*/  FMUL.FTZ R2, R13, R8.reuse ;  /* 0x000000080d027220 */ /* 0x080fe20000410000 */
        /* <DEDUP_REMOVED lines=16> */
[----:B------:R-:W-:-:S04]  /*6310*/  FFMA.FTZ R195, R195, R8, -R20 ;  /* 0x00000008c3c37223 */ /* 0x000fc80000010814 */
[----:B------:R-:W2:Y:S01]  /*6320*/  MUFU.EX2 R22, R22 ;  /* 0x0000001600167308 */ /* 0x000ea20000000800 */
[----:B0-----:R-:W-:-:S04]  /*6330*/  FFMA.FTZ R121, R0, R6, R15 ;  /* 0x0000000600797223 */ /* 0x001fc8000001000f */
[----:B------:R-:W-:-:S03]  /*6340*/  FADD.FTZ R121, R188, R121 ;  /* 0x00000079bc797221 */ /* 0x000fc60000010000 */
[----:B------:R-:W0:Y:S01]  /*6350*/  MUFU.EX2 R120, R120 ;  /* 0x0000007800787308 */ /* 0x000e220000000800 */
[----:B-1----:R-:W-:Y:S01]  /*6360*/  FFMA.FTZ R3, R2, R3, R139 ;  /* 0x0000000302037223 */ /* 0x002fe2000001008b */
[----:B------:R-:W-:Y:S01]  /*6370*/  FADD.FTZ R6, R190, R121 ;  /* 0x00000079be067221 */ /* 0x000fe20000010000 */
[-CC-:B------:R-:W-:Y:S01]  /*6380*/  FFMA.FTZ R121, R187, R8.reuse, -R20.reuse ;  /* 0x00000008bb797223 */ /* 0x180fe20000010814 */
[----:B------:R-:W-:-:S04]  /*6390*/  FFMA.FTZ R20, R197, R8, -R20 ;  /* 0x00000008c5147223 */ /* 0x000fc80000010814 */
[----:B------:R-:W1:Y:S01]  /*63a0*/  MUFU.EX2 R141, R141 ;  /* 0x0000008d008d7308 */ /* 0x000e620000000800 */
[----:B--2---:R-:W-:-:S07]  /*63b0*/  FADD.FTZ R3, R22, R3 ;  /* 0x0000000316037221 */ /* 0x004fce0000010000 */
        /* <DEDUP_REMOVED lines=21> */
[----:B0-----:R-:W-:Y:S01]  /*6510*/  FADD.FTZ R132, R126, R123 ;  /* 0x0000007b7e847221 */ /* 0x001fe20000010000 */
[----:B------:R-:W-:-:S06]  /*6520*/  FADD.FTZ R123, R129, R6 ;  /* 0x00000006817b7221 */ /* 0x000fcc0000010000 */
[----:B------:R-:W0:Y:S01]  /*6530*/  MUFU.EX2 R14, R14 ;  /* 0x0000000e000e7308 */ /* 0x000e220000000800 */
[----:B-1----:R-:W-:-:S07]  /*6540*/  FADD.FTZ R132, R147, R132 ;  /* 0x0000008493847221 */ /* 0x002fce0000010000 */
        /* <DEDUP_REMOVED lines=50> */
.L_x_5466:
[----:B------:R-:W0:Y:S01]  /*6870*/  S2UR UR6, SR_CgaCtaId ;  /* 0x00000000000679c3 */ /* 0x000e220000008800 */
[----:B------:R-:W-:Y:S01]  /*6880*/  R2UR UR5, R192 ;  /* 0x00000000c00572ca */ /* 0x000fe200000e0000 */
[----:B------:R-:W-:Y:S01]  /*6890*/  UIADD3 UR14, UR14, 0x30860, URZ ;  /* 0x000308600e0e7890 */ /* 0x000fe2000fffe03f */
[----:B------:R-:W-:Y:S02]  /*68a0*/  F2FP.BF16.F32.PACK_AB R186, R173, R186 ;  /* 0x000000baadba723e */ /* 0x000fe400000010ff */
[----:B------:R-:W-:Y:S02]  /*68b0*/  F2FP.BF16.F32.PACK_AB R180, R169, R180 ;  /* 0x000000b4a9b4723e */ /* 0x000fe400000010ff */
        /* <DEDUP_REMOVED lines=8> */
[----:B------:R-:W-:Y:S01]  /*6940*/  F2FP.BF16.F32.PACK_AB R189, R22, R139 ;  /* 0x0000008b16bd723e */ /* 0x000fe200000010ff */
[----:B------:R-:W-:Y:S01]  /*6950*/  UMOV UR5, UR7 ;  /* 0x0000000700057c82 */ /* 0x000fe20008000000 */
[----:B------:R-:W-:Y:S02]  /*6960*/  F2FP.BF16.F32.PACK_AB R190, R21, R190 ;  /* 0x000000be15be723e */ /* 0x000fe400000010ff */
[----:B------:R-:W-:Y:S02]  /*6970*/  PLOP3.LUT P1, PT, PT, PT, UP0, 0x80, 0x0 ;  /* 0x000000000000781c */ /* 0x000fe40003f2f008 */
        /* <DEDUP_REMOVED lines=18> */
[----:B------:R-:W-:Y:S01]  /*6aa0*/  MOV R13, R9 ;  /* 0x00000009000d7202 */ /* 0x000fe20000000f00 */
[----:B------:R-:W-:Y:S06]  /*6ab0*/  @P1 BRA `(.L_x_5467) ;  /* 0xffffffd4001c1947 */ /* 0x000fec000383ffff */
.L_x_5456:
[----:B------:R-:W-:-:S13]  /*6ac0*/  R2UR UR5, R18 ;  /* 0x00000000120572ca */ /* 0x000fda00000e0000 */
[----:B------:R-:W-:-:S06]  /*6ad0*/  UISETP.GE.AND UP0, UPT, UR61, UR5, UPT ;  /* 0x000000053d00728c */ /* 0x000fcc000bf06270 */
[----:B------:R-:W-:-:S13]  /*6ae0*/  PLOP3.LUT P1, PT, PT, PT, UP0, 0x80, 0x0 ;  /* 0x000000000000781c */ /* 0x000fda0003f2f008 */
[----:B------:R-:W-:Y:S05]  /*6af0*/  @!P1 BRA `(.L_x_5468) ;  /* 0x00000024000c9947 */ /* 0x000fea0003800000 */
[----:B------:R-:W-:Y:S01]  /*6b00*/  IMAD.MOV.U32 R12, RZ, RZ, R9 ;  /* 0x000000ffff0c7224 */ /* 0x000fe200078e0009 */
[----:B------:R-:W-:Y:S01]  /*6b10*/  MOV R11, R10 ;  /* 0x0000000a000b7202 */ /* 0x000fe20000000f00 */
[----:B------:R-:W-:Y:S01]  /*6b20*/  IMAD.U32 R13, RZ, RZ, UR7 ;  /* 0x00000007ff0d7e24 */ /* 0x000fe2000f8e00ff */
[----:B------:R-:W-:Y:S01]  /*6b30*/  UMOV UR38, UR4 ;  /* 0x0000000400267c82 */ /* 0x000fe20008000000 */
[----:B------:R-:W-:-:S05]  /*6b40*/  ULDC UR6, c[0x0][0x9d8] ;  /* 0x0002760000067ab9 */ /* 0x000fca0000000800 */
.L_x_5479:
[----:B------:R-:W-:Y:S01]  /*6b50*/  R2UR UR5, R13 ;  /* 0x000000000d0572ca */ /* 0x000fe200000e0000 */
[----:B------:R-:W-:-:S04]  /*6b60*/  UIADD3 UR4, UR38, 0x1, URZ ;  /* 0x0000000126047890 */ /* 0x000fc8000fffe03f */
[----:B------:R-:W-:-:S04]  /*6b70*/  UISETP.NE.AND UP0, UPT, UR4, 0x2, UPT ;  /* 0x000000020400788c */ /* 0x000fc8000bf05270 */
[----:B------:R-:W-:Y:S02]  /*6b80*/  USEL UR7, URZ, 0x1, UP0 ;  /* 0x000000013f077887 */ /* 0x000fe40008000000 */
[----:B------:R-:W-:Y:S02]  /*6b90*/  USEL UR4, UR4, URZ, UP0 ;  /* 0x0000003f04047287 */ /* 0x000fe40008000000 */
[----:B------:R-:W-:Y:S01]  /*6ba0*/  ULOP3.LUT UR7, UR5, UR7, URZ, 0x3c, !UPT ;  /* 0x0000000705077292 */ /* 0x000fe2000f8e3c3f */
[----:B------:R-:W-:Y:S11]  /*6bb0*/  @!P0 BRA `(.L_x_5469) ;  /* 0x0000000000048947 */ /* 0x000ff60003800000 */
[----:B------:R-:W-:Y:S01]  /*6bc0*/  BPT.TRAP 0x1 ;  /* 0x000000040000795c */ /* 0x000fe20000300000 */
.L_x_5469:
[----:B------:R-:W-:Y:S01]  /*6bd0*/  ULEA UR39, UR4, UR60, 0x3 ;  /* 0x0000003c04277291 */ /* 0x000fe2000f8e183f */
[----:B------:R-:W-:-:S05]  /*6be0*/  IMAD.U32 R8, RZ, RZ, UR7 ;  /* 0x00000007ff087e24 */ /* 0x000fca000f8e00ff */
[----:B------:R-:W-:-:S04]  /*6bf0*/  SHF.L.U32 R8, R8, 0x1f, RZ ;  /* 0x0000001f08087819 */ /* 0x000fc800000006ff */
[----:B------:R0:W1:Y:S01]  /*6c00*/  SYNCS.PHASECHK.TRANS64.TRYWAIT P1, [UR39+0x30830], R8 ;  /* 0x03083008ff0075a7 */ /* 0x0000620008020167 */
[----:B------:R-:W-:Y:S05]  /*6c10*/  @!P0 BRA `(.L_x_5470) ;  /* 0x0000000000048947 */ /* 0x000fea0003800000 */
[----:B------:R-:W-:Y:S01]  /*6c20*/  BPT.TRAP 0x1 ;  /* 0x000000040000795c */ /* 0x000fe20000300000 */
.L_x_5470:
[----:B-1----:R-:W-:Y:S05]  /*6c30*/  @P1 BRA `(.L_x_5471) ;  /* 0x0000000000081947 */ /* 0x002fea0003800000 */
[----:B------:R-:W1:Y:S02]  /*6c40*/  SYNCS.PHASECHK.TRANS64.TRYWAIT P1, [UR39+0x30830], R8 ;  /* 0x03083008ff0075a7 */ /* 0x000e640008020167 */
[----:B-1----:R-:W-:Y:S05]  /*6c50*/  @!P1 BRA `(.L_x_5472) ;  /* 0x0000009000409947 */ /* 0x002fea0003800000 */
.L_x_5471:
        /* <DEDUP_REMOVED lines=162> */
.L_x_5473:
[----:B------:R-:W-:Y:S01]  /*7680*/  R2UR UR10, R13 ;  /* 0x000000000d0a72ca */ /* 0x000fe200000e0000 */
[----:B------:R-:W-:-:S12]  /*7690*/  ULEA UR5, UR38, UR60, 0x3 ;  /* 0x0000003c26057291 */ /* 0x000fd8000f8e183f */
[----:B------:R-:W-:-:S04]  /*76a0*/  MOV R0, UR10 ;  /* 0x0000000a00007c02 */ /* 0x000fc80008000f00 */
[----:B------:R-:W-:-:S04]  /*76b0*/  SHF.L.U32 R0, R0, 0x1f, RZ ;  /* 0x0000001f00007819 */ /* 0x000fc800000006ff */
[----:B------:R2:W3:Y:S01]  /*76c0*/  SYNCS.PHASECHK.TRANS64.TRYWAIT P1, [UR5+0x30850], R0 ;  /* 0x03085000ff0075a7 */ /* 0x0004e20008020145 */
[----:B------:R-:W-:Y:S05]  /*76d0*/  @!P0 BRA `(.L_x_5474) ;  /* 0x0000000000048947 */ /* 0x000fea0003800000 */
[----:B------:R-:W-:Y:S01]  /*76e0*/  BPT.TRAP 0x1 ;  /* 0x000000040000795c */ /* 0x000fe20000300000 */
.L_x_5474:
[----:B---3--:R-:W-:Y:S05]  /*76f0*/  @P1 BRA `(.L_x_5475) ;  /* 0x0000000000081947 */ /* 0x008fea0003800000 */
[----:B------:R-:W3:Y:S02]  /*7700*/  SYNCS.PHASECHK.TRANS64.TRYWAIT P1, [UR5+0x30850], R0 ;  /* 0x03085000ff0075a7 */ /* 0x000ee40008020145 */
[----:B---3--:R-:W-:Y:S05]  /*7710*/  @!P1 BRA `(.L_x_5476) ;  /* 0x0000008400a89947 */ /* 0x008fea0003800000 */
.L_x_5475:
[----:B------:R-:W-:Y:S01]  /*7720*/  UIADD3 UR10, UR60, 0x400, URZ ;  /* 0x000004003c0a7890 */ /* 0x000fe2000fffe03f */
[----:B------:R-:W-:Y:S01]  /*7730*/  WARPGROUP.ARRIVE ;  /* 0x00000000000079c5 */ /* 0x000fe20000000000 */
[----:B------:R-:W-:Y:S01]  /*7740*/  UMOV UR11, 0x40000040 ;  /* 0x40000040000b7882 */ /* 0x000fe20000000000 */
[----:B------:R-:W-:Y:S01]  /*7750*/  UMOV UR15, 0x40000040 ;  /* 0x40000040000f7882 */ /* 0x000fe20000000000 */
        /* <DEDUP_REMOVED lines=33> */
.L_x_5477:
        /* <DEDUP_REMOVED lines=60> */
[----:B0-----:R-:W0:Y:S01]  /*7d30*/  LDC R8, c[0x0][0x988] ;  /* 0x00026200ff087b82 */ /* 0x001e220000000800 */
[----:B------:R-:W-:Y:S01]  /*7d40*/  UIADD3 UR39, UR39, 0x30840, URZ ;  /* 0x0003084027277890 */ /* 0x000fe2000fffe03f */
[----:B------:R-:W2:Y:S01]  /*7d50*/  MUFU.TANH R175, R175 ;  /* 0x000000af00af7308 */ /* 0x000ea20000002400 */
[----:B---3--:R-:W-:-:S05]  /*7d60*/  FMNMX.FTZ R0, R173, R0, !PT ;  /* 0x00000000ad007209 */ /* 0x008fca0007810000 */
[----:B------:R-:W3:Y:S02]  /*7d70*/  S2UR UR10, SR_CgaCtaId ;  /* 0x00000000000a79c3 */ /* 0x000ee40000008800 */
[----:B------:R-:W4:Y:S01]  /*7d80*/  MUFU.TANH R21, R21 ;  /* 0x0000001500157308 */ /* 0x000f220000002400 */
[----:B-1----:R-:W-:-:S07]  /*7d90*/  FMNMX.FTZ R2, R17, R2, !PT ;  /* 0x0000000211027209 */ /* 0x002fce0007810000 */
[----:B------:R-:W1:Y:S01]  /*7da0*/  MUFU.TANH R177, R177 ;  /* 0x000000b100b17308 */ /* 0x000e620000002400 */
[----:B--2---:R-:W-:-:S07]  /*7db0*/  FMNMX.FTZ R0, R175, R0, !PT ;  /* 0x00000000af007209 */ /* 0x004fce0007810000 */
[----:B------:R-:W2:Y:S01]  /*7dc0*/  MUFU.TANH R23, R23 ;  /* 0x0000001700177308 */ /* 0x000ea20000002400 */
[----:B----4-:R-:W-:Y:S01]  /*7dd0*/  FMNMX.FTZ R2, R21, R2, !PT ;  /* 0x0000000215027209 */ /* 0x010fe20007810000 */
[----:B---3--:R-:W-:-:S06]  /*7de0*/  UPRMT UR39, UR10, 0x654, UR39 ;  /* 0x000006540a277896 */ /* 0x008fcc0008000027 */
[----:B------:R-:W3:Y:S01]  /*7df0*/  MUFU.TANH R179, R179 ;  /* 0x000000b300b37308 */ /* 0x000ee20000002400 */
[----:B-1----:R-:W-:Y:S02]  /*7e00*/  FMNMX.FTZ R0, R177, R0, !PT ;  /* 0x00000000b1007209 */ /* 0x002fe40007810000 */
[----:B------:R-:W-:Y:S05]  /*7e10*/  SYNCS.ARRIVE.TRANS64.RED.A1T0 RZ, [UR39], RZ ;  /* 0x000000ffffff79a7 */ /* 0x000fea0008100427 */
[----:B------:R-:W1:Y:S01]  /*7e20*/  MUFU.TANH R121, R121 ;  /* 0x0000007900797308 */ /* 0x000e620000002400 */
[----:B--2---:R-:W-:-:S07]  /*7e30*/  FMNMX.FTZ R2, R23, R2, !PT ;  /* 0x0000000217027209 */ /* 0x004fce0007810000 */
[----:B------:R-:W2:Y:S01]  /*7e40*/  MUFU.TANH R181, R181 ;  /* 0x000000b500b57308 */ /* 0x000ea20000002400 */
[----:B---3--:R-:W-:-:S07]  /*7e50*/  FMNMX.FTZ R0, R179, R0, !PT ;  /* 0x00000000b3007209 */ /* 0x008fce0007810000 */
[----:B------:R-:W3:Y:S01]  /*7e60*/  MUFU.TANH R123, R123 ;  /* 0x0000007b007b7308 */ /* 0x000ee20000002400 */
[----:B-1----:R-:W-:-:S07]  /*7e70*/  FMNMX.FTZ R2, R121, R2, !PT ;  /* 0x0000000279027209 */ /* 0x002fce0007810000 */
        /* <DEDUP_REMOVED lines=65> */
[----:B-1----:R-:W-:-:S05]  /*8290*/  FMNMX.FTZ R0, R205, R0, !PT ;  /* 0x00000000cd007209 */ /* 0x002fca0007810000 */
[----:B------:R-:W1:Y:S01]  /*82a0*/  SHFL.BFLY PT, R9, R0, 0x2, 0x1f ;  /* 0x0c401f0000097f89 */ /* 0x000e6200000e0000 */
[----:B--2---:R-:W-:-:S04]  /*82b0*/  FMNMX.FTZ R2, R163, R2, !PT ;  /* 0x00000002a3027209 */ /* 0x004fc80007810000 */
[----:B---3--:R-:W-:-:S05]  /*82c0*/  FMNMX.FTZ R2, R165, R2, !PT ;  /* 0x00000002a5027209 */ /* 0x008fca0007810000 */
[----:B------:R-:W2:Y:S01]  /*82d0*/  SHFL.BFLY PT, R167, R2, 0x2, 0x1f ;  /* 0x0c401f0002a77f89 */ /* 0x000ea200000e0000 */
[----:B-1----:R-:W-:-:S05]  /*82e0*/  FMNMX.FTZ R16, R0, R9, !PT ;  /* 0x0000000900107209 */ /* 0x002fca0007810000 */
[----:B------:R-:W1:Y:S01]  /*82f0*/  SHFL.BFLY PT, R9, R16, 0x1, 0x1f ;  /* 0x0c201f0010097f89 */ /* 0x000e6200000e0000 */
[----:B--2---:R-:W-:-:S05]  /*8300*/  FMNMX.FTZ R167, R2, R167, !PT ;  /* 0x000000a702a77209 */ /* 0x004fca0007810000 */
[----:B------:R-:W2:Y:S01]  /*8310*/  SHFL.BFLY PT, R20, R167, 0x1, 0x1f ;  /* 0x0c201f00a7147f89 */ /* 0x000ea200000e0000 */
[----:B-1----:R-:W-:-:S05]  /*8320*/  FMNMX.FTZ R10, R16, R9, !PT ;  /* 0x00000009100a7209 */ /* 0x002fca0007810000 */
[----:B------:R-:W-:Y:S01]  /*8330*/  FADD.FTZ R11, -R10, R11 ;  /* 0x0000000b0a0b7221 */ /* 0x000fe20000010100 */
[----:B--2---:R-:W-:-:S03]  /*8340*/  FMNMX.FTZ R9, R167, R20, !PT ;  /* 0x00000014a7097209 */ /* 0x004fc60007810000 */
[-C--:B0-----:R-:W-:Y:S02]  /*8350*/  FMUL.FTZ R20, R11, R8.reuse ;  /* 0x000000080b147220 */ /* 0x081fe40000410000 */
[----:B------:R-:W-:Y:S01]  /*8360*/  FADD.FTZ R11, -R9, R12 ;  /* 0x0000000c090b7221 */ /* 0x000fe20000010100 */
[-C--:B------:R-:W-:Y:S01]  /*8370*/  FMUL.FTZ R12, R10, R8.reuse ;  /* 0x000000080a0c7220 */ /* 0x080fe20000410000 */
[----:B------:R0:W-:Y:S02]  /*8380*/  MUFU.EX2 R0, R20 ;  /* 0x0000001400007308 */ /* 0x0001e40000000800 */
        /* <DEDUP_REMOVED lines=26> */
[----:B------:R-:W-:Y:S03]  /*8530*/  MUFU.EX2 R2, R2 ;  /* 0x0000000200027308 */ /* 0x000fe60000000800 */
[-CC-:B------:R-:W-:Y:S01]  /*8540*/  FFMA.FTZ R189, R13, R8.reuse, -R12.reuse ;  /* 0x000000080dbd7223 */ /* 0x180fe2000001080c */
[-CC-:B------:R-:W-:Y:S01]  /*8550*/  FFMA.FTZ R14, R15, R8.reuse, -R12.reuse ;  /* 0x000000080f0e7223 */ /* 0x180fe2000001080c */
[-CC-:B------:R-:W-:Y:S01]  /*8560*/  FFMA.FTZ R191, R17, R8.reuse, -R12.reuse ;  /* 0x0000000811bf7223 */ /* 0x180fe2000001080c */
[-CC-:B------:R-:W-:Y:S01]  /*8570*/  FFMA.FTZ R16, R21, R8.reuse, -R12.reuse ;  /* 0x0000000815107223 */ /* 0x180fe2000001080c */
[-CC-:B------:R-:W-:Y:S01]  /*8580*/  FFMA.FTZ R185, R23, R8.reuse, -R12.reuse ;  /* 0x0000000817b97223 */ /* 0x180fe2000001080c */
[----:B------:R-:W1:Y:S01]  /*8590*/  MUFU.EX2 R11, R11 ;  /* 0x0000000b000b7308 */ /* 0x000e620000000800 */
[-CC-:B0-----:R-:W-:Y:S01]  /*85a0*/  FFMA.FTZ R20, R121, R8.reuse, -R12.reuse ;  /* 0x0000000879147223 */ /* 0x181fe2000001080c */
        /* <DEDUP_REMOVED lines=15> */
[----:B-1----:R-:W-:Y:S01]  /*86a0*/  FFMA.FTZ R17, R0, R6, R11 ;  /* 0x0000000600117223 */ /* 0x002fe2000001000b */
[-CC-:B------:R-:W-:Y:S01]  /*86b0*/  FFMA.FTZ R149, R149, R8.reuse, -R12.reuse ;  /* 0x0000000895957223 */ /* 0x180fe2000001080c */
[-CC-:B------:R-:W-:Y:S01]  /*86c0*/  FFMA.FTZ R159, R159, R8.reuse, -R12.reuse ;  /* 0x000000089f9f7223 */ /* 0x180fe2000001080c */
[-CC-:B------:R-:W-:Y:S01]  /*86d0*/  FFMA.FTZ R161, R161, R8.reuse, -R12.reuse ;  /* 0x00000008a1a17223 */ /* 0x180fe2000001080c */
[-CC-:B------:R-:W-:Y:S01]  /*86e0*/  FFMA.FTZ R163, R163, R8.reuse, -R12.reuse ;  /* 0x00000008a3a37223 */ /* 0x180fe2000001080c */
[----:B------:R-:W-:-:S02]  /*86f0*/  FFMA.FTZ R12, R165, R8, -R12 ;  /* 0x00000008a50c7223 */ /* 0x000fc4000001080c */
[----:B------:R-:W1:Y:S01]  /*8700*/  MUFU.EX2 R14, R14 ;  /* 0x0000000e000e7308 */ /* 0x000e620000000800 */
[----:B0-----:R-:W-:-:S07]  /*8710*/  FFMA.FTZ R3, R2, R3, R189 ;  /* 0x0000000302037223 */ /* 0x001fce00000100bd */
        /* <DEDUP_REMOVED lines=92> */
.L_x_5478:
[----:B------:R-:W0:Y:S01]  /*8ce0*/  S2UR UR11, SR_CgaCtaId ;  /* 0x00000000000b79c3 */ /* 0x000e220000008800 */
[----:B------:R-:W-:Y:S01]  /*8cf0*/  R2UR UR10, R18 ;  /* 0x00000000120a72ca */ /* 0x000fe200000e0000 */
[----:B------:R-:W-:Y:S01]  /*8d00*/  UIADD3 UR5, UR5, 0x30860, URZ ;  /* 0x0003086005057890 */ /* 0x000fe2000fffe03f */
[----:B------:R-:W-:Y:S01]  /*8d10*/  F2FP.BF16.F32.PACK_AB R186, R171, R186 ;  /* 0x000000baabba723e */ /* 0x000fe200000010ff */
        /* <DEDUP_REMOVED lines=9> */
[----:B------:R-:W-:Y:S01]  /*8db0*/  F2FP.BF16.F32.PACK_AB R178, R179, R178 ;  /* 0x000000b2b3b2723e */ /* 0x000fe200000010ff */
[----:B------:R-:W-:Y:S01]  /*8dc0*/  IMAD.U32 R13, RZ, RZ, UR7 ;  /* 0x00000007ff0d7e24 */ /* 0x000fe2000f8e00ff */
        /* <DEDUP_REMOVED lines=22> */
.L_x_5468:
        /* <DEDUP_REMOVED lines=99> */
.L_x_5480:
[----:B------:R-:W-:Y:S01]  /*9560*/  ULEA UR5, UR4, UR60, 0x3 ;  /* 0x0000003c04057291 */ /* 0x000fe2000f8e183f */
[----:B------:R-:W-:-:S05]  /*9570*/  IMAD.U32 R0, RZ, RZ, UR7 ;  /* 0x00000007ff007e24 */ /* 0x000fca000f8e00ff */
[----:B------:R-:W-:-:S04]  /*9580*/  SHF.L.U32 R0, R0, 0x1f, RZ ;  /* 0x0000001f00007819 */ /* 0x000fc800000006ff */
[----:B------:R0:W1:Y:S01]  /*9590*/  SYNCS.PHASECHK.TRANS64.TRYWAIT P1, [UR5+0x30850], R0 ;  /* 0x03085000ff0075a7 */ /* 0x0000620008020145 */
[----:B------:R-:W-:Y:S05]  /*95a0*/  @!P0 BRA `(.L_x_5481) ;  /* 0x0000000000048947 */ /* 0x000fea0003800000 */
[----:B------:R-:W-:Y:S01]  /*95b0*/  BPT.TRAP 0x1 ;  /* 0x000000040000795c */ /* 0x000fe20000300000 */
.L_x_5481:
[----:B-1----:R-:W-:Y:S05]  /*95c0*/  @P1 BRA `(.L_x_5482) ;  /* 0x0000000000081947 */ /* 0x002fea0003800000 */
[----:B------:R-:W1:Y:S02]  /*95d0*/  SYNCS.PHASECHK.TRANS64.TRYWAIT P1, [UR5+0x30850], R0 ;  /* 0x03085000ff0075a7 */ /* 0x000e640008020145 */
[----:B-1----:R-:W-:Y:S05]  /*95e0*/  @!P1 BRA `(.L_x_5483) ;  /* 0x00000068000c9947 */ /* 0x002fea0003800000 */
.L_x_5482:
        /* <DEDUP_REMOVED lines=14> */
[----:B------:R-:W-:Y:S01]  /*96d0*/  MOV R6, RZ ;  /* 0x000000ff00067202 */ /* 0x000fe20000000f00 */
        /* <DEDUP_REMOVED lines=47> */
.L_x_5484:
        /* <DEDUP_REMOVED lines=101> */
.L_x_5448:
        /* <DEDUP_REMOVED lines=10> */
[----:B------:R-:W4:Y:S01]  /*a0c0*/  S2UR UR11, SR_CTAID.Y ;  /* 0x00000000000b79c3 */ /* 0x000f220000002600 */
[----:B------:R-:W-:Y:S02]  /*a0d0*/  UIMAD.WIDE.U32 UR4, UR13, UR8, URZ ;  /* 0x000000080d0472a5 */ /* 0x000fe4000f8e003f */
[----:B------:R-:W-:-:S04]  /*a0e0*/  UIMAD UR6, UR7, UR8, URZ ;  /* 0x00000008070672a4 */ /* 0x000fc8000f8e023f */
[----:B------:R-:W-:Y:S01]  /*a0f0*/  UIMAD UR6, UR13, UR9, UR6 ;  /* 0x000000090d0672a4 */ /* 0x000fe2000f8e0206 */
[----:B------:R-:W-:Y:S01]  /*a100*/  BAR.SYNC.DEFER_BLOCKING 0x1, 0x100 ;  /* 0x0044000000007b1d */ /* 0x000fe20000010000 */
[----:B-1----:R-:W-:Y:S02]  /*a110*/  ISETP.NE.AND P0, PT, R17, 0x1, PT ;  /* 0x000000011100780c */ /* 0x002fe40003f05270 */
[----:B------:R-:W-:-:S05]  /*a120*/  UIADD3 UR6, UR5, UR6, URZ ;  /* 0x0000000605067290 */ /* 0x000fca000fffe03f */
[----:B------:R-:W4:Y:S01]  /*a130*/  LDC R21, c[0x0][0xc50] ;  /* 0x00031400ff157b82 */ /* 0x000f220000000800 */
[----:B0-----:R-:W-:Y:S01]  /*a140*/  IADD3 R4, R3, -0x80, RZ ;  /* 0xffffff8003047810 */ /* 0x001fe20007ffe0ff */
[----:B---3--:R-:W-:Y:S01]  /*a150*/  USHF.R.S32.HI UR10, URZ, 0x1f, UR12 ;  /* 0x0000001f3f0a7899 */ /* 0x008fe2000801140c */
[----:B------:R-:W-:Y:S02]  /*a160*/  ULDC.64 UR8, c[0x0][0xb38] ;  /* 0x0002ce0000087ab9 */ /* 0x000fe40000000a00 */
[----:B------:R-:W-:Y:S01]  /*a170*/  SHF.R.S32.HI R3, RZ, 0x1f, R4 ;  /* 0x0000001fff037819 */ /* 0x000fe20000011404 */
[----:B------:R-:W-:Y:S02]  /*a180*/  UIMAD UR7, UR7, UR8, URZ ;  /* 0x00000008070772a4 */ /* 0x000fe4000f8e023f */
[----:B------:R-:W0:Y:S01]  /*a190*/  LDC.64 R14, c[0x0][0xb40] ;  /* 0x0002d000ff0e7b82 */ /* 0x000e220000000a00 */
[CC--:B------:R-:W-:Y:S02]  /*a1a0*/  LEA.HI R5, R3.reuse, R4.reuse, RZ, 0x7 ;  /* 0x0000000403057211 */ /* 0x0c0fe400078f38ff */
[----:B------:R-:W-:-:S02]  /*a1b0*/  LEA.HI R10, R3, R4, RZ, 0x2 ;  /* 0x00000004030a7211 */ /* 0x000fc400078f10ff */
[C---:B------:R-:W-:Y:S02]  /*a1c0*/  LOP3.LUT R7, R5.reuse, 0xffffff80, RZ, 0xc0, !PT ;  /* 0xffffff8005077812 */ /* 0x040fe400078ec0ff */
[----:B------:R-:W-:Y:S01]  /*a1d0*/  SHF.R.S32.HI R6, RZ, 0x7, R5 ;  /* 0x00000007ff067819 */ /* 0x000fe20000011405 */
[----:B------:R-:W1:Y:S02]  /*a1e0*/  @P0 LDC R13, c[0x0][0xbf0] ;  /* 0x0002fc00ff0d0b82 */ /* 0x000e640000000800 */
[----:B------:R-:W-:Y:S01]  /*a1f0*/  IMAD.IADD R20, R4, 0x1, -R7 ;  /* 0x0000000104147824 */ /* 0x000fe200078e0a07 */
[----:B------:R-:W-:Y:S02]  /*a200*/  LEA.HI R3, R5, R6, RZ, 0x1 ;  /* 0x0000000605037211 */ /* 0x000fe400078f08ff */
[----:B------:R-:W-:Y:S02]  /*a210*/  LOP3.LUT R5, R10, 0xfffffffc, RZ, 0xc0, !PT ;  /* 0xfffffffc0a057812 */ /* 0x000fe400078ec0ff */
[----:B------:R-:W-:Y:S01]  /*a220*/  SHF.R.S32.HI R7, RZ, 0x1f, R20 ;  /* 0x0000001fff077819 */ /* 0x000fe20000011414 */
[----:B------:R-:W3:Y:S01]  /*a230*/  LDC.64 R10, c[0x0][0xbd8] ;  /* 0x0002f600ff0a7b82 */ /* 0x000ee20000000a00 */
[----:B------:R-:W-:Y:S01]  /*a240*/  LOP3.LUT R3, R3, 0x3fffffe, RZ, 0xc0, !PT ;  /* 0x03fffffe03037812 */ /* 0x000fe200078ec0ff */
[----:B------:R-:W-:Y:S01]  /*a250*/  IMAD.IADD R5, R4, 0x1, -R5 ;  /* 0x0000000104057824 */ /* 0x000fe200078e0a05 */
[----:B------:R-:W-:Y:S01]  /*a260*/  LEA.HI R22, R7, R20, RZ, 0x2 ;  /* 0x0000001407167211 */ /* 0x000fe200078f10ff */
[----:B----4-:R-:W-:Y:S01]  /*a270*/  IMAD R21, R21, R16, UR11 ;  /* 0x0000000b15157e24 */ /* 0x010fe2000f8e0210 */
[----:B------:R-:W-:-:S02]  /*a280*/  IADD3 R3, R6, -R3, RZ ;  /* 0x8000000306037210 */ /* 0x000fc40007ffe0ff */
[--C-:B------:R-:W-:Y:S01]  /*a290*/  SHF.R.S32.HI R8, RZ, 0x2, R22.reuse ;  /* 0x00000002ff087819 */ /* 0x100fe20000011416 */
[----:B------:R-:W4:Y:S01]  /*a2a0*/  @P0 LDC R23, c[0x0][0xbec] ;  /* 0x0002fb00ff170b82 */ /* 0x000f220000000800 */
[----:B------:R-:W-:Y:S02]  /*a2b0*/  SHF.R.S32.HI R9, RZ, 0x1f, R22 ;  /* 0x0000001fff097819 */ /* 0x000fe40000011416 */
[----:B------:R-:W-:Y:S02]  /*a2c0*/  LEA.HI R6, R5, R5, RZ, 0x1 ;  /* 0x0000000505067211 */ /* 0x000fe400078f08ff */
[----:B------:R-:W-:Y:S02]  /*a2d0*/  LEA.HI R9, R9, R8, RZ, 0x3 ;  /* 0x0000000809097211 */ /* 0x000fe400078f18ff */
[----:B------:R-:W-:Y:S01]  /*a2e0*/  LEA.HI R7, R7, R20, RZ, 0x5 ;  /* 0x0000001407077211 */ /* 0x000fe200078f28ff */
[----:B------:R-:W5:Y:S01]  /*a2f0*/  @P0 LDC R120, c[0x0][0xbf0] ;  /* 0x0002fc00ff780b82 */ /* 0x000f620000000800 */
[----:B------:R-:W-:-:S02]  /*a300*/  LOP3.LUT R9, R9, 0xfffffff8, RZ, 0xc0, !PT ;  /* 0xfffffff809097812 */ /* 0x000fc400078ec0ff */
[----:B------:R-:W-:Y:S02]  /*a310*/  LOP3.LUT R6, R6, 0x1ffffffe, RZ, 0xc0, !PT ;  /* 0x1ffffffe06067812 */ /* 0x000fe400078ec0ff */
[----:B------:R-:W-:Y:S01]  /*a320*/  SHF.R.S32.HI R7, RZ, 0x5, R7 ;  /* 0x00000005ff077819 */ /* 0x000fe20000011407 */
[----:B------:R-:W-:Y:S02]  /*a330*/  IMAD.IADD R4, R8, 0x1, -R9 ;  /* 0x0000000108047824 */ /* 0x000fe400078e0a09 */
[----:B------:R-:W1:Y:S01]  /*a340*/  @P0 LDC R9, c[0x0][0xbec] ;  /* 0x0002fb00ff090b82 */ /* 0x000e620000000800 */
[----:B------:R-:W-:Y:S02]  /*a350*/  IMAD.IADD R12, R5, 0x1, -R6 ;  /* 0x00000001050c7824 */ /* 0x000fe400078e0a06 */
[----:B------:R-:W-:Y:S01]  /*a360*/  LEA R6, R7, R4, 0x4 ;  /* 0x0000000407067211 */ /* 0x000fe200078e20ff */
[----:B------:R-:W-:Y:S01]  /*a370*/  IMAD.U32 R5, RZ, RZ, UR5 ;  /* 0x00000005ff057e24 */ /* 0x000fe2000f8e00ff */
[----:B------:R-:W-:Y:S01]  /*a380*/  MOV R5, UR6 ;  /* 0x0000000600057c02 */ /* 0x000fe20008000f00 */
[----:B---3--:R-:W-:Y:S01]  /*a390*/  IMAD R8, R10, UR10, RZ ;  /* 0x0000000a0a087c24 */ /* 0x008fe2000f8e02ff */
[----:B------:R-:W-:Y:S01]  /*a3a0*/  UIMAD UR6, UR13, UR9, UR7 ;  /* 0x000000090d0672a4 */ /* 0x000fe2000f8e0207 */
[----:B------:R-:W-:-:S02]  /*a3b0*/  IMAD R3, R3, 0x40, R6 ;  /* 0x0000004003037824 */ /* 0x000fc400078e0206 */
[----:B------:R-:W-:Y:S01]  /*a3c0*/  IMAD.U32 R4, RZ, RZ, UR4 ;  /* 0x00000004ff047e24 */ /* 0x000fe2000f8e00ff */
[----:B------:R-:W-:Y:S01]  /*a3d0*/  UIMAD.WIDE.U32 UR4, UR13, UR8, URZ ;  /* 0x000000080d0472a5 */ /* 0x000fe2000f8e003f */
[----:B------:R-:W-:Y:S02]  /*a3e0*/  IMAD R6, R12, 0x8, R3 ;  /* 0x000000080c067824 */ /* 0x000fe400078e0203 */
[----:B------:R-:W-:Y:S01]  /*a3f0*/  IMAD R11, R11, UR12, R8 ;  /* 0x0000000c0b0b7c24 */ /* 0x000fe2000f8e0208 */
[----:B------:R-:W-:Y:S01]  /*a400*/  UIADD3 UR6, UR5, UR6, URZ ;  /* 0x0000000605067290 */ /* 0x000fe2000fffe03f */
[----:B------:R-:W-:Y:S01]  /*a410*/  IMAD.WIDE.U32 R4, R10, UR12, R4 ;  /* 0x0000000c0a047c25 */ /* 0x000fe2000f8e0004 */
[----:B--2---:R-:W-:Y:S01]  /*a420*/  LEA R8, R18, R6, 0x7 ;  /* 0x0000000612087211 */ /* 0x004fe200078e38ff */
[----:B------:R-:W-:Y:S02]  /*a430*/  ULDC.64 UR8, c[0x0][0xb28] ;  /* 0x0002ca0000087ab9 */ /* 0x000fe40000000a00 */
[----:B------:R-:W-:Y:S01]  /*a440*/  IMAD.U32 R7, RZ, RZ, UR5 ;  /* 0x00000005ff077e24 */ /* 0x000fe2000f8e00ff */
[----:B------:R-:W-:Y:S01]  /*a450*/  MOV R7, UR6 ;  /* 0x0000000600077c02 */ /* 0x000fe20008000f00 */
[----:B0-----:R-:W-:Y:S01]  /*a460*/  IMAD R12, R14, UR10, RZ ;  /* 0x0000000a0e0c7c24 */ /* 0x001fe2000f8e02ff */
[----:B------:R-:W-:Y:S01]  /*a470*/  IADD3 R5, R5, R11, RZ ;  /* 0x0000000b05057210 */ /* 0x000fe20007ffe0ff */
[----:B-1----:R-:W-:Y:S01]  /*a480*/  @P0 IMAD.HI.U32 R10, R8, R9, RZ ;  /* 0x00000009080a0227 */ /* 0x002fe200078e00ff */
[----:B------:R-:W-:-:S03]  /*a490*/  ULDC.64 UR6, c[0x0][0xb48] ;  /* 0x0002d20000067ab9 */ /* 0x000fc60000000a00 */
[----:B------:R-:W-:Y:S01]  /*a4a0*/  IMAD.U32 R6, RZ, RZ, UR4 ;  /* 0x00000004ff067e24 */ /* 0x000fe2000f8e00ff */
[----:B------:R-:W-:Y:S01]  /*a4b0*/  ULDC.64 UR4, c[0x0][0xbe0] ;  /* 0x0002f80000047ab9 */ /* 0x000fe20000000a00 */
[----:B------:R-:W-:Y:S01]  /*a4c0*/  IMAD.MOV.U32 R9, RZ, RZ, R8 ;  /* 0x000000ffff097224 */ /* 0x000fe200078e0008 */
[----:B------:R-:W-:Y:S01]  /*a4d0*/  @P0 SHF.R.U32.HI R9, RZ, R13, R10 ;  /* 0x0000000dff090219 */ /* 0x000fe2000001160a */
[----:B------:R-:W-:Y:S01]  /*a4e0*/  IMAD R13, R15, UR12, R12 ;  /* 0x0000000c0f0d7c24 */ /* 0x000fe2000f8e020c */
[----:B------:R-:W-:Y:S01]  /*a4f0*/  SHF.R.S32.HI R12, RZ, 0x1f, R21 ;  /* 0x0000001fff0c7819 */ /* 0x000fe20000011415 */
[----:B------:R-:W-:-:S04]  /*a500*/  IMAD.WIDE.U32 R6, R14, UR12, R6 ;  /* 0x0000000c0e067c25 */ /* 0x000fc8000f8e0006 */
[----:B----4-:R-:W-:-:S04]  /*a510*/  @P0 IMAD.HI.U32 R23, R8, R23, RZ ;  /* 0x0000001708170227 */ /* 0x010fc800078e00ff */
[----:B------:R-:W-:Y:S02]  /*a520*/  IMAD.IADD R7, R7, 0x1, R13 ;  /* 0x0000000107077824 */ /* 0x000fe400078e020d */
[----:B------:R-:W-:Y:S02]  /*a530*/  IMAD R13, R12, UR6, RZ ;  /* 0x000000060c0d7c24 */ /* 0x000fe4000f8e02ff */
[----:B------:R-:W-:-:S04]  /*a540*/  IMAD.WIDE.U32 R4, R21, UR4, R4 ;  /* 0x0000000415047c25 */ /* 0x000fc8000f8e0004 */
[----:B------:R-:W-:Y:S01]  /*a550*/  IMAD.MOV.U32 R11, RZ, RZ, R8 ;  /* 0x000000ffff0b7224 */ /* 0x000fe200078e0008 */
[----:B-----5:R-:W-:Y:S01]  /*a560*/  @P0 SHF.R.U32.HI R11, RZ, R120, R23 ;  /* 0x00000078ff0b0219 */ /* 0x020fe20000011617 */
[----:B------:R-:W-:Y:S01]  /*a570*/  IMAD R15, R21, UR7, R13 ;  /* 0x00000007150f7c24 */ /* 0x000fe2000f8e020d */
[----:B------:R-:W-:Y:S01]  /*a580*/  SHF.R.S32.HI R13, RZ, 0x1f, R9 ;  /* 0x0000001fff0d7819 */ /* 0x000fe20000011409 */
[----:B------:R-:W-:Y:S01]  /*a590*/  IMAD R10, R12, UR4, RZ ;  /* 0x000000040c0a7c24 */ /* 0x000fe2000f8e02ff */
[----:B------:R-:W-:Y:S01]  /*a5a0*/  IADD3 R4, P0, R9, R4, RZ ;  /* 0x0000000409047210 */ /* 0x000fe20007f1e0ff */
[----:B------:R-:W-:Y:S01]  /*a5b0*/  IMAD.WIDE.U32 R6, R21, UR6, R6 ;  /* 0x0000000615067c25 */ /* 0x000fe2000f8e0006 */
[----:B------:R-:W-:Y:S01]  /*a5c0*/  IADD3 R9, -R9, RZ, RZ ;  /* 0x000000ff09097210 */ /* 0x000fe20007ffe1ff */
[----:B------:R-:W-:Y:S02]  /*a5d0*/  ULDC.64 UR6, c[0x0][0xbc8] ;  /* 0x0002f20000067ab9 */ /* 0x000fe40000000a00 */
[----:B------:R-:W-:Y:S01]  /*a5e0*/  IMAD R12, R21, UR5, R10 ;  /* 0x00000005150c7c24 */ /* 0x000fe2000f8e020a */
[--C-:B------:R-:W-:Y:S01]  /*a5f0*/  SHF.R.S32.HI R10, RZ, 0x1f, R11.reuse ;  /* 0x0000001fff0a7819 */ /* 0x100fe2000001140b */
[----:B------:R-:W-:Y:S01]  /*a600*/  IMAD.MOV R14, RZ, RZ, -R11 ;  /* 0x000000ffff0e7224 */ /* 0x000fe200078e0a0b */
[----:B------:R-:W-:Y:S01]  /*a610*/  ULDC.64 UR4, c[0x0][0xb30] ;  /* 0x0002cc0000047ab9 */ /* 0x000fe20000000a00 */
[----:B------:R-:W-:Y:S01]  /*a620*/  IMAD R9, R17, R9, R8 ;  /* 0x0000000911097224 */ /* 0x000fe200078e0208 */
[----:B------:R-:W-:Y:S01]  /*a630*/  IADD3.X R5, R13, R5, R12, P0, !PT ;  /* 0x000000050d057210 */ /* 0x000fe200007fe40c */
[----:B------:R-:W-:-:S02]  /*a640*/  IMAD.IADD R7, R7, 0x1, R15 ;  /* 0x0000000107077824 */ /* 0x000fc400078e020f */
[----:B------:R-:W-:Y:S02]  /*a650*/  IMAD R10, R10, UR4, RZ ;  /* 0x000000040a0a7c24 */ /* 0x000fe4000f8e02ff */
[----:B------:R-:W-:Y:S01]  /*a660*/  IMAD R13, R17, R14, R8 ;  /* 0x0000000e110d7224 */ /* 0x000fe200078e0208 */
[----:B------:R-:W-:Y:S01]  /*a670*/  SHF.R.S32.HI R8, RZ, 0x1f, R9 ;  /* 0x0000001fff087819 */ /* 0x000fe20000011409 */
[C---:B------:R-:W-:Y:S01]  /*a680*/  IMAD R15, R11.reuse, UR5, R10 ;  /* 0x000000050b0f7c24 */ /* 0x040fe2000f8e020a */
[----:B------:R-:W0:Y:S01]  /*a690*/  S2UR UR5, SR_CgaCtaId ;  /* 0x00000000000579c3 */ /* 0x000e220000008800 */
[----:B------:R-:W-:Y:S01]  /*a6a0*/  IMAD.WIDE.U32 R6, R11, UR4, R6 ;  /* 0x000000040b067c25 */ /* 0x000fe2000f8e0006 */
[----:B------:R-:W-:Y:S01]  /*a6b0*/  SHF.R.S32.HI R10, RZ, 0x1f, R13 ;  /* 0x0000001fff0a7819 */ /* 0x000fe2000001140d */
[----:B------:R-:W-:Y:S01]  /*a6c0*/  UMOV UR4, 0x400 ;  /* 0x0000040000047882 */ /* 0x000fe20000000000 */
[----:B------:R-:W-:Y:S01]  /*a6d0*/  LEA R14, R18, R3, 0x7 ;  /* 0x00000003120e7211 */ /* 0x000fe200078e38ff */
[----:B------:R-:W-:Y:S01]  /*a6e0*/  IMAD R8, R8, UR6, RZ ;  /* 0x0000000608087c24 */ /* 0x000fe2000f8e02ff */
[----:B------:R-:W-:Y:S01]  /*a6f0*/  IADD3 R7, R7, R15, RZ ;  /* 0x0000000f07077210 */ /* 0x000fe20007ffe0ff */
[----:B------:R-:W-:Y:S01]  /*a700*/  IMAD R10, R10, UR8, RZ ;  /* 0x000000080a0a7c24 */ /* 0x000fe2000f8e02ff */
[----:B------:R-:W-:Y:S01]  /*a710*/  LOP3.LUT R3, R22, 0x7ffffffc, RZ, 0xc0, !PT ;  /* 0x7ffffffc16037812 */ /* 0x000fe200078ec0ff */
[----:B------:R-:W-:-:S02]  /*a720*/  IMAD R11, R9, UR7, R8 ;  /* 0x00000007090b7c24 */ /* 0x000fc4000f8e0208 */
        /* <DEDUP_REMOVED lines=26> */
[----:B------:R2:W3:Y:S04]  /*a8d0*/  SHFL.IDX PT, R4, R6, RZ, 0x1c1f ;  /* 0x001c1fff06047589 */ /* 0x0004e800000e0000 */
[----:B------:R2:W4:Y:S01]  /*a8e0*/  SHFL.IDX PT, R5, R9, RZ, 0x1c1f ;  /* 0x001c1fff09057589 */ /* 0x00052200000e0000 */
[----:B------:R-:W-:Y:S01]  /*a8f0*/  SHF.L.U32 R3, R3, 0x1, RZ ;  /* 0x0000000103037819 */ /* 0x000fe200000006ff */
        /* <DEDUP_REMOVED lines=14> */
[----:B------:R-:W-:Y:S01]  /*a9e0*/  VIADD R22, R3, 0x50 ;  /* 0x0000005003167836 */ /* 0x000fe20000000000 */
[----:B------:R-:W-:-:S02]  /*a9f0*/  ISETP.GE.AND P6, PT, R17, UR4, PT ;  /* 0x0000000411007c0c */ /* 0x000fc4000bfc6270 */
[----:B------:R-:W-:Y:S02]  /*aa00*/  ISETP.GE.AND P5, PT, R16, UR4, PT ;  /* 0x0000000410007c0c */ /* 0x000fe4000bfa6270 */
[C---:B------:R-:W-:Y:S01]  /*aa10*/  IADD3 R21, R3.reuse, 0x48, RZ ;  /* 0x0000004803157810 */ /* 0x040fe20007ffe0ff */
[C---:B---34-:R-:W-:Y:S01]  /*aa20*/  @!P0 IMAD.WIDE R10, R3.reuse, 0x4, R4 ;  /* 0x00000004030a8825 */ /* 0x058fe200078e0204 */
[----:B------:R-:W-:Y:S02]  /*aa30*/  ISETP.GE.AND P3, PT, R18, UR4, PT ;  /* 0x0000000412007c0c */ /* 0x000fe4000bf66270 */
[----:B------:R-:W-:Y:S02]  /*aa40*/  @!P1 LEA.HI R0, R0, R0, RZ, 0x1 ;  /* 0x0000000000009211 */ /* 0x000fe400078f08ff */
[----:B------:R-:W-:Y:S01]  /*aa50*/  @!P2 LEA.HI R2, R2, R2, RZ, 0x1 ;  /* 0x000000020202a211 */ /* 0x000fe200078f08ff */
[----:B------:R0:W-:Y:S01]  /*aa60*/  @!P0 ST.E.64 desc[UR36][R10.64], R24 ;  /* 0x000000180a008985 */ /* 0x0001e2000c101b24 */
[----:B------:R-:W-:Y:S01]  /*aa70*/  @!P1 LOP3.LUT R13, R0, 0xfffffffe, RZ, 0xc0, !PT ;  /* 0xfffffffe000d9812 */ /* 0x000fe200078ec0ff */
[----:B------:R-:W-:Y:S01]  /*aa80*/  VIADD R0, R3, 0x28 ;  /* 0x0000002803007836 */ /* 0x000fe20000000000 */
[----:B------:R-:W-:-:S02]  /*aa90*/  @!P2 LOP3.LUT R15, R2, 0xfffffffe, RZ, 0xc0, !PT ;  /* 0xfffffffe020fa812 */ /* 0x000fc400078ec0ff */
[----:B------:R-:W-:Y:S01]  /*aaa0*/  IADD3 R2, R3, 0x30, RZ ;  /* 0x0000003003027810 */ /* 0x000fe20007ffe0ff */
[--C-:B------:R-:W-:Y:S01]  /*aab0*/  @!P1 IMAD.WIDE R12, R13, 0x4, R4.reuse ;  /* 0x000000040d0c9825 */ /* 0x100fe200078e0204 */
[----:B------:R-:W-:Y:S02]  /*aac0*/  ISETP.GE.AND P0, PT, R0, UR4, PT ;  /* 0x0000000400007c0c */ /* 0x000fe4000bf06270 */
        /* <DEDUP_REMOVED lines=8> */
[----:B------:R-:W-:-:S02]  /*ab50*/  @!P6 LEA.HI R17, R17, R17, RZ, 0x1 ;  /* 0x000000111111e211 */ /* 0x000fc400078f08ff */
[----:B------:R-:W-:Y:S02]  /*ab60*/  @!P5 LOP3.LUT R11, R16, 0xfffffffe, RZ, 0xc0, !PT ;  /* 0xfffffffe100bd812 */ /* 0x000fe400078ec0ff */
[----:B------:R-:W-:Y:S02]  /*ab70*/  @!P0 LEA.HI R0, R0, R0, RZ, 0x1 ;  /* 0x0000000000008211 */ /* 0x000fe400078f08ff */
[----:B------:R-:W-:Y:S01]  /*ab80*/  @!P4 LEA.HI R2, R2, R2, RZ, 0x1 ;  /* 0x000000020202c211 */ /* 0x000fe200078f08ff */
[--C-:B------:R-:W-:Y:S01]  /*ab90*/  @!P5 IMAD.WIDE R10, R11, 0x4, R4.reuse ;  /* 0x000000040b0ad825 */ /* 0x100fe200078e0204 */
[----:B-1----:R-:W-:Y:S02]  /*aba0*/  @!P6 LOP3.LUT R13, R17, 0xfffffffe, RZ, 0xc0, !PT ;  /* 0xfffffffe110de812 */ /* 0x002fe400078ec0ff */
[----:B------:R-:W-:Y:S02]  /*abb0*/  @!P3 LEA.HI R18, R18, R18, RZ, 0x1 ;  /* 0x000000121212b211 */ /* 0x000fe400078f08ff */
[----:B------:R-:W-:Y:S01]  /*abc0*/  @!P2 LEA.HI R20, R20, R20, RZ, 0x1 ;  /* 0x000000141414a211 */ /* 0x000fe200078f08ff */
[----:B------:R-:W-:Y:S01]  /*abd0*/  @!P6 IMAD.WIDE R12, R13, 0x4, R4 ;  /* 0x000000040d0ce825 */ /* 0x000fe200078e0204 */
[----:B--2---:R-:W-:Y:S01]  /*abe0*/  @!P1 LEA.HI R14, R21, R21, RZ, 0x1 ;  /* 0x00000015150e9211 */ /* 0x004fe200078f08ff */
[----:B------:R0:W-:Y:S01]  /*abf0*/  @!P5 ST.E.64 desc[UR36][R10.64], R36 ;  /* 0x000000240a00d985 */ /* 0x0001e2000c101b24 */
[----:B------:R-:W-:-:S02]  /*ac00*/  @!P0 LOP3.LUT R15, R0, 0xfffffffe, RZ, 0xc0, !PT ;  /* 0xfffffffe000f8812 */ /* 0x000fc400078ec0ff */
[----:B------:R-:W-:Y:S01]  /*ac10*/  @!P4 LOP3.LUT R17, R2, 0xfffffffe, RZ, 0xc0, !PT ;  /* 0xfffffffe0211c812 */ /* 0x000fe200078ec0ff */
[----:B------:R1:W-:Y:S01]  /*ac20*/  @!P6 ST.E.64 desc[UR36][R12.64], R40 ;  /* 0x000000280c00e985 */ /* 0x0003e2000c101b24 */
[----:B------:R-:W-:Y:S01]  /*ac30*/  @!P3 LOP3.LUT R21, R18, 0xfffffffe, RZ, 0xc0, !PT ;  /* 0xfffffffe1215b812 */ /* 0x000fe200078ec0ff */
[C---:B------:R-:W-:Y:S01]  /*ac40*/  VIADD R2, R3.reuse, 0x68 ;  /* 0x0000006803027836 */ /* 0x040fe20000000000 */
[----:B------:R-:W-:Y:S01]  /*ac50*/  @!P2 LOP3.LUT R23, R20, 0xfffffffe, RZ, 0xc0, !PT ;  /* 0xfffffffe1417a812 */ /* 0x000fe200078ec0ff */
[C---:B------:R-:W-:Y:S01]  /*ac60*/  VIADD R18, R3.reuse, 0x70 ;  /* 0x0000007003127836 */ /* 0x040fe20000000000 */
[----:B------:R-:W-:Y:S02]  /*ac70*/  @!P1 LOP3.LUT R25, R14, 0xfffffffe, RZ, 0xc0, !PT ;  /* 0xfffffffe0e199812 */ /* 0x000fe400078ec0ff */
[----:B------:R-:W-:Y:S02]  /*ac80*/  ISETP.GE.AND P5, PT, R22, UR4, PT ;  /* 0x0000000416007c0c */ /* 0x000fe4000bfa6270 */
[----:B------:R-:W-:Y:S01]  /*ac90*/  IADD3 R0, R3, 0x60, RZ ;  /* 0x0000006003007810 */ /* 0x000fe20007ffe0ff */
[----:B0-----:R-:W-:Y:S01]  /*aca0*/  @!P0 IMAD.WIDE R10, R15, 0x4, R4 ;  /* 0x000000040f0a8825 */ /* 0x001fe200078e0204 */
[----:B------:R-:W-:-:S03]  /*acb0*/  ISETP.GE.AND P6, PT, R24, UR4, PT ;  /* 0x0000000418007c0c */ /* 0x000fc6000bfc6270 */
[--C-:B-1----:R-:W-:Y:S01]  /*acc0*/  @!P4 IMAD.WIDE R12, R17, 0x4, R4.reuse ;  /* 0x00000004110cc825 */ /* 0x102fe200078e0204 */
[----:B------:R0:W-:Y:S01]  /*acd0*/  @!P0 ST.E.64 desc[UR36][R10.64], R44 ;  /* 0x0000002c0a008985 */ /* 0x0001e2000c101b24 */
[----:B------:R-:W-:Y:S02]  /*ace0*/  ISETP.GE.AND P0, PT, R0, UR4, PT ;  /* 0x0000000400007c0c */ /* 0x000fe4000bf06270 */
[--C-:B------:R-:W-:Y:S01]  /*acf0*/  @!P3 IMAD.WIDE R14, R21, 0x4, R4.reuse ;  /* 0x00000004150eb825 */ /* 0x100fe200078e0204 */
[----:B------:R1:W-:Y:S01]  /*ad00*/  @!P4 ST.E.64 desc[UR36][R12.64], R48 ;  /* 0x000000300c00c985 */ /* 0x0003e2000c101b24 */
[----:B------:R-:W-:Y:S02]  /*ad10*/  @!P5 LEA.HI R22, R22, R22, RZ, 0x1 ;  /* 0x000000161616d211 */ /* 0x000fe400078f08ff */
        /* <DEDUP_REMOVED lines=12> */
[----:B0-----:R-:W-:Y:S01]  /*ade0*/  @!P5 LOP3.LUT R11, R22, 0xfffffffe, RZ, 0xc0, !PT ;  /* 0xfffffffe160bd812 */ /* 0x001fe200078ec0ff */
[----:B------:R-:W-:Y:S01]  /*adf0*/  VIADD R22, R3, 0xa0 ;  /* 0x000000a003167836 */ /* 0x000fe20000000000 */
[----:B------:R-:W-:Y:S02]  /*ae00*/  @!P0 LEA.HI R0, R0, R0, RZ, 0x1 ;  /* 0x0000000000008211 */ /* 0x000fe400078f08ff */
[----:B-1----:R-:W-:Y:S01]  /*ae10*/  @!P6 LOP3.LUT R13, R24, 0xfffffffe, RZ, 0xc0, !PT ;  /* 0xfffffffe180de812 */ /* 0x002fe200078ec0ff */
[--C-:B------:R-:W-:Y:S01]  /*ae20*/  @!P5 IMAD.WIDE R10, R11, 0x4, R4.reuse ;  /* 0x000000040b0ad825 */ /* 0x100fe200078e0204 */
        /* <DEDUP_REMOVED lines=15> */
[----:B------:R-:W-:-:S02]  /*af20*/  @!P4 LOP3.LUT R25, R25, 0xfffffffe, RZ, 0xc0, !PT ;  /* 0xfffffffe1919c812 */ /* 0x000fc400078ec0ff */
[----:B------:R-:W-:Y:S01]  /*af30*/  IADD3 R2, R3, 0x90, RZ ;  /* 0x0000009003027810 */ /* 0x000fe20007ffe0ff */
[----:B0-----:R-:W-:Y:S01]  /*af40*/  @!P1 IMAD.WIDE R10, R17, 0x4, R4 ;  /* 0x00000004110a9825 */ /* 0x001fe200078e0204 */
[----:B------:R-:W-:-:S03]  /*af50*/  ISETP.GE.AND P0, PT, R0, UR4, PT ;  /* 0x0000000400007c0c */ /* 0x000fc6000bf06270 */
[--C-:B-1----:R-:W-:Y:S01]  /*af60*/  @!P2 IMAD.WIDE R12, R21, 0x4, R4.reuse ;  /* 0x00000004150ca825 */ /* 0x102fe200078e0204 */
[----:B------:R0:W-:Y:S01]  /*af70*/  @!P1 ST.E.64 desc[UR36][R10.64], R76 ;  /* 0x0000004c0a009985 */ /* 0x0001e2000c101b24 */
[----:B------:R-:W-:Y:S02]  /*af80*/  ISETP.GE.AND P1, PT, R2, UR4, PT ;  /* 0x0000000402007c0c */ /* 0x000fe4000bf26270 */
[--C-:B------:R-:W-:Y:S01]  /*af90*/  @!P3 IMAD.WIDE R16, R23, 0x4, R4.reuse ;  /* 0x000000041710b825 */ /* 0x100fe200078e0204 */
[----:B--2---:R-:W-:Y:S01]  /*afa0*/  IADD3 R14, R3, 0xa8, RZ ;  /* 0x000000a8030e7810 */ /* 0x004fe20007ffe0ff */
[----:B------:R1:W-:Y:S01]  /*afb0*/  @!P2 ST.E.64 desc[UR36][R12.64], R80 ;  /* 0x000000500c00a985 */ /* 0x0003e2000c101b24 */
[----:B------:R-:W-:Y:S01]  /*afc0*/  ISETP.GE.AND P2, PT, R18, UR4, PT ;  /* 0x0000000412007c0c */ /* 0x000fe2000bf46270 */
[----:B------:R-:W-:Y:S02]  /*afd0*/  @!P4 IMAD.WIDE R20, R25, 0x4, R4 ;  /* 0x000000041914c825 */ /* 0x000fe400078e0204 */
[----:B------:R2:W-:Y:S01]  /*afe0*/  @!P3 ST.E.64 desc[UR36][R16.64], R84 ;  /* 0x000000541000b985 */ /* 0x0005e2000c101b24 */
[----:B------:R-:W-:Y:S01]  /*aff0*/  ISETP.GE.AND P3, PT, R22, UR4, PT ;  /* 0x0000000416007c0c */ /* 0x000fe2000bf66270 */
[C---:B------:R-:W-:Y:S01]  /*b000*/  VIADD R15, R3.reuse, 0xb0 ;  /* 0x000000b0030f7836 */ /* 0x040fe20000000000 */
[----:B------:R-:W-:Y:S01]  /*b010*/  @!P0 LEA.HI R0, R0, R0, RZ, 0x1 ;  /* 0x0000000000008211 */ /* 0x000fe200078f08ff */
[----:B------:R3:W-:Y:S01]  /*b020*/  @!P4 ST.E.64 desc[UR36][R20.64], R88 ;  /* 0x000000581400c985 */ /* 0x0007e2000c101b24 */
[----:B0-----:R-:W-:Y:S01]  /*b030*/  VIADD R11, R3, 0xb8 ;  /* 0x000000b8030b7836 */ /* 0x001fe20000000000 */
        /* <DEDUP_REMOVED lines=30> */
.L_x_5487:
[----:B------:R-:W-:Y:S05]  /*b220*/  BSYNC B0 ;  /* 0x0000000000007941 */ /* 0x000fea0003800000 */
.L_x_5486:
[----:B------:R-:W-:Y:S01]  /*b230*/  ISETP.GE.AND P0, PT, R8, R7, PT ;  /* 0x000000070800720c */ /* 0x000fe20003f06270 */
[----:B0---4-:R4:W0:Y:S04]  /*b240*/  SHFL.IDX PT, R5, R9, 0x1, 0x1c1f ;  /* 0x003c1f0009057f89 */ /* 0x01182800000e0000 */
[----:B---3--:R4:W3:Y:S08]  /*b250*/  SHFL.IDX PT, R4, R6, 0x1, 0x1c1f ;  /* 0x003c1f0006047f89 */ /* 0x0088f000000e0000 */
[----:B----4-:R-:W-:Y:S05]  /*b260*/  @P0 BRA `(.L_x_5446) ;  /* 0x0000004800540947 */ /* 0x010fea0003800000 */
[C---:B--2---:R-:W-:Y:S01]  /*b270*/  IADD3 R0, R3.reuse, 0x8, RZ ;  /* 0x0000000803007810 */ /* 0x044fe20007ffe0ff */
        /* <DEDUP_REMOVED lines=15> */
[----:B0--3--:R-:W-:Y:S01]  /*b370*/  @!P2 IMAD.WIDE R6, R3, 0x4, R4 ;  /* 0x000000040306a825 */ /* 0x009fe200078e0204 */
[----:B------:R-:W-:-:S02]  /*b380*/  ISETP.GE.AND P6, PT, R14, UR4, PT ;  /* 0x000000040e007c0c */ /* 0x000fc4000bfc6270 */
[----:B------:R-:W-:Y:S02]  /*b390*/  @!P3 LEA.HI R0, R0, R0, RZ, 0x1 ;  /* 0x000000000000b211 */ /* 0x000fe400078f08ff */
[----:B------:R0:W-:Y:S01]  /*b3a0*/  @!P2 ST.E.64 desc[UR36][R6.64], R26 ;  /* 0x0000001a0600a985 */ /* 0x0001e2000c101b24 */
[----:B------:R-:W-:Y:S02]  /*b3b0*/  @!P0 LEA.HI R2, R2, R2, RZ, 0x1 ;  /* 0x0000000202028211 */ /* 0x000fe400078f08ff */
[----:B------:R-:W-:Y:S02]  /*b3c0*/  @!P3 LOP3.LUT R9, R0, 0xfffffffe, RZ, 0xc0, !PT ;  /* 0xfffffffe0009b812 */ /* 0x000fe400078ec0ff */
[----:B------:R-:W-:Y:S02]  /*b3d0*/  IADD3 R0, R3, 0x20, RZ ;  /* 0x0000002003007810 */ /* 0x000fe40007ffe0ff */
[----:B------:R-:W-:Y:S01]  /*b3e0*/  @!P1 LEA.HI R10, R10, R10, RZ, 0x1 ;  /* 0x0000000a0a0a9211 */ /* 0x000fe200078f08ff */
[----:B------:R-:W-:Y:S01]  /*b3f0*/  @!P3 IMAD.WIDE R8, R9, 0x4, R4 ;  /* 0x000000040908b825 */ /* 0x000fe200078e0204 */
[----:B------:R-:W-:-:S02]  /*b400*/  ISETP.GE.AND P2, PT, R0, UR4, PT ;  /* 0x0000000400007c0c */ /* 0x000fc4000bf46270 */
[----:B------:R-:W-:Y:S02]  /*b410*/  @!P4 LEA.HI R12, R12, R12, RZ, 0x1 ;  /* 0x0000000c0c0cc211 */ /* 0x000fe400078f08ff */
[----:B------:R1:W-:Y:S01]  /*b420*/  @!P3 ST.E.64 desc[UR36][R8.64], R30 ;  /* 0x0000001e0800b985 */ /* 0x0003e2000c101b24 */
[----:B------:R-:W-:Y:S02]  /*b430*/  ISETP.GE.AND P3, PT, R11, UR4, PT ;  /* 0x000000040b007c0c */ /* 0x000fe4000bf66270 */
[----:B0-----:R-:W-:Y:S02]  /*b440*/  @!P0 LOP3.LUT R7, R2, 0xfffffffe, RZ, 0xc0, !PT ;  /* 0xfffffffe02078812 */ /* 0x001fe400078ec0ff */
[----:B------:R-:W-:Y:S02]  /*b450*/  @!P6 LEA.HI R14, R14, R14, RZ, 0x1 ;  /* 0x0000000e0e0ee211 */ /* 0x000fe400078f08ff */
[----:B------:R-:W-:Y:S01]  /*b460*/  @!P4 LOP3.LUT R15, R12, 0xfffffffe, RZ, 0xc0, !PT ;  /* 0xfffffffe0c0fc812 */ /* 0x000fe200078ec0ff */
[----:B------:R-:W-:Y:S01]  /*b470*/  @!P0 IMAD.WIDE R6, R7, 0x4, R4 ;  /* 0x0000000407068825 */ /* 0x000fe200078e0204 */
[----:B------:R-:W-:-:S02]  /*b480*/  @!P2 LEA.HI R0, R0, R0, RZ, 0x1 ;  /* 0x000000000000a211 */ /* 0x000fc400078f08ff */
[----:B------:R-:W-:Y:S02]  /*b490*/  @!P6 LOP3.LUT R21, R14, 0xfffffffe, RZ, 0xc0, !PT ;  /* 0xfffffffe0e15e812 */ /* 0x000fe400078ec0ff */
[----:B------:R0:W-:Y:S01]  /*b4a0*/  @!P0 ST.E.64 desc[UR36][R6.64], R34 ;  /* 0x0000002206008985 */ /* 0x0001e2000c101b24 */
[----:B-1----:R-:W-:Y:S02]  /*b4b0*/  @!P1 LOP3.LUT R9, R10, 0xfffffffe, RZ, 0xc0, !PT ;  /* 0xfffffffe0a099812 */ /* 0x002fe400078ec0ff */
[----:B------:R-:W-:Y:S02]  /*b4c0*/  @!P3 LEA.HI R2, R11, R11, RZ, 0x1 ;  /* 0x0000000b0b02b211 */ /* 0x000fe400078f08ff */
[----:B------:R-:W-:Y:S01]  /*b4d0*/  @!P5 LEA.HI R10, R13, R13, RZ, 0x1 ;  /* 0x0000000d0d0ad211 */ /* 0x000fe200078f08ff */
[--C-:B------:R-:W-:Y:S01]  /*b4e0*/  @!P1 IMAD.WIDE R8, R9, 0x4, R4.reuse ;  /* 0x0000000409089825 */ /* 0x100fe200078e0204 */
[----:B------:R-:W-:Y:S02]  /*b4f0*/  @!P2 LOP3.LUT R11, R0, 0xfffffffe, RZ, 0xc0, !PT ;  /* 0xfffffffe000ba812 */ /* 0x000fe400078ec0ff */
[----:B------:R-:W-:Y:S01]  /*b500*/  @!P3 LOP3.LUT R13, R2, 0xfffffffe, RZ, 0xc0, !PT ;  /* 0xfffffffe020db812 */ /* 0x000fe200078ec0ff */
[C---:B------:R-:W-:Y:S01]  /*b510*/  VIADD R0, R3.reuse, 0x58 ;  /* 0x0000005803007836 */ /* 0x040fe20000000000 */
[----:B------:R-:W-:Y:S01]  /*b520*/  @!P5 LOP3.LUT R17, R10, 0xfffffffe, RZ, 0xc0, !PT ;  /* 0xfffffffe0a11d812 */ /* 0x000fe200078ec0ff */
[----:B------:R1:W-:Y:S01]  /*b530*/  @!P1 ST.E.64 desc[UR36][R8.64], R38 ;  /* 0x0000002608009985 */ /* 0x0003e2000c101b24 */
[----:B------:R-:W-:Y:S01]  /*b540*/  IADD3 R18, R3, 0x50, RZ ;  /* 0x0000005003127810 */ /* 0x000fe20007ffe0ff */
[----:B0-----:R-:W-:Y:S01]  /*b550*/  @!P2 IMAD.WIDE R6, R11, 0x4, R4 ;  /* 0x000000040b06a825 */ /* 0x001fe200078e0204 */
[----:B------:R-:W-:-:S02]  /*b560*/  ISETP.GE.AND P1, PT, R16, UR4, PT ;  /* 0x0000000410007c0c */ /* 0x000fc4000bf26270 */
[----:B------:R-:W-:Y:S01]  /*b570*/  ISETP.GE.AND P0, PT, R18, UR4, PT ;  /* 0x0000000412007c0c */ /* 0x000fe2000bf06270 */
[--C-:B------:R-:W-:Y:S01]  /*b580*/  @!P4 IMAD.WIDE R10, R15, 0x4, R4.reuse ;  /* 0x000000040f0ac825 */ /* 0x100fe200078e0204 */
[----:B------:R0:W-:Y:S01]  /*b590*/  @!P2 ST.E.64 desc[UR36][R6.64], R42 ;  /* 0x0000002a0600a985 */ /* 0x0001e2000c101b24 */
[----:B------:R-:W-:Y:S02]  /*b5a0*/  ISETP.GE.AND P2, PT, R0, UR4, PT ;  /* 0x0000000400007c0c */ /* 0x000fe4000bf46270 */
[----:B------:R-:W-:-:S04]  /*b5b0*/  @!P6 IMAD.WIDE R14, R21, 0x4, R4 ;  /* 0x00000004150ee825 */ /* 0x000fc800078e0204 */
[--C-:B-1----:R-:W-:Y:S02]  /*b5c0*/  @!P3 IMAD.WIDE R8, R13, 0x4, R4.reuse ;  /* 0x000000040d08b825 */ /* 0x102fe400078e0204 */
        /* <DEDUP_REMOVED lines=10> */
[----:B------:R-:W-:Y:S01]  /*b670*/  ISETP.GE.AND P3, PT, R21, UR4, PT ;  /* 0x0000000415007c0c */ /* 0x000fe2000bf66270 */
[----:B------:R4:W-:Y:S01]  /*b680*/  @!P6 ST.E.64 desc[UR36][R14.64], R58 ;  /* 0x0000003a0e00e985 */ /* 0x0009e2000c101b24 */
        /* <DEDUP_REMOVED lines=19> */
[C---:B------:R-:W-:Y:S01]  /*b7c0*/  VIADD R20, R3.reuse, 0xa8 ;  /* 0x000000a803147836 */ /* 0x040fe20000000000 */
[----:B------:R-:W-:Y:S02]  /*b7d0*/  IADD3 R16, R3, 0x80, RZ ;  /* 0x0000008003107810 */ /* 0x000fe40007ffe0ff */
[----:B------:R-:W-:Y:S01]  /*b7e0*/  @!P3 LOP3.LUT R21, R21, 0xfffffffe, RZ, 0xc0, !PT ;  /* 0xfffffffe1515b812 */ /* 0x000fe200078ec0ff */
[--C-:B0-----:R-:W-:Y:S01]  /*b7f0*/  @!P2 IMAD.WIDE R6, R11, 0x4, R4.reuse ;  /* 0x000000040b06a825 */ /* 0x101fe200078e0204 */
[----:B------:R-:W-:Y:S02]  /*b800*/  ISETP.GE.AND P0, PT, R16, UR4, PT ;  /* 0x0000000410007c0c */ /* 0x000fe4000bf06270 */
[----:B------:R-:W-:Y:S01]  /*b810*/  ISETP.GE.AND P1, PT, R18, UR4, PT ;  /* 0x0000000412007c0c */ /* 0x000fe2000bf26270 */
[----:B-1----:R-:W-:Y:S01]  /*b820*/  @!P6 IMAD.WIDE R8, R13, 0x4, R4 ;  /* 0x000000040d08e825 */ /* 0x002fe200078e0204 */
[----:B------:R0:W-:Y:S01]  /*b830*/  @!P2 ST.E.64 desc[UR36][R6.64], R70 ;  /* 0x000000460600a985 */ /* 0x0001e2000c101b24 */
[----:B------:R-:W-:-:S02]  /*b840*/  IADD3 R2, R3, 0x98, RZ ;  /* 0x0000009803027810 */ /* 0x000fc40007ffe0ff */
        /* <DEDUP_REMOVED lines=9> */
[C---:B------:R-:W-:Y:S01]  /*b8e0*/  VIADD R17, R3.reuse, 0xa0 ;  /* 0x000000a003117836 */ /* 0x040fe20000000000 */
[----:B------:R4:W-:Y:S01]  /*b8f0*/  @!P3 ST.E.64 desc[UR36][R14.64], R86 ;  /* 0x000000560e00b985 */ /* 0x0009e2000c101b24 */
        /* <DEDUP_REMOVED lines=39> */
.L_x_5485:
[----:B------:R-:W0:Y:S02]  /*bb70*/  S2R R0, SR_TID.X ;  /* 0x0000000000007919 */ /* 0x000e240000002100 */
[----:B0-----:R-:W-:-:S05]  /*bb80*/  VIADD R2, R0, 0xffffff80 ;  /* 0xffffff8000027836 */ /* 0x001fca0000000000 */
[----:B------:R-:W-:-:S13]  /*bb90*/  ISETP.GT.AND P0, PT, R2, 0x7f, PT ;  /* 0x0000007f0200780c */ /* 0x000fda0003f04270 */
[----:B------:R-:W-:Y:S05]  /*bba0*/  @P0 BRA `(.L_x_5446) ;  /* 0x0000004000040947 */ /* 0x000fea0003800000 */
[----:B------:R-:W0:Y:S01]  /*bbb0*/  S2R R3, SR_CTAID.X ;  /* 0x0000000000037919 */ /* 0x000e220000002500 */
[----:B------:R-:W1:Y:S01]  /*bbc0*/  LDC R6, c[0x0][0xbe8] ;  /* 0x0002fa00ff067b82 */ /* 0x000e620000000800 */
[----:B------:R-:W-:Y:S01]  /*bbd0*/  ULDC UR4, c[0x0][0xa88] ;  /* 0x0002a20000047ab9 */ /* 0x000fe20000000800 */
[----:B0-----:R-:W-:Y:S01]  /*bbe0*/  LEA R0, R3, R0, 0x7 ;  /* 0x0000000003007211 */ /* 0x001fe200078e38ff */
[----:B-1----:R-:W-:-:S04]  /*bbf0*/  IMAD R3, R6, UR4, RZ ;  /* 0x0000000406037c24 */ /* 0x002fc8000f8e02ff */
[----:B------:R-:W-:-:S05]  /*bc00*/  VIADD R0, R0, 0xffffff80 ;  /* 0xffffff8000007836 */ /* 0x000fca0000000000 */
[----:B------:R-:W-:-:S13]  /*bc10*/  ISETP.GE.AND P0, PT, R0, R3, PT ;  /* 0x000000030000720c */ /* 0x000fda0003f06270 */
[----:B------:R-:W-:Y:S05]  /*bc20*/  @P0 BRA `(.L_x_5446) ;  /* 0x0000003c00e40947 */ /* 0x000fea0003800000 */
[----:B------:R-:W-:Y:S01]  /*bc30*/  ISETP.NE.AND P0, PT, R6, 0x1, PT ;  /* 0x000000010600780c */ /* 0x000fe20003f05270 */
[----:B------:R-:W0:Y:S01]  /*bc40*/  S2UR UR7, SR_CTAID.Z ;  /* 0x00000000000779c3 */ /* 0x000e220000002700 */
[----:B------:R-:W-:Y:S01]  /*bc50*/  R2UR UR11, R19 ;  /* 0x00000000130b72ca */ /* 0x000fe200000e0000 */
[----:B------:R-:W-:Y:S01]  /*bc60*/  ULDC.64 UR8, c[0x0][0xbd0] ;  /* 0x0002f40000087ab9 */ /* 0x000fe20000000a00 */
[----:B------:R-:W-:-:S05]  /*bc70*/  IMAD.MOV.U32 R5, RZ, RZ, R0 ;  /* 0x000000ffff057224 */ /* 0x000fca00078e0000 */
        /* <DEDUP_REMOVED lines=9> */
[----:B------:R-:W-:Y:S02]  /*bd10*/  UIADD3 UR6, UR5, UR6, URZ ;  /* 0x0000000605067290 */ /* 0x000fe4000fffe03f */
[----:B------:R-:W-:Y:S01]  /*bd20*/  IMAD.U32 R3, RZ, RZ, UR5 ;  /* 0x00000005ff037e24 */ /* 0x000fe2000f8e00ff */
[----:B------:R-:W-:Y:S02]  /*bd30*/  ULDC.64 UR4, c[0x0][0xbe0] ;  /* 0x0002f80000047ab9 */ /* 0x000fe40000000a00 */
[----:B------:R-:W0:Y:S01]  /*bd40*/  S2UR UR10, SR_CTAID.Y ;  /* 0x00000000000a79c3 */ /* 0x000e220000002600 */
[----:B------:R-:W-:-:S02]  /*bd50*/  IMAD.U32 R3, RZ, RZ, UR6 ;  /* 0x00000006ff037e24 */ /* 0x000fc4000f8e00ff */
[C---:B-1----:R-:W-:Y:S02]  /*bd60*/  IMAD R12, R10.reuse, UR8, RZ ;  /* 0x000000080a0c7c24 */ /* 0x042fe4000f8e02ff */
[----:B------:R-:W-:-:S03]  /*bd70*/  IMAD.WIDE.U32 R2, R10, UR7, R2 ;  /* 0x000000070a027c25 */ /* 0x000fc6000f8e0002 */
[----:B------:R-:W0:Y:S01]  /*bd80*/  LDC R8, c[0x0][0xc50] ;  /* 0x00031400ff087b82 */ /* 0x000e220000000800 */
[----:B--2---:R-:W-:Y:S01]  /*bd90*/  @P0 IMAD.HI.U32 R4, R0, R7, RZ ;  /* 0x0000000700040227 */ /* 0x004fe200078e00ff */
[----:B------:R-:W-:-:S03]  /*bda0*/  IADD3 R7, RZ, -UR11, RZ ;  /* 0x8000000bff077c10 */ /* 0x000fc6000fffe0ff */
[----:B------:R-:W-:Y:S01]  /*bdb0*/  IMAD R11, R11, UR7, R12 ;  /* 0x000000070b0b7c24 */ /* 0x000fe2000f8e020c */
[----:B---3--:R-:W-:-:S03]  /*bdc0*/  @P0 SHF.R.U32.HI R5, RZ, R9, R4 ;  /* 0x00000009ff050219 */ /* 0x008fc60000011604 */
[----:B------:R-:W-:Y:S02]  /*bdd0*/  IMAD.IADD R3, R11, 0x1, R3 ;  /* 0x000000010b037824 */ /* 0x000fe400078e0203 */
        /* <DEDUP_REMOVED lines=22> */
.L_x_5444:
        /* <DEDUP_REMOVED lines=18> */
.L_x_5488:
[----:B------:R-:W-:Y:S01]  /*c060*/  ULDC UR44, c[0x0][0xc50] ;  /* 0x00031400002c7ab9 */ /* 0x000fe20000000800 */
[----:B------:R-:W-:Y:S01]  /*c070*/  UMOV UR41, UR6 ;  /* 0x0000000600297c82 */ /* 0x000fe20008000000 */
[----:B------:R-:W-:-:S11]  /*c080*/  UISETP.NE.AND UP0, UPT, UR44, 0x1, UPT ;  /* 0x000000012c00788c */ /* 0x000fd6000bf05270 */
[----:B------:R-:W-:Y:S01]  /*c090*/  @UP0 ULDC UR4, c[0x0][0xc54] ;  /* 0x0003150000040ab9 */ /* 0x000fe20000000800 */
[----:B------:R-:W-:Y:S01]  /*c0a0*/  @UP0 ULDC UR7, c[0x0][0xc58] ;  /* 0x0003160000070ab9 */ /* 0x000fe20000000800 */
[----:B------:R-:W-:-:S04]  /*c0b0*/  UIMAD.WIDE.U32 UR4, UR6, UR4, URZ ;  /* 0x00000004060472a5 */ /* 0x000fc8000f8e003f */
[----:B------:R-:W-:-:S12]  /*c0c0*/  @UP0 USHF.R.U32.HI UR41, URZ, UR7, UR5 ;  /* 0x000000073f290299 */ /* 0x000fd80008011605 */
.L_x_5489:
[----:B------:R-:W-:Y:S01]  /*c0d0*/  ISETP.GE.AND P0, PT, R26, RZ, PT ;  /* 0x000000ff1a00720c */ /* 0x000fe20003f06270 */
[----:B------:R-:W-:Y:S01]  /*c0e0*/  UIADD3 UR4, -UR41, URZ, URZ ;  /* 0x0000003f29047290 */ /* 0x000fe2000fffe13f */
[----:B------:R-:W-:Y:S01]  /*c0f0*/  IMAD.MOV.U32 R28, RZ, RZ, 0x1 ;  /* 0x00000001ff1c7424 */ /* 0x000fe200078e00ff */
[----:B------:R-:W-:Y:S01]  /*c100*/  MOV R0, RZ ;  /* 0x000000ff00007202 */ /* 0x000fe20000000f00 */
[----:B------:R-:W-:Y:S01]  /*c110*/  IMAD.MOV.U32 R6, RZ, RZ, 0x1 ;  /* 0x00000001ff067424 */ /* 0x000fe200078e00ff */
[----:B------:R-:W-:-:S08]  /*c120*/  UIMAD UR44, UR44, UR4, UR6 ;  /* 0x000000042c2c72a4 */ /* 0x000fd0000f8e0206 */
[----:B------:R-:W-:Y:S05]  /*c130*/  @!P0 BRA `(.L_x_5490) ;  /* 0x0000003400d88947 */ /* 0x000fea0003800000 */
[----:B------:R-:W0:Y:S01]  /*c140*/  LDC.64 R2, c[0x0][0xa28] ;  /* 0x00028a00ff027b82 */ /* 0x000e220000000a00 */
[----:B------:R-:W-:Y:S01]  /*c150*/  ULDC UR4, c[0x0][0x448] ;  /* 0x0001120000047ab9 */ /* 0x000fe20000000800 */
[----:B------:R-:W-:Y:S01]  /*c160*/  ULDC UR7, c[0x0][0x2f0] ;  /* 0x0000bc0000077ab9 */ /* 0x000fe20000000800 */
[----:B------:R-:W-:-:S05]  /*c170*/  IMAD.MOV.U32 R22, RZ, RZ, RZ ;  /* 0x000000ffff167224 */ /* 0x000fca00078e00ff */
[----:B------:R-:W1:Y:S01]  /*c180*/  S2UR UR48, SR_CTAID.X ;  /* 0x00000000003079c3 */ /* 0x000e620000002500 */
[----:B------:R-:W-:Y:S01]  /*c190*/  UISETP.NE.AND UP1, UPT, UR4, 0x1, UPT ;  /* 0x000000010400788c */ /* 0x000fe2000bf25270 */
[----:B------:R-:W-:Y:S02]  /*c1a0*/  ULDC UR8, c[0x0][0x288] ;  /* 0x0000a20000087ab9 */ /* 0x000fe40000000800 */
[----:B------:R-:W-:Y:S02]  /*c1b0*/  ULDC.64 UR4, c[0x0][0x418] ;  /* 0x0001060000047ab9 */ /* 0x000fe40000000a00 */
[----:B------:R-:W-:-:S03]  /*c1c0*/  UISETP.NE.U32.AND UP0, UPT, UR4, URZ, UPT ;  /* 0x0000003f0400728c */ /* 0x000fc6000bf05070 */
[----:B------:R-:W-:Y:S01]  /*c1d0*/  ULDC UR4, c[0x0][0x424] ;  /* 0x0001090000047ab9 */ /* 0x000fe20000000800 */
[----:B------:R-:W-:-:S03]  /*c1e0*/  UISETP.NE.AND.EX UP0, UPT, UR5, URZ, UPT, UP0 ;  /* 0x0000003f0500728c */ /* 0x000fc6000bf05300 */
[----:B------:R-:W-:Y:S01]  /*c1f0*/  @UP1 ULDC UR5, c[0x0][0x44c] ;  /* 0x0001130000051ab9 */ /* 0x000fe20000000800 */
[----:B0-----:R-:W-:Y:S01]  /*c200*/  ISETP.NE.U32.AND P0, PT, R2, RZ, PT ;  /* 0x000000ff0200720c */ /* 0x001fe20003f05070 */
[----:B------:R-:W-:-:S03]  /*c210*/  USEL UR42, UR4, 0x1, UP0 ;  /* 0x00000001042a7887 */ /* 0x000fc60008000000 */
[----:B------:R-:W-:Y:S01]  /*c220*/  ISETP.NE.AND.EX P0, PT, R3, RZ, PT, P0 ;  /* 0x000000ff0300720c */ /* 0x000fe20003f05300 */
[----:B-1----:R-:W-:Y:S02]  /*c230*/  ULEA UR6, UR48, 0x7f, 0x7 ;  /* 0x0000007f30067891 */ /* 0x002fe4000f8e383f */
[----:B------:R-:W-:Y:S02]  /*c240*/  UIMAD UR42, UR42, UR7, URZ ;  /* 0x000000072a2a72a4 */ /* 0x000fe4000f8e023f */
[----:B------:R-:W-:Y:S01]  /*c250*/  UIMAD.WIDE.U32 UR4, UR6, UR5, URZ ;  /* 0x00000005060472a5 */ /* 0x000fe2000f8e003f */
[----:B------:R-:W-:-:S03]  /*c260*/  @UP1 ULDC UR7, c[0x0][0x450] ;  /* 0x0001140000071ab9 */ /* 0x000fc60000000800 */
[----:B------:R-:W-:-:S04]  /*c270*/  @UP1 USHF.R.U32.HI UR6, URZ, UR7, UR5 ;  /* 0x000000073f061299 */ /* 0x000fc80008011605 */
[----:B------:R-:W0:Y:S01]  /*c280*/  @P0 LDC.64 R2, c[0x0][0xa28] ;  /* 0x00028a00ff020b82 */ /* 0x000e220000000a00 */
[----:B------:R-:W-:Y:S02]  /*c290*/  UIADD3 UR5, UR42, 0x60, -UR8 ;  /* 0x000000602a057890 */ /* 0x000fe4000fffe808 */
[----:B------:R-:W-:Y:S02]  /*c2a0*/  UIADD3 UR4, UR42, 0x5f, URZ ;  /* 0x0000005f2a047890 */ /* 0x000fe4000fffe03f */
[----:B------:R-:W-:Y:S02]  /*c2b0*/  UIADD3 UR6, UR5, UR6, URZ ;  /* 0x0000000605067290 */ /* 0x000fe4000fffe03f */
[----:B------:R-:W-:Y:S02]  /*c2c0*/  UIMAD.WIDE UR4, UR4, 0x2aaaaaab, URZ ;  /* 0x2aaaaaab040478a5 */ /* 0x000fe4000f8e023f */
[----:B------:R-:W-:Y:S02]  /*c2d0*/  UIMAD.WIDE UR6, UR6, 0x2aaaaaab, URZ ;  /* 0x2aaaaaab060678a5 */ /* 0x000fe4000f8e023f */
[----:B------:R-:W-:-:S02]  /*c2e0*/  USHF.R.U32.HI UR43, URZ, 0x1f, UR5 ;  /* 0x0000001f3f2b7899 */ /* 0x000fc40008011605 */
[----:B------:R-:W-:Y:S02]  /*c2f0*/  USHF.R.U32.HI UR45, URZ, 0x1f, UR7 ;  /* 0x0000001f3f2d7899 */ /* 0x000fe40008011607 */
[----:B------:R-:W-:Y:S02]  /*c300*/  ULEA.HI.SX32 UR43, UR5, UR43, 0x1c ;  /* 0x0000002b052b7291 */ /* 0x000fe4000f8fe23f */
[----:B------:R-:W-:-:S04]  /*c310*/  ULEA.HI.SX32 UR45, UR7, UR45, 0x1c ;  /* 0x0000002d072d7291 */ /* 0x000fc8000f8fe23f */
[----:B------:R-:W-:Y:S02]  /*c320*/  UISETP.LT.AND UP0, UPT, UR43, UR45, UPT ;  /* 0x0000002d2b00728c */ /* 0x000fe4000bf01270 */
[----:B------:R-:W-:Y:S01]  /*c330*/  UP2UR UR49, UPR, URZ, 0x2 ;  /* 0x000000023f317883 */ /* 0x000fe20008000000 */
[----:B0-----:R-:W-:Y:S01]  /*c340*/  @P0 IMAD.WIDE R2, R26, 0x4, R2 ;  /* 0x000000041a020825 */ /* 0x001fe200078e0202 */
[----:B------:R-:W-:-:S04]  /*c350*/  USEL UR11, UR43, UR45, UP0 ;  /* 0x0000002d2b0b7287 */ /* 0x000fc80008000000 */
[----:B------:R-:W-:Y:S01]  /*c360*/  UISETP.GE.AND UP1, UPT, UR11, 0x1, UPT ;  /* 0x000000010b00788c */ /* 0x000fe2000bf26270 */
[----:B------:R0:W5:Y:S01]  /*c370*/  @P0 LDG.E R22, desc[UR36][R2.64] ;  /* 0x0000002402160981 */ /* 0x000162000c1e1900 */
[----:B------:R-:W-:Y:S02]  /*c380*/  USHF.R.U32.HI UR9, URZ, 0x10, UR44 ;  /* 0x000000103f097899 */ /* 0x000fe4000801162c */
[----:B------:R-:W-:Y:S02]  /*c390*/  ULOP3.LUT UR44, UR44, 0xffff, URZ, 0xc0, !UPT ;  /* 0x0000ffff2c2c7892 */ /* 0x000fe4000f8ec03f */
[----:B------:R-:W-:Y:S01]  /*c3a0*/  PLOP3.LUT P0, PT, PT, PT, UP1, 0x80, 0x0 ;  /* 0x000000000000781c */ /* 0x000fe20003f0f018 */
[----:B------:R-:W-:Y:S01]  /*c3b0*/  UISETP.NE.AND UP0, UPT, UR9, URZ, UPT ;  /* 0x0000003f0900728c */ /* 0x000fe2000bf05270 */
[----:B------:R-:W-:-:S10]  /*c3c0*/  UMOV UR40, URZ ;  /* 0x0000003f00287c82 */ /* 0x000fd40008000000 */
[----:B------:R-:W-:Y:S01]  /*c3d0*/  @!UP0 ULDC UR9, c[0x0][0x9f0] ;  /* 0x00027c0000098ab9 */ /* 0x000fe20000000800 */
        /* <DEDUP_REMOVED lines=11> */
[----:B0-----:R-:W-:Y:S01]  /*c490*/  IADD3 R2, R0, 0xffffffe, RZ ;  /* 0x0ffffffe00027810 */ /* 0x001fe20007ffe0ff */
[----:B------:R-:W-:-:S05]  /*c4a0*/  IMAD.MOV R0, RZ, RZ, -R4 ;  /* 0x000000ffff007224 */ /* 0x000fca00078e0a04 */
        /* <DEDUP_REMOVED lines=18> */
.L_x_5491:
[----:B------:R-:W-:Y:S02]  /*c5d0*/  UIMAD UR50, UR44, UR40, URZ ;  /* 0x000000282c3272a4 */ /* 0x000fe4000f8e023f */
[----:B------:R-:W-:Y:S02]  /*c5e0*/  IMAD.U32 R0, RZ, RZ, UR40 ;  /* 0x00000028ff007e24 */ /* 0x000fe4000f8e00ff */
[----:B------:R-:W-:Y:S02]  /*c5f0*/  IMAD.MOV.U32 R6, RZ, RZ, 0x1 ;  /* 0x00000001ff067424 */ /* 0x000fe400078e00ff */
[----:B------:R-:W-:-:S04]  /*c600*/  MOV R19, UR50 ;  /* 0x0000003200137c02 */ /* 0x000fc80008000f00 */
        /* <DEDUP_REMOVED lines=27> */
.L_x_5492:
        /* <DEDUP_REMOVED lines=20> */
.L_x_5494:
        /* <DEDUP_REMOVED lines=15> */
.L_x_5493:
        /* <DEDUP_REMOVED lines=17> */
[----:B------:R-:W-:-:S05]  /*cb00*/  IMAD R5, R31, 0x60, R37 ;  /* 0x000000601f057824 */ /* 0x000fca00078e0225 */
[C---:B------:R-:W-:Y:S01]  /*cb10*/  ISETP.GE.AND P0, PT, R5.reuse, UR42, PT ;  /* 0x0000002a05007c0c */ /* 0x040fe2000bf06270 */
[----:B0-----:R-:W0:Y:S01]  /*cb20*/  @P1 LDC R3, c[0x0][0x434] ;  /* 0x00010d00ff031b82 */ /* 0x001e220000000800 */
[----:B-----5:R-:W-:Y:S02]  /*cb30*/  IADD3 R10, R5, R22, RZ ;  /* 0x00000016050a7210 */ /* 0x020fe40007ffe0ff */
[----:B------:R-:W-:Y:S02]  /*cb40*/  ISETP.GT.U32.OR P0, PT, R37, 0x5f, P0 ;  /* 0x0000005f2500780c */ /* 0x000fe40000704470 */
[----:B------:R-:W-:Y:S01]  /*cb50*/  @P1 LOP3.LUT R16, R16, 0x20, RZ, 0xfc, !PT ;  /* 0x0000002010101812 */ /* 0x000fe200078efcff */
[----:B------:R-:W-:Y:S02]  /*cb60*/  IMAD.MOV.U32 R9, RZ, RZ, R10 ;  /* 0x000000ffff097224 */ /* 0x000fe400078e000a */
        /* <DEDUP_REMOVED lines=14> */
[----:B------:R-:W-:-:S05]  /*cc50*/  @!P0 IMAD R7, R36, R7, R0 ;  /* 0x0000000724078224 */ /* 0x000fca00078e0200 */
[----:B------:R-:W-:-:S04]  /*cc60*/  @!P0 IADD3 R0, R3, R7, RZ ;  /* 0x0000000703008210 */ /* 0x000fc80007ffe0ff */
[----:B------:R-:W-:Y:S01]  /*cc70*/  @!P0 LEA.HI.X R5, R2, R5, R0, 0x2, P1 ;  /* 0x0000000502058211 */ /* 0x000fe200008f1400 */
[----:B------:R-:W-:-:S06]  /*cc80*/  IMAD.MOV.U32 R0, RZ, RZ, RZ ;  /* 0x000000ffff007224 */ /* 0x000fcc00078e00ff */
[----:B------:R1:W5:Y:S02]  /*cc90*/  @!P0 LDG.E R0, desc[UR36][R4.64] ;  /* 0x0000002404008981 */ /* 0x000364000c1e1900 */
[----:B-1----:R-:W-:-:S05]  /*cca0*/  IMAD.SHL.U32 R4, R25, 0x8, RZ ;  /* 0x0000000819047824 */ /* 0x002fca00078e00ff */
        /* <DEDUP_REMOVED lines=12> */
.L_x_5537:
[----:B------:R-:W2:Y:S01]  /*cd70*/  LDL R2, [R1+0x4] ;  /* 0x0000040001027983 */ /* 0x000ea20000100800 */
[----:B------:R-:W-:Y:S01]  /*cd80*/  ISETP.GT.U32.AND P1, PT, R37, 0x5f, PT ;  /* 0x0000005f2500780c */ /* 0x000fe20003f24070 */
[----:B------:R-:W-:Y:S01]  /*cd90*/  IMAD.U32 R35, RZ, RZ, UR41 ;  /* 0x00000029ff237e24 */ /* 0x000fe2000f8e00ff */
[----:B------:R-:W-:Y:S02]  /*cda0*/  LOP3.LUT R16, R16, 0xfffffff7, RZ, 0xc0, !PT ;  /* 0xfffffff710107812 */ /* 0x000fe400078ec0ff */
[----:B------:R-:W-:Y:S02]  /*cdb0*/  IADD3 R3, -R9, RZ, RZ ;  /* 0x000000ff09037210 */ /* 0x000fe40007ffe1ff */
[----:B------:R-:W-:-:S03]  /*cdc0*/  SHF.R.S32.HI R35, RZ, 0x1f, R35 ;  /* 0x0000001fff237819 */ /* 0x000fc60000011423 */
[----:B------:R-:W-:-:S04]  /*cdd0*/  IMAD R10, R17, R3, R10 ;  /* 0x00000003110a7224 */ /* 0x000fc800078e020a */
        /* <DEDUP_REMOVED lines=9> */
.L_x_5496:
[----:B------:R-:W-:Y:S01]  /*ce70*/  SHF.R.S32.HI R6, RZ, 0x1f, R10 ;  /* 0x0000001fff067819 */ /* 0x000fe2000001140a */
[----:B------:R-:W-:Y:S01]  /*ce80*/  ULDC.64 UR4, c[0x0][0x328] ;  /* 0x0000ca0000047ab9 */ /* 0x000fe20000000a00 */
[----:B------:R-:W-:-:S03]  /*ce90*/  R2UR UR6, R35 ;  /* 0x00000000230672ca */ /* 0x000fc600000e0000 */
[----:B------:R-:W-:-:S04]  /*cea0*/  IMAD R3, R6, UR4, RZ ;  /* 0x0000000406037c24 */ /* 0x000fc8000f8e02ff */
[C---:B------:R-:W-:Y:S02]  /*ceb0*/  IMAD R5, R10.reuse, UR5, R3 ;  /* 0x000000050a057c24 */ /* 0x040fe4000f8e0203 */
[----:B------:R-:W-:Y:S01]  /*cec0*/  IMAD.WIDE.U32 R2, R10, UR4, RZ ;  /* 0x000000040a027c25 */ /* 0x000fe2000f8e00ff */
[----:B------:R-:W-:-:S04]  /*ced0*/  ULDC.64 UR4, c[0x0][0x338] ;  /* 0x0000ce0000047ab9 */ /* 0x000fc80000000a00 */
[----:B------:R-:W-:Y:S02]  /*cee0*/  IADD3 R3, R3, R5, RZ ;  /* 0x0000000503037210 */ /* 0x000fe40007ffe0ff */
        /* <DEDUP_REMOVED lines=12> */
[----:B------:R-:W-:-:S04]  /*cfb0*/  IADD3 R3, R3, UR4, RZ ;  /* 0x0000000403037c10 */ /* 0x000fc8000fffe0ff */
[----:B------:R-:W-:Y:S01]  /*cfc0*/  LEA.HI.X R18, R2, UR7, R3, 0x1, P0 ;  /* 0x0000000702127c11 */ /* 0x000fe200080f0c03 */
[----:B------:R-:W-:-:S05]  /*cfd0*/  IMAD.MOV.U32 R2, RZ, RZ, 0x1 ;  /* 0x00000001ff027424 */ /* 0x000fca00078e00ff */
[----:B------:R-:W-:-:S04]  /*cfe0*/  SHF.L.U32 R2, R2, 0x1f, RZ ;  /* 0x0000001f02027819 */ /* 0x000fc800000006ff */
[----:B------:R-:W0:Y:S02]  /*cff0*/  SYNCS.PHASECHK.TRANS64.TRYWAIT P0, [UR46+0x30840], R2 ;  /* 0x03084002ff0075a7 */ /* 0x000e24000800016e */
[----:B0-----:R-:W-:Y:S05]  /*d000*/  @!P0 BRA `(.L_x_5497) ;  /* 0x0000002c00bc8947 */ /* 0x001fea0003800000 */
.L_x_5538:
[----:B------:R-:W-:Y:S01]  /*d010*/  ULDC.64 UR4, c[0x0][0x300] ;  /* 0x0000c00000047ab9 */ /* 0x000fe20000000a00 */
[----:B------:R-:W-:Y:S01]  /*d020*/  R2UR UR6, R35 ;  /* 0x00000000230672ca */ /* 0x000fe200000e0000 */
[----:B0-----:R-:W-:Y:S01]  /*d030*/  IMAD R3, R6, UR4, RZ ;  /* 0x0000000406037c24 */ /* 0x001fe2000f8e02ff */
[----:B------:R-:W-:Y:S01]  /*d040*/  MOV R6, 0xffffffa0 ;  /* 0xffffffa000067802 */ /* 0x000fe20000000f00 */
[----:B------:R-:W-:Y:S01]  /*d050*/  IMAD.SHL.U32 R30, R8, 0x8, RZ ;  /* 0x00000008081e7824 */ /* 0x000fe200078e00ff */
[----:B------:R-:W-:Y:S01]  /*d060*/  SHF.R.U32.HI R27, RZ, 0x3, R8 ;  /* 0x00000003ff1b7819 */ /* 0x000fe20000011608 */
[----:B------:R-:W-:Y:S01]  /*d070*/  IMAD R7, R10, UR5, R3 ;  /* 0x000000050a077c24 */ /* 0x000fe2000f8e0203 */
[----:B------:R-:W-:Y:S01]  /*d080*/  LOP3.LUT P3, RZ, R16, 0x4, RZ, 0xc0, !PT ;  /* 0x0000000410ff7812 */ /* 0x000fe2000786c0ff */
[----:B------:R-:W-:Y:S01]  /*d090*/  IMAD.WIDE.U32 R2, R10, UR4, RZ ;  /* 0x000000040a027c25 */ /* 0x000fe2000f8e00ff */
[----:B------:R-:W-:Y:S01]  /*d0a0*/  ULDC.64 UR4, c[0x0][0x310] ;  /* 0x0000c40000047ab9 */ /* 0x000fe20000000a00 */
[----:B------:R-:W-:-:S02]  /*d0b0*/  LOP3.LUT P2, RZ, R16, 0x2, RZ, 0xc0, !PT ;  /* 0x0000000210ff7812 */ /* 0x000fc4000784c0ff */
[----:B------:R-:W-:Y:S01]  /*d0c0*/  IMAD.IADD R3, R3, 0x1, R7 ;  /* 0x0000000103037824 */ /* 0x000fe200078e0207 */
[----:B------:R-:W-:Y:S01]  /*d0d0*/  LOP3.LUT P1, RZ, R16, 0x1, RZ, 0xc0, !PT ;  /* 0x0000000110ff7812 */ /* 0x000fe2000782c0ff */
[----:B------:R-:W-:Y:S02]  /*d0e0*/  IMAD R5, R5, UR4, RZ ;  /* 0x0000000405057c24 */ /* 0x000fe4000f8e02ff */
[----:B------:R-:W-:-:S04]  /*d0f0*/  IMAD.WIDE.U32 R2, R0, UR4, R2 ;  /* 0x0000000400027c25 */ /* 0x000fc8000f8e0002 */
[----:B------:R-:W-:Y:S01]  /*d100*/  IMAD R5, R0, UR5, R5 ;  /* 0x0000000500057c24 */ /* 0x000fe2000f8e0205 */
[----:B------:R-:W-:Y:S01]  /*d110*/  ULDC.64 UR4, c[0x0][0x308] ;  /* 0x0000c20000047ab9 */ /* 0x000fe20000000a00 */
[----:B------:R-:W-:-:S03]  /*d120*/  IMAD R6, R31, R6, UR42 ;  /* 0x0000002a1f067e24 */ /* 0x000fc6000f8e0206 */
[----:B------:R-:W-:Y:S01]  /*d130*/  IADD3 R3, R3, R5, RZ ;  /* 0x0000000503037210 */ /* 0x000fe20007ffe0ff */
[----:B------:R-:W-:Y:S01]  /*d140*/  IMAD.U32 R5, RZ, RZ, UR4 ;  /* 0x00000004ff057e24 */ /* 0x000fe2000f8e00ff */
[----:B------:R-:W-:Y:S01]  /*d150*/  UIMAD UR4, UR6, UR4, URZ ;  /* 0x00000004060472a4 */ /* 0x000fe2000f8e023f */
[----:B------:R-:W-:Y:S02]  /*d160*/  IMAD.IADD R6, R6, 0x1, -R27 ;  /* 0x0000000106067824 */ /* 0x000fe400078e0a1b */
[----:B------:R-:W-:Y:S01]  /*d170*/  IMAD.WIDE.U32 R2, R5, UR41, R2 ;  /* 0x0000002905027c25 */ /* 0x000fe2000f8e0002 */
[----:B------:R-:W-:Y:S01]  /*d180*/  UIMAD UR4, UR41, UR5, UR4 ;  /* 0x00000005290472a4 */ /* 0x000fe2000f8e0204 */
[----:B------:R-:W-:Y:S02]  /*d190*/  ULDC.64 UR6, c[0x0][0x2e8] ;  /* 0x0000ba0000067ab9 */ /* 0x000fe40000000a00 */
[----:B------:R-:W-:-:S03]  /*d1a0*/  LEA R0, P0, R2, UR6, 0x1 ;  /* 0x0000000602007c11 */ /* 0x000fc6000f8008ff */
[----:B------:R-:W-:Y:S01]  /*d1b0*/  VIADD R7, R3, UR4 ;  /* 0x0000000403077c36 */ /* 0x000fe20008000000 */
[----:B------:R-:W-:Y:S01]  /*d1c0*/  LOP3.LUT R3, R4, 0x1c0, RZ, 0xc0, !PT ;  /* 0x000001c004037812 */ /* 0x000fe200078ec0ff */
[----:B------:R-:W-:-:S03]  /*d1d0*/  UMOV UR4, 0xffffffff ;  /* 0xffffffff00047882 */ /* 0x000fc60000000000 */
[----:B------:R-:W-:Y:S02]  /*d1e0*/  LOP3.LUT R4, R3, 0x38, R4, 0xf8, !PT ;  /* 0x0000003803047812 */ /* 0x000fe400078ef804 */
[----:B------:R-:W-:Y:S02]  /*d1f0*/  LEA.HI.X R7, R2, UR7, R7, 0x1, P0 ;  /* 0x0000000702077c11 */ /* 0x000fe400080f0c07 */
        /* <DEDUP_REMOVED lines=11> */
[----:B------:R-:W-:Y:S01]  /*d2b0*/  SHFL.IDX PT, R10, R0, 0x3, 0x181f ;  /* 0x00781f00000a7f89 */ /* 0x000fe200000e0000 */
        /* <DEDUP_REMOVED lines=9> */
[----:B------:R-:W1:Y:S02]  /*d350*/  SHFL.IDX PT, R14, R0, 0x4, 0x181f ;  /* 0x00981f00000e7f89 */ /* 0x000e6400000e0000 */
[----:B--2---:R-:W-:Y:S02]  /*d360*/  IMAD.MOV.U32 R3, RZ, RZ, R8 ;  /* 0x000000ffff037224 */ /* 0x004fe400078e0008 */
[----:B------:R-:W-:Y:S04]  /*d370*/  @P0 LDGSTS.E.BYPASS.LTC128B.128 [R21+0x1ec00], desc[UR36][R4.64], !P3 ;  /* 0x1ec0000004150fae */ /* 0x000fe8000d901d64 */
[----:B------:R-:W-:Y:S04]  /*d380*/  @P0 LDGSTS.E.BYPASS.LTC128B.128 [R21+0x21c00], desc[UR36][R4.64+0x80], !P2 ;  /* 0x21c0008004150fae */ /* 0x000fe8000d101d64 */
[----:B------:R0:W-:Y:S01]  /*d390*/  @P0 LDGSTS.E.BYPASS.LTC128B.128 [R21+0x24c00], desc[UR36][R4.64+0x100], !P1 ;  /* 0x24c0010004150fae */ /* 0x0001e2000c901d64 */
[----:B------:R-:W-:-:S03]  /*d3a0*/  ISETP.GE.AND P0, PT, R6, 0x21, PT ;  /* 0x000000210600780c */ /* 0x000fc60003f06270 */
[----:B------:R-:W2:Y:S04]  /*d3b0*/  SHFL.IDX PT, R8, R7, 0x4, 0x181f ;  /* 0x00981f0007087f89 */ /* 0x000ea800000e0000 */
[----:B------:R-:W3:Y:S01]  /*d3c0*/  SHFL.IDX PT, R7, R7, 0x5, 0x181f ;  /* 0x00b81f0007077f89 */ /* 0x000ee200000e0000 */
[----:B0-----:R-:W-:Y:S01]  /*d3d0*/  MOV R5, R9 ;  /* 0x0000000900057202 */ /* 0x001fe20000000f00 */
[----:B------:R-:W-:-:S04]  /*d3e0*/  IMAD.MOV.U32 R4, RZ, RZ, R10 ;  /* 0x000000ffff047224 */ /* 0x000fc800078e000a */
[----:B------:R-:W-:Y:S01]  /*d3f0*/  @P0 LEA R25, R30, UR46, 0x1 ;  /* 0x0000002e1e190c11 */ /* 0x000fe2000f8e08ff */
[----:B------:R-:W-:-:S05]  /*d400*/  @P0 IMAD.WIDE.U32 R2, R23, 0x2, R2 ;  /* 0x0000000217020825 */ /* 0x000fca00078e0002 */
        /* <DEDUP_REMOVED lines=8> */
[----:B--2---:R-:W-:Y:S02]  /*d490*/  IMAD.MOV.U32 R3, RZ, RZ, R8 ;  /* 0x000000ffff037224 */ /* 0x004fe400078e0008 */
        /* <DEDUP_REMOVED lines=8> */
[----:B-1-3--:R0:W-:Y:S02]  /*d520*/  @P0 LDGSTS.E.BYPASS.LTC128B.128 [R21+0x26400], desc[UR36][R2.64+0x100], !P1 ;  /* 0x2640010002150fae */ /* 0x00a1e4000c901d64 */
.L_x_5552:
        /* <DEDUP_REMOVED lines=18> */
.L_x_5499:
        /* <DEDUP_REMOVED lines=29> */
[----:B0-----:R-:W-:Y:S05]  /*d820*/  CALL.ABS.NOINC R2 ;  /* 0x0000000002007343 */ /* 0x001fea0003c00000 */
.L_x_5500:
[----:B------:R-:W-:Y:S01]  /*d830*/  UISETP.NE.AND UP0, UPT, UR49, URZ, UPT ;  /* 0x0000003f3100728c */ /* 0x000fe2000bf05270 */
[----:B------:R-:W-:Y:S01]  /*d840*/  IMAD.U32 R0, RZ, RZ, UR48 ;  /* 0x00000030ff007e24 */ /* 0x000fe2000f8e00ff */
[----:B------:R-:W-:Y:S01]  /*d850*/  ULDC.64 UR4, c[0x0][0x2e0] ;  /* 0x0000b80000047ab9 */ /* 0x000fe20000000a00 */
[----:B------:R-:W-:Y:S01]  /*d860*/  IMAD.U32 R4, RZ, RZ, UR38 ;  /* 0x00000026ff047e24 */ /* 0x000fe2000f8e00ff */
[----:B------:R-:W-:Y:S01]  /*d870*/  MOV R5, UR39 ;  /* 0x0000002700057c02 */ /* 0x000fe20008000f00 */
[----:B------:R-:W-:Y:S01]  /*d880*/  IMAD.U32 R3, RZ, RZ, UR47 ;  /* 0x0000002fff037e24 */ /* 0x000fe2000f8e00ff */
[----:B------:R-:W-:Y:S01]  /*d890*/  PLOP3.LUT P0, PT, PT, PT, UP0, 0x80, 0x0 ;  /* 0x000000000000781c */ /* 0x000fe20003f0f008 */
[----:B------:R-:W-:Y:S01]  /*d8a0*/  IMAD.MOV.U32 R2, RZ, RZ, R4 ;  /* 0x000000ffff027224 */ /* 0x000fe200078e0004 */
[----:B------:R-:W-:Y:S01]  /*d8b0*/  LEA R7, R0, R37, 0x7 ;  /* 0x0000002500077211 */ /* 0x000fe200078e38ff */
[----:B------:R-:W-:Y:S01]  /*d8c0*/  IMAD R25, R25, UR4, RZ ;  /* 0x0000000419197c24 */ /* 0x000fe2000f8e02ff */
[----:B------:R-:W0:Y:S01]  /*d8d0*/  LDC R0, c[0x0][0x448] ;  /* 0x00011200ff007b82 */ /* 0x000e220000000800 */
[----:B------:R-:W-:Y:S01]  /*d8e0*/  @UP0 ULDC UR6, c[0x0][0x44c] ;  /* 0x0001130000060ab9 */ /* 0x000fe20000000800 */
[----:B------:R-:W-:Y:S01]  /*d8f0*/  IMAD.WIDE.U32 R2, R26, UR4, R2 ;  /* 0x000000041a027c25 */ /* 0x000fe2000f8e0002 */
[----:B------:R-:W-:-:S03]  /*d900*/  @UP0 ULDC UR4, c[0x0][0x450] ;  /* 0x0001140000040ab9 */ /* 0x000fc60000000800 */
[----:B------:R-:W-:Y:S02]  /*d910*/  IMAD.MOV.U32 R5, RZ, RZ, R7 ;  /* 0x000000ffff057224 */ /* 0x000fe400078e0007 */
[----:B------:R-:W-:Y:S02]  /*d920*/  IMAD R25, R26, UR5, R25 ;  /* 0x000000051a197c24 */ /* 0x000fe4000f8e0219 */
[----:B------:R-:W-:Y:S01]  /*d930*/  @P0 IMAD.HI.U32 R6, R7, UR6, RZ ;  /* 0x0000000607060c27 */ /* 0x000fe2000f8e00ff */
[----:B------:R-:W-:Y:S02]  /*d940*/  PLOP3.LUT P0, PT, PT, PT, UP0, 0x80, 0x0 ;  /* 0x000000000000781c */ /* 0x000fe40003f0f008 */
[----:B------:R-:W-:-:S11]  /*d950*/  IADD3 R3, R3, R25, RZ ;  /* 0x0000001903037210 */ /* 0x000fd60007ffe0ff */
        /* <DEDUP_REMOVED lines=16> */
[----:B------:R-:W-:Y:S01]  /*da60*/  ULDC UR4, c[0x0][0x2b8] ;  /* 0x0000ae0000047ab9 */ /* 0x000fe20000000800 */
[----:B------:R-:W-:Y:S02]  /*da70*/  IADD3 R3, R3, R5, RZ ;  /* 0x0000000503037210 */ /* 0x000fe40007ffe0ff */
[----:B------:R-:W-:Y:S02]  /*da80*/  ISETP.GE.AND P3, PT, R23, UR4, PT ;  /* 0x0000000417007c0c */ /* 0x000fe4000bf66270 */
[----:B------:R-:W-:Y:S01]  /*da90*/  LEA.HI.X R8, R2, UR5, R3, 0x1, P0 ;  /* 0x0000000502087c11 */ /* 0x000fe200080f0c03 */
[----:B------:R-:W-:Y:S01]  /*daa0*/  UMOV UR5, 0xffffffff ;  /* 0xffffffff00057882 */ /* 0x000fe20000000000 */
[----:B------:R-:W-:-:S02]  /*dab0*/  ISETP.GE.AND P2, PT, R34, UR4, PT ;  /* 0x0000000422007c0c */ /* 0x000fc4000bf46270 */
[----:B------:R-:W-:Y:S01]  /*dac0*/  ISETP.GE.AND P0, PT, R33, UR4, PT ;  /* 0x0000000421007c0c */ /* 0x000fe2000bf06270 */
[----:B------:R-:W-:-:S12]  /*dad0*/  BRA.DIV UR5, `(.L_x_5501) ;  /* 0x0000002e05047947 */ /* 0x000fd8000b800000 */
[----:B------:R-:W-:Y:S01]  /*dae0*/  SHFL.IDX PT, R3, R8, RZ, 0x181f ;  /* 0x00181fff08037589 */ /* 0x000fe200000e0000 */
[----:B------:R-:W-:Y:S01]  /*daf0*/  IMAD.U32 R7, RZ, RZ, UR48 ;  /* 0x00000030ff077e24 */ /* 0x000fe2000f8e00ff */
[----:B------:R-:W-:Y:S02]  /*db00*/  ULDC UR4, c[0x0][0x288] ;  /* 0x0000a20000047ab9 */ /* 0x000fe40000000800 */
[----:B------:R-:W0:Y:S01]  /*db10*/  SHFL.IDX PT, R2, R6, RZ, 0x181f ;  /* 0x00181fff06027589 */ /* 0x000e2200000e0000 */
[----:B------:R-:W-:Y:S02]  /*db20*/  IMAD R0, R0, UR4, RZ ;  /* 0x0000000400007c24 */ /* 0x000fe4000f8e02ff */
[----:B------:R-:W-:Y:S01]  /*db30*/  IMAD R7, R7, 0x80, R27 ;  /* 0x0000008007077824 */ /* 0x000fe200078e021b */
[----:B------:R-:W-:Y:S04]  /*db40*/  SHFL.IDX PT, R5, R8, 0x1, 0x181f ;  /* 0x00381f0008057f89 */ /* 0x000fe800000e0000 */
[C---:B------:R-:W-:Y:S01]  /*db50*/  ISETP.GE.AND P1, PT, R7.reuse, R0, PT ;  /* 0x000000000700720c */ /* 0x040fe20003f26270 */
[----:B------:R-:W1:Y:S01]  /*db60*/  SHFL.IDX PT, R4, R6, 0x1, 0x181f ;  /* 0x00381f0006047f89 */ /* 0x000e6200000e0000 */
[----:B------:R-:W-:-:S03]  /*db70*/  IADD3 R11, R7, 0x10, RZ ;  /* 0x00000010070b7810 */ /* 0x000fc60007ffe0ff */
[----:B------:R-:W-:Y:S08]  /*db80*/  SHFL.IDX PT, R14, R6, 0x7, 0x181f ;  /* 0x00f81f00060e7f89 */ /* 0x000ff000000e0000 */
        /* <DEDUP_REMOVED lines=57> */
.L_x_5569:
        /* <DEDUP_REMOVED lines=14> */
.L_x_5503:
[----:B------:R-:W-:Y:S05]  /*e000*/  BSYNC B0 ;  /* 0x0000000000007941 */ /* 0x000fea0003800000 */
.L_x_5502:
[----:B------:R-:W-:Y:S01]  /*e010*/  NOP ;  /* 0x0000000000007918 */ /* 0x000fe20000000000 */
[----:B------:R-:W-:Y:S01]  /*e020*/  SYNCS.ARRIVE.TRANS64.RED.A0T1 RZ, [UR46+0x30800], RZ ;  /* 0x030800ffffff79a7 */ /* 0x000fe2000820042e */
[----:B------:R-:W-:Y:S01]  /*e030*/  MOV R0, 0x1 ;  /* 0x0000000100007802 */ /* 0x000fe20000000f00 */
[----:B------:R-:W-:Y:S03]  /*e040*/  ARRIVES.LDGSTSBAR.64.TRANSCNT [UR46+0x30800] ;  /* 0x03080000ff0079b0 */ /* 0x000fe60008000aae */
[----:B------:R-:W-:Y:S01]  /*e050*/  SHF.L.U32 R0, R0, 0x1f, RZ ;  /* 0x0000001f00007819 */ /* 0x000fe200000006ff */
[----:B------:R-:W-:Y:S01]  /*e060*/  NOP ;  /* 0x0000000000007918 */ /* 0x000fe20000000000 */
[----:B------:R-:W-:Y:S01]  /*e070*/  SYNCS.ARRIVE.TRANS64.A1T0 RZ, [UR46+0x30800], RZ ;  /* 0x030800ffffff79a7 */ /* 0x000fe2000810002e */
[----:B------:R-:W-:Y:S01]  /*e080*/  VIADD R19, R19, 0xfffffffe ;  /* 0xfffffffe13137836 */ /* 0x000fe20000000000 */
[----:B------:R-:W1:Y:S02]  /*e090*/  SYNCS.PHASECHK.TRANS64.TRYWAIT P0, [UR46+0x30820], R0 ;  /* 0x03082000ff0075a7 */ /* 0x000e64000800016e */
[----:B-1----:R-:W-:Y:S05]  /*e0a0*/  @!P0 BRA `(.L_x_5504) ;  /* 0x00000030001c8947 */ /* 0x002fea0003800000 */
.L_x_5570:
[----:B------:R-:W-:Y:S01]  /*e0b0*/  ISETP.GE.AND P0, PT, R19, UR50, PT ;  /* 0x0000003213007c0c */ /* 0x000fe2000bf06270 */
[----:B------:R-:W-:Y:S01]  /*e0c0*/  IMAD.MOV.U32 R28, RZ, RZ, 0x1 ;  /* 0x00000001ff1c7424 */ /* 0x000fe200078e00ff */
[----:B------:R-:W-:-:S11]  /*e0d0*/  MOV R26, RZ ;  /* 0x000000ff001a7202 */ /* 0x000fd60000000f00 */
[----:B------:R-:W-:Y:S05]  /*e0e0*/  @!P0 BRA `(.L_x_5505) ;  /* 0x0000001000388947 */ /* 0x000fea0003800000 */
[----:B0-----:R-:W0:Y:S01]  /*e0f0*/  S2R R2, SR_TID.X ;  /* 0x0000000000027919 */ /* 0x001e220000002100 */
[----:B------:R-:W-:Y:S01]  /*e100*/  UIADD3 UR4, UR44, 0x1, URZ ;  /* 0x000000012c047890 */ /* 0x000fe2000fffe03f */
[----:B------:R-:W-:Y:S01]  /*e110*/  LOP3.LUT R0, RZ, UR43, RZ, 0x33, !PT ;  /* 0x0000002bff007c12 */ /* 0x000fe2000f8e33ff */
[----:B------:R-:W-:Y:S01]  /*e120*/  ULOP3.LUT UR5, URZ, UR45, URZ, 0x33, !UPT ;  /* 0x0000002d3f057292 */ /* 0x000fe2000f8e333f */
[----:B------:R-:W-:Y:S01]  /*e130*/  BSSY B0, `(.L_x_5505) ;  /* 0x0000109000007945 */ /* 0x000fe20003800000 */
[----:B------:R-:W-:Y:S01]  /*e140*/  UIMAD UR4, UR4, UR40, URZ ;  /* 0x00000028040472a4 */ /* 0x000fe2000f8e023f */
[----:B------:R-:W-:Y:S01]  /*e150*/  MOV R27, 0x1 ;  /* 0x00000001001b7802 */ /* 0x000fe20000000f00 */
[----:B------:R-:W-:-:S04]  /*e160*/  IMAD.MOV.U32 R25, RZ, RZ, RZ ;  /* 0x000000ffff197224 */ /* 0x000fc800078e00ff */
[----:B------:R-:W-:Y:S01]  /*e170*/  LOP3.LUT R3, RZ, UR4, RZ, 0x33, !PT ;  /* 0x00000004ff037c12 */ /* 0x000fe2000f8e33ff */
[----:B------:R-:W-:Y:S02]  /*e180*/  ULDC UR4, c[0x0][0x2f4] ;  /* 0x0000bd0000047ab9 */ /* 0x000fe40000000800 */
[----:B------:R-:W-:Y:S02]  /*e190*/  ISETP.GE.AND P3, PT, R23, UR4, PT ;  /* 0x0000000417007c0c */ /* 0x000fe4000bf66270 */
[----:B------:R-:W-:Y:S02]  /*e1a0*/  VIMNMX3 R0, R0, UR5, R3, !PT ;  /* 0x0000000500007c0f */ /* 0x000fe4000f800103 */
[----:B------:R-:W-:Y:S02]  /*e1b0*/  ISETP.GE.AND P2, PT, R34, UR4, PT ;  /* 0x0000000422007c0c */ /* 0x000fe4000bf46270 */
[----:B------:R-:W-:Y:S02]  /*e1c0*/  IADD3 R31, -R0, -0x2, RZ ;  /* 0xfffffffe001f7810 */ /* 0x000fe40007ffe1ff */
[----:B------:R-:W-:-:S02]  /*e1d0*/  ISETP.GE.AND P1, PT, R33, UR4, PT ;  /* 0x0000000421007c0c */ /* 0x000fc4000bf26270 */
        /* <DEDUP_REMOVED lines=9> */
.L_x_5518:
[----:B------:R-:W2:Y:S01]  /*e270*/  LDL R8, [R1] ;  /* 0x0000000001087983 */ /* 0x000ea20000100800 */
[----:B------:R-:W0:Y:S01]  /*e280*/  LDC R2, c[0x0][0x430] ;  /* 0x00010c00ff027b82 */ /* 0x000e220000000800 */
[----:B------:R-:W-:-:S13]  /*e290*/  ISETP.GT.U32.AND P5, PT, R37, 0x5f, PT ;  /* 0x0000005f2500780c */ /* 0x000fda0003fa4070 */
[----:B------:R-:W2:Y:S01]  /*e2a0*/  @!P5 LDC.64 R4, c[0x0][0x428] ;  /* 0x00010a00ff04db82 */ /* 0x000ea20000000a00 */
[----:B0-----:R-:W-:-:S13]  /*e2b0*/  ISETP.NE.AND P0, PT, R2, 0x1, PT ;  /* 0x000000010200780c */ /* 0x001fda0003f05270 */
[----:B------:R-:W0:Y:S08]  /*e2c0*/  @P0 LDC R3, c[0x0][0x434] ;  /* 0x00010d00ff030b82 */ /* 0x000e300000000800 */
[----:B------:R-:W1:Y:S01]  /*e2d0*/  @P0 LDC R7, c[0x0][0x438] ;  /* 0x00010e00ff070b82 */ /* 0x000e620000000800 */
[----:B------:R-:W-:Y:S01]  /*e2e0*/  MOV R9, R20 ;  /* 0x0000001400097202 */ /* 0x000fe20000000f00 */
        /* <DEDUP_REMOVED lines=13> */
[----:B------:R-:W-:Y:S02]  /*e3c0*/  LOP3.LUT P4, RZ, R16, 0x10, RZ, 0xc0, !PT ;  /* 0x0000001010ff7812 */ /* 0x000fe4000788c0ff */
[----:B------:R-:W-:-:S04]  /*e3d0*/  IADD3 R26, R25, 0x1, RZ ;  /* 0x00000001191a7810 */ /* 0x000fc80007ffe0ff */
[----:B------:R-:W-:-:S04]  /*e3e0*/  ISETP.NE.AND P0, PT, R26, 0x2, PT ;  /* 0x000000021a00780c */ /* 0x000fc80003f05270 */
[----:B------:R-:W-:Y:S02]  /*e3f0*/  SEL R28, RZ, 0x1, P0 ;  /* 0x00000001ff1c7807 */ /* 0x000fe40000000000 */
[----:B------:R-:W-:Y:S02]  /*e400*/  SEL R26, R26, RZ, P0 ;  /* 0x000000ff1a1a7207 */ /* 0x000fe40000000000 */
[----:B------:R-:W-:Y:S01]  /*e410*/  LOP3.LUT R28, R27, R28, RZ, 0x3c, !PT ;  /* 0x0000001c1b1c7212 */ /* 0x000fe200078e3cff */
[----:B0-----:R-:W-:Y:S06]  /*e420*/  @!P4 BRA `(.L_x_5506) ;  /* 0x000000000004c947 */ /* 0x001fec0003800000 */
[----:B------:R-:W-:Y:S01]  /*e430*/  BPT.TRAP 0x1 ;  /* 0x000000040000795c */ /* 0x000fe20000300000 */
.L_x_5506:
[----:B------:R-:W-:Y:S01]  /*e440*/  LEA R19, R26, UR46, 0x3 ;  /* 0x0000002e1a137c11 */ /* 0x000fe2000f8e18ff */
[----:B------:R-:W-:Y:S01]  /*e450*/  BSSY B1, `(.L_x_5507) ;  /* 0x0000004000017945 */ /* 0x000fe20003800000 */
[----:B------:R-:W-:-:S04]  /*e460*/  SHF.L.U32 R2, R28, 0x1f, RZ ;  /* 0x0000001f1c027819 */ /* 0x000fc800000006ff */
[----:B------:R-:W0:Y:S02]  /*e470*/  SYNCS.PHASECHK.TRANS64.TRYWAIT P0, [R19+URZ+0x30840], R2 ;  /* 0x03084002130075a7 */ /* 0x000e24000800017f */
[----:B0-----:R-:W-:Y:S05]  /*e480*/  @!P0 BRA `(.L_x_5508) ;  /* 0x0000002c003c8947 */ /* 0x001fea0003800000 */
.L_x_5571:
[----:B------:R-:W-:Y:S05]  /*e490*/  BSYNC B1 ;  /* 0x0000000000017941 */ /* 0x000fea0003800000 */
.L_x_5507:
        /* <DEDUP_REMOVED lines=31> */
[----:B------:R-:W-:Y:S02]  /*e690*/  SHF.L.U32 R12, R23, 0x1, RZ ;  /* 0x00000001170c7819 */ /* 0x000fe400000006ff */
[----:B------:R-:W-:Y:S01]  /*e6a0*/  LOP3.LUT P6, RZ, R16, 0x4, RZ, 0xc0, !PT ;  /* 0x0000000410ff7812 */ /* 0x000fe200078cc0ff */
        /* <DEDUP_REMOVED lines=20> */
[----:B0-----:R-:W-:-:S02]  /*e7f0*/  IADD3.X R11, RZ, R7, RZ, P0, !PT ;  /* 0x00000007ff0b7210 */ /* 0x001fc400007fe4ff */
[-C--:B------:R-:W-:Y:S02]  /*e800*/  IADD3 R6, P0, R2, R12.reuse, RZ ;  /* 0x0000000c02067210 */ /* 0x080fe40007f1e0ff */
        /* <DEDUP_REMOVED lines=15> */
.L_x_5585:
[----:B--2---:R-:W-:Y:S02]  /*e900*/  SHF.L.U32 R2, R23, 0x1, RZ ;  /* 0x0000000117027819 */ /* 0x004fe400000006ff */
[----:B------:R-:W-:Y:S02]  /*e910*/  LOP3.LUT P6, RZ, R16, 0x4, RZ, 0xc0, !PT ;  /* 0x0000000410ff7812 */ /* 0x000fe400078cc0ff */
[----:B------:R-:W-:-:S05]  /*e920*/  IADD3 R2, P0, R14, R2, RZ ;  /* 0x000000020e027210 */ /* 0x000fca0007f1e0ff */
[----:B0-----:R-:W-:Y:S01]  /*e930*/  IMAD.X R3, RZ, RZ, R24, P0 ;  /* 0x000000ffff037224 */ /* 0x001fe200000e0618 */
        /* <DEDUP_REMOVED lines=8> */
.L_x_5510:
        /* <DEDUP_REMOVED lines=10> */
.L_x_5511:
[----:B------:R1:W-:Y:S01]  /*ea60*/  SYNCS.ARRIVE.TRANS64.A1T0 RZ, [R19+URZ+0x30830], RZ ;  /* 0x030830ff13ff79a7 */ /* 0x0003e2000810003f */
[----:B------:R-:W-:Y:S05]  /*ea70*/  @!P5 BRA `(.L_x_5512) ;  /* 0x000000000004d947 */ /* 0x000fea0003800000 */
[----:B------:R-:W-:Y:S01]  /*ea80*/  BPT.TRAP 0x1 ;  /* 0x000000040000795c */ /* 0x000fe20000300000 */
.L_x_5512:
[----:B0-----:R-:W-:Y:S01]  /*ea90*/  SHF.L.U32 R3, R27, 0x1f, RZ ;  /* 0x0000001f1b037819 */ /* 0x001fe200000006ff */
[----:B------:R-:W-:Y:S01]  /*eaa0*/  BSSY B1, `(.L_x_5513) ;  /* 0x0000004000017945 */ /* 0x000fe20003800000 */
[----:B------:R-:W-:-:S04]  /*eab0*/  LEA R6, R25, UR46, 0x3 ;  /* 0x0000002e19067c11 */ /* 0x000fc8000f8e18ff */
[----:B------:R-:W0:Y:S02]  /*eac0*/  SYNCS.PHASECHK.TRANS64.TRYWAIT P0, [R6+URZ+0x30860], R3 ;  /* 0x03086003060075a7 */ /* 0x000e24000800017f */
[----:B0-----:R-:W-:Y:S05]  /*ead0*/  @!P0 BRA `(.L_x_5514) ;  /* 0x0000002c008c8947 */ /* 0x001fea0003800000 */
.L_x_5586:
[----:B------:R-:W-:Y:S05]  /*eae0*/  BSYNC B1 ;  /* 0x0000000000017941 */ /* 0x000fea0003800000 */
.L_x_5513:
        /* <DEDUP_REMOVED lines=16> */
[----:B------:R2:W-:Y:S02]  /*ebf0*/  LDGSTS.E.BYPASS.LTC128B.128 [R7+0x6400], desc[UR36][R2.64+0x100], !P0 ;  /* 0x0640010002077fae */ /* 0x0005e4000c101d64 */
[----:B--2---:R-:W-:Y:S02]  /*ec00*/  IADD3 R2, P0, R14, R9, RZ ;  /* 0x000000090e027210 */ /* 0x004fe40007f1e0ff */
[----:B------:R-:W0:Y:S03]  /*ec10*/  SHFL.IDX PT, R14, R17, 0x2, 0x181f ;  /* 0x00581f00110e7f89 */ /* 0x000e2600000e0000 */
[----:B------:R-:W-:Y:S01]  /*ec20*/  IMAD.X R3, RZ, RZ, R8, P0 ;  /* 0x000000ffff037224 */ /* 0x000fe200000e0608 */
        /* <DEDUP_REMOVED lines=18> */
[----:B------:R-:W0:Y:S02]  /*ed50*/  SHFL.IDX PT, R14, R17, 0x4, 0x181f ;  /* 0x00981f00110e7f89 */ /* 0x000e2400000e0000 */
[----:B--2---:R-:W-:Y:S02]  /*ed60*/  IADD3.X R3, RZ, R8, RZ, P0, !PT ;  /* 0x00000008ff037210 */ /* 0x004fe400007fe4ff */
        /* <DEDUP_REMOVED lines=8> */
[----:B------:R3:W4:Y:S03]  /*edf0*/  SHFL.IDX PT, R14, R17, 0x5, 0x181f ;  /* 0x00b81f00110e7f89 */ /* 0x00072600000e0000 */
[----:B--2---:R-:W-:Y:S01]  /*ee00*/  IMAD.X R3, RZ, RZ, R8, P0 ;  /* 0x000000ffff037224 */ /* 0x004fe200000e0608 */
[----:B------:R-:W-:Y:S01]  /*ee10*/  ISETP.LT.OR P0, PT, R0, 0x41, P3 ;  /* 0x000000410000780c */ /* 0x000fe20001f01670 */
[----:B------:R3:W2:-:S12]  /*ee20*/  SHFL.IDX PT, R8, R18, 0x5, 0x181f ;  /* 0x00b81f0012087f89 */ /* 0x00069800000e0000 */
[----:B------:R3:W-:Y:S01]  /*ee30*/  LDGSTS.E.BYPASS.LTC128B.128 [R7+0x2400], desc[UR36][R2.64], !P0 ;  /* 0x0240000002077fae */ /* 0x0007e2000c101d64 */
[----:B------:R-:W-:-:S13]  /*ee40*/  ISETP.LT.OR P0, PT, R0, 0x41, P2 ;  /* 0x000000410000780c */ /* 0x000fda0001701670 */
[----:B------:R3:W-:Y:S01]  /*ee50*/  LDGSTS.E.BYPASS.LTC128B.128 [R7+0x5400], desc[UR36][R2.64+0x80], !P0 ;  /* 0x0540008002077fae */ /* 0x0007e2000c101d64 */
[----:B------:R-:W-:-:S13]  /*ee60*/  ISETP.LT.OR P0, PT, R0, 0x41, P1 ;  /* 0x000000410000780c */ /* 0x000fda0000f01670 */
[----:B--2-4-:R3:W-:Y:S02]  /*ee70*/  LDGSTS.E.BYPASS.LTC128B.128 [R7+0x8400], desc[UR36][R2.64+0x100], !P0 ;  /* 0x0840010002077fae */ /* 0x0147e4000c101d64 */
.L_x_5600:
[----:B0--3--:R-:W-:Y:S01]  /*ee80*/  IADD3 R2, P0, R14, R9, RZ ;  /* 0x000000090e027210 */ /* 0x009fe20007f1e0ff */
        /* <DEDUP_REMOVED lines=17> */
[----:B------:R-:W-:Y:S01]  /*efa0*/  IMAD R5, R32, UR4, RZ ;  /* 0x0000000420057c24 */ /* 0x000fe2000f8e02ff */
[----:B------:R-:W-:-:S03]  /*efb0*/  IADD3 R3, R3, R9, RZ ;  /* 0x0000000903037210 */ /* 0x000fc60007ffe0ff */
[C---:B------:R-:W-:Y:S02]  /*efc0*/  IMAD R5, R4.reuse, UR5, R5 ;  /* 0x0000000504057c24 */ /* 0x040fe4000f8e0205 */
[----:B------:R-:W-:-:S04]  /*efd0*/  IMAD.WIDE.U32 R2, R4, UR4, R2 ;  /* 0x0000000404027c25 */ /* 0x000fc8000f8e0002 */
[----:B-1----:R-:W-:-:S07]  /*efe0*/  IMAD.IADD R19, R3, 0x1, R5 ;  /* 0x0000000103137824 */ /* 0x002fce00078e0205 */
.L_x_5516:
        /* <DEDUP_REMOVED lines=10> */
.L_x_5517:
[----:B------:R-:W-:Y:S01]  /*f090*/  R2UR UR4, R35 ;  /* 0x00000000230472ca */ /* 0x000fe200000e0000 */
[----:B------:R-:W-:Y:S01]  /*f0a0*/  ULDC.64 UR6, c[0x0][0x330] ;  /* 0x0000cc0000067ab9 */ /* 0x000fe20000000a00 */
[----:B------:R-:W-:Y:S01]  /*f0b0*/  MOV R18, R2 ;  /* 0x0000000200127202 */ /* 0x000fe20000000f00 */
[----:B------:R-:W-:Y:S01]  /*f0c0*/  IMAD.U32 R3, RZ, RZ, UR6 ;  /* 0x00000006ff037e24 */ /* 0x000fe2000f8e00ff */
[----:B------:R-:W-:Y:S01]  /*f0d0*/  IADD3 R31, R31, -0x1, RZ ;  /* 0xffffffff1f1f7810 */ /* 0x000fe20007ffe0ff */
        /* <DEDUP_REMOVED lines=15> */
.L_x_5505:
[----:B------:R-:W-:-:S13]  /*f1d0*/  LOP3.LUT P0, RZ, R16, 0x10, RZ, 0xc0, !PT ;  /* 0x0000001010ff7812 */ /* 0x000fda000780c0ff */
[----:B------:R-:W-:Y:S05]  /*f1e0*/  @!P0 BRA `(.L_x_5519) ;  /* 0x0000000000048947 */ /* 0x000fea0003800000 */
[----:B------:R-:W-:Y:S01]  /*f1f0*/  BPT.TRAP 0x1 ;  /* 0x000000040000795c */ /* 0x000fe20000300000 */
.L_x_5519:
        /* <DEDUP_REMOVED lines=12> */
.L_x_5601:
[----:B------:R-:W-:Y:S05]  /*f2c0*/  BSYNC B0 ;  /* 0x0000000000007941 */ /* 0x000fea0003800000 */
.L_x_5520:
        /* <DEDUP_REMOVED lines=36> */
[----:B------:R-:W-:Y:S03]  /*f510*/  SHFL.IDX PT, R7, R18, 0x4, 0x181f ;  /* 0x00981f0012077f89 */ /* 0x000fe600000e0000 */
[----:B------:R-:W-:Y:S01]  /*f520*/  IMAD.WIDE.U32 R2, R23, 0x2, R2 ;  /* 0x0000000217027825 */ /* 0x000fe200078e0002 */
        /* <DEDUP_REMOVED lines=8> */
[----:B0-----:R-:W-:Y:S02]  /*f5b0*/  IMAD.MOV.U32 R2, RZ, RZ, R14 ;  /* 0x000000ffff027224 */ /* 0x001fe400078e000e */
[----:B-1----:R-:W-:Y:S01]  /*f5c0*/  IMAD.MOV.U32 R3, RZ, RZ, R6 ;  /* 0x000000ffff037224 */ /* 0x002fe200078e0006 */
[----:B------:R0:W1:Y:S01]  /*f5d0*/  SHFL.IDX PT, R14, R17, 0x5, 0x181f ;  /* 0x00b81f00110e7f89 */ /* 0x00006200000e0000 */
[----:B------:R-:W-:Y:S02]  /*f5e0*/  IMAD.MOV.U32 R6, RZ, RZ, RZ ;  /* 0x000000ffff067224 */ /* 0x000fe400078e00ff */
        /* <DEDUP_REMOVED lines=8> */
[----:B------:R-:W-:-:S04]  /*f670*/  IMAD.MOV.U32 R3, RZ, RZ, R7 ;  /* 0x000000ffff037224 */ /* 0x000fc800078e0007 */
[----:B------:R-:W-:-:S05]  /*f680*/  IMAD.WIDE.U32 R2, R23, 0x2, R2 ;  /* 0x0000000217027825 */ /* 0x000fca00078e0002 */
[----:B------:R0:W-:Y:S04]  /*f690*/  LDGSTS.E.BYPASS.LTC128B.128 [R4+0x2400], desc[UR36][R2.64], !P3 ;  /* 0x0240000002047fae */ /* 0x0001e8000d901d64 */
[----:B------:R0:W-:Y:S04]  /*f6a0*/  LDGSTS.E.BYPASS.LTC128B.128 [R4+0x5400], desc[UR36][R2.64+0x80], !P4 ;  /* 0x0540008002047fae */ /* 0x0001e8000e101d64 */
[----:B-1-3--:R0:W-:Y:S02]  /*f6b0*/  LDGSTS.E.BYPASS.LTC128B.128 [R4+0x8400], desc[UR36][R2.64+0x100], !P5 ;  /* 0x0840010002047fae */ /* 0x00a1e4000e901d64 */
.L_x_5615:
[C---:B------:R-:W-:Y:S01]  /*f6c0*/  ISETP.LT.OR P2, PT, R5.reuse, 0x51, P2 ;  /* 0x000000510500780c */ /* 0x040fe20001741670 */
[----:B0-----:R-:W-:Y:S01]  /*f6d0*/  IMAD.MOV.U32 R3, RZ, RZ, R18 ;  /* 0x000000ffff037224 */ /* 0x001fe200078e0012 */
[C---:B------:R-:W-:Y:S02]  /*f6e0*/  ISETP.LT.OR P1, PT, R5.reuse, 0x51, P1 ;  /* 0x000000510500780c */ /* 0x040fe40000f21670 */
[----:B------:R-:W-:Y:S02]  /*f6f0*/  ISETP.LT.OR P0, PT, R5, 0x51, P0 ;  /* 0x000000510500780c */ /* 0x000fe40000701670 */
[----:B------:R-:W-:-:S05]  /*f700*/  MOV R2, R14 ;  /* 0x0000000e00027202 */ /* 0x000fca0000000f00 */
        /* <DEDUP_REMOVED lines=9> */
.L_x_5523:
        /* <DEDUP_REMOVED lines=10> */
.L_x_5524:
[----:B------:R1:W-:Y:S02]  /*f840*/  SYNCS.ARRIVE.TRANS64.A1T0 RZ, [R0+URZ+0x30850], RZ ;  /* 0x030850ff00ff79a7 */ /* 0x0003e4000810003f */
[----:B-1----:R-:W-:-:S05]  /*f850*/  VIADD R0, R26, 0x1 ;  /* 0x000000011a007836 */ /* 0x002fca0000000000 */
[----:B------:R-:W-:-:S04]  /*f860*/  ISETP.NE.AND P0, PT, R0, 0x2, PT ;  /* 0x000000020000780c */ /* 0x000fc80003f05270 */
[----:B0-----:R-:W-:Y:S02]  /*f870*/  SEL R3, RZ, 0x1, P0 ;  /* 0x00000001ff037807 */ /* 0x001fe40000000000 */
[----:B------:R-:W-:Y:S02]  /*f880*/  SEL R0, R0, RZ, P0 ;  /* 0x000000ff00007207 */ /* 0x000fe40000000000 */
[----:B------:R-:W-:-:S07]  /*f890*/  LOP3.LUT R28, R28, R3, RZ, 0x3c, !PT ;  /* 0x000000031c1c7212 */ /* 0x000fce00078e3cff */
.L_x_5490:
[----:B------:R-:W0:Y:S01]  /*f8a0*/  S2R R3, SR_CgaCtaId ;  /* 0x0000000000037919 */ /* 0x000e220000008800 */
[----:B------:R-:W-:Y:S02]  /*f8b0*/  MOV R2, 0x400 ;  /* 0x0000040000027802 */ /* 0x000fe40000000f00 */
[----:B------:R-:W-:Y:S02]  /*f8c0*/  SHF.L.U32 R6, R6, 0x1f, RZ ;  /* 0x0000001f06067819 */ /* 0x000fe400000006ff */
[----:B0-----:R-:W-:-:S04]  /*f8d0*/  LEA R7, R3, R2, 0x18 ;  /* 0x0000000203077211 */ /* 0x001fc800078ec0ff */
[----:B------:R-:W0:Y:S02]  /*f8e0*/  SYNCS.PHASECHK.TRANS64.TRYWAIT P0, [R7+URZ+0x30820], R6 ;  /* 0x03082006070075a7 */ /* 0x000e24000800017f */
[----:B0-----:R-:W-:Y:S05]  /*f8f0*/  @!P0 BRA `(.L_x_5525) ;  /* 0x0000003000748947 */ /* 0x001fea0003800000 */
.L_x_5616:
[----:B------:R-:W-:-:S03]  /*f900*/  UMOV UR4, 0xffffffff ;  /* 0xffffffff00047882 */ /* 0x000fc60000000000 */
[----:B------:R-:W-:Y:S05]  /*f910*/  BRA.DIV UR4, `(.L_x_5526) ;  /* 0x0000003204807947 */ /* 0x000fea000b800000 */
[----:B------:R-:W1:Y:S02]  /*f920*/  S2R R2, SR_TID.X ;  /* 0x0000000000027919 */ /* 0x000e640000002100 */
[----:B-1----:R-:W-:-:S04]  /*f930*/  SHF.R.U32.HI R2, RZ, 0x5, R2 ;  /* 0x00000005ff027819 */ /* 0x002fc80000011602 */
[----:B------:R-:W-:-:S05]  /*f940*/  LOP3.LUT R2, R2, 0x3, RZ, 0xc0, !PT ;  /* 0x0000000302027812 */ /* 0x000fca00078ec0ff */
[----:B------:R1:W2:Y:S02]  /*f950*/  SHFL.IDX PT, R14, R2, RZ, 0x1f ;  /* 0x00001fff020e7589 */ /* 0x0002a400000e0000 */
.L_x_5619:
[----:B--2---:R-:W-:-:S13]  /*f960*/  ISETP.NE.AND P0, PT, R14, RZ, PT ;  /* 0x000000ff0e00720c */ /* 0x004fda0003f05270 */
[----:B------:R-:W-:Y:S05]  /*f970*/  @P0 BRA `(.L_x_5446) ;  /* 0x0000000000900947 */ /* 0x000fea0003800000 */
[----:B------:R-:W-:-:S03]  /*f980*/  UMOV UR4, 0xffffffff ;  /* 0xffffffff00047882 */ /* 0x000fc60000000000 */
[----:B------:R-:W-:Y:S05]  /*f990*/  BRA.DIV UR4, `(.L_x_5527) ;  /* 0x0000003204947947 */ /* 0x000fea000b800000 */
[----:B------:R-:W-:-:S13]  /*f9a0*/  ELECT P6, URZ, PT ;  /* 0x00000000003f782f */ /* 0x000fda00038c0000 */
.L_x_5622:
        /* <DEDUP_REMOVED lines=8> */
.L_x_5528:
[----:B------:R-:W-:Y:S01]  /*fa30*/  IMAD R5, R0, 0x8, R7 ;  /* 0x0000000800057824 */ /* 0x000fe200078e0207 */
[----:B------:R-:W-:Y:S01]  /*fa40*/  SHF.L.U32 R2, R28, 0x1f, RZ ;  /* 0x0000001f1c027819 */ /* 0x000fe200000006ff */
[----:B------:R-:W-:-:S03]  /*fa50*/  VIADD R0, R0, 0x1 ;  /* 0x0000000100007836 */ /* 0x000fc60000000000 */
[----:B------:R-:W1:Y:S02]  /*fa60*/  SYNCS.PHASECHK.TRANS64.TRYWAIT P1, [R5+URZ+0x30840], R2 ;  /* 0x03084002050075a7 */ /* 0x000e64000802017f */
[----:B------:R-:W-:-:S04]  /*fa70*/  ISETP.NE.AND P2, PT, R0, 0x2, PT ;  /* 0x000000020000780c */ /* 0x000fc80003f45270 */
[----:B------:R-:W-:Y:S01]  /*fa80*/  SEL R3, RZ, 0x1, P2 ;  /* 0x00000001ff037807 */ /* 0x000fe20001000000 */
[----:B-1----:R-:W-:Y:S08]  /*fa90*/  @!P1 BRA `(.L_x_5529) ;  /* 0x0000003000749947 */ /* 0x002ff00003800000 */
.L_x_5623:
[----:B------:R-:W-:Y:S02]  /*faa0*/  SEL R0, R0, RZ, P2 ;  /* 0x000000ff00007207 */ /* 0x000fe40001000000 */
[----:B------:R-:W-:Y:S01]  /*fab0*/  LOP3.LUT R3, R28, R3, RZ, 0x3c, !PT ;  /* 0x000000031c037212 */ /* 0x000fe200078e3cff */
[----:B------:R-:W-:Y:S06]  /*fac0*/  @!P0 BRA `(.L_x_5530) ;  /* 0x0000000000048947 */ /* 0x000fec0003800000 */
[----:B------:R-:W-:Y:S01]  /*fad0*/  BPT.TRAP 0x1 ;  /* 0x000000040000795c */ /* 0x000fe20000300000 */
.L_x_5530:
[----:B0-----:R-:W-:Y:S02]  /*fae0*/  LEA R7, R0, R7, 0x3 ;  /* 0x0000000700077211 */ /* 0x001fe400078e18ff */
[----:B------:R-:W-:-:S04]  /*faf0*/  SHF.L.U32 R0, R3, 0x1f, RZ ;  /* 0x0000001f03007819 */ /* 0x000fc800000006ff */
[----:B------:R-:W0:Y:S02]  /*fb00*/  SYNCS.PHASECHK.TRANS64.TRYWAIT P1, [R7+URZ+0x30840], R0 ;  /* 0x03084000070075a7 */ /* 0x000e24000802017f */
[----:B0-----:R-:W-:Y:S05]  /*fb10*/  @!P1 BRA `(.L_x_5531) ;  /* 0x0000003000689947 */ /* 0x001fea0003800000 */
.L_x_5624:
[----:B------:R-:W-:Y:S05]  /*fb20*/  @!P0 BRA `(.L_x_5532) ;  /* 0x0000000000048947 */ /* 0x000fea0003800000 */
[----:B------:R-:W-:Y:S01]  /*fb30*/  BPT.TRAP 0x1 ;  /* 0x000000040000795c */ /* 0x000fe20000300000 */
.L_x_5532:
[----:B------:R-:W2:Y:S02]  /*fb40*/  SYNCS.PHASECHK.TRANS64.TRYWAIT P1, [R5+URZ+0x30860], R2 ;  /* 0x03086002050075a7 */ /* 0x000ea4000802017f */
[----:B--2---:R-:W-:Y:S05]  /*fb50*/  @!P1 BRA `(.L_x_5533) ;  /* 0x00000030006c9947 */ /* 0x004fea0003800000 */
.L_x_5625:
[----:B------:R-:W-:Y:S05]  /*fb60*/  @!P0 BRA `(.L_x_5534) ;  /* 0x0000000000048947 */ /* 0x000fea0003800000 */
[----:B------:R-:W-:Y:S01]  /*fb70*/  BPT.TRAP 0x1 ;  /* 0x000000040000795c */ /* 0x000fe20000300000 */
.L_x_5534:
[----:B---3--:R3:W4:Y:S02]  /*fb80*/  SYNCS.PHASECHK.TRANS64.TRYWAIT P0, [R7+URZ+0x30860], R0 ;  /* 0x03086000070075a7 */ /* 0x008724000800017f */
[----:B----4-:R-:W-:Y:S05]  /*fb90*/  @!P0 NANOSLEEP.SYNCS 0x989680 ;  /* 0x009896800000895d */ /* 0x010fea0003900000 */
[----:B------:R-:W4:Y:S02]  /*fba0*/  @!P0 SYNCS.PHASECHK.TRANS64 P0, [R7+URZ+0x30860], R0 ;  /* 0x03086000070085a7 */ /* 0x000f24000800007f */
[----:B----4-:R-:W-:Y:S05]  /*fbb0*/  @!P0 BRA `(.L_x_5534) ;  /* 0xfffffffc00f08947 */ /* 0x010fea000383ffff */
.L_x_5446:
[----:B------:R-:W-:Y:S05]  /*fbc0*/  BSYNC B6 ;  /* 0x0000000000067941 */ /* 0x000fea0003800000 */
.L_x_5443:
[----:B------:R-:W-:Y:S05]  /*fbd0*/  EXIT ;  /* 0x000000000000794d */ /* 0x000fea0003800000 */
.L_x_5450:
[----:B0-----:R-:W-:-:S04]  /*fbe0*/  IMAD.U32 R3, RZ, RZ, UR60 ;  /* 0x0000003cff037e24 */ /* 0x001fc8000f8e00ff */
[----:B------:R0:W1:Y:S03]  /*fbf0*/  SYNCS.PHASECHK.TRANS64.TRYWAIT P0, [R3+URZ+0x30800], R0 ;  /* 0x03080000030075a7 */ /* 0x000066000800017f */
[----:B-1----:R-:W-:Y:S05]  /*fc00*/  @!P0 NANOSLEEP.SYNCS 0x989680 ;  /* 0x009896800000895d */ /* 0x002fea0003900000 */
[----:B------:R-:W1:Y:S02]  /*fc10*/  @!P0 SYNCS.PHASECHK.TRANS64 P0, [R3+URZ+0x30800], R0 ;  /* 0x03080000030085a7 */ /* 0x000e64000800007f */
[----:B-1----:R-:W-:Y:S05]  /*fc20*/  @!P0 BRA `(.L_x_5450) ;  /* 0xfffffffc00ec8947 */ /* 0x002fea000383ffff */
[----:B------:R-:W-:Y:S05]  /*fc30*/  BRA `(.L_x_5535) ;  /* 0xffffff1800247947 */ /* 0x000fea000383ffff */
.L_x_5454:
[----:B0-----:R-:W-:-:S04]  /*fc40*/  IMAD.U32 R3, RZ, RZ, UR60 ;  /* 0x0000003cff037e24 */ /* 0x001fc8000f8e00ff */
[----:B------:R0:W2:Y:S03]  /*fc50*/  SYNCS.PHASECHK.TRANS64.TRYWAIT P1, [R3+URZ+0x30830], R0 ;  /* 0x03083000030075a7 */ /* 0x0000a6000802017f */
[----:B--2---:R-:W-:Y:S05]  /*fc60*/  @!P1 NANOSLEEP.SYNCS 0x989680 ;  /* 0x009896800000995d */ /* 0x004fea0003900000 */
[----:B------:R-:W2:Y:S02]  /*fc70*/  @!P1 SYNCS.PHASECHK.TRANS64 P1, [R3+URZ+0x30830], R0 ;  /* 0x03083000030095a7 */ /* 0x000ea4000802007f */
[----:B--2---:R-:W-:Y:S05]  /*fc80*/  @!P1 BRA `(.L_x_5454) ;  /* 0xfffffffc00ec9947 */ /* 0x004fea000383ffff */
[----:B------:R-:W-:Y:S05]  /*fc90*/  BRA `(.L_x_5453) ;  /* 0xffffff1800487947 */ /* 0x000fea000383ffff */
.L_x_5460:
[----:B-1----:R-:W-:-:S04]  /*fca0*/  MOV R9, UR39 ;  /* 0x0000002700097c02 */ /* 0x002fc80008000f00 */
[----:B------:R1:W2:Y:S03]  /*fcb0*/  SYNCS.PHASECHK.TRANS64.TRYWAIT P1, [R9+URZ+0x30830], R8 ;  /* 0x03083008090075a7 */ /* 0x0002a6000802017f */
[----:B--2---:R-:W-:Y:S05]  /*fcc0*/  @!P1 NANOSLEEP.SYNCS 0x989680 ;  /* 0x009896800000995d */ /* 0x004fea0003900000 */
[----:B------:R-:W2:Y:S02]  /*fcd0*/  @!P1 SYNCS.PHASECHK.TRANS64 P1, [R9+URZ+0x30830], R8 ;  /* 0x03083008090095a7 */ /* 0x000ea4000802007f */
[----:B--2---:R-:W-:Y:S05]  /*fce0*/  @!P1 BRA `(.L_x_5460) ;  /* 0xfffffffc00ec9947 */ /* 0x004fea000383ffff */
[----:B------:R-:W-:Y:S05]  /*fcf0*/  BRA `(.L_x_5459) ;  /* 0xffffff4000d07947 */ /* 0x000fea000383ffff */
.L_x_5464:
[----:B-1----:R-:W-:-:S04]  /*fd00*/  IMAD.U32 R9, RZ, RZ, UR14 ;  /* 0x0000000eff097e24 */ /* 0x002fc8000f8e00ff */
[----:B------:R1:W3:Y:S03]  /*fd10*/  SYNCS.PHASECHK.TRANS64.TRYWAIT P1, [R9+URZ+0x30850], R0 ;  /* 0x03085000090075a7 */ /* 0x0002e6000802017f */
[----:B---3--:R-:W-:Y:S05]  /*fd20*/  @!P1 NANOSLEEP.SYNCS 0x989680 ;  /* 0x009896800000995d */ /* 0x008fea0003900000 */
[----:B------:R-:W3:Y:S02]  /*fd30*/  @!P1 SYNCS.PHASECHK.TRANS64 P1, [R9+URZ+0x30850], R0 ;  /* 0x03085000090095a7 */ /* 0x000ee4000802007f */
[----:B---3--:R-:W-:Y:S05]  /*fd40*/  @!P1 BRA `(.L_x_5464) ;  /* 0xfffffffc00ec9947 */ /* 0x008fea000383ffff */
[----:B------:R-:W-:Y:S05]  /*fd50*/  BRA `(.L_x_5463) ;  /* 0xffffff4c00647947 */ /* 0x000fea000383ffff */
.L_x_5472:
[----:B-1----:R-:W-:-:S04]  /*fd60*/  IMAD.U32 R9, RZ, RZ, UR39 ;  /* 0x00000027ff097e24 */ /* 0x002fc8000f8e00ff */
[----:B------:R1:W2:Y:S03]  /*fd70*/  SYNCS.PHASECHK.TRANS64.TRYWAIT P1, [R9+URZ+0x30830], R8 ;  /* 0x03083008090075a7 */ /* 0x0002a6000802017f */
[----:B--2---:R-:W-:Y:S05]  /*fd80*/  @!P1 NANOSLEEP.SYNCS 0x989680 ;  /* 0x009896800000995d */ /* 0x004fea0003900000 */
[----:B------:R-:W2:Y:S02]  /*fd90*/  @!P1 SYNCS.PHASECHK.TRANS64 P1, [R9+URZ+0x30830], R8 ;  /* 0x03083008090095a7 */ /* 0x000ea4000802007f */
[----:B--2---:R-:W-:Y:S05]  /*fda0*/  @!P1 BRA `(.L_x_5472) ;  /* 0xfffffffc00ec9947 */ /* 0x004fea000383ffff */
[----:B------:R-:W-:Y:S05]  /*fdb0*/  BRA `(.L_x_5471) ;  /* 0xffffff6c00a87947 */ /* 0x000fea000383ffff */
.L_x_5476:
[----:B-1----:R-:W-:-:S04]  /*fdc0*/  MOV R9, UR5 ;  /* 0x0000000500097c02 */ /* 0x002fc80008000f00 */
[----:B------:R1:W3:Y:S03]  /*fdd0*/  SYNCS.PHASECHK.TRANS64.TRYWAIT P1, [R9+URZ+0x30850], R0 ;  /* 0x03085000090075a7 */ /* 0x0002e6000802017f */
[----:B---3--:R-:W-:Y:S05]  /*fde0*/  @!P1 NANOSLEEP.SYNCS 0x989680 ;  /* 0x009896800000995d */ /* 0x008fea0003900000 */
[----:B------:R-:W3:Y:S02]  /*fdf0*/  @!P1 SYNCS.PHASECHK.TRANS64 P1, [R9+URZ+0x30850], R0 ;  /* 0x03085000090095a7 */ /* 0x000ee4000802007f */
[----:B---3--:R-:W-:Y:S05]  /*fe00*/  @!P1 BRA `(.L_x_5476) ;  /* 0xfffffffc00ec9947 */ /* 0x008fea000383ffff */
[----:B------:R-:W-:Y:S05]  /*fe10*/  BRA `(.L_x_5475) ;  /* 0xffffff7800407947 */ /* 0x000fea000383ffff */
.L_x_5483:
[----:B-1----:R-:W-:-:S04]  /*fe20*/  IMAD.U32 R5, RZ, RZ, UR5 ;  /* 0x00000005ff057e24 */ /* 0x002fc8000f8e00ff */
[----:B------:R1:W2:Y:S03]  /*fe30*/  SYNCS.PHASECHK.TRANS64.TRYWAIT P1, [R5+URZ+0x30850], R0 ;  /* 0x03085000050075a7 */ /* 0x0002a6000802017f */
[----:B--2---:R-:W-:Y:S05]  /*fe40*/  @!P1 NANOSLEEP.SYNCS 0x989680 ;  /* 0x009896800000995d */ /* 0x004fea0003900000 */
[----:B------:R-:W2:Y:S02]  /*fe50*/  @!P1 SYNCS.PHASECHK.TRANS64 P1, [R5+URZ+0x30850], R0 ;  /* 0x03085000050095a7 */ /* 0x000ea4000802007f */
[----:B--2---:R-:W-:Y:S05]  /*fe60*/  @!P1 BRA `(.L_x_5483) ;  /* 0xfffffffc00ec9947 */ /* 0x004fea000383ffff */
[----:B------:R-:W-:Y:S05]  /*fe70*/  BRA `(.L_x_5482) ;  /* 0xffffff9400dc7947 */ /* 0x000fea000383ffff */
.L_x_5495:
[----:B------:R-:W-:Y:S01]  /*fe80*/  IMAD.MOV.U32 R13, RZ, RZ, R18 ;  /* 0x000000ffff0d7224 */ /* 0x000fe200078e0012 */
[----:B------:R-:W-:Y:S01]  /*fe90*/  MOV R12, RZ ;  /* 0x000000ff000c7202 */ /* 0x000fe20000000f00 */
[----:B------:R-:W-:Y:S02]  /*fea0*/  IMAD.MOV.U32 R11, RZ, RZ, 0x1f ;  /* 0x0000001fff0b7424 */ /* 0x000fe400078e00ff */
[----:B------:R-:W-:-:S07]  /*feb0*/  IMAD.MOV.U32 R15, RZ, RZ, -0x1 ;  /* 0xffffffffff0f7424 */ /* 0x000fce00078e00ff */
[----:B-----5:R-:W-:Y:S05]  /*fec0*/  WARPSYNC.COLLECTIVE R15, `(.L_x_5536) ;  /* 0x000000000f087348 */ /* 0x020fea0003c00000 */
[----:B------:R0:W1:Y:S02]  /*fed0*/  SHFL.IDX P6, R14, R13, R12, R11 ;  /* 0x0000000c0d0e7389 */ /* 0x00006400000c000b */
[----:B01---5:R-:W-:Y:S01]  /*fee0*/  ENDCOLLECTIVE ;  /* 0x000000000000791b */ /* 0x023fe20003800000 */
.L_x_5536:
[----:B------:R-:W-:Y:S05]  /*fef0*/  BRA `(.L_x_5537) ;  /* 0xffffffcc009c7947 */ /* 0x000fea000383ffff */
.L_x_5497:
[----:B0-----:R-:W-:-:S04]  /*ff00*/  MOV R3, UR46 ;  /* 0x0000002e00037c02 */ /* 0x001fc80008000f00 */
[----:B------:R0:W1:Y:S03]  /*ff10*/  SYNCS.PHASECHK.TRANS64.TRYWAIT P0, [R3+URZ+0x30840], R2 ;  /* 0x03084002030075a7 */ /* 0x000066000800017f */
[----:B-1----:R-:W-:Y:S05]  /*ff20*/  @!P0 NANOSLEEP.SYNCS 0x989680 ;  /* 0x009896800000895d */ /* 0x002fea0003900000 */
[----:B------:R-:W1:Y:S02]  /*ff30*/  @!P0 SYNCS.PHASECHK.TRANS64 P0, [R3+URZ+0x30840], R2 ;  /* 0x03084002030085a7 */ /* 0x000e64000800007f */
[----:B-1----:R-:W-:Y:S05]  /*ff40*/  @!P0 BRA `(.L_x_5497) ;  /* 0xfffffffc00ec8947 */ /* 0x002fea000383ffff */
[----:B------:R-:W-:Y:S05]  /*ff50*/  BRA `(.L_x_5538) ;  /* 0xffffffd0002c7947 */ /* 0x000fea000383ffff */
.L_x_5498:
        /* <DEDUP_REMOVED lines=8> */
.L_x_5540:
[----:B------:R-:W-:Y:S05]  /*ffe0*/  BSYNC B0 ;  /* 0x0000000000007941 */ /* 0x000fea0003800000 */
.L_x_5539:
[----:B------:R-:W-:Y:S01]  /*fff0*/  MOV R13, R0 ;  /* 0x00000000000d7202 */ /* 0x000fe20000000f00 */
[----:B------:R-:W-:Y:S01]  /*10000*/  IMAD.MOV.U32 R12, RZ, RZ, RZ ;  /* 0x000000ffff0c7224 */ /* 0x000fe200078e00ff */
[----:B------:R-:W-:Y:S01]  /*10010*/  MOV R11, 0x181f ;  /* 0x0000181f000b7802 */ /* 0x000fe20000000f00 */
[----:B------:R-:W-:Y:S01]  /*10020*/  IMAD.MOV.U32 R15, RZ, RZ, -0x1 ;  /* 0xffffffffff0f7424 */ /* 0x000fe200078e00ff */
[----:B------:R-:W-:Y:S01]  /*10030*/  @P0 LEA R9, R30, UR46, 0x1 ;  /* 0x0000002e1e090c11 */ /* 0x000fe2000f8e08ff */
[----:B------:R-:W-:-:S07]  /*10040*/  IMAD.MOV.U32 R3, RZ, RZ, R14 ;  /* 0x000000ffff037224 */ /* 0x000fce00078e000e */
[----:B------:R-:W-:Y:S05]  /*10050*/  WARPSYNC.COLLECTIVE R15, `(.L_x_5541) ;  /* 0x000000000f087348 */ /* 0x000fea0003c00000 */
[----:B------:R0:W1:Y:S02]  /*10060*/  SHFL.IDX P6, R14, R13, R12, R11 ;  /* 0x0000000c0d0e7389 */ /* 0x00006400000c000b */
[----:B01----:R-:W-:Y:S01]  /*10070*/  ENDCOLLECTIVE ;  /* 0x000000000000791b */ /* 0x003fe20003800000 */
.L_x_5541:
[----:B------:R-:W-:Y:S01]  /*10080*/  IMAD.MOV.U32 R13, RZ, RZ, R7 ;  /* 0x000000ffff0d7224 */ /* 0x000fe200078e0007 */
[----:B------:R-:W-:Y:S02]  /*10090*/  MOV R12, 0x1 ;  /* 0x00000001000c7802 */ /* 0x000fe40000000f00 */
[----:B------:R-:W-:-:S07]  /*100a0*/  MOV R2, R14 ;  /* 0x0000000e00027202 */ /* 0x000fce0000000f00 */
[----:B------:R-:W-:Y:S05]  /*100b0*/  WARPSYNC.COLLECTIVE R15, `(.L_x_5542) ;  /* 0x000000000f087348 */ /* 0x000fea0003c00000 */
[----:B------:R0:W1:Y:S02]  /*100c0*/  SHFL.IDX P6, R14, R13, R12, R11 ;  /* 0x0000000c0d0e7389 */ /* 0x00006400000c000b */
[----:B01----:R-:W-:Y:S01]  /*100d0*/  ENDCOLLECTIVE ;  /* 0x000000000000791b */ /* 0x003fe20003800000 */
.L_x_5542:
        /* <DEDUP_REMOVED lines=13> */
.L_x_5543:
[----:B------:R-:W-:Y:S02]  /*101b0*/  @P0 LEA R21, R30, UR46, 0x1 ;  /* 0x0000002e1e150c11 */ /* 0x000fe4000f8e08ff */
[----:B------:R-:W-:Y:S01]  /*101c0*/  MOV R13, R7 ;  /* 0x00000007000d7202 */ /* 0x000fe20000000f00 */
[----:B------:R-:W-:Y:S02]  /*101d0*/  IMAD.MOV.U32 R12, RZ, RZ, 0x2 ;  /* 0x00000002ff0c7424 */ /* 0x000fe400078e00ff */
[----:B------:R-:W-:-:S07]  /*101e0*/  IMAD.MOV.U32 R4, RZ, RZ, R14 ;  /* 0x000000ffff047224 */ /* 0x000fce00078e000e */
[----:B------:R-:W-:Y:S05]  /*101f0*/  WARPSYNC.COLLECTIVE R15, `(.L_x_5544) ;  /* 0x000000000f087348 */ /* 0x000fea0003c00000 */
[----:B------:R0:W1:Y:S02]  /*10200*/  SHFL.IDX P6, R14, R13, R12, R11 ;  /* 0x0000000c0d0e7389 */ /* 0x00006400000c000b */
[----:B01----:R-:W-:Y:S01]  /*10210*/  ENDCOLLECTIVE ;  /* 0x000000000000791b */ /* 0x003fe20003800000 */
.L_x_5544:
        /* <DEDUP_REMOVED lines=13> */
.L_x_5545:
        /* <DEDUP_REMOVED lines=8> */
.L_x_5546:
        /* <DEDUP_REMOVED lines=13> */
.L_x_5547:
[----:B------:R-:W-:Y:S02]  /*10440*/  MOV R5, R9 ;  /* 0x0000000900057202 */ /* 0x000fe40000000f00 */
[----:B------:R-:W-:Y:S01]  /*10450*/  @P0 LEA R9, R30, UR46, 0x1 ;  /* 0x0000002e1e090c11 */ /* 0x000fe2000f8e08ff */
[----:B------:R-:W-:Y:S01]  /*10460*/  IMAD.MOV.U32 R13, RZ, RZ, R7 ;  /* 0x000000ffff0d7224 */ /* 0x000fe200078e0007 */
[----:B------:R-:W-:Y:S02]  /*10470*/  MOV R12, 0x4 ;  /* 0x00000004000c7802 */ /* 0x000fe40000000f00 */
[----:B------:R-:W-:-:S07]  /*10480*/  MOV R10, R14 ;  /* 0x0000000e000a7202 */ /* 0x000fce0000000f00 */
[----:B------:R-:W-:Y:S05]  /*10490*/  WARPSYNC.COLLECTIVE R15, `(.L_x_5548) ;  /* 0x000000000f087348 */ /* 0x000fea0003c00000 */
[----:B------:R0:W1:Y:S02]  /*104a0*/  SHFL.IDX P6, R14, R13, R12, R11 ;  /* 0x0000000c0d0e7389 */ /* 0x00006400000c000b */
[----:B01----:R-:W-:Y:S01]  /*104b0*/  ENDCOLLECTIVE ;  /* 0x000000000000791b */ /* 0x003fe20003800000 */
.L_x_5548:
[----:B------:R-:W-:-:S04]  /*104c0*/  IMAD.MOV.U32 R4, RZ, RZ, R10 ;  /* 0x000000ffff047224 */ /* 0x000fc800078e000a */
[----:B------:R-:W-:-:S05]  /*104d0*/  @P0 IMAD.WIDE.U32 R4, R23, 0x2, R4 ;  /* 0x0000000217040825 */ /* 0x000fca00078e0004 */
[----:B------:R-:W-:Y:S01]  /*104e0*/  @!PT LDS RZ, [RZ] ;  /* 0x00000000fffff984 */ /* 0x000fe20000000800 */
[----:B------:R-:W-:Y:S01]  /*104f0*/  @!PT LDS RZ, [RZ] ;  /* 0x00000000fffff984 */ /* 0x000fe20000000800 */
[----:B------:R-:W-:Y:S01]  /*10500*/  @!PT LDS RZ, [RZ] ;  /* 0x00000000fffff984 */ /* 0x000fe20000000800 */
        /* <DEDUP_REMOVED lines=9> */
.L_x_5549:
        /* <DEDUP_REMOVED lines=8> */
.L_x_5550:
        /* <DEDUP_REMOVED lines=8> */
[----:B------:R-:W-:-:S07]  /*106a0*/  IMAD.MOV.U32 R7, RZ, RZ, R14 ;  /* 0x000000ffff077224 */ /* 0x000fce00078e000e */
[----:B0-----:R-:W-:Y:S05]  /*106b0*/  WARPSYNC.COLLECTIVE R15, `(.L_x_5551) ;  /* 0x000000000f087348 */ /* 0x001fea0003c00000 */
[----:B------:R1:W2:Y:S02]  /*106c0*/  SHFL.IDX P6, R14, R13, R12, R11 ;  /* 0x0000000c0d0e7389 */ /* 0x0002a400000c000b */
[----:B012---:R-:W-:Y:S01]  /*106d0*/  ENDCOLLECTIVE ;  /* 0x000000000000791b */ /* 0x007fe20003800000 */
.L_x_5551:
[----:B------:R-:W-:Y:S05]  /*106e0*/  BRA `(.L_x_5552) ;  /* 0xffffffcc00907947 */ /* 0x000fea000383ffff */
.L_x_5501:
[----:B------:R-:W-:Y:S01]  /*106f0*/  IMAD.MOV.U32 R13, RZ, RZ, R8 ;  /* 0x000000ffff0d7224 */ /* 0x000fe200078e0008 */
[----:B------:R-:W-:Y:S01]  /*10700*/  MOV R12, RZ ;  /* 0x000000ff000c7202 */ /* 0x000fe20000000f00 */
[----:B------:R-:W-:Y:S01]  /*10710*/  IMAD.MOV.U32 R11, RZ, RZ, 0x181f ;  /* 0x0000181fff0b7424 */ /* 0x000fe200078e00ff */
[----:B------:R-:W-:Y:S02]  /*10720*/  MOV R15, 0xffffffff ;  /* 0xffffffff000f7802 */ /* 0x000fe40000000f00 */
[----:B------:R-:W-:-:S07]  /*10730*/  MOV R7, UR48 ;  /* 0x0000003000077c02 */ /* 0x000fce0008000f00 */
[----:B------:R-:W-:Y:S05]  /*10740*/  WARPSYNC.COLLECTIVE R15, `(.L_x_5553) ;  /* 0x000000000f087348 */ /* 0x000fea0003c00000 */
[----:B------:R0:W1:Y:S02]  /*10750*/  SHFL.IDX P6, R14, R13, R12, R11 ;  /* 0x0000000c0d0e7389 */ /* 0x00006400000c000b */
[----:B01----:R-:W-:Y:S01]  /*10760*/  ENDCOLLECTIVE ;  /* 0x000000000000791b */ /* 0x003fe20003800000 */
.L_x_5553:
[----:B------:R-:W-:-:S05]  /*10770*/  IMAD R7, R7, 0x80, R27 ;  /* 0x0000008007077824 */ /* 0x000fca00078e021b */
[----:B------:R-:W-:Y:S02]  /*10780*/  IADD3 R5, R7, 0x10, RZ ;  /* 0x0000001007057810 */ /* 0x000fe40007ffe0ff */
[----:B------:R-:W-:Y:S01]  /*10790*/  MOV R13, R6 ;  /* 0x00000006000d7202 */ /* 0x000fe20000000f00 */
[----:B------:R-:W-:-:S07]  /*107a0*/  IMAD.MOV.U32 R3, RZ, RZ, R14 ;  /* 0x000000ffff037224 */ /* 0x000fce00078e000e */
[----:B------:R-:W-:Y:S05]  /*107b0*/  WARPSYNC.COLLECTIVE R15, `(.L_x_5554) ;  /* 0x000000000f087348 */ /* 0x000fea0003c00000 */
[----:B------:R0:W1:Y:S02]  /*107c0*/  SHFL.IDX P6, R14, R13, R12, R11 ;  /* 0x0000000c0d0e7389 */ /* 0x00006400000c000b */
[----:B01----:R-:W-:Y:S01]  /*107d0*/  ENDCOLLECTIVE ;  /* 0x000000000000791b */ /* 0x003fe20003800000 */
.L_x_5554:
        /* <DEDUP_REMOVED lines=10> */
.L_x_5555:
        /* <DEDUP_REMOVED lines=13> */
.L_x_5556:
        /* <DEDUP_REMOVED lines=8> */
.L_x_5557:
        /* <DEDUP_REMOVED lines=13> */
.L_x_5558:
        /* <DEDUP_REMOVED lines=8> */
.L_x_5559:
        /* <DEDUP_REMOVED lines=13> */
.L_x_5560:
        /* <DEDUP_REMOVED lines=8> */
.L_x_5561:
        /* <DEDUP_REMOVED lines=13> */
.L_x_5562:
        /* <DEDUP_REMOVED lines=8> */
.L_x_5563:
        /* <DEDUP_REMOVED lines=13> */
.L_x_5564:
        /* <DEDUP_REMOVED lines=8> */
.L_x_5565:
        /* <DEDUP_REMOVED lines=13> */
.L_x_5566:
[----:B------:R-:W-:Y:S02]  /*10fe0*/  @!P1 LEA R9, R30, UR46, 0x1 ;  /* 0x0000002e1e099c11 */ /* 0x000fe4000f8e08ff */
[----:B------:R-:W-:Y:S01]  /*10ff0*/  MOV R13, R8 ;  /* 0x00000008000d7202 */ /* 0x000fe20000000f00 */
[----:B------:R-:W-:Y:S02]  /*11000*/  IMAD.MOV.U32 R12, RZ, RZ, 0x7 ;  /* 0x00000007ff0c7424 */ /* 0x000fe400078e00ff */
[----:B------:R-:W-:-:S07]  /*11010*/  IMAD.MOV.U32 R2, RZ, RZ, R14 ;  /* 0x000000ffff027224 */ /* 0x000fce00078e000e */
[----:B------:R-:W-:Y:S05]  /*11020*/  WARPSYNC.COLLECTIVE R15, `(.L_x_5567) ;  /* 0x000000000f087348 */ /* 0x000fea0003c00000 */
[----:B------:R0:W1:Y:S02]  /*11030*/  SHFL.IDX P6, R14, R13, R12, R11 ;  /* 0x0000000c0d0e7389 */ /* 0x00006400000c000b */
[----:B01----:R-:W-:Y:S01]  /*11040*/  ENDCOLLECTIVE ;  /* 0x000000000000791b */ /* 0x003fe20003800000 */
.L_x_5567:
        /* <DEDUP_REMOVED lines=12> */
.L_x_5568:
[----:B------:R-:W-:Y:S05]  /*11110*/  BRA `(.L_x_5569) ;  /* 0xffffffcc00807947 */ /* 0x000fea000383ffff */
.L_x_5504:
[----:B0-----:R-:W-:-:S04]  /*11120*/  MOV R3, UR46 ;  /* 0x0000002e00037c02 */ /* 0x001fc80008000f00 */
[----:B------:R0:W1:Y:S03]  /*11130*/  SYNCS.PHASECHK.TRANS64.TRYWAIT P0, [R3+URZ+0x30820], R0 ;  /* 0x03082000030075a7 */ /* 0x000066000800017f */
[----:B-1----:R-:W-:Y:S05]  /*11140*/  @!P0 NANOSLEEP.SYNCS 0x989680 ;  /* 0x009896800000895d */ /* 0x002fea0003900000 */
[----:B------:R-:W1:Y:S02]  /*11150*/  @!P0 SYNCS.PHASECHK.TRANS64 P0, [R3+URZ+0x30820], R0 ;  /* 0x03082000030085a7 */ /* 0x000e64000800007f */
[----:B-1----:R-:W-:Y:S05]  /*11160*/  @!P0 BRA `(.L_x_5504) ;  /* 0xfffffffc00ec8947 */ /* 0x002fea000383ffff */
[----:B------:R-:W-:Y:S05]  /*11170*/  BRA `(.L_x_5570) ;  /* 0xffffffcc00cc7947 */ /* 0x000fea000383ffff */
.L_x_5508:
[----:B0-----:R0:W1:Y:S02]  /*11180*/  SYNCS.PHASECHK.TRANS64.TRYWAIT P0, [R19+URZ+0x30840], R2 ;  /* 0x03084002130075a7 */ /* 0x001064000800017f */
[----:B-1----:R-:W-:Y:S05]  /*11190*/  @!P0 NANOSLEEP.SYNCS 0x989680 ;  /* 0x009896800000895d */ /* 0x002fea0003900000 */
[----:B------:R-:W1:Y:S02]  /*111a0*/  @!P0 SYNCS.PHASECHK.TRANS64 P0, [R19+URZ+0x30840], R2 ;  /* 0x03084002130085a7 */ /* 0x000e64000800007f */
[----:B-1----:R-:W-:Y:S05]  /*111b0*/  @!P0 BRA `(.L_x_5508) ;  /* 0xfffffffc00f08947 */ /* 0x002fea000383ffff */
[----:B------:R-:W-:Y:S05]  /*111c0*/  BRA `(.L_x_5571) ;  /* 0xffffffd000b07947 */ /* 0x000fea000383ffff */
.L_x_5509:
        /* <DEDUP_REMOVED lines=8> */
.L_x_5573:
[----:B------:R-:W-:Y:S05]  /*11250*/  BSYNC B1 ;  /* 0x0000000000017941 */ /* 0x000fea0003800000 */
.L_x_5572:
        /* <DEDUP_REMOVED lines=11> */
.L_x_5574:
[----:B------:R-:W-:Y:S02]  /*11310*/  LEA R22, R22, UR46, 0x1 ;  /* 0x0000002e16167c11 */ /* 0x000fe4000f8e08ff */
[----:B------:R-:W-:Y:S01]  /*11320*/  MOV R13, R24 ;  /* 0x00000018000d7202 */ /* 0x000fe20000000f00 */
[----:B------:R-:W-:Y:S01]  /*11330*/  IMAD.MOV.U32 R12, RZ, RZ, 0x1 ;  /* 0x00000001ff0c7424 */ /* 0x000fe200078e00ff */
[----:B------:R-:W-:-:S13]  /*11340*/  IADD3 R2, P0, R14, R8, RZ ;  /* 0x000000080e027210 */ /* 0x000fda0007f1e0ff */
[----:B------:R-:W-:Y:S05]  /*11350*/  WARPSYNC.COLLECTIVE R15, `(.L_x_5575) ;  /* 0x000000000f087348 */ /* 0x000fea0003c00000 */
[----:B------:R0:W1:Y:S02]  /*11360*/  SHFL.IDX P6, R14, R13, R12, R11 ;  /* 0x0000000c0d0e7389 */ /* 0x00006400000c000b */
[----:B01----:R-:W-:Y:S01]  /*11370*/  ENDCOLLECTIVE ;  /* 0x000000000000791b */ /* 0x003fe20003800000 */
.L_x_5575:
        /* <DEDUP_REMOVED lines=12> */
.L_x_5576:
[----:B------:R-:W-:Y:S01]  /*11440*/  IMAD.MOV.U32 R13, RZ, RZ, R24 ;  /* 0x000000ffff0d7224 */ /* 0x000fe200078e0018 */
[----:B------:R-:W-:Y:S02]  /*11450*/  MOV R12, 0x2 ;  /* 0x00000002000c7802 */ /* 0x000fe40000000f00 */
[----:B------:R-:W-:-:S13]  /*11460*/  IADD3 R2, P0, R14, R8, RZ ;  /* 0x000000080e027210 */ /* 0x000fda0007f1e0ff */
[----:B------:R-:W-:Y:S05]  /*11470*/  WARPSYNC.COLLECTIVE R15, `(.L_x_5577) ;  /* 0x000000000f087348 */ /* 0x000fea0003c00000 */
[----:B------:R0:W1:Y:S02]  /*11480*/  SHFL.IDX P6, R14, R13, R12, R11 ;  /* 0x0000000c0d0e7389 */ /* 0x00006400000c000b */
[----:B01----:R-:W-:Y:S01]  /*11490*/  ENDCOLLECTIVE ;  /* 0x000000000000791b */ /* 0x003fe20003800000 */
.L_x_5577:
        /* <DEDUP_REMOVED lines=12> */
.L_x_5578:
[----:B------:R-:W-:Y:S01]  /*11560*/  IMAD.MOV.U32 R13, RZ, RZ, R24 ;  /* 0x000000ffff0d7224 */ /* 0x000fe200078e0018 */
[----:B------:R-:W-:Y:S01]  /*11570*/  MOV R12, 0x3 ;  /* 0x00000003000c7802 */ /* 0x000fe20000000f00 */
[----:B------:R-:W-:-:S07]  /*11580*/  IMAD.MOV.U32 R10, RZ, RZ, R14 ;  /* 0x000000ffff0a7224 */ /* 0x000fce00078e000e */
[----:B------:R-:W-:Y:S05]  /*11590*/  WARPSYNC.COLLECTIVE R15, `(.L_x_5579) ;  /* 0x000000000f087348 */ /* 0x000fea0003c00000 */
[----:B------:R0:W1:Y:S02]  /*115a0*/  SHFL.IDX P6, R14, R13, R12, R11 ;  /* 0x0000000c0d0e7389 */ /* 0x00006400000c000b */
[----:B01----:R-:W-:Y:S01]  /*115b0*/  ENDCOLLECTIVE ;  /* 0x000000000000791b */ /* 0x003fe20003800000 */
.L_x_5579:
        /* <DEDUP_REMOVED lines=13> */
.L_x_5580:
[----:B------:R-:W-:Y:S01]  /*11690*/  IMAD.MOV.U32 R13, RZ, RZ, R24 ;  /* 0x000000ffff0d7224 */ /* 0x000fe200078e0018 */
[----:B------:R-:W-:Y:S01]  /*116a0*/  MOV R12, 0x4 ;  /* 0x00000004000c7802 */ /* 0x000fe20000000f00 */
[----:B------:R-:W-:-:S07]  /*116b0*/  IMAD.MOV.U32 R2, RZ, RZ, R14 ;  /* 0x000000ffff027224 */ /* 0x000fce00078e000e */
[----:B------:R-:W-:Y:S05]  /*116c0*/  WARPSYNC.COLLECTIVE R15, `(.L_x_5581) ;  /* 0x000000000f087348 */ /* 0x000fea0003c00000 */
[----:B------:R0:W1:Y:S02]  /*116d0*/  SHFL.IDX P6, R14, R13, R12, R11 ;  /* 0x0000000c0d0e7389 */ /* 0x00006400000c000b */
[----:B01----:R-:W-:Y:S01]  /*116e0*/  ENDCOLLECTIVE ;  /* 0x000000000000791b */ /* 0x003fe20003800000 */
.L_x_5581:
        /* <DEDUP_REMOVED lines=13> */
.L_x_5582:
[----:B------:R-:W-:Y:S01]  /*117c0*/  IMAD.MOV.U32 R13, RZ, RZ, R24 ;  /* 0x000000ffff0d7224 */ /* 0x000fe200078e0018 */
[----:B------:R-:W-:Y:S01]  /*117d0*/  MOV R12, 0x5 ;  /* 0x00000005000c7802 */ /* 0x000fe20000000f00 */
[----:B------:R-:W-:-:S07]  /*117e0*/  IMAD.MOV.U32 R2, RZ, RZ, R14 ;  /* 0x000000ffff027224 */ /* 0x000fce00078e000e */
[----:B------:R-:W-:Y:S05]  /*117f0*/  WARPSYNC.COLLECTIVE R15, `(.L_x_5583) ;  /* 0x000000000f087348 */ /* 0x000fea0003c00000 */
[----:B------:R0:W1:Y:S02]  /*11800*/  SHFL.IDX P6, R14, R13, R12, R11 ;  /* 0x0000000c0d0e7389 */ /* 0x00006400000c000b */
[----:B01----:R-:W-:Y:S01]  /*11810*/  ENDCOLLECTIVE ;  /* 0x000000000000791b */ /* 0x003fe20003800000 */
.L_x_5583:
        /* <DEDUP_REMOVED lines=14> */
.L_x_5584:
[----:B------:R-:W-:Y:S05]  /*11900*/  BRA `(.L_x_5585) ;  /* 0xffffffcc00fc7947 */ /* 0x000fea000383ffff */
.L_x_5514:
[----:B0-----:R0:W2:Y:S02]  /*11910*/  SYNCS.PHASECHK.TRANS64.TRYWAIT P0, [R6+URZ+0x30860], R3 ;  /* 0x03086003060075a7 */ /* 0x0010a4000800017f */
[----:B--2---:R-:W-:Y:S05]  /*11920*/  @!P0 NANOSLEEP.SYNCS 0x989680 ;  /* 0x009896800000895d */ /* 0x004fea0003900000 */
[----:B------:R-:W2:Y:S02]  /*11930*/  @!P0 SYNCS.PHASECHK.TRANS64 P0, [R6+URZ+0x30860], R3 ;  /* 0x03086003060085a7 */ /* 0x000ea4000800007f */
[----:B--2---:R-:W-:Y:S05]  /*11940*/  @!P0 BRA `(.L_x_5514) ;  /* 0xfffffffc00f08947 */ /* 0x004fea000383ffff */
[----:B------:R-:W-:Y:S05]  /*11950*/  BRA `(.L_x_5586) ;  /* 0xffffffd000607947 */ /* 0x000fea000383ffff */
.L_x_5515:
        /* <DEDUP_REMOVED lines=8> */
.L_x_5588:
[----:B------:R-:W-:Y:S05]  /*119e0*/  BSYNC B1 ;  /* 0x0000000000017941 */ /* 0x000fea0003800000 */
.L_x_5587:
        /* <DEDUP_REMOVED lines=9> */
.L_x_5589:
[----:B------:R-:W-:Y:S01]  /*11a80*/  IMAD.MOV.U32 R13, RZ, RZ, R18 ;  /* 0x000000ffff0d7224 */ /* 0x000fe200078e0012 */
[----:B------:R-:W-:Y:S02]  /*11a90*/  MOV R12, 0x1 ;  /* 0x00000001000c7802 */ /* 0x000fe40000000f00 */
[----:B------:R-:W-:-:S13]  /*11aa0*/  IADD3 R2, P0, R14, R9, RZ ;  /* 0x000000090e027210 */ /* 0x000fda0007f1e0ff */
[----:B------:R-:W-:Y:S05]  /*11ab0*/  WARPSYNC.COLLECTIVE R15, `(.L_x_5590) ;  /* 0x000000000f087348 */ /* 0x000fea0003c00000 */
[----:B------:R0:W1:Y:S02]  /*11ac0*/  SHFL.IDX P6, R14, R13, R12, R11 ;  /* 0x0000000c0d0e7389 */ /* 0x00006400000c000b */
[----:B01----:R-:W-:Y:S01]  /*11ad0*/  ENDCOLLECTIVE ;  /* 0x000000000000791b */ /* 0x003fe20003800000 */
.L_x_5590:
        /* <DEDUP_REMOVED lines=12> */
.L_x_5591:
        /* <DEDUP_REMOVED lines=12> */
.L_x_5592:
        /* <DEDUP_REMOVED lines=12> */
.L_x_5593:
        /* <DEDUP_REMOVED lines=12> */
.L_x_5594:
        /* <DEDUP_REMOVED lines=12> */
.L_x_5595:
        /* <DEDUP_REMOVED lines=12> */
.L_x_5596:
        /* <DEDUP_REMOVED lines=12> */
.L_x_5597:
        /* <DEDUP_REMOVED lines=12> */
.L_x_5598:
        /* <DEDUP_REMOVED lines=12> */
.L_x_5599:
[----:B------:R-:W-:Y:S01]  /*121a0*/  @!PT LDS RZ, [RZ] ;  /* 0x00000000fffff984 */ /* 0x000fe20000000800 */
[----:B------:R-:W-:Y:S01]  /*121b0*/  @!PT LDS RZ, [RZ] ;  /* 0x00000000fffff984 */ /* 0x000fe20000000800 */
[----:B------:R-:W-:Y:S01]  /*121c0*/  @!PT LDS RZ, [RZ] ;  /* 0x00000000fffff984 */ /* 0x000fe20000000800 */
[----:B------:R0:W-:Y:S01]  /*121d0*/  LDGSTS.E.BYPASS.LTC128B.128 [R7+0x5400], desc[UR36][R2.64+0x80], !P0 ;  /* 0x0540008002077fae */ /* 0x0001e2000c101d64 */
[----:B------:R-:W-:-:S13]  /*121e0*/  ISETP.LT.OR P0, PT, R0, 0x41, P1 ;  /* 0x000000410000780c */ /* 0x000fda0000f01670 */
[----:B------:R0:W-:Y:S01]  /*121f0*/  LDGSTS.E.BYPASS.LTC128B.128 [R7+0x8400], desc[UR36][R2.64+0x100], !P0 ;  /* 0x0840010002077fae */ /* 0x0001e2000c101d64 */
[----:B------:R-:W-:Y:S05]  /*12200*/  BRA `(.L_x_5600) ;  /* 0xffffffcc001c7947 */ /* 0x000fea000383ffff */
.L_x_5521:
[----:B0-----:R0:W1:Y:S02]  /*12210*/  SYNCS.PHASECHK.TRANS64.TRYWAIT P0, [R0+URZ+0x30860], R3 ;  /* 0x03086003000075a7 */ /* 0x001064000800017f */
[----:B-1----:R-:W-:Y:S05]  /*12220*/  @!P0 NANOSLEEP.SYNCS 0x989680 ;  /* 0x009896800000895d */ /* 0x002fea0003900000 */
[----:B------:R-:W1:Y:S02]  /*12230*/  @!P0 SYNCS.PHASECHK.TRANS64 P0, [R0+URZ+0x30860], R3 ;  /* 0x03086003000085a7 */ /* 0x000e64000800007f */
[----:B-1----:R-:W-:Y:S05]  /*12240*/  @!P0 BRA `(.L_x_5521) ;  /* 0xfffffffc00f08947 */ /* 0x002fea000383ffff */
[----:B------:R-:W-:Y:S05]  /*12250*/  BRA `(.L_x_5601) ;  /* 0xffffffd000187947 */ /* 0x000fea000383ffff */
.L_x_5522:
        /* <DEDUP_REMOVED lines=8> */
.L_x_5603:
[----:B------:R-:W-:Y:S05]  /*122e0*/  BSYNC B0 ;  /* 0x0000000000007941 */ /* 0x000fea0003800000 */
.L_x_5602:
        /* <DEDUP_REMOVED lines=9> */
.L_x_5604:
        /* <DEDUP_REMOVED lines=13> */
.L_x_5605:
        /* <DEDUP_REMOVED lines=15> */
.L_x_5606:
[----:B------:R-:W-:Y:S01]  /*12540*/  MOV R3, R6 ;  /* 0x0000000600037202 */ /* 0x000fe20000000f00 */
[----:B------:R-:W-:Y:S01]  /*12550*/  IMAD.MOV.U32 R13, RZ, RZ, R18 ;  /* 0x000000ffff0d7224 */ /* 0x000fe200078e0012 */
[----:B------:R-:W-:Y:S01]  /*12560*/  MOV R12, 0x2 ;  /* 0x00000002000c7802 */ /* 0x000fe20000000f00 */
[----:B------:R-:W-:-:S07]  /*12570*/  IMAD.MOV.U32 R2, RZ, RZ, R14 ;  /* 0x000000ffff027224 */ /* 0x000fce00078e000e */
[----:B------:R-:W-:Y:S05]  /*12580*/  WARPSYNC.COLLECTIVE R15, `(.L_x_5607) ;  /* 0x000000000f087348 */ /* 0x000fea0003c00000 */
[----:B------:R0:W1:Y:S02]  /*12590*/  SHFL.IDX P6, R14, R13, R12, R11 ;  /* 0x0000000c0d0e7389 */ /* 0x00006400000c000b */
[----:B01----:R-:W-:Y:S01]  /*125a0*/  ENDCOLLECTIVE ;  /* 0x000000000000791b */ /* 0x003fe20003800000 */
.L_x_5607:
        /* <DEDUP_REMOVED lines=15> */
.L_x_5608:
[----:B------:R-:W-:Y:S01]  /*126a0*/  IMAD.MOV.U32 R3, RZ, RZ, R7 ;  /* 0x000000ffff037224 */ /* 0x000fe200078e0007 */
[----:B------:R-:W-:Y:S01]  /*126b0*/  MOV R13, R18 ;  /* 0x00000012000d7202 */ /* 0x000fe20000000f00 */
[----:B------:R-:W-:Y:S02]  /*126c0*/  IMAD.MOV.U32 R12, RZ, RZ, 0x3 ;  /* 0x00000003ff0c7424 */ /* 0x000fe400078e00ff */
[----:B------:R-:W-:-:S07]  /*126d0*/  IMAD.MOV.U32 R8, RZ, RZ, R14 ;  /* 0x000000ffff087224 */ /* 0x000fce00078e000e */
[----:B------:R-:W-:Y:S05]  /*126e0*/  WARPSYNC.COLLECTIVE R15, `(.L_x_5609) ;  /* 0x000000000f087348 */ /* 0x000fea0003c00000 */
[----:B------:R0:W1:Y:S02]  /*126f0*/  SHFL.IDX P6, R14, R13, R12, R11 ;  /* 0x0000000c0d0e7389 */ /* 0x00006400000c000b */
[----:B01----:R-:W-:Y:S01]  /*12700*/  ENDCOLLECTIVE ;  /* 0x000000000000791b */ /* 0x003fe20003800000 */
.L_x_5609:
        /* <DEDUP_REMOVED lines=16> */
.L_x_5610:
        /* <DEDUP_REMOVED lines=8> */
.L_x_5611:
        /* <DEDUP_REMOVED lines=15> */
.L_x_5612:
[----:B------:R-:W-:Y:S01]  /*12980*/  MOV R3, R7 ;  /* 0x0000000700037202 */ /* 0x000fe20000000f00 */
[----:B------:R-:W-:Y:S01]  /*12990*/  IMAD.MOV.U32 R13, RZ, RZ, R18 ;  /* 0x000000ffff0d7224 */ /* 0x000fe200078e0012 */
[----:B------:R-:W-:Y:S02]  /*129a0*/  MOV R12, 0x5 ;  /* 0x00000005000c7802 */ /* 0x000fe40000000f00 */
[----:B------:R-:W-:-:S07]  /*129b0*/  MOV R8, R14 ;  /* 0x0000000e00087202 */ /* 0x000fce0000000f00 */
[----:B------:R-:W-:Y:S05]  /*129c0*/  WARPSYNC.COLLECTIVE R15, `(.L_x_5613) ;  /* 0x000000000f087348 */ /* 0x000fea0003c00000 */
[----:B------:R0:W1:Y:S02]  /*129d0*/  SHFL.IDX P6, R14, R13, R12, R11 ;  /* 0x0000000c0d0e7389 */ /* 0x00006400000c000b */
[----:B01----:R-:W-:Y:S01]  /*129e0*/  ENDCOLLECTIVE ;  /* 0x000000000000791b */ /* 0x003fe20003800000 */
.L_x_5613:
        /* <DEDUP_REMOVED lines=13> */
.L_x_5614:
[----:B------:R-:W-:Y:S05]  /*12ac0*/  BRA `(.L_x_5615) ;  /* 0xffffffc800fc7947 */ /* 0x000fea000383ffff */
.L_x_5525:
[----:B0-----:R0:W1:Y:S02]  /*12ad0*/  SYNCS.PHASECHK.TRANS64.TRYWAIT P0, [R7+URZ+0x30820], R6 ;  /* 0x03082006070075a7 */ /* 0x001064000800017f */
[----:B-1----:R-:W-:Y:S05]  /*12ae0*/  @!P0 NANOSLEEP.SYNCS 0x989680 ;  /* 0x009896800000895d */ /* 0x002fea0003900000 */
[----:B------:R-:W1:Y:S02]  /*12af0*/  @!P0 SYNCS.PHASECHK.TRANS64 P0, [R7+URZ+0x30820], R6 ;  /* 0x03082006070085a7 */ /* 0x000e64000800007f */
[----:B-1----:R-:W-:Y:S05]  /*12b00*/  @!P0 BRA `(.L_x_5525) ;  /* 0xfffffffc00f08947 */ /* 0x002fea000383ffff */
[----:B------:R-:W-:Y:S05]  /*12b10*/  BRA `(.L_x_5616) ;  /* 0xffffffcc00787947 */ /* 0x000fea000383ffff */
.L_x_5526:
        /* <DEDUP_REMOVED lines=11> */
.L_x_5618:
[----:B------:R-:W-:Y:S05]  /*12bd0*/  BSYNC B0 ;  /* 0x0000000000007941 */ /* 0x000fea0003800000 */
.L_x_5617:
[----:B------:R-:W-:Y:S05]  /*12be0*/  BRA `(.L_x_5619) ;  /* 0xffffffcc005c7947 */ /* 0x000fea000383ffff */
.L_x_5527:
[----:B------:R-:W-:Y:S01]  /*12bf0*/  BSSY B0, `(.L_x_5620) ;  /* 0x0000006000007945 */ /* 0x000fe20003800000 */
[----:B------:R-:W-:-:S07]  /*12c00*/  MOV R15, 0xffffffff ;  /* 0xffffffff000f7802 */ /* 0x000fce0000000f00 */
[----:B01---5:R-:W-:Y:S05]  /*12c10*/  WARPSYNC.COLLECTIVE R15, `(.L_x_5621) ;  /* 0x000000000f0c7348 */ /* 0x023fea0003c00000 */
[----:B------:R-:W-:Y:S02]  /*12c20*/  ELECT P6, UR62, PT ;  /* 0x00000000003e782f */ /* 0x000fe400038c0000 */
[----:B------:R-:W-:Y:S01]  /*12c30*/  MOV R14, UR62 ;  /* 0x0000003e000e7c02 */ /* 0x000fe20008000f00 */
[----:B01---5:R-:W-:Y:S10]  /*12c40*/  ENDCOLLECTIVE ;  /* 0x000000000000791b */ /* 0x023ff40003800000 */
.L_x_5621:
[----:B------:R-:W-:Y:S05]  /*12c50*/  BSYNC B0 ;  /* 0x0000000000007941 */ /* 0x000fea0003800000 */
.L_x_5620:
[----:B------:R-:W-:Y:S05]  /*12c60*/  BRA `(.L_x_5622) ;  /* 0xffffffcc00507947 */ /* 0x000fea000383ffff */
.L_x_5529:
[----:B-1----:R1:W2:Y:S02]  /*12c70*/  SYNCS.PHASECHK.TRANS64.TRYWAIT P1, [R5+URZ+0x30840], R2 ;  /* 0x03084002050075a7 */ /* 0x0022a4000802017f */
[----:B--2---:R-:W-:Y:S05]  /*12c80*/  @!P1 NANOSLEEP.SYNCS 0x989680 ;  /* 0x009896800000995d */ /* 0x004fea0003900000 */
[----:B------:R-:W2:Y:S02]  /*12c90*/  @!P1 SYNCS.PHASECHK.TRANS64 P1, [R5+URZ+0x30840], R2 ;  /* 0x03084002050095a7 */ /* 0x000ea4000802007f */
[----:B--2---:R-:W-:Y:S05]  /*12ca0*/  @!P1 BRA `(.L_x_5529) ;  /* 0xfffffffc00f09947 */ /* 0x004fea000383ffff */
[----:B------:R-:W-:Y:S05]  /*12cb0*/  BRA `(.L_x_5623) ;  /* 0xffffffcc00787947 */ /* 0x000fea000383ffff */
.L_x_5531:
[----:B0-----:R0:W2:Y:S02]  /*12cc0*/  SYNCS.PHASECHK.TRANS64.TRYWAIT P1, [R7+URZ+0x30840], R0 ;  /* 0x03084000070075a7 */ /* 0x0010a4000802017f */
[----:B--2---:R-:W-:Y:S05]  /*12cd0*/  @!P1 NANOSLEEP.SYNCS 0x989680 ;  /* 0x009896800000995d */ /* 0x004fea0003900000 */
[----:B------:R-:W2:Y:S02]  /*12ce0*/  @!P1 SYNCS.PHASECHK.TRANS64 P1, [R7+URZ+0x30840], R0 ;  /* 0x03084000070095a7 */ /* 0x000ea4000802007f */
[----:B--2---:R-:W-:Y:S05]  /*12cf0*/  @!P1 BRA `(.L_x_5531) ;  /* 0xfffffffc00f09947 */ /* 0x004fea000383ffff */
[----:B------:R-:W-:Y:S05]  /*12d00*/  BRA `(.L_x_5624) ;  /* 0xffffffcc00847947 */ /* 0x000fea000383ffff */
.L_x_5533:
[----:B--2---:R2:W3:Y:S02]  /*12d10*/  SYNCS.PHASECHK.TRANS64.TRYWAIT P1, [R5+URZ+0x30860], R2 ;  /* 0x03086002050075a7 */ /* 0x0044e4000802017f */
[----:B---3--:R-:W-:Y:S05]  /*12d20*/  @!P1 NANOSLEEP.SYNCS 0x989680 ;  /* 0x009896800000995d */ /* 0x008fea0003900000 */
[----:B------:R-:W3:Y:S02]  /*12d30*/  @!P1 SYNCS.PHASECHK.TRANS64 P1, [R5+URZ+0x30860], R2 ;  /* 0x03086002050095a7 */ /* 0x000ee4000802007f */
[----:B---3--:R-:W-:Y:S05]  /*12d40*/  @!P1 BRA `(.L_x_5533) ;  /* 0xfffffffc00f09947 */ /* 0x008fea000383ffff */
[----:B------:R-:W-:Y:S05]  /*12d50*/  BRA `(.L_x_5625) ;  /* 0xffffffcc00807947 */ /* 0x000fea000383ffff */
.L_x_5626:
        /* <DEDUP_REMOVED lines=10> */
.L_x_15971:


//--------------------- .text._ZN7cutlass13device_kernelIN5flash11enable_sm90INS1_16FlashAttnFwdSm90INS1_25CollectiveMainloopFwdSm90ILi2EN4cute5tupleIJNS5_1CILi1EEES8_S8_EEENS6_IJNS7_ILi128EEENS7_ILi96EEENS7_ILi192EEEEEELi192ENS_10bfloat16_tEfNS_4arch4Sm90ELb1ELb0ELb1ELb1ELb1ELb0ELb0ELb1ELb1ELb1ELb1ELb0EEENS1_21CollectiveEpilogueFwdINS6_IJSA_SC_SB_EEES9_SE_SG_Li256ELb1ELb1ELb1ELb0EEENS1_36VarlenDynamicPersistentTileSchedulerILi128ELi96ELi256ELi128ELb1ELb1ELb1ELb1ELb1ELb1EEEEEEEEEvNT_6ParamsE --------------------------
	.section	.text._ZN7cutlass13device_kernelIN5flash11enable_sm90INS1_16FlashAttnFwdSm90INS1_25CollectiveMainloopFwdSm90ILi2EN4cute5tupleIJNS5_1CILi1EEES8_S8_EEENS6_IJNS7_ILi128EEENS7_ILi96EEENS7_ILi192EEEEEELi192ENS_10bfloat16_tEfNS_4arch4Sm90ELb1ELb0ELb1ELb1ELb1ELb0ELb0ELb1ELb1ELb1ELb1ELb0EEENS1_21CollectiveEpilogueFwdINS6_IJSA_SC_SB_EEES9_SE_SG_Li256ELb1ELb1ELb1ELb0EEENS1_36VarlenDynamicPersistentTileSchedulerILi128ELi96ELi256ELi128ELb1ELb1ELb1ELb1ELb1ELb1EEEEEEEEEvNT_6ParamsE,"ax",@progbits
	.align	128
.text._ZN7cutlass13device_kernelIN5flash11enable_sm90INS1_16FlashAttnFwdSm90INS1_25CollectiveMainloopFwdSm90ILi2EN4cute5tupleIJNS5_1CILi1EEES8_S8_EEENS6_IJNS7_ILi128EEENS7_ILi96EEENS7_ILi192EEEEEELi192ENS_10bfloat16_tEfNS_4arch4Sm90ELb1ELb0ELb1ELb1ELb1ELb0ELb0ELb1ELb1ELb1ELb1ELb0EEENS1_21CollectiveEpilogueFwdINS6_IJSA_SC_SB_EEES9_SE_SG_Li256ELb1ELb1ELb1ELb0EEENS1_36VarlenDynamicPersistentTileSchedulerILi128ELi96ELi256ELi128ELb1ELb1ELb1ELb1ELb1ELb1EEEEEEEEEvNT_6ParamsE:
        .type           _ZN7cutlass13device_kernelIN5flash11enable_sm90INS1_16FlashAttnFwdSm90INS1_25CollectiveMainloopFwdSm90ILi2EN4cute5tupleIJNS5_1CILi1EEES8_S8_EEENS6_IJNS7_ILi128EEENS7_ILi96EEENS7_ILi192EEEEEELi192ENS_10bfloat16_tEfNS_4arch4Sm90ELb1ELb0ELb1ELb1ELb1ELb0ELb0ELb1ELb1ELb1ELb1ELb0EEENS1_21CollectiveEpilogueFwdINS6_IJSA_SC_SB_EEES9_SE_SG_Li256ELb1ELb1ELb1ELb0EEENS1_36VarlenDynamicPersistentTileSchedulerILi128ELi96ELi256ELi128ELb1ELb1ELb1ELb1ELb1ELb1EEEEEEEEEvNT_6ParamsE,@function
        .size           _ZN7cutlass13device_kernelIN5flash11enable_sm90INS1_16FlashAttnFwdSm90INS1_25CollectiveMainloopFwdSm90ILi2EN4cute5tupleIJNS5_1CILi1EEES8_S8_EEENS6_IJNS7_ILi128EEENS7_ILi96EEENS7_ILi192EEEEEELi192ENS_10bfloat16_tEfNS_4arch4Sm90ELb1ELb0ELb1ELb1ELb1ELb0ELb0ELb1ELb1ELb1ELb1ELb0EEENS1_21CollectiveEpilogueFwdINS6_IJSA_SC_SB_EEES9_SE_SG_Li256ELb1ELb1ELb1ELb0EEENS1_36VarlenDynamicPersistentTileSchedulerILi128ELi96ELi256ELi128ELb1ELb1ELb1ELb1ELb1ELb1EEEEEEEEEvNT_6ParamsE,(.L_x_15972 - _ZN7cutlass13device_kernelIN5flash11enable_sm90INS1_16FlashAttnFwdSm90INS1_25CollectiveMainloopFwdSm90ILi2EN4cute5tupleIJNS5_1CILi1EEES8_S8_EEENS6_IJNS7_ILi128EEENS7_ILi96EEENS7_ILi192EEEEEELi192ENS_10bfloat16_tEfNS_4arch4Sm90ELb1ELb0ELb1ELb1ELb1ELb0ELb0ELb1ELb1ELb1ELb1ELb0EEENS1_21CollectiveEpilogueFwdINS6_IJSA_SC_SB_EEES9_SE_SG_Li256ELb1ELb1ELb1ELb0EEENS1_36VarlenDynamicPersistentTileSchedulerILi128ELi96ELi256ELi128ELb1ELb1ELb1ELb1ELb1ELb1EEEEEEEEEvNT_6ParamsE)
        .other          _ZN7cutlass13device_kernelIN5flash11enable_sm90INS1_16FlashAttnFwdSm90INS1_25CollectiveMainloopFwdSm90ILi2EN4cute5tupleIJNS5_1CILi1EEES8_S8_EEENS6_IJNS7_ILi128EEENS7_ILi96EEENS7_ILi192EEEEEELi192ENS_10bfloat16_tEfNS_4arch4Sm90ELb1ELb0ELb1ELb1ELb1ELb0ELb0ELb1ELb1ELb1ELb1ELb0EEENS1_21CollectiveEpilogueFwdINS6_IJSA_SC_SB_EEES9_SE_SG_Li256ELb1ELb1ELb1ELb0EEENS1_36VarlenDynamicPersistentTileSchedulerILi128ELi96ELi256ELi128ELb1ELb1ELb1ELb1ELb1ELb1EEEEEEEEEvNT_6ParamsE,@"STO_CUDA_ENTRY STV_DEFAULT"
_ZN7cutlass13device_kernelIN5flash11enable_sm90INS1_16FlashAttnFwdSm90INS1_25CollectiveMainloopFwdSm90ILi2EN4cute5tupleIJNS5_1CILi1EEES8_S8_EEENS6_IJNS7_ILi128EEENS7_ILi96EEENS7_ILi192EEEEEELi192ENS_10bfloat16_tEfNS_4arch4Sm90ELb1ELb0ELb1ELb1ELb1ELb0ELb0ELb1ELb1ELb1ELb1ELb0EEENS1_21CollectiveEpilogueFwdINS6_IJSA_SC_SB_EEES9_SE_SG_Li256ELb1ELb1ELb1ELb0EEENS1_36VarlenDynamicPersistentTileSchedulerILi128ELi96ELi256ELi128ELb1ELb1ELb1ELb1ELb1ELb1EEEEEEEEEvNT_6ParamsE:
        /* <DEDUP_REMOVED lines=45> */
.L_x_5627:
        /* <DEDUP_REMOVED lines=22> */
.L_x_5628:
        /* <DEDUP_REMOVED lines=18> */
.L_x_5629:
        /* <DEDUP_REMOVED lines=22> */
.L_x_5630:
        /* <DEDUP_REMOVED lines=23> */
.L_x_5631:
        /* <DEDUP_REMOVED lines=10> */
.L_x_5633:
        /* <DEDUP_REMOVED lines=35> */
[----:B------:R-:W-:-:S03]  /*0af0*/  IMAD.IADD R11, R12, 0x1, -R11 ;  /* 0x000000010c0b7824 */ /* 0x000fc600078e0a0b */
[----:B------:R-:W-:Y:S02]  /*0b00*/  LEA R3, R3, R4, 0x3 ;  /* 0x0000000403037211 */ /* 0x000fe400078e18ff */
[----:B------:R-:W-:-:S03]  /*0b10*/  LEA.HI R5, R11, R11, RZ, 0x1 ;  /* 0x0000000b0b057211 */ /* 0x000fc600078f08ff */
[----:B------:R0:W-:Y:S01]  /*0b20*/  STL [R1+0x18], R3 ;  /* 0x0000180301007387 */ /* 0x0001e20000100800 */
        /* <DEDUP_REMOVED lines=20> */
[----:B------:R-:W-:-:S02]  /*0c70*/  LOP3.LUT R6, R7, 0x7ffffffc, RZ, 0xc0, !PT ;  /* 0x7ffffffc07067812 */ /* 0x000fc400078ec0ff */
[----:B------:R-:W-:Y:S02]  /*0c80*/  LEA.HI R10, R10, R9, RZ, 0x3 ;  /* 0x000000090a0a7211 */ /* 0x000fe400078f18ff */
[----:B------:R-:W-:Y:S01]  /*0c90*/  SHF.R.S32.HI R8, RZ, 0x5, R8 ;  /* 0x00000005ff087819 */ /* 0x000fe20000011408 */
[----:B------:R-:W-:Y:S01]  /*0ca0*/  IMAD.IADD R6, R217, 0x1, -R6 ;  /* 0x00000001d9067824 */ /* 0x000fe200078e0a06 */
[----:B------:R-:W-:-:S03]  /*0cb0*/  LOP3.LUT R10, R10, 0xfffffff8, RZ, 0xc0, !PT ;  /* 0xfffffff80a0a7812 */ /* 0x000fc600078ec0ff */
[----:B------:R-:W-:Y:S02]  /*0cc0*/  IMAD.SHL.U32 R16, R6, 0x2, RZ ;  /* 0x0000000206107824 */ /* 0x000fe400078e00ff */
[----:B------:R-:W-:Y:S02]  /*0cd0*/  IMAD.IADD R9, R9, 0x1, -R10 ;  /* 0x0000000109097824 */ /* 0x000fe400078e0a0a */
[C---:B------:R-:W-:Y:S01]  /*0ce0*/  VIADD R213, R16.reuse, 0x8 ;  /* 0x0000000810d57836 */ /* 0x040fe20000000000 */
[----:B------:R-:W-:Y:S01]  /*0cf0*/  IADD3 R206, R16, 0x78, RZ ;  /* 0x0000007810ce7810 */ /* 0x000fe20007ffe0ff */
[----:B------:R-:W-:Y:S01]  /*0d00*/  IMAD R9, R8, 0x10, R9 ;  /* 0x0000001008097824 */ /* 0x000fe200078e0209 */
[C---:B------:R-:W-:Y:S01]  /*0d10*/  IADD3 R194, R16.reuse, 0x10, RZ ;  /* 0x0000001010c27810 */ /* 0x040fe20007ffe0ff */
[----:B------:R-:W-:Y:S01]  /*0d20*/  VIADD R212, R16, 0x48 ;  /* 0x0000004810d47836 */ /* 0x000fe20000000000 */
[----:B------:R-:W-:Y:S01]  /*0d30*/  SHF.R.S32.HI R0, RZ, 0x1f, R213 ;  /* 0x0000001fff007819 */ /* 0x000fe200000114d5 */
[----:B0-----:R-:W-:Y:S01]  /*0d40*/  IMAD R3, R2, 0x40, R9 ;  /* 0x0000004002037824 */ /* 0x001fe200078e0209 */
[----:B------:R-:W-:Y:S01]  /*0d50*/  SHF.R.S32.HI R226, RZ, 0x1f, R206 ;  /* 0x0000001fffe27819 */ /* 0x000fe200000114ce */
        /* <DEDUP_REMOVED lines=32> */
[C---:B------:R-:W-:Y:S01]  /*0f60*/  VIADD R192, R16.reuse, 0x30 ;  /* 0x0000003010c07836 */ /* 0x040fe20000000000 */
[----:B------:R-:W-:Y:S01]  /*0f70*/  SHF.R.S32.HI R218, RZ, 0x1f, R198 ;  /* 0x0000001fffda7819 */ /* 0x000fe200000114c6 */
[----:B------:R-:W-:-:S02]  /*0f80*/  VIADD R23, R16, 0x38 ;  /* 0x0000003810177836 */ /* 0x000fc40000000000 */
[----:B------:R-:W-:Y:S02]  /*0f90*/  VIADD R22, R16, 0x40 ;  /* 0x0000004010167836 */ /* 0x000fe40000000000 */
[----:B------:R-:W-:-:S07]  /*0fa0*/  IMAD R17, R4, 0x8, R3 ;  /* 0x0000000804117824 */ /* 0x000fce00078e0203 */
.L_x_5697:
[----:B------:R-:W-:Y:S01]  /*0fb0*/  ULDC.64 UR8, c[0x0][0xc88] ;  /* 0x0003220000087ab9 */ /* 0x000fe20000000a00 */
[----:B------:R-:W-:Y:S01]  /*0fc0*/  ULDC.64 UR10, c[0x0][0xa18] ;  /* 0x00028600000a7ab9 */ /* 0x000fe20000000a00 */
[----:B------:R-:W-:Y:S02]  /*0fd0*/  UIMAD.WIDE UR8, UR7, 0x4, UR8 ;  /* 0x00000004070878a5 */ /* 0x000fe4000f8e0208 */
[----:B------:R-:W-:Y:S01]  /*0fe0*/  UISETP.NE.U32.AND UP1, UPT, UR10, URZ, UPT ;  /* 0x0000003f0a00728c */ /* 0x000fe2000bf25070 */
[----:B------:R-:W-:-:S03]  /*0ff0*/  ULDC UR7, c[0x0][0x2f0] ;  /* 0x0000bc0000077ab9 */ /* 0x000fc60000000800 */
[----:B01234-:R-:W-:Y:S01]  /*1000*/  IMAD.U32 R2, RZ, RZ, UR8 ;  /* 0x00000008ff027e24 */ /* 0x01ffe2000f8e00ff */
[----:B------:R-:W-:Y:S01]  /*1010*/  MOV R3, UR9 ;  /* 0x0000000900037c02 */ /* 0x000fe20008000f00 */
        /* <DEDUP_REMOVED lines=19> */
[----:B------:R-:W-:Y:S02]  /*1150*/  ULDC UR4, c[0x0][0x424] ;  /* 0x0001090000047ab9 */ /* 0x000fe40000000800 */
[----:B------:R-:W-:Y:S01]  /*1160*/  IMAD.U32 R5, RZ, RZ, UR11 ;  /* 0x0000000bff057e24 */ /* 0x000fe2000f8e00ff */
[----:B------:R-:W2:Y:S01]  /*1170*/  @P0 LDG.E R2, desc[UR36][R2.64] ;  /* 0x0000002402020981 */ /* 0x000ea2000c1e1900 */
[----:B------:R-:W-:Y:S01]  /*1180*/  UISETP.NE.U32.AND UP0, UPT, UR8, URZ, UPT ;  /* 0x0000003f0800728c */ /* 0x000fe2000bf05070 */
[----:B------:R-:W-:Y:S02]  /*1190*/  ULDC.64 UR10, c[0x0][0xa20] ;  /* 0x00028800000a7ab9 */ /* 0x000fe40000000a00 */
[----:B------:R-:W3:Y:S01]  /*11a0*/  @P2 LDG.E R4, desc[UR36][R4.64] ;  /* 0x0000002404042981 */ /* 0x000ee2000c1e1900 */
[----:B------:R-:W-:Y:S01]  /*11b0*/  UISETP.NE.AND.EX UP0, UPT, UR9, URZ, UPT, UP0 ;  /* 0x0000003f0900728c */ /* 0x000fe2000bf05300 */
[----:B------:R-:W-:Y:S01]  /*11c0*/  ISETP.NE.U32.AND P1, PT, RZ, UR10, PT ;  /* 0x0000000aff007c0c */ /* 0x000fe2000bf25070 */
[----:B------:R-:W-:-:S02]  /*11d0*/  ULOP3.LUT UR8, UR5, 0xffff, URZ, 0xc0, !UPT ;  /* 0x0000ffff05087892 */ /* 0x000fc4000f8ec03f */
[----:B------:R-:W-:Y:S01]  /*11e0*/  USEL UR4, UR4, 0x1, UP0 ;  /* 0x0000000104047887 */ /* 0x000fe20008000000 */
[----:B------:R-:W-:Y:S01]  /*11f0*/  ISETP.NE.AND.EX P1, PT, RZ, UR11, PT, P1 ;  /* 0x0000000bff007c0c */ /* 0x000fe2000bf25310 */
[----:B------:R-:W-:Y:S02]  /*1200*/  UMOV UR43, URZ ;  /* 0x0000003f002b7c82 */ /* 0x000fe40008000000 */
[----:B------:R-:W-:Y:S01]  /*1210*/  IMAD.U32 R197, RZ, RZ, UR8 ;  /* 0x00000008ffc57e24 */ /* 0x000fe2000f8e00ff */
[----:B------:R-:W-:Y:S01]  /*1220*/  UIMAD UR4, UR4, UR7, URZ ;  /* 0x00000007040472a4 */ /* 0x000fe2000f8e023f */
[----:B--2---:R-:W-:Y:S02]  /*1230*/  @P0 R2UR UR43, R2 ;  /* 0x00000000022b02ca */ /* 0x004fe400000e0000 */
[----:B---3--:R-:W-:Y:S01]  /*1240*/  @P2 R2UR UR41, R4 ;  /* 0x00000000042922ca */ /* 0x008fe200000e0000 */
[----:B-----5:R-:W-:-:S14]  /*1250*/  @P2 BRA `(.L_x_5634) ;  /* 0x00000000003c2947 */ /* 0x020fdc0003800000 */
[----:B------:R-:W-:Y:S01]  /*1260*/  ULDC.64 UR8, c[0x0][0xa00] ;  /* 0x0002800000087ab9 */ /* 0x000fe20000000a00 */
[----:B------:R-:W-:Y:S01]  /*1270*/  ULDC UR41, c[0x0][0x288] ;  /* 0x0000a20000297ab9 */ /* 0x000fe20000000800 */
        /* <DEDUP_REMOVED lines=13> */
.L_x_5634:
[----:B------:R-:W-:Y:S05]  /*1350*/  @!P1 BRA `(.L_x_5635) ;  /* 0x0000000000249947 */ /* 0x000fea0003800000 */
[----:B------:R-:W-:Y:S02]  /*1360*/  R2UR UR7, R196 ;  /* 0x00000000c40772ca */ /* 0x000fe400000e0000 */
[----:B------:R-:W-:-:S11]  /*1370*/  R2UR UR8, R214 ;  /* 0x00000000d60872ca */ /* 0x000fd600000e0000 */
[----:B------:R-:W-:-:S04]  /*1380*/  ULEA UR4, UP0, UR7, UR10, 0x2 ;  /* 0x0000000a07047291 */ /* 0x000fc8000f80103f */
[----:B------:R-:W-:Y:S02]  /*1390*/  ULEA.HI.X UR7, UR7, UR11, UR8, 0x2, UP0 ;  /* 0x0000000b07077291 */ /* 0x000fe400080f1408 */
[----:B------:R-:W-:-:S04]  /*13a0*/  IMAD.U32 R2, RZ, RZ, UR4 ;  /* 0x00000004ff027e24 */ /* 0x000fc8000f8e00ff */
[----:B------:R-:W-:-:S05]  /*13b0*/  MOV R3, UR7 ;  /* 0x0000000700037c02 */ /* 0x000fca0008000f00 */
[----:B------:R-:W2:Y:S02]  /*13c0*/  LDG.E R2, desc[UR36][R2.64] ;  /* 0x0000002402027981 */ /* 0x000ea4000c1e1900 */
[----:B--2---:R-:W-:Y:S01]  /*13d0*/  R2UR UR4, R2 ;  /* 0x00000000020472ca */ /* 0x004fe200000e0000 */
[----:B------:R-:W-:-:S14]  /*13e0*/  BRA `(.L_x_5636) ;  /* 0x0000000000387947 */ /* 0x000fdc0003800000 */
.L_x_5635:
        /* <DEDUP_REMOVED lines=14> */
.L_x_5636:
[----:B------:R-:W-:Y:S01]  /*14d0*/  ULDC UR7, c[0x0][0x448] ;  /* 0x0001120000077ab9 */ /* 0x000fe20000000800 */
[----:B------:R-:W-:Y:S02]  /*14e0*/  USHF.L.U32 UR42, UR6, 0x7, URZ ;  /* 0x00000007062a7899 */ /* 0x000fe4000800063f */
[----:B------:R-:W-:Y:S02]  /*14f0*/  UISETP.NE.AND UP0, UPT, UR7, 0x1, UPT ;  /* 0x000000010700788c */ /* 0x000fe4000bf05270 */
[----:B------:R-:W-:Y:S02]  /*1500*/  UIADD3 UR8, UR42, 0x7f, URZ ;  /* 0x0000007f2a087890 */ /* 0x000fe4000fffe03f */
[----:B------:R-:W-:Y:S02]  /*1510*/  UIADD3 UR43, -UR43, UR4, URZ ;  /* 0x000000042b2b7290 */ /* 0x000fe4000fffe13f */
[----:B------:R-:W-:Y:S02]  /*1520*/  UP2UR UR61, UPR, URZ, 0x1 ;  /* 0x000000013f3d7883 */ /* 0x000fe40008000000 */
[----:B------:R-:W-:-:S03]  /*1530*/  UIADD3 UR4, UR43, 0x60, -UR41 ;  /* 0x000000602b047890 */ /* 0x000fc6000fffe829 */
[----:B------:R-:W-:Y:S01]  /*1540*/  @UP0 ULDC UR6, c[0x0][0x44c] ;  /* 0x0001130000060ab9 */ /* 0x000fe20000000800 */
[----:B------:R-:W-:Y:S01]  /*1550*/  @UP0 ULDC UR9, c[0x0][0x450] ;  /* 0x0001140000090ab9 */ /* 0x000fe20000000800 */
[----:B------:R-:W-:Y:S02]  /*1560*/  UIMAD.WIDE.U32 UR6, UR8, UR6, URZ ;  /* 0x00000006080672a5 */ /* 0x000fe4000f8e003f */
[----:B------:R-:W-:Y:S02]  /*1570*/  UIADD3 UR6, UR43, 0x5f, URZ ;  /* 0x0000005f2b067890 */ /* 0x000fe4000fffe03f */
[----:B------:R-:W-:Y:S02]  /*1580*/  @UP0 USHF.R.U32.HI UR8, URZ, UR9, UR7 ;  /* 0x000000093f080299 */ /* 0x000fe40008011607 */
[----:B------:R-:W-:Y:S02]  /*1590*/  UIMAD.WIDE UR6, UR6, 0x2aaaaaab, URZ ;  /* 0x2aaaaaab060678a5 */ /* 0x000fe4000f8e023f */
[----:B------:R-:W-:-:S02]  /*15a0*/  UIADD3 UR8, UR4, UR8, URZ ;  /* 0x0000000804087290 */ /* 0x000fc4000fffe03f */
[----:B------:R-:W-:Y:S02]  /*15b0*/  USHF.R.U32.HI UR4, URZ, 0x1f, UR7 ;  /* 0x0000001f3f047899 */ /* 0x000fe40008011607 */
[----:B------:R-:W-:Y:S02]  /*15c0*/  UIMAD.WIDE UR8, UR8, 0x2aaaaaab, URZ ;  /* 0x2aaaaaab080878a5 */ /* 0x000fe4000f8e023f */
[----:B------:R-:W-:Y:S02]  /*15d0*/  ULEA.HI.SX32 UR7, UR7, UR4, 0x1c ;  /* 0x0000000407077291 */ /* 0x000fe4000f8fe23f */
[----:B------:R-:W-:Y:S02]  /*15e0*/  USHF.R.U32.HI UR6, URZ, 0x1f, UR9 ;  /* 0x0000001f3f067899 */ /* 0x000fe40008011609 */
[----:B------:R-:W-:Y:S02]  /*15f0*/  ULOP3.LUT UR4, UR5, 0xff000000, URZ, 0xc0, !UPT ;  /* 0xff00000005047892 */ /* 0x000fe4000f8ec03f */
[----:B------:R-:W-:-:S02]  /*1600*/  ULEA.HI.SX32 UR6, UR9, UR6, 0x1c ;  /* 0x0000000609067291 */ /* 0x000fc4000f8fe23f */
[----:B------:R-:W-:Y:S02]  /*1610*/  ULOP3.LUT UR5, UR5, 0xff0000, URZ, 0xc0, !UPT ;  /* 0x00ff000005057892 */ /* 0x000fe4000f8ec03f */
[----:B------:R-:W-:Y:S02]  /*1620*/  UISETP.LT.AND UP0, UPT, UR7, UR6, UPT ;  /* 0x000000060700728c */ /* 0x000fe4000bf01270 */
[----:B------:R-:W-:Y:S02]  /*1630*/  USHF.R.U32.HI UR4, URZ, 0x8, UR4 ;  /* 0x000000083f047899 */ /* 0x000fe40008011604 */
[----:B------:R-:W-:Y:S02]  /*1640*/  USEL UR9, UR7, UR6, UP0 ;  /* 0x0000000607097287 */ /* 0x000fe40008000000 */
[----:B------:R-:W-:Y:S02]  /*1650*/  ULEA.HI UR5, UR5, UR4, URZ, 0x10 ;  /* 0x0000000405057291 */ /* 0x000fe4000f8f803f */
[----:B------:R-:W-:-:S02]  /*1660*/  UISETP.GE.AND UP0, UPT, UR9, 0x1, UPT ;  /* 0x000000010900788c */ /* 0x000fc4000bf06270 */
[----:B------:R-:W-:Y:S02]  /*1670*/  ULOP3.LUT UR6, UR5, 0xff, URZ, 0xc0, !UPT ;  /* 0x000000ff05067892 */ /* 0x000fe4000f8ec03f */
[----:B------:R-:W-:Y:S02]  /*1680*/  USHF.R.U32.HI UR5, URZ, 0x10, UR5 ;  /* 0x000000103f057899 */ /* 0x000fe40008011605 */
[----:B------:R-:W-:Y:S01]  /*1690*/  PLOP3.LUT P0, PT, PT, PT, UP0, 0x80, 0x0 ;  /* 0x000000000000781c */ /* 0x000fe20003f0f008 */
[----:B------:R-:W-:Y:S01]  /*16a0*/  UMOV UR4, URZ ;  /* 0x0000003f00047c82 */ /* 0x000fe20008000000 */
[----:B------:R-:W-:Y:S02]  /*16b0*/  IMAD.U32 R195, RZ, RZ, UR6 ;  /* 0x00000006ffc37e24 */ /* 0x000fe4000f8e00ff */
        /* <DEDUP_REMOVED lines=39> */
.L_x_5637:
[----:B------:R-:W-:Y:S01]  /*1930*/  R2UR UR5, R195 ;  /* 0x00000000c30572ca */ /* 0x000fe200000e0000 */
[----:B------:R-:W-:Y:S01]  /*1940*/  IMAD.U32 R0, RZ, RZ, UR9 ;  /* 0x00000009ff007e24 */ /* 0x000fe2000f8e00ff */
[----:B------:R-:W-:Y:S01]  /*1950*/  MOV R3, UR4 ;  /* 0x0000000400037c02 */ /* 0x000fe20008000f00 */
[----:B------:R-:W-:Y:S01]  /*1960*/  IMAD.MOV.U32 R2, RZ, RZ, RZ ;  /* 0x000000ffff027224 */ /* 0x000fe200078e00ff */
        /* <DEDUP_REMOVED lines=93> */
.L_x_5639:
        /* <DEDUP_REMOVED lines=12> */
.L_x_5786:
[----:B------:R-:W-:Y:S05]  /*2000*/  @!P0 BRA `(.L_x_5641) ;  /* 0x0000000000048947 */ /* 0x000fea0003800000 */
[----:B------:R-:W-:Y:S01]  /*2010*/  BPT.TRAP 0x1 ;  /* 0x000000040000795c */ /* 0x000fe20000300000 */
.L_x_5641:
[----:B0-----:R-:W-:Y:S02]  /*2020*/  IMAD.U32 R0, RZ, RZ, UR39 ;  /* 0x00000027ff007e24 */ /* 0x001fe4000f8e00ff */
[----:B------:R-:W-:-:S03]  /*2030*/  IMAD.U32 R3, RZ, RZ, UR38 ;  /* 0x00000026ff037e24 */ /* 0x000fc6000f8e00ff */
[----:B------:R-:W-:Y:S02]  /*2040*/  LEA R0, R0, UR40, 0x3 ;  /* 0x0000002800007c11 */ /* 0x000fe4000f8e18ff */
[----:B------:R-:W-:-:S04]  /*2050*/  SHF.L.U32 R3, R3, 0x1f, RZ ;  /* 0x0000001f03037819 */ /* 0x000fc800000006ff */
[----:B------:R0:W1:Y:S01]  /*2060*/  SYNCS.PHASECHK.TRANS64.TRYWAIT P1, [R0+URZ+0x30830], R3 ;  /* 0x03083003000075a7 */ /* 0x000062000802017f */
[----:B------:R-:W-:Y:S05]  /*2070*/  @!P0 BRA `(.L_x_5642) ;  /* 0x0000000000048947 */ /* 0x000fea0003800000 */
[----:B------:R-:W-:Y:S01]  /*2080*/  BPT.TRAP 0x1 ;  /* 0x000000040000795c */ /* 0x000fe20000300000 */
.L_x_5642:
[----:B-1----:R-:W-:Y:S05]  /*2090*/  @P1 BRA `(.L_x_5643) ;  /* 0x0000000000081947 */ /* 0x002fea0003800000 */
[----:B------:R-:W1:Y:S02]  /*20a0*/  SYNCS.PHASECHK.TRANS64.TRYWAIT P1, [R0+URZ+0x30830], R3 ;  /* 0x03083003000075a7 */ /* 0x000e64000802017f */
[----:B-1----:R-:W-:Y:S05]  /*20b0*/  @!P1 BRA `(.L_x_5644) ;  /* 0x00000128008c9947 */ /* 0x002fea0003800000 */
.L_x_5643:
        /* <DEDUP_REMOVED lines=19> */
[----:B------:R-:W-:Y:S01]  /*21f0*/  IMAD.U32 R8, RZ, RZ, UR12 ;  /* 0x0000000cff087e24 */ /* 0x000fe2000f8e00ff */
[----:B------:R-:W-:Y:S01]  /*2200*/  HGMMA.64x96x16.F32.BF16 R24, gdesc[UR12], RZ, !UPT, gsb0 ;  /* 0x016000000c1879f0 */ /* 0x000fe2000c0018ff */
        /* <DEDUP_REMOVED lines=38> */
[----:B------:R-:W-:Y:S01]  /*2470*/  HGMMA.64x96x16.F32.BF16 R24, gdesc[UR12], R24, gsb0 ;  /* 0x016000000c1879f0 */ /* 0x000fe20008001818 */
[----:B------:R-:W-:Y:S01]  /*2480*/  UMOV UR12, UR6 ;  /* 0x00000006000c7c82 */ /* 0x000fe20008000000 */
[----:B------:R-:W-:Y:S01]  /*2490*/  UMOV UR13, 0x40000040 ;  /* 0x40000040000d7882 */ /* 0x000fe20000000000 */
[----:B------:R-:W-:Y:S01]  /*24a0*/  UMOV UR14, UR7 ;  /* 0x00000007000e7c82 */ /* 0x000fe20008000000 */
[----:B------:R-:W-:Y:S01]  /*24b0*/  UMOV UR15, 0x40000040 ;  /* 0x40000040000f7882 */ /* 0x000fe20000000000 */
[----:B------:R-:W-:Y:S01]  /*24c0*/  MOV R4, UR12 ;  /* 0x0000000c00047c02 */ /* 0x000fe20008000f00 */
[----:B------:R-:W-:Y:S01]  /*24d0*/  IMAD.U32 R5, RZ, RZ, UR13 ;  /* 0x0000000dff057e24 */ /* 0x000fe2000f8e00ff */
        /* <DEDUP_REMOVED lines=37> */
.L_x_5645:
[----:B------:R-:W-:Y:S01]  /*2730*/  UISETP.NE.AND UP0, UPT, UR61, URZ, UPT ;  /* 0x0000003f3d00728c */ /* 0x000fe2000bf05270 */
[----:B------:R-:W-:Y:S01]  /*2740*/  R2UR UR7, R84 ;  /* 0x00000000540772ca */ /* 0x000fe200000e0000 */
[----:B------:R-:W-:Y:S01]  /*2750*/  ULDC UR6, c[0x0][0x9d8] ;  /* 0x0002760000067ab9 */ /* 0x000fe20000000800 */
[----:B------:R-:W-:Y:S02]  /*2760*/  IMAD.U32 R15, RZ, RZ, UR41 ;  /* 0x00000029ff0f7e24 */ /* 0x000fe4000f8e00ff */
[----:B------:R-:W-:Y:S01]  /*2770*/  FMUL.FTZ R2, R26, UR6 ;  /* 0x000000061a027c20 */ /* 0x000fe20008410000 */
[----:B------:R-:W-:Y:S01]  /*2780*/  FMUL.FTZ R39, R39, UR6 ;  /* 0x0000000627277c20 */ /* 0x000fe20008410000 */
[----:B------:R-:W-:Y:S01]  /*2790*/  PLOP3.LUT P1, PT, PT, PT, UP0, 0x80, 0x0 ;  /* 0x000000000000781c */ /* 0x000fe20003f2f008 */
[----:B------:R-:W-:Y:S01]  /*27a0*/  FMUL.FTZ R27, R27, UR6 ;  /* 0x000000061b1b7c20 */ /* 0x000fe20008410000 */
[----:B------:R-:W-:Y:S01]  /*27b0*/  PLOP3.LUT P2, PT, PT, PT, UP0, 0x80, 0x0 ;  /* 0x000000000000781c */ /* 0x000fe20003f4f008 */
[----:B------:R2:W3:Y:S01]  /*27c0*/  MUFU.TANH R80, R2 ;  /* 0x0000000200507308 */ /* 0x0004e20000002400 */
[----:B------:R-:W-:Y:S01]  /*27d0*/  FMUL.FTZ R30, R30, UR6 ;  /* 0x000000061e1e7c20 */ /* 0x000fe20008410000 */
[----:B------:R-:W-:Y:S01]  /*27e0*/  @UP0 ULDC UR4, c[0x0][0x44c] ;  /* 0x0001130000040ab9 */ /* 0x000fe20000000800 */
[----:B------:R-:W-:Y:S01]  /*27f0*/  FMUL.FTZ R31, R31, UR6 ;  /* 0x000000061f1f7c20 */ /* 0x000fe20008410000 */
[----:B------:R-:W-:Y:S01]  /*2800*/  FMUL.FTZ R34, R34, UR6 ;  /* 0x0000000622227c20 */ /* 0x000fe20008410000 */
[----:B------:R-:W-:Y:S01]  /*2810*/  UIMAD UR5, UR7, -0x60, UR43 ;  /* 0xffffffa0070578a4 */ /* 0x000fe2000f8e022b */
[----:B------:R-:W-:Y:S01]  /*2820*/  FMUL.FTZ R35, R35, UR6 ;  /* 0x0000000623237c20 */ /* 0x000fe20008410000 */
[----:B------:R-:W-:Y:S01]  /*2830*/  FMUL.FTZ R38, R38, UR6 ;  /* 0x0000000626267c20 */ /* 0x000fe20008410000 */
[----:B------:R4:W-:Y:S01]  /*2840*/  MUFU.TANH R12, R39 ;  /* 0x00000027000c7308 */ /* 0x0009e20000002400 */
[----:B--2---:R-:W-:-:S02]  /*2850*/  VIADD R2, R17, UR42 ;  /* 0x0000002a11027c36 */ /* 0x004fc40008000000 */
[----:B------:R-:W-:Y:S01]  /*2860*/  FMUL.FTZ R42, R42, UR6 ;  /* 0x000000062a2a7c20 */ /* 0x000fe20008410000 */
[----:B------:R-:W-:Y:S01]  /*2870*/  FMUL.FTZ R43, R43, UR6 ;  /* 0x000000062b2b7c20 */ /* 0x000fe20008410000 */
[----:B------:R-:W-:Y:S01]  /*2880*/  FMUL.FTZ R54, R54, UR6 ;  /* 0x0000000636367c20 */ /* 0x000fe20008410000 */
[----:B01----:R-:W-:Y:S01]  /*2890*/  @P1 IMAD.HI.U32 R3, R2, UR4, RZ ;  /* 0x0000000402031c27 */ /* 0x003fe2000f8e00ff */
[----:B------:R-:W-:-:S03]  /*28a0*/  @UP0 ULDC UR4, c[0x0][0x450] ;  /* 0x0001140000040ab9 */ /* 0x000fc60000000800 */
[----:B------:R-:W-:Y:S01]  /*28b0*/  FMUL.FTZ R26, R29, UR6 ;  /* 0x000000061d1a7c20 */ /* 0x000fe20008410000 */
[----:B------:R0:W1:Y:S01]  /*28c0*/  MUFU.TANH R76, R27 ;  /* 0x0000001b004c7308 */ /* 0x0000620000002400 */
[----:B------:R-:W-:Y:S01]  /*28d0*/  IMAD.MOV.U32 R11, RZ, RZ, R2 ;  /* 0x000000ffff0b7224 */ /* 0x000fe200078e0002 */
[----:B------:R-:W-:Y:S01]  /*28e0*/  @P2 SHF.R.U32.HI R11, RZ, UR4, R3 ;  /* 0x00000004ff0b2c19 */ /* 0x000fe20008011603 */
[----:B------:R-:W-:Y:S01]  /*28f0*/  UIMAD UR4, UR7, -0x60, URZ ;  /* 0xffffffa0070478a4 */ /* 0x000fe2000f8e023f */
[----:B----4-:R-:W-:Y:S02]  /*2900*/  IMAD.U32 R39, RZ, RZ, UR5 ;  /* 0x00000005ff277e24 */ /* 0x010fe4000f8e00ff */
[----:B------:R-:W-:Y:S01]  /*2910*/  FMUL.FTZ R29, R32, UR6 ;  /* 0x00000006201d7c20 */ /* 0x000fe20008410000 */
[----:B------:R-:W-:Y:S01]  /*2920*/  FMUL.FTZ R46, R46, UR6 ;  /* 0x000000062e2e7c20 */ /* 0x000fe20008410000 */
[----:B------:R-:W2:Y:S01]  /*2930*/  SHFL.IDX PT, R3, R11, 0x1, 0x1c1f ;  /* 0x003c1f000b037f89 */ /* 0x000ea200000e0000 */
[----:B------:R-:W4:Y:S01]  /*2940*/  MUFU.TANH R30, R30 ;  /* 0x0000001e001e7308 */ /* 0x000f220000002400 */
[----:B------:R-:W-:Y:S01]  /*2950*/  IMAD.U32 R13, RZ, RZ, UR4 ;  /* 0x00000004ff0d7e24 */ /* 0x000fe2000f8e00ff */
[----:B------:R-:W-:Y:S01]  /*2960*/  IADD3 R39, -R16, 0x60, R39 ;  /* 0x0000006010277810 */ /* 0x000fe20007ffe127 */
[----:B------:R-:W-:Y:S01]  /*2970*/  FMUL.FTZ R50, R50, UR6 ;  /* 0x0000000632327c20 */ /* 0x000fe20008410000 */
[----:B------:R-:W-:Y:S01]  /*2980*/  FMUL.FTZ R21, R24, UR6 ;  /* 0x0000000618157c20 */ /* 0x000fe20008410000 */
[----:B------:R-:W-:Y:S01]  /*2990*/  FMUL.FTZ R24, R25, UR6 ;  /* 0x0000000619187c20 */ /* 0x000fe20008410000 */
[----:B------:R-:W-:Y:S01]  /*29a0*/  IADD3 R2, -R16, 0x61, R13 ;  /* 0x0000006110027810 */ /* 0x000fe20007ffe10d */
[----:B------:R-:W-:Y:S01]  /*29b0*/  FMUL.FTZ R47, R47, UR6 ;  /* 0x000000062f2f7c20 */ /* 0x000fe20008410000 */
[----:B------:R5:W4:Y:S01]  /*29c0*/  MUFU.TANH R72, R31 ;  /* 0x0000001f00487308 */ /* 0x000b220000002400 */
[----:B------:R-:W-:Y:S01]  /*29d0*/  FMUL.FTZ R25, R28, UR6 ;  /* 0x000000061c197c20 */ /* 0x000fe20008410000 */
[----:B------:R-:W-:Y:S01]  /*29e0*/  IADD3 R78, -R15, UR43, R2 ;  /* 0x0000002b0f4e7c10 */ /* 0x000fe2000fffe102 */
[----:B------:R-:W-:Y:S01]  /*29f0*/  FMUL.FTZ R2, R58, UR6 ;  /* 0x000000063a027c20 */ /* 0x000fe20008410000 */
[----:B------:R-:W-:Y:S01]  /*2a00*/  FMUL.FTZ R51, R51, UR6 ;  /* 0x0000000633337c20 */ /* 0x000fe20008410000 */
[----:B0-----:R-:W-:Y:S01]  /*2a10*/  FMUL.FTZ R27, R33, UR6 ;  /* 0x00000006211b7c20 */ /* 0x001fe20008410000 */
[----:B------:R-:W-:Y:S01]  /*2a20*/  FMUL.FTZ R33, R36, UR6 ;  /* 0x0000000624217c20 */ /* 0x000fe20008410000 */
[----:B------:R-:W-:Y:S01]  /*2a30*/  FMUL.FTZ R55, R55, UR6 ;  /* 0x0000000637377c20 */ /* 0x000fe20008410000 */
[----:B------:R-:W0:Y:S01]  /*2a40*/  MUFU.TANH R34, R34 ;  /* 0x0000002200227308 */ /* 0x000e220000002400 */
[----:B-----5:R-:W-:Y:S01]  /*2a50*/  FMUL.FTZ R31, R37, UR6 ;  /* 0x00000006251f7c20 */ /* 0x020fe20008410000 */
[----:B------:R-:W-:Y:S01]  /*2a60*/  FMUL.FTZ R37, R40, UR6 ;  /* 0x0000000628257c20 */ /* 0x000fe20008410000 */
[----:B------:R-:W-:Y:S01]  /*2a70*/  FMUL.FTZ R59, R59, UR6 ;  /* 0x000000063b3b7c20 */ /* 0x000fe20008410000 */
[----:B------:R-:W-:Y:S01]  /*2a80*/  FMUL.FTZ R62, R62, UR6 ;  /* 0x000000063e3e7c20 */ /* 0x000fe20008410000 */
[----:B------:R-:W-:Y:S01]  /*2a90*/  FMUL.FTZ R63, R63, UR6 ;  /* 0x000000063f3f7c20 */ /* 0x000fe20008410000 */
[----:B------:R-:W-:Y:S01]  /*2aa0*/  FMUL.FTZ R66, R66, UR6 ;  /* 0x0000000642427c20 */ /* 0x000fe20008410000 */
[--C-:B--2---:R-:W-:Y:S01]  /*2ab0*/  VIADDMNMX R20, R3, R78, R39.reuse, PT ;  /* 0x0000004e03147246 */ /* 0x104fe20003800127 */
[----:B------:R2:W5:Y:S01]  /*2ac0*/  MUFU.TANH R10, R35 ;  /* 0x00000023000a7308 */ /* 0x0005620000002400 */
        /* <DEDUP_REMOVED lines=8> */
[----:B---3--:R-:W-:Y:S01]  /*2b50*/  FSEL R80, R80, -INF , P1 ;  /* 0xff80000050507808 */ /* 0x008fe20000800000 */
[----:B--2---:R-:W-:Y:S01]  /*2b60*/  FMUL.FTZ R35, R41, UR6 ;  /* 0x0000000629237c20 */ /* 0x004fe20008410000 */
[----:B-1----:R-:W-:Y:S01]  /*2b70*/  FSEL R76, R76, -INF , P2 ;  /* 0xff8000004c4c7808 */ /* 0x002fe20001000000 */
[----:B------:R-:W1:Y:S01]  /*2b80*/  SHFL.IDX PT, R11, R11, RZ, 0x1c1f ;  /* 0x001c1fff0b0b7589 */ /* 0x000e6200000e0000 */
[----:B------:R-:W-:Y:S01]  /*2b90*/  ISETP.GT.AND P1, PT, R20, 0x9, PT ;  /* 0x000000091400780c */ /* 0x000fe20003f24270 */
[----:B------:R-:W-:Y:S01]  /*2ba0*/  FMUL.FTZ R48, R48, UR6 ;  /* 0x0000000630307c20 */ /* 0x000fe20008410000 */
[----:B----4-:R-:W-:Y:S01]  /*2bb0*/  FSEL R74, R30, -INF , P3 ;  /* 0xff8000001e4a7808 */ /* 0x010fe20001800000 */
[----:B------:R-:W-:Y:S01]  /*2bc0*/  MUFU.TANH R42, R42 ;  /* 0x0000002a002a7308 */ /* 0x000fe20000002400 */
[----:B------:R-:W-:Y:S01]  /*2bd0*/  FMNMX.FTZ R3, R80, R76, !PT ;  /* 0x0000004c50037209 */ /* 0x000fe20007810000 */
[----:B------:R-:W-:Y:S01]  /*2be0*/  ULDC UR14, c[0x0][0x988] ;  /* 0x00026200000e7ab9 */ /* 0x000fe20000000800 */
[----:B------:R-:W-:Y:S01]  /*2bf0*/  ISETP.GT.AND P2, PT, R20, 0x10, PT ;  /* 0x000000101400780c */ /* 0x000fe20003f44270 */
[----:B------:R-:W-:Y:S01]  /*2c00*/  FMUL.FTZ R45, R45, UR6 ;  /* 0x000000062d2d7c20 */ /* 0x000fe20008410000 */
[----:B------:R-:W-:Y:S01]  /*2c10*/  FSEL R72, R72, -INF , P1 ;  /* 0xff80000048487808 */ /* 0x000fe20000800000 */
[----:B------:R-:W-:Y:S01]  /*2c20*/  FMUL.FTZ R49, R49, UR6 ;  /* 0x0000000631317c20 */ /* 0x000fe20008410000 */
[----:B------:R-:W-:Y:S01]  /*2c30*/  FMNMX.FTZ R3, R74, R3, !PT ;  /* 0x000000034a037209 */ /* 0x000fe20007810000 */
[----:B------:R-:W2:Y:S01]  /*2c40*/  MUFU.TANH R40, R43 ;  /* 0x0000002b00287308 */ /* 0x000ea20000002400 */
[----:B------:R-:W-:Y:S01]  /*2c50*/  ISETP.GT.AND P1, PT, R20, 0x11, PT ;  /* 0x000000111400780c */ /* 0x000fe20003f24270 */
[----:B------:R-:W-:Y:S01]  /*2c60*/  FMUL.FTZ R52, R52, UR6 ;  /* 0x0000000634347c20 */ /* 0x000fe20008410000 */
[----:B0-----:R-:W-:Y:S01]  /*2c70*/  FSEL R58, R34, -INF , P2 ;  /* 0xff800000223a7808 */ /* 0x001fe20001000000 */
[----:B------:R-:W-:Y:S01]  /*2c80*/  FMUL.FTZ R53, R53, UR6 ;  /* 0x0000000635357c20 */ /* 0x000fe20008410000 */
[----:B------:R-:W-:Y:S01]  /*2c90*/  FMNMX.FTZ R3, R72, R3, !PT ;  /* 0x0000000348037209 */ /* 0x000fe20007810000 */
[----:B------:R-:W-:Y:S01]  /*2ca0*/  FMUL.FTZ R56, R56, UR6 ;  /* 0x0000000638387c20 */ /* 0x000fe20008410000 */
[----:B------:R-:W-:Y:S01]  /*2cb0*/  ISETP.GT.AND P2, PT, R20, 0x18, PT ;  /* 0x000000181400780c */ /* 0x000fe20003f44270 */
[----:B------:R5:W-:Y:S01]  /*2cc0*/  MUFU.TANH R32, R54 ;  /* 0x0000003600207308 */ /* 0x000be20000002400 */
[----:B------:R-:W-:Y:S01]  /*2cd0*/  FMNMX.FTZ R3, R58, R3, !PT ;  /* 0x000000033a037209 */ /* 0x000fe20007810000 */
[----:B------:R-:W-:Y:S01]  /*2ce0*/  FMUL.FTZ R57, R57, UR6 ;  /* 0x0000000639397c20 */ /* 0x000fe20008410000 */
[----:B------:R-:W-:Y:S01]  /*2cf0*/  FMUL.FTZ R60, R60, UR6 ;  /* 0x000000063c3c7c20 */ /* 0x000fe20008410000 */
[----:B-1----:R-:W-:Y:S01]  /*2d00*/  VIADDMNMX R39, R11, R78, R39, PT ;  /* 0x0000004e0b277246 */ /* 0x002fe20003800127 */
[----:B------:R-:W-:Y:S01]  /*2d10*/  FMUL.FTZ R61, R61, UR6 ;  /* 0x000000063d3d7c20 */ /* 0x000fe20008410000 */
[----:B------:R-:W-:Y:S01]  /*2d20*/  FMUL.FTZ R64, R64, UR6 ;  /* 0x0000000640407c20 */ /* 0x000fe20008410000 */
[----:B------:R-:W-:Y:S01]  /*2d30*/  FMUL.FTZ R65, R65, UR6 ;  /* 0x0000000641417c20 */ /* 0x000fe20008410000 */
[----:B------:R0:W1:Y:S01]  /*2d40*/  MUFU.TANH R28, R46 ;  /* 0x0000002e001c7308 */ /* 0x0000620000002400 */
[----:B-----5:R-:W-:Y:S01]  /*2d50*/  FSEL R54, R10, -INF , P1 ;  /* 0xff8000000a367808 */ /* 0x020fe20000800000 */
[----:B------:R-:W-:Y:S01]  /*2d60*/  FMUL.FTZ R68, R68, UR6 ;  /* 0x0000000644447c20 */ /* 0x000fe20008410000 */
[----:B------:R-:W-:Y:S01]  /*2d70*/  ISETP.GT.AND P1, PT, R20, 0x19, PT ;  /* 0x000000191400780c */ /* 0x000fe20003f24270 */
[----:B------:R-:W-:Y:S01]  /*2d80*/  FMUL.FTZ R69, R69, UR6 ;  /* 0x0000000645457c20 */ /* 0x000fe20008410000 */
[----:B------:R-:W-:Y:S01]  /*2d90*/  FMNMX.FTZ R3, R54, R3, !PT ;  /* 0x0000000336037209 */ /* 0x000fe20007810000 */
[----:B------:R-:W-:Y:S01]  /*2da0*/  @UP0 ULDC UR6, c[0x0][0x44c] ;  /* 0x0001130000060ab9 */ /* 0x000fe20000000800 */
[----:B------:R-:W-:Y:S01]  /*2db0*/  ISETP.GT.AND P3, PT, R39, 0x8, PT ;  /* 0x000000082700780c */ /* 0x000fe20003f64270 */
[----:B------:R3:W-:Y:S01]  /*2dc0*/  MUFU.TANH R13, R50 ;  /* 0x00000032000d7308 */ /* 0x0007e20000002400 */
[----:B0-----:R-:W-:Y:S01]  /*2dd0*/  FSEL R46, R12, -INF , P1 ;  /* 0xff8000000c2e7808 */ /* 0x001fe20000800000 */
[----:B------:R-:W-:Y:S01]  /*2de0*/  UIADD3 UR4, UR7, -0x2, URZ ;  /* 0xfffffffe07047890 */ /* 0x000fe2000fffe03f */
[----:B------:R-:W-:Y:S01]  /*2df0*/  ISETP.GT.AND P1, PT, R20, 0x21, PT ;  /* 0x000000211400780c */ /* 0x000fe20003f24270 */
[----:B------:R-:W-:Y:S01]  /*2e00*/  UIMAD.WIDE.U32 UR6, UR42, UR6, URZ ;  /* 0x000000062a0672a5 */ /* 0x000fe2000f8e003f */
[----:B------:R-:W-:Y:S01]  /*2e10*/  R2UR UR8, R0 ;  /* 0x00000000000872ca */ /* 0x000fe200000e0000 */
[----:B------:R-:W-:Y:S01]  /*2e20*/  @UP0 ULDC UR9, c[0x0][0x450] ;  /* 0x0001140000090ab9 */ /* 0x000fe20000000800 */
[----:B--2---:R-:W-:Y:S01]  /*2e30*/  FSEL R40, R40, -INF , P1 ;  /* 0xff80000028287808 */ /* 0x004fe20000800000 */
[----:B------:R-:W0:Y:S01]  /*2e40*/  MUFU.TANH R47, R47 ;  /* 0x0000002f002f7308 */ /* 0x000e220000002400 */
[----:B---3--:R-:W-:Y:S01]  /*2e50*/  FSEL R50, R38, -INF , P2 ;  /* 0xff80000026327808 */ /* 0x008fe20001000000 */
[----:B------:R-:W-:Y:S01]  /*2e60*/  UMOV UR5, UR42 ;  /* 0x0000002a00057c82 */ /* 0x000fe20008000000 */
[----:B------:R-:W-:Y:S01]  /*2e70*/  ISETP.GT.AND P2, PT, R20, 0x20, PT ;  /* 0x000000201400780c */ /* 0x000fe20003f44270 */
[----:B------:R-:W2:Y:S01]  /*2e80*/  S2UR UR10, SR_CgaCtaId ;  /* 0x00000000000a79c3 */ /* 0x000ea20000008800 */
[----:B------:R-:W-:Y:S01]  /*2e90*/  FMNMX.FTZ R3, R50, R3, !PT ;  /* 0x0000000332037209 */ /* 0x000fe20007810000 */
[----:B------:R-:W-:Y:S01]  /*2ea0*/  @UP0 USHF.R.U32.HI UR5, URZ, UR9, UR7 ;  /* 0x000000093f050299 */ /* 0x000fe20008011607 */
[----:B------:R-:W-:Y:S01]  /*2eb0*/  FSEL R42, R42, -INF , P2 ;  /* 0xff8000002a2a7808 */ /* 0x000fe20001000000 */
[----:B------:R-:W3:Y:S01]  /*2ec0*/  MUFU.TANH R36, R51 ;  /* 0x0000003300247308 */ /* 0x000ee20000002400 */
[----:B------:R-:W-:Y:S01]  /*2ed0*/  FMNMX.FTZ R3, R46, R3, !PT ;  /* 0x000000032e037209 */ /* 0x000fe20007810000 */
[----:B------:R-:W-:Y:S01]  /*2ee0*/  UIADD3 UR6, UR5, UR43, -UR41 ;  /* 0x0000002b05067290 */ /* 0x000fe2000fffe829 */
[----:B------:R-:W-:Y:S01]  /*2ef0*/  ISETP.GT.AND P2, PT, R20, 0x28, PT ;  /* 0x000000281400780c */ /* 0x000fe20003f44270 */
[----:B------:R-:W-:Y:S01]  /*2f00*/  UIADD3 UR5, UR8, 0x30840, URZ ;  /* 0x0003084008057890 */ /* 0x000fe2000fffe03f */
[----:B------:R-:W-:Y:S01]  /*2f10*/  FMNMX.FTZ R3, R42, R3, !PT ;  /* 0x000000032a037209 */ /* 0x000fe20007810000 */
[----:B------:R-:W-:Y:S01]  /*2f20*/  UIMAD.WIDE UR6, UR6, 0x2aaaaaab, URZ ;  /* 0x2aaaaaab060678a5 */ /* 0x000fe2000f8e023f */
[----:B------:R-:W-:Y:S01]  /*2f30*/  ISETP.GT.AND P1, PT, R20, 0x29, PT ;  /* 0x000000291400780c */ /* 0x000fe20003f24270 */
[----:B------:R-:W4:Y:S01]  /*2f40*/  MUFU.TANH R30, R55 ;  /* 0x00000037001e7308 */ /* 0x000f220000002400 */
[----:B-1----:R-:W-:Y:S01]  /*2f50*/  FSEL R28, R28, -INF , P2 ;  /* 0xff8000001c1c7808 */ /* 0x002fe20001000000 */
[----:B------:R-:W-:Y:S01]  /*2f60*/  USHF.R.U32.HI UR6, URZ, 0x1f, UR7 ;  /* 0x0000001f3f067899 */ /* 0x000fe20008011607 */
[----:B------:R-:W-:-:S02]  /*2f70*/  FMNMX.FTZ R3, R40, R3, !PT ;  /* 0x0000000328037209 */ /* 0x000fc40007810000 */
[----:B------:R-:W-:Y:S02]  /*2f80*/  CS2R R118, SRZ ;  /* 0x0000000000767805 */ /* 0x000fe4000001ff00 */
[----:B------:R-:W-:Y:S01]  /*2f90*/  ISETP.GT.AND P2, PT, R20, 0x30, PT ;  /* 0x000000301400780c */ /* 0x000fe20003f44270 */
[----:B------:R-:W-:Y:S01]  /*2fa0*/  ULEA.HI.SX32 UR6, UR7, UR6, 0x1c ;  /* 0x0000000607067291 */ /* 0x000fe2000f8fe23f */
[----:B0-----:R-:W-:Y:S01]  /*2fb0*/  FSEL R38, R47, -INF , P1 ;  /* 0xff8000002f267808 */ /* 0x001fe20000800000 */
[----:B------:R-:W0:Y:S01]  /*2fc0*/  MUFU.TANH R2, R2 ;  /* 0x0000000200027308 */ /* 0x000e220000002400 */
[----:B------:R-:W-:Y:S01]  /*2fd0*/  FMNMX.FTZ R3, R28, R3, !PT ;  /* 0x000000031c037209 */ /* 0x000fe20007810000 */
[----:B------:R-:W-:Y:S01]  /*2fe0*/  UISETP.LT.AND UP0, UPT, UR60, UR6, UPT ;  /* 0x000000063c00728c */ /* 0x000fe2000bf01270 */
[----:B------:R-:W-:Y:S01]  /*2ff0*/  ISETP.GT.AND P1, PT, R20, 0x31, PT ;  /* 0x000000311400780c */ /* 0x000fe20003f24270 */
[----:B--2---:R-:W-:Y:S01]  /*3000*/  UPRMT UR5, UR10, 0x654, UR5 ;  /* 0x000006540a057896 */ /* 0x004fe20008000005 */
[----:B------:R-:W-:Y:S01]  /*3010*/  FSEL R34, R13, -INF , P2 ;  /* 0xff8000000d227808 */ /* 0x000fe20001000000 */
[----:B------:R-:W-:Y:S01]  /*3020*/  USEL UR10, UR60, UR6, !UP0 ;  /* 0x000000063c0a7287 */ /* 0x000fe2000c000000 */
[----:B------:R-:W-:Y:S01]  /*3030*/  FMNMX.FTZ R3, R38, R3, !PT ;  /* 0x0000000326037209 */ /* 0x000fe20007810000 */
[----:B------:R-:W1:Y:S01]  /*3040*/  MUFU.TANH R10, R59 ;  /* 0x0000003b000a7308 */ /* 0x000e620000002400 */
[----:B------:R-:W-:Y:S01]  /*3050*/  ISETP.GT.AND P2, PT, R20, 0x38, PT ;  /* 0x000000381400780c */ /* 0x000fe20003f44270 */
[----:B------:R-:W-:Y:S01]  /*3060*/  UISETP.GE.AND UP0, UPT, UR4, UR10, UPT ;  /* 0x0000000a0400728c */ /* 0x000fe2000bf06270 */
[----:B---3--:R-:W-:-:S02]  /*3070*/  FSEL R36, R36, -INF , P1 ;  /* 0xff80000024247808 */ /* 0x008fc40000800000 */
[----:B------:R-:W-:Y:S02]  /*3080*/  CS2R R116, SRZ ;  /* 0x0000000000747805 */ /* 0x000fe4000001ff00 */
[----:B------:R-:W-:Y:S01]  /*3090*/  FMNMX.FTZ R3, R34, R3, !PT ;  /* 0x0000000322037209 */ /* 0x000fe20007810000 */
[----:B------:R-:W-:Y:S01]  /*30a0*/  SYNCS.ARRIVE.TRANS64.RED.A1T0 RZ, [UR5], RZ ;  /* 0x000000ffffff79a7 */ /* 0x000fe20008100405 */
[----:B------:R-:W-:Y:S01]  /*30b0*/  ISETP.GT.AND P1, PT, R20, 0x39, PT ;  /* 0x000000391400780c */ /* 0x000fe20003f24270 */
[----:B------:R-:W2:Y:S01]  /*30c0*/  MUFU.TANH R12, R62 ;  /* 0x0000003e000c7308 */ /* 0x000ea20000002400 */
[----:B------:R-:W-:Y:S02]  /*30d0*/  FSEL R32, R32, -INF , P2 ;  /* 0xff80000020207808 */ /* 0x000fe40001000000 */
[----:B------:R-:W-:Y:S02]  /*30e0*/  CS2R R114, SRZ ;  /* 0x0000000000727805 */ /* 0x000fe4000001ff00 */
[----:B------:R-:W-:-:S02]  /*30f0*/  FMNMX.FTZ R3, R36, R3, !PT ;  /* 0x0000000324037209 */ /* 0x000fc40007810000 */
[----:B------:R-:W-:Y:S02]  /*3100*/  CS2R R112, SRZ ;  /* 0x0000000000707805 */ /* 0x000fe4000001ff00 */
[----:B------:R-:W-:Y:S02]  /*3110*/  ISETP.GT.AND P2, PT, R20, 0x40, PT ;  /* 0x000000401400780c */ /* 0x000fe40003f44270 */
[----:B------:R-:W-:Y:S02]  /*3120*/  CS2R R110, SRZ ;  /* 0x00000000006e7805 */ /* 0x000fe4000001ff00 */
[----:B----4-:R-:W-:Y:S01]  /*3130*/  FSEL R30, R30, -INF , P1 ;  /* 0xff8000001e1e7808 */ /* 0x010fe20000800000 */
[----:B------:R-:W3:Y:S01]  /*3140*/  MUFU.TANH R15, R63 ;  /* 0x0000003f000f7308 */ /* 0x000ee20000002400 */
[----:B------:R-:W-:Y:S02]  /*3150*/  FMNMX.FTZ R13, R32, R3, !PT ;  /* 0x00000003200d7209 */ /* 0x000fe40007810000 */
[----:B------:R-:W-:-:S02]  /*3160*/  CS2R R108, SRZ ;  /* 0x00000000006c7805 */ /* 0x000fc4000001ff00 */
[----:B0-----:R-:W-:Y:S02]  /*3170*/  FSEL R3, R2, -INF , P2 ;  /* 0xff80000002037808 */ /* 0x001fe40001000000 */
[----:B------:R-:W-:Y:S02]  /*3180*/  CS2R R106, SRZ ;  /* 0x00000000006a7805 */ /* 0x000fe4000001ff00 */
[----:B------:R-:W-:Y:S02]  /*3190*/  ISETP.GT.AND P1, PT, R20, 0x41, PT ;  /* 0x000000411400780c */ /* 0x000fe40003f24270 */
[----:B------:R-:W-:Y:S02]  /*31a0*/  CS2R R104, SRZ ;  /* 0x0000000000687805 */ /* 0x000fe4000001ff00 */
[----:B------:R-:W-:Y:S01]  /*31b0*/  FMNMX.FTZ R2, R30, R13, !PT ;  /* 0x0000000d1e027209 */ /* 0x000fe20007810000 */
[----:B------:R-:W0:Y:S01]  /*31c0*/  MUFU.TANH R66, R66 ;  /* 0x0000004200427308 */ /* 0x000e220000002400 */
        /* <DEDUP_REMOVED lines=8> */
[----:B--2---:R-:W-:-:S02]  /*3250*/  FSEL R12, R12, -INF , P2 ;  /* 0xff8000000c0c7808 */ /* 0x004fc40001000000 */
[----:B------:R-:W-:Y:S02]  /*3260*/  CS2R R96, SRZ ;  /* 0x0000000000607805 */ /* 0x000fe4000001ff00 */
[----:B------:R-:W-:Y:S02]  /*3270*/  FMNMX.FTZ R13, R10, R13, !PT ;  /* 0x0000000d0a0d7209 */ /* 0x000fe40007810000 */
[----:B------:R-:W-:Y:S02]  /*3280*/  CS2R R94, SRZ ;  /* 0x00000000005e7805 */ /* 0x000fe4000001ff00 */
[----:B------:R-:W-:Y:S02]  /*3290*/  ISETP.GT.AND P2, PT, R20, 0x50, PT ;  /* 0x000000501400780c */ /* 0x000fe40003f44270 */
[----:B------:R-:W-:Y:S02]  /*32a0*/  CS2R R92, SRZ ;  /* 0x00000000005c7805 */ /* 0x000fe4000001ff00 */
[----:B---3--:R-:W-:Y:S01]  /*32b0*/  FSEL R15, R15, -INF , P1 ;  /* 0xff8000000f0f7808 */ /* 0x008fe20000800000 */
[----:B------:R-:W2:Y:S01]  /*32c0*/  MUFU.TANH R70, R70 ;  /* 0x0000004600467308 */ /* 0x000ea20000002400 */
[----:B------:R-:W-:-:S02]  /*32d0*/  FMNMX.FTZ R2, R12, R13, !PT ;  /* 0x0000000d0c027209 */ /* 0x000fc40007810000 */
[----:B------:R-:W-:Y:S02]  /*32e0*/  CS2R R90, SRZ ;  /* 0x00000000005a7805 */ /* 0x000fe4000001ff00 */
[----:B------:R-:W-:Y:S02]  /*32f0*/  ISETP.GT.AND P1, PT, R20, 0x51, PT ;  /* 0x000000511400780c */ /* 0x000fe40003f24270 */
[----:B------:R-:W-:Y:S02]  /*3300*/  CS2R R88, SRZ ;  /* 0x0000000000587805 */ /* 0x000fe4000001ff00 */
[----:B0-----:R-:W-:Y:S02]  /*3310*/  FSEL R13, R66, -INF , P2 ;  /* 0xff800000420d7808 */ /* 0x001fe40001000000 */
        /* <DEDUP_REMOVED lines=10> */
[----:B------:R1:W-:Y:S01]  /*33c0*/  MUFU.TANH R47, R44 ;  /* 0x0000002c002f7308 */ /* 0x0003e20000002400 */
[----:B--2---:R-:W-:-:S02]  /*33d0*/  FSEL R20, R70, -INF , P2 ;  /* 0xff80000046147808 */ /* 0x004fc40001000000 */
[----:B------:R-:W-:Y:S02]  /*33e0*/  CS2R R66, SRZ ;  /* 0x0000000000427805 */ /* 0x000fe4000001ff00 */
[----:B------:R-:W-:Y:S02]  /*33f0*/  FMNMX.FTZ R41, R14, R41, !PT ;  /* 0x000000290e297209 */ /* 0x000fe40007810000 */
[----:B------:R-:W-:Y:S02]  /*3400*/  ISETP.GT.AND P2, PT, R39, 0x1, PT ;  /* 0x000000012700780c */ /* 0x000fe40003f44270 */
[----:B------:R-:W-:Y:S01]  /*3410*/  FMNMX.FTZ R41, R20, R41, !PT ;  /* 0x0000002914297209 */ /* 0x000fe20007810000 */
[----:B------:R-:W-:Y:S01]  /*3420*/  MUFU.TANH R21, R21 ;  /* 0x0000001500157308 */ /* 0x000fe20000002400 */
[----:B0-----:R-:W-:Y:S02]  /*3430*/  FSEL R2, R71, -INF , P1 ;  /* 0xff80000047027808 */ /* 0x001fe40000800000 */
[----:B------:R-:W-:-:S02]  /*3440*/  CS2R R70, SRZ ;  /* 0x0000000000467805 */ /* 0x000fc4000001ff00 */
[----:B------:R-:W-:Y:S02]  /*3450*/  ISETP.GT.AND P1, PT, R39, RZ, PT ;  /* 0x000000ff2700720c */ /* 0x000fe40003f24270 */
[----:B------:R-:W-:Y:S01]  /*3460*/  FMNMX.FTZ R41, R2, R41, !PT ;  /* 0x0000002902297209 */ /* 0x000fe20007810000 */
[----:B------:R-:W-:Y:S04]  /*3470*/  MUFU.TANH R24, R24 ;  /* 0x0000001800187308 */ /* 0x000fe80000002400 */
[----:B-1----:R-:W0:Y:S04]  /*3480*/  SHFL.BFLY PT, R44, R41, 0x2, 0x1f ;  /* 0x0c401f00292c7f89 */ /* 0x002e2800000e0000 */
[----:B------:R-:W1:Y:S08]  /*3490*/  MUFU.TANH R25, R25 ;  /* 0x0000001900197308 */ /* 0x000e700000002400 */
[----:B------:R-:W2:Y:S08]  /*34a0*/  MUFU.TANH R26, R26 ;  /* 0x0000001a001a7308 */ /* 0x000eb00000002400 */
[----:B------:R-:W3:Y:S01]  /*34b0*/  MUFU.TANH R29, R29 ;  /* 0x0000001d001d7308 */ /* 0x000ee20000002400 */
[----:B-1----:R-:W-:-:S02]  /*34c0*/  FSEL R25, R25, -INF , P3 ;  /* 0xff80000019197808 */ /* 0x002fc40001800000 */
[----:B0-----:R-:W-:Y:S02]  /*34d0*/  FMNMX.FTZ R44, R41, R44, !PT ;  /* 0x0000002c292c7209 */ /* 0x001fe40007810000 */
[----:B------:R-:W-:-:S03]  /*34e0*/  ISETP.GT.AND P3, PT, R39, 0x18, PT ;  /* 0x000000182700780c */ /* 0x000fc60003f64270 */
[----:B------:R-:W0:Y:S01]  /*34f0*/  SHFL.BFLY PT, R41, R44, 0x1, 0x1f ;  /* 0x0c201f002c297f89 */ /* 0x000e2200000e0000 */
[----:B------:R-:W1:Y:S08]  /*3500*/  MUFU.TANH R27, R27 ;  /* 0x0000001b001b7308 */ /* 0x000e700000002400 */
[----:B------:R4:W-:Y:S08]  /*3510*/  MUFU.TANH R55, R48 ;  /* 0x0000003000377308 */ /* 0x0009f00000002400 */
[----:B------:R-:W5:Y:S01]  /*3520*/  MUFU.TANH R33, R33 ;  /* 0x0000002100217308 */ /* 0x000f620000002400 */
[----:B----4-:R-:W-:-:S02]  /*3530*/  FSEL R48, R24, -INF , P2 ;  /* 0xff80000018307808 */ /* 0x010fc40001000000 */
[----:B------:R-:W-:Y:S02]  /*3540*/  ISETP.GT.AND P2, PT, R39, 0x10, PT ;  /* 0x000000102700780c */ /* 0x000fe40003f44270 */
[----:B0-----:R-:W-:-:S03]  /*3550*/  FMNMX.FTZ R11, R44, R41, !PT ;  /* 0x000000292c0b7209 */ /* 0x001fc60007810000 */
[----:B------:R-:W0:Y:S01]  /*3560*/  MUFU.TANH R31, R31 ;  /* 0x0000001f001f7308 */ /* 0x000e220000002400 */
[----:B------:R-:W-:Y:S02]  /*3570*/  FSEL R41, R21, -INF , P1 ;  /* 0xff80000015297808 */ /* 0x000fe40000800000 */
[----:B------:R-:W-:Y:S01]  /*3580*/  ISETP.GT.AND P1, PT, R39, 0x9, PT ;  /* 0x000000092700780c */ /* 0x000fe20003f24270 */
[----:B------:R-:W-:Y:S01]  /*3590*/  FMUL.FTZ R21, R11, UR14 ;  /* 0x0000000e0b157c20 */ /* 0x000fe20008410000 */
[----:B------:R-:W-:Y:S02]  /*35a0*/  FMNMX.FTZ R24, R41, R48, !PT ;  /* 0x0000003029187209 */ /* 0x000fe40007810000 */
[----:B--2---:R-:W-:Y:S01]  /*35b0*/  FSEL R43, R26, -INF , P1 ;  /* 0xff8000001a2b7808 */ /* 0x004fe20000800000 */
[----:B------:R-:W2:Y:S01]  /*35c0*/  MUFU.TANH R37, R37 ;  /* 0x0000002500257308 */ /* 0x000ea20000002400 */
[----:B------:R-:W-:Y:S02]  /*35d0*/  FMNMX.FTZ R24, R25, R24, !PT ;  /* 0x0000001819187209 */ /* 0x000fe40007810000 */
[----:B------:R-:W-:-:S02]  /*35e0*/  ISETP.GT.AND P1, PT, R39, 0x11, PT ;  /* 0x000000112700780c */ /* 0x000fc40003f24270 */
[----:B---3--:R-:W-:Y:S02]  /*35f0*/  FSEL R29, R29, -INF , P2 ;  /* 0xff8000001d1d7808 */ /* 0x008fe40001000000 */
[----:B------:R-:W-:Y:S01]  /*3600*/  FMNMX.FTZ R24, R43, R24, !PT ;  /* 0x000000182b187209 */ /* 0x000fe20007810000 */
[----:B------:R-:W3:Y:S01]  /*3610*/  MUFU.TANH R35, R35 ;  /* 0x0000002300237308 */ /* 0x000ee20000002400 */
[----:B-1----:R-:W-:Y:S02]  /*3620*/  FSEL R27, R27, -INF , P1 ;  /* 0xff8000001b1b7808 */ /* 0x002fe40000800000 */
[----:B------:R-:W-:Y:S02]  /*3630*/  FMNMX.FTZ R24, R29, R24, !PT ;  /* 0x000000181d187209 */ /* 0x000fe40007810000 */
[----:B------:R-:W-:Y:S02]  /*3640*/  FSETP.NEU.FTZ.AND P2, PT, R11, -INF , PT ;  /* 0xff8000000b00780b */ /* 0x000fe40003f5d000 */
[----:B------:R-:W-:Y:S01]  /*3650*/  ISETP.GT.AND P1, PT, R39, 0x19, PT ;  /* 0x000000192700780c */ /* 0x000fe20003f24270 */
[----:B------:R1:W4:Y:S01]  /*3660*/  MUFU.TANH R51, R45 ;  /* 0x0000002d00337308 */ /* 0x0003220000002400 */
[----:B-----5:R-:W-:-:S02]  /*3670*/  FSEL R33, R33, -INF , P3 ;  /* 0xff80000021217808 */ /* 0x020fc40001800000 */
[----:B------:R-:W-:Y:S02]  /*3680*/  FMNMX.FTZ R24, R27, R24, !PT ;  /* 0x000000181b187209 */ /* 0x000fe40007810000 */
[----:B------:R-:W-:Y:S02]  /*3690*/  FSEL R21, R21, RZ, P2 ;  /* 0x000000ff15157208 */ /* 0x000fe40001000000 */
[----:B------:R-:W-:Y:S01]  /*36a0*/  ISETP.GT.AND P2, PT, R39, 0x20, PT ;  /* 0x000000202700780c */ /* 0x000fe20003f44270 */
[----:B------:R5:W5:Y:S01]  /*36b0*/  MUFU.TANH R59, R49 ;  /* 0x00000031003b7308 */ /* 0x000b620000002400 */
[----:B0-----:R-:W-:Y:S01]  /*36c0*/  FSEL R31, R31, -INF , P1 ;  /* 0xff8000001f1f7808 */ /* 0x001fe20000800000 */
[--C-:B------:R-:W-:Y:S01]  /*36d0*/  FFMA.FTZ R185, R58, UR14, -R21.reuse ;  /* 0x0000000e3ab97c23 */ /* 0x100fe20008010815 */
[----:B------:R-:W-:Y:S01]  /*36e0*/  FMNMX.FTZ R24, R33, R24, !PT ;  /* 0x0000001821187209 */ /* 0x000fe20007810000 */
[--C-:B------:R-:W-:Y:S01]  /*36f0*/  FFMA.FTZ R187, R50, UR14, -R21.reuse ;  /* 0x0000000e32bb7c23 */ /* 0x100fe20008010815 */
[----:B------:R-:W-:Y:S01]  /*3700*/  ISETP.GT.AND P1, PT, R39, 0x21, PT ;  /* 0x000000212700780c */ /* 0x000fe20003f24270 */
[--C-:B------:R-:W-:Y:S01]  /*3710*/  FFMA.FTZ R175, R12, UR14, -R21.reuse ;  /* 0x0000000e0caf7c23 */ /* 0x100fe20008010815 */
[----:B--2---:R-:W-:Y:S01]  /*3720*/  FSEL R37, R37, -INF , P2 ;  /* 0xff80000025257808 */ /* 0x004fe20001000000 */
[----:B------:R-:W0:Y:S01]  /*3730*/  MUFU.TANH R52, R52 ;  /* 0x0000003400347308 */ /* 0x000e220000002400 */
[----:B------:R-:W-:Y:S01]  /*3740*/  FMNMX.FTZ R24, R31, R24, !PT ;  /* 0x000000181f187209 */ /* 0x000fe20007810000 */
[--C-:B------:R-:W-:Y:S01]  /*3750*/  FFMA.FTZ R173, R3, UR14, -R21.reuse ;  /* 0x0000000e03ad7c23 */ /* 0x100fe20008010815 */
[----:B------:R-:W-:Y:S01]  /*3760*/  ISETP.GT.AND P2, PT, R39, 0x28, PT ;  /* 0x000000282700780c */ /* 0x000fe20003f44270 */
[--C-:B------:R-:W-:Y:S01]  /*3770*/  FFMA.FTZ R177, R34, UR14, -R21.reuse ;  /* 0x0000000e22b17c23 */ /* 0x100fe20008010815 */
[----:B---3--:R-:W-:Y:S01]  /*3780*/  FSEL R35, R35, -INF , P1 ;  /* 0xff80000023237808 */ /* 0x008fe20000800000 */
[--C-:B------:R-:W-:Y:S01]  /*3790*/  FFMA.FTZ R189, R80, UR14, -R21.reuse ;  /* 0x0000000e50bd7c23 */ /* 0x100fe20008010815 */
[----:B------:R-:W-:Y:S01]  /*37a0*/  FMNMX.FTZ R26, R37, R24, !PT ;  /* 0x00000018251a7209 */ /* 0x000fe20007810000 */
[----:B------:R-:W2:Y:S01]  /*37b0*/  MUFU.TANH R53, R53 ;  /* 0x0000003500357308 */ /* 0x000ea20000002400 */
        /* <DEDUP_REMOVED lines=20> */
[----:B------:R-:W-:Y:S01]  /*3900*/  FSEL R51, R59, -INF , P1 ;  /* 0xff8000003b337808 */ /* 0x000fe20000800000 */
[--C-:B------:R-:W-:Y:S01]  /*3910*/  FFMA.FTZ R38, R38, UR14, -R21.reuse ;  /* 0x0000000e26267c23 */ /* 0x100fe20008010815 */
[----:B------:R-:W-:Y:S01]  /*3920*/  FMNMX.FTZ R44, R49, R26, !PT ;  /* 0x0000001a312c7209 */ /* 0x000fe20007810000 */
[----:B------:R4:W5:Y:S01]  /*3930*/  MUFU.TANH R62, R60 ;  /* 0x0000003c003e7308 */ /* 0x0009620000002400 */
[----:B------:R-:W-:Y:S01]  /*3940*/  ISETP.GT.AND P1, PT, R39, 0x39, PT ;  /* 0x000000392700780c */ /* 0x000fe20003f24270 */
[--C-:B------:R-:W-:Y:S01]  /*3950*/  FFMA.FTZ R179, R32, UR14, -R21.reuse ;  /* 0x0000000e20b37c23 */ /* 0x100fe20008010815 */
[----:B0-----:R-:W-:Y:S01]  /*3960*/  FSEL R52, R52, -INF , P2 ;  /* 0xff80000034347808 */ /* 0x001fe20001000000 */
[--C-:B------:R-:W-:Y:S01]  /*3970*/  FFMA.FTZ R30, R30, UR14, -R21.reuse ;  /* 0x0000000e1e1e7c23 */ /* 0x100fe20008010815 */
[----:B------:R-:W-:Y:S01]  /*3980*/  FMNMX.FTZ R55, R51, R44, !PT ;  /* 0x0000002c33377209 */ /* 0x000fe20007810000 */
[--C-:B------:R-:W-:Y:S01]  /*3990*/  FFMA.FTZ R10, R10, UR14, -R21.reuse ;  /* 0x0000000e0a0a7c23 */ /* 0x100fe20008010815 */
[----:B------:R-:W-:Y:S01]  /*39a0*/  ISETP.GT.AND P2, PT, R39, 0x40, PT ;  /* 0x000000402700780c */ /* 0x000fe20003f44270 */
[----:B------:R-:W0:Y:S01]  /*39b0*/  MUFU.TANH R61, R61 ;  /* 0x0000003d003d7308 */ /* 0x000e220000002400 */
[----:B--2---:R-:W-:Y:S01]  /*39c0*/  FSEL R53, R53, -INF , P1 ;  /* 0xff80000035357808 */ /* 0x004fe20000800000 */
[--C-:B----4-:R-:W-:Y:S01]  /*39d0*/  FFMA.FTZ R60, R54, UR14, -R21.reuse ;  /* 0x0000000e363c7c23 */ /* 0x110fe20008010815 */
[----:B------:R-:W-:Y:S01]  /*39e0*/  FMNMX.FTZ R44, R52, R55, !PT ;  /* 0x00000037342c7209 */ /* 0x000fe20007810000 */
[--C-:B------:R-:W-:Y:S01]  /*39f0*/  FFMA.FTZ R32, R15, UR14, -R21.reuse ;  /* 0x0000000e0f207c23 */ /* 0x100fe20008010815 */
[----:B------:R-:W-:Y:S01]  /*3a00*/  ISETP.GT.AND P1, PT, R39, 0x41, PT ;  /* 0x000000412700780c */ /* 0x000fe20003f24270 */
[--C-:B------:R-:W-:Y:S01]  /*3a10*/  FFMA.FTZ R14, R14, UR14, -R21.reuse ;  /* 0x0000000e0e0e7c23 */ /* 0x100fe20008010815 */
[----:B-1----:R-:W-:Y:S01]  /*3a20*/  FSEL R55, R56, -INF , P2 ;  /* 0xff80000038377808 */ /* 0x002fe20001000000 */
[----:B------:R-:W1:Y:S01]  /*3a30*/  MUFU.TANH R64, R64 ;  /* 0x0000004000407308 */ /* 0x000e620000002400 */
[----:B------:R-:W-:Y:S01]  /*3a40*/  FMNMX.FTZ R44, R53, R44, !PT ;  /* 0x0000002c352c7209 */ /* 0x000fe20007810000 */
[----:B------:R-:W-:Y:S01]  /*3a50*/  FFMA.FTZ R2, R2, UR14, -R21 ;  /* 0x0000000e02027c23 */ /* 0x000fe20008010815 */
[----:B---3--:R-:W-:-:S02]  /*3a60*/  FSEL R56, R57, -INF , P1 ;  /* 0xff80000039387808 */ /* 0x008fc40000800000 */
[----:B------:R-:W-:Y:S02]  /*3a70*/  CS2R R80, SRZ ;  /* 0x0000000000507805 */ /* 0x000fe4000001ff00 */
[----:B------:R-:W-:Y:S02]  /*3a80*/  ISETP.GT.AND P2, PT, R39, 0x48, PT ;  /* 0x000000482700780c */ /* 0x000fe40003f44270 */
[----:B------:R-:W-:Y:S02]  /*3a90*/  CS2R R74, SRZ ;  /* 0x00000000004a7805 */ /* 0x000fe4000001ff00 */
[----:B------:R-:W-:Y:S01]  /*3aa0*/  FMNMX.FTZ R57, R55, R44, !PT ;  /* 0x0000002c37397209 */ /* 0x000fe20007810000 */
[----:B------:R-:W2:Y:S01]  /*3ab0*/  MUFU.TANH R65, R65 ;  /* 0x0000004100417308 */ /* 0x000ea20000002400 */
[----:B------:R-:W-:Y:S02]  /*3ac0*/  ISETP.GT.AND P1, PT, R39, 0x49, PT ;  /* 0x000000492700780c */ /* 0x000fe40003f24270 */
[----:B-----5:R-:W-:-:S02]  /*3ad0*/  FSEL R54, R62, -INF , P2 ;  /* 0xff8000003e367808 */ /* 0x020fc40001000000 */
[----:B------:R-:W-:Y:S02]  /*3ae0*/  FMNMX.FTZ R59, R56, R57, !PT ;  /* 0x00000039383b7209 */ /* 0x000fe40007810000 */
[----:B------:R-:W-:Y:S01]  /*3af0*/  ISETP.GT.AND P2, PT, R39, 0x50, PT ;  /* 0x000000502700780c */ /* 0x000fe20003f44270 */
[----:B------:R-:W3:Y:S01]  /*3b00*/  MUFU.TANH R68, R68 ;  /* 0x0000004400447308 */ /* 0x000ee20000002400 */
[----:B0-----:R-:W-:Y:S01]  /*3b10*/  FSEL R57, R61, -INF , P1 ;  /* 0xff8000003d397808 */ /* 0x001fe20000800000 */
[----:B------:R-:W-:Y:S01]  /*3b20*/  FFMA.FTZ R61, R46, UR14, -R21 ;  /* 0x0000000e2e3d7c23 */ /* 0x000fe20008010815 */
[----:B------:R-:W-:Y:S02]  /*3b30*/  FMNMX.FTZ R58, R54, R59, !PT ;  /* 0x0000003b363a7209 */ /* 0x000fe40007810000 */
[----:B------:R-:W-:Y:S02]  /*3b40*/  ISETP.GT.AND P1, PT, R39, 0x51, PT ;  /* 0x000000512700780c */ /* 0x000fe40003f24270 */
[----:B-1----:R-:W-:Y:S01]  /*3b50*/  FSEL R50, R64, -INF , P2 ;  /* 0xff80000040327808 */ /* 0x002fe20001000000 */
[----:B------:R-:W0:Y:S01]  /*3b60*/  MUFU.TANH R69, R69 ;  /* 0x0000004500457308 */ /* 0x000e220000002400 */
[----:B------:R-:W-:-:S02]  /*3b70*/  FMNMX.FTZ R59, R57, R58, !PT ;  /* 0x0000003a393b7209 */ /* 0x000fc40007810000 */
[----:B------:R-:W-:Y:S02]  /*3b80*/  ISETP.GT.AND P2, PT, R39, 0x58, PT ;  /* 0x000000582700780c */ /* 0x000fe40003f44270 */
[----:B--2---:R-:W-:Y:S02]  /*3b90*/  FSEL R58, R65, -INF , P1 ;  /* 0xff800000413a7808 */ /* 0x004fe40000800000 */
[----:B------:R-:W-:Y:S02]  /*3ba0*/  CS2R R64, SRZ ;  /* 0x0000000000407805 */ /* 0x000fe4000001ff00 */
[----:B------:R-:W-:Y:S01]  /*3bb0*/  FMNMX.FTZ R59, R50, R59, !PT ;  /* 0x0000003b323b7209 */ /* 0x000fe20007810000 */
[----:B------:R1:W-:Y:S01]  /*3bc0*/  MUFU.EX2 R44, R60 ;  /* 0x0000003c002c7308 */ /* 0x0003e20000000800 */
[----:B------:R-:W-:Y:S02]  /*3bd0*/  ISETP.GT.AND P1, PT, R39, 0x59, PT ;  /* 0x000000592700780c */ /* 0x000fe40003f24270 */
[----:B---3--:R-:W-:-:S05]  /*3be0*/  FSEL R39, R68, -INF , P2 ;  /* 0xff80000044277808 */ /* 0x008fca0001000000 */
[----:B------:R-:W-:Y:S01]  /*3bf0*/  MUFU.EX2 R189, R189 ;  /* 0x000000bd00bd7308 */ /* 0x000fe20000000800 */
[----:B-1----:R-:W-:Y:S02]  /*3c00*/  FMNMX.FTZ R60, R58, R59, !PT ;  /* 0x0000003b3a3c7209 */ /* 0x002fe40007810000 */
[----:B0-----:R-:W-:Y:S02]  /*3c10*/  FSEL R46, R69, -INF , P1 ;  /* 0xff800000452e7808 */ /* 0x001fe40000800000 */
[----:B------:R-:W-:Y:S02]  /*3c20*/  CS2R R68, SRZ ;  /* 0x0000000000447805 */ /* 0x000fe4000001ff00 */
[----:B------:R-:W-:Y:S01]  /*3c30*/  FMNMX.FTZ R59, R39, R60, !PT ;  /* 0x0000003c273b7209 */ /* 0x000fe20007810000 */
[----:B------:R-:W-:Y:S01]  /*3c40*/  FFMA.FTZ R60, R40, UR14, -R21 ;  /* 0x0000000e283c7c23 */ /* 0x000fe20008010815 */
[----:B------:R0:W1:Y:S02]  /*3c50*/  MUFU.EX2 R24, R76 ;  /* 0x0000004c00187308 */ /* 0x0000640000000800 */
[----:B------:R-:W-:-:S05]  /*3c60*/  FMNMX.FTZ R59, R46, R59, !PT ;  /* 0x0000003b2e3b7209 */ /* 0x000fca0007810000 */
[----:B------:R-:W2:Y:S01]  /*3c70*/  SHFL.BFLY PT, R40, R59, 0x2, 0x1f ;  /* 0x0c401f003b287f89 */ /* 0x000ea200000e0000 */
[----:B------:R-:W3:Y:S01]  /*3c80*/  MUFU.EX2 R191, R191 ;  /* 0x000000bf00bf7308 */ /* 0x000ee20000000800 */
[----:B0-----:R-:W-:-:S07]  /*3c90*/  CS2R R76, SRZ ;  /* 0x00000000004c7805 */ /* 0x001fce000001ff00 */
[----:B------:R0:W4:Y:S01]  /*3ca0*/  MUFU.EX2 R26, R72 ;  /* 0x00000048001a7308 */ /* 0x0001220000000800 */
[----:B-1----:R-:W-:Y:S01]  /*3cb0*/  FADD.FTZ R36, R189, R24 ;  /* 0x00000018bd247221 */ /* 0x002fe20000010000 */
[----:B------:R-:W-:-:S06]  /*3cc0*/  F2FP.BF16.F32.PACK_AB R189, R24, R189 ;  /* 0x000000bd18bd723e */ /* 0x000fcc00000010ff */
[----:B------:R-:W1:Y:S01]  /*3cd0*/  MUFU.EX2 R185, R185 ;  /* 0x000000b900b97308 */ /* 0x000e620000000800 */
[----:B---3--:R-:W-:Y:S01]  /*3ce0*/  FADD.FTZ R13, R191, R36 ;  /* 0x00000024bf0d7221 */ /* 0x008fe20000010000 */
[----:B0-----:R-:W-:Y:S02]  /*3cf0*/  CS2R R72, SRZ ;  /* 0x0000000000487805 */ /* 0x001fe4000001ff00 */
[----:B--2---:R-:W-:-:S04]  /*3d00*/  FMNMX.FTZ R40, R59, R40, !PT ;  /* 0x000000283b287209 */ /* 0x004fc80007810000 */
[----:B------:R-:W-:Y:S01]  /*3d10*/  MUFU.EX2 R187, R187 ;  /* 0x000000bb00bb7308 */ /* 0x000fe20000000800 */
[C---:B----4-:R-:W-:Y:S01]  /*3d20*/  FADD.FTZ R36, R26.reuse, R13 ;  /* 0x0000000d1a247221 */ /* 0x050fe20000010000 */
[----:B------:R-:W-:Y:S01]  /*3d30*/  F2FP.BF16.F32.PACK_AB R191, R26, R191 ;  /* 0x000000bf1abf723e */ /* 0x000fe200000010ff */
[----:B------:R-:W0:Y:S05]  /*3d40*/  SHFL.BFLY PT, R59, R40, 0x1, 0x1f ;  /* 0x0c201f00283b7f89 */ /* 0x000e2a00000e0000 */
[----:B------:R-:W-:Y:S01]  /*3d50*/  MUFU.EX2 R62, R61 ;  /* 0x0000003d003e7308 */ /* 0x000fe20000000800 */
[----:B-1----:R-:W-:Y:S01]  /*3d60*/  FADD.FTZ R13, R185, R36 ;  /* 0x00000024b90d7221 */ /* 0x002fe20000010000 */
[----:B------:R-:W-:-:S06]  /*3d70*/  F2FP.BF16.F32.PACK_AB R185, R44, R185 ;  /* 0x000000b92cb9723e */ /* 0x000fcc00000010ff */
[----:B------:R-:W-:Y:S08]  /*3d80*/  MUFU.EX2 R42, R42 ;  /* 0x0000002a002a7308 */ /* 0x000ff00000000800 */
[----:B------:R1:W-:Y:S01]  /*3d90*/  MUFU.EX2 R181, R60 ;  /* 0x0000003c00b57308 */ /* 0x0003e20000000800 */
[----:B0-----:R-:W-:-:S04]  /*3da0*/  FMNMX.FTZ R12, R40, R59, !PT ;  /* 0x0000003b280c7209 */ /* 0x001fc80007810000 */
[C---:B------:R-:W-:Y:S01]  /*3db0*/  FSETP.NEU.FTZ.AND P1, PT, R12.reuse, -INF , PT ;  /* 0xff8000000c00780b */ /* 0x040fe20003f3d000 */
[----:B------:R-:W-:Y:S02]  /*3dc0*/  FMUL.FTZ R3, R12, UR14 ;  /* 0x0000000e0c037c20 */ /* 0x000fe40008410000 */
[----:B------:R-:W-:Y:S01]  /*3dd0*/  MUFU.EX2 R63, R63 ;  /* 0x0000003f003f7308 */ /* 0x000fe20000000800 */
[----:B-1----:R-:W-:Y:S02]  /*3de0*/  CS2R R60, SRZ ;  /* 0x00000000003c7805 */ /* 0x002fe4000001ff00 */
[----:B------:R-:W-:Y:S02]  /*3df0*/  FSEL R34, R3, RZ, P1 ;  /* 0x000000ff03227208 */ /* 0x000fe40000800000 */
[----:B------:R-:W-:-:S03]  /*3e00*/  PLOP3.LUT P1, PT, PT, PT, UP0, 0x80, 0x0 ;  /* 0x000000000000781c */ /* 0x000fc60003f2f008 */
        /* <DEDUP_REMOVED lines=25> */
[--C-:B------:R-:W-:Y:S01]  /*3fa0*/  FFMA.FTZ R58, R58, UR14, -R34.reuse ;  /* 0x0000000e3a3a7c23 */ /* 0x100fe20008010822 */
[--C-:B------:R-:W-:Y:S01]  /*3fb0*/  FFMA.FTZ R39, R39, UR14, -R34.reuse ;  /* 0x0000000e27277c23 */ /* 0x100fe20008010822 */
[----:B------:R-:W-:Y:S01]  /*3fc0*/  FFMA.FTZ R34, R46, UR14, -R34 ;  /* 0x0000000e2e227c23 */ /* 0x000fe20008010822 */
[----:B0-----:R-:W-:-:S04]  /*3fd0*/  F2FP.BF16.F32.PACK_AB R183, R38, R63 ;  /* 0x0000003f26b7723e */ /* 0x001fc800000010ff */
[----:B------:R-:W0:Y:S01]  /*3fe0*/  MUFU.EX2 R190, R43 ;  /* 0x0000002b00be7308 */ /* 0x000e220000000800 */
[----:B-1----:R-:W-:Y:S01]  /*3ff0*/  FADD.FTZ R20, R41, R48 ;  /* 0x0000003029147221 */ /* 0x002fe20000010000 */
[----:B------:R-:W-:Y:S02]  /*4000*/  F2FP.BF16.F32.PACK_AB R188, R48, R41 ;  /* 0x0000002930bc723e */ /* 0x000fe400000010ff */
[----:B------:R-:W-:-:S04]  /*4010*/  CS2R R40, SRZ ;  /* 0x0000000000287805 */ /* 0x000fc8000001ff00 */
[----:B------:R-:W1:Y:S01]  /*4020*/  MUFU.EX2 R29, R29 ;  /* 0x0000001d001d7308 */ /* 0x000e620000000800 */
[----:B--2---:R-:W-:-:S07]  /*4030*/  FADD.FTZ R3, R25, R20 ;  /* 0x0000001419037221 */ /* 0x004fce0000010000 */
[----:B------:R2:W3:Y:S01]  /*4040*/  MUFU.EX2 R184, R27 ;  /* 0x0000001b00b87308 */ /* 0x0004e20000000800 */
[C---:B0-----:R-:W-:Y:S01]  /*4050*/  FADD.FTZ R20, R190.reuse, R3 ;  /* 0x00000003be147221 */ /* 0x041fe20000010000 */
[----:B------:R-:W-:Y:S02]  /*4060*/  F2FP.BF16.F32.PACK_AB R190, R190, R25 ;  /* 0x00000019bebe723e */ /* 0x000fe400000010ff */
[----:B------:R-:W-:-:S04]  /*4070*/  CS2R R24, SRZ ;  /* 0x0000000000187805 */ /* 0x000fc8000001ff00 */
[----:B------:R-:W0:Y:S01]  /*4080*/  MUFU.EX2 R33, R33 ;  /* 0x0000002100217308 */ /* 0x000e220000000800 */
[----:B-1----:R-:W-:Y:S01]  /*4090*/  FADD.FTZ R3, R29, R20 ;  /* 0x000000141d037221 */ /* 0x002fe20000010000 */
[----:B------:R-:W-:Y:S01]  /*40a0*/  FADD.FTZ R20, R44, R13 ;  /* 0x0000000d2c147221 */ /* 0x000fe20000010000 */
[----:B--2---:R-:W-:-:S03]  /*40b0*/  CS2R R26, SRZ ;  /* 0x00000000001a7805 */ /* 0x004fc6000001ff00 */
[----:B------:R-:W-:Y:S01]  /*40c0*/  FADD.FTZ R13, R187, R20 ;  /* 0x00000014bb0d7221 */ /* 0x000fe20000010000 */
[----:B------:R-:W-:Y:S01]  /*40d0*/  F2FP.BF16.F32.PACK_AB R187, R62, R187 ;  /* 0x000000bb3ebb723e */ /* 0x000fe200000010ff */
[----:B------:R-:W1:Y:S01]  /*40e0*/  MUFU.EX2 R186, R31 ;  /* 0x0000001f00ba7308 */ /* 0x000e620000000800 */
[----:B---3--:R-:W-:Y:S01]  /*40f0*/  FADD.FTZ R0, R184, R3 ;  /* 0x00000003b8007221 */ /* 0x008fe20000010000 */
[----:B------:R-:W-:Y:S01]  /*4100*/  FADD.FTZ R13, R62, R13 ;  /* 0x0000000d3e0d7221 */ /* 0x000fe20000010000 */
[----:B------:R-:W-:-:S05]  /*4110*/  F2FP.BF16.F32.PACK_AB R184, R184, R29 ;  /* 0x0000001db8b8723e */ /* 0x000fca00000010ff */
[----:B------:R-:W2:Y:S01]  /*4120*/  MUFU.EX2 R37, R37 ;  /* 0x0000002500257308 */ /* 0x000ea20000000800 */
[----:B0-----:R-:W-:-:S07]  /*4130*/  FADD.FTZ R3, R33, R0 ;  /* 0x0000000021037221 */ /* 0x001fce0000010000 */
        /* <DEDUP_REMOVED lines=8> */
[----:B------:R2:W3:Y:S01]  /*41c0*/  MUFU.EX2 R182, R47 ;  /* 0x0000002f00b67308 */ /* 0x0004e20000000800 */
[C---:B0-----:R-:W-:Y:S01]  /*41d0*/  FADD.FTZ R20, R180.reuse, R3 ;  /* 0x00000003b4147221 */ /* 0x041fe20000010000 */
[----:B------:R-:W-:Y:S01]  /*41e0*/  FADD.FTZ R13, R63, R0 ;  /* 0x000000003f0d7221 */ /* 0x000fe20000010000 */
[----:B------:R-:W-:Y:S02]  /*41f0*/  F2FP.BF16.F32.PACK_AB R180, R180, R37 ;  /* 0x00000025b4b4723e */ /* 0x000fe400000010ff */
[----:B------:R-:W-:Y:S02]  /*4200*/  CS2R R62, SRZ ;  /* 0x00000000003e7805 */ /* 0x000fe4000001ff00 */
[----:B------:R-:W-:Y:S02]  /*4210*/  CS2R R42, SRZ ;  /* 0x00000000002a7805 */ /* 0x000fe4000001ff00 */
[----:B------:R-:W-:Y:S01]  /*4220*/  CS2R R36, SRZ ;  /* 0x0000000000247805 */ /* 0x000fe2000001ff00 */
[----:B------:R-:W0:Y:S01]  /*4230*/  MUFU.EX2 R49, R49 ;  /* 0x0000003100317308 */ /* 0x000e220000000800 */
[----:B-1----:R-:W-:Y:S01]  /*4240*/  FADD.FTZ R3, R45, R20 ;  /* 0x000000142d037221 */ /* 0x002fe20000010000 */
[----:B------:R-:W-:Y:S01]  /*4250*/  FADD.FTZ R20, R38, R13 ;  /* 0x0000000d26147221 */ /* 0x000fe20000010000 */
[----:B--2---:R-:W-:-:S05]  /*4260*/  CS2R R46, SRZ ;  /* 0x00000000002e7805 */ /* 0x004fca000001ff00 */
[----:B------:R-:W1:Y:S01]  /*4270*/  MUFU.EX2 R177, R177 ;  /* 0x000000b100b17308 */ /* 0x000e620000000800 */
[C---:B---3--:R-:W-:Y:S01]  /*4280*/  FADD.FTZ R0, R182.reuse, R3 ;  /* 0x00000003b6007221 */ /* 0x048fe20000010000 */
[----:B------:R-:W-:Y:S02]  /*4290*/  F2FP.BF16.F32.PACK_AB R182, R182, R45 ;  /* 0x0000002db6b6723e */ /* 0x000fe400000010ff */
[----:B------:R-:W-:-:S04]  /*42a0*/  CS2R R44, SRZ ;  /* 0x00000000002c7805 */ /* 0x000fc8000001ff00 */
[----:B------:R-:W2:Y:S01]  /*42b0*/  MUFU.EX2 R176, R51 ;  /* 0x0000003300b07308 */ /* 0x000ea20000000800 */
[----:B0-----:R-:W-:-:S07]  /*42c0*/  FADD.FTZ R3, R49, R0 ;  /* 0x0000000031037221 */ /* 0x001fce0000010000 */
[----:B------:R-:W0:Y:S01]  /*42d0*/  MUFU.EX2 R28, R28 ;  /* 0x0000001c001c7308 */ /* 0x000e220000000800 */
[----:B-1----:R-:W-:-:S07]  /*42e0*/  FADD.FTZ R13, R177, R20 ;  /* 0x00000014b10d7221 */ /* 0x002fce0000010000 */
[----:B------:R-:W1:Y:S01]  /*42f0*/  MUFU.EX2 R52, R52 ;  /* 0x0000003400347308 */ /* 0x000e620000000800 */
[C---:B--2---:R-:W-:Y:S01]  /*4300*/  FADD.FTZ R15, R176.reuse, R3 ;  /* 0x00000003b00f7221 */ /* 0x044fe20000010000 */
[----:B------:R-:W-:Y:S02]  /*4310*/  F2FP.BF16.F32.PACK_AB R176, R176, R49 ;  /* 0x00000031b0b0723e */ /* 0x000fe400000010ff */
[----:B------:R-:W-:-:S04]  /*4320*/  CS2R R48, SRZ ;  /* 0x0000000000307805 */ /* 0x000fc8000001ff00 */
[----:B------:R-:W2:Y:S01]  /*4330*/  MUFU.EX2 R179, R179 ;  /* 0x000000b300b37308 */ /* 0x000ea20000000800 */
[C---:B0-----:R-:W-:Y:S01]  /*4340*/  FADD.FTZ R0, R28.reuse, R13 ;  /* 0x0000000d1c007221 */ /* 0x041fe20000010000 */
[----:B------:R-:W-:Y:S02]  /*4350*/  F2FP.BF16.F32.PACK_AB R177, R28, R177 ;  /* 0x000000b11cb1723e */ /* 0x000fe400000010ff */
[----:B------:R-:W-:-:S04]  /*4360*/  CS2R R28, SRZ ;  /* 0x00000000001c7805 */ /* 0x000fc8000001ff00 */
[----:B------:R-:W0:Y:S01]  /*4370*/  MUFU.EX2 R53, R53 ;  /* 0x0000003500357308 */ /* 0x000e220000000800 */
[----:B-1----:R-:W-:-:S07]  /*4380*/  FADD.FTZ R20, R52, R15 ;  /* 0x0000000f34147221 */ /* 0x002fce0000010000 */
[----:B------:R-:W1:Y:S01]  /*4390*/  MUFU.EX2 R30, R30 ;  /* 0x0000001e001e7308 */ /* 0x000e620000000800 */
[----:B--2---:R-:W-:-:S07]  /*43a0*/  FADD.FTZ R13, R179, R0 ;  /* 0x00000000b30d7221 */ /* 0x004fce0000010000 */
[----:B------:R-:W2:Y:S01]  /*43b0*/  MUFU.EX2 R55, R55 ;  /* 0x0000003700377308 */ /* 0x000ea20000000800 */
[C---:B0-----:R-:W-:Y:S01]  /*43c0*/  FADD.FTZ R20, R53.reuse, R20 ;  /* 0x0000001435147221 */ /* 0x041fe20000010000 */
[----:B------:R-:W-:Y:S02]  /*43d0*/  F2FP.BF16.F32.PACK_AB R178, R53, R52 ;  /* 0x0000003435b2723e */ /* 0x000fe400000010ff */
[----:B------:R-:W-:-:S04]  /*43e0*/  CS2R R52, SRZ ;  /* 0x0000000000347805 */ /* 0x000fc8000001ff00 */
        /* <DEDUP_REMOVED lines=10> */
[----:B------:R-:W-:-:S06]  /*4490*/  F2FP.BF16.F32.PACK_AB R172, R56, R55 ;  /* 0x0000003738ac723e */ /* 0x000fcc00000010ff */
[----:B------:R-:W1:Y:S01]  /*44a0*/  MUFU.EX2 R175, R175 ;  /* 0x000000af00af7308 */ /* 0x000e620000000800 */
[C---:B--2---:R-:W-:Y:S01]  /*44b0*/  FADD.FTZ R0, R10.reuse, R15 ;  /* 0x0000000f0a007221 */ /* 0x044fe20000010000 */
[----:B------:R-:W-:-:S06]  /*44c0*/  F2FP.BF16.F32.PACK_AB R173, R10, R173 ;  /* 0x000000ad0aad723e */ /* 0x000fcc00000010ff */
        /* <DEDUP_REMOVED lines=11> */
[----:B------:R-:W-:Y:S02]  /*4580*/  CS2R R56, SRZ ;  /* 0x0000000000387805 */ /* 0x000fe4000001ff00 */
[----:B------:R-:W-:Y:S02]  /*4590*/  CS2R R54, SRZ ;  /* 0x0000000000367805 */ /* 0x000fe4000001ff00 */
[----:B------:R-:W0:Y:S01]  /*45a0*/  MUFU.EX2 R14, R14 ;  /* 0x0000000e000e7308 */ /* 0x000e220000000800 */
[----:B-1----:R-:W-:-:S07]  /*45b0*/  FADD.FTZ R13, R169, R0 ;  /* 0x00000000a90d7221 */ /* 0x002fce0000010000 */
[----:B------:R1:W3:Y:S01]  /*45c0*/  MUFU.EX2 R3, R58 ;  /* 0x0000003a00037308 */ /* 0x0002e20000000800 */
[----:B--2---:R-:W-:-:S07]  /*45d0*/  FADD.FTZ R20, R50, R15 ;  /* 0x0000000f32147221 */ /* 0x004fce0000010000 */
[----:B------:R-:W2:Y:S01]  /*45e0*/  MUFU.EX2 R171, R171 ;  /* 0x000000ab00ab7308 */ /* 0x000ea20000000800 */
[C---:B0-----:R-:W-:Y:S01]  /*45f0*/  FADD.FTZ R0, R14.reuse, R13 ;  /* 0x0000000d0e007221 */ /* 0x041fe20000010000 */
[----:B------:R-:W-:Y:S02]  /*4600*/  F2FP.BF16.F32.PACK_AB R169, R14, R169 ;  /* 0x000000a90ea9723e */ /* 0x000fe400000010ff */
[----:B-1----:R-:W-:-:S04]  /*4610*/  CS2R R58, SRZ ;  /* 0x00000000003a7805 */ /* 0x002fc8000001ff00 */
[----:B------:R-:W0:Y:S01]  /*4620*/  MUFU.EX2 R39, R39 ;  /* 0x0000002700277308 */ /* 0x000e220000000800 */
[C---:B---3--:R-:W-:Y:S01]  /*4630*/  FADD.FTZ R20, R3.reuse, R20 ;  /* 0x0000001403147221 */ /* 0x048fe20000010000 */
[----:B------:R-:W-:Y:S02]  /*4640*/  F2FP.BF16.F32.PACK_AB R168, R3, R50 ;  /* 0x0000003203a8723e */ /* 0x000fe400000010ff */
[----:B------:R-:W-:-:S04]  /*4650*/  CS2R R50, SRZ ;  /* 0x0000000000327805 */ /* 0x000fc8000001ff00 */
[----:B------:R-:W1:Y:S01]  /*4660*/  MUFU.EX2 R34, R34 ;  /* 0x0000002200227308 */ /* 0x000e620000000800 */
[----:B--2---:R-:W-:Y:S01]  /*4670*/  FADD.FTZ R3, R171, R0 ;  /* 0x00000000ab037221 */ /* 0x004fe20000010000 */
[----:B------:R-:W-:-:S06]  /*4680*/  IMAD.MOV.U32 R0, RZ, RZ, 0x3f800000 ;  /* 0x3f800000ff007424 */ /* 0x000fcc00078e00ff */
[----:B------:R-:W2:Y:S01]  /*4690*/  MUFU.EX2 R2, R2 ;  /* 0x0000000200027308 */ /* 0x000ea20000000800 */
[----:B0-----:R-:W-:-:S04]  /*46a0*/  FADD.FTZ R13, R39, R20 ;  /* 0x00000014270d7221 */ /* 0x001fc80000010000 */
[C---:B-1----:R-:W-:Y:S01]  /*46b0*/  FADD.FTZ R10, R34.reuse, R13 ;  /* 0x0000000d220a7221 */ /* 0x042fe20000010000 */
[----:B------:R-:W-:Y:S02]  /*46c0*/  F2FP.BF16.F32.PACK_AB R170, R34, R39 ;  /* 0x0000002722aa723e */ /* 0x000fe400000010ff */
[----:B------:R-:W-:Y:S02]  /*46d0*/  CS2R R38, SRZ ;  /* 0x0000000000267805 */ /* 0x000fe4000001ff00 */
[----:B------:R-:W-:Y:S01]  /*46e0*/  CS2R R34, SRZ ;  /* 0x0000000000227805 */ /* 0x000fe2000001ff00 */
[C---:B--2---:R-:W-:Y:S01]  /*46f0*/  FADD.FTZ R3, R2.reuse, R3 ;  /* 0x0000000302037221 */ /* 0x044fe20000010000 */
[----:B------:R-:W-:Y:S01]  /*4700*/  F2FP.BF16.F32.PACK_AB R171, R2, R171 ;  /* 0x000000ab02ab723e */ /* 0x000fe200000010ff */
[----:B------:R-:W-:Y:S01]  /*4710*/  IMAD.MOV.U32 R2, RZ, RZ, 0x3f800000 ;  /* 0x3f800000ff027424 */ /* 0x000fe200078e00ff */
[----:B------:R-:W-:Y:S06]  /*4720*/  @!P1 BRA `(.L_x_5646) ;  /* 0x0000002c00209947 */ /* 0x000fec0003800000 */
[----:B------:R-:W-:Y:S01]  /*4730*/  IMAD.MOV.U32 R13, RZ, RZ, R11 ;  /* 0x000000ffff0d7224 */ /* 0x000fe200078e000b */
[----:B------:R-:W-:Y:S01]  /*4740*/  MOV R2, 0x3f800000 ;  /* 0x3f80000000027802 */ /* 0x000fe20000000f00 */
[----:B------:R-:W-:Y:S01]  /*4750*/  IMAD.MOV.U32 R14, RZ, RZ, R12 ;  /* 0x000000ffff0e7224 */ /* 0x000fe200078e000c */
[----:B------:R-:W-:Y:S01]  /*4760*/  UMOV UR5, UR38 ;  /* 0x0000002600057c82 */ /* 0x000fe20008000000 */
[----:B------:R-:W-:Y:S01]  /*4770*/  IMAD.MOV.U32 R119, RZ, RZ, RZ ;  /* 0x000000ffff777224 */ /* 0x000fe200078e00ff */
[----:B------:R-:W-:Y:S01]  /*4780*/  UMOV UR6, UR39 ;  /* 0x0000002700067c82 */ /* 0x000fe20008000000 */
[----:B------:R-:W-:Y:S01]  /*4790*/  ULDC UR7, c[0x0][0x9d8] ;  /* 0x0002760000077ab9 */ /* 0x000fe20000000800 */
[----:B------:R-:W-:-:S05]  /*47a0*/  ULDC UR34, c[0x0][0x988] ;  /* 0x0002620000227ab9 */ /* 0x000fca0000000800 */
.L_x_5657:
[----:B------:R-:W-:-:S04]  /*47b0*/  UISETP.NE.AND UP0, UPT, UR6, 0x1, UPT ;  /* 0x000000010600788c */ /* 0x000fc8000bf05270 */
[----:B------:R-:W-:-:S04]  /*47c0*/  USEL UR38, URZ, 0x1, UP0 ;  /* 0x000000013f267887 */ /* 0x000fc80008000000 */
[----:B------:R-:W-:Y:S01]  /*47d0*/  ULOP3.LUT UR38, UR5, UR38, URZ, 0x3c, !UPT ;  /* 0x0000002605267292 */ /* 0x000fe2000f8e3c3f */
[----:B------:R-:W-:Y:S11]  /*47e0*/  @!P0 BRA `(.L_x_5647) ;  /* 0x0000000000048947 */ /* 0x000ff60003800000 */
[----:B------:R-:W-:Y:S01]  /*47f0*/  BPT.TRAP 0x1 ;  /* 0x000000040000795c */ /* 0x000fe20000300000 */
.L_x_5647:
        /* <DEDUP_REMOVED lines=9> */
.L_x_5648:
[----:B-1----:R-:W-:Y:S05]  /*4890*/  @P1 BRA `(.L_x_5649) ;  /* 0x0000000000081947 */ /* 0x002fea0003800000 */
[----:B------:R-:W1:Y:S02]  /*48a0*/  SYNCS.PHASECHK.TRANS64.TRYWAIT P1, [UR8+0x30830], R11 ;  /* 0x0308300bff0075a7 */ /* 0x000e640008020148 */
[----:B-1----:R-:W-:Y:S05]  /*48b0*/  @!P1 BRA `(.L_x_5650) ;  /* 0x0000010000a09947 */ /* 0x002fea0003800000 */
.L_x_5649:
        /* <DEDUP_REMOVED lines=118> */
[----:B------:R-:W-:Y:S01]  /*5020*/  R2UR UR28, R4 ;  /* 0x00000000041c72ca */ /* 0x000fe200000e0000 */
[----:B------:R-:W-:Y:S01]  /*5030*/  UIADD3 UR30, UR9, 0x4, URZ ;  /* 0x00000004091e7890 */ /* 0x000fe2000fffe03f */
[----:B------:R-:W-:Y:S01]  /*5040*/  R2UR UR29, R5 ;  /* 0x00000000051d72ca */ /* 0x000fe200000e0000 */
[----:B------:R-:W-:Y:S01]  /*5050*/  UMOV UR31, 0x40000040 ;  /* 0x40000040001f7882 */ /* 0x000fe20000000000 */
[----:B------:R-:W-:Y:S02]  /*5060*/  WARPGROUP.DEPBAR.LE gsb0, 0x0 ;  /* 0x00008000000079c5 */ /* 0x000fe40000010000 */
[----:B------:R-:W-:-:S09]  /*5070*/  WARPGROUP.ARRIVE ;  /* 0x00000000000079c5 */ /* 0x000fd20000000000 */
        /* <DEDUP_REMOVED lines=51> */
.L_x_5651:
[----:B------:R-:W-:Y:S01]  /*53b0*/  ULEA UR9, UR6, UR40, 0x3 ;  /* 0x0000002806097291 */ /* 0x000fe2000f8e183f */
[----:B------:R-:W-:-:S05]  /*53c0*/  IMAD.U32 R0, RZ, RZ, UR5 ;  /* 0x00000005ff007e24 */ /* 0x000fca000f8e00ff */
[----:B------:R-:W-:-:S04]  /*53d0*/  SHF.L.U32 R0, R0, 0x1f, RZ ;  /* 0x0000001f00007819 */ /* 0x000fc800000006ff */
[----:B------:R2:W3:Y:S01]  /*53e0*/  SYNCS.PHASECHK.TRANS64.TRYWAIT P1, [UR9+0x30850], R0 ;  /* 0x03085000ff0075a7 */ /* 0x0004e20008020149 */
[----:B------:R-:W-:Y:S05]  /*53f0*/  @!P0 BRA `(.L_x_5652) ;  /* 0x0000000000048947 */ /* 0x000fea0003800000 */
[----:B------:R-:W-:Y:S01]  /*5400*/  BPT.TRAP 0x1 ;  /* 0x000000040000795c */ /* 0x000fe20000300000 */
.L_x_5652:
[----:B---3--:R-:W-:Y:S05]  /*5410*/  @P1 BRA `(.L_x_5653) ;  /* 0x0000000000081947 */ /* 0x008fea0003800000 */
[----:B------:R-:W3:Y:S02]  /*5420*/  SYNCS.PHASECHK.TRANS64.TRYWAIT P1, [UR9+0x30850], R0 ;  /* 0x03085000ff0075a7 */ /* 0x000ee40008020149 */
[----:B---3--:R-:W-:Y:S05]  /*5430*/  @!P1 BRA `(.L_x_5654) ;  /* 0x000000f400d89947 */ /* 0x008fea0003800000 */
.L_x_5653:
        /* <DEDUP_REMOVED lines=37> */
.L_x_5655:
[----:B------:R-:W-:Y:S01]  /*5690*/  UISETP.NE.AND UP0, UPT, UR61, URZ, UPT ;  /* 0x0000003f3d00728c */ /* 0x000fe2000bf05270 */
[----:B-1----:R-:W-:Y:S02]  /*56a0*/  VIADD R12, R17, UR42 ;  /* 0x0000002a110c7c36 */ /* 0x002fe40008000000 */
[----:B------:R-:W-:Y:S01]  /*56b0*/  FMUL.FTZ R173, R124, UR7 ;  /* 0x000000077cad7c20 */ /* 0x000fe20008410000 */
[----:B------:R-:W-:Y:S01]  /*56c0*/  FMUL.FTZ R172, R125, UR7 ;  /* 0x000000077dac7c20 */ /* 0x000fe20008410000 */
[----:B------:R-:W-:Y:S01]  /*56d0*/  FMUL.FTZ R170, R120, UR7 ;  /* 0x0000000778aa7c20 */ /* 0x000fe20008410000 */
[----:B------:R-:W-:Y:S01]  /*56e0*/  FMUL.FTZ R15, R127, UR7 ;  /* 0x000000077f0f7c20 */ /* 0x000fe20008410000 */
[----:B------:R-:W-:Y:S01]  /*56f0*/  PLOP3.LUT P1, PT, PT, PT, UP0, 0x80, 0x0 ;  /* 0x000000000000781c */ /* 0x000fe20003f2f008 */
[----:B------:R-:W-:Y:S01]  /*5700*/  FMUL.FTZ R169, R121, UR7 ;  /* 0x0000000779a97c20 */ /* 0x000fe20008410000 */
[----:B------:R-:W-:Y:S01]  /*5710*/  PLOP3.LUT P2, PT, PT, PT, UP0, 0x80, 0x0 ;  /* 0x000000000000781c */ /* 0x000fe20003f4f008 */
[----:B------:R-:W-:Y:S01]  /*5720*/  IMAD.U32 R127, RZ, RZ, UR41 ;  /* 0x00000029ff7f7e24 */ /* 0x000fe2000f8e00ff */
[----:B------:R-:W1:Y:S01]  /*5730*/  MUFU.TANH R170, R170 ;  /* 0x000000aa00aa7308 */ /* 0x000e620000002400 */
[----:B------:R-:W-:Y:S01]  /*5740*/  @UP0 ULDC UR5, c[0x0][0x44c] ;  /* 0x0001130000050ab9 */ /* 0x000fe20000000800 */
[----:B------:R-:W-:Y:S01]  /*5750*/  FMUL.FTZ R175, R128, UR7 ;  /* 0x0000000780af7c20 */ /* 0x000fe20008410000 */
[----:B------:R-:W-:Y:S01]  /*5760*/  FMUL.FTZ R174, R129, UR7 ;  /* 0x0000000781ae7c20 */ /* 0x000fe20008410000 */
[----:B------:R-:W-:Y:S01]  /*5770*/  FMUL.FTZ R21, R131, UR7 ;  /* 0x0000000783157c20 */ /* 0x000fe20008410000 */
[----:B------:R-:W-:Y:S01]  /*5780*/  FMUL.FTZ R131, R132, UR7 ;  /* 0x0000000784837c20 */ /* 0x000fe20008410000 */
[----:B0-----:R-:W-:Y:S01]  /*5790*/  FMUL.FTZ R11, R126, UR7 ;  /* 0x000000077e0b7c20 */ /* 0x001fe20008410000 */
[----:B------:R-:W-:Y:S01]  /*57a0*/  FMUL.FTZ R132, R133, UR7 ;  /* 0x0000000785847c20 */ /* 0x000fe20008410000 */
[----:B------:R-:W0:Y:S01]  /*57b0*/  MUFU.TANH R169, R169 ;  /* 0x000000a900a97308 */ /* 0x000e220000002400 */
[----:B------:R-:W-:Y:S01]  /*57c0*/  @P1 IMAD.HI.U32 R124, R12, UR5, RZ ;  /* 0x000000050c7c1c27 */ /* 0x000fe2000f8e00ff */
[----:B------:R-:W-:-:S03]  /*57d0*/  @UP0 ULDC UR5, c[0x0][0x450] ;  /* 0x0001140000050ab9 */ /* 0x000fc60000000800 */
[----:B------:R-:W-:Y:S01]  /*57e0*/  FMUL.FTZ R20, R130, UR7 ;  /* 0x0000000782147c20 */ /* 0x000fe20008410000 */
[----:B------:R-:W-:Y:S01]  /*57f0*/  FMUL.FTZ R133, R136, UR7 ;  /* 0x0000000788857c20 */ /* 0x000fe20008410000 */
[----:B------:R-:W-:Y:S01]  /*5800*/  FMUL.FTZ R121, R135, UR7 ;  /* 0x0000000787797c20 */ /* 0x000fe20008410000 */
[----:B------:R-:W-:Y:S01]  /*5810*/  @P2 SHF.R.U32.HI R12, RZ, UR5, R124 ;  /* 0x00000005ff0c2c19 */ /* 0x000fe2000801167c */
[----:B------:R-:W-:Y:S01]  /*5820*/  UIMAD UR5, UR4, -0x60, URZ ;  /* 0xffffffa0040578a4 */ /* 0x000fe2000f8e023f */
[----:B------:R-:W4:Y:S01]  /*5830*/  MUFU.TANH R173, R173 ;  /* 0x000000ad00ad7308 */ /* 0x000f220000002400 */
[----:B------:R-:W-:Y:S01]  /*5840*/  FMUL.FTZ R135, R141, UR7 ;  /* 0x000000078d877c20 */ /* 0x000fe20008410000 */
[----:B------:R-:W-:Y:S01]  /*5850*/  FMUL.FTZ R120, R134, UR7 ;  /* 0x0000000786787c20 */ /* 0x000fe20008410000 */
[----:B------:R-:W5:Y:S01]  /*5860*/  SHFL.IDX PT, R171, R12, RZ, 0x1c1f ;  /* 0x001c1fff0cab7589 */ /* 0x000f6200000e0000 */
[----:B------:R-:W-:Y:S01]  /*5870*/  FMUL.FTZ R134, R137, UR7 ;  /* 0x0000000789867c20 */ /* 0x000fe20008410000 */
[----:B------:R-:W-:-:S02]  /*5880*/  IMAD.U32 R125, RZ, RZ, UR5 ;  /* 0x00000005ff7d7e24 */ /* 0x000fc4000f8e00ff */
[----:B------:R-:W-:Y:S01]  /*5890*/  FMUL.FTZ R137, R144, UR7 ;  /* 0x0000000790897c20 */ /* 0x000fe20008410000 */
[----:B--23--:R-:W-:Y:S01]  /*58a0*/  FMUL.FTZ R0, R122, UR7 ;  /* 0x000000077a007c20 */ /* 0x00cfe20008410000 */
[----:B------:R-:W2:Y:S01]  /*58b0*/  MUFU.TANH R172, R172 ;  /* 0x000000ac00ac7308 */ /* 0x000ea20000002400 */
[----:B------:R-:W-:Y:S01]  /*58c0*/  FMUL.FTZ R136, R140, UR7 ;  /* 0x000000078c887c20 */ /* 0x000fe20008410000 */
[----:B------:R-:W-:Y:S01]  /*58d0*/  IADD3 R168, -R16, 0x1, R125 ;  /* 0x0000000110a87810 */ /* 0x000fe20007ffe17d */
[----:B------:R-:W-:Y:S01]  /*58e0*/  FMUL.FTZ R122, R138, UR7 ;  /* 0x000000078a7a7c20 */ /* 0x000fe20008410000 */
[----:B------:R-:W-:Y:S01]  /*58f0*/  FMUL.FTZ R138, R145, UR7 ;  /* 0x00000007918a7c20 */ /* 0x000fe20008410000 */
[----:B------:R-:W-:Y:S01]  /*5900*/  FMUL.FTZ R2, R123, UR7 ;  /* 0x000000077b027c20 */ /* 0x000fe20008410000 */
[----:B------:R-:W-:Y:S01]  /*5910*/  IADD3 R168, -R127, UR43, R168 ;  /* 0x0000002b7fa87c10 */ /* 0x000fe2000fffe1a8 */
        /* <DEDUP_REMOVED lines=11> */
[----:B------:R-:W-:Y:S01]  /*59d0*/  UMOV UR14, UR34 ;  /* 0x00000022000e7c82 */ /* 0x000fe20008000000 */
[----:B-----5:R-:W-:-:S02]  /*59e0*/  IMAD.IADD R171, R168, 0x1, R171 ;  /* 0x00000001a8ab7824 */ /* 0x020fc400078e02ab */
[----:B------:R-:W-:Y:S01]  /*59f0*/  FMUL.FTZ R147, R147, UR7 ;  /* 0x0000000793937c20 */ /* 0x000fe20008410000 */
[----:B------:R-:W-:Y:S01]  /*5a00*/  FMUL.FTZ R150, R150, UR7 ;  /* 0x0000000796967c20 */ /* 0x000fe20008410000 */
[----:B------:R-:W-:Y:S01]  /*5a10*/  FMUL.FTZ R151, R151, UR7 ;  /* 0x0000000797977c20 */ /* 0x000fe20008410000 */
[----:B------:R-:W-:Y:S01]  /*5a20*/  FMUL.FTZ R154, R154, UR7 ;  /* 0x000000079a9a7c20 */ /* 0x000fe20008410000 */
[C---:B------:R-:W-:Y:S01]  /*5a30*/  ISETP.GT.AND P1, PT, R171.reuse, RZ, PT ;  /* 0x000000ffab00720c */ /* 0x040fe20003f24270 */
[----:B------:R-:W5:Y:S01]  /*5a40*/  MUFU.TANH R131, R131 ;  /* 0x0000008300837308 */ /* 0x000f620000002400 */
[----:B------:R-:W-:Y:S01]  /*5a50*/  ISETP.GT.AND P2, PT, R171, 0x1, PT ;  /* 0x00000001ab00780c */ /* 0x000fe20003f44270 */
[----:B------:R-:W-:Y:S01]  /*5a60*/  FMUL.FTZ R155, R155, UR7 ;  /* 0x000000079b9b7c20 */ /* 0x000fe20008410000 */
[----:B-1----:R-:W-:Y:S01]  /*5a70*/  FSEL R125, R170, -INF , P1 ;  /* 0xff800000aa7d7808 */ /* 0x002fe20000800000 */
[----:B------:R-:W1:Y:S01]  /*5a80*/  S2UR UR6, SR_CgaCtaId ;  /* 0x00000000000679c3 */ /* 0x000e620000008800 */
[----:B------:R-:W-:Y:S01]  /*5a90*/  ISETP.GT.AND P1, PT, R171, 0x8, PT ;  /* 0x00000008ab00780c */ /* 0x000fe20003f24270 */
[----:B------:R-:W-:Y:S01]  /*5aa0*/  UIADD3 UR8, UR8, 0x30840, URZ ;  /* 0x0003084008087890 */ /* 0x000fe2000fffe03f */
[----:B0-----:R-:W-:Y:S01]  /*5ab0*/  FSEL R126, R169, -INF , P2 ;  /* 0xff800000a97e7808 */ /* 0x001fe20001000000 */
[----:B------:R-:W0:Y:S01]  /*5ac0*/  MUFU.TANH R132, R132 ;  /* 0x0000008400847308 */ /* 0x000e220000002400 */
[----:B------:R-:W-:-:S02]  /*5ad0*/  FMNMX.FTZ R129, R125, R14, !PT ;  /* 0x0000000e7d817209 */ /* 0x000fc40007810000 */
[----:B------:R-:W-:Y:S02]  /*5ae0*/  ISETP.GT.AND P2, PT, R171, 0x9, PT ;  /* 0x00000009ab00780c */ /* 0x000fe40003f44270 */
[----:B----4-:R-:W-:Y:S02]  /*5af0*/  FSEL R127, R173, -INF , P1 ;  /* 0xff800000ad7f7808 */ /* 0x010fe40000800000 */
[----:B------:R-:W-:Y:S01]  /*5b00*/  FMNMX.FTZ R130, R126, R129, !PT ;  /* 0x000000817e827209 */ /* 0x000fe20007810000 */
[----:B------:R-:W4:Y:S01]  /*5b10*/  MUFU.TANH R133, R133 ;  /* 0x0000008500857308 */ /* 0x000f220000002400 */
[----:B------:R-:W-:Y:S02]  /*5b20*/  ISETP.GT.AND P1, PT, R171, 0x10, PT ;  /* 0x00000010ab00780c */ /* 0x000fe40003f24270 */
[----:B--2---:R-:W-:Y:S02]  /*5b30*/  FSEL R128, R172, -INF , P2 ;  /* 0xff800000ac807808 */ /* 0x004fe40001000000 */
[----:B------:R-:W-:-:S02]  /*5b40*/  FMNMX.FTZ R141, R127, R130, !PT ;  /* 0x000000827f8d7209 */ /* 0x000fc40007810000 */
[----:B------:R-:W-:Y:S01]  /*5b50*/  ISETP.GT.AND P2, PT, R171, 0x11, PT ;  /* 0x00000011ab00780c */ /* 0x000fe20003f44270 */
[----:B------:R-:W2:Y:S01]  /*5b60*/  MUFU.TANH R134, R134 ;  /* 0x0000008600867308 */ /* 0x000ea20000002400 */
[----:B---3--:R-:W-:Y:S02]  /*5b70*/  FSEL R129, R175, -INF , P1 ;  /* 0xff800000af817808 */ /* 0x008fe40000800000 */
[----:B------:R-:W-:Y:S01]  /*5b80*/  FMNMX.FTZ R144, R128, R141, !PT ;  /* 0x0000008d80907209 */ /* 0x000fe20007810000 */
[----:B------:R-:W-:Y:S01]  /*5b90*/  FMUL.FTZ R141, R153, UR7 ;  /* 0x00000007998d7c20 */ /* 0x000fe20008410000 */
[----:B------:R-:W-:Y:S01]  /*5ba0*/  ISETP.GT.AND P1, PT, R171, 0x18, PT ;  /* 0x00000018ab00780c */ /* 0x000fe20003f24270 */
[----:B-1----:R-:W-:Y:S01]  /*5bb0*/  UPRMT UR8, UR6, 0x654, UR8 ;  /* 0x0000065406087896 */ /* 0x002fe20008000008 */
[----:B------:R-:W-:Y:S01]  /*5bc0*/  FSEL R130, R174, -INF , P2 ;  /* 0xff800000ae827808 */ /* 0x000fe20001000000 */
[----:B------:R-:W1:Y:S01]  /*5bd0*/  MUFU.TANH R136, R136 ;  /* 0x0000008800887308 */ /* 0x000e620000002400 */
[----:B------:R-:W-:-:S02]  /*5be0*/  FMNMX.FTZ R145, R129, R144, !PT ;  /* 0x0000009081917209 */ /* 0x000fc40007810000 */
[----:B------:R-:W-:Y:S02]  /*5bf0*/  ISETP.GT.AND P2, PT, R171, 0x19, PT ;  /* 0x00000019ab00780c */ /* 0x000fe40003f44270 */
[----:B-----5:R-:W-:Y:S02]  /*5c00*/  FSEL R131, R131, -INF , P1 ;  /* 0xff80000083837808 */ /* 0x020fe40000800000 */
[----:B------:R-:W-:Y:S01]  /*5c10*/  FMNMX.FTZ R144, R130, R145, !PT ;  /* 0x0000009182907209 */ /* 0x000fe20007810000 */
[----:B------:R-:W3:Y:S01]  /*5c20*/  MUFU.TANH R135, R135 ;  /* 0x0000008700877308 */ /* 0x000ee20000002400 */
[----:B------:R-:W-:Y:S01]  /*5c30*/  ISETP.GT.AND P1, PT, R171, 0x20, PT ;  /* 0x00000020ab00780c */ /* 0x000fe20003f24270 */
[----:B------:R-:W-:Y:S01]  /*5c40*/  SYNCS.ARRIVE.TRANS64.RED.A1T0 RZ, [UR8], RZ ;  /* 0x000000ffffff79a7 */ /* 0x000fe20008100408 */
[----:B0-----:R-:W-:Y:S02]  /*5c50*/  FSEL R132, R132, -INF , P2 ;  /* 0xff80000084847808 */ /* 0x001fe40001000000 */
[----:B------:R-:W-:Y:S01]  /*5c60*/  FMNMX.FTZ R145, R131, R144, !PT ;  /* 0x0000009083917209 */ /* 0x000fe20007810000 */
[----:B------:R-:W-:Y:S01]  /*5c70*/  FMUL.FTZ R144, R156, UR7 ;  /* 0x000000079c907c20 */ /* 0x000fe20008410000 */
[----:B------:R-:W-:Y:S01]  /*5c80*/  ISETP.GT.AND P2, PT, R171, 0x21, PT ;  /* 0x00000021ab00780c */ /* 0x000fe20003f44270 */
[----:B------:R-:W0:Y:S01]  /*5c90*/  MUFU.TANH R137, R137 ;  /* 0x0000008900897308 */ /* 0x000e220000002400 */
[----:B----4-:R-:W-:-:S02]  /*5ca0*/  FSEL R133, R133, -INF , P1 ;  /* 0xff80000085857808 */ /* 0x010fc40000800000 */
[----:B------:R-:W-:Y:S01]  /*5cb0*/  FMNMX.FTZ R148, R132, R145, !PT ;  /* 0x0000009184947209 */ /* 0x000fe20007810000 */
[----:B------:R-:W-:Y:S01]  /*5cc0*/  FMUL.FTZ R145, R157, UR7 ;  /* 0x000000079d917c20 */ /* 0x000fe20008410000 */
[----:B------:R-:W-:Y:S02]  /*5cd0*/  ISETP.GT.AND P1, PT, R171, 0x28, PT ;  /* 0x00000028ab00780c */ /* 0x000fe40003f24270 */
[----:B--2---:R-:W-:Y:S01]  /*5ce0*/  FSEL R134, R134, -INF , P2 ;  /* 0xff80000086867808 */ /* 0x004fe20001000000 */
[----:B------:R-:W2:Y:S01]  /*5cf0*/  MUFU.TANH R138, R138 ;  /* 0x0000008a008a7308 */ /* 0x000ea20000002400 */
[----:B------:R-:W-:Y:S02]  /*5d00*/  FMNMX.FTZ R149, R133, R148, !PT ;  /* 0x0000009485957209 */ /* 0x000fe40007810000 */
[----:B------:R-:W-:Y:S02]  /*5d10*/  ISETP.GT.AND P2, PT, R171, 0x29, PT ;  /* 0x00000029ab00780c */ /* 0x000fe40003f44270 */
[----:B-1----:R-:W-:-:S02]  /*5d20*/  FSEL R136, R136, -INF , P1 ;  /* 0xff80000088887808 */ /* 0x002fc40000800000 */
[----:B------:R-:W-:Y:S01]  /*5d30*/  FMNMX.FTZ R149, R134, R149, !PT ;  /* 0x0000009586957209 */ /* 0x000fe20007810000 */
[----:B------:R-:W1:Y:S01]  /*5d40*/  MUFU.TANH R139, R139 ;  /* 0x0000008b008b7308 */ /* 0x000e620000002400 */
[----:B------:R-:W-:Y:S02]  /*5d50*/  ISETP.GT.AND P1, PT, R171, 0x30, PT ;  /* 0x00000030ab00780c */ /* 0x000fe40003f24270 */
[----:B---3--:R-:W-:Y:S02]  /*5d60*/  FSEL R135, R135, -INF , P2 ;  /* 0xff80000087877808 */ /* 0x008fe40001000000 */
[----:B------:R-:W-:Y:S01]  /*5d70*/  FMNMX.FTZ R148, R136, R149, !PT ;  /* 0x0000009588947209 */ /* 0x000fe20007810000 */
[----:B------:R-:W-:Y:S01]  /*5d80*/  FMUL.FTZ R149, R160, UR7 ;  /* 0x00000007a0957c20 */ /* 0x000fe20008410000 */
[----:B------:R-:W-:Y:S01]  /*5d90*/  ISETP.GT.AND P2, PT, R171, 0x31, PT ;  /* 0x00000031ab00780c */ /* 0x000fe20003f44270 */
[----:B------:R-:W3:Y:S01]  /*5da0*/  MUFU.TANH R140, R140 ;  /* 0x0000008c008c7308 */ /* 0x000ee20000002400 */
[----:B0-----:R-:W-:-:S02]  /*5db0*/  FSEL R137, R137, -INF , P1 ;  /* 0xff80000089897808 */ /* 0x001fc40000800000 */
[----:B------:R-:W-:Y:S02]  /*5dc0*/  FMNMX.FTZ R148, R135, R148, !PT ;  /* 0x0000009487947209 */ /* 0x000fe40007810000 */
[----:B------:R-:W-:Y:S02]  /*5dd0*/  ISETP.GT.AND P1, PT, R171, 0x38, PT ;  /* 0x00000038ab00780c */ /* 0x000fe40003f24270 */
[----:B--2---:R-:W-:Y:S01]  /*5de0*/  FSEL R138, R138, -INF , P2 ;  /* 0xff8000008a8a7808 */ /* 0x004fe20001000000 */
[----:B------:R-:W0:Y:S01]  /*5df0*/  MUFU.TANH R142, R142 ;  /* 0x0000008e008e7308 */ /* 0x000e220000002400 */
[----:B------:R-:W-:Y:S02]  /*5e00*/  FMNMX.FTZ R153, R137, R148, !PT ;  /* 0x0000009489997209 */ /* 0x000fe40007810000 */
[----:B------:R-:W-:Y:S02]  /*5e10*/  ISETP.GT.AND P2, PT, R171, 0x39, PT ;  /* 0x00000039ab00780c */ /* 0x000fe40003f44270 */
[----:B-1----:R-:W-:-:S02]  /*5e20*/  FSEL R139, R139, -INF , P1 ;  /* 0xff8000008b8b7808 */ /* 0x002fc40000800000 */
[----:B------:R-:W-:Y:S01]  /*5e30*/  FMNMX.FTZ R148, R138, R153, !PT ;  /* 0x000000998a947209 */ /* 0x000fe20007810000 */
[----:B------:R-:W1:Y:S01]  /*5e40*/  MUFU.TANH R141, R141 ;  /* 0x0000008d008d7308 */ /* 0x000e620000002400 */
[----:B------:R-:W-:Y:S02]  /*5e50*/  ISETP.GT.AND P1, PT, R171, 0x40, PT ;  /* 0x00000040ab00780c */ /* 0x000fe40003f24270 */
[----:B---3--:R-:W-:Y:S02]  /*5e60*/  FSEL R140, R140, -INF , P2 ;  /* 0xff8000008c8c7808 */ /* 0x008fe40001000000 */
[----:B------:R-:W-:Y:S02]  /*5e70*/  FMNMX.FTZ R153, R139, R148, !PT ;  /* 0x000000948b997209 */ /* 0x000fe40007810000 */
[----:B------:R-:W-:Y:S01]  /*5e80*/  ISETP.GT.AND P2, PT, R171, 0x41, PT ;  /* 0x00000041ab00780c */ /* 0x000fe20003f44270 */
[----:B------:R-:W2:Y:S01]  /*5e90*/  MUFU.TANH R144, R144 ;  /* 0x0000009000907308 */ /* 0x000ea20000002400 */
[----:B0-----:R-:W-:-:S02]  /*5ea0*/  FSEL R142, R142, -INF , P1 ;  /* 0xff8000008e8e7808 */ /* 0x001fc40000800000 */
[----:B------:R-:W-:Y:S02]  /*5eb0*/  FMNMX.FTZ R153, R140, R153, !PT ;  /* 0x000000998c997209 */ /* 0x000fe40007810000 */
[----:B------:R-:W-:Y:S02]  /*5ec0*/  ISETP.GT.AND P1, PT, R171, 0x48, PT ;  /* 0x00000048ab00780c */ /* 0x000fe40003f24270 */
[----:B------:R-:W-:Y:S01]  /*5ed0*/  FMNMX.FTZ R148, R142, R153, !PT ;  /* 0x000000998e947209 */ /* 0x000fe20007810000 */
[----:B------:R-:W0:Y:S01]  /*5ee0*/  MUFU.TANH R145, R145 ;  /* 0x0000009100917308 */ /* 0x000e220000002400 */
[----:B-1----:R-:W-:Y:S02]  /*5ef0*/  FSEL R141, R141, -INF , P2 ;  /* 0xff8000008d8d7808 */ /* 0x002fe40001000000 */
[----:B------:R-:W-:Y:S02]  /*5f00*/  ISETP.GT.AND P2, PT, R171, 0x49, PT ;  /* 0x00000049ab00780c */ /* 0x000fe40003f44270 */
[----:B------:R-:W-:Y:S01]  /*5f10*/  FMNMX.FTZ R153, R141, R148, !PT ;  /* 0x000000948d997209 */ /* 0x000fe20007810000 */
[----:B------:R-:W-:-:S02]  /*5f20*/  FMUL.FTZ R148, R143, UR7 ;  /* 0x000000078f947c20 */ /* 0x000fc40008410000 */
[----:B------:R-:W1:Y:S01]  /*5f30*/  MUFU.TANH R149, R149 ;  /* 0x0000009500957308 */ /* 0x000e620000002400 */
[----:B--2---:R-:W-:Y:S02]  /*5f40*/  FSEL R144, R144, -INF , P1 ;  /* 0xff80000090907808 */ /* 0x004fe40000800000 */
[----:B------:R-:W-:Y:S02]  /*5f50*/  ISETP.GT.AND P1, PT, R171, 0x50, PT ;  /* 0x00000050ab00780c */ /* 0x000fe40003f24270 */
[----:B------:R-:W-:Y:S01]  /*5f60*/  FMNMX.FTZ R156, R144, R153, !PT ;  /* 0x00000099909c7209 */ /* 0x000fe20007810000 */
[----:B------:R-:W-:Y:S02]  /*5f70*/  FMUL.FTZ R153, R146, UR7 ;  /* 0x0000000792997c20 */ /* 0x000fe40008410000 */
[----:B------:R-:W2:Y:S01]  /*5f80*/  MUFU.TANH R152, R152 ;  /* 0x0000009800987308 */ /* 0x000ea20000002400 */
[----:B0-----:R-:W-:Y:S02]  /*5f90*/  FSEL R145, R145, -INF , P2 ;  /* 0xff80000091917808 */ /* 0x001fe40001000000 */
[----:B------:R-:W-:-:S02]  /*5fa0*/  ISETP.GT.AND P2, PT, R171, 0x51, PT ;  /* 0x00000051ab00780c */ /* 0x000fc40003f44270 */
[----:B------:R-:W-:-:S03]  /*5fb0*/  FMNMX.FTZ R156, R145, R156, !PT ;  /* 0x0000009c919c7209 */ /* 0x000fc60007810000 */
[----:B------:R-:W0:Y:S01]  /*5fc0*/  MUFU.TANH R164, R164 ;  /* 0x000000a400a47308 */ /* 0x000e220000002400 */
[----:B-1----:R-:W-:Y:S02]  /*5fd0*/  FSEL R149, R149, -INF , P1 ;  /* 0xff80000095957808 */ /* 0x002fe40000800000 */
[----:B------:R-:W-:Y:S02]  /*5fe0*/  ISETP.GT.AND P1, PT, R171, 0x58, PT ;  /* 0x00000058ab00780c */ /* 0x000fe40003f24270 */
[----:B------:R-:W-:-:S03]  /*5ff0*/  FMNMX.FTZ R143, R149, R156, !PT ;  /* 0x0000009c958f7209 */ /* 0x000fc60007810000 */
        /* <DEDUP_REMOVED lines=8> */
[----:B-1----:R-:W-:Y:S02]  /*6080*/  FSEL R143, R165, -INF , P2 ;  /* 0xff800000a58f7808 */ /* 0x002fe40001000000 */
[----:B------:R-:W-:Y:S02]  /*6090*/  SHFL.IDX PT, R165, R12, 0x1, 0x1c1f ;  /* 0x003c1f000ca57f89 */ /* 0x000fe400000e0000 */
[----:B------:R-:W-:Y:S01]  /*60a0*/  FMNMX.FTZ R157, R143, R156, !PT ;  /* 0x0000009c8f9d7209 */ /* 0x000fe20007810000 */
[----:B------:R-:W-:Y:S01]  /*60b0*/  FMUL.FTZ R156, R158, UR7 ;  /* 0x000000079e9c7c20 */ /* 0x000fe20008410000 */
[----:B------:R-:W-:Y:S01]  /*60c0*/  FMUL.FTZ R158, R162, UR7 ;  /* 0x00000007a29e7c20 */ /* 0x000fe20008410000 */
[----:B------:R-:W1:Y:S01]  /*60d0*/  MUFU.TANH R11, R11 ;  /* 0x0000000b000b7308 */ /* 0x000e620000002400 */
[----:B------:R-:W-:Y:S01]  /*60e0*/  FMUL.FTZ R162, R167, UR7 ;  /* 0x00000007a7a27c20 */ /* 0x000fe20008410000 */
[----:B------:R-:W3:Y:S06]  /*60f0*/  SHFL.BFLY PT, R160, R157, 0x2, 0x1f ;  /* 0x0c401f009da07f89 */ /* 0x000eec00000e0000 */
[----:B------:R-:W4:Y:S08]  /*6100*/  MUFU.TANH R15, R15 ;  /* 0x0000000f000f7308 */ /* 0x000f300000002400 */
[----:B------:R-:W5:Y:S08]  /*6110*/  MUFU.TANH R20, R20 ;  /* 0x0000001400147308 */ /* 0x000f700000002400 */
[----:B------:R-:W5:Y:S01]  /*6120*/  MUFU.TANH R21, R21 ;  /* 0x0000001500157308 */ /* 0x000f620000002400 */
[----:B---3--:R-:W-:Y:S01]  /*6130*/  FMNMX.FTZ R164, R157, R160, !PT ;  /* 0x000000a09da47209 */ /* 0x008fe20007810000 */
[----:B------:R-:W-:-:S02]  /*6140*/  IMAD.IADD R160, R168, 0x1, R165 ;  /* 0x00000001a8a07824 */ /* 0x000fc400078e02a5 */
[----:B------:R-:W-:Y:S01]  /*6150*/  FMUL.FTZ R157, R159, UR7 ;  /* 0x000000079f9d7c20 */ /* 0x000fe20008410000 */
[----:B------:R-:W-:Y:S01]  /*6160*/  FMUL.FTZ R159, R163, UR7 ;  /* 0x00000007a39f7c20 */ /* 0x000fe20008410000 */
[----:B------:R-:W3:Y:S01]  /*6170*/  SHFL.BFLY PT, R169, R164, 0x1, 0x1f ;  /* 0x0c201f00a4a97f89 */ /* 0x000ee200000e0000 */
[C---:B------:R-:W-:Y:S01]  /*6180*/  ISETP.GT.AND P1, PT, R160.reuse, RZ, PT ;  /* 0x000000ffa000720c */ /* 0x040fe20003f24270 */
[----:B------:R-:W5:Y:S01]  /*6190*/  MUFU.TANH R120, R120 ;  /* 0x0000007800787308 */ /* 0x000f620000002400 */
[----:B------:R-:W-:Y:S02]  /*61a0*/  ISETP.GT.AND P2, PT, R160, 0x1, PT ;  /* 0x00000001a000780c */ /* 0x000fe40003f44270 */
[----:B--2---:R-:W-:Y:S02]  /*61b0*/  FSEL R0, R0, -INF , P1 ;  /* 0xff80000000007808 */ /* 0x004fe40000800000 */
[----:B------:R-:W-:Y:S02]  /*61c0*/  ISETP.GT.AND P3, PT, R160, 0x8, PT ;  /* 0x00000008a000780c */ /* 0x000fe40003f64270 */
[----:B0-----:R-:W-:Y:S01]  /*61d0*/  FSEL R2, R2, -INF , P2 ;  /* 0xff80000002027808 */ /* 0x001fe20001000000 */
        /* <DEDUP_REMOVED lines=8> */
[----:B------:R-:W-:-:S02]  /*6260*/  FMNMX.FTZ R166, R163, R166, !PT ;  /* 0x000000a6a3a67209 */ /* 0x000fc40007810000 */
[----:B---3--:R-:W-:Y:S01]  /*6270*/  FMNMX.FTZ R12, R164, R169, !PT ;  /* 0x000000a9a40c7209 */ /* 0x008fe20007810000 */
[----:B------:R-:W2:Y:S01]  /*6280*/  MUFU.TANH R123, R123 ;  /* 0x0000007b007b7308 */ /* 0x000ea20000002400 */
[----:B------:R-:W-:Y:S02]  /*6290*/  ISETP.GT.AND P3, PT, R160, 0x11, PT ;  /* 0x00000011a000780c */ /* 0x000fe40003f64270 */
[C---:B------:R-:W-:Y:S01]  /*62a0*/  FSETP.NEU.FTZ.AND P1, PT, R12.reuse, -INF , PT ;  /* 0xff8000000c00780b */ /* 0x040fe20003f3d000 */
[----:B------:R-:W-:Y:S01]  /*62b0*/  FMUL.FTZ R164, R12, UR14 ;  /* 0x0000000e0ca47c20 */ /* 0x000fe20008410000 */
[----:B-----5:R-:W-:Y:S02]  /*62c0*/  FSEL R20, R20, -INF , P2 ;  /* 0xff80000014147808 */ /* 0x020fe40001000000 */
[----:B------:R-:W-:Y:S01]  /*62d0*/  FMNMX.FTZ R11, R15, R166, !PT ;  /* 0x000000a60f0b7209 */ /* 0x000fe20007810000 */
[----:B------:R-:W3:Y:S01]  /*62e0*/  MUFU.TANH R124, R124 ;  /* 0x0000007c007c7308 */ /* 0x000ee20000002400 */
[----:B------:R-:W-:-:S02]  /*62f0*/  FSEL R164, R164, RZ, P1 ;  /* 0x000000ffa4a47208 */ /* 0x000fc40000800000 */
[----:B------:R-:W-:Y:S02]  /*6300*/  ISETP.GT.AND P2, PT, R160, 0x18, PT ;  /* 0x00000018a000780c */ /* 0x000fe40003f44270 */
[----:B------:R-:W-:Y:S01]  /*6310*/  FSEL R21, R21, -INF , P3 ;  /* 0xff80000015157808 */ /* 0x000fe20001800000 */
[--C-:B------:R-:W-:Y:S01]  /*6320*/  FFMA.FTZ R188, R125, UR14, -R164.reuse ;  /* 0x0000000e7dbc7c23 */ /* 0x100fe200080108a4 */
[----:B------:R-:W-:Y:S01]  /*6330*/  FMNMX.FTZ R166, R20, R11, !PT ;  /* 0x0000000b14a67209 */ /* 0x000fe20007810000 */
[----:B------:R-:W4:Y:S01]  /*6340*/  MUFU.TANH R148, R148 ;  /* 0x0000009400947308 */ /* 0x000f220000002400 */
[----:B------:R-:W-:Y:S01]  /*6350*/  ISETP.GT.AND P3, PT, R160, 0x19, PT ;  /* 0x00000019a000780c */ /* 0x000fe20003f64270 */
[--C-:B------:R-:W-:Y:S01]  /*6360*/  FFMA.FTZ R190, R127, UR14, -R164.reuse ;  /* 0x0000000e7fbe7c23 */ /* 0x100fe200080108a4 */
[----:B------:R-:W-:Y:S01]  /*6370*/  FSEL R125, R120, -INF , P2 ;  /* 0xff800000787d7808 */ /* 0x000fe20001000000 */
[--C-:B------:R-:W-:Y:S01]  /*6380*/  FFMA.FTZ R120, R126, UR14, -R164.reuse ;  /* 0x0000000e7e787c23 */ /* 0x100fe200080108a4 */
[----:B------:R-:W-:Y:S01]  /*6390*/  FMNMX.FTZ R166, R21, R166, !PT ;  /* 0x000000a615a67209 */ /* 0x000fe20007810000 */
[--C-:B------:R-:W-:Y:S01]  /*63a0*/  FFMA.FTZ R127, R130, UR14, -R164.reuse ;  /* 0x0000000e827f7c23 */ /* 0x100fe200080108a4 */
[----:B------:R-:W-:Y:S01]  /*63b0*/  ISETP.GT.AND P2, PT, R160, 0x20, PT ;  /* 0x00000020a000780c */ /* 0x000fe20003f44270 */
[----:B------:R-:W5:Y:S01]  /*63c0*/  MUFU.TANH R153, R153 ;  /* 0x0000009900997308 */ /* 0x000f620000002400 */
[----:B0-----:R-:W-:Y:S01]  /*63d0*/  FSEL R121, R121, -INF , P3 ;  /* 0xff80000079797808 */ /* 0x001fe20001800000 */
[--C-:B------:R-:W-:Y:S01]  /*63e0*/  FFMA.FTZ R184, R129, UR14, -R164.reuse ;  /* 0x0000000e81b87c23 */ /* 0x100fe200080108a4 */
[----:B------:R-:W-:Y:S01]  /*63f0*/  FMNMX.FTZ R166, R125, R166, !PT ;  /* 0x000000a67da67209 */ /* 0x000fe20007810000 */
[--C-:B------:R-:W-:Y:S01]  /*6400*/  FFMA.FTZ R182, R136, UR14, -R164.reuse ;  /* 0x0000000e88b67c23 */ /* 0x100fe200080108a4 */
[----:B------:R-:W-:Y:S01]  /*6410*/  ISETP.GT.AND P3, PT, R160, 0x21, PT ;  /* 0x00000021a000780c */ /* 0x000fe20003f64270 */
[--C-:B------:R-:W-:Y:S01]  /*6420*/  FFMA.FTZ R180, R133, UR14, -R164.reuse ;  /* 0x0000000e85b47c23 */ /* 0x100fe200080108a4 */
[----:B-1----:R-:W-:Y:S01]  /*6430*/  FSEL R122, R122, -INF , P2 ;  /* 0xff8000007a7a7808 */ /* 0x002fe20001000000 */
[----:B------:R-:W0:Y:S01]  /*6440*/  MUFU.TANH R147, R147 ;  /* 0x0000009300937308 */ /* 0x000e220000002400 */
[----:B------:R-:W-:Y:S01]  /*6450*/  FMNMX.FTZ R11, R121, R166, !PT ;  /* 0x000000a6790b7209 */ /* 0x000fe20007810000 */
[--C-:B------:R-:W-:Y:S01]  /*6460*/  FFMA.FTZ R133, R138, UR14, -R164.reuse ;  /* 0x0000000e8a857c23 */ /* 0x100fe200080108a4 */
[----:B------:R-:W-:Y:S01]  /*6470*/  ISETP.GT.AND P2, PT, R160, 0x28, PT ;  /* 0x00000028a000780c */ /* 0x000fe20003f44270 */
[--C-:B------:R-:W-:Y:S01]  /*6480*/  FFMA.FTZ R176, R137, UR14, -R164.reuse ;  /* 0x0000000e89b07c23 */ /* 0x100fe200080108a4 */
[----:B--2---:R-:W-:Y:S01]  /*6490*/  FSEL R126, R123, -INF , P3 ;  /* 0xff8000007b7e7808 */ /* 0x004fe20001800000 */
[--C-:B------:R-:W-:Y:S01]  /*64a0*/  FFMA.FTZ R123, R128, UR14, -R164.reuse ;  /* 0x0000000e807b7c23 */ /* 0x100fe200080108a4 */
[----:B------:R-:W-:Y:S01]  /*64b0*/  FMNMX.FTZ R11, R122, R11, !PT ;  /* 0x0000000b7a0b7209 */ /* 0x000fe20007810000 */
[----:B------:R-:W1:Y:S01]  /*64c0*/  MUFU.TANH R150, R150 ;  /* 0x0000009600967308 */ /* 0x000e620000002400 */
[----:B------:R-:W-:Y:S01]  /*64d0*/  ISETP.GT.AND P3, PT, R160, 0x29, PT ;  /* 0x00000029a000780c */ /* 0x000fe20003f64270 */
[--C-:B------:R-:W-:Y:S01]  /*64e0*/  FFMA.FTZ R186, R131, UR14, -R164.reuse ;  /* 0x0000000e83ba7c23 */ /* 0x100fe200080108a4 */
[----:B---3--:R-:W-:Y:S01]  /*64f0*/  FSEL R124, R124, -INF , P2 ;  /* 0xff8000007c7c7808 */ /* 0x008fe20001000000 */
[--C-:B------:R-:W-:Y:S01]  /*6500*/  FFMA.FTZ R132, R132, UR14, -R164.reuse ;  /* 0x0000000e84847c23 */ /* 0x100fe200080108a4 */
[----:B------:R-:W-:Y:S01]  /*6510*/  FMNMX.FTZ R11, R126, R11, !PT ;  /* 0x0000000b7e0b7209 */ /* 0x000fe20007810000 */
[--C-:B------:R-:W-:Y:S01]  /*6520*/  FFMA.FTZ R178, R139, UR14, -R164.reuse ;  /* 0x0000000e8bb27c23 */ /* 0x100fe200080108a4 */
[----:B------:R-:W-:Y:S01]  /*6530*/  ISETP.GT.AND P2, PT, R160, 0x30, PT ;  /* 0x00000030a000780c */ /* 0x000fe20003f44270 */
        /* <DEDUP_REMOVED lines=14> */
[----:B------:R-:W-:Y:S01]  /*6620*/  FFMA.FTZ R170, R146, UR14, -R164 ;  /* 0x0000000e92aa7c23 */ /* 0x000fe200080108a4 */
[----:B------:R-:W-:Y:S01]  /*6630*/  FMNMX.FTZ R128, R153, R128, !PT ;  /* 0x0000008099807209 */ /* 0x000fe20007810000 */
[----:B------:R-:W0:Y:S01]  /*6640*/  MUFU.TANH R155, R155 ;  /* 0x0000009b009b7308 */ /* 0x000e220000002400 */
[----:B------:R-:W-:-:S02]  /*6650*/  ISETP.GT.AND P3, PT, R160, 0x39, PT ;  /* 0x00000039a000780c */ /* 0x000fc40003f64270 */
[----:B-1----:R-:W-:Y:S02]  /*6660*/  FSEL R150, R150, -INF , P2 ;  /* 0xff80000096967808 */ /* 0x002fe40001000000 */
[----:B------:R-:W-:Y:S02]  /*6670*/  FMNMX.FTZ R11, R147, R128, !PT ;  /* 0x00000080930b7209 */ /* 0x000fe40007810000 */
[----:B------:R-:W-:Y:S01]  /*6680*/  ISETP.GT.AND P2, PT, R160, 0x40, PT ;  /* 0x00000040a000780c */ /* 0x000fe20003f44270 */
[----:B------:R-:W1:Y:S01]  /*6690*/  MUFU.TANH R156, R156 ;  /* 0x0000009c009c7308 */ /* 0x000e620000002400 */
[----:B--2---:R-:W-:Y:S02]  /*66a0*/  FSEL R151, R151, -INF , P3 ;  /* 0xff80000097977808 */ /* 0x004fe40001800000 */
[----:B------:R-:W-:Y:S02]  /*66b0*/  FMNMX.FTZ R128, R150, R11, !PT ;  /* 0x0000000b96807209 */ /* 0x000fe40007810000 */
[----:B------:R-:W-:-:S02]  /*66c0*/  ISETP.GT.AND P3, PT, R160, 0x41, PT ;  /* 0x00000041a000780c */ /* 0x000fc40003f64270 */
[----:B---3--:R-:W-:Y:S01]  /*66d0*/  FSEL R154, R154, -INF , P2 ;  /* 0xff8000009a9a7808 */ /* 0x008fe20001000000 */
[----:B------:R-:W2:Y:S01]  /*66e0*/  MUFU.TANH R157, R157 ;  /* 0x0000009d009d7308 */ /* 0x000ea20000002400 */
[----:B------:R-:W-:Y:S02]  /*66f0*/  FMNMX.FTZ R11, R151, R128, !PT ;  /* 0x00000080970b7209 */ /* 0x000fe40007810000 */
[----:B------:R-:W-:Y:S02]  /*6700*/  ISETP.GT.AND P2, PT, R160, 0x48, PT ;  /* 0x00000048a000780c */ /* 0x000fe40003f44270 */
[----:B0-----:R-:W-:Y:S02]  /*6710*/  FSEL R155, R155, -INF , P3 ;  /* 0xff8000009b9b7808 */ /* 0x001fe40001800000 */
[----:B------:R-:W-:Y:S01]  /*6720*/  FMNMX.FTZ R128, R154, R11, !PT ;  /* 0x0000000b9a807209 */ /* 0x000fe20007810000 */
[----:B------:R-:W0:Y:S01]  /*6730*/  MUFU.TANH R158, R158 ;  /* 0x0000009e009e7308 */ /* 0x000e220000002400 */
[----:B------:R-:W-:-:S02]  /*6740*/  ISETP.GT.AND P3, PT, R160, 0x49, PT ;  /* 0x00000049a000780c */ /* 0x000fc40003f64270 */
[----:B-1----:R-:W-:Y:S02]  /*6750*/  FSEL R156, R156, -INF , P2 ;  /* 0xff8000009c9c7808 */ /* 0x002fe40001000000 */
[----:B------:R-:W-:Y:S02]  /*6760*/  FMNMX.FTZ R11, R155, R128, !PT ;  /* 0x000000809b0b7209 */ /* 0x000fe40007810000 */
[----:B------:R-:W-:Y:S01]  /*6770*/  ISETP.GT.AND P2, PT, R160, 0x50, PT ;  /* 0x00000050a000780c */ /* 0x000fe20003f44270 */
[----:B------:R-:W1:Y:S01]  /*6780*/  MUFU.TANH R159, R159 ;  /* 0x0000009f009f7308 */ /* 0x000e620000002400 */
[----:B--2---:R-:W-:Y:S01]  /*6790*/  FSEL R165, R157, -INF , P3 ;  /* 0xff8000009da57808 */ /* 0x004fe20001800000 */
[--C-:B------:R-:W-:Y:S01]  /*67a0*/  FFMA.FTZ R157, R134, UR14, -R164.reuse ;  /* 0x0000000e869d7c23 */ /* 0x100fe200080108a4 */
[----:B------:R-:W-:Y:S01]  /*67b0*/  FMNMX.FTZ R130, R156, R11, !PT ;  /* 0x0000000b9c827209 */ /* 0x000fe20007810000 */
[--C-:B------:R-:W-:Y:S01]  /*67c0*/  FFMA.FTZ R134, R135, UR14, -R164.reuse ;  /* 0x0000000e87867c23 */ /* 0x100fe200080108a4 */
[----:B------:R-:W-:Y:S01]  /*67d0*/  ISETP.GT.AND P3, PT, R160, 0x51, PT ;  /* 0x00000051a000780c */ /* 0x000fe20003f64270 */
[----:B------:R-:W-:Y:S01]  /*67e0*/  FFMA.FTZ R135, R143, UR14, -R164 ;  /* 0x0000000e8f877c23 */ /* 0x000fe200080108a4 */
[----:B------:R-:W-:Y:S01]  /*67f0*/  FMNMX.FTZ R11, R165, R130, !PT ;  /* 0x00000082a50b7209 */ /* 0x000fe20007810000 */
[----:B------:R-:W2:Y:S01]  /*6800*/  MUFU.TANH R161, R161 ;  /* 0x000000a100a17308 */ /* 0x000ea20000002400 */
[----:B0-----:R-:W-:-:S02]  /*6810*/  FSEL R158, R158, -INF , P2 ;  /* 0xff8000009e9e7808 */ /* 0x001fc40001000000 */
[----:B------:R-:W-:Y:S02]  /*6820*/  ISETP.GT.AND P2, PT, R160, 0x58, PT ;  /* 0x00000058a000780c */ /* 0x000fe40003f44270 */
[----:B------:R-:W-:-:S03]  /*6830*/  FMNMX.FTZ R130, R158, R11, !PT ;  /* 0x0000000b9e827209 */ /* 0x000fc60007810000 */
[----:B------:R-:W0:Y:S01]  /*6840*/  MUFU.TANH R162, R162 ;  /* 0x000000a200a27308 */ /* 0x000e220000002400 */
[----:B-1----:R-:W-:Y:S02]  /*6850*/  FSEL R159, R159, -INF , P3 ;  /* 0xff8000009f9f7808 */ /* 0x002fe40001800000 */
[----:B------:R-:W-:Y:S02]  /*6860*/  ISETP.GT.AND P3, PT, R160, 0x59, PT ;  /* 0x00000059a000780c */ /* 0x000fe40003f64270 */
[----:B------:R-:W-:-:S03]  /*6870*/  FMNMX.FTZ R130, R159, R130, !PT ;  /* 0x000000829f827209 */ /* 0x000fc60007810000 */
[----:B------:R-:W-:Y:S01]  /*6880*/  MUFU.EX2 R188, R188 ;  /* 0x000000bc00bc7308 */ /* 0x000fe20000000800 */
[----:B--2---:R-:W-:-:S04]  /*6890*/  FSEL R161, R161, -INF , P2 ;  /* 0xff800000a1a17808 */ /* 0x004fc80001000000 */
[----:B------:R-:W-:-:S03]  /*68a0*/  FMNMX.FTZ R11, R161, R130, !PT ;  /* 0x00000082a10b7209 */ /* 0x000fc60007810000 */
[----:B------:R-:W-:Y:S01]  /*68b0*/  MUFU.EX2 R120, R120 ;  /* 0x0000007800787308 */ /* 0x000fe20000000800 */
[----:B0-----:R-:W-:-:S04]  /*68c0*/  FSEL R162, R162, -INF , P3 ;  /* 0xff800000a2a27808 */ /* 0x001fc80001800000 */
[----:B------:R-:W-:-:S03]  /*68d0*/  FMNMX.FTZ R11, R162, R11, !PT ;  /* 0x0000000ba20b7209 */ /* 0x000fc60007810000 */
[----:B------:R-:W-:Y:S02]  /*68e0*/  MUFU.EX2 R190, R190 ;  /* 0x000000be00be7308 */ /* 0x000fe40000000800 */
[----:B------:R-:W0:Y:S06]  /*68f0*/  SHFL.BFLY PT, R130, R11, 0x2, 0x1f ;  /* 0x0c401f000b827f89 */ /* 0x000e2c00000e0000 */
[----:B------:R-:W-:Y:S08]  /*6900*/  MUFU.EX2 R123, R123 ;  /* 0x0000007b007b7308 */ /* 0x000ff00000000800 */
[----:B------:R-:W-:Y:S08]  /*6910*/  MUFU.EX2 R184, R184 ;  /* 0x000000b800b87308 */ /* 0x000ff00000000800 */
[----:B------:R-:W-:Y:S01]  /*6920*/  MUFU.EX2 R127, R127 ;  /* 0x0000007f007f7308 */ /* 0x000fe20000000800 */
[----:B0-----:R-:W-:Y:S01]  /*6930*/  FMNMX.FTZ R129, R11, R130, !PT ;  /* 0x000000820b817209 */ /* 0x001fe20007810000 */
[----:B------:R-:W-:-:S04]  /*6940*/  FFMA.FTZ R130, R145, UR14, -R164 ;  /* 0x0000000e91827c23 */ /* 0x000fc800080108a4 */
[----:B------:R-:W0:Y:S02]  /*6950*/  SHFL.BFLY PT, R136, R129, 0x1, 0x1f ;  /* 0x0c201f0081887f89 */ /* 0x000e2400000e0000 */
[----:B------:R-:W-:Y:S08]  /*6960*/  MUFU.EX2 R186, R186 ;  /* 0x000000ba00ba7308 */ /* 0x000ff00000000800 */
[----:B------:R1:W-:Y:S08]  /*6970*/  MUFU.EX2 R128, R132 ;  /* 0x0000008400807308 */ /* 0x0003f00000000800 */
[----:B------:R-:W-:Y:S01]  /*6980*/  MUFU.EX2 R180, R180 ;  /* 0x000000b400b47308 */ /* 0x000fe20000000800 */
[----:B-1----:R-:W-:Y:S01]  /*6990*/  FFMA.FTZ R132, R140, UR14, -R164 ;  /* 0x0000000e8c847c23 */ /* 0x002fe200080108a4 */
[----:B0-----:R-:W-:-:S06]  /*69a0*/  FMNMX.FTZ R11, R129, R136, !PT ;  /* 0x00000088810b7209 */ /* 0x001fcc0007810000 */
[----:B------:R-:W-:Y:S01]  /*69b0*/  MUFU.EX2 R157, R157 ;  /* 0x0000009d009d7308 */ /* 0x000fe20000000800 */
[C---:B------:R-:W-:Y:S01]  /*69c0*/  FSETP.NEU.FTZ.AND P2, PT, R11.reuse, -INF , PT ;  /* 0xff8000000b00780b */ /* 0x040fe20003f5d000 */
[----:B------:R-:W-:-:S06]  /*69d0*/  FMUL.FTZ R136, R11, UR14 ;  /* 0x0000000e0b887c20 */ /* 0x000fcc0008410000 */
[----:B------:R-:W-:Y:S01]  /*69e0*/  MUFU.EX2 R182, R182 ;  /* 0x000000b600b67308 */ /* 0x000fe20000000800 */
[----:B------:R-:W-:-:S05]  /*69f0*/  FSEL R136, R136, RZ, P2 ;  /* 0x000000ff88887208 */ /* 0x000fca0001000000 */
[--C-:B------:R-:W-:Y:S01]  /*6a00*/  FFMA.FTZ R189, R0, UR14, -R136.reuse ;  /* 0x0000000e00bd7c23 */ /* 0x100fe20008010888 */
[--C-:B------:R-:W-:Y:S01]  /*6a10*/  FFMA.FTZ R185, R20, UR14, -R136.reuse ;  /* 0x0000000e14b97c23 */ /* 0x100fe20008010888 */
[--C-:B------:R-:W-:Y:S01]  /*6a20*/  FFMA.FTZ R20, R121, UR14, -R136.reuse ;  /* 0x0000000e79147c23 */ /* 0x100fe20008010888 */
[----:B------:R-:W-:Y:S01]  /*6a30*/  FSEL R0, R11, RZ, P2 ;  /* 0x000000ff0b007208 */ /* 0x000fe20001000000 */
[--C-:B------:R-:W-:Y:S01]  /*6a40*/  FFMA.FTZ R138, R2, UR14, -R136.reuse ;  /* 0x0000000e028a7c23 */ /* 0x100fe20008010888 */
[----:B------:R-:W-:Y:S01]  /*6a50*/  FSEL R121, R12, RZ, P1 ;  /* 0x000000ff0c797208 */ /* 0x000fe20000800000 */
[----:B------:R-:W-:Y:S01]  /*6a60*/  MUFU.EX2 R189, R189 ;  /* 0x000000bd00bd7308 */ /* 0x000fe20000000800 */
[--C-:B------:R-:W-:Y:S01]  /*6a70*/  FFMA.FTZ R191, R163, UR14, -R136.reuse ;  /* 0x0000000ea3bf7c23 */ /* 0x100fe20008010888 */
[----:B------:R-:W-:Y:S01]  /*6a80*/  FADD.FTZ R2, -R0, R13 ;  /* 0x0000000d00027221 */ /* 0x000fe20000010100 */
[----:B------:R-:W-:Y:S01]  /*6a90*/  FFMA.FTZ R137, R15, UR14, -R136 ;  /* 0x0000000e0f897c23 */ /* 0x000fe20008010888 */
[----:B------:R-:W-:Y:S01]  /*6aa0*/  FADD.FTZ R121, -R121, R14 ;  /* 0x0000000e79797221 */ /* 0x000fe20000010100 */
[--C-:B------:R-:W-:Y:S01]  /*6ab0*/  FFMA.FTZ R21, R21, UR14, -R136.reuse ;  /* 0x0000000e15157c23 */ /* 0x100fe20008010888 */
[----:B------:R-:W-:Y:S01]  /*6ac0*/  FMUL.FTZ R2, R2, UR14 ;  /* 0x0000000e02027c20 */ /* 0x000fe20008410000 */
[--C-:B------:R-:W-:Y:S01]  /*6ad0*/  FFMA.FTZ R187, R125, UR14, -R136.reuse ;  /* 0x0000000e7dbb7c23 */ /* 0x100fe20008010888 */
[----:B------:R-:W-:Y:S01]  /*6ae0*/  FMUL.FTZ R121, R121, UR14 ;  /* 0x0000000e79797c20 */ /* 0x000fe20008410000 */
        /* <DEDUP_REMOVED lines=13> */
[----:B------:R-:W-:-:S03]  /*6bc0*/  FFMA.FTZ R171, R161, UR14, -R136 ;  /* 0x0000000ea1ab7c23 */ /* 0x000fc60008010888 */
[----:B------:R-:W2:Y:S01]  /*6bd0*/  MUFU.EX2 R2, R2 ;  /* 0x0000000200027308 */ /* 0x000ea20000000800 */
[----:B0-----:R-:W-:-:S07]  /*6be0*/  FFMA.FTZ R121, R155, UR14, -R136 ;  /* 0x0000000e9b797c23 */ /* 0x001fce0008010888 */
[----:B------:R-:W0:Y:S01]  /*6bf0*/  MUFU.EX2 R191, R191 ;  /* 0x000000bf00bf7308 */ /* 0x000e220000000800 */
[----:B-1----:R-:W-:-:S04]  /*6c00*/  FFMA.FTZ R13, R0, R10, R188 ;  /* 0x0000000a000d7223 */ /* 0x002fc800000100bc */
[----:B------:R-:W-:-:S03]  /*6c10*/  FADD.FTZ R13, R120, R13 ;  /* 0x0000000d780d7221 */ /* 0x000fc60000010000 */
[----:B------:R-:W1:Y:S01]  /*6c20*/  MUFU.EX2 R137, R137 ;  /* 0x0000008900897308 */ /* 0x000e620000000800 */
[----:B--2---:R-:W-:Y:S01]  /*6c30*/  FFMA.FTZ R3, R2, R3, R189 ;  /* 0x0000000302037223 */ /* 0x004fe200000100bd */
        /* <DEDUP_REMOVED lines=14> */
[----:B------:R-:W-:Y:S01]  /*6d20*/  FADD.FTZ R3, R157, R14 ;  /* 0x0000000e9d037221 */ /* 0x000fe20000010000 */
[----:B------:R-:W-:Y:S01]  /*6d30*/  FFMA.FTZ R14, R165, UR14, -R136 ;  /* 0x0000000ea50e7c23 */ /* 0x000fe20008010888 */
[----:B------:R-:W2:Y:S01]  /*6d40*/  MUFU.EX2 R20, R20 ;  /* 0x0000001400147308 */ /* 0x000ea20000000800 */
[----:B0-----:R-:W-:Y:S01]  /*6d50*/  FADD.FTZ R10, R21, R10 ;  /* 0x0000000a150a7221 */ /* 0x001fe20000010000 */
[----:B------:R-:W-:-:S06]  /*6d60*/  FADD.FTZ R3, R182, R3 ;  /* 0x00000003b6037221 */ /* 0x000fcc0000010000 */
[----:B------:R-:W0:Y:S01]  /*6d70*/  MUFU.EX2 R181, R181 ;  /* 0x000000b500b57308 */ /* 0x000e220000000800 */
[----:B-1----:R-:W-:-:S07]  /*6d80*/  FADD.FTZ R13, R187, R10 ;  /* 0x0000000abb0d7221 */ /* 0x002fce0000010000 */
[----:B------:R-:W1:Y:S01]  /*6d90*/  MUFU.EX2 R15, R15 ;  /* 0x0000000f000f7308 */ /* 0x000e620000000800 */
[----:B--2---:R-:W-:Y:S01]  /*6da0*/  FADD.FTZ R10, R20, R13 ;  /* 0x0000000d140a7221 */ /* 0x004fe20000010000 */
[----:B------:R-:W-:-:S06]  /*6db0*/  FFMA.FTZ R13, R159, UR14, -R136 ;  /* 0x0000000e9f0d7c23 */ /* 0x000fcc0008010888 */
        /* <DEDUP_REMOVED lines=32> */
[----:B------:R-:W-:-:S06]  /*6fc0*/  FFMA.FTZ R126, R162, UR14, -R136 ;  /* 0x0000000ea27e7c23 */ /* 0x000fcc0008010888 */
        /* <DEDUP_REMOVED lines=26> */
.L_x_5656:
[----:B------:R-:W0:Y:S01]  /*7170*/  S2UR UR5, SR_CgaCtaId ;  /* 0x00000000000579c3 */ /* 0x000e220000008800 */
        /* <DEDUP_REMOVED lines=35> */
.L_x_5646:
[----:B------:R-:W-:-:S06]  /*73b0*/  UISETP.GE.AND UP0, UPT, UR4, UR60, UPT ;  /* 0x0000003c0400728c */ /* 0x000fcc000bf06270 */
[----:B------:R-:W-:-:S13]  /*73c0*/  PLOP3.LUT P1, PT, PT, PT, UP0, 0x80, 0x0 ;  /* 0x000000000000781c */ /* 0x000fda0003f2f008 */
[----:B------:R-:W-:Y:S05]  /*73d0*/  @!P1 BRA `(.L_x_5658) ;  /* 0x0000002400409947 */ /* 0x000fea0003800000 */
[----:B------:R-:W-:Y:S01]  /*73e0*/  MOV R13, R11 ;  /* 0x0000000b000d7202 */ /* 0x000fe20000000f00 */
[----:B------:R-:W-:Y:S01]  /*73f0*/  IMAD.MOV.U32 R14, RZ, RZ, R12 ;  /* 0x000000ffff0e7224 */ /* 0x000fe200078e000c */
[----:B------:R-:W-:Y:S01]  /*7400*/  UMOV UR5, UR38 ;  /* 0x0000002600057c82 */ /* 0x000fe20008000000 */
[----:B------:R-:W-:Y:S01]  /*7410*/  UMOV UR6, UR39 ;  /* 0x0000002700067c82 */ /* 0x000fe20008000000 */
[----:B------:R-:W-:Y:S01]  /*7420*/  ULDC UR7, c[0x0][0x9d8] ;  /* 0x0002760000077ab9 */ /* 0x000fe20000000800 */
[----:B------:R-:W-:-:S05]  /*7430*/  ULDC UR10, c[0x0][0x988] ;  /* 0x00026200000a7ab9 */ /* 0x000fca0000000800 */
.L_x_5669:
        /* <DEDUP_REMOVED lines=8> */
.L_x_5659:
[----:B------:R-:W-:Y:S01]  /*74c0*/  ULEA UR8, UR39, UR40, 0x3 ;  /* 0x0000002827087291 */ /* 0x000fe2000f8e183f */
[----:B------:R-:W-:-:S05]  /*74d0*/  IMAD.U32 R11, RZ, RZ, UR38 ;  /* 0x00000026ff0b7e24 */ /* 0x000fca000f8e00ff */
[----:B------:R-:W-:-:S04]  /*74e0*/  SHF.L.U32 R11, R11, 0x1f, RZ ;  /* 0x0000001f0b0b7819 */ /* 0x000fc800000006ff */
[----:B------:R0:W1:Y:S01]  /*74f0*/  SYNCS.PHASECHK.TRANS64.TRYWAIT P1, [UR8+0x30830], R11 ;  /* 0x0308300bff0075a7 */ /* 0x0000620008020148 */
[----:B------:R-:W-:Y:S05]  /*7500*/  @!P0 BRA `(.L_x_5660) ;  /* 0x0000000000048947 */ /* 0x000fea0003800000 */
[----:B------:R-:W-:Y:S01]  /*7510*/  BPT.TRAP 0x1 ;  /* 0x000000040000795c */ /* 0x000fe20000300000 */
.L_x_5660:
[----:B-1----:R-:W-:Y:S05]  /*7520*/  @P1 BRA `(.L_x_5661) ;  /* 0x0000000000081947 */ /* 0x002fea0003800000 */
[----:B------:R-:W1:Y:S02]  /*7530*/  SYNCS.PHASECHK.TRANS64.TRYWAIT P1, [UR8+0x30830], R11 ;  /* 0x0308300bff0075a7 */ /* 0x000e640008020148 */
[----:B-1----:R-:W-:Y:S05]  /*7540*/  @!P1 BRA `(.L_x_5662) ;  /* 0x000000d400ac9947 */ /* 0x002fea0003800000 */
.L_x_5661:
        /* <DEDUP_REMOVED lines=175> */
.L_x_5663:
[----:B------:R-:W-:Y:S01]  /*8040*/  ULEA UR8, UR6, UR40, 0x3 ;  /* 0x0000002806087291 */ /* 0x000fe2000f8e183f */
[----:B------:R-:W-:-:S05]  /*8050*/  IMAD.U32 R0, RZ, RZ, UR5 ;  /* 0x00000005ff007e24 */ /* 0x000fca000f8e00ff */
[----:B------:R-:W-:-:S04]  /*8060*/  SHF.L.U32 R0, R0, 0x1f, RZ ;  /* 0x0000001f00007819 */ /* 0x000fc800000006ff */
[----:B------:R2:W3:Y:S01]  /*8070*/  SYNCS.PHASECHK.TRANS64.TRYWAIT P1, [UR8+0x30850], R0 ;  /* 0x03085000ff0075a7 */ /* 0x0004e20008020148 */
[----:B------:R-:W-:Y:S05]  /*8080*/  @!P0 BRA `(.L_x_5664) ;  /* 0x0000000000048947 */ /* 0x000fea0003800000 */
[----:B------:R-:W-:Y:S01]  /*8090*/  BPT.TRAP 0x1 ;  /* 0x000000040000795c */ /* 0x000fe20000300000 */
.L_x_5664:
[----:B---3--:R-:W-:Y:S05]  /*80a0*/  @P1 BRA `(.L_x_5665) ;  /* 0x0000000000081947 */ /* 0x008fea0003800000 */
[----:B------:R-:W3:Y:S02]  /*80b0*/  SYNCS.PHASECHK.TRANS64.TRYWAIT P1, [UR8+0x30850], R0 ;  /* 0x03085000ff0075a7 */ /* 0x000ee40008020148 */
[----:B---3--:R-:W-:Y:S05]  /*80c0*/  @!P1 BRA `(.L_x_5666) ;  /* 0x000000c800e49947 */ /* 0x008fea0003800000 */
.L_x_5665:
        /* <DEDUP_REMOVED lines=37> */
.L_x_5667:
        /* <DEDUP_REMOVED lines=24> */
[----:B01----:R-:W-:Y:S01]  /*84a0*/  FMNMX.FTZ R11, R15, R14, !PT ;  /* 0x0000000e0f0b7209 */ /* 0x003fe20007810000 */
[----:B------:R-:W-:Y:S01]  /*84b0*/  FMUL.FTZ R129, R132, UR7 ;  /* 0x0000000784817c20 */ /* 0x000fe20008410000 */
[----:B------:R-:W-:Y:S01]  /*84c0*/  FMUL.FTZ R131, R134, UR7 ;  /* 0x0000000786837c20 */ /* 0x000fe20008410000 */
[----:B------:R-:W-:Y:S01]  /*84d0*/  FMUL.FTZ R132, R135, UR7 ;  /* 0x0000000787847c20 */ /* 0x000fe20008410000 */
[----:B------:R-:W-:Y:S01]  /*84e0*/  FMUL.FTZ R135, R138, UR7 ;  /* 0x000000078a877c20 */ /* 0x000fe20008410000 */
[----:B------:R-:W-:Y:S01]  /*84f0*/  FMUL.FTZ R138, R141, UR7 ;  /* 0x000000078d8a7c20 */ /* 0x000fe20008410000 */
[----:B------:R-:W0:Y:S01]  /*8500*/  MUFU.TANH R120, R120 ;  /* 0x0000007800787308 */ /* 0x000e220000002400 */
[----:B----4-:R-:W-:Y:S01]  /*8510*/  FMNMX.FTZ R157, R21, R13, !PT ;  /* 0x0000000d159d7209 */ /* 0x010fe20007810000 */
[----:B------:R-:W-:Y:S01]  /*8520*/  FMUL.FTZ R141, R144, UR7 ;  /* 0x00000007908d7c20 */ /* 0x000fe20008410000 */
[----:B------:R-:W-:Y:S01]  /*8530*/  FMUL.FTZ R144, R147, UR7 ;  /* 0x0000000793907c20 */ /* 0x000fe20008410000 */
[----:B------:R-:W-:Y:S01]  /*8540*/  FMUL.FTZ R134, R137, UR7 ;  /* 0x0000000789867c20 */ /* 0x000fe20008410000 */
[----:B------:R-:W-:Y:S01]  /*8550*/  FMUL.FTZ R147, R150, UR7 ;  /* 0x0000000796937c20 */ /* 0x000fe20008410000 */
[----:B------:R-:W-:Y:S01]  /*8560*/  FMUL.FTZ R150, R153, UR7 ;  /* 0x0000000799967c20 */ /* 0x000fe20008410000 */
[----:B------:R-:W-:Y:S01]  /*8570*/  FMUL.FTZ R153, R156, UR7 ;  /* 0x000000079c997c20 */ /* 0x000fe20008410000 */
[----:B------:R-:W1:Y:S01]  /*8580*/  MUFU.TANH R121, R121 ;  /* 0x0000007900797308 */ /* 0x000e620000002400 */
        /* <DEDUP_REMOVED lines=12> */
[----:B------:R-:W-:Y:S01]  /*8650*/  UMOV UR14, UR10 ;  /* 0x0000000a000e7c82 */ /* 0x000fe20008000000 */
[----:B------:R-:W0:Y:S01]  /*8660*/  S2UR UR6, SR_CgaCtaId ;  /* 0x00000000000679c3 */ /* 0x000e220000008800 */
[----:B------:R-:W-:Y:S01]  /*8670*/  ULEA UR5, UR9, UR40, 0x3 ;  /* 0x0000002809057291 */ /* 0x000fe2000f8e183f */
[----:B------:R-:W3:Y:S01]  /*8680*/  MUFU.TANH R122, R122 ;  /* 0x0000007a007a7308 */ /* 0x000ee20000002400 */
[----:B-1----:R-:W-:-:S02]  /*8690*/  FMNMX.FTZ R11, R121, R0, !PT ;  /* 0x00000000790b7209 */ /* 0x002fc40007810000 */
[----:B------:R-:W-:-:S05]  /*86a0*/  UIADD3 UR5, UR5, 0x30840, URZ ;  /* 0x0003084005057890 */ /* 0x000fca000fffe03f */
[----:B------:R-:W1:Y:S01]  /*86b0*/  MUFU.TANH R124, R124 ;  /* 0x0000007c007c7308 */ /* 0x000e620000002400 */
[----:B--2---:R-:W-:-:S07]  /*86c0*/  FMNMX.FTZ R157, R123, R2, !PT ;  /* 0x000000027b9d7209 */ /* 0x004fce0007810000 */
[----:B------:R-:W2:Y:S01]  /*86d0*/  MUFU.TANH R125, R125 ;  /* 0x0000007d007d7308 */ /* 0x000ea20000002400 */
[----:B---3--:R-:W-:Y:S01]  /*86e0*/  FMNMX.FTZ R0, R122, R11, !PT ;  /* 0x0000000b7a007209 */ /* 0x008fe20007810000 */
[----:B0-----:R-:W-:-:S06]  /*86f0*/  UPRMT UR5, UR6, 0x654, UR5 ;  /* 0x0000065406057896 */ /* 0x001fcc0008000005 */
[----:B------:R-:W0:Y:S01]  /*8700*/  MUFU.TANH R127, R127 ;  /* 0x0000007f007f7308 */ /* 0x000e220000002400 */
[----:B-1----:R-:W-:Y:S01]  /*8710*/  FMNMX.FTZ R2, R124, R157, !PT ;  /* 0x0000009d7c027209 */ /* 0x002fe20007810000 */
[----:B------:R-:W-:Y:S01]  /*8720*/  FMUL.FTZ R157, R160, UR7 ;  /* 0x00000007a09d7c20 */ /* 0x000fe20008410000 */
[----:B------:R-:W-:Y:S01]  /*8730*/  FMUL.FTZ R160, R163, UR7 ;  /* 0x00000007a3a07c20 */ /* 0x000fe20008410000 */
        /* <DEDUP_REMOVED lines=82> */
[----:B-1----:R-:W-:-:S05]  /*8c60*/  FMNMX.FTZ R0, R162, R11, !PT ;  /* 0x0000000ba2007209 */ /* 0x002fca0007810000 */
        /* <DEDUP_REMOVED lines=10> */
[----:B------:R-:W-:Y:S02]  /*8d10*/  FMUL.FTZ R14, R14, UR14 ;  /* 0x0000000e0e0e7c20 */ /* 0x000fe40008410000 */
[----:B------:R-:W-:Y:S02]  /*8d20*/  FADD.FTZ R13, -R11, R13 ;  /* 0x0000000d0b0d7221 */ /* 0x000fe40000010100 */
[----:B------:R-:W-:Y:S02]  /*8d30*/  MUFU.EX2 R0, R14 ;  /* 0x0000000e00007308 */ /* 0x000fe40000000800 */
[----:B------:R-:W-:Y:S01]  /*8d40*/  FMUL.FTZ R165, R13, UR14 ;  /* 0x0000000e0da57c20 */ /* 0x000fe20008410000 */
[----:B------:R-:W-:-:S04]  /*8d50*/  FMUL.FTZ R13, R12, UR14 ;  /* 0x0000000e0c0d7c20 */ /* 0x000fc80008410000 */
        /* <DEDUP_REMOVED lines=17> */
[--C-:B0-----:R-:W-:Y:S01]  /*8e70*/  FFMA.FTZ R165, R126, UR14, -R13.reuse ;  /* 0x0000000e7ea57c23 */ /* 0x101fe2000801080d */
        /* <DEDUP_REMOVED lines=27> */
[----:B------:R-:W-:Y:S01]  /*9030*/  FFMA.FTZ R175, R155, UR14, -R130 ;  /* 0x0000000e9baf7c23 */ /* 0x000fe20008010882 */
[--C-:B------:R-:W-:Y:S01]  /*9040*/  FFMA.FTZ R15, R154, UR14, -R13.reuse ;  /* 0x0000000e9a0f7c23 */ /* 0x100fe2000801080d */
[--C-:B------:R-:W-:Y:S01]  /*9050*/  FFMA.FTZ R168, R157, UR14, -R13.reuse ;  /* 0x0000000e9da87c23 */ /* 0x100fe2000801080d */
[----:B------:R-:W0:Y:S01]  /*9060*/  MUFU.EX2 R190, R190 ;  /* 0x000000be00be7308 */ /* 0x000e220000000800 */
[----:B--2---:R-:W-:Y:S01]  /*9070*/  FADD.FTZ R3, R167, R10 ;  /* 0x0000000aa7037221 */ /* 0x004fe20000010000 */
[--C-:B------:R-:W-:Y:S01]  /*9080*/  FFMA.FTZ R169, R159, UR14, -R130.reuse ;  /* 0x0000000e9fa97c23 */ /* 0x100fe20008010882 */
[--C-:B------:R-:W-:Y:S01]  /*9090*/  FFMA.FTZ R14, R158, UR14, -R13.reuse ;  /* 0x0000000e9e0e7c23 */ /* 0x100fe2000801080d */
[--C-:B------:R-:W-:Y:S01]  /*90a0*/  FFMA.FTZ R170, R161, UR14, -R13.reuse ;  /* 0x0000000ea1aa7c23 */ /* 0x100fe2000801080d */
[----:B------:R-:W-:Y:S01]  /*90b0*/  FFMA.FTZ R171, R163, UR14, -R130 ;  /* 0x0000000ea3ab7c23 */ /* 0x000fe20008010882 */
[----:B------:R-:W-:-:S02]  /*90c0*/  FFMA.FTZ R13, R162, UR14, -R13 ;  /* 0x0000000ea20d7c23 */ /* 0x000fc4000801080d */
        /* <DEDUP_REMOVED lines=49> */
[--C-:B------:R-:W-:Y:S01]  /*93e0*/  FFMA.FTZ R21, R160, UR14, -R130.reuse ;  /* 0x0000000ea0157c23 */ /* 0x100fe20008010882 */
[----:B------:R-:W-:-:S05]  /*93f0*/  FFMA.FTZ R130, R164, UR14, -R130 ;  /* 0x0000000ea4827c23 */ /* 0x000fca0008010882 */
        /* <DEDUP_REMOVED lines=42> */
.L_x_5668:
        /* <DEDUP_REMOVED lines=36> */
.L_x_5658:
        /* <DEDUP_REMOVED lines=99> */
.L_x_5670:
[----:B------:R-:W-:Y:S01]  /*9f10*/  ULEA UR5, UR39, UR40, 0x3 ;  /* 0x0000002827057291 */ /* 0x000fe2000f8e183f */
[----:B------:R-:W-:-:S05]  /*9f20*/  IMAD.U32 R0, RZ, RZ, UR38 ;  /* 0x00000026ff007e24 */ /* 0x000fca000f8e00ff */
[----:B------:R-:W-:-:S04]  /*9f30*/  SHF.L.U32 R0, R0, 0x1f, RZ ;  /* 0x0000001f00007819 */ /* 0x000fc800000006ff */
[----:B------:R0:W1:Y:S01]  /*9f40*/  SYNCS.PHASECHK.TRANS64.TRYWAIT P1, [UR5+0x30850], R0 ;  /* 0x03085000ff0075a7 */ /* 0x0000620008020145 */
[----:B------:R-:W-:Y:S05]  /*9f50*/  @!P0 BRA `(.L_x_5671) ;  /* 0x0000000000048947 */ /* 0x000fea0003800000 */
[----:B------:R-:W-:Y:S01]  /*9f60*/  BPT.TRAP 0x1 ;  /* 0x000000040000795c */ /* 0x000fe20000300000 */
.L_x_5671:
[----:B-1----:R-:W-:Y:S05]  /*9f70*/  @P1 BRA `(.L_x_5672) ;  /* 0x0000000000081947 */ /* 0x002fea0003800000 */
[----:B------:R-:W1:Y:S02]  /*9f80*/  SYNCS.PHASECHK.TRANS64.TRYWAIT P1, [UR5+0x30850], R0 ;  /* 0x03085000ff0075a7 */ /* 0x000e640008020145 */
[----:B-1----:R-:W-:Y:S05]  /*9f90*/  @!P1 BRA `(.L_x_5673) ;  /* 0x000000ac00489947 */ /* 0x002fea0003800000 */
.L_x_5672:
        /* <DEDUP_REMOVED lines=21> */
[----:B------:R-:W-:Y:S01]  /*a0f0*/  IMAD.U32 R5, RZ, RZ, UR14 ;  /* 0x0000000eff057e24 */ /* 0x000fe2000f8e00ff */
[----:B------:R-:W-:Y:S01]  /*a100*/  MOV R0, 0xff800000 ;  /* 0xff80000000007802 */ /* 0x000fe20000000f00 */
[----:B-1----:R-:W-:-:S02]  /*a110*/  FADD.FTZ R13, R2, R7 ;  /* 0x00000007020d7221 */ /* 0x002fc40000010000 */
[----:B------:R-:W-:Y:S01]  /*a120*/  FSETP.NE.FTZ.AND P1, PT, R9, RZ, PT ;  /* 0x000000ff0900720b */ /* 0x000fe20003f35000 */
[----:B------:R-:W-:Y:S02]  /*a130*/  IMAD.MOV.U32 R2, RZ, RZ, -0x800000 ;  /* 0xff800000ff027424 */ /* 0x000fe400078e00ff */
[----:B------:R-:W-:-:S10]  /*a140*/  FSETP.NE.FTZ.AND P2, PT, R13, RZ, PT ;  /* 0x000000ff0d00720b */ /* 0x000fd40003f55000 */
[----:B------:R-:W0:Y:S01]  /*a150*/  @P1 MUFU.LG2 R6, R9 ;  /* 0x0000000900061308 */ /* 0x000e220000000c00 */
[----:B------:R-:W-:Y:S02]  /*a160*/  @P1 FMUL.FTZ R5, R5, 0.69314718246459960938 ;  /* 0x3f31721805051820 */ /* 0x000fe40000410000 */
        /* <DEDUP_REMOVED lines=32> */
[----:B0-23--:R-:W-:Y:S05]  /*a370*/  @!P0 BRA `(.L_x_5674) ;  /* 0x0000000000048947 */ /* 0x00dfea0003800000 */
[----:B------:R-:W-:Y:S01]  /*a380*/  BPT.TRAP 0x1 ;  /* 0x000000040000795c */ /* 0x000fe20000300000 */
.L_x_5674:
        /* <DEDUP_REMOVED lines=109> */
.L_x_5638:
        /* <DEDUP_REMOVED lines=17> */
[----:B------:R-:W-:Y:S01]  /*ab70*/  ULDC.64 UR12, c[0x0][0xc00] ;  /* 0x00030000000c7ab9 */ /* 0x000fe20000000a00 */
[----:B------:R-:W-:Y:S02]  /*ab80*/  R2UR UR16, R214 ;  /* 0x00000000d61072ca */ /* 0x000fe400000e0000 */
[----:B------:R-:W-:Y:S02]  /*ab90*/  R2UR UR17, R195 ;  /* 0x00000000c31172ca */ /* 0x000fe400000e0000 */
[----:B------:R-:W-:-:S07]  /*aba0*/  R2UR UR23, R197 ;  /* 0x00000000c51772ca */ /* 0x000fce00000e0000 */
[----:B------:R-:W-:Y:S01]  /*abb0*/  UIMAD.WIDE UR12, UR9, 0x4, UR12 ;  /* 0x00000004090c78a5 */ /* 0x000fe2000f8e020c */
[----:B------:R-:W-:Y:S01]  /*abc0*/  UMOV UR10, UR8 ;  /* 0x00000008000a7c82 */ /* 0x000fe20008000000 */
[----:B0-----:R-:W-:Y:S01]  /*abd0*/  UMOV UR11, UR4 ;  /* 0x00000004000b7c82 */ /* 0x001fe20008000000 */
[----:B------:R-:W-:Y:S01]  /*abe0*/  BAR.SYNC.DEFER_BLOCKING 0x1, 0x100 ;  /* 0x0044000000007b1d */ /* 0x000fe20000010000 */
[----:B--2---:R-:W-:-:S03]  /*abf0*/  IMAD.WIDE R4, R3, R4, UR10 ;  /* 0x0000000a03047e25 */ /* 0x004fc6000f8e0204 */
[C---:B------:R-:W-:Y:S02]  /*ac00*/  IADD3 R8, P1, R4.reuse, 0x40, RZ ;  /* 0x0000004004087810 */ /* 0x040fe40007f3e0ff */
[C---:B------:R-:W-:Y:S02]  /*ac10*/  LOP3.LUT R3, R4.reuse, 0x380, RZ, 0xc0, !PT ;  /* 0x0000038004037812 */ /* 0x040fe400078ec0ff */
[C---:B------:R-:W-:Y:S01]  /*ac20*/  IADD3 R6, P2, R4.reuse, 0x20, RZ ;  /* 0x0000002004067810 */ /* 0x040fe20007f5e0ff */
[--C-:B------:R-:W-:Y:S01]  /*ac30*/  IMAD.X R15, RZ, RZ, R5.reuse, P1 ;  /* 0x000000ffff0f7224 */ /* 0x100fe200008e0605 */
[C---:B------:R-:W-:Y:S02]  /*ac40*/  IADD3 R19, P6, R4.reuse, 0x60, RZ ;  /* 0x0000006004137810 */ /* 0x040fe40007fde0ff */
[----:B------:R-:W-:Y:S01]  /*ac50*/  IADD3 R133, P5, R4, 0x4000, RZ ;  /* 0x0000400004857810 */ /* 0x000fe20007fbe0ff */
[--C-:B------:R-:W-:Y:S01]  /*ac60*/  IMAD.X R13, RZ, RZ, R5.reuse, P2 ;  /* 0x000000ffff0d7224 */ /* 0x100fe200010e0605 */
[----:B------:R-:W-:Y:S01]  /*ac70*/  LOP3.LUT R7, R8, 0x380, RZ, 0xc0, !PT ;  /* 0x0000038008077812 */ /* 0x000fe200078ec0ff */
[--C-:B------:R-:W-:Y:S01]  /*ac80*/  IMAD.X R85, RZ, RZ, R5.reuse, P6 ;  /* 0x000000ffff557224 */ /* 0x100fe200030e0605 */
[----:B------:R-:W-:Y:S01]  /*ac90*/  SHF.R.U64 R3, R3, 0x3, RZ ;  /* 0x0000000303037819 */ /* 0x000fe200000012ff */
[----:B------:R-:W-:Y:S01]  /*aca0*/  IMAD.X R87, RZ, RZ, R5, P5 ;  /* 0x000000ffff577224 */ /* 0x000fe200028e0605 */
[----:B------:R-:W-:-:S02]  /*acb0*/  IADD3 R88, P0, R4, 0x4020, RZ ;  /* 0x0000402004587810 */ /* 0x000fc40007f1e0ff */
[C---:B------:R-:W-:Y:S02]  /*acc0*/  IADD3 R135, P4, R4.reuse, 0x4040, RZ ;  /* 0x0000404004877810 */ /* 0x040fe40007f9e0ff */
[C---:B------:R-:W-:Y:S01]  /*acd0*/  IADD3 R92, P3, R4.reuse, 0x4060, RZ ;  /* 0x00004060045c7810 */ /* 0x040fe20007f7e0ff */
[--C-:B------:R-:W-:Y:S01]  /*ace0*/  IMAD.X R89, RZ, RZ, R5.reuse, P0 ;  /* 0x000000ffff597224 */ /* 0x100fe200000e0605 */
[C---:B------:R-:W-:Y:S01]  /*acf0*/  IADD3 R137, P2, R4.reuse, 0x8000, RZ ;  /* 0x0000800004897810 */ /* 0x040fe20007f5e0ff */
[--C-:B------:R-:W-:Y:S01]  /*ad00*/  IMAD.X R91, RZ, RZ, R5.reuse, P4 ;  /* 0x000000ffff5b7224 */ /* 0x100fe200020e0605 */
[C---:B------:R-:W-:Y:S01]  /*ad10*/  IADD3 R139, P1, R4.reuse, 0x8020, RZ ;  /* 0x00008020048b7810 */ /* 0x040fe20007f3e0ff */
[--C-:B------:R-:W-:Y:S01]  /*ad20*/  IMAD.X R93, RZ, RZ, R5.reuse, P3 ;  /* 0x000000ffff5d7224 */ /* 0x100fe200018e0605 */
[C---:B------:R-:W-:Y:S02]  /*ad30*/  IADD3 R141, P6, R4.reuse, 0x8040, RZ ;  /* 0x00008040048d7810 */ /* 0x040fe40007fde0ff */
[----:B------:R-:W-:Y:S01]  /*ad40*/  IADD3 R132, P5, R4, 0x8060, RZ ;  /* 0x0000806004847810 */ /* 0x000fe20007fbe0ff */
[--C-:B------:R-:W-:Y:S01]  /*ad50*/  IMAD.X R131, RZ, RZ, R5.reuse, P1 ;  /* 0x000000ffff837224 */ /* 0x100fe200008e0605 */
[----:B------:R-:W-:Y:S01]  /*ad60*/  SHF.R.U64 R7, R7, 0x3, RZ ;  /* 0x0000000307077819 */ /* 0x000fe200000012ff */
[--C-:B------:R-:W-:Y:S01]  /*ad70*/  IMAD.X R9, RZ, RZ, R5.reuse, P6 ;  /* 0x000000ffff097224 */ /* 0x100fe200030e0605 */
[----:B------:R-:W-:Y:S01]  /*ad80*/  LOP3.LUT R4, R3, R4, RZ, 0x3c, !PT ;  /* 0x0000000403047212 */ /* 0x000fe200078e3cff */
[----:B------:R-:W-:Y:S01]  /*ad90*/  IMAD.X R11, RZ, RZ, R5, P5 ;  /* 0x000000ffff0b7224 */ /* 0x000fe200028e0605 */
[----:B------:R-:W-:-:S02]  /*ada0*/  LOP3.LUT R3, R6, 0x380, RZ, 0xc0, !PT ;  /* 0x0000038006037812 */ /* 0x000fc400078ec0ff */
[----:B------:R-:W-:Y:S02]  /*adb0*/  LOP3.LUT R14, R7, R8, RZ, 0x3c, !PT ;  /* 0x00000008070e7212 */ /* 0x000fe400078e3cff */
[----:B------:R-:W-:Y:S02]  /*adc0*/  LOP3.LUT R8, R137, 0x380, RZ, 0xc0, !PT ;  /* 0x0000038089087812 */ /* 0x000fe400078ec0ff */
[----:B------:R-:W-:Y:S02]  /*add0*/  LOP3.LUT R10, R19, 0x380, RZ, 0xc0, !PT ;  /* 0x00000380130a7812 */ /* 0x000fe400078ec0ff */
[----:B------:R-:W-:Y:S02]  /*ade0*/  SHF.R.U64 R3, R3, 0x3, RZ ;  /* 0x0000000303037819 */ /* 0x000fe400000012ff */
[----:B------:R-:W-:Y:S02]  /*adf0*/  SHF.R.U64 R8, R8, 0x3, RZ ;  /* 0x0000000308087819 */ /* 0x000fe400000012ff */
[----:B------:R-:W-:-:S02]  /*ae00*/  LOP3.LUT R86, R133, 0x380, RZ, 0xc0, !PT ;  /* 0x0000038085567812 */ /* 0x000fc400078ec0ff */
[----:B------:R-:W-:Y:S02]  /*ae10*/  SHF.R.U64 R10, R10, 0x3, RZ ;  /* 0x000000030a0a7819 */ /* 0x000fe400000012ff */
[----:B------:R-:W-:Y:S02]  /*ae20*/  LOP3.LUT R12, R3, R6, RZ, 0x3c, !PT ;  /* 0x00000006030c7212 */ /* 0x000fe400078e3cff */
[----:B------:R-:W-:Y:S02]  /*ae30*/  LOP3.LUT R3, R88, 0x380, RZ, 0xc0, !PT ;  /* 0x0000038058037812 */ /* 0x000fe400078ec0ff */
[----:B------:R-:W-:Y:S02]  /*ae40*/  LOP3.LUT R6, R135, 0x380, RZ, 0xc0, !PT ;  /* 0x0000038087067812 */ /* 0x000fe400078ec0ff */
[----:B------:R-:W-:Y:S02]  /*ae50*/  LOP3.LUT R7, R92, 0x380, RZ, 0xc0, !PT ;  /* 0x000003805c077812 */ /* 0x000fe400078ec0ff */
[----:B------:R-:W-:-:S02]  /*ae60*/  LOP3.LUT R94, R8, R137, RZ, 0x3c, !PT ;  /* 0x00000089085e7212 */ /* 0x000fc400078e3cff */
[----:B------:R-:W-:Y:S02]  /*ae70*/  SHF.R.U64 R86, R86, 0x3, RZ ;  /* 0x0000000356567819 */ /* 0x000fe400000012ff */
[----:B------:R-:W-:Y:S02]  /*ae80*/  LOP3.LUT R84, R10, R19, RZ, 0x3c, !PT ;  /* 0x000000130a547212 */ /* 0x000fe400078e3cff */
[----:B------:R-:W-:Y:S02]  /*ae90*/  LOP3.LUT R8, R139, 0x380, RZ, 0xc0, !PT ;  /* 0x000003808b087812 */ /* 0x000fe400078ec0ff */
[----:B------:R-:W-:Y:S02]  /*aea0*/  SHF.R.U64 R3, R3, 0x3, RZ ;  /* 0x0000000303037819 */ /* 0x000fe400000012ff */
[----:B------:R-:W-:Y:S02]  /*aeb0*/  SHF.R.U64 R6, R6, 0x3, RZ ;  /* 0x0000000306067819 */ /* 0x000fe400000012ff */
[----:B------:R-:W-:-:S02]  /*aec0*/  LOP3.LUT R10, R141, 0x380, RZ, 0xc0, !PT ;  /* 0x000003808d0a7812 */ /* 0x000fc400078ec0ff */
[----:B------:R-:W-:Y:S02]  /*aed0*/  LOP3.LUT R19, R132, 0x380, RZ, 0xc0, !PT ;  /* 0x0000038084137812 */ /* 0x000fe400078ec0ff */
[----:B------:R-:W-:Y:S02]  /*aee0*/  SHF.R.U64 R7, R7, 0x3, RZ ;  /* 0x0000000307077819 */ /* 0x000fe400000012ff */
[----:B------:R-:W-:Y:S02]  /*aef0*/  LOP3.LUT R86, R86, R133, RZ, 0x3c, !PT ;  /* 0x0000008556567212 */ /* 0x000fe400078e3cff */
[----:B------:R-:W-:Y:S02]  /*af00*/  SHF.R.U64 R8, R8, 0x3, RZ ;  /* 0x0000000308087819 */ /* 0x000fe400000012ff */
[----:B------:R-:W-:Y:S02]  /*af10*/  LOP3.LUT R88, R3, R88, RZ, 0x3c, !PT ;  /* 0x0000005803587212 */ /* 0x000fe400078e3cff */
[----:B------:R-:W-:-:S02]  /*af20*/  LOP3.LUT R90, R6, R135, RZ, 0x3c, !PT ;  /* 0x00000087065a7212 */ /* 0x000fc400078e3cff */
[----:B------:R-:W-:Y:S02]  /*af30*/  SHF.R.U64 R10, R10, 0x3, RZ ;  /* 0x000000030a0a7819 */ /* 0x000fe400000012ff */
[----:B------:R-:W-:Y:S02]  /*af40*/  SHF.R.U64 R19, R19, 0x3, RZ ;  /* 0x0000000313137819 */ /* 0x000fe400000012ff */
[-C--:B------:R-:W-:Y:S02]  /*af50*/  IADD3.X R95, RZ, R5.reuse, RZ, P2, !PT ;  /* 0x00000005ff5f7210 */ /* 0x080fe400017fe4ff */
        /* <DEDUP_REMOVED lines=9> */
[----:B------:R-:W-:-:S02]  /*aff0*/  MOV R135, R86 ;  /* 0x0000005600877202 */ /* 0x000fc40000000f00 */
[----:B------:R-:W-:Y:S02]  /*b000*/  LOP3.LUT R8, R10, R141, RZ, 0x3c, !PT ;  /* 0x0000008d0a087212 */ /* 0x000fe400078e3cff */
[----:B------:R-:W-:Y:S02]  /*b010*/  MOV R13, R12 ;  /* 0x0000000c000d7202 */ /* 0x000fe40000000f00 */
[----:B------:R-:W-:Y:S02]  /*b020*/  MOV R134, R88 ;  /* 0x0000005800867202 */ /* 0x000fe40000000f00 */
[----:B------:R-:W-:Y:S02]  /*b030*/  MOV R133, R90 ;  /* 0x0000005a00857202 */ /* 0x000fe40000000f00 */
[----:B------:R-:W-:Y:S02]  /*b040*/  F2FP.BF16.F32.PACK_AB R84, R33, R32 ;  /* 0x000000202154723e */ /* 0x000fe400000010ff */
[----:B------:R-:W-:-:S02]  /*b050*/  F2FP.BF16.F32.PACK_AB R85, R35, R34 ;  /* 0x000000222355723e */ /* 0x000fc400000010ff */
[----:B------:R-:W-:Y:S02]  /*b060*/  F2FP.BF16.F32.PACK_AB R86, R37, R36 ;  /* 0x000000242556723e */ /* 0x000fe400000010ff */
[----:B------:R-:W-:Y:S02]  /*b070*/  F2FP.BF16.F32.PACK_AB R87, R39, R38 ;  /* 0x000000262757723e */ /* 0x000fe400000010ff */
[----:B------:R-:W-:Y:S02]  /*b080*/  LOP3.LUT R10, R19, R132, RZ, 0x3c, !PT ;  /* 0x00000084130a7212 */ /* 0x000fe400078e3cff */
[----:B------:R-:W-:Y:S01]  /*b090*/  MOV R14, R14 ;  /* 0x0000000e000e7202 */ /* 0x000fe20000000f00 */
[----:B------:R1:W-:Y:S01]  /*b0a0*/  STSM.16.M88.4 [R13], R84 ;  /* 0x000000540d007844 */ /* 0x0003e20000000200 */
[----:B------:R-:W-:Y:S02]  /*b0b0*/  F2FP.BF16.F32.PACK_AB R88, R41, R40 ;  /* 0x000000282958723e */ /* 0x000fe400000010ff */
        /* <DEDUP_REMOVED lines=16> */
[----:B------:R-:W-:Y:S02]  /*b1c0*/  F2FP.BF16.F32.PACK_AB R12, R65, R64 ;  /* 0x00000040410c723e */ /* 0x000fe400000010ff */
[----:B-1----:R-:W-:Y:S01]  /*b1d0*/  F2FP.BF16.F32.PACK_AB R13, R67, R66 ;  /* 0x00000042430d723e */ /* 0x002fe200000010ff */
[----:B------:R-:W-:Y:S01]  /*b1e0*/  STSM.16.M88.4 [R135], R8 ;  /* 0x0000000887007844 */ /* 0x000fe20000000200 */
[----:B--2---:R-:W-:Y:S02]  /*b1f0*/  F2FP.BF16.F32.PACK_AB R14, R69, R68 ;  /* 0x00000044450e723e */ /* 0x004fe400000010ff */
[----:B------:R-:W-:Y:S02]  /*b200*/  F2FP.BF16.F32.PACK_AB R15, R71, R70 ;  /* 0x00000046470f723e */ /* 0x000fe400000010ff */
[----:B------:R-:W-:-:S02]  /*b210*/  F2FP.BF16.F32.PACK_AB R84, R73, R72 ;  /* 0x000000484954723e */ /* 0x000fc400000010ff */
[----:B------:R-:W-:Y:S01]  /*b220*/  F2FP.BF16.F32.PACK_AB R85, R75, R74 ;  /* 0x0000004a4b55723e */ /* 0x000fe200000010ff */
[----:B------:R-:W-:Y:S01]  /*b230*/  STSM.16.M88.4 [R134], R12 ;  /* 0x0000000c86007844 */ /* 0x000fe20000000200 */
        /* <DEDUP_REMOVED lines=13> */
[----:B------:R-:W-:Y:S01]  /*b310*/  F2FP.BF16.F32.PACK_AB R95, R129, R128 ;  /* 0x00000080815f723e */ /* 0x000fe200000010ff */
[----:B0-----:R-:W-:Y:S01]  /*b320*/  IMAD.U32 R84, RZ, RZ, UR12 ;  /* 0x0000000cff547e24 */ /* 0x001fe2000f8e00ff */
[----:B------:R-:W-:Y:S01]  /*b330*/  F2FP.BF16.F32.PACK_AB R4, R97, R96 ;  /* 0x000000606104723e */ /* 0x000fe200000010ff */
[----:B------:R-:W-:Y:S01]  /*b340*/  IMAD.U32 R85, RZ, RZ, UR13 ;  /* 0x0000000dff557e24 */ /* 0x000fe2000f8e00ff */
[----:B------:R-:W-:Y:S01]  /*b350*/  F2FP.BF16.F32.PACK_AB R5, R99, R98 ;  /* 0x000000626305723e */ /* 0x000fe200000010ff */
[----:B------:R-:W-:Y:S01]  /*b360*/  STSM.16.M88.4 [R132], R92 ;  /* 0x0000005c84007844 */ /* 0x000fe20000000200 */
[----:B------:R-:W-:Y:S01]  /*b370*/  F2FP.BF16.F32.PACK_AB R6, R101, R100 ;  /* 0x000000646506723e */ /* 0x000fe200000010ff */
[----:B------:R-:W-:Y:S01]  /*b380*/  ULDC.64 UR12, c[0x0][0xc08] ;  /* 0x00030200000c7ab9 */ /* 0x000fe20000000a00 */
[----:B------:R-:W-:Y:S02]  /*b390*/  F2FP.BF16.F32.PACK_AB R7, R103, R102 ;  /* 0x000000666707723e */ /* 0x000fe400000010ff */
[----:B------:R-:W-:-:S02]  /*b3a0*/  F2FP.BF16.F32.PACK_AB R8, R105, R104 ;  /* 0x000000686908723e */ /* 0x000fc400000010ff */
[----:B------:R-:W-:Y:S01]  /*b3b0*/  F2FP.BF16.F32.PACK_AB R9, R107, R106 ;  /* 0x0000006a6b09723e */ /* 0x000fe200000010ff */
[----:B------:R-:W-:Y:S01]  /*b3c0*/  STSM.16.M88.4 [R131], R4 ;  /* 0x0000000483007844 */ /* 0x000fe20000000200 */
[----:B------:R-:W-:Y:S02]  /*b3d0*/  F2FP.BF16.F32.PACK_AB R10, R109, R108 ;  /* 0x0000006c6d0a723e */ /* 0x000fe400000010ff */
[----:B------:R-:W-:Y:S02]  /*b3e0*/  F2FP.BF16.F32.PACK_AB R11, R111, R110 ;  /* 0x0000006e6f0b723e */ /* 0x000fe400000010ff */
[----:B------:R-:W-:Y:S02]  /*b3f0*/  F2FP.BF16.F32.PACK_AB R12, R113, R112 ;  /* 0x00000070710c723e */ /* 0x000fe400000010ff */
[----:B------:R-:W-:Y:S01]  /*b400*/  F2FP.BF16.F32.PACK_AB R13, R115, R114 ;  /* 0x00000072730d723e */ /* 0x000fe200000010ff */
[----:B------:R-:W-:Y:S01]  /*b410*/  STSM.16.M88.4 [R130], R8 ;  /* 0x0000000882007844 */ /* 0x000fe20000000200 */
[----:B------:R-:W-:-:S02]  /*b420*/  F2FP.BF16.F32.PACK_AB R14, R117, R116 ;  /* 0x00000074750e723e */ /* 0x000fc400000010ff */
[----:B------:R-:W-:Y:S02]  /*b430*/  F2FP.BF16.F32.PACK_AB R15, R119, R118 ;  /* 0x00000076770f723e */ /* 0x000fe400000010ff */
[----:B------:R-:W-:-:S03]  /*b440*/  ISETP.NE.U32.AND P0, PT, RZ, UR14, PT ;  /* 0x0000000eff007c0c */ /* 0x000fc6000bf05070 */
[----:B------:R0:W-:Y:S01]  /*b450*/  STSM.16.M88.4 [R3], R12 ;  /* 0x0000000c03007844 */ /* 0x0001e20000000200 */
[----:B------:R-:W-:Y:S01]  /*b460*/  BAR.SYNC.DEFER_BLOCKING 0x1, 0x100 ;  /* 0x0044000000007b1d */ /* 0x000fe20000010000 */
[----:B------:R-:W-:-:S07]  /*b470*/  ISETP.NE.AND.EX P0, PT, RZ, UR15, PT, P0 ;  /* 0x0000000fff007c0c */ /* 0x000fce000bf05300 */
[----:B0-----:R-:W0:Y:S06]  /*b480*/  LDC R3, c[0x0][0xbe8] ;  /* 0x0002fa00ff037b82 */ /* 0x001e2c0000000800 */
[----:B------:R-:W2:Y:S01]  /*b490*/  @P0 LDG.E R19, desc[UR36][R84.64] ;  /* 0x0000002454130981 */ /* 0x000ea2000c1e1900 */
[----:B------:R-:W-:Y:S01]  /*b4a0*/  UISETP.NE.U32.AND UP0, UPT, UR12, URZ, UPT ;  /* 0x0000003f0c00728c */ /* 0x000fe2000bf05070 */
[----:B------:R-:W-:-:S03]  /*b4b0*/  ULDC UR4, c[0x0][0xa88] ;  /* 0x0002a20000047ab9 */ /* 0x000fc60000000800 */
[----:B------:R-:W-:Y:S01]  /*b4c0*/  UISETP.NE.AND.EX UP0, UPT, UR13, URZ, UPT, UP0 ;  /* 0x0000003f0d00728c */ /* 0x000fe2000bf05300 */
[----:B------:R-:W-:Y:S01]  /*b4d0*/  IMAD.U32 R8, RZ, RZ, UR4 ;  /* 0x00000004ff087e24 */ /* 0x000fe2000f8e00ff */
[----:B------:R-:W-:-:S04]  /*b4e0*/  ULDC UR4, c[0x0][0xad4] ;  /* 0x0002b50000047ab9 */ /* 0x000fc80000000800 */
[----:B------:R-:W-:Y:S02]  /*b4f0*/  PLOP3.LUT P4, PT, PT, PT, UP0, 0x80, 0x0 ;  /* 0x000000000000781c */ /* 0x000fe40003f8f008 */
[----:B0-----:R-:W-:-:S03]  /*b500*/  ISETP.NE.AND P1, PT, R3, 0x1, PT ;  /* 0x000000010300780c */ /* 0x001fc60003f25270 */
[----:B------:R-:W-:-:S04]  /*b510*/  @UP0 ULEA UR12, UP1, UR9, UR12, 0x2 ;  /* 0x0000000c090c0291 */ /* 0x000fc8000f82103f */
[----:B------:R-:W-:Y:S02]  /*b520*/  @UP0 ULEA.HI.X UR13, UR9, UR13, UR16, 0x2, UP1 ;  /* 0x0000000d090d0291 */ /* 0x000fe400088f1410 */
[----:B------:R-:W-:Y:S01]  /*b530*/  UISETP.NE.AND UP0, UPT, UR18, URZ, UPT ;  /* 0x0000003f1200728c */ /* 0x000fe2000bf05270 */
[----:B------:R-:W-:-:S03]  /*b540*/  IMAD.U32 R4, RZ, RZ, UR12 ;  /* 0x0000000cff047e24 */ /* 0x000fc6000f8e00ff */
[----:B------:R-:W0:Y:S01]  /*b550*/  @P1 LDC R6, c[0x0][0xbec] ;  /* 0x0002fb00ff061b82 */ /* 0x000e220000000800 */
[----:B------:R-:W-:Y:S01]  /*b560*/  USEL UR4, UR18, UR4, UP0 ;  /* 0x0000000412047287 */ /* 0x000fe20008000000 */
[----:B------:R-:W-:Y:S01]  /*b570*/  IMAD.U32 R5, RZ, RZ, UR13 ;  /* 0x0000000dff057e24 */ /* 0x000fe2000f8e00ff */
[----:B------:R-:W-:Y:S02]  /*b580*/  UMOV UR22, 0x9b8 ;  /* 0x000009b800167882 */ /* 0x000fe40000000000 */
[----:B------:R-:W-:-:S03]  /*b590*/  UISETP.GT.AND UP1, UPT, UR4, 0x1, UPT ;  /* 0x000000010400788c */ /* 0x000fc6000bf24270 */
[----:B------:R-:W1:Y:S01]  /*b5a0*/  @P1 LDC R9, c[0x0][0xbf0] ;  /* 0x0002fc00ff091b82 */ /* 0x000e620000000800 */
[----:B------:R-:W-:Y:S01]  /*b5b0*/  USEL UR22, UR22, 0x978, UP1 ;  /* 0x0000097816167887 */ /* 0x000fe20008800000 */
[----:B------:R-:W-:Y:S01]  /*b5c0*/  VIADD R11, R17, UR42 ;  /* 0x0000002a110b7c36 */ /* 0x000fe20008000000 */
[----:B------:R-:W-:Y:S01]  /*b5d0*/  UISETP.NE.U32.AND UP0, UPT, UR14, URZ, UPT ;  /* 0x0000003f0e00728c */ /* 0x000fe2000bf05070 */
[----:B------:R0:W5:Y:S01]  /*b5e0*/  @P4 LDG.E R8, desc[UR36][R4.64] ;  /* 0x0000002404084981 */ /* 0x000162000c1e1900 */
[----:B------:R-:W-:Y:S01]  /*b5f0*/  UMOV UR4, URZ ;  /* 0x0000003f00047c82 */ /* 0x000fe20008000000 */
[----:B------:R-:W-:Y:S01]  /*b600*/  USEL UR20, UR17, URZ, UP1 ;  /* 0x0000003f11147287 */ /* 0x000fe20008800000 */
[----:B------:R-:W-:Y:S01]  /*b610*/  IMAD.MOV.U32 R7, RZ, RZ, R11 ;  /* 0x000000ffff077224 */ /* 0x000fe200078e000b */
[----:B------:R-:W-:-:S04]  /*b620*/  UISETP.NE.AND.EX UP0, UPT, UR15, URZ, UPT, UP0 ;  /* 0x0000003f0f00728c */ /* 0x000fc8000bf05300 */
[----:B------:R-:W-:Y:S02]  /*b630*/  USEL UR9, UR9, URZ, !UP0 ;  /* 0x0000003f09097287 */ /* 0x000fe4000c000000 */
[----:B------:R-:W-:Y:S01]  /*b640*/  USEL UR21, UR16, URZ, !UP0 ;  /* 0x0000003f10157287 */ /* 0x000fe2000c000000 */
[----:B------:R-:W-:Y:S02]  /*b650*/  ULDC.64 UR12, c[0x0][UR22+0x218] ;  /* 0x00008600160c7abb */ /* 0x000fe40008000a00 */
[----:B------:R-:W-:Y:S01]  /*b660*/  ULDC.64 UR16, c[0x0][UR22+0x220] ;  /* 0x0000880016107abb */ /* 0x000fe20008000a00 */
[----:B------:R-:W-:Y:S01]  /*b670*/  ULDC.64 UR18, c[0x0][UR22+0x228] ;  /* 0x00008a0016127abb */ /* 0x000fe20008000a00 */
[----:B------:R-:W-:Y:S01]  /*b680*/  UIMAD.WIDE.U32 UR14, UR12, UR23, URZ ;  /* 0x000000170c0e72a5 */ /* 0x000fe2000f8e003f */
[----:B0-----:R-:W-:Y:S01]  /*b690*/  @P1 IMAD.HI.U32 R4, R11, R6, RZ ;  /* 0x000000060b041227 */ /* 0x001fe200078e00ff */
[----:B------:R-:W-:Y:S02]  /*b6a0*/  UIMAD UR23, UR13, UR23, URZ ;  /* 0x000000170d1772a4 */ /* 0x000fe4000f8e023f */
[----:B------:R-:W-:-:S02]  /*b6b0*/  UIMAD UR17, UR17, UR9, URZ ;  /* 0x00000009111172a4 */ /* 0x000fc4000f8e023f */
[----:B------:R-:W-:Y:S01]  /*b6c0*/  UIMAD.WIDE.U32 UR24, UR18, UR20, URZ ;  /* 0x00000014121872a5 */ /* 0x000fe2000f8e003f */
[----:B-1----:R-:W-:Y:S01]  /*b6d0*/  @P1 SHF.R.U32.HI R7, RZ, R9, R4 ;  /* 0x00000009ff071219 */ /* 0x002fe20000011604 */
[----:B------:R-:W-:Y:S02]  /*b6e0*/  UIMAD.WIDE.U32 UR12, UR16, UR9, URZ ;  /* 0x00000009100c72a5 */ /* 0x000fe4000f8e003f */
[----:B------:R-:W-:Y:S01]  /*b6f0*/  UIMAD UR18, UR19, UR20, URZ ;  /* 0x00000014131272a4 */ /* 0x000fe2000f8e023f */
[----:B------:R-:W-:Y:S01]  /*b700*/  IADD3 R6, -R7, RZ, RZ ;  /* 0x000000ff07067210 */ /* 0x000fe20007ffe1ff */
[----:B------:R-:W-:Y:S01]  /*b710*/  UIMAD UR17, UR16, UR21, UR17 ;  /* 0x00000015101172a4 */ /* 0x000fe2000f8e0211 */
[----:B------:R-:W-:Y:S01]  /*b720*/  IMAD.U32 R4, RZ, RZ, UR24 ;  /* 0x00000018ff047e24 */ /* 0x000fe2000f8e00ff */
[----:B------:R-:W-:Y:S02]  /*b730*/  UIADD3 UR18, UR25, UR18, URZ ;  /* 0x0000001219127290 */ /* 0x000fe4000fffe03f */
[----:B------:R-:W-:Y:S01]  /*b740*/  IMAD.U32 R5, RZ, RZ, UR25 ;  /* 0x00000019ff057e24 */ /* 0x000fe2000f8e00ff */
[----:B------:R-:W-:Y:S01]  /*b750*/  UIADD3 UR23, UR15, UR23, URZ ;  /* 0x000000170f177290 */ /* 0x000fe2000fffe03f */
[----:B------:R-:W-:Y:S01]  /*b760*/  IMAD R9, R3, R6, R11 ;  /* 0x0000000603097224 */ /* 0x000fe200078e020b */
[----:B------:R-:W-:Y:S01]  /*b770*/  UIADD3 UR17, UR13, UR17, URZ ;  /* 0x000000110d117290 */ /* 0x000fe2000fffe03f */
[----:B------:R-:W-:Y:S01]  /*b780*/  SHF.R.S32.HI R5, RZ, 0x1f, R7 ;  /* 0x0000001fff057819 */ /* 0x000fe20000011407 */
[----:B------:R-:W-:-:S02]  /*b790*/  IMAD.U32 R10, RZ, RZ, UR18 ;  /* 0x00000012ff0a7e24 */ /* 0x000fc4000f8e00ff */
[----:B------:R-:W-:Y:S02]  /*b7a0*/  SHF.R.S32.HI R6, RZ, 0x1f, R9 ;  /* 0x0000001fff067819 */ /* 0x000fe40000011409 */
[----:B--2---:R-:W-:-:S13]  /*b7b0*/  @P0 R2UR UR4, R19 ;  /* 0x00000000130402ca */ /* 0x004fda00000e0000 */
[----:B------:R-:W-:Y:S02]  /*b7c0*/  UIADD3 UR14, UP0, UP2, UR12, UR14, UR4 ;  /* 0x0000000e0c0e7290 */ /* 0x000fe4000fa1e004 */
[----:B------:R-:W-:Y:S01]  /*b7d0*/  USHF.R.S32.HI UR16, URZ, 0x1f, UR4 ;  /* 0x0000001f3f107899 */ /* 0x000fe20008011404 */
[----:B------:R-:W-:-:S03]  /*b7e0*/  ULDC.64 UR12, c[0x0][UR22+0x210] ;  /* 0x00008400160c7abb */ /* 0x000fc60008000a00 */
[----:B------:R-:W-:Y:S01]  /*b7f0*/  IADD3 R4, P2, P3, R7, UR14, R4 ;  /* 0x0000000e07047c10 */ /* 0x000fe2000fb5e004 */
[----:B------:R-:W-:Y:S01]  /*b800*/  UIADD3.X UR14, UR17, UR23, UR16, UP0, UP2 ;  /* 0x00000017110e7290 */ /* 0x000fe200087e4410 */
[----:B------:R-:W-:-:S04]  /*b810*/  IMAD R7, R9, UR13, RZ ;  /* 0x0000000d09077c24 */ /* 0x000fc8000f8e02ff */
[----:B------:R-:W-:Y:S01]  /*b820*/  IMAD R7, R6, UR12, R7 ;  /* 0x0000000c06077c24 */ /* 0x000fe2000f8e0207 */
[----:B------:R-:W-:Y:S01]  /*b830*/  IADD3.X R5, R5, UR14, R10, P2, P3 ;  /* 0x0000000e05057c10 */ /* 0x000fe200097e640a */
        /* <DEDUP_REMOVED lines=12> */
.L_x_5677:
[----:B------:R-:W2:Y:S01]  /*b900*/  LDL R12, [R1+0x10] ;  /* 0x00001000010c7983 */ /* 0x000ea20000100800 */
[----:B-----5:R-:W-:Y:S01]  /*b910*/  IMAD R19, R8, R3, RZ ;  /* 0x0000000308137224 */ /* 0x020fe200078e02ff */
[----:B------:R-:W-:Y:S02]  /*b920*/  LOP3.LUT P0, RZ, R217, 0x3, RZ, 0xc0, !PT ;  /* 0x00000003d9ff7812 */ /* 0x000fe4000780c0ff */
[----:B------:R-:W-:Y:S01]  /*b930*/  SHFL.IDX PT, R4, R9, RZ, 0x1c1f ;  /* 0x001c1fff09047589 */ /* 0x000fe200000e0000 */
[----:B------:R-:W-:-:S03]  /*b940*/  PLOP3.LUT P3, PT, PT, PT, UP1, 0x80, 0x0 ;  /* 0x000000000000781c */ /* 0x000fc60003f6f018 */
[----:B------:R-:W0:Y:S04]  /*b950*/  SHFL.IDX PT, R5, R10, RZ, 0x1c1f ;  /* 0x001c1fff0a057589 */ /* 0x000e2800000e0000 */
[----:B------:R-:W-:Y:S04]  /*b960*/  SHFL.IDX PT, R6, R9, 0x1, 0x1c1f ;  /* 0x003c1f0009067f89 */ /* 0x000fe800000e0000 */
[----:B------:R-:W1:Y:S01]  /*b970*/  SHFL.IDX PT, R7, R10, 0x1, 0x1c1f ;  /* 0x003c1f000a077f89 */ /* 0x000e6200000e0000 */
[----:B--2---:R-:W-:-:S04]  /*b980*/  VIADD R12, R12, UR42 ;  /* 0x0000002a0c0c7c36 */ /* 0x004fc80008000000 */
        /* <DEDUP_REMOVED lines=8> */
[----:B------:R-:W-:Y:S01]  /*ba10*/  IMAD.SHL.U32 R67, R18, 0x8, RZ ;  /* 0x0000000812437824 */ /* 0x000fe200078e00ff */
[----:B------:R-:W1:Y:S01]  /*ba20*/  @P1 LDC R21, c[0x0][0xbec] ;  /* 0x0002fb00ff151b82 */ /* 0x000e620000000800 */
[----:B0-----:R-:W-:Y:S01]  /*ba30*/  IMAD.MOV.U32 R5, RZ, RZ, 0x2 ;  /* 0x00000002ff057424 */ /* 0x001fe200078e00ff */
[----:B------:R-:W-:Y:S01]  /*ba40*/  ULDC.64 UR14, c[0x0][0xaa0] ;  /* 0x0002a800000e7ab9 */ /* 0x000fe20000000a00 */
[----:B------:R-:W-:Y:S01]  /*ba50*/  IMAD R4, R215, 0x40, R67 ;  /* 0x00000040d7047824 */ /* 0x000fe200078e0243 */
[----:B------:R-:W-:-:S03]  /*ba60*/  R2UR UR17, R197 ;  /* 0x00000000c51172ca */ /* 0x000fc600000e0000 */
[----:B------:R-:W-:Y:S01]  /*ba70*/  IMAD.WIDE R4, R4, R5, UR10 ;  /* 0x0000000a04047e25 */ /* 0x000fe2000f8e0205 */
[----:B------:R-:W0:Y:S02]  /*ba80*/  @P1 LDC R63, c[0x0][0xbf0] ;  /* 0x0002fc00ff3f1b82 */ /* 0x000e240000000800 */
[C---:B------:R-:W-:Y:S01]  /*ba90*/  IADD3 R33, P2, R4.reuse, 0x5000, RZ ;  /* 0x0000500004217810 */ /* 0x040fe20007f5e0ff */
[----:B------:R-:W-:Y:S01]  /*baa0*/  UIMAD UR12, UR16, UR14, URZ ;  /* 0x0000000e100c72a4 */ /* 0x000fe2000f8e023f */
[C---:B------:R-:W-:Y:S02]  /*bab0*/  IADD3 R9, P4, R4.reuse, 0x1000, RZ ;  /* 0x0000100004097810 */ /* 0x040fe40007f9e0ff */
[----:B------:R-:W-:Y:S02]  /*bac0*/  LOP3.LUT R32, R33, 0x380, RZ, 0xc0, !PT ;  /* 0x0000038021207812 */ /* 0x000fe400078ec0ff */
[----:B------:R-:W-:Y:S02]  /*bad0*/  IADD3 R13, P3, R4, 0x2000, RZ ;  /* 0x00002000040d7810 */ /* 0x000fe40007f7e0ff */
[----:B------:R-:W-:-:S02]  /*bae0*/  SHF.R.U64 R32, R32, 0x3, RZ ;  /* 0x0000000320207819 */ /* 0x000fc400000012ff */
[----:B------:R-:W-:Y:S02]  /*baf0*/  IADD3 R25, P6, R4, 0x3000, RZ ;  /* 0x0000300004197810 */ /* 0x000fe40007fde0ff */
[----:B------:R-:W-:Y:S01]  /*bb00*/  LOP3.LUT R32, R32, R33, RZ, 0x3c, !PT ;  /* 0x0000002120207212 */ /* 0x000fe200078e3cff */
[--C-:B------:R-:W-:Y:S01]  /*bb10*/  IMAD.X R33, RZ, RZ, R5.reuse, P2 ;  /* 0x000000ffff217224 */ /* 0x100fe200010e0605 */
[C---:B------:R-:W-:Y:S02]  /*bb20*/  IADD3 R7, P2, R4.reuse, 0xb000, RZ ;  /* 0x0000b00004077810 */ /* 0x040fe40007f5e0ff */
        /* <DEDUP_REMOVED lines=10> */
[----:B------:R-:W-:Y:S01]  /*bbd0*/  LOP3.LUT R28, R29, 0x380, RZ, 0xc0, !PT ;  /* 0x000003801d1c7812 */ /* 0x000fe200078ec0ff */
[----:B------:R-:W-:Y:S01]  /*bbe0*/  UIADD3 UR11, UR11, UR12, URZ ;  /* 0x0000000c0b0b7290 */ /* 0x000fe2000fffe03f */
[----:B------:R-:W-:Y:S02]  /*bbf0*/  LOP3.LUT R56, R0, R7, RZ, 0x3c, !PT ;  /* 0x0000000700387212 */ /* 0x000fe400078e3cff */
[----:B------:R-:W-:Y:S01]  /*bc00*/  LEA R0, R18, R215, 0x5 ;  /* 0x000000d712007211 */ /* 0x000fe200078e28ff */
[----:B------:R-:W-:Y:S01]  /*bc10*/  ULDC.64 UR12, c[0x0][0xae8] ;  /* 0x0002ba00000c7ab9 */ /* 0x000fe20000000a00 */
[----:B------:R-:W-:Y:S02]  /*bc20*/  SHF.R.U64 R8, R8, 0x3, RZ ;  /* 0x0000000308087819 */ /* 0x000fe400000012ff */
[----:B------:R-:W-:Y:S02]  /*bc30*/  SHF.R.U64 R12, R12, 0x3, RZ ;  /* 0x000000030c0c7819 */ /* 0x000fe400000012ff */
[----:B------:R-:W-:-:S02]  /*bc40*/  SHF.R.U64 R24, R24, 0x3, RZ ;  /* 0x0000000318187819 */ /* 0x000fc400000012ff */
[----:B------:R-:W-:Y:S01]  /*bc50*/  SHF.R.U64 R28, R28, 0x3, RZ ;  /* 0x000000031c1c7819 */ /* 0x000fe200000012ff */
[----:B------:R-:W-:Y:S01]  /*bc60*/  UIMAD.WIDE.U32 UR10, UR17, UR12, UR10 ;  /* 0x0000000c110a72a5 */ /* 0x000fe2000f8e000a */
[----:B------:R-:W-:Y:S01]  /*bc70*/  LOP3.LUT R8, R8, R9, RZ, 0x3c, !PT ;  /* 0x0000000908087212 */ /* 0x000fe200078e3cff */
[----:B------:R-:W-:Y:S01]  /*bc80*/  VIADD R60, R0, UR42 ;  /* 0x0000002a003c7c36 */ /* 0x000fe20008000000 */
[----:B------:R-:W-:Y:S01]  /*bc90*/  LOP3.LUT R12, R12, R13, RZ, 0x3c, !PT ;  /* 0x0000000d0c0c7212 */ /* 0x000fe200078e3cff */
[--C-:B------:R-:W-:Y:S01]  /*bca0*/  IMAD.X R13, RZ, RZ, R5.reuse, P3 ;  /* 0x000000ffff0d7224 */ /* 0x100fe200018e0605 */
[----:B------:R-:W-:Y:S01]  /*bcb0*/  LOP3.LUT R24, R24, R25, RZ, 0x3c, !PT ;  /* 0x0000001918187212 */ /* 0x000fe200078e3cff */
[--C-:B------:R-:W-:Y:S01]  /*bcc0*/  IMAD.X R25, RZ, RZ, R5.reuse, P6 ;  /* 0x000000ffff197224 */ /* 0x100fe200030e0605 */
[----:B------:R-:W-:Y:S01]  /*bcd0*/  LOP3.LUT R28, R28, R29, RZ, 0x3c, !PT ;  /* 0x0000001d1c1c7212 */ /* 0x000fe200078e3cff */
[----:B------:R-:W-:Y:S01]  /*bce0*/  IMAD.X R29, RZ, RZ, R5, P5 ;  /* 0x000000ffff1d7224 */ /* 0x000fe200028e0605 */
[----:B------:R-:W-:Y:S01]  /*bcf0*/  IADD3.X R9, RZ, R5, RZ, P4, !PT ;  /* 0x00000005ff097210 */ /* 0x000fe200027fe4ff */
[----:B------:R-:W-:Y:S01]  /*bd00*/  USHF.R.S32.HI UR4, URZ, 0x1f, UR9 ;  /* 0x0000001f3f047899 */ /* 0x000fe20008011409 */
[C---:B------:R-:W-:Y:S01]  /*bd10*/  IADD3 R37, P0, R4.reuse, 0x6000, RZ ;  /* 0x0000600004257810 */ /* 0x040fe20007f1e0ff */
[----:B------:R-:W-:Y:S01]  /*bd20*/  UIMAD UR11, UR17, UR13, UR11 ;  /* 0x0000000d110b72a4 */ /* 0x000fe2000f8e020b */
[----:B------:R-:W-:Y:S01]  /*bd30*/  IADD3 R41, P4, R4, 0x7000, RZ ;  /* 0x0000700004297810 */ /* 0x000fe20007f9e0ff */
[----:B-1----:R-:W-:Y:S01]  /*bd40*/  @P1 IMAD.HI.U32 R0, R60, R21, RZ ;  /* 0x000000153c001227 */ /* 0x002fe200078e00ff */
[C---:B------:R-:W-:Y:S01]  /*bd50*/  IADD3 R45, P3, R4.reuse, 0x8000, RZ ;  /* 0x00008000042d7810 */ /* 0x040fe20007f7e0ff */
[----:B------:R-:W-:Y:S01]  /*bd60*/  ULDC.64 UR12, c[0x0][0xaf0] ;  /* 0x0002bc00000c7ab9 */ /* 0x000fe20000000a00 */
[C---:B------:R-:W-:Y:S01]  /*bd70*/  IADD3 R49, P6, R4.reuse, 0x9000, RZ ;  /* 0x0000900004317810 */ /* 0x040fe20007fde0ff */
[----:B------:R-:W-:Y:S01]  /*bd80*/  IMAD.MOV.U32 R61, RZ, RZ, R60 ;  /* 0x000000ffff3d7224 */ /* 0x000fe200078e003c */
[----:B------:R-:W-:Y:S01]  /*bd90*/  IADD3 R53, P5, R4, 0xa000, RZ ;  /* 0x0000a00004357810 */ /* 0x000fe20007fbe0ff */
[----:B------:R-:W-:Y:S01]  /*bda0*/  UIMAD UR4, UR4, UR12, URZ ;  /* 0x0000000c040472a4 */ /* 0x000fe2000f8e023f */
[----:B------:R-:W-:Y:S01]  /*bdb0*/  LOP3.LUT R36, R37, 0x380, RZ, 0xc0, !PT ;  /* 0x0000038025247812 */ /* 0x000fe200078ec0ff */
[----:B------:R-:W5:Y:S01]  /*bdc0*/  LD.E.128 R12, desc[UR36][R12.64] ;  /* 0x000000240c0c7980 */ /* 0x000f62000c101d00 */
[----:B------:R-:W-:-:S02]  /*bdd0*/  LOP3.LUT R40, R41, 0x380, RZ, 0xc0, !PT ;  /* 0x0000038029287812 */ /* 0x000fc400078ec0ff */
[----:B------:R-:W-:Y:S01]  /*bde0*/  LOP3.LUT R44, R45, 0x380, RZ, 0xc0, !PT ;  /* 0x000003802d2c7812 */ /* 0x000fe200078ec0ff */
[----:B------:R-:W5:Y:S01]  /*bdf0*/  LD.E.128 R24, desc[UR36][R24.64] ;  /* 0x0000002418187980 */ /* 0x000f62000c101d00 */
[----:B------:R-:W-:Y:S02]  /*be00*/  LOP3.LUT R48, R49, 0x380, RZ, 0xc0, !PT ;  /* 0x0000038031307812 */ /* 0x000fe400078ec0ff */
[----:B------:R-:W-:Y:S02]  /*be10*/  LOP3.LUT R52, R53, 0x380, RZ, 0xc0, !PT ;  /* 0x0000038035347812 */ /* 0x000fe400078ec0ff */
[----:B------:R-:W-:Y:S01]  /*be20*/  LOP3.LUT R11, R4, 0x380, RZ, 0xc0, !PT ;  /* 0x00000380040b7812 */ /* 0x000fe200078ec0ff */
[----:B------:R-:W-:Y:S01]  /*be30*/  UIMAD UR4, UR9, UR13, UR4 ;  /* 0x0000000d090472a4 */ /* 0x000fe2000f8e0204 */
[----:B0-----:R-:W-:Y:S01]  /*be40*/  @P1 SHF.R.U32.HI R61, RZ, R63, R0 ;  /* 0x0000003fff3d1219 */ /* 0x001fe20000011600 */
[----:B------:R-:W-:Y:S01]  /*be50*/  UIMAD.WIDE.U32 UR10, UR9, UR12, UR10 ;  /* 0x0000000c090a72a5 */ /* 0x000fe2000f8e000a */
[----:B------:R-:W-:Y:S01]  /*be60*/  SHF.R.U64 R36, R36, 0x3, RZ ;  /* 0x0000000324247819 */ /* 0x000fe200000012ff */
[----:B------:R-:W5:Y:S01]  /*be70*/  LD.E.128 R28, desc[UR36][R28.64] ;  /* 0x000000241c1c7980 */ /* 0x000f62000c101d00 */
[----:B------:R-:W-:-:S02]  /*be80*/  SHF.R.U64 R40, R40, 0x3, RZ ;  /* 0x0000000328287819 */ /* 0x000fc400000012ff */
[----:B------:R-:W-:Y:S01]  /*be90*/  SHF.R.U64 R44, R44, 0x3, RZ ;  /* 0x000000032c2c7819 */ /* 0x000fe200000012ff */
[----:B------:R-:W5:Y:S01]  /*bea0*/  LD.E.128 R56, desc[UR36][R56.64] ;  /* 0x0000002438387980 */ /* 0x000f62000c101d00 */
[----:B------:R-:W-:Y:S02]  /*beb0*/  SHF.R.U64 R48, R48, 0x3, RZ ;  /* 0x0000000330307819 */ /* 0x000fe400000012ff */
[----:B------:R-:W-:Y:S02]  /*bec0*/  SHF.R.U64 R52, R52, 0x3, RZ ;  /* 0x0000000334347819 */ /* 0x000fe400000012ff */
[----:B------:R-:W-:Y:S01]  /*bed0*/  SHF.R.U64 R11, R11, 0x3, RZ ;  /* 0x000000030b0b7819 */ /* 0x000fe200000012ff */
[----:B------:R-:W-:Y:S01]  /*bee0*/  UIADD3 UR4, UR11, UR4, URZ ;  /* 0x000000040b047290 */ /* 0x000fe2000fffe03f */
        /* <DEDUP_REMOVED lines=13> */
[----:B------:R-:W-:Y:S01]  /*bfc0*/  ULDC.64 UR12, c[0x0][0xae0] ;  /* 0x0002b800000c7ab9 */ /* 0x000fe20000000a00 */
[----:B------:R-:W-:Y:S01]  /*bfd0*/  IMAD R63, R3, R2, R60 ;  /* 0x00000002033f7224 */ /* 0x000fe200078e023c */
[----:B------:R-:W5:Y:S01]  /*bfe0*/  LD.E.128 R8, desc[UR36][R8.64] ;  /* 0x0000002408087980 */ /* 0x000f62000c101d00 */
[----:B------:R-:W-:-:S02]  /*bff0*/  IMAD R0, R0, UR12, RZ ;  /* 0x0000000c00007c24 */ /* 0x000fc4000f8e02ff */
[----:B------:R-:W-:Y:S01]  /*c000*/  IMAD.U32 R21, RZ, RZ, UR11 ;  /* 0x0000000bff157e24 */ /* 0x000fe2000f8e00ff */
[----:B------:R-:W5:Y:S01]  /*c010*/  LD.E.128 R4, desc[UR36][R4.64] ;  /* 0x0000002404047980 */ /* 0x000f62000c101d00 */
[----:B------:R-:W-:Y:S01]  /*c020*/  IMAD.U32 R20, RZ, RZ, UR10 ;  /* 0x0000000aff147e24 */ /* 0x000fe2000f8e00ff */
[----:B------:R-:W-:Y:S01]  /*c030*/  ULDC.64 UR10, c[0x0][0xad8] ;  /* 0x0002b600000a7ab9 */ /* 0x000fe20000000a00 */
[----:B------:R-:W-:Y:S01]  /*c040*/  IMAD.U32 R21, RZ, RZ, UR4 ;  /* 0x00000004ff157e24 */ /* 0x000fe2000f8e00ff */
[----:B------:R-:W5:Y:S01]  /*c050*/  LD.E.128 R36, desc[UR36][R36.64] ;  /* 0x0000002424247980 */ /* 0x000f62000c101d00 */
[C---:B------:R-:W-:Y:S01]  /*c060*/  IMAD R65, R61.reuse, UR13, R0 ;  /* 0x0000000d3d417c24 */ /* 0x040fe2000f8e0200 */
[----:B------:R-:W-:Y:S02]  /*c070*/  SHF.R.S32.HI R0, RZ, 0x1f, R63 ;  /* 0x0000001fff007819 */ /* 0x000fe4000001143f */
[----:B------:R-:W5:Y:S01]  /*c080*/  LD.E.128 R40, desc[UR36][R40.64] ;  /* 0x0000002428287980 */ /* 0x000f62000c101d00 */
[----:B------:R-:W-:-:S03]  /*c090*/  IMAD.WIDE.U32 R2, R61, UR12, R20 ;  /* 0x0000000c3d027c25 */ /* 0x000fc6000f8e0014 */
        /* <DEDUP_REMOVED lines=11> */
[----:B------:R-:W-:Y:S01]  /*c150*/  VIADD R64, R215, UR42 ;  /* 0x0000002ad7407c36 */ /* 0x000fe20008000000 */
[----:B------:R-:W-:Y:S01]  /*c160*/  UIADD3 UR8, UR8, 0x30820, URZ ;  /* 0x0003082008087890 */ /* 0x000fe2000fffe03f */
[C---:B------:R-:W-:Y:S02]  /*c170*/  IMAD R21, R63.reuse, UR11, R20 ;  /* 0x0000000b3f157c24 */ /* 0x040fe4000f8e0214 */
[----:B------:R-:W-:Y:S01]  /*c180*/  IMAD.WIDE.U32 R2, R63, UR10, R2 ;  /* 0x0000000a3f027c25 */ /* 0x000fe2000f8e0002 */
[----:B------:R-:W-:Y:S01]  /*c190*/  ISETP.GE.AND P2, PT, R64, R19, PT ;  /* 0x000000134000720c */ /* 0x000fe20003f46270 */
[----:B------:R-:W-:Y:S01]  /*c1a0*/  ULDC.64 UR10, c[0x0][0xa80] ;  /* 0x0002a000000a7ab9 */ /* 0x000fe20000000a00 */
[----:B------:R-:W-:Y:S02]  /*c1b0*/  UPRMT UR8, URZ, 0x654, UR8 ;  /* 0x000006543f087896 */ /* 0x000fe40008000008 */
[----:B------:R-:W-:-:S02]  /*c1c0*/  IADD3 R3, R3, R21, RZ ;  /* 0x0000001503037210 */ /* 0x000fc40007ffe0ff */
[----:B------:R-:W-:Y:S01]  /*c1d0*/  LEA R62, P3, R2, UR10, 0x1 ;  /* 0x0000000a023e7c11 */ /* 0x000fe2000f8608ff */
[----:B------:R-:W-:-:S03]  /*c1e0*/  VIADD R0, R64, 0x20 ;  /* 0x0000002040007836 */ /* 0x000fc60000000000 */
[----:B------:R-:W-:Y:S01]  /*c1f0*/  LEA.HI.X R63, R2, UR11, R3, 0x1, P3 ;  /* 0x0000000b023f7c11 */ /* 0x000fe200098f0c03 */
[----:B------:R-:W-:Y:S01]  /*c200*/  VIADD R20, R64, 0x40 ;  /* 0x0000004040147836 */ /* 0x000fe20000000000 */
[-C--:B------:R-:W-:Y:S01]  /*c210*/  ISETP.GE.AND P0, PT, R0, R19.reuse, PT ;  /* 0x000000130000720c */ /* 0x080fe20003f06270 */
[C---:B------:R-:W-:Y:S01]  /*c220*/  VIADD R65, R67.reuse, 0x40 ;  /* 0x0000004043417836 */ /* 0x040fe20000000000 */
[----:B0-----:R-:W-:Y:S01]  /*c230*/  SYNCS.ARRIVE.TRANS64.RED.A1T0 RZ, [UR8], RZ ;  /* 0x000000ffffff79a7 */ /* 0x001fe20008100408 */
[----:B------:R-:W-:Y:S01]  /*c240*/  VIADD R69, R67, 0x80 ;  /* 0x0000008043457836 */ /* 0x000fe20000000000 */
[----:B------:R0:W1:Y:S01]  /*c250*/  SHFL.IDX PT, R60, R62, RZ, 0x181f ;  /* 0x00181fff3e3c7589 */ /* 0x00006200000e0000 */
[----:B------:R-:W-:Y:S03]  /*c260*/  BSSY B1, `(.L_x_5679) ;  /* 0x0000014000017945 */ /* 0x000fe60003800000 */
[----:B------:R0:W2:Y:S01]  /*c270*/  SHFL.IDX PT, R0, R63, RZ, 0x181f ;  /* 0x00181fff3f007589 */ /* 0x0000a200000e0000 */
[----:B------:R-:W-:-:S02]  /*c280*/  ISETP.GE.AND P1, PT, R20, R19, PT ;  /* 0x000000131400720c */ /* 0x000fc40003f26270 */
        /* <DEDUP_REMOVED lines=17> */
.L_x_5680:
[----:B------:R-:W-:Y:S05]  /*c3a0*/  BSYNC B1 ;  /* 0x0000000000017941 */ /* 0x000fea0003800000 */
.L_x_5679:
[----:B--2---:R2:W3:Y:S01]  /*c3b0*/  SHFL.IDX PT, R0, R63, 0x1, 0x181f ;  /* 0x00381f003f007f89 */ /* 0x0044e200000e0000 */
[----:B------:R-:W-:Y:S03]  /*c3c0*/  BSSY B1, `(.L_x_5681) ;  /* 0x0000010000017945 */ /* 0x000fe60003800000 */
[----:B0----5:R2:W0:Y:S01]  /*c3d0*/  SHFL.IDX PT, R6, R62, 0x1, 0x181f ;  /* 0x00381f003e067f89 */ /* 0x02142200000e0000 */
        /* <DEDUP_REMOVED lines=14> */
.L_x_5682:
[----:B------:R-:W-:Y:S05]  /*c4c0*/  BSYNC B1 ;  /* 0x0000000000017941 */ /* 0x000fea0003800000 */
.L_x_5681:
[----:B---3--:R3:W1:Y:S01]  /*c4d0*/  SHFL.IDX PT, R0, R63, 0x2, 0x181f ;  /* 0x00581f003f007f89 */ /* 0x00866200000e0000 */
[----:B------:R-:W-:Y:S03]  /*c4e0*/  BSSY B1, `(.L_x_5683) ;  /* 0x0000010000017945 */ /* 0x000fe60003800000 */
[----:B0---4-:R3:W0:Y:S01]  /*c4f0*/  SHFL.IDX PT, R6, R62, 0x2, 0x181f ;  /* 0x00581f003e067f89 */ /* 0x01162200000e0000 */
        /* <DEDUP_REMOVED lines=8> */
[-C--:B-1----:R-:W-:Y:S02]  /*c580*/  @!P3 LEA.HI.X R3, R67, R0.reuse, R66, 0x1, P0 ;  /* 0x000000004303b211 */ /* 0x082fe400000f0c42 */
[-C--:B------:R-:W-:Y:S02]  /*c590*/  @!P4 LEA.HI.X R5, R65, R0.reuse, R68, 0x1, P1 ;  /* 0x000000004105c211 */ /* 0x080fe400008f0c44 */
[----:B------:R-:W-:Y:S01]  /*c5a0*/  @!P5 LEA.HI.X R7, R69, R0, R70, 0x1, P2 ;  /* 0x000000004507d211 */ /* 0x000fe200010f0c46 */
[----:B------:R4:W-:Y:S04]  /*c5b0*/  @!P3 ST.E.128 desc[UR36][R2.64], R12 ;  /* 0x0000000c0200b985 */ /* 0x0009e8000c101d24 */
[----:B------:R4:W-:Y:S04]  /*c5c0*/  @!P4 ST.E.128 desc[UR36][R4.64], R36 ;  /* 0x000000240400c985 */ /* 0x0009e8000c101d24 */
[----:B------:R4:W-:Y:S02]  /*c5d0*/  @!P5 ST.E.128 desc[UR36][R6.64], R52 ;  /* 0x000000340600d985 */ /* 0x0009e4000c101d24 */
.L_x_5684:
[----:B------:R-:W-:Y:S05]  /*c5e0*/  BSYNC B1 ;  /* 0x0000000000017941 */ /* 0x000fea0003800000 */
.L_x_5683:
[----:B-1----:R-:W-:Y:S01]  /*c5f0*/  VIADD R0, R64, 0x60 ;  /* 0x0000006040007836 */ /* 0x002fe20000000000 */
[----:B--23--:R-:W1:Y:S04]  /*c600*/  SHFL.IDX PT, R63, R63, 0x3, 0x181f ;  /* 0x00781f003f3f7f89 */ /* 0x00ce6800000e0000 */
[----:B------:R-:W-:Y:S01]  /*c610*/  ISETP.GE.AND P0, PT, R0, R19, PT ;  /* 0x000000130000720c */ /* 0x000fe20003f06270 */
[----:B------:R-:W2:-:S12]  /*c620*/  SHFL.IDX PT, R62, R62, 0x3, 0x181f ;  /* 0x00781f003e3e7f89 */ /* 0x000e9800000e0000 */
[----:B------:R-:W-:Y:S05]  /*c630*/  @P0 BRA `(.L_x_5685) ;  /* 0x0000002000180947 */ /* 0x000fea0003800000 */
[----:B------:R-:W-:Y:S02]  /*c640*/  ULDC UR4, c[0x0][0xac8] ;  /* 0x0002b20000047ab9 */ /* 0x000fe40000000800 */
[----:B------:R-:W-:Y:S02]  /*c650*/  ISETP.GE.AND P2, PT, R67, UR4, PT ;  /* 0x0000000443007c0c */ /* 0x000fe4000bf46270 */
[----:B------:R-:W-:-:S11]  /*c660*/  ISETP.GE.AND P3, PT, R65, UR4, PT ;  /* 0x0000000441007c0c */ /* 0x000fd6000bf66270 */
[-C--:B--2-4-:R-:W-:Y:S02]  /*c670*/  @!P2 LEA R2, P0, R67, R62.reuse, 0x1 ;  /* 0x0000003e4302a211 */ /* 0x094fe400078008ff */
[----:B------:R-:W-:Y:S02]  /*c680*/  @!P3 LEA R4, P1, R65, R62, 0x1 ;  /* 0x0000003e4104b211 */ /* 0x000fe400078208ff */
[-C--:B-1----:R-:W-:Y:S02]  /*c690*/  @!P2 LEA.HI.X R3, R67, R63.reuse, R66, 0x1, P0 ;  /* 0x0000003f4303a211 */ /* 0x082fe400000f0c42 */
[----:B------:R-:W-:Y:S02]  /*c6a0*/  @!P3 LEA.HI.X R5, R65, R63, R68, 0x1, P1 ;  /* 0x0000003f4105b211 */ /* 0x000fe400008f0c44 */
[----:B------:R-:W-:Y:S01]  /*c6b0*/  ISETP.GE.AND P0, PT, R69, UR4, PT ;  /* 0x0000000445007c0c */ /* 0x000fe2000bf06270 */
[----:B------:R1:W-:Y:S04]  /*c6c0*/  @!P2 ST.E.128 desc[UR36][R2.64], R24 ;  /* 0x000000180200a985 */ /* 0x0003e8000c101d24 */
[----:B------:R1:W-:Y:S08]  /*c6d0*/  @!P3 ST.E.128 desc[UR36][R4.64], R40 ;  /* 0x000000280400b985 */ /* 0x0003f0000c101d24 */
[----:B------:R-:W-:Y:S05]  /*c6e0*/  @P0 BRA `(.L_x_5685) ;  /* 0x0000001c00ec0947 */ /* 0x000fea0003800000 */
[----:B-1----:R-:W-:-:S04]  /*c6f0*/  LEA R2, P0, R69, R62, 0x1 ;  /* 0x0000003e45027211 */ /* 0x002fc800078008ff */
[----:B------:R-:W-:-:S05]  /*c700*/  LEA.HI.X R3, R69, R63, R70, 0x1, P0 ;  /* 0x0000003f45037211 */ /* 0x000fca00000f0c46 */
[----:B------:R1:W-:Y:S01]  /*c710*/  ST.E.128 desc[UR36][R2.64], R56 ;  /* 0x0000003802007985 */ /* 0x0003e2000c101d24 */
[----:B------:R-:W-:Y:S05]  /*c720*/  BRA `(.L_x_5685) ;  /* 0x0000001c00dc7947 */ /* 0x000fea0003800000 */
.L_x_5678:
        /* <DEDUP_REMOVED lines=16> */
[----:B------:R-:W-:Y:S01]  /*c830*/  UIMAD.WIDE.U32 UR10, UR18, UR12, UR10 ;  /* 0x0000000c120a72a5 */ /* 0x000fe2000f8e000a */
[----:B------:R-:W-:Y:S01]  /*c840*/  SHF.R.S32.HI R86, RZ, 0x1f, R212 ;  /* 0x0000001fff567819 */ /* 0x000fe200000114d4 */
[----:B------:R-:W-:Y:S01]  /*c850*/  UPRMT UR8, URZ, 0x654, UR8 ;  /* 0x000006543f087896 */ /* 0x000fe20008000008 */
[----:B------:R-:W-:Y:S01]  /*c860*/  SHF.R.S32.HI R19, RZ, 0x1f, R213 ;  /* 0x0000001fff137819 */ /* 0x000fe200000114d5 */
        /* <DEDUP_REMOVED lines=37> */
[----:B------:R-:W-:Y:S02]  /*cac0*/  ISETP.GE.AND P4, PT, R16, UR4, PT ;  /* 0x0000000410007c0c */ /* 0x000fe4000bf86270 */
[----:B------:R-:W-:Y:S02]  /*cad0*/  ISETP.GE.AND P1, PT, R213, UR4, PT ;  /* 0x00000004d5007c0c */ /* 0x000fe4000bf26270 */
[----:B------:R-:W-:Y:S02]  /*cae0*/  ISETP.GE.AND P2, PT, R194, UR4, PT ;  /* 0x00000004c2007c0c */ /* 0x000fe4000bf46270 */
[----:B------:R-:W-:Y:S02]  /*caf0*/  IADD3 R11, R16, 0x18, RZ ;  /* 0x00000018100b7810 */ /* 0x000fe40007ffe0ff */
[----:B------:R-:W-:-:S02]  /*cb00*/  SHF.R.S32.HI R9, RZ, 0x1f, R194 ;  /* 0x0000001fff097819 */ /* 0x000fc400000114c2 */
[----:B------:R-:W-:Y:S02]  /*cb10*/  ISETP.GE.AND P3, PT, R11, UR4, PT ;  /* 0x000000040b007c0c */ /* 0x000fe4000bf66270 */
[----:B------:R-:W-:Y:S01]  /*cb20*/  SHF.R.S32.HI R12, RZ, 0x1f, R11 ;  /* 0x0000001fff0c7819 */ /* 0x000fe2000001140b */
[----:B-12---:R-:W-:Y:S01]  /*cb30*/  @!P4 IMAD.WIDE R4, R16, 0x4, R2 ;  /* 0x000000041004c825 */ /* 0x006fe200078e0202 */
[----:B------:R-:W-:Y:S02]  /*cb40*/  SHF.R.S32.HI R15, RZ, 0x1f, R193 ;  /* 0x0000001fff0f7819 */ /* 0x000fe400000114c1 */
[-C--:B------:R-:W-:Y:S02]  /*cb50*/  @!P1 LEA R6, P5, R213, R2.reuse, 0x2 ;  /* 0x00000002d5069211 */ /* 0x080fe400078a10ff */
[----:B------:R1:W-:Y:S01]  /*cb60*/  @!P4 ST.E.64 desc[UR36][R4.64], R24 ;  /* 0x000000180400c985 */ /* 0x0003e2000c101b24 */
[----:B------:R-:W-:Y:S02]  /*cb70*/  ISETP.GE.AND P4, PT, R13, UR4, PT ;  /* 0x000000040d007c0c */ /* 0x000fe4000bf86270 */
[----:B------:R-:W-:-:S02]  /*cb80*/  @!P2 LEA R8, P6, R194, R2, 0x2 ;  /* 0x00000002c208a211 */ /* 0x000fc400078c10ff */
[-C--:B------:R-:W-:Y:S02]  /*cb90*/  @!P1 LEA.HI.X R7, R213, R3.reuse, R19, 0x2, P5 ;  /* 0x00000003d5079211 */ /* 0x080fe400028f1413 */
[----:B------:R-:W-:Y:S02]  /*cba0*/  ISETP.GE.AND P5, PT, R193, UR4, PT ;  /* 0x00000004c1007c0c */ /* 0x000fe4000bfa6270 */
[----:B------:R-:W-:Y:S01]  /*cbb0*/  @!P2 LEA.HI.X R9, R194, R3, R9, 0x2, P6 ;  /* 0x00000003c209a211 */ /* 0x000fe200030f1409 */
[----:B------:R2:W-:Y:S01]  /*cbc0*/  @!P1 ST.E.64 desc[UR36][R6.64], R28 ;  /* 0x0000001c06009985 */ /* 0x0005e2000c101b24 */
[-C--:B------:R-:W-:Y:S02]  /*cbd0*/  @!P3 LEA R10, P6, R11, R2.reuse, 0x2 ;  /* 0x000000020b0ab211 */ /* 0x080fe400078c10ff */
[----:B-1----:R-:W-:Y:S01]  /*cbe0*/  SHF.R.S32.HI R5, RZ, 0x1f, R13 ;  /* 0x0000001fff057819 */ /* 0x002fe2000001140d */
[----:B------:R1:W-:Y:S01]  /*cbf0*/  @!P2 ST.E.64 desc[UR36][R8.64], R32 ;  /* 0x000000200800a985 */ /* 0x0003e2000c101b24 */
[----:B------:R-:W-:-:S02]  /*cc00*/  @!P4 LEA R4, P1, R13, R2, 0x2 ;  /* 0x000000020d04c211 */ /* 0x000fc400078210ff */
[----:B------:R-:W-:Y:S02]  /*cc10*/  ISETP.GE.AND P2, PT, R192, UR4, PT ;  /* 0x00000004c0007c0c */ /* 0x000fe4000bf46270 */
[-C--:B------:R-:W-:Y:S02]  /*cc20*/  @!P4 LEA.HI.X R5, R13, R3.reuse, R5, 0x2, P1 ;  /* 0x000000030d05c211 */ /* 0x080fe400008f1405 */
[----:B------:R-:W-:Y:S02]  /*cc30*/  ISETP.GE.AND P1, PT, R23, UR4, PT ;  /* 0x0000000417007c0c */ /* 0x000fe4000bf26270 */
[-C--:B------:R-:W-:Y:S02]  /*cc40*/  @!P3 LEA.HI.X R11, R11, R3.reuse, R12, 0x2, P6 ;  /* 0x000000030b0bb211 */ /* 0x080fe400030f140c */
[C---:B------:R-:W-:Y:S02]  /*cc50*/  @!P5 LEA R12, P6, R193.reuse, R2, 0x2 ;  /* 0x00000002c10cd211 */ /* 0x040fe400078c10ff */
[----:B--2---:R-:W-:Y:S01]  /*cc60*/  SHF.R.S32.HI R7, RZ, 0x1f, R192 ;  /* 0x0000001fff077819 */ /* 0x004fe200000114c0 */
[----:B------:R-:W-:Y:S01]  /*cc70*/  @!P3 ST.E.64 desc[UR36][R10.64], R36 ;  /* 0x000000240a00b985 */ /* 0x000fe2000c101b24 */
[----:B------:R-:W-:-:S02]  /*cc80*/  @!P5 LEA.HI.X R13, R193, R3, R15, 0x2, P6 ;  /* 0x00000003c10dd211 */ /* 0x000fc400030f140f */
[----:B------:R-:W-:Y:S01]  /*cc90*/  ISETP.GE.AND P6, PT, R22, UR4, PT ;  /* 0x0000000416007c0c */ /* 0x000fe2000bfc6270 */
[----:B------:R2:W-:Y:S01]  /*cca0*/  @!P4 ST.E.64 desc[UR36][R4.64], R40 ;  /* 0x000000280400c985 */ /* 0x0005e2000c101b24 */
[-C--:B------:R-:W-:Y:S02]  /*ccb0*/  @!P2 LEA R6, P4, R192, R2.reuse, 0x2 ;  /* 0x00000002c006a211 */ /* 0x080fe400078810ff */
[----:B------:R-:W-:Y:S01]  /*ccc0*/  ISETP.GE.AND P3, PT, R212, UR4, PT ;  /* 0x00000004d4007c0c */ /* 0x000fe2000bf66270 */
[----:B------:R-:W-:Y:S01]  /*ccd0*/  @!P5 ST.E.64 desc[UR36][R12.64], R44 ;  /* 0x0000002c0c00d985 */ /* 0x000fe2000c101b24 */
[----:B-1----:R-:W-:Y:S02]  /*cce0*/  SHF.R.S32.HI R9, RZ, 0x1f, R23 ;  /* 0x0000001fff097819 */ /* 0x002fe40000011417 */
[----:B------:R-:W-:Y:S02]  /*ccf0*/  @!P1 LEA R8, P5, R23, R2, 0x2 ;  /* 0x0000000217089211 */ /* 0x000fe400078a10ff */
[----:B------:R-:W-:-:S02]  /*cd00*/  @!P2 LEA.HI.X R7, R192, R3, R7, 0x2, P4 ;  /* 0x00000003c007a211 */ /* 0x000fc400020f1407 */
[----:B------:R-:W-:Y:S02]  /*cd10*/  @!P1 LEA.HI.X R9, R23, R3, R9, 0x2, P5 ;  /* 0x0000000317099211 */ /* 0x000fe400028f1409 */
[----:B------:R-:W-:Y:S01]  /*cd20*/  ISETP.GE.AND P4, PT, R211, UR4, PT ;  /* 0x00000004d3007c0c */ /* 0x000fe2000bf86270 */
[----:B------:R1:W-:Y:S01]  /*cd30*/  @!P2 ST.E.64 desc[UR36][R6.64], R48 ;  /* 0x000000300600a985 */ /* 0x0003e2000c101b24 */
[----:B--2---:R-:W-:Y:S02]  /*cd40*/  SHF.R.S32.HI R5, RZ, 0x1f, R22 ;  /* 0x0000001fff057819 */ /* 0x004fe40000011416 */
[-C--:B------:R-:W-:Y:S01]  /*cd50*/  @!P6 LEA R4, P2, R22, R2.reuse, 0x2 ;  /* 0x000000021604e211 */ /* 0x080fe200078410ff */
[----:B------:R2:W-:Y:S01]  /*cd60*/  @!P1 ST.E.64 desc[UR36][R8.64], R52 ;  /* 0x0000003408009985 */ /* 0x0005e2000c101b24 */
[----:B------:R-:W-:Y:S02]  /*cd70*/  ISETP.GE.AND P5, PT, R210, UR4, PT ;  /* 0x00000004d2007c0c */ /* 0x000fe4000bfa6270 */
[----:B------:R-:W-:-:S02]  /*cd80*/  @!P3 LEA R10, P1, R212, R2, 0x2 ;  /* 0x00000002d40ab211 */ /* 0x000fc400078210ff */
[-C--:B------:R-:W-:Y:S02]  /*cd90*/  @!P6 LEA.HI.X R5, R22, R3.reuse, R5, 0x2, P2 ;  /* 0x000000031605e211 */ /* 0x080fe400010f1405 */
[----:B------:R-:W-:Y:S02]  /*cda0*/  @!P3 LEA.HI.X R11, R212, R3, R86, 0x2, P1 ;  /* 0x00000003d40bb211 */ /* 0x000fe400008f1456 */
[----:B------:R-:W-:Y:S01]  /*cdb0*/  ISETP.GE.AND P1, PT, R209, UR4, PT ;  /* 0x00000004d1007c0c */ /* 0x000fe2000bf26270 */
[----:B------:R3:W-:Y:S01]  /*cdc0*/  @!P6 ST.E.64 desc[UR36][R4.64], R56 ;  /* 0x000000380400e985 */ /* 0x0007e2000c101b24 */
[-C--:B-1----:R-:W-:Y:S02]  /*cdd0*/  @!P4 LEA R6, P6, R211, R2.reuse, 0x2 ;  /* 0x00000002d306c211 */ /* 0x082fe400078c10ff */
[----:B------:R-:W-:Y:S01]  /*cde0*/  ISETP.GE.AND P2, PT, R208, UR4, PT ;  /* 0x00000004d0007c0c */ /* 0x000fe2000bf46270 */
[----:B------:R1:W-:Y:S01]  /*cdf0*/  @!P3 ST.E.64 desc[UR36][R10.64], R60 ;  /* 0x0000003c0a00b985 */ /* 0x0003e2000c101b24 */
[----:B------:R-:W-:-:S02]  /*ce00*/  @!P5 LEA R12, P3, R210, R2, 0x2 ;  /* 0x00000002d20cd211 */ /* 0x000fc400078610ff */
[-C--:B------:R-:W-:Y:S02]  /*ce10*/  @!P4 LEA.HI.X R7, R211, R3.reuse, R85, 0x2, P6 ;  /* 0x00000003d307c211 */ /* 0x080fe400030f1455 */
[----:B------:R-:W-:-:S03]  /*ce20*/  @!P5 LEA.HI.X R13, R210, R3, R84, 0x2, P3 ;  /* 0x00000003d20dd211 */ /* 0x000fc600018f1454 */
[----:B------:R4:W-:Y:S01]  /*ce30*/  @!P4 ST.E.64 desc[UR36][R6.64], R64 ;  /* 0x000000400600c985 */ /* 0x0009e2000c101b24 */
[----:B------:R-:W-:Y:S02]  /*ce40*/  ISETP.GE.AND P4, PT, R207, UR4, PT ;  /* 0x00000004cf007c0c */ /* 0x000fe4000bf86270 */
[CC--:B--2---:R-:W-:Y:S01]  /*ce50*/  @!P1 LEA R8, P3, R209.reuse, R2.reuse, 0x2 ;  /* 0x00000002d1089211 */ /* 0x0c4fe200078610ff */
[----:B------:R2:W-:Y:S01]  /*ce60*/  @!P5 ST.E.64 desc[UR36][R12.64], R68 ;  /* 0x000000440c00d985 */ /* 0x0005e2000c101b24 */
[----:B------:R-:W-:Y:S02]  /*ce70*/  ISETP.GE.AND P5, PT, R206, UR4, PT ;  /* 0x00000004ce007c0c */ /* 0x000fe4000bfa6270 */
[----:B------:R-:W-:Y:S02]  /*ce80*/  @!P1 LEA.HI.X R9, R209, R3, R229, 0x2, P3 ;  /* 0x00000003d1099211 */ /* 0x000fe400018f14e5 */
[----:B---3--:R-:W-:-:S03]  /*ce90*/  @!P2 LEA R4, P6, R208, R2, 0x2 ;  /* 0x00000002d004a211 */ /* 0x008fc600078c10ff */
[----:B------:R3:W-:Y:S01]  /*cea0*/  @!P1 ST.E.64 desc[UR36][R8.64], R72 ;  /* 0x0000004808009985 */ /* 0x0007e2000c101b24 */
[-C--:B------:R-:W-:Y:S02]  /*ceb0*/  @!P2 LEA.HI.X R5, R208, R3.reuse, R228, 0x2, P6 ;  /* 0x00000003d005a211 */ /* 0x080fe400030f14e4 */
[----:B------:R-:W-:Y:S02]  /*cec0*/  ISETP.GE.AND P1, PT, R205, UR4, PT ;  /* 0x00000004cd007c0c */ /* 0x000fe4000bf26270 */
[CC--:B-1----:R-:W-:Y:S01]  /*ced0*/  @!P4 LEA R10, P3, R207.reuse, R2.reuse, 0x2 ;  /* 0x00000002cf0ac211 */ /* 0x0c2fe200078610ff */
        /* <DEDUP_REMOVED lines=11> */
[CC--:B---3--:R-:W-:Y:S02]  /*cf90*/  @!P2 LEA R8, P6, R204.reuse, R2.reuse, 0x2 ;  /* 0x00000002cc08a211 */ /* 0x0c8fe400078c10ff */
[----:B-1----:R-:W-:Y:S01]  /*cfa0*/  @!P3 LEA R4, P4, R203, R2, 0x2 ;  /* 0x00000002cb04b211 */ /* 0x002fe200078810ff */
        /* <DEDUP_REMOVED lines=24> */
.L_x_5687:
[----:B------:R-:W-:Y:S05]  /*d130*/  BSYNC B1 ;  /* 0x0000000000017941 */ /* 0x000fea0003800000 */
.L_x_5686:
        /* <DEDUP_REMOVED lines=18> */
[----:B------:R-:W-:-:S02]  /*d260*/  @!P4 LEA.HI.X R7, R213, R5, R19, 0x2, P6 ;  /* 0x00000005d507c211 */ /* 0x000fc400030f1413 */
[----:B------:R-:W-:Y:S02]  /*d270*/  ISETP.GE.AND P3, PT, R193, UR4, PT ;  /* 0x00000004c1007c0c */ /* 0x000fe4000bf66270 */
[-C--:B------:R-:W-:Y:S01]  /*d280*/  @!P2 LEA R12, P6, R9, R4.reuse, 0x2 ;  /* 0x00000004090ca211 */ /* 0x080fe200078c10ff */
[----:B------:R1:W-:Y:S01]  /*d290*/  @!P4 ST.E.64 desc[UR36][R6.64], R30 ;  /* 0x0000001e0600c985 */ /* 0x0003e2000c101b24 */
[-C--:B------:R-:W-:Y:S02]  /*d2a0*/  @!P1 LEA.HI.X R11, R11, R5.reuse, R0, 0x2, P5 ;  /* 0x000000050b0b9211 */ /* 0x080fe400028f1400 */
[C---:B------:R-:W-:Y:S02]  /*d2b0*/  @!P0 LEA R8, P5, R194.reuse, R4, 0x2 ;  /* 0x00000004c2088211 */ /* 0x040fe400078a10ff */
[-C--:B------:R-:W-:Y:S02]  /*d2c0*/  @!P2 LEA.HI.X R13, R9, R5.reuse, R13, 0x2, P6 ;  /* 0x00000005090da211 */ /* 0x080fe400030f140d */
[----:B------:R-:W-:-:S02]  /*d2d0*/  @!P0 LEA.HI.X R9, R194, R5, R15, 0x2, P5 ;  /* 0x00000005c2098211 */ /* 0x000fc400028f140f */
[----:B------:R-:W-:Y:S02]  /*d2e0*/  ISETP.GE.AND P4, PT, R192, UR4, PT ;  /* 0x00000004c0007c0c */ /* 0x000fe4000bf86270 */
[----:B------:R-:W-:Y:S01]  /*d2f0*/  ISETP.GE.AND P5, PT, R23, UR4, PT ;  /* 0x0000000417007c0c */ /* 0x000fe2000bfa6270 */
[----:B------:R-:W-:Y:S01]  /*d300*/  @!P0 ST.E.64 desc[UR36][R8.64], R34 ;  /* 0x0000002208008985 */ /* 0x000fe2000c101b24 */
[----:B------:R-:W-:Y:S02]  /*d310*/  SHF.R.S32.HI R0, RZ, 0x1f, R193 ;  /* 0x0000001fff007819 */ /* 0x000fe400000114c1 */
[----:B------:R-:W-:Y:S01]  /*d320*/  SHF.R.S32.HI R15, RZ, 0x1f, R192 ;  /* 0x0000001fff0f7819 */ /* 0x000fe200000114c0 */
[----:B------:R2:W-:Y:S01]  /*d330*/  @!P1 ST.E.64 desc[UR36][R10.64], R38 ;  /* 0x000000260a009985 */ /* 0x0005e2000c101b24 */
[C---:B0-----:R-:W-:Y:S02]  /*d340*/  @!P3 LEA R2, P1, R193.reuse, R4, 0x2 ;  /* 0x00000004c102b211 */ /* 0x041fe400078210ff */
[----:B------:R-:W-:Y:S01]  /*d350*/  SHF.R.S32.HI R19, RZ, 0x1f, R23 ;  /* 0x0000001fff137819 */ /* 0x000fe20000011417 */
[----:B------:R0:W-:Y:S01]  /*d360*/  @!P2 ST.E.64 desc[UR36][R12.64], R42 ;  /* 0x0000002a0c00a985 */ /* 0x0001e2000c101b24 */
[----:B------:R-:W-:-:S02]  /*d370*/  @!P3 LEA.HI.X R3, R193, R5, R0, 0x2, P1 ;  /* 0x00000005c103b211 */ /* 0x000fc400008f1400 */
[----:B------:R-:W-:Y:S02]  /*d380*/  ISETP.GE.AND P1, PT, R212, UR4, PT ;  /* 0x00000004d4007c0c */ /* 0x000fe4000bf26270 */
[----:B------:R-:W-:Y:S01]  /*d390*/  ISETP.GE.AND P2, PT, R22, UR4, PT ;  /* 0x0000000416007c0c */ /* 0x000fe2000bf46270 */
[----:B------:R3:W-:Y:S01]  /*d3a0*/  @!P3 ST.E.64 desc[UR36][R2.64], R46 ;  /* 0x0000002e0200b985 */ /* 0x0007e2000c101b24 */
[CC--:B-1----:R-:W-:Y:S02]  /*d3b0*/  @!P4 LEA R6, P0, R192.reuse, R4.reuse, 0x2 ;  /* 0x00000004c006c211 */ /* 0x0c2fe400078010ff */
[----:B------:R-:W-:Y:S02]  /*d3c0*/  @!P5 LEA R14, P6, R23, R4, 0x2 ;  /* 0x00000004170ed211 */ /* 0x000fe400078c10ff */
[----:B------:R-:W-:Y:S02]  /*d3d0*/  @!P4 LEA.HI.X R7, R192, R5, R15, 0x2, P0 ;  /* 0x00000005c007c211 */ /* 0x000fe400000f140f */
[----:B------:R-:W-:-:S02]  /*d3e0*/  ISETP.GE.AND P0, PT, R211, UR4, PT ;  /* 0x00000004d3007c0c */ /* 0x000fc4000bf06270 */
[----:B------:R-:W-:Y:S01]  /*d3f0*/  @!P5 LEA.HI.X R15, R23, R5, R19, 0x2, P6 ;  /* 0x00000005170fd211 */ /* 0x000fe200030f1413 */
[----:B------:R1:W-:Y:S01]  /*d400*/  @!P4 ST.E.64 desc[UR36][R6.64], R50 ;  /* 0x000000320600c985 */ /* 0x0003e2000c101b24 */
[-C--:B--2---:R-:W-:Y:S02]  /*d410*/  @!P1 LEA R10, P3, R212, R4.reuse, 0x2 ;  /* 0x00000004d40a9211 */ /* 0x084fe400078610ff */
[----:B------:R-:W-:Y:S01]  /*d420*/  SHF.R.S32.HI R9, RZ, 0x1f, R22 ;  /* 0x0000001fff097819 */ /* 0x000fe20000011416 */
[----:B------:R2:W-:Y:S01]  /*d430*/  @!P5 ST.E.64 desc[UR36][R14.64], R54 ;  /* 0x000000360e00d985 */ /* 0x0005e2000c101b24 */
[----:B------:R-:W-:Y:S02]  /*d440*/  ISETP.GE.AND P5, PT, R210, UR4, PT ;  /* 0x00000004d2007c0c */ /* 0x000fe4000bfa6270 */
[----:B------:R-:W-:Y:S02]  /*d450*/  @!P2 LEA R8, P6, R22, R4, 0x2 ;  /* 0x000000041608a211 */ /* 0x000fe400078c10ff */
[----:B------:R-:W-:-:S02]  /*d460*/  ISETP.GE.AND P4, PT, R209, UR4, PT ;  /* 0x00000004d1007c0c */ /* 0x000fc4000bf86270 */
[-C--:B------:R-:W-:Y:S02]  /*d470*/  @!P1 LEA.HI.X R11, R212, R5.reuse, R86, 0x2, P3 ;  /* 0x00000005d40b9211 */ /* 0x080fe400018f1456 */
[----:B------:R-:W-:Y:S02]  /*d480*/  ISETP.GE.AND P3, PT, R208, UR4, PT ;  /* 0x00000004d0007c0c */ /* 0x000fe4000bf66270 */
[----:B------:R-:W-:Y:S02]  /*d490*/  @!P2 LEA.HI.X R9, R22, R5, R9, 0x2, P6 ;  /* 0x000000051609a211 */ /* 0x000fe400030f1409 */
[----:B0-----:R-:W-:-:S03]  /*d4a0*/  @!P0 LEA R12, P6, R211, R4, 0x2 ;  /* 0x00000004d30c8211 */ /* 0x001fc600078c10ff */
[----:B------:R0:W-:Y:S01]  /*d4b0*/  @!P2 ST.E.64 desc[UR36][R8.64], R58 ;  /* 0x0000003a0800a985 */ /* 0x0001e2000c101b24 */
[-C--:B------:R-:W-:Y:S02]  /*d4c0*/  @!P0 LEA.HI.X R13, R211, R5.reuse, R85, 0x2, P6 ;  /* 0x00000005d30d8211 */ /* 0x080fe400030f1455 */
[CC--:B---3--:R-:W-:Y:S01]  /*d4d0*/  @!P5 LEA R2, P6, R210.reuse, R4.reuse, 0x2 ;  /* 0x00000004d202d211 */ /* 0x0c8fe200078c10ff */
[----:B------:R3:W-:Y:S01]  /*d4e0*/  @!P1 ST.E.64 desc[UR36][R10.64], R62 ;  /* 0x0000003e0a009985 */ /* 0x0007e2000c101b24 */
[----:B------:R-:W-:Y:S02]  /*d4f0*/  ISETP.GE.AND P2, PT, R207, UR4, PT ;  /* 0x00000004cf007c0c */ /* 0x000fe4000bf46270 */
[----:B------:R-:W-:Y:S01]  /*d500*/  @!P5 LEA.HI.X R3, R210, R5, R84, 0x2, P6 ;  /* 0x00000005d203d211 */ /* 0x000fe200030f1454 */
[----:B------:R4:W-:Y:S01]  /*d510*/  @!P0 ST.E.64 desc[UR36][R12.64], R66 ;  /* 0x000000420c008985 */ /* 0x0009e2000c101b24 */
[-C--:B-1----:R-:W-:Y:S02]  /*d520*/  @!P4 LEA R6, P0, R209, R4.reuse, 0x2 ;  /* 0x00000004d106c211 */ /* 0x082fe400078010ff */
[----:B--2---:R-:W-:Y:S01]  /*d530*/  @!P3 LEA R14, P6, R208, R4, 0x2 ;  /* 0x00000004d00eb211 */ /* 0x004fe200078c10ff */
[----:B------:R1:W-:Y:S01]  /*d540*/  @!P5 ST.E.64 desc[UR36][R2.64], R70 ;  /* 0x000000460200d985 */ /* 0x0003e2000c101b24 */
[----:B------:R-:W-:-:S02]  /*d550*/  ISETP.GE.AND P1, PT, R206, UR4, PT ;  /* 0x00000004ce007c0c */ /* 0x000fc4000bf26270 */
[-C--:B------:R-:W-:Y:S02]  /*d560*/  @!P4 LEA.HI.X R7, R209, R5.reuse, R229, 0x2, P0 ;  /* 0x00000005d107c211 */ /* 0x080fe400000f14e5 */
[----:B------:R-:W-:Y:S02]  /*d570*/  ISETP.GE.AND P0, PT, R205, UR4, PT ;  /* 0x00000004cd007c0c */ /* 0x000fe4000bf06270 */
[----:B------:R-:W-:Y:S01]  /*d580*/  @!P3 LEA.HI.X R15, R208, R5, R228, 0x2, P6 ;  /* 0x00000005d00fb211 */ /* 0x000fe200030f14e4 */
[----:B------:R2:W-:Y:S01]  /*d590*/  @!P4 ST.E.64 desc[UR36][R6.64], R74 ;  /* 0x0000004a0600c985 */ /* 0x0005e2000c101b24 */
[----:B0-----:R-:W-:-:S03]  /*d5a0*/  @!P2 LEA R8, P4, R207, R4, 0x2 ;  /* 0x00000004cf08a211 */ /* 0x001fc600078810ff */
[----:B------:R-:W-:Y:S01]  /*d5b0*/  @!P3 ST.E.64 desc[UR36][R14.64], R78 ;  /* 0x0000004e0e00b985 */ /* 0x000fe2000c101b24 */
[----:B------:R-:W-:Y:S02]  /*d5c0*/  ISETP.GE.AND P3, PT, R204, UR4, PT ;  /* 0x00000004cc007c0c */ /* 0x000fe4000bf66270 */
[CC--:B---3--:R-:W-:Y:S02]  /*d5d0*/  @!P1 LEA R10, P5, R206.reuse, R4.reuse, 0x2 ;  /* 0x00000004ce0a9211 */ /* 0x0c8fe400078a10ff */
[-C--:B------:R-:W-:Y:S02]  /*d5e0*/  @!P2 LEA.HI.X R9, R207, R5.reuse, R227, 0x2, P4 ;  /* 0x00000005cf09a211 */ /* 0x080fe400020f14e3 */
[----:B----4-:R-:W-:Y:S02]  /*d5f0*/  @!P0 LEA R12, P6, R205, R4, 0x2 ;  /* 0x00000004cd0c8211 */ /* 0x010fe400078c10ff */
[----:B------:R-:W-:Y:S01]  /*d600*/  ISETP.GE.AND P4, PT, R203, UR4, PT ;  /* 0x00000004cb007c0c */ /* 0x000fe2000bf86270 */
[----:B------:R0:W-:Y:S01]  /*d610*/  @!P2 ST.E.64 desc[UR36][R8.64], R82 ;  /* 0x000000520800a985 */ /* 0x0001e2000c101b24 */
[----:B------:R-:W-:-:S02]  /*d620*/  @!P1 LEA.HI.X R11, R206, R5, R226, 0x2, P5 ;  /* 0x00000005ce0b9211 */ /* 0x000fc400028f14e2 */
[-C--:B------:R-:W-:Y:S02]  /*d630*/  @!P0 LEA.HI.X R13, R205, R5.reuse, R225, 0x2, P6 ;  /* 0x00000005cd0d8211 */ /* 0x080fe400030f14e1 */
[----:B------:R-:W-:Y:S01]  /*d640*/  ISETP.GE.AND P2, PT, R202, UR4, PT ;  /* 0x00000004ca007c0c */ /* 0x000fe2000bf46270 */
[----:B------:R3:W-:Y:S01]  /*d650*/  @!P1 ST.E.64 desc[UR36][R10.64], R124 ;  /* 0x0000007c0a009985 */ /* 0x0007e2000c101b24 */
[----:B-1----:R-:W-:Y:S02]  /*d660*/  @!P3 LEA R2, P5, R204, R4, 0x2 ;  /* 0x00000004cc02b211 */ /* 0x002fe400078a10ff */
[----:B------:R-:W-:Y:S01]  /*d670*/  ISETP.GE.AND P1, PT, R201, UR4, PT ;  /* 0x00000004c9007c0c */ /* 0x000fe2000bf26270 */
[----:B------:R1:W-:Y:S01]  /*d680*/  @!P0 ST.E.64 desc[UR36][R12.64], R126 ;  /* 0x0000007e0c008985 */ /* 0x0003e2000c101b24 */
[----:B------:R-:W-:Y:S02]  /*d690*/  ISETP.GE.AND P0, PT, R200, UR4, PT ;  /* 0x00000004c8007c0c */ /* 0x000fe4000bf06270 */
[----:B------:R-:W-:-:S02]  /*d6a0*/  @!P3 LEA.HI.X R3, R204, R5, R224, 0x2, P5 ;  /* 0x00000005cc03b211 */ /* 0x000fc400028f14e0 */
[----:B------:R-:W-:Y:S02]  /*d6b0*/  ISETP.GE.AND P5, PT, R199, UR4, PT ;  /* 0x00000004c7007c0c */ /* 0x000fe4000bfa6270 */
[CC--:B--2---:R-:W-:Y:S01]  /*d6c0*/  @!P4 LEA R6, P6, R203.reuse, R4.reuse, 0x2 ;  /* 0x00000004cb06c211 */ /* 0x0c4fe200078c10ff */
[----:B------:R2:W-:Y:S01]  /*d6d0*/  @!P3 ST.E.64 desc[UR36][R2.64], R128 ;  /* 0x000000800200b985 */ /* 0x0005e2000c101b24 */
[CC--:B0-----:R-:W-:Y:S02]  /*d6e0*/  @!P2 LEA R8, P3, R202.reuse, R4.reuse, 0x2 ;  /* 0x00000004ca08a211 */ /* 0x0c1fe400078610ff */
[-C--:B------:R-:W-:Y:S02]  /*d6f0*/  @!P4 LEA.HI.X R7, R203, R5.reuse, R223, 0x2, P6 ;  /* 0x00000005cb07c211 */ /* 0x080fe400030f14df */
[-C--:B---3--:R-:W-:Y:S02]  /*d700*/  @!P1 LEA R10, P6, R201, R4.reuse, 0x2 ;  /* 0x00000004c90a9211 */ /* 0x088fe400078c10ff */
[----:B------:R-:W-:Y:S01]  /*d710*/  @!P2 LEA.HI.X R9, R202, R5, R222, 0x2, P3 ;  /* 0x00000005ca09a211 */ /* 0x000fe200018f14de */
[----:B------:R2:W-:Y:S01]  /*d720*/  @!P4 ST.E.64 desc[UR36][R6.64], R98 ;  /* 0x000000620600c985 */ /* 0x0005e2000c101b24 */
[----:B-1----:R-:W-:-:S02]  /*d730*/  @!P0 LEA R12, P4, R200, R4, 0x2 ;  /* 0x00000004c80c8211 */ /* 0x002fc400078810ff */
[----:B------:R-:W-:Y:S01]  /*d740*/  @!P5 LEA R14, P3, R199, R4, 0x2 ;  /* 0x00000004c70ed211 */ /* 0x000fe200078610ff */
[----:B------:R2:W-:Y:S01]  /*d750*/  @!P2 ST.E.64 desc[UR36][R8.64], R102 ;  /* 0x000000660800a985 */ /* 0x0005e2000c101b24 */
[-C--:B------:R-:W-:Y:S02]  /*d760*/  @!P1 LEA.HI.X R11, R201, R5.reuse, R221, 0x2, P6 ;  /* 0x00000005c90b9211 */ /* 0x080fe400030f14dd */
        /* <DEDUP_REMOVED lines=11> */
.L_x_5676:
[----:B------:R-:W-:Y:S01]  /*d820*/  R2UR UR4, R196 ;  /* 0x00000000c40472ca */ /* 0x000fe200000e0000 */
[----:B------:R-:W-:Y:S01]  /*d830*/  ULDC.64 UR8, c[0x0][0xc00] ;  /* 0x0003000000087ab9 */ /* 0x000fe20000000a00 */
[----:B------:R-:W-:Y:S01]  /*d840*/  R2UR UR11, R214 ;  /* 0x00000000d60b72ca */ /* 0x000fe200000e0000 */
[----:B------:R-:W-:Y:S01]  /*d850*/  UISETP.NE.U32.AND UP0, UPT, UR8, URZ, UPT ;  /* 0x0000003f0800728c */ /* 0x000fe2000bf05070 */
[----:B------:R-:W-:-:S03]  /*d860*/  R2UR UR10, R19 ;  /* 0x00000000130a72ca */ /* 0x000fc600000e0000 */
        /* <DEDUP_REMOVED lines=32> */
.L_x_5688:
        /* <DEDUP_REMOVED lines=8> */
[----:B------:R-:W-:Y:S02]  /*daf0*/  IMAD.U32 R3, RZ, RZ, UR42 ;  /* 0x0000002aff037e24 */ /* 0x000fe4000f8e00ff */
[----:B-1---5:R-:W-:-:S03]  /*db00*/  IMAD R2, R0, R9, RZ ;  /* 0x0000000900027224 */ /* 0x022fc600078e02ff */
        /* <DEDUP_REMOVED lines=52> */
.L_x_5690:
[----:B------:R-:W-:Y:S05]  /*de50*/  BSYNC B1 ;  /* 0x0000000000017941 */ /* 0x000fea0003800000 */
.L_x_5689:
[----:B------:R-:W-:-:S13]  /*de60*/  R2UR UR8, R19 ;  /* 0x00000000130872ca */ /* 0x000fda00000e0000 */
[----:B------:R-:W-:-:S06]  /*de70*/  UISETP.GT.AND UP0, UPT, UR8, 0x1, UPT ;  /* 0x000000010800788c */ /* 0x000fcc000bf04270 */
[----:B------:R-:W-:-:S13]  /*de80*/  PLOP3.LUT P0, PT, PT, PT, UP0, 0x80, 0x0 ;  /* 0x000000000000781c */ /* 0x000fda0003f0f008 */
[----:B------:R-:W-:Y:S05]  /*de90*/  @P0 BRA `(.L_x_5685) ;  /* 0x0000000800000947 */ /* 0x000fea0003800000 */
[----:B------:R-:W1:Y:S01]  /*dea0*/  LDC R11, c[0x0][0xbe8] ;  /* 0x0002fa00ff0b7b82 */ /* 0x000e620000000800 */
[----:B------:R-:W-:Y:S01]  /*deb0*/  ULDC.64 UR14, c[0x0][0xaa0] ;  /* 0x0002a800000e7ab9 */ /* 0x000fe20000000a00 */
[----:B------:R-:W-:Y:S01]  /*dec0*/  R2UR UR16, R197 ;  /* 0x00000000c51072ca */ /* 0x000fe200000e0000 */
[----:B------:R-:W-:Y:S01]  /*ded0*/  UIMAD UR10, UR21, UR14, URZ ;  /* 0x0000000e150a72a4 */ /* 0x000fe2000f8e023f */
[----:B------:R-:W-:Y:S01]  /*dee0*/  IMAD R2, R18, 0x20, R215 ;  /* 0x0000002012027824 */ /* 0x000fe200078e02d7 */
[----:B------:R-:W-:Y:S01]  /*def0*/  UIMAD.WIDE.U32 UR8, UR4, UR14, URZ ;  /* 0x0000000e040872a5 */ /* 0x000fe2000f8e003f */
[----:B------:R-:W-:Y:S01]  /*df00*/  VIADD R8, R215, UR42 ;  /* 0x0000002ad7087c36 */ /* 0x000fe20008000000 */
[----:B------:R-:W-:Y:S01]  /*df10*/  UIMAD UR10, UR4, UR15, UR10 ;  /* 0x0000000f040a72a4 */ /* 0x000fe2000f8e020a */
[----:B------:R-:W-:Y:S01]  /*df20*/  VIADD R6, R2, UR42 ;  /* 0x0000002a02067c36 */ /* 0x000fe20008000000 */
[----:B------:R-:W-:Y:S02]  /*df30*/  BSSY B1, `(.L_x_5691) ;  /* 0x0000040000017945 */ /* 0x000fe40003800000 */
[----:B------:R-:W-:-:S02]  /*df40*/  UIADD3 UR9, UR9, UR10, URZ ;  /* 0x0000000a09097290 */ /* 0x000fc4000fffe03f */
[----:B0-----:R-:W-:Y:S01]  /*df50*/  MOV R5, R6 ;  /* 0x0000000600057202 */ /* 0x001fe20000000f00 */
        /* <DEDUP_REMOVED lines=10> */
[----:B------:R-:W0:Y:S08]  /*e000*/  @P0 LDC R3, c[0x0][0xbec] ;  /* 0x0002fb00ff030b82 */ /* 0x000e300000000800 */
[----:B------:R-:W1:Y:S01]  /*e010*/  @P0 LDC R7, c[0x0][0xbf0] ;  /* 0x0002fc00ff070b82 */ /* 0x000e620000000800 */
        /* <DEDUP_REMOVED lines=8> */
[----:B------:R-:W-:Y:S02]  /*e0a0*/  IMAD.U32 R2, RZ, RZ, UR12 ;  /* 0x0000000cff027e24 */ /* 0x000fe4000f8e00ff */
[C---:B------:R-:W-:Y:S01]  /*e0b0*/  IMAD R9, R5.reuse, UR9, R4 ;  /* 0x0000000905097c24 */ /* 0x040fe2000f8e0204 */
[----:B------:R-:W-:Y:S01]  /*e0c0*/  SHF.R.S32.HI R4, RZ, 0x1f, R7 ;  /* 0x0000001fff047819 */ /* 0x000fe20000011407 */
[----:B------:R-:W-:Y:S01]  /*e0d0*/  IMAD.WIDE.U32 R2, R5, UR8, R2 ;  /* 0x0000000805027c25 */ /* 0x000fe2000f8e0002 */
[----:B------:R-:W-:-:S03]  /*e0e0*/  ULDC.64 UR8, c[0x0][0xad8] ;  /* 0x0002b60000087ab9 */ /* 0x000fc60000000a00 */
        /* <DEDUP_REMOVED lines=36> */
.L_x_5692:
[----:B------:R-:W-:Y:S05]  /*e330*/  BSYNC B1 ;  /* 0x0000000000017941 */ /* 0x000fea0003800000 */
.L_x_5691:
        /* <DEDUP_REMOVED lines=17> */
.L_x_5694:
[----:B------:R-:W-:Y:S05]  /*e450*/  BSYNC B1 ;  /* 0x0000000000017941 */ /* 0x000fea0003800000 */
.L_x_5693:
        /* <DEDUP_REMOVED lines=17> */
.L_x_5696:
[----:B------:R-:W-:Y:S05]  /*e570*/  BSYNC B1 ;  /* 0x0000000000017941 */ /* 0x000fea0003800000 */
.L_x_5695:
[----:B0-----:R-:W-:Y:S01]  /*e580*/  VIADD R0, R8, 0x60 ;  /* 0x0000006008007836 */ /* 0x001fe20000000000 */
[----:B--2-4-:R-:W2:Y:S04]  /*e590*/  SHFL.IDX PT, R5, R5, 0x3, 0x181f ;  /* 0x00781f0005057f89 */ /* 0x014ea800000e0000 */
[----:B------:R-:W-:Y:S01]  /*e5a0*/  ISETP.GE.AND P0, PT, R0, R11, PT ;  /* 0x0000000b0000720c */ /* 0x000fe20003f06270 */
[----:B-1-3--:R1:W3:-:S12]  /*e5b0*/  SHFL.IDX PT, R2, R4, 0x3, 0x181f ;  /* 0x00781f0004027f89 */ /* 0x00a2d800000e0000 */
        /* <DEDUP_REMOVED lines=8> */
[-C--:B--2---:R-:W-:Y:S02]  /*e640*/  @!P3 LEA.HI.X R15, R7, R5.reuse, R12, 0x1, P0 ;  /* 0x00000005070fb211 */ /* 0x084fe400000f0c0c */
[-C--:B------:R-:W-:Y:S02]  /*e650*/  @!P4 LEA.HI.X R9, R9, R5.reuse, R6, 0x1, P1 ;  /* 0x000000050909c211 */ /* 0x080fe400008f0c06 */
[----:B------:R-:W-:Y:S01]  /*e660*/  @!P5 LEA.HI.X R3, R13, R5, R10, 0x1, P2 ;  /* 0x000000050d03d211 */ /* 0x000fe200010f0c0a */
[----:B------:R1:W-:Y:S04]  /*e670*/  @!P3 ST.E.128 desc[UR36][R14.64], RZ ;  /* 0x000000ff0e00b985 */ /* 0x0003e8000c101d24 */
[----:B------:R1:W-:Y:S04]  /*e680*/  @!P4 ST.E.128 desc[UR36][R8.64], RZ ;  /* 0x000000ff0800c985 */ /* 0x0003e8000c101d24 */
[----:B------:R1:W-:Y:S02]  /*e690*/  @!P5 ST.E.128 desc[UR36][R2.64], RZ ;  /* 0x000000ff0200d985 */ /* 0x0003e4000c101d24 */
.L_x_5685:
[----:B------:R-:W-:Y:S05]  /*e6a0*/  BSYNC B0 ;  /* 0x0000000000007941 */ /* 0x000fea0003800000 */
.L_x_5675:
[----:B------:R-:W-:Y:S02]  /*e6b0*/  ULDC UR4, c[0x0][0xc3c] ;  /* 0x00030f0000047ab9 */ /* 0x000fe40000000800 */
[----:B------:R-:W-:-:S06]  /*e6c0*/  UISETP.GE.AND UP0, UPT, UR7, UR4, UPT ;  /* 0x000000040700728c */ /* 0x000fcc000bf06270 */
[----:B------:R-:W-:-:S13]  /*e6d0*/  PLOP3.LUT P0, PT, PT, PT, UP0, 0x80, 0x0 ;  /* 0x000000000000781c */ /* 0x000fda0003f0f008 */
[----:B------:R-:W-:Y:S05]  /*e6e0*/  @!P0 BRA `(.L_x_5697) ;  /* 0xffffff2800308947 */ /* 0x000fea000383ffff */
[----:B------:R-:W-:Y:S05]  /*e6f0*/  EXIT ;  /* 0x000000000000794d */ /* 0x000fea0003800000 */
.L_x_5632:
        /* <DEDUP_REMOVED lines=16> */
.L_x_5698:
        /* <DEDUP_REMOVED lines=40> */
[----:B------:R-:W-:Y:S01]  /*ea80*/  MOV R8, R3 ;  /* 0x0000000300087202 */ /* 0x000fe20000000f00 */
[----:B------:R-:W-:Y:S01]  /*ea90*/  UMOV UR4, URZ ;  /* 0x0000003f00047c82 */ /* 0x000fe20008000000 */
[----:B------:R-:W-:-:S05]  /*eaa0*/  ULDC UR5, c[0x0][0xc38] ;  /* 0x00030e0000057ab9 */ /* 0x000fca0000000800 */
.L_x_5702:
        /* <DEDUP_REMOVED lines=35> */
.L_x_5700:
        /* <DEDUP_REMOVED lines=13> */
.L_x_5703:
        /* <DEDUP_REMOVED lines=30> */
[----:B------:R-:W-:-:S02]  /*ef90*/  @P0 VIADD R2, R2, 0x1 ;  /* 0x0000000102020836 */ /* 0x000fc40000000000 */
[----:B0-----:R-:W-:-:S03]  /*efa0*/  IMAD.MOV R13, RZ, RZ, -R3 ;  /* 0x000000ffff0d7224 */ /* 0x001fc600078e0a03 */
[----:B------:R-:W-:Y:S02]  /*efb0*/  MOV R10, R2 ;  /* 0x00000002000a7202 */ /* 0x000fe40000000f00 */
[----:B------:R-:W-:Y:S01]  /*efc0*/  IABS R2, R9 ;  /* 0x0000000900027213 */ /* 0x000fe20000000000 */
[----:B------:R-:W-:Y:S02]  /*efd0*/  IMAD R11, R13, R4, RZ ;  /* 0x000000040d0b7224 */ /* 0x000fe400078e02ff */
[----:B------:R-:W-:Y:S01]  /*efe0*/  @!P2 IMAD.MOV R10, RZ, RZ, -R10 ;  /* 0x000000ffff0aa224 */ /* 0x000fe200078e0a0a */
[----:B------:R-:W-:Y:S01]  /*eff0*/  @!P1 LOP3.LUT R10, RZ, R6, RZ, 0x33, !PT ;  /* 0x00000006ff0a9212 */ /* 0x000fe200078e33ff */
[----:B------:R-:W-:Y:S02]  /*f000*/  IMAD.MOV R12, RZ, RZ, -R2 ;  /* 0x000000ffff0c7224 */ /* 0x000fe400078e0a02 */
[----:B------:R-:W-:Y:S01]  /*f010*/  IMAD.MOV.U32 R2, RZ, RZ, RZ ;  /* 0x000000ffff027224 */ /* 0x000fe200078e00ff */
[----:B------:R-:W-:-:S03]  /*f020*/  IABS R8, R10 ;  /* 0x0000000a00087213 */ /* 0x000fc60000000000 */
        /* <DEDUP_REMOVED lines=15> */
[----:B------:R-:W-:-:S04]  /*f120*/  @!P1 LOP3.LUT R2, RZ, R9, RZ, 0x33, !PT ;  /* 0x00000009ff029212 */ /* 0x000fc800078e33ff */
[----:B------:R-:W-:-:S05]  /*f130*/  IADD3 R18, -R2, RZ, RZ ;  /* 0x000000ff02127210 */ /* 0x000fca0007ffe1ff */
[C---:B------:R-:W-:Y:S02]  /*f140*/  IMAD R18, R9.reuse, R18, R10 ;  /* 0x0000001209127224 */ /* 0x040fe400078e020a */
[----:B------:R-:W-:Y:S02]  /*f150*/  IMAD R9, R9, 0x1000000, R2 ;  /* 0x0100000009097824 */ /* 0x000fe400078e0202 */
[----:B------:R-:W-:Y:S02]  /*f160*/  IMAD R2, R6, R3, R5 ;  /* 0x0000000306027224 */ /* 0x000fe400078e0205 */
[----:B------:R-:W-:Y:S01]  /*f170*/  IMAD R18, R18, 0x10000, R9 ;  /* 0x0001000012127824 */ /* 0x000fe200078e0209 */
[----:B------:R-:W-:Y:S06]  /*f180*/  BRA `(.L_x_5705) ;  /* 0x0000000000f47947 */ /* 0x000fec0003800000 */
.L_x_5704:
        /* <DEDUP_REMOVED lines=26> */
[----:B------:R-:W-:Y:S02]  /*f330*/  @!P2 IADD3 R2, -R2, RZ, RZ ;  /* 0x000000ff0202a210 */ /* 0x000fe40007ffe1ff */
        /* <DEDUP_REMOVED lines=31> */
[----:B------:R-:W-:Y:S02]  /*f530*/  @!P2 IADD3 R2, -R2, RZ, RZ ;  /* 0x000000ff0202a210 */ /* 0x000fe40007ffe1ff */
[----:B------:R-:W-:-:S05]  /*f540*/  @!P1 LOP3.LUT R2, RZ, R13, RZ, 0x33, !PT ;  /* 0x0000000dff029212 */ /* 0x000fca00078e33ff */
[----:B------:R-:W-:-:S07]  /*f550*/  IMAD R18, R2, R18, R3 ;  /* 0x0000001202127224 */ /* 0x000fce00078e0203 */
.L_x_5705:
[----:B------:R-:W-:-:S05]  /*f560*/  LOP3.LUT R17, RZ, R2, RZ, 0x33, !PT ;  /* 0x00000002ff117212 */ /* 0x000fca00078e33ff */
[----:B------:R-:W-:Y:S01]  /*f570*/  IMAD.IADD R17, R6, 0x1, R17 ;  /* 0x0000000106117824 */ /* 0x000fe200078e0211 */
[----:B------:R-:W-:Y:S06]  /*f580*/  BRA `(.L_x_5706) ;  /* 0x0000000000147947 */ /* 0x000fec0003800000 */
.L_x_5701:
[----:B------:R-:W-:Y:S01]  /*f590*/  ULDC UR4, c[0x0][0xc3c] ;  /* 0x00030f0000047ab9 */ /* 0x000fe20000000800 */
[----:B------:R-:W-:Y:S02]  /*f5a0*/  IMAD.MOV.U32 R17, RZ, RZ, RZ ;  /* 0x000000ffff117224 */ /* 0x000fe400078e00ff */
[----:B------:R-:W-:Y:S02]  /*f5b0*/  IMAD.U32 R16, RZ, RZ, UR6 ;  /* 0x00000006ff107e24 */ /* 0x000fe4000f8e00ff */
[----:B------:R-:W-:Y:S02]  /*f5c0*/  IMAD.MOV.U32 R18, RZ, RZ, RZ ;  /* 0x000000ffff127224 */ /* 0x000fe400078e00ff */
[----:B------:R-:W-:-:S07]  /*f5d0*/  IMAD.U32 R19, RZ, RZ, UR4 ;  /* 0x00000004ff137e24 */ /* 0x000fce000f8e00ff */
.L_x_5706:
[----:B------:R-:W-:-:S13]  /*f5e0*/  ISETP.NE.AND P0, PT, R7, RZ, PT ;  /* 0x000000ff0700720c */ /* 0x000fda0003f05270 */
[----:B------:R-:W0:Y:S01]  /*f5f0*/  @!P0 S2R R3, SR_CgaCtaId ;  /* 0x0000000000038919 */ /* 0x000e220000008800 */
[----:B------:R-:W-:-:S04]  /*f600*/  @!P0 MOV R2, 0x400 ;  /* 0x0000040000028802 */ /* 0x000fc80000000f00 */
[----:B0-----:R-:W-:-:S05]  /*f610*/  @!P0 LEA R2, R3, R2, 0x18 ;  /* 0x0000000203028211 */ /* 0x001fca00078ec0ff */
[----:B------:R1:W-:Y:S01]  /*f620*/  @!P0 STS.128 [R2+0x308d0], R16 ;  /* 0x0308d01002008388 */ /* 0x0003e20000000c00 */
[----:B------:R-:W-:Y:S06]  /*f630*/  BAR.ARV 0x5, 0x180 ;  /* 0x0146000000007b1d */ /* 0x000fec0000002000 */
.L_x_5699:
        /* <DEDUP_REMOVED lines=11> */
[----:B------:R-:W-:Y:S01]  /*f6f0*/  MOV R28, 0x1 ;  /* 0x00000001001c7802 */ /* 0x000fe20000000f00 */
[----:B------:R-:W-:Y:S01]  /*f700*/  IMAD.MOV.U32 R27, RZ, RZ, RZ ;  /* 0x000000ffff1b7224 */ /* 0x000fe200078e00ff */
[----:B------:R-:W-:Y:S01]  /*f710*/  LOP3.LUT R3, R31, 0x1f8, RZ, 0xc0, !PT ;  /* 0x000001f81f037812 */ /* 0x000fe200078ec0ff */
[----:B------:R-:W-:-:S03]  /*f720*/  ULDC UR39, c[0x0][0xc] ;  /* 0x0000030000277ab9 */ /* 0x000fc60000000800 */
        /* <DEDUP_REMOVED lines=15> */
.L_x_5772:
        /* <DEDUP_REMOVED lines=49> */
.L_x_5708:
        /* <DEDUP_REMOVED lines=9> */
.L_x_5709:
        /* <DEDUP_REMOVED lines=8> */
[----:B---3--:R-:W-:-:S07]  /*fc40*/  IADD3 R37, -R37, R0, RZ ;  /* 0x0000000025257210 */ /* 0x008fce0007ffe1ff */
.L_x_5710:
[----:B------:R-:W4:Y:S01]  /*fc50*/  LDL R4, [R1+0xc] ;  /* 0x00000c0001047983 */ /* 0x000f220000100800 */
[----:B012---:R-:W0:Y:S01]  /*fc60*/  LDC R0, c[0x0][0x448] ;  /* 0x00011200ff007b82 */ /* 0x007e220000000800 */
[----:B-----5:R-:W-:Y:S01]  /*fc70*/  IMAD.IADD R37, R37, 0x1, -R6 ;  /* 0x0000000125257824 */ /* 0x020fe200078e0a06 */
[----:B------:R-:W-:Y:S01]  /*fc80*/  LOP3.LUT R23, R23, 0xffffff7f, RZ, 0xc0, !PT ;  /* 0xffffff7f17177812 */ /* 0x000fe200078ec0ff */
[----:B------:R-:W-:Y:S01]  /*fc90*/  BSSY B0, `(.L_x_5711) ;  /* 0x0000038000007945 */ /* 0x000fe20003800000 */
[----:B0-----:R-:W-:Y:S01]  /*fca0*/  ISETP.NE.AND P0, PT, R0, 0x1, PT ;  /* 0x000000010000780c */ /* 0x001fe20003f05270 */
[----:B------:R-:W-:-:S04]  /*fcb0*/  IMAD.SHL.U32 R0, R17, 0x80, RZ ;  /* 0x0000008011007824 */ /* 0x000fc800078e00ff */
[----:B------:R-:W-:-:S08]  /*fcc0*/  VIADD R0, R0, 0x7f ;  /* 0x0000007f00007836 */ /* 0x000fd00000000000 */
[----:B---3--:R-:W0:Y:S01]  /*fcd0*/  @P0 LDC R3, c[0x0][0x44c] ;  /* 0x00011300ff030b82 */ /* 0x008e220000000800 */
[----:B------:R-:W-:-:S07]  /*fce0*/  @P0 LOP3.LUT R23, R23, 0x80, RZ, 0xfc, !PT ;  /* 0x0000008017170812 */ /* 0x000fce00078efcff */
[----:B------:R-:W1:Y:S01]  /*fcf0*/  @P0 LDC R5, c[0x0][0x450] ;  /* 0x00011400ff050b82 */ /* 0x000e620000000800 */
[----:B0-----:R-:W-:-:S05]  /*fd00*/  @P0 IMAD.HI.U32 R2, R0, R3, RZ ;  /* 0x0000000300020227 */ /* 0x001fca00078e00ff */
[----:B-1----:R-:W-:Y:S01]  /*fd10*/  @P0 SHF.R.U32.HI R0, RZ, R5, R2 ;  /* 0x00000005ff000219 */ /* 0x002fe20000011602 */
[----:B------:R-:W-:-:S04]  /*fd20*/  VIADD R2, R37, 0x5f ;  /* 0x0000005f25027836 */ /* 0x000fc80000000000 */
[----:B------:R-:W-:Y:S01]  /*fd30*/  IMAD.HI R2, R2, 0x2aaaaaab, RZ ;  /* 0x2aaaaaab02027827 */ /* 0x000fe200078e02ff */
[----:B----4-:R-:W-:-:S05]  /*fd40*/  IADD3 R3, R37, 0x60, -R4 ;  /* 0x0000006025037810 */ /* 0x010fca0007ffe804 */
[----:B------:R-:W-:Y:S01]  /*fd50*/  IMAD.IADD R0, R3, 0x1, R0 ;  /* 0x0000000103007824 */ /* 0x000fe200078e0200 */
[----:B------:R-:W-:-:S03]  /*fd60*/  SHF.R.U32.HI R3, RZ, 0x1f, R2 ;  /* 0x0000001fff037819 */ /* 0x000fc60000011602 */
[----:B------:R-:W-:Y:S01]  /*fd70*/  IMAD.HI R4, R0, 0x2aaaaaab, RZ ;  /* 0x2aaaaaab00047827 */ /* 0x000fe200078e02ff */
[----:B------:R-:W-:Y:S02]  /*fd80*/  LEA.HI.SX32 R0, R2, R3, 0x1c ;  /* 0x0000000302007211 */ /* 0x000fe400078fe2ff */
[----:B------:R-:W-:Y:S02]  /*fd90*/  LOP3.LUT R2, R18, 0xff000000, RZ, 0xc0, !PT ;  /* 0xff00000012027812 */ /* 0x000fe400078ec0ff */
[----:B------:R-:W-:Y:S02]  /*fda0*/  SHF.R.U32.HI R3, RZ, 0x1f, R4 ;  /* 0x0000001fff037819 */ /* 0x000fe40000011604 */
[----:B------:R-:W-:Y:S02]  /*fdb0*/  SHF.R.U32.HI R2, RZ, 0x8, R2 ;  /* 0x00000008ff027819 */ /* 0x000fe40000011602 */
[----:B------:R-:W-:-:S04]  /*fdc0*/  LEA.HI.SX32 R3, R4, R3, 0x1c ;  /* 0x0000000304037211 */ /* 0x000fc800078fe2ff */
[----:B------:R-:W-:Y:S02]  /*fdd0*/  VIMNMX R0, R0, R3, PT ;  /* 0x0000000300007248 */ /* 0x000fe40003fe0100 */
[----:B------:R-:W-:Y:S02]  /*fde0*/  LOP3.LUT R3, R18, 0xff0000, RZ, 0xc0, !PT ;  /* 0x00ff000012037812 */ /* 0x000fe400078ec0ff */
[----:B------:R-:W-:Y:S02]  /*fdf0*/  ISETP.GE.AND P0, PT, R0, 0x1, PT ;  /* 0x000000010000780c */ /* 0x000fe40003f06270 */
[----:B------:R-:W-:Y:S01]  /*fe00*/  LEA.HI R2, R3, R2, RZ, 0x10 ;  /* 0x0000000203027211 */ /* 0x000fe200078f80ff */
[----:B------:R-:W-:-:S03]  /*fe10*/  IMAD.MOV.U32 R3, RZ, RZ, RZ ;  /* 0x000000ffff037224 */ /* 0x000fc600078e00ff */
[----:B------:R-:W-:-:S07]  /*fe20*/  LOP3.LUT R4, R2, 0xff, RZ, 0xc0, !PT ;  /* 0x000000ff02047812 */ /* 0x000fce00078ec0ff */
        /* <DEDUP_REMOVED lines=30> */
.L_x_5712:
[----:B------:R-:W-:Y:S05]  /*10010*/  BSYNC B0 ;  /* 0x0000000000007941 */ /* 0x000fea0003800000 */
.L_x_5711:
        /* <DEDUP_REMOVED lines=24> */
.L_x_5714:
        /* <DEDUP_REMOVED lines=20> */
.L_x_5717:
[----:B------:R-:W-:Y:S05]  /*102e0*/  BSYNC B6 ;  /* 0x0000000000067941 */ /* 0x000fea0003800000 */
.L_x_5716:
        /* <DEDUP_REMOVED lines=20> */
.L_x_5720:
[----:B------:R0:W1:Y:S01]  /*10430*/  LDC.64 R2, c[0x4][R26] ;  /* 0x010000001a027b82 */ /* 0x0000620000000a00 */
[----:B------:R-:W-:Y:S01]  /*10440*/  ULDC.64 UR6, c[0x4][0x138] ;  /* 0x01004e0000067ab9 */ /* 0x000fe20000000a00 */
[----:B------:R-:W-:Y:S01]  /*10450*/  ULDC.64 UR8, c[0x4][0x140] ;  /* 0x0100500000087ab9 */ /* 0x000fe20000000a00 */
[----:B------:R-:W-:Y:S01]  /*10460*/  ULDC.64 UR4, c[0x4][0x80] ;  /* 0x0100200000047ab9 */ /* 0x000fe20000000a00 */
[----:B------:R-:W-:Y:S01]  /*10470*/  IMAD.U32 R4, RZ, RZ, UR6 ;  /* 0x00000006ff047e24 */ /* 0x000fe2000f8e00ff */
[----:B------:R-:W-:Y:S01]  /*10480*/  MOV R13, RZ ;  /* 0x000000ff000d7202 */ /* 0x000fe20000000f00 */
[----:B------:R-:W-:Y:S02]  /*10490*/  IMAD.U32 R5, RZ, RZ, UR7 ;  /* 0x00000007ff057e24 */ /* 0x000fe4000f8e00ff */
[----:B------:R-:W-:Y:S02]  /*104a0*/  IMAD.U32 R6, RZ, RZ, UR8 ;  /* 0x00000008ff067e24 */ /* 0x000fe4000f8e00ff */
[----:B------:R-:W-:-:S02]  /*104b0*/  IMAD.U32 R7, RZ, RZ, UR9 ;  /* 0x00000009ff077e24 */ /* 0x000fc4000f8e00ff */
[----:B------:R-:W-:Y:S02]  /*104c0*/  IMAD.U32 R10, RZ, RZ, UR4 ;  /* 0x00000004ff0a7e24 */ /* 0x000fe4000f8e00ff */
[----:B------:R-:W-:Y:S02]  /*104d0*/  IMAD.U32 R11, RZ, RZ, UR5 ;  /* 0x00000005ff0b7e24 */ /* 0x000fe4000f8e00ff */
[----:B------:R-:W-:Y:S02]  /*104e0*/  IMAD.MOV.U32 R8, RZ, RZ, 0x70 ;  /* 0x00000070ff087424 */ /* 0x000fe400078e00ff */
[----:B0-----:R-:W-:-:S07]  /*104f0*/  IMAD.MOV.U32 R12, RZ, RZ, 0x1 ;  /* 0x00000001ff0c7424 */ /* 0x001fce00078e00ff */
[----:B------:R-:W-:-:S07]  /*10500*/  LEPC R20, `(.L_x_5719) ;  /* 0x000000001014794e */ /* 0x000fce0000000000 */
[----:B-1----:R-:W-:Y:S05]  /*10510*/  CALL.ABS.NOINC R2 ;  /* 0x0000000002007343 */ /* 0x002fea0003c00000 */
.L_x_5719:
[----:B------:R-:W-:Y:S05]  /*10520*/  BSYNC B6 ;  /* 0x0000000000067941 */ /* 0x000fea0003800000 */
.L_x_5718:
        /* <DEDUP_REMOVED lines=26> */
[C---:B------:R-:W-:Y:S01]  /*106d0*/  ISETP.GE.AND P0, PT, R0.reuse, R37, PT ;  /* 0x000000250000720c */ /* 0x040fe20003f06270 */
[----:B---3--:R-:W-:-:S03]  /*106e0*/  IMAD.IADD R0, R0, 0x1, R21 ;  /* 0x0000000100007824 */ /* 0x008fc600078e0215 */
[----:B------:R-:W-:Y:S01]  /*106f0*/  ISETP.GT.U32.OR P0, PT, R20, 0x5f, P0 ;  /* 0x0000005f1400780c */ /* 0x000fe20000704470 */
[----:B0-----:R-:W-:-:S04]  /*10700*/  @P2 IMAD.HI.U32 R3, R0, R3, RZ ;  /* 0x0000000300032227 */ /* 0x001fc800078e00ff */
[----:B------:R-:W-:Y:S01]  /*10710*/  IMAD.MOV.U32 R4, RZ, RZ, R0 ;  /* 0x000000ffff047224 */ /* 0x000fe200078e0000 */
[----:B-1----:R-:W-:-:S07]  /*10720*/  @P2 SHF.R.U32.HI R4, RZ, R2, R3 ;  /* 0x00000002ff042219 */ /* 0x002fce0000011603 */
[----:B------:R-:W0:Y:S01]  /*10730*/  @!P0 LDC.64 R2, c[0x0][0x428] ;  /* 0x00010a00ff028b82 */ /* 0x000e220000000a00 */
[----:B------:R-:W-:-:S04]  /*10740*/  IMAD.MOV R5, RZ, RZ, -R4 ;  /* 0x000000ffff057224 */ /* 0x000fc800078e0a04 */
[----:B------:R-:W-:Y:S01]  /*10750*/  IMAD R0, R6, R5, R0 ;  /* 0x0000000506007224 */ /* 0x000fe200078e0200 */
[----:B----4-:R-:W-:Y:S02]  /*10760*/  SHF.R.S32.HI R6, RZ, 0x1f, R30 ;  /* 0x0000001fff067819 */ /* 0x010fe4000001141e */
[----:B------:R-:W-:-:S03]  /*10770*/  @!P0 SHF.R.S32.HI R5, RZ, 0x1f, R4 ;  /* 0x0000001fff058819 */ /* 0x000fc60000011404 */
[----:B------:R0:W-:Y:S02]  /*10780*/  STL [R1+0x8], R6 ;  /* 0x0000080601007387 */ /* 0x0001e40000100800 */
[-C--:B0-----:R-:W-:Y:S02]  /*10790*/  @!P0 IMAD R6, R6, R2.reuse, RZ ;  /* 0x0000000206068224 */ /* 0x081fe400078e02ff */
[----:B------:R-:W-:-:S04]  /*107a0*/  @!P0 IMAD.WIDE.U32 R4, R30, R2, R4 ;  /* 0x000000021e048225 */ /* 0x000fc800078e0004 */
[----:B------:R-:W-:Y:S02]  /*107b0*/  @!P0 IMAD R6, R30, R3, R6 ;  /* 0x000000031e068224 */ /* 0x000fe400078e0206 */
[----:B------:R-:W0:Y:S01]  /*107c0*/  @!P0 LDC.64 R2, c[0x0][0x418] ;  /* 0x00010600ff028b82 */ /* 0x000e220000000a00 */
[----:B------:R-:W-:Y:S01]  /*107d0*/  ISETP.GE.AND P2, PT, R31, UR4, PT ;  /* 0x000000041f007c0c */ /* 0x000fe2000bf46270 */
[----:B------:R-:W-:-:S12]  /*107e0*/  @!P0 IMAD.IADD R6, R5, 0x1, R6 ;  /* 0x0000000105068824 */ /* 0x000fd800078e0206 */
[----:B------:R-:W-:Y:S02]  /*107f0*/  @P2 LOP3.LUT R23, R23, 0x4, RZ, 0xfc, !PT ;  /* 0x0000000417172812 */ /* 0x000fe400078efcff */
[----:B0-----:R-:W-:-:S04]  /*10800*/  @!P0 LEA R2, P1, R4, R2, 0x2 ;  /* 0x0000000204028211 */ /* 0x001fc800078210ff */
[----:B------:R-:W-:Y:S01]  /*10810*/  @!P0 LEA.HI.X R3, R4, R3, R6, 0x2, P1 ;  /* 0x0000000304038211 */ /* 0x000fe200008f1406 */
[----:B------:R-:W-:Y:S01]  /*10820*/  IMAD.MOV.U32 R4, RZ, RZ, RZ ;  /* 0x000000ffff047224 */ /* 0x000fe200078e00ff */
[----:B------:R-:W-:Y:S02]  /*10830*/  ISETP.GE.AND P1, PT, R33, UR4, PT ;  /* 0x0000000421007c0c */ /* 0x000fe4000bf26270 */
[----:B------:R-:W-:-:S03]  /*10840*/  LOP3.LUT R23, R23, 0xfffffffd, RZ, 0xc0, !PT ;  /* 0xfffffffd17177812 */ /* 0x000fc600078ec0ff */
[----:B------:R0:W5:Y:S01]  /*10850*/  @!P0 LDG.E R4, desc[UR36][R2.64] ;  /* 0x0000002402048981 */ /* 0x000162000c1e1900 */
[----:B------:R-:W-:-:S07]  /*10860*/  ISETP.GE.AND P0, PT, R32, UR4, PT ;  /* 0x0000000420007c0c */ /* 0x000fce000bf06270 */
[----:B------:R-:W-:Y:S01]  /*10870*/  @P1 LOP3.LUT R23, R23, 0x2, RZ, 0xfc, !PT ;  /* 0x0000000217171812 */ /* 0x000fe200078efcff */
[----:B0-----:R-:W-:-:S03]  /*10880*/  IMAD.U32 R2, RZ, RZ, UR38 ;  /* 0x00000026ff027e24 */ /* 0x001fc6000f8e00ff */
[----:B------:R-:W-:-:S04]  /*10890*/  LOP3.LUT R23, R23, 0xfffffffe, RZ, 0xc0, !PT ;  /* 0xfffffffe17177812 */ /* 0x000fc800078ec0ff */
[----:B------:R-:W-:Y:S01]  /*108a0*/  @P0 LOP3.LUT R23, R23, 0x1, RZ, 0xfc, !PT ;  /* 0x0000000117170812 */ /* 0x000fe200078efcff */
[----:B------:R-:W-:Y:S06]  /*108b0*/  BRA.DIV UR5, `(.L_x_5721) ;  /* 0x0000004605187947 */ /* 0x000fec000b800000 */
.L_x_5789:
        /* <DEDUP_REMOVED lines=8> */
.L_x_5722:
        /* <DEDUP_REMOVED lines=23> */
.L_x_5790:
[----:B------:R-:W-:Y:S05]  /*10ab0*/  BSYNC B0 ;  /* 0x0000000000007941 */ /* 0x000fea0003800000 */
.L_x_5723:
        /* <DEDUP_REMOVED lines=90> */
.L_x_5804:
        /* <DEDUP_REMOVED lines=12> */
.L_x_5726:
        /* <DEDUP_REMOVED lines=10> */
.L_x_5727:
        /* <DEDUP_REMOVED lines=35> */
.L_x_5729:
[----:B------:R-:W-:Y:S05]  /*113f0*/  BSYNC B6 ;  /* 0x0000000000067941 */ /* 0x000fea0003800000 */
.L_x_5728:
[----:B------:R-:W3:Y:S01]  /*11400*/  LDL.LU.64 R2, [R1+0x18] ;  /* 0x0000180001027983 */ /* 0x000ee20000300a00 */
[----:B------:R-:W0:Y:S01]  /*11410*/  LDC R0, c[0x0][0x448] ;  /* 0x00011200ff007b82 */ /* 0x000e220000000800 */
[----:B------:R-:W-:Y:S02]  /*11420*/  ULDC.64 UR4, c[0x0][0x2d8] ;  /* 0x0000b60000047ab9 */ /* 0x000fe40000000a00 */
[----:B------:R-:W4:Y:S04]  /*11430*/  LDL.LU R20, [R1+0x10] ;  /* 0x0000100001147983 */ /* 0x000f280000300800 */
[----:B------:R1:W5:Y:S01]  /*11440*/  LDL R9, [R1+0xc] ;  /* 0x00000c0001097983 */ /* 0x0003620000100800 */
[----:B------:R-:W2:Y:S01]  /*11450*/  S2R R21, SR_TID.X ;  /* 0x0000000000157919 */ /* 0x000ea20000002100 */
[----:B0-----:R-:W-:-:S13]  /*11460*/  ISETP.NE.AND P6, PT, R0, 0x1, PT ;  /* 0x000000010000780c */ /* 0x001fda0003fc5270 */
[----:B------:R-:W0:Y:S01]  /*11470*/  @P6 LDC R4, c[0x0][0x44c] ;  /* 0x00011300ff046b82 */ /* 0x000e220000000800 */
[----:B--2---:R-:W-:-:S07]  /*11480*/  LOP3.LUT R21, R21, 0x7f, RZ, 0xc0, !PT ;  /* 0x0000007f15157812 */ /* 0x004fce00078ec0ff */
[----:B------:R-:W2:Y:S01]  /*11490*/  @P6 LDC R5, c[0x0][0x450] ;  /* 0x00011400ff056b82 */ /* 0x000ea20000000800 */
[----:B------:R-:W-:Y:S02]  /*114a0*/  SHF.R.U32.HI R0, RZ, 0x3, R21 ;  /* 0x00000003ff007819 */ /* 0x000fe40000011615 */
[----:B------:R-:W1:Y:S02]  /*114b0*/  S2R R21, SR_TID.X ;  /* 0x0000000000157919 */ /* 0x000e640000002100 */
[----:B-1----:R-:W-:-:S05]  /*114c0*/  IMAD.SHL.U32 R21, R21, 0x10, RZ ;  /* 0x0000001015157824 */ /* 0x002fca00078e00ff */
[----:B------:R-:W-:-:S05]  /*114d0*/  LOP3.LUT R21, R0, 0x70, R21, 0xf8, !PT ;  /* 0x0000007000157812 */ /* 0x000fca00078ef815 */
[----:B------:R-:W-:-:S04]  /*114e0*/  IMAD R0, R17, 0x80, R21 ;  /* 0x0000008011007824 */ /* 0x000fc800078e0215 */
[----:B0-----:R-:W-:-:S04]  /*114f0*/  @P6 IMAD.HI.U32 R6, R0, R4, RZ ;  /* 0x0000000400066227 */ /* 0x001fc800078e00ff */
[----:B------:R-:W-:Y:S01]  /*11500*/  IMAD.MOV.U32 R4, RZ, RZ, R0 ;  /* 0x000000ffff047224 */ /* 0x000fe200078e0000 */
[----:B--2---:R-:W-:-:S05]  /*11510*/  @P6 SHF.R.U32.HI R4, RZ, R5, R6 ;  /* 0x00000005ff046219 */ /* 0x004fca0000011606 */
[----:B------:R-:W-:Y:S02]  /*11520*/  IMAD.MOV R6, RZ, RZ, -R4 ;  /* 0x000000ffff067224 */ /* 0x000fe400078e0a04 */
[----:B---3--:R-:W-:Y:S02]  /*11530*/  IMAD.MOV.U32 R3, RZ, RZ, R35 ;  /* 0x000000ffff037224 */ /* 0x008fe400078e0023 */
[----:B------:R-:W-:-:S04]  /*11540*/  IMAD.WIDE.U32 R2, R26, UR4, R2 ;  /* 0x000000041a027c25 */ /* 0x000fc8000f8e0002 */
[----:B------:R-:W-:Y:S01]  /*11550*/  IMAD R3, R26, UR5, R3 ;  /* 0x000000051a037c24 */ /* 0x000fe2000f8e0203 */
[----:B------:R-:W-:Y:S02]  /*11560*/  ULDC.64 UR4, c[0x0][0x2e0] ;  /* 0x0000b80000047ab9 */ /* 0x000fe40000000a00 */
[----:B----4-:R-:W-:Y:S02]  /*11570*/  IMAD R5, R20, UR4, RZ ;  /* 0x0000000414057c24 */ /* 0x010fe4000f8e02ff */
[----:B------:R-:W-:-:S04]  /*11580*/  IMAD.WIDE.U32 R2, R29, UR4, R2 ;  /* 0x000000041d027c25 */ /* 0x000fc8000f8e0002 */
[----:B------:R-:W-:Y:S01]  /*11590*/  IMAD R5, R29, UR5, R5 ;  /* 0x000000051d057c24 */ /* 0x000fe2000f8e0205 */
[----:B------:R-:W0:Y:S01]  /*115a0*/  S2R R20, SR_TID.X ;  /* 0x0000000000147919 */ /* 0x000e220000002100 */
[----:B------:R-:W-:Y:S02]  /*115b0*/  ULDC.64 UR4, c[0x0][0x2d0] ;  /* 0x0000b40000047ab9 */ /* 0x000fe40000000a00 */
[----:B------:R-:W-:Y:S02]  /*115c0*/  IMAD.IADD R3, R3, 0x1, R5 ;  /* 0x0000000103037824 */ /* 0x000fe400078e0205 */
[----:B------:R-:W1:Y:S01]  /*115d0*/  LDC R5, c[0x0][0x448] ;  /* 0x00011200ff057b82 */ /* 0x000e620000000800 */
[----:B------:R-:W-:-:S04]  /*115e0*/  IMAD.WIDE.U32 R2, R4, UR4, R2 ;  /* 0x0000000404027c25 */ /* 0x000fc8000f8e0002 */
[----:B-1----:R-:W-:Y:S01]  /*115f0*/  IMAD R0, R5, R6, R0 ;  /* 0x0000000605007224 */ /* 0x002fe200078e0200 */
        /* <DEDUP_REMOVED lines=81> */
[----:B0-----:R-:W-:-:S04]  /*11b10*/  @!P1 LEA R14, P4, R31, R14, 0x1 ;  /* 0x0000000e1f0e9211 */ /* 0x001fc800078808ff */
[----:B-1----:R-:W-:Y:S01]  /*11b20*/  @!P1 IADD3.X R7, RZ, R2, RZ, P4, !PT ;  /* 0x00000002ff079210 */ /* 0x002fe200027fe4ff */
[----:B------:R-:W-:Y:S02]  /*11b30*/  @!P1 IMAD.MOV.U32 R2, RZ, RZ, R14 ;  /* 0x000000ffff029224 */ /* 0x000fe400078e000e */
[----:B------:R-:W0:Y:S02]  /*11b40*/  SHFL.IDX PT, R14, R0, 0x6, 0x181f ;  /* 0x00d81f00000e7f89 */ /* 0x000e2400000e0000 */
[----:B------:R-:W-:-:S05]  /*11b50*/  @!P1 IMAD.MOV.U32 R3, RZ, RZ, R7 ;  /* 0x000000ffff039224 */ /* 0x000fca00078e0007 */
        /* <DEDUP_REMOVED lines=14> */
.L_x_5821:
        /* <DEDUP_REMOVED lines=12> */
.L_x_5732:
[----:B------:R-:W-:Y:S05]  /*11d00*/  BSYNC B0 ;  /* 0x0000000000007941 */ /* 0x000fea0003800000 */
.L_x_5731:
[----:B------:R-:W-:Y:S01]  /*11d10*/  NOP ;  /* 0x0000000000007918 */ /* 0x000fe20000000000 */
[----:B------:R-:W-:-:S13]  /*11d20*/  PLOP3.LUT P0, PT, PT, PT, PT, 0x80, 0x0 ;  /* 0x000000000000781c */ /* 0x000fda0003f0f070 */
.L_x_5733:
        /* <DEDUP_REMOVED lines=8> */
[----:B---3--:R-:W-:Y:S01]  /*11db0*/  VIADD R3, R3, 0x1 ;  /* 0x0000000103037836 */ /* 0x008fe20000000000 */
[----:B----4-:R-:W-:-:S04]  /*11dc0*/  IADD3 R8, R2, -0x2, RZ ;  /* 0xfffffffe02087810 */ /* 0x010fc80007ffe0ff */
[----:B------:R0:W-:Y:S01]  /*11dd0*/  STL [R1+0x24], R3 ;  /* 0x0000240301007387 */ /* 0x0001e20000100800 */
[----:B------:R-:W-:-:S04]  /*11de0*/  LEA.HI R0, R3, R3, RZ, 0x1 ;  /* 0x0000000303007211 */ /* 0x000fc800078f08ff */
        /* <DEDUP_REMOVED lines=8> */
.L_x_5822:
[----:B------:R-:W-:Y:S05]  /*11e70*/  BSYNC B0 ;  /* 0x0000000000007941 */ /* 0x000fea0003800000 */
.L_x_5734:
        /* <DEDUP_REMOVED lines=11> */
.L_x_5750:
        /* <DEDUP_REMOVED lines=43> */
.L_x_5738:
[----:B------:R-:W-:Y:S01]  /*121e0*/  IMAD R6, R27, 0x8, R22 ;  /* 0x000000081b067824 */ /* 0x000fe200078e0216 */
[----:B------:R-:W-:Y:S01]  /*121f0*/  SHF.L.U32 R3, R28, 0x1f, RZ ;  /* 0x0000001f1c037819 */ /* 0x000fe200000006ff */
[----:B------:R-:W-:Y:S03]  /*12200*/  BSSY B1, `(.L_x_5739) ;  /* 0x0000003000017945 */ /* 0x000fe60003800000 */
[----:B------:R-:W0:Y:S02]  /*12210*/  SYNCS.PHASECHK.TRANS64.TRYWAIT P0, [R6+URZ+0x30840], R3 ;  /* 0x03084003060075a7 */ /* 0x000e24000800017f */
[----:B0-----:R-:W-:Y:S05]  /*12220*/  @!P0 BRA `(.L_x_5740) ;  /* 0x0000003c00dc8947 */ /* 0x001fea0003800000 */
.L_x_5823:
[----:B------:R-:W-:Y:S05]  /*12230*/  BSYNC B1 ;  /* 0x0000000000017941 */ /* 0x000fea0003800000 */
.L_x_5739:
        /* <DEDUP_REMOVED lines=56> */
[----:B0-----:R-:W-:-:S04]  /*125c0*/  IADD3 R2, P0, R2, R4, RZ ;  /* 0x0000000402027210 */ /* 0x001fc80007f1e0ff */
[----:B------:R-:W-:Y:S02]  /*125d0*/  IADD3.X R3, RZ, R35, RZ, P0, !PT ;  /* 0x00000023ff037210 */ /* 0x000fe400007fe4ff */
[----:B------:R0:W1:Y:S04]  /*125e0*/  SHFL.IDX PT, R35, R8, 0x5, 0x181f ;  /* 0x00b81f0008237f89 */ /* 0x00006800000e0000 */
[----:B------:R-:W-:Y:S04]  /*125f0*/  LDGSTS.E.BYPASS.LTC128B.128 [R5+0x20400], desc[UR36][R2.64], !P6 ;  /* 0x2040000002057fae */ /* 0x000fe8000f101d64 */
[----:B------:R-:W-:Y:S04]  /*12600*/  LDGSTS.E.BYPASS.LTC128B.128 [R5+0x23400], desc[UR36][R2.64+0x80], !P5 ;  /* 0x2340008002057fae */ /* 0x000fe8000e901d64 */
[----:B------:R2:W-:Y:S04]  /*12610*/  LDGSTS.E.BYPASS.LTC128B.128 [R5+0x26400], desc[UR36][R2.64+0x100], !P4 ;  /* 0x2640010002057fae */ /* 0x0005e8000e101d64 */
[----:B-12---:R0:W2:Y:S02]  /*12620*/  SHFL.IDX PT, R2, R7, 0x5, 0x181f ;  /* 0x00b81f0007027f89 */ /* 0x0060a400000e0000 */
.L_x_5837:
        /* <DEDUP_REMOVED lines=11> */
.L_x_5742:
        /* <DEDUP_REMOVED lines=10> */
.L_x_5743:
[----:B------:R2:W-:Y:S01]  /*12780*/  SYNCS.ARRIVE.TRANS64.A1T0 RZ, [R6+URZ+0x30830], RZ ;  /* 0x030830ff06ff79a7 */ /* 0x0005e2000810003f */
[----:B------:R-:W-:Y:S05]  /*12790*/  @!P5 BRA `(.L_x_5744) ;  /* 0x000000000004d947 */ /* 0x000fea0003800000 */
[----:B------:R-:W-:Y:S01]  /*127a0*/  BPT.TRAP 0x1 ;  /* 0x000000040000795c */ /* 0x000fe20000300000 */
.L_x_5744:
[----:B-1----:R-:W-:Y:S01]  /*127b0*/  SHF.L.U32 R2, R17, 0x1f, RZ ;  /* 0x0000001f11027819 */ /* 0x002fe200000006ff */
[----:B--2---:R-:W-:Y:S01]  /*127c0*/  IMAD R6, R10, 0x8, R22 ;  /* 0x000000080a067824 */ /* 0x004fe200078e0216 */
[----:B------:R-:W-:Y:S01]  /*127d0*/  BSSY B1, `(.L_x_5745) ;  /* 0x0000004000017945 */ /* 0x000fe20003800000 */
[----:B0-----:R-:W-:Y:S02]  /*127e0*/  IMAD R7, R29, -0x60, R37 ;  /* 0xffffffa01d077824 */ /* 0x001fe400078e0225 */
[----:B------:R-:W0:Y:S02]  /*127f0*/  SYNCS.PHASECHK.TRANS64.TRYWAIT P0, [R6+URZ+0x30860], R2 ;  /* 0x03086002060075a7 */ /* 0x000e24000800017f */
[----:B0-----:R-:W-:Y:S05]  /*12800*/  @!P0 BRA `(.L_x_5746) ;  /* 0x0000004000588947 */ /* 0x001fea0003800000 */
.L_x_5838:
[----:B------:R-:W-:Y:S05]  /*12810*/  BSYNC B1 ;  /* 0x0000000000017941 */ /* 0x000fea0003800000 */
.L_x_5745:
        /* <DEDUP_REMOVED lines=60> */
.L_x_5852:
        /* <DEDUP_REMOVED lines=29> */
.L_x_5748:
        /* <DEDUP_REMOVED lines=10> */
.L_x_5749:
        /* <DEDUP_REMOVED lines=8> */
.L_x_5737:
[----:B------:R-:W-:Y:S05]  /*12ed0*/  BSYNC B0 ;  /* 0x0000000000007941 */ /* 0x000fea0003800000 */
.L_x_5736:
        /* <DEDUP_REMOVED lines=17> */
.L_x_5752:
[----:B------:R-:W-:Y:S05]  /*12ff0*/  BSYNC B0 ;  /* 0x0000000000007941 */ /* 0x000fea0003800000 */
.L_x_5751:
[----:B------:R-:W-:-:S13]  /*13000*/  LOP3.LUT P0, RZ, R23, 0x10, RZ, 0xc0, !PT ;  /* 0x0000001017ff7812 */ /* 0x000fda000780c0ff */
[----:B------:R-:W-:Y:S05]  /*13010*/  @!P0 BRA `(.L_x_5753) ;  /* 0x0000000000048947 */ /* 0x000fea0003800000 */
[----:B------:R-:W-:Y:S01]  /*13020*/  BPT.TRAP 0x1 ;  /* 0x000000040000795c */ /* 0x000fe20000300000 */
.L_x_5753:
[----:B------:R-:W-:Y:S01]  /*13030*/  IMAD R0, R27, 0x8, R22 ;  /* 0x000000081b007824 */ /* 0x000fe200078e0216 */
[----:B0-----:R-:W-:Y:S01]  /*13040*/  SHF.L.U32 R3, R28, 0x1f, RZ ;  /* 0x0000001f1c037819 */ /* 0x001fe200000006ff */
[----:B------:R-:W-:Y:S01]  /*13050*/  BSSY B0, `(.L_x_5754) ;  /* 0x0000004000007945 */ /* 0x000fe20003800000 */
[----:B------:R-:W-:Y:S02]  /*13060*/  IMAD R6, R25, -0x60, R37 ;  /* 0xffffffa019067824 */ /* 0x000fe400078e0225 */
[----:B------:R-:W0:Y:S02]  /*13070*/  SYNCS.PHASECHK.TRANS64.TRYWAIT P0, [R0+URZ+0x30860], R3 ;  /* 0x03086003000075a7 */ /* 0x000e24000800017f */
[----:B0-----:R-:W-:Y:S05]  /*13080*/  @!P0 BRA `(.L_x_5755) ;  /* 0x00000040005c8947 */ /* 0x001fea0003800000 */
.L_x_5853:
[----:B------:R-:W-:Y:S05]  /*13090*/  BSYNC B0 ;  /* 0x0000000000007941 */ /* 0x000fea0003800000 */
.L_x_5754:
        /* <DEDUP_REMOVED lines=27> */
[----:B------:R-:W0:Y:S02]  /*13250*/  SHFL.IDX PT, R14, R18, 0x2, 0x181f ;  /* 0x00581f00120e7f89 */ /* 0x000e2400000e0000 */
[----:B------:R-:W-:Y:S02]  /*13260*/  IADD3.X R3, RZ, R7, RZ, P3, !PT ;  /* 0x00000007ff037210 */ /* 0x000fe40001ffe4ff */
[----:B------:R-:W1:Y:S01]  /*13270*/  SHFL.IDX PT, R7, R24, 0x2, 0x181f ;  /* 0x00581f0018077f89 */ /* 0x000e6200000e0000 */
[----:B------:R-:W-:-:S04]  /*13280*/  ISETP.LT.OR P3, PT, R6, 0x11, P1 ;  /* 0x000000110600780c */ /* 0x000fc80000f61670 */
[----:B------:R-:W-:Y:S01]  /*13290*/  LDGSTS.E.BYPASS.LTC128B.128 [R4+0xc00], desc[UR36][R2.64], !P4 ;  /* 0x00c0000002047fae */ /* 0x000fe2000e101d64 */
[----:B------:R-:W-:-:S08]  /*132a0*/  ISETP.LT.OR P4, PT, R6, 0x11, P0 ;  /* 0x000000110600780c */ /* 0x000fd00000781670 */
[----:B------:R-:W-:Y:S05]  /*132b0*/  LDGSTS.E.BYPASS.LTC128B.128 [R4+0x3c00], desc[UR36][R2.64+0x80], !P3 ;  /* 0x03c0008002047fae */ /* 0x000fea000d901d64 */
        /* <DEDUP_REMOVED lines=31> */
.L_x_5867:
        /* <DEDUP_REMOVED lines=13> */
.L_x_5757:
        /* <DEDUP_REMOVED lines=10> */
.L_x_5758:
[----:B------:R1:W-:Y:S01]  /*13620*/  SYNCS.ARRIVE.TRANS64.A1T0 RZ, [R0+URZ+0x30850], RZ ;  /* 0x030850ff00ff79a7 */ /* 0x0003e2000810003f */
[----:B------:R-:W-:-:S05]  /*13630*/  VIADD R27, R27, 0x1 ;  /* 0x000000011b1b7836 */ /* 0x000fca0000000000 */
[----:B------:R-:W-:-:S04]  /*13640*/  ISETP.NE.AND P0, PT, R27, 0x2, PT ;  /* 0x000000021b00780c */ /* 0x000fc80003f05270 */
[----:B0-----:R-:W-:Y:S02]  /*13650*/  SEL R3, RZ, 0x1, P0 ;  /* 0x00000001ff037807 */ /* 0x001fe40000000000 */
[----:B------:R-:W-:Y:S02]  /*13660*/  SEL R27, R27, RZ, P0 ;  /* 0x000000ff1b1b7207 */ /* 0x000fe40000000000 */
[----:B-1----:R-:W-:-:S07]  /*13670*/  LOP3.LUT R28, R28, R3, RZ, 0x3c, !PT ;  /* 0x000000031c1c7212 */ /* 0x002fce00078e3cff */
.L_x_5715:
[----:B------:R-:W-:Y:S05]  /*13680*/  BSYNC B7 ;  /* 0x0000000000077941 */ /* 0x000fea0003800000 */
.L_x_5713:
        /* <DEDUP_REMOVED lines=11> */
.L_x_5759:
        /* <DEDUP_REMOVED lines=22> */
[----:B--2---:R-:W-:Y:S01]  /*138a0*/  @!P1 MOV R8, R2 ;  /* 0x0000000200089202 */ /* 0x004fe20000000f00 */
        /* <DEDUP_REMOVED lines=20> */
.L_x_5877:
[----:B------:R-:W-:Y:S02]  /*139f0*/  ULDC UR4, c[0x0][0xc38] ;  /* 0x00030e0000047ab9 */ /* 0x000fe40000000800 */
[----:B------:R-:W-:-:S04]  /*13a00*/  IMAD.U32 R5, RZ, RZ, UR4 ;  /* 0x00000004ff057e24 */ /* 0x000fc8000f8e00ff */
[----:B-1----:R-:W-:-:S04]  /*13a10*/  IMAD R14, R14, R5, RZ ;  /* 0x000000050e0e7224 */ /* 0x002fc800078e02ff */
[----:B------:R-:W-:-:S05]  /*13a20*/  IMAD.IADD R7, R7, 0x1, R14 ;  /* 0x0000000107077824 */ /* 0x000fca00078e020e */
[----:B------:R-:W-:-:S13]  /*13a30*/  ISETP.GT.AND P6, PT, R7, R0, PT ;  /* 0x000000000700720c */ /* 0x000fda0003fc4270 */
[----:B------:R-:W-:Y:S05]  /*13a40*/  @P6 BRA `(.L_x_5762) ;  /* 0x0000000000a46947 */ /* 0x000fea0003800000 */
.L_x_5765:
        /* <DEDUP_REMOVED lines=35> */
.L_x_5885:
[----:B------:R-:W-:Y:S02]  /*13c80*/  ULDC UR4, c[0x0][0xc38] ;  /* 0x00030e0000047ab9 */ /* 0x000fe40000000800 */
[----:B------:R-:W-:-:S04]  /*13c90*/  IMAD.U32 R5, RZ, RZ, UR4 ;  /* 0x00000004ff057e24 */ /* 0x000fc8000f8e00ff */
[----:B-1----:R-:W-:-:S04]  /*13ca0*/  IMAD R14, R14, R5, RZ ;  /* 0x000000050e0e7224 */ /* 0x002fc800078e02ff */
[----:B------:R-:W-:-:S05]  /*13cb0*/  IMAD.IADD R7, R14, 0x1, R7 ;  /* 0x000000010e077824 */ /* 0x000fca00078e0207 */
[----:B------:R-:W-:-:S13]  /*13cc0*/  ISETP.GT.AND P6, PT, R7, R0, PT ;  /* 0x000000000700720c */ /* 0x000fda0003fc4270 */
[----:B------:R-:W-:Y:S05]  /*13cd0*/  @!P6 BRA `(.L_x_5765) ;  /* 0xfffffffc005ce947 */ /* 0x000fea000383ffff */
.L_x_5762:
[----:B------:R-:W-:Y:S01]  /*13ce0*/  IADD3 R7, -R14, R7, RZ ;  /* 0x000000070e077210 */ /* 0x000fe20007ffe1ff */
[----:B------:R-:W-:-:S04]  /*13cf0*/  UMOV UR4, 0xffffffff ;  /* 0xffffffff00047882 */ /* 0x000fc80000000000 */
        /* <DEDUP_REMOVED lines=8> */
.L_x_5890:
[----:B------:R-:W-:-:S13]  /*13d80*/  ISETP.NE.AND P0, PT, R3, RZ, PT ;  /* 0x000000ff0300720c */ /* 0x000fda0003f05270 */
[----:B------:R-:W-:Y:S05]  /*13d90*/  @!P0 BRA `(.L_x_5767) ;  /* 0x0000000000108947 */ /* 0x000fea0003800000 */
[----:B------:R-:W-:Y:S01]  /*13da0*/  UMOV UR4, 0xffffffff ;  /* 0xffffffff00047882 */ /* 0x000fe20000000000 */
[----:B-1----:R-:W-:Y:S02]  /*13db0*/  VIADD R12, R12, 0xffffffff ;  /* 0xffffffff0c0c7836 */ /* 0x002fe40000000000 */
[----:B------:R-:W-:Y:S05]  /*13dc0*/  BRA.DIV UR4, `(.L_x_5768) ;  /* 0x0000004604747947 */ /* 0x000fea000b800000 */
[----:B------:R4:W1:Y:S02]  /*13dd0*/  SHFL.IDX PT, R6, R2, R12, 0x1f ;  /* 0x00001f0c02067589 */ /* 0x00086400000e0000 */
.L_x_5767:
        /* <DEDUP_REMOVED lines=28> */
[----:B------:R-:W-:Y:S01]  /*13fa0*/  IMAD.MOV.U32 R2, RZ, RZ, RZ ;  /* 0x000000ffff027224 */ /* 0x000fe200078e00ff */
[----:B0-----:R-:W-:-:S05]  /*13fb0*/  IADD3 R5, RZ, -R3, RZ ;  /* 0x80000003ff057210 */ /* 0x001fca0007ffe0ff */
        /* <DEDUP_REMOVED lines=23> */
[----:B------:R-:W-:-:S04]  /*14130*/  @!P1 LOP3.LUT R5, RZ, R8, RZ, 0x33, !PT ;  /* 0x00000008ff059212 */ /* 0x000fc800078e33ff */
[----:B------:R-:W-:Y:S01]  /*14140*/  IADD3 R3, -R5, RZ, RZ ;  /* 0x000000ff05037210 */ /* 0x000fe20007ffe1ff */
[----:B------:R-:W-:-:S04]  /*14150*/  IMAD R5, R8, 0x1000000, R5 ;  /* 0x0100000008057824 */ /* 0x000fc800078e0205 */
[----:B------:R-:W-:-:S04]  /*14160*/  IMAD R8, R8, R3, R6 ;  /* 0x0000000308087224 */ /* 0x000fc800078e0206 */
[----:B------:R-:W-:Y:S01]  /*14170*/  IMAD R18, R8, 0x10000, R5 ;  /* 0x0001000008127824 */ /* 0x000fe200078e0205 */
[----:B------:R-:W-:Y:S06]  /*14180*/  BRA `(.L_x_5770) ;  /* 0x0000000000f07947 */ /* 0x000fec0003800000 */
.L_x_5769:
        /* <DEDUP_REMOVED lines=57> */
[----:B------:R-:W-:Y:S01]  /*14520*/  @!P1 LOP3.LUT R2, RZ, R5, RZ, 0x33, !PT ;  /* 0x00000005ff029212 */ /* 0x000fe200078e33ff */
[----:B------:R-:W-:-:S04]  /*14530*/  IMAD.MOV R5, RZ, RZ, -R5 ;  /* 0x000000ffff057224 */ /* 0x000fc800078e0a05 */
[----:B------:R-:W-:-:S07]  /*14540*/  IMAD R18, R2, R5, R3 ;  /* 0x0000000502127224 */ /* 0x000fce00078e0203 */
.L_x_5770:
[----:B------:R-:W-:-:S05]  /*14550*/  LOP3.LUT R2, RZ, R2, RZ, 0x33, !PT ;  /* 0x00000002ff027212 */ /* 0x000fca00078e33ff */
[----:B------:R-:W-:Y:S01]  /*14560*/  IMAD.IADD R17, R17, 0x1, R2 ;  /* 0x0000000111117824 */ /* 0x000fe200078e0202 */
[----:B------:R-:W-:Y:S06]  /*14570*/  BRA `(.L_x_5771) ;  /* 0x00000000001c7947 */ /* 0x000fec0003800000 */
.L_x_5763:
[----:B------:R-:W-:Y:S01]  /*14580*/  UMOV UR4, URZ ;  /* 0x0000003f00047c82 */ /* 0x000fe20008000000 */
[----:B------:R-:W-:Y:S01]  /*14590*/  UMOV UR5, URZ ;  /* 0x0000003f00057c82 */ /* 0x000fe20008000000 */
[----:B------:R-:W-:Y:S01]  /*145a0*/  ULDC UR6, c[0x0][0xc3c] ;  /* 0x00030f0000067ab9 */ /* 0x000fe20000000800 */
[----:B------:R-:W-:Y:S02]  /*145b0*/  IMAD.MOV.U32 R16, RZ, RZ, R0 ;  /* 0x000000ffff107224 */ /* 0x000fe400078e0000 */
[----:B------:R-:W-:Y:S02]  /*145c0*/  IMAD.U32 R17, RZ, RZ, UR4 ;  /* 0x00000004ff117e24 */ /* 0x000fe4000f8e00ff */
[----:B------:R-:W-:Y:S02]  /*145d0*/  IMAD.U32 R18, RZ, RZ, UR5 ;  /* 0x00000005ff127e24 */ /* 0x000fe4000f8e00ff */
[----:B------:R-:W-:-:S07]  /*145e0*/  IMAD.U32 R19, RZ, RZ, UR6 ;  /* 0x00000006ff137e24 */ /* 0x000fce000f8e00ff */
.L_x_5771:
        /* <DEDUP_REMOVED lines=10> */
.L_x_5760:
[----:B------:R-:W-:Y:S02]  /*14690*/  ULDC UR4, c[0x0][0xc3c] ;  /* 0x00030f0000047ab9 */ /* 0x000fe40000000800 */
[----:B--2---:R-:W-:-:S13]  /*146a0*/  ISETP.GE.AND P0, PT, R19, UR4, PT ;  /* 0x0000000413007c0c */ /* 0x004fda000bf06270 */
[----:B------:R-:W-:Y:S05]  /*146b0*/  @!P0 BRA `(.L_x_5772) ;  /* 0xffffffb000588947 */ /* 0x000fea000383ffff */
[----:B------:R-:W-:Y:S05]  /*146c0*/  BSYNC B8 ;  /* 0x0000000000087941 */ /* 0x000fea0003800000 */
.L_x_5707:
        /* <DEDUP_REMOVED lines=12> */
.L_x_5893:
[----:B------:R-:W-:Y:S05]  /*14790*/  BSYNC B0 ;  /* 0x0000000000007941 */ /* 0x000fea0003800000 */
.L_x_5773:
[----:B------:R-:W-:-:S03]  /*147a0*/  UMOV UR4, 0xffffffff ;  /* 0xffffffff00047882 */ /* 0x000fc60000000000 */
[----:B------:R-:W-:Y:S05]  /*147b0*/  BRA.DIV UR4, `(.L_x_5775) ;  /* 0x0000003e04347947 */ /* 0x000fea000b800000 */
[----:B-1----:R-:W1:Y:S02]  /*147c0*/  S2R R0, SR_TID.X ;  /* 0x0000000000007919 */ /* 0x002e640000002100 */
[----:B-1----:R-:W-:-:S04]  /*147d0*/  SHF.R.U32.HI R0, RZ, 0x5, R0 ;  /* 0x00000005ff007819 */ /* 0x002fc80000011600 */
[----:B------:R-:W-:-:S05]  /*147e0*/  LOP3.LUT R0, R0, 0x3, RZ, 0xc0, !PT ;  /* 0x0000000300007812 */ /* 0x000fca00078ec0ff */
[----:B------:R1:W2:Y:S02]  /*147f0*/  SHFL.IDX PT, R14, R0, RZ, 0x1f ;  /* 0x00001fff000e7589 */ /* 0x0002a400000e0000 */
.L_x_5896:
[----:B--2---:R-:W-:Y:S01]  /*14800*/  ISETP.NE.AND P0, PT, R14, RZ, PT ;  /* 0x000000ff0e00720c */ /* 0x004fe20003f05270 */
[----:B------:R-:W-:-:S12]  /*14810*/  BSSY B0, `(.L_x_5776) ;  /* 0x0000026000007945 */ /* 0x000fd80003800000 */
[----:B------:R-:W-:Y:S05]  /*14820*/  @P0 BRA `(.L_x_5777) ;  /* 0x0000000000900947 */ /* 0x000fea0003800000 */
[----:B------:R-:W-:-:S03]  /*14830*/  UMOV UR4, 0xffffffff ;  /* 0xffffffff00047882 */ /* 0x000fc60000000000 */
[----:B------:R-:W-:Y:S05]  /*14840*/  BRA.DIV UR4, `(.L_x_5778) ;  /* 0x0000003e04447947 */ /* 0x000fea000b800000 */
[----:B------:R-:W-:-:S13]  /*14850*/  ELECT P6, URZ, PT ;  /* 0x00000000003f782f */ /* 0x000fda00038c0000 */
.L_x_5899:
        /* <DEDUP_REMOVED lines=8> */
.L_x_5779:
[C---:B------:R-:W-:Y:S01]  /*148e0*/  IMAD R5, R27.reuse, 0x8, R4 ;  /* 0x000000081b057824 */ /* 0x040fe200078e0204 */
[----:B------:R-:W-:Y:S01]  /*148f0*/  SHF.L.U32 R0, R28, 0x1f, RZ ;  /* 0x0000001f1c007819 */ /* 0x000fe200000006ff */
[----:B------:R-:W-:-:S03]  /*14900*/  VIADD R27, R27, 0x1 ;  /* 0x000000011b1b7836 */ /* 0x000fc60000000000 */
[----:B------:R-:W1:Y:S02]  /*14910*/  SYNCS.PHASECHK.TRANS64.TRYWAIT P1, [R5+URZ+0x30840], R0 ;  /* 0x03084000050075a7 */ /* 0x000e64000802017f */
[----:B------:R-:W-:-:S04]  /*14920*/  ISETP.NE.AND P2, PT, R27, 0x2, PT ;  /* 0x000000021b00780c */ /* 0x000fc80003f45270 */
[----:B------:R-:W-:Y:S01]  /*14930*/  SEL R3, RZ, 0x1, P2 ;  /* 0x00000001ff037807 */ /* 0x000fe20001000000 */
[----:B-1----:R-:W-:Y:S08]  /*14940*/  @!P1 BRA `(.L_x_5780) ;  /* 0x0000003c00249947 */ /* 0x002ff00003800000 */
.L_x_5900:
[----:B------:R-:W-:Y:S02]  /*14950*/  SEL R27, R27, RZ, P2 ;  /* 0x000000ff1b1b7207 */ /* 0x000fe40001000000 */
[----:B------:R-:W-:Y:S01]  /*14960*/  LOP3.LUT R2, R28, R3, RZ, 0x3c, !PT ;  /* 0x000000031c027212 */ /* 0x000fe200078e3cff */
[----:B------:R-:W-:Y:S06]  /*14970*/  @!P0 BRA `(.L_x_5781) ;  /* 0x0000000000048947 */ /* 0x000fec0003800000 */
[----:B------:R-:W-:Y:S01]  /*14980*/  BPT.TRAP 0x1 ;  /* 0x000000040000795c */ /* 0x000fe20000300000 */
.L_x_5781:
[----:B------:R-:W-:Y:S01]  /*14990*/  IMAD R27, R27, 0x8, R4 ;  /* 0x000000081b1b7824 */ /* 0x000fe200078e0204 */
[----:B------:R-:W-:-:S04]  /*149a0*/  SHF.L.U32 R2, R2, 0x1f, RZ ;  /* 0x0000001f02027819 */ /* 0x000fc800000006ff */
[----:B------:R-:W2:Y:S02]  /*149b0*/  SYNCS.PHASECHK.TRANS64.TRYWAIT P1, [R27+URZ+0x30840], R2 ;  /* 0x030840021b0075a7 */ /* 0x000ea4000802017f */
[----:B--2---:R-:W-:Y:S05]  /*149c0*/  @!P1 BRA `(.L_x_5782) ;  /* 0x0000003c00189947 */ /* 0x004fea0003800000 */
.L_x_5901:
[----:B------:R-:W-:Y:S05]  /*149d0*/  @!P0 BRA `(.L_x_5783) ;  /* 0x0000000000048947 */ /* 0x000fea0003800000 */
[----:B------:R-:W-:Y:S01]  /*149e0*/  BPT.TRAP 0x1 ;  /* 0x000000040000795c */ /* 0x000fe20000300000 */
.L_x_5783:
[----:B------:R-:W3:Y:S02]  /*149f0*/  SYNCS.PHASECHK.TRANS64.TRYWAIT P1, [R5+URZ+0x30860], R0 ;  /* 0x03086000050075a7 */ /* 0x000ee4000802017f */
[----:B---3--:R-:W-:Y:S05]  /*14a00*/  @!P1 BRA `(.L_x_5784) ;  /* 0x0000003c001c9947 */ /* 0x008fea0003800000 */
.L_x_5902:
[----:B------:R-:W-:Y:S05]  /*14a10*/  @!P0 BRA `(.L_x_5785) ;  /* 0x0000000000048947 */ /* 0x000fea0003800000 */
[----:B------:R-:W-:Y:S01]  /*14a20*/  BPT.TRAP 0x1 ;  /* 0x000000040000795c */ /* 0x000fe20000300000 */
.L_x_5785:
[----:B----4-:R4:W0:Y:S02]  /*14a30*/  SYNCS.PHASECHK.TRANS64.TRYWAIT P0, [R27+URZ+0x30860], R2 ;  /* 0x030860021b0075a7 */ /* 0x010824000800017f */
[----:B0-----:R-:W-:Y:S05]  /*14a40*/  @!P0 NANOSLEEP.SYNCS 0x989680 ;  /* 0x009896800000895d */ /* 0x001fea0003900000 */
[----:B------:R-:W0:Y:S02]  /*14a50*/  @!P0 SYNCS.PHASECHK.TRANS64 P0, [R27+URZ+0x30860], R2 ;  /* 0x030860021b0085a7 */ /* 0x000e24000800007f */
[----:B0-----:R-:W-:Y:S05]  /*14a60*/  @!P0 BRA `(.L_x_5785) ;  /* 0xfffffffc00f08947 */ /* 0x001fea000383ffff */
.L_x_5777:
[----:B------:R-:W-:Y:S05]  /*14a70*/  BSYNC B0 ;  /* 0x0000000000007941 */ /* 0x000fea0003800000 */
.L_x_5776:
[----:B------:R-:W-:Y:S05]  /*14a80*/  EXIT ;  /* 0x000000000000794d */ /* 0x000fea0003800000 */
.L_x_5640:
[----:B0-----:R-:W-:-:S04]  /*14a90*/  IMAD.U32 R3, RZ, RZ, UR40 ;  /* 0x00000028ff037e24 */ /* 0x001fc8000f8e00ff */
[----:B------:R0:W1:Y:S03]  /*14aa0*/  SYNCS.PHASECHK.TRANS64.TRYWAIT P1, [R3+URZ+0x30800], R0 ;  /* 0x03080000030075a7 */ /* 0x000066000802017f */
[----:B-1----:R-:W-:Y:S05]  /*14ab0*/  @!P1 NANOSLEEP.SYNCS 0x989680 ;  /* 0x009896800000995d */ /* 0x002fea0003900000 */
[----:B------:R-:W1:Y:S02]  /*14ac0*/  @!P1 SYNCS.PHASECHK.TRANS64 P1, [R3+URZ+0x30800], R0 ;  /* 0x03080000030095a7 */ /* 0x000e64000802007f */
[----:B-1----:R-:W-:Y:S05]  /*14ad0*/  @!P1 BRA `(.L_x_5640) ;  /* 0xfffffffc00ec9947 */ /* 0x002fea000383ffff */
[----:B------:R-:W-:Y:S05]  /*14ae0*/  BRA `(.L_x_5786) ;  /* 0xfffffed400447947 */ /* 0x000fea000383ffff */
.L_x_5644:
[----:B-1----:R1:W2:Y:S02]  /*14af0*/  SYNCS.PHASECHK.TRANS64.TRYWAIT P1, [R0+URZ+0x30830], R3 ;  /* 0x03083003000075a7 */ /* 0x0022a4000802017f */
[----:B--2---:R-:W-:Y:S05]  /*14b00*/  @!P1 NANOSLEEP.SYNCS 0x989680 ;  /* 0x009896800000995d */ /* 0x004fea0003900000 */
[----:B------:R-:W2:Y:S02]  /*14b10*/  @!P1 SYNCS.PHASECHK.TRANS64 P1, [R0+URZ+0x30830], R3 ;  /* 0x03083003000095a7 */ /* 0x000ea4000802007f */
[----:B--2---:R-:W-:Y:S05]  /*14b20*/  @!P1 BRA `(.L_x_5644) ;  /* 0xfffffffc00f09947 */ /* 0x004fea000383ffff */
[----:B------:R-:W-:Y:S05]  /*14b30*/  BRA `(.L_x_5643) ;  /* 0xfffffed400607947 */ /* 0x000fea000383ffff */
.L_x_5650:
[----:B-1----:R-:W-:-:S04]  /*14b40*/  IMAD.U32 R12, RZ, RZ, UR8 ;  /* 0x00000008ff0c7e24 */ /* 0x002fc8000f8e00ff */
[----:B------:R1:W2:Y:S03]  /*14b50*/  SYNCS.PHASECHK.TRANS64.TRYWAIT P1, [R12+URZ+0x30830], R11 ;  /* 0x0308300b0c0075a7 */ /* 0x0002a6000802017f */
[----:B--2---:R-:W-:Y:S05]  /*14b60*/  @!P1 NANOSLEEP.SYNCS 0x989680 ;  /* 0x009896800000995d */ /* 0x004fea0003900000 */
[----:B------:R-:W2:Y:S02]  /*14b70*/  @!P1 SYNCS.PHASECHK.TRANS64 P1, [R12+URZ+0x30830], R11 ;  /* 0x0308300b0c0095a7 */ /* 0x000ea4000802007f */
[----:B--2---:R-:W-:Y:S05]  /*14b80*/  @!P1 BRA `(.L_x_5650) ;  /* 0xfffffffc00ec9947 */ /* 0x004fea000383ffff */
[----:B------:R-:W-:Y:S05]  /*14b90*/  BRA `(.L_x_5649) ;  /* 0xfffffefc00487947 */ /* 0x000fea000383ffff */
.L_x_5654:
[----:B---3--:R-:W-:-:S04]  /*14ba0*/  IMAD.U32 R2, RZ, RZ, UR9 ;  /* 0x00000009ff027e24 */ /* 0x008fc8000f8e00ff */
[----:B------:R3:W4:Y:S03]  /*14bb0*/  SYNCS.PHASECHK.TRANS64.TRYWAIT P1, [R2+URZ+0x30850], R0 ;  /* 0x03085000020075a7 */ /* 0x000726000802017f */
[----:B----4-:R-:W-:Y:S05]  /*14bc0*/  @!P1 NANOSLEEP.SYNCS 0x989680 ;  /* 0x009896800000995d */ /* 0x010fea0003900000 */
[----:B------:R-:W4:Y:S02]  /*14bd0*/  @!P1 SYNCS.PHASECHK.TRANS64 P1, [R2+URZ+0x30850], R0 ;  /* 0x03085000020095a7 */ /* 0x000f24000802007f */
[----:B----4-:R-:W-:Y:S05]  /*14be0*/  @!P1 BRA `(.L_x_5654) ;  /* 0xfffffffc00ec9947 */ /* 0x010fea000383ffff */
[----:B------:R-:W-:Y:S05]  /*14bf0*/  BRA `(.L_x_5653) ;  /* 0xffffff0800107947 */ /* 0x000fea000383ffff */
.L_x_5662:
[----:B-1----:R-:W-:-:S04]  /*14c00*/  IMAD.U32 R12, RZ, RZ, UR8 ;  /* 0x00000008ff0c7e24 */ /* 0x002fc8000f8e00ff */
[----:B------:R1:W2:Y:S03]  /*14c10*/  SYNCS.PHASECHK.TRANS64.TRYWAIT P1, [R12+URZ+0x30830], R11 ;  /* 0x0308300b0c0075a7 */ /* 0x0002a6000802017f */
[----:B--2---:R-:W-:Y:S05]  /*14c20*/  @!P1 NANOSLEEP.SYNCS 0x989680 ;  /* 0x009896800000995d */ /* 0x004fea0003900000 */
[----:B------:R-:W2:Y:S02]  /*14c30*/  @!P1 SYNCS.PHASECHK.TRANS64 P1, [R12+URZ+0x30830], R11 ;  /* 0x0308300b0c0095a7 */ /* 0x000ea4000802007f */
[----:B--2---:R-:W-:Y:S05]  /*14c40*/  @!P1 BRA `(.L_x_5662) ;  /* 0xfffffffc00ec9947 */ /* 0x004fea000383ffff */
[----:B------:R-:W-:Y:S05]  /*14c50*/  BRA `(.L_x_5661) ;  /* 0xffffff28003c7947 */ /* 0x000fea000383ffff */
.L_x_5666:
[----:B---3--:R-:W-:-:S04]  /*14c60*/  IMAD.U32 R2, RZ, RZ, UR8 ;  /* 0x00000008ff027e24 */ /* 0x008fc8000f8e00ff */
[----:B------:R3:W4:Y:S03]  /*14c70*/  SYNCS.PHASECHK.TRANS64.TRYWAIT P1, [R2+URZ+0x30850], R0 ;  /* 0x03085000020075a7 */ /* 0x000726000802017f */
[----:B----4-:R-:W-:Y:S05]  /*14c80*/  @!P1 NANOSLEEP.SYNCS 0x989680 ;  /* 0x009896800000995d */ /* 0x010fea0003900000 */
[----:B------:R-:W4:Y:S02]  /*14c90*/  @!P1 SYNCS.PHASECHK.TRANS64 P1, [R2+URZ+0x30850], R0 ;  /* 0x03085000020095a7 */ /* 0x000f24000802007f */
[----:B----4-:R-:W-:Y:S05]  /*14ca0*/  @!P1 BRA `(.L_x_5666) ;  /* 0xfffffffc00ec9947 */ /* 0x010fea000383ffff */
[----:B------:R-:W-:Y:S05]  /*14cb0*/  BRA `(.L_x_5665) ;  /* 0xffffff3400047947 */ /* 0x000fea000383ffff */
.L_x_5673:
[----:B-1----:R-:W-:-:S04]  /*14cc0*/  IMAD.U32 R5, RZ, RZ, UR5 ;  /* 0x00000005ff057e24 */ /* 0x002fc8000f8e00ff */
[----:B------:R1:W2:Y:S03]  /*14cd0*/  SYNCS.PHASECHK.TRANS64.TRYWAIT P1, [R5+URZ+0x30850], R0 ;  /* 0x03085000050075a7 */ /* 0x0002a6000802017f */
[----:B--2---:R-:W-:Y:S05]  /*14ce0*/  @!P1 NANOSLEEP.SYNCS 0x989680 ;  /* 0x009896800000995d */ /* 0x004fea0003900000 */
[----:B------:R-:W2:Y:S02]  /*14cf0*/  @!P1 SYNCS.PHASECHK.TRANS64 P1, [R5+URZ+0x30850], R0 ;  /* 0x03085000050095a7 */ /* 0x000ea4000802007f */
[----:B--2---:R-:W-:Y:S05]  /*14d00*/  @!P1 BRA `(.L_x_5673) ;  /* 0xfffffffc00ec9947 */ /* 0x004fea000383ffff */
[----:B------:R-:W-:Y:S05]  /*14d10*/  BRA `(.L_x_5672) ;  /* 0xffffff5000a07947 */ /* 0x000fea000383ffff */
.L_x_5721:
[----:B------:R-:W0:Y:S01]  /*14d20*/  S2R R7, SR_TID.X ;  /* 0x0000000000077919 */ /* 0x000e220000002100 */
[----:B------:R-:W-:Y:S01]  /*14d30*/  BSSY B0, `(.L_x_5787) ;  /* 0x000000a000007945 */ /* 0x000fe20003800000 */
[----:B------:R-:W-:Y:S02]  /*14d40*/  IMAD.MOV.U32 R12, RZ, RZ, RZ ;  /* 0x000000ffff0c7224 */ /* 0x000fe400078e00ff */
[----:B------:R-:W-:Y:S02]  /*14d50*/  IMAD.MOV.U32 R11, RZ, RZ, 0x1f ;  /* 0x0000001fff0b7424 */ /* 0x000fe400078e00ff */
[----:B------:R-:W-:Y:S01]  /*14d60*/  IMAD.MOV.U32 R15, RZ, RZ, -0x1 ;  /* 0xffffffffff0f7424 */ /* 0x000fe200078e00ff */
[----:B0-----:R-:W-:-:S04]  /*14d70*/  SHF.R.U32.HI R7, RZ, 0x5, R7 ;  /* 0x00000005ff077819 */ /* 0x001fc80000011607 */
[----:B------:R-:W-:-:S04]  /*14d80*/  LOP3.LUT R7, R7, 0x3, RZ, 0xc0, !PT ;  /* 0x0000000307077812 */ /* 0x000fc800078ec0ff */
[----:B------:R-:W-:-:S07]  /*14d90*/  MOV R13, R7 ;  /* 0x00000007000d7202 */ /* 0x000fce0000000f00 */
[----:B-----5:R-:W-:Y:S05]  /*14da0*/  WARPSYNC.COLLECTIVE R15, `(.L_x_5788) ;  /* 0x000000000f087348 */ /* 0x020fea0003c00000 */
[----:B------:R0:W1:Y:S02]  /*14db0*/  SHFL.IDX P6, R14, R13, R12, R11 ;  /* 0x0000000c0d0e7389 */ /* 0x00006400000c000b */
[----:B01---5:R-:W-:Y:S01]  /*14dc0*/  ENDCOLLECTIVE ;  /* 0x000000000000791b */ /* 0x023fe20003800000 */
.L_x_5788:
[----:B------:R-:W-:Y:S05]  /*14dd0*/  BSYNC B0 ;  /* 0x0000000000007941 */ /* 0x000fea0003800000 */
.L_x_5787:
[----:B------:R-:W-:Y:S05]  /*14de0*/  BRA `(.L_x_5789) ;  /* 0xffffffb800b47947 */ /* 0x000fea000383ffff */
.L_x_5724:
[----:B0-----:R0:W1:Y:S02]  /*14df0*/  SYNCS.PHASECHK.TRANS64.TRYWAIT P0, [R7+URZ+0x30840], R2 ;  /* 0x03084002070075a7 */ /* 0x001064000800017f */
[----:B-1----:R-:W-:Y:S05]  /*14e00*/  @!P0 NANOSLEEP.SYNCS 0x989680 ;  /* 0x009896800000895d */ /* 0x002fea0003900000 */
[----:B------:R-:W1:Y:S02]  /*14e10*/  @!P0 SYNCS.PHASECHK.TRANS64 P0, [R7+URZ+0x30840], R2 ;  /* 0x03084002070085a7 */ /* 0x000e64000800007f */
[----:B-1----:R-:W-:Y:S05]  /*14e20*/  @!P0 BRA `(.L_x_5724) ;  /* 0xfffffffc00f08947 */ /* 0x002fea000383ffff */
[----:B------:R-:W-:Y:S05]  /*14e30*/  BRA `(.L_x_5790) ;  /* 0xffffffbc001c7947 */ /* 0x000fea000383ffff */
.L_x_5725:
        /* <DEDUP_REMOVED lines=8> */
.L_x_5792:
[----:B------:R-:W-:Y:S05]  /*14ec0*/  BSYNC B0 ;  /* 0x0000000000007941 */ /* 0x000fea0003800000 */
.L_x_5791:
[----:B------:R-:W-:Y:S01]  /*14ed0*/  IMAD.MOV.U32 R13, RZ, RZ, R4 ;  /* 0x000000ffff0d7224 */ /* 0x000fe200078e0004 */
[----:B------:R-:W-:Y:S01]  /*14ee0*/  MOV R12, RZ ;  /* 0x000000ff000c7202 */ /* 0x000fe20000000f00 */
[----:B------:R-:W-:Y:S02]  /*14ef0*/  IMAD.MOV.U32 R11, RZ, RZ, 0x181f ;  /* 0x0000181fff0b7424 */ /* 0x000fe400078e00ff */
[----:B------:R-:W-:Y:S02]  /*14f00*/  IMAD.MOV.U32 R15, RZ, RZ, -0x1 ;  /* 0xffffffffff0f7424 */ /* 0x000fe400078e00ff */
[----:B------:R-:W-:Y:S02]  /*14f10*/  IMAD.MOV.U32 R2, RZ, RZ, R14 ;  /* 0x000000ffff027224 */ /* 0x000fe400078e000e */
[----:B------:R-:W-:-:S07]  /*14f20*/  @P0 IMAD R8, R5, 0x2, R22 ;  /* 0x0000000205080824 */ /* 0x000fce00078e0216 */
[----:B------:R-:W-:Y:S05]  /*14f30*/  WARPSYNC.COLLECTIVE R15, `(.L_x_5793) ;  /* 0x000000000f087348 */ /* 0x000fea0003c00000 */
[----:B------:R0:W1:Y:S02]  /*14f40*/  SHFL.IDX P6, R14, R13, R12, R11 ;  /* 0x0000000c0d0e7389 */ /* 0x00006400000c000b */
[----:B01----:R-:W-:Y:S01]  /*14f50*/  ENDCOLLECTIVE ;  /* 0x000000000000791b */ /* 0x003fe20003800000 */
.L_x_5793:
[----:B------:R-:W-:Y:S02]  /*14f60*/  IMAD.MOV.U32 R13, RZ, RZ, R0 ;  /* 0x000000ffff0d7224 */ /* 0x000fe400078e0000 */
[----:B------:R-:W-:Y:S02]  /*14f70*/  IMAD.MOV.U32 R12, RZ, RZ, 0x1 ;  /* 0x00000001ff0c7424 */ /* 0x000fe400078e00ff */
[----:B------:R-:W-:-:S07]  /*14f80*/  IMAD.MOV.U32 R3, RZ, RZ, R14 ;  /* 0x000000ffff037224 */ /* 0x000fce00078e000e */
[----:B------:R-:W-:Y:S05]  /*14f90*/  WARPSYNC.COLLECTIVE R15, `(.L_x_5794) ;  /* 0x000000000f087348 */ /* 0x000fea0003c00000 */
[----:B------:R0:W1:Y:S02]  /*14fa0*/  SHFL.IDX P6, R14, R13, R12, R11 ;  /* 0x0000000c0d0e7389 */ /* 0x00006400000c000b */
[----:B01----:R-:W-:Y:S01]  /*14fb0*/  ENDCOLLECTIVE ;  /* 0x000000000000791b */ /* 0x003fe20003800000 */
.L_x_5794:
        /* <DEDUP_REMOVED lines=17> */
.L_x_5795:
[----:B------:R-:W-:Y:S02]  /*150d0*/  @P1 IMAD R8, R5, 0x2, R22 ;  /* 0x0000000205081824 */ /* 0x000fe400078e0216 */
[----:B------:R-:W-:Y:S02]  /*150e0*/  IMAD.MOV.U32 R13, RZ, RZ, R0 ;  /* 0x000000ffff0d7224 */ /* 0x000fe400078e0000 */
[----:B------:R-:W-:Y:S01]  /*150f0*/  IMAD.MOV.U32 R12, RZ, RZ, 0x2 ;  /* 0x00000002ff0c7424 */ /* 0x000fe200078e00ff */
[----:B------:R-:W-:-:S07]  /*15100*/  MOV R3, R14 ;  /* 0x0000000e00037202 */ /* 0x000fce0000000f00 */
[----:B------:R-:W-:Y:S05]  /*15110*/  WARPSYNC.COLLECTIVE R15, `(.L_x_5796) ;  /* 0x000000000f087348 */ /* 0x000fea0003c00000 */
[----:B------:R0:W1:Y:S02]  /*15120*/  SHFL.IDX P6, R14, R13, R12, R11 ;  /* 0x0000000c0d0e7389 */ /* 0x00006400000c000b */
[----:B01----:R-:W-:Y:S01]  /*15130*/  ENDCOLLECTIVE ;  /* 0x000000000000791b */ /* 0x003fe20003800000 */
.L_x_5796:
        /* <DEDUP_REMOVED lines=17> */
.L_x_5797:
[----:B------:R-:W-:Y:S01]  /*15250*/  @P1 IMAD R8, R5, 0x2, R22 ;  /* 0x0000000205081824 */ /* 0x000fe200078e0216 */
[----:B------:R-:W-:Y:S01]  /*15260*/  MOV R13, R0 ;  /* 0x00000000000d7202 */ /* 0x000fe20000000f00 */
[----:B------:R-:W-:Y:S02]  /*15270*/  IMAD.MOV.U32 R12, RZ, RZ, 0x3 ;  /* 0x00000003ff0c7424 */ /* 0x000fe400078e00ff */
[----:B------:R-:W-:-:S07]  /*15280*/  IMAD.MOV.U32 R3, RZ, RZ, R14 ;  /* 0x000000ffff037224 */ /* 0x000fce00078e000e */
[----:B------:R-:W-:Y:S05]  /*15290*/  WARPSYNC.COLLECTIVE R15, `(.L_x_5798) ;  /* 0x000000000f087348 */ /* 0x000fea0003c00000 */
[----:B------:R0:W1:Y:S02]  /*152a0*/  SHFL.IDX P6, R14, R13, R12, R11 ;  /* 0x0000000c0d0e7389 */ /* 0x00006400000c000b */
[----:B01----:R-:W-:Y:S01]  /*152b0*/  ENDCOLLECTIVE ;  /* 0x000000000000791b */ /* 0x003fe20003800000 */
.L_x_5798:
        /* <DEDUP_REMOVED lines=17> */
.L_x_5799:
[----:B------:R-:W-:Y:S02]  /*153d0*/  @P1 IMAD R8, R5, 0x2, R22 ;  /* 0x0000000205081824 */ /* 0x000fe400078e0216 */
[----:B------:R-:W-:Y:S02]  /*153e0*/  IMAD.MOV.U32 R13, RZ, RZ, R0 ;  /* 0x000000ffff0d7224 */ /* 0x000fe400078e0000 */
[----:B------:R-:W-:Y:S02]  /*153f0*/  IMAD.MOV.U32 R12, RZ, RZ, 0x4 ;  /* 0x00000004ff0c7424 */ /* 0x000fe400078e00ff */
[----:B------:R-:W-:-:S07]  /*15400*/  IMAD.MOV.U32 R3, RZ, RZ, R14 ;  /* 0x000000ffff037224 */ /* 0x000fce00078e000e */
[----:B------:R-:W-:Y:S05]  /*15410*/  WARPSYNC.COLLECTIVE R15, `(.L_x_5800) ;  /* 0x000000000f087348 */ /* 0x000fea0003c00000 */
[----:B------:R0:W1:Y:S02]  /*15420*/  SHFL.IDX P6, R14, R13, R12, R11 ;  /* 0x0000000c0d0e7389 */ /* 0x00006400000c000b */
[----:B01----:R-:W-:Y:S01]  /*15430*/  ENDCOLLECTIVE ;  /* 0x000000000000791b */ /* 0x003fe20003800000 */
.L_x_5800:
        /* <DEDUP_REMOVED lines=17> */
.L_x_5801:
[----:B------:R-:W-:Y:S02]  /*15550*/  @P1 IMAD R8, R5, 0x2, R22 ;  /* 0x0000000205081824 */ /* 0x000fe400078e0216 */
[----:B------:R-:W-:Y:S02]  /*15560*/  IMAD.MOV.U32 R13, RZ, RZ, R0 ;  /* 0x000000ffff0d7224 */ /* 0x000fe400078e0000 */
[----:B------:R-:W-:Y:S02]  /*15570*/  IMAD.MOV.U32 R12, RZ, RZ, 0x5 ;  /* 0x00000005ff0c7424 */ /* 0x000fe400078e00ff */
[----:B------:R-:W-:-:S07]  /*15580*/  IMAD.MOV.U32 R3, RZ, RZ, R14 ;  /* 0x000000ffff037224 */ /* 0x000fce00078e000e */
[----:B------:R-:W-:Y:S05]  /*15590*/  WARPSYNC.COLLECTIVE R15, `(.L_x_5802) ;  /* 0x000000000f087348 */ /* 0x000fea0003c00000 */
[----:B------:R0:W1:Y:S02]  /*155a0*/  SHFL.IDX P6, R14, R13, R12, R11 ;  /* 0x0000000c0d0e7389 */ /* 0x00006400000c000b */
[----:B01----:R-:W-:Y:S01]  /*155b0*/  ENDCOLLECTIVE ;  /* 0x000000000000791b */ /* 0x003fe20003800000 */
.L_x_5802:
        /* <DEDUP_REMOVED lines=10> */
.L_x_5803:
        /* <DEDUP_REMOVED lines=8> */
.L_x_5730:
[----:B------:R-:W-:Y:S01]  /*156e0*/  IMAD.MOV.U32 R13, RZ, RZ, R4 ;  /* 0x000000ffff0d7224 */ /* 0x000fe200078e0004 */
[----:B------:R-:W-:Y:S01]  /*156f0*/  MOV R12, RZ ;  /* 0x000000ff000c7202 */ /* 0x000fe20000000f00 */
[----:B------:R-:W-:Y:S02]  /*15700*/  IMAD.MOV.U32 R11, RZ, RZ, 0x181f ;  /* 0x0000181fff0b7424 */ /* 0x000fe400078e00ff */
[----:B------:R-:W-:Y:S02]  /*15710*/  IMAD.MOV.U32 R15, RZ, RZ, -0x1 ;  /* 0xffffffffff0f7424 */ /* 0x000fe400078e00ff */
[----:B-----5:R-:W-:Y:S02]  /*15720*/  IMAD R5, R9, R5, RZ ;  /* 0x0000000509057224 */ /* 0x020fe400078e02ff */
[----:B------:R-:W-:-:S07]  /*15730*/  IMAD R17, R17, 0x80, R8 ;  /* 0x0000008011117824 */ /* 0x000fce00078e0208 */
[----:B------:R-:W-:Y:S05]  /*15740*/  WARPSYNC.COLLECTIVE R15, `(.L_x_5805) ;  /* 0x000000000f087348 */ /* 0x000fea0003c00000 */
[----:B------:R0:W1:Y:S02]  /*15750*/  SHFL.IDX P6, R14, R13, R12, R11 ;  /* 0x0000000c0d0e7389 */ /* 0x00006400000c000b */
[----:B01----:R-:W-:Y:S01]  /*15760*/  ENDCOLLECTIVE ;  /* 0x000000000000791b */ /* 0x003fe20003800000 */
.L_x_5805:
[C---:B------:R-:W-:Y:S01]  /*15770*/  VIADD R6, R17.reuse, 0x10 ;  /* 0x0000001011067836 */ /* 0x040fe20000000000 */
[----:B------:R-:W-:Y:S01]  /*15780*/  ISETP.GE.AND P1, PT, R17, R5, PT ;  /* 0x000000051100720c */ /* 0x000fe20003f26270 */
[----:B------:R-:W-:Y:S02]  /*15790*/  IMAD.MOV.U32 R13, RZ, RZ, R0 ;  /* 0x000000ffff0d7224 */ /* 0x000fe400078e0000 */
[----:B------:R-:W-:-:S10]  /*157a0*/  IMAD.MOV.U32 R2, RZ, RZ, R14 ;  /* 0x000000ffff027224 */ /* 0x000fd400078e000e */
[----:B------:R-:W-:Y:S05]  /*157b0*/  WARPSYNC.COLLECTIVE R15, `(.L_x_5806) ;  /* 0x000000000f087348 */ /* 0x000fea0003c00000 */
[----:B------:R0:W1:Y:S02]  /*157c0*/  SHFL.IDX P6, R14, R13, R12, R11 ;  /* 0x0000000c0d0e7389 */ /* 0x00006400000c000b */
[----:B01----:R-:W-:Y:S01]  /*157d0*/  ENDCOLLECTIVE ;  /* 0x000000000000791b */ /* 0x003fe20003800000 */
.L_x_5806:
        /* <DEDUP_REMOVED lines=8> */
.L_x_5807:
        /* <DEDUP_REMOVED lines=13> */
.L_x_5808:
        /* <DEDUP_REMOVED lines=8> */
.L_x_5809:
[----:B------:R-:W-:-:S05]  /*159b0*/  @!P1 IMAD.MOV.U32 R3, RZ, RZ, R7 ;  /* 0x000000ffff039224 */ /* 0x000fca00078e0007 */
[----:B------:R-:W-:Y:S01]  /*159c0*/  @!PT LDS RZ, [RZ] ;  /* 0x00000000fffff984 */ /* 0x000fe20000000800 */
[----:B------:R-:W-:Y:S01]  /*159d0*/  @!PT LDS RZ, [RZ] ;  /* 0x00000000fffff984 */ /* 0x000fe20000000800 */
[----:B------:R-:W-:Y:S01]  /*159e0*/  @!PT LDS RZ, [RZ] ;  /* 0x00000000fffff984 */ /* 0x000fe20000000800 */
[----:B------:R-:W-:Y:S04]  /*159f0*/  @!P1 LDGSTS.E.BYPASS.LTC128B.128 [R36+0x12c00], desc[UR36][R2.64], !P3 ;  /* 0x12c0000002249fae */ /* 0x000fe8000d901d64 */
[----:B------:R-:W-:Y:S01]  /*15a00*/  @!P1 LDGSTS.E.BYPASS.LTC128B.128 [R36+0x16c00], desc[UR36][R2.64+0x80], !P2 ;  /* 0x16c0008002249fae */ /* 0x000fe2000d101d64 */
[----:B------:R-:W-:-:S03]  /*15a10*/  MOV R13, R0 ;  /* 0x00000000000d7202 */ /* 0x000fc60000000f00 */
[----:B------:R0:W-:Y:S01]  /*15a20*/  @!P1 LDGSTS.E.BYPASS.LTC128B.128 [R36+0x1ac00], desc[UR36][R2.64+0x100], !P0 ;  /* 0x1ac0010002249fae */ /* 0x0001e2000c101d64 */
[----:B------:R-:W-:Y:S01]  /*15a30*/  ISETP.GE.AND P1, PT, R6, R5, PT ;  /* 0x000000050600720c */ /* 0x000fe20003f26270 */
[----:B------:R-:W-:Y:S02]  /*15a40*/  VIADD R6, R17, 0x30 ;  /* 0x0000003011067836 */ /* 0x000fe40000000000 */
[----:B0-----:R-:W-:-:S10]  /*15a50*/  IMAD.MOV.U32 R2, RZ, RZ, R14 ;  /* 0x000000ffff027224 */ /* 0x001fd400078e000e */
[----:B------:R-:W-:Y:S05]  /*15a60*/  WARPSYNC.COLLECTIVE R15, `(.L_x_5810) ;  /* 0x000000000f087348 */ /* 0x000fea0003c00000 */
[----:B------:R0:W1:Y:S02]  /*15a70*/  SHFL.IDX P6, R14, R13, R12, R11 ;  /* 0x0000000c0d0e7389 */ /* 0x00006400000c000b */
[----:B01----:R-:W-:Y:S01]  /*15a80*/  ENDCOLLECTIVE ;  /* 0x000000000000791b */ /* 0x003fe20003800000 */
.L_x_5810:
        /* <DEDUP_REMOVED lines=8> */
.L_x_5811:
        /* <DEDUP_REMOVED lines=14> */
.L_x_5812:
        /* <DEDUP_REMOVED lines=8> */
.L_x_5813:
        /* <DEDUP_REMOVED lines=8> */
[----:B------:R-:W-:Y:S02]  /*15cf0*/  ISETP.GE.AND P1, PT, R6, R5, PT ;  /* 0x000000050600720c */ /* 0x000fe40003f26270 */
[----:B------:R-:W-:Y:S01]  /*15d00*/  IADD3 R6, R17, 0x50, RZ ;  /* 0x0000005011067810 */ /* 0x000fe20007ffe0ff */
[----:B0-----:R-:W-:-:S10]  /*15d10*/  IMAD.MOV.U32 R2, RZ, RZ, R14 ;  /* 0x000000ffff027224 */ /* 0x001fd400078e000e */
[----:B------:R-:W-:Y:S05]  /*15d20*/  WARPSYNC.COLLECTIVE R15, `(.L_x_5814) ;  /* 0x000000000f087348 */ /* 0x000fea0003c00000 */
[----:B------:R0:W1:Y:S02]  /*15d30*/  SHFL.IDX P6, R14, R13, R12, R11 ;  /* 0x0000000c0d0e7389 */ /* 0x00006400000c000b */
[----:B01----:R-:W-:Y:S01]  /*15d40*/  ENDCOLLECTIVE ;  /* 0x000000000000791b */ /* 0x003fe20003800000 */
.L_x_5814:
        /* <DEDUP_REMOVED lines=8> */
.L_x_5815:
        /* <DEDUP_REMOVED lines=14> */
.L_x_5816:
        /* <DEDUP_REMOVED lines=8> */
.L_x_5817:
        /* <DEDUP_REMOVED lines=13> */
.L_x_5818:
        /* <DEDUP_REMOVED lines=8> */
.L_x_5819:
        /* <DEDUP_REMOVED lines=12> */
.L_x_5820:
[----:B------:R-:W-:Y:S05]  /*16140*/  BRA `(.L_x_5821) ;  /* 0xffffffb800bc7947 */ /* 0x000fea000383ffff */
.L_x_5735:
[----:B0-----:R0:W1:Y:S02]  /*16150*/  SYNCS.PHASECHK.TRANS64.TRYWAIT P0, [R22+URZ+0x30820], R3 ;  /* 0x03082003160075a7 */ /* 0x001064000800017f */
[----:B-1----:R-:W-:Y:S05]  /*16160*/  @!P0 NANOSLEEP.SYNCS 0x989680 ;  /* 0x009896800000895d */ /* 0x002fea0003900000 */
[----:B------:R-:W1:Y:S02]  /*16170*/  @!P0 SYNCS.PHASECHK.TRANS64 P0, [R22+URZ+0x30820], R3 ;  /* 0x03082003160085a7 */ /* 0x000e64000800007f */
[----:B-1----:R-:W-:Y:S05]  /*16180*/  @!P0 BRA `(.L_x_5735) ;  /* 0xfffffffc00f08947 */ /* 0x002fea000383ffff */
[----:B------:R-:W-:Y:S05]  /*16190*/  BRA `(.L_x_5822) ;  /* 0xffffffbc00347947 */ /* 0x000fea000383ffff */
.L_x_5740:
[----:B0-----:R0:W1:Y:S02]  /*161a0*/  SYNCS.PHASECHK.TRANS64.TRYWAIT P0, [R6+URZ+0x30840], R3 ;  /* 0x03084003060075a7 */ /* 0x001064000800017f */
[----:B-1----:R-:W-:Y:S05]  /*161b0*/  @!P0 NANOSLEEP.SYNCS 0x989680 ;  /* 0x009896800000895d */ /* 0x002fea0003900000 */
[----:B------:R-:W1:Y:S02]  /*161c0*/  @!P0 SYNCS.PHASECHK.TRANS64 P0, [R6+URZ+0x30840], R3 ;  /* 0x03084003060085a7 */ /* 0x000e64000800007f */
[----:B-1----:R-:W-:Y:S05]  /*161d0*/  @!P0 BRA `(.L_x_5740) ;  /* 0xfffffffc00f08947 */ /* 0x002fea000383ffff */
[----:B------:R-:W-:Y:S05]  /*161e0*/  BRA `(.L_x_5823) ;  /* 0xffffffc000107947 */ /* 0x000fea000383ffff */
.L_x_5741:
        /* <DEDUP_REMOVED lines=8> */
.L_x_5825:
[----:B------:R-:W-:Y:S05]  /*16270*/  BSYNC B1 ;  /* 0x0000000000017941 */ /* 0x000fea0003800000 */
.L_x_5824:
[----:B------:R-:W-:Y:S01]  /*16280*/  IMAD.MOV.U32 R13, RZ, RZ, R7 ;  /* 0x000000ffff0d7224 */ /* 0x000fe200078e0007 */
[----:B------:R-:W-:Y:S01]  /*16290*/  LOP3.LUT R23, R23, 0xfffffdff, RZ, 0xc0, !PT ;  /* 0xfffffdff17177812 */ /* 0x000fe200078ec0ff */
[----:B------:R-:W-:Y:S01]  /*162a0*/  IMAD.MOV.U32 R12, RZ, RZ, RZ ;  /* 0x000000ffff0c7224 */ /* 0x000fe200078e00ff */
[----:B------:R-:W-:Y:S01]  /*162b0*/  SHF.L.U32 R4, R31, 0x1, RZ ;  /* 0x000000011f047819 */ /* 0x000fe200000006ff */
[----:B------:R-:W-:Y:S01]  /*162c0*/  IMAD.MOV.U32 R11, RZ, RZ, 0x181f ;  /* 0x0000181fff0b7424 */ /* 0x000fe200078e00ff */
[----:B------:R-:W-:Y:S01]  /*162d0*/  @P1 LOP3.LUT R23, R23, 0x200, RZ, 0xfc, !PT ;  /* 0x0000020017171812 */ /* 0x000fe200078efcff */
[----:B------:R-:W-:Y:S02]  /*162e0*/  IMAD.MOV.U32 R15, RZ, RZ, -0x1 ;  /* 0xffffffffff0f7424 */ /* 0x000fe400078e00ff */
[----:B------:R-:W-:Y:S01]  /*162f0*/  IMAD.MOV.U32 R3, RZ, RZ, R14 ;  /* 0x000000ffff037224 */ /* 0x000fe200078e000e */
[----:B------:R-:W-:Y:S01]  /*16300*/  LOP3.LUT P1, RZ, R23, 0x4, RZ, 0xc0, !PT ;  /* 0x0000000417ff7812 */ /* 0x000fe2000782c0ff */
[----:B------:R-:W-:-:S12]  /*16310*/  IMAD R5, R5, 0x2, R22 ;  /* 0x0000000205057824 */ /* 0x000fd800078e0216 */
[----:B------:R-:W-:Y:S05]  /*16320*/  WARPSYNC.COLLECTIVE R15, `(.L_x_5826) ;  /* 0x000000000f087348 */ /* 0x000fea0003c00000 */
[----:B------:R0:W1:Y:S02]  /*16330*/  SHFL.IDX P6, R14, R13, R12, R11 ;  /* 0x0000000c0d0e7389 */ /* 0x00006400000c000b */
[----:B01----:R-:W-:Y:S01]  /*16340*/  ENDCOLLECTIVE ;  /* 0x000000000000791b */ /* 0x003fe20003800000 */
.L_x_5826:
[----:B------:R-:W-:Y:S02]  /*16350*/  IMAD.MOV.U32 R13, RZ, RZ, R8 ;  /* 0x000000ffff0d7224 */ /* 0x000fe400078e0008 */
[----:B------:R-:W-:Y:S02]  /*16360*/  IMAD.MOV.U32 R12, RZ, RZ, 0x1 ;  /* 0x00000001ff0c7424 */ /* 0x000fe400078e00ff */
[----:B------:R-:W-:-:S07]  /*16370*/  IMAD.MOV.U32 R2, RZ, RZ, R14 ;  /* 0x000000ffff027224 */ /* 0x000fce00078e000e */
[----:B------:R-:W-:Y:S05]  /*16380*/  WARPSYNC.COLLECTIVE R15, `(.L_x_5827) ;  /* 0x000000000f087348 */ /* 0x000fea0003c00000 */
[----:B------:R0:W1:Y:S02]  /*16390*/  SHFL.IDX P6, R14, R13, R12, R11 ;  /* 0x0000000c0d0e7389 */ /* 0x00006400000c000b */
[----:B01----:R-:W-:Y:S01]  /*163a0*/  ENDCOLLECTIVE ;  /* 0x000000000000791b */ /* 0x003fe20003800000 */
.L_x_5827:
        /* <DEDUP_REMOVED lines=13> */
.L_x_5828:
[----:B------:R-:W-:Y:S01]  /*16480*/  IMAD.MOV.U32 R13, RZ, RZ, R8 ;  /* 0x000000ffff0d7224 */ /* 0x000fe200078e0008 */
[----:B------:R-:W-:Y:S01]  /*16490*/  MOV R12, 0x2 ;  /* 0x00000002000c7802 */ /* 0x000fe20000000f00 */
[----:B------:R-:W-:-:S07]  /*164a0*/  IMAD.MOV.U32 R2, RZ, RZ, R14 ;  /* 0x000000ffff027224 */ /* 0x000fce00078e000e */
[----:B------:R-:W-:Y:S05]  /*164b0*/  WARPSYNC.COLLECTIVE R15, `(.L_x_5829) ;  /* 0x000000000f087348 */ /* 0x000fea0003c00000 */
[----:B------:R0:W1:Y:S02]  /*164c0*/  SHFL.IDX P6, R14, R13, R12, R11 ;  /* 0x0000000c0d0e7389 */ /* 0x00006400000c000b */
[----:B01----:R-:W-:Y:S01]  /*164d0*/  ENDCOLLECTIVE ;  /* 0x000000000000791b */ /* 0x003fe20003800000 */
.L_x_5829:
        /* <DEDUP_REMOVED lines=13> */
.L_x_5830:
[----:B------:R-:W-:Y:S02]  /*165b0*/  IMAD.MOV.U32 R13, RZ, RZ, R8 ;  /* 0x000000ffff0d7224 */ /* 0x000fe400078e0008 */
[----:B------:R-:W-:Y:S02]  /*165c0*/  IMAD.MOV.U32 R12, RZ, RZ, 0x3 ;  /* 0x00000003ff0c7424 */ /* 0x000fe400078e00ff */
[----:B------:R-:W-:-:S07]  /*165d0*/  IMAD.MOV.U32 R2, RZ, RZ, R14 ;  /* 0x000000ffff027224 */ /* 0x000fce00078e000e */
[----:B------:R-:W-:Y:S05]  /*165e0*/  WARPSYNC.COLLECTIVE R15, `(.L_x_5831) ;  /* 0x000000000f087348 */ /* 0x000fea0003c00000 */
[----:B------:R0:W1:Y:S02]  /*165f0*/  SHFL.IDX P6, R14, R13, R12, R11 ;  /* 0x0000000c0d0e7389 */ /* 0x00006400000c000b */
[----:B01----:R-:W-:Y:S01]  /*16600*/  ENDCOLLECTIVE ;  /* 0x000000000000791b */ /* 0x003fe20003800000 */
.L_x_5831:
        /* <DEDUP_REMOVED lines=13> */
.L_x_5832:
[----:B------:R-:W-:Y:S02]  /*166e0*/  IMAD.MOV.U32 R13, RZ, RZ, R8 ;  /* 0x000000ffff0d7224 */ /* 0x000fe400078e0008 */
[----:B------:R-:W-:Y:S02]  /*166f0*/  IMAD.MOV.U32 R12, RZ, RZ, 0x4 ;  /* 0x00000004ff0c7424 */ /* 0x000fe400078e00ff */
[----:B------:R-:W-:-:S07]  /*16700*/  IMAD.MOV.U32 R2, RZ, RZ, R14 ;  /* 0x000000ffff027224 */ /* 0x000fce00078e000e */
[----:B------:R-:W-:Y:S05]  /*16710*/  WARPSYNC.COLLECTIVE R15, `(.L_x_5833) ;  /* 0x000000000f087348 */ /* 0x000fea0003c00000 */
[----:B------:R0:W1:Y:S02]  /*16720*/  SHFL.IDX P6, R14, R13, R12, R11 ;  /* 0x0000000c0d0e7389 */ /* 0x00006400000c000b */
[----:B01----:R-:W-:Y:S01]  /*16730*/  ENDCOLLECTIVE ;  /* 0x000000000000791b */ /* 0x003fe20003800000 */
.L_x_5833:
        /* <DEDUP_REMOVED lines=13> */
.L_x_5834:
[----:B------:R-:W-:Y:S02]  /*16810*/  IMAD.MOV.U32 R13, RZ, RZ, R8 ;  /* 0x000000ffff0d7224 */ /* 0x000fe400078e0008 */
[----:B------:R-:W-:Y:S02]  /*16820*/  IMAD.MOV.U32 R12, RZ, RZ, 0x5 ;  /* 0x00000005ff0c7424 */ /* 0x000fe400078e00ff */
[----:B------:R-:W-:-:S07]  /*16830*/  IMAD.MOV.U32 R2, RZ, RZ, R14 ;  /* 0x000000ffff027224 */ /* 0x000fce00078e000e */
[----:B------:R-:W-:Y:S05]  /*16840*/  WARPSYNC.COLLECTIVE R15, `(.L_x_5835) ;  /* 0x000000000f087348 */ /* 0x000fea0003c00000 */
[----:B------:R0:W1:Y:S02]  /*16850*/  SHFL.IDX P6, R14, R13, R12, R11 ;  /* 0x0000000c0d0e7389 */ /* 0x00006400000c000b */
[----:B01----:R-:W-:Y:S01]  /*16860*/  ENDCOLLECTIVE ;  /* 0x000000000000791b */ /* 0x003fe20003800000 */
.L_x_5835:
[----:B------:R-:W-:-:S05]  /*16870*/  IADD3 R2, P0, R2, R4, RZ ;  /* 0x0000000402027210 */ /* 0x000fca0007f1e0ff */
[----:B------:R-:W-:-:S05]  /*16880*/  IMAD.X R3, RZ, RZ, R35, P0 ;  /* 0x000000ffff037224 */ /* 0x000fca00000e0623 */
[----:B------:R-:W-:Y:S01]  /*16890*/  @!PT LDS RZ, [RZ] ;  /* 0x00000000fffff984 */ /* 0x000fe20000000800 */
[----:B------:R-:W-:Y:S01]  /*168a0*/  @!PT LDS RZ, [RZ] ;  /* 0x00000000fffff984 */ /* 0x000fe20000000800 */
[----:B------:R-:W-:Y:S01]  /*168b0*/  @!PT LDS RZ, [RZ] ;  /* 0x00000000fffff984 */ /* 0x000fe20000000800 */
[----:B------:R0:W-:Y:S01]  /*168c0*/  LDGSTS.E.BYPASS.LTC128B.128 [R5+0x20400], desc[UR36][R2.64], !P1 ;  /* 0x2040000002057fae */ /* 0x0001e2000c901d64 */
[----:B------:R-:W-:Y:S02]  /*168d0*/  MOV R13, R7 ;  /* 0x00000007000d7202 */ /* 0x000fe40000000f00 */
[----:B------:R-:W-:Y:S01]  /*168e0*/  LOP3.LUT P1, RZ, R23, 0x200, RZ, 0xc0, !PT ;  /* 0x0000020017ff7812 */ /* 0x000fe2000782c0ff */
[----:B------:R0:W-:Y:S04]  /*168f0*/  LDGSTS.E.BYPASS.LTC128B.128 [R5+0x23400], desc[UR36][R2.64+0x80], !P5 ;  /* 0x2340008002057fae */ /* 0x0001e8000e901d64 */
[----:B------:R0:W-:Y:S01]  /*16900*/  LDGSTS.E.BYPASS.LTC128B.128 [R5+0x26400], desc[UR36][R2.64+0x100], !P4 ;  /* 0x2640010002057fae */ /* 0x0001e2000e101d64 */
[----:B------:R-:W-:-:S07]  /*16910*/  IMAD.MOV.U32 R35, RZ, RZ, R14 ;  /* 0x000000ffff237224 */ /* 0x000fce00078e000e */
[----:B0-----:R-:W-:Y:S05]  /*16920*/  WARPSYNC.COLLECTIVE R15, `(.L_x_5836) ;  /* 0x000000000f087348 */ /* 0x001fea0003c00000 */
[----:B------:R1:W2:Y:S02]  /*16930*/  SHFL.IDX P6, R14, R13, R12, R11 ;  /* 0x0000000c0d0e7389 */ /* 0x0002a400000c000b */
[----:B012---:R-:W-:Y:S01]  /*16940*/  ENDCOLLECTIVE ;  /* 0x000000000000791b */ /* 0x007fe20003800000 */
.L_x_5836:
[----:B------:R-:W-:Y:S01]  /*16950*/  IMAD.MOV.U32 R2, RZ, RZ, R14 ;  /* 0x000000ffff027224 */ /* 0x000fe200078e000e */
[----:B------:R-:W-:Y:S06]  /*16960*/  BRA `(.L_x_5837) ;  /* 0xffffffbc00307947 */ /* 0x000fec000383ffff */
.L_x_5746:
[----:B0-----:R0:W1:Y:S02]  /*16970*/  SYNCS.PHASECHK.TRANS64.TRYWAIT P0, [R6+URZ+0x30860], R2 ;  /* 0x03086002060075a7 */ /* 0x001064000800017f */
[----:B-1----:R-:W-:Y:S05]  /*16980*/  @!P0 NANOSLEEP.SYNCS 0x989680 ;  /* 0x009896800000895d */ /* 0x002fea0003900000 */
[----:B------:R-:W1:Y:S02]  /*16990*/  @!P0 SYNCS.PHASECHK.TRANS64 P0, [R6+URZ+0x30860], R2 ;  /* 0x03086002060085a7 */ /* 0x000e64000800007f */
[----:B-1----:R-:W-:Y:S05]  /*169a0*/  @!P0 BRA `(.L_x_5746) ;  /* 0xfffffffc00f08947 */ /* 0x002fea000383ffff */
[----:B------:R-:W-:Y:S05]  /*169b0*/  BRA `(.L_x_5838) ;  /* 0xffffffbc00947947 */ /* 0x000fea000383ffff */
.L_x_5747:
        /* <DEDUP_REMOVED lines=8> */
.L_x_5840:
[----:B------:R-:W-:Y:S05]  /*16a40*/  BSYNC B1 ;  /* 0x0000000000017941 */ /* 0x000fea0003800000 */
.L_x_5839:
[----:B------:R-:W-:Y:S01]  /*16a50*/  IMAD.MOV.U32 R13, RZ, RZ, R18 ;  /* 0x000000ffff0d7224 */ /* 0x000fe200078e0012 */
[----:B------:R-:W-:Y:S01]  /*16a60*/  MOV R15, 0xffffffff ;  /* 0xffffffff000f7802 */ /* 0x000fe20000000f00 */
[----:B------:R-:W-:Y:S02]  /*16a70*/  IMAD.MOV.U32 R12, RZ, RZ, RZ ;  /* 0x000000ffff0c7224 */ /* 0x000fe400078e00ff */
[----:B------:R-:W-:Y:S02]  /*16a80*/  IMAD.MOV.U32 R11, RZ, RZ, 0x181f ;  /* 0x0000181fff0b7424 */ /* 0x000fe400078e00ff */
[----:B------:R-:W-:Y:S02]  /*16a90*/  IMAD.MOV.U32 R3, RZ, RZ, R14 ;  /* 0x000000ffff037224 */ /* 0x000fe400078e000e */
[----:B------:R-:W-:-:S07]  /*16aa0*/  IMAD R5, R5, 0x2, R22 ;  /* 0x0000000205057824 */ /* 0x000fce00078e0216 */
[----:B------:R-:W-:Y:S05]  /*16ab0*/  WARPSYNC.COLLECTIVE R15, `(.L_x_5841) ;  /* 0x000000000f087348 */ /* 0x000fea0003c00000 */
[----:B------:R0:W1:Y:S02]  /*16ac0*/  SHFL.IDX P6, R14, R13, R12, R11 ;  /* 0x0000000c0d0e7389 */ /* 0x00006400000c000b */
[----:B01----:R-:W-:Y:S01]  /*16ad0*/  ENDCOLLECTIVE ;  /* 0x000000000000791b */ /* 0x003fe20003800000 */
.L_x_5841:
[----:B------:R-:W-:Y:S02]  /*16ae0*/  IMAD.MOV.U32 R13, RZ, RZ, R24 ;  /* 0x000000ffff0d7224 */ /* 0x000fe400078e0018 */
[----:B------:R-:W-:Y:S02]  /*16af0*/  IMAD.MOV.U32 R12, RZ, RZ, 0x1 ;  /* 0x00000001ff0c7424 */ /* 0x000fe400078e00ff */
[----:B------:R-:W-:-:S07]  /*16b00*/  IMAD.MOV.U32 R2, RZ, RZ, R14 ;  /* 0x000000ffff027224 */ /* 0x000fce00078e000e */
[----:B------:R-:W-:Y:S05]  /*16b10*/  WARPSYNC.COLLECTIVE R15, `(.L_x_5842) ;  /* 0x000000000f087348 */ /* 0x000fea0003c00000 */
[----:B------:R0:W1:Y:S02]  /*16b20*/  SHFL.IDX P6, R14, R13, R12, R11 ;  /* 0x0000000c0d0e7389 */ /* 0x00006400000c000b */
[----:B01----:R-:W-:Y:S01]  /*16b30*/  ENDCOLLECTIVE ;  /* 0x000000000000791b */ /* 0x003fe20003800000 */
.L_x_5842:
        /* <DEDUP_REMOVED lines=16> */
.L_x_5843:
[----:B------:R-:W-:Y:S01]  /*16c40*/  MOV R13, R24 ;  /* 0x00000018000d7202 */ /* 0x000fe20000000f00 */
[----:B------:R-:W-:Y:S02]  /*16c50*/  IMAD.MOV.U32 R12, RZ, RZ, 0x2 ;  /* 0x00000002ff0c7424 */ /* 0x000fe400078e00ff */
[----:B------:R-:W-:-:S07]  /*16c60*/  IMAD.MOV.U32 R2, RZ, RZ, R14 ;  /* 0x000000ffff027224 */ /* 0x000fce00078e000e */
[----:B------:R-:W-:Y:S05]  /*16c70*/  WARPSYNC.COLLECTIVE R15, `(.L_x_5844) ;  /* 0x000000000f087348 */ /* 0x000fea0003c00000 */
[----:B------:R0:W1:Y:S02]  /*16c80*/  SHFL.IDX P6, R14, R13, R12, R11 ;  /* 0x0000000c0d0e7389 */ /* 0x00006400000c000b */
[----:B01----:R-:W-:Y:S01]  /*16c90*/  ENDCOLLECTIVE ;  /* 0x000000000000791b */ /* 0x003fe20003800000 */
.L_x_5844:
        /* <DEDUP_REMOVED lines=16> */
.L_x_5845:
[----:B------:R-:W-:Y:S02]  /*16da0*/  IMAD.MOV.U32 R13, RZ, RZ, R24 ;  /* 0x000000ffff0d7224 */ /* 0x000fe400078e0018 */
[----:B------:R-:W-:Y:S02]  /*16db0*/  IMAD.MOV.U32 R12, RZ, RZ, 0x3 ;  /* 0x00000003ff0c7424 */ /* 0x000fe400078e00ff */
[----:B------:R-:W-:-:S07]  /*16dc0*/  IMAD.MOV.U32 R2, RZ, RZ, R14 ;  /* 0x000000ffff027224 */ /* 0x000fce00078e000e */
[----:B------:R-:W-:Y:S05]  /*16dd0*/  WARPSYNC.COLLECTIVE R15, `(.L_x_5846) ;  /* 0x000000000f087348 */ /* 0x000fea0003c00000 */
[----:B------:R0:W1:Y:S02]  /*16de0*/  SHFL.IDX P6, R14, R13, R12, R11 ;  /* 0x0000000c0d0e7389 */ /* 0x00006400000c000b */
[----:B01----:R-:W-:Y:S01]  /*16df0*/  ENDCOLLECTIVE ;  /* 0x000000000000791b */ /* 0x003fe20003800000 */
.L_x_5846:
        /* <DEDUP_REMOVED lines=16> */
.L_x_5847:
[----:B------:R-:W-:Y:S02]  /*16f00*/  IMAD.MOV.U32 R13, RZ, RZ, R24 ;  /* 0x000000ffff0d7224 */ /* 0x000fe400078e0018 */
[----:B------:R-:W-:Y:S01]  /*16f10*/  IMAD.MOV.U32 R12, RZ, RZ, 0x4 ;  /* 0x00000004ff0c7424 */ /* 0x000fe200078e00ff */
[----:B------:R-:W-:-:S07]  /*16f20*/  MOV R2, R14 ;  /* 0x0000000e00027202 */ /* 0x000fce0000000f00 */
[----:B------:R-:W-:Y:S05]  /*16f30*/  WARPSYNC.COLLECTIVE R15, `(.L_x_5848) ;  /* 0x000000000f087348 */ /* 0x000fea0003c00000 */
[----:B------:R0:W1:Y:S02]  /*16f40*/  SHFL.IDX P6, R14, R13, R12, R11 ;  /* 0x0000000c0d0e7389 */ /* 0x00006400000c000b */
[----:B01----:R-:W-:Y:S01]  /*16f50*/  ENDCOLLECTIVE ;  /* 0x000000000000791b */ /* 0x003fe20003800000 */
.L_x_5848:
        /* <DEDUP_REMOVED lines=16> */
.L_x_5849:
[----:B------:R-:W-:Y:S02]  /*17060*/  IMAD.MOV.U32 R13, RZ, RZ, R24 ;  /* 0x000000ffff0d7224 */ /* 0x000fe400078e0018 */
[----:B------:R-:W-:Y:S02]  /*17070*/  IMAD.MOV.U32 R12, RZ, RZ, 0x5 ;  /* 0x00000005ff0c7424 */ /* 0x000fe400078e00ff */
[----:B------:R-:W-:-:S07]  /*17080*/  IMAD.MOV.U32 R2, RZ, RZ, R14 ;  /* 0x000000ffff027224 */ /* 0x000fce00078e000e */
[----:B------:R-:W-:Y:S05]  /*17090*/  WARPSYNC.COLLECTIVE R15, `(.L_x_5850) ;  /* 0x000000000f087348 */ /* 0x000fea0003c00000 */
[----:B------:R0:W1:Y:S02]  /*170a0*/  SHFL.IDX P6, R14, R13, R12, R11 ;  /* 0x0000000c0d0e7389 */ /* 0x00006400000c000b */
[----:B01----:R-:W-:Y:S01]  /*170b0*/  ENDCOLLECTIVE ;  /* 0x000000000000791b */ /* 0x003fe20003800000 */
.L_x_5850:
        /* <DEDUP_REMOVED lines=13> */
.L_x_5851:
[----:B------:R-:W-:Y:S01]  /*17190*/  @!PT LDS RZ, [RZ] ;  /* 0x00000000fffff984 */ /* 0x000fe20000000800 */
[----:B------:R-:W-:Y:S01]  /*171a0*/  @!PT LDS RZ, [RZ] ;  /* 0x00000000fffff984 */ /* 0x000fe20000000800 */
[----:B------:R-:W-:Y:S01]  /*171b0*/  @!PT LDS RZ, [RZ] ;  /* 0x00000000fffff984 */ /* 0x000fe20000000800 */
[----:B------:R1:W-:Y:S01]  /*171c0*/  LDGSTS.E.BYPASS.LTC128B.128 [R5+0x5400], desc[UR36][R2.64+0x80], !P0 ;  /* 0x0540008002057fae */ /* 0x0003e2000c101d64 */
[----:B------:R-:W-:-:S13]  /*171d0*/  ISETP.LT.OR P0, PT, R7, 0x41, P1 ;  /* 0x000000410700780c */ /* 0x000fda0000f01670 */
[----:B------:R1:W-:Y:S01]  /*171e0*/  LDGSTS.E.BYPASS.LTC128B.128 [R5+0x8400], desc[UR36][R2.64+0x100], !P0 ;  /* 0x0840010002057fae */ /* 0x0003e2000c101d64 */
[----:B------:R-:W-:Y:S05]  /*171f0*/  BRA `(.L_x_5852) ;  /* 0xffffffb800787947 */ /* 0x000fea000383ffff */
.L_x_5755:
[----:B0-----:R0:W1:Y:S02]  /*17200*/  SYNCS.PHASECHK.TRANS64.TRYWAIT P0, [R0+URZ+0x30860], R3 ;  /* 0x03086003000075a7 */ /* 0x001064000800017f */
[----:B-1----:R-:W-:Y:S05]  /*17210*/  @!P0 NANOSLEEP.SYNCS 0x989680 ;  /* 0x009896800000895d */ /* 0x002fea0003900000 */
[----:B------:R-:W1:Y:S02]  /*17220*/  @!P0 SYNCS.PHASECHK.TRANS64 P0, [R0+URZ+0x30860], R3 ;  /* 0x03086003000085a7 */ /* 0x000e64000800007f */
[----:B-1----:R-:W-:Y:S05]  /*17230*/  @!P0 BRA `(.L_x_5755) ;  /* 0xfffffffc00f08947 */ /* 0x002fea000383ffff */
[----:B------:R-:W-:Y:S05]  /*17240*/  BRA `(.L_x_5853) ;  /* 0xffffffbc00907947 */ /* 0x000fea000383ffff */
.L_x_5756:
        /* <DEDUP_REMOVED lines=8> */
.L_x_5855:
[----:B------:R-:W-:Y:S05]  /*172d0*/  BSYNC B0 ;  /* 0x0000000000007941 */ /* 0x000fea0003800000 */
.L_x_5854:
[----:B------:R-:W-:Y:S01]  /*172e0*/  IMAD.MOV.U32 R13, RZ, RZ, R18 ;  /* 0x000000ffff0d7224 */ /* 0x000fe200078e0012 */
[----:B------:R-:W-:Y:S01]  /*172f0*/  MOV R15, 0xffffffff ;  /* 0xffffffff000f7802 */ /* 0x000fe20000000f00 */
[----:B------:R-:W-:Y:S02]  /*17300*/  IMAD.MOV.U32 R12, RZ, RZ, RZ ;  /* 0x000000ffff0c7224 */ /* 0x000fe400078e00ff */
[----:B------:R-:W-:Y:S02]  /*17310*/  IMAD.MOV.U32 R11, RZ, RZ, 0x181f ;  /* 0x0000181fff0b7424 */ /* 0x000fe400078e00ff */
[----:B------:R-:W-:Y:S02]  /*17320*/  IMAD.MOV.U32 R3, RZ, RZ, R14 ;  /* 0x000000ffff037224 */ /* 0x000fe400078e000e */
[----:B------:R-:W-:-:S07]  /*17330*/  IMAD.SHL.U32 R5, R31, 0x2, RZ ;  /* 0x000000021f057824 */ /* 0x000fce00078e00ff */
[----:B------:R-:W-:Y:S05]  /*17340*/  WARPSYNC.COLLECTIVE R15, `(.L_x_5856) ;  /* 0x000000000f087348 */ /* 0x000fea0003c00000 */
[----:B------:R0:W1:Y:S02]  /*17350*/  SHFL.IDX P6, R14, R13, R12, R11 ;  /* 0x0000000c0d0e7389 */ /* 0x00006400000c000b */
[----:B01----:R-:W-:Y:S01]  /*17360*/  ENDCOLLECTIVE ;  /* 0x000000000000791b */ /* 0x003fe20003800000 */
.L_x_5856:
        /* <DEDUP_REMOVED lines=14> */
.L_x_5857:
        /* <DEDUP_REMOVED lines=13> */
.L_x_5858:
[----:B------:R-:W-:Y:S01]  /*17520*/  IMAD.MOV.U32 R13, RZ, RZ, R24 ;  /* 0x000000ffff0d7224 */ /* 0x000fe200078e0018 */
[----:B------:R-:W-:Y:S02]  /*17530*/  MOV R12, 0x2 ;  /* 0x00000002000c7802 */ /* 0x000fe40000000f00 */
[----:B------:R-:W-:-:S13]  /*17540*/  IADD3 R2, P4, R14, R5, RZ ;  /* 0x000000050e027210 */ /* 0x000fda0007f9e0ff */
[----:B------:R-:W-:Y:S05]  /*17550*/  WARPSYNC.COLLECTIVE R15, `(.L_x_5859) ;  /* 0x000000000f087348 */ /* 0x000fea0003c00000 */
[----:B------:R0:W1:Y:S02]  /*17560*/  SHFL.IDX P6, R14, R13, R12, R11 ;  /* 0x0000000c0d0e7389 */ /* 0x00006400000c000b */
[----:B01----:R-:W-:Y:S01]  /*17570*/  ENDCOLLECTIVE ;  /* 0x000000000000791b */ /* 0x003fe20003800000 */
.L_x_5859:
        /* <DEDUP_REMOVED lines=15> */
.L_x_5860:
[----:B------:R-:W-:Y:S02]  /*17670*/  IMAD.MOV.U32 R13, RZ, RZ, R24 ;  /* 0x000000ffff0d7224 */ /* 0x000fe400078e0018 */
[----:B------:R-:W-:Y:S01]  /*17680*/  IMAD.MOV.U32 R12, RZ, RZ, 0x3 ;  /* 0x00000003ff0c7424 */ /* 0x000fe200078e00ff */
[----:B------:R-:W-:-:S13]  /*17690*/  IADD3 R2, P4, R14, R5, RZ ;  /* 0x000000050e027210 */ /* 0x000fda0007f9e0ff */
[----:B------:R-:W-:Y:S05]  /*176a0*/  WARPSYNC.COLLECTIVE R15, `(.L_x_5861) ;  /* 0x000000000f087348 */ /* 0x000fea0003c00000 */
[----:B------:R0:W1:Y:S02]  /*176b0*/  SHFL.IDX P6, R14, R13, R12, R11 ;  /* 0x0000000c0d0e7389 */ /* 0x00006400000c000b */
[----:B01----:R-:W-:Y:S01]  /*176c0*/  ENDCOLLECTIVE ;  /* 0x000000000000791b */ /* 0x003fe20003800000 */
.L_x_5861:
        /* <DEDUP_REMOVED lines=15> */
.L_x_5862:
[----:B------:R-:W-:Y:S01]  /*177c0*/  IMAD.MOV.U32 R13, RZ, RZ, R24 ;  /* 0x000000ffff0d7224 */ /* 0x000fe200078e0018 */
[----:B------:R-:W-:Y:S02]  /*177d0*/  MOV R12, 0x4 ;  /* 0x00000004000c7802 */ /* 0x000fe40000000f00 */
[----:B------:R-:W-:-:S13]  /*177e0*/  IADD3 R2, P4, R14, R5, RZ ;  /* 0x000000050e027210 */ /* 0x000fda0007f9e0ff */
[----:B------:R-:W-:Y:S05]  /*177f0*/  WARPSYNC.COLLECTIVE R15, `(.L_x_5863) ;  /* 0x000000000f087348 */ /* 0x000fea0003c00000 */
[----:B------:R0:W1:Y:S02]  /*17800*/  SHFL.IDX P6, R14, R13, R12, R11 ;  /* 0x0000000c0d0e7389 */ /* 0x00006400000c000b */
[----:B01----:R-:W-:Y:S01]  /*17810*/  ENDCOLLECTIVE ;  /* 0x000000000000791b */ /* 0x003fe20003800000 */
.L_x_5863:
        /* <DEDUP_REMOVED lines=15> */
.L_x_5864:
[----:B------:R-:W-:Y:S02]  /*17910*/  IMAD.MOV.U32 R13, RZ, RZ, R24 ;  /* 0x000000ffff0d7224 */ /* 0x000fe400078e0018 */
[----:B------:R-:W-:Y:S01]  /*17920*/  IMAD.MOV.U32 R12, RZ, RZ, 0x5 ;  /* 0x00000005ff0c7424 */ /* 0x000fe200078e00ff */
[----:B------:R-:W-:-:S13]  /*17930*/  IADD3 R2, P4, R14, R5, RZ ;  /* 0x000000050e027210 */ /* 0x000fda0007f9e0ff */
[----:B------:R-:W-:Y:S05]  /*17940*/  WARPSYNC.COLLECTIVE R15, `(.L_x_5865) ;  /* 0x000000000f087348 */ /* 0x000fea0003c00000 */
[----:B------:R0:W1:Y:S02]  /*17950*/  SHFL.IDX P6, R14, R13, R12, R11 ;  /* 0x0000000c0d0e7389 */ /* 0x00006400000c000b */
[----:B01----:R-:W-:Y:S01]  /*17960*/  ENDCOLLECTIVE ;  /* 0x000000000000791b */ /* 0x003fe20003800000 */
.L_x_5865:
        /* <DEDUP_REMOVED lines=14> */
.L_x_5866:
[----:B------:R-:W-:Y:S05]  /*17a50*/  BRA `(.L_x_5867) ;  /* 0xffffffb800947947 */ /* 0x000fea000383ffff */
.L_x_5761:
        /* <DEDUP_REMOVED lines=8> */
.L_x_5869:
[----:B------:R-:W-:Y:S05]  /*17ae0*/  BSYNC B0 ;  /* 0x0000000000007941 */ /* 0x000fea0003800000 */
.L_x_5868:
        /* <DEDUP_REMOVED lines=9> */
.L_x_5870:
        /* <DEDUP_REMOVED lines=15> */
[C---:B------:R-:W-:Y:S02]  /*17c70*/  ISETP.GE.U32.AND P5, PT, R10.reuse, 0x10, PT ;  /* 0x000000100a00780c */ /* 0x040fe40003fa6070 */
[----:B--2---:R-:W-:Y:S01]  /*17c80*/  @!P1 MOV R17, R4 ;  /* 0x0000000400119202 */ /* 0x004fe20000000f00 */
[----:B---3--:R-:W-:Y:S01]  /*17c90*/  @!P1 IMAD.MOV.U32 R8, RZ, RZ, R2 ;  /* 0x000000ffff089224 */ /* 0x008fe200078e0002 */
[----:B------:R-:W-:-:S03]  /*17ca0*/  ISETP.NE.AND P1, PT, R10, RZ, PT ;  /* 0x000000ff0a00720c */ /* 0x000fc60003f25270 */
[----:B------:R-:W-:-:S10]  /*17cb0*/  IMAD R13, R8, R17, RZ ;  /* 0x00000011080d7224 */ /* 0x000fd400078e02ff */
[----:B------:R-:W-:Y:S05]  /*17cc0*/  WARPSYNC.COLLECTIVE R15, `(.L_x_5871) ;  /* 0x000000000f087348 */ /* 0x000fea0003c00000 */
[----:B------:R0:W1:Y:S02]  /*17cd0*/  SHFL.UP P6, R14, R13, R12, R11 ;  /* 0x0400000c0d0e7389 */ /* 0x00006400000c000b */
[----:B01----:R-:W-:Y:S01]  /*17ce0*/  ENDCOLLECTIVE ;  /* 0x000000000000791b */ /* 0x003fe20003800000 */
.L_x_5871:
[----:B------:R-:W-:Y:S01]  /*17cf0*/  IMAD.MOV.U32 R12, RZ, RZ, 0x2 ;  /* 0x00000002ff0c7424 */ /* 0x000fe200078e00ff */
[----:B------:R-:W-:-:S05]  /*17d00*/  SEL R6, R14, RZ, P1 ;  /* 0x000000ff0e067207 */ /* 0x000fca0000800000 */
[----:B------:R-:W-:-:S04]  /*17d10*/  IMAD.IADD R6, R13, 0x1, R6 ;  /* 0x000000010d067824 */ /* 0x000fc800078e0206 */
[----:B------:R-:W-:-:S07]  /*17d20*/  IMAD.MOV.U32 R13, RZ, RZ, R6 ;  /* 0x000000ffff0d7224 */ /* 0x000fce00078e0006 */
[----:B------:R-:W-:Y:S05]  /*17d30*/  WARPSYNC.COLLECTIVE R15, `(.L_x_5872) ;  /* 0x000000000f087348 */ /* 0x000fea0003c00000 */
[----:B------:R0:W1:Y:S02]  /*17d40*/  SHFL.UP P6, R14, R13, R12, R11 ;  /* 0x0400000c0d0e7389 */ /* 0x00006400000c000b */
[----:B01----:R-:W-:Y:S01]  /*17d50*/  ENDCOLLECTIVE ;  /* 0x000000000000791b */ /* 0x003fe20003800000 */
.L_x_5872:
        /* <DEDUP_REMOVED lines=8> */
.L_x_5873:
[----:B------:R-:W-:Y:S01]  /*17de0*/  IMAD.MOV.U32 R12, RZ, RZ, 0x8 ;  /* 0x00000008ff0c7424 */ /* 0x000fe200078e00ff */
[----:B------:R-:W-:-:S04]  /*17df0*/  SEL R3, R14, RZ, P3 ;  /* 0x000000ff0e037207 */ /* 0x000fc80001800000 */
[----:B------:R-:W-:-:S05]  /*17e00*/  IADD3 R3, R2, R3, RZ ;  /* 0x0000000302037210 */ /* 0x000fca0007ffe0ff */
[----:B------:R-:W-:-:S07]  /*17e10*/  IMAD.MOV.U32 R13, RZ, RZ, R3 ;  /* 0x000000ffff0d7224 */ /* 0x000fce00078e0003 */
[----:B------:R-:W-:Y:S05]  /*17e20*/  WARPSYNC.COLLECTIVE R15, `(.L_x_5874) ;  /* 0x000000000f087348 */ /* 0x000fea0003c00000 */
[----:B------:R0:W1:Y:S02]  /*17e30*/  SHFL.UP P6, R14, R13, R12, R11 ;  /* 0x0400000c0d0e7389 */ /* 0x00006400000c000b */
[----:B01----:R-:W-:Y:S01]  /*17e40*/  ENDCOLLECTIVE ;  /* 0x000000000000791b */ /* 0x003fe20003800000 */
.L_x_5874:
[----:B------:R-:W-:Y:S01]  /*17e50*/  IMAD.MOV.U32 R12, RZ, RZ, 0x10 ;  /* 0x00000010ff0c7424 */ /* 0x000fe200078e00ff */
[----:B------:R-:W-:-:S05]  /*17e60*/  SEL R4, R14, RZ, P4 ;  /* 0x000000ff0e047207 */ /* 0x000fca0002000000 */
[----:B------:R-:W-:-:S04]  /*17e70*/  IMAD.IADD R4, R3, 0x1, R4 ;  /* 0x0000000103047824 */ /* 0x000fc800078e0204 */
[----:B------:R-:W-:-:S07]  /*17e80*/  IMAD.MOV.U32 R13, RZ, RZ, R4 ;  /* 0x000000ffff0d7224 */ /* 0x000fce00078e0004 */
[----:B------:R-:W-:Y:S05]  /*17e90*/  WARPSYNC.COLLECTIVE R15, `(.L_x_5875) ;  /* 0x000000000f087348 */ /* 0x000fea0003c00000 */
[----:B------:R0:W1:Y:S02]  /*17ea0*/  SHFL.UP P6, R14, R13, R12, R11 ;  /* 0x0400000c0d0e7389 */ /* 0x00006400000c000b */
[----:B01----:R-:W-:Y:S01]  /*17eb0*/  ENDCOLLECTIVE ;  /* 0x000000000000791b */ /* 0x003fe20003800000 */
.L_x_5875:
        /* <DEDUP_REMOVED lines=8> */
.L_x_5876:
[----:B------:R-:W-:Y:S05]  /*17f40*/  BRA `(.L_x_5877) ;  /* 0xffffffb800a87947 */ /* 0x000fea000383ffff */
.L_x_5764:
[----:B------:R-:W-:Y:S01]  /*17f50*/  BSSY B0, `(.L_x_5878) ;  /* 0x0000007000007945 */ /* 0x000fe20003800000 */
[----:B------:R-:W-:Y:S02]  /*17f60*/  IMAD.MOV.U32 R12, RZ, RZ, 0x1 ;  /* 0x00000001ff0c7424 */ /* 0x000fe400078e00ff */
[----:B------:R-:W-:Y:S02]  /*17f70*/  IMAD.MOV.U32 R11, RZ, RZ, RZ ;  /* 0x000000ffff0b7224 */ /* 0x000fe400078e00ff */
[----:B------:R-:W-:-:S07]  /*17f80*/  IMAD.MOV.U32 R15, RZ, RZ, -0x1 ;  /* 0xffffffffff0f7424 */ /* 0x000fce00078e00ff */
[----:B------:R-:W-:Y:S05]  /*17f90*/  WARPSYNC.COLLECTIVE R15, `(.L_x_5879) ;  /* 0x000000000f087348 */ /* 0x000fea0003c00000 */
[----:B------:R0:W1:Y:S02]  /*17fa0*/  SHFL.UP P6, R14, R13, R12, R11 ;  /* 0x0400000c0d0e7389 */ /* 0x00006400000c000b */
[----:B01----:R-:W-:Y:S01]  /*17fb0*/  ENDCOLLECTIVE ;  /* 0x000000000000791b */ /* 0x003fe20003800000 */
.L_x_5879:
[----:B------:R-:W-:Y:S05]  /*17fc0*/  BSYNC B0 ;  /* 0x0000000000007941 */ /* 0x000fea0003800000 */
.L_x_5878:
        /* <DEDUP_REMOVED lines=8> */
.L_x_5880:
[----:B------:R-:W-:Y:S02]  /*18050*/  MOV R12, 0x4 ;  /* 0x00000004000c7802 */ /* 0x000fe40000000f00 */
[----:B------:R-:W-:-:S05]  /*18060*/  SEL R2, R14, RZ, P2 ;  /* 0x000000ff0e027207 */ /* 0x000fca0001000000 */
[----:B------:R-:W-:-:S04]  /*18070*/  IMAD.IADD R2, R13, 0x1, R2 ;  /* 0x000000010d027824 */ /* 0x000fc800078e0202 */
[----:B------:R-:W-:-:S07]  /*18080*/  IMAD.MOV.U32 R13, RZ, RZ, R2 ;  /* 0x000000ffff0d7224 */ /* 0x000fce00078e0002 */
[----:B------:R-:W-:Y:S05]  /*18090*/  WARPSYNC.COLLECTIVE R15, `(.L_x_5881) ;  /* 0x000000000f087348 */ /* 0x000fea0003c00000 */
[----:B------:R0:W1:Y:S02]  /*180a0*/  SHFL.UP P6, R14, R13, R12, R11 ;  /* 0x0400000c0d0e7389 */ /* 0x00006400000c000b */
[----:B01----:R-:W-:Y:S01]  /*180b0*/  ENDCOLLECTIVE ;  /* 0x000000000000791b */ /* 0x003fe20003800000 */
.L_x_5881:
[----:B------:R-:W-:Y:S01]  /*180c0*/  IMAD.MOV.U32 R12, RZ, RZ, 0x8 ;  /* 0x00000008ff0c7424 */ /* 0x000fe200078e00ff */
[----:B------:R-:W-:-:S05]  /*180d0*/  SEL R3, R14, RZ, P3 ;  /* 0x000000ff0e037207 */ /* 0x000fca0001800000 */
[----:B------:R-:W-:-:S04]  /*180e0*/  IMAD.IADD R3, R2, 0x1, R3 ;  /* 0x0000000102037824 */ /* 0x000fc800078e0203 */
[----:B------:R-:W-:-:S07]  /*180f0*/  IMAD.MOV.U32 R13, RZ, RZ, R3 ;  /* 0x000000ffff0d7224 */ /* 0x000fce00078e0003 */
[----:B------:R-:W-:Y:S05]  /*18100*/  WARPSYNC.COLLECTIVE R15, `(.L_x_5882) ;  /* 0x000000000f087348 */ /* 0x000fea0003c00000 */
[----:B------:R0:W1:Y:S02]  /*18110*/  SHFL.UP P6, R14, R13, R12, R11 ;  /* 0x0400000c0d0e7389 */ /* 0x00006400000c000b */
[----:B01----:R-:W-:Y:S01]  /*18120*/  ENDCOLLECTIVE ;  /* 0x000000000000791b */ /* 0x003fe20003800000 */
.L_x_5882:
[----:B------:R-:W-:Y:S01]  /*18130*/  IMAD.MOV.U32 R12, RZ, RZ, 0x10 ;  /* 0x00000010ff0c7424 */ /* 0x000fe200078e00ff */
[----:B------:R-:W-:-:S05]  /*18140*/  SEL R4, R14, RZ, P4 ;  /* 0x000000ff0e047207 */ /* 0x000fca0002000000 */
[----:B------:R-:W-:-:S04]  /*18150*/  IMAD.IADD R4, R3, 0x1, R4 ;  /* 0x0000000103047824 */ /* 0x000fc800078e0204 */
[----:B------:R-:W-:-:S07]  /*18160*/  IMAD.MOV.U32 R13, RZ, RZ, R4 ;  /* 0x000000ffff0d7224 */ /* 0x000fce00078e0004 */
[----:B------:R-:W-:Y:S05]  /*18170*/  WARPSYNC.COLLECTIVE R15, `(.L_x_5883) ;  /* 0x000000000f087348 */ /* 0x000fea0003c00000 */
[----:B------:R0:W1:Y:S02]  /*18180*/  SHFL.UP P6, R14, R13, R12, R11 ;  /* 0x0400000c0d0e7389 */ /* 0x00006400000c000b */
[----:B01----:R-:W-:Y:S01]  /*18190*/  ENDCOLLECTIVE ;  /* 0x000000000000791b */ /* 0x003fe20003800000 */
.L_x_5883:
[----:B------:R-:W-:Y:S01]  /*181a0*/  IMAD.MOV.U32 R12, RZ, RZ, 0x1f ;  /* 0x0000001fff0c7424 */ /* 0x000fe200078e00ff */
[----:B------:R-:W-:Y:S02]  /*181b0*/  MOV R11, 0x1f ;  /* 0x0000001f000b7802 */ /* 0x000fe40000000f00 */
[----:B------:R-:W-:-:S05]  /*181c0*/  SEL R3, R14, RZ, P5 ;  /* 0x000000ff0e037207 */ /* 0x000fca0002800000 */
[----:B------:R-:W-:-:S04]  /*181d0*/  IMAD.IADD R2, R4, 0x1, R3 ;  /* 0x0000000104027824 */ /* 0x000fc800078e0203 */
[----:B------:R-:W-:-:S07]  /*181e0*/  IMAD.MOV.U32 R13, RZ, RZ, R2 ;  /* 0x000000ffff0d7224 */ /* 0x000fce00078e0002 */
[----:B------:R-:W-:Y:S05]  /*181f0*/  WARPSYNC.COLLECTIVE R15, `(.L_x_5884) ;  /* 0x000000000f087348 */ /* 0x000fea0003c00000 */
[----:B------:R0:W1:Y:S02]  /*18200*/  SHFL.IDX P6, R14, R13, R12, R11 ;  /* 0x0000000c0d0e7389 */ /* 0x00006400000c000b */
[----:B01----:R-:W-:Y:S01]  /*18210*/  ENDCOLLECTIVE ;  /* 0x000000000000791b */ /* 0x003fe20003800000 */
.L_x_5884:
[----:B------:R-:W-:Y:S05]  /*18220*/  BRA `(.L_x_5885) ;  /* 0xffffffb800947947 */ /* 0x000fea000383ffff */
.L_x_5766:
[----:B------:R-:W-:Y:S01]  /*18230*/  BSSY B0, `(.L_x_5886) ;  /* 0x0000006000007945 */ /* 0x000fe20003800000 */
[----:B------:R-:W-:Y:S01]  /*18240*/  PLOP3.LUT P6, PT, P6, PT, PT, 0x8, 0x0 ;  /* 0x000000000000781c */ /* 0x000fe200037ce170 */
[----:B------:R-:W-:-:S12]  /*18250*/  IMAD.MOV.U32 R15, RZ, RZ, -0x1 ;  /* 0xffffffffff0f7424 */ /* 0x000fd800078e00ff */
[----:B0-----:R-:W-:Y:S05]  /*18260*/  WARPSYNC.COLLECTIVE R15, `(.L_x_5887) ;  /* 0x000000000f087348 */ /* 0x001fea0003c00000 */
[----:B------:R-:W-:Y:S01]  /*18270*/  VOTE.ANY R14, PT, P6 ;  /* 0x00000000000e7806 */ /* 0x000fe200030e0100 */
[----:B0-----:R-:W-:Y:S06]  /*18280*/  ENDCOLLECTIVE ;  /* 0x000000000000791b */ /* 0x001fec0003800000 */
.L_x_5887:
[----:B------:R-:W-:Y:S05]  /*18290*/  BSYNC B0 ;  /* 0x0000000000007941 */ /* 0x000fea0003800000 */
.L_x_5886:
        /* <DEDUP_REMOVED lines=8> */
.L_x_5888:
[----:B------:R-:W-:Y:S02]  /*18320*/  IMAD.IADD R19, R12, 0x1, R19 ;  /* 0x000000010c137824 */ /* 0x000fe400078e0213 */
[----:B------:R-:W-:Y:S02]  /*18330*/  IMAD.MOV.U32 R13, RZ, RZ, R8 ;  /* 0x000000ffff0d7224 */ /* 0x000fe400078e0008 */
[----:B------:R-:W-:-:S07]  /*18340*/  IMAD.MOV.U32 R17, RZ, RZ, R14 ;  /* 0x000000ffff117224 */ /* 0x000fce00078e000e */
[----:B------:R-:W-:Y:S05]  /*18350*/  WARPSYNC.COLLECTIVE R15, `(.L_x_5889) ;  /* 0x000000000f087348 */ /* 0x000fea0003c00000 */
[----:B------:R0:W1:Y:S02]  /*18360*/  SHFL.IDX P6, R14, R13, R12, R11 ;  /* 0x0000000c0d0e7389 */ /* 0x00006400000c000b */
[----:B01----:R-:W-:Y:S01]  /*18370*/  ENDCOLLECTIVE ;  /* 0x000000000000791b */ /* 0x003fe20003800000 */
.L_x_5889:
[----:B------:R-:W-:Y:S01]  /*18380*/  IMAD.MOV.U32 R8, RZ, RZ, R14 ;  /* 0x000000ffff087224 */ /* 0x000fe200078e000e */
[----:B------:R-:W-:Y:S06]  /*18390*/  BRA `(.L_x_5890) ;  /* 0xffffffb800787947 */ /* 0x000fec000383ffff */
.L_x_5768:
[----:B------:R-:W-:Y:S01]  /*183a0*/  BSSY B0, `(.L_x_5891) ;  /* 0x0000007000007945 */ /* 0x000fe20003800000 */
[----:B------:R-:W-:Y:S01]  /*183b0*/  MOV R13, R2 ;  /* 0x00000002000d7202 */ /* 0x000fe20000000f00 */
[----:B------:R-:W-:Y:S02]  /*183c0*/  IMAD.MOV.U32 R11, RZ, RZ, 0x1f ;  /* 0x0000001fff0b7424 */ /* 0x000fe400078e00ff */
[----:B------:R-:W-:-:S07]  /*183d0*/  IMAD.MOV.U32 R15, RZ, RZ, -0x1 ;  /* 0xffffffffff0f7424 */ /* 0x000fce00078e00ff */
[----:B0-23--:R-:W-:Y:S05]  /*183e0*/  WARPSYNC.COLLECTIVE R15, `(.L_x_5892) ;  /* 0x000000000f087348 */ /* 0x00dfea0003c00000 */
[----:B------:R1:W4:Y:S02]  /*183f0*/  SHFL.IDX P6, R14, R13, R12, R11 ;  /* 0x0000000c0d0e7389 */ /* 0x00032400000c000b */
[----:B01234-:R-:W-:Y:S01]  /*18400*/  ENDCOLLECTIVE ;  /* 0x000000000000791b */ /* 0x01ffe20003800000 */
.L_x_5892:
[----:B------:R-:W-:Y:S05]  /*18410*/  BSYNC B0 ;  /* 0x0000000000007941 */ /* 0x000fea0003800000 */
.L_x_5891:
[----:B------:R-:W-:Y:S01]  /*18420*/  IMAD.MOV.U32 R6, RZ, RZ, R14 ;  /* 0x000000ffff067224 */ /* 0x000fe200078e000e */
[----:B------:R-:W-:Y:S06]  /*18430*/  BRA `(.L_x_5767) ;  /* 0xffffffb800687947 */ /* 0x000fec000383ffff */
.L_x_5774:
[----:B-1----:R1:W2:Y:S02]  /*18440*/  SYNCS.PHASECHK.TRANS64.TRYWAIT P0, [R4+URZ+0x30820], R0 ;  /* 0x03082000040075a7 */ /* 0x0022a4000800017f */
[----:B--2---:R-:W-:Y:S05]  /*18450*/  @!P0 NANOSLEEP.SYNCS 0x989680 ;  /* 0x009896800000895d */ /* 0x004fea0003900000 */
[----:B------:R-:W2:Y:S02]  /*18460*/  @!P0 SYNCS.PHASECHK.TRANS64 P0, [R4+URZ+0x30820], R0 ;  /* 0x03082000040085a7 */ /* 0x000ea4000800007f */
[----:B--2---:R-:W-:Y:S05]  /*18470*/  @!P0 BRA `(.L_x_5774) ;  /* 0xfffffffc00f08947 */ /* 0x004fea000383ffff */
[----:B------:R-:W-:Y:S05]  /*18480*/  BRA `(.L_x_5893) ;  /* 0xffffffc000c07947 */ /* 0x000fea000383ffff */
.L_x_5775:
        /* <DEDUP_REMOVED lines=11> */
.L_x_5895:
[----:B------:R-:W-:Y:S05]  /*18540*/  BSYNC B0 ;  /* 0x0000000000007941 */ /* 0x000fea0003800000 */
.L_x_5894:
[----:B------:R-:W-:Y:S05]  /*18550*/  BRA `(.L_x_5896) ;  /* 0xffffffc000a87947 */ /* 0x000fea000383ffff */
.L_x_5778:
[----:B------:R-:W-:Y:S01]  /*18560*/  BSSY B1, `(.L_x_5897) ;  /* 0x0000006000017945 */ /* 0x000fe20003800000 */
[----:B------:R-:W-:-:S07]  /*18570*/  IMAD.MOV.U32 R15, RZ, RZ, -0x1 ;  /* 0xffffffffff0f7424 */ /* 0x000fce00078e00ff */
[----:B01----:R-:W-:Y:S05]  /*18580*/  WARPSYNC.COLLECTIVE R15, `(.L_x_5898) ;  /* 0x000000000f0c7348 */ /* 0x003fea0003c00000 */
[----:B------:R-:W-:Y:S02]  /*18590*/  ELECT P6, UR62, PT ;  /* 0x00000000003e782f */ /* 0x000fe400038c0000 */
[----:B------:R-:W-:Y:S01]  /*185a0*/  MOV R14, UR62 ;  /* 0x0000003e000e7c02 */ /* 0x000fe20008000f00 */
[----:B01----:R-:W-:Y:S10]  /*185b0*/  ENDCOLLECTIVE ;  /* 0x000000000000791b */ /* 0x003ff40003800000 */
.L_x_5898:
[----:B------:R-:W-:Y:S05]  /*185c0*/  BSYNC B1 ;  /* 0x0000000000017941 */ /* 0x000fea0003800000 */
.L_x_5897:
[----:B------:R-:W-:Y:S05]  /*185d0*/  BRA `(.L_x_5899) ;  /* 0xffffffc000a07947 */ /* 0x000fea000383ffff */
.L_x_5780:
[----:B-1----:R1:W2:Y:S02]  /*185e0*/  SYNCS.PHASECHK.TRANS64.TRYWAIT P1, [R5+URZ+0x30840], R0 ;  /* 0x03084000050075a7 */ /* 0x0022a4000802017f */
[----:B--2---:R-:W-:Y:S05]  /*185f0*/  @!P1 NANOSLEEP.SYNCS 0x989680 ;  /* 0x009896800000995d */ /* 0x004fea0003900000 */
[----:B------:R-:W2:Y:S02]  /*18600*/  @!P1 SYNCS.PHASECHK.TRANS64 P1, [R5+URZ+0x30840], R0 ;  /* 0x03084000050095a7 */ /* 0x000ea4000802007f */
[----:B--2---:R-:W-:Y:S05]  /*18610*/  @!P1 BRA `(.L_x_5780) ;  /* 0xfffffffc00f09947 */ /* 0x004fea000383ffff */
[----:B------:R-:W-:Y:S05]  /*18620*/  BRA `(.L_x_5900) ;  /* 0xffffffc000c87947 */ /* 0x000fea000383ffff */
.L_x_5782:
[----:B--2---:R2:W3:Y:S02]  /*18630*/  SYNCS.PHASECHK.TRANS64.TRYWAIT P1, [R27+URZ+0x30840], R2 ;  /* 0x030840021b0075a7 */ /* 0x0044e4000802017f */
[----:B---3--:R-:W-:Y:S05]  /*18640*/  @!P1 NANOSLEEP.SYNCS 0x989680 ;  /* 0x009896800000995d */ /* 0x008fea0003900000 */
[----:B------:R-:W3:Y:S02]  /*18650*/  @!P1 SYNCS.PHASECHK.TRANS64 P1, [R27+URZ+0x30840], R2 ;  /* 0x030840021b0095a7 */ /* 0x000ee4000802007f */
[----:B---3--:R-:W-:Y:S05]  /*18660*/  @!P1 BRA `(.L_x_5782) ;  /* 0xfffffffc00f09947 */ /* 0x008fea000383ffff */
[----:B------:R-:W-:Y:S05]  /*18670*/  BRA `(.L_x_5901) ;  /* 0xffffffc000d47947 */ /* 0x000fea000383ffff */
.L_x_5784:
[----:B---3--:R3:W4:Y:S02]  /*18680*/  SYNCS.PHASECHK.TRANS64.TRYWAIT P1, [R5+URZ+0x30860], R0 ;  /* 0x03086000050075a7 */ /* 0x008724000802017f */
[----:B----4-:R-:W-:Y:S05]  /*18690*/  @!P1 NANOSLEEP.SYNCS 0x989680 ;  /* 0x009896800000995d */ /* 0x010fea0003900000 */
[----:B------:R-:W4:Y:S02]  /*186a0*/  @!P1 SYNCS.PHASECHK.TRANS64 P1, [R5+URZ+0x30860], R0 ;  /* 0x03086000050095a7 */ /* 0x000f24000802007f */
[----:B----4-:R-:W-:Y:S05]  /*186b0*/  @!P1 BRA `(.L_x_5784) ;  /* 0xfffffffc00f09947 */ /* 0x010fea000383ffff */
[----:B------:R-:W-:Y:S05]  /*186c0*/  BRA `(.L_x_5902) ;  /* 0xffffffc000d07947 */ /* 0x000fea000383ffff */
.L_x_5903:
        /* <DEDUP_REMOVED lines=11> */
.L_x_15972:


//--------------------- .text._ZN7cutlass13device_kernelIN5flash11enable_sm90INS1_16FlashAttnFwdSm90INS1_25CollectiveMainloopFwdSm90ILi2EN4cute5tupleIJNS5_1CILi1EEES8_S8_EEENS6_IJNS7_ILi128EEENS7_ILi96EEENS7_ILi192EEEEEELi192ENS_10bfloat16_tEfNS_4arch4Sm90ELb1ELb0ELb1ELb1ELb1ELb1ELb0ELb1ELb1ELb1ELb1ELb0EEENS1_21CollectiveEpilogueFwdINS6_IJSA_SC_SB_EEES9_SE_SG_Li256ELb1ELb1ELb1ELb0EEENS1_36VarlenDynamicPersistentTileSchedulerILi128ELi96ELi256ELi128ELb1ELb1ELb1ELb1ELb1ELb1EEEEEEEEEvNT_6ParamsE --------------------------
	.section	.text._ZN7cutlass13device_kernelIN5flash11enable_sm90INS1_16FlashAttnFwdSm90INS1_25CollectiveMainloopFwdSm90ILi2EN4cute5tupleIJNS5_1CILi1EEES8_S8_EEENS6_IJNS7_ILi128EEENS7_ILi96EEENS7_ILi192EEEEEELi192ENS_10bfloat16_tEfNS_4arch4Sm90ELb1ELb0ELb1ELb1ELb1ELb1ELb0ELb1ELb1ELb1ELb1ELb0EEENS1_21CollectiveEpilogueFwdINS6_IJSA_SC_SB_EEES9_SE_SG_Li256ELb1ELb1ELb1ELb0EEENS1_36VarlenDynamicPersistentTileSchedulerILi128ELi96ELi256ELi128ELb1ELb1ELb1ELb1ELb1ELb1EEEEEEEEEvNT_6ParamsE,"ax",@progbits
	.align	128
.text._ZN7cutlass13device_kernelIN5flash11enable_sm90INS1_16FlashAttnFwdSm90INS1_25CollectiveMainloopFwdSm90ILi2EN4cute5tupleIJNS5_1CILi1EEES8_S8_EEENS6_IJNS7_ILi128EEENS7_ILi96EEENS7_ILi192EEEEEELi192ENS_10bfloat16_tEfNS_4arch4Sm90ELb1ELb0ELb1ELb1ELb1ELb1ELb0ELb1ELb1ELb1ELb1ELb0EEENS1_21CollectiveEpilogueFwdINS6_IJSA_SC_SB_EEES9_SE_SG_Li256ELb1ELb1ELb1ELb0EEENS1_36VarlenDynamicPersistentTileSchedulerILi128ELi96ELi256ELi128ELb1ELb1ELb1ELb1ELb1ELb1EEEEEEEEEvNT_6ParamsE:
        .type           _ZN7cutlass13device_kernelIN5flash11enable_sm90INS1_16FlashAttnFwdSm90INS1_25CollectiveMainloopFwdSm90ILi2EN4cute5tupleIJNS5_1CILi1EEES8_S8_EEENS6_IJNS7_ILi128EEENS7_ILi96EEENS7_ILi192EEEEEELi192ENS_10bfloat16_tEfNS_4arch4Sm90ELb1ELb0ELb1ELb1ELb1ELb1ELb0ELb1ELb1ELb1ELb1ELb0EEENS1_21CollectiveEpilogueFwdINS6_IJSA_SC_SB_EEES9_SE_SG_Li256ELb1ELb1ELb1ELb0EEENS1_36VarlenDynamicPersistentTileSchedulerILi128ELi96ELi256ELi128ELb1ELb1ELb1ELb1ELb1ELb1EEEEEEEEEvNT_6ParamsE,@function
        .size           _ZN7cutlass13device_kernelIN5flash11enable_sm90INS1_16FlashAttnFwdSm90INS1_25CollectiveMainloopFwdSm90ILi2EN4cute5tupleIJNS5_1CILi1EEES8_S8_EEENS6_IJNS7_ILi128EEENS7_ILi96EEENS7_ILi192EEEEEELi192ENS_10bfloat16_tEfNS_4arch4Sm90ELb1ELb0ELb1ELb1ELb1ELb1ELb0ELb1ELb1ELb1ELb1ELb0EEENS1_21CollectiveEpilogueFwdINS6_IJSA_SC_SB_EEES9_SE_SG_Li256ELb1ELb1ELb1ELb0EEENS1_36VarlenDynamicPersistentTileSchedulerILi128ELi96ELi256ELi128ELb1ELb1ELb1ELb1ELb1ELb1EEEEEEEEEvNT_6ParamsE,(.L_x_15973 - _ZN7cutlass13device_kernelIN5flash11enable_sm90INS1_16FlashAttnFwdSm90INS1_25CollectiveMainloopFwdSm90ILi2EN4cute5tupleIJNS5_1CILi1EEES8_S8_EEENS6_IJNS7_ILi128EEENS7_ILi96EEENS7_ILi192EEEEEELi192ENS_10bfloat16_tEfNS_4arch4Sm90ELb1ELb0ELb1ELb1ELb1ELb1ELb0ELb1ELb1ELb1ELb1ELb0EEENS1_21CollectiveEpilogueFwdINS6_IJSA_SC_SB_EEES9_SE_SG_Li256ELb1ELb1ELb1ELb0EEENS1_36VarlenDynamicPersistentTileSchedulerILi128ELi96ELi256ELi128ELb1ELb1ELb1ELb1ELb1ELb1EEEEEEEEEvNT_6ParamsE)
        .other          _ZN7cutlass13device_kernelIN5flash11enable_sm90INS1_16FlashAttnFwdSm90INS1_25CollectiveMainloopFwdSm90ILi2EN4cute5tupleIJNS5_1CILi1EEES8_S8_EEENS6_IJNS7_ILi128EEENS7_ILi96EEENS7_ILi192EEEEEELi192ENS_10bfloat16_tEfNS_4arch4Sm90ELb1ELb0ELb1ELb1ELb1ELb1ELb0ELb1ELb1ELb1ELb1ELb0EEENS1_21CollectiveEpilogueFwdINS6_IJSA_SC_SB_EEES9_SE_SG_Li256ELb1ELb1ELb1ELb0EEENS1_36VarlenDynamicPersistentTileSchedulerILi128ELi96ELi256ELi128ELb1ELb1ELb1ELb1ELb1ELb1EEEEEEEEEvNT_6ParamsE,@"STO_CUDA_ENTRY STV_DEFAULT"
_ZN7cutlass13device_kernelIN5flash11enable_sm90INS1_16FlashAttnFwdSm90INS1_25CollectiveMainloopFwdSm90ILi2EN4cute5tupleIJNS5_1CILi1EEES8_S8_EEENS6_IJNS7_ILi128EEENS7_ILi96EEENS7_ILi192EEEEEELi192ENS_10bfloat16_tEfNS_4arch4Sm90ELb1ELb0ELb1ELb1ELb1ELb1ELb0ELb1ELb1ELb1ELb1ELb0EEENS1_21CollectiveEpilogueFwdINS6_IJSA_SC_SB_EEES9_SE_SG_Li256ELb1ELb1ELb1ELb0EEENS1_36VarlenDynamicPersistentTileSchedulerILi128ELi96ELi256ELi128ELb1ELb1ELb1ELb1ELb1ELb1EEEEEEEEEvNT_6ParamsE:
        /* <DEDUP_REMOVED lines=18> */
.L_x_5905:
[----:B------:R-:W-:Y:S05]  /*0120*/  BSYNC B0 ;  /* 0x0000000000007941 */ /* 0x000fea0003800000 */
.L_x_5904:
        /* <DEDUP_REMOVED lines=41> */
.L_x_5906:
        /* <DEDUP_REMOVED lines=22> */
.L_x_5907:
        /* <DEDUP_REMOVED lines=18> */
.L_x_5908:
        /* <DEDUP_REMOVED lines=22> */
.L_x_5909:
        /* <DEDUP_REMOVED lines=22> */
.L_x_5910:
        /* <DEDUP_REMOVED lines=10> */
.L_x_5913:
        /* <DEDUP_REMOVED lines=15> */
[----:B------:R-:W2:Y:S01]  /*0a90*/  LDL R4, [R1+0x6c] ;  /* 0x00006c0001047983 */ /* 0x000ea20000100800 */
[----:B------:R-:W-:Y:S01]  /*0aa0*/  VIADD R0, R0, 0xffffff80 ;  /* 0xffffff8000007836 */ /* 0x000fe20000000000 */
[----:B------:R-:W-:Y:S01]  /*0ab0*/  R2UR UR4, R2 ;  /* 0x00000000020472ca */ /* 0x000fe200000e0000 */
[----:B------:R-:W-:Y:S02]  /*0ac0*/  IMAD.MOV.U32 R205, RZ, RZ, RZ ;  /* 0x000000ffffcd7224 */ /* 0x000fe400078e00ff */
[----:B------:R-:W-:Y:S01]  /*0ad0*/  IMAD.MOV.U32 R200, RZ, RZ, RZ ;  /* 0x000000ffffc87224 */ /* 0x000fe200078e00ff */
[----:B------:R-:W-:Y:S01]  /*0ae0*/  SHF.R.S32.HI R3, RZ, 0x1f, R0 ;  /* 0x0000001fff037819 */ /* 0x000fe20000011400 */
[----:B------:R-:W-:-:S03]  /*0af0*/  IMAD.MOV.U32 R196, RZ, RZ, RZ ;  /* 0x000000ffffc47224 */ /* 0x000fc600078e00ff */
[----:B------:R-:W-:-:S04]  /*0b00*/  LEA.HI R6, R3, R0, RZ, 0x4 ;  /* 0x0000000003067211 */ /* 0x000fc800078f20ff */
[----:B------:R-:W-:Y:S01]  /*0b10*/  SHF.R.S32.HI R7, RZ, 0x4, R6 ;  /* 0x00000004ff077819 */ /* 0x000fe20000011406 */
[----:B------:R-:W-:Y:S01]  /*0b20*/  UIADD3 UR4, UR4, 0x12400, URZ ;  /* 0x0001240004047890 */ /* 0x000fe2000fffe03f */
[----:B--2---:R-:W-:Y:S02]  /*0b30*/  R2UR UR5, R4 ;  /* 0x00000000040572ca */ /* 0x004fe400000e0000 */
[----:B------:R-:W-:-:S04]  /*0b40*/  LEA.HI R4, R3, R0, RZ, 0x7 ;  /* 0x0000000003047211 */ /* 0x000fc800078f38ff */
[----:B------:R-:W-:-:S05]  /*0b50*/  LOP3.LUT R5, R4, 0xffffff80, RZ, 0xc0, !PT ;  /* 0xffffff8004057812 */ /* 0x000fca00078ec0ff */
[----:B------:R-:W-:Y:S01]  /*0b60*/  IMAD.IADD R15, R0, 0x1, -R5 ;  /* 0x00000001000f7824 */ /* 0x000fe200078e0a05 */
[----:B------:R-:W-:Y:S01]  /*0b70*/  LEA.HI R5, R6, R7, RZ, 0x1 ;  /* 0x0000000706057211 */ /* 0x000fe200078f08ff */
[----:B------:R-:W-:-:S03]  /*0b80*/  ULOP3.LUT UR5, UR5, 0x1, URZ, 0xfc, !UPT ;  /* 0x0000000105057892 */ /* 0x000fc6000f8efc3f */
        /* <DEDUP_REMOVED lines=12> */
[-C--:B------:R-:W-:Y:S01]  /*0c50*/  LEA.HI R7, R3, R0.reuse, RZ, 0x5 ;  /* 0x0000000003077211 */ /* 0x080fe200078f28ff */
[----:B------:R-:W-:Y:S01]  /*0c60*/  IMAD.IADD R13, R9, 0x1, -R12 ;  /* 0x00000001090d7824 */ /* 0x000fe200078e0a0c */
[----:B------:R-:W-:-:S02]  /*0c70*/  LEA.HI R9, R3, R0, RZ, 0x2 ;  /* 0x0000000003097211 */ /* 0x000fc400078f10ff */
[----:B------:R-:W-:Y:S01]  /*0c80*/  LEA.HI R4, R4, R5, RZ, 0x1 ;  /* 0x0000000504047211 */ /* 0x000fe200078f08ff */
[----:B------:R-:W-:Y:S01]  /*0c90*/  IMAD R13, R10, 0x10, R13 ;  /* 0x000000100a0d7824 */ /* 0x000fe200078e020d */
[----:B------:R-:W-:Y:S01]  /*0ca0*/  LOP3.LUT R3, R6, 0x3fffff0, RZ, 0xc0, !PT ;  /* 0x03fffff006037812 */ /* 0x000fe200078ec0ff */
[----:B------:R-:W-:Y:S01]  /*0cb0*/  IMAD.MOV.U32 R6, RZ, RZ, R18 ;  /* 0x000000ffff067224 */ /* 0x000fe200078e0012 */
[----:B------:R-:W-:Y:S01]  /*0cc0*/  LOP3.LUT R4, R4, 0x3fffffe, RZ, 0xc0, !PT ;  /* 0x03fffffe04047812 */ /* 0x000fe200078ec0ff */
[----:B------:R-:W-:Y:S01]  /*0cd0*/  IMAD.MOV.U32 R18, RZ, RZ, RZ ;  /* 0x000000ffff127224 */ /* 0x000fe200078e00ff */
[----:B------:R-:W-:Y:S01]  /*0ce0*/  SHF.R.S32.HI R222, RZ, 0x5, R7 ;  /* 0x00000005ffde7819 */ /* 0x000fe20000011407 */
[----:B------:R-:W-:Y:S01]  /*0cf0*/  IMAD.IADD R3, R0, 0x1, -R3 ;  /* 0x0000000100037824 */ /* 0x000fe200078e0a03 */
[----:B------:R-:W-:Y:S01]  /*0d00*/  LOP3.LUT R7, R9, 0xfffffffc, RZ, 0xc0, !PT ;  /* 0xfffffffc09077812 */ /* 0x000fe200078ec0ff */
[----:B------:R-:W-:Y:S01]  /*0d10*/  IMAD.IADD R4, R5, 0x1, -R4 ;  /* 0x0000000105047824 */ /* 0x000fe200078e0a04 */
[----:B------:R-:W-:Y:S01]  /*0d20*/  SHF.R.S32.HI R204, RZ, 0x2, R9 ;  /* 0x00000002ffcc7819 */ /* 0x000fe20000011409 */
[----:B------:R-:W-:Y:S01]  /*0d30*/  IMAD R3, R222, 0x10, R3 ;  /* 0x00000010de037824 */ /* 0x000fe200078e0203 */
[----:B------:R-:W-:Y:S01]  /*0d40*/  LOP3.LUT R11, R11, 0x7ffffffc, RZ, 0xc0, !PT ;  /* 0x7ffffffc0b0b7812 */ /* 0x000fe200078ec0ff */
[----:B------:R-:W-:Y:S01]  /*0d50*/  IMAD R14, R4, 0x40, R13 ;  /* 0x00000040040e7824 */ /* 0x000fe200078e020d */
[----:B------:R-:W-:Y:S01]  /*0d60*/  SHF.R.S32.HI R9, RZ, 0x1f, R9 ;  /* 0x0000001fff097819 */ /* 0x000fe20000011409 */
[----:B------:R-:W-:-:S02]  /*0d70*/  IMAD R8, R3, 0x8, R8 ;  /* 0x0000000803087824 */ /* 0x000fc400078e0208 */
[----:B------:R-:W-:Y:S01]  /*0d80*/  IMAD.IADD R0, R0, 0x1, -R7 ;  /* 0x0000000100007824 */ /* 0x000fe200078e0a07 */
[----:B------:R-:W-:Y:S01]  /*0d90*/  STL [R1+0x64], R14 ;  /* 0x0000640e01007387 */ /* 0x000fe20000100800 */
[----:B------:R-:W-:Y:S01]  /*0da0*/  IMAD.U32 R3, RZ, RZ, UR5 ;  /* 0x00000005ff037e24 */ /* 0x000fe2000f8e00ff */
[----:B------:R-:W-:Y:S01]  /*0db0*/  LEA.HI R9, R9, R204, RZ, 0x3 ;  /* 0x000000cc09097211 */ /* 0x000fe200078f18ff */
[----:B------:R-:W-:Y:S01]  /*0dc0*/  VIADD R12, R204, 0x40 ;  /* 0x00000040cc0c7836 */ /* 0x000fe20000000000 */
[----:B------:R-:W-:Y:S01]  /*0dd0*/  STL [R1+0x50], RZ ;  /* 0x000050ff01007387 */ /* 0x000fe20000100800 */
[----:B------:R-:W-:Y:S01]  /*0de0*/  IMAD.SHL.U32 R194, R0, 0x4, RZ ;  /* 0x0000000400c27824 */ /* 0x000fe200078e00ff */
[----:B------:R-:W-:Y:S01]  /*0df0*/  LOP3.LUT R9, R9, 0xfffffff8, RZ, 0xc0, !PT ;  /* 0xfffffff809097812 */ /* 0x000fe200078ec0ff */
[----:B------:R-:W-:Y:S01]  /*0e00*/  IMAD.SHL.U32 R217, R12, 0x40, RZ ;  /* 0x000000400cd97824 */ /* 0x000fe200078e00ff */
[----:B------:R0:W-:Y:S01]  /*0e10*/  STL [R1+0x4], R3 ;  /* 0x0000040301007387 */ /* 0x0001e20000100800 */
[----:B------:R-:W-:-:S02]  /*0e20*/  VIADD R207, R194, 0x20 ;  /* 0x00000020c2cf7836 */ /* 0x000fc40000000000 */
[----:B------:R-:W-:Y:S01]  /*0e30*/  IMAD.IADD R11, R15, 0x1, -R11 ;  /* 0x000000010f0b7824 */ /* 0x000fe200078e0a0b */
[----:B------:R-:W-:Y:S01]  /*0e40*/  LOP3.LUT R217, R217, 0x1c0, RZ, 0xc0, !PT ;  /* 0x000001c0d9d97812 */ /* 0x000fe200078ec0ff */
[----:B------:R-:W-:Y:S02]  /*0e50*/  IMAD.IADD R193, R194, 0x1, R207 ;  /* 0x00000001c2c17824 */ /* 0x000fe400078e02cf */
[C---:B------:R-:W-:Y:S02]  /*0e60*/  IMAD.SHL.U32 R16, R0.reuse, 0x8, RZ ;  /* 0x0000000800107824 */ /* 0x040fe400078e00ff */
[----:B------:R-:W-:Y:S01]  /*0e70*/  IMAD.U32 R4, RZ, RZ, UR4 ;  /* 0x00000004ff047e24 */ /* 0x000fe2000f8e00ff */
[----:B0-----:R-:W-:Y:S01]  /*0e80*/  LEA.HI R3, R0, R0, RZ, 0x1 ;  /* 0x0000000000037211 */ /* 0x001fe200078f08ff */
[----:B------:R-:W-:Y:S02]  /*0e90*/  IMAD.SHL.U32 R229, R11, 0x2, RZ ;  /* 0x000000020be57824 */ /* 0x000fe400078e00ff */
[----:B------:R-:W-:Y:S01]  /*0ea0*/  IMAD.IADD R10, R204, 0x1, -R9 ;  /* 0x00000001cc0a7824 */ /* 0x000fe200078e0a09 */
[----:B------:R-:W-:Y:S01]  /*0eb0*/  LOP3.LUT R3, R3, 0x1ffffffe, RZ, 0xc0, !PT ;  /* 0x1ffffffe03037812 */ /* 0x000fe200078ec0ff */
[----:B------:R0:W-:Y:S01]  /*0ec0*/  STL [R1+0x58], R4 ;  /* 0x0000580401007387 */ /* 0x0001e20000100800 */
[----:B------:R-:W-:-:S02]  /*0ed0*/  VIADD R36, R229, 0x10 ;  /* 0x00000010e5247836 */ /* 0x000fc40000000000 */
[C---:B------:R-:W-:Y:S01]  /*0ee0*/  VIADD R34, R229.reuse, 0x20 ;  /* 0x00000020e5227836 */ /* 0x040fe20000000000 */
[----:B------:R1:W-:Y:S01]  /*0ef0*/  STL [R1+0x38], R10 ;  /* 0x0000380a01007387 */ /* 0x0003e20000100800 */
[----:B------:R-:W-:Y:S01]  /*0f00*/  IMAD.IADD R3, R0, 0x1, -R3 ;  /* 0x0000000100037824 */ /* 0x000fe200078e0a03 */
[----:B------:R-:W-:Y:S01]  /*0f10*/  SHF.R.U32.HI R0, RZ, 0x3, R217 ;  /* 0x00000003ff007819 */ /* 0x000fe200000116d9 */
[C---:B------:R-:W-:Y:S01]  /*0f20*/  VIADD R31, R229.reuse, 0x38 ;  /* 0x00000038e51f7836 */ /* 0x040fe20000000000 */
[----:B------:R-:W-:Y:S01]  /*0f30*/  SHF.R.S32.HI R0, RZ, 0x1f, R193 ;  /* 0x0000001fff007819 */ /* 0x000fe200000114c1 */
[C---:B------:R-:W-:Y:S01]  /*0f40*/  VIADD R28, R229.reuse, 0x50 ;  /* 0x00000050e51c7836 */ /* 0x040fe20000000000 */
[----:B0-----:R-:W-:Y:S01]  /*0f50*/  SHF.R.S32.HI R4, RZ, 0x1f, R12 ;  /* 0x0000001fff047819 */ /* 0x001fe2000001140c */
[C---:B------:R-:W-:Y:S01]  /*0f60*/  VIADD R25, R229.reuse, 0x68 ;  /* 0x00000068e5197836 */ /* 0x040fe20000000000 */
[----:B------:R-:W-:Y:S01]  /*0f70*/  LEA.HI R0, R0, R193, RZ, 0x3 ;  /* 0x000000c100007211 */ /* 0x000fe200078f18ff */
[C---:B------:R-:W-:Y:S01]  /*0f80*/  VIADD R20, R229.reuse, 0x80 ;  /* 0x00000080e5147836 */ /* 0x040fe20000000000 */
[----:B------:R-:W-:Y:S01]  /*0f90*/  LEA.HI R4, R4, R12, RZ, 0x3 ;  /* 0x0000000c04047211 */ /* 0x000fe200078f18ff */
[C---:B------:R-:W-:Y:S01]  /*0fa0*/  VIADD R12, R229.reuse, 0x98 ;  /* 0x00000098e50c7836 */ /* 0x040fe20000000000 */
[----:B------:R-:W-:Y:S01]  /*0fb0*/  SHF.R.S32.HI R198, RZ, 0x3, R0 ;  /* 0x00000003ffc67819 */ /* 0x000fe20000011400 */
[C---:B------:R-:W-:Y:S01]  /*0fc0*/  VIADD R0, R229.reuse, 0xb0 ;  /* 0x000000b0e5007836 */ /* 0x040fe20000000000 */
[----:B------:R-:W-:Y:S01]  /*0fd0*/  SHF.R.S32.HI R0, RZ, 0x1f, R36 ;  /* 0x0000001fff007819 */ /* 0x000fe20000011424 */
[----:B------:R-:W-:Y:S01]  /*0fe0*/  IMAD.SHL.U32 R8, R8, 0x8, RZ ;  /* 0x0000000808087824 */ /* 0x000fe200078e00ff */
[----:B------:R-:W-:Y:S01]  /*0ff0*/  SHF.R.S32.HI R0, RZ, 0x1f, R34 ;  /* 0x0000001fff007819 */ /* 0x000fe20000011422 */
[----:B------:R-:W-:Y:S01]  /*1000*/  VIADD R206, R194, 0x40 ;  /* 0x00000040c2ce7836 */ /* 0x000fe20000000000 */
[----:B------:R-:W-:Y:S01]  /*1010*/  SHF.R.S32.HI R0, RZ, 0x1f, R31 ;  /* 0x0000001fff007819 */ /* 0x000fe2000001141f */
[----:B------:R-:W-:Y:S01]  /*1020*/  IMAD.SHL.U32 R4, R4, 0x40, RZ ;  /* 0x0000004004047824 */ /* 0x000fe200078e00ff */
[----:B------:R-:W-:Y:S01]  /*1030*/  SHF.R.S32.HI R0, RZ, 0x1f, R28 ;  /* 0x0000001fff007819 */ /* 0x000fe2000001141c */
[----:B------:R0:W-:Y:S01]  /*1040*/  STL [R1+0x68], R8 ;  /* 0x0000680801007387 */ /* 0x0001e20000100800 */
[----:B------:R-:W-:Y:S01]  /*1050*/  SHF.R.S32.HI R0, RZ, 0x1f, R25 ;  /* 0x0000001fff007819 */ /* 0x000fe20000011419 */
[----:B------:R-:W-:Y:S01]  /*1060*/  IMAD.IADD R192, R194, 0x1, R206 ;  /* 0x00000001c2c07824 */ /* 0x000fe200078e02ce */
[----:B------:R-:W-:Y:S01]  /*1070*/  SHF.R.S32.HI R0, RZ, 0x1f, R20 ;  /* 0x0000001fff007819 */ /* 0x000fe20000011414 */
[----:B------:R-:W-:Y:S01]  /*1080*/  VIADD R37, R229, 0x8 ;  /* 0x00000008e5257836 */ /* 0x000fe20000000000 */
[----:B------:R-:W-:Y:S01]  /*1090*/  SHF.R.S32.HI R0, RZ, 0x1f, R12 ;  /* 0x0000001fff007819 */ /* 0x000fe2000001140c */
[----:B------:R-:W-:Y:S01]  /*10a0*/  IMAD R0, R3, 0x8, R14 ;  /* 0x0000000803007824 */ /* 0x000fe200078e020e */
[----:B------:R-:W-:Y:S01]  /*10b0*/  SHF.R.S32.HI R9, RZ, 0x1f, R192 ;  /* 0x0000001fff097819 */ /* 0x000fe200000114c0 */
[C---:B------:R-:W-:Y:S01]  /*10c0*/  VIADD R35, R229.reuse, 0x18 ;  /* 0x00000018e5237836 */ /* 0x040fe20000000000 */
[----:B------:R-:W-:Y:S01]  /*10d0*/  LOP3.LUT R224, R4, 0xfffffe00, RZ, 0xc0, !PT ;  /* 0xfffffe0004e07812 */ /* 0x000fe200078ec0ff */
[----:B------:R-:W-:Y:S01]  /*10e0*/  VIADD R33, R229, 0x28 ;  /* 0x00000028e5217836 */ /* 0x000fe20000000000 */
[----:B------:R2:W-:Y:S01]  /*10f0*/  STL [R1+0x3c], R0 ;  /* 0x00003c0001007387 */ /* 0x0005e20000100800 */
[----:B------:R-:W-:Y:S01]  /*1100*/  LEA.HI R9, R9, R192, RZ, 0x3 ;  /* 0x000000c009097211 */ /* 0x000fe200078f18ff */
[C---:B------:R-:W-:Y:S01]  /*1110*/  VIADD R32, R229.reuse, 0x30 ;  /* 0x00000030e5207836 */ /* 0x040fe20000000000 */
[----:B------:R-:W-:Y:S01]  /*1120*/  SHF.R.S32.HI R4, RZ, 0x1f, R37 ;  /* 0x0000001fff047819 */ /* 0x000fe20000011425 */
[----:B------:R-:W-:Y:S01]  /*1130*/  IMAD.SHL.U32 R220, R10, 0x40, RZ ;  /* 0x000000400adc7824 */ /* 0x000fe200078e00ff */
        /* <DEDUP_REMOVED lines=8> */
[----:B------:R-:W-:Y:S01]  /*11c0*/  LOP3.LUT R220, R220, 0x1c0, RZ, 0xc0, !PT ;  /* 0x000001c0dcdc7812 */ /* 0x000fe200078ec0ff */
[C---:B------:R-:W-:Y:S01]  /*11d0*/  VIADD R24, R229.reuse, 0x70 ;  /* 0x00000070e5187836 */ /* 0x040fe20000000000 */
[----:B------:R-:W-:Y:S01]  /*11e0*/  SHF.R.S32.HI R9, RZ, 0x1f, R30 ;  /* 0x0000001fff097819 */ /* 0x000fe2000001141e */
[C---:B------:R-:W-:Y:S01]  /*11f0*/  VIADD R21, R229.reuse, 0x78 ;  /* 0x00000078e5157836 */ /* 0x040fe20000000000 */
[----:B------:R-:W-:Y:S01]  /*1200*/  SHF.R.S32.HI R4, RZ, 0x1f, R29 ;  /* 0x0000001fff047819 */ /* 0x000fe2000001141d */
[----:B------:R-:W-:Y:S01]  /*1210*/  IMAD.MOV.U32 R7, RZ, RZ, R19 ;  /* 0x000000ffff077224 */ /* 0x000fe200078e0013 */
        /* <DEDUP_REMOVED lines=11> */
[C---:B-1----:R-:W-:Y:S01]  /*12d0*/  VIADD R10, R229.reuse, 0xa0 ;  /* 0x000000a0e50a7836 */ /* 0x042fe20000000000 */
[----:B------:R-:W-:Y:S01]  /*12e0*/  SHF.R.S32.HI R203, RZ, 0x1f, R22 ;  /* 0x0000001fffcb7819 */ /* 0x000fe20000011416 */
[----:B0-----:R-:W-:Y:S01]  /*12f0*/  VIADD R8, R229, 0xa8 ;  /* 0x000000a8e5087836 */ /* 0x001fe20000000000 */
[----:B------:R-:W-:Y:S01]  /*1300*/  SHF.R.S32.HI R202, RZ, 0x1f, R19 ;  /* 0x0000001fffca7819 */ /* 0x000fe20000011413 */
[----:B------:R-:W-:Y:S01]  /*1310*/  IMAD.MOV.U32 R5, RZ, RZ, R17 ;  /* 0x000000ffff057224 */ /* 0x000fe200078e0011 */
[----:B------:R-:W-:Y:S01]  /*1320*/  SHF.R.S32.HI R17, RZ, 0x1f, R16 ;  /* 0x0000001fff117819 */ /* 0x000fe20000011410 */
[----:B------:R-:W-:Y:S01]  /*1330*/  IMAD.SHL.U32 R222, R222, 0x200, RZ ;  /* 0x00000200dede7824 */ /* 0x000fe200078e00ff */
[----:B------:R-:W-:Y:S01]  /*1340*/  SHF.R.S32.HI R201, RZ, 0x1f, R23 ;  /* 0x0000001fffc97819 */ /* 0x000fe20000011417 */
[C---:B------:R-:W-:Y:S01]  /*1350*/  VIADD R215, R194.reuse, 0x10 ;  /* 0x00000010c2d77836 */ /* 0x040fe20000000000 */
[----:B------:R-:W-:Y:S01]  /*1360*/  SHF.R.U32.HI R221, RZ, 0x3, R220 ;  /* 0x00000003ffdd7819 */ /* 0x000fe200000116dc */
[C---:B------:R-:W-:Y:S01]  /*1370*/  VIADD R208, R194.reuse, 0x30 ;  /* 0x00000030c2d07836 */ /* 0x040fe20000000000 */
[----:B------:R-:W-:Y:S01]  /*1380*/  SHF.R.S32.HI R9, RZ, 0x1f, R10 ;  /* 0x0000001fff097819 */ /* 0x000fe2000001140a */
[----:B------:R-:W-:Y:S01]  /*1390*/  VIADD R216, R194, 0x50 ;  /* 0x00000050c2d87836 */ /* 0x000fe20000000000 */
[----:B--2---:R-:W-:-:S07]  /*13a0*/  SHF.R.S32.HI R4, RZ, 0x1f, R8 ;  /* 0x0000001fff047819 */ /* 0x004fce0000011408 */
.L_x_6157:
[----:B012-4-:R-:W0:Y:S01]  /*13b0*/  LDC.64 R8, c[0x0][0xc88] ;  /* 0x00032200ff087b82 */ /* 0x017e220000000a00 */
[----:B------:R-:W-:Y:S01]  /*13c0*/  ULDC.64 UR4, c[0x0][0xa28] ;  /* 0x00028a0000047ab9 */ /* 0x000fe20000000a00 */
[----:B------:R-:W-:Y:S01]  /*13d0*/  ULDC.64 UR8, c[0x0][0xa18] ;  /* 0x0002860000087ab9 */ /* 0x000fe20000000a00 */
[----:B------:R-:W-:Y:S01]  /*13e0*/  ULDC.64 UR6, c[0x0][0xa08] ;  /* 0x0002820000067ab9 */ /* 0x000fe20000000a00 */
[----:B0-----:R-:W-:-:S05]  /*13f0*/  IMAD.WIDE R8, R7, 0x4, R8 ;  /* 0x0000000407087825 */ /* 0x001fca00078e0208 */
[----:B------:R-:W2:Y:S01]  /*1400*/  LDG.E R26, desc[UR60][R8.64] ;  /* 0x0000003c081a7981 */ /* 0x000ea2000c1e1900 */
[----:B------:R-:W-:Y:S01]  /*1410*/  ISETP.NE.U32.AND P2, PT, RZ, UR4, PT ;  /* 0x00000004ff007c0c */ /* 0x000fe2000bf45070 */
[----:B------:R-:W-:Y:S01]  /*1420*/  IMAD.MOV.U32 R4, RZ, RZ, RZ ;  /* 0x000000ffff047224 */ /* 0x000fe200078e00ff */
        /* <DEDUP_REMOVED lines=13> */
[C---:B------:R-:W-:Y:S01]  /*1500*/  IADD3 R8, P4, R29.reuse, UR6, RZ ;  /* 0x000000061d087c10 */ /* 0x040fe2000ff9e0ff */
[----:B------:R0:W-:Y:S04]  /*1510*/  STL [R1+0x5c], R0 ;  /* 0x00005c0001007387 */ /* 0x0001e80000100800 */
[----:B------:R1:W5:Y:S01]  /*1520*/  @P2 LDG.E R4, desc[UR60][R10.64] ;  /* 0x0000003c0a042981 */ /* 0x000362000c1e1900 */
[----:B------:R-:W-:Y:S01]  /*1530*/  @P1 IADD3 R12, P2, R29, UR8, RZ ;  /* 0x000000081d0c1c10 */ /* 0x000fe2000ff5e0ff */
[----:B------:R-:W-:Y:S01]  /*1540*/  IMAD.U32 R227, RZ, RZ, UR4 ;  /* 0x00000004ffe37e24 */ /* 0x000fe2000f8e00ff */
[C---:B------:R-:W-:Y:S01]  /*1550*/  IADD3.X R9, R28.reuse, UR7, RZ, P4, !PT ;  /* 0x000000071c097c10 */ /* 0x040fe2000a7fe4ff */
[----:B------:R2:W-:Y:S01]  /*1560*/  STL [R1+0x48], R29 ;  /* 0x0000481d01007387 */ /* 0x0005e20000100800 */
[----:B------:R-:W-:Y:S01]  /*1570*/  @P1 IADD3.X R13, R28, UR9, RZ, P2, !PT ;  /* 0x000000091c0d1c10 */ /* 0x000fe200097fe4ff */
[----:B------:R-:W-:Y:S01]  /*1580*/  ULDC.64 UR4, c[0x0][0x418] ;  /* 0x0001060000047ab9 */ /* 0x000fe20000000a00 */
[----:B------:R-:W-:Y:S01]  /*1590*/  ULDC.64 UR8, c[0x0][0xa20] ;  /* 0x0002880000087ab9 */ /* 0x000fe20000000a00 */
[----:B------:R2:W5:Y:S04]  /*15a0*/  @P0 LDG.E R122, desc[UR60][R8.64] ;  /* 0x0000003c087a0981 */ /* 0x000568000c1e1900 */
[----:B------:R2:W5:Y:S04]  /*15b0*/  @P1 LDG.E R227, desc[UR60][R12.64] ;  /* 0x0000003c0ce31981 */ /* 0x000568000c1e1900 */
[----:B------:R2:W-:Y:S01]  /*15c0*/  STL [R1+0x4c], R28 ;  /* 0x00004c1c01007387 */ /* 0x0005e20000100800 */
        /* <DEDUP_REMOVED lines=12> */
[----:B-1----:R-:W-:Y:S02]  /*1690*/  LEA.HI R11, R0, R3, RZ, 0x10 ;  /* 0x00000003000b7211 */ /* 0x002fe400078f80ff */
[----:B------:R-:W-:Y:S01]  /*16a0*/  LOP3.LUT R197, R6, 0xffff, RZ, 0xc0, !PT ;  /* 0x0000ffff06c57812 */ /* 0x000fe200078ec0ff */
[----:B--23--:R-:W-:Y:S07]  /*16b0*/  @P1 BRA `(.L_x_5915) ;  /* 0x0000000000241947 */ /* 0x00cfee0003800000 */
        /* <DEDUP_REMOVED lines=9> */
.L_x_5915:
[----:B------:R-:W-:Y:S02]  /*1750*/  IMAD.U32 R25, RZ, RZ, UR5 ;  /* 0x00000005ff197e24 */ /* 0x000fe4000f8e00ff */
[----:B------:R-:W-:Y:S01]  /*1760*/  IMAD.U32 R27, RZ, RZ, UR4 ;  /* 0x00000004ff1b7e24 */ /* 0x000fe2000f8e00ff */
[----:B------:R-:W-:Y:S06]  /*1770*/  @!P2 BRA `(.L_x_5916) ;  /* 0x000000000010a947 */ /* 0x000fec0003800000 */
[----:B------:R-:W-:-:S04]  /*1780*/  IADD3 R6, P0, R29, UR8, RZ ;  /* 0x000000081d067c10 */ /* 0x000fc8000ff1e0ff */
[----:B------:R-:W-:-:S05]  /*1790*/  IADD3.X R7, R28, UR9, RZ, P0, !PT ;  /* 0x000000091c077c10 */ /* 0x000fca00087fe4ff */
[----:B------:R0:W5:Y:S01]  /*17a0*/  LDG.E R27, desc[UR60][R6.64] ;  /* 0x0000003c061b7981 */ /* 0x000162000c1e1900 */
[----:B------:R-:W-:Y:S05]  /*17b0*/  BRA `(.L_x_5917) ;  /* 0x0000000000107947 */ /* 0x000fea0003800000 */
.L_x_5916:
[----:B------:R-:W-:Y:S05]  /*17c0*/  @!P0 BRA `(.L_x_5917) ;  /* 0x00000000000c8947 */ /* 0x000fea0003800000 */
[----:B------:R-:W2:Y:S04]  /*17d0*/  LDG.E R0, desc[UR60][R8.64] ;  /* 0x0000003c08007981 */ /* 0x000ea8000c1e1900 */
[----:B------:R-:W2:Y:S02]  /*17e0*/  LDG.E R27, desc[UR60][R8.64+0x4] ;  /* 0x0000043c081b7981 */ /* 0x000ea4000c1e1900 */
[----:B--2---:R-:W-:-:S07]  /*17f0*/  IMAD.IADD R27, R27, 0x1, -R0 ;  /* 0x000000011b1b7824 */ /* 0x004fce00078e0a00 */
.L_x_5917:
[----:B------:R-:W-:Y:S01]  /*1800*/  ULDC.64 UR4, c[0x0][0xa10] ;  /* 0x0002840000047ab9 */ /* 0x000fe20000000a00 */
[----:B------:R-:W1:Y:S01]  /*1810*/  LDC R10, c[0x0][0x448] ;  /* 0x00011200ff0a7b82 */ /* 0x000e620000000800 */
        /* <DEDUP_REMOVED lines=8> */
[----:B-----5:R-:W-:-:S03]  /*18a0*/  IMAD.MOV.U32 R134, RZ, RZ, R27 ;  /* 0x000000ffff867224 */ /* 0x020fc600078e001b */
[----:B------:R-:W-:-:S13]  /*18b0*/  ISETP.NE.AND.EX P1, PT, RZ, UR5, PT, P1 ;  /* 0x00000005ff007c0c */ /* 0x000fda000bf25310 */
[----:B------:R-:W-:-:S04]  /*18c0*/  @P1 IADD3 R8, P2, R29, UR4, RZ ;  /* 0x000000041d081c10 */ /* 0x000fc8000ff5e0ff */
[----:B------:R-:W-:-:S05]  /*18d0*/  @P1 IADD3.X R9, R28, UR5, RZ, P2, !PT ;  /* 0x000000051c091c10 */ /* 0x000fca00097fe4ff */
[----:B------:R3:W5:Y:S01]  /*18e0*/  @P1 LDG.E R134, desc[UR60][R8.64] ;  /* 0x0000003c08861981 */ /* 0x000762000c1e1900 */
[----:B-1----:R-:W-:Y:S01]  /*18f0*/  ISETP.NE.AND P1, PT, R10, 0x1, PT ;  /* 0x000000010a00780c */ /* 0x002fe20003f25270 */
[----:B------:R-:W-:Y:S01]  /*1900*/  IMAD.SHL.U32 R226, R5, 0x80, RZ ;  /* 0x0000008005e27824 */ /* 0x000fe200078e00ff */
[----:B------:R-:W-:Y:S01]  /*1910*/  LOP3.LUT R13, R11, 0xff, RZ, 0xc0, !PT ;  /* 0x000000ff0b0d7812 */ /* 0x000fe200078ec0ff */
[----:B------:R-:W-:Y:S01]  /*1920*/  IMAD.IADD R12, R27, 0x1, -R4 ;  /* 0x000000011b0c7824 */ /* 0x000fe200078e0a04 */
[----:B------:R-:W-:Y:S01]  /*1930*/  SHF.R.U32.HI R14, RZ, 0x10, R11 ;  /* 0x00000010ff0e7819 */ /* 0x000fe2000001160b */
[----:B------:R-:W-:Y:S01]  /*1940*/  VIADD R5, R226, 0x7f ;  /* 0x0000007fe2057836 */ /* 0x000fe20000000000 */
[----:B------:R-:W-:Y:S01]  /*1950*/  BSSY B0, `(.L_x_5918) ;  /* 0x0000033000007945 */ /* 0x000fe20003800000 */
[----:B------:R1:W-:Y:S04]  /*1960*/  STL [R1+0x54], R13 ;  /* 0x0000540d01007387 */ /* 0x0003e80000100800 */
[----:B------:R1:W-:Y:S02]  /*1970*/  STL [R1+0x40], R14 ;  /* 0x0000400e01007387 */ /* 0x0003e40000100800 */
[----:B------:R-:W4:Y:S08]  /*1980*/  @P1 LDC R10, c[0x0][0x44c] ;  /* 0x00011300ff0a1b82 */ /* 0x000f300000000800 */
[----:B0-----:R-:W0:Y:S01]  /*1990*/  @P1 LDC R7, c[0x0][0x450] ;  /* 0x00011400ff071b82 */ /* 0x001e220000000800 */
[----:B--2---:R-:W-:-:S02]  /*19a0*/  @P0 IMAD.IADD R25, R3, 0x1, -R0 ;  /* 0x0000000103190824 */ /* 0x004fc400078e0a00 */
[----:B----4-:R-:W-:-:S04]  /*19b0*/  @P1 IMAD.HI.U32 R0, R5, R10, RZ ;  /* 0x0000000a05001227 */ /* 0x010fc800078e00ff */
[----:B------:R-:W-:Y:S01]  /*19c0*/  IMAD.IADD R228, R12, 0x1, R25 ;  /* 0x000000010ce47824 */ /* 0x000fe200078e0219 */
[----:B0-----:R-:W-:-:S03]  /*19d0*/  @P1 SHF.R.U32.HI R5, RZ, R7, R0 ;  /* 0x00000007ff051219 */ /* 0x001fc60000011600 */
[C---:B------:R-:W-:Y:S01]  /*19e0*/  VIADD R0, R228.reuse, 0x5f ;  /* 0x0000005fe4007836 */ /* 0x040fe20000000000 */
[----:B------:R-:W-:-:S03]  /*19f0*/  IADD3 R135, R228, 0x60, -R227 ;  /* 0x00000060e4877810 */ /* 0x000fc60007ffe8e3 */
[----:B------:R-:W-:-:S04]  /*1a00*/  IMAD.HI R0, R0, 0x2aaaaaab, RZ ;  /* 0x2aaaaaab00007827 */ /* 0x000fc800078e02ff */
[----:B------:R-:W-:Y:S01]  /*1a10*/  IMAD.IADD R5, R135, 0x1, R5 ;  /* 0x0000000187057824 */ /* 0x000fe200078e0205 */
[----:B------:R-:W-:-:S03]  /*1a20*/  SHF.R.U32.HI R3, RZ, 0x1f, R0 ;  /* 0x0000001fff037819 */ /* 0x000fc60000011600 */
[----:B------:R-:W-:Y:S01]  /*1a30*/  IMAD.HI R5, R5, 0x2aaaaaab, RZ ;  /* 0x2aaaaaab05057827 */ /* 0x000fe200078e02ff */
[----:B------:R-:W-:-:S03]  /*1a40*/  LEA.HI.SX32 R136, R0, R3, 0x1c ;  /* 0x0000000300887211 */ /* 0x000fc600078fe2ff */
[----:B------:R-:W-:Y:S01]  /*1a50*/  IMAD.MOV.U32 R0, RZ, RZ, RZ ;  /* 0x000000ffff007224 */ /* 0x000fe200078e00ff */
[----:B------:R-:W-:-:S04]  /*1a60*/  SHF.R.U32.HI R4, RZ, 0x1f, R5 ;  /* 0x0000001fff047819 */ /* 0x000fc80000011605 */
[----:B------:R-:W-:-:S04]  /*1a70*/  LEA.HI.SX32 R5, R5, R4, 0x1c ;  /* 0x0000000405057211 */ /* 0x000fc800078fe2ff */
[----:B---3--:R-:W-:-:S04]  /*1a80*/  VIMNMX R9, R136, R5, PT ;  /* 0x0000000588097248 */ /* 0x008fc80003fe0100 */
[----:B------:R-:W-:-:S13]  /*1a90*/  ISETP.GE.AND P0, PT, R9, 0x1, PT ;  /* 0x000000010900780c */ /* 0x000fda0003f06270 */
[----:B-1----:R-:W-:Y:S05]  /*1aa0*/  @!P0 BRA `(.L_x_5919) ;  /* 0x0000000000748947 */ /* 0x002fea0003800000 */
[----:B------:R-:W-:Y:S01]  /*1ab0*/  ISETP.NE.AND P0, PT, R14, RZ, PT ;  /* 0x000000ff0e00720c */ /* 0x000fe20003f05270 */
[----:B------:R-:W-:-:S03]  /*1ac0*/  ULDC UR4, c[0x0][0x9f0] ;  /* 0x00027c0000047ab9 */ /* 0x000fc60000000800 */
[----:B------:R-:W-:-:S04]  /*1ad0*/  SEL R10, R14, UR4, P0 ;  /* 0x000000040e0a7c07 */ /* 0x000fc80008000000 */
[-C--:B------:R-:W-:Y:S02]  /*1ae0*/  IABS R6, R10.reuse ;  /* 0x0000000a00067213 */ /* 0x080fe40000000000 */
[----:B------:R-:W-:Y:S02]  /*1af0*/  IADD3 R0, R10, -0x1, R9 ;  /* 0xffffffff0a007810 */ /* 0x000fe40007ffe009 */
[----:B------:R-:W0:Y:S01]  /*1b00*/  I2F.RP R3, R6 ;  /* 0x0000000600037306 */ /* 0x000e220000209400 */
[----:B------:R-:W-:Y:S02]  /*1b10*/  IABS R11, R10 ;  /* 0x0000000a000b7213 */ /* 0x000fe40000000000 */
        /* <DEDUP_REMOVED lines=22> */
.L_x_5919:
[----:B------:R-:W-:Y:S05]  /*1c80*/  BSYNC B0 ;  /* 0x0000000000007941 */ /* 0x000fea0003800000 */
.L_x_5918:
        /* <DEDUP_REMOVED lines=37> */
.L_x_5922:
[----:B------:R-:W-:Y:S05]  /*1ee0*/  BSYNC B6 ;  /* 0x0000000000067941 */ /* 0x000fea0003800000 */
.L_x_5921:
        /* <DEDUP_REMOVED lines=20> */
.L_x_5924:
[----:B------:R-:W-:Y:S05]  /*2030*/  BSYNC B6 ;  /* 0x0000000000067941 */ /* 0x000fea0003800000 */
.L_x_5923:
[----:B------:R-:W-:Y:S01]  /*2040*/  ULDC.64 UR4, c[0x0][0x9f8] ;  /* 0x00027e0000047ab9 */ /* 0x000fe20000000a00 */
[----:B------:R-:W2:Y:S01]  /*2050*/  LDL R21, [R1+0x38] ;  /* 0x0000380001157983 */ /* 0x000ea20000100800 */
[----:B------:R-:W-:Y:S01]  /*2060*/  ISETP.NE.U32.AND P0, PT, RZ, UR4, PT ;  /* 0x00000004ff007c0c */ /* 0x000fe2000bf05070 */
[----:B------:R-:W-:Y:S01]  /*2070*/  IMAD.MOV.U32 R0, RZ, RZ, R26 ;  /* 0x000000ffff007224 */ /* 0x000fe200078e001a */
[----:B------:R-:W0:Y:S01]  /*2080*/  LDC R119, c[0x0][0x3f4] ;  /* 0x0000fd00ff777b82 */ /* 0x000e220000000800 */
[----:B------:R-:W3:Y:S01]  /*2090*/  LDL.LU R20, [R1] ;  /* 0x0000000001147983 */ /* 0x000ee20000300800 */
[----:B------:R-:W-:Y:S01]  /*20a0*/  ISETP.NE.AND.EX P0, PT, RZ, UR5, PT, P0 ;  /* 0x00000005ff007c0c */ /* 0x000fe2000bf05300 */
[----:B------:R-:W1:Y:S05]  /*20b0*/  S2R R8, SR_TID.X ;  /* 0x0000000000087919 */ /* 0x000e6a0000002100 */
[----:B------:R-:W4:Y:S07]  /*20c0*/  LDC.64 R94, c[0x0][0x3f8] ;  /* 0x0000fe00ff5e7b82 */ /* 0x000f2e0000000a00 */
[----:B------:R-:W-:Y:S01]  /*20d0*/  @P0 IADD3 R4, P1, R29, UR4, RZ ;  /* 0x000000041d040c10 */ /* 0x000fe2000ff3e0ff */
[----:B------:R-:W-:Y:S01]  /*20e0*/  ULDC UR4, c[0x0][0x2f4] ;  /* 0x0000bd0000047ab9 */ /* 0x000fe20000000800 */
[----:B------:R-:W0:Y:S02]  /*20f0*/  LDC.64 R88, c[0x0][0x408] ;  /* 0x00010200ff587b82 */ /* 0x000e240000000a00 */
[----:B------:R-:W-:-:S05]  /*2100*/  @P0 IADD3.X R5, R28, UR5, RZ, P1, !PT ;  /* 0x000000051c050c10 */ /* 0x000fca0008ffe4ff */
[----:B------:R1:W3:Y:S01]  /*2110*/  @P0 LDG.E R0, desc[UR60][R4.64] ;  /* 0x0000003c04000981 */ /* 0x0002e2000c1e1900 */
[----:B------:R-:W-:Y:S02]  /*2120*/  ISETP.GE.AND P1, PT, R193, UR4, PT ;  /* 0x00000004c1007c0c */ /* 0x000fe4000bf26270 */
[----:B------:R-:W-:Y:S02]  /*2130*/  ISETP.GE.AND P0, PT, R16, UR4, PT ;  /* 0x0000000410007c0c */ /* 0x000fe4000bf06270 */
[----:B------:R-:W-:Y:S02]  /*2140*/  SEL R6, RZ, 0xffffffff, P1 ;  /* 0xffffffffff067807 */ /* 0x000fe40000800000 */
[----:B------:R-:W-:-:S03]  /*2150*/  SEL R3, RZ, 0x1, P0 ;  /* 0x00000001ff037807 */ /* 0x000fc60000000000 */
[----:B------:R-:W-:Y:S01]  /*2160*/  IMAD.SHL.U32 R6, R6, 0x2, RZ ;  /* 0x0000000206067824 */ /* 0x000fe200078e00ff */
[----:B------:R-:W-:Y:S02]  /*2170*/  ISETP.GE.AND P0, PT, R192, UR4, PT ;  /* 0x00000004c0007c0c */ /* 0x000fe4000bf06270 */
[----:B------:R-:W-:Y:S02]  /*2180*/  ISETP.GE.AND P1, PT, R22, UR4, PT ;  /* 0x0000000416007c0c */ /* 0x000fe4000bf26270 */
[----:B------:R-:W-:Y:S01]  /*2190*/  LOP3.LUT R3, R6, 0x2, R3, 0xe2, !PT ;  /* 0x0000000206037812 */ /* 0x000fe200078ee203 */
[----:B-1----:R-:W-:Y:S01]  /*21a0*/  VIADD R6, R8, 0xffffff80 ;  /* 0xffffff8008067836 */ /* 0x002fe20000000000 */
[----:B------:R-:W-:Y:S02]  /*21b0*/  SEL R4, RZ, 0x4, P0 ;  /* 0x00000004ff047807 */ /* 0x000fe40000000000 */
[----:B------:R-:W-:Y:S02]  /*21c0*/  SEL R5, RZ, 0x8, P1 ;  /* 0x00000008ff057807 */ /* 0x000fe40000800000 */
[----:B------:R-:W-:-:S02]  /*21d0*/  ISETP.GE.AND P0, PT, R19, UR4, PT ;  /* 0x0000000413007c0c */ /* 0x000fc4000bf06270 */
[----:B------:R-:W-:Y:S02]  /*21e0*/  SHF.R.S32.HI R7, RZ, 0x1f, R204 ;  /* 0x0000001fff077819 */ /* 0x000fe400000114cc */
[----:B------:R-:W-:Y:S02]  /*21f0*/  SHF.R.S32.HI R9, RZ, 0x1f, R6 ;  /* 0x0000001fff097819 */ /* 0x000fe40000011406 */
[----:B------:R-:W-:Y:S02]  /*2200*/  LOP3.LUT R3, R5, R3, R4, 0xfe, !PT ;  /* 0x0000000305037212 */ /* 0x000fe400078efe04 */
[----:B------:R-:W-:Y:S01]  /*2210*/  SEL R8, RZ, 0x10, P0 ;  /* 0x00000010ff087807 */ /* 0x000fe20000000000 */
[----:B----4-:R-:W-:Y:S01]  /*2220*/  IMAD R4, R7, R94, RZ ;  /* 0x0000005e07047224 */ /* 0x010fe200078e02ff */
[----:B0-----:R-:W-:Y:S02]  /*2230*/  ISETP.GE.AND P0, PT, R16, R119, PT ;  /* 0x000000771000720c */ /* 0x001fe40003f06270 */
[----:B------:R-:W-:-:S02]  /*2240*/  LEA.HI R9, R9, R6, RZ, 0x2 ;  /* 0x0000000609097211 */ /* 0x000fc400078f10ff */
[----:B------:R-:W-:Y:S02]  /*2250*/  SHF.R.S32.HI R195, RZ, 0x1f, R194 ;  /* 0x0000001fffc37819 */ /* 0x000fe400000114c2 */
[----:B------:R-:W-:Y:S02]  /*2260*/  ISETP.GE.AND P1, PT, R193, R119, PT ;  /* 0x00000077c100720c */ /* 0x000fe40003f26270 */
[----:B------:R-:W-:Y:S01]  /*2270*/  LOP3.LUT R8, R3, R8, RZ, 0xfc, !PT ;  /* 0x0000000803087212 */ /* 0x000fe200078efcff */
[C---:B------:R-:W-:Y:S01]  /*2280*/  IMAD R5, R204.reuse, R95, R4 ;  /* 0x0000005fcc057224 */ /* 0x040fe200078e0204 */
[----:B------:R-:W-:Y:S02]  /*2290*/  SEL R3, R119, RZ, P0 ;  /* 0x000000ff77037207 */ /* 0x000fe40000000000 */
[----:B------:R-:W-:Y:S01]  /*22a0*/  LOP3.LUT R9, R9, 0xfffffffc, RZ, 0xc0, !PT ;  /* 0xfffffffc09097812 */ /* 0x000fe200078ec0ff */
[----:B------:R-:W-:Y:S01]  /*22b0*/  IMAD.WIDE.U32 R98, R204, R94, R194 ;  /* 0x0000005ecc627225 */ /* 0x000fe200078e00c2 */
[----:B------:R-:W-:-:S02]  /*22c0*/  SEL R4, R119, RZ, P1 ;  /* 0x000000ff77047207 */ /* 0x000fc40000800000 */
[----:B------:R-:W-:Y:S01]  /*22d0*/  ISETP.GE.AND P2, PT, R192, R119, PT ;  /* 0x00000077c000720c */ /* 0x000fe20003f46270 */
[----:B------:R-:W-:-:S04]  /*22e0*/  IMAD.WIDE.U32 R96, R204, R94, R16 ;  /* 0x0000005ecc607225 */ /* 0x000fc800078e0010 */
[-C--:B------:R-:W-:Y:S02]  /*22f0*/  IMAD R7, R7, R88.reuse, RZ ;  /* 0x0000005807077224 */ /* 0x080fe400078e02ff */
[----:B------:R-:W-:Y:S02]  /*2300*/  IMAD.IADD R3, R16, 0x1, R3 ;  /* 0x0000000110037824 */ /* 0x000fe400078e0203 */
[----:B------:R-:W-:Y:S02]  /*2310*/  IMAD.IADD R109, R6, 0x1, -R9 ;  /* 0x00000001066d7824 */ /* 0x000fe400078e0a09 */
[----:B------:R-:W-:Y:S02]  /*2320*/  IMAD.IADD R99, R99, 0x1, R5 ;  /* 0x0000000163637824 */ /* 0x000fe400078e0205 */
[----:B------:R-:W-:Y:S01]  /*2330*/  IMAD.IADD R97, R5, 0x1, R97 ;  /* 0x0000000105617824 */ /* 0x000fe200078e0261 */
[----:B------:R-:W-:Y:S01]  /*2340*/  SEL R5, R119, RZ, P2 ;  /* 0x000000ff77057207 */ /* 0x000fe20001000000 */
[----:B------:R-:W-:-:S04]  /*2350*/  IMAD.WIDE.U32 R92, R204, R88, R194 ;  /* 0x00000058cc5c7225 */ /* 0x000fc800078e00c2 */
[C---:B------:R-:W-:Y:S02]  /*2360*/  IMAD R7, R204.reuse, R89, R7 ;  /* 0x00000059cc077224 */ /* 0x040fe400078e0207 */
[----:B------:R-:W-:-:S04]  /*2370*/  IMAD.WIDE.U32 R90, R204, R88, R16 ;  /* 0x00000058cc5a7225 */ /* 0x000fc800078e0010 */
[----:B------:R-:W-:Y:S01]  /*2380*/  IMAD.IADD R6, R193, 0x1, R4 ;  /* 0x00000001c1067824 */ /* 0x000fe200078e0204 */
[----:B------:R-:W-:Y:S01]  /*2390*/  SHF.R.S32.HI R4, RZ, 0x1f, R3 ;  /* 0x0000001fff047819 */ /* 0x000fe20000011403 */
[----:B------:R-:W-:Y:S02]  /*23a0*/  IMAD.IADD R93, R93, 0x1, R7 ;  /* 0x000000015d5d7824 */ /* 0x000fe400078e0207 */
[----:B------:R-:W-:Y:S01]  /*23b0*/  IMAD.IADD R91, R7, 0x1, R91 ;  /* 0x00000001075b7824 */ /* 0x000fe200078e025b */
[----:B------:R-:W-:Y:S01]  /*23c0*/  SHF.R.S32.HI R7, RZ, 0x1f, R6 ;  /* 0x0000001fff077819 */ /* 0x000fe20000011406 */
[----:B------:R-:W-:Y:S01]  /*23d0*/  IMAD.IADD R11, R192, 0x1, R5 ;  /* 0x00000001c00b7824 */ /* 0x000fe200078e0205 */
[CC--:B------:R-:W-:Y:S02]  /*23e0*/  LEA.HI R5, R4.reuse, R3.reuse, RZ, 0x3 ;  /* 0x0000000304057211 */ /* 0x0c0fe400078f18ff */
[----:B------:R-:W-:Y:S02]  /*23f0*/  LEA.HI R3, R4, R3, RZ, 0x6 ;  /* 0x0000000304037211 */ /* 0x000fe400078f30ff */
[----:B------:R-:W-:-:S02]  /*2400*/  LEA.HI R4, R7, R6, RZ, 0x6 ;  /* 0x0000000607047211 */ /* 0x000fc400078f30ff */
[----:B------:R-:W-:Y:S02]  /*2410*/  LEA.HI R6, R7, R6, RZ, 0x3 ;  /* 0x0000000607067211 */ /* 0x000fe400078f18ff */
[----:B------:R-:W-:Y:S01]  /*2420*/  SHF.R.S32.HI R3, RZ, 0x6, R3 ;  /* 0x00000006ff037819 */ /* 0x000fe20000011403 */
[----:B------:R-:W0:Y:S01]  /*2430*/  S2R R137, SR_TID.X ;  /* 0x0000000000897919 */ /* 0x000e220000002100 */
[----:B------:R-:W-:Y:S02]  /*2440*/  SHF.R.S32.HI R7, RZ, 0x6, R4 ;  /* 0x00000006ff077819 */ /* 0x000fe40000011404 */
[C---:B------:R-:W-:Y:S02]  /*2450*/  LOP3.LUT R10, R220.reuse, 0x38, R6, 0xf8, !PT ;  /* 0x00000038dc0a7812 */ /* 0x040fe400078ef806 */
[----:B------:R-:W-:Y:S01]  /*2460*/  LOP3.LUT R4, R220, 0x38, R5, 0xf8, !PT ;  /* 0x00000038dc047812 */ /* 0x000fe200078ef805 */
[C---:B------:R-:W-:Y:S01]  /*2470*/  IMAD R131, R3.reuse, 0x1800, R222 ;  /* 0x0000180003837824 */ /* 0x040fe200078e02de */
[----:B------:R-:W-:Y:S01]  /*2480*/  SHF.R.S32.HI R14, RZ, 0x1f, R11 ;  /* 0x0000001fff0e7819 */ /* 0x000fe2000001140b */
[----:B------:R-:W-:Y:S01]  /*2490*/  IMAD R129, R3, 0x1800, R224 ;  /* 0x0000180003817824 */ /* 0x000fe200078e02e0 */
[-C--:B------:R-:W-:Y:S01]  /*24a0*/  LOP3.LUT R3, R10, R221.reuse, RZ, 0x3c, !PT ;  /* 0x000000dd0a037212 */ /* 0x080fe200078e3cff */
[----:B------:R-:W-:Y:S01]  /*24b0*/  IMAD R130, R7, 0x1800, R222 ;  /* 0x0000180007827824 */ /* 0x000fe200078e02de */
[----:B------:R-:W-:-:S02]  /*24c0*/  LOP3.LUT R4, R4, R221, RZ, 0x3c, !PT ;  /* 0x000000dd04047212 */ /* 0x000fc400078e3cff */
[CC--:B------:R-:W-:Y:S02]  /*24d0*/  LEA.HI R13, R14.reuse, R11.reuse, RZ, 0x3 ;  /* 0x0000000b0e0d7211 */ /* 0x0c0fe400078f18ff */
[----:B------:R-:W-:Y:S01]  /*24e0*/  LEA.HI R11, R14, R11, RZ, 0x6 ;  /* 0x0000000b0e0b7211 */ /* 0x000fe200078f30ff */
[----:B------:R-:W-:Y:S01]  /*24f0*/  IMAD.IADD R130, R130, 0x1, R3 ;  /* 0x0000000182827824 */ /* 0x000fe200078e0203 */
[----:B------:R-:W-:Y:S02]  /*2500*/  LOP3.LUT R9, R217, 0x38, R5, 0xf8, !PT ;  /* 0x00000038d9097812 */ /* 0x000fe400078ef805 */
[----:B------:R-:W-:Y:S01]  /*2510*/  SHF.R.U32.HI R26, RZ, 0x3, R217 ;  /* 0x00000003ff1a7819 */ /* 0x000fe200000116d9 */
[----:B------:R-:W-:Y:S01]  /*2520*/  IMAD.IADD R131, R131, 0x1, R4 ;  /* 0x0000000183837824 */ /* 0x000fe200078e0204 */
[----:B------:R-:W-:Y:S02]  /*2530*/  LOP3.LUT R3, R217, 0x38, R6, 0xf8, !PT ;  /* 0x00000038d9037812 */ /* 0x000fe400078ef806 */
[----:B-----5:R-:W-:-:S02]  /*2540*/  SHF.R.S32.HI R15, RZ, 0x1f, R134 ;  /* 0x0000001fff0f7819 */ /* 0x020fc40000011486 */
[----:B------:R-:W-:Y:S02]  /*2550*/  SHF.R.S32.HI R11, RZ, 0x6, R11 ;  /* 0x00000006ff0b7819 */ /* 0x000fe4000001140b */
[--C-:B------:R-:W-:Y:S02]  /*2560*/  LOP3.LUT R4, R220, 0x38, R13.reuse, 0xf8, !PT ;  /* 0x00000038dc047812 */ /* 0x100fe400078ef80d */
[-C--:B------:R-:W-:Y:S02]  /*2570*/  LOP3.LUT R12, R9, R26.reuse, RZ, 0x3c, !PT ;  /* 0x0000001a090c7212 */ /* 0x080fe400078e3cff */
[----:B------:R-:W-:Y:S02]  /*2580*/  LOP3.LUT R9, R217, 0x38, R13, 0xf8, !PT ;  /* 0x00000038d9097812 */ /* 0x000fe400078ef80d */
[----:B------:R-:W-:Y:S01]  /*2590*/  LOP3.LUT R10, R3, R26, RZ, 0x3c, !PT ;  /* 0x0000001a030a7212 */ /* 0x000fe200078e3cff */
[----:B------:R-:W-:Y:S01]  /*25a0*/  IMAD R128, R11, 0x1800, R222 ;  /* 0x000018000b807824 */ /* 0x000fe200078e02de */
[----:B------:R-:W-:Y:S01]  /*25b0*/  LOP3.LUT R3, R4, R221, RZ, 0x3c, !PT ;  /* 0x000000dd04037212 */ /* 0x000fe200078e3cff */
[----:B------:R-:W-:Y:S01]  /*25c0*/  IMAD R4, R15, R94, RZ ;  /* 0x0000005e0f047224 */ /* 0x000fe200078e02ff */
[----:B------:R-:W-:Y:S01]  /*25d0*/  LOP3.LUT R9, R9, R26, RZ, 0x3c, !PT ;  /* 0x0000001a09097212 */ /* 0x000fe200078e3cff */
[----:B------:R-:W-:-:S02]  /*25e0*/  IMAD R15, R15, R88, RZ ;  /* 0x000000580f0f7224 */ /* 0x000fc400078e02ff */
[--C-:B------:R-:W-:Y:S01]  /*25f0*/  IMAD R126, R11, 0x1800, R224.reuse ;  /* 0x000018000b7e7824 */ /* 0x100fe200078e02e0 */
[----:B------:R-:W-:Y:S01]  /*2600*/  SHF.L.U64.HI R104, R88, 0x6, R89 ;  /* 0x0000000658687819 */ /* 0x000fe20000010259 */
[----:B------:R-:W-:Y:S02]  /*2610*/  IMAD.IADD R128, R128, 0x1, R3 ;  /* 0x0000000180807824 */ /* 0x000fe400078e0203 */
[----:B------:R-:W-:Y:S02]  /*2620*/  IMAD R127, R7, 0x1800, R224 ;  /* 0x00001800077f7824 */ /* 0x000fe400078e02e0 */
[----:B------:R-:W-:Y:S02]  /*2630*/  IMAD R3, R89, 0x60, RZ ;  /* 0x0000006059037824 */ /* 0x000fe400078e02ff */
[----:B------:R-:W-:Y:S02]  /*2640*/  IMAD R15, R134, R89, R15 ;  /* 0x00000059860f7224 */ /* 0x000fe400078e020f */
[----:B------:R-:W-:-:S02]  /*2650*/  IMAD.SHL.U32 R105, R88, 0x40, RZ ;  /* 0x0000004058697824 */ /* 0x000fc400078e00ff */
[----:B------:R-:W-:-:S04]  /*2660*/  IMAD.WIDE.U32 R92, R134, R88, R92 ;  /* 0x00000058865c7225 */ /* 0x000fc800078e005c */
[----:B------:R-:W-:-:S04]  /*2670*/  IMAD.WIDE.U32 R90, R134, R88, R90 ;  /* 0x00000058865a7225 */ /* 0x000fc800078e005a */
[----:B------:R-:W-:Y:S02]  /*2680*/  IMAD.IADD R126, R126, 0x1, R9 ;  /* 0x000000017e7e7824 */ /* 0x000fe400078e0209 */
[----:B------:R-:W-:Y:S01]  /*2690*/  IMAD R7, R134, R95, R4 ;  /* 0x0000005f86077224 */ /* 0x000fe200078e0204 */
[----:B------:R-:W-:Y:S01]  /*26a0*/  LOP3.LUT R4, R220, 0x18, R16, 0xf8, !PT ;  /* 0x00000018dc047812 */ /* 0x000fe200078ef810 */
[----:B------:R-:W-:-:S04]  /*26b0*/  IMAD.WIDE.U32 R88, R88, 0x60, RZ ;  /* 0x0000006058587825 */ /* 0x000fc800078e00ff */
[----:B------:R-:W-:-:S04]  /*26c0*/  IMAD.WIDE.U32 R98, R134, R94, R98 ;  /* 0x0000005e86627225 */ /* 0x000fc800078e0062 */
[----:B------:R-:W-:Y:S01]  /*26d0*/  IMAD.WIDE.U32 R96, R134, R94, R96 ;  /* 0x0000005e86607225 */ /* 0x000fe200078e0060 */
[----:B------:R-:W-:Y:S02]  /*26e0*/  SHF.L.U64.HI R102, R94, 0x6, R95 ;  /* 0x000000065e667819 */ /* 0x000fe4000001025f */
[----:B------:R-:W-:Y:S01]  /*26f0*/  LOP3.LUT R125, R4, R221, RZ, 0x3c, !PT ;  /* 0x000000dd047d7212 */ /* 0x000fe200078e3cff */
[----:B------:R-:W-:Y:S01]  /*2700*/  IMAD.IADD R124, R89, 0x1, R3 ;  /* 0x00000001597c7824 */ /* 0x000fe200078e0203 */
[----:B------:R-:W-:Y:S01]  /*2710*/  SHF.R.S32.HI R112, RZ, 0x3, R5 ;  /* 0x00000003ff707819 */ /* 0x000fe20000011405 */
[----:B------:R-:W-:Y:S01]  /*2720*/  IMAD R123, R95, 0x60, RZ ;  /* 0x000000605f7b7824 */ /* 0x000fe200078e02ff */
[----:B------:R-:W-:Y:S01]  /*2730*/  SHF.R.S32.HI R111, RZ, 0x3, R6 ;  /* 0x00000003ff6f7819 */ /* 0x000fe20000011406 */
[----:B------:R-:W-:Y:S01]  /*2740*/  IMAD.SHL.U32 R103, R94, 0x40, RZ ;  /* 0x000000405e677824 */ /* 0x000fe200078e00ff */
[----:B------:R-:W-:Y:S01]  /*2750*/  LOP3.LUT R5, R5, 0xfffffff8, RZ, 0xc0, !PT ;  /* 0xfffffff805057812 */ /* 0x000fe200078ec0ff */
[----:B------:R-:W-:Y:S01]  /*2760*/  IMAD.IADD R101, R99, 0x1, R7 ;  /* 0x0000000163657824 */ /* 0x000fe200078e0207 */
[----:B------:R-:W-:Y:S01]  /*2770*/  LOP3.LUT R6, R6, 0xfffffff8, RZ, 0xc0, !PT ;  /* 0xfffffff806067812 */ /* 0x000fe200078ec0ff */
[----:B------:R-:W-:Y:S01]  /*2780*/  IMAD.IADD R3, R7, 0x1, R97 ;  /* 0x0000000107037824 */ /* 0x000fe200078e0261 */
[----:B------:R-:W-:Y:S01]  /*2790*/  LOP3.LUT R7, R13, 0xfffffff8, RZ, 0xc0, !PT ;  /* 0xfffffff80d077812 */ /* 0x000fe200078ec0ff */
[----:B------:R-:W-:Y:S01]  /*27a0*/  IMAD.WIDE.U32 R94, R94, 0x60, RZ ;  /* 0x000000605e5e7825 */ /* 0x000fe200078e00ff */
[----:B0-----:R-:W-:-:S03]  /*27b0*/  LEA.HI R137, R137, 0x8, RZ, 0x19 ;  /* 0x0000000889897811 */ /* 0x001fc600078fc8ff */
[----:B------:R-:W-:Y:S01]  /*27c0*/  IMAD.IADD R127, R127, 0x1, R10 ;  /* 0x000000017f7f7824 */ /* 0x000fe200078e020a */
[----:B------:R-:W-:Y:S01]  /*27d0*/  SHF.R.S32.HI R110, RZ, 0x3, R13 ;  /* 0x00000003ff6e7819 */ /* 0x000fe2000001140d */
[----:B------:R-:W-:Y:S01]  /*27e0*/  IMAD.IADD R122, R122, 0x1, R27 ;  /* 0x000000017a7a7824 */ /* 0x000fe200078e021b */
[----:B------:R-:W-:Y:S01]  /*27f0*/  SHF.R.S32.HI R108, RZ, 0x1f, R5 ;  /* 0x0000001fff6c7819 */ /* 0x000fe20000011405 */
[----:B------:R-:W-:Y:S01]  /*2800*/  IMAD.IADD R129, R129, 0x1, R12 ;  /* 0x0000000181817824 */ /* 0x000fe200078e020c */
[----:B------:R-:W-:Y:S01]  /*2810*/  SHF.R.S32.HI R107, RZ, 0x1f, R6 ;  /* 0x0000001fff6b7819 */ /* 0x000fe20000011406 */
[----:B------:R-:W-:Y:S01]  /*2820*/  IMAD.SHL.U32 R119, R119, 0x2, RZ ;  /* 0x0000000277777824 */ /* 0x000fe200078e00ff */
[----:B------:R-:W-:Y:S01]  /*2830*/  SHF.R.S32.HI R106, RZ, 0x1f, R7 ;  /* 0x0000001fff6a7819 */ /* 0x000fe20000011407 */
[----:B------:R-:W-:Y:S02]  /*2840*/  IMAD.IADD R125, R222, 0x1, R125 ;  /* 0x00000001de7d7824 */ /* 0x000fe400078e027d */
[----:B------:R-:W-:-:S02]  /*2850*/  IMAD.IADD R123, R95, 0x1, R123 ;  /* 0x000000015f7b7824 */ /* 0x000fc400078e027b */
[----:B------:R-:W-:Y:S02]  /*2860*/  IMAD R109, R109, 0x40, R204 ;  /* 0x000000406d6d7824 */ /* 0x000fe400078e02cc */
[----:B------:R-:W-:Y:S02]  /*2870*/  IMAD.IADD R100, R93, 0x1, R15 ;  /* 0x000000015d647824 */ /* 0x000fe400078e020f */
[----:B------:R-:W-:Y:S01]  /*2880*/  IMAD.IADD R4, R15, 0x1, R91 ;  /* 0x000000010f047824 */ /* 0x000fe200078e025b */
[----:B--2---:R-:W-:Y:S02]  /*2890*/  LOP3.LUT P3, RZ, R21, 0x4, RZ, 0xc0, !PT ;  /* 0x0000000415ff7812 */ /* 0x004fe4000786c0ff */
[----:B---3--:R-:W-:-:S04]  /*28a0*/  LOP3.LUT R20, R20, 0xfffffffe, RZ, 0xc0, !PT ;  /* 0xfffffffe14147812 */ /* 0x008fc800078ec0ff */
[----:B------:R-:W-:Y:S02]  /*28b0*/  @P2 LOP3.LUT R20, R20, 0x1, RZ, 0xfc, !PT ;  /* 0x0000000114142812 */ /* 0x000fe400078efcff */
[----:B------:R-:W-:Y:S02]  /*28c0*/  ISETP.GE.AND P2, PT, R23, UR4, PT ;  /* 0x0000000417007c0c */ /* 0x000fe4000bf46270 */
[----:B------:R-:W-:Y:S02]  /*28d0*/  LOP3.LUT R20, R20, 0xfffffffb, RZ, 0xc0, !PT ;  /* 0xfffffffb14147812 */ /* 0x000fe400078ec0ff */
[----:B------:R-:W-:Y:S02]  /*28e0*/  SEL R9, RZ, 0x20, P2 ;  /* 0x00000020ff097807 */ /* 0x000fe40001000000 */
[----:B------:R-:W-:Y:S02]  /*28f0*/  @P3 LOP3.LUT R20, R20, 0x4, RZ, 0xfc, !PT ;  /* 0x0000000414143812 */ /* 0x000fe400078efcff */
[----:B------:R-:W-:-:S03]  /*2900*/  LOP3.LUT R26, R8, R9, RZ, 0xfc, !PT ;  /* 0x00000009081a7212 */ /* 0x000fc600078efcff */
[----:B------:R0:W-:Y:S01]  /*2910*/  STL [R1], R20 ;  /* 0x0000001401007387 */ /* 0x0001e20000100800 */
[C---:B------:R-:W-:Y:S02]  /*2920*/  LOP3.LUT R9, R26.reuse, 0x2, RZ, 0xc0, !PT ;  /* 0x000000021a097812 */ /* 0x040fe400078ec0ff */
[C---:B------:R-:W-:Y:S02]  /*2930*/  LOP3.LUT R10, R26.reuse, 0x4, RZ, 0xc0, !PT ;  /* 0x000000041a0a7812 */ /* 0x040fe400078ec0ff */
[----:B------:R-:W-:Y:S02]  /*2940*/  LOP3.LUT R21, R26, 0x10, RZ, 0xc0, !PT ;  /* 0x000000101a157812 */ /* 0x000fe400078ec0ff */
[----:B------:R-:W-:Y:S02]  /*2950*/  LOP3.LUT R8, R8, 0x1, RZ, 0xc0, !PT ;  /* 0x0000000108087812 */ /* 0x000fe400078ec0ff */
[----:B------:R-:W-:Y:S02]  /*2960*/  SHF.R.S32.HI R121, RZ, 0x1f, R0 ;  /* 0x0000001fff797819 */ /* 0x000fe40000011400 */
[----:B0-----:R-:W-:-:S02]  /*2970*/  LOP3.LUT R20, R26, 0x8, RZ, 0xc0, !PT ;  /* 0x000000081a147812 */ /* 0x001fc400078ec0ff */
[----:B------:R-:W-:-:S07]  /*2980*/  LOP3.LUT R26, R26, 0x20, RZ, 0xc0, !PT ;  /* 0x000000201a1a7812 */ /* 0x000fce00078ec0ff */
.L_x_6030:
[----:B0-2-4-:R-:W2:Y:S01]  /*2990*/  LDL R33, [R1+0x38] ;  /* 0x0000380001217983 */ /* 0x015ea20000100800 */
[----:B------:R-:W0:Y:S03]  /*29a0*/  LDC R76, c[0x0][0x430] ;  /* 0x00010c00ff4c7b82 */ /* 0x000e260000000800 */
[----:B------:R-:W3:Y:S01]  /*29b0*/  LDL.LU R31, [R1] ;  /* 0x00000000011f7983 */ /* 0x000ee20000300800 */
[----:B------:R-:W-:Y:S02]  /*29c0*/  VIADD R24, R24, 0xffffffff ;  /* 0xffffffff18187836 */ /* 0x000fe40000000000 */
[----:B------:R-:W-:Y:S02]  /*29d0*/  IMAD.MOV.U32 R27, RZ, RZ, RZ ;  /* 0x000000ffff1b7224 */ /* 0x000fe400078e00ff */
[----:B------:R-:W-:Y:S01]  /*29e0*/  IMAD R12, R24, 0x60, R109 ;  /* 0x00000060180c7824 */ /* 0x000fe200078e026d */
[----:B-1----:R-:W1:Y:S03]  /*29f0*/  LDC R118, c[0x0][0x3f4] ;  /* 0x0000fd00ff767b82 */ /* 0x002e660000000800 */
[----:B------:R-:W-:Y:S01]  /*2a00*/  IMAD.IADD R32, R122, 0x1, R12 ;  /* 0x000000017a207824 */ /* 0x000fe200078e020c */
[----:B------:R-:W-:-:S03]  /*2a10*/  ISETP.GE.AND P2, PT, R12, R25, PT ;  /* 0x000000190c00720c */ /* 0x000fc60003f46270 */
[----:B------:R-:W-:Y:S01]  /*2a20*/  IMAD.MOV.U32 R28, RZ, RZ, R32 ;  /* 0x000000ffff1c7224 */ /* 0x000fe200078e0020 */
[----:B------:R-:W-:Y:S02]  /*2a30*/  ISETP.GT.OR P2, PT, R109, 0x5f, P2 ;  /* 0x0000005f6d00780c */ /* 0x000fe40001744670 */
[----:B0-----:R-:W-:-:S11]  /*2a40*/  ISETP.NE.AND P3, PT, R76, 0x1, PT ;  /* 0x000000014c00780c */ /* 0x001fd60003f65270 */
[----:B------:R-:W0:Y:S08]  /*2a50*/  @!P2 LDC.64 R14, c[0x0][0x428] ;  /* 0x00010a00ff0eab82 */ /* 0x000e300000000a00 */
[----:B------:R-:W4:Y:S08]  /*2a60*/  @P3 LDC R11, c[0x0][0x434] ;  /* 0x00010d00ff0b3b82 */ /* 0x000f300000000800 */
[----:B------:R-:W1:Y:S08]  /*2a70*/  @P3 LDC R30, c[0x0][0x438] ;  /* 0x00010e00ff1e3b82 */ /* 0x000e700000000800 */
[----:B------:R-:W0:Y:S01]  /*2a80*/  @!P2 LDC.64 R12, c[0x0][0x418] ;  /* 0x00010600ff0cab82 */ /* 0x000e220000000a00 */
[----:B----4-:R-:W-:-:S05]  /*2a90*/  @P3 IMAD.HI.U32 R11, R32, R11, RZ ;  /* 0x0000000b200b3227 */ /* 0x010fca00078e00ff */
[----:B-1----:R-:W-:Y:S01]  /*2aa0*/  @P3 SHF.R.U32.HI R28, RZ, R30, R11 ;  /* 0x0000001eff1c3219 */ /* 0x002fe2000001160b */
[----:B0-----:R-:W-:-:S03]  /*2ab0*/  @!P2 IMAD R11, R121, R14, RZ ;  /* 0x0000000e790ba224 */ /* 0x001fc600078e02ff */
[--C-:B------:R-:W-:Y:S01]  /*2ac0*/  @!P2 SHF.R.S32.HI R29, RZ, 0x1f, R28.reuse ;  /* 0x0000001fff1da819 */ /* 0x100fe2000001141c */
[C---:B------:R-:W-:Y:S02]  /*2ad0*/  @!P2 IMAD R11, R0.reuse, R15, R11 ;  /* 0x0000000f000ba224 */ /* 0x040fe400078e020b */
[----:B------:R-:W-:-:S04]  /*2ae0*/  @!P2 IMAD.WIDE.U32 R14, R0, R14, R28 ;  /* 0x0000000e000ea225 */ /* 0x000fc800078e001c */
[----:B------:R-:W-:Y:S01]  /*2af0*/  @!P2 IMAD.IADD R11, R15, 0x1, R11 ;  /* 0x000000010f0ba824 */ /* 0x000fe200078e020b */
[----:B------:R-:W-:-:S04]  /*2b00*/  @!P2 LEA R12, P3, R14, R12, 0x2 ;  /* 0x0000000c0e0ca211 */ /* 0x000fc800078610ff */
[----:B------:R-:W-:-:S05]  /*2b10*/  @!P2 LEA.HI.X R13, R14, R13, R11, 0x2, P3 ;  /* 0x0000000d0e0da211 */ /* 0x000fca00018f140b */
[----:B------:R0:W5:Y:S01]  /*2b20*/  @!P2 LDG.E R27, desc[UR60][R12.64] ;  /* 0x0000003c0c1ba981 */ /* 0x000162000c1e1900 */
[----:B------:R-:W-:Y:S01]  /*2b30*/  ISETP.GT.AND P2, PT, R24, R120, PT ;  /* 0x000000781800720c */ /* 0x000fe20003f44270 */
[----:B------:R-:W-:Y:S01]  /*2b40*/  IMAD R14, R18, 0x4800, R125 ;  /* 0x00004800120e7824 */ /* 0x000fe200078e027d */
[----:B------:R-:W-:Y:S05]  /*2b50*/  YIELD ;  /* 0x0000000000007946 */ /* 0x000fea0003800000 */
[----:B------:R-:W-:Y:S01]  /*2b60*/  VIADD R78, R14, 0x20 ;  /* 0x000000200e4e7836 */ /* 0x000fe20000000000 */
[----:B------:R-:W-:Y:S01]  /*2b70*/  BSSY B0, `(.L_x_5925) ;  /* 0x00007f6000007945 */ /* 0x000fe20003800000 */
[----:B------:R-:W-:-:S02]  /*2b80*/  IMAD.MOV R11, RZ, RZ, -R28 ;  /* 0x000000ffff0b7224 */ /* 0x000fc400078e0a1c */
[----:B------:R-:W-:Y:S02]  /*2b90*/  IMAD R77, R14, 0x2, R113 ;  /* 0x000000020e4d7824 */ /* 0x000fe400078e0271 */
[----:B------:R-:W-:Y:S01]  /*2ba0*/  IMAD R76, R76, R11, R32 ;  /* 0x0000000b4c4c7224 */ /* 0x000fe200078e0220 */
[----:B--2---:R-:W-:Y:S02]  /*2bb0*/  LOP3.LUT P4, RZ, R33, 0x4, RZ, 0xc0, !PT ;  /* 0x0000000421ff7812 */ /* 0x004fe4000788c0ff */
[----:B---3--:R-:W-:-:S04]  /*2bc0*/  LOP3.LUT R31, R31, 0xfffffffd, RZ, 0xc0, !PT ;  /* 0xfffffffd1f1f7812 */ /* 0x008fc800078ec0ff */
[----:B------:R-:W-:Y:S02]  /*2bd0*/  @P2 LOP3.LUT R31, R31, 0x2, RZ, 0xfc, !PT ;  /* 0x000000021f1f2812 */ /* 0x000fe400078efcff */
[----:B------:R-:W-:-:S03]  /*2be0*/  ISETP.GE.AND P2, PT, R118, 0x1, PT ;  /* 0x000000017600780c */ /* 0x000fc60003f46270 */
[----:B------:R0:W-:Y:S02]  /*2bf0*/  STL [R1], R31 ;  /* 0x0000001f01007387 */ /* 0x0001e40000100800 */
[----:B------:R-:W-:-:S04]  /*2c00*/  @P4 VIADD R78, R14, 0xffffffe0 ;  /* 0xffffffe00e4e4836 */ /* 0x000fc80000000000 */
[----:B------:R-:W-:-:S04]  /*2c10*/  IMAD R78, R78, 0x2, R113 ;  /* 0x000000024e4e7824 */ /* 0x000fc800078e0271 */
[----:B0-----:R-:W-:Y:S05]  /*2c20*/  @!P2 BRA `(.L_x_5926) ;  /* 0x0000007400d4a947 */ /* 0x001fea0003800000 */
        /* <DEDUP_REMOVED lines=51> */
[----:B------:R-:W-:Y:S01]  /*2f60*/  CS2R R74, SRZ ;  /* 0x00000000004a7805 */ /* 0x000fe2000001ff00 */
[----:B------:R-:W-:Y:S01]  /*2f70*/  IMAD.X R32, R11, 0x1, R101, P2 ;  /* 0x000000010b207824 */ /* 0x000fe200010e0665 */
[----:B------:R-:W-:-:S04]  /*2f80*/  LEA R30, P2, R31, UR4, 0x1 ;  /* 0x000000041f1e7c11 */ /* 0x000fc8000f8408ff */
[----:B------:R-:W-:Y:S01]  /*2f90*/  LEA.HI.X R31, R31, UR5, R32, 0x1, P2 ;  /* 0x000000051f1f7c11 */ /* 0x000fe200090f0c20 */
[----:B------:R-:W-:Y:S01]  /*2fa0*/  ULDC.64 UR4, c[0x0][0x400] ;  /* 0x0001000000047ab9 */ /* 0x000fe20000000a00 */
[----:B------:R-:W-:-:S05]  /*2fb0*/  IADD3 R33, P2, R92, R12, RZ ;  /* 0x0000000c5c217210 */ /* 0x000fca0007f5e0ff */
[----:B------:R-:W-:Y:S01]  /*2fc0*/  IMAD.X R34, R80, 0x1, R100, P2 ;  /* 0x0000000150227824 */ /* 0x000fe200010e0664 */
        /* <DEDUP_REMOVED lines=30> */
.L_x_5929:
[----:B------:R-:W-:Y:S05]  /*31b0*/  BSYNC B1 ;  /* 0x0000000000017941 */ /* 0x000fea0003800000 */
.L_x_5928:
[----:B0-----:R-:W-:Y:S01]  /*31c0*/  VIADD R30, R204, 0x40 ;  /* 0x00000040cc1e7836 */ /* 0x001fe20000000000 */
        /* <DEDUP_REMOVED lines=11> */
[----:B------:R-:W-:Y:S01]  /*3280*/  CS2R R46, SRZ ;  /* 0x00000000002e7805 */ /* 0x000fe2000001ff00 */
[----:B-----5:R-:W-:Y:S01]  /*3290*/  IMAD.MOV.U32 R81, RZ, RZ, R52 ;  /* 0x000000ffff517224 */ /* 0x020fe200078e0034 */
[----:B------:R-:W-:Y:S01]  /*32a0*/  CS2R R50, SRZ ;  /* 0x0000000000327805 */ /* 0x000fe2000001ff00 */
[----:B------:R-:W-:Y:S06]  /*32b0*/  @P4 BRA `(.L_x_5931) ;  /* 0x0000000000a04947 */ /* 0x000fec0003800000 */
        /* <DEDUP_REMOVED lines=40> */
.L_x_5931:
[----:B------:R-:W-:Y:S05]  /*3540*/  BSYNC B1 ;  /* 0x0000000000017941 */ /* 0x000fea0003800000 */
.L_x_5930:
[----:B------:R-:W2:Y:S01]  /*3550*/  LDL R11, [R1+0x4] ;  /* 0x00000400010b7983 */ /* 0x000ea20000100800 */
        /* <DEDUP_REMOVED lines=13> */
[----:B------:R-:W-:Y:S01]  /*3630*/  PRMT R157, R157, 0x5410, R12 ;  /* 0x000054109d9d7816 */ /* 0x000fe2000000000c */
[----:B------:R-:W-:Y:S01]  /*3640*/  IMAD.MOV.U32 R12, RZ, RZ, R54 ;  /* 0x000000ffff0c7224 */ /* 0x000fe200078e0036 */
        /* <DEDUP_REMOVED lines=10> */
[----:B------:R-:W-:-:S04]  /*36f0*/  PLOP3.LUT P2, PT, PT, PT, UP0, 0x80, 0x0 ;  /* 0x000000000000781c */ /* 0x000fc80003f4f008 */
        /* <DEDUP_REMOVED lines=61> */
.L_x_5932:
[----:B------:R-:W-:Y:S01]  /*3ad0*/  IMAD R86, R18, 0x8, R2 ;  /* 0x0000000812567824 */ /* 0x000fe200078e0202 */
[----:B------:R-:W-:Y:S01]  /*3ae0*/  SHF.L.U32 R87, R205, 0x1f, RZ ;  /* 0x0000001fcd577819 */ /* 0x000fe200000006ff */
[----:B------:R-:W-:Y:S03]  /*3af0*/  BSSY B1, `(.L_x_5933) ;  /* 0x0000003000017945 */ /* 0x000fe60003800000 */
[----:B------:R-:W0:Y:S02]  /*3b00*/  SYNCS.PHASECHK.TRANS64.TRYWAIT P5, [R86+URZ+0x30890], R87 ;  /* 0x03089057560075a7 */ /* 0x000e2400080a017f */
[----:B0-----:R-:W-:Y:S05]  /*3b10*/  @!P5 BRA `(.L_x_5934) ;  /* 0x0000024c0020d947 */ /* 0x001fea0003800000 */
.L_x_6286:
[----:B------:R-:W-:Y:S05]  /*3b20*/  BSYNC B1 ;  /* 0x0000000000017941 */ /* 0x000fea0003800000 */
.L_x_5933:
[----:B------:R-:W-:-:S03]  /*3b30*/  UMOV UR4, 0xffffffff ;  /* 0xffffffff00047882 */ /* 0x000fc60000000000 */
[----:B------:R-:W-:Y:S05]  /*3b40*/  BRA.DIV UR4, `(.L_x_5935) ;  /* 0x0000024e04287947 */ /* 0x000fea000b800000 */
[----:B------:R1:W2:Y:S04]  /*3b50*/  SHFL.IDX PT, R80, R116, RZ, 0x1c1f ;  /* 0x001c1fff74507589 */ /* 0x0002a800000e0000 */
[----:B------:R1:W3:Y:S02]  /*3b60*/  SHFL.IDX PT, R11, R117, RZ, 0x1c1f ;  /* 0x001c1fff750b7589 */ /* 0x0002e400000e0000 */
.L_x_6290:
        /* <DEDUP_REMOVED lines=13> */
[C---:B------:R-:W-:Y:S02]  /*3c40*/  PRMT R75, R139.reuse, 0x5410, R73 ;  /* 0x000054108b4b7816 */ /* 0x040fe40000000049 */
[----:B------:R-:W-:-:S02]  /*3c50*/  PRMT R73, R139, 0x5432, R74 ;  /* 0x000054328b497816 */ /* 0x000fc4000000004a */
[C---:B------:R-:W-:Y:S02]  /*3c60*/  PRMT R72, R138.reuse, 0x5432, R72 ;  /* 0x000054328a487816 */ /* 0x040fe40000000048 */
[----:B0-----:R-:W-:Y:S02]  /*3c70*/  LOP3.LUT R140, R13, 0xffff0000, RZ, 0xc0, !PT ;  /* 0xffff00000d8c7812 */ /* 0x001fe400078ec0ff */
[C---:B------:R-:W-:Y:S01]  /*3c80*/  LOP3.LUT R139, R75.reuse, 0xffff0000, RZ, 0xc0, !PT ;  /* 0xffff00004b8b7812 */ /* 0x040fe200078ec0ff */
[----:B------:R-:W-:Y:S01]  /*3c90*/  IMAD.U32 R75, R75, 0x10000, RZ ;  /* 0x000100004b4b7824 */ /* 0x000fe200078e00ff */
[----:B------:R-:W-:Y:S01]  /*3ca0*/  PRMT R133, R138, 0x5410, R133 ;  /* 0x000054108a857816 */ /* 0x000fe20000000085 */
[----:B------:R-:W-:Y:S01]  /*3cb0*/  IMAD.U32 R138, R13, 0x10000, RZ ;  /* 0x000100000d8a7824 */ /* 0x000fe200078e00ff */
[----:B------:R-:W-:Y:S01]  /*3cc0*/  LOP3.LUT R13, R72, 0xffff0000, RZ, 0xc0, !PT ;  /* 0xffff0000480d7812 */ /* 0x000fe200078ec0ff */
[----:B------:R-:W-:Y:S01]  /*3cd0*/  FMUL.FTZ R74, R140, R139 ;  /* 0x0000008b8c4a7220 */ /* 0x000fe20000410000 */
[----:B------:R-:W-:-:S03]  /*3ce0*/  IMAD.U32 R72, R72, 0x10000, RZ ;  /* 0x0001000048487824 */ /* 0x000fc600078e00ff */
        /* <DEDUP_REMOVED lines=32> */
.L_x_5941:
[----:B------:R-:W-:Y:S05]  /*3ef0*/  BSYNC B3 ;  /* 0x0000000000037941 */ /* 0x000fea0003800000 */
.L_x_5940:
[----:B---3--:R-:W-:-:S04]  /*3f00*/  LEA R72, P3, R16, R11, 0x1 ;  /* 0x0000000b10487211 */ /* 0x008fc800078608ff */
[----:B--2---:R-:W-:-:S05]  /*3f10*/  LEA.HI.X R73, R16, R80, R17, 0x1, P3 ;  /* 0x0000005010497211 */ /* 0x004fca00018f0c11 */
[----:B0-----:R4:W-:Y:S04]  /*3f20*/  ST.E.128 desc[UR60][R72.64], R12 ;  /* 0x0000000c48007985 */ /* 0x0019e8000c101d3c */
.L_x_5939:
[----:B------:R-:W-:Y:S05]  /*3f30*/  BSYNC B2 ;  /* 0x0000000000027941 */ /* 0x000fea0003800000 */
.L_x_5938:
        /* <DEDUP_REMOVED lines=54> */
.L_x_5945:
[----:B------:R-:W-:Y:S05]  /*42a0*/  BSYNC B3 ;  /* 0x0000000000037941 */ /* 0x000fea0003800000 */
.L_x_5944:
[----:B------:R-:W-:Y:S02]  /*42b0*/  IMAD.SHL.U32 R70, R198, 0x8, RZ ;  /* 0x00000008c6467824 */ /* 0x000fe400078e00ff */
[----:B---3--:R-:W-:Y:S02]  /*42c0*/  IMAD.MOV.U32 R68, RZ, RZ, R11 ;  /* 0x000000ffff447224 */ /* 0x008fe400078e000b */
[----:B--2---:R-:W-:Y:S02]  /*42d0*/  IMAD.MOV.U32 R69, RZ, RZ, R80 ;  /* 0x000000ffff457224 */ /* 0x004fe400078e0050 */
[----:B------:R-:W-:-:S05]  /*42e0*/  IMAD.WIDE R68, R70, 0x2, R68 ;  /* 0x0000000246447825 */ /* 0x000fca00078e0244 */
[----:B0-----:R0:W-:Y:S02]  /*42f0*/  ST.E.128 desc[UR60][R68.64], R12 ;  /* 0x0000000c44007985 */ /* 0x0011e4000c101d3c */
.L_x_5943:
[----:B------:R-:W-:Y:S05]  /*4300*/  BSYNC B2 ;  /* 0x0000000000027941 */ /* 0x000fea0003800000 */
.L_x_5942:
        /* <DEDUP_REMOVED lines=54> */
.L_x_5949:
[----:B------:R-:W-:Y:S05]  /*4670*/  BSYNC B3 ;  /* 0x0000000000037941 */ /* 0x000fea0003800000 */
.L_x_5948:
[----:B------:R-:W-:Y:S02]  /*4680*/  IMAD.SHL.U32 R66, R199, 0x8, RZ ;  /* 0x00000008c7427824 */ /* 0x000fe400078e00ff */
[----:B---3--:R-:W-:Y:S02]  /*4690*/  IMAD.MOV.U32 R64, RZ, RZ, R11 ;  /* 0x000000ffff407224 */ /* 0x008fe400078e000b */
[----:B--2---:R-:W-:Y:S02]  /*46a0*/  IMAD.MOV.U32 R65, RZ, RZ, R80 ;  /* 0x000000ffff417224 */ /* 0x004fe400078e0050 */
[----:B------:R-:W-:-:S05]  /*46b0*/  IMAD.WIDE R64, R66, 0x2, R64 ;  /* 0x0000000242407825 */ /* 0x000fca00078e0240 */
[----:B----4-:R0:W-:Y:S02]  /*46c0*/  ST.E.128 desc[UR60][R64.64], R12 ;  /* 0x0000000c40007985 */ /* 0x0101e4000c101d3c */
.L_x_5947:
[----:B------:R-:W-:Y:S05]  /*46d0*/  BSYNC B2 ;  /* 0x0000000000027941 */ /* 0x000fea0003800000 */
.L_x_5946:
[----:B------:R-:W-:Y:S01]  /*46e0*/  ISETP.NE.AND P3, PT, R20, RZ, PT ;  /* 0x000000ff1400720c */ /* 0x000fe20003f65270 */
[----:B------:R-:W-:-:S12]  /*46f0*/  BSSY B2, `(.L_x_5950) ;  /* 0x000003a000027945 */ /* 0x000fd80003800000 */
        /* <DEDUP_REMOVED lines=13> */
[C---:B------:R-:W-:Y:S01]  /*47d0*/  LOP3.LUT R66, R63.reuse, 0xffff0000, RZ, 0xc0, !PT ;  /* 0xffff00003f427812 */ /* 0x040fe200078ec0ff */
[----:B------:R-:W-:Y:S01]  /*47e0*/  IMAD.U32 R63, R63, 0x10000, RZ ;  /* 0x000100003f3f7824 */ /* 0x000fe200078e00ff */
[C---:B------:R-:W-:Y:S01]  /*47f0*/  LOP3.LUT R62, R60.reuse, 0xffff0000, RZ, 0xc0, !PT ;  /* 0xffff00003c3e7812 */ /* 0x040fe200078ec0ff */
[----:B------:R-:W-:Y:S02]  /*4800*/  IMAD.U32 R60, R60, 0x10000, RZ ;  /* 0x000100003c3c7824 */ /* 0x000fe400078e00ff */
[C---:B------:R-:W-:Y:S02]  /*4810*/  FMUL.FTZ R67, R68.reuse, R66 ;  /* 0x0000004244437220 */ /* 0x040fe40000410000 */
[-C--:B------:R-:W-:Y:S02]  /*4820*/  FMUL.FTZ R13, R68, R62.reuse ;  /* 0x0000003e440d7220 */ /* 0x080fe40000410000 */
[----:B------:R-:W-:-:S02]  /*4830*/  FFMA.FTZ R62, R61, R62, -R67 ;  /* 0x0000003e3d3e7223 */ /* 0x000fc40000010843 */
[----:B------:R-:W-:Y:S01]  /*4840*/  FFMA.FTZ R61, R61, R66, R13 ;  /* 0x000000423d3d7223 */ /* 0x000fe2000001000d */
[C---:B------:R-:W-:Y:S02]  /*4850*/  PRMT R13, R152.reuse, 0x5432, R64 ;  /* 0x00005432980d7816 */ /* 0x040fe40000000040 */
[----:B------:R-:W-:Y:S02]  /*4860*/  PRMT R64, R152, 0x5410, R65 ;  /* 0x0000541098407816 */ /* 0x000fe40000000041 */
[----:B------:R-:W-:Y:S01]  /*4870*/  LOP3.LUT R66, R14, 0xffff0000, RZ, 0xc0, !PT ;  /* 0xffff00000e427812 */ /* 0x000fe200078ec0ff */
        /* <DEDUP_REMOVED lines=16> */
[C---:B------:R-:W-:Y:S01]  /*4980*/  LOP3.LUT R13, R12.reuse, 0xffff0000, RZ, 0xc0, !PT ;  /* 0xffff00000c0d7812 */ /* 0x040fe200078ec0ff */
[----:B------:R-:W-:Y:S01]  /*4990*/  FFMA.FTZ R14, R15, R64, R14 ;  /* 0x000000400f0e7223 */ /* 0x000fe2000001000e */
[----:B------:R-:W-:-:S03]  /*49a0*/  IMAD.U32 R12, R12, 0x10000, RZ ;  /* 0x000100000c0c7824 */ /* 0x000fc600078e00ff */
[C---:B------:R-:W-:Y:S01]  /*49b0*/  FMUL.FTZ R15, R13.reuse, R63 ;  /* 0x0000003f0d0f7220 */ /* 0x040fe20000410000 */
[-C--:B------:R-:W-:Y:S01]  /*49c0*/  FMUL.FTZ R13, R13, R60.reuse ;  /* 0x0000003c0d0d7220 */ /* 0x080fe20000410000 */
[----:B------:R-:W-:Y:S02]  /*49d0*/  F2FP.BF16.F32.PACK_AB R14, R14, R65 ;  /* 0x000000410e0e723e */ /* 0x000fe400000010ff */
[C---:B------:R-:W-:Y:S01]  /*49e0*/  FFMA.FTZ R15, R12.reuse, R60, -R15 ;  /* 0x0000003c0c0f7223 */ /* 0x040fe2000001080f */
[----:B------:R-:W-:-:S05]  /*49f0*/  FFMA.FTZ R13, R12, R63, R13 ;  /* 0x0000003f0c0d7223 */ /* 0x000fca000001000d */
[----:B------:R-:W-:Y:S01]  /*4a00*/  F2FP.BF16.F32.PACK_AB R13, R13, R15 ;  /* 0x0000000f0d0d723e */ /* 0x000fe200000010ff */
[----:B------:R-:W-:Y:S02]  /*4a10*/  IMAD.MOV.U32 R15, RZ, RZ, R14 ;  /* 0x000000ffff0f7224 */ /* 0x000fe400078e000e */
[----:B------:R-:W-:Y:S02]  /*4a20*/  IMAD.MOV.U32 R14, RZ, RZ, R66 ;  /* 0x000000ffff0e7224 */ /* 0x000fe400078e0042 */
[----:B------:R-:W-:Y:S02]  /*4a30*/  IMAD.MOV.U32 R12, RZ, RZ, R13 ;  /* 0x000000ffff0c7224 */ /* 0x000fe400078e000d */
[----:B------:R-:W-:-:S07]  /*4a40*/  IMAD.MOV.U32 R13, RZ, RZ, R61 ;  /* 0x000000ffff0d7224 */ /* 0x000fce00078e003d */
.L_x_5953:
[----:B------:R-:W-:Y:S05]  /*4a50*/  BSYNC B3 ;  /* 0x0000000000037941 */ /* 0x000fea0003800000 */
.L_x_5952:
[----:B---3--:R-:W-:-:S04]  /*4a60*/  LEA R60, P3, R22, R11, 0x1 ;  /* 0x0000000b163c7211 */ /* 0x008fc800078608ff */
[----:B--2---:R-:W-:-:S05]  /*4a70*/  LEA.HI.X R61, R22, R80, R203, 0x1, P3 ;  /* 0x00000050163d7211 */ /* 0x004fca00018f0ccb */
[----:B----4-:R0:W-:Y:S04]  /*4a80*/  ST.E.128 desc[UR60][R60.64], R12 ;  /* 0x0000000c3c007985 */ /* 0x0101e8000c101d3c */
.L_x_5951:
[----:B------:R-:W-:Y:S05]  /*4a90*/  BSYNC B2 ;  /* 0x0000000000027941 */ /* 0x000fea0003800000 */
.L_x_5950:
[----:B------:R-:W-:Y:S01]  /*4aa0*/  ISETP.NE.AND P3, PT, R21, RZ, PT ;  /* 0x000000ff1500720c */ /* 0x000fe20003f65270 */
[----:B------:R-:W-:-:S12]  /*4ab0*/  BSSY B2, `(.L_x_5954) ;  /* 0x000003a000027945 */ /* 0x000fd80003800000 */
        /* <DEDUP_REMOVED lines=20> */
[-C--:B------:R-:W-:Y:S01]  /*4c00*/  FMUL.FTZ R13, R66, R58.reuse ;  /* 0x0000003a420d7220 */ /* 0x080fe20000410000 */
[C---:B------:R-:W-:Y:S01]  /*4c10*/  LOP3.LUT R66, R14.reuse, 0xffff0000, RZ, 0xc0, !PT ;  /* 0xffff00000e427812 */ /* 0x040fe200078ec0ff */
[----:B------:R-:W-:Y:S01]  /*4c20*/  FFMA.FTZ R58, R57, R58, -R65 ;  /* 0x0000003a393a7223 */ /* 0x000fe20000010841 */
[----:B------:R-:W-:-:S02]  /*4c30*/  IMAD.U32 R14, R14, 0x10000, RZ ;  /* 0x000100000e0e7824 */ /* 0x000fc400078e00ff */
[----:B------:R-:W-:Y:S01]  /*4c40*/  FFMA.FTZ R57, R57, R64, R13 ;  /* 0x0000004039397223 */ /* 0x000fe2000001000d */
[C---:B------:R-:W-:Y:S02]  /*4c50*/  PRMT R13, R150.reuse, 0x5432, R62 ;  /* 0x00005432960d7816 */ /* 0x040fe4000000003e */
[----:B------:R-:W-:Y:S02]  /*4c60*/  PRMT R62, R150, 0x5410, R63 ;  /* 0x00005410963e7816 */ /* 0x000fe4000000003f */
[----:B------:R-:W-:Y:S01]  /*4c70*/  F2FP.BF16.F32.PACK_AB R57, R57, R58 ;  /* 0x0000003a3939723e */ /* 0x000fe200000010ff */
        /* <DEDUP_REMOVED lines=27> */
.L_x_5957:
[----:B------:R-:W-:Y:S05]  /*4e30*/  BSYNC B3 ;  /* 0x0000000000037941 */ /* 0x000fea0003800000 */
.L_x_5956:
[----:B----4-:R0:W-:Y:S02]  /*4e40*/  ST.E.128 desc[UR60][R60.64], R12 ;  /* 0x0000000c3c007985 */ /* 0x0101e4000c101d3c */
.L_x_5955:
[----:B------:R-:W-:Y:S05]  /*4e50*/  BSYNC B2 ;  /* 0x0000000000027941 */ /* 0x000fea0003800000 */
.L_x_5954:
        /* <DEDUP_REMOVED lines=8> */
[----:B------:R-:W-:Y:S02]  /*4ee0*/  SHF.R.U64 R11, R54, 0x10, R55 ;  /* 0x00000010360b7819 */ /* 0x000fe40000001237 */
[----:B------:R-:W-:Y:S02]  /*4ef0*/  SHF.R.U64 R52, R52, 0x10, R53 ;  /* 0x0000001034347819 */ /* 0x000fe40000001235 */
[----:B------:R-:W-:Y:S02]  /*4f00*/  PRMT R11, R149, 0x5410, R11 ;  /* 0x00005410950b7816 */ /* 0x000fe4000000000b */
        /* <DEDUP_REMOVED lines=9> */
[CC--:B------:R-:W-:Y:S01]  /*4fa0*/  FMUL.FTZ R59, R60.reuse, R55.reuse ;  /* 0x000000373c3b7220 */ /* 0x0c0fe20000410000 */
        /* <DEDUP_REMOVED lines=34> */
.L_x_5959:
[----:B------:R-:W-:Y:S05]  /*51d0*/  BSYNC B2 ;  /* 0x0000000000027941 */ /* 0x000fea0003800000 */
.L_x_5958:
[----:B----4-:R0:W-:Y:S02]  /*51e0*/  ST.E.128 desc[UR60][R56.64], R12 ;  /* 0x0000000c38007985 */ /* 0x0101e4000c101d3c */
.L_x_5937:
[----:B------:R-:W-:Y:S05]  /*51f0*/  BSYNC B1 ;  /* 0x0000000000017941 */ /* 0x000fea0003800000 */
.L_x_5936:
[----:B------:R-:W-:-:S03]  /*5200*/  UMOV UR4, 0xffffffff ;  /* 0xffffffff00047882 */ /* 0x000fc60000000000 */
[----:B------:R-:W-:Y:S05]  /*5210*/  BRA.DIV UR4, `(.L_x_5960) ;  /* 0x0000023604c07947 */ /* 0x000fea000b800000 */
[----:B-1----:R-:W1:Y:S04]  /*5220*/  SHFL.IDX PT, R116, R116, 0x1, 0x1c1f ;  /* 0x003c1f0074747f89 */ /* 0x002e6800000e0000 */
[----:B------:R-:W0:Y:S02]  /*5230*/  SHFL.IDX PT, R117, R117, 0x1, 0x1c1f ;  /* 0x003c1f0075757f89 */ /* 0x000e2400000e0000 */
.L_x_6294:
        /* <DEDUP_REMOVED lines=10> */
[----:B---3--:R-:W-:Y:S01]  /*52e0*/  SHF.R.U64 R11, R48, 0x10, R49 ;  /* 0x00000010300b7819 */ /* 0x008fe20000001231 */
[----:B----4-:R-:W-:Y:S01]  /*52f0*/  IMAD.U32 R56, R15, 0x10000, RZ ;  /* 0x000100000f387824 */ /* 0x010fe200078e00ff */
[--C-:B------:R-:W-:Y:S01]  /*5300*/  SHF.R.U64 R48, R50, 0x10, R51.reuse ;  /* 0x0000001032307819 */ /* 0x100fe20000001233 */
[----:B------:R-:W-:Y:S01]  /*5310*/  IMAD.U32 R54, R14, 0x10000, RZ ;  /* 0x000100000e367824 */ /* 0x000fe200078e00ff */
[----:B------:R-:W-:Y:S01]  /*5320*/  SHF.R.U32.HI R51, RZ, 0x10, R51 ;  /* 0x00000010ff337819 */ /* 0x000fe20000011633 */
[----:B------:R-:W-:Y:S01]  /*5330*/  IMAD.U32 R55, R12, 0x10000, RZ ;  /* 0x000100000c377824 */ /* 0x000fe200078e00ff */
[----:B------:R-:W-:Y:S02]  /*5340*/  PRMT R48, R147, 0x5410, R48 ;  /* 0x0000541093307816 */ /* 0x000fe40000000030 */
[----:B------:R-:W-:Y:S02]  /*5350*/  SHF.R.U32.HI R49, RZ, 0x10, R49 ;  /* 0x00000010ff317819 */ /* 0x000fe40000011631 */
[----:B------:R-:W-:Y:S01]  /*5360*/  LOP3.LUT R50, R15, 0xffff0000, RZ, 0xc0, !PT ;  /* 0xffff00000f327812 */ /* 0x000fe200078ec0ff */
[C---:B------:R-:W-:Y:S01]  /*5370*/  IMAD.U32 R15, R13.reuse, 0x10000, RZ ;  /* 0x000100000d0f7824 */ /* 0x040fe200078e00ff */
[----:B------:R-:W-:-:S02]  /*5380*/  LOP3.LUT R13, R13, 0xffff0000, RZ, 0xc0, !PT ;  /* 0xffff00000d0d7812 */ /* 0x000fc400078ec0ff */
[C---:B------:R-:W-:Y:S01]  /*5390*/  LOP3.LUT R57, R48.reuse, 0xffff0000, RZ, 0xc0, !PT ;  /* 0xffff000030397812 */ /* 0x040fe200078ec0ff */
[----:B------:R-:W-:Y:S01]  /*53a0*/  IMAD.U32 R48, R48, 0x10000, RZ ;  /* 0x0001000030307824 */ /* 0x000fe200078e00ff */
[C---:B------:R-:W-:Y:S02]  /*53b0*/  PRMT R11, R146.reuse, 0x5410, R11 ;  /* 0x00005410920b7816 */ /* 0x040fe4000000000b */
[----:B------:R-:W-:Y:S01]  /*53c0*/  PRMT R51, R147, 0x5432, R51 ;  /* 0x0000543293337816 */ /* 0x000fe20000000033 */
[----:B------:R-:W-:Y:S01]  /*53d0*/  FMUL.FTZ R58, R13, R57 ;  /* 0x000000390d3a7220 */ /* 0x000fe20000410000 */
[----:B------:R-:W-:Y:S02]  /*53e0*/  PRMT R49, R146, 0x5432, R49 ;  /* 0x0000543292317816 */ /* 0x000fe40000000031 */
[----:B------:R-:W-:Y:S01]  /*53f0*/  LOP3.LUT R60, R11, 0xffff0000, RZ, 0xc0, !PT ;  /* 0xffff00000b3c7812 */ /* 0x000fe200078ec0ff */
[----:B------:R-:W-:Y:S01]  /*5400*/  IMAD.U32 R59, R51, 0x10000, RZ ;  /* 0x00010000333b7824 */ /* 0x000fe200078e00ff */
[----:B------:R-:W-:Y:S01]  /*5410*/  LOP3.LUT R14, R14, 0xffff0000, RZ, 0xc0, !PT ;  /* 0xffff00000e0e7812 */ /* 0x000fe200078ec0ff */
[----:B------:R-:W-:Y:S01]  /*5420*/  IMAD.U32 R61, R49, 0x10000, RZ ;  /* 0x00010000313d7824 */ /* 0x000fe200078e00ff */
[----:B------:R-:W-:Y:S01]  /*5430*/  LOP3.LUT R51, R51, 0xffff0000, RZ, 0xc0, !PT ;  /* 0xffff000033337812 */ /* 0x000fe200078ec0ff */
[-C--:B------:R-:W-:Y:S01]  /*5440*/  FMUL.FTZ R13, R13, R60.reuse ;  /* 0x0000003c0d0d7220 */ /* 0x080fe20000410000 */
[----:B------:R-:W-:Y:S01]  /*5450*/  FFMA.FTZ R58, R15, R60, -R58 ;  /* 0x0000003c0f3a7223 */ /* 0x000fe2000001083a */
[C---:B------:R-:W-:Y:S01]  /*5460*/  FMUL.FTZ R60, R14.reuse, R59 ;  /* 0x0000003b0e3c7220 */ /* 0x040fe20000410000 */
[----:B------:R-:W-:Y:S01]  /*5470*/  FMUL.FTZ R14, R14, R61 ;  /* 0x0000003d0e0e7220 */ /* 0x000fe20000410000 */
[----:B------:R-:W-:Y:S01]  /*5480*/  LOP3.LUT R49, R49, 0xffff0000, RZ, 0xc0, !PT ;  /* 0xffff000031317812 */ /* 0x000fe200078ec0ff */
[----:B------:R-:W-:Y:S01]  /*5490*/  IMAD.U32 R11, R11, 0x10000, RZ ;  /* 0x000100000b0b7824 */ /* 0x000fe200078e00ff */
[----:B------:R-:W-:Y:S01]  /*54a0*/  LOP3.LUT R12, R12, 0xffff0000, RZ, 0xc0, !PT ;  /* 0xffff00000c0c7812 */ /* 0x000fe200078ec0ff */
[----:B------:R-:W-:Y:S01]  /*54b0*/  FFMA.FTZ R13, R15, R57, R13 ;  /* 0x000000390f0d7223 */ /* 0x000fe2000001000d */
[C---:B------:R-:W-:Y:S01]  /*54c0*/  FFMA.FTZ R60, R54.reuse, R61, -R60 ;  /* 0x0000003d363c7223 */ /* 0x040fe2000001083c */
[----:B------:R-:W-:Y:S01]  /*54d0*/  FFMA.FTZ R14, R54, R59, R14 ;  /* 0x0000003b360e7223 */ /* 0x000fe2000001000e */
[C---:B------:R-:W-:Y:S01]  /*54e0*/  FMUL.FTZ R15, R50.reuse, R51 ;  /* 0x00000033320f7220 */ /* 0x040fe20000410000 */
[----:B------:R-:W-:Y:S01]  /*54f0*/  FMUL.FTZ R54, R50, R49 ;  /* 0x0000003132367220 */ /* 0x000fe20000410000 */
[CC--:B------:R-:W-:Y:S01]  /*5500*/  FMUL.FTZ R50, R12.reuse, R48.reuse ;  /* 0x000000300c327220 */ /* 0x0c0fe20000410000 */
        /* <DEDUP_REMOVED lines=9> */
.L_x_5965:
[----:B------:R-:W-:Y:S05]  /*55a0*/  BSYNC B2 ;  /* 0x0000000000027941 */ /* 0x000fea0003800000 */
.L_x_5964:
[----:B----4-:R0:W-:Y:S02]  /*55b0*/  ST.E.128 desc[UR60][R52.64], R12 ;  /* 0x0000000c34007985 */ /* 0x0101e4000c101d3c */
.L_x_5963:
[----:B------:R-:W-:Y:S05]  /*55c0*/  BSYNC B1 ;  /* 0x0000000000017941 */ /* 0x000fea0003800000 */
.L_x_5962:
        /* <DEDUP_REMOVED lines=16> */
[----:B------:R-:W-:Y:S02]  /*56d0*/  PRMT R44, R145, 0x5410, R44 ;  /* 0x00005410912c7816 */ /* 0x000fe4000000002c */
[----:B------:R-:W-:Y:S02]  /*56e0*/  SHF.R.U32.HI R45, RZ, 0x10, R45 ;  /* 0x00000010ff2d7819 */ /* 0x000fe4000001162d */
[----:B------:R-:W-:-:S02]  /*56f0*/  PRMT R11, R144, 0x5410, R11 ;  /* 0x00005410900b7816 */ /* 0x000fc4000000000b */
[----:B------:R-:W-:Y:S01]  /*5700*/  PRMT R145, R145, 0x5432, R50 ;  /* 0x0000543291917816 */ /* 0x000fe20000000032 */
[C---:B------:R-:W-:Y:S01]  /*5710*/  IMAD.U32 R50, R13.reuse, 0x10000, RZ ;  /* 0x000100000d327824 */ /* 0x040fe200078e00ff */
[----:B------:R-:W-:Y:S02]  /*5720*/  LOP3.LUT R56, R13, 0xffff0000, RZ, 0xc0, !PT ;  /* 0xffff00000d387812 */ /* 0x000fe400078ec0ff */
[----:B------:R-:W-:Y:S01]  /*5730*/  LOP3.LUT R13, R44, 0xffff0000, RZ, 0xc0, !PT ;  /* 0xffff00002c0d7812 */ /* 0x000fe200078ec0ff */
[----:B------:R-:W-:Y:S01]  /*5740*/  IMAD.U32 R53, R145, 0x10000, RZ ;  /* 0x0001000091357824 */ /* 0x000fe200078e00ff */
[----:B------:R-:W-:Y:S02]  /*5750*/  PRMT R45, R144, 0x5432, R45 ;  /* 0x00005432902d7816 */ /* 0x000fe4000000002d */
[----:B------:R-:W-:Y:S01]  /*5760*/  LOP3.LUT R51, R11, 0xffff0000, RZ, 0xc0, !PT ;  /* 0xffff00000b337812 */ /* 0x000fe200078ec0ff */
[----:B------:R-:W-:Y:S01]  /*5770*/  FMUL.FTZ R55, R56, R13 ;  /* 0x0000000d38377220 */ /* 0x000fe20000410000 */
[----:B------:R-:W-:Y:S01]  /*5780*/  LOP3.LUT R14, R14, 0xffff0000, RZ, 0xc0, !PT ;  /* 0xffff00000e0e7812 */ /* 0x000fe200078ec0ff */
[----:B------:R-:W-:Y:S01]  /*5790*/  IMAD.U32 R54, R45, 0x10000, RZ ;  /* 0x000100002d367824 */ /* 0x000fe200078e00ff */
[----:B------:R-:W-:Y:S01]  /*57a0*/  LOP3.LUT R46, R15, 0xffff0000, RZ, 0xc0, !PT ;  /* 0xffff00000f2e7812 */ /* 0x000fe200078ec0ff */
[----:B------:R-:W-:Y:S01]  /*57b0*/  FMUL.FTZ R56, R56, R51 ;  /* 0x0000003338387220 */ /* 0x000fe20000410000 */
[----:B------:R-:W-:Y:S01]  /*57c0*/  LOP3.LUT R12, R12, 0xffff0000, RZ, 0xc0, !PT ;  /* 0xffff00000c0c7812 */ /* 0x000fe200078ec0ff */
[C---:B------:R-:W-:Y:S01]  /*57d0*/  FMUL.FTZ R57, R14.reuse, R53 ;  /* 0x000000350e397220 */ /* 0x040fe20000410000 */
[----:B------:R-:W-:Y:S01]  /*57e0*/  FMUL.FTZ R14, R14, R54 ;  /* 0x000000360e0e7220 */ /* 0x000fe20000410000 */
[----:B------:R-:W-:Y:S01]  /*57f0*/  FFMA.FTZ R56, R50, R13, R56 ;  /* 0x0000000d32387223 */ /* 0x000fe20000010038 */
[----:B------:R-:W-:Y:S01]  /*5800*/  LOP3.LUT R145, R145, 0xffff0000, RZ, 0xc0, !PT ;  /* 0xffff000091917812 */ /* 0x000fe200078ec0ff */
[----:B------:R-:W-:Y:S01]  /*5810*/  IMAD.U32 R13, R44, 0x10000, RZ ;  /* 0x000100002c0d7824 */ /* 0x000fe200078e00ff */
[----:B------:R-:W-:Y:S01]  /*5820*/  LOP3.LUT R45, R45, 0xffff0000, RZ, 0xc0, !PT ;  /* 0xffff00002d2d7812 */ /* 0x000fe200078ec0ff */
[----:B------:R-:W-:-:S02]  /*5830*/  IMAD.U32 R11, R11, 0x10000, RZ ;  /* 0x000100000b0b7824 */ /* 0x000fc400078e00ff */
[C---:B------:R-:W-:Y:S01]  /*5840*/  FFMA.FTZ R57, R47.reuse, R54, -R57 ;  /* 0x000000362f397223 */ /* 0x040fe20000010839 */
[----:B------:R-:W-:Y:S01]  /*5850*/  FFMA.FTZ R14, R47, R53, R14 ;  /* 0x000000352f0e7223 */ /* 0x000fe2000001000e */
[----:B------:R-:W-:Y:S01]  /*5860*/  FMUL.FTZ R44, R46, R145 ;  /* 0x000000912e2c7220 */ /* 0x000fe20000410000 */
[----:B------:R-:W-:Y:S01]  /*5870*/  FMUL.FTZ R47, R12, R13 ;  /* 0x0000000d0c2f7220 */ /* 0x000fe20000410000 */
[----:B------:R-:W-:Y:S02]  /*5880*/  IMAD.U32 R15, R15, 0x10000, RZ ;  /* 0x000100000f0f7824 */ /* 0x000fe400078e00ff */
[----:B------:R-:W-:Y:S01]  /*5890*/  FMUL.FTZ R46, R46, R45 ;  /* 0x0000002d2e2e7220 */ /* 0x000fe20000410000 */
[----:B------:R-:W-:Y:S01]  /*58a0*/  FMUL.FTZ R12, R12, R11 ;  /* 0x0000000b0c0c7220 */ /* 0x000fe20000410000 */
[----:B------:R-:W-:Y:S01]  /*58b0*/  FFMA.FTZ R55, R50, R51, -R55 ;  /* 0x0000003332377223 */ /* 0x000fe20000010837 */
        /* <DEDUP_REMOVED lines=8> */
.L_x_5969:
[----:B------:R-:W-:Y:S05]  /*5940*/  BSYNC B2 ;  /* 0x0000000000027941 */ /* 0x000fea0003800000 */
.L_x_5968:
[----:B----4-:R0:W-:Y:S02]  /*5950*/  ST.E.128 desc[UR60][R48.64], R12 ;  /* 0x0000000c30007985 */ /* 0x0101e4000c101d3c */
.L_x_5967:
[----:B------:R-:W-:Y:S05]  /*5960*/  BSYNC B1 ;  /* 0x0000000000017941 */ /* 0x000fea0003800000 */
.L_x_5966:
        /* <DEDUP_REMOVED lines=11> */
[----:B------:R-:W-:Y:S02]  /*5a20*/  SHF.R.U64 R42, R42, 0x10, R43 ;  /* 0x000000102a2a7819 */ /* 0x000fe4000000122b */
[----:B------:R-:W-:Y:S01]  /*5a30*/  SHF.R.U64 R49, R40, 0x10, R41 ;  /* 0x0000001028317819 */ /* 0x000fe20000001229 */
[----:B----4-:R-:W-:Y:S01]  /*5a40*/  IMAD.U32 R40, R14, 0x10000, RZ ;  /* 0x000100000e287824 */ /* 0x010fe200078e00ff */
[----:B------:R-:W-:Y:S02]  /*5a50*/  SHF.R.U32.HI R46, RZ, 0x10, R43 ;  /* 0x00000010ff2e7819 */ /* 0x000fe4000001162b */
[----:B------:R-:W-:Y:S02]  /*5a60*/  SHF.R.U32.HI R47, RZ, 0x10, R41 ;  /* 0x00000010ff2f7819 */ /* 0x000fe40000011629 */
[----:B------:R-:W-:Y:S02]  /*5a70*/  PRMT R42, R143, 0x5410, R42 ;  /* 0x000054108f2a7816 */ /* 0x000fe4000000002a */
[----:B------:R-:W-:-:S02]  /*5a80*/  PRMT R41, R142, 0x5410, R49 ;  /* 0x000054108e297816 */ /* 0x000fc40000000031 */
[----:B------:R-:W-:Y:S02]  /*5a90*/  PRMT R143, R143, 0x5432, R46 ;  /* 0x000054328f8f7816 */ /* 0x000fe4000000002e */
[----:B------:R-:W-:Y:S02]  /*5aa0*/  LOP3.LUT R46, R13, 0xffff0000, RZ, 0xc0, !PT ;  /* 0xffff00000d2e7812 */ /* 0x000fe400078ec0ff */
[C---:B------:R-:W-:Y:S01]  /*5ab0*/  LOP3.LUT R50, R42.reuse, 0xffff0000, RZ, 0xc0, !PT ;  /* 0xffff00002a327812 */ /* 0x040fe200078ec0ff */
[----:B------:R-:W-:Y:S01]  /*5ac0*/  IMAD.U32 R43, R143, 0x10000, RZ ;  /* 0x000100008f2b7824 */ /* 0x000fe200078e00ff */
[----:B------:R-:W-:Y:S01]  /*5ad0*/  LOP3.LUT R48, R41, 0xffff0000, RZ, 0xc0, !PT ;  /* 0xffff000029307812 */ /* 0x000fe200078ec0ff */
[----:B------:R-:W-:Y:S01]  /*5ae0*/  IMAD.U32 R42, R42, 0x10000, RZ ;  /* 0x000100002a2a7824 */ /* 0x000fe200078e00ff */
[----:B------:R-:W-:Y:S01]  /*5af0*/  PRMT R142, R142, 0x5432, R47 ;  /* 0x000054328e8e7816 */ /* 0x000fe2000000002f */
[----:B------:R-:W-:Y:S02]  /*5b00*/  IMAD.U32 R47, R13, 0x10000, RZ ;  /* 0x000100000d2f7824 */ /* 0x000fe400078e00ff */
[----:B------:R-:W-:Y:S01]  /*5b10*/  FMUL.FTZ R52, R46, R50 ;  /* 0x000000322e347220 */ /* 0x000fe20000410000 */
[----:B------:R-:W-:Y:S01]  /*5b20*/  LOP3.LUT R14, R14, 0xffff0000, RZ, 0xc0, !PT ;  /* 0xffff00000e0e7812 */ /* 0x000fe200078ec0ff */
[----:B------:R-:W-:Y:S01]  /*5b30*/  FMUL.FTZ R51, R46, R48 ;  /* 0x000000302e337220 */ /* 0x000fe20000410000 */
[----:B------:R-:W-:Y:S01]  /*5b40*/  IMAD.U32 R49, R142, 0x10000, RZ ;  /* 0x000100008e317824 */ /* 0x000fe200078e00ff */
[C---:B------:R-:W-:Y:S01]  /*5b50*/  LOP3.LUT R46, R12.reuse, 0xffff0000, RZ, 0xc0, !PT ;  /* 0xffff00000c2e7812 */ /* 0x040fe200078ec0ff */
[----:B------:R-:W-:-:S02]  /*5b60*/  IMAD.U32 R13, R12, 0x10000, RZ ;  /* 0x000100000c0d7824 */ /* 0x000fc400078e00ff */
[C---:B------:R-:W-:Y:S01]  /*5b70*/  FFMA.FTZ R12, R47.reuse, R48, -R52 ;  /* 0x000000302f0c7223 */ /* 0x040fe20000010834 */
[----:B------:R-:W-:Y:S01]  /*5b80*/  FFMA.FTZ R47, R47, R50, R51 ;  /* 0x000000322f2f7223 */ /* 0x000fe20000010033 */
[----:B------:R-:W-:Y:S01]  /*5b90*/  LOP3.LUT R11, R15, 0xffff0000, RZ, 0xc0, !PT ;  /* 0xffff00000f0b7812 */ /* 0x000fe200078ec0ff */
[C---:B------:R-:W-:Y:S01]  /*5ba0*/  FMUL.FTZ R51, R14.reuse, R49 ;  /* 0x000000310e337220 */ /* 0x040fe20000410000 */
[----:B------:R-:W-:Y:S01]  /*5bb0*/  LOP3.LUT R48, R143, 0xffff0000, RZ, 0xc0, !PT ;  /* 0xffff00008f307812 */ /* 0x000fe200078ec0ff */
[-C--:B------:R-:W-:Y:S01]  /*5bc0*/  FMUL.FTZ R53, R14, R43.reuse ;  /* 0x0000002b0e357220 */ /* 0x080fe20000410000 */
[----:B------:R-:W-:Y:S01]  /*5bd0*/  LOP3.LUT R142, R142, 0xffff0000, RZ, 0xc0, !PT ;  /* 0xffff00008e8e7812 */ /* 0x000fe200078ec0ff */
[----:B------:R-:W-:Y:S02]  /*5be0*/  IMAD.U32 R41, R41, 0x10000, RZ ;  /* 0x0001000029297824 */ /* 0x000fe400078e00ff */
[C---:B------:R-:W-:Y:S01]  /*5bf0*/  FFMA.FTZ R51, R40.reuse, R43, R51 ;  /* 0x0000002b28337223 */ /* 0x040fe20000010033 */
[----:B------:R-:W-:Y:S01]  /*5c00*/  FFMA.FTZ R14, R40, R49, -R53 ;  /* 0x00000031280e7223 */ /* 0x000fe20000010835 */
[C---:B------:R-:W-:Y:S01]  /*5c10*/  FMUL.FTZ R50, R11.reuse, R48 ;  /* 0x000000300b327220 */ /* 0x040fe20000410000 */
[----:B------:R-:W-:Y:S01]  /*5c20*/  FMUL.FTZ R43, R11, R142 ;  /* 0x0000008e0b2b7220 */ /* 0x000fe20000410000 */
[----:B------:R-:W-:-:S02]  /*5c30*/  IMAD.U32 R15, R15, 0x10000, RZ ;  /* 0x000100000f0f7824 */ /* 0x000fc400078e00ff */
[C---:B------:R-:W-:Y:S01]  /*5c40*/  FMUL.FTZ R40, R46.reuse, R42 ;  /* 0x0000002a2e287220 */ /* 0x040fe20000410000 */
[-C--:B------:R-:W-:Y:S01]  /*5c50*/  FMUL.FTZ R11, R46, R41.reuse ;  /* 0x000000292e0b7220 */ /* 0x080fe20000410000 */
[----:B------:R-:W-:Y:S01]  /*5c60*/  F2FP.BF16.F32.PACK_AB R14, R51, R14 ;  /* 0x0000000e330e723e */ /* 0x000fe200000010ff */
[C---:B------:R-:W-:Y:S01]  /*5c70*/  FFMA.FTZ R50, R15.reuse, R142, -R50 ;  /* 0x0000008e0f327223 */ /* 0x040fe20000010832 */
[----:B------:R-:W-:Y:S01]  /*5c80*/  FFMA.FTZ R43, R15, R48, R43 ;  /* 0x000000300f2b7223 */ /* 0x000fe2000001002b */
[C---:B------:R-:W-:Y:S01]  /*5c90*/  FFMA.FTZ R40, R13.reuse, R41, -R40 ;  /* 0x000000290d287223 */ /* 0x040fe20000010828 */
[----:B------:R-:W-:Y:S01]  /*5ca0*/  FFMA.FTZ R11, R13, R42, R11 ;  /* 0x0000002a0d0b7223 */ /* 0x000fe2000001000b */
[----:B------:R-:W-:Y:S02]  /*5cb0*/  F2FP.BF16.F32.PACK_AB R13, R47, R12 ;  /* 0x0000000c2f0d723e */ /* 0x000fe400000010ff */
[----:B------:R-:W-:Y:S02]  /*5cc0*/  F2FP.BF16.F32.PACK_AB R15, R43, R50 ;  /* 0x000000322b0f723e */ /* 0x000fe400000010ff */
[----:B------:R-:W-:-:S07]  /*5cd0*/  F2FP.BF16.F32.PACK_AB R12, R11, R40 ;  /* 0x000000280b0c723e */ /* 0x000fce00000010ff */
.L_x_5973:
[----:B------:R-:W-:Y:S05]  /*5ce0*/  BSYNC B2 ;  /* 0x0000000000027941 */ /* 0x000fea0003800000 */
.L_x_5972:
[----:B----4-:R0:W-:Y:S02]  /*5cf0*/  ST.E.128 desc[UR60][R44.64], R12 ;  /* 0x0000000c2c007985 */ /* 0x0101e4000c101d3c */
.L_x_5971:
[----:B------:R-:W-:Y:S05]  /*5d00*/  BSYNC B1 ;  /* 0x0000000000017941 */ /* 0x000fea0003800000 */
.L_x_5970:
        /* <DEDUP_REMOVED lines=9> */
[--C-:B------:R-:W-:Y:S01]  /*5da0*/  SHF.R.U64 R44, R36, 0x10, R37.reuse ;  /* 0x00000010242c7819 */ /* 0x100fe20000001225 */
[----:B----4-:R-:W-:Y:S01]  /*5db0*/  IMAD.U32 R36, R14, 0x10000, RZ ;  /* 0x000100000e247824 */ /* 0x010fe200078e00ff */
[----:B------:R-:W-:Y:S02]  /*5dc0*/  SHF.R.U32.HI R42, RZ, 0x10, R37 ;  /* 0x00000010ff2a7819 */ /* 0x000fe40000011625 */
[--C-:B------:R-:W-:Y:S02]  /*5dd0*/  SHF.R.U64 R43, R38, 0x10, R39.reuse ;  /* 0x00000010262b7819 */ /* 0x100fe40000001227 */
[----:B------:R-:W-:Y:S02]  /*5de0*/  SHF.R.U32.HI R39, RZ, 0x10, R39 ;  /* 0x00000010ff277819 */ /* 0x000fe40000011627 */
[----:B------:R-:W-:Y:S01]  /*5df0*/  LOP3.LUT R37, R14, 0xffff0000, RZ, 0xc0, !PT ;  /* 0xffff00000e257812 */ /* 0x000fe200078ec0ff */
[C---:B------:R-:W-:Y:S01]  /*5e00*/  IMAD.U32 R14, R15.reuse, 0x10000, RZ ;  /* 0x000100000f0e7824 */ /* 0x040fe200078e00ff */
[----:B---3--:R-:W-:-:S02]  /*5e10*/  LOP3.LUT R11, R15, 0xffff0000, RZ, 0xc0, !PT ;  /* 0xffff00000f0b7812 */ /* 0x008fc400078ec0ff */
[----:B------:R-:W-:Y:S02]  /*5e20*/  PRMT R15, R115, 0x5410, R44 ;  /* 0x00005410730f7816 */ /* 0x000fe4000000002c */
[C---:B------:R-:W-:Y:S02]  /*5e30*/  PRMT R44, R132.reuse, 0x5410, R43 ;  /* 0x00005410842c7816 */ /* 0x040fe4000000002b */
[----:B------:R-:W-:Y:S01]  /*5e40*/  PRMT R132, R132, 0x5432, R39 ;  /* 0x0000543284847816 */ /* 0x000fe20000000027 */
[----:B------:R-:W-:Y:S01]  /*5e50*/  IMAD.U32 R39, R13, 0x10000, RZ ;  /* 0x000100000d277824 */ /* 0x000fe200078e00ff */
[----:B------:R-:W-:Y:S02]  /*5e60*/  PRMT R115, R115, 0x5432, R42 ;  /* 0x0000543273737816 */ /* 0x000fe4000000002a */
[----:B------:R-:W-:Y:S01]  /*5e70*/  LOP3.LUT R38, R13, 0xffff0000, RZ, 0xc0, !PT ;  /* 0xffff00000d267812 */ /* 0x000fe200078ec0ff */
[----:B------:R-:W-:Y:S01]  /*5e80*/  IMAD.U32 R46, R132, 0x10000, RZ ;  /* 0x00010000842e7824 */ /* 0x000fe200078e00ff */
[----:B------:R-:W-:Y:S01]  /*5e90*/  LOP3.LUT R45, R44, 0xffff0000, RZ, 0xc0, !PT ;  /* 0xffff00002c2d7812 */ /* 0x000fe200078ec0ff */
[----:B------:R-:W-:Y:S01]  /*5ea0*/  IMAD.U32 R43, R115, 0x10000, RZ ;  /* 0x00010000732b7824 */ /* 0x000fe200078e00ff */
[----:B------:R-:W-:Y:S01]  /*5eb0*/  LOP3.LUT R42, R15, 0xffff0000, RZ, 0xc0, !PT ;  /* 0xffff00000f2a7812 */ /* 0x000fe200078ec0ff */
[C---:B------:R-:W-:Y:S01]  /*5ec0*/  FMUL.FTZ R47, R37.reuse, R46 ;  /* 0x0000002e252f7220 */ /* 0x040fe20000410000 */
[----:B------:R-:W-:Y:S01]  /*5ed0*/  LOP3.LUT R132, R132, 0xffff0000, RZ, 0xc0, !PT ;  /* 0xffff000084847812 */ /* 0x000fe200078ec0ff */
[----:B------:R-:W-:Y:S01]  /*5ee0*/  FMUL.FTZ R37, R37, R43 ;  /* 0x0000002b25257220 */ /* 0x000fe20000410000 */
[C---:B------:R-:W-:Y:S01]  /*5ef0*/  FMUL.FTZ R48, R38.reuse, R45 ;  /* 0x0000002d26307220 */ /* 0x040fe20000410000 */
[----:B------:R-:W-:Y:S01]  /*5f00*/  FMUL.FTZ R50, R38, R42 ;  /* 0x0000002a26327220 */ /* 0x000fe20000410000 */
[----:B------:R-:W-:Y:S01]  /*5f10*/  LOP3.LUT R115, R115, 0xffff0000, RZ, 0xc0, !PT ;  /* 0xffff000073737812 */ /* 0x000fe200078ec0ff */
[----:B------:R-:W-:Y:S01]  /*5f20*/  IMAD.U32 R44, R44, 0x10000, RZ ;  /* 0x000100002c2c7824 */ /* 0x000fe200078e00ff */
[----:B------:R-:W-:Y:S01]  /*5f30*/  LOP3.LUT R38, R12, 0xffff0000, RZ, 0xc0, !PT ;  /* 0xffff00000c267812 */ /* 0x000fe200078ec0ff */
[----:B------:R-:W-:-:S02]  /*5f40*/  IMAD.U32 R15, R15, 0x10000, RZ ;  /* 0x000100000f0f7824 */ /* 0x000fc400078e00ff */
[C---:B------:R-:W-:Y:S01]  /*5f50*/  FFMA.FTZ R46, R36.reuse, R46, R37 ;  /* 0x0000002e242e7223 */ /* 0x040fe20000010025 */
[----:B------:R-:W-:Y:S01]  /*5f60*/  FFMA.FTZ R47, R36, R43, -R47 ;  /* 0x0000002b242f7223 */ /* 0x000fe2000001082f */
[C---:B------:R-:W-:Y:S01]  /*5f70*/  FMUL.FTZ R37, R11.reuse, R132 ;  /* 0x000000840b257220 */ /* 0x040fe20000410000 */
[----:B------:R-:W-:Y:S01]  /*5f80*/  FMUL.FTZ R43, R11, R115 ;  /* 0x000000730b2b7220 */ /* 0x000fe20000410000 */
[----:B------:R-:W-:Y:S02]  /*5f90*/  IMAD.U32 R13, R12, 0x10000, RZ ;  /* 0x000100000c0d7824 */ /* 0x000fe400078e00ff */
        /* <DEDUP_REMOVED lines=12> */
.L_x_5977:
[----:B------:R-:W-:Y:S05]  /*6060*/  BSYNC B2 ;  /* 0x0000000000027941 */ /* 0x000fea0003800000 */
.L_x_5976:
[----:B----4-:R0:W-:Y:S02]  /*6070*/  ST.E.128 desc[UR60][R40.64], R12 ;  /* 0x0000000c28007985 */ /* 0x0101e4000c101d3c */
.L_x_5975:
[----:B------:R-:W-:Y:S05]  /*6080*/  BSYNC B1 ;  /* 0x0000000000017941 */ /* 0x000fea0003800000 */
.L_x_5974:
        /* <DEDUP_REMOVED lines=9> */
[--C-:B------:R-:W-:Y:S02]  /*6120*/  SHF.R.U64 R41, R34, 0x10, R35.reuse ;  /* 0x0000001022297819 */ /* 0x100fe40000001223 */
[----:B------:R-:W-:Y:S02]  /*6130*/  SHF.R.U32.HI R39, RZ, 0x10, R35 ;  /* 0x00000010ff277819 */ /* 0x000fe40000011623 */
[--C-:B------:R-:W-:Y:S02]  /*6140*/  SHF.R.U64 R38, R32, 0x10, R33.reuse ;  /* 0x0000001020267819 */ /* 0x100fe40000001221 */
[----:B------:R-:W-:Y:S01]  /*6150*/  SHF.R.U32.HI R32, RZ, 0x10, R33 ;  /* 0x00000010ff207819 */ /* 0x000fe20000011621 */
[----:B----4-:R-:W-:Y:S01]  /*6160*/  IMAD.U32 R33, R14, 0x10000, RZ ;  /* 0x000100000e217824 */ /* 0x010fe200078e00ff */
[C---:B------:R-:W-:Y:S02]  /*6170*/  PRMT R40, R114.reuse, 0x5410, R41 ;  /* 0x0000541072287816 */ /* 0x040fe40000000029 */
[----:B------:R-:W-:-:S02]  /*6180*/  PRMT R114, R114, 0x5432, R39 ;  /* 0x0000543272727816 */ /* 0x000fc40000000027 */
[C---:B------:R-:W-:Y:S02]  /*6190*/  PRMT R35, R83.reuse, 0x5410, R38 ;  /* 0x0000541053237816 */ /* 0x040fe40000000026 */
[----:B------:R-:W-:Y:S01]  /*61a0*/  PRMT R83, R83, 0x5432, R32 ;  /* 0x0000543253537816 */ /* 0x000fe20000000020 */
[----:B------:R-:W-:Y:S01]  /*61b0*/  IMAD.U32 R42, R114, 0x10000, RZ ;  /* 0x00010000722a7824 */ /* 0x000fe200078e00ff */
        /* <DEDUP_REMOVED lines=8> */
[----:B---3--:R-:W-:Y:S01]  /*6240*/  LOP3.LUT R11, R15, 0xffff0000, RZ, 0xc0, !PT ;  /* 0xffff00000f0b7812 */ /* 0x008fe200078ec0ff */
[----:B------:R-:W-:-:S02]  /*6250*/  IMAD.U32 R15, R13, 0x10000, RZ ;  /* 0x000100000d0f7824 */ /* 0x000fc400078e00ff */
[----:B------:R-:W-:Y:S01]  /*6260*/  FMUL.FTZ R44, R32, R41 ;  /* 0x00000029202c7220 */ /* 0x000fe20000410000 */
[----:B------:R-:W-:Y:S01]  /*6270*/  LOP3.LUT R114, R114, 0xffff0000, RZ, 0xc0, !PT ;  /* 0xffff000072727812 */ /* 0x000fe200078ec0ff */
[----:B------:R-:W-:Y:S02]  /*6280*/  IMAD.U32 R13, R12, 0x10000, RZ ;  /* 0x000100000c0d7824 */ /* 0x000fe400078e00ff */
[-C--:B------:R-:W-:Y:S01]  /*6290*/  FMUL.FTZ R32, R32, R38.reuse ;  /* 0x0000002620207220 */ /* 0x080fe20000410000 */
[----:B------:R-:W-:Y:S01]  /*62a0*/  LOP3.LUT R83, R83, 0xffff0000, RZ, 0xc0, !PT ;  /* 0xffff000053537812 */ /* 0x000fe200078ec0ff */
[----:B------:R-:W-:Y:S01]  /*62b0*/  IMAD.U32 R35, R35, 0x10000, RZ ;  /* 0x0001000023237824 */ /* 0x000fe200078e00ff */
[----:B------:R-:W-:Y:S01]  /*62c0*/  LOP3.LUT R12, R12, 0xffff0000, RZ, 0xc0, !PT ;  /* 0xffff00000c0c7812 */ /* 0x000fe200078ec0ff */
[----:B------:R-:W-:Y:S01]  /*62d0*/  FFMA.FTZ R44, R15, R38, -R44 ;  /* 0x000000260f2c7223 */ /* 0x000fe2000001082c */
[-C--:B------:R-:W-:Y:S01]  /*62e0*/  FMUL.FTZ R34, R34, R39.reuse ;  /* 0x0000002722227220 */ /* 0x080fe20000410000 */
[----:B------:R-:W-:Y:S01]  /*62f0*/  FFMA.FTZ R46, R33, R39, -R46 ;  /* 0x00000027212e7223 */ /* 0x000fe2000001082e */
[----:B------:R-:W-:Y:S01]  /*6300*/  FFMA.FTZ R15, R15, R41, R32 ;  /* 0x000000290f0f7223 */ /* 0x000fe20000010020 */
[C---:B------:R-:W-:Y:S01]  /*6310*/  FMUL.FTZ R39, R11.reuse, R114 ;  /* 0x000000720b277220 */ /* 0x040fe20000410000 */
[----:B------:R-:W-:Y:S01]  /*6320*/  FMUL.FTZ R41, R11, R83 ;  /* 0x000000530b297220 */ /* 0x000fe20000410000 */
[C---:B------:R-:W-:Y:S01]  /*6330*/  FMUL.FTZ R32, R12.reuse, R40 ;  /* 0x000000280c207220 */ /* 0x040fe20000410000 */
[----:B------:R-:W-:Y:S01]  /*6340*/  FMUL.FTZ R11, R12, R35 ;  /* 0x000000230c0b7220 */ /* 0x000fe20000410000 */
[C---:B------:R-:W-:Y:S01]  /*6350*/  FFMA.FTZ R39, R14.reuse, R83, -R39 ;  /* 0x000000530e277223 */ /* 0x040fe20000010827 */
[----:B------:R-:W-:Y:S01]  /*6360*/  FFMA.FTZ R14, R14, R114, R41 ;  /* 0x000000720e0e7223 */ /* 0x000fe20000010029 */
[----:B------:R-:W-:Y:S01]  /*6370*/  FFMA.FTZ R33, R33, R42, R34 ;  /* 0x0000002a21217223 */ /* 0x000fe20000010022 */
[C---:B------:R-:W-:Y:S01]  /*6380*/  FFMA.FTZ R32, R13.reuse, R35, -R32 ;  /* 0x000000230d207223 */ /* 0x040fe20000010820 */
[----:B------:R-:W-:Y:S01]  /*6390*/  FFMA.FTZ R11, R13, R40, R11 ;  /* 0x000000280d0b7223 */ /* 0x000fe2000001000b */
[----:B------:R-:W-:-:S02]  /*63a0*/  F2FP.BF16.F32.PACK_AB R13, R15, R44 ;  /* 0x0000002c0f0d723e */ /* 0x000fc400000010ff */
[----:B------:R-:W-:Y:S02]  /*63b0*/  F2FP.BF16.F32.PACK_AB R15, R14, R39 ;  /* 0x000000270e0f723e */ /* 0x000fe400000010ff */
[----:B------:R-:W-:Y:S02]  /*63c0*/  F2FP.BF16.F32.PACK_AB R14, R33, R46 ;  /* 0x0000002e210e723e */ /* 0x000fe400000010ff */
[----:B------:R-:W-:-:S07]  /*63d0*/  F2FP.BF16.F32.PACK_AB R12, R11, R32 ;  /* 0x000000200b0c723e */ /* 0x000fce00000010ff */
.L_x_5981:
[----:B------:R-:W-:Y:S05]  /*63e0*/  BSYNC B2 ;  /* 0x0000000000027941 */ /* 0x000fea0003800000 */
.L_x_5980:
[----:B----4-:R0:W-:Y:S02]  /*63f0*/  ST.E.128 desc[UR60][R36.64], R12 ;  /* 0x0000000c24007985 */ /* 0x0101e4000c101d3c */
.L_x_5979:
[----:B------:R-:W-:Y:S05]  /*6400*/  BSYNC B1 ;  /* 0x0000000000017941 */ /* 0x000fea0003800000 */
.L_x_5978:
        /* <DEDUP_REMOVED lines=11> */
[----:B------:R-:W-:Y:S02]  /*64c0*/  SHF.R.U32.HI R34, RZ, 0x10, R31 ;  /* 0x00000010ff227819 */ /* 0x000fe4000001161f */
[----:B---3--:R-:W-:Y:S02]  /*64d0*/  SHF.R.U32.HI R11, RZ, 0x10, R29 ;  /* 0x00000010ff0b7819 */ /* 0x008fe4000001161d */
[----:B------:R-:W-:Y:S02]  /*64e0*/  PRMT R31, R82, 0x5432, R35 ;  /* 0x00005432521f7816 */ /* 0x000fe40000000023 */
[----:B------:R-:W-:-:S02]  /*64f0*/  PRMT R36, R81, 0x5432, R36 ;  /* 0x0000543251247816 */ /* 0x000fc40000000024 */
[----:B------:R-:W-:Y:S02]  /*6500*/  PRMT R81, R81, 0x5410, R34 ;  /* 0x0000541051517816 */ /* 0x000fe40000000022 */
[----:B------:R-:W-:Y:S01]  /*6510*/  LOP3.LUT R29, R14, 0xffff0000, RZ, 0xc0, !PT ;  /* 0xffff00000e1d7812 */ /* 0x000fe200078ec0ff */
[----:B------:R-:W-:Y:S01]  /*6520*/  IMAD.U32 R14, R13, 0x10000, RZ ;  /* 0x000100000d0e7824 */ /* 0x000fe200078e00ff */
[----:B------:R-:W-:Y:S01]  /*6530*/  PRMT R82, R82, 0x5410, R11 ;  /* 0x0000541052527816 */ /* 0x000fe2000000000b */
[----:B------:R-:W-:Y:S01]  /*6540*/  IMAD.U32 R38, R81, 0x10000, RZ ;  /* 0x0001000051267824 */ /* 0x000fe200078e00ff */
[----:B------:R-:W-:Y:S01]  /*6550*/  LOP3.LUT R13, R13, 0xffff0000, RZ, 0xc0, !PT ;  /* 0xffff00000d0d7812 */ /* 0x000fe200078ec0ff */
        /* <DEDUP_REMOVED lines=9> */
[----:B------:R-:W-:Y:S01]  /*65f0*/  FMUL.FTZ R13, R29, R38 ;  /* 0x000000261d0d7220 */ /* 0x000fe20000410000 */
[----:B------:R-:W-:Y:S01]  /*6600*/  LOP3.LUT R81, R81, 0xffff0000, RZ, 0xc0, !PT ;  /* 0xffff000051517812 */ /* 0x000fe200078ec0ff */
[----:B------:R-:W-:Y:S01]  /*6610*/  FMUL.FTZ R29, R29, R35 ;  /* 0x000000231d1d7220 */ /* 0x000fe20000410000 */
[----:B------:R-:W-:Y:S01]  /*6620*/  LOP3.LUT R82, R82, 0xffff0000, RZ, 0xc0, !PT ;  /* 0xffff000052527812 */ /* 0x000fe200078ec0ff */
[----:B------:R-:W-:-:S02]  /*6630*/  IMAD.U32 R31, R31, 0x10000, RZ ;  /* 0x000100001f1f7824 */ /* 0x000fc400078e00ff */
[C---:B------:R-:W-:Y:S01]  /*6640*/  FFMA.FTZ R39, R14.reuse, R34, -R39 ;  /* 0x000000220e277223 */ /* 0x040fe20000010827 */
[----:B------:R-:W-:Y:S01]  /*6650*/  FFMA.FTZ R40, R14, R37, R40 ;  /* 0x000000250e287223 */ /* 0x000fe20000010028 */
[C---:B------:R-:W-:Y:S01]  /*6660*/  FFMA.FTZ R35, R28.reuse, R35, -R13 ;  /* 0x000000231c237223 */ /* 0x040fe2000001080d */
[----:B------:R-:W-:Y:S02]  /*6670*/  IMAD.U32 R15, R15, 0x10000, RZ ;  /* 0x000100000f0f7824 */ /* 0x000fe400078e00ff */
[----:B------:R-:W-:Y:S01]  /*6680*/  FFMA.FTZ R28, R28, R38, R29 ;  /* 0x000000261c1c7223 */ /* 0x000fe2000001001d */
[----:B------:R-:W-:Y:S01]  /*6690*/  FMUL.FTZ R34, R30, R81 ;  /* 0x000000511e227220 */ /* 0x000fe20000410000 */
[C---:B------:R-:W-:Y:S01]  /*66a0*/  FMUL.FTZ R14, R12.reuse, R36 ;  /* 0x000000240c0e7220 */ /* 0x040fe20000410000 */
[-C--:B------:R-:W-:Y:S01]  /*66b0*/  FMUL.FTZ R13, R12, R31.reuse ;  /* 0x0000001f0c0d7220 */ /* 0x080fe20000410000 */
[-C--:B------:R-:W-:Y:S01]  /*66c0*/  FMUL.FTZ R30, R30, R82.reuse ;  /* 0x000000521e1e7220 */ /* 0x080fe20000410000 */
[----:B------:R-:W-:Y:S01]  /*66d0*/  FFMA.FTZ R34, R15, R82, -R34 ;  /* 0x000000520f227223 */ /* 0x000fe20000010822 */
        /* <DEDUP_REMOVED lines=9> */
.L_x_5983:
[----:B------:R-:W-:Y:S05]  /*6770*/  BSYNC B1 ;  /* 0x0000000000017941 */ /* 0x000fea0003800000 */
.L_x_5982:
[----:B----4-:R0:W-:Y:S01]  /*6780*/  ST.E.128 desc[UR60][R32.64], R12 ;  /* 0x0000000c20007985 */ /* 0x0101e2000c101d3c */
[----:B------:R-:W-:Y:S05]  /*6790*/  BRA `(.L_x_5961) ;  /* 0x0000004000cc7947 */ /* 0x000fea0003800000 */
.L_x_5927:
        /* <DEDUP_REMOVED lines=22> */
[----:B------:R-:W-:Y:S02]  /*6900*/  LEA R52, P2, R28, UR4, 0x1 ;  /* 0x000000041c347c11 */ /* 0x000fe4000f8408ff */
[----:B------:R-:W-:-:S02]  /*6910*/  CS2R R48, SRZ ;  /* 0x0000000000307805 */ /* 0x000fc4000001ff00 */
        /* <DEDUP_REMOVED lines=23> */
.L_x_5985:
[----:B------:R-:W-:Y:S05]  /*6a90*/  BSYNC B1 ;  /* 0x0000000000017941 */ /* 0x000fea0003800000 */
.L_x_5984:
        /* <DEDUP_REMOVED lines=47> */
.L_x_5987:
[----:B------:R-:W-:Y:S05]  /*6d90*/  BSYNC B1 ;  /* 0x0000000000017941 */ /* 0x000fea0003800000 */
.L_x_5986:
[----:B------:R-:W2:Y:S01]  /*6da0*/  LDL R11, [R1+0x4] ;  /* 0x00000400010b7983 */ /* 0x000ea20000100800 */
[----:B0-----:R-:W-:Y:S02]  /*6db0*/  IMAD.MOV.U32 R12, RZ, RZ, R28 ;  /* 0x000000ffff0c7224 */ /* 0x001fe400078e001c */
[----:B------:R-:W-:Y:S02]  /*6dc0*/  IMAD.MOV.U32 R13, RZ, RZ, R31 ;  /* 0x000000ffff0d7224 */ /* 0x000fe400078e001f */
[----:B------:R-:W-:-:S03]  /*6dd0*/  IMAD.MOV.U32 R14, RZ, RZ, R34 ;  /* 0x000000ffff0e7224 */ /* 0x000fc600078e0022 */
[----:B------:R-:W-:Y:S01]  /*6de0*/  PRMT R156, R81, 0x5410, R13 ;  /* 0x00005410519c7816 */ /* 0x000fe2000000000d */
[----:B------:R-:W-:-:S05]  /*6df0*/  IMAD.MOV.U32 R13, RZ, RZ, R35 ;  /* 0x000000ffff0d7224 */ /* 0x000fca00078e0023 */
[----:B------:R-:W-:Y:S01]  /*6e00*/  PRMT R160, R14, 0x5410, R13 ;  /* 0x000054100ea07816 */ /* 0x000fe2000000000d */
[----:B------:R-:W-:Y:S02]  /*6e10*/  IMAD.MOV.U32 R13, RZ, RZ, R36 ;  /* 0x000000ffff0d7224 */ /* 0x000fe400078e0024 */
[----:B------:R-:W-:-:S05]  /*6e20*/  IMAD.MOV.U32 R14, RZ, RZ, R37 ;  /* 0x000000ffff0e7224 */ /* 0x000fca00078e0025 */
[----:B------:R-:W-:Y:S02]  /*6e30*/  PRMT R144, R14, 0x5410, R13 ;  /* 0x000054100e907816 */ /* 0x000fe4000000000d */
[----:B--2---:R-:W-:Y:S01]  /*6e40*/  R2UR UR4, R11 ;  /* 0x000000000b0472ca */ /* 0x004fe200000e0000 */
[----:B------:R-:W-:-:S05]  /*6e50*/  IMAD.MOV.U32 R11, RZ, RZ, R29 ;  /* 0x000000ffff0b7224 */ /* 0x000fca00078e001d */
[----:B------:R-:W-:Y:S01]  /*6e60*/  PRMT R157, R12, 0x5410, R11 ;  /* 0x000054100c9d7816 */ /* 0x000fe2000000000b */
[----:B------:R-:W-:Y:S02]  /*6e70*/  IMAD.MOV.U32 R11, RZ, RZ, R32 ;  /* 0x000000ffff0b7224 */ /* 0x000fe400078e0020 */
[----:B------:R-:W-:-:S03]  /*6e80*/  IMAD.MOV.U32 R12, RZ, RZ, R33 ;  /* 0x000000ffff0c7224 */ /* 0x000fc600078e0021 */
[----:B------:R-:W-:Y:S01]  /*6e90*/  PRMT R163, R163, 0x5410, R11 ;  /* 0x00005410a3a37816 */ /* 0x000fe2000000000b */
[----:B------:R-:W-:Y:S01]  /*6ea0*/  IMAD.MOV.U32 R11, RZ, RZ, R38 ;  /* 0x000000ffff0b7224 */ /* 0x000fe200078e0026 */
[----:B------:R-:W-:Y:S01]  /*6eb0*/  PRMT R161, R12, 0x7610, R161 ;  /* 0x000076100ca17816 */ /* 0x000fe200000000a1 */
[----:B------:R-:W-:Y:S01]  /*6ec0*/  IMAD.MOV.U32 R12, RZ, RZ, R39 ;  /* 0x000000ffff0c7224 */ /* 0x000fe200078e0027 */
[----:B------:R-:W-:-:S04]  /*6ed0*/  UISETP.NE.AND UP0, UPT, UR4, 0x3, UPT ;  /* 0x000000030400788c */ /* 0x000fc8000bf05270 */
[----:B------:R-:W-:Y:S01]  /*6ee0*/  PRMT R145, R11, 0x5410, R12 ;  /* 0x000054100b917816 */ /* 0x000fe2000000000c */
[----:B------:R-:W-:Y:S01]  /*6ef0*/  IMAD.MOV.U32 R12, RZ, RZ, R42 ;  /* 0x000000ffff0c7224 */ /* 0x000fe200078e002a */
[----:B------:R-:W-:Y:S01]  /*6f00*/  PLOP3.LUT P2, PT, PT, PT, UP0, 0x80, 0x0 ;  /* 0x000000000000781c */ /* 0x000fe20003f4f008 */
[----:B------:R-:W-:-:S05]  /*6f10*/  IMAD.MOV.U32 R11, RZ, RZ, R43 ;  /* 0x000000ffff0b7224 */ /* 0x000fca00078e002b */
[----:B------:R-:W-:Y:S01]  /*6f20*/  PRMT R158, R12, 0x5410, R11 ;  /* 0x000054100c9e7816 */ /* 0x000fe2000000000b */
[----:B------:R-:W-:Y:S02]  /*6f30*/  IMAD.MOV.U32 R12, RZ, RZ, R40 ;  /* 0x000000ffff0c7224 */ /* 0x000fe400078e0028 */
        /* <DEDUP_REMOVED lines=57> */
.L_x_5988:
[----:B------:R-:W-:Y:S01]  /*72d0*/  IMAD R86, R18, 0x8, R2 ;  /* 0x0000000812567824 */ /* 0x000fe200078e0202 */
[----:B------:R-:W-:Y:S01]  /*72e0*/  SHF.L.U32 R87, R205, 0x1f, RZ ;  /* 0x0000001fcd577819 */ /* 0x000fe200000006ff */
[----:B------:R-:W-:Y:S03]  /*72f0*/  BSSY B1, `(.L_x_5989) ;  /* 0x0000003000017945 */ /* 0x000fe60003800000 */
[----:B------:R-:W0:Y:S02]  /*7300*/  SYNCS.PHASECHK.TRANS64.TRYWAIT P5, [R86+URZ+0x30890], R87 ;  /* 0x03089057560075a7 */ /* 0x000e2400080a017f */
[----:B0-----:R-:W-:Y:S05]  /*7310*/  @!P5 BRA `(.L_x_5990) ;  /* 0x0000021400ccd947 */ /* 0x001fea0003800000 */
.L_x_6295:
[----:B------:R-:W-:Y:S05]  /*7320*/  BSYNC B1 ;  /* 0x0000000000017941 */ /* 0x000fea0003800000 */
.L_x_5989:
[----:B------:R-:W1:Y:S01]  /*7330*/  LDC R132, c[0x0][0x2f4] ;  /* 0x0000bd00ff847b82 */ /* 0x000e620000000800 */
[----:B------:R-:W-:Y:S01]  /*7340*/  UMOV UR4, 0xffffffff ;  /* 0xffffffff00047882 */ /* 0x000fe20000000000 */
[----:B-1----:R-:W-:Y:S02]  /*7350*/  IMAD.IADD R133, R132, 0x1, -R119 ;  /* 0x0000000184857824 */ /* 0x002fe400078e0a77 */
[----:B------:R-:W-:Y:S05]  /*7360*/  BRA.DIV UR4, `(.L_x_5991) ;  /* 0x0000021604cc7947 */ /* 0x000fea000b800000 */
[----:B------:R1:W2:Y:S04]  /*7370*/  SHFL.IDX PT, R115, R116, RZ, 0x1c1f ;  /* 0x001c1fff74737589 */ /* 0x0002a800000e0000 */
[----:B------:R1:W3:Y:S02]  /*7380*/  SHFL.IDX PT, R11, R117, RZ, 0x1c1f ;  /* 0x001c1fff750b7589 */ /* 0x0002e400000e0000 */
.L_x_6299:
        /* <DEDUP_REMOVED lines=120> */
.L_x_5997:
[----:B------:R-:W-:Y:S05]  /*7b10*/  BSYNC B3 ;  /* 0x0000000000037941 */ /* 0x000fea0003800000 */
.L_x_5996:
[----:B------:R-:W-:-:S04]  /*7b20*/  LEA R36, P3, R5, R11, 0x1 ;  /* 0x0000000b05247211 */ /* 0x000fc800078608ff */
[----:B--2---:R-:W-:Y:S02]  /*7b30*/  LEA.HI.X R37, R5, R115, R108, 0x1, P3 ;  /* 0x0000007305257211 */ /* 0x004fe400018f0c6c */
[----:B------:R-:W-:-:S03]  /*7b40*/  ISETP.GE.AND P3, PT, R138, R132, PT ;  /* 0x000000848a00720c */ /* 0x000fc60003f66270 */
[----:B----4-:R2:W-:Y:S10]  /*7b50*/  ST.E.128 desc[UR60][R36.64], R12 ;  /* 0x0000000c24007985 */ /* 0x0105f4000c101d3c */
[----:B--2---:R-:W-:-:S05]  /*7b60*/  @!P3 IMAD.WIDE R12, R138, 0x2, R114 ;  /* 0x000000028a0cb825 */ /* 0x004fca00078e0272 */
[----:B---3--:R3:W-:Y:S02]  /*7b70*/  @!P3 ST.E.128 desc[UR60][R12.64], R80 ;  /* 0x000000500c00b985 */ /* 0x0087e4000c101d3c */
.L_x_5995:
[----:B------:R-:W-:Y:S05]  /*7b80*/  BSYNC B2 ;  /* 0x0000000000027941 */ /* 0x000fea0003800000 */
.L_x_5994:
        /* <DEDUP_REMOVED lines=118> */
.L_x_6001:
[----:B------:R-:W-:Y:S05]  /*82f0*/  BSYNC B3 ;  /* 0x0000000000037941 */ /* 0x000fea0003800000 */
.L_x_6000:
[----:B------:R-:W-:-:S04]  /*8300*/  LEA R32, P3, R6, R11, 0x1 ;  /* 0x0000000b06207211 */ /* 0x000fc800078608ff */
[----:B--2---:R-:W-:Y:S02]  /*8310*/  LEA.HI.X R33, R6, R115, R107, 0x1, P3 ;  /* 0x0000007306217211 */ /* 0x004fe400018f0c6b */
[----:B------:R-:W-:-:S03]  /*8320*/  ISETP.GE.AND P3, PT, R48, R132, PT ;  /* 0x000000843000720c */ /* 0x000fc60003f66270 */
[----:B----4-:R2:W-:Y:S10]  /*8330*/  ST.E.128 desc[UR60][R32.64], R12 ;  /* 0x0000000c20007985 */ /* 0x0105f4000c101d3c */
[----:B--2---:R-:W-:-:S05]  /*8340*/  @!P3 IMAD.WIDE R12, R48, 0x2, R114 ;  /* 0x00000002300cb825 */ /* 0x004fca00078e0272 */
[----:B---3--:R4:W-:Y:S02]  /*8350*/  @!P3 ST.E.128 desc[UR60][R12.64], R36 ;  /* 0x000000240c00b985 */ /* 0x0089e4000c101d3c */
.L_x_5999:
[----:B------:R-:W-:Y:S05]  /*8360*/  BSYNC B2 ;  /* 0x0000000000027941 */ /* 0x000fea0003800000 */
.L_x_5998:
[----:B------:R-:W-:-:S13]  /*8370*/  ISETP.NE.AND P3, PT, R10, RZ, PT ;  /* 0x000000ff0a00720c */ /* 0x000fda0003f65270 */
[----:B------:R-:W-:Y:S05]  /*8380*/  @!P3 BRA `(.L_x_5993) ;  /* 0x0000000400f0b947 */ /* 0x000fea0003800000 */
[----:B---34-:R-:W3:Y:S01]  /*8390*/  LDL R12, [R1] ;  /* 0x00000000010c7983 */ /* 0x018ee20000100800 */
[C---:B------:R-:W-:Y:S01]  /*83a0*/  LEA R36, P3, R7.reuse, R11, 0x1 ;  /* 0x0000000b07247211 */ /* 0x040fe200078608ff */
[----:B------:R-:W-:Y:S03]  /*83b0*/  BSSY B2, `(.L_x_6002) ;  /* 0x0000075000027945 */ /* 0x000fe60003800000 */
[----:B--2---:R-:W-:Y:S02]  /*83c0*/  LEA.HI.X R37, R7, R115, R106, 0x1, P3 ;  /* 0x0000007307257211 */ /* 0x004fe400018f0c6a */
[----:B------:R-:W-:Y:S02]  /*83d0*/  ISETP.GE.AND P3, PT, R192, R118, PT ;  /* 0x00000076c000720c */ /* 0x000fe40003f66270 */
        /* <DEDUP_REMOVED lines=17> */
[----:B------:R-:W2:Y:S04]  /*84f0*/  LDS.128 R32, [R32+0x1e400] ;  /* 0x01e4000020207984 */ /* 0x000ea80000000c00 */
[----:B------:R-:W3:Y:S01]  /*8500*/  LDS.128 R12, [R12+0x1e400] ;  /* 0x01e400000c0c7984 */ /* 0x000ee20000000c00 */
[----:B------:R-:W-:Y:S05]  /*8510*/  @P3 BRA `(.L_x_6003) ;  /* 0x0000000400783947 */ /* 0x000fea0003800000 */
[--C-:B------:R-:W-:Y:S01]  /*8520*/  SHF.R.U64 R28, R28, 0x10, R29.reuse ;  /* 0x000000101c1c7819 */ /* 0x100fe2000000121d */
[----:B--2---:R-:W-:Y:S01]  /*8530*/  IMAD.U32 R45, R35, 0x10000, RZ ;  /* 0x00010000232d7824 */ /* 0x004fe200078e00ff */
[----:B------:R-:W-:Y:S02]  /*8540*/  SHF.R.U32.HI R38, RZ, 0x10, R29 ;  /* 0x00000010ff267819 */ /* 0x000fe4000001161d */
[----:B------:R-:W-:Y:S02]  /*8550*/  SHF.R.U64 R29, R30, 0x10, R31 ;  /* 0x000000101e1d7819 */ /* 0x000fe4000000121f */
[--C-:B------:R-:W-:Y:S02]  /*8560*/  SHF.R.U64 R30, R40, 0x10, R41.reuse ;  /* 0x00000010281e7819 */ /* 0x100fe40000001229 */
[----:B------:R-:W-:Y:S02]  /*8570*/  SHF.R.U32.HI R40, RZ, 0x10, R41 ;  /* 0x00000010ff287819 */ /* 0x000fe40000011629 */
[----:B------:R-:W-:-:S02]  /*8580*/  SHF.R.U64 R39, R42, 0x10, R43 ;  /* 0x000000102a277819 */ /* 0x000fc4000000122b */
[----:B------:R-:W-:Y:S02]  /*8590*/  PRMT R30, R159, 0x5410, R30 ;  /* 0x000054109f1e7816 */ /* 0x000fe4000000001e */
[----:B------:R-:W-:Y:S01]  /*85a0*/  SHF.R.U32.HI R42, RZ, 0x10, R43 ;  /* 0x00000010ff2a7819 */ /* 0x000fe2000001162b */
[----:B------:R-:W-:Y:S01]  /*85b0*/  IMAD.U32 R43, R33, 0x10000, RZ ;  /* 0x00010000212b7824 */ /* 0x000fe200078e00ff */
[----:B------:R-:W-:Y:S01]  /*85c0*/  PRMT R159, R159, 0x5432, R40 ;  /* 0x000054329f9f7816 */ /* 0x000fe20000000028 */
[----:B---3--:R-:W-:Y:S01]  /*85d0*/  IMAD.U32 R40, R13, 0x10000, RZ ;  /* 0x000100000d287824 */ /* 0x008fe200078e00ff */
[----:B------:R-:W-:Y:S02]  /*85e0*/  PRMT R38, R157, 0x5432, R38 ;  /* 0x000054329d267816 */ /* 0x000fe40000000026 */
[C---:B------:R-:W-:Y:S02]  /*85f0*/  PRMT R39, R158.reuse, 0x5410, R39 ;  /* 0x000054109e277816 */ /* 0x040fe40000000027 */
[----:B------:R-:W-:Y:S01]  /*8600*/  PRMT R158, R158, 0x5432, R42 ;  /* 0x000054329e9e7816 */ /* 0x000fe2000000002a */
[C---:B------:R-:W-:Y:S01]  /*8610*/  IMAD.U32 R42, R159.reuse, 0x10000, RZ ;  /* 0x000100009f2a7824 */ /* 0x040fe200078e00ff */
[----:B------:R-:W-:Y:S01]  /*8620*/  LOP3.LUT R159, R159, 0xffff0000, RZ, 0xc0, !PT ;  /* 0xffff00009f9f7812 */ /* 0x000fe200078ec0ff */
[C---:B------:R-:W-:Y:S01]  /*8630*/  IMAD.U32 R41, R38.reuse, 0x10000, RZ ;  /* 0x0001000026297824 */ /* 0x040fe200078e00ff */
[----:B------:R-:W-:Y:S01]  /*8640*/  LOP3.LUT R38, R38, 0xffff0000, RZ, 0xc0, !PT ;  /* 0xffff000026267812 */ /* 0x000fe200078ec0ff */
[CC--:B------:R-:W-:Y:S01]  /*8650*/  FMUL.FTZ R44, R43.reuse, R42.reuse ;  /* 0x0000002a2b2c7220 */ /* 0x0c0fe20000410000 */
[----:B------:R-:W-:Y:S01]  /*8660*/  SHF.R.U32.HI R31, RZ, 0x10, R31 ;  /* 0x00000010ff1f7819 */ /* 0x000fe2000001161f */
[-C--:B------:R-:W-:Y:S01]  /*8670*/  FMUL.FTZ R43, R43, R41.reuse ;  /* 0x000000292b2b7220 */ /* 0x080fe20000410000 */
[----:B------:R-:W-:Y:S01]  /*8680*/  LOP3.LUT R13, R13, 0xffff0000, RZ, 0xc0, !PT ;  /* 0xffff00000d0d7812 */ /* 0x000fe200078ec0ff */
[----:B------:R-:W-:Y:S01]  /*8690*/  FFMA.FTZ R41, R40, R41, -R44 ;  /* 0x0000002928297223 */ /* 0x000fe2000001082c */
[----:B------:R-:W-:Y:S01]  /*86a0*/  PRMT R31, R156, 0x5432, R31 ;  /* 0x000054329c1f7816 */ /* 0x000fe2000000001f */
        /* <DEDUP_REMOVED lines=8> */
[----:B------:R-:W-:-:S02]  /*8730*/  LOP3.LUT R15, R15, 0xffff0000, RZ, 0xc0, !PT ;  /* 0xffff00000f0f7812 */ /* 0x000fc400078ec0ff */
[C---:B------:R-:W-:Y:S01]  /*8740*/  FFMA.FTZ R33, R13.reuse, R38, -R33 ;  /* 0x000000260d217223 */ /* 0x040fe20000010821 */
[----:B------:R-:W-:Y:S01]  /*8750*/  FFMA.FTZ R13, R13, R159, R42 ;  /* 0x0000009f0d0d7223 */ /* 0x000fe2000001002a */
[----:B------:R-:W-:Y:S02]  /*8760*/  IMAD.U32 R38, R31, 0x10000, RZ ;  /* 0x000100001f267824 */ /* 0x000fe400078e00ff */
[----:B------:R-:W-:Y:S01]  /*8770*/  FMUL.FTZ R42, R45, R44 ;  /* 0x0000002c2d2a7220 */ /* 0x000fe20000410000 */
[----:B------:R-:W-:Y:S02]  /*8780*/  PRMT R28, R157, 0x5410, R28 ;  /* 0x000054109d1c7816 */ /* 0x000fe4000000001c */
[----:B------:R-:W-:Y:S01]  /*8790*/  PRMT R29, R156, 0x5410, R29 ;  /* 0x000054109c1d7816 */ /* 0x000fe2000000001d */
[-C--:B------:R-:W-:Y:S01]  /*87a0*/  FFMA.FTZ R42, R43, R38.reuse, -R42 ;  /* 0x000000262b2a7223 */ /* 0x080fe2000001082a */
[----:B------:R-:W-:Y:S01]  /*87b0*/  FMUL.FTZ R38, R45, R38 ;  /* 0x000000262d267220 */ /* 0x000fe20000410000 */
[C---:B------:R-:W-:Y:S01]  /*87c0*/  IMAD.U32 R45, R28.reuse, 0x10000, RZ ;  /* 0x000100001c2d7824 */ /* 0x040fe200078e00ff */
[----:B------:R-:W-:-:S02]  /*87d0*/  LOP3.LUT R28, R28, 0xffff0000, RZ, 0xc0, !PT ;  /* 0xffff00001c1c7812 */ /* 0x000fc400078ec0ff */
[----:B------:R-:W-:Y:S01]  /*87e0*/  FFMA.FTZ R38, R43, R44, R38 ;  /* 0x0000002c2b267223 */ /* 0x000fe20000010026 */
[----:B------:R-:W-:Y:S01]  /*87f0*/  LOP3.LUT R43, R31, 0xffff0000, RZ, 0xc0, !PT ;  /* 0xffff00001f2b7812 */ /* 0x000fe200078ec0ff */
[-C--:B------:R-:W-:Y:S01]  /*8800*/  FMUL.FTZ R31, R35, R158.reuse ;  /* 0x0000009e231f7220 */ /* 0x080fe20000410000 */
[C---:B------:R-:W-:Y:S01]  /*8810*/  IMAD.U32 R44, R32.reuse, 0x10000, RZ ;  /* 0x00010000202c7824 */ /* 0x040fe200078e00ff */
[----:B------:R-:W-:Y:S02]  /*8820*/  LOP3.LUT R32, R32, 0xffff0000, RZ, 0xc0, !PT ;  /* 0xffff000020207812 */ /* 0x000fe400078ec0ff */
[-C--:B------:R-:W-:Y:S01]  /*8830*/  FFMA.FTZ R31, R15, R43.reuse, -R31 ;  /* 0x0000002b0f1f7223 */ /* 0x080fe2000001081f */
[----:B------:R-:W-:Y:S01]  /*8840*/  FMUL.FTZ R35, R35, R43 ;  /* 0x0000002b23237220 */ /* 0x000fe20000410000 */
[C---:B------:R-:W-:Y:S01]  /*8850*/  IMAD.U32 R43, R30.reuse, 0x10000, RZ ;  /* 0x000100001e2b7824 */ /* 0x040fe200078e00ff */
[----:B------:R-:W-:Y:S02]  /*8860*/  LOP3.LUT R30, R30, 0xffff0000, RZ, 0xc0, !PT ;  /* 0xffff00001e1e7812 */ /* 0x000fe400078ec0ff */
[----:B------:R-:W-:Y:S01]  /*8870*/  FFMA.FTZ R15, R15, R158, R35 ;  /* 0x0000009e0f0f7223 */ /* 0x000fe20000010023 */
[----:B------:R-:W-:Y:S01]  /*8880*/  FMUL.FTZ R46, R44, R43 ;  /* 0x0000002b2c2e7220 */ /* 0x000fe20000410000 */
[----:B------:R-:W-:-:S02]  /*8890*/  IMAD.U32 R35, R12, 0x10000, RZ ;  /* 0x000100000c237824 */ /* 0x000fc400078e00ff */
[----:B------:R-:W-:Y:S01]  /*88a0*/  FMUL.FTZ R44, R44, R45 ;  /* 0x0000002d2c2c7220 */ /* 0x000fe20000410000 */
[----:B------:R-:W-:Y:S01]  /*88b0*/  F2FP.BF16.F32.PACK_AB R33, R33, R41 ;  /* 0x000000292121723e */ /* 0x000fe200000010ff */
[C---:B------:R-:W-:Y:S02]  /*88c0*/  FFMA.FTZ R46, R35.reuse, R45, -R46 ;  /* 0x0000002d232e7223 */ /* 0x040fe4000001082e */
[----:B------:R-:W-:Y:S01]  /*88d0*/  FFMA.FTZ R44, R35, R43, R44 ;  /* 0x0000002b232c7223 */ /* 0x000fe2000001002c */
[----:B------:R-:W-:Y:S01]  /*88e0*/  LOP3.LUT R35, R12, 0xffff0000, RZ, 0xc0, !PT ;  /* 0xffff00000c237812 */ /* 0x000fe200078ec0ff */
[C---:B------:R-:W-:Y:S01]  /*88f0*/  FMUL.FTZ R12, R32.reuse, R30 ;  /* 0x0000001e200c7220 */ /* 0x040fe20000410000 */
        /* <DEDUP_REMOVED lines=11> */
[C---:B------:R-:W-:Y:S01]  /*89b0*/  FMUL.FTZ R45, R35.reuse, R32 ;  /* 0x00000020232d7220 */ /* 0x040fe20000410000 */
[----:B------:R-:W-:Y:S01]  /*89c0*/  FMUL.FTZ R35, R35, R43 ;  /* 0x0000002b23237220 */ /* 0x000fe20000410000 */
[----:B------:R-:W-:-:S02]  /*89d0*/  F2FP.BF16.F32.PACK_AB R31, R31, R42 ;  /* 0x0000002a1f1f723e */ /* 0x000fc400000010ff */
[C---:B------:R-:W-:Y:S01]  /*89e0*/  FFMA.FTZ R45, R30.reuse, R43, -R45 ;  /* 0x0000002b1e2d7223 */ /* 0x040fe2000001082d */
[----:B------:R-:W-:Y:S01]  /*89f0*/  FFMA.FTZ R35, R30, R32, R35 ;  /* 0x000000201e237223 */ /* 0x000fe20000010023 */
[C---:B------:R-:W-:Y:S01]  /*8a00*/  FMUL.FTZ R30, R34.reuse, R39 ;  /* 0x00000027221e7220 */ /* 0x040fe20000410000 */
[-C--:B------:R-:W-:Y:S01]  /*8a10*/  FMUL.FTZ R34, R34, R29.reuse ;  /* 0x0000001d22227220 */ /* 0x080fe20000410000 */
[----:B------:R-:W-:Y:S01]  /*8a20*/  F2FP.BF16.F32.PACK_AB R40, R13, R40 ;  /* 0x000000280d28723e */ /* 0x000fe200000010ff */
[----:B------:R-:W-:Y:S02]  /*8a30*/  IMAD.MOV.U32 R13, RZ, RZ, R33 ;  /* 0x000000ffff0d7224 */ /* 0x000fe400078e0021 */
        /* <DEDUP_REMOVED lines=10> */
[----:B------:R-:W-:Y:S02]  /*8ae0*/  IMAD.MOV.U32 R14, RZ, RZ, R30 ;  /* 0x000000ffff0e7224 */ /* 0x000fe400078e001e */
[----:B------:R-:W-:-:S07]  /*8af0*/  IMAD.MOV.U32 R35, RZ, RZ, R38 ;  /* 0x000000ffff237224 */ /* 0x000fce00078e0026 */
.L_x_6003:
[----:B------:R-:W-:Y:S05]  /*8b00*/  BSYNC B2 ;  /* 0x0000000000027941 */ /* 0x000fea0003800000 */
.L_x_6002:
[----:B------:R-:W-:Y:S01]  /*8b10*/  ISETP.GE.AND P3, PT, R11, R132, PT ;  /* 0x000000840b00720c */ /* 0x000fe20003f66270 */
[----:B---3--:R3:W-:-:S12]  /*8b20*/  ST.E.128 desc[UR60][R36.64], R12 ;  /* 0x0000000c24007985 */ /* 0x0087d8000c101d3c */
[----:B------:R-:W-:-:S05]  /*8b30*/  @!P3 IMAD.WIDE R114, R11, 0x2, R114 ;  /* 0x000000020b72b825 */ /* 0x000fca00078e0272 */
[----:B--2---:R3:W-:Y:S02]  /*8b40*/  @!P3 ST.E.128 desc[UR60][R114.64], R32 ;  /* 0x000000207200b985 */ /* 0x0047e4000c101d3c */
.L_x_5993:
[----:B------:R-:W-:Y:S05]  /*8b50*/  BSYNC B1 ;  /* 0x0000000000017941 */ /* 0x000fea0003800000 */
.L_x_5992:
[----:B------:R-:W-:-:S03]  /*8b60*/  UMOV UR4, 0xffffffff ;  /* 0xffffffff00047882 */ /* 0x000fc60000000000 */
[----:B------:R-:W-:Y:S05]  /*8b70*/  BRA.DIV UR4, `(.L_x_6004) ;  /* 0x0000020204147947 */ /* 0x000fea000b800000 */
[----:B-1----:R-:W1:Y:S04]  /*8b80*/  SHFL.IDX PT, R116, R116, 0x1, 0x1c1f ;  /* 0x003c1f0074747f89 */ /* 0x002e6800000e0000 */
[----:B------:R-:W0:Y:S02]  /*8b90*/  SHFL.IDX PT, R117, R117, 0x1, 0x1c1f ;  /* 0x003c1f0075757f89 */ /* 0x000e2400000e0000 */
.L_x_6303:
[----:B------:R-:W-:Y:S05]  /*8ba0*/  @P4 BRA `(.L_x_5961) ;  /* 0x0000001c00c84947 */ /* 0x000fea0003800000 */
[----:B------:R-:W-:Y:S01]  /*8bb0*/  ISETP.NE.AND P3, PT, R8, RZ, PT ;  /* 0x000000ff0800720c */ /* 0x000fe20003f65270 */
[----:B------:R-:W-:Y:S01]  /*8bc0*/  BSSY B1, `(.L_x_6005) ;  /* 0x000007e000017945 */ /* 0x000fe20003800000 */
[----:B0--3--:R-:W-:Y:S02]  /*8bd0*/  IMAD.MOV.U32 R32, RZ, RZ, R117 ;  /* 0x000000ffff207224 */ /* 0x009fe400078e0075 */
[----:B-1----:R-:W-:-:S09]  /*8be0*/  IMAD.MOV.U32 R33, RZ, RZ, R116 ;  /* 0x000000ffff217224 */ /* 0x002fd200078e0074 */
[----:B------:R-:W-:Y:S05]  /*8bf0*/  @!P3 BRA `(.L_x_6006) ;  /* 0x0000000400e8b947 */ /* 0x000fea0003800000 */
[----:B------:R-:W-:Y:S01]  /*8c00*/  SEL R11, R119, R133, !P0 ;  /* 0x00000085770b7207 */ /* 0x000fe20004000000 */
[----:B------:R-:W-:Y:S01]  /*8c10*/  BSSY B2, `(.L_x_6007) ;  /* 0x0000075000027945 */ /* 0x000fe20003800000 */
[----:B----4-:R-:W-:Y:S02]  /*8c20*/  SHF.R.U32.HI R13, RZ, 0x3, R217 ;  /* 0x00000003ff0d7819 */ /* 0x010fe400000116d9 */
[----:B------:R-:W-:Y:S02]  /*8c30*/  SHF.R.S32.HI R12, RZ, 0x1f, R11 ;  /* 0x0000001fff0c7819 */ /* 0x000fe4000001140b */
[----:B------:R-:W-:Y:S02]  /*8c40*/  ISETP.GE.AND P4, PT, R16, R118, PT ;  /* 0x000000761000720c */ /* 0x000fe40003f86270 */
[----:B------:R-:W-:Y:S02]  /*8c50*/  LEA.HI R12, R12, R11, RZ, 0x4 ;  /* 0x0000000b0c0c7211 */ /* 0x000fe400078f20ff */
[----:B------:R-:W-:-:S02]  /*8c60*/  LEA R34, P3, R5, R117, 0x1 ;  /* 0x0000007505227211 */ /* 0x000fc400078608ff */
[----:B------:R-:W-:Y:S02]  /*8c70*/  LEA.HI.SX32 R36, R12, R112, 0x1c ;  /* 0x000000700c247211 */ /* 0x000fe400078fe2ff */
[----:B------:R-:W-:Y:S02]  /*8c80*/  LEA.HI.X R35, R5, R116, R108, 0x1, P3 ;  /* 0x0000007405237211 */ /* 0x000fe400018f0c6c */
[----:B------:R-:W-:-:S04]  /*8c90*/  SHF.R.S32.HI R12, RZ, 0x1f, R36 ;  /* 0x0000001fff0c7819 */ /* 0x000fc80000011424 */
[----:B------:R-:W-:Y:S01]  /*8ca0*/  LEA.HI R12, R12, R36, RZ, 0x3 ;  /* 0x000000240c0c7211 */ /* 0x000fe200078f18ff */
[----:B------:R-:W-:-:S03]  /*8cb0*/  IMAD.SHL.U32 R36, R36, 0x8, RZ ;  /* 0x0000000824247824 */ /* 0x000fc600078e00ff */
[----:B------:R-:W-:Y:S02]  /*8cc0*/  SHF.R.S32.HI R12, RZ, 0x3, R12 ;  /* 0x00000003ff0c7819 */ /* 0x000fe4000001140c */
[----:B------:R-:W-:Y:S02]  /*8cd0*/  LOP3.LUT R11, R217, 0x38, R36, 0xf8, !PT ;  /* 0x00000038d90b7812 */ /* 0x000fe400078ef824 */
[----:B------:R-:W-:Y:S01]  /*8ce0*/  ISETP.GE.AND P3, PT, R36, R132, PT ;  /* 0x000000842400720c */ /* 0x000fe20003f66270 */
        /* <DEDUP_REMOVED lines=78> */
[----:B------:R-:W-:Y:S01]  /*91d0*/  FMUL.FTZ R45, R46, R29 ;  /* 0x0000001d2e2d7220 */ /* 0x000fe20000410000 */
[----:B------:R-:W-:-:S02]  /*91e0*/  IMAD.U32 R12, R14, 0x10000, RZ ;  /* 0x000100000e0c7824 */ /* 0x000fc400078e00ff */
[-C--:B------:R-:W-:Y:S01]  /*91f0*/  FMUL.FTZ R46, R46, R39.reuse ;  /* 0x000000272e2e7220 */ /* 0x080fe20000410000 */
[----:B------:R-:W-:Y:S01]  /*9200*/  LOP3.LUT R74, R74, 0xffff0000, RZ, 0xc0, !PT ;  /* 0xffff00004a4a7812 */ /* 0x000fe200078ec0ff */
[C---:B------:R-:W-:Y:S02]  /*9210*/  FFMA.FTZ R45, R12.reuse, R39, -R45 ;  /* 0x000000270c2d7223 */ /* 0x040fe4000001082d */
        /* <DEDUP_REMOVED lines=20> */
.L_x_6008:
[----:B------:R-:W-:Y:S05]  /*9360*/  BSYNC B2 ;  /* 0x0000000000027941 */ /* 0x000fea0003800000 */
.L_x_6007:
[----:B------:R-:W-:Y:S01]  /*9370*/  @!P3 IMAD.WIDE R36, R36, 0x2, R32 ;  /* 0x000000022424b825 */ /* 0x000fe200078e0220 */
[----:B0-----:R0:W-:Y:S04]  /*9380*/  ST.E.128 desc[UR60][R34.64], R12 ;  /* 0x0000000c22007985 */ /* 0x0011e8000c101d3c */
[----:B-1----:R0:W-:Y:S02]  /*9390*/  @!P3 ST.E.128 desc[UR60][R36.64], R28 ;  /* 0x0000001c2400b985 */ /* 0x0021e4000c101d3c */
.L_x_6006:
[----:B------:R-:W-:Y:S05]  /*93a0*/  BSYNC B1 ;  /* 0x0000000000017941 */ /* 0x000fea0003800000 */
.L_x_6005:
[----:B------:R-:W-:Y:S01]  /*93b0*/  ISETP.NE.AND P3, PT, R9, RZ, PT ;  /* 0x000000ff0900720c */ /* 0x000fe20003f65270 */
[----:B------:R-:W-:-:S12]  /*93c0*/  BSSY B1, `(.L_x_6009) ;  /* 0x000007c000017945 */ /* 0x000fd80003800000 */
[----:B------:R-:W-:Y:S05]  /*93d0*/  @!P3 BRA `(.L_x_6010) ;  /* 0x0000000400e8b947 */ /* 0x000fea0003800000 */
[----:B------:R-:W-:Y:S01]  /*93e0*/  SEL R11, R119, R133, !P1 ;  /* 0x00000085770b7207 */ /* 0x000fe20004800000 */
[----:B------:R-:W-:Y:S01]  /*93f0*/  BSSY B2, `(.L_x_6011) ;  /* 0x0000076000027945 */ /* 0x000fe20003800000 */
[----:B0-----:R-:W-:Y:S02]  /*9400*/  SHF.R.U32.HI R14, RZ, 0x3, R217 ;  /* 0x00000003ff0e7819 */ /* 0x001fe400000116d9 */
[----:B----4-:R-:W-:Y:S02]  /*9410*/  SHF.R.S32.HI R12, RZ, 0x1f, R11 ;  /* 0x0000001fff0c7819 */ /* 0x010fe4000001140b */
[----:B------:R-:W-:Y:S02]  /*9420*/  LEA R34, P3, R6, R117, 0x1 ;  /* 0x0000007506227211 */ /* 0x000fe400078608ff */
[----:B------:R-:W-:Y:S02]  /*9430*/  LEA.HI R12, R12, R11, RZ, 0x4 ;  /* 0x0000000b0c0c7211 */ /* 0x000fe400078f20ff */
[----:B------:R-:W-:-:S02]  /*9440*/  ISETP.GE.AND P4, PT, R193, R118, PT ;  /* 0x00000076c100720c */ /* 0x000fc40003f86270 */
[----:B------:R-:W-:Y:S02]  /*9450*/  LEA.HI.SX32 R12, R12, R111, 0x1c ;  /* 0x0000006f0c0c7211 */ /* 0x000fe400078fe2ff */
[----:B------:R-:W-:Y:S02]  /*9460*/  LEA.HI.X R35, R6, R116, R107, 0x1, P3 ;  /* 0x0000007406237211 */ /* 0x000fe400018f0c6b */
[----:B------:R-:W-:Y:S01]  /*9470*/  SHF.R.S32.HI R11, RZ, 0x1f, R12 ;  /* 0x0000001fff0b7819 */ /* 0x000fe2000001140c */
[----:B------:R-:W-:-:S03]  /*9480*/  IMAD.SHL.U32 R37, R12, 0x8, RZ ;  /* 0x000000080c257824 */ /* 0x000fc600078e00ff */
[----:B------:R-:W-:Y:S02]  /*9490*/  LEA.HI R11, R11, R12, RZ, 0x3 ;  /* 0x0000000c0b0b7211 */ /* 0x000fe400078f18ff */
[----:B------:R-:W-:Y:S02]  /*94a0*/  ISETP.GE.AND P3, PT, R37, R132, PT ;  /* 0x000000842500720c */ /* 0x000fe40003f66270 */
        /* <DEDUP_REMOVED lines=8> */
[----:B------:R-:W-:Y:S02]  /*9530*/  IMAD R28, R13, 0x2, R2 ;  /* 0x000000020d1c7824 */ /* 0x000fe400078e0202 */
[----:B------:R-:W-:Y:S01]  /*9540*/  @!P3 IMAD.WIDE R36, R37, 0x2, R32 ;  /* 0x000000022524b825 */ /* 0x000fe200078e0220 */
[----:B------:R0:W1:Y:S04]  /*9550*/  LDS.128 R12, [R11+0x1e400] ;  /* 0x01e400000b0c7984 */ /* 0x0000680000000c00 */
[----:B------:R-:W3:Y:S01]  /*9560*/  LDS.128 R28, [R28+0x1e400] ;  /* 0x01e400001c1c7984 */ /* 0x000ee20000000c00 */
[----:B------:R-:W-:Y:S05]  /*9570*/  @P4 BRA `(.L_x_6012) ;  /* 0x0000000400744947 */ /* 0x000fea0003800000 */
[----:B------:R-:W-:Y:S01]  /*9580*/  SHF.R.U64 R39, R68, 0x10, R69 ;  /* 0x0000001044277819 */ /* 0x000fe20000001245 */
[----:B---3--:R-:W-:Y:S01]  /*9590*/  IMAD.U32 R43, R29, 0x10000, RZ ;  /* 0x000100001d2b7824 */ /* 0x008fe200078e00ff */
[----:B0-----:R-:W-:Y:S01]  /*95a0*/  SHF.R.U64 R11, R56, 0x10, R57 ;  /* 0x00000010380b7819 */ /* 0x001fe20000001239 */
[----:B-1----:R-:W-:Y:S01]  /*95b0*/  IMAD.U32 R41, R13, 0x10000, RZ ;  /* 0x000100000d297824 */ /* 0x002fe200078e00ff */
[----:B------:R-:W-:Y:S01]  /*95c0*/  SHF.R.U32.HI R68, RZ, 0x10, R69 ;  /* 0x00000010ff447819 */ /* 0x000fe20000011645 */
[----:B------:R-:W-:Y:S01]  /*95d0*/  IMAD.U32 R47, R31, 0x10000, RZ ;  /* 0x000100001f2f7824 */ /* 0x000fe200078e00ff */
[----:B------:R-:W-:Y:S01]  /*95e0*/  SHF.R.U32.HI R56, RZ, 0x10, R57 ;  /* 0x00000010ff387819 */ /* 0x000fe20000011639 */
[----:B------:R-:W-:Y:S01]  /*95f0*/  IMAD.U32 R46, R15, 0x10000, RZ ;  /* 0x000100000f2e7824 */ /* 0x000fe200078e00ff */
[----:B------:R-:W-:Y:S01]  /*9600*/  PRMT R68, R151, 0x5432, R68 ;  /* 0x0000543297447816 */ /* 0x000fe20000000044 */
[----:B------:R-:W-:Y:S01]  /*9610*/  IMAD.U32 R48, R30, 0x10000, RZ ;  /* 0x000100001e307824 */ /* 0x000fe200078e00ff */
[----:B------:R-:W-:Y:S01]  /*9620*/  PRMT R56, R149, 0x5432, R56 ;  /* 0x0000543295387816 */ /* 0x000fe20000000038 */
[----:B------:R-:W-:Y:S01]  /*9630*/  IMAD.U32 R45, R14, 0x10000, RZ ;  /* 0x000100000e2d7824 */ /* 0x000fe200078e00ff */
[----:B------:R-:W-:Y:S01]  /*9640*/  SHF.R.U64 R40, R70, 0x10, R71 ;  /* 0x0000001046287819 */ /* 0x000fe20000001247 */
[----:B------:R-:W-:Y:S01]  /*9650*/  IMAD.U32 R49, R68, 0x10000, RZ ;  /* 0x0001000044317824 */ /* 0x000fe200078e00ff */
[----:B------:R-:W-:Y:S01]  /*9660*/  SHF.R.U64 R38, R58, 0x10, R59 ;  /* 0x000000103a267819 */ /* 0x000fe2000000123b */
[----:B------:R-:W-:Y:S01]  /*9670*/  IMAD.U32 R50, R56, 0x10000, RZ ;  /* 0x0001000038327824 */ /* 0x000fe200078e00ff */
[----:B------:R-:W-:-:S02]  /*9680*/  SHF.R.U32.HI R70, RZ, 0x10, R71 ;  /* 0x00000010ff467819 */ /* 0x000fc40000011647 */
[----:B------:R-:W-:Y:S02]  /*9690*/  SHF.R.U32.HI R58, RZ, 0x10, R59 ;  /* 0x00000010ff3a7819 */ /* 0x000fe4000001163b */
[C---:B------:R-:W-:Y:S01]  /*96a0*/  PRMT R51, R150.reuse, 0x5410, R40 ;  /* 0x0000541096337816 */ /* 0x040fe20000000028 */
[CC--:B------:R-:W-:Y:S01]  /*96b0*/  FMUL.FTZ R40, R43.reuse, R49.reuse ;  /* 0x000000312b287220 */ /* 0x0c0fe20000410000 */
[----:B------:R-:W-:Y:S01]  /*96c0*/  PRMT R70, R150, 0x5432, R70 ;  /* 0x0000543296467816 */ /* 0x000fe20000000046 */
[-C--:B------:R-:W-:Y:S01]  /*96d0*/  FMUL.FTZ R43, R43, R50.reuse ;  /* 0x000000322b2b7220 */ /* 0x080fe20000410000 */
[----:B------:R-:W-:Y:S01]  /*96e0*/  PRMT R58, R148, 0x5432, R58 ;  /* 0x00005432943a7816 */ /* 0x000fe2000000003a */
[----:B------:R-:W-:Y:S01]  /*96f0*/  FFMA.FTZ R40, R41, R50, -R40 ;  /* 0x0000003229287223 */ /* 0x000fe20000010828 */
[----:B------:R-:W-:Y:S01]  /*9700*/  LOP3.LUT R44, R29, 0xffff0000, RZ, 0xc0, !PT ;  /* 0xffff00001d2c7812 */ /* 0x000fe200078ec0ff */
[----:B------:R-:W-:Y:S02]  /*9710*/  IMAD.U32 R50, R70, 0x10000, RZ ;  /* 0x0001000046327824 */ /* 0x000fe400078e00ff */
[----:B------:R-:W-:Y:S01]  /*9720*/  FFMA.FTZ R43, R41, R49, R43 ;  /* 0x00000031292b7223 */ /* 0x000fe2000001002b */
[----:B------:R-:W-:Y:S01]  /*9730*/  LOP3.LUT R68, R68, 0xffff0000, RZ, 0xc0, !PT ;  /* 0xffff000044447812 */ /* 0x000fe200078ec0ff */
[----:B------:R-:W-:Y:S01]  /*9740*/  IMAD.U32 R41, R58, 0x10000, RZ ;  /* 0x000100003a297824 */ /* 0x000fe200078e00ff */
[----:B------:R-:W-:Y:S01]  /*9750*/  LOP3.LUT R56, R56, 0xffff0000, RZ, 0xc0, !PT ;  /* 0xffff000038387812 */ /* 0x000fe200078ec0ff */
[----:B------:R-:W-:Y:S01]  /*9760*/  FMUL.FTZ R49, R47, R50 ;  /* 0x000000322f317220 */ /* 0x000fe20000410000 */
[----:B------:R-:W-:Y:S01]  /*9770*/  LOP3.LUT R42, R13, 0xffff0000, RZ, 0xc0, !PT ;  /* 0xffff00000d2a7812 */ /* 0x000fe200078ec0ff */
[-C--:B------:R-:W-:Y:S01]  /*9780*/  FMUL.FTZ R47, R47, R41.reuse ;  /* 0x000000292f2f7220 */ /* 0x080fe20000410000 */
[----:B------:R-:W-:Y:S01]  /*9790*/  PRMT R39, R151, 0x5410, R39 ;  /* 0x0000541097277816 */ /* 0x000fe20000000027 */
[C---:B------:R-:W-:Y:S01]  /*97a0*/  FMUL.FTZ R57, R44.reuse, R68 ;  /* 0x000000442c397220 */ /* 0x040fe20000410000 */
[----:B------:R-:W-:Y:S01]  /*97b0*/  LOP3.LUT R31, R31, 0xffff0000, RZ, 0xc0, !PT ;  /* 0xffff00001f1f7812 */ /* 0x000fe200078ec0ff */
[----:B------:R-:W-:Y:S01]  /*97c0*/  FMUL.FTZ R44, R44, R56 ;  /* 0x000000382c2c7220 */ /* 0x000fe20000410000 */
[----:B------:R-:W-:Y:S01]  /*97d0*/  LOP3.LUT R70, R70, 0xffff0000, RZ, 0xc0, !PT ;  /* 0xffff000046467812 */ /* 0x000fe200078ec0ff */
[----:B------:R-:W-:Y:S01]  /*97e0*/  FFMA.FTZ R49, R46, R41, -R49 ;  /* 0x000000292e317223 */ /* 0x000fe20000010831 */
[----:B------:R-:W-:Y:S01]  /*97f0*/  LOP3.LUT R58, R58, 0xffff0000, RZ, 0xc0, !PT ;  /* 0xffff00003a3a7812 */ /* 0x000fe200078ec0ff */
[----:B------:R-:W-:Y:S01]  /*9800*/  FFMA.FTZ R47, R46, R50, R47 ;  /* 0x000000322e2f7223 */ /* 0x000fe2000001002f */
[----:B------:R-:W-:Y:S01]  /*9810*/  PRMT R11, R149, 0x5410, R11 ;  /* 0x00005410950b7816 */ /* 0x000fe2000000000b */
[----:B------:R-:W-:Y:S01]  /*9820*/  IMAD.U32 R29, R28, 0x10000, RZ ;  /* 0x000100001c1d7824 */ /* 0x000fe200078e00ff */
[----:B------:R-:W-:Y:S01]  /*9830*/  LOP3.LUT R15, R15, 0xffff0000, RZ, 0xc0, !PT ;  /* 0xffff00000f0f7812 */ /* 0x000fe200078ec0ff */
[----:B------:R-:W-:Y:S01]  /*9840*/  FFMA.FTZ R57, R42, R56, -R57 ;  /* 0x000000382a397223 */ /* 0x000fe20000010839 */
[----:B------:R-:W-:Y:S01]  /*9850*/  IMAD.U32 R46, R39, 0x10000, RZ ;  /* 0x00010000272e7824 */ /* 0x000fe200078e00ff */
[----:B------:R-:W-:Y:S01]  /*9860*/  LOP3.LUT R28, R28, 0xffff0000, RZ, 0xc0, !PT ;  /* 0xffff00001c1c7812 */ /* 0x000fe200078ec0ff */
[C---:B------:R-:W-:Y:S01]  /*9870*/  FMUL.FTZ R56, R31.reuse, R70 ;  /* 0x000000461f387220 */ /* 0x040fe20000410000 */
[----:B------:R-:W-:Y:S01]  /*9880*/  FMUL.FTZ R50, R31, R58 ;  /* 0x0000003a1f327220 */ /* 0x000fe20000410000 */
[----:B------:R-:W-:Y:S01]  /*9890*/  LOP3.LUT R39, R39, 0xffff0000, RZ, 0xc0, !PT ;  /* 0xffff000027277812 */ /* 0x000fe200078ec0ff */
[----:B------:R-:W-:Y:S01]  /*98a0*/  FFMA.FTZ R44, R42, R68, R44 ;  /* 0x000000442a2c7223 */ /* 0x000fe2000001002c */
[C---:B------:R-:W-:Y:S01]  /*98b0*/  IMAD.U32 R13, R12.reuse, 0x10000, RZ ;  /* 0x000100000c0d7824 */ /* 0x040fe200078e00ff */
[----:B------:R-:W-:Y:S01]  /*98c0*/  LOP3.LUT R12, R12, 0xffff0000, RZ, 0xc0, !PT ;  /* 0xffff00000c0c7812 */ /* 0x000fe200078ec0ff */
[----:B------:R-:W-:-:S02]  /*98d0*/  IMAD.U32 R42, R11, 0x10000, RZ ;  /* 0x000100000b2a7824 */ /* 0x000fc400078e00ff */
[----:B------:R-:W-:Y:S01]  /*98e0*/  FFMA.FTZ R58, R15, R58, -R56 ;  /* 0x0000003a0f3a7223 */ /* 0x000fe20000010838 */
[----:B------:R-:W-:Y:S01]  /*98f0*/  LOP3.LUT R11, R11, 0xffff0000, RZ, 0xc0, !PT ;  /* 0xffff00000b0b7812 */ /* 0x000fe200078ec0ff */
[----:B------:R-:W-:Y:S01]  /*9900*/  FFMA.FTZ R50, R15, R70, R50 ;  /* 0x000000460f327223 */ /* 0x000fe20000010032 */
[----:B------:R-:W-:Y:S01]  /*9910*/  FMUL.FTZ R15, R28, R39 ;  /* 0x000000271c0f7220 */ /* 0x000fe20000410000 */
[C---:B------:R-:W-:Y:S01]  /*9920*/  FMUL.FTZ R56, R29.reuse, R46 ;  /* 0x0000002e1d387220 */ /* 0x040fe20000410000 */
[-C--:B------:R-:W-:Y:S01]  /*9930*/  FMUL.FTZ R29, R29, R42.reuse ;  /* 0x0000002a1d1d7220 */ /* 0x080fe20000410000 */
[----:B------:R-:W-:Y:S01]  /*9940*/  PRMT R38, R148, 0x5410, R38 ;  /* 0x0000541094267816 */ /* 0x000fe20000000026 */
[-C--:B------:R-:W-:Y:S01]  /*9950*/  FMUL.FTZ R31, R28, R11.reuse ;  /* 0x0000000b1c1f7220 */ /* 0x080fe20000410000 */
[----:B------:R-:W-:Y:S01]  /*9960*/  FFMA.FTZ R15, R12, R11, -R15 ;  /* 0x0000000b0c0f7223 */ /* 0x000fe2000001080f */
[----:B------:R-:W-:Y:S01]  /*9970*/  IMAD.U32 R11, R51, 0x10000, RZ ;  /* 0x00010000330b7824 */ /* 0x000fe200078e00ff */
[----:B------:R-:W-:Y:S01]  /*9980*/  LOP3.LUT R30, R30, 0xffff0000, RZ, 0xc0, !PT ;  /* 0xffff00001e1e7812 */ /* 0x000fe200078ec0ff */
[C---:B------:R-:W-:Y:S01]  /*9990*/  FFMA.FTZ R56, R13.reuse, R42, -R56 ;  /* 0x0000002a0d387223 */ /* 0x040fe20000010838 */
[----:B------:R-:W-:Y:S01]  /*99a0*/  FFMA.FTZ R29, R13, R46, R29 ;  /* 0x0000002e0d1d7223 */ /* 0x000fe2000001001d */
[----:B------:R-:W-:Y:S01]  /*99b0*/  LOP3.LUT R51, R51, 0xffff0000, RZ, 0xc0, !PT ;  /* 0xffff000033337812 */ /* 0x000fe200078ec0ff */
[C---:B------:R-:W-:Y:S01]  /*99c0*/  IMAD.U32 R28, R38.reuse, 0x10000, RZ ;  /* 0x00010000261c7824 */ /* 0x040fe200078e00ff */
[----:B------:R-:W-:Y:S01]  /*99d0*/  LOP3.LUT R13, R38, 0xffff0000, RZ, 0xc0, !PT ;  /* 0xffff0000260d7812 */ /* 0x000fe200078ec0ff */
[----:B------:R-:W-:Y:S01]  /*99e0*/  FFMA.FTZ R12, R12, R39, R31 ;  /* 0x000000270c0c7223 */ /* 0x000fe2000001001f */
[----:B------:R-:W-:Y:S01]  /*99f0*/  LOP3.LUT R14, R14, 0xffff0000, RZ, 0xc0, !PT ;  /* 0xffff00000e0e7812 */ /* 0x000fe200078ec0ff */
        /* <DEDUP_REMOVED lines=21> */
.L_x_6012:
[----:B------:R-:W-:Y:S05]  /*9b50*/  BSYNC B2 ;  /* 0x0000000000027941 */ /* 0x000fea0003800000 */
.L_x_6011:
[----:B-1----:R1:W-:Y:S04]  /*9b60*/  ST.E.128 desc[UR60][R34.64], R12 ;  /* 0x0000000c22007985 */ /* 0x0023e8000c101d3c */
[----:B---3--:R1:W-:Y:S02]  /*9b70*/  @!P3 ST.E.128 desc[UR60][R36.64], R28 ;  /* 0x0000001c2400b985 */ /* 0x0083e4000c101d3c */
.L_x_6010:
[----:B------:R-:W-:Y:S05]  /*9b80*/  BSYNC B1 ;  /* 0x0000000000017941 */ /* 0x000fea0003800000 */
.L_x_6009:
[----:B------:R-:W-:-:S13]  /*9b90*/  ISETP.NE.AND P3, PT, R10, RZ, PT ;  /* 0x000000ff0a00720c */ /* 0x000fda0003f65270 */
[----:B------:R-:W-:Y:S05]  /*9ba0*/  @!P3 BRA `(.L_x_5961) ;  /* 0x0000000c00c8b947 */ /* 0x000fea0003800000 */
[----:B0-----:R-:W3:Y:S01]  /*9bb0*/  LDL R11, [R1] ;  /* 0x00000000010b7983 */ /* 0x001ee20000100800 */
[----:B-1----:R-:W-:Y:S01]  /*9bc0*/  SHF.R.U32.HI R14, RZ, 0x3, R217 ;  /* 0x00000003ff0e7819 */ /* 0x002fe200000116d9 */
[----:B------:R-:W-:Y:S01]  /*9bd0*/  BSSY B1, `(.L_x_6013) ;  /* 0x0000074000017945 */ /* 0x000fe20003800000 */
[----:B------:R-:W-:-:S04]  /*9be0*/  LEA R34, P3, R7, R117, 0x1 ;  /* 0x0000007507227211 */ /* 0x000fc800078608ff */
[----:B------:R-:W-:Y:S02]  /*9bf0*/  LEA.HI.X R35, R7, R116, R106, 0x1, P3 ;  /* 0x0000007407237211 */ /* 0x000fe400018f0c6a */
[----:B------:R-:W-:Y:S02]  /*9c00*/  ISETP.GE.AND P3, PT, R192, R118, PT ;  /* 0x00000076c000720c */ /* 0x000fe40003f66270 */
[----:B---3--:R-:W-:-:S04]  /*9c10*/  LOP3.LUT P4, RZ, R11, 0x1, RZ, 0xc0, !PT ;  /* 0x000000010bff7812 */ /* 0x008fc8000788c0ff */
[----:B------:R-:W-:-:S04]  /*9c20*/  SEL R133, R119, R133, !P4 ;  /* 0x0000008577857207 */ /* 0x000fc80006000000 */
[----:B----4-:R-:W-:-:S04]  /*9c30*/  SHF.R.S32.HI R12, RZ, 0x1f, R133 ;  /* 0x0000001fff0c7819 */ /* 0x010fc80000011485 */
[----:B------:R-:W-:-:S04]  /*9c40*/  LEA.HI R133, R12, R133, RZ, 0x4 ;  /* 0x000000850c857211 */ /* 0x000fc800078f20ff */
[----:B------:R-:W-:-:S04]  /*9c50*/  LEA.HI.SX32 R133, R133, R110, 0x1c ;  /* 0x0000006e85857211 */ /* 0x000fc800078fe2ff */
        /* <DEDUP_REMOVED lines=17> */
[--C-:B------:R-:W-:Y:S01]  /*9d70*/  SHF.R.U64 R45, R64, 0x10, R65.reuse ;  /* 0x00000010402d7819 */ /* 0x100fe20000001241 */
[----:B0-----:R-:W-:Y:S01]  /*9d80*/  IMAD.U32 R41, R13, 0x10000, RZ ;  /* 0x000100000d297824 */ /* 0x001fe200078e00ff */
[----:B------:R-:W-:Y:S01]  /*9d90*/  SHF.R.U32.HI R65, RZ, 0x10, R65 ;  /* 0x00000010ff417819 */ /* 0x000fe20000011641 */
[----:B------:R-:W-:Y:S01]  /*9da0*/  IMAD.U32 R46, R31, 0x10000, RZ ;  /* 0x000100001f2e7824 */ /* 0x000fe200078e00ff */
[----:B------:R-:W-:Y:S01]  /*9db0*/  SHF.R.U64 R40, R52, 0x10, R53 ;  /* 0x0000001034287819 */ /* 0x000fe20000001235 */
[----:B------:R-:W-:Y:S01]  /*9dc0*/  IMAD.U32 R39, R15, 0x10000, RZ ;  /* 0x000100000f277824 */ /* 0x000fe200078e00ff */
[----:B------:R-:W-:Y:S02]  /*9dd0*/  PRMT R42, R140, 0x5432, R49 ;  /* 0x000054328c2a7816 */ /* 0x000fe40000000031 */
[----:B------:R-:W-:-:S02]  /*9de0*/  SHF.R.U32.HI R52, RZ, 0x10, R53 ;  /* 0x00000010ff347819 */ /* 0x000fc40000011635 */
[----:B------:R-:W-:Y:S02]  /*9df0*/  PRMT R49, R142, 0x5432, R65 ;  /* 0x000054328e317816 */ /* 0x000fe40000000041 */
[C---:B------:R-:W-:Y:S02]  /*9e00*/  PRMT R40, R139.reuse, 0x5432, R40 ;  /* 0x000054328b287816 */ /* 0x040fe40000000028 */
[----:B------:R-:W-:Y:S01]  /*9e10*/  PRMT R139, R139, 0x5410, R52 ;  /* 0x000054108b8b7816 */ /* 0x000fe20000000034 */
[----:B------:R-:W-:Y:S01]  /*9e20*/  IMAD.U32 R50, R49, 0x10000, RZ ;  /* 0x0001000031327824 */ /* 0x000fe200078e00ff */
[--C-:B------:R-:W-:Y:S02]  /*9e30*/  SHF.R.U64 R44, R66, 0x10, R67.reuse ;  /* 0x00000010422c7819 */ /* 0x100fe40000001243 */
[----:B------:R-:W-:Y:S01]  /*9e40*/  SHF.R.U32.HI R66, RZ, 0x10, R67 ;  /* 0x00000010ff427819 */ /* 0x000fe20000011643 */
[----:B------:R-:W-:Y:S01]  /*9e50*/  IMAD.U32 R48, R139, 0x10000, RZ ;  /* 0x000100008b307824 */ /* 0x000fe200078e00ff */
[----:B------:R-:W-:Y:S01]  /*9e60*/  SHF.R.U32.HI R55, RZ, 0x10, R55 ;  /* 0x00000010ff377819 */ /* 0x000fe20000011637 */
[----:B------:R-:W-:Y:S01]  /*9e70*/  FMUL.FTZ R52, R47, R50 ;  /* 0x000000322f347220 */ /* 0x000fe20000410000 */
[----:B------:R-:W-:Y:S01]  /*9e80*/  PRMT R66, R141, 0x5432, R66 ;  /* 0x000054328d427816 */ /* 0x000fe20000000042 */
[----:B------:R-:W-:Y:S01]  /*9e90*/  FMUL.FTZ R54, R47, R48 ;  /* 0x000000302f367220 */ /* 0x000fe20000410000 */
[----:B------:R-:W-:-:S02]  /*9ea0*/  PRMT R140, R140, 0x5410, R55 ;  /* 0x000054108c8c7816 */ /* 0x000fc40000000037 */
[----:B------:R-:W-:Y:S01]  /*9eb0*/  PRMT R142, R142, 0x5410, R45 ;  /* 0x000054108e8e7816 */ /* 0x000fe2000000002d */
[----:B------:R-:W-:Y:S01]  /*9ec0*/  FFMA.FTZ R45, R41, R48, -R52 ;  /* 0x00000030292d7223 */ /* 0x000fe20000010834 */
[----:B------:R-:W-:Y:S01]  /*9ed0*/  LOP3.LUT R43, R29, 0xffff0000, RZ, 0xc0, !PT ;  /* 0xffff00001d2b7812 */ /* 0x000fe200078ec0ff */
        /* <DEDUP_REMOVED lines=8> */
[-C--:B------:R-:W-:Y:S01]  /*9f60*/  FMUL.FTZ R43, R43, R48.reuse ;  /* 0x000000302b2b7220 */ /* 0x080fe20000410000 */
[----:B------:R-:W-:Y:S01]  /*9f70*/  FMUL.FTZ R50, R46, R51 ;  /* 0x000000332e327220 */ /* 0x000fe20000410000 */
[----:B------:R-:W-:Y:S01]  /*9f80*/  LOP3.LUT R66, R66, 0xffff0000, RZ, 0xc0, !PT ;  /* 0xffff000042427812 */ /* 0x000fe200078ec0ff */
[----:B------:R-:W-:Y:S01]  /*9f90*/  FMUL.FTZ R52, R46, R47 ;  /* 0x0000002f2e347220 */ /* 0x000fe20000410000 */
[C---:B------:R-:W-:Y:S01]  /*9fa0*/  FFMA.FTZ R48, R38.reuse, R48, -R53 ;  /* 0x0000003026307223 */ /* 0x040fe20000010835 */
[----:B------:R-:W-:Y:S01]  /*9fb0*/  FFMA.FTZ R38, R38, R49, R43 ;  /* 0x0000003126267223 */ /* 0x000fe2000001002b */
[----:B------:R-:W-:Y:S01]  /*9fc0*/  LOP3.LUT R46, R140, 0xffff0000, RZ, 0xc0, !PT ;  /* 0xffff00008c2e7812 */ /* 0x000fe200078ec0ff */
[----:B------:R-:W-:Y:S01]  /*9fd0*/  FFMA.FTZ R43, R39, R47, -R50 ;  /* 0x0000002f272b7223 */ /* 0x000fe20000010832 */
[----:B------:R-:W-:Y:S01]  /*9fe0*/  LOP3.LUT R36, R15, 0xffff0000, RZ, 0xc0, !PT ;  /* 0xffff00000f247812 */ /* 0x000fe200078ec0ff */
[----:B------:R-:W-:Y:S01]  /*9ff0*/  FFMA.FTZ R39, R39, R51, R52 ;  /* 0x0000003327277223 */ /* 0x000fe20000010034 */
[----:B------:R-:W-:Y:S01]  /*a000*/  FMUL.FTZ R47, R31, R66 ;  /* 0x000000421f2f7220 */ /* 0x000fe20000410000 */
[----:B------:R-:W-:-:S02]  /*a010*/  IMAD.U32 R29, R28, 0x10000, RZ ;  /* 0x000100001c1d7824 */ /* 0x000fc400078e00ff */
[-C--:B------:R-:W-:Y:S01]  /*a020*/  FMUL.FTZ R49, R31, R46.reuse ;  /* 0x0000002e1f317220 */ /* 0x080fe20000410000 */
[----:B------:R-:W-:Y:S02]  /*a030*/  IMAD.U32 R52, R142, 0x10000, RZ ;  /* 0x000100008e347824 */ /* 0x000fe400078e00ff */
[----:B------:R-:W-:Y:S01]  /*a040*/  FFMA.FTZ R46, R36, R46, -R47 ;  /* 0x0000002e242e7223 */ /* 0x000fe2000001082f */
[C---:B------:R-:W-:Y:S01]  /*a050*/  IMAD.U32 R50, R40.reuse, 0x10000, RZ ;  /* 0x0001000028327824 */ /* 0x040fe200078e00ff */
[----:B------:R-:W-:Y:S01]  /*a060*/  LOP3.LUT R31, R40, 0xffff0000, RZ, 0xc0, !PT ;  /* 0xffff0000281f7812 */ /* 0x000fe200078ec0ff */
[C---:B------:R-:W-:Y:S01]  /*a070*/  FMUL.FTZ R40, R29.reuse, R52 ;  /* 0x000000341d287220 */ /* 0x040fe20000410000 */
[----:B------:R-:W-:Y:S01]  /*a080*/  SHF.L.U32 R13, R12, 0x10, RZ ;  /* 0x000000100c0d7819 */ /* 0x000fe200000006ff */
[----:B------:R-:W-:Y:S01]  /*a090*/  FMUL.FTZ R29, R29, R50 ;  /* 0x000000321d1d7220 */ /* 0x000fe20000410000 */
[----:B------:R-:W-:Y:S01]  /*a0a0*/  LOP3.LUT R28, R28, 0xffff0000, RZ, 0xc0, !PT ;  /* 0xffff00001c1c7812 */ /* 0x000fe200078ec0ff */
[----:B------:R-:W-:Y:S01]  /*a0b0*/  FFMA.FTZ R66, R36, R66, R49 ;  /* 0x0000004224427223 */ /* 0x000fe20000010031 */
[----:B------:R-:W-:Y:S01]  /*a0c0*/  LOP3.LUT R47, R142, 0xffff0000, RZ, 0xc0, !PT ;  /* 0xffff00008e2f7812 */ /* 0x000fe200078ec0ff */
[----:B------:R-:W-:Y:S01]  /*a0d0*/  IMAD.U32 R15, R14, 0x10000, RZ ;  /* 0x000100000e0f7824 */ /* 0x000fe200078e00ff */
[----:B------:R-:W-:Y:S01]  /*a0e0*/  PRMT R44, R141, 0x5410, R44 ;  /* 0x000054108d2c7816 */ /* 0x000fe2000000002c */
[C---:B------:R-:W-:Y:S01]  /*a0f0*/  FFMA.FTZ R40, R13.reuse, R50, -R40 ;  /* 0x000000320d287223 */ /* 0x040fe20000010828 */
[----:B------:R-:W-:Y:S01]  /*a100*/  LOP3.LUT R12, R12, 0xffff0000, RZ, 0xc0, !PT ;  /* 0xffff00000c0c7812 */ /* 0x000fe200078ec0ff */
[----:B------:R-:W-:Y:S01]  /*a110*/  FMUL.FTZ R49, R28, R47 ;  /* 0x0000002f1c317220 */ /* 0x000fe20000410000 */
[----:B------:R-:W-:Y:S01]  /*a120*/  LOP3.LUT R37, R14, 0xffff0000, RZ, 0xc0, !PT ;  /* 0xffff00000e257812 */ /* 0x000fe200078ec0ff */
        /* <DEDUP_REMOVED lines=30> */
.L_x_6014:
[----:B------:R-:W-:Y:S05]  /*a310*/  BSYNC B1 ;  /* 0x0000000000017941 */ /* 0x000fea0003800000 */
.L_x_6013:
[----:B0-----:R0:W-:Y:S01]  /*a320*/  ST.E.128 desc[UR60][R34.64], R12 ;  /* 0x0000000c22007985 */ /* 0x0011e2000c101d3c */
[----:B------:R-:W-:-:S13]  /*a330*/  ISETP.GE.AND P3, PT, R11, R132, PT ;  /* 0x000000840b00720c */ /* 0x000fda0003f66270 */
[----:B------:R-:W-:Y:S05]  /*a340*/  @P3 BRA `(.L_x_5961) ;  /* 0x0000000400e03947 */ /* 0x000fea0003800000 */
[----:B------:R-:W-:-:S05]  /*a350*/  IMAD.WIDE R32, R11, 0x2, R32 ;  /* 0x000000020b207825 */ /* 0x000fca00078e0220 */
[----:B-1----:R1:W-:Y:S01]  /*a360*/  ST.E.128 desc[UR60][R32.64], R28 ;  /* 0x0000001c20007985 */ /* 0x0023e2000c101d3c */
[----:B------:R-:W-:Y:S05]  /*a370*/  BRA `(.L_x_5961) ;  /* 0x0000000400d47947 */ /* 0x000fea0003800000 */
.L_x_5926:
[----:B------:R-:W2:Y:S02]  /*a380*/  LDL R11, [R1+0x4] ;  /* 0x00000400010b7983 */ /* 0x000ea40000100800 */
[----:B--2---:R-:W-:-:S13]  /*a390*/  R2UR UR4, R11 ;  /* 0x000000000b0472ca */ /* 0x004fda00000e0000 */
[----:B------:R-:W-:-:S06]  /*a3a0*/  UISETP.NE.AND UP0, UPT, UR4, 0x3, UPT ;  /* 0x000000030400788c */ /* 0x000fcc000bf05270 */
[----:B------:R-:W-:-:S13]  /*a3b0*/  PLOP3.LUT P2, PT, PT, PT, UP0, 0x80, 0x0 ;  /* 0x000000000000781c */ /* 0x000fda0003f4f008 */
[----:B------:R-:W-:Y:S05]  /*a3c0*/  @!P2 BRA `(.L_x_6015) ;  /* 0x000000000004a947 */ /* 0x000fea0003800000 */
[----:B------:R-:W-:Y:S01]  /*a3d0*/  BPT.TRAP 0x1 ;  /* 0x000000040000795c */ /* 0x000fe20000300000 */
.L_x_6015:
[----:B------:R-:W-:Y:S01]  /*a3e0*/  IMAD R86, R18, 0x8, R2 ;  /* 0x0000000812567824 */ /* 0x000fe200078e0202 */
[----:B------:R-:W-:Y:S01]  /*a3f0*/  SHF.L.U32 R87, R205, 0x1f, RZ ;  /* 0x0000001fcd577819 */ /* 0x000fe200000006ff */
[----:B------:R-:W-:Y:S01]  /*a400*/  BSSY B1, `(.L_x_6016) ;  /* 0x0000004000017945 */ /* 0x000fe20003800000 */
[----:B------:R-:W-:Y:S02]  /*a410*/  SHF.R.S32.HI R79, RZ, 0x1f, R76 ;  /* 0x0000001fff4f7819 */ /* 0x000fe4000001144c */
[----:B------:R-:W0:Y:S02]  /*a420*/  SYNCS.PHASECHK.TRANS64.TRYWAIT P3, [R86+URZ+0x30890], R87 ;  /* 0x03089057560075a7 */ /* 0x000e24000806017f */
[----:B0-----:R-:W-:Y:S05]  /*a430*/  @!P3 BRA `(.L_x_6017) ;  /* 0x000001e80030b947 */ /* 0x001fea0003800000 */
.L_x_6304:
[----:B------:R-:W-:Y:S05]  /*a440*/  BSYNC B1 ;  /* 0x0000000000017941 */ /* 0x000fea0003800000 */
.L_x_6016:
        /* <DEDUP_REMOVED lines=25> */
.L_x_6308:
        /* <DEDUP_REMOVED lines=37> */
.L_x_6020:
[----:B------:R-:W-:Y:S05]  /*a830*/  BSYNC B1 ;  /* 0x0000000000017941 */ /* 0x000fea0003800000 */
.L_x_6019:
[----:B------:R-:W-:-:S03]  /*a840*/  UMOV UR4, 0xffffffff ;  /* 0xffffffff00047882 */ /* 0x000fc60000000000 */
[----:B------:R-:W-:Y:S05]  /*a850*/  BRA.DIV UR4, `(.L_x_6021) ;  /* 0x000001e604887947 */ /* 0x000fea000b800000 */
[----:B--2---:R2:W0:Y:S04]  /*a860*/  SHFL.IDX PT, R36, R35, 0x1, 0x1c1f ;  /* 0x003c1f0023247f89 */ /* 0x00442800000e0000 */
[----:B---3--:R2:W3:Y:S02]  /*a870*/  SHFL.IDX PT, R37, R34, 0x1, 0x1c1f ;  /* 0x003c1f0022257f89 */ /* 0x0084e400000e0000 */
.L_x_6312:
        /* <DEDUP_REMOVED lines=23> */
[----:B------:R-:W-:Y:S02]  /*a9f0*/  @!P5 IMAD.SHL.U32 R11, R199, 0x8, RZ ;  /* 0x00000008c70bd824 */ /* 0x000fe400078e00ff */
[----:B0-----:R-:W-:Y:S02]  /*aa00*/  @!P5 IMAD.MOV.U32 R32, RZ, RZ, R37 ;  /* 0x000000ffff20d224 */ /* 0x001fe400078e0025 */
[----:B------:R-:W-:Y:S02]  /*aa10*/  @!P5 IMAD.MOV.U32 R33, RZ, RZ, R36 ;  /* 0x000000ffff21d224 */ /* 0x000fe400078e0024 */
        /* <DEDUP_REMOVED lines=11> */
.L_x_5961:
[----:B------:R-:W-:Y:S05]  /*aad0*/  BSYNC B0 ;  /* 0x0000000000007941 */ /* 0x000fea0003800000 */
.L_x_5925:
        /* <DEDUP_REMOVED lines=17> */
.L_x_6023:
[----:B------:R-:W-:Y:S05]  /*abf0*/  BSYNC B0 ;  /* 0x0000000000007941 */ /* 0x000fea0003800000 */
.L_x_6022:
[----:B------:R-:W3:Y:S01]  /*ac00*/  SYNCS.PHASECHK.TRANS64.TRYWAIT P2, [R86+URZ+0x308b0], R87 ;  /* 0x0308b057560075a7 */ /* 0x000ee2000804017f */
[----:B------:R-:W-:Y:S04]  /*ac10*/  BSSY B0, `(.L_x_6024) ;  /* 0x0000002000007945 */ /* 0x000fe80003800000 */
[----:B---3--:R-:W-:Y:S05]  /*ac20*/  @!P2 BRA `(.L_x_6025) ;  /* 0x000001e000e0a947 */ /* 0x008fea0003800000 */
.L_x_6313:
[----:B------:R-:W-:Y:S05]  /*ac30*/  BSYNC B0 ;  /* 0x0000000000007941 */ /* 0x000fea0003800000 */
.L_x_6024:
[----:B------:R-:W-:Y:S01]  /*ac40*/  ULDC.64 UR4, c[0x0][0x328] ;  /* 0x0000ca0000047ab9 */ /* 0x000fe20000000a00 */
[----:B------:R-:W-:Y:S01]  /*ac50*/  ULDC.64 UR6, c[0x0][0x318] ;  /* 0x0000c60000067ab9 */ /* 0x000fe20000000a00 */
[----:B------:R-:W-:Y:S01]  /*ac60*/  IMAD R79, R79, UR4, RZ ;  /* 0x000000044f4f7c24 */ /* 0x000fe2000f8e02ff */
[----:B------:R-:W-:Y:S01]  /*ac70*/  BSSY B0, `(.L_x_6026) ;  /* 0x0000034000007945 */ /* 0x000fe20003800000 */
[----:B-1--4-:R-:W-:-:S04]  /*ac80*/  IMAD.WIDE.U32 R12, R76, UR4, RZ ;  /* 0x000000044c0c7c25 */ /* 0x012fc8000f8e00ff */
        /* <DEDUP_REMOVED lines=15> */
[----:B------:R0:W4:Y:S10]  /*ad80*/  SHFL.IDX PT, R33, R11, RZ, 0x1c1f ;  /* 0x001c1fff0b217589 */ /* 0x00013400000e0000 */
[----:B0-----:R-:W-:Y:S05]  /*ad90*/  @!P2 BRA `(.L_x_6027) ;  /* 0x000000000084a947 */ /* 0x001fea0003800000 */
[----:B------:R-:W-:Y:S02]  /*ada0*/  ULDC UR4, c[0x0][0x2f4] ;  /* 0x0000bd0000047ab9 */ /* 0x000fe40000000800 */
[----:B------:R-:W-:Y:S02]  /*adb0*/  ISETP.GE.AND P5, PT, R16, UR4, PT ;  /* 0x0000000410007c0c */ /* 0x000fe4000bfa6270 */
[----:B------:R-:W-:-:S11]  /*adc0*/  ISETP.GE.AND P4, PT, R22, UR4, PT ;  /* 0x0000000416007c0c */ /* 0x000fd6000bf86270 */
[----:B------:R-:W0:Y:S01]  /*add0*/  @!P5 LDS.128 R12, [R77] ;  /* 0x000000004d0cd984 */ /* 0x000e220000000c00 */
[----:B-12---:R-:W-:-:S04]  /*ade0*/  @!P5 LEA R34, P2, R16, R32, 0x1 ;  /* 0x000000201022d211 */ /* 0x006fc800078408ff */
[----:B----4-:R-:W-:Y:S02]  /*adf0*/  @!P5 LEA.HI.X R35, R16, R33, R17, 0x1, P2 ;  /* 0x000000211023d211 */ /* 0x010fe400010f0c11 */
        /* <DEDUP_REMOVED lines=27> */
.L_x_6027:
[----:B------:R-:W-:Y:S05]  /*afb0*/  BSYNC B0 ;  /* 0x0000000000007941 */ /* 0x000fea0003800000 */
.L_x_6026:
[----:B------:R-:W-:Y:S01]  /*afc0*/  ISETP.GE.AND P2, PT, R85, 0x41, PT ;  /* 0x000000415500780c */ /* 0x000fe20003f46270 */
[----:B0---4-:R0:W4:Y:S01]  /*afd0*/  SHFL.IDX PT, R33, R11, 0x1, 0x1c1f ;  /* 0x003c1f000b217f89 */ /* 0x01112200000e0000 */
[----:B------:R-:W-:Y:S03]  /*afe0*/  BSSY B0, `(.L_x_6028) ;  /* 0x0000024000007945 */ /* 0x000fe60003800000 */
[----:B-1----:R0:W1:Y:S08]  /*aff0*/  SHFL.IDX PT, R32, R27, 0x1, 0x1c1f ;  /* 0x003c1f001b207f89 */ /* 0x00207000000e0000 */
[----:B0-----:R-:W-:Y:S05]  /*b000*/  @!P2 BRA `(.L_x_6029) ;  /* 0x000000000084a947 */ /* 0x001fea0003800000 */
[----:B------:R-:W-:Y:S02]  /*b010*/  ULDC UR4, c[0x0][0x2f4] ;  /* 0x0000bd0000047ab9 */ /* 0x000fe40000000800 */
[----:B------:R-:W-:Y:S02]  /*b020*/  ISETP.GE.AND P5, PT, R16, UR4, PT ;  /* 0x0000000410007c0c */ /* 0x000fe4000bfa6270 */
[----:B------:R-:W-:-:S11]  /*b030*/  ISETP.GE.AND P4, PT, R22, UR4, PT ;  /* 0x0000000416007c0c */ /* 0x000fd6000bf86270 */
[----:B------:R-:W0:Y:S01]  /*b040*/  @!P5 LDS.128 R12, [R77+0x2000] ;  /* 0x002000004d0cd984 */ /* 0x000e220000000c00 */
        /* <DEDUP_REMOVED lines=29> */
.L_x_6029:
[----:B------:R-:W-:Y:S05]  /*b220*/  BSYNC B0 ;  /* 0x0000000000007941 */ /* 0x000fea0003800000 */
.L_x_6028:
[----:B------:R-:W5:Y:S01]  /*b230*/  LDL R11, [R1] ;  /* 0x00000000010b7983 */ /* 0x000f620000100800 */
[----:B---3--:R-:W-:Y:S01]  /*b240*/  @!P3 VIADD R86, R86, 0x308c0 ;  /* 0x000308c05656b836 */ /* 0x008fe20000000000 */
[----:B------:R-:W-:Y:S01]  /*b250*/  PLOP3.LUT P2, PT, PT, PT, PT, 0x8, 0x0 ;  /* 0x000000000000781c */ /* 0x000fe20003f4e170 */
[----:B------:R-:W-:Y:S01]  /*b260*/  VIADD R18, R18, 0x1 ;  /* 0x0000000112127836 */ /* 0x000fe20000000000 */
[----:B------:R-:W-:Y:S01]  /*b270*/  @!PT LDS RZ, [RZ] ;  /* 0x00000000fffff984 */ /* 0x000fe20000000800 */
[----:B------:R-:W-:Y:S01]  /*b280*/  @!PT LDS RZ, [RZ] ;  /* 0x00000000fffff984 */ /* 0x000fe20000000800 */
[----:B------:R-:W-:Y:S01]  /*b290*/  @!PT LDS RZ, [RZ] ;  /* 0x00000000fffff984 */ /* 0x000fe20000000800 */
[----:B------:R-:W-:Y:S01]  /*b2a0*/  @!PT LDS RZ, [RZ] ;  /* 0x00000000fffff984 */ /* 0x000fe20000000800 */
[----:B------:R3:W-:Y:S06]  /*b2b0*/  MEMBAR.ALL.CTA ;  /* 0x0000000000007992 */ /* 0x0007ec0000008000 */
[----:B---3--:R-:W3:Y:S01]  /*b2c0*/  FENCE.VIEW.ASYNC.S ;  /* 0x00000000000073c6 */ /* 0x008ee20000000000 */
[----:B------:R-:W-:Y:S01]  /*b2d0*/  @!P3 PRMT R86, RZ, 0x654, R86 ;  /* 0x00000654ff56b816 */ /* 0x000fe20000000056 */
[----:B---3--:R3:W-:Y:S06]  /*b2e0*/  BAR.SYNC.DEFER_BLOCKING R137, 0x80 ;  /* 0x000200890000751d */ /* 0x0087ec0000010000 */
[----:B------:R3:W-:Y:S01]  /*b2f0*/  @!P3 SYNCS.ARRIVE.TRANS64.RED.A1T0 RZ, [R86+URZ], RZ ;  /* 0x000000ff56ffb9a7 */ /* 0x0007e2000810043f */
[----:B------:R-:W-:-:S04]  /*b300*/  ISETP.NE.AND P3, PT, R18, 0x2, PT ;  /* 0x000000021200780c */ /* 0x000fc80003f65270 */
[----:B------:R-:W-:Y:S02]  /*b310*/  SEL R12, RZ, 0x1, P3 ;  /* 0x00000001ff0c7807 */ /* 0x000fe40001800000 */
[----:B------:R-:W-:Y:S02]  /*b320*/  SEL R18, R18, RZ, P3 ;  /* 0x000000ff12127207 */ /* 0x000fe40001800000 */
[----:B------:R-:W-:Y:S02]  /*b330*/  LOP3.LUT R205, R205, R12, RZ, 0x3c, !PT ;  /* 0x0000000ccdcd7212 */ /* 0x000fe400078e3cff */
[----:B-----5:R-:W-:-:S13]  /*b340*/  LOP3.LUT P4, RZ, R11, 0x2, RZ, 0xc0, !PT ;  /* 0x000000020bff7812 */ /* 0x020fda000788c0ff */
[----:B---3--:R-:W-:Y:S05]  /*b350*/  @P4 BRA `(.L_x_6030) ;  /* 0xffffff74008c4947 */ /* 0x008fea000383ffff */
.L_x_5920:
[----:B------:R-:W3:Y:S01]  /*b360*/  LDC R0, c[0x0][0x448] ;  /* 0x00011200ff007b82 */ /* 0x000ee20000000800 */
[----:B------:R-:W-:Y:S01]  /*b370*/  BSSY B0, `(.L_x_6031) ;  /* 0x0000011000007945 */ /* 0x000fe20003800000 */
[----:B--2---:R-:W-:Y:S01]  /*b380*/  IMAD.MOV.U32 R80, RZ, RZ, RZ ;  /* 0x000000ffff507224 */ /* 0x004fe200078e00ff */
[----:B---3--:R-:W-:Y:S01]  /*b390*/  ISETP.NE.AND P0, PT, R0, 0x1, PT ;  /* 0x000000010000780c */ /* 0x008fe20003f05270 */
[----:B------:R-:W-:-:S12]  /*b3a0*/  VIADD R0, R226, 0x7f ;  /* 0x0000007fe2007836 */ /* 0x000fd80000000000 */
[----:B------:R-:W2:Y:S08]  /*b3b0*/  @P0 LDC R3, c[0x0][0x44c] ;  /* 0x00011300ff030b82 */ /* 0x000eb00000000800 */
[----:B------:R-:W3:Y:S01]  /*b3c0*/  @P0 LDC R4, c[0x0][0x450] ;  /* 0x00011400ff040b82 */ /* 0x000ee20000000800 */
[----:B--2---:R-:W-:-:S05]  /*b3d0*/  @P0 IMAD.HI.U32 R3, R0, R3, RZ ;  /* 0x0000000300030227 */ /* 0x004fca00078e00ff */
        /* <DEDUP_REMOVED lines=8> */
[----:B------:R-:W2:Y:S02]  /*b460*/  FENCE.VIEW.ASYNC.G ;  /* 0x00000000000073c6 */ /* 0x000ea40000000100 */
[----:B--2---:R-:W-:Y:S06]  /*b470*/  BAR.ARV 0xc, 0x180 ;  /* 0x0306000000007b1d */ /* 0x004fec0000002000 */
.L_x_6032:
[----:B------:R-:W-:Y:S05]  /*b480*/  BSYNC B0 ;  /* 0x0000000000007941 */ /* 0x000fea0003800000 */
.L_x_6031:
        /* <DEDUP_REMOVED lines=8> */
[----:B------:R-:W2:Y:S01]  /*b510*/  I2F.RP R3, R6 ;  /* 0x0000000600037306 */ /* 0x000ea20000209400 */
[-C--:B------:R-:W-:Y:S02]  /*b520*/  IABS R10, R9.reuse ;  /* 0x00000009000a7213 */ /* 0x080fe40000000000 */
[----:B------:R-:W-:Y:S02]  /*b530*/  IABS R8, R0 ;  /* 0x0000000000087213 */ /* 0x000fe40000000000 */
[----:B------:R-:W-:-:S04]  /*b540*/  LOP3.LUT R0, R0, R9, RZ, 0x3c, !PT ;  /* 0x0000000900007212 */ /* 0x000fc800078e3cff */
[----:B------:R-:W-:Y:S01]  /*b550*/  ISETP.GE.AND P2, PT, R0, RZ, PT ;  /* 0x000000ff0000720c */ /* 0x000fe20003f46270 */
[----:B--2---:R-:W2:Y:S02]  /*b560*/  MUFU.RCP R3, R3 ;  /* 0x0000000300037308 */ /* 0x004ea40000001000 */
[----:B--2---:R-:W-:Y:S02]  /*b570*/  VIADD R4, R3, 0xffffffe ;  /* 0x0ffffffe03047836 */ /* 0x004fe40000000000 */
[----:B------:R-:W-:-:S04]  /*b580*/  IMAD.MOV R3, RZ, RZ, -R10 ;  /* 0x000000ffff037224 */ /* 0x000fc800078e0a0a */
[----:B------:R2:W3:Y:S02]  /*b590*/  F2I.FTZ.U32.TRUNC.NTZ R5, R4 ;  /* 0x0000000400057305 */ /* 0x0004e4000021f000 */
[----:B--2---:R-:W-:Y:S02]  /*b5a0*/  IMAD.MOV.U32 R4, RZ, RZ, RZ ;  /* 0x000000ffff047224 */ /* 0x004fe400078e00ff */
        /* <DEDUP_REMOVED lines=14> */
.L_x_6034:
[----:B------:R-:W-:Y:S05]  /*b690*/  BSYNC B0 ;  /* 0x0000000000007941 */ /* 0x000fea0003800000 */
.L_x_6033:
        /* <DEDUP_REMOVED lines=23> */
[----:B0-----:R-:W-:Y:S02]  /*b810*/  CS2R R78, SRZ ;  /* 0x00000000004e7805 */ /* 0x001fe4000001ff00 */
        /* <DEDUP_REMOVED lines=22> */
[----:B-1--4-:R-:W-:Y:S02]  /*b980*/  CS2R R32, SRZ ;  /* 0x0000000000207805 */ /* 0x012fe4000001ff00 */
[----:B------:R-:W-:Y:S02]  /*b990*/  CS2R R30, SRZ ;  /* 0x00000000001e7805 */ /* 0x000fe4000001ff00 */
[----:B------:R-:W-:-:S02]  /*b9a0*/  CS2R R28, SRZ ;  /* 0x00000000001c7805 */ /* 0x000fc4000001ff00 */
[----:B------:R-:W-:Y:S02]  /*b9b0*/  CS2R R26, SRZ ;  /* 0x00000000001a7805 */ /* 0x000fe4000001ff00 */
[----:B------:R-:W-:Y:S01]  /*b9c0*/  CS2R R24, SRZ ;  /* 0x0000000000187805 */ /* 0x000fe2000001ff00 */
[----:B--2---:R-:W-:-:S05]  /*b9d0*/  IMAD R225, R0, R80, RZ ;  /* 0x0000005000e17224 */ /* 0x004fca00078e02ff */
[----:B------:R-:W-:-:S04]  /*b9e0*/  VIADDMNMX R80, R225, R80, R136, PT ;  /* 0x00000050e1507246 */ /* 0x000fc80003800188 */
[----:B------:R-:W-:-:S13]  /*b9f0*/  ISETP.GT.AND P1, PT, R80, R225, PT ;  /* 0x000000e15000720c */ /* 0x000fda0003f24270 */
[----:B------:R-:W-:Y:S05]  /*ba00*/  @!P1 BRA `(.L_x_6035) ;  /* 0x00000110007c9947 */ /* 0x000fea0003800000 */
[----:B------:R-:W2:Y:S02]  /*ba10*/  LDL R0, [R1+0x58] ;  /* 0x0000580001007983 */ /* 0x000ea40000100800 */
[----:B--2---:R-:W-:Y:S02]  /*ba20*/  R2UR UR4, R0 ;  /* 0x00000000000472ca */ /* 0x004fe400000e0000 */
[----:B------:R-:W0:Y:S11]  /*ba30*/  S2R R0, SR_TID.X ;  /* 0x0000000000007919 */ /* 0x000e360000002100 */
[----:B------:R-:W-:-:S06]  /*ba40*/  ULOP3.LUT UP0, URZ, UR4, 0x1bf, URZ, 0xc0, !UPT ;  /* 0x000001bf043f7892 */ /* 0x000fcc000f80c03f */
[----:B------:R-:W-:Y:S01]  /*ba50*/  PLOP3.LUT P0, PT, PT, PT, UP0, 0x80, 0x0 ;  /* 0x000000000000781c */ /* 0x000fe20003f0f008 */
[----:B0-----:R-:W-:-:S05]  /*ba60*/  VIADD R28, R0, 0xffffff80 ;  /* 0xffffff80001c7836 */ /* 0x001fca0000000000 */
[----:B------:R-:W-:-:S04]  /*ba70*/  SHF.R.S32.HI R31, RZ, 0x1f, R28 ;  /* 0x0000001fff1f7819 */ /* 0x000fc8000001141c */
[----:B------:R-:W-:-:S04]  /*ba80*/  LEA.HI R0, R31, R28, RZ, 0x7 ;  /* 0x0000001c1f007211 */ /* 0x000fc800078f38ff */
[----:B------:R-:W-:-:S06]  /*ba90*/  SHF.R.S32.HI R0, RZ, 0x7, R0 ;  /* 0x00000007ff007819 */ /* 0x000fcc0000011400 */
[----:B------:R-:W0:Y:S02]  /*baa0*/  SHFL.IDX PT, R0, R0, RZ, 0x1f ;  /* 0x00001fff00007589 */ /* 0x000e2400000e0000 */
        /* <DEDUP_REMOVED lines=23> */
.L_x_6036:
        /* <DEDUP_REMOVED lines=13> */
.L_x_6040:
[----:B-1----:R1:W2:Y:S02]  /*bcf0*/  SYNCS.PHASECHK.TRANS64.TRYWAIT P0, [R2+URZ+0x30800], R3 ;  /* 0x03080003020075a7 */ /* 0x0022a4000800017f */
[----:B--2---:R-:W-:Y:S05]  /*bd00*/  @!P0 NANOSLEEP.SYNCS 0x989680 ;  /* 0x009896800000895d */ /* 0x004fea0003900000 */
[----:B------:R-:W2:Y:S02]  /*bd10*/  @!P0 SYNCS.PHASECHK.TRANS64 P0, [R2+URZ+0x30800], R3 ;  /* 0x03080003020085a7 */ /* 0x000ea4000800007f */
[----:B--2---:R-:W-:Y:S05]  /*bd20*/  @!P0 BRA `(.L_x_6040) ;  /* 0xfffffffc00f08947 */ /* 0x004fea000383ffff */
.L_x_6039:
[----:B------:R-:W-:Y:S05]  /*bd30*/  BSYNC B0 ;  /* 0x0000000000007941 */ /* 0x000fea0003800000 */
.L_x_6038:
[----:B------:R-:W-:Y:S05]  /*bd40*/  BRA `(.L_x_6041) ;  /* 0x0000007800447947 */ /* 0x000fea0003800000 */
.L_x_6037:
        /* <DEDUP_REMOVED lines=32> */
.L_x_6042:
[----:B------:R-:W-:Y:S01]  /*bf50*/  ULDC.U8 UR4, c[0x0][0x410] ;  /* 0x0001040000047ab9 */ /* 0x000fe20000000000 */
[----:B------:R-:W-:Y:S01]  /*bf60*/  BSSY B0, `(.L_x_6043) ;  /* 0x0000767000007945 */ /* 0x000fe20003800000 */
[----:B------:R-:W-:Y:S01]  /*bf70*/  ISETP.NE.AND P0, PT, RZ, UR4, PT ;  /* 0x00000004ff007c0c */ /* 0x000fe2000bf05270 */
[----:B------:R-:W-:-:S12]  /*bf80*/  IMAD.IADD R64, R204, 0x1, R226 ;  /* 0x00000001cc407824 */ /* 0x000fd800078e02e2 */
[----:B------:R-:W-:Y:S05]  /*bf90*/  @!P0 BRA `(.L_x_6044) ;  /* 0x0000003800b08947 */ /* 0x000fea0003800000 */
[----:B------:R-:W0:Y:S01]  /*bfa0*/  LDC R10, c[0x0][0x448] ;  /* 0x00011200ff0a7b82 */ /* 0x000e220000000800 */
[----:B------:R-:W-:Y:S01]  /*bfb0*/  LEA.HI R31, R31, R28, RZ, 0x2 ;  /* 0x0000001c1f1f7211 */ /* 0x000fe200078f10ff */
[----:B------:R-:W-:Y:S01]  /*bfc0*/  ULDC.64 UR4, c[0x0][0x3f8] ;  /* 0x0000fe0000047ab9 */ /* 0x000fe20000000a00 */
[----:B------:R-:W-:Y:S01]  /*bfd0*/  ULDC.64 UR6, c[0x0][0x408] ;  /* 0x0001020000067ab9 */ /* 0x000fe20000000a00 */
[----:B------:R-:W-:Y:S01]  /*bfe0*/  IMAD.MOV.U32 R4, RZ, RZ, R24 ;  /* 0x000000ffff047224 */ /* 0x000fe200078e0018 */
[----:B------:R-:W-:Y:S01]  /*bff0*/  LOP3.LUT R31, R31, 0xfffffffc, RZ, 0xc0, !PT ;  /* 0xfffffffc1f1f7812 */ /* 0x000fe200078ec0ff */
[----:B------:R-:W-:Y:S02]  /*c000*/  IMAD.MOV.U32 R6, RZ, RZ, R134 ;  /* 0x000000ffff067224 */ /* 0x000fe400078e0086 */
[----:B------:R-:W-:Y:S02]  /*c010*/  IMAD.MOV.U32 R7, RZ, RZ, R29 ;  /* 0x000000ffff077224 */ /* 0x000fe400078e001d */
[----:B------:R-:W-:-:S04]  /*c020*/  IMAD.IADD R31, R28, 0x1, -R31 ;  /* 0x000000011c1f7824 */ /* 0x000fc800078e0a1f */
[----:B------:R-:W-:Y:S01]  /*c030*/  IMAD R3, R31, 0x40, R64 ;  /* 0x000000401f037824 */ /* 0x000fe200078e0240 */
[----:B0-----:R-:W-:-:S13]  /*c040*/  ISETP.NE.AND P0, PT, R10, 0x1, PT ;  /* 0x000000010a00780c */ /* 0x001fda0003f05270 */
[----:B------:R-:W0:Y:S08]  /*c050*/  @P0 LDC R0, c[0x0][0x44c] ;  /* 0x00011300ff000b82 */ /* 0x000e300000000800 */
[----:B------:R-:W1:Y:S01]  /*c060*/  @P0 LDC R5, c[0x0][0x450] ;  /* 0x00011400ff050b82 */ /* 0x000e620000000800 */
[----:B0-----:R-:W-:-:S05]  /*c070*/  @P0 IMAD.HI.U32 R0, R3, R0, RZ ;  /* 0x0000000003000227 */ /* 0x001fca00078e00ff */
[----:B-1----:R-:W-:Y:S01]  /*c080*/  @P0 SHF.R.U32.HI R3, RZ, R5, R0 ;  /* 0x00000005ff030219 */ /* 0x002fe20000011600 */
        /* <DEDUP_REMOVED lines=22> */
.L_x_6319:
        /* <DEDUP_REMOVED lines=21> */
[----:B------:R-:W-:Y:S02]  /*c340*/  SHF.R.S32.HI R12, RZ, 0x1f, R215 ;  /* 0x0000001fff0c7819 */ /* 0x000fe400000114d7 */
[----:B------:R-:W-:-:S05]  /*c350*/  ISETP.GE.AND P4, PT, R194, UR4, PT ;  /* 0x00000004c2007c0c */ /* 0x000fca000bf86270 */
[C---:B------:R-:W-:Y:S01]  /*c360*/  @!P3 IMAD.SHL.U32 R27, R215.reuse, 0x2, RZ ;  /* 0x00000002d71bb824 */ /* 0x040fe200078e00ff */
[----:B------:R-:W-:Y:S01]  /*c370*/  @!P3 SHF.L.U64.HI R12, R215, 0x1, R12 ;  /* 0x00000001d70cb819 */ /* 0x000fe2000001020c */
[C---:B------:R-:W-:Y:S01]  /*c380*/  @!P2 IMAD.SHL.U32 R21, R207.reuse, 0x2, RZ ;  /* 0x00000002cf15a824 */ /* 0x040fe200078e00ff */
[----:B------:R-:W-:Y:S02]  /*c390*/  SHF.R.S32.HI R10, RZ, 0x1f, R207 ;  /* 0x0000001fff0a7819 */ /* 0x000fe400000114cf */
[-C--:B--2---:R-:W-:Y:S01]  /*c3a0*/  @!P3 IADD3 R28, P6, R8, R27.reuse, RZ ;  /* 0x0000001b081cb210 */ /* 0x084fe20007fde0ff */
[----:B------:R-:W-:Y:S01]  /*c3b0*/  @!P1 IMAD.SHL.U32 R13, R208, 0x2, RZ ;  /* 0x00000002d00d9824 */ /* 0x000fe200078e00ff */
[----:B------:R-:W-:Y:S01]  /*c3c0*/  ISETP.GE.AND P0, PT, R206, UR4, PT ;  /* 0x00000004ce007c0c */ /* 0x000fe2000bf06270 */
[----:B------:R-:W-:Y:S01]  /*c3d0*/  @!P4 IMAD.MOV.U32 R4, RZ, RZ, R8 ;  /* 0x000000ffff04c224 */ /* 0x000fe200078e0008 */
[----:B------:R-:W-:Y:S01]  /*c3e0*/  @!P2 SHF.L.U64.HI R10, R207, 0x1, R10 ;  /* 0x00000001cf0aa819 */ /* 0x000fe2000001020a */
[----:B-1----:R-:W-:Y:S01]  /*c3f0*/  @!P3 IMAD.X R29, R3, 0x1, R12, P6 ;  /* 0x00000001031db824 */ /* 0x002fe200030e060c */
[----:B----4-:R-:W-:Y:S01]  /*c400*/  @!P3 IADD3 R26, P5, R30, R27, RZ ;  /* 0x0000001b1e1ab210 */ /* 0x010fe20007fbe0ff */
[----:B------:R-:W-:Y:S01]  /*c410*/  @!P4 IMAD.MOV.U32 R5, RZ, RZ, R3 ;  /* 0x000000ffff05c224 */ /* 0x000fe200078e0003 */
[----:B------:R-:W-:-:S02]  /*c420*/  @!P2 IADD3 R24, P6, R8, R21, RZ ;  /* 0x000000150818a210 */ /* 0x000fc40007fde0ff */
[----:B------:R-:W-:Y:S01]  /*c430*/  SHF.R.S32.HI R7, RZ, 0x1f, R208 ;  /* 0x0000001fff077819 */ /* 0x000fe200000114d0 */
[----:B---3--:R-:W-:Y:S01]  /*c440*/  @!P3 IMAD.X R27, R9, 0x1, R12, P5 ;  /* 0x00000001091bb824 */ /* 0x008fe200028e060c */
[----:B------:R-:W-:Y:S01]  /*c450*/  @!P2 IADD3 R20, P5, R30, R21, RZ ;  /* 0x000000151e14a210 */ /* 0x000fe20007fbe0ff */
[----:B------:R-:W-:Y:S01]  /*c460*/  @!P2 IMAD.X R25, R3, 0x1, R10, P6 ;  /* 0x000000010319a824 */ /* 0x000fe200030e060a */
[----:B------:R-:W-:Y:S01]  /*c470*/  @!P1 SHF.L.U64.HI R6, R208, 0x1, R7 ;  /* 0x00000001d0069819 */ /* 0x000fe20000010207 */
[----:B------:R-:W-:Y:S01]  /*c480*/  @!P4 IMAD.WIDE R4, R194, 0x2, R4 ;  /* 0x00000002c204c825 */ /* 0x000fe200078e0204 */
[----:B------:R-:W-:-:S03]  /*c490*/  @!P1 IADD3 R14, P6, R8, R13, RZ ;  /* 0x0000000d080e9210 */ /* 0x000fc60007fde0ff */
[----:B------:R-:W-:Y:S01]  /*c4a0*/  @!P2 IMAD.X R21, R9, 0x1, R10, P5 ;  /* 0x000000010915a824 */ /* 0x000fe200028e060a */
[----:B------:R-:W-:Y:S01]  /*c4b0*/  ISETP.GE.AND P5, PT, R216, UR4, PT ;  /* 0x00000004d8007c0c */ /* 0x000fe2000bfa6270 */
[--C-:B------:R-:W-:Y:S01]  /*c4c0*/  @!P1 IMAD.X R15, R3, 0x1, R6.reuse, P6 ;  /* 0x00000001030f9824 */ /* 0x100fe200030e0606 */
[----:B------:R-:W-:Y:S01]  /*c4d0*/  @!P1 IADD3 R12, P6, R30, R13, RZ ;  /* 0x0000000d1e0c9210 */ /* 0x000fe20007fde0ff */
[----:B------:R1:W5:Y:S01]  /*c4e0*/  @!P4 LD.E.64 R58, desc[UR60][R4.64] ;  /* 0x0000003c043ac980 */ /* 0x000362000c101b00 */
[----:B------:R-:W-:Y:S01]  /*c4f0*/  @!P0 IMAD.SHL.U32 R31, R206, 0x2, RZ ;  /* 0x00000002ce1f8824 */ /* 0x000fe200078e00ff */
[----:B------:R-:W-:Y:S02]  /*c500*/  CS2R R60, SRZ ;  /* 0x00000000003c7805 */ /* 0x000fe4000001ff00 */
[----:B------:R-:W-:Y:S02]  /*c510*/  @!P1 IMAD.X R13, R9, 0x1, R6, P6 ;  /* 0x00000001090d9824 */ /* 0x000fe400030e0606 */
[----:B------:R-:W-:-:S02]  /*c520*/  @!P0 IADD3 R10, P6, R8, R31, RZ ;  /* 0x0000001f080a8210 */ /* 0x000fc40007fde0ff */
[----:B-1----:R-:W-:Y:S01]  /*c530*/  SHF.R.S32.HI R5, RZ, 0x1f, R206 ;  /* 0x0000001fff057819 */ /* 0x002fe200000114ce */
[----:B------:R-:W-:-:S03]  /*c540*/  @!P4 IMAD.MOV.U32 R4, RZ, RZ, R30 ;  /* 0x000000ffff04c224 */ /* 0x000fc600078e001e */
[----:B------:R-:W-:Y:S01]  /*c550*/  @!P0 SHF.L.U64.HI R34, R206, 0x1, R5 ;  /* 0x00000001ce228819 */ /* 0x000fe20000010205 */
[----:B------:R-:W-:Y:S02]  /*c560*/  @!P4 IMAD.MOV.U32 R5, RZ, RZ, R9 ;  /* 0x000000ffff05c224 */ /* 0x000fe400078e0009 */
[----:B------:R-:W-:Y:S01]  /*c570*/  @!P4 IMAD.WIDE R6, R194, 0x2, R4 ;  /* 0x00000002c206c825 */ /* 0x000fe200078e0204 */
[----:B------:R-:W-:-:S03]  /*c580*/  SHF.R.S32.HI R5, RZ, 0x1f, R216 ;  /* 0x0000001fff057819 */ /* 0x000fc600000114d8 */
[--C-:B------:R-:W-:Y:S01]  /*c590*/  @!P0 IMAD.X R11, R3, 0x1, R34.reuse, P6 ;  /* 0x00000001030b8824 */ /* 0x100fe200030e0622 */
[----:B------:R-:W-:Y:S01]  /*c5a0*/  @!P0 IADD3 R4, P6, R30, R31, RZ ;  /* 0x0000001f1e048210 */ /* 0x000fe20007fde0ff */
[C---:B------:R-:W-:Y:S01]  /*c5b0*/  @!P5 IMAD.SHL.U32 R31, R216.reuse, 0x2, RZ ;  /* 0x00000002d81fd824 */ /* 0x040fe200078e00ff */
[----:B------:R1:W5:Y:S01]  /*c5c0*/  @!P4 LD.E.64 R60, desc[UR60][R6.64] ;  /* 0x0000003c063cc980 */ /* 0x000362000c101b00 */
[----:B------:R-:W-:Y:S02]  /*c5d0*/  @!P5 SHF.L.U64.HI R32, R216, 0x1, R5 ;  /* 0x00000001d820d819 */ /* 0x000fe40000010205 */
[----:B------:R-:W-:Y:S01]  /*c5e0*/  CS2R R54, SRZ ;  /* 0x0000000000367805 */ /* 0x000fe2000001ff00 */
[----:B------:R-:W-:Y:S01]  /*c5f0*/  @!P0 IMAD.X R5, R9, 0x1, R34, P6 ;  /* 0x0000000109058824 */ /* 0x000fe200030e0622 */
[----:B------:R-:W-:Y:S02]  /*c600*/  CS2R R56, SRZ ;  /* 0x0000000000387805 */ /* 0x000fe4000001ff00 */
[----:B------:R-:W-:-:S02]  /*c610*/  CS2R R50, SRZ ;  /* 0x0000000000327805 */ /* 0x000fc4000001ff00 */
[-C--:B-1----:R-:W-:Y:S02]  /*c620*/  @!P5 IADD3 R6, P4, R8, R31.reuse, RZ ;  /* 0x0000001f0806d210 */ /* 0x082fe40007f9e0ff */
[----:B------:R-:W-:Y:S02]  /*c630*/  CS2R R52, SRZ ;  /* 0x0000000000347805 */ /* 0x000fe4000001ff00 */
[----:B------:R-:W-:Y:S02]  /*c640*/  @!P5 IADD3 R8, P6, R30, R31, RZ ;  /* 0x0000001f1e08d210 */ /* 0x000fe40007fde0ff */
[----:B------:R-:W-:Y:S02]  /*c650*/  CS2R R46, SRZ ;  /* 0x00000000002e7805 */ /* 0x000fe4000001ff00 */
[----:B------:R-:W-:Y:S02]  /*c660*/  CS2R R48, SRZ ;  /* 0x0000000000307805 */ /* 0x000fe4000001ff00 */
[----:B------:R-:W-:-:S02]  /*c670*/  CS2R R42, SRZ ;  /* 0x00000000002a7805 */ /* 0x000fc4000001ff00 */
[----:B------:R-:W-:Y:S02]  /*c680*/  CS2R R44, SRZ ;  /* 0x00000000002c7805 */ /* 0x000fe4000001ff00 */
[----:B------:R-:W-:Y:S02]  /*c690*/  CS2R R36, SRZ ;  /* 0x0000000000247805 */ /* 0x000fe4000001ff00 */
[----:B------:R-:W-:Y:S01]  /*c6a0*/  CS2R R34, SRZ ;  /* 0x0000000000227805 */ /* 0x000fe2000001ff00 */
[--C-:B------:R-:W-:Y:S01]  /*c6b0*/  @!P5 IMAD.X R7, R3, 0x1, R32.reuse, P4 ;  /* 0x000000010307d824 */ /* 0x100fe200020e0620 */
[----:B------:R1:W5:Y:S01]  /*c6c0*/  @!P3 LD.E.64 R54, desc[UR60][R28.64] ;  /* 0x0000003c1c36b980 */ /* 0x000362000c101b00 */
[----:B------:R-:W-:-:S03]  /*c6d0*/  @!P5 IMAD.X R9, R9, 0x1, R32, P6 ;  /* 0x000000010909d824 */ /* 0x000fc600030e0620 */
[----:B------:R1:W5:Y:S04]  /*c6e0*/  @!P3 LD.E.64 R56, desc[UR60][R26.64] ;  /* 0x0000003c1a38b980 */ /* 0x000368000c101b00 */
        /* <DEDUP_REMOVED lines=8> */
.L_x_6047:
[----:B------:R-:W-:Y:S05]  /*c770*/  BSYNC B1 ;  /* 0x0000000000017941 */ /* 0x000fea0003800000 */
.L_x_6046:
[----:B-1---5:R-:W-:Y:S01]  /*c780*/  IMAD.MOV.U32 R3, RZ, RZ, R36 ;  /* 0x000000ffff037224 */ /* 0x022fe200078e0024 */
[----:B------:R-:W-:Y:S01]  /*c790*/  UMOV UR4, 0xffffffff ;  /* 0xffffffff00047882 */ /* 0x000fe20000000000 */
[----:B------:R-:W-:Y:S01]  /*c7a0*/  IMAD.MOV.U32 R4, RZ, RZ, R37 ;  /* 0x000000ffff047224 */ /* 0x000fe200078e0025 */
[----:B--23--:R-:W-:Y:S01]  /*c7b0*/  CS2R R8, SRZ ;  /* 0x0000000000087805 */ /* 0x00cfe2000001ff00 */
        /* <DEDUP_REMOVED lines=45> */
[----:B------:R-:W-:Y:S01]  /*ca90*/  PRMT R106, R6, 0x7610, R106 ;  /* 0x00007610066a7816 */ /* 0x000fe2000000006a */
[----:B------:R-:W-:Y:S06]  /*caa0*/  BRA.DIV UR4, `(.L_x_6048) ;  /* 0x000001c604c87947 */ /* 0x000fec000b800000 */
[----:B0-----:R-:W0:Y:S04]  /*cab0*/  SHFL.IDX PT, R0, R0, 0x1, 0x1c1f ;  /* 0x003c1f0000007f89 */ /* 0x001e2800000e0000 */
[----:B------:R-:W1:Y:S04]  /*cac0*/  SHFL.IDX PT, R65, R65, 0x1, 0x1c1f ;  /* 0x003c1f0041417f89 */ /* 0x000e6800000e0000 */
[----:B------:R-:W2:Y:S04]  /*cad0*/  SHFL.IDX PT, R63, R63, 0x1, 0x1c1f ;  /* 0x003c1f003f3f7f89 */ /* 0x000ea800000e0000 */
[----:B------:R-:W3:Y:S02]  /*cae0*/  SHFL.IDX PT, R62, R62, 0x1, 0x1c1f ;  /* 0x003c1f003e3e7f89 */ /* 0x000ee400000e0000 */
.L_x_6325:
[----:B------:R-:W5:Y:S01]  /*caf0*/  LDL R3, [R1+0x38] ;  /* 0x0000380001037983 */ /* 0x000f620000100800 */
[----:B------:R-:W-:Y:S01]  /*cb00*/  VIADD R64, R64, 0x40 ;  /* 0x0000004040407836 */ /* 0x000fe20000000000 */
[----:B------:R-:W-:Y:S01]  /*cb10*/  LOP3.LUT R4, R220, 0x18, R16, 0xf8, !PT ;  /* 0x00000018dc047812 */ /* 0x000fe200078ef810 */
[----:B------:R-:W-:Y:S01]  /*cb20*/  BSSY B1, `(.L_x_6049) ;  /* 0x000005a000017945 */ /* 0x000fe20003800000 */
[----:B------:R-:W-:Y:S02]  /*cb30*/  CS2R R12, SRZ ;  /* 0x00000000000c7805 */ /* 0x000fe4000001ff00 */
[----:B------:R-:W-:Y:S02]  /*cb40*/  CS2R R20, SRZ ;  /* 0x0000000000147805 */ /* 0x000fe4000001ff00 */
[----:B------:R-:W-:Y:S02]  /*cb50*/  ISETP.GE.AND P1, PT, R64, R67, PT ;  /* 0x000000434000720c */ /* 0x000fe40003f26270 */
[----:B------:R-:W-:-:S02]  /*cb60*/  CS2R R26, SRZ ;  /* 0x00000000001a7805 */ /* 0x000fc4000001ff00 */
[----:B----4-:R-:W-:Y:S02]  /*cb70*/  CS2R R30, SRZ ;  /* 0x00000000001e7805 */ /* 0x010fe4000001ff00 */
[----:B------:R-:W-:Y:S02]  /*cb80*/  CS2R R38, SRZ ;  /* 0x0000000000267805 */ /* 0x000fe4000001ff00 */
[----:B------:R-:W-:Y:S02]  /*cb90*/  CS2R R10, SRZ ;  /* 0x00000000000a7805 */ /* 0x000fe4000001ff00 */
[----:B------:R-:W-:Y:S02]  /*cba0*/  CS2R R14, SRZ ;  /* 0x00000000000e7805 */ /* 0x000fe4000001ff00 */
[----:B------:R-:W-:Y:S02]  /*cbb0*/  CS2R R24, SRZ ;  /* 0x0000000000187805 */ /* 0x000fe4000001ff00 */
[----:B------:R-:W-:-:S02]  /*cbc0*/  CS2R R28, SRZ ;  /* 0x00000000001c7805 */ /* 0x000fc4000001ff00 */
[----:B------:R-:W-:Y:S02]  /*cbd0*/  CS2R R32, SRZ ;  /* 0x0000000000207805 */ /* 0x000fe4000001ff00 */
[----:B------:R-:W-:Y:S02]  /*cbe0*/  CS2R R40, SRZ ;  /* 0x0000000000287805 */ /* 0x000fe4000001ff00 */
[----:B-----5:R-:W-:Y:S02]  /*cbf0*/  LOP3.LUT P0, RZ, R3, 0x4, RZ, 0xc0, !PT ;  /* 0x0000000403ff7812 */ /* 0x020fe4000780c0ff */
[----:B------:R-:W-:-:S05]  /*cc00*/  LOP3.LUT R3, R4, R221, RZ, 0x3c, !PT ;  /* 0x000000dd04037212 */ /* 0x000fca00078e3cff */
[----:B------:R-:W-:-:S04]  /*cc10*/  IMAD.IADD R3, R222, 0x1, R3 ;  /* 0x00000001de037824 */ /* 0x000fc800078e0203 */
[----:B------:R-:W-:Y:S01]  /*cc20*/  IMAD R3, R3, 0x2, R2 ;  /* 0x0000000203037824 */ /* 0x000fe200078e0202 */
[----:B------:R-:W-:Y:S06]  /*cc30*/  @P1 BRA `(.L_x_6050) ;  /* 0x0000000400201947 */ /* 0x000fec0003800000 */
[----:B------:R-:W-:Y:S01]  /*cc40*/  ULDC UR4, c[0x0][0x3f4] ;  /* 0x0000fd0000047ab9 */ /* 0x000fe20000000800 */
[----:B------:R-:W-:Y:S02]  /*cc50*/  SHF.R.S32.HI R4, RZ, 0x1f, R215 ;  /* 0x0000001fff047819 */ /* 0x000fe400000114d7 */
[----:B------:R-:W-:Y:S02]  /*cc60*/  CS2R R38, SRZ ;  /* 0x0000000000267805 */ /* 0x000fe4000001ff00 */
[----:B------:R-:W-:Y:S02]  /*cc70*/  ISETP.GE.AND P4, PT, R215, UR4, PT ;  /* 0x00000004d7007c0c */ /* 0x000fe4000bf86270 */
[----:B------:R-:W-:Y:S02]  /*cc80*/  CS2R R40, SRZ ;  /* 0x0000000000287805 */ /* 0x000fe4000001ff00 */
[----:B------:R-:W-:Y:S02]  /*cc90*/  ISETP.GE.AND P3, PT, R207, UR4, PT ;  /* 0x00000004cf007c0c */ /* 0x000fe4000bf66270 */
[----:B------:R-:W-:-:S02]  /*cca0*/  ISETP.GE.AND P2, PT, R208, UR4, PT ;  /* 0x00000004d0007c0c */ /* 0x000fc4000bf46270 */
[----:B------:R-:W-:Y:S02]  /*ccb0*/  ISETP.GE.AND P1, PT, R206, UR4, PT ;  /* 0x00000004ce007c0c */ /* 0x000fe4000bf26270 */
[----:B------:R-:W-:Y:S02]  /*ccc0*/  SHF.R.S32.HI R6, RZ, 0x1f, R207 ;  /* 0x0000001fff067819 */ /* 0x000fe400000114cf */
[----:B------:R-:W-:Y:S02]  /*ccd0*/  SHF.R.S32.HI R7, RZ, 0x1f, R208 ;  /* 0x0000001fff077819 */ /* 0x000fe400000114d0 */
[----:B------:R-:W-:Y:S01]  /*cce0*/  SHF.R.S32.HI R9, RZ, 0x1f, R206 ;  /* 0x0000001fff097819 */ /* 0x000fe200000114ce */
[C---:B------:R-:W-:Y:S01]  /*ccf0*/  @!P4 IMAD.SHL.U32 R24, R215.reuse, 0x2, RZ ;  /* 0x00000002d718c824 */ /* 0x040fe200078e00ff */
[----:B------:R-:W-:Y:S01]  /*cd00*/  @!P4 SHF.L.U64.HI R4, R215, 0x1, R4 ;  /* 0x00000001d704c819 */ /* 0x000fe20000010204 */
[C---:B------:R-:W-:Y:S01]  /*cd10*/  @!P3 IMAD.SHL.U32 R14, R207.reuse, 0x2, RZ ;  /* 0x00000002cf0eb824 */ /* 0x040fe200078e00ff */
[----:B------:R-:W-:Y:S01]  /*cd20*/  @!P3 SHF.L.U64.HI R5, R207, 0x1, R6 ;  /* 0x00000001cf05b819 */ /* 0x000fe20000010206 */
[----:B------:R-:W-:Y:S01]  /*cd30*/  @!P2 IMAD.SHL.U32 R10, R208, 0x2, RZ ;  /* 0x00000002d00aa824 */ /* 0x000fe200078e00ff */
[----:B-1----:R-:W-:-:S02]  /*cd40*/  @!P4 IADD3 R26, P5, R65, R24, RZ ;  /* 0x00000018411ac210 */ /* 0x002fc40007fbe0ff */
[----:B---3--:R-:W-:Y:S02]  /*cd50*/  @!P4 IADD3 R24, P6, R62, R24, RZ ;  /* 0x000000183e18c210 */ /* 0x008fe40007fde0ff */
[----:B------:R-:W-:Y:S01]  /*cd60*/  @!P2 SHF.L.U64.HI R6, R208, 0x1, R7 ;  /* 0x00000001d006a819 */ /* 0x000fe20000010207 */
[--C-:B0-----:R-:W-:Y:S01]  /*cd70*/  @!P4 IMAD.X R27, R0, 0x1, R4.reuse, P5 ;  /* 0x00000001001bc824 */ /* 0x101fe200028e0604 */
[-C--:B------:R-:W-:Y:S01]  /*cd80*/  @!P3 IADD3 R20, P5, R65, R14.reuse, RZ ;  /* 0x0000000e4114b210 */ /* 0x080fe20007fbe0ff */
[----:B--2---:R-:W-:Y:S01]  /*cd90*/  @!P4 IMAD.X R25, R63, 0x1, R4, P6 ;  /* 0x000000013f19c824 */ /* 0x004fe200030e0604 */
[----:B------:R-:W-:Y:S01]  /*cda0*/  @!P3 IADD3 R14, P6, R62, R14, RZ ;  /* 0x0000000e3e0eb210 */ /* 0x000fe20007fde0ff */
[C---:B------:R-:W-:Y:S01]  /*cdb0*/  @!P1 IMAD.SHL.U32 R4, R206.reuse, 0x2, RZ ;  /* 0x00000002ce049824 */ /* 0x040fe200078e00ff */
[----:B------:R-:W-:Y:S01]  /*cdc0*/  @!P1 SHF.L.U64.HI R7, R206, 0x1, R9 ;  /* 0x00000001ce079819 */ /* 0x000fe20000010209 */
[--C-:B------:R-:W-:Y:S01]  /*cdd0*/  @!P3 IMAD.X R21, R0, 0x1, R5.reuse, P5 ;  /* 0x000000010015b824 */ /* 0x100fe200028e0605 */
[-C--:B------:R-:W-:Y:S01]  /*cde0*/  @!P2 IADD3 R12, P5, R65, R10.reuse, RZ ;  /* 0x0000000a410ca210 */ /* 0x080fe20007fbe0ff */
[----:B------:R-:W-:Y:S01]  /*cdf0*/  @!P3 IMAD.X R15, R63, 0x1, R5, P6 ;  /* 0x000000013f0fb824 */ /* 0x000fe200030e0605 */
[----:B------:R-:W-:-:S02]  /*ce00*/  @!P2 IADD3 R10, P6, R62, R10, RZ ;  /* 0x0000000a3e0aa210 */ /* 0x000fc40007fde0ff */
[----:B------:R-:W-:Y:S01]  /*ce10*/  SHF.R.S32.HI R31, RZ, 0x1f, R216 ;  /* 0x0000001fff1f7819 */ /* 0x000fe200000114d8 */
[--C-:B------:R-:W-:Y:S01]  /*ce20*/  @!P2 IMAD.X R13, R0, 0x1, R6.reuse, P5 ;  /* 0x00000001000da824 */ /* 0x100fe200028e0606 */
[----:B------:R-:W-:Y:S01]  /*ce30*/  @!P1 IADD3 R8, P5, R65, R4, RZ ;  /* 0x0000000441089210 */ /* 0x000fe20007fbe0ff */
[----:B------:R-:W-:Y:S01]  /*ce40*/  @!P2 IMAD.X R11, R63, 0x1, R6, P6 ;  /* 0x000000013f0ba824 */ /* 0x000fe200030e0606 */
[----:B------:R-:W-:-:S03]  /*ce50*/  ISETP.GE.AND P6, PT, R194, UR4, PT ;  /* 0x00000004c2007c0c */ /* 0x000fc6000bfc6270 */
[----:B------:R-:W-:Y:S01]  /*ce60*/  @!P1 IMAD.X R9, R0, 0x1, R7, P5 ;  /* 0x0000000100099824 */ /* 0x000fe200028e0607 */
[----:B------:R-:W-:-:S05]  /*ce70*/  @!P1 IADD3 R4, P5, R62, R4, RZ ;  /* 0x000000043e049210 */ /* 0x000fca0007fbe0ff */
[----:B------:R-:W-:Y:S01]  /*ce80*/  @!P1 IMAD.X R5, R63, 0x1, R7, P5 ;  /* 0x000000013f059824 */ /* 0x000fe200028e0607 */
[----:B------:R-:W-:-:S03]  /*ce90*/  ISETP.GE.AND P5, PT, R216, UR4, PT ;  /* 0x00000004d8007c0c */ /* 0x000fc6000bfa6270 */
[----:B------:R-:W-:Y:S02]  /*cea0*/  @!P6 IMAD.MOV.U32 R28, RZ, RZ, R65 ;  /* 0x000000ffff1ce224 */ /* 0x000fe400078e0041 */
[----:B------:R-:W-:Y:S02]  /*ceb0*/  @!P6 IMAD.MOV.U32 R29, RZ, RZ, R0 ;  /* 0x000000ffff1de224 */ /* 0x000fe400078e0000 */
[----:B------:R-:W-:Y:S02]  /*cec0*/  @!P6 IMAD.MOV.U32 R6, RZ, RZ, R62 ;  /* 0x000000ffff06e224 */ /* 0x000fe400078e003e */
[----:B------:R-:W-:Y:S02]  /*ced0*/  @!P6 IMAD.MOV.U32 R7, RZ, RZ, R63 ;  /* 0x000000ffff07e224 */ /* 0x000fe400078e003f */
[----:B------:R-:W-:-:S04]  /*cee0*/  @!P6 IMAD.WIDE R28, R194, 0x2, R28 ;  /* 0x00000002c21ce825 */ /* 0x000fc800078e021c */
[----:B------:R-:W-:Y:S01]  /*cef0*/  @!P6 IMAD.WIDE R6, R194, 0x2, R6 ;  /* 0x00000002c206e825 */ /* 0x000fe200078e0206 */
[----:B------:R-:W5:Y:S03]  /*cf00*/  @!P6 LD.E.64 R38, desc[UR60][R28.64] ;  /* 0x0000003c1c26e980 */ /* 0x000f66000c101b00 */
[C---:B------:R-:W-:Y:S01]  /*cf10*/  @!P5 IMAD.SHL.U32 R30, R216.reuse, 0x2, RZ ;  /* 0x00000002d81ed824 */ /* 0x040fe200078e00ff */
[----:B------:R0:W5:Y:S01]  /*cf20*/  @!P6 LD.E.64 R40, desc[UR60][R6.64] ;  /* 0x0000003c0628e980 */ /* 0x000162000c101b00 */
[----:B------:R-:W-:-:S03]  /*cf30*/  @!P5 SHF.L.U64.HI R32, R216, 0x1, R31 ;  /* 0x00000001d820d819 */ /* 0x000fc6000001021f */
[----:B0-----:R-:W-:-:S05]  /*cf40*/  @!P5 IADD3 R6, P6, R65, R30, RZ ;  /* 0x0000001e4106d210 */ /* 0x001fca0007fde0ff */
[----:B------:R-:W-:Y:S01]  /*cf50*/  @!P5 IMAD.X R7, R0, 0x1, R32, P6 ;  /* 0x000000010007d824 */ /* 0x000fe200030e0620 */
[----:B------:R-:W-:Y:S02]  /*cf60*/  @!P5 IADD3 R62, P6, R62, R30, RZ ;  /* 0x0000001e3e3ed210 */ /* 0x000fe40007fde0ff */
[----:B------:R-:W-:-:S06]  /*cf70*/  CS2R R30, SRZ ;  /* 0x00000000001e7805 */ /* 0x000fcc000001ff00 */
[----:B------:R0:W5:Y:S01]  /*cf80*/  @!P4 LD.E.64 R30, desc[UR60][R26.64] ;  /* 0x0000003c1a1ec980 */ /* 0x000162000c101b00 */
[----:B------:R-:W-:Y:S01]  /*cf90*/  @!P5 IMAD.X R63, R63, 0x1, R32, P6 ;  /* 0x000000013f3fd824 */ /* 0x000fe200030e0620 */
[----:B------:R-:W-:Y:S02]  /*cfa0*/  CS2R R32, SRZ ;  /* 0x0000000000207805 */ /* 0x000fe4000001ff00 */
[----:B------:R-:W-:-:S04]  /*cfb0*/  CS2R R28, SRZ ;  /* 0x00000000001c7805 */ /* 0x000fc8000001ff00 */
[----:B------:R1:W5:Y:S01]  /*cfc0*/  @!P4 LD.E.64 R32, desc[UR60][R24.64] ;  /* 0x0000003c1820c980 */ /* 0x000362000c101b00 */
[----:B0-----:R-:W-:-:S03]  /*cfd0*/  CS2R R26, SRZ ;  /* 0x00000000001a7805 */ /* 0x001fc6000001ff00 */
[----:B------:R0:W5:Y:S04]  /*cfe0*/  @!P3 LD.E.64 R28, desc[UR60][R14.64] ;  /* 0x0000003c0e1cb980 */ /* 0x000168000c101b00 */
[----:B------:R2:W5:Y:S01]  /*cff0*/  @!P3 LD.E.64 R26, desc[UR60][R20.64] ;  /* 0x0000003c141ab980 */ /* 0x000562000c101b00 */
[----:B-1----:R-:W-:Y:S02]  /*d000*/  CS2R R24, SRZ ;  /* 0x0000000000187805 */ /* 0x002fe4000001ff00 */
[----:B0-----:R-:W-:-:S04]  /*d010*/  CS2R R14, SRZ ;  /* 0x00000000000e7805 */ /* 0x001fc8000001ff00 */
[----:B------:R0:W5:Y:S01]  /*d020*/  @!P2 LD.E.64 R24, desc[UR60][R10.64] ;  /* 0x0000003c0a18a980 */ /* 0x000162000c101b00 */
[----:B--2---:R-:W-:-:S03]  /*d030*/  CS2R R20, SRZ ;  /* 0x0000000000147805 */ /* 0x004fc6000001ff00 */
[----:B------:R-:W5:Y:S04]  /*d040*/  @!P1 LD.E.64 R14, desc[UR60][R4.64] ;  /* 0x0000003c040e9980 */ /* 0x000f68000c101b00 */
[----:B------:R1:W5:Y:S01]  /*d050*/  @!P2 LD.E.64 R20, desc[UR60][R12.64] ;  /* 0x0000003c0c14a980 */ /* 0x000362000c101b00 */
[----:B0-----:R-:W-:-:S06]  /*d060*/  CS2R R10, SRZ ;  /* 0x00000000000a7805 */ /* 0x001fcc000001ff00 */
[----:B------:R-:W5:Y:S01]  /*d070*/  @!P5 LD.E.64 R10, desc[UR60][R62.64] ;  /* 0x0000003c3e0ad980 */ /* 0x000f62000c101b00 */
[----:B-1----:R-:W-:-:S06]  /*d080*/  CS2R R12, SRZ ;  /* 0x00000000000c7805 */ /* 0x002fcc000001ff00 */
[----:B------:R0:W5:Y:S02]  /*d090*/  @!P1 LD.E.64 R12, desc[UR60][R8.64] ;  /* 0x0000003c080c9980 */ /* 0x000164000c101b00 */
[----:B0-----:R-:W-:-:S06]  /*d0a0*/  CS2R R8, SRZ ;  /* 0x0000000000087805 */ /* 0x001fcc000001ff00 */
[----:B------:R4:W5:Y:S02]  /*d0b0*/  @!P5 LD.E.64 R8, desc[UR60][R6.64] ;  /* 0x0000003c0608d980 */ /* 0x000964000c101b00 */
.L_x_6050:
[----:B------:R-:W-:Y:S05]  /*d0c0*/  BSYNC B1 ;  /* 0x0000000000017941 */ /* 0x000fea0003800000 */
.L_x_6049:
[----:B------:R-:W2:Y:S01]  /*d0d0*/  LDL R64, [R1+0x50] ;  /* 0x0000500001407983 */ /* 0x000ea20000100800 */
[----:B-----5:R-:W-:Y:S01]  /*d0e0*/  IMAD.MOV.U32 R5, RZ, RZ, R8 ;  /* 0x000000ffff057224 */ /* 0x020fe200078e0008 */
[----:B------:R-:W-:Y:S01]  /*d0f0*/  VIADDMNMX R67, R67, -R226, 0x80, PT ;  /* 0x0000008043437446 */ /* 0x000fe200038009e2 */
[C---:B----4-:R-:W-:Y:S01]  /*d100*/  VIADD R6, R3.reuse, 0x12400 ;  /* 0x0001240003067836 */ /* 0x050fe20000000000 */
[----:B------:R-:W-:Y:S01]  /*d110*/  BSSY B1, `(.L_x_6051) ;  /* 0x0000035000017945 */ /* 0x000fe20003800000 */
[----:B0-----:R-:W-:Y:S01]  /*d120*/  VIADD R0, R3, 0x12440 ;  /* 0x0001244003007836 */ /* 0x001fe20000000000 */
[----:B---3--:R-:W-:Y:S01]  /*d130*/  PRMT R62, R5, 0x7610, R62 ;  /* 0x00007610053e7816 */ /* 0x008fe2000000003e */
[----:B------:R-:W-:Y:S01]  /*d140*/  IMAD.MOV.U32 R5, RZ, RZ, R9 ;  /* 0x000000ffff057224 */ /* 0x000fe200078e0009 */
[----:B------:R-:W-:Y:S01]  /*d150*/  ISETP.GE.AND P1, PT, R204, R67, PT ;  /* 0x00000043cc00720c */ /* 0x000fe20003f26270 */
[----:B------:R-:W-:Y:S02]  /*d160*/  @P0 VIADD R0, R6, 0xffffffc0 ;  /* 0xffffffc006000836 */ /* 0x000fe40000000000 */
[----:B------:R-:W-:Y:S01]  /*d170*/  IMAD.MOV.U32 R6, RZ, RZ, R12 ;  /* 0x000000ffff067224 */ /* 0x000fe200078e000c */
[----:B--2---:R-:W-:Y:S01]  /*d180*/  PRMT R63, R5, 0x7610, R63 ;  /* 0x00007610053f7816 */ /* 0x004fe2000000003f */
[----:B------:R-:W-:-:S02]  /*d190*/  IMAD.MOV.U32 R7, RZ, RZ, R13 ;  /* 0x000000ffff077224 */ /* 0x000fc400078e000d */
[----:B------:R-:W-:Y:S01]  /*d1a0*/  IMAD.MOV.U32 R72, RZ, RZ, R14 ;  /* 0x000000ffff487224 */ /* 0x000fe200078e000e */
[----:B------:R-:W-:Y:S01]  /*d1b0*/  PRMT R74, R6, 0x7610, R74 ;  /* 0x00007610064a7816 */ /* 0x000fe2000000004a */
[----:B------:R-:W-:Y:S01]  /*d1c0*/  IMAD.MOV.U32 R6, RZ, RZ, R20 ;  /* 0x000000ffff067224 */ /* 0x000fe200078e0014 */
[----:B------:R-:W-:Y:S01]  /*d1d0*/  PRMT R73, R7, 0x7610, R73 ;  /* 0x0000761007497816 */ /* 0x000fe20000000049 */
[----:B------:R-:W-:Y:S02]  /*d1e0*/  IMAD.MOV.U32 R7, RZ, RZ, R21 ;  /* 0x000000ffff077224 */ /* 0x000fe400078e0015 */
        /* <DEDUP_REMOVED lines=9> */
[----:B-1----:R-:W-:Y:S01]  /*d280*/  PRMT R65, R7, 0x7610, R65 ;  /* 0x0000761007417816 */ /* 0x002fe20000000041 */
[----:B------:R-:W-:-:S05]  /*d290*/  IMAD.MOV.U32 R7, RZ, RZ, R25 ;  /* 0x000000ffff077224 */ /* 0x000fca00078e0019 */
[----:B------:R-:W-:Y:S01]  /*d2a0*/  PRMT R84, R7, 0x7610, R84 ;  /* 0x0000761007547816 */ /* 0x000fe20000000054 */
[----:B------:R-:W-:-:S05]  /*d2b0*/  IMAD.MOV.U32 R7, RZ, RZ, R32 ;  /* 0x000000ffff077224 */ /* 0x000fca00078e0020 */
[----:B------:R-:W-:Y:S02]  /*d2c0*/  PRMT R99, R7, 0x7610, R99 ;  /* 0x0000761007637816 */ /* 0x000fe40000000063 */
[----:B------:R-:W-:-:S04]  /*d2d0*/  LEA.HI R4, R64, R64, RZ, 0x1 ;  /* 0x0000004040047211 */ /* 0x000fc800078f08ff */
[----:B------:R-:W-:-:S05]  /*d2e0*/  LOP3.LUT R4, R4, 0xfffffffe, RZ, 0xc0, !PT ;  /* 0xfffffffe04047812 */ /* 0x000fca00078ec0ff */
[----:B------:R-:W-:Y:S02]  /*d2f0*/  IMAD.IADD R4, R64, 0x1, -R4 ;  /* 0x0000000140047824 */ /* 0x000fe400078e0a04 */
[----:B------:R-:W-:-:S03]  /*d300*/  IMAD.MOV.U32 R64, RZ, RZ, R26 ;  /* 0x000000ffff407224 */ /* 0x000fc600078e001a */
[----:B------:R-:W-:Y:S01]  /*d310*/  SHF.L.U32 R5, R4, 0x1f, RZ ;  /* 0x0000001f04057819 */ /* 0x000fe200000006ff */
[----:B------:R-:W-:Y:S01]  /*d320*/  IMAD.MOV.U32 R4, RZ, RZ, R27 ;  /* 0x000000ffff047224 */ /* 0x000fe200078e001b */
[----:B------:R-:W-:Y:S01]  /*d330*/  PRMT R89, R64, 0x7610, R89 ;  /* 0x0000761040597816 */ /* 0x000fe20000000059 */
[----:B------:R-:W-:Y:S01]  /*d340*/  IMAD.MOV.U32 R64, RZ, RZ, R38 ;  /* 0x000000ffff407224 */ /* 0x000fe200078e0026 */
[----:B------:R-:W0:Y:S02]  /*d350*/  SYNCS.PHASECHK.TRANS64.TRYWAIT P0, [R2+URZ+0x30800], R5 ;  /* 0x03080005020075a7 */ /* 0x000e24000800017f */
        /* <DEDUP_REMOVED lines=14> */
[----:B------:R-:W-:Y:S01]  /*d440*/  IMAD.MOV.U32 R4, RZ, RZ, R40 ;  /* 0x000000ffff047224 */ /* 0x000fe200078e0028 */
[----:B0-----:R-:W-:Y:S06]  /*d450*/  @!P0 BRA `(.L_x_6052) ;  /* 0x000001bc00d08947 */ /* 0x001fec0003800000 */
.L_x_6326:
[----:B------:R-:W-:Y:S05]  /*d460*/  BSYNC B1 ;  /* 0x0000000000017941 */ /* 0x000fea0003800000 */
.L_x_6051:
        /* <DEDUP_REMOVED lines=14> */
[--C-:B------:R-:W-:Y:S02]  /*d550*/  SHF.R.U64 R60, R60, 0x10, R61.reuse ;  /* 0x000000103c3c7819 */ /* 0x100fe4000000123d */
[----:B------:R-:W-:Y:S02]  /*d560*/  SHF.R.U32.HI R61, RZ, 0x10, R61 ;  /* 0x00000010ff3d7819 */ /* 0x000fe4000001163d */
[----:B------:R-:W-:Y:S02]  /*d570*/  SHF.R.U32.HI R109, RZ, 0x10, R59 ;  /* 0x00000010ff6d7819 */ /* 0x000fe4000001163b */
[----:B------:R-:W-:Y:S02]  /*d580*/  PRMT R61, R106, 0x5410, R61 ;  /* 0x000054106a3d7816 */ /* 0x000fe4000000003d */
[----:B------:R-:W-:Y:S02]  /*d590*/  SHF.R.U64 R113, R58, 0x10, R59 ;  /* 0x000000103a717819 */ /* 0x000fe4000000123b */
[----:B------:R-:W-:Y:S01]  /*d5a0*/  PRMT R109, R104, 0x5410, R109 ;  /* 0x00005410686d7816 */ /* 0x000fe2000000006d */
[----:B------:R-:W-:Y:S01]  /*d5b0*/  IMAD.U32 R115, R61, 0x10000, RZ ;  /* 0x000100003d737824 */ /* 0x000fe200078e00ff */
[----:B------:R-:W-:-:S02]  /*d5c0*/  PRMT R58, R66, 0x5432, R113 ;  /* 0x00005432423a7816 */ /* 0x000fc40000000071 */
[----:B------:R-:W-:Y:S01]  /*d5d0*/  PRMT R59, R69, 0x5432, R60 ;  /* 0x00005432453b7816 */ /* 0x000fe2000000003c */
[----:B------:R-:W-:Y:S01]  /*d5e0*/  IMAD.U32 R113, R109, 0x10000, RZ ;  /* 0x000100006d717824 */ /* 0x000fe200078e00ff */
[----:B------:R-:W-:Y:S02]  /*d5f0*/  LOP3.LUT R61, R61, 0xffff0000, RZ, 0xc0, !PT ;  /* 0xffff00003d3d7812 */ /* 0x000fe400078ec0ff */
        /* <DEDUP_REMOVED lines=8> */
[----:B------:R-:W-:Y:S01]  /*d680*/  IMAD.U32 R7, R4, 0x10000, RZ ;  /* 0x0001000004077824 */ /* 0x000fe200078e00ff */
[C---:B------:R-:W-:Y:S01]  /*d690*/  LOP3.LUT R104, R5.reuse, 0xffff0000, RZ, 0xc0, !PT ;  /* 0xffff000005687812 */ /* 0x040fe200078ec0ff */
[----:B------:R-:W-:-:S02]  /*d6a0*/  IMAD.U32 R4, R5, 0x10000, RZ ;  /* 0x0001000005047824 */ /* 0x000fc400078e00ff */
[C---:B------:R-:W-:Y:S01]  /*d6b0*/  FFMA.FTZ R5, R106.reuse, R113, -R117 ;  /* 0x000000716a057223 */ /* 0x040fe20000010875 */
[----:B------:R-:W-:Y:S01]  /*d6c0*/  FFMA.FTZ R106, R106, R115, R114 ;  /* 0x000000736a6a7223 */ /* 0x000fe20000010072 */
[C---:B------:R-:W-:Y:S01]  /*d6d0*/  FMUL.FTZ R119, R112.reuse, R61 ;  /* 0x0000003d70777220 */ /* 0x040fe20000410000 */
[-C--:B------:R-:W-:Y:S01]  /*d6e0*/  FMUL.FTZ R117, R112, R109.reuse ;  /* 0x0000006d70757220 */ /* 0x080fe20000410000 */
[C---:B------:R-:W-:Y:S01]  /*d6f0*/  IMAD.U32 R113, R59.reuse, 0x10000, RZ ;  /* 0x000100003b717824 */ /* 0x040fe200078e00ff */
[----:B------:R-:W-:Y:S01]  /*d700*/  LOP3.LUT R115, R59, 0xffff0000, RZ, 0xc0, !PT ;  /* 0xffff00003b737812 */ /* 0x000fe200078ec0ff */
[C---:B------:R-:W-:Y:S01]  /*d710*/  IMAD.U32 R112, R58.reuse, 0x10000, RZ ;  /* 0x000100003a707824 */ /* 0x040fe200078e00ff */
[----:B------:R-:W-:Y:S01]  /*d720*/  LOP3.LUT R59, R58, 0xffff0000, RZ, 0xc0, !PT ;  /* 0xffff00003a3b7812 */ /* 0x000fe200078ec0ff */
[C---:B------:R-:W-:Y:S01]  /*d730*/  FFMA.FTZ R109, R6.reuse, R109, -R119 ;  /* 0x0000006d066d7223 */ /* 0x040fe20000010877 */
        /* <DEDUP_REMOVED lines=14> */
.L_x_6056:
[----:B------:R-:W-:Y:S05]  /*d820*/  BSYNC B2 ;  /* 0x0000000000027941 */ /* 0x000fea0003800000 */
.L_x_6055:
        /* <DEDUP_REMOVED lines=22> */
[C---:B------:R-:W-:Y:S01]  /*d990*/  FMUL.FTZ R55, R57.reuse, R103 ;  /* 0x0000006739377220 */ /* 0x040fe20000410000 */
[----:B------:R-:W-:Y:S01]  /*d9a0*/  FMUL.FTZ R57, R57, R101 ;  /* 0x0000006539397220 */ /* 0x000fe20000410000 */
[----:B------:R-:W-:-:S02]  /*d9b0*/  IMAD.U32 R6, R4, 0x10000, RZ ;  /* 0x0001000004067824 */ /* 0x000fc400078e00ff */
[C---:B------:R-:W-:Y:S01]  /*d9c0*/  FFMA.FTZ R61, R54.reuse, R58, -R61 ;  /* 0x0000003a363d7223 */ /* 0x040fe2000001083d */
[----:B------:R-:W-:Y:S01]  /*d9d0*/  FFMA.FTZ R60, R54, R59, R60 ;  /* 0x0000003b363c7223 */ /* 0x000fe2000001003c */
[----:B------:R-:W-:Y:S01]  /*d9e0*/  FFMA.FTZ R101, R56, R101, -R55 ;  /* 0x0000006538657223 */ /* 0x000fe20000010837 */
[C---:B------:R-:W-:Y:S01]  /*d9f0*/  IMAD.U32 R4, R5.reuse, 0x10000, RZ ;  /* 0x0001000005047824 */ /* 0x040fe200078e00ff */
[----:B------:R-:W-:Y:S01]  /*da00*/  LOP3.LUT R5, R5, 0xffff0000, RZ, 0xc0, !PT ;  /* 0xffff000005057812 */ /* 0x000fe200078ec0ff */
[C---:B------:R-:W-:Y:S01]  /*da10*/  IMAD.U32 R55, R102.reuse, 0x10000, RZ ;  /* 0x0001000066377824 */ /* 0x040fe200078e00ff */
[----:B------:R-:W-:Y:S01]  /*da20*/  LOP3.LUT R102, R102, 0xffff0000, RZ, 0xc0, !PT ;  /* 0xffff000066667812 */ /* 0x000fe200078ec0ff */
[C---:B------:R-:W-:Y:S01]  /*da30*/  IMAD.U32 R54, R105.reuse, 0x10000, RZ ;  /* 0x0001000069367824 */ /* 0x040fe200078e00ff */
        /* <DEDUP_REMOVED lines=15> */
.L_x_6058:
[----:B------:R-:W-:Y:S05]  /*db30*/  BSYNC B2 ;  /* 0x0000000000027941 */ /* 0x000fea0003800000 */
.L_x_6057:
[----:B------:R-:W-:Y:S04]  /*db40*/  BSSY B2, `(.L_x_6059) ;  /* 0x0000030000027945 */ /* 0x000fe80003800000 */
[----:B------:R-:W-:Y:S05]  /*db50*/  @P2 BRA `(.L_x_6060) ;  /* 0x0000000000b82947 */ /* 0x000fea0003800000 */
[----:B01----:R-:W0:Y:S01]  /*db60*/  LDS.128 R4, [R3+0x16400] ;  /* 0x0164000003047984 */ /* 0x003e220000000c00 */
        /* <DEDUP_REMOVED lines=45> */
.L_x_6060:
[----:B------:R-:W-:Y:S05]  /*de40*/  BSYNC B2 ;  /* 0x0000000000027941 */ /* 0x000fea0003800000 */
.L_x_6059:
        /* <DEDUP_REMOVED lines=48> */
.L_x_6062:
[----:B------:R-:W-:Y:S05]  /*e150*/  BSYNC B2 ;  /* 0x0000000000027941 */ /* 0x000fea0003800000 */
.L_x_6061:
        /* <DEDUP_REMOVED lines=48> */
.L_x_6064:
[----:B------:R-:W-:Y:S05]  /*e460*/  BSYNC B2 ;  /* 0x0000000000027941 */ /* 0x000fea0003800000 */
.L_x_6063:
[----:B------:R-:W-:Y:S05]  /*e470*/  @P5 BRA `(.L_x_6054) ;  /* 0x0000000000b85947 */ /* 0x000fea0003800000 */
[----:B01234-:R-:W0:Y:S01]  /*e480*/  LDS.128 R4, [R0+0x8000] ;  /* 0x0080000000047984 */ /* 0x01fe220000000c00 */
        /* <DEDUP_REMOVED lines=45> */
.L_x_6054:
[----:B------:R-:W-:Y:S05]  /*e760*/  BSYNC B1 ;  /* 0x0000000000017941 */ /* 0x000fea0003800000 */
.L_x_6053:
        /* <DEDUP_REMOVED lines=15> */
[--C-:B------:R-:W-:Y:S02]  /*e860*/  SHF.R.U64 R35, R40, 0x10, R41.reuse ;  /* 0x0000001028237819 */ /* 0x100fe40000001229 */
[----:B------:R-:W-:Y:S02]  /*e870*/  SHF.R.U32.HI R40, RZ, 0x10, R41 ;  /* 0x00000010ff287819 */ /* 0x000fe40000011629 */
[----:B------:R-:W-:Y:S02]  /*e880*/  PRMT R108, R108, 0x5410, R39 ;  /* 0x000054106c6c7816 */ /* 0x000fe40000000027 */
[----:B------:R-:W-:-:S02]  /*e890*/  PRMT R111, R111, 0x5410, R40 ;  /* 0x000054106f6f7816 */ /* 0x000fc40000000028 */
[----:B------:R-:W-:Y:S01]  /*e8a0*/  PRMT R110, R110, 0x5410, R35 ;  /* 0x000054106e6e7816 */ /* 0x000fe20000000023 */
[C---:B------:R-:W-:Y:S01]  /*e8b0*/  IMAD.U32 R38, R108.reuse, 0x10000, RZ ;  /* 0x000100006c267824 */ /* 0x040fe200078e00ff */
        /* <DEDUP_REMOVED lines=9> */
[----:B------:R-:W-:Y:S01]  /*e950*/  FMUL.FTZ R41, R35, R39 ;  /* 0x0000002723297220 */ /* 0x000fe20000410000 */
[C---:B------:R-:W-:Y:S01]  /*e960*/  FMUL.FTZ R35, R37.reuse, R111 ;  /* 0x0000006f25237220 */ /* 0x040fe20000410000 */
[----:B------:R-:W-:Y:S02]  /*e970*/  IMAD.U32 R6, R4, 0x10000, RZ ;  /* 0x0001000004067824 */ /* 0x000fe400078e00ff */
[C---:B------:R-:W-:Y:S01]  /*e980*/  FFMA.FTZ R43, R34.reuse, R39, R42 ;  /* 0x00000027222b7223 */ /* 0x040fe2000001002a */
[----:B------:R-:W-:Y:S01]  /*e990*/  FMUL.FTZ R39, R37, R108 ;  /* 0x0000006c25277220 */ /* 0x000fe20000410000 */
        /* <DEDUP_REMOVED lines=23> */
.L_x_6067:
[----:B------:R-:W-:Y:S05]  /*eb10*/  BSYNC B1 ;  /* 0x0000000000017941 */ /* 0x000fea0003800000 */
.L_x_6066:
[----:B------:R-:W-:Y:S04]  /*eb20*/  BSSY B1, `(.L_x_6068) ;  /* 0x0000030000017945 */ /* 0x000fe80003800000 */
[----:B------:R-:W-:Y:S05]  /*eb30*/  @P1 BRA `(.L_x_6069) ;  /* 0x0000000000b81947 */ /* 0x000fea0003800000 */
[----:B0-----:R-:W0:Y:S01]  /*eb40*/  LDS.128 R4, [R0+0x2000] ;  /* 0x0020000000047984 */ /* 0x001e220000000c00 */
        /* <DEDUP_REMOVED lines=45> */
.L_x_6069:
[----:B------:R-:W-:Y:S05]  /*ee20*/  BSYNC B1 ;  /* 0x0000000000017941 */ /* 0x000fea0003800000 */
.L_x_6068:
        /* <DEDUP_REMOVED lines=48> */
.L_x_6071:
[----:B------:R-:W-:Y:S05]  /*f130*/  BSYNC B1 ;  /* 0x0000000000017941 */ /* 0x000fea0003800000 */
.L_x_6070:
        /* <DEDUP_REMOVED lines=48> */
.L_x_6073:
[----:B------:R-:W-:Y:S05]  /*f440*/  BSYNC B1 ;  /* 0x0000000000017941 */ /* 0x000fea0003800000 */
.L_x_6072:
[----:B------:R-:W-:Y:S04]  /*f450*/  BSSY B1, `(.L_x_6074) ;  /* 0x0000030000017945 */ /* 0x000fe80003800000 */
[----:B------:R-:W-:Y:S05]  /*f460*/  @P4 BRA `(.L_x_6075) ;  /* 0x0000000000b84947 */ /* 0x000fea0003800000 */
[----:B0123--:R-:W0:Y:S01]  /*f470*/  LDS.128 R4, [R3+0x1c400] ;  /* 0x01c4000003047984 */ /* 0x00fe220000000c00 */
        /* <DEDUP_REMOVED lines=45> */
.L_x_6075:
[----:B------:R-:W-:Y:S05]  /*f750*/  BSYNC B1 ;  /* 0x0000000000017941 */ /* 0x000fea0003800000 */
.L_x_6074:
        /* <DEDUP_REMOVED lines=15> */
[C---:B------:R-:W-:Y:S01]  /*f850*/  IMAD.U32 R10, R7.reuse, 0x10000, RZ ;  /* 0x00010000070a7824 */ /* 0x040fe200078e00ff */
[----:B------:R-:W-:Y:S01]  /*f860*/  LOP3.LUT R7, R7, 0xffff0000, RZ, 0xc0, !PT ;  /* 0xffff000007077812 */ /* 0x000fe200078ec0ff */
[----:B------:R-:W-:-:S02]  /*f870*/  IMAD.U32 R8, R6, 0x10000, RZ ;  /* 0x0001000006087824 */ /* 0x000fc400078e00ff */
[CC--:B------:R-:W-:Y:S01]  /*f880*/  FMUL.FTZ R13, R9.reuse, R12.reuse ;  /* 0x0000000c090d7220 */ /* 0x0c0fe20000410000 */
[----:B------:R-:W-:Y:S01]  /*f890*/  FMUL.FTZ R9, R9, R11 ;  /* 0x0000000b09097220 */ /* 0x000fe20000410000 */
[C---:B------:R-:W-:Y:S01]  /*f8a0*/  FMUL.FTZ R21, R7.reuse, R65 ;  /* 0x0000004107157220 */ /* 0x040fe20000410000 */
[----:B------:R-:W-:Y:S02]  /*f8b0*/  IMAD.U32 R3, R4, 0x10000, RZ ;  /* 0x0001000004037824 */ /* 0x000fe400078e00ff */
[C---:B------:R-:W-:Y:S01]  /*f8c0*/  FFMA.FTZ R14, R8.reuse, R11, -R13 ;  /* 0x0000000b080e7223 */ /* 0x040fe2000001080d */
[----:B------:R-:W-:Y:S01]  /*f8d0*/  FFMA.FTZ R15, R8, R12, R9 ;  /* 0x0000000c080f7223 */ /* 0x000fe20000010009 */
[-C--:B------:R-:W-:Y:S01]  /*f8e0*/  FMUL.FTZ R9, R7, R63.reuse ;  /* 0x0000003f07097220 */ /* 0x080fe20000410000 */
        /* <DEDUP_REMOVED lines=23> */
.L_x_6044:
[----:B------:R-:W0:Y:S01]  /*fa60*/  LDC R26, c[0x0][0x448] ;  /* 0x00011200ff1a7b82 */ /* 0x000e220000000800 */
[----:B------:R-:W-:Y:S01]  /*fa70*/  LEA.HI R31, R31, R28, RZ, 0x2 ;  /* 0x0000001c1f1f7211 */ /* 0x000fe200078f10ff */
[----:B------:R-:W-:Y:S01]  /*fa80*/  ULDC.64 UR4, c[0x0][0x3f8] ;  /* 0x0000fe0000047ab9 */ /* 0x000fe20000000a00 */
[----:B------:R-:W-:Y:S01]  /*fa90*/  ULDC.64 UR6, c[0x0][0x408] ;  /* 0x0001020000067ab9 */ /* 0x000fe20000000a00 */
[----:B------:R-:W-:Y:S01]  /*faa0*/  IMAD.MOV.U32 R6, RZ, RZ, R24 ;  /* 0x000000ffff067224 */ /* 0x000fe200078e0018 */
[----:B------:R-:W-:Y:S01]  /*fab0*/  LOP3.LUT R31, R31, 0xfffffffc, RZ, 0xc0, !PT ;  /* 0xfffffffc1f1f7812 */ /* 0x000fe200078ec0ff */
[----:B------:R-:W-:-:S04]  /*fac0*/  IMAD.MOV.U32 R7, RZ, RZ, R27 ;  /* 0x000000ffff077224 */ /* 0x000fc800078e001b */
[----:B------:R-:W-:-:S04]  /*fad0*/  IMAD.IADD R0, R28, 0x1, -R31 ;  /* 0x000000011c007824 */ /* 0x000fc800078e0a1f */
[----:B------:R-:W-:Y:S01]  /*fae0*/  IMAD R3, R0, 0x40, R64 ;  /* 0x0000004000037824 */ /* 0x000fe200078e0240 */
        /* <DEDUP_REMOVED lines=28> */
.L_x_6332:
        /* <DEDUP_REMOVED lines=17> */
[----:B--2---:R-:W-:Y:S01]  /*fdc0*/  IMAD.MOV.U32 R12, RZ, RZ, R4 ;  /* 0x000000ffff0c7224 */ /* 0x004fe200078e0004 */
[----:B------:R-:W-:Y:S01]  /*fdd0*/  ISETP.GE.AND P2, PT, R16, UR4, PT ;  /* 0x0000000410007c0c */ /* 0x000fe2000bf46270 */
[----:B-1----:R-:W-:Y:S01]  /*fde0*/  IMAD.MOV.U32 R13, RZ, RZ, R5 ;  /* 0x000000ffff0d7224 */ /* 0x002fe200078e0005 */
[----:B------:R-:W-:Y:S02]  /*fdf0*/  ISETP.GE.AND P3, PT, R193, UR4, PT ;  /* 0x00000004c1007c0c */ /* 0x000fe4000bf66270 */
[----:B------:R-:W-:Y:S02]  /*fe00*/  CS2R R28, SRZ ;  /* 0x00000000001c7805 */ /* 0x000fe4000001ff00 */
[----:B------:R-:W-:Y:S02]  /*fe10*/  ISETP.GE.AND P4, PT, R192, UR4, PT ;  /* 0x00000004c0007c0c */ /* 0x000fe4000bf86270 */
[----:B------:R-:W-:-:S02]  /*fe20*/  CS2R R30, SRZ ;  /* 0x00000000001e7805 */ /* 0x000fc4000001ff00 */
[----:B------:R-:W-:Y:S02]  /*fe30*/  CS2R R40, SRZ ;  /* 0x0000000000287805 */ /* 0x000fe4000001ff00 */
[----:B------:R-:W-:Y:S02]  /*fe40*/  CS2R R42, SRZ ;  /* 0x00000000002a7805 */ /* 0x000fe4000001ff00 */
[----:B------:R-:W-:Y:S01]  /*fe50*/  CS2R R26, SRZ ;  /* 0x00000000001a7805 */ /* 0x000fe2000001ff00 */
[C---:B------:R-:W-:Y:S01]  /*fe60*/  @!P2 IMAD.SHL.U32 R9, R16.reuse, 0x2, RZ ;  /* 0x000000021009a824 */ /* 0x040fe200078e00ff */
[----:B------:R-:W-:Y:S01]  /*fe70*/  @!P2 SHF.L.U64.HI R32, R16, 0x1, R17 ;  /* 0x000000011020a819 */ /* 0x000fe20000010211 */
[----:B------:R-:W-:Y:S02]  /*fe80*/  @!P3 IMAD.SHL.U32 R15, R198, 0x8, RZ ;  /* 0x00000008c60fb824 */ /* 0x000fe400078e00ff */
[----:B------:R-:W-:Y:S01]  /*fe90*/  @!P4 IMAD.SHL.U32 R25, R199, 0x8, RZ ;  /* 0x00000008c719c824 */ /* 0x000fe200078e00ff */
[-C--:B------:R-:W-:Y:S01]  /*fea0*/  @!P2 IADD3 R4, P0, R4, R9.reuse, RZ ;  /* 0x000000090404a210 */ /* 0x080fe20007f1e0ff */
[----:B------:R-:W-:Y:S01]  /*feb0*/  @!P3 IMAD.WIDE R10, R15, 0x2, R12 ;  /* 0x000000020f0ab825 */ /* 0x000fe200078e020c */
[----:B----4-:R-:W-:-:S03]  /*fec0*/  @!P2 IADD3 R6, P1, R8, R9, RZ ;  /* 0x000000090806a210 */ /* 0x010fc60007f3e0ff */
[----:B---3--:R-:W-:Y:S01]  /*fed0*/  IMAD.MOV.U32 R9, RZ, RZ, R7 ;  /* 0x000000ffff097224 */ /* 0x008fe200078e0007 */
[----:B------:R-:W-:Y:S01]  /*fee0*/  CS2R R36, SRZ ;  /* 0x0000000000247805 */ /* 0x000fe2000001ff00 */
[----:B------:R-:W-:Y:S01]  /*fef0*/  @!P4 IMAD.WIDE R12, R25, 0x2, R12 ;  /* 0x00000002190cc825 */ /* 0x000fe200078e020c */
[----:B------:R-:W-:Y:S02]  /*ff00*/  CS2R R38, SRZ ;  /* 0x0000000000267805 */ /* 0x000fe4000001ff00 */
[----:B------:R-:W-:Y:S02]  /*ff10*/  CS2R R34, SRZ ;  /* 0x0000000000227805 */ /* 0x000fe4000001ff00 */
[----:B------:R-:W-:Y:S01]  /*ff20*/  CS2R R44, SRZ ;  /* 0x00000000002c7805 */ /* 0x000fe2000001ff00 */
[--C-:B------:R-:W-:Y:S01]  /*ff30*/  @!P3 IMAD.WIDE R14, R15, 0x2, R8.reuse ;  /* 0x000000020f0eb825 */ /* 0x100fe200078e0208 */
[----:B------:R-:W-:Y:S01]  /*ff40*/  CS2R R46, SRZ ;  /* 0x00000000002e7805 */ /* 0x000fe2000001ff00 */
[----:B------:R1:W5:Y:S02]  /*ff50*/  @!P3 LD.E.128 R28, desc[UR60][R10.64] ;  /* 0x0000003c0a1cb980 */ /* 0x000364000c101d00 */
[----:B------:R-:W-:Y:S01]  /*ff60*/  @!P4 IMAD.WIDE R8, R25, 0x2, R8 ;  /* 0x000000021908c825 */ /* 0x000fe200078e0208 */
[----:B------:R-:W-:Y:S01]  /*ff70*/  CS2R R24, SRZ ;  /* 0x0000000000187805 */ /* 0x000fe2000001ff00 */
[----:B------:R1:W5:Y:S02]  /*ff80*/  @!P3 LD.E.128 R40, desc[UR60][R14.64] ;  /* 0x0000003c0e28b980 */ /* 0x000364000c101d00 */
[----:B------:R-:W-:-:S02]  /*ff90*/  @!P2 IMAD.X R5, R5, 0x1, R32, P0 ;  /* 0x000000010505a824 */ /* 0x000fc400000e0620 */
[----:B------:R-:W-:Y:S01]  /*ffa0*/  @!P2 IMAD.X R7, R7, 0x1, R32, P1 ;  /* 0x000000010707a824 */ /* 0x000fe200008e0620 */
[----:B------:R-:W-:Y:S01]  /*ffb0*/  CS2R R32, SRZ ;  /* 0x0000000000207805 */ /* 0x000fe2000001ff00 */
[----:B------:R1:W5:Y:S04]  /*ffc0*/  @!P4 LD.E.128 R24, desc[UR60][R12.64] ;  /* 0x0000003c0c18c980 */ /* 0x000368000c101d00 */
[----:B------:R1:W5:Y:S04]  /*ffd0*/  @!P4 LD.E.128 R36, desc[UR60][R8.64] ;  /* 0x0000003c0824c980 */ /* 0x000368000c101d00 */
[----:B------:R1:W5:Y:S04]  /*ffe0*/  @!P2 LD.E.128 R32, desc[UR60][R4.64] ;  /* 0x0000003c0420a980 */ /* 0x000368000c101d00 */
[----:B------:R1:W5:Y:S02]  /*fff0*/  @!P2 LD.E.128 R44, desc[UR60][R6.64] ;  /* 0x0000003c062ca980 */ /* 0x000364000c101d00 */
.L_x_6078:
[----:B------:R-:W-:Y:S05]  /*10000*/  BSYNC B1 ;  /* 0x0000000000017941 */ /* 0x000fea0003800000 */
.L_x_6077:
[----:B-12--5:R-:W-:Y:S01]  /*10010*/  IMAD.MOV.U32 R4, RZ, RZ, R44 ;  /* 0x000000ffff047224 */ /* 0x026fe200078e002c */
[----:B------:R-:W-:Y:S01]  /*10020*/  UMOV UR4, 0xffffffff ;  /* 0xffffffff00047882 */ /* 0x000fe20000000000 */
[----:B------:R-:W-:Y:S02]  /*10030*/  IMAD.MOV.U32 R5, RZ, RZ, R45 ;  /* 0x000000ffff057224 */ /* 0x000fe400078e002d */
[----:B------:R-:W-:Y:S01]  /*10040*/  IMAD.MOV.U32 R6, RZ, RZ, R46 ;  /* 0x000000ffff067224 */ /* 0x000fe200078e002e */
[----:B------:R-:W-:Y:S01]  /*10050*/  PRMT R70, R70, 0x5410, R4 ;  /* 0x0000541046467816 */ /* 0x000fe20000000004 */
[----:B---3--:R-:W-:Y:S01]  /*10060*/  IMAD.MOV.U32 R7, RZ, RZ, R47 ;  /* 0x000000ffff077224 */ /* 0x008fe200078e002f */
        /* <DEDUP_REMOVED lines=45> */
[----:B0-----:R-:W0:Y:S04]  /*10340*/  SHFL.IDX PT, R21, R21, 0x1, 0x1c1f ;  /* 0x003c1f0015157f89 */ /* 0x001e2800000e0000 */
[----:B------:R-:W1:Y:S04]  /*10350*/  SHFL.IDX PT, R20, R20, 0x1, 0x1c1f ;  /* 0x003c1f0014147f89 */ /* 0x000e6800000e0000 */
[----:B------:R-:W2:Y:S04]  /*10360*/  SHFL.IDX PT, R61, R61, 0x1, 0x1c1f ;  /* 0x003c1f003d3d7f89 */ /* 0x000ea800000e0000 */
[----:B------:R3:W0:Y:S02]  /*10370*/  SHFL.IDX PT, R62, R3, 0x1, 0x1c1f ;  /* 0x003c1f00033e7f89 */ /* 0x00062400000e0000 */
.L_x_6338:
[----:B------:R-:W-:Y:S01]  /*10380*/  VIADD R64, R64, 0x40 ;  /* 0x0000004040407836 */ /* 0x000fe20000000000 */
[----:B------:R-:W-:Y:S01]  /*10390*/  BSSY B1, `(.L_x_6080) ;  /* 0x0000034000017945 */ /* 0x000fe20003800000 */
[----:B------:R-:W-:Y:S02]  /*103a0*/  CS2R R6, SRZ ;  /* 0x0000000000067805 */ /* 0x000fe4000001ff00 */
[----:B----4-:R-:W-:Y:S02]  /*103b0*/  CS2R R8, SRZ ;  /* 0x0000000000087805 */ /* 0x010fe4000001ff00 */
        /* <DEDUP_REMOVED lines=11> */
[----:B------:R-:W-:Y:S01]  /*10470*/  ULDC UR4, c[0x0][0x3f4] ;  /* 0x0000fd0000047ab9 */ /* 0x000fe20000000800 */
[----:B-1----:R-:W-:Y:S01]  /*10480*/  IMAD.MOV.U32 R6, RZ, RZ, R20 ;  /* 0x000000ffff067224 */ /* 0x002fe200078e0014 */
[----:B------:R-:W-:Y:S01]  /*10490*/  ISETP.GE.AND P2, PT, R16, UR4, PT ;  /* 0x0000000410007c0c */ /* 0x000fe2000bf46270 */
[----:B0-----:R-:W-:Y:S01]  /*104a0*/  IMAD.MOV.U32 R7, RZ, RZ, R21 ;  /* 0x000000ffff077224 */ /* 0x001fe200078e0015 */
[----:B------:R-:W-:Y:S01]  /*104b0*/  ISETP.GE.AND P3, PT, R193, UR4, PT ;  /* 0x00000004c1007c0c */ /* 0x000fe2000bf66270 */
[----:B------:R-:W-:Y:S01]  /*104c0*/  IMAD.MOV.U32 R8, RZ, RZ, R62 ;  /* 0x000000ffff087224 */ /* 0x000fe200078e003e */
[----:B------:R-:W-:Y:S01]  /*104d0*/  ISETP.GE.AND P4, PT, R192, UR4, PT ;  /* 0x00000004c0007c0c */ /* 0x000fe2000bf86270 */
[----:B--2---:R-:W-:Y:S01]  /*104e0*/  IMAD.MOV.U32 R9, RZ, RZ, R61 ;  /* 0x000000ffff097224 */ /* 0x004fe200078e003d */
[----:B------:R-:W-:Y:S02]  /*104f0*/  CS2R R52, SRZ ;  /* 0x0000000000347805 */ /* 0x000fe4000001ff00 */
[----:B------:R-:W-:-:S02]  /*10500*/  CS2R R54, SRZ ;  /* 0x0000000000367805 */ /* 0x000fc4000001ff00 */
[----:B------:R-:W-:Y:S02]  /*10510*/  CS2R R10, SRZ ;  /* 0x00000000000a7805 */ /* 0x000fe4000001ff00 */
[----:B------:R-:W-:Y:S02]  /*10520*/  CS2R R56, SRZ ;  /* 0x0000000000387805 */ /* 0x000fe4000001ff00 */
[----:B------:R-:W-:Y:S01]  /*10530*/  CS2R R58, SRZ ;  /* 0x00000000003a7805 */ /* 0x000fe2000001ff00 */
[C---:B---3--:R-:W-:Y:S01]  /*10540*/  @!P2 IMAD.SHL.U32 R3, R16.reuse, 0x2, RZ ;  /* 0x000000021003a824 */ /* 0x048fe200078e00ff */
[----:B------:R-:W-:Y:S01]  /*10550*/  @!P2 SHF.L.U64.HI R14, R16, 0x1, R17 ;  /* 0x00000001100ea819 */ /* 0x000fe20000010211 */
[----:B------:R-:W-:Y:S02]  /*10560*/  @!P3 IMAD.SHL.U32 R13, R198, 0x8, RZ ;  /* 0x00000008c60db824 */ /* 0x000fe400078e00ff */
[----:B------:R-:W-:Y:S01]  /*10570*/  @!P4 IMAD.SHL.U32 R63, R199, 0x8, RZ ;  /* 0x00000008c73fc824 */ /* 0x000fe200078e00ff */
[-C--:B------:R-:W-:Y:S01]  /*10580*/  @!P2 IADD3 R60, P1, R62, R3.reuse, RZ ;  /* 0x000000033e3ca210 */ /* 0x080fe20007f3e0ff */
[----:B------:R-:W-:Y:S01]  /*10590*/  @!P3 IMAD.WIDE R4, R13, 0x2, R6 ;  /* 0x000000020d04b825 */ /* 0x000fe200078e0206 */
[----:B------:R-:W-:-:S03]  /*105a0*/  @!P2 IADD3 R20, P0, R20, R3, RZ ;  /* 0x000000031414a210 */ /* 0x000fc60007f1e0ff */
[----:B------:R-:W-:Y:S01]  /*105b0*/  @!P4 IMAD.WIDE R6, R63, 0x2, R6 ;  /* 0x000000023f06c825 */ /* 0x000fe200078e0206 */
[----:B------:R0:W5:Y:S03]  /*105c0*/  @!P3 LD.E.128 R52, desc[UR60][R4.64] ;  /* 0x0000003c0434b980 */ /* 0x000166000c101d00 */
[--C-:B------:R-:W-:Y:S01]  /*105d0*/  @!P3 IMAD.WIDE R12, R13, 0x2, R8.reuse ;  /* 0x000000020d0cb825 */ /* 0x100fe200078e0208 */
[----:B------:R1:W5:Y:S03]  /*105e0*/  @!P4 LD.E.128 R56, desc[UR60][R6.64] ;  /* 0x0000003c0638c980 */ /* 0x000366000c101d00 */
[----:B------:R-:W-:Y:S01]  /*105f0*/  @!P4 IMAD.WIDE R62, R63, 0x2, R8 ;  /* 0x000000023f3ec825 */ /* 0x000fe200078e0208 */
[----:B------:R-:W-:Y:S02]  /*10600*/  CS2R R8, SRZ ;  /* 0x0000000000087805 */ /* 0x000fe4000001ff00 */
[----:B------:R-:W-:-:S02]  /*10610*/  CS2R R48, SRZ ;  /* 0x0000000000307805 */ /* 0x000fc4000001ff00 */
[----:B------:R-:W-:Y:S01]  /*10620*/  CS2R R50, SRZ ;  /* 0x0000000000327805 */ /* 0x000fe2000001ff00 */
[--C-:B------:R-:W-:Y:S01]  /*10630*/  @!P2 IMAD.X R21, R21, 0x1, R14.reuse, P0 ;  /* 0x000000011515a824 */ /* 0x100fe200000e060e */
[----:B0-----:R-:W-:Y:S01]  /*10640*/  CS2R R4, SRZ ;  /* 0x0000000000047805 */ /* 0x001fe2000001ff00 */
[----:B------:R-:W-:Y:S01]  /*10650*/  @!P2 IMAD.X R61, R61, 0x1, R14, P1 ;  /* 0x000000013d3da824 */ /* 0x000fe200008e060e */
[----:B------:R0:W5:Y:S01]  /*10660*/  @!P3 LD.E.128 R8, desc[UR60][R12.64] ;  /* 0x0000003c0c08b980 */ /* 0x000162000c101d00 */
[----:B------:R-:W-:Y:S02]  /*10670*/  CS2R R14, SRZ ;  /* 0x00000000000e7805 */ /* 0x000fe4000001ff00 */
[----:B-1----:R-:W-:Y:S01]  /*10680*/  CS2R R6, SRZ ;  /* 0x0000000000067805 */ /* 0x002fe2000001ff00 */
[----:B------:R4:W5:Y:S05]  /*10690*/  @!P2 LD.E.128 R48, desc[UR60][R20.64] ;  /* 0x0000003c1430a980 */ /* 0x00096a000c101d00 */
[----:B------:R4:W5:Y:S01]  /*106a0*/  @!P2 LD.E.128 R4, desc[UR60][R60.64] ;  /* 0x0000003c3c04a980 */ /* 0x000962000c101d00 */
[----:B0-----:R-:W-:-:S06]  /*106b0*/  CS2R R12, SRZ ;  /* 0x00000000000c7805 */ /* 0x001fcc000001ff00 */
[----:B------:R4:W5:Y:S02]  /*106c0*/  @!P4 LD.E.128 R12, desc[UR60][R62.64] ;  /* 0x0000003c3e0cc980 */ /* 0x000964000c101d00 */
.L_x_6081:
[----:B------:R-:W-:Y:S05]  /*106d0*/  BSYNC B1 ;  /* 0x0000000000017941 */ /* 0x000fea0003800000 */
.L_x_6080:
[----:B--2-4-:R-:W3:Y:S01]  /*106e0*/  LDL R61, [R1+0x50] ;  /* 0x00005000013d7983 */ /* 0x014ee20000100800 */
[----:B0----5:R-:W-:Y:S01]  /*106f0*/  IMAD.MOV.U32 R21, RZ, RZ, R5 ;  /* 0x000000ffff157224 */ /* 0x021fe200078e0005 */
[----:B------:R-:W-:Y:S01]  /*10700*/  BSSY B1, `(.L_x_6082) ;  /* 0x0000036000017945 */ /* 0x000fe20003800000 */
[----:B-1----:R-:W-:Y:S02]  /*10710*/  IMAD.MOV.U32 R20, RZ, RZ, R4 ;  /* 0x000000ffff147224 */ /* 0x002fe400078e0004 */
        /* <DEDUP_REMOVED lines=30> */
[----:B---3--:R-:W-:-:S04]  /*10900*/  LEA.HI R3, R61, R61, RZ, 0x1 ;  /* 0x0000003d3d037211 */ /* 0x008fc800078f08ff */
        /* <DEDUP_REMOVED lines=10> */
[----:B------:R-:W-:Y:S01]  /*109b0*/  PRMT R72, R61, 0x7610, R72 ;  /* 0x000076103d487816 */ /* 0x000fe20000000048 */
[----:B------:R-:W-:-:S03]  /*109c0*/  IMAD.MOV.U32 R61, RZ, RZ, R50 ;  /* 0x000000ffff3d7224 */ /* 0x000fc600078e0032 */
[----:B------:R-:W-:Y:S02]  /*109d0*/  PRMT R73, R3, 0x7610, R73 ;  /* 0x0000761003497816 */ /* 0x000fe40000000049 */
[----:B------:R-:W-:Y:S01]  /*109e0*/  PRMT R115, R61, 0x7610, R115 ;  /* 0x000076103d737816 */ /* 0x000fe20000000073 */
[----:B------:R-:W-:Y:S01]  /*109f0*/  IMAD.MOV.U32 R61, RZ, RZ, R53 ;  /* 0x000000ffff3d7224 */ /* 0x000fe200078e0035 */
[----:B------:R-:W-:-:S04]  /*10a00*/  VIADDMNMX R3, R65, -R226, 0x80, PT ;  /* 0x0000008041037446 */ /* 0x000fc800038009e2 */
[----:B------:R-:W-:Y:S01]  /*10a10*/  PRMT R85, R61, 0x7610, R85 ;  /* 0x000076103d557816 */ /* 0x000fe20000000055 */
[----:B------:R-:W-:Y:S01]  /*10a20*/  IMAD.MOV.U32 R61, RZ, RZ, R56 ;  /* 0x000000ffff3d7224 */ /* 0x000fe200078e0038 */
[----:B------:R-:W-:-:S04]  /*10a30*/  ISETP.GE.AND P1, PT, R204, R3, PT ;  /* 0x00000003cc00720c */ /* 0x000fc80003f26270 */
[----:B------:R-:W-:Y:S01]  /*10a40*/  PRMT R74, R61, 0x7610, R74 ;  /* 0x000076103d4a7816 */ /* 0x000fe2000000004a */
[----:B0-----:R-:W-:Y:S08]  /*10a50*/  @!P0 BRA `(.L_x_6083) ;  /* 0x0000018c004c8947 */ /* 0x001ff00003800000 */
.L_x_6339:
[----:B------:R-:W-:Y:S05]  /*10a60*/  BSYNC B1 ;  /* 0x0000000000017941 */ /* 0x000fea0003800000 */
.L_x_6082:
        /* <DEDUP_REMOVED lines=8> */
[----:B------:R-:W-:-:S09]  /*10af0*/  ISETP.GE.AND P2, PT, R192, R21, PT ;  /* 0x00000015c000720c */ /* 0x000fd20003f46270 */
[----:B------:R-:W-:Y:S05]  /*10b00*/  @P0 BRA `(.L_x_6087) ;  /* 0x0000000400a80947 */ /* 0x000fea0003800000 */
[----:B------:R-:W-:Y:S02]  /*10b10*/  LEA.HI R60, R21, R0, RZ, 0x1d ;  /* 0x00000000153c7211 */ /* 0x000fe400078fe8ff */
[----:B------:R-:W-:Y:S02]  /*10b20*/  LOP3.LUT R20, R220, 0x38, R16, 0xf8, !PT ;  /* 0x00000038dc147812 */ /* 0x000fe400078ef810 */
[----:B------:R-:W-:Y:S01]  /*10b30*/  SHF.R.S32.HI R65, RZ, 0x1f, R60 ;  /* 0x0000001fff417819 */ /* 0x000fe2000001143c */
[----:B------:R-:W-:Y:S01]  /*10b40*/  IMAD.SHL.U32 R63, R60, 0x8, RZ ;  /* 0x000000083c3f7824 */ /* 0x000fe200078e00ff */
[-C--:B------:R-:W-:Y:S02]  /*10b50*/  LOP3.LUT R61, R20, R221.reuse, RZ, 0x3c, !PT ;  /* 0x000000dd143d7212 */ /* 0x080fe400078e3cff */
[----:B------:R-:W-:Y:S02]  /*10b60*/  LEA.HI R65, R65, R60, RZ, 0x3 ;  /* 0x0000003c41417211 */ /* 0x000fe400078f18ff */
[----:B------:R-:W-:Y:S01]  /*10b70*/  LOP3.LUT R20, R220, 0x38, R63, 0xf8, !PT ;  /* 0x00000038dc147812 */ /* 0x000fe200078ef83f */
[----:B------:R-:W-:Y:S01]  /*10b80*/  IMAD.IADD R61, R222, 0x1, R61 ;  /* 0x00000001de3d7824 */ /* 0x000fe200078e023d */
[----:B------:R-:W-:Y:S01]  /*10b90*/  SHF.R.U64 R90, R44, 0x10, R45 ;  /* 0x000000102c5a7819 */ /* 0x000fe2000000122d */
[----:B------:R-:W-:Y:S01]  /*10ba0*/  IMAD.SHL.U32 R65, R65, 0x400, RZ ;  /* 0x0000040041417824 */ /* 0x000fe200078e00ff */
[----:B------:R-:W-:Y:S01]  /*10bb0*/  LOP3.LUT R60, R20, R221, RZ, 0x3c, !PT ;  /* 0x000000dd143c7212 */ /* 0x000fe200078e3cff */
[----:B------:R-:W-:Y:S01]  /*10bc0*/  IMAD R20, R61, 0x2, R2 ;  /* 0x000000023d147824 */ /* 0x000fe200078e0202 */
[----:B------:R-:W-:-:S02]  /*10bd0*/  SHF.R.U64 R32, R32, 0x10, R33 ;  /* 0x0000001020207819 */ /* 0x000fc40000001221 */
[----:B------:R-:W-:Y:S02]  /*10be0*/  LOP3.LUT R65, R65, 0x7fffe000, RZ, 0xc0, !PT ;  /* 0x7fffe00041417812 */ /* 0x000fe400078ec0ff */
[----:B------:R-:W-:Y:S02]  /*10bf0*/  PRMT R90, R70, 0x5432, R90 ;  /* 0x00005432465a7816 */ /* 0x000fe4000000005a */
[----:B------:R-:W-:Y:S02]  /*10c00*/  IADD3 R65, R60, R65, R222 ;  /* 0x000000413c417210 */ /* 0x000fe40007ffe0de */
[----:B------:R-:W0:Y:S01]  /*10c10*/  LDS.128 R60, [R20+0x12400] ;  /* 0x01240000143c7984 */ /* 0x000e220000000c00 */
[----:B------:R-:W-:Y:S01]  /*10c20*/  SHF.R.U32.HI R44, RZ, 0x10, R45 ;  /* 0x00000010ff2c7819 */ /* 0x000fe2000001162d */
[----:B------:R-:W-:Y:S01]  /*10c30*/  IMAD.U32 R106, R90, 0x10000, RZ ;  /* 0x000100005a6a7824 */ /* 0x000fe200078e00ff */
[----:B------:R-:W-:Y:S01]  /*10c40*/  PRMT R32, R73, 0x5432, R32 ;  /* 0x0000543249207816 */ /* 0x000fe20000000020 */
[----:B------:R-:W-:Y:S01]  /*10c50*/  IMAD R69, R65, 0x2, R2 ;  /* 0x0000000241457824 */ /* 0x000fe200078e0202 */
[----:B------:R-:W-:-:S02]  /*10c60*/  SHF.R.U32.HI R33, RZ, 0x10, R33 ;  /* 0x00000010ff217819 */ /* 0x000fc40000011621 */
[----:B------:R-:W-:Y:S01]  /*10c70*/  SHF.R.U64 R45, R46, 0x10, R47 ;  /* 0x000000102e2d7819 */ /* 0x000fe2000000122f */
[----:B------:R-:W-:Y:S01]  /*10c80*/  IMAD.U32 R102, R32, 0x10000, RZ ;  /* 0x0001000020667824 */ /* 0x000fe200078e00ff */
[----:B------:R-:W1:Y:S01]  /*10c90*/  LDS.128 R64, [R69+0x12400] ;  /* 0x0124000045407984 */ /* 0x000e620000000c00 */
[----:B------:R-:W-:Y:S02]  /*10ca0*/  PRMT R44, R71, 0x5432, R44 ;  /* 0x00005432472c7816 */ /* 0x000fe4000000002c */
[----:B------:R-:W-:Y:S02]  /*10cb0*/  SHF.R.U64 R34, R34, 0x10, R35 ;  /* 0x0000001022227819 */ /* 0x000fe40000001223 */
[----:B------:R-:W-:Y:S01]  /*10cc0*/  SHF.R.U32.HI R47, RZ, 0x10, R47 ;  /* 0x00000010ff2f7819 */ /* 0x000fe2000001162f */
[----:B------:R-:W-:Y:S01]  /*10cd0*/  IMAD.U32 R104, R44, 0x10000, RZ ;  /* 0x000100002c687824 */ /* 0x000fe200078e00ff */
[----:B------:R-:W-:Y:S02]  /*10ce0*/  SHF.R.U32.HI R35, RZ, 0x10, R35 ;  /* 0x00000010ff237819 */ /* 0x000fe40000011623 */
[----:B------:R-:W-:-:S02]  /*10cf0*/  PRMT R33, R74, 0x5432, R33 ;  /* 0x000054324a217816 */ /* 0x000fc40000000021 */
[----:B------:R-:W-:Y:S02]  /*10d00*/  PRMT R46, R72, 0x5432, R47 ;  /* 0x00005432482e7816 */ /* 0x000fe4000000002f */
[----:B------:R-:W-:Y:S02]  /*10d10*/  PRMT R35, R76, 0x5432, R35 ;  /* 0x000054324c237816 */ /* 0x000fe40000000023 */
[----:B------:R-:W-:Y:S02]  /*10d20*/  PRMT R45, R83, 0x5410, R45 ;  /* 0x00005410532d7816 */ /* 0x000fe4000000002d */
[----:B------:R-:W-:Y:S01]  /*10d30*/  LOP3.LUT R90, R90, 0xffff0000, RZ, 0xc0, !PT ;  /* 0xffff00005a5a7812 */ /* 0x000fe200078ec0ff */
[----:B------:R-:W-:Y:S01]  /*10d40*/  IMAD.U32 R105, R35, 0x10000, RZ ;  /* 0x0001000023697824 */ /* 0x000fe200078e00ff */
[----:B------:R-:W-:Y:S02]  /*10d50*/  LOP3.LUT R32, R32, 0xffff0000, RZ, 0xc0, !PT ;  /* 0xffff000020207812 */ /* 0x000fe400078ec0ff */
[----:B------:R-:W-:-:S02]  /*10d60*/  PRMT R34, R75, 0x5432, R34 ;  /* 0x000054324b227816 */ /* 0x000fc40000000022 */
        /* <DEDUP_REMOVED lines=18> */
[----:B------:R-:W-:Y:S02]  /*10e90*/  IMAD.U32 R108, R33, 0x10000, RZ ;  /* 0x00010000216c7824 */ /* 0x000fe400078e00ff */
[----:B------:R-:W-:Y:S01]  /*10ea0*/  FFMA.FTZ R99, R99, R106, R126 ;  /* 0x0000006a63637223 */ /* 0x000fe2000001007e */
[----:B------:R-:W-:Y:S02]  /*10eb0*/  IMAD.U32 R102, R46, 0x10000, RZ ;  /* 0x000100002e667824 */ /* 0x000fe400078e00ff */
[CC--:B------:R-:W-:Y:S01]  /*10ec0*/  FMUL.FTZ R125, R100.reuse, R105.reuse ;  /* 0x00000069647d7220 */ /* 0x0c0fe20000410000 */
[-C--:B------:R-:W-:Y:S01]  /*10ed0*/  FMUL.FTZ R106, R103, R108.reuse ;  /* 0x0000006c676a7220 */ /* 0x080fe20000410000 */
[----:B------:R-:W-:Y:S01]  /*10ee0*/  FFMA.FTZ R103, R83, R108, -R110 ;  /* 0x0000006c53677223 */ /* 0x000fe2000001086e */
[----:B------:R-:W-:Y:S01]  /*10ef0*/  FMUL.FTZ R108, R100, R102 ;  /* 0x00000066646c7220 */ /* 0x000fe20000410000 */
[----:B------:R-:W-:Y:S01]  /*10f00*/  LOP3.LUT R33, R33, 0xffff0000, RZ, 0xc0, !PT ;  /* 0xffff000021217812 */ /* 0x000fe200078ec0ff */
[----:B------:R-:W-:Y:S01]  /*10f10*/  FFMA.FTZ R106, R83, R104, R106 ;  /* 0x00000068536a7223 */ /* 0x000fe2000001006a */
[----:B------:R-:W-:Y:S01]  /*10f20*/  LOP3.LUT R83, R44, 0xffff0000, RZ, 0xc0, !PT ;  /* 0xffff00002c537812 */ /* 0x000fe200078ec0ff */
[C---:B------:R-:W-:Y:S01]  /*10f30*/  FFMA.FTZ R105, R89.reuse, R105, -R108 ;  /* 0x0000006959697223 */ /* 0x040fe2000001086c */
[----:B------:R-:W-:Y:S01]  /*10f40*/  FFMA.FTZ R89, R89, R102, R125 ;  /* 0x0000006659597223 */ /* 0x000fe2000001007d */
[C---:B------:R-:W-:Y:S01]  /*10f50*/  FMUL.FTZ R100, R63.reuse, R90 ;  /* 0x0000005a3f647220 */ /* 0x040fe20000410000 */
[----:B------:R-:W-:Y:S01]  /*10f60*/  FMUL.FTZ R102, R63, R32 ;  /* 0x000000203f667220 */ /* 0x000fe20000410000 */
[----:B------:R-:W-:Y:S01]  /*10f70*/  FMUL.FTZ R63, R64, R83 ;  /* 0x00000053403f7220 */ /* 0x000fe20000410000 */
[----:B------:R-:W-:-:S02]  /*10f80*/  IMAD.U32 R65, R66, 0x10000, RZ ;  /* 0x0001000042417824 */ /* 0x000fc400078e00ff */
[-C--:B------:R-:W-:Y:S01]  /*10f90*/  FMUL.FTZ R104, R64, R33.reuse ;  /* 0x0000002140687220 */ /* 0x080fe20000410000 */
[----:B------:R-:W-:Y:S01]  /*10fa0*/  IMAD.U32 R44, R45, 0x10000, RZ ;  /* 0x000100002d2c7824 */ /* 0x000fe200078e00ff */
[----:B------:R-:W-:Y:S01]  /*10fb0*/  LOP3.LUT R66, R66, 0xffff0000, RZ, 0xc0, !PT ;  /* 0xffff000042427812 */ /* 0x000fe200078ec0ff */
[----:B------:R-:W-:Y:S01]  /*10fc0*/  FFMA.FTZ R32, R47, R32, -R100 ;  /* 0x000000202f207223 */ /* 0x000fe20000010864 */
[----:B------:R-:W-:Y:S01]  /*10fd0*/  FFMA.FTZ R64, R88, R33, -R63 ;  /* 0x0000002158407223 */ /* 0x000fe2000001083f */
[----:B------:R-:W-:Y:S01]  /*10fe0*/  LOP3.LUT R45, R45, 0xffff0000, RZ, 0xc0, !PT ;  /* 0xffff00002d2d7812 */ /* 0x000fe200078ec0ff */
[C---:B------:R-:W-:Y:S01]  /*10ff0*/  IMAD.U32 R100, R34.reuse, 0x10000, RZ ;  /* 0x0001000022647824 */ /* 0x040fe200078e00ff */
[----:B------:R-:W-:Y:S01]  /*11000*/  LOP3.LUT R33, R34, 0xffff0000, RZ, 0xc0, !PT ;  /* 0xffff000022217812 */ /* 0x000fe200078ec0ff */
[----:B------:R-:W-:Y:S01]  /*11010*/  FFMA.FTZ R90, R47, R90, R102 ;  /* 0x0000005a2f5a7223 */ /* 0x000fe20000010066 */
[----:B------:R-:W-:Y:S01]  /*11020*/  LOP3.LUT R67, R67, 0xffff0000, RZ, 0xc0, !PT ;  /* 0xffff000043437812 */ /* 0x000fe200078ec0ff */
[----:B------:R-:W-:Y:S01]  /*11030*/  FFMA.FTZ R83, R88, R83, R104 ;  /* 0x0000005358537223 */ /* 0x000fe20000010068 */
[----:B------:R-:W-:Y:S01]  /*11040*/  LOP3.LUT R34, R46, 0xffff0000, RZ, 0xc0, !PT ;  /* 0xffff00002e227812 */ /* 0x000fe200078ec0ff */
[C---:B------:R-:W-:Y:S01]  /*11050*/  FMUL.FTZ R102, R65.reuse, R44 ;  /* 0x0000002c41667220 */ /* 0x040fe20000410000 */
[----:B------:R-:W-:Y:S01]  /*11060*/  FMUL.FTZ R88, R65, R100 ;  /* 0x0000006441587220 */ /* 0x000fe20000410000 */
        /* <DEDUP_REMOVED lines=20> */
.L_x_6087:
[----:B------:R-:W-:Y:S05]  /*111b0*/  BSYNC B2 ;  /* 0x0000000000027941 */ /* 0x000fea0003800000 */
.L_x_6086:
[----:B------:R-:W-:Y:S04]  /*111c0*/  BSSY B2, `(.L_x_6088) ;  /* 0x0000073000027945 */ /* 0x000fe80003800000 */
[----:B------:R-:W-:Y:S05]  /*111d0*/  @P1 BRA `(.L_x_6089) ;  /* 0x0000000400c41947 */ /* 0x000fea0003800000 */
[----:B0-----:R-:W2:Y:S01]  /*111e0*/  LDL R20, [R1+0x58] ;  /* 0x0000580001147983 */ /* 0x001ea20000100800 */
[----:B------:R-:W-:Y:S02]  /*111f0*/  SHF.R.S32.HI R32, RZ, 0x1f, R193 ;  /* 0x0000001fff207819 */ /* 0x000fe400000114c1 */
[----:B------:R-:W-:Y:S02]  /*11200*/  SHF.R.U64 R62, R30, 0x10, R31 ;  /* 0x000000101e3e7819 */ /* 0x000fe4000000121f */
[CC--:B------:R-:W-:Y:S02]  /*11210*/  LEA.HI R34, R32.reuse, R193.reuse, RZ, 0x6 ;  /* 0x000000c120227211 */ /* 0x0c0fe400078f30ff */
[----:B------:R-:W-:Y:S02]  /*11220*/  LEA.HI R35, R32, R193, RZ, 0x3 ;  /* 0x000000c120237211 */ /* 0x000fe400078f18ff */
[----:B------:R-:W-:Y:S01]  /*11230*/  SHF.R.U64 R30, R40, 0x10, R41 ;  /* 0x00000010281e7819 */ /* 0x000fe20000001229 */
[----:B------:R-:W-:Y:S01]  /*11240*/  IMAD.SHL.U32 R44, R34, 0x80, RZ ;  /* 0x00000080222c7824 */ /* 0x000fe200078e00ff */
[----:B------:R-:W-:-:S02]  /*11250*/  LOP3.LUT R34, R220, 0x38, R35, 0xf8, !PT ;  /* 0x00000038dc227812 */ /* 0x000fc400078ef823 */
[--C-:B------:R-:W-:Y:S02]  /*11260*/  SHF.R.U64 R64, R28, 0x10, R29.reuse ;  /* 0x000000101c407819 */ /* 0x100fe4000000121d */
[----:B------:R-:W-:Y:S02]  /*11270*/  LOP3.LUT R35, R44, 0xffffe000, RZ, 0xc0, !PT ;  /* 0xffffe0002c237812 */ /* 0x000fe400078ec0ff */
[----:B------:R-:W-:Y:S02]  /*11280*/  LOP3.LUT R34, R34, R221, RZ, 0x3c, !PT ;  /* 0x000000dd22227212 */ /* 0x000fe400078e3cff */
[----:B------:R-:W-:Y:S02]  /*11290*/  SHF.R.U32.HI R29, RZ, 0x10, R29 ;  /* 0x00000010ff1d7819 */ /* 0x000fe4000001161d */
[----:B------:R-:W-:Y:S02]  /*112a0*/  IADD3 R35, R34, R35, R222 ;  /* 0x0000002322237210 */ /* 0x000fe40007ffe0de */
[----:B------:R-:W-:-:S02]  /*112b0*/  SHF.R.U64 R28, R42, 0x10, R43 ;  /* 0x000000102a1c7819 */ /* 0x000fc4000000122b */
[----:B------:R-:W-:Y:S02]  /*112c0*/  PRMT R117, R117, 0x5410, R30 ;  /* 0x0000541075757816 */ /* 0x000fe4000000001e */
[----:B------:R-:W-:Y:S02]  /*112d0*/  PRMT R122, R122, 0x5410, R29 ;  /* 0x000054107a7a7816 */ /* 0x000fe4000000001d */
[----:B------:R-:W-:Y:S02]  /*112e0*/  PRMT R119, R119, 0x5410, R28 ;  /* 0x0000541077777816 */ /* 0x000fe4000000001c */
[----:B------:R-:W-:Y:S01]  /*112f0*/  PRMT R121, R121, 0x5410, R64 ;  /* 0x0000541079797816 */ /* 0x000fe20000000040 */
[----:B------:R-:W-:Y:S01]  /*11300*/  IMAD.U32 R64, R117, 0x10000, RZ ;  /* 0x0001000075407824 */ /* 0x000fe200078e00ff */
[----:B------:R-:W-:Y:S02]  /*11310*/  SHF.R.U32.HI R41, RZ, 0x10, R41 ;  /* 0x00000010ff297819 */ /* 0x000fe40000011629 */
[----:B------:R-:W-:-:S02]  /*11320*/  SHF.R.U32.HI R43, RZ, 0x10, R43 ;  /* 0x00000010ff2b7819 */ /* 0x000fc4000001162b */
[----:B------:R-:W-:Y:S02]  /*11330*/  SHF.R.U32.HI R31, RZ, 0x10, R31 ;  /* 0x00000010ff1f7819 */ /* 0x000fe4000001161f */
[----:B------:R-:W-:Y:S01]  /*11340*/  PRMT R123, R123, 0x5410, R62 ;  /* 0x000054107b7b7816 */ /* 0x000fe2000000003e */
[----:B------:R-:W-:Y:S01]  /*11350*/  IMAD.U32 R62, R121, 0x10000, RZ ;  /* 0x00010000793e7824 */ /* 0x000fe200078e00ff */
[----:B------:R-:W-:Y:S02]  /*11360*/  PRMT R118, R118, 0x5410, R41 ;  /* 0x0000541076767816 */ /* 0x000fe40000000029 */
[----:B------:R-:W-:Y:S02]  /*11370*/  PRMT R120, R120, 0x5410, R43 ;  /* 0x0000541078787816 */ /* 0x000fe4000000002b */
[----:B------:R-:W-:Y:S01]  /*11380*/  PRMT R124, R124, 0x5410, R31 ;  /* 0x000054107c7c7816 */ /* 0x000fe2000000001f */
[----:B------:R-:W-:Y:S01]  /*11390*/  IMAD.U32 R63, R118, 0x10000, RZ ;  /* 0x00010000763f7824 */ /* 0x000fe200078e00ff */
[----:B------:R-:W-:-:S02]  /*113a0*/  LOP3.LUT R117, R117, 0xffff0000, RZ, 0xc0, !PT ;  /* 0xffff000075757812 */ /* 0x000fc400078ec0ff */
[----:B------:R-:W-:Y:S02]  /*113b0*/  LOP3.LUT R121, R121, 0xffff0000, RZ, 0xc0, !PT ;  /* 0xffff000079797812 */ /* 0x000fe400078ec0ff */
[----:B--2---:R-:W-:Y:S02]  /*113c0*/  R2UR UR4, R20 ;  /* 0x00000000140472ca */ /* 0x004fe400000e0000 */
[----:B------:R-:W-:-:S04]  /*113d0*/  LEA.HI R20, R21, R198, RZ, 0x1d ;  /* 0x000000c615147211 */ /* 0x000fc800078fe8ff */
[----:B------:R-:W-:-:S04]  /*113e0*/  SHF.R.S32.HI R33, RZ, 0x1f, R20 ;  /* 0x0000001fff217819 */ /* 0x000fc80000011414 */
[----:B------:R-:W-:Y:S01]  /*113f0*/  LEA.HI R32, R33, R20, RZ, 0x3 ;  /* 0x0000001421207211 */ /* 0x000fe200078f18ff */
[----:B------:R-:W-:-:S04]  /*11400*/  IMAD.SHL.U32 R33, R20, 0x8, RZ ;  /* 0x0000000814217824 */ /* 0x000fc800078e00ff */
[----:B------:R-:W-:Y:S01]  /*11410*/  IMAD.SHL.U32 R32, R32, 0x400, RZ ;  /* 0x0000040020207824 */ /* 0x000fe200078e00ff */
[----:B------:R-:W-:-:S04]  /*11420*/  LOP3.LUT R20, R220, 0x38, R33, 0xf8, !PT ;  /* 0x00000038dc147812 */ /* 0x000fc800078ef821 */
[----:B------:R-:W-:Y:S02]  /*11430*/  LOP3.LUT R34, R20, R221, RZ, 0x3c, !PT ;  /* 0x000000dd14227212 */ /* 0x000fe400078e3cff */
[----:B------:R-:W-:Y:S02]  /*11440*/  LOP3.LUT R33, R32, 0x7fffe000, RZ, 0xc0, !PT ;  /* 0x7fffe00020217812 */ /* 0x000fe400078ec0ff */
[----:B------:R-:W-:Y:S02]  /*11450*/  LEA R20, R35, UR4, 0x1 ;  /* 0x0000000423147c11 */ /* 0x000fe4000f8e08ff */
[----:B------:R-:W-:-:S03]  /*11460*/  IADD3 R45, R34, R33, R222 ;  /* 0x00000021222d7210 */ /* 0x000fc60007ffe0de */
[----:B------:R-:W0:Y:S02]  /*11470*/  LDS.128 R32, [R20] ;  /* 0x0000000014207984 */ /* 0x000e240000000c00 */
        /* <DEDUP_REMOVED lines=15> */
[C---:B------:R-:W-:Y:S01]  /*11570*/  IMAD.U32 R33, R46.reuse, 0x10000, RZ ;  /* 0x000100002e217824 */ /* 0x040fe200078e00ff */
[----:B------:R-:W-:Y:S01]  /*11580*/  LOP3.LUT R31, R46, 0xffff0000, RZ, 0xc0, !PT ;  /* 0xffff00002e1f7812 */ /* 0x000fe200078ec0ff */
[-C--:B------:R-:W-:Y:S01]  /*11590*/  FMUL.FTZ R88, R35, R62.reuse ;  /* 0x0000003e23587220 */ /* 0x080fe20000410000 */
        /* <DEDUP_REMOVED lines=9> */
[----:B------:R-:W-:Y:S01]  /*11630*/  FMUL.FTZ R88, R45, R66 ;  /* 0x000000422d587220 */ /* 0x000fe20000410000 */
[----:B------:R-:W-:Y:S01]  /*11640*/  FFMA.FTZ R42, R43, R47, -R90 ;  /* 0x0000002f2b2a7223 */ /* 0x000fe2000001085a */
[-C--:B------:R-:W-:Y:S01]  /*11650*/  FMUL.FTZ R45, R45, R62.reuse ;  /* 0x0000003e2d2d7220 */ /* 0x080fe20000410000 */
[----:B------:R-:W-:Y:S01]  /*11660*/  FFMA.FTZ R47, R43, R63, R64 ;  /* 0x0000003f2b2f7223 */ /* 0x000fe20000010040 */
[C---:B------:R-:W-:Y:S01]  /*11670*/  FFMA.FTZ R43, R61.reuse, R62, -R88 ;  /* 0x0000003e3d2b7223 */ /* 0x040fe20000010858 */
[----:B------:R-:W-:Y:S01]  /*11680*/  FMUL.FTZ R65, R40, R117 ;  /* 0x0000007528417220 */ /* 0x000fe20000410000 */
[----:B------:R-:W-:Y:S01]  /*11690*/  FFMA.FTZ R45, R61, R66, R45 ;  /* 0x000000423d2d7223 */ /* 0x000fe2000001002d */
[----:B------:R-:W-:Y:S01]  /*116a0*/  LOP3.LUT R63, R118, 0xffff0000, RZ, 0xc0, !PT ;  /* 0xffff0000763f7812 */ /* 0x000fe200078ec0ff */
[-C--:B------:R-:W-:Y:S01]  /*116b0*/  FMUL.FTZ R67, R40, R121.reuse ;  /* 0x0000007928437220 */ /* 0x080fe20000410000 */
[----:B------:R-:W-:Y:S01]  /*116c0*/  LOP3.LUT R61, R122, 0xffff0000, RZ, 0xc0, !PT ;  /* 0xffff00007a3d7812 */ /* 0x000fe200078ec0ff */
[----:B------:R-:W-:Y:S01]  /*116d0*/  FFMA.FTZ R64, R30, R121, -R65 ;  /* 0x000000791e407223 */ /* 0x000fe20000010841 */
[----:B------:R-:W-:Y:S01]  /*116e0*/  SHF.L.U32 R40, R123, 0x10, RZ ;  /* 0x000000107b287819 */ /* 0x000fe200000006ff */
[----:B------:R-:W-:Y:S01]  /*116f0*/  FMUL.FTZ R65, R44, R63 ;  /* 0x0000003f2c417220 */ /* 0x000fe20000410000 */
[----:B------:R-:W-:-:S02]  /*11700*/  IMAD.U32 R62, R119, 0x10000, RZ ;  /* 0x00010000773e7824 */ /* 0x000fc400078e00ff */
[-C--:B------:R-:W-:Y:S01]  /*11710*/  FMUL.FTZ R44, R44, R61.reuse ;  /* 0x0000003d2c2c7220 */ /* 0x080fe20000410000 */
[----:B------:R-:W-:Y:S01]  /*11720*/  LOP3.LUT R119, R119, 0xffff0000, RZ, 0xc0, !PT ;  /* 0xffff000077777812 */ /* 0x000fe200078ec0ff */
[C---:B------:R-:W-:Y:S01]  /*11730*/  FFMA.FTZ R65, R32.reuse, R61, -R65 ;  /* 0x0000003d20417223 */ /* 0x040fe20000010841 */
[C---:B------:R-:W-:Y:S01]  /*11740*/  FMUL.FTZ R66, R33.reuse, R62 ;  /* 0x0000003e21427220 */ /* 0x040fe20000410000 */
[----:B------:R-:W-:Y:S01]  /*11750*/  FFMA.FTZ R44, R32, R63, R44 ;  /* 0x0000003f202c7223 */ /* 0x000fe2000001002c */
[-C--:B------:R-:W-:Y:S01]  /*11760*/  FMUL.FTZ R32, R33, R40.reuse ;  /* 0x0000002821207220 */ /* 0x080fe20000410000 */
[----:B------:R-:W-:Y:S01]  /*11770*/  LOP3.LUT R123, R123, 0xffff0000, RZ, 0xc0, !PT ;  /* 0xffff00007b7b7812 */ /* 0x000fe200078ec0ff */
[C---:B------:R-:W-:Y:S01]  /*11780*/  FFMA.FTZ R66, R29.reuse, R40, -R66 ;  /* 0x000000281d427223 */ /* 0x040fe20000010842 */
[----:B------:R-:W-:Y:S01]  /*11790*/  LOP3.LUT R61, R120, 0xffff0000, RZ, 0xc0, !PT ;  /* 0xffff0000783d7812 */ /* 0x000fe200078ec0ff */
[----:B------:R-:W-:Y:S01]  /*117a0*/  FFMA.FTZ R62, R29, R62, R32 ;  /* 0x0000003e1d3e7223 */ /* 0x000fe20000010020 */
[----:B------:R-:W-:Y:S01]  /*117b0*/  LOP3.LUT R33, R124, 0xffff0000, RZ, 0xc0, !PT ;  /* 0xffff00007c217812 */ /* 0x000fe200078ec0ff */
[C---:B------:R-:W-:Y:S01]  /*117c0*/  FMUL.FTZ R29, R31.reuse, R119 ;  /* 0x000000771f1d7220 */ /* 0x040fe20000410000 */
[----:B------:R-:W-:Y:S01]  /*117d0*/  FMUL.FTZ R32, R31, R123 ;  /* 0x0000007b1f207220 */ /* 0x000fe20000410000 */
[----:B------:R-:W-:Y:S01]  /*117e0*/  FMUL.FTZ R31, R46, R61 ;  /* 0x0000003d2e1f7220 */ /* 0x000fe20000410000 */
[----:B------:R-:W-:Y:S01]  /*117f0*/  FFMA.FTZ R30, R30, R117, R67 ;  /* 0x000000751e1e7223 */ /* 0x000fe20000010043 */
        /* <DEDUP_REMOVED lines=15> */
.L_x_6089:
[----:B------:R-:W-:Y:S05]  /*118f0*/  BSYNC B2 ;  /* 0x0000000000027941 */ /* 0x000fea0003800000 */
.L_x_6088:
[----:B------:R-:W-:Y:S05]  /*11900*/  @P2 BRA `(.L_x_6085) ;  /* 0x0000000400c42947 */ /* 0x000fea0003800000 */
[----:B01----:R-:W2:Y:S01]  /*11910*/  LDL R20, [R1+0x58] ;  /* 0x0000580001147983 */ /* 0x003ea20000100800 */
[----:B------:R-:W-:Y:S02]  /*11920*/  SHF.R.S32.HI R29, RZ, 0x1f, R192 ;  /* 0x0000001fff1d7819 */ /* 0x000fe400000114c0 */
[----:B------:R-:W-:Y:S02]  /*11930*/  LEA.HI R21, R21, R199, RZ, 0x1d ;  /* 0x000000c715157211 */ /* 0x000fe400078fe8ff */
[CC--:B------:R-:W-:Y:S02]  /*11940*/  LEA.HI R28, R29.reuse, R192.reuse, RZ, 0x6 ;  /* 0x000000c01d1c7211 */ /* 0x0c0fe400078f30ff */
[----:B------:R-:W-:Y:S02]  /*11950*/  LEA.HI R29, R29, R192, RZ, 0x3 ;  /* 0x000000c01d1d7211 */ /* 0x000fe400078f18ff */
[----:B------:R-:W-:Y:S01]  /*11960*/  SHF.R.U64 R40, R26, 0x10, R27 ;  /* 0x000000101a287819 */ /* 0x000fe2000000121b */
[----:B------:R-:W-:Y:S01]  /*11970*/  IMAD.SHL.U32 R31, R28, 0x80, RZ ;  /* 0x000000801c1f7824 */ /* 0x000fe200078e00ff */
[----:B------:R-:W-:-:S02]  /*11980*/  LOP3.LUT R30, R220, 0x38, R29, 0xf8, !PT ;  /* 0x00000038dc1e7812 */ /* 0x000fc400078ef81d */
[----:B------:R-:W-:Y:S02]  /*11990*/  SHF.R.U64 R26, R36, 0x10, R37 ;  /* 0x00000010241a7819 */ /* 0x000fe40000001225 */
[----:B------:R-:W-:Y:S02]  /*119a0*/  LOP3.LUT R31, R31, 0xffffe000, RZ, 0xc0, !PT ;  /* 0xffffe0001f1f7812 */ /* 0x000fe400078ec0ff */
[----:B------:R-:W-:Y:S02]  /*119b0*/  LOP3.LUT R30, R30, R221, RZ, 0x3c, !PT ;  /* 0x000000dd1e1e7212 */ /* 0x000fe400078e3cff */
[----:B------:R-:W-:Y:S02]  /*119c0*/  SHF.R.U64 R42, R24, 0x10, R25 ;  /* 0x00000010182a7819 */ /* 0x000fe40000001219 */
[----:B------:R-:W-:Y:S02]  /*119d0*/  IADD3 R30, R30, R31, R222 ;  /* 0x0000001f1e1e7210 */ /* 0x000fe40007ffe0de */
[----:B------:R-:W-:-:S02]  /*119e0*/  SHF.R.U32.HI R27, RZ, 0x10, R27 ;  /* 0x00000010ff1b7819 */ /* 0x000fc4000001161b */
[----:B------:R-:W-:Y:S02]  /*119f0*/  PRMT R91, R91, 0x5410, R26 ;  /* 0x000054105b5b7816 */ /* 0x000fe4000000001a */
[----:B------:R-:W-:Y:S02]  /*11a00*/  SHF.R.U32.HI R37, RZ, 0x10, R37 ;  /* 0x00000010ff257819 */ /* 0x000fe40000011625 */
[----:B------:R-:W-:Y:S02]  /*11a10*/  SHF.R.U32.HI R25, RZ, 0x10, R25 ;  /* 0x00000010ff197819 */ /* 0x000fe40000011619 */
[--C-:B------:R-:W-:Y:S02]  /*11a20*/  SHF.R.U64 R24, R38, 0x10, R39.reuse ;  /* 0x0000001026187819 */ /* 0x100fe40000001227 */
[----:B------:R-:W-:Y:S01]  /*11a30*/  PRMT R95, R95, 0x5410, R42 ;  /* 0x000054105f5f7816 */ /* 0x000fe2000000002a */
[----:B------:R-:W-:Y:S01]  /*11a40*/  IMAD.U32 R42, R91, 0x10000, RZ ;  /* 0x000100005b2a7824 */ /* 0x000fe200078e00ff */
[----:B------:R-:W-:-:S02]  /*11a50*/  SHF.R.U32.HI R39, RZ, 0x10, R39 ;  /* 0x00000010ff277819 */ /* 0x000fc40000011627 */
[----:B------:R-:W-:Y:S02]  /*11a60*/  PRMT R98, R98, 0x5410, R27 ;  /* 0x0000541062627816 */ /* 0x000fe4000000001b */
[----:B------:R-:W-:Y:S02]  /*11a70*/  PRMT R92, R92, 0x5410, R37 ;  /* 0x000054105c5c7816 */ /* 0x000fe40000000025 */
[----:B------:R-:W-:Y:S02]  /*11a80*/  PRMT R96, R96, 0x5410, R25 ;  /* 0x0000541060607816 */ /* 0x000fe40000000019 */
[----:B------:R-:W-:Y:S01]  /*11a90*/  PRMT R93, R93, 0x5410, R24 ;  /* 0x000054105d5d7816 */ /* 0x000fe20000000018 */
[----:B------:R-:W-:Y:S01]  /*11aa0*/  IMAD.U32 R43, R92, 0x10000, RZ ;  /* 0x000100005c2b7824 */ /* 0x000fe200078e00ff */
[----:B------:R-:W-:Y:S02]  /*11ab0*/  PRMT R97, R97, 0x5410, R40 ;  /* 0x0000541061617816 */ /* 0x000fe40000000028 */
[----:B------:R-:W-:-:S02]  /*11ac0*/  PRMT R94, R94, 0x5410, R39 ;  /* 0x000054105e5e7816 */ /* 0x000fc40000000027 */
[----:B------:R-:W-:-:S03]  /*11ad0*/  LOP3.LUT R92, R92, 0xffff0000, RZ, 0xc0, !PT ;  /* 0xffff00005c5c7812 */ /* 0x000fc600078ec0ff */
[----:B------:R-:W-:Y:S01]  /*11ae0*/  IMAD.U32 R44, R94, 0x10000, RZ ;  /* 0x000100005e2c7824 */ /* 0x000fe200078e00ff */
[----:B--2---:R-:W-:Y:S02]  /*11af0*/  R2UR UR4, R20 ;  /* 0x00000000140472ca */ /* 0x004fe400000e0000 */
        /* <DEDUP_REMOVED lines=18> */
[----:B------:R-:W-:Y:S01]  /*11c20*/  IMAD.U32 R28, R95, 0x10000, RZ ;  /* 0x000100005f1c7824 */ /* 0x000fe200078e00ff */
[C---:B------:R-:W-:Y:S01]  /*11c30*/  LOP3.LUT R39, R29.reuse, 0xffff0000, RZ, 0xc0, !PT ;  /* 0xffff00001d277812 */ /* 0x040fe200078ec0ff */
[C---:B-1----:R-:W-:Y:S01]  /*11c40*/  IMAD.U32 R27, R32.reuse, 0x10000, RZ ;  /* 0x00010000201b7824 */ /* 0x042fe200078e00ff */
[----:B------:R-:W-:Y:S01]  /*11c50*/  LOP3.LUT R31, R32, 0xffff0000, RZ, 0xc0, !PT ;  /* 0xffff0000201f7812 */ /* 0x000fe200078ec0ff */
[----:B------:R-:W-:Y:S01]  /*11c60*/  IMAD.U32 R38, R29, 0x10000, RZ ;  /* 0x000100001d267824 */ /* 0x000fe200078e00ff */
[----:B------:R-:W-:Y:S01]  /*11c70*/  LOP3.LUT R32, R33, 0xffff0000, RZ, 0xc0, !PT ;  /* 0xffff000021207812 */ /* 0x000fe200078ec0ff */
[----:B------:R-:W-:Y:S01]  /*11c80*/  FMUL.FTZ R45, R27, R42 ;  /* 0x0000002a1b2d7220 */ /* 0x000fe20000410000 */
[----:B------:R-:W-:Y:S01]  /*11c90*/  IMAD.U32 R29, R33, 0x10000, RZ ;  /* 0x00010000211d7824 */ /* 0x000fe200078e00ff */
[C---:B------:R-:W-:Y:S01]  /*11ca0*/  LOP3.LUT R26, R34.reuse, 0xffff0000, RZ, 0xc0, !PT ;  /* 0xffff0000221a7812 */ /* 0x040fe200078ec0ff */
[----:B------:R-:W-:Y:S01]  /*11cb0*/  IMAD.U32 R33, R34, 0x10000, RZ ;  /* 0x0001000022217824 */ /* 0x000fe200078e00ff */
[C---:B------:R-:W-:Y:S01]  /*11cc0*/  LOP3.LUT R34, R35.reuse, 0xffff0000, RZ, 0xc0, !PT ;  /* 0xffff000023227812 */ /* 0x040fe200078ec0ff */
[----:B------:R-:W-:-:S02]  /*11cd0*/  IMAD.U32 R41, R35, 0x10000, RZ ;  /* 0x0001000023297824 */ /* 0x000fc400078e00ff */
[-C--:B------:R-:W-:Y:S01]  /*11ce0*/  FMUL.FTZ R47, R27, R28.reuse ;  /* 0x0000001c1b2f7220 */ /* 0x080fe20000410000 */
[----:B------:R-:W-:Y:S01]  /*11cf0*/  FFMA.FTZ R27, R36, R28, -R45 ;  /* 0x0000001c241b7223 */ /* 0x000fe2000001082d */
[----:B------:R-:W-:Y:S02]  /*11d00*/  IMAD.U32 R35, R96, 0x10000, RZ ;  /* 0x0001000060237824 */ /* 0x000fe400078e00ff */
[C---:B------:R-:W-:Y:S01]  /*11d10*/  FMUL.FTZ R45, R29.reuse, R43 ;  /* 0x0000002b1d2d7220 */ /* 0x040fe20000410000 */
[----:B------:R-:W-:Y:S01]  /*11d20*/  FFMA.FTZ R28, R36, R42, R47 ;  /* 0x0000002a241c7223 */ /* 0x000fe2000001002f */
[----:B------:R-:W-:Y:S02]  /*11d30*/  IMAD.U32 R36, R98, 0x10000, RZ ;  /* 0x0001000062247824 */ /* 0x000fe400078e00ff */
[-C--:B------:R-:W-:Y:S01]  /*11d40*/  FMUL.FTZ R47, R29, R35.reuse ;  /* 0x000000231d2f7220 */ /* 0x080fe20000410000 */
[C---:B------:R-:W-:Y:S01]  /*11d50*/  FFMA.FTZ R29, R38.reuse, R35, -R45 ;  /* 0x00000023261d7223 */ /* 0x040fe2000001082d */
[----:B------:R-:W-:Y:S01]  /*11d60*/  FMUL.FTZ R35, R41, R44 ;  /* 0x0000002c29237220 */ /* 0x000fe20000410000 */
[----:B------:R-:W-:Y:S01]  /*11d70*/  LOP3.LUT R42, R91, 0xffff0000, RZ, 0xc0, !PT ;  /* 0xffff00005b2a7812 */ /* 0x000fe200078ec0ff */
[-C--:B------:R-:W-:Y:S01]  /*11d80*/  FMUL.FTZ R41, R41, R36.reuse ;  /* 0x0000002429297220 */ /* 0x080fe20000410000 */
[----:B------:R-:W-:Y:S01]  /*11d90*/  FFMA.FTZ R47, R38, R43, R47 ;  /* 0x0000002b262f7223 */ /* 0x000fe2000001002f */
[----:B------:R-:W-:Y:S01]  /*11da0*/  FFMA.FTZ R35, R40, R36, -R35 ;  /* 0x0000002428237223 */ /* 0x000fe20000010823 */
[----:B------:R-:W-:Y:S01]  /*11db0*/  LOP3.LUT R36, R95, 0xffff0000, RZ, 0xc0, !PT ;  /* 0xffff00005f247812 */ /* 0x000fe200078ec0ff */
[C---:B------:R-:W-:Y:S01]  /*11dc0*/  FMUL.FTZ R38, R31.reuse, R42 ;  /* 0x0000002a1f267220 */ /* 0x040fe20000410000 */
[----:B------:R-:W-:Y:S01]  /*11dd0*/  LOP3.LUT R96, R96, 0xffff0000, RZ, 0xc0, !PT ;  /* 0xffff000060607812 */ /* 0x000fe200078ec0ff */
[----:B------:R-:W-:Y:S01]  /*11de0*/  FFMA.FTZ R41, R40, R44, R41 ;  /* 0x0000002c28297223 */ /* 0x000fe20000010029 */
[----:B------:R-:W-:Y:S01]  /*11df0*/  FMUL.FTZ R46, R32, R92 ;  /* 0x0000005c202e7220 */ /* 0x000fe20000410000 */
[-C--:B------:R-:W-:Y:S01]  /*11e00*/  FMUL.FTZ R44, R31, R36.reuse ;  /* 0x000000241f2c7220 */ /* 0x080fe20000410000 */
[----:B------:R-:W-:Y:S01]  /*11e10*/  FFMA.FTZ R40, R37, R36, -R38 ;  /* 0x0000002425287223 */ /* 0x000fe20000010826 */
[----:B------:R-:W-:-:S02]  /*11e20*/  IMAD.U32 R38, R93, 0x10000, RZ ;  /* 0x000100005d267824 */ /* 0x000fc400078e00ff */
[----:B------:R-:W-:Y:S01]  /*11e30*/  FMUL.FTZ R31, R32, R96 ;  /* 0x00000060201f7220 */ /* 0x000fe20000410000 */
[----:B------:R-:W-:Y:S02]  /*11e40*/  IMAD.U32 R36, R97, 0x10000, RZ ;  /* 0x0001000061247824 */ /* 0x000fe400078e00ff */
[----:B------:R-:W-:Y:S01]  /*11e50*/  FFMA.FTZ R37, R37, R42, R44 ;  /* 0x0000002a25257223 */ /* 0x000fe2000001002c */
[----:B------:R-:W-:Y:S01]  /*11e60*/  FMUL.FTZ R32, R33, R38 ;  /* 0x0000002621207220 */ /* 0x000fe20000410000 */
[----:B------:R-:W-:Y:S01]  /*11e70*/  FFMA.FTZ R92, R39, R92, R31 ;  /* 0x0000005c275c7223 */ /* 0x000fe2000001001f */
[----:B------:R-:W-:Y:S01]  /*11e80*/  FMUL.FTZ R42, R33, R36 ;  /* 0x00000024212a7220 */ /* 0x000fe20000410000 */
[----:B------:R-:W-:Y:S01]  /*11e90*/  LOP3.LUT R93, R93, 0xffff0000, RZ, 0xc0, !PT ;  /* 0xffff00005d5d7812 */ /* 0x000fe200078ec0ff */
[----:B------:R-:W-:Y:S01]  /*11ea0*/  FFMA.FTZ R46, R39, R96, -R46 ;  /* 0x00000060272e7223 */ /* 0x000fe2000001082e */
[----:B------:R-:W-:Y:S01]  /*11eb0*/  LOP3.LUT R33, R94, 0xffff0000, RZ, 0xc0, !PT ;  /* 0xffff00005e217812 */ /* 0x000fe200078ec0ff */
[----:B------:R-:W-:Y:S01]  /*11ec0*/  FFMA.FTZ R32, R25, R36, -R32 ;  /* 0x0000002419207223 */ /* 0x000fe20000010820 */
[----:B------:R-:W-:Y:S01]  /*11ed0*/  LOP3.LUT R97, R97, 0xffff0000, RZ, 0xc0, !PT ;  /* 0xffff000061617812 */ /* 0x000fe200078ec0ff */
[----:B------:R-:W-:Y:S01]  /*11ee0*/  FFMA.FTZ R42, R25, R38, R42 ;  /* 0x00000026192a7223 */ /* 0x000fe2000001002a */
[----:B------:R-:W-:Y:S01]  /*11ef0*/  LOP3.LUT R31, R98, 0xffff0000, RZ, 0xc0, !PT ;  /* 0xffff0000621f7812 */ /* 0x000fe200078ec0ff */
[----:B------:R-:W-:Y:S01]  /*11f00*/  FMUL.FTZ R25, R26, R93 ;  /* 0x0000005d1a197220 */ /* 0x000fe20000410000 */
[----:B------:R-:W-:Y:S01]  /*11f10*/  FMUL.FTZ R39, R34, R33 ;  /* 0x0000002122277220 */ /* 0x000fe20000410000 */
[----:B------:R-:W-:Y:S01]  /*11f20*/  FMUL.FTZ R26, R26, R97 ;  /* 0x000000611a1a7220 */ /* 0x000fe20000410000 */
[----:B------:R-:W-:Y:S01]  /*11f30*/  F2FP.BF16.F32.PACK_AB R28, R37, R28 ;  /* 0x0000001c251c723e */ /* 0x000fe200000010ff */
        /* <DEDUP_REMOVED lines=14> */
.L_x_6085:
[----:B------:R-:W-:Y:S05]  /*12020*/  BSYNC B1 ;  /* 0x0000000000017941 */ /* 0x000fea0003800000 */
.L_x_6084:
[----:B012---:R-:W-:-:S05]  /*12030*/  VIADD R20, R204, 0x40 ;  /* 0x00000040cc147836 */ /* 0x007fca0000000000 */
[----:B------:R-:W-:-:S13]  /*12040*/  ISETP.GE.AND P0, PT, R20, R3, PT ;  /* 0x000000031400720c */ /* 0x000fda0003f06270 */
[----:B------:R-:W-:Y:S05]  /*12050*/  @P0 BRA `(.L_x_6065) ;  /* 0x00000014005c0947 */ /* 0x000fea0003800000 */
[----:B------:R0:W5:Y:S01]  /*12060*/  LDL R42, [R1+0x58] ;  /* 0x00005800012a7983 */ /* 0x0001620000100800 */
[----:B------:R-:W1:Y:S01]  /*12070*/  LDC R3, c[0x0][0x3f4] ;  /* 0x0000fd00ff037b82 */ /* 0x000e620000000800 */
[----:B------:R-:W-:Y:S01]  /*12080*/  BSSY B1, `(.L_x_6090) ;  /* 0x0000070000017945 */ /* 0x000fe20003800000 */
[----:B------:R-:W-:Y:S02]  /*12090*/  SHF.R.U32.HI R40, RZ, 0x3, R217 ;  /* 0x00000003ff287819 */ /* 0x000fe400000116d9 */
[-C--:B-1----:R-:W-:Y:S02]  /*120a0*/  ISETP.GE.AND P0, PT, R16, R3.reuse, PT ;  /* 0x000000031000720c */ /* 0x082fe40003f06270 */
[-C--:B------:R-:W-:Y:S02]  /*120b0*/  ISETP.GE.AND P1, PT, R193, R3.reuse, PT ;  /* 0x00000003c100720c */ /* 0x080fe40003f26270 */
[----:B------:R-:W-:-:S09]  /*120c0*/  ISETP.GE.AND P2, PT, R192, R3, PT ;  /* 0x00000003c000720c */ /* 0x000fd20003f46270 */
[----:B0-----:R-:W-:Y:S05]  /*120d0*/  @P0 BRA `(.L_x_6091) ;  /* 0x0000000400a80947 */ /* 0x001fea0003800000 */
[----:B------:R-:W-:Y:S02]  /*120e0*/  LEA.HI R0, R3, R0, RZ, 0x1d ;  /* 0x0000000003007211 */ /* 0x000fe400078fe8ff */
[----:B-----5:R-:W-:Y:S02]  /*120f0*/  R2UR UR4, R42 ;  /* 0x000000002a0472ca */ /* 0x020fe400000e0000 */
        /* <DEDUP_REMOVED lines=13> */
[--C-:B------:R-:W-:Y:S02]  /*121d0*/  SHF.R.U64 R4, R6, 0x10, R7.reuse ;  /* 0x0000001006047819 */ /* 0x100fe40000001207 */
[----:B------:R-:W-:Y:S01]  /*121e0*/  IMAD R20, R21, 0x2, R2 ;  /* 0x0000000215147824 */ /* 0x000fe200078e0202 */
[----:B------:R-:W-:Y:S02]  /*121f0*/  SHF.R.U32.HI R7, RZ, 0x10, R7 ;  /* 0x00000010ff077819 */ /* 0x000fe40000011607 */
[----:B------:R-:W-:Y:S02]  /*12200*/  SHF.R.U64 R38, R48, 0x10, R49 ;  /* 0x0000001030267819 */ /* 0x000fe40000001231 */
[----:B------:R-:W1:Y:S01]  /*12210*/  LDS.128 R28, [R20+0x12400] ;  /* 0x01240000141c7984 */ /* 0x000e620000000c00 */
[----:B------:R-:W-:Y:S02]  /*12220*/  SHF.R.U64 R36, R50, 0x10, R51 ;  /* 0x0000001032247819 */ /* 0x000fe40000001233 */
[----:B------:R-:W-:-:S02]  /*12230*/  PRMT R107, R107, 0x5410, R34 ;  /* 0x000054106b6b7816 */ /* 0x000fc40000000022 */
[----:B------:R-:W-:Y:S02]  /*12240*/  SHF.R.U32.HI R32, RZ, 0x10, R5 ;  /* 0x00000010ff207819 */ /* 0x000fe40000011605 */
[----:B------:R-:W-:Y:S02]  /*12250*/  PRMT R111, R111, 0x5410, R4 ;  /* 0x000054106f6f7816 */ /* 0x000fe40000000004 */
[----:B------:R-:W-:Y:S02]  /*12260*/  PRMT R112, R112, 0x5410, R7 ;  /* 0x0000541070707816 */ /* 0x000fe40000000007 */
[----:B------:R-:W-:Y:S02]  /*12270*/  PRMT R113, R113, 0x5410, R38 ;  /* 0x0000541071717816 */ /* 0x000fe40000000026 */
[----:B------:R-:W-:Y:S02]  /*12280*/  SHF.R.U32.HI R49, RZ, 0x10, R49 ;  /* 0x00000010ff317819 */ /* 0x000fe40000011631 */
[----:B------:R-:W-:Y:S01]  /*12290*/  PRMT R115, R115, 0x5410, R36 ;  /* 0x0000541073737816 */ /* 0x000fe20000000024 */
[----:B------:R-:W-:Y:S01]  /*122a0*/  IMAD.U32 R36, R107, 0x10000, RZ ;  /* 0x000100006b247824 */ /* 0x000fe200078e00ff */
[----:B------:R-:W-:Y:S01]  /*122b0*/  PRMT R114, R114, 0x5410, R49 ;  /* 0x0000541072727816 */ /* 0x000fe20000000031 */
[----:B------:R-:W-:Y:S01]  /*122c0*/  IMAD.U32 R35, R113, 0x10000, RZ ;  /* 0x0001000071237824 */ /* 0x000fe200078e00ff */
[----:B------:R-:W-:-:S02]  /*122d0*/  PRMT R109, R109, 0x5410, R32 ;  /* 0x000054106d6d7816 */ /* 0x000fc40000000020 */
[----:B------:R-:W-:Y:S02]  /*122e0*/  SHF.R.U32.HI R51, RZ, 0x10, R51 ;  /* 0x00000010ff337819 */ /* 0x000fe40000011633 */
[----:B------:R-:W-:Y:S01]  /*122f0*/  LOP3.LUT R107, R107, 0xffff0000, RZ, 0xc0, !PT ;  /* 0xffff00006b6b7812 */ /* 0x000fe200078ec0ff */
[----:B------:R-:W-:Y:S01]  /*12300*/  IMAD.U32 R37, R109, 0x10000, RZ ;  /* 0x000100006d257824 */ /* 0x000fe200078e00ff */
[----:B------:R-:W-:Y:S02]  /*12310*/  PRMT R116, R116, 0x5410, R51 ;  /* 0x0000541074747816 */ /* 0x000fe40000000033 */
        /* <DEDUP_REMOVED lines=24> */
[----:B------:R-:W-:Y:S01]  /*124a0*/  FFMA.FTZ R43, R6, R27, -R43 ;  /* 0x0000001b062b7223 */ /* 0x000fe2000001082b */
[----:B------:R-:W-:Y:S01]  /*124b0*/  FMUL.FTZ R32, R34, R35 ;  /* 0x0000002322207220 */ /* 0x000fe20000410000 */
[----:B------:R-:W-:Y:S01]  /*124c0*/  LOP3.LUT R114, R114, 0xffff0000, RZ, 0xc0, !PT ;  /* 0xffff000072727812 */ /* 0x000fe200078ec0ff */
[-C--:B------:R-:W-:Y:S01]  /*124d0*/  FMUL.FTZ R34, R34, R4.reuse ;  /* 0x0000000422227220 */ /* 0x080fe20000410000 */
[----:B------:R-:W-:Y:S01]  /*124e0*/  FFMA.FTZ R45, R6, R37, R45 ;  /* 0x00000025062d7223 */ /* 0x000fe2000001002d */
[----:B------:R-:W-:Y:S01]  /*124f0*/  FFMA.FTZ R27, R25, R4, -R32 ;  /* 0x00000004191b7223 */ /* 0x000fe20000010820 */
[----:B------:R-:W-:Y:S01]  /*12500*/  FMUL.FTZ R4, R28, R107 ;  /* 0x0000006b1c047220 */ /* 0x000fe20000410000 */
[----:B------:R-:W-:-:S02]  /*12510*/  IMAD.U32 R33, R30, 0x10000, RZ ;  /* 0x000100001e217824 */ /* 0x000fc400078e00ff */
[----:B------:R-:W-:Y:S01]  /*12520*/  FFMA.FTZ R35, R25, R35, R34 ;  /* 0x0000002319237223 */ /* 0x000fe20000010022 */
[----:B------:R-:W-:Y:S02]  /*12530*/  IMAD.U32 R6, R111, 0x10000, RZ ;  /* 0x000100006f067824 */ /* 0x000fe400078e00ff */
[-C--:B------:R-:W-:Y:S01]  /*12540*/  FMUL.FTZ R32, R28, R113.reuse ;  /* 0x000000711c207220 */ /* 0x080fe20000410000 */
[----:B------:R-:W-:Y:S01]  /*12550*/  FFMA.FTZ R28, R5, R113, -R4 ;  /* 0x00000071051c7223 */ /* 0x000fe20000010804 */
[CC--:B------:R-:W-:Y:S01]  /*12560*/  FMUL.FTZ R25, R29.reuse, R109.reuse ;  /* 0x0000006d1d197220 */ /* 0x0c0fe20000410000 */
[----:B------:R-:W-:Y:S01]  /*12570*/  FMUL.FTZ R34, R29, R114 ;  /* 0x000000721d227220 */ /* 0x000fe20000410000 */
[----:B------:R-:W-:Y:S01]  /*12580*/  LOP3.LUT R30, R30, 0xffff0000, RZ, 0xc0, !PT ;  /* 0xffff00001e1e7812 */ /* 0x000fe200078ec0ff */
[----:B------:R-:W-:Y:S02]  /*12590*/  IMAD.U32 R4, R115, 0x10000, RZ ;  /* 0x0001000073047824 */ /* 0x000fe400078e00ff */
[----:B------:R-:W-:Y:S01]  /*125a0*/  FMUL.FTZ R36, R33, R6 ;  /* 0x0000000621247220 */ /* 0x000fe20000410000 */
[----:B------:R-:W-:Y:S01]  /*125b0*/  LOP3.LUT R111, R111, 0xffff0000, RZ, 0xc0, !PT ;  /* 0xffff00006f6f7812 */ /* 0x000fe200078ec0ff */
[C---:B------:R-:W-:Y:S01]  /*125c0*/  FFMA.FTZ R114, R24.reuse, R114, -R25 ;  /* 0x0000007218727223 */ /* 0x040fe20000010819 */
        /* <DEDUP_REMOVED lines=8> */
[----:B------:R-:W-:Y:S01]  /*12650*/  FFMA.FTZ R32, R5, R107, R32 ;  /* 0x0000006b05207223 */ /* 0x000fe20000010020 */
        /* <DEDUP_REMOVED lines=18> */
.L_x_6091:
[----:B------:R-:W-:Y:S05]  /*12780*/  BSYNC B1 ;  /* 0x0000000000017941 */ /* 0x000fea0003800000 */
.L_x_6090:
[----:B------:R-:W-:Y:S04]  /*12790*/  BSSY B1, `(.L_x_6092) ;  /* 0x0000072000017945 */ /* 0x000fe80003800000 */
[----:B------:R-:W-:Y:S05]  /*127a0*/  @P1 BRA `(.L_x_6093) ;  /* 0x0000000400c01947 */ /* 0x000fea0003800000 */
[----:B0-----:R-:W-:Y:S02]  /*127b0*/  SHF.R.S32.HI R4, RZ, 0x1f, R193 ;  /* 0x0000001fff047819 */ /* 0x001fe400000114c1 */
[----:B------:R-:W-:Y:S02]  /*127c0*/  LEA.HI R0, R3, R198, RZ, 0x1d ;  /* 0x000000c603007211 */ /* 0x000fe400078fe8ff */
        /* <DEDUP_REMOVED lines=8> */
[-C--:B------:R-:W-:Y:S01]  /*12850*/  LOP3.LUT R6, R4, R40.reuse, RZ, 0x3c, !PT ;  /* 0x0000002804067212 */ /* 0x080fe200078e3cff */
[----:B------:R-:W-:Y:S01]  /*12860*/  IMAD.SHL.U32 R4, R5, 0x400, RZ ;  /* 0x0000040005047824 */ /* 0x000fe200078e00ff */
[----:B------:R-:W-:Y:S02]  /*12870*/  LOP3.LUT R0, R217, 0x38, R0, 0xf8, !PT ;  /* 0x00000038d9007812 */ /* 0x000fe400078ef800 */
[----:B-----5:R-:W-:Y:S02]  /*12880*/  R2UR UR4, R42 ;  /* 0x000000002a0472ca */ /* 0x020fe400000e0000 */
[----:B------:R-:W-:-:S02]  /*12890*/  LOP3.LUT R5, R0, R40, RZ, 0x3c, !PT ;  /* 0x0000002800057212 */ /* 0x000fc400078e3cff */
[----:B------:R-:W-:Y:S02]  /*128a0*/  LOP3.LUT R4, R4, 0x7fffe000, RZ, 0xc0, !PT ;  /* 0x7fffe00004047812 */ /* 0x000fe400078ec0ff */
[--C-:B------:R-:W-:Y:S02]  /*128b0*/  IADD3 R6, R6, R7, R224.reuse ;  /* 0x0000000706067210 */ /* 0x100fe40007ffe0e0 */
[----:B------:R-:W-:Y:S02]  /*128c0*/  IADD3 R21, R5, R4, R224 ;  /* 0x0000000405157210 */ /* 0x000fe40007ffe0e0 */
[----:B------:R-:W-:Y:S02]  /*128d0*/  SHF.R.U64 R31, R52, 0x10, R53 ;  /* 0x00000010341f7819 */ /* 0x000fe40000001235 */
[----:B------:R-:W-:Y:S01]  /*128e0*/  SHF.R.U32.HI R28, RZ, 0x10, R9 ;  /* 0x00000010ff1c7819 */ /* 0x000fe20000011609 */
[----:B------:R-:W-:Y:S01]  /*128f0*/  IMAD R20, R21, 0x2, R2 ;  /* 0x0000000215147824 */ /* 0x000fe200078e0202 */
[----:B------:R-:W-:-:S02]  /*12900*/  LEA R0, R6, UR4, 0x1 ;  /* 0x0000000406007c11 */ /* 0x000fc4000f8e08ff */
[----:B------:R-:W-:Y:S02]  /*12910*/  SHF.R.U64 R21, R8, 0x10, R9 ;  /* 0x0000001008157819 */ /* 0x000fe40000001209 */
[----:B------:R-:W0:Y:S01]  /*12920*/  LDS.128 R24, [R20+0x12400] ;  /* 0x0124000014187984 */ /* 0x000e220000000c00 */
[----:B------:R-:W-:Y:S02]  /*12930*/  PRMT R84, R84, 0x5410, R31 ;  /* 0x0000541054547816 */ /* 0x000fe4000000001f */
[----:B------:R-:W-:Y:S01]  /*12940*/  PRMT R82, R82, 0x5410, R21 ;  /* 0x0000541052527816 */ /* 0x000fe20000000015 */
[----:B------:R-:W1:Y:S01]  /*12950*/  LDS.128 R4, [R0] ;  /* 0x0000000000047984 */ /* 0x000e620000000c00 */
[----:B------:R-:W-:Y:S01]  /*12960*/  SHF.R.U32.HI R52, RZ, 0x10, R53 ;  /* 0x00000010ff347819 */ /* 0x000fe20000011635 */
[----:B------:R-:W-:Y:S01]  /*12970*/  IMAD.U32 R31, R84, 0x10000, RZ ;  /* 0x00010000541f7824 */ /* 0x000fe200078e00ff */
[----:B------:R-:W-:Y:S01]  /*12980*/  SHF.R.U64 R8, R10, 0x10, R11 ;  /* 0x000000100a087819 */ /* 0x000fe2000000120b */
[----:B------:R-:W-:Y:S01]  /*12990*/  IMAD.U32 R32, R82, 0x10000, RZ ;  /* 0x0001000052207824 */ /* 0x000fe200078e00ff */
[----:B------:R-:W-:-:S02]  /*129a0*/  SHF.R.U64 R29, R54, 0x10, R55 ;  /* 0x00000010361d7819 */ /* 0x000fc40000001237 */
[----:B------:R-:W-:Y:S02]  /*129b0*/  SHF.R.U32.HI R11, RZ, 0x10, R11 ;  /* 0x00000010ff0b7819 */ /* 0x000fe4000001160b */
[----:B------:R-:W-:Y:S02]  /*129c0*/  PRMT R81, R81, 0x5410, R28 ;  /* 0x0000541051517816 */ /* 0x000fe4000000001c */
[----:B------:R-:W-:Y:S02]  /*129d0*/  SHF.R.U32.HI R54, RZ, 0x10, R55 ;  /* 0x00000010ff367819 */ /* 0x000fe40000011637 */
[----:B------:R-:W-:Y:S01]  /*129e0*/  PRMT R85, R85, 0x5410, R52 ;  /* 0x0000541055557816 */ /* 0x000fe20000000034 */
[----:B------:R-:W-:Y:S01]  /*129f0*/  IMAD.U32 R33, R81, 0x10000, RZ ;  /* 0x0001000051217824 */ /* 0x000fe200078e00ff */
[----:B------:R-:W-:Y:S02]  /*12a00*/  PRMT R79, R79, 0x5410, R8 ;  /* 0x000054104f4f7816 */ /* 0x000fe40000000008 */
[----:B------:R-:W-:-:S02]  /*12a10*/  PRMT R78, R78, 0x5410, R11 ;  /* 0x000054104e4e7816 */ /* 0x000fc4000000000b */
[----:B------:R-:W-:Y:S02]  /*12a20*/  PRMT R87, R87, 0x5410, R54 ;  /* 0x0000541057577816 */ /* 0x000fe40000000036 */
[----:B------:R-:W-:Y:S01]  /*12a30*/  PRMT R86, R86, 0x5410, R29 ;  /* 0x0000541056567816 */ /* 0x000fe2000000001d */
[C---:B0-----:R-:W-:Y:S01]  /*12a40*/  IMAD.U32 R21, R24.reuse, 0x10000, RZ ;  /* 0x0001000018157824 */ /* 0x041fe200078e00ff */
[----:B------:R-:W-:Y:S01]  /*12a50*/  LOP3.LUT R24, R24, 0xffff0000, RZ, 0xc0, !PT ;  /* 0xffff000018187812 */ /* 0x000fe200078ec0ff */
[C---:B------:R-:W-:Y:S01]  /*12a60*/  IMAD.U32 R28, R25.reuse, 0x10000, RZ ;  /* 0x00010000191c7824 */ /* 0x040fe200078e00ff */
[----:B------:R-:W-:Y:S01]  /*12a70*/  LOP3.LUT R25, R25, 0xffff0000, RZ, 0xc0, !PT ;  /* 0xffff000019197812 */ /* 0x000fe200078ec0ff */
[----:B-1----:R-:W-:Y:S02]  /*12a80*/  IMAD.U32 R8, R4, 0x10000, RZ ;  /* 0x0001000004087824 */ /* 0x002fe400078e00ff */
        /* <DEDUP_REMOVED lines=11> */
[----:B------:R-:W-:Y:S01]  /*12b40*/  IMAD.U32 R8, R87, 0x10000, RZ ;  /* 0x0001000057087824 */ /* 0x000fe200078e00ff */
[----:B------:R-:W-:Y:S01]  /*12b50*/  LOP3.LUT R21, R82, 0xffff0000, RZ, 0xc0, !PT ;  /* 0xffff000052157812 */ /* 0x000fe200078ec0ff */
[----:B------:R-:W-:Y:S01]  /*12b60*/  FMUL.FTZ R32, R30, R31 ;  /* 0x0000001f1e207220 */ /* 0x000fe20000410000 */
[----:B------:R-:W-:-:S02]  /*12b70*/  IMAD.U32 R11, R7, 0x10000, RZ ;  /* 0x00010000070b7824 */ /* 0x000fc400078e00ff */
[-C--:B------:R-:W-:Y:S01]  /*12b80*/  FMUL.FTZ R30, R30, R8.reuse ;  /* 0x000000081e1e7220 */ /* 0x080fe20000410000 */
[----:B------:R-:W-:Y:S01]  /*12b90*/  FFMA.FTZ R33, R9, R33, R28 ;  /* 0x0000002109217223 */ /* 0x000fe2000001001c */
[----:B------:R-:W-:Y:S01]  /*12ba0*/  LOP3.LUT R9, R84, 0xffff0000, RZ, 0xc0, !PT ;  /* 0xffff000054097812 */ /* 0x000fe200078ec0ff */
[C---:B------:R-:W-:Y:S01]  /*12bb0*/  FFMA.FTZ R36, R11.reuse, R8, -R32 ;  /* 0x000000080b247223 */ /* 0x040fe20000010820 */
[----:B------:R-:W-:Y:S01]  /*12bc0*/  LOP3.LUT R4, R4, 0xffff0000, RZ, 0xc0, !PT ;  /* 0xffff000004047812 */ /* 0x000fe200078ec0ff */
[----:B------:R-:W-:Y:S01]  /*12bd0*/  FFMA.FTZ R38, R11, R31, R30 ;  /* 0x0000001f0b267223 */ /* 0x000fe2000001001e */
[----:B------:R-:W-:Y:S01]  /*12be0*/  LOP3.LUT R28, R81, 0xffff0000, RZ, 0xc0, !PT ;  /* 0xffff0000511c7812 */ /* 0x000fe200078ec0ff */
[C---:B------:R-:W-:Y:S01]  /*12bf0*/  FMUL.FTZ R11, R24.reuse, R21 ;  /* 0x00000015180b7220 */ /* 0x040fe20000410000 */
[----:B------:R-:W-:Y:S01]  /*12c00*/  LOP3.LUT R8, R85, 0xffff0000, RZ, 0xc0, !PT ;  /* 0xffff000055087812 */ /* 0x000fe200078ec0ff */
[-C--:B------:R-:W-:Y:S01]  /*12c10*/  FMUL.FTZ R31, R24, R9.reuse ;  /* 0x00000009181f7220 */ /* 0x080fe20000410000 */
[----:B------:R-:W-:Y:S01]  /*12c20*/  LOP3.LUT R5, R5, 0xffff0000, RZ, 0xc0, !PT ;  /* 0xffff000005057812 */ /* 0x000fe200078ec0ff */
[----:B------:R-:W-:Y:S01]  /*12c30*/  FFMA.FTZ R24, R4, R9, -R11 ;  /* 0x0000000904187223 */ /* 0x000fe2000001080b */
[----:B------:R-:W-:Y:S01]  /*12c40*/  FMUL.FTZ R32, R25, R28 ;  /* 0x0000001c19207220 */ /* 0x000fe20000410000 */
[----:B------:R-:W-:-:S02]  /*12c50*/  IMAD.U32 R29, R26, 0x10000, RZ ;  /* 0x000100001a1d7824 */ /* 0x000fc400078e00ff */
[-C--:B------:R-:W-:Y:S01]  /*12c60*/  FMUL.FTZ R25, R25, R8.reuse ;  /* 0x0000000819197220 */ /* 0x080fe20000410000 */
[----:B------:R-:W-:Y:S02]  /*12c70*/  IMAD.U32 R11, R79, 0x10000, RZ ;  /* 0x000100004f0b7824 */ /* 0x000fe400078e00ff */
[----:B------:R-:W-:Y:S01]  /*12c80*/  FFMA.FTZ R30, R4, R21, R31 ;  /* 0x00000015041e7223 */ /* 0x000fe2000001001f */
[----:B------:R-:W-:Y:S01]  /*12c90*/  IMAD.U32 R10, R6, 0x10000, RZ ;  /* 0x00010000060a7824 */ /* 0x000fe200078e00ff */
[----:B------:R-:W-:Y:S01]  /*12ca0*/  LOP3.LUT R26, R26, 0xffff0000, RZ, 0xc0, !PT ;  /* 0xffff00001a1a7812 */ /* 0x000fe200078ec0ff */
[----:B------:R-:W-:Y:S01]  /*12cb0*/  IMAD.U32 R9, R86, 0x10000, RZ ;  /* 0x0001000056097824 */ /* 0x000fe200078e00ff */
[----:B------:R-:W-:Y:S01]  /*12cc0*/  LOP3.LUT R27, R27, 0xffff0000, RZ, 0xc0, !PT ;  /* 0xffff00001b1b7812 */ /* 0x000fe200078ec0ff */
[----:B------:R-:W-:Y:S01]  /*12cd0*/  FMUL.FTZ R31, R29, R11 ;  /* 0x0000000b1d1f7220 */ /* 0x000fe20000410000 */
        /* <DEDUP_REMOVED lines=12> */
[----:B------:R-:W-:Y:S01]  /*12da0*/  LOP3.LUT R7, R7, 0xffff0000, RZ, 0xc0, !PT ;  /* 0xffff000007077812 */ /* 0x000fe200078ec0ff */
[-C--:B------:R-:W-:Y:S01]  /*12db0*/  FMUL.FTZ R27, R27, R4.reuse ;  /* 0x000000041b1b7220 */ /* 0x080fe20000410000 */
        /* <DEDUP_REMOVED lines=15> */
.L_x_6093:
[----:B------:R-:W-:Y:S05]  /*12eb0*/  BSYNC B1 ;  /* 0x0000000000017941 */ /* 0x000fea0003800000 */
.L_x_6092:
[----:B------:R-:W-:Y:S05]  /*12ec0*/  @P2 BRA `(.L_x_6065) ;  /* 0x0000000400c02947 */ /* 0x000fea0003800000 */
[----:B01----:R-:W-:Y:S02]  /*12ed0*/  SHF.R.S32.HI R5, RZ, 0x1f, R192 ;  /* 0x0000001fff057819 */ /* 0x003fe400000114c0 */
        /* <DEDUP_REMOVED lines=13> */
[----:B-----5:R-:W-:-:S02]  /*12fb0*/  R2UR UR4, R42 ;  /* 0x000000002a0472ca */ /* 0x020fc400000e0000 */
[----:B------:R-:W-:Y:S02]  /*12fc0*/  LOP3.LUT R3, R0, R40, RZ, 0x3c, !PT ;  /* 0x0000002800037212 */ /* 0x000fe400078e3cff */
[----:B------:R-:W-:Y:S02]  /*12fd0*/  LOP3.LUT R4, R4, 0x7fffe000, RZ, 0xc0, !PT ;  /* 0x7fffe00004047812 */ /* 0x000fe400078ec0ff */
[----:B------:R-:W-:Y:S02]  /*12fe0*/  SHF.R.U64 R27, R56, 0x10, R57 ;  /* 0x00000010381b7819 */ /* 0x000fe40000001239 */
[----:B------:R-:W-:Y:S02]  /*12ff0*/  IADD3 R3, R3, R4, R224 ;  /* 0x0000000403037210 */ /* 0x000fe40007ffe0e0 */
[--C-:B------:R-:W-:Y:S02]  /*13000*/  SHF.R.U64 R21, R12, 0x10, R13.reuse ;  /* 0x000000100c157819 */ /* 0x100fe4000000120d */
[----:B------:R-:W-:Y:S01]  /*13010*/  SHF.R.U32.HI R12, RZ, 0x10, R13 ;  /* 0x00000010ff0c7819 */ /* 0x000fe2000001160d */
[----:B------:R-:W-:Y:S01]  /*13020*/  IMAD R3, R3, 0x2, R2 ;  /* 0x0000000203037824 */ /* 0x000fe200078e0202 */
[----:B------:R-:W-:-:S02]  /*13030*/  LEA R0, R5, UR4, 0x1 ;  /* 0x0000000405007c11 */ /* 0x000fc4000f8e08ff */
[----:B------:R-:W-:Y:S02]  /*13040*/  PRMT R74, R74, 0x5410, R27 ;  /* 0x000054104a4a7816 */ /* 0x000fe4000000001b */
[----:B------:R-:W0:Y:S01]  /*13050*/  LDS.128 R8, [R3+0x12400] ;  /* 0x0124000003087984 */ /* 0x000e220000000c00 */
[----:B------:R-:W-:Y:S02]  /*13060*/  PRMT R70, R70, 0x5410, R21 ;  /* 0x0000541046467816 */ /* 0x000fe40000000015 */
[----:B------:R-:W-:Y:S01]  /*13070*/  SHF.R.U32.HI R56, RZ, 0x10, R57 ;  /* 0x00000010ff387819 */ /* 0x000fe20000011639 */
[----:B------:R-:W1:Y:S01]  /*13080*/  LDS.128 R4, [R0] ;  /* 0x0000000000047984 */ /* 0x000e620000000c00 */
[--C-:B------:R-:W-:Y:S01]  /*13090*/  SHF.R.U64 R13, R14, 0x10, R15.reuse ;  /* 0x000000100e0d7819 */ /* 0x100fe2000000120f */
[----:B------:R-:W-:Y:S01]  /*130a0*/  IMAD.U32 R29, R70, 0x10000, RZ ;  /* 0x00010000461d7824 */ /* 0x000fe200078e00ff */
[----:B------:R-:W-:Y:S01]  /*130b0*/  PRMT R71, R71, 0x5410, R12 ;  /* 0x0000541047477816 */ /* 0x000fe2000000000c */
[----:B------:R-:W-:Y:S01]  /*130c0*/  IMAD.U32 R27, R74, 0x10000, RZ ;  /* 0x000100004a1b7824 */ /* 0x000fe200078e00ff */
[----:B------:R-:W-:-:S02]  /*130d0*/  SHF.R.U32.HI R14, RZ, 0x10, R15 ;  /* 0x00000010ff0e7819 */ /* 0x000fc4000001160f */
[--C-:B------:R-:W-:Y:S01]  /*130e0*/  SHF.R.U64 R25, R58, 0x10, R59.reuse ;  /* 0x000000103a197819 */ /* 0x100fe2000000123b */
[----:B------:R-:W-:Y:S01]  /*130f0*/  IMAD.U32 R26, R71, 0x10000, RZ ;  /* 0x00010000471a7824 */ /* 0x000fe200078e00ff */
[----:B------:R-:W-:Y:S02]  /*13100*/  SHF.R.U32.HI R58, RZ, 0x10, R59 ;  /* 0x00000010ff3a7819 */ /* 0x000fe4000001163b */
[----:B------:R-:W-:Y:S02]  /*13110*/  PRMT R75, R75, 0x5410, R56 ;  /* 0x000054104b4b7816 */ /* 0x000fe40000000038 */
        /* <DEDUP_REMOVED lines=9> */
[----:B-1----:R-:W-:-:S02]  /*131b0*/  IMAD.U32 R12, R4, 0x10000, RZ ;  /* 0x00010000040c7824 */ /* 0x002fc400078e00ff */
[C---:B------:R-:W-:Y:S01]  /*131c0*/  FMUL.FTZ R31, R20.reuse, R29 ;  /* 0x0000001d141f7220 */ /* 0x040fe20000410000 */
[-C--:B------:R-:W-:Y:S01]  /*131d0*/  FMUL.FTZ R33, R20, R27.reuse ;  /* 0x0000001b14217220 */ /* 0x080fe20000410000 */
[----:B------:R-:W-:Y:S02]  /*131e0*/  IMAD.U32 R13, R5, 0x10000, RZ ;  /* 0x00010000050d7824 */ /* 0x000fe400078e00ff */
[----:B------:R-:W-:Y:S01]  /*131f0*/  FMUL.FTZ R30, R21, R26 ;  /* 0x0000001a151e7220 */ /* 0x000fe20000410000 */
[----:B------:R-:W-:Y:S02]  /*13200*/  IMAD.U32 R20, R75, 0x10000, RZ ;  /* 0x000100004b147824 */ /* 0x000fe400078e00ff */
[C---:B------:R-:W-:Y:S01]  /*13210*/  FFMA.FTZ R31, R12.reuse, R27, -R31 ;  /* 0x0000001b0c1f7223 */ /* 0x040fe2000001081f */
[----:B------:R-:W-:Y:S02]  /*13220*/  IMAD.U32 R25, R11, 0x10000, RZ ;  /* 0x000100000b197824 */ /* 0x000fe400078e00ff */
[----:B------:R-:W-:Y:S01]  /*13230*/  FFMA.FTZ R33, R12, R29, R33 ;  /* 0x0000001d0c217223 */ /* 0x000fe20000010021 */
[----:B------:R-:W-:-:S02]  /*13240*/  IMAD.U32 R12, R77, 0x10000, RZ ;  /* 0x000100004d0c7824 */ /* 0x000fc400078e00ff */
[-C--:B------:R-:W-:Y:S01]  /*13250*/  FMUL.FTZ R32, R21, R20.reuse ;  /* 0x0000001415207220 */ /* 0x080fe20000410000 */
[----:B------:R-:W-:Y:S01]  /*13260*/  FFMA.FTZ R30, R13, R20, -R30 ;  /* 0x000000140d1e7223 */ /* 0x000fe2000001081e */
[----:B------:R-:W-:Y:S02]  /*13270*/  IMAD.U32 R15, R7, 0x10000, RZ ;  /* 0x00010000070f7824 */ /* 0x000fe400078e00ff */
[C---:B------:R-:W-:Y:S01]  /*13280*/  FMUL.FTZ R20, R25.reuse, R28 ;  /* 0x0000001c19147220 */ /* 0x040fe20000410000 */
[----:B------:R-:W-:Y:S01]  /*13290*/  LOP3.LUT R21, R70, 0xffff0000, RZ, 0xc0, !PT ;  /* 0xffff000046157812 */ /* 0x000fe200078ec0ff */
[----:B------:R-:W-:Y:S01]  /*132a0*/  FMUL.FTZ R25, R25, R12 ;  /* 0x0000000c19197220 */ /* 0x000fe20000410000 */
[----:B------:R-:W-:Y:S01]  /*132b0*/  FFMA.FTZ R32, R13, R26, R32 ;  /* 0x0000001a0d207223 */ /* 0x000fe20000010020 */
[C---:B------:R-:W-:Y:S01]  /*132c0*/  FFMA.FTZ R34, R15.reuse, R12, -R20 ;  /* 0x0000000c0f227223 */ /* 0x040fe20000010814 */
[----:B------:R-:W-:Y:S01]  /*132d0*/  LOP3.LUT R13, R74, 0xffff0000, RZ, 0xc0, !PT ;  /* 0xffff00004a0d7812 */ /* 0x000fe200078ec0ff */
[----:B------:R-:W-:Y:S01]  /*132e0*/  FFMA.FTZ R35, R15, R28, R25 ;  /* 0x0000001c0f237223 */ /* 0x000fe20000010019 */
[----:B------:R-:W-:Y:S01]  /*132f0*/  LOP3.LUT R20, R71, 0xffff0000, RZ, 0xc0, !PT ;  /* 0xffff000047147812 */ /* 0x000fe200078ec0ff */
[----:B------:R-:W-:Y:S01]  /*13300*/  FMUL.FTZ R15, R8, R21 ;  /* 0x00000015080f7220 */ /* 0x000fe20000410000 */
[----:B------:R-:W-:Y:S01]  /*13310*/  LOP3.LUT R4, R4, 0xffff0000, RZ, 0xc0, !PT ;  /* 0xffff000004047812 */ /* 0x000fe200078ec0ff */
[-C--:B------:R-:W-:Y:S01]  /*13320*/  FMUL.FTZ R25, R8, R13.reuse ;  /* 0x0000000d08197220 */ /* 0x080fe20000410000 */
[----:B------:R-:W-:Y:S01]  /*13330*/  LOP3.LUT R12, R75, 0xffff0000, RZ, 0xc0, !PT ;  /* 0xffff00004b0c7812 */ /* 0x000fe200078ec0ff */
[----:B------:R-:W-:Y:S01]  /*13340*/  FMUL.FTZ R8, R9, R20 ;  /* 0x0000001409087220 */ /* 0x000fe20000410000 */
[----:B------:R-:W-:Y:S01]  /*13350*/  LOP3.LUT R5, R5, 0xffff0000, RZ, 0xc0, !PT ;  /* 0xffff000005057812 */ /* 0x000fe200078ec0ff */
[----:B------:R-:W-:Y:S01]  /*13360*/  FFMA.FTZ R26, R4, R13, -R15 ;  /* 0x0000000d041a7223 */ /* 0x000fe2000001080f */
[----:B------:R-:W-:-:S02]  /*13370*/  IMAD.U32 R24, R10, 0x10000, RZ ;  /* 0x000100000a187824 */ /* 0x000fc400078e00ff */
[-C--:B------:R-:W-:Y:S01]  /*13380*/  FMUL.FTZ R9, R9, R12.reuse ;  /* 0x0000000c09097220 */ /* 0x080fe20000410000 */
[----:B------:R-:W-:Y:S02]  /*13390*/  IMAD.U32 R15, R72, 0x10000, RZ ;  /* 0x00010000480f7824 */ /* 0x000fe400078e00ff */
        /* <DEDUP_REMOVED lines=35> */
.L_x_6065:
[----:B------:R-:W-:Y:S05]  /*135d0*/  BSYNC B0 ;  /* 0x0000000000007941 */ /* 0x000fea0003800000 */
.L_x_6043:
        /* <DEDUP_REMOVED lines=8> */
.L_x_6041:
[----:B0-23--:R-:W2:Y:S02]  /*13660*/  LDL R0, [R1+0x4] ;  /* 0x0000040001007983 */ /* 0x00dea40000100800 */
[----:B--2---:R-:W-:-:S13]  /*13670*/  R2UR UR4, R0 ;  /* 0x00000000000472ca */ /* 0x004fda00000e0000 */
[----:B------:R-:W-:-:S05]  /*13680*/  IMAD.U32 R0, RZ, RZ, UR4 ;  /* 0x00000004ff007e24 */ /* 0x000fca000f8e00ff */
[----:B------:R-:W-:-:S13]  /*13690*/  ISETP.NE.AND P0, PT, R0, 0x3, PT ;  /* 0x000000030000780c */ /* 0x000fda0003f05270 */
[----:B------:R-:W-:Y:S05]  /*136a0*/  @!P0 BRA `(.L_x_6094) ;  /* 0x0000000000048947 */ /* 0x000fea0003800000 */
[----:B------:R-:W-:Y:S01]  /*136b0*/  BPT.TRAP 0x1 ;  /* 0x000000040000795c */ /* 0x000fe20000300000 */
.L_x_6094:
[----:B------:R-:W-:Y:S01]  /*136c0*/  IMAD R8, R196, 0x8, R2 ;  /* 0x00000008c4087824 */ /* 0x000fe200078e0202 */
[----:B-1--4-:R-:W-:-:S04]  /*136d0*/  SHF.L.U32 R3, R200, 0x1f, RZ ;  /* 0x0000001fc8037819 */ /* 0x012fc800000006ff */
[----:B------:R0:W1:Y:S01]  /*136e0*/  SYNCS.PHASECHK.TRANS64.TRYWAIT P1, [R8+URZ+0x30830], R3 ;  /* 0x03083003080075a7 */ /* 0x000062000802017f */
[----:B------:R-:W-:Y:S05]  /*136f0*/  @!P0 BRA `(.L_x_6095) ;  /* 0x0000000000048947 */ /* 0x000fea0003800000 */
[----:B------:R-:W-:Y:S01]  /*13700*/  BPT.TRAP 0x1 ;  /* 0x000000040000795c */ /* 0x000fe20000300000 */
.L_x_6095:
[----:B-1----:R-:W-:Y:S05]  /*13710*/  @P1 BRA `(.L_x_6096) ;  /* 0x0000000000081947 */ /* 0x002fea0003800000 */
[----:B------:R-:W1:Y:S02]  /*13720*/  SYNCS.PHASECHK.TRANS64.TRYWAIT P1, [R8+URZ+0x30830], R3 ;  /* 0x03083003080075a7 */ /* 0x000e64000802017f */
[----:B-1----:R-:W-:Y:S05]  /*13730*/  @!P1 BRA `(.L_x_6097) ;  /* 0x0000016000289947 */ /* 0x002fea0003800000 */
.L_x_6096:
[----:B------:R-:W-:Y:S05]  /*13740*/  WARPSYNC.ALL ;  /* 0x0000000000007948 */ /* 0x000fea0003800000 */
[----:B------:R-:W-:Y:S01]  /*13750*/  VIADD R0, R2, 0x1e400 ;  /* 0x0001e40002007836 */ /* 0x000fe20000000000 */
        /* <DEDUP_REMOVED lines=37> */
[----:B------:R-:W-:Y:S01]  /*139b0*/  IMAD.MOV.U32 R7, RZ, RZ, 0x40000040 ;  /* 0x40000040ff077424 */ /* 0x000fe200078e00ff */
[----:B------:R-:W-:Y:S01]  /*139c0*/  UIADD3 UR36, UR4, 0x806, URZ ;  /* 0x0000080604247890 */ /* 0x000fe2000fffe03f */
[----:B--2---:R-:W-:Y:S01]  /*139d0*/  IMAD.U32 R10, RZ, RZ, UR8 ;  /* 0x00000008ff0a7e24 */ /* 0x004fe2000f8e00ff */
[----:B------:R-:W-:Y:S01]  /*139e0*/  UMOV UR37, 0x40000040 ;  /* 0x4000004000257882 */ /* 0x000fe20000000000 */
        /* <DEDUP_REMOVED lines=12> */
[----:B--2---:R-:W-:Y:S02]  /*13ab0*/  IMAD.U32 R10, RZ, RZ, UR8 ;  /* 0x00000008ff0a7e24 */ /* 0x004fe4000f8e00ff */
        /* <DEDUP_REMOVED lines=35> */
[----:B------:R-:W-:Y:S02]  /*13cf0*/  VIADD R6, R4, 0x304 ;  /* 0x0000030404067836 */ /* 0x000fe40000000000 */
[----:B------:R-:W-:Y:S02]  /*13d00*/  IMAD.MOV.U32 R7, RZ, RZ, 0x40000040 ;  /* 0x40000040ff077424 */ /* 0x000fe400078e00ff */
[----:B--2---:R-:W-:Y:S01]  /*13d10*/  IMAD.U32 R10, RZ, RZ, UR8 ;  /* 0x00000008ff0a7e24 */ /* 0x004fe2000f8e00ff */
[----:B------:R-:W-:Y:S01]  /*13d20*/  R2UR UR58, R6 ;  /* 0x00000000063a72ca */ /* 0x000fe200000e0000 */
[----:B------:R-:W-:Y:S01]  /*13d30*/  VIADD R6, R4, 0x306 ;  /* 0x0000030604067836 */ /* 0x000fe20000000000 */
[----:B------:R-:W-:Y:S01]  /*13d40*/  R2UR UR59, R7 ;  /* 0x00000000073b72ca */ /* 0x000fe200000e0000 */
[----:B------:R-:W-:-:S02]  /*13d50*/  IMAD.MOV.U32 R7, RZ, RZ, 0x40000040 ;  /* 0x40000040ff077424 */ /* 0x000fc400078e00ff */
        /* <DEDUP_REMOVED lines=40> */
[----:B--2---:R-:W-:Y:S05]  /*13fe0*/  @!P0 BRA `(.L_x_6098) ;  /* 0x0000000000048947 */ /* 0x004fea0003800000 */
[----:B------:R-:W-:Y:S01]  /*13ff0*/  BPT.TRAP 0x1 ;  /* 0x000000040000795c */ /* 0x000fe20000300000 */
.L_x_6098:
[----:B------:R-:W2:Y:S01]  /*14000*/  LDL.LU R6, [R1] ;  /* 0x0000000001067983 */ /* 0x000ea20000300800 */
[----:B------:R-:W3:Y:S01]  /*14010*/  LDC R12, c[0x0][0x448] ;  /* 0x00011200ff0c7b82 */ /* 0x000ee20000000800 */
[----:B------:R-:W-:Y:S01]  /*14020*/  ULDC UR4, c[0x0][0x9d8] ;  /* 0x0002760000047ab9 */ /* 0x000fe20000000800 */
[----:B------:R-:W-:Y:S01]  /*14030*/  ULDC UR38, c[0x0][0x9d8] ;  /* 0x0002760000267ab9 */ /* 0x000fe20000000800 */
[----:B------:R-:W4:Y:S01]  /*14040*/  LDL R4, [R1+0x3c] ;  /* 0x00003c0001047983 */ /* 0x000f220000100800 */
[----:B------:R-:W-:Y:S01]  /*14050*/  FMUL.FTZ R27, R27, UR4 ;  /* 0x000000041b1b7c20 */ /* 0x000fe20008410000 */
[----:B------:R-:W-:Y:S01]  /*14060*/  FMUL.FTZ R7, R29, UR4 ;  /* 0x000000041d077c20 */ /* 0x000fe20008410000 */
[----:B------:R-:W-:Y:S01]  /*14070*/  FMUL.FTZ R26, R26, UR4 ;  /* 0x000000041a1a7c20 */ /* 0x000fe20008410000 */
[----:B------:R-:W-:Y:S01]  /*14080*/  FMUL.FTZ R30, R30, UR4 ;  /* 0x000000041e1e7c20 */ /* 0x000fe20008410000 */
[----:B------:R5:W-:Y:S01]  /*14090*/  MUFU.TANH R82, R27 ;  /* 0x0000001b00527308 */ /* 0x000be20000002400 */
[----:B01----:R-:W-:Y:S01]  /*140a0*/  FMUL.FTZ R3, R25, UR4 ;  /* 0x0000000419037c20 */ /* 0x003fe20008410000 */
        /* <DEDUP_REMOVED lines=14> */
[----:B---3--:R-:W-:Y:S01]  /*14190*/  ISETP.NE.AND P4, PT, R12, 0x1, PT ;  /* 0x000000010c00780c */ /* 0x008fe20003f85270 */
[----:B------:R-:W-:Y:S01]  /*141a0*/  IMAD R12, R80, -0x60, R228 ;  /* 0xffffffa0500c7824 */ /* 0x000fe200078e02e4 */
        /* <DEDUP_REMOVED lines=11> */
[----:B-----5:R-:W5:Y:S01]  /*14260*/  @P4 LDC R27, c[0x0][0x44c] ;  /* 0x00011300ff1b4b82 */ /* 0x020f620000000800 */
[----:B------:R-:W-:Y:S01]  /*14270*/  FMUL.FTZ R67, R67, UR4 ;  /* 0x0000000443437c20 */ /* 0x000fe20008410000 */
[----:B------:R-:W-:Y:S01]  /*14280*/  FMUL.FTZ R70, R70, UR4 ;  /* 0x0000000446467c20 */ /* 0x000fe20008410000 */
[----:B------:R-:W-:Y:S01]  /*14290*/  FMUL.FTZ R71, R71, UR4 ;  /* 0x0000000447477c20 */ /* 0x000fe20008410000 */
[----:B------:R-:W-:Y:S01]  /*142a0*/  FMUL.FTZ R10, R33, UR4 ;  /* 0x00000004210a7c20 */ /* 0x000fe20008410000 */
[----:B------:R-:W3:Y:S01]  /*142b0*/  MUFU.TANH R34, R34 ;  /* 0x0000002200227308 */ /* 0x000ee20000002400 */
[----:B------:R-:W-:Y:S01]  /*142c0*/  FMUL.FTZ R33, R44, UR4 ;  /* 0x000000042c217c20 */ /* 0x000fe20008410000 */
[----:B------:R-:W-:Y:S01]  /*142d0*/  FMUL.FTZ R48, R48, UR4 ;  /* 0x0000000430307c20 */ /* 0x000fe20008410000 */
[----:B------:R-:W0:Y:S01]  /*142e0*/  @P4 LDC R29, c[0x0][0x450] ;  /* 0x00011400ff1d4b82 */ /* 0x000e220000000800 */
        /* <DEDUP_REMOVED lines=15> */
[----:B------:R-:W-:Y:S01]  /*143e0*/  ULDC UR39, c[0x0][0x9d8] ;  /* 0x0002760000277ab9 */ /* 0x000fe20000000800 */
[----:B------:R-:W-:Y:S01]  /*143f0*/  ULDC UR42, c[0x0][0x988] ;  /* 0x00026200002a7ab9 */ /* 0x000fe20000000800 */
[----:B------:R-:W-:Y:S01]  /*14400*/  ULDC UR43, c[0x0][0x988] ;  /* 0x00026200002b7ab9 */ /* 0x000fe20000000800 */
[----:B------:R-:W-:Y:S01]  /*14410*/  BSSY B0, `(.L_x_6099) ;  /* 0x00004c8000007945 */ /* 0x000fe20003800000 */
[----:B------:R-:W-:Y:S01]  /*14420*/  CS2R R118, SRZ ;  /* 0x0000000000767805 */ /* 0x000fe2000001ff00 */
[----:B------:R-:W3:Y:S01]  /*14430*/  MUFU.TANH R39, R39 ;  /* 0x0000002700277308 */ /* 0x000ee20000002400 */
[----:B------:R-:W-:-:S02]  /*14440*/  CS2R R116, SRZ ;  /* 0x0000000000747805 */ /* 0x000fc4000001ff00 */
[----:B------:R-:W-:Y:S02]  /*14450*/  CS2R R114, SRZ ;  /* 0x0000000000727805 */ /* 0x000fe4000001ff00 */
[----:B------:R-:W-:Y:S02]  /*14460*/  CS2R R112, SRZ ;  /* 0x0000000000707805 */ /* 0x000fe4000001ff00 */
[----:B------:R-:W-:Y:S02]  /*14470*/  CS2R R110, SRZ ;  /* 0x00000000006e7805 */ /* 0x000fe4000001ff00 */
[----:B------:R-:W-:Y:S02]  /*14480*/  CS2R R108, SRZ ;  /* 0x00000000006c7805 */ /* 0x000fe4000001ff00 */
[----:B------:R-:W-:Y:S02]  /*14490*/  CS2R R106, SRZ ;  /* 0x00000000006a7805 */ /* 0x000fe4000001ff00 */
[----:B------:R-:W-:Y:S01]  /*144a0*/  CS2R R104, SRZ ;  /* 0x0000000000687805 */ /* 0x000fe2000001ff00 */
[----:B------:R-:W3:Y:S01]  /*144b0*/  MUFU.TANH R42, R42 ;  /* 0x0000002a002a7308 */ /* 0x000ee20000002400 */
[----:B------:R-:W-:-:S07]  /*144c0*/  CS2R R102, SRZ ;  /* 0x0000000000667805 */ /* 0x000fce000001ff00 */
[----:B------:R-:W3:Y:S08]  /*144d0*/  MUFU.TANH R36, R43 ;  /* 0x0000002b00247308 */ /* 0x000ef00000002400 */
[----:B------:R-:W3:Y:S08]  /*144e0*/  MUFU.TANH R46, R46 ;  /* 0x0000002e002e7308 */ /* 0x000ef00000002400 */
[----:B------:R-:W3:Y:S08]  /*144f0*/  MUFU.TANH R47, R47 ;  /* 0x0000002f002f7308 */ /* 0x000ef00000002400 */
[----:B------:R3:W-:Y:S08]  /*14500*/  MUFU.TANH R32, R54 ;  /* 0x0000003600207308 */ /* 0x0007f00000002400 */
[----:B------:R-:W3:Y:S08]  /*14510*/  MUFU.TANH R50, R50 ;  /* 0x0000003200327308 */ /* 0x000ef00000002400 */
[----:B------:R-:W3:Y:S08]  /*14520*/  MUFU.TANH R51, R51 ;  /* 0x0000003300337308 */ /* 0x000ef00000002400 */
[----:B------:R-:W3:Y:S08]  /*14530*/  MUFU.TANH R40, R55 ;  /* 0x0000003700287308 */ /* 0x000ef00000002400 */
[----:B------:R-:W-:Y:S08]  /*14540*/  MUFU.TANH R28, R59 ;  /* 0x0000003b001c7308 */ /* 0x000ff00000002400 */
        /* <DEDUP_REMOVED lines=20> */
[----:B--2---:R-:W-:-:S04]  /*14690*/  LOP3.LUT R6, R6, 0xfffffffd, RZ, 0xc0, !PT ;  /* 0xfffffffd06067812 */ /* 0x004fc800078ec0ff */
[----:B------:R-:W-:Y:S01]  /*146a0*/  @P4 LOP3.LUT R6, R6, 0x2, RZ, 0xfc, !PT ;  /* 0x0000000206064812 */ /* 0x000fe200078efcff */
[----:B----4-:R-:W-:Y:S02]  /*146b0*/  IMAD.IADD R4, R4, 0x1, R226 ;  /* 0x0000000104047824 */ /* 0x010fe400078e02e2 */
[----:B------:R-:W-:Y:S02]  /*146c0*/  MUFU.TANH R45, R45 ;  /* 0x0000002d002d7308 */ /* 0x000fe40000002400 */
[----:B------:R5:W-:Y:S06]  /*146d0*/  STL [R1], R6 ;  /* 0x0000000601007387 */ /* 0x000bec0000100800 */
[----:B------:R-:W-:Y:S01]  /*146e0*/  MUFU.TANH R98, R68 ;  /* 0x0000004400627308 */ /* 0x000fe20000002400 */
[----:B-----5:R-:W-:Y:S01]  /*146f0*/  @P4 IMAD.HI.U32 R6, R4, R27, RZ ;  /* 0x0000001b04064227 */ /* 0x020fe200078e00ff */
[----:B------:R-:W-:-:S03]  /*14700*/  IADD3 R27, -R229, 0x60, R12 ;  /* 0x00000060e51b7810 */ /* 0x000fc60007ffe10c */
[----:B------:R-:W-:-:S03]  /*14710*/  FMUL.FTZ R12, R58, UR4 ;  /* 0x000000043a0c7c20 */ /* 0x000fc60008410000 */
[----:B------:R-:W-:Y:S01]  /*14720*/  MUFU.TANH R49, R49 ;  /* 0x0000003100317308 */ /* 0x000fe20000002400 */
[----:B0-----:R-:W-:Y:S01]  /*14730*/  @P4 SHF.R.U32.HI R4, RZ, R29, R6 ;  /* 0x0000001dff044219 */ /* 0x001fe20000011606 */
[----:B------:R-:W-:-:S04]  /*14740*/  IMAD R6, R80, -0x60, RZ ;  /* 0xffffffa050067824 */ /* 0x000fc800078e02ff */
[----:B------:R-:W0:Y:S01]  /*14750*/  SHFL.IDX PT, R14, R4, 0x1, 0x1c1f ;  /* 0x003c1f00040e7f89 */ /* 0x000e2200000e0000 */
[----:B------:R-:W-:Y:S01]  /*14760*/  IADD3 R6, -R229, 0x61, R6 ;  /* 0x00000061e5067810 */ /* 0x000fe20007ffe106 */
[----:B------:R-:W2:Y:S03]  /*14770*/  MUFU.TANH R12, R12 ;  /* 0x0000000c000c7308 */ /* 0x000ea60000002400 */
[----:B------:R-:W-:-:S05]  /*14780*/  IADD3 R84, -R227, R6, R228 ;  /* 0x00000006e3547210 */ /* 0x000fca0007ffe1e4 */
[----:B------:R-:W-:Y:S08]  /*14790*/  MUFU.TANH R53, R53 ;  /* 0x0000003500357308 */ /* 0x000ff00000002400 */
[----:B------:R-:W-:Y:S01]  /*147a0*/  MUFU.TANH R57, R57 ;  /* 0x0000003900397308 */ /* 0x000fe20000002400 */
[----:B0-----:R-:W-:-:S07]  /*147b0*/  VIADDMNMX R6, R14, R84, R27, PT ;  /* 0x000000540e067246 */ /* 0x001fce000380011b */
[----:B------:R-:W0:Y:S01]  /*147c0*/  MUFU.TANH R14, R70 ;  /* 0x00000046000e7308 */ /* 0x000e220000002400 */
[C---:B------:R-:W-:Y:S02]  /*147d0*/  ISETP.GT.AND P1, PT, R6.reuse, RZ, PT ;  /* 0x000000ff0600720c */ /* 0x040fe40003f24270 */
[C---:B------:R-:W-:Y:S02]  /*147e0*/  ISETP.GT.AND P2, PT, R6.reuse, 0x1, PT ;  /* 0x000000010600780c */ /* 0x040fe40003f44270 */
[----:B------:R-:W-:Y:S02]  /*147f0*/  ISETP.GT.AND P3, PT, R6, 0x8, PT ;  /* 0x000000080600780c */ /* 0x000fe40003f64270 */
[----:B------:R-:W-:Y:S01]  /*14800*/  FSEL R25, R25, -INF , P1 ;  /* 0xff80000019197808 */ /* 0x000fe20000800000 */
[----:B------:R-:W4:Y:S01]  /*14810*/  MUFU.TANH R61, R61 ;  /* 0x0000003d003d7308 */ /* 0x000f220000002400 */
[----:B------:R-:W-:Y:S02]  /*14820*/  FSEL R82, R82, -INF , P2 ;  /* 0xff80000052527808 */ /* 0x000fe40001000000 */
[----:B------:R-:W-:-:S02]  /*14830*/  ISETP.GT.AND P1, PT, R6, 0x9, PT ;  /* 0x000000090600780c */ /* 0x000fc40003f24270 */
[----:B-1----:R-:W-:Y:S02]  /*14840*/  FSEL R78, R30, -INF , P3 ;  /* 0xff8000001e4e7808 */ /* 0x002fe40001800000 */
[----:B------:R-:W-:Y:S01]  /*14850*/  FMNMX.FTZ R29, R25, R82, !PT ;  /* 0x00000052191d7209 */ /* 0x000fe20007810000 */
[----:B------:R-:W-:Y:S01]  /*14860*/  MUFU.TANH R96, R96 ;  /* 0x0000006000607308 */ /* 0x000fe20000002400 */
[----:B------:R-:W-:Y:S02]  /*14870*/  ISETP.GT.AND P2, PT, R6, 0x10, PT ;  /* 0x000000100600780c */ /* 0x000fe40003f44270 */
[----:B---3--:R-:W-:Y:S01]  /*14880*/  FSEL R76, R31, -INF , P1 ;  /* 0xff8000001f4c7808 */ /* 0x008fe20000800000 */
[----:B------:R-:W-:Y:S01]  /*14890*/  FMUL.FTZ R31, R64, UR4 ;  /* 0x00000004401f7c20 */ /* 0x000fe20008410000 */
[----:B------:R-:W-:Y:S01]  /*148a0*/  FMNMX.FTZ R29, R78, R29, !PT ;  /* 0x0000001d4e1d7209 */ /* 0x000fe20007810000 */
[----:B------:R-:W-:Y:S01]  /*148b0*/  ULDC UR4, c[0x0][0x988] ;  /* 0x0002620000047ab9 */ /* 0x000fe20000000800 */
[----:B------:R-:W-:Y:S01]  /*148c0*/  ISETP.GT.AND P1, PT, R6, 0x11, PT ;  /* 0x000000110600780c */ /* 0x000fe20003f24270 */
[----:B------:R-:W-:Y:S01]  /*148d0*/  MUFU.TANH R69, R69 ;  /* 0x0000004500457308 */ /* 0x000fe20000002400 */
[----:B------:R-:W-:-:S02]  /*148e0*/  FSEL R74, R34, -INF , P2 ;  /* 0xff800000224a7808 */ /* 0x000fc40001000000 */
[----:B------:R-:W-:Y:S02]  /*148f0*/  FMNMX.FTZ R29, R76, R29, !PT ;  /* 0x0000001d4c1d7209 */ /* 0x000fe40007810000 */
[----:B------:R-:W-:Y:S02]  /*14900*/  ISETP.GT.AND P2, PT, R6, 0x18, PT ;  /* 0x000000180600780c */ /* 0x000fe40003f44270 */
[----:B------:R-:W-:Y:S01]  /*14910*/  FSEL R72, R35, -INF , P1 ;  /* 0xff80000023487808 */ /* 0x000fe20000800000 */
[----:B------:R-:W1:Y:S01]  /*14920*/  MUFU.TANH R31, R31 ;  /* 0x0000001f001f7308 */ /* 0x000e620000002400 */
[----:B------:R-:W-:Y:S02]  /*14930*/  FMNMX.FTZ R29, R74, R29, !PT ;  /* 0x0000001d4a1d7209 */ /* 0x000fe40007810000 */
[----:B------:R-:W-:Y:S02]  /*14940*/  ISETP.GT.AND P1, PT, R6, 0x19, PT ;  /* 0x000000190600780c */ /* 0x000fe40003f24270 */
[----:B------:R-:W-:-:S02]  /*14950*/  FSEL R58, R38, -INF , P2 ;  /* 0xff800000263a7808 */ /* 0x000fc40001000000 */
[----:B------:R-:W-:Y:S02]  /*14960*/  FMNMX.FTZ R29, R72, R29, !PT ;  /* 0x0000001d481d7209 */ /* 0x000fe40007810000 */
[----:B------:R-:W-:Y:S02]  /*14970*/  ISETP.GT.AND P2, PT, R6, 0x20, PT ;  /* 0x000000200600780c */ /* 0x000fe40003f44270 */
[----:B------:R-:W-:Y:S02]  /*14980*/  FSEL R54, R39, -INF , P1 ;  /* 0xff80000027367808 */ /* 0x000fe40000800000 */
        /* <DEDUP_REMOVED lines=26> */
[----:B--2---:R-:W-:-:S02]  /*14b30*/  FSEL R50, R12, -INF , P2 ;  /* 0xff8000000c327808 */ /* 0x004fc40001000000 */
        /* <DEDUP_REMOVED lines=17> */
[----:B0-----:R-:W-:-:S02]  /*14c50*/  FSEL R14, R14, -INF , P2 ;  /* 0xff8000000e0e7808 */ /* 0x001fc40001000000 */
[----:B------:R-:W-:Y:S02]  /*14c60*/  FMNMX.FTZ R29, R20, R29, !PT ;  /* 0x0000001d141d7209 */ /* 0x000fe40007810000 */
[----:B------:R-:W-:Y:S02]  /*14c70*/  FSEL R6, R71, -INF , P1 ;  /* 0xff80000047067808 */ /* 0x000fe40000800000 */
[----:B------:R-:W-:-:S04]  /*14c80*/  FMNMX.FTZ R29, R14, R29, !PT ;  /* 0x0000001d0e1d7209 */ /* 0x000fc80007810000 */
[----:B------:R-:W-:-:S05]  /*14c90*/  FMNMX.FTZ R29, R6, R29, !PT ;  /* 0x0000001d061d7209 */ /* 0x000fca0007810000 */
[----:B------:R-:W0:Y:S02]  /*14ca0*/  SHFL.BFLY PT, R44, R29, 0x2, 0x1f ;  /* 0x0c401f001d2c7f89 */ /* 0x000e2400000e0000 */
[----:B0-----:R-:W-:Y:S02]  /*14cb0*/  FMNMX.FTZ R44, R29, R44, !PT ;  /* 0x0000002c1d2c7209 */ /* 0x001fe40007810000 */
[----:B------:R-:W0:Y:S04]  /*14cc0*/  SHFL.IDX PT, R29, R4, RZ, 0x1c1f ;  /* 0x001c1fff041d7589 */ /* 0x000e2800000e0000 */
[----:B------:R-:W2:Y:S01]  /*14cd0*/  SHFL.BFLY PT, R35, R44, 0x1, 0x1f ;  /* 0x0c201f002c237f89 */ /* 0x000ea200000e0000 */
[----:B0-----:R-:W-:-:S04]  /*14ce0*/  VIADDMNMX R29, R29, R84, R27, PT ;  /* 0x000000541d1d7246 */ /* 0x001fc8000380011b */
[C---:B------:R-:W-:Y:S02]  /*14cf0*/  ISETP.GT.AND P1, PT, R29.reuse, RZ, PT ;  /* 0x000000ff1d00720c */ /* 0x040fe40003f24270 */
[C---:B------:R-:W-:Y:S02]  /*14d00*/  ISETP.GT.AND P2, PT, R29.reuse, 0x1, PT ;  /* 0x000000011d00780c */ /* 0x040fe40003f44270 */
[----:B--2---:R-:W-:Y:S02]  /*14d10*/  FMNMX.FTZ R4, R44, R35, !PT ;  /* 0x000000232c047209 */ /* 0x004fe40007810000 */
[----:B------:R-:W-:Y:S02]  /*14d20*/  ISETP.GT.AND P3, PT, R29, 0x8, PT ;  /* 0x000000081d00780c */ /* 0x000fe40003f64270 */
[----:B------:R-:W-:Y:S02]  /*14d30*/  FSEL R44, R0, -INF , P1 ;  /* 0xff800000002c7808 */ /* 0x000fe40000800000 */
[----:B------:R-:W-:Y:S01]  /*14d40*/  FSEL R27, R3, -INF , P2 ;  /* 0xff800000031b7808 */ /* 0x000fe20001000000 */
[----:B------:R-:W-:Y:S01]  /*14d50*/  IMAD.U32 R3, RZ, RZ, UR4 ;  /* 0x00000004ff037e24 */ /* 0x000fe2000f8e00ff */
[----:B------:R-:W-:-:S02]  /*14d60*/  FSEL R48, R5, -INF , P3 ;  /* 0xff80000005307808 */ /* 0x000fc40001800000 */
[C---:B------:R-:W-:Y:S01]  /*14d70*/  ISETP.GT.AND P1, PT, R29.reuse, 0x9, PT ;  /* 0x000000091d00780c */ /* 0x040fe20003f24270 */
[----:B------:R-:W-:Y:S01]  /*14d80*/  FMUL.FTZ R0, R4, R3 ;  /* 0x0000000304007220 */ /* 0x000fe20000410000 */
        /* <DEDUP_REMOVED lines=10> */
[----:B------:R-:W-:-:S02]  /*14e30*/  FSETP.NEU.FTZ.AND P2, PT, R4, -INF , PT ;  /* 0xff8000000400780b */ /* 0x000fc40003f5d000 */
[----:B------:R-:W-:Y:S02]  /*14e40*/  ISETP.GT.AND P1, PT, R29, 0x19, PT ;  /* 0x000000191d00780c */ /* 0x000fe40003f24270 */
[----:B------:R-:W-:Y:S02]  /*14e50*/  FSEL R62, R11, -INF , P3 ;  /* 0xff8000000b3e7808 */ /* 0x000fe40001800000 */
[----:B------:R-:W-:Y:S02]  /*14e60*/  FMNMX.FTZ R7, R60, R7, !PT ;  /* 0x000000073c077209 */ /* 0x000fe40007810000 */
[----:B------:R-:W-:Y:S02]  /*14e70*/  FSEL R5, R0, RZ, P2 ;  /* 0x000000ff00057208 */ /* 0x000fe40001000000 */
[----:B------:R-:W-:Y:S02]  /*14e80*/  ISETP.GT.AND P2, PT, R29, 0x20, PT ;  /* 0x000000201d00780c */ /* 0x000fe40003f44270 */
[----:B------:R-:W-:Y:S01]  /*14e90*/  FSEL R66, R13, -INF , P1 ;  /* 0xff8000000d427808 */ /* 0x000fe20000800000 */
[--C-:B------:R-:W-:Y:S01]  /*14ea0*/  FFMA.FTZ R10, R82, R3, -R5.reuse ;  /* 0x00000003520a7223 */ /* 0x100fe20000010805 */
[----:B------:R-:W-:Y:S01]  /*14eb0*/  FMNMX.FTZ R7, R62, R7, !PT ;  /* 0x000000073e077209 */ /* 0x000fe20007810000 */
[-CC-:B------:R-:W-:Y:S01]  /*14ec0*/  FFMA.FTZ R64, R76, R3.reuse, -R5.reuse ;  /* 0x000000034c407223 */ /* 0x180fe20000010805 */
[----:B------:R-:W-:Y:S01]  /*14ed0*/  ISETP.GT.AND P1, PT, R29, 0x21, PT ;  /* 0x000000211d00780c */ /* 0x000fe20003f24270 */
[-CC-:B------:R-:W-:Y:S01]  /*14ee0*/  FFMA.FTZ R191, R78, R3.reuse, -R5.reuse ;  /* 0x000000034ebf7223 */ /* 0x180fe20000010805 */
[----:B------:R-:W-:Y:S01]  /*14ef0*/  FSEL R68, R21, -INF , P2 ;  /* 0xff80000015447808 */ /* 0x000fe20001000000 */
[--C-:B------:R-:W-:Y:S01]  /*14f00*/  FFMA.FTZ R185, R74, R3, -R5.reuse ;  /* 0x000000034ab97223 */ /* 0x100fe20000010805 */
[----:B------:R-:W-:Y:S01]  /*14f10*/  FMNMX.FTZ R7, R66, R7, !PT ;  /* 0x0000000742077209 */ /* 0x000fe20007810000 */
[-CC-:B------:R-:W-:Y:S01]  /*14f20*/  FFMA.FTZ R187, R58, R3.reuse, -R5.reuse ;  /* 0x000000033abb7223 */ /* 0x180fe20000010805 */
[----:B------:R-:W-:Y:S01]  /*14f30*/  ISETP.GT.AND P2, PT, R29, 0x28, PT ;  /* 0x000000281d00780c */ /* 0x000fe20003f44270 */
[--C-:B------:R-:W-:Y:S01]  /*14f40*/  FFMA.FTZ R189, R25, R3, -R5.reuse ;  /* 0x0000000319bd7223 */ /* 0x100fe20000010805 */
[----:B------:R-:W-:Y:S01]  /*14f50*/  FSEL R70, R15, -INF , P1 ;  /* 0xff8000000f467808 */ /* 0x000fe20000800000 */
[----:B------:R-:W-:Y:S01]  /*14f60*/  MUFU.EX2 R10, R10 ;  /* 0x0000000a000a7308 */ /* 0x000fe20000000800 */
[----:B------:R-:W-:Y:S01]  /*14f70*/  FMNMX.FTZ R7, R68, R7, !PT ;  /* 0x0000000744077209 */ /* 0x000fe20007810000 */
[-CC-:B------:R-:W-:Y:S01]  /*14f80*/  FFMA.FTZ R72, R72, R3.reuse, -R5.reuse ;  /* 0x0000000348487223 */ /* 0x180fe20000010805 */
[----:B------:R-:W-:Y:S01]  /*14f90*/  ISETP.GT.AND P1, PT, R29, 0x29, PT ;  /* 0x000000291d00780c */ /* 0x000fe20003f24270 */
[-CC-:B------:R-:W-:Y:S01]  /*14fa0*/  FFMA.FTZ R169, R12, R3.reuse, -R5.reuse ;  /* 0x000000030ca97223 */ /* 0x180fe20000010805 */
[----:B------:R-:W-:Y:S01]  /*14fb0*/  FSEL R82, R33, -INF , P2 ;  /* 0xff80000021527808 */ /* 0x000fe20001000000 */
[--C-:B------:R-:W-:Y:S01]  /*14fc0*/  FFMA.FTZ R12, R20, R3, -R5.reuse ;  /* 0x00000003140c7223 */ /* 0x100fe20000010805 */
[----:B------:R-:W-:Y:S01]  /*14fd0*/  FMNMX.FTZ R7, R70, R7, !PT ;  /* 0x0000000746077209 */ /* 0x000fe20007810000 */
[----:B------:R-:W0:Y:S01]  /*14fe0*/  @P4 LDC R33, c[0x0][0x450] ;  /* 0x00011400ff214b82 */ /* 0x000e220000000800 */
[----:B------:R-:W-:Y:S01]  /*14ff0*/  ISETP.GT.AND P2, PT, R29, 0x30, PT ;  /* 0x000000301d00780c */ /* 0x000fe20003f44270 */
[----:B------:R-:W2:Y:S01]  /*15000*/  MUFU.EX2 R189, R189 ;  /* 0x000000bd00bd7308 */ /* 0x000ea20000000800 */
[----:B------:R-:W-:Y:S01]  /*15010*/  FSEL R84, R45, -INF , P1 ;  /* 0xff8000002d547808 */ /* 0x000fe20000800000 */
[--C-:B------:R-:W-:Y:S01]  /*15020*/  FFMA.FTZ R54, R54, R3, -R5.reuse ;  /* 0x0000000336367223 */ /* 0x100fe20000010805 */
[----:B------:R-:W-:Y:S01]  /*15030*/  FMNMX.FTZ R7, R82, R7, !PT ;  /* 0x0000000752077209 */ /* 0x000fe20007810000 */
[--C-:B------:R-:W-:Y:S01]  /*15040*/  FFMA.FTZ R171, R14, R3, -R5.reuse ;  /* 0x000000030eab7223 */ /* 0x100fe20000010805 */
[C---:B------:R-:W-:Y:S01]  /*15050*/  ISETP.GT.AND P1, PT, R29.reuse, 0x31, PT ;  /* 0x000000311d00780c */ /* 0x040fe20003f24270 */
[----:B------:R-:W-:Y:S01]  /*15060*/  IMAD.MOV.U32 R14, RZ, RZ, R226 ;  /* 0x000000ffff0e7224 */ /* 0x000fe200078e00e2 */
[----:B------:R-:W-:Y:S01]  /*15070*/  FSEL R86, R86, -INF , P2 ;  /* 0xff80000056567808 */ /* 0x000fe20001000000 */
[----:B------:R-:W3:Y:S01]  /*15080*/  MUFU.EX2 R191, R191 ;  /* 0x000000bf00bf7308 */ /* 0x000ee20000000800 */
[----:B------:R-:W-:Y:S01]  /*15090*/  FMNMX.FTZ R7, R84, R7, !PT ;  /* 0x0000000754077209 */ /* 0x000fe20007810000 */
[-CC-:B------:R-:W-:Y:S01]  /*150a0*/  FFMA.FTZ R181, R38, R3.reuse, -R5.reuse ;  /* 0x0000000326b57223 */ /* 0x180fe20000010805 */
[----:B------:R-:W-:Y:S01]  /*150b0*/  ISETP.GT.AND P2, PT, R29, 0x38, PT ;  /* 0x000000381d00780c */ /* 0x000fe20003f44270 */
[-CC-:B------:R-:W-:Y:S01]  /*150c0*/  FFMA.FTZ R36, R36, R3.reuse, -R5.reuse ;  /* 0x0000000324247223 */ /* 0x180fe20000010805 */
[----:B------:R-:W-:Y:S01]  /*150d0*/  FSEL R90, R49, -INF , P1 ;  /* 0xff800000315a7808 */ /* 0x000fe20000800000 */
[--C-:B------:R-:W-:Y:S01]  /*150e0*/  FFMA.FTZ R183, R34, R3, -R5.reuse ;  /* 0x0000000322b77223 */ /* 0x100fe20000010805 */
[----:B------:R-:W-:Y:S01]  /*150f0*/  FMNMX.FTZ R7, R86, R7, !PT ;  /* 0x0000000756077209 */ /* 0x000fe20007810000 */
[----:B------:R-:W5:Y:S01]  /*15100*/  MUFU.EX2 R64, R64 ;  /* 0x0000004000407308 */ /* 0x000f620000000800 */
[C---:B------:R-:W-:Y:S01]  /*15110*/  ISETP.GT.AND P1, PT, R29.reuse, 0x39, PT ;  /* 0x000000391d00780c */ /* 0x040fe20003f24270 */
[-CC-:B------:R-:W-:Y:S01]  /*15120*/  FFMA.FTZ R177, R30, R3.reuse, -R5.reuse ;  /* 0x000000031eb17223 */ /* 0x180fe20000010805 */
[----:B------:R-:W-:Y:S01]  /*15130*/  FSEL R88, R88, -INF , P2 ;  /* 0xff80000058587808 */ /* 0x000fe20001000000 */
[--C-:B------:R-:W-:Y:S01]  /*15140*/  FFMA.FTZ R179, R32, R3, -R5.reuse ;  /* 0x0000000320b37223 */ /* 0x100fe20000010805 */
[----:B------:R-:W-:Y:S01]  /*15150*/  FMNMX.FTZ R7, R90, R7, !PT ;  /* 0x000000075a077209 */ /* 0x000fe20007810000 */
[-CC-:B------:R-:W-:Y:S01]  /*15160*/  FFMA.FTZ R34, R46, R3.reuse, -R5.reuse ;  /* 0x000000032e227223 */ /* 0x180fe20000010805 */
[----:B------:R-:W-:Y:S01]  /*15170*/  ISETP.GT.AND P2, PT, R29, 0x40, PT ;  /* 0x000000401d00780c */ /* 0x000fe20003f44270 */
[----:B------:R-:W5:Y:S01]  /*15180*/  MUFU.EX2 R185, R185 ;  /* 0x000000b900b97308 */ /* 0x000f620000000800 */
[----:B------:R-:W-:Y:S01]  /*15190*/  FSEL R76, R53, -INF , P1 ;  /* 0xff800000354c7808 */ /* 0x000fe20000800000 */
[--C-:B------:R-:W-:Y:S01]  /*151a0*/  FFMA.FTZ R30, R42, R3, -R5.reuse ;  /* 0x000000032a1e7223 */ /* 0x100fe20000010805 */
[----:B------:R-:W-:Y:S01]  /*151b0*/  FMNMX.FTZ R7, R88, R7, !PT ;  /* 0x0000000758077209 */ /* 0x000fe20007810000 */
[-CC-:B------:R-:W-:Y:S01]  /*151c0*/  FFMA.FTZ R32, R40, R3.reuse, -R5.reuse ;  /* 0x0000000328207223 */ /* 0x180fe20000010805 */
[----:B------:R-:W-:Y:S01]  /*151d0*/  ISETP.GT.AND P1, PT, R29, 0x41, PT ;  /* 0x000000411d00780c */ /* 0x000fe20003f24270 */
[--C-:B------:R-:W-:Y:S01]  /*151e0*/  FFMA.FTZ R173, R50, R3, -R5.reuse ;  /* 0x0000000332ad7223 */ /* 0x100fe20000010805 */
[----:B------:R-:W-:Y:S01]  /*151f0*/  FSEL R78, R37, -INF , P2 ;  /* 0xff800000254e7808 */ /* 0x000fe20001000000 */
[----:B------:R-:W5:Y:S01]  /*15200*/  MUFU.EX2 R72, R72 ;  /* 0x0000004800487308 */ /* 0x000f620000000800 */
[----:B------:R-:W-:Y:S01]  /*15210*/  FMNMX.FTZ R7, R76, R7, !PT ;  /* 0x000000074c077209 */ /* 0x000fe20007810000 */
[-CC-:B------:R-:W-:Y:S01]  /*15220*/  FFMA.FTZ R28, R28, R3.reuse, -R5.reuse ;  /* 0x000000031c1c7223 */ /* 0x180fe20000010805 */
[----:B------:R-:W-:Y:S01]  /*15230*/  ISETP.GT.AND P2, PT, R29, 0x48, PT ;  /* 0x000000481d00780c */ /* 0x000fe20003f44270 */
[-CC-:B------:R-:W-:Y:S01]  /*15240*/  FFMA.FTZ R175, R26, R3.reuse, -R5.reuse ;  /* 0x000000031aaf7223 */ /* 0x180fe20000010805 */
[----:B------:R-:W-:Y:S01]  /*15250*/  FSEL R74, R57, -INF , P1 ;  /* 0xff800000394a7808 */ /* 0x000fe20000800000 */
[--C-:B------:R-:W-:Y:S01]  /*15260*/  FFMA.FTZ R24, R24, R3, -R5.reuse ;  /* 0x0000000318187223 */ /* 0x100fe20000010805 */
[----:B------:R-:W-:Y:S01]  /*15270*/  FMNMX.FTZ R7, R78, R7, !PT ;  /* 0x000000074e077209 */ /* 0x000fe20007810000 */
[----:B------:R-:W-:Y:S01]  /*15280*/  MUFU.EX2 R187, R187 ;  /* 0x000000bb00bb7308 */ /* 0x000fe20000000800 */
[----:B------:R-:W-:Y:S01]  /*15290*/  ISETP.GT.AND P1, PT, R29, 0x49, PT ;  /* 0x000000491d00780c */ /* 0x000fe20003f24270 */
[----:B------:R-:W-:Y:S01]  /*152a0*/  FFMA.FTZ R5, R6, R3, -R5 ;  /* 0x0000000306057223 */ /* 0x000fe20000010805 */
[----:B------:R-:W-:-:S02]  /*152b0*/  FSEL R92, R92, -INF , P2 ;  /* 0xff8000005c5c7808 */ /* 0x000fc40001000000 */
[----:B------:R-:W-:Y:S02]  /*152c0*/  CS2R R50, SRZ ;  /* 0x0000000000327805 */ /* 0x000fe4000001ff00 */
[----:B------:R-:W-:Y:S02]  /*152d0*/  FMNMX.FTZ R7, R74, R7, !PT ;  /* 0x000000074a077209 */ /* 0x000fe40007810000 */
[----:B------:R-:W-:Y:S02]  /*152e0*/  CS2R R46, SRZ ;  /* 0x00000000002e7805 */ /* 0x000fe4000001ff00 */
[----:B------:R-:W-:Y:S01]  /*152f0*/  ISETP.GT.AND P2, PT, R29, 0x50, PT ;  /* 0x000000501d00780c */ /* 0x000fe20003f44270 */
[----:B------:R-:W-:Y:S01]  /*15300*/  MUFU.EX2 R54, R54 ;  /* 0x0000003600367308 */ /* 0x000fe20000000800 */
[----:B----4-:R-:W-:Y:S02]  /*15310*/  FSEL R94, R61, -INF , P1 ;  /* 0xff8000003d5e7808 */ /* 0x010fe40000800000 */
[----:B------:R-:W-:-:S02]  /*15320*/  CS2R R42, SRZ ;  /* 0x00000000002a7805 */ /* 0x000fc4000001ff00 */
[----:B------:R-:W-:Y:S02]  /*15330*/  FMNMX.FTZ R7, R92, R7, !PT ;  /* 0x000000075c077209 */ /* 0x000fe40007810000 */
[----:B------:R-:W-:Y:S02]  /*15340*/  CS2R R40, SRZ ;  /* 0x0000000000287805 */ /* 0x000fe4000001ff00 */
[----:B------:R-:W-:Y:S02]  /*15350*/  ISETP.GT.AND P1, PT, R29, 0x51, PT ;  /* 0x000000511d00780c */ /* 0x000fe40003f24270 */
[----:B------:R-:W-:Y:S02]  /*15360*/  CS2R R38, SRZ ;  /* 0x0000000000267805 */ /* 0x000fe4000001ff00 */
[----:B-1----:R-:W-:Y:S01]  /*15370*/  FSEL R58, R31, -INF , P2 ;  /* 0xff8000001f3a7808 */ /* 0x002fe20001000000 */
[----:B------:R-:W-:Y:S01]  /*15380*/  MUFU.EX2 R181, R181 ;  /* 0x000000b500b57308 */ /* 0x000fe20000000800 */
[----:B------:R-:W-:Y:S01]  /*15390*/  FMNMX.FTZ R7, R94, R7, !PT ;  /* 0x000000075e077209 */ /* 0x000fe20007810000 */
[----:B------:R-:W1:Y:S01]  /*153a0*/  @P4 LDC R31, c[0x0][0x44c] ;  /* 0x00011300ff1f4b82 */ /* 0x000e620000000800 */
[----:B------:R-:W-:-:S02]  /*153b0*/  ISETP.GT.AND P2, PT, R29, 0x58, PT ;  /* 0x000000581d00780c */ /* 0x000fc40003f44270 */
[----:B------:R-:W-:Y:S02]  /*153c0*/  FSEL R96, R96, -INF , P1 ;  /* 0xff80000060607808 */ /* 0x000fe40000800000 */
[----:B------:R-:W-:Y:S01]  /*153d0*/  FMNMX.FTZ R7, R58, R7, !PT ;  /* 0x000000073a077209 */ /* 0x000fe20007810000 */
[----:B------:R-:W-:Y:S01]  /*153e0*/  MUFU.EX2 R36, R36 ;  /* 0x0000002400247308 */ /* 0x000fe20000000800 */
[----:B------:R-:W-:Y:S01]  /*153f0*/  ISETP.GT.AND P1, PT, R29, 0x59, PT ;  /* 0x000000591d00780c */ /* 0x000fe20003f24270 */
[----:B------:R-:W-:Y:S01]  /*15400*/  VIADD R29, R8, 0x30840 ;  /* 0x00030840081d7836 */ /* 0x000fe20000000000 */
[----:B------:R-:W-:Y:S01]  /*15410*/  FSEL R98, R98, -INF , P2 ;  /* 0xff80000062627808 */ /* 0x000fe20001000000 */
[----:B--2---:R-:W-:Y:S01]  /*15420*/  FADD.FTZ R8, R189, R10 ;  /* 0x0000000abd087221 */ /* 0x004fe20000010000 */
[----:B------:R-:W-:Y:S02]  /*15430*/  FMNMX.FTZ R7, R96, R7, !PT ;  /* 0x0000000760077209 */ /* 0x000fe40007810000 */
[----:B------:R-:W-:Y:S01]  /*15440*/  FSEL R100, R69, -INF , P1 ;  /* 0xff80000045647808 */ /* 0x000fe20000800000 */
[----:B------:R-:W-:Y:S01]  /*15450*/  MUFU.EX2 R183, R183 ;  /* 0x000000b700b77308 */ /* 0x000fe20000000800 */
[----:B------:R-:W-:-:S02]  /*15460*/  FMNMX.FTZ R7, R98, R7, !PT ;  /* 0x0000000762077209 */ /* 0x000fc40007810000 */
[----:B------:R-:W-:Y:S02]  /*15470*/  PRMT R29, R218, 0x654, R29 ;  /* 0x00000654da1d7816 */ /* 0x000fe4000000001d */
[----:B------:R-:W-:Y:S02]  /*15480*/  FMNMX.FTZ R7, R100, R7, !PT ;  /* 0x0000000764077209 */ /* 0x000fe40007810000 */
[----:B------:R2:W-:Y:S01]  /*15490*/  SYNCS.ARRIVE.TRANS64.RED.A1T0 RZ, [R29+URZ], RZ ;  /* 0x000000ff1dff79a7 */ /* 0x0005e2000810043f */
[----:B------:R-:W-:Y:S01]  /*154a0*/  MUFU.EX2 R34, R34 ;  /* 0x0000002200227308 */ /* 0x000fe20000000800 */
[----:B------:R-:W-:Y:S01]  /*154b0*/  F2FP.BF16.F32.PACK_AB R189, R10, R189 ;  /* 0x000000bd0abd723e */ /* 0x000fe200000010ff */
[----:B------:R-:W4:Y:S01]  /*154c0*/  SHFL.BFLY PT, R0, R7, 0x2, 0x1f ;  /* 0x0c401f0007007f89 */ /* 0x000f2200000e0000 */
[----:B-1----:R-:W-:-:S05]  /*154d0*/  @P4 IMAD.HI.U32 R20, R226, R31, RZ ;  /* 0x0000001fe2144227 */ /* 0x002fca00078e00ff */
[----:B0-----:R-:W-:Y:S01]  /*154e0*/  @P4 SHF.R.U32.HI R14, RZ, R33, R20 ;  /* 0x00000021ff0e4219 */ /* 0x001fe20000011614 */
[----:B---3--:R-:W-:Y:S01]  /*154f0*/  FADD.FTZ R33, R191, R8 ;  /* 0x00000008bf217221 */ /* 0x008fe20000010000 */
[----:B------:R-:W-:Y:S01]  /*15500*/  MUFU.EX2 R177, R177 ;  /* 0x000000b100b17308 */ /* 0x000fe20000000800 */
[----:B-----5:R-:W-:Y:S02]  /*15510*/  F2FP.BF16.F32.PACK_AB R191, R64, R191 ;  /* 0x000000bf40bf723e */ /* 0x020fe400000010ff */
[----:B------:R-:W-:Y:S01]  /*15520*/  IADD3 R20, R14, R228, -R227 ;  /* 0x000000e40e147210 */ /* 0x000fe20007ffe8e3 */
[----:B------:R-:W-:Y:S01]  /*15530*/  FADD.FTZ R14, R64, R33 ;  /* 0x00000021400e7221 */ /* 0x000fe20000010000 */
[----:B------:R-:W-:-:S03]  /*15540*/  CS2R R64, SRZ ;  /* 0x0000000000407805 */ /* 0x000fc6000001ff00 */
[----:B------:R-:W-:Y:S01]  /*15550*/  FADD.FTZ R33, R185, R14 ;  /* 0x0000000eb9217221 */ /* 0x000fe20000010000 */
[----:B------:R-:W-:Y:S01]  /*15560*/  MUFU.EX2 R30, R30 ;  /* 0x0000001e001e7308 */ /* 0x000fe20000000800 */
[----:B------:R-:W-:Y:S01]  /*15570*/  IMAD.HI R20, R20, 0x2aaaaaab, RZ ;  /* 0x2aaaaaab14147827 */ /* 0x000fe200078e02ff */
[----:B------:R-:W-:-:S04]  /*15580*/  F2FP.BF16.F32.PACK_AB R185, R72, R185 ;  /* 0x000000b948b9723e */ /* 0x000fc800000010ff */
[----:B------:R-:W-:Y:S02]  /*15590*/  SHF.R.U32.HI R37, RZ, 0x1f, R20 ;  /* 0x0000001fff257819 */ /* 0x000fe40000011614 */
[----:B----4-:R-:W-:Y:S01]  /*155a0*/  FMNMX.FTZ R9, R7, R0, !PT ;  /* 0x0000000007097209 */ /* 0x010fe20007810000 */
[----:B------:R-:W-:Y:S04]  /*155b0*/  MUFU.EX2 R179, R179 ;  /* 0x000000b300b37308 */ /* 0x000fe80000000800 */
[----:B------:R-:W0:Y:S04]  /*155c0*/  SHFL.BFLY PT, R0, R9, 0x1, 0x1f ;  /* 0x0c201f0009007f89 */ /* 0x000e2800000e0000 */
        /* <DEDUP_REMOVED lines=26> */
[-CC-:B--2---:R-:W-:Y:S01]  /*15770*/  FFMA.FTZ R29, R76, R3.reuse, -R13.reuse ;  /* 0x000000034c1d7223 */ /* 0x184fe2000001080d */
        /* <DEDUP_REMOVED lines=8> */
[----:B------:R-:W-:Y:S01]  /*15800*/  FFMA.FTZ R100, R100, R3, -R13 ;  /* 0x0000000364647223 */ /* 0x000fe2000001080d */
[----:B------:R-:W-:-:S02]  /*15810*/  CS2R R90, SRZ ;  /* 0x00000000005a7805 */ /* 0x000fc4000001ff00 */
[----:B------:R-:W-:Y:S02]  /*15820*/  CS2R R88, SRZ ;  /* 0x0000000000587805 */ /* 0x000fe4000001ff00 */
[----:B------:R-:W-:Y:S02]  /*15830*/  CS2R R86, SRZ ;  /* 0x0000000000567805 */ /* 0x000fe4000001ff00 */
[----:B------:R-:W-:Y:S01]  /*15840*/  CS2R R84, SRZ ;  /* 0x0000000000547805 */ /* 0x000fe2000001ff00 */
[----:B------:R-:W2:Y:S01]  /*15850*/  MUFU.EX2 R9, R9 ;  /* 0x0000000900097308 */ /* 0x000ea20000000800 */
[----:B0-----:R-:W-:Y:S01]  /*15860*/  FADD.FTZ R31, R188, R7 ;  /* 0x00000007bc1f7221 */ /* 0x001fe20000010000 */
[----:B------:R-:W-:Y:S02]  /*15870*/  F2FP.BF16.F32.PACK_AB R188, R7, R188 ;  /* 0x000000bc07bc723e */ /* 0x000fe400000010ff */
[----:B------:R-:W-:Y:S02]  /*15880*/  CS2R R82, SRZ ;  /* 0x0000000000527805 */ /* 0x000fe4000001ff00 */
[----:B------:R-:W-:-:S02]  /*15890*/  CS2R R78, SRZ ;  /* 0x00000000004e7805 */ /* 0x000fc4000001ff00 */
[----:B------:R-:W-:Y:S02]  /*158a0*/  CS2R R76, SRZ ;  /* 0x00000000004c7805 */ /* 0x000fe4000001ff00 */
[----:B------:R-:W-:Y:S02]  /*158b0*/  CS2R R70, SRZ ;  /* 0x0000000000467805 */ /* 0x000fe4000001ff00 */
[----:B------:R-:W-:Y:S01]  /*158c0*/  CS2R R68, SRZ ;  /* 0x0000000000447805 */ /* 0x000fe2000001ff00 */
[----:B------:R-:W0:Y:S01]  /*158d0*/  MUFU.EX2 R184, R184 ;  /* 0x000000b800b87308 */ /* 0x000e220000000800 */
[----:B-1----:R-:W-:Y:S01]  /*158e0*/  FADD.FTZ R8, R190, R31 ;  /* 0x0000001fbe087221 */ /* 0x002fe20000010000 */
[----:B------:R-:W-:Y:S02]  /*158f0*/  CS2R R66, SRZ ;  /* 0x0000000000427805 */ /* 0x000fe4000001ff00 */
[----:B------:R-:W-:Y:S02]  /*15900*/  CS2R R62, SRZ ;  /* 0x00000000003e7805 */ /* 0x000fe4000001ff00 */
[----:B------:R-:W-:-:S02]  /*15910*/  CS2R R60, SRZ ;  /* 0x00000000003c7805 */ /* 0x000fc4000001ff00 */
[----:B------:R-:W-:Y:S02]  /*15920*/  CS2R R56, SRZ ;  /* 0x0000000000387805 */ /* 0x000fe4000001ff00 */
[----:B------:R-:W-:Y:S02]  /*15930*/  CS2R R52, SRZ ;  /* 0x0000000000347805 */ /* 0x000fe4000001ff00 */
[----:B------:R-:W-:Y:S01]  /*15940*/  CS2R R48, SRZ ;  /* 0x0000000000307805 */ /* 0x000fe2000001ff00 */
[----:B------:R-:W1:Y:S01]  /*15950*/  MUFU.EX2 R11, R11 ;  /* 0x0000000b000b7308 */ /* 0x000e620000000800 */
[C---:B--2---:R-:W-:Y:S01]  /*15960*/  FADD.FTZ R31, R9.reuse, R8 ;  /* 0x00000008091f7221 */ /* 0x044fe20000010000 */
[----:B------:R-:W-:Y:S01]  /*15970*/  FADD.FTZ R8, R72, R33 ;  /* 0x0000002148087221 */ /* 0x000fe20000010000 */
[----:B------:R-:W-:Y:S02]  /*15980*/  F2FP.BF16.F32.PACK_AB R190, R9, R190 ;  /* 0x000000be09be723e */ /* 0x000fe400000010ff */
[----:B------:R-:W-:-:S02]  /*15990*/  CS2R R72, SRZ ;  /* 0x0000000000487805 */ /* 0x000fc4000001ff00 */
[----:B------:R-:W-:Y:S01]  /*159a0*/  CS2R R44, SRZ ;  /* 0x00000000002c7805 */ /* 0x000fe2000001ff00 */
[----:B------:R-:W-:Y:S01]  /*159b0*/  FADD.FTZ R35, R187, R8 ;  /* 0x00000008bb237221 */ /* 0x000fe20000010000 */
[----:B------:R-:W-:Y:S01]  /*159c0*/  F2FP.BF16.F32.PACK_AB R187, R54, R187 ;  /* 0x000000bb36bb723e */ /* 0x000fe200000010ff */
[----:B------:R-:W2:Y:S01]  /*159d0*/  MUFU.EX2 R186, R186 ;  /* 0x000000ba00ba7308 */ /* 0x000ea20000000800 */
[----:B0-----:R-:W-:Y:S01]  /*159e0*/  FADD.FTZ R6, R184, R31 ;  /* 0x0000001fb8067221 */ /* 0x001fe20000010000 */
[----:B------:R-:W-:Y:S01]  /*159f0*/  FADD.FTZ R8, R54, R35 ;  /* 0x0000002336087221 */ /* 0x000fe20000010000 */
[----:B------:R-:W-:-:S03]  /*15a00*/  CS2R R54, SRZ ;  /* 0x0000000000367805 */ /* 0x000fc6000001ff00 */
[----:B------:R-:W-:Y:S01]  /*15a10*/  FADD.FTZ R35, R181, R8 ;  /* 0x00000008b5237221 */ /* 0x000fe20000010000 */
[C---:B------:R-:W-:Y:S01]  /*15a20*/  F2FP.BF16.F32.PACK_AB R181, R36.reuse, R181 ;  /* 0x000000b524b5723e */ /* 0x040fe200000010ff */
[----:B------:R-:W0:Y:S01]  /*15a30*/  MUFU.EX2 R15, R15 ;  /* 0x0000000f000f7308 */ /* 0x000e220000000800 */
[C---:B-1----:R-:W-:Y:S01]  /*15a40*/  FADD.FTZ R33, R11.reuse, R6 ;  /* 0x000000060b217221 */ /* 0x042fe20000010000 */
[----:B------:R-:W-:Y:S01]  /*15a50*/  FADD.FTZ R8, R36, R35 ;  /* 0x0000002324087221 */ /* 0x000fe20000010000 */
[----:B------:R-:W-:-:S03]  /*15a60*/  F2FP.BF16.F32.PACK_AB R184, R11, R184 ;  /* 0x000000b80bb8723e */ /* 0x000fc600000010ff */
[----:B------:R-:W-:Y:S01]  /*15a70*/  FADD.FTZ R35, R183, R8 ;  /* 0x00000008b7237221 */ /* 0x000fe20000010000 */
[----:B------:R-:W-:Y:S01]  /*15a80*/  LEA.HI.SX32 R8, R20, R37, 0x1c ;  /* 0x0000002514087211 */ /* 0x000fe200078fe2ff */
[----:B------:R-:W1:Y:S01]  /*15a90*/  MUFU.EX2 R180, R180 ;  /* 0x000000b400b47308 */ /* 0x000e620000000800 */
[----:B--2---:R-:W-:Y:S01]  /*15aa0*/  FADD.FTZ R6, R186, R33 ;  /* 0x00000021ba067221 */ /* 0x004fe20000010000 */
[C---:B------:R-:W-:Y:S01]  /*15ab0*/  FADD.FTZ R10, R34.reuse, R35 ;  /* 0x00000023220a7221 */ /* 0x040fe20000010000 */
[----:B------:R-:W-:Y:S02]  /*15ac0*/  VIMNMX R223, R225, R8, !PT ;  /* 0x00000008e1df7248 */ /* 0x000fe40007fe0100 */
[----:B------:R-:W-:Y:S01]  /*15ad0*/  F2FP.BF16.F32.PACK_AB R183, R34, R183 ;  /* 0x000000b722b7723e */ /* 0x000fe200000010ff */
[----:B------:R-:W-:Y:S01]  /*15ae0*/  FADD.FTZ R35, R177, R10 ;  /* 0x0000000ab1237221 */ /* 0x000fe20000010000 */
[C---:B------:R-:W-:Y:S01]  /*15af0*/  F2FP.BF16.F32.PACK_AB R177, R30.reuse, R177 ;  /* 0x000000b11eb1723e */ /* 0x040fe200000010ff */
[----:B------:R-:W2:Y:S01]  /*15b00*/  MUFU.EX2 R21, R21 ;  /* 0x0000001500157308 */ /* 0x000ea20000000800 */
[C---:B0-----:R-:W-:Y:S01]  /*15b10*/  FADD.FTZ R33, R15.reuse, R6 ;  /* 0x000000060f217221 */ /* 0x041fe20000010000 */
[----:B------:R-:W-:Y:S01]  /*15b20*/  FADD.FTZ R10, R30, R35 ;  /* 0x000000231e0a7221 */ /* 0x000fe20000010000 */
[----:B------:R-:W-:-:S03]  /*15b30*/  F2FP.BF16.F32.PACK_AB R186, R15, R186 ;  /* 0x000000ba0fba723e */ /* 0x000fc600000010ff */
[----:B------:R-:W-:Y:S01]  /*15b40*/  FADD.FTZ R37, R179, R10 ;  /* 0x0000000ab3257221 */ /* 0x000fe20000010000 */
[----:B------:R-:W-:Y:S01]  /*15b50*/  F2FP.BF16.F32.PACK_AB R179, R32, R179 ;  /* 0x000000b320b3723e */ /* 0x000fe200000010ff */
[----:B------:R-:W0:Y:S01]  /*15b60*/  MUFU.EX2 R182, R182 ;  /* 0x000000b600b67308 */ /* 0x000e220000000800 */
[----:B-1----:R-:W-:Y:S01]  /*15b70*/  FADD.FTZ R6, R180, R33 ;  /* 0x00000021b4067221 */ /* 0x002fe20000010000 */
[----:B------:R-:W-:Y:S01]  /*15b80*/  FADD.FTZ R10, R32, R37 ;  /* 0x00000025200a7221 */ /* 0x000fe20000010000 */
[----:B------:R-:W-:-:S03]  /*15b90*/  CS2R R36, SRZ ;  /* 0x0000000000247805 */ /* 0x000fc6000001ff00 */
[----:B------:R-:W-:Y:S01]  /*15ba0*/  FADD.FTZ R7, R173, R10 ;  /* 0x0000000aad077221 */ /* 0x000fe20000010000 */
[----:B------:R-:W-:Y:S01]  /*15bb0*/  F2FP.BF16.F32.PACK_AB R173, R28, R173 ;  /* 0x000000ad1cad723e */ /* 0x000fe200000010ff */
        /* <DEDUP_REMOVED lines=12> */
[----:B------:R-:W-:Y:S02]  /*15c80*/  F2FP.BF16.F32.PACK_AB R176, R27, R176 ;  /* 0x000000b01bb0723e */ /* 0x000fe400000010ff */
[----:B------:R-:W-:-:S04]  /*15c90*/  CS2R R26, SRZ ;  /* 0x00000000001a7805 */ /* 0x000fc8000001ff00 */
[----:B------:R-:W0:Y:S01]  /*15ca0*/  MUFU.EX2 R172, R172 ;  /* 0x000000ac00ac7308 */ /* 0x000e220000000800 */
[----:B-1----:R-:W-:-:S07]  /*15cb0*/  FADD.FTZ R6, R178, R35 ;  /* 0x00000023b2067221 */ /* 0x002fce0000010000 */
[----:B------:R1:W3:Y:S01]  /*15cc0*/  MUFU.EX2 R31, R74 ;  /* 0x0000004a001f7308 */ /* 0x0002e20000000800 */
[C---:B--2---:R-:W-:Y:S01]  /*15cd0*/  FADD.FTZ R35, R29.reuse, R6 ;  /* 0x000000061d237221 */ /* 0x044fe20000010000 */
[----:B------:R-:W-:-:S06]  /*15ce0*/  F2FP.BF16.F32.PACK_AB R178, R29, R178 ;  /* 0x000000b21db2723e */ /* 0x000fcc00000010ff */
[----:B------:R-:W2:Y:S01]  /*15cf0*/  MUFU.EX2 R169, R169 ;  /* 0x000000a900a97308 */ /* 0x000ea20000000800 */
[----:B0-----:R-:W-:Y:S01]  /*15d00*/  FADD.FTZ R6, R172, R35 ;  /* 0x00000023ac067221 */ /* 0x001fe20000010000 */
[----:B-1----:R-:W-:Y:S02]  /*15d10*/  CS2R R74, SRZ ;  /* 0x00000000004a7805 */ /* 0x002fe4000001ff00 */
[----:B------:R-:W-:-:S04]  /*15d20*/  CS2R R34, SRZ ;  /* 0x0000000000227805 */ /* 0x000fc8000001ff00 */
[----:B------:R-:W0:Y:S01]  /*15d30*/  MUFU.EX2 R92, R92 ;  /* 0x0000005c005c7308 */ /* 0x000e220000000800 */
[C---:B---3--:R-:W-:Y:S01]  /*15d40*/  FADD.FTZ R11, R31.reuse, R6 ;  /* 0x000000061f0b7221 */ /* 0x048fe20000010000 */
[----:B------:R-:W-:Y:S01]  /*15d50*/  FADD.FTZ R6, R28, R7 ;  /* 0x000000071c067221 */ /* 0x000fe20000010000 */
[----:B------:R-:W-:Y:S02]  /*15d60*/  F2FP.BF16.F32.PACK_AB R172, R31, R172 ;  /* 0x000000ac1fac723e */ /* 0x000fe400000010ff */
[----:B------:R-:W-:Y:S02]  /*15d70*/  CS2R R30, SRZ ;  /* 0x00000000001e7805 */ /* 0x000fe4000001ff00 */
[----:B------:R-:W-:Y:S01]  /*15d80*/  CS2R R28, SRZ ;  /* 0x00000000001c7805 */ /* 0x000fe2000001ff00 */
[----:B------:R-:W-:Y:S01]  /*15d90*/  FADD.FTZ R7, R175, R6 ;  /* 0x00000006af077221 */ /* 0x000fe20000010000 */
[C---:B------:R-:W-:Y:S01]  /*15da0*/  F2FP.BF16.F32.PACK_AB R175, R24.reuse, R175 ;  /* 0x000000af18af723e */ /* 0x040fe200000010ff */
[----:B------:R-:W1:Y:S02]  /*15db0*/  MUFU.EX2 R12, R12 ;  /* 0x0000000c000c7308 */ /* 0x000e640000000800 */
[----:B------:R-:W-:Y:S01]  /*15dc0*/  FADD.FTZ R6, R24, R7 ;  /* 0x0000000718067221 */ /* 0x000fe20000010000 */
[----:B------:R-:W-:-:S03]  /*15dd0*/  CS2R R24, SRZ ;  /* 0x0000000000187805 */ /* 0x000fc6000001ff00 */
[----:B--2---:R-:W-:Y:S02]  /*15de0*/  FADD.FTZ R7, R169, R6 ;  /* 0x00000006a9077221 */ /* 0x004fe40000010000 */
[----:B------:R2:W3:Y:S01]  /*15df0*/  MUFU.EX2 R13, R94 ;  /* 0x0000005e000d7308 */ /* 0x0004e20000000800 */
[----:B0-----:R-:W-:-:S07]  /*15e00*/  FADD.FTZ R10, R92, R11 ;  /* 0x0000000b5c0a7221 */ /* 0x001fce0000010000 */
[----:B------:R-:W0:Y:S01]  /*15e10*/  MUFU.EX2 R58, R58 ;  /* 0x0000003a003a7308 */ /* 0x000e220000000800 */
[C---:B-1----:R-:W-:Y:S01]  /*15e20*/  FADD.FTZ R6, R12.reuse, R7 ;  /* 0x000000070c067221 */ /* 0x042fe20000010000 */
[----:B------:R-:W-:Y:S01]  /*15e30*/  F2FP.BF16.F32.PACK_AB R169, R12, R169 ;  /* 0x000000a90ca9723e */ /* 0x000fe200000010ff */
[----:B------:R-:W-:Y:S01]  /*15e40*/  VIADD R12, R80, 0xfffffffe ;  /* 0xfffffffe500c7836 */ /* 0x000fe20000000000 */
[----:B--2---:R-:W-:Y:S02]  /*15e50*/  CS2R R94, SRZ ;  /* 0x00000000005e7805 */ /* 0x004fe4000001ff00 */
[----:B------:R-:W-:Y:S02]  /*15e60*/  CS2R R80, SRZ ;  /* 0x0000000000507805 */ /* 0x000fe4000001ff00 */
[----:B------:R1:W2:Y:S01]  /*15e70*/  MUFU.EX2 R33, R96 ;  /* 0x0000006000217308 */ /* 0x0002a20000000800 */
[----:B---3--:R-:W-:Y:S01]  /*15e80*/  FADD.FTZ R11, R13, R10 ;  /* 0x0000000a0d0b7221 */ /* 0x008fe20000010000 */
[----:B------:R-:W-:-:S02]  /*15e90*/  ISETP.GE.AND P1, PT, R12, R223, PT ;  /* 0x000000df0c00720c */ /* 0x000fc40003f26270 */
[----:B------:R-:W-:Y:S02]  /*15ea0*/  F2FP.BF16.F32.PACK_AB R174, R13, R92 ;  /* 0x0000005c0dae723e */ /* 0x000fe400000010ff */
[----:B------:R-:W-:Y:S02]  /*15eb0*/  CS2R R92, SRZ ;  /* 0x00000000005c7805 */ /* 0x000fe4000001ff00 */
[----:B------:R-:W-:Y:S01]  /*15ec0*/  MUFU.EX2 R171, R171 ;  /* 0x000000ab00ab7308 */ /* 0x000fe20000000800 */
[----:B0-----:R-:W-:Y:S01]  /*15ed0*/  FADD.FTZ R14, R58, R11 ;  /* 0x0000000b3a0e7221 */ /* 0x001fe20000010000 */
[----:B-1----:R-:W-:-:S06]  /*15ee0*/  CS2R R96, SRZ ;  /* 0x0000000000607805 */ /* 0x002fcc000001ff00 */
[----:B------:R-:W0:Y:S01]  /*15ef0*/  MUFU.EX2 R98, R98 ;  /* 0x0000006200627308 */ /* 0x000e220000000800 */
[C---:B--2---:R-:W-:Y:S01]  /*15f00*/  FADD.FTZ R11, R33.reuse, R14 ;  /* 0x0000000e210b7221 */ /* 0x044fe20000010000 */
[----:B------:R-:W-:Y:S02]  /*15f10*/  F2FP.BF16.F32.PACK_AB R168, R33, R58 ;  /* 0x0000003a21a8723e */ /* 0x000fe400000010ff */
[----:B------:R-:W-:Y:S02]  /*15f20*/  CS2R R58, SRZ ;  /* 0x00000000003a7805 */ /* 0x000fe4000001ff00 */
[----:B------:R-:W-:Y:S02]  /*15f30*/  CS2R R32, SRZ ;  /* 0x0000000000207805 */ /* 0x000fe4000001ff00 */
[----:B------:R1:W2:Y:S08]  /*15f40*/  MUFU.EX2 R9, R100 ;  /* 0x0000006400097308 */ /* 0x0002b00000000800 */
[----:B------:R3:W4:Y:S01]  /*15f50*/  MUFU.EX2 R10, R5 ;  /* 0x00000005000a7308 */ /* 0x0007220000000800 */
[----:B0-----:R-:W-:Y:S01]  /*15f60*/  FADD.FTZ R14, R98, R11 ;  /* 0x0000000b620e7221 */ /* 0x001fe20000010000 */
[----:B-1----:R-:W-:Y:S01]  /*15f70*/  CS2R R100, SRZ ;  /* 0x0000000000647805 */ /* 0x002fe2000001ff00 */
[----:B---3--:R-:W-:-:S02]  /*15f80*/  FADD.FTZ R5, R171, R6 ;  /* 0x00000006ab057221 */ /* 0x008fc40000010000 */
[C---:B--2---:R-:W-:Y:S01]  /*15f90*/  FADD.FTZ R7, R9.reuse, R14 ;  /* 0x0000000e09077221 */ /* 0x044fe20000010000 */
[----:B------:R-:W-:Y:S01]  /*15fa0*/  F2FP.BF16.F32.PACK_AB R170, R9, R98 ;  /* 0x0000006209aa723e */ /* 0x000fe200000010ff */
[----:B------:R-:W-:Y:S01]  /*15fb0*/  IMAD.MOV.U32 R14, RZ, RZ, 0x3f800000 ;  /* 0x3f800000ff0e7424 */ /* 0x000fe200078e00ff */
[----:B------:R-:W-:Y:S01]  /*15fc0*/  CS2R R98, SRZ ;  /* 0x0000000000627805 */ /* 0x000fe2000001ff00 */
[C---:B----4-:R-:W-:Y:S01]  /*15fd0*/  FADD.FTZ R6, R10.reuse, R5 ;  /* 0x000000050a067221 */ /* 0x050fe20000010000 */
[----:B------:R-:W-:Y:S01]  /*15fe0*/  F2FP.BF16.F32.PACK_AB R171, R10, R171 ;  /* 0x000000ab0aab723e */ /* 0x000fe200000010ff */
[----:B------:R-:W-:Y:S01]  /*15ff0*/  IMAD.MOV.U32 R5, RZ, RZ, 0x3f800000 ;  /* 0x3f800000ff057424 */ /* 0x000fe200078e00ff */
        /* <DEDUP_REMOVED lines=8> */
.L_x_6113:
[----:B------:R-:W-:-:S04]  /*16080*/  ISETP.NE.AND P1, PT, R9, 0x1, PT ;  /* 0x000000010900780c */ /* 0x000fc80003f25270 */
[----:B------:R-:W-:-:S04]  /*16090*/  SEL R200, RZ, 0x1, P1 ;  /* 0x00000001ffc87807 */ /* 0x000fc80000800000 */
[----:B------:R-:W-:Y:S01]  /*160a0*/  LOP3.LUT R200, R8, R200, RZ, 0x3c, !PT ;  /* 0x000000c808c87212 */ /* 0x000fe200078e3cff */
[----:B------:R-:W-:Y:S06]  /*160b0*/  @!P0 BRA `(.L_x_6101) ;  /* 0x0000000000048947 */ /* 0x000fec0003800000 */
[----:B------:R-:W-:Y:S01]  /*160c0*/  BPT.TRAP 0x1 ;  /* 0x000000040000795c */ /* 0x000fe20000300000 */
.L_x_6101:
        /* <DEDUP_REMOVED lines=8> */
.L_x_6102:
[----:B------:R-:W-:Y:S01]  /*16150*/  IMAD R126, R196, 0x900, R219 ;  /* 0x00000900c47e7824 */ /* 0x000fe200078e02db */
[----:B------:R-:W-:Y:S03]  /*16160*/  BSSY B2, `(.L_x_6103) ;  /* 0x0000006000027945 */ /* 0x000fe60003800000 */
[C---:B------:R-:W-:Y:S02]  /*16170*/  VIADD R122, R126.reuse, 0x2 ;  /* 0x000000027e7a7836 */ /* 0x040fe40000000000 */
[----:B------:R-:W-:Y:S01]  /*16180*/  VIADD R124, R126, 0x4 ;  /* 0x000000047e7c7836 */ /* 0x000fe20000000000 */
[----:B-1----:R-:W-:Y:S06]  /*16190*/  @P1 BRA `(.L_x_6104) ;  /* 0x0000000000081947 */ /* 0x002fec0003800000 */
[----:B------:R-:W1:Y:S02]  /*161a0*/  SYNCS.PHASECHK.TRANS64.TRYWAIT P1, [R0+URZ+0x30830], R3 ;  /* 0x03083003000075a7 */ /* 0x000e64000802017f */
[----:B-1----:R-:W-:Y:S05]  /*161b0*/  @!P1 BRA `(.L_x_6105) ;  /* 0x00000134009c9947 */ /* 0x002fea0003800000 */
.L_x_6104:
[----:B------:R-:W-:Y:S05]  /*161c0*/  BSYNC B2 ;  /* 0x0000000000027941 */ /* 0x000fea0003800000 */
.L_x_6103:
[----:B------:R-:W2:Y:S04]  /*161d0*/  LDL.64 R128, [R1+0x30] ;  /* 0x0000300001807983 */ /* 0x000ea80000100a00 */
[----:B------:R3:W-:Y:S04]  /*161e0*/  STL.64 [R1+0x78], R6 ;  /* 0x0000780601007387 */ /* 0x0007e80000100a00 */
[----:B---3--:R-:W3:Y:S01]  /*161f0*/  LDL.64 R6, [R1+0x28] ;  /* 0x0000280001067983 */ /* 0x008ee20000100a00 */
[----:B------:R-:W-:Y:S01]  /*16200*/  IMAD.MOV.U32 R120, RZ, RZ, R126 ;  /* 0x000000ffff787224 */ /* 0x000fe200078e007e */
[----:B------:R-:W-:Y:S01]  /*16210*/  R2UR UR46, R122 ;  /* 0x000000007a2e72ca */ /* 0x000fe200000e0000 */
[----:B------:R-:W-:Y:S01]  /*16220*/  IMAD.MOV.U32 R122, RZ, RZ, R124 ;  /* 0x000000ffff7a7224 */ /* 0x000fe200078e007c */
[----:B------:R-:W-:Y:S01]  /*16230*/  MOV R21, UR42 ;  /* 0x0000002a00157c02 */ /* 0x000fe20008000f00 */
[----:B------:R-:W-:Y:S01]  /*16240*/  IMAD.MOV.U32 R121, RZ, RZ, 0x40000040 ;  /* 0x40000040ff797424 */ /* 0x000fe200078e00ff */
[----:B------:R-:W-:Y:S01]  /*16250*/  R2UR UR50, R120 ;  /* 0x00000000783272ca */ /* 0x000fe200000e0000 */
[C---:B------:R-:W-:Y:S01]  /*16260*/  VIADD R120, R126.reuse, 0x6 ;  /* 0x000000067e787836 */ /* 0x040fe20000000000 */
[----:B------:R-:W-:Y:S01]  /*16270*/  MOV R4, UR38 ;  /* 0x0000002600047c02 */ /* 0x000fe20008000f00 */
[----:B------:R-:W-:Y:S01]  /*16280*/  VIADD R124, R126, 0x302 ;  /* 0x000003027e7c7836 */ /* 0x000fe20000000000 */
[----:B------:R-:W-:Y:S01]  /*16290*/  R2UR UR42, R122 ;  /* 0x000000007a2a72ca */ /* 0x000fe200000e0000 */
[----:B------:R-:W-:Y:S01]  /*162a0*/  VIADD R122, R126, 0x300 ;  /* 0x000003007e7a7836 */ /* 0x000fe20000000000 */
[----:B------:R-:W-:Y:S01]  /*162b0*/  R2UR UR38, R120 ;  /* 0x00000000782672ca */ /* 0x000fe200000e0000 */
[----:B------:R-:W-:Y:S01]  /*162c0*/  VIADD R120, R126, 0x304 ;  /* 0x000003047e787836 */ /* 0x000fe20000000000 */
[----:B------:R-:W-:Y:S01]  /*162d0*/  MOV R213, UR49 ;  /* 0x0000003100d57c02 */ /* 0x000fe20008000f00 */
[----:B------:R-:W-:Y:S01]  /*162e0*/  IMAD.MOV.U32 R123, RZ, RZ, 0x40000040 ;  /* 0x40000040ff7b7424 */ /* 0x000fe200078e00ff */
[----:B------:R-:W-:Y:S01]  /*162f0*/  R2UR UR34, R122 ;  /* 0x000000007a2272ca */ /* 0x000fe200000e0000 */
[----:B------:R-:W-:Y:S01]  /*16300*/  VIADD R122, R126, 0x306 ;  /* 0x000003067e7a7836 */ /* 0x000fe20000000000 */
[----:B------:R-:W-:Y:S01]  /*16310*/  R2UR UR26, R120 ;  /* 0x00000000781a72ca */ /* 0x000fe200000e0000 */
[----:B------:R-:W-:Y:S01]  /*16320*/  VIADD R120, R126, 0x602 ;  /* 0x000006027e787836 */ /* 0x000fe20000000000 */
[----:B------:R-:W-:Y:S01]  /*16330*/  MOV R214, UR48 ;  /* 0x0000003000d67c02 */ /* 0x000fe20008000f00 */
[----:B------:R-:W-:Y:S01]  /*16340*/  IMAD.MOV.U32 R125, RZ, RZ, 0x40000040 ;  /* 0x40000040ff7d7424 */ /* 0x000fe200078e00ff */
[----:B------:R-:W-:Y:S01]  /*16350*/  R2UR UR51, R121 ;  /* 0x00000000793372ca */ /* 0x000fe200000e0000 */
[-C--:B------:R-:W-:Y:S01]  /*16360*/  FMUL.FTZ R24, R24, R14.reuse ;  /* 0x0000000e18187220 */ /* 0x080fe20000410000 */
[----:B------:R-:W-:Y:S01]  /*16370*/  R2UR UR30, R124 ;  /* 0x000000007c1e72ca */ /* 0x000fe200000e0000 */
[----:B------:R-:W-:Y:S01]  /*16380*/  VIADD R124, R126, 0x600 ;  /* 0x000006007e7c7836 */ /* 0x000fe20000000000 */
[----:B------:R-:W-:Y:S01]  /*16390*/  R2UR UR22, R122 ;  /* 0x000000007a1672ca */ /* 0x000fe200000e0000 */
[----:B------:R-:W-:Y:S01]  /*163a0*/  VIADD R122, R126, 0x604 ;  /* 0x000006047e7a7836 */ /* 0x000fe20000000000 */
[----:B------:R-:W-:Y:S01]  /*163b0*/  R2UR UR14, R120 ;  /* 0x00000000780e72ca */ /* 0x000fe200000e0000 */
[----:B------:R-:W-:Y:S01]  /*163c0*/  VIADD R120, R126, 0x606 ;  /* 0x000006067e787836 */ /* 0x000fe20000000000 */
[----:B------:R-:W-:Y:S01]  /*163d0*/  MOV R20, UR43 ;  /* 0x0000002b00147c02 */ /* 0x000fe20008000f00 */
[-C--:B------:R-:W-:Y:S01]  /*163e0*/  FMUL.FTZ R25, R25, R14.reuse ;  /* 0x0000000e19197220 */ /* 0x080fe20000410000 */
[----:B01----:R-:W-:Y:S01]  /*163f0*/  MOV R3, UR39 ;  /* 0x0000002700037c02 */ /* 0x003fe20008000f00 */
        /* <DEDUP_REMOVED lines=122> */
[----:B------:R-:W-:Y:S01]  /*16ba0*/  UMOV UR24, UR56 ;  /* 0x0000003800187c82 */ /* 0x000fe20008000000 */
[----:B------:R-:W-:Y:S01]  /*16bb0*/  UMOV UR25, UR57 ;  /* 0x0000003900197c82 */ /* 0x000fe20008000000 */
[----:B------:R-:W-:Y:S01]  /*16bc0*/  UMOV UR20, UR52 ;  /* 0x0000003400147c82 */ /* 0x000fe20008000000 */
[----:B------:R-:W-:Y:S01]  /*16bd0*/  UMOV UR21, UR53 ;  /* 0x0000003500157c82 */ /* 0x000fe20008000000 */
[----:B------:R-:W-:Y:S01]  /*16be0*/  R2UR UR48, R214 ;  /* 0x00000000d63072ca */ /* 0x000fe200000e0000 */
[----:B------:R-:W-:-:S02]  /*16bf0*/  WARPGROUP.DEPBAR.LE gsb0, 0x0 ;  /* 0x00008000000079c5 */ /* 0x000fc40000010000 */
[----:B------:R-:W-:-:S06]  /*16c00*/  WARPGROUP.ARRIVE ;  /* 0x00000000000079c5 */ /* 0x000fcc0000000000 */
[----:B------:R-:W-:Y:S01]  /*16c10*/  HGMMA.64x96x16.F32.BF16 R120, gdesc[UR44], R120, gsb0 ;  /* 0x016000002c7879f0 */ /* 0x000fe20008001878 */
[----:B------:R-:W-:Y:S02]  /*16c20*/  R2UR UR44, R212 ;  /* 0x00000000d42c72ca */ /* 0x000fe400000e0000 */
[----:B------:R-:W2:Y:S01]  /*16c30*/  LDL.64 R212, [R1+0x20] ;  /* 0x0000200001d47983 */ /* 0x000ea20000100a00 */
[----:B------:R-:W-:Y:S01]  /*16c40*/  R2UR UR45, R211 ;  /* 0x00000000d32d72ca */ /* 0x000fe200000e0000 */
[----:B------:R-:W-:Y:S02]  /*16c50*/  WARPGROUP.DEPBAR.LE gsb0, 0x0 ;  /* 0x00008000000079c5 */ /* 0x000fe40000010000 */
[----:B------:R-:W-:Y:S01]  /*16c60*/  WARPGROUP.ARRIVE ;  /* 0x00000000000079c5 */ /* 0x000fe20000000000 */
[----:B--2---:R-:W-:Y:S02]  /*16c70*/  R2UR UR40, R212 ;  /* 0x00000000d42872ca */ /* 0x004fe400000e0000 */
[----:B------:R-:W-:-:S02]  /*16c80*/  R2UR UR41, R213 ;  /* 0x00000000d52972ca */ /* 0x000fc400000e0000 */
[----:B------:R-:W2:Y:S11]  /*16c90*/  LDL.64 R212, [R1+0x8] ;  /* 0x0000080001d47983 */ /* 0x000eb60000100a00 */
[----:B------:R-:W-:Y:S01]  /*16ca0*/  HGMMA.64x96x16.F32.BF16 R120, gdesc[UR40], R120, gsb0 ;  /* 0x01600000287879f0 */ /* 0x000fe20008001878 */
[----:B------:R-:W-:-:S02]  /*16cb0*/  R2UR UR40, R210 ;  /* 0x00000000d22872ca */ /* 0x000fc400000e0000 */
[----:B------:R-:W3:Y:S01]  /*16cc0*/  LDL.64 R210, [R1+0x18] ;  /* 0x0000180001d27983 */ /* 0x000ee20000100a00 */
[----:B------:R-:W-:Y:S02]  /*16cd0*/  R2UR UR43, R20 ;  /* 0x00000000142b72ca */ /* 0x000fe400000e0000 */
[----:B------:R-:W-:Y:S02]  /*16ce0*/  R2UR UR42, R21 ;  /* 0x00000000152a72ca */ /* 0x000fe400000e0000 */
[----:B------:R-:W4:Y:S01]  /*16cf0*/  LDL.64 R20, [R1+0x10] ;  /* 0x0000100001147983 */ /* 0x000f220000100a00 */
[----:B------:R-:W-:Y:S02]  /*16d00*/  WARPGROUP.DEPBAR.LE gsb0, 0x0 ;  /* 0x00008000000079c5 */ /* 0x000fe40000010000 */
[----:B------:R-:W-:Y:S01]  /*16d10*/  WARPGROUP.ARRIVE ;  /* 0x00000000000079c5 */ /* 0x000fe20000000000 */
[----:B---3--:R-:W-:Y:S02]  /*16d20*/  R2UR UR36, R210 ;  /* 0x00000000d22472ca */ /* 0x008fe400000e0000 */
[----:B------:R-:W-:-:S13]  /*16d30*/  R2UR UR37, R211 ;  /* 0x00000000d32572ca */ /* 0x000fda00000e0000 */
[----:B------:R-:W-:Y:S01]  /*16d40*/  HGMMA.64x96x16.F32.BF16 R120, gdesc[UR36], R120, gsb0 ;  /* 0x01600000247879f0 */ /* 0x000fe20008001878 */
[----:B----4-:R-:W-:Y:S02]  /*16d50*/  R2UR UR32, R20 ;  /* 0x00000000142072ca */ /* 0x010fe400000e0000 */
[----:B------:R-:W-:Y:S02]  /*16d60*/  R2UR UR33, R21 ;  /* 0x00000000152172ca */ /* 0x000fe400000e0000 */
[----:B--2---:R-:W-:Y:S02]  /*16d70*/  R2UR UR28, R212 ;  /* 0x00000000d41c72ca */ /* 0x004fe400000e0000 */
        /* <DEDUP_REMOVED lines=26> */
[----:B------:R-:W-:Y:S02]  /*16f20*/  R2UR UR37, R13 ;  /* 0x000000000d2572ca */ /* 0x000fe400000e0000 */
[----:B------:R-:W-:Y:S01]  /*16f30*/  R2UR UR36, R15 ;  /* 0x000000000f2472ca */ /* 0x000fe200000e0000 */
[----:B------:R-:W-:Y:S02]  /*16f40*/  WARPGROUP.DEPBAR.LE gsb0, 0x0 ;  /* 0x00008000000079c5 */ /* 0x000fe40000010000 */
[----:B------:R-:W-:-:S06]  /*16f50*/  WARPGROUP.ARRIVE ;  /* 0x00000000000079c5 */ /* 0x000fcc0000000000 */
[----:B------:R-:W-:Y:S04]  /*16f60*/  HGMMA.64x96x16.F32.BF16 R120, gdesc[UR4], R120, gsb0 ;  /* 0x01600000047879f0 */ /* 0x000fe80008001878 */
[----:B------:R-:W-:Y:S01]  /*16f70*/  UMOV UR8, UR36 ;  /* 0x0000002400087c82 */ /* 0x000fe20008000000 */
[----:B------:R-:W-:Y:S01]  /*16f80*/  UMOV UR9, UR37 ;  /* 0x0000002500097c82 */ /* 0x000fe20008000000 */
[----:B------:R-:W-:Y:S01]  /*16f90*/  R2UR UR39, R3 ;  /* 0x00000000032772ca */ /* 0x000fe200000e0000 */
[----:B------:R-:W-:Y:S02]  /*16fa0*/  WARPGROUP.DEPBAR.LE gsb0, 0x0 ;  /* 0x00008000000079c5 */ /* 0x000fe40000010000 */
[----:B------:R-:W-:-:S06]  /*16fb0*/  WARPGROUP.ARRIVE ;  /* 0x00000000000079c5 */ /* 0x000fcc0000000000 */
[----:B------:R-:W-:Y:S01]  /*16fc0*/  HGMMA.64x96x16.F32.BF16 R120, gdesc[UR8], R120, gsb0 ;  /* 0x01600000087879f0 */ /* 0x000fe20008001878 */
[----:B------:R-:W-:Y:S02]  /*16fd0*/  R2UR UR38, R4 ;  /* 0x00000000042672ca */ /* 0x000fe400000e0000 */
[----:B------:R-:W-:Y:S02]  /*16fe0*/  WARPGROUP.DEPBAR.LE gsb0, 0x0 ;  /* 0x00008000000079c5 */ /* 0x000fe40000010000 */
[----:B0-----:R-:W-:Y:S11]  /*16ff0*/  @!P0 BRA `(.L_x_6106) ;  /* 0x0000000000048947 */ /* 0x001ff60003800000 */
[----:B------:R-:W-:Y:S01]  /*17000*/  BPT.TRAP 0x1 ;  /* 0x000000040000795c */ /* 0x000fe20000300000 */
.L_x_6106:
[----:B------:R-:W-:Y:S01]  /*17010*/  SHF.L.U32 R3, R8, 0x1f, RZ ;  /* 0x0000001f08037819 */ /* 0x000fe200000006ff */
[----:B------:R-:W-:-:S04]  /*17020*/  IMAD R13, R9, 0x8, R2 ;  /* 0x00000008090d7824 */ /* 0x000fc800078e0202 */
[----:B------:R0:W1:Y:S01]  /*17030*/  SYNCS.PHASECHK.TRANS64.TRYWAIT P1, [R13+URZ+0x30850], R3 ;  /* 0x030850030d0075a7 */ /* 0x000062000802017f */
[----:B------:R-:W-:Y:S05]  /*17040*/  @!P0 BRA `(.L_x_6107) ;  /* 0x0000000000048947 */ /* 0x000fea0003800000 */
[----:B------:R-:W-:Y:S01]  /*17050*/  BPT.TRAP 0x1 ;  /* 0x000000040000795c */ /* 0x000fe20000300000 */
.L_x_6107:
[----:B------:R-:W-:Y:S04]  /*17060*/  BSSY B2, `(.L_x_6108) ;  /* 0x0000004000027945 */ /* 0x000fe80003800000 */
[----:B-1----:R-:W-:Y:S05]  /*17070*/  @P1 BRA `(.L_x_6109) ;  /* 0x0000000000081947 */ /* 0x002fea0003800000 */
[----:B------:R-:W1:Y:S02]  /*17080*/  SYNCS.PHASECHK.TRANS64.TRYWAIT P1, [R13+URZ+0x30850], R3 ;  /* 0x030850030d0075a7 */ /* 0x000e64000802017f */
[----:B-1----:R-:W-:Y:S05]  /*17090*/  @!P1 BRA `(.L_x_6110) ;  /* 0x0000012400f89947 */ /* 0x002fea0003800000 */
.L_x_6109:
[----:B------:R-:W-:Y:S05]  /*170a0*/  BSYNC B2 ;  /* 0x0000000000027941 */ /* 0x000fea0003800000 */
.L_x_6108:
        /* <DEDUP_REMOVED lines=48> */
.L_x_6111:
[----:B------:R-:W2:Y:S01]  /*173b0*/  LDL R4, [R1+0x3c] ;  /* 0x00003c0001047983 */ /* 0x000ea20000100800 */
[----:B------:R-:W0:Y:S01]  /*173c0*/  LDC R3, c[0x0][0x448] ;  /* 0x00011200ff037b82 */ /* 0x000e220000000800 */
[----:B------:R-:W-:-:S05]  /*173d0*/  VIADD R0, R0, 0x30840 ;  /* 0x0003084000007836 */ /* 0x000fca0000000000 */
[----:B------:R-:W-:-:S04]  /*173e0*/  PRMT R0, R218, 0x654, R0 ;  /* 0x00000654da007816 */ /* 0x000fc80000000000 */
[----:B------:R1:W-:Y:S01]  /*173f0*/  SYNCS.ARRIVE.TRANS64.RED.A1T0 RZ, [R0+URZ], RZ ;  /* 0x000000ff00ff79a7 */ /* 0x0003e2000810043f */
[----:B0-----:R-:W-:-:S13]  /*17400*/  ISETP.NE.AND P1, PT, R3, 0x1, PT ;  /* 0x000000010300780c */ /* 0x001fda0003f25270 */
[----:B------:R-:W0:Y:S08]  /*17410*/  @P1 LDC R3, c[0x0][0x44c] ;  /* 0x00011300ff031b82 */ /* 0x000e300000000800 */
[----:B-1----:R-:W1:Y:S01]  /*17420*/  @P1 LDC R0, c[0x0][0x450] ;  /* 0x00011400ff001b82 */ /* 0x002e620000000800 */
[----:B------:R-:W-:Y:S01]  /*17430*/  FMUL.FTZ R15, R129, UR39 ;  /* 0x00000027810f7c20 */ /* 0x000fe20008410000 */
[----:B------:R-:W-:Y:S01]  /*17440*/  FMUL.FTZ R129, R133, UR39 ;  /* 0x0000002785817c20 */ /* 0x000fe20008410000 */
[----:B------:R-:W-:Y:S01]  /*17450*/  FMUL.FTZ R185, R131, UR39 ;  /* 0x0000002783b97c20 */ /* 0x000fe20008410000 */
[----:B------:R-:W-:Y:S01]  /*17460*/  FMUL.FTZ R184, R128, UR39 ;  /* 0x0000002780b87c20 */ /* 0x000fe20008410000 */
[----:B------:R-:W-:-:S02]  /*17470*/  IMAD R131, R12, -0x60, RZ ;  /* 0xffffffa00c837824 */ /* 0x000fc400078e02ff */
[----:B------:R-:W-:-:S03]  /*17480*/  FMUL.FTZ R128, R137, UR39 ;  /* 0x0000002789807c20 */ /* 0x000fc60008410000 */
[----:B------:R-:W-:Y:S01]  /*17490*/  IADD3 R131, -R229, 0x1, R131 ;  /* 0x00000001e5837810 */ /* 0x000fe20007ffe183 */
[----:B------:R-:W3:Y:S01]  /*174a0*/  MUFU.TANH R184, R184 ;  /* 0x000000b800b87308 */ /* 0x000ee20000002400 */
[----:B------:R-:W-:Y:S02]  /*174b0*/  FMUL.FTZ R178, R148, UR39 ;  /* 0x0000002794b27c20 */ /* 0x000fe40008410000 */
[----:B------:R-:W-:Y:S01]  /*174c0*/  IADD3 R131, -R227, R131, R228 ;  /* 0x00000083e3837210 */ /* 0x000fe20007ffe1e4 */
[----:B------:R-:W-:-:S04]  /*174d0*/  FMUL.FTZ R20, R157, UR39 ;  /* 0x000000279d147c20 */ /* 0x000fc80008410000 */
[----:B------:R-:W4:Y:S01]  /*174e0*/  MUFU.TANH R128, R128 ;  /* 0x0000008000807308 */ /* 0x000f220000002400 */
[----:B------:R-:W-:Y:S01]  /*174f0*/  FMUL.FTZ R188, R120, UR39 ;  /* 0x0000002778bc7c20 */ /* 0x000fe20008410000 */
[----:B------:R-:W-:-:S06]  /*17500*/  FMUL.FTZ R8, R121, UR39 ;  /* 0x0000002779087c20 */ /* 0x000fcc0008410000 */
[----:B------:R-:W4:Y:S01]  /*17510*/  MUFU.TANH R178, R178 ;  /* 0x000000b200b27308 */ /* 0x000f220000002400 */
[----:B------:R-:W-:-:S07]  /*17520*/  FMUL.FTZ R190, R124, UR39 ;  /* 0x000000277cbe7c20 */ /* 0x000fce0008410000 */
[----:B------:R-:W4:Y:S01]  /*17530*/  MUFU.TANH R20, R20 ;  /* 0x0000001400147308 */ /* 0x000f220000002400 */
[----:B------:R-:W-:-:S07]  /*17540*/  FMUL.FTZ R9, R125, UR39 ;  /* 0x000000277d097c20 */ /* 0x000fce0008410000 */
[----:B------:R-:W4:Y:S08]  /*17550*/  MUFU.TANH R188, R188 ;  /* 0x000000bc00bc7308 */ /* 0x000f300000002400 */
[----:B------:R-:W-:Y:S08]  /*17560*/  MUFU.TANH R8, R8 ;  /* 0x0000000800087308 */ /* 0x000ff00000002400 */
[----:B------:R-:W-:Y:S01]  /*17570*/  MUFU.TANH R190, R190 ;  /* 0x000000be00be7308 */ /* 0x000fe20000002400 */
[----:B------:R-:W-:-:S07]  /*17580*/  FMUL.FTZ R186, R132, UR39 ;  /* 0x0000002784ba7c20 */ /* 0x000fce0008410000 */
[----:B------:R-:W-:Y:S01]  /*17590*/  MUFU.TANH R9, R9 ;  /* 0x0000000900097308 */ /* 0x000fe20000002400 */
[----:B------:R-:W-:Y:S01]  /*175a0*/  FMUL.FTZ R187, R135, UR39 ;  /* 0x0000002787bb7c20 */ /* 0x000fe20008410000 */
[----:B------:R-:W-:-:S06]  /*175b0*/  FMUL.FTZ R180, R136, UR39 ;  /* 0x0000002788b47c20 */ /* 0x000fcc0008410000 */
[----:B------:R-:W-:Y:S08]  /*175c0*/  MUFU.TANH R15, R15 ;  /* 0x0000000f000f7308 */ /* 0x000ff00000002400 */
[----:B------:R-:W-:Y:S01]  /*175d0*/  MUFU.TANH R186, R186 ;  /* 0x000000ba00ba7308 */ /* 0x000fe20000002400 */
[----:B------:R-:W-:-:S07]  /*175e0*/  FMUL.FTZ R182, R140, UR39 ;  /* 0x000000278cb67c20 */ /* 0x000fce0008410000 */
[----:B------:R-:W-:Y:S08]  /*175f0*/  MUFU.TANH R129, R129 ;  /* 0x0000008100817308 */ /* 0x000ff00000002400 */
[----:B------:R-:W-:Y:S01]  /*17600*/  MUFU.TANH R180, R180 ;  /* 0x000000b400b47308 */ /* 0x000fe20000002400 */
[----:B------:R-:W-:Y:S01]  /*17610*/  FMUL.FTZ R176, R144, UR39 ;  /* 0x0000002790b07c20 */ /* 0x000fe20008410000 */
[----:B------:R-:W-:-:S06]  /*17620*/  FMUL.FTZ R124, R145, UR39 ;  /* 0x00000027917c7c20 */ /* 0x000fcc0008410000 */
[----:B------:R-:W-:Y:S08]  /*17630*/  MUFU.TANH R182, R182 ;  /* 0x000000b600b67308 */ /* 0x000ff00000002400 */
[----:B------:R-:W-:Y:S01]  /*17640*/  MUFU.TANH R176, R176 ;  /* 0x000000b000b07308 */ /* 0x000fe20000002400 */
[----:B------:R-:W-:-:S07]  /*17650*/  FMUL.FTZ R172, R152, UR39 ;  /* 0x0000002798ac7c20 */ /* 0x000fce0008410000 */
[----:B------:R-:W-:Y:S01]  /*17660*/  MUFU.TANH R124, R124 ;  /* 0x0000007c007c7308 */ /* 0x000fe20000002400 */
[----:B------:R-:W-:Y:S01]  /*17670*/  FMUL.FTZ R120, R153, UR39 ;  /* 0x0000002799787c20 */ /* 0x000fe20008410000 */
[----:B------:R-:W-:-:S06]  /*17680*/  FMUL.FTZ R174, R156, UR39 ;  /* 0x000000279cae7c20 */ /* 0x000fcc0008410000 */
[----:B------:R-:W-:Y:S01]  /*17690*/  MUFU.TANH R172, R172 ;  /* 0x000000ac00ac7308 */ /* 0x000fe20000002400 */
[----:B------:R-:W-:-:S07]  /*176a0*/  FMUL.FTZ R168, R160, UR39 ;  /* 0x00000027a0a87c20 */ /* 0x000fce0008410000 */
[----:B------:R-:W-:Y:S01]  /*176b0*/  MUFU.TANH R120, R120 ;  /* 0x0000007800787308 */ /* 0x000fe20000002400 */
[----:B--2---:R-:W-:-:S04]  /*176c0*/  IMAD.IADD R5, R4, 0x1, R226 ;  /* 0x0000000104057824 */ /* 0x004fc800078e02e2 */
[----:B0-----:R-:W-:-:S05]  /*176d0*/  @P1 IMAD.HI.U32 R3, R5, R3, RZ ;  /* 0x0000000305031227 */ /* 0x001fca00078e00ff */
[----:B-1----:R-:W-:-:S05]  /*176e0*/  @P1 SHF.R.U32.HI R5, RZ, R0, R3 ;  /* 0x00000000ff051219 */ /* 0x002fca0000011603 */
[----:B------:R-:W0:Y:S04]  /*176f0*/  SHFL.IDX PT, R133, R5, RZ, 0x1c1f ;  /* 0x001c1fff05857589 */ /* 0x000e2800000e0000 */
[----:B------:R-:W1:Y:S01]  /*17700*/  SHFL.IDX PT, R14, R5, 0x1, 0x1c1f ;  /* 0x003c1f00050e7f89 */ /* 0x000e6200000e0000 */
[----:B------:R-:W-:-:S06]  /*17710*/  FMUL.FTZ R0, R122, UR39 ;  /* 0x000000277a007c20 */ /* 0x000fcc0008410000 */
[----:B------:R-:W2:Y:S01]  /*17720*/  MUFU.TANH R0, R0 ;  /* 0x0000000000007308 */ /* 0x000ea20000002400 */
[----:B0-----:R-:W-:-:S05]  /*17730*/  IMAD.IADD R133, R131, 0x1, R133 ;  /* 0x0000000183857824 */ /* 0x001fca00078e0285 */
[----:B------:R-:W-:-:S04]  /*17740*/  ISETP.GT.AND P2, PT, R133, 0x10, PT ;  /* 0x000000108500780c */ /* 0x000fc80003f44270 */
[----:B---3--:R-:W-:Y:S02]  /*17750*/  FSEL R184, R184, -INF , P2 ;  /* 0xff800000b8b87808 */ /* 0x008fe40001000000 */
[----:B------:R-:W-:-:S04]  /*17760*/  ISETP.GT.AND P2, PT, R133, 0x21, PT ;  /* 0x000000218500780c */ /* 0x000fc80003f44270 */
[----:B----4-:R-:W-:Y:S02]  /*17770*/  FSEL R128, R128, -INF , P2 ;  /* 0xff80000080807808 */ /* 0x010fe40001000000 */
[----:B------:R-:W-:Y:S01]  /*17780*/  ISETP.GT.AND P2, PT, R133, 0x38, PT ;  /* 0x000000388500780c */ /* 0x000fe20003f44270 */
[----:B-1----:R-:W-:-:S03]  /*17790*/  IMAD.IADD R14, R131, 0x1, R14 ;  /* 0x00000001830e7824 */ /* 0x002fc600078e020e */
[----:B------:R-:W-:Y:S02]  /*177a0*/  FSEL R178, R178, -INF , P2 ;  /* 0xff800000b2b27808 */ /* 0x000fe40001000000 */
[C---:B------:R-:W-:Y:S02]  /*177b0*/  ISETP.GT.AND P2, PT, R133.reuse, 0x49, PT ;  /* 0x000000498500780c */ /* 0x040fe40003f44270 */
[C---:B------:R-:W-:Y:S02]  /*177c0*/  ISETP.GT.AND P3, PT, R133.reuse, RZ, PT ;  /* 0x000000ff8500720c */ /* 0x040fe40003f64270 */
[----:B------:R-:W-:Y:S02]  /*177d0*/  FSEL R20, R20, -INF , P2 ;  /* 0xff80000014147808 */ /* 0x000fe40001000000 */
[----:B------:R-:W-:Y:S02]  /*177e0*/  ISETP.GT.AND P2, PT, R14, RZ, PT ;  /* 0x000000ff0e00720c */ /* 0x000fe40003f44270 */
[----:B------:R-:W-:-:S02]  /*177f0*/  ISETP.GT.AND P4, PT, R133, 0x1, PT ;  /* 0x000000018500780c */ /* 0x000fc40003f84270 */
[----:B------:R-:W-:Y:S02]  /*17800*/  FSEL R188, R188, -INF , P3 ;  /* 0xff800000bcbc7808 */ /* 0x000fe40001800000 */
[----:B--2---:R-:W-:Y:S02]  /*17810*/  FSEL R135, R0, -INF , P2 ;  /* 0xff80000000877808 */ /* 0x004fe40001000000 */
[C---:B------:R-:W-:Y:S02]  /*17820*/  ISETP.GT.AND P5, PT, R133.reuse, 0x8, PT ;  /* 0x000000088500780c */ /* 0x040fe40003fa4270 */
[----:B------:R-:W-:Y:S02]  /*17830*/  FSEL R136, R8, -INF , P4 ;  /* 0xff80000008887808 */ /* 0x000fe40002000000 */
[----:B------:R-:W-:Y:S02]  /*17840*/  FMNMX.FTZ R0, R188, R11, !PT ;  /* 0x0000000bbc007209 */ /* 0x000fe40007810000 */
[----:B------:R-:W-:-:S02]  /*17850*/  ISETP.GT.AND P1, PT, R133, 0x9, PT ;  /* 0x000000098500780c */ /* 0x000fc40003f24270 */
[----:B------:R-:W-:Y:S02]  /*17860*/  FSEL R190, R190, -INF , P5 ;  /* 0xff800000bebe7808 */ /* 0x000fe40002800000 */
[----:B------:R-:W-:Y:S01]  /*17870*/  FMNMX.FTZ R0, R136, R0, !PT ;  /* 0x0000000088007209 */ /* 0x000fe20007810000 */
[----:B------:R-:W-:Y:S01]  /*17880*/  FMUL.FTZ R4, R130, UR39 ;  /* 0x0000002782047c20 */ /* 0x000fe20008410000 */
[----:B------:R-:W-:Y:S01]  /*17890*/  FMUL.FTZ R130, R134, UR39 ;  /* 0x0000002786827c20 */ /* 0x000fe20008410000 */
[----:B------:R-:W-:Y:S02]  /*178a0*/  FSEL R134, R9, -INF , P1 ;  /* 0xff80000009867808 */ /* 0x000fe40000800000 */
[----:B------:R-:W-:Y:S02]  /*178b0*/  FMNMX.FTZ R0, R190, R0, !PT ;  /* 0x00000000be007209 */ /* 0x000fe40007810000 */
[C---:B------:R-:W-:Y:S02]  /*178c0*/  ISETP.GT.AND P3, PT, R133.reuse, 0x11, PT ;  /* 0x000000118500780c */ /* 0x040fe40003f64270 */
[----:B------:R-:W-:Y:S01]  /*178d0*/  FMNMX.FTZ R0, R134, R0, !PT ;  /* 0x0000000086007209 */ /* 0x000fe20007810000 */
[----:B------:R-:W-:Y:S01]  /*178e0*/  FMUL.FTZ R3, R126, UR39 ;  /* 0x000000277e037c20 */ /* 0x000fe20008410000 */
[----:B------:R-:W-:Y:S01]  /*178f0*/  ISETP.GT.AND P4, PT, R133, 0x18, PT ;  /* 0x000000188500780c */ /* 0x000fe20003f84270 */
[----:B------:R-:W-:Y:S01]  /*17900*/  FMUL.FTZ R126, R141, UR39 ;  /* 0x000000278d7e7c20 */ /* 0x000fe20008410000 */
[----:B------:R-:W-:-:S02]  /*17910*/  FSEL R132, R15, -INF , P3 ;  /* 0xff8000000f847808 */ /* 0x000fc40001800000 */
[----:B------:R-:W-:Y:S02]  /*17920*/  FMNMX.FTZ R0, R184, R0, !PT ;  /* 0x00000000b8007209 */ /* 0x000fe40007810000 */
[C---:B------:R-:W-:Y:S02]  /*17930*/  ISETP.GT.AND P5, PT, R133.reuse, 0x19, PT ;  /* 0x000000198500780c */ /* 0x040fe40003fa4270 */
[----:B------:R-:W-:Y:S02]  /*17940*/  FSEL R186, R186, -INF , P4 ;  /* 0xff800000baba7808 */ /* 0x000fe40002000000 */
[----:B------:R-:W-:Y:S01]  /*17950*/  FMNMX.FTZ R0, R132, R0, !PT ;  /* 0x0000000084007209 */ /* 0x000fe20007810000 */
[----:B------:R-:W0:Y:S01]  /*17960*/  MUFU.TANH R126, R126 ;  /* 0x0000007e007e7308 */ /* 0x000e220000002400 */
[----:B------:R-:W-:Y:S02]  /*17970*/  ISETP.GT.AND P1, PT, R133, 0x20, PT ;  /* 0x000000208500780c */ /* 0x000fe40003f24270 */
[----:B------:R-:W-:-:S02]  /*17980*/  FSEL R129, R129, -INF , P5 ;  /* 0xff80000081817808 */ /* 0x000fc40002800000 */
[----:B------:R-:W-:Y:S02]  /*17990*/  FMNMX.FTZ R0, R186, R0, !PT ;  /* 0x00000000ba007209 */ /* 0x000fe40007810000 */
[----:B------:R-:W-:Y:S02]  /*179a0*/  FSEL R180, R180, -INF , P1 ;  /* 0xff800000b4b47808 */ /* 0x000fe40000800000 */
[----:B------:R-:W-:Y:S01]  /*179b0*/  FMNMX.FTZ R0, R129, R0, !PT ;  /* 0x0000000081007209 */ /* 0x000fe20007810000 */
[----:B------:R-:W-:Y:S01]  /*179c0*/  FMUL.FTZ R122, R149, UR39 ;  /* 0x00000027957a7c20 */ /* 0x000fe20008410000 */
[C---:B------:R-:W-:Y:S02]  /*179d0*/  ISETP.GT.AND P3, PT, R133.reuse, 0x28, PT ;  /* 0x000000288500780c */ /* 0x040fe40003f64270 */
[----:B------:R-:W-:Y:S02]  /*179e0*/  FMNMX.FTZ R0, R180, R0, !PT ;  /* 0x00000000b4007209 */ /* 0x000fe40007810000 */
[----:B------:R-:W-:-:S02]  /*179f0*/  ISETP.GT.AND P4, PT, R133, 0x29, PT ;  /* 0x000000298500780c */ /* 0x000fc40003f84270 */
[----:B------:R-:W-:Y:S02]  /*17a00*/  FSEL R182, R182, -INF , P3 ;  /* 0xff800000b6b67808 */ /* 0x000fe40001800000 */
[----:B------:R-:W-:Y:S01]  /*17a10*/  FMNMX.FTZ R0, R128, R0, !PT ;  /* 0x0000000080007209 */ /* 0x000fe20007810000 */
[----:B------:R-:W1:Y:S01]  /*17a20*/  MUFU.TANH R122, R122 ;  /* 0x0000007a007a7308 */ /* 0x000e620000002400 */
[C---:B------:R-:W-:Y:S02]  /*17a30*/  ISETP.GT.AND P5, PT, R133.reuse, 0x30, PT ;  /* 0x000000308500780c */ /* 0x040fe40003fa4270 */
[----:B0-----:R-:W-:Y:S02]  /*17a40*/  FSEL R126, R126, -INF , P4 ;  /* 0xff8000007e7e7808 */ /* 0x001fe40002000000 */
[----:B------:R-:W-:Y:S02]  /*17a50*/  FMNMX.FTZ R0, R182, R0, !PT ;  /* 0x00000000b6007209 */ /* 0x000fe40007810000 */
[----:B------:R-:W-:-:S02]  /*17a60*/  ISETP.GT.AND P1, PT, R133, 0x31, PT ;  /* 0x000000318500780c */ /* 0x000fc40003f24270 */
[----:B------:R-:W-:Y:S02]  /*17a70*/  FSEL R176, R176, -INF , P5 ;  /* 0xff800000b0b07808 */ /* 0x000fe40002800000 */
[----:B------:R-:W-:Y:S02]  /*17a80*/  FMNMX.FTZ R0, R126, R0, !PT ;  /* 0x000000007e007209 */ /* 0x000fe40007810000 */
[----:B------:R-:W-:Y:S02]  /*17a90*/  FSEL R124, R124, -INF , P1 ;  /* 0xff8000007c7c7808 */ /* 0x000fe40000800000 */
[----:B------:R-:W-:Y:S01]  /*17aa0*/  FMNMX.FTZ R0, R176, R0, !PT ;  /* 0x00000000b0007209 */ /* 0x000fe20007810000 */
[----:B------:R-:W0:Y:S01]  /*17ab0*/  MUFU.TANH R174, R174 ;  /* 0x000000ae00ae7308 */ /* 0x000e220000002400 */
[----:B------:R-:W-:Y:S02]  /*17ac0*/  ISETP.GT.AND P3, PT, R133, 0x39, PT ;  /* 0x000000398500780c */ /* 0x000fe40003f64270 */
[----:B------:R-:W-:Y:S01]  /*17ad0*/  FMNMX.FTZ R0, R124, R0, !PT ;  /* 0x000000007c007209 */ /* 0x000fe20007810000 */
[----:B------:R-:W-:Y:S01]  /*17ae0*/  FMUL.FTZ R5, R161, UR39 ;  /* 0x00000027a1057c20 */ /* 0x000fe20008410000 */
[----:B------:R-:W-:-:S02]  /*17af0*/  ISETP.GT.AND P4, PT, R133, 0x40, PT ;  /* 0x000000408500780c */ /* 0x000fc40003f84270 */
[----:B-1----:R-:W-:Y:S02]  /*17b00*/  FSEL R122, R122, -INF , P3 ;  /* 0xff8000007a7a7808 */ /* 0x002fe40001800000 */
[----:B------:R-:W-:Y:S01]  /*17b10*/  FMNMX.FTZ R0, R178, R0, !PT ;  /* 0x00000000b2007209 */ /* 0x000fe20007810000 */
[----:B------:R-:W1:Y:S01]  /*17b20*/  MUFU.TANH R168, R168 ;  /* 0x000000a800a87308 */ /* 0x000e620000002400 */
[----:B------:R-:W-:Y:S01]  /*17b30*/  ISETP.GT.AND P5, PT, R133, 0x41, PT ;  /* 0x000000418500780c */ /* 0x000fe20003fa4270 */
[----:B------:R-:W-:Y:S01]  /*17b40*/  FMUL.FTZ R170, R164, UR39 ;  /* 0x00000027a4aa7c20 */ /* 0x000fe20008410000 */
[----:B------:R-:W-:Y:S02]  /*17b50*/  FSEL R172, R172, -INF , P4 ;  /* 0xff800000acac7808 */ /* 0x000fe40002000000 */
[----:B------:R-:W-:Y:S01]  /*17b60*/  FMNMX.FTZ R0, R122, R0, !PT ;  /* 0x000000007a007209 */ /* 0x000fe20007810000 */
[----:B------:R-:W-:Y:S01]  /*17b70*/  FMUL.FTZ R131, R165, UR39 ;  /* 0x00000027a5837c20 */ /* 0x000fe20008410000 */
[----:B------:R-:W-:Y:S01]  /*17b80*/  ISETP.GT.AND P1, PT, R133, 0x48, PT ;  /* 0x000000488500780c */ /* 0x000fe20003f24270 */
[----:B------:R-:W2:Y:S01]  /*17b90*/  MUFU.TANH R5, R5 ;  /* 0x0000000500057308 */ /* 0x000ea20000002400 */
[----:B------:R-:W-:-:S02]  /*17ba0*/  FSEL R120, R120, -INF , P5 ;  /* 0xff80000078787808 */ /* 0x000fc40002800000 */
[----:B------:R-:W-:Y:S02]  /*17bb0*/  FMNMX.FTZ R0, R172, R0, !PT ;  /* 0x00000000ac007209 */ /* 0x000fe40007810000 */
[----:B0-----:R-:W-:Y:S02]  /*17bc0*/  FSEL R174, R174, -INF , P1 ;  /* 0xff800000aeae7808 */ /* 0x001fe40000800000 */
[----:B------:R-:W-:Y:S01]  /*17bd0*/  FMNMX.FTZ R0, R120, R0, !PT ;  /* 0x0000000078007209 */ /* 0x000fe20007810000 */
[----:B------:R-:W0:Y:S01]  /*17be0*/  MUFU.TANH R170, R170 ;  /* 0x000000aa00aa7308 */ /* 0x000e220000002400 */
[----:B------:R-:W-:Y:S02]  /*17bf0*/  ISETP.GT.AND P3, PT, R133, 0x50, PT ;  /* 0x000000508500780c */ /* 0x000fe40003f64270 */
[----:B------:R-:W-:-:S05]  /*17c00*/  FMNMX.FTZ R0, R174, R0, !PT ;  /* 0x00000000ae007209 */ /* 0x000fca0007810000 */
[----:B------:R-:W3:Y:S01]  /*17c10*/  MUFU.TANH R131, R131 ;  /* 0x0000008300837308 */ /* 0x000ee20000002400 */
[C---:B------:R-:W-:Y:S02]  /*17c20*/  ISETP.GT.AND P4, PT, R133.reuse, 0x51, PT ;  /* 0x000000518500780c */ /* 0x040fe40003f84270 */
[----:B-1----:R-:W-:Y:S02]  /*17c30*/  FSEL R168, R168, -INF , P3 ;  /* 0xff800000a8a87808 */ /* 0x002fe40001800000 */
[----:B------:R-:W-:Y:S02]  /*17c40*/  FMNMX.FTZ R0, R20, R0, !PT ;  /* 0x0000000014007209 */ /* 0x000fe40007810000 */
[----:B------:R-:W-:Y:S01]  /*17c50*/  ISETP.GT.AND P5, PT, R133, 0x58, PT ;  /* 0x000000588500780c */ /* 0x000fe20003fa4270 */
[----:B------:R-:W1:Y:S01]  /*17c60*/  MUFU.TANH R3, R3 ;  /* 0x0000000300037308 */ /* 0x000e620000002400 */
[----:B--2---:R-:W-:Y:S02]  /*17c70*/  FSEL R8, R5, -INF , P4 ;  /* 0xff80000005087808 */ /* 0x004fe40002000000 */
[----:B------:R-:W-:-:S02]  /*17c80*/  FMNMX.FTZ R0, R168, R0, !PT ;  /* 0x00000000a8007209 */ /* 0x000fc40007810000 */
[----:B------:R-:W-:Y:S02]  /*17c90*/  ISETP.GT.AND P1, PT, R133, 0x59, PT ;  /* 0x000000598500780c */ /* 0x000fe40003f24270 */
[----:B0-----:R-:W-:Y:S02]  /*17ca0*/  FSEL R170, R170, -INF , P5 ;  /* 0xff800000aaaa7808 */ /* 0x001fe40002800000 */
[----:B------:R-:W-:Y:S02]  /*17cb0*/  FMNMX.FTZ R0, R8, R0, !PT ;  /* 0x0000000008007209 */ /* 0x000fe40007810000 */
[----:B---3--:R-:W-:Y:S02]  /*17cc0*/  FSEL R9, R131, -INF , P1 ;  /* 0xff80000083097808 */ /* 0x008fe40000800000 */
[----:B------:R-:W-:Y:S02]  /*17cd0*/  FMNMX.FTZ R0, R170, R0, !PT ;  /* 0x00000000aa007209 */ /* 0x000fe40007810000 */
[----:B------:R-:W-:-:S02]  /*17ce0*/  ISETP.GT.AND P4, PT, R14, 0x8, PT ;  /* 0x000000080e00780c */ /* 0x000fc40003f84270 */
[----:B------:R-:W-:Y:S02]  /*17cf0*/  FMNMX.FTZ R0, R9, R0, !PT ;  /* 0x0000000009007209 */ /* 0x000fe40007810000 */
[----:B-1----:R-:W-:-:S03]  /*17d00*/  FSEL R133, R3, -INF , P4 ;  /* 0xff80000003857808 */ /* 0x002fc60002000000 */
[----:B------:R-:W0:Y:S01]  /*17d10*/  SHFL.BFLY PT, R3, R0, 0x2, 0x1f ;  /* 0x0c401f0000037f89 */ /* 0x000e2200000e0000 */
[----:B------:R-:W1:Y:S01]  /*17d20*/  MUFU.TANH R4, R4 ;  /* 0x0000000400047308 */ /* 0x000e620000002400 */
[----:B------:R-:W-:Y:S01]  /*17d30*/  FMUL.FTZ R189, R123, UR39 ;  /* 0x000000277bbd7c20 */ /* 0x000fe20008410000 */
[----:B0-----:R-:W-:-:S05]  /*17d40*/  FMNMX.FTZ R0, R0, R3, !PT ;  /* 0x0000000300007209 */ /* 0x001fca0007810000 */
[----:B------:R-:W0:Y:S01]  /*17d50*/  SHFL.BFLY PT, R3, R0, 0x1, 0x1f ;  /* 0x0c201f0000037f89 */ /* 0x000e2200000e0000 */
[----:B------:R-:W2:Y:S01]  /*17d60*/  MUFU.TANH R189, R189 ;  /* 0x000000bd00bd7308 */ /* 0x000ea20000002400 */
[----:B------:R-:W-:Y:S01]  /*17d70*/  ISETP.GT.AND P1, PT, R14, 0x10, PT ;  /* 0x000000100e00780c */ /* 0x000fe20003f24270 */
[----:B------:R-:W-:-:S03]  /*17d80*/  FMUL.FTZ R191, R127, UR39 ;  /* 0x000000277fbf7c20 */ /* 0x000fc60008410000 */
[----:B-1----:R-:W-:-:S03]  /*17d90*/  FSEL R131, R4, -INF , P1 ;  /* 0xff80000004837808 */ /* 0x002fc60000800000 */
[----:B------:R-:W1:Y:S01]  /*17da0*/  MUFU.TANH R191, R191 ;  /* 0x000000bf00bf7308 */ /* 0x000e620000002400 */
[----:B------:R-:W-:Y:S02]  /*17db0*/  ISETP.GT.AND P3, PT, R14, 0x1, PT ;  /* 0x000000010e00780c */ /* 0x000fe40003f64270 */
[----:B0-----:R-:W-:Y:S01]  /*17dc0*/  FMNMX.FTZ R0, R0, R3, !PT ;  /* 0x0000000300007209 */ /* 0x001fe20007810000 */
[----:B------:R-:W-:-:S03]  /*17dd0*/  IMAD.U32 R3, RZ, RZ, UR43 ;  /* 0x0000002bff037e24 */ /* 0x000fc6000f8e00ff */
[C---:B------:R-:W-:Y:S01]  /*17de0*/  FSETP.NEU.FTZ.AND P6, PT, R0.reuse, -INF , PT ;  /* 0xff8000000000780b */ /* 0x040fe20003fdd000 */
[----:B------:R-:W-:-:S03]  /*17df0*/  FMUL.FTZ R4, R0, R3 ;  /* 0x0000000300047220 */ /* 0x000fc60000410000 */
[----:B------:R-:W-:Y:S02]  /*17e00*/  FSEL R5, R0, RZ, P6 ;  /* 0x000000ff00057208 */ /* 0x000fe40003000000 */
[----:B------:R-:W-:Y:S01]  /*17e10*/  FSEL R4, R4, RZ, P6 ;  /* 0x000000ff04047208 */ /* 0x000fe20003000000 */
[----:B------:R-:W0:Y:S02]  /*17e20*/  MUFU.TANH R185, R185 ;  /* 0x000000b900b97308 */ /* 0x000e240000002400 */
[----:B------:R-:W-:Y:S01]  /*17e30*/  FADD.FTZ R5, -R5, R11 ;  /* 0x0000000b05057221 */ /* 0x000fe20000010100 */
[----:B--2---:R-:W-:Y:S01]  /*17e40*/  FSEL R189, R189, -INF , P3 ;  /* 0xff800000bdbd7808 */ /* 0x004fe20001800000 */
        /* <DEDUP_REMOVED lines=24> */
[----:B------:R-:W-:Y:S01]  /*17fd0*/  FMNMX.FTZ R4, R135, R10, !PT ;  /* 0x0000000a87047209 */ /* 0x000fe20007810000 */
[----:B------:R-:W2:Y:S01]  /*17fe0*/  MUFU.TANH R130, R130 ;  /* 0x0000008200827308 */ /* 0x000ea20000002400 */
[----:B------:R-:W-:Y:S01]  /*17ff0*/  ISETP.GT.AND P5, PT, R14, 0x9, PT ;  /* 0x000000090e00780c */ /* 0x000fe20003fa4270 */
[----:B------:R-:W-:Y:S01]  /*18000*/  FMUL.FTZ R127, R138, UR39 ;  /* 0x000000278a7f7c20 */ /* 0x000fe20008410000 */
[----:B------:R-:W-:Y:S01]  /*18010*/  FMNMX.FTZ R4, R189, R4, !PT ;  /* 0x00000004bd047209 */ /* 0x000fe20007810000 */
[----:B------:R-:W-:Y:S01]  /*18020*/  FMUL.FTZ R181, R139, UR39 ;  /* 0x000000278bb57c20 */ /* 0x000fe20008410000 */
[----:B-1----:R-:W-:-:S02]  /*18030*/  FSEL R191, R191, -INF , P5 ;  /* 0xff800000bfbf7808 */ /* 0x002fc40002800000 */
[----:B------:R-:W-:Y:S01]  /*18040*/  FMNMX.FTZ R4, R133, R4, !PT ;  /* 0x0000000485047209 */ /* 0x000fe20007810000 */
[----:B------:R-:W1:Y:S01]  /*18050*/  MUFU.TANH R187, R187 ;  /* 0x000000bb00bb7308 */ /* 0x000e620000002400 */
[----:B------:R-:W-:Y:S01]  /*18060*/  ISETP.GT.AND P2, PT, R14, 0x11, PT ;  /* 0x000000110e00780c */ /* 0x000fe20003f44270 */
[----:B------:R-:W-:Y:S01]  /*18070*/  FMUL.FTZ R125, R142, UR39 ;  /* 0x000000278e7d7c20 */ /* 0x000fe20008410000 */
[----:B------:R-:W-:-:S05]  /*18080*/  FMNMX.FTZ R4, R191, R4, !PT ;  /* 0x00000004bf047209 */ /* 0x000fca0007810000 */
[----:B------:R-:W3:Y:S01]  /*18090*/  MUFU.TANH R127, R127 ;  /* 0x0000007f007f7308 */ /* 0x000ee20000002400 */
[----:B------:R-:W-:Y:S01]  /*180a0*/  ISETP.GT.AND P3, PT, R14, 0x18, PT ;  /* 0x000000180e00780c */ /* 0x000fe20003f64270 */
[----:B------:R-:W-:Y:S01]  /*180b0*/  FMUL.FTZ R183, R143, UR39 ;  /* 0x000000278fb77c20 */ /* 0x000fe20008410000 */
[----:B0-----:R-:W-:Y:S02]  /*180c0*/  FSEL R185, R185, -INF , P2 ;  /* 0xff800000b9b97808 */ /* 0x001fe40001000000 */
[----:B------:R-:W-:-:S03]  /*180d0*/  FMNMX.FTZ R4, R131, R4, !PT ;  /* 0x0000000483047209 */ /* 0x000fc60007810000 */
[----:B------:R-:W0:Y:S01]  /*180e0*/  MUFU.TANH R181, R181 ;  /* 0x000000b500b57308 */ /* 0x000e220000002400 */
[----:B------:R-:W-:Y:S01]  /*180f0*/  ISETP.GT.AND P4, PT, R14, 0x19, PT ;  /* 0x000000190e00780c */ /* 0x000fe20003f84270 */
[----:B------:R-:W-:Y:S01]  /*18100*/  FMUL.FTZ R123, R146, UR39 ;  /* 0x00000027927b7c20 */ /* 0x000fe20008410000 */
[----:B--2---:R-:W-:Y:S02]  /*18110*/  FSEL R130, R130, -INF , P3 ;  /* 0xff80000082827808 */ /* 0x004fe40001800000 */
[----:B------:R-:W-:-:S03]  /*18120*/  FMNMX.FTZ R4, R185, R4, !PT ;  /* 0x00000004b9047209 */ /* 0x000fc60007810000 */
[----:B------:R-:W2:Y:S01]  /*18130*/  MUFU.TANH R125, R125 ;  /* 0x0000007d007d7308 */ /* 0x000ea20000002400 */
[----:B------:R-:W-:Y:S01]  /*18140*/  ISETP.GT.AND P5, PT, R14, 0x20, PT ;  /* 0x000000200e00780c */ /* 0x000fe20003fa4270 */
[----:B------:R-:W-:Y:S01]  /*18150*/  FMUL.FTZ R177, R147, UR39 ;  /* 0x0000002793b17c20 */ /* 0x000fe20008410000 */
[----:B-1----:R-:W-:Y:S02]  /*18160*/  FSEL R187, R187, -INF , P4 ;  /* 0xff800000bbbb7808 */ /* 0x002fe40002000000 */
[----:B------:R-:W-:-:S03]  /*18170*/  FMNMX.FTZ R4, R130, R4, !PT ;  /* 0x0000000482047209 */ /* 0x000fc60007810000 */
[----:B------:R-:W1:Y:S01]  /*18180*/  MUFU.TANH R183, R183 ;  /* 0x000000b700b77308 */ /* 0x000e620000002400 */
[----:B------:R-:W-:Y:S01]  /*18190*/  ISETP.GT.AND P1, PT, R14, 0x21, PT ;  /* 0x000000210e00780c */ /* 0x000fe20003f24270 */
[----:B------:R-:W-:Y:S01]  /*181a0*/  FMUL.FTZ R121, R150, UR39 ;  /* 0x0000002796797c20 */ /* 0x000fe20008410000 */
[----:B---3--:R-:W-:Y:S02]  /*181b0*/  FSEL R127, R127, -INF , P5 ;  /* 0xff8000007f7f7808 */ /* 0x008fe40002800000 */
[----:B------:R-:W-:-:S03]  /*181c0*/  FMNMX.FTZ R4, R187, R4, !PT ;  /* 0x00000004bb047209 */ /* 0x000fc60007810000 */
        /* <DEDUP_REMOVED lines=16> */
[----:B------:R-:W-:Y:S02]  /*182d0*/  ISETP.GT.AND P5, PT, R14, 0x31, PT ;  /* 0x000000310e00780c */ /* 0x000fe40003fa4270 */
[----:B---3--:R-:W-:Y:S02]  /*182e0*/  FSEL R123, R123, -INF , P4 ;  /* 0xff8000007b7b7808 */ /* 0x008fe40002000000 */
[----:B------:R-:W-:-:S03]  /*182f0*/  FMNMX.FTZ R4, R183, R4, !PT ;  /* 0x00000004b7047209 */ /* 0x000fc60007810000 */
[----:B------:R-:W3:Y:S01]  /*18300*/  MUFU.TANH R21, R21 ;  /* 0x0000001500157308 */ /* 0x000ee20000002400 */
[----:B------:R-:W-:Y:S01]  /*18310*/  FMUL.FTZ R158, R158, UR39 ;  /* 0x000000279e9e7c20 */ /* 0x000fe20008410000 */
[C---:B------:R-:W-:Y:S01]  /*18320*/  ISETP.GT.AND P1, PT, R14.reuse, 0x38, PT ;  /* 0x000000380e00780c */ /* 0x040fe20003f24270 */
[----:B------:R-:W-:Y:S01]  /*18330*/  FMUL.FTZ R175, R159, UR39 ;  /* 0x000000279faf7c20 */ /* 0x000fe20008410000 */
[----:B0-----:R-:W-:Y:S02]  /*18340*/  FSEL R177, R177, -INF , P5 ;  /* 0xff800000b1b17808 */ /* 0x001fe40002800000 */
[----:B------:R-:W-:Y:S02]  /*18350*/  FMNMX.FTZ R4, R123, R4, !PT ;  /* 0x000000047b047209 */ /* 0x000fe40007810000 */
[----:B------:R-:W0:Y:S01]  /*18360*/  MUFU.TANH R173, R173 ;  /* 0x000000ad00ad7308 */ /* 0x000e220000002400 */
[----:B------:R-:W-:Y:S01]  /*18370*/  ISETP.GT.AND P2, PT, R14, 0x39, PT ;  /* 0x000000390e00780c */ /* 0x000fe20003f44270 */
[----:B------:R-:W-:Y:S01]  /*18380*/  FMUL.FTZ R169, R162, UR39 ;  /* 0x00000027a2a97c20 */ /* 0x000fe20008410000 */
[----:B--2---:R-:W-:-:S02]  /*18390*/  FSEL R121, R121, -INF , P1 ;  /* 0xff80000079797808 */ /* 0x004fc40000800000 */
        /* <DEDUP_REMOVED lines=12> */
[----:B0-----:R-:W-:Y:S01]  /*18460*/  FSEL R173, R173, -INF , P4 ;  /* 0xff800000adad7808 */ /* 0x001fe20002000000 */
[----:B------:R-:W-:Y:S01]  /*18470*/  FMUL.FTZ R8, R167, UR39 ;  /* 0x00000027a7087c20 */ /* 0x000fe20008410000 */
[----:B------:R-:W-:Y:S02]  /*18480*/  ISETP.GT.AND P6, PT, R14, 0x48, PT ;  /* 0x000000480e00780c */ /* 0x000fe40003fc4270 */
[----:B------:R-:W-:-:S03]  /*18490*/  FMNMX.FTZ R4, R21, R4, !PT ;  /* 0x0000000415047209 */ /* 0x000fc60007810000 */
[----:B------:R-:W0:Y:S01]  /*184a0*/  MUFU.TANH R138, R138 ;  /* 0x0000008a008a7308 */ /* 0x000e220000002400 */
[----:B------:R-:W-:Y:S02]  /*184b0*/  ISETP.GT.AND P1, PT, R14, 0x49, PT ;  /* 0x000000490e00780c */ /* 0x000fe40003f24270 */
[----:B--2---:R-:W-:Y:S02]  /*184c0*/  FSEL R15, R15, -INF , P6 ;  /* 0xff8000000f0f7808 */ /* 0x004fe40003000000 */
[----:B------:R-:W-:-:S03]  /*184d0*/  FMNMX.FTZ R4, R173, R4, !PT ;  /* 0x00000004ad047209 */ /* 0x000fc60007810000 */
[----:B------:R-:W2:Y:S01]  /*184e0*/  MUFU.TANH R171, R171 ;  /* 0x000000ab00ab7308 */ /* 0x000ea20000002400 */
[----:B------:R-:W-:Y:S02]  /*184f0*/  ISETP.GT.AND P2, PT, R14, 0x50, PT ;  /* 0x000000500e00780c */ /* 0x000fe40003f44270 */
[----:B-1----:R-:W-:Y:S02]  /*18500*/  FSEL R175, R175, -INF , P1 ;  /* 0xff800000afaf7808 */ /* 0x002fe40000800000 */
[----:B------:R-:W-:-:S03]  /*18510*/  FMNMX.FTZ R4, R15, R4, !PT ;  /* 0x000000040f047209 */ /* 0x000fc60007810000 */
[----:B------:R-:W1:Y:S01]  /*18520*/  MUFU.TANH R8, R8 ;  /* 0x0000000800087308 */ /* 0x000e620000002400 */
[C---:B------:R-:W-:Y:S02]  /*18530*/  ISETP.GT.AND P3, PT, R14.reuse, 0x51, PT ;  /* 0x000000510e00780c */ /* 0x040fe40003f64270 */
[----:B---3--:R-:W-:Y:S02]  /*18540*/  FSEL R169, R169, -INF , P2 ;  /* 0xff800000a9a97808 */ /* 0x008fe40001000000 */
[----:B------:R-:W-:Y:S02]  /*18550*/  FMNMX.FTZ R4, R175, R4, !PT ;  /* 0x00000004af047209 */ /* 0x000fe40007810000 */
[----:B------:R-:W-:Y:S02]  /*18560*/  ISETP.GT.AND P4, PT, R14, 0x58, PT ;  /* 0x000000580e00780c */ /* 0x000fe40003f84270 */
[----:B0-----:R-:W-:Y:S02]  /*18570*/  FSEL R138, R138, -INF , P3 ;  /* 0xff8000008a8a7808 */ /* 0x001fe40001800000 */
[----:B------:R-:W-:-:S02]  /*18580*/  FMNMX.FTZ R4, R169, R4, !PT ;  /* 0x00000004a9047209 */ /* 0x000fc40007810000 */
[----:B------:R-:W-:Y:S02]  /*18590*/  ISETP.GT.AND P5, PT, R14, 0x59, PT ;  /* 0x000000590e00780c */ /* 0x000fe40003fa4270 */
[----:B--2---:R-:W-:Y:S02]  /*185a0*/  FSEL R171, R171, -INF , P4 ;  /* 0xff800000abab7808 */ /* 0x004fe40002000000 */
[----:B------:R-:W-:Y:S02]  /*185b0*/  FMNMX.FTZ R4, R138, R4, !PT ;  /* 0x000000048a047209 */ /* 0x000fe40007810000 */
[----:B-1----:R-:W-:Y:S02]  /*185c0*/  FSEL R8, R8, -INF , P5 ;  /* 0xff80000008087808 */ /* 0x002fe40002800000 */
[----:B------:R-:W-:-:S04]  /*185d0*/  FMNMX.FTZ R4, R171, R4, !PT ;  /* 0x00000004ab047209 */ /* 0x000fc80007810000 */
[----:B------:R-:W-:-:S05]  /*185e0*/  FMNMX.FTZ R4, R8, R4, !PT ;  /* 0x0000000408047209 */ /* 0x000fca0007810000 */
[----:B------:R-:W0:Y:S02]  /*185f0*/  SHFL.BFLY PT, R14, R4, 0x2, 0x1f ;  /* 0x0c401f00040e7f89 */ /* 0x000e2400000e0000 */
[----:B0-----:R-:W-:-:S05]  /*18600*/  FMNMX.FTZ R4, R4, R14, !PT ;  /* 0x0000000e04047209 */ /* 0x001fca0007810000 */
[----:B------:R-:W0:Y:S01]  /*18610*/  SHFL.BFLY PT, R14, R4, 0x1, 0x1f ;  /* 0x0c201f00040e7f89 */ /* 0x000e2200000e0000 */
[----:B------:R-:W-:Y:S01]  /*18620*/  FMUL.FTZ R5, R5, R3 ;  /* 0x0000000305057220 */ /* 0x000fe20000410000 */
[----:B------:R-:W-:Y:S01]  /*18630*/  MUFU.EX2 R188, R188 ;  /* 0x000000bc00bc7308 */ /* 0x000fe20000000800 */
[----:B0-----:R-:W-:-:S04]  /*18640*/  FMNMX.FTZ R4, R4, R14, !PT ;  /* 0x0000000e04047209 */ /* 0x001fc80007810000 */
[C---:B------:R-:W-:Y:S01]  /*18650*/  FSETP.NEU.FTZ.AND P1, PT, R4.reuse, -INF , PT ;  /* 0xff8000000400780b */ /* 0x040fe20003f3d000 */
[----:B------:R-:W-:-:S03]  /*18660*/  FMUL.FTZ R14, R4, R3 ;  /* 0x00000003040e7220 */ /* 0x000fc60000410000 */
[----:B------:R-:W-:Y:S02]  /*18670*/  FSEL R137, R4, RZ, P1 ;  /* 0x000000ff04897208 */ /* 0x000fe40000800000 */
[----:B------:R-:W-:-:S03]  /*18680*/  FSEL R14, R14, RZ, P1 ;  /* 0x000000ff0e0e7208 */ /* 0x000fc60000800000 */
[----:B------:R-:W-:Y:S02]  /*18690*/  FADD.FTZ R137, -R137, R10 ;  /* 0x0000000a89897221 */ /* 0x000fe40000010100 */
[-CC-:B------:R-:W-:Y:S02]  /*186a0*/  FFMA.FTZ R135, R135, R3.reuse, -R14.reuse ;  /* 0x0000000387877223 */ /* 0x180fe4000001080e */
        /* <DEDUP_REMOVED lines=25> */
[----:B------:R-:W0:Y:S08]  /*18840*/  MUFU.EX2 R14, R5 ;  /* 0x00000005000e7308 */ /* 0x000e300000000800 */
[----:B------:R-:W1:Y:S08]  /*18850*/  MUFU.EX2 R5, R137 ;  /* 0x0000008900057308 */ /* 0x000e700000000800 */
[----:B------:R-:W2:Y:S08]  /*18860*/  MUFU.EX2 R136, R136 ;  /* 0x0000008800887308 */ /* 0x000eb00000000800 */
[----:B------:R-:W3:Y:S08]  /*18870*/  MUFU.EX2 R189, R189 ;  /* 0x000000bd00bd7308 */ /* 0x000ef00000000800 */
[----:B------:R-:W4:Y:S08]  /*18880*/  MUFU.EX2 R190, R190 ;  /* 0x000000be00be7308 */ /* 0x000f300000000800 */
[----:B------:R-:W4:Y:S01]  /*18890*/  MUFU.EX2 R133, R133 ;  /* 0x0000008500857308 */ /* 0x000f220000000800 */
[----:B0----5:R-:W-:Y:S01]  /*188a0*/  FFMA.FTZ R7, R14, R7, R188 ;  /* 0x000000070e077223 */ /* 0x021fe200000100bc */
[----:B-1----:R-:W-:-:S06]  /*188b0*/  FFMA.FTZ R6, R5, R6, R135 ;  /* 0x0000000605067223 */ /* 0x002fcc0000010087 */
[----:B------:R-:W0:Y:S08]  /*188c0*/  MUFU.EX2 R134, R134 ;  /* 0x0000008600867308 */ /* 0x000e300000000800 */
[----:B------:R-:W1:Y:S01]  /*188d0*/  MUFU.EX2 R191, R191 ;  /* 0x000000bf00bf7308 */ /* 0x000e620000000800 */
[----:B--2---:R-:W-:Y:S01]  /*188e0*/  FADD.FTZ R7, R136, R7 ;  /* 0x0000000788077221 */ /* 0x004fe20000010000 */
[----:B---3--:R-:W-:-:S06]  /*188f0*/  FADD.FTZ R137, R189, R6 ;  /* 0x00000006bd897221 */ /* 0x008fcc0000010000 */
[----:B------:R-:W2:Y:S08]  /*18900*/  MUFU.EX2 R184, R184 ;  /* 0x000000b800b87308 */ /* 0x000eb00000000800 */
[----:B------:R-:W3:Y:S01]  /*18910*/  MUFU.EX2 R131, R131 ;  /* 0x0000008300837308 */ /* 0x000ee20000000800 */
[----:B----4-:R-:W-:Y:S01]  /*18920*/  FADD.FTZ R6, R190, R7 ;  /* 0x00000007be067221 */ /* 0x010fe20000010000 */
[----:B------:R-:W-:-:S06]  /*18930*/  FADD.FTZ R7, R133, R137 ;  /* 0x0000008985077221 */ /* 0x000fcc0000010000 */
[----:B------:R-:W4:Y:S08]  /*18940*/  MUFU.EX2 R132, R132 ;  /* 0x0000008400847308 */ /* 0x000f300000000800 */
[----:B------:R-:W4:Y:S01]  /*18950*/  MUFU.EX2 R185, R185 ;  /* 0x000000b900b97308 */ /* 0x000f220000000800 */
[----:B0-----:R-:W-:Y:S01]  /*18960*/  FADD.FTZ R6, R134, R6 ;  /* 0x0000000686067221 */ /* 0x001fe20000010000 */
[----:B-1----:R-:W-:-:S06]  /*18970*/  FADD.FTZ R7, R191, R7 ;  /* 0x00000007bf077221 */ /* 0x002fcc0000010000 */
        /* <DEDUP_REMOVED lines=71> */
[----:B-1----:R-:W-:-:S03]  /*18df0*/  FADD.FTZ R7, R10, R7 ;  /* 0x000000070a077221 */ /* 0x002fc60000010000 */
[----:B--2---:R-:W-:Y:S01]  /*18e00*/  FADD.FTZ R6, R170, R6 ;  /* 0x00000006aa067221 */ /* 0x004fe20000010000 */
[----:B---3--:R-:W-:-:S03]  /*18e10*/  FADD.FTZ R137, R171, R7 ;  /* 0x00000007ab897221 */ /* 0x008fc60000010000 */
[----:B----4-:R-:W-:Y:S01]  /*18e20*/  FADD.FTZ R7, R9, R6 ;  /* 0x0000000609077221 */ /* 0x010fe20000010000 */
[----:B------:R-:W-:Y:S01]  /*18e30*/  FADD.FTZ R6, R8, R137 ;  /* 0x0000008908067221 */ /* 0x000fe20000010000 */
[----:B------:R-:W-:Y:S06]  /*18e40*/  @!P0 BRA `(.L_x_6112) ;  /* 0x0000000000048947 */ /* 0x000fec0003800000 */
[----:B------:R-:W-:Y:S01]  /*18e50*/  BPT.TRAP 0x1 ;  /* 0x000000040000795c */ /* 0x000fe20000300000 */
.L_x_6112:
[C---:B------:R-:W-:Y:S01]  /*18e60*/  ISETP.GT.AND P1, PT, R12.reuse, R223, PT ;  /* 0x000000df0c00720c */ /* 0x040fe20003f24270 */
[----:B------:R-:W-:Y:S01]  /*18e70*/  VIADD R13, R13, 0x30860 ;  /* 0x000308600d0d7836 */ /* 0x000fe20000000000 */
[----:B------:R-:W-:Y:S01]  /*18e80*/  F2FP.BF16.F32.PACK_AB R168, R11, R168 ;  /* 0x000000a80ba8723e */ /* 0x000fe200000010ff */
[----:B------:R-:W-:Y:S01]  /*18e90*/  VIADD R12, R12, 0xffffffff ;  /* 0xffffffff0c0c7836 */ /* 0x000fe20000000000 */
[----:B------:R-:W-:Y:S01]  /*18ea0*/  F2FP.BF16.F32.PACK_AB R169, R10, R169 ;  /* 0x000000a90aa9723e */ /* 0x000fe200000010ff */
[----:B------:R-:W-:Y:S01]  /*18eb0*/  IMAD.MOV.U32 R10, RZ, RZ, R4 ;  /* 0x000000ffff0a7224 */ /* 0x000fe200078e0004 */
[----:B------:R-:W-:Y:S01]  /*18ec0*/  PRMT R13, R218, 0x654, R13 ;  /* 0x00000654da0d7816 */ /* 0x000fe2000000000d */
[----:B------:R-:W-:Y:S01]  /*18ed0*/  IMAD.MOV.U32 R11, RZ, RZ, R0 ;  /* 0x000000ffff0b7224 */ /* 0x000fe200078e0000 */
[----:B------:R-:W-:Y:S01]  /*18ee0*/  F2FP.BF16.F32.PACK_AB R170, R9, R170 ;  /* 0x000000aa09aa723e */ /* 0x000fe200000010ff */
[----:B------:R-:W-:Y:S01]  /*18ef0*/  IMAD.MOV.U32 R9, RZ, RZ, R196 ;  /* 0x000000ffff097224 */ /* 0x000fe200078e00c4 */
        /* <DEDUP_REMOVED lines=23> */
[----:B0-----:R-:W-:Y:S06]  /*19070*/  @P1 BRA `(.L_x_6113) ;  /* 0xffffffd000001947 */ /* 0x001fec000383ffff */
[----:B------:R-:W-:Y:S05]  /*19080*/  BSYNC B1 ;  /* 0x0000000000017941 */ /* 0x000fea0003800000 */
.L_x_6100:
[----:B------:R-:W-:Y:S05]  /*19090*/  BSYNC B0 ;  /* 0x0000000000007941 */ /* 0x000fea0003800000 */
.L_x_6099:
[----:B------:R-:W-:Y:S01]  /*190a0*/  ISETP.GE.AND P1, PT, R12, R225, PT ;  /* 0x000000e10c00720c */ /* 0x000fe20003f26270 */
[----:B------:R-:W-:-:S12]  /*190b0*/  BSSY B0, `(.L_x_6114) ;  /* 0x0000292000007945 */ /* 0x000fd80003800000 */
[----:B------:R-:W-:Y:S05]  /*190c0*/  @!P1 BRA `(.L_x_6115) ;  /* 0x0000002800409947 */ /* 0x000fea0003800000 */
[----:B------:R-:W-:Y:S02]  /*190d0*/  IMAD.MOV.U32 R10, RZ, RZ, R4 ;  /* 0x000000ffff0a7224 */ /* 0x000fe400078e0004 */
[----:B------:R-:W-:Y:S02]  /*190e0*/  IMAD.MOV.U32 R11, RZ, RZ, R0 ;  /* 0x000000ffff0b7224 */ /* 0x000fe400078e0000 */
[----:B------:R-:W-:Y:S02]  /*190f0*/  IMAD.MOV.U32 R8, RZ, RZ, R200 ;  /* 0x000000ffff087224 */ /* 0x000fe400078e00c8 */
[----:B------:R-:W-:-:S07]  /*19100*/  IMAD.MOV.U32 R9, RZ, RZ, R196 ;  /* 0x000000ffff097224 */ /* 0x000fce00078e00c4 */
.L_x_6128:
        /* <DEDUP_REMOVED lines=8> */
.L_x_6116:
[----:B------:R-:W-:Y:S01]  /*19190*/  IMAD R3, R196, 0x8, R2 ;  /* 0x00000008c4037824 */ /* 0x000fe200078e0202 */
[----:B------:R-:W-:-:S04]  /*191a0*/  SHF.L.U32 R4, R200, 0x1f, RZ ;  /* 0x0000001fc8047819 */ /* 0x000fc800000006ff */
[----:B------:R0:W1:Y:S01]  /*191b0*/  SYNCS.PHASECHK.TRANS64.TRYWAIT P1, [R3+URZ+0x30830], R4 ;  /* 0x03083004030075a7 */ /* 0x000062000802017f */
[----:B------:R-:W-:Y:S05]  /*191c0*/  @!P0 BRA `(.L_x_6117) ;  /* 0x0000000000048947 */ /* 0x000fea0003800000 */
[----:B------:R-:W-:Y:S01]  /*191d0*/  BPT.TRAP 0x1 ;  /* 0x000000040000795c */ /* 0x000fe20000300000 */
.L_x_6117:
[----:B------:R-:W-:Y:S01]  /*191e0*/  IMAD R126, R196, 0x900, R219 ;  /* 0x00000900c47e7824 */ /* 0x000fe200078e02db */
[----:B------:R-:W-:Y:S03]  /*191f0*/  BSSY B1, `(.L_x_6118) ;  /* 0x0000006000017945 */ /* 0x000fe60003800000 */
[C---:B------:R-:W-:Y:S02]  /*19200*/  VIADD R122, R126.reuse, 0x2 ;  /* 0x000000027e7a7836 */ /* 0x040fe40000000000 */
[----:B------:R-:W-:Y:S01]  /*19210*/  VIADD R124, R126, 0x4 ;  /* 0x000000047e7c7836 */ /* 0x000fe20000000000 */
[----:B-1----:R-:W-:Y:S06]  /*19220*/  @P1 BRA `(.L_x_6119) ;  /* 0x0000000000081947 */ /* 0x002fec0003800000 */
[----:B------:R-:W1:Y:S02]  /*19230*/  SYNCS.PHASECHK.TRANS64.TRYWAIT P1, [R3+URZ+0x30830], R4 ;  /* 0x03083004030075a7 */ /* 0x000e64000802017f */
[----:B-1----:R-:W-:Y:S05]  /*19240*/  @!P1 BRA `(.L_x_6120) ;  /* 0x0000010400a09947 */ /* 0x002fea0003800000 */
.L_x_6119:
[----:B------:R-:W-:Y:S05]  /*19250*/  BSYNC B1 ;  /* 0x0000000000017941 */ /* 0x000fea0003800000 */
.L_x_6118:
        /* <DEDUP_REMOVED lines=10> */
[----:B01----:R-:W-:Y:S01]  /*19300*/  MOV R4, UR38 ;  /* 0x0000002600047c02 */ /* 0x003fe20008000f00 */
        /* <DEDUP_REMOVED lines=23> */
[----:B------:R-:W-:Y:S01]  /*19480*/  MOV R3, UR39 ;  /* 0x0000002700037c02 */ /* 0x000fe20008000f00 */
        /* <DEDUP_REMOVED lines=193> */
.L_x_6121:
[----:B------:R-:W-:Y:S01]  /*1a0a0*/  SHF.L.U32 R3, R8, 0x1f, RZ ;  /* 0x0000001f08037819 */ /* 0x000fe200000006ff */
[----:B------:R-:W-:-:S04]  /*1a0b0*/  IMAD R13, R9, 0x8, R2 ;  /* 0x00000008090d7824 */ /* 0x000fc800078e0202 */
[----:B------:R0:W1:Y:S01]  /*1a0c0*/  SYNCS.PHASECHK.TRANS64.TRYWAIT P1, [R13+URZ+0x30850], R3 ;  /* 0x030850030d0075a7 */ /* 0x000062000802017f */
[----:B------:R-:W-:Y:S05]  /*1a0d0*/  @!P0 BRA `(.L_x_6122) ;  /* 0x0000000000048947 */ /* 0x000fea0003800000 */
[----:B------:R-:W-:Y:S01]  /*1a0e0*/  BPT.TRAP 0x1 ;  /* 0x000000040000795c */ /* 0x000fe20000300000 */
.L_x_6122:
[----:B------:R-:W-:Y:S04]  /*1a0f0*/  BSSY B1, `(.L_x_6123) ;  /* 0x0000004000017945 */ /* 0x000fe80003800000 */
[----:B-1----:R-:W-:Y:S05]  /*1a100*/  @P1 BRA `(.L_x_6124) ;  /* 0x0000000000081947 */ /* 0x002fea0003800000 */
[----:B------:R-:W1:Y:S02]  /*1a110*/  SYNCS.PHASECHK.TRANS64.TRYWAIT P1, [R13+URZ+0x30850], R3 ;  /* 0x030850030d0075a7 */ /* 0x000e64000802017f */
[----:B-1----:R-:W-:Y:S05]  /*1a120*/  @!P1 BRA `(.L_x_6125) ;  /* 0x000000f400fc9947 */ /* 0x002fea0003800000 */
.L_x_6124:
[----:B------:R-:W-:Y:S05]  /*1a130*/  BSYNC B1 ;  /* 0x0000000000017941 */ /* 0x000fea0003800000 */
.L_x_6123:
        /* <DEDUP_REMOVED lines=48> */
.L_x_6126:
[----:B------:R-:W-:Y:S01]  /*1a440*/  FMUL.FTZ R5, R120, UR38 ;  /* 0x0000002678057c20 */ /* 0x000fe20008410000 */
[----:B------:R-:W-:Y:S01]  /*1a450*/  FMUL.FTZ R14, R121, UR38 ;  /* 0x00000026790e7c20 */ /* 0x000fe20008410000 */
[----:B------:R-:W-:Y:S01]  /*1a460*/  FMUL.FTZ R15, R124, UR38 ;  /* 0x000000267c0f7c20 */ /* 0x000fe20008410000 */
[----:B------:R-:W-:Y:S02]  /*1a470*/  IMAD R0, R0, 0x8, R2 ;  /* 0x0000000800007824 */ /* 0x000fe400078e0202 */
        /* <DEDUP_REMOVED lines=8> */
[----:B------:R-:W-:Y:S01]  /*1a500*/  PRMT R0, R218, 0x654, R0 ;  /* 0x00000654da007816 */ /* 0x000fe20000000000 */
[----:B------:R-:W-:Y:S01]  /*1a510*/  FMUL.FTZ R9, R123, UR38 ;  /* 0x000000267b097c20 */ /* 0x000fe20008410000 */
[----:B------:R-:W1:Y:S01]  /*1a520*/  MUFU.TANH R14, R14 ;  /* 0x0000000e000e7308 */ /* 0x000e620000002400 */
[----:B------:R-:W-:Y:S01]  /*1a530*/  FMUL.FTZ R123, R136, UR38 ;  /* 0x00000026887b7c20 */ /* 0x000fe20008410000 */
[----:B------:R0:W-:Y:S01]  /*1a540*/  SYNCS.ARRIVE.TRANS64.RED.A1T0 RZ, [R0+URZ], RZ ;  /* 0x000000ff00ff79a7 */ /* 0x0001e2000810043f */
[----:B------:R-:W-:Y:S01]  /*1a550*/  FMUL.FTZ R125, R137, UR38 ;  /* 0x00000026897d7c20 */ /* 0x000fe20008410000 */
[----:B------:R-:W-:Y:S01]  /*1a560*/  FMUL.FTZ R124, R140, UR38 ;  /* 0x000000268c7c7c20 */ /* 0x000fe20008410000 */
[----:B------:R-:W-:Y:S01]  /*1a570*/  FMUL.FTZ R128, R141, UR38 ;  /* 0x000000268d807c20 */ /* 0x000fe20008410000 */
[----:B------:R-:W-:Y:S01]  /*1a580*/  FMUL.FTZ R129, R144, UR38 ;  /* 0x0000002690817c20 */ /* 0x000fe20008410000 */
[----:B------:R-:W-:Y:S01]  /*1a590*/  FMUL.FTZ R132, R145, UR38 ;  /* 0x0000002691847c20 */ /* 0x000fe20008410000 */
[----:B------:R-:W2:Y:S01]  /*1a5a0*/  MUFU.TANH R15, R15 ;  /* 0x0000000f000f7308 */ /* 0x000ea20000002400 */
[----:B------:R-:W-:Y:S01]  /*1a5b0*/  FMUL.FTZ R133, R148, UR38 ;  /* 0x0000002694857c20 */ /* 0x000fe20008410000 */
[----:B0-----:R-:W-:Y:S01]  /*1a5c0*/  FMNMX.FTZ R0, R5, R11, !PT ;  /* 0x0000000b05007209 */ /* 0x001fe20007810000 */
        /* <DEDUP_REMOVED lines=80> */
[----:B------:R-:W4:Y:S01]  /*1aad0*/  MUFU.TANH R130, R130 ;  /* 0x0000008200827308 */ /* 0x000f220000002400 */
        /* <DEDUP_REMOVED lines=14> */
[----:B------:R-:W-:-:S03]  /*1abc0*/  FMNMX.FTZ R3, R130, R3, !PT ;  /* 0x0000000382037209 */ /* 0x000fc60007810000 */
        /* <DEDUP_REMOVED lines=87> */
[--C-:B------:R-:W-:Y:S01]  /*1b140*/  FFMA.FTZ R155, R155, R3, -R152.reuse ;  /* 0x000000039b9b7223 */ /* 0x100fe20000010898 */
[----:B------:R-:W1:Y:S01]  /*1b150*/  MUFU.EX2 R8, R8 ;  /* 0x0000000800087308 */ /* 0x000e620000000800 */
[----:B0----5:R-:W-:Y:S01]  /*1b160*/  FFMA.FTZ R7, R14, R7, R11 ;  /* 0x000000070e077223 */ /* 0x021fe2000001000b */
[-CC-:B------:R-:W-:Y:S01]  /*1b170*/  FFMA.FTZ R156, R156, R3.reuse, -R152.reuse ;  /* 0x000000039c9c7223 */ /* 0x180fe20000010898 */
[-CC-:B------:R-:W-:Y:S01]  /*1b180*/  FFMA.FTZ R157, R157, R3.reuse, -R152.reuse ;  /* 0x000000039d9d7223 */ /* 0x180fe20000010898 */
[-CC-:B------:R-:W-:Y:S01]  /*1b190*/  FFMA.FTZ R158, R158, R3.reuse, -R152.reuse ;  /* 0x000000039e9e7223 */ /* 0x180fe20000010898 */
[-CC-:B------:R-:W-:Y:S01]  /*1b1a0*/  FFMA.FTZ R159, R159, R3.reuse, -R152.reuse ;  /* 0x000000039f9f7223 */ /* 0x180fe20000010898 */
[----:B------:R-:W-:-:S02]  /*1b1b0*/  FFMA.FTZ R171, R160, R3, -R152 ;  /* 0x00000003a0ab7223 */ /* 0x000fc40000010898 */
        /* <DEDUP_REMOVED lines=95> */
.L_x_6127:
        /* <DEDUP_REMOVED lines=34> */
.L_x_6115:
[----:B------:R-:W-:Y:S05]  /*1b9d0*/  BSYNC B0 ;  /* 0x0000000000007941 */ /* 0x000fea0003800000 */
.L_x_6114:
        /* <DEDUP_REMOVED lines=99> */
.L_x_6129:
[----:B------:R-:W-:Y:S01]  /*1c010*/  IMAD R10, R196, 0x8, R2 ;  /* 0x00000008c40a7824 */ /* 0x000fe200078e0202 */
[----:B------:R-:W-:-:S04]  /*1c020*/  SHF.L.U32 R5, R200, 0x1f, RZ ;  /* 0x0000001fc8057819 */ /* 0x000fc800000006ff */
[----:B------:R0:W1:Y:S01]  /*1c030*/  SYNCS.PHASECHK.TRANS64.TRYWAIT P1, [R10+URZ+0x30850], R5 ;  /* 0x030850050a0075a7 */ /* 0x000062000802017f */
[----:B------:R-:W-:Y:S05]  /*1c040*/  @!P0 BRA `(.L_x_6130) ;  /* 0x0000000000048947 */ /* 0x000fea0003800000 */
[----:B------:R-:W-:Y:S01]  /*1c050*/  BPT.TRAP 0x1 ;  /* 0x000000040000795c */ /* 0x000fe20000300000 */
.L_x_6130:
        /* <DEDUP_REMOVED lines=9> */
.L_x_6132:
[----:B------:R-:W-:Y:S05]  /*1c0f0*/  BSYNC B0 ;  /* 0x0000000000007941 */ /* 0x000fea0003800000 */
.L_x_6131:
[----:B------:R-:W-:Y:S01]  /*1c100*/  IMAD.MOV.U32 R8, RZ, RZ, R2 ;  /* 0x000000ffff087224 */ /* 0x000fe200078e0002 */
[----:B------:R-:W-:Y:S01]  /*1c110*/  WARPGROUP.ARRIVE ;  /* 0x00000000000079c5 */ /* 0x000fe20000000000 */
[----:B------:R-:W-:Y:S01]  /*1c120*/  IMAD.MOV.U32 R9, RZ, RZ, 0x40000040 ;  /* 0x40000040ff097424 */ /* 0x000fe200078e00ff */
[----:B01----:R-:W-:Y:S01]  /*1c130*/  SHFL.BFLY PT, R5, R6, 0x2, 0x1f ;  /* 0x0c401f0006057f89 */ /* 0x003fe200000e0000 */
[----:B------:R-:W-:Y:S01]  /*1c140*/  IMAD.MOV.U32 R128, RZ, RZ, -0x800000 ;  /* 0xff800000ff807424 */ /* 0x000fe200078e00ff */
[----:B------:R-:W-:Y:S01]  /*1c150*/  R2UR UR6, R8 ;  /* 0x00000000080672ca */ /* 0x000fe200000e0000 */
[----:B------:R-:W-:Y:S01]  /*1c160*/  VIADD R8, R2, 0x80 ;  /* 0x0000008002087836 */ /* 0x000fe20000000000 */
[----:B------:R-:W-:Y:S01]  /*1c170*/  R2UR UR7, R9 ;  /* 0x00000000090772ca */ /* 0x000fe200000e0000 */
[----:B------:R-:W-:Y:S02]  /*1c180*/  IMAD.MOV.U32 R9, RZ, RZ, 0x40000040 ;  /* 0x40000040ff097424 */ /* 0x000fe400078e00ff */
[----:B------:R-:W-:-:S10]  /*1c190*/  IMAD.MOV.U32 R129, RZ, RZ, -0x800000 ;  /* 0xff800000ff817424 */ /* 0x000fd400078e00ff */
        /* <DEDUP_REMOVED lines=26> */
[----:B------:R-:W0:Y:S01]  /*1c340*/  SHFL.BFLY PT, R2, R7, 0x2, 0x1f ;  /* 0x0c401f0007027f89 */ /* 0x000e2200000e0000 */
[----:B------:R-:W-:Y:S02]  /*1c350*/  WARPGROUP.DEPBAR.LE gsb0, 0x0 ;  /* 0x00008000000079c5 */ /* 0x000fe40000010000 */
[----:B------:R-:W-:-:S12]  /*1c360*/  WARPGROUP.ARRIVE ;  /* 0x00000000000079c5 */ /* 0x000fd80000000000 */
[----:B------:R-:W-:Y:S01]  /*1c370*/  HGMMA.64x192x16.F32.BF16 R24, R172, gdesc[UR4].tnspB, R24, gsb0 ;  /* 0x42e00004ac187df0 */ /* 0x000fe20008001818 */
[----:B------:R-:W-:Y:S01]  /*1c380*/  R2UR UR6, R8 ;  /* 0x00000000080672ca */ /* 0x000fe200000e0000 */
[----:B0-----:R-:W-:Y:S01]  /*1c390*/  FADD.FTZ R8, R2, R7 ;  /* 0x0000000702087221 */ /* 0x001fe20000010000 */
[----:B------:R-:W-:Y:S01]  /*1c3a0*/  R2UR UR7, R9 ;  /* 0x00000000090772ca */ /* 0x000fe200000e0000 */
[----:B------:R-:W-:-:S03]  /*1c3b0*/  FADD.FTZ R9, R5, R6 ;  /* 0x0000000605097221 */ /* 0x000fc60000010000 */
[----:B------:R-:W0:Y:S04]  /*1c3c0*/  SHFL.BFLY PT, R5, R8, 0x1, 0x1f ;  /* 0x0c201f0008057f89 */ /* 0x000e2800000e0000 */
[----:B------:R-:W1:Y:S01]  /*1c3d0*/  SHFL.BFLY PT, R2, R9, 0x1, 0x1f ;  /* 0x0c201f0009027f89 */ /* 0x000e6200000e0000 */
[----:B0-----:R-:W-:Y:S01]  /*1c3e0*/  FADD.FTZ R13, R8, R5 ;  /* 0x00000005080d7221 */ /* 0x001fe20000010000 */
[----:B------:R-:W-:Y:S02]  /*1c3f0*/  IMAD.MOV.U32 R5, RZ, RZ, RZ ;  /* 0x000000ffff057224 */ /* 0x000fe400078e00ff */
[----:B-1----:R-:W-:Y:S02]  /*1c400*/  FADD.FTZ R14, R9, R2 ;  /* 0x00000002090e7221 */ /* 0x002fe40000010000 */
[----:B------:R-:W-:Y:S01]  /*1c410*/  FSETP.NE.FTZ.AND P1, PT, R13, RZ, PT ;  /* 0x000000ff0d00720b */ /* 0x000fe20003f35000 */
[----:B------:R-:W-:-:S02]  /*1c420*/  IMAD.MOV.U32 R2, RZ, RZ, RZ ;  /* 0x000000ffff027224 */ /* 0x000fc400078e00ff */
        /* <DEDUP_REMOVED lines=17> */
.L_x_6134:
[----:B------:R-:W2:Y:S01]  /*1c540*/  LDL.LU R0, [R1+0x50] ;  /* 0x0000500001007983 */ /* 0x000ea20000300800 */
        /* <DEDUP_REMOVED lines=15> */
[-C--:B------:R-:W-:Y:S01]  /*1c640*/  FMUL.FTZ R44, R44, R5.reuse ;  /* 0x000000052c2c7220 */ /* 0x080fe20000410000 */
[-C--:B------:R-:W-:Y:S01]  /*1c650*/  FMUL.FTZ R45, R45, R5.reuse ;  /* 0x000000052d2d7220 */ /* 0x080fe20000410000 */
[----:B-1----:R-:W-:Y:S01]  /*1c660*/  SEL R3, RZ, 0x1, P1 ;  /* 0x00000001ff037807 */ /* 0x002fe20000800000 */
        /* <DEDUP_REMOVED lines=85> */
[----:B------:R-:W-:-:S02]  /*1cbc0*/  LOP3.LUT R200, R200, R3, RZ, 0x3c, !PT ;  /* 0x00000003c8c87212 */ /* 0x000fc400078e3cff */
[----:B------:R-:W-:Y:S01]  /*1cbd0*/  SEL R196, R196, RZ, P1 ;  /* 0x000000ffc4c47207 */ /* 0x000fe20000800000 */
[----:B--2---:R-:W-:-:S05]  /*1cbe0*/  VIADD R0, R0, 0x1 ;  /* 0x0000000100007836 */ /* 0x004fca0000000000 */
[----:B------:R0:W-:Y:S02]  /*1cbf0*/  STL [R1+0x50], R0 ;  /* 0x0000500001007387 */ /* 0x0001e40000100800 */
.L_x_6035:
[----:B------:R-:W1:Y:S08]  /*1cc00*/  S2UR UR4, SR_CgaCtaId ;  /* 0x00000000000479c3 */ /* 0x000e700000008800 */
[----:B------:R-:W-:Y:S01]  /*1cc10*/  BAR.SYNC.DEFER_BLOCKING 0x5, 0x180 ;  /* 0x0146000000007b1d */ /* 0x000fe20000010000 */
[----:B------:R-:W-:-:S05]  /*1cc20*/  MOV R3, 0x400 ;  /* 0x0000040000037802 */ /* 0x000fca0000000f00 */
[----:B------:R-:W-:Y:S01]  /*1cc30*/  BSSY B0, `(.L_x_6135) ;  /* 0x00003d8000007945 */ /* 0x000fe20003800000 */
[----:B-1----:R-:W-:-:S05]  /*1cc40*/  IMAD.U32 R218, RZ, RZ, UR4 ;  /* 0x00000004ffda7e24 */ /* 0x002fca000f8e00ff */
[----:B------:R-:W-:-:S05]  /*1cc50*/  LEA R2, R218, R3, 0x18 ;  /* 0x00000003da027211 */ /* 0x000fca00078ec0ff */
[----:B------:R1:W2:Y:S01]  /*1cc60*/  LDS.128 R4, [R2+0x308d0] ;  /* 0x0308d00002047984 */ /* 0x0002a20000000c00 */
[----:B------:R-:W-:Y:S06]  /*1cc70*/  BAR.ARV 0x4, 0x180 ;  /* 0x0106000000007b1d */ /* 0x000fec0000002000 */
[----:B------:R-:W-:Y:S05]  /*1cc80*/  @P0 BRA `(.L_x_6136) ;  /* 0x0000002c00dc0947 */ /* 0x000fea0003800000 */
[----:B0-----:R-:W3:Y:S01]  /*1cc90*/  LDL R0, [R1+0x68] ;  /* 0x0000680001007983 */ /* 0x001ee20000100800 */
[----:B------:R-:W0:Y:S01]  /*1cca0*/  S2R R3, SR_SWINHI ;  /* 0x0000000000037919 */ /* 0x000e220000002f00 */
[----:B------:R-:W-:Y:S01]  /*1ccb0*/  F2FP.BF16.F32.PACK_AB R10, R29, R28 ;  /* 0x0000001c1d0a723e */ /* 0x000fe200000010ff */
[----:B------:R-:W-:Y:S01]  /*1ccc0*/  ULDC.64 UR6, c[0x0][0xc00] ;  /* 0x0003000000067ab9 */ /* 0x000fe20000000a00 */
[----:B------:R-:W-:Y:S01]  /*1ccd0*/  F2FP.BF16.F32.PACK_AB R11, R31, R30 ;  /* 0x0000001e1f0b723e */ /* 0x000fe200000010ff */
[----:B------:R-:W4:Y:S01]  /*1cce0*/  LDL.LU R145, [R1+0x48] ;  /* 0x0000480001917983 */ /* 0x000f220000300800 */
[----:B------:R-:W-:-:S03]  /*1ccf0*/  ULDC.64 UR4, c[0x0][0xc08] ;  /* 0x0003020000047ab9 */ /* 0x000fc60000000a00 */
[----:B------:R-:W4:Y:S04]  /*1cd00*/  LDL.LU R144, [R1+0x4c] ;  /* 0x00004c0001907983 */ /* 0x000f280000300800 */
[----:B------:R-:W4:Y:S04]  /*1cd10*/  LDL.LU R143, [R1+0x40] ;  /* 0x00004000018f7983 */ /* 0x000f280000300800 */
[----:B------:R-:W4:Y:S04]  /*1cd20*/  LDL.LU R142, [R1+0x44] ;  /* 0x00004400018e7983 */ /* 0x000f280000300800 */
[----:B------:R-:W4:Y:S04]  /*1cd30*/  LDL.LU R141, [R1+0x5c] ;  /* 0x00005c00018d7983 */ /* 0x000f280000300800 */
[----:B------:R-:W4:Y:S01]  /*1cd40*/  LDL R140, [R1+0x3c] ;  /* 0x00003c00018c7983 */ /* 0x000f220000100800 */
[----:B------:R-:W-:-:S02]  /*1cd50*/  MOV R126, R2 ;  /* 0x00000002007e7202 */ /* 0x000fc40000000f00 */
[----:B0-----:R-:W-:Y:S01]  /*1cd60*/  MOV R127, R3 ;  /* 0x00000003007f7202 */ /* 0x001fe20000000f00 */
[----:B------:R-:W-:Y:S02]  /*1cd70*/  BAR.SYNC.DEFER_BLOCKING 0x1, 0x100 ;  /* 0x0044000000007b1d */ /* 0x000fe40000010000 */
[----:B---3--:R-:W-:-:S03]  /*1cd80*/  IMAD.WIDE R84, R0, 0x2, R126 ;  /* 0x0000000200547825 */ /* 0x008fc600078e027e */
[C---:B------:R-:W-:Y:S02]  /*1cd90*/  IADD3 R81, P0, R84.reuse, 0x20, RZ ;  /* 0x0000002054517810 */ /* 0x040fe40007f1e0ff */
[----:B------:R-:W-:Y:S02]  /*1cda0*/  LOP3.LUT R9, R84, 0x380, RZ, 0xc0, !PT ;  /* 0x0000038054097812 */ /* 0x000fe400078ec0ff */
[----:B------:R-:W-:Y:S02]  /*1cdb0*/  LOP3.LUT R80, R81, 0x380, RZ, 0xc0, !PT ;  /* 0x0000038051507812 */ /* 0x000fe400078ec0ff */
[----:B------:R-:W-:Y:S02]  /*1cdc0*/  SHF.R.U64 R9, R9, 0x3, RZ ;  /* 0x0000000309097819 */ /* 0x000fe400000012ff */
[----:B------:R-:W-:Y:S02]  /*1cdd0*/  SHF.R.U64 R80, R80, 0x3, RZ ;  /* 0x0000000350507819 */ /* 0x000fe400000012ff */
[----:B------:R-:W-:Y:S01]  /*1cde0*/  LOP3.LUT R8, R9, R84, RZ, 0x3c, !PT ;  /* 0x0000005409087212 */ /* 0x000fe200078e3cff */
[----:B------:R-:W-:Y:S01]  /*1cdf0*/  IMAD.MOV.U32 R9, RZ, RZ, R85 ;  /* 0x000000ffff097224 */ /* 0x000fe200078e0055 */
[----:B------:R-:W-:-:S02]  /*1ce00*/  IADD3 R15, P1, R84, 0x40, RZ ;  /* 0x00000040540f7810 */ /* 0x000fc40007f3e0ff */
[----:B------:R-:W-:Y:S01]  /*1ce10*/  LOP3.LUT R80, R80, R81, RZ, 0x3c, !PT ;  /* 0x0000005150507212 */ /* 0x000fe200078e3cff */
[----:B------:R-:W-:Y:S01]  /*1ce20*/  IMAD.X R81, RZ, RZ, R85, P0 ;  /* 0x000000ffff517224 */ /* 0x000fe200000e0655 */
[----:B------:R-:W-:Y:S02]  /*1ce30*/  LOP3.LUT R14, R15, 0x380, RZ, 0xc0, !PT ;  /* 0x000003800f0e7812 */ /* 0x000fe400078ec0ff */
[C---:B------:R-:W-:Y:S02]  /*1ce40*/  IADD3 R136, P6, R84.reuse, 0x60, RZ ;  /* 0x0000006054887810 */ /* 0x040fe40007fde0ff */
[----:B------:R-:W-:Y:S02]  /*1ce50*/  IADD3 R12, P5, R84, 0x4000, RZ ;  /* 0x00004000540c7810 */ /* 0x000fe40007fbe0ff */
[----:B------:R-:W-:Y:S02]  /*1ce60*/  MOV R3, R8 ;  /* 0x0000000800037202 */ /* 0x000fe40000000f00 */
[----:B------:R-:W-:-:S02]  /*1ce70*/  F2FP.BF16.F32.PACK_AB R8, R25, R24 ;  /* 0x000000181908723e */ /* 0x000fc400000010ff */
[----:B------:R-:W-:Y:S02]  /*1ce80*/  F2FP.BF16.F32.PACK_AB R9, R27, R26 ;  /* 0x0000001a1b09723e */ /* 0x000fe400000010ff */
[----:B------:R-:W-:Y:S02]  /*1ce90*/  IADD3 R82, P3, R84, 0x4060, RZ ;  /* 0x0000406054527810 */ /* 0x000fe40007f7e0ff */
[----:B------:R-:W-:Y:S02]  /*1cea0*/  MOV R81, R80 ;  /* 0x0000005000517202 */ /* 0x000fe40000000f00 */
[----:B------:R-:W-:Y:S02]  /*1ceb0*/  SHF.R.U64 R14, R14, 0x3, RZ ;  /* 0x000000030e0e7819 */ /* 0x000fe400000012ff */
[----:B------:R-:W-:Y:S02]  /*1cec0*/  LOP3.LUT R137, R136, 0x380, RZ, 0xc0, !PT ;  /* 0x0000038088897812 */ /* 0x000fe400078ec0ff */
[----:B------:R-:W-:-:S02]  /*1ced0*/  IADD3 R80, P4, R84, 0x4040, RZ ;  /* 0x0000404054507810 */ /* 0x000fc40007f9e0ff */
[----:B------:R-:W-:Y:S01]  /*1cee0*/  LOP3.LUT R13, R12, 0x380, RZ, 0xc0, !PT ;  /* 0x000003800c0d7812 */ /* 0x000fe200078ec0ff */
[----:B------:R0:W-:Y:S01]  /*1cef0*/  STSM.16.M88.4 [R3], R8 ;  /* 0x0000000803007844 */ /* 0x0001e20000000200 */
[----:B------:R-:W-:Y:S02]  /*1cf00*/  LOP3.LUT R83, R82, 0x380, RZ, 0xc0, !PT ;  /* 0x0000038052537812 */ /* 0x000fe400078ec0ff */
[----:B------:R-:W-:Y:S02]  /*1cf10*/  IADD3 R138, P0, R84, 0x4020, RZ ;  /* 0x00004020548a7810 */ /* 0x000fe40007f1e0ff */
[----:B------:R-:W-:Y:S01]  /*1cf20*/  LOP3.LUT R14, R14, R15, RZ, 0x3c, !PT ;  /* 0x0000000f0e0e7212 */ /* 0x000fe200078e3cff */
[----:B------:R-:W-:Y:S01]  /*1cf30*/  IMAD.X R15, RZ, RZ, R85, P1 ;  /* 0x000000ffff0f7224 */ /* 0x000fe200008e0655 */
[----:B------:R-:W-:Y:S02]  /*1cf40*/  SHF.R.U64 R137, R137, 0x3, RZ ;  /* 0x0000000389897819 */ /* 0x000fe400000012ff */
[----:B------:R-:W-:-:S02]  /*1cf50*/  LOP3.LUT R0, R80, 0x380, RZ, 0xc0, !PT ;  /* 0x0000038050007812 */ /* 0x000fc400078ec0ff */
[----:B------:R-:W-:Y:S02]  /*1cf60*/  SHF.R.U64 R13, R13, 0x3, RZ ;  /* 0x000000030d0d7819 */ /* 0x000fe400000012ff */
[----:B------:R-:W-:Y:S02]  /*1cf70*/  SHF.R.U64 R83, R83, 0x3, RZ ;  /* 0x0000000353537819 */ /* 0x000fe400000012ff */
[----:B0-----:R-:W-:Y:S02]  /*1cf80*/  F2FP.BF16.F32.PACK_AB R8, R33, R32 ;  /* 0x000000202108723e */ /* 0x001fe400000010ff */
[----:B------:R-:W-:Y:S02]  /*1cf90*/  F2FP.BF16.F32.PACK_AB R9, R35, R34 ;  /* 0x000000222309723e */ /* 0x000fe400000010ff */
[----:B------:R-:W-:Y:S02]  /*1cfa0*/  F2FP.BF16.F32.PACK_AB R10, R37, R36 ;  /* 0x00000024250a723e */ /* 0x000fe400000010ff */
[----:B------:R-:W-:-:S02]  /*1cfb0*/  F2FP.BF16.F32.PACK_AB R11, R39, R38 ;  /* 0x00000026270b723e */ /* 0x000fc400000010ff */
[----:B------:R-:W-:Y:S02]  /*1cfc0*/  LOP3.LUT R139, R138, 0x380, RZ, 0xc0, !PT ;  /* 0x000003808a8b7812 */ /* 0x000fe400078ec0ff */
[----:B------:R-:W-:Y:S01]  /*1cfd0*/  IADD3 R86, P2, R84, 0x8000, RZ ;  /* 0x0000800054567810 */ /* 0x000fe20007f5e0ff */
[----:B------:R0:W-:Y:S01]  /*1cfe0*/  STSM.16.M88.4 [R81], R8 ;  /* 0x0000000851007844 */ /* 0x0001e20000000200 */
[----:B------:R-:W-:Y:S01]  /*1cff0*/  LOP3.LUT R136, R137, R136, RZ, 0x3c, !PT ;  /* 0x0000008889887212 */ /* 0x000fe200078e3cff */
[--C-:B------:R-:W-:Y:S01]  /*1d000*/  IMAD.X R137, RZ, RZ, R85.reuse, P6 ;  /* 0x000000ffff897224 */ /* 0x100fe200030e0655 */
[----:B------:R-:W-:Y:S02]  /*1d010*/  SHF.R.U64 R0, R0, 0x3, RZ ;  /* 0x0000000300007819 */ /* 0x000fe400000012ff */
[----:B------:R-:W-:Y:S01]  /*1d020*/  LOP3.LUT R12, R13, R12, RZ, 0x3c, !PT ;  /* 0x0000000c0d0c7212 */ /* 0x000fe200078e3cff */
[----:B------:R-:W-:Y:S01]  /*1d030*/  IMAD.X R13, RZ, RZ, R85, P5 ;  /* 0x000000ffff0d7224 */ /* 0x000fe200028e0655 */
[----:B-----5:R-:W-:-:S02]  /*1d040*/  IADD3 R134, P1, R84, 0x8020, RZ ;  /* 0x0000802054867810 */ /* 0x020fc40007f3e0ff */
[----:B------:R-:W-:Y:S01]  /*1d050*/  LOP3.LUT R82, R83, R82, RZ, 0x3c, !PT ;  /* 0x0000005253527212 */ /* 0x000fe200078e3cff */
[--C-:B------:R-:W-:Y:S01]  /*1d060*/  IMAD.X R83, RZ, RZ, R85.reuse, P3 ;  /* 0x000000ffff537224 */ /* 0x100fe200018e0655 */
[----:B------:R-:W-:Y:S02]  /*1d070*/  IADD3 R130, P6, R84, 0x8040, RZ ;  /* 0x0000804054827810 */ /* 0x000fe40007fde0ff */
[----:B------:R-:W-:Y:S02]  /*1d080*/  MOV R14, R14 ;  /* 0x0000000e000e7202 */ /* 0x000fe40000000f00 */
[----:B------:R-:W-:Y:S01]  /*1d090*/  SHF.R.U64 R139, R139, 0x3, RZ ;  /* 0x000000038b8b7819 */ /* 0x000fe200000012ff */
[----:B0-----:R-:W-:Y:S01]  /*1d0a0*/  IMAD.X R81, RZ, RZ, R85, P4 ;  /* 0x000000ffff517224 */ /* 0x001fe200020e0655 */
[----:B------:R-:W-:Y:S02]  /*1d0b0*/  F2FP.BF16.F32.PACK_AB R8, R41, R40 ;  /* 0x000000282908723e */ /* 0x000fe400000010ff */
[----:B------:R-:W-:-:S02]  /*1d0c0*/  F2FP.BF16.F32.PACK_AB R9, R43, R42 ;  /* 0x0000002a2b09723e */ /* 0x000fc400000010ff */
[----:B------:R-:W-:Y:S02]  /*1d0d0*/  F2FP.BF16.F32.PACK_AB R10, R45, R44 ;  /* 0x0000002c2d0a723e */ /* 0x000fe400000010ff */
[----:B------:R-:W-:Y:S02]  /*1d0e0*/  F2FP.BF16.F32.PACK_AB R11, R47, R46 ;  /* 0x0000002e2f0b723e */ /* 0x000fe400000010ff */
[----:B------:R-:W-:Y:S02]  /*1d0f0*/  LOP3.LUT R87, R86, 0x380, RZ, 0xc0, !PT ;  /* 0x0000038056577812 */ /* 0x000fe400078ec0ff */
[----:B------:R-:W-:Y:S02]  /*1d100*/  IADD3 R132, P5, R84, 0x8060, RZ ;  /* 0x0000806054847810 */ /* 0x000fe40007fbe0ff */
[----:B------:R-:W-:Y:S02]  /*1d110*/  LOP3.LUT R80, R0, R80, RZ, 0x3c, !PT ;  /* 0x0000005000507212 */ /* 0x000fe400078e3cff */
[----:B------:R-:W-:Y:S01]  /*1d120*/  LOP3.LUT R135, R134, 0x380, RZ, 0xc0, !PT ;  /* 0x0000038086877812 */ /* 0x000fe200078ec0ff */
[----:B------:R0:W-:Y:S01]  /*1d130*/  STSM.16.M88.4 [R14], R8 ;  /* 0x000000080e007844 */ /* 0x0001e20000000200 */
[----:B------:R-:W-:-:S02]  /*1d140*/  LOP3.LUT R131, R130, 0x380, RZ, 0xc0, !PT ;  /* 0x0000038082837812 */ /* 0x000fc400078ec0ff */
[----:B------:R-:W-:Y:S01]  /*1d150*/  LOP3.LUT R138, R139, R138, RZ, 0x3c, !PT ;  /* 0x0000008a8b8a7212 */ /* 0x000fe200078e3cff */
[----:B------:R-:W-:Y:S01]  /*1d160*/  IMAD.X R139, RZ, RZ, R85, P0 ;  /* 0x000000ffff8b7224 */ /* 0x000fe200000e0655 */
[----:B------:R-:W-:Y:S02]  /*1d170*/  SHF.R.U64 R87, R87, 0x3, RZ ;  /* 0x0000000357577819 */ /* 0x000fe400000012ff */
[----:B------:R-:W-:Y:S02]  /*1d180*/  LOP3.LUT R133, R132, 0x380, RZ, 0xc0, !PT ;  /* 0x0000038084857812 */ /* 0x000fe400078ec0ff */
[----:B------:R-:W-:Y:S02]  /*1d190*/  MOV R3, R12 ;  /* 0x0000000c00037202 */ /* 0x000fe40000000f00 */
[----:B------:R-:W-:Y:S02]  /*1d1a0*/  MOV R136, R136 ;  /* 0x0000008800887202 */ /* 0x000fe40000000f00 */
[----:B------:R-:W-:-:S02]  /*1d1b0*/  F2FP.BF16.F32.PACK_AB R12, R49, R48 ;  /* 0x00000030310c723e */ /* 0x000fc400000010ff */
[----:B------:R-:W-:Y:S02]  /*1d1c0*/  F2FP.BF16.F32.PACK_AB R13, R51, R50 ;  /* 0x00000032330d723e */ /* 0x000fe400000010ff */
[----:B0-----:R-:W-:Y:S02]  /*1d1d0*/  F2FP.BF16.F32.PACK_AB R14, R53, R52 ;  /* 0x00000034350e723e */ /* 0x001fe400000010ff */
[----:B------:R-:W-:Y:S02]  /*1d1e0*/  F2FP.BF16.F32.PACK_AB R15, R55, R54 ;  /* 0x00000036370f723e */ /* 0x000fe400000010ff */
[----:B--2---:R-:W-:Y:S02]  /*1d1f0*/  MOV R4, R80 ;  /* 0x0000005000047202 */ /* 0x004fe40000000f00 */
[----:B------:R-:W-:Y:S02]  /*1d200*/  MOV R0, R82 ;  /* 0x0000005200007202 */ /* 0x000fe40000000f00 */
[----:B------:R-:W-:-:S02]  /*1d210*/  SHF.R.U64 R135, R135, 0x3, RZ ;  /* 0x0000000387877819 */ /* 0x000fc400000012ff */
[----:B------:R-:W-:Y:S02]  /*1d220*/  F2FP.BF16.F32.PACK_AB R80, R57, R56 ;  /* 0x000000383950723e */ /* 0x000fe400000010ff */
[----:B------:R-:W-:Y:S02]  /*1d230*/  F2FP.BF16.F32.PACK_AB R81, R59, R58 ;  /* 0x0000003a3b51723e */ /* 0x000fe400000010ff */
[----:B------:R-:W-:Y:S02]  /*1d240*/  F2FP.BF16.F32.PACK_AB R82, R61, R60 ;  /* 0x0000003c3d52723e */ /* 0x000fe400000010ff */
[----:B------:R-:W-:Y:S02]  /*1d250*/  F2FP.BF16.F32.PACK_AB R83, R63, R62 ;  /* 0x0000003e3f53723e */ /* 0x000fe400000010ff */
[----:B------:R-:W-:Y:S02]  /*1d260*/  SHF.R.U64 R131, R131, 0x3, RZ ;  /* 0x0000000383837819 */ /* 0x000fe400000012ff */
[----:B------:R-:W-:Y:S01]  /*1d270*/  LOP3.LUT R86, R87, R86, RZ, 0x3c, !PT ;  /* 0x0000005657567212 */ /* 0x000fe200078e3cff */
[--C-:B------:R-:W-:Y:S01]  /*1d280*/  IMAD.X R87, RZ, RZ, R85.reuse, P2 ;  /* 0x000000ffff577224 */ /* 0x100fe200010e0655 */
[----:B------:R-:W-:Y:S01]  /*1d290*/  SHF.R.U64 R133, R133, 0x3, RZ ;  /* 0x0000000385857819 */ /* 0x000fe200000012ff */
[----:B------:R0:W-:Y:S01]  /*1d2a0*/  STSM.16.M88.4 [R136], R12 ;  /* 0x0000000c88007844 */ /* 0x0001e20000000200 */
[----:B------:R-:W-:Y:S01]  /*1d2b0*/  LOP3.LUT R134, R135, R134, RZ, 0x3c, !PT ;  /* 0x0000008687867212 */ /* 0x000fe200078e3cff */
[----:B------:R-:W-:Y:S01]  /*1d2c0*/  IMAD.X R135, RZ, RZ, R85, P1 ;  /* 0x000000ffff877224 */ /* 0x000fe200008e0655 */
[----:B------:R-:W-:Y:S01]  /*1d2d0*/  MOV R138, R138 ;  /* 0x0000008a008a7202 */ /* 0x000fe20000000f00 */
[----:B------:R2:W-:Y:S01]  /*1d2e0*/  STSM.16.M88.4 [R3], R80 ;  /* 0x0000005003007844 */ /* 0x0005e20000000200 */
[----:B------:R-:W-:-:S02]  /*1d2f0*/  F2FP.BF16.F32.PACK_AB R8, R65, R64 ;  /* 0x000000404108723e */ /* 0x000fc400000010ff */
[----:B------:R-:W-:Y:S02]  /*1d300*/  F2FP.BF16.F32.PACK_AB R9, R67, R66 ;  /* 0x000000424309723e */ /* 0x000fe400000010ff */
[----:B------:R-:W-:Y:S02]  /*1d310*/  F2FP.BF16.F32.PACK_AB R10, R69, R68 ;  /* 0x00000044450a723e */ /* 0x000fe400000010ff */
[----:B------:R-:W-:Y:S02]  /*1d320*/  F2FP.BF16.F32.PACK_AB R11, R71, R70 ;  /* 0x00000046470b723e */ /* 0x000fe400000010ff */
[----:B------:R-:W-:Y:S01]  /*1d330*/  LOP3.LUT R130, R131, R130, RZ, 0x3c, !PT ;  /* 0x0000008283827212 */ /* 0x000fe200078e3cff */
[----:B------:R-:W-:Y:S01]  /*1d340*/  IMAD.X R131, RZ, RZ, R85, P6 ;  /* 0x000000ffff837224 */ /* 0x000fe200030e0655 */
[----:B------:R-:W-:Y:S02]  /*1d350*/  LOP3.LUT R132, R133, R132, RZ, 0x3c, !PT ;  /* 0x0000008485847212 */ /* 0x000fe400078e3cff */
[----:B0-----:R-:W-:-:S02]  /*1d360*/  F2FP.BF16.F32.PACK_AB R12, R73, R72 ;  /* 0x00000048490c723e */ /* 0x001fc400000010ff */
[----:B------:R-:W-:Y:S02]  /*1d370*/  F2FP.BF16.F32.PACK_AB R13, R75, R74 ;  /* 0x0000004a4b0d723e */ /* 0x000fe400000010ff */
[----:B------:R-:W-:Y:S02]  /*1d380*/  F2FP.BF16.F32.PACK_AB R14, R77, R76 ;  /* 0x0000004c4d0e723e */ /* 0x000fe400000010ff */
[----:B------:R-:W-:Y:S01]  /*1d390*/  F2FP.BF16.F32.PACK_AB R15, R79, R78 ;  /* 0x0000004e4f0f723e */ /* 0x000fe200000010ff */
[----:B------:R-:W-:Y:S01]  /*1d3a0*/  IMAD.X R133, RZ, RZ, R85, P5 ;  /* 0x000000ffff857224 */ /* 0x000fe200028e0655 */
[----:B--2---:R-:W-:Y:S02]  /*1d3b0*/  F2FP.BF16.F32.PACK_AB R80, R21, R20 ;  /* 0x000000141550723e */ /* 0x004fe400000010ff */
[----:B------:R-:W-:Y:S02]  /*1d3c0*/  F2FP.BF16.F32.PACK_AB R81, R123, R122 ;  /* 0x0000007a7b51723e */ /* 0x000fe400000010ff */
[----:B------:R-:W-:-:S02]  /*1d3d0*/  F2FP.BF16.F32.PACK_AB R82, R121, R120 ;  /* 0x000000787952723e */ /* 0x000fc400000010ff */
[----:B------:R-:W-:Y:S01]  /*1d3e0*/  F2FP.BF16.F32.PACK_AB R83, R125, R124 ;  /* 0x0000007c7d53723e */ /* 0x000fe200000010ff */
[----:B------:R0:W-:Y:S01]  /*1d3f0*/  STSM.16.M88.4 [R138], R8 ;  /* 0x000000088a007844 */ /* 0x0001e20000000200 */
[----:B------:R-:W-:Y:S02]  /*1d400*/  MOV R136, R86 ;  /* 0x0000005600887202 */ /* 0x000fe40000000f00 */
[----:B------:R-:W-:Y:S01]  /*1d410*/  F2FP.BF16.F32.PACK_AB R84, R89, R88 ;  /* 0x000000585954723e */ /* 0x000fe200000010ff */
[----:B------:R2:W-:Y:S01]  /*1d420*/  STSM.16.M88.4 [R4], R12 ;  /* 0x0000000c04007844 */ /* 0x0005e20000000200 */
[----:B------:R-:W-:Y:S02]  /*1d430*/  F2FP.BF16.F32.PACK_AB R85, R91, R90 ;  /* 0x0000005a5b55723e */ /* 0x000fe400000010ff */
[----:B------:R-:W-:Y:S02]  /*1d440*/  F2FP.BF16.F32.PACK_AB R86, R93, R92 ;  /* 0x0000005c5d56723e */ /* 0x000fe400000010ff */
[----:B------:R-:W-:Y:S01]  /*1d450*/  F2FP.BF16.F32.PACK_AB R87, R95, R94 ;  /* 0x0000005e5f57723e */ /* 0x000fe200000010ff */
[----:B------:R3:W-:Y:S01]  /*1d460*/  STSM.16.M88.4 [R0], R80 ;  /* 0x0000005000007844 */ /* 0x0007e20000000200 */
[----:B------:R-:W-:-:S02]  /*1d470*/  MOV R134, R134 ;  /* 0x0000008600867202 */ /* 0x000fc40000000f00 */
[----:B------:R-:W-:Y:S02]  /*1d480*/  MOV R130, R130 ;  /* 0x0000008200827202 */ /* 0x000fe40000000f00 */
[----:B0-----:R-:W-:Y:S02]  /*1d490*/  F2FP.BF16.F32.PACK_AB R8, R97, R96 ;  /* 0x000000606108723e */ /* 0x001fe400000010ff */
[----:B------:R-:W-:Y:S02]  /*1d4a0*/  F2FP.BF16.F32.PACK_AB R9, R99, R98 ;  /* 0x000000626309723e */ /* 0x000fe400000010ff */
[----:B------:R-:W-:Y:S02]  /*1d4b0*/  F2FP.BF16.F32.PACK_AB R10, R101, R100 ;  /* 0x00000064650a723e */ /* 0x000fe400000010ff */
[----:B------:R-:W-:Y:S02]  /*1d4c0*/  F2FP.BF16.F32.PACK_AB R11, R103, R102 ;  /* 0x00000066670b723e */ /* 0x000fe400000010ff */
[----:B--2---:R-:W-:-:S02]  /*1d4d0*/  F2FP.BF16.F32.PACK_AB R12, R105, R104 ;  /* 0x00000068690c723e */ /* 0x004fc400000010ff */
[----:B------:R-:W-:Y:S02]  /*1d4e0*/  F2FP.BF16.F32.PACK_AB R13, R107, R106 ;  /* 0x0000006a6b0d723e */ /* 0x000fe400000010ff */
[----:B------:R-:W-:Y:S02]  /*1d4f0*/  F2FP.BF16.F32.PACK_AB R14, R109, R108 ;  /* 0x0000006c6d0e723e */ /* 0x000fe400000010ff */
[----:B------:R-:W-:Y:S02]  /*1d500*/  F2FP.BF16.F32.PACK_AB R15, R111, R110 ;  /* 0x0000006e6f0f723e */ /* 0x000fe400000010ff */
[----:B------:R-:W-:Y:S02]  /*1d510*/  MOV R132, R132 ;  /* 0x0000008400847202 */ /* 0x000fe40000000f00 */
[----:B---3--:R-:W-:Y:S02]  /*1d520*/  F2FP.BF16.F32.PACK_AB R80, R113, R112 ;  /* 0x000000707150723e */ /* 0x008fe400000010ff */
[----:B------:R-:W-:-:S02]  /*1d530*/  F2FP.BF16.F32.PACK_AB R81, R115, R114 ;  /* 0x000000727351723e */ /* 0x000fc400000010ff */
[----:B------:R-:W-:Y:S02]  /*1d540*/  F2FP.BF16.F32.PACK_AB R82, R117, R116 ;  /* 0x000000747552723e */ /* 0x000fe400000010ff */
[----:B------:R-:W-:Y:S01]  /*1d550*/  F2FP.BF16.F32.PACK_AB R83, R119, R118 ;  /* 0x000000767753723e */ /* 0x000fe200000010ff */
[----:B------:R4:W-:Y:S04]  /*1d560*/  STSM.16.M88.4 [R136], R84 ;  /* 0x0000005488007844 */ /* 0x0009e80000000200 */
[----:B------:R0:W-:Y:S04]  /*1d570*/  STSM.16.M88.4 [R134], R8 ;  /* 0x0000000886007844 */ /* 0x0001e80000000200 */
[----:B------:R-:W-:Y:S04]  /*1d580*/  STSM.16.M88.4 [R130], R12 ;  /* 0x0000000c82007844 */ /* 0x000fe80000000200 */
[----:B------:R2:W-:Y:S01]  /*1d590*/  STSM.16.M88.4 [R132], R80 ;  /* 0x0000005084007844 */ /* 0x0005e20000000200 */
[----:B------:R-:W-:-:S02]  /*1d5a0*/  ISETP.NE.U32.AND P0, PT, RZ, UR6, PT ;  /* 0x00000006ff007c0c */ /* 0x000fc4000bf05070 */
[----:B----4-:R-:W-:Y:S01]  /*1d5b0*/  IADD3 R84, P1, R145, UR6, RZ ;  /* 0x0000000691547c10 */ /* 0x010fe2000ff3e0ff */
[----:B------:R-:W-:Y:S01]  /*1d5c0*/  IMAD.MOV.U32 R0, RZ, RZ, RZ ;  /* 0x000000ffff007224 */ /* 0x000fe200078e00ff */
[----:B------:R-:W-:Y:S01]  /*1d5d0*/  BAR.SYNC.DEFER_BLOCKING 0x1, 0x100 ;  /* 0x0044000000007b1d */ /* 0x000fe20000010000 */
[----:B------:R-:W-:Y:S02]  /*1d5e0*/  ISETP.NE.AND.EX P0, PT, RZ, UR7, PT, P0 ;  /* 0x00000007ff007c0c */ /* 0x000fe4000bf05300 */
[----:B------:R-:W-:Y:S01]  /*1d5f0*/  IADD3.X R85, R144, UR7, RZ, P1, !PT ;  /* 0x0000000790557c10 */ /* 0x000fe20008ffe4ff */
[----:B------:R-:W-:-:S04]  /*1d600*/  IMAD.MOV.U32 R133, RZ, RZ, 0x9b8 ;  /* 0x000009b8ff857424 */ /* 0x000fc800078e00ff */
[----:B------:R-:W3:Y:S01]  /*1d610*/  LDC R86, c[0x0][0xbe8] ;  /* 0x0002fa00ff567b82 */ /* 0x000ee20000000800 */
[----:B0-----:R-:W4:Y:S07]  /*1d620*/  LDL R134, [R1+0x54] ;  /* 0x0000540001867983 */ /* 0x001f2e0000100800 */
[----:B--2---:R-:W0:Y:S01]  /*1d630*/  LDC.64 R80, c[0x0][0xba8] ;  /* 0x0002ea00ff507b82 */ /* 0x004e220000000a00 */
[----:B------:R-:W2:Y:S01]  /*1d640*/  @P0 LDG.E R0, desc[UR60][R84.64] ;  /* 0x0000003c54000981 */ /* 0x000ea2000c1e1900 */
        /* <DEDUP_REMOVED lines=12> */
[----:B------:R-:W0:Y:S08]  /*1d710*/  LDC.64 R10, c[0x0][R133+0x220] ;  /* 0x00008800850a7b82 */ /* 0x000e300000000a00 */
[----:B------:R-:W0:Y:S01]  /*1d720*/  LDC.64 R12, c[0x0][R133+0x218] ;  /* 0x00008600850c7b82 */ /* 0x000e220000000a00 */
[----:B---3--:R-:W-:-:S07]  /*1d730*/  ISETP.NE.AND P4, PT, R86, 0x1, PT ;  /* 0x000000015600780c */ /* 0x008fce0003f85270 */
[----:B------:R-:W3:Y:S01]  /*1d740*/  LDC.64 R14, c[0x0][R133+0x228] ;  /* 0x00008a00850e7b82 */ /* 0x000ee20000000a00 */
[----:B------:R-:W-:-:S07]  /*1d750*/  ISETP.NE.U32.AND P2, PT, RZ, UR6, PT ;  /* 0x00000006ff007c0c */ /* 0x000fce000bf45070 */
[----:B-1----:R-:W1:Y:S01]  /*1d760*/  LDC.64 R8, c[0x0][R133+0x210] ;  /* 0x0000840085087b82 */ /* 0x002e620000000a00 */
[----:B------:R-:W-:-:S07]  /*1d770*/  ISETP.NE.AND.EX P2, PT, RZ, UR7, PT, P2 ;  /* 0x00000007ff007c0c */ /* 0x000fce000bf45320 */
[----:B------:R-:W1:Y:S01]  /*1d780*/  @P4 LDC R4, c[0x0][0xbec] ;  /* 0x0002fb00ff044b82 */ /* 0x000e620000000800 */
[----:B------:R-:W-:-:S07]  /*1d790*/  SEL R3, R142, RZ, !P2 ;  /* 0x000000ff8e037207 */ /* 0x000fce0005000000 */
[----:B------:R-:W1:Y:S01]  /*1d7a0*/  @P4 LDC R87, c[0x0][0xbf0] ;  /* 0x0002fc00ff574b82 */ /* 0x000e620000000800 */
[----:B------:R-:W-:Y:S01]  /*1d7b0*/  SEL R131, R141, RZ, !P2 ;  /* 0x000000ff8d837207 */ /* 0x000fe20005000000 */
[----:B0-----:R-:W-:-:S06]  /*1d7c0*/  IMAD R130, R11, R3, RZ ;  /* 0x000000030b827224 */ /* 0x001fcc00078e02ff */
[----:B------:R-:W0:Y:S01]  /*1d7d0*/  @!P3 LDC R80, c[0x0][0xb50] ;  /* 0x0002d400ff50bb82 */ /* 0x000e220000000800 */
[C---:B------:R-:W-:Y:S02]  /*1d7e0*/  IMAD R130, R10.reuse, R131, R130 ;  /* 0x000000830a827224 */ /* 0x040fe400078e0282 */
[----:B------:R-:W-:-:S05]  /*1d7f0*/  IMAD.WIDE.U32 R10, R10, R3, RZ ;  /* 0x000000030a0a7225 */ /* 0x000fca00078e00ff */
[----:B------:R-:W0:Y:S01]  /*1d800*/  @!P3 LDC R81, c[0x0][0xb54] ;  /* 0x0002d500ff51bb82 */ /* 0x000e220000000800 */
[-C--:B------:R-:W-:Y:S02]  /*1d810*/  IMAD R131, R13, R197.reuse, RZ ;  /* 0x000000c50d837224 */ /* 0x080fe400078e02ff */
[----:B------:R-:W-:-:S04]  /*1d820*/  IMAD.WIDE.U32 R12, R12, R197, RZ ;  /* 0x000000c50c0c7225 */ /* 0x000fc800078e00ff */
[----:B------:R-:W-:Y:S02]  /*1d830*/  IMAD.IADD R82, R140, 0x1, R226 ;  /* 0x000000018c527824 */ /* 0x000fe400078e02e2 */
[----:B------:R-:W-:Y:S02]  /*1d840*/  IMAD.IADD R130, R11, 0x1, R130 ;  /* 0x000000010b827824 */ /* 0x000fe400078e0282 */
[----:B------:R-:W-:Y:S01]  /*1d850*/  IMAD.IADD R131, R13, 0x1, R131 ;  /* 0x000000010d837824 */ /* 0x000fe200078e0283 */
[----:B----4-:R-:W-:-:S05]  /*1d860*/  SEL R132, R134, RZ, P3 ;  /* 0x000000ff86847207 */ /* 0x010fca0001800000 */
[-C--:B---3--:R-:W-:Y:S02]  /*1d870*/  IMAD R13, R15, R132.reuse, RZ ;  /* 0x000000840f0d7224 */ /* 0x088fe400078e02ff */
[----:B------:R-:W-:Y:S01]  /*1d880*/  IMAD.WIDE.U32 R14, R14, R132, RZ ;  /* 0x000000840e0e7225 */ /* 0x000fe200078e00ff */
[----:B--2---:R-:W-:-:S03]  /*1d890*/  IADD3 R11, P2, P5, R10, R12, R0 ;  /* 0x0000000c0a0b7210 */ /* 0x004fc60007d5e000 */
[----:B-1----:R-:W-:-:S04]  /*1d8a0*/  @P4 IMAD.HI.U32 R12, R82, R4, RZ ;  /* 0x00000004520c4227 */ /* 0x002fc800078e00ff */
[----:B------:R-:W-:Y:S01]  /*1d8b0*/  IMAD.MOV.U32 R10, RZ, RZ, R82 ;  /* 0x000000ffff0a7224 */ /* 0x000fe200078e0052 */
[----:B------:R-:W-:Y:S02]  /*1d8c0*/  @P4 SHF.R.U32.HI R10, RZ, R87, R12 ;  /* 0x00000057ff0a4219 */ /* 0x000fe4000001160c */
[----:B------:R-:W-:-:S03]  /*1d8d0*/  SHF.R.S32.HI R4, RZ, 0x1f, R0 ;  /* 0x0000001fff047819 */ /* 0x000fc60000011400 */
[----:B------:R-:W-:Y:S01]  /*1d8e0*/  IMAD.MOV R87, RZ, RZ, -R10 ;  /* 0x000000ffff577224 */ /* 0x000fe200078e0a0a */
[----:B------:R-:W-:Y:S01]  /*1d8f0*/  IADD3.X R130, R130, R131, R4, P2, P5 ;  /* 0x0000008382827210 */ /* 0x000fe200017ea404 */
[----:B------:R-:W-:Y:S01]  /*1d900*/  IMAD.IADD R12, R15, 0x1, R13 ;  /* 0x000000010f0c7824 */ /* 0x000fe200078e020d */
[----:B------:R-:W-:Y:S01]  /*1d910*/  IADD3 R14, P2, P5, R10, R11, R14 ;  /* 0x0000000b0a0e7210 */ /* 0x000fe20007d5e00e */
[----:B------:R-:W-:Y:S01]  /*1d920*/  IMAD R11, R86, R87, R82 ;  /* 0x00000057560b7224 */ /* 0x000fe200078e0252 */
[----:B------:R-:W-:-:S04]  /*1d930*/  SHF.R.S32.HI R13, RZ, 0x1f, R10 ;  /* 0x0000001fff0d7819 */ /* 0x000fc8000001140a */
[----:B------:R-:W-:Y:S01]  /*1d940*/  IADD3.X R15, R13, R130, R12, P2, P5 ;  /* 0x000000820d0f7210 */ /* 0x000fe200017ea40c */
[-C--:B------:R-:W-:Y:S01]  /*1d950*/  IMAD R9, R9, R11.reuse, RZ ;  /* 0x0000000b09097224 */ /* 0x080fe200078e02ff */
[----:B------:R-:W-:Y:S01]  /*1d960*/  SHF.R.S32.HI R13, RZ, 0x1f, R11 ;  /* 0x0000001fff0d7819 */ /* 0x000fe2000001140b */
[----:B------:R-:W-:-:S04]  /*1d970*/  IMAD.WIDE.U32 R14, R8, R11, R14 ;  /* 0x0000000b080e7225 */ /* 0x000fc800078e000e */
[----:B------:R-:W-:Y:S01]  /*1d980*/  IMAD R9, R8, R13, R9 ;  /* 0x0000000d08097224 */ /* 0x000fe200078e0209 */
[----:B0-----:R-:W-:-:S03]  /*1d990*/  LEA R13, P2, R14, R80, 0x2 ;  /* 0x000000500e0d7211 */ /* 0x001fc600078410ff */
[----:B------:R-:W-:-:S05]  /*1d9a0*/  IMAD.IADD R8, R15, 0x1, R9 ;  /* 0x000000010f087824 */ /* 0x000fca00078e0209 */
[----:B------:R-:W-:Y:S01]  /*1d9b0*/  LEA.HI.X R14, R14, R81, R8, 0x2, P2 ;  /* 0x000000510e0e7211 */ /* 0x000fe200010f1408 */
[----:B------:R-:W-:Y:S06]  /*1d9c0*/  @P1 BRA `(.L_x_6137) ;  /* 0x0000000000101947 */ /* 0x000fec0003800000 */
[----:B------:R-:W-:Y:S05]  /*1d9d0*/  @!P0 BRA `(.L_x_6137) ;  /* 0x00000000000c8947 */ /* 0x000fea0003800000 */
[----:B------:R-:W2:Y:S04]  /*1d9e0*/  LDG.E R8, desc[UR60][R84.64] ;  /* 0x0000003c54087981 */ /* 0x000ea8000c1e1900 */
[----:B-----5:R-:W2:Y:S02]  /*1d9f0*/  LDG.E R83, desc[UR60][R84.64+0x4] ;  /* 0x0000043c54537981 */ /* 0x020ea4000c1e1900 */
[----:B--2---:R-:W-:-:S07]  /*1da00*/  IMAD.IADD R83, R83, 0x1, -R8 ;  /* 0x0000000153537824 */ /* 0x004fce00078e0a08 */
.L_x_6137:
[----:B------:R-:W2:Y:S04]  /*1da10*/  LDL R12, [R1+0x64] ;  /* 0x00006400010c7983 */ /* 0x000ea80000100800 */
[----:B------:R-:W3:Y:S01]  /*1da20*/  LDL R15, [R1+0x60] ;  /* 0x00006000010f7983 */ /* 0x000ee20000100800 */
[----:B-----5:R-:W-:-:S03]  /*1da30*/  IMAD R80, R83, R86, RZ ;  /* 0x0000005653507224 */ /* 0x020fc600078e02ff */
[----:B------:R-:W-:Y:S04]  /*1da40*/  SHFL.IDX PT, R8, R13, RZ, 0x1c1f ;  /* 0x001c1fff0d087589 */ /* 0x000fe800000e0000 */
[----:B------:R-:W0:Y:S04]  /*1da50*/  SHFL.IDX PT, R9, R14, RZ, 0x1c1f ;  /* 0x001c1fff0e097589 */ /* 0x000e2800000e0000 */
[----:B------:R-:W-:Y:S04]  /*1da60*/  SHFL.IDX PT, R10, R13, 0x1, 0x1c1f ;  /* 0x003c1f000d0a7f89 */ /* 0x000fe800000e0000 */
[----:B------:R-:W1:Y:S01]  /*1da70*/  SHFL.IDX PT, R11, R14, 0x1, 0x1c1f ;  /* 0x003c1f000e0b7f89 */ /* 0x000e6200000e0000 */
[----:B--2---:R-:W-:Y:S01]  /*1da80*/  IMAD.IADD R12, R12, 0x1, R226 ;  /* 0x000000010c0c7824 */ /* 0x004fe200078e02e2 */
[----:B---3--:R-:W-:-:S03]  /*1da90*/  LOP3.LUT P0, RZ, R15, 0x3, RZ, 0xc0, !PT ;  /* 0x000000030fff7812 */ /* 0x008fc6000780c0ff */
[C---:B------:R-:W-:Y:S01]  /*1daa0*/  VIADD R81, R12.reuse, 0x8 ;  /* 0x000000080c517836 */ /* 0x040fe20000000000 */
[----:B------:R-:W-:-:S04]  /*1dab0*/  ISETP.GE.OR P1, PT, R12, R80, P0 ;  /* 0x000000500c00720c */ /* 0x000fc80000726670 */
[----:B------:R-:W-:-:S09]  /*1dac0*/  ISETP.GE.OR P0, PT, R81, R80, P0 ;  /* 0x000000505100720c */ /* 0x000fd20000706670 */
[----:B0-----:R0:W-:Y:S04]  /*1dad0*/  @!P1 ST.E desc[UR60][R8.64], R128 ;  /* 0x0000008008009985 */ /* 0x0011e8000c10193c */
[----:B-1----:R0:W-:Y:S01]  /*1dae0*/  @!P0 ST.E desc[UR60][R10.64], R129 ;  /* 0x000000810a008985 */ /* 0x0021e2000c10193c */
[----:B------:R-:W-:Y:S05]  /*1daf0*/  @P3 BRA `(.L_x_6138) ;  /* 0x0000000c00503947 */ /* 0x000fea0003800000 */
[----:B0-----:R-:W0:Y:S01]  /*1db00*/  S2R R8, SR_TID.X ;  /* 0x0000000000087919 */ /* 0x001e220000002100 */
[----:B------:R-:W1:Y:S01]  /*1db10*/  @P4 LDC R69, c[0x0][0xbec] ;  /* 0x0002fb00ff454b82 */ /* 0x000e620000000800 */
[----:B------:R-:W-:Y:S02]  /*1db20*/  ULDC.64 UR4, c[0x0][0xaa0] ;  /* 0x0002a80000047ab9 */ /* 0x000fe40000000a00 */
[----:B------:R-:W-:-:S05]  /*1db30*/  IMAD R21, R4, UR4, RZ ;  /* 0x0000000404157c24 */ /* 0x000fca000f8e02ff */
[----:B------:R-:W2:Y:S01]  /*1db40*/  @P4 LDC R71, c[0x0][0xbf0] ;  /* 0x0002fc00ff474b82 */ /* 0x000ea20000000800 */
[----:B0-----:R-:W-:-:S05]  /*1db50*/  VIADD R8, R8, 0xffffff80 ;  /* 0xffffff8008087836 */ /* 0x001fca0000000000 */
[----:B------:R-:W-:-:S04]  /*1db60*/  SHF.R.S32.HI R9, RZ, 0x1f, R8 ;  /* 0x0000001fff097819 */ /* 0x000fc80000011408 */
[----:B------:R-:W-:-:S04]  /*1db70*/  LEA.HI R9, R9, R8, RZ, 0x3 ;  /* 0x0000000809097211 */ /* 0x000fc800078f18ff */
[----:B------:R-:W-:Y:S02]  /*1db80*/  LOP3.LUT R11, R9, 0xfffffff8, RZ, 0xc0, !PT ;  /* 0xfffffff8090b7812 */ /* 0x000fe400078ec0ff */
[----:B------:R-:W-:-:S03]  /*1db90*/  SHF.R.S32.HI R65, RZ, 0x3, R9 ;  /* 0x00000003ff417819 */ /* 0x000fc60000011409 */
[----:B------:R-:W-:-:S04]  /*1dba0*/  IMAD.IADD R64, R8, 0x1, -R11 ;  /* 0x0000000108407824 */ /* 0x000fc800078e0a0b */
[----:B------:R-:W-:-:S04]  /*1dbb0*/  IMAD.SHL.U32 R68, R64, 0x8, RZ ;  /* 0x0000000840447824 */ /* 0x000fc800078e00ff */
[----:B------:R-:W-:Y:S02]  /*1dbc0*/  IMAD R9, R65, 0x40, R68 ;  /* 0x0000004041097824 */ /* 0x000fe400078e0244 */
[----:B------:R-:W-:Y:S02]  /*1dbd0*/  IMAD R67, R0, UR5, R21 ;  /* 0x0000000500437c24 */ /* 0x000fe4000f8e0215 */
[----:B------:R-:W-:-:S04]  /*1dbe0*/  IMAD.WIDE R126, R9, 0x2, R126 ;  /* 0x00000002097e7825 */ /* 0x000fc800078e027e */
[----:B------:R-:W-:Y:S01]  /*1dbf0*/  IMAD.WIDE.U32 R20, R0, UR4, RZ ;  /* 0x0000000400147c25 */ /* 0x000fe2000f8e00ff */
[C---:B------:R-:W-:Y:S01]  /*1dc00*/  IADD3 R13, P3, R126.reuse, 0x1000, RZ ;  /* 0x000010007e0d7810 */ /* 0x040fe20007f7e0ff */
[----:B------:R-:W-:Y:S01]  /*1dc10*/  ULDC.64 UR4, c[0x0][0xae8] ;  /* 0x0002ba0000047ab9 */ /* 0x000fe20000000a00 */
[C---:B------:R-:W-:Y:S01]  /*1dc20*/  IADD3 R25, P2, R126.reuse, 0x2000, RZ ;  /* 0x000020007e197810 */ /* 0x040fe20007f5e0ff */
[----:B------:R-:W-:Y:S01]  /*1dc30*/  IMAD.IADD R21, R21, 0x1, R67 ;  /* 0x0000000115157824 */ /* 0x000fe200078e0243 */
[----:B------:R-:W-:Y:S01]  /*1dc40*/  IADD3 R29, P6, R126, 0x3000, RZ ;  /* 0x000030007e1d7810 */ /* 0x000fe20007fde0ff */
[----:B------:R-:W-:Y:S01]  /*1dc50*/  IMAD R67, R64, 0x20, R65 ;  /* 0x0000002040437824 */ /* 0x000fe200078e0241 */
[C---:B------:R-:W-:Y:S02]  /*1dc60*/  IADD3 R33, P5, R126.reuse, 0x4000, RZ ;  /* 0x000040007e217810 */ /* 0x040fe40007fbe0ff */
[----:B------:R-:W-:Y:S01]  /*1dc70*/  IADD3 R37, P1, R126, 0x5000, RZ ;  /* 0x000050007e257810 */ /* 0x000fe20007f3e0ff */
[----:B------:R-:W-:Y:S01]  /*1dc80*/  IMAD.IADD R64, R226, 0x1, R67 ;  /* 0x00000001e2407824 */ /* 0x000fe200078e0243 */
[----:B------:R-:W-:-:S02]  /*1dc90*/  LOP3.LUT R12, R13, 0x380, RZ, 0xc0, !PT ;  /* 0x000003800d0c7812 */ /* 0x000fc400078ec0ff */
[----:B------:R-:W-:Y:S02]  /*1dca0*/  LOP3.LUT R24, R25, 0x380, RZ, 0xc0, !PT ;  /* 0x0000038019187812 */ /* 0x000fe400078ec0ff */
[----:B------:R-:W-:Y:S02]  /*1dcb0*/  LOP3.LUT R28, R29, 0x380, RZ, 0xc0, !PT ;  /* 0x000003801d1c7812 */ /* 0x000fe400078ec0ff */
[----:B------:R-:W-:Y:S01]  /*1dcc0*/  LOP3.LUT R32, R33, 0x380, RZ, 0xc0, !PT ;  /* 0x0000038021207812 */ /* 0x000fe200078ec0ff */
[----:B------:R-:W-:Y:S01]  /*1dcd0*/  IMAD.WIDE.U32 R20, R197, UR4, R20 ;  /* 0x00000004c5147c25 */ /* 0x000fe2000f8e0014 */
[----:B------:R-:W-:Y:S02]  /*1dce0*/  LOP3.LUT R36, R37, 0x380, RZ, 0xc0, !PT ;  /* 0x0000038025247812 */ /* 0x000fe400078ec0ff */
[----:B------:R-:W-:Y:S01]  /*1dcf0*/  SHF.R.U64 R12, R12, 0x3, RZ ;  /* 0x000000030c0c7819 */ /* 0x000fe200000012ff */
[----:B-1----:R-:W-:Y:S01]  /*1dd00*/  @P4 IMAD.HI.U32 R0, R64, R69, RZ ;  /* 0x0000004540004227 */ /* 0x002fe200078e00ff */
[----:B------:R-:W-:-:S02]  /*1dd10*/  SHF.R.U64 R24, R24, 0x3, RZ ;  /* 0x0000000318187819 */ /* 0x000fc400000012ff */
[----:B------:R-:W-:Y:S02]  /*1dd20*/  SHF.R.U64 R28, R28, 0x3, RZ ;  /* 0x000000031c1c7819 */ /* 0x000fe400000012ff */
[----:B------:R-:W-:Y:S02]  /*1dd30*/  SHF.R.U64 R32, R32, 0x3, RZ ;  /* 0x0000000320207819 */ /* 0x000fe400000012ff */
[----:B------:R-:W-:Y:S01]  /*1dd40*/  SHF.R.S32.HI R4, RZ, 0x1f, R3 ;  /* 0x0000001fff047819 */ /* 0x000fe20000011403 */
[----:B------:R-:W-:Y:S01]  /*1dd50*/  IMAD R21, R197, UR5, R21 ;  /* 0x00000005c5157c24 */ /* 0x000fe2000f8e0215 */
[----:B------:R-:W-:Y:S01]  /*1dd60*/  SHF.R.U64 R36, R36, 0x3, RZ ;  /* 0x0000000324247819 */ /* 0x000fe200000012ff */
[----:B------:R-:W-:Y:S01]  /*1dd70*/  ULDC.64 UR4, c[0x0][0xaf0] ;  /* 0x0002bc0000047ab9 */ /* 0x000fe20000000a00 */
[----:B------:R-:W-:Y:S01]  /*1dd80*/  LOP3.LUT R12, R12, R13, RZ, 0x3c, !PT ;  /* 0x0000000d0c0c7212 */ /* 0x000fe200078e3cff */
[----:B------:R-:W-:Y:S01]  /*1dd90*/  IMAD.MOV.U32 R67, RZ, RZ, R64 ;  /* 0x000000ffff437224 */ /* 0x000fe200078e0040 */
        /* <DEDUP_REMOVED lines=8> */
[----:B--2---:R-:W-:Y:S01]  /*1de20*/  @P4 SHF.R.U32.HI R67, RZ, R71, R0 ;  /* 0x00000047ff434219 */ /* 0x004fe20000011600 */
[----:B------:R-:W-:Y:S01]  /*1de30*/  IMAD R4, R4, UR4, RZ ;  /* 0x0000000404047c24 */ /* 0x000fe2000f8e02ff */
[C---:B------:R-:W-:Y:S01]  /*1de40*/  IADD3 R41, P0, R126.reuse, 0x6000, RZ ;  /* 0x000060007e297810 */ /* 0x040fe20007f1e0ff */
[----:B------:R-:W-:Y:S01]  /*1de50*/  IMAD.X R37, RZ, RZ, R127, P1 ;  /* 0x000000ffff257224 */ /* 0x000fe200008e067f */
[C---:B------:R-:W-:Y:S01]  /*1de60*/  IADD3 R45, P3, R126.reuse, 0x7000, RZ ;  /* 0x000070007e2d7810 */ /* 0x040fe20007f7e0ff */
[----:B------:R-:W-:Y:S01]  /*1de70*/  IMAD.WIDE.U32 R20, R3, UR4, R20 ;  /* 0x0000000403147c25 */ /* 0x000fe2000f8e0014 */
[C---:B------:R-:W-:Y:S01]  /*1de80*/  IADD3 R49, P2, R126.reuse, 0x8000, RZ ;  /* 0x000080007e317810 */ /* 0x040fe20007f5e0ff */
[----:B------:R-:W5:Y:S01]  /*1de90*/  LD.E.128 R12, desc[UR60][R12.64] ;  /* 0x0000003c0c0c7980 */ /* 0x000f62000c101d00 */
[----:B------:R-:W-:-:S02]  /*1dea0*/  IADD3 R53, P6, R126, 0x9000, RZ ;  /* 0x000090007e357810 */ /* 0x000fc40007fde0ff */
[C---:B------:R-:W-:Y:S01]  /*1deb0*/  IADD3 R57, P5, R126.reuse, 0xa000, RZ ;  /* 0x0000a0007e397810 */ /* 0x040fe20007fbe0ff */
[----:B------:R-:W-:Y:S01]  /*1dec0*/  IMAD R69, R3, UR5, R4 ;  /* 0x0000000503457c24 */ /* 0x000fe2000f8e0204 */
[----:B------:R-:W-:Y:S01]  /*1ded0*/  IADD3 R9, P1, R126, 0xb000, RZ ;  /* 0x0000b0007e097810 */ /* 0x000fe20007f3e0ff */
[--C-:B------:R-:W-:Y:S01]  /*1dee0*/  IMAD.MOV R3, RZ, RZ, -R67.reuse ;  /* 0x000000ffff037224 */ /* 0x100fe200078e0a43 */
[----:B------:R-:W-:Y:S01]  /*1def0*/  SHF.R.S32.HI R0, RZ, 0x1f, R67 ;  /* 0x0000001fff007819 */ /* 0x000fe20000011443 */
[----:B------:R-:W-:Y:S01]  /*1df00*/  ULDC.64 UR4, c[0x0][0xae0] ;  /* 0x0002b80000047ab9 */ /* 0x000fe20000000a00 */
[----:B------:R-:W-:Y:S01]  /*1df10*/  LOP3.LUT R40, R41, 0x380, RZ, 0xc0, !PT ;  /* 0x0000038029287812 */ /* 0x000fe200078ec0ff */
[----:B------:R-:W5:Y:S01]  /*1df20*/  LD.E.128 R24, desc[UR60][R24.64] ;  /* 0x0000003c18187980 */ /* 0x000f62000c101d00 */
[----:B------:R-:W-:Y:S02]  /*1df30*/  LOP3.LUT R44, R45, 0x380, RZ, 0xc0, !PT ;  /* 0x000003802d2c7812 */ /* 0x000fe400078ec0ff */
[----:B------:R-:W-:Y:S01]  /*1df40*/  LOP3.LUT R48, R49, 0x380, RZ, 0xc0, !PT ;  /* 0x0000038031307812 */ /* 0x000fe200078ec0ff */
[----:B------:R-:W5:Y:S01]  /*1df50*/  LD.E.128 R28, desc[UR60][R28.64] ;  /* 0x0000003c1c1c7980 */ /* 0x000f62000c101d00 */
[----:B------:R-:W-:-:S02]  /*1df60*/  LOP3.LUT R52, R53, 0x380, RZ, 0xc0, !PT ;  /* 0x0000038035347812 */ /* 0x000fc400078ec0ff */
[----:B------:R-:W-:Y:S01]  /*1df70*/  LOP3.LUT R56, R57, 0x380, RZ, 0xc0, !PT ;  /* 0x0000038039387812 */ /* 0x000fe200078ec0ff */
[----:B------:R-:W-:Y:S01]  /*1df80*/  IMAD.IADD R21, R21, 0x1, R69 ;  /* 0x0000000115157824 */ /* 0x000fe200078e0245 */
[----:B------:R-:W-:Y:S02]  /*1df90*/  LOP3.LUT R8, R9, 0x380, RZ, 0xc0, !PT ;  /* 0x0000038009087812 */ /* 0x000fe400078ec0ff */
[----:B------:R-:W-:Y:S01]  /*1dfa0*/  LOP3.LUT R11, R126, 0x380, RZ, 0xc0, !PT ;  /* 0x000003807e0b7812 */ /* 0x000fe200078ec0ff */
[----:B------:R-:W-:Y:S01]  /*1dfb0*/  IMAD R0, R0, UR4, RZ ;  /* 0x0000000400007c24 */ /* 0x000fe2000f8e02ff */
[----:B------:R-:W-:Y:S01]  /*1dfc0*/  SHF.R.U64 R40, R40, 0x3, RZ ;  /* 0x0000000328287819 */ /* 0x000fe200000012ff */
[----:B------:R-:W-:Y:S01]  /*1dfd0*/  IMAD R3, R86, R3, R64 ;  /* 0x0000000356037224 */ /* 0x000fe200078e0240 */
[----:B------:R-:W-:Y:S01]  /*1dfe0*/  SHF.R.U64 R44, R44, 0x3, RZ ;  /* 0x000000032c2c7819 */ /* 0x000fe200000012ff */
[----:B------:R-:W-:Y:S01]  /*1dff0*/  IMAD.X R61, RZ, RZ, R127, P1 ;  /* 0x000000ffff3d7224 */ /* 0x000fe200008e067f */
[----:B------:R-:W-:Y:S01]  /*1e000*/  SHF.R.U64 R48, R48, 0x3, RZ ;  /* 0x0000000330307819 */ /* 0x000fe200000012ff */
[----:B------:R-:W5:Y:S01]  /*1e010*/  LD.E.128 R32, desc[UR60][R32.64] ;  /* 0x0000003c20207980 */ /* 0x000f62000c101d00 */
[----:B------:R-:W-:-:S02]  /*1e020*/  SHF.R.U64 R52, R52, 0x3, RZ ;  /* 0x0000000334347819 */ /* 0x000fc400000012ff */
[----:B------:R-:W-:Y:S01]  /*1e030*/  SHF.R.U64 R56, R56, 0x3, RZ ;  /* 0x0000000338387819 */ /* 0x000fe200000012ff */
[----:B------:R-:W5:Y:S01]  /*1e040*/  LD.E.128 R36, desc[UR60][R36.64] ;  /* 0x0000003c24247980 */ /* 0x000f62000c101d00 */
[----:B------:R-:W-:Y:S01]  /*1e050*/  SHF.R.U64 R8, R8, 0x3, RZ ;  /* 0x0000000308087819 */ /* 0x000fe200000012ff */
[----:B------:R-:W-:Y:S01]  /*1e060*/  IMAD.WIDE.U32 R20, R67, UR4, R20 ;  /* 0x0000000443147c25 */ /* 0x000fe2000f8e0014 */
[----:B------:R-:W-:Y:S02]  /*1e070*/  SHF.R.U64 R11, R11, 0x3, RZ ;  /* 0x000000030b0b7819 */ /* 0x000fe400000012ff */
[----:B------:R-:W-:Y:S01]  /*1e080*/  LOP3.LUT R40, R40, R41, RZ, 0x3c, !PT ;  /* 0x0000002928287212 */ /* 0x000fe200078e3cff */
[----:B------:R-:W-:Y:S01]  /*1e090*/  IMAD R67, R67, UR5, R0 ;  /* 0x0000000543437c24 */ /* 0x000fe2000f8e0200 */
        /* <DEDUP_REMOVED lines=11> */
[----:B------:R-:W-:Y:S01]  /*1e150*/  ULDC.64 UR4, c[0x0][0xad8] ;  /* 0x0002b60000047ab9 */ /* 0x000fe20000000a00 */
[----:B------:R-:W-:Y:S01]  /*1e160*/  LOP3.LUT R126, R11, R126, RZ, 0x3c, !PT ;  /* 0x0000007e0b7e7212 */ /* 0x000fe200078e3cff */
[----:B------:R-:W-:Y:S01]  /*1e170*/  IMAD.IADD R21, R21, 0x1, R67 ;  /* 0x0000000115157824 */ /* 0x000fe200078e0243 */
[----:B------:R-:W5:Y:S01]  /*1e180*/  LD.E.128 R40, desc[UR60][R40.64] ;  /* 0x0000003c28287980 */ /* 0x000f62000c101d00 */
[----:B------:R-:W-:-:S03]  /*1e190*/  IMAD R0, R0, UR4, RZ ;  /* 0x0000000400007c24 */ /* 0x000fc6000f8e02ff */
[----:B------:R0:W5:Y:S01]  /*1e1a0*/  LD.E.128 R8, desc[UR60][R126.64] ;  /* 0x0000003c7e087980 */ /* 0x000162000c101d00 */
[----:B------:R-:W-:-:S03]  /*1e1b0*/  IMAD R67, R3, UR5, R0 ;  /* 0x0000000503437c24 */ /* 0x000fc6000f8e0200 */
[----:B------:R-:W5:Y:S01]  /*1e1c0*/  LD.E.128 R44, desc[UR60][R44.64] ;  /* 0x0000003c2c2c7980 */ /* 0x000f62000c101d00 */
[----:B------:R-:W-:Y:S01]  /*1e1d0*/  IMAD.WIDE.U32 R20, R3, UR4, R20 ;  /* 0x0000000403147c25 */ /* 0x000fe2000f8e0014 */
[----:B------:R-:W-:Y:S02]  /*1e1e0*/  ULDC.64 UR4, c[0x0][0xa80] ;  /* 0x0002a00000047ab9 */ /* 0x000fe40000000a00 */
        /* <DEDUP_REMOVED lines=9> */
[----:B-1----:R-:W1:Y:S01]  /*1e280*/  FENCE.VIEW.ASYNC.S ;  /* 0x00000000000073c6 */ /* 0x002e620000000000 */
[----:B------:R-:W-:Y:S01]  /*1e290*/  IMAD.IADD R21, R21, 0x1, R67 ;  /* 0x0000000115157824 */ /* 0x000fe200078e0243 */
[----:B------:R-:W-:Y:S01]  /*1e2a0*/  LEA R4, P2, R20, UR4, 0x1 ;  /* 0x0000000414047c11 */ /* 0x000fe2000f8408ff */
[----:B------:R-:W-:-:S03]  /*1e2b0*/  IMAD.IADD R71, R65, 0x1, R226 ;  /* 0x0000000141477824 */ /* 0x000fc600078e02e2 */
[----:B------:R-:W-:Y:S02]  /*1e2c0*/  LEA.HI.X R69, R20, UR5, R21, 0x1, P2 ;  /* 0x0000000514457c11 */ /* 0x000fe400090f0c15 */
[C---:B------:R-:W-:Y:S01]  /*1e2d0*/  ISETP.GE.AND P2, PT, R71.reuse, R80, PT ;  /* 0x000000504700720c */ /* 0x040fe20003f46270 */
[----:B------:R-:W-:Y:S02]  /*1e2e0*/  VIADD R0, R2, 0x30820 ;  /* 0x0003082002007836 */ /* 0x000fe40000000000 */
[----:B------:R-:W-:-:S03]  /*1e2f0*/  VIADD R3, R71, 0x20 ;  /* 0x0000002047037836 */ /* 0x000fc60000000000 */
[----:B------:R-:W-:Y:S01]  /*1e300*/  PRMT R0, RZ, 0x654, R0 ;  /* 0x00000654ff007816 */ /* 0x000fe20000000000 */
[----:B------:R-:W-:Y:S01]  /*1e310*/  VIADD R65, R71, 0x40 ;  /* 0x0000004047417836 */ /* 0x000fe20000000000 */
[-C--:B------:R-:W-:Y:S01]  /*1e320*/  ISETP.GE.AND P1, PT, R3, R80.reuse, PT ;  /* 0x000000500300720c */ /* 0x080fe20003f26270 */
[C---:B------:R-:W-:Y:S02]  /*1e330*/  VIADD R70, R68.reuse, 0x80 ;  /* 0x0000008044467836 */ /* 0x040fe40000000000 */
[----:B------:R-:W-:Y:S01]  /*1e340*/  VIADD R74, R68, 0x40 ;  /* 0x00000040444a7836 */ /* 0x000fe20000000000 */
[----:B-1----:R0:W1:Y:S01]  /*1e350*/  SHFL.IDX PT, R67, R4, RZ, 0x181f ;  /* 0x00181fff04437589 */ /* 0x00206200000e0000 */
[----:B------:R-:W-:Y:S01]  /*1e360*/  BSSY B1, `(.L_x_6139) ;  /* 0x0000015000017945 */ /* 0x000fe20003800000 */
[----:B------:R2:W-:Y:S02]  /*1e370*/  SYNCS.ARRIVE.TRANS64.RED.A1T0 RZ, [R0+URZ], RZ ;  /* 0x000000ff00ff79a7 */ /* 0x0005e4000810043f */
[----:B------:R0:W3:Y:S01]  /*1e380*/  SHFL.IDX PT, R3, R69, RZ, 0x181f ;  /* 0x00181fff45037589 */ /* 0x0000e200000e0000 */
[----:B------:R-:W-:-:S02]  /*1e390*/  ISETP.GE.AND P0, PT, R65, R80, PT ;  /* 0x000000504100720c */ /* 0x000fc40003f06270 */
[----:B------:R-:W-:Y:S02]  /*1e3a0*/  SHF.R.S32.HI R72, RZ, 0x1f, R68 ;  /* 0x0000001fff487819 */ /* 0x000fe40000011444 */
[----:B------:R-:W-:Y:S02]  /*1e3b0*/  SHF.R.S32.HI R73, RZ, 0x1f, R74 ;  /* 0x0000001fff497819 */ /* 0x000fe4000001144a */
[----:B--2---:R-:W-:Y:S01]  /*1e3c0*/  SHF.R.S32.HI R0, RZ, 0x1f, R70 ;  /* 0x0000001fff007819 */ /* 0x004fe20000011446 */
[----:B0-----:R-:W-:Y:S06]  /*1e3d0*/  @P2 BRA `(.L_x_6140) ;  /* 0x0000000000342947 */ /* 0x001fec0003800000 */
[----:B------:R-:W-:Y:S02]  /*1e3e0*/  ULDC UR4, c[0x0][0xac8] ;  /* 0x0002b20000047ab9 */ /* 0x000fe40000000800 */
[----:B------:R-:W-:Y:S02]  /*1e3f0*/  ISETP.GE.AND P4, PT, R68, UR4, PT ;  /* 0x0000000444007c0c */ /* 0x000fe4000bf86270 */
[----:B------:R-:W-:Y:S02]  /*1e400*/  ISETP.GE.AND P3, PT, R74, UR4, PT ;  /* 0x000000044a007c0c */ /* 0x000fe4000bf66270 */
[----:B------:R-:W-:-:S09]  /*1e410*/  ISETP.GE.AND P2, PT, R70, UR4, PT ;  /* 0x0000000446007c0c */ /* 0x000fd2000bf46270 */
[-C--:B-1----:R-:W-:Y:S02]  /*1e420*/  @!P4 LEA R20, P6, R68, R67.reuse, 0x1 ;  /* 0x000000434414c211 */ /* 0x082fe400078c08ff */
[----:B------:R-:W-:Y:S02]  /*1e430*/  @!P3 LEA R64, P5, R74, R67, 0x1 ;  /* 0x000000434a40b211 */ /* 0x000fe400078a08ff */
[----:B---3--:R-:W-:Y:S02]  /*1e440*/  @!P4 LEA.HI.X R21, R68, R3, R72, 0x1, P6 ;  /* 0x000000034415c211 */ /* 0x008fe400030f0c48 */
[----:B------:R-:W-:Y:S02]  /*1e450*/  @!P2 LEA R66, P6, R70, R67, 0x1 ;  /* 0x000000434642a211 */ /* 0x000fe400078c08ff */
[-C--:B------:R-:W-:Y:S01]  /*1e460*/  @!P3 LEA.HI.X R65, R74, R3.reuse, R73, 0x1, P5 ;  /* 0x000000034a41b211 */ /* 0x080fe200028f0c49 */
[----:B-----5:R0:W-:Y:S01]  /*1e470*/  @!P4 ST.E.128 desc[UR60][R20.64], R8 ;  /* 0x000000081400c985 */ /* 0x0201e2000c101d3c */
[----:B------:R-:W-:-:S03]  /*1e480*/  @!P2 LEA.HI.X R67, R70, R3, R0, 0x1, P6 ;  /* 0x000000034643a211 */ /* 0x000fc600030f0c00 */
[----:B------:R0:W-:Y:S04]  /*1e490*/  @!P3 ST.E.128 desc[UR60][R64.64], R32 ;  /* 0x000000204000b985 */ /* 0x0001e8000c101d3c */
[----:B------:R0:W-:Y:S02]  /*1e4a0*/  @!P2 ST.E.128 desc[UR60][R66.64], R48 ;  /* 0x000000304200a985 */ /* 0x0001e4000c101d3c */
.L_x_6140:
[----:B------:R-:W-:Y:S05]  /*1e4b0*/  BSYNC B1 ;  /* 0x0000000000017941 */ /* 0x000fea0003800000 */
.L_x_6139:
[----:B---3--:R2:W3:Y:S01]  /*1e4c0*/  SHFL.IDX PT, R3, R69, 0x1, 0x181f ;  /* 0x00381f0045037f89 */ /* 0x0084e200000e0000 */
[----:B------:R-:W-:Y:S03]  /*1e4d0*/  BSSY B1, `(.L_x_6141) ;  /* 0x0000010000017945 */ /* 0x000fe60003800000 */
[----:B0-----:R2:W0:Y:S01]  /*1e4e0*/  SHFL.IDX PT, R21, R4, 0x1, 0x181f ;  /* 0x00381f0004157f89 */ /* 0x00142200000e0000 */
[----:B------:R-:W-:Y:S05]  /*1e4f0*/  @P1 BRA `(.L_x_6142) ;  /* 0x0000000000341947 */ /* 0x000fea0003800000 */
[----:B------:R-:W-:Y:S02]  /*1e500*/  ULDC UR4, c[0x0][0xac8] ;  /* 0x0002b20000047ab9 */ /* 0x000fe40000000800 */
[----:B------:R-:W-:Y:S02]  /*1e510*/  ISETP.GE.AND P4, PT, R68, UR4, PT ;  /* 0x0000000444007c0c */ /* 0x000fe4000bf86270 */
[----:B------:R-:W-:Y:S02]  /*1e520*/  ISETP.GE.AND P5, PT, R74, UR4, PT ;  /* 0x000000044a007c0c */ /* 0x000fe4000bfa6270 */
[----:B------:R-:W-:-:S09]  /*1e530*/  ISETP.GE.AND P6, PT, R70, UR4, PT ;  /* 0x0000000446007c0c */ /* 0x000fd2000bfc6270 */
[-C--:B0----5:R-:W-:Y:S02]  /*1e540*/  @!P4 LEA R8, P1, R68, R21.reuse, 0x1 ;  /* 0x000000154408c211 */ /* 0x0a1fe400078208ff */
        /* <DEDUP_REMOVED lines=8> */
.L_x_6142:
[----:B------:R-:W-:Y:S05]  /*1e5d0*/  BSYNC B1 ;  /* 0x0000000000017941 */ /* 0x000fea0003800000 */
.L_x_6141:
[----:B---3--:R3:W0:Y:S01]  /*1e5e0*/  SHFL.IDX PT, R3, R69, 0x2, 0x181f ;  /* 0x00581f0045037f89 */ /* 0x00862200000e0000 */
[----:B------:R-:W-:Y:S03]  /*1e5f0*/  BSSY B1, `(.L_x_6143) ;  /* 0x0000010000017945 */ /* 0x000fe60003800000 */
[----:B----45:R3:W4:Y:S01]  /*1e600*/  SHFL.IDX PT, R13, R4, 0x2, 0x181f ;  /* 0x00581f00040d7f89 */ /* 0x03072200000e0000 */
        /* <DEDUP_REMOVED lines=14> */
.L_x_6144:
[----:B------:R-:W-:Y:S05]  /*1e6f0*/  BSYNC B1 ;  /* 0x0000000000017941 */ /* 0x000fea0003800000 */
.L_x_6143:
[----:B0-----:R-:W-:Y:S01]  /*1e700*/  VIADD R3, R71, 0x60 ;  /* 0x0000006047037836 */ /* 0x001fe20000000000 */
[----:B--23--:R-:W3:Y:S04]  /*1e710*/  SHFL.IDX PT, R69, R69, 0x3, 0x181f ;  /* 0x00781f0045457f89 */ /* 0x00cee800000e0000 */
[----:B------:R-:W-:Y:S01]  /*1e720*/  ISETP.GE.AND P0, PT, R3, R80, PT ;  /* 0x000000500300720c */ /* 0x000fe20003f06270 */
[----:B----4-:R0:W2:-:S12]  /*1e730*/  SHFL.IDX PT, R13, R4, 0x3, 0x181f ;  /* 0x00781f00040d7f89 */ /* 0x01009800000e0000 */
[----:B0-----:R-:W-:Y:S05]  /*1e740*/  @P0 BRA `(.L_x_6145) ;  /* 0x0000002000980947 */ /* 0x001fea0003800000 */
[----:B------:R-:W-:Y:S02]  /*1e750*/  ULDC UR4, c[0x0][0xac8] ;  /* 0x0002b20000047ab9 */ /* 0x000fe40000000800 */
[----:B------:R-:W-:Y:S02]  /*1e760*/  ISETP.GE.AND P2, PT, R68, UR4, PT ;  /* 0x0000000444007c0c */ /* 0x000fe4000bf46270 */
[----:B------:R-:W-:-:S11]  /*1e770*/  ISETP.GE.AND P3, PT, R74, UR4, PT ;  /* 0x000000044a007c0c */ /* 0x000fd6000bf66270 */
[-C--:B--2---:R-:W-:Y:S02]  /*1e780*/  @!P2 LEA R8, P0, R68, R13.reuse, 0x1 ;  /* 0x0000000d4408a211 */ /* 0x084fe400078008ff */
[----:B------:R-:W-:Y:S02]  /*1e790*/  @!P3 LEA R10, P1, R74, R13, 0x1 ;  /* 0x0000000d4a0ab211 */ /* 0x000fe400078208ff */
[-C--:B---3--:R-:W-:Y:S02]  /*1e7a0*/  @!P2 LEA.HI.X R9, R68, R69.reuse, R72, 0x1, P0 ;  /* 0x000000454409a211 */ /* 0x088fe400000f0c48 */
        /* <DEDUP_REMOVED lines=9> */
.L_x_6138:
[----:B------:R-:W1:Y:S01]  /*1e840*/  @P4 LDC R13, c[0x0][0xbec] ;  /* 0x0002fb00ff0d4b82 */ /* 0x000e620000000800 */
[----:B------:R-:W-:Y:S01]  /*1e850*/  ULDC.64 UR4, c[0x0][0xb08] ;  /* 0x0002c20000047ab9 */ /* 0x000fe20000000a00 */
[----:B------:R-:W-:Y:S01]  /*1e860*/  ULDC.64 UR6, c[0x0][0xb30] ;  /* 0x0002cc0000067ab9 */ /* 0x000fe20000000a00 */
[----:B0-----:R-:W-:Y:S01]  /*1e870*/  IMAD R11, R4, UR4, RZ ;  /* 0x00000004040b7c24 */ /* 0x001fe2000f8e02ff */
[----:B------:R-:W-:Y:S01]  /*1e880*/  ISETP.GE.AND P0, PT, R12, R80, PT ;  /* 0x000000500c00720c */ /* 0x000fe20003f06270 */
[C---:B------:R-:W-:Y:S01]  /*1e890*/  IMAD.WIDE.U32 R8, R0.reuse, UR4, RZ ;  /* 0x0000000400087c25 */ /* 0x040fe2000f8e00ff */
[----:B------:R-:W-:Y:S02]  /*1e8a0*/  BSSY B1, `(.L_x_6146) ;  /* 0x00000cc000017945 */ /* 0x000fe40003800000 */
[----:B------:R-:W0:Y:S01]  /*1e8b0*/  @P4 LDC R4, c[0x0][0xbf0] ;  /* 0x0002fc00ff044b82 */ /* 0x000e220000000800 */
[----:B------:R-:W-:Y:S01]  /*1e8c0*/  IMAD R11, R0, UR5, R11 ;  /* 0x00000005000b7c24 */ /* 0x000fe2000f8e020b */
[----:B------:R-:W-:Y:S01]  /*1e8d0*/  ULDC.64 UR4, c[0x0][0xb38] ;  /* 0x0002ce0000047ab9 */ /* 0x000fe20000000a00 */
[----:B------:R-:W-:Y:S01]  /*1e8e0*/  SHF.R.S32.HI R0, RZ, 0x1f, R3 ;  /* 0x0000001fff007819 */ /* 0x000fe20000011403 */
[----:B------:R-:W-:-:S02]  /*1e8f0*/  VIADD R84, R229, 0xa8 ;  /* 0x000000a8e5547836 */ /* 0x000fc40000000000 */
[----:B------:R-:W-:Y:S02]  /*1e900*/  IMAD.IADD R9, R9, 0x1, R11 ;  /* 0x0000000109097824 */ /* 0x000fe400078e020b */
[----:B------:R-:W-:Y:S01]  /*1e910*/  VIADD R126, R229, 0x98 ;  /* 0x00000098e57e7836 */ /* 0x000fe20000000000 */
[----:B------:R-:W-:Y:S01]  /*1e920*/  SHF.R.S32.HI R84, RZ, 0x1f, R84 ;  /* 0x0000001fff547819 */ /* 0x000fe20000011454 */
[----:B------:R-:W-:-:S03]  /*1e930*/  IMAD.WIDE.U32 R8, R197, UR4, R8 ;  /* 0x00000004c5087c25 */ /* 0x000fc6000f8e0008 */
[----:B------:R-:W-:Y:S01]  /*1e940*/  SHF.R.S32.HI R126, RZ, 0x1f, R126 ;  /* 0x0000001fff7e7819 */ /* 0x000fe2000001147e */
[----:B------:R-:W-:Y:S01]  /*1e950*/  IMAD R9, R197, UR5, R9 ;  /* 0x00000005c5097c24 */ /* 0x000fe2000f8e0209 */
[----:B------:R-:W-:Y:S01]  /*1e960*/  ULDC.64 UR4, c[0x0][0xb40] ;  /* 0x0002d00000047ab9 */ /* 0x000fe20000000a00 */
[----:B-1----:R-:W-:-:S04]  /*1e970*/  @P4 IMAD.HI.U32 R13, R82, R13, RZ ;  /* 0x0000000d520d4227 */ /* 0x002fc800078e00ff */
[----:B------:R-:W-:Y:S02]  /*1e980*/  IMAD R0, R0, UR4, RZ ;  /* 0x0000000400007c24 */ /* 0x000fe4000f8e02ff */
[----:B------:R-:W-:-:S04]  /*1e990*/  IMAD.WIDE.U32 R8, R3, UR4, R8 ;  /* 0x0000000403087c25 */ /* 0x000fc8000f8e0008 */
[----:B------:R-:W-:Y:S01]  /*1e9a0*/  IMAD R11, R3, UR5, R0 ;  /* 0x00000005030b7c24 */ /* 0x000fe2000f8e0200 */
[----:B------:R-:W-:Y:S01]  /*1e9b0*/  ULDC.64 UR4, c[0x0][0xb48] ;  /* 0x0002d20000047ab9 */ /* 0x000fe20000000a00 */
[----:B------:R-:W-:Y:S01]  /*1e9c0*/  IMAD.MOV.U32 R3, RZ, RZ, R82 ;  /* 0x000000ffff037224 */ /* 0x000fe200078e0052 */
[----:B0-----:R-:W-:Y:S01]  /*1e9d0*/  @P4 SHF.R.U32.HI R3, RZ, R4, R13 ;  /* 0x00000004ff034219 */ /* 0x001fe2000001160d */
[----:B------:R-:W-:Y:S02]  /*1e9e0*/  IMAD.IADD R9, R9, 0x1, R11 ;  /* 0x0000000109097824 */ /* 0x000fe400078e020b */
[----:B------:R-:W-:Y:S01]  /*1e9f0*/  VIADD R4, R2, 0x30820 ;  /* 0x0003082002047836 */ /* 0x000fe20000000000 */
[--C-:B------:R-:W-:Y:S01]  /*1ea00*/  SHF.R.S32.HI R0, RZ, 0x1f, R3.reuse ;  /* 0x0000001fff007819 */ /* 0x100fe20000011403 */
[----:B------:R-:W-:Y:S02]  /*1ea10*/  IMAD.MOV R11, RZ, RZ, -R3 ;  /* 0x000000ffff0b7224 */ /* 0x000fe400078e0a03 */
[----:B------:R-:W-:Y:S01]  /*1ea20*/  IMAD.WIDE.U32 R8, R134, UR4, R8 ;  /* 0x0000000486087c25 */ /* 0x000fe2000f8e0008 */
[----:B------:R-:W-:-:S03]  /*1ea30*/  PRMT R4, RZ, 0x654, R4 ;  /* 0x00000654ff047816 */ /* 0x000fc60000000004 */
[----:B------:R-:W-:Y:S01]  /*1ea40*/  IMAD R11, R86, R11, R82 ;  /* 0x0000000b560b7224 */ /* 0x000fe200078e0252 */
[----:B------:R0:W-:Y:S01]  /*1ea50*/  SYNCS.ARRIVE.TRANS64.RED.A1T0 RZ, [R4+URZ], RZ ;  /* 0x000000ff04ff79a7 */ /* 0x0001e2000810043f */
        /* <DEDUP_REMOVED lines=12> */
[C---:B------:R-:W-:Y:S01]  /*1eb20*/  LEA R0, P1, R8.reuse, UR4, 0x2 ;  /* 0x0000000408007c11 */ /* 0x040fe2000f8210ff */
[C---:B------:R-:W-:Y:S02]  /*1eb30*/  VIADD R86, R229.reuse, 0xa0 ;  /* 0x000000a0e5567836 */ /* 0x040fe40000000000 */
        /* <DEDUP_REMOVED lines=68> */
[----:B------:R-:W-:-:S04]  /*1ef80*/  @!P0 IMAD.WIDE R10, R229, 0x4, R8 ;  /* 0x00000004e50a8825 */ /* 0x000fc800078e0208 */
[-C--:B------:R-:W-:Y:S01]  /*1ef90*/  @!P4 LEA R12, P2, R159, R8.reuse, 0x2 ;  /* 0x000000089f0cc211 */ /* 0x080fe200078410ff */
[----:B------:R0:W-:Y:S01]  /*1efa0*/  @!P0 ST.E.64 desc[UR60][R10.64], R24 ;  /* 0x000000180a008985 */ /* 0x0001e2000c101b3c */
[----:B------:R-:W-:Y:S02]  /*1efb0*/  ISETP.GE.AND P0, PT, R155, UR4, PT ;  /* 0x000000049b007c0c */ /* 0x000fe4000bf06270 */
[----:B------:R-:W-:Y:S02]  /*1efc0*/  @!P3 LEA R14, P6, R157, R8, 0x2 ;  /* 0x000000089d0eb211 */ /* 0x000fe400078c10ff */
[-C--:B------:R-:W-:Y:S02]  /*1efd0*/  @!P4 LEA.HI.X R13, R159, R9.reuse, R160, 0x2, P2 ;  /* 0x000000099f0dc211 */ /* 0x080fe400010f14a0 */
[----:B------:R-:W-:Y:S02]  /*1efe0*/  ISETP.GE.AND P2, PT, R151, UR4, PT ;  /* 0x0000000497007c0c */ /* 0x000fe4000bf46270 */
[----:B------:R-:W-:-:S02]  /*1eff0*/  @!P3 LEA.HI.X R15, R157, R9, R158, 0x2, P6 ;  /* 0x000000099d0fb211 */ /* 0x000fc400030f149e */
[C---:B0-----:R-:W-:Y:S02]  /*1f000*/  @!P5 LEA R10, P1, R161.reuse, R8, 0x2 ;  /* 0x00000008a10ad211 */ /* 0x041fe400078210ff */
[----:B------:R-:W-:Y:S02]  /*1f010*/  SHF.R.S32.HI R25, RZ, 0x1f, R82 ;  /* 0x0000001fff197819 */ /* 0x000fe40000011452 */
[----:B------:R-:W-:Y:S02]  /*1f020*/  @!P5 LEA.HI.X R11, R161, R9, R162, 0x2, P1 ;  /* 0x00000009a10bd211 */ /* 0x000fe400008f14a2 */
[----:B------:R-:W-:-:S03]  /*1f030*/  ISETP.GE.AND P1, PT, R153, UR4, PT ;  /* 0x0000000499007c0c */ /* 0x000fc6000bf26270 */
[----:B------:R0:W-:Y:S04]  /*1f040*/  @!P5 ST.E.64 desc[UR60][R10.64], R28 ;  /* 0x0000001c0a00d985 */ /* 0x0001e8000c101b3c */
[----:B------:R1:W-:Y:S01]  /*1f050*/  @!P4 ST.E.64 desc[UR60][R12.64], R32 ;  /* 0x000000200c00c985 */ /* 0x0003e2000c101b3c */
[----:B------:R-:W-:-:S03]  /*1f060*/  ISETP.GE.AND P4, PT, R147, UR4, PT ;  /* 0x0000000493007c0c */ /* 0x000fc6000bf86270 */
[----:B------:R2:W-:Y:S01]  /*1f070*/  @!P3 ST.E.64 desc[UR60][R14.64], R36 ;  /* 0x000000240e00b985 */ /* 0x0005e2000c101b3c */
[----:B------:R-:W-:Y:S02]  /*1f080*/  ISETP.GE.AND P3, PT, R149, UR4, PT ;  /* 0x0000000495007c0c */ /* 0x000fe4000bf66270 */
[-C--:B0-----:R-:W-:Y:S01]  /*1f090*/  @!P0 LEA R10, P6, R155, R8.reuse, 0x2 ;  /* 0x000000089b0a8211 */ /* 0x081fe200078c10ff */
[----:B------:R-:W-:Y:S01]  /*1f0a0*/  VIADD R29, R229, 0xb8 ;  /* 0x000000b8e51d7836 */ /* 0x000fe20000000000 */
[-C--:B-1----:R-:W-:Y:S02]  /*1f0b0*/  @!P1 LEA R12, P5, R153, R8.reuse, 0x2 ;  /* 0x00000008990c9211 */ /* 0x082fe400078a10ff */
[-C--:B------:R-:W-:Y:S02]  /*1f0c0*/  @!P0 LEA.HI.X R11, R155, R9.reuse, R156, 0x2, P6 ;  /* 0x000000099b0b8211 */ /* 0x080fe400030f149c */
[----:B--2---:R-:W-:Y:S02]  /*1f0d0*/  @!P2 LEA R14, P6, R151, R8, 0x2 ;  /* 0x00000008970ea211 */ /* 0x004fe400078c10ff */
[----:B------:R-:W-:Y:S01]  /*1f0e0*/  @!P1 LEA.HI.X R13, R153, R9, R154, 0x2, P5 ;  /* 0x00000009990d9211 */ /* 0x000fe200028f149a */
[----:B------:R0:W-:Y:S01]  /*1f0f0*/  @!P0 ST.E.64 desc[UR60][R10.64], R40 ;  /* 0x000000280a008985 */ /* 0x0001e2000c101b3c */
[----:B------:R-:W-:-:S02]  /*1f100*/  ISETP.GE.AND P5, PT, R145, UR4, PT ;  /* 0x0000000491007c0c */ /* 0x000fc4000bfa6270 */
[----:B------:R-:W-:Y:S01]  /*1f110*/  @!P2 LEA.HI.X R15, R151, R9, R152, 0x2, P6 ;  /* 0x00000009970fa211 */ /* 0x000fe200030f1498 */
[----:B------:R1:W-:Y:S01]  /*1f120*/  @!P1 ST.E.64 desc[UR60][R12.64], R44 ;  /* 0x0000002c0c009985 */ /* 0x0003e2000c101b3c */
[----:B------:R-:W-:Y:S02]  /*1f130*/  ISETP.GE.AND P0, PT, R143, UR4, PT ;  /* 0x000000048f007c0c */ /* 0x000fe4000bf06270 */
[----:B------:R-:W-:Y:S01]  /*1f140*/  ISETP.GE.AND P1, PT, R141, UR4, PT ;  /* 0x000000048d007c0c */ /* 0x000fe2000bf26270 */
[----:B------:R2:W-:Y:S01]  /*1f150*/  @!P2 ST.E.64 desc[UR60][R14.64], R48 ;  /* 0x000000300e00a985 */ /* 0x0005e2000c101b3c */
[----:B------:R-:W-:Y:S02]  /*1f160*/  SHF.R.S32.HI R4, RZ, 0x1f, R29 ;  /* 0x0000001fff047819 */ /* 0x000fe4000001141d */
[-C--:B0-----:R-:W-:Y:S02]  /*1f170*/  @!P3 LEA R10, P6, R149, R8.reuse, 0x2 ;  /* 0x00000008950ab211 */ /* 0x081fe400078c10ff */
[----:B-1----:R-:W-:-:S02]  /*1f180*/  @!P4 LEA R12, P2, R147, R8, 0x2 ;  /* 0x00000008930cc211 */ /* 0x002fc400078410ff */
[-C--:B------:R-:W-:Y:S02]  /*1f190*/  @!P3 LEA.HI.X R11, R149, R9.reuse, R150, 0x2, P6 ;  /* 0x00000009950bb211 */ /* 0x080fe400030f1496 */
[----:B--2---:R-:W-:Y:S02]  /*1f1a0*/  @!P5 LEA R14, P6, R145, R8, 0x2 ;  /* 0x00000008910ed211 */ /* 0x004fe400078c10ff */
[-C--:B------:R-:W-:Y:S01]  /*1f1b0*/  @!P4 LEA.HI.X R13, R147, R9.reuse, R148, 0x2, P2 ;  /* 0x00000009930dc211 */ /* 0x080fe200010f1494 */
[----:B------:R0:W-:Y:S01]  /*1f1c0*/  @!P3 ST.E.64 desc[UR60][R10.64], R52 ;  /* 0x000000340a00b985 */ /* 0x0001e2000c101b3c */
[----:B------:R-:W-:Y:S02]  /*1f1d0*/  ISETP.GE.AND P2, PT, R139, UR4, PT ;  /* 0x000000048b007c0c */ /* 0x000fe4000bf46270 */
[----:B------:R-:W-:Y:S01]  /*1f1e0*/  @!P5 LEA.HI.X R15, R145, R9, R146, 0x2, P6 ;  /* 0x00000009910fd211 */ /* 0x000fe200030f1492 */
[----:B------:R1:W-:Y:S01]  /*1f1f0*/  @!P4 ST.E.64 desc[UR60][R12.64], R56 ;  /* 0x000000380c00c985 */ /* 0x0003e2000c101b3c */
[----:B------:R-:W-:-:S03]  /*1f200*/  ISETP.GE.AND P3, PT, R137, UR4, PT ;  /* 0x0000000489007c0c */ /* 0x000fc6000bf66270 */
[----:B------:R2:W-:Y:S01]  /*1f210*/  @!P5 ST.E.64 desc[UR60][R14.64], R60 ;  /* 0x0000003c0e00d985 */ /* 0x0005e2000c101b3c */
[-C--:B0-----:R-:W-:Y:S02]  /*1f220*/  @!P0 LEA R10, P4, R143, R8.reuse, 0x2 ;  /* 0x000000088f0a8211 */ /* 0x081fe400078810ff */
[-C--:B-1----:R-:W-:Y:S02]  /*1f230*/  @!P1 LEA R12, P5, R141, R8.reuse, 0x2 ;  /* 0x000000088d0c9211 */ /* 0x082fe400078a10ff */
[-C--:B------:R-:W-:Y:S02]  /*1f240*/  @!P0 LEA.HI.X R11, R143, R9.reuse, R144, 0x2, P4 ;  /* 0x000000098f0b8211 */ /* 0x080fe400020f1490 */
[----:B--2---:R-:W-:Y:S02]  /*1f250*/  @!P2 LEA R14, P6, R139, R8, 0x2 ;  /* 0x000000088b0ea211 */ /* 0x004fe400078c10ff */
[----:B------:R-:W-:Y:S01]  /*1f260*/  ISETP.GE.AND P4, PT, R135, UR4, PT ;  /* 0x0000000487007c0c */ /* 0x000fe2000bf86270 */
[----:B------:R0:W-:Y:S01]  /*1f270*/  @!P0 ST.E.64 desc[UR60][R10.64], R64 ;  /* 0x000000400a008985 */ /* 0x0001e2000c101b3c */
[----:B------:R-:W-:-:S02]  /*1f280*/  @!P1 LEA.HI.X R13, R141, R9, R142, 0x2, P5 ;  /* 0x000000098d0d9211 */ /* 0x000fc400028f148e */
        /* <DEDUP_REMOVED lines=10> */
[----:B--2---:R-:W-:Y:S02]  /*1f330*/  @!P5 LEA R14, P6, R133, R8, 0x2 ;  /* 0x00000008850ed211 */ /* 0x004fe400078c10ff */
[-C--:B------:R-:W-:Y:S02]  /*1f340*/  @!P4 LEA.HI.X R13, R135, R9.reuse, R136, 0x2, P1 ;  /* 0x00000009870dc211 */ /* 0x080fe400008f1488 */
        /* <DEDUP_REMOVED lines=19> */
[-C--:B------:R-:W-:Y:S02]  /*1f480*/  @!P4 LEA R20, P1, R85, R8.reuse, 0x2 ;  /* 0x000000085514c211 */ /* 0x080fe400078210ff */
[-C--:B------:R-:W-:Y:S02]  /*1f490*/  @!P5 LEA.HI.X R11, R87, R9.reuse, R126, 0x2, P3 ;  /* 0x00000009570bd211 */ /* 0x080fe400018f147e */
[-C--:B------:R-:W-:Y:S02]  /*1f4a0*/  @!P4 LEA.HI.X R21, R85, R9.reuse, R86, 0x2, P1 ;  /* 0x000000095515c211 */ /* 0x080fe400008f1456 */
[CC--:B-1----:R-:W-:Y:S01]  /*1f4b0*/  @!P2 LEA R12, P1, R29.reuse, R8.reuse, 0x2 ;  /* 0x000000081d0ca211 */ /* 0x0c2fe200078210ff */
[----:B------:R1:W-:Y:S03]  /*1f4c0*/  @!P5 ST.E.64 desc[UR60][R10.64], R100 ;  /* 0x000000640a00d985 */ /* 0x0003e6000c101b3c */
[----:B------:R-:W-:Y:S01]  /*1f4d0*/  @!P2 LEA.HI.X R13, R29, R9, R4, 0x2, P1 ;  /* 0x000000091d0da211 */ /* 0x000fe200008f1404 */
[----:B------:R1:W-:Y:S01]  /*1f4e0*/  @!P4 ST.E.64 desc[UR60][R20.64], R104 ;  /* 0x000000681400c985 */ /* 0x0003e2000c101b3c */
[----:B0-----:R-:W-:-:S04]  /*1f4f0*/  @!P6 LEA R14, P3, R82, R8, 0x2 ;  /* 0x00000008520ee211 */ /* 0x001fc800078610ff */
[----:B------:R-:W-:Y:S02]  /*1f500*/  @!P6 LEA.HI.X R15, R82, R9, R25, 0x2, P3 ;  /* 0x00000009520fe211 */ /* 0x000fe400018f1419 */
[----:B------:R-:W-:-:S04]  /*1f510*/  @!P0 LEA R8, P3, R83, R8, 0x2 ;  /* 0x0000000853088211 */ /* 0x000fc800078610ff */
[----:B------:R-:W-:-:S05]  /*1f520*/  @!P0 LEA.HI.X R9, R83, R9, R84, 0x2, P3 ;  /* 0x0000000953098211 */ /* 0x000fca00018f1454 */
[----:B------:R1:W-:Y:S04]  /*1f530*/  @!P0 ST.E.64 desc[UR60][R8.64], R108 ;  /* 0x0000006c08008985 */ /* 0x0003e8000c101b3c */
[----:B------:R1:W-:Y:S04]  /*1f540*/  @!P6 ST.E.64 desc[UR60][R14.64], R112 ;  /* 0x000000700e00e985 */ /* 0x0003e8000c101b3c */
[----:B------:R1:W-:Y:S02]  /*1f550*/  @!P2 ST.E.64 desc[UR60][R12.64], R116 ;  /* 0x000000740c00a985 */ /* 0x0003e4000c101b3c */
.L_x_6147:
[----:B------:R-:W-:Y:S05]  /*1f560*/  BSYNC B1 ;  /* 0x0000000000017941 */ /* 0x000fea0003800000 */
.L_x_6146:
[----:B------:R-:W-:Y:S01]  /*1f570*/  ISETP.GE.AND P0, PT, R81, R80, PT ;  /* 0x000000505100720c */ /* 0x000fe20003f06270 */
[----:B-1----:R0:W1:Y:S04]  /*1f580*/  SHFL.IDX PT, R9, R3, 0x1, 0x1c1f ;  /* 0x003c1f0003097f89 */ /* 0x00206800000e0000 */
[----:B------:R0:W2:Y:S08]  /*1f590*/  SHFL.IDX PT, R8, R0, 0x1, 0x1c1f ;  /* 0x003c1f0000087f89 */ /* 0x0000b000000e0000 */
[----:B0-----:R-:W-:Y:S05]  /*1f5a0*/  @P0 BRA `(.L_x_6145) ;  /* 0x0000001400000947 */ /* 0x001fea0003800000 */
[----:B------:R-:W-:Y:S01]  /*1f5b0*/  ULDC UR4, c[0x0][0xac8] ;  /* 0x0002b20000047ab9 */ /* 0x000fe20000000800 */
[----:B------:R-:W-:Y:S02]  /*1f5c0*/  SHF.R.S32.HI R3, RZ, 0x1f, R82 ;  /* 0x0000001fff037819 */ /* 0x000fe40000011452 */
[----:B------:R-:W-:Y:S02]  /*1f5d0*/  ISETP.GE.AND P2, PT, R161, UR4, PT ;  /* 0x00000004a1007c0c */ /* 0x000fe4000bf46270 */
[----:B------:R-:W-:Y:S02]  /*1f5e0*/  ISETP.GE.AND P1, PT, R229, UR4, PT ;  /* 0x00000004e5007c0c */ /* 0x000fe4000bf26270 */
[----:B------:R-:W-:Y:S02]  /*1f5f0*/  ISETP.GE.AND P5, PT, R159, UR4, PT ;  /* 0x000000049f007c0c */ /* 0x000fe4000bfa6270 */
[----:B------:R-:W-:Y:S02]  /*1f600*/  ISETP.GE.AND P4, PT, R157, UR4, PT ;  /* 0x000000049d007c0c */ /* 0x000fe4000bf86270 */
[----:B------:R-:W-:-:S05]  /*1f610*/  ISETP.GE.AND P3, PT, R155, UR4, PT ;  /* 0x000000049b007c0c */ /* 0x000fca000bf66270 */
[----:B--2---:R-:W-:Y:S02]  /*1f620*/  @!P2 LEA R10, P0, R161, R8, 0x2 ;  /* 0x00000008a10aa211 */ /* 0x004fe400078010ff */
[----:B-1----:R-:W-:Y:S02]  /*1f630*/  @!P1 IMAD.WIDE R12, R229, 0x4, R8 ;  /* 0x00000004e50c9825 */ /* 0x002fe400078e0208 */
[----:B------:R-:W-:Y:S02]  /*1f640*/  @!P2 LEA.HI.X R11, R161, R9, R162, 0x2, P0 ;  /* 0x00000009a10ba211 */ /* 0x000fe400000f14a2 */
[----:B------:R-:W-:Y:S01]  /*1f650*/  ISETP.GE.AND P0, PT, R153, UR4, PT ;  /* 0x0000000499007c0c */ /* 0x000fe2000bf06270 */
[----:B------:R0:W-:Y:S01]  /*1f660*/  @!P1 ST.E.64 desc[UR60][R12.64], R26 ;  /* 0x0000001a0c009985 */ /* 0x0001e2000c101b3c */
[----:B------:R-:W-:-:S03]  /*1f670*/  ISETP.GE.AND P1, PT, R151, UR4, PT ;  /* 0x0000000497007c0c */ /* 0x000fc6000bf26270 */
[----:B------:R1:W-:Y:S01]  /*1f680*/  @!P2 ST.E.64 desc[UR60][R10.64], R30 ;  /* 0x0000001e0a00a985 */ /* 0x0003e2000c101b3c */
[-C--:B0-----:R-:W-:Y:S02]  /*1f690*/  @!P4 LEA R12, P2, R157, R8.reuse, 0x2 ;  /* 0x000000089d0cc211 */ /* 0x081fe400078410ff */
[-C--:B-1----:R-:W-:Y:S02]  /*1f6a0*/  @!P5 LEA R10, P6, R159, R8.reuse, 0x2 ;  /* 0x000000089f0ad211 */ /* 0x082fe400078c10ff */
        /* <DEDUP_REMOVED lines=17> */
[-C--:B------:R-:W-:Y:S01]  /*1f7c0*/  @!P2 LEA.HI.X R15, R149, R9.reuse, R150, 0x2, P6 ;  /* 0x00000009950fa211 */ /* 0x080fe200030f1496 */
[----:B------:R1:W-:Y:S01]  /*1f7d0*/  @!P1 ST.E.64 desc[UR60][R12.64], R50 ;  /* 0x000000320c009985 */ /* 0x0003e2000c101b3c */
[-C--:B------:R-:W-:Y:S02]  /*1f7e0*/  @!P3 LEA R20, P6, R147, R8.reuse, 0x2 ;  /* 0x000000089314b211 */ /* 0x080fe400078c10ff */
[----:B------:R-:W-:Y:S01]  /*1f7f0*/  @!P4 LEA R24, P0, R145, R8, 0x2 ;  /* 0x000000089118c211 */ /* 0x000fe200078010ff */
[----:B------:R2:W-:Y:S01]  /*1f800*/  @!P2 ST.E.64 desc[UR60][R14.64], R54 ;  /* 0x000000360e00a985 */ /* 0x0005e2000c101b3c */
[----:B------:R-:W-:Y:S02]  /*1f810*/  ISETP.GE.AND P2, PT, R141, UR4, PT ;  /* 0x000000048d007c0c */ /* 0x000fe4000bf46270 */
[----:B------:R-:W-:Y:S02]  /*1f820*/  ISETP.GE.AND P1, PT, R139, UR4, PT ;  /* 0x000000048b007c0c */ /* 0x000fe4000bf26270 */
[----:B------:R-:W-:-:S02]  /*1f830*/  @!P4 LEA.HI.X R25, R145, R9, R146, 0x2, P0 ;  /* 0x000000099119c211 */ /* 0x000fc400000f1492 */
[-C--:B------:R-:W-:Y:S02]  /*1f840*/  @!P3 LEA.HI.X R21, R147, R9.reuse, R148, 0x2, P6 ;  /* 0x000000099315b211 */ /* 0x080fe400030f1494 */
[----:B------:R-:W-:Y:S02]  /*1f850*/  ISETP.GE.AND P0, PT, R137, UR4, PT ;  /* 0x0000000489007c0c */ /* 0x000fe4000bf06270 */
[CC--:B------:R-:W-:Y:S01]  /*1f860*/  @!P5 LEA R26, P6, R143.reuse, R8.reuse, 0x2 ;  /* 0x000000088f1ad211 */ /* 0x0c0fe200078c10ff */
[----:B------:R3:W-:Y:S03]  /*1f870*/  @!P3 ST.E.64 desc[UR60][R20.64], R58 ;  /* 0x0000003a1400b985 */ /* 0x0007e6000c101b3c */
[----:B------:R-:W-:Y:S01]  /*1f880*/  @!P5 LEA.HI.X R27, R143, R9, R144, 0x2, P6 ;  /* 0x000000098f1bd211 */ /* 0x000fe200030f1490 */
[----:B------:R4:W-:Y:S01]  /*1f890*/  @!P4 ST.E.64 desc[UR60][R24.64], R62 ;  /* 0x0000003e1800c985 */ /* 0x0009e2000c101b3c */
[----:B0-----:R-:W-:-:S02]  /*1f8a0*/  @!P2 LEA R10, P6, R141, R8, 0x2 ;  /* 0x000000088d0aa211 */ /* 0x001fc400078c10ff */
[-C--:B-1----:R-:W-:Y:S01]  /*1f8b0*/  @!P1 LEA R12, P3, R139, R8.reuse, 0x2 ;  /* 0x000000088b0c9211 */ /* 0x082fe200078610ff */
[----:B------:R0:W-:Y:S01]  /*1f8c0*/  @!P5 ST.E.64 desc[UR60][R26.64], R66 ;  /* 0x000000421a00d985 */ /* 0x0001e2000c101b3c */
[----:B------:R-:W-:Y:S02]  /*1f8d0*/  ISETP.GE.AND P5, PT, R135, UR4, PT ;  /* 0x0000000487007c0c */ /* 0x000fe4000bfa6270 */
        /* <DEDUP_REMOVED lines=8> */
[----:B---3--:R-:W-:-:S03]  /*1f960*/  @!P5 LEA R20, P1, R135, R8, 0x2 ;  /* 0x000000088714d211 */ /* 0x008fc600078210ff */
[----:B------:R3:W-:Y:S01]  /*1f970*/  @!P0 ST.E.64 desc[UR60][R14.64], R78 ;  /* 0x0000004e0e008985 */ /* 0x0007e2000c101b3c */
[----:B------:R-:W-:Y:S02]  /*1f980*/  ISETP.GE.AND P0, PT, R129, UR4, PT ;  /* 0x0000000481007c0c */ /* 0x000fe4000bf06270 */
[-C--:B------:R-:W-:Y:S02]  /*1f990*/  @!P5 LEA.HI.X R21, R135, R9.reuse, R136, 0x2, P1 ;  /* 0x000000098715d211 */ /* 0x080fe400008f1488 */
[-C--:B----4-:R-:W-:Y:S02]  /*1f9a0*/  @!P4 LEA R24, P2, R133, R8.reuse, 0x2 ;  /* 0x000000088518c211 */ /* 0x090fe400078410ff */
[----:B------:R-:W-:Y:S01]  /*1f9b0*/  ISETP.GE.AND P1, PT, R127, UR4, PT ;  /* 0x000000047f007c0c */ /* 0x000fe2000bf26270 */
[----:B------:R-:W-:Y:S01]  /*1f9c0*/  @!P5 ST.E.64 desc[UR60][R20.64], R122 ;  /* 0x0000007a1400d985 */ /* 0x000fe2000c101b3c */
[----:B0-----:R-:W-:Y:S02]  /*1f9d0*/  @!P3 LEA R26, P6, R131, R8, 0x2 ;  /* 0x00000008831ab211 */ /* 0x001fe400078c10ff */
        /* <DEDUP_REMOVED lines=11> */
[----:B------:R4:W-:Y:S03]  /*1fa90*/  @!P0 ST.E.64 desc[UR60][R10.64], R94 ;  /* 0x0000005e0a008985 */ /* 0x0009e6000c101b3c */
[----:B------:R-:W-:Y:S02]  /*1faa0*/  @!P1 LEA.HI.X R13, R127, R9, R128, 0x2, P6 ;  /* 0x000000097f0d9211 */ /* 0x000fe400030f1480 */
[-C--:B---3--:R-:W-:Y:S02]  /*1fab0*/  @!P5 LEA R14, P6, R87, R8.reuse, 0x2 ;  /* 0x00000008570ed211 */ /* 0x088fe400078c10ff */
[-C--:B0-----:R-:W-:Y:S01]  /*1fac0*/  @!P3 LEA R24, P0, R83, R8.reuse, 0x2 ;  /* 0x000000085318b211 */ /* 0x081fe200078010ff */
[----:B------:R4:W-:Y:S01]  /*1fad0*/  @!P1 ST.E.64 desc[UR60][R12.64], R98 ;  /* 0x000000620c009985 */ /* 0x0009e2000c101b3c */
[----:B------:R-:W-:-:S02]  /*1fae0*/  @!P4 LEA R20, P1, R85, R8, 0x2 ;  /* 0x000000085514c211 */ /* 0x000fc400078210ff */
[-C--:B------:R-:W-:Y:S02]  /*1faf0*/  @!P5 LEA.HI.X R15, R87, R9.reuse, R126, 0x2, P6 ;  /* 0x00000009570fd211 */ /* 0x080fe400030f147e */
[C---:B-1----:R-:W-:Y:S02]  /*1fb00*/  @!P2 LEA R26, P6, R82.reuse, R8, 0x2 ;  /* 0x00000008521aa211 */ /* 0x042fe400078c10ff */
[-C--:B------:R-:W-:Y:S01]  /*1fb10*/  @!P4 LEA.HI.X R21, R85, R9.reuse, R86, 0x2, P1 ;  /* 0x000000095515c211 */ /* 0x080fe200008f1456 */
[----:B------:R4:W-:Y:S01]  /*1fb20*/  @!P5 ST.E.64 desc[UR60][R14.64], R102 ;  /* 0x000000660e00d985 */ /* 0x0009e2000c101b3c */
[-C--:B------:R-:W-:Y:S02]  /*1fb30*/  @!P3 LEA.HI.X R25, R83, R9.reuse, R84, 0x2, P0 ;  /* 0x000000095319b211 */ /* 0x080fe400000f1454 */
[----:B------:R-:W-:Y:S01]  /*1fb40*/  @!P2 LEA.HI.X R27, R82, R9, R3, 0x2, P6 ;  /* 0x00000009521ba211 */ /* 0x000fe200030f1403 */
[----:B------:R4:W-:Y:S01]  /*1fb50*/  @!P4 ST.E.64 desc[UR60][R20.64], R106 ;  /* 0x0000006a1400c985 */ /* 0x0009e2000c101b3c */
[----:B------:R-:W-:-:S03]  /*1fb60*/  VIADD R3, R229, 0xb8 ;  /* 0x000000b8e5037836 */ /* 0x000fc60000000000 */
[----:B------:R4:W-:Y:S02]  /*1fb70*/  @!P3 ST.E.64 desc[UR60][R24.64], R110 ;  /* 0x0000006e1800b985 */ /* 0x0009e4000c101b3c */
[----:B------:R-:W-:Y:S02]  /*1fb80*/  ISETP.GE.AND P0, PT, R3, UR4, PT ;  /* 0x0000000403007c0c */ /* 0x000fe4000bf06270 */
[----:B------:R4:W-:Y:S11]  /*1fb90*/  @!P2 ST.E.64 desc[UR60][R26.64], R114 ;  /* 0x000000721a00a985 */ /* 0x0009f6000c101b3c */
[----:B------:R-:W-:Y:S05]  /*1fba0*/  @P0 BRA `(.L_x_6145) ;  /* 0x0000000c00800947 */ /* 0x000fea0003800000 */
[----:B------:R-:W-:Y:S02]  /*1fbb0*/  LEA R8, P0, R3, R8, 0x2 ;  /* 0x0000000803087211 */ /* 0x000fe400078010ff */
[----:B------:R-:W-:-:S04]  /*1fbc0*/  SHF.R.S32.HI R0, RZ, 0x1f, R3 ;  /* 0x0000001fff007819 */ /* 0x000fc80000011403 */
[----:B------:R-:W-:-:S05]  /*1fbd0*/  LEA.HI.X R9, R3, R9, R0, 0x2, P0 ;  /* 0x0000000903097211 */ /* 0x000fca00000f1400 */
[----:B------:R0:W-:Y:S01]  /*1fbe0*/  ST.E.64 desc[UR60][R8.64], R118 ;  /* 0x0000007608007985 */ /* 0x0001e2000c101b3c */
[----:B------:R-:W-:Y:S05]  /*1fbf0*/  BRA `(.L_x_6145) ;  /* 0x0000000c006c7947 */ /* 0x000fea0003800000 */
.L_x_6136:
[----:B--2---:R-:W2:Y:S01]  /*1fc00*/  LDL.LU R4, [R1+0x48] ;  /* 0x0000480001047983 */ /* 0x004ea20000300800 */
[----:B------:R-:W-:Y:S01]  /*1fc10*/  ULDC.64 UR6, c[0x0][0xc08] ;  /* 0x0003020000067ab9 */ /* 0x000fe20000000a00 */
[----:B------:R-:W-:Y:S02]  /*1fc20*/  ULDC.64 UR4, c[0x0][0xc00] ;  /* 0x0003000000047ab9 */ /* 0x000fe40000000a00 */
[----:B0-----:R-:W3:Y:S04]  /*1fc30*/  LDL.LU R0, [R1+0x4c] ;  /* 0x00004c0001007983 */ /* 0x001ee80000300800 */
[----:B------:R-:W4:Y:S01]  /*1fc40*/  LDL R12, [R1+0x40] ;  /* 0x00004000010c7983 */ /* 0x000f220000100800 */
[----:B------:R-:W-:Y:S01]  /*1fc50*/  ISETP.NE.U32.AND P1, PT, RZ, UR6, PT ;  /* 0x00000006ff007c0c */ /* 0x000fe2000bf25070 */
[----:B------:R-:W-:Y:S01]  /*1fc60*/  IMAD.MOV.U32 R3, RZ, RZ, RZ ;  /* 0x000000ffff037224 */ /* 0x000fe200078e00ff */
[----:B------:R-:W-:-:S02]  /*1fc70*/  ISETP.NE.U32.AND P0, PT, RZ, UR4, PT ;  /* 0x00000004ff007c0c */ /* 0x000fc4000bf05070 */
[----:B------:R-:W-:Y:S02]  /*1fc80*/  ISETP.NE.AND.EX P1, PT, RZ, UR7, PT, P1 ;  /* 0x00000007ff007c0c */ /* 0x000fe4000bf25310 */
[----:B------:R-:W-:Y:S01]  /*1fc90*/  ISETP.NE.AND.EX P0, PT, RZ, UR5, PT, P0 ;  /* 0x00000005ff007c0c */ /* 0x000fe2000bf05300 */
[----:B------:R-:W0:Y:S01]  /*1fca0*/  S2R R35, SR_TID.X ;  /* 0x0000000000237919 */ /* 0x000e220000002100 */
[----:B--2---:R-:W-:-:S04]  /*1fcb0*/  IADD3 R8, P2, R4, UR4, RZ ;  /* 0x0000000404087c10 */ /* 0x004fc8000ff5e0ff */
[----:B---3--:R-:W-:-:S05]  /*1fcc0*/  IADD3.X R9, R0, UR5, RZ, P2, !PT ;  /* 0x0000000500097c10 */ /* 0x008fca00097fe4ff */
        /* <DEDUP_REMOVED lines=14> */
[----:B--2---:R-:W2:Y:S04]  /*1fdb0*/  LDG.E R11, desc[UR60][R8.64] ;  /* 0x0000003c080b7981 */ /* 0x004ea8000c1e1900 */
[----:B-----5:R-:W2:Y:S02]  /*1fdc0*/  LDG.E R0, desc[UR60][R8.64+0x4] ;  /* 0x0000043c08007981 */ /* 0x020ea4000c1e1900 */
[----:B--2---:R-:W-:-:S07]  /*1fdd0*/  IMAD.IADD R0, R0, 0x1, -R11 ;  /* 0x0000000100007824 */ /* 0x004fce00078e0a0b */
.L_x_6148:
[----:B--2---:R-:W2:Y:S04]  /*1fde0*/  LDL.LU R8, [R1+0x44] ;  /* 0x0000440001087983 */ /* 0x004ea80000300800 */
[----:B------:R-:W3:Y:S01]  /*1fdf0*/  LDL.LU R4, [R1+0x5c] ;  /* 0x00005c0001047983 */ /* 0x000ee20000300800 */
[----:B------:R-:W-:Y:S01]  /*1fe00*/  BSSY B1, `(.L_x_6149) ;  /* 0x0000036000017945 */ /* 0x000fe20003800000 */
[----:B-----5:R-:W-:Y:S02]  /*1fe10*/  SHF.R.S32.HI R28, RZ, 0x1f, R3 ;  /* 0x0000001fff1c7819 */ /* 0x020fe40000011403 */
[----:B--2---:R-:W-:Y:S02]  /*1fe20*/  SEL R33, R8, RZ, !P0 ;  /* 0x000000ff08217207 */ /* 0x004fe40004000000 */
[----:B---3--:R-:W-:Y:S01]  /*1fe30*/  SEL R30, R4, RZ, !P0 ;  /* 0x000000ff041e7207 */ /* 0x008fe20004000000 */
[----:B------:R-:W-:Y:S06]  /*1fe40*/  @P3 BRA `(.L_x_6150) ;  /* 0x0000000000c43947 */ /* 0x000fec0003800000 */
[----:B------:R-:W0:Y:S01]  /*1fe50*/  LDC R37, c[0x0][0xbe8] ;  /* 0x0002fa00ff257b82 */ /* 0x000e220000000800 */
[----:B------:R-:W-:Y:S01]  /*1fe60*/  IADD3 R35, R226, -0x80, R35 ;  /* 0xffffff80e2237810 */ /* 0x000fe20007ffe023 */
[----:B0-----:R-:W-:-:S05]  /*1fe70*/  IMAD R4, R0, R37, RZ ;  /* 0x0000002500047224 */ /* 0x001fca00078e02ff */
        /* <DEDUP_REMOVED lines=27> */
[----:B------:R-:W-:Y:S02]  /*20030*/  IMAD.IADD R31, R15, 0x1, R31 ;  /* 0x000000010f1f7824 */ /* 0x000fe400078e021f */
[----:B------:R-:W-:-:S03]  /*20040*/  IMAD R15, R37, R4, R35 ;  /* 0x00000004250f7224 */ /* 0x000fc600078e0223 */
[----:B------:R-:W-:Y:S02]  /*20050*/  IADD3.X R4, R31, R29, R28, P1, P3 ;  /* 0x0000001d1f047210 */ /* 0x000fe40000fe641c */
[----:B--2---:R-:W-:-:S05]  /*20060*/  SEL R21, R32, RZ, P0 ;  /* 0x000000ff20157207 */ /* 0x004fca0000000000 */
[-C--:B------:R-:W-:Y:S02]  /*20070*/  IMAD R25, R13, R21.reuse, RZ ;  /* 0x000000150d197224 */ /* 0x080fe400078e02ff */
[----:B------:R-:W-:Y:S01]  /*20080*/  IMAD.WIDE.U32 R12, R12, R21, RZ ;  /* 0x000000150c0c7225 */ /* 0x000fe200078e00ff */
[----:B------:R-:W-:-:S03]  /*20090*/  SHF.R.S32.HI R21, RZ, 0x1f, R15 ;  /* 0x0000001fff157819 */ /* 0x000fc6000001140f */
[----:B------:R-:W-:Y:S01]  /*200a0*/  IMAD.IADD R25, R13, 0x1, R25 ;  /* 0x000000010d197824 */ /* 0x000fe200078e0219 */
[----:B------:R-:W-:Y:S02]  /*200b0*/  IADD3 R12, P0, P1, R27, R24, R12 ;  /* 0x000000181b0c7210 */ /* 0x000fe4000791e00c */
[----:B------:R-:W-:-:S04]  /*200c0*/  SHF.R.S32.HI R27, RZ, 0x1f, R27 ;  /* 0x0000001fff1b7819 */ /* 0x000fc8000001141b */
[----:B------:R-:W-:Y:S01]  /*200d0*/  IADD3.X R13, R27, R4, R25, P0, P1 ;  /* 0x000000041b0d7210 */ /* 0x000fe200007e2419 */
[----:B------:R-:W-:-:S04]  /*200e0*/  IMAD R4, R11, R15, RZ ;  /* 0x0000000f0b047224 */ /* 0x000fc800078e02ff */
[C---:B------:R-:W-:Y:S02]  /*200f0*/  IMAD R21, R10.reuse, R21, R4 ;  /* 0x000000150a157224 */ /* 0x040fe400078e0204 */
[----:B------:R-:W-:-:S04]  /*20100*/  IMAD.WIDE.U32 R10, R10, R15, R12 ;  /* 0x0000000f0a0a7225 */ /* 0x000fc800078e000c */
[----:B------:R-:W-:Y:S01]  /*20110*/  IMAD.IADD R4, R11, 0x1, R21 ;  /* 0x000000010b047824 */ /* 0x000fe200078e0215 */
[----:B0-----:R-:W-:Y:S01]  /*20120*/  LEA R8, P0, R10, R8, 0x2 ;  /* 0x000000080a087211 */ /* 0x001fe200078010ff */
[----:B------:R-:W-:-:S03]  /*20130*/  IMAD.MOV.U32 R11, RZ, RZ, -0x800000 ;  /* 0xff800000ff0b7424 */ /* 0x000fc600078e00ff */
[----:B-1----:R-:W-:-:S05]  /*20140*/  LEA.HI.X R9, R10, R9, R4, 0x2, P0 ;  /* 0x000000090a097211 */ /* 0x002fca00000f1404 */
[----:B------:R0:W-:Y:S04]  /*20150*/  STG.E desc[UR60][R8.64], R11 ;  /* 0x0000000b08007986 */ /* 0x0001e8000c10193c */
.L_x_6150:
[----:B------:R-:W-:Y:S05]  /*20160*/  BSYNC B1 ;  /* 0x0000000000017941 */ /* 0x000fea0003800000 */
.L_x_6149:
[----:B------:R-:W-:Y:S05]  /*20170*/  @P2 BRA `(.L_x_6145) ;  /* 0x00000008000c2947 */ /* 0x000fea0003800000 */
[----:B------:R-:W2:Y:S01]  /*20180*/  S2R R4, SR_TID.X ;  /* 0x0000000000047919 */ /* 0x000ea20000002100 */
[----:B------:R-:W3:Y:S01]  /*20190*/  LDC R15, c[0x0][0xbe8] ;  /* 0x0002fa00ff0f7b82 */ /* 0x000ee20000000800 */
[----:B------:R-:W-:Y:S01]  /*201a0*/  ULDC.64 UR4, c[0x0][0xaa0] ;  /* 0x0002a80000047ab9 */ /* 0x000fe20000000a00 */
[----:B------:R-:W-:Y:S01]  /*201b0*/  BSSY B1, `(.L_x_6151) ;  /* 0x0000049000017945 */ /* 0x000fe20003800000 */
[----:B---3--:R-:W-:Y:S01]  /*201c0*/  ISETP.NE.AND P0, PT, R15, 0x1, PT ;  /* 0x000000010f00780c */ /* 0x008fe20003f05270 */
[----:B--2---:R-:W-:Y:S02]  /*201d0*/  VIADD R10, R4, 0xffffff80 ;  /* 0xffffff80040a7836 */ /* 0x004fe40000000000 */
[----:B------:R-:W-:-:S03]  /*201e0*/  IMAD R4, R28, UR4, RZ ;  /* 0x000000041c047c24 */ /* 0x000fc6000f8e02ff */
[----:B0-----:R-:W-:-:S07]  /*201f0*/  SHF.R.S32.HI R9, RZ, 0x1f, R10 ;  /* 0x0000001fff097819 */ /* 0x001fce000001140a */
[----:B------:R-:W0:Y:S01]  /*20200*/  @P0 LDC R13, c[0x0][0xbec] ;  /* 0x0002fb00ff0d0b82 */ /* 0x000e220000000800 */
[----:B------:R-:W-:Y:S01]  /*20210*/  IMAD R11, R3, UR5, R4 ;  /* 0x00000005030b7c24 */ /* 0x000fe2000f8e0204 */
[----:B------:R-:W-:Y:S01]  /*20220*/  LEA.HI R4, R9, R10, RZ, 0x3 ;  /* 0x0000000a09047211 */ /* 0x000fe200078f18ff */
[----:B------:R-:W-:Y:S01]  /*20230*/  IMAD.WIDE.U32 R8, R3, UR4, RZ ;  /* 0x0000000403087c25 */ /* 0x000fe2000f8e00ff */
[----:B------:R-:W-:Y:S02]  /*20240*/  ULDC.64 UR4, c[0x0][0xae8] ;  /* 0x0002ba0000047ab9 */ /* 0x000fe40000000a00 */
[----:B------:R-:W-:Y:S02]  /*20250*/  LOP3.LUT R3, R4, 0xfffffff8, RZ, 0xc0, !PT ;  /* 0xfffffff804037812 */ /* 0x000fe400078ec0ff */
[----:B------:R-:W2:Y:S01]  /*20260*/  @P0 LDC R21, c[0x0][0xbf0] ;  /* 0x0002fc00ff150b82 */ /* 0x000ea20000000800 */
[----:B------:R-:W-:Y:S01]  /*20270*/  SHF.R.S32.HI R25, RZ, 0x3, R4 ;  /* 0x00000003ff197819 */ /* 0x000fe20000011404 */
[----:B------:R-:W-:-:S02]  /*20280*/  IMAD.IADD R9, R9, 0x1, R11 ;  /* 0x0000000109097824 */ /* 0x000fc400078e020b */
[----:B------:R-:W-:Y:S02]  /*20290*/  IMAD.IADD R14, R10, 0x1, -R3 ;  /* 0x000000010a0e7824 */ /* 0x000fe400078e0a03 */
[----:B------:R-:W-:-:S04]  /*202a0*/  IMAD.WIDE.U32 R8, R197, UR4, R8 ;  /* 0x00000004c5087c25 */ /* 0x000fc8000f8e0008 */
[----:B------:R-:W-:Y:S02]  /*202b0*/  IMAD R3, R14, 0x20, R25 ;  /* 0x000000200e037824 */ /* 0x000fe400078e0219 */
[----:B------:R-:W-:Y:S01]  /*202c0*/  IMAD R9, R197, UR5, R9 ;  /* 0x00000005c5097c24 */ /* 0x000fe2000f8e0209 */
[----:B------:R-:W-:Y:S01]  /*202d0*/  ULDC.64 UR4, c[0x0][0xaf0] ;  /* 0x0002bc0000047ab9 */ /* 0x000fe20000000a00 */
[----:B------:R-:W-:Y:S02]  /*202e0*/  IMAD.IADD R12, R226, 0x1, R3 ;  /* 0x00000001e20c7824 */ /* 0x000fe400078e0203 */
[----:B------:R-:W-:Y:S02]  /*202f0*/  IMAD R10, R30, UR4, RZ ;  /* 0x000000041e0a7c24 */ /* 0x000fe4000f8e02ff */
[----:B0-----:R-:W-:-:S04]  /*20300*/  @P0 IMAD.HI.U32 R4, R12, R13, RZ ;  /* 0x0000000d0c040227 */ /* 0x001fc800078e00ff */
[----:B------:R-:W-:Y:S02]  /*20310*/  IMAD.MOV.U32 R3, RZ, RZ, R12 ;  /* 0x000000ffff037224 */ /* 0x000fe400078e000c */
[C---:B------:R-:W-:Y:S01]  /*20320*/  IMAD R11, R33.reuse, UR5, R10 ;  /* 0x00000005210b7c24 */ /* 0x040fe2000f8e020a */
[----:B--2---:R-:W-:Y:S01]  /*20330*/  @P0 SHF.R.U32.HI R3, RZ, R21, R4 ;  /* 0x00000015ff030219 */ /* 0x004fe20000011604 */
[----:B------:R-:W-:Y:S01]  /*20340*/  IMAD.WIDE.U32 R8, R33, UR4, R8 ;  /* 0x0000000421087c25 */ /* 0x000fe2000f8e0008 */
[----:B------:R-:W-:Y:S02]  /*20350*/  ULDC.64 UR4, c[0x0][0xae0] ;  /* 0x0002b80000047ab9 */ /* 0x000fe40000000a00 */
[----:B------:R-:W-:Y:S01]  /*20360*/  SHF.R.S32.HI R4, RZ, 0x1f, R3 ;  /* 0x0000001fff047819 */ /* 0x000fe20000011403 */
[----:B------:R-:W-:Y:S02]  /*20370*/  IMAD.IADD R9, R9, 0x1, R11 ;  /* 0x0000000109097824 */ /* 0x000fe400078e020b */
[----:B------:R-:W-:-:S02]  /*20380*/  IMAD.MOV R11, RZ, RZ, -R3 ;  /* 0x000000ffff0b7224 */ /* 0x000fc400078e0a03 */
[----:B------:R-:W-:Y:S02]  /*20390*/  IMAD R4, R4, UR4, RZ ;  /* 0x0000000404047c24 */ /* 0x000fe4000f8e02ff */
[----:B------:R-:W-:Y:S02]  /*203a0*/  IMAD R11, R15, R11, R12 ;  /* 0x0000000b0f0b7224 */ /* 0x000fe400078e020c */
[----:B------:R-:W-:-:S04]  /*203b0*/  IMAD.WIDE.U32 R8, R3, UR4, R8 ;  /* 0x0000000403087c25 */ /* 0x000fc8000f8e0008 */
[----:B------:R-:W-:Y:S01]  /*203c0*/  IMAD R13, R3, UR5, R4 ;  /* 0x00000005030d7c24 */ /* 0x000fe2000f8e0204 */
[----:B------:R-:W-:Y:S01]  /*203d0*/  SHF.R.S32.HI R3, RZ, 0x1f, R11 ;  /* 0x0000001fff037819 */ /* 0x000fe2000001140b */
[----:B------:R-:W-:Y:S01]  /*203e0*/  IMAD.IADD R226, R25, 0x1, R226 ;  /* 0x0000000119e27824 */ /* 0x000fe200078e02e2 */
[----:B------:R-:W-:Y:S01]  /*203f0*/  ULDC.64 UR4, c[0x0][0xad8] ;  /* 0x0002b60000047ab9 */ /* 0x000fe20000000a00 */
[----:B------:R-:W-:Y:S02]  /*20400*/  IMAD.IADD R9, R9, 0x1, R13 ;  /* 0x0000000109097824 */ /* 0x000fe400078e020d */
[----:B------:R-:W-:Y:S02]  /*20410*/  IMAD R4, R3, UR4, RZ ;  /* 0x0000000403047c24 */ /* 0x000fe4000f8e02ff */
[----:B------:R-:W-:Y:S02]  /*20420*/  IMAD R15, R0, R15, RZ ;  /* 0x0000000f000f7224 */ /* 0x000fe400078e02ff */
[----:B------:R-:W-:-:S02]  /*20430*/  VIADD R3, R226, 0x40 ;  /* 0x00000040e2037836 */ /* 0x000fc40000000000 */
[C---:B------:R-:W-:Y:S01]  /*20440*/  IMAD R13, R11.reuse, UR5, R4 ;  /* 0x000000050b0d7c24 */ /* 0x040fe2000f8e0204 */
[-C--:B------:R-:W-:Y:S01]  /*20450*/  ISETP.GE.AND P2, PT, R226, R15.reuse, PT ;  /* 0x0000000fe200720c */ /* 0x080fe20003f46270 */
[----:B------:R-:W-:Y:S01]  /*20460*/  IMAD.WIDE.U32 R8, R11, UR4, R8 ;  /* 0x000000040b087c25 */ /* 0x000fe2000f8e0008 */
[----:B------:R-:W-:Y:S01]  /*20470*/  ISETP.GE.AND P1, PT, R3, R15, PT ;  /* 0x0000000f0300720c */ /* 0x000fe20003f26270 */
[----:B------:R-:W-:Y:S02]  /*20480*/  ULDC.64 UR4, c[0x0][0xa80] ;  /* 0x0002a00000047ab9 */ /* 0x000fe40000000a00 */
        /* <DEDUP_REMOVED lines=10> */
[----:B------:R0:W3:Y:S01]  /*20530*/  SHFL.IDX PT, R0, R3, RZ, 0x181f ;  /* 0x00181fff03007589 */ /* 0x0000e200000e0000 */
[----:B------:R-:W-:Y:S02]  /*20540*/  SHF.R.S32.HI R10, RZ, 0x1f, R13 ;  /* 0x0000001fff0a7819 */ /* 0x000fe4000001140d */
[----:B------:R-:W-:Y:S01]  /*20550*/  SHF.R.S32.HI R12, RZ, 0x1f, R21 ;  /* 0x0000001fff0c7819 */ /* 0x000fe20000011415 */
[----:B------:R-:W-:Y:S06]  /*20560*/  @P2 BRA `(.L_x_6152) ;  /* 0x0000000000342947 */ /* 0x000fec0003800000 */
[----:B------:R-:W-:Y:S02]  /*20570*/  ULDC UR4, c[0x0][0xac8] ;  /* 0x0002b20000047ab9 */ /* 0x000fe40000000800 */
[----:B------:R-:W-:Y:S02]  /*20580*/  ISETP.GE.AND P4, PT, R11, UR4, PT ;  /* 0x000000040b007c0c */ /* 0x000fe4000bf86270 */
[----:B------:R-:W-:Y:S02]  /*20590*/  ISETP.GE.AND P3, PT, R21, UR4, PT ;  /* 0x0000000415007c0c */ /* 0x000fe4000bf66270 */
[----:B------:R-:W-:-:S09]  /*205a0*/  ISETP.GE.AND P2, PT, R13, UR4, PT ;  /* 0x000000040d007c0c */ /* 0x000fd2000bf46270 */
[-C--:B--2---:R-:W-:Y:S02]  /*205b0*/  @!P4 LEA R24, P6, R11, R8.reuse, 0x1 ;  /* 0x000000080b18c211 */ /* 0x084fe400078c08ff */
[----:B------:R-:W-:Y:S02]  /*205c0*/  @!P3 LEA R26, P5, R21, R8, 0x1 ;  /* 0x00000008151ab211 */ /* 0x000fe400078a08ff */
[----:B---3--:R-:W-:Y:S02]  /*205d0*/  @!P4 LEA.HI.X R25, R11, R0, R14, 0x1, P6 ;  /* 0x000000000b19c211 */ /* 0x008fe400030f0c0e */
[----:B------:R-:W-:Y:S02]  /*205e0*/  @!P2 LEA R8, P6, R13, R8, 0x1 ;  /* 0x000000080d08a211 */ /* 0x000fe400078c08ff */
[-C--:B------:R-:W-:Y:S01]  /*205f0*/  @!P3 LEA.HI.X R27, R21, R0.reuse, R12, 0x1, P5 ;  /* 0x00000000151bb211 */ /* 0x080fe200028f0c0c */
[----:B------:R4:W-:Y:S01]  /*20600*/  @!P4 ST.E.128 desc[UR60][R24.64], RZ ;  /* 0x000000ff1800c985 */ /* 0x0009e2000c101d3c */
[----:B------:R-:W-:-:S03]  /*20610*/  @!P2 LEA.HI.X R9, R13, R0, R10, 0x1, P6 ;  /* 0x000000000d09a211 */ /* 0x000fc600030f0c0a */
[----:B------:R4:W-:Y:S04]  /*20620*/  @!P3 ST.E.128 desc[UR60][R26.64], RZ ;  /* 0x000000ff1a00b985 */ /* 0x0009e8000c101d3c */
[----:B------:R4:W-:Y:S02]  /*20630*/  @!P2 ST.E.128 desc[UR60][R8.64], RZ ;  /* 0x000000ff0800a985 */ /* 0x0009e4000c101d3c */
.L_x_6152:
[----:B------:R-:W-:Y:S05]  /*20640*/  BSYNC B1 ;  /* 0x0000000000017941 */ /* 0x000fea0003800000 */
.L_x_6151:
[----:B---3--:R3:W0:Y:S01]  /*20650*/  SHFL.IDX PT, R0, R3, 0x1, 0x181f ;  /* 0x00381f0003007f89 */ /* 0x00862200000e0000 */
[----:B------:R-:W-:Y:S03]  /*20660*/  BSSY B1, `(.L_x_6153) ;  /* 0x0000010000017945 */ /* 0x000fe60003800000 */
[----:B--2-4-:R3:W2:Y:S01]  /*20670*/  SHFL.IDX PT, R8, R4, 0x1, 0x181f ;  /* 0x00381f0004087f89 */ /* 0x0146a200000e0000 */
        /* <DEDUP_REMOVED lines=14> */
.L_x_6154:
[----:B------:R-:W-:Y:S05]  /*20760*/  BSYNC B1 ;  /* 0x0000000000017941 */ /* 0x000fea0003800000 */
.L_x_6153:
[----:B0-----:R0:W0:Y:S01]  /*20770*/  SHFL.IDX PT, R0, R3, 0x2, 0x181f ;  /* 0x00581f0003007f89 */ /* 0x00102200000e0000 */
[----:B------:R-:W-:Y:S03]  /*20780*/  BSSY B1, `(.L_x_6155) ;  /* 0x0000010000017945 */ /* 0x000fe60003800000 */
[----:B--2-4-:R2:W4:Y:S01]  /*20790*/  SHFL.IDX PT, R8, R4, 0x2, 0x181f ;  /* 0x00581f0004087f89 */ /* 0x01452200000e0000 */
        /* <DEDUP_REMOVED lines=14> */
.L_x_6156:
[----:B------:R-:W-:Y:S05]  /*20880*/  BSYNC B1 ;  /* 0x0000000000017941 */ /* 0x000fea0003800000 */
.L_x_6155:
[----:B0-----:R-:W-:Y:S01]  /*20890*/  VIADD R0, R226, 0x60 ;  /* 0x00000060e2007836 */ /* 0x001fe20000000000 */
[----:B---3--:R-:W0:Y:S04]  /*208a0*/  SHFL.IDX PT, R3, R3, 0x3, 0x181f ;  /* 0x00781f0003037f89 */ /* 0x008e2800000e0000 */
[----:B------:R-:W-:Y:S01]  /*208b0*/  ISETP.GE.AND P0, PT, R0, R15, PT ;  /* 0x0000000f0000720c */ /* 0x000fe20003f06270 */
[----:B--2---:R-:W2:-:S12]  /*208c0*/  SHFL.IDX PT, R4, R4, 0x3, 0x181f ;  /* 0x00781f0004047f89 */ /* 0x004e9800000e0000 */
[----:B------:R-:W-:Y:S05]  /*208d0*/  @P0 BRA `(.L_x_6145) ;  /* 0x0000000000340947 */ /* 0x000fea0003800000 */
[----:B------:R-:W-:Y:S02]  /*208e0*/  ULDC UR4, c[0x0][0xac8] ;  /* 0x0002b20000047ab9 */ /* 0x000fe40000000800 */
[----:B------:R-:W-:Y:S02]  /*208f0*/  ISETP.GE.AND P3, PT, R11, UR4, PT ;  /* 0x000000040b007c0c */ /* 0x000fe4000bf66270 */
[----:B------:R-:W-:Y:S02]  /*20900*/  ISETP.GE.AND P4, PT, R21, UR4, PT ;  /* 0x0000000415007c0c */ /* 0x000fe4000bf86270 */
[----:B------:R-:W-:-:S09]  /*20910*/  ISETP.GE.AND P5, PT, R13, UR4, PT ;  /* 0x000000040d007c0c */ /* 0x000fd2000bfa6270 */
[-C--:B--2---:R-:W-:Y:S02]  /*20920*/  @!P3 LEA R24, P0, R11, R4.reuse, 0x1 ;  /* 0x000000040b18b211 */ /* 0x084fe400078008ff */
[-C--:B------:R-:W-:Y:S02]  /*20930*/  @!P4 LEA R20, P1, R21, R4.reuse, 0x1 ;  /* 0x000000041514c211 */ /* 0x080fe400078208ff */
[----:B----4-:R-:W-:Y:S02]  /*20940*/  @!P5 LEA R8, P2, R13, R4, 0x1 ;  /* 0x000000040d08d211 */ /* 0x010fe400078408ff */
[-C--:B0-----:R-:W-:Y:S02]  /*20950*/  @!P3 LEA.HI.X R25, R11, R3.reuse, R14, 0x1, P0 ;  /* 0x000000030b19b211 */ /* 0x081fe400000f0c0e */
[-C--:B------:R-:W-:Y:S02]  /*20960*/  @!P4 LEA.HI.X R21, R21, R3.reuse, R12, 0x1, P1 ;  /* 0x000000031515c211 */ /* 0x080fe400008f0c0c */
[----:B------:R-:W-:Y:S01]  /*20970*/  @!P5 LEA.HI.X R9, R13, R3, R10, 0x1, P2 ;  /* 0x000000030d09d211 */ /* 0x000fe200010f0c0a */
[----:B------:R0:W-:Y:S04]  /*20980*/  @!P3 ST.E.128 desc[UR60][R24.64], RZ ;  /* 0x000000ff1800b985 */ /* 0x0001e8000c101d3c */
[----:B------:R0:W-:Y:S04]  /*20990*/  @!P4 ST.E.128 desc[UR60][R20.64], RZ ;  /* 0x000000ff1400c985 */ /* 0x0001e8000c101d3c */
[----:B------:R0:W-:Y:S02]  /*209a0*/  @!P5 ST.E.128 desc[UR60][R8.64], RZ ;  /* 0x000000ff0800d985 */ /* 0x0001e4000c101d3c */
.L_x_6145:
[----:B------:R-:W-:Y:S05]  /*209b0*/  BSYNC B0 ;  /* 0x0000000000007941 */ /* 0x000fea0003800000 */
.L_x_6135:
[----:B------:R-:W-:Y:S02]  /*209c0*/  ULDC UR4, c[0x0][0xc3c] ;  /* 0x00030f0000047ab9 */ /* 0x000fe40000000800 */
[----:B------:R-:W-:-:S13]  /*209d0*/  ISETP.GE.AND P0, PT, R7, UR4, PT ;  /* 0x0000000407007c0c */ /* 0x000fda000bf06270 */
[----:B------:R-:W-:Y:S05]  /*209e0*/  @!P0 BRA `(.L_x_6157) ;  /* 0xfffffe0800708947 */ /* 0x000fea000383ffff */
[----:B------:R-:W-:Y:S05]  /*209f0*/  BRA `(.L_x_5914) ;  /* 0x0000007c00607947 */ /* 0x000fea0003800000 */
.L_x_5912:
[----:B------:R-:W-:-:S08]  /*20a00*/  NOP ;  /* 0x0000000000007918 */ /* 0x000fd00000000000 */
[----:B0-----:R-:W0:-:S00]  /*20a10*/  USETMAXREG.DEALLOC.CTAPOOL 0x28 ;  /* 0x00000028000079c8 */ /* 0x001e0000080e0500 */
[----:B0-----:R-:W2:Y:S01]  /*20a20*/  LDL.LU R3, [R1] ;  /* 0x0000000001037983 */ /* 0x001ea20000300800 */
[----:B------:R-:W-:Y:S01]  /*20a30*/  LOP3.LUT R2, R2, 0x3, RZ, 0xc0, !PT ;  /* 0x0000000302027812 */ /* 0x000fe200078ec0ff */
[----:B------:R-:W-:-:S05]  /*20a40*/  IMAD.MOV.U32 R7, RZ, RZ, RZ ;  /* 0x000000ffff077224 */ /* 0x000fca00078e00ff */
        /* <DEDUP_REMOVED lines=13> */
.L_x_6158:
        /* <DEDUP_REMOVED lines=43> */
.L_x_6162:
        /* <DEDUP_REMOVED lines=37> */
.L_x_6160:
        /* <DEDUP_REMOVED lines=11> */
[----:B------:R-:W-:-:S05]  /*210d0*/  IADD3 R3, R19, -0x1, RZ ;  /* 0xffffffff13037810 */ /* 0x000fca0007ffe0ff */
[----:B------:R0:W1:Y:S02]  /*210e0*/  SHFL.IDX PT, R16, R2, R3, 0x1f ;  /* 0x00001f0302107589 */ /* 0x00006400000e0000 */
.L_x_6163:
        /* <DEDUP_REMOVED lines=62> */
.L_x_6164:
        /* <DEDUP_REMOVED lines=61> */
.L_x_6165:
[----:B------:R-:W-:-:S05]  /*218a0*/  LOP3.LUT R2, RZ, R2, RZ, 0x33, !PT ;  /* 0x00000002ff027212 */ /* 0x000fca00078e33ff */
[----:B------:R-:W-:Y:S01]  /*218b0*/  IMAD.IADD R17, R7, 0x1, R2 ;  /* 0x0000000107117824 */ /* 0x000fe200078e0202 */
[----:B------:R-:W-:Y:S06]  /*218c0*/  BRA `(.L_x_6166) ;  /* 0x00000000000c7947 */ /* 0x000fec0003800000 */
.L_x_6161:
[----:B------:R-:W-:Y:S02]  /*218d0*/  IMAD.MOV.U32 R17, RZ, RZ, RZ ;  /* 0x000000ffff117224 */ /* 0x000fe400078e00ff */
[----:B------:R-:W-:Y:S02]  /*218e0*/  IMAD.U32 R16, RZ, RZ, UR6 ;  /* 0x00000006ff107e24 */ /* 0x000fe4000f8e00ff */
[----:B------:R-:W-:-:S07]  /*218f0*/  IMAD.MOV.U32 R18, RZ, RZ, RZ ;  /* 0x000000ffff127224 */ /* 0x000fce00078e00ff */
.L_x_6166:
[----:B------:R-:W-:-:S13]  /*21900*/  ISETP.NE.AND P0, PT, R6, RZ, PT ;  /* 0x000000ff0600720c */ /* 0x000fda0003f05270 */
[----:B------:R-:W0:Y:S01]  /*21910*/  @!P0 S2R R3, SR_CgaCtaId ;  /* 0x0000000000038919 */ /* 0x000e220000008800 */
[----:B------:R-:W-:-:S04]  /*21920*/  @!P0 MOV R2, 0x400 ;  /* 0x0000040000028802 */ /* 0x000fc80000000f00 */
[----:B0-----:R-:W-:-:S05]  /*21930*/  @!P0 LEA R2, R3, R2, 0x18 ;  /* 0x0000000203028211 */ /* 0x001fca00078ec0ff */
[----:B------:R2:W-:Y:S01]  /*21940*/  @!P0 STS.128 [R2+0x308d0], R16 ;  /* 0x0308d01002008388 */ /* 0x0005e20000000c00 */
[----:B------:R-:W-:Y:S06]  /*21950*/  BAR.ARV 0x5, 0x180 ;  /* 0x0146000000007b1d */ /* 0x000fec0000002000 */
.L_x_6159:
[----:B------:R3:W-:Y:S01]  /*21960*/  STL [R1+0x28], RZ ;  /* 0x000028ff01007387 */ /* 0x0007e20000100800 */
[----:B------:R-:W-:Y:S01]  /*21970*/  ULDC UR4, c[0x0][0xc3c] ;  /* 0x00030f0000047ab9 */ /* 0x000fe20000000800 */
[----:B------:R-:W-:Y:S01]  /*21980*/  IMAD.MOV.U32 R28, RZ, RZ, 0x1 ;  /* 0x00000001ff1c7424 */ /* 0x000fe200078e00ff */
[----:B-1----:R-:W-:Y:S01]  /*21990*/  ISETP.GE.AND P0, PT, R19, UR4, PT ;  /* 0x0000000413007c0c */ /* 0x002fe2000bf06270 */
[----:B------:R-:W-:-:S12]  /*219a0*/  IMAD.MOV.U32 R26, RZ, RZ, RZ ;  /* 0x000000ffff1a7224 */ /* 0x000fd800078e00ff */
[----:B---3--:R-:W-:Y:S05]  /*219b0*/  @P0 BRA `(.L_x_6167) ;  /* 0x00000068008c0947 */ /* 0x008fea0003800000 */
[----:B--2---:R-:W2:Y:S01]  /*219c0*/  LDL R2, [R1+0x6c] ;  /* 0x00006c0001027983 */ /* 0x004ea20000100800 */
[----:B------:R-:W1:Y:S01]  /*219d0*/  S2UR UR5, SR_CgaCtaId ;  /* 0x00000000000579c3 */ /* 0x000e620000008800 */
[----:B------:R-:W-:Y:S01]  /*219e0*/  IMAD.SHL.U32 R32, R0, 0x8, RZ ;  /* 0x0000000800207824 */ /* 0x000fe200078e00ff */
[----:B------:R-:W-:Y:S01]  /*219f0*/  BSSY B8, `(.L_x_6167) ;  /* 0x000069f000087945 */ /* 0x000fe20003800000 */
[----:B------:R3:W-:Y:S01]  /*21a00*/  STL [R1+0x28], RZ ;  /* 0x000028ff01007387 */ /* 0x0007e20000100800 */
[----:B------:R-:W-:Y:S01]  /*21a10*/  IMAD.MOV.U32 R29, RZ, RZ, 0x1 ;  /* 0x00000001ff1d7424 */ /* 0x000fe200078e00ff */
[----:B------:R-:W-:Y:S02]  /*21a20*/  CS2R R26, SRZ ;  /* 0x00000000001a7805 */ /* 0x000fe4000001ff00 */
[C---:B0-----:R-:W-:Y:S01]  /*21a30*/  LOP3.LUT R3, R32.reuse, 0x1f8, RZ, 0xc0, !PT ;  /* 0x000001f820037812 */ /* 0x041fe200078ec0ff */
[----:B------:R-:W-:Y:S01]  /*21a40*/  IMAD.MOV.U32 R28, RZ, RZ, 0x1 ;  /* 0x00000001ff1c7424 */ /* 0x000fe200078e00ff */
[----:B------:R-:W-:Y:S01]  /*21a50*/  LOP3.LUT R32, R32, 0x38, RZ, 0xc0, !PT ;  /* 0x0000003820207812 */ /* 0x000fe200078ec0ff */
[----:B------:R-:W-:Y:S01]  /*21a60*/  ULDC.64 UR36, c[0x0][0x198] ;  /* 0x0000660000247ab9 */ /* 0x000fe20000000a00 */
[----:B------:R-:W-:Y:S01]  /*21a70*/  LOP3.LUT R3, R3, 0x38, R0, 0x78, !PT ;  /* 0x0000003803037812 */ /* 0x000fe200078e7800 */
[----:B------:R-:W-:Y:S01]  /*21a80*/  ULDC UR38, c[0x0][0xc] ;  /* 0x0000030000267ab9 */ /* 0x000fe20000000800 */
[----:B------:R-:W-:-:S02]  /*21a90*/  LOP3.LUT R35, R32, 0x40, RZ, 0xfc, !PT ;  /* 0x0000004020237812 */ /* 0x000fc400078efcff */
[----:B------:R-:W-:Y:S02]  /*21aa0*/  LOP3.LUT R33, R32, 0x80, RZ, 0xfc, !PT ;  /* 0x0000008020217812 */ /* 0x000fe400078efcff */
[----:B--2---:R-:W-:Y:S02]  /*21ab0*/  R2UR UR4, R2 ;  /* 0x00000000020472ca */ /* 0x004fe400000e0000 */
[C---:B------:R-:W-:Y:S01]  /*21ac0*/  LOP3.LUT R2, R0.reuse, 0x7f, RZ, 0xc0, !PT ;  /* 0x0000007f00027812 */ /* 0x040fe200078ec0ff */
[----:B------:R-:W-:-:S04]  /*21ad0*/  IMAD.SHL.U32 R0, R0, 0x10, RZ ;  /* 0x0000001000007824 */ /* 0x000fc800078e00ff */
[----:B------:R-:W-:Y:S01]  /*21ae0*/  IMAD.SHL.U32 R36, R2, 0x8, RZ ;  /* 0x0000000802247824 */ /* 0x000fe200078e00ff */
[----:B------:R-:W-:-:S04]  /*21af0*/  SHF.R.U32.HI R2, RZ, 0x3, R2 ;  /* 0x00000003ff027819 */ /* 0x000fc80000011602 */
[----:B------:R-:W-:Y:S01]  /*21b00*/  LOP3.LUT R36, R3, 0x200, R36, 0xf8, !PT ;  /* 0x0000020003247812 */ /* 0x000fe200078ef824 */
[----:B------:R-:W-:Y:S01]  /*21b10*/  ULOP3.LUT UR39, UR4, 0x2, URZ, 0xfc, !UPT ;  /* 0x0000000204277892 */ /* 0x000fe2000f8efc3f */
[----:B------:R-:W-:Y:S02]  /*21b20*/  LOP3.LUT R0, R2, 0x70, R0, 0xf8, !PT ;  /* 0x0000007002007812 */ /* 0x000fe400078ef800 */
[----:B------:R-:W-:Y:S02]  /*21b30*/  UMOV UR4, 0x400 ;  /* 0x0000040000047882 */ /* 0x000fe40000000000 */
[----:B-1----:R-:W-:-:S06]  /*21b40*/  ULEA UR4, UR5, UR4, 0x18 ;  /* 0x0000000405047291 */ /* 0x002fcc000f8ec03f */
[----:B------:R-:W-:-:S04]  /*21b50*/  IMAD.U32 R22, RZ, RZ, UR4 ;  /* 0x00000004ff167e24 */ /* 0x000fc8000f8e00ff */
[----:B---3--:R-:W-:-:S07]  /*21b60*/  IMAD R37, R36, 0x2, R22 ;  /* 0x0000000224257824 */ /* 0x008fce00078e0216 */
.L_x_6274:
[----:B0-----:R-:W0:Y:S02]  /*21b70*/  LDC.64 R30, c[0x0][0xc88] ;  /* 0x00032200ff1e7b82 */ /* 0x001e240000000a00 */
[----:B0-----:R-:W-:-:S06]  /*21b80*/  IMAD.WIDE R30, R19, 0x4, R30 ;  /* 0x00000004131e7825 */ /* 0x001fcc00078e021e */
        /* <DEDUP_REMOVED lines=28> */
[C---:B------:R-:W-:Y:S02]  /*21d50*/  IADD3.X R3, R24.reuse, UR5, RZ, P3, !PT ;  /* 0x0000000518037c10 */ /* 0x040fe40009ffe4ff */
[----:B------:R-:W-:Y:S01]  /*21d60*/  @P2 IADD3 R6, P3, R23, UR8, RZ ;  /* 0x0000000817062c10 */ /* 0x000fe2000ff7e0ff */
[----:B------:R-:W-:Y:S01]  /*21d70*/  IMAD.U32 R8, RZ, RZ, UR4 ;  /* 0x00000004ff087e24 */ /* 0x000fe2000f8e00ff */
[----:B------:R-:W-:Y:S01]  /*21d80*/  ULDC.64 UR4, c[0x0][0x418] ;  /* 0x0001060000047ab9 */ /* 0x000fe20000000a00 */
[----:B------:R-:W5:Y:S01]  /*21d90*/  @P0 LDG.E R34, desc[UR60][R2.64] ;  /* 0x0000003c02220981 */ /* 0x000f62000c1e1900 */
[----:B------:R-:W-:-:S03]  /*21da0*/  @P2 IADD3.X R7, R24, UR9, RZ, P3, !PT ;  /* 0x0000000918072c10 */ /* 0x000fc60009ffe4ff */
[----:B------:R-:W5:Y:S04]  /*21db0*/  @P1 LDG.E R0, desc[UR60][R4.64] ;  /* 0x0000003c04001981 */ /* 0x000f68000c1e1900 */
        /* <DEDUP_REMOVED lines=10> */
[----:B---3--:R0:W-:Y:S01]  /*21e60*/  STL [R1+0x18], R8 ;  /* 0x0000180801007387 */ /* 0x0081e20000100800 */
[----:B------:R-:W-:-:S03]  /*21e70*/  IMAD.MOV.U32 R11, RZ, RZ, R8 ;  /* 0x000000ffff0b7224 */ /* 0x000fc600078e0008 */
[----:B--2---:R0:W-:Y:S01]  /*21e80*/  STL [R1+0xc], R12 ;  /* 0x00000c0c01007387 */ /* 0x0041e20000100800 */
[----:B------:R-:W-:Y:S05]  /*21e90*/  @P2 BRA `(.L_x_6168) ;  /* 0x0000000000142947 */ /* 0x000fea0003800000 */
[----:B------:R-:W-:Y:S05]  /*21ea0*/  @!P0 BRA `(.L_x_6168) ;  /* 0x0000000000108947 */ /* 0x000fea0003800000 */
[----:B0-----:R-:W2:Y:S04]  /*21eb0*/  LDG.E R8, desc[UR60][R2.64] ;  /* 0x0000003c02087981 */ /* 0x001ea8000c1e1900 */
[----:B------:R-:W2:Y:S02]  /*21ec0*/  LDG.E R7, desc[UR60][R2.64+0x4] ;  /* 0x0000043c02077981 */ /* 0x000ea4000c1e1900 */
[----:B--2---:R-:W-:-:S05]  /*21ed0*/  IMAD.IADD R11, R7, 0x1, -R8 ;  /* 0x00000001070b7824 */ /* 0x004fca00078e0a08 */
[----:B------:R1:W-:Y:S02]  /*21ee0*/  STL [R1+0x18], R11 ;  /* 0x0000180b01007387 */ /* 0x0003e40000100800 */
.L_x_6168:
[----:B------:R-:W-:Y:S01]  /*21ef0*/  ULDC.64 UR4, c[0x0][0xa20] ;  /* 0x0002880000047ab9 */ /* 0x000fe20000000a00 */
[C---:B------:R-:W-:Y:S01]  /*21f00*/  LOP3.LUT R2, R18.reuse, 0xff000000, RZ, 0xc0, !PT ;  /* 0xff00000012027812 */ /* 0x040fe200078ec0ff */
        /* <DEDUP_REMOVED lines=12> */
.L_x_6169:
        /* <DEDUP_REMOVED lines=9> */
.L_x_6170:
[----:B0-----:R-:W2:Y:S01]  /*22060*/  @P1 LDG.E R2, desc[UR60][R4.64] ;  /* 0x0000003c04021981 */ /* 0x001ea2000c1e1900 */
[----:B------:R-:W0:Y:S03]  /*22070*/  LDC R3, c[0x0][0x448] ;  /* 0x00011200ff037b82 */ /* 0x000e260000000800 */
[----:B------:R3:W2:Y:S01]  /*22080*/  @P1 LDG.E R5, desc[UR60][R4.64+0x4] ;  /* 0x0000043c04051981 */ /* 0x0006a2000c1e1900 */
[----:B-----5:R-:W-:Y:S01]  /*22090*/  IMAD.IADD R9, R9, 0x1, -R12 ;  /* 0x0000000109097824 */ /* 0x020fe200078e0a0c */
[----:B------:R-:W-:Y:S01]  /*220a0*/  BSSY B0, `(.L_x_6171) ;  /* 0x0000037000007945 */ /* 0x000fe20003800000 */
[----:B------:R-:W-:Y:S02]  /*220b0*/  LOP3.LUT R20, R8, 0xff, RZ, 0xc0, !PT ;  /* 0x000000ff08147812 */ /* 0x000fe400078ec0ff */
[----:B0-----:R-:W-:-:S13]  /*220c0*/  ISETP.NE.AND P0, PT, R3, 0x1, PT ;  /* 0x000000010300780c */ /* 0x001fda0003f05270 */
[----:B---3--:R-:W0:Y:S08]  /*220d0*/  @P0 LDC R4, c[0x0][0x44c] ;  /* 0x00011300ff040b82 */ /* 0x008e300000000800 */
[----:B------:R-:W3:Y:S01]  /*220e0*/  @P0 LDC R3, c[0x0][0x450] ;  /* 0x00011400ff030b82 */ /* 0x000ee20000000800 */
[----:B--2---:R-:W-:Y:S02]  /*220f0*/  @P1 IMAD.IADD R6, R5, 0x1, -R2 ;  /* 0x0000000105061824 */ /* 0x004fe400078e0a02 */
[----:B------:R-:W-:-:S04]  /*22100*/  IMAD.SHL.U32 R2, R17, 0x80, RZ ;  /* 0x0000008011027824 */ /* 0x000fc800078e00ff */
[----:B------:R-:W-:-:S04]  /*22110*/  VIADD R2, R2, 0x7f ;  /* 0x0000007f02027836 */ /* 0x000fc80000000000 */
[----:B0-----:R-:W-:-:S05]  /*22120*/  @P0 IMAD.HI.U32 R4, R2, R4, RZ ;  /* 0x0000000402040227 */ /* 0x001fca00078e00ff */
[----:B---3--:R-:W-:Y:S01]  /*22130*/  @P0 SHF.R.U32.HI R2, RZ, R3, R4 ;  /* 0x00000003ff020219 */ /* 0x008fe20000011604 */
        /* <DEDUP_REMOVED lines=8> */
[----:B0-----:R-:W-:-:S04]  /*221c0*/  SHF.R.U32.HI R3, RZ, 0x1f, R5 ;  /* 0x0000001fff037819 */ /* 0x001fc80000011605 */
[----:B------:R-:W-:Y:S02]  /*221d0*/  LEA.HI.SX32 R5, R5, R3, 0x1c ;  /* 0x0000000305057211 */ /* 0x000fe400078fe2ff */
[----:B------:R-:W-:-:S04]  /*221e0*/  SHF.R.U32.HI R3, RZ, 0x1f, R2 ;  /* 0x0000001fff037819 */ /* 0x000fc80000011602 */
[----:B------:R-:W-:Y:S01]  /*221f0*/  LEA.HI.SX32 R3, R2, R3, 0x1c ;  /* 0x0000000302037211 */ /* 0x000fe200078fe2ff */
[----:B------:R-:W-:-:S03]  /*22200*/  IMAD.MOV.U32 R2, RZ, RZ, RZ ;  /* 0x000000ffff027224 */ /* 0x000fc600078e00ff */
[----:B------:R-:W-:-:S04]  /*22210*/  VIMNMX R10, R5, R3, PT ;  /* 0x00000003050a7248 */ /* 0x000fc80003fe0100 */
[----:B------:R-:W-:-:S13]  /*22220*/  ISETP.GE.AND P0, PT, R10, 0x1, PT ;  /* 0x000000010a00780c */ /* 0x000fda0003f06270 */
[----:B------:R-:W-:Y:S05]  /*22230*/  @!P0 BRA `(.L_x_6172) ;  /* 0x0000000000748947 */ /* 0x000fea0003800000 */
[----:B------:R-:W-:Y:S01]  /*22240*/  ISETP.NE.AND P0, PT, R4, RZ, PT ;  /* 0x000000ff0400720c */ /* 0x000fe20003f05270 */
[----:B------:R-:W-:-:S03]  /*22250*/  ULDC UR4, c[0x0][0x9f0] ;  /* 0x00027c0000047ab9 */ /* 0x000fc60000000800 */
[----:B------:R-:W-:-:S04]  /*22260*/  SEL R8, R4, UR4, P0 ;  /* 0x0000000404087c07 */ /* 0x000fc80008000000 */
[----:B-1----:R-:W-:Y:S02]  /*22270*/  IABS R11, R8 ;  /* 0x00000008000b7213 */ /* 0x002fe40000000000 */
        /* <DEDUP_REMOVED lines=25> */
.L_x_6172:
[----:B------:R-:W-:Y:S05]  /*22410*/  BSYNC B0 ;  /* 0x0000000000007941 */ /* 0x000fea0003800000 */
.L_x_6171:
        /* <DEDUP_REMOVED lines=25> */
.L_x_6342:
[----:B--2---:R-:W-:Y:S02]  /*225b0*/  ISETP.NE.AND P0, PT, R14, RZ, PT ;  /* 0x000000ff0e00720c */ /* 0x004fe40003f05270 */
[----:B------:R-:W-:-:S11]  /*225c0*/  PLOP3.LUT P6, PT, PT, PT, PT, 0x8, 0x0 ;  /* 0x000000000000781c */ /* 0x000fd60003fce170 */
[----:B------:R-:W-:Y:S05]  /*225d0*/  @P0 BRA `(.L_x_6176) ;  /* 0x00000000000c0947 */ /* 0x000fea0003800000 */
[----:B------:R-:W-:-:S03]  /*225e0*/  UMOV UR4, 0xffffffff ;  /* 0xffffffff00047882 */ /* 0x000fc60000000000 */
[----:B------:R-:W-:Y:S05]  /*225f0*/  BRA.DIV UR4, `(.L_x_6177) ;  /* 0x0000007604247947 */ /* 0x000fea000b800000 */
[----:B------:R-:W-:-:S13]  /*22600*/  ELECT P6, URZ, PT ;  /* 0x00000000003f782f */ /* 0x000fda00038c0000 */
.L_x_6176:
        /* <DEDUP_REMOVED lines=9> */
.L_x_6345:
[----:B------:R-:W-:Y:S05]  /*226a0*/  BSYNC B1 ;  /* 0x0000000000017941 */ /* 0x000fea0003800000 */
.L_x_6178:
[----:B------:R-:W-:Y:S04]  /*226b0*/  BSSY B1, `(.L_x_6180) ;  /* 0x000008c000017945 */ /* 0x000fe80003800000 */
[----:B------:R-:W-:Y:S05]  /*226c0*/  @!P6 BRA `(.L_x_6181) ;  /* 0x000000080028e947 */ /* 0x000fea0003800000 */
[----:B------:R-:W-:Y:S01]  /*226d0*/  IMAD R12, R27, 0x8, R22 ;  /* 0x000000081b0c7824 */ /* 0x000fe200078e0216 */
[----:B-1----:R-:W-:Y:S01]  /*226e0*/  SHF.L.U32 R11, R29, 0x1f, RZ ;  /* 0x0000001f1d0b7819 */ /* 0x002fe200000006ff */
[----:B------:R-:W1:Y:S01]  /*226f0*/  S2R R9, SR_TID.X ;  /* 0x0000000000097919 */ /* 0x000e620000002100 */
[----:B------:R-:W-:Y:S02]  /*22700*/  BSSY B2, `(.L_x_6182) ;  /* 0x0000005000027945 */ /* 0x000fe40003800000 */
[----:B------:R-:W2:Y:S01]  /*22710*/  SYNCS.PHASECHK.TRANS64.TRYWAIT P0, [R12+URZ+0x308a0], R11 ;  /* 0x0308a00b0c0075a7 */ /* 0x000ea2000800017f */
[----:B-1----:R-:W-:-:S04]  /*22720*/  LOP3.LUT R9, R9, 0x7f, RZ, 0xc0, !PT ;  /* 0x0000007f09097812 */ /* 0x002fc800078ec0ff */
[----:B------:R-:W-:Y:S01]  /*22730*/  ISETP.NE.AND P1, PT, R9, RZ, PT ;  /* 0x000000ff0900720c */ /* 0x000fe20003f25270 */
[----:B--2---:R-:W-:-:S12]  /*22740*/  @!P0 BRA `(.L_x_6183) ;  /* 0x0000007400048947 */ /* 0x004fd80003800000 */
.L_x_6346:
[----:B------:R-:W-:Y:S05]  /*22750*/  BSYNC B2 ;  /* 0x0000000000027941 */ /* 0x000fea0003800000 */
.L_x_6182:
        /* <DEDUP_REMOVED lines=9> */
.L_x_6185:
[----:B------:R-:W-:Y:S05]  /*227f0*/  BSYNC B2 ;  /* 0x0000000000027941 */ /* 0x000fea0003800000 */
.L_x_6184:
        /* <DEDUP_REMOVED lines=12> */
.L_x_6186:
        /* <DEDUP_REMOVED lines=16> */
.L_x_6187:
        /* <DEDUP_REMOVED lines=16> */
.L_x_6188:
        /* <DEDUP_REMOVED lines=13> */
.L_x_6347:
[----:B------:R-:W-:Y:S05]  /*22b90*/  BSYNC B2 ;  /* 0x0000000000027941 */ /* 0x000fea0003800000 */
.L_x_6189:
        /* <DEDUP_REMOVED lines=11> */
.L_x_6192:
[----:B------:R-:W-:Y:S05]  /*22c50*/  BSYNC B2 ;  /* 0x0000000000027941 */ /* 0x000fea0003800000 */
.L_x_6191:
        /* <DEDUP_REMOVED lines=9> */
.L_x_6193:
        /* <DEDUP_REMOVED lines=15> */
.L_x_6194:
        /* <DEDUP_REMOVED lines=15> */
.L_x_6195:
        /* <DEDUP_REMOVED lines=10> */
.L_x_6181:
[----:B------:R-:W-:Y:S05]  /*22f70*/  BSYNC B1 ;  /* 0x0000000000017941 */ /* 0x000fea0003800000 */
.L_x_6180:
        /* <DEDUP_REMOVED lines=9> */
.L_x_6212:
[----:B------:R-:W-:Y:S05]  /*23010*/  YIELD ;  /* 0x0000000000007946 */ /* 0x000fea0003800000 */
        /* <DEDUP_REMOVED lines=10> */
.L_x_6348:
[----:B------:R-:W-:Y:S05]  /*230c0*/  BSYNC B2 ;  /* 0x0000000000027941 */ /* 0x000fea0003800000 */
.L_x_6198:
        /* <DEDUP_REMOVED lines=9> */
.L_x_6201:
[----:B------:R-:W-:Y:S05]  /*23160*/  BSYNC B2 ;  /* 0x0000000000027941 */ /* 0x000fea0003800000 */
.L_x_6200:
        /* <DEDUP_REMOVED lines=11> */
.L_x_6202:
        /* <DEDUP_REMOVED lines=16> */
.L_x_6203:
        /* <DEDUP_REMOVED lines=16> */
.L_x_6204:
        /* <DEDUP_REMOVED lines=13> */
.L_x_6349:
[----:B------:R-:W-:Y:S05]  /*234f0*/  BSYNC B2 ;  /* 0x0000000000027941 */ /* 0x000fea0003800000 */
.L_x_6205:
        /* <DEDUP_REMOVED lines=11> */
.L_x_6208:
[----:B------:R-:W-:Y:S05]  /*235b0*/  BSYNC B2 ;  /* 0x0000000000027941 */ /* 0x000fea0003800000 */
.L_x_6207:
        /* <DEDUP_REMOVED lines=8> */
.L_x_6209:
        /* <DEDUP_REMOVED lines=16> */
.L_x_6210:
        /* <DEDUP_REMOVED lines=15> */
.L_x_6211:
        /* <DEDUP_REMOVED lines=10> */
.L_x_6197:
[----:B------:R-:W-:Y:S05]  /*238d0*/  BSYNC B1 ;  /* 0x0000000000017941 */ /* 0x000fea0003800000 */
.L_x_6196:
        /* <DEDUP_REMOVED lines=8> */
.L_x_6174:
[----:B------:R-:W-:Y:S05]  /*23960*/  BSYNC B0 ;  /* 0x0000000000007941 */ /* 0x000fea0003800000 */
.L_x_6173:
        /* <DEDUP_REMOVED lines=46> */
.L_x_6214:
[----:B------:R-:W-:Y:S05]  /*23c50*/  BSYNC B0 ;  /* 0x0000000000007941 */ /* 0x000fea0003800000 */
.L_x_6213:
        /* <DEDUP_REMOVED lines=24> */
.L_x_6216:
        /* <DEDUP_REMOVED lines=12> */
[----:B------:R-:W-:-:S02]  /*23ea0*/  IMAD.U32 R7, RZ, RZ, UR9 ;  /* 0x00000009ff077e24 */ /* 0x000fc4000f8e00ff */
[----:B------:R-:W-:Y:S02]  /*23eb0*/  IMAD.U32 R10, RZ, RZ, UR4 ;  /* 0x00000004ff0a7e24 */ /* 0x000fe4000f8e00ff */
[----:B-1----:R-:W-:Y:S02]  /*23ec0*/  IMAD.U32 R11, RZ, RZ, UR5 ;  /* 0x00000005ff0b7e24 */ /* 0x002fe4000f8e00ff */
[----:B0-----:R-:W-:Y:S02]  /*23ed0*/  IMAD.MOV.U32 R8, RZ, RZ, 0x70 ;  /* 0x00000070ff087424 */ /* 0x001fe400078e00ff */
[----:B------:R-:W-:Y:S02]  /*23ee0*/  IMAD.MOV.U32 R12, RZ, RZ, 0x1 ;  /* 0x00000001ff0c7424 */ /* 0x000fe400078e00ff */
[----:B------:R-:W-:-:S07]  /*23ef0*/  IMAD.MOV.U32 R13, RZ, RZ, RZ ;  /* 0x000000ffff0d7224 */ /* 0x000fce00078e00ff */
[----:B------:R-:W-:-:S07]  /*23f00*/  LEPC R20, `(.L_x_6219) ;  /* 0x000000001014794e */ /* 0x000fce0000000000 */
[----:B--2---:R-:W-:Y:S05]  /*23f10*/  CALL.ABS.NOINC R2 ;  /* 0x0000000002007343 */ /* 0x004fea0003c00000 */
.L_x_6219:
[----:B------:R-:W-:Y:S05]  /*23f20*/  BSYNC B6 ;  /* 0x0000000000067941 */ /* 0x000fea0003800000 */
.L_x_6218:
        /* <DEDUP_REMOVED lines=12> */
[----:B------:R-:W-:-:S02]  /*23ff0*/  IMAD.U32 R7, RZ, RZ, UR9 ;  /* 0x00000009ff077e24 */ /* 0x000fc4000f8e00ff */
[----:B------:R-:W-:Y:S02]  /*24000*/  IMAD.U32 R10, RZ, RZ, UR4 ;  /* 0x00000004ff0a7e24 */ /* 0x000fe4000f8e00ff */
[----:B-1----:R-:W-:Y:S02]  /*24010*/  IMAD.U32 R11, RZ, RZ, UR5 ;  /* 0x00000005ff0b7e24 */ /* 0x002fe4000f8e00ff */
[----:B0-----:R-:W-:Y:S02]  /*24020*/  IMAD.MOV.U32 R8, RZ, RZ, 0x70 ;  /* 0x00000070ff087424 */ /* 0x001fe400078e00ff */
[----:B------:R-:W-:Y:S02]  /*24030*/  IMAD.MOV.U32 R12, RZ, RZ, 0x1 ;  /* 0x00000001ff0c7424 */ /* 0x000fe400078e00ff */
[----:B--2---:R-:W-:-:S07]  /*24040*/  IMAD.MOV.U32 R13, RZ, RZ, RZ ;  /* 0x000000ffff0d7224 */ /* 0x004fce00078e00ff */
[----:B------:R-:W-:-:S07]  /*24050*/  LEPC R20, `(.L_x_6222) ;  /* 0x000000001014794e */ /* 0x000fce0000000000 */
[----:B---3--:R-:W-:Y:S05]  /*24060*/  CALL.ABS.NOINC R2 ;  /* 0x0000000002007343 */ /* 0x008fea0003c00000 */
.L_x_6222:
        /* <DEDUP_REMOVED lines=15> */
.L_x_6221:
[----:B------:R-:W-:Y:S05]  /*24160*/  BSYNC B6 ;  /* 0x0000000000067941 */ /* 0x000fea0003800000 */
.L_x_6220:
[----:B------:R-:W2:Y:S01]  /*24170*/  LDL R25, [R1+0x1c] ;  /* 0x00001c0001197983 */ /* 0x000ea20000100800 */
[----:B------:R-:W-:Y:S01]  /*24180*/  ULDC.64 UR4, c[0x0][0x9f8] ;  /* 0x00027e0000047ab9 */ /* 0x000fe20000000a00 */
[----:B------:R-:W3:Y:S02]  /*24190*/  LDC R0, c[0x0][0x430] ;  /* 0x00010c00ff007b82 */ /* 0x000ee40000000800 */
[----:B0-----:R-:W4:Y:S01]  /*241a0*/  LDL R8, [R1+0x4] ;  /* 0x0000040001087983 */ /* 0x001f220000100800 */
[----:B------:R-:W-:-:S03]  /*241b0*/  ISETP.NE.U32.AND P0, PT, RZ, UR4, PT ;  /* 0x00000004ff007c0c */ /* 0x000fc6000bf05070 */
[----:B------:R-:W4:Y:S01]  /*241c0*/  LDL R7, [R1+0xc] ;  /* 0x00000c0001077983 */ /* 0x000f220000100800 */
[----:B------:R-:W-:-:S03]  /*241d0*/  ISETP.NE.AND.EX P0, PT, RZ, UR5, PT, P0 ;  /* 0x00000005ff007c0c */ /* 0x000fc6000bf05300 */
[----:B------:R-:W4:Y:S01]  /*241e0*/  LDL.LU R20, [R1] ;  /* 0x0000000001147983 */ /* 0x000f220000300800 */
[----:B------:R-:W0:Y:S09]  /*241f0*/  S2R R21, SR_TID.X ;  /* 0x0000000000157919 */ /* 0x000e320000002100 */
        /* <DEDUP_REMOVED lines=8> */
[----:B------:R-:W3:Y:S01]  /*24280*/  @P1 LDC R6, c[0x0][0x438] ;  /* 0x00010e00ff061b82 */ /* 0x000ee20000000800 */
[----:B0-----:R-:W-:-:S05]  /*24290*/  IMAD.SHL.U32 R21, R21, 0x10, RZ ;  /* 0x0000001015157824 */ /* 0x001fca00078e00ff */
[----:B------:R-:W-:Y:S02]  /*242a0*/  LOP3.LUT R21, R4, 0x70, R21, 0xf8, !PT ;  /* 0x0000007004157812 */ /* 0x000fe400078ef815 */
[----:B------:R-:W0:Y:S01]  /*242b0*/  @P1 LDC R4, c[0x0][0x434] ;  /* 0x00010d00ff041b82 */ /* 0x000e220000000800 */
[----:B------:R-:W-:Y:S01]  /*242c0*/  ISETP.GE.AND P3, PT, R32, UR4, PT ;  /* 0x0000000420007c0c */ /* 0x000fe2000bf66270 */
[----:B------:R-:W-:Y:S01]  /*242d0*/  UMOV UR5, 0xffffffff ;  /* 0xffffffff00057882 */ /* 0x000fe20000000000 */
[----:B--2---:R-:W-:-:S04]  /*242e0*/  VIADD R25, R25, 0xffffffff ;  /* 0xffffffff19197836 */ /* 0x004fc80000000000 */
[----:B------:R-:W-:-:S05]  /*242f0*/  IMAD R5, R25, 0x60, R21 ;  /* 0x0000006019057824 */ /* 0x000fca00078e0215 */
[----:B----4-:R-:W-:-:S04]  /*24300*/  ISETP.GE.AND P0, PT, R5, R8, PT ;  /* 0x000000080500720c */ /* 0x010fc80003f06270 */
[----:B------:R-:W-:Y:S01]  /*24310*/  ISETP.GT.U32.OR P0, PT, R21, 0x5f, P0 ;  /* 0x0000005f1500780c */ /* 0x000fe20000704470 */
[----:B------:R-:W-:-:S04]  /*24320*/  IMAD.IADD R5, R5, 0x1, R7 ;  /* 0x0000000105057824 */ /* 0x000fc800078e0207 */
[----:B0-----:R-:W-:-:S08]  /*24330*/  @P1 IMAD.HI.U32 R7, R5, R4, RZ ;  /* 0x0000000405071227 */ /* 0x001fd000078e00ff */
[----:B-1----:R-:W0:Y:S01]  /*24340*/  @!P0 LDC.64 R2, c[0x0][0x428] ;  /* 0x00010a00ff028b82 */ /* 0x002e220000000a00 */
[----:B------:R-:W-:Y:S01]  /*24350*/  IMAD.MOV.U32 R4, RZ, RZ, R5 ;  /* 0x000000ffff047224 */ /* 0x000fe200078e0005 */
[----:B---3--:R-:W-:Y:S02]  /*24360*/  @P1 SHF.R.U32.HI R4, RZ, R6, R7 ;  /* 0x00000006ff041219 */ /* 0x008fe40000011607 */
        /* <DEDUP_REMOVED lines=15> */
[----:B------:R-:W-:Y:S02]  /*24460*/  ISETP.NE.AND P2, PT, R5, 0x3, PT ;  /* 0x000000030500780c */ /* 0x000fe40003f45270 */
[----:B------:R-:W-:-:S09]  /*24470*/  LOP3.LUT R20, R20, 0xfffffff7, RZ, 0xc0, !PT ;  /* 0xfffffff714147812 */ /* 0x000fd200078ec0ff */
[----:B------:R-:W-:-:S04]  /*24480*/  @P0 LOP3.LUT R20, R20, 0x8, RZ, 0xfc, !PT ;  /* 0x0000000814140812 */ /* 0x000fc800078efcff */
[----:B------:R-:W-:-:S04]  /*24490*/  LOP3.LUT R20, R20, 0xffffffef, RZ, 0xc0, !PT ;  /* 0xffffffef14147812 */ /* 0x000fc800078ec0ff */
[----:B------:R-:W-:-:S04]  /*244a0*/  @P2 LOP3.LUT R20, R20, 0x10, RZ, 0xfc, !PT ;  /* 0x0000001014142812 */ /* 0x000fc800078efcff */
[----:B------:R-:W-:Y:S02]  /*244b0*/  LOP3.LUT R20, R20, 0xfffffffb, RZ, 0xc0, !PT ;  /* 0xfffffffb14147812 */ /* 0x000fe400078ec0ff */
[----:B------:R-:W-:Y:S02]  /*244c0*/  ISETP.GE.AND P1, PT, R35, UR4, PT ;  /* 0x0000000423007c0c */ /* 0x000fe4000bf26270 */
        /* <DEDUP_REMOVED lines=9> */
.L_x_6352:
[----:B------:R-:W-:Y:S05]  /*24560*/  @!P2 BRA `(.L_x_6224) ;  /* 0x000000000004a947 */ /* 0x000fea0003800000 */
[----:B------:R-:W-:Y:S01]  /*24570*/  BPT.TRAP 0x1 ;  /* 0x000000040000795c */ /* 0x000fe20000300000 */
.L_x_6224:
[----:B------:R-:W-:Y:S01]  /*24580*/  SHF.R.S32.HI R5, RZ, 0x1f, R0 ;  /* 0x0000001fff057819 */ /* 0x000fe20000011400 */
[----:B------:R-:W-:Y:S01]  /*24590*/  ULDC.64 UR4, c[0x0][0x328] ;  /* 0x0000ca0000047ab9 */ /* 0x000fe20000000a00 */
[----:B------:R-:W-:Y:S01]  /*245a0*/  ULDC.64 UR6, c[0x0][0x318] ;  /* 0x0000c60000067ab9 */ /* 0x000fe20000000a00 */
[----:B------:R-:W-:Y:S02]  /*245b0*/  BSSY B0, `(.L_x_6225) ;  /* 0x0000014000007945 */ /* 0x000fe40003800000 */
[----:B0-----:R-:W-:-:S04]  /*245c0*/  IMAD R3, R5, UR4, RZ ;  /* 0x0000000405037c24 */ /* 0x001fc8000f8e02ff */
        /* <DEDUP_REMOVED lines=18> */
.L_x_6353:
[----:B------:R-:W-:Y:S05]  /*246f0*/  BSYNC B0 ;  /* 0x0000000000007941 */ /* 0x000fea0003800000 */
.L_x_6225:
        /* <DEDUP_REMOVED lines=92> */
.L_x_6367:
        /* <DEDUP_REMOVED lines=12> */
.L_x_6228:
[----:B------:R-:W-:Y:S02]  /*24d80*/  PLOP3.LUT P1, PT, P1, P0, PT, 0xa2, 0x0 ;  /* 0x000000000000781c */ /* 0x000fe40000f21472 */
[----:B------:R-:W-:-:S08]  /*24d90*/  @P0 R2UR P1, UR4, R7 ;  /* 0x00000000070402ca */ /* 0x000fd00000020000 */
[----:B------:R-:W-:-:S05]  /*24da0*/  @P0 PLOP3.LUT P0, PT, P1, PT, PT, 0x80, 0x0 ;  /* 0x000000000000081c */ /* 0x000fca0000f0f070 */
[----:B------:R-:W-:Y:S01]  /*24db0*/  @!P1 SYNCS.ARRIVE.TRANS64.RED.A0T1 RZ, [UR4+0x30830], RZ ;  /* 0x030830ffffff99a7 */ /* 0x000fe20008200404 */
[----:B------:R-:W-:Y:S07]  /*24dc0*/  @!P1 ARRIVES.LDGSTSBAR.64.TRANSCNT [UR4+0x30830] ;  /* 0x03083000ff0099b0 */ /* 0x000fee0008000a84 */
[----:B------:R-:W-:Y:S05]  /*24dd0*/  @P0 BRA.U.ANY `(.L_x_6228) ;  /* 0xfffffffd00e80947 */ /* 0x000fea000393ffff */
[----:B------:R-:W-:Y:S01]  /*24de0*/  NOP ;  /* 0x0000000000007918 */ /* 0x000fe20000000000 */
[----:B------:R-:W2:Y:S02]  /*24df0*/  LDL R0, [R1] ;  /* 0x0000000001007983 */ /* 0x000ea40000100800 */
[----:B--2---:R-:W-:-:S13]  /*24e00*/  LOP3.LUT P2, RZ, R0, 0x10, RZ, 0xc0, !PT ;  /* 0x0000001000ff7812 */ /* 0x004fda000784c0ff */
[----:B------:R-:W-:Y:S05]  /*24e10*/  @!P2 BRA `(.L_x_6229) ;  /* 0x000000000004a947 */ /* 0x000fea0003800000 */
[----:B------:R-:W-:Y:S01]  /*24e20*/  BPT.TRAP 0x1 ;  /* 0x000000040000795c */ /* 0x000fe20000300000 */
.L_x_6229:
        /* <DEDUP_REMOVED lines=37> */
.L_x_6231:
[----:B------:R-:W-:Y:S05]  /*25080*/  BSYNC B6 ;  /* 0x0000000000067941 */ /* 0x000fea0003800000 */
.L_x_6230:
[----:B------:R-:W2:Y:S01]  /*25090*/  LDL.LU R20, [R1+0x2c] ;  /* 0x00002c0001147983 */ /* 0x000ea20000300800 */
[----:B------:R-:W-:Y:S01]  /*250a0*/  ULDC.64 UR4, c[0x0][0x2d8] ;  /* 0x0000b60000047ab9 */ /* 0x000fe20000000a00 */
[----:B------:R-:W3:Y:S02]  /*250b0*/  LDC R6, c[0x0][0x448] ;  /* 0x00011200ff067b82 */ /* 0x000ee40000000800 */
[----:B0-----:R-:W4:Y:S04]  /*250c0*/  LDL.LU.64 R2, [R1+0x20] ;  /* 0x0000200001027983 */ /* 0x001f280000300a00 */
[----:B------:R0:W5:Y:S01]  /*250d0*/  LDL R9, [R1+0x18] ;  /* 0x0000180001097983 */ /* 0x0001620000100800 */
[----:B---3--:R-:W-:-:S13]  /*250e0*/  ISETP.NE.AND P0, PT, R6, 0x1, PT ;  /* 0x000000010600780c */ /* 0x008fda0003f05270 */
[----:B-1----:R-:W1:Y:S01]  /*250f0*/  @P0 LDC R7, c[0x0][0x44c] ;  /* 0x00011300ff070b82 */ /* 0x002e620000000800 */
[----:B----4-:R-:W-:Y:S02]  /*25100*/  IMAD.MOV.U32 R3, RZ, RZ, R34 ;  /* 0x000000ffff037224 */ /* 0x010fe400078e0022 */
        /* <DEDUP_REMOVED lines=8> */
[----:B--2---:R-:W-:-:S04]  /*25190*/  LOP3.LUT R20, R20, 0x7f, RZ, 0xc0, !PT ;  /* 0x0000007f14147812 */ /* 0x004fc800078ec0ff */
[----:B------:R-:W-:Y:S02]  /*251a0*/  SHF.R.U32.HI R21, RZ, 0x3, R20 ;  /* 0x00000003ff157819 */ /* 0x000fe40000011614 */
[----:B------:R-:W2:Y:S01]  /*251b0*/  S2R R20, SR_TID.X ;  /* 0x0000000000147919 */ /* 0x000ea20000002100 */
[----:B------:R-:W-:Y:S02]  /*251c0*/  IMAD.IADD R3, R3, 0x1, R0 ;  /* 0x0000000103037824 */ /* 0x000fe400078e0200 */
[----:B------:R-:W3:Y:S01]  /*251d0*/  @P0 LDC R0, c[0x0][0x450] ;  /* 0x00011400ff000b82 */ /* 0x000ee20000000800 */
[----:B--2---:R-:W-:-:S05]  /*251e0*/  IMAD.SHL.U32 R20, R20, 0x10, RZ ;  /* 0x0000001014147824 */ /* 0x004fca00078e00ff */
[----:B------:R-:W-:-:S05]  /*251f0*/  LOP3.LUT R20, R21, 0x70, R20, 0xf8, !PT ;  /* 0x0000007015147812 */ /* 0x000fca00078ef814 */
[----:B------:R-:W-:-:S04]  /*25200*/  IMAD R5, R17, 0x80, R20 ;  /* 0x0000008011057824 */ /* 0x000fc800078e0214 */
        /* <DEDUP_REMOVED lines=107> */
.L_x_6384:
        /* <DEDUP_REMOVED lines=12> */
.L_x_6234:
[----:B------:R-:W-:Y:S05]  /*25980*/  BSYNC B0 ;  /* 0x0000000000007941 */ /* 0x000fea0003800000 */
.L_x_6233:
[----:B------:R-:W-:Y:S01]  /*25990*/  NOP ;  /* 0x0000000000007918 */ /* 0x000fe20000000000 */
[----:B------:R-:W-:-:S13]  /*259a0*/  PLOP3.LUT P0, PT, PT, PT, PT, 0x80, 0x0 ;  /* 0x000000000000781c */ /* 0x000fda0003f0f070 */
.L_x_6235:
        /* <DEDUP_REMOVED lines=20> */
.L_x_6385:
[----:B------:R-:W-:Y:S05]  /*25af0*/  BSYNC B0 ;  /* 0x0000000000007941 */ /* 0x000fea0003800000 */
.L_x_6236:
        /* <DEDUP_REMOVED lines=11> */
.L_x_6252:
[----:B------:R-:W3:Y:S01]  /*25bb0*/  LDL R2, [R1] ;  /* 0x0000000001027983 */ /* 0x000ee20000100800 */
[----:B------:R-:W1:Y:S03]  /*25bc0*/  LDC R7, c[0x0][0x430] ;  /* 0x00010c00ff077b82 */ /* 0x000e660000000800 */
[----:B------:R-:W4:Y:S04]  /*25bd0*/  LDL R4, [R1+0xc] ;  /* 0x00000c0001047983 */ /* 0x000f280000100800 */
[----:B------:R-:W2:Y:S01]  /*25be0*/  LDL R8, [R1+0x10] ;  /* 0x0000100001087983 */ /* 0x000ea20000100800 */
[----:B------:R-:W0:Y:S02]  /*25bf0*/  S2R R0, SR_TID.X ;  /* 0x0000000000007919 */ /* 0x000e240000002100 */
[----:B0-----:R-:W-:-:S02]  /*25c00*/  LOP3.LUT R0, R0, 0x7f, RZ, 0xc0, !PT ;  /* 0x0000007f00007812 */ /* 0x001fc400078ec0ff */
[----:B-1----:R-:W-:-:S13]  /*25c10*/  ISETP.NE.AND P0, PT, R7, 0x1, PT ;  /* 0x000000010700780c */ /* 0x002fda0003f05270 */
[----:B------:R-:W0:Y:S01]  /*25c20*/  @P0 LDC R3, c[0x0][0x438] ;  /* 0x00010e00ff030b82 */ /* 0x000e220000000800 */
[----:B---3--:R-:W-:Y:S02]  /*25c30*/  LOP3.LUT P4, RZ, R2, 0x10, RZ, 0xc0, !PT ;  /* 0x0000001002ff7812 */ /* 0x008fe4000788c0ff */
[----:B------:R-:W-:Y:S02]  /*25c40*/  SHF.R.U32.HI R2, RZ, 0x3, R0 ;  /* 0x00000003ff027819 */ /* 0x000fe40000011600 */
[----:B------:R-:W1:Y:S01]  /*25c50*/  S2R R0, SR_TID.X ;  /* 0x0000000000007919 */ /* 0x000e620000002100 */
[----:B----4-:R-:W-:Y:S02]  /*25c60*/  IMAD R9, R6, 0x60, R4 ;  /* 0x0000006006097824 */ /* 0x010fe400078e0204 */
[----:B-1----:R-:W-:-:S05]  /*25c70*/  IMAD.SHL.U32 R0, R0, 0x10, RZ ;  /* 0x0000001000007824 */ /* 0x002fca00078e00ff */
[----:B------:R-:W-:Y:S02]  /*25c80*/  LOP3.LUT R0, R2, 0x70, R0, 0xf8, !PT ;  /* 0x0000007002007812 */ /* 0x000fe400078ef800 */
[----:B------:R-:W1:Y:S02]  /*25c90*/  @P0 LDC R2, c[0x0][0x434] ;  /* 0x00010d00ff020b82 */ /* 0x000e640000000800 */
[C---:B------:R-:W-:Y:S01]  /*25ca0*/  ISETP.GT.U32.AND P5, PT, R0.reuse, 0x5f, PT ;  /* 0x0000005f0000780c */ /* 0x040fe20003fa4070 */
[----:B------:R-:W-:-:S12]  /*25cb0*/  IMAD.IADD R9, R0, 0x1, R9 ;  /* 0x0000000100097824 */ /* 0x000fd800078e0209 */
[----:B------:R-:W2:Y:S01]  /*25cc0*/  @!P5 LDC.64 R4, c[0x0][0x428] ;  /* 0x00010a00ff04db82 */ /* 0x000ea20000000a00 */
[----:B------:R-:W-:Y:S02]  /*25cd0*/  IMAD.MOV.U32 R0, RZ, RZ, R9 ;  /* 0x000000ffff007224 */ /* 0x000fe400078e0009 */
[----:B-1----:R-:W-:-:S05]  /*25ce0*/  @P0 IMAD.HI.U32 R2, R9, R2, RZ ;  /* 0x0000000209020227 */ /* 0x002fca00078e00ff */
[----:B0-----:R-:W-:-:S04]  /*25cf0*/  @P0 SHF.R.U32.HI R0, RZ, R3, R2 ;  /* 0x00000003ff000219 */ /* 0x001fc80000011602 */
[--C-:B------:R-:W-:Y:S01]  /*25d00*/  @!P5 SHF.R.S32.HI R3, RZ, 0x1f, R0.reuse ;  /* 0x0000001fff03d819 */ /* 0x100fe20000011400 */
[----:B------:R-:W-:Y:S02]  /*25d10*/  @!P5 IMAD.MOV.U32 R2, RZ, RZ, R0 ;  /* 0x000000ffff02d224 */ /* 0x000fe400078e0000 */
[-C--:B--2---:R-:W-:Y:S02]  /*25d20*/  @!P5 IMAD R8, R8, R4.reuse, RZ ;  /* 0x000000040808d224 */ /* 0x084fe400078e02ff */
        /* <DEDUP_REMOVED lines=19> */
.L_x_6240:
[----:B------:R-:W-:Y:S01]  /*25e60*/  IMAD R7, R26, 0x8, R22 ;  /* 0x000000081a077824 */ /* 0x000fe200078e0216 */
[----:B------:R-:W-:Y:S01]  /*25e70*/  SHF.L.U32 R2, R28, 0x1f, RZ ;  /* 0x0000001f1c027819 */ /* 0x000fe200000006ff */
[----:B------:R-:W-:Y:S03]  /*25e80*/  BSSY B1, `(.L_x_6241) ;  /* 0x0000003000017945 */ /* 0x000fe60003800000 */
[----:B------:R-:W0:Y:S02]  /*25e90*/  SYNCS.PHASECHK.TRANS64.TRYWAIT P0, [R7+URZ+0x30840], R2 ;  /* 0x03084002070075a7 */ /* 0x000e24000800017f */
[----:B0-----:R-:W-:Y:S05]  /*25ea0*/  @!P0 BRA `(.L_x_6242) ;  /* 0x00000050009c8947 */ /* 0x001fea0003800000 */
.L_x_6386:
[----:B------:R-:W-:Y:S05]  /*25eb0*/  BSYNC B1 ;  /* 0x0000000000017941 */ /* 0x000fea0003800000 */
.L_x_6241:
        /* <DEDUP_REMOVED lines=25> */
[----:B------:R-:W-:Y:S02]  /*26050*/  IMAD.SHL.U32 R4, R32, 0x2, RZ ;  /* 0x0000000220047824 */ /* 0x000fe400078e00ff */
[----:B------:R-:W-:Y:S01]  /*26060*/  IMAD R5, R5, 0x2, R22 ;  /* 0x0000000205057824 */ /* 0x000fe200078e0216 */
        /* <DEDUP_REMOVED lines=38> */
.L_x_6400:
        /* <DEDUP_REMOVED lines=12> */
.L_x_6244:
[----:B------:R-:W-:Y:S02]  /*26390*/  PLOP3.LUT P4, PT, P4, P0, PT, 0xa2, 0x0 ;  /* 0x000000000000781c */ /* 0x000fe40002781472 */
[----:B------:R-:W-:-:S08]  /*263a0*/  @P0 R2UR P4, UR4, R7 ;  /* 0x00000000070402ca */ /* 0x000fd00000080000 */
[----:B------:R-:W-:-:S05]  /*263b0*/  @P0 PLOP3.LUT P0, PT, P4, PT, PT, 0x80, 0x0 ;  /* 0x000000000000081c */ /* 0x000fca000270f070 */
[----:B------:R-:W-:Y:S01]  /*263c0*/  @!P4 SYNCS.ARRIVE.TRANS64.RED.A0T1 RZ, [UR4+0x30830], RZ ;  /* 0x030830ffffffc9a7 */ /* 0x000fe20008200404 */
[----:B------:R-:W-:Y:S07]  /*263d0*/  @!P4 ARRIVES.LDGSTSBAR.64.TRANSCNT [UR4+0x30830] ;  /* 0x03083000ff00c9b0 */ /* 0x000fee0008000a84 */
[----:B------:R-:W-:Y:S05]  /*263e0*/  @P0 BRA.U.ANY `(.L_x_6244) ;  /* 0xfffffffd00e80947 */ /* 0x000fea000393ffff */
[----:B------:R-:W-:Y:S01]  /*263f0*/  NOP ;  /* 0x0000000000007918 */ /* 0x000fe20000000000 */
[----:B-1----:R-:W2:Y:S02]  /*26400*/  LDL R2, [R1] ;  /* 0x0000000001027983 */ /* 0x002ea40000100800 */
[----:B--2---:R-:W-:-:S13]  /*26410*/  LOP3.LUT P5, RZ, R2, 0x10, RZ, 0xc0, !PT ;  /* 0x0000001002ff7812 */ /* 0x004fda00078ac0ff */
[----:B------:R-:W-:Y:S05]  /*26420*/  @!P5 BRA `(.L_x_6245) ;  /* 0x000000000004d947 */ /* 0x000fea0003800000 */
[----:B------:R-:W-:Y:S01]  /*26430*/  BPT.TRAP 0x1 ;  /* 0x000000040000795c */ /* 0x000fe20000300000 */
.L_x_6245:
[----:B------:R1:W-:Y:S01]  /*26440*/  SYNCS.ARRIVE.TRANS64.A1T0 RZ, [R7+URZ+0x30830], RZ ;  /* 0x030830ff07ff79a7 */ /* 0x0003e2000810003f */
[----:B------:R-:W-:Y:S05]  /*26450*/  @!P5 BRA `(.L_x_6246) ;  /* 0x000000000004d947 */ /* 0x000fea0003800000 */
[----:B------:R-:W-:Y:S01]  /*26460*/  BPT.TRAP 0x1 ;  /* 0x000000040000795c */ /* 0x000fe20000300000 */
.L_x_6246:
[----:B------:R-:W-:Y:S01]  /*26470*/  SHF.L.U32 R2, R17, 0x1f, RZ ;  /* 0x0000001f11027819 */ /* 0x000fe200000006ff */
[----:B0-----:R-:W-:Y:S01]  /*26480*/  IMAD R6, R10, 0x8, R22 ;  /* 0x000000080a067824 */ /* 0x001fe200078e0216 */
[----:B------:R-:W-:Y:S03]  /*26490*/  BSSY B1, `(.L_x_6247) ;  /* 0x0000003000017945 */ /* 0x000fe60003800000 */
[----:B------:R-:W0:Y:S02]  /*264a0*/  SYNCS.PHASECHK.TRANS64.TRYWAIT P0, [R6+URZ+0x30860], R2 ;  /* 0x03086002060075a7 */ /* 0x000e24000800017f */
[----:B0-----:R-:W-:Y:S05]  /*264b0*/  @!P0 BRA `(.L_x_6248) ;  /* 0x0000005400288947 */ /* 0x001fea0003800000 */
.L_x_6401:
[----:B------:R-:W-:Y:S05]  /*264c0*/  BSYNC B1 ;  /* 0x0000000000017941 */ /* 0x000fea0003800000 */
.L_x_6247:
        /* <DEDUP_REMOVED lines=62> */
.L_x_6415:
        /* <DEDUP_REMOVED lines=29> */
.L_x_6250:
        /* <DEDUP_REMOVED lines=11> */
.L_x_6251:
        /* <DEDUP_REMOVED lines=8> */
.L_x_6239:
[----:B------:R-:W-:Y:S05]  /*26bb0*/  BSYNC B0 ;  /* 0x0000000000007941 */ /* 0x000fea0003800000 */
.L_x_6238:
        /* <DEDUP_REMOVED lines=17> */
.L_x_6254:
[----:B------:R-:W-:Y:S05]  /*26cd0*/  BSYNC B0 ;  /* 0x0000000000007941 */ /* 0x000fea0003800000 */
.L_x_6253:
[----:B------:R-:W3:Y:S02]  /*26ce0*/  LDL R0, [R1] ;  /* 0x0000000001007983 */ /* 0x000ee40000100800 */
[----:B---3--:R-:W-:-:S13]  /*26cf0*/  LOP3.LUT P0, RZ, R0, 0x10, RZ, 0xc0, !PT ;  /* 0x0000001000ff7812 */ /* 0x008fda000780c0ff */
[----:B------:R-:W-:Y:S05]  /*26d00*/  @!P0 BRA `(.L_x_6255) ;  /* 0x0000000000048947 */ /* 0x000fea0003800000 */
[----:B------:R-:W-:Y:S01]  /*26d10*/  BPT.TRAP 0x1 ;  /* 0x000000040000795c */ /* 0x000fe20000300000 */
.L_x_6255:
[----:B------:R-:W3:Y:S01]  /*26d20*/  LDL.LU R2, [R1+0x4] ;  /* 0x0000040001027983 */ /* 0x000ee20000300800 */
[----:B------:R-:W-:Y:S01]  /*26d30*/  IMAD R0, R26, 0x8, R22 ;  /* 0x000000081a007824 */ /* 0x000fe200078e0216 */
[----:B0-----:R-:W-:Y:S01]  /*26d40*/  SHF.L.U32 R3, R28, 0x1f, RZ ;  /* 0x0000001f1c037819 */ /* 0x001fe200000006ff */
[----:B------:R-:W-:Y:S03]  /*26d50*/  BSSY B0, `(.L_x_6256) ;  /* 0x0000004000007945 */ /* 0x000fe60003800000 */
[----:B------:R-:W0:Y:S01]  /*26d60*/  SYNCS.PHASECHK.TRANS64.TRYWAIT P0, [R0+URZ+0x30860], R3 ;  /* 0x03086003000075a7 */ /* 0x000e22000800017f */
[----:B---3--:R-:W-:Y:S01]  /*26d70*/  IMAD R6, R25, -0x60, R2 ;  /* 0xffffffa019067824 */ /* 0x008fe200078e0202 */
[----:B0-----:R-:W-:Y:S06]  /*26d80*/  @!P0 BRA `(.L_x_6257) ;  /* 0x0000005400188947 */ /* 0x001fec0003800000 */
.L_x_6416:
[----:B------:R-:W-:Y:S05]  /*26d90*/  BSYNC B0 ;  /* 0x0000000000007941 */ /* 0x000fea0003800000 */
.L_x_6256:
        /* <DEDUP_REMOVED lines=65> */
.L_x_6430:
        /* <DEDUP_REMOVED lines=13> */
.L_x_6259:
[----:B------:R-:W-:Y:S02]  /*27280*/  PLOP3.LUT P1, PT, P1, P0, PT, 0xa2, 0x0 ;  /* 0x000000000000781c */ /* 0x000fe40000f21472 */
[----:B------:R-:W-:-:S08]  /*27290*/  @P0 R2UR P1, UR4, R0 ;  /* 0x00000000000402ca */ /* 0x000fd00000020000 */
[----:B------:R-:W-:-:S05]  /*272a0*/  @P0 PLOP3.LUT P0, PT, P1, PT, PT, 0x80, 0x0 ;  /* 0x000000000000081c */ /* 0x000fca0000f0f070 */
[----:B------:R-:W-:Y:S01]  /*272b0*/  @!P1 SYNCS.ARRIVE.TRANS64.RED.A0T1 RZ, [UR4+0x30850], RZ ;  /* 0x030850ffffff99a7 */ /* 0x000fe20008200404 */
[----:B------:R-:W-:Y:S07]  /*272c0*/  @!P1 ARRIVES.LDGSTSBAR.64.TRANSCNT [UR4+0x30850] ;  /* 0x03085000ff0099b0 */ /* 0x000fee0008000a84 */
[----:B------:R-:W-:Y:S05]  /*272d0*/  @P0 BRA.U.ANY `(.L_x_6259) ;  /* 0xfffffffd00e80947 */ /* 0x000fea000393ffff */
[----:B------:R-:W-:Y:S01]  /*272e0*/  NOP ;  /* 0x0000000000007918 */ /* 0x000fe20000000000 */
[----:B0-----:R-:W2:Y:S02]  /*272f0*/  LDL R2, [R1] ;  /* 0x0000000001027983 */ /* 0x001ea40000100800 */
[----:B--2---:R-:W-:-:S13]  /*27300*/  LOP3.LUT P2, RZ, R2, 0x10, RZ, 0xc0, !PT ;  /* 0x0000001002ff7812 */ /* 0x004fda000784c0ff */
[----:B------:R-:W-:Y:S05]  /*27310*/  @!P2 BRA `(.L_x_6260) ;  /* 0x000000000004a947 */ /* 0x000fea0003800000 */
[----:B------:R-:W-:Y:S01]  /*27320*/  BPT.TRAP 0x1 ;  /* 0x000000040000795c */ /* 0x000fe20000300000 */
.L_x_6260:
[----:B------:R2:W-:Y:S01]  /*27330*/  SYNCS.ARRIVE.TRANS64.A1T0 RZ, [R0+URZ+0x30850], RZ ;  /* 0x030850ff00ff79a7 */ /* 0x0005e2000810003f */
[----:B------:R-:W-:-:S05]  /*27340*/  VIADD R26, R26, 0x1 ;  /* 0x000000011a1a7836 */ /* 0x000fca0000000000 */
[----:B------:R-:W-:-:S04]  /*27350*/  ISETP.NE.AND P0, PT, R26, 0x2, PT ;  /* 0x000000021a00780c */ /* 0x000fc80003f05270 */
[----:B------:R-:W-:Y:S02]  /*27360*/  SEL R3, RZ, 0x1, P0 ;  /* 0x00000001ff037807 */ /* 0x000fe40000000000 */
[----:B------:R-:W-:Y:S02]  /*27370*/  SEL R26, R26, RZ, P0 ;  /* 0x000000ff1a1a7207 */ /* 0x000fe40000000000 */
[----:B--2---:R-:W-:-:S07]  /*27380*/  LOP3.LUT R28, R28, R3, RZ, 0x3c, !PT ;  /* 0x000000031c1c7212 */ /* 0x004fce00078e3cff */
.L_x_6217:
[----:B------:R-:W-:Y:S05]  /*27390*/  BSYNC B7 ;  /* 0x0000000000077941 */ /* 0x000fea0003800000 */
.L_x_6215:
[----:B------:R-:W2:Y:S02]  /*273a0*/  LDL R0, [R1] ;  /* 0x0000000001007983 */ /* 0x000ea40000100800 */
[----:B--2---:R-:W-:-:S13]  /*273b0*/  LOP3.LUT P0, RZ, R0, 0x20, RZ, 0xc0, !PT ;  /* 0x0000002000ff7812 */ /* 0x004fda000780c0ff */
[----:B------:R-:W-:Y:S05]  /*273c0*/  @!P0 BRA `(.L_x_6261) ;  /* 0x0000000000248947 */ /* 0x000fea0003800000 */
[----:B------:R-:W-:Y:S05]  /*273d0*/  WARPSYNC.ALL ;  /* 0x0000000000007948 */ /* 0x000fea0003800000 */
[----:B------:R-:W2:Y:S08]  /*273e0*/  S2UR UR5, SR_CgaCtaId ;  /* 0x00000000000579c3 */ /* 0x000eb00000008800 */
[----:B------:R-:W-:Y:S06]  /*273f0*/  BAR.SYNC.DEFER_BLOCKING 0x5, 0x180 ;  /* 0x0146000000007b1d */ /* 0x000fec0000010000 */
[----:B------:R-:W-:-:S02]  /*27400*/  UMOV UR4, 0x400 ;  /* 0x0000040000047882 */ /* 0x000fc40000000000 */
[----:B--2---:R-:W-:-:S06]  /*27410*/  ULEA UR4, UR5, UR4, 0x18 ;  /* 0x0000000405047291 */ /* 0x004fcc000f8ec03f */
[----:B0-----:R-:W-:-:S05]  /*27420*/  IMAD.U32 R22, RZ, RZ, UR4 ;  /* 0x00000004ff167e24 */ /* 0x001fca000f8e00ff */
[----:B------:R2:W3:Y:S01]  /*27430*/  LDS.128 R16, [R22+0x308d0] ;  /* 0x0308d00016107984 */ /* 0x0004e20000000c00 */
[----:B------:R-:W-:Y:S06]  /*27440*/  BAR.ARV 0x4, 0x180 ;  /* 0x0106000000007b1d */ /* 0x000fec0000002000 */
[----:B------:R-:W-:Y:S05]  /*27450*/  BRA `(.L_x_6262) ;  /* 0x0000000c00d47947 */ /* 0x000fea0003800000 */
.L_x_6261:
[----:B0-----:R-:W0:Y:S01]  /*27460*/  S2R R8, SR_TID.X ;  /* 0x0000000000087919 */ /* 0x001e220000002100 */
        /* <DEDUP_REMOVED lines=8> */
[----:B------:R-:W2:Y:S01]  /*274f0*/  @!P1 LDC.64 R4, c[0x0][0xc78] ;  /* 0x00031e00ff049b82 */ /* 0x000ea20000000a00 */
[----:B0-----:R-:W-:-:S05]  /*27500*/  @!P1 IMAD.WIDE R2, R7, 0x4, R2 ;  /* 0x0000000407029825 */ /* 0x001fca00078e0202 */
        /* <DEDUP_REMOVED lines=32> */
.L_x_6440:
[----:B------:R-:W-:Y:S02]  /*27710*/  ULDC UR4, c[0x0][0xc38] ;  /* 0x00030e0000047ab9 */ /* 0x000fe40000000800 */
[----:B------:R-:W-:-:S04]  /*27720*/  IMAD.U32 R5, RZ, RZ, UR4 ;  /* 0x00000004ff057e24 */ /* 0x000fc8000f8e00ff */
[----:B--2---:R-:W-:-:S04]  /*27730*/  IMAD R14, R14, R5, RZ ;  /* 0x000000050e0e7224 */ /* 0x004fc800078e02ff */
[----:B------:R-:W-:-:S05]  /*27740*/  IMAD.IADD R7, R7, 0x1, R14 ;  /* 0x0000000107077824 */ /* 0x000fca00078e020e */
[----:B------:R-:W-:-:S13]  /*27750*/  ISETP.GT.AND P6, PT, R7, R0, PT ;  /* 0x000000000700720c */ /* 0x000fda0003fc4270 */
[----:B------:R-:W-:Y:S05]  /*27760*/  @P6 BRA `(.L_x_6264) ;  /* 0x0000000000a46947 */ /* 0x000fea0003800000 */
.L_x_6267:
        /* <DEDUP_REMOVED lines=10> */
[----:B------:R-:W2:Y:S01]  /*27810*/  @!P6 LDC.64 R4, c[0x0][0xc78] ;  /* 0x00031e00ff04eb82 */ /* 0x000ea20000000a00 */
[----:B0-----:R-:W-:-:S05]  /*27820*/  @!P6 IMAD.WIDE R2, R9, 0x4, R2 ;  /* 0x000000040902e825 */ /* 0x001fca00078e0202 */
[----:B------:R2:W3:Y:S02]  /*27830*/  @!P6 LDG.E R17, desc[UR60][R2.64] ;  /* 0x0000003c0211e981 */ /* 0x0004e4000c1e1900 */
[----:B--2---:R-:W-:-:S04]  /*27840*/  @!P6 IMAD.WIDE R2, R9, 0x4, R4 ;  /* 0x000000040902e825 */ /* 0x004fc800078e0204 */
[----:B------:R-:W-:-:S06]  /*27850*/  IMAD.MOV.U32 R4, RZ, RZ, RZ ;  /* 0x000000ffff047224 */ /* 0x000fcc00078e00ff */
        /* <DEDUP_REMOVED lines=20> */
.L_x_6448:
[----:B------:R-:W-:Y:S02]  /*279a0*/  ULDC UR4, c[0x0][0xc38] ;  /* 0x00030e0000047ab9 */ /* 0x000fe40000000800 */
[----:B------:R-:W-:-:S04]  /*279b0*/  IMAD.U32 R5, RZ, RZ, UR4 ;  /* 0x00000004ff057e24 */ /* 0x000fc8000f8e00ff */
[----:B--2---:R-:W-:-:S04]  /*279c0*/  IMAD R14, R14, R5, RZ ;  /* 0x000000050e0e7224 */ /* 0x004fc800078e02ff */
[----:B------:R-:W-:-:S05]  /*279d0*/  IMAD.IADD R7, R14, 0x1, R7 ;  /* 0x000000010e077824 */ /* 0x000fca00078e0207 */
[----:B------:R-:W-:-:S13]  /*279e0*/  ISETP.GT.AND P6, PT, R7, R0, PT ;  /* 0x000000000700720c */ /* 0x000fda0003fc4270 */
[----:B------:R-:W-:Y:S05]  /*279f0*/  @!P6 BRA `(.L_x_6267) ;  /* 0xfffffffc005ce947 */ /* 0x000fea000383ffff */
.L_x_6264:
        /* <DEDUP_REMOVED lines=10> */
.L_x_6453:
[----:B------:R-:W-:-:S13]  /*27aa0*/  ISETP.NE.AND P0, PT, R3, RZ, PT ;  /* 0x000000ff0300720c */ /* 0x000fda0003f05270 */
[----:B------:R-:W-:Y:S05]  /*27ab0*/  @!P0 BRA `(.L_x_6269) ;  /* 0x0000000000108947 */ /* 0x000fea0003800000 */
[----:B------:R-:W-:Y:S01]  /*27ac0*/  UMOV UR4, 0xffffffff ;  /* 0xffffffff00047882 */ /* 0x000fe20000000000 */
[----:B--2---:R-:W-:Y:S02]  /*27ad0*/  VIADD R12, R12, 0xffffffff ;  /* 0xffffffff0c0c7836 */ /* 0x004fe40000000000 */
[----:B------:R-:W-:Y:S05]  /*27ae0*/  BRA.DIV UR4, `(.L_x_6270) ;  /* 0x0000005a04287947 */ /* 0x000fea000b800000 */
[----:B------:R2:W0:Y:S02]  /*27af0*/  SHFL.IDX PT, R6, R2, R12, 0x1f ;  /* 0x00001f0c02067589 */ /* 0x00042400000e0000 */
.L_x_6269:
[----:B----4-:R-:W-:Y:S01]  /*27b00*/  ISETP.NE.AND P0, PT, R4, 0x1, PT ;  /* 0x000000010400780c */ /* 0x010fe20003f05270 */
[----:B0-----:R-:W-:-:S04]  /*27b10*/  IMAD R16, R6, R5, R7 ;  /* 0x0000000506107224 */ /* 0x001fc800078e0207 */
[----:B------:R-:W-:-:S08]  /*27b20*/  IMAD.IADD R0, R0, 0x1, -R16 ;  /* 0x0000000100007824 */ /* 0x000fd000078e0a10 */
[----:B------:R-:W-:Y:S05]  /*27b30*/  @!P0 BRA `(.L_x_6271) ;  /* 0x0000000000dc8947 */ /* 0x000fea0003800000 */
[-C--:B---3--:R-:W-:Y:S02]  /*27b40*/  IABS R5, R17.reuse ;  /* 0x0000001100057213 */ /* 0x088fe40000000000 */
[----:B------:R-:W-:Y:S02]  /*27b50*/  IABS R6, R4 ;  /* 0x0000000400067213 */ /* 0x000fe40000000000 */
[----:B------:R-:W0:Y:S08]  /*27b60*/  I2F.RP R7, R5 ;  /* 0x0000000500077306 */ /* 0x000e300000209400 */
[----:B------:R-:W3:Y:S08]  /*27b70*/  I2F.RP R8, R6 ;  /* 0x0000000600087306 */ /* 0x000ef00000209400 */
[----:B0-----:R-:W2:Y:S08]  /*27b80*/  MUFU.RCP R7, R7 ;  /* 0x0000000700077308 */ /* 0x001eb00000001000 */
[----:B---3--:R-:W-:Y:S01]  /*27b90*/  MUFU.RCP R8, R8 ;  /* 0x0000000800087308 */ /* 0x008fe20000001000 */
[----:B--2---:R-:W-:Y:S01]  /*27ba0*/  VIADD R2, R7, 0xffffffe ;  /* 0x0ffffffe07027836 */ /* 0x004fe20000000000 */
[----:B------:R-:W-:-:S06]  /*27bb0*/  IABS R7, R17 ;  /* 0x0000001100077213 */ /* 0x000fcc0000000000 */
[----:B------:R0:W2:Y:S02]  /*27bc0*/  F2I.FTZ.U32.TRUNC.NTZ R3, R2 ;  /* 0x0000000200037305 */ /* 0x0000a4000021f000 */
[----:B0-----:R-:W-:Y:S02]  /*27bd0*/  IMAD.MOV.U32 R2, RZ, RZ, RZ ;  /* 0x000000ffff027224 */ /* 0x001fe400078e00ff */
[----:B--2---:R-:W-:-:S04]  /*27be0*/  IMAD.MOV R10, RZ, RZ, -R3 ;  /* 0x000000ffff0a7224 */ /* 0x004fc800078e0a03 */
        /* <DEDUP_REMOVED lines=44> */
.L_x_6271:
        /* <DEDUP_REMOVED lines=60> */
.L_x_6272:
[----:B------:R-:W-:-:S05]  /*28270*/  LOP3.LUT R2, RZ, R2, RZ, 0x33, !PT ;  /* 0x00000002ff027212 */ /* 0x000fca00078e33ff */
[----:B------:R-:W-:Y:S01]  /*28280*/  IMAD.IADD R17, R17, 0x1, R2 ;  /* 0x0000000111117824 */ /* 0x000fe200078e0202 */
[----:B------:R-:W-:Y:S06]  /*28290*/  BRA `(.L_x_6273) ;  /* 0x00000000001c7947 */ /* 0x000fec0003800000 */
.L_x_6265:
[----:B------:R-:W-:Y:S01]  /*282a0*/  UMOV UR4, URZ ;  /* 0x0000003f00047c82 */ /* 0x000fe20008000000 */
[----:B------:R-:W-:Y:S01]  /*282b0*/  UMOV UR5, URZ ;  /* 0x0000003f00057c82 */ /* 0x000fe20008000000 */
[----:B------:R-:W-:Y:S01]  /*282c0*/  ULDC UR6, c[0x0][0xc3c] ;  /* 0x00030f0000067ab9 */ /* 0x000fe20000000800 */
[----:B------:R-:W-:Y:S02]  /*282d0*/  IMAD.MOV.U32 R16, RZ, RZ, R0 ;  /* 0x000000ffff107224 */ /* 0x000fe400078e0000 */
[----:B------:R-:W-:Y:S02]  /*282e0*/  IMAD.U32 R17, RZ, RZ, UR4 ;  /* 0x00000004ff117e24 */ /* 0x000fe4000f8e00ff */
[----:B------:R-:W-:Y:S02]  /*282f0*/  IMAD.U32 R18, RZ, RZ, UR5 ;  /* 0x00000005ff127e24 */ /* 0x000fe4000f8e00ff */
[----:B------:R-:W-:-:S07]  /*28300*/  IMAD.U32 R19, RZ, RZ, UR6 ;  /* 0x00000006ff137e24 */ /* 0x000fce000f8e00ff */
.L_x_6273:
        /* <DEDUP_REMOVED lines=10> */
.L_x_6262:
[----:B------:R-:W-:Y:S02]  /*283b0*/  ULDC UR4, c[0x0][0xc3c] ;  /* 0x00030f0000047ab9 */ /* 0x000fe40000000800 */
[----:B---3--:R-:W-:-:S13]  /*283c0*/  ISETP.GE.AND P0, PT, R19, UR4, PT ;  /* 0x0000000413007c0c */ /* 0x008fda000bf06270 */
[----:B------:R-:W-:Y:S05]  /*283d0*/  @!P0 BRA `(.L_x_6274) ;  /* 0xffffff9400e48947 */ /* 0x000fea000383ffff */
[----:B------:R-:W-:Y:S05]  /*283e0*/  BSYNC B8 ;  /* 0x0000000000087941 */ /* 0x000fea0003800000 */
.L_x_6167:
[----:B------:R-:W3:Y:S01]  /*283f0*/  LDL.LU R0, [R1+0x28] ;  /* 0x0000280001007983 */ /* 0x000ee20000300800 */
[----:B------:R-:W-:Y:S01]  /*28400*/  BSSY B0, `(.L_x_6275) ;  /* 0x000000b000007945 */ /* 0x000fe20003800000 */
[----:B------:R-:W4:Y:S01]  /*28410*/  S2R R5, SR_CgaCtaId ;  /* 0x0000000000057919 */ /* 0x000f220000008800 */
[----:B---3--:R-:W-:-:S05]  /*28420*/  VIADD R0, R0, 0x1 ;  /* 0x0000000100007836 */ /* 0x008fca0000000000 */
[----:B--2---:R-:W-:-:S04]  /*28430*/  LEA.HI R2, R0, R0, RZ, 0x1 ;  /* 0x0000000000027211 */ /* 0x004fc800078f08ff */
[----:B0-----:R-:W-:Y:S02]  /*28440*/  LOP3.LUT R3, R2, 0xfffffffe, RZ, 0xc0, !PT ;  /* 0xfffffffe02037812 */ /* 0x001fe400078ec0ff */
[----:B------:R-:W-:-:S03]  /*28450*/  MOV R2, 0x400 ;  /* 0x0000040000027802 */ /* 0x000fc60000000f00 */
[----:B------:R-:W-:Y:S01]  /*28460*/  IMAD.IADD R0, R0, 0x1, -R3 ;  /* 0x0000000100007824 */ /* 0x000fe200078e0a03 */
[----:B----4-:R-:W-:-:S04]  /*28470*/  LEA R7, R5, R2, 0x18 ;  /* 0x0000000205077211 */ /* 0x010fc800078ec0ff */
[----:B------:R-:W-:-:S04]  /*28480*/  SHF.L.U32 R0, R0, 0x1f, RZ ;  /* 0x0000001f00007819 */ /* 0x000fc800000006ff */
[----:B------:R-:W0:Y:S02]  /*28490*/  SYNCS.PHASECHK.TRANS64.TRYWAIT P0, [R7+URZ+0x30820], R0 ;  /* 0x03082000070075a7 */ /* 0x000e24000800017f */
[----:B0-----:R-:W-:Y:S05]  /*284a0*/  @!P0 BRA `(.L_x_6276) ;  /* 0x0000004c00e08947 */ /* 0x001fea0003800000 */
.L_x_6456:
[----:B------:R-:W-:Y:S05]  /*284b0*/  BSYNC B0 ;  /* 0x0000000000007941 */ /* 0x000fea0003800000 */
.L_x_6275:
[----:B------:R-:W-:-:S03]  /*284c0*/  UMOV UR4, 0xffffffff ;  /* 0xffffffff00047882 */ /* 0x000fc60000000000 */
[----:B------:R-:W-:Y:S05]  /*284d0*/  BRA.DIV UR4, `(.L_x_6277) ;  /* 0x0000004e04e87947 */ /* 0x000fea000b800000 */
[----:B0-----:R-:W0:Y:S02]  /*284e0*/  S2R R0, SR_TID.X ;  /* 0x0000000000007919 */ /* 0x001e240000002100 */
[----:B0-----:R-:W-:-:S04]  /*284f0*/  SHF.R.U32.HI R0, RZ, 0x5, R0 ;  /* 0x00000005ff007819 */ /* 0x001fc80000011600 */
[----:B------:R-:W-:-:S05]  /*28500*/  LOP3.LUT R0, R0, 0x3, RZ, 0xc0, !PT ;  /* 0x0000000300007812 */ /* 0x000fca00078ec0ff */
[----:B------:R0:W2:Y:S02]  /*28510*/  SHFL.IDX PT, R14, R0, RZ, 0x1f ;  /* 0x00001fff000e7589 */ /* 0x0000a400000e0000 */
.L_x_6459:
[----:B--2---:R-:W-:-:S13]  /*28520*/  ISETP.NE.AND P0, PT, R14, RZ, PT ;  /* 0x000000ff0e00720c */ /* 0x004fda0003f05270 */
[----:B------:R-:W-:Y:S05]  /*28530*/  @P0 BRA `(.L_x_5914) ;  /* 0x0000000000900947 */ /* 0x000fea0003800000 */
[----:B------:R-:W-:-:S03]  /*28540*/  UMOV UR4, 0xffffffff ;  /* 0xffffffff00047882 */ /* 0x000fc60000000000 */
[----:B------:R-:W-:Y:S05]  /*28550*/  BRA.DIV UR4, `(.L_x_6278) ;  /* 0x0000004e04fc7947 */ /* 0x000fea000b800000 */
[----:B------:R-:W-:-:S13]  /*28560*/  ELECT P6, URZ, PT ;  /* 0x00000000003f782f */ /* 0x000fda00038c0000 */
.L_x_6462:
[----:B------:R-:W-:Y:S05]  /*28570*/  @!P6 BRA `(.L_x_5914) ;  /* 0x000000000080e947 */ /* 0x000fea0003800000 */
[----:B0-----:R-:W2:Y:S02]  /*28580*/  LDL R0, [R1+0x6c] ;  /* 0x00006c0001007983 */ /* 0x001ea40000100800 */
[----:B--2---:R-:W-:-:S13]  /*28590*/  R2UR UR4, R0 ;  /* 0x00000000000472ca */ /* 0x004fda00000e0000 */
[----:B------:R-:W-:-:S06]  /*285a0*/  ULOP3.LUT UR4, UR4, 0x2, URZ, 0xfc, !UPT ;  /* 0x0000000204047892 */ /* 0x000fcc000f8efc3f */
[----:B------:R-:W-:-:S05]  /*285b0*/  IMAD.U32 R0, RZ, RZ, UR4 ;  /* 0x00000004ff007e24 */ /* 0x000fca000f8e00ff */
[----:B------:R-:W-:-:S13]  /*285c0*/  ISETP.NE.AND P0, PT, R0, 0x3, PT ;  /* 0x000000030000780c */ /* 0x000fda0003f05270 */
[----:B------:R-:W-:Y:S05]  /*285d0*/  @!P0 BRA `(.L_x_6279) ;  /* 0x0000000000048947 */ /* 0x000fea0003800000 */
[----:B------:R-:W-:Y:S01]  /*285e0*/  BPT.TRAP 0x1 ;  /* 0x000000040000795c */ /* 0x000fe20000300000 */
.L_x_6279:
[----:B------:R-:W-:Y:S01]  /*285f0*/  IMAD R5, R26, 0x8, R7 ;  /* 0x000000081a057824 */ /* 0x000fe200078e0207 */
[----:B------:R-:W-:Y:S01]  /*28600*/  SHF.L.U32 R0, R28, 0x1f, RZ ;  /* 0x0000001f1c007819 */ /* 0x000fe200000006ff */
[----:B------:R-:W-:-:S03]  /*28610*/  VIADD R26, R26, 0x1 ;  /* 0x000000011a1a7836 */ /* 0x000fc60000000000 */
[----:B------:R-:W0:Y:S02]  /*28620*/  SYNCS.PHASECHK.TRANS64.TRYWAIT P1, [R5+URZ+0x30840], R0 ;  /* 0x03084000050075a7 */ /* 0x000e24000802017f */
[----:B------:R-:W-:-:S04]  /*28630*/  ISETP.NE.AND P2, PT, R26, 0x2, PT ;  /* 0x000000021a00780c */ /* 0x000fc80003f45270 */
[----:B------:R-:W-:Y:S01]  /*28640*/  SEL R3, RZ, 0x1, P2 ;  /* 0x00000001ff037807 */ /* 0x000fe20001000000 */
[----:B0-----:R-:W-:Y:S08]  /*28650*/  @!P1 BRA `(.L_x_6280) ;  /* 0x0000004c00dc9947 */ /* 0x001ff00003800000 */
.L_x_6463:
[----:B------:R-:W-:Y:S02]  /*28660*/  SEL R26, R26, RZ, P2 ;  /* 0x000000ff1a1a7207 */ /* 0x000fe40001000000 */
[----:B------:R-:W-:Y:S01]  /*28670*/  LOP3.LUT R2, R28, R3, RZ, 0x3c, !PT ;  /* 0x000000031c027212 */ /* 0x000fe200078e3cff */
[----:B------:R-:W-:Y:S06]  /*28680*/  @!P0 BRA `(.L_x_6281) ;  /* 0x0000000000048947 */ /* 0x000fec0003800000 */
[----:B------:R-:W-:Y:S01]  /*28690*/  BPT.TRAP 0x1 ;  /* 0x000000040000795c */ /* 0x000fe20000300000 */
.L_x_6281:
[----:B------:R-:W-:Y:S01]  /*286a0*/  IMAD R3, R26, 0x8, R7 ;  /* 0x000000081a037824 */ /* 0x000fe200078e0207 */
[----:B------:R-:W-:-:S04]  /*286b0*/  SHF.L.U32 R2, R2, 0x1f, RZ ;  /* 0x0000001f02027819 */ /* 0x000fc800000006ff */
[----:B------:R-:W2:Y:S02]  /*286c0*/  SYNCS.PHASECHK.TRANS64.TRYWAIT P1, [R3+URZ+0x30840], R2 ;  /* 0x03084002030075a7 */ /* 0x000ea4000802017f */
[----:B--2---:R-:W-:Y:S05]  /*286d0*/  @!P1 BRA `(.L_x_6282) ;  /* 0x0000004c00d09947 */ /* 0x004fea0003800000 */
.L_x_6464:
[----:B------:R-:W-:Y:S05]  /*286e0*/  @!P0 BRA `(.L_x_6283) ;  /* 0x0000000000048947 */ /* 0x000fea0003800000 */
[----:B------:R-:W-:Y:S01]  /*286f0*/  BPT.TRAP 0x1 ;  /* 0x000000040000795c */ /* 0x000fe20000300000 */
.L_x_6283:
[----:B------:R-:W3:Y:S02]  /*28700*/  SYNCS.PHASECHK.TRANS64.TRYWAIT P1, [R5+URZ+0x30860], R0 ;  /* 0x03086000050075a7 */ /* 0x000ee4000802017f */
[----:B---3--:R-:W-:Y:S05]  /*28710*/  @!P1 BRA `(.L_x_6284) ;  /* 0x0000004c00d49947 */ /* 0x008fea0003800000 */
.L_x_6465:
[----:B------:R-:W-:Y:S05]  /*28720*/  @!P0 BRA `(.L_x_6285) ;  /* 0x0000000000048947 */ /* 0x000fea0003800000 */
[----:B------:R-:W-:Y:S01]  /*28730*/  BPT.TRAP 0x1 ;  /* 0x000000040000795c */ /* 0x000fe20000300000 */
.L_x_6285:
[----:B----4-:R4:W0:Y:S02]  /*28740*/  SYNCS.PHASECHK.TRANS64.TRYWAIT P0, [R3+URZ+0x30860], R2 ;  /* 0x03086002030075a7 */ /* 0x010824000800017f */
[----:B0-----:R-:W-:Y:S05]  /*28750*/  @!P0 NANOSLEEP.SYNCS 0x989680 ;  /* 0x009896800000895d */ /* 0x001fea0003900000 */
[----:B------:R-:W0:Y:S02]  /*28760*/  @!P0 SYNCS.PHASECHK.TRANS64 P0, [R3+URZ+0x30860], R2 ;  /* 0x03086002030085a7 */ /* 0x000e24000800007f */
[----:B0-----:R-:W-:Y:S05]  /*28770*/  @!P0 BRA `(.L_x_6285) ;  /* 0xfffffffc00f08947 */ /* 0x001fea000383ffff */
.L_x_5914:
[----:B------:R-:W-:Y:S05]  /*28780*/  BSYNC B9 ;  /* 0x0000000000097941 */ /* 0x000fea0003800000 */
.L_x_5911:
[----:B------:R-:W-:Y:S05]  /*28790*/  EXIT ;  /* 0x000000000000794d */ /* 0x000fea0003800000 */
.L_x_5934:
[----:B0-----:R0:W1:Y:S02]  /*287a0*/  SYNCS.PHASECHK.TRANS64.TRYWAIT P5, [R86+URZ+0x30890], R87 ;  /* 0x03089057560075a7 */ /* 0x00106400080a017f */
[----:B-1----:R-:W-:Y:S05]  /*287b0*/  @!P5 NANOSLEEP.SYNCS 0x989680 ;  /* 0x009896800000d95d */ /* 0x002fea0003900000 */
[----:B------:R-:W1:Y:S02]  /*287c0*/  @!P5 SYNCS.PHASECHK.TRANS64 P5, [R86+URZ+0x30890], R87 ;  /* 0x030890575600d5a7 */ /* 0x000e6400080a007f */
[----:B-1----:R-:W-:Y:S05]  /*287d0*/  @!P5 BRA `(.L_x_5934) ;  /* 0xfffffffc00f0d947 */ /* 0x002fea000383ffff */
[----:B------:R-:W-:Y:S05]  /*287e0*/  BRA `(.L_x_6286) ;  /* 0xfffffdb000cc7947 */ /* 0x000fea000383ffff */
.L_x_5935:
        /* <DEDUP_REMOVED lines=8> */
.L_x_6288:
[----:B------:R-:W-:Y:S05]  /*28870*/  BSYNC B1 ;  /* 0x0000000000017941 */ /* 0x000fea0003800000 */
.L_x_6287:
        /* <DEDUP_REMOVED lines=8> */
.L_x_6289:
[----:B------:R-:W-:Y:S01]  /*28900*/  IMAD.MOV.U32 R11, RZ, RZ, R14 ;  /* 0x000000ffff0b7224 */ /* 0x000fe200078e000e */
[----:B------:R-:W-:Y:S06]  /*28910*/  BRA `(.L_x_6290) ;  /* 0xfffffdb000947947 */ /* 0x000fec000383ffff */
.L_x_5960:
        /* <DEDUP_REMOVED lines=8> */
.L_x_6292:
[----:B------:R-:W-:Y:S05]  /*289a0*/  BSYNC B1 ;  /* 0x0000000000017941 */ /* 0x000fea0003800000 */
.L_x_6291:
        /* <DEDUP_REMOVED lines=8> */
.L_x_6293:
[----:B------:R-:W-:Y:S01]  /*28a30*/  IMAD.MOV.U32 R117, RZ, RZ, R14 ;  /* 0x000000ffff757224 */ /* 0x000fe200078e000e */
[----:B------:R-:W-:Y:S06]  /*28a40*/  BRA `(.L_x_6294) ;  /* 0xfffffdc400fc7947 */ /* 0x000fec000383ffff */
.L_x_5990:
[----:B0-----:R0:W1:Y:S02]  /*28a50*/  SYNCS.PHASECHK.TRANS64.TRYWAIT P5, [R86+URZ+0x30890], R87 ;  /* 0x03089057560075a7 */ /* 0x00106400080a017f */
[----:B-1----:R-:W-:Y:S05]  /*28a60*/  @!P5 NANOSLEEP.SYNCS 0x989680 ;  /* 0x009896800000d95d */ /* 0x002fea0003900000 */
[----:B------:R-:W1:Y:S02]  /*28a70*/  @!P5 SYNCS.PHASECHK.TRANS64 P5, [R86+URZ+0x30890], R87 ;  /* 0x030890575600d5a7 */ /* 0x000e6400080a007f */
[----:B-1----:R-:W-:Y:S05]  /*28a80*/  @!P5 BRA `(.L_x_5990) ;  /* 0xfffffffc00f0d947 */ /* 0x002fea000383ffff */
[----:B------:R-:W-:Y:S05]  /*28a90*/  BRA `(.L_x_6295) ;  /* 0xfffffde800207947 */ /* 0x000fea000383ffff */
.L_x_5991:
        /* <DEDUP_REMOVED lines=8> */
.L_x_6297:
[----:B------:R-:W-:Y:S05]  /*28b20*/  BSYNC B1 ;  /* 0x0000000000017941 */ /* 0x000fea0003800000 */
.L_x_6296:
        /* <DEDUP_REMOVED lines=8> */
.L_x_6298:
[----:B------:R-:W-:Y:S01]  /*28bb0*/  IMAD.MOV.U32 R11, RZ, RZ, R14 ;  /* 0x000000ffff0b7224 */ /* 0x000fe200078e000e */
[----:B------:R-:W-:Y:S06]  /*28bc0*/  BRA `(.L_x_6299) ;  /* 0xfffffde400f07947 */ /* 0x000fec000383ffff */
.L_x_6004:
        /* <DEDUP_REMOVED lines=8> */
.L_x_6301:
[----:B------:R-:W-:Y:S05]  /*28c50*/  BSYNC B1 ;  /* 0x0000000000017941 */ /* 0x000fea0003800000 */
.L_x_6300:
        /* <DEDUP_REMOVED lines=8> */
.L_x_6302:
[----:B------:R-:W-:Y:S01]  /*28ce0*/  IMAD.MOV.U32 R117, RZ, RZ, R14 ;  /* 0x000000ffff757224 */ /* 0x000fe200078e000e */
[----:B------:R-:W-:Y:S06]  /*28cf0*/  BRA `(.L_x_6303) ;  /* 0xfffffdfc00a87947 */ /* 0x000fec000383ffff */
.L_x_6017:
[----:B0-----:R0:W1:Y:S02]  /*28d00*/  SYNCS.PHASECHK.TRANS64.TRYWAIT P3, [R86+URZ+0x30890], R87 ;  /* 0x03089057560075a7 */ /* 0x001064000806017f */
[----:B-1----:R-:W-:Y:S05]  /*28d10*/  @!P3 NANOSLEEP.SYNCS 0x989680 ;  /* 0x009896800000b95d */ /* 0x002fea0003900000 */
[----:B------:R-:W1:Y:S02]  /*28d20*/  @!P3 SYNCS.PHASECHK.TRANS64 P3, [R86+URZ+0x30890], R87 ;  /* 0x030890575600b5a7 */ /* 0x000e64000806007f */
[----:B-1----:R-:W-:Y:S05]  /*28d30*/  @!P3 BRA `(.L_x_6017) ;  /* 0xfffffffc00f0b947 */ /* 0x002fea000383ffff */
[----:B------:R-:W-:Y:S05]  /*28d40*/  BRA `(.L_x_6304) ;  /* 0xfffffe1400bc7947 */ /* 0x000fea000383ffff */
.L_x_6018:
        /* <DEDUP_REMOVED lines=8> */
.L_x_6306:
[----:B------:R-:W-:Y:S05]  /*28dd0*/  BSYNC B1 ;  /* 0x0000000000017941 */ /* 0x000fea0003800000 */
.L_x_6305:
        /* <DEDUP_REMOVED lines=8> */
.L_x_6307:
[----:B------:R-:W-:Y:S01]  /*28e60*/  IMAD.MOV.U32 R37, RZ, RZ, R14 ;  /* 0x000000ffff257224 */ /* 0x000fe200078e000e */
[----:B------:R-:W-:Y:S06]  /*28e70*/  BRA `(.L_x_6308) ;  /* 0xfffffe1400d87947 */ /* 0x000fec000383ffff */
.L_x_6021:
        /* <DEDUP_REMOVED lines=8> */
.L_x_6310:
[----:B------:R-:W-:Y:S05]  /*28f00*/  BSYNC B1 ;  /* 0x0000000000017941 */ /* 0x000fea0003800000 */
.L_x_6309:
        /* <DEDUP_REMOVED lines=8> */
.L_x_6311:
[----:B------:R-:W-:Y:S01]  /*28f90*/  IMAD.MOV.U32 R37, RZ, RZ, R14 ;  /* 0x000000ffff257224 */ /* 0x000fe200078e000e */
[----:B------:R-:W-:Y:S06]  /*28fa0*/  BRA `(.L_x_6312) ;  /* 0xfffffe1800347947 */ /* 0x000fec000383ffff */
.L_x_6025:
[----:B---3--:R3:W0:Y:S02]  /*28fb0*/  SYNCS.PHASECHK.TRANS64.TRYWAIT P2, [R86+URZ+0x308b0], R87 ;  /* 0x0308b057560075a7 */ /* 0x008624000804017f */
[----:B0-----:R-:W-:Y:S05]  /*28fc0*/  @!P2 NANOSLEEP.SYNCS 0x989680 ;  /* 0x009896800000a95d */ /* 0x001fea0003900000 */
[----:B------:R-:W0:Y:S02]  /*28fd0*/  @!P2 SYNCS.PHASECHK.TRANS64 P2, [R86+URZ+0x308b0], R87 ;  /* 0x0308b0575600a5a7 */ /* 0x000e24000804007f */
[----:B0-----:R-:W-:Y:S05]  /*28fe0*/  @!P2 BRA `(.L_x_6025) ;  /* 0xfffffffc00f0a947 */ /* 0x001fea000383ffff */
[----:B------:R-:W-:Y:S05]  /*28ff0*/  BRA `(.L_x_6313) ;  /* 0xfffffe1c000c7947 */ /* 0x000fea000383ffff */
.L_x_6045:
        /* <DEDUP_REMOVED lines=8> */
.L_x_6315:
[----:B------:R-:W-:Y:S05]  /*29080*/  BSYNC B1 ;  /* 0x0000000000017941 */ /* 0x000fea0003800000 */
.L_x_6314:
        /* <DEDUP_REMOVED lines=8> */
.L_x_6316:
[----:B------:R-:W-:Y:S02]  /*29110*/  IMAD.MOV.U32 R13, RZ, RZ, R63 ;  /* 0x000000ffff0d7224 */ /* 0x000fe400078e003f */
[----:B------:R-:W-:-:S07]  /*29120*/  IMAD.MOV.U32 R8, RZ, RZ, R14 ;  /* 0x000000ffff087224 */ /* 0x000fce00078e000e */
[----:B------:R-:W-:Y:S05]  /*29130*/  WARPSYNC.COLLECTIVE R15, `(.L_x_6317) ;  /* 0x000000000f087348 */ /* 0x000fea0003c00000 */
[----:B------:R0:W1:Y:S02]  /*29140*/  SHFL.IDX P6, R14, R13, R12, R11 ;  /* 0x0000000c0d0e7389 */ /* 0x00006400000c000b */
[----:B01----:R-:W-:Y:S01]  /*29150*/  ENDCOLLECTIVE ;  /* 0x000000000000791b */ /* 0x003fe20003800000 */
.L_x_6317:
[----:B------:R-:W-:Y:S02]  /*29160*/  IMAD.MOV.U32 R13, RZ, RZ, R62 ;  /* 0x000000ffff0d7224 */ /* 0x000fe400078e003e */
[----:B------:R-:W-:-:S07]  /*29170*/  IMAD.MOV.U32 R9, RZ, RZ, R14 ;  /* 0x000000ffff097224 */ /* 0x000fce00078e000e */
[----:B------:R-:W-:Y:S05]  /*29180*/  WARPSYNC.COLLECTIVE R15, `(.L_x_6318) ;  /* 0x000000000f087348 */ /* 0x000fea0003c00000 */
[----:B------:R0:W1:Y:S02]  /*29190*/  SHFL.IDX P6, R14, R13, R12, R11 ;  /* 0x0000000c0d0e7389 */ /* 0x00006400000c000b */
[----:B01----:R-:W-:Y:S01]  /*291a0*/  ENDCOLLECTIVE ;  /* 0x000000000000791b */ /* 0x003fe20003800000 */
.L_x_6318:
[----:B------:R-:W-:Y:S01]  /*291b0*/  IMAD.MOV.U32 R30, RZ, RZ, R14 ;  /* 0x000000ffff1e7224 */ /* 0x000fe200078e000e */
[----:B------:R-:W-:Y:S06]  /*291c0*/  BRA `(.L_x_6319) ;  /* 0xfffffe3000087947 */ /* 0x000fec000383ffff */
.L_x_6048:
[----:B------:R-:W-:Y:S01]  /*291d0*/  BSSY B1, `(.L_x_6320) ;  /* 0x0000008000017945 */ /* 0x000fe20003800000 */
[----:B------:R-:W-:Y:S02]  /*291e0*/  IMAD.MOV.U32 R13, RZ, RZ, R0 ;  /* 0x000000ffff0d7224 */ /* 0x000fe400078e0000 */
[----:B------:R-:W-:Y:S02]  /*291f0*/  IMAD.MOV.U32 R12, RZ, RZ, 0x1 ;  /* 0x00000001ff0c7424 */ /* 0x000fe400078e00ff */
[----:B------:R-:W-:Y:S02]  /*29200*/  IMAD.MOV.U32 R11, RZ, RZ, 0x1c1f ;  /* 0x00001c1fff0b7424 */ /* 0x000fe400078e00ff */
[----:B------:R-:W-:-:S07]  /*29210*/  IMAD.MOV.U32 R15, RZ, RZ, -0x1 ;  /* 0xffffffffff0f7424 */ /* 0x000fce00078e00ff */
[----:B0---4-:R-:W-:Y:S05]  /*29220*/  WARPSYNC.COLLECTIVE R15, `(.L_x_6321) ;  /* 0x000000000f087348 */ /* 0x011fea0003c00000 */
[----:B------:R1:W2:Y:S02]  /*29230*/  SHFL.IDX P6, R14, R13, R12, R11 ;  /* 0x0000000c0d0e7389 */ /* 0x0002a400000c000b */
[----:B012-4-:R-:W-:Y:S01]  /*29240*/  ENDCOLLECTIVE ;  /* 0x000000000000791b */ /* 0x017fe20003800000 */
.L_x_6321:
[----:B------:R-:W-:Y:S05]  /*29250*/  BSYNC B1 ;  /* 0x0000000000017941 */ /* 0x000fea0003800000 */
.L_x_6320:
        /* <DEDUP_REMOVED lines=8> */
.L_x_6322:
[----:B------:R-:W-:Y:S02]  /*292e0*/  IMAD.MOV.U32 R13, RZ, RZ, R63 ;  /* 0x000000ffff0d7224 */ /* 0x000fe400078e003f */
[----:B------:R-:W-:-:S07]  /*292f0*/  IMAD.MOV.U32 R65, RZ, RZ, R14 ;  /* 0x000000ffff417224 */ /* 0x000fce00078e000e */
[----:B------:R-:W-:Y:S05]  /*29300*/  WARPSYNC.COLLECTIVE R15, `(.L_x_6323) ;  /* 0x000000000f087348 */ /* 0x000fea0003c00000 */
[----:B------:R0:W1:Y:S02]  /*29310*/  SHFL.IDX P6, R14, R13, R12, R11 ;  /* 0x0000000c0d0e7389 */ /* 0x00006400000c000b */
[----:B01----:R-:W-:Y:S01]  /*29320*/  ENDCOLLECTIVE ;  /* 0x000000000000791b */ /* 0x003fe20003800000 */
.L_x_6323:
[----:B------:R-:W-:Y:S02]  /*29330*/  IMAD.MOV.U32 R13, RZ, RZ, R62 ;  /* 0x000000ffff0d7224 */ /* 0x000fe400078e003e */
[----:B------:R-:W-:-:S07]  /*29340*/  IMAD.MOV.U32 R63, RZ, RZ, R14 ;  /* 0x000000ffff3f7224 */ /* 0x000fce00078e000e */
[----:B------:R-:W-:Y:S05]  /*29350*/  WARPSYNC.COLLECTIVE R15, `(.L_x_6324) ;  /* 0x000000000f087348 */ /* 0x000fea0003c00000 */
[----:B------:R0:W1:Y:S02]  /*29360*/  SHFL.IDX P6, R14, R13, R12, R11 ;  /* 0x0000000c0d0e7389 */ /* 0x00006400000c000b */
[----:B01----:R-:W-:Y:S01]  /*29370*/  ENDCOLLECTIVE ;  /* 0x000000000000791b */ /* 0x003fe20003800000 */
.L_x_6324:
[----:B------:R-:W-:Y:S01]  /*29380*/  IMAD.MOV.U32 R62, RZ, RZ, R14 ;  /* 0x000000ffff3e7224 */ /* 0x000fe200078e000e */
[----:B------:R-:W-:Y:S06]  /*29390*/  BRA `(.L_x_6325) ;  /* 0xfffffe3400d47947 */ /* 0x000fec000383ffff */
.L_x_6052:
[----:B0-----:R0:W1:Y:S02]  /*293a0*/  SYNCS.PHASECHK.TRANS64.TRYWAIT P0, [R2+URZ+0x30800], R5 ;  /* 0x03080005020075a7 */ /* 0x001064000800017f */
[----:B-1----:R-:W-:Y:S05]  /*293b0*/  @!P0 NANOSLEEP.SYNCS 0x989680 ;  /* 0x009896800000895d */ /* 0x002fea0003900000 */
[----:B------:R-:W1:Y:S02]  /*293c0*/  @!P0 SYNCS.PHASECHK.TRANS64 P0, [R2+URZ+0x30800], R5 ;  /* 0x03080005020085a7 */ /* 0x000e64000800007f */
[----:B-1----:R-:W-:Y:S05]  /*293d0*/  @!P0 BRA `(.L_x_6052) ;  /* 0xfffffffc00f08947 */ /* 0x002fea000383ffff */
[----:B------:R-:W-:Y:S05]  /*293e0*/  BRA `(.L_x_6326) ;  /* 0xfffffe40001c7947 */ /* 0x000fea000383ffff */
.L_x_6076:
        /* <DEDUP_REMOVED lines=8> */
.L_x_6328:
[----:B------:R-:W-:Y:S05]  /*29470*/  BSYNC B1 ;  /* 0x0000000000017941 */ /* 0x000fea0003800000 */
.L_x_6327:
        /* <DEDUP_REMOVED lines=8> */
.L_x_6329:
[----:B------:R-:W-:Y:S02]  /*29500*/  IMAD.MOV.U32 R13, RZ, RZ, R61 ;  /* 0x000000ffff0d7224 */ /* 0x000fe400078e003d */
[----:B------:R-:W-:-:S07]  /*29510*/  IMAD.MOV.U32 R4, RZ, RZ, R14 ;  /* 0x000000ffff047224 */ /* 0x000fce00078e000e */
[----:B------:R-:W-:Y:S05]  /*29520*/  WARPSYNC.COLLECTIVE R15, `(.L_x_6330) ;  /* 0x000000000f087348 */ /* 0x000fea0003c00000 */
[----:B------:R0:W1:Y:S02]  /*29530*/  SHFL.IDX P6, R14, R13, R12, R11 ;  /* 0x0000000c0d0e7389 */ /* 0x00006400000c000b */
[----:B01----:R-:W-:Y:S01]  /*29540*/  ENDCOLLECTIVE ;  /* 0x000000000000791b */ /* 0x003fe20003800000 */
.L_x_6330:
[----:B------:R-:W-:Y:S02]  /*29550*/  IMAD.MOV.U32 R13, RZ, RZ, R3 ;  /* 0x000000ffff0d7224 */ /* 0x000fe400078e0003 */
[----:B------:R-:W-:-:S07]  /*29560*/  IMAD.MOV.U32 R7, RZ, RZ, R14 ;  /* 0x000000ffff077224 */ /* 0x000fce00078e000e */
[----:B------:R-:W-:Y:S05]  /*29570*/  WARPSYNC.COLLECTIVE R15, `(.L_x_6331) ;  /* 0x000000000f087348 */ /* 0x000fea0003c00000 */
[----:B------:R0:W1:Y:S02]  /*29580*/  SHFL.IDX P6, R14, R13, R12, R11 ;  /* 0x0000000c0d0e7389 */ /* 0x00006400000c000b */
[----:B01----:R-:W-:Y:S01]  /*29590*/  ENDCOLLECTIVE ;  /* 0x000000000000791b */ /* 0x003fe20003800000 */
.L_x_6331:
[----:B------:R-:W-:Y:S01]  /*295a0*/  IMAD.MOV.U32 R8, RZ, RZ, R14 ;  /* 0x000000ffff087224 */ /* 0x000fe200078e000e */
[----:B------:R-:W-:Y:S06]  /*295b0*/  BRA `(.L_x_6332) ;  /* 0xfffffe6400bc7947 */ /* 0x000fec000383ffff */
.L_x_6079:
        /* <DEDUP_REMOVED lines=8> */
.L_x_6334:
[----:B------:R-:W-:Y:S05]  /*29640*/  BSYNC B1 ;  /* 0x0000000000017941 */ /* 0x000fea0003800000 */
.L_x_6333:
        /* <DEDUP_REMOVED lines=8> */
.L_x_6335:
[----:B------:R-:W-:Y:S02]  /*296d0*/  IMAD.MOV.U32 R13, RZ, RZ, R61 ;  /* 0x000000ffff0d7224 */ /* 0x000fe400078e003d */
[----:B------:R-:W-:-:S07]  /*296e0*/  IMAD.MOV.U32 R20, RZ, RZ, R14 ;  /* 0x000000ffff147224 */ /* 0x000fce00078e000e */
[----:B------:R-:W-:Y:S05]  /*296f0*/  WARPSYNC.COLLECTIVE R15, `(.L_x_6336) ;  /* 0x000000000f087348 */ /* 0x000fea0003c00000 */
[----:B------:R0:W1:Y:S02]  /*29700*/  SHFL.IDX P6, R14, R13, R12, R11 ;  /* 0x0000000c0d0e7389 */ /* 0x00006400000c000b */
[----:B01----:R-:W-:Y:S01]  /*29710*/  ENDCOLLECTIVE ;  /* 0x000000000000791b */ /* 0x003fe20003800000 */
.L_x_6336:
[----:B------:R-:W-:Y:S02]  /*29720*/  IMAD.MOV.U32 R13, RZ, RZ, R3 ;  /* 0x000000ffff0d7224 */ /* 0x000fe400078e0003 */
[----:B------:R-:W-:-:S07]  /*29730*/  IMAD.MOV.U32 R61, RZ, RZ, R14 ;  /* 0x000000ffff3d7224 */ /* 0x000fce00078e000e */
[----:B------:R-:W-:Y:S05]  /*29740*/  WARPSYNC.COLLECTIVE R15, `(.L_x_6337) ;  /* 0x000000000f087348 */ /* 0x000fea0003c00000 */
[----:B------:R0:W1:Y:S02]  /*29750*/  SHFL.IDX P6, R14, R13, R12, R11 ;  /* 0x0000000c0d0e7389 */ /* 0x00006400000c000b */
[----:B01----:R-:W-:Y:S01]  /*29760*/  ENDCOLLECTIVE ;  /* 0x000000000000791b */ /* 0x003fe20003800000 */
.L_x_6337:
[----:B------:R-:W-:Y:S01]  /*29770*/  IMAD.MOV.U32 R62, RZ, RZ, R14 ;  /* 0x000000ffff3e7224 */ /* 0x000fe200078e000e */
[----:B------:R-:W-:Y:S06]  /*29780*/  BRA `(.L_x_6338) ;  /* 0xfffffe6800fc7947 */ /* 0x000fec000383ffff */
.L_x_6083:
[----:B0-----:R0:W1:Y:S02]  /*29790*/  SYNCS.PHASECHK.TRANS64.TRYWAIT P0, [R2+URZ+0x30800], R21 ;  /* 0x03080015020075a7 */ /* 0x001064000800017f */
[----:B-1----:R-:W-:Y:S05]  /*297a0*/  @!P0 NANOSLEEP.SYNCS 0x989680 ;  /* 0x009896800000895d */ /* 0x002fea0003900000 */
[----:B------:R-:W1:Y:S02]  /*297b0*/  @!P0 SYNCS.PHASECHK.TRANS64 P0, [R2+URZ+0x30800], R21 ;  /* 0x03080015020085a7 */ /* 0x000e64000800007f */
[----:B-1----:R-:W-:Y:S05]  /*297c0*/  @!P0 BRA `(.L_x_6083) ;  /* 0xfffffffc00f08947 */ /* 0x002fea000383ffff */
[----:B------:R-:W-:Y:S05]  /*297d0*/  BRA `(.L_x_6339) ;  /* 0xfffffe7000a07947 */ /* 0x000fea000383ffff */
.L_x_6097:
[----:B-1----:R1:W2:Y:S02]  /*297e0*/  SYNCS.PHASECHK.TRANS64.TRYWAIT P1, [R8+URZ+0x30830], R3 ;  /* 0x03083003080075a7 */ /* 0x0022a4000802017f */
[----:B--2---:R-:W-:Y:S05]  /*297f0*/  @!P1 NANOSLEEP.SYNCS 0x989680 ;  /* 0x009896800000995d */ /* 0x004fea0003900000 */
[----:B------:R-:W2:Y:S02]  /*29800*/  @!P1 SYNCS.PHASECHK.TRANS64 P1, [R8+URZ+0x30830], R3 ;  /* 0x03083003080095a7 */ /* 0x000ea4000802007f */
[----:B--2---:R-:W-:Y:S05]  /*29810*/  @!P1 BRA `(.L_x_6097) ;  /* 0xfffffffc00f09947 */ /* 0x004fea000383ffff */
[----:B------:R-:W-:Y:S05]  /*29820*/  BRA `(.L_x_6096) ;  /* 0xfffffe9c00c47947 */ /* 0x000fea000383ffff */
.L_x_6105:
[----:B-1----:R1:W2:Y:S02]  /*29830*/  SYNCS.PHASECHK.TRANS64.TRYWAIT P1, [R0+URZ+0x30830], R3 ;  /* 0x03083003000075a7 */ /* 0x0022a4000802017f */
[----:B--2---:R-:W-:Y:S05]  /*29840*/  @!P1 NANOSLEEP.SYNCS 0x989680 ;  /* 0x009896800000995d */ /* 0x004fea0003900000 */
[----:B------:R-:W2:Y:S02]  /*29850*/  @!P1 SYNCS.PHASECHK.TRANS64 P1, [R0+URZ+0x30830], R3 ;  /* 0x03083003000095a7 */ /* 0x000ea4000802007f */
[----:B--2---:R-:W-:Y:S05]  /*29860*/  @!P1 BRA `(.L_x_6105) ;  /* 0xfffffffc00f09947 */ /* 0x004fea000383ffff */
[----:B------:R-:W-:Y:S05]  /*29870*/  BRA `(.L_x_6104) ;  /* 0xfffffec800507947 */ /* 0x000fea000383ffff */
.L_x_6110:
[----:B-1----:R1:W2:Y:S02]  /*29880*/  SYNCS.PHASECHK.TRANS64.TRYWAIT P1, [R13+URZ+0x30850], R3 ;  /* 0x030850030d0075a7 */ /* 0x0022a4000802017f */
[----:B--2---:R-:W-:Y:S05]  /*29890*/  @!P1 NANOSLEEP.SYNCS 0x989680 ;  /* 0x009896800000995d */ /* 0x004fea0003900000 */
[----:B------:R-:W2:Y:S02]  /*298a0*/  @!P1 SYNCS.PHASECHK.TRANS64 P1, [R13+URZ+0x30850], R3 ;  /* 0x030850030d0095a7 */ /* 0x000ea4000802007f */
[----:B--2---:R-:W-:Y:S05]  /*298b0*/  @!P1 BRA `(.L_x_6110) ;  /* 0xfffffffc00f09947 */ /* 0x004fea000383ffff */
[----:B------:R-:W-:Y:S05]  /*298c0*/  BRA `(.L_x_6109) ;  /* 0xfffffed400f47947 */ /* 0x000fea000383ffff */
.L_x_6120:
[----:B-1----:R1:W2:Y:S02]  /*298d0*/  SYNCS.PHASECHK.TRANS64.TRYWAIT P1, [R3+URZ+0x30830], R4 ;  /* 0x03083004030075a7 */ /* 0x0022a4000802017f */
[----:B--2---:R-:W-:Y:S05]  /*298e0*/  @!P1 NANOSLEEP.SYNCS 0x989680 ;  /* 0x009896800000995d */ /* 0x004fea0003900000 */
[----:B------:R-:W2:Y:S02]  /*298f0*/  @!P1 SYNCS.PHASECHK.TRANS64 P1, [R3+URZ+0x30830], R4 ;  /* 0x03083004030095a7 */ /* 0x000ea4000802007f */
[----:B--2---:R-:W-:Y:S05]  /*29900*/  @!P1 BRA `(.L_x_6120) ;  /* 0xfffffffc00f09947 */ /* 0x004fea000383ffff */
[----:B------:R-:W-:Y:S05]  /*29910*/  BRA `(.L_x_6119) ;  /* 0xfffffef8004c7947 */ /* 0x000fea000383ffff */
.L_x_6125:
[----:B-1----:R1:W2:Y:S02]  /*29920*/  SYNCS.PHASECHK.TRANS64.TRYWAIT P1, [R13+URZ+0x30850], R3 ;  /* 0x030850030d0075a7 */ /* 0x0022a4000802017f */
[----:B--2---:R-:W-:Y:S05]  /*29930*/  @!P1 NANOSLEEP.SYNCS 0x989680 ;  /* 0x009896800000995d */ /* 0x004fea0003900000 */
[----:B------:R-:W2:Y:S02]  /*29940*/  @!P1 SYNCS.PHASECHK.TRANS64 P1, [R13+URZ+0x30850], R3 ;  /* 0x030850030d0095a7 */ /* 0x000ea4000802007f */
[----:B--2---:R-:W-:Y:S05]  /*29950*/  @!P1 BRA `(.L_x_6125) ;  /* 0xfffffffc00f09947 */ /* 0x004fea000383ffff */
[----:B------:R-:W-:Y:S05]  /*29960*/  BRA `(.L_x_6124) ;  /* 0xffffff0400f07947 */ /* 0x000fea000383ffff */
.L_x_6133:
[----:B-1----:R1:W2:Y:S02]  /*29970*/  SYNCS.PHASECHK.TRANS64.TRYWAIT P1, [R10+URZ+0x30850], R5 ;  /* 0x030850050a0075a7 */ /* 0x0022a4000802017f */
[----:B--2---:R-:W-:Y:S05]  /*29980*/  @!P1 NANOSLEEP.SYNCS 0x989680 ;  /* 0x009896800000995d */ /* 0x004fea0003900000 */
[----:B------:R-:W2:Y:S02]  /*29990*/  @!P1 SYNCS.PHASECHK.TRANS64 P1, [R10+URZ+0x30850], R5 ;  /* 0x030850050a0095a7 */ /* 0x000ea4000802007f */
[----:B--2---:R-:W-:Y:S05]  /*299a0*/  @!P1 BRA `(.L_x_6133) ;  /* 0xfffffffc00f09947 */ /* 0x004fea000383ffff */
[----:B------:R-:W-:Y:S05]  /*299b0*/  BRA `(.L_x_6132) ;  /* 0xffffff2400cc7947 */ /* 0x000fea000383ffff */
.L_x_6175:
[----:B-1----:R-:W0:Y:S01]  /*299c0*/  S2R R11, SR_TID.X ;  /* 0x00000000000b7919 */ /* 0x002e220000002100 */
[----:B------:R-:W-:Y:S01]  /*299d0*/  BSSY B1, `(.L_x_6340) ;  /* 0x000000a000017945 */ /* 0x000fe20003800000 */
[----:B------:R-:W-:Y:S02]  /*299e0*/  IMAD.MOV.U32 R12, RZ, RZ, RZ ;  /* 0x000000ffff0c7224 */ /* 0x000fe400078e00ff */
[----:B------:R-:W-:Y:S01]  /*299f0*/  IMAD.MOV.U32 R15, RZ, RZ, -0x1 ;  /* 0xffffffffff0f7424 */ /* 0x000fe200078e00ff */
[----:B0-----:R-:W-:-:S04]  /*29a00*/  SHF.R.U32.HI R11, RZ, 0x5, R11 ;  /* 0x00000005ff0b7819 */ /* 0x001fc8000001160b */
[----:B------:R-:W-:-:S05]  /*29a10*/  LOP3.LUT R11, R11, 0x3, RZ, 0xc0, !PT ;  /* 0x000000030b0b7812 */ /* 0x000fca00078ec0ff */
[----:B------:R-:W-:Y:S02]  /*29a20*/  IMAD.MOV.U32 R13, RZ, RZ, R11 ;  /* 0x000000ffff0d7224 */ /* 0x000fe400078e000b */
[----:B------:R-:W-:-:S07]  /*29a30*/  IMAD.MOV.U32 R11, RZ, RZ, 0x1f ;  /* 0x0000001fff0b7424 */ /* 0x000fce00078e00ff */
[----:B------:R-:W-:Y:S05]  /*29a40*/  WARPSYNC.COLLECTIVE R15, `(.L_x_6341) ;  /* 0x000000000f087348 */ /* 0x000fea0003c00000 */
[----:B------:R0:W1:Y:S02]  /*29a50*/  SHFL.IDX P6, R14, R13, R12, R11 ;  /* 0x0000000c0d0e7389 */ /* 0x00006400000c000b */
[----:B01----:R-:W-:Y:S01]  /*29a60*/  ENDCOLLECTIVE ;  /* 0x000000000000791b */ /* 0x003fe20003800000 */
.L_x_6341:
[----:B------:R-:W-:Y:S05]  /*29a70*/  BSYNC B1 ;  /* 0x0000000000017941 */ /* 0x000fea0003800000 */
.L_x_6340:
[----:B------:R-:W-:Y:S05]  /*29a80*/  BRA `(.L_x_6342) ;  /* 0xffffff8800c87947 */ /* 0x000fea000383ffff */
.L_x_6177:
[----:B------:R-:W-:Y:S01]  /*29a90*/  BSSY B1, `(.L_x_6343) ;  /* 0x0000006000017945 */ /* 0x000fe20003800000 */
[----:B------:R-:W-:-:S07]  /*29aa0*/  IMAD.MOV.U32 R15, RZ, RZ, -0x1 ;  /* 0xffffffffff0f7424 */ /* 0x000fce00078e00ff */
[----:B01----:R-:W-:Y:S05]  /*29ab0*/  WARPSYNC.COLLECTIVE R15, `(.L_x_6344) ;  /* 0x000000000f0c7348 */ /* 0x003fea0003c00000 */
[----:B------:R-:W-:Y:S02]  /*29ac0*/  ELECT P6, UR62, PT ;  /* 0x00000000003e782f */ /* 0x000fe400038c0000 */
[----:B------:R-:W-:Y:S01]  /*29ad0*/  MOV R14, UR62 ;  /* 0x0000003e000e7c02 */ /* 0x000fe20008000f00 */
[----:B01----:R-:W-:Y:S10]  /*29ae0*/  ENDCOLLECTIVE ;  /* 0x000000000000791b */ /* 0x003ff40003800000 */
.L_x_6344:
[----:B------:R-:W-:Y:S05]  /*29af0*/  BSYNC B1 ;  /* 0x0000000000017941 */ /* 0x000fea0003800000 */
.L_x_6343:
[----:B------:R-:W-:Y:S05]  /*29b00*/  BRA `(.L_x_6176) ;  /* 0xffffff8800c07947 */ /* 0x000fea000383ffff */
.L_x_6179:
[----:B0-----:R0:W2:Y:S02]  /*29b10*/  SYNCS.PHASECHK.TRANS64.TRYWAIT P0, [R22+URZ+0x30820], R8 ;  /* 0x03082008160075a7 */ /* 0x0010a4000800017f */
[----:B--2---:R-:W-:Y:S05]  /*29b20*/  @!P0 NANOSLEEP.SYNCS 0x989680 ;  /* 0x009896800000895d */ /* 0x004fea0003900000 */
[----:B------:R-:W2:Y:S02]  /*29b30*/  @!P0 SYNCS.PHASECHK.TRANS64 P0, [R22+URZ+0x30820], R8 ;  /* 0x03082008160085a7 */ /* 0x000ea4000800007f */
[----:B--2---:R-:W-:Y:S05]  /*29b40*/  @!P0 BRA `(.L_x_6179) ;  /* 0xfffffffc00f08947 */ /* 0x004fea000383ffff */
[----:B------:R-:W-:Y:S05]  /*29b50*/  BRA `(.L_x_6345) ;  /* 0xffffff8800d07947 */ /* 0x000fea000383ffff */
.L_x_6183:
[----:B-1----:R1:W2:Y:S02]  /*29b60*/  SYNCS.PHASECHK.TRANS64.TRYWAIT P0, [R12+URZ+0x308a0], R11 ;  /* 0x0308a00b0c0075a7 */ /* 0x0022a4000800017f */
[----:B--2---:R-:W-:Y:S05]  /*29b70*/  @!P0 NANOSLEEP.SYNCS 0x989680 ;  /* 0x009896800000895d */ /* 0x004fea0003900000 */
[----:B------:R-:W2:Y:S02]  /*29b80*/  @!P0 SYNCS.PHASECHK.TRANS64 P0, [R12+URZ+0x308a0], R11 ;  /* 0x0308a00b0c0085a7 */ /* 0x000ea4000800007f */
[----:B--2---:R-:W-:Y:S05]  /*29b90*/  @!P0 BRA `(.L_x_6183) ;  /* 0xfffffffc00f08947 */ /* 0x004fea000383ffff */
[----:B------:R-:W-:Y:S05]  /*29ba0*/  BRA `(.L_x_6346) ;  /* 0xffffff8800e87947 */ /* 0x000fea000383ffff */
.L_x_6190:
[----:B0-----:R0:W2:Y:S02]  /*29bb0*/  SYNCS.PHASECHK.TRANS64.TRYWAIT P0, [R12+URZ+0x308c0], R11 ;  /* 0x0308c00b0c0075a7 */ /* 0x0010a4000800017f */
[----:B--2---:R-:W-:Y:S05]  /*29bc0*/  @!P0 NANOSLEEP.SYNCS 0x989680 ;  /* 0x009896800000895d */ /* 0x004fea0003900000 */
[----:B------:R-:W2:Y:S02]  /*29bd0*/  @!P0 SYNCS.PHASECHK.TRANS64 P0, [R12+URZ+0x308c0], R11 ;  /* 0x0308c00b0c0085a7 */ /* 0x000ea4000800007f */
[----:B--2---:R-:W-:Y:S05]  /*29be0*/  @!P0 BRA `(.L_x_6190) ;  /* 0xfffffffc00f08947 */ /* 0x004fea000383ffff */
[----:B------:R-:W-:Y:S05]  /*29bf0*/  BRA `(.L_x_6347) ;  /* 0xffffff8c00e47947 */ /* 0x000fea000383ffff */
.L_x_6199:
[----:B-1----:R1:W2:Y:S02]  /*29c00*/  SYNCS.PHASECHK.TRANS64.TRYWAIT P1, [R11+URZ+0x308a0], R10 ;  /* 0x0308a00a0b0075a7 */ /* 0x0022a4000802017f */
[----:B--2---:R-:W-:Y:S05]  /*29c10*/  @!P1 NANOSLEEP.SYNCS 0x989680 ;  /* 0x009896800000995d */ /* 0x004fea0003900000 */
[----:B------:R-:W2:Y:S02]  /*29c20*/  @!P1 SYNCS.PHASECHK.TRANS64 P1, [R11+URZ+0x308a0], R10 ;  /* 0x0308a00a0b0095a7 */ /* 0x000ea4000802007f */
[----:B--2---:R-:W-:Y:S05]  /*29c30*/  @!P1 BRA `(.L_x_6199) ;  /* 0xfffffffc00f09947 */ /* 0x004fea000383ffff */
[----:B------:R-:W-:Y:S05]  /*29c40*/  BRA `(.L_x_6348) ;  /* 0xffffff94001c7947 */ /* 0x000fea000383ffff */
.L_x_6206:
[----:B0-----:R0:W2:Y:S02]  /*29c50*/  SYNCS.PHASECHK.TRANS64.TRYWAIT P1, [R11+URZ+0x308c0], R10 ;  /* 0x0308c00a0b0075a7 */ /* 0x0010a4000802017f */
[----:B--2---:R-:W-:Y:S05]  /*29c60*/  @!P1 NANOSLEEP.SYNCS 0x989680 ;  /* 0x009896800000995d */ /* 0x004fea0003900000 */
[----:B------:R-:W2:Y:S02]  /*29c70*/  @!P1 SYNCS.PHASECHK.TRANS64 P1, [R11+URZ+0x308c0], R10 ;  /* 0x0308c00a0b0095a7 */ /* 0x000ea4000802007f */
[----:B--2---:R-:W-:Y:S05]  /*29c80*/  @!P1 BRA `(.L_x_6206) ;  /* 0xfffffffc00f09947 */ /* 0x004fea000383ffff */
[----:B------:R-:W-:Y:S05]  /*29c90*/  BRA `(.L_x_6349) ;  /* 0xffffff9800147947 */ /* 0x000fea000383ffff */
.L_x_6223:
[----:B0-----:R-:W0:Y:S01]  /*29ca0*/  S2R R8, SR_TID.X ;  /* 0x0000000000087919 */ /* 0x001e220000002100 */
        /* <DEDUP_REMOVED lines=10> */
.L_x_6351:
[----:B------:R-:W-:Y:S05]  /*29d50*/  BSYNC B0 ;  /* 0x0000000000007941 */ /* 0x000fea0003800000 */
.L_x_6350:
[----:B------:R-:W-:Y:S05]  /*29d60*/  BRA `(.L_x_6352) ;  /* 0xffffffa400fc7947 */ /* 0x000fea000383ffff */
.L_x_6226:
[----:B0-----:R0:W1:Y:S02]  /*29d70*/  SYNCS.PHASECHK.TRANS64.TRYWAIT P0, [R7+URZ+0x30840], R2 ;  /* 0x03084002070075a7 */ /* 0x001064000800017f */
[----:B-1----:R-:W-:Y:S05]  /*29d80*/  @!P0 NANOSLEEP.SYNCS 0x989680 ;  /* 0x009896800000895d */ /* 0x002fea0003900000 */
[----:B------:R-:W1:Y:S02]  /*29d90*/  @!P0 SYNCS.PHASECHK.TRANS64 P0, [R7+URZ+0x30840], R2 ;  /* 0x03084002070085a7 */ /* 0x000e64000800007f */
[----:B-1----:R-:W-:Y:S05]  /*29da0*/  @!P0 BRA `(.L_x_6226) ;  /* 0xfffffffc00f08947 */ /* 0x002fea000383ffff */
[----:B------:R-:W-:Y:S05]  /*29db0*/  BRA `(.L_x_6353) ;  /* 0xffffffa8004c7947 */ /* 0x000fea000383ffff */
.L_x_6227:
        /* <DEDUP_REMOVED lines=8> */
.L_x_6355:
[----:B------:R-:W-:Y:S05]  /*29e40*/  BSYNC B0 ;  /* 0x0000000000007941 */ /* 0x000fea0003800000 */
.L_x_6354:
        /* <DEDUP_REMOVED lines=9> */
.L_x_6356:
[----:B------:R-:W-:Y:S02]  /*29ee0*/  IMAD.MOV.U32 R13, RZ, RZ, R0 ;  /* 0x000000ffff0d7224 */ /* 0x000fe400078e0000 */
[----:B------:R-:W-:Y:S02]  /*29ef0*/  IMAD.MOV.U32 R12, RZ, RZ, 0x1 ;  /* 0x00000001ff0c7424 */ /* 0x000fe400078e00ff */
[----:B------:R-:W-:-:S07]  /*29f00*/  IMAD.MOV.U32 R3, RZ, RZ, R14 ;  /* 0x000000ffff037224 */ /* 0x000fce00078e000e */
[----:B------:R-:W-:Y:S05]  /*29f10*/  WARPSYNC.COLLECTIVE R15, `(.L_x_6357) ;  /* 0x000000000f087348 */ /* 0x000fea0003c00000 */
[----:B------:R0:W1:Y:S02]  /*29f20*/  SHFL.IDX P6, R14, R13, R12, R11 ;  /* 0x0000000c0d0e7389 */ /* 0x00006400000c000b */
[----:B01----:R-:W-:Y:S01]  /*29f30*/  ENDCOLLECTIVE ;  /* 0x000000000000791b */ /* 0x003fe20003800000 */
.L_x_6357:
        /* <DEDUP_REMOVED lines=17> */
.L_x_6358:
[----:B------:R-:W-:Y:S02]  /*2a050*/  @P1 IMAD R8, R5, 0x2, R22 ;  /* 0x0000000205081824 */ /* 0x000fe400078e0216 */
[----:B------:R-:W-:Y:S02]  /*2a060*/  IMAD.MOV.U32 R13, RZ, RZ, R0 ;  /* 0x000000ffff0d7224 */ /* 0x000fe400078e0000 */
[----:B------:R-:W-:Y:S02]  /*2a070*/  IMAD.MOV.U32 R12, RZ, RZ, 0x2 ;  /* 0x00000002ff0c7424 */ /* 0x000fe400078e00ff */
[----:B------:R-:W-:-:S07]  /*2a080*/  IMAD.MOV.U32 R3, RZ, RZ, R14 ;  /* 0x000000ffff037224 */ /* 0x000fce00078e000e */
[----:B------:R-:W-:Y:S05]  /*2a090*/  WARPSYNC.COLLECTIVE R15, `(.L_x_6359) ;  /* 0x000000000f087348 */ /* 0x000fea0003c00000 */
[----:B------:R0:W1:Y:S02]  /*2a0a0*/  SHFL.IDX P6, R14, R13, R12, R11 ;  /* 0x0000000c0d0e7389 */ /* 0x00006400000c000b */
[----:B01----:R-:W-:Y:S01]  /*2a0b0*/  ENDCOLLECTIVE ;  /* 0x000000000000791b */ /* 0x003fe20003800000 */
.L_x_6359:
        /* <DEDUP_REMOVED lines=17> */
.L_x_6360:
[----:B------:R-:W-:Y:S02]  /*2a1d0*/  @P1 IMAD R8, R5, 0x2, R22 ;  /* 0x0000000205081824 */ /* 0x000fe400078e0216 */
[----:B------:R-:W-:Y:S02]  /*2a1e0*/  IMAD.MOV.U32 R13, RZ, RZ, R0 ;  /* 0x000000ffff0d7224 */ /* 0x000fe400078e0000 */
[----:B------:R-:W-:Y:S02]  /*2a1f0*/  IMAD.MOV.U32 R12, RZ, RZ, 0x3 ;  /* 0x00000003ff0c7424 */ /* 0x000fe400078e00ff */
[----:B------:R-:W-:-:S07]  /*2a200*/  IMAD.MOV.U32 R3, RZ, RZ, R14 ;  /* 0x000000ffff037224 */ /* 0x000fce00078e000e */
[----:B------:R-:W-:Y:S05]  /*2a210*/  WARPSYNC.COLLECTIVE R15, `(.L_x_6361) ;  /* 0x000000000f087348 */ /* 0x000fea0003c00000 */
[----:B------:R0:W1:Y:S02]  /*2a220*/  SHFL.IDX P6, R14, R13, R12, R11 ;  /* 0x0000000c0d0e7389 */ /* 0x00006400000c000b */
[----:B01----:R-:W-:Y:S01]  /*2a230*/  ENDCOLLECTIVE ;  /* 0x000000000000791b */ /* 0x003fe20003800000 */
.L_x_6361:
        /* <DEDUP_REMOVED lines=17> */
.L_x_6362:
[----:B------:R-:W-:Y:S02]  /*2a350*/  @P1 IMAD R8, R5, 0x2, R22 ;  /* 0x0000000205081824 */ /* 0x000fe400078e0216 */
[----:B------:R-:W-:Y:S02]  /*2a360*/  IMAD.MOV.U32 R13, RZ, RZ, R0 ;  /* 0x000000ffff0d7224 */ /* 0x000fe400078e0000 */
[----:B------:R-:W-:Y:S02]  /*2a370*/  IMAD.MOV.U32 R12, RZ, RZ, 0x4 ;  /* 0x00000004ff0c7424 */ /* 0x000fe400078e00ff */
[----:B------:R-:W-:-:S07]  /*2a380*/  IMAD.MOV.U32 R3, RZ, RZ, R14 ;  /* 0x000000ffff037224 */ /* 0x000fce00078e000e */
[----:B------:R-:W-:Y:S05]  /*2a390*/  WARPSYNC.COLLECTIVE R15, `(.L_x_6363) ;  /* 0x000000000f087348 */ /* 0x000fea0003c00000 */
[----:B------:R0:W1:Y:S02]  /*2a3a0*/  SHFL.IDX P6, R14, R13, R12, R11 ;  /* 0x0000000c0d0e7389 */ /* 0x00006400000c000b */
[----:B01----:R-:W-:Y:S01]  /*2a3b0*/  ENDCOLLECTIVE ;  /* 0x000000000000791b */ /* 0x003fe20003800000 */
.L_x_6363:
        /* <DEDUP_REMOVED lines=17> */
.L_x_6364:
[----:B------:R-:W-:Y:S02]  /*2a4d0*/  @P1 IMAD R8, R5, 0x2, R22 ;  /* 0x0000000205081824 */ /* 0x000fe400078e0216 */
[----:B------:R-:W-:Y:S02]  /*2a4e0*/  IMAD.MOV.U32 R13, RZ, RZ, R0 ;  /* 0x000000ffff0d7224 */ /* 0x000fe400078e0000 */
[----:B------:R-:W-:Y:S02]  /*2a4f0*/  IMAD.MOV.U32 R12, RZ, RZ, 0x5 ;  /* 0x00000005ff0c7424 */ /* 0x000fe400078e00ff */
[----:B------:R-:W-:-:S07]  /*2a500*/  IMAD.MOV.U32 R3, RZ, RZ, R14 ;  /* 0x000000ffff037224 */ /* 0x000fce00078e000e */
[----:B------:R-:W-:Y:S05]  /*2a510*/  WARPSYNC.COLLECTIVE R15, `(.L_x_6365) ;  /* 0x000000000f087348 */ /* 0x000fea0003c00000 */
[----:B------:R0:W1:Y:S02]  /*2a520*/  SHFL.IDX P6, R14, R13, R12, R11 ;  /* 0x0000000c0d0e7389 */ /* 0x00006400000c000b */
[----:B01----:R-:W-:Y:S01]  /*2a530*/  ENDCOLLECTIVE ;  /* 0x000000000000791b */ /* 0x003fe20003800000 */
.L_x_6365:
        /* <DEDUP_REMOVED lines=10> */
.L_x_6366:
        /* <DEDUP_REMOVED lines=8> */
.L_x_6232:
        /* <DEDUP_REMOVED lines=9> */
.L_x_6368:
[C---:B------:R-:W-:Y:S01]  /*2a6f0*/  VIADD R6, R17.reuse, 0x10 ;  /* 0x0000001011067836 */ /* 0x040fe20000000000 */
[----:B------:R-:W-:Y:S01]  /*2a700*/  ISETP.GE.AND P1, PT, R17, R5, PT ;  /* 0x000000051100720c */ /* 0x000fe20003f26270 */
[----:B------:R-:W-:Y:S02]  /*2a710*/  IMAD.MOV.U32 R13, RZ, RZ, R0 ;  /* 0x000000ffff0d7224 */ /* 0x000fe400078e0000 */
[----:B------:R-:W-:-:S10]  /*2a720*/  IMAD.MOV.U32 R2, RZ, RZ, R14 ;  /* 0x000000ffff027224 */ /* 0x000fd400078e000e */
[----:B------:R-:W-:Y:S05]  /*2a730*/  WARPSYNC.COLLECTIVE R15, `(.L_x_6369) ;  /* 0x000000000f087348 */ /* 0x000fea0003c00000 */
[----:B------:R0:W1:Y:S02]  /*2a740*/  SHFL.IDX P6, R14, R13, R12, R11 ;  /* 0x0000000c0d0e7389 */ /* 0x00006400000c000b */
[----:B01----:R-:W-:Y:S01]  /*2a750*/  ENDCOLLECTIVE ;  /* 0x000000000000791b */ /* 0x003fe20003800000 */
.L_x_6369:
        /* <DEDUP_REMOVED lines=8> */
.L_x_6370:
        /* <DEDUP_REMOVED lines=13> */
.L_x_6371:
        /* <DEDUP_REMOVED lines=8> */
.L_x_6372:
        /* <DEDUP_REMOVED lines=14> */
.L_x_6373:
        /* <DEDUP_REMOVED lines=8> */
.L_x_6374:
        /* <DEDUP_REMOVED lines=14> */
.L_x_6375:
        /* <DEDUP_REMOVED lines=8> */
.L_x_6376:
        /* <DEDUP_REMOVED lines=14> */
.L_x_6377:
        /* <DEDUP_REMOVED lines=8> */
.L_x_6378:
        /* <DEDUP_REMOVED lines=14> */
.L_x_6379:
        /* <DEDUP_REMOVED lines=8> */
.L_x_6380:
        /* <DEDUP_REMOVED lines=13> */
.L_x_6381:
        /* <DEDUP_REMOVED lines=8> */
.L_x_6382:
        /* <DEDUP_REMOVED lines=12> */
.L_x_6383:
[----:B------:R-:W-:Y:S05]  /*2b0c0*/  BRA `(.L_x_6384) ;  /* 0xffffffa400fc7947 */ /* 0x000fea000383ffff */
.L_x_6237:
[----:B0-----:R0:W1:Y:S02]  /*2b0d0*/  SYNCS.PHASECHK.TRANS64.TRYWAIT P0, [R22+URZ+0x30820], R3 ;  /* 0x03082003160075a7 */ /* 0x001064000800017f */
[----:B-1----:R-:W-:Y:S05]  /*2b0e0*/  @!P0 NANOSLEEP.SYNCS 0x989680 ;  /* 0x009896800000895d */ /* 0x002fea0003900000 */
[----:B------:R-:W1:Y:S02]  /*2b0f0*/  @!P0 SYNCS.PHASECHK.TRANS64 P0, [R22+URZ+0x30820], R3 ;  /* 0x03082003160085a7 */ /* 0x000e64000800007f */
[----:B-1----:R-:W-:Y:S05]  /*2b100*/  @!P0 BRA `(.L_x_6237) ;  /* 0xfffffffc00f08947 */ /* 0x002fea000383ffff */
[----:B------:R-:W-:Y:S05]  /*2b110*/  BRA `(.L_x_6385) ;  /* 0xffffffa800747947 */ /* 0x000fea000383ffff */
.L_x_6242:
[----:B0-----:R0:W1:Y:S02]  /*2b120*/  SYNCS.PHASECHK.TRANS64.TRYWAIT P0, [R7+URZ+0x30840], R2 ;  /* 0x03084002070075a7 */ /* 0x001064000800017f */
[----:B-1----:R-:W-:Y:S05]  /*2b130*/  @!P0 NANOSLEEP.SYNCS 0x989680 ;  /* 0x009896800000895d */ /* 0x002fea0003900000 */
[----:B------:R-:W1:Y:S02]  /*2b140*/  @!P0 SYNCS.PHASECHK.TRANS64 P0, [R7+URZ+0x30840], R2 ;  /* 0x03084002070085a7 */ /* 0x000e64000800007f */
[----:B-1----:R-:W-:Y:S05]  /*2b150*/  @!P0 BRA `(.L_x_6242) ;  /* 0xfffffffc00f08947 */ /* 0x002fea000383ffff */
[----:B------:R-:W-:Y:S05]  /*2b160*/  BRA `(.L_x_6386) ;  /* 0xffffffac00507947 */ /* 0x000fea000383ffff */
.L_x_6243:
        /* <DEDUP_REMOVED lines=8> */
.L_x_6388:
[----:B------:R-:W-:Y:S05]  /*2b1f0*/  BSYNC B1 ;  /* 0x0000000000017941 */ /* 0x000fea0003800000 */
.L_x_6387:
        /* <DEDUP_REMOVED lines=11> */
.L_x_6389:
[----:B------:R-:W-:Y:S02]  /*2b2b0*/  IMAD R5, R5, 0x2, R22 ;  /* 0x0000000205057824 */ /* 0x000fe400078e0216 */
[----:B------:R-:W-:Y:S02]  /*2b2c0*/  IMAD.MOV.U32 R13, RZ, RZ, R6 ;  /* 0x000000ffff0d7224 */ /* 0x000fe400078e0006 */
[----:B------:R-:W-:Y:S02]  /*2b2d0*/  IMAD.MOV.U32 R12, RZ, RZ, 0x1 ;  /* 0x00000001ff0c7424 */ /* 0x000fe400078e00ff */
[----:B------:R-:W-:-:S07]  /*2b2e0*/  IMAD.MOV.U32 R2, RZ, RZ, R14 ;  /* 0x000000ffff027224 */ /* 0x000fce00078e000e */
[----:B------:R-:W-:Y:S05]  /*2b2f0*/  WARPSYNC.COLLECTIVE R15, `(.L_x_6390) ;  /* 0x000000000f087348 */ /* 0x000fea0003c00000 */
[----:B------:R0:W1:Y:S02]  /*2b300*/  SHFL.IDX P6, R14, R13, R12, R11 ;  /* 0x0000000c0d0e7389 */ /* 0x00006400000c000b */
[----:B01----:R-:W-:Y:S01]  /*2b310*/  ENDCOLLECTIVE ;  /* 0x000000000000791b */ /* 0x003fe20003800000 */
.L_x_6390:
        /* <DEDUP_REMOVED lines=17> */
.L_x_6391:
[----:B------:R-:W-:Y:S02]  /*2b430*/  IMAD.MOV.U32 R13, RZ, RZ, R6 ;  /* 0x000000ffff0d7224 */ /* 0x000fe400078e0006 */
[----:B------:R-:W-:Y:S02]  /*2b440*/  IMAD.MOV.U32 R12, RZ, RZ, 0x2 ;  /* 0x00000002ff0c7424 */ /* 0x000fe400078e00ff */
[----:B------:R-:W-:-:S07]  /*2b450*/  IMAD.MOV.U32 R2, RZ, RZ, R14 ;  /* 0x000000ffff027224 */ /* 0x000fce00078e000e */
[----:B------:R-:W-:Y:S05]  /*2b460*/  WARPSYNC.COLLECTIVE R15, `(.L_x_6392) ;  /* 0x000000000f087348 */ /* 0x000fea0003c00000 */
[----:B------:R0:W1:Y:S02]  /*2b470*/  SHFL.IDX P6, R14, R13, R12, R11 ;  /* 0x0000000c0d0e7389 */ /* 0x00006400000c000b */
[----:B01----:R-:W-:Y:S01]  /*2b480*/  ENDCOLLECTIVE ;  /* 0x000000000000791b */ /* 0x003fe20003800000 */
.L_x_6392:
        /* <DEDUP_REMOVED lines=13> */
.L_x_6393:
[----:B------:R-:W-:Y:S02]  /*2b560*/  IMAD.MOV.U32 R13, RZ, RZ, R6 ;  /* 0x000000ffff0d7224 */ /* 0x000fe400078e0006 */
[----:B------:R-:W-:Y:S02]  /*2b570*/  IMAD.MOV.U32 R12, RZ, RZ, 0x3 ;  /* 0x00000003ff0c7424 */ /* 0x000fe400078e00ff */
[----:B------:R-:W-:-:S07]  /*2b580*/  IMAD.MOV.U32 R2, RZ, RZ, R14 ;  /* 0x000000ffff027224 */ /* 0x000fce00078e000e */
[----:B------:R-:W-:Y:S05]  /*2b590*/  WARPSYNC.COLLECTIVE R15, `(.L_x_6394) ;  /* 0x000000000f087348 */ /* 0x000fea0003c00000 */
[----:B------:R0:W1:Y:S02]  /*2b5a0*/  SHFL.IDX P6, R14, R13, R12, R11 ;  /* 0x0000000c0d0e7389 */ /* 0x00006400000c000b */
[----:B01----:R-:W-:Y:S01]  /*2b5b0*/  ENDCOLLECTIVE ;  /* 0x000000000000791b */ /* 0x003fe20003800000 */
.L_x_6394:
        /* <DEDUP_REMOVED lines=13> */
.L_x_6395:
[----:B------:R-:W-:Y:S02]  /*2b690*/  IMAD.MOV.U32 R13, RZ, RZ, R6 ;  /* 0x000000ffff0d7224 */ /* 0x000fe400078e0006 */
[----:B------:R-:W-:Y:S02]  /*2b6a0*/  IMAD.MOV.U32 R12, RZ, RZ, 0x4 ;  /* 0x00000004ff0c7424 */ /* 0x000fe400078e00ff */
[----:B------:R-:W-:-:S07]  /*2b6b0*/  IMAD.MOV.U32 R2, RZ, RZ, R14 ;  /* 0x000000ffff027224 */ /* 0x000fce00078e000e */
[----:B------:R-:W-:Y:S05]  /*2b6c0*/  WARPSYNC.COLLECTIVE R15, `(.L_x_6396) ;  /* 0x000000000f087348 */ /* 0x000fea0003c00000 */
[----:B------:R0:W1:Y:S02]  /*2b6d0*/  SHFL.IDX P6, R14, R13, R12, R11 ;  /* 0x0000000c0d0e7389 */ /* 0x00006400000c000b */
[----:B01----:R-:W-:Y:S01]  /*2b6e0*/  ENDCOLLECTIVE ;  /* 0x000000000000791b */ /* 0x003fe20003800000 */
.L_x_6396:
        /* <DEDUP_REMOVED lines=13> */
.L_x_6397:
        /* <DEDUP_REMOVED lines=15> */
.L_x_6398:
        /* <DEDUP_REMOVED lines=9> */
.L_x_6399:
[----:B------:R-:W-:Y:S01]  /*2b940*/  IMAD.MOV.U32 R2, RZ, RZ, R14 ;  /* 0x000000ffff027224 */ /* 0x000fe200078e000e */
[----:B------:R-:W-:Y:S06]  /*2b950*/  BRA `(.L_x_6400) ;  /* 0xffffffa8005c7947 */ /* 0x000fec000383ffff */
.L_x_6248:
[----:B0-----:R0:W2:Y:S02]  /*2b960*/  SYNCS.PHASECHK.TRANS64.TRYWAIT P0, [R6+URZ+0x30860], R2 ;  /* 0x03086002060075a7 */ /* 0x0010a4000800017f */
[----:B--2---:R-:W-:Y:S05]  /*2b970*/  @!P0 NANOSLEEP.SYNCS 0x989680 ;  /* 0x009896800000895d */ /* 0x004fea0003900000 */
[----:B------:R-:W2:Y:S02]  /*2b980*/  @!P0 SYNCS.PHASECHK.TRANS64 P0, [R6+URZ+0x30860], R2 ;  /* 0x03086002060085a7 */ /* 0x000ea4000800007f */
[----:B--2---:R-:W-:Y:S05]  /*2b990*/  @!P0 BRA `(.L_x_6248) ;  /* 0xfffffffc00f08947 */ /* 0x004fea000383ffff */
[----:B------:R-:W-:Y:S05]  /*2b9a0*/  BRA `(.L_x_6401) ;  /* 0xffffffa800c47947 */ /* 0x000fea000383ffff */
.L_x_6249:
        /* <DEDUP_REMOVED lines=8> */
.L_x_6403:
[----:B------:R-:W-:Y:S05]  /*2ba30*/  BSYNC B1 ;  /* 0x0000000000017941 */ /* 0x000fea0003800000 */
.L_x_6402:
        /* <DEDUP_REMOVED lines=9> */
.L_x_6404:
[----:B------:R-:W-:Y:S02]  /*2bad0*/  IMAD.MOV.U32 R13, RZ, RZ, R24 ;  /* 0x000000ffff0d7224 */ /* 0x000fe400078e0018 */
[----:B------:R-:W-:Y:S02]  /*2bae0*/  IMAD.MOV.U32 R12, RZ, RZ, 0x1 ;  /* 0x00000001ff0c7424 */ /* 0x000fe400078e00ff */
[----:B------:R-:W-:-:S07]  /*2baf0*/  IMAD.MOV.U32 R2, RZ, RZ, R14 ;  /* 0x000000ffff027224 */ /* 0x000fce00078e000e */
[----:B------:R-:W-:Y:S05]  /*2bb00*/  WARPSYNC.COLLECTIVE R15, `(.L_x_6405) ;  /* 0x000000000f087348 */ /* 0x000fea0003c00000 */
[----:B------:R0:W1:Y:S02]  /*2bb10*/  SHFL.IDX P6, R14, R13, R12, R11 ;  /* 0x0000000c0d0e7389 */ /* 0x00006400000c000b */
[----:B01----:R-:W-:Y:S01]  /*2bb20*/  ENDCOLLECTIVE ;  /* 0x000000000000791b */ /* 0x003fe20003800000 */
.L_x_6405:
        /* <DEDUP_REMOVED lines=16> */
.L_x_6406:
[----:B------:R-:W-:Y:S02]  /*2bc30*/  IMAD.MOV.U32 R13, RZ, RZ, R24 ;  /* 0x000000ffff0d7224 */ /* 0x000fe400078e0018 */
[----:B------:R-:W-:Y:S02]  /*2bc40*/  IMAD.MOV.U32 R12, RZ, RZ, 0x2 ;  /* 0x00000002ff0c7424 */ /* 0x000fe400078e00ff */
[----:B------:R-:W-:-:S07]  /*2bc50*/  IMAD.MOV.U32 R2, RZ, RZ, R14 ;  /* 0x000000ffff027224 */ /* 0x000fce00078e000e */
[----:B------:R-:W-:Y:S05]  /*2bc60*/  WARPSYNC.COLLECTIVE R15, `(.L_x_6407) ;  /* 0x000000000f087348 */ /* 0x000fea0003c00000 */
[----:B------:R0:W1:Y:S02]  /*2bc70*/  SHFL.IDX P6, R14, R13, R12, R11 ;  /* 0x0000000c0d0e7389 */ /* 0x00006400000c000b */
[----:B01----:R-:W-:Y:S01]  /*2bc80*/  ENDCOLLECTIVE ;  /* 0x000000000000791b */ /* 0x003fe20003800000 */
.L_x_6407:
        /* <DEDUP_REMOVED lines=16> */
.L_x_6408:
[----:B------:R-:W-:Y:S02]  /*2bd90*/  IMAD.MOV.U32 R13, RZ, RZ, R24 ;  /* 0x000000ffff0d7224 */ /* 0x000fe400078e0018 */
[----:B------:R-:W-:Y:S02]  /*2bda0*/  IMAD.MOV.U32 R12, RZ, RZ, 0x3 ;  /* 0x00000003ff0c7424 */ /* 0x000fe400078e00ff */
[----:B------:R-:W-:-:S07]  /*2bdb0*/  IMAD.MOV.U32 R2, RZ, RZ, R14 ;  /* 0x000000ffff027224 */ /* 0x000fce00078e000e */
[----:B------:R-:W-:Y:S05]  /*2bdc0*/  WARPSYNC.COLLECTIVE R15, `(.L_x_6409) ;  /* 0x000000000f087348 */ /* 0x000fea0003c00000 */
[----:B------:R0:W1:Y:S02]  /*2bdd0*/  SHFL.IDX P6, R14, R13, R12, R11 ;  /* 0x0000000c0d0e7389 */ /* 0x00006400000c000b */
[----:B01----:R-:W-:Y:S01]  /*2bde0*/  ENDCOLLECTIVE ;  /* 0x000000000000791b */ /* 0x003fe20003800000 */
.L_x_6409:
        /* <DEDUP_REMOVED lines=16> */
.L_x_6410:
[----:B------:R-:W-:Y:S02]  /*2bef0*/  IMAD.MOV.U32 R13, RZ, RZ, R24 ;  /* 0x000000ffff0d7224 */ /* 0x000fe400078e0018 */
[----:B------:R-:W-:Y:S02]  /*2bf00*/  IMAD.MOV.U32 R12, RZ, RZ, 0x4 ;  /* 0x00000004ff0c7424 */ /* 0x000fe400078e00ff */
[----:B------:R-:W-:-:S07]  /*2bf10*/  IMAD.MOV.U32 R2, RZ, RZ, R14 ;  /* 0x000000ffff027224 */ /* 0x000fce00078e000e */
[----:B------:R-:W-:Y:S05]  /*2bf20*/  WARPSYNC.COLLECTIVE R15, `(.L_x_6411) ;  /* 0x000000000f087348 */ /* 0x000fea0003c00000 */
[----:B------:R0:W1:Y:S02]  /*2bf30*/  SHFL.IDX P6, R14, R13, R12, R11 ;  /* 0x0000000c0d0e7389 */ /* 0x00006400000c000b */
[----:B01----:R-:W-:Y:S01]  /*2bf40*/  ENDCOLLECTIVE ;  /* 0x000000000000791b */ /* 0x003fe20003800000 */
.L_x_6411:
        /* <DEDUP_REMOVED lines=16> */
.L_x_6412:
[----:B------:R-:W-:Y:S02]  /*2c050*/  IMAD.MOV.U32 R13, RZ, RZ, R24 ;  /* 0x000000ffff0d7224 */ /* 0x000fe400078e0018 */
[----:B------:R-:W-:Y:S02]  /*2c060*/  IMAD.MOV.U32 R12, RZ, RZ, 0x5 ;  /* 0x00000005ff0c7424 */ /* 0x000fe400078e00ff */
[----:B------:R-:W-:-:S07]  /*2c070*/  IMAD.MOV.U32 R2, RZ, RZ, R14 ;  /* 0x000000ffff027224 */ /* 0x000fce00078e000e */
[----:B------:R-:W-:Y:S05]  /*2c080*/  WARPSYNC.COLLECTIVE R15, `(.L_x_6413) ;  /* 0x000000000f087348 */ /* 0x000fea0003c00000 */
[----:B------:R0:W1:Y:S02]  /*2c090*/  SHFL.IDX P6, R14, R13, R12, R11 ;  /* 0x0000000c0d0e7389 */ /* 0x00006400000c000b */
[----:B01----:R-:W-:Y:S01]  /*2c0a0*/  ENDCOLLECTIVE ;  /* 0x000000000000791b */ /* 0x003fe20003800000 */
.L_x_6413:
        /* <DEDUP_REMOVED lines=13> */
.L_x_6414:
[----:B------:R-:W-:Y:S01]  /*2c180*/  @!PT LDS RZ, [RZ] ;  /* 0x00000000fffff984 */ /* 0x000fe20000000800 */
[----:B------:R-:W-:Y:S01]  /*2c190*/  @!PT LDS RZ, [RZ] ;  /* 0x00000000fffff984 */ /* 0x000fe20000000800 */
[----:B------:R-:W-:Y:S01]  /*2c1a0*/  @!PT LDS RZ, [RZ] ;  /* 0x00000000fffff984 */ /* 0x000fe20000000800 */
[----:B------:R0:W-:Y:S01]  /*2c1b0*/  LDGSTS.E.BYPASS.LTC128B.128 [R5+0x5400], desc[UR60][R2.64+0x80], !P0 ;  /* 0x0540008002057fae */ /* 0x0001e2000c101d7c */
[----:B------:R-:W-:-:S13]  /*2c1c0*/  ISETP.LT.OR P0, PT, R7, 0x41, P1 ;  /* 0x000000410700780c */ /* 0x000fda0000f01670 */
[----:B------:R0:W-:Y:S01]  /*2c1d0*/  LDGSTS.E.BYPASS.LTC128B.128 [R5+0x8400], desc[UR60][R2.64+0x100], !P0 ;  /* 0x0840010002057fae */ /* 0x0001e2000c101d7c */
[----:B------:R-:W-:Y:S05]  /*2c1e0*/  BRA `(.L_x_6415) ;  /* 0xffffffa400b07947 */ /* 0x000fea000383ffff */
.L_x_6257:
[----:B0-----:R0:W1:Y:S02]  /*2c1f0*/  SYNCS.PHASECHK.TRANS64.TRYWAIT P0, [R0+URZ+0x30860], R3 ;  /* 0x03086003000075a7 */ /* 0x001064000800017f */
[----:B-1----:R-:W-:Y:S05]  /*2c200*/  @!P0 NANOSLEEP.SYNCS 0x989680 ;  /* 0x009896800000895d */ /* 0x002fea0003900000 */
[----:B------:R-:W1:Y:S02]  /*2c210*/  @!P0 SYNCS.PHASECHK.TRANS64 P0, [R0+URZ+0x30860], R3 ;  /* 0x03086003000085a7 */ /* 0x000e64000800007f */
[----:B-1----:R-:W-:Y:S05]  /*2c220*/  @!P0 BRA `(.L_x_6257) ;  /* 0xfffffffc00f08947 */ /* 0x002fea000383ffff */
[----:B------:R-:W-:Y:S05]  /*2c230*/  BRA `(.L_x_6416) ;  /* 0xffffffa800d47947 */ /* 0x000fea000383ffff */
.L_x_6258:
        /* <DEDUP_REMOVED lines=8> */
.L_x_6418:
[----:B------:R-:W-:Y:S05]  /*2c2c0*/  BSYNC B0 ;  /* 0x0000000000007941 */ /* 0x000fea0003800000 */
.L_x_6417:
        /* <DEDUP_REMOVED lines=9> */
.L_x_6419:
        /* <DEDUP_REMOVED lines=14> */
.L_x_6420:
        /* <DEDUP_REMOVED lines=13> */
.L_x_6421:
[----:B------:R-:W-:Y:S02]  /*2c510*/  IMAD.MOV.U32 R13, RZ, RZ, R24 ;  /* 0x000000ffff0d7224 */ /* 0x000fe400078e0018 */
[----:B------:R-:W-:Y:S01]  /*2c520*/  IMAD.MOV.U32 R12, RZ, RZ, 0x2 ;  /* 0x00000002ff0c7424 */ /* 0x000fe200078e00ff */
[----:B------:R-:W-:-:S13]  /*2c530*/  IADD3 R2, P4, R14, R5, RZ ;  /* 0x000000050e027210 */ /* 0x000fda0007f9e0ff */
[----:B------:R-:W-:Y:S05]  /*2c540*/  WARPSYNC.COLLECTIVE R15, `(.L_x_6422) ;  /* 0x000000000f087348 */ /* 0x000fea0003c00000 */
[----:B------:R0:W1:Y:S02]  /*2c550*/  SHFL.IDX P6, R14, R13, R12, R11 ;  /* 0x0000000c0d0e7389 */ /* 0x00006400000c000b */
[----:B01----:R-:W-:Y:S01]  /*2c560*/  ENDCOLLECTIVE ;  /* 0x000000000000791b */ /* 0x003fe20003800000 */
.L_x_6422:
        /* <DEDUP_REMOVED lines=15> */
.L_x_6423:
[----:B------:R-:W-:Y:S02]  /*2c660*/  IMAD.MOV.U32 R13, RZ, RZ, R24 ;  /* 0x000000ffff0d7224 */ /* 0x000fe400078e0018 */
[----:B------:R-:W-:Y:S01]  /*2c670*/  IMAD.MOV.U32 R12, RZ, RZ, 0x3 ;  /* 0x00000003ff0c7424 */ /* 0x000fe200078e00ff */
[----:B------:R-:W-:-:S13]  /*2c680*/  IADD3 R2, P4, R14, R5, RZ ;  /* 0x000000050e027210 */ /* 0x000fda0007f9e0ff */
[----:B------:R-:W-:Y:S05]  /*2c690*/  WARPSYNC.COLLECTIVE R15, `(.L_x_6424) ;  /* 0x000000000f087348 */ /* 0x000fea0003c00000 */
[----:B------:R0:W1:Y:S02]  /*2c6a0*/  SHFL.IDX P6, R14, R13, R12, R11 ;  /* 0x0000000c0d0e7389 */ /* 0x00006400000c000b */
[----:B01----:R-:W-:Y:S01]  /*2c6b0*/  ENDCOLLECTIVE ;  /* 0x000000000000791b */ /* 0x003fe20003800000 */
.L_x_6424:
        /* <DEDUP_REMOVED lines=15> */
.L_x_6425:
[----:B------:R-:W-:Y:S02]  /*2c7b0*/  IMAD.MOV.U32 R13, RZ, RZ, R24 ;  /* 0x000000ffff0d7224 */ /* 0x000fe400078e0018 */
[----:B------:R-:W-:Y:S01]  /*2c7c0*/  IMAD.MOV.U32 R12, RZ, RZ, 0x4 ;  /* 0x00000004ff0c7424 */ /* 0x000fe200078e00ff */
[----:B------:R-:W-:-:S13]  /*2c7d0*/  IADD3 R2, P4, R14, R5, RZ ;  /* 0x000000050e027210 */ /* 0x000fda0007f9e0ff */
[----:B------:R-:W-:Y:S05]  /*2c7e0*/  WARPSYNC.COLLECTIVE R15, `(.L_x_6426) ;  /* 0x000000000f087348 */ /* 0x000fea0003c00000 */
[----:B------:R0:W1:Y:S02]  /*2c7f0*/  SHFL.IDX P6, R14, R13, R12, R11 ;  /* 0x0000000c0d0e7389 */ /* 0x00006400000c000b */
[----:B01----:R-:W-:Y:S01]  /*2c800*/  ENDCOLLECTIVE ;  /* 0x000000000000791b */ /* 0x003fe20003800000 */
.L_x_6426:
        /* <DEDUP_REMOVED lines=15> */
.L_x_6427:
[----:B------:R-:W-:Y:S02]  /*2c900*/  IMAD.MOV.U32 R13, RZ, RZ, R24 ;  /* 0x000000ffff0d7224 */ /* 0x000fe400078e0018 */
[----:B------:R-:W-:Y:S01]  /*2c910*/  IMAD.MOV.U32 R12, RZ, RZ, 0x5 ;  /* 0x00000005ff0c7424 */ /* 0x000fe200078e00ff */
[----:B------:R-:W-:-:S13]  /*2c920*/  IADD3 R2, P4, R14, R5, RZ ;  /* 0x000000050e027210 */ /* 0x000fda0007f9e0ff */
[----:B------:R-:W-:Y:S05]  /*2c930*/  WARPSYNC.COLLECTIVE R15, `(.L_x_6428) ;  /* 0x000000000f087348 */ /* 0x000fea0003c00000 */
[----:B------:R0:W1:Y:S02]  /*2c940*/  SHFL.IDX P6, R14, R13, R12, R11 ;  /* 0x0000000c0d0e7389 */ /* 0x00006400000c000b */
[----:B01----:R-:W-:Y:S01]  /*2c950*/  ENDCOLLECTIVE ;  /* 0x000000000000791b */ /* 0x003fe20003800000 */
.L_x_6428:
        /* <DEDUP_REMOVED lines=14> */
.L_x_6429:
[----:B------:R-:W-:Y:S05]  /*2ca40*/  BRA `(.L_x_6430) ;  /* 0xffffffa400d87947 */ /* 0x000fea000383ffff */
.L_x_6263:
[----:B------:R-:W-:Y:S01]  /*2ca50*/  BSSY B0, `(.L_x_6431) ;  /* 0x0000008000007945 */ /* 0x000fe20003800000 */
[----:B------:R-:W-:Y:S02]  /*2ca60*/  IMAD.MOV.U32 R13, RZ, RZ, R16 ;  /* 0x000000ffff0d7224 */ /* 0x000fe400078e0010 */
[----:B------:R-:W-:Y:S02]  /*2ca70*/  IMAD.MOV.U32 R12, RZ, RZ, RZ ;  /* 0x000000ffff0c7224 */ /* 0x000fe400078e00ff */
[----:B-1----:R-:W-:Y:S02]  /*2ca80*/  IMAD.MOV.U32 R11, RZ, RZ, 0x1f ;  /* 0x0000001fff0b7424 */ /* 0x002fe400078e00ff */
[----:B------:R-:W-:-:S07]  /*2ca90*/  IMAD.MOV.U32 R15, RZ, RZ, -0x1 ;  /* 0xffffffffff0f7424 */ /* 0x000fce00078e00ff */
[----:B------:R-:W-:Y:S05]  /*2caa0*/  WARPSYNC.COLLECTIVE R15, `(.L_x_6432) ;  /* 0x000000000f087348 */ /* 0x000fea0003c00000 */
[----:B------:R0:W1:Y:S02]  /*2cab0*/  SHFL.IDX P6, R14, R13, R12, R11 ;  /* 0x0000000c0d0e7389 */ /* 0x00006400000c000b */
[----:B01----:R-:W-:Y:S01]  /*2cac0*/  ENDCOLLECTIVE ;  /* 0x000000000000791b */ /* 0x003fe20003800000 */
.L_x_6432:
[----:B------:R-:W-:Y:S05]  /*2cad0*/  BSYNC B0 ;  /* 0x0000000000007941 */ /* 0x000fea0003800000 */
.L_x_6431:
        /* <DEDUP_REMOVED lines=9> */
.L_x_6433:
        /* <DEDUP_REMOVED lines=24> */
.L_x_6434:
[----:B------:R-:W-:Y:S01]  /*2ccf0*/  IMAD.MOV.U32 R12, RZ, RZ, 0x2 ;  /* 0x00000002ff0c7424 */ /* 0x000fe200078e00ff */
[----:B------:R-:W-:-:S05]  /*2cd00*/  SEL R14, R14, RZ, P1 ;  /* 0x000000ff0e0e7207 */ /* 0x000fca0000800000 */
[----:B------:R-:W-:-:S04]  /*2cd10*/  IMAD.IADD R5, R13, 0x1, R14 ;  /* 0x000000010d057824 */ /* 0x000fc800078e020e */
[----:B------:R-:W-:-:S07]  /*2cd20*/  IMAD.MOV.U32 R13, RZ, RZ, R5 ;  /* 0x000000ffff0d7224 */ /* 0x000fce00078e0005 */
[----:B------:R-:W-:Y:S05]  /*2cd30*/  WARPSYNC.COLLECTIVE R15, `(.L_x_6435) ;  /* 0x000000000f087348 */ /* 0x000fea0003c00000 */
[----:B------:R0:W1:Y:S02]  /*2cd40*/  SHFL.UP P6, R14, R13, R12, R11 ;  /* 0x0400000c0d0e7389 */ /* 0x00006400000c000b */
[----:B01----:R-:W-:Y:S01]  /*2cd50*/  ENDCOLLECTIVE ;  /* 0x000000000000791b */ /* 0x003fe20003800000 */
.L_x_6435:
[----:B------:R-:W-:Y:S01]  /*2cd60*/  IMAD.MOV.U32 R12, RZ, RZ, 0x4 ;  /* 0x00000004ff0c7424 */ /* 0x000fe200078e00ff */
[----:B------:R-:W-:-:S05]  /*2cd70*/  SEL R2, R14, RZ, P2 ;  /* 0x000000ff0e027207 */ /* 0x000fca0001000000 */
[----:B------:R-:W-:-:S04]  /*2cd80*/  IMAD.IADD R2, R5, 0x1, R2 ;  /* 0x0000000105027824 */ /* 0x000fc800078e0202 */
[----:B------:R-:W-:-:S07]  /*2cd90*/  IMAD.MOV.U32 R13, RZ, RZ, R2 ;  /* 0x000000ffff0d7224 */ /* 0x000fce00078e0002 */
[----:B------:R-:W-:Y:S05]  /*2cda0*/  WARPSYNC.COLLECTIVE R15, `(.L_x_6436) ;  /* 0x000000000f087348 */ /* 0x000fea0003c00000 */
[----:B------:R0:W1:Y:S02]  /*2cdb0*/  SHFL.UP P6, R14, R13, R12, R11 ;  /* 0x0400000c0d0e7389 */ /* 0x00006400000c000b */
[----:B01----:R-:W-:Y:S01]  /*2cdc0*/  ENDCOLLECTIVE ;  /* 0x000000000000791b */ /* 0x003fe20003800000 */
.L_x_6436:
[----:B------:R-:W-:Y:S01]  /*2cdd0*/  IMAD.MOV.U32 R12, RZ, RZ, 0x8 ;  /* 0x00000008ff0c7424 */ /* 0x000fe200078e00ff */
[----:B------:R-:W-:-:S05]  /*2cde0*/  SEL R3, R14, RZ, P3 ;  /* 0x000000ff0e037207 */ /* 0x000fca0001800000 */
[----:B------:R-:W-:-:S04]  /*2cdf0*/  IMAD.IADD R3, R2, 0x1, R3 ;  /* 0x0000000102037824 */ /* 0x000fc800078e0203 */
[----:B------:R-:W-:-:S07]  /*2ce00*/  IMAD.MOV.U32 R13, RZ, RZ, R3 ;  /* 0x000000ffff0d7224 */ /* 0x000fce00078e0003 */
[----:B------:R-:W-:Y:S05]  /*2ce10*/  WARPSYNC.COLLECTIVE R15, `(.L_x_6437) ;  /* 0x000000000f087348 */ /* 0x000fea0003c00000 */
[----:B------:R0:W1:Y:S02]  /*2ce20*/  SHFL.UP P6, R14, R13, R12, R11 ;  /* 0x0400000c0d0e7389 */ /* 0x00006400000c000b */
[----:B01----:R-:W-:Y:S01]  /*2ce30*/  ENDCOLLECTIVE ;  /* 0x000000000000791b */ /* 0x003fe20003800000 */
.L_x_6437:
[----:B------:R-:W-:Y:S01]  /*2ce40*/  IMAD.MOV.U32 R12, RZ, RZ, 0x10 ;  /* 0x00000010ff0c7424 */ /* 0x000fe200078e00ff */
[----:B------:R-:W-:-:S05]  /*2ce50*/  SEL R14, R14, RZ, P4 ;  /* 0x000000ff0e0e7207 */ /* 0x000fca0002000000 */
[----:B------:R-:W-:-:S04]  /*2ce60*/  IMAD.IADD R5, R3, 0x1, R14 ;  /* 0x0000000103057824 */ /* 0x000fc800078e020e */
[----:B------:R-:W-:-:S07]  /*2ce70*/  IMAD.MOV.U32 R13, RZ, RZ, R5 ;  /* 0x000000ffff0d7224 */ /* 0x000fce00078e0005 */
[----:B------:R-:W-:Y:S05]  /*2ce80*/  WARPSYNC.COLLECTIVE R15, `(.L_x_6438) ;  /* 0x000000000f087348 */ /* 0x000fea0003c00000 */
[----:B------:R0:W1:Y:S02]  /*2ce90*/  SHFL.UP P6, R14, R13, R12, R11 ;  /* 0x0400000c0d0e7389 */ /* 0x00006400000c000b */
[----:B01----:R-:W-:Y:S01]  /*2cea0*/  ENDCOLLECTIVE ;  /* 0x000000000000791b */ /* 0x003fe20003800000 */
.L_x_6438:
        /* <DEDUP_REMOVED lines=8> */
.L_x_6439:
[----:B------:R-:W-:Y:S05]  /*2cf30*/  BRA `(.L_x_6440) ;  /* 0xffffffa400f47947 */ /* 0x000fea000383ffff */
.L_x_6266:
[----:B------:R-:W-:Y:S01]  /*2cf40*/  BSSY B0, `(.L_x_6441) ;  /* 0x0000007000007945 */ /* 0x000fe20003800000 */
[----:B------:R-:W-:Y:S02]  /*2cf50*/  IMAD.MOV.U32 R12, RZ, RZ, 0x1 ;  /* 0x00000001ff0c7424 */ /* 0x000fe400078e00ff */
[----:B-1----:R-:W-:Y:S02]  /*2cf60*/  IMAD.MOV.U32 R11, RZ, RZ, RZ ;  /* 0x000000ffff0b7224 */ /* 0x002fe400078e00ff */
[----:B------:R-:W-:-:S07]  /*2cf70*/  IMAD.MOV.U32 R15, RZ, RZ, -0x1 ;  /* 0xffffffffff0f7424 */ /* 0x000fce00078e00ff */
[----:B------:R-:W-:Y:S05]  /*2cf80*/  WARPSYNC.COLLECTIVE R15, `(.L_x_6442) ;  /* 0x000000000f087348 */ /* 0x000fea0003c00000 */
[----:B------:R0:W1:Y:S02]  /*2cf90*/  SHFL.UP P6, R14, R13, R12, R11 ;  /* 0x0400000c0d0e7389 */ /* 0x00006400000c000b */
[----:B01----:R-:W-:Y:S01]  /*2cfa0*/  ENDCOLLECTIVE ;  /* 0x000000000000791b */ /* 0x003fe20003800000 */
.L_x_6442:
[----:B------:R-:W-:Y:S05]  /*2cfb0*/  BSYNC B0 ;  /* 0x0000000000007941 */ /* 0x000fea0003800000 */
.L_x_6441:
        /* <DEDUP_REMOVED lines=8> */
.L_x_6443:
[----:B------:R-:W-:Y:S01]  /*2d040*/  IMAD.MOV.U32 R12, RZ, RZ, 0x4 ;  /* 0x00000004ff0c7424 */ /* 0x000fe200078e00ff */
[----:B------:R-:W-:-:S05]  /*2d050*/  SEL R2, R14, RZ, P2 ;  /* 0x000000ff0e027207 */ /* 0x000fca0001000000 */
[----:B------:R-:W-:-:S04]  /*2d060*/  IMAD.IADD R2, R13, 0x1, R2 ;  /* 0x000000010d027824 */ /* 0x000fc800078e0202 */
[----:B------:R-:W-:-:S07]  /*2d070*/  IMAD.MOV.U32 R13, RZ, RZ, R2 ;  /* 0x000000ffff0d7224 */ /* 0x000fce00078e0002 */
[----:B------:R-:W-:Y:S05]  /*2d080*/  WARPSYNC.COLLECTIVE R15, `(.L_x_6444) ;  /* 0x000000000f087348 */ /* 0x000fea0003c00000 */
[----:B------:R0:W1:Y:S02]  /*2d090*/  SHFL.UP P6, R14, R13, R12, R11 ;  /* 0x0400000c0d0e7389 */ /* 0x00006400000c000b */
[----:B01----:R-:W-:Y:S01]  /*2d0a0*/  ENDCOLLECTIVE ;  /* 0x000000000000791b */ /* 0x003fe20003800000 */
.L_x_6444:
[----:B------:R-:W-:Y:S01]  /*2d0b0*/  IMAD.MOV.U32 R12, RZ, RZ, 0x8 ;  /* 0x00000008ff0c7424 */ /* 0x000fe200078e00ff */
[----:B------:R-:W-:-:S05]  /*2d0c0*/  SEL R3, R14, RZ, P3 ;  /* 0x000000ff0e037207 */ /* 0x000fca0001800000 */
[----:B------:R-:W-:-:S04]  /*2d0d0*/  IMAD.IADD R3, R2, 0x1, R3 ;  /* 0x0000000102037824 */ /* 0x000fc800078e0203 */
[----:B------:R-:W-:-:S07]  /*2d0e0*/  IMAD.MOV.U32 R13, RZ, RZ, R3 ;  /* 0x000000ffff0d7224 */ /* 0x000fce00078e0003 */
[----:B------:R-:W-:Y:S05]  /*2d0f0*/  WARPSYNC.COLLECTIVE R15, `(.L_x_6445) ;  /* 0x000000000f087348 */ /* 0x000fea0003c00000 */
[----:B------:R0:W1:Y:S02]  /*2d100*/  SHFL.UP P6, R14, R13, R12, R11 ;  /* 0x0400000c0d0e7389 */ /* 0x00006400000c000b */
[----:B01----:R-:W-:Y:S01]  /*2d110*/  ENDCOLLECTIVE ;  /* 0x000000000000791b */ /* 0x003fe20003800000 */
.L_x_6445:
[----:B------:R-:W-:Y:S01]  /*2d120*/  IMAD.MOV.U32 R12, RZ, RZ, 0x10 ;  /* 0x00000010ff0c7424 */ /* 0x000fe200078e00ff */
[----:B------:R-:W-:-:S05]  /*2d130*/  SEL R14, R14, RZ, P4 ;  /* 0x000000ff0e0e7207 */ /* 0x000fca0002000000 */
[----:B------:R-:W-:-:S04]  /*2d140*/  IMAD.IADD R5, R3, 0x1, R14 ;  /* 0x0000000103057824 */ /* 0x000fc800078e020e */
[----:B------:R-:W-:-:S07]  /*2d150*/  IMAD.MOV.U32 R13, RZ, RZ, R5 ;  /* 0x000000ffff0d7224 */ /* 0x000fce00078e0005 */
[----:B------:R-:W-:Y:S05]  /*2d160*/  WARPSYNC.COLLECTIVE R15, `(.L_x_6446) ;  /* 0x000000000f087348 */ /* 0x000fea0003c00000 */
[----:B------:R0:W1:Y:S02]  /*2d170*/  SHFL.UP P6, R14, R13, R12, R11 ;  /* 0x0400000c0d0e7389 */ /* 0x00006400000c000b */
[----:B01----:R-:W-:Y:S01]  /*2d180*/  ENDCOLLECTIVE ;  /* 0x000000000000791b */ /* 0x003fe20003800000 */
.L_x_6446:
        /* <DEDUP_REMOVED lines=8> */
.L_x_6447:
[----:B------:R-:W-:Y:S05]  /*2d210*/  BRA `(.L_x_6448) ;  /* 0xffffffa400e07947 */ /* 0x000fea000383ffff */
.L_x_6268:
[----:B------:R-:W-:Y:S01]  /*2d220*/  BSSY B0, `(.L_x_6449) ;  /* 0x0000006000007945 */ /* 0x000fe20003800000 */
[----:B------:R-:W-:Y:S01]  /*2d230*/  PLOP3.LUT P6, PT, P6, PT, PT, 0x8, 0x0 ;  /* 0x000000000000781c */ /* 0x000fe200037ce170 */
[----:B------:R-:W-:-:S12]  /*2d240*/  IMAD.MOV.U32 R15, RZ, RZ, -0x1 ;  /* 0xffffffffff0f7424 */ /* 0x000fd800078e00ff */
[----:B01----:R-:W-:Y:S05]  /*2d250*/  WARPSYNC.COLLECTIVE R15, `(.L_x_6450) ;  /* 0x000000000f087348 */ /* 0x003fea0003c00000 */
[----:B------:R-:W-:Y:S01]  /*2d260*/  VOTE.ANY R14, PT, P6 ;  /* 0x00000000000e7806 */ /* 0x000fe200030e0100 */
[----:B01----:R-:W-:Y:S06]  /*2d270*/  ENDCOLLECTIVE ;  /* 0x000000000000791b */ /* 0x003fec0003800000 */
.L_x_6450:
[----:B------:R-:W-:Y:S05]  /*2d280*/  BSYNC B0 ;  /* 0x0000000000007941 */ /* 0x000fea0003800000 */
.L_x_6449:
        /* <DEDUP_REMOVED lines=8> */
.L_x_6451:
[----:B------:R-:W-:Y:S02]  /*2d310*/  IMAD.IADD R19, R12, 0x1, R19 ;  /* 0x000000010c137824 */ /* 0x000fe400078e0213 */
[----:B------:R-:W-:Y:S02]  /*2d320*/  IMAD.MOV.U32 R13, RZ, RZ, R4 ;  /* 0x000000ffff0d7224 */ /* 0x000fe400078e0004 */
[----:B------:R-:W-:-:S07]  /*2d330*/  IMAD.MOV.U32 R17, RZ, RZ, R14 ;  /* 0x000000ffff117224 */ /* 0x000fce00078e000e */
[----:B------:R-:W-:Y:S05]  /*2d340*/  WARPSYNC.COLLECTIVE R15, `(.L_x_6452) ;  /* 0x000000000f087348 */ /* 0x000fea0003c00000 */
[----:B------:R0:W1:Y:S02]  /*2d350*/  SHFL.IDX P6, R14, R13, R12, R11 ;  /* 0x0000000c0d0e7389 */ /* 0x00006400000c000b */
[----:B01----:R-:W-:Y:S01]  /*2d360*/  ENDCOLLECTIVE ;  /* 0x000000000000791b */ /* 0x003fe20003800000 */
.L_x_6452:
[----:B------:R-:W-:Y:S01]  /*2d370*/  IMAD.MOV.U32 R4, RZ, RZ, R14 ;  /* 0x000000ffff047224 */ /* 0x000fe200078e000e */
[----:B------:R-:W-:Y:S06]  /*2d380*/  BRA `(.L_x_6453) ;  /* 0xffffffa400c47947 */ /* 0x000fec000383ffff */
.L_x_6270:
[----:B------:R-:W-:Y:S01]  /*2d390*/  BSSY B0, `(.L_x_6454) ;  /* 0x0000007000007945 */ /* 0x000fe20003800000 */
[----:B------:R-:W-:Y:S02]  /*2d3a0*/  IMAD.MOV.U32 R13, RZ, RZ, R2 ;  /* 0x000000ffff0d7224 */ /* 0x000fe400078e0002 */
[----:B-1----:R-:W-:Y:S02]  /*2d3b0*/  IMAD.MOV.U32 R11, RZ, RZ, 0x1f ;  /* 0x0000001fff0b7424 */ /* 0x002fe400078e00ff */
[----:B------:R-:W-:-:S07]  /*2d3c0*/  IMAD.MOV.U32 R15, RZ, RZ, -0x1 ;  /* 0xffffffffff0f7424 */ /* 0x000fce00078e00ff */
[----:B0--34-:R-:W-:Y:S05]  /*2d3d0*/  WARPSYNC.COLLECTIVE R15, `(.L_x_6455) ;  /* 0x000000000f087348 */ /* 0x019fea0003c00000 */
[----:B------:R1:W2:Y:S02]  /*2d3e0*/  SHFL.IDX P6, R14, R13, R12, R11 ;  /* 0x0000000c0d0e7389 */ /* 0x0002a400000c000b */
[----:B01234-:R-:W-:Y:S01]  /*2d3f0*/  ENDCOLLECTIVE ;  /* 0x000000000000791b */ /* 0x01ffe20003800000 */
.L_x_6455:
[----:B------:R-:W-:Y:S05]  /*2d400*/  BSYNC B0 ;  /* 0x0000000000007941 */ /* 0x000fea0003800000 */
.L_x_6454:
[----:B------:R-:W-:Y:S01]  /*2d410*/  IMAD.MOV.U32 R6, RZ, RZ, R14 ;  /* 0x000000ffff067224 */ /* 0x000fe200078e000e */
[----:B------:R-:W-:Y:S06]  /*2d420*/  BRA `(.L_x_6269) ;  /* 0xffffffa400b47947 */ /* 0x000fec000383ffff */
.L_x_6276:
[----:B0-----:R0:W2:Y:S02]  /*2d430*/  SYNCS.PHASECHK.TRANS64.TRYWAIT P0, [R7+URZ+0x30820], R0 ;  /* 0x03082000070075a7 */ /* 0x0010a4000800017f */
[----:B--2---:R-:W-:Y:S05]  /*2d440*/  @!P0 NANOSLEEP.SYNCS 0x989680 ;  /* 0x009896800000895d */ /* 0x004fea0003900000 */
[----:B------:R-:W2:Y:S02]  /*2d450*/  @!P0 SYNCS.PHASECHK.TRANS64 P0, [R7+URZ+0x30820], R0 ;  /* 0x03082000070085a7 */ /* 0x000ea4000800007f */
[----:B--2---:R-:W-:Y:S05]  /*2d460*/  @!P0 BRA `(.L_x_6276) ;  /* 0xfffffffc00f08947 */ /* 0x004fea000383ffff */
[----:B------:R-:W-:Y:S05]  /*2d470*/  BRA `(.L_x_6456) ;  /* 0xffffffb0000c7947 */ /* 0x000fea000383ffff */
.L_x_6277:
[----:B------:R-:W2:Y:S01]  /*2d480*/  S2R R2, SR_TID.X ;  /* 0x0000000000027919 */ /* 0x000ea20000002100 */
[----:B------:R-:W-:Y:S01]  /*2d490*/  BSSY B0, `(.L_x_6457) ;  /* 0x000000a000007945 */ /* 0x000fe20003800000 */
[----:B------:R-:W-:Y:S02]  /*2d4a0*/  IMAD.MOV.U32 R12, RZ, RZ, RZ ;  /* 0x000000ffff0c7224 */ /* 0x000fe400078e00ff */
[----:B-1----:R-:W-:Y:S02]  /*2d4b0*/  IMAD.MOV.U32 R11, RZ, RZ, 0x1f ;  /* 0x0000001fff0b7424 */ /* 0x002fe400078e00ff */
[----:B------:R-:W-:Y:S01]  /*2d4c0*/  IMAD.MOV.U32 R15, RZ, RZ, -0x1 ;  /* 0xffffffffff0f7424 */ /* 0x000fe200078e00ff */
[----:B--2---:R-:W-:-:S04]  /*2d4d0*/  SHF.R.U32.HI R2, RZ, 0x5, R2 ;  /* 0x00000005ff027819 */ /* 0x004fc80000011602 */
[----:B------:R-:W-:-:S05]  /*2d4e0*/  LOP3.LUT R2, R2, 0x3, RZ, 0xc0, !PT ;  /* 0x0000000302027812 */ /* 0x000fca00078ec0ff */
[----:B------:R-:W-:-:S07]  /*2d4f0*/  IMAD.MOV.U32 R13, RZ, RZ, R2 ;  /* 0x000000ffff0d7224 */ /* 0x000fce00078e0002 */
[----:B0-----:R-:W-:Y:S05]  /*2d500*/  WARPSYNC.COLLECTIVE R15, `(.L_x_6458) ;  /* 0x000000000f087348 */ /* 0x001fea0003c00000 */
[----:B------:R1:W2:Y:S02]  /*2d510*/  SHFL.IDX P6, R14, R13, R12, R11 ;  /* 0x0000000c0d0e7389 */ /* 0x0002a400000c000b */
[----:B012---:R-:W-:Y:S01]  /*2d520*/  ENDCOLLECTIVE ;  /* 0x000000000000791b */ /* 0x007fe20003800000 */
.L_x_6458:
[----:B------:R-:W-:Y:S05]  /*2d530*/  BSYNC B0 ;  /* 0x0000000000007941 */ /* 0x000fea0003800000 */
.L_x_6457:
[----:B------:R-:W-:Y:S05]  /*2d540*/  BRA `(.L_x_6459) ;  /* 0xffffffac00f47947 */ /* 0x000fea000383ffff */
.L_x_6278:
[----:B------:R-:W-:Y:S01]  /*2d550*/  BSSY B0, `(.L_x_6460) ;  /* 0x0000006000007945 */ /* 0x000fe20003800000 */
[----:B------:R-:W-:-:S07]  /*2d560*/  IMAD.MOV.U32 R15, RZ, RZ, -0x1 ;  /* 0xffffffffff0f7424 */ /* 0x000fce00078e00ff */
[----:B01----:R-:W-:Y:S05]  /*2d570*/  WARPSYNC.COLLECTIVE R15, `(.L_x_6461) ;  /* 0x000000000f0c7348 */ /* 0x003fea0003c00000 */
[----:B------:R-:W-:Y:S02]  /*2d580*/  ELECT P6, UR62, PT ;  /* 0x00000000003e782f */ /* 0x000fe400038c0000 */
[----:B------:R-:W-:Y:S01]  /*2d590*/  MOV R14, UR62 ;  /* 0x0000003e000e7c02 */ /* 0x000fe20008000f00 */
[----:B01----:R-:W-:Y:S10]  /*2d5a0*/  ENDCOLLECTIVE ;  /* 0x000000000000791b */ /* 0x003ff40003800000 */
.L_x_6461:
[----:B------:R-:W-:Y:S05]  /*2d5b0*/  BSYNC B0 ;  /* 0x0000000000007941 */ /* 0x000fea0003800000 */
.L_x_6460:
[----:B------:R-:W-:Y:S05]  /*2d5c0*/  BRA `(.L_x_6462) ;  /* 0xffffffac00e87947 */ /* 0x000fea000383ffff */
.L_x_6280:
[----:B0-----:R0:W2:Y:S02]  /*2d5d0*/  SYNCS.PHASECHK.TRANS64.TRYWAIT P1, [R5+URZ+0x30840], R0 ;  /* 0x03084000050075a7 */ /* 0x0010a4000802017f */
[----:B--2---:R-:W-:Y:S05]  /*2d5e0*/  @!P1 NANOSLEEP.SYNCS 0x989680 ;  /* 0x009896800000995d */ /* 0x004fea0003900000 */
[----:B------:R-:W2:Y:S02]  /*2d5f0*/  @!P1 SYNCS.PHASECHK.TRANS64 P1, [R5+URZ+0x30840], R0 ;  /* 0x03084000050095a7 */ /* 0x000ea4000802007f */
[----:B--2---:R-:W-:Y:S05]  /*2d600*/  @!P1 BRA `(.L_x_6280) ;  /* 0xfffffffc00f09947 */ /* 0x004fea000383ffff */
[----:B------:R-:W-:Y:S05]  /*2d610*/  BRA `(.L_x_6463) ;  /* 0xffffffb000107947 */ /* 0x000fea000383ffff */
.L_x_6282:
[----:B--2---:R2:W3:Y:S02]  /*2d620*/  SYNCS.PHASECHK.TRANS64.TRYWAIT P1, [R3+URZ+0x30840], R2 ;  /* 0x03084002030075a7 */ /* 0x0044e4000802017f */
[----:B---3--:R-:W-:Y:S05]  /*2d630*/  @!P1 NANOSLEEP.SYNCS 0x989680 ;  /* 0x009896800000995d */ /* 0x008fea0003900000 */
[----:B------:R-:W3:Y:S02]  /*2d640*/  @!P1 SYNCS.PHASECHK.TRANS64 P1, [R3+URZ+0x30840], R2 ;  /* 0x03084002030095a7 */ /* 0x000ee4000802007f */
[----:B---3--:R-:W-:Y:S05]  /*2d650*/  @!P1 BRA `(.L_x_6282) ;  /* 0xfffffffc00f09947 */ /* 0x008fea000383ffff */
[----:B------:R-:W-:Y:S05]  /*2d660*/  BRA `(.L_x_6464) ;  /* 0xffffffb0001c7947 */ /* 0x000fea000383ffff */
.L_x_6284:
[----:B---3--:R3:W4:Y:S02]  /*2d670*/  SYNCS.PHASECHK.TRANS64.TRYWAIT P1, [R5+URZ+0x30860], R0 ;  /* 0x03086000050075a7 */ /* 0x008724000802017f */
[----:B----4-:R-:W-:Y:S05]  /*2d680*/  @!P1 NANOSLEEP.SYNCS 0x989680 ;  /* 0x009896800000995d */ /* 0x010fea0003900000 */
[----:B------:R-:W4:Y:S02]  /*2d690*/  @!P1 SYNCS.PHASECHK.TRANS64 P1, [R5+URZ+0x30860], R0 ;  /* 0x03086000050095a7 */ /* 0x000f24000802007f */
[----:B----4-:R-:W-:Y:S05]  /*2d6a0*/  @!P1 BRA `(.L_x_6284) ;  /* 0xfffffffc00f09947 */ /* 0x010fea000383ffff */
[----:B------:R-:W-:Y:S05]  /*2d6b0*/  BRA `(.L_x_6465) ;  /* 0xffffffb000187947 */ /* 0x000fea000383ffff */
.L_x_6466:
        /* <DEDUP_REMOVED lines=12> */
.L_x_15973:


//--------------------- .text._ZN7cutlass13device_kernelIN5flash11enable_sm90INS1_16FlashAttnFwdSm90INS1_25CollectiveMainloopFwdSm90ILi2EN4cute5tupleIJNS5_1CILi1EEES8_S8_EEENS6_IJNS7_ILi128EEESA_SA_EEELi128ENS_10bfloat16_tEfNS_4arch4Sm90ELb0ELb0ELb1ELb0ELb1ELb0ELb0ELb1ELb1ELb1ELb1ELb0EEENS1_21CollectiveEpilogueFwdISB_S9_SC_SE_Li256ELb0ELb1ELb1ELb0EEENS1_19SingleTileSchedulerILb0ELb1ELb1ELi128EEEEEEEEEvNT_6ParamsE --------------------------
	.section	.text._ZN7cutlass13device_kernelIN5flash11enable_sm90INS1_16FlashAttnFwdSm90INS1_25CollectiveMainloopFwdSm90ILi2EN4cute5tupleIJNS5_1CILi1EEES8_S8_EEENS6_IJNS7_ILi128EEESA_SA_EEELi128ENS_10bfloat16_tEfNS_4arch4Sm90ELb0ELb0ELb1ELb0ELb1ELb0ELb0ELb1ELb1ELb1ELb1ELb0EEENS1_21CollectiveEpilogueFwdISB_S9_SC_SE_Li256ELb0ELb1ELb1ELb0EEENS1_19SingleTileSchedulerILb0ELb1ELb1ELi128EEEEEEEEEvNT_6ParamsE,"ax",@progbits
	.align	128
.text._ZN7cutlass13device_kernelIN5flash11enable_sm90INS1_16FlashAttnFwdSm90INS1_25CollectiveMainloopFwdSm90ILi2EN4cute5tupleIJNS5_1CILi1EEES8_S8_EEENS6_IJNS7_ILi128EEESA_SA_EEELi128ENS_10bfloat16_tEfNS_4arch4Sm90ELb0ELb0ELb1ELb0ELb1ELb0ELb0ELb1ELb1ELb1ELb1ELb0EEENS1_21CollectiveEpilogueFwdISB_S9_SC_SE_Li256ELb0ELb1ELb1ELb0EEENS1_19SingleTileSchedulerILb0ELb1ELb1ELi128EEEEEEEEEvNT_6ParamsE:
        .type           _ZN7cutlass13device_kernelIN5flash11enable_sm90INS1_16FlashAttnFwdSm90INS1_25CollectiveMainloopFwdSm90ILi2EN4cute5tupleIJNS5_1CILi1EEES8_S8_EEENS6_IJNS7_ILi128EEESA_SA_EEELi128ENS_10bfloat16_tEfNS_4arch4Sm90ELb0ELb0ELb1ELb0ELb1ELb0ELb0ELb1ELb1ELb1ELb1ELb0EEENS1_21CollectiveEpilogueFwdISB_S9_SC_SE_Li256ELb0ELb1ELb1ELb0EEENS1_19SingleTileSchedulerILb0ELb1ELb1ELi128EEEEEEEEEvNT_6ParamsE,@function
        .size           _ZN7cutlass13device_kernelIN5flash11enable_sm90INS1_16FlashAttnFwdSm90INS1_25CollectiveMainloopFwdSm90ILi2EN4cute5tupleIJNS5_1CILi1EEES8_S8_EEENS6_IJNS7_ILi128EEESA_SA_EEELi128ENS_10bfloat16_tEfNS_4arch4Sm90ELb0ELb0ELb1ELb0ELb1ELb0ELb0ELb1ELb1ELb1ELb1ELb0EEENS1_21CollectiveEpilogueFwdISB_S9_SC_SE_Li256ELb0ELb1ELb1ELb0EEENS1_19SingleTileSchedulerILb0ELb1ELb1ELi128EEEEEEEEEvNT_6ParamsE,(.L_x_15974 - _ZN7cutlass13device_kernelIN5flash11enable_sm90INS1_16FlashAttnFwdSm90INS1_25CollectiveMainloopFwdSm90ILi2EN4cute5tupleIJNS5_1CILi1EEES8_S8_EEENS6_IJNS7_ILi128EEESA_SA_EEELi128ENS_10bfloat16_tEfNS_4arch4Sm90ELb0ELb0ELb1ELb0ELb1ELb0ELb0ELb1ELb1ELb1ELb1ELb0EEENS1_21CollectiveEpilogueFwdISB_S9_SC_SE_Li256ELb0ELb1ELb1ELb0EEENS1_19SingleTileSchedulerILb0ELb1ELb1ELi128EEEEEEEEEvNT_6ParamsE)
        .other          _ZN7cutlass13device_kernelIN5flash11enable_sm90INS1_16FlashAttnFwdSm90INS1_25CollectiveMainloopFwdSm90ILi2EN4cute5tupleIJNS5_1CILi1EEES8_S8_EEENS6_IJNS7_ILi128EEESA_SA_EEELi128ENS_10bfloat16_tEfNS_4arch4Sm90ELb0ELb0ELb1ELb0ELb1ELb0ELb0ELb1ELb1ELb1ELb1ELb0EEENS1_21CollectiveEpilogueFwdISB_S9_SC_SE_Li256ELb0ELb1ELb1ELb0EEENS1_19SingleTileSchedulerILb0ELb1ELb1ELi128EEEEEEEEEvNT_6ParamsE,@"STO_CUDA_ENTRY STV_DEFAULT"
_ZN7cutlass13device_kernelIN5flash11enable_sm90INS1_16FlashAttnFwdSm90INS1_25CollectiveMainloopFwdSm90ILi2EN4cute5tupleIJNS5_1CILi1EEES8_S8_EEENS6_IJNS7_ILi128EEESA_SA_EEELi128ENS_10bfloat16_tEfNS_4arch4Sm90ELb0ELb0ELb1ELb0ELb1ELb0ELb0ELb1ELb1ELb1ELb1ELb0EEENS1_21CollectiveEpilogueFwdISB_S9_SC_SE_Li256ELb0ELb1ELb1ELb0EEENS1_19SingleTileSchedulerILb0ELb1ELb1ELi128EEEEEEEEEvNT_6ParamsE:
[----:B------:R-:W0:Y:S01]  /*0000*/  LDC R1, c[0x0][0x28] ;  /* 0x00000a00ff017b82 */ /* 0x000e220000000800 */
[----:B------:R-:W1:Y:S01]  /*0010*/  S2R R18, SR_TID.X ;  /* 0x0000000000127919 */ /* 0x000e620000002100 */
[----:B------:R-:W-:Y:S01]  /*0020*/  ELECT P0, URZ, PT ;  /* 0x00000000003f782f */ /* 0x000fe20003800000 */
[----:B------:R-:W-:Y:S01]  /*0030*/  UMOV UR4, 0x80 ;  /* 0x0000008000047882 */ /* 0x000fe20000000000 */
[----:B------:R-:W-:Y:S01]  /*0040*/  UMOV UR7, 0x100 ;  /* 0x0000010000077882 */ /* 0x000fe20000000000 */
[--C-:B-1----:R-:W-:Y:S02]  /*0050*/  SHF.R.U32.HI R17, RZ, 0x5, R18.reuse ;  /* 0x00000005ff117819 */ /* 0x102fe40000011612 */
[----:B------:R-:W-:-:S03]  /*0060*/  SHF.R.U32.HI R2, RZ, 0x7, R18 ;  /* 0x00000007ff027819 */ /* 0x000fc60000011612 */
[----:B------:R-:W1:Y:S04]  /*0070*/  SHFL.IDX PT, R0, R17, RZ, 0x1f ;  /* 0x00001fff11007589 */ /* 0x000e6800000e0000 */
[----:B------:R2:W3:Y:S01]  /*0080*/  SHFL.IDX PT, R3, R2, RZ, 0x1f ;  /* 0x00001fff02037589 */ /* 0x0004e200000e0000 */
[C---:B-1----:R-:W-:Y:S02]  /*0090*/  ISETP.NE.OR P0, PT, R0.reuse, RZ, !P0 ;  /* 0x000000ff0000720c */ /* 0x042fe40004705670 */
[----:B------:R-:W-:-:S11]  /*00a0*/  ISETP.NE.AND P1, PT, R0, RZ, PT ;  /* 0x000000ff0000720c */ /* 0x000fd60003f25270 */
        /* <DEDUP_REMOVED lines=12> */
[----:B------:R2:W1:Y:S06]  /*0170*/  @!UP0 SYNCS.EXCH.64 URZ, [UR8+0x28800], UR4 ;  /* 0x02880004083f85b2 */ /* 0x00046c0008000100 */
[----:B------:R2:W4:Y:S02]  /*0180*/  @!UP1 SYNCS.EXCH.64 URZ, [UR8+0x28820], UR6 ;  /* 0x02882006083f95b2 */ /* 0x0005240008000100 */
[----:B0-23--:R-:W-:Y:S05]  /*0190*/  @P1 BRA `(.L_x_6467) ;  /* 0x0000000000481947 */ /* 0x00dfea0003800000 */
        /* <DEDUP_REMOVED lines=13> */
[----:B0-----:R0:W2:Y:S08]  /*0270*/  SYNCS.EXCH.64 URZ, [UR8+0x28830], UR4 ;  /* 0x02883004083f75b2 */ /* 0x0010b00008000100 */
[----:B------:R0:W3:Y:S01]  /*0280*/  SYNCS.EXCH.64 URZ, [UR8+0x28840], UR6 ;  /* 0x02884006083f75b2 */ /* 0x0000e20008000100 */
[----:B------:R0:W0:Y:S01]  /*0290*/  SYNCS.EXCH.64 URZ, [UR8+0x28838], UR4 ;  /* 0x02883804083f75b2 */ /* 0x0000220008000100 */
[----:B------:R0:W0:Y:S01]  /*02a0*/  SYNCS.EXCH.64 URZ, [UR8+0x28848], UR6 ;  /* 0x02884806083f75b2 */ /* 0x0000220008000100 */
[----:B------:R-:W-:Y:S01]  /*02b0*/  NOP ;  /* 0x0000000000007918 */ /* 0x000fe20000000000 */
.L_x_6467:
        /* <DEDUP_REMOVED lines=22> */
.L_x_6468:
        /* <DEDUP_REMOVED lines=18> */
.L_x_6469:
        /* <DEDUP_REMOVED lines=22> */
.L_x_6470:
        /* <DEDUP_REMOVED lines=23> */
.L_x_6471:
[----:B------:R-:W-:Y:S01]  /*0810*/  UISETP.NE.AND UP0, UPT, UR9, URZ, UPT ;  /* 0x0000003f0900728c */ /* 0x000fe2000bf05270 */
[----:B------:R-:W-:Y:S01]  /*0820*/  NOP ;  /* 0x0000000000007918 */ /* 0x000fe20000000000 */
[----:B------:R-:W-:Y:S01]  /*0830*/  UMOV UR40, 0x1 ;  /* 0x0000000100287882 */ /* 0x000fe20000000000 */
[----:B------:R-:W-:Y:S01]  /*0840*/  ULDC.64 UR38, c[0x0][0x208] ;  /* 0x0000820000267ab9 */ /* 0x000fe20000000a00 */
[----:B------:R-:W-:Y:S01]  /*0850*/  USEL UR40, UR40, 0x2, !UP0 ;  /* 0x0000000228287887 */ /* 0x000fe2000c000000 */
[----:B------:R-:W-:Y:S01]  /*0860*/  BSSY B6, `(.L_x_6472) ;  /* 0x0000bcf000067945 */ /* 0x000fe20003800000 */
[----:B01234-:R-:W-:Y:S01]  /*0870*/  BAR.SYNC.DEFER_BLOCKING 0x0 ;  /* 0x0000000000007b1d */ /* 0x01ffe20000010000 */
[----:B------:R-:W-:-:S13]  /*0880*/  PLOP3.LUT P0, PT, PT, PT, UP0, 0x80, 0x0 ;  /* 0x000000000000781c */ /* 0x000fda0003f0f008 */
[----:B------:R-:W-:Y:S05]  /*0890*/  @!P0 BRA `(.L_x_6473) ;  /* 0x0000008000788947 */ /* 0x000fea0003800000 */
.L_x_6474:
[----:B------:R-:W-:-:S08]  /*08a0*/  NOP ;  /* 0x0000000000007918 */ /* 0x000fd00000000000 */
[----:B------:R-:W0:Y:S02]  /*08b0*/  USETMAXREG.TRY_ALLOC.CTAPOOL UP0, 0xe8 ;  /* 0x000000e8000079c8 */ /* 0x000e240008000600 */
[----:B0-----:R-:W-:-:S13]  /*08c0*/  PLOP3.LUT P0, PT, PT, PT, UP0, 0x80, 0x0 ;  /* 0x000000000000781c */ /* 0x001fda0003f0f008 */
[----:B------:R-:W-:Y:S05]  /*08d0*/  @!P0 BRA `(.L_x_6474) ;  /* 0xfffffffc00f08947 */ /* 0x000fea000383ffff */
[----:B------:R-:W0:Y:S01]  /*08e0*/  S2UR UR6, SR_CTAID.Y ;  /* 0x00000000000679c3 */ /* 0x000e220000002600 */
[----:B------:R-:W-:Y:S01]  /*08f0*/  LOP3.LUT R0, R18, 0xffffff80, RZ, 0xc0, !PT ;  /* 0xffffff8012007812 */ /* 0x000fe200078ec0ff */
[----:B------:R-:W-:Y:S02]  /*0900*/  ULDC UR7, c[0x0][0xc50] ;  /* 0x0003140000077ab9 */ /* 0x000fe40000000800 */
[----:B------:R-:W-:-:S04]  /*0910*/  UISETP.NE.AND UP0, UPT, UR7, 0x1, UPT ;  /* 0x000000010700788c */ /* 0x000fc8000bf05270 */
[----:B------:R-:W-:Y:S08]  /*0920*/  BAR.ARV 0x8, 0x180 ;  /* 0x0206000000007b1d */ /* 0x000ff00000002000 */
[----:B------:R-:W1:Y:S01]  /*0930*/  S2UR UR8, SR_CTAID.Z ;  /* 0x00000000000879c3 */ /* 0x000e620000002700 */
[----:B------:R-:W-:Y:S01]  /*0940*/  ISETP.NE.AND P0, PT, R0, 0x80, PT ;  /* 0x000000800000780c */ /* 0x000fe20003f05270 */
[----:B------:R-:W-:Y:S01]  /*0950*/  @UP0 ULDC UR4, c[0x0][0xc54] ;  /* 0x0003150000040ab9 */ /* 0x000fe20000000800 */
[----:B------:R-:W-:Y:S01]  /*0960*/  @UP0 ULDC UR9, c[0x0][0xc58] ;  /* 0x0003160000090ab9 */ /* 0x000fe20000000800 */
[----:B0-----:R-:W-:-:S10]  /*0970*/  UIMAD.WIDE.U32 UR4, UR6, UR4, URZ ;  /* 0x00000004060472a5 */ /* 0x001fd4000f8e003f */
[----:B------:R-:W-:Y:S06]  /*0980*/  @!P0 BAR.ARV 0x9, 0x100 ;  /* 0x0244000000008b1d */ /* 0x000fec0000002000 */
[----:B------:R-:W-:Y:S01]  /*0990*/  UMOV UR37, UR6 ;  /* 0x0000000600257c82 */ /* 0x000fe20008000000 */
[----:B------:R-:W-:Y:S01]  /*09a0*/  @UP0 USHF.R.U32.HI UR37, URZ, UR9, UR5 ;  /* 0x000000093f250299 */ /* 0x000fe20008011605 */
[----:B-1----:R-:W-:-:S03]  /*09b0*/  ISETP.LE.AND P0, PT, RZ, UR8, PT ;  /* 0x00000008ff007c0c */ /* 0x002fc6000bf03270 */
[----:B------:R-:W-:-:S04]  /*09c0*/  UIADD3 UR4, -UR37, URZ, URZ ;  /* 0x0000003f25047290 */ /* 0x000fc8000fffe13f */
[----:B------:R-:W-:-:S06]  /*09d0*/  UIMAD UR7, UR7, UR4, UR6 ;  /* 0x00000004070772a4 */ /* 0x000fcc000f8e0206 */
[----:B------:R-:W-:Y:S06]  /*09e0*/  @!P0 BRA `(.L_x_6475) ;  /* 0x000000b800d88947 */ /* 0x000fec0003800000 */
[----:B------:R-:W-:Y:S01]  /*09f0*/  ULDC.64 UR4, c[0x0][0x418] ;  /* 0x0001060000047ab9 */ /* 0x000fe20000000a00 */
[----:B------:R-:W-:Y:S01]  /*0a00*/  ULDC UR43, c[0x0][0x424] ;  /* 0x00010900002b7ab9 */ /* 0x000fe20000000800 */
[----:B------:R-:W-:Y:S01]  /*0a10*/  UISETP.NE.U32.AND UP0, UPT, UR4, URZ, UPT ;  /* 0x0000003f0400728c */ /* 0x000fe2000bf05070 */
[----:B------:R-:W-:Y:S01]  /*0a20*/  IMAD.MOV.U32 R3, RZ, RZ, RZ ;  /* 0x000000ffff037224 */ /* 0x000fe200078e00ff */
        /* <DEDUP_REMOVED lines=8> */
[----:B------:R-:W-:-:S04]  /*0ab0*/  USHF.R.S32.HI UR5, URZ, 0x1f, UR4 ;  /* 0x0000001f3f057899 */ /* 0x000fc80008011404 */
[----:B------:R-:W-:-:S04]  /*0ac0*/  ULEA.HI UR5, UR5, UR4, URZ, 0x7 ;  /* 0x0000000405057291 */ /* 0x000fc8000f8f383f */
[----:B------:R-:W-:-:S04]  /*0ad0*/  USHF.R.S32.HI UR5, URZ, 0x7, UR5 ;  /* 0x000000073f057899 */ /* 0x000fc80008011405 */
[----:B------:R-:W-:Y:S08]  /*0ae0*/  @!P0 BRA `(.L_x_6476) ;  /* 0x0000000000808947 */ /* 0x000ff00003800000 */
[----:B------:R-:W-:-:S04]  /*0af0*/  USHF.R.U32.HI UR4, URZ, 0x10, UR7 ;  /* 0x000000103f047899 */ /* 0x000fc80008011607 */
[----:B------:R-:W-:-:S11]  /*0b00*/  UISETP.NE.AND UP0, UPT, UR4, URZ, UPT ;  /* 0x0000003f0400728c */ /* 0x000fd6000bf05270 */
[----:B------:R-:W-:Y:S02]  /*0b10*/  @!UP0 ULDC UR4, c[0x0][0x9f0] ;  /* 0x00027c0000048ab9 */ /* 0x000fe40000000800 */
[----:B------:R-:W-:Y:S01]  /*0b20*/  IMAD.U32 R6, RZ, RZ, UR4 ;  /* 0x00000004ff067e24 */ /* 0x000fe2000f8e00ff */
[----:B------:R-:W-:-:S04]  /*0b30*/  UIADD3 UR6, UR5, -0x1, UR4 ;  /* 0xffffffff05067890 */ /* 0x000fc8000fffe004 */
[-C--:B------:R-:W-:Y:S02]  /*0b40*/  IABS R3, R6.reuse ;  /* 0x0000000600037213 */ /* 0x080fe40000000000 */
[----:B------:R-:W-:Y:S01]  /*0b50*/  IMAD.U32 R8, RZ, RZ, UR6 ;  /* 0x00000006ff087e24 */ /* 0x000fe2000f8e00ff */
[----:B------:R-:W-:Y:S01]  /*0b60*/  IABS R6, R6 ;  /* 0x0000000600067213 */ /* 0x000fe20000000000 */
[----:B------:R-:W0:Y:S01]  /*0b70*/  I2F.RP R0, R3 ;  /* 0x0000000300007306 */ /* 0x000e220000209400 */
[----:B------:R-:W-:Y:S02]  /*0b80*/  ULOP3.LUT UR6, UR6, UR4, URZ, 0x3c, !UPT ;  /* 0x0000000406067292 */ /* 0x000fe4000f8e3c3f */
[----:B------:R-:W-:-:S04]  /*0b90*/  IADD3 R6, RZ, -R6, RZ ;  /* 0x80000006ff067210 */ /* 0x000fc80007ffe0ff */
[----:B------:R-:W-:Y:S01]  /*0ba0*/  ISETP.LE.AND P2, PT, RZ, UR6, PT ;  /* 0x00000006ff007c0c */ /* 0x000fe2000bf43270 */
[----:B0-----:R-:W0:Y:S02]  /*0bb0*/  MUFU.RCP R0, R0 ;  /* 0x0000000000007308 */ /* 0x001e240000001000 */
[----:B0-----:R-:W-:Y:S02]  /*0bc0*/  IADD3 R4, R0, 0xffffffe, RZ ;  /* 0x0ffffffe00047810 */ /* 0x001fe40007ffe0ff */
[----:B------:R-:W-:-:S04]  /*0bd0*/  IABS R0, R8 ;  /* 0x0000000800007213 */ /* 0x000fc80000000000 */
[----:B------:R0:W1:Y:S02]  /*0be0*/  F2I.FTZ.U32.TRUNC.NTZ R5, R4 ;  /* 0x0000000400057305 */ /* 0x000064000021f000 */
        /* <DEDUP_REMOVED lines=8> */
[-C--:B------:R-:W-:Y:S01]  /*0c70*/  @!P1 IADD3 R0, R0, -R3.reuse, RZ ;  /* 0x8000000300009210 */ /* 0x080fe20007ffe0ff */
[----:B------:R-:W-:Y:S01]  /*0c80*/  @!P1 VIADD R5, R5, 0x1 ;  /* 0x0000000105059836 */ /* 0x000fe20000000000 */
[----:B------:R-:W-:Y:S02]  /*0c90*/  ISETP.NE.AND P1, PT, RZ, UR4, PT ;  /* 0x00000004ff007c0c */ /* 0x000fe4000bf25270 */
[----:B------:R-:W-:-:S13]  /*0ca0*/  ISETP.GE.U32.AND P0, PT, R0, R3, PT ;  /* 0x000000030000720c */ /* 0x000fda0003f06070 */
[----:B------:R-:W-:-:S05]  /*0cb0*/  @P0 VIADD R5, R5, 0x1 ;  /* 0x0000000105050836 */ /* 0x000fca0000000000 */
[----:B------:R-:W-:-:S05]  /*0cc0*/  MOV R3, R5 ;  /* 0x0000000500037202 */ /* 0x000fca0000000f00 */
[----:B------:R-:W-:Y:S01]  /*0cd0*/  @!P2 IMAD.MOV R3, RZ, RZ, -R3 ;  /* 0x000000ffff03a224 */ /* 0x000fe200078e0a03 */
[----:B------:R-:W-:-:S07]  /*0ce0*/  @!P1 LOP3.LUT R3, RZ, UR4, RZ, 0x33, !PT ;  /* 0x00000004ff039c12 */ /* 0x000fce000f8e33ff */
.L_x_6476:
[----:B------:R-:W-:Y:S01]  /*0cf0*/  IMAD R16, R3, UR8, RZ ;  /* 0x0000000803107c24 */ /* 0x000fe2000f8e02ff */
[----:B------:R-:W-:Y:S01]  /*0d00*/  PLOP3.LUT P0, PT, PT, PT, PT, 0x80, 0x0 ;  /* 0x000000000000781c */ /* 0x000fe20003f0f070 */
[----:B------:R-:W-:Y:S01]  /*0d10*/  VIADD R18, R18, 0xffffff80 ;  /* 0xffffff8012127836 */ /* 0x000fe20000000000 */
[----:B------:R-:W-:Y:S02]  /*0d20*/  MOV R0, RZ ;  /* 0x000000ff00007202 */ /* 0x000fe40000000f00 */
[----:B------:R-:W-:Y:S02]  /*0d30*/  CS2R R150, SRZ ;  /* 0x0000000000967805 */ /* 0x000fe4000001ff00 */
[----:B------:R-:W-:Y:S02]  /*0d40*/  VIADDMNMX R3, R16, R3, UR5, PT ;  /* 0x0000000510037e46 */ /* 0x000fe4000b800103 */
[----:B------:R-:W-:Y:S02]  /*0d50*/  CS2R R68, SRZ ;  /* 0x0000000000447805 */ /* 0x000fe4000001ff00 */
[----:B------:R-:W-:-:S02]  /*0d60*/  CS2R R66, SRZ ;  /* 0x0000000000427805 */ /* 0x000fc4000001ff00 */
        /* <DEDUP_REMOVED lines=14> */
[----:B------:R-:W-:Y:S02]  /*0e50*/  ISETP.LT.AND P1, PT, R16, UR42, PT ;  /* 0x0000002a10007c0c */ /* 0x000fe4000bf21270 */
        /* <DEDUP_REMOVED lines=52> */
.L_x_6478:
[----:B------:R-:W-:-:S04]  /*11a0*/  SHF.L.U32 R3, RZ, 0x1f, RZ ;  /* 0x0000001fff037819 */ /* 0x000fc800000006ff */
[----:B------:R-:W0:Y:S02]  /*11b0*/  SYNCS.PHASECHK.TRANS64.TRYWAIT P0, [UR36+0x28800], R3 ;  /* 0x02880003ff0075a7 */ /* 0x000e240008000164 */
[----:B0-----:R-:W-:Y:S05]  /*11c0*/  @!P0 BRA `(.L_x_6479) ;  /* 0x000000b000e88947 */ /* 0x001fea0003800000 */
.L_x_6552:
[----:B------:R-:W-:-:S06]  /*11d0*/  ULOP3.LUT UR4, UR40, 0x1, URZ, 0xfc, !UPT ;  /* 0x0000000128047892 */ /* 0x000fcc000f8efc3f */
[----:B0-----:R-:W-:-:S05]  /*11e0*/  IMAD.U32 R0, RZ, RZ, UR4 ;  /* 0x00000004ff007e24 */ /* 0x001fca000f8e00ff */
[----:B------:R-:W-:-:S13]  /*11f0*/  ISETP.NE.AND P0, PT, R0, 0x3, PT ;  /* 0x000000030000780c */ /* 0x000fda0003f05270 */
[----:B------:R-:W-:Y:S05]  /*1200*/  @!P0 BRA `(.L_x_6480) ;  /* 0x0000000000048947 */ /* 0x000fea0003800000 */
[----:B------:R-:W-:Y:S01]  /*1210*/  BPT.TRAP 0x1 ;  /* 0x000000040000795c */ /* 0x000fe20000300000 */
.L_x_6480:
[----:B------:R0:W1:Y:S01]  /*1220*/  SYNCS.PHASECHK.TRANS64.TRYWAIT P1, [UR36+0x28830], R3 ;  /* 0x02883003ff0075a7 */ /* 0x0000620008020164 */
[----:B------:R-:W-:Y:S05]  /*1230*/  @!P0 BRA `(.L_x_6481) ;  /* 0x0000000000048947 */ /* 0x000fea0003800000 */
[----:B------:R-:W-:Y:S01]  /*1240*/  BPT.TRAP 0x1 ;  /* 0x000000040000795c */ /* 0x000fe20000300000 */
.L_x_6481:
[----:B------:R-:W-:Y:S01]  /*1250*/  MOV R5, UR44 ;  /* 0x0000002c00057c02 */ /* 0x000fe20008000f00 */
[----:B------:R-:W-:Y:S01]  /*1260*/  IMAD.MOV.U32 R0, RZ, RZ, RZ ;  /* 0x000000ffff007224 */ /* 0x000fe200078e00ff */
[----:B-1----:R-:W-:Y:S06]  /*1270*/  @P1 BRA `(.L_x_6482) ;  /* 0x0000000000081947 */ /* 0x002fec0003800000 */
[----:B------:R-:W1:Y:S02]  /*1280*/  SYNCS.PHASECHK.TRANS64.TRYWAIT P1, [UR36+0x28830], R3 ;  /* 0x02883003ff0075a7 */ /* 0x000e640008020164 */
[----:B-1----:R-:W-:Y:S05]  /*1290*/  @!P1 BRA `(.L_x_6483) ;  /* 0x000000b000cc9947 */ /* 0x002fea0003800000 */
.L_x_6482:
[----:B------:R-:W-:Y:S05]  /*12a0*/  WARPSYNC.ALL ;  /* 0x0000000000007948 */ /* 0x000fea0003800000 */
[----:B-1----:R-:W-:Y:S01]  /*12b0*/  LOP3.LUT R4, R5, 0x10000, RZ, 0xfc, !PT ;  /* 0x0001000005047812 */ /* 0x002fe200078efcff */
[----:B------:R-:W-:Y:S01]  /*12c0*/  IMAD.MOV.U32 R151, RZ, RZ, RZ ;  /* 0x000000ffff977224 */ /* 0x000fe200078e00ff */
[----:B------:R-:W-:Y:S01]  /*12d0*/  MOV R5, 0x40000040 ;  /* 0x4000004000057802 */ /* 0x000fe20000000f00 */
[----:B------:R-:W-:Y:S01]  /*12e0*/  UIADD3 UR4, UR36, 0x18400, URZ ;  /* 0x0001840024047890 */ /* 0x000fe2000fffe03f */
        /* <DEDUP_REMOVED lines=8> */
[----:B------:R-:W1:Y:S01]  /*1370*/  S2UR UR7, SR_CgaCtaId ;  /* 0x00000000000779c3 */ /* 0x000e620000008800 */
[----:B------:R-:W-:Y:S01]  /*1380*/  UMOV UR15, 0x40000040 ;  /* 0x40000040000f7882 */ /* 0x000fe20000000000 */
[----:B------:R-:W-:Y:S01]  /*1390*/  UMOV UR17, 0x40000040 ;  /* 0x4000004000117882 */ /* 0x000fe20000000000 */
[----:B------:R-:W-:Y:S01]  /*13a0*/  ULOP3.LUT UR48, UR4, 0x10000, URZ, 0xfc, !UPT ;  /* 0x0001000004307892 */ /* 0x000fe2000f8efc3f */
[----:B------:R-:W-:Y:S01]  /*13b0*/  UMOV UR19, 0x40000040 ;  /* 0x4000004000137882 */ /* 0x000fe20000000000 */
[----:B------:R-:W-:-:S02]  /*13c0*/  UMOV UR21, 0x40000040 ;  /* 0x4000004000157882 */ /* 0x000fc40000000000 */
[----:B------:R-:W-:Y:S02]  /*13d0*/  UIADD3 UR14, UR48, 0x4, URZ ;  /* 0x00000004300e7890 */ /* 0x000fe4000fffe03f */
[----:B------:R-:W-:Y:S01]  /*13e0*/  UIADD3 UR12, UR32, 0x4, URZ ;  /* 0x00000004200c7890 */ /* 0x000fe2000fffe03f */
[----:B------:R-:W-:Y:S01]  /*13f0*/  UMOV UR10, UR48 ;  /* 0x00000030000a7c82 */ /* 0x000fe20008000000 */
[----:B------:R-:W-:Y:S01]  /*1400*/  UIADD3 UR16, UR32, 0x6, URZ ;  /* 0x0000000620107890 */ /* 0x000fe2000fffe03f */
[----:B------:R-:W-:Y:S01]  /*1410*/  HGMMA.64x128x16.F32.BF16 R24, gdesc[UR8], RZ, !UPT, gsb0 ;  /* 0x01e00000081879f0 */ /* 0x000fe2000c0018ff */
[----:B------:R-:W-:Y:S02]  /*1420*/  UIADD3 UR8, UR32, 0x2, URZ ;  /* 0x0000000220087890 */ /* 0x000fe4000fffe03f */
[----:B------:R-:W-:Y:S01]  /*1430*/  UIADD3 UR10, UR48, 0x2, URZ ;  /* 0x00000002300a7890 */ /* 0x000fe2000fffe03f */
[----:B------:R-:W-:Y:S01]  /*1440*/  UMOV UR9, 0x40000040 ;  /* 0x4000004000097882 */ /* 0x000fe20000000000 */
[----:B------:R-:W-:Y:S01]  /*1450*/  UMOV UR11, 0x40000040 ;  /* 0x40000040000b7882 */ /* 0x000fe20000000000 */
[----:B------:R-:W-:-:S02]  /*1460*/  UIADD3 UR18, UR48, 0x6, URZ ;  /* 0x0000000630127890 */ /* 0x000fc4000fffe03f */
[----:B------:R-:W-:Y:S02]  /*1470*/  UIADD3 UR20, UR32, 0x400, URZ ;  /* 0x0000040020147890 */ /* 0x000fe4000fffe03f */
[----:B------:R-:W-:Y:S01]  /*1480*/  UIADD3 UR22, UR48, 0x400, URZ ;  /* 0x0000040030167890 */ /* 0x000fe2000fffe03f */
        /* <DEDUP_REMOVED lines=15> */
[----:B------:R-:W-:Y:S03]  /*1580*/  HGMMA.64x128x16.F32.BF16 R24, gdesc[UR8], R24, gsb0 ;  /* 0x01e00000081879f0 */ /* 0x000fe60008001818 */
[----:B------:R-:W-:Y:S02]  /*1590*/  WARPGROUP.DEPBAR.LE gsb0, 0x0 ;  /* 0x00008000000079c5 */ /* 0x000fe40000010000 */
[----:B------:R-:W-:-:S07]  /*15a0*/  WARPGROUP.ARRIVE ;  /* 0x00000000000079c5 */ /* 0x000fce0000000000 */
        /* <DEDUP_REMOVED lines=17> */
[----:B-1----:R-:W-:Y:S05]  /*16c0*/  @!P0 BRA `(.L_x_6484) ;  /* 0x0000000000048947 */ /* 0x002fea0003800000 */
[----:B------:R-:W-:Y:S01]  /*16d0*/  BPT.TRAP 0x1 ;  /* 0x000000040000795c */ /* 0x000fe20000300000 */
.L_x_6484:
        /* <DEDUP_REMOVED lines=9> */
[----:B------:R-:W1:Y:S01]  /*1770*/  MUFU.TANH R26, R26 ;  /* 0x0000001a001a7308 */ /* 0x000e620000002400 */
[----:B------:R-:W-:Y:S01]  /*1780*/  SHF.R.S32.HI R10, RZ, 0x1f, R17 ;  /* 0x0000001fff0a7819 */ /* 0x000fe20000011411 */
[----:B------:R-:W-:Y:S01]  /*1790*/  FMUL.FTZ R35, R35, UR4 ;  /* 0x0000000423237c20 */ /* 0x000fe20008410000 */
[----:B------:R-:W-:Y:S01]  /*17a0*/  FMUL.FTZ R24, R24, UR4 ;  /* 0x0000000418187c20 */ /* 0x000fe20008410000 */
[----:B------:R-:W-:Y:S01]  /*17b0*/  FMUL.FTZ R38, R38, UR4 ;  /* 0x0000000426267c20 */ /* 0x000fe20008410000 */
[----:B------:R-:W-:Y:S01]  /*17c0*/  LEA.HI R10, R10, R17, RZ, 0x2 ;  /* 0x000000110a0a7211 */ /* 0x000fe200078f10ff */
[----:B------:R-:W-:Y:S01]  /*17d0*/  FMUL.FTZ R25, R25, UR4 ;  /* 0x0000000419197c20 */ /* 0x000fe20008410000 */
[----:B------:R-:W-:Y:S01]  /*17e0*/  FMUL.FTZ R39, R39, UR4 ;  /* 0x0000000427277c20 */ /* 0x000fe20008410000 */
[----:B------:R-:W2:Y:S01]  /*17f0*/  MUFU.TANH R27, R27 ;  /* 0x0000001b001b7308 */ /* 0x000ea20000002400 */
[----:B------:R-:W-:Y:S01]  /*1800*/  LOP3.LUT R10, R10, 0x7ffffffc, RZ, 0xc0, !PT ;  /* 0x7ffffffc0a0a7812 */ /* 0x000fe200078ec0ff */
[----:B------:R-:W-:Y:S01]  /*1810*/  FMUL.FTZ R28, R28, UR4 ;  /* 0x000000041c1c7c20 */ /* 0x000fe20008410000 */
[----:B------:R-:W-:Y:S01]  /*1820*/  FMUL.FTZ R42, R42, UR4 ;  /* 0x000000042a2a7c20 */ /* 0x000fe20008410000 */
[----:B------:R-:W-:Y:S01]  /*1830*/  FMUL.FTZ R29, R29, UR4 ;  /* 0x000000041d1d7c20 */ /* 0x000fe20008410000 */
[----:B------:R-:W-:Y:S01]  /*1840*/  FMUL.FTZ R32, R32, UR4 ;  /* 0x0000000420207c20 */ /* 0x000fe20008410000 */
[----:B------:R-:W-:-:S02]  /*1850*/  IMAD.IADD R10, R17, 0x1, -R10 ;  /* 0x00000001110a7824 */ /* 0x000fc400078e0a0a */
[----:B------:R-:W-:Y:S01]  /*1860*/  FMUL.FTZ R43, R43, UR4 ;  /* 0x000000042b2b7c20 */ /* 0x000fe20008410000 */
[----:B------:R-:W3:Y:S01]  /*1870*/  MUFU.TANH R30, R30 ;  /* 0x0000001e001e7308 */ /* 0x000ee20000002400 */
[----:B------:R-:W-:Y:S01]  /*1880*/  FMUL.FTZ R46, R46, UR4 ;  /* 0x000000042e2e7c20 */ /* 0x000fe20008410000 */
[----:B------:R-:W-:Y:S02]  /*1890*/  IMAD R10, R10, R9, 0x80 ;  /* 0x000000800a0a7424 */ /* 0x000fe400078e0209 */
[----:B------:R-:W-:Y:S01]  /*18a0*/  FMUL.FTZ R33, R33, UR4 ;  /* 0x0000000421217c20 */ /* 0x000fe20008410000 */
[----:B------:R-:W-:Y:S02]  /*18b0*/  IMAD.U32 R9, RZ, RZ, UR42 ;  /* 0x0000002aff097e24 */ /* 0x000fe4000f8e00ff */
[----:B------:R-:W-:Y:S01]  /*18c0*/  FMUL.FTZ R47, R47, UR4 ;  /* 0x000000042f2f7c20 */ /* 0x000fe20008410000 */
[----:B------:R-:W-:Y:S02]  /*18d0*/  VIADD R10, R10, UR43 ;  /* 0x0000002b0a0a7c36 */ /* 0x000fe40008000000 */
[----:B------:R-:W-:Y:S01]  /*18e0*/  FMUL.FTZ R36, R36, UR4 ;  /* 0x0000000424247c20 */ /* 0x000fe20008410000 */
[----:B------:R-:W4:Y:S01]  /*18f0*/  MUFU.TANH R31, R31 ;  /* 0x0000001f001f7308 */ /* 0x000f220000002400 */
[----:B------:R-:W-:Y:S01]  /*1900*/  FMUL.FTZ R50, R50, UR4 ;  /* 0x0000000432327c20 */ /* 0x000fe20008410000 */
[----:B------:R-:W-:-:S02]  /*1910*/  IMAD R10, R9, -0x80, R10 ;  /* 0xffffff80090a7824 */ /* 0x000fc400078e020a */
[----:B------:R-:W-:Y:S01]  /*1920*/  FMUL.FTZ R37, R37, UR4 ;  /* 0x0000000425257c20 */ /* 0x000fe20008410000 */
[----:B------:R-:W-:Y:S01]  /*1930*/  FMUL.FTZ R40, R40, UR4 ;  /* 0x0000000428287c20 */ /* 0x000fe20008410000 */
[----:B------:R-:W-:Y:S01]  /*1940*/  FMUL.FTZ R51, R51, UR4 ;  /* 0x0000000433337c20 */ /* 0x000fe20008410000 */
[----:B------:R-:W-:Y:S01]  /*1950*/  FMUL.FTZ R54, R54, UR4 ;  /* 0x0000000436367c20 */ /* 0x000fe20008410000 */
[C---:B------:R-:W-:Y:S01]  /*1960*/  ISETP.GT.AND P2, PT, R10.reuse, RZ, PT ;  /* 0x000000ff0a00720c */ /* 0x040fe20003f44270 */
[----:B------:R-:W5:Y:S01]  /*1970*/  MUFU.TANH R34, R34 ;  /* 0x0000002200227308 */ /* 0x000f620000002400 */
[C---:B------:R-:W-:Y:S01]  /*1980*/  ISETP.GT.AND P1, PT, R10.reuse, 0x1, PT ;  /* 0x000000010a00780c */ /* 0x040fe20003f24270 */
[----:B------:R-:W-:Y:S01]  /*1990*/  FMUL.FTZ R41, R41, UR4 ;  /* 0x0000000429297c20 */ /* 0x000fe20008410000 */
[----:B------:R-:W-:Y:S01]  /*19a0*/  ISETP.GT.AND P6, PT, R10, 0x8, PT ;  /* 0x000000080a00780c */ /* 0x000fe20003fc4270 */
[----:B------:R-:W-:Y:S01]  /*19b0*/  FMUL.FTZ R44, R44, UR4 ;  /* 0x000000042c2c7c20 */ /* 0x000fe20008410000 */
[----:B-1----:R-:W-:Y:S01]  /*19c0*/  FSEL R12, R26, -INF , P2 ;  /* 0xff8000001a0c7808 */ /* 0x002fe20001000000 */
[----:B------:R-:W-:Y:S01]  /*19d0*/  FMUL.FTZ R55, R55, UR4 ;  /* 0x0000000437377c20 */ /* 0x000fe20008410000 */
[----:B--2---:R-:W-:Y:S01]  /*19e0*/  FSEL R27, R27, -INF , P1 ;  /* 0xff8000001b1b7808 */ /* 0x004fe20000800000 */
        /* <DEDUP_REMOVED lines=13> */
[----:B------:R-:W-:Y:S01]  /*1ac0*/  ISETP.GT.AND P3, PT, R10, 0x11, PT ;  /* 0x000000110a00780c */ /* 0x000fe20003f64270 */
[----:B------:R-:W-:Y:S01]  /*1ad0*/  FMUL.FTZ R49, R49, UR4 ;  /* 0x0000000431317c20 */ /* 0x000fe20008410000 */
[----:B-----5:R-:W-:Y:S01]  /*1ae0*/  FSEL R92, R34, -INF , P4 ;  /* 0xff800000225c7808 */ /* 0x020fe20002000000 */
[----:B0-----:R-:W0:Y:S01]  /*1af0*/  MUFU.TANH R3, R25 ;  /* 0x0000001900037308 */ /* 0x001e220000002400 */
[----:B------:R-:W-:Y:S01]  /*1b00*/  FMNMX.FTZ R9, R90, R9, !PT ;  /* 0x000000095a097209 */ /* 0x000fe20007810000 */
[----:B------:R-:W-:Y:S01]  /*1b10*/  FMUL.FTZ R52, R52, UR4 ;  /* 0x0000000434347c20 */ /* 0x000fe20008410000 */
[----:B-1----:R-:W-:Y:S01]  /*1b20*/  FSEL R6, R6, -INF , P2 ;  /* 0xff80000006067808 */ /* 0x002fe20001000000 */
[----:B------:R-:W-:Y:S01]  /*1b30*/  FMUL.FTZ R63, R63, UR4 ;  /* 0x000000043f3f7c20 */ /* 0x000fe20008410000 */
[----:B------:R-:W-:Y:S01]  /*1b40*/  ISETP.GT.AND P2, PT, R10, 0x18, PT ;  /* 0x000000180a00780c */ /* 0x000fe20003f44270 */
[----:B------:R-:W-:Y:S01]  /*1b50*/  FMUL.FTZ R53, R53, UR4 ;  /* 0x0000000435357c20 */ /* 0x000fe20008410000 */
[----:B------:R-:W-:Y:S01]  /*1b60*/  FMNMX.FTZ R9, R92, R9, !PT ;  /* 0x000000095c097209 */ /* 0x000fe20007810000 */
[----:B------:R-:W1:Y:S01]  /*1b70*/  MUFU.TANH R38, R38 ;  /* 0x0000002600267308 */ /* 0x000e620000002400 */
[----:B--2---:R-:W-:Y:S01]  /*1b80*/  FSEL R94, R35, -INF , P3 ;  /* 0xff800000235e7808 */ /* 0x004fe20001800000 */
[----:B------:R-:W-:Y:S01]  /*1b90*/  FMUL.FTZ R66, R66, UR4 ;  /* 0x0000000442427c20 */ /* 0x000fe20008410000 */
[----:B------:R-:W-:Y:S01]  /*1ba0*/  FMUL.FTZ R56, R56, UR4 ;  /* 0x0000000438387c20 */ /* 0x000fe20008410000 */
[----:B------:R-:W-:Y:S01]  /*1bb0*/  FMUL.FTZ R67, R67, UR4 ;  /* 0x0000000443437c20 */ /* 0x000fe20008410000 */
[----:B------:R-:W-:Y:S01]  /*1bc0*/  FMNMX.FTZ R9, R94, R9, !PT ;  /* 0x000000095e097209 */ /* 0x000fe20007810000 */
[----:B------:R-:W-:Y:S01]  /*1bd0*/  FMUL.FTZ R57, R57, UR4 ;  /* 0x0000000439397c20 */ /* 0x000fe20008410000 */
[----:B------:R-:W-:Y:S01]  /*1be0*/  FMUL.FTZ R70, R70, UR4 ;  /* 0x0000000446467c20 */ /* 0x000fe20008410000 */
[----:B------:R-:W2:Y:S01]  /*1bf0*/  MUFU.TANH R8, R28 ;  /* 0x0000001c00087308 */ /* 0x000ea20000002400 */
        /* <DEDUP_REMOVED lines=10> */
[----:B------:R-:W-:Y:S01]  /*1ca0*/  FMUL.FTZ R65, R65, UR4 ;  /* 0x0000000441417c20 */ /* 0x000fe20008410000 */
[----:B------:R-:W-:Y:S01]  /*1cb0*/  FMUL.FTZ R78, R78, UR4 ;  /* 0x000000044e4e7c20 */ /* 0x000fe20008410000 */
[----:B------:R-:W-:Y:S01]  /*1cc0*/  FMNMX.FTZ R9, R96, R9, !PT ;  /* 0x0000000960097209 */ /* 0x000fe20007810000 */
[----:B------:R-:W-:Y:S01]  /*1cd0*/  FMUL.FTZ R68, R68, UR4 ;  /* 0x0000000444447c20 */ /* 0x000fe20008410000 */
[----:B------:R-:W-:Y:S01]  /*1ce0*/  FMUL.FTZ R79, R79, UR4 ;  /* 0x000000044f4f7c20 */ /* 0x000fe20008410000 */
[----:B------:R-:W1:Y:S01]  /*1cf0*/  MUFU.TANH R14, R29 ;  /* 0x0000001d000e7308 */ /* 0x000e620000002400 */
[----:B--2---:R-:W-:Y:S01]  /*1d00*/  FSEL R8, R8, -INF , P6 ;  /* 0xff80000008087808 */ /* 0x004fe20003000000 */
[----:B------:R-:W-:Y:S01]  /*1d10*/  FMUL.FTZ R69, R69, UR4 ;  /* 0x0000000445457c20 */ /* 0x000fe20008410000 */
[----:B------:R-:W-:Y:S01]  /*1d20*/  ISETP.GT.AND P6, PT, R10, 0x20, PT ;  /* 0x000000200a00780c */ /* 0x000fe20003fc4270 */
[----:B------:R-:W-:Y:S01]  /*1d30*/  FMUL.FTZ R82, R82, UR4 ;  /* 0x0000000452527c20 */ /* 0x000fe20008410000 */
[----:B------:R-:W-:Y:S01]  /*1d40*/  FMUL.FTZ R72, R72, UR4 ;  /* 0x0000000448487c20 */ /* 0x000fe20008410000 */
[----:B------:R-:W-:Y:S01]  /*1d50*/  FMUL.FTZ R83, R83, UR4 ;  /* 0x0000000453537c20 */ /* 0x000fe20008410000 */
[----:B------:R-:W-:Y:S01]  /*1d60*/  FMUL.FTZ R73, R73, UR4 ;  /* 0x0000000449497c20 */ /* 0x000fe20008410000 */
[----:B------:R-:W2:Y:S01]  /*1d70*/  MUFU.TANH R42, R42 ;  /* 0x0000002a002a7308 */ /* 0x000ea20000002400 */
[----:B0-----:R-:W-:Y:S01]  /*1d80*/  FSEL R98, R39, -INF , P1 ;  /* 0xff80000027627808 */ /* 0x001fe20000800000 */
[----:B------:R-:W-:Y:S01]  /*1d90*/  FMUL.FTZ R86, R86, UR4 ;  /* 0x0000000456567c20 */ /* 0x000fe20008410000 */
[----:B------:R-:W-:Y:S01]  /*1da0*/  FMUL.FTZ R87, R87, UR4 ;  /* 0x0000000457577c20 */ /* 0x000fe20008410000 */
[----:B------:R-:W-:Y:S01]  /*1db0*/  ULDC UR5, c[0x0][0x988] ;  /* 0x0002620000057ab9 */ /* 0x000fe20000000800 */
[----:B------:R-:W-:Y:S01]  /*1dc0*/  FMNMX.FTZ R9, R98, R9, !PT ;  /* 0x0000000962097209 */ /* 0x000fe20007810000 */
[----:B------:R-:W-:Y:S01]  /*1dd0*/  FMUL.FTZ R76, R76, UR4 ;  /* 0x000000044c4c7c20 */ /* 0x000fe20008410000 */
[----:B------:R-:W-:Y:S01]  /*1de0*/  P2R R7, PR, RZ, 0x1 ;  /* 0x00000001ff077803 */ /* 0x000fe20000000000 */
[----:B------:R-:W0:Y:S01]  /*1df0*/  MUFU.TANH R32, R32 ;  /* 0x0000002000207308 */ /* 0x000e220000002400 */
[----:B-1----:R-:W-:Y:S01]  /*1e00*/  FSEL R14, R14, -INF , P5 ;  /* 0xff8000000e0e7808 */ /* 0x002fe20002800000 */
[----:B------:R-:W-:Y:S01]  /*1e10*/  FMUL.FTZ R77, R77, UR4 ;  /* 0x000000044d4d7c20 */ /* 0x000fe20008410000 */
[----:B------:R-:W-:Y:S01]  /*1e20*/  ISETP.GT.AND P5, PT, R10, 0x21, PT ;  /* 0x000000210a00780c */ /* 0x000fe20003fa4270 */
[----:B------:R-:W-:Y:S01]  /*1e30*/  FMUL.FTZ R80, R80, UR4 ;  /* 0x0000000450507c20 */ /* 0x000fe20008410000 */
[----:B------:R-:W-:Y:S01]  /*1e40*/  FMUL.FTZ R81, R81, UR4 ;  /* 0x0000000451517c20 */ /* 0x000fe20008410000 */
[----:B------:R-:W-:Y:S01]  /*1e50*/  FMUL.FTZ R84, R84, UR4 ;  /* 0x0000000454547c20 */ /* 0x000fe20008410000 */
[----:B------:R-:W-:Y:S01]  /*1e60*/  FMUL.FTZ R85, R85, UR4 ;  /* 0x0000000455557c20 */ /* 0x000fe20008410000 */
[----:B------:R-:W1:Y:S01]  /*1e70*/  MUFU.TANH R43, R43 ;  /* 0x0000002b002b7308 */ /* 0x000e620000002400 */
[----:B--2---:R-:W-:Y:S01]  /*1e80*/  FSEL R100, R42, -INF , P6 ;  /* 0xff8000002a647808 */ /* 0x004fe20003000000 */
[----:B------:R-:W-:Y:S01]  /*1e90*/  UIADD3 UR42, UR42, -0x2, URZ ;  /* 0xfffffffe2a2a7890 */ /* 0x000fe2000fffe03f */
[--C-:B------:R-:W-:Y:S01]  /*1ea0*/  IMAD.MOV.U32 R150, RZ, RZ, R151.reuse ;  /* 0x000000ffff967224 */ /* 0x100fe200078e0097 */
[----:B------:R-:W-:Y:S01]  /*1eb0*/  UIADD3 UR4, UR36, 0x28840, URZ ;  /* 0x0002884024047890 */ /* 0x000fe2000fffe03f */
[----:B------:R-:W-:Y:S01]  /*1ec0*/  FMNMX.FTZ R9, R100, R9, !PT ;  /* 0x0000000964097209 */ /* 0x000fe20007810000 */
[--C-:B------:R-:W-:Y:S01]  /*1ed0*/  IMAD.MOV.U32 R149, RZ, RZ, R151.reuse ;  /* 0x000000ffff957224 */ /* 0x100fe200078e0097 */
[-C--:B------:R-:W-:Y:S01]  /*1ee0*/  MOV R148, R151.reuse ;  /* 0x0000009700947202 */ /* 0x080fe20000000f00 */
[----:B------:R-:W2:Y:S01]  /*1ef0*/  MUFU.TANH R20, R33 ;  /* 0x0000002100147308 */ /* 0x000ea20000002400 */
[----:B0-----:R-:W-:Y:S01]  /*1f00*/  FSEL R18, R32, -INF , P4 ;  /* 0xff80000020127808 */ /* 0x001fe20002000000 */
[----:B------:R-:W-:Y:S01]  /*1f10*/  UPRMT UR4, UR7, 0x654, UR4 ;  /* 0x0000065407047896 */ /* 0x000fe20008000004 */
[----:B------:R-:W-:Y:S01]  /*1f20*/  ISETP.GT.AND P4, PT, R10, 0x28, PT ;  /* 0x000000280a00780c */ /* 0x000fe20003f84270 */
[--C-:B------:R-:W-:Y:S01]  /*1f30*/  IMAD.MOV.U32 R147, RZ, RZ, R151.reuse ;  /* 0x000000ffff937224 */ /* 0x100fe200078e0097 */
[-C--:B------:R-:W-:Y:S01]  /*1f40*/  MOV R145, R151.reuse ;  /* 0x0000009700917202 */ /* 0x080fe20000000f00 */
[--C-:B------:R-:W-:Y:S01]  /*1f50*/  IMAD.MOV.U32 R143, RZ, RZ, R151.reuse ;  /* 0x000000ffff8f7224 */ /* 0x100fe200078e0097 */
[----:B------:R-:W-:Y:S01]  /*1f60*/  MOV R139, R151 ;  /* 0x00000097008b7202 */ /* 0x000fe20000000f00 */
[----:B------:R-:W0:Y:S01]  /*1f70*/  MUFU.TANH R46, R46 ;  /* 0x0000002e002e7308 */ /* 0x000e220000002400 */
[----:B-1----:R-:W-:Y:S01]  /*1f80*/  FSEL R102, R43, -INF , P5 ;  /* 0xff8000002b667808 */ /* 0x002fe20002800000 */
[--C-:B------:R-:W-:Y:S01]  /*1f90*/  IMAD.MOV.U32 R141, RZ, RZ, R151.reuse ;  /* 0x000000ffff8d7224 */ /* 0x100fe200078e0097 */
[----:B------:R-:W-:Y:S01]  /*1fa0*/  SYNCS.ARRIVE.TRANS64.RED.A1T0 RZ, [UR4], RZ ;  /* 0x000000ffffff79a7 */ /* 0x000fe20008100404 */
[----:B------:R-:W-:Y:S01]  /*1fb0*/  UMOV UR4, URZ ;  /* 0x0000003f00047c82 */ /* 0x000fe20008000000 */
        /* <DEDUP_REMOVED lines=42> */
[----:B------:R-:W-:-:S03]  /*2260*/  IMAD.MOV.U32 R89, RZ, RZ, R151 ;  /* 0x000000ffff597224 */ /* 0x000fc600078e0097 */
[----:B------:R-:W-:-:S03]  /*2270*/  FMNMX.FTZ R9, R108, R9, !PT ;  /* 0x000000096c097209 */ /* 0x000fc60007810000 */
[----:B------:R-:W1:Y:S01]  /*2280*/  MUFU.TANH R28, R41 ;  /* 0x00000029001c7308 */ /* 0x000e620000002400 */
[----:B--2---:R-:W-:Y:S02]  /*2290*/  FSEL R26, R40, -INF , P6 ;  /* 0xff800000281a7808 */ /* 0x004fe40003000000 */
[----:B------:R-:W-:-:S05]  /*22a0*/  ISETP.GT.AND P6, PT, R10, 0x38, PT ;  /* 0x000000380a00780c */ /* 0x000fca0003fc4270 */
[----:B------:R-:W2:Y:S01]  /*22b0*/  MUFU.TANH R54, R54 ;  /* 0x0000003600367308 */ /* 0x000ea20000002400 */
[----:B0-----:R-:W-:-:S04]  /*22c0*/  FSEL R110, R51, -INF , P1 ;  /* 0xff800000336e7808 */ /* 0x001fc80000800000 */
[----:B------:R-:W-:-:S03]  /*22d0*/  FMNMX.FTZ R9, R110, R9, !PT ;  /* 0x000000096e097209 */ /* 0x000fc60007810000 */
[----:B------:R-:W0:Y:S01]  /*22e0*/  MUFU.TANH R44, R44 ;  /* 0x0000002c002c7308 */ /* 0x000e220000002400 */
[----:B-1----:R-:W-:Y:S02]  /*22f0*/  FSEL R28, R28, -INF , P5 ;  /* 0xff8000001c1c7808 */ /* 0x002fe40002800000 */
        /* <DEDUP_REMOVED lines=101> */
[----:B--2---:R-:W-:-:S04]  /*2950*/  FSEL R146, R87, -INF , P1 ;  /* 0xff80000057927808 */ /* 0x004fc80000800000 */
[----:B------:R-:W-:Y:S02]  /*2960*/  FMNMX.FTZ R11, R146, R9, !PT ;  /* 0x00000009920b7209 */ /* 0x000fe40007810000 */
[----:B------:R-:W-:Y:S01]  /*2970*/  MOV R9, UR5 ;  /* 0x0000000500097c02 */ /* 0x000fe20008000f00 */
[----:B------:R-:W2:Y:S01]  /*2980*/  MUFU.TANH R80, R80 ;  /* 0x0000005000507308 */ /* 0x000ea20000002400 */
[----:B0-----:R-:W-:Y:S01]  /*2990*/  FSEL R78, R76, -INF , P6 ;  /* 0xff8000004c4e7808 */ /* 0x001fe20003000000 */
[----:B------:R-:W0:Y:S06]  /*29a0*/  SHFL.BFLY PT, R10, R11, 0x2, 0x1f ;  /* 0x0c401f000b0a7f89 */ /* 0x000e2c00000e0000 */
[----:B------:R-:W3:Y:S01]  /*29b0*/  MUFU.TANH R81, R81 ;  /* 0x0000005100517308 */ /* 0x000ee20000002400 */
[----:B-1----:R-:W-:-:S07]  /*29c0*/  FSEL R82, R77, -INF , P5 ;  /* 0xff8000004d527808 */ /* 0x002fce0002800000 */
[----:B------:R-:W1:Y:S01]  /*29d0*/  MUFU.TANH R84, R84 ;  /* 0x0000005400547308 */ /* 0x000e620000002400 */
[----:B--2---:R-:W-:-:S07]  /*29e0*/  FSEL R80, R80, -INF , P4 ;  /* 0xff80000050507808 */ /* 0x004fce0002000000 */
[----:B------:R-:W2:Y:S01]  /*29f0*/  MUFU.TANH R85, R85 ;  /* 0x0000005500557308 */ /* 0x000ea20000002400 */
[----:B---3--:R-:W-:Y:S02]  /*2a00*/  FSEL R86, R81, -INF , P3 ;  /* 0xff80000051567808 */ /* 0x008fe40001800000 */
[----:B0-----:R-:W-:-:S05]  /*2a10*/  FMNMX.FTZ R13, R11, R10, !PT ;  /* 0x0000000a0b0d7209 */ /* 0x001fca0007810000 */
[----:B------:R-:W0:Y:S01]  /*2a20*/  SHFL.BFLY PT, R10, R13, 0x1, 0x1f ;  /* 0x0c201f000d0a7f89 */ /* 0x000e2200000e0000 */
[----:B-1----:R-:W-:Y:S02]  /*2a30*/  FSEL R84, R84, -INF , P2 ;  /* 0xff80000054547808 */ /* 0x002fe40001000000 */
[----:B0-----:R-:W-:-:S04]  /*2a40*/  FMNMX.FTZ R10, R13, R10, !PT ;  /* 0x0000000a0d0a7209 */ /* 0x001fc80007810000 */
[C---:B------:R-:W-:Y:S01]  /*2a50*/  FSETP.NEU.FTZ.AND P0, PT, R10.reuse, -INF , PT ;  /* 0xff8000000a00780b */ /* 0x040fe20003f1d000 */
[----:B------:R-:W-:-:S05]  /*2a60*/  FMUL.FTZ R15, R10, R9 ;  /* 0x000000090a0f7220 */ /* 0x000fca0000410000 */
[----:B------:R-:W-:Y:S02]  /*2a70*/  FSEL R15, R15, RZ, P0 ;  /* 0x000000ff0f0f7208 */ /* 0x000fe40000000000 */
[----:B------:R-:W-:Y:S02]  /*2a80*/  ISETP.NE.AND P0, PT, R7, RZ, PT ;  /* 0x000000ff0700720c */ /* 0x000fe40003f05270 */
[----:B------:R-:W-:Y:S01]  /*2a90*/  FMNMX.FTZ R7, R6, R3, !PT ;  /* 0x0000000306077209 */ /* 0x000fe20007810000 */
[-CC-:B------:R-:W-:Y:S01]  /*2aa0*/  FFMA.FTZ R155, R88, R9.reuse, -R15.reuse ;  /* 0x00000009589b7223 */ /* 0x180fe2000001080f */
[----:B--2---:R-:W-:Y:S01]  /*2ab0*/  FSEL R88, R85, -INF , P1 ;  /* 0xff80000055587808 */ /* 0x004fe20000800000 */
        /* <DEDUP_REMOVED lines=26> */
[-CC-:B------:R-:W-:Y:S01]  /*2c60*/  FFMA.FTZ R118, R118, R9.reuse, -R15.reuse ;  /* 0x0000000976767223 */ /* 0x180fe2000001080f */
[--C-:B------:R-:W-:Y:S01]  /*2c70*/  FFMA.FTZ R120, R120, R9, -R15.reuse ;  /* 0x0000000978787223 */ /* 0x100fe2000001080f */
[----:B------:R-:W1:Y:S01]  /*2c80*/  MUFU.EX2 R64, R64 ;  /* 0x0000004000407308 */ /* 0x000e620000000800 */
[----:B------:R-:W-:Y:S01]  /*2c90*/  FMNMX.FTZ R7, R28, R7, !PT ;  /* 0x000000071c077209 */ /* 0x000fe20007810000 */
[-CC-:B------:R-:W-:Y:S01]  /*2ca0*/  FFMA.FTZ R122, R122, R9.reuse, -R15.reuse ;  /* 0x000000097a7a7223 */ /* 0x180fe2000001080f */
[-CC-:B------:R-:W-:Y:S01]  /*2cb0*/  FFMA.FTZ R124, R124, R9.reuse, -R15.reuse ;  /* 0x000000097c7c7223 */ /* 0x180fe2000001080f */
[--C-:B------:R-:W-:Y:S01]  /*2cc0*/  FFMA.FTZ R126, R126, R9, -R15.reuse ;  /* 0x000000097e7e7223 */ /* 0x100fe2000001080f */
[----:B------:R-:W-:Y:S01]  /*2cd0*/  FMNMX.FTZ R7, R30, R7, !PT ;  /* 0x000000071e077209 */ /* 0x000fe20007810000 */
[-CC-:B------:R-:W-:Y:S01]  /*2ce0*/  FFMA.FTZ R128, R128, R9.reuse, -R15.reuse ;  /* 0x0000000980807223 */ /* 0x180fe2000001080f */
[--C-:B------:R-:W-:Y:S01]  /*2cf0*/  FFMA.FTZ R130, R130, R9, -R15.reuse ;  /* 0x0000000982827223 */ /* 0x100fe2000001080f */
[----:B------:R-:W2:Y:S01]  /*2d00*/  MUFU.EX2 R157, R157 ;  /* 0x0000009d009d7308 */ /* 0x000ea20000000800 */
[----:B------:R-:W-:Y:S01]  /*2d10*/  FMNMX.FTZ R7, R32, R7, !PT ;  /* 0x0000000720077209 */ /* 0x000fe20007810000 */
[-CC-:B------:R-:W-:Y:S01]  /*2d20*/  FFMA.FTZ R132, R132, R9.reuse, -R15.reuse ;  /* 0x0000000984847223 */ /* 0x180fe2000001080f */
[-CC-:B------:R-:W-:Y:S01]  /*2d30*/  FFMA.FTZ R134, R134, R9.reuse, -R15.reuse ;  /* 0x0000000986867223 */ /* 0x180fe2000001080f */
[--C-:B------:R-:W-:Y:S01]  /*2d40*/  FFMA.FTZ R136, R136, R9, -R15.reuse ;  /* 0x0000000988887223 */ /* 0x100fe2000001080f */
[----:B------:R-:W-:Y:S01]  /*2d50*/  FMNMX.FTZ R7, R34, R7, !PT ;  /* 0x0000000722077209 */ /* 0x000fe20007810000 */
[-CC-:B------:R-:W-:Y:S01]  /*2d60*/  FFMA.FTZ R138, R138, R9.reuse, -R15.reuse ;  /* 0x000000098a8a7223 */ /* 0x180fe2000001080f */
[--C-:B------:R-:W-:Y:S01]  /*2d70*/  FFMA.FTZ R140, R140, R9, -R15.reuse ;  /* 0x000000098c8c7223 */ /* 0x100fe2000001080f */
[----:B------:R-:W3:Y:S01]  /*2d80*/  MUFU.EX2 R66, R66 ;  /* 0x0000004200427308 */ /* 0x000ee20000000800 */
[----:B------:R-:W-:Y:S01]  /*2d90*/  FMNMX.FTZ R7, R36, R7, !PT ;  /* 0x0000000724077209 */ /* 0x000fe20007810000 */
[-CC-:B------:R-:W-:Y:S01]  /*2da0*/  FFMA.FTZ R142, R142, R9.reuse, -R15.reuse ;  /* 0x000000098e8e7223 */ /* 0x180fe2000001080f */
[-CC-:B------:R-:W-:Y:S01]  /*2db0*/  FFMA.FTZ R144, R144, R9.reuse, -R15.reuse ;  /* 0x0000000990907223 */ /* 0x180fe2000001080f */
[----:B------:R-:W-:Y:S01]  /*2dc0*/  FFMA.FTZ R15, R146, R9, -R15 ;  /* 0x00000009920f7223 */ /* 0x000fe2000001080f */
[----:B------:R-:W-:Y:S01]  /*2dd0*/  FMNMX.FTZ R7, R38, R7, !PT ;  /* 0x0000000726077209 */ /* 0x000fe20007810000 */
[--C-:B------:R-:W-:Y:S01]  /*2de0*/  IMAD.MOV.U32 R146, RZ, RZ, R151.reuse ;  /* 0x000000ffff927224 */ /* 0x100fe200078e0097 */
[----:B------:R-:W-:Y:S01]  /*2df0*/  MOV R112, R151 ;  /* 0x0000009700707202 */ /* 0x000fe20000000f00 */
[----:B------:R-:W4:Y:S01]  /*2e00*/  MUFU.EX2 R159, R159 ;  /* 0x0000009f009f7308 */ /* 0x000f220000000800 */
[----:B------:R-:W-:Y:S01]  /*2e10*/  FMNMX.FTZ R7, R40, R7, !PT ;  /* 0x0000000728077209 */ /* 0x000fe20007810000 */
[--C-:B------:R-:W-:Y:S01]  /*2e20*/  IMAD.MOV.U32 R116, RZ, RZ, R151.reuse ;  /* 0x000000ffff747224 */ /* 0x100fe200078e0097 */
[----:B------:R-:W-:Y:S01]  /*2e30*/  MOV R106, R151 ;  /* 0x00000097006a7202 */ /* 0x000fe20000000f00 */
[--C-:B------:R-:W-:Y:S01]  /*2e40*/  IMAD.MOV.U32 R114, RZ, RZ, R151.reuse ;  /* 0x000000ffff727224 */ /* 0x100fe200078e0097 */
[----:B------:R-:W-:Y:S01]  /*2e50*/  FMNMX.FTZ R7, R42, R7, !PT ;  /* 0x000000072a077209 */ /* 0x000fe20007810000 */
[--C-:B------:R-:W-:Y:S01]  /*2e60*/  IMAD.MOV.U32 R110, RZ, RZ, R151.reuse ;  /* 0x000000ffff6e7224 */ /* 0x100fe200078e0097 */
[----:B------:R-:W-:Y:S01]  /*2e70*/  MOV R100, R151 ;  /* 0x0000009700647202 */ /* 0x000fe20000000f00 */
[----:B------:R-:W-:Y:S01]  /*2e80*/  MUFU.EX2 R68, R68 ;  /* 0x0000004400447308 */ /* 0x000fe20000000800 */
[----:B------:R-:W-:Y:S01]  /*2e90*/  FMNMX.FTZ R7, R44, R7, !PT ;  /* 0x000000072c077209 */ /* 0x000fe20007810000 */
[--C-:B------:R-:W-:Y:S01]  /*2ea0*/  IMAD.MOV.U32 R108, RZ, RZ, R151.reuse ;  /* 0x000000ffff6c7224 */ /* 0x100fe200078e0097 */
[----:B------:R-:W-:Y:S01]  /*2eb0*/  MOV R94, R151 ;  /* 0x00000097005e7202 */ /* 0x000fe20000000f00 */
[--C-:B------:R-:W-:Y:S01]  /*2ec0*/  IMAD.MOV.U32 R104, RZ, RZ, R151.reuse ;  /* 0x000000ffff687224 */ /* 0x100fe200078e0097 */
[----:B------:R-:W-:Y:S01]  /*2ed0*/  FMNMX.FTZ R7, R46, R7, !PT ;  /* 0x000000072e077209 */ /* 0x000fe20007810000 */
[----:B------:R-:W-:-:S02]  /*2ee0*/  IMAD.MOV.U32 R102, RZ, RZ, R151 ;  /* 0x000000ffff667224 */ /* 0x000fc400078e0097 */
[----:B------:R-:W-:Y:S01]  /*2ef0*/  MUFU.EX2 R161, R161 ;  /* 0x000000a100a17308 */ /* 0x000fe20000000800 */
[----:B------:R-:W-:Y:S01]  /*2f00*/  FMNMX.FTZ R7, R48, R7, !PT ;  /* 0x0000000730077209 */ /* 0x000fe20007810000 */
[--C-:B------:R-:W-:Y:S02]  /*2f10*/  IMAD.MOV.U32 R98, RZ, RZ, R151.reuse ;  /* 0x000000ffff627224 */ /* 0x100fe400078e0097 */
[--C-:B------:R-:W-:Y:S01]  /*2f20*/  IMAD.MOV.U32 R96, RZ, RZ, R151.reuse ;  /* 0x000000ffff607224 */ /* 0x100fe200078e0097 */
[----:B------:R-:W-:Y:S01]  /*2f30*/  FMNMX.FTZ R7, R50, R7, !PT ;  /* 0x0000000732077209 */ /* 0x000fe20007810000 */
[--C-:B------:R-:W-:Y:S02]  /*2f40*/  IMAD.MOV.U32 R92, RZ, RZ, R151.reuse ;  /* 0x000000ffff5c7224 */ /* 0x100fe400078e0097 */
[----:B------:R-:W-:Y:S01]  /*2f50*/  MUFU.EX2 R70, R70 ;  /* 0x0000004600467308 */ /* 0x000fe20000000800 */
[----:B------:R-:W-:Y:S01]  /*2f60*/  FMNMX.FTZ R7, R52, R7, !PT ;  /* 0x0000000734077209 */ /* 0x000fe20007810000 */
[----:B------:R-:W-:-:S03]  /*2f70*/  IMAD.MOV.U32 R90, RZ, RZ, R151 ;  /* 0x000000ffff5a7224 */ /* 0x000fc600078e0097 */
        /* <DEDUP_REMOVED lines=15> */
[----:B------:R-:W5:Y:S02]  /*3070*/  SHFL.BFLY PT, R12, R7, 0x2, 0x1f ;  /* 0x0c401f00070c7f89 */ /* 0x000f6400000e0000 */
[----:B------:R-:W-:Y:S08]  /*3080*/  MUFU.EX2 R167, R167 ;  /* 0x000000a700a77308 */ /* 0x000ff00000000800 */
[----:B------:R-:W-:Y:S08]  /*3090*/  MUFU.EX2 R76, R76 ;  /* 0x0000004c004c7308 */ /* 0x000ff00000000800 */
[----:B------:R-:W-:Y:S01]  /*30a0*/  MUFU.EX2 R169, R169 ;  /* 0x000000a900a97308 */ /* 0x000fe20000000800 */
[----:B-----5:R-:W-:-:S07]  /*30b0*/  FMNMX.FTZ R11, R7, R12, !PT ;  /* 0x0000000c070b7209 */ /* 0x020fce0007810000 */
[----:B------:R-:W-:Y:S01]  /*30c0*/  MUFU.EX2 R118, R118 ;  /* 0x0000007600767308 */ /* 0x000fe20000000800 */
[----:B------:R-:W5:Y:S07]  /*30d0*/  SHFL.BFLY PT, R12, R11, 0x1, 0x1f ;  /* 0x0c201f000b0c7f89 */ /* 0x000f6e00000e0000 */
[----:B------:R-:W-:Y:S08]  /*30e0*/  MUFU.EX2 R120, R120 ;  /* 0x0000007800787308 */ /* 0x000ff00000000800 */
[----:B------:R0:W-:Y:S08]  /*30f0*/  MUFU.EX2 R171, R122 ;  /* 0x0000007a00ab7308 */ /* 0x0001f00000000800 */
[----:B------:R-:W-:Y:S01]  /*3100*/  MUFU.EX2 R124, R124 ;  /* 0x0000007c007c7308 */ /* 0x000fe20000000800 */
[----:B0-----:R-:W-:Y:S01]  /*3110*/  IMAD.MOV.U32 R122, RZ, RZ, R151 ;  /* 0x000000ffff7a7224 */ /* 0x001fe200078e0097 */
[----:B-----5:R-:W-:-:S04]  /*3120*/  FMNMX.FTZ R12, R11, R12, !PT ;  /* 0x0000000c0b0c7209 */ /* 0x020fc80007810000 */
[C---:B------:R-:W-:Y:S01]  /*3130*/  FSETP.NEU.FTZ.AND P1, PT, R12.reuse, -INF , PT ;  /* 0xff8000000c00780b */ /* 0x040fe20003f3d000 */
[-C--:B------:R-:W-:Y:S01]  /*3140*/  FMUL.FTZ R7, R12, R9.reuse ;  /* 0x000000090c077220 */ /* 0x080fe20000410000 */
[----:B------:R-:W-:Y:S04]  /*3150*/  MUFU.EX2 R173, R126 ;  /* 0x0000007e00ad7308 */ /* 0x000fe80000000800 */
[----:B------:R-:W-:Y:S02]  /*3160*/  FSEL R7, R7, RZ, P1 ;  /* 0x000000ff07077208 */ /* 0x000fe40000800000 */
[----:B------:R-:W-:Y:S02]  /*3170*/  ISETP.LE.AND P1, PT, R16, UR42, PT ;  /* 0x0000002a10007c0c */ /* 0x000fe4000bf23270 */
        /* <DEDUP_REMOVED lines=17> */
[----:B0-----:R-:W-:Y:S01]  /*3290*/  FADD.FTZ R8, R153, R62 ;  /* 0x0000003e99087221 */ /* 0x001fe20000010000 */
[-CC-:B------:R-:W-:Y:S01]  /*32a0*/  FFMA.FTZ R38, R38, R9.reuse, -R7.reuse ;  /* 0x0000000926267223 */ /* 0x180fe20000010807 */
[-CC-:B------:R-:W-:Y:S01]  /*32b0*/  FFMA.FTZ R40, R40, R9.reuse, -R7.reuse ;  /* 0x0000000928287223 */ /* 0x180fe20000010807 */
[-CC-:B------:R-:W-:Y:S01]  /*32c0*/  FFMA.FTZ R42, R42, R9.reuse, -R7.reuse ;  /* 0x000000092a2a7223 */ /* 0x180fe20000010807 */
[----:B------:R-:W-:Y:S01]  /*32d0*/  FADD.FTZ R25, R155, R8 ;  /* 0x000000089b197221 */ /* 0x000fe20000010000 */
[-CC-:B------:R-:W-:Y:S01]  /*32e0*/  FFMA.FTZ R44, R44, R9.reuse, -R7.reuse ;  /* 0x000000092c2c7223 */ /* 0x180fe20000010807 */
[-C--:B------:R-:W-:Y:S01]  /*32f0*/  FFMA.FTZ R46, R46, R9.reuse, -R7 ;  /* 0x000000092e2e7223 */ /* 0x080fe20000010807 */
[----:B------:R-:W0:Y:S01]  /*3300*/  MUFU.EX2 R3, R3 ;  /* 0x0000000300037308 */ /* 0x000e220000000800 */
[----:B-1----:R-:W-:Y:S01]  /*3310*/  FADD.FTZ R8, R64, R25 ;  /* 0x0000001940087221 */ /* 0x002fe20000010000 */
[-CC-:B------:R-:W-:Y:S01]  /*3320*/  FFMA.FTZ R48, R48, R9.reuse, -R7.reuse ;  /* 0x0000000930307223 */ /* 0x180fe20000010807 */
[-CC-:B------:R-:W-:Y:S01]  /*3330*/  FFMA.FTZ R50, R50, R9.reuse, -R7.reuse ;  /* 0x0000000932327223 */ /* 0x180fe20000010807 */
[-CC-:B------:R-:W-:Y:S01]  /*3340*/  FFMA.FTZ R52, R52, R9.reuse, -R7.reuse ;  /* 0x0000000934347223 */ /* 0x180fe20000010807 */
[----:B--2---:R-:W-:Y:S01]  /*3350*/  FADD.FTZ R27, R157, R8 ;  /* 0x000000089d1b7221 */ /* 0x004fe20000010000 */
[-CC-:B------:R-:W-:Y:S01]  /*3360*/  FFMA.FTZ R54, R54, R9.reuse, -R7.reuse ;  /* 0x0000000936367223 */ /* 0x180fe20000010807 */
[-C--:B------:R-:W-:Y:S01]  /*3370*/  FFMA.FTZ R56, R56, R9.reuse, -R7 ;  /* 0x0000000938387223 */ /* 0x080fe20000010807 */
[----:B------:R1:W2:Y:S01]  /*3380*/  MUFU.EX2 R11, R14 ;  /* 0x0000000e000b7308 */ /* 0x0002a20000000800 */
[----:B---3--:R-:W-:Y:S01]  /*3390*/  FADD.FTZ R8, R66, R27 ;  /* 0x0000001b42087221 */ /* 0x008fe20000010000 */
[-CC-:B------:R-:W-:Y:S01]  /*33a0*/  FFMA.FTZ R58, R58, R9.reuse, -R7.reuse ;  /* 0x000000093a3a7223 */ /* 0x180fe20000010807 */
[-CC-:B------:R-:W-:Y:S01]  /*33b0*/  FFMA.FTZ R60, R60, R9.reuse, -R7.reuse ;  /* 0x000000093c3c7223 */ /* 0x180fe20000010807 */
[-CC-:B------:R-:W-:Y:S01]  /*33c0*/  FFMA.FTZ R78, R78, R9.reuse, -R7.reuse ;  /* 0x000000094e4e7223 */ /* 0x180fe20000010807 */
[----:B----4-:R-:W-:Y:S01]  /*33d0*/  FADD.FTZ R29, R159, R8 ;  /* 0x000000089f1d7221 */ /* 0x010fe20000010000 */
[-CC-:B------:R-:W-:Y:S01]  /*33e0*/  FFMA.FTZ R82, R82, R9.reuse, -R7.reuse ;  /* 0x0000000952527223 */ /* 0x180fe20000010807 */
[-C--:B------:R-:W-:Y:S01]  /*33f0*/  FFMA.FTZ R80, R80, R9.reuse, -R7 ;  /* 0x0000000950507223 */ /* 0x080fe20000010807 */
[----:B------:R-:W3:Y:S01]  /*3400*/  MUFU.EX2 R18, R18 ;  /* 0x0000001200127308 */ /* 0x000ee20000000800 */
[----:B0-----:R-:W-:Y:S01]  /*3410*/  FADD.FTZ R27, R6, R3 ;  /* 0x00000003061b7221 */ /* 0x001fe20000010000 */
[----:B-1----:R-:W-:Y:S01]  /*3420*/  FADD.FTZ R14, R68, R29 ;  /* 0x0000001d440e7221 */ /* 0x002fe20000010000 */
[-CC-:B------:R-:W-:Y:S01]  /*3430*/  FFMA.FTZ R86, R86, R9.reuse, -R7.reuse ;  /* 0x0000000956567223 */ /* 0x180fe20000010807 */
[-C--:B------:R-:W-:Y:S01]  /*3440*/  FFMA.FTZ R84, R84, R9.reuse, -R7 ;  /* 0x0000000954547223 */ /* 0x080fe20000010807 */
[----:B------:R-:W-:Y:S01]  /*3450*/  FADD.FTZ R8, R154, R27 ;  /* 0x0000001b9a087221 */ /* 0x000fe20000010000 */
[----:B------:R-:W-:Y:S01]  /*3460*/  FADD.FTZ R31, R161, R14 ;  /* 0x0000000ea11f7221 */ /* 0x000fe20000010000 */
[----:B------:R-:W-:Y:S01]  /*3470*/  FFMA.FTZ R88, R88, R9, -R7 ;  /* 0x0000000958587223 */ /* 0x000fe20000010807 */
[----:B------:R-:W0:Y:S01]  /*3480*/  MUFU.EX2 R13, R20 ;  /* 0x00000014000d7308 */ /* 0x000e220000000800 */
[----:B--2---:R-:W-:Y:S01]  /*3490*/  FADD.FTZ R29, R11, R8 ;  /* 0x000000080b1d7221 */ /* 0x004fe20000010000 */
[----:B------:R-:W-:Y:S01]  /*34a0*/  FADD.FTZ R14, R70, R31 ;  /* 0x0000001f460e7221 */ /* 0x000fe20000010000 */
[----:B------:R-:W-:Y:S01]  /*34b0*/  F2FP.BF16.F32.PACK_AB R152, R3, R6 ;  /* 0x000000060398723e */ /* 0x000fe200000010ff */
[----:B------:R-:W-:Y:S01]  /*34c0*/  IMAD.MOV.U32 R126, RZ, RZ, R151 ;  /* 0x000000ffff7e7224 */ /* 0x000fe200078e0097 */
[----:B------:R-:W-:Y:S01]  /*34d0*/  F2FP.BF16.F32.PACK_AB R154, R11, R154 ;  /* 0x0000009a0b9a723e */ /* 0x000fe200000010ff */
[----:B------:R-:W-:Y:S01]  /*34e0*/  FADD.FTZ R31, R163, R14 ;  /* 0x0000000ea31f7221 */ /* 0x000fe20000010000 */
[----:B------:R-:W-:Y:S01]  /*34f0*/  F2FP.BF16.F32.PACK_AB R153, R62, R153 ;  /* 0x000000993e99723e */ /* 0x000fe200000010ff */
[----:B------:R-:W1:Y:S01]  /*3500*/  MUFU.EX2 R22, R22 ;  /* 0x0000001600167308 */ /* 0x000e620000000800 */
[----:B---3--:R-:W-:Y:S01]  /*3510*/  FADD.FTZ R8, R18, R29 ;  /* 0x0000001d12087221 */ /* 0x008fe20000010000 */
[----:B------:R-:W-:Y:S01]  /*3520*/  FADD.FTZ R14, R72, R31 ;  /* 0x0000001f480e7221 */ /* 0x000fe20000010000 */
[----:B------:R-:W-:-:S02]  /*3530*/  F2FP.BF16.F32.PACK_AB R155, R64, R155 ;  /* 0x0000009b409b723e */ /* 0x000fc400000010ff */
[----:B------:R-:W-:Y:S01]  /*3540*/  F2FP.BF16.F32.PACK_AB R157, R66, R157 ;  /* 0x0000009d429d723e */ /* 0x000fe200000010ff */
[----:B------:R-:W-:Y:S01]  /*3550*/  FADD.FTZ R33, R165, R14 ;  /* 0x0000000ea5217221 */ /* 0x000fe20000010000 */
[----:B------:R-:W-:Y:S01]  /*3560*/  F2FP.BF16.F32.PACK_AB R159, R68, R159 ;  /* 0x0000009f449f723e */ /* 0x000fe200000010ff */
[----:B------:R-:W2:Y:S01]  /*3570*/  MUFU.EX2 R15, R24 ;  /* 0x00000018000f7308 */ /* 0x000ea20000000800 */
[----:B0-----:R-:W-:Y:S01]  /*3580*/  FADD.FTZ R29, R13, R8 ;  /* 0x000000080d1d7221 */ /* 0x001fe20000010000 */
[----:B------:R-:W-:Y:S01]  /*3590*/  FADD.FTZ R14, R74, R33 ;  /* 0x000000214a0e7221 */ /* 0x000fe20000010000 */
[----:B------:R-:W-:Y:S02]  /*35a0*/  F2FP.BF16.F32.PACK_AB R161, R70, R161 ;  /* 0x000000a146a1723e */ /* 0x000fe400000010ff */
[----:B------:R-:W-:Y:S01]  /*35b0*/  F2FP.BF16.F32.PACK_AB R163, R72, R163 ;  /* 0x000000a348a3723e */ /* 0x000fe200000010ff */
[----:B------:R-:W-:Y:S01]  /*35c0*/  FADD.FTZ R33, R167, R14 ;  /* 0x0000000ea7217221 */ /* 0x000fe20000010000 */
[----:B------:R-:W-:Y:S01]  /*35d0*/  F2FP.BF16.F32.PACK_AB R165, R74, R165 ;  /* 0x000000a54aa5723e */ /* 0x000fe200000010ff */
[----:B------:R-:W0:Y:S01]  /*35e0*/  MUFU.EX2 R26, R26 ;  /* 0x0000001a001a7308 */ /* 0x000e220000000800 */
[----:B-1----:R-:W-:Y:S01]  /*35f0*/  FADD.FTZ R8, R22, R29 ;  /* 0x0000001d16087221 */ /* 0x002fe20000010000 */
[C---:B------:R-:W-:Y:S01]  /*3600*/  FADD.FTZ R14, R76.reuse, R33 ;  /* 0x000000214c0e7221 */ /* 0x040fe20000010000 */
[----:B------:R-:W-:-:S02]  /*3610*/  F2FP.BF16.F32.PACK_AB R167, R76, R167 ;  /* 0x000000a74ca7723e */ /* 0x000fc400000010ff */
[----:B------:R-:W-:Y:S01]  /*3620*/  F2FP.BF16.F32.PACK_AB R156, R13, R18 ;  /* 0x000000120d9c723e */ /* 0x000fe200000010ff */
[----:B------:R-:W-:Y:S01]  /*3630*/  FADD.FTZ R35, R169, R14 ;  /* 0x0000000ea9237221 */ /* 0x000fe20000010000 */
[C---:B------:R-:W-:Y:S01]  /*3640*/  F2FP.BF16.F32.PACK_AB R169, R118.reuse, R169 ;  /* 0x000000a976a9723e */ /* 0x040fe200000010ff */
[----:B------:R-:W1:Y:S01]  /*3650*/  MUFU.EX2 R17, R28 ;  /* 0x0000001c00117308 */ /* 0x000e620000000800 */
[C---:B--2---:R-:W-:Y:S01]  /*3660*/  FADD.FTZ R31, R15.reuse, R8 ;  /* 0x000000080f1f7221 */ /* 0x044fe20000010000 */
[----:B------:R-:W-:Y:S01]  /*3670*/  FADD.FTZ R35, R118, R35 ;  /* 0x0000002376237221 */ /* 0x000fe20000010000 */
[----:B------:R-:W-:Y:S02]  /*3680*/  F2FP.BF16.F32.PACK_AB R158, R15, R22 ;  /* 0x000000160f9e723e */ /* 0x000fe400000010ff */
[----:B------:R-:W-:Y:S01]  /*3690*/  MOV R118, R151 ;  /* 0x0000009700767202 */ /* 0x000fe20000000f00 */
[----:B------:R-:W-:Y:S02]  /*36a0*/  FADD.FTZ R14, R120, R35 ;  /* 0x00000023780e7221 */ /* 0x000fe40000010000 */
[----:B------:R-:W2:Y:S01]  /*36b0*/  MUFU.EX2 R30, R30 ;  /* 0x0000001e001e7308 */ /* 0x000ea20000000800 */
[----:B0-----:R-:W-:Y:S01]  /*36c0*/  FADD.FTZ R8, R26, R31 ;  /* 0x0000001f1a087221 */ /* 0x001fe20000010000 */
[C---:B------:R-:W-:Y:S01]  /*36d0*/  FADD.FTZ R35, R171.reuse, R14 ;  /* 0x0000000eab237221 */ /* 0x040fe20000010000 */
[----:B------:R-:W-:Y:S01]  /*36e0*/  F2FP.BF16.F32.PACK_AB R171, R171, R120 ;  /* 0x00000078abab723e */ /* 0x000fe200000010ff */
[----:B------:R-:W-:-:S02]  /*36f0*/  IMAD.MOV.U32 R120, RZ, RZ, R151 ;  /* 0x000000ffff787224 */ /* 0x000fc400078e0097 */
[----:B------:R-:W-:Y:S02]  /*3700*/  FADD.FTZ R14, R124, R35 ;  /* 0x000000237c0e7221 */ /* 0x000fe40000010000 */
[----:B------:R-:W0:Y:S01]  /*3710*/  MUFU.EX2 R19, R32 ;  /* 0x0000002000137308 */ /* 0x000e220000000800 */
[----:B-1----:R-:W-:Y:S01]  /*3720*/  FADD.FTZ R31, R17, R8 ;  /* 0x00000008111f7221 */ /* 0x002fe20000010000 */
[C---:B------:R-:W-:Y:S01]  /*3730*/  FADD.FTZ R35, R173.reuse, R14 ;  /* 0x0000000ead237221 */ /* 0x040fe20000010000 */
[----:B------:R-:W-:Y:S02]  /*3740*/  F2FP.BF16.F32.PACK_AB R173, R173, R124 ;  /* 0x0000007cadad723e */ /* 0x000fe400000010ff */
[----:B------:R-:W-:Y:S01]  /*3750*/  F2FP.BF16.F32.PACK_AB R160, R17, R26 ;  /* 0x0000001a11a0723e */ /* 0x000fe200000010ff */
[----:B------:R-:W-:Y:S01]  /*3760*/  FADD.FTZ R14, R128, R35 ;  /* 0x00000023800e7221 */ /* 0x000fe20000010000 */
[----:B------:R-:W-:Y:S01]  /*3770*/  MOV R124, R151 ;  /* 0x00000097007c7202 */ /* 0x000fe20000000f00 */
        /* <DEDUP_REMOVED lines=15> */
[----:B------:R1:W3:Y:S01]  /*3870*/  MUFU.EX2 R175, R130 ;  /* 0x0000008200af7308 */ /* 0x0002e20000000800 */
[----:B--2---:R-:W-:-:S07]  /*3880*/  FADD.FTZ R8, R42, R33 ;  /* 0x000000212a087221 */ /* 0x004fce0000010000 */
[----:B------:R-:W2:Y:S01]  /*3890*/  MUFU.EX2 R46, R46 ;  /* 0x0000002e002e7308 */ /* 0x000ea20000000800 */
[C---:B0-----:R-:W-:Y:S01]  /*38a0*/  FADD.FTZ R33, R25.reuse, R8 ;  /* 0x0000000819217221 */ /* 0x041fe20000010000 */
[----:B------:R-:W-:Y:S02]  /*38b0*/  F2FP.BF16.F32.PACK_AB R168, R25, R42 ;  /* 0x0000002a19a8723e */ /* 0x000fe400000010ff */
[----:B-1----:R-:W-:-:S04]  /*38c0*/  MOV R130, R151 ;  /* 0x0000009700827202 */ /* 0x002fc80000000f00 */
[----:B------:R-:W0:Y:S01]  /*38d0*/  MUFU.EX2 R132, R132 ;  /* 0x0000008400847308 */ /* 0x000e220000000800 */
[C---:B---3--:R-:W-:Y:S01]  /*38e0*/  FADD.FTZ R35, R175.reuse, R14 ;  /* 0x0000000eaf237221 */ /* 0x048fe20000010000 */
[----:B------:R-:W-:Y:S01]  /*38f0*/  F2FP.BF16.F32.PACK_AB R175, R175, R128 ;  /* 0x00000080afaf723e */ /* 0x000fe200000010ff */
[----:B------:R-:W-:-:S05]  /*3900*/  IMAD.MOV.U32 R128, RZ, RZ, R151 ;  /* 0x000000ffff807224 */ /* 0x000fca00078e0097 */
[----:B------:R-:W1:Y:S01]  /*3910*/  MUFU.EX2 R27, R48 ;  /* 0x00000030001b7308 */ /* 0x000e620000000800 */
[----:B--2---:R-:W-:-:S07]  /*3920*/  FADD.FTZ R8, R46, R33 ;  /* 0x000000212e087221 */ /* 0x004fce0000010000 */
[----:B------:R2:W3:Y:S01]  /*3930*/  MUFU.EX2 R177, R134 ;  /* 0x0000008600b17308 */ /* 0x0004e20000000800 */
[----:B0-----:R-:W-:-:S07]  /*3940*/  FADD.FTZ R14, R132, R35 ;  /* 0x00000023840e7221 */ /* 0x001fce0000010000 */
[----:B------:R-:W0:Y:S01]  /*3950*/  MUFU.EX2 R50, R50 ;  /* 0x0000003200327308 */ /* 0x000e220000000800 */
[C---:B-1----:R-:W-:Y:S01]  /*3960*/  FADD.FTZ R35, R27.reuse, R8 ;  /* 0x000000081b237221 */ /* 0x042fe20000010000 */
[----:B------:R-:W-:Y:S01]  /*3970*/  F2FP.BF16.F32.PACK_AB R170, R27, R46 ;  /* 0x0000002e1baa723e */ /* 0x000fe200000010ff */
[----:B--2---:R-:W-:-:S05]  /*3980*/  IMAD.MOV.U32 R134, RZ, RZ, R151 ;  /* 0x000000ffff867224 */ /* 0x004fca00078e0097 */
[----:B------:R-:W1:Y:S01]  /*3990*/  MUFU.EX2 R136, R136 ;  /* 0x0000008800887308 */ /* 0x000e620000000800 */
[C---:B---3--:R-:W-:Y:S01]  /*39a0*/  FADD.FTZ R37, R177.reuse, R14 ;  /* 0x0000000eb1257221 */ /* 0x048fe20000010000 */
        /* <DEDUP_REMOVED lines=9> */
[----:B0-----:R-:W-:-:S05]  /*3a40*/  IMAD.MOV.U32 R138, RZ, RZ, R151 ;  /* 0x000000ffff8a7224 */ /* 0x001fca00078e0097 */
[----:B------:R-:W0:Y:S01]  /*3a50*/  MUFU.EX2 R140, R140 ;  /* 0x0000008c008c7308 */ /* 0x000e220000000800 */
[C---:B---3--:R-:W-:Y:S01]  /*3a60*/  FADD.FTZ R37, R179.reuse, R14 ;  /* 0x0000000eb3257221 */ /* 0x048fe20000010000 */
[----:B------:R-:W-:Y:S02]  /*3a70*/  F2FP.BF16.F32.PACK_AB R179, R179, R136 ;  /* 0x00000088b3b3723e */ /* 0x000fe400000010ff */
[----:B------:R-:W-:-:S04]  /*3a80*/  MOV R136, R151 ;  /* 0x0000009700887202 */ /* 0x000fc80000000f00 */
[----:B------:R-:W2:Y:S01]  /*3a90*/  MUFU.EX2 R31, R56 ;  /* 0x00000038001f7308 */ /* 0x000ea20000000800 */
[----:B-1----:R-:W-:-:S07]  /*3aa0*/  FADD.FTZ R8, R54, R35 ;  /* 0x0000002336087221 */ /* 0x002fce0000010000 */
        /* <DEDUP_REMOVED lines=12> */
[----:B------:R2:W3:Y:S01]  /*3b70*/  MUFU.EX2 R181, R142 ;  /* 0x0000008e00b57308 */ /* 0x0004e20000000800 */
[C---:B-1----:R-:W-:Y:S01]  /*3b80*/  FADD.FTZ R11, R33.reuse, R6 ;  /* 0x00000006210b7221 */ /* 0x042fe20000010000 */
[----:B------:R-:W-:-:S06]  /*3b90*/  F2FP.BF16.F32.PACK_AB R178, R33, R78 ;  /* 0x0000004e21b2723e */ /* 0x000fcc00000010ff */
[----:B------:R-:W1:Y:S01]  /*3ba0*/  MUFU.EX2 R35, R86 ;  /* 0x0000005600237308 */ /* 0x000e620000000800 */
[----:B0-----:R-:W-:Y:S01]  /*3bb0*/  FADD.FTZ R6, R80, R11 ;  /* 0x0000000b50067221 */ /* 0x001fe20000010000 */
[----:B--2---:R-:W-:-:S06]  /*3bc0*/  MOV R142, R151 ;  /* 0x00000097008e7202 */ /* 0x004fcc0000000f00 */
[----:B------:R-:W0:Y:S01]  /*3bd0*/  MUFU.EX2 R144, R144 ;  /* 0x0000009000907308 */ /* 0x000e220000000800 */
[C---:B---3--:R-:W-:Y:S01]  /*3be0*/  FADD.FTZ R39, R181.reuse, R14 ;  /* 0x0000000eb5277221 */ /* 0x048fe20000010000 */
[----:B------:R-:W-:Y:S01]  /*3bf0*/  F2FP.BF16.F32.PACK_AB R181, R181, R140 ;  /* 0x0000008cb5b5723e */ /* 0x000fe200000010ff */
[----:B------:R-:W-:-:S05]  /*3c00*/  IMAD.MOV.U32 R140, RZ, RZ, R151 ;  /* 0x000000ffff8c7224 */ /* 0x000fca00078e0097 */
[----:B------:R-:W2:Y:S01]  /*3c10*/  MUFU.EX2 R84, R84 ;  /* 0x0000005400547308 */ /* 0x000ea20000000800 */
[C---:B-1----:R-:W-:Y:S01]  /*3c20*/  FADD.FTZ R11, R35.reuse, R6 ;  /* 0x00000006230b7221 */ /* 0x042fe20000010000 */
[----:B------:R-:W-:-:S06]  /*3c30*/  F2FP.BF16.F32.PACK_AB R180, R35, R80 ;  /* 0x0000005023b4723e */ /* 0x000fcc00000010ff */
[----:B------:R1:W3:Y:S01]  /*3c40*/  MUFU.EX2 R3, R88 ;  /* 0x0000005800037308 */ /* 0x0002e20000000800 */
[----:B0-----:R-:W-:-:S04]  /*3c50*/  FADD.FTZ R14, R144, R39 ;  /* 0x00000027900e7221 */ /* 0x001fc80000010000 */
[C---:B------:R-:W-:Y:S01]  /*3c60*/  FADD.FTZ R8, R183.reuse, R14 ;  /* 0x0000000eb7087221 */ /* 0x040fe20000010000 */
[----:B------:R-:W-:Y:S01]  /*3c70*/  F2FP.BF16.F32.PACK_AB R183, R183, R144 ;  /* 0x00000090b7b7723e */ /* 0x000fe200000010ff */
[----:B------:R-:W-:Y:S02]  /*3c80*/  IMAD.MOV.U32 R144, RZ, RZ, R151 ;  /* 0x000000ffff907224 */ /* 0x000fe400078e0097 */
[----:B--2---:R-:W-:Y:S01]  /*3c90*/  FADD.FTZ R6, R84, R11 ;  /* 0x0000000b54067221 */ /* 0x004fe20000010000 */
[----:B-1----:R-:W-:-:S03]  /*3ca0*/  MOV R88, R151 ;  /* 0x0000009700587202 */ /* 0x002fc60000000f00 */
[C---:B---3--:R-:W-:Y:S01]  /*3cb0*/  FADD.FTZ R6, R3.reuse, R6 ;  /* 0x0000000603067221 */ /* 0x048fe20000010000 */
[----:B------:R-:W-:Y:S01]  /*3cc0*/  F2FP.BF16.F32.PACK_AB R182, R3, R84 ;  /* 0x0000005403b6723e */ /* 0x000fe200000010ff */
[----:B------:R-:W-:Y:S06]  /*3cd0*/  @!P1 BRA `(.L_x_6485) ;  /* 0x0000002800a89947 */ /* 0x000fec0003800000 */
[----:B------:R-:W-:Y:S01]  /*3ce0*/  IMAD.MOV.U32 R7, RZ, RZ, R10 ;  /* 0x000000ffff077224 */ /* 0x000fe200078e000a */
[----:B------:R-:W-:Y:S01]  /*3cf0*/  CS2R R150, SRZ ;  /* 0x0000000000967805 */ /* 0x000fe2000001ff00 */
        /* <DEDUP_REMOVED lines=32> */
[----:B------:R-:W-:Y:S01]  /*3f00*/  UMOV UR6, URZ ;  /* 0x0000003f00067c82 */ /* 0x000fe20008000000 */
[----:B------:R-:W-:Y:S01]  /*3f10*/  UMOV UR5, URZ ;  /* 0x0000003f00057c82 */ /* 0x000fe20008000000 */
[----:B------:R-:W-:-:S05]  /*3f20*/  ULDC UR43, c[0x0][0x9d8] ;  /* 0x00027600002b7ab9 */ /* 0x000fca0000000800 */
.L_x_6496:
[----:B------:R-:W-:Y:S01]  /*3f30*/  ISETP.NE.AND P2, PT, RZ, UR41, PT ;  /* 0x00000029ff007c0c */ /* 0x000fe2000bf45270 */
[----:B------:R-:W-:-:S04]  /*3f40*/  UISETP.NE.AND UP0, UPT, UR5, 0x1, UPT ;  /* 0x000000010500788c */ /* 0x000fc8000bf05270 */
[----:B------:R-:W-:-:S04]  /*3f50*/  USEL UR4, URZ, 0x1, UP0 ;  /* 0x000000013f047887 */ /* 0x000fc80008000000 */
[----:B------:R-:W-:-:S04]  /*3f60*/  ULOP3.LUT UR4, UR6, UR4, URZ, 0x3c, !UPT ;  /* 0x0000000406047292 */ /* 0x000fc8000f8e3c3f */
[----:B------:R-:W-:Y:S08]  /*3f70*/  @P2 BRA `(.L_x_6486) ;  /* 0x0000000000382947 */ /* 0x000ff00003800000 */
[----:B------:R-:W-:Y:S05]  /*3f80*/  @!P0 BRA `(.L_x_6487) ;  /* 0x0000000000048947 */ /* 0x000fea0003800000 */
[----:B------:R-:W-:Y:S01]  /*3f90*/  BPT.TRAP 0x1 ;  /* 0x000000040000795c */ /* 0x000fe20000300000 */
.L_x_6487:
        /* <DEDUP_REMOVED lines=9> */
.L_x_6488:
[----:B-1----:R-:W-:Y:S05]  /*4030*/  @P1 BRA `(.L_x_6486) ;  /* 0x0000000000081947 */ /* 0x002fea0003800000 */
[----:B------:R-:W1:Y:S02]  /*4040*/  SYNCS.PHASECHK.TRANS64.TRYWAIT P1, [UR10+0x28830], R0 ;  /* 0x02883000ff0075a7 */ /* 0x000e64000802014a */
[----:B-1----:R-:W-:Y:S05]  /*4050*/  @!P1 BRA `(.L_x_6489) ;  /* 0x0000008400749947 */ /* 0x002fea0003800000 */
.L_x_6486:
[----:B01----:R-:W-:Y:S01]  /*4060*/  VIADD R0, R2, 0x8 ;  /* 0x0000000802007836 */ /* 0x003fe20000000000 */
[----:B------:R-:W-:Y:S01]  /*4070*/  UIADD3 UR10, UR5, 0x1, URZ ;  /* 0x00000001050a7890 */ /* 0x000fe2000fffe03f */
[----:B------:R-:W-:Y:S01]  /*4080*/  R2UR UR44, R4 ;  /* 0x00000000042c72ca */ /* 0x000fe200000e0000 */
[----:B------:R-:W-:Y:S01]  /*4090*/  UMOV UR47, 0x40000040 ;  /* 0x40000040002f7882 */ /* 0x000fe20000000000 */
[----:B------:R-:W-:Y:S01]  /*40a0*/  R2UR UR45, R5 ;  /* 0x00000000052d72ca */ /* 0x000fe200000e0000 */
[----:B------:R0:W-:Y:S01]  /*40b0*/  BAR.SYNC.DEFER_BLOCKING R0, 0x100 ;  /* 0x000400000000751d */ /* 0x0001e20000010000 */
[----:B------:R-:W-:-:S04]  /*40c0*/  UISETP.NE.AND UP0, UPT, UR10, 0x2, UPT ;  /* 0x000000020a00788c */ /* 0x000fc8000bf05270 */
[----:B------:R-:W-:Y:S01]  /*40d0*/  USEL UR49, UR10, URZ, UP0 ;  /* 0x0000003f0a317287 */ /* 0x000fe20008000000 */
[----:B------:R-:W-:Y:S01]  /*40e0*/  UMOV UR11, 0x40000040 ;  /* 0x40000040000b7882 */ /* 0x000fe20000000000 */
[----:B------:R-:W-:Y:S02]  /*40f0*/  UMOV UR15, 0x40000040 ;  /* 0x40000040000f7882 */ /* 0x000fe40000000000 */
[----:B------:R-:W-:Y:S01]  /*4100*/  ULEA UR46, UR49, UR48, 0xb ;  /* 0x00000030312e7291 */ /* 0x000fe2000f8e583f */
[----:B------:R-:W-:Y:S01]  /*4110*/  UMOV UR19, 0x40000040 ;  /* 0x4000004000137882 */ /* 0x000fe20000000000 */
[----:B------:R-:W-:Y:S02]  /*4120*/  UMOV UR23, 0x40000040 ;  /* 0x4000004000177882 */ /* 0x000fe40000000000 */
[----:B------:R-:W-:Y:S01]  /*4130*/  UIADD3 UR10, UR46, 0x2, URZ ;  /* 0x000000022e0a7890 */ /* 0x000fe2000fffe03f */
[----:B0-----:R-:W-:Y:S01]  /*4140*/  IMAD.U32 R0, RZ, RZ, UR49 ;  /* 0x00000031ff007e24 */ /* 0x001fe2000f8e00ff */
[----:B------:R-:W-:-:S02]  /*4150*/  UIADD3 UR14, UR46, 0x4, URZ ;  /* 0x000000042e0e7890 */ /* 0x000fc4000fffe03f */
[----:B------:R-:W-:Y:S02]  /*4160*/  UIADD3 UR18, UR46, 0x6, URZ ;  /* 0x000000062e127890 */ /* 0x000fe4000fffe03f */
[----:B------:R-:W-:Y:S02]  /*4170*/  UIADD3 UR22, UR46, 0x400, URZ ;  /* 0x000004002e167890 */ /* 0x000fe4000fffe03f */
[----:B------:R-:W-:Y:S01]  /*4180*/  UIADD3 UR26, UR46, 0x402, URZ ;  /* 0x000004022e1a7890 */ /* 0x000fe2000fffe03f */
[----:B------:R-:W-:Y:S01]  /*4190*/  UMOV UR27, 0x40000040 ;  /* 0x40000040001b7882 */ /* 0x000fe20000000000 */
[----:B------:R-:W-:Y:S01]  /*41a0*/  WARPGROUP.ARRIVE ;  /* 0x00000000000079c5 */ /* 0x000fe20000000000 */
[----:B------:R-:W-:Y:S01]  /*41b0*/  UIADD3 UR30, UR46, 0x404, URZ ;  /* 0x000004042e1e7890 */ /* 0x000fe2000fffe03f */
[----:B------:R-:W-:Y:S01]  /*41c0*/  UMOV UR31, 0x40000040 ;  /* 0x40000040001f7882 */ /* 0x000fe20000000000 */
[----:B------:R-:W-:-:S03]  /*41d0*/  UIADD3 UR34, UR46, 0x406, URZ ;  /* 0x000004062e227890 */ /* 0x000fc6000fffe03f */
[----:B------:R-:W-:Y:S01]  /*41e0*/  HGMMA.64x128x16.F32.BF16 R24, gdesc[UR44], RZ, !UPT, gsb0 ;  /* 0x01e000002c1879f0 */ /* 0x000fe2000c0018ff */
[----:B------:R-:W-:Y:S02]  /*41f0*/  UMOV UR35, 0x40000040 ;  /* 0x4000004000237882 */ /* 0x000fe40000000000 */
        /* <DEDUP_REMOVED lines=22> */
[----:B------:R-:W-:Y:S05]  /*4360*/  @P2 BRA `(.L_x_6490) ;  /* 0x00000000002c2947 */ /* 0x000fea0003800000 */
[----:B------:R-:W-:Y:S05]  /*4370*/  @!P0 BRA `(.L_x_6491) ;  /* 0x0000000000048947 */ /* 0x000fea0003800000 */
[----:B------:R-:W-:Y:S01]  /*4380*/  BPT.TRAP 0x1 ;  /* 0x000000040000795c */ /* 0x000fe20000300000 */
.L_x_6491:
[----:B------:R-:W-:Y:S01]  /*4390*/  ULEA UR10, UR5, UR36, 0x3 ;  /* 0x00000024050a7291 */ /* 0x000fe2000f8e183f */
[----:B------:R-:W-:-:S04]  /*43a0*/  MOV R9, UR6 ;  /* 0x0000000600097c02 */ /* 0x000fc80008000f00 */
[----:B------:R-:W-:-:S04]  /*43b0*/  SHF.L.U32 R9, R9, 0x1f, RZ ;  /* 0x0000001f09097819 */ /* 0x000fc800000006ff */
[----:B------:R0:W1:Y:S01]  /*43c0*/  SYNCS.PHASECHK.TRANS64.TRYWAIT P1, [UR10+0x28850], R9 ;  /* 0x02885009ff0075a7 */ /* 0x000062000802014a */
[----:B------:R-:W-:Y:S05]  /*43d0*/  @!P0 BRA `(.L_x_6492) ;  /* 0x0000000000048947 */ /* 0x000fea0003800000 */
[----:B------:R-:W-:Y:S01]  /*43e0*/  BPT.TRAP 0x1 ;  /* 0x000000040000795c */ /* 0x000fe20000300000 */
.L_x_6492:
[----:B-1----:R-:W-:Y:S05]  /*43f0*/  @P1 BRA `(.L_x_6490) ;  /* 0x0000000000081947 */ /* 0x002fea0003800000 */
[----:B------:R-:W1:Y:S02]  /*4400*/  SYNCS.PHASECHK.TRANS64.TRYWAIT P1, [UR10+0x28850], R9 ;  /* 0x02885009ff0075a7 */ /* 0x000e64000802014a */
[----:B-1----:R-:W-:Y:S05]  /*4410*/  @!P1 BRA `(.L_x_6493) ;  /* 0x00000080009c9947 */ /* 0x002fea0003800000 */
.L_x_6490:
[----:B------:R-:W-:Y:S01]  /*4420*/  UIADD3 UR6, UR36, 0x400, URZ ;  /* 0x0000040024067890 */ /* 0x000fe2000fffe03f */
[----:B------:R-:W-:Y:S01]  /*4430*/  WARPGROUP.ARRIVE ;  /* 0x00000000000079c5 */ /* 0x000fe20000000000 */
[----:B------:R-:W-:Y:S01]  /*4440*/  UMOV UR11, 0x40000040 ;  /* 0x40000040000b7882 */ /* 0x000fe20000000000 */
[----:B01----:R-:W-:Y:S01]  /*4450*/  IADD3 R9, -R2, 0xb, RZ ;  /* 0x0000000b02097810 */ /* 0x003fe20007ffe1ff */
[----:B------:R-:W-:-:S04]  /*4460*/  USHF.R.U32.HI UR6, URZ, 0x4, UR6 ;  /* 0x000000043f067899 */ /* 0x000fc80008011606 */
[----:B------:R-:W-:-:S04]  /*4470*/  ULOP3.LUT UR6, UR6, 0x3fff, URZ, 0xc0, !UPT ;  /* 0x00003fff06067892 */ /* 0x000fc8000f8ec03f */
[----:B------:R-:W-:-:S04]  /*4480*/  ULOP3.LUT UR6, UR6, 0x4000000, URZ, 0xfc, !UPT ;  /* 0x0400000006067892 */ /* 0x000fc8000f8efc3f */
[----:B------:R-:W-:-:S07]  /*4490*/  ULEA UR6, UR5, UR6, 0xb ;  /* 0x0000000605067291 */ /* 0x000fce000f8e583f */
[----:B------:R-:W-:Y:S02]  /*44a0*/  UMOV UR10, UR6 ;  /* 0x00000006000a7c82 */ /* 0x000fe40008000000 */
[----:B------:R-:W-:Y:S01]  /*44b0*/  HGMMA.64x128x16.F32.BF16 R88, R152, gdesc[UR8].tnspB, R88, gsb0 ;  /* 0x41e0000898587df0 */ /* 0x000fe20008001858 */
[----:B------:R-:W-:Y:S01]  /*44c0*/  UIADD3 UR10, UR6, 0x80, URZ ;  /* 0x00000080060a7890 */ /* 0x000fe2000fffe03f */
[----:B------:R-:W-:Y:S01]  /*44d0*/  UMOV UR11, 0x40000040 ;  /* 0x40000040000b7882 */ /* 0x000fe20000000000 */
[----:B------:R-:W-:Y:S02]  /*44e0*/  WARPGROUP.DEPBAR.LE gsb0, 0x0 ;  /* 0x00008000000079c5 */ /* 0x000fe40000010000 */
[----:B------:R-:W-:-:S07]  /*44f0*/  WARPGROUP.ARRIVE ;  /* 0x00000000000079c5 */ /* 0x000fce0000000000 */
        /* <DEDUP_REMOVED lines=23> */
[----:B------:R-:W-:Y:S01]  /*4670*/  UIADD3 UR6, UR6, 0x380, URZ ;  /* 0x0000038006067890 */ /* 0x000fe2000fffe03f */
[----:B------:R-:W-:Y:S02]  /*4680*/  WARPGROUP.DEPBAR.LE gsb0, 0x0 ;  /* 0x00008000000079c5 */ /* 0x000fe40000010000 */
[----:B------:R-:W-:-:S06]  /*4690*/  WARPGROUP.ARRIVE ;  /* 0x00000000000079c5 */ /* 0x000fcc0000000000 */
[----:B------:R-:W-:Y:S01]  /*46a0*/  HGMMA.64x128x16.F32.BF16 R88, R176, gdesc[UR8].tnspB, R88, gsb0 ;  /* 0x41e00008b0587df0 */ /* 0x000fe20008001858 */
[----:B------:R-:W-:Y:S01]  /*46b0*/  UMOV UR10, UR6 ;  /* 0x00000006000a7c82 */ /* 0x000fe20008000000 */
[----:B------:R-:W-:Y:S01]  /*46c0*/  UMOV UR11, 0x40000040 ;  /* 0x40000040000b7882 */ /* 0x000fe20000000000 */
[----:B------:R-:W-:Y:S02]  /*46d0*/  WARPGROUP.DEPBAR.LE gsb0, 0x0 ;  /* 0x00008000000079c5 */ /* 0x000fe40000010000 */
[----:B------:R-:W-:-:S07]  /*46e0*/  WARPGROUP.ARRIVE ;  /* 0x00000000000079c5 */ /* 0x000fce0000000000 */
[----:B------:R-:W-:Y:S03]  /*46f0*/  HGMMA.64x128x16.F32.BF16 R88, R180, gdesc[UR8].tnspB, R88, gsb0 ;  /* 0x41e00008b4587df0 */ /* 0x000fe60008001858 */
[----:B------:R-:W-:Y:S02]  /*4700*/  WARPGROUP.DEPBAR.LE gsb0, 0x0 ;  /* 0x00008000000079c5 */ /* 0x000fe40000010000 */
[----:B------:R0:W-:Y:S06]  /*4710*/  BAR.ARV R9, 0x100 ;  /* 0x000400090000751d */ /* 0x0001ec0000002000 */
[----:B------:R-:W-:Y:S05]  /*4720*/  @!P0 BRA `(.L_x_6494) ;  /* 0x0000000000048947 */ /* 0x000fea0003800000 */
[----:B------:R-:W-:Y:S01]  /*4730*/  BPT.TRAP 0x1 ;  /* 0x000000040000795c */ /* 0x000fe20000300000 */
.L_x_6494:
        /* <DEDUP_REMOVED lines=82> */
[----:B------:R-:W-:-:S04]  /*4c60*/  R2UR UR6, R0 ;  /* 0x00000000000672ca */ /* 0x000fc800000e0000 */
[----:B------:R-:W1:Y:S01]  /*4c70*/  MUFU.TANH R24, R24 ;  /* 0x0000001800187308 */ /* 0x000e620000002400 */
[----:B--2---:R-:W-:-:S07]  /*4c80*/  FMNMX.FTZ R9, R160, R9, !PT ;  /* 0x00000009a0097209 */ /* 0x004fce0007810000 */
[----:B------:R-:W2:Y:S01]  /*4c90*/  MUFU.TANH R26, R26 ;  /* 0x0000001a001a7308 */ /* 0x000ea20000002400 */
[----:B0-----:R-:W-:Y:S01]  /*4ca0*/  FMNMX.FTZ R9, R162, R9, !PT ;  /* 0x00000009a2097209 */ /* 0x001fe20007810000 */
[----:B------:R-:W-:-:S04]  /*4cb0*/  ULEA UR6, UR6, UR36, 0x3 ;  /* 0x0000002406067291 */ /* 0x000fc8000f8e183f */
[----:B------:R-:W-:Y:S02]  /*4cc0*/  UIADD3 UR6, UR6, 0x28840, URZ ;  /* 0x0002884006067890 */ /* 0x000fe4000fffe03f */
[----:B------:R-:W0:Y:S01]  /*4cd0*/  MUFU.TANH R164, R164 ;  /* 0x000000a400a47308 */ /* 0x000e220000002400 */
[----:B-1----:R-:W-:Y:S01]  /*4ce0*/  FMNMX.FTZ R11, R24, R11, !PT ;  /* 0x0000000b180b7209 */ /* 0x002fe20007810000 */
[----:B------:R-:W-:-:S06]  /*4cf0*/  UPRMT UR6, UR7, 0x654, UR6 ;  /* 0x0000065407067896 */ /* 0x000fcc0008000006 */
[----:B------:R-:W1:Y:S01]  /*4d00*/  MUFU.TANH R166, R166 ;  /* 0x000000a600a67308 */ /* 0x000e620000002400 */
[----:B--2---:R-:W-:Y:S02]  /*4d10*/  FMNMX.FTZ R11, R26, R11, !PT ;  /* 0x0000000b1a0b7209 */ /* 0x004fe40007810000 */
[----:B------:R-:W-:Y:S05]  /*4d20*/  SYNCS.ARRIVE.TRANS64.RED.A1T0 RZ, [UR6], RZ ;  /* 0x000000ffffff79a7 */ /* 0x000fea0008100406 */
        /* <DEDUP_REMOVED lines=100> */
[----:B------:R-:W1:Y:S03]  /*5370*/  LDC R9, c[0x0][0x988] ;  /* 0x00026200ff097b82 */ /* 0x000e660000000800 */
[----:B------:R-:W3:Y:S01]  /*5380*/  SHFL.BFLY PT, R10, R13, 0x2, 0x1f ;  /* 0x0c401f000d0a7f89 */ /* 0x000ee200000e0000 */
[----:B--2---:R-:W-:-:S04]  /*5390*/  FMNMX.FTZ R11, R82, R11, !PT ;  /* 0x0000000b520b7209 */ /* 0x004fc80007810000 */
[----:B0-----:R-:W-:-:S05]  /*53a0*/  FMNMX.FTZ R11, R84, R11, !PT ;  /* 0x0000000b540b7209 */ /* 0x001fca0007810000 */
[----:B------:R-:W0:Y:S01]  /*53b0*/  SHFL.BFLY PT, R12, R11, 0x2, 0x1f ;  /* 0x0c401f000b0c7f89 */ /* 0x000e2200000e0000 */
[----:B---3--:R-:W-:Y:S02]  /*53c0*/  FMNMX.FTZ R15, R13, R10, !PT ;  /* 0x0000000a0d0f7209 */ /* 0x008fe40007810000 */
[----:B0-----:R-:W-:-:S03]  /*53d0*/  FMNMX.FTZ R17, R11, R12, !PT ;  /* 0x0000000c0b117209 */ /* 0x001fc60007810000 */
[----:B------:R-:W0:Y:S04]  /*53e0*/  SHFL.BFLY PT, R12, R15, 0x1, 0x1f ;  /* 0x0c201f000f0c7f89 */ /* 0x000e2800000e0000 */
[----:B------:R-:W2:Y:S01]  /*53f0*/  SHFL.BFLY PT, R10, R17, 0x1, 0x1f ;  /* 0x0c201f00110a7f89 */ /* 0x000ea200000e0000 */
[----:B0-----:R-:W-:Y:S02]  /*5400*/  FMNMX.FTZ R12, R15, R12, !PT ;  /* 0x0000000c0f0c7209 */ /* 0x001fe40007810000 */
[----:B--2---:R-:W-:-:S03]  /*5410*/  FMNMX.FTZ R10, R17, R10, !PT ;  /* 0x0000000a110a7209 */ /* 0x004fc60007810000 */
[C---:B------:R-:W-:Y:S01]  /*5420*/  FADD.FTZ R86, -R12.reuse, R3 ;  /* 0x000000030c567221 */ /* 0x040fe20000010100 */
[----:B-1----:R-:W-:-:S03]  /*5430*/  FMUL.FTZ R41, R12, R9 ;  /* 0x000000090c297220 */ /* 0x002fc60000410000 */
[-C--:B------:R-:W-:Y:S01]  /*5440*/  FMUL.FTZ R3, R86, R9.reuse ;  /* 0x0000000956037220 */ /* 0x080fe20000410000 */
[C---:B------:R-:W-:Y:S01]  /*5450*/  FADD.FTZ R86, -R10.reuse, R7 ;  /* 0x000000070a567221 */ /* 0x040fe20000010100 */
[-C--:B------:R-:W-:Y:S01]  /*5460*/  FMUL.FTZ R43, R10, R9.reuse ;  /* 0x000000090a2b7220 */ /* 0x080fe20000410000 */
[-CC-:B------:R-:W-:Y:S01]  /*5470*/  FFMA.FTZ R152, R152, R9.reuse, -R41.reuse ;  /* 0x0000000998987223 */ /* 0x180fe20000010829 */
[-C--:B------:R-:W-:Y:S01]  /*5480*/  FFMA.FTZ R11, R154, R9.reuse, -R41 ;  /* 0x000000099a0b7223 */ /* 0x080fe20000010829 */
[-C--:B------:R-:W-:Y:S01]  /*5490*/  FMUL.FTZ R7, R86, R9.reuse ;  /* 0x0000000956077220 */ /* 0x080fe20000410000 */
[-CC-:B------:R-:W-:Y:S01]  /*54a0*/  FFMA.FTZ R14, R14, R9.reuse, -R43.reuse ;  /* 0x000000090e0e7223 */ /* 0x180fe2000001082b */
[-C--:B------:R-:W-:Y:S01]  /*54b0*/  FFMA.FTZ R153, R18, R9.reuse, -R43 ;  /* 0x0000000912997223 */ /* 0x080fe2000001082b */
[----:B------:R-:W-:Y:S01]  /*54c0*/  MUFU.EX2 R3, R3 ;  /* 0x0000000300037308 */ /* 0x000fe20000000800 */
[-C--:B------:R-:W-:Y:S01]  /*54d0*/  FFMA.FTZ R154, R156, R9.reuse, -R41 ;  /* 0x000000099c9a7223 */ /* 0x080fe20000010829 */
[-C--:B------:R-:W-:Y:S01]  /*54e0*/  FFMA.FTZ R155, R20, R9.reuse, -R43 ;  /* 0x00000009149b7223 */ /* 0x080fe2000001082b */
[-C--:B------:R-:W-:Y:S01]  /*54f0*/  FFMA.FTZ R13, R158, R9.reuse, -R41 ;  /* 0x000000099e0d7223 */ /* 0x080fe20000010829 */
[-C--:B------:R-:W-:Y:S01]  /*5500*/  FFMA.FTZ R18, R22, R9.reuse, -R43 ;  /* 0x0000000916127223 */ /* 0x080fe2000001082b */
[-C--:B------:R-:W-:Y:S01]  /*5510*/  FFMA.FTZ R156, R160, R9.reuse, -R41 ;  /* 0x00000009a09c7223 */ /* 0x080fe20000010829 */
[-C--:B------:R-:W-:Y:S01]  /*5520*/  FFMA.FTZ R157, R24, R9.reuse, -R43 ;  /* 0x00000009189d7223 */ /* 0x080fe2000001082b */
[-C--:B------:R-:W-:Y:S01]  /*5530*/  FFMA.FTZ R15, R162, R9.reuse, -R41 ;  /* 0x00000009a20f7223 */ /* 0x080fe20000010829 */
[----:B------:R-:W0:Y:S01]  /*5540*/  MUFU.EX2 R152, R152 ;  /* 0x0000009800987308 */ /* 0x000e220000000800 */
[-C--:B------:R-:W-:Y:S01]  /*5550*/  FFMA.FTZ R20, R26, R9.reuse, -R43 ;  /* 0x000000091a147223 */ /* 0x080fe2000001082b */
[-C--:B------:R-:W-:Y:S01]  /*5560*/  FFMA.FTZ R158, R164, R9.reuse, -R41 ;  /* 0x00000009a49e7223 */ /* 0x080fe20000010829 */
[-C--:B------:R-:W-:Y:S01]  /*5570*/  FFMA.FTZ R159, R28, R9.reuse, -R43 ;  /* 0x000000091c9f7223 */ /* 0x080fe2000001082b */
[-C--:B------:R-:W-:Y:S01]  /*5580*/  FFMA.FTZ R17, R166, R9.reuse, -R41 ;  /* 0x00000009a6117223 */ /* 0x080fe20000010829 */
[-C--:B------:R-:W-:Y:S01]  /*5590*/  FFMA.FTZ R22, R30, R9.reuse, -R43 ;  /* 0x000000091e167223 */ /* 0x080fe2000001082b */
[-C--:B------:R-:W-:Y:S01]  /*55a0*/  FFMA.FTZ R160, R168, R9.reuse, -R41 ;  /* 0x00000009a8a07223 */ /* 0x080fe20000010829 */
        /* <DEDUP_REMOVED lines=9> */
[----:B------:R-:W1:Y:S01]  /*5640*/  MUFU.EX2 R14, R14 ;  /* 0x0000000e000e7308 */ /* 0x000e620000000800 */
[----:B0-----:R-:W-:Y:S01]  /*5650*/  FFMA.FTZ R6, R3, R6, R152 ;  /* 0x0000000603067223 */ /* 0x001fe20000010098 */
        /* <DEDUP_REMOVED lines=14> */
[----:B------:R-:W2:Y:S01]  /*5740*/  MUFU.EX2 R153, R153 ;  /* 0x0000009900997308 */ /* 0x000ea20000000800 */
[----:B-1----:R-:W-:Y:S01]  /*5750*/  FFMA.FTZ R8, R7, R8, R14 ;  /* 0x0000000807087223 */ /* 0x002fe2000001000e */
[-C--:B------:R-:W-:Y:S01]  /*5760*/  FFMA.FTZ R29, R190, R9.reuse, -R41 ;  /* 0x00000009be1d7223 */ /* 0x080fe20000010829 */
[-C--:B------:R-:W-:Y:S01]  /*5770*/  FFMA.FTZ R34, R54, R9.reuse, -R43 ;  /* 0x0000000936227223 */ /* 0x080fe2000001082b */
[-C--:B------:R-:W-:Y:S01]  /*5780*/  FFMA.FTZ R172, R192, R9.reuse, -R41 ;  /* 0x00000009c0ac7223 */ /* 0x080fe20000010829 */
[-C--:B------:R-:W-:Y:S01]  /*5790*/  FFMA.FTZ R173, R56, R9.reuse, -R43 ;  /* 0x0000000938ad7223 */ /* 0x080fe2000001082b */
[-C--:B------:R-:W-:Y:S01]  /*57a0*/  FFMA.FTZ R31, R194, R9.reuse, -R41 ;  /* 0x00000009c21f7223 */ /* 0x080fe20000010829 */
[-C--:B------:R-:W-:Y:S01]  /*57b0*/  FFMA.FTZ R36, R58, R9.reuse, -R43 ;  /* 0x000000093a247223 */ /* 0x080fe2000001082b */
[----:B------:R-:W1:Y:S01]  /*57c0*/  MUFU.EX2 R154, R154 ;  /* 0x0000009a009a7308 */ /* 0x000e620000000800 */
[----:B0-----:R-:W-:Y:S01]  /*57d0*/  FADD.FTZ R45, R11, R6 ;  /* 0x000000060b2d7221 */ /* 0x001fe20000010000 */
[-C--:B------:R-:W-:Y:S01]  /*57e0*/  FFMA.FTZ R174, R68, R9.reuse, -R41 ;  /* 0x0000000944ae7223 */ /* 0x080fe20000010829 */
[-C--:B------:R-:W-:Y:S01]  /*57f0*/  FFMA.FTZ R60, R60, R9.reuse, -R43 ;  /* 0x000000093c3c7223 */ /* 0x080fe2000001082b */
[-C--:B------:R-:W-:Y:S01]  /*5800*/  FFMA.FTZ R33, R196, R9.reuse, -R41 ;  /* 0x00000009c4217223 */ /* 0x080fe20000010829 */
[-C--:B------:R-:W-:Y:S01]  /*5810*/  FFMA.FTZ R62, R62, R9.reuse, -R43 ;  /* 0x000000093e3e7223 */ /* 0x080fe2000001082b */
[-C--:B------:R-:W-:Y:S01]  /*5820*/  FFMA.FTZ R176, R72, R9.reuse, -R41 ;  /* 0x0000000948b07223 */ /* 0x080fe20000010829 */
[-C--:B------:R-:W-:Y:S01]  /*5830*/  FFMA.FTZ R64, R64, R9.reuse, -R43 ;  /* 0x0000000940407223 */ /* 0x080fe2000001082b */
[----:B------:R-:W0:Y:S01]  /*5840*/  MUFU.EX2 R155, R155 ;  /* 0x0000009b009b7308 */ /* 0x000e220000000800 */
[----:B--2---:R-:W-:Y:S01]  /*5850*/  FADD.FTZ R8, R153, R8 ;  /* 0x0000000899087221 */ /* 0x004fe20000010000 */
[-C--:B------:R-:W-:Y:S01]  /*5860*/  FFMA.FTZ R35, R198, R9.reuse, -R41 ;  /* 0x00000009c6237223 */ /* 0x080fe20000010829 */
[-C--:B------:R-:W-:Y:S01]  /*5870*/  FFMA.FTZ R66, R66, R9.reuse, -R43 ;  /* 0x0000000942427223 */ /* 0x080fe2000001082b */
[-C--:B------:R-:W-:Y:S01]  /*5880*/  FFMA.FTZ R178, R76, R9.reuse, -R41 ;  /* 0x000000094cb27223 */ /* 0x080fe20000010829 */
[-C--:B------:R-:W-:Y:S01]  /*5890*/  FFMA.FTZ R70, R70, R9.reuse, -R43 ;  /* 0x0000000946467223 */ /* 0x080fe2000001082b */
[-C--:B------:R-:W-:Y:S01]  /*58a0*/  FFMA.FTZ R37, R200, R9.reuse, -R41 ;  /* 0x00000009c8257223 */ /* 0x080fe20000010829 */
[-C--:B------:R-:W-:Y:S01]  /*58b0*/  FFMA.FTZ R74, R74, R9.reuse, -R43 ;  /* 0x000000094a4a7223 */ /* 0x080fe2000001082b */
[----:B------:R-:W2:Y:S01]  /*58c0*/  MUFU.EX2 R13, R13 ;  /* 0x0000000d000d7308 */ /* 0x000ea20000000800 */
[----:B-1----:R-:W-:Y:S01]  /*58d0*/  FADD.FTZ R6, R154, R45 ;  /* 0x0000002d9a067221 */ /* 0x002fe20000010000 */
        /* <DEDUP_REMOVED lines=9> */
[----:B------:R-:W-:-:S05]  /*5970*/  FFMA.FTZ R43, R84, R9, -R43 ;  /* 0x00000009542b7223 */ /* 0x000fca000001082b */
        /* <DEDUP_REMOVED lines=116> */
.L_x_6495:
[----:B------:R-:W-:Y:S01]  /*60c0*/  ULEA UR5, UR5, UR36, 0x3 ;  /* 0x0000002405057291 */ /* 0x000fe2000f8e183f */
[----:B------:R-:W-:Y:S01]  /*60d0*/  ISETP.LT.AND P1, PT, R16, UR42, PT ;  /* 0x0000002a10007c0c */ /* 0x000fe2000bf21270 */
[----:B------:R-:W-:Y:S01]  /*60e0*/  UIADD3 UR10, UR42, -0x1, URZ ;  /* 0xffffffff2a0a7890 */ /* 0x000fe2000fffe03f */
[-C--:B------:R-:W-:Y:S01]  /*60f0*/  FMUL.FTZ R88, R88, R3.reuse ;  /* 0x0000000358587220 */ /* 0x080fe20000410000 */
[----:B------:R-:W-:Y:S01]  /*6100*/  UIADD3 UR5, UR5, 0x28860, URZ ;  /* 0x0002886005057890 */ /* 0x000fe2000fffe03f */
[-C--:B------:R-:W-:Y:S01]  /*6110*/  FMUL.FTZ R89, R89, R3.reuse ;  /* 0x0000000359597220 */ /* 0x080fe20000410000 */
[----:B------:R-:W-:Y:S01]  /*6120*/  UMOV UR6, UR4 ;  /* 0x0000000400067c82 */ /* 0x000fe20008000000 */
[-C--:B------:R-:W-:Y:S01]  /*6130*/  FMUL.FTZ R92, R92, R3.reuse ;  /* 0x000000035c5c7220 */ /* 0x080fe20000410000 */
[----:B------:R-:W-:Y:S01]  /*6140*/  UPRMT UR5, UR7, 0x654, UR5 ;  /* 0x0000065407057896 */ /* 0x000fe20008000005 */
[-C--:B------:R-:W-:Y:S01]  /*6150*/  FMUL.FTZ R93, R93, R3.reuse ;  /* 0x000000035d5d7220 */ /* 0x080fe20000410000 */
[----:B------:R-:W-:Y:S01]  /*6160*/  UMOV UR42, UR10 ;  /* 0x0000000a002a7c82 */ /* 0x000fe20008000000 */
[-C--:B------:R-:W-:Y:S01]  /*6170*/  FMUL.FTZ R96, R96, R3.reuse ;  /* 0x0000000360607220 */ /* 0x080fe20000410000 */
[-C--:B------:R-:W-:Y:S01]  /*6180*/  FMUL.FTZ R97, R97, R3.reuse ;  /* 0x0000000361617220 */ /* 0x080fe20000410000 */
[-C--:B------:R-:W-:Y:S01]  /*6190*/  FMUL.FTZ R100, R100, R3.reuse ;  /* 0x0000000364647220 */ /* 0x080fe20000410000 */
[-C--:B------:R-:W-:Y:S01]  /*61a0*/  FMUL.FTZ R101, R101, R3.reuse ;  /* 0x0000000365657220 */ /* 0x080fe20000410000 */
[-C--:B------:R-:W-:Y:S01]  /*61b0*/  FMUL.FTZ R104, R104, R3.reuse ;  /* 0x0000000368687220 */ /* 0x080fe20000410000 */
[-C--:B------:R-:W-:Y:S01]  /*61c0*/  FMUL.FTZ R105, R105, R3.reuse ;  /* 0x0000000369697220 */ /* 0x080fe20000410000 */
[----:B------:R-:W-:Y:S01]  /*61d0*/  SYNCS.ARRIVE.TRANS64.RED.A1T0 RZ, [UR5], RZ ;  /* 0x000000ffffff79a7 */ /* 0x000fe20008100405 */
        /* <DEDUP_REMOVED lines=88> */
[----:B------:R-:W-:Y:S01]  /*6760*/  F2FP.BF16.F32.PACK_AB R183, R43, R82 ;  /* 0x000000522bb7723e */ /* 0x000fe200000010ff */
[----:B------:R-:W-:Y:S06]  /*6770*/  @P1 BRA `(.L_x_6496) ;  /* 0xffffffd400ec1947 */ /* 0x000fec000383ffff */
.L_x_6485:
[----:B------:R-:W-:Y:S06]  /*6780*/  BAR.ARV 0x8, 0x180 ;  /* 0x0206000000007b1d */ /* 0x000fec0000002000 */
[----:B------:R-:W-:Y:S05]  /*6790*/  @!P0 BRA `(.L_x_6497) ;  /* 0x0000000000048947 */ /* 0x000fea0003800000 */
[----:B------:R-:W-:Y:S01]  /*67a0*/  BPT.TRAP 0x1 ;  /* 0x000000040000795c */ /* 0x000fe20000300000 */
.L_x_6497:
[----:B------:R-:W-:Y:S02]  /*67b0*/  R2UR UR5, R0 ;  /* 0x00000000000572ca */ /* 0x000fe400000e0000 */
[----:B------:R-:W-:-:S04]  /*67c0*/  MOV R2, UR4 ;  /* 0x0000000400027c02 */ /* 0x000fc80008000f00 */
[----:B------:R-:W-:-:S07]  /*67d0*/  SHF.L.U32 R2, R2, 0x1f, RZ ;  /* 0x0000001f02027819 */ /* 0x000fce00000006ff */
[----:B------:R-:W-:-:S09]  /*67e0*/  ULEA UR5, UR5, UR36, 0x3 ;  /* 0x0000002405057291 */ /* 0x000fd2000f8e183f */
[----:B------:R0:W1:Y:S01]  /*67f0*/  SYNCS.PHASECHK.TRANS64.TRYWAIT P1, [UR5+0x28850], R2 ;  /* 0x02885002ff0075a7 */ /* 0x0000620008020145 */
[----:B------:R-:W-:Y:S05]  /*6800*/  @!P0 BRA `(.L_x_6498) ;  /* 0x0000000000048947 */ /* 0x000fea0003800000 */
[----:B------:R-:W-:Y:S01]  /*6810*/  BPT.TRAP 0x1 ;  /* 0x000000040000795c */ /* 0x000fe20000300000 */
.L_x_6498:
[----:B-1----:R-:W-:Y:S05]  /*6820*/  @P1 BRA `(.L_x_6499) ;  /* 0x0000000000081947 */ /* 0x002fea0003800000 */
[----:B------:R-:W1:Y:S02]  /*6830*/  SYNCS.PHASECHK.TRANS64.TRYWAIT P1, [UR5+0x28850], R2 ;  /* 0x02885002ff0075a7 */ /* 0x000e640008020145 */
[----:B-1----:R-:W-:Y:S05]  /*6840*/  @!P1 BRA `(.L_x_6500) ;  /* 0x0000005c00a89947 */ /* 0x002fea0003800000 */
.L_x_6499:
[----:B------:R-:W-:Y:S01]  /*6850*/  UIADD3 UR36, UR36, 0x400, URZ ;  /* 0x0000040024247890 */ /* 0x000fe2000fffe03f */
[----:B------:R-:W-:Y:S01]  /*6860*/  R2UR UR6, R0 ;  /* 0x00000000000672ca */ /* 0x000fe200000e0000 */
[----:B------:R-:W-:Y:S01]  /*6870*/  WARPGROUP.ARRIVE ;  /* 0x00000000000079c5 */ /* 0x000fe20000000000 */
[----:B------:R-:W-:Y:S01]  /*6880*/  UMOV UR11, 0x40000040 ;  /* 0x40000040000b7882 */ /* 0x000fe20000000000 */
[----:B------:R-:W-:Y:S01]  /*6890*/  USHF.R.U32.HI UR36, URZ, 0x4, UR36 ;  /* 0x000000043f247899 */ /* 0x000fe20008011624 */
[----:B-1----:R-:W1:Y:S01]  /*68a0*/  SHFL.BFLY PT, R3, R6, 0x2, 0x1f ;  /* 0x0c401f0006037f89 */ /* 0x002e6200000e0000 */
[----:B------:R-:W-:Y:S02]  /*68b0*/  IMAD.MOV.U32 R69, RZ, RZ, RZ ;  /* 0x000000ffff457224 */ /* 0x000fe400078e00ff */
[----:B------:R-:W-:Y:S01]  /*68c0*/  ULOP3.LUT UR36, UR36, 0x3fff, URZ, 0xc0, !UPT ;  /* 0x00003fff24247892 */ /* 0x000fe2000f8ec03f */
[----:B------:R-:W2:Y:S01]  /*68d0*/  SHFL.BFLY PT, R5, R8, 0x2, 0x1f ;  /* 0x0c401f0008057f89 */ /* 0x000ea200000e0000 */
[----:B------:R-:W-:-:S02]  /*68e0*/  IMAD.MOV.U32 R16, RZ, RZ, RZ ;  /* 0x000000ffff107224 */ /* 0x000fc400078e00ff */
[----:B------:R-:W-:-:S04]  /*68f0*/  ULOP3.LUT UR4, UR36, 0x4000000, URZ, 0xfc, !UPT ;  /* 0x0400000024047892 */ /* 0x000fc8000f8efc3f */
[----:B------:R-:W-:-:S04]  /*6900*/  ULEA UR4, UR6, UR4, 0xb ;  /* 0x0000000406047291 */ /* 0x000fc8000f8e583f */
[----:B------:R-:W-:-:S03]  /*6910*/  UIADD3 UR6, UR4, 0x80, URZ ;  /* 0x0000008004067890 */ /* 0x000fc6000fffe03f */
[----:B------:R-:W-:Y:S02]  /*6920*/  UMOV UR10, UR4 ;  /* 0x00000004000a7c82 */ /* 0x000fe40008000000 */
[----:B------:R-:W-:Y:S01]  /*6930*/  HGMMA.64x128x16.F32.BF16 R88, R152, gdesc[UR8].tnspB, R88, gsb0 ;  /* 0x41e0000898587df0 */ /* 0x000fe20008001858 */
[----:B------:R-:W-:Y:S01]  /*6940*/  UMOV UR11, 0x40000040 ;  /* 0x40000040000b7882 */ /* 0x000fe20000000000 */
[----:B------:R-:W-:Y:S01]  /*6950*/  UMOV UR10, UR6 ;  /* 0x00000006000a7c82 */ /* 0x000fe20008000000 */
[----:B------:R-:W-:Y:S01]  /*6960*/  UIADD3 UR6, UR4, 0x100, URZ ;  /* 0x0000010004067890 */ /* 0x000fe2000fffe03f */
[----:B-1----:R-:W-:Y:S01]  /*6970*/  FADD.FTZ R3, R3, R6 ;  /* 0x0000000603037221 */ /* 0x002fe20000010000 */
[----:B--2---:R-:W-:-:S04]  /*6980*/  FADD.FTZ R5, R5, R8 ;  /* 0x0000000805057221 */ /* 0x004fc80000010000 */
[----:B------:R-:W1:Y:S04]  /*6990*/  SHFL.BFLY PT, R0, R3, 0x1, 0x1f ;  /* 0x0c201f0003007f89 */ /* 0x000e6800000e0000 */
[----:B0-----:R-:W0:Y:S01]  /*69a0*/  SHFL.BFLY PT, R2, R5, 0x1, 0x1f ;  /* 0x0c201f0005027f89 */ /* 0x001e2200000e0000 */
[----:B-1----:R-:W-:Y:S01]  /*69b0*/  FADD.FTZ R11, R3, R0 ;  /* 0x00000000030b7221 */ /* 0x002fe20000010000 */
[----:B------:R-:W-:Y:S01]  /*69c0*/  MOV R3, 0xff800000 ;  /* 0xff80000000037802 */ /* 0x000fe20000000f00 */
[----:B------:R-:W-:Y:S02]  /*69d0*/  IMAD.MOV.U32 R0, RZ, RZ, -0x800000 ;  /* 0xff800000ff007424 */ /* 0x000fe400078e00ff */
[----:B0-----:R-:W-:Y:S01]  /*69e0*/  FADD.FTZ R13, R5, R2 ;  /* 0x00000002050d7221 */ /* 0x001fe20000010000 */
[----:B------:R-:W-:-:S04]  /*69f0*/  FSETP.NE.FTZ.AND P1, PT, R11, RZ, PT ;  /* 0x000000ff0b00720b */ /* 0x000fc80003f35000 */
        /* <DEDUP_REMOVED lines=13> */
[----:B------:R-:W-:Y:S01]  /*6ad0*/  HGMMA.64x128x16.F32.BF16 R88, R156, gdesc[UR8].tnspB, R88, gsb0 ;  /* 0x41e000089c587df0 */ /* 0x000fe20008001858 */
[----:B------:R-:W-:Y:S01]  /*6ae0*/  UMOV UR10, UR6 ;  /* 0x00000006000a7c82 */ /* 0x000fe20008000000 */
[----:B------:R-:W-:Y:S01]  /*6af0*/  UMOV UR11, 0x40000040 ;  /* 0x40000040000b7882 */ /* 0x000fe20000000000 */
[----:B------:R-:W-:Y:S01]  /*6b00*/  UIADD3 UR6, UR4, 0x180, URZ ;  /* 0x0000018004067890 */ /* 0x000fe2000fffe03f */
        /* <DEDUP_REMOVED lines=17> */
[----:B------:R-:W-:Y:S02]  /*6c20*/  UIADD3 UR6, UR4, 0x300, URZ ;  /* 0x0000030004067890 */ /* 0x000fe4000fffe03f */
        /* <DEDUP_REMOVED lines=8> */
[----:B------:R-:W-:Y:S01]  /*6cb0*/  HGMMA.64x128x16.F32.BF16 R88, R176, gdesc[UR8].tnspB, R88, gsb0 ;  /* 0x41e00008b0587df0 */ /* 0x000fe20008001858 */
[----:B------:R-:W-:Y:S01]  /*6cc0*/  UMOV UR10, UR4 ;  /* 0x00000004000a7c82 */ /* 0x000fe20008000000 */
[----:B------:R-:W-:Y:S01]  /*6cd0*/  UMOV UR11, 0x40000040 ;  /* 0x40000040000b7882 */ /* 0x000fe20000000000 */
[----:B------:R-:W-:Y:S02]  /*6ce0*/  WARPGROUP.DEPBAR.LE gsb0, 0x0 ;  /* 0x00008000000079c5 */ /* 0x000fe40000010000 */
[----:B------:R-:W-:-:S07]  /*6cf0*/  WARPGROUP.ARRIVE ;  /* 0x00000000000079c5 */ /* 0x000fce0000000000 */
[----:B------:R-:W-:Y:S03]  /*6d00*/  HGMMA.64x128x16.F32.BF16 R88, R180, gdesc[UR8].tnspB, R88, gsb0 ;  /* 0x41e00008b4587df0 */ /* 0x000fe60008001858 */
[----:B------:R-:W-:Y:S02]  /*6d10*/  WARPGROUP.DEPBAR.LE gsb0, 0x0 ;  /* 0x00008000000079c5 */ /* 0x000fe40000010000 */
[----:B0-23--:R-:W-:Y:S05]  /*6d20*/  @!P0 BRA `(.L_x_6501) ;  /* 0x0000000000048947 */ /* 0x00dfea0003800000 */
[----:B------:R-:W-:Y:S01]  /*6d30*/  BPT.TRAP 0x1 ;  /* 0x000000040000795c */ /* 0x000fe20000300000 */
.L_x_6501:
[----:B------:R-:W-:Y:S01]  /*6d40*/  UIADD3 UR4, UR5, 0x28860, URZ ;  /* 0x0002886005047890 */ /* 0x000fe2000fffe03f */
[-C--:B------:R-:W-:Y:S01]  /*6d50*/  FMUL.FTZ R50, R88, R69.reuse ;  /* 0x0000004558327220 */ /* 0x080fe20000410000 */
[-C--:B------:R-:W-:Y:S01]  /*6d60*/  FMUL.FTZ R51, R89, R69.reuse ;  /* 0x0000004559337220 */ /* 0x080fe20000410000 */
[-C--:B------:R-:W-:Y:S01]  /*6d70*/  FMUL.FTZ R54, R92, R69.reuse ;  /* 0x000000455c367220 */ /* 0x080fe20000410000 */
[----:B------:R-:W-:Y:S01]  /*6d80*/  UPRMT UR4, UR7, 0x654, UR4 ;  /* 0x0000065407047896 */ /* 0x000fe20008000004 */
        /* <DEDUP_REMOVED lines=63> */
.L_x_6477:
[----:B------:R-:W-:Y:S05]  /*7180*/  @P0 BRA `(.L_x_6502) ;  /* 0x00000014004c0947 */ /* 0x000fea0003800000 */
[----:B------:R-:W0:Y:S01]  /*7190*/  S2R R2, SR_TID.X ;  /* 0x0000000000027919 */ /* 0x000e220000002100 */
[----:B------:R-:W1:Y:S01]  /*71a0*/  LDC R78, c[0x0][0xbe8] ;  /* 0x0002fa00ff4e7b82 */ /* 0x000e620000000800 */
[----:B------:R-:W-:Y:S02]  /*71b0*/  USHF.R.S32.HI UR7, URZ, 0x1f, UR37 ;  /* 0x0000001f3f077899 */ /* 0x000fe40008011425 */
[----:B------:R-:W-:Y:S01]  /*71c0*/  IADD3 R76, RZ, -UR37, RZ ;  /* 0x80000025ff4c7c10 */ /* 0x000fe2000fffe0ff */
[----:B------:R-:W2:Y:S01]  /*71d0*/  S2R R72, SR_CTAID.X ;  /* 0x0000000000487919 */ /* 0x000ea20000002500 */
[----:B------:R-:W-:Y:S01]  /*71e0*/  ULDC.64 UR8, c[0x0][0xbd0] ;  /* 0x0002f40000087ab9 */ /* 0x000fe20000000a00 */
[----:B------:R-:W-:Y:S01]  /*71f0*/  BSSY B0, `(.L_x_6503) ;  /* 0x00000e8000007945 */ /* 0x000fe20003800000 */
[----:B------:R-:W-:Y:S01]  /*7200*/  UIMAD UR6, UR7, UR8, URZ ;  /* 0x00000008070672a4 */ /* 0x000fe2000f8e023f */
[----:B------:R-:W3:Y:S01]  /*7210*/  S2UR UR12, SR_CTAID.Z ;  /* 0x00000000000c79c3 */ /* 0x000ee20000002700 */
[----:B------:R-:W-:-:S02]  /*7220*/  UIMAD.WIDE.U32 UR4, UR37, UR8, URZ ;  /* 0x00000008250472a5 */ /* 0x000fc4000f8e003f */
[----:B------:R-:W-:-:S03]  /*7230*/  UIMAD UR6, UR37, UR9, UR6 ;  /* 0x00000009250672a4 */ /* 0x000fc6000f8e0206 */
[----:B------:R-:W-:Y:S01]  /*7240*/  ULDC.64 UR8, c[0x0][0xb38] ;  /* 0x0002ce0000087ab9 */ /* 0x000fe20000000a00 */
[----:B------:R-:W-:Y:S01]  /*7250*/  UIADD3 UR6, UR5, UR6, URZ ;  /* 0x0000000605067290 */ /* 0x000fe2000fffe03f */
[----:B------:R-:W4:Y:S01]  /*7260*/  LDC.64 R74, c[0x0][0xbd8] ;  /* 0x0002f600ff4a7b82 */ /* 0x000f220000000a00 */
[----:B------:R-:W-:-:S07]  /*7270*/  UIMAD UR7, UR7, UR8, URZ ;  /* 0x00000008070772a4 */ /* 0x000fce000f8e023f */
[----:B------:R-:W-:Y:S01]  /*7280*/  BAR.SYNC.DEFER_BLOCKING 0x1, 0x100 ;  /* 0x0044000000007b1d */ /* 0x000fe20000010000 */
[----:B-1----:R-:W-:-:S07]  /*7290*/  ISETP.NE.AND P0, PT, R78, 0x1, PT ;  /* 0x000000014e00780c */ /* 0x002fce0003f05270 */
[----:B------:R-:W1:Y:S01]  /*72a0*/  S2UR UR11, SR_CTAID.Y ;  /* 0x00000000000b79c3 */ /* 0x000e620000002600 */
[----:B0-----:R-:W-:Y:S01]  /*72b0*/  VIADD R19, R2, 0xffffff80 ;  /* 0xffffff8002137836 */ /* 0x001fe20000000000 */
[----:B---3--:R-:W-:-:S06]  /*72c0*/  USHF.R.S32.HI UR10, URZ, 0x1f, UR12 ;  /* 0x0000001f3f0a7899 */ /* 0x008fcc000801140c */
[----:B------:R-:W1:Y:S01]  /*72d0*/  LDC R79, c[0x0][0xc50] ;  /* 0x00031400ff4f7b82 */ /* 0x000e620000000800 */
[----:B------:R-:W-:-:S04]  /*72e0*/  SHF.R.S32.HI R18, RZ, 0x1f, R19 ;  /* 0x0000001fff127819 */ /* 0x000fc80000011413 */
[----:B------:R-:W-:-:S03]  /*72f0*/  LEA.HI R2, R18, R19, RZ, 0x7 ;  /* 0x0000001312027211 */ /* 0x000fc600078f38ff */
[----:B------:R-:W0:Y:S01]  /*7300*/  @P0 LDC R70, c[0x0][0xbec] ;  /* 0x0002fb00ff460b82 */ /* 0x000e220000000800 */
[----:B------:R-:W-:Y:S02]  /*7310*/  LEA.HI R18, R18, R19, RZ, 0x2 ;  /* 0x0000001312127211 */ /* 0x000fe400078f10ff */
[----:B------:R-:W-:Y:S02]  /*7320*/  LOP3.LUT R16, R2, 0xffffff80, RZ, 0xc0, !PT ;  /* 0xffffff8002107812 */ /* 0x000fe400078ec0ff */
[----:B------:R-:W-:Y:S02]  /*7330*/  LOP3.LUT R18, R18, 0xfffffffc, RZ, 0xc0, !PT ;  /* 0xfffffffc12127812 */ /* 0x000fe400078ec0ff */
[C---:B------:R-:W-:Y:S01]  /*7340*/  IADD3 R82, R19.reuse, -R16, RZ ;  /* 0x8000001013527210 */ /* 0x040fe20007ffe0ff */
[----:B------:R-:W3:Y:S01]  /*7350*/  LDC.64 R80, c[0x0][0xb40] ;  /* 0x0002d000ff507b82 */ /* 0x000ee20000000a00 */
[----:B------:R-:W-:Y:S01]  /*7360*/  SHF.R.S32.HI R71, RZ, 0x7, R2 ;  /* 0x00000007ff477819 */ /* 0x000fe20000011402 */
[----:B------:R-:W-:Y:S01]  /*7370*/  IMAD.IADD R18, R19, 0x1, -R18 ;  /* 0x0000000113127824 */ /* 0x000fe200078e0a12 */
[----:B------:R-:W-:-:S02]  /*7380*/  SHF.R.S32.HI R73, RZ, 0x1f, R82 ;  /* 0x0000001fff497819 */ /* 0x000fc40000011452 */
[----:B------:R-:W-:Y:S02]  /*7390*/  LEA.HI R2, R2, R71, RZ, 0x1 ;  /* 0x0000004702027211 */ /* 0x000fe400078f08ff */
[----:B------:R-:W-:Y:S01]  /*73a0*/  LEA.HI R84, R73, R82, RZ, 0x2 ;  /* 0x0000005249547211 */ /* 0x000fe200078f10ff */
[----:B------:R-:W5:Y:S01]  /*73b0*/  @P0 LDC R86, c[0x0][0xbec] ;  /* 0x0002fb00ff560b82 */ /* 0x000f620000000800 */
[----:B------:R-:W-:Y:S01]  /*73c0*/  LEA.HI R19, R18, R18, RZ, 0x1 ;  /* 0x0000001212137211 */ /* 0x000fe200078f08ff */
[----:B-1----:R-:W-:Y:S01]  /*73d0*/  IMAD R83, R79, R76, UR11 ;  /* 0x0000000b4f537e24 */ /* 0x002fe2000f8e024c */
[--C-:B------:R-:W-:Y:S02]  /*73e0*/  SHF.R.S32.HI R16, RZ, 0x2, R84.reuse ;  /* 0x00000002ff107819 */ /* 0x100fe40000011454 */
[----:B------:R-:W-:Y:S02]  /*73f0*/  SHF.R.S32.HI R17, RZ, 0x1f, R84 ;  /* 0x0000001fff117819 */ /* 0x000fe40000011454 */
[----:B------:R-:W-:Y:S01]  /*7400*/  LOP3.LUT R2, R2, 0x3fffffe, RZ, 0xc0, !PT ;  /* 0x03fffffe02027812 */ /* 0x000fe200078ec0ff */
[----:B------:R-:W1:Y:S01]  /*7410*/  @P0 LDC R77, c[0x0][0xbf0] ;  /* 0x0002fc00ff4d0b82 */ /* 0x000e620000000800 */
[----:B------:R-:W-:-:S02]  /*7420*/  LEA.HI R17, R17, R16, RZ, 0x3 ;  /* 0x0000001011117211 */ /* 0x000fc400078f18ff */
[----:B------:R-:W-:Y:S01]  /*7430*/  LOP3.LUT R19, R19, 0x1ffffffe, RZ, 0xc0, !PT ;  /* 0x1ffffffe13137812 */ /* 0x000fe200078ec0ff */
[----:B------:R-:W-:Y:S01]  /*7440*/  IMAD.IADD R2, R71, 0x1, -R2 ;  /* 0x0000000147027824 */ /* 0x000fe200078e0a02 */
[----:B------:R-:W-:Y:S02]  /*7450*/  LOP3.LUT R17, R17, 0xfffffff8, RZ, 0xc0, !PT ;  /* 0xfffffff811117812 */ /* 0x000fe400078ec0ff */
[----:B------:R-:W-:Y:S01]  /*7460*/  SHF.R.S32.HI R76, RZ, 0x1f, R83 ;  /* 0x0000001fff4c7819 */ /* 0x000fe20000011453 */
[----:B------:R-:W-:Y:S01]  /*7470*/  IMAD.IADD R71, R18, 0x1, -R19 ;  /* 0x0000000112477824 */ /* 0x000fe200078e0a13 */
[----:B------:R-:W-:Y:S01]  /*7480*/  IADD3 R17, R16, -R17, RZ ;  /* 0x8000001110117210 */ /* 0x000fe20007ffe0ff */
[----:B------:R-:W1:Y:S01]  /*7490*/  @P0 LDC R85, c[0x0][0xbf0] ;  /* 0x0002fc00ff550b82 */ /* 0x000e620000000800 */
[----:B------:R-:W-:Y:S01]  /*74a0*/  LEA.HI R16, R73, R82, RZ, 0x5 ;  /* 0x0000005249107211 */ /* 0x000fe200078f28ff */
[----:B----4-:R-:W-:-:S03]  /*74b0*/  IMAD R18, R74, UR10, RZ ;  /* 0x0000000a4a127c24 */ /* 0x010fc6000f8e02ff */
[----:B------:R-:W-:Y:S01]  /*74c0*/  SHF.R.S32.HI R16, RZ, 0x5, R16 ;  /* 0x00000005ff107819 */ /* 0x000fe20000011410 */
[----:B------:R-:W-:-:S04]  /*74d0*/  IMAD R75, R75, UR12, R18 ;  /* 0x0000000c4b4b7c24 */ /* 0x000fc8000f8e0212 */
[----:B------:R-:W-:Y:S01]  /*74e0*/  IMAD R19, R16, 0x10, R17 ;  /* 0x0000001010137824 */ /* 0x000fe200078e0211 */
[----:B------:R-:W-:Y:S01]  /*74f0*/  MOV R16, UR4 ;  /* 0x0000000400107c02 */ /* 0x000fe20008000f00 */
[----:B------:R-:W-:Y:S01]  /*7500*/  IMAD.U32 R17, RZ, RZ, UR5 ;  /* 0x00000005ff117e24 */ /* 0x000fe2000f8e00ff */
[----:B------:R-:W-:Y:S01]  /*7510*/  UIMAD.WIDE.U32 UR4, UR37, UR8, URZ ;  /* 0x00000008250472a5 */ /* 0x000fe2000f8e003f */
[----:B------:R-:W-:Y:S01]  /*7520*/  IMAD.U32 R17, RZ, RZ, UR6 ;  /* 0x00000006ff117e24 */ /* 0x000fe2000f8e00ff */
[----:B------:R-:W-:Y:S01]  /*7530*/  LEA R2, R2, R19, 0x6 ;  /* 0x0000001302027211 */ /* 0x000fe200078e30ff */
[----:B------:R-:W-:Y:S01]  /*7540*/  UIMAD UR6, UR37, UR9, UR7 ;  /* 0x00000009250672a4 */ /* 0x000fe2000f8e0207 */
[----:B------:R-:W-:Y:S02]  /*7550*/  IMAD.WIDE.U32 R16, R74, UR12, R16 ;  /* 0x0000000c4a107c25 */ /* 0x000fe4000f8e0010 */
[----:B------:R-:W-:Y:S01]  /*7560*/  MOV R18, UR4 ;  /* 0x0000000400127c02 */ /* 0x000fe20008000f00 */
[----:B------:R-:W-:Y:S01]  /*7570*/  UIADD3 UR6, UR5, UR6, URZ ;  /* 0x0000000605067290 */ /* 0x000fe2000fffe03f */
[----:B------:R-:W-:Y:S01]  /*7580*/  IMAD R71, R71, 0x8, R2 ;  /* 0x0000000847477824 */ /* 0x000fe200078e0202 */
[----:B------:R-:W-:Y:S01]  /*7590*/  ULDC.64 UR8, c[0x0][0xb28] ;  /* 0x0002ca0000087ab9 */ /* 0x000fe20000000a00 */
[----:B------:R-:W-:Y:S01]  /*75a0*/  IMAD.U32 R19, RZ, RZ, UR5 ;  /* 0x00000005ff137e24 */ /* 0x000fe2000f8e00ff */
[----:B------:R-:W-:Y:S01]  /*75b0*/  ULDC.64 UR4, c[0x0][0xbe0] ;  /* 0x0002f80000047ab9 */ /* 0x000fe20000000a00 */
[----:B--2---:R-:W-:-:S02]  /*75c0*/  IMAD R71, R72, 0x80, R71 ;  /* 0x0000008048477824 */ /* 0x004fc400078e0247 */
[----:B------:R-:W-:Y:S01]  /*75d0*/  IMAD.U32 R19, RZ, RZ, UR6 ;  /* 0x00000006ff137e24 */ /* 0x000fe2000f8e00ff */
[----:B------:R-:W-:Y:S01]  /*75e0*/  ULDC.64 UR6, c[0x0][0xb48] ;  /* 0x0002d20000067ab9 */ /* 0x000fe20000000a00 */
[----:B0-----:R-:W-:-:S04]  /*75f0*/  @P0 IMAD.HI.U32 R70, R71, R70, RZ ;  /* 0x0000004647460227 */ /* 0x001fc800078e00ff */
[----:B------:R-:W-:Y:S01]  /*7600*/  IMAD.IADD R17, R17, 0x1, R75 ;  /* 0x0000000111117824 */ /* 0x000fe200078e024b */
[----:B------:R-:W-:Y:S01]  /*7610*/  MOV R75, R71 ;  /* 0x00000047004b7202 */ /* 0x000fe20000000f00 */
[----:B---3--:R-:W-:Y:S02]  /*7620*/  IMAD R74, R80, UR10, RZ ;  /* 0x0000000a504a7c24 */ /* 0x008fe4000f8e02ff */
[----:B-----5:R-:W-:-:S04]  /*7630*/  @P0 IMAD.HI.U32 R86, R71, R86, RZ ;  /* 0x0000005647560227 */ /* 0x020fc800078e00ff */
[----:B------:R-:W-:Y:S01]  /*7640*/  IMAD.MOV.U32 R73, RZ, RZ, R71 ;  /* 0x000000ffff497224 */ /* 0x000fe200078e0047 */
[----:B-1----:R-:W-:Y:S01]  /*7650*/  @P0 SHF.R.U32.HI R73, RZ, R77, R70 ;  /* 0x0000004dff490219 */ /* 0x002fe20000011646 */
[----:B------:R-:W-:Y:S01]  /*7660*/  IMAD R77, R81, UR12, R74 ;  /* 0x0000000c514d7c24 */ /* 0x000fe2000f8e024a */
[----:B------:R-:W-:Y:S01]  /*7670*/  @P0 SHF.R.U32.HI R75, RZ, R85, R86 ;  /* 0x00000055ff4b0219 */ /* 0x000fe20000011656 */
[----:B------:R-:W-:-:S04]  /*7680*/  IMAD.WIDE.U32 R18, R80, UR12, R18 ;  /* 0x0000000c50127c25 */ /* 0x000fc8000f8e0012 */
[----:B------:R-:W-:Y:S02]  /*7690*/  IMAD R70, R76, UR4, RZ ;  /* 0x000000044c467c24 */ /* 0x000fe4000f8e02ff */
[----:B------:R-:W-:-:S04]  /*76a0*/  IMAD.WIDE.U32 R16, R83, UR4, R16 ;  /* 0x0000000453107c25 */ /* 0x000fc8000f8e0010 */
[----:B------:R-:W-:Y:S01]  /*76b0*/  IMAD.IADD R19, R19, 0x1, R77 ;  /* 0x0000000113137824 */ /* 0x000fe200078e024d */
[----:B------:R-:W-:Y:S01]  /*76c0*/  SHF.R.S32.HI R77, RZ, 0x1f, R73 ;  /* 0x0000001fff4d7819 */ /* 0x000fe20000011449 */
[----:B------:R-:W-:Y:S01]  /*76d0*/  IMAD R76, R76, UR6, RZ ;  /* 0x000000064c4c7c24 */ /* 0x000fe2000f8e02ff */
[----:B------:R-:W-:Y:S01]  /*76e0*/  IADD3 R16, P0, R73, R16, RZ ;  /* 0x0000001049107210 */ /* 0x000fe20007f1e0ff */
[C---:B------:R-:W-:Y:S01]  /*76f0*/  IMAD R74, R83.reuse, UR5, R70 ;  /* 0x00000005534a7c24 */ /* 0x040fe2000f8e0246 */
[----:B------:R-:W-:Y:S01]  /*7700*/  SHF.R.S32.HI R70, RZ, 0x1f, R75 ;  /* 0x0000001fff467819 */ /* 0x000fe2000001144b */
[----:B------:R-:W-:Y:S01]  /*7710*/  IMAD.MOV R73, RZ, RZ, -R73 ;  /* 0x000000ffff497224 */ /* 0x000fe200078e0a49 */
[----:B------:R-:W-:Y:S01]  /*7720*/  ULDC.64 UR4, c[0x0][0xb30] ;  /* 0x0002cc0000047ab9 */ /* 0x000fe20000000a00 */
[----:B------:R-:W-:Y:S01]  /*7730*/  IMAD R79, R83, UR7, R76 ;  /* 0x00000007534f7c24 */ /* 0x000fe2000f8e024c */
[----:B------:R-:W-:Y:S01]  /*7740*/  IADD3 R76, -R75, RZ, RZ ;  /* 0x000000ff4b4c7210 */ /* 0x000fe20007ffe1ff */
[----:B------:R-:W-:Y:S01]  /*7750*/  IMAD R70, R70, UR4, RZ ;  /* 0x0000000446467c24 */ /* 0x000fe2000f8e02ff */
[----:B------:R-:W-:Y:S01]  /*7760*/  IADD3.X R17, R77, R17, R74, P0, !PT ;  /* 0x000000114d117210 */ /* 0x000fe200007fe44a */
[----:B------:R-:W-:-:S02]  /*7770*/  IMAD R73, R78, R73, R71 ;  /* 0x000000494e497224 */ /* 0x000fc400078e0247 */
        /* <DEDUP_REMOVED lines=24> */
[----:B------:R-:W-:Y:S01]  /*7900*/  IMAD R2, R72, 0x80, R2 ;  /* 0x0000008048027824 */ /* 0x000fe200078e0202 */
[----:B------:R-:W-:Y:S01]  /*7910*/  LEA.HI.X R75, R16, UR7, R71, 0x2, P0 ;  /* 0x00000007104b7c11 */ /* 0x000fe200080f1447 */
[----:B0-----:R-:W-:Y:S01]  /*7920*/  ULEA UR4, UR5, UR4, 0x18 ;  /* 0x0000000405047291 */ /* 0x001fe2000f8ec03f */
[----:B------:R-:W-:Y:S01]  /*7930*/  LEA.HI.X R80, R18, UR9, R17, 0x2, P1 ;  /* 0x0000000912507c11 */ /* 0x000fe200088f1411 */
[----:B------:R-:W-:Y:S01]  /*7940*/  SHFL.IDX PT, R16, R74, RZ, 0x1c1f ;  /* 0x001c1fff4a107589 */ /* 0x000fe200000e0000 */
[----:B------:R-:W-:Y:S01]  /*7950*/  IMAD R73, R78, UR6, RZ ;  /* 0x000000064e497c24 */ /* 0x000fe2000f8e02ff */
[----:B------:R-:W-:Y:S01]  /*7960*/  LOP3.LUT P0, RZ, R82, 0x3, RZ, 0xc0, !PT ;  /* 0x0000000352ff7812 */ /* 0x000fe2000780c0ff */
[----:B------:R-:W-:Y:S01]  /*7970*/  UIADD3 UR4, UR4, 0x28820, URZ ;  /* 0x0002882004047890 */ /* 0x000fe2000fffe03f */
[----:B------:R-:W0:Y:S01]  /*7980*/  SHFL.IDX PT, R17, R75, RZ, 0x1c1f ;  /* 0x001c1fff4b117589 */ /* 0x000e2200000e0000 */
[----:B------:R-:W-:-:S02]  /*7990*/  IADD3 R72, R2, 0x8, RZ ;  /* 0x0000000802487810 */ /* 0x000fc40007ffe0ff */
[-C--:B------:R-:W-:Y:S01]  /*79a0*/  ISETP.GE.OR P1, PT, R2, R73.reuse, P0 ;  /* 0x000000490200720c */ /* 0x080fe20000726670 */
[----:B------:R-:W-:Y:S01]  /*79b0*/  SHFL.IDX PT, R18, R74, 0x1, 0x1c1f ;  /* 0x003c1f004a127f89 */ /* 0x000fe200000e0000 */
[-C--:B------:R-:W-:Y:S01]  /*79c0*/  ISETP.GE.OR P0, PT, R72, R73.reuse, P0 ;  /* 0x000000494800720c */ /* 0x080fe20000706670 */
[----:B------:R-:W-:Y:S01]  /*79d0*/  UPRMT UR4, URZ, 0x654, UR4 ;  /* 0x000006543f047896 */ /* 0x000fe20008000004 */
[----:B------:R-:W-:Y:S01]  /*79e0*/  ISETP.GE.AND P2, PT, R2, R73, PT ;  /* 0x000000490200720c */ /* 0x000fe20003f46270 */
[----:B------:R1:W2:Y:S04]  /*79f0*/  SHFL.IDX PT, R19, R75, 0x1, 0x1c1f ;  /* 0x003c1f004b137f89 */ /* 0x0002a800000e0000 */
[----:B------:R3:W4:Y:S03]  /*7a00*/  SHFL.IDX PT, R70, R79, RZ, 0x1c1f ;  /* 0x001c1fff4f467589 */ /* 0x00072600000e0000 */
[----:B------:R-:W-:Y:S01]  /*7a10*/  SYNCS.ARRIVE.TRANS64.RED.A1T0 RZ, [UR4], RZ ;  /* 0x000000ffffff79a7 */ /* 0x000fe20008100404 */
[----:B-1----:R-:W-:Y:S01]  /*7a20*/  LOP3.LUT R75, R84, 0x7ffffffc, RZ, 0xc0, !PT ;  /* 0x7ffffffc544b7812 */ /* 0x002fe200078ec0ff */
[----:B------:R3:W1:Y:S04]  /*7a30*/  SHFL.IDX PT, R71, R80, RZ, 0x1c1f ;  /* 0x001c1fff50477589 */ /* 0x00066800000e0000 */
[----:B------:R-:W-:Y:S01]  /*7a40*/  IMAD.IADD R75, R82, 0x1, -R75 ;  /* 0x00000001524b7824 */ /* 0x000fe200078e0a4b */
[----:B0-----:R3:W-:Y:S03]  /*7a50*/  @!P1 ST.E desc[UR38][R16.64], R3 ;  /* 0x0000000310009985 */ /* 0x0017e6000c101926 */
[----:B------:R-:W-:Y:S01]  /*7a60*/  IMAD.SHL.U32 R75, R75, 0x2, RZ ;  /* 0x000000024b4b7824 */ /* 0x000fe200078e00ff */
[----:B--2---:R3:W-:Y:S01]  /*7a70*/  @!P0 ST.E desc[UR38][R18.64], R0 ;  /* 0x0000000012008985 */ /* 0x0047e2000c101926 */
[----:B------:R-:W-:Y:S05]  /*7a80*/  @P2 BRA `(.L_x_6504) ;  /* 0x0000000400782947 */ /* 0x000fea0003800000 */
[C---:B---3--:R-:W-:Y:S01]  /*7a90*/  IADD3 R0, R75.reuse, 0x8, RZ ;  /* 0x000000084b007810 */ /* 0x048fe20007ffe0ff */
[----:B------:R-:W-:Y:S01]  /*7aa0*/  ULDC UR4, c[0x0][0xac8] ;  /* 0x0002b20000047ab9 */ /* 0x000fe20000000800 */
[C---:B------:R-:W-:Y:S01]  /*7ab0*/  VIADD R18, R75.reuse, 0x10 ;  /* 0x000000104b127836 */ /* 0x040fe20000000000 */
[C---:B------:R-:W-:Y:S01]  /*7ac0*/  ISETP.GE.AND P2, PT, R75.reuse, UR4, PT ;  /* 0x000000044b007c0c */ /* 0x040fe2000bf46270 */
        /* <DEDUP_REMOVED lines=8> */
[----:B------:R-:W-:Y:S02]  /*7b50*/  ISETP.GE.AND P4, PT, R76, UR4, PT ;  /* 0x000000044c007c0c */ /* 0x000fe4000bf86270 */
[----:B------:R-:W-:Y:S01]  /*7b60*/  ISETP.GE.AND P5, PT, R77, UR4, PT ;  /* 0x000000044d007c0c */ /* 0x000fe2000bfa6270 */
[----:B-1--4-:R-:W-:Y:S01]  /*7b70*/  @!P2 IMAD.WIDE R2, R75, 0x4, R70 ;  /* 0x000000044b02a825 */ /* 0x012fe200078e0246 */
[----:B------:R-:W-:Y:S02]  /*7b80*/  ISETP.GE.AND P6, PT, R78, UR4, PT ;  /* 0x000000044e007c0c */ /* 0x000fe4000bfc6270 */
[----:B------:R-:W-:Y:S02]  /*7b90*/  @!P3 LEA.HI R0, R0, R0, RZ, 0x1 ;  /* 0x000000000000b211 */ /* 0x000fe400078f08ff */
[----:B------:R0:W-:Y:S01]  /*7ba0*/  @!P2 ST.E.64 desc[UR38][R2.64], R50 ;  /* 0x000000320200a985 */ /* 0x0001e2000c101b26 */
[----:B------:R-:W-:Y:S02]  /*7bb0*/  @!P0 LEA.HI R18, R18, R18, RZ, 0x1 ;  /* 0x0000001212128211 */ /* 0x000fe400078f08ff */
[----:B------:R-:W-:-:S02]  /*7bc0*/  @!P3 LOP3.LUT R17, R0, 0xfffffffe, RZ, 0xc0, !PT ;  /* 0xfffffffe0011b812 */ /* 0x000fc400078ec0ff */
[----:B------:R-:W-:Y:S02]  /*7bd0*/  IADD3 R0, R75, 0x20, RZ ;  /* 0x000000204b007810 */ /* 0x000fe40007ffe0ff */
[----:B------:R-:W-:Y:S01]  /*7be0*/  @!P1 LEA.HI R19, R19, R19, RZ, 0x1 ;  /* 0x0000001313139211 */ /* 0x000fe200078f08ff */
[----:B------:R-:W-:Y:S01]  /*7bf0*/  @!P3 IMAD.WIDE R16, R17, 0x4, R70 ;  /* 0x000000041110b825 */ /* 0x000fe200078e0246 */
[----:B------:R-:W-:Y:S02]  /*7c00*/  ISETP.GE.AND P2, PT, R0, UR4, PT ;  /* 0x0000000400007c0c */ /* 0x000fe4000bf46270 */
[----:B------:R-:W-:Y:S02]  /*7c10*/  @!P4 LEA.HI R76, R76, R76, RZ, 0x1 ;  /* 0x0000004c4c4cc211 */ /* 0x000fe400078f08ff */
[----:B------:R1:W-:Y:S01]  /*7c20*/  @!P3 ST.E.64 desc[UR38][R16.64], R54 ;  /* 0x000000361000b985 */ /* 0x0003e2000c101b26 */
[----:B------:R-:W-:Y:S02]  /*7c30*/  ISETP.GE.AND P3, PT, R74, UR4, PT ;  /* 0x000000044a007c0c */ /* 0x000fe4000bf66270 */
[----:B0-----:R-:W-:-:S02]  /*7c40*/  @!P0 LOP3.LUT R3, R18, 0xfffffffe, RZ, 0xc0, !PT ;  /* 0xfffffffe12038812 */ /* 0x001fc400078ec0ff */
[----:B------:R-:W-:Y:S02]  /*7c50*/  @!P5 LEA.HI R77, R77, R77, RZ, 0x1 ;  /* 0x0000004d4d4dd211 */ /* 0x000fe400078f08ff */
[----:B------:R-:W-:Y:S01]  /*7c60*/  @!P6 LEA.HI R78, R78, R78, RZ, 0x1 ;  /* 0x0000004e4e4ee211 */ /* 0x000fe200078f08ff */
[----:B------:R-:W-:Y:S01]  /*7c70*/  @!P0 IMAD.WIDE R2, R3, 0x4, R70 ;  /* 0x0000000403028825 */ /* 0x000fe200078e0246 */
[----:B------:R-:W-:-:S04]  /*7c80*/  @!P2 LEA.HI R0, R0, R0, RZ, 0x1 ;  /* 0x000000000000a211 */ /* 0x000fc800078f08ff */
[----:B------:R0:W-:Y:S01]  /*7c90*/  @!P0 ST.E.64 desc[UR38][R2.64], R46 ;  /* 0x0000002e02008985 */ /* 0x0001e2000c101b26 */
[----:B------:R-:W-:Y:S02]  /*7ca0*/  @!P3 LEA.HI R74, R74, R74, RZ, 0x1 ;  /* 0x0000004a4a4ab211 */ /* 0x000fe400078f08ff */
[----:B-1----:R-:W-:Y:S02]  /*7cb0*/  @!P1 LOP3.LUT R17, R19, 0xfffffffe, RZ, 0xc0, !PT ;  /* 0xfffffffe13119812 */ /* 0x002fe400078ec0ff */
[----:B------:R-:W-:Y:S01]  /*7cc0*/  @!P2 LOP3.LUT R19, R0, 0xfffffffe, RZ, 0xc0, !PT ;  /* 0xfffffffe0013a812 */ /* 0x000fe200078ec0ff */
[----:B------:R-:W-:Y:S01]  /*7cd0*/  VIADD R0, R75, 0x48 ;  /* 0x000000484b007836 */ /* 0x000fe20000000000 */
[----:B------:R-:W-:Y:S01]  /*7ce0*/  @!P3 LOP3.LUT R51, R74, 0xfffffffe, RZ, 0xc0, !PT ;  /* 0xfffffffe4a33b812 */ /* 0x000fe200078ec0ff */
[--C-:B------:R-:W-:Y:S01]  /*7cf0*/  @!P1 IMAD.WIDE R16, R17, 0x4, R70.reuse ;  /* 0x0000000411109825 */ /* 0x100fe200078e0246 */
[----:B------:R-:W-:Y:S02]  /*7d00*/  @!P4 LOP3.LUT R55, R76, 0xfffffffe, RZ, 0xc0, !PT ;  /* 0xfffffffe4c37c812 */ /* 0x000fe400078ec0ff */
[----:B------:R-:W-:Y:S01]  /*7d10*/  IADD3 R54, R75, 0x50, RZ ;  /* 0x000000504b367810 */ /* 0x000fe20007ffe0ff */
[----:B------:R-:W-:Y:S01]  /*7d20*/  @!P2 IMAD.WIDE R18, R19, 0x4, R70 ;  /* 0x000000041312a825 */ /* 0x000fe200078e0246 */
[----:B------:R1:W-:Y:S01]  /*7d30*/  @!P1 ST.E.64 desc[UR38][R16.64], R58 ;  /* 0x0000003a10009985 */ /* 0x0003e2000c101b26 */
[----:B0-----:R-:W-:-:S02]  /*7d40*/  @!P5 LOP3.LUT R47, R77, 0xfffffffe, RZ, 0xc0, !PT ;  /* 0xfffffffe4d2fd812 */ /* 0x001fc400078ec0ff */
[--C-:B------:R-:W-:Y:S01]  /*7d50*/  @!P3 IMAD.WIDE R2, R51, 0x4, R70.reuse ;  /* 0x000000043302b825 */ /* 0x100fe200078e0246 */
[----:B------:R-:W-:Y:S01]  /*7d60*/  @!P6 LOP3.LUT R51, R78, 0xfffffffe, RZ, 0xc0, !PT ;  /* 0xfffffffe4e33e812 */ /* 0x000fe200078ec0ff */
[----:B------:R0:W-:Y:S01]  /*7d70*/  @!P2 ST.E.64 desc[UR38][R18.64], R34 ;  /* 0x000000221200a985 */ /* 0x0001e2000c101b26 */
[----:B------:R-:W-:Y:S01]  /*7d80*/  ISETP.GE.AND P0, PT, R0, UR4, PT ;  /* 0x0000000400007c0c */ /* 0x000fe2000bf06270 */
[--C-:B------:R-:W-:Y:S01]  /*7d90*/  @!P5 IMAD.WIDE R46, R47, 0x4, R70.reuse ;  /* 0x000000042f2ed825 */ /* 0x100fe200078e0246 */
[----:B------:R-:W-:Y:S01]  /*7da0*/  ISETP.GE.AND P1, PT, R54, UR4, PT ;  /* 0x0000000436007c0c */ /* 0x000fe2000bf26270 */
[----:B------:R2:W-:Y:S02]  /*7db0*/  @!P3 ST.E.64 desc[UR38][R2.64], R32 ;  /* 0x000000200200b985 */ /* 0x0005e4000c101b26 */
[----:B------:R-:W-:-:S04]  /*7dc0*/  @!P6 IMAD.WIDE R50, R51, 0x4, R70 ;  /* 0x000000043332e825 */ /* 0x000fc800078e0246 */
[----:B-1----:R-:W-:-:S04]  /*7dd0*/  @!P4 IMAD.WIDE R16, R55, 0x4, R70 ;  /* 0x000000043710c825 */ /* 0x002fc800078e0246 */
[C---:B------:R-:W-:Y:S01]  /*7de0*/  VIADD R55, R75.reuse, 0x58 ;  /* 0x000000584b377836 */ /* 0x040fe20000000000 */
[----:B------:R1:W-:Y:S01]  /*7df0*/  @!P4 ST.E.64 desc[UR38][R16.64], R28 ;  /* 0x0000001c1000c985 */ /* 0x0003e2000c101b26 */
[C---:B------:R-:W-:Y:S01]  /*7e00*/  VIADD R58, R75.reuse, 0x60 ;  /* 0x000000604b3a7836 */ /* 0x040fe20000000000 */
[C---:B0-----:R-:W-:Y:S01]  /*7e10*/  IADD3 R18, R75.reuse, 0x68, RZ ;  /* 0x000000684b127810 */ /* 0x041fe20007ffe0ff */
[C---:B--2---:R-:W-:Y:S01]  /*7e20*/  VIADD R3, R75.reuse, 0x78 ;  /* 0x000000784b037836 */ /* 0x044fe20000000000 */
[----:B------:R0:W-:Y:S01]  /*7e30*/  @!P5 ST.E.64 desc[UR38][R46.64], R42 ;  /* 0x0000002a2e00d985 */ /* 0x0001e2000c101b26 */
[----:B------:R-:W-:Y:S01]  /*7e40*/  VIADD R19, R75, 0x70 ;  /* 0x000000704b137836 */ /* 0x000fe20000000000 */
[----:B------:R-:W-:Y:S02]  /*7e50*/  ISETP.GE.AND P2, PT, R55, UR4, PT ;  /* 0x0000000437007c0c */ /* 0x000fe4000bf46270 */
        /* <DEDUP_REMOVED lines=15> */
[----:B------:R-:W-:Y:S02]  /*7f50*/  @!P3 LOP3.LUT R29, R58, 0xfffffffe, RZ, 0xc0, !PT ;  /* 0xfffffffe3a1db812 */ /* 0x000fe400078ec0ff */
[----:B------:R-:W-:Y:S01]  /*7f60*/  @!P4 LOP3.LUT R33, R18, 0xfffffffe, RZ, 0xc0, !PT ;  /* 0xfffffffe1221c812 */ /* 0x000fe200078ec0ff */
[--C-:B------:R-:W-:Y:S01]  /*7f70*/  @!P2 IMAD.WIDE R18, R19, 0x4, R70.reuse ;  /* 0x000000041312a825 */ /* 0x100fe200078e0246 */
[----:B------:R-:W-:Y:S02]  /*7f80*/  @!P5 LOP3.LUT R35, R2, 0xfffffffe, RZ, 0xc0, !PT ;  /* 0xfffffffe0223d812 */ /* 0x000fe400078ec0ff */
[----:B0-----:R-:W-:Y:S01]  /*7f90*/  @!P6 LOP3.LUT R43, R16, 0xfffffffe, RZ, 0xc0, !PT ;  /* 0xfffffffe102be812 */ /* 0x001fe200078ec0ff */
        /* <DEDUP_REMOVED lines=13> */
.L_x_6504:
[----:B------:R-:W-:Y:S05]  /*8070*/  BSYNC B0 ;  /* 0x0000000000007941 */ /* 0x000fea0003800000 */
.L_x_6503:
[----:B------:R-:W-:Y:S01]  /*8080*/  ISETP.GE.AND P0, PT, R72, R73, PT ;  /* 0x000000494800720c */ /* 0x000fe20003f06270 */
[----:B--23--:R2:W3:Y:S04]  /*8090*/  SHFL.IDX PT, R17, R80, 0x1, 0x1c1f ;  /* 0x003c1f0050117f89 */ /* 0x00c4e800000e0000 */
[----:B------:R2:W0:Y:S08]  /*80a0*/  SHFL.IDX PT, R16, R79, 0x1, 0x1c1f ;  /* 0x003c1f004f107f89 */ /* 0x00043000000e0000 */
[----:B--2---:R-:W-:Y:S05]  /*80b0*/  @P0 BRA `(.L_x_6475) ;  /* 0x0000004400240947 */ /* 0x004fea0003800000 */
[----:B------:R-:W-:Y:S01]  /*80c0*/  ULDC UR4, c[0x0][0xac8] ;  /* 0x0002b20000047ab9 */ /* 0x000fe20000000800 */
[C---:B------:R-:W-:Y:S01]  /*80d0*/  IADD3 R0, R75.reuse, 0x8, RZ ;  /* 0x000000084b007810 */ /* 0x040fe20007ffe0ff */
        /* <DEDUP_REMOVED lines=16> */
[----:B------:R-:W-:Y:S02]  /*81e0*/  ISETP.GE.AND P1, PT, R15, UR4, PT ;  /* 0x000000040f007c0c */ /* 0x000fe4000bf26270 */
[----:B------:R0:W-:Y:S01]  /*81f0*/  @!P0 ST.E.64 desc[UR38][R2.64], R52 ;  /* 0x0000003402008985 */ /* 0x0001e2000c101b26 */
[----:B------:R-:W-:Y:S02]  /*8200*/  ISETP.GE.AND P0, PT, R6, UR4, PT ;  /* 0x0000000406007c0c */ /* 0x000fe4000bf06270 */
[----:B------:R-:W-:Y:S02]  /*8210*/  @!P5 LEA.HI R0, R0, R0, RZ, 0x1 ;  /* 0x000000000000d211 */ /* 0x000fe400078f08ff */
[----:B------:R-:W-:Y:S02]  /*8220*/  @!P6 LEA.HI R4, R4, R4, RZ, 0x1 ;  /* 0x000000040404e211 */ /* 0x000fe400078f08ff */
[----:B------:R-:W-:Y:S02]  /*8230*/  @!P5 LOP3.LUT R5, R0, 0xfffffffe, RZ, 0xc0, !PT ;  /* 0xfffffffe0005d812 */ /* 0x000fe400078ec0ff */
[----:B------:R-:W-:-:S02]  /*8240*/  @!P6 LOP3.LUT R7, R4, 0xfffffffe, RZ, 0xc0, !PT ;  /* 0xfffffffe0407e812 */ /* 0x000fc400078ec0ff */
[----:B------:R-:W-:Y:S02]  /*8250*/  @!P4 LEA.HI R8, R8, R8, RZ, 0x1 ;  /* 0x000000080808c211 */ /* 0x000fe400078f08ff */
[----:B------:R-:W-:Y:S01]  /*8260*/  @!P3 LEA.HI R0, R9, R9, RZ, 0x1 ;  /* 0x000000090900b211 */ /* 0x000fe200078f08ff */
[--C-:B0-----:R-:W-:Y:S01]  /*8270*/  @!P5 IMAD.WIDE R2, R5, 0x4, R16.reuse ;  /* 0x000000040502d825 */ /* 0x101fe200078e0210 */
[----:B------:R-:W-:Y:S02]  /*8280*/  @!P0 LEA.HI R6, R6, R6, RZ, 0x1 ;  /* 0x0000000606068211 */ /* 0x000fe400078f08ff */
[----:B------:R-:W-:Y:S01]  /*8290*/  @!P2 LEA.HI R14, R14, R14, RZ, 0x1 ;  /* 0x0000000e0e0ea211 */ /* 0x000fe200078f08ff */
[----:B------:R-:W-:Y:S01]  /*82a0*/  @!P6 IMAD.WIDE R4, R7, 0x4, R16 ;  /* 0x000000040704e825 */ /* 0x000fe200078e0210 */
[----:B------:R-:W-:Y:S01]  /*82b0*/  @!P1 LEA.HI R18, R15, R15, RZ, 0x1 ;  /* 0x0000000f0f129211 */ /* 0x000fe200078f08ff */
[----:B------:R0:W-:Y:S01]  /*82c0*/  @!P5 ST.E.64 desc[UR38][R2.64], R48 ;  /* 0x000000300200d985 */ /* 0x0001e2000c101b26 */
[----:B------:R-:W-:-:S02]  /*82d0*/  @!P0 LOP3.LUT R7, R6, 0xfffffffe, RZ, 0xc0, !PT ;  /* 0xfffffffe06078812 */ /* 0x000fc400078ec0ff */
[----:B------:R-:W-:Y:S01]  /*82e0*/  @!P4 LOP3.LUT R9, R8, 0xfffffffe, RZ, 0xc0, !PT ;  /* 0xfffffffe0809c812 */ /* 0x000fe200078ec0ff */
[----:B------:R2:W-:Y:S01]  /*82f0*/  @!P6 ST.E.64 desc[UR38][R4.64], R56 ;  /* 0x000000380400e985 */ /* 0x0005e2000c101b26 */
[----:B------:R-:W-:Y:S02]  /*8300*/  @!P3 LOP3.LUT R15, R0, 0xfffffffe, RZ, 0xc0, !PT ;  /* 0xfffffffe000fb812 */ /* 0x000fe400078ec0ff */
[----:B------:R-:W-:Y:S02]  /*8310*/  @!P2 LOP3.LUT R19, R14, 0xfffffffe, RZ, 0xc0, !PT ;  /* 0xfffffffe0e13a812 */ /* 0x000fe400078ec0ff */
[----:B------:R-:W-:Y:S01]  /*8320*/  @!P1 LOP3.LUT R25, R18, 0xfffffffe, RZ, 0xc0, !PT ;  /* 0xfffffffe12199812 */ /* 0x000fe200078ec0ff */
[----:B------:R-:W-:Y:S01]  /*8330*/  VIADD R18, R75, 0x58 ;  /* 0x000000584b127836 */ /* 0x000fe20000000000 */
[----:B------:R-:W-:Y:S02]  /*8340*/  ISETP.GE.AND P5, PT, R24, UR4, PT ;  /* 0x0000000418007c0c */ /* 0x000fe4000bfa6270 */
[----:B------:R-:W-:Y:S01]  /*8350*/  ISETP.GE.AND P6, PT, R28, UR4, PT ;  /* 0x000000041c007c0c */ /* 0x000fe2000bfc6270 */
[----:B0-----:R-:W-:Y:S01]  /*8360*/  @!P0 IMAD.WIDE R2, R7, 0x4, R16 ;  /* 0x0000000407028825 */ /* 0x001fe200078e0210 */
[----:B------:R-:W-:-:S03]  /*8370*/  IADD3 R0, R75, 0x50, RZ ;  /* 0x000000504b007810 */ /* 0x000fc60007ffe0ff */
[--C-:B--2---:R-:W-:Y:S01]  /*8380*/  @!P4 IMAD.WIDE R4, R9, 0x4, R16.reuse ;  /* 0x000000040904c825 */ /* 0x104fe200078e0210 */
[----:B------:R0:W-:Y:S01]  /*8390*/  @!P0 ST.E.64 desc[UR38][R2.64], R12 ;  /* 0x0000000c02008985 */ /* 0x0001e2000c101b26 */
[----:B------:R-:W-:Y:S02]  /*83a0*/  ISETP.GE.AND P0, PT, R0, UR4, PT ;  /* 0x0000000400007c0c */ /* 0x000fe4000bf06270 */
[--C-:B------:R-:W-:Y:S01]  /*83b0*/  @!P3 IMAD.WIDE R6, R15, 0x4, R16.reuse ;  /* 0x000000040f06b825 */ /* 0x100fe200078e0210 */
[----:B------:R2:W-:Y:S01]  /*83c0*/  @!P4 ST.E.64 desc[UR38][R4.64], R22 ;  /* 0x000000160400c985 */ /* 0x0005e2000c101b26 */
[----:B------:R-:W-:Y:S02]  /*83d0*/  ISETP.GE.AND P4, PT, R29, UR4, PT ;  /* 0x000000041d007c0c */ /* 0x000fe4000bf86270 */
[----:B------:R-:W-:Y:S01]  /*83e0*/  @!P2 IMAD.WIDE R8, R19, 0x4, R16 ;  /* 0x000000041308a825 */ /* 0x000fe200078e0210 */
[----:B------:R3:W-:Y:S01]  /*83f0*/  @!P3 ST.E.64 desc[UR38][R6.64], R30 ;  /* 0x0000001e0600b985 */ /* 0x0007e2000c101b26 */
[----:B------:R-:W-:-:S02]  /*8400*/  @!P5 LEA.HI R24, R24, R24, RZ, 0x1 ;  /* 0x000000181818d211 */ /* 0x000fc400078f08ff */
[----:B------:R-:W-:Y:S01]  /*8410*/  @!P1 IMAD.WIDE R14, R25, 0x4, R16 ;  /* 0x00000004190e9825 */ /* 0x000fe200078e0210 */
[----:B------:R5:W-:Y:S01]  /*8420*/  @!P2 ST.E.64 desc[UR38][R8.64], R44 ;  /* 0x0000002c0800a985 */ /* 0x000be2000c101b26 */
[C---:B------:R-:W-:Y:S02]  /*8430*/  IADD3 R25, R75.reuse, 0x68, RZ ;  /* 0x000000684b197810 */ /* 0x040fe40007ffe0ff */
[C---:B------:R-:W-:Y:S01]  /*8440*/  VIADD R19, R75.reuse, 0x60 ;  /* 0x000000604b137836 */ /* 0x040fe20000000000 */
[----:B------:R-:W-:Y:S01]  /*8450*/  @!P1 ST.E.64 desc[UR38][R14.64], R60 ;  /* 0x0000003c0e009985 */ /* 0x000fe2000c101b26 */
[----:B------:R-:W-:Y:S01]  /*8460*/  ISETP.GE.AND P1, PT, R18, UR4, PT ;  /* 0x0000000412007c0c */ /* 0x000fe2000bf26270 */
[----:B------:R-:W-:Y:S01]  /*8470*/  VIADD R75, R75, 0x78 ;  /* 0x000000784b4b7836 */ /* 0x000fe20000000000 */
[----:B------:R-:W-:Y:S02]  /*8480*/  ISETP.GE.AND P3, PT, R25, UR4, PT ;  /* 0x0000000419007c0c */ /* 0x000fe4000bf66270 */
[----:B------:R-:W-:-:S02]  /*8490*/  ISETP.GE.AND P2, PT, R19, UR4, PT ;  /* 0x0000000413007c0c */ /* 0x000fc4000bf46270 */
[----:B------:R-:W-:Y:S02]  /*84a0*/  @!P6 LEA.HI R28, R28, R28, RZ, 0x1 ;  /* 0x0000001c1c1ce211 */ /* 0x000fe400078f08ff */
[----:B0-----:R-:W-:Y:S02]  /*84b0*/  @!P5 LOP3.LUT R3, R24, 0xfffffffe, RZ, 0xc0, !PT ;  /* 0xfffffffe1803d812 */ /* 0x001fe400078ec0ff */
[----:B--2---:R-:W-:Y:S02]  /*84c0*/  @!P6 LOP3.LUT R5, R28, 0xfffffffe, RZ, 0xc0, !PT ;  /* 0xfffffffe1c05e812 */ /* 0x004fe400078ec0ff */
        /* <DEDUP_REMOVED lines=8> */
[----:B---3--:R-:W-:Y:S01]  /*8550*/  @!P0 LOP3.LUT R7, R0, 0xfffffffe, RZ, 0xc0, !PT ;  /* 0xfffffffe00078812 */ /* 0x008fe200078ec0ff */
[----:B------:R2:W-:Y:S01]  /*8560*/  @!P6 ST.E.64 desc[UR38][R4.64], R64 ;  /* 0x000000400400e985 */ /* 0x0005e2000c101b26 */
[----:B-----5:R-:W-:Y:S02]  /*8570*/  @!P1 LOP3.LUT R9, R18, 0xfffffffe, RZ, 0xc0, !PT ;  /* 0xfffffffe12099812 */ /* 0x020fe400078ec0ff */
[----:B------:R-:W-:Y:S02]  /*8580*/  @!P2 LOP3.LUT R19, R19, 0xfffffffe, RZ, 0xc0, !PT ;  /* 0xfffffffe1313a812 */ /* 0x000fe400078ec0ff */
[----:B------:R-:W-:Y:S02]  /*8590*/  @!P3 LOP3.LUT R25, R25, 0xfffffffe, RZ, 0xc0, !PT ;  /* 0xfffffffe1919b812 */ /* 0x000fe400078ec0ff */
[----:B------:R-:W-:Y:S01]  /*85a0*/  @!P4 LOP3.LUT R13, R29, 0xfffffffe, RZ, 0xc0, !PT ;  /* 0xfffffffe1d0dc812 */ /* 0x000fe200078ec0ff */
[----:B0-----:R-:W-:-:S04]  /*85b0*/  @!P0 IMAD.WIDE R2, R7, 0x4, R16 ;  /* 0x0000000407028825 */ /* 0x001fc800078e0210 */
[--C-:B--2---:R-:W-:Y:S01]  /*85c0*/  @!P1 IMAD.WIDE R4, R9, 0x4, R16.reuse ;  /* 0x0000000409049825 */ /* 0x104fe200078e0210 */
        /* <DEDUP_REMOVED lines=11> */
[----:B--2---:R-:W-:-:S05]  /*8680*/  LOP3.LUT R3, R75, 0xfffffffe, RZ, 0xc0, !PT ;  /* 0xfffffffe4b037812 */ /* 0x004fca00078ec0ff */
[----:B------:R-:W-:-:S05]  /*8690*/  IMAD.WIDE R2, R3, 0x4, R16 ;  /* 0x0000000403027825 */ /* 0x000fca00078e0210 */
[----:B------:R0:W-:Y:S01]  /*86a0*/  ST.E.64 desc[UR38][R2.64], R150 ;  /* 0x0000009602007985 */ /* 0x0001e2000c101b26 */
[----:B------:R-:W-:Y:S05]  /*86b0*/  BRA `(.L_x_6475) ;  /* 0x0000003c00a47947 */ /* 0x000fea0003800000 */
.L_x_6502:
        /* <DEDUP_REMOVED lines=14> */
[----:B------:R-:W-:Y:S01]  /*87a0*/  USHF.R.S32.HI UR6, URZ, 0x1f, UR37 ;  /* 0x0000001f3f067899 */ /* 0x000fe20008011425 */
[----:B------:R-:W-:Y:S01]  /*87b0*/  MOV R5, R0 ;  /* 0x0000000000057202 */ /* 0x000fe20000000f00 */
[----:B------:R-:W-:Y:S02]  /*87c0*/  ULDC.64 UR8, c[0x0][0xbd0] ;  /* 0x0002f40000087ab9 */ /* 0x000fe40000000a00 */
[----:B------:R-:W-:Y:S02]  /*87d0*/  UIMAD UR6, UR6, UR8, URZ ;  /* 0x00000008060672a4 */ /* 0x000fe4000f8e023f */
[----:B------:R-:W-:Y:S01]  /*87e0*/  UIMAD.WIDE.U32 UR4, UR37, UR8, URZ ;  /* 0x00000008250472a5 */ /* 0x000fe2000f8e003f */
[----:B------:R-:W1:Y:S01]  /*87f0*/  LDC.64 R10, c[0x0][0xbd8] ;  /* 0x0002f600ff0a7b82 */ /* 0x000e620000000a00 */
[----:B------:R-:W-:-:S04]  /*8800*/  UIMAD UR6, UR37, UR9, UR6 ;  /* 0x00000009250672a4 */ /* 0x000fc8000f8e0206 */
[----:B------:R-:W-:Y:S02]  /*8810*/  UIADD3 UR6, UR5, UR6, URZ ;  /* 0x0000000605067290 */ /* 0x000fe4000fffe03f */
[----:B------:R-:W-:Y:S01]  /*8820*/  IMAD.U32 R3, RZ, RZ, UR5 ;  /* 0x00000005ff037e24 */ /* 0x000fe2000f8e00ff */
[----:B------:R-:W2:Y:S01]  /*8830*/  @P0 LDC R7, c[0x0][0xbec] ;  /* 0x0002fb00ff070b82 */ /* 0x000ea20000000800 */
[----:B------:R-:W-:Y:S01]  /*8840*/  IMAD.U32 R2, RZ, RZ, UR4 ;  /* 0x00000004ff027e24 */ /* 0x000fe2000f8e00ff */
[----:B------:R-:W-:Y:S01]  /*8850*/  ULDC.64 UR4, c[0x0][0xbe0] ;  /* 0x0002f80000047ab9 */ /* 0x000fe20000000a00 */
[----:B------:R-:W-:-:S05]  /*8860*/  MOV R3, UR6 ;  /* 0x0000000600037c02 */ /* 0x000fca0008000f00 */
[----:B------:R-:W3:Y:S01]  /*8870*/  @P0 LDC R9, c[0x0][0xbf0] ;  /* 0x0002fc00ff090b82 */ /* 0x000ee20000000800 */
[----:B0-----:R-:W-:-:S07]  /*8880*/  USHF.R.S32.HI UR8, URZ, 0x1f, UR7 ;  /* 0x0000001f3f087899 */ /* 0x001fce0008011407 */
[----:B------:R-:W0:Y:S01]  /*8890*/  S2UR UR10, SR_CTAID.Y ;  /* 0x00000000000a79c3 */ /* 0x000e220000002600 */
[C---:B-1----:R-:W-:Y:S02]  /*88a0*/  IMAD R12, R10.reuse, UR8, RZ ;  /* 0x000000080a0c7c24 */ /* 0x042fe4000f8e02ff */
[----:B------:R-:W-:-:S04]  /*88b0*/  IMAD.WIDE.U32 R2, R10, UR7, R2 ;  /* 0x000000070a027c25 */ /* 0x000fc8000f8e0002 */
[----:B------:R-:W-:Y:S01]  /*88c0*/  IMAD R11, R11, UR7, R12 ;  /* 0x000000070b0b7c24 */ /* 0x000fe2000f8e020c */
[----:B------:R-:W0:Y:S01]  /*88d0*/  LDC R8, c[0x0][0xc50] ;  /* 0x00031400ff087b82 */ /* 0x000e220000000800 */
[----:B--2---:R-:W-:-:S03]  /*88e0*/  @P0 IMAD.HI.U32 R4, R0, R7, RZ ;  /* 0x0000000700040227 */ /* 0x004fc600078e00ff */
[----:B------:R-:W-:Y:S01]  /*88f0*/  IADD3 R3, R11, R3, RZ ;  /* 0x000000030b037210 */ /* 0x000fe20007ffe0ff */
[----:B------:R-:W-:Y:S01]  /*8900*/  IMAD R7, RZ, RZ, -UR37 ;  /* 0x80000025ff077e24 */ /* 0x000fe2000f8e02ff */
[----:B---3--:R-:W-:-:S03]  /*8910*/  @P0 SHF.R.U32.HI R5, RZ, R9, R4 ;  /* 0x00000009ff050219 */ /* 0x008fc60000011604 */
        /* <DEDUP_REMOVED lines=22> */
.L_x_6473:
[----:B------:R-:W-:-:S08]  /*8a80*/  NOP ;  /* 0x0000000000007918 */ /* 0x000fd00000000000 */
[----:B------:R-:W0:-:S00]  /*8a90*/  USETMAXREG.DEALLOC.CTAPOOL 0x28 ;  /* 0x00000028000079c8 */ /* 0x000e0000080e0500 */
        /* <DEDUP_REMOVED lines=16> */
.L_x_6505:
[----:B------:R-:W-:Y:S01]  /*8ba0*/  ULDC UR7, c[0x0][0xc50] ;  /* 0x0003140000077ab9 */ /* 0x000fe20000000800 */
[----:B------:R-:W-:Y:S01]  /*8bb0*/  UMOV UR42, UR6 ;  /* 0x00000006002a7c82 */ /* 0x000fe20008000000 */
[----:B------:R-:W-:-:S11]  /*8bc0*/  UISETP.NE.AND UP0, UPT, UR7, 0x1, UPT ;  /* 0x000000010700788c */ /* 0x000fd6000bf05270 */
[----:B------:R-:W-:Y:S01]  /*8bd0*/  @UP0 ULDC UR4, c[0x0][0xc54] ;  /* 0x0003150000040ab9 */ /* 0x000fe20000000800 */
[----:B------:R-:W-:Y:S01]  /*8be0*/  @UP0 ULDC UR8, c[0x0][0xc58] ;  /* 0x0003160000080ab9 */ /* 0x000fe20000000800 */
[----:B------:R-:W-:-:S04]  /*8bf0*/  UIMAD.WIDE.U32 UR4, UR6, UR4, URZ ;  /* 0x00000004060472a5 */ /* 0x000fc8000f8e003f */
[----:B------:R-:W-:-:S12]  /*8c00*/  @UP0 USHF.R.U32.HI UR42, URZ, UR8, UR5 ;  /* 0x000000083f2a0299 */ /* 0x000fd80008011605 */
.L_x_6506:
        /* <DEDUP_REMOVED lines=10> */
[----:B------:R-:W-:Y:S01]  /*8cb0*/  ULDC UR43, c[0x0][0x2f0] ;  /* 0x0000bc00002b7ab9 */ /* 0x000fe20000000800 */
[----:B------:R-:W-:Y:S02]  /*8cc0*/  MOV R33, RZ ;  /* 0x000000ff00217202 */ /* 0x000fe40000000f00 */
[----:B0-----:R-:W-:-:S04]  /*8cd0*/  ISETP.NE.U32.AND P0, PT, R2, RZ, PT ;  /* 0x000000ff0200720c */ /* 0x001fc80003f05070 */
[----:B------:R-:W-:Y:S01]  /*8ce0*/  ISETP.NE.AND.EX P0, PT, R3, RZ, PT, P0 ;  /* 0x000000ff0300720c */ /* 0x000fe20003f05300 */
[----:B------:R-:W-:-:S12]  /*8cf0*/  UISETP.NE.U32.AND UP0, UPT, UR6, URZ, UPT ;  /* 0x0000003f0600728c */ /* 0x000fd8000bf05070 */
        /* <DEDUP_REMOVED lines=10> */
[----:B------:R-:W-:Y:S02]  /*8da0*/  USHF.R.S32.HI UR6, URZ, 0x1f, UR5 ;  /* 0x0000001f3f067899 */ /* 0x000fe40008011405 */
[----:B------:R-:W-:Y:S02]  /*8db0*/  ULOP3.LUT UR47, UR4, 0xffff, URZ, 0xc0, !UPT ;  /* 0x0000ffff042f7892 */ /* 0x000fe4000f8ec03f */
[----:B------:R-:W-:Y:S01]  /*8dc0*/  ULEA.HI UR6, UR6, UR5, URZ, 0x7 ;  /* 0x0000000506067291 */ /* 0x000fe2000f8f383f */
[----:B------:R-:W-:-:S03]  /*8dd0*/  UMOV UR41, URZ ;  /* 0x0000003f00297c82 */ /* 0x000fc60008000000 */
[----:B------:R-:W-:-:S04]  /*8de0*/  USHF.R.S32.HI UR44, URZ, 0x7, UR6 ;  /* 0x000000073f2c7899 */ /* 0x000fc80008011406 */
[----:B01----:R-:W-:Y:S08]  /*8df0*/  @!P0 BRA `(.L_x_6508) ;  /* 0x0000000000848947 */ /* 0x003ff00003800000 */
[----:B------:R-:W-:-:S03]  /*8e00*/  USHF.R.U32.HI UR6, URZ, 0x10, UR4 ;  /* 0x000000103f067899 */ /* 0x000fc60008011604 */
[----:B------:R-:W-:Y:S01]  /*8e10*/  UMOV UR4, URZ ;  /* 0x0000003f00047c82 */ /* 0x000fe20008000000 */
        /* <DEDUP_REMOVED lines=31> */
.L_x_6508:
[----:B------:R-:W-:Y:S02]  /*9010*/  UIMAD UR48, UR47, UR41, URZ ;  /* 0x000000292f3072a4 */ /* 0x000fe4000f8e023f */
[----:B------:R-:W-:Y:S01]  /*9020*/  MOV R3, UR41 ;  /* 0x0000002900037c02 */ /* 0x000fe20008000f00 */
[----:B------:R-:W-:Y:S01]  /*9030*/  IMAD.MOV.U32 R0, RZ, RZ, RZ ;  /* 0x000000ffff007224 */ /* 0x000fe200078e00ff */
[----:B------:R-:W-:Y:S02]  /*9040*/  MOV R10, 0x1 ;  /* 0x00000001000a7802 */ /* 0x000fe40000000f00 */
[----:B------:R-:W-:-:S05]  /*9050*/  IMAD.U32 R32, RZ, RZ, UR48 ;  /* 0x00000030ff207e24 */ /* 0x000fca000f8e00ff */
[----:B------:R-:W-:-:S04]  /*9060*/  VIADDMNMX R32, R32, R3, UR44, PT ;  /* 0x0000002c20207e46 */ /* 0x000fc8000b800103 */
        /* <DEDUP_REMOVED lines=25> */
.L_x_6509:
        /* <DEDUP_REMOVED lines=20> */
.L_x_6511:
        /* <DEDUP_REMOVED lines=15> */
.L_x_6510:
[----:B------:R-:W0:Y:S01]  /*9430*/  LDC.64 R2, c[0x0][0x9f8] ;  /* 0x00027e00ff027b82 */ /* 0x000e220000000a00 */
[----:B------:R-:W-:-:S07]  /*9440*/  IMAD.MOV.U32 R31, RZ, RZ, R35 ;  /* 0x000000ffff1f7224 */ /* 0x000fce00078e0023 */
[----:B------:R-:W1:Y:S01]  /*9450*/  LDC R30, c[0x0][0x430] ;  /* 0x00010c00ff1e7b82 */ /* 0x000e620000000800 */
[C---:B------:R-:W-:Y:S01]  /*9460*/  LOP3.LUT R7, R18.reuse, 0x7f, RZ, 0xc0, !PT ;  /* 0x0000007f12077812 */ /* 0x040fe200078ec0ff */
[----:B------:R-:W-:Y:S01]  /*9470*/  IMAD.SHL.U32 R28, R18, 0x10, RZ ;  /* 0x00000010121c7824 */ /* 0x000fe200078e00ff */
[----:B------:R-:W-:Y:S01]  /*9480*/  IADD3 R22, R32, -0x1, RZ ;  /* 0xffffffff20167810 */ /* 0x000fe20007ffe0ff */
[----:B------:R-:W-:Y:S01]  /*9490*/  ULDC UR4, c[0x0][0x2f4] ;  /* 0x0000bd0000047ab9 */ /* 0x000fe20000000800 */
[----:B0-----:R-:W-:-:S04]  /*94a0*/  ISETP.NE.U32.AND P0, PT, R2, RZ, PT ;  /* 0x000000ff0200720c */ /* 0x001fc80003f05070 */
[----:B------:R-:W-:-:S13]  /*94b0*/  ISETP.NE.AND.EX P0, PT, R3, RZ, PT, P0 ;  /* 0x000000ff0300720c */ /* 0x000fda0003f05300 */
[----:B------:R-:W0:Y:S02]  /*94c0*/  @P0 LDC.64 R2, c[0x0][0x9f8] ;  /* 0x00027e00ff020b82 */ /* 0x000e240000000a00 */
[----:B0-----:R-:W-:-:S05]  /*94d0*/  @P0 IMAD.WIDE R2, R35, 0x4, R2 ;  /* 0x0000000423020825 */ /* 0x001fca00078e0202 */
[----:B------:R0:W2:Y:S01]  /*94e0*/  @P0 LDG.E R31, desc[UR38][R2.64] ;  /* 0x00000026021f0981 */ /* 0x0000a2000c1e1900 */
[----:B------:R-:W-:Y:S02]  /*94f0*/  SHF.R.U32.HI R29, RZ, 0x3, R7 ;  /* 0x00000003ff1d7819 */ /* 0x000fe40000011607 */
[----:B------:R-:W-:Y:S02]  /*9500*/  LOP3.LUT R28, R28, 0x70, RZ, 0xc0, !PT ;  /* 0x000000701c1c7812 */ /* 0x000fe400078ec0ff */
[----:B-1----:R-:W-:Y:S01]  /*9510*/  ISETP.NE.AND P1, PT, R30, 0x1, PT ;  /* 0x000000011e00780c */ /* 0x002fe20003f25270 */
[----:B------:R-:W-:Y:S01]  /*9520*/  IMAD R5, R22, 0x80, R29 ;  /* 0x0000008016057824 */ /* 0x000fe200078e021d */
[----:B------:R-:W-:-:S03]  /*9530*/  LOP3.LUT R23, R23, 0xfffffff7, RZ, 0xc0, !PT ;  /* 0xfffffff717177812 */ /* 0x000fc600078ec0ff */
[----:B------:R-:W-:-:S05]  /*9540*/  IMAD.IADD R6, R28, 0x1, R5 ;  /* 0x000000011c067824 */ /* 0x000fca00078e0205 */
[C---:B------:R-:W-:Y:S02]  /*9550*/  ISETP.GE.AND P0, PT, R6.reuse, UR43, PT ;  /* 0x0000002b06007c0c */ /* 0x040fe4000bf06270 */
[----:B-----5:R-:W-:Y:S01]  /*9560*/  IADD3 R21, R6, R33, RZ ;  /* 0x0000002106157210 */ /* 0x020fe20007ffe0ff */
[----:B------:R-:W1:Y:S01]  /*9570*/  @P1 LDC R0, c[0x0][0x434] ;  /* 0x00010d00ff001b82 */ /* 0x000e620000000800 */
[----:B------:R-:W-:-:S03]  /*9580*/  @P1 LOP3.LUT R23, R23, 0x8, RZ, 0xfc, !PT ;  /* 0x0000000817171812 */ /* 0x000fc600078efcff */
[----:B------:R-:W-:-:S04]  /*9590*/  IMAD.MOV.U32 R37, RZ, RZ, R21 ;  /* 0x000000ffff257224 */ /* 0x000fc800078e0015 */
[----:B0-----:R-:W0:Y:S08]  /*95a0*/  @P1 LDC R3, c[0x0][0x438] ;  /* 0x00010e00ff031b82 */ /* 0x001e300000000800 */
[----:B------:R-:W3:Y:S08]  /*95b0*/  @!P0 LDC.64 R4, c[0x0][0x428] ;  /* 0x00010a00ff048b82 */ /* 0x000ef00000000a00 */
[----:B------:R-:W4:Y:S01]  /*95c0*/  @!P0 LDC.64 R8, c[0x0][0x418] ;  /* 0x00010600ff088b82 */ /* 0x000f220000000a00 */
[----:B-1----:R-:W-:-:S05]  /*95d0*/  @P1 IMAD.HI.U32 R0, R21, R0, RZ ;  /* 0x0000000015001227 */ /* 0x002fca00078e00ff */
[----:B0-----:R-:W-:-:S04]  /*95e0*/  @P1 SHF.R.U32.HI R37, RZ, R3, R0 ;  /* 0x00000003ff251219 */ /* 0x001fc80000011600 */
[--C-:B------:R-:W-:Y:S01]  /*95f0*/  @!P0 SHF.R.S32.HI R3, RZ, 0x1f, R37.reuse ;  /* 0x0000001fff038819 */ /* 0x100fe20000011425 */
[----:B------:R-:W-:Y:S02]  /*9600*/  @!P0 IMAD.MOV.U32 R2, RZ, RZ, R37 ;  /* 0x000000ffff028224 */ /* 0x000fe400078e0025 */
[----:B------:R-:W-:-:S05]  /*9610*/  IMAD.SHL.U32 R6, R18, 0x8, RZ ;  /* 0x0000000812067824 */ /* 0x000fca00078e00ff */
[----:B------:R-:W-:-:S04]  /*9620*/  LOP3.LUT R26, R6, 0x38, RZ, 0xc0, !PT ;  /* 0x00000038061a7812 */ /* 0x000fc800078ec0ff */
[----:B------:R-:W-:Y:S02]  /*9630*/  LOP3.LUT R25, R26, 0x40, RZ, 0xfc, !PT ;  /* 0x000000401a197812 */ /* 0x000fe400078efcff */
[----:B------:R-:W-:Y:S01]  /*9640*/  LOP3.LUT R23, R23, 0xfffffffe, RZ, 0xc0, !PT ;  /* 0xfffffffe17177812 */ /* 0x000fe200078ec0ff */
[----:B------:R-:W-:-:S03]  /*9650*/  UMOV UR5, 0xffffffff ;  /* 0xffffffff00057882 */ /* 0x000fc60000000000 */
[----:B------:R-:W-:Y:S02]  /*9660*/  LOP3.LUT R23, R23, 0xfffffffd, RZ, 0xc0, !PT ;  /* 0xfffffffd17177812 */ /* 0x000fe400078ec0ff */
[----:B--2---:R-:W-:-:S05]  /*9670*/  SHF.R.S32.HI R27, RZ, 0x1f, R31 ;  /* 0x0000001fff1b7819 */ /* 0x004fca000001141f */
[----:B---3--:R-:W-:-:S04]  /*9680*/  @!P0 IMAD R0, R27, R4, RZ ;  /* 0x000000041b008224 */ /* 0x008fc800078e02ff */
[C---:B------:R-:W-:Y:S02]  /*9690*/  @!P0 IMAD R11, R31.reuse, R5, R0 ;  /* 0x000000051f0b8224 */ /* 0x040fe400078e0200 */
[----:B------:R-:W-:-:S05]  /*96a0*/  @!P0 IMAD.WIDE.U32 R4, R31, R4, R2 ;  /* 0x000000041f048225 */ /* 0x000fca00078e0002 */
[----:B------:R-:W-:Y:S02]  /*96b0*/  @!P0 IADD3 R0, R5, R11, RZ ;  /* 0x0000000b05008210 */ /* 0x000fe40007ffe0ff */
[----:B----4-:R-:W-:-:S04]  /*96c0*/  @!P0 LEA R2, P1, R4, R8, 0x2 ;  /* 0x0000000804028211 */ /* 0x010fc800078210ff */
[----:B------:R-:W-:Y:S01]  /*96d0*/  @!P0 LEA.HI.X R3, R4, R9, R0, 0x2, P1 ;  /* 0x0000000904038211 */ /* 0x000fe200008f1400 */
[----:B------:R-:W-:Y:S01]  /*96e0*/  IMAD.MOV.U32 R9, RZ, RZ, RZ ;  /* 0x000000ffff097224 */ /* 0x000fe200078e00ff */
[----:B------:R-:W-:-:S05]  /*96f0*/  ISETP.GE.AND P1, PT, R26, UR4, PT ;  /* 0x000000041a007c0c */ /* 0x000fca000bf26270 */
[----:B------:R0:W5:Y:S01]  /*9700*/  @!P0 LDG.E R9, desc[UR38][R2.64] ;  /* 0x0000002602098981 */ /* 0x000162000c1e1900 */
[----:B------:R-:W-:-:S07]  /*9710*/  ISETP.GE.AND P0, PT, R25, UR4, PT ;  /* 0x0000000419007c0c */ /* 0x000fce000bf06270 */
[----:B------:R-:W-:-:S06]  /*9720*/  @P1 LOP3.LUT R23, R23, 0x2, RZ, 0xfc, !PT ;  /* 0x0000000217171812 */ /* 0x000fcc00078efcff */
[----:B------:R-:W-:Y:S01]  /*9730*/  @P0 LOP3.LUT R23, R23, 0x1, RZ, 0xfc, !PT ;  /* 0x0000000117170812 */ /* 0x000fe200078efcff */
[----:B0-----:R-:W-:Y:S06]  /*9740*/  BRA.DIV UR5, `(.L_x_6512) ;  /* 0x0000003205007947 */ /* 0x001fec000b800000 */
.L_x_6554:
[----:B------:R-:W-:Y:S01]  /*9750*/  ULOP3.LUT UR4, UR40, 0x2, URZ, 0xfc, !UPT ;  /* 0x0000000228047892 */ /* 0x000fe2000f8efc3f */
[----:B------:R-:W-:Y:S01]  /*9760*/  IMAD.U32 R24, RZ, RZ, UR42 ;  /* 0x0000002aff187e24 */ /* 0x000fe2000f8e00ff */
[----:B------:R-:W-:Y:S01]  /*9770*/  LOP3.LUT R23, R23, 0xfffffffb, RZ, 0xc0, !PT ;  /* 0xfffffffb17177812 */ /* 0x000fe200078ec0ff */
[----:B------:R-:W-:-:S03]  /*9780*/  IMAD.MOV R4, RZ, RZ, -R37 ;  /* 0x000000ffff047224 */ /* 0x000fc600078e0a25 */
[----:B------:R-:W-:Y:S01]  /*9790*/  MOV R19, UR4 ;  /* 0x0000000400137c02 */ /* 0x000fe20008000f00 */
[----:B------:R-:W-:Y:S01]  /*97a0*/  IMAD R4, R30, R4, R21 ;  /* 0x000000041e047224 */ /* 0x000fe200078e0215 */
[----:B------:R-:W-:Y:S02]  /*97b0*/  SHF.R.S32.HI R24, RZ, 0x1f, R24 ;  /* 0x0000001fff187819 */ /* 0x000fe40000011418 */
[----:B------:R-:W-:-:S13]  /*97c0*/  ISETP.NE.AND P0, PT, R19, 0x3, PT ;  /* 0x000000031300780c */ /* 0x000fda0003f05270 */
[----:B------:R-:W-:Y:S01]  /*97d0*/  @P0 LOP3.LUT R23, R23, 0x4, RZ, 0xfc, !PT ;  /* 0x0000000417170812 */ /* 0x000fe200078efcff */
[----:B------:R-:W-:Y:S06]  /*97e0*/  @!P0 BRA `(.L_x_6513) ;  /* 0x0000000000048947 */ /* 0x000fec0003800000 */
[----:B------:R-:W-:Y:S01]  /*97f0*/  BPT.TRAP 0x1 ;  /* 0x000000040000795c */ /* 0x000fe20000300000 */
.L_x_6513:
[----:B------:R-:W-:Y:S01]  /*9800*/  IMAD.MOV.U32 R8, RZ, RZ, 0x1 ;  /* 0x00000001ff087424 */ /* 0x000fe200078e00ff */
[----:B------:R-:W-:Y:S01]  /*9810*/  SHF.R.S32.HI R5, RZ, 0x1f, R4 ;  /* 0x0000001fff057819 */ /* 0x000fe20000011404 */
[----:B------:R-:W-:Y:S01]  /*9820*/  ULDC.64 UR4, c[0x0][0x328] ;  /* 0x0000ca0000047ab9 */ /* 0x000fe20000000a00 */
[----:B-----5:R-:W-:Y:S02]  /*9830*/  SHF.R.S32.HI R0, RZ, 0x1f, R9 ;  /* 0x0000001fff007819 */ /* 0x020fe40000011409 */
[----:B------:R-:W-:Y:S01]  /*9840*/  SHF.L.U32 R8, R8, 0x1f, RZ ;  /* 0x0000001f08087819 */ /* 0x000fe200000006ff */
[----:B------:R-:W-:Y:S01]  /*9850*/  IMAD R3, R5, UR4, RZ ;  /* 0x0000000405037c24 */ /* 0x000fe2000f8e02ff */
[----:B------:R-:W-:Y:S02]  /*9860*/  R2UR UR6, R24 ;  /* 0x00000000180672ca */ /* 0x000fe400000e0000 */
[----:B------:R-:W0:Y:S01]  /*9870*/  SYNCS.PHASECHK.TRANS64.TRYWAIT P0, [UR45+0x28840], R8 ;  /* 0x02884008ff0075a7 */ /* 0x000e22000800016d */
[----:B------:R-:W-:-:S02]  /*9880*/  IMAD R11, R4, UR5, R3 ;  /* 0x00000005040b7c24 */ /* 0x000fc4000f8e0203 */
[----:B------:R-:W-:Y:S01]  /*9890*/  IMAD.WIDE.U32 R2, R4, UR4, RZ ;  /* 0x0000000404027c25 */ /* 0x000fe2000f8e00ff */
[----:B------:R-:W-:-:S03]  /*98a0*/  ULDC.64 UR4, c[0x0][0x338] ;  /* 0x0000ce0000047ab9 */ /* 0x000fc60000000a00 */
[----:B------:R-:W-:Y:S01]  /*98b0*/  IMAD R10, R0, UR4, RZ ;  /* 0x00000004000a7c24 */ /* 0x000fe2000f8e02ff */
[----:B------:R-:W-:-:S03]  /*98c0*/  IADD3 R3, R3, R11, RZ ;  /* 0x0000000b03037210 */ /* 0x000fc60007ffe0ff */
        /* <DEDUP_REMOVED lines=10> */
[----:B------:R-:W-:-:S04]  /*9970*/  LEA R16, P1, R2, UR6, 0x1 ;  /* 0x0000000602107c11 */ /* 0x000fc8000f8208ff */
[----:B------:R-:W-:Y:S01]  /*9980*/  LEA.HI.X R2, R2, UR7, R3, 0x1, P1 ;  /* 0x0000000702027c11 */ /* 0x000fe200088f0c03 */
[----:B0-----:R-:W-:Y:S08]  /*9990*/  @!P0 BRA `(.L_x_6514) ;  /* 0x0000002c008c8947 */ /* 0x001ff00003800000 */
.L_x_6555:
[----:B------:R-:W-:Y:S01]  /*99a0*/  ULDC.64 UR4, c[0x0][0x300] ;  /* 0x0000c00000047ab9 */ /* 0x000fe20000000a00 */
[----:B------:R-:W-:Y:S01]  /*99b0*/  R2UR UR6, R24 ;  /* 0x00000000180672ca */ /* 0x000fe200000e0000 */
[----:B------:R-:W-:Y:S01]  /*99c0*/  IMAD R5, R5, UR4, RZ ;  /* 0x0000000405057c24 */ /* 0x000fe2000f8e02ff */
[----:B------:R-:W-:Y:S01]  /*99d0*/  LOP3.LUT P3, RZ, R23, 0x2, RZ, 0xc0, !PT ;  /* 0x0000000217ff7812 */ /* 0x000fe2000786c0ff */
[----:B------:R-:W-:Y:S01]  /*99e0*/  IMAD.SHL.U32 R36, R7, 0x8, RZ ;  /* 0x0000000807247824 */ /* 0x000fe200078e00ff */
[----:B------:R-:W-:Y:S01]  /*99f0*/  LOP3.LUT P2, RZ, R23, 0x1, RZ, 0xc0, !PT ;  /* 0x0000000117ff7812 */ /* 0x000fe2000784c0ff */
        /* <DEDUP_REMOVED lines=16> */
[----:B------:R-:W-:Y:S01]  /*9b00*/  MOV R5, 0xffffff80 ;  /* 0xffffff8000057802 */ /* 0x000fe20000000f00 */
[----:B------:R-:W-:-:S03]  /*9b10*/  UMOV UR4, 0xffffffff ;  /* 0xffffffff00047882 */ /* 0x000fc60000000000 */
[----:B------:R-:W-:Y:S01]  /*9b20*/  LEA.HI.X R3, R4, UR7, R3, 0x1, P0 ;  /* 0x0000000704037c11 */ /* 0x000fe200080f0c03 */
[----:B------:R-:W-:Y:S01]  /*9b30*/  IMAD R4, R22, R5, UR43 ;  /* 0x0000002b16047e24 */ /* 0x000fe2000f8e0205 */
[----:B------:R-:W-:-:S04]  /*9b40*/  LOP3.LUT R5, R6, 0x1c0, RZ, 0xc0, !PT ;  /* 0x000001c006057812 */ /* 0x000fc800078ec0ff */
[----:B------:R-:W-:Y:S01]  /*9b50*/  LOP3.LUT R5, R5, 0x38, R6, 0xf8, !PT ;  /* 0x0000003805057812 */ /* 0x000fe200078ef806 */
[----:B------:R-:W-:-:S03]  /*9b60*/  IMAD.IADD R6, R4, 0x1, -R29 ;  /* 0x0000000104067824 */ /* 0x000fc600078e0a1d */
[----:B------:R-:W-:Y:S02]  /*9b70*/  LOP3.LUT R5, R5, 0x38, R18, 0x78, !PT ;  /* 0x0000003805057812 */ /* 0x000fe400078e7812 */
[----:B------:R-:W-:Y:S02]  /*9b80*/  ISETP.GE.AND P0, PT, R6, 0x1, PT ;  /* 0x000000010600780c */ /* 0x000fe40003f06270 */
[----:B------:R-:W-:Y:S01]  /*9b90*/  LOP3.LUT R36, R5, 0x200, R36, 0xf8, !PT ;  /* 0x0000020005247812 */ /* 0x000fe200078ef824 */
[----:B------:R-:W-:Y:S10]  /*9ba0*/  BRA.DIV UR4, `(.L_x_6515) ;  /* 0x0000002e04207947 */ /* 0x000ff4000b800000 */
[----:B------:R-:W-:Y:S01]  /*9bb0*/  SHFL.IDX PT, R5, R3, RZ, 0x181f ;  /* 0x00181fff03057589 */ /* 0x000fe200000e0000 */
[----:B------:R-:W-:Y:S02]  /*9bc0*/  @P0 LEA R9, R36, UR45, 0x1 ;  /* 0x0000002d24090c11 */ /* 0x000fe4000f8e08ff */
[----:B------:R-:W-:Y:S01]  /*9bd0*/  ISETP.GE.AND P1, PT, R6, 0x21, PT ;  /* 0x000000210600780c */ /* 0x000fe20003f26270 */
[----:B------:R-:W0:Y:S04]  /*9be0*/  SHFL.IDX PT, R4, R0, RZ, 0x181f ;  /* 0x00181fff00047589 */ /* 0x000e2800000e0000 */
[----:B------:R-:W1:Y:S04]  /*9bf0*/  SHFL.IDX PT, R21, R0, 0x1, 0x181f ;  /* 0x00381f0000157f89 */ /* 0x000e6800000e0000 */
[----:B------:R-:W2:Y:S04]  /*9c00*/  SHFL.IDX PT, R10, R3, 0x1, 0x181f ;  /* 0x00381f00030a7f89 */ /* 0x000ea800000e0000 */
[----:B------:R-:W3:Y:S04]  /*9c10*/  SHFL.IDX PT, R8, R3, 0x2, 0x181f ;  /* 0x00581f0003087f89 */ /* 0x000ee800000e0000 */
[----:B------:R-:W4:Y:S04]  /*9c20*/  SHFL.IDX PT, R37, R0, 0x2, 0x181f ;  /* 0x00581f0000257f89 */ /* 0x000f2800000e0000 */
[----:B------:R-:W-:Y:S01]  /*9c30*/  SHFL.IDX PT, R7, R3, 0x3, 0x181f ;  /* 0x00781f0003077f89 */ /* 0x000fe200000e0000 */
[----:B0-----:R-:W-:-:S03]  /*9c40*/  @P0 IMAD.WIDE.U32 R4, R26, 0x2, R4 ;  /* 0x000000021a040825 */ /* 0x001fc600078e0004 */
[----:B------:R-:W0:Y:S04]  /*9c50*/  SHFL.IDX PT, R14, R0, 0x3, 0x181f ;  /* 0x00781f00000e7f89 */ /* 0x000e2800000e0000 */
[----:B------:R-:W-:Y:S04]  /*9c60*/  @P0 LDGSTS.E.BYPASS.LTC128B.128 [R9+0x18400], desc[UR38][R4.64], !P3 ;  /* 0x1840000004090fae */ /* 0x000fe8000d901d66 */
[----:B------:R1:W-:Y:S01]  /*9c70*/  @P0 LDGSTS.E.BYPASS.LTC128B.128 [R9+0x1c400], desc[UR38][R4.64+0x80], !P2 ;  /* 0x1c40008004090fae */ /* 0x0003e2000d101d66 */
[----:B------:R-:W-:Y:S02]  /*9c80*/  ISETP.GE.AND P0, PT, R6, 0x11, PT ;  /* 0x000000110600780c */ /* 0x000fe40003f06270 */
[----:B-1----:R-:W-:Y:S01]  /*9c90*/  MOV R4, R21 ;  /* 0x0000001500047202 */ /* 0x002fe20000000f00 */
[----:B--2---:R-:W-:-:S10]  /*9ca0*/  IMAD.MOV.U32 R5, RZ, RZ, R10 ;  /* 0x000000ffff057224 */ /* 0x004fd400078e000a */
[----:B------:R-:W-:Y:S01]  /*9cb0*/  @P0 LEA R18, R36, UR45, 0x1 ;  /* 0x0000002d24120c11 */ /* 0x000fe2000f8e08ff */
[----:B------:R-:W-:Y:S01]  /*9cc0*/  SHFL.IDX PT, R10, R3, 0x4, 0x181f ;  /* 0x00981f00030a7f89 */ /* 0x000fe200000e0000 */
[----:B------:R-:W-:Y:S01]  /*9cd0*/  @P0 IMAD.WIDE.U32 R20, R26, 0x2, R4 ;  /* 0x000000021a140825 */ /* 0x000fe200078e0004 */
[----:B---3--:R-:W-:-:S03]  /*9ce0*/  MOV R5, R8 ;  /* 0x0000000800057202 */ /* 0x008fc60000000f00 */
[----:B----4-:R-:W-:Y:S01]  /*9cf0*/  IMAD.MOV.U32 R4, RZ, RZ, R37 ;  /* 0x000000ffff047224 */ /* 0x010fe200078e0025 */
[----:B------:R-:W-:Y:S03]  /*9d00*/  @P0 LDGSTS.E.BYPASS.LTC128B.128 [R18+0x18c00], desc[UR38][R20.64], !P3 ;  /* 0x18c0000014120fae */ /* 0x000fe6000d901d66 */
[----:B------:R-:W-:Y:S01]  /*9d10*/  @P1 IMAD.WIDE.U32 R8, R26, 0x2, R4 ;  /* 0x000000021a081825 */ /* 0x000fe200078e0004 */
[----:B------:R1:W-:Y:S01]  /*9d20*/  @P0 LDGSTS.E.BYPASS.LTC128B.128 [R18+0x1cc00], desc[UR38][R20.64+0x80], !P2 ;  /* 0x1cc0008014120fae */ /* 0x0003e2000d101d66 */
[----:B------:R-:W-:Y:S02]  /*9d30*/  ISETP.GE.AND P0, PT, R6, 0x31, PT ;  /* 0x000000310600780c */ /* 0x000fe40003f06270 */
[----:B------:R-:W-:Y:S01]  /*9d40*/  @P1 LEA R5, R36, UR45, 0x1 ;  /* 0x0000002d24051c11 */ /* 0x000fe2000f8e08ff */
[----:B------:R-:W2:Y:S01]  /*9d50*/  SHFL.IDX PT, R37, R0, 0x4, 0x181f ;  /* 0x00981f0000257f89 */ /* 0x000ea200000e0000 */
[----:B0-----:R-:W-:-:S03]  /*9d60*/  IMAD.MOV.U32 R4, RZ, RZ, R14 ;  /* 0x000000ffff047224 */ /* 0x001fc600078e000e */
[----:B------:R-:W-:Y:S04]  /*9d70*/  @P1 LDGSTS.E.BYPASS.LTC128B.128 [R5+0x19400], desc[UR38][R8.64], !P3 ;  /* 0x1940000008051fae */ /* 0x000fe8000d901d66 */
[----:B------:R0:W-:Y:S01]  /*9d80*/  @P1 LDGSTS.E.BYPASS.LTC128B.128 [R5+0x1d400], desc[UR38][R8.64+0x80], !P2 ;  /* 0x1d40008008051fae */ /* 0x0001e2000d101d66 */
[----:B------:R-:W-:-:S03]  /*9d90*/  ISETP.GE.AND P1, PT, R6, 0x51, PT ;  /* 0x000000510600780c */ /* 0x000fc60003f26270 */
[----:B-1----:R-:W1:Y:S04]  /*9da0*/  SHFL.IDX PT, R18, R3, 0x5, 0x181f ;  /* 0x00b81f0003127f89 */ /* 0x002e6800000e0000 */
[----:B------:R-:W-:Y:S01]  /*9db0*/  SHFL.IDX PT, R14, R0, 0x6, 0x181f ;  /* 0x00d81f00000e7f89 */ /* 0x000fe200000e0000 */
[----:B0-----:R-:W-:Y:S01]  /*9dc0*/  IMAD.MOV.U32 R5, RZ, RZ, R7 ;  /* 0x000000ffff057224 */ /* 0x001fe200078e0007 */
[----:B------:R-:W-:Y:S02]  /*9dd0*/  @P0 LEA R7, R36, UR45, 0x1 ;  /* 0x0000002d24070c11 */ /* 0x000fe4000f8e08ff */
[----:B------:R-:W0:Y:S01]  /*9de0*/  SHFL.IDX PT, R9, R0, 0x5, 0x181f ;  /* 0x00b81f0000097f89 */ /* 0x000e2200000e0000 */
[----:B------:R-:W-:-:S05]  /*9df0*/  @P0 IMAD.WIDE.U32 R4, R26, 0x2, R4 ;  /* 0x000000021a040825 */ /* 0x000fca00078e0004 */
[----:B------:R-:W-:Y:S04]  /*9e00*/  @P0 LDGSTS.E.BYPASS.LTC128B.128 [R7+0x19c00], desc[UR38][R4.64], !P3 ;  /* 0x19c0000004070fae */ /* 0x000fe8000d901d66 */
[----:B------:R3:W-:Y:S01]  /*9e10*/  @P0 LDGSTS.E.BYPASS.LTC128B.128 [R7+0x1dc00], desc[UR38][R4.64+0x80], !P2 ;  /* 0x1dc0008004070fae */ /* 0x0007e2000d101d66 */
[----:B------:R-:W-:-:S03]  /*9e20*/  ISETP.GE.AND P0, PT, R6, 0x41, PT ;  /* 0x000000410600780c */ /* 0x000fc60003f06270 */
[----:B---3--:R-:W3:Y:S01]  /*9e30*/  SHFL.IDX PT, R7, R3, 0x6, 0x181f ;  /* 0x00d81f0003077f89 */ /* 0x008ee200000e0000 */
[----:B--2---:R-:W-:Y:S01]  /*9e40*/  MOV R4, R37 ;  /* 0x0000002500047202 */ /* 0x004fe20000000f00 */
[----:B------:R-:W-:-:S08]  /*9e50*/  IMAD.MOV.U32 R5, RZ, RZ, R10 ;  /* 0x000000ffff057224 */ /* 0x000fd000078e000a */
[C---:B------:R-:W-:Y:S01]  /*9e60*/  @P0 LEA R37, R36.reuse, UR45, 0x1 ;  /* 0x0000002d24250c11 */ /* 0x040fe2000f8e08ff */
[----:B------:R-:W2:Y:S01]  /*9e70*/  SHFL.IDX PT, R3, R3, 0x7, 0x181f ;  /* 0x00f81f0003037f89 */ /* 0x000ea200000e0000 */
[----:B------:R-:W-:Y:S01]  /*9e80*/  @P1 LEA R10, R36, UR45, 0x1 ;  /* 0x0000002d240a1c11 */ /* 0x000fe2000f8e08ff */
[----:B------:R-:W-:Y:S01]  /*9e90*/  @P0 IMAD.WIDE.U32 R20, R26, 0x2, R4 ;  /* 0x000000021a140825 */ /* 0x000fe200078e0004 */
[----:B-1----:R-:W-:-:S03]  /*9ea0*/  MOV R5, R18 ;  /* 0x0000001200057202 */ /* 0x002fc60000000f00 */
[----:B0-----:R-:W-:Y:S01]  /*9eb0*/  IMAD.MOV.U32 R4, RZ, RZ, R9 ;  /* 0x000000ffff047224 */ /* 0x001fe200078e0009 */
[----:B------:R0:W-:Y:S03]  /*9ec0*/  @P0 LDGSTS.E.BYPASS.LTC128B.128 [R37+0x1a400], desc[UR38][R20.64], !P3 ;  /* 0x1a40000014250fae */ /* 0x0001e6000d901d66 */
[----:B------:R-:W-:Y:S01]  /*9ed0*/  @P1 IMAD.WIDE.U32 R8, R26, 0x2, R4 ;  /* 0x000000021a081825 */ /* 0x000fe200078e0004 */
[----:B------:R0:W-:Y:S01]  /*9ee0*/  @P0 LDGSTS.E.BYPASS.LTC128B.128 [R37+0x1e400], desc[UR38][R20.64+0x80], !P2 ;  /* 0x1e40008014250fae */ /* 0x0001e2000d101d66 */
[----:B------:R-:W-:Y:S02]  /*9ef0*/  ISETP.GE.AND P0, PT, R6, 0x61, PT ;  /* 0x000000610600780c */ /* 0x000fe40003f06270 */
[----:B------:R-:W-:Y:S01]  /*9f00*/  IMAD.MOV.U32 R4, RZ, RZ, R14 ;  /* 0x000000ffff047224 */ /* 0x000fe200078e000e */
[----:B------:R0:W-:Y:S04]  /*9f10*/  @P1 LDGSTS.E.BYPASS.LTC128B.128 [R10+0x1ac00], desc[UR38][R8.64], !P3 ;  /* 0x1ac00000080a1fae */ /* 0x0001e8000d901d66 */
[----:B------:R0:W-:Y:S01]  /*9f20*/  @P1 LDGSTS.E.BYPASS.LTC128B.128 [R10+0x1ec00], desc[UR38][R8.64+0x80], !P2 ;  /* 0x1ec00080080a1fae */ /* 0x0001e2000d101d66 */
[----:B---3--:R-:W-:-:S03]  /*9f30*/  IMAD.MOV.U32 R5, RZ, RZ, R7 ;  /* 0x000000ffff057224 */ /* 0x008fc600078e0007 */
[----:B------:R0:W1:Y:S02]  /*9f40*/  SHFL.IDX PT, R14, R0, 0x7, 0x181f ;  /* 0x00f81f00000e7f89 */ /* 0x00006400000e0000 */
[----:B------:R-:W-:Y:S01]  /*9f50*/  @P0 IMAD.WIDE.U32 R4, R26, 0x2, R4 ;  /* 0x000000021a040825 */ /* 0x000fe200078e0004 */
[----:B------:R-:W-:-:S05]  /*9f60*/  @P0 LEA R7, R36, UR45, 0x1 ;  /* 0x0000002d24070c11 */ /* 0x000fca000f8e08ff */
[----:B------:R0:W-:Y:S04]  /*9f70*/  @P0 LDGSTS.E.BYPASS.LTC128B.128 [R7+0x1b400], desc[UR38][R4.64], !P3 ;  /* 0x1b40000004070fae */ /* 0x0001e8000d901d66 */
[----:B--2---:R0:W-:Y:S02]  /*9f80*/  @P0 LDGSTS.E.BYPASS.LTC128B.128 [R7+0x1f400], desc[UR38][R4.64+0x80], !P2 ;  /* 0x1f40008004070fae */ /* 0x0041e4000d101d66 */
.L_x_6573:
[----:B------:R-:W-:Y:S01]  /*9f90*/  ISETP.GE.AND P0, PT, R6, 0x71, PT ;  /* 0x000000710600780c */ /* 0x000fe20003f06270 */
[----:B0-----:R-:W-:Y:S01]  /*9fa0*/  IMAD.MOV.U32 R5, RZ, RZ, R3 ;  /* 0x000000ffff057224 */ /* 0x001fe200078e0003 */
[----:B-1----:R-:W-:-:S11]  /*9fb0*/  MOV R4, R14 ;  /* 0x0000000e00047202 */ /* 0x002fd60000000f00 */
[----:B------:R-:W-:Y:S01]  /*9fc0*/  @P0 IMAD.WIDE.U32 R4, R26, 0x2, R4 ;  /* 0x000000021a040825 */ /* 0x000fe200078e0004 */
[----:B------:R-:W-:-:S05]  /*9fd0*/  @P0 LEA R3, R36, UR45, 0x1 ;  /* 0x0000002d24030c11 */ /* 0x000fca000f8e08ff */
[----:B------:R-:W-:Y:S01]  /*9fe0*/  @!PT LDS RZ, [RZ] ;  /* 0x00000000fffff984 */ /* 0x000fe20000000800 */
[----:B------:R-:W-:Y:S01]  /*9ff0*/  @!PT LDS RZ, [RZ] ;  /* 0x00000000fffff984 */ /* 0x000fe20000000800 */
[----:B------:R-:W-:Y:S01]  /*a000*/  @!PT LDS RZ, [RZ] ;  /* 0x00000000fffff984 */ /* 0x000fe20000000800 */
[----:B------:R0:W-:Y:S04]  /*a010*/  @P0 LDGSTS.E.BYPASS.LTC128B.128 [R3+0x1bc00], desc[UR38][R4.64], !P3 ;  /* 0x1bc0000004030fae */ /* 0x0001e8000d901d66 */
[----:B------:R0:W-:Y:S01]  /*a020*/  @P0 LDGSTS.E.BYPASS.LTC128B.128 [R3+0x1fc00], desc[UR38][R4.64+0x80], !P2 ;  /* 0x1fc0008004030fae */ /* 0x0001e2000d101d66 */
[----:B------:R-:W-:Y:S01]  /*a030*/  NOP ;  /* 0x0000000000007918 */ /* 0x000fe20000000000 */
[----:B------:R-:W-:Y:S02]  /*a040*/  SYNCS.ARRIVE.TRANS64.RED.A0T1 RZ, [UR45+0x28830], RZ ;  /* 0x028830ffffff79a7 */ /* 0x000fe4000820042d */
[----:B------:R-:W-:Y:S01]  /*a050*/  ARRIVES.LDGSTSBAR.64.TRANSCNT [UR45+0x28830] ;  /* 0x02883000ff0079b0 */ /* 0x000fe20008000aad */
[----:B------:R-:W-:Y:S01]  /*a060*/  NOP ;  /* 0x0000000000007918 */ /* 0x000fe20000000000 */
[----:B------:R-:W-:-:S13]  /*a070*/  ISETP.NE.AND P1, PT, R19, 0x3, PT ;  /* 0x000000031300780c */ /* 0x000fda0003f25270 */
[----:B0-----:R-:W-:Y:S05]  /*a080*/  @!P1 BRA `(.L_x_6516) ;  /* 0x0000000000049947 */ /* 0x001fea0003800000 */
[----:B------:R-:W-:Y:S01]  /*a090*/  BPT.TRAP 0x1 ;  /* 0x000000040000795c */ /* 0x000fe20000300000 */
.L_x_6516:
        /* <DEDUP_REMOVED lines=30> */
.L_x_6517:
[----:B------:R-:W0:Y:S01]  /*a280*/  LDC R0, c[0x0][0x448] ;  /* 0x00011200ff007b82 */ /* 0x000e220000000800 */
[----:B------:R-:W-:Y:S01]  /*a290*/  IMAD.IADD R3, R28, 0x1, R29 ;  /* 0x000000011c037824 */ /* 0x000fe200078e021d */
[----:B------:R-:W-:Y:S01]  /*a2a0*/  ULDC.64 UR4, c[0x0][0x2e0] ;  /* 0x0000b80000047ab9 */ /* 0x000fe20000000a00 */
[----:B------:R-:W-:Y:S01]  /*a2b0*/  IMAD.U32 R4, RZ, RZ, UR36 ;  /* 0x00000024ff047e24 */ /* 0x000fe2000f8e00ff */
[----:B------:R-:W-:Y:S01]  /*a2c0*/  MOV R5, UR37 ;  /* 0x0000002500057c02 */ /* 0x000fe20008000f00 */
[----:B------:R-:W-:Y:S01]  /*a2d0*/  IMAD R18, R18, UR4, RZ ;  /* 0x0000000412127c24 */ /* 0x000fe2000f8e02ff */
[----:B------:R-:W-:Y:S01]  /*a2e0*/  LEA R3, R34, R3, 0x7 ;  /* 0x0000000322037211 */ /* 0x000fe200078e38ff */
[----:B------:R-:W-:Y:S01]  /*a2f0*/  IMAD.MOV.U32 R6, RZ, RZ, R4 ;  /* 0x000000ffff067224 */ /* 0x000fe200078e0004 */
[----:B------:R-:W-:Y:S01]  /*a300*/  ULDC.64 UR6, c[0x0][0x280] ;  /* 0x0000a00000067ab9 */ /* 0x000fe20000000a00 */
[----:B------:R-:W-:Y:S02]  /*a310*/  IMAD.U32 R7, RZ, RZ, UR46 ;  /* 0x0000002eff077e24 */ /* 0x000fe4000f8e00ff */
[----:B------:R-:W-:-:S02]  /*a320*/  IMAD.MOV.U32 R9, RZ, RZ, R3 ;  /* 0x000000ffff097224 */ /* 0x000fc400078e0003 */
[----:B------:R-:W-:-:S04]  /*a330*/  IMAD.WIDE.U32 R6, R35, UR4, R6 ;  /* 0x0000000423067c25 */ /* 0x000fc8000f8e0006 */
[----:B------:R-:W-:Y:S01]  /*a340*/  IMAD R5, R35, UR5, R18 ;  /* 0x0000000523057c24 */ /* 0x000fe2000f8e0212 */
[----:B------:R-:W-:-:S04]  /*a350*/  ULDC.64 UR4, c[0x0][0x2d0] ;  /* 0x0000b40000047ab9 */ /* 0x000fc80000000a00 */
[----:B------:R-:W-:Y:S02]  /*a360*/  IADD3 R7, R7, R5, RZ ;  /* 0x0000000507077210 */ /* 0x000fe40007ffe0ff */
[----:B0-----:R-:W-:-:S13]  /*a370*/  ISETP.NE.AND P0, PT, R0, 0x1, PT ;  /* 0x000000010000780c */ /* 0x001fda0003f05270 */
[----:B------:R-:W0:Y:S08]  /*a380*/  @P0 LDC R8, c[0x0][0x44c] ;  /* 0x00011300ff080b82 */ /* 0x000e300000000800 */
[----:B------:R-:W1:Y:S01]  /*a390*/  @P0 LDC R11, c[0x0][0x450] ;  /* 0x00011400ff0b0b82 */ /* 0x000e620000000800 */
[----:B0-----:R-:W-:-:S05]  /*a3a0*/  @P0 IMAD.HI.U32 R4, R3, R8, RZ ;  /* 0x0000000803040227 */ /* 0x001fca00078e00ff */
[----:B-1----:R-:W-:-:S05]  /*a3b0*/  @P0 SHF.R.U32.HI R9, RZ, R11, R4 ;  /* 0x0000000bff090219 */ /* 0x002fca0000011604 */
[----:B------:R-:W-:-:S04]  /*a3c0*/  IMAD.MOV R4, RZ, RZ, -R9 ;  /* 0x000000ffff047224 */ /* 0x000fc800078e0a09 */
[----:B------:R-:W-:Y:S01]  /*a3d0*/  IMAD R3, R0, R4, R3 ;  /* 0x0000000400037224 */ /* 0x000fe200078e0203 */
[----:B------:R-:W-:-:S05]  /*a3e0*/  SHF.R.S32.HI R4, RZ, 0x1f, R9 ;  /* 0x0000001fff047819 */ /* 0x000fca0000011409 */
[----:B------:R-:W-:Y:S02]  /*a3f0*/  IMAD R8, R4, UR4, RZ ;  /* 0x0000000404087c24 */ /* 0x000fe4000f8e02ff */
[----:B------:R-:W-:Y:S01]  /*a400*/  IMAD.WIDE.U32 R4, R9, UR4, R6 ;  /* 0x0000000409047c25 */ /* 0x000fe2000f8e0006 */
[----:B------:R-:W-:-:S03]  /*a410*/  SHF.R.S32.HI R6, RZ, 0x1f, R3 ;  /* 0x0000001fff067819 */ /* 0x000fc60000011403 */
[----:B------:R-:W-:Y:S01]  /*a420*/  IMAD R9, R9, UR5, R8 ;  /* 0x0000000509097c24 */ /* 0x000fe2000f8e0208 */
[----:B------:R-:W-:Y:S02]  /*a430*/  ULDC.64 UR4, c[0x0][0x2c8] ;  /* 0x0000b20000047ab9 */ /* 0x000fe40000000a00 */
[----:B------:R-:W-:Y:S02]  /*a440*/  IMAD R6, R6, UR4, RZ ;  /* 0x0000000406067c24 */ /* 0x000fe4000f8e02ff */
[----:B------:R-:W-:Y:S02]  /*a450*/  IMAD.IADD R5, R5, 0x1, R9 ;  /* 0x0000000105057824 */ /* 0x000fe400078e0209 */
[C---:B------:R-:W-:Y:S02]  /*a460*/  IMAD R7, R3.reuse, UR5, R6 ;  /* 0x0000000503077c24 */ /* 0x040fe4000f8e0206 */
[----:B------:R-:W-:Y:S01]  /*a470*/  IMAD.WIDE.U32 R4, R3, UR4, R4 ;  /* 0x0000000403047c25 */ /* 0x000fe2000f8e0004 */
[----:B------:R-:W-:-:S02]  /*a480*/  ULDC UR4, c[0x0][0x2b8] ;  /* 0x0000ae0000047ab9 */ /* 0x000fc40000000800 */
[----:B------:R-:W-:Y:S02]  /*a490*/  ISETP.GE.AND P0, PT, R26, UR4, PT ;  /* 0x000000041a007c0c */ /* 0x000fe4000bf06270 */
[C---:B------:R-:W-:Y:S02]  /*a4a0*/  LEA R6, P2, R4.reuse, UR6, 0x1 ;  /* 0x0000000604067c11 */ /* 0x040fe4000f8408ff */
[----:B------:R-:W-:Y:S02]  /*a4b0*/  IADD3 R7, R5, R7, RZ ;  /* 0x0000000705077210 */ /* 0x000fe40007ffe0ff */
[----:B------:R-:W-:Y:S01]  /*a4c0*/  ISETP.GE.AND P1, PT, R25, UR4, PT ;  /* 0x0000000419007c0c */ /* 0x000fe2000bf26270 */
[----:B------:R-:W-:Y:S01]  /*a4d0*/  UMOV UR4, 0xffffffff ;  /* 0xffffffff00047882 */ /* 0x000fe20000000000 */
[----:B------:R-:W-:Y:S02]  /*a4e0*/  LEA.HI.X R7, R4, UR7, R7, 0x1, P2 ;  /* 0x0000000704077c11 */ /* 0x000fe400090f0c07 */
[----:B------:R-:W-:Y:S09]  /*a4f0*/  BRA.DIV UR4, `(.L_x_6518) ;  /* 0x0000002e044c7947 */ /* 0x000ff2000b800000 */
[----:B------:R-:W-:Y:S01]  /*a500*/  SHFL.IDX PT, R5, R7, RZ, 0x181f ;  /* 0x00181fff07057589 */ /* 0x000fe200000e0000 */
[----:B------:R-:W-:Y:S01]  /*a510*/  ULDC UR4, c[0x0][0x288] ;  /* 0x0000a20000047ab9 */ /* 0x000fe20000000800 */
[----:B------:R-:W-:Y:S02]  /*a520*/  IMAD R3, R34, 0x80, R29 ;  /* 0x0000008022037824 */ /* 0x000fe400078e021d */
[----:B------:R-:W0:Y:S01]  /*a530*/  SHFL.IDX PT, R4, R6, RZ, 0x181f ;  /* 0x00181fff06047589 */ /* 0x000e2200000e0000 */
[----:B------:R-:W-:Y:S02]  /*a540*/  IMAD R0, R0, UR4, RZ ;  /* 0x0000000400007c24 */ /* 0x000fe4000f8e02ff */
[C---:B------:R-:W-:Y:S01]  /*a550*/  VIADD R9, R3.reuse, 0x10 ;  /* 0x0000001003097836 */ /* 0x040fe20000000000 */
[----:B------:R-:W-:Y:S01]  /*a560*/  SHFL.IDX PT, R8, R7, 0x1, 0x181f ;  /* 0x00381f0007087f89 */ /* 0x000fe200000e0000 */
[C---:B------:R-:W-:Y:S01]  /*a570*/  VIADD R11, R3.reuse, 0x20 ;  /* 0x00000020030b7836 */ /* 0x040fe20000000000 */
[----:B------:R-:W-:-:S02]  /*a580*/  ISETP.GE.AND P2, PT, R3, R0, PT ;  /* 0x000000000300720c */ /* 0x000fc40003f46270 */
[----:B------:R-:W1:Y:S04]  /*a590*/  SHFL.IDX PT, R14, R6, 0x1, 0x181f ;  /* 0x00381f00060e7f89 */ /* 0x000e6800000e0000 */
[----:B------:R-:W-:Y:S07]  /*a5a0*/  SHFL.IDX PT, R10, R7, 0x3, 0x181f ;  /* 0x00781f00070a7f89 */ /* 0x000fee00000e0000 */
[----:B------:R-:W-:Y:S01]  /*a5b0*/  @!P2 LEA R21, R36, UR45, 0x1 ;  /* 0x0000002d2415ac11 */ /* 0x000fe2000f8e08ff */
[----:B0-----:R-:W-:-:S05]  /*a5c0*/  @!P2 IMAD.WIDE.U32 R4, R26, 0x2, R4 ;  /* 0x000000021a04a825 */ /* 0x001fca00078e0004 */
[----:B------:R-:W-:Y:S04]  /*a5d0*/  @!P2 LDGSTS.E.BYPASS.LTC128B.128 [R21+0x10400], desc[UR38][R4.64], !P0 ;  /* 0x104000000415afae */ /* 0x000fe8000c101d66 */
[----:B------:R1:W-:Y:S01]  /*a5e0*/  @!P2 LDGSTS.E.BYPASS.LTC128B.128 [R21+0x14400], desc[UR38][R4.64+0x80], !P1 ;  /* 0x144000800415afae */ /* 0x0003e2000c901d66 */
[----:B------:R-:W-:Y:S02]  /*a5f0*/  ISETP.GE.AND P2, PT, R9, R0, PT ;  /* 0x000000000900720c */ /* 0x000fe40003f46270 */
[----:B-1----:R-:W-:Y:S01]  /*a600*/  MOV R4, R14 ;  /* 0x0000000e00047202 */ /* 0x002fe20000000f00 */
[----:B------:R-:W-:-:S10]  /*a610*/  IMAD.MOV.U32 R5, RZ, RZ, R8 ;  /* 0x000000ffff057224 */ /* 0x000fd400078e0008 */
[----:B------:R-:W-:Y:S01]  /*a620*/  @!P2 LEA R35, R36, UR45, 0x1 ;  /* 0x0000002d2423ac11 */ /* 0x000fe2000f8e08ff */
[----:B------:R-:W-:Y:S01]  /*a630*/  SHFL.IDX PT, R14, R6, 0x3, 0x181f ;  /* 0x00781f00060e7f89 */ /* 0x000fe200000e0000 */
[----:B------:R-:W-:-:S03]  /*a640*/  @!P2 IMAD.WIDE.U32 R8, R26, 0x2, R4 ;  /* 0x000000021a08a825 */ /* 0x000fc600078e0004 */
[----:B------:R-:W-:Y:S04]  /*a650*/  SHFL.IDX PT, R5, R7, 0x2, 0x181f ;  /* 0x00581f0007057f89 */ /* 0x000fe800000e0000 */
[----:B------:R-:W0:Y:S04]  /*a660*/  SHFL.IDX PT, R4, R6, 0x2, 0x181f ;  /* 0x00581f0006047f89 */ /* 0x000e2800000e0000 */
[----:B------:R-:W-:Y:S04]  /*a670*/  @!P2 LDGSTS.E.BYPASS.LTC128B.128 [R35+0x10c00], desc[UR38][R8.64], !P0 ;  /* 0x10c000000823afae */ /* 0x000fe8000c101d66 */
[----:B------:R1:W-:Y:S01]  /*a680*/  @!P2 LDGSTS.E.BYPASS.LTC128B.128 [R35+0x14c00], desc[UR38][R8.64+0x80], !P1 ;  /* 0x14c000800823afae */ /* 0x0003e2000c901d66 */
[----:B------:R-:W-:-:S02]  /*a690*/  ISETP.GE.AND P2, PT, R11, R0, PT ;  /* 0x000000000b00720c */ /* 0x000fc40003f46270 */
[C---:B------:R-:W-:Y:S02]  /*a6a0*/  IADD3 R11, R3.reuse, 0x40, RZ ;  /* 0x00000040030b7810 */ /* 0x040fe40007ffe0ff */
[----:B-1----:R-:W-:-:S09]  /*a6b0*/  IADD3 R9, R3, 0x30, RZ ;  /* 0x0000003003097810 */ /* 0x002fd20007ffe0ff */
[----:B------:R-:W-:Y:S01]  /*a6c0*/  @!P2 LEA R21, R36, UR45, 0x1 ;  /* 0x0000002d2415ac11 */ /* 0x000fe2000f8e08ff */
[----:B0-----:R-:W-:-:S05]  /*a6d0*/  @!P2 IMAD.WIDE.U32 R4, R26, 0x2, R4 ;  /* 0x000000021a04a825 */ /* 0x001fca00078e0004 */
[----:B------:R-:W-:Y:S04]  /*a6e0*/  @!P2 LDGSTS.E.BYPASS.LTC128B.128 [R21+0x11400], desc[UR38][R4.64], !P0 ;  /* 0x114000000415afae */ /* 0x000fe8000c101d66 */
[----:B------:R0:W-:Y:S01]  /*a6f0*/  @!P2 LDGSTS.E.BYPASS.LTC128B.128 [R21+0x15400], desc[UR38][R4.64+0x80], !P1 ;  /* 0x154000800415afae */ /* 0x0001e2000c901d66 */
[----:B------:R-:W-:Y:S01]  /*a700*/  ISETP.GE.AND P2, PT, R9, R0, PT ;  /* 0x000000000900720c */ /* 0x000fe20003f46270 */
[----:B0-----:R-:W-:Y:S02]  /*a710*/  IMAD.MOV.U32 R4, RZ, RZ, R14 ;  /* 0x000000ffff047224 */ /* 0x001fe400078e000e */
        /* <DEDUP_REMOVED lines=8> */
[----:B------:R-:W-:Y:S01]  /*a7a0*/  ISETP.GE.AND P2, PT, R11, R0, PT ;  /* 0x000000000b00720c */ /* 0x000fe20003f46270 */
[----:B------:R-:W-:-:S02]  /*a7b0*/  VIADD R11, R3, 0x60 ;  /* 0x00000060030b7836 */ /* 0x000fc40000000000 */
[----:B------:R-:W2:Y:S01]  /*a7c0*/  SHFL.IDX PT, R14, R6, 0x5, 0x181f ;  /* 0x00b81f00060e7f89 */ /* 0x000ea200000e0000 */
[----:B-1----:R-:W-:-:S09]  /*a7d0*/  VIADD R9, R3, 0x50 ;  /* 0x0000005003097836 */ /* 0x002fd20000000000 */
[----:B------:R-:W-:Y:S01]  /*a7e0*/  @!P2 LEA R21, R36, UR45, 0x1 ;  /* 0x0000002d2415ac11 */ /* 0x000fe2000f8e08ff */
[----:B0-----:R-:W-:-:S05]  /*a7f0*/  @!P2 IMAD.WIDE.U32 R4, R26, 0x2, R4 ;  /* 0x000000021a04a825 */ /* 0x001fca00078e0004 */
[----:B------:R-:W-:Y:S04]  /*a800*/  @!P2 LDGSTS.E.BYPASS.LTC128B.128 [R21+0x12400], desc[UR38][R4.64], !P0 ;  /* 0x124000000415afae */ /* 0x000fe8000c101d66 */
[----:B------:R2:W-:Y:S01]  /*a810*/  @!P2 LDGSTS.E.BYPASS.LTC128B.128 [R21+0x16400], desc[UR38][R4.64+0x80], !P1 ;  /* 0x164000800415afae */ /* 0x0005e2000c901d66 */
[----:B------:R-:W-:Y:S01]  /*a820*/  ISETP.GE.AND P2, PT, R9, R0, PT ;  /* 0x000000000900720c */ /* 0x000fe20003f46270 */
[----:B--2---:R-:W-:Y:S01]  /*a830*/  IMAD.MOV.U32 R4, RZ, RZ, R14 ;  /* 0x000000ffff047224 */ /* 0x004fe200078e000e */
[----:B------:R-:W-:Y:S01]  /*a840*/  MOV R5, R10 ;  /* 0x0000000a00057202 */ /* 0x000fe20000000f00 */
[----:B------:R-:W-:Y:S10]  /*a850*/  SHFL.IDX PT, R14, R6, 0x7, 0x181f ;  /* 0x00f81f00060e7f89 */ /* 0x000ff400000e0000 */
[----:B------:R-:W-:Y:S01]  /*a860*/  @!P2 LEA R35, R36, UR45, 0x1 ;  /* 0x0000002d2423ac11 */ /* 0x000fe2000f8e08ff */
[----:B------:R-:W-:Y:S01]  /*a870*/  @!P2 IMAD.WIDE.U32 R8, R26, 0x2, R4 ;  /* 0x000000021a08a825 */ /* 0x000fe200078e0004 */
[----:B------:R-:W-:Y:S04]  /*a880*/  SHFL.IDX PT, R10, R7, 0x7, 0x181f ;  /* 0x00f81f00070a7f89 */ /* 0x000fe800000e0000 */
[----:B------:R-:W-:Y:S04]  /*a890*/  SHFL.IDX PT, R5, R7, 0x6, 0x181f ;  /* 0x00d81f0007057f89 */ /* 0x000fe800000e0000 */
[----:B------:R-:W0:Y:S04]  /*a8a0*/  SHFL.IDX PT, R4, R6, 0x6, 0x181f ;  /* 0x00d81f0006047f89 */ /* 0x000e2800000e0000 */
[----:B------:R1:W-:Y:S04]  /*a8b0*/  @!P2 LDGSTS.E.BYPASS.LTC128B.128 [R35+0x12c00], desc[UR38][R8.64], !P0 ;  /* 0x12c000000823afae */ /* 0x0003e8000c101d66 */
[----:B------:R1:W-:Y:S01]  /*a8c0*/  @!P2 LDGSTS.E.BYPASS.LTC128B.128 [R35+0x16c00], desc[UR38][R8.64+0x80], !P1 ;  /* 0x16c000800823afae */ /* 0x0003e2000c901d66 */
[----:B------:R-:W-:-:S13]  /*a8d0*/  ISETP.GE.AND P2, PT, R11, R0, PT ;  /* 0x000000000b00720c */ /* 0x000fda0003f46270 */
[----:B------:R-:W-:Y:S01]  /*a8e0*/  @!P2 LEA R21, R36, UR45, 0x1 ;  /* 0x0000002d2415ac11 */ /* 0x000fe2000f8e08ff */
[----:B0-----:R-:W-:-:S05]  /*a8f0*/  @!P2 IMAD.WIDE.U32 R4, R26, 0x2, R4 ;  /* 0x000000021a04a825 */ /* 0x001fca00078e0004 */
[----:B------:R1:W-:Y:S04]  /*a900*/  @!P2 LDGSTS.E.BYPASS.LTC128B.128 [R21+0x13400], desc[UR38][R4.64], !P0 ;  /* 0x134000000415afae */ /* 0x0003e8000c101d66 */
[----:B------:R1:W-:Y:S02]  /*a910*/  @!P2 LDGSTS.E.BYPASS.LTC128B.128 [R21+0x17400], desc[UR38][R4.64+0x80], !P1 ;  /* 0x174000800415afae */ /* 0x0003e4000c901d66 */
.L_x_6590:
[----:B------:R-:W-:Y:S01]  /*a920*/  VIADD R3, R3, 0x70 ;  /* 0x0000007003037836 */ /* 0x000fe20000000000 */
[----:B------:R-:W-:Y:S01]  /*a930*/  BSSY B0, `(.L_x_6519) ;  /* 0x000000e000007945 */ /* 0x000fe20003800000 */
[----:B-1----:R-:W-:Y:S02]  /*a940*/  IMAD.MOV.U32 R4, RZ, RZ, R14 ;  /* 0x000000ffff047224 */ /* 0x002fe400078e000e */
[----:B------:R-:W-:Y:S01]  /*a950*/  IMAD.MOV.U32 R5, RZ, RZ, R10 ;  /* 0x000000ffff057224 */ /* 0x000fe200078e000a */
[----:B------:R-:W-:Y:S02]  /*a960*/  ISETP.GE.AND P2, PT, R3, R0, PT ;  /* 0x000000000300720c */ /* 0x000fe40003f46270 */
[----:B------:R-:W-:-:S04]  /*a970*/  MOV R0, 0x1 ;  /* 0x0000000100007802 */ /* 0x000fc80000000f00 */
[----:B------:R-:W-:-:S07]  /*a980*/  SHF.L.U32 R0, R0, 0x1f, RZ ;  /* 0x0000001f00007819 */ /* 0x000fce00000006ff */
[----:B------:R-:W-:Y:S05]  /*a990*/  @P2 BRA `(.L_x_6520) ;  /* 0x00000000001c2947 */ /* 0x000fea0003800000 */
[----:B------:R-:W-:Y:S01]  /*a9a0*/  IMAD.WIDE.U32 R4, R26, 0x2, R4 ;  /* 0x000000021a047825 */ /* 0x000fe200078e0004 */
[----:B------:R-:W-:-:S05]  /*a9b0*/  LEA R3, R36, UR45, 0x1 ;  /* 0x0000002d24037c11 */ /* 0x000fca000f8e08ff */
[----:B------:R-:W-:Y:S01]  /*a9c0*/  @!PT LDS RZ, [RZ] ;  /* 0x00000000fffff984 */ /* 0x000fe20000000800 */
[----:B------:R-:W-:Y:S01]  /*a9d0*/  @!PT LDS RZ, [RZ] ;  /* 0x00000000fffff984 */ /* 0x000fe20000000800 */
[----:B------:R-:W-:Y:S01]  /*a9e0*/  @!PT LDS RZ, [RZ] ;  /* 0x00000000fffff984 */ /* 0x000fe20000000800 */
[----:B------:R0:W-:Y:S04]  /*a9f0*/  LDGSTS.E.BYPASS.LTC128B.128 [R3+0x13c00], desc[UR38][R4.64], !P0 ;  /* 0x13c0000004037fae */ /* 0x0001e8000c101d66 */
[----:B------:R0:W-:Y:S02]  /*aa00*/  LDGSTS.E.BYPASS.LTC128B.128 [R3+0x17c00], desc[UR38][R4.64+0x80], !P1 ;  /* 0x17c0008004037fae */ /* 0x0001e4000c901d66 */
.L_x_6520:
[----:B------:R-:W-:Y:S05]  /*aa10*/  BSYNC B0 ;  /* 0x0000000000007941 */ /* 0x000fea0003800000 */
.L_x_6519:
[----:B------:R-:W-:Y:S01]  /*aa20*/  NOP ;  /* 0x0000000000007918 */ /* 0x000fe20000000000 */
[----:B------:R-:W-:Y:S01]  /*aa30*/  SYNCS.ARRIVE.TRANS64.RED.A0T1 RZ, [UR45+0x28800], RZ ;  /* 0x028800ffffff79a7 */ /* 0x000fe2000820042d */
[----:B------:R-:W-:Y:S01]  /*aa40*/  ARRIVES.LDGSTSBAR.64.TRANSCNT [UR45+0x28800] ;  /* 0x02880000ff0079b0 */ /* 0x000fe20008000aad */
[----:B------:R-:W-:Y:S01]  /*aa50*/  NOP ;  /* 0x0000000000007918 */ /* 0x000fe20000000000 */
[----:B------:R-:W-:Y:S01]  /*aa60*/  SYNCS.ARRIVE.TRANS64.A1T0 RZ, [UR45+0x28800], RZ ;  /* 0x028800ffffff79a7 */ /* 0x000fe2000810002d */
[----:B------:R-:W-:-:S04]  /*aa70*/  IADD3 R32, R32, -0x2, RZ ;  /* 0xfffffffe20207810 */ /* 0x000fc80007ffe0ff */
[----:B------:R-:W-:Y:S01]  /*aa80*/  ISETP.GE.AND P1, PT, R32, UR48, PT ;  /* 0x0000003020007c0c */ /* 0x000fe2000bf26270 */
[----:B------:R-:W1:Y:S02]  /*aa90*/  SYNCS.PHASECHK.TRANS64.TRYWAIT P0, [UR45+0x28820], R0 ;  /* 0x02882000ff0075a7 */ /* 0x000e64000800016d */
[----:B-1----:R-:W-:Y:S10]  /*aaa0*/  @!P0 BRA `(.L_x_6521) ;  /* 0x0000003000588947 */ /* 0x002ff40003800000 */
.L_x_6591:
[----:B------:R-:W-:Y:S02]  /*aab0*/  IMAD.MOV.U32 R8, RZ, RZ, 0x1 ;  /* 0x00000001ff087424 */ /* 0x000fe400078e00ff */
[----:B------:R-:W-:Y:S01]  /*aac0*/  IMAD.MOV.U32 R9, RZ, RZ, RZ ;  /* 0x000000ffff097224 */ /* 0x000fe200078e00ff */
[----:B------:R-:W-:Y:S06]  /*aad0*/  @!P1 BRA `(.L_x_6522) ;  /* 0x0000001000289947 */ /* 0x000fec0003800000 */
[----:B------:R-:W-:Y:S01]  /*aae0*/  UIADD3 UR4, UR47, 0x1, URZ ;  /* 0x000000012f047890 */ /* 0x000fe2000fffe03f */
[----:B0-----:R-:W-:Y:S01]  /*aaf0*/  LOP3.LUT R3, RZ, UR44, RZ, 0x33, !PT ;  /* 0x0000002cff037c12 */ /* 0x001fe2000f8e33ff */
[----:B------:R-:W-:Y:S01]  /*ab00*/  BSSY B0, `(.L_x_6522) ;  /* 0x0000107000007945 */ /* 0x000fe20003800000 */
[----:B------:R-:W-:Y:S01]  /*ab10*/  IADD3 R28, R28, R33, R29 ;  /* 0x000000211c1c7210 */ /* 0x000fe20007ffe01d */
[----:B------:R-:W-:Y:S01]  /*ab20*/  UIMAD UR4, UR4, UR41, URZ ;  /* 0x00000029040472a4 */ /* 0x000fe2000f8e023f */
[----:B------:R-:W-:Y:S01]  /*ab30*/  IMAD.MOV.U32 R10, RZ, RZ, 0x1 ;  /* 0x00000001ff0a7424 */ /* 0x000fe200078e00ff */
[----:B------:R-:W-:Y:S02]  /*ab40*/  MOV R21, RZ ;  /* 0x000000ff00157202 */ /* 0x000fe40000000f00 */
[----:B------:R-:W-:Y:S02]  /*ab50*/  IADD3 R5, R28, -0x180, RZ ;  /* 0xfffffe801c057810 */ /* 0x000fe40007ffe0ff */
[----:B------:R-:W-:Y:S01]  /*ab60*/  LOP3.LUT R0, RZ, UR4, RZ, 0x33, !PT ;  /* 0x00000004ff007c12 */ /* 0x000fe2000f8e33ff */
[----:B------:R-:W-:-:S02]  /*ab70*/  ULDC UR4, c[0x0][0x2f4] ;  /* 0x0000bd0000047ab9 */ /* 0x000fc40000000800 */
[----:B------:R-:W-:Y:S02]  /*ab80*/  ISETP.GE.AND P2, PT, R26, UR4, PT ;  /* 0x000000041a007c0c */ /* 0x000fe4000bf46270 */
[----:B------:R-:W-:Y:S02]  /*ab90*/  VIMNMX R0, R0, R3, !PT ;  /* 0x0000000300007248 */ /* 0x000fe40007fe0100 */
[----:B------:R-:W-:Y:S02]  /*aba0*/  IADD3 R3, -R29, UR43, RZ ;  /* 0x0000002b1d037c10 */ /* 0x000fe4000fffe1ff */
[----:B------:R-:W-:Y:S01]  /*abb0*/  ISETP.GE.AND P1, PT, R25, UR4, PT ;  /* 0x0000000419007c0c */ /* 0x000fe2000bf26270 */
[C---:B------:R-:W-:Y:S01]  /*abc0*/  IMAD R18, R0.reuse, -0x80, R5 ;  /* 0xffffff8000127824 */ /* 0x040fe200078e0205 */
[C---:B------:R-:W-:Y:S01]  /*abd0*/  IADD3 R22, -R0.reuse, -0x2, RZ ;  /* 0xfffffffe00167810 */ /* 0x040fe20007ffe1ff */
[----:B------:R-:W-:-:S04]  /*abe0*/  IMAD R3, R0, 0x80, R3 ;  /* 0x0000008000037824 */ /* 0x000fc800078e0203 */
[----:B------:R-:W-:-:S07]  /*abf0*/  VIADD R20, R3, 0x100 ;  /* 0x0000010003147836 */ /* 0x000fce0000000000 */
.L_x_6535:
[----:B------:R-:W-:Y:S01]  /*ac00*/  ISETP.NE.AND P0, PT, R30, 0x1, PT ;  /* 0x000000011e00780c */ /* 0x000fe20003f05270 */
[----:B------:R-:W-:-:S12]  /*ac10*/  ULDC.64 UR4, c[0x0][0x428] ;  /* 0x00010a0000047ab9 */ /* 0x000fd80000000a00 */
[----:B------:R-:W0:Y:S08]  /*ac20*/  @P0 LDC R3, c[0x0][0x434] ;  /* 0x00010d00ff030b82 */ /* 0x000e300000000800 */
[----:B------:R-:W1:Y:S01]  /*ac30*/  @P0 LDC R5, c[0x0][0x438] ;  /* 0x00010e00ff050b82 */ /* 0x000e620000000800 */
[----:B0-----:R-:W-:-:S04]  /*ac40*/  @P0 IMAD.HI.U32 R0, R18, R3, RZ ;  /* 0x0000000312000227 */ /* 0x001fc800078e00ff */
[----:B------:R-:W-:Y:S01]  /*ac50*/  IMAD.MOV.U32 R3, RZ, RZ, R18 ;  /* 0x000000ffff037224 */ /* 0x000fe200078e0012 */
[----:B-1----:R-:W-:Y:S01]  /*ac60*/  @P0 SHF.R.U32.HI R3, RZ, R5, R0 ;  /* 0x00000005ff030219 */ /* 0x002fe20000011600 */
[----:B------:R-:W-:-:S03]  /*ac70*/  IMAD R0, R27, UR4, RZ ;  /* 0x000000041b007c24 */ /* 0x000fc6000f8e02ff */
[----:B------:R-:W-:Y:S01]  /*ac80*/  SHF.R.S32.HI R5, RZ, 0x1f, R3 ;  /* 0x0000001fff057819 */ /* 0x000fe20000011403 */
[----:B------:R-:W-:Y:S01]  /*ac90*/  IMAD R9, R31, UR5, R0 ;  /* 0x000000051f097c24 */ /* 0x000fe2000f8e0200 */
[----:B------:R-:W-:-:S05]  /*aca0*/  MOV R4, R3 ;  /* 0x0000000300047202 */ /* 0x000fca0000000f00 */
[----:B------:R-:W-:Y:S01]  /*acb0*/  IMAD.WIDE.U32 R6, R31, UR4, R4 ;  /* 0x000000041f067c25 */ /* 0x000fe2000f8e0004 */
[----:B------:R-:W-:-:S03]  /*acc0*/  ULDC.64 UR4, c[0x0][0x418] ;  /* 0x0001060000047ab9 */ /* 0x000fc60000000a00 */
[----:B------:R-:W-:Y:S01]  /*acd0*/  IMAD.IADD R5, R9, 0x1, R7 ;  /* 0x0000000109057824 */ /* 0x000fe200078e0207 */
[----:B------:R-:W-:-:S04]  /*ace0*/  LEA R4, P0, R6, UR4, 0x2 ;  /* 0x0000000406047c11 */ /* 0x000fc8000f8010ff */
[----:B------:R-:W-:-:S05]  /*acf0*/  LEA.HI.X R5, R6, UR5, R5, 0x2, P0 ;  /* 0x0000000506057c11 */ /* 0x000fca00080f1405 */
[----:B--2---:R-:W2:Y:S01]  /*ad00*/  LDG.E R28, desc[UR38][R4.64] ;  /* 0x00000026041c7981 */ /* 0x004ea2000c1e1900 */
[----:B------:R-:W-:Y:S01]  /*ad10*/  ISETP.NE.AND P3, PT, R19, 0x3, PT ;  /* 0x000000031300780c */ /* 0x000fe20003f65270 */
[----:B------:R-:W-:-:S05]  /*ad20*/  VIADD R9, R21, 0x1 ;  /* 0x0000000115097836 */ /* 0x000fca0000000000 */
[----:B------:R-:W-:-:S04]  /*ad30*/  ISETP.NE.AND P0, PT, R9, 0x2, PT ;  /* 0x000000020900780c */ /* 0x000fc80003f05270 */
[----:B------:R-:W-:Y:S02]  /*ad40*/  SEL R7, RZ, 0x1, P0 ;  /* 0x00000001ff077807 */ /* 0x000fe40000000000 */
[----:B------:R-:W-:Y:S02]  /*ad50*/  SEL R9, R9, RZ, P0 ;  /* 0x000000ff09097207 */ /* 0x000fe40000000000 */
[----:B------:R-:W-:Y:S02]  /*ad60*/  LOP3.LUT R8, R10, R7, RZ, 0x3c, !PT ;  /* 0x000000070a087212 */ /* 0x000fe400078e3cff */
[----:B--2---:R-:W-:Y:S01]  /*ad70*/  SHF.R.S32.HI R32, RZ, 0x1f, R28 ;  /* 0x0000001fff207819 */ /* 0x004fe2000001141c */
[----:B------:R-:W-:Y:S06]  /*ad80*/  @!P3 BRA `(.L_x_6523) ;  /* 0x000000000004b947 */ /* 0x000fec0003800000 */
[----:B------:R-:W-:Y:S01]  /*ad90*/  BPT.TRAP 0x1 ;  /* 0x000000040000795c */ /* 0x000fe20000300000 */
.L_x_6523:
[----:B------:R-:W-:Y:S01]  /*ada0*/  LEA R33, R9, UR45, 0x3 ;  /* 0x0000002d09217c11 */ /* 0x000fe2000f8e18ff */
[----:B------:R-:W-:Y:S01]  /*adb0*/  BSSY B1, `(.L_x_6524) ;  /* 0x0000004000017945 */ /* 0x000fe20003800000 */
[----:B------:R-:W-:-:S04]  /*adc0*/  SHF.L.U32 R0, R8, 0x1f, RZ ;  /* 0x0000001f08007819 */ /* 0x000fc800000006ff */
[----:B------:R-:W0:Y:S02]  /*add0*/  SYNCS.PHASECHK.TRANS64.TRYWAIT P0, [R33+URZ+0x28840], R0 ;  /* 0x02884000210075a7 */ /* 0x000e24000800017f */
[----:B0-----:R-:W-:Y:S05]  /*ade0*/  @!P0 BRA `(.L_x_6525) ;  /* 0x0000002c00a08947 */ /* 0x001fea0003800000 */
.L_x_6592:
[----:B------:R-:W-:Y:S05]  /*adf0*/  BSYNC B1 ;  /* 0x0000000000017941 */ /* 0x000fea0003800000 */
.L_x_6524:
[----:B------:R-:W-:Y:S01]  /*ae00*/  ULDC UR4, c[0x0][0x430] ;  /* 0x00010c0000047ab9 */ /* 0x000fe20000000800 */
[----:B------:R-:W-:Y:S01]  /*ae10*/  R2UR UR6, R24 ;  /* 0x00000000180672ca */ /* 0x000fe200000e0000 */
[----:B------:R-:W-:Y:S01]  /*ae20*/  UIADD3 UR4, -UR4, URZ, URZ ;  /* 0x0000003f04047290 */ /* 0x000fe2000fffe13f */
[C---:B------:R-:W-:Y:S02]  /*ae30*/  LOP3.LUT P4, RZ, R23.reuse, 0x2, RZ, 0xc0, !PT ;  /* 0x0000000217ff7812 */ /* 0x040fe4000788c0ff */
[----:B------:R-:W-:-:S03]  /*ae40*/  LOP3.LUT P3, RZ, R23, 0x1, RZ, 0xc0, !PT ;  /* 0x0000000117ff7812 */ /* 0x000fc6000786c0ff */
[----:B------:R-:W-:Y:S01]  /*ae50*/  IMAD R34, R3, UR4, R18 ;  /* 0x0000000403227c24 */ /* 0x000fe2000f8e0212 */
[----:B------:R-:W-:-:S03]  /*ae60*/  ULDC.64 UR4, c[0x0][0x300] ;  /* 0x0000c00000047ab9 */ /* 0x000fc60000000a00 */
[----:B------:R-:W-:Y:S01]  /*ae70*/  IMAD.WIDE.U32 R4, R34, UR4, RZ ;  /* 0x0000000422047c25 */ /* 0x000fe2000f8e00ff */
[----:B------:R-:W-:-:S05]  /*ae80*/  SHF.R.S32.HI R35, RZ, 0x1f, R34 ;  /* 0x0000001fff237819 */ /* 0x000fca0000011422 */
[----:B------:R-:W-:-:S04]  /*ae90*/  IMAD R3, R35, UR4, RZ ;  /* 0x0000000423037c24 */ /* 0x000fc8000f8e02ff */
[----:B------:R-:W-:Y:S01]  /*aea0*/  IMAD R3, R34, UR5, R3 ;  /* 0x0000000522037c24 */ /* 0x000fe2000f8e0203 */
        /* <DEDUP_REMOVED lines=16> */
[----:B------:R-:W-:Y:S01]  /*afb0*/  IMAD R4, R9, 0x4000, R36 ;  /* 0x0000400009047824 */ /* 0x000fe200078e0224 */
[----:B------:R-:W-:Y:S06]  /*afc0*/  BRA.DIV UR4, `(.L_x_6526) ;  /* 0x0000002e043c7947 */ /* 0x000fec000b800000 */
[----:B------:R-:W1:Y:S01]  /*afd0*/  SHFL.IDX PT, R14, R6, RZ, 0x181f ;  /* 0x00181fff060e7589 */ /* 0x000e6200000e0000 */
[----:B------:R-:W-:Y:S01]  /*afe0*/  IMAD.SHL.U32 R3, R26, 0x2, RZ ;  /* 0x000000021a037824 */ /* 0x000fe200078e00ff */
[----:B------:R-:W-:Y:S02]  /*aff0*/  LEA R4, R4, UR45, 0x1 ;  /* 0x0000002d04047c11 */ /* 0x000fe4000f8e08ff */
[----:B0-----:R-:W0:Y:S04]  /*b000*/  SHFL.IDX PT, R0, R5, RZ, 0x181f ;  /* 0x00181fff05007589 */ /* 0x001e2800000e0000 */
[----:B------:R-:W2:Y:S04]  /*b010*/  SHFL.IDX PT, R37, R6, 0x1, 0x181f ;  /* 0x00381f0006257f89 */ /* 0x000ea800000e0000 */
[----:B------:R-:W-:Y:S01]  /*b020*/  SHFL.IDX PT, R7, R5, 0x2, 0x181f ;  /* 0x00581f0005077f89 */ /* 0x000fe200000e0000 */
[----:B-1----:R-:W-:-:S04]  /*b030*/  IADD3 R14, P0, R14, R3, RZ ;  /* 0x000000030e0e7210 */ /* 0x002fc80007f1e0ff */
[----:B0-----:R-:W-:Y:S02]  /*b040*/  IADD3.X R15, RZ, R0, RZ, P0, !PT ;  /* 0x00000000ff0f7210 */ /* 0x001fe400007fe4ff */
[----:B------:R-:W0:Y:S01]  /*b050*/  SHFL.IDX PT, R0, R5, 0x1, 0x181f ;  /* 0x00381f0005007f89 */ /* 0x000e2200000e0000 */
[----:B--2---:R-:W-:-:S03]  /*b060*/  IADD3 R12, P0, R37, R3, RZ ;  /* 0x00000003250c7210 */ /* 0x004fc60007f1e0ff */
[----:B------:R-:W-:Y:S04]  /*b070*/  LDGSTS.E.BYPASS.LTC128B.128 [R4+0x18400], desc[UR38][R14.64], !P4 ;  /* 0x184000000e047fae */ /* 0x000fe8000e101d66 */
[----:B------:R1:W-:Y:S04]  /*b080*/  LDGSTS.E.BYPASS.LTC128B.128 [R4+0x1c400], desc[UR38][R14.64+0x80], !P3 ;  /* 0x1c4000800e047fae */ /* 0x0003e8000d901d66 */
[----:B------:R-:W-:Y:S04]  /*b090*/  SHFL.IDX PT, R37, R6, 0x3, 0x181f ;  /* 0x00781f0006257f89 */ /* 0x000fe800000e0000 */
[----:B-1----:R-:W1:Y:S01]  /*b0a0*/  SHFL.IDX PT, R14, R6, 0x2, 0x181f ;  /* 0x00581f00060e7f89 */ /* 0x002e6200000e0000 */
[----:B0-----:R-:W-:-:S03]  /*b0b0*/  IMAD.X R13, RZ, RZ, R0, P0 ;  /* 0x000000ffff0d7224 */ /* 0x001fc600000e0600 */
[----:B------:R-:W0:Y:S04]  /*b0c0*/  SHFL.IDX PT, R0, R5, 0x3, 0x181f ;  /* 0x00781f0005007f89 */ /* 0x000e2800000e0000 */
[----:B------:R-:W-:Y:S04]  /*b0d0*/  LDGSTS.E.BYPASS.LTC128B.128 [R4+0x18c00], desc[UR38][R12.64], !P4 ;  /* 0x18c000000c047fae */ /* 0x000fe8000e101d66 */
[----:B------:R1:W-:Y:S02]  /*b0e0*/  LDGSTS.E.BYPASS.LTC128B.128 [R4+0x1cc00], desc[UR38][R12.64+0x80], !P3 ;  /* 0x1cc000800c047fae */ /* 0x0003e4000d901d66 */
[----:B-1----:R-:W-:-:S05]  /*b0f0*/  IADD3 R12, P0, R14, R3, RZ ;  /* 0x000000030e0c7210 */ /* 0x002fca0007f1e0ff */
[----:B------:R-:W-:Y:S01]  /*b100*/  IMAD.X R13, RZ, RZ, R7, P0 ;  /* 0x000000ffff0d7224 */ /* 0x000fe200000e0607 */
[-C--:B------:R-:W-:Y:S01]  /*b110*/  IADD3 R14, P0, R37, R3.reuse, RZ ;  /* 0x00000003250e7210 */ /* 0x080fe20007f1e0ff */
[----:B------:R-:W-:Y:S03]  /*b120*/  SHFL.IDX PT, R7, R5, 0x5, 0x181f ;  /* 0x00b81f0005077f89 */ /* 0x000fe600000e0000 */
[----:B0-----:R-:W-:Y:S01]  /*b130*/  IADD3.X R15, RZ, R0, RZ, P0, !PT ;  /* 0x00000000ff0f7210 */ /* 0x001fe200007fe4ff */
[----:B------:R-:W0:Y:S04]  /*b140*/  SHFL.IDX PT, R37, R6, 0x4, 0x181f ;  /* 0x00981f0006257f89 */ /* 0x000e2800000e0000 */
[----:B------:R-:W1:Y:S04]  /*b150*/  SHFL.IDX PT, R0, R5, 0x4, 0x181f ;  /* 0x00981f0005007f89 */ /* 0x000e6800000e0000 */
[----:B------:R-:W-:Y:S04]  /*b160*/  LDGSTS.E.BYPASS.LTC128B.128 [R4+0x19400], desc[UR38][R12.64], !P4 ;  /* 0x194000000c047fae */ /* 0x000fe8000e101d66 */
[----:B------:R0:W-:Y:S04]  /*b170*/  LDGSTS.E.BYPASS.LTC128B.128 [R4+0x1d400], desc[UR38][R12.64+0x80], !P3 ;  /* 0x1d4000800c047fae */ /* 0x0001e8000d901d66 */
[----:B------:R-:W-:Y:S04]  /*b180*/  LDGSTS.E.BYPASS.LTC128B.128 [R4+0x19c00], desc[UR38][R14.64], !P4 ;  /* 0x19c000000e047fae */ /* 0x000fe8000e101d66 */
[----:B------:R2:W-:Y:S01]  /*b190*/  LDGSTS.E.BYPASS.LTC128B.128 [R4+0x1dc00], desc[UR38][R14.64+0x80], !P3 ;  /* 0x1dc000800e047fae */ /* 0x0005e2000d901d66 */
[----:B0-----:R-:W-:-:S03]  /*b1a0*/  IADD3 R12, P0, R37, R3, RZ ;  /* 0x00000003250c7210 */ /* 0x001fc60007f1e0ff */
[----:B------:R-:W-:Y:S02]  /*b1b0*/  SHFL.IDX PT, R37, R6, 0x6, 0x181f ;  /* 0x00d81f0006257f89 */ /* 0x000fe400000e0000 */
[----:B-1----:R-:W-:Y:S02]  /*b1c0*/  IMAD.X R13, RZ, RZ, R0, P0 ;  /* 0x000000ffff0d7224 */ /* 0x002fe400000e0600 */
[----:B------:R-:W-:Y:S04]  /*b1d0*/  SHFL.IDX PT, R0, R5, 0x6, 0x181f ;  /* 0x00d81f0005007f89 */ /* 0x000fe800000e0000 */
[----:B--2---:R-:W0:Y:S04]  /*b1e0*/  SHFL.IDX PT, R14, R6, 0x5, 0x181f ;  /* 0x00b81f00060e7f89 */ /* 0x004e2800000e0000 */
[----:B------:R-:W-:Y:S04]  /*b1f0*/  LDGSTS.E.BYPASS.LTC128B.128 [R4+0x1a400], desc[UR38][R12.64], !P4 ;  /* 0x1a4000000c047fae */ /* 0x000fe8000e101d66 */
[----:B------:R1:W-:Y:S04]  /*b200*/  LDGSTS.E.BYPASS.LTC128B.128 [R4+0x1e400], desc[UR38][R12.64+0x80], !P3 ;  /* 0x1e4000800c047fae */ /* 0x0003e8000d901d66 */
[----:B------:R-:W2:Y:S04]  /*b210*/  SHFL.IDX PT, R6, R6, 0x7, 0x181f ;  /* 0x00f81f0006067f89 */ /* 0x000ea800000e0000 */
[----:B------:R-:W3:Y:S01]  /*b220*/  SHFL.IDX PT, R5, R5, 0x7, 0x181f ;  /* 0x00f81f0005057f89 */ /* 0x000ee200000e0000 */
[----:B0-----:R-:W-:-:S05]  /*b230*/  IADD3 R14, P0, R14, R3, RZ ;  /* 0x000000030e0e7210 */ /* 0x001fca0007f1e0ff */
[----:B------:R-:W-:Y:S01]  /*b240*/  IMAD.X R15, RZ, RZ, R7, P0 ;  /* 0x000000ffff0f7224 */ /* 0x000fe200000e0607 */
[----:B-1----:R-:W-:-:S04]  /*b250*/  IADD3 R12, P0, R37, R3, RZ ;  /* 0x00000003250c7210 */ /* 0x002fc80007f1e0ff */
[----:B------:R-:W-:Y:S01]  /*b260*/  IADD3.X R13, RZ, R0, RZ, P0, !PT ;  /* 0x00000000ff0d7210 */ /* 0x000fe200007fe4ff */
[----:B------:R0:W-:Y:S04]  /*b270*/  LDGSTS.E.BYPASS.LTC128B.128 [R4+0x1ac00], desc[UR38][R14.64], !P4 ;  /* 0x1ac000000e047fae */ /* 0x0001e8000e101d66 */
[----:B------:R0:W-:Y:S04]  /*b280*/  LDGSTS.E.BYPASS.LTC128B.128 [R4+0x1ec00], desc[UR38][R14.64+0x80], !P3 ;  /* 0x1ec000800e047fae */ /* 0x0001e8000d901d66 */
[----:B------:R0:W-:Y:S04]  /*b290*/  LDGSTS.E.BYPASS.LTC128B.128 [R4+0x1b400], desc[UR38][R12.64], !P4 ;  /* 0x1b4000000c047fae */ /* 0x0001e8000e101d66 */
[----:B--23--:R0:W-:Y:S02]  /*b2a0*/  LDGSTS.E.BYPASS.LTC128B.128 [R4+0x1f400], desc[UR38][R12.64+0x80], !P3 ;  /* 0x1f4000800c047fae */ /* 0x00c1e4000d901d66 */
.L_x_6610:
[----:B------:R-:W-:-:S05]  /*b2b0*/  IADD3 R6, P0, R6, R3, RZ ;  /* 0x0000000306067210 */ /* 0x000fca0007f1e0ff */
[----:B------:R-:W-:Y:S01]  /*b2c0*/  IMAD.X R7, RZ, RZ, R5, P0 ;  /* 0x000000ffff077224 */ /* 0x000fe200000e0605 */
[----:B------:R-:W-:-:S04]  /*b2d0*/  PLOP3.LUT P0, PT, PT, PT, PT, 0x80, 0x0 ;  /* 0x000000000000781c */ /* 0x000fc80003f0f070 */
[----:B------:R-:W-:Y:S01]  /*b2e0*/  @!PT LDS RZ, [RZ] ;  /* 0x00000000fffff984 */ /* 0x000fe20000000800 */
[----:B------:R-:W-:Y:S01]  /*b2f0*/  @!PT LDS RZ, [RZ] ;  /* 0x00000000fffff984 */ /* 0x000fe20000000800 */
[----:B------:R-:W-:Y:S01]  /*b300*/  @!PT LDS RZ, [RZ] ;  /* 0x00000000fffff984 */ /* 0x000fe20000000800 */
[----:B------:R1:W-:Y:S04]  /*b310*/  LDGSTS.E.BYPASS.LTC128B.128 [R4+0x1bc00], desc[UR38][R6.64], !P4 ;  /* 0x1bc0000006047fae */ /* 0x0003e8000e101d66 */
[----:B------:R1:W-:Y:S01]  /*b320*/  LDGSTS.E.BYPASS.LTC128B.128 [R4+0x1fc00], desc[UR38][R6.64+0x80], !P3 ;  /* 0x1fc0008006047fae */ /* 0x0003e2000d901d66 */
[----:B------:R-:W-:-:S04]  /*b330*/  NOP ;  /* 0x0000000000007918 */ /* 0x000fc80000000000 */
.L_x_6527:
[----:B------:R-:W-:Y:S02]  /*b340*/  PLOP3.LUT P3, PT, P3, P0, PT, 0xa2, 0x0 ;  /* 0x000000000000781c */ /* 0x000fe40001f61472 */
[----:B------:R-:W-:-:S08]  /*b350*/  @P0 R2UR P3, UR4, R33 ;  /* 0x00000000210402ca */ /* 0x000fd00000060000 */
[----:B------:R-:W-:-:S05]  /*b360*/  @P0 PLOP3.LUT P0, PT, P3, PT, PT, 0x80, 0x0 ;  /* 0x000000000000081c */ /* 0x000fca0001f0f070 */
[----:B------:R-:W-:Y:S01]  /*b370*/  @!P3 SYNCS.ARRIVE.TRANS64.RED.A0T1 RZ, [UR4+0x28830], RZ ;  /* 0x028830ffffffb9a7 */ /* 0x000fe20008200404 */
[----:B------:R-:W-:Y:S07]  /*b380*/  @!P3 ARRIVES.LDGSTSBAR.64.TRANSCNT [UR4+0x28830] ;  /* 0x02883000ff00b9b0 */ /* 0x000fee0008000a84 */
[----:B------:R-:W-:Y:S05]  /*b390*/  @P0 BRA.U.ANY `(.L_x_6527) ;  /* 0xfffffffd00e80947 */ /* 0x000fea000393ffff */
[----:B------:R-:W-:Y:S01]  /*b3a0*/  NOP ;  /* 0x0000000000007918 */ /* 0x000fe20000000000 */
[----:B------:R-:W-:-:S13]  /*b3b0*/  ISETP.NE.AND P4, PT, R19, 0x3, PT ;  /* 0x000000031300780c */ /* 0x000fda0003f85270 */
[----:B------:R-:W-:Y:S05]  /*b3c0*/  @!P4 BRA `(.L_x_6528) ;  /* 0x000000000004c947 */ /* 0x000fea0003800000 */
[----:B------:R-:W-:Y:S01]  /*b3d0*/  BPT.TRAP 0x1 ;  /* 0x000000040000795c */ /* 0x000fe20000300000 */
.L_x_6528:
[----:B------:R2:W-:Y:S01]  /*b3e0*/  SYNCS.ARRIVE.TRANS64.A1T0 RZ, [R33+URZ+0x28830], RZ ;  /* 0x028830ff21ff79a7 */ /* 0x0005e2000810003f */
[----:B------:R-:W-:Y:S05]  /*b3f0*/  @!P4 BRA `(.L_x_6529) ;  /* 0x000000000004c947 */ /* 0x000fea0003800000 */
[----:B------:R-:W-:Y:S01]  /*b400*/  BPT.TRAP 0x1 ;  /* 0x000000040000795c */ /* 0x000fe20000300000 */
.L_x_6529:
[----:B------:R-:W-:Y:S01]  /*b410*/  SHF.L.U32 R5, R10, 0x1f, RZ ;  /* 0x0000001f0a057819 */ /* 0x000fe200000006ff */
[----:B------:R-:W-:Y:S01]  /*b420*/  BSSY B1, `(.L_x_6530) ;  /* 0x0000004000017945 */ /* 0x000fe20003800000 */
[----:B------:R-:W-:-:S04]  /*b430*/  LEA R0, R21, UR45, 0x3 ;  /* 0x0000002d15007c11 */ /* 0x000fc8000f8e18ff */
[----:B------:R-:W3:Y:S02]  /*b440*/  SYNCS.PHASECHK.TRANS64.TRYWAIT P0, [R0+URZ+0x28860], R5 ;  /* 0x02886005000075a7 */ /* 0x000ee4000800017f */
[----:B---3--:R-:W-:Y:S05]  /*b450*/  @!P0 BRA `(.L_x_6531) ;  /* 0x0000003000748947 */ /* 0x008fea0003800000 */
.L_x_6611:
[----:B------:R-:W-:Y:S05]  /*b460*/  BSYNC B1 ;  /* 0x0000000000017941 */ /* 0x000fea0003800000 */
.L_x_6530:
[----:B------:R-:W-:Y:S01]  /*b470*/  UMOV UR4, 0xffffffff ;  /* 0xffffffff00047882 */ /* 0x000fe20000000000 */
[----:B-1----:R-:W-:Y:S02]  /*b480*/  IMAD R7, R21, 0x4000, R36 ;  /* 0x0000400015077824 */ /* 0x002fe400078e0224 */
[----:B------:R-:W-:Y:S05]  /*b490*/  BRA.DIV UR4, `(.L_x_6532) ;  /* 0x0000003204787947 */ /* 0x000fea000b800000 */
[----:B0-----:R-:W0:Y:S01]  /*b4a0*/  SHFL.IDX PT, R14, R16, RZ, 0x181f ;  /* 0x00181fff100e7589 */ /* 0x001e2200000e0000 */
[----:B------:R-:W-:-:S03]  /*b4b0*/  LEA R7, R7, UR45, 0x1 ;  /* 0x0000002d07077c11 */ /* 0x000fc6000f8e08ff */
[----:B---3--:R-:W1:Y:S04]  /*b4c0*/  SHFL.IDX PT, R5, R2, RZ, 0x181f ;  /* 0x00181fff02057589 */ /* 0x008e6800000e0000 */
[----:B------:R-:W-:Y:S01]  /*b4d0*/  SHFL.IDX PT, R6, R2, 0x1, 0x181f ;  /* 0x00381f0002067f89 */ /* 0x000fe200000e0000 */
[----:B0-----:R-:W-:-:S03]  /*b4e0*/  IADD3 R4, P0, R14, R3, RZ ;  /* 0x000000030e047210 */ /* 0x001fc60007f1e0ff */
[----:B------:R-:W0:Y:S01]  /*b4f0*/  SHFL.IDX PT, R14, R16, 0x1, 0x181f ;  /* 0x00381f00100e7f89 */ /* 0x000e2200000e0000 */
[----:B-1----:R-:W-:Y:S02]  /*b500*/  IADD3.X R5, RZ, R5, RZ, P0, !PT ;  /* 0x00000005ff057210 */ /* 0x002fe400007fe4ff */
[----:B------:R-:W-:-:S13]  /*b510*/  ISETP.LT.OR P0, PT, R20, 0x1, P2 ;  /* 0x000000011400780c */ /* 0x000fda0001701670 */
[----:B------:R-:W-:Y:S01]  /*b520*/  LDGSTS.E.BYPASS.LTC128B.128 [R7+0x400], desc[UR38][R4.64], !P0 ;  /* 0x0040000004077fae */ /* 0x000fe2000c101d66 */
[----:B------:R-:W-:-:S13]  /*b530*/  ISETP.LT.OR P0, PT, R20, 0x1, P1 ;  /* 0x000000011400780c */ /* 0x000fda0000f01670 */
[----:B------:R1:W-:Y:S01]  /*b540*/  LDGSTS.E.BYPASS.LTC128B.128 [R7+0x4400], desc[UR38][R4.64+0x80], !P0 ;  /* 0x0440008004077fae */ /* 0x0003e2000c101d66 */
[----:B0-----:R-:W-:-:S03]  /*b550*/  IADD3 R12, P0, R14, R3, RZ ;  /* 0x000000030e0c7210 */ /* 0x001fc60007f1e0ff */
[----:B------:R-:W0:Y:S02]  /*b560*/  SHFL.IDX PT, R14, R16, 0x2, 0x181f ;  /* 0x00581f00100e7f89 */ /* 0x000e2400000e0000 */
[----:B------:R-:W-:Y:S01]  /*b570*/  IMAD.X R13, RZ, RZ, R6, P0 ;  /* 0x000000ffff0d7224 */ /* 0x000fe200000e0606 */
[----:B------:R-:W-:Y:S01]  /*b580*/  ISETP.LT.OR P0, PT, R20, 0x11, P2 ;  /* 0x000000111400780c */ /* 0x000fe20001701670 */
[----:B------:R-:W3:-:S12]  /*b590*/  SHFL.IDX PT, R6, R2, 0x2, 0x181f ;  /* 0x00581f0002067f89 */ /* 0x000ed800000e0000 */
[----:B------:R-:W-:Y:S01]  /*b5a0*/  LDGSTS.E.BYPASS.LTC128B.128 [R7+0xc00], desc[UR38][R12.64], !P0 ;  /* 0x00c000000c077fae */ /* 0x000fe2000c101d66 */
[----:B------:R-:W-:-:S13]  /*b5b0*/  ISETP.LT.OR P0, PT, R20, 0x11, P1 ;  /* 0x000000111400780c */ /* 0x000fda0000f01670 */
[----:B------:R4:W-:Y:S01]  /*b5c0*/  LDGSTS.E.BYPASS.LTC128B.128 [R7+0x4c00], desc[UR38][R12.64+0x80], !P0 ;  /* 0x04c000800c077fae */ /* 0x0009e2000c101d66 */
[----:B0-----:R-:W-:-:S03]  /*b5d0*/  IADD3 R10, P0, R14, R3, RZ ;  /* 0x000000030e0a7210 */ /* 0x001fc60007f1e0ff */
[----:B------:R-:W1:Y:S02]  /*b5e0*/  SHFL.IDX PT, R14, R16, 0x3, 0x181f ;  /* 0x00781f00100e7f89 */ /* 0x000e6400000e0000 */
[----:B---3--:R-:W-:Y:S01]  /*b5f0*/  IMAD.X R11, RZ, RZ, R6, P0 ;  /* 0x000000ffff0b7224 */ /* 0x008fe200000e0606 */
[----:B------:R-:W-:Y:S01]  /*b600*/  ISETP.LT.OR P0, PT, R20, 0x21, P2 ;  /* 0x000000211400780c */ /* 0x000fe20001701670 */
[----:B------:R-:W0:-:S12]  /*b610*/  SHFL.IDX PT, R6, R2, 0x3, 0x181f ;  /* 0x00781f0002067f89 */ /* 0x000e1800000e0000 */
[----:B------:R-:W-:Y:S01]  /*b620*/  LDGSTS.E.BYPASS.LTC128B.128 [R7+0x1400], desc[UR38][R10.64], !P0 ;  /* 0x014000000a077fae */ /* 0x000fe2000c101d66 */
[----:B------:R-:W-:-:S13]  /*b630*/  ISETP.LT.OR P0, PT, R20, 0x21, P1 ;  /* 0x000000211400780c */ /* 0x000fda0000f01670 */
[----:B------:R3:W-:Y:S01]  /*b640*/  LDGSTS.E.BYPASS.LTC128B.128 [R7+0x5400], desc[UR38][R10.64+0x80], !P0 ;  /* 0x054000800a077fae */ /* 0x0007e2000c101d66 */
[----:B-1----:R-:W-:-:S03]  /*b650*/  IADD3 R4, P0, R14, R3, RZ ;  /* 0x000000030e047210 */ /* 0x002fc60007f1e0ff */
[----:B------:R-:W4:Y:S01]  /*b660*/  SHFL.IDX PT, R14, R16, 0x4, 0x181f ;  /* 0x00981f00100e7f89 */ /* 0x000f2200000e0000 */
[----:B0-----:R-:W-:Y:S02]  /*b670*/  IADD3.X R5, RZ, R6, RZ, P0, !PT ;  /* 0x00000006ff057210 */ /* 0x001fe400007fe4ff */
[----:B------:R-:W-:Y:S01]  /*b680*/  ISETP.LT.OR P0, PT, R20, 0x31, P2 ;  /* 0x000000311400780c */ /* 0x000fe20001701670 */
[----:B------:R-:W0:-:S12]  /*b690*/  SHFL.IDX PT, R6, R2, 0x4, 0x181f ;  /* 0x00981f0002067f89 */ /* 0x000e1800000e0000 */
[----:B------:R-:W-:Y:S01]  /*b6a0*/  LDGSTS.E.BYPASS.LTC128B.128 [R7+0x1c00], desc[UR38][R4.64], !P0 ;  /* 0x01c0000004077fae */ /* 0x000fe2000c101d66 */
[----:B------:R-:W-:-:S13]  /*b6b0*/  ISETP.LT.OR P0, PT, R20, 0x31, P1 ;  /* 0x000000311400780c */ /* 0x000fda0000f01670 */
[----:B------:R1:W-:Y:S01]  /*b6c0*/  LDGSTS.E.BYPASS.LTC128B.128 [R7+0x5c00], desc[UR38][R4.64+0x80], !P0 ;  /* 0x05c0008004077fae */ /* 0x0003e2000c101d66 */
[----:B----4-:R-:W-:-:S03]  /*b6d0*/  IADD3 R12, P0, R14, R3, RZ ;  /* 0x000000030e0c7210 */ /* 0x010fc60007f1e0ff */
[----:B------:R-:W3:Y:S02]  /*b6e0*/  SHFL.IDX PT, R14, R16, 0x5, 0x181f ;  /* 0x00b81f00100e7f89 */ /* 0x000ee400000e0000 */
[----:B0-----:R-:W-:Y:S01]  /*b6f0*/  IMAD.X R13, RZ, RZ, R6, P0 ;  /* 0x000000ffff0d7224 */ /* 0x001fe200000e0606 */
[----:B------:R-:W-:Y:S01]  /*b700*/  ISETP.LT.OR P0, PT, R20, 0x41, P2 ;  /* 0x000000411400780c */ /* 0x000fe20001701670 */
[----:B------:R-:W0:-:S12]  /*b710*/  SHFL.IDX PT, R6, R2, 0x5, 0x181f ;  /* 0x00b81f0002067f89 */ /* 0x000e1800000e0000 */
[----:B------:R4:W-:Y:S01]  /*b720*/  LDGSTS.E.BYPASS.LTC128B.128 [R7+0x2400], desc[UR38][R12.64], !P0 ;  /* 0x024000000c077fae */ /* 0x0009e2000c101d66 */
[----:B------:R-:W-:-:S13]  /*b730*/  ISETP.LT.OR P0, PT, R20, 0x41, P1 ;  /* 0x000000411400780c */ /* 0x000fda0000f01670 */
[----:B------:R4:W-:Y:S01]  /*b740*/  LDGSTS.E.BYPASS.LTC128B.128 [R7+0x6400], desc[UR38][R12.64+0x80], !P0 ;  /* 0x064000800c077fae */ /* 0x0009e2000c101d66 */
[----:B---3--:R-:W-:-:S03]  /*b750*/  IADD3 R10, P0, R14, R3, RZ ;  /* 0x000000030e0a7210 */ /* 0x008fc60007f1e0ff */
[----:B------:R-:W1:Y:S02]  /*b760*/  SHFL.IDX PT, R14, R16, 0x6, 0x181f ;  /* 0x00d81f00100e7f89 */ /* 0x000e6400000e0000 */
[----:B0-----:R-:W-:Y:S01]  /*b770*/  IMAD.X R11, RZ, RZ, R6, P0 ;  /* 0x000000ffff0b7224 */ /* 0x001fe200000e0606 */
[----:B------:R-:W-:Y:S01]  /*b780*/  ISETP.LT.OR P0, PT, R20, 0x51, P2 ;  /* 0x000000511400780c */ /* 0x000fe20001701670 */
[----:B------:R-:W0:-:S12]  /*b790*/  SHFL.IDX PT, R6, R2, 0x6, 0x181f ;  /* 0x00d81f0002067f89 */ /* 0x000e1800000e0000 */
[----:B------:R4:W-:Y:S01]  /*b7a0*/  LDGSTS.E.BYPASS.LTC128B.128 [R7+0x2c00], desc[UR38][R10.64], !P0 ;  /* 0x02c000000a077fae */ /* 0x0009e2000c101d66 */
[----:B------:R-:W-:-:S13]  /*b7b0*/  ISETP.LT.OR P0, PT, R20, 0x51, P1 ;  /* 0x000000511400780c */ /* 0x000fda0000f01670 */
[----:B------:R4:W-:Y:S01]  /*b7c0*/  LDGSTS.E.BYPASS.LTC128B.128 [R7+0x6c00], desc[UR38][R10.64+0x80], !P0 ;  /* 0x06c000800a077fae */ /* 0x0009e2000c101d66 */
[----:B-1----:R-:W-:-:S03]  /*b7d0*/  IADD3 R4, P0, R14, R3, RZ ;  /* 0x000000030e047210 */ /* 0x002fc60007f1e0ff */
[----:B------:R4:W1:Y:S01]  /*b7e0*/  SHFL.IDX PT, R14, R16, 0x7, 0x181f ;  /* 0x00f81f00100e7f89 */ /* 0x00086200000e0000 */
[----:B0-----:R-:W-:Y:S02]  /*b7f0*/  IADD3.X R5, RZ, R6, RZ, P0, !PT ;  /* 0x00000006ff057210 */ /* 0x001fe400007fe4ff */
[----:B------:R-:W-:Y:S01]  /*b800*/  ISETP.LT.OR P0, PT, R20, 0x61, P2 ;  /* 0x000000611400780c */ /* 0x000fe20001701670 */
[----:B------:R4:W3:-:S12]  /*b810*/  SHFL.IDX PT, R6, R2, 0x7, 0x181f ;  /* 0x00f81f0002067f89 */ /* 0x0008d800000e0000 */
[----:B------:R4:W-:Y:S01]  /*b820*/  LDGSTS.E.BYPASS.LTC128B.128 [R7+0x3400], desc[UR38][R4.64], !P0 ;  /* 0x0340000004077fae */ /* 0x0009e2000c101d66 */
[----:B------:R-:W-:-:S13]  /*b830*/  ISETP.LT.OR P0, PT, R20, 0x61, P1 ;  /* 0x000000611400780c */ /* 0x000fda0000f01670 */
[----:B-1-3--:R4:W-:Y:S02]  /*b840*/  LDGSTS.E.BYPASS.LTC128B.128 [R7+0x7400], desc[UR38][R4.64+0x80], !P0 ;  /* 0x0740008004077fae */ /* 0x00a9e4000c101d66 */
.L_x_6629:
[----:B----4-:R-:W-:Y:S01]  /*b850*/  IADD3 R2, P0, R14, R3, RZ ;  /* 0x000000030e027210 */ /* 0x010fe20007f1e0ff */
[----:B------:R-:W-:Y:S02]  /*b860*/  ULDC.64 UR4, c[0x0][0x328] ;  /* 0x0000ca0000047ab9 */ /* 0x000fe40000000a00 */
[----:B------:R-:W-:Y:S02]  /*b870*/  IMAD R35, R35, UR4, RZ ;  /* 0x0000000423237c24 */ /* 0x000fe4000f8e02ff */
[----:B------:R-:W-:Y:S01]  /*b880*/  IMAD.X R3, RZ, RZ, R6, P0 ;  /* 0x000000ffff037224 */ /* 0x000fe200000e0606 */
[----:B------:R-:W-:Y:S01]  /*b890*/  ISETP.LT.OR P0, PT, R20, 0x71, P2 ;  /* 0x000000711400780c */ /* 0x000fe20001701670 */
[C---:B------:R-:W-:Y:S02]  /*b8a0*/  IMAD R35, R34.reuse, UR5, R35 ;  /* 0x0000000522237c24 */ /* 0x040fe4000f8e0223 */
[----:B0-----:R-:W-:Y:S01]  /*b8b0*/  IMAD.WIDE.U32 R4, R34, UR4, RZ ;  /* 0x0000000422047c25 */ /* 0x001fe2000f8e00ff */
[----:B------:R-:W-:-:S03]  /*b8c0*/  ULDC.64 UR4, c[0x0][0x338] ;  /* 0x0000ce0000047ab9 */ /* 0x000fc60000000a00 */
[----:B------:R-:W-:Y:S02]  /*b8d0*/  IMAD.IADD R5, R5, 0x1, R35 ;  /* 0x0000000105057824 */ /* 0x000fe400078e0223 */
[----:B------:R-:W-:Y:S02]  /*b8e0*/  IMAD R11, R32, UR4, RZ ;  /* 0x00000004200b7c24 */ /* 0x000fe4000f8e02ff */
[----:B------:R-:W-:Y:S02]  /*b8f0*/  IMAD.WIDE.U32 R4, R28, UR4, R4 ;  /* 0x000000041c047c25 */ /* 0x000fe4000f8e0004 */
[----:B------:R-:W-:Y:S01]  /*b900*/  @!PT LDS RZ, [RZ] ;  /* 0x00000000fffff984 */ /* 0x000fe20000000800 */
[----:B------:R-:W-:Y:S01]  /*b910*/  @!PT LDS RZ, [RZ] ;  /* 0x00000000fffff984 */ /* 0x000fe20000000800 */
[----:B------:R-:W-:Y:S01]  /*b920*/  @!PT LDS RZ, [RZ] ;  /* 0x00000000fffff984 */ /* 0x000fe20000000800 */
[----:B------:R0:W-:Y:S01]  /*b930*/  LDGSTS.E.BYPASS.LTC128B.128 [R7+0x3c00], desc[UR38][R2.64], !P0 ;  /* 0x03c0000002077fae */ /* 0x0001e2000c101d66 */
[----:B------:R-:W-:Y:S01]  /*b940*/  ISETP.LT.OR P0, PT, R20, 0x71, P1 ;  /* 0x000000711400780c */ /* 0x000fe20000f01670 */
[----:B------:R-:W-:-:S05]  /*b950*/  IMAD R11, R28, UR5, R11 ;  /* 0x000000051c0b7c24 */ /* 0x000fca000f8e020b */
[----:B------:R-:W-:-:S07]  /*b960*/  IADD3 R11, R5, R11, RZ ;  /* 0x0000000b050b7210 */ /* 0x000fce0007ffe0ff */
[----:B------:R0:W-:Y:S01]  /*b970*/  LDGSTS.E.BYPASS.LTC128B.128 [R7+0x7c00], desc[UR38][R2.64+0x80], !P0 ;  /* 0x07c0008002077fae */ /* 0x0001e2000c101d66 */
[----:B------:R-:W-:Y:S01]  /*b980*/  PLOP3.LUT P0, PT, PT, PT, PT, 0x80, 0x0 ;  /* 0x000000000000781c */ /* 0x000fe20003f0f070 */
[----:B------:R-:W-:-:S12]  /*b990*/  NOP ;  /* 0x0000000000007918 */ /* 0x000fd80000000000 */
.L_x_6533:
        /* <DEDUP_REMOVED lines=10> */
.L_x_6534:
[----:B------:R-:W-:Y:S01]  /*ba40*/  R2UR UR4, R24 ;  /* 0x00000000180472ca */ /* 0x000fe200000e0000 */
[----:B------:R-:W-:Y:S01]  /*ba50*/  ULDC.64 UR6, c[0x0][0x330] ;  /* 0x0000cc0000067ab9 */ /* 0x000fe20000000a00 */
[----:B------:R-:W-:Y:S01]  /*ba60*/  IMAD.MOV.U32 R5, RZ, RZ, R11 ;  /* 0x000000ffff057224 */ /* 0x000fe200078e000b */
[----:B------:R1:W-:Y:S01]  /*ba70*/  SYNCS.ARRIVE.TRANS64.A1T0 RZ, [R0+URZ+0x28850], RZ ;  /* 0x028850ff00ff79a7 */ /* 0x0003e2000810003f */
[----:B0-----:R-:W-:Y:S01]  /*ba80*/  IMAD.U32 R3, RZ, RZ, UR6 ;  /* 0x00000006ff037e24 */ /* 0x001fe2000f8e00ff */
[----:B------:R-:W-:Y:S01]  /*ba90*/  IADD3 R18, R18, -0x80, RZ ;  /* 0xffffff8012127810 */ /* 0x000fe20007ffe0ff */
        /* <DEDUP_REMOVED lines=8> */
[----:B------:R-:W-:Y:S02]  /*bb20*/  LEA R16, P0, R4, UR6, 0x1 ;  /* 0x0000000604107c11 */ /* 0x000fe4000f8008ff */
[----:B------:R-:W-:-:S04]  /*bb30*/  IADD3 R3, R5, UR4, RZ ;  /* 0x0000000405037c10 */ /* 0x000fc8000fffe0ff */
[----:B------:R-:W-:Y:S02]  /*bb40*/  LEA.HI.X R2, R4, UR7, R3, 0x1, P0 ;  /* 0x0000000704027c11 */ /* 0x000fe400080f0c03 */
[----:B------:R-:W-:-:S13]  /*bb50*/  ISETP.GT.AND P0, PT, R22, UR48, PT ;  /* 0x0000003016007c0c */ /* 0x000fda000bf04270 */
[----:B-1----:R-:W-:Y:S05]  /*bb60*/  @P0 BRA `(.L_x_6535) ;  /* 0xfffffff000240947 */ /* 0x002fea000383ffff */
[----:B------:R-:W-:Y:S05]  /*bb70*/  BSYNC B0 ;  /* 0x0000000000007941 */ /* 0x000fea0003800000 */
.L_x_6522:
[----:B------:R-:W-:-:S13]  /*bb80*/  ISETP.NE.AND P0, PT, R19, 0x3, PT ;  /* 0x000000031300780c */ /* 0x000fda0003f05270 */
[----:B------:R-:W-:Y:S05]  /*bb90*/  @!P0 BRA `(.L_x_6536) ;  /* 0x0000000000048947 */ /* 0x000fea0003800000 */
[----:B------:R-:W-:Y:S01]  /*bba0*/  BPT.TRAP 0x1 ;  /* 0x000000040000795c */ /* 0x000fe20000300000 */
.L_x_6536:
[C---:B0-----:R-:W-:Y:S01]  /*bbb0*/  LEA R0, R9.reuse, UR45, 0x3 ;  /* 0x0000002d09007c11 */ /* 0x041fe2000f8e18ff */
[----:B------:R-:W-:Y:S01]  /*bbc0*/  BSSY B0, `(.L_x_6537) ;  /* 0x0000008000007945 */ /* 0x000fe20003800000 */
[----:B------:R-:W-:Y:S02]  /*bbd0*/  SHF.L.U32 R5, R8, 0x1f, RZ ;  /* 0x0000001f08057819 */ /* 0x000fe400000006ff */
[----:B------:R-:W-:Y:S02]  /*bbe0*/  MOV R3, 0xffffff80 ;  /* 0xffffff8000037802 */ /* 0x000fe40000000f00 */
[----:B------:R-:W0:Y:S03]  /*bbf0*/  SYNCS.PHASECHK.TRANS64.TRYWAIT P0, [R0+URZ+0x28860], R5 ;  /* 0x02886005000075a7 */ /* 0x000e26000800017f */
[----:B------:R-:W-:Y:S02]  /*bc00*/  IMAD R22, R22, R3, UR43 ;  /* 0x0000002b16167e24 */ /* 0x000fe4000f8e0203 */
[----:B------:R-:W-:-:S02]  /*bc10*/  IMAD R3, R9, 0x4000, R36 ;  /* 0x0000400009037824 */ /* 0x000fc400078e0224 */
[----:B------:R-:W-:Y:S01]  /*bc20*/  IMAD.IADD R29, R22, 0x1, -R29 ;  /* 0x00000001161d7824 */ /* 0x000fe200078e0a1d */
[----:B0-----:R-:W-:Y:S06]  /*bc30*/  @!P0 BRA `(.L_x_6538) ;  /* 0x0000003400448947 */ /* 0x001fec0003800000 */
.L_x_6630:
[----:B------:R-:W-:Y:S05]  /*bc40*/  BSYNC B0 ;  /* 0x0000000000007941 */ /* 0x000fea0003800000 */
.L_x_6537:
[----:B------:R-:W-:-:S03]  /*bc50*/  UMOV UR4, 0xffffffff ;  /* 0xffffffff00047882 */ /* 0x000fc60000000000 */
[----:B------:R-:W-:Y:S05]  /*bc60*/  BRA.DIV UR4, `(.L_x_6539) ;  /* 0x00000036044c7947 */ /* 0x000fea000b800000 */
[----:B------:R-:W1:Y:S01]  /*bc70*/  SHFL.IDX PT, R4, R16, RZ, 0x181f ;  /* 0x00181fff10047589 */ /* 0x000e6200000e0000 */
[----:B------:R-:W-:Y:S01]  /*bc80*/  ULDC UR4, c[0x0][0x2f4] ;  /* 0x0000bd0000047ab9 */ /* 0x000fe20000000800 */
[----:B------:R-:W-:Y:S02]  /*bc90*/  LEA R3, R3, UR45, 0x1 ;  /* 0x0000002d03037c11 */ /* 0x000fe4000f8e08ff */
[----:B0-----:R-:W0:Y:S01]  /*bca0*/  SHFL.IDX PT, R5, R2, RZ, 0x181f ;  /* 0x00181fff02057589 */ /* 0x001e2200000e0000 */
[----:B------:R-:W-:Y:S02]  /*bcb0*/  ISETP.GE.AND P1, PT, R26, UR4, PT ;  /* 0x000000041a007c0c */ /* 0x000fe4000bf26270 */
[----:B------:R-:W-:Y:S01]  /*bcc0*/  ISETP.GE.AND P0, PT, R25, UR4, PT ;  /* 0x0000000419007c0c */ /* 0x000fe2000bf06270 */
[----:B------:R-:W3:Y:S01]  /*bcd0*/  SHFL.IDX PT, R20, R2, 0x1, 0x181f ;  /* 0x00381f0002147f89 */ /* 0x000ee200000e0000 */
[C---:B------:R-:W-:Y:S02]  /*bce0*/  ISETP.LT.OR P4, PT, R29.reuse, 0x1, P1 ;  /* 0x000000011d00780c */ /* 0x040fe40000f81670 */
[C---:B------:R-:W-:Y:S01]  /*bcf0*/  ISETP.LT.OR P5, PT, R29.reuse, 0x1, P0 ;  /* 0x000000011d00780c */ /* 0x040fe200007a1670 */
[----:B------:R-:W4:Y:S01]  /*bd00*/  SHFL.IDX PT, R14, R16, 0x1, 0x181f ;  /* 0x00381f00100e7f89 */ /* 0x000f2200000e0000 */
[----:B------:R-:W-:-:S02]  /*bd10*/  ISETP.LT.OR P2, PT, R29, 0x11, P1 ;  /* 0x000000111d00780c */ /* 0x000fc40000f41670 */
[----:B------:R-:W-:Y:S01]  /*bd20*/  ISETP.LT.OR P3, PT, R29, 0x11, P0 ;  /* 0x000000111d00780c */ /* 0x000fe20000761670 */
[----:B------:R-:W5:Y:S04]  /*bd30*/  SHFL.IDX PT, R22, R16, 0x2, 0x181f ;  /* 0x00581f0010167f89 */ /* 0x000f6800000e0000 */
[----:B------:R-:W2:Y:S01]  /*bd40*/  SHFL.IDX PT, R21, R2, 0x2, 0x181f ;  /* 0x00581f0002157f89 */ /* 0x000ea200000e0000 */
[----:B-1----:R-:W-:-:S03]  /*bd50*/  MOV R6, R4 ;  /* 0x0000000400067202 */ /* 0x002fc60000000f00 */
[----:B------:R-:W1:Y:S01]  /*bd60*/  SHFL.IDX PT, R10, R2, 0x3, 0x181f ;  /* 0x00781f00020a7f89 */ /* 0x000e6200000e0000 */
[----:B0-----:R-:W-:-:S03]  /*bd70*/  IMAD.MOV.U32 R7, RZ, RZ, R5 ;  /* 0x000000ffff077224 */ /* 0x001fc600078e0005 */
[----:B------:R-:W0:Y:S01]  /*bd80*/  SHFL.IDX PT, R23, R16, 0x3, 0x181f ;  /* 0x00781f0010177f89 */ /* 0x000e2200000e0000 */
[----:B------:R-:W-:-:S03]  /*bd90*/  IMAD.WIDE.U32 R6, R26, 0x2, R6 ;  /* 0x000000021a067825 */ /* 0x000fc600078e0006 */
[----:B------:R-:W0:Y:S01]  /*bda0*/  SHFL.IDX PT, R18, R2, 0x4, 0x181f ;  /* 0x00981f0002127f89 */ /* 0x000e2200000e0000 */
[----:B---3--:R-:W-:Y:S01]  /*bdb0*/  MOV R5, R20 ;  /* 0x0000001400057202 */ /* 0x008fe20000000f00 */
[----:B----4-:R-:W-:Y:S02]  /*bdc0*/  IMAD.MOV.U32 R4, RZ, RZ, R14 ;  /* 0x000000ffff047224 */ /* 0x010fe400078e000e */
[----:B------:R-:W3:Y:S01]  /*bdd0*/  SHFL.IDX PT, R25, R16, 0x4, 0x181f ;  /* 0x00981f0010197f89 */ /* 0x000ee200000e0000 */
[----:B-----5:R-:W-:-:S03]  /*bde0*/  IMAD.MOV.U32 R20, RZ, RZ, R22 ;  /* 0x000000ffff147224 */ /* 0x020fc600078e0016 */
[----:B------:R-:W-:Y:S01]  /*bdf0*/  LDGSTS.E.BYPASS.LTC128B.128 [R3+0x400], desc[UR38][R6.64], !P4 ;  /* 0x0040000006037fae */ /* 0x000fe2000e101d66 */
[C---:B------:R-:W-:Y:S01]  /*be00*/  ISETP.LT.OR P4, PT, R29.reuse, 0x21, P1 ;  /* 0x000000211d00780c */ /* 0x040fe20000f81670 */
[C---:B------:R-:W-:Y:S02]  /*be10*/  IMAD.WIDE.U32 R4, R26.reuse, 0x2, R4 ;  /* 0x000000021a047825 */ /* 0x040fe400078e0004 */
[----:B------:R4:W-:Y:S01]  /*be20*/  LDGSTS.E.BYPASS.LTC128B.128 [R3+0x4400], desc[UR38][R6.64+0x80], !P5 ;  /* 0x0440008006037fae */ /* 0x0009e2000e901d66 */
[----:B------:R-:W-:Y:S01]  /*be30*/  ISETP.LT.OR P5, PT, R29, 0x21, P0 ;  /* 0x000000211d00780c */ /* 0x000fe200007a1670 */
[----:B--2---:R-:W-:Y:S02]  /*be40*/  IMAD.WIDE.U32 R20, R26, 0x2, R20 ;  /* 0x000000021a147825 */ /* 0x004fe400078e0014 */
[----:B------:R-:W4:Y:S01]  /*be50*/  SHFL.IDX PT, R14, R16, 0x5, 0x181f ;  /* 0x00b81f00100e7f89 */ /* 0x000f2200000e0000 */
[----:B-1----:R-:W-:-:S03]  /*be60*/  MOV R13, R10 ;  /* 0x0000000a000d7202 */ /* 0x002fc60000000f00 */
[----:B------:R-:W1:Y:S01]  /*be70*/  SHFL.IDX PT, R24, R2, 0x5, 0x181f ;  /* 0x00b81f0002187f89 */ /* 0x000e6200000e0000 */
[----:B0-----:R-:W-:-:S03]  /*be80*/  IMAD.MOV.U32 R12, RZ, RZ, R23 ;  /* 0x000000ffff0c7224 */ /* 0x001fc600078e0017 */
[----:B------:R-:W0:Y:S01]  /*be90*/  SHFL.IDX PT, R22, R2, 0x6, 0x181f ;  /* 0x00d81f0002167f89 */ /* 0x000e2200000e0000 */
[----:B------:R-:W-:Y:S02]  /*bea0*/  IMAD.MOV.U32 R11, RZ, RZ, R18 ;  /* 0x000000ffff0b7224 */ /* 0x000fe400078e0012 */
[C---:B------:R-:W-:Y:S01]  /*beb0*/  IMAD.WIDE.U32 R12, R26.reuse, 0x2, R12 ;  /* 0x000000021a0c7825 */ /* 0x040fe200078e000c */
[----:B------:R-:W2:Y:S03]  /*bec0*/  SHFL.IDX PT, R27, R16, 0x6, 0x181f ;  /* 0x00d81f00101b7f89 */ /* 0x000ea600000e0000 */
[----:B---3--:R-:W-:Y:S01]  /*bed0*/  IMAD.MOV.U32 R10, RZ, RZ, R25 ;  /* 0x000000ffff0a7224 */ /* 0x008fe200078e0019 */
[----:B------:R-:W-:Y:S01]  /*bee0*/  LDGSTS.E.BYPASS.LTC128B.128 [R3+0xc00], desc[UR38][R4.64], !P2 ;  /* 0x00c0000004037fae */ /* 0x000fe2000d101d66 */
[C---:B------:R-:W-:Y:S02]  /*bef0*/  ISETP.LT.OR P2, PT, R29.reuse, 0x31, P1 ;  /* 0x000000311d00780c */ /* 0x040fe40000f41670 */
[----:B------:R-:W-:Y:S01]  /*bf00*/  IMAD.WIDE.U32 R10, R26, 0x2, R10 ;  /* 0x000000021a0a7825 */ /* 0x000fe200078e000a */
[----:B------:R0:W-:Y:S01]  /*bf10*/  LDGSTS.E.BYPASS.LTC128B.128 [R3+0x4c00], desc[UR38][R4.64+0x80], !P3 ;  /* 0x04c0008004037fae */ /* 0x0001e2000d901d66 */
[----:B------:R-:W-:-:S03]  /*bf20*/  ISETP.LT.OR P3, PT, R29, 0x31, P0 ;  /* 0x000000311d00780c */ /* 0x000fc60000761670 */
[----:B------:R-:W-:Y:S01]  /*bf30*/  LDGSTS.E.BYPASS.LTC128B.128 [R3+0x1400], desc[UR38][R20.64], !P4 ;  /* 0x0140000014037fae */ /* 0x000fe2000e101d66 */
[C---:B------:R-:W-:Y:S02]  /*bf40*/  ISETP.LT.OR P4, PT, R29.reuse, 0x41, P1 ;  /* 0x000000411d00780c */ /* 0x040fe40000f81670 */
[----:B----4-:R-:W-:Y:S01]  /*bf50*/  MOV R6, R14 ;  /* 0x0000000e00067202 */ /* 0x010fe20000000f00 */
[----:B------:R-:W-:Y:S01]  /*bf60*/  LDGSTS.E.BYPASS.LTC128B.128 [R3+0x5400], desc[UR38][R20.64+0x80], !P5 ;  /* 0x0540008014037fae */ /* 0x000fe2000e901d66 */
[C---:B------:R-:W-:Y:S01]  /*bf70*/  ISETP.LT.OR P5, PT, R29.reuse, 0x41, P0 ;  /* 0x000000411d00780c */ /* 0x040fe200007a1670 */
[----:B-1----:R-:W-:Y:S02]  /*bf80*/  IMAD.MOV.U32 R7, RZ, RZ, R24 ;  /* 0x000000ffff077224 */ /* 0x002fe400078e0018 */
[----:B------:R-:W-:Y:S01]  /*bf90*/  LDGSTS.E.BYPASS.LTC128B.128 [R3+0x1c00], desc[UR38][R12.64], !P2 ;  /* 0x01c000000c037fae */ /* 0x000fe2000d101d66 */
[C---:B------:R-:W-:Y:S01]  /*bfa0*/  ISETP.LT.OR P2, PT, R29.reuse, 0x51, P1 ;  /* 0x000000511d00780c */ /* 0x040fe20000f41670 */
[----:B------:R-:W-:Y:S01]  /*bfb0*/  IMAD.WIDE.U32 R6, R26, 0x2, R6 ;  /* 0x000000021a067825 */ /* 0x000fe200078e0006 */
[----:B0-----:R-:W-:Y:S01]  /*bfc0*/  MOV R5, R22 ;  /* 0x0000001600057202 */ /* 0x001fe20000000f00 */
[----:B------:R-:W-:Y:S01]  /*bfd0*/  LDGSTS.E.BYPASS.LTC128B.128 [R3+0x5c00], desc[UR38][R12.64+0x80], !P3 ;  /* 0x05c000800c037fae */ /* 0x000fe2000d901d66 */
[----:B------:R-:W-:Y:S01]  /*bfe0*/  ISETP.LT.OR P3, PT, R29, 0x51, P0 ;  /* 0x000000511d00780c */ /* 0x000fe20000761670 */
[----:B--2---:R-:W-:-:S02]  /*bff0*/  IMAD.MOV.U32 R4, RZ, RZ, R27 ;  /* 0x000000ffff047224 */ /* 0x004fc400078e001b */
[----:B------:R-:W-:Y:S01]  /*c000*/  LDGSTS.E.BYPASS.LTC128B.128 [R3+0x2400], desc[UR38][R10.64], !P4 ;  /* 0x024000000a037fae */ /* 0x000fe2000e101d66 */
[C---:B------:R-:W-:Y:S01]  /*c010*/  ISETP.LT.OR P4, PT, R29.reuse, 0x61, P1 ;  /* 0x000000611d00780c */ /* 0x040fe20000f81670 */
[----:B------:R-:W-:Y:S02]  /*c020*/  IMAD.WIDE.U32 R4, R26, 0x2, R4 ;  /* 0x000000021a047825 */ /* 0x000fe400078e0004 */
[----:B------:R0:W-:Y:S01]  /*c030*/  LDGSTS.E.BYPASS.LTC128B.128 [R3+0x6400], desc[UR38][R10.64+0x80], !P5 ;  /* 0x064000800a037fae */ /* 0x0001e2000e901d66 */
[----:B------:R-:W-:-:S03]  /*c040*/  ISETP.LT.OR P5, PT, R29, 0x61, P0 ;  /* 0x000000611d00780c */ /* 0x000fc600007a1670 */
[----:B------:R1:W-:Y:S04]  /*c050*/  LDGSTS.E.BYPASS.LTC128B.128 [R3+0x2c00], desc[UR38][R6.64], !P2 ;  /* 0x02c0000006037fae */ /* 0x0003e8000d101d66 */
[----:B------:R1:W-:Y:S04]  /*c060*/  LDGSTS.E.BYPASS.LTC128B.128 [R3+0x6c00], desc[UR38][R6.64+0x80], !P3 ;  /* 0x06c0008006037fae */ /* 0x0003e8000d901d66 */
[----:B------:R1:W-:Y:S01]  /*c070*/  LDGSTS.E.BYPASS.LTC128B.128 [R3+0x3400], desc[UR38][R4.64], !P4 ;  /* 0x0340000004037fae */ /* 0x0003e2000e101d66 */
[----:B0-----:R-:W-:-:S03]  /*c080*/  IMAD.MOV.U32 R10, RZ, RZ, RZ ;  /* 0x000000ffff0a7224 */ /* 0x001fc600078e00ff */
[----:B------:R-:W0:Y:S04]  /*c090*/  SHFL.IDX PT, R2, R2, 0x7, 0x181f ;  /* 0x00f81f0002027f89 */ /* 0x000e2800000e0000 */
[----:B------:R1:W2:Y:S04]  /*c0a0*/  SHFL.IDX PT, R14, R16, 0x7, 0x181f ;  /* 0x00f81f00100e7f89 */ /* 0x0002a800000e0000 */
[----:B------:R1:W-:Y:S02]  /*c0b0*/  LDGSTS.E.BYPASS.LTC128B.128 [R3+0x7400], desc[UR38][R4.64+0x80], !P5 ;  /* 0x0740008004037fae */ /* 0x0003e4000e901d66 */
.L_x_6648:
[C---:B------:R-:W-:Y:S01]  /*c0c0*/  ISETP.LT.OR P1, PT, R29.reuse, 0x71, P1 ;  /* 0x000000711d00780c */ /* 0x040fe20000f21670 */
[----:B-12---:R-:W-:Y:S01]  /*c0d0*/  IMAD.MOV.U32 R4, RZ, RZ, R14 ;  /* 0x000000ffff047224 */ /* 0x006fe200078e000e */
[----:B------:R-:W-:Y:S02]  /*c0e0*/  ISETP.LT.OR P0, PT, R29, 0x71, P0 ;  /* 0x000000711d00780c */ /* 0x000fe40000701670 */
[----:B0-----:R-:W-:-:S03]  /*c0f0*/  MOV R5, R2 ;  /* 0x0000000200057202 */ /* 0x001fc60000000f00 */
[----:B------:R-:W-:-:S06]  /*c100*/  IMAD.WIDE.U32 R4, R26, 0x2, R4 ;  /* 0x000000021a047825 */ /* 0x000fcc00078e0004 */
[----:B------:R-:W-:Y:S01]  /*c110*/  @!PT LDS RZ, [RZ] ;  /* 0x00000000fffff984 */ /* 0x000fe20000000800 */
[----:B------:R-:W-:Y:S01]  /*c120*/  @!PT LDS RZ, [RZ] ;  /* 0x00000000fffff984 */ /* 0x000fe20000000800 */
[----:B------:R-:W-:Y:S01]  /*c130*/  @!PT LDS RZ, [RZ] ;  /* 0x00000000fffff984 */ /* 0x000fe20000000800 */
[----:B------:R0:W-:Y:S04]  /*c140*/  LDGSTS.E.BYPASS.LTC128B.128 [R3+0x3c00], desc[UR38][R4.64], !P1 ;  /* 0x03c0000004037fae */ /* 0x0001e8000c901d66 */
[----:B------:R0:W-:Y:S01]  /*c150*/  LDGSTS.E.BYPASS.LTC128B.128 [R3+0x7c00], desc[UR38][R4.64+0x80], !P0 ;  /* 0x07c0008004037fae */ /* 0x0001e2000c101d66 */
[----:B------:R-:W-:Y:S01]  /*c160*/  PLOP3.LUT P0, PT, PT, PT, PT, 0x80, 0x0 ;  /* 0x000000000000781c */ /* 0x000fe20003f0f070 */
[----:B------:R-:W-:-:S12]  /*c170*/  NOP ;  /* 0x0000000000007918 */ /* 0x000fd80000000000 */
.L_x_6540:
        /* <DEDUP_REMOVED lines=10> */
.L_x_6541:
[----:B------:R1:W-:Y:S02]  /*c220*/  SYNCS.ARRIVE.TRANS64.A1T0 RZ, [R0+URZ+0x28850], RZ ;  /* 0x028850ff00ff79a7 */ /* 0x0003e4000810003f */
[----:B-1----:R-:W-:-:S05]  /*c230*/  VIADD R0, R9, 0x1 ;  /* 0x0000000109007836 */ /* 0x002fca0000000000 */
[----:B------:R-:W-:-:S04]  /*c240*/  ISETP.NE.AND P0, PT, R0, 0x2, PT ;  /* 0x000000020000780c */ /* 0x000fc80003f05270 */
[----:B0-----:R-:W-:Y:S02]  /*c250*/  SEL R3, RZ, 0x1, P0 ;  /* 0x00000001ff037807 */ /* 0x001fe40000000000 */
[----:B------:R-:W-:Y:S02]  /*c260*/  SEL R0, R0, RZ, P0 ;  /* 0x000000ff00007207 */ /* 0x000fe40000000000 */
[----:B------:R-:W-:-:S07]  /*c270*/  LOP3.LUT R8, R8, R3, RZ, 0x3c, !PT ;  /* 0x0000000308087212 */ /* 0x000fce00078e3cff */
.L_x_6507:
[----:B------:R-:W0:Y:S01]  /*c280*/  S2R R3, SR_CgaCtaId ;  /* 0x0000000000037919 */ /* 0x000e220000008800 */
[----:B------:R-:W-:Y:S02]  /*c290*/  MOV R2, 0x400 ;  /* 0x0000040000027802 */ /* 0x000fe40000000f00 */
[----:B------:R-:W-:Y:S02]  /*c2a0*/  SHF.L.U32 R10, R10, 0x1f, RZ ;  /* 0x0000001f0a0a7819 */ /* 0x000fe400000006ff */
[----:B0-----:R-:W-:-:S04]  /*c2b0*/  LEA R7, R3, R2, 0x18 ;  /* 0x0000000203077211 */ /* 0x001fc800078ec0ff */
[----:B------:R-:W0:Y:S02]  /*c2c0*/  SYNCS.PHASECHK.TRANS64.TRYWAIT P0, [R7+URZ+0x28820], R10 ;  /* 0x0288200a070075a7 */ /* 0x000e24000800017f */
[----:B0-----:R-:W-:Y:S05]  /*c2d0*/  @!P0 BRA `(.L_x_6542) ;  /* 0x0000003800488947 */ /* 0x001fea0003800000 */
.L_x_6649:
[----:B------:R-:W-:-:S03]  /*c2e0*/  UMOV UR4, 0xffffffff ;  /* 0xffffffff00047882 */ /* 0x000fc60000000000 */
[----:B------:R-:W-:Y:S05]  /*c2f0*/  BRA.DIV UR4, `(.L_x_6543) ;  /* 0x0000003a04547947 */ /* 0x000fea000b800000 */
[----:B------:R1:W2:Y:S02]  /*c300*/  SHFL.IDX PT, R14, R17, RZ, 0x1f ;  /* 0x00001fff110e7589 */ /* 0x0002a400000e0000 */
.L_x_6652:
[----:B--2---:R-:W-:-:S13]  /*c310*/  ISETP.NE.AND P0, PT, R14, RZ, PT ;  /* 0x000000ff0e00720c */ /* 0x004fda0003f05270 */
[----:B------:R-:W-:Y:S05]  /*c320*/  @P0 BRA `(.L_x_6475) ;  /* 0x0000000000880947 */ /* 0x000fea0003800000 */
[----:B------:R-:W-:-:S03]  /*c330*/  UMOV UR4, 0xffffffff ;  /* 0xffffffff00047882 */ /* 0x000fc60000000000 */
[----:B------:R-:W-:Y:S05]  /*c340*/  BRA.DIV UR4, `(.L_x_6544) ;  /* 0x0000003a04687947 */ /* 0x000fea000b800000 */
[----:B------:R-:W-:-:S13]  /*c350*/  ELECT P6, URZ, PT ;  /* 0x00000000003f782f */ /* 0x000fda00038c0000 */
.L_x_6655:
[----:B------:R-:W-:Y:S05]  /*c360*/  @!P6 BRA `(.L_x_6475) ;  /* 0x000000000078e947 */ /* 0x000fea0003800000 */
[----:B------:R-:W-:-:S06]  /*c370*/  ULOP3.LUT UR4, UR40, 0x2, URZ, 0xfc, !UPT ;  /* 0x0000000228047892 */ /* 0x000fcc000f8efc3f */
[----:B------:R-:W-:-:S05]  /*c380*/  IMAD.U32 R2, RZ, RZ, UR4 ;  /* 0x00000004ff027e24 */ /* 0x000fca000f8e00ff */
[----:B------:R-:W-:-:S13]  /*c390*/  ISETP.NE.AND P0, PT, R2, 0x3, PT ;  /* 0x000000030200780c */ /* 0x000fda0003f05270 */
[----:B------:R-:W-:Y:S05]  /*c3a0*/  @!P0 BRA `(.L_x_6545) ;  /* 0x0000000000048947 */ /* 0x000fea0003800000 */
[----:B------:R-:W-:Y:S01]  /*c3b0*/  BPT.TRAP 0x1 ;  /* 0x000000040000795c */ /* 0x000fe20000300000 */
.L_x_6545:
[C---:B------:R-:W-:Y:S01]  /*c3c0*/  LEA R5, R0.reuse, R7, 0x3 ;  /* 0x0000000700057211 */ /* 0x040fe200078e18ff */
[----:B------:R-:W-:Y:S01]  /*c3d0*/  VIADD R0, R0, 0x1 ;  /* 0x0000000100007836 */ /* 0x000fe20000000000 */
[----:B------:R-:W-:-:S04]  /*c3e0*/  SHF.L.U32 R2, R8, 0x1f, RZ ;  /* 0x0000001f08027819 */ /* 0x000fc800000006ff */
[----:B------:R-:W2:Y:S01]  /*c3f0*/  SYNCS.PHASECHK.TRANS64.TRYWAIT P1, [R5+URZ+0x28840], R2 ;  /* 0x02884002050075a7 */ /* 0x000ea2000802017f */
[----:B------:R-:W-:-:S04]  /*c400*/  ISETP.NE.AND P2, PT, R0, 0x2, PT ;  /* 0x000000020000780c */ /* 0x000fc80003f45270 */
[----:B------:R-:W-:Y:S01]  /*c410*/  SEL R3, RZ, 0x1, P2 ;  /* 0x00000001ff037807 */ /* 0x000fe20001000000 */
[----:B--2---:R-:W-:Y:S08]  /*c420*/  @!P1 BRA `(.L_x_6546) ;  /* 0x0000003800509947 */ /* 0x004ff00003800000 */
.L_x_6656:
[----:B------:R-:W-:Y:S02]  /*c430*/  SEL R0, R0, RZ, P2 ;  /* 0x000000ff00007207 */ /* 0x000fe40001000000 */
[----:B------:R-:W-:Y:S01]  /*c440*/  LOP3.LUT R3, R8, R3, RZ, 0x3c, !PT ;  /* 0x0000000308037212 */ /* 0x000fe200078e3cff */
[----:B------:R-:W-:Y:S06]  /*c450*/  @!P0 BRA `(.L_x_6547) ;  /* 0x0000000000048947 */ /* 0x000fec0003800000 */
[----:B------:R-:W-:Y:S01]  /*c460*/  BPT.TRAP 0x1 ;  /* 0x000000040000795c */ /* 0x000fe20000300000 */
.L_x_6547:
[----:B0-----:R-:W-:Y:S01]  /*c470*/  IMAD R7, R0, 0x8, R7 ;  /* 0x0000000800077824 */ /* 0x001fe200078e0207 */
[----:B------:R-:W-:-:S04]  /*c480*/  SHF.L.U32 R0, R3, 0x1f, RZ ;  /* 0x0000001f03007819 */ /* 0x000fc800000006ff */
[----:B------:R-:W0:Y:S02]  /*c490*/  SYNCS.PHASECHK.TRANS64.TRYWAIT P1, [R7+URZ+0x28840], R0 ;  /* 0x02884000070075a7 */ /* 0x000e24000802017f */
[----:B0-----:R-:W-:Y:S05]  /*c4a0*/  @!P1 BRA `(.L_x_6548) ;  /* 0x0000003800449947 */ /* 0x001fea0003800000 */
.L_x_6657:
[----:B------:R-:W-:Y:S05]  /*c4b0*/  @!P0 BRA `(.L_x_6549) ;  /* 0x0000000000048947 */ /* 0x000fea0003800000 */
[----:B------:R-:W-:Y:S01]  /*c4c0*/  BPT.TRAP 0x1 ;  /* 0x000000040000795c */ /* 0x000fe20000300000 */
.L_x_6549:
[----:B------:R-:W3:Y:S02]  /*c4d0*/  SYNCS.PHASECHK.TRANS64.TRYWAIT P1, [R5+URZ+0x28860], R2 ;  /* 0x02886002050075a7 */ /* 0x000ee4000802017f */
[----:B---3--:R-:W-:Y:S05]  /*c4e0*/  @!P1 BRA `(.L_x_6550) ;  /* 0x0000003800489947 */ /* 0x008fea0003800000 */
.L_x_6658:
[----:B------:R-:W-:Y:S05]  /*c4f0*/  @!P0 BRA `(.L_x_6551) ;  /* 0x0000000000048947 */ /* 0x000fea0003800000 */
[----:B------:R-:W-:Y:S01]  /*c500*/  BPT.TRAP 0x1 ;  /* 0x000000040000795c */ /* 0x000fe20000300000 */
.L_x_6551:
[----:B----4-:R4:W0:Y:S02]  /*c510*/  SYNCS.PHASECHK.TRANS64.TRYWAIT P0, [R7+URZ+0x28860], R0 ;  /* 0x02886000070075a7 */ /* 0x010824000800017f */
[----:B0-----:R-:W-:Y:S05]  /*c520*/  @!P0 NANOSLEEP.SYNCS 0x989680 ;  /* 0x009896800000895d */ /* 0x001fea0003900000 */
[----:B------:R-:W0:Y:S02]  /*c530*/  @!P0 SYNCS.PHASECHK.TRANS64 P0, [R7+URZ+0x28860], R0 ;  /* 0x02886000070085a7 */ /* 0x000e24000800007f */
[----:B0-----:R-:W-:Y:S05]  /*c540*/  @!P0 BRA `(.L_x_6551) ;  /* 0xfffffffc00f08947 */ /* 0x001fea000383ffff */
.L_x_6475:
[----:B------:R-:W-:Y:S05]  /*c550*/  BSYNC B6 ;  /* 0x0000000000067941 */ /* 0x000fea0003800000 */
.L_x_6472:
[----:B------:R-:W-:Y:S05]  /*c560*/  EXIT ;  /* 0x000000000000794d */ /* 0x000fea0003800000 */
.L_x_6479:
[----:B0-----:R-:W-:-:S04]  /*c570*/  MOV R0, UR36 ;  /* 0x0000002400007c02 */ /* 0x001fc80008000f00 */
[----:B------:R0:W1:Y:S03]  /*c580*/  SYNCS.PHASECHK.TRANS64.TRYWAIT P0, [R0+URZ+0x28800], R3 ;  /* 0x02880003000075a7 */ /* 0x000066000800017f */
[----:B-1----:R-:W-:Y:S05]  /*c590*/  @!P0 NANOSLEEP.SYNCS 0x989680 ;  /* 0x009896800000895d */ /* 0x002fea0003900000 */
[----:B------:R-:W1:Y:S02]  /*c5a0*/  @!P0 SYNCS.PHASECHK.TRANS64 P0, [R0+URZ+0x28800], R3 ;  /* 0x02880003000085a7 */ /* 0x000e64000800007f */
[----:B-1----:R-:W-:Y:S05]  /*c5b0*/  @!P0 BRA `(.L_x_6479) ;  /* 0xfffffffc00ec8947 */ /* 0x002fea000383ffff */
[----:B------:R-:W-:Y:S05]  /*c5c0*/  BRA `(.L_x_6552) ;  /* 0xffffff4c00007947 */ /* 0x000fea000383ffff */
.L_x_6483:
[----:B-1----:R-:W-:-:S04]  /*c5d0*/  IMAD.U32 R4, RZ, RZ, UR36 ;  /* 0x00000024ff047e24 */ /* 0x002fc8000f8e00ff */
[----:B------:R1:W2:Y:S03]  /*c5e0*/  SYNCS.PHASECHK.TRANS64.TRYWAIT P1, [R4+URZ+0x28830], R3 ;  /* 0x02883003040075a7 */ /* 0x0002a6000802017f */
[----:B--2---:R-:W-:Y:S05]  /*c5f0*/  @!P1 NANOSLEEP.SYNCS 0x989680 ;  /* 0x009896800000995d */ /* 0x004fea0003900000 */
[----:B------:R-:W2:Y:S02]  /*c600*/  @!P1 SYNCS.PHASECHK.TRANS64 P1, [R4+URZ+0x28830], R3 ;  /* 0x02883003040095a7 */ /* 0x000ea4000802007f */
[----:B--2---:R-:W-:Y:S05]  /*c610*/  @!P1 BRA `(.L_x_6483) ;  /* 0xfffffffc00ec9947 */ /* 0x004fea000383ffff */
[----:B------:R-:W-:Y:S05]  /*c620*/  BRA `(.L_x_6482) ;  /* 0xffffff4c001c7947 */ /* 0x000fea000383ffff */
.L_x_6489:
[----:B-1----:R-:W-:-:S04]  /*c630*/  IMAD.U32 R9, RZ, RZ, UR10 ;  /* 0x0000000aff097e24 */ /* 0x002fc8000f8e00ff */
[----:B------:R1:W2:Y:S03]  /*c640*/  SYNCS.PHASECHK.TRANS64.TRYWAIT P1, [R9+URZ+0x28830], R0 ;  /* 0x02883000090075a7 */ /* 0x0002a6000802017f */
[----:B--2---:R-:W-:Y:S05]  /*c650*/  @!P1 NANOSLEEP.SYNCS 0x989680 ;  /* 0x009896800000995d */ /* 0x004fea0003900000 */
[----:B------:R-:W2:Y:S02]  /*c660*/  @!P1 SYNCS.PHASECHK.TRANS64 P1, [R9+URZ+0x28830], R0 ;  /* 0x02883000090095a7 */ /* 0x000ea4000802007f */
[----:B--2---:R-:W-:Y:S05]  /*c670*/  @!P1 BRA `(.L_x_6489) ;  /* 0xfffffffc00ec9947 */ /* 0x004fea000383ffff */
[----:B------:R-:W-:Y:S05]  /*c680*/  BRA `(.L_x_6486) ;  /* 0xffffff7800747947 */ /* 0x000fea000383ffff */
.L_x_6493:
[----:B-1----:R-:W-:-:S04]  /*c690*/  MOV R10, UR10 ;  /* 0x0000000a000a7c02 */ /* 0x002fc80008000f00 */
[----:B------:R1:W2:Y:S03]  /*c6a0*/  SYNCS.PHASECHK.TRANS64.TRYWAIT P1, [R10+URZ+0x28850], R9 ;  /* 0x028850090a0075a7 */ /* 0x0002a6000802017f */
[----:B--2---:R-:W-:Y:S05]  /*c6b0*/  @!P1 NANOSLEEP.SYNCS 0x989680 ;  /* 0x009896800000995d */ /* 0x004fea0003900000 */
[----:B------:R-:W2:Y:S02]  /*c6c0*/  @!P1 SYNCS.PHASECHK.TRANS64 P1, [R10+URZ+0x28850], R9 ;  /* 0x028850090a0095a7 */ /* 0x000ea4000802007f */
[----:B--2---:R-:W-:Y:S05]  /*c6d0*/  @!P1 BRA `(.L_x_6493) ;  /* 0xfffffffc00ec9947 */ /* 0x004fea000383ffff */
[----:B------:R-:W-:Y:S05]  /*c6e0*/  BRA `(.L_x_6490) ;  /* 0xffffff7c004c7947 */ /* 0x000fea000383ffff */
.L_x_6500:
[----:B-1----:R-:W-:-:S04]  /*c6f0*/  IMAD.U32 R3, RZ, RZ, UR5 ;  /* 0x00000005ff037e24 */ /* 0x002fc8000f8e00ff */
[----:B------:R1:W2:Y:S03]  /*c700*/  SYNCS.PHASECHK.TRANS64.TRYWAIT P1, [R3+URZ+0x28850], R2 ;  /* 0x02885002030075a7 */ /* 0x0002a6000802017f */
[----:B--2---:R-:W-:Y:S05]  /*c710*/  @!P1 NANOSLEEP.SYNCS 0x989680 ;  /* 0x009896800000995d */ /* 0x004fea0003900000 */
[----:B------:R-:W2:Y:S02]  /*c720*/  @!P1 SYNCS.PHASECHK.TRANS64 P1, [R3+URZ+0x28850], R2 ;  /* 0x02885002030095a7 */ /* 0x000ea4000802007f */
[----:B--2---:R-:W-:Y:S05]  /*c730*/  @!P1 BRA `(.L_x_6500) ;  /* 0xfffffffc00ec9947 */ /* 0x004fea000383ffff */
[----:B------:R-:W-:Y:S05]  /*c740*/  BRA `(.L_x_6499) ;  /* 0xffffffa000407947 */ /* 0x000fea000383ffff */
.L_x_6512:
[----:B------:R-:W-:Y:S01]  /*c750*/  IMAD.MOV.U32 R13, RZ, RZ, R17 ;  /* 0x000000ffff0d7224 */ /* 0x000fe200078e0011 */
[----:B------:R-:W-:Y:S01]  /*c760*/  MOV R12, RZ ;  /* 0x000000ff000c7202 */ /* 0x000fe20000000f00 */
[----:B------:R-:W-:Y:S02]  /*c770*/  IMAD.MOV.U32 R11, RZ, RZ, 0x1f ;  /* 0x0000001fff0b7424 */ /* 0x000fe400078e00ff */
[----:B------:R-:W-:-:S07]  /*c780*/  IMAD.MOV.U32 R15, RZ, RZ, -0x1 ;  /* 0xffffffffff0f7424 */ /* 0x000fce00078e00ff */
[----:B-----5:R-:W-:Y:S05]  /*c790*/  WARPSYNC.COLLECTIVE R15, `(.L_x_6553) ;  /* 0x000000000f087348 */ /* 0x020fea0003c00000 */
[----:B------:R0:W1:Y:S02]  /*c7a0*/  SHFL.IDX P6, R14, R13, R12, R11 ;  /* 0x0000000c0d0e7389 */ /* 0x00006400000c000b */
[----:B01---5:R-:W-:Y:S01]  /*c7b0*/  ENDCOLLECTIVE ;  /* 0x000000000000791b */ /* 0x023fe20003800000 */
.L_x_6553:
[----:B------:R-:W-:Y:S05]  /*c7c0*/  BRA `(.L_x_6554) ;  /* 0xffffffcc00e07947 */ /* 0x000fea000383ffff */
.L_x_6514:
[----:B0-----:R-:W-:-:S04]  /*c7d0*/  MOV R3, UR45 ;  /* 0x0000002d00037c02 */ /* 0x001fc80008000f00 */
[----:B------:R0:W1:Y:S03]  /*c7e0*/  SYNCS.PHASECHK.TRANS64.TRYWAIT P0, [R3+URZ+0x28840], R8 ;  /* 0x02884008030075a7 */ /* 0x000066000800017f */
[----:B-1----:R-:W-:Y:S05]  /*c7f0*/  @!P0 NANOSLEEP.SYNCS 0x989680 ;  /* 0x009896800000895d */ /* 0x002fea0003900000 */
[----:B------:R-:W1:Y:S02]  /*c800*/  @!P0 SYNCS.PHASECHK.TRANS64 P0, [R3+URZ+0x28840], R8 ;  /* 0x02884008030085a7 */ /* 0x000e64000800007f */
[----:B-1----:R-:W-:Y:S05]  /*c810*/  @!P0 BRA `(.L_x_6514) ;  /* 0xfffffffc00ec8947 */ /* 0x002fea000383ffff */
[----:B------:R-:W-:Y:S05]  /*c820*/  BRA `(.L_x_6555) ;  /* 0xffffffd0005c7947 */ /* 0x000fea000383ffff */
.L_x_6515:
        /* <DEDUP_REMOVED lines=8> */
.L_x_6557:
[----:B------:R-:W-:Y:S05]  /*c8b0*/  BSYNC B0 ;  /* 0x0000000000007941 */ /* 0x000fea0003800000 */
.L_x_6556:
[----:B------:R-:W-:Y:S01]  /*c8c0*/  MOV R13, R0 ;  /* 0x00000000000d7202 */ /* 0x000fe20000000f00 */
[----:B------:R-:W-:Y:S01]  /*c8d0*/  IMAD.MOV.U32 R12, RZ, RZ, RZ ;  /* 0x000000ffff0c7224 */ /* 0x000fe200078e00ff */
[----:B------:R-:W-:Y:S01]  /*c8e0*/  MOV R15, 0xffffffff ;  /* 0xffffffff000f7802 */ /* 0x000fe20000000f00 */
[----:B------:R-:W-:Y:S01]  /*c8f0*/  IMAD.MOV.U32 R11, RZ, RZ, 0x181f ;  /* 0x0000181fff0b7424 */ /* 0x000fe200078e00ff */
[----:B------:R-:W-:Y:S01]  /*c900*/  @P0 LEA R9, R36, UR45, 0x1 ;  /* 0x0000002d24090c11 */ /* 0x000fe2000f8e08ff */
[----:B------:R-:W-:-:S07]  /*c910*/  IMAD.MOV.U32 R5, RZ, RZ, R14 ;  /* 0x000000ffff057224 */ /* 0x000fce00078e000e */
[----:B------:R-:W-:Y:S05]  /*c920*/  WARPSYNC.COLLECTIVE R15, `(.L_x_6558) ;  /* 0x000000000f087348 */ /* 0x000fea0003c00000 */
[----:B------:R0:W1:Y:S02]  /*c930*/  SHFL.IDX P6, R14, R13, R12, R11 ;  /* 0x0000000c0d0e7389 */ /* 0x00006400000c000b */
[----:B01----:R-:W-:Y:S01]  /*c940*/  ENDCOLLECTIVE ;  /* 0x000000000000791b */ /* 0x003fe20003800000 */
.L_x_6558:
[----:B------:R-:W-:Y:S01]  /*c950*/  IMAD.MOV.U32 R13, RZ, RZ, R3 ;  /* 0x000000ffff0d7224 */ /* 0x000fe200078e0003 */
[----:B------:R-:W-:Y:S01]  /*c960*/  MOV R12, 0x1 ;  /* 0x00000001000c7802 */ /* 0x000fe20000000f00 */
[----:B------:R-:W-:-:S07]  /*c970*/  IMAD.MOV.U32 R4, RZ, RZ, R14 ;  /* 0x000000ffff047224 */ /* 0x000fce00078e000e */
[----:B------:R-:W-:Y:S05]  /*c980*/  WARPSYNC.COLLECTIVE R15, `(.L_x_6559) ;  /* 0x000000000f087348 */ /* 0x000fea0003c00000 */
[----:B------:R0:W1:Y:S02]  /*c990*/  SHFL.IDX P6, R14, R13, R12, R11 ;  /* 0x0000000c0d0e7389 */ /* 0x00006400000c000b */
[----:B01----:R-:W-:Y:S01]  /*c9a0*/  ENDCOLLECTIVE ;  /* 0x000000000000791b */ /* 0x003fe20003800000 */
.L_x_6559:
[----:B------:R-:W-:-:S05]  /*c9b0*/  @P0 IMAD.WIDE.U32 R4, R26, 0x2, R4 ;  /* 0x000000021a040825 */ /* 0x000fca00078e0004 */
[----:B------:R-:W-:Y:S01]  /*c9c0*/  @!PT LDS RZ, [RZ] ;  /* 0x00000000fffff984 */ /* 0x000fe20000000800 */
[----:B------:R-:W-:Y:S01]  /*c9d0*/  @!PT LDS RZ, [RZ] ;  /* 0x00000000fffff984 */ /* 0x000fe20000000800 */
[----:B------:R-:W-:Y:S01]  /*c9e0*/  @!PT LDS RZ, [RZ] ;  /* 0x00000000fffff984 */ /* 0x000fe20000000800 */
[----:B------:R0:W-:Y:S04]  /*c9f0*/  @P0 LDGSTS.E.BYPASS.LTC128B.128 [R9+0x18400], desc[UR38][R4.64], !P3 ;  /* 0x1840000004090fae */ /* 0x0001e8000d901d66 */
[----:B------:R0:W-:Y:S01]  /*ca00*/  @P0 LDGSTS.E.BYPASS.LTC128B.128 [R9+0x1c400], desc[UR38][R4.64+0x80], !P2 ;  /* 0x1c40008004090fae */ /* 0x0001e2000d101d66 */
[----:B------:R-:W-:Y:S01]  /*ca10*/  ISETP.GE.AND P0, PT, R6, 0x11, PT ;  /* 0x000000110600780c */ /* 0x000fe20003f06270 */
[----:B------:R-:W-:Y:S02]  /*ca20*/  IMAD.MOV.U32 R13, RZ, RZ, R0 ;  /* 0x000000ffff0d7224 */ /* 0x000fe400078e0000 */
[----:B------:R-:W-:-:S10]  /*ca30*/  IMAD.MOV.U32 R10, RZ, RZ, R14 ;  /* 0x000000ffff0a7224 */ /* 0x000fd400078e000e */
[----:B0-----:R-:W-:-:S07]  /*ca40*/  @P0 LEA R18, R36, UR45, 0x1 ;  /* 0x0000002d24120c11 */ /* 0x001fce000f8e08ff */
[----:B------:R-:W-:Y:S05]  /*ca50*/  WARPSYNC.COLLECTIVE R15, `(.L_x_6560) ;  /* 0x000000000f087348 */ /* 0x000fea0003c00000 */
[----:B------:R0:W1:Y:S02]  /*ca60*/  SHFL.IDX P6, R14, R13, R12, R11 ;  /* 0x0000000c0d0e7389 */ /* 0x00006400000c000b */
[----:B01----:R-:W-:Y:S01]  /*ca70*/  ENDCOLLECTIVE ;  /* 0x000000000000791b */ /* 0x003fe20003800000 */
.L_x_6560:
[----:B------:R-:W-:Y:S01]  /*ca80*/  IMAD.MOV.U32 R5, RZ, RZ, R10 ;  /* 0x000000ffff057224 */ /* 0x000fe200078e000a */
[----:B------:R-:W-:Y:S01]  /*ca90*/  MOV R13, R3 ;  /* 0x00000003000d7202 */ /* 0x000fe20000000f00 */
[----:B------:R-:W-:Y:S01]  /*caa0*/  IMAD.MOV.U32 R12, RZ, RZ, 0x2 ;  /* 0x00000002ff0c7424 */ /* 0x000fe200078e00ff */
[----:B------:R-:W-:-:S07]  /*cab0*/  MOV R21, R14 ;  /* 0x0000000e00157202 */ /* 0x000fce0000000f00 */
[----:B------:R-:W-:Y:S05]  /*cac0*/  WARPSYNC.COLLECTIVE R15, `(.L_x_6561) ;  /* 0x000000000f087348 */ /* 0x000fea0003c00000 */
[----:B------:R0:W1:Y:S02]  /*cad0*/  SHFL.IDX P6, R14, R13, R12, R11 ;  /* 0x0000000c0d0e7389 */ /* 0x00006400000c000b */
[----:B01----:R-:W-:Y:S01]  /*cae0*/  ENDCOLLECTIVE ;  /* 0x000000000000791b */ /* 0x003fe20003800000 */
.L_x_6561:
[----:B------:R-:W-:-:S04]  /*caf0*/  IMAD.MOV.U32 R4, RZ, RZ, R21 ;  /* 0x000000ffff047224 */ /* 0x000fc800078e0015 */
[----:B------:R-:W-:-:S05]  /*cb00*/  @P0 IMAD.WIDE.U32 R20, R26, 0x2, R4 ;  /* 0x000000021a140825 */ /* 0x000fca00078e0004 */
[----:B------:R-:W-:Y:S01]  /*cb10*/  @!PT LDS RZ, [RZ] ;  /* 0x00000000fffff984 */ /* 0x000fe20000000800 */
[----:B------:R-:W-:Y:S01]  /*cb20*/  @!PT LDS RZ, [RZ] ;  /* 0x00000000fffff984 */ /* 0x000fe20000000800 */
[----:B------:R-:W-:Y:S01]  /*cb30*/  @!PT LDS RZ, [RZ] ;  /* 0x00000000fffff984 */ /* 0x000fe20000000800 */
        /* <DEDUP_REMOVED lines=8> */
.L_x_6562:
[----:B------:R-:W-:Y:S01]  /*cbc0*/  MOV R5, R8 ;  /* 0x0000000800057202 */ /* 0x000fe20000000f00 */
[----:B------:R-:W-:Y:S02]  /*cbd0*/  IMAD.MOV.U32 R13, RZ, RZ, R3 ;  /* 0x000000ffff0d7224 */ /* 0x000fe400078e0003 */
[----:B------:R-:W-:Y:S02]  /*cbe0*/  IMAD.MOV.U32 R12, RZ, RZ, 0x3 ;  /* 0x00000003ff0c7424 */ /* 0x000fe400078e00ff */
[----:B------:R-:W-:-:S07]  /*cbf0*/  IMAD.MOV.U32 R37, RZ, RZ, R14 ;  /* 0x000000ffff257224 */ /* 0x000fce00078e000e */
[----:B------:R-:W-:Y:S05]  /*cc00*/  WARPSYNC.COLLECTIVE R15, `(.L_x_6563) ;  /* 0x000000000f087348 */ /* 0x000fea0003c00000 */
[----:B------:R0:W1:Y:S02]  /*cc10*/  SHFL.IDX P6, R14, R13, R12, R11 ;  /* 0x0000000c0d0e7389 */ /* 0x00006400000c000b */
[----:B01----:R-:W-:Y:S01]  /*cc20*/  ENDCOLLECTIVE ;  /* 0x000000000000791b */ /* 0x003fe20003800000 */
.L_x_6563:
[----:B------:R-:W-:-:S04]  /*cc30*/  IMAD.MOV.U32 R4, RZ, RZ, R37 ;  /* 0x000000ffff047224 */ /* 0x000fc800078e0025 */
[----:B------:R-:W-:Y:S01]  /*cc40*/  @P0 IMAD.WIDE.U32 R8, R26, 0x2, R4 ;  /* 0x000000021a080825 */ /* 0x000fe200078e0004 */
[----:B------:R-:W-:-:S05]  /*cc50*/  @P0 LEA R5, R36, UR45, 0x1 ;  /* 0x0000002d24050c11 */ /* 0x000fca000f8e08ff */
[----:B------:R-:W-:Y:S01]  /*cc60*/  @!PT LDS RZ, [RZ] ;  /* 0x00000000fffff984 */ /* 0x000fe20000000800 */
[----:B------:R-:W-:Y:S01]  /*cc70*/  @!PT LDS RZ, [RZ] ;  /* 0x00000000fffff984 */ /* 0x000fe20000000800 */
[----:B------:R-:W-:Y:S01]  /*cc80*/  @!PT LDS RZ, [RZ] ;  /* 0x00000000fffff984 */ /* 0x000fe20000000800 */
        /* <DEDUP_REMOVED lines=8> */
.L_x_6564:
[----:B------:R-:W-:Y:S02]  /*cd10*/  MOV R5, R7 ;  /* 0x0000000700057202 */ /* 0x000fe40000000f00 */
[----:B------:R-:W-:Y:S01]  /*cd20*/  @P0 LEA R7, R36, UR45, 0x1 ;  /* 0x0000002d24070c11 */ /* 0x000fe2000f8e08ff */
[----:B------:R-:W-:Y:S02]  /*cd30*/  IMAD.MOV.U32 R13, RZ, RZ, R3 ;  /* 0x000000ffff0d7224 */ /* 0x000fe400078e0003 */
[----:B------:R-:W-:Y:S02]  /*cd40*/  IMAD.MOV.U32 R12, RZ, RZ, 0x4 ;  /* 0x00000004ff0c7424 */ /* 0x000fe400078e00ff */
[----:B------:R-:W-:-:S07]  /*cd50*/  IMAD.MOV.U32 R4, RZ, RZ, R14 ;  /* 0x000000ffff047224 */ /* 0x000fce00078e000e */
[----:B------:R-:W-:Y:S05]  /*cd60*/  WARPSYNC.COLLECTIVE R15, `(.L_x_6565) ;  /* 0x000000000f087348 */ /* 0x000fea0003c00000 */
[----:B------:R0:W1:Y:S02]  /*cd70*/  SHFL.IDX P6, R14, R13, R12, R11 ;  /* 0x0000000c0d0e7389 */ /* 0x00006400000c000b */
[----:B01----:R-:W-:Y:S01]  /*cd80*/  ENDCOLLECTIVE ;  /* 0x000000000000791b */ /* 0x003fe20003800000 */
.L_x_6565:
[----:B------:R-:W-:-:S05]  /*cd90*/  @P0 IMAD.WIDE.U32 R4, R26, 0x2, R4 ;  /* 0x000000021a040825 */ /* 0x000fca00078e0004 */
[----:B------:R-:W-:Y:S01]  /*cda0*/  @!PT LDS RZ, [RZ] ;  /* 0x00000000fffff984 */ /* 0x000fe20000000800 */
[----:B------:R-:W-:Y:S01]  /*cdb0*/  @!PT LDS RZ, [RZ] ;  /* 0x00000000fffff984 */ /* 0x000fe20000000800 */
[----:B------:R-:W-:Y:S01]  /*cdc0*/  @!PT LDS RZ, [RZ] ;  /* 0x00000000fffff984 */ /* 0x000fe20000000800 */
[----:B------:R0:W-:Y:S04]  /*cdd0*/  @P0 LDGSTS.E.BYPASS.LTC128B.128 [R7+0x19c00], desc[UR38][R4.64], !P3 ;  /* 0x19c0000004070fae */ /* 0x0001e8000d901d66 */
[----:B------:R0:W-:Y:S01]  /*cde0*/  @P0 LDGSTS.E.BYPASS.LTC128B.128 [R7+0x1dc00], desc[UR38][R4.64+0x80], !P2 ;  /* 0x1dc0008004070fae */ /* 0x0001e2000d101d66 */
[----:B------:R-:W-:Y:S01]  /*cdf0*/  ISETP.GE.AND P0, PT, R6, 0x41, PT ;  /* 0x000000410600780c */ /* 0x000fe20003f06270 */
[----:B------:R-:W-:Y:S01]  /*ce00*/  IMAD.MOV.U32 R13, RZ, RZ, R0 ;  /* 0x000000ffff0d7224 */ /* 0x000fe200078e0000 */
[----:B------:R-:W-:-:S11]  /*ce10*/  MOV R10, R14 ;  /* 0x0000000e000a7202 */ /* 0x000fd60000000f00 */
[----:B0-----:R-:W-:Y:S05]  /*ce20*/  WARPSYNC.COLLECTIVE R15, `(.L_x_6566) ;  /* 0x000000000f087348 */ /* 0x001fea0003c00000 */
[----:B------:R1:W2:Y:S02]  /*ce30*/  SHFL.IDX P6, R14, R13, R12, R11 ;  /* 0x0000000c0d0e7389 */ /* 0x0002a400000c000b */
[----:B012---:R-:W-:Y:S01]  /*ce40*/  ENDCOLLECTIVE ;  /* 0x000000000000791b */ /* 0x007fe20003800000 */
.L_x_6566:
[----:B------:R-:W-:Y:S02]  /*ce50*/  IMAD.MOV.U32 R5, RZ, RZ, R10 ;  /* 0x000000ffff057224 */ /* 0x000fe400078e000a */
[----:B------:R-:W-:Y:S01]  /*ce60*/  IMAD.MOV.U32 R13, RZ, RZ, R3 ;  /* 0x000000ffff0d7224 */ /* 0x000fe200078e0003 */
[----:B------:R-:W-:Y:S01]  /*ce70*/  MOV R12, 0x5 ;  /* 0x00000005000c7802 */ /* 0x000fe20000000f00 */
[----:B------:R-:W-:-:S07]  /*ce80*/  IMAD.MOV.U32 R37, RZ, RZ, R14 ;  /* 0x000000ffff257224 */ /* 0x000fce00078e000e */
[----:B------:R-:W-:Y:S05]  /*ce90*/  WARPSYNC.COLLECTIVE R15, `(.L_x_6567) ;  /* 0x000000000f087348 */ /* 0x000fea0003c00000 */
[----:B------:R0:W1:Y:S02]  /*cea0*/  SHFL.IDX P6, R14, R13, R12, R11 ;  /* 0x0000000c0d0e7389 */ /* 0x00006400000c000b */
[----:B01----:R-:W-:Y:S01]  /*ceb0*/  ENDCOLLECTIVE ;  /* 0x000000000000791b */ /* 0x003fe20003800000 */
.L_x_6567:
[----:B------:R-:W-:Y:S02]  /*cec0*/  MOV R4, R37 ;  /* 0x0000002500047202 */ /* 0x000fe40000000f00 */
[----:B------:R-:W-:-:S03]  /*ced0*/  @P0 LEA R37, R36, UR45, 0x1 ;  /* 0x0000002d24250c11 */ /* 0x000fc6000f8e08ff */
[----:B------:R-:W-:-:S05]  /*cee0*/  @P0 IMAD.WIDE.U32 R20, R26, 0x2, R4 ;  /* 0x000000021a140825 */ /* 0x000fca00078e0004 */
[----:B------:R-:W-:Y:S01]  /*cef0*/  @!PT LDS RZ, [RZ] ;  /* 0x00000000fffff984 */ /* 0x000fe20000000800 */
[----:B------:R-:W-:Y:S01]  /*cf00*/  @!PT LDS RZ, [RZ] ;  /* 0x00000000fffff984 */ /* 0x000fe20000000800 */
[----:B------:R-:W-:Y:S01]  /*cf10*/  @!PT LDS RZ, [RZ] ;  /* 0x00000000fffff984 */ /* 0x000fe20000000800 */
        /* <DEDUP_REMOVED lines=8> */
.L_x_6568:
        /* <DEDUP_REMOVED lines=8> */
.L_x_6569:
        /* <DEDUP_REMOVED lines=13> */
.L_x_6570:
        /* <DEDUP_REMOVED lines=8> */
.L_x_6571:
[----:B------:R-:W-:-:S05]  /*d170*/  @P0 IMAD.WIDE.U32 R4, R26, 0x2, R4 ;  /* 0x000000021a040825 */ /* 0x000fca00078e0004 */
[----:B------:R-:W-:Y:S01]  /*d180*/  @!PT LDS RZ, [RZ] ;  /* 0x00000000fffff984 */ /* 0x000fe20000000800 */
[----:B------:R-:W-:Y:S01]  /*d190*/  @!PT LDS RZ, [RZ] ;  /* 0x00000000fffff984 */ /* 0x000fe20000000800 */
[----:B------:R-:W-:Y:S01]  /*d1a0*/  @!PT LDS RZ, [RZ] ;  /* 0x00000000fffff984 */ /* 0x000fe20000000800 */
[----:B------:R0:W-:Y:S04]  /*d1b0*/  @P0 LDGSTS.E.BYPASS.LTC128B.128 [R7+0x1b400], desc[UR38][R4.64], !P3 ;  /* 0x1b40000004070fae */ /* 0x0001e8000d901d66 */
[----:B------:R0:W-:Y:S01]  /*d1c0*/  @P0 LDGSTS.E.BYPASS.LTC128B.128 [R7+0x1f400], desc[UR38][R4.64+0x80], !P2 ;  /* 0x1f40008004070fae */ /* 0x0001e2000d101d66 */
[----:B------:R-:W-:Y:S01]  /*d1d0*/  MOV R13, R0 ;  /* 0x00000000000d7202 */ /* 0x000fe20000000f00 */
[----:B------:R-:W-:-:S07]  /*d1e0*/  IMAD.MOV.U32 R3, RZ, RZ, R14 ;  /* 0x000000ffff037224 */ /* 0x000fce00078e000e */
[----:B0-----:R-:W-:Y:S05]  /*d1f0*/  WARPSYNC.COLLECTIVE R15, `(.L_x_6572) ;  /* 0x000000000f087348 */ /* 0x001fea0003c00000 */
[----:B------:R1:W2:Y:S02]  /*d200*/  SHFL.IDX P6, R14, R13, R12, R11 ;  /* 0x0000000c0d0e7389 */ /* 0x0002a400000c000b */
[----:B012---:R-:W-:Y:S01]  /*d210*/  ENDCOLLECTIVE ;  /* 0x000000000000791b */ /* 0x007fe20003800000 */
.L_x_6572:
[----:B------:R-:W-:Y:S05]  /*d220*/  BRA `(.L_x_6573) ;  /* 0xffffffcc00587947 */ /* 0x000fea000383ffff */
.L_x_6518:
[----:B------:R-:W-:Y:S01]  /*d230*/  IMAD.MOV.U32 R13, RZ, RZ, R7 ;  /* 0x000000ffff0d7224 */ /* 0x000fe200078e0007 */
[----:B------:R-:W-:Y:S01]  /*d240*/  MOV R11, 0x181f ;  /* 0x0000181f000b7802 */ /* 0x000fe20000000f00 */
[----:B------:R-:W-:Y:S02]  /*d250*/  IMAD.MOV.U32 R12, RZ, RZ, RZ ;  /* 0x000000ffff0c7224 */ /* 0x000fe400078e00ff */
[----:B------:R-:W-:Y:S02]  /*d260*/  IMAD.MOV.U32 R15, RZ, RZ, -0x1 ;  /* 0xffffffffff0f7424 */ /* 0x000fe400078e00ff */
[----:B------:R-:W-:-:S07]  /*d270*/  IMAD R3, R34, 0x80, R29 ;  /* 0x0000008022037824 */ /* 0x000fce00078e021d */
[----:B------:R-:W-:Y:S05]  /*d280*/  WARPSYNC.COLLECTIVE R15, `(.L_x_6574) ;  /* 0x000000000f087348 */ /* 0x000fea0003c00000 */
[----:B------:R0:W1:Y:S02]  /*d290*/  SHFL.IDX P6, R14, R13, R12, R11 ;  /* 0x0000000c0d0e7389 */ /* 0x00006400000c000b */
[----:B01----:R-:W-:Y:S01]  /*d2a0*/  ENDCOLLECTIVE ;  /* 0x000000000000791b */ /* 0x003fe20003800000 */
.L_x_6574:
[----:B------:R-:W-:Y:S02]  /*d2b0*/  IADD3 R9, R3, 0x10, RZ ;  /* 0x0000001003097810 */ /* 0x000fe40007ffe0ff */
[----:B------:R-:W-:Y:S01]  /*d2c0*/  MOV R13, R6 ;  /* 0x00000006000d7202 */ /* 0x000fe20000000f00 */
[----:B------:R-:W-:-:S07]  /*d2d0*/  IMAD.MOV.U32 R5, RZ, RZ, R14 ;  /* 0x000000ffff057224 */ /* 0x000fce00078e000e */
[----:B------:R-:W-:Y:S05]  /*d2e0*/  WARPSYNC.COLLECTIVE R15, `(.L_x_6575) ;  /* 0x000000000f087348 */ /* 0x000fea0003c00000 */
[----:B------:R0:W1:Y:S02]  /*d2f0*/  SHFL.IDX P6, R14, R13, R12, R11 ;  /* 0x0000000c0d0e7389 */ /* 0x00006400000c000b */
[----:B01----:R-:W-:Y:S01]  /*d300*/  ENDCOLLECTIVE ;  /* 0x000000000000791b */ /* 0x003fe20003800000 */
.L_x_6575:
        /* <DEDUP_REMOVED lines=10> */
.L_x_6576:
[----:B------:R-:W-:-:S05]  /*d3b0*/  @!P2 IMAD.WIDE.U32 R4, R26, 0x2, R4 ;  /* 0x000000021a04a825 */ /* 0x000fca00078e0004 */
[----:B------:R-:W-:Y:S01]  /*d3c0*/  @!PT LDS RZ, [RZ] ;  /* 0x00000000fffff984 */ /* 0x000fe20000000800 */
[----:B------:R-:W-:Y:S01]  /*d3d0*/  @!PT LDS RZ, [RZ] ;  /* 0x00000000fffff984 */ /* 0x000fe20000000800 */
[----:B------:R-:W-:Y:S01]  /*d3e0*/  @!PT LDS RZ, [RZ] ;  /* 0x00000000fffff984 */ /* 0x000fe20000000800 */
[----:B------:R0:W-:Y:S04]  /*d3f0*/  @!P2 LDGSTS.E.BYPASS.LTC128B.128 [R21+0x10400], desc[UR38][R4.64], !P0 ;  /* 0x104000000415afae */ /* 0x0001e8000c101d66 */
[----:B------:R0:W-:Y:S01]  /*d400*/  @!P2 LDGSTS.E.BYPASS.LTC128B.128 [R21+0x14400], desc[UR38][R4.64+0x80], !P1 ;  /* 0x144000800415afae */ /* 0x0001e2000c901d66 */
[----:B------:R-:W-:Y:S01]  /*d410*/  ISETP.GE.AND P2, PT, R9, R0, PT ;  /* 0x000000000900720c */ /* 0x000fe20003f46270 */
[----:B------:R-:W-:Y:S01]  /*d420*/  IMAD.MOV.U32 R13, RZ, RZ, R6 ;  /* 0x000000ffff0d7224 */ /* 0x000fe200078e0006 */
[----:B------:R-:W-:-:S11]  /*d430*/  MOV R8, R14 ;  /* 0x0000000e00087202 */ /* 0x000fd60000000f00 */
[----:B0-----:R-:W-:Y:S05]  /*d440*/  WARPSYNC.COLLECTIVE R15, `(.L_x_6577) ;  /* 0x000000000f087348 */ /* 0x001fea0003c00000 */
[----:B------:R1:W2:Y:S02]  /*d450*/  SHFL.IDX P6, R14, R13, R12, R11 ;  /* 0x0000000c0d0e7389 */ /* 0x0002a400000c000b */
[----:B012---:R-:W-:Y:S01]  /*d460*/  ENDCOLLECTIVE ;  /* 0x000000000000791b */ /* 0x007fe20003800000 */
.L_x_6577:
[----:B------:R-:W-:Y:S02]  /*d470*/  @!P2 LEA R35, R36, UR45, 0x1 ;  /* 0x0000002d2423ac11 */ /* 0x000fe4000f8e08ff */
[----:B------:R-:W-:Y:S01]  /*d480*/  MOV R5, R8 ;  /* 0x0000000800057202 */ /* 0x000fe20000000f00 */
[----:B------:R-:W-:Y:S01]  /*d490*/  IMAD.MOV.U32 R13, RZ, RZ, R7 ;  /* 0x000000ffff0d7224 */ /* 0x000fe200078e0007 */
[----:B------:R-:W-:Y:S01]  /*d4a0*/  MOV R12, 0x2 ;  /* 0x00000002000c7802 */ /* 0x000fe20000000f00 */
[----:B------:R-:W-:-:S07]  /*d4b0*/  IMAD.MOV.U32 R4, RZ, RZ, R14 ;  /* 0x000000ffff047224 */ /* 0x000fce00078e000e */
[----:B------:R-:W-:Y:S05]  /*d4c0*/  WARPSYNC.COLLECTIVE R15, `(.L_x_6578) ;  /* 0x000000000f087348 */ /* 0x000fea0003c00000 */
[----:B------:R0:W1:Y:S02]  /*d4d0*/  SHFL.IDX P6, R14, R13, R12, R11 ;  /* 0x0000000c0d0e7389 */ /* 0x00006400000c000b */
[----:B01----:R-:W-:Y:S01]  /*d4e0*/  ENDCOLLECTIVE ;  /* 0x000000000000791b */ /* 0x003fe20003800000 */
.L_x_6578:
[----:B------:R-:W-:-:S04]  /*d4f0*/  @!P2 IMAD.WIDE.U32 R8, R26, 0x2, R4 ;  /* 0x000000021a08a825 */ /* 0x000fc800078e0004 */
[----:B------:R-:W-:Y:S01]  /*d500*/  VIADD R5, R3, 0x20 ;  /* 0x0000002003057836 */ /* 0x000fe20000000000 */
[----:B------:R-:W-:Y:S01]  /*d510*/  @!PT LDS RZ, [RZ] ;  /* 0x00000000fffff984 */ /* 0x000fe20000000800 */
[----:B------:R-:W-:Y:S01]  /*d520*/  @!PT LDS RZ, [RZ] ;  /* 0x00000000fffff984 */ /* 0x000fe20000000800 */
[----:B------:R-:W-:Y:S01]  /*d530*/  @!PT LDS RZ, [RZ] ;  /* 0x00000000fffff984 */ /* 0x000fe20000000800 */
[----:B------:R-:W-:Y:S04]  /*d540*/  @!P2 LDGSTS.E.BYPASS.LTC128B.128 [R35+0x10c00], desc[UR38][R8.64], !P0 ;  /* 0x10c000000823afae */ /* 0x000fe8000c101d66 */
[----:B------:R0:W-:Y:S01]  /*d550*/  @!P2 LDGSTS.E.BYPASS.LTC128B.128 [R35+0x14c00], desc[UR38][R8.64+0x80], !P1 ;  /* 0x14c000800823afae */ /* 0x0001e2000c901d66 */
[----:B------:R-:W-:Y:S01]  /*d560*/  ISETP.GE.AND P2, PT, R5, R0, PT ;  /* 0x000000000500720c */ /* 0x000fe20003f46270 */
[----:B------:R-:W-:Y:S02]  /*d570*/  IMAD.MOV.U32 R13, RZ, RZ, R6 ;  /* 0x000000ffff0d7224 */ /* 0x000fe400078e0006 */
[----:B0-----:R-:W-:Y:S02]  /*d580*/  VIADD R9, R3, 0x30 ;  /* 0x0000003003097836 */ /* 0x001fe40000000000 */
[----:B------:R-:W-:-:S08]  /*d590*/  IMAD.MOV.U32 R5, RZ, RZ, R14 ;  /* 0x000000ffff057224 */ /* 0x000fd000078e000e */
[----:B------:R-:W-:-:S07]  /*d5a0*/  @!P2 LEA R21, R36, UR45, 0x1 ;  /* 0x0000002d2415ac11 */ /* 0x000fce000f8e08ff */
[----:B------:R-:W-:Y:S05]  /*d5b0*/  WARPSYNC.COLLECTIVE R15, `(.L_x_6579) ;  /* 0x000000000f087348 */ /* 0x000fea0003c00000 */
[----:B------:R0:W1:Y:S02]  /*d5c0*/  SHFL.IDX P6, R14, R13, R12, R11 ;  /* 0x0000000c0d0e7389 */ /* 0x00006400000c000b */
[----:B01----:R-:W-:Y:S01]  /*d5d0*/  ENDCOLLECTIVE ;  /* 0x000000000000791b */ /* 0x003fe20003800000 */
.L_x_6579:
[----:B------:R-:W-:Y:S01]  /*d5e0*/  IMAD.MOV.U32 R13, RZ, RZ, R7 ;  /* 0x000000ffff0d7224 */ /* 0x000fe200078e0007 */
[----:B------:R-:W-:Y:S02]  /*d5f0*/  MOV R12, 0x3 ;  /* 0x00000003000c7802 */ /* 0x000fe40000000f00 */
[----:B------:R-:W-:-:S07]  /*d600*/  MOV R4, R14 ;  /* 0x0000000e00047202 */ /* 0x000fce0000000f00 */
[----:B------:R-:W-:Y:S05]  /*d610*/  WARPSYNC.COLLECTIVE R15, `(.L_x_6580) ;  /* 0x000000000f087348 */ /* 0x000fea0003c00000 */
[----:B------:R0:W1:Y:S02]  /*d620*/  SHFL.IDX P6, R14, R13, R12, R11 ;  /* 0x0000000c0d0e7389 */ /* 0x00006400000c000b */
[----:B01----:R-:W-:Y:S01]  /*d630*/  ENDCOLLECTIVE ;  /* 0x000000000000791b */ /* 0x003fe20003800000 */
.L_x_6580:
[----:B------:R-:W-:-:S05]  /*d640*/  @!P2 IMAD.WIDE.U32 R4, R26, 0x2, R4 ;  /* 0x000000021a04a825 */ /* 0x000fca00078e0004 */
[----:B------:R-:W-:Y:S01]  /*d650*/  @!PT LDS RZ, [RZ] ;  /* 0x00000000fffff984 */ /* 0x000fe20000000800 */
[----:B------:R-:W-:Y:S01]  /*d660*/  @!PT LDS RZ, [RZ] ;  /* 0x00000000fffff984 */ /* 0x000fe20000000800 */
[----:B------:R-:W-:Y:S01]  /*d670*/  @!PT LDS RZ, [RZ] ;  /* 0x00000000fffff984 */ /* 0x000fe20000000800 */
[----:B------:R0:W-:Y:S04]  /*d680*/  @!P2 LDGSTS.E.BYPASS.LTC128B.128 [R21+0x11400], desc[UR38][R4.64], !P0 ;  /* 0x114000000415afae */ /* 0x0001e8000c101d66 */
[----:B------:R0:W-:Y:S01]  /*d690*/  @!P2 LDGSTS.E.BYPASS.LTC128B.128 [R21+0x15400], desc[UR38][R4.64+0x80], !P1 ;  /* 0x154000800415afae */ /* 0x0001e2000c901d66 */
[----:B------:R-:W-:Y:S01]  /*d6a0*/  ISETP.GE.AND P2, PT, R9, R0, PT ;  /* 0x000000000900720c */ /* 0x000fe20003f46270 */
[----:B------:R-:W-:Y:S02]  /*d6b0*/  IMAD.MOV.U32 R13, RZ, RZ, R6 ;  /* 0x000000ffff0d7224 */ /* 0x000fe400078e0006 */
[----:B------:R-:W-:-:S10]  /*d6c0*/  IMAD.MOV.U32 R10, RZ, RZ, R14 ;  /* 0x000000ffff0a7224 */ /* 0x000fd400078e000e */
[----:B0-----:R-:W-:Y:S05]  /*d6d0*/  WARPSYNC.COLLECTIVE R15, `(.L_x_6581) ;  /* 0x000000000f087348 */ /* 0x001fea0003c00000 */
[----:B------:R1:W2:Y:S02]  /*d6e0*/  SHFL.IDX P6, R14, R13, R12, R11 ;  /* 0x0000000c0d0e7389 */ /* 0x0002a400000c000b */
[----:B012---:R-:W-:Y:S01]  /*d6f0*/  ENDCOLLECTIVE ;  /* 0x000000000000791b */ /* 0x007fe20003800000 */
.L_x_6581:
[----:B------:R-:W-:Y:S01]  /*d700*/  @!P2 LEA R35, R36, UR45, 0x1 ;  /* 0x0000002d2423ac11 */ /* 0x000fe2000f8e08ff */
[----:B------:R-:W-:Y:S01]  /*d710*/  IMAD.MOV.U32 R5, RZ, RZ, R10 ;  /* 0x000000ffff057224 */ /* 0x000fe200078e000a */
[----:B------:R-:W-:Y:S01]  /*d720*/  MOV R13, R7 ;  /* 0x00000007000d7202 */ /* 0x000fe20000000f00 */
[----:B------:R-:W-:Y:S01]  /*d730*/  IMAD.MOV.U32 R12, RZ, RZ, 0x4 ;  /* 0x00000004ff0c7424 */ /* 0x000fe200078e00ff */
[----:B------:R-:W-:-:S07]  /*d740*/  MOV R4, R14 ;  /* 0x0000000e00047202 */ /* 0x000fce0000000f00 */
[----:B------:R-:W-:Y:S05]  /*d750*/  WARPSYNC.COLLECTIVE R15, `(.L_x_6582) ;  /* 0x000000000f087348 */ /* 0x000fea0003c00000 */
[----:B------:R0:W1:Y:S02]  /*d760*/  SHFL.IDX P6, R14, R13, R12, R11 ;  /* 0x0000000c0d0e7389 */ /* 0x00006400000c000b */
[----:B01----:R-:W-:Y:S01]  /*d770*/  ENDCOLLECTIVE ;  /* 0x000000000000791b */ /* 0x003fe20003800000 */
.L_x_6582:
[----:B------:R-:W-:-:S04]  /*d780*/  @!P2 IMAD.WIDE.U32 R8, R26, 0x2, R4 ;  /* 0x000000021a08a825 */ /* 0x000fc800078e0004 */
[----:B------:R-:W-:Y:S01]  /*d790*/  VIADD R5, R3, 0x40 ;  /* 0x0000004003057836 */ /* 0x000fe20000000000 */
[----:B------:R-:W-:Y:S01]  /*d7a0*/  @!PT LDS RZ, [RZ] ;  /* 0x00000000fffff984 */ /* 0x000fe20000000800 */
[----:B------:R-:W-:Y:S01]  /*d7b0*/  @!PT LDS RZ, [RZ] ;  /* 0x00000000fffff984 */ /* 0x000fe20000000800 */
[----:B------:R-:W-:Y:S01]  /*d7c0*/  @!PT LDS RZ, [RZ] ;  /* 0x00000000fffff984 */ /* 0x000fe20000000800 */
[----:B------:R0:W-:Y:S04]  /*d7d0*/  @!P2 LDGSTS.E.BYPASS.LTC128B.128 [R35+0x11c00], desc[UR38][R8.64], !P0 ;  /* 0x11c000000823afae */ /* 0x0001e8000c101d66 */
[----:B------:R0:W-:Y:S01]  /*d7e0*/  @!P2 LDGSTS.E.BYPASS.LTC128B.128 [R35+0x15c00], desc[UR38][R8.64+0x80], !P1 ;  /* 0x15c000800823afae */ /* 0x0001e2000c901d66 */
[----:B------:R-:W-:Y:S02]  /*d7f0*/  ISETP.GE.AND P2, PT, R5, R0, PT ;  /* 0x000000000500720c */ /* 0x000fe40003f46270 */
[----:B------:R-:W-:Y:S01]  /*d800*/  MOV R13, R6 ;  /* 0x00000006000d7202 */ /* 0x000fe20000000f00 */
[----:B------:R-:W-:-:S10]  /*d810*/  IMAD.MOV.U32 R5, RZ, RZ, R14 ;  /* 0x000000ffff057224 */ /* 0x000fd400078e000e */
[----:B0-----:R-:W-:Y:S05]  /*d820*/  WARPSYNC.COLLECTIVE R15, `(.L_x_6583) ;  /* 0x000000000f087348 */ /* 0x001fea0003c00000 */
[----:B------:R1:W2:Y:S02]  /*d830*/  SHFL.IDX P6, R14, R13, R12, R11 ;  /* 0x0000000c0d0e7389 */ /* 0x0002a400000c000b */
[----:B012---:R-:W-:Y:S01]  /*d840*/  ENDCOLLECTIVE ;  /* 0x000000000000791b */ /* 0x007fe20003800000 */
.L_x_6583:
[----:B------:R-:W-:Y:S01]  /*d850*/  @!P2 LEA R21, R36, UR45, 0x1 ;  /* 0x0000002d2415ac11 */ /* 0x000fe2000f8e08ff */
[----:B------:R-:W-:Y:S01]  /*d860*/  VIADD R9, R3, 0x50 ;  /* 0x0000005003097836 */ /* 0x000fe20000000000 */
[----:B------:R-:W-:Y:S01]  /*d870*/  MOV R13, R7 ;  /* 0x00000007000d7202 */ /* 0x000fe20000000f00 */
[----:B------:R-:W-:Y:S02]  /*d880*/  IMAD.MOV.U32 R12, RZ, RZ, 0x5 ;  /* 0x00000005ff0c7424 */ /* 0x000fe400078e00ff */
[----:B------:R-:W-:-:S07]  /*d890*/  IMAD.MOV.U32 R4, RZ, RZ, R14 ;  /* 0x000000ffff047224 */ /* 0x000fce00078e000e */
[----:B------:R-:W-:Y:S05]  /*d8a0*/  WARPSYNC.COLLECTIVE R15, `(.L_x_6584) ;  /* 0x000000000f087348 */ /* 0x000fea0003c00000 */
[----:B------:R0:W1:Y:S02]  /*d8b0*/  SHFL.IDX P6, R14, R13, R12, R11 ;  /* 0x0000000c0d0e7389 */ /* 0x00006400000c000b */
[----:B01----:R-:W-:Y:S01]  /*d8c0*/  ENDCOLLECTIVE ;  /* 0x000000000000791b */ /* 0x003fe20003800000 */
.L_x_6584:
[----:B------:R-:W-:-:S05]  /*d8d0*/  @!P2 IMAD.WIDE.U32 R4, R26, 0x2, R4 ;  /* 0x000000021a04a825 */ /* 0x000fca00078e0004 */
        /* <DEDUP_REMOVED lines=8> */
[----:B0-----:R-:W-:-:S07]  /*d960*/  @!P2 LEA R35, R36, UR45, 0x1 ;  /* 0x0000002d2423ac11 */ /* 0x001fce000f8e08ff */
[----:B------:R-:W-:Y:S05]  /*d970*/  WARPSYNC.COLLECTIVE R15, `(.L_x_6585) ;  /* 0x000000000f087348 */ /* 0x000fea0003c00000 */
[----:B------:R0:W1:Y:S02]  /*d980*/  SHFL.IDX P6, R14, R13, R12, R11 ;  /* 0x0000000c0d0e7389 */ /* 0x00006400000c000b */
[----:B01----:R-:W-:Y:S01]  /*d990*/  ENDCOLLECTIVE ;  /* 0x000000000000791b */ /* 0x003fe20003800000 */
.L_x_6585:
[----:B------:R-:W-:Y:S02]  /*d9a0*/  IMAD.MOV.U32 R5, RZ, RZ, R10 ;  /* 0x000000ffff057224 */ /* 0x000fe400078e000a */
[----:B------:R-:W-:Y:S02]  /*d9b0*/  IMAD.MOV.U32 R13, RZ, RZ, R7 ;  /* 0x000000ffff0d7224 */ /* 0x000fe400078e0007 */
[----:B------:R-:W-:Y:S02]  /*d9c0*/  IMAD.MOV.U32 R12, RZ, RZ, 0x6 ;  /* 0x00000006ff0c7424 */ /* 0x000fe400078e00ff */
[----:B------:R-:W-:-:S07]  /*d9d0*/  IMAD.MOV.U32 R4, RZ, RZ, R14 ;  /* 0x000000ffff047224 */ /* 0x000fce00078e000e */
[----:B------:R-:W-:Y:S05]  /*d9e0*/  WARPSYNC.COLLECTIVE R15, `(.L_x_6586) ;  /* 0x000000000f087348 */ /* 0x000fea0003c00000 */
[----:B------:R0:W1:Y:S02]  /*d9f0*/  SHFL.IDX P6, R14, R13, R12, R11 ;  /* 0x0000000c0d0e7389 */ /* 0x00006400000c000b */
[----:B01----:R-:W-:Y:S01]  /*da00*/  ENDCOLLECTIVE ;  /* 0x000000000000791b */ /* 0x003fe20003800000 */
.L_x_6586:
[----:B------:R-:W-:Y:S01]  /*da10*/  @!P2 IMAD.WIDE.U32 R8, R26, 0x2, R4 ;  /* 0x000000021a08a825 */ /* 0x000fe200078e0004 */
[----:B------:R-:W-:-:S04]  /*da20*/  IADD3 R5, R3, 0x60, RZ ;  /* 0x0000006003057810 */ /* 0x000fc80007ffe0ff */
        /* <DEDUP_REMOVED lines=11> */
.L_x_6587:
[----:B------:R-:W-:Y:S02]  /*dae0*/  @!P2 LEA R21, R36, UR45, 0x1 ;  /* 0x0000002d2415ac11 */ /* 0x000fe4000f8e08ff */
[----:B------:R-:W-:Y:S01]  /*daf0*/  MOV R13, R7 ;  /* 0x00000007000d7202 */ /* 0x000fe20000000f00 */
[----:B------:R-:W-:Y:S02]  /*db00*/  IMAD.MOV.U32 R12, RZ, RZ, 0x7 ;  /* 0x00000007ff0c7424 */ /* 0x000fe400078e00ff */
[----:B------:R-:W-:-:S07]  /*db10*/  IMAD.MOV.U32 R4, RZ, RZ, R14 ;  /* 0x000000ffff047224 */ /* 0x000fce00078e000e */
[----:B------:R-:W-:Y:S05]  /*db20*/  WARPSYNC.COLLECTIVE R15, `(.L_x_6588) ;  /* 0x000000000f087348 */ /* 0x000fea0003c00000 */
[----:B------:R0:W1:Y:S02]  /*db30*/  SHFL.IDX P6, R14, R13, R12, R11 ;  /* 0x0000000c0d0e7389 */ /* 0x00006400000c000b */
[----:B01----:R-:W-:Y:S01]  /*db40*/  ENDCOLLECTIVE ;  /* 0x000000000000791b */ /* 0x003fe20003800000 */
.L_x_6588:
[----:B------:R-:W-:-:S05]  /*db50*/  @!P2 IMAD.WIDE.U32 R4, R26, 0x2, R4 ;  /* 0x000000021a04a825 */ /* 0x000fca00078e0004 */
[----:B------:R-:W-:Y:S01]  /*db60*/  @!PT LDS RZ, [RZ] ;  /* 0x00000000fffff984 */ /* 0x000fe20000000800 */
[----:B------:R-:W-:Y:S01]  /*db70*/  @!PT LDS RZ, [RZ] ;  /* 0x00000000fffff984 */ /* 0x000fe20000000800 */
[----:B------:R-:W-:Y:S01]  /*db80*/  @!PT LDS RZ, [RZ] ;  /* 0x00000000fffff984 */ /* 0x000fe20000000800 */
[----:B------:R0:W-:Y:S04]  /*db90*/  @!P2 LDGSTS.E.BYPASS.LTC128B.128 [R21+0x13400], desc[UR38][R4.64], !P0 ;  /* 0x134000000415afae */ /* 0x0001e8000c101d66 */
[----:B------:R0:W-:Y:S01]  /*dba0*/  @!P2 LDGSTS.E.BYPASS.LTC128B.128 [R21+0x17400], desc[UR38][R4.64+0x80], !P1 ;  /* 0x174000800415afae */ /* 0x0001e2000c901d66 */
[----:B------:R-:W-:Y:S01]  /*dbb0*/  MOV R13, R6 ;  /* 0x00000006000d7202 */ /* 0x000fe20000000f00 */
[----:B------:R-:W-:-:S07]  /*dbc0*/  IMAD.MOV.U32 R10, RZ, RZ, R14 ;  /* 0x000000ffff0a7224 */ /* 0x000fce00078e000e */
[----:B0-----:R-:W-:Y:S05]  /*dbd0*/  WARPSYNC.COLLECTIVE R15, `(.L_x_6589) ;  /* 0x000000000f087348 */ /* 0x001fea0003c00000 */
[----:B------:R1:W2:Y:S02]  /*dbe0*/  SHFL.IDX P6, R14, R13, R12, R11 ;  /* 0x0000000c0d0e7389 */ /* 0x0002a400000c000b */
[----:B012---:R-:W-:Y:S01]  /*dbf0*/  ENDCOLLECTIVE ;  /* 0x000000000000791b */ /* 0x007fe20003800000 */
.L_x_6589:
[----:B------:R-:W-:Y:S05]  /*dc00*/  BRA `(.L_x_6590) ;  /* 0xffffffcc00447947 */ /* 0x000fea000383ffff */
.L_x_6521:
[----:B0-----:R-:W-:-:S04]  /*dc10*/  IMAD.U32 R3, RZ, RZ, UR45 ;  /* 0x0000002dff037e24 */ /* 0x001fc8000f8e00ff */
[----:B------:R0:W1:Y:S03]  /*dc20*/  SYNCS.PHASECHK.TRANS64.TRYWAIT P0, [R3+URZ+0x28820], R0 ;  /* 0x02882000030075a7 */ /* 0x000066000800017f */
[----:B-1----:R-:W-:Y:S05]  /*dc30*/  @!P0 NANOSLEEP.SYNCS 0x989680 ;  /* 0x009896800000895d */ /* 0x002fea0003900000 */
[----:B------:R-:W1:Y:S02]  /*dc40*/  @!P0 SYNCS.PHASECHK.TRANS64 P0, [R3+URZ+0x28820], R0 ;  /* 0x02882000030085a7 */ /* 0x000e64000800007f */
[----:B-1----:R-:W-:Y:S05]  /*dc50*/  @!P0 BRA `(.L_x_6521) ;  /* 0xfffffffc00ec8947 */ /* 0x002fea000383ffff */
[----:B------:R-:W-:Y:S05]  /*dc60*/  BRA `(.L_x_6591) ;  /* 0xffffffcc00907947 */ /* 0x000fea000383ffff */
.L_x_6525:
[----:B0-----:R0:W1:Y:S02]  /*dc70*/  SYNCS.PHASECHK.TRANS64.TRYWAIT P0, [R33+URZ+0x28840], R0 ;  /* 0x02884000210075a7 */ /* 0x001064000800017f */
[----:B-1----:R-:W-:Y:S05]  /*dc80*/  @!P0 NANOSLEEP.SYNCS 0x989680 ;  /* 0x009896800000895d */ /* 0x002fea0003900000 */
[----:B------:R-:W1:Y:S02]  /*dc90*/  @!P0 SYNCS.PHASECHK.TRANS64 P0, [R33+URZ+0x28840], R0 ;  /* 0x02884000210085a7 */ /* 0x000e64000800007f */
[----:B-1----:R-:W-:Y:S05]  /*dca0*/  @!P0 BRA `(.L_x_6525) ;  /* 0xfffffffc00f08947 */ /* 0x002fea000383ffff */
[----:B------:R-:W-:Y:S05]  /*dcb0*/  BRA `(.L_x_6592) ;  /* 0xffffffd0004c7947 */ /* 0x000fea000383ffff */
.L_x_6526:
[----:B------:R-:W-:Y:S01]  /*dcc0*/  BSSY B1, `(.L_x_6593) ;  /* 0x0000008000017945 */ /* 0x000fe20003800000 */
[----:B------:R-:W-:Y:S01]  /*dcd0*/  IMAD.MOV.U32 R13, RZ, RZ, R5 ;  /* 0x000000ffff0d7224 */ /* 0x000fe200078e0005 */
[----:B------:R-:W-:Y:S01]  /*dce0*/  MOV R12, RZ ;  /* 0x000000ff000c7202 */ /* 0x000fe20000000f00 */
[----:B------:R-:W-:Y:S02]  /*dcf0*/  IMAD.MOV.U32 R11, RZ, RZ, 0x181f ;  /* 0x0000181fff0b7424 */ /* 0x000fe400078e00ff */
[----:B------:R-:W-:-:S07]  /*dd00*/  IMAD.MOV.U32 R15, RZ, RZ, -0x1 ;  /* 0xffffffffff0f7424 */ /* 0x000fce00078e00ff */
[----:B0-----:R-:W-:Y:S05]  /*dd10*/  WARPSYNC.COLLECTIVE R15, `(.L_x_6594) ;  /* 0x000000000f087348 */ /* 0x001fea0003c00000 */
[----:B------:R1:W2:Y:S02]  /*dd20*/  SHFL.IDX P6, R14, R13, R12, R11 ;  /* 0x0000000c0d0e7389 */ /* 0x0002a400000c000b */
[----:B012---:R-:W-:Y:S01]  /*dd30*/  ENDCOLLECTIVE ;  /* 0x000000000000791b */ /* 0x007fe20003800000 */
.L_x_6594:
[----:B------:R-:W-:Y:S05]  /*dd40*/  BSYNC B1 ;  /* 0x0000000000017941 */ /* 0x000fea0003800000 */
.L_x_6593:
[----:B------:R-:W-:Y:S01]  /*dd50*/  IMAD.MOV.U32 R13, RZ, RZ, R6 ;  /* 0x000000ffff0d7224 */ /* 0x000fe200078e0006 */
[----:B------:R-:W-:Y:S01]  /*dd60*/  MOV R11, 0x181f ;  /* 0x0000181f000b7802 */ /* 0x000fe20000000f00 */
[----:B------:R-:W-:Y:S01]  /*dd70*/  IMAD.MOV.U32 R12, RZ, RZ, RZ ;  /* 0x000000ffff0c7224 */ /* 0x000fe200078e00ff */
[----:B------:R-:W-:Y:S01]  /*dd80*/  MOV R0, R14 ;  /* 0x0000000e00007202 */ /* 0x000fe20000000f00 */
[----:B------:R-:W-:Y:S01]  /*dd90*/  IMAD.MOV.U32 R15, RZ, RZ, -0x1 ;  /* 0xffffffffff0f7424 */ /* 0x000fe200078e00ff */
[----:B------:R-:W-:Y:S01]  /*dda0*/  LEA R4, R4, UR45, 0x1 ;  /* 0x0000002d04047c11 */ /* 0x000fe2000f8e08ff */
[----:B------:R-:W-:-:S07]  /*ddb0*/  IMAD.SHL.U32 R3, R26, 0x2, RZ ;  /* 0x000000021a037824 */ /* 0x000fce00078e00ff */
[----:B------:R-:W-:Y:S05]  /*ddc0*/  WARPSYNC.COLLECTIVE R15, `(.L_x_6595) ;  /* 0x000000000f087348 */ /* 0x000fea0003c00000 */
[----:B------:R0:W1:Y:S02]  /*ddd0*/  SHFL.IDX P6, R14, R13, R12, R11 ;  /* 0x0000000c0d0e7389 */ /* 0x00006400000c000b */
[----:B01----:R-:W-:Y:S01]  /*dde0*/  ENDCOLLECTIVE ;  /* 0x000000000000791b */ /* 0x003fe20003800000 */
.L_x_6595:
[----:B------:R-:W-:Y:S01]  /*ddf0*/  IMAD.MOV.U32 R13, RZ, RZ, R5 ;  /* 0x000000ffff0d7224 */ /* 0x000fe200078e0005 */
[----:B------:R-:W-:Y:S02]  /*de00*/  MOV R12, 0x1 ;  /* 0x00000001000c7802 */ /* 0x000fe40000000f00 */
[----:B------:R-:W-:-:S04]  /*de10*/  IADD3 R14, P0, R14, R3, RZ ;  /* 0x000000030e0e7210 */ /* 0x000fc80007f1e0ff */
[----:B------:R-:W-:-:S05]  /*de20*/  IADD3.X R15, RZ, R0, RZ, P0, !PT ;  /* 0x00000000ff0f7210 */ /* 0x000fca00007fe4ff */
[----:B------:R-:W-:Y:S01]  /*de30*/  @!PT LDS RZ, [RZ] ;  /* 0x00000000fffff984 */ /* 0x000fe20000000800 */
[----:B------:R-:W-:Y:S01]  /*de40*/  @!PT LDS RZ, [RZ] ;  /* 0x00000000fffff984 */ /* 0x000fe20000000800 */
[----:B------:R-:W-:Y:S01]  /*de50*/  @!PT LDS RZ, [RZ] ;  /* 0x00000000fffff984 */ /* 0x000fe20000000800 */
[----:B------:R-:W-:Y:S04]  /*de60*/  LDGSTS.E.BYPASS.LTC128B.128 [R4+0x18400], desc[UR38][R14.64], !P4 ;  /* 0x184000000e047fae */ /* 0x000fe8000e101d66 */
[----:B------:R0:W-:Y:S02]  /*de70*/  LDGSTS.E.BYPASS.LTC128B.128 [R4+0x1c400], desc[UR38][R14.64+0x80], !P3 ;  /* 0x1c4000800e047fae */ /* 0x0001e4000d901d66 */
[----:B0-----:R-:W-:-:S07]  /*de80*/  IMAD.MOV.U32 R15, RZ, RZ, -0x1 ;  /* 0xffffffffff0f7424 */ /* 0x001fce00078e00ff */
[----:B------:R-:W-:Y:S05]  /*de90*/  WARPSYNC.COLLECTIVE R15, `(.L_x_6596) ;  /* 0x000000000f087348 */ /* 0x000fea0003c00000 */
[----:B------:R0:W1:Y:S02]  /*dea0*/  SHFL.IDX P6, R14, R13, R12, R11 ;  /* 0x0000000c0d0e7389 */ /* 0x00006400000c000b */
[----:B01----:R-:W-:Y:S01]  /*deb0*/  ENDCOLLECTIVE ;  /* 0x000000000000791b */ /* 0x003fe20003800000 */
.L_x_6596:
[----:B------:R-:W-:Y:S01]  /*dec0*/  IMAD.MOV.U32 R13, RZ, RZ, R6 ;  /* 0x000000ffff0d7224 */ /* 0x000fe200078e0006 */
[----:B------:R-:W-:-:S07]  /*ded0*/  MOV R0, R14 ;  /* 0x0000000e00007202 */ /* 0x000fce0000000f00 */
[----:B------:R-:W-:Y:S05]  /*dee0*/  WARPSYNC.COLLECTIVE R15, `(.L_x_6597) ;  /* 0x000000000f087348 */ /* 0x000fea0003c00000 */
[----:B------:R0:W1:Y:S02]  /*def0*/  SHFL.IDX P6, R14, R13, R12, R11 ;  /* 0x0000000c0d0e7389 */ /* 0x00006400000c000b */
[----:B01----:R-:W-:Y:S01]  /*df00*/  ENDCOLLECTIVE ;  /* 0x000000000000791b */ /* 0x003fe20003800000 */
.L_x_6597:
[----:B------:R-:W-:Y:S01]  /*df10*/  MOV R13, R5 ;  /* 0x00000005000d7202 */ /* 0x000fe20000000f00 */
[----:B------:R-:W-:Y:S01]  /*df20*/  IMAD.MOV.U32 R12, RZ, RZ, 0x2 ;  /* 0x00000002ff0c7424 */ /* 0x000fe200078e00ff */
[----:B------:R-:W-:-:S04]  /*df30*/  MOV R37, R14 ;  /* 0x0000000e00257202 */ /* 0x000fc80000000f00 */
[----:B------:R-:W-:-:S05]  /*df40*/  IADD3 R14, P0, R37, R3, RZ ;  /* 0x00000003250e7210 */ /* 0x000fca0007f1e0ff */
[----:B------:R-:W-:-:S05]  /*df50*/  IMAD.X R15, RZ, RZ, R0, P0 ;  /* 0x000000ffff0f7224 */ /* 0x000fca00000e0600 */
[----:B------:R-:W-:Y:S01]  /*df60*/  @!PT LDS RZ, [RZ] ;  /* 0x00000000fffff984 */ /* 0x000fe20000000800 */
[----:B------:R-:W-:Y:S01]  /*df70*/  @!PT LDS RZ, [RZ] ;  /* 0x00000000fffff984 */ /* 0x000fe20000000800 */
[----:B------:R-:W-:Y:S01]  /*df80*/  @!PT LDS RZ, [RZ] ;  /* 0x00000000fffff984 */ /* 0x000fe20000000800 */
[----:B------:R-:W-:Y:S04]  /*df90*/  LDGSTS.E.BYPASS.LTC128B.128 [R4+0x18c00], desc[UR38][R14.64], !P4 ;  /* 0x18c000000e047fae */ /* 0x000fe8000e101d66 */
[----:B------:R0:W-:Y:S02]  /*dfa0*/  LDGSTS.E.BYPASS.LTC128B.128 [R4+0x1cc00], desc[UR38][R14.64+0x80], !P3 ;  /* 0x1cc000800e047fae */ /* 0x0001e4000d901d66 */
[----:B0-----:R-:W-:-:S07]  /*dfb0*/  MOV R15, 0xffffffff ;  /* 0xffffffff000f7802 */ /* 0x001fce0000000f00 */
[----:B------:R-:W-:Y:S05]  /*dfc0*/  WARPSYNC.COLLECTIVE R15, `(.L_x_6598) ;  /* 0x000000000f087348 */ /* 0x000fea0003c00000 */
[----:B------:R0:W1:Y:S02]  /*dfd0*/  SHFL.IDX P6, R14, R13, R12, R11 ;  /* 0x0000000c0d0e7389 */ /* 0x00006400000c000b */
[----:B01----:R-:W-:Y:S01]  /*dfe0*/  ENDCOLLECTIVE ;  /* 0x000000000000791b */ /* 0x003fe20003800000 */
.L_x_6598:
[----:B------:R-:W-:Y:S01]  /*dff0*/  MOV R13, R6 ;  /* 0x00000006000d7202 */ /* 0x000fe20000000f00 */
[----:B------:R-:W-:-:S07]  /*e000*/  IMAD.MOV.U32 R7, RZ, RZ, R14 ;  /* 0x000000ffff077224 */ /* 0x000fce00078e000e */
[----:B------:R-:W-:Y:S05]  /*e010*/  WARPSYNC.COLLECTIVE R15, `(.L_x_6599) ;  /* 0x000000000f087348 */ /* 0x000fea0003c00000 */
[----:B------:R0:W1:Y:S02]  /*e020*/  SHFL.IDX P6, R14, R13, R12, R11 ;  /* 0x0000000c0d0e7389 */ /* 0x00006400000c000b */
[----:B01----:R-:W-:Y:S01]  /*e030*/  ENDCOLLECTIVE ;  /* 0x000000000000791b */ /* 0x003fe20003800000 */
.L_x_6599:
[----:B------:R-:W-:Y:S01]  /*e040*/  MOV R13, R5 ;  /* 0x00000005000d7202 */ /* 0x000fe20000000f00 */
[----:B------:R-:W-:Y:S01]  /*e050*/  IMAD.MOV.U32 R12, RZ, RZ, 0x3 ;  /* 0x00000003ff0c7424 */ /* 0x000fe200078e00ff */
        /* <DEDUP_REMOVED lines=11> */
.L_x_6600:
[----:B------:R-:W-:Y:S01]  /*e110*/  MOV R13, R6 ;  /* 0x00000006000d7202 */ /* 0x000fe20000000f00 */
[----:B------:R-:W-:-:S07]  /*e120*/  IMAD.MOV.U32 R0, RZ, RZ, R14 ;  /* 0x000000ffff007224 */ /* 0x000fce00078e000e */
[----:B------:R-:W-:Y:S05]  /*e130*/  WARPSYNC.COLLECTIVE R15, `(.L_x_6601) ;  /* 0x000000000f087348 */ /* 0x000fea0003c00000 */
[----:B------:R0:W1:Y:S02]  /*e140*/  SHFL.IDX P6, R14, R13, R12, R11 ;  /* 0x0000000c0d0e7389 */ /* 0x00006400000c000b */
[----:B01----:R-:W-:Y:S01]  /*e150*/  ENDCOLLECTIVE ;  /* 0x000000000000791b */ /* 0x003fe20003800000 */
.L_x_6601:
[----:B------:R-:W-:Y:S01]  /*e160*/  IMAD.MOV.U32 R13, RZ, RZ, R5 ;  /* 0x000000ffff0d7224 */ /* 0x000fe200078e0005 */
[----:B------:R-:W-:Y:S01]  /*e170*/  MOV R12, 0x4 ;  /* 0x00000004000c7802 */ /* 0x000fe20000000f00 */
[----:B------:R-:W-:-:S05]  /*e180*/  IMAD.MOV.U32 R37, RZ, RZ, R14 ;  /* 0x000000ffff257224 */ /* 0x000fca00078e000e */
        /* <DEDUP_REMOVED lines=11> */
.L_x_6602:
[----:B------:R-:W-:Y:S01]  /*e240*/  IMAD.MOV.U32 R13, RZ, RZ, R6 ;  /* 0x000000ffff0d7224 */ /* 0x000fe200078e0006 */
[----:B------:R-:W-:-:S07]  /*e250*/  MOV R0, R14 ;  /* 0x0000000e00007202 */ /* 0x000fce0000000f00 */
[----:B------:R-:W-:Y:S05]  /*e260*/  WARPSYNC.COLLECTIVE R15, `(.L_x_6603) ;  /* 0x000000000f087348 */ /* 0x000fea0003c00000 */
[----:B------:R0:W1:Y:S02]  /*e270*/  SHFL.IDX P6, R14, R13, R12, R11 ;  /* 0x0000000c0d0e7389 */ /* 0x00006400000c000b */
[----:B01----:R-:W-:Y:S01]  /*e280*/  ENDCOLLECTIVE ;  /* 0x000000000000791b */ /* 0x003fe20003800000 */
.L_x_6603:
        /* <DEDUP_REMOVED lines=14> */
.L_x_6604:
[----:B------:R-:W-:Y:S01]  /*e370*/  MOV R13, R6 ;  /* 0x00000006000d7202 */ /* 0x000fe20000000f00 */
[----:B------:R-:W-:-:S07]  /*e380*/  IMAD.MOV.U32 R7, RZ, RZ, R14 ;  /* 0x000000ffff077224 */ /* 0x000fce00078e000e */
[----:B------:R-:W-:Y:S05]  /*e390*/  WARPSYNC.COLLECTIVE R15, `(.L_x_6605) ;  /* 0x000000000f087348 */ /* 0x000fea0003c00000 */
[----:B------:R0:W1:Y:S02]  /*e3a0*/  SHFL.IDX P6, R14, R13, R12, R11 ;  /* 0x0000000c0d0e7389 */ /* 0x00006400000c000b */
[----:B01----:R-:W-:Y:S01]  /*e3b0*/  ENDCOLLECTIVE ;  /* 0x000000000000791b */ /* 0x003fe20003800000 */
.L_x_6605:
        /* <DEDUP_REMOVED lines=13> */
.L_x_6606:
[----:B------:R-:W-:Y:S01]  /*e490*/  MOV R13, R6 ;  /* 0x00000006000d7202 */ /* 0x000fe20000000f00 */
[----:B------:R-:W-:-:S07]  /*e4a0*/  IMAD.MOV.U32 R0, RZ, RZ, R14 ;  /* 0x000000ffff007224 */ /* 0x000fce00078e000e */
[----:B------:R-:W-:Y:S05]  /*e4b0*/  WARPSYNC.COLLECTIVE R15, `(.L_x_6607) ;  /* 0x000000000f087348 */ /* 0x000fea0003c00000 */
[----:B------:R0:W1:Y:S02]  /*e4c0*/  SHFL.IDX P6, R14, R13, R12, R11 ;  /* 0x0000000c0d0e7389 */ /* 0x00006400000c000b */
[----:B01----:R-:W-:Y:S01]  /*e4d0*/  ENDCOLLECTIVE ;  /* 0x000000000000791b */ /* 0x003fe20003800000 */
.L_x_6607:
        /* <DEDUP_REMOVED lines=14> */
.L_x_6608:
[----:B------:R-:W-:Y:S01]  /*e5c0*/  IMAD.MOV.U32 R13, RZ, RZ, R6 ;  /* 0x000000ffff0d7224 */ /* 0x000fe200078e0006 */
[----:B------:R-:W-:-:S07]  /*e5d0*/  MOV R5, R14 ;  /* 0x0000000e00057202 */ /* 0x000fce0000000f00 */
[----:B------:R-:W-:Y:S05]  /*e5e0*/  WARPSYNC.COLLECTIVE R15, `(.L_x_6609) ;  /* 0x000000000f087348 */ /* 0x000fea0003c00000 */
[----:B------:R0:W1:Y:S02]  /*e5f0*/  SHFL.IDX P6, R14, R13, R12, R11 ;  /* 0x0000000c0d0e7389 */ /* 0x00006400000c000b */
[----:B01----:R-:W-:Y:S01]  /*e600*/  ENDCOLLECTIVE ;  /* 0x000000000000791b */ /* 0x003fe20003800000 */
.L_x_6609:
[----:B------:R-:W-:Y:S01]  /*e610*/  MOV R6, R14 ;  /* 0x0000000e00067202 */ /* 0x000fe20000000f00 */
[----:B------:R-:W-:Y:S06]  /*e620*/  BRA `(.L_x_6610) ;  /* 0xffffffcc00207947 */ /* 0x000fec000383ffff */
.L_x_6531:
[----:B---3--:R3:W4:Y:S02]  /*e630*/  SYNCS.PHASECHK.TRANS64.TRYWAIT P0, [R0+URZ+0x28860], R5 ;  /* 0x02886005000075a7 */ /* 0x008724000800017f */
[----:B----4-:R-:W-:Y:S05]  /*e640*/  @!P0 NANOSLEEP.SYNCS 0x989680 ;  /* 0x009896800000895d */ /* 0x010fea0003900000 */
[----:B------:R-:W4:Y:S02]  /*e650*/  @!P0 SYNCS.PHASECHK.TRANS64 P0, [R0+URZ+0x28860], R5 ;  /* 0x02886005000085a7 */ /* 0x000f24000800007f */
[----:B----4-:R-:W-:Y:S05]  /*e660*/  @!P0 BRA `(.L_x_6531) ;  /* 0xfffffffc00f08947 */ /* 0x010fea000383ffff */
[----:B------:R-:W-:Y:S05]  /*e670*/  BRA `(.L_x_6611) ;  /* 0xffffffcc00787947 */ /* 0x000fea000383ffff */
.L_x_6532:
[----:B------:R-:W-:Y:S01]  /*e680*/  BSSY B1, `(.L_x_6612) ;  /* 0x0000008000017945 */ /* 0x000fe20003800000 */
[----:B0-----:R-:W-:Y:S01]  /*e690*/  IMAD.MOV.U32 R13, RZ, RZ, R2 ;  /* 0x000000ffff0d7224 */ /* 0x001fe200078e0002 */
[----:B------:R-:W-:Y:S01]  /*e6a0*/  MOV R12, RZ ;  /* 0x000000ff000c7202 */ /* 0x000fe20000000f00 */
[----:B------:R-:W-:Y:S01]  /*e6b0*/  IMAD.MOV.U32 R11, RZ, RZ, 0x181f ;  /* 0x0000181fff0b7424 */ /* 0x000fe200078e00ff */
[----:B------:R-:W-:-:S07]  /*e6c0*/  MOV R15, 0xffffffff ;  /* 0xffffffff000f7802 */ /* 0x000fce0000000f00 */
[----:B--23--:R-:W-:Y:S05]  /*e6d0*/  WARPSYNC.COLLECTIVE R15, `(.L_x_6613) ;  /* 0x000000000f087348 */ /* 0x00cfea0003c00000 */
[----:B------:R0:W1:Y:S02]  /*e6e0*/  SHFL.IDX P6, R14, R13, R12, R11 ;  /* 0x0000000c0d0e7389 */ /* 0x00006400000c000b */
[----:B0123--:R-:W-:Y:S01]  /*e6f0*/  ENDCOLLECTIVE ;  /* 0x000000000000791b */ /* 0x00ffe20003800000 */
.L_x_6613:
[----:B------:R-:W-:Y:S05]  /*e700*/  BSYNC B1 ;  /* 0x0000000000017941 */ /* 0x000fea0003800000 */
.L_x_6612:
        /* <DEDUP_REMOVED lines=9> */
.L_x_6614:
[----:B------:R-:W-:Y:S01]  /*e7a0*/  IMAD.MOV.U32 R13, RZ, RZ, R2 ;  /* 0x000000ffff0d7224 */ /* 0x000fe200078e0002 */
[----:B------:R-:W-:Y:S02]  /*e7b0*/  MOV R12, 0x1 ;  /* 0x00000001000c7802 */ /* 0x000fe40000000f00 */
[----:B------:R-:W-:-:S13]  /*e7c0*/  IADD3 R4, P0, R14, R3, RZ ;  /* 0x000000030e047210 */ /* 0x000fda0007f1e0ff */
[----:B------:R-:W-:Y:S05]  /*e7d0*/  WARPSYNC.COLLECTIVE R15, `(.L_x_6615) ;  /* 0x000000000f087348 */ /* 0x000fea0003c00000 */
[----:B------:R0:W1:Y:S02]  /*e7e0*/  SHFL.IDX P6, R14, R13, R12, R11 ;  /* 0x0000000c0d0e7389 */ /* 0x00006400000c000b */
[----:B01----:R-:W-:Y:S01]  /*e7f0*/  ENDCOLLECTIVE ;  /* 0x000000000000791b */ /* 0x003fe20003800000 */
.L_x_6615:
        /* <DEDUP_REMOVED lines=12> */
.L_x_6616:
[----:B------:R-:W-:Y:S01]  /*e8c0*/  @!PT LDS RZ, [RZ] ;  /* 0x00000000fffff984 */ /* 0x000fe20000000800 */
[----:B------:R-:W-:Y:S01]  /*e8d0*/  @!PT LDS RZ, [RZ] ;  /* 0x00000000fffff984 */ /* 0x000fe20000000800 */
[----:B------:R-:W-:Y:S01]  /*e8e0*/  @!PT LDS RZ, [RZ] ;  /* 0x00000000fffff984 */ /* 0x000fe20000000800 */
[----:B------:R0:W-:Y:S01]  /*e8f0*/  LDGSTS.E.BYPASS.LTC128B.128 [R7+0x4400], desc[UR38][R4.64+0x80], !P0 ;  /* 0x0440008004077fae */ /* 0x0001e2000c101d66 */
[----:B------:R-:W-:Y:S01]  /*e900*/  MOV R13, R2 ;  /* 0x00000002000d7202 */ /* 0x000fe20000000f00 */
[----:B------:R-:W-:Y:S01]  /*e910*/  IMAD.MOV.U32 R12, RZ, RZ, 0x2 ;  /* 0x00000002ff0c7424 */ /* 0x000fe200078e00ff */
[----:B0-----:R-:W-:-:S13]  /*e920*/  IADD3 R4, P0, R14, R3, RZ ;  /* 0x000000030e047210 */ /* 0x001fda0007f1e0ff */
[----:B------:R-:W-:Y:S05]  /*e930*/  WARPSYNC.COLLECTIVE R15, `(.L_x_6617) ;  /* 0x000000000f087348 */ /* 0x000fea0003c00000 */
[----:B------:R0:W1:Y:S02]  /*e940*/  SHFL.IDX P6, R14, R13, R12, R11 ;  /* 0x0000000c0d0e7389 */ /* 0x00006400000c000b */
[----:B01----:R-:W-:Y:S01]  /*e950*/  ENDCOLLECTIVE ;  /* 0x000000000000791b */ /* 0x003fe20003800000 */
.L_x_6617:
        /* <DEDUP_REMOVED lines=12> */
.L_x_6618:
[----:B------:R-:W-:Y:S01]  /*ea20*/  @!PT LDS RZ, [RZ] ;  /* 0x00000000fffff984 */ /* 0x000fe20000000800 */
[----:B------:R-:W-:Y:S01]  /*ea30*/  @!PT LDS RZ, [RZ] ;  /* 0x00000000fffff984 */ /* 0x000fe20000000800 */
[----:B------:R-:W-:Y:S01]  /*ea40*/  @!PT LDS RZ, [RZ] ;  /* 0x00000000fffff984 */ /* 0x000fe20000000800 */
[----:B------:R0:W-:Y:S01]  /*ea50*/  LDGSTS.E.BYPASS.LTC128B.128 [R7+0x4c00], desc[UR38][R4.64+0x80], !P0 ;  /* 0x04c0008004077fae */ /* 0x0001e2000c101d66 */
[----:B------:R-:W-:Y:S01]  /*ea60*/  IMAD.MOV.U32 R13, RZ, RZ, R2 ;  /* 0x000000ffff0d7224 */ /* 0x000fe200078e0002 */
[----:B------:R-:W-:Y:S02]  /*ea70*/  MOV R12, 0x3 ;  /* 0x00000003000c7802 */ /* 0x000fe40000000f00 */
[----:B0-----:R-:W-:-:S13]  /*ea80*/  IADD3 R4, P0, R14, R3, RZ ;  /* 0x000000030e047210 */ /* 0x001fda0007f1e0ff */
[----:B------:R-:W-:Y:S05]  /*ea90*/  WARPSYNC.COLLECTIVE R15, `(.L_x_6619) ;  /* 0x000000000f087348 */ /* 0x000fea0003c00000 */
[----:B------:R0:W1:Y:S02]  /*eaa0*/  SHFL.IDX P6, R14, R13, R12, R11 ;  /* 0x0000000c0d0e7389 */ /* 0x00006400000c000b */
[----:B01----:R-:W-:Y:S01]  /*eab0*/  ENDCOLLECTIVE ;  /* 0x000000000000791b */ /* 0x003fe20003800000 */
.L_x_6619:
        /* <DEDUP_REMOVED lines=12> */
.L_x_6620:
        /* <DEDUP_REMOVED lines=10> */
.L_x_6621:
        /* <DEDUP_REMOVED lines=12> */
.L_x_6622:
        /* <DEDUP_REMOVED lines=10> */
.L_x_6623:
        /* <DEDUP_REMOVED lines=12> */
.L_x_6624:
        /* <DEDUP_REMOVED lines=10> */
.L_x_6625:
        /* <DEDUP_REMOVED lines=12> */
.L_x_6626:
        /* <DEDUP_REMOVED lines=10> */
.L_x_6627:
        /* <DEDUP_REMOVED lines=12> */
.L_x_6628:
[----:B------:R-:W-:Y:S01]  /*f100*/  @!PT LDS RZ, [RZ] ;  /* 0x00000000fffff984 */ /* 0x000fe20000000800 */
[----:B------:R-:W-:Y:S01]  /*f110*/  @!PT LDS RZ, [RZ] ;  /* 0x00000000fffff984 */ /* 0x000fe20000000800 */
[----:B------:R-:W-:Y:S01]  /*f120*/  @!PT LDS RZ, [RZ] ;  /* 0x00000000fffff984 */ /* 0x000fe20000000800 */
[----:B------:R0:W-:Y:S01]  /*f130*/  LDGSTS.E.BYPASS.LTC128B.128 [R7+0x7400], desc[UR38][R4.64+0x80], !P0 ;  /* 0x0740008004077fae */ /* 0x0001e2000c101d66 */
[----:B------:R-:W-:Y:S05]  /*f140*/  BRA `(.L_x_6629) ;  /* 0xffffffc400c07947 */ /* 0x000fea000383ffff */
.L_x_6538:
[----:B0-----:R0:W1:Y:S02]  /*f150*/  SYNCS.PHASECHK.TRANS64.TRYWAIT P0, [R0+URZ+0x28860], R5 ;  /* 0x02886005000075a7 */ /* 0x001064000800017f */
[----:B-1----:R-:W-:Y:S05]  /*f160*/  @!P0 NANOSLEEP.SYNCS 0x989680 ;  /* 0x009896800000895d */ /* 0x002fea0003900000 */
[----:B------:R-:W1:Y:S02]  /*f170*/  @!P0 SYNCS.PHASECHK.TRANS64 P0, [R0+URZ+0x28860], R5 ;  /* 0x02886005000085a7 */ /* 0x000e64000800007f */
[----:B-1----:R-:W-:Y:S05]  /*f180*/  @!P0 BRA `(.L_x_6538) ;  /* 0xfffffffc00f08947 */ /* 0x002fea000383ffff */
[----:B------:R-:W-:Y:S05]  /*f190*/  BRA `(.L_x_6630) ;  /* 0xffffffc800a87947 */ /* 0x000fea000383ffff */
.L_x_6539:
[----:B------:R-:W-:Y:S01]  /*f1a0*/  BSSY B0, `(.L_x_6631) ;  /* 0x0000008000007945 */ /* 0x000fe20003800000 */
[----:B------:R-:W-:Y:S01]  /*f1b0*/  IMAD.MOV.U32 R13, RZ, RZ, R2 ;  /* 0x000000ffff0d7224 */ /* 0x000fe200078e0002 */
[----:B------:R-:W-:Y:S01]  /*f1c0*/  MOV R12, RZ ;  /* 0x000000ff000c7202 */ /* 0x000fe20000000f00 */
[----:B------:R-:W-:Y:S01]  /*f1d0*/  IMAD.MOV.U32 R11, RZ, RZ, 0x181f ;  /* 0x0000181fff0b7424 */ /* 0x000fe200078e00ff */
[----:B------:R-:W-:-:S07]  /*f1e0*/  MOV R15, 0xffffffff ;  /* 0xffffffff000f7802 */ /* 0x000fce0000000f00 */
[----:B0-2---:R-:W-:Y:S05]  /*f1f0*/  WARPSYNC.COLLECTIVE R15, `(.L_x_6632) ;  /* 0x000000000f087348 */ /* 0x005fea0003c00000 */
[----:B------:R1:W3:Y:S02]  /*f200*/  SHFL.IDX P6, R14, R13, R12, R11 ;  /* 0x0000000c0d0e7389 */ /* 0x0002e400000c000b */
[----:B0123--:R-:W-:Y:S01]  /*f210*/  ENDCOLLECTIVE ;  /* 0x000000000000791b */ /* 0x00ffe20003800000 */
.L_x_6632:
[----:B------:R-:W-:Y:S05]  /*f220*/  BSYNC B0 ;  /* 0x0000000000007941 */ /* 0x000fea0003800000 */
.L_x_6631:
        /* <DEDUP_REMOVED lines=9> */
.L_x_6633:
[----:B------:R-:W-:Y:S02]  /*f2c0*/  ULDC UR4, c[0x0][0x2f4] ;  /* 0x0000bd0000047ab9 */ /* 0x000fe40000000800 */
[----:B------:R-:W-:Y:S02]  /*f2d0*/  ISETP.GE.AND P0, PT, R25, UR4, PT ;  /* 0x0000000419007c0c */ /* 0x000fe4000bf06270 */
[----:B------:R-:W-:Y:S02]  /*f2e0*/  ISETP.GE.AND P1, PT, R26, UR4, PT ;  /* 0x000000041a007c0c */ /* 0x000fe4000bf26270 */
[C---:B------:R-:W-:Y:S02]  /*f2f0*/  ISETP.LT.OR P3, PT, R29.reuse, 0x1, P0 ;  /* 0x000000011d00780c */ /* 0x040fe40000761670 */
[----:B------:R-:W-:Y:S01]  /*f300*/  ISETP.LT.OR P2, PT, R29, 0x1, P1 ;  /* 0x000000011d00780c */ /* 0x000fe20000f41670 */
[----:B------:R-:W-:Y:S01]  /*f310*/  IMAD.MOV.U32 R13, RZ, RZ, R2 ;  /* 0x000000ffff0d7224 */ /* 0x000fe200078e0002 */
[----:B------:R-:W-:-:S02]  /*f320*/  MOV R12, 0x1 ;  /* 0x00000001000c7802 */ /* 0x000fc40000000f00 */
[----:B------:R-:W-:-:S09]  /*f330*/  MOV R4, R14 ;  /* 0x0000000e00047202 */ /* 0x000fd20000000f00 */
[----:B------:R-:W-:Y:S05]  /*f340*/  WARPSYNC.COLLECTIVE R15, `(.L_x_6634) ;  /* 0x000000000f087348 */ /* 0x000fea0003c00000 */
[----:B------:R0:W1:Y:S02]  /*f350*/  SHFL.IDX P6, R14, R13, R12, R11 ;  /* 0x0000000c0d0e7389 */ /* 0x00006400000c000b */
[----:B01----:R-:W-:Y:S01]  /*f360*/  ENDCOLLECTIVE ;  /* 0x000000000000791b */ /* 0x003fe20003800000 */
.L_x_6634:
[----:B------:R-:W-:-:S05]  /*f370*/  IMAD.WIDE.U32 R4, R26, 0x2, R4 ;  /* 0x000000021a047825 */ /* 0x000fca00078e0004 */
[----:B------:R-:W-:Y:S01]  /*f380*/  @!PT LDS RZ, [RZ] ;  /* 0x00000000fffff984 */ /* 0x000fe20000000800 */
[----:B------:R-:W-:Y:S01]  /*f390*/  @!PT LDS RZ, [RZ] ;  /* 0x00000000fffff984 */ /* 0x000fe20000000800 */
[----:B------:R-:W-:Y:S01]  /*f3a0*/  @!PT LDS RZ, [RZ] ;  /* 0x00000000fffff984 */ /* 0x000fe20000000800 */
[----:B------:R0:W-:Y:S01]  /*f3b0*/  LDGSTS.E.BYPASS.LTC128B.128 [R3+0x400], desc[UR38][R4.64], !P2 ;  /* 0x0040000004037fae */ /* 0x0001e2000d101d66 */
[----:B------:R-:W-:-:S03]  /*f3c0*/  ISETP.LT.OR P2, PT, R29, 0x11, P1 ;  /* 0x000000111d00780c */ /* 0x000fc60000f41670 */
[----:B------:R0:W-:Y:S01]  /*f3d0*/  LDGSTS.E.BYPASS.LTC128B.128 [R3+0x4400], desc[UR38][R4.64+0x80], !P3 ;  /* 0x0440008004037fae */ /* 0x0001e2000d901d66 */
[----:B------:R-:W-:Y:S02]  /*f3e0*/  ISETP.LT.OR P3, PT, R29, 0x11, P0 ;  /* 0x000000111d00780c */ /* 0x000fe40000761670 */
[----:B------:R-:W-:Y:S01]  /*f3f0*/  MOV R13, R16 ;  /* 0x00000010000d7202 */ /* 0x000fe20000000f00 */
[----:B------:R-:W-:-:S10]  /*f400*/  IMAD.MOV.U32 R20, RZ, RZ, R14 ;  /* 0x000000ffff147224 */ /* 0x000fd400078e000e */
[----:B0-----:R-:W-:Y:S05]  /*f410*/  WARPSYNC.COLLECTIVE R15, `(.L_x_6635) ;  /* 0x000000000f087348 */ /* 0x001fea0003c00000 */
[----:B------:R1:W2:Y:S02]  /*f420*/  SHFL.IDX P6, R14, R13, R12, R11 ;  /* 0x0000000c0d0e7389 */ /* 0x0002a400000c000b */
[----:B012---:R-:W-:Y:S01]  /*f430*/  ENDCOLLECTIVE ;  /* 0x000000000000791b */ /* 0x007fe20003800000 */
.L_x_6635:
[----:B------:R-:W-:Y:S01]  /*f440*/  MOV R5, R20 ;  /* 0x0000001400057202 */ /* 0x000fe20000000f00 */
[----:B------:R-:W-:Y:S01]  /*f450*/  IMAD.MOV.U32 R13, RZ, RZ, R2 ;  /* 0x000000ffff0d7224 */ /* 0x000fe200078e0002 */
[----:B------:R-:W-:Y:S01]  /*f460*/  MOV R12, 0x2 ;  /* 0x00000002000c7802 */ /* 0x000fe20000000f00 */
[----:B------:R-:W-:-:S07]  /*f470*/  IMAD.MOV.U32 R4, RZ, RZ, R14 ;  /* 0x000000ffff047224 */ /* 0x000fce00078e000e */
[----:B------:R-:W-:Y:S05]  /*f480*/  WARPSYNC.COLLECTIVE R15, `(.L_x_6636) ;  /* 0x000000000f087348 */ /* 0x000fea0003c00000 */
[----:B------:R0:W1:Y:S02]  /*f490*/  SHFL.IDX P6, R14, R13, R12, R11 ;  /* 0x0000000c0d0e7389 */ /* 0x00006400000c000b */
[----:B01----:R-:W-:Y:S01]  /*f4a0*/  ENDCOLLECTIVE ;  /* 0x000000000000791b */ /* 0x003fe20003800000 */
.L_x_6636:
        /* <DEDUP_REMOVED lines=13> */
.L_x_6637:
[----:B------:R-:W-:Y:S01]  /*f580*/  IMAD.MOV.U32 R5, RZ, RZ, R21 ;  /* 0x000000ffff057224 */ /* 0x000fe200078e0015 */
[----:B------:R-:W-:Y:S01]  /*f590*/  MOV R13, R2 ;  /* 0x00000002000d7202 */ /* 0x000fe20000000f00 */
[----:B------:R-:W-:Y:S02]  /*f5a0*/  IMAD.MOV.U32 R12, RZ, RZ, 0x3 ;  /* 0x00000003ff0c7424 */ /* 0x000fe400078e00ff */
[----:B------:R-:W-:-:S07]  /*f5b0*/  IMAD.MOV.U32 R22, RZ, RZ, R14 ;  /* 0x000000ffff167224 */ /* 0x000fce00078e000e */
[----:B------:R-:W-:Y:S05]  /*f5c0*/  WARPSYNC.COLLECTIVE R15, `(.L_x_6638) ;  /* 0x000000000f087348 */ /* 0x000fea0003c00000 */
[----:B------:R0:W1:Y:S02]  /*f5d0*/  SHFL.IDX P6, R14, R13, R12, R11 ;  /* 0x0000000c0d0e7389 */ /* 0x00006400000c000b */
[----:B01----:R-:W-:Y:S01]  /*f5e0*/  ENDCOLLECTIVE ;  /* 0x000000000000791b */ /* 0x003fe20003800000 */
.L_x_6638:
        /* <DEDUP_REMOVED lines=9> */
[----:B------:R-:W-:Y:S02]  /*f680*/  ISETP.LT.OR P3, PT, R29, 0x31, P0 ;  /* 0x000000311d00780c */ /* 0x000fe40000761670 */
[----:B------:R-:W-:-:S11]  /*f690*/  MOV R10, R14 ;  /* 0x0000000e000a7202 */ /* 0x000fd60000000f00 */
[----:B0-----:R-:W-:Y:S05]  /*f6a0*/  WARPSYNC.COLLECTIVE R15, `(.L_x_6639) ;  /* 0x000000000f087348 */ /* 0x001fea0003c00000 */
[----:B------:R1:W2:Y:S02]  /*f6b0*/  SHFL.IDX P6, R14, R13, R12, R11 ;  /* 0x0000000c0d0e7389 */ /* 0x0002a400000c000b */
[----:B012---:R-:W-:Y:S01]  /*f6c0*/  ENDCOLLECTIVE ;  /* 0x000000000000791b */ /* 0x007fe20003800000 */
.L_x_6639:
[----:B------:R-:W-:Y:S01]  /*f6d0*/  MOV R5, R10 ;  /* 0x0000000a00057202 */ /* 0x000fe20000000f00 */
[----:B------:R-:W-:Y:S02]  /*f6e0*/  IMAD.MOV.U32 R10, RZ, RZ, RZ ;  /* 0x000000ffff0a7224 */ /* 0x000fe400078e00ff */
[----:B------:R-:W-:Y:S01]  /*f6f0*/  IMAD.MOV.U32 R13, RZ, RZ, R2 ;  /* 0x000000ffff0d7224 */ /* 0x000fe200078e0002 */
[----:B------:R-:W-:Y:S02]  /*f700*/  MOV R12, 0x4 ;  /* 0x00000004000c7802 */ /* 0x000fe40000000f00 */
[----:B------:R-:W-:-:S07]  /*f710*/  MOV R23, R14 ;  /* 0x0000000e00177202 */ /* 0x000fce0000000f00 */
[----:B------:R-:W-:Y:S05]  /*f720*/  WARPSYNC.COLLECTIVE R15, `(.L_x_6640) ;  /* 0x000000000f087348 */ /* 0x000fea0003c00000 */
[----:B------:R0:W1:Y:S02]  /*f730*/  SHFL.IDX P6, R14, R13, R12, R11 ;  /* 0x0000000c0d0e7389 */ /* 0x00006400000c000b */
[----:B01----:R-:W-:Y:S01]  /*f740*/  ENDCOLLECTIVE ;  /* 0x000000000000791b */ /* 0x003fe20003800000 */
.L_x_6640:
[----:B------:R-:W-:-:S04]  /*f750*/  IMAD.MOV.U32 R4, RZ, RZ, R23 ;  /* 0x000000ffff047224 */ /* 0x000fc800078e0017 */
[----:B------:R-:W-:-:S05]  /*f760*/  IMAD.WIDE.U32 R4, R26, 0x2, R4 ;  /* 0x000000021a047825 */ /* 0x000fca00078e0004 */
[----:B------:R-:W-:Y:S01]  /*f770*/  @!PT LDS RZ, [RZ] ;  /* 0x00000000fffff984 */ /* 0x000fe20000000800 */
[----:B------:R-:W-:Y:S01]  /*f780*/  @!PT LDS RZ, [RZ] ;  /* 0x00000000fffff984 */ /* 0x000fe20000000800 */
[----:B------:R-:W-:Y:S01]  /*f790*/  @!PT LDS RZ, [RZ] ;  /* 0x00000000fffff984 */ /* 0x000fe20000000800 */
        /* <DEDUP_REMOVED lines=9> */
.L_x_6641:
[----:B------:R-:W-:Y:S01]  /*f830*/  IMAD.MOV.U32 R5, RZ, RZ, R18 ;  /* 0x000000ffff057224 */ /* 0x000fe200078e0012 */
[----:B------:R-:W-:Y:S01]  /*f840*/  MOV R13, R2 ;  /* 0x00000002000d7202 */ /* 0x000fe20000000f00 */
[----:B------:R-:W-:Y:S02]  /*f850*/  IMAD.MOV.U32 R12, RZ, RZ, 0x5 ;  /* 0x00000005ff0c7424 */ /* 0x000fe400078e00ff */
[----:B------:R-:W-:-:S07]  /*f860*/  IMAD.MOV.U32 R25, RZ, RZ, R14 ;  /* 0x000000ffff197224 */ /* 0x000fce00078e000e */
[----:B------:R-:W-:Y:S05]  /*f870*/  WARPSYNC.COLLECTIVE R15, `(.L_x_6642) ;  /* 0x000000000f087348 */ /* 0x000fea0003c00000 */
[----:B------:R0:W1:Y:S02]  /*f880*/  SHFL.IDX P6, R14, R13, R12, R11 ;  /* 0x0000000c0d0e7389 */ /* 0x00006400000c000b */
[----:B01----:R-:W-:Y:S01]  /*f890*/  ENDCOLLECTIVE ;  /* 0x000000000000791b */ /* 0x003fe20003800000 */
.L_x_6642:
        /* <DEDUP_REMOVED lines=14> */
.L_x_6643:
[----:B------:R-:W-:Y:S01]  /*f980*/  IMAD.MOV.U32 R5, RZ, RZ, R24 ;  /* 0x000000ffff057224 */ /* 0x000fe200078e0018 */
[----:B------:R-:W-:Y:S01]  /*f990*/  MOV R13, R2 ;  /* 0x00000002000d7202 */ /* 0x000fe20000000f00 */
[----:B------:R-:W-:Y:S01]  /*f9a0*/  IMAD.MOV.U32 R12, RZ, RZ, 0x6 ;  /* 0x00000006ff0c7424 */ /* 0x000fe200078e00ff */
[----:B------:R-:W-:-:S07]  /*f9b0*/  MOV R4, R14 ;  /* 0x0000000e00047202 */ /* 0x000fce0000000f00 */
[----:B------:R-:W-:Y:S05]  /*f9c0*/  WARPSYNC.COLLECTIVE R15, `(.L_x_6644) ;  /* 0x000000000f087348 */ /* 0x000fea0003c00000 */
[----:B------:R0:W1:Y:S02]  /*f9d0*/  SHFL.IDX P6, R14, R13, R12, R11 ;  /* 0x0000000c0d0e7389 */ /* 0x00006400000c000b */
[----:B01----:R-:W-:Y:S01]  /*f9e0*/  ENDCOLLECTIVE ;  /* 0x000000000000791b */ /* 0x003fe20003800000 */
.L_x_6644:
        /* <DEDUP_REMOVED lines=8> */
[----:B------:R-:W-:Y:S01]  /*fa70*/  IMAD.MOV.U32 R13, RZ, RZ, R16 ;  /* 0x000000ffff0d7224 */ /* 0x000fe200078e0010 */
[----:B------:R-:W-:-:S11]  /*fa80*/  MOV R22, R14 ;  /* 0x0000000e00167202 */ /* 0x000fd60000000f00 */
[----:B0-----:R-:W-:Y:S05]  /*fa90*/  WARPSYNC.COLLECTIVE R15, `(.L_x_6645) ;  /* 0x000000000f087348 */ /* 0x001fea0003c00000 */
[----:B------:R1:W2:Y:S02]  /*faa0*/  SHFL.IDX P6, R14, R13, R12, R11 ;  /* 0x0000000c0d0e7389 */ /* 0x0002a400000c000b */
[----:B012---:R-:W-:Y:S01]  /*fab0*/  ENDCOLLECTIVE ;  /* 0x000000000000791b */ /* 0x007fe20003800000 */
.L_x_6645:
[----:B------:R-:W-:Y:S01]  /*fac0*/  MOV R5, R22 ;  /* 0x0000001600057202 */ /* 0x000fe20000000f00 */
[----:B------:R-:W-:Y:S01]  /*fad0*/  IMAD.MOV.U32 R13, RZ, RZ, R2 ;  /* 0x000000ffff0d7224 */ /* 0x000fe200078e0002 */
[----:B------:R-:W-:Y:S02]  /*fae0*/  MOV R12, 0x7 ;  /* 0x00000007000c7802 */ /* 0x000fe40000000f00 */
[----:B------:R-:W-:-:S07]  /*faf0*/  MOV R27, R14 ;  /* 0x0000000e001b7202 */ /* 0x000fce0000000f00 */
[----:B------:R-:W-:Y:S05]  /*fb00*/  WARPSYNC.COLLECTIVE R15, `(.L_x_6646) ;  /* 0x000000000f087348 */ /* 0x000fea0003c00000 */
[----:B------:R0:W1:Y:S02]  /*fb10*/  SHFL.IDX P6, R14, R13, R12, R11 ;  /* 0x0000000c0d0e7389 */ /* 0x00006400000c000b */
[----:B01----:R-:W-:Y:S01]  /*fb20*/  ENDCOLLECTIVE ;  /* 0x000000000000791b */ /* 0x003fe20003800000 */
.L_x_6646:
[----:B------:R-:W-:-:S04]  /*fb30*/  IMAD.MOV.U32 R4, RZ, RZ, R27 ;  /* 0x000000ffff047224 */ /* 0x000fc800078e001b */
[----:B------:R-:W-:-:S05]  /*fb40*/  IMAD.WIDE.U32 R4, R26, 0x2, R4 ;  /* 0x000000021a047825 */ /* 0x000fca00078e0004 */
[----:B------:R-:W-:Y:S01]  /*fb50*/  @!PT LDS RZ, [RZ] ;  /* 0x00000000fffff984 */ /* 0x000fe20000000800 */
[----:B------:R-:W-:Y:S01]  /*fb60*/  @!PT LDS RZ, [RZ] ;  /* 0x00000000fffff984 */ /* 0x000fe20000000800 */
[----:B------:R-:W-:Y:S01]  /*fb70*/  @!PT LDS RZ, [RZ] ;  /* 0x00000000fffff984 */ /* 0x000fe20000000800 */
[----:B------:R0:W-:Y:S01]  /*fb80*/  LDGSTS.E.BYPASS.LTC128B.128 [R3+0x3400], desc[UR38][R4.64], !P2 ;  /* 0x0340000004037fae */ /* 0x0001e2000d101d66 */
[----:B------:R-:W-:-:S03]  /*fb90*/  MOV R13, R16 ;  /* 0x00000010000d7202 */ /* 0x000fc60000000f00 */
[----:B------:R0:W-:Y:S01]  /*fba0*/  LDGSTS.E.BYPASS.LTC128B.128 [R3+0x7400], desc[UR38][R4.64+0x80], !P3 ;  /* 0x0740008004037fae */ /* 0x0001e2000d901d66 */
[----:B------:R-:W-:-:S07]  /*fbb0*/  IMAD.MOV.U32 R2, RZ, RZ, R14 ;  /* 0x000000ffff027224 */ /* 0x000fce00078e000e */
[----:B0-----:R-:W-:Y:S05]  /*fbc0*/  WARPSYNC.COLLECTIVE R15, `(.L_x_6647) ;  /* 0x000000000f087348 */ /* 0x001fea0003c00000 */
[----:B------:R1:W2:Y:S02]  /*fbd0*/  SHFL.IDX P6, R14, R13, R12, R11 ;  /* 0x0000000c0d0e7389 */ /* 0x0002a400000c000b */
[----:B012---:R-:W-:Y:S01]  /*fbe0*/  ENDCOLLECTIVE ;  /* 0x000000000000791b */ /* 0x007fe20003800000 */
.L_x_6647:
[----:B------:R-:W-:Y:S05]  /*fbf0*/  BRA `(.L_x_6648) ;  /* 0xffffffc400307947 */ /* 0x000fea000383ffff */
.L_x_6542:
[----:B0-----:R0:W1:Y:S02]  /*fc00*/  SYNCS.PHASECHK.TRANS64.TRYWAIT P0, [R7+URZ+0x28820], R10 ;  /* 0x0288200a070075a7 */ /* 0x001064000800017f */
[----:B-1----:R-:W-:Y:S05]  /*fc10*/  @!P0 NANOSLEEP.SYNCS 0x989680 ;  /* 0x009896800000895d */ /* 0x002fea0003900000 */
[----:B------:R-:W1:Y:S02]  /*fc20*/  @!P0 SYNCS.PHASECHK.TRANS64 P0, [R7+URZ+0x28820], R10 ;  /* 0x0288200a070085a7 */ /* 0x000e64000800007f */
[----:B-1----:R-:W-:Y:S05]  /*fc30*/  @!P0 BRA `(.L_x_6542) ;  /* 0xfffffffc00f08947 */ /* 0x002fea000383ffff */
[----:B------:R-:W-:Y:S05]  /*fc40*/  BRA `(.L_x_6649) ;  /* 0xffffffc400a47947 */ /* 0x000fea000383ffff */
.L_x_6543:
[----:B------:R-:W-:Y:S01]  /*fc50*/  BSSY B0, `(.L_x_6650) ;  /* 0x0000008000007945 */ /* 0x000fe20003800000 */
[----:B------:R-:W-:Y:S01]  /*fc60*/  MOV R13, R17 ;  /* 0x00000011000d7202 */ /* 0x000fe20000000f00 */
[----:B------:R-:W-:Y:S01]  /*fc70*/  IMAD.MOV.U32 R12, RZ, RZ, RZ ;  /* 0x000000ffff0c7224 */ /* 0x000fe200078e00ff */
[----:B------:R-:W-:Y:S01]  /*fc80*/  MOV R11, 0x1f ;  /* 0x0000001f000b7802 */ /* 0x000fe20000000f00 */
[----:B------:R-:W-:-:S07]  /*fc90*/  IMAD.MOV.U32 R15, RZ, RZ, -0x1 ;  /* 0xffffffffff0f7424 */ /* 0x000fce00078e00ff */
[----:B0----5:R-:W-:Y:S05]  /*fca0*/  WARPSYNC.COLLECTIVE R15, `(.L_x_6651) ;  /* 0x000000000f087348 */ /* 0x021fea0003c00000 */
[----:B------:R1:W2:Y:S02]  /*fcb0*/  SHFL.IDX P6, R14, R13, R12, R11 ;  /* 0x0000000c0d0e7389 */ /* 0x0002a400000c000b */
[----:B012--5:R-:W-:Y:S01]  /*fcc0*/  ENDCOLLECTIVE ;  /* 0x000000000000791b */ /* 0x027fe20003800000 */
.L_x_6651:
[----:B------:R-:W-:Y:S05]  /*fcd0*/  BSYNC B0 ;  /* 0x0000000000007941 */ /* 0x000fea0003800000 */
.L_x_6650:
[----:B------:R-:W-:Y:S05]  /*fce0*/  BRA `(.L_x_6652) ;  /* 0xffffffc400887947 */ /* 0x000fea000383ffff */
.L_x_6544:
[----:B------:R-:W-:Y:S01]  /*fcf0*/  BSSY B0, `(.L_x_6653) ;  /* 0x0000006000007945 */ /* 0x000fe20003800000 */
[----:B------:R-:W-:-:S07]  /*fd00*/  MOV R15, 0xffffffff ;  /* 0xffffffff000f7802 */ /* 0x000fce0000000f00 */
[----:B01---5:R-:W-:Y:S05]  /*fd10*/  WARPSYNC.COLLECTIVE R15, `(.L_x_6654) ;  /* 0x000000000f0c7348 */ /* 0x023fea0003c00000 */
[----:B------:R-:W-:Y:S02]  /*fd20*/  ELECT P6, UR62, PT ;  /* 0x00000000003e782f */ /* 0x000fe400038c0000 */
[----:B------:R-:W-:Y:S01]  /*fd30*/  MOV R14, UR62 ;  /* 0x0000003e000e7c02 */ /* 0x000fe20008000f00 */
[----:B01---5:R-:W-:Y:S10]  /*fd40*/  ENDCOLLECTIVE ;  /* 0x000000000000791b */ /* 0x023ff40003800000 */
.L_x_6654:
[----:B------:R-:W-:Y:S05]  /*fd50*/  BSYNC B0 ;  /* 0x0000000000007941 */ /* 0x000fea0003800000 */
.L_x_6653:
[----:B------:R-:W-:Y:S05]  /*fd60*/  BRA `(.L_x_6655) ;  /* 0xffffffc4007c7947 */ /* 0x000fea000383ffff */
.L_x_6546:
[----:B--2---:R2:W3:Y:S02]  /*fd70*/  SYNCS.PHASECHK.TRANS64.TRYWAIT P1, [R5+URZ+0x28840], R2 ;  /* 0x02884002050075a7 */ /* 0x0044e4000802017f */
[----:B---3--:R-:W-:Y:S05]  /*fd80*/  @!P1 NANOSLEEP.SYNCS 0x989680 ;  /* 0x009896800000995d */ /* 0x008fea0003900000 */
[----:B------:R-:W3:Y:S02]  /*fd90*/  @!P1 SYNCS.PHASECHK.TRANS64 P1, [R5+URZ+0x28840], R2 ;  /* 0x02884002050095a7 */ /* 0x000ee4000802007f */
[----:B---3--:R-:W-:Y:S05]  /*fda0*/  @!P1 BRA `(.L_x_6546) ;  /* 0xfffffffc00f09947 */ /* 0x008fea000383ffff */
[----:B------:R-:W-:Y:S05]  /*fdb0*/  BRA `(.L_x_6656) ;  /* 0xffffffc4009c7947 */ /* 0x000fea000383ffff */
.L_x_6548:
[----:B0-----:R0:W3:Y:S02]  /*fdc0*/  SYNCS.PHASECHK.TRANS64.TRYWAIT P1, [R7+URZ+0x28840], R0 ;  /* 0x02884000070075a7 */ /* 0x0010e4000802017f */
[----:B---3--:R-:W-:Y:S05]  /*fdd0*/  @!P1 NANOSLEEP.SYNCS 0x989680 ;  /* 0x009896800000995d */ /* 0x008fea0003900000 */
[----:B------:R-:W3:Y:S02]  /*fde0*/  @!P1 SYNCS.PHASECHK.TRANS64 P1, [R7+URZ+0x28840], R0 ;  /* 0x02884000070095a7 */ /* 0x000ee4000802007f */
[----:B---3--:R-:W-:Y:S05]  /*fdf0*/  @!P1 BRA `(.L_x_6548) ;  /* 0xfffffffc00f09947 */ /* 0x008fea000383ffff */
[----:B------:R-:W-:Y:S05]  /*fe00*/  BRA `(.L_x_6657) ;  /* 0xffffffc400a87947 */ /* 0x000fea000383ffff */
.L_x_6550:
[----:B---3--:R3:W4:Y:S02]  /*fe10*/  SYNCS.PHASECHK.TRANS64.TRYWAIT P1, [R5+URZ+0x28860], R2 ;  /* 0x02886002050075a7 */ /* 0x008724000802017f */
[----:B----4-:R-:W-:Y:S05]  /*fe20*/  @!P1 NANOSLEEP.SYNCS 0x989680 ;  /* 0x009896800000995d */ /* 0x010fea0003900000 */
[----:B------:R-:W4:Y:S02]  /*fe30*/  @!P1 SYNCS.PHASECHK.TRANS64 P1, [R5+URZ+0x28860], R2 ;  /* 0x02886002050095a7 */ /* 0x000f24000802007f */
[----:B----4-:R-:W-:Y:S05]  /*fe40*/  @!P1 BRA `(.L_x_6550) ;  /* 0xfffffffc00f09947 */ /* 0x010fea000383ffff */
[----:B------:R-:W-:Y:S05]  /*fe50*/  BRA `(.L_x_6658) ;  /* 0xffffffc400a47947 */ /* 0x000fea000383ffff */
.L_x_6659:
        /* <DEDUP_REMOVED lines=10> */
.L_x_15974:


//--------------------- .text._ZN7cutlass13device_kernelIN5flash11enable_sm90INS1_16FlashAttnFwdSm90INS1_25CollectiveMainloopFwdSm90ILi2EN4cute5tupleIJNS5_1CILi1EEES8_S8_EEENS6_IJNS7_ILi128EEESA_SA_EEELi128ENS_10bfloat16_tEfNS_4arch4Sm90ELb0ELb0ELb1ELb1ELb1ELb0ELb0ELb1ELb1ELb1ELb1ELb0EEENS1_21CollectiveEpilogueFwdISB_S9_SC_SE_Li256ELb1ELb1ELb1ELb0EEENS1_36VarlenDynamicPersistentTileSchedulerILi128ELi128ELi256ELi128ELb1ELb1ELb1ELb0ELb1ELb1EEEEEEEEEvNT_6ParamsE --------------------------
	.section	.text._ZN7cutlass13device_kernelIN5flash11enable_sm90INS1_16FlashAttnFwdSm90INS1_25CollectiveMainloopFwdSm90ILi2EN4cute5tupleIJNS5_1CILi1EEES8_S8_EEENS6_IJNS7_ILi128EEESA_SA_EEELi128ENS_10bfloat16_tEfNS_4arch4Sm90ELb0ELb0ELb1ELb1ELb1ELb0ELb0ELb1ELb1ELb1ELb1ELb0EEENS1_21CollectiveEpilogueFwdISB_S9_SC_SE_Li256ELb1ELb1ELb1ELb0EEENS1_36VarlenDynamicPersistentTileSchedulerILi128ELi128ELi256ELi128ELb1ELb1ELb1ELb0ELb1ELb1EEEEEEEEEvNT_6ParamsE,"ax",@progbits
	.align	128
.text._ZN7cutlass13device_kernelIN5flash11enable_sm90INS1_16FlashAttnFwdSm90INS1_25CollectiveMainloopFwdSm90ILi2EN4cute5tupleIJNS5_1CILi1EEES8_S8_EEENS6_IJNS7_ILi128EEESA_SA_EEELi128ENS_10bfloat16_tEfNS_4arch4Sm90ELb0ELb0ELb1ELb1ELb1ELb0ELb0ELb1ELb1ELb1ELb1ELb0EEENS1_21CollectiveEpilogueFwdISB_S9_SC_SE_Li256ELb1ELb1ELb1ELb0EEENS1_36VarlenDynamicPersistentTileSchedulerILi128ELi128ELi256ELi128ELb1ELb1ELb1ELb0ELb1ELb1EEEEEEEEEvNT_6ParamsE:
        .type           _ZN7cutlass13device_kernelIN5flash11enable_sm90INS1_16FlashAttnFwdSm90INS1_25CollectiveMainloopFwdSm90ILi2EN4cute5tupleIJNS5_1CILi1EEES8_S8_EEENS6_IJNS7_ILi128EEESA_SA_EEELi128ENS_10bfloat16_tEfNS_4arch4Sm90ELb0ELb0ELb1ELb1ELb1ELb0ELb0ELb1ELb1ELb1ELb1ELb0EEENS1_21CollectiveEpilogueFwdISB_S9_SC_SE_Li256ELb1ELb1ELb1ELb0EEENS1_36VarlenDynamicPersistentTileSchedulerILi128ELi128ELi256ELi128ELb1ELb1ELb1ELb0ELb1ELb1EEEEEEEEEvNT_6ParamsE,@function
        .size           _ZN7cutlass13device_kernelIN5flash11enable_sm90INS1_16FlashAttnFwdSm90INS1_25CollectiveMainloopFwdSm90ILi2EN4cute5tupleIJNS5_1CILi1EEES8_S8_EEENS6_IJNS7_ILi128EEESA_SA_EEELi128ENS_10bfloat16_tEfNS_4arch4Sm90ELb0ELb0ELb1ELb1ELb1ELb0ELb0ELb1ELb1ELb1ELb1ELb0EEENS1_21CollectiveEpilogueFwdISB_S9_SC_SE_Li256ELb1ELb1ELb1ELb0EEENS1_36VarlenDynamicPersistentTileSchedulerILi128ELi128ELi256ELi128ELb1ELb1ELb1ELb0ELb1ELb1EEEEEEEEEvNT_6ParamsE,(.L_x_15975 - _ZN7cutlass13device_kernelIN5flash11enable_sm90INS1_16FlashAttnFwdSm90INS1_25CollectiveMainloopFwdSm90ILi2EN4cute5tupleIJNS5_1CILi1EEES8_S8_EEENS6_IJNS7_ILi128EEESA_SA_EEELi128ENS_10bfloat16_tEfNS_4arch4Sm90ELb0ELb0ELb1ELb1ELb1ELb0ELb0ELb1ELb1ELb1ELb1ELb0EEENS1_21CollectiveEpilogueFwdISB_S9_SC_SE_Li256ELb1ELb1ELb1ELb0EEENS1_36VarlenDynamicPersistentTileSchedulerILi128ELi128ELi256ELi128ELb1ELb1ELb1ELb0ELb1ELb1EEEEEEEEEvNT_6ParamsE)
        .other          _ZN7cutlass13device_kernelIN5flash11enable_sm90INS1_16FlashAttnFwdSm90INS1_25CollectiveMainloopFwdSm90ILi2EN4cute5tupleIJNS5_1CILi1EEES8_S8_EEENS6_IJNS7_ILi128EEESA_SA_EEELi128ENS_10bfloat16_tEfNS_4arch4Sm90ELb0ELb0ELb1ELb1ELb1ELb0ELb0ELb1ELb1ELb1ELb1ELb0EEENS1_21CollectiveEpilogueFwdISB_S9_SC_SE_Li256ELb1ELb1ELb1ELb0EEENS1_36VarlenDynamicPersistentTileSchedulerILi128ELi128ELi256ELi128ELb1ELb1ELb1ELb0ELb1ELb1EEEEEEEEEvNT_6ParamsE,@"STO_CUDA_ENTRY STV_DEFAULT"
_ZN7cutlass13device_kernelIN5flash11enable_sm90INS1_16FlashAttnFwdSm90INS1_25CollectiveMainloopFwdSm90ILi2EN4cute5tupleIJNS5_1CILi1EEES8_S8_EEENS6_IJNS7_ILi128EEESA_SA_EEELi128ENS_10bfloat16_tEfNS_4arch4Sm90ELb0ELb0ELb1ELb1ELb1ELb0ELb0ELb1ELb1ELb1ELb1ELb0EEENS1_21CollectiveEpilogueFwdISB_S9_SC_SE_Li256ELb1ELb1ELb1ELb0EEENS1_36VarlenDynamicPersistentTileSchedulerILi128ELi128ELi256ELi128ELb1ELb1ELb1ELb0ELb1ELb1EEEEEEEEEvNT_6ParamsE:
[----:B------:R-:W0:Y:S02]  /*0000*/  LDC R1, c[0x0][0x28] ;  /* 0x00000a00ff017b82 */ /* 0x000e240000000800 */
[----:B0-----:R-:W-:Y:S01]  /*0010*/  VIADD R1, R1, 0xffffffd8 ;  /* 0xffffffd801017836 */ /* 0x001fe20000000000 */
[----:B------:R-:W0:Y:S01]  /*0020*/  S2R R3, SR_TID.X ;  /* 0x0000000000037919 */ /* 0x000e220000002100 */
[----:B------:R-:W-:Y:S01]  /*0030*/  ELECT P0, URZ, PT ;  /* 0x00000000003f782f */ /* 0x000fe20003800000 */
[----:B------:R-:W-:Y:S01]  /*0040*/  UMOV UR4, 0x80 ;  /* 0x0000008000047882 */ /* 0x000fe20000000000 */
[----:B------:R-:W-:Y:S01]  /*0050*/  UMOV UR7, 0x100 ;  /* 0x0000010000077882 */ /* 0x000fe20000000000 */
[--C-:B0-----:R-:W-:Y:S02]  /*0060*/  SHF.R.U32.HI R0, RZ, 0x5, R3.reuse ;  /* 0x00000005ff007819 */ /* 0x101fe40000011603 */
[----:B------:R-:W-:-:S03]  /*0070*/  SHF.R.U32.HI R3, RZ, 0x7, R3 ;  /* 0x00000007ff037819 */ /* 0x000fc60000011603 */
[----:B------:R-:W0:Y:S02]  /*0080*/  SHFL.IDX PT, R2, R0, RZ, 0x1f ;  /* 0x00001fff00027589 */ /* 0x000e2400000e0000 */
[C---:B0-----:R-:W-:Y:S02]  /*0090*/  ISETP.NE.OR P0, PT, R2.reuse, RZ, !P0 ;  /* 0x000000ff0200720c */ /* 0x041fe40004705670 */
[----:B------:R-:W-:Y:S02]  /*00a0*/  ISETP.NE.AND P1, PT, R2, RZ, PT ;  /* 0x000000ff0200720c */ /* 0x000fe40003f25270 */
[----:B------:R0:W1:Y:S09]  /*00b0*/  SHFL.IDX PT, R2, R3, RZ, 0x1f ;  /* 0x00001fff03027589 */ /* 0x00007200000e0000 */
[----:B------:R-:W-:Y:S01]  /*00c0*/  VOTEU.ALL UP0, P0 ;  /* 0x00000000003f7886 */ /* 0x000fe20000000000 */
[----:B------:R-:W-:-:S04]  /*00d0*/  VOTEU.ALL UP1, P0 ;  /* 0x00000000003f7886 */ /* 0x000fc80000020000 */
[----:B------:R-:W2:Y:S01]  /*00e0*/  @!UP0 S2UR UR8, SR_CgaCtaId ;  /* 0x00000000000889c3 */ /* 0x000ea20000008800 */
[----:B------:R-:W-:Y:S01]  /*00f0*/  @!UP0 UMOV UR6, 0x400 ;  /* 0x0000040000068882 */ /* 0x000fe20000000000 */
[----:B------:R-:W-:-:S04]  /*0100*/  @!UP0 UIADD3 UR4, -UR4, 0x100000, URZ ;  /* 0x0010000004048890 */ /* 0x000fc8000fffe13f */
[----:B------:R-:W-:Y:S02]  /*0110*/  @!UP0 USHF.L.U32 UR5, UR4, 0xb, URZ ;  /* 0x0000000b04058899 */ /* 0x000fe4000800063f */
[----:B------:R-:W-:Y:S02]  /*0120*/  @!UP0 USHF.L.U32 UR4, UR4, 0x1, URZ ;  /* 0x0000000104048899 */ /* 0x000fe4000800063f */
[----:B--2---:R-:W-:Y:S02]  /*0130*/  @!UP0 ULEA UR8, UR8, UR6, 0x18 ;  /* 0x0000000608088291 */ /* 0x004fe4000f8ec03f */
        /* <DEDUP_REMOVED lines=25> */
.L_x_6660:
        /* <DEDUP_REMOVED lines=22> */
.L_x_6661:
        /* <DEDUP_REMOVED lines=18> */
.L_x_6662:
        /* <DEDUP_REMOVED lines=22> */
.L_x_6663:
        /* <DEDUP_REMOVED lines=22> */
.L_x_6664:
[----:B------:R-:W-:Y:S01]  /*0810*/  ISETP.NE.AND P0, PT, R2, RZ, PT ;  /* 0x000000ff0200720c */ /* 0x000fe20003f05270 */
[----:B------:R-:W-:Y:S01]  /*0820*/  IMAD.MOV.U32 R2, RZ, RZ, 0x1 ;  /* 0x00000001ff027424 */ /* 0x000fe200078e00ff */
[----:B------:R-:W-:Y:S01]  /*0830*/  NOP ;  /* 0x0000000000007918 */ /* 0x000fe20000000000 */
[----:B------:R-:W-:-:S03]  /*0840*/  ULDC.64 UR36, c[0x0][0x208] ;  /* 0x0000820000247ab9 */ /* 0x000fc60000000a00 */
[----:B------:R-:W-:-:S05]  /*0850*/  SEL R2, R2, 0x2, !P0 ;  /* 0x0000000202027807 */ /* 0x000fca0004000000 */
[----:B------:R0:W-:Y:S02]  /*0860*/  STL [R1+0x4], R2 ;  /* 0x0000040201007387 */ /* 0x0001e40000100800 */
[----:B01234-:R-:W-:Y:S06]  /*0870*/  BAR.SYNC.DEFER_BLOCKING 0x0 ;  /* 0x0000000000007b1d */ /* 0x01ffec0000010000 */
[----:B------:R-:W-:Y:S05]  /*0880*/  @!P0 BRA `(.L_x_6665) ;  /* 0x0000009c00388947 */ /* 0x000fea0003800000 */
.L_x_6666:
[----:B------:R-:W-:-:S08]  /*0890*/  NOP ;  /* 0x0000000000007918 */ /* 0x000fd00000000000 */
[----:B------:R-:W0:Y:S02]  /*08a0*/  USETMAXREG.TRY_ALLOC.CTAPOOL UP0, 0xe8 ;  /* 0x000000e8000079c8 */ /* 0x000e240008000600 */
[----:B0-----:R-:W-:-:S13]  /*08b0*/  PLOP3.LUT P0, PT, PT, PT, UP0, 0x80, 0x0 ;  /* 0x000000000000781c */ /* 0x001fda0003f0f008 */
[----:B------:R-:W-:Y:S05]  /*08c0*/  @!P0 BRA `(.L_x_6666) ;  /* 0xfffffffc00f08947 */ /* 0x000fea000383ffff */
[----:B------:R-:W0:Y:S01]  /*08d0*/  S2R R2, SR_TID.X ;  /* 0x0000000000027919 */ /* 0x000e220000002100 */
[----:B------:R-:W1:Y:S01]  /*08e0*/  S2UR UR5, SR_CgaCtaId ;  /* 0x00000000000579c3 */ /* 0x000e620000008800 */
[----:B------:R-:W-:-:S07]  /*08f0*/  UMOV UR4, 0x400 ;  /* 0x0000040000047882 */ /* 0x000fce0000000000 */
[----:B------:R-:W-:Y:S06]  /*0900*/  BAR.ARV 0x8, 0x180 ;  /* 0x0206000000007b1d */ /* 0x000fec0000002000 */
[----:B-1----:R-:W-:Y:S01]  /*0910*/  ULEA UR4, UR5, UR4, 0x18 ;  /* 0x0000000405047291 */ /* 0x002fe2000f8ec03f */
[----:B0-----:R-:W-:-:S04]  /*0920*/  LOP3.LUT R0, R2, 0xffffff80, RZ, 0xc0, !PT ;  /* 0xffffff8002007812 */ /* 0x001fc800078ec0ff */
[----:B------:R-:W-:-:S13]  /*0930*/  ISETP.NE.AND P0, PT, R0, 0x80, PT ;  /* 0x000000800000780c */ /* 0x000fda0003f05270 */
[----:B------:R-:W-:Y:S08]  /*0940*/  @!P0 BAR.ARV 0x9, 0x100 ;  /* 0x0244000000008b1d */ /* 0x000ff00000002000 */
[----:B------:R-:W-:Y:S06]  /*0950*/  BAR.SYNC.DEFER_BLOCKING 0x5, 0x180 ;  /* 0x0146000000007b1d */ /* 0x000fec0000010000 */
[----:B------:R-:W0:Y:S01]  /*0960*/  LDS.128 R16, [UR4+0x288d0] ;  /* 0x0288d004ff107984 */ /* 0x000e220008000c00 */
[----:B------:R-:W-:Y:S01]  /*0970*/  ULDC UR4, c[0x0][0xc3c] ;  /* 0x00030f0000047ab9 */ /* 0x000fe20000000800 */
[----:B------:R-:W-:Y:S06]  /*0980*/  BAR.ARV 0x4, 0x180 ;  /* 0x0106000000007b1d */ /* 0x000fec0000002000 */
[----:B0-----:R-:W-:-:S13]  /*0990*/  ISETP.GE.AND P0, PT, R19, UR4, PT ;  /* 0x0000000413007c0c */ /* 0x001fda000bf06270 */
[----:B------:R-:W-:Y:S05]  /*09a0*/  @P0 EXIT ;  /* 0x000000000000094d */ /* 0x000fea0003800000 */
[----:B------:R-:W2:Y:S01]  /*09b0*/  LDL.LU R10, [R1+0x4] ;  /* 0x00000400010a7983 */ /* 0x000ea20000300800 */
[----:B------:R-:W-:-:S05]  /*09c0*/  VIADD R228, R2, 0xffffff80 ;  /* 0xffffff8002e47836 */ /* 0x000fca0000000000 */
[----:B------:R-:W-:-:S04]  /*09d0*/  SHF.R.S32.HI R3, RZ, 0x1f, R228 ;  /* 0x0000001fff037819 */ /* 0x000fc800000114e4 */
[----:B------:R-:W-:-:S04]  /*09e0*/  LEA.HI R5, R3, R228, RZ, 0x7 ;  /* 0x000000e403057211 */ /* 0x000fc800078f38ff */
[----:B------:R-:W-:-:S05]  /*09f0*/  LOP3.LUT R7, R5, 0xffffff80, RZ, 0xc0, !PT ;  /* 0xffffff8005077812 */ /* 0x000fca00078ec0ff */
[----:B------:R-:W-:-:S05]  /*0a00*/  IMAD.IADD R206, R228, 0x1, -R7 ;  /* 0x00000001e4ce7824 */ /* 0x000fca00078e0a07 */
[----:B------:R-:W-:-:S04]  /*0a10*/  SHF.R.S32.HI R11, RZ, 0x1f, R206 ;  /* 0x0000001fff0b7819 */ /* 0x000fc800000114ce */
[----:B------:R-:W-:-:S04]  /*0a20*/  LEA.HI R4, R11, R206, RZ, 0x2 ;  /* 0x000000ce0b047211 */ /* 0x000fc800078f10ff */
[--C-:B------:R-:W-:Y:S02]  /*0a30*/  SHF.R.S32.HI R6, RZ, 0x2, R4.reuse ;  /* 0x00000002ff067819 */ /* 0x100fe40000011404 */
[----:B------:R-:W-:Y:S02]  /*0a40*/  SHF.R.S32.HI R9, RZ, 0x1f, R4 ;  /* 0x0000001fff097819 */ /* 0x000fe40000011404 */
[----:B------:R-:W-:Y:S02]  /*0a50*/  LEA.HI R0, R3, R228, RZ, 0x4 ;  /* 0x000000e403007211 */ /* 0x000fe400078f20ff */
[----:B------:R-:W-:Y:S02]  /*0a60*/  LEA.HI R9, R9, R6, RZ, 0x3 ;  /* 0x0000000609097211 */ /* 0x000fe400078f18ff */
[----:B------:R-:W-:Y:S02]  /*0a70*/  LEA.HI R2, R3, R228, RZ, 0x5 ;  /* 0x000000e403027211 */ /* 0x000fe400078f28ff */
[----:B------:R-:W-:-:S02]  /*0a80*/  LOP3.LUT R13, R9, 0xfffffff8, RZ, 0xc0, !PT ;  /* 0xfffffff8090d7812 */ /* 0x000fc400078ec0ff */
[----:B------:R-:W-:Y:S01]  /*0a90*/  SHF.R.S32.HI R9, RZ, 0x4, R0 ;  /* 0x00000004ff097819 */ /* 0x000fe20000011400 */
[----:B------:R-:W-:Y:S01]  /*0aa0*/  IMAD.SHL.U32 R2, R2, 0x20, RZ ;  /* 0x0000002002027824 */ /* 0x000fe200078e00ff */
[C---:B------:R-:W-:Y:S02]  /*0ab0*/  LOP3.LUT R7, R0.reuse, 0x3fffff0, RZ, 0xc0, !PT ;  /* 0x03fffff000077812 */ /* 0x040fe400078ec0ff */
[----:B------:R-:W-:Y:S02]  /*0ac0*/  LEA.HI R0, R0, R9, RZ, 0x1 ;  /* 0x0000000900007211 */ /* 0x000fe400078f08ff */
[----:B------:R-:W-:Y:S01]  /*0ad0*/  LOP3.LUT R2, R2, 0xfffffc00, RZ, 0xc0, !PT ;  /* 0xfffffc0002027812 */ /* 0x000fe200078ec0ff */
[----:B------:R-:W-:Y:S01]  /*0ae0*/  IMAD.IADD R7, R228, 0x1, -R7 ;  /* 0x00000001e4077824 */ /* 0x000fe200078e0a07 */
[----:B------:R-:W-:Y:S02]  /*0af0*/  LEA.HI R8, R3, R228, RZ, 0x2 ;  /* 0x000000e403087211 */ /* 0x000fe400078f10ff */
[----:B------:R-:W-:-:S02]  /*0b00*/  LOP3.LUT R0, R0, 0x1ffffffe, RZ, 0xc0, !PT ;  /* 0x1ffffffe00007812 */ /* 0x000fc400078ec0ff */
[----:B------:R-:W-:Y:S01]  /*0b10*/  IADD3 R6, R6, -R13, RZ ;  /* 0x8000000d06067210 */ /* 0x000fe20007ffe0ff */
[----:B------:R-:W-:Y:S01]  /*0b20*/  IMAD R7, R7, 0x40, R2 ;  /* 0x0000004007077824 */ /* 0x000fe200078e0202 */
[----:B------:R-:W-:Y:S01]  /*0b30*/  LOP3.LUT R13, R8, 0xfffffffc, RZ, 0xc0, !PT ;  /* 0xfffffffc080d7812 */ /* 0x000fe200078ec0ff */
[----:B------:R-:W-:Y:S01]  /*0b40*/  IMAD.IADD R0, R9, 0x1, -R0 ;  /* 0x0000000109007824 */ /* 0x000fe200078e0a00 */
[----:B------:R-:W-:Y:S02]  /*0b50*/  SHF.R.S32.HI R222, RZ, 0x7, R5 ;  /* 0x00000007ffde7819 */ /* 0x000fe40000011405 */
[----:B------:R-:W-:Y:S01]  /*0b60*/  LEA.HI R3, R3, R228, RZ, 0x3 ;  /* 0x000000e403037211 */ /* 0x000fe200078f18ff */
[----:B------:R-:W-:Y:S01]  /*0b70*/  IMAD.IADD R13, R228, 0x1, -R13 ;  /* 0x00000001e40d7824 */ /* 0x000fe200078e0a0d */
[----:B------:R-:W-:Y:S01]  /*0b80*/  LOP3.LUT R9, R4, 0x7ffffffc, RZ, 0xc0, !PT ;  /* 0x7ffffffc04097812 */ /* 0x000fe200078ec0ff */
[----:B------:R-:W-:Y:S01]  /*0b90*/  IMAD R225, R0, 0x8, R7 ;  /* 0x0000000800e17824 */ /* 0x000fe200078e0207 */
[----:B------:R-:W-:-:S02]  /*0ba0*/  LEA.HI R11, R11, R206, RZ, 0x5 ;  /* 0x000000ce0b0b7211 */ /* 0x000fc400078f28ff */
[----:B------:R-:W-:Y:S02]  /*0bb0*/  LEA.HI R5, R5, R222, RZ, 0x1 ;  /* 0x000000de05057211 */ /* 0x000fe400078f08ff */
[----:B------:R-:W-:Y:S01]  /*0bc0*/  LOP3.LUT R7, R3, 0xfffffff8, RZ, 0xc0, !PT ;  /* 0xfffffff803077812 */ /* 0x000fe200078ec0ff */
[----:B------:R-:W-:Y:S01]  /*0bd0*/  IMAD.IADD R9, R206, 0x1, -R9 ;  /* 0x00000001ce097824 */ /* 0x000fe200078e0a09 */
[----:B------:R-:W-:Y:S02]  /*0be0*/  SHF.R.S32.HI R11, RZ, 0x5, R11 ;  /* 0x00000005ff0b7819 */ /* 0x000fe4000001140b */
[----:B------:R-:W-:Y:S01]  /*0bf0*/  LEA.HI R2, R13, R13, RZ, 0x1 ;  /* 0x0000000d0d027211 */ /* 0x000fe200078f08ff */
[----:B------:R-:W-:Y:S01]  /*0c00*/  IMAD.IADD R154, R228, 0x1, -R7 ;  /* 0x00000001e49a7824 */ /* 0x000fe200078e0a07 */
[----:B------:R-:W-:Y:S01]  /*0c10*/  LOP3.LUT R5, R5, 0x3fffffe, RZ, 0xc0, !PT ;  /* 0x03fffffe05057812 */ /* 0x000fe200078ec0ff */
[----:B------:R-:W-:Y:S01]  /*0c20*/  IMAD R6, R11, 0x10, R6 ;  /* 0x000000100b067824 */ /* 0x000fe200078e0206 */
[----:B------:R-:W-:Y:S01]  /*0c30*/  LOP3.LUT R2, R2, 0x1ffffffe, RZ, 0xc0, !PT ;  /* 0x1ffffffe02027812 */ /* 0x000fe200078ec0ff */
[----:B------:R-:W-:Y:S01]  /*0c40*/  IMAD.SHL.U32 R153, R154, 0x8, RZ ;  /* 0x000000089a997824 */ /* 0x000fe200078e00ff */
[----:B------:R-:W-:Y:S01]  /*0c50*/  SHF.L.U32 R203, R9, 0x1, RZ ;  /* 0x0000000109cb7819 */ /* 0x000fe200000006ff */
[----:B------:R-:W-:-:S02]  /*0c60*/  IMAD.IADD R5, R222, 0x1, -R5 ;  /* 0x00000001de057824 */ /* 0x000fc400078e0a05 */
[----:B------:R-:W-:Y:S01]  /*0c70*/  IMAD.IADD R2, R13, 0x1, -R2 ;  /* 0x000000010d027824 */ /* 0x000fe200078e0a02 */
[----:B------:R-:W-:Y:S01]  /*0c80*/  IADD3 R194, R203, 0x40, RZ ;  /* 0x00000040cbc27810 */ /* 0x000fe20007ffe0ff */
[----:B------:R-:W-:Y:S02]  /*0c90*/  IMAD R223, R5, 0x40, R6 ;  /* 0x0000004005df7824 */ /* 0x000fe400078e0206 */
[----:B------:R-:W-:Y:S02]  /*0ca0*/  VIADD R23, R153, 0x40 ;  /* 0x0000004099177836 */ /* 0x000fe40000000000 */
        /* <DEDUP_REMOVED lines=14> */
[----:B------:R-:W-:Y:S01]  /*0d90*/  MOV R5, R17 ;  /* 0x0000001100057202 */ /* 0x000fe20000000f00 */
[----:B------:R-:W-:Y:S01]  /*0da0*/  IMAD.MOV.U32 R6, RZ, RZ, R18 ;  /* 0x000000ffff067224 */ /* 0x000fe200078e0012 */
[----:B------:R-:W-:Y:S01]  /*0db0*/  SHF.R.S32.HI R204, RZ, 0x3, R3 ;  /* 0x00000003ffcc7819 */ /* 0x000fe20000011403 */
[----:B------:R-:W-:Y:S01]  /*0dc0*/  IMAD.MOV.U32 R7, RZ, RZ, R19 ;  /* 0x000000ffff077224 */ /* 0x000fe200078e0013 */
[----:B------:R-:W-:Y:S01]  /*0dd0*/  SHF.R.S32.HI R227, RZ, 0x1f, R153 ;  /* 0x0000001fffe37819 */ /* 0x000fe20000011499 */
[----:B------:R-:W-:Y:S01]  /*0de0*/  IMAD.MOV.U32 R205, RZ, RZ, RZ ;  /* 0x000000ffffcd7224 */ /* 0x000fe200078e00ff */
        /* <DEDUP_REMOVED lines=16> */
[----:B------:R-:W-:Y:S01]  /*0ef0*/  LEA R224, R2, R223, 0x3 ;  /* 0x000000df02e07211 */ /* 0x000fe200078e18ff */
[----:B------:R-:W-:Y:S01]  /*0f00*/  UMOV UR38, URZ ;  /* 0x0000003f00267c82 */ /* 0x000fe20008000000 */
[----:B------:R-:W-:Y:S01]  /*0f10*/  UMOV UR39, URZ ;  /* 0x0000003f00277c82 */ /* 0x000fe20008000000 */
[----:B--2---:R-:W-:-:S07]  /*0f20*/  LOP3.LUT R152, R10, 0x1, RZ, 0xfc, !PT ;  /* 0x000000010a987812 */ /* 0x004fce00078efcff */
.L_x_6716:
[----:B0--34-:R-:W0:Y:S01]  /*0f30*/  LDC.64 R2, c[0x0][0xc88] ;  /* 0x00032200ff027b82 */ /* 0x019e220000000a00 */
[----:B------:R-:W-:-:S07]  /*0f40*/  ULDC.64 UR4, c[0x0][0xa28] ;  /* 0x00028a0000047ab9 */ /* 0x000fce0000000a00 */
[----:B--2---:R-:W1:Y:S08]  /*0f50*/  LDC.64 R10, c[0x0][0x418] ;  /* 0x00010600ff0a7b82 */ /* 0x004e700000000a00 */
[----:B------:R-:W2:Y:S01]  /*0f60*/  LDC R0, c[0x0][0x424] ;  /* 0x00010900ff007b82 */ /* 0x000ea20000000800 */
[----:B0-----:R-:W-:-:S07]  /*0f70*/  IMAD.WIDE R2, R7, 0x4, R2 ;  /* 0x0000000407027825 */ /* 0x001fce00078e0202 */
[----:B------:R-:W0:Y:S01]  /*0f80*/  LDC R13, c[0x0][0x2f0] ;  /* 0x0000bc00ff0d7b82 */ /* 0x000e220000000800 */
[----:B------:R-:W3:Y:S01]  /*0f90*/  LDG.E R22, desc[UR36][R2.64] ;  /* 0x0000002402167981 */ /* 0x000ee2000c1e1900 */
[----:B------:R-:W-:Y:S01]  /*0fa0*/  ISETP.NE.U32.AND P0, PT, RZ, UR4, PT ;  /* 0x00000004ff007c0c */ /* 0x000fe2000bf05070 */
[----:B------:R-:W-:-:S03]  /*0fb0*/  IMAD.MOV.U32 R7, RZ, RZ, RZ ;  /* 0x000000ffff077224 */ /* 0x000fc600078e00ff */
[----:B------:R-:W-:Y:S02]  /*0fc0*/  ISETP.NE.AND.EX P0, PT, RZ, UR5, PT, P0 ;  /* 0x00000005ff007c0c */ /* 0x000fe4000bf05300 */
[----:B---3--:R-:W-:-:S11]  /*0fd0*/  SHF.R.S32.HI R19, RZ, 0x1f, R22 ;  /* 0x0000001fff137819 */ /* 0x008fd60000011416 */
[----:B------:R-:W-:-:S04]  /*0fe0*/  @P0 LEA R8, P1, R22, UR4, 0x2 ;  /* 0x0000000416080c11 */ /* 0x000fc8000f8210ff */
[----:B------:R-:W-:Y:S01]  /*0ff0*/  @P0 LEA.HI.X R9, R22, UR5, R19, 0x2, P1 ;  /* 0x0000000516090c11 */ /* 0x000fe200088f1413 */
[----:B------:R-:W-:Y:S02]  /*1000*/  ULDC.64 UR4, c[0x0][0xa20] ;  /* 0x0002880000047ab9 */ /* 0x000fe40000000a00 */
[----:B------:R-:W-:Y:S02]  /*1010*/  ISETP.NE.U32.AND P1, PT, RZ, UR4, PT ;  /* 0x00000004ff007c0c */ /* 0x000fe4000bf25070 */
[----:B------:R3:W5:Y:S01]  /*1020*/  @P0 LDG.E R7, desc[UR36][R8.64] ;  /* 0x0000002408070981 */ /* 0x000762000c1e1900 */
[----:B-1----:R-:W-:Y:S02]  /*1030*/  ISETP.NE.U32.AND P0, PT, R10, RZ, PT ;  /* 0x000000ff0a00720c */ /* 0x002fe40003f05070 */
[----:B------:R-:W-:Y:S02]  /*1040*/  ISETP.NE.AND.EX P1, PT, RZ, UR5, PT, P1 ;  /* 0x00000005ff007c0c */ /* 0x000fe4000bf25310 */
[----:B------:R-:W-:-:S04]  /*1050*/  ISETP.NE.AND.EX P0, PT, R11, RZ, PT, P0 ;  /* 0x000000ff0b00720c */ /* 0x000fc80003f05300 */
[----:B--2---:R-:W-:-:S05]  /*1060*/  SEL R0, R0, 0x1, P0 ;  /* 0x0000000100007807 */ /* 0x004fca0000000000 */
[----:B0-----:R-:W-:Y:S02]  /*1070*/  IMAD R92, R0, R13, RZ ;  /* 0x0000000d005c7224 */ /* 0x001fe400078e02ff */
[----:B------:R-:W-:-:S04]  /*1080*/  @P1 LEA R2, P2, R22, UR4, 0x2 ;  /* 0x0000000416021c11 */ /* 0x000fc8000f8410ff */
[----:B------:R-:W-:-:S05]  /*1090*/  @P1 LEA.HI.X R3, R22, UR5, R19, 0x2, P2 ;  /* 0x0000000516031c11 */ /* 0x000fca00090f1413 */
[----:B------:R3:W5:Y:S01]  /*10a0*/  @P1 LDG.E R92, desc[UR36][R2.64] ;  /* 0x00000024025c1981 */ /* 0x000762000c1e1900 */
[----:B------:R-:W-:Y:S05]  /*10b0*/  @P1 BRA `(.L_x_6667) ;  /* 0x0000000000241947 */ /* 0x000fea0003800000 */
[----:B------:R-:W-:Y:S02]  /*10c0*/  ULDC.64 UR4, c[0x0][0xa08] ;  /* 0x0002820000047ab9 */ /* 0x000fe40000000a00 */
[----:B------:R-:W-:-:S04]  /*10d0*/  ISETP.NE.U32.AND P0, PT, RZ, UR4, PT ;  /* 0x00000004ff007c0c */ /* 0x000fc8000bf05070 */
[----:B------:R-:W-:-:S13]  /*10e0*/  ISETP.NE.AND.EX P0, PT, RZ, UR5, PT, P0 ;  /* 0x00000005ff007c0c */ /* 0x000fda000bf05300 */
[----:B------:R-:W-:Y:S05]  /*10f0*/  @!P0 BRA `(.L_x_6667) ;  /* 0x0000000000148947 */ /* 0x000fea0003800000 */
[----:B---3--:R-:W0:Y:S02]  /*1100*/  LDC.64 R2, c[0x0][0xa08] ;  /* 0x00028200ff027b82 */ /* 0x008e240000000a00 */
[----:B0-----:R-:W-:-:S05]  /*1110*/  IMAD.WIDE R2, R22, 0x4, R2 ;  /* 0x0000000416027825 */ /* 0x001fca00078e0202 */
[----:B-----5:R-:W2:Y:S04]  /*1120*/  LDG.E R92, desc[UR36][R2.64] ;  /* 0x00000024025c7981 */ /* 0x020ea8000c1e1900 */
[----:B------:R-:W2:Y:S02]  /*1130*/  LDG.E R9, desc[UR36][R2.64+0x4] ;  /* 0x0000042402097981 */ /* 0x000ea4000c1e1900 */
[----:B--2---:R-:W-:-:S07]  /*1140*/  IMAD.IADD R92, R9, 0x1, -R92 ;  /* 0x00000001095c7824 */ /* 0x004fce00078e0a5c */
.L_x_6667:
[----:B-----5:R-:W-:Y:S01]  /*1150*/  IMAD.IADD R92, R92, 0x1, -R7 ;  /* 0x000000015c5c7824 */ /* 0x020fe200078e0a07 */
[C---:B---3--:R-:W-:Y:S01]  /*1160*/  LOP3.LUT R2, R6.reuse, 0xff000000, RZ, 0xc0, !PT ;  /* 0xff00000006027812 */ /* 0x048fe200078ec0ff */
[----:B------:R-:W-:Y:S01]  /*1170*/  IMAD.MOV.U32 R88, RZ, RZ, RZ ;  /* 0x000000ffff587224 */ /* 0x000fe200078e00ff */
[----:B------:R-:W-:Y:S01]  /*1180*/  LOP3.LUT R0, R6, 0xff0000, RZ, 0xc0, !PT ;  /* 0x00ff000006007812 */ /* 0x000fe200078ec0ff */
[C---:B------:R-:W-:Y:S01]  /*1190*/  VIADD R4, R92.reuse, 0x7f ;  /* 0x0000007f5c047836 */ /* 0x040fe20000000000 */
[----:B------:R-:W-:Y:S02]  /*11a0*/  ISETP.GE.AND P0, PT, R92, 0x1, PT ;  /* 0x000000015c00780c */ /* 0x000fe40003f06270 */
[----:B------:R-:W-:Y:S02]  /*11b0*/  SHF.R.U32.HI R3, RZ, 0x8, R2 ;  /* 0x00000008ff037819 */ /* 0x000fe40000011602 */
[----:B------:R-:W-:Y:S02]  /*11c0*/  SHF.R.S32.HI R7, RZ, 0x1f, R4 ;  /* 0x0000001fff077819 */ /* 0x000fe40000011404 */
[----:B------:R-:W-:-:S02]  /*11d0*/  LEA.HI R0, R0, R3, RZ, 0x10 ;  /* 0x0000000300007211 */ /* 0x000fc400078f80ff */
[----:B------:R-:W-:Y:S02]  /*11e0*/  LEA.HI R7, R7, R4, RZ, 0x7 ;  /* 0x0000000407077211 */ /* 0x000fe400078f38ff */
[----:B------:R-:W-:Y:S02]  /*11f0*/  LOP3.LUT R202, R0, 0xff, RZ, 0xc0, !PT ;  /* 0x000000ff00ca7812 */ /* 0x000fe400078ec0ff */
[----:B------:R-:W-:Y:S02]  /*1200*/  SHF.R.U32.HI R18, RZ, 0x10, R0 ;  /* 0x00000010ff127819 */ /* 0x000fe40000011600 */
[----:B------:R-:W-:Y:S01]  /*1210*/  SHF.R.S32.HI R8, RZ, 0x7, R7 ;  /* 0x00000007ff087819 */ /* 0x000fe20000011407 */
[----:B------:R-:W-:Y:S06]  /*1220*/  @!P0 BRA `(.L_x_6668) ;  /* 0x0000000000788947 */ /* 0x000fec0003800000 */
[----:B------:R-:W0:Y:S01]  /*1230*/  LDC R3, c[0x0][0x9f0] ;  /* 0x00027c00ff037b82 */ /* 0x000e220000000800 */
[----:B------:R-:W-:-:S04]  /*1240*/  ISETP.NE.AND P0, PT, R18, RZ, PT ;  /* 0x000000ff1200720c */ /* 0x000fc80003f05270 */
[----:B0-----:R-:W-:-:S04]  /*1250*/  SEL R11, R18, R3, P0 ;  /* 0x00000003120b7207 */ /* 0x001fc80000000000 */
[-C--:B------:R-:W-:Y:S02]  /*1260*/  IABS R7, R11.reuse ;  /* 0x0000000b00077213 */ /* 0x080fe40000000000 */
[----:B------:R-:W-:Y:S02]  /*1270*/  IADD3 R0, R8, -0x1, R11 ;  /* 0xffffffff08007810 */ /* 0x000fe40007ffe00b */
[----:B------:R-:W0:Y:S01]  /*1280*/  I2F.RP R4, R7 ;  /* 0x0000000700047306 */ /* 0x000e220000209400 */
[----:B------:R-:W-:-:S04]  /*1290*/  IABS R12, R11 ;  /* 0x0000000b000c7213 */ /* 0x000fc80000000000 */
[----:B------:R-:W-:-:S03]  /*12a0*/  IADD3 R12, RZ, -R12, RZ ;  /* 0x8000000cff0c7210 */ /* 0x000fc60007ffe0ff */
        /* <DEDUP_REMOVED lines=22> */
.L_x_6668:
[-C--:B------:R-:W-:Y:S01]  /*1410*/  IMAD R17, R202, R88.reuse, RZ ;  /* 0x00000058ca117224 */ /* 0x080fe200078e02ff */
[----:B------:R-:W-:Y:S01]  /*1420*/  MOV R16, R5 ;  /* 0x0000000500107202 */ /* 0x000fe20000000f00 */
[----:B------:R-:W-:Y:S01]  /*1430*/  IMAD.MOV.U32 R3, RZ, RZ, RZ ;  /* 0x000000ffff037224 */ /* 0x000fe200078e00ff */
[----:B------:R-:W-:Y:S01]  /*1440*/  LOP3.LUT R2, R6, 0xffff, RZ, 0xc0, !PT ;  /* 0x0000ffff06027812 */ /* 0x000fe200078ec0ff */
[----:B------:R-:W-:Y:S01]  /*1450*/  IMAD.MOV.U32 R0, RZ, RZ, RZ ;  /* 0x000000ffff007224 */ /* 0x000fe200078e00ff */
[----:B------:R-:W-:Y:S02]  /*1460*/  VIADDMNMX R88, R17, R88, R8, PT ;  /* 0x0000005811587246 */ /* 0x000fe40003800108 */
[----:B------:R-:W-:Y:S02]  /*1470*/  CS2R R150, SRZ ;  /* 0x0000000000967805 */ /* 0x000fe4000001ff00 */
[----:B------:R-:W-:Y:S02]  /*1480*/  PLOP3.LUT P0, PT, PT, PT, PT, 0x80, 0x0 ;  /* 0x000000000000781c */ /* 0x000fe40003f0f070 */
[----:B------:R-:W-:-:S02]  /*1490*/  CS2R R64, SRZ ;  /* 0x0000000000407805 */ /* 0x000fc4000001ff00 */
[----:B------:R-:W-:Y:S02]  /*14a0*/  ISETP.GT.AND P1, PT, R88, R17, PT ;  /* 0x000000115800720c */ /* 0x000fe40003f24270 */
        /* <DEDUP_REMOVED lines=31> */
[----:B------:R-:W0:Y:S01]  /*16a0*/  SHFL.IDX PT, R0, R222, RZ, 0x1f ;  /* 0x00001fffde007589 */ /* 0x000e2200000e0000 */
[----:B------:R-:W1:Y:S01]  /*16b0*/  S2UR UR40, SR_CgaCtaId ;  /* 0x00000000002879c3 */ /* 0x000e620000008800 */
[----:B------:R-:W-:Y:S01]  /*16c0*/  UMOV UR5, 0x400 ;  /* 0x0000040000057882 */ /* 0x000fe20000000000 */
[----:B0-----:R-:W-:Y:S01]  /*16d0*/  R2UR UR41, R0 ;  /* 0x00000000002972ca */ /* 0x001fe200000e0000 */
[----:B-1----:R-:W-:-:S04]  /*16e0*/  ULEA UR42, UR40, UR5, 0x18 ;  /* 0x00000005282a7291 */ /* 0x002fc8000f8ec03f */
[----:B------:R-:W-:-:S04]  /*16f0*/  UIADD3 UR5, UR42, 0x10400, URZ ;  /* 0x000104002a057890 */ /* 0x000fc8000fffe03f */
[----:B------:R-:W-:-:S04]  /*1700*/  ULOP3.LUT UP0, URZ, UR5, 0x3ff, URZ, 0xc0, !UPT ;  /* 0x000003ff053f7892 */ /* 0x000fc8000f80c03f */
[----:B------:R-:W-:Y:S02]  /*1710*/  ULEA.HI UR4, UR41, UR41, URZ, 0x1 ;  /* 0x0000002929047291 */ /* 0x000fe4000f8f083f */
[----:B------:R-:W-:Y:S02]  /*1720*/  PLOP3.LUT P0, PT, PT, PT, UP0, 0x80, 0x0 ;  /* 0x000000000000781c */ /* 0x000fe40003f0f008 */
        /* <DEDUP_REMOVED lines=22> */
.L_x_6670:
[----:B------:R-:W-:Y:S02]  /*1890*/  LEA.HI R0, R205, R205, RZ, 0x1 ;  /* 0x000000cdcd007211 */ /* 0x000fe400078f08ff */
[----:B------:R-:W-:Y:S02]  /*18a0*/  ISETP.NE.AND P0, PT, R152, 0x3, PT ;  /* 0x000000039800780c */ /* 0x000fe40003f05270 */
[----:B------:R-:W-:-:S05]  /*18b0*/  LOP3.LUT R0, R0, 0xfffffffe, RZ, 0xc0, !PT ;  /* 0xfffffffe00007812 */ /* 0x000fca00078ec0ff */
[----:B------:R-:W-:-:S05]  /*18c0*/  IMAD.IADD R0, R205, 0x1, -R0 ;  /* 0x00000001cd007824 */ /* 0x000fca00078e0a00 */
[----:B------:R-:W-:-:S04]  /*18d0*/  SHF.L.U32 R0, R0, 0x1f, RZ ;  /* 0x0000001f00007819 */ /* 0x000fc800000006ff */
[----:B------:R-:W0:Y:S02]  /*18e0*/  SYNCS.PHASECHK.TRANS64.TRYWAIT P1, [UR42+0x28800], R0 ;  /* 0x02880000ff0075a7 */ /* 0x000e24000802016a */
[----:B0-----:R-:W-:Y:S05]  /*18f0*/  @!P1 BRA `(.L_x_6671) ;  /* 0x000000e400c09947 */ /* 0x001fea0003800000 */
.L_x_6801:
[----:B------:R-:W-:Y:S05]  /*1900*/  @!P0 BRA `(.L_x_6672) ;  /* 0x0000000000048947 */ /* 0x000fea0003800000 */
[----:B------:R-:W-:Y:S01]  /*1910*/  BPT.TRAP 0x1 ;  /* 0x000000040000795c */ /* 0x000fe20000300000 */
.L_x_6672:
[----:B0-----:R-:W-:Y:S02]  /*1920*/  IMAD.U32 R0, RZ, RZ, UR39 ;  /* 0x00000027ff007e24 */ /* 0x001fe4000f8e00ff */
[----:B------:R-:W-:-:S03]  /*1930*/  IMAD.U32 R3, RZ, RZ, UR38 ;  /* 0x00000026ff037e24 */ /* 0x000fc6000f8e00ff */
[----:B------:R-:W-:Y:S02]  /*1940*/  LEA R0, R0, UR42, 0x3 ;  /* 0x0000002a00007c11 */ /* 0x000fe4000f8e18ff */
[----:B------:R-:W-:-:S04]  /*1950*/  SHF.L.U32 R3, R3, 0x1f, RZ ;  /* 0x0000001f03037819 */ /* 0x000fc800000006ff */
[----:B------:R0:W1:Y:S01]  /*1960*/  SYNCS.PHASECHK.TRANS64.TRYWAIT P1, [R0+URZ+0x28830], R3 ;  /* 0x02883003000075a7 */ /* 0x000062000802017f */
[----:B------:R-:W-:Y:S05]  /*1970*/  @!P0 BRA `(.L_x_6673) ;  /* 0x0000000000048947 */ /* 0x000fea0003800000 */
[----:B------:R-:W-:Y:S01]  /*1980*/  BPT.TRAP 0x1 ;  /* 0x000000040000795c */ /* 0x000fe20000300000 */
.L_x_6673:
[----:B------:R-:W-:Y:S01]  /*1990*/  MOV R151, RZ ;  /* 0x000000ff00977202 */ /* 0x000fe20000000f00 */
[----:B-1----:R-:W-:Y:S06]  /*19a0*/  @P1 BRA `(.L_x_6674) ;  /* 0x0000000000081947 */ /* 0x002fec0003800000 */
[----:B------:R-:W1:Y:S02]  /*19b0*/  SYNCS.PHASECHK.TRANS64.TRYWAIT P1, [R0+URZ+0x28830], R3 ;  /* 0x02883003000075a7 */ /* 0x000e64000802017f */
[----:B-1----:R-:W-:Y:S05]  /*19c0*/  @!P1 BRA `(.L_x_6675) ;  /* 0x000000e400a49947 */ /* 0x002fea0003800000 */
.L_x_6674:
[----:B------:R-:W-:Y:S05]  /*19d0*/  WARPSYNC.ALL ;  /* 0x0000000000007948 */ /* 0x000fea0003800000 */
[----:B------:R-:W-:Y:S01]  /*19e0*/  UIADD3 UR4, UR42, 0x18400, URZ ;  /* 0x000184002a047890 */ /* 0x000fe2000fffe03f */
[----:B------:R-:W-:Y:S01]  /*19f0*/  WARPGROUP.ARRIVE ;  /* 0x00000000000079c5 */ /* 0x000fe20000000000 */
[----:B------:R-:W-:Y:S02]  /*1a00*/  ULOP3.LUT UR32, UR43, 0x10000, URZ, 0xfc, !UPT ;  /* 0x000100002b207892 */ /* 0x000fe4000f8efc3f */
[----:B------:R-:W-:Y:S01]  /*1a10*/  USHF.R.U32.HI UR4, URZ, 0x4, UR4 ;  /* 0x000000043f047899 */ /* 0x000fe20008011604 */
[----:B------:R-:W-:Y:S01]  /*1a20*/  UMOV UR33, 0x40000040 ;  /* 0x4000004000217882 */ /* 0x000fe20000000000 */
[----:B------:R-:W-:-:S02]  /*1a30*/  UMOV UR35, 0x40000040 ;  /* 0x4000004000237882 */ /* 0x000fc40000000000 */
[----:B------:R-:W-:Y:S01]  /*1a40*/  ULOP3.LUT UR4, UR4, 0x3fff, URZ, 0xc0, !UPT ;  /* 0x00003fff04047892 */ /* 0x000fe2000f8ec03f */
[----:B------:R-:W-:Y:S01]  /*1a50*/  UMOV UR5, 0x40000040 ;  /* 0x4000004000057882 */ /* 0x000fe20000000000 */
[----:B------:R-:W-:Y:S02]  /*1a60*/  UMOV UR7, 0x40000040 ;  /* 0x4000004000077882 */ /* 0x000fe40000000000 */
[----:B------:R-:W-:Y:S02]  /*1a70*/  ULOP3.LUT UR42, UR4, 0x10000, URZ, 0xfc, !UPT ;  /* 0x00010000042a7892 */ /* 0x000fe4000f8efc3f */
[----:B------:R-:W-:Y:S02]  /*1a80*/  UIADD3 UR4, UR32, 0x2, URZ ;  /* 0x0000000220047890 */ /* 0x000fe4000fffe03f */
[----:B------:R-:W-:Y:S02]  /*1a90*/  ULEA UR34, UR39, UR42, 0xb ;  /* 0x0000002a27227291 */ /* 0x000fe4000f8e583f */
[----:B------:R-:W-:-:S02]  /*1aa0*/  UIADD3 UR8, UR32, 0x4, URZ ;  /* 0x0000000420087890 */ /* 0x000fc4000fffe03f */
[----:B------:R-:W-:Y:S02]  /*1ab0*/  UIADD3 UR6, UR34, 0x2, URZ ;  /* 0x0000000222067890 */ /* 0x000fe4000fffe03f */
[----:B------:R-:W-:Y:S01]  /*1ac0*/  UIADD3 UR10, UR34, 0x4, URZ ;  /* 0x00000004220a7890 */ /* 0x000fe2000fffe03f */
[----:B------:R-:W-:Y:S02]  /*1ad0*/  UMOV UR9, 0x40000040 ;  /* 0x4000004000097882 */ /* 0x000fe40000000000 */
[----:B------:R-:W-:Y:S01]  /*1ae0*/  HGMMA.64x128x16.F32.BF16 R24, gdesc[UR32], RZ, !UPT, gsb0 ;  /* 0x01e00000201879f0 */ /* 0x000fe2000c0018ff */
        /* <DEDUP_REMOVED lines=43> */
[----:B------:R-:W-:Y:S05]  /*1da0*/  @!P0 BRA `(.L_x_6676) ;  /* 0x0000000000048947 */ /* 0x000fea0003800000 */
[----:B------:R-:W-:Y:S01]  /*1db0*/  BPT.TRAP 0x1 ;  /* 0x000000040000795c */ /* 0x000fe20000300000 */
.L_x_6676:
[----:B------:R-:W-:Y:S01]  /*1dc0*/  ULDC UR6, c[0x0][0x9d8] ;  /* 0x0002760000067ab9 */ /* 0x000fe20000000800 */
[----:B------:R-:W-:Y:S01]  /*1dd0*/  ULDC UR7, c[0x0][0x988] ;  /* 0x0002620000077ab9 */ /* 0x000fe20000000800 */
[----:B------:R-:W-:Y:S01]  /*1de0*/  FMUL.FTZ R5, R24, UR6 ;  /* 0x0000000618057c20 */ /* 0x000fe20008410000 */
[----:B------:R-:W-:Y:S01]  /*1df0*/  FMUL.FTZ R6, R25, UR6 ;  /* 0x0000000619067c20 */ /* 0x000fe20008410000 */
[----:B------:R-:W-:Y:S01]  /*1e00*/  FMUL.FTZ R11, R28, UR6 ;  /* 0x000000061c0b7c20 */ /* 0x000fe20008410000 */
[----:B------:R-:W-:Y:S01]  /*1e10*/  FMUL.FTZ R12, R29, UR6 ;  /* 0x000000061d0c7c20 */ /* 0x000fe20008410000 */
[----:B------:R-:W-:Y:S01]  /*1e20*/  FMUL.FTZ R54, R54, UR6 ;  /* 0x0000000636367c20 */ /* 0x000fe20008410000 */
[----:B------:R-:W-:Y:S01]  /*1e30*/  IADD3 R25, R92, 0x80, -R203 ;  /* 0x000000805c197810 */ /* 0x000fe20007ffe8cb */
[----:B------:R-:W2:Y:S01]  /*1e40*/  MUFU.TANH R5, R5 ;  /* 0x0000000500057308 */ /* 0x000ea20000002400 */
[----:B------:R-:W-:Y:S01]  /*1e50*/  FMUL.FTZ R32, R32, UR6 ;  /* 0x0000000620207c20 */ /* 0x000fe20008410000 */
[----:B------:R-:W-:Y:S01]  /*1e60*/  FMUL.FTZ R10, R35, UR6 ;  /* 0x00000006230a7c20 */ /* 0x000fe20008410000 */
[----:B01----:R-:W-:Y:S01]  /*1e70*/  FMUL.FTZ R3, R26, UR6 ;  /* 0x000000061a037c20 */ /* 0x003fe20008410000 */
        /* <DEDUP_REMOVED lines=29> */
[----:B0-----:R-:W-:-:S02]  /*2050*/  IMAD R54, R88, -0x80, R25 ;  /* 0xffffff8058367824 */ /* 0x001fc400078e0219 */
[----:B------:R-:W-:Y:S01]  /*2060*/  FMUL.FTZ R56, R56, UR6 ;  /* 0x0000000638387c20 */ /* 0x000fe20008410000 */
[----:B------:R-:W-:Y:S01]  /*2070*/  FMUL.FTZ R31, R50, UR6 ;  /* 0x00000006321f7c20 */ /* 0x000fe20008410000 */
[----:B------:R-:W-:Y:S01]  /*2080*/  FMUL.FTZ R57, R57, UR6 ;  /* 0x0000000639397c20 */ /* 0x000fe20008410000 */
[----:B------:R-:W-:Y:S01]  /*2090*/  FMUL.FTZ R28, R51, UR6 ;  /* 0x00000006331c7c20 */ /* 0x000fe20008410000 */
[----:B------:R-:W-:Y:S01]  /*20a0*/  ISETP.GT.AND P2, PT, R54, RZ, PT ;  /* 0x000000ff3600720c */ /* 0x000fe20003f44270 */
[----:B------:R-:W-:Y:S01]  /*20b0*/  FMUL.FTZ R60, R60, UR6 ;  /* 0x000000063c3c7c20 */ /* 0x000fe20008410000 */
[----:B------:R-:W0:Y:S01]  /*20c0*/  MUFU.TANH R32, R32 ;  /* 0x0000002000207308 */ /* 0x000e220000002400 */
[C---:B------:R-:W-:Y:S01]  /*20d0*/  ISETP.GT.AND P1, PT, R54.reuse, 0x1, PT ;  /* 0x000000013600780c */ /* 0x040fe20003f24270 */
[----:B------:R-:W-:Y:S01]  /*20e0*/  FMUL.FTZ R61, R61, UR6 ;  /* 0x000000063d3d7c20 */ /* 0x000fe20008410000 */
[C---:B------:R-:W-:Y:S01]  /*20f0*/  ISETP.GT.AND P6, PT, R54.reuse, 0x8, PT ;  /* 0x000000083600780c */ /* 0x040fe20003fc4270 */
[----:B------:R-:W-:Y:S01]  /*2100*/  FMUL.FTZ R75, R75, UR6 ;  /* 0x000000064b4b7c20 */ /* 0x000fe20008410000 */
[----:B--2---:R-:W-:Y:S01]  /*2110*/  FSEL R30, R5, -INF , P2 ;  /* 0xff800000051e7808 */ /* 0x004fe20001000000 */
[----:B------:R-:W-:Y:S01]  /*2120*/  FMUL.FTZ R39, R55, UR6 ;  /* 0x0000000637277c20 */ /* 0x000fe20008410000 */
[C---:B------:R-:W-:Y:S01]  /*2130*/  ISETP.GT.AND P5, PT, R54.reuse, 0x9, PT ;  /* 0x000000093600780c */ /* 0x040fe20003fa4270 */
[----:B------:R-:W1:Y:S01]  /*2140*/  MUFU.TANH R3, R3 ;  /* 0x0000000300037308 */ /* 0x000e620000002400 */
[----:B------:R-:W-:Y:S01]  /*2150*/  ISETP.GT.AND P4, PT, R54, 0x10, PT ;  /* 0x000000103600780c */ /* 0x000fe20003f84270 */
        /* <DEDUP_REMOVED lines=10> */
[----:B------:R-:W-:Y:S01]  /*2200*/  FMUL.FTZ R69, R69, UR6 ;  /* 0x0000000645457c20 */ /* 0x000fe20008410000 */
[----:B------:R-:W-:Y:S01]  /*2210*/  FMUL.FTZ R63, R63, UR6 ;  /* 0x000000063f3f7c20 */ /* 0x000fe20008410000 */
[----:B------:R-:W-:Y:S01]  /*2220*/  FMUL.FTZ R72, R72, UR6 ;  /* 0x0000000648487c20 */ /* 0x000fe20008410000 */
[----:B------:R-:W-:Y:S01]  /*2230*/  FMUL.FTZ R66, R66, UR6 ;  /* 0x0000000642427c20 */ /* 0x000fe20008410000 */
[----:B------:R0:W-:Y:S01]  /*2240*/  MUFU.TANH R46, R71 ;  /* 0x00000047002e7308 */ /* 0x0001e20000002400 */
        /* <DEDUP_REMOVED lines=8> */
[----:B0-----:R-:W-:Y:S01]  /*22d0*/  FSEL R71, R6, -INF , P1 ;  /* 0xff80000006477808 */ /* 0x001fe20000800000 */
[----:B------:R-:W-:Y:S01]  /*22e0*/  FMUL.FTZ R84, R84, UR6 ;  /* 0x0000000654547c20 */ /* 0x000fe20008410000 */
[----:B--2---:R-:W-:Y:S01]  /*22f0*/  FSEL R89, R15, -INF , P3 ;  /* 0xff8000000f597808 */ /* 0x004fe20001800000 */
[----:B------:R-:W-:Y:S01]  /*2300*/  FMUL.FTZ R78, R78, UR6 ;  /* 0x000000064e4e7c20 */ /* 0x000fe20008410000 */
[----:B------:R-:W-:Y:S01]  /*2310*/  FMNMX.FTZ R6, R30, R71, !PT ;  /* 0x000000471e067209 */ /* 0x000fe20007810000 */
[----:B------:R-:W-:Y:S01]  /*2320*/  FMUL.FTZ R79, R79, UR6 ;  /* 0x000000064f4f7c20 */ /* 0x000fe20008410000 */
[----:B------:R-:W-:Y:S01]  /*2330*/  FMUL.FTZ R82, R82, UR6 ;  /* 0x0000000652527c20 */ /* 0x000fe20008410000 */
[----:B------:R-:W0:Y:S01]  /*2340*/  MUFU.TANH R36, R36 ;  /* 0x0000002400247308 */ /* 0x000e220000002400 */
[----:B------:R-:W-:Y:S01]  /*2350*/  P2R R90, PR, RZ, 0x1 ;  /* 0x00000001ff5a7803 */ /* 0x000fe20000000000 */
[----:B------:R-:W-:Y:S01]  /*2360*/  FMUL.FTZ R83, R83, UR6 ;  /* 0x0000000653537c20 */ /* 0x000fe20008410000 */
[----:B------:R-:W-:Y:S01]  /*2370*/  FMUL.FTZ R86, R86, UR6 ;  /* 0x0000000656567c20 */ /* 0x000fe20008410000 */
[----:B------:R-:W-:Y:S01]  /*2380*/  FMUL.FTZ R87, R87, UR6 ;  /* 0x0000000657577c20 */ /* 0x000fe20008410000 */
[----:B------:R-:W-:Y:S01]  /*2390*/  R2UR UR6, R0 ;  /* 0x00000000000672ca */ /* 0x000fe200000e0000 */
[--C-:B------:R-:W-:Y:S01]  /*23a0*/  IMAD.MOV.U32 R150, RZ, RZ, R151.reuse ;  /* 0x000000ffff967224 */ /* 0x100fe200078e0097 */
[-C--:B------:R-:W-:Y:S01]  /*23b0*/  MOV R146, R151.reuse ;  /* 0x0000009700927202 */ /* 0x080fe20000000f00 */
[----:B------:R2:W-:Y:S01]  /*23c0*/  MUFU.TANH R115, R73 ;  /* 0x0000004900737308 */ /* 0x0005e20000002400 */
        /* <DEDUP_REMOVED lines=9> */
[----:B------:R-:W-:Y:S01]  /*2460*/  UIADD3 UR6, UR6, 0x28840, URZ ;  /* 0x0002884006067890 */ /* 0x000fe2000fffe03f */
[----:B0-----:R-:W-:Y:S01]  /*2470*/  FSEL R105, R36, -INF , P2 ;  /* 0xff80000024697808 */ /* 0x001fe20001000000 */
[----:B------:R-:W-:Y:S01]  /*2480*/  IMAD.U32 R36, RZ, RZ, UR7 ;  /* 0x00000007ff247e24 */ /* 0x000fe2000f8e00ff */
[----:B------:R-:W-:Y:S01]  /*2490*/  FMNMX.FTZ R6, R73, R6, !PT ;  /* 0x0000000649067209 */ /* 0x000fe20007810000 */
[----:B------:R-:W-:Y:S01]  /*24a0*/  UPRMT UR6, UR40, 0x654, UR6 ;  /* 0x0000065428067896 */ /* 0x000fe20008000006 */
[--C-:B------:R-:W-:Y:S01]  /*24b0*/  IMAD.MOV.U32 R145, RZ, RZ, R151.reuse ;  /* 0x000000ffff917224 */ /* 0x100fe200078e0097 */
[----:B------:R-:W0:Y:S01]  /*24c0*/  MUFU.TANH R37, R37 ;  /* 0x0000002500257308 */ /* 0x000e220000002400 */
[--C-:B------:R-:W-:Y:S01]  /*24d0*/  IMAD.MOV.U32 R144, RZ, RZ, R151.reuse ;  /* 0x000000ffff907224 */ /* 0x100fe200078e0097 */
[-C--:B------:R-:W-:Y:S01]  /*24e0*/  MOV R118, R151.reuse ;  /* 0x0000009700767202 */ /* 0x080fe20000000f00 */
[--C-:B------:R-:W-:Y:S01]  /*24f0*/  IMAD.MOV.U32 R143, RZ, RZ, R151.reuse ;  /* 0x000000ffff8f7224 */ /* 0x100fe200078e0097 */
[----:B------:R-:W-:Y:S01]  /*2500*/  MOV R104, R151 ;  /* 0x0000009700687202 */ /* 0x000fe20000000f00 */
[----:B------:R-:W-:-:S02]  /*2510*/  IMAD.MOV.U32 R142, RZ, RZ, R151 ;  /* 0x000000ffff8e7224 */ /* 0x000fc400078e0097 */
[----:B------:R-:W-:Y:S01]  /*2520*/  SYNCS.ARRIVE.TRANS64.RED.A1T0 RZ, [UR6], RZ ;  /* 0x000000ffffff79a7 */ /* 0x000fe20008100406 */
[----:B------:R2:W-:Y:S01]  /*2530*/  MUFU.TANH R123, R81 ;  /* 0x00000051007b7308 */ /* 0x0005e20000002400 */
[----:B-1----:R-:W-:Y:S01]  /*2540*/  FSEL R7, R7, -INF , P6 ;  /* 0xff80000007077808 */ /* 0x002fe20003000000 */
[--C-:B------:R-:W-:Y:S01]  /*2550*/  IMAD.MOV.U32 R141, RZ, RZ, R151.reuse ;  /* 0x000000ffff8d7224 */ /* 0x100fe200078e0097 */
[----:B------:R-:W-:Y:S01]  /*2560*/  ISETP.GT.AND P6, PT, R54, 0x20, PT ;  /* 0x000000203600780c */ /* 0x000fe20003fc4270 */
[--C-:B------:R-:W-:Y:S02]  /*2570*/  IMAD.MOV.U32 R140, RZ, RZ, R151.reuse ;  /* 0x000000ffff8c7224 */ /* 0x100fe400078e0097 */
[--C-:B------:R-:W-:Y:S02]  /*2580*/  IMAD.MOV.U32 R138, RZ, RZ, R151.reuse ;  /* 0x000000ffff8a7224 */ /* 0x100fe400078e0097 */
[----:B------:R-:W1:Y:S01]  /*2590*/  MUFU.TANH R8, R8 ;  /* 0x0000000800087308 */ /* 0x000e620000002400 */
[----:B--2---:R-:W-:Y:S01]  /*25a0*/  FSEL R81, R12, -INF , P5 ;  /* 0xff8000000c517808 */ /* 0x004fe20002800000 */
[--C-:B------:R-:W-:Y:S01]  /*25b0*/  IMAD.MOV.U32 R137, RZ, RZ, R151.reuse ;  /* 0x000000ffff897224 */ /* 0x100fe200078e0097 */
[----:B0-----:R-:W-:Y:S01]  /*25c0*/  FSEL R93, R37, -INF , P1 ;  /* 0xff800000255d7808 */ /* 0x001fe20000800000 */
        /* <DEDUP_REMOVED lines=9> */
[----:B------:R-:W2:Y:S01]  /*2660*/  MUFU.TANH R9, R9 ;  /* 0x0000000900097308 */ /* 0x000ea20000002400 */
[----:B------:R-:W-:Y:S01]  /*2670*/  FMNMX.FTZ R6, R105, R6, !PT ;  /* 0x0000000669067209 */ /* 0x000fe20007810000 */
[--C-:B------:R-:W-:Y:S01]  /*2680*/  IMAD.MOV.U32 R130, RZ, RZ, R151.reuse ;  /* 0x000000ffff827224 */ /* 0x100fe200078e0097 */
[----:B-1----:R-:W-:Y:S01]  /*2690*/  FSEL R5, R8, -INF , P5 ;  /* 0xff80000008057808 */ /* 0x002fe20002800000 */
[--C-:B------:R-:W-:Y:S01]  /*26a0*/  IMAD.MOV.U32 R129, RZ, RZ, R151.reuse ;  /* 0x000000ffff817224 */ /* 0x100fe200078e0097 */
[----:B------:R-:W-:Y:S01]  /*26b0*/  ISETP.GT.AND P5, PT, R54, 0x21, PT ;  /* 0x000000213600780c */ /* 0x000fe20003fa4270 */
[--C-:B------:R-:W-:Y:S01]  /*26c0*/  IMAD.MOV.U32 R128, RZ, RZ, R151.reuse ;  /* 0x000000ffff807224 */ /* 0x100fe200078e0097 */
[----:B------:R-:W-:Y:S01]  /*26d0*/  FMNMX.FTZ R6, R93, R6, !PT ;  /* 0x000000065d067209 */ /* 0x000fe20007810000 */
[----:B------:R-:W-:Y:S01]  /*26e0*/  MUFU.TANH R41, R41 ;  /* 0x0000002900297308 */ /* 0x000fe20000002400 */
[----:B0-----:R-:W-:Y:S01]  /*26f0*/  FSEL R103, R40, -INF , P6 ;  /* 0xff80000028677808 */ /* 0x001fe20003000000 */
[----:B------:R-:W-:-:S02]  /*2700*/  IMAD.MOV.U32 R126, RZ, RZ, R151 ;  /* 0x000000ffff7e7224 */ /* 0x000fc400078e0097 */
[--C-:B------:R-:W-:Y:S01]  /*2710*/  IMAD.MOV.U32 R124, RZ, RZ, R151.reuse ;  /* 0x000000ffff7c7224 */ /* 0x100fe200078e0097 */
[----:B------:R-:W-:Y:S01]  /*2720*/  FMNMX.FTZ R6, R103, R6, !PT ;  /* 0x0000000667067209 */ /* 0x000fe20007810000 */
[--C-:B------:R-:W-:Y:S02]  /*2730*/  IMAD.MOV.U32 R122, RZ, RZ, R151.reuse ;  /* 0x000000ffff7a7224 */ /* 0x100fe400078e0097 */
[----:B------:R-:W0:Y:S01]  /*2740*/  MUFU.TANH R10, R10 ;  /* 0x0000000a000a7308 */ /* 0x000e220000002400 */
[----:B--2---:R-:W-:Y:S01]  /*2750*/  FSEL R9, R9, -INF , P4 ;  /* 0xff80000009097808 */ /* 0x004fe20002000000 */
[--C-:B------:R-:W-:Y:S01]  /*2760*/  IMAD.MOV.U32 R120, RZ, RZ, R151.reuse ;  /* 0x000000ffff787224 */ /* 0x100fe200078e0097 */
[----:B------:R-:W-:Y:S01]  /*2770*/  ISETP.GT.AND P4, PT, R54, 0x28, PT ;  /* 0x000000283600780c */ /* 0x000fe20003f84270 */
[--C-:B------:R-:W-:Y:S02]  /*2780*/  IMAD.MOV.U32 R116, RZ, RZ, R151.reuse ;  /* 0x000000ffff747224 */ /* 0x100fe400078e0097 */
[----:B------:R-:W-:-:S02]  /*2790*/  IMAD.MOV.U32 R114, RZ, RZ, R151 ;  /* 0x000000ffff727224 */ /* 0x000fc400078e0097 */
[----:B------:R-:W1:Y:S01]  /*27a0*/  MUFU.TANH R44, R44 ;  /* 0x0000002c002c7308 */ /* 0x000e620000002400 */
[--C-:B------:R-:W-:Y:S02]  /*27b0*/  IMAD.MOV.U32 R112, RZ, RZ, R151.reuse ;  /* 0x000000ffff707224 */ /* 0x100fe400078e0097 */
[--C-:B------:R-:W-:Y:S02]  /*27c0*/  IMAD.MOV.U32 R110, RZ, RZ, R151.reuse ;  /* 0x000000ffff6e7224 */ /* 0x100fe400078e0097 */
[--C-:B------:R-:W-:Y:S02]  /*27d0*/  IMAD.MOV.U32 R108, RZ, RZ, R151.reuse ;  /* 0x000000ffff6c7224 */ /* 0x100fe400078e0097 */
[--C-:B------:R-:W-:Y:S01]  /*27e0*/  IMAD.MOV.U32 R106, RZ, RZ, R151.reuse ;  /* 0x000000ffff6a7224 */ /* 0x100fe200078e0097 */
[----:B------:R-:W2:Y:S01]  /*27f0*/  MUFU.TANH R13, R13 ;  /* 0x0000000d000d7308 */ /* 0x000ea20000002400 */
[----:B0-----:R-:W-:Y:S01]  /*2800*/  FSEL R11, R10, -INF , P3 ;  /* 0xff8000000a0b7808 */ /* 0x001fe20001800000 */
[--C-:B------:R-:W-:Y:S01]  /*2810*/  IMAD.MOV.U32 R102, RZ, RZ, R151.reuse ;  /* 0x000000ffff667224 */ /* 0x100fe200078e0097 */
[----:B------:R-:W-:Y:S01]  /*2820*/  ISETP.GT.AND P3, PT, R54, 0x29, PT ;  /* 0x000000293600780c */ /* 0x000fe20003f64270 */
[----:B------:R-:W-:-:S02]  /*2830*/  IMAD.MOV.U32 R100, RZ, RZ, R151 ;  /* 0x000000ffff647224 */ /* 0x000fc400078e0097 */
[--C-:B------:R-:W-:Y:S02]  /*2840*/  IMAD.MOV.U32 R98, RZ, RZ, R151.reuse ;  /* 0x000000ffff627224 */ /* 0x100fe400078e0097 */
[----:B------:R-:W0:Y:S01]  /*2850*/  MUFU.TANH R45, R45 ;  /* 0x0000002d002d7308 */ /* 0x000e220000002400 */
[----:B-1----:R-:W-:Y:S01]  /*2860*/  FSEL R101, R44, -INF , P4 ;  /* 0xff8000002c657808 */ /* 0x002fe20002000000 */
[--C-:B------:R-:W-:Y:S02]  /*2870*/  IMAD.MOV.U32 R96, RZ, RZ, R151.reuse ;  /* 0x000000ffff607224 */ /* 0x100fe400078e0097 */
[--C-:B------:R-:W-:Y:S02]  /*2880*/  IMAD.MOV.U32 R94, RZ, RZ, R151.reuse ;  /* 0x000000ffff5e7224 */ /* 0x100fe400078e0097 */
[----:B------:R-:W-:Y:S02]  /*2890*/  IMAD.MOV.U32 R92, RZ, RZ, R151 ;  /* 0x000000ffff5c7224 */ /* 0x000fe400078e0097 */
[----:B------:R-:W1:Y:S01]  /*28a0*/  MUFU.TANH R14, R14 ;  /* 0x0000000e000e7308 */ /* 0x000e620000002400 */
[----:B--2---:R-:W-:-:S02]  /*28b0*/  FSEL R13, R13, -INF , P2 ;  /* 0xff8000000d0d7808 */ /* 0x004fc40001000000 */
[----:B------:R-:W-:-:S05]  /*28c0*/  ISETP.GT.AND P2, PT, R54, 0x30, PT ;  /* 0x000000303600780c */ /* 0x000fca0003f44270 */
[----:B------:R-:W2:Y:S01]  /*28d0*/  MUFU.TANH R48, R48 ;  /* 0x0000003000307308 */ /* 0x000ea20000002400 */
[----:B0-----:R-:W-:-:S07]  /*28e0*/  FSEL R91, R45, -INF , P3 ;  /* 0xff8000002d5b7808 */ /* 0x001fce0001800000 */
[----:B------:R-:W0:Y:S01]  /*28f0*/  MUFU.TANH R20, R20 ;  /* 0x0000001400147308 */ /* 0x000e220000002400 */
[----:B-1----:R-:W-:Y:S02]  /*2900*/  FSEL R15, R14, -INF , P1 ;  /* 0xff8000000e0f7808 */ /* 0x002fe40000800000 */
[----:B------:R-:W-:Y:S02]  /*2910*/  ISETP.GT.AND P1, PT, R54, 0x31, PT ;  /* 0x000000313600780c */ /* 0x000fe40003f24270 */
[----:B------:R-:W-:-:S03]  /*2920*/  FMNMX.FTZ R14, R3, R4, !PT ;  /* 0x00000004030e7209 */ /* 0x000fc60007810000 */
[----:B------:R-:W1:Y:S01]  /*2930*/  MUFU.TANH R49, R49 ;  /* 0x0000003100317308 */ /* 0x000e620000002400 */
[----:B--2---:R-:W-:Y:S02]  /*2940*/  FSEL R99, R48, -INF , P2 ;  /* 0xff80000030637808 */ /* 0x004fe40001000000 */
[----:B------:R-:W-:-:S04]  /*2950*/  FMNMX.FTZ R14, R7, R14, !PT ;  /* 0x0000000e070e7209 */ /* 0x000fc80007810000 */
[----:B------:R-:W-:Y:S01]  /*2960*/  FMNMX.FTZ R14, R5, R14, !PT ;  /* 0x0000000e050e7209 */ /* 0x000fe20007810000 */
[----:B------:R2:W-:Y:S01]  /*2970*/  MUFU.TANH R127, R85 ;  /* 0x00000055007f7308 */ /* 0x0005e20000002400 */
[----:B0-----:R-:W-:Y:S02]  /*2980*/  FSEL R25, R20, -INF , P6 ;  /* 0xff80000014197808 */ /* 0x001fe40003000000 */
[----:B------:R-:W-:Y:S02]  /*2990*/  ISETP.GT.AND P6, PT, R54, 0x38, PT ;  /* 0x000000383600780c */ /* 0x000fe40003fc4270 */
[----:B------:R-:W-:Y:S02]  /*29a0*/  FMNMX.FTZ R14, R9, R14, !PT ;  /* 0x0000000e090e7209 */ /* 0x000fe40007810000 */
[----:B------:R-:W-:Y:S01]  /*29b0*/  FSEL R35, R35, -INF , P6 ;  /* 0xff80000023237808 */ /* 0x000fe20003000000 */
[----:B------:R-:W0:Y:S01]  /*29c0*/  MUFU.TANH R21, R21 ;  /* 0x0000001500157308 */ /* 0x000e220000002400 */
[----:B--2---:R-:W-:-:S02]  /*29d0*/  FSEL R85, R41, -INF , P5 ;  /* 0xff80000029557808 */ /* 0x004fc40002800000 */
[----:B-1----:R-:W-:Y:S02]  /*29e0*/  FSEL R95, R49, -INF , P1 ;  /* 0xff800000315f7808 */ /* 0x002fe40000800000 */
[----:B------:R-:W-:Y:S02]  /*29f0*/  FMNMX.FTZ R6, R85, R6, !PT ;  /* 0x0000000655067209 */ /* 0x000fe40007810000 */
[----:B------:R-:W-:Y:S01]  /*2a00*/  FMNMX.FTZ R14, R11, R14, !PT ;  /* 0x0000000e0b0e7209 */ /* 0x000fe20007810000 */
[----:B------:R-:W1:Y:S01]  /*2a10*/  MUFU.TANH R52, R52 ;  /* 0x0000003400347308 */ /* 0x000e620000002400 */
[----:B------:R-:W-:Y:S02]  /*2a20*/  FMNMX.FTZ R6, R101, R6, !PT ;  /* 0x0000000665067209 */ /* 0x000fe40007810000 */
[----:B------:R-:W-:Y:S02]  /*2a30*/  FMNMX.FTZ R14, R13, R14, !PT ;  /* 0x0000000e0d0e7209 */ /* 0x000fe40007810000 */
[----:B------:R-:W-:-:S02]  /*2a40*/  FMNMX.FTZ R6, R91, R6, !PT ;  /* 0x000000065b067209 */ /* 0x000fc40007810000 */
[----:B------:R-:W-:Y:S01]  /*2a50*/  FMNMX.FTZ R14, R15, R14, !PT ;  /* 0x0000000e0f0e7209 */ /* 0x000fe20007810000 */
[----:B------:R-:W2:Y:S01]  /*2a60*/  MUFU.TANH R26, R26 ;  /* 0x0000001a001a7308 */ /* 0x000ea20000002400 */
[----:B------:R-:W-:Y:S02]  /*2a70*/  FMNMX.FTZ R6, R99, R6, !PT ;  /* 0x0000000663067209 */ /* 0x000fe40007810000 */
[----:B0-----:R-:W-:Y:S02]  /*2a80*/  FSEL R21, R21, -INF , P5 ;  /* 0xff80000015157808 */ /* 0x001fe40002800000 */
[----:B------:R-:W-:Y:S02]  /*2a90*/  ISETP.GT.AND P5, PT, R54, 0x39, PT ;  /* 0x000000393600780c */ /* 0x000fe40003fa4270 */
[----:B------:R-:W-:Y:S01]  /*2aa0*/  FMNMX.FTZ R6, R95, R6, !PT ;  /* 0x000000065f067209 */ /* 0x000fe20007810000 */
[----:B------:R-:W-:Y:S01]  /*2ab0*/  MUFU.TANH R53, R53 ;  /* 0x0000003500357308 */ /* 0x000fe20000002400 */
[----:B-1----:R-:W-:-:S02]  /*2ac0*/  FSEL R97, R52, -INF , P6 ;  /* 0xff80000034617808 */ /* 0x002fc40003000000 */
[----:B------:R-:W-:Y:S02]  /*2ad0*/  ISETP.GT.AND P6, PT, R54, 0x50, PT ;  /* 0x000000503600780c */ /* 0x000fe40003fc4270 */
[----:B------:R-:W-:Y:S02]  /*2ae0*/  FMNMX.FTZ R6, R97, R6, !PT ;  /* 0x0000000661067209 */ /* 0x000fe40007810000 */
[----:B------:R-:W-:Y:S01]  /*2af0*/  FMNMX.FTZ R14, R25, R14, !PT ;  /* 0x0000000e190e7209 */ /* 0x000fe20007810000 */
[----:B------:R-:W0:Y:S01]  /*2b00*/  MUFU.TANH R24, R24 ;  /* 0x0000001800187308 */ /* 0x000e220000002400 */
[----:B--2---:R-:W-:Y:S02]  /*2b10*/  FSEL R27, R26, -INF , P4 ;  /* 0xff8000001a1b7808 */ /* 0x004fe40002000000 */
[----:B------:R-:W-:Y:S02]  /*2b20*/  ISETP.GT.AND P4, PT, R54, 0x40, PT ;  /* 0x000000403600780c */ /* 0x000fe40003f84270 */
[----:B------:R-:W-:-:S03]  /*2b30*/  FMNMX.FTZ R14, R21, R14, !PT ;  /* 0x0000000e150e7209 */ /* 0x000fc60007810000 */
[----:B------:R-:W-:Y:S01]  /*2b40*/  MUFU.TANH R56, R56 ;  /* 0x0000003800387308 */ /* 0x000fe20000002400 */
[----:B------:R-:W-:-:S07]  /*2b50*/  FMNMX.FTZ R14, R27, R14, !PT ;  /* 0x0000000e1b0e7209 */ /* 0x000fce0007810000 */
[----:B------:R-:W1:Y:S01]  /*2b60*/  MUFU.TANH R31, R31 ;  /* 0x0000001f001f7308 */ /* 0x000e620000002400 */
[----:B0-----:R-:W-:Y:S02]  /*2b70*/  FSEL R29, R24, -INF , P3 ;  /* 0xff800000181d7808 */ /* 0x001fe40001800000 */
[----:B------:R-:W-:Y:S02]  /*2b80*/  ISETP.GT.AND P3, PT, R54, 0x41, PT ;  /* 0x000000413600780c */ /* 0x000fe40003f64270 */
[----:B------:R-:W-:-:S03]  /*2b90*/  FMNMX.FTZ R14, R29, R14, !PT ;  /* 0x0000000e1d0e7209 */ /* 0x000fc60007810000 */
[----:B------:R-:W0:Y:S08]  /*2ba0*/  MUFU.TANH R57, R57 ;  /* 0x0000003900397308 */ /* 0x000e300000002400 */
[----:B------:R-:W2:Y:S01]  /*2bb0*/  MUFU.TANH R28, R28 ;  /* 0x0000001c001c7308 */ /* 0x000ea20000002400 */
[----:B-1----:R-:W-:Y:S02]  /*2bc0*/  FSEL R31, R31, -INF , P2 ;  /* 0xff8000001f1f7808 */ /* 0x002fe40001000000 */
[----:B------:R-:W-:-:S02]  /*2bd0*/  ISETP.GT.AND P2, PT, R54, 0x48, PT ;  /* 0x000000483600780c */ /* 0x000fc40003f44270 */
[----:B------:R-:W-:-:S03]  /*2be0*/  FMNMX.FTZ R14, R31, R14, !PT ;  /* 0x0000000e1f0e7209 */ /* 0x000fc60007810000 */
[----:B------:R-:W1:Y:S01]  /*2bf0*/  MUFU.TANH R60, R60 ;  /* 0x0000003c003c7308 */ /* 0x000e620000002400 */
[----:B0-----:R-:W-:-:S07]  /*2c00*/  FSEL R45, R57, -INF , P3 ;  /* 0xff800000392d7808 */ /* 0x001fce0001800000 */
[----:B------:R1:W-:Y:S01]  /*2c10*/  MUFU.TANH R34, R61 ;  /* 0x0000003d00227308 */ /* 0x0003e20000002400 */
[----:B--2---:R-:W-:Y:S02]  /*2c20*/  FSEL R33, R28, -INF , P1 ;  /* 0xff8000001c217808 */ /* 0x004fe40000800000 */
[----:B------:R-:W-:Y:S02]  /*2c30*/  ISETP.GT.AND P1, PT, R54, 0x49, PT ;  /* 0x000000493600780c */ /* 0x000fe40003f24270 */
[----:B------:R-:W-:-:S03]  /*2c40*/  FMNMX.FTZ R14, R33, R14, !PT ;  /* 0x0000000e210e7209 */ /* 0x000fc60007810000 */
[----:B------:R0:W-:Y:S01]  /*2c50*/  MUFU.TANH R50, R75 ;  /* 0x0000004b00327308 */ /* 0x0001e20000002400 */
[----:B-1----:R-:W-:Y:S02]  /*2c60*/  FSEL R61, R60, -INF , P2 ;  /* 0xff8000003c3d7808 */ /* 0x002fe40001000000 */
[----:B------:R-:W-:-:S05]  /*2c70*/  FMNMX.FTZ R14, R35, R14, !PT ;  /* 0x0000000e230e7209 */ /* 0x000fca0007810000 */
[----:B------:R-:W1:Y:S01]  /*2c80*/  MUFU.TANH R39, R39 ;  /* 0x0000002700277308 */ /* 0x000e620000002400 */
[----:B0-----:R-:W-:-:S04]  /*2c90*/  FSEL R75, R53, -INF , P5 ;  /* 0xff800000354b7808 */ /* 0x001fc80002800000 */
[----:B------:R-:W-:-:S03]  /*2ca0*/  FMNMX.FTZ R6, R75, R6, !PT ;  /* 0x000000064b067209 */ /* 0x000fc60007810000 */
[----:B------:R-:W-:Y:S08]  /*2cb0*/  MUFU.TANH R64, R64 ;  /* 0x0000004000407308 */ /* 0x000ff00000002400 */
[----:B------:R0:W2:Y:S01]  /*2cc0*/  MUFU.TANH R42, R67 ;  /* 0x00000043002a7308 */ /* 0x0000a20000002400 */
[----:B-1----:R-:W-:Y:S02]  /*2cd0*/  FSEL R39, R39, -INF , P5 ;  /* 0xff80000027277808 */ /* 0x002fe40002800000 */
[----:B------:R-:W-:-:S02]  /*2ce0*/  ISETP.GT.AND P5, PT, R54, 0x51, PT ;  /* 0x000000513600780c */ /* 0x000fc40003fa4270 */
[----:B------:R-:W-:-:S03]  /*2cf0*/  FMNMX.FTZ R14, R39, R14, !PT ;  /* 0x0000000e270e7209 */ /* 0x000fc60007810000 */
[----:B------:R-:W1:Y:S01]  /*2d00*/  MUFU.TANH R58, R58 ;  /* 0x0000003a003a7308 */ /* 0x000e620000002400 */
[----:B0-----:R-:W-:-:S04]  /*2d10*/  FSEL R67, R56, -INF , P4 ;  /* 0xff80000038437808 */ /* 0x001fc80002000000 */
[----:B------:R-:W-:-:S03]  /*2d20*/  FMNMX.FTZ R6, R67, R6, !PT ;  /* 0x0000000643067209 */ /* 0x000fc60007810000 */
[----:B------:R0:W-:Y:S01]  /*2d30*/  MUFU.TANH R38, R65 ;  /* 0x0000004100267308 */ /* 0x0001e20000002400 */
[----:B------:R-:W-:Y:S02]  /*2d40*/  FMNMX.FTZ R6, R45, R6, !PT ;  /* 0x000000062d067209 */ /* 0x000fe40007810000 */
[----:B--2---:R-:W-:Y:S02]  /*2d50*/  FSEL R53, R42, -INF , P5 ;  /* 0xff8000002a357808 */ /* 0x004fe40002800000 */
[----:B------:R-:W-:-:S03]  /*2d60*/  FMNMX.FTZ R6, R61, R6, !PT ;  /* 0x000000063d067209 */ /* 0x000fc60007810000 */
[----:B------:R-:W2:Y:S01]  /*2d70*/  MUFU.TANH R43, R59 ;  /* 0x0000003b002b7308 */ /* 0x000ea20000002400 */
[----:B0-----:R-:W-:Y:S02]  /*2d80*/  FSEL R65, R34, -INF , P1 ;  /* 0xff80000022417808 */ /* 0x001fe40000800000 */
[----:B-1----:R-:W-:Y:S02]  /*2d90*/  FSEL R41, R58, -INF , P4 ;  /* 0xff8000003a297808 */ /* 0x002fe40002000000 */
[----:B------:R-:W-:Y:S02]  /*2da0*/  FMNMX.FTZ R6, R65, R6, !PT ;  /* 0x0000000641067209 */ /* 0x000fe40007810000 */
[----:B------:R-:W-:Y:S01]  /*2db0*/  ISETP.GT.AND P4, PT, R54, 0x58, PT ;  /* 0x000000583600780c */ /* 0x000fe20003f84270 */
[----:B------:R-:W0:Y:S01]  /*2dc0*/  MUFU.TANH R68, R68 ;  /* 0x0000004400447308 */ /* 0x000e220000002400 */
[----:B------:R-:W-:-:S07]  /*2dd0*/  FMNMX.FTZ R14, R41, R14, !PT ;  /* 0x0000000e290e7209 */ /* 0x000fce0007810000 */
[----:B------:R-:W1:Y:S01]  /*2de0*/  MUFU.TANH R47, R62 ;  /* 0x0000003e002f7308 */ /* 0x000e620000002400 */
[----:B--2---:R-:W-:Y:S02]  /*2df0*/  FSEL R43, R43, -INF , P3 ;  /* 0xff8000002b2b7808 */ /* 0x004fe40001800000 */
[----:B------:R-:W-:Y:S02]  /*2e00*/  ISETP.GT.AND P3, PT, R54, 0x59, PT ;  /* 0x000000593600780c */ /* 0x000fe40003f64270 */
[----:B------:R-:W-:Y:S02]  /*2e10*/  FMNMX.FTZ R14, R43, R14, !PT ;  /* 0x0000000e2b0e7209 */ /* 0x000fe40007810000 */
[----:B------:R-:W-:Y:S01]  /*2e20*/  FSEL R57, R46, -INF , P3 ;  /* 0xff8000002e397808 */ /* 0x000fe20001800000 */
[----:B------:R2:W3:Y:S01]  /*2e30*/  MUFU.TANH R111, R69 ;  /* 0x00000045006f7308 */ /* 0x0004e20000002400 */
[----:B0-----:R-:W-:-:S07]  /*2e40*/  FSEL R109, R68, -INF , P4 ;  /* 0xff800000446d7808 */ /* 0x001fce0002000000 */
[----:B------:R-:W0:Y:S01]  /*2e50*/  MUFU.TANH R63, R63 ;  /* 0x0000003f003f7308 */ /* 0x000e220000002400 */
[----:B--2---:R-:W-:Y:S02]  /*2e60*/  FSEL R69, R64, -INF , P6 ;  /* 0xff80000040457808 */ /* 0x004fe40003000000 */
[----:B-1----:R-:W-:Y:S02]  /*2e70*/  FSEL R47, R47, -INF , P2 ;  /* 0xff8000002f2f7808 */ /* 0x002fe40001000000 */
[----:B------:R-:W-:Y:S02]  /*2e80*/  FMNMX.FTZ R6, R69, R6, !PT ;  /* 0x0000000645067209 */ /* 0x000fe40007810000 */
[C---:B------:R-:W-:Y:S01]  /*2e90*/  ISETP.GT.AND P2, PT, R54.reuse, 0x60, PT ;  /* 0x000000603600780c */ /* 0x040fe20003f44270 */
[----:B------:R-:W1:Y:S01]  /*2ea0*/  MUFU.TANH R72, R72 ;  /* 0x0000004800487308 */ /* 0x000e620000002400 */
[----:B---3--:R-:W-:Y:S02]  /*2eb0*/  FSEL R111, R111, -INF , P3 ;  /* 0xff8000006f6f7808 */ /* 0x008fe40001800000 */
[----:B------:R-:W-:-:S02]  /*2ec0*/  ISETP.GT.AND P3, PT, R54, 0x71, PT ;  /* 0x000000713600780c */ /* 0x000fc40003f64270 */
[----:B------:R-:W-:Y:S02]  /*2ed0*/  FMNMX.FTZ R14, R47, R14, !PT ;  /* 0x0000000e2f0e7209 */ /* 0x000fe40007810000 */
[----:B------:R-:W-:Y:S01]  /*2ee0*/  FSEL R123, R123, -INF , P3 ;  /* 0xff8000007b7b7808 */ /* 0x000fe20001800000 */
[----:B------:R-:W2:Y:S01]  /*2ef0*/  MUFU.TANH R51, R66 ;  /* 0x0000004200337308 */ /* 0x000ea20000002400 */
[----:B0-----:R-:W-:Y:S02]  /*2f00*/  FSEL R49, R63, -INF , P1 ;  /* 0xff8000003f317808 */ /* 0x001fe40000800000 */
[----:B------:R-:W-:Y:S02]  /*2f10*/  ISETP.GT.AND P1, PT, R54, 0x61, PT ;  /* 0x000000613600780c */ /* 0x000fe40003f24270 */
[----:B------:R-:W-:Y:S02]  /*2f20*/  FMNMX.FTZ R14, R49, R14, !PT ;  /* 0x0000000e310e7209 */ /* 0x000fe40007810000 */
[----:B------:R-:W-:Y:S01]  /*2f30*/  FSEL R115, R115, -INF , P1 ;  /* 0xff80000073737808 */ /* 0x000fe20000800000 */
[----:B------:R0:W3:Y:S01]  /*2f40*/  MUFU.TANH R119, R77 ;  /* 0x0000004d00777308 */ /* 0x0000e20000002400 */
[----:B-1----:R-:W-:-:S02]  /*2f50*/  FSEL R113, R72, -INF , P2 ;  /* 0xff80000048717808 */ /* 0x002fc40001000000 */
[----:B------:R-:W-:Y:S02]  /*2f60*/  FSEL R63, R50, -INF , P1 ;  /* 0xff800000323f7808 */ /* 0x000fe40000800000 */
[----:B------:R-:W-:-:S03]  /*2f70*/  ISETP.GT.AND P1, PT, R54, 0x79, PT ;  /* 0x000000793600780c */ /* 0x000fc60003f24270 */
[----:B------:R-:W1:Y:S01]  /*2f80*/  MUFU.TANH R76, R76 ;  /* 0x0000004c004c7308 */ /* 0x000e620000002400 */
[----:B0-----:R-:W-:Y:S02]  /*2f90*/  FSEL R77, R38, -INF , P5 ;  /* 0xff800000264d7808 */ /* 0x001fe40002800000 */
[----:B--2---:R-:W-:Y:S02]  /*2fa0*/  FSEL R51, R51, -INF , P6 ;  /* 0xff80000033337808 */ /* 0x004fe40003000000 */
[----:B------:R-:W-:Y:S02]  /*2fb0*/  FMNMX.FTZ R6, R77, R6, !PT ;  /* 0x000000064d067209 */ /* 0x000fe40007810000 */
[C---:B------:R-:W-:Y:S01]  /*2fc0*/  ISETP.GT.AND P6, PT, R54.reuse, 0x68, PT ;  /* 0x000000683600780c */ /* 0x040fe20003fc4270 */
[----:B------:R-:W0:Y:S01]  /*2fd0*/  MUFU.TANH R55, R70 ;  /* 0x0000004600377308 */ /* 0x000e220000002400 */
[----:B------:R-:W-:Y:S02]  /*2fe0*/  FMNMX.FTZ R6, R109, R6, !PT ;  /* 0x000000066d067209 */ /* 0x000fe40007810000 */
[----:B------:R-:W-:-:S02]  /*2ff0*/  ISETP.GT.AND P5, PT, R54, 0x69, PT ;  /* 0x000000693600780c */ /* 0x000fc40003fa4270 */
[----:B------:R-:W-:Y:S02]  /*3000*/  FMNMX.FTZ R6, R111, R6, !PT ;  /* 0x000000066f067209 */ /* 0x000fe40007810000 */
[----:B---3--:R-:W-:Y:S01]  /*3010*/  FSEL R119, R119, -INF , P5 ;  /* 0xff80000077777808 */ /* 0x008fe20002800000 */
[----:B------:R-:W2:Y:S01]  /*3020*/  MUFU.TANH R80, R80 ;  /* 0x0000005000507308 */ /* 0x000ea20000002400 */
[----:B------:R-:W-:Y:S02]  /*3030*/  FMNMX.FTZ R6, R113, R6, !PT ;  /* 0x0000000671067209 */ /* 0x000fe40007810000 */
[----:B-1----:R-:W-:Y:S02]  /*3040*/  FSEL R117, R76, -INF , P6 ;  /* 0xff8000004c757808 */ /* 0x002fe40003000000 */
[----:B------:R-:W-:Y:S02]  /*3050*/  FMNMX.FTZ R6, R115, R6, !PT ;  /* 0x0000000673067209 */ /* 0x000fe40007810000 */
[----:B------:R-:W-:Y:S01]  /*3060*/  FSEL R127, R127, -INF , P1 ;  /* 0xff8000007f7f7808 */ /* 0x000fe20000800000 */
[----:B------:R-:W1:Y:S01]  /*3070*/  MUFU.TANH R59, R74 ;  /* 0x0000004a003b7308 */ /* 0x000e620000002400 */
[----:B0-----:R-:W-:-:S02]  /*3080*/  FSEL R55, R55, -INF , P4 ;  /* 0xff80000037377808 */ /* 0x001fc40002000000 */
[----:B------:R-:W-:Y:S02]  /*3090*/  ISETP.GT.AND P4, PT, R54, 0x70, PT ;  /* 0x000000703600780c */ /* 0x000fe40003f84270 */
[----:B------:R-:W-:Y:S02]  /*30a0*/  FMNMX.FTZ R6, R117, R6, !PT ;  /* 0x0000000675067209 */ /* 0x000fe40007810000 */
[----:B------:R-:W-:Y:S01]  /*30b0*/  FMNMX.FTZ R14, R51, R14, !PT ;  /* 0x0000000e330e7209 */ /* 0x000fe20007810000 */
[----:B------:R-:W0:Y:S01]  /*30c0*/  MUFU.TANH R84, R84 ;  /* 0x0000005400547308 */ /* 0x000e220000002400 */
[----:B--2---:R-:W-:Y:S02]  /*30d0*/  FSEL R121, R80, -INF , P4 ;  /* 0xff80000050797808 */ /* 0x004fe40002000000 */
[----:B------:R-:W-:Y:S02]  /*30e0*/  FMNMX.FTZ R6, R119, R6, !PT ;  /* 0x0000000677067209 */ /* 0x000fe40007810000 */
[----:B------:R-:W-:-:S02]  /*30f0*/  FMNMX.FTZ R14, R53, R14, !PT ;  /* 0x0000000e350e7209 */ /* 0x000fc40007810000 */
[----:B------:R-:W-:Y:S01]  /*3100*/  FMNMX.FTZ R6, R121, R6, !PT ;  /* 0x0000000679067209 */ /* 0x000fe20007810000 */
[----:B------:R-:W2:Y:S01]  /*3110*/  MUFU.TANH R78, R78 ;  /* 0x0000004e004e7308 */ /* 0x000ea20000002400 */
[----:B-1----:R-:W-:Y:S02]  /*3120*/  FSEL R59, R59, -INF , P2 ;  /* 0xff8000003b3b7808 */ /* 0x002fe40001000000 */
[----:B------:R-:W-:Y:S02]  /*3130*/  ISETP.GT.AND P2, PT, R54, 0x78, PT ;  /* 0x000000783600780c */ /* 0x000fe40003f44270 */
[----:B------:R-:W-:Y:S02]  /*3140*/  FMNMX.FTZ R6, R123, R6, !PT ;  /* 0x000000067b067209 */ /* 0x000fe40007810000 */
[----:B------:R-:W-:Y:S01]  /*3150*/  FMNMX.FTZ R14, R55, R14, !PT ;  /* 0x0000000e370e7209 */ /* 0x000fe20007810000 */
[----:B------:R-:W-:Y:S01]  /*3160*/  MUFU.TANH R82, R82 ;  /* 0x0000005200527308 */ /* 0x000fe20000002400 */
[----:B0-----:R-:W-:-:S02]  /*3170*/  FSEL R125, R84, -INF , P2 ;  /* 0xff800000547d7808 */ /* 0x001fc40001000000 */
[----:B------:R-:W-:Y:S02]  /*3180*/  FMNMX.FTZ R14, R57, R14, !PT ;  /* 0x0000000e390e7209 */ /* 0x000fe40007810000 */
[----:B------:R-:W-:Y:S02]  /*3190*/  FMNMX.FTZ R6, R125, R6, !PT ;  /* 0x000000067d067209 */ /* 0x000fe40007810000 */
[----:B------:R-:W-:Y:S01]  /*31a0*/  FMNMX.FTZ R14, R59, R14, !PT ;  /* 0x0000000e3b0e7209 */ /* 0x000fe20007810000 */
[----:B------:R-:W-:Y:S01]  /*31b0*/  MUFU.TANH R86, R86 ;  /* 0x0000005600567308 */ /* 0x000fe20000002400 */
[----:B------:R-:W-:Y:S02]  /*31c0*/  FMNMX.FTZ R8, R127, R6, !PT ;  /* 0x000000067f087209 */ /* 0x000fe40007810000 */
[----:B------:R-:W-:-:S03]  /*31d0*/  FMNMX.FTZ R14, R63, R14, !PT ;  /* 0x0000000e3f0e7209 */ /* 0x000fc60007810000 */
[----:B------:R-:W0:Y:S02]  /*31e0*/  SHFL.BFLY PT, R37, R8, 0x2, 0x1f ;  /* 0x0c401f0008257f89 */ /* 0x000e2400000e0000 */
[----:B------:R-:W-:Y:S01]  /*31f0*/  MUFU.TANH R12, R87 ;  /* 0x00000057000c7308 */ /* 0x000fe20000002400 */
[----:B0-----:R-:W-:-:S07]  /*3200*/  FMNMX.FTZ R10, R8, R37, !PT ;  /* 0x00000025080a7209 */ /* 0x001fce0007810000 */
[----:B------:R0:W1:Y:S01]  /*3210*/  MUFU.TANH R8, R79 ;  /* 0x0000004f00087308 */ /* 0x0000620000002400 */
[----:B------:R-:W3:Y:S02]  /*3220*/  SHFL.BFLY PT, R37, R10, 0x1, 0x1f ;  /* 0x0c201f000a257f89 */ /* 0x000ee400000e0000 */
[----:B---3--:R-:W-:-:S05]  /*3230*/  FMNMX.FTZ R37, R10, R37, !PT ;  /* 0x000000250a257209 */ /* 0x008fca0007810000 */
[----:B------:R3:W4:Y:S01]  /*3240*/  MUFU.TANH R10, R83 ;  /* 0x00000053000a7308 */ /* 0x0007220000002400 */
[C---:B------:R-:W-:Y:S01]  /*3250*/  FSETP.NEU.FTZ.AND P0, PT, R37.reuse, -INF , PT ;  /* 0xff8000002500780b */ /* 0x040fe20003f1d000 */
[----:B------:R-:W-:-:S05]  /*3260*/  FMUL.FTZ R6, R37, R36 ;  /* 0x0000002425067220 */ /* 0x000fca0000410000 */
[----:B------:R-:W-:Y:S02]  /*3270*/  FSEL R6, R6, RZ, P0 ;  /* 0x000000ff06067208 */ /* 0x000fe40000000000 */
[----:B------:R-:W-:Y:S02]  /*3280*/  ISETP.NE.AND P0, PT, R90, RZ, PT ;  /* 0x000000ff5a00720c */ /* 0x000fe40003f05270 */
[-C--:B------:R-:W-:Y:S01]  /*3290*/  MOV R90, R151.reuse ;  /* 0x00000097005a7202 */ /* 0x080fe20000000f00 */
[-CC-:B0-----:R-:W-:Y:S01]  /*32a0*/  FFMA.FTZ R79, R89, R36.reuse, -R6.reuse ;  /* 0x00000024594f7223 */ /* 0x181fe20000010806 */
[----:B--2---:R-:W-:Y:S01]  /*32b0*/  FSEL R89, R78, -INF , P6 ;  /* 0xff8000004e597808 */ /* 0x004fe20003000000 */
[-CC-:B---3--:R-:W-:Y:S01]  /*32c0*/  FFMA.FTZ R83, R85, R36.reuse, -R6.reuse ;  /* 0x0000002455537223 */ /* 0x188fe20000010806 */
[-CC-:B------:R-:W-:Y:S01]  /*32d0*/  FFMA.FTZ R85, R91, R36.reuse, -R6.reuse ;  /* 0x000000245b557223 */ /* 0x180fe20000010806 */
[----:B-1----:R-:W-:Y:S01]  /*32e0*/  FSEL R91, R8, -INF , P5 ;  /* 0xff800000085b7808 */ /* 0x002fe20002800000 */
[--C-:B------:R-:W-:Y:S01]  /*32f0*/  FFMA.FTZ R158, R73, R36, -R6.reuse ;  /* 0x00000024499e7223 */ /* 0x100fe20000010806 */
[----:B------:R-:W-:Y:S01]  /*3300*/  FMNMX.FTZ R14, R89, R14, !PT ;  /* 0x0000000e590e7209 */ /* 0x000fe20007810000 */
[-CC-:B------:R-:W-:Y:S01]  /*3310*/  FFMA.FTZ R73, R81, R36.reuse, -R6.reuse ;  /* 0x0000002451497223 */ /* 0x180fe20000010806 */
[-CC-:B------:R-:W-:Y:S01]  /*3320*/  FFMA.FTZ R81, R93, R36.reuse, -R6.reuse ;  /* 0x000000245d517223 */ /* 0x180fe20000010806 */
[----:B------:R-:W-:Y:S01]  /*3330*/  FSEL R93, R82, -INF , P4 ;  /* 0xff800000525d7808 */ /* 0x000fe20002000000 */
[--C-:B------:R-:W-:Y:S01]  /*3340*/  FFMA.FTZ R87, R95, R36, -R6.reuse ;  /* 0x000000245f577223 */ /* 0x100fe20000010806 */
[----:B------:R-:W-:Y:S01]  /*3350*/  FMNMX.FTZ R14, R91, R14, !PT ;  /* 0x0000000e5b0e7209 */ /* 0x000fe20007810000 */
[-CC-:B------:R-:W-:Y:S01]  /*3360*/  FFMA.FTZ R170, R97, R36.reuse, -R6.reuse ;  /* 0x0000002461aa7223 */ /* 0x180fe20000010806 */
[----:B----4-:R-:W-:Y:S01]  /*3370*/  FSEL R95, R10, -INF , P3 ;  /* 0xff8000000a5f7808 */ /* 0x010fe20001800000 */
        /* <DEDUP_REMOVED lines=16> */
[-CC-:B------:R-:W-:Y:S01]  /*3480*/  FFMA.FTZ R164, R103, R36.reuse, -R6.reuse ;  /* 0x0000002467a47223 */ /* 0x180fe20000010806 */
[-CC-:B------:R-:W-:Y:S01]  /*3490*/  FFMA.FTZ R166, R101, R36.reuse, -R6.reuse ;  /* 0x0000002465a67223 */ /* 0x180fe20000010806 */
[----:B------:R-:W0:Y:S01]  /*34a0*/  SHFL.BFLY PT, R45, R14, 0x2, 0x1f ;  /* 0x0c401f000e2d7f89 */ /* 0x000e2200000e0000 */
        /* <DEDUP_REMOVED lines=14> */
[----:B------:R-:W-:Y:S01]  /*3590*/  FFMA.FTZ R105, R127, R36, -R6 ;  /* 0x000000247f697223 */ /* 0x000fe20000010806 */
[--C-:B------:R-:W-:Y:S01]  /*35a0*/  IMAD.MOV.U32 R127, RZ, RZ, R151.reuse ;  /* 0x000000ffff7f7224 */ /* 0x100fe200078e0097 */
[----:B------:R-:W2:Y:S01]  /*35b0*/  MUFU.EX2 R73, R73 ;  /* 0x0000004900497308 */ /* 0x000ea20000000800 */
[-C--:B------:R-:W-:Y:S01]  /*35c0*/  MOV R125, R151.reuse ;  /* 0x00000097007d7202 */ /* 0x080fe20000000f00 */
[--C-:B------:R-:W-:Y:S01]  /*35d0*/  IMAD.MOV.U32 R123, RZ, RZ, R151.reuse ;  /* 0x000000ffff7b7224 */ /* 0x100fe200078e0097 */
[----:B------:R-:W-:Y:S01]  /*35e0*/  MOV R111, R151 ;  /* 0x00000097006f7202 */ /* 0x000fe20000000f00 */
[----:B------:R-:W-:-:S02]  /*35f0*/  IMAD.MOV.U32 R121, RZ, RZ, R151 ;  /* 0x000000ffff797224 */ /* 0x000fc400078e0097 */
[--C-:B------:R-:W-:Y:S01]  /*3600*/  IMAD.MOV.U32 R119, RZ, RZ, R151.reuse ;  /* 0x000000ffff777224 */ /* 0x100fe200078e0097 */
[----:B0-----:R-:W-:Y:S01]  /*3610*/  FMNMX.FTZ R8, R14, R45, !PT ;  /* 0x0000002d0e087209 */ /* 0x001fe20007810000 */
[----:B------:R-:W0:Y:S01]  /*3620*/  MUFU.EX2 R160, R160 ;  /* 0x000000a000a07308 */ /* 0x000e220000000800 */
[--C-:B------:R-:W-:Y:S02]  /*3630*/  IMAD.MOV.U32 R117, RZ, RZ, R151.reuse ;  /* 0x000000ffff757224 */ /* 0x100fe400078e0097 */
[--C-:B------:R-:W-:Y:S01]  /*3640*/  IMAD.MOV.U32 R115, RZ, RZ, R151.reuse ;  /* 0x000000ffff737224 */ /* 0x100fe200078e0097 */
[----:B------:R-:W3:Y:S01]  /*3650*/  SHFL.BFLY PT, R45, R8, 0x1, 0x1f ;  /* 0x0c201f00082d7f89 */ /* 0x000ee200000e0000 */
[--C-:B------:R-:W-:Y:S02]  /*3660*/  IMAD.MOV.U32 R113, RZ, RZ, R151.reuse ;  /* 0x000000ffff717224 */ /* 0x100fe400078e0097 */
[--C-:B------:R-:W-:Y:S01]  /*3670*/  IMAD.MOV.U32 R109, RZ, RZ, R151.reuse ;  /* 0x000000ffff6d7224 */ /* 0x100fe200078e0097 */
[----:B------:R-:W4:Y:S01]  /*3680*/  MUFU.EX2 R79, R79 ;  /* 0x0000004f004f7308 */ /* 0x000f220000000800 */
[----:B------:R-:W-:-:S07]  /*3690*/  IMAD.MOV.U32 R107, RZ, RZ, R151 ;  /* 0x000000ffff6b7224 */ /* 0x000fce00078e0097 */
[----:B------:R-:W5:Y:S08]  /*36a0*/  MUFU.EX2 R162, R162 ;  /* 0x000000a200a27308 */ /* 0x000f700000000800 */
[----:B------:R-:W5:Y:S01]  /*36b0*/  MUFU.EX2 R81, R81 ;  /* 0x0000005100517308 */ /* 0x000f620000000800 */
[----:B---3--:R-:W-:-:S04]  /*36c0*/  FMNMX.FTZ R45, R8, R45, !PT ;  /* 0x0000002d082d7209 */ /* 0x008fc80007810000 */
        /* <DEDUP_REMOVED lines=8> */
[----:B-1----:R-:W-:Y:S01]  /*3750*/  FADD.FTZ R3, R156, R71 ;  /* 0x000000479c037221 */ /* 0x002fe20000010000 */
[-CC-:B------:R-:W-:Y:S01]  /*3760*/  FFMA.FTZ R6, R5, R36.reuse, -R28.reuse ;  /* 0x0000002405067223 */ /* 0x180fe2000001081c */
[-CC-:B------:R-:W-:Y:S01]  /*3770*/  FFMA.FTZ R161, R9, R36.reuse, -R28.reuse ;  /* 0x0000002409a17223 */ /* 0x180fe2000001081c */
[-CC-:B------:R-:W-:Y:S01]  /*3780*/  FFMA.FTZ R8, R11, R36.reuse, -R28.reuse ;  /* 0x000000240b087223 */ /* 0x180fe2000001081c */
[----:B------:R-:W-:Y:S01]  /*3790*/  MUFU.EX2 R157, R157 ;  /* 0x0000009d009d7308 */ /* 0x000fe20000000800 */
[----:B------:R-:W-:Y:S01]  /*37a0*/  FADD.FTZ R26, R158, R3 ;  /* 0x000000039e1a7221 */ /* 0x000fe20000010000 */
[-CC-:B------:R-:W-:Y:S01]  /*37b0*/  FFMA.FTZ R163, R13, R36.reuse, -R28.reuse ;  /* 0x000000240da37223 */ /* 0x180fe2000001081c */
[-CC-:B------:R-:W-:Y:S01]  /*37c0*/  FFMA.FTZ R10, R15, R36.reuse, -R28.reuse ;  /* 0x000000240f0a7223 */ /* 0x180fe2000001081c */
[-C--:B------:R-:W-:Y:S01]  /*37d0*/  FFMA.FTZ R165, R25, R36.reuse, -R28 ;  /* 0x0000002419a57223 */ /* 0x080fe2000001081c */
[----:B--2---:R-:W-:Y:S01]  /*37e0*/  FADD.FTZ R3, R73, R26 ;  /* 0x0000001a49037221 */ /* 0x004fe20000010000 */
[-CC-:B------:R-:W-:Y:S01]  /*37f0*/  FFMA.FTZ R12, R21, R36.reuse, -R28.reuse ;  /* 0x00000024150c7223 */ /* 0x180fe2000001081c */
[-CC-:B------:R-:W-:Y:S01]  /*3800*/  FFMA.FTZ R167, R27, R36.reuse, -R28.reuse ;  /* 0x000000241ba77223 */ /* 0x180fe2000001081c */
[----:B------:R-:W1:Y:S01]  /*3810*/  MUFU.EX2 R4, R4 ;  /* 0x0000000400047308 */ /* 0x000e620000000800 */
[----:B0-----:R-:W-:Y:S01]  /*3820*/  FADD.FTZ R30, R160, R3 ;  /* 0x00000003a01e7221 */ /* 0x001fe20000010000 */
[-CC-:B------:R-:W-:Y:S01]  /*3830*/  FFMA.FTZ R14, R29, R36.reuse, -R28.reuse ;  /* 0x000000241d0e7223 */ /* 0x180fe2000001081c */
[-CC-:B------:R-:W-:Y:S01]  /*3840*/  FFMA.FTZ R169, R31, R36.reuse, -R28.reuse ;  /* 0x000000241fa97223 */ /* 0x180fe2000001081c */
[-C--:B------:R-:W-:Y:S01]  /*3850*/  FFMA.FTZ R20, R33, R36.reuse, -R28 ;  /* 0x0000002421147223 */ /* 0x080fe2000001081c */
[----:B----4-:R-:W-:Y:S01]  /*3860*/  FADD.FTZ R3, R79, R30 ;  /* 0x0000001e4f037221 */ /* 0x010fe20000010000 */
[-CC-:B------:R-:W-:Y:S01]  /*3870*/  FFMA.FTZ R171, R35, R36.reuse, -R28.reuse ;  /* 0x0000002423ab7223 */ /* 0x180fe2000001081c */
[-CC-:B------:R-:W-:Y:S01]  /*3880*/  FFMA.FTZ R24, R39, R36.reuse, -R28.reuse ;  /* 0x0000002427187223 */ /* 0x180fe2000001081c */
[----:B------:R-:W0:Y:S01]  /*3890*/  MUFU.EX2 R159, R159 ;  /* 0x0000009f009f7308 */ /* 0x000e220000000800 */
[----:B-----5:R-:W-:Y:S01]  /*38a0*/  FADD.FTZ R32, R162, R3 ;  /* 0x00000003a2207221 */ /* 0x020fe20000010000 */
[-CC-:B------:R-:W-:Y:S01]  /*38b0*/  FFMA.FTZ R173, R41, R36.reuse, -R28.reuse ;  /* 0x0000002429ad7223 */ /* 0x180fe2000001081c */
[-CC-:B------:R-:W-:Y:S01]  /*38c0*/  FFMA.FTZ R26, R43, R36.reuse, -R28.reuse ;  /* 0x000000242b1a7223 */ /* 0x180fe2000001081c */
[-C--:B------:R-:W-:Y:S01]  /*38d0*/  FFMA.FTZ R175, R47, R36.reuse, -R28 ;  /* 0x000000242faf7223 */ /* 0x080fe2000001081c */
[----:B------:R-:W-:Y:S01]  /*38e0*/  FADD.FTZ R5, R81, R32 ;  /* 0x0000002051057221 */ /* 0x000fe20000010000 */
[-CC-:B------:R-:W-:Y:S01]  /*38f0*/  FFMA.FTZ R49, R49, R36.reuse, -R28.reuse ;  /* 0x0000002431317223 */ /* 0x180fe2000001081c */
[-C--:B------:R-:W-:Y:S01]  /*3900*/  FFMA.FTZ R51, R51, R36.reuse, -R28 ;  /* 0x0000002433337223 */ /* 0x080fe2000001081c */
[----:B------:R-:W2:Y:S01]  /*3910*/  MUFU.EX2 R6, R6 ;  /* 0x0000000600067308 */ /* 0x000ea20000000800 */
[----:B-1----:R-:W-:Y:S01]  /*3920*/  FADD.FTZ R30, R157, R4 ;  /* 0x000000049d1e7221 */ /* 0x002fe20000010000 */
[----:B------:R-:W-:Y:S01]  /*3930*/  FADD.FTZ R34, R164, R5 ;  /* 0x00000005a4227221 */ /* 0x000fe20000010000 */
[-CC-:B------:R-:W-:Y:S01]  /*3940*/  FFMA.FTZ R53, R53, R36.reuse, -R28.reuse ;  /* 0x0000002435357223 */ /* 0x180fe2000001081c */
[-CC-:B------:R-:W-:Y:S01]  /*3950*/  FFMA.FTZ R55, R55, R36.reuse, -R28.reuse ;  /* 0x0000002437377223 */ /* 0x180fe2000001081c */
[-C--:B------:R-:W-:Y:S01]  /*3960*/  FFMA.FTZ R57, R57, R36.reuse, -R28 ;  /* 0x0000002439397223 */ /* 0x080fe2000001081c */
[----:B------:R-:W-:Y:S01]  /*3970*/  FADD.FTZ R5, R83, R34 ;  /* 0x0000002253057221 */ /* 0x000fe20000010000 */
[-C--:B------:R-:W-:Y:S01]  /*3980*/  FFMA.FTZ R59, R59, R36.reuse, -R28 ;  /* 0x000000243b3b7223 */ /* 0x080fe2000001081c */
[----:B------:R-:W1:Y:S01]  /*3990*/  MUFU.EX2 R161, R161 ;  /* 0x000000a100a17308 */ /* 0x000e620000000800 */
[----:B0-----:R-:W-:Y:S01]  /*39a0*/  FADD.FTZ R3, R159, R30 ;  /* 0x0000001e9f037221 */ /* 0x001fe20000010000 */
[-CC-:B------:R-:W-:Y:S01]  /*39b0*/  FFMA.FTZ R63, R63, R36.reuse, -R28.reuse ;  /* 0x000000243f3f7223 */ /* 0x180fe2000001081c */
[-CC-:B------:R-:W-:Y:S01]  /*39c0*/  FFMA.FTZ R89, R89, R36.reuse, -R28.reuse ;  /* 0x0000002459597223 */ /* 0x180fe2000001081c */
[-CC-:B------:R-:W-:Y:S01]  /*39d0*/  FFMA.FTZ R91, R91, R36.reuse, -R28.reuse ;  /* 0x000000245b5b7223 */ /* 0x180fe2000001081c */
[-CC-:B------:R-:W-:Y:S01]  /*39e0*/  FFMA.FTZ R93, R93, R36.reuse, -R28.reuse ;  /* 0x000000245d5d7223 */ /* 0x180fe2000001081c */
[-CC-:B------:R-:W-:Y:S01]  /*39f0*/  FFMA.FTZ R95, R95, R36.reuse, -R28.reuse ;  /* 0x000000245f5f7223 */ /* 0x180fe2000001081c */
[-CC-:B------:R-:W-:Y:S01]  /*3a00*/  FFMA.FTZ R97, R97, R36.reuse, -R28.reuse ;  /* 0x0000002461617223 */ /* 0x180fe2000001081c */
[----:B------:R-:W0:Y:S01]  /*3a10*/  MUFU.EX2 R8, R8 ;  /* 0x0000000800087308 */ /* 0x000e220000000800 */
[C---:B--2---:R-:W-:Y:S01]  /*3a20*/  FADD.FTZ R32, R6.reuse, R3 ;  /* 0x0000000306207221 */ /* 0x044fe20000010000 */
[----:B------:R-:W-:Y:S01]  /*3a30*/  FFMA.FTZ R99, R99, R36, -R28 ;  /* 0x0000002463637223 */ /* 0x000fe2000001081c */
[----:B------:R-:W-:-:S02]  /*3a40*/  F2FP.BF16.F32.PACK_AB R159, R6, R159 ;  /* 0x0000009f069f723e */ /* 0x000fc400000010ff */
[----:B------:R-:W-:Y:S02]  /*3a50*/  F2FP.BF16.F32.PACK_AB R157, R4, R157 ;  /* 0x0000009d049d723e */ /* 0x000fe400000010ff */
[----:B------:R-:W-:Y:S01]  /*3a60*/  F2FP.BF16.F32.PACK_AB R156, R71, R156 ;  /* 0x0000009c479c723e */ /* 0x000fe200000010ff */
[----:B------:R-:W2:Y:S01]  /*3a70*/  MUFU.EX2 R166, R166 ;  /* 0x000000a600a67308 */ /* 0x000ea20000000800 */
[----:B-1----:R-:W-:Y:S01]  /*3a80*/  FADD.FTZ R3, R161, R32 ;  /* 0x00000020a1037221 */ /* 0x002fe20000010000 */
[----:B------:R-:W-:Y:S02]  /*3a90*/  F2FP.BF16.F32.PACK_AB R158, R73, R158 ;  /* 0x0000009e499e723e */ /* 0x000fe400000010ff */
[----:B------:R-:W-:Y:S02]  /*3aa0*/  F2FP.BF16.F32.PACK_AB R160, R79, R160 ;  /* 0x000000a04fa0723e */ /* 0x000fe400000010ff */
[----:B------:R-:W-:Y:S02]  /*3ab0*/  F2FP.BF16.F32.PACK_AB R162, R81, R162 ;  /* 0x000000a251a2723e */ /* 0x000fe400000010ff */
[----:B------:R-:W1:Y:S01]  /*3ac0*/  MUFU.EX2 R163, R163 ;  /* 0x000000a300a37308 */ /* 0x000e620000000800 */
[----:B0-----:R-:W-:Y:S01]  /*3ad0*/  FADD.FTZ R32, R8, R3 ;  /* 0x0000000308207221 */ /* 0x001fe20000010000 */
[----:B------:R-:W-:-:S02]  /*3ae0*/  F2FP.BF16.F32.PACK_AB R164, R83, R164 ;  /* 0x000000a453a4723e */ /* 0x000fc400000010ff */
[----:B------:R-:W-:-:S04]  /*3af0*/  F2FP.BF16.F32.PACK_AB R161, R8, R161 ;  /* 0x000000a108a1723e */ /* 0x000fc800000010ff */
        /* <DEDUP_REMOVED lines=86> */
[----:B------:R-:W-:Y:S01]  /*4060*/  F2FP.BF16.F32.PACK_AB R182, R101, R182 ;  /* 0x000000b665b6723e */ /* 0x000fe200000010ff */
[----:B------:R-:W-:-:S05]  /*4070*/  IMAD.MOV.U32 R101, RZ, RZ, R151 ;  /* 0x000000ffff657224 */ /* 0x000fca00078e0097 */
        /* <DEDUP_REMOVED lines=9> */
[----:B------:R-:W-:Y:S01]  /*4110*/  F2FP.BF16.F32.PACK_AB R184, R103, R184 ;  /* 0x000000b867b8723e */ /* 0x000fe200000010ff */
[----:B------:R-:W-:-:S05]  /*4120*/  IMAD.MOV.U32 R103, RZ, RZ, R151 ;  /* 0x000000ffff677224 */ /* 0x000fca00078e0097 */
[----:B------:R0:W3:Y:S01]  /*4130*/  MUFU.EX2 R38, R91 ;  /* 0x0000005b00267308 */ /* 0x0000e20000000800 */
[C---:B--2---:R-:W-:Y:S01]  /*4140*/  FADD.FTZ R42, R28.reuse, R3 ;  /* 0x000000031c2a7221 */ /* 0x044fe20000010000 */
[----:B------:R-:W-:-:S06]  /*4150*/  F2FP.BF16.F32.PACK_AB R181, R28, R59 ;  /* 0x0000003b1cb5723e */ /* 0x000fcc00000010ff */
[----:B------:R-:W2:Y:S01]  /*4160*/  MUFU.EX2 R93, R93 ;  /* 0x0000005d005d7308 */ /* 0x000ea20000000800 */
[----:B-1----:R-:W-:Y:S01]  /*4170*/  FADD.FTZ R3, R89, R42 ;  /* 0x0000002a59037221 */ /* 0x002fe20000010000 */
[----:B0-----:R-:W-:-:S06]  /*4180*/  IMAD.MOV.U32 R91, RZ, RZ, R151 ;  /* 0x000000ffff5b7224 */ /* 0x001fcc00078e0097 */
[----:B------:R0:W1:Y:S01]  /*4190*/  MUFU.EX2 R40, R95 ;  /* 0x0000005f00287308 */ /* 0x0000620000000800 */
[C---:B---3--:R-:W-:Y:S01]  /*41a0*/  FADD.FTZ R6, R38.reuse, R3 ;  /* 0x0000000326067221 */ /* 0x048fe20000010000 */
[----:B------:R-:W-:Y:S01]  /*41b0*/  F2FP.BF16.F32.PACK_AB R183, R38, R89 ;  /* 0x0000005926b7723e */ /* 0x000fe200000010ff */
[----:B------:R-:W-:-:S05]  /*41c0*/  IMAD.MOV.U32 R89, RZ, RZ, R151 ;  /* 0x000000ffff597224 */ /* 0x000fca00078e0097 */
[----:B------:R-:W3:Y:S01]  /*41d0*/  MUFU.EX2 R97, R97 ;  /* 0x0000006100617308 */ /* 0x000ee20000000800 */
[----:B--2---:R-:W-:Y:S01]  /*41e0*/  FADD.FTZ R3, R93, R6 ;  /* 0x000000065d037221 */ /* 0x004fe20000010000 */
[----:B0-----:R-:W-:-:S06]  /*41f0*/  IMAD.MOV.U32 R95, RZ, RZ, R151 ;  /* 0x000000ffff5f7224 */ /* 0x001fcc00078e0097 */
[----:B------:R-:W0:Y:S01]  /*4200*/  MUFU.EX2 R186, R186 ;  /* 0x000000ba00ba7308 */ /* 0x000e220000000800 */
[C---:B-1----:R-:W-:Y:S01]  /*4210*/  FADD.FTZ R6, R40.reuse, R3 ;  /* 0x0000000328067221 */ /* 0x042fe20000010000 */
[----:B------:R-:W-:Y:S01]  /*4220*/  F2FP.BF16.F32.PACK_AB R185, R40, R93 ;  /* 0x0000005d28b9723e */ /* 0x000fe200000010ff */
[----:B------:R-:W-:-:S05]  /*4230*/  IMAD.MOV.U32 R93, RZ, RZ, R151 ;  /* 0x000000ffff5d7224 */ /* 0x000fca00078e0097 */
[----:B------:R-:W1:Y:S01]  /*4240*/  MUFU.EX2 R105, R105 ;  /* 0x0000006900697308 */ /* 0x000e620000000800 */
[----:B---3--:R-:W-:Y:S01]  /*4250*/  FADD.FTZ R3, R97, R6 ;  /* 0x0000000661037221 */ /* 0x008fe20000010000 */
[----:B------:R-:W-:Y:S02]  /*4260*/  VIADD R6, R88, 0xfffffffe ;  /* 0xfffffffe58067836 */ /* 0x000fe40000000000 */
[----:B------:R-:W-:-:S03]  /*4270*/  IMAD.MOV.U32 R88, RZ, RZ, R151 ;  /* 0x000000ffff587224 */ /* 0x000fc600078e0097 */
[----:B------:R-:W-:Y:S01]  /*4280*/  ISETP.GE.AND P1, PT, R6, R17, PT ;  /* 0x000000110600720c */ /* 0x000fe20003f26270 */
[----:B------:R2:W3:Y:S01]  /*4290*/  MUFU.EX2 R4, R99 ;  /* 0x0000006300047308 */ /* 0x0004e20000000800 */
[----:B0-----:R-:W-:-:S04]  /*42a0*/  FADD.FTZ R0, R186, R5 ;  /* 0x00000005ba007221 */ /* 0x001fc80000010000 */
[C---:B-1----:R-:W-:Y:S01]  /*42b0*/  FADD.FTZ R0, R105.reuse, R0 ;  /* 0x0000000069007221 */ /* 0x042fe20000010000 */
[----:B------:R-:W-:Y:S01]  /*42c0*/  F2FP.BF16.F32.PACK_AB R186, R105, R186 ;  /* 0x000000ba69ba723e */ /* 0x000fe200000010ff */
[--C-:B------:R-:W-:Y:S02]  /*42d0*/  IMAD.MOV.U32 R105, RZ, RZ, R151.reuse ;  /* 0x000000ffff697224 */ /* 0x100fe400078e0097 */
[----:B--2---:R-:W-:Y:S01]  /*42e0*/  IMAD.MOV.U32 R99, RZ, RZ, R151 ;  /* 0x000000ffff637224 */ /* 0x004fe200078e0097 */
[C---:B---3--:R-:W-:Y:S01]  /*42f0*/  F2FP.BF16.F32.PACK_AB R187, R4.reuse, R97 ;  /* 0x0000006104bb723e */ /* 0x048fe200000010ff */
[----:B------:R-:W-:Y:S01]  /*4300*/  FADD.FTZ R3, R4, R3 ;  /* 0x0000000304037221 */ /* 0x000fe20000010000 */
[----:B------:R-:W-:Y:S01]  /*4310*/  MOV R97, R151 ;  /* 0x0000009700617202 */ /* 0x000fe20000000f00 */
        /* <DEDUP_REMOVED lines=35> */
[----:B------:R-:W-:Y:S01]  /*4550*/  UMOV UR43, UR38 ;  /* 0x00000026002b7c82 */ /* 0x000fe20008000000 */
[----:B------:R-:W-:Y:S01]  /*4560*/  UMOV UR40, UR39 ;  /* 0x0000002700287c82 */ /* 0x000fe20008000000 */
[----:B------:R-:W-:-:S05]  /*4570*/  ULDC UR44, c[0x0][0x9d8] ;  /* 0x00027600002c7ab9 */ /* 0x000fca0000000800 */
.L_x_6688:
[----:B------:R-:W-:Y:S01]  /*4580*/  ISETP.NE.AND P2, PT, RZ, UR41, PT ;  /* 0x00000029ff007c0c */ /* 0x000fe2000bf45270 */
[----:B------:R-:W-:-:S04]  /*4590*/  UISETP.NE.AND UP0, UPT, UR40, 0x1, UPT ;  /* 0x000000012800788c */ /* 0x000fc8000bf05270 */
[----:B------:R-:W-:-:S04]  /*45a0*/  USEL UR38, URZ, 0x1, UP0 ;  /* 0x000000013f267887 */ /* 0x000fc80008000000 */
[----:B------:R-:W-:-:S04]  /*45b0*/  ULOP3.LUT UR38, UR43, UR38, URZ, 0x3c, !UPT ;  /* 0x000000262b267292 */ /* 0x000fc8000f8e3c3f */
[----:B------:R-:W-:Y:S08]  /*45c0*/  @P2 BRA `(.L_x_6678) ;  /* 0x0000000000442947 */ /* 0x000ff00003800000 */
[----:B------:R-:W-:Y:S05]  /*45d0*/  @!P0 BRA `(.L_x_6679) ;  /* 0x0000000000048947 */ /* 0x000fea0003800000 */
[----:B------:R-:W-:Y:S01]  /*45e0*/  BPT.TRAP 0x1 ;  /* 0x000000040000795c */ /* 0x000fe20000300000 */
.L_x_6679:
[----:B------:R-:W0:Y:S01]  /*45f0*/  S2UR UR10, SR_CgaCtaId ;  /* 0x00000000000a79c3 */ /* 0x000e220000008800 */
[----:B------:R-:W-:Y:S01]  /*4600*/  UIADD3 UR6, UR40, 0x1, URZ ;  /* 0x0000000128067890 */ /* 0x000fe2000fffe03f */
[----:B------:R-:W-:Y:S01]  /*4610*/  IMAD.U32 R7, RZ, RZ, UR38 ;  /* 0x00000026ff077e24 */ /* 0x000fe2000f8e00ff */
[----:B------:R-:W-:Y:S02]  /*4620*/  UMOV UR7, 0x400 ;  /* 0x0000040000077882 */ /* 0x000fe40000000000 */
[----:B------:R-:W-:Y:S02]  /*4630*/  UISETP.NE.AND UP0, UPT, UR6, 0x2, UPT ;  /* 0x000000020600788c */ /* 0x000fe4000bf05270 */
[----:B------:R-:W-:Y:S02]  /*4640*/  SHF.L.U32 R7, R7, 0x1f, RZ ;  /* 0x0000001f07077819 */ /* 0x000fe400000006ff */
[----:B------:R-:W-:Y:S02]  /*4650*/  USEL UR6, UR6, URZ, UP0 ;  /* 0x0000003f06067287 */ /* 0x000fe40008000000 */
[----:B0-----:R-:W-:-:S04]  /*4660*/  ULEA UR7, UR10, UR7, 0x18 ;  /* 0x000000070a077291 */ /* 0x001fc8000f8ec03f */
[----:B------:R-:W-:-:S09]  /*4670*/  ULEA UR6, UR6, UR7, 0x3 ;  /* 0x0000000706067291 */ /* 0x000fd2000f8e183f */
[----:B------:R0:W1:Y:S01]  /*4680*/  SYNCS.PHASECHK.TRANS64.TRYWAIT P1, [UR6+0x28830], R7 ;  /* 0x02883007ff0075a7 */ /* 0x0000620008020146 */
[----:B------:R-:W-:Y:S05]  /*4690*/  @!P0 BRA `(.L_x_6680) ;  /* 0x0000000000048947 */ /* 0x000fea0003800000 */
[----:B------:R-:W-:Y:S01]  /*46a0*/  BPT.TRAP 0x1 ;  /* 0x000000040000795c */ /* 0x000fe20000300000 */
.L_x_6680:
[----:B-1----:R-:W-:Y:S05]  /*46b0*/  @P1 BRA `(.L_x_6678) ;  /* 0x0000000000081947 */ /* 0x002fea0003800000 */
[----:B------:R-:W1:Y:S02]  /*46c0*/  SYNCS.PHASECHK.TRANS64.TRYWAIT P1, [UR6+0x28830], R7 ;  /* 0x02883007ff0075a7 */ /* 0x000e640008020146 */
[----:B-1----:R-:W-:Y:S05]  /*46d0*/  @!P1 BRA `(.L_x_6681) ;  /* 0x000000b800749947 */ /* 0x002fea0003800000 */
.L_x_6678:
[----:B-1----:R-:W1:Y:S01]  /*46e0*/  S2R R8, SR_TID.X ;  /* 0x0000000000087919 */ /* 0x002e620000002100 */
[----:B------:R-:W-:Y:S01]  /*46f0*/  UIADD3 UR39, UR40, 0x1, URZ ;  /* 0x0000000128277890 */ /* 0x000fe2000fffe03f */
[----:B------:R-:W-:Y:S01]  /*4700*/  UMOV UR35, 0x40000040 ;  /* 0x4000004000237882 */ /* 0x000fe20000000000 */
[----:B------:R-:W-:Y:S02]  /*4710*/  UMOV UR7, 0x40000040 ;  /* 0x4000004000077882 */ /* 0x000fe40000000000 */
[----:B------:R-:W-:Y:S01]  /*4720*/  UISETP.NE.AND UP0, UPT, UR39, 0x2, UPT ;  /* 0x000000022700788c */ /* 0x000fe2000bf05270 */
[----:B------:R-:W-:Y:S01]  /*4730*/  UMOV UR11, 0x40000040 ;  /* 0x40000040000b7882 */ /* 0x000fe20000000000 */
[----:B------:R-:W-:Y:S02]  /*4740*/  UMOV UR15, 0x40000040 ;  /* 0x40000040000f7882 */ /* 0x000fe40000000000 */
[----:B------:R-:W-:Y:S01]  /*4750*/  USEL UR39, UR39, URZ, UP0 ;  /* 0x0000003f27277287 */ /* 0x000fe20008000000 */
[----:B------:R-:W-:Y:S01]  /*4760*/  UMOV UR19, 0x40000040 ;  /* 0x4000004000137882 */ /* 0x000fe20000000000 */
[----:B------:R-:W-:-:S02]  /*4770*/  UMOV UR23, 0x40000040 ;  /* 0x4000004000177882 */ /* 0x000fc40000000000 */
[----:B------:R-:W-:Y:S01]  /*4780*/  ULEA UR34, UR39, UR42, 0xb ;  /* 0x0000002a27227291 */ /* 0x000fe2000f8e583f */
[----:B------:R-:W-:Y:S01]  /*4790*/  UMOV UR27, 0x40000040 ;  /* 0x40000040001b7882 */ /* 0x000fe20000000000 */
[----:B------:R-:W-:Y:S02]  /*47a0*/  UMOV UR31, 0x40000040 ;  /* 0x40000040001f7882 */ /* 0x000fe40000000000 */
[----:B------:R-:W-:Y:S02]  /*47b0*/  UIADD3 UR6, UR34, 0x2, URZ ;  /* 0x0000000222067890 */ /* 0x000fe4000fffe03f */
[----:B------:R-:W-:Y:S02]  /*47c0*/  UIADD3 UR10, UR34, 0x4, URZ ;  /* 0x00000004220a7890 */ /* 0x000fe4000fffe03f */
[----:B------:R-:W-:Y:S02]  /*47d0*/  UIADD3 UR14, UR34, 0x6, URZ ;  /* 0x00000006220e7890 */ /* 0x000fe4000fffe03f */
[----:B------:R-:W-:-:S02]  /*47e0*/  UIADD3 UR18, UR34, 0x400, URZ ;  /* 0x0000040022127890 */ /* 0x000fc4000fffe03f */
[----:B------:R-:W-:Y:S02]  /*47f0*/  UIADD3 UR22, UR34, 0x402, URZ ;  /* 0x0000040222167890 */ /* 0x000fe4000fffe03f */
[----:B------:R-:W-:Y:S02]  /*4800*/  UIADD3 UR26, UR34, 0x404, URZ ;  /* 0x00000404221a7890 */ /* 0x000fe4000fffe03f */
[----:B------:R-:W-:Y:S01]  /*4810*/  UIADD3 UR30, UR34, 0x406, URZ ;  /* 0x00000406221e7890 */ /* 0x000fe2000fffe03f */
[----:B-1----:R-:W-:-:S05]  /*4820*/  SHF.R.U32.HI R8, RZ, 0x7, R8 ;  /* 0x00000007ff087819 */ /* 0x002fca0000011608 */
[----:B0-----:R-:W-:-:S05]  /*4830*/  VIADD R7, R8, 0x8 ;  /* 0x0000000808077836 */ /* 0x001fca0000000000 */
[----:B------:R0:W-:Y:S06]  /*4840*/  BAR.SYNC.DEFER_BLOCKING R7, 0x100 ;  /* 0x000400070000751d */ /* 0x0001ec0000010000 */
[----:B------:R-:W-:-:S06]  /*4850*/  WARPGROUP.ARRIVE ;  /* 0x00000000000079c5 */ /* 0x000fcc0000000000 */
[----:B------:R-:W-:Y:S03]  /*4860*/  HGMMA.64x128x16.F32.BF16 R24, gdesc[UR32], RZ, !UPT, gsb0 ;  /* 0x01e00000201879f0 */ /* 0x000fe6000c0018ff */
        /* <DEDUP_REMOVED lines=22> */
[----:B0-----:R-:W-:Y:S05]  /*49d0*/  @P2 BRA `(.L_x_6682) ;  /* 0x0000000000382947 */ /* 0x001fea0003800000 */
[----:B------:R-:W-:Y:S05]  /*49e0*/  @!P0 BRA `(.L_x_6683) ;  /* 0x0000000000048947 */ /* 0x000fea0003800000 */
[----:B------:R-:W-:Y:S01]  /*49f0*/  BPT.TRAP 0x1 ;  /* 0x000000040000795c */ /* 0x000fe20000300000 */
.L_x_6683:
[----:B------:R-:W0:Y:S01]  /*4a00*/  S2UR UR7, SR_CgaCtaId ;  /* 0x00000000000779c3 */ /* 0x000e220000008800 */
[----:B------:R-:W-:Y:S01]  /*4a10*/  UMOV UR6, 0x400 ;  /* 0x0000040000067882 */ /* 0x000fe20000000000 */
[----:B------:R-:W-:-:S04]  /*4a20*/  MOV R7, UR43 ;  /* 0x0000002b00077c02 */ /* 0x000fc80008000f00 */
[----:B------:R-:W-:Y:S01]  /*4a30*/  SHF.L.U32 R7, R7, 0x1f, RZ ;  /* 0x0000001f07077819 */ /* 0x000fe200000006ff */
[----:B0-----:R-:W-:-:S04]  /*4a40*/  ULEA UR6, UR7, UR6, 0x18 ;  /* 0x0000000607067291 */ /* 0x001fc8000f8ec03f */
[----:B------:R-:W-:-:S09]  /*4a50*/  ULEA UR6, UR40, UR6, 0x3 ;  /* 0x0000000628067291 */ /* 0x000fd2000f8e183f */
[----:B------:R0:W1:Y:S01]  /*4a60*/  SYNCS.PHASECHK.TRANS64.TRYWAIT P1, [UR6+0x28850], R7 ;  /* 0x02885007ff0075a7 */ /* 0x0000620008020146 */
[----:B------:R-:W-:Y:S05]  /*4a70*/  @!P0 BRA `(.L_x_6684) ;  /* 0x0000000000048947 */ /* 0x000fea0003800000 */
[----:B------:R-:W-:Y:S01]  /*4a80*/  BPT.TRAP 0x1 ;  /* 0x000000040000795c */ /* 0x000fe20000300000 */
.L_x_6684:
[----:B-1----:R-:W-:Y:S05]  /*4a90*/  @P1 BRA `(.L_x_6682) ;  /* 0x0000000000081947 */ /* 0x002fea0003800000 */
[----:B------:R-:W1:Y:S02]  /*4aa0*/  SYNCS.PHASECHK.TRANS64.TRYWAIT P1, [UR6+0x28850], R7 ;  /* 0x02885007ff0075a7 */ /* 0x000e640008020146 */
[----:B-1----:R-:W-:Y:S05]  /*4ab0*/  @!P1 BRA `(.L_x_6685) ;  /* 0x000000b400949947 */ /* 0x002fea0003800000 */
.L_x_6682:
[----:B------:R-:W2:Y:S01]  /*4ac0*/  S2UR UR6, SR_CgaCtaId ;  /* 0x00000000000679c3 */ /* 0x000ea20000008800 */
[----:B------:R-:W-:Y:S01]  /*4ad0*/  UMOV UR7, 0x400 ;  /* 0x0000040000077882 */ /* 0x000fe20000000000 */
[----:B------:R-:W-:Y:S01]  /*4ae0*/  WARPGROUP.ARRIVE ;  /* 0x00000000000079c5 */ /* 0x000fe20000000000 */
[----:B------:R-:W-:-:S05]  /*4af0*/  UMOV UR15, 0x40000040 ;  /* 0x40000040000f7882 */ /* 0x000fca0000000000 */
[----:B-1----:R-:W1:Y:S01]  /*4b00*/  S2R R8, SR_TID.X ;  /* 0x0000000000087919 */ /* 0x002e620000002100 */
[----:B--2---:R-:W-:-:S04]  /*4b10*/  ULEA UR11, UR6, UR7, 0x18 ;  /* 0x00000007060b7291 */ /* 0x004fc8000f8ec03f */
[----:B------:R-:W-:-:S04]  /*4b20*/  UIADD3 UR7, UR11, 0x400, URZ ;  /* 0x000004000b077890 */ /* 0x000fc8000fffe03f */
[----:B------:R-:W-:-:S04]  /*4b30*/  USHF.R.U32.HI UR7, URZ, 0x4, UR7 ;  /* 0x000000043f077899 */ /* 0x000fc80008011607 */
[----:B------:R-:W-:Y:S01]  /*4b40*/  ULOP3.LUT UR7, UR7, 0x3fff, URZ, 0xc0, !UPT ;  /* 0x00003fff07077892 */ /* 0x000fe2000f8ec03f */
[----:B-1----:R-:W-:-:S03]  /*4b50*/  SHF.R.U32.HI R8, RZ, 0x7, R8 ;  /* 0x00000007ff087819 */ /* 0x002fc60000011608 */
[----:B------:R-:W-:Y:S01]  /*4b60*/  ULOP3.LUT UR7, UR7, 0x4000000, URZ, 0xfc, !UPT ;  /* 0x0400000007077892 */ /* 0x000fe2000f8efc3f */
[----:B0-----:R-:W-:-:S03]  /*4b70*/  IADD3 R7, -R8, 0xb, RZ ;  /* 0x0000000b08077810 */ /* 0x001fc60007ffe1ff */
        /* <DEDUP_REMOVED lines=43> */
.L_x_6686:
[----:B0-----:R-:W-:Y:S01]  /*4e30*/  FMUL.FTZ R7, R24, UR44 ;  /* 0x0000002c18077c20 */ /* 0x001fe20008410000 */
        /* <DEDUP_REMOVED lines=81> */
[----:B------:R-:W-:-:S04]  /*5350*/  ULEA UR7, UR39, UR11, 0x3 ;  /* 0x0000000b27077291 */ /* 0x000fc8000f8e183f */
        /* <DEDUP_REMOVED lines=94> */
[----:B--2---:R-:W-:Y:S02]  /*5940*/  FMNMX.FTZ R37, R77, R36, !PT ;  /* 0x000000244d257209 */ /* 0x004fe40007810000 */
[----:B------:R-:W2:Y:S05]  /*5950*/  LDC R36, c[0x0][0x988] ;  /* 0x00026200ff247b82 */ /* 0x000eaa0000000800 */
        /* <DEDUP_REMOVED lines=16> */
[----:B------:R-:W1:Y:S01]  /*5a60*/  SHFL.BFLY PT, R37, R40, 0x2, 0x1f ;  /* 0x0c401f0028257f89 */ /* 0x000e6200000e0000 */
[----:B---3--:R-:W-:-:S04]  /*5a70*/  FMNMX.FTZ R38, R83, R38, !PT ;  /* 0x0000002653267209 */ /* 0x008fc80007810000 */
[----:B0-----:R-:W-:-:S05]  /*5a80*/  FMNMX.FTZ R38, R85, R38, !PT ;  /* 0x0000002655267209 */ /* 0x001fca0007810000 */
[----:B------:R-:W0:Y:S01]  /*5a90*/  SHFL.BFLY PT, R45, R38, 0x2, 0x1f ;  /* 0x0c401f00262d7f89 */ /* 0x000e2200000e0000 */
[----:B-1----:R-:W-:-:S05]  /*5aa0*/  FMNMX.FTZ R52, R40, R37, !PT ;  /* 0x0000002528347209 */ /* 0x002fca0007810000 */
[----:B------:R-:W1:Y:S01]  /*5ab0*/  SHFL.BFLY PT, R37, R52, 0x1, 0x1f ;  /* 0x0c201f0034257f89 */ /* 0x000e6200000e0000 */
[----:B0-----:R-:W-:-:S05]  /*5ac0*/  FMNMX.FTZ R54, R38, R45, !PT ;  /* 0x0000002d26367209 */ /* 0x001fca0007810000 */
[----:B------:R-:W0:Y:S01]  /*5ad0*/  SHFL.BFLY PT, R45, R54, 0x1, 0x1f ;  /* 0x0c201f00362d7f89 */ /* 0x000e2200000e0000 */
[----:B-1----:R-:W-:-:S05]  /*5ae0*/  FMNMX.FTZ R37, R52, R37, !PT ;  /* 0x0000002534257209 */ /* 0x002fca0007810000 */
[C---:B--2---:R-:W-:Y:S01]  /*5af0*/  FMUL.FTZ R50, R37.reuse, R36 ;  /* 0x0000002425327220 */ /* 0x044fe20000410000 */
[----:B------:R-:W-:-:S03]  /*5b00*/  FADD.FTZ R87, -R37, R4 ;  /* 0x0000000425577221 */ /* 0x000fc60000010100 */
[-CC-:B------:R-:W-:Y:S01]  /*5b10*/  FFMA.FTZ R38, R12, R36.reuse, -R50.reuse ;  /* 0x000000240c267223 */ /* 0x180fe20000010832 */
[-CC-:B------:R-:W-:Y:S01]  /*5b20*/  FFMA.FTZ R12, R26, R36.reuse, -R50.reuse ;  /* 0x000000241a0c7223 */ /* 0x180fe20000010832 */
[-CC-:B------:R-:W-:Y:S01]  /*5b30*/  FFMA.FTZ R168, R157, R36.reuse, -R50.reuse ;  /* 0x000000249da87223 */ /* 0x180fe20000010832 */
[-CC-:B------:R-:W-:Y:S01]  /*5b40*/  FFMA.FTZ R156, R7, R36.reuse, -R50.reuse ;  /* 0x00000024079c7223 */ /* 0x180fe20000010832 */
[-C--:B------:R-:W-:Y:S01]  /*5b50*/  FMUL.FTZ R87, R87, R36.reuse ;  /* 0x0000002457577220 */ /* 0x080fe20000410000 */
[-CC-:B------:R-:W-:Y:S01]  /*5b60*/  FFMA.FTZ R40, R8, R36.reuse, -R50.reuse ;  /* 0x0000002408287223 */ /* 0x180fe20000010832 */
[-CC-:B------:R-:W-:Y:S01]  /*5b70*/  FFMA.FTZ R187, R159, R36.reuse, -R50.reuse ;  /* 0x000000249fbb7223 */ /* 0x180fe20000010832 */
[----:B0-----:R-:W-:Y:S01]  /*5b80*/  FMNMX.FTZ R45, R54, R45, !PT ;  /* 0x0000002d362d7209 */ /* 0x001fe20007810000 */
[-CC-:B------:R-:W-:Y:S01]  /*5b90*/  FFMA.FTZ R158, R11, R36.reuse, -R50.reuse ;  /* 0x000000240b9e7223 */ /* 0x180fe20000010832 */
[----:B------:R-:W-:Y:S01]  /*5ba0*/  MUFU.EX2 R156, R156 ;  /* 0x0000009c009c7308 */ /* 0x000fe20000000800 */
[-CC-:B------:R-:W-:Y:S01]  /*5bb0*/  FFMA.FTZ R170, R161, R36.reuse, -R50.reuse ;  /* 0x00000024a1aa7223 */ /* 0x180fe20000010832 */
[-CC-:B------:R-:W-:Y:S01]  /*5bc0*/  FFMA.FTZ R160, R15, R36.reuse, -R50.reuse ;  /* 0x000000240fa07223 */ /* 0x180fe20000010832 */
[C---:B------:R-:W-:Y:S01]  /*5bd0*/  FADD.FTZ R185, -R45.reuse, R5 ;  /* 0x000000052db97221 */ /* 0x040fe20000010100 */
[-C--:B------:R-:W-:Y:S01]  /*5be0*/  FMUL.FTZ R26, R45, R36.reuse ;  /* 0x000000242d1a7220 */ /* 0x080fe20000410000 */
[-CC-:B------:R-:W-:Y:S01]  /*5bf0*/  FFMA.FTZ R20, R20, R36.reuse, -R50.reuse ;  /* 0x0000002414147223 */ /* 0x180fe20000010832 */
[-C--:B------:R-:W-:Y:S01]  /*5c00*/  FFMA.FTZ R162, R25, R36.reuse, -R50 ;  /* 0x0000002419a27223 */ /* 0x080fe20000010832 */
[-C--:B------:R-:W-:Y:S01]  /*5c10*/  FMUL.FTZ R4, R185, R36.reuse ;  /* 0x00000024b9047220 */ /* 0x080fe20000410000 */
[-CC-:B------:R-:W-:Y:S01]  /*5c20*/  FFMA.FTZ R157, R10, R36.reuse, -R26.reuse ;  /* 0x000000240a9d7223 */ /* 0x180fe2000001081a */
[-CC-:B------:R-:W-:Y:S01]  /*5c30*/  FFMA.FTZ R10, R9, R36.reuse, -R26.reuse ;  /* 0x00000024090a7223 */ /* 0x180fe2000001081a */
[----:B------:R0:W1:Y:S01]  /*5c40*/  MUFU.EX2 R5, R87 ;  /* 0x0000005700057308 */ /* 0x0000620000000800 */
[-CC-:B------:R-:W-:Y:S01]  /*5c50*/  FFMA.FTZ R159, R13, R36.reuse, -R26.reuse ;  /* 0x000000240d9f7223 */ /* 0x180fe2000001081a */
[-CC-:B------:R-:W-:Y:S01]  /*5c60*/  FFMA.FTZ R14, R14, R36.reuse, -R26.reuse ;  /* 0x000000240e0e7223 */ /* 0x180fe2000001081a */
[-CC-:B------:R-:W-:Y:S01]  /*5c70*/  FFMA.FTZ R161, R21, R36.reuse, -R26.reuse ;  /* 0x0000002415a17223 */ /* 0x180fe2000001081a */
[-C--:B------:R-:W-:Y:S01]  /*5c80*/  FFMA.FTZ R24, R24, R36.reuse, -R26 ;  /* 0x0000002418187223 */ /* 0x080fe2000001081a */
[-C--:B------:R-:W-:Y:S01]  /*5c90*/  FFMA.FTZ R185, R163, R36.reuse, -R50 ;  /* 0x00000024a3b97223 */ /* 0x080fe20000010832 */
[-CC-:B------:R-:W-:Y:S01]  /*5ca0*/  FFMA.FTZ R163, R27, R36.reuse, -R26.reuse ;  /* 0x000000241ba37223 */ /* 0x180fe2000001081a */
[-C--:B------:R-:W-:Y:S01]  /*5cb0*/  FFMA.FTZ R28, R28, R36.reuse, -R26 ;  /* 0x000000241c1c7223 */ /* 0x080fe2000001081a */
[----:B------:R-:W-:Y:S01]  /*5cc0*/  MUFU.EX2 R4, R4 ;  /* 0x0000000400047308 */ /* 0x000fe20000000800 */
[-CC-:B------:R-:W-:Y:S01]  /*5cd0*/  FFMA.FTZ R172, R165, R36.reuse, -R50.reuse ;  /* 0x00000024a5ac7223 */ /* 0x180fe20000010832 */
[-C--:B------:R-:W-:Y:S01]  /*5ce0*/  FFMA.FTZ R164, R29, R36.reuse, -R50 ;  /* 0x000000241da47223 */ /* 0x080fe20000010832 */
[-C--:B------:R-:W-:Y:S01]  /*5cf0*/  FFMA.FTZ R165, R31, R36.reuse, -R26 ;  /* 0x000000241fa57223 */ /* 0x080fe2000001081a */
[-C--:B------:R-:W-:Y:S01]  /*5d00*/  FFMA.FTZ R8, R30, R36.reuse, -R50 ;  /* 0x000000241e087223 */ /* 0x080fe20000010832 */
[-C--:B------:R-:W-:Y:S01]  /*5d10*/  FFMA.FTZ R30, R32, R36.reuse, -R26 ;  /* 0x00000024201e7223 */ /* 0x080fe2000001081a */
[-CC-:B0-----:R-:W-:Y:S01]  /*5d20*/  FFMA.FTZ R87, R167, R36.reuse, -R50.reuse ;  /* 0x00000024a7577223 */ /* 0x181fe20000010832 */
[----:B------:R-:W-:Y:S01]  /*5d30*/  FFMA.FTZ R166, R33, R36, -R50 ;  /* 0x0000002421a67223 */ /* 0x000fe20000010832 */
[----:B------:R-:W0:Y:S01]  /*5d40*/  MUFU.EX2 R157, R157 ;  /* 0x0000009d009d7308 */ /* 0x000e220000000800 */
[----:B-1----:R-:W-:Y:S01]  /*5d50*/  FFMA.FTZ R9, R5, R0, R156 ;  /* 0x0000000005097223 */ /* 0x002fe2000001009c */
[-C--:B------:R-:W-:Y:S01]  /*5d60*/  FFMA.FTZ R167, R35, R36.reuse, -R26 ;  /* 0x0000002423a77223 */ /* 0x080fe2000001081a */
[-C--:B------:R-:W-:Y:S01]  /*5d70*/  FFMA.FTZ R229, R34, R36.reuse, -R50 ;  /* 0x0000002422e57223 */ /* 0x080fe20000010832 */
[-C--:B------:R-:W-:Y:S01]  /*5d80*/  FFMA.FTZ R32, R39, R36.reuse, -R26 ;  /* 0x0000002427207223 */ /* 0x080fe2000001081a */
[-C--:B------:R-:W-:Y:S01]  /*5d90*/  FFMA.FTZ R174, R169, R36.reuse, -R50 ;  /* 0x00000024a9ae7223 */ /* 0x080fe20000010832 */
[-CC-:B------:R-:W-:Y:S01]  /*5da0*/  FFMA.FTZ R169, R41, R36.reuse, -R26.reuse ;  /* 0x0000002429a97223 */ /* 0x180fe2000001081a */
[-C--:B------:R-:W-:Y:S01]  /*5db0*/  FFMA.FTZ R34, R43, R36.reuse, -R26 ;  /* 0x000000242b227223 */ /* 0x080fe2000001081a */
[----:B------:R-:W1:Y:S01]  /*5dc0*/  MUFU.EX2 R40, R40 ;  /* 0x0000002800287308 */ /* 0x000e620000000800 */
        /* <DEDUP_REMOVED lines=16> */
[----:B-1----:R-:W-:Y:S01]  /*5ed0*/  FADD.FTZ R9, R40, R9 ;  /* 0x0000000928097221 */ /* 0x002fe20000010000 */
[-C--:B------:R-:W-:Y:S01]  /*5ee0*/  FFMA.FTZ R177, R59, R36.reuse, -R26 ;  /* 0x000000243bb17223 */ /* 0x080fe2000001081a */
[-CC-:B------:R-:W-:Y:S01]  /*5ef0*/  FFMA.FTZ R182, R75, R36.reuse, -R50.reuse ;  /* 0x000000244bb67223 */ /* 0x180fe20000010832 */
[-C--:B------:R-:W-:Y:S01]  /*5f00*/  FFMA.FTZ R75, R48, R36.reuse, -R50 ;  /* 0x00000024304b7223 */ /* 0x080fe20000010832 */
[-C--:B------:R-:W-:Y:S01]  /*5f10*/  FFMA.FTZ R48, R61, R36.reuse, -R26 ;  /* 0x000000243d307223 */ /* 0x080fe2000001081a */
[-C--:B------:R-:W-:Y:S01]  /*5f20*/  FFMA.FTZ R25, R179, R36.reuse, -R50 ;  /* 0x00000024b3197223 */ /* 0x080fe20000010832 */
[-C--:B------:R-:W-:Y:S01]  /*5f30*/  FFMA.FTZ R179, R63, R36.reuse, -R26 ;  /* 0x000000243fb37223 */ /* 0x080fe2000001081a */
[----:B------:R-:W1:Y:S01]  /*5f40*/  MUFU.EX2 R159, R159 ;  /* 0x0000009f009f7308 */ /* 0x000e620000000800 */
[----:B--2---:R-:W-:Y:S01]  /*5f50*/  FADD.FTZ R0, R10, R3 ;  /* 0x000000030a007221 */ /* 0x004fe20000010000 */
[-CC-:B------:R-:W-:Y:S01]  /*5f60*/  FFMA.FTZ R180, R181, R36.reuse, -R50.reuse ;  /* 0x00000024b5b47223 */ /* 0x180fe20000010832 */
[-CC-:B------:R-:W-:Y:S01]  /*5f70*/  FFMA.FTZ R15, R183, R36.reuse, -R50.reuse ;  /* 0x00000024b70f7223 */ /* 0x180fe20000010832 */
[-C--:B------:R-:W-:Y:S01]  /*5f80*/  FFMA.FTZ R11, R77, R36.reuse, -R50 ;  /* 0x000000244d0b7223 */ /* 0x080fe20000010832 */
[-CC-:B------:R-:W-:Y:S01]  /*5f90*/  FFMA.FTZ R50, R65, R36.reuse, -R26.reuse ;  /* 0x0000002441327223 */ /* 0x180fe2000001081a */
[-CC-:B------:R-:W-:Y:S01]  /*5fa0*/  FFMA.FTZ R181, R67, R36.reuse, -R26.reuse ;  /* 0x0000002443b57223 */ /* 0x180fe2000001081a */
[----:B------:R-:W-:Y:S01]  /*5fb0*/  FFMA.FTZ R183, R71, R36, -R26 ;  /* 0x0000002447b77223 */ /* 0x000fe2000001081a */
        /* <DEDUP_REMOVED lines=46> */
[----:B------:R-:W-:-:S06]  /*62a0*/  FFMA.FTZ R52, R69, R36, -R26 ;  /* 0x0000002445347223 */ /* 0x000fcc000001081a */
        /* <DEDUP_REMOVED lines=16> */
[----:B------:R-:W-:-:S06]  /*63b0*/  FFMA.FTZ R54, R73, R36, -R26 ;  /* 0x0000002449367223 */ /* 0x000fcc000001081a */
[----:B------:R-:W0:Y:S01]  /*63c0*/  MUFU.EX2 R175, R175 ;  /* 0x000000af00af7308 */ /* 0x000e220000000800 */
[----:B-1----:R-:W-:-:S07]  /*63d0*/  FADD.FTZ R0, R44, R3 ;  /* 0x000000032c007221 */ /* 0x002fce0000010000 */
[----:B------:R-:W1:Y:S01]  /*63e0*/  MUFU.EX2 R33, R33 ;  /* 0x0000002100217308 */ /* 0x000e620000000800 */
[----:B--2---:R-:W-:Y:S01]  /*63f0*/  FADD.FTZ R56, R174, R9 ;  /* 0x00000009ae387221 */ /* 0x004fe20000010000 */
[----:B------:R-:W-:-:S06]  /*6400*/  FFMA.FTZ R9, R79, R36, -R26 ;  /* 0x000000244f097223 */ /* 0x000fcc000001081a */
        /* <DEDUP_REMOVED lines=16> */
[----:B-1----:R-:W-:Y:S01]  /*6510*/  FADD.FTZ R58, R178, R13 ;  /* 0x0000000db23a7221 */ /* 0x002fe20000010000 */
[-CC-:B------:R-:W-:Y:S01]  /*6520*/  FFMA.FTZ R13, R83, R36.reuse, -R26.reuse ;  /* 0x00000024530d7223 */ /* 0x180fe2000001081a */
[----:B------:R-:W-:-:S05]  /*6530*/  FFMA.FTZ R26, R85, R36, -R26 ;  /* 0x00000024551a7223 */ /* 0x000fca000001081a */
        /* <DEDUP_REMOVED lines=38> */
.L_x_6687:
[----:B------:R-:W-:Y:S01]  /*67a0*/  ULEA UR7, UR40, UR11, 0x3 ;  /* 0x0000000b28077291 */ /* 0x000fe2000f8e183f */
[----:B------:R-:W-:Y:S01]  /*67b0*/  ISETP.GT.AND P1, PT, R6, R17, PT ;  /* 0x000000110600720c */ /* 0x000fe20003f24270 */
[----:B------:R-:W-:Y:S01]  /*67c0*/  UMOV UR43, UR38 ;  /* 0x00000026002b7c82 */ /* 0x000fe20008000000 */
[----:B------:R-:W-:Y:S01]  /*67d0*/  UMOV UR40, UR39 ;  /* 0x0000002700287c82 */ /* 0x000fe20008000000 */
[----:B------:R-:W-:Y:S01]  /*67e0*/  UIADD3 UR7, UR7, 0x28860, URZ ;  /* 0x0002886007077890 */ /* 0x000fe2000fffe03f */
[----:B------:R-:W-:Y:S01]  /*67f0*/  F2FP.BF16.F32.PACK_AB R168, R187, R168 ;  /* 0x000000a8bba8723e */ /* 0x000fe200000010ff */
[-C--:B------:R-:W-:Y:S01]  /*6800*/  FMUL.FTZ R88, R88, R5.reuse ;  /* 0x0000000558587220 */ /* 0x080fe20000410000 */
[----:B------:R-:W-:Y:S01]  /*6810*/  F2FP.BF16.F32.PACK_AB R170, R185, R170 ;  /* 0x000000aab9aa723e */ /* 0x000fe200000010ff */
        /* <DEDUP_REMOVED lines=99> */
.L_x_6677:
[----:B------:R-:W-:Y:S06]  /*6e50*/  BAR.ARV 0x8, 0x180 ;  /* 0x0206000000007b1d */ /* 0x000fec0000002000 */
[----:B------:R-:W-:Y:S05]  /*6e60*/  @!P0 BRA `(.L_x_6689) ;  /* 0x0000000000048947 */ /* 0x000fea0003800000 */
[----:B------:R-:W-:Y:S01]  /*6e70*/  BPT.TRAP 0x1 ;  /* 0x000000040000795c */ /* 0x000fe20000300000 */
.L_x_6689:
[----:B------:R-:W0:Y:S01]  /*6e80*/  S2UR UR7, SR_CgaCtaId ;  /* 0x00000000000779c3 */ /* 0x000e220000008800 */
[----:B------:R-:W-:Y:S01]  /*6e90*/  UMOV UR4, 0x400 ;  /* 0x0000040000047882 */ /* 0x000fe20000000000 */
[----:B------:R-:W-:-:S05]  /*6ea0*/  IMAD.U32 R4, RZ, RZ, UR38 ;  /* 0x00000026ff047e24 */ /* 0x000fca000f8e00ff */
[----:B------:R-:W-:Y:S01]  /*6eb0*/  SHF.L.U32 R4, R4, 0x1f, RZ ;  /* 0x0000001f04047819 */ /* 0x000fe200000006ff */
[----:B0-----:R-:W-:-:S04]  /*6ec0*/  ULEA UR4, UR7, UR4, 0x18 ;  /* 0x0000000407047291 */ /* 0x001fc8000f8ec03f */
[----:B------:R-:W-:-:S09]  /*6ed0*/  ULEA UR5, UR39, UR4, 0x3 ;  /* 0x0000000427057291 */ /* 0x000fd2000f8e183f */
[----:B------:R0:W1:Y:S01]  /*6ee0*/  SYNCS.PHASECHK.TRANS64.TRYWAIT P1, [UR5+0x28850], R4 ;  /* 0x02885004ff0075a7 */ /* 0x0000620008020145 */
[----:B------:R-:W-:Y:S05]  /*6ef0*/  @!P0 BRA `(.L_x_6690) ;  /* 0x0000000000048947 */ /* 0x000fea0003800000 */
[----:B------:R-:W-:Y:S01]  /*6f00*/  BPT.TRAP 0x1 ;  /* 0x000000040000795c */ /* 0x000fe20000300000 */
.L_x_6690:
[----:B-1----:R-:W-:Y:S05]  /*6f10*/  @P1 BRA `(.L_x_6691) ;  /* 0x0000000000081947 */ /* 0x002fea0003800000 */
[----:B------:R-:W1:Y:S02]  /*6f20*/  SYNCS.PHASECHK.TRANS64.TRYWAIT P1, [UR5+0x28850], R4 ;  /* 0x02885004ff0075a7 */ /* 0x000e640008020145 */
[----:B-1----:R-:W-:Y:S05]  /*6f30*/  @!P1 BRA `(.L_x_6692) ;  /* 0x00000090008c9947 */ /* 0x002fea0003800000 */
.L_x_6691:
        /* <DEDUP_REMOVED lines=8> */
[----:B------:R-:W-:-:S03]  /*6fc0*/  IMAD.MOV.U32 R8, RZ, RZ, RZ ;  /* 0x000000ffff087224 */ /* 0x000fc600078e00ff */
        /* <DEDUP_REMOVED lines=9> */
[----:B------:R-:W-:Y:S01]  /*7060*/  MOV R0, 0xff800000 ;  /* 0xff80000000007802 */ /* 0x000fe20000000f00 */
[----:B0-----:R-:W-:Y:S01]  /*7070*/  FADD.FTZ R6, R4, R3 ;  /* 0x0000000304067221 */ /* 0x001fe20000010000 */
[----:B------:R-:W-:Y:S02]  /*7080*/  IMAD.MOV.U32 R3, RZ, RZ, -0x800000 ;  /* 0xff800000ff037424 */ /* 0x000fe400078e00ff */
[----:B------:R-:W0:Y:S04]  /*7090*/  SHFL.BFLY PT, R4, R5, 0x1, 0x1f ;  /* 0x0c201f0005047f89 */ /* 0x000e2800000e0000 */
[----:B------:R-:W1:Y:S01]  /*70a0*/  SHFL.BFLY PT, R7, R6, 0x1, 0x1f ;  /* 0x0c201f0006077f89 */ /* 0x000e6200000e0000 */
[----:B0-----:R-:W-:Y:S01]  /*70b0*/  FADD.FTZ R10, R5, R4 ;  /* 0x00000004050a7221 */ /* 0x001fe20000010000 */
[----:B-1----:R-:W-:-:S04]  /*70c0*/  FADD.FTZ R11, R6, R7 ;  /* 0x00000007060b7221 */ /* 0x002fc80000010000 */
[----:B------:R-:W-:Y:S02]  /*70d0*/  FSETP.NE.FTZ.AND P1, PT, R10, RZ, PT ;  /* 0x000000ff0a00720b */ /* 0x000fe40003f35000 */
        /* <DEDUP_REMOVED lines=52> */
.L_x_6693:
[----:B------:R-:W-:Y:S01]  /*7420*/  UIADD3 UR4, UR5, 0x28860, URZ ;  /* 0x0002886005047890 */ /* 0x000fe2000fffe03f */
[-C--:B------:R-:W-:Y:S01]  /*7430*/  FMUL.FTZ R20, R88, R65.reuse ;  /* 0x0000004158147220 */ /* 0x080fe20000410000 */
[----:B------:R-:W-:Y:S01]  /*7440*/  UIADD3 UR39, UR39, 0x1, URZ ;  /* 0x0000000127277890 */ /* 0x000fe2000fffe03f */
[-C--:B------:R-:W-:Y:S01]  /*7450*/  FMUL.FTZ R21, R89, R65.reuse ;  /* 0x0000004159157220 */ /* 0x080fe20000410000 */
[----:B------:R-:W-:Y:S01]  /*7460*/  UPRMT UR4, UR7, 0x654, UR4 ;  /* 0x0000065407047896 */ /* 0x000fe20008000004 */
        /* <DEDUP_REMOVED lines=37> */
[----:B------:R-:W-:Y:S01]  /*76c0*/  USEL UR4, URZ, 0x1, UP0 ;  /* 0x000000013f047887 */ /* 0x000fe20008000000 */
        /* <DEDUP_REMOVED lines=28> */
[----:B------:R-:W-:Y:S01]  /*7890*/  VIADD R205, R205, 0x1 ;  /* 0x00000001cdcd7836 */ /* 0x000fe20000000000 */
[----:B------:R-:W-:-:S02]  /*78a0*/  USEL UR39, UR39, URZ, UP0 ;  /* 0x0000003f27277287 */ /* 0x000fc40008000000 */
[----:B------:R-:W-:-:S12]  /*78b0*/  ULOP3.LUT UR38, UR38, UR4, URZ, 0x3c, !UPT ;  /* 0x0000000426267292 */ /* 0x000fd8000f8e3c3f */
.L_x_6669:
[----:B------:R-:W0:Y:S01]  /*78c0*/  S2R R4, SR_CgaCtaId ;  /* 0x0000000000047919 */ /* 0x000e220000008800 */
[----:B------:R-:W-:Y:S01]  /*78d0*/  MOV R17, 0x400 ;  /* 0x0000040000117802 */ /* 0x000fe20000000f00 */
[----:B------:R-:W-:Y:S01]  /*78e0*/  BSSY B0, `(.L_x_6694) ;  /* 0x00002c4000007945 */ /* 0x000fe20003800000 */
[----:B------:R-:W-:Y:S02]  /*78f0*/  BAR.SYNC.DEFER_BLOCKING 0x5, 0x180 ;  /* 0x0146000000007b1d */ /* 0x000fe40000010000 */
[----:B0-----:R-:W-:-:S05]  /*7900*/  LEA R17, R4, R17, 0x18 ;  /* 0x0000001104117211 */ /* 0x001fca00078ec0ff */
[----:B------:R0:W1:Y:S01]  /*7910*/  LDS.128 R4, [R17+0x288d0] ;  /* 0x0288d00011047984 */ /* 0x0000620000000c00 */
[----:B------:R-:W-:Y:S06]  /*7920*/  BAR.ARV 0x4, 0x180 ;  /* 0x0106000000007b1d */ /* 0x000fec0000002000 */
[----:B------:R-:W-:Y:S05]  /*7930*/  @P0 BRA `(.L_x_6695) ;  /* 0x00000020001c0947 */ /* 0x000fea0003800000 */
[----:B-1----:R-:W1:Y:S01]  /*7940*/  S2R R4, SR_SWINHI ;  /* 0x0000000000047919 */ /* 0x002e620000002f00 */
[----:B------:R-:W-:Y:S01]  /*7950*/  SHF.L.U64.HI R106, R22, 0x2, R19 ;  /* 0x00000002166a7819 */ /* 0x000fe20000010213 */
[----:B------:R-:W-:Y:S01]  /*7960*/  ULDC.64 UR4, c[0x0][0xc08] ;  /* 0x0003020000047ab9 */ /* 0x000fe20000000a00 */
[----:B------:R-:W-:Y:S02]  /*7970*/  MOV R88, R17 ;  /* 0x0000001100587202 */ /* 0x000fe40000000f00 */
[----:B-1----:R-:W-:-:S03]  /*7980*/  MOV R89, R4 ;  /* 0x0000000400597202 */ /* 0x002fc60000000f00 */
[----:B------:R-:W-:-:S03]  /*7990*/  IMAD.WIDE R12, R225, 0x2, R88 ;  /* 0x00000002e10c7825 */ /* 0x000fc600078e0258 */
[C---:B------:R-:W-:Y:S02]  /*79a0*/  IADD3 R105, P1, R12.reuse, 0x4040, RZ ;  /* 0x000040400c697810 */ /* 0x040fe40007f3e0ff */
[C---:B------:R-:W-:Y:S02]  /*79b0*/  IADD3 R103, P2, R12.reuse, 0x4020, RZ ;  /* 0x000040200c677810 */ /* 0x040fe40007f5e0ff */
[----:B------:R-:W-:Y:S01]  /*79c0*/  IADD3 R15, P3, R12, 0x4000, RZ ;  /* 0x000040000c0f7810 */ /* 0x000fe20007f7e0ff */
[--C-:B------:R-:W-:Y:S01]  /*79d0*/  IMAD.X R27, RZ, RZ, R13.reuse, P1 ;  /* 0x000000ffff1b7224 */ /* 0x100fe200008e060d */
[----:B------:R-:W-:Y:S01]  /*79e0*/  LOP3.LUT R10, R105, 0x380, RZ, 0xc0, !PT ;  /* 0x00000380690a7812 */ /* 0x000fe200078ec0ff */
[--C-:B------:R-:W-:Y:S01]  /*79f0*/  IMAD.X R33, RZ, RZ, R13.reuse, P2 ;  /* 0x000000ffff217224 */ /* 0x100fe200010e060d */
[----:B------:R-:W-:Y:S01]  /*7a00*/  LOP3.LUT R8, R103, 0x380, RZ, 0xc0, !PT ;  /* 0x0000038067087812 */ /* 0x000fe200078ec0ff */
[----:B------:R-:W-:Y:S01]  /*7a10*/  IMAD.X R29, RZ, RZ, R13, P3 ;  /* 0x000000ffff1d7224 */ /* 0x000fe200018e060d */
[----:B------:R-:W-:-:S02]  /*7a20*/  LOP3.LUT R4, R15, 0x380, RZ, 0xc0, !PT ;  /* 0x000003800f047812 */ /* 0x000fc400078ec0ff */
[C---:B------:R-:W-:Y:S02]  /*7a30*/  LOP3.LUT R9, R12.reuse, 0x380, RZ, 0xc0, !PT ;  /* 0x000003800c097812 */ /* 0x040fe400078ec0ff */
[----:B------:R-:W-:Y:S02]  /*7a40*/  IADD3 R107, P0, R12, 0x4060, RZ ;  /* 0x000040600c6b7810 */ /* 0x000fe40007f1e0ff */
[----:B------:R-:W-:Y:S02]  /*7a50*/  SHF.R.U64 R10, R10, 0x3, RZ ;  /* 0x000000030a0a7819 */ /* 0x000fe400000012ff */
[----:B------:R-:W-:Y:S01]  /*7a60*/  SHF.R.U64 R8, R8, 0x3, RZ ;  /* 0x0000000308087819 */ /* 0x000fe200000012ff */
[----:B------:R-:W-:Y:S01]  /*7a70*/  IMAD.X R31, RZ, RZ, R13, P0 ;  /* 0x000000ffff1f7224 */ /* 0x000fe200000e060d */
[C---:B------:R-:W-:Y:S02]  /*7a80*/  IADD3 R101, P4, R12.reuse, 0x60, RZ ;  /* 0x000000600c657810 */ /* 0x040fe40007f9e0ff */
[----:B------:R-:W-:-:S02]  /*7a90*/  IADD3 R93, P5, R12, 0x40, RZ ;  /* 0x000000400c5d7810 */ /* 0x000fc40007fbe0ff */
[----:B------:R-:W-:Y:S01]  /*7aa0*/  SHF.R.U64 R4, R4, 0x3, RZ ;  /* 0x0000000304047819 */ /* 0x000fe200000012ff */
[----:B------:R-:W-:Y:S01]  /*7ab0*/  IMAD.X R11, RZ, RZ, R13, P4 ;  /* 0x000000ffff0b7224 */ /* 0x000fe200020e060d */
[----:B------:R-:W-:Y:S01]  /*7ac0*/  BAR.SYNC.DEFER_BLOCKING 0x1, 0x100 ;  /* 0x0044000000007b1d */ /* 0x000fe20000010000 */
[----:B------:R-:W-:Y:S02]  /*7ad0*/  IADD3 R35, P6, R12, 0x20, RZ ;  /* 0x000000200c237810 */ /* 0x000fe40007fde0ff */
[----:B------:R-:W-:Y:S02]  /*7ae0*/  SHF.R.U64 R9, R9, 0x3, RZ ;  /* 0x0000000309097819 */ /* 0x000fe400000012ff */
[----:B------:R-:W-:Y:S02]  /*7af0*/  LOP3.LUT R14, R107, 0x380, RZ, 0xc0, !PT ;  /* 0x000003806b0e7812 */ /* 0x000fe400078ec0ff */
[----:B------:R-:W-:Y:S02]  /*7b00*/  LOP3.LUT R26, R10, R105, RZ, 0x3c, !PT ;  /* 0x000000690a1a7212 */ /* 0x000fe400078e3cff */
[----:B------:R-:W-:-:S02]  /*7b10*/  LOP3.LUT R32, R8, R103, RZ, 0x3c, !PT ;  /* 0x0000006708207212 */ /* 0x000fc400078e3cff */
[----:B------:R-:W-:Y:S02]  /*7b20*/  LOP3.LUT R28, R4, R15, RZ, 0x3c, !PT ;  /* 0x0000000f041c7212 */ /* 0x000fe400078e3cff */
[----:B------:R-:W-:Y:S02]  /*7b30*/  LOP3.LUT R10, R101, 0x380, RZ, 0xc0, !PT ;  /* 0x00000380650a7812 */ /* 0x000fe400078ec0ff */
[----:B------:R-:W-:Y:S02]  /*7b40*/  LOP3.LUT R8, R93, 0x380, RZ, 0xc0, !PT ;  /* 0x000003805d087812 */ /* 0x000fe400078ec0ff */
[----:B------:R-:W-:Y:S02]  /*7b50*/  LOP3.LUT R4, R35, 0x380, RZ, 0xc0, !PT ;  /* 0x0000038023047812 */ /* 0x000fe400078ec0ff */
[----:B------:R-:W-:Y:S01]  /*7b60*/  LOP3.LUT R12, R9, R12, RZ, 0x3c, !PT ;  /* 0x0000000c090c7212 */ /* 0x000fe200078e3cff */
[----:B------:R-:W-:Y:S01]  /*7b70*/  IMAD.X R9, RZ, RZ, R13, P5 ;  /* 0x000000ffff097224 */ /* 0x000fe200028e060d */
[----:B------:R-:W-:-:S02]  /*7b80*/  SHF.R.U64 R14, R14, 0x3, RZ ;  /* 0x000000030e0e7819 */ /* 0x000fc400000012ff */
[----:B------:R-:W-:Y:S02]  /*7b90*/  SHF.R.U64 R10, R10, 0x3, RZ ;  /* 0x000000030a0a7819 */ /* 0x000fe400000012ff */
[----:B------:R-:W-:Y:S02]  /*7ba0*/  SHF.R.U64 R8, R8, 0x3, RZ ;  /* 0x0000000308087819 */ /* 0x000fe400000012ff */
[----:B------:R-:W-:Y:S02]  /*7bb0*/  SHF.R.U64 R4, R4, 0x3, RZ ;  /* 0x0000000304047819 */ /* 0x000fe400000012ff */
[----:B------:R-:W-:Y:S02]  /*7bc0*/  IADD3.X R25, RZ, R13, RZ, P6, !PT ;  /* 0x0000000dff197210 */ /* 0x000fe400037fe4ff */
[----:B------:R-:W-:Y:S01]  /*7bd0*/  LOP3.LUT R30, R14, R107, RZ, 0x3c, !PT ;  /* 0x0000006b0e1e7212 */ /* 0x000fe200078e3cff */
[----:B------:R-:W-:Y:S01]  /*7be0*/  IMAD.SHL.U32 R107, R22, 0x4, RZ ;  /* 0x00000004166b7824 */ /* 0x000fe200078e00ff */
[----:B------:R-:W-:-:S02]  /*7bf0*/  MOV R34, R12 ;  /* 0x0000000c00227202 */ /* 0x000fc40000000f00 */
[----:B------:R-:W-:Y:S02]  /*7c00*/  F2FP.BF16.F32.PACK_AB R12, R21, R20 ;  /* 0x00000014150c723e */ /* 0x000fe400000010ff */
[----:B------:R-:W-:Y:S02]  /*7c10*/  F2FP.BF16.F32.PACK_AB R13, R67, R66 ;  /* 0x00000042430d723e */ /* 0x000fe400000010ff */
[----:B------:R-:W-:Y:S02]  /*7c20*/  F2FP.BF16.F32.PACK_AB R14, R37, R36 ;  /* 0x00000024250e723e */ /* 0x000fe400000010ff */
[----:B------:R-:W-:Y:S02]  /*7c30*/  F2FP.BF16.F32.PACK_AB R15, R69, R68 ;  /* 0x00000044450f723e */ /* 0x000fe400000010ff */
[----:B------:R-:W-:Y:S02]  /*7c40*/  LOP3.LUT R10, R10, R101, RZ, 0x3c, !PT ;  /* 0x000000650a0a7212 */ /* 0x000fe400078e3cff */
[----:B------:R-:W-:Y:S01]  /*7c50*/  LOP3.LUT R8, R8, R93, RZ, 0x3c, !PT ;  /* 0x0000005d08087212 */ /* 0x000fe200078e3cff */
[----:B------:R1:W-:Y:S01]  /*7c60*/  STSM.16.M88.4 [R34], R12 ;  /* 0x0000000c22007844 */ /* 0x0003e20000000200 */
[----:B------:R-:W-:Y:S01]  /*7c70*/  LOP3.LUT R24, R4, R35, RZ, 0x3c, !PT ;  /* 0x0000002304187212 */ /* 0x000fe200078e3cff */
[----:B------:R-:W2:Y:S01]  /*7c80*/  LDC.64 R92, c[0x0][0xc00] ;  /* 0x00030000ff5c7b82 */ /* 0x000ea20000000a00 */
[----:B------:R-:W-:-:S02]  /*7c90*/  MOV R103, R10 ;  /* 0x0000000a00677202 */ /* 0x000fc40000000f00 */
[----:B------:R-:W-:Y:S02]  /*7ca0*/  MOV R104, R8 ;  /* 0x0000000800687202 */ /* 0x000fe40000000f00 */
[----:B------:R-:W-:Y:S02]  /*7cb0*/  MOV R105, R24 ;  /* 0x0000001800697202 */ /* 0x000fe40000000f00 */
[----:B------:R-:W-:Y:S02]  /*7cc0*/  F2FP.BF16.F32.PACK_AB R8, R39, R38 ;  /* 0x000000262708723e */ /* 0x000fe400000010ff */
[----:B------:R-:W-:Y:S02]  /*7cd0*/  F2FP.BF16.F32.PACK_AB R9, R71, R70 ;  /* 0x000000464709723e */ /* 0x000fe400000010ff */
[----:B------:R-:W-:Y:S02]  /*7ce0*/  F2FP.BF16.F32.PACK_AB R10, R41, R40 ;  /* 0x00000028290a723e */ /* 0x000fe400000010ff */
[----:B------:R-:W-:-:S02]  /*7cf0*/  F2FP.BF16.F32.PACK_AB R11, R73, R72 ;  /* 0x00000048490b723e */ /* 0x000fc400000010ff */
[----:B-1----:R-:W-:Y:S02]  /*7d00*/  F2FP.BF16.F32.PACK_AB R12, R43, R42 ;  /* 0x0000002a2b0c723e */ /* 0x002fe400000010ff */
        /* <DEDUP_REMOVED lines=23> */
[----:B-1----:R-:W-:Y:S02]  /*7e80*/  F2FP.BF16.F32.PACK_AB R8, R59, R58 ;  /* 0x0000003a3b08723e */ /* 0x002fe400000010ff */
[----:B------:R-:W-:Y:S01]  /*7e90*/  F2FP.BF16.F32.PACK_AB R9, R95, R94 ;  /* 0x0000005e5f09723e */ /* 0x000fe200000010ff */
[----:B------:R-:W-:Y:S01]  /*7ea0*/  STSM.16.M88.4 [R102], R32 ;  /* 0x0000002066007844 */ /* 0x000fe20000000200 */
[----:B------:R-:W-:Y:S02]  /*7eb0*/  F2FP.BF16.F32.PACK_AB R10, R61, R60 ;  /* 0x0000003c3d0a723e */ /* 0x000fe400000010ff */
[----:B------:R-:W-:Y:S02]  /*7ec0*/  F2FP.BF16.F32.PACK_AB R11, R97, R96 ;  /* 0x00000060610b723e */ /* 0x000fe400000010ff */
[----:B---3--:R-:W-:Y:S01]  /*7ed0*/  F2FP.BF16.F32.PACK_AB R12, R63, R62 ;  /* 0x0000003e3f0c723e */ /* 0x008fe200000010ff */
[----:B----4-:R-:W-:Y:S01]  /*7ee0*/  IMAD.MOV.U32 R100, RZ, RZ, RZ ;  /* 0x000000ffff647224 */ /* 0x010fe200078e00ff */
[----:B------:R-:W-:Y:S01]  /*7ef0*/  F2FP.BF16.F32.PACK_AB R13, R99, R98 ;  /* 0x00000062630d723e */ /* 0x000fe200000010ff */
[----:B------:R1:W-:Y:S01]  /*7f00*/  STSM.16.M88.4 [R101], R8 ;  /* 0x0000000865007844 */ /* 0x0003e20000000200 */
[----:B------:R-:W-:-:S02]  /*7f10*/  F2FP.BF16.F32.PACK_AB R14, R65, R64 ;  /* 0x00000040410e723e */ /* 0x000fc400000010ff */
[----:B------:R-:W-:Y:S02]  /*7f20*/  F2FP.BF16.F32.PACK_AB R15, R151, R150 ;  /* 0x00000096970f723e */ /* 0x000fe400000010ff */
[----:B--2---:R-:W-:Y:S02]  /*7f30*/  ISETP.NE.U32.AND P0, PT, R92, RZ, PT ;  /* 0x000000ff5c00720c */ /* 0x004fe40003f05070 */
[----:B------:R-:W-:Y:S01]  /*7f40*/  IADD3 R24, P1, R107, R92, RZ ;  /* 0x0000005c6b187210 */ /* 0x000fe20007f3e0ff */
[----:B------:R2:W-:Y:S01]  /*7f50*/  STSM.16.M88.4 [R4], R12 ;  /* 0x0000000c04007844 */ /* 0x0005e20000000200 */
[----:B------:R-:W-:Y:S01]  /*7f60*/  BAR.SYNC.DEFER_BLOCKING 0x1, 0x100 ;  /* 0x0044000000007b1d */ /* 0x000fe20000010000 */
[----:B------:R-:W-:Y:S02]  /*7f70*/  ISETP.NE.AND.EX P0, PT, R93, RZ, PT, P0 ;  /* 0x000000ff5d00720c */ /* 0x000fe40003f05300 */
[----:B------:R-:W-:-:S05]  /*7f80*/  IMAD.X R25, R106, 0x1, R93, P1 ;  /* 0x000000016a197824 */ /* 0x000fca00008e065d */
[----:B-1----:R-:W1:Y:S08]  /*7f90*/  LDC R9, c[0x0][0xad4] ;  /* 0x0002b500ff097b82 */ /* 0x002e700000000800 */
[----:B--2---:R-:W2:Y:S01]  /*7fa0*/  LDC R4, c[0x0][0xbe8] ;  /* 0x0002fa00ff047b82 */ /* 0x004ea20000000800 */
[----:B------:R-:W3:Y:S01]  /*7fb0*/  @P0 LDG.E R100, desc[UR36][R24.64] ;  /* 0x0000002418640981 */ /* 0x000ee2000c1e1900 */
[----:B------:R-:W-:-:S04]  /*7fc0*/  ISETP.NE.U32.AND P1, PT, RZ, UR4, PT ;  /* 0x00000004ff007c0c */ /* 0x000fc8000bf25070 */
[----:B------:R-:W-:-:S13]  /*7fd0*/  ISETP.NE.AND.EX P1, PT, RZ, UR5, PT, P1 ;  /* 0x00000005ff007c0c */ /* 0x000fda000bf25310 */
[----:B------:R-:W-:Y:S01]  /*7fe0*/  @P1 IADD3 R26, P2, R107, UR4, RZ ;  /* 0x000000046b1a1c10 */ /* 0x000fe2000ff5e0ff */
[----:B------:R-:W-:Y:S01]  /*7ff0*/  ULDC UR4, c[0x0][0xa88] ;  /* 0x0002a20000047ab9 */ /* 0x000fe20000000800 */
[----:B------:R-:W-:Y:S01]  /*8000*/  MOV R28, 0x9b8 ;  /* 0x000009b8001c7802 */ /* 0x000fe20000000f00 */
[----:B------:R-:W-:Y:S01]  /*8010*/  IMAD.U32 R29, RZ, RZ, UR4 ;  /* 0x00000004ff1d7e24 */ /* 0x000fe2000f8e00ff */
[----:B------:R-:W-:Y:S02]  /*8020*/  @P1 IADD3.X R27, R106, UR5, RZ, P2, !PT ;  /* 0x000000056a1b1c10 */ /* 0x000fe400097fe4ff */
[----:B------:R-:W-:Y:S02]  /*8030*/  ISETP.NE.AND P2, PT, R18, RZ, PT ;  /* 0x000000ff1200720c */ /* 0x000fe40003f45270 */
[----:B--2---:R-:W-:Y:S01]  /*8040*/  ISETP.NE.AND P4, PT, R4, 0x1, PT ;  /* 0x000000010400780c */ /* 0x004fe20003f85270 */
[----:B------:R2:W5:Y:S01]  /*8050*/  @P1 LDG.E R29, desc[UR36][R26.64] ;  /* 0x000000241a1d1981 */ /* 0x000562000c1e1900 */
[----:B-1----:R-:W-:-:S02]  /*8060*/  SEL R9, R18, R9, P2 ;  /* 0x0000000912097207 */ /* 0x002fc40001000000 */
[----:B------:R-:W-:Y:S02]  /*8070*/  ISETP.NE.U32.AND P2, PT, R92, RZ, PT ;  /* 0x000000ff5c00720c */ /* 0x000fe40003f45070 */
[----:B------:R-:W-:Y:S02]  /*8080*/  ISETP.GT.AND P3, PT, R9, 0x1, PT ;  /* 0x000000010900780c */ /* 0x000fe40003f64270 */
[----:B------:R-:W-:Y:S01]  /*8090*/  ISETP.NE.AND.EX P2, PT, R93, RZ, PT, P2 ;  /* 0x000000ff5d00720c */ /* 0x000fe20003f45320 */
[----:B------:R-:W1:Y:S01]  /*80a0*/  LDC.64 R8, c[0x0][0xba8] ;  /* 0x0002ea00ff087b82 */ /* 0x000e620000000a00 */
[----:B------:R-:W-:Y:S01]  /*80b0*/  SEL R28, R28, 0x978, P3 ;  /* 0x000009781c1c7807 */ /* 0x000fe20001800000 */
[----:B------:R-:W-:Y:S01]  /*80c0*/  IMAD R93, R16, 0x80, R224 ;  /* 0x00000080105d7824 */ /* 0x000fe200078e02e0 */
[----:B------:R-:W-:Y:S02]  /*80d0*/  SEL R22, R22, RZ, !P2 ;  /* 0x000000ff16167207 */ /* 0x000fe40005000000 */
[----:B------:R-:W-:-:S02]  /*80e0*/  SEL R19, R19, RZ, !P2 ;  /* 0x000000ff13137207 */ /* 0x000fc40005000000 */
[----:B--2---:R-:W-:Y:S01]  /*80f0*/  SEL R27, R202, RZ, P3 ;  /* 0x000000ffca1b7207 */ /* 0x004fe20001800000 */
[----:B------:R-:W2:Y:S08]  /*8100*/  LDC.64 R14, c[0x0][R28+0x220] ;  /* 0x000088001c0e7b82 */ /* 0x000eb00000000a00 */
[----:B------:R-:W4:Y:S08]  /*8110*/  LDC.64 R10, c[0x0][R28+0x218] ;  /* 0x000086001c0a7b82 */ /* 0x000f300000000a00 */
[----:B------:R-:W0:Y:S08]  /*8120*/  @P4 LDC R26, c[0x0][0xbec] ;  /* 0x0002fb00ff1a4b82 */ /* 0x000e300000000800 */
[----:B------:R-:W0:Y:S01]  /*8130*/  @P4 LDC R35, c[0x0][0xbf0] ;  /* 0x0002fc00ff234b82 */ /* 0x000e220000000800 */
[----:B--2---:R-:W-:-:S04]  /*8140*/  IMAD R15, R15, R22, RZ ;  /* 0x000000160f0f7224 */ /* 0x004fc800078e02ff */
[C---:B------:R-:W-:Y:S02]  /*8150*/  IMAD R33, R14.reuse, R19, R15 ;  /* 0x000000130e217224 */ /* 0x040fe400078e020f */
[----:B------:R-:W-:Y:S01]  /*8160*/  IMAD.WIDE.U32 R14, R14, R22, RZ ;  /* 0x000000160e0e7225 */ /* 0x000fe200078e00ff */
[----:B------:R-:W2:Y:S03]  /*8170*/  LDC.64 R12, c[0x0][R28+0x228] ;  /* 0x00008a001c0c7b82 */ /* 0x000ea60000000a00 */
[----:B----4-:R-:W-:-:S04]  /*8180*/  IMAD.WIDE.U32 R18, R10, R2, RZ ;  /* 0x000000020a127225 */ /* 0x010fc800078e00ff */
[----:B------:R-:W-:Y:S01]  /*8190*/  IMAD R31, R11, R2, RZ ;  /* 0x000000020b1f7224 */ /* 0x000fe200078e02ff */
[----:B-1----:R-:W1:Y:S01]  /*81a0*/  @!P3 LDC R8, c[0x0][0xb50] ;  /* 0x0002d400ff08bb82 */ /* 0x002e620000000800 */
[----:B------:R-:W-:Y:S02]  /*81b0*/  IMAD.IADD R33, R15, 0x1, R33 ;  /* 0x000000010f217824 */ /* 0x000fe400078e0221 */
[----:B------:R-:W-:Y:S02]  /*81c0*/  IMAD.MOV.U32 R15, RZ, RZ, R93 ;  /* 0x000000ffff0f7224 */ /* 0x000fe400078e005d */
[----:B------:R-:W-:-:S03]  /*81d0*/  IMAD.IADD R30, R19, 0x1, R31 ;  /* 0x00000001131e7824 */ /* 0x000fc600078e021f */
[----:B------:R-:W4:Y:S01]  /*81e0*/  LDC.64 R10, c[0x0][R28+0x210] ;  /* 0x000084001c0a7b82 */ /* 0x000f220000000a00 */
[----:B--2---:R-:W-:-:S07]  /*81f0*/  IMAD R31, R13, R27, RZ ;  /* 0x0000001b0d1f7224 */ /* 0x004fce00078e02ff */
[----:B------:R-:W2:Y:S01]  /*8200*/  @!P3 LDC R9, c[0x0][0xb54] ;  /* 0x0002d500ff09bb82 */ /* 0x000ea20000000800 */
[----:B------:R-:W-:-:S04]  /*8210*/  IMAD.WIDE.U32 R12, R12, R27, RZ ;  /* 0x0000001b0c0c7225 */ /* 0x000fc800078e00ff */
[----:B------:R-:W-:Y:S01]  /*8220*/  IMAD.IADD R31, R13, 0x1, R31 ;  /* 0x000000010d1f7824 */ /* 0x000fe200078e021f */
[--C-:B---3--:R-:W-:Y:S01]  /*8230*/  IADD3 R18, P2, P5, R14, R18, R100.reuse ;  /* 0x000000120e127210 */ /* 0x108fe20007d5e064 */
[----:B0-----:R-:W-:Y:S01]  /*8240*/  @P4 IMAD.HI.U32 R14, R93, R26, RZ ;  /* 0x0000001a5d0e4227 */ /* 0x001fe200078e00ff */
        /* <DEDUP_REMOVED lines=8> */
[----:B----4-:R-:W-:Y:S01]  /*82d0*/  IMAD R11, R11, R15, RZ ;  /* 0x0000000f0b0b7224 */ /* 0x010fe200078e02ff */
[----:B------:R-:W-:-:S05]  /*82e0*/  SHF.R.S32.HI R27, RZ, 0x1f, R15 ;  /* 0x0000001fff1b7819 */ /* 0x000fca000001140f */
[C---:B------:R-:W-:Y:S02]  /*82f0*/  IMAD R27, R10.reuse, R27, R11 ;  /* 0x0000001b0a1b7224 */ /* 0x040fe400078e020b */
[----:B------:R-:W-:-:S05]  /*8300*/  IMAD.WIDE.U32 R10, R10, R15, R12 ;  /* 0x0000000f0a0a7225 */ /* 0x000fca00078e000c */
[----:B------:R-:W-:Y:S02]  /*8310*/  IADD3 R11, R11, R27, RZ ;  /* 0x0000001b0b0b7210 */ /* 0x000fe40007ffe0ff */
[----:B-1----:R-:W-:-:S04]  /*8320*/  LEA R12, P2, R10, R8, 0x2 ;  /* 0x000000080a0c7211 */ /* 0x002fc800078410ff */
[----:B--2---:R-:W-:Y:S01]  /*8330*/  LEA.HI.X R14, R10, R9, R11, 0x2, P2 ;  /* 0x000000090a0e7211 */ /* 0x004fe200010f140b */
[----:B------:R-:W-:Y:S08]  /*8340*/  @P1 BRA `(.L_x_6696) ;  /* 0x0000000000101947 */ /* 0x000ff00003800000 */
[----:B------:R-:W-:Y:S05]  /*8350*/  @!P0 BRA `(.L_x_6696) ;  /* 0x00000000000c8947 */ /* 0x000fea0003800000 */
[----:B------:R-:W2:Y:S04]  /*8360*/  LDG.E R8, desc[UR36][R24.64] ;  /* 0x0000002418087981 */ /* 0x000ea8000c1e1900 */
[----:B-----5:R-:W2:Y:S02]  /*8370*/  LDG.E R29, desc[UR36][R24.64+0x4] ;  /* 0x00000424181d7981 */ /* 0x020ea4000c1e1900 */
[----:B--2---:R-:W-:-:S07]  /*8380*/  IMAD.IADD R29, R29, 0x1, -R8 ;  /* 0x000000011d1d7824 */ /* 0x004fce00078e0a08 */
.L_x_6696:
[----:B------:R-:W-:Y:S01]  /*8390*/  SHFL.IDX PT, R8, R12, RZ, 0x1c1f ;  /* 0x001c1fff0c087589 */ /* 0x000fe200000e0000 */
[----:B------:R-:W-:Y:S01]  /*83a0*/  IMAD R15, R16, 0x80, R223 ;  /* 0x00000080100f7824 */ /* 0x000fe200078e02df */
[----:B------:R-:W-:Y:S01]  /*83b0*/  LOP3.LUT P0, RZ, R206, 0x3, RZ, 0xc0, !PT ;  /* 0x00000003ceff7812 */ /* 0x000fe2000780c0ff */
[----:B-----5:R-:W-:Y:S01]  /*83c0*/  IMAD R18, R29, R4, RZ ;  /* 0x000000041d127224 */ /* 0x020fe200078e02ff */
[----:B------:R-:W0:Y:S01]  /*83d0*/  SHFL.IDX PT, R9, R14, RZ, 0x1c1f ;  /* 0x001c1fff0e097589 */ /* 0x000e2200000e0000 */
[----:B------:R-:W-:-:S03]  /*83e0*/  VIADD R13, R15, 0x8 ;  /* 0x000000080f0d7836 */ /* 0x000fc60000000000 */
[----:B------:R-:W-:Y:S01]  /*83f0*/  SHFL.IDX PT, R10, R12, 0x1, 0x1c1f ;  /* 0x003c1f000c0a7f89 */ /* 0x000fe200000e0000 */
[-C--:B------:R-:W-:Y:S02]  /*8400*/  ISETP.GE.OR P1, PT, R15, R18.reuse, P0 ;  /* 0x000000120f00720c */ /* 0x080fe40000726670 */
[-C--:B------:R-:W-:Y:S01]  /*8410*/  ISETP.GE.OR P0, PT, R13, R18.reuse, P0 ;  /* 0x000000120d00720c */ /* 0x080fe20000706670 */
[----:B------:R-:W1:Y:S01]  /*8420*/  SHFL.IDX PT, R11, R14, 0x1, 0x1c1f ;  /* 0x003c1f000e0b7f89 */ /* 0x000e6200000e0000 */
[----:B------:R-:W-:-:S09]  /*8430*/  ISETP.GE.AND P2, PT, R15, R18, PT ;  /* 0x000000120f00720c */ /* 0x000fd20003f46270 */
[----:B0-----:R0:W-:Y:S04]  /*8440*/  @!P1 ST.E desc[UR36][R8.64], R0 ;  /* 0x0000000008009985 */ /* 0x0011e8000c101924 */
[----:B-1----:R0:W-:Y:S01]  /*8450*/  @!P0 ST.E desc[UR36][R10.64], R3 ;  /* 0x000000030a008985 */ /* 0x0021e2000c101924 */
[----:B------:R-:W-:Y:S01]  /*8460*/  ISETP.GE.AND P0, PT, R13, R18, PT ;  /* 0x000000120d00720c */ /* 0x000fe20003f06270 */
[----:B------:R-:W-:-:S12]  /*8470*/  @P3 BRA `(.L_x_6697) ;  /* 0x00000008007c3947 */ /* 0x000fd80003800000 */
[----:B0-----:R-:W-:Y:S01]  /*8480*/  IMAD R3, R204, 0x40, R153 ;  /* 0x00000040cc037824 */ /* 0x001fe200078e0299 */
[----:B------:R-:W0:Y:S01]  /*8490*/  @P4 LDC R49, c[0x0][0xbec] ;  /* 0x0002fb00ff314b82 */ /* 0x000e220000000800 */
[----:B------:R-:W-:Y:S02]  /*84a0*/  ULDC.64 UR4, c[0x0][0xaa0] ;  /* 0x0002a80000047ab9 */ /* 0x000fe40000000a00 */
[----:B------:R-:W-:-:S03]  /*84b0*/  IMAD.WIDE R88, R3, 0x2, R88 ;  /* 0x0000000203587825 */ /* 0x000fc600078e0258 */
[C---:B------:R-:W-:Y:S02]  /*84c0*/  IADD3 R13, P6, R88.reuse, 0x1000, RZ ;  /* 0x00001000580d7810 */ /* 0x040fe40007fde0ff */
[----:B------:R-:W1:Y:S01]  /*84d0*/  @P4 LDC R51, c[0x0][0xbf0] ;  /* 0x0002fc00ff334b82 */ /* 0x000e620000000800 */
[----:B------:R-:W-:Y:S01]  /*84e0*/  IMAD R19, R19, UR4, RZ ;  /* 0x0000000413137c24 */ /* 0x000fe2000f8e02ff */
[----:B------:R-:W-:Y:S02]  /*84f0*/  IADD3 R25, P5, R88, 0x2000, RZ ;  /* 0x0000200058197810 */ /* 0x000fe40007fbe0ff */
[----:B------:R-:W-:Y:S01]  /*8500*/  LOP3.LUT R12, R13, 0x380, RZ, 0xc0, !PT ;  /* 0x000003800d0c7812 */ /* 0x000fe200078ec0ff */
[----:B------:R-:W-:Y:S01]  /*8510*/  IMAD R19, R100, UR5, R19 ;  /* 0x0000000564137c24 */ /* 0x000fe2000f8e0213 */
[----:B------:R-:W-:Y:S02]  /*8520*/  IADD3 R29, P3, R88, 0x3000, RZ ;  /* 0x00003000581d7810 */ /* 0x000fe40007f7e0ff */
[----:B------:R-:W-:Y:S01]  /*8530*/  SHF.R.U64 R12, R12, 0x3, RZ ;  /* 0x000000030c0c7819 */ /* 0x000fe200000012ff */
[----:B------:R-:W-:Y:S01]  /*8540*/  IMAD.WIDE.U32 R20, R100, UR4, RZ ;  /* 0x0000000464147c25 */ /* 0x000fe2000f8e00ff */
[----:B------:R-:W-:Y:S01]  /*8550*/  ULDC.64 UR4, c[0x0][0xae8] ;  /* 0x0002ba0000047ab9 */ /* 0x000fe20000000a00 */
[----:B------:R-:W-:-:S02]  /*8560*/  IADD3 R33, P2, R88, 0x4000, RZ ;  /* 0x0000400058217810 */ /* 0x000fc40007f5e0ff */
[----:B------:R-:W-:Y:S01]  /*8570*/  LOP3.LUT R12, R12, R13, RZ, 0x3c, !PT ;  /* 0x0000000d0c0c7212 */ /* 0x000fe200078e3cff */
[----:B------:R-:W-:Y:S01]  /*8580*/  IMAD.X R13, RZ, RZ, R89, P6 ;  /* 0x000000ffff0d7224 */ /* 0x000fe200030e0659 */
[C---:B------:R-:W-:Y:S01]  /*8590*/  IADD3 R3, P6, R88.reuse, 0x7000, RZ ;  /* 0x0000700058037810 */ /* 0x040fe20007fde0ff */
[----:B------:R-:W-:Y:S01]  /*85a0*/  IMAD.IADD R21, R21, 0x1, R19 ;  /* 0x0000000115157824 */ /* 0x000fe200078e0213 */
[----:B------:R-:W-:Y:S02]  /*85b0*/  IADD3 R37, P1, R88, 0x5000, RZ ;  /* 0x0000500058257810 */ /* 0x000fe40007f3e0ff */
[----:B------:R-:W-:Y:S01]  /*85c0*/  LOP3.LUT R0, R3, 0x380, RZ, 0xc0, !PT ;  /* 0x0000038003007812 */ /* 0x000fe200078ec0ff */
[----:B------:R-:W-:Y:S01]  /*85d0*/  IMAD.WIDE.U32 R20, R2, UR4, R20 ;  /* 0x0000000402147c25 */ /* 0x000fe2000f8e0014 */
[----:B------:R-:W-:Y:S01]  /*85e0*/  IADD3 R41, P0, R88, 0x6000, RZ ;  /* 0x0000600058297810 */ /* 0x000fe20007f1e0ff */
[----:B------:R-:W5:Y:S01]  /*85f0*/  LD.E.128 R12, desc[UR36][R12.64] ;  /* 0x000000240c0c7980 */ /* 0x000f62000c101d00 */
[----:B------:R-:W-:Y:S01]  /*8600*/  SHF.R.U64 R0, R0, 0x3, RZ ;  /* 0x0000000300007819 */ /* 0x000fe200000012ff */
[----:B------:R-:W-:Y:S01]  /*8610*/  IMAD R21, R2, UR5, R21 ;  /* 0x0000000502157c24 */ /* 0x000fe2000f8e0215 */
[----:B------:R-:W-:Y:S01]  /*8620*/  LOP3.LUT R24, R25, 0x380, RZ, 0xc0, !PT ;  /* 0x0000038019187812 */ /* 0x000fe200078ec0ff */
[----:B------:R-:W-:Y:S01]  /*8630*/  ULDC.64 UR4, c[0x0][0xaf0] ;  /* 0x0002bc0000047ab9 */ /* 0x000fe20000000a00 */
[----:B------:R-:W-:Y:S01]  /*8640*/  LOP3.LUT R44, R0, R3, RZ, 0x3c, !PT ;  /* 0x00000003002c7212 */ /* 0x000fe200078e3cff */
[----:B------:R-:W-:Y:S01]  /*8650*/  IMAD R3, R154, 0x20, R204 ;  /* 0x000000209a037824 */ /* 0x000fe200078e02cc */
[----:B------:R-:W-:Y:S01]  /*8660*/  LOP3.LUT R28, R29, 0x380, RZ, 0xc0, !PT ;  /* 0x000003801d1c7812 */ /* 0x000fe200078ec0ff */
[----:B------:R-:W-:Y:S01]  /*8670*/  IMAD.X R45, RZ, RZ, R89, P6 ;  /* 0x000000ffff2d7224 */ /* 0x000fe200030e0659 */
[----:B------:R-:W-:-:S02]  /*8680*/  LOP3.LUT R32, R33, 0x380, RZ, 0xc0, !PT ;  /* 0x0000038021207812 */ /* 0x000fc400078ec0ff */
[----:B------:R-:W-:Y:S02]  /*8690*/  LEA R48, R16, R3, 0x7 ;  /* 0x0000000310307211 */ /* 0x000fe400078e38ff */
[----:B------:R-:W-:Y:S01]  /*86a0*/  SHF.R.S32.HI R3, RZ, 0x1f, R22 ;  /* 0x0000001fff037819 */ /* 0x000fe20000011416 */
[----:B------:R-:W5:Y:S01]  /*86b0*/  LD.E.128 R44, desc[UR36][R44.64] ;  /* 0x000000242c2c7980 */ /* 0x000f62000c101d00 */
[----:B------:R-:W-:Y:S01]  /*86c0*/  LOP3.LUT R36, R37, 0x380, RZ, 0xc0, !PT ;  /* 0x0000038025247812 */ /* 0x000fe200078ec0ff */
[----:B0-----:R-:W-:Y:S01]  /*86d0*/  @P4 IMAD.HI.U32 R0, R48, R49, RZ ;  /* 0x0000003130004227 */ /* 0x001fe200078e00ff */
[----:B------:R-:W-:Y:S02]  /*86e0*/  LOP3.LUT R40, R41, 0x380, RZ, 0xc0, !PT ;  /* 0x0000038029287812 */ /* 0x000fe400078ec0ff */
[----:B------:R-:W-:Y:S01]  /*86f0*/  LOP3.LUT R9, R88, 0x380, RZ, 0xc0, !PT ;  /* 0x0000038058097812 */ /* 0x000fe200078ec0ff */
[----:B------:R-:W-:Y:S01]  /*8700*/  IMAD.MOV.U32 R19, RZ, RZ, R48 ;  /* 0x000000ffff137224 */ /* 0x000fe200078e0030 */
[----:B-1----:R-:W-:Y:S01]  /*8710*/  @P4 SHF.R.U32.HI R19, RZ, R51, R0 ;  /* 0x00000033ff134219 */ /* 0x002fe20000011600 */
[----:B------:R-:W-:Y:S01]  /*8720*/  IMAD R3, R3, UR4, RZ ;  /* 0x0000000403037c24 */ /* 0x000fe2000f8e02ff */
[----:B------:R-:W-:-:S02]  /*8730*/  SHF.R.U64 R24, R24, 0x3, RZ ;  /* 0x0000000318187819 */ /* 0x000fc400000012ff */
[----:B------:R-:W-:Y:S02]  /*8740*/  SHF.R.U64 R28, R28, 0x3, RZ ;  /* 0x000000031c1c7819 */ /* 0x000fe400000012ff */
[----:B------:R-:W-:Y:S02]  /*8750*/  SHF.R.U64 R32, R32, 0x3, RZ ;  /* 0x0000000320207819 */ /* 0x000fe400000012ff */
[----:B------:R-:W-:Y:S02]  /*8760*/  SHF.R.U64 R36, R36, 0x3, RZ ;  /* 0x0000000324247819 */ /* 0x000fe400000012ff */
[----:B------:R-:W-:Y:S01]  /*8770*/  SHF.R.U64 R40, R40, 0x3, RZ ;  /* 0x0000000328287819 */ /* 0x000fe200000012ff */
[C---:B------:R-:W-:Y:S01]  /*8780*/  IMAD R49, R22.reuse, UR5, R3 ;  /* 0x0000000516317c24 */ /* 0x040fe2000f8e0203 */
[----:B------:R-:W-:Y:S01]  /*8790*/  SHF.R.U64 R9, R9, 0x3, RZ ;  /* 0x0000000309097819 */ /* 0x000fe200000012ff */
[----:B------:R-:W-:Y:S01]  /*87a0*/  IMAD.WIDE.U32 R2, R22, UR4, R20 ;  /* 0x0000000416027c25 */ /* 0x000fe2000f8e0014 */
[--C-:B------:R-:W-:Y:S01]  /*87b0*/  SHF.R.S32.HI R0, RZ, 0x1f, R19.reuse ;  /* 0x0000001fff007819 */ /* 0x100fe20000011413 */
[----:B------:R-:W-:Y:S01]  /*87c0*/  ULDC.64 UR4, c[0x0][0xae0] ;  /* 0x0002b80000047ab9 */ /* 0x000fe20000000a00 */
[----:B------:R-:W-:Y:S01]  /*87d0*/  LOP3.LUT R24, R24, R25, RZ, 0x3c, !PT ;  /* 0x0000001918187212 */ /* 0x000fe200078e3cff */
        /* <DEDUP_REMOVED lines=9> */
[----:B------:R-:W-:-:S02]  /*8870*/  IADD3.X R29, RZ, R89, RZ, P3, !PT ;  /* 0x00000059ff1d7210 */ /* 0x000fc40001ffe4ff */
[----:B------:R-:W-:Y:S01]  /*8880*/  LOP3.LUT R88, R9, R88, RZ, 0x3c, !PT ;  /* 0x0000005809587212 */ /* 0x000fe200078e3cff */
[----:B------:R-:W-:Y:S01]  /*8890*/  IMAD R0, R0, UR4, RZ ;  /* 0x0000000400007c24 */ /* 0x000fe2000f8e02ff */
[----:B------:R-:W5:Y:S01]  /*88a0*/  LD.E.128 R24, desc[UR36][R24.64] ;  /* 0x0000002418187980 */ /* 0x000f62000c101d00 */
[----:B------:R-:W-:Y:S02]  /*88b0*/  IMAD R21, R4, R21, R48 ;  /* 0x0000001504157224 */ /* 0x000fe400078e0230 */
[----:B------:R-:W-:Y:S01]  /*88c0*/  IMAD.IADD R3, R3, 0x1, R49 ;  /* 0x0000000103037824 */ /* 0x000fe200078e0231 */
[----:B------:R0:W5:Y:S01]  /*88d0*/  LD.E.128 R8, desc[UR36][R88.64] ;  /* 0x0000002458087980 */ /* 0x000162000c101d00 */
[C---:B------:R-:W-:Y:S01]  /*88e0*/  IMAD R49, R19.reuse, UR5, R0 ;  /* 0x0000000513317c24 */ /* 0x040fe2000f8e0200 */
[----:B------:R-:W-:Y:S02]  /*88f0*/  SHF.R.S32.HI R0, RZ, 0x1f, R21 ;  /* 0x0000001fff007819 */ /* 0x000fe40000011415 */
[----:B------:R-:W5:Y:S01]  /*8900*/  LD.E.128 R28, desc[UR36][R28.64] ;  /* 0x000000241c1c7980 */ /* 0x000f62000c101d00 */
[----:B------:R-:W-:Y:S01]  /*8910*/  IMAD.WIDE.U32 R2, R19, UR4, R2 ;  /* 0x0000000413027c25 */ /* 0x000fe2000f8e0002 */
[----:B------:R-:W-:-:S02]  /*8920*/  ULDC.64 UR4, c[0x0][0xad8] ;  /* 0x0002b60000047ab9 */ /* 0x000fc40000000a00 */
        /* <DEDUP_REMOVED lines=9> */
[----:B------:R-:W-:-:S02]  /*89c0*/  IMAD.IADD R3, R3, 0x1, R49 ;  /* 0x0000000103037824 */ /* 0x000fc400078e0231 */
[----:B------:R-:W-:Y:S02]  /*89d0*/  IMAD R0, R0, UR4, RZ ;  /* 0x0000000400007c24 */ /* 0x000fe4000f8e02ff */
[----:B------:R-:W-:Y:S02]  /*89e0*/  IMAD R51, R16, 0x80, R204 ;  /* 0x0000008010337824 */ /* 0x000fe400078e02cc */
[C---:B------:R-:W-:Y:S02]  /*89f0*/  IMAD R49, R21.reuse, UR5, R0 ;  /* 0x0000000515317c24 */ /* 0x040fe4000f8e0200 */
[----:B------:R-:W-:Y:S01]  /*8a00*/  IMAD.WIDE.U32 R2, R21, UR4, R2 ;  /* 0x0000000415027c25 */ /* 0x000fe2000f8e0002 */
[----:B------:R-:W-:Y:S01]  /*8a10*/  ISETP.GE.AND P2, PT, R51, R18, PT ;  /* 0x000000123300720c */ /* 0x000fe20003f46270 */
[----:B------:R-:W-:Y:S02]  /*8a20*/  ULDC.64 UR4, c[0x0][0xa80] ;  /* 0x0002a00000047ab9 */ /* 0x000fe40000000a00 */
[----:B------:R-:W-:Y:S01]  /*8a30*/  IMAD.IADD R3, R3, 0x1, R49 ;  /* 0x0000000103037824 */ /* 0x000fe200078e0231 */
[----:B------:R-:W-:Y:S01]  /*8a40*/  LEA R0, P3, R2, UR4, 0x1 ;  /* 0x0000000402007c11 */ /* 0x000fe2000f8608ff */
[----:B------:R-:W-:Y:S01]  /*8a50*/  VIADD R19, R51, 0x20 ;  /* 0x0000002033137836 */ /* 0x000fe20000000000 */
[----:B------:R-:W-:-:S02]  /*8a60*/  IADD3 R17, R17, 0x28820, RZ ;  /* 0x0002882011117810 */ /* 0x000fc40007ffe0ff */
[----:B------:R-:W-:Y:S02]  /*8a70*/  LEA.HI.X R4, R2, UR5, R3, 0x1, P3 ;  /* 0x0000000502047c11 */ /* 0x000fe400098f0c03 */
[----:B------:R-:W-:Y:S02]  /*8a80*/  PRMT R17, RZ, 0x654, R17 ;  /* 0x00000654ff117816 */ /* 0x000fe40000000011 */
[-C--:B------:R-:W-:Y:S01]  /*8a90*/  ISETP.GE.AND P0, PT, R19, R18.reuse, PT ;  /* 0x000000121300720c */ /* 0x080fe20003f06270 */
[----:B------:R-:W-:Y:S01]  /*8aa0*/  VIADD R19, R51, 0x40 ;  /* 0x0000004033137836 */ /* 0x000fe20000000000 */
[----:B-1----:R0:W-:Y:S01]  /*8ab0*/  SYNCS.ARRIVE.TRANS64.RED.A1T0 RZ, [R17+URZ], RZ ;  /* 0x000000ff11ff79a7 */ /* 0x0021e2000810043f */
[----:B------:R0:W1:Y:S01]  /*8ac0*/  SHFL.IDX PT, R16, R0, RZ, 0x181f ;  /* 0x00181fff00107589 */ /* 0x00006200000e0000 */
[----:B------:R-:W-:Y:S03]  /*8ad0*/  BSSY B1, `(.L_x_6698) ;  /* 0x000000d000017945 */ /* 0x000fe60003800000 */
[----:B------:R0:W2:Y:S01]  /*8ae0*/  SHFL.IDX PT, R20, R4, RZ, 0x181f ;  /* 0x00181fff04147589 */ /* 0x0000a200000e0000 */
[----:B------:R-:W-:Y:S01]  /*8af0*/  ISETP.GE.AND P1, PT, R19, R18, PT ;  /* 0x000000121300720c */ /* 0x000fe20003f26270 */
[----:B------:R-:W-:-:S12]  /*8b00*/  @P2 BRA `(.L_x_6699) ;  /* 0x0000000000242947 */ /* 0x000fd80003800000 */
[----:B------:R-:W-:Y:S02]  /*8b10*/  ULDC UR4, c[0x0][0xac8] ;  /* 0x0002b20000047ab9 */ /* 0x000fe40000000800 */
[----:B------:R-:W-:Y:S02]  /*8b20*/  ISETP.GE.AND P2, PT, R153, UR4, PT ;  /* 0x0000000499007c0c */ /* 0x000fe4000bf46270 */
[----:B------:R-:W-:-:S11]  /*8b30*/  ISETP.GE.AND P3, PT, R23, UR4, PT ;  /* 0x0000000417007c0c */ /* 0x000fd6000bf66270 */
[-C--:B-1----:R-:W-:Y:S02]  /*8b40*/  @!P2 LEA R2, P4, R153, R16.reuse, 0x1 ;  /* 0x000000109902a211 */ /* 0x082fe400078808ff */
[----:B------:R-:W-:Y:S02]  /*8b50*/  @!P3 LEA R16, P5, R23, R16, 0x1 ;  /* 0x000000101710b211 */ /* 0x000fe400078a08ff */
[-C--:B--2---:R-:W-:Y:S02]  /*8b60*/  @!P2 LEA.HI.X R3, R153, R20.reuse, R227, 0x1, P4 ;  /* 0x000000149903a211 */ /* 0x084fe400020f0ce3 */
[----:B0-----:R-:W-:-:S03]  /*8b70*/  @!P3 LEA.HI.X R17, R23, R20, R226, 0x1, P5 ;  /* 0x000000141711b211 */ /* 0x001fc600028f0ce2 */
[----:B-----5:R3:W-:Y:S04]  /*8b80*/  @!P2 ST.E.128 desc[UR36][R2.64], R8 ;  /* 0x000000080200a985 */ /* 0x0207e8000c101d24 */
[----:B------:R3:W-:Y:S02]  /*8b90*/  @!P3 ST.E.128 desc[UR36][R16.64], R32 ;  /* 0x000000201000b985 */ /* 0x0007e4000c101d24 */
.L_x_6699:
[----:B------:R-:W-:Y:S05]  /*8ba0*/  BSYNC B1 ;  /* 0x0000000000017941 */ /* 0x000fea0003800000 */
.L_x_6698:
[----:B---3-5:R3:W4:Y:S01]  /*8bb0*/  SHFL.IDX PT, R10, R4, 0x1, 0x181f ;  /* 0x00381f00040a7f89 */ /* 0x02872200000e0000 */
[----:B------:R-:W-:Y:S03]  /*8bc0*/  BSSY B1, `(.L_x_6700) ;  /* 0x000000c000017945 */ /* 0x000fe60003800000 */
[----:B------:R3:W0:Y:S01]  /*8bd0*/  SHFL.IDX PT, R8, R0, 0x1, 0x181f ;  /* 0x00381f0000087f89 */ /* 0x00062200000e0000 */
[----:B------:R-:W-:Y:S05]  /*8be0*/  @P0 BRA `(.L_x_6701) ;  /* 0x0000000000240947 */ /* 0x000fea0003800000 */
[----:B------:R-:W-:Y:S02]  /*8bf0*/  ULDC UR4, c[0x0][0xac8] ;  /* 0x0002b20000047ab9 */ /* 0x000fe40000000800 */
[----:B------:R-:W-:Y:S02]  /*8c00*/  ISETP.GE.AND P3, PT, R153, UR4, PT ;  /* 0x0000000499007c0c */ /* 0x000fe4000bf66270 */
[----:B------:R-:W-:-:S11]  /*8c10*/  ISETP.GE.AND P4, PT, R23, UR4, PT ;  /* 0x0000000417007c0c */ /* 0x000fd6000bf86270 */
[-C--:B0-----:R-:W-:Y:S02]  /*8c20*/  @!P3 LEA R2, P0, R153, R8.reuse, 0x1 ;  /* 0x000000089902b211 */ /* 0x081fe400078008ff */
[----:B------:R-:W-:Y:S02]  /*8c30*/  @!P4 LEA R8, P2, R23, R8, 0x1 ;  /* 0x000000081708c211 */ /* 0x000fe400078408ff */
[-C--:B----4-:R-:W-:Y:S02]  /*8c40*/  @!P3 LEA.HI.X R3, R153, R10.reuse, R227, 0x1, P0 ;  /* 0x0000000a9903b211 */ /* 0x090fe400000f0ce3 */
[----:B------:R-:W-:-:S03]  /*8c50*/  @!P4 LEA.HI.X R9, R23, R10, R226, 0x1, P2 ;  /* 0x0000000a1709c211 */ /* 0x000fc600010f0ce2 */
[----:B------:R0:W-:Y:S04]  /*8c60*/  @!P3 ST.E.128 desc[UR36][R2.64], R12 ;  /* 0x0000000c0200b985 */ /* 0x0001e8000c101d24 */
[----:B------:R0:W-:Y:S02]  /*8c70*/  @!P4 ST.E.128 desc[UR36][R8.64], R36 ;  /* 0x000000240800c985 */ /* 0x0001e4000c101d24 */
.L_x_6701:
[----:B------:R-:W-:Y:S05]  /*8c80*/  BSYNC B1 ;  /* 0x0000000000017941 */ /* 0x000fea0003800000 */
.L_x_6700:
[----:B----4-:R4:W1:Y:S01]  /*8c90*/  SHFL.IDX PT, R10, R4, 0x2, 0x181f ;  /* 0x00581f00040a7f89 */ /* 0x01086200000e0000 */
[----:B------:R-:W-:Y:S03]  /*8ca0*/  BSSY B1, `(.L_x_6702) ;  /* 0x000000c000017945 */ /* 0x000fe60003800000 */
[----:B0-----:R4:W0:Y:S01]  /*8cb0*/  SHFL.IDX PT, R8, R0, 0x2, 0x181f ;  /* 0x00581f0000087f89 */ /* 0x00182200000e0000 */
[----:B------:R-:W-:Y:S05]  /*8cc0*/  @P1 BRA `(.L_x_6703) ;  /* 0x0000000000241947 */ /* 0x000fea0003800000 */
[----:B------:R-:W-:Y:S02]  /*8cd0*/  ULDC UR4, c[0x0][0xac8] ;  /* 0x0002b20000047ab9 */ /* 0x000fe40000000800 */
[----:B------:R-:W-:Y:S02]  /*8ce0*/  ISETP.GE.AND P2, PT, R153, UR4, PT ;  /* 0x0000000499007c0c */ /* 0x000fe4000bf46270 */
[----:B------:R-:W-:-:S11]  /*8cf0*/  ISETP.GE.AND P3, PT, R23, UR4, PT ;  /* 0x0000000417007c0c */ /* 0x000fd6000bf66270 */
[-C--:B0-----:R-:W-:Y:S02]  /*8d00*/  @!P2 LEA R2, P0, R153, R8.reuse, 0x1 ;  /* 0x000000089902a211 */ /* 0x081fe400078008ff */
[----:B------:R-:W-:Y:S02]  /*8d10*/  @!P3 LEA R8, P1, R23, R8, 0x1 ;  /* 0x000000081708b211 */ /* 0x000fe400078208ff */
[-C--:B-1----:R-:W-:Y:S02]  /*8d20*/  @!P2 LEA.HI.X R3, R153, R10.reuse, R227, 0x1, P0 ;  /* 0x0000000a9903a211 */ /* 0x082fe400000f0ce3 */
[----:B------:R-:W-:-:S03]  /*8d30*/  @!P3 LEA.HI.X R9, R23, R10, R226, 0x1, P1 ;  /* 0x0000000a1709b211 */ /* 0x000fc600008f0ce2 */
[----:B------:R0:W-:Y:S04]  /*8d40*/  @!P2 ST.E.128 desc[UR36][R2.64], R24 ;  /* 0x000000180200a985 */ /* 0x0001e8000c101d24 */
[----:B------:R0:W-:Y:S02]  /*8d50*/  @!P3 ST.E.128 desc[UR36][R8.64], R40 ;  /* 0x000000280800b985 */ /* 0x0001e4000c101d24 */
.L_x_6703:
[----:B------:R-:W-:Y:S05]  /*8d60*/  BSYNC B1 ;  /* 0x0000000000017941 */ /* 0x000fea0003800000 */
.L_x_6702:
[----:B0-----:R-:W-:Y:S01]  /*8d70*/  VIADD R3, R51, 0x60 ;  /* 0x0000006033037836 */ /* 0x001fe20000000000 */
[----:B---34-:R-:W0:Y:S04]  /*8d80*/  SHFL.IDX PT, R4, R4, 0x3, 0x181f ;  /* 0x00781f0004047f89 */ /* 0x018e2800000e0000 */
[----:B------:R-:W-:Y:S01]  /*8d90*/  ISETP.GE.AND P0, PT, R3, R18, PT ;  /* 0x000000120300720c */ /* 0x000fe20003f06270 */
[----:B------:R-:W3:-:S12]  /*8da0*/  SHFL.IDX PT, R0, R0, 0x3, 0x181f ;  /* 0x00781f0000007f89 */ /* 0x000ed800000e0000 */
[----:B------:R-:W-:Y:S05]  /*8db0*/  @P0 BRA `(.L_x_6704) ;  /* 0x0000001400d80947 */ /* 0x000fea0003800000 */
[----:B------:R-:W-:Y:S02]  /*8dc0*/  ULDC UR4, c[0x0][0xac8] ;  /* 0x0002b20000047ab9 */ /* 0x000fe40000000800 */
[----:B------:R-:W-:-:S13]  /*8dd0*/  ISETP.GE.AND P1, PT, R153, UR4, PT ;  /* 0x0000000499007c0c */ /* 0x000fda000bf26270 */
[----:B---3--:R-:W-:-:S04]  /*8de0*/  @!P1 LEA R2, P0, R153, R0, 0x1 ;  /* 0x0000000099029211 */ /* 0x008fc800078008ff */
[----:B0-----:R-:W-:Y:S02]  /*8df0*/  @!P1 LEA.HI.X R3, R153, R4, R227, 0x1, P0 ;  /* 0x0000000499039211 */ /* 0x001fe400000f0ce3 */
[----:B------:R-:W-:-:S03]  /*8e00*/  ISETP.GE.AND P0, PT, R23, UR4, PT ;  /* 0x0000000417007c0c */ /* 0x000fc6000bf06270 */
[----:B------:R0:W-:Y:S10]  /*8e10*/  @!P1 ST.E.128 desc[UR36][R2.64], R28 ;  /* 0x0000001c02009985 */ /* 0x0001f4000c101d24 */
[----:B------:R-:W-:Y:S05]  /*8e20*/  @P0 BRA `(.L_x_6704) ;  /* 0x0000001400bc0947 */ /* 0x000fea0003800000 */
[----:B0-----:R-:W-:-:S04]  /*8e30*/  LEA R2, P0, R23, R0, 0x1 ;  /* 0x0000000017027211 */ /* 0x001fc800078008ff */
[----:B------:R-:W-:-:S05]  /*8e40*/  LEA.HI.X R3, R23, R4, R226, 0x1, P0 ;  /* 0x0000000417037211 */ /* 0x000fca00000f0ce2 */
[----:B------:R0:W-:Y:S01]  /*8e50*/  ST.E.128 desc[UR36][R2.64], R44 ;  /* 0x0000002c02007985 */ /* 0x0001e2000c101d24 */
[----:B------:R-:W-:Y:S05]  /*8e60*/  BRA `(.L_x_6704) ;  /* 0x0000001400ac7947 */ /* 0x000fea0003800000 */
.L_x_6697:
[----:B0-----:R-:W0:Y:S01]  /*8e70*/  @P4 LDC R0, c[0x0][0xbec] ;  /* 0x0002fb00ff004b82 */ /* 0x001e220000000800 */
[----:B------:R-:W-:Y:S01]  /*8e80*/  ULDC.64 UR4, c[0x0][0xb08] ;  /* 0x0002c20000047ab9 */ /* 0x000fe20000000a00 */
[----:B------:R-:W-:Y:S01]  /*8e90*/  SHF.R.S32.HI R3, RZ, 0x1f, R22 ;  /* 0x0000001fff037819 */ /* 0x000fe20000011416 */
[----:B------:R-:W-:Y:S01]  /*8ea0*/  IMAD R19, R19, UR4, RZ ;  /* 0x0000000413137c24 */ /* 0x000fe2000f8e02ff */
[----:B------:R-:W-:Y:S01]  /*8eb0*/  ULDC.64 UR6, c[0x0][0xb30] ;  /* 0x0002cc0000067ab9 */ /* 0x000fe20000000a00 */
[C---:B------:R-:W-:Y:S01]  /*8ec0*/  IMAD.WIDE.U32 R8, R100.reuse, UR4, RZ ;  /* 0x0000000464087c25 */ /* 0x040fe2000f8e00ff */
[----:B------:R-:W-:Y:S02]  /*8ed0*/  BSSY B1, `(.L_x_6705) ;  /* 0x0000068000017945 */ /* 0x000fe40003800000 */
[----:B------:R-:W1:Y:S01]  /*8ee0*/  @P4 LDC R13, c[0x0][0xbf0] ;  /* 0x0002fc00ff0d4b82 */ /* 0x000e620000000800 */
[----:B------:R-:W-:Y:S01]  /*8ef0*/  IMAD R19, R100, UR5, R19 ;  /* 0x0000000564137c24 */ /* 0x000fe2000f8e0213 */
[----:B------:R-:W-:Y:S01]  /*8f00*/  ULDC.64 UR4, c[0x0][0xb38] ;  /* 0x0002ce0000047ab9 */ /* 0x000fe20000000a00 */
[----:B------:R-:W-:-:S02]  /*8f10*/  VIADD R17, R17, 0x28820 ;  /* 0x0002882011117836 */ /* 0x000fc40000000000 */
[----:B------:R-:W-:-:S03]  /*8f20*/  IMAD.IADD R9, R9, 0x1, R19 ;  /* 0x0000000109097824 */ /* 0x000fc600078e0213 */
[----:B------:R-:W-:Y:S01]  /*8f30*/  PRMT R17, RZ, 0x654, R17 ;  /* 0x00000654ff117816 */ /* 0x000fe20000000011 */
[----:B------:R-:W-:-:S03]  /*8f40*/  IMAD.WIDE.U32 R8, R2, UR4, R8 ;  /* 0x0000000402087c25 */ /* 0x000fc6000f8e0008 */
[----:B------:R2:W-:Y:S01]  /*8f50*/  SYNCS.ARRIVE.TRANS64.RED.A1T0 RZ, [R17+URZ], RZ ;  /* 0x000000ff11ff79a7 */ /* 0x0005e2000810043f */
[----:B------:R-:W-:Y:S01]  /*8f60*/  IMAD R9, R2, UR5, R9 ;  /* 0x0000000502097c24 */ /* 0x000fe2000f8e0209 */
[----:B------:R-:W-:Y:S02]  /*8f70*/  ULDC.64 UR4, c[0x0][0xb40] ;  /* 0x0002d00000047ab9 */ /* 0x000fe40000000a00 */
[----:B------:R-:W-:Y:S02]  /*8f80*/  IMAD R3, R3, UR4, RZ ;  /* 0x0000000403037c24 */ /* 0x000fe4000f8e02ff */
[----:B0-----:R-:W-:-:S04]  /*8f90*/  @P4 IMAD.HI.U32 R0, R93, R0, RZ ;  /* 0x000000005d004227 */ /* 0x001fc800078e00ff */
[C---:B------:R-:W-:Y:S02]  /*8fa0*/  IMAD R11, R22.reuse, UR5, R3 ;  /* 0x00000005160b7c24 */ /* 0x040fe4000f8e0203 */
[----:B------:R-:W-:Y:S01]  /*8fb0*/  IMAD.WIDE.U32 R2, R22, UR4, R8 ;  /* 0x0000000416027c25 */ /* 0x000fe2000f8e0008 */
[----:B------:R-:W-:-:S03]  /*8fc0*/  ULDC.64 UR4, c[0x0][0xb48] ;  /* 0x0002d20000047ab9 */ /* 0x000fc60000000a00 */
[----:B------:R-:W-:Y:S01]  /*8fd0*/  IMAD.MOV.U32 R9, RZ, RZ, R93 ;  /* 0x000000ffff097224 */ /* 0x000fe200078e005d */
[----:B-1----:R-:W-:Y:S01]  /*8fe0*/  @P4 SHF.R.U32.HI R9, RZ, R13, R0 ;  /* 0x0000000dff094219 */ /* 0x002fe20000011600 */
[----:B------:R-:W-:-:S03]  /*8ff0*/  IMAD.IADD R3, R3, 0x1, R11 ;  /* 0x0000000103037824 */ /* 0x000fc600078e020b */
[----:B------:R-:W-:Y:S01]  /*9000*/  IADD3 R11, -R9, RZ, RZ ;  /* 0x000000ff090b7210 */ /* 0x000fe20007ffe1ff */
[----:B------:R-:W-:Y:S01]  /*9010*/  IMAD.WIDE.U32 R2, R202, UR4, R2 ;  /* 0x00000004ca027c25 */ /* 0x000fe2000f8e0002 */
[----:B------:R-:W-:-:S03]  /*9020*/  SHF.R.S32.HI R0, RZ, 0x1f, R9 ;  /* 0x0000001fff007819 */ /* 0x000fc60000011409 */
        /* <DEDUP_REMOVED lines=14> */
[----:B------:R-:W-:Y:S01]  /*9110*/  LEA.HI.X R4, R2, UR5, R3, 0x2, P1 ;  /* 0x0000000502047c11 */ /* 0x000fe200088f1403 */
[----:B------:R2:W0:Y:S04]  /*9120*/  SHFL.IDX PT, R8, R0, RZ, 0x1c1f ;  /* 0x001c1fff00087589 */ /* 0x00042800000e0000 */
[----:B------:R2:W1:Y:S01]  /*9130*/  SHFL.IDX PT, R9, R4, RZ, 0x1c1f ;  /* 0x001c1fff04097589 */ /* 0x00046200000e0000 */
[----:B------:R-:W-:Y:S05]  /*9140*/  @P2 BRA `(.L_x_6706) ;  /* 0x0000000400002947 */ /* 0x000fea0003800000 */
[----:B------:R-:W-:Y:S02]  /*9150*/  ULDC UR4, c[0x0][0xac8] ;  /* 0x0002b20000047ab9 */ /* 0x000fe40000000800 */
[----:B------:R-:W-:Y:S02]  /*9160*/  ISETP.GE.AND P3, PT, R201, UR4, PT ;  /* 0x00000004c9007c0c */ /* 0x000fe4000bf66270 */
[----:B------:R-:W-:Y:S02]  /*9170*/  ISETP.GE.AND P1, PT, R203, UR4, PT ;  /* 0x00000004cb007c0c */ /* 0x000fe4000bf26270 */
[----:B------:R-:W-:Y:S02]  /*9180*/  ISETP.GE.AND P4, PT, R200, UR4, PT ;  /* 0x00000004c8007c0c */ /* 0x000fe4000bf86270 */
[----:B------:R-:W-:-:S07]  /*9190*/  ISETP.GE.AND P2, PT, R199, UR4, PT ;  /* 0x00000004c7007c0c */ /* 0x000fce000bf46270 */
[-C--:B0-----:R-:W-:Y:S02]  /*91a0*/  @!P3 LEA R10, P5, R201, R8.reuse, 0x2 ;  /* 0x00000008c90ab211 */ /* 0x081fe400078a10ff */
[----:B-1----:R-:W-:Y:S02]  /*91b0*/  @!P1 IMAD.WIDE R2, R203, 0x4, R8 ;  /* 0x00000004cb029825 */ /* 0x002fe400078e0208 */
[----:B------:R-:W-:Y:S02]  /*91c0*/  @!P3 LEA.HI.X R11, R201, R9, R221, 0x2, P5 ;  /* 0x00000009c90bb211 */ /* 0x000fe400028f14dd */
[-C--:B------:R-:W-:Y:S01]  /*91d0*/  @!P4 LEA R12, P5, R200, R8.reuse, 0x2 ;  /* 0x00000008c80cc211 */ /* 0x080fe200078a10ff */
[----:B------:R0:W-:Y:S01]  /*91e0*/  @!P1 ST.E.64 desc[UR36][R2.64], R20 ;  /* 0x0000001402009985 */ /* 0x0001e2000c101b24 */
[----:B------:R-:W-:Y:S02]  /*91f0*/  ISETP.GE.AND P1, PT, R198, UR4, PT ;  /* 0x00000004c6007c0c */ /* 0x000fe4000bf26270 */
[----:B------:R-:W-:Y:S01]  /*9200*/  @!P2 LEA R14, P6, R199, R8, 0x2 ;  /* 0x00000008c70ea211 */ /* 0x000fe200078c10ff */
[----:B------:R1:W-:Y:S01]  /*9210*/  @!P3 ST.E.64 desc[UR36][R10.64], R36 ;  /* 0x000000240a00b985 */ /* 0x0003e2000c101b24 */
[----:B------:R-:W-:-:S02]  /*9220*/  ISETP.GE.AND P3, PT, R197, UR4, PT ;  /* 0x00000004c5007c0c */ /* 0x000fc4000bf66270 */
[-C--:B------:R-:W-:Y:S02]  /*9230*/  @!P4 LEA.HI.X R13, R200, R9.reuse, R220, 0x2, P5 ;  /* 0x00000009c80dc211 */ /* 0x080fe400028f14dc */
[----:B------:R-:W-:Y:S02]  /*9240*/  @!P2 LEA.HI.X R15, R199, R9, R219, 0x2, P6 ;  /* 0x00000009c70fa211 */ /* 0x000fe400030f14db */
[----:B------:R-:W-:Y:S01]  /*9250*/  ISETP.GE.AND P5, PT, R196, UR4, PT ;  /* 0x00000004c4007c0c */ /* 0x000fe2000bfa6270 */
[----:B------:R3:W-:Y:S02]  /*9260*/  @!P4 ST.E.64 desc[UR36][R12.64], R38 ;  /* 0x000000260c00c985 */ /* 0x0007e4000c101b24 */
[----:B------:R-:W-:Y:S02]  /*9270*/  @!P1 LEA R16, P4, R198, R8, 0x2 ;  /* 0x00000008c6109211 */ /* 0x000fe400078810ff */
[----:B------:R4:W-:Y:S01]  /*9280*/  @!P2 ST.E.64 desc[UR36][R14.64], R40 ;  /* 0x000000280e00a985 */ /* 0x0009e2000c101b24 */
[----:B------:R-:W-:-:S02]  /*9290*/  ISETP.GE.AND P2, PT, R195, UR4, PT ;  /* 0x00000004c3007c0c */ /* 0x000fc4000bf46270 */
[CC--:B0-----:R-:W-:Y:S02]  /*92a0*/  @!P3 LEA R2, P6, R197.reuse, R8.reuse, 0x2 ;  /* 0x00000008c502b211 */ /* 0x0c1fe400078c10ff */
[-C--:B--2---:R-:W-:Y:S02]  /*92b0*/  @!P1 LEA.HI.X R17, R198, R9.reuse, R218, 0x2, P4 ;  /* 0x00000009c6119211 */ /* 0x084fe400020f14da */
[----:B------:R-:W-:Y:S02]  /*92c0*/  @!P3 LEA.HI.X R3, R197, R9, R217, 0x2, P6 ;  /* 0x00000009c503b211 */ /* 0x000fe400030f14d9 */
[----:B------:R-:W-:Y:S01]  /*92d0*/  ISETP.GE.AND P4, PT, R194, UR4, PT ;  /* 0x00000004c2007c0c */ /* 0x000fe2000bf86270 */
[----:B------:R0:W-:Y:S01]  /*92e0*/  @!P1 ST.E.64 desc[UR36][R16.64], R42 ;  /* 0x0000002a10009985 */ /* 0x0001e2000c101b24 */
[----:B-1----:R-:W-:-:S03]  /*92f0*/  @!P5 LEA R10, P1, R196, R8, 0x2 ;  /* 0x00000008c40ad211 */ /* 0x002fc600078210ff */
[----:B------:R1:W-:Y:S01]  /*9300*/  @!P3 ST.E.64 desc[UR36][R2.64], R44 ;  /* 0x0000002c0200b985 */ /* 0x0003e2000c101b24 */
[-C--:B---3--:R-:W-:Y:S02]  /*9310*/  @!P2 LEA R12, P6, R195, R8.reuse, 0x2 ;  /* 0x00000008c30ca211 */ /* 0x088fe400078c10ff */
[----:B------:R-:W-:Y:S02]  /*9320*/  ISETP.GE.AND P3, PT, R193, UR4, PT ;  /* 0x00000004c1007c0c */ /* 0x000fe4000bf66270 */
[-C--:B------:R-:W-:Y:S02]  /*9330*/  @!P5 LEA.HI.X R11, R196, R9.reuse, R216, 0x2, P1 ;  /* 0x00000009c40bd211 */ /* 0x080fe400008f14d8 */
[----:B------:R-:W-:Y:S02]  /*9340*/  ISETP.GE.AND P1, PT, R192, UR4, PT ;  /* 0x00000004c0007c0c */ /* 0x000fe4000bf26270 */
[----:B------:R-:W-:Y:S01]  /*9350*/  @!P2 LEA.HI.X R13, R195, R9, R215, 0x2, P6 ;  /* 0x00000009c30da211 */ /* 0x000fe200030f14d7 */
[----:B------:R2:W-:Y:S01]  /*9360*/  @!P5 ST.E.64 desc[UR36][R10.64], R46 ;  /* 0x0000002e0a00d985 */ /* 0x0005e2000c101b24 */
[----:B----4-:R-:W-:-:S03]  /*9370*/  @!P4 LEA R14, P6, R194, R8, 0x2 ;  /* 0x00000008c20ec211 */ /* 0x010fc600078c10ff */
[----:B------:R3:W-:Y:S01]  /*9380*/  @!P2 ST.E.64 desc[UR36][R12.64], R48 ;  /* 0x000000300c00a985 */ /* 0x0007e2000c101b24 */
[----:B------:R-:W-:Y:S02]  /*9390*/  ISETP.GE.AND P2, PT, R191, UR4, PT ;  /* 0x00000004bf007c0c */ /* 0x000fe4000bf46270 */
[-C--:B------:R-:W-:Y:S02]  /*93a0*/  @!P4 LEA.HI.X R15, R194, R9.reuse, R214, 0x2, P6 ;  /* 0x00000009c20fc211 */ /* 0x080fe400030f14d6 */
[CC--:B0-----:R-:W-:Y:S02]  /*93b0*/  @!P3 LEA R16, P5, R193.reuse, R8.reuse, 0x2 ;  /* 0x00000008c110b211 */ /* 0x0c1fe400078a10ff */
        /* <DEDUP_REMOVED lines=12> */
[----:B---3--:R-:W-:-:S03]  /*9480*/  @!P4 LEA R12, P6, R190, R8, 0x2 ;  /* 0x00000008be0cc211 */ /* 0x008fc600078c10ff */
[----:B------:R4:W-:Y:S01]  /*9490*/  @!P2 ST.E.64 desc[UR36][R10.64], R56 ;  /* 0x000000380a00a985 */ /* 0x0009e2000c101b24 */
[CC--:B0-----:R-:W-:Y:S02]  /*94a0*/  @!P5 LEA R14, P2, R189.reuse, R8.reuse, 0x2 ;  /* 0x00000008bd0ed211 */ /* 0x0c1fe400078410ff */
[-C--:B------:R-:W-:Y:S02]  /*94b0*/  @!P4 LEA.HI.X R13, R190, R9.reuse, R210, 0x2, P6 ;  /* 0x00000009be0dc211 */ /* 0x080fe400030f14d2 */
[CC--:B-1----:R-:W-:Y:S02]  /*94c0*/  @!P3 LEA R16, P6, R188.reuse, R8.reuse, 0x2 ;  /* 0x00000008bc10b211 */ /* 0x0c2fe400078c10ff */
        /* <DEDUP_REMOVED lines=8> */
.L_x_6706:
[----:B------:R-:W-:Y:S05]  /*9550*/  BSYNC B1 ;  /* 0x0000000000017941 */ /* 0x000fea0003800000 */
.L_x_6705:
[----:B-1--4-:R1:W3:Y:S04]  /*9560*/  SHFL.IDX PT, R9, R4, 0x1, 0x1c1f ;  /* 0x003c1f0004097f89 */ /* 0x0122e800000e0000 */
[----:B0-----:R1:W0:Y:S01]  /*9570*/  SHFL.IDX PT, R8, R0, 0x1, 0x1c1f ;  /* 0x003c1f0000087f89 */ /* 0x00122200000e0000 */
[----:B------:R-:W-:Y:S05]  /*9580*/  @P0 BRA `(.L_x_6704) ;  /* 0x0000000c00e40947 */ /* 0x000fea0003800000 */
[----:B------:R-:W-:Y:S02]  /*9590*/  ULDC UR4, c[0x0][0xac8] ;  /* 0x0002b20000047ab9 */ /* 0x000fe40000000800 */
[----:B------:R-:W-:Y:S02]  /*95a0*/  ISETP.GE.AND P1, PT, R201, UR4, PT ;  /* 0x00000004c9007c0c */ /* 0x000fe4000bf26270 */
[----:B------:R-:W-:Y:S02]  /*95b0*/  ISETP.GE.AND P0, PT, R200, UR4, PT ;  /* 0x00000004c8007c0c */ /* 0x000fe4000bf06270 */
[----:B------:R-:W-:Y:S02]  /*95c0*/  ISETP.GE.AND P2, PT, R203, UR4, PT ;  /* 0x00000004cb007c0c */ /* 0x000fe4000bf46270 */
[----:B------:R-:W-:Y:S02]  /*95d0*/  ISETP.GE.AND P4, PT, R198, UR4, PT ;  /* 0x00000004c6007c0c */ /* 0x000fe4000bf86270 */
[----:B------:R-:W-:-:S05]  /*95e0*/  ISETP.GE.AND P3, PT, R199, UR4, PT ;  /* 0x00000004c7007c0c */ /* 0x000fca000bf66270 */
[CC--:B0-----:R-:W-:Y:S02]  /*95f0*/  @!P1 LEA R10, P5, R201.reuse, R8.reuse, 0x2 ;  /* 0x00000008c90a9211 */ /* 0x0c1fe400078a10ff */
[CC--:B------:R-:W-:Y:S02]  /*9600*/  @!P0 LEA R12, P6, R200.reuse, R8.reuse, 0x2 ;  /* 0x00000008c80c8211 */ /* 0x0c0fe400078c10ff */
[-C--:B---3--:R-:W-:Y:S01]  /*9610*/  @!P1 LEA.HI.X R11, R201, R9.reuse, R221, 0x2, P5 ;  /* 0x00000009c90b9211 */ /* 0x088fe200028f14dd */
[----:B------:R-:W-:Y:S01]  /*9620*/  @!P2 IMAD.WIDE R2, R203, 0x4, R8 ;  /* 0x00000004cb02a825 */ /* 0x000fe200078e0208 */
[----:B------:R-:W-:Y:S02]  /*9630*/  ISETP.GE.AND P5, PT, R197, UR4, PT ;  /* 0x00000004c5007c0c */ /* 0x000fe4000bfa6270 */
[----:B------:R-:W-:Y:S02]  /*9640*/  @!P0 LEA.HI.X R13, R200, R9, R220, 0x2, P6 ;  /* 0x00000009c80d8211 */ /* 0x000fe400030f14dc */
[----:B------:R0:W-:Y:S01]  /*9650*/  @!P2 ST.E.64 desc[UR36][R2.64], R66 ;  /* 0x000000420200a985 */ /* 0x0001e2000c101b24 */
[----:B------:R-:W-:-:S02]  /*9660*/  @!P4 LEA R16, P2, R198, R8, 0x2 ;  /* 0x00000008c610c211 */ /* 0x000fc400078410ff */
[----:B------:R-:W-:Y:S01]  /*9670*/  @!P3 LEA R14, P6, R199, R8, 0x2 ;  /* 0x00000008c70eb211 */ /* 0x000fe200078c10ff */
[----:B------:R-:W-:Y:S01]  /*9680*/  @!P1 ST.E.64 desc[UR36][R10.64], R68 ;  /* 0x000000440a009985 */ /* 0x000fe2000c101b24 */
[----:B------:R-:W-:Y:S02]  /*9690*/  ISETP.GE.AND P1, PT, R195, UR4, PT ;  /* 0x00000004c3007c0c */ /* 0x000fe4000bf26270 */
[-C--:B--2---:R-:W-:Y:S01]  /*96a0*/  @!P4 LEA.HI.X R17, R198, R9.reuse, R218, 0x2, P2 ;  /* 0x00000009c611c211 */ /* 0x084fe200010f14da */
        /* <DEDUP_REMOVED lines=10> */
[-C--:B--2---:R-:W-:Y:S01]  /*9750*/  @!P2 LEA R12, P6, R194, R8.reuse, 0x2 ;  /* 0x00000008c20ca211 */ /* 0x084fe200078c10ff */
[----:B------:R-:W-:Y:S01]  /*9760*/  @!P5 ST.E.64 desc[UR36][R18.64], R76 ;  /* 0x0000004c1200d985 */ /* 0x000fe2000c101b24 */
[----:B------:R-:W-:Y:S02]  /*9770*/  @!P1 LEA R10, P5, R195, R8, 0x2 ;  /* 0x00000008c30a9211 */ /* 0x000fe400078a10ff */
[----:B------:R-:W-:-:S02]  /*9780*/  @!P0 LEA.HI.X R3, R196, R9, R216, 0x2, P4 ;  /* 0x00000009c4038211 */ /* 0x000fc400020f14d8 */
[-C--:B------:R-:W-:Y:S02]  /*9790*/  @!P1 LEA.HI.X R11, R195, R9.reuse, R215, 0x2, P5 ;  /* 0x00000009c30b9211 */ /* 0x080fe400028f14d7 */
[----:B------:R-:W-:Y:S01]  /*97a0*/  ISETP.GE.AND P4, PT, R192, UR4, PT ;  /* 0x00000004c0007c0c */ /* 0x000fe2000bf86270 */
[----:B------:R-:W-:Y:S01]  /*97b0*/  @!P0 ST.E.64 desc[UR36][R2.64], R78 ;  /* 0x0000004e02008985 */ /* 0x000fe2000c101b24 */
[----:B------:R-:W-:Y:S02]  /*97c0*/  @!P2 LEA.HI.X R13, R194, R9, R214, 0x2, P6 ;  /* 0x00000009c20da211 */ /* 0x000fe400030f14d6 */
[----:B---3--:R-:W-:Y:S01]  /*97d0*/  @!P3 LEA R14, P5, R193, R8, 0x2 ;  /* 0x00000008c10eb211 */ /* 0x008fe200078a10ff */
[----:B------:R0:W-:Y:S01]  /*97e0*/  @!P1 ST.E.64 desc[UR36][R10.64], R80 ;  /* 0x000000500a009985 */ /* 0x0001e2000c101b24 */
[----:B------:R-:W-:Y:S02]  /*97f0*/  ISETP.GE.AND P1, PT, R190, UR4, PT ;  /* 0x00000004be007c0c */ /* 0x000fe4000bf26270 */
[----:B------:R-:W-:Y:S01]  /*9800*/  ISETP.GE.AND P0, PT, R189, UR4, PT ;  /* 0x00000004bd007c0c */ /* 0x000fe2000bf06270 */
[----:B------:R2:W-:Y:S01]  /*9810*/  @!P2 ST.E.64 desc[UR36][R12.64], R82 ;  /* 0x000000520c00a985 */ /* 0x0005e2000c101b24 */
[----:B------:R-:W-:-:S02]  /*9820*/  ISETP.GE.AND P2, PT, R191, UR4, PT ;  /* 0x00000004bf007c0c */ /* 0x000fc4000bf46270 */
[-C--:B------:R-:W-:Y:S02]  /*9830*/  @!P3 LEA.HI.X R15, R193, R9.reuse, R213, 0x2, P5 ;  /* 0x00000009c10fb211 */ /* 0x080fe400028f14d5 */
[----:B------:R-:W-:Y:S02]  /*9840*/  ISETP.GE.AND P5, PT, R188, UR4, PT ;  /* 0x00000004bc007c0c */ /* 0x000fe4000bfa6270 */
[CC--:B----4-:R-:W-:Y:S01]  /*9850*/  @!P4 LEA R16, P6, R192.reuse, R8.reuse, 0x2 ;  /* 0x00000008c010c211 */ /* 0x0d0fe200078c10ff */
[----:B------:R4:W-:Y:S03]  /*9860*/  @!P3 ST.E.64 desc[UR36][R14.64], R84 ;  /* 0x000000540e00b985 */ /* 0x0009e6000c101b24 */
[----:B------:R-:W-:Y:S02]  /*9870*/  @!P4 LEA.HI.X R17, R192, R9, R212, 0x2, P6 ;  /* 0x00000009c011c211 */ /* 0x000fe400030f14d4 */
[----:B0-----:R-:W-:-:S02]  /*9880*/  @!P1 LEA R10, P6, R190, R8, 0x2 ;  /* 0x00000008be0a9211 */ /* 0x001fc400078c10ff */
[-C--:B------:R-:W-:Y:S01]  /*9890*/  @!P2 LEA R2, P3, R191, R8.reuse, 0x2 ;  /* 0x00000008bf02a211 */ /* 0x080fe200078610ff */
[----:B------:R4:W-:Y:S01]  /*98a0*/  @!P4 ST.E.64 desc[UR36][R16.64], R86 ;  /* 0x000000561000c985 */ /* 0x0009e2000c101b24 */
[-C--:B--2---:R-:W-:Y:S02]  /*98b0*/  @!P0 LEA R12, P4, R189, R8.reuse, 0x2 ;  /* 0x00000008bd0c8211 */ /* 0x084fe400078810ff */
[-C--:B------:R-:W-:Y:S02]  /*98c0*/  @!P2 LEA.HI.X R3, R191, R9.reuse, R211, 0x2, P3 ;  /* 0x00000009bf03a211 */ /* 0x080fe400018f14d3 */
[----:B------:R-:W-:Y:S02]  /*98d0*/  @!P5 LEA R18, P3, R188, R8, 0x2 ;  /* 0x00000008bc12d211 */ /* 0x000fe400078610ff */
[-C--:B------:R-:W-:Y:S01]  /*98e0*/  @!P1 LEA.HI.X R11, R190, R9.reuse, R210, 0x2, P6 ;  /* 0x00000009be0b9211 */ /* 0x080fe200030f14d2 */
[----:B------:R4:W-:Y:S01]  /*98f0*/  @!P2 ST.E.64 desc[UR36][R2.64], R90 ;  /* 0x0000005a0200a985 */ /* 0x0009e2000c101b24 */
[----:B------:R-:W-:-:S02]  /*9900*/  @!P0 LEA.HI.X R13, R189, R9, R209, 0x2, P4 ;  /* 0x00000009bd0d8211 */ /* 0x000fc400020f14d1 */
[----:B------:R-:W-:Y:S01]  /*9910*/  @!P5 LEA.HI.X R19, R188, R9, R208, 0x2, P3 ;  /* 0x00000009bc13d211 */ /* 0x000fe200018f14d0 */
[----:B------:R4:W-:Y:S04]  /*9920*/  @!P1 ST.E.64 desc[UR36][R10.64], R94 ;  /* 0x0000005e0a009985 */ /* 0x0009e8000c101b24 */
[----:B------:R4:W-:Y:S01]  /*9930*/  @!P0 ST.E.64 desc[UR36][R12.64], R96 ;  /* 0x000000600c008985 */ /* 0x0009e2000c101b24 */
[----:B------:R-:W-:-:S03]  /*9940*/  ISETP.GE.AND P0, PT, R155, UR4, PT ;  /* 0x000000049b007c0c */ /* 0x000fc6000bf06270 */
[----:B------:R4:W-:Y:S10]  /*9950*/  @!P5 ST.E.64 desc[UR36][R18.64], R98 ;  /* 0x000000621200d985 */ /* 0x0009f4000c101b24 */
[----:B------:R-:W-:Y:S05]  /*9960*/  @P0 BRA `(.L_x_6704) ;  /* 0x0000000800ec0947 */ /* 0x000fea0003800000 */
[----:B----4-:R-:W-:-:S04]  /*9970*/  LEA R2, P0, R155, R8, 0x2 ;  /* 0x000000089b027211 */ /* 0x010fc800078010ff */
[----:B------:R-:W-:-:S05]  /*9980*/  LEA.HI.X R3, R155, R9, R207, 0x2, P0 ;  /* 0x000000099b037211 */ /* 0x000fca00000f14cf */
[----:B------:R0:W-:Y:S01]  /*9990*/  ST.E.64 desc[UR36][R2.64], R150 ;  /* 0x0000009602007985 */ /* 0x0001e2000c101b24 */
[----:B------:R-:W-:Y:S05]  /*99a0*/  BRA `(.L_x_6704) ;  /* 0x0000000800dc7947 */ /* 0x000fea0003800000 */
.L_x_6695:
[----:B------:R-:W2:Y:S01]  /*99b0*/  LDC.64 R10, c[0x0][0xc00] ;  /* 0x00030000ff0a7b82 */ /* 0x000ea20000000a00 */
[----:B------:R-:W-:Y:S01]  /*99c0*/  ULDC.64 UR4, c[0x0][0xc08] ;  /* 0x0003020000047ab9 */ /* 0x000fe20000000a00 */
[----:B------:R-:W-:Y:S01]  /*99d0*/  IMAD.MOV.U32 R3, RZ, RZ, RZ ;  /* 0x000000ffff037224 */ /* 0x000fe200078e00ff */
[----:B------:R-:W-:-:S04]  /*99e0*/  ISETP.NE.U32.AND P1, PT, RZ, UR4, PT ;  /* 0x00000004ff007c0c */ /* 0x000fc8000bf25070 */
[----:B------:R-:W-:Y:S01]  /*99f0*/  ISETP.NE.AND.EX P1, PT, RZ, UR5, PT, P1 ;  /* 0x00000005ff007c0c */ /* 0x000fe2000bf25310 */
[----:B------:R-:W3:Y:S01]  /*9a00*/  LDC.64 R8, c[0x0][0xc00] ;  /* 0x00030000ff087b82 */ /* 0x000ee20000000a00 */
[----:B--2---:R-:W-:-:S04]  /*9a10*/  ISETP.NE.U32.AND P0, PT, R10, RZ, PT ;  /* 0x000000ff0a00720c */ /* 0x004fc80003f05070 */
[----:B------:R-:W-:Y:S01]  /*9a20*/  ISETP.NE.AND.EX P0, PT, R11, RZ, PT, P0 ;  /* 0x000000ff0b00720c */ /* 0x000fe20003f05300 */
[----:B---3--:R-:W-:-:S06]  /*9a30*/  IMAD.WIDE R10, R22, 0x4, R8 ;  /* 0x00000004160a7825 */ /* 0x008fcc00078e0208 */
[C---:B------:R-:W-:Y:S01]  /*9a40*/  @P1 LEA R8, P2, R22.reuse, UR4, 0x2 ;  /* 0x0000000416081c11 */ /* 0x040fe2000f8410ff */
[----:B------:R-:W-:Y:S02]  /*9a50*/  ULDC UR4, c[0x0][0xa88] ;  /* 0x0002a20000047ab9 */ /* 0x000fe40000000800 */
[----:B------:R-:W-:Y:S01]  /*9a60*/  IMAD.U32 R0, RZ, RZ, UR4 ;  /* 0x00000004ff007e24 */ /* 0x000fe2000f8e00ff */
[----:B------:R-:W-:Y:S02]  /*9a70*/  @P1 LEA.HI.X R9, R22, UR5, R19, 0x2, P2 ;  /* 0x0000000516091c11 */ /* 0x000fe400090f1413 */
[----:B------:R2:W5:Y:S04]  /*9a80*/  @P0 LDG.E R3, desc[UR36][R10.64] ;  /* 0x000000240a030981 */ /* 0x000568000c1e1900 */
[----:B------:R2:W5:Y:S01]  /*9a90*/  @P1 LDG.E R0, desc[UR36][R8.64] ;  /* 0x0000002408001981 */ /* 0x000562000c1e1900 */
[----:B------:R-:W-:-:S02]  /*9aa0*/  ISETP.NE.AND P2, PT, R18, RZ, PT ;  /* 0x000000ff1200720c */ /* 0x000fc40003f45270 */
[----:B------:R-:W-:-:S11]  /*9ab0*/  ISETP.GT.AND P3, PT, R228, 0x7f, PT ;  /* 0x0000007fe400780c */ /* 0x000fd60003f64270 */
[----:B------:R-:W3:Y:S02]  /*9ac0*/  @!P2 LDC R18, c[0x0][0xad4] ;  /* 0x0002b500ff12ab82 */ /* 0x000ee40000000800 */
[----:B---3--:R-:W-:Y:S01]  /*9ad0*/  ISETP.GT.AND P2, PT, R18, 0x1, PT ;  /* 0x000000011200780c */ /* 0x008fe20003f44270 */
[----:B--2---:R-:W-:-:S12]  /*9ae0*/  @P1 BRA `(.L_x_6707) ;  /* 0x0000000000101947 */ /* 0x004fd80003800000 */
[----:B------:R-:W-:Y:S05]  /*9af0*/  @!P0 BRA `(.L_x_6707) ;  /* 0x00000000000c8947 */ /* 0x000fea0003800000 */
[----:B------:R-:W2:Y:S04]  /*9b00*/  LDG.E R9, desc[UR36][R10.64] ;  /* 0x000000240a097981 */ /* 0x000ea8000c1e1900 */
[----:B-----5:R-:W2:Y:S02]  /*9b10*/  LDG.E R0, desc[UR36][R10.64+0x4] ;  /* 0x000004240a007981 */ /* 0x020ea4000c1e1900 */
[----:B--2---:R-:W-:-:S07]  /*9b20*/  IMAD.IADD R0, R0, 0x1, -R9 ;  /* 0x0000000100007824 */ /* 0x004fce00078e0a09 */
.L_x_6707:
[----:B------:R-:W-:Y:S01]  /*9b30*/  BSSY B1, `(.L_x_6708) ;  /* 0x0000037000017945 */ /* 0x000fe20003800000 */
[----:B------:R-:W-:Y:S02]  /*9b40*/  SEL R27, R22, RZ, !P0 ;  /* 0x000000ff161b7207 */ /* 0x000fe40004000000 */
[----:B------:R-:W-:Y:S02]  /*9b50*/  SEL R24, R19, RZ, !P0 ;  /* 0x000000ff13187207 */ /* 0x000fe40004000000 */
[----:B-----5:R-:W-:Y:S01]  /*9b60*/  SHF.R.S32.HI R22, RZ, 0x1f, R3 ;  /* 0x0000001fff167819 */ /* 0x020fe20000011403 */
[----:B------:R-:W-:Y:S06]  /*9b70*/  @P3 BRA `(.L_x_6709) ;  /* 0x0000000000c83947 */ /* 0x000fec0003800000 */
[----:B-1----:R-:W1:Y:S01]  /*9b80*/  S2R R4, SR_TID.X ;  /* 0x0000000000047919 */ /* 0x002e620000002100 */
[----:B------:R-:W2:Y:S02]  /*9b90*/  LDC R33, c[0x0][0xbe8] ;  /* 0x0002fa00ff217b82 */ /* 0x000ea40000000800 */
[----:B--2---:R-:W-:Y:S01]  /*9ba0*/  IMAD R8, R0, R33, RZ ;  /* 0x0000002100087224 */ /* 0x004fe200078e02ff */
[----:B-1----:R-:W-:-:S05]  /*9bb0*/  LEA R4, R16, R4, 0x7 ;  /* 0x0000000410047211 */ /* 0x002fca00078e38ff */
[----:B------:R-:W-:-:S05]  /*9bc0*/  VIADD R29, R4, 0xffffff80 ;  /* 0xffffff80041d7836 */ /* 0x000fca0000000000 */
[----:B------:R-:W-:-:S13]  /*9bd0*/  ISETP.GE.AND P0, PT, R29, R8, PT ;  /* 0x000000081d00720c */ /* 0x000fda0003f06270 */
[----:B------:R-:W-:Y:S05]  /*9be0*/  @P0 BRA `(.L_x_6709) ;  /* 0x0000000000ac0947 */ /* 0x000fea0003800000 */
[----:B------:R-:W-:Y:S01]  /*9bf0*/  ISETP.NE.AND P1, PT, R33, 0x1, PT ;  /* 0x000000012100780c */ /* 0x000fe20003f25270 */
[----:B------:R-:W-:Y:S01]  /*9c00*/  IMAD.MOV.U32 R20, RZ, RZ, 0x9b8 ;  /* 0x000009b8ff147424 */ /* 0x000fe200078e00ff */
[----:B------:R-:W-:Y:S01]  /*9c10*/  ISETP.GT.AND P0, PT, R18, 0x1, PT ;  /* 0x000000011200780c */ /* 0x000fe20003f04270 */
[----:B------:R-:W1:Y:S01]  /*9c20*/  LDC.64 R30, c[0x0][0xba8] ;  /* 0x0002ea00ff1e7b82 */ /* 0x000e620000000a00 */
[----:B0-----:R-:W-:Y:S02]  /*9c30*/  IMAD.MOV.U32 R17, RZ, RZ, R29 ;  /* 0x000000ffff117224 */ /* 0x001fe400078e001d */
[----:B------:R-:W-:-:S05]  /*9c40*/  SEL R20, R20, 0x978, P0 ;  /* 0x0000097814147807 */ /* 0x000fca0000000000 */
[----:B------:R-:W0:Y:S08]  /*9c50*/  LDC.64 R10, c[0x0][R20+0x220] ;  /* 0x00008800140a7b82 */ /* 0x000e300000000a00 */
[----:B------:R-:W2:Y:S08]  /*9c60*/  @P1 LDC R4, c[0x0][0xbec] ;  /* 0x0002fb00ff041b82 */ /* 0x000eb00000000800 */
[----:B------:R-:W3:Y:S08]  /*9c70*/  LDC.64 R8, c[0x0][R20+0x218] ;  /* 0x0000860014087b82 */ /* 0x000ef00000000a00 */
[----:B------:R-:W4:Y:S01]  /*9c80*/  @P1 LDC R25, c[0x0][0xbf0] ;  /* 0x0002fc00ff191b82 */ /* 0x000f220000000800 */
[----:B0-----:R-:W-:-:S02]  /*9c90*/  IMAD R11, R11, R27, RZ ;  /* 0x0000001b0b0b7224 */ /* 0x001fc400078e02ff */
[----:B------:R-:W-:-:S05]  /*9ca0*/  IMAD.WIDE.U32 R18, R10, R27, RZ ;  /* 0x0000001b0a127225 */ /* 0x000fca00078e00ff */
[----:B------:R-:W0:Y:S01]  /*9cb0*/  LDC.64 R12, c[0x0][R20+0x228] ;  /* 0x00008a00140c7b82 */ /* 0x000e220000000a00 */
[----:B--2---:R-:W-:-:S07]  /*9cc0*/  @P1 IMAD.HI.U32 R4, R29, R4, RZ ;  /* 0x000000041d041227 */ /* 0x004fce00078e00ff */
[----:B------:R-:W2:Y:S01]  /*9cd0*/  LDC.64 R14, c[0x0][R20+0x210] ;  /* 0x00008400140e7b82 */ /* 0x000ea20000000a00 */
[-C--:B---3--:R-:W-:Y:S02]  /*9ce0*/  IMAD R21, R9, R2.reuse, RZ ;  /* 0x0000000209157224 */ /* 0x088fe400078e02ff */
[----:B------:R-:W-:-:S04]  /*9cf0*/  IMAD.WIDE.U32 R8, R8, R2, RZ ;  /* 0x0000000208087225 */ /* 0x000fc800078e00ff */
[----:B------:R-:W-:Y:S01]  /*9d00*/  IMAD.IADD R21, R9, 0x1, R21 ;  /* 0x0000000109157824 */ /* 0x000fe200078e0215 */
[----:B----4-:R-:W-:Y:S01]  /*9d10*/  @P1 SHF.R.U32.HI R17, RZ, R25, R4 ;  /* 0x00000019ff111219 */ /* 0x010fe20000011604 */
[----:B------:R-:W-:Y:S01]  /*9d20*/  IMAD R25, R10, R24, R11 ;  /* 0x000000180a197224 */ /* 0x000fe200078e020b */
[----:B------:R-:W-:Y:S01]  /*9d30*/  SEL R11, R202, RZ, P0 ;  /* 0x000000ffca0b7207 */ /* 0x000fe20000000000 */
[----:B-1----:R-:W1:Y:S01]  /*9d40*/  @!P0 LDC R30, c[0x0][0xb50] ;  /* 0x0002d400ff1e8b82 */ /* 0x002e620000000800 */
[----:B------:R-:W-:Y:S01]  /*9d50*/  IADD3 R4, P1, P3, R18, R8, R3 ;  /* 0x0000000812047210 */ /* 0x000fe20007b3e003 */
[----:B------:R-:W-:Y:S02]  /*9d60*/  IMAD.MOV R10, RZ, RZ, -R17 ;  /* 0x000000ffff0a7224 */ /* 0x000fe400078e0a11 */
[----:B------:R-:W-:Y:S02]  /*9d70*/  IMAD.IADD R25, R19, 0x1, R25 ;  /* 0x0000000113197824 */ /* 0x000fe400078e0219 */
[----:B0-----:R-:W-:-:S02]  /*9d80*/  IMAD.WIDE.U32 R8, R12, R11, RZ ;  /* 0x0000000b0c087225 */ /* 0x001fc400078e00ff */
[----:B------:R-:W0:Y:S02]  /*9d90*/  @!P0 LDC R31, c[0x0][0xb54] ;  /* 0x0002d500ff1f8b82 */ /* 0x000e240000000800 */
[----:B------:R-:W-:Y:S02]  /*9da0*/  IMAD R13, R13, R11, RZ ;  /* 0x0000000b0d0d7224 */ /* 0x000fe400078e02ff */
[----:B------:R-:W-:Y:S01]  /*9db0*/  IMAD R11, R33, R10, R29 ;  /* 0x0000000a210b7224 */ /* 0x000fe200078e021d */
[----:B------:R-:W-:Y:S02]  /*9dc0*/  IADD3.X R10, R25, R21, R22, P1, P3 ;  /* 0x00000015190a7210 */ /* 0x000fe40000fe6416 */
[----:B------:R-:W-:Y:S01]  /*9dd0*/  IADD3 R8, P0, P1, R17, R4, R8 ;  /* 0x0000000411087210 */ /* 0x000fe2000791e008 */
[----:B--2---:R-:W-:Y:S01]  /*9de0*/  IMAD R4, R15, R11, RZ ;  /* 0x0000000b0f047224 */ /* 0x004fe200078e02ff */
[----:B------:R-:W-:Y:S02]  /*9df0*/  IADD3 R13, R9, R13, RZ ;  /* 0x0000000d090d7210 */ /* 0x000fe40007ffe0ff */
[----:B------:R-:W-:-:S04]  /*9e00*/  SHF.R.S32.HI R17, RZ, 0x1f, R17 ;  /* 0x0000001fff117819 */ /* 0x000fc80000011411 */
[----:B------:R-:W-:Y:S02]  /*9e10*/  IADD3.X R9, R17, R10, R13, P0, P1 ;  /* 0x0000000a11097210 */ /* 0x000fe400007e240d */
[----:B------:R-:W-:Y:S01]  /*9e20*/  SHF.R.S32.HI R13, RZ, 0x1f, R11 ;  /* 0x0000001fff0d7819 */ /* 0x000fe2000001140b */
[----:B------:R-:W-:-:S04]  /*9e30*/  IMAD.WIDE.U32 R8, R14, R11, R8 ;  /* 0x0000000b0e087225 */ /* 0x000fc800078e0008 */
[----:B------:R-:W-:Y:S01]  /*9e40*/  IMAD R13, R14, R13, R4 ;  /* 0x0000000d0e0d7224 */ /* 0x000fe200078e0204 */
[----:B-1----:R-:W-:-:S03]  /*9e50*/  LEA R10, P0, R8, R30, 0x2 ;  /* 0x0000001e080a7211 */ /* 0x002fc600078010ff */
[----:B------:R-:W-:Y:S02]  /*9e60*/  IMAD.IADD R4, R9, 0x1, R13 ;  /* 0x0000000109047824 */ /* 0x000fe400078e020d */
[----:B------:R-:W-:-:S03]  /*9e70*/  IMAD.MOV.U32 R9, RZ, RZ, -0x800000 ;  /* 0xff800000ff097424 */ /* 0x000fc600078e00ff */
[----:B0-----:R-:W-:-:S05]  /*9e80*/  LEA.HI.X R11, R8, R31, R4, 0x2, P0 ;  /* 0x0000001f080b7211 */ /* 0x001fca00000f1404 */
[----:B------:R2:W-:Y:S02]  /*9e90*/  STG.E desc[UR36][R10.64], R9 ;  /* 0x000000090a007986 */ /* 0x0005e4000c101924 */
.L_x_6709:
[----:B------:R-:W-:Y:S05]  /*9ea0*/  BSYNC B1 ;  /* 0x0000000000017941 */ /* 0x000fea0003800000 */
.L_x_6708:
[----:B------:R-:W-:Y:S05]  /*9eb0*/  @P2 BRA `(.L_x_6704) ;  /* 0x0000000400982947 */ /* 0x000fea0003800000 */
[----:B------:R-:W3:Y:S01]  /*9ec0*/  LDC R15, c[0x0][0xbe8] ;  /* 0x0002fa00ff0f7b82 */ /* 0x000ee20000000800 */
[----:B------:R-:W-:Y:S01]  /*9ed0*/  ULDC.64 UR4, c[0x0][0xaa0] ;  /* 0x0002a80000047ab9 */ /* 0x000fe20000000a00 */
[----:B------:R-:W-:Y:S01]  /*9ee0*/  ULDC.64 UR6, c[0x0][0xaf0] ;  /* 0x0002bc0000067ab9 */ /* 0x000fe20000000a00 */
[----:B-1----:R-:W-:Y:S01]  /*9ef0*/  IMAD R4, R22, UR4, RZ ;  /* 0x0000000416047c24 */ /* 0x002fe2000f8e02ff */
[----:B------:R-:W-:Y:S01]  /*9f00*/  BSSY B1, `(.L_x_6710) ;  /* 0x0000037000017945 */ /* 0x000fe20003800000 */
[----:B--2---:R-:W-:-:S04]  /*9f10*/  IMAD.WIDE.U32 R8, R3, UR4, RZ ;  /* 0x0000000403087c25 */ /* 0x004fc8000f8e00ff */
[----:B------:R-:W-:Y:S01]  /*9f20*/  IMAD R11, R3, UR5, R4 ;  /* 0x00000005030b7c24 */ /* 0x000fe2000f8e0204 */
[----:B------:R-:W-:Y:S01]  /*9f30*/  ULDC.64 UR4, c[0x0][0xae8] ;  /* 0x0002ba0000047ab9 */ /* 0x000fe20000000a00 */
[----:B------:R-:W-:Y:S02]  /*9f40*/  IMAD R3, R154, 0x20, R204 ;  /* 0x000000209a037824 */ /* 0x000fe400078e02cc */
[----:B------:R-:W-:Y:S02]  /*9f50*/  IMAD.IADD R9, R9, 0x1, R11 ;  /* 0x0000000109097824 */ /* 0x000fe400078e020b */
[----:B------:R-:W-:Y:S02]  /*9f60*/  IMAD R10, R16, 0x80, R3 ;  /* 0x00000080100a7824 */ /* 0x000fe400078e0203 */
[----:B------:R-:W-:-:S04]  /*9f70*/  IMAD.WIDE.U32 R8, R2, UR4, R8 ;  /* 0x0000000402087c25 */ /* 0x000fc8000f8e0008 */
[----:B------:R-:W-:Y:S02]  /*9f80*/  IMAD.MOV.U32 R11, RZ, RZ, R10 ;  /* 0x000000ffff0b7224 */ /* 0x000fe400078e000a */
[----:B------:R-:W-:Y:S01]  /*9f90*/  IMAD R4, R24, UR6, RZ ;  /* 0x0000000618047c24 */ /* 0x000fe2000f8e02ff */
[----:B---3--:R-:W-:Y:S01]  /*9fa0*/  ISETP.NE.AND P0, PT, R15, 0x1, PT ;  /* 0x000000010f00780c */ /* 0x008fe20003f05270 */
[----:B------:R-:W-:Y:S01]  /*9fb0*/  IMAD R9, R2, UR5, R9 ;  /* 0x0000000502097c24 */ /* 0x000fe2000f8e0209 */
[----:B------:R-:W-:-:S11]  /*9fc0*/  ULDC.64 UR4, c[0x0][0xae0] ;  /* 0x0002b80000047ab9 */ /* 0x000fd60000000a00 */
[----:B------:R-:W1:Y:S08]  /*9fd0*/  @P0 LDC R13, c[0x0][0xbec] ;  /* 0x0002fb00ff0d0b82 */ /* 0x000e700000000800 */
[----:B------:R-:W2:Y:S01]  /*9fe0*/  @P0 LDC R12, c[0x0][0xbf0] ;  /* 0x0002fc00ff0c0b82 */ /* 0x000ea20000000800 */
[----:B-1----:R-:W-:-:S04]  /*9ff0*/  @P0 IMAD.HI.U32 R3, R10, R13, RZ ;  /* 0x0000000d0a030227 */ /* 0x002fc800078e00ff */
[C---:B------:R-:W-:Y:S01]  /*a000*/  IMAD R13, R27.reuse, UR7, R4 ;  /* 0x000000071b0d7c24 */ /* 0x040fe2000f8e0204 */
[----:B--2---:R-:W-:Y:S01]  /*a010*/  @P0 SHF.R.U32.HI R11, RZ, R12, R3 ;  /* 0x0000000cff0b0219 */ /* 0x004fe20000011603 */
[----:B------:R-:W-:-:S03]  /*a020*/  IMAD.WIDE.U32 R2, R27, UR6, R8 ;  /* 0x000000061b027c25 */ /* 0x000fc6000f8e0008 */
[----:B------:R-:W-:Y:S01]  /*a030*/  SHF.R.S32.HI R4, RZ, 0x1f, R11 ;  /* 0x0000001fff047819 */ /* 0x000fe2000001140b */
[----:B------:R-:W-:Y:S01]  /*a040*/  IMAD.IADD R3, R3, 0x1, R13 ;  /* 0x0000000103037824 */ /* 0x000fe200078e020d */
[----:B------:R-:W-:-:S03]  /*a050*/  IADD3 R9, -R11, RZ, RZ ;  /* 0x000000ff0b097210 */ /* 0x000fc60007ffe1ff */
[----:B------:R-:W-:Y:S02]  /*a060*/  IMAD R4, R4, UR4, RZ ;  /* 0x0000000404047c24 */ /* 0x000fe4000f8e02ff */
[----:B------:R-:W-:Y:S02]  /*a070*/  IMAD R9, R15, R9, R10 ;  /* 0x000000090f097224 */ /* 0x000fe400078e020a */
[C---:B------:R-:W-:Y:S02]  /*a080*/  IMAD R13, R11.reuse, UR5, R4 ;  /* 0x000000050b0d7c24 */ /* 0x040fe4000f8e0204 */
[----:B------:R-:W-:Y:S01]  /*a090*/  IMAD.WIDE.U32 R2, R11, UR4, R2 ;  /* 0x000000040b027c25 */ /* 0x000fe2000f8e0002 */
[----:B------:R-:W-:Y:S01]  /*a0a0*/  SHF.R.S32.HI R4, RZ, 0x1f, R9 ;  /* 0x0000001fff047819 */ /* 0x000fe20000011409 */
[----:B------:R-:W-:Y:S02]  /*a0b0*/  ULDC.64 UR4, c[0x0][0xad8] ;  /* 0x0002b60000047ab9 */ /* 0x000fe40000000a00 */
[----:B------:R-:W-:-:S02]  /*a0c0*/  IMAD.IADD R3, R3, 0x1, R13 ;  /* 0x0000000103037824 */ /* 0x000fc400078e020d */
[----:B------:R-:W-:Y:S02]  /*a0d0*/  IMAD R4, R4, UR4, RZ ;  /* 0x0000000404047c24 */ /* 0x000fe4000f8e02ff */
[----:B------:R-:W-:Y:S02]  /*a0e0*/  IMAD R10, R16, 0x80, R204 ;  /* 0x00000080100a7824 */ /* 0x000fe400078e02cc */
[----:B------:R-:W-:Y:S02]  /*a0f0*/  IMAD R15, R0, R15, RZ ;  /* 0x0000000f000f7224 */ /* 0x000fe400078e02ff */
[C---:B------:R-:W-:Y:S02]  /*a100*/  IMAD R11, R9.reuse, UR5, R4 ;  /* 0x00000005090b7c24 */ /* 0x040fe4000f8e0204 */
[----:B------:R-:W-:Y:S01]  /*a110*/  IMAD.WIDE.U32 R2, R9, UR4, R2 ;  /* 0x0000000409027c25 */ /* 0x000fe2000f8e0002 */
[----:B------:R-:W-:Y:S01]  /*a120*/  ISETP.GE.AND P2, PT, R10, R15, PT ;  /* 0x0000000f0a00720c */ /* 0x000fe20003f46270 */
[----:B------:R-:W-:-:S02]  /*a130*/  ULDC.64 UR4, c[0x0][0xa80] ;  /* 0x0002a00000047ab9 */ /* 0x000fc40000000a00 */
[----:B------:R-:W-:Y:S01]  /*a140*/  VIADD R0, R10, 0x20 ;  /* 0x000000200a007836 */ /* 0x000fe20000000000 */
[----:B------:R-:W-:Y:S01]  /*a150*/  LEA R4, P3, R2, UR4, 0x1 ;  /* 0x0000000402047c11 */ /* 0x000fe2000f8608ff */
[----:B------:R-:W-:-:S03]  /*a160*/  IMAD.IADD R3, R3, 0x1, R11 ;  /* 0x0000000103037824 */ /* 0x000fc600078e020b */
[-C--:B------:R-:W-:Y:S01]  /*a170*/  ISETP.GE.AND P1, PT, R0, R15.reuse, PT ;  /* 0x0000000f0000720c */ /* 0x080fe20003f26270 */
[----:B------:R-:W-:Y:S01]  /*a180*/  VIADD R0, R10, 0x40 ;  /* 0x000000400a007836 */ /* 0x000fe20000000000 */
[----:B------:R-:W-:Y:S02]  /*a190*/  LEA.HI.X R8, R2, UR5, R3, 0x1, P3 ;  /* 0x0000000502087c11 */ /* 0x000fe400098f0c03 */
[----:B------:R1:W2:Y:S02]  /*a1a0*/  SHFL.IDX PT, R2, R4, RZ, 0x181f ;  /* 0x00181fff04027589 */ /* 0x0002a400000e0000 */
[----:B------:R-:W-:Y:S02]  /*a1b0*/  ISETP.GE.AND P0, PT, R0, R15, PT ;  /* 0x0000000f0000720c */ /* 0x000fe40003f06270 */
[----:B------:R1:W3:Y:S01]  /*a1c0*/  SHFL.IDX PT, R0, R8, RZ, 0x181f ;  /* 0x00181fff08007589 */ /* 0x0002e200000e0000 */
[----:B------:R-:W-:Y:S10]  /*a1d0*/  @P2 BRA `(.L_x_6711) ;  /* 0x0000000000242947 */ /* 0x000ff40003800000 */
[----:B------:R-:W-:Y:S02]  /*a1e0*/  ULDC UR4, c[0x0][0xac8] ;  /* 0x0002b20000047ab9 */ /* 0x000fe40000000800 */
[----:B------:R-:W-:Y:S02]  /*a1f0*/  ISETP.GE.AND P4, PT, R153, UR4, PT ;  /* 0x0000000499007c0c */ /* 0x000fe4000bf86270 */
[----:B------:R-:W-:-:S11]  /*a200*/  ISETP.GE.AND P5, PT, R23, UR4, PT ;  /* 0x0000000417007c0c */ /* 0x000fd6000bfa6270 */
[-C--:B--2---:R-:W-:Y:S02]  /*a210*/  @!P4 LEA R12, P2, R153, R2.reuse, 0x1 ;  /* 0x00000002990cc211 */ /* 0x084fe400078408ff */
[----:B------:R-:W-:Y:S02]  /*a220*/  @!P5 LEA R2, P3, R23, R2, 0x1 ;  /* 0x000000021702d211 */ /* 0x000fe400078608ff */
[-C--:B---3--:R-:W-:Y:S02]  /*a230*/  @!P4 LEA.HI.X R13, R153, R0.reuse, R227, 0x1, P2 ;  /* 0x00000000990dc211 */ /* 0x088fe400010f0ce3 */
[----:B------:R-:W-:-:S03]  /*a240*/  @!P5 LEA.HI.X R3, R23, R0, R226, 0x1, P3 ;  /* 0x000000001703d211 */ /* 0x000fc600018f0ce2 */
[----:B------:R4:W-:Y:S04]  /*a250*/  @!P4 ST.E.128 desc[UR36][R12.64], RZ ;  /* 0x000000ff0c00c985 */ /* 0x0009e8000c101d24 */
[----:B------:R4:W-:Y:S02]  /*a260*/  @!P5 ST.E.128 desc[UR36][R2.64], RZ ;  /* 0x000000ff0200d985 */ /* 0x0009e4000c101d24 */
.L_x_6711:
[----:B------:R-:W-:Y:S05]  /*a270*/  BSYNC B1 ;  /* 0x0000000000017941 */ /* 0x000fea0003800000 */
.L_x_6710:
[----:B---3--:R3:W0:Y:S01]  /*a280*/  SHFL.IDX PT, R0, R8, 0x1, 0x181f ;  /* 0x00381f0008007f89 */ /* 0x00862200000e0000 */
[----:B------:R-:W-:Y:S03]  /*a290*/  BSSY B1, `(.L_x_6712) ;  /* 0x000000c000017945 */ /* 0x000fe60003800000 */
[----:B--2-4-:R3:W2:Y:S01]  /*a2a0*/  SHFL.IDX PT, R2, R4, 0x1, 0x181f ;  /* 0x00381f0004027f89 */ /* 0x0146a200000e0000 */
[----:B------:R-:W-:Y:S05]  /*a2b0*/  @P1 BRA `(.L_x_6713) ;  /* 0x0000000000241947 */ /* 0x000fea0003800000 */
[----:B------:R-:W-:Y:S02]  /*a2c0*/  ULDC UR4, c[0x0][0xac8] ;  /* 0x0002b20000047ab9 */ /* 0x000fe40000000800 */
[----:B------:R-:W-:Y:S02]  /*a2d0*/  ISETP.GE.AND P3, PT, R153, UR4, PT ;  /* 0x0000000499007c0c */ /* 0x000fe4000bf66270 */
[----:B------:R-:W-:-:S11]  /*a2e0*/  ISETP.GE.AND P4, PT, R23, UR4, PT ;  /* 0x0000000417007c0c */ /* 0x000fd6000bf86270 */
[-C--:B--2---:R-:W-:Y:S02]  /*a2f0*/  @!P3 LEA R12, P1, R153, R2.reuse, 0x1 ;  /* 0x00000002990cb211 */ /* 0x084fe400078208ff */
[----:B------:R-:W-:Y:S02]  /*a300*/  @!P4 LEA R2, P2, R23, R2, 0x1 ;  /* 0x000000021702c211 */ /* 0x000fe400078408ff */
[-C--:B0-----:R-:W-:Y:S02]  /*a310*/  @!P3 LEA.HI.X R13, R153, R0.reuse, R227, 0x1, P1 ;  /* 0x00000000990db211 */ /* 0x081fe400008f0ce3 */
[----:B------:R-:W-:-:S03]  /*a320*/  @!P4 LEA.HI.X R3, R23, R0, R226, 0x1, P2 ;  /* 0x000000001703c211 */ /* 0x000fc600010f0ce2 */
[----:B------:R4:W-:Y:S04]  /*a330*/  @!P3 ST.E.128 desc[UR36][R12.64], RZ ;  /* 0x000000ff0c00b985 */ /* 0x0009e8000c101d24 */
[----:B------:R4:W-:Y:S02]  /*a340*/  @!P4 ST.E.128 desc[UR36][R2.64], RZ ;  /* 0x000000ff0200c985 */ /* 0x0009e4000c101d24 */
.L_x_6713:
[----:B------:R-:W-:Y:S05]  /*a350*/  BSYNC B1 ;  /* 0x0000000000017941 */ /* 0x000fea0003800000 */
.L_x_6712:
[----:B0-----:R0:W0:Y:S01]  /*a360*/  SHFL.IDX PT, R0, R8, 0x2, 0x181f ;  /* 0x00581f0008007f89 */ /* 0x00102200000e0000 */
[----:B------:R-:W-:Y:S03]  /*a370*/  BSSY B1, `(.L_x_6714) ;  /* 0x000000c000017945 */ /* 0x000fe60003800000 */
[----:B--2-4-:R2:W4:Y:S01]  /*a380*/  SHFL.IDX PT, R2, R4, 0x2, 0x181f ;  /* 0x00581f0004027f89 */ /* 0x01452200000e0000 */
[----:B------:R-:W-:Y:S05]  /*a390*/  @P0 BRA `(.L_x_6715) ;  /* 0x0000000000240947 */ /* 0x000fea0003800000 */
[----:B------:R-:W-:Y:S02]  /*a3a0*/  ULDC UR4, c[0x0][0xac8] ;  /* 0x0002b20000047ab9 */ /* 0x000fe40000000800 */
[----:B------:R-:W-:Y:S02]  /*a3b0*/  ISETP.GE.AND P2, PT, R153, UR4, PT ;  /* 0x0000000499007c0c */ /* 0x000fe4000bf46270 */
[----:B------:R-:W-:-:S11]  /*a3c0*/  ISETP.GE.AND P3, PT, R23, UR4, PT ;  /* 0x0000000417007c0c */ /* 0x000fd6000bf66270 */
[-C--:B----4-:R-:W-:Y:S02]  /*a3d0*/  @!P2 LEA R12, P0, R153, R2.reuse, 0x1 ;  /* 0x00000002990ca211 */ /* 0x090fe400078008ff */
[----:B------:R-:W-:Y:S02]  /*a3e0*/  @!P3 LEA R2, P1, R23, R2, 0x1 ;  /* 0x000000021702b211 */ /* 0x000fe400078208ff */
[-C--:B0-----:R-:W-:Y:S02]  /*a3f0*/  @!P2 LEA.HI.X R13, R153, R0.reuse, R227, 0x1, P0 ;  /* 0x00000000990da211 */ /* 0x081fe400000f0ce3 */
[----:B------:R-:W-:-:S03]  /*a400*/  @!P3 LEA.HI.X R3, R23, R0, R226, 0x1, P1 ;  /* 0x000000001703b211 */ /* 0x000fc600008f0ce2 */
[----:B------:R0:W-:Y:S04]  /*a410*/  @!P2 ST.E.128 desc[UR36][R12.64], RZ ;  /* 0x000000ff0c00a985 */ /* 0x0001e8000c101d24 */
[----:B------:R0:W-:Y:S02]  /*a420*/  @!P3 ST.E.128 desc[UR36][R2.64], RZ ;  /* 0x000000ff0200b985 */ /* 0x0001e4000c101d24 */
.L_x_6715:
[----:B------:R-:W-:Y:S05]  /*a430*/  BSYNC B1 ;  /* 0x0000000000017941 */ /* 0x000fea0003800000 */
.L_x_6714:
[----:B0-----:R-:W-:Y:S01]  /*a440*/  IADD3 R0, R10, 0x60, RZ ;  /* 0x000000600a007810 */ /* 0x001fe20007ffe0ff */
[----:B-1-3--:R-:W0:Y:S03]  /*a450*/  SHFL.IDX PT, R8, R8, 0x3, 0x181f ;  /* 0x00781f0008087f89 */ /* 0x00ae2600000e0000 */
[----:B------:R-:W-:Y:S01]  /*a460*/  ISETP.GE.AND P0, PT, R0, R15, PT ;  /* 0x0000000f0000720c */ /* 0x000fe20003f06270 */
[----:B----4-:R1:W3:-:S12]  /*a470*/  SHFL.IDX PT, R2, R4, 0x3, 0x181f ;  /* 0x00781f0004027f89 */ /* 0x0102d800000e0000 */
[----:B-1----:R-:W-:Y:S05]  /*a480*/  @P0 BRA `(.L_x_6704) ;  /* 0x0000000000240947 */ /* 0x002fea0003800000 */
[----:B------:R-:W-:Y:S02]  /*a490*/  ULDC UR4, c[0x0][0xac8] ;  /* 0x0002b20000047ab9 */ /* 0x000fe40000000800 */
[----:B------:R-:W-:Y:S02]  /*a4a0*/  ISETP.GE.AND P2, PT, R153, UR4, PT ;  /* 0x0000000499007c0c */ /* 0x000fe4000bf46270 */
[----:B------:R-:W-:-:S11]  /*a4b0*/  ISETP.GE.AND P3, PT, R23, UR4, PT ;  /* 0x0000000417007c0c */ /* 0x000fd6000bf66270 */
[-C--:B---3--:R-:W-:Y:S02]  /*a4c0*/  @!P2 LEA R10, P0, R153, R2.reuse, 0x1 ;  /* 0x00000002990aa211 */ /* 0x088fe400078008ff */
[----:B------:R-:W-:Y:S02]  /*a4d0*/  @!P3 LEA R2, P1, R23, R2, 0x1 ;  /* 0x000000021702b211 */ /* 0x000fe400078208ff */
[-C--:B0-----:R-:W-:Y:S02]  /*a4e0*/  @!P2 LEA.HI.X R11, R153, R8.reuse, R227, 0x1, P0 ;  /* 0x00000008990ba211 */ /* 0x081fe400000f0ce3 */
[----:B------:R-:W-:-:S03]  /*a4f0*/  @!P3 LEA.HI.X R3, R23, R8, R226, 0x1, P1 ;  /* 0x000000081703b211 */ /* 0x000fc600008f0ce2 */
[----:B------:R0:W-:Y:S04]  /*a500*/  @!P2 ST.E.128 desc[UR36][R10.64], RZ ;  /* 0x000000ff0a00a985 */ /* 0x0001e8000c101d24 */
[----:B------:R0:W-:Y:S02]  /*a510*/  @!P3 ST.E.128 desc[UR36][R2.64], RZ ;  /* 0x000000ff0200b985 */ /* 0x0001e4000c101d24 */
.L_x_6704:
[----:B------:R-:W-:Y:S05]  /*a520*/  BSYNC B0 ;  /* 0x0000000000007941 */ /* 0x000fea0003800000 */
.L_x_6694:
[----:B------:R-:W-:Y:S02]  /*a530*/  ULDC UR4, c[0x0][0xc3c] ;  /* 0x00030f0000047ab9 */ /* 0x000fe40000000800 */
[----:B-1----:R-:W-:-:S13]  /*a540*/  ISETP.GE.AND P0, PT, R7, UR4, PT ;  /* 0x0000000407007c0c */ /* 0x002fda000bf06270 */
[----:B------:R-:W-:Y:S05]  /*a550*/  @!P0 BRA `(.L_x_6716) ;  /* 0xffffff6800748947 */ /* 0x000fea000383ffff */
[----:B------:R-:W-:Y:S05]  /*a560*/  EXIT ;  /* 0x000000000000794d */ /* 0x000fea0003800000 */
.L_x_6665:
[----:B------:R-:W-:-:S08]  /*a570*/  NOP ;  /* 0x0000000000007918 */ /* 0x000fd00000000000 */
[----:B------:R-:W0:-:S00]  /*a580*/  USETMAXREG.DEALLOC.CTAPOOL 0x28 ;  /* 0x00000028000079c8 */ /* 0x000e0000080e0500 */
[----:B0-----:R-:W-:Y:S02]  /*a590*/  LOP3.LUT R0, R0, 0x3, RZ, 0xc0, !PT ;  /* 0x0000000300007812 */ /* 0x001fe400078ec0ff */
[----:B------:R-:W-:-:S04]  /*a5a0*/  LOP3.LUT R27, R27, 0xffffffdf, RZ, 0xc0, !PT ;  /* 0xffffffdf1b1b7812 */ /* 0x000fc800078ec0ff */
[----:B------:R-:W0:Y:S02]  /*a5b0*/  SHFL.IDX PT, R0, R0, RZ, 0x1f ;  /* 0x00001fff00007589 */ /* 0x000e2400000e0000 */
[----:B0-----:R-:W-:Y:S01]  /*a5c0*/  ISETP.NE.AND P0, PT, R0, RZ, PT ;  /* 0x000000ff0000720c */ /* 0x001fe20003f05270 */
[----:B------:R-:W-:-:S12]  /*a5d0*/  IMAD.MOV.U32 R0, RZ, RZ, RZ ;  /* 0x000000ffff007224 */ /* 0x000fd800078e00ff */
        /* <DEDUP_REMOVED lines=9> */
.L_x_6717:
        /* <DEDUP_REMOVED lines=44> */
.L_x_6721:
[----:B------:R-:W0:Y:S01]  /*a930*/  LDC R0, c[0x0][0xc3c] ;  /* 0x00030f00ff007b82 */ /* 0x000e220000000800 */
[----:B------:R-:W-:-:S06]  /*a940*/  UIADD3 UR4, UR4, 0x1f, URZ ;  /* 0x0000001f04047890 */ /* 0x000fcc000fffe03f */
[----:B0-----:R-:W-:-:S13]  /*a950*/  ISETP.LE.AND P6, PT, R0, UR4, PT ;  /* 0x0000000400007c0c */ /* 0x001fda000bfc3270 */
[----:B------:R-:W-:Y:S05]  /*a960*/  @P6 BRA `(.L_x_6720) ;  /* 0x0000000400a86947 */ /* 0x000fea0003800000 */
[----:B------:R-:W-:-:S05]  /*a970*/  VIADD R9, R7, UR4 ;  /* 0x0000000407097c36 */ /* 0x000fca0008000000 */
[----:B------:R-:W-:Y:S01]  /*a980*/  ISETP.GE.OR P6, PT, R9, R0, !P0 ;  /* 0x000000000900720c */ /* 0x000fe200047c6670 */
[----:B------:R-:W-:-:S12]  /*a990*/  IMAD.MOV.U32 R0, RZ, RZ, RZ ;  /* 0x000000ffff007224 */ /* 0x000fd800078e00ff */
        /* <DEDUP_REMOVED lines=28> */
.L_x_6719:
        /* <DEDUP_REMOVED lines=14> */
[----:B0-----:R-:W-:Y:S01]  /*ac40*/  IADD3 R11, RZ, -R3, RZ ;  /* 0x80000003ff0b7210 */ /* 0x001fe20007ffe0ff */
[----:B-12---:R-:W-:Y:S06]  /*ac50*/  @!P0 BRA `(.L_x_6722) ;  /* 0x0000000000088947 */ /* 0x006fec0003800000 */
[----:B------:R-:W-:-:S06]  /*ac60*/  VIADD R16, R19, 0xffffffff ;  /* 0xffffffff13107836 */ /* 0x000fcc0000000000 */
[----:B------:R0:W1:Y:S02]  /*ac70*/  SHFL.IDX PT, R16, R5, R16, 0x1f ;  /* 0x00001f1005107589 */ /* 0x00006400000e0000 */
.L_x_6722:
[----:B-1----:R-:W-:Y:S01]  /*ac80*/  IMAD R16, R16, UR5, R10 ;  /* 0x0000000510107c24 */ /* 0x002fe2000f8e020a */
[----:B0-----:R-:W-:Y:S01]  /*ac90*/  IABS R5, R9 ;  /* 0x0000000900057213 */ /* 0x001fe20000000000 */
[----:B------:R-:W-:Y:S01]  /*aca0*/  IMAD R11, R11, R4, RZ ;  /* 0x000000040b0b7224 */ /* 0x000fe200078e02ff */
[----:B------:R-:W-:Y:S01]  /*acb0*/  IABS R10, R0 ;  /* 0x00000000000a7213 */ /* 0x000fe20000000000 */
[----:B------:R-:W-:Y:S01]  /*acc0*/  IMAD.MOV.U32 R2, RZ, RZ, RZ ;  /* 0x000000ffff027224 */ /* 0x000fe200078e00ff */
[----:B------:R-:W-:Y:S01]  /*acd0*/  IADD3 R17, -R16, UR6, RZ ;  /* 0x0000000610117c10 */ /* 0x000fe2000fffe1ff */
[----:B------:R-:W0:Y:S01]  /*ace0*/  I2F.RP R6, R5 ;  /* 0x0000000500067306 */ /* 0x000e220000209400 */
[----:B------:R-:W-:Y:S02]  /*acf0*/  VIADD R19, R19, UR4 ;  /* 0x0000000413137c36 */ /* 0x000fe40008000000 */
[----:B------:R-:W-:Y:S01]  /*ad00*/  IABS R8, R17 ;  /* 0x0000001100087213 */ /* 0x000fe20000000000 */
[----:B------:R-:W-:-:S04]  /*ad10*/  IMAD.HI.U32 R2, R3, R11, R2 ;  /* 0x0000000b03027227 */ /* 0x000fc800078e0002 */
[----:B------:R-:W-:Y:S02]  /*ad20*/  IMAD.MOV R10, RZ, RZ, -R10 ;  /* 0x000000ffff0a7224 */ /* 0x000fe400078e0a0a */
[----:B------:R-:W-:Y:S02]  /*ad30*/  IMAD.MOV.U32 R3, RZ, RZ, R8 ;  /* 0x000000ffff037224 */ /* 0x000fe400078e0008 */
[----:B------:R-:W-:Y:S02]  /*ad40*/  IMAD.MOV.U32 R8, RZ, RZ, R10 ;  /* 0x000000ffff087224 */ /* 0x000fe400078e000a */
[----:B------:R-:W-:Y:S01]  /*ad50*/  IMAD.HI.U32 R2, R2, R3, RZ ;  /* 0x0000000302027227 */ /* 0x000fe200078e00ff */
[----:B0-----:R-:W0:Y:S03]  /*ad60*/  MUFU.RCP R6, R6 ;  /* 0x0000000600067308 */ /* 0x001e260000001000 */
[----:B------:R-:W-:-:S05]  /*ad70*/  IMAD R3, R2, R8, R3 ;  /* 0x0000000802037224 */ /* 0x000fca00078e0203 */
[----:B------:R-:W-:Y:S01]  /*ad80*/  ISETP.GT.U32.AND P1, PT, R4, R3, PT ;  /* 0x000000030400720c */ /* 0x000fe20003f24070 */
[----:B0-----:R-:W-:-:S12]  /*ad90*/  VIADD R8, R6, 0xffffffe ;  /* 0x0ffffffe06087836 */ /* 0x001fd80000000000 */
[-C--:B------:R-:W-:Y:S01]  /*ada0*/  @!P1 IADD3 R3, R3, -R4.reuse, RZ ;  /* 0x8000000403039210 */ /* 0x080fe20007ffe0ff */
[----:B------:R-:W-:Y:S01]  /*adb0*/  @!P1 VIADD R2, R2, 0x1 ;  /* 0x0000000102029836 */ /* 0x000fe20000000000 */
[----:B------:R-:W-:Y:S02]  /*adc0*/  ISETP.NE.AND P1, PT, R0, RZ, PT ;  /* 0x000000ff0000720c */ /* 0x000fe40003f25270 */
[----:B------:R-:W-:Y:S02]  /*add0*/  ISETP.GE.U32.AND P0, PT, R3, R4, PT ;  /* 0x000000040300720c */ /* 0x000fe40003f06070 */
[----:B------:R-:W-:Y:S01]  /*ade0*/  LOP3.LUT R4, R17, R0, RZ, 0x3c, !PT ;  /* 0x0000000011047212 */ /* 0x000fe200078e3cff */
[----:B------:R0:W1:Y:S03]  /*adf0*/  F2I.FTZ.U32.TRUNC.NTZ R3, R8 ;  /* 0x0000000800037305 */ /* 0x000066000021f000 */
[----:B------:R-:W-:-:S02]  /*ae00*/  ISETP.GE.AND P2, PT, R4, RZ, PT ;  /* 0x000000ff0400720c */ /* 0x000fc40003f46270 */
[----:B0-----:R-:W-:-:S05]  /*ae10*/  IABS R8, R9 ;  /* 0x0000000900087213 */ /* 0x001fca0000000000 */
[----:B------:R-:W-:Y:S01]  /*ae20*/  @P0 VIADD R2, R2, 0x1 ;  /* 0x0000000102020836 */ /* 0x000fe20000000000 */
[----:B------:R-:W-:-:S03]  /*ae30*/  IADD3 R8, RZ, -R8, RZ ;  /* 0x80000008ff087210 */ /* 0x000fc60007ffe0ff */
[----:B------:R-:W-:Y:S02]  /*ae40*/  IMAD.MOV.U32 R6, RZ, RZ, R2 ;  /* 0x000000ffff067224 */ /* 0x000fe400078e0002 */
[----:B-1----:R-:W-:Y:S02]  /*ae50*/  IMAD.MOV R2, RZ, RZ, -R3 ;  /* 0x000000ffff027224 */ /* 0x002fe400078e0a03 */
[----:B------:R-:W-:Y:S01]  /*ae60*/  @!P2 IMAD.MOV R6, RZ, RZ, -R6 ;  /* 0x000000ffff06a224 */ /* 0x000fe200078e0a06 */
[----:B------:R-:W-:Y:S01]  /*ae70*/  @!P1 LOP3.LUT R6, RZ, R0, RZ, 0x33, !PT ;  /* 0x00000000ff069212 */ /* 0x000fe200078e33ff */
[----:B------:R-:W-:Y:S02]  /*ae80*/  IMAD R11, R2, R5, RZ ;  /* 0x00000005020b7224 */ /* 0x000fe400078e02ff */
[----:B------:R-:W-:Y:S01]  /*ae90*/  IMAD.MOV.U32 R2, RZ, RZ, RZ ;  /* 0x000000ffff027224 */ /* 0x000fe200078e00ff */
[-C--:B------:R-:W-:Y:S01]  /*aea0*/  IABS R4, R6.reuse ;  /* 0x0000000600047213 */ /* 0x080fe20000000000 */
[----:B------:R-:W-:-:S02]  /*aeb0*/  IMAD R0, R0, R6, RZ ;  /* 0x0000000600007224 */ /* 0x000fc400078e02ff */
        /* <DEDUP_REMOVED lines=13> */
[----:B------:R-:W-:-:S05]  /*af90*/  @P0 VIADD R2, R2, 0x1 ;  /* 0x0000000102020836 */ /* 0x000fca0000000000 */
[----:B------:R-:W-:Y:S02]  /*afa0*/  @!P2 IADD3 R2, -R2, RZ, RZ ;  /* 0x000000ff0202a210 */ /* 0x000fe40007ffe1ff */
[----:B------:R-:W-:-:S05]  /*afb0*/  @!P1 LOP3.LUT R2, RZ, R9, RZ, 0x33, !PT ;  /* 0x00000009ff029212 */ /* 0x000fca00078e33ff */
[----:B------:R-:W-:-:S04]  /*afc0*/  IMAD.MOV R18, RZ, RZ, -R2 ;  /* 0x000000ffff127224 */ /* 0x000fc800078e0a02 */
[C---:B------:R-:W-:Y:S02]  /*afd0*/  IMAD R18, R9.reuse, R18, R6 ;  /* 0x0000001209127224 */ /* 0x040fe400078e0206 */
[----:B------:R-:W-:-:S04]  /*afe0*/  IMAD R9, R9, 0x1000000, R2 ;  /* 0x0100000009097824 */ /* 0x000fc800078e0202 */
[----:B------:R-:W-:Y:S01]  /*aff0*/  IMAD R18, R18, 0x10000, R9 ;  /* 0x0001000012127824 */ /* 0x000fe200078e0209 */
[----:B------:R-:W-:Y:S06]  /*b000*/  BRA `(.L_x_6723) ;  /* 0x0000000000147947 */ /* 0x000fec0003800000 */
.L_x_6720:
[----:B------:R-:W-:Y:S01]  /*b010*/  ULDC UR4, c[0x0][0xc3c] ;  /* 0x00030f0000047ab9 */ /* 0x000fe20000000800 */
[----:B------:R-:W-:Y:S01]  /*b020*/  IMAD.MOV.U32 R17, RZ, RZ, RZ ;  /* 0x000000ffff117224 */ /* 0x000fe200078e00ff */
[----:B------:R-:W-:Y:S01]  /*b030*/  MOV R16, UR6 ;  /* 0x0000000600107c02 */ /* 0x000fe20008000f00 */
[----:B------:R-:W-:Y:S02]  /*b040*/  IMAD.MOV.U32 R18, RZ, RZ, RZ ;  /* 0x000000ffff127224 */ /* 0x000fe400078e00ff */
[----:B------:R-:W-:-:S07]  /*b050*/  IMAD.U32 R19, RZ, RZ, UR4 ;  /* 0x00000004ff137e24 */ /* 0x000fce000f8e00ff */
.L_x_6723:
[----:B------:R-:W-:-:S13]  /*b060*/  ISETP.NE.AND P0, PT, R7, RZ, PT ;  /* 0x000000ff0700720c */ /* 0x000fda0003f05270 */
[----:B------:R-:W0:Y:S01]  /*b070*/  @!P0 S2R R3, SR_CgaCtaId ;  /* 0x0000000000038919 */ /* 0x000e220000008800 */
[----:B------:R-:W-:-:S04]  /*b080*/  @!P0 MOV R0, 0x400 ;  /* 0x0000040000008802 */ /* 0x000fc80000000f00 */
[----:B0-----:R-:W-:-:S05]  /*b090*/  @!P0 LEA R0, R3, R0, 0x18 ;  /* 0x0000000003008211 */ /* 0x001fca00078ec0ff */
[----:B------:R0:W-:Y:S01]  /*b0a0*/  @!P0 STS.128 [R0+0x288d0], R16 ;  /* 0x0288d01000008388 */ /* 0x0001e20000000c00 */
[----:B------:R-:W-:Y:S06]  /*b0b0*/  BAR.ARV 0x5, 0x180 ;  /* 0x0146000000007b1d */ /* 0x000fec0000002000 */
.L_x_6718:
[----:B------:R2:W-:Y:S01]  /*b0c0*/  STL [R1+0x20], RZ ;  /* 0x000020ff01007387 */ /* 0x0005e20000100800 */
[----:B------:R-:W-:Y:S01]  /*b0d0*/  ULDC UR4, c[0x0][0xc3c] ;  /* 0x00030f0000047ab9 */ /* 0x000fe20000000800 */
[----:B------:R-:W-:Y:S01]  /*b0e0*/  IMAD.MOV.U32 R28, RZ, RZ, 0x1 ;  /* 0x00000001ff1c7424 */ /* 0x000fe200078e00ff */
[----:B-1----:R-:W-:Y:S01]  /*b0f0*/  ISETP.GE.AND P0, PT, R19, UR4, PT ;  /* 0x0000000413007c0c */ /* 0x002fe2000bf06270 */
[----:B------:R-:W-:-:S12]  /*b100*/  IMAD.MOV.U32 R25, RZ, RZ, RZ ;  /* 0x000000ffff197224 */ /* 0x000fd800078e00ff */
[----:B--2---:R-:W-:Y:S05]  /*b110*/  @P0 BRA `(.L_x_6724) ;  /* 0x0000004800d00947 */ /* 0x004fea0003800000 */
[----:B------:R-:W2:Y:S01]  /*b120*/  LDL R3, [R1+0x4] ;  /* 0x0000040001037983 */ /* 0x000ea20000100800 */
[----:B------:R-:W1:Y:S01]  /*b130*/  S2R R4, SR_TID.X ;  /* 0x0000000000047919 */ /* 0x000e620000002100 */
[----:B------:R-:W3:Y:S01]  /*b140*/  S2UR UR5, SR_CgaCtaId ;  /* 0x00000000000579c3 */ /* 0x000ee20000008800 */
[----:B------:R-:W-:Y:S01]  /*b150*/  UMOV UR4, 0x400 ;  /* 0x0000040000047882 */ /* 0x000fe20000000000 */
[----:B-1----:R-:W-:Y:S01]  /*b160*/  IMAD.SHL.U32 R30, R4, 0x8, RZ ;  /* 0x00000008041e7824 */ /* 0x002fe200078e00ff */
[----:B---3--:R-:W-:-:S04]  /*b170*/  ULEA UR4, UR5, UR4, 0x18 ;  /* 0x0000000405047291 */ /* 0x008fc8000f8ec03f */
[----:B0-----:R-:W-:-:S04]  /*b180*/  LOP3.LUT R0, R30, 0x1f8, RZ, 0xc0, !PT ;  /* 0x000001f81e007812 */ /* 0x001fc800078ec0ff */
[----:B------:R-:W-:Y:S01]  /*b190*/  LOP3.LUT R33, R0, 0x38, R4, 0x78, !PT ;  /* 0x0000003800217812 */ /* 0x000fe200078e7804 */
[----:B------:R-:W-:-:S03]  /*b1a0*/  IMAD.U32 R22, RZ, RZ, UR4 ;  /* 0x00000004ff167e24 */ /* 0x000fc6000f8e00ff */
[----:B------:R-:W-:Y:S02]  /*b1b0*/  LOP3.LUT R33, R33, 0x200, R30, 0xf8, !PT ;  /* 0x0000020021217812 */ /* 0x000fe400078ef81e */
[----:B------:R-:W-:Y:S01]  /*b1c0*/  LOP3.LUT R30, R30, 0x38, RZ, 0xc0, !PT ;  /* 0x000000381e1e7812 */ /* 0x000fe200078ec0ff */
[----:B------:R-:W-:Y:S01]  /*b1d0*/  BSSY B8, `(.L_x_6724) ;  /* 0x00004a8000087945 */ /* 0x000fe20003800000 */
[----:B------:R-:W-:Y:S01]  /*b1e0*/  IMAD.MOV.U32 R28, RZ, RZ, 0x1 ;  /* 0x00000001ff1c7424 */ /* 0x000fe200078e00ff */
[----:B------:R-:W-:Y:S02]  /*b1f0*/  MOV R25, RZ ;  /* 0x000000ff00197202 */ /* 0x000fe40000000f00 */
[----:B------:R-:W-:Y:S01]  /*b200*/  LOP3.LUT R29, R30, 0x40, RZ, 0xfc, !PT ;  /* 0x000000401e1d7812 */ /* 0x000fe200078efcff */
[----:B------:R-:W-:Y:S01]  /*b210*/  ULDC UR38, c[0x0][0xc] ;  /* 0x0000030000267ab9 */ /* 0x000fe20000000800 */
[----:B--2---:R-:W-:-:S05]  /*b220*/  LOP3.LUT R0, R3, 0x2, RZ, 0xfc, !PT ;  /* 0x0000000203007812 */ /* 0x004fca00078efcff */
[----:B------:R0:W-:Y:S04]  /*b230*/  STL [R1+0x24], R0 ;  /* 0x0000240001007387 */ /* 0x0001e80000100800 */
[----:B------:R1:W-:Y:S01]  /*b240*/  STL [R1+0x20], RZ ;  /* 0x000020ff01007387 */ /* 0x0003e20000100800 */
[----:B0-----:R-:W-:-:S05]  /*b250*/  IMAD R0, R33, 0x2, R22 ;  /* 0x0000000221007824 */ /* 0x001fca00078e0216 */
[----:B------:R1:W-:Y:S02]  /*b260*/  STL [R1], R0 ;  /* 0x0000000001007387 */ /* 0x0003e40000100800 */
.L_x_6787:
[----:B0-----:R-:W0:Y:S02]  /*b270*/  LDC.64 R2, c[0x0][0xc88] ;  /* 0x00032200ff027b82 */ /* 0x001e240000000a00 */
[----:B0-----:R-:W-:-:S05]  /*b280*/  IMAD.WIDE R2, R19, 0x4, R2 ;  /* 0x0000000413027825 */ /* 0x001fca00078e0202 */
[----:B-1----:R-:W1:Y:S01]  /*b290*/  LDG.E R31, desc[UR36][R2.64] ;  /* 0x00000024021f7981 */ /* 0x002e62000c1e1900 */
[----:B------:R-:W-:Y:S05]  /*b2a0*/  YIELD ;  /* 0x0000000000007946 */ /* 0x000fea0003800000 */
[----:B------:R-:W-:Y:S01]  /*b2b0*/  ULDC.64 UR4, c[0x0][0xa28] ;  /* 0x00028a0000047ab9 */ /* 0x000fe20000000a00 */
[----:B------:R-:W-:Y:S01]  /*b2c0*/  IMAD.MOV.U32 R36, RZ, RZ, RZ ;  /* 0x000000ffff247224 */ /* 0x000fe200078e00ff */
[----:B------:R-:W-:Y:S01]  /*b2d0*/  ISETP.NE.U32.AND P0, PT, RZ, UR4, PT ;  /* 0x00000004ff007c0c */ /* 0x000fe2000bf05070 */
[----:B------:R-:W-:-:S03]  /*b2e0*/  ULDC.64 UR6, c[0x0][0xa18] ;  /* 0x0002860000067ab9 */ /* 0x000fc60000000a00 */
[----:B------:R-:W-:Y:S02]  /*b2f0*/  ISETP.NE.AND.EX P0, PT, RZ, UR5, PT, P0 ;  /* 0x00000005ff007c0c */ /* 0x000fe4000bf05300 */
[----:B-1----:R-:W-:-:S11]  /*b300*/  SHF.R.S32.HI R0, RZ, 0x1f, R31 ;  /* 0x0000001fff007819 */ /* 0x002fd6000001141f */
[C---:B------:R-:W-:Y:S01]  /*b310*/  @P0 LEA R2, P1, R31.reuse, UR4, 0x2 ;  /* 0x000000041f020c11 */ /* 0x040fe2000f8210ff */
[C---:B------:R-:W-:Y:S01]  /*b320*/  IMAD.SHL.U32 R23, R31.reuse, 0x4, RZ ;  /* 0x000000041f177824 */ /* 0x040fe200078e00ff */
[C-C-:B------:R-:W-:Y:S01]  /*b330*/  SHF.L.U64.HI R24, R31.reuse, 0x2, R0.reuse ;  /* 0x000000021f187819 */ /* 0x140fe20000010200 */
[----:B------:R0:W-:Y:S01]  /*b340*/  STL [R1+0x10], R0 ;  /* 0x0000100001007387 */ /* 0x0001e20000100800 */
[----:B------:R-:W-:Y:S01]  /*b350*/  @P0 LEA.HI.X R3, R31, UR5, R0, 0x2, P1 ;  /* 0x000000051f030c11 */ /* 0x000fe200088f1400 */
[----:B------:R-:W-:-:S04]  /*b360*/  ULDC.64 UR4, c[0x0][0xa00] ;  /* 0x0002800000047ab9 */ /* 0x000fc80000000a00 */
[----:B------:R1:W5:Y:S01]  /*b370*/  @P0 LDG.E R36, desc[UR36][R2.64] ;  /* 0x0000002402240981 */ /* 0x000362000c1e1900 */
[----:B------:R-:W-:Y:S02]  /*b380*/  ISETP.NE.U32.AND P0, PT, RZ, UR4, PT ;  /* 0x00000004ff007c0c */ /* 0x000fe4000bf05070 */
[----:B------:R-:W-:Y:S01]  /*b390*/  LOP3.LUT R27, R27, 0xffffffef, RZ, 0xc0, !PT ;  /* 0xffffffef1b1b7812 */ /* 0x000fe200078ec0ff */
[----:B0-----:R-:W-:Y:S01]  /*b3a0*/  IMAD.MOV.U32 R0, RZ, RZ, RZ ;  /* 0x000000ffff007224 */ /* 0x001fe200078e00ff */
[----:B------:R-:W-:Y:S02]  /*b3b0*/  ISETP.NE.AND.EX P2, PT, RZ, UR5, PT, P0 ;  /* 0x00000005ff007c0c */ /* 0x000fe4000bf45300 */
[----:B------:R-:W-:Y:S02]  /*b3c0*/  ISETP.NE.U32.AND P0, PT, RZ, UR6, PT ;  /* 0x00000006ff007c0c */ /* 0x000fe4000bf05070 */
[----:B-1----:R-:W-:Y:S02]  /*b3d0*/  IADD3 R2, P1, R23, UR4, RZ ;  /* 0x0000000417027c10 */ /* 0x002fe4000ff3e0ff */
[----:B------:R-:W-:-:S02]  /*b3e0*/  ISETP.NE.AND.EX P0, PT, RZ, UR7, PT, P0 ;  /* 0x00000007ff007c0c */ /* 0x000fc4000bf05300 */
[----:B------:R-:W-:Y:S01]  /*b3f0*/  IADD3.X R3, R24, UR5, RZ, P1, !PT ;  /* 0x0000000518037c10 */ /* 0x000fe20008ffe4ff */
[----:B------:R-:W-:-:S04]  /*b400*/  ULDC.64 UR4, c[0x0][0x418] ;  /* 0x0001060000047ab9 */ /* 0x000fc80000000a00 */
[----:B------:R-:W-:Y:S01]  /*b410*/  @P2 LOP3.LUT R27, R27, 0x10, RZ, 0xfc, !PT ;  /* 0x000000101b1b2812 */ /* 0x000fe200078efcff */
[----:B--2---:R-:W2:Y:S05]  /*b420*/  @P2 LDG.E R0, desc[UR36][R2.64] ;  /* 0x0000002402002981 */ /* 0x004eaa000c1e1900 */
[----:B------:R-:W-:-:S04]  /*b430*/  @P0 IADD3 R4, P1, R23, UR6, RZ ;  /* 0x0000000617040c10 */ /* 0x000fc8000ff3e0ff */
[----:B------:R-:W-:Y:S01]  /*b440*/  @P0 IADD3.X R5, R24, UR7, RZ, P1, !PT ;  /* 0x0000000718050c10 */ /* 0x000fe20008ffe4ff */
[----:B--2---:R0:W-:Y:S04]  /*b450*/  STL [R1+0x8], R0 ;  /* 0x0000080001007387 */ /* 0x0041e80000100800 */
[----:B0-----:R-:W2:Y:S01]  /*b460*/  @P0 LDG.E R0, desc[UR36][R4.64] ;  /* 0x0000002404000981 */ /* 0x001ea2000c1e1900 */
[----:B------:R-:W-:-:S03]  /*b470*/  UISETP.NE.U32.AND UP0, UPT, UR4, URZ, UPT ;  /* 0x0000003f0400728c */ /* 0x000fc6000bf05070 */
[----:B------:R-:W-:Y:S01]  /*b480*/  ULDC UR4, c[0x0][0x424] ;  /* 0x0001090000047ab9 */ /* 0x000fe20000000800 */
[----:B------:R-:W-:-:S03]  /*b490*/  UISETP.NE.AND.EX UP0, UPT, UR5, URZ, UPT, UP0 ;  /* 0x0000003f0500728c */ /* 0x000fc6000bf05300 */
[----:B------:R-:W-:Y:S01]  /*b4a0*/  ULDC UR5, c[0x0][0x2f0] ;  /* 0x0000bc0000057ab9 */ /* 0x000fe20000000800 */
[----:B------:R-:W-:-:S04]  /*b4b0*/  USEL UR4, UR4, 0x1, UP0 ;  /* 0x0000000104047887 */ /* 0x000fc80008000000 */
[----:B------:R-:W-:-:S06]  /*b4c0*/  UIMAD UR4, UR4, UR5, URZ ;  /* 0x00000005040472a4 */ /* 0x000fcc000f8e023f */
[----:B------:R-:W-:Y:S01]  /*b4d0*/  IMAD.U32 R7, RZ, RZ, UR4 ;  /* 0x00000004ff077e24 */ /* 0x000fe2000f8e00ff */
[----:B--2---:R0:W-:Y:S01]  /*b4e0*/  @P0 STL [R1+0x14], R0 ;  /* 0x0000140001000387 */ /* 0x0041e20000100800 */
[----:B------:R-:W-:Y:S05]  /*b4f0*/  @P0 BRA `(.L_x_6725) ;  /* 0x0000000000200947 */ /* 0x000fea0003800000 */
[----:B------:R-:W-:Y:S02]  /*b500*/  ULDC UR4, c[0x0][0x288] ;  /* 0x0000a20000047ab9 */ /* 0x000fe40000000800 */
[----:B0-----:R-:W-:-:S05]  /*b510*/  MOV R0, UR4 ;  /* 0x0000000400007c02 */ /* 0x001fca0008000f00 */
[----:B------:R1:W-:Y:S01]  /*b520*/  STL [R1+0x14], R0 ;  /* 0x0000140001007387 */ /* 0x0003e20000100800 */
[----:B------:R-:W-:Y:S05]  /*b530*/  @!P2 BRA `(.L_x_6725) ;  /* 0x000000000010a947 */ /* 0x000fea0003800000 */
[----:B------:R-:W2:Y:S04]  /*b540*/  LDG.E R5, desc[UR36][R2.64] ;  /* 0x0000002402057981 */ /* 0x000ea8000c1e1900 */
[----:B-1----:R-:W2:Y:S02]  /*b550*/  LDG.E R0, desc[UR36][R2.64+0x4] ;  /* 0x0000042402007981 */ /* 0x002ea4000c1e1900 */
[----:B--2---:R-:W-:-:S05]  /*b560*/  IMAD.IADD R0, R0, 0x1, -R5 ;  /* 0x0000000100007824 */ /* 0x004fca00078e0a05 */
[----:B------:R2:W-:Y:S02]  /*b570*/  STL [R1+0x14], R0 ;  /* 0x0000140001007387 */ /* 0x0005e40000100800 */
.L_x_6725:
[----:B------:R-:W-:Y:S01]  /*b580*/  ULDC.64 UR4, c[0x0][0xa20] ;  /* 0x0002880000047ab9 */ /* 0x000fe20000000a00 */
[----:B------:R-:W-:Y:S01]  /*b590*/  IMAD.MOV.U32 R32, RZ, RZ, R31 ;  /* 0x000000ffff207224 */ /* 0x000fe200078e001f */
[----:B------:R-:W-:-:S04]  /*b5a0*/  ISETP.NE.U32.AND P0, PT, RZ, UR4, PT ;  /* 0x00000004ff007c0c */ /* 0x000fc8000bf05070 */
[----:B------:R-:W-:-:S13]  /*b5b0*/  ISETP.NE.AND.EX P0, PT, RZ, UR5, PT, P0 ;  /* 0x00000005ff007c0c */ /* 0x000fda000bf05300 */
[----:B------:R-:W-:Y:S05]  /*b5c0*/  @!P0 BRA `(.L_x_6726) ;  /* 0x0000000000108947 */ /* 0x000fea0003800000 */
[----:B------:R-:W-:-:S04]  /*b5d0*/  IADD3 R2, P0, R23, UR4, RZ ;  /* 0x0000000417027c10 */ /* 0x000fc8000ff1e0ff */
[----:B------:R-:W-:-:S05]  /*b5e0*/  IADD3.X R3, R24, UR5, RZ, P0, !PT ;  /* 0x0000000518037c10 */ /* 0x000fca00087fe4ff */
[----:B------:R3:W5:Y:S01]  /*b5f0*/  LDG.E R7, desc[UR36][R2.64] ;  /* 0x0000002402077981 */ /* 0x000762000c1e1900 */
[----:B------:R-:W-:Y:S05]  /*b600*/  BRA `(.L_x_6727) ;  /* 0x0000000000247947 */ /* 0x000fea0003800000 */
.L_x_6726:
[----:B------:R-:W-:Y:S02]  /*b610*/  ULDC.64 UR4, c[0x0][0xa08] ;  /* 0x0002820000047ab9 */ /* 0x000fe40000000a00 */
[----:B------:R-:W-:-:S04]  /*b620*/  ISETP.NE.U32.AND P0, PT, RZ, UR4, PT ;  /* 0x00000004ff007c0c */ /* 0x000fc8000bf05070 */
[----:B------:R-:W-:-:S13]  /*b630*/  ISETP.NE.AND.EX P0, PT, RZ, UR5, PT, P0 ;  /* 0x00000005ff007c0c */ /* 0x000fda000bf05300 */
[----:B------:R-:W-:Y:S05]  /*b640*/  @!P0 BRA `(.L_x_6727) ;  /* 0x0000000000148947 */ /* 0x000fea0003800000 */
[----:B------:R-:W3:Y:S02]  /*b650*/  LDC.64 R2, c[0x0][0xa08] ;  /* 0x00028200ff027b82 */ /* 0x000ee40000000a00 */
[----:B---3--:R-:W-:-:S05]  /*b660*/  IMAD.WIDE R2, R32, 0x4, R2 ;  /* 0x0000000420027825 */ /* 0x008fca00078e0202 */
[----:B------:R-:W3:Y:S04]  /*b670*/  LDG.E R7, desc[UR36][R2.64] ;  /* 0x0000002402077981 */ /* 0x000ee8000c1e1900 */
[----:B012---:R-:W3:Y:S02]  /*b680*/  LDG.E R0, desc[UR36][R2.64+0x4] ;  /* 0x0000042402007981 */ /* 0x007ee4000c1e1900 */
[----:B---3--:R-:W-:-:S07]  /*b690*/  IMAD.IADD R7, R0, 0x1, -R7 ;  /* 0x0000000100077824 */ /* 0x008fce00078e0a07 */
.L_x_6727:
[----:B-----5:R-:W-:Y:S01]  /*b6a0*/  IMAD.IADD R34, R7, 0x1, -R36 ;  /* 0x0000000107227824 */ /* 0x020fe200078e0a24 */
[----:B------:R-:W-:Y:S03]  /*b6b0*/  BSSY B0, `(.L_x_6728) ;  /* 0x0000029000007945 */ /* 0x000fe60003800000 */
[C---:B012---:R-:W-:Y:S01]  /*b6c0*/  VIADD R0, R34.reuse, 0x7f ;  /* 0x0000007f22007836 */ /* 0x047fe20000000000 */
[----:B------:R-:W-:-:S04]  /*b6d0*/  ISETP.GE.AND P0, PT, R34, 0x1, PT ;  /* 0x000000012200780c */ /* 0x000fc80003f06270 */
[----:B---3--:R-:W-:-:S04]  /*b6e0*/  SHF.R.S32.HI R3, RZ, 0x1f, R0 ;  /* 0x0000001fff037819 */ /* 0x008fc80000011400 */
[----:B------:R-:W-:Y:S02]  /*b6f0*/  LEA.HI R2, R3, R0, RZ, 0x7 ;  /* 0x0000000003027211 */ /* 0x000fe400078f38ff */
[----:B------:R-:W-:-:S04]  /*b700*/  LOP3.LUT R0, R18, 0xff000000, RZ, 0xc0, !PT ;  /* 0xff00000012007812 */ /* 0x000fc800078ec0ff */
[----:B------:R-:W-:Y:S02]  /*b710*/  SHF.R.U32.HI R3, RZ, 0x8, R0 ;  /* 0x00000008ff037819 */ /* 0x000fe40000011600 */
[----:B------:R-:W-:-:S04]  /*b720*/  LOP3.LUT R0, R18, 0xff0000, RZ, 0xc0, !PT ;  /* 0x00ff000012007812 */ /* 0x000fc800078ec0ff */
[----:B------:R-:W-:Y:S02]  /*b730*/  LEA.HI R3, R0, R3, RZ, 0x10 ;  /* 0x0000000300037211 */ /* 0x000fe400078f80ff */
[----:B------:R-:W-:Y:S01]  /*b740*/  SHF.R.S32.HI R0, RZ, 0x7, R2 ;  /* 0x00000007ff007819 */ /* 0x000fe20000011402 */
[----:B------:R-:W-:Y:S01]  /*b750*/  IMAD.MOV.U32 R2, RZ, RZ, RZ ;  /* 0x000000ffff027224 */ /* 0x000fe200078e00ff */
[----:B------:R-:W-:Y:S01]  /*b760*/  LOP3.LUT R35, R3, 0xff, RZ, 0xc0, !PT ;  /* 0x000000ff03237812 */ /* 0x000fe200078ec0ff */
        /* <DEDUP_REMOVED lines=11> */
[----:B0-----:R-:W-:-:S06]  /*b820*/  IADD3 R3, R7, 0xffffffe, RZ ;  /* 0x0ffffffe07037810 */ /* 0x001fcc0007ffe0ff */
        /* <DEDUP_REMOVED lines=14> */
[----:B------:R-:W-:-:S05]  /*b910*/  @P0 VIADD R2, R2, 0x1 ;  /* 0x0000000102020836 */ /* 0x000fca0000000000 */
[----:B------:R-:W-:Y:S02]  /*b920*/  @!P2 IADD3 R2, -R2, RZ, RZ ;  /* 0x000000ff0202a210 */ /* 0x000fe40007ffe1ff */
[----:B------:R-:W-:-:S07]  /*b930*/  @!P1 LOP3.LUT R2, RZ, R5, RZ, 0x33, !PT ;  /* 0x00000005ff029212 */ /* 0x000fce00078e33ff */
.L_x_6729:
[----:B------:R-:W-:Y:S05]  /*b940*/  BSYNC B0 ;  /* 0x0000000000007941 */ /* 0x000fea0003800000 */
.L_x_6728:
[-C--:B------:R-:W-:Y:S01]  /*b950*/  IMAD R35, R35, R2.reuse, RZ ;  /* 0x0000000223237224 */ /* 0x080fe200078e02ff */
[----:B------:R-:W-:Y:S04]  /*b960*/  BSSY B7, `(.L_x_6730) ;  /* 0x000036c000077945 */ /* 0x000fe80003800000 */
[----:B------:R-:W-:-:S04]  /*b970*/  VIADDMNMX R0, R35, R2, R0, PT ;  /* 0x0000000223007246 */ /* 0x000fc80003800100 */
        /* <DEDUP_REMOVED lines=20> */
.L_x_6731:
        /* <DEDUP_REMOVED lines=20> */
.L_x_6734:
[----:B------:R-:W-:Y:S05]  /*bc00*/  BSYNC B6 ;  /* 0x0000000000067941 */ /* 0x000fea0003800000 */
.L_x_6733:
        /* <DEDUP_REMOVED lines=20> */
.L_x_6737:
[----:B------:R0:W1:Y:S01]  /*bd50*/  LDC.64 R2, c[0x4][R26] ;  /* 0x010000001a027b82 */ /* 0x0000620000000a00 */
[----:B------:R-:W-:Y:S01]  /*bd60*/  ULDC.64 UR6, c[0x4][0x138] ;  /* 0x01004e0000067ab9 */ /* 0x000fe20000000a00 */
[----:B------:R-:W-:Y:S01]  /*bd70*/  ULDC.64 UR8, c[0x4][0x140] ;  /* 0x0100500000087ab9 */ /* 0x000fe20000000a00 */
[----:B------:R-:W-:Y:S01]  /*bd80*/  ULDC.64 UR4, c[0x4][0x60] ;  /* 0x0100180000047ab9 */ /* 0x000fe20000000a00 */
[----:B------:R-:W-:Y:S01]  /*bd90*/  MOV R4, UR6 ;  /* 0x0000000600047c02 */ /* 0x000fe20008000f00 */
[----:B------:R-:W-:Y:S01]  /*bda0*/  IMAD.U32 R5, RZ, RZ, UR7 ;  /* 0x00000007ff057e24 */ /* 0x000fe2000f8e00ff */
[----:B------:R-:W-:Y:S01]  /*bdb0*/  MOV R12, 0x1 ;  /* 0x00000001000c7802 */ /* 0x000fe20000000f00 */
[----:B------:R-:W-:Y:S02]  /*bdc0*/  IMAD.U32 R6, RZ, RZ, UR8 ;  /* 0x00000008ff067e24 */ /* 0x000fe4000f8e00ff */
[----:B------:R-:W-:Y:S02]  /*bdd0*/  IMAD.U32 R7, RZ, RZ, UR9 ;  /* 0x00000009ff077e24 */ /* 0x000fe4000f8e00ff */
[----:B------:R-:W-:-:S02]  /*bde0*/  IMAD.U32 R10, RZ, RZ, UR4 ;  /* 0x00000004ff0a7e24 */ /* 0x000fc4000f8e00ff */
[----:B------:R-:W-:Y:S02]  /*bdf0*/  IMAD.U32 R11, RZ, RZ, UR5 ;  /* 0x00000005ff0b7e24 */ /* 0x000fe4000f8e00ff */
[----:B------:R-:W-:Y:S02]  /*be00*/  IMAD.MOV.U32 R8, RZ, RZ, 0x70 ;  /* 0x00000070ff087424 */ /* 0x000fe400078e00ff */
[----:B0-----:R-:W-:-:S07]  /*be10*/  IMAD.MOV.U32 R13, RZ, RZ, RZ ;  /* 0x000000ffff0d7224 */ /* 0x001fce00078e00ff */
[----:B------:R-:W-:-:S07]  /*be20*/  LEPC R20, `(.L_x_6736) ;  /* 0x000000001014794e */ /* 0x000fce0000000000 */
[----:B-1----:R-:W-:Y:S05]  /*be30*/  CALL.ABS.NOINC R2 ;  /* 0x0000000002007343 */ /* 0x002fea0003c00000 */
.L_x_6736:
[----:B------:R-:W-:Y:S05]  /*be40*/  BSYNC B6 ;  /* 0x0000000000067941 */ /* 0x000fea0003800000 */
.L_x_6735:
[----:B------:R-:W2:Y:S01]  /*be50*/  LDL R26, [R1+0x18] ;  /* 0x00001800011a7983 */ /* 0x000ea20000100800 */
[----:B------:R-:W-:Y:S01]  /*be60*/  ULDC.64 UR4, c[0x0][0x9f8] ;  /* 0x00027e0000047ab9 */ /* 0x000fe20000000a00 */
[----:B------:R-:W0:Y:S01]  /*be70*/  LDC R10, c[0x0][0x430] ;  /* 0x00010c00ff0a7b82 */ /* 0x000e220000000800 */
[----:B------:R-:W-:Y:S01]  /*be80*/  ISETP.NE.U32.AND P0, PT, RZ, UR4, PT ;  /* 0x00000004ff007c0c */ /* 0x000fe2000bf05070 */
[----:B------:R-:W3:Y:S03]  /*be90*/  LDL R20, [R1+0x24] ;  /* 0x0000240001147983 */ /* 0x000ee60000100800 */
[----:B------:R-:W-:-:S13]  /*bea0*/  ISETP.NE.AND.EX P0, PT, RZ, UR5, PT, P0 ;  /* 0x00000005ff007c0c */ /* 0x000fda000bf05300 */
[----:B------:R-:W-:Y:S01]  /*beb0*/  @P0 IADD3 R2, P1, R23, UR4, RZ ;  /* 0x0000000417020c10 */ /* 0x000fe2000ff3e0ff */
[----:B------:R-:W1:Y:S01]  /*bec0*/  S2R R0, SR_TID.X ;  /* 0x0000000000007919 */ /* 0x000e620000002100 */
[----:B------:R-:W4:Y:S02]  /*bed0*/  S2R R21, SR_TID.X ;  /* 0x0000000000157919 */ /* 0x000f240000002100 */
[----:B------:R-:W-:Y:S01]  /*bee0*/  @P0 IADD3.X R3, R24, UR5, RZ, P1, !PT ;  /* 0x0000000518030c10 */ /* 0x000fe20008ffe4ff */
[----:B------:R-:W-:-:S04]  /*bef0*/  ULDC UR4, c[0x0][0x2f4] ;  /* 0x0000bd0000047ab9 */ /* 0x000fc80000000800 */
[----:B------:R2:W3:Y:S01]  /*bf00*/  @P0 LDG.E R32, desc[UR36][R2.64] ;  /* 0x0000002402200981 */ /* 0x0004e2000c1e1900 */
[----:B0-----:R-:W-:Y:S02]  /*bf10*/  ISETP.NE.AND P2, PT, R10, 0x1, PT ;  /* 0x000000010a00780c */ /* 0x001fe40003f45270 */
[----:B------:R-:W-:-:S11]  /*bf20*/  LOP3.LUT R27, R27, 0xfffffff7, RZ, 0xc0, !PT ;  /* 0xfffffff71b1b7812 */ /* 0x000fd600078ec0ff */
[----:B------:R-:W0:Y:S01]  /*bf30*/  @P2 LDC R7, c[0x0][0x434] ;  /* 0x00010d00ff072b82 */ /* 0x000e220000000800 */
[----:B------:R-:W-:Y:S01]  /*bf40*/  @P2 LOP3.LUT R27, R27, 0x8, RZ, 0xfc, !PT ;  /* 0x000000081b1b2812 */ /* 0x000fe200078efcff */
[----:B-1----:R-:W-:-:S06]  /*bf50*/  IMAD.SHL.U32 R0, R0, 0x10, RZ ;  /* 0x0000001000007824 */ /* 0x002fcc00078e00ff */
[----:B------:R-:W1:Y:S01]  /*bf60*/  @P2 LDC R5, c[0x0][0x438] ;  /* 0x00010e00ff052b82 */ /* 0x000e620000000800 */
[----:B----4-:R-:W-:Y:S02]  /*bf70*/  LOP3.LUT R21, R21, 0x7f, RZ, 0xc0, !PT ;  /* 0x0000007f15157812 */ /* 0x010fe400078ec0ff */
[----:B------:R-:W-:Y:S02]  /*bf80*/  LOP3.LUT R0, R0, 0x70, RZ, 0xc0, !PT ;  /* 0x0000007000007812 */ /* 0x000fe400078ec0ff */
[----:B------:R-:W-:Y:S02]  /*bf90*/  SHF.R.U32.HI R21, RZ, 0x3, R21 ;  /* 0x00000003ff157819 */ /* 0x000fe40000011615 */
[----:B------:R-:W-:Y:S01]  /*bfa0*/  LOP3.LUT R27, R27, 0xfffffffb, RZ, 0xc0, !PT ;  /* 0xfffffffb1b1b7812 */ /* 0x000fe200078ec0ff */
[----:B------:R-:W-:Y:S01]  /*bfb0*/  UMOV UR5, 0xffffffff ;  /* 0xffffffff00057882 */ /* 0x000fe20000000000 */
[----:B--2---:R-:W-:-:S04]  /*bfc0*/  VIADD R26, R26, 0xffffffff ;  /* 0xffffffff1a1a7836 */ /* 0x004fc80000000000 */
[----:B------:R-:W-:-:S05]  /*bfd0*/  IMAD.SHL.U32 R8, R26, 0x80, RZ ;  /* 0x000000801a087824 */ /* 0x000fca00078e00ff */
[----:B------:R-:W-:-:S04]  /*bfe0*/  LOP3.LUT R9, R8, R21, R0, 0xfe, !PT ;  /* 0x0000001508097212 */ /* 0x000fc800078efe00 */
[C---:B------:R-:W-:Y:S01]  /*bff0*/  ISETP.GE.AND P0, PT, R9.reuse, R34, PT ;  /* 0x000000220900720c */ /* 0x040fe20003f06270 */
[----:B------:R-:W-:-:S04]  /*c000*/  IMAD.IADD R0, R9, 0x1, R36 ;  /* 0x0000000109007824 */ /* 0x000fc800078e0224 */
[----:B0-----:R-:W-:-:S04]  /*c010*/  @P2 IMAD.HI.U32 R6, R0, R7, RZ ;  /* 0x0000000700062227 */ /* 0x001fc800078e00ff */
[----:B------:R-:W-:Y:S01]  /*c020*/  IMAD.MOV.U32 R4, RZ, RZ, R0 ;  /* 0x000000ffff047224 */ /* 0x000fe200078e0000 */
[----:B-1----:R-:W-:-:S03]  /*c030*/  @P2 SHF.R.U32.HI R4, RZ, R5, R6 ;  /* 0x00000005ff042219 */ /* 0x002fc60000011606 */
[----:B------:R-:W0:Y:S01]  /*c040*/  @!P0 LDC.64 R2, c[0x0][0x428] ;  /* 0x00010a00ff028b82 */ /* 0x000e220000000a00 */
[----:B------:R-:W-:Y:S02]  /*c050*/  IADD3 R5, -R4, RZ, RZ ;  /* 0x000000ff04057210 */ /* 0x000fe40007ffe1ff */
[----:B---3--:R-:W-:-:S03]  /*c060*/  SHF.R.S32.HI R37, RZ, 0x1f, R32 ;  /* 0x0000001fff257819 */ /* 0x008fc60000011420 */
[----:B------:R-:W-:Y:S01]  /*c070*/  IMAD R0, R10, R5, R0 ;  /* 0x000000050a007224 */ /* 0x000fe200078e0200 */
[--C-:B------:R-:W-:Y:S01]  /*c080*/  @!P0 SHF.R.S32.HI R5, RZ, 0x1f, R4.reuse ;  /* 0x0000001fff058819 */ /* 0x100fe20000011404 */
[-C--:B0-----:R-:W-:Y:S02]  /*c090*/  @!P0 IMAD R6, R37, R2.reuse, RZ ;  /* 0x0000000225068224 */ /* 0x081fe400078e02ff */
[----:B------:R-:W-:-:S04]  /*c0a0*/  @!P0 IMAD.WIDE.U32 R4, R32, R2, R4 ;  /* 0x0000000220048225 */ /* 0x000fc800078e0004 */
[----:B------:R-:W-:Y:S02]  /*c0b0*/  @!P0 IMAD R6, R32, R3, R6 ;  /* 0x0000000320068224 */ /* 0x000fe400078e0206 */
[----:B------:R-:W0:Y:S02]  /*c0c0*/  @!P0 LDC.64 R2, c[0x0][0x418] ;  /* 0x00010600ff028b82 */ /* 0x000e240000000a00 */
[----:B------:R-:W-:Y:S01]  /*c0d0*/  @!P0 IMAD.IADD R6, R5, 0x1, R6 ;  /* 0x0000000105068824 */ /* 0x000fe200078e0206 */
[----:B------:R-:W-:Y:S02]  /*c0e0*/  ISETP.NE.AND P2, PT, R20, 0x3, PT ;  /* 0x000000031400780c */ /* 0x000fe40003f45270 */
[----:B0-----:R-:W-:-:S04]  /*c0f0*/  @!P0 LEA R2, P1, R4, R2, 0x2 ;  /* 0x0000000204028211 */ /* 0x001fc800078210ff */
[----:B------:R-:W-:Y:S01]  /*c100*/  @!P0 LEA.HI.X R3, R4, R3, R6, 0x2, P1 ;  /* 0x0000000304038211 */ /* 0x000fe200008f1406 */
[----:B------:R-:W-:-:S06]  /*c110*/  IMAD.MOV.U32 R4, RZ, RZ, RZ ;  /* 0x000000ffff047224 */ /* 0x000fcc00078e00ff */
[----:B------:R0:W5:Y:S01]  /*c120*/  @!P0 LDG.E R4, desc[UR36][R2.64] ;  /* 0x0000002402048981 */ /* 0x000162000c1e1900 */
[----:B------:R-:W-:Y:S02]  /*c130*/  ISETP.GE.AND P0, PT, R30, UR4, PT ;  /* 0x000000041e007c0c */ /* 0x000fe4000bf06270 */
[----:B------:R-:W-:-:S04]  /*c140*/  @P2 LOP3.LUT R27, R27, 0x4, RZ, 0xfc, !PT ;  /* 0x000000041b1b2812 */ /* 0x000fc800078efcff */
[----:B------:R-:W-:-:S07]  /*c150*/  LOP3.LUT R27, R27, 0xfffffffd, RZ, 0xc0, !PT ;  /* 0xfffffffd1b1b7812 */ /* 0x000fce00078ec0ff */
[----:B------:R-:W-:Y:S02]  /*c160*/  @P0 LOP3.LUT R27, R27, 0x2, RZ, 0xfc, !PT ;  /* 0x000000021b1b0812 */ /* 0x000fe400078efcff */
[----:B------:R-:W-:Y:S02]  /*c170*/  ISETP.GE.AND P0, PT, R29, UR4, PT ;  /* 0x000000041d007c0c */ /* 0x000fe4000bf06270 */
[----:B------:R-:W-:-:S11]  /*c180*/  LOP3.LUT R27, R27, 0xfffffffe, RZ, 0xc0, !PT ;  /* 0xfffffffe1b1b7812 */ /* 0x000fd600078ec0ff */
[----:B------:R-:W-:Y:S01]  /*c190*/  @P0 LOP3.LUT R27, R27, 0x1, RZ, 0xfc, !PT ;  /* 0x000000011b1b0812 */ /* 0x000fe200078efcff */
[----:B0-----:R-:W-:Y:S06]  /*c1a0*/  BRA.DIV UR5, `(.L_x_6738) ;  /* 0x0000004205087947 */ /* 0x001fec000b800000 */
.L_x_6804:
[----:B------:R-:W-:Y:S01]  /*c1b0*/  LOP3.LUT R24, R18, 0xffff, RZ, 0xc0, !PT ;  /* 0x0000ffff12187812 */ /* 0x000fe200078ec0ff */
[----:B------:R-:W-:Y:S06]  /*c1c0*/  @!P2 BRA `(.L_x_6739) ;  /* 0x000000000004a947 */ /* 0x000fec0003800000 */
[----:B------:R-:W-:Y:S01]  /*c1d0*/  BPT.TRAP 0x1 ;  /* 0x000000040000795c */ /* 0x000fe20000300000 */
.L_x_6739:
        /* <DEDUP_REMOVED lines=23> */
.L_x_6805:
[----:B------:R-:W-:Y:S05]  /*c350*/  BSYNC B0 ;  /* 0x0000000000007941 */ /* 0x000fea0003800000 */
.L_x_6740:
[----:B------:R-:W1:Y:S01]  /*c360*/  S2R R9, SR_TID.X ;  /* 0x0000000000097919 */ /* 0x000e620000002100 */
[----:B------:R-:W-:Y:S01]  /*c370*/  ULDC.64 UR4, c[0x0][0x300] ;  /* 0x0000c00000047ab9 */ /* 0x000fe20000000a00 */
[----:B------:R-:W-:Y:S01]  /*c380*/  ULDC.64 UR6, c[0x0][0x2e8] ;  /* 0x0000ba0000067ab9 */ /* 0x000fe20000000a00 */
[----:B------:R-:W-:Y:S01]  /*c390*/  IMAD R5, R5, UR4, RZ ;  /* 0x0000000405057c24 */ /* 0x000fe2000f8e02ff */
[C---:B------:R-:W-:Y:S01]  /*c3a0*/  LOP3.LUT P3, RZ, R27.reuse, 0x2, RZ, 0xc0, !PT ;  /* 0x000000021bff7812 */ /* 0x040fe2000786c0ff */
[----:B0-----:R-:W-:Y:S01]  /*c3b0*/  IMAD.WIDE.U32 R2, R0, UR4, RZ ;  /* 0x0000000400027c25 */ /* 0x001fe2000f8e00ff */
[----:B------:R-:W-:-:S03]  /*c3c0*/  LOP3.LUT P2, RZ, R27, 0x1, RZ, 0xc0, !PT ;  /* 0x000000011bff7812 */ /* 0x000fc6000784c0ff */
[----:B------:R-:W-:Y:S01]  /*c3d0*/  IMAD R5, R0, UR5, R5 ;  /* 0x0000000500057c24 */ /* 0x000fe2000f8e0205 */
[----:B------:R-:W-:Y:S02]  /*c3e0*/  ULDC.64 UR4, c[0x0][0x310] ;  /* 0x0000c40000047ab9 */ /* 0x000fe40000000a00 */
[----:B------:R-:W-:Y:S02]  /*c3f0*/  IMAD R6, R6, UR4, RZ ;  /* 0x0000000406067c24 */ /* 0x000fe4000f8e02ff */
[----:B------:R-:W-:Y:S02]  /*c400*/  IMAD.IADD R3, R3, 0x1, R5 ;  /* 0x0000000103037824 */ /* 0x000fe400078e0205 */
[C---:B------:R-:W-:Y:S02]  /*c410*/  IMAD R6, R4.reuse, UR5, R6 ;  /* 0x0000000504067c24 */ /* 0x040fe4000f8e0206 */
[----:B------:R-:W-:Y:S01]  /*c420*/  IMAD.WIDE.U32 R2, R4, UR4, R2 ;  /* 0x0000000404027c25 */ /* 0x000fe2000f8e0002 */
[----:B------:R-:W-:-:S03]  /*c430*/  ULDC.64 UR4, c[0x0][0x308] ;  /* 0x0000c20000047ab9 */ /* 0x000fc60000000a00 */
[----:B------:R-:W-:Y:S01]  /*c440*/  IMAD R5, R25, 0x4000, R33 ;  /* 0x0000400019057824 */ /* 0x000fe200078e0221 */
[----:B------:R-:W-:-:S03]  /*c450*/  IADD3 R3, R3, R6, RZ ;  /* 0x0000000603037210 */ /* 0x000fc60007ffe0ff */
[C---:B------:R-:W-:Y:S01]  /*c460*/  IMAD.WIDE.U32 R2, R24.reuse, UR4, R2 ;  /* 0x0000000418027c25 */ /* 0x040fe2000f8e0002 */
[----:B------:R-:W-:Y:S01]  /*c470*/  UMOV UR4, 0xffffffff ;  /* 0xffffffff00047882 */ /* 0x000fe20000000000 */
[----:B-1----:R-:W-:Y:S02]  /*c480*/  LOP3.LUT R9, R9, 0x7f, RZ, 0xc0, !PT ;  /* 0x0000007f09097812 */ /* 0x002fe400078ec0ff */
[----:B------:R-:W-:Y:S01]  /*c490*/  IMAD R0, R24, UR5, R3 ;  /* 0x0000000518007c24 */ /* 0x000fe2000f8e0203 */
[C---:B------:R-:W-:Y:S02]  /*c4a0*/  LEA R4, P0, R2.reuse, UR6, 0x1 ;  /* 0x0000000602047c11 */ /* 0x040fe4000f8008ff */
[----:B------:R-:W-:Y:S02]  /*c4b0*/  SHF.R.U32.HI R9, RZ, 0x3, R9 ;  /* 0x00000003ff097819 */ /* 0x000fe40000011609 */
[----:B------:R-:W-:Y:S02]  /*c4c0*/  LEA.HI.X R0, R2, UR7, R0, 0x1, P0 ;  /* 0x0000000702007c11 */ /* 0x000fe400080f0c00 */
[----:B------:R-:W-:-:S04]  /*c4d0*/  IADD3 R6, -R9, R34, -R8 ;  /* 0x0000002209067210 */ /* 0x000fc80007ffe908 */
        /* <DEDUP_REMOVED lines=71> */
[----:B------:R-:W1:Y:S04]  /*c950*/  SHFL.IDX PT, R2, R0, 0x6, 0x181f ;  /* 0x00d81f0000027f89 */ /* 0x000e6800000e0000 */
[----:B------:R-:W2:Y:S01]  /*c960*/  SHFL.IDX PT, R0, R0, 0x7, 0x181f ;  /* 0x00f81f0000007f89 */ /* 0x000ea200000e0000 */
[----:B0-----:R-:W-:-:S04]  /*c970*/  @P1 LEA R3, P0, R30, R3, 0x1 ;  /* 0x000000031e031211 */ /* 0x001fc800078008ff */
[----:B-1----:R-:W-:-:S04]  /*c980*/  @P1 IADD3.X R2, RZ, R2, RZ, P0, !PT ;  /* 0x00000002ff021210 */ /* 0x002fc800007fe4ff */
[----:B------:R-:W-:-:S04]  /*c990*/  @P1 LOP3.LUT R3, R3, R2, RZ, 0x3c, !PT ;  /* 0x0000000203031212 */ /* 0x000fc800078e3cff */
[----:B------:R-:W-:-:S04]  /*c9a0*/  @P1 LOP3.LUT R2, R3, R2, RZ, 0x3c, !PT ;  /* 0x0000000203021212 */ /* 0x000fc800078e3cff */
[----:B------:R-:W-:-:S05]  /*c9b0*/  @P1 LOP3.LUT R3, R3, R2, RZ, 0x3c, !PT ;  /* 0x0000000203031212 */ /* 0x000fca00078e3cff */
[----:B------:R-:W-:Y:S04]  /*c9c0*/  @P1 LDGSTS.E.BYPASS.LTC128B.128 [R8+0x1b400], desc[UR36][R2.64], !P3 ;  /* 0x1b40000002081fae */ /* 0x000fe8000d901d64 */
[----:B------:R0:W-:Y:S04]  /*c9d0*/  @P1 LDGSTS.E.BYPASS.LTC128B.128 [R8+0x1f400], desc[UR36][R2.64+0x80], !P2 ;  /* 0x1f40008002081fae */ /* 0x0001e8000d101d64 */
[----:B0-2---:R0:W1:Y:S02]  /*c9e0*/  SHFL.IDX PT, R2, R4, 0x7, 0x181f ;  /* 0x00f81f0004027f89 */ /* 0x00506400000e0000 */
.L_x_6823:
        /* <DEDUP_REMOVED lines=8> */
[----:B------:R1:W-:Y:S01]  /*ca70*/  @P0 LDGSTS.E.BYPASS.LTC128B.128 [R5+0x1fc00], desc[UR36][R2.64+0x80], !P2 ;  /* 0x1fc0008002050fae */ /* 0x0003e2000d101d64 */
[----:B------:R-:W-:Y:S01]  /*ca80*/  PLOP3.LUT P0, PT, PT, PT, PT, 0x80, 0x0 ;  /* 0x000000000000781c */ /* 0x000fe20003f0f070 */
[----:B------:R-:W-:-:S12]  /*ca90*/  NOP ;  /* 0x0000000000007918 */ /* 0x000fd80000000000 */
.L_x_6743:
        /* <DEDUP_REMOVED lines=11> */
.L_x_6744:
[----:B-1----:R1:W5:Y:S01]  /*cb50*/  LDL.LU R3, [R1+0x8] ;  /* 0x0000080001037983 */ /* 0x0023620000300800 */
[----:B------:R1:W-:Y:S03]  /*cb60*/  SYNCS.ARRIVE.TRANS64.A1T0 RZ, [R7+URZ+0x28830], RZ ;  /* 0x028830ff07ff79a7 */ /* 0x0003e6000810003f */
[----:B0-----:R1:W5:Y:S02]  /*cb70*/  LDL.LU R4, [R1+0x10] ;  /* 0x0000100001047983 */ /* 0x0013640000300800 */
[----:B------:R-:W-:Y:S05]  /*cb80*/  WARPSYNC.ALL ;  /* 0x0000000000007948 */ /* 0x000fea0003800000 */
[----:B------:R-:W-:Y:S01]  /*cb90*/  ULDC.64 UR4, c[0x0][0x298] ;  /* 0x0000a60000047ab9 */ /* 0x000fe20000000a00 */
[----:B------:R-:W-:Y:S01]  /*cba0*/  VIADD R2, R22, 0x10400 ;  /* 0x0001040016027836 */ /* 0x000fe20000000000 */
[----:B------:R-:W-:Y:S01]  /*cbb0*/  BAR.SYNC.DEFER_BLOCKING 0x8, 0x180 ;  /* 0x0206000000007b1d */ /* 0x000fe20000010000 */
[----:B------:R-:W-:-:S03]  /*cbc0*/  LOP3.LUT P1, RZ, R27, 0x10, RZ, 0xc0, !PT ;  /* 0x000000101bff7812 */ /* 0x000fc6000782c0ff */
[----:B------:R-:W-:Y:S02]  /*cbd0*/  LOP3.LUT P0, RZ, R2, 0x3ff, RZ, 0xc0, !PT ;  /* 0x000003ff02ff7812 */ /* 0x000fe4000780c0ff */
[----:B------:R-:W-:Y:S01]  /*cbe0*/  BSSY B6, `(.L_x_6745) ;  /* 0x000001c000067945 */ /* 0x000fe20003800000 */
[----:B------:R-:W-:Y:S02]  /*cbf0*/  SEL R31, R31, RZ, !P1 ;  /* 0x000000ff1f1f7207 */ /* 0x000fe40004800000 */
[----:B-----5:R-:W-:Y:S02]  /*cc00*/  SHF.R.S32.HI R0, RZ, 0x1f, R3 ;  /* 0x0000001fff007819 */ /* 0x020fe40000011403 */
[----:B------:R-:W-:-:S03]  /*cc10*/  SEL R4, R4, RZ, !P1 ;  /* 0x000000ff04047207 */ /* 0x000fc60004800000 */
[----:B------:R-:W-:-:S04]  /*cc20*/  IMAD R0, R0, UR4, RZ ;  /* 0x0000000400007c24 */ /* 0x000fc8000f8e02ff */
[C---:B------:R-:W-:Y:S02]  /*cc30*/  IMAD R0, R3.reuse, UR5, R0 ;  /* 0x0000000503007c24 */ /* 0x040fe4000f8e0200 */
[----:B------:R-:W-:-:S04]  /*cc40*/  IMAD.WIDE.U32 R2, R3, UR4, RZ ;  /* 0x0000000403027c25 */ /* 0x000fc8000f8e00ff */
[----:B------:R-:W-:Y:S01]  /*cc50*/  IMAD.IADD R0, R3, 0x1, R0 ;  /* 0x0000000103007824 */ /* 0x000fe200078e0200 */
[----:B------:R0:W-:Y:S04]  /*cc60*/  STL.64 [R1+0x8], R2 ;  /* 0x0000080201007387 */ /* 0x0001e80000100a00 */
[----:B------:R0:W-:Y:S04]  /*cc70*/  STL [R1+0x1c], R4 ;  /* 0x00001c0401007387 */ /* 0x0001e80000100800 */
[----:B------:R0:W-:Y:S01]  /*cc80*/  STL [R1+0x10], R0 ;  /* 0x0000100001007387 */ /* 0x0001e20000100800 */
[----:B------:R-:W-:Y:S05]  /*cc90*/  @!P0 BRA `(.L_x_6746) ;  /* 0x0000000000408947 */ /* 0x000fea0003800000 */
        /* <DEDUP_REMOVED lines=8> */
[----:B------:R-:W-:Y:S01]  /*cd20*/  MOV R13, RZ ;  /* 0x000000ff000d7202 */ /* 0x000fe20000000f00 */
[----:B-1----:R-:W-:Y:S02]  /*cd30*/  IMAD.U32 R7, RZ, RZ, UR7 ;  /* 0x00000007ff077e24 */ /* 0x002fe4000f8e00ff */
[----:B------:R-:W-:-:S02]  /*cd40*/  IMAD.U32 R10, RZ, RZ, UR8 ;  /* 0x00000008ff0a7e24 */ /* 0x000fc4000f8e00ff */
[----:B------:R-:W-:Y:S02]  /*cd50*/  IMAD.U32 R11, RZ, RZ, UR9 ;  /* 0x00000009ff0b7e24 */ /* 0x000fe4000f8e00ff */
[----:B------:R-:W-:Y:S02]  /*cd60*/  IMAD.MOV.U32 R8, RZ, RZ, 0x70 ;  /* 0x00000070ff087424 */ /* 0x000fe400078e00ff */
[----:B------:R-:W-:-:S07]  /*cd70*/  IMAD.MOV.U32 R12, RZ, RZ, 0x1 ;  /* 0x00000001ff0c7424 */ /* 0x000fce00078e00ff */
[----:B------:R-:W-:-:S07]  /*cd80*/  LEPC R20, `(.L_x_6746) ;  /* 0x000000001014794e */ /* 0x000fce0000000000 */
[----:B0-----:R-:W-:Y:S05]  /*cd90*/  CALL.ABS.NOINC R2 ;  /* 0x0000000002007343 */ /* 0x001fea0003c00000 */
.L_x_6746:
[----:B------:R-:W-:Y:S05]  /*cda0*/  BSYNC B6 ;  /* 0x0000000000067941 */ /* 0x000fea0003800000 */
.L_x_6745:
[----:B------:R-:W2:Y:S01]  /*cdb0*/  LDL.LU R20, [R1+0x1c] ;  /* 0x00001c0001147983 */ /* 0x000ea20000300800 */
[----:B------:R-:W-:Y:S01]  /*cdc0*/  ULDC.64 UR4, c[0x0][0x2d8] ;  /* 0x0000b60000047ab9 */ /* 0x000fe20000000a00 */
[----:B------:R-:W3:Y:S02]  /*cdd0*/  LDC R6, c[0x0][0x448] ;  /* 0x00011200ff067b82 */ /* 0x000ee40000000800 */
[----:B------:R-:W4:Y:S04]  /*cde0*/  LDL.LU R21, [R1+0x10] ;  /* 0x0000100001157983 */ /* 0x000f280000300800 */
[----:B0-----:R-:W4:Y:S04]  /*cdf0*/  LDL.LU.64 R2, [R1+0x8] ;  /* 0x0000080001027983 */ /* 0x001f280000300a00 */
[----:B------:R0:W5:Y:S01]  /*ce00*/  LDL R9, [R1] ;  /* 0x0000000001097983 */ /* 0x0001620000100800 */
[----:B---3--:R-:W-:Y:S01]  /*ce10*/  ISETP.NE.AND P0, PT, R6, 0x1, PT ;  /* 0x000000010600780c */ /* 0x008fe20003f05270 */
[----:B------:R-:W-:-:S12]  /*ce20*/  IMAD.SHL.U32 R4, R17, 0x80, RZ ;  /* 0x0000008011047824 */ /* 0x000fd800078e00ff */
[----:B-1----:R-:W1:Y:S01]  /*ce30*/  @P0 LDC R7, c[0x0][0x450] ;  /* 0x00011400ff070b82 */ /* 0x002e620000000800 */
[----:B----4-:R-:W-:Y:S02]  /*ce40*/  IMAD.MOV.U32 R3, RZ, RZ, R21 ;  /* 0x000000ffff037224 */ /* 0x010fe400078e0015 */
[----:B------:R-:W3:Y:S01]  /*ce50*/  S2R R21, SR_TID.X ;  /* 0x0000000000157919 */ /* 0x000ee20000002100 */
[----:B------:R-:W-:-:S04]  /*ce60*/  IMAD.WIDE.U32 R2, R24, UR4, R2 ;  /* 0x0000000418027c25 */ /* 0x000fc8000f8e0002 */
[----:B------:R-:W-:Y:S01]  /*ce70*/  IMAD R3, R24, UR5, R3 ;  /* 0x0000000518037c24 */ /* 0x000fe2000f8e0203 */
[----:B------:R-:W-:Y:S02]  /*ce80*/  ULDC.64 UR4, c[0x0][0x2e0] ;  /* 0x0000b80000047ab9 */ /* 0x000fe40000000a00 */
[----:B--2---:R-:W-:Y:S02]  /*ce90*/  IMAD R0, R20, UR4, RZ ;  /* 0x0000000414007c24 */ /* 0x004fe4000f8e02ff */
[----:B------:R-:W2:Y:S01]  /*cea0*/  S2R R20, SR_TID.X ;  /* 0x0000000000147919 */ /* 0x000ea20000002100 */
[----:B------:R-:W-:-:S04]  /*ceb0*/  IMAD.WIDE.U32 R2, R31, UR4, R2 ;  /* 0x000000041f027c25 */ /* 0x000fc8000f8e0002 */
[----:B------:R-:W-:Y:S01]  /*cec0*/  IMAD R0, R31, UR5, R0 ;  /* 0x000000051f007c24 */ /* 0x000fe2000f8e0200 */
[----:B------:R-:W-:-:S03]  /*ced0*/  ULDC.64 UR4, c[0x0][0x2d0] ;  /* 0x0000b40000047ab9 */ /* 0x000fc60000000a00 */
[----:B------:R-:W-:Y:S02]  /*cee0*/  IMAD.IADD R3, R3, 0x1, R0 ;  /* 0x0000000103037824 */ /* 0x000fe400078e0200 */
[----:B------:R-:W4:Y:S01]  /*cef0*/  @P0 LDC R0, c[0x0][0x44c] ;  /* 0x00011300ff000b82 */ /* 0x000f220000000800 */
[----:B--2---:R-:W-:-:S04]  /*cf00*/  LOP3.LUT R20, R20, 0x7f, RZ, 0xc0, !PT ;  /* 0x0000007f14147812 */ /* 0x004fc800078ec0ff */
[----:B------:R-:W-:Y:S02]  /*cf10*/  SHF.R.U32.HI R10, RZ, 0x3, R20 ;  /* 0x00000003ff0a7819 */ /* 0x000fe40000011614 */
[----:B------:R0:W5:Y:S01]  /*cf20*/  LDL R20, [R1+0x14] ;  /* 0x0000140001147983 */ /* 0x0001620000100800 */
[----:B---3--:R-:W-:-:S05]  /*cf30*/  IMAD.SHL.U32 R5, R21, 0x10, RZ ;  /* 0x0000001015057824 */ /* 0x008fca00078e00ff */
[----:B------:R-:W-:-:S04]  /*cf40*/  LOP3.LUT R5, R5, 0x70, RZ, 0xc0, !PT ;  /* 0x0000007005057812 */ /* 0x000fc800078ec0ff */
[----:B------:R-:W-:-:S05]  /*cf50*/  LOP3.LUT R8, R4, R10, R5, 0xfe, !PT ;  /* 0x0000000a04087212 */ /* 0x000fca00078efe05 */
[----:B----4-:R-:W-:-:S04]  /*cf60*/  @P0 IMAD.HI.U32 R0, R8, R0, RZ ;  /* 0x0000000008000227 */ /* 0x010fc800078e00ff */
[----:B------:R-:W-:Y:S01]  /*cf70*/  IMAD.MOV.U32 R5, RZ, RZ, R8 ;  /* 0x000000ffff057224 */ /* 0x000fe200078e0008 */
[----:B-1----:R-:W-:-:S05]  /*cf80*/  @P0 SHF.R.U32.HI R5, RZ, R7, R0 ;  /* 0x00000007ff050219 */ /* 0x002fca0000011600 */
[----:B------:R-:W-:-:S04]  /*cf90*/  IMAD.MOV R7, RZ, RZ, -R5 ;  /* 0x000000ffff077224 */ /* 0x000fc800078e0a05 */
[----:B------:R-:W-:Y:S01]  /*cfa0*/  IMAD R0, R6, R7, R8 ;  /* 0x0000000706007224 */ /* 0x000fe200078e0208 */
[----:B------:R-:W-:Y:S01]  /*cfb0*/  SHF.R.S32.HI R7, RZ, 0x1f, R5 ;  /* 0x0000001fff077819 */ /* 0x000fe20000011405 */
[----:B------:R-:W-:-:S04]  /*cfc0*/  IMAD.WIDE.U32 R2, R5, UR4, R2 ;  /* 0x0000000405027c25 */ /* 0x000fc8000f8e0002 */
        /* <DEDUP_REMOVED lines=13> */
[----:B------:R-:W-:Y:S02]  /*d0a0*/  LEA.HI.X R5, R2, UR5, R5, 0x1, P0 ;  /* 0x0000000502057c11 */ /* 0x000fe400080f0c05 */
[----:B------:R-:W-:Y:S01]  /*d0b0*/  ISETP.GE.AND P0, PT, R30, UR4, PT ;  /* 0x000000041e007c0c */ /* 0x000fe2000bf06270 */
[----:B------:R-:W-:-:S03]  /*d0c0*/  UMOV UR4, 0xffffffff ;  /* 0xffffffff00047882 */ /* 0x000fc60000000000 */
[----:B0-----:R-:W-:Y:S09]  /*d0d0*/  BRA.DIV UR4, `(.L_x_6747) ;  /* 0x0000003e04507947 */ /* 0x001ff2000b800000 */
        /* <DEDUP_REMOVED lines=11> */
[----:B------:R1:W-:Y:S01]  /*d190*/  @!P2 LDGSTS.E.BYPASS.LTC128B.128 [R9+0x14400], desc[UR36][R2.64+0x80], !P1 ;  /* 0x144000800209afae */ /* 0x0003e2000c901d64 */
[----:B------:R-:W-:-:S03]  /*d1a0*/  ISETP.GE.AND P2, PT, R7, R6, PT ;  /* 0x000000060700720c */ /* 0x000fc60003f46270 */
[----:B-1----:R-:W1:Y:S10]  /*d1b0*/  SHFL.IDX PT, R2, R5, 0x1, 0x181f ;  /* 0x00381f0005027f89 */ /* 0x002e7400000e0000 */
[----:B0-----:R-:W-:-:S05]  /*d1c0*/  @!P2 LEA R14, P3, R30, R14, 0x1 ;  /* 0x0000000e1e0ea211 */ /* 0x001fca00078608ff */
[----:B-1----:R-:W-:Y:S01]  /*d1d0*/  @!P2 IMAD.X R7, RZ, RZ, R2, P3 ;  /* 0x000000ffff07a224 */ /* 0x002fe200018e0602 */
[----:B------:R-:W-:Y:S02]  /*d1e0*/  @!P2 MOV R2, R14 ;  /* 0x0000000e0002a202 */ /* 0x000fe40000000f00 */
[----:B------:R-:W0:Y:S01]  /*d1f0*/  SHFL.IDX PT, R14, R0, 0x2, 0x181f ;  /* 0x00581f00000e7f89 */ /* 0x000e2200000e0000 */
[----:B------:R-:W-:Y:S02]  /*d200*/  @!P2 IMAD.MOV.U32 R3, RZ, RZ, R7 ;  /* 0x000000ffff03a224 */ /* 0x000fe400078e0007 */
[----:B------:R-:W-:-:S03]  /*d210*/  VIADD R7, R4, 0x20 ;  /* 0x0000002004077836 */ /* 0x000fc60000000000 */
        /* <DEDUP_REMOVED lines=11> */
[----:B------:R1:W-:Y:S01]  /*d2d0*/  @!P2 LDGSTS.E.BYPASS.LTC128B.128 [R9+0x15400], desc[UR36][R2.64+0x80], !P1 ;  /* 0x154000800209afae */ /* 0x0003e2000c901d64 */
[----:B------:R-:W-:-:S03]  /*d2e0*/  ISETP.GE.AND P2, PT, R7, R6, PT ;  /* 0x000000060700720c */ /* 0x000fc60003f46270 */
[----:B-1----:R-:W1:Y:S10]  /*d2f0*/  SHFL.IDX PT, R2, R5, 0x3, 0x181f ;  /* 0x00781f0005027f89 */ /* 0x002e7400000e0000 */
[----:B0-----:R-:W-:-:S04]  /*d300*/  @!P2 LEA R14, P3, R30, R14, 0x1 ;  /* 0x0000000e1e0ea211 */ /* 0x001fc800078608ff */
[----:B-1----:R-:W-:Y:S01]  /*d310*/  @!P2 IADD3.X R7, RZ, R2, RZ, P3, !PT ;  /* 0x00000002ff07a210 */ /* 0x002fe20001ffe4ff */
[----:B------:R-:W-:Y:S02]  /*d320*/  @!P2 IMAD.MOV.U32 R2, RZ, RZ, R14 ;  /* 0x000000ffff02a224 */ /* 0x000fe400078e000e */
[----:B------:R-:W0:Y:S02]  /*d330*/  SHFL.IDX PT, R14, R0, 0x4, 0x181f ;  /* 0x00981f00000e7f89 */ /* 0x000e2400000e0000 */
        /* <DEDUP_REMOVED lines=30> */
[----:B------:R1:W2:Y:S01]  /*d520*/  SHFL.IDX PT, R14, R0, 0x7, 0x181f ;  /* 0x00f81f00000e7f89 */ /* 0x0002a200000e0000 */
[----:B------:R-:W-:-:S05]  /*d530*/  @!P2 MOV R3, R7 ;  /* 0x000000070003a202 */ /* 0x000fca0000000f00 */
[----:B------:R1:W-:Y:S04]  /*d540*/  @!P2 LDGSTS.E.BYPASS.LTC128B.128 [R9+0x13400], desc[UR36][R2.64], !P0 ;  /* 0x134000000209afae */ /* 0x0003e8000c101d64 */
[----:B0-----:R1:W-:Y:S02]  /*d550*/  @!P2 LDGSTS.E.BYPASS.LTC128B.128 [R9+0x17400], desc[UR36][R2.64+0x80], !P1 ;  /* 0x174000800209afae */ /* 0x0013e4000c901d64 */
.L_x_6840:
        /* <DEDUP_REMOVED lines=10> */
[----:B------:R0:W-:Y:S02]  /*d600*/  LDGSTS.E.BYPASS.LTC128B.128 [R9+0x17c00], desc[UR36][R2.64+0x80], !P1 ;  /* 0x17c0008002097fae */ /* 0x0001e4000c901d64 */
.L_x_6749:
[----:B------:R-:W-:Y:S05]  /*d610*/  BSYNC B0 ;  /* 0x0000000000007941 */ /* 0x000fea0003800000 */
.L_x_6748:
[----:B------:R-:W-:Y:S01]  /*d620*/  NOP ;  /* 0x0000000000007918 */ /* 0x000fe20000000000 */
[----:B------:R-:W-:-:S13]  /*d630*/  PLOP3.LUT P0, PT, PT, PT, PT, 0x80, 0x0 ;  /* 0x000000000000781c */ /* 0x000fda0003f0f070 */
.L_x_6750:
        /* <DEDUP_REMOVED lines=18> */
[----:B---3--:R-:W-:-:S05]  /*d760*/  VIADD R6, R2, 0xfffffffe ;  /* 0xfffffffe02067836 */ /* 0x008fca0000000000 */
[----:B------:R-:W-:Y:S01]  /*d770*/  ISETP.GE.AND P0, PT, R6, R35, PT ;  /* 0x000000230600720c */ /* 0x000fe20003f06270 */
[----:B01----:R-:W-:-:S12]  /*d780*/  @!P1 BRA `(.L_x_6752) ;  /* 0x0000004000249947 */ /* 0x003fd80003800000 */
.L_x_6841:
[----:B------:R-:W-:Y:S05]  /*d790*/  BSYNC B0 ;  /* 0x0000000000007941 */ /* 0x000fea0003800000 */
.L_x_6751:
[----:B------:R-:W-:Y:S04]  /*d7a0*/  BSSY B0, `(.L_x_6753) ;  /* 0x0000108000007945 */ /* 0x000fe80003800000 */
[----:B------:R-:W-:Y:S05]  /*d7b0*/  @!P0 BRA `(.L_x_6754) ;  /* 0x0000001000188947 */ /* 0x000fea0003800000 */
[----:B------:R-:W-:Y:S01]  /*d7c0*/  ULDC UR4, c[0x0][0x2f4] ;  /* 0x0000bd0000047ab9 */ /* 0x000fe20000000800 */
[----:B------:R-:W-:Y:S01]  /*d7d0*/  IMAD.MOV.U32 R10, RZ, RZ, R25 ;  /* 0x000000ffff0a7224 */ /* 0x000fe200078e0019 */
[----:B------:R-:W-:Y:S01]  /*d7e0*/  ISETP.GE.AND P2, PT, R30, UR4, PT ;  /* 0x000000041e007c0c */ /* 0x000fe2000bf46270 */
[----:B------:R-:W-:Y:S01]  /*d7f0*/  IMAD.MOV.U32 R31, RZ, RZ, R26 ;  /* 0x000000ffff1f7224 */ /* 0x000fe200078e001a */
[----:B------:R-:W-:Y:S02]  /*d800*/  ISETP.GE.AND P1, PT, R29, UR4, PT ;  /* 0x000000041d007c0c */ /* 0x000fe4000bf26270 */
[----:B------:R-:W-:-:S11]  /*d810*/  MOV R17, R28 ;  /* 0x0000001c00117202 */ /* 0x000fd60000000f00 */
.L_x_6767:
[----:B0-----:R-:W0:Y:S01]  /*d820*/  S2R R3, SR_TID.X ;  /* 0x0000000000037919 */ /* 0x001e220000002100 */
[----:B------:R-:W1:Y:S01]  /*d830*/  LDC R4, c[0x0][0x430] ;  /* 0x00010c00ff047b82 */ /* 0x000e620000000800 */
[----:B------:R-:W3:Y:S01]  /*d840*/  LDL R9, [R1+0x24] ;  /* 0x0000240001097983 */ /* 0x000ee20000100800 */
[----:B-1----:R-:W-:Y:S02]  /*d850*/  ISETP.NE.AND P0, PT, R4, 0x1, PT ;  /* 0x000000010400780c */ /* 0x002fe40003f05270 */
[----:B0-----:R-:W-:-:S04]  /*d860*/  LOP3.LUT R0, R3, 0x7f, RZ, 0xc0, !PT ;  /* 0x0000007f03007812 */ /* 0x001fc800078ec0ff */
[----:B------:R-:W-:-:S07]  /*d870*/  SHF.R.U32.HI R5, RZ, 0x3, R0 ;  /* 0x00000003ff057819 */ /* 0x000fce0000011600 */
[----:B------:R-:W0:Y:S01]  /*d880*/  @P0 LDC R0, c[0x0][0x434] ;  /* 0x00010d00ff000b82 */ /* 0x000e220000000800 */
[----:B------:R-:W-:-:S07]  /*d890*/  IMAD.SHL.U32 R4, R3, 0x10, RZ ;  /* 0x0000001003047824 */ /* 0x000fce00078e00ff */
[----:B------:R-:W1:Y:S01]  /*d8a0*/  @P0 LDC R3, c[0x0][0x438] ;  /* 0x00010e00ff030b82 */ /* 0x000e620000000800 */
[----:B------:R-:W-:Y:S01]  /*d8b0*/  IMAD R7, R6, 0x80, R5 ;  /* 0x0000008006077824 */ /* 0x000fe200078e0205 */
[----:B------:R-:W-:-:S04]  /*d8c0*/  LOP3.LUT R4, R4, 0x70, RZ, 0xc0, !PT ;  /* 0x0000007004047812 */ /* 0x000fc800078ec0ff */
[----:B------:R-:W-:Y:S01]  /*d8d0*/  IADD3 R7, R4, R7, R36 ;  /* 0x0000000704077210 */ /* 0x000fe20007ffe024 */
[----:B------:R-:W-:Y:S05]  /*d8e0*/  YIELD ;  /* 0x0000000000007946 */ /* 0x000fea0003800000 */
[----:B------:R-:W-:Y:S01]  /*d8f0*/  IMAD.MOV.U32 R8, RZ, RZ, R7 ;  /* 0x000000ffff087224 */ /* 0x000fe200078e0007 */
[----:B------:R-:W-:Y:S01]  /*d900*/  ULDC.64 UR4, c[0x0][0x428] ;  /* 0x00010a0000047ab9 */ /* 0x000fe20000000a00 */
[----:B0-----:R-:W-:-:S05]  /*d910*/  @P0 IMAD.HI.U32 R0, R7, R0, RZ ;  /* 0x0000000007000227 */ /* 0x001fca00078e00ff */
[----:B-1----:R-:W-:Y:S01]  /*d920*/  @P0 SHF.R.U32.HI R8, RZ, R3, R0 ;  /* 0x00000003ff080219 */ /* 0x002fe20000011600 */
[----:B------:R-:W-:-:S03]  /*d930*/  IMAD R5, R37, UR4, RZ ;  /* 0x0000000425057c24 */ /* 0x000fc6000f8e02ff */
[--C-:B------:R-:W-:Y:S01]  /*d940*/  SHF.R.S32.HI R3, RZ, 0x1f, R8.reuse ;  /* 0x0000001fff037819 */ /* 0x100fe20000011408 */
[----:B------:R-:W-:Y:S02]  /*d950*/  IMAD.MOV.U32 R2, RZ, RZ, R8 ;  /* 0x000000ffff027224 */ /* 0x000fe400078e0008 */
[C---:B------:R-:W-:Y:S02]  /*d960*/  IMAD R5, R32.reuse, UR5, R5 ;  /* 0x0000000520057c24 */ /* 0x040fe4000f8e0205 */
[----:B------:R-:W-:Y:S01]  /*d970*/  IMAD.WIDE.U32 R2, R32, UR4, R2 ;  /* 0x0000000420027c25 */ /* 0x000fe2000f8e0002 */
[----:B------:R-:W-:-:S03]  /*d980*/  ULDC.64 UR4, c[0x0][0x418] ;  /* 0x0001060000047ab9 */ /* 0x000fc60000000a00 */
[----:B------:R-:W-:Y:S01]  /*d990*/  IMAD.IADD R3, R5, 0x1, R3 ;  /* 0x0000000105037824 */ /* 0x000fe200078e0203 */
[----:B------:R-:W-:Y:S01]  /*d9a0*/  LEA R4, P0, R2, UR4, 0x2 ;  /* 0x0000000402047c11 */ /* 0x000fe2000f8010ff */
[----:B------:R-:W-:-:S03]  /*d9b0*/  ULDC UR4, c[0x0][0x430] ;  /* 0x00010c0000047ab9 */ /* 0x000fc60000000800 */
[----:B------:R-:W-:-:S05]  /*d9c0*/  LEA.HI.X R5, R2, UR5, R3, 0x2, P0 ;  /* 0x0000000502057c11 */ /* 0x000fca00080f1403 */
[----:B------:R0:W4:Y:S01]  /*d9d0*/  LDG.E R0, desc[UR36][R4.64] ;  /* 0x0000002404007981 */ /* 0x000122000c1e1900 */
[----:B------:R-:W-:Y:S01]  /*d9e0*/  IADD3 R25, R10, 0x1, RZ ;  /* 0x000000010a197810 */ /* 0x000fe20007ffe0ff */
[----:B------:R-:W-:-:S03]  /*d9f0*/  IMAD.MOV R2, RZ, RZ, -R8 ;  /* 0x000000ffff027224 */ /* 0x000fc600078e0a08 */
[----:B------:R-:W-:-:S04]  /*da00*/  ISETP.NE.AND P0, PT, R25, 0x2, PT ;  /* 0x000000021900780c */ /* 0x000fc80003f05270 */
[----:B------:R-:W-:Y:S01]  /*da10*/  SEL R28, RZ, 0x1, P0 ;  /* 0x00000001ff1c7807 */ /* 0x000fe20000000000 */
[----:B0-----:R-:W-:Y:S01]  /*da20*/  IMAD R4, R2, UR4, R7 ;  /* 0x0000000402047c24 */ /* 0x001fe2000f8e0207 */
[----:B------:R-:W-:Y:S01]  /*da30*/  SEL R25, R25, RZ, P0 ;  /* 0x000000ff19197207 */ /* 0x000fe20000000000 */
[----:B------:R-:W-:Y:S01]  /*da40*/  IMAD.MOV.U32 R26, RZ, RZ, R6 ;  /* 0x000000ffff1a7224 */ /* 0x000fe200078e0006 */
[----:B------:R-:W-:Y:S02]  /*da50*/  LOP3.LUT R28, R17, R28, RZ, 0x3c, !PT ;  /* 0x0000001c111c7212 */ /* 0x000fe400078e3cff */
[----:B---3--:R-:W-:Y:S02]  /*da60*/  ISETP.NE.AND P3, PT, R9, 0x3, PT ;  /* 0x000000030900780c */ /* 0x008fe40003f65270 */
[----:B----4-:R-:W-:-:S11]  /*da70*/  SHF.R.S32.HI R21, RZ, 0x1f, R0 ;  /* 0x0000001fff157819 */ /* 0x010fd60000011400 */
[----:B------:R-:W-:Y:S05]  /*da80*/  @!P3 BRA `(.L_x_6755) ;  /* 0x000000000004b947 */ /* 0x000fea0003800000 */
[----:B------:R-:W-:Y:S01]  /*da90*/  BPT.TRAP 0x1 ;  /* 0x000000040000795c */ /* 0x000fe20000300000 */
.L_x_6755:
[----:B------:R-:W-:Y:S01]  /*daa0*/  IMAD R6, R25, 0x8, R22 ;  /* 0x0000000819067824 */ /* 0x000fe200078e0216 */
[----:B------:R-:W-:Y:S01]  /*dab0*/  SHF.L.U32 R3, R28, 0x1f, RZ ;  /* 0x0000001f1c037819 */ /* 0x000fe200000006ff */
[----:B------:R-:W-:Y:S03]  /*dac0*/  BSSY B1, `(.L_x_6756) ;  /* 0x0000003000017945 */ /* 0x000fe60003800000 */
[----:B------:R-:W0:Y:S02]  /*dad0*/  SYNCS.PHASECHK.TRANS64.TRYWAIT P0, [R6+URZ+0x28840], R3 ;  /* 0x02884003060075a7 */ /* 0x000e24000800017f */
[----:B0-----:R-:W-:Y:S05]  /*dae0*/  @!P0 BRA `(.L_x_6757) ;  /* 0x0000003c00608947 */ /* 0x001fea0003800000 */
.L_x_6842:
[----:B------:R-:W-:Y:S05]  /*daf0*/  BSYNC B1 ;  /* 0x0000000000017941 */ /* 0x000fea0003800000 */
.L_x_6756:
[----:B------:R-:W-:Y:S01]  /*db00*/  SHF.R.S32.HI R20, RZ, 0x1f, R4 ;  /* 0x0000001fff147819 */ /* 0x000fe20000011404 */
[----:B------:R-:W-:Y:S01]  /*db10*/  ULDC.64 UR4, c[0x0][0x300] ;  /* 0x0000c00000047ab9 */ /* 0x000fe20000000a00 */
[----:B------:R-:W-:Y:S01]  /*db20*/  ULDC.64 UR6, c[0x0][0x2e8] ;  /* 0x0000ba0000067ab9 */ /* 0x000fe20000000a00 */
[----:B0-----:R-:W-:Y:S01]  /*db30*/  IMAD.WIDE.U32 R2, R4, UR4, RZ ;  /* 0x0000000404027c25 */ /* 0x001fe2000f8e00ff */
[C---:B------:R-:W-:Y:S02]  /*db40*/  LOP3.LUT P4, RZ, R27.reuse, 0x2, RZ, 0xc0, !PT ;  /* 0x000000021bff7812 */ /* 0x040fe4000788c0ff */
[----:B------:R-:W-:Y:S01]  /*db50*/  LOP3.LUT P3, RZ, R27, 0x1, RZ, 0xc0, !PT ;  /* 0x000000011bff7812 */ /* 0x000fe2000786c0ff */
        /* <DEDUP_REMOVED lines=17> */
[----:B------:R-:W-:Y:S01]  /*dc70*/  SHF.L.U32 R5, R30, 0x1, RZ ;  /* 0x000000011e057819 */ /* 0x000fe200000006ff */
[----:B------:R-:W-:Y:S02]  /*dc80*/  IMAD R7, R7, 0x2, R22 ;  /* 0x0000000207077824 */ /* 0x000fe400078e0216 */
[----:B------:R-:W1:Y:S01]  /*dc90*/  SHFL.IDX PT, R3, R9, RZ, 0x181f ;  /* 0x00181fff09037589 */ /* 0x000e6200000e0000 */
[----:B0-----:R-:W-:-:S05]  /*dca0*/  IADD3 R2, P0, R2, R5, RZ ;  /* 0x0000000502027210 */ /* 0x001fca0007f1e0ff */
[----:B-1----:R-:W-:-:S05]  /*dcb0*/  IMAD.X R3, RZ, RZ, R3, P0 ;  /* 0x000000ffff037224 */ /* 0x002fca00000e0603 */
[----:B------:R-:W-:Y:S01]  /*dcc0*/  @!PT LDS RZ, [RZ] ;  /* 0x00000000fffff984 */ /* 0x000fe20000000800 */
[----:B------:R-:W-:Y:S04]  /*dcd0*/  LDGSTS.E.BYPASS.LTC128B.128 [R7+0x18400], desc[UR36][R2.64], !P4 ;  /* 0x1840000002077fae */ /* 0x000fe8000e101d64 */
[----:B------:R0:W-:Y:S04]  /*dce0*/  LDGSTS.E.BYPASS.LTC128B.128 [R7+0x1c400], desc[UR36][R2.64+0x80], !P3 ;  /* 0x1c40008002077fae */ /* 0x0001e8000d901d64 */
[----:B0-----:R-:W0:Y:S04]  /*dcf0*/  SHFL.IDX PT, R2, R8, 0x1, 0x181f ;  /* 0x00381f0008027f89 */ /* 0x001e2800000e0000 */
[----:B------:R-:W1:Y:S01]  /*dd00*/  SHFL.IDX PT, R3, R9, 0x1, 0x181f ;  /* 0x00381f0009037f89 */ /* 0x000e6200000e0000 */
[----:B0-----:R-:W-:-:S05]  /*dd10*/  IADD3 R2, P0, R2, R5, RZ ;  /* 0x0000000502027210 */ /* 0x001fca0007f1e0ff */
[----:B-1----:R-:W-:-:S05]  /*dd20*/  IMAD.X R3, RZ, RZ, R3, P0 ;  /* 0x000000ffff037224 */ /* 0x002fca00000e0603 */
        /* <DEDUP_REMOVED lines=22> */
[----:B0-----:R-:W-:-:S04]  /*de90*/  IADD3 R2, P0, R2, R5, RZ ;  /* 0x0000000502027210 */ /* 0x001fc80007f1e0ff */
[----:B-1----:R-:W-:-:S05]  /*dea0*/  IADD3.X R3, RZ, R3, RZ, P0, !PT ;  /* 0x00000003ff037210 */ /* 0x002fca00007fe4ff */
[----:B------:R-:W-:Y:S04]  /*deb0*/  LDGSTS.E.BYPASS.LTC128B.128 [R7+0x1ac00], desc[UR36][R2.64], !P4 ;  /* 0x1ac0000002077fae */ /* 0x000fe8000e101d64 */
[----:B------:R0:W-:Y:S04]  /*dec0*/  LDGSTS.E.BYPASS.LTC128B.128 [R7+0x1ec00], desc[UR36][R2.64+0x80], !P3 ;  /* 0x1ec0008002077fae */ /* 0x0001e8000d901d64 */
[----:B0-----:R-:W0:Y:S04]  /*ded0*/  SHFL.IDX PT, R2, R8, 0x6, 0x181f ;  /* 0x00d81f0008027f89 */ /* 0x001e2800000e0000 */
[----:B------:R-:W1:Y:S04]  /*dee0*/  SHFL.IDX PT, R3, R9, 0x6, 0x181f ;  /* 0x00d81f0009037f89 */ /* 0x000e6800000e0000 */
[----:B------:R-:W3:Y:S01]  /*def0*/  SHFL.IDX PT, R9, R9, 0x7, 0x181f ;  /* 0x00f81f0009097f89 */ /* 0x000ee200000e0000 */
[----:B0-----:R-:W-:-:S05]  /*df00*/  IADD3 R2, P0, R2, R5, RZ ;  /* 0x0000000502027210 */ /* 0x001fca0007f1e0ff */
[----:B-1----:R-:W-:-:S05]  /*df10*/  IMAD.X R3, RZ, RZ, R3, P0 ;  /* 0x000000ffff037224 */ /* 0x002fca00000e0603 */
[----:B------:R-:W-:Y:S04]  /*df20*/  LDGSTS.E.BYPASS.LTC128B.128 [R7+0x1b400], desc[UR36][R2.64], !P4 ;  /* 0x1b40000002077fae */ /* 0x000fe8000e101d64 */
[----:B------:R0:W-:Y:S04]  /*df30*/  LDGSTS.E.BYPASS.LTC128B.128 [R7+0x1f400], desc[UR36][R2.64+0x80], !P3 ;  /* 0x1f40008002077fae */ /* 0x0001e8000d901d64 */
[----:B0--3--:R0:W1:Y:S02]  /*df40*/  SHFL.IDX PT, R2, R8, 0x7, 0x181f ;  /* 0x00f81f0008027f89 */ /* 0x00906400000e0000 */
.L_x_6860:
[----:B-1----:R-:W-:-:S05]  /*df50*/  IADD3 R2, P0, R2, R5, RZ ;  /* 0x0000000502027210 */ /* 0x002fca0007f1e0ff */
        /* <DEDUP_REMOVED lines=8> */
.L_x_6759:
[----:B------:R-:W-:Y:S02]  /*dfe0*/  PLOP3.LUT P3, PT, P3, P0, PT, 0xa2, 0x0 ;  /* 0x000000000000781c */ /* 0x000fe40001f61472 */
[----:B------:R-:W-:-:S08]  /*dff0*/  @P0 R2UR P3, UR4, R6 ;  /* 0x00000000060402ca */ /* 0x000fd00000060000 */
[----:B------:R-:W-:-:S05]  /*e000*/  @P0 PLOP3.LUT P0, PT, P3, PT, PT, 0x80, 0x0 ;  /* 0x000000000000081c */ /* 0x000fca0001f0f070 */
[----:B------:R-:W-:Y:S01]  /*e010*/  @!P3 SYNCS.ARRIVE.TRANS64.RED.A0T1 RZ, [UR4+0x28830], RZ ;  /* 0x028830ffffffb9a7 */ /* 0x000fe20008200404 */
[----:B------:R-:W-:Y:S07]  /*e020*/  @!P3 ARRIVES.LDGSTSBAR.64.TRANSCNT [UR4+0x28830] ;  /* 0x02883000ff00b9b0 */ /* 0x000fee0008000a84 */
[----:B------:R-:W-:Y:S05]  /*e030*/  @P0 BRA.U.ANY `(.L_x_6759) ;  /* 0xfffffffd00e80947 */ /* 0x000fea000393ffff */
[----:B------:R-:W-:Y:S01]  /*e040*/  NOP ;  /* 0x0000000000007918 */ /* 0x000fe20000000000 */
[----:B-1----:R-:W3:Y:S02]  /*e050*/  LDL R2, [R1+0x24] ;  /* 0x0000240001027983 */ /* 0x002ee40000100800 */
[----:B---3--:R-:W-:-:S13]  /*e060*/  ISETP.NE.AND P4, PT, R2, 0x3, PT ;  /* 0x000000030200780c */ /* 0x008fda0003f85270 */
[----:B------:R-:W-:Y:S05]  /*e070*/  @!P4 BRA `(.L_x_6760) ;  /* 0x000000000004c947 */ /* 0x000fea0003800000 */
[----:B------:R-:W-:Y:S01]  /*e080*/  BPT.TRAP 0x1 ;  /* 0x000000040000795c */ /* 0x000fe20000300000 */
.L_x_6760:
[----:B------:R1:W-:Y:S01]  /*e090*/  SYNCS.ARRIVE.TRANS64.A1T0 RZ, [R6+URZ+0x28830], RZ ;  /* 0x028830ff06ff79a7 */ /* 0x0003e2000810003f */
[----:B------:R-:W-:Y:S05]  /*e0a0*/  @!P4 BRA `(.L_x_6761) ;  /* 0x000000000004c947 */ /* 0x000fea0003800000 */
[----:B------:R-:W-:Y:S01]  /*e0b0*/  BPT.TRAP 0x1 ;  /* 0x000000040000795c */ /* 0x000fe20000300000 */
.L_x_6761:
[----:B------:R-:W-:Y:S01]  /*e0c0*/  SHF.L.U32 R3, R17, 0x1f, RZ ;  /* 0x0000001f11037819 */ /* 0x000fe200000006ff */
[----:B-1----:R-:W-:Y:S01]  /*e0d0*/  IMAD R6, R10, 0x8, R22 ;  /* 0x000000080a067824 */ /* 0x002fe200078e0216 */
[----:B------:R-:W-:Y:S03]  /*e0e0*/  BSSY B1, `(.L_x_6762) ;  /* 0x0000003000017945 */ /* 0x000fe60003800000 */
[----:B------:R-:W1:Y:S02]  /*e0f0*/  SYNCS.PHASECHK.TRANS64.TRYWAIT P0, [R6+URZ+0x28860], R3 ;  /* 0x02886003060075a7 */ /* 0x000e64000800017f */
[----:B-1----:R-:W-:Y:S05]  /*e100*/  @!P0 BRA `(.L_x_6763) ;  /* 0x0000004000388947 */ /* 0x002fea0003800000 */
.L_x_6861:
[----:B------:R-:W-:Y:S05]  /*e110*/  BSYNC B1 ;  /* 0x0000000000017941 */ /* 0x000fea0003800000 */
.L_x_6762:
[----:B------:R-:W3:Y:S01]  /*e120*/  S2R R2, SR_TID.X ;  /* 0x0000000000027919 */ /* 0x000ee20000002100 */
[----:B------:R-:W-:Y:S01]  /*e130*/  UMOV UR4, 0xffffffff ;  /* 0xffffffff00047882 */ /* 0x000fe20000000000 */
[----:B0-----:R-:W-:Y:S02]  /*e140*/  IMAD R8, R31, -0x80, R34 ;  /* 0xffffff801f087824 */ /* 0x001fe400078e0222 */
[----:B------:R-:W-:Y:S01]  /*e150*/  IMAD R7, R10, 0x4000, R33 ;  /* 0x000040000a077824 */ /* 0x000fe200078e0221 */
[----:B---3--:R-:W-:-:S04]  /*e160*/  LOP3.LUT R2, R2, 0x7f, RZ, 0xc0, !PT ;  /* 0x0000007f02027812 */ /* 0x008fc800078ec0ff */
[----:B------:R-:W-:-:S05]  /*e170*/  SHF.R.U32.HI R2, RZ, 0x3, R2 ;  /* 0x00000003ff027819 */ /* 0x000fca0000011602 */
[----:B------:R-:W-:Y:S01]  /*e180*/  IMAD.IADD R8, R8, 0x1, -R2 ;  /* 0x0000000108087824 */ /* 0x000fe200078e0a02 */
[----:B------:R-:W-:Y:S06]  /*e190*/  BRA.DIV UR4, `(.L_x_6764) ;  /* 0x0000004204287947 */ /* 0x000fec000b800000 */
[----:B------:R-:W0:Y:S01]  /*e1a0*/  SHFL.IDX PT, R2, R18, RZ, 0x181f ;  /* 0x00181fff12027589 */ /* 0x000e2200000e0000 */
[----:B------:R-:W-:-:S03]  /*e1b0*/  LEA R7, R7, R22, 0x1 ;  /* 0x0000001607077211 */ /* 0x000fc600078e08ff */
[----:B-1----:R-:W1:Y:S04]  /*e1c0*/  SHFL.IDX PT, R3, R23, RZ, 0x181f ;  /* 0x00181fff17037589 */ /* 0x002e6800000e0000 */
[----:B--2---:R-:W-:Y:S01]  /*e1d0*/  SHFL.IDX PT, R14, R18, 0x7, 0x181f ;  /* 0x00f81f00120e7f89 */ /* 0x004fe200000e0000 */
[----:B0-----:R-:W-:-:S05]  /*e1e0*/  IADD3 R2, P0, R2, R5, RZ ;  /* 0x0000000502027210 */ /* 0x001fca0007f1e0ff */
[----:B-1----:R-:W-:Y:S01]  /*e1f0*/  IMAD.X R3, RZ, RZ, R3, P0 ;  /* 0x000000ffff037224 */ /* 0x002fe200000e0603 */
        /* <DEDUP_REMOVED lines=52> */
[----:B--2---:R1:W-:Y:S02]  /*e540*/  LDGSTS.E.BYPASS.LTC128B.128 [R7+0x7400], desc[UR36][R2.64+0x80], !P0 ;  /* 0x0740008002077fae */ /* 0x0043e4000c101d64 */
.L_x_6879:
[----:B01----:R-:W-:Y:S01]  /*e550*/  IADD3 R2, P0, R14, R5, RZ ;  /* 0x000000050e027210 */ /* 0x003fe20007f1e0ff */
[----:B------:R-:W-:Y:S01]  /*e560*/  ULDC.64 UR4, c[0x0][0x328] ;  /* 0x0000ca0000047ab9 */ /* 0x000fe20000000a00 */
[----:B------:R-:W-:Y:S01]  /*e570*/  ULDC.64 UR6, c[0x0][0x318] ;  /* 0x0000c60000067ab9 */ /* 0x000fe20000000a00 */
[----:B------:R-:W-:Y:S01]  /*e580*/  IMAD R5, R20, UR4, RZ ;  /* 0x0000000414057c24 */ /* 0x000fe2000f8e02ff */
[----:B------:R-:W-:Y:S02]  /*e590*/  IADD3.X R3, RZ, R23, RZ, P0, !PT ;  /* 0x00000017ff037210 */ /* 0x000fe400007fe4ff */
[----:B------:R-:W-:Y:S01]  /*e5a0*/  ISETP.LT.OR P0, PT, R8, 0x71, P2 ;  /* 0x000000710800780c */ /* 0x000fe20001701670 */
[----:B------:R-:W-:-:S12]  /*e5b0*/  IMAD R5, R4, UR5, R5 ;  /* 0x0000000504057c24 */ /* 0x000fd8000f8e0205 */
[----:B------:R-:W-:Y:S01]  /*e5c0*/  @!PT LDS RZ, [RZ] ;  /* 0x00000000fffff984 */ /* 0x000fe20000000800 */
[----:B------:R-:W-:Y:S01]  /*e5d0*/  @!PT LDS RZ, [RZ] ;  /* 0x00000000fffff984 */ /* 0x000fe20000000800 */
[----:B------:R-:W-:Y:S01]  /*e5e0*/  @!PT LDS RZ, [RZ] ;  /* 0x00000000fffff984 */ /* 0x000fe20000000800 */
[----:B------:R-:W-:Y:S01]  /*e5f0*/  LDGSTS.E.BYPASS.LTC128B.128 [R7+0x3c00], desc[UR36][R2.64], !P0 ;  /* 0x03c0000002077fae */ /* 0x000fe2000c101d64 */
[----:B------:R-:W-:-:S13]  /*e600*/  ISETP.LT.OR P0, PT, R8, 0x71, P1 ;  /* 0x000000710800780c */ /* 0x000fda0000f01670 */
        /* <DEDUP_REMOVED lines=15> */
.L_x_6765:
        /* <DEDUP_REMOVED lines=11> */
.L_x_6766:
[C---:B------:R-:W-:Y:S01]  /*e7b0*/  ISETP.GT.AND P0, PT, R26.reuse, R35, PT ;  /* 0x000000231a00720c */ /* 0x040fe20003f04270 */
[----:B------:R0:W-:Y:S01]  /*e7c0*/  SYNCS.ARRIVE.TRANS64.A1T0 RZ, [R6+URZ+0x28850], RZ ;  /* 0x028850ff06ff79a7 */ /* 0x0001e2000810003f */
[----:B------:R-:W-:Y:S02]  /*e7d0*/  IMAD.MOV.U32 R10, RZ, RZ, R25 ;  /* 0x000000ffff0a7224 */ /* 0x000fe400078e0019 */
[----:B------:R-:W-:Y:S02]  /*e7e0*/  IMAD.MOV.U32 R17, RZ, RZ, R28 ;  /* 0x000000ffff117224 */ /* 0x000fe400078e001c */
[----:B------:R-:W-:Y:S02]  /*e7f0*/  IMAD.MOV.U32 R31, RZ, RZ, R26 ;  /* 0x000000ffff1f7224 */ /* 0x000fe400078e001a */
[----:B0-----:R-:W-:-:S05]  /*e800*/  VIADD R6, R26, 0xffffffff ;  /* 0xffffffff1a067836 */ /* 0x001fca0000000000 */
[----:B------:R-:W-:Y:S05]  /*e810*/  @P0 BRA `(.L_x_6767) ;  /* 0xfffffff000000947 */ /* 0x000fea000383ffff */
.L_x_6754:
[----:B------:R-:W-:Y:S05]  /*e820*/  BSYNC B0 ;  /* 0x0000000000007941 */ /* 0x000fea0003800000 */
.L_x_6753:
        /* <DEDUP_REMOVED lines=17> */
.L_x_6769:
[----:B------:R-:W-:Y:S05]  /*e940*/  BSYNC B0 ;  /* 0x0000000000007941 */ /* 0x000fea0003800000 */
.L_x_6768:
[----:B------:R-:W3:Y:S02]  /*e950*/  LDL R0, [R1+0x24] ;  /* 0x0000240001007983 */ /* 0x000ee40000100800 */
[----:B---3--:R-:W-:-:S13]  /*e960*/  ISETP.NE.AND P0, PT, R0, 0x3, PT ;  /* 0x000000030000780c */ /* 0x008fda0003f05270 */
[----:B------:R-:W-:Y:S05]  /*e970*/  @!P0 BRA `(.L_x_6770) ;  /* 0x0000000000048947 */ /* 0x000fea0003800000 */
[----:B------:R-:W-:Y:S01]  /*e980*/  BPT.TRAP 0x1 ;  /* 0x000000040000795c */ /* 0x000fe20000300000 */
.L_x_6770:
[----:B------:R-:W-:Y:S01]  /*e990*/  LEA R0, R25, R22, 0x3 ;  /* 0x0000001619007211 */ /* 0x000fe200078e18ff */
[----:B------:R-:W-:Y:S01]  /*e9a0*/  BSSY B0, `(.L_x_6771) ;  /* 0x0000005000007945 */ /* 0x000fe20003800000 */
[----:B0-----:R-:W-:Y:S01]  /*e9b0*/  SHF.L.U32 R3, R28, 0x1f, RZ ;  /* 0x0000001f1c037819 */ /* 0x001fe200000006ff */
[----:B------:R-:W-:-:S03]  /*e9c0*/  IMAD R6, R26, -0x80, R34 ;  /* 0xffffff801a067824 */ /* 0x000fc600078e0222 */
[----:B------:R-:W0:Y:S02]  /*e9d0*/  SYNCS.PHASECHK.TRANS64.TRYWAIT P0, [R0+URZ+0x28860], R3 ;  /* 0x02886003000075a7 */ /* 0x000e24000800017f */
[----:B0-----:R-:W-:Y:S05]  /*e9e0*/  @!P0 BRA `(.L_x_6772) ;  /* 0x00000040009c8947 */ /* 0x001fea0003800000 */
.L_x_6880:
[----:B------:R-:W-:Y:S05]  /*e9f0*/  BSYNC B0 ;  /* 0x0000000000007941 */ /* 0x000fea0003800000 */
.L_x_6771:
        /* <DEDUP_REMOVED lines=12> */
[----:B------:R-:W-:Y:S01]  /*eac0*/  ISETP.GE.AND P0, PT, R29, UR4, PT ;  /* 0x000000041d007c0c */ /* 0x000fe2000bf06270 */
[----:B------:R-:W-:Y:S01]  /*ead0*/  IMAD R4, R9, 0x2, R22 ;  /* 0x0000000209047824 */ /* 0x000fe200078e0216 */
[C---:B------:R-:W-:Y:S01]  /*eae0*/  ISETP.LT.OR P2, PT, R6.reuse, 0x1, P1 ;  /* 0x000000010600780c */ /* 0x040fe20000f41670 */
[----:B------:R-:W2:Y:S01]  /*eaf0*/  SHFL.IDX PT, R10, R18, 0x1, 0x181f ;  /* 0x00381f00120a7f89 */ /* 0x000ea200000e0000 */
[----:B------:R-:W-:-:S03]  /*eb00*/  ISETP.LT.OR P3, PT, R6, 0x1, P0 ;  /* 0x000000010600780c */ /* 0x000fc60000761670 */
[----:B------:R-:W3:Y:S04]  /*eb10*/  SHFL.IDX PT, R7, R23, 0x1, 0x181f ;  /* 0x00381f0017077f89 */ /* 0x000ee800000e0000 */
[----:B------:R-:W-:Y:S01]  /*eb20*/  SHFL.IDX PT, R8, R23, 0x2, 0x181f ;  /* 0x00581f0017087f89 */ /* 0x000fe200000e0000 */
[----:B-1----:R-:W-:-:S03]  /*eb30*/  IADD3 R2, P4, R14, R5, RZ ;  /* 0x000000050e027210 */ /* 0x002fc60007f9e0ff */
[----:B------:R-:W1:Y:S02]  /*eb40*/  SHFL.IDX PT, R14, R18, 0x2, 0x181f ;  /* 0x00581f00120e7f89 */ /* 0x000e6400000e0000 */
[----:B0-----:R-:W-:-:S05]  /*eb50*/  IMAD.X R3, RZ, RZ, R3, P4 ;  /* 0x000000ffff037224 */ /* 0x001fca00020e0603 */
[----:B------:R-:W-:Y:S01]  /*eb60*/  LDGSTS.E.BYPASS.LTC128B.128 [R4+0x400], desc[UR36][R2.64], !P2 ;  /* 0x0040000002047fae */ /* 0x000fe2000d101d64 */
[----:B------:R-:W-:-:S03]  /*eb70*/  ISETP.LT.OR P2, PT, R6, 0x11, P1 ;  /* 0x000000110600780c */ /* 0x000fc60000f41670 */
[----:B------:R2:W-:Y:S01]  /*eb80*/  LDGSTS.E.BYPASS.LTC128B.128 [R4+0x4400], desc[UR36][R2.64+0x80], !P3 ;  /* 0x0440008002047fae */ /* 0x0005e2000d901d64 */
[----:B------:R-:W-:Y:S02]  /*eb90*/  ISETP.LT.OR P3, PT, R6, 0x11, P0 ;  /* 0x000000110600780c */ /* 0x000fe40000761670 */
[----:B--2---:R-:W-:Y:S02]  /*eba0*/  IADD3 R2, P4, R10, R5, RZ ;  /* 0x000000050a027210 */ /* 0x004fe40007f9e0ff */
[----:B------:R-:W-:Y:S03]  /*ebb0*/  SHFL.IDX PT, R10, R18, 0x4, 0x181f ;  /* 0x00981f00120a7f89 */ /* 0x000fe600000e0000 */
[----:B---3--:R-:W-:Y:S02]  /*ebc0*/  IMAD.X R3, RZ, RZ, R7, P4 ;  /* 0x000000ffff037224 */ /* 0x008fe400020e0607 */
[----:B------:R-:W-:Y:S04]  /*ebd0*/  SHFL.IDX PT, R7, R23, 0x3, 0x181f ;  /* 0x00781f0017077f89 */ /* 0x000fe800000e0000 */
[----:B------:R-:W-:Y:S01]  /*ebe0*/  LDGSTS.E.BYPASS.LTC128B.128 [R4+0xc00], desc[UR36][R2.64], !P2 ;  /* 0x00c0000002047fae */ /* 0x000fe2000d101d64 */
[----:B------:R-:W-:-:S03]  /*ebf0*/  ISETP.LT.OR P2, PT, R6, 0x21, P1 ;  /* 0x000000210600780c */ /* 0x000fc60000f41670 */
[----:B------:R1:W-:Y:S01]  /*ec00*/  LDGSTS.E.BYPASS.LTC128B.128 [R4+0x4c00], desc[UR36][R2.64+0x80], !P3 ;  /* 0x04c0008002047fae */ /* 0x0003e2000d901d64 */
[----:B------:R-:W-:Y:S02]  /*ec10*/  ISETP.LT.OR P3, PT, R6, 0x21, P0 ;  /* 0x000000210600780c */ /* 0x000fe40000761670 */
[----:B-1----:R-:W-:Y:S02]  /*ec20*/  IADD3 R2, P4, R14, R5, RZ ;  /* 0x000000050e027210 */ /* 0x002fe40007f9e0ff */
[----:B------:R-:W0:Y:S02]  /*ec30*/  SHFL.IDX PT, R14, R18, 0x3, 0x181f ;  /* 0x00781f00120e7f89 */ /* 0x000e2400000e0000 */
[----:B------:R-:W-:Y:S02]  /*ec40*/  IADD3.X R3, RZ, R8, RZ, P4, !PT ;  /* 0x00000008ff037210 */ /* 0x000fe400027fe4ff */
[----:B------:R-:W1:Y:S04]  /*ec50*/  SHFL.IDX PT, R8, R23, 0x4, 0x181f ;  /* 0x00981f0017087f89 */ /* 0x000e6800000e0000 */
[----:B------:R-:W-:Y:S01]  /*ec60*/  LDGSTS.E.BYPASS.LTC128B.128 [R4+0x1400], desc[UR36][R2.64], !P2 ;  /* 0x0140000002047fae */ /* 0x000fe2000d101d64 */
[----:B------:R-:W-:-:S03]  /*ec70*/  ISETP.LT.OR P2, PT, R6, 0x31, P1 ;  /* 0x000000310600780c */ /* 0x000fc60000f41670 */
[----:B------:R0:W-:Y:S01]  /*ec80*/  LDGSTS.E.BYPASS.LTC128B.128 [R4+0x5400], desc[UR36][R2.64+0x80], !P3 ;  /* 0x0540008002047fae */ /* 0x0001e2000d901d64 */
[----:B------:R-:W-:Y:S02]  /*ec90*/  ISETP.LT.OR P3, PT, R6, 0x31, P0 ;  /* 0x000000310600780c */ /* 0x000fe40000761670 */
[----:B0-----:R-:W-:Y:S02]  /*eca0*/  IADD3 R2, P4, R14, R5, RZ ;  /* 0x000000050e027210 */ /* 0x001fe40007f9e0ff */
[----:B------:R-:W0:Y:S03]  /*ecb0*/  SHFL.IDX PT, R14, R18, 0x5, 0x181f ;  /* 0x00b81f00120e7f89 */ /* 0x000e2600000e0000 */
[----:B------:R-:W-:Y:S02]  /*ecc0*/  IMAD.X R3, RZ, RZ, R7, P4 ;  /* 0x000000ffff037224 */ /* 0x000fe400020e0607 */
[----:B------:R-:W2:Y:S04]  /*ecd0*/  SHFL.IDX PT, R7, R23, 0x5, 0x181f ;  /* 0x00b81f0017077f89 */ /* 0x000ea800000e0000 */
[----:B------:R-:W-:Y:S01]  /*ece0*/  LDGSTS.E.BYPASS.LTC128B.128 [R4+0x1c00], desc[UR36][R2.64], !P2 ;  /* 0x01c0000002047fae */ /* 0x000fe2000d101d64 */
[----:B------:R-:W-:-:S03]  /*ecf0*/  ISETP.LT.OR P2, PT, R6, 0x41, P1 ;  /* 0x000000410600780c */ /* 0x000fc60000f41670 */
[----:B------:R3:W-:Y:S01]  /*ed00*/  LDGSTS.E.BYPASS.LTC128B.128 [R4+0x5c00], desc[UR36][R2.64+0x80], !P3 ;  /* 0x05c0008002047fae */ /* 0x0007e2000d901d64 */
[----:B------:R-:W-:Y:S02]  /*ed10*/  ISETP.LT.OR P3, PT, R6, 0x41, P0 ;  /* 0x000000410600780c */ /* 0x000fe40000761670 */
[----:B---3--:R-:W-:Y:S02]  /*ed20*/  IADD3 R2, P4, R10, R5, RZ ;  /* 0x000000050a027210 */ /* 0x008fe40007f9e0ff */
[----:B------:R-:W3:Y:S03]  /*ed30*/  SHFL.IDX PT, R10, R18, 0x6, 0x181f ;  /* 0x00d81f00120a7f89 */ /* 0x000ee600000e0000 */
[----:B-1----:R-:W-:Y:S02]  /*ed40*/  IMAD.X R3, RZ, RZ, R8, P4 ;  /* 0x000000ffff037224 */ /* 0x002fe400020e0608 */
[----:B------:R-:W1:Y:S04]  /*ed50*/  SHFL.IDX PT, R8, R23, 0x6, 0x181f ;  /* 0x00d81f0017087f89 */ /* 0x000e6800000e0000 */
[----:B------:R-:W-:Y:S01]  /*ed60*/  LDGSTS.E.BYPASS.LTC128B.128 [R4+0x2400], desc[UR36][R2.64], !P2 ;  /* 0x0240000002047fae */ /* 0x000fe2000d101d64 */
[----:B------:R-:W-:-:S03]  /*ed70*/  ISETP.LT.OR P2, PT, R6, 0x51, P1 ;  /* 0x000000510600780c */ /* 0x000fc60000f41670 */
[----:B------:R0:W-:Y:S01]  /*ed80*/  LDGSTS.E.BYPASS.LTC128B.128 [R4+0x6400], desc[UR36][R2.64+0x80], !P3 ;  /* 0x0640008002047fae */ /* 0x0001e2000d901d64 */
[----:B------:R-:W-:-:S03]  /*ed90*/  ISETP.LT.OR P3, PT, R6, 0x51, P0 ;  /* 0x000000510600780c */ /* 0x000fc60000761670 */
[----:B------:R-:W4:Y:S01]  /*eda0*/  SHFL.IDX PT, R23, R23, 0x7, 0x181f ;  /* 0x00f81f0017177f89 */ /* 0x000f2200000e0000 */
[----:B0-----:R-:W-:-:S03]  /*edb0*/  IADD3 R2, P4, R14, R5, RZ ;  /* 0x000000050e027210 */ /* 0x001fc60007f9e0ff */
[----:B------:R0:W0:Y:S02]  /*edc0*/  SHFL.IDX PT, R14, R18, 0x7, 0x181f ;  /* 0x00f81f00120e7f89 */ /* 0x00002400000e0000 */
[----:B--2---:R-:W-:-:S05]  /*edd0*/  IMAD.X R3, RZ, RZ, R7, P4 ;  /* 0x000000ffff037224 */ /* 0x004fca00020e0607 */
[----:B------:R-:W-:Y:S01]  /*ede0*/  LDGSTS.E.BYPASS.LTC128B.128 [R4+0x2c00], desc[UR36][R2.64], !P2 ;  /* 0x02c0000002047fae */ /* 0x000fe2000d101d64 */
[----:B------:R-:W-:-:S03]  /*edf0*/  ISETP.LT.OR P2, PT, R6, 0x61, P1 ;  /* 0x000000610600780c */ /* 0x000fc60000f41670 */
[----:B------:R3:W-:Y:S01]  /*ee00*/  LDGSTS.E.BYPASS.LTC128B.128 [R4+0x6c00], desc[UR36][R2.64+0x80], !P3 ;  /* 0x06c0008002047fae */ /* 0x0007e2000d901d64 */
[----:B------:R-:W-:Y:S02]  /*ee10*/  ISETP.LT.OR P3, PT, R6, 0x61, P0 ;  /* 0x000000610600780c */ /* 0x000fe40000761670 */
[----:B---3--:R-:W-:-:S05]  /*ee20*/  IADD3 R2, P4, R10, R5, RZ ;  /* 0x000000050a027210 */ /* 0x008fca0007f9e0ff */
[----:B-1----:R-:W-:-:S05]  /*ee30*/  IMAD.X R3, RZ, RZ, R8, P4 ;  /* 0x000000ffff037224 */ /* 0x002fca00020e0608 */
[----:B------:R1:W-:Y:S04]  /*ee40*/  LDGSTS.E.BYPASS.LTC128B.128 [R4+0x3400], desc[UR36][R2.64], !P2 ;  /* 0x0340000002047fae */ /* 0x0003e8000d101d64 */
[----:B0---4-:R1:W-:Y:S02]  /*ee50*/  LDGSTS.E.BYPASS.LTC128B.128 [R4+0x7400], desc[UR36][R2.64+0x80], !P3 ;  /* 0x0740008002047fae */ /* 0x0113e4000d901d64 */
.L_x_6898:
[C---:B------:R-:W-:Y:S02]  /*ee60*/  ISETP.LT.OR P1, PT, R6.reuse, 0x71, P1 ;  /* 0x000000710600780c */ /* 0x040fe40000f21670 */
[----:B------:R-:W-:Y:S02]  /*ee70*/  ISETP.LT.OR P0, PT, R6, 0x71, P0 ;  /* 0x000000710600780c */ /* 0x000fe40000701670 */
[----:B-1----:R-:W-:-:S05]  /*ee80*/  IADD3 R2, P2, R14, R5, RZ ;  /* 0x000000050e027210 */ /* 0x002fca0007f5e0ff */
[----:B------:R-:W-:-:S05]  /*ee90*/  IMAD.X R3, RZ, RZ, R23, P2 ;  /* 0x000000ffff037224 */ /* 0x000fca00010e0617 */
[----:B------:R-:W-:Y:S01]  /*eea0*/  @!PT LDS RZ, [RZ] ;  /* 0x00000000fffff984 */ /* 0x000fe20000000800 */
[----:B------:R-:W-:Y:S01]  /*eeb0*/  @!PT LDS RZ, [RZ] ;  /* 0x00000000fffff984 */ /* 0x000fe20000000800 */
[----:B------:R-:W-:Y:S01]  /*eec0*/  @!PT LDS RZ, [RZ] ;  /* 0x00000000fffff984 */ /* 0x000fe20000000800 */
[----:B------:R0:W-:Y:S04]  /*eed0*/  LDGSTS.E.BYPASS.LTC128B.128 [R4+0x3c00], desc[UR36][R2.64], !P1 ;  /* 0x03c0000002047fae */ /* 0x0001e8000c901d64 */
[----:B------:R0:W-:Y:S01]  /*eee0*/  LDGSTS.E.BYPASS.LTC128B.128 [R4+0x7c00], desc[UR36][R2.64+0x80], !P0 ;  /* 0x07c0008002047fae */ /* 0x0001e2000c101d64 */
[----:B------:R-:W-:Y:S01]  /*eef0*/  PLOP3.LUT P0, PT, PT, PT, PT, 0x80, 0x0 ;  /* 0x000000000000781c */ /* 0x000fe20003f0f070 */
[----:B------:R-:W-:-:S12]  /*ef00*/  NOP ;  /* 0x0000000000007918 */ /* 0x000fd80000000000 */
.L_x_6774:
        /* <DEDUP_REMOVED lines=11> */
.L_x_6775:
[----:B------:R0:W-:Y:S01]  /*efc0*/  SYNCS.ARRIVE.TRANS64.A1T0 RZ, [R0+URZ+0x28850], RZ ;  /* 0x028850ff00ff79a7 */ /* 0x0001e2000810003f */
[----:B------:R-:W-:-:S05]  /*efd0*/  VIADD R25, R25, 0x1 ;  /* 0x0000000119197836 */ /* 0x000fca0000000000 */
[----:B------:R-:W-:-:S04]  /*efe0*/  ISETP.NE.AND P0, PT, R25, 0x2, PT ;  /* 0x000000021900780c */ /* 0x000fc80003f05270 */
[----:B------:R-:W-:Y:S02]  /*eff0*/  SEL R3, RZ, 0x1, P0 ;  /* 0x00000001ff037807 */ /* 0x000fe40000000000 */
[----:B------:R-:W-:Y:S02]  /*f000*/  SEL R25, R25, RZ, P0 ;  /* 0x000000ff19197207 */ /* 0x000fe40000000000 */
[----:B0-----:R-:W-:-:S07]  /*f010*/  LOP3.LUT R28, R28, R3, RZ, 0x3c, !PT ;  /* 0x000000031c1c7212 */ /* 0x001fce00078e3cff */
.L_x_6732:
[----:B------:R-:W-:Y:S05]  /*f020*/  BSYNC B7 ;  /* 0x0000000000077941 */ /* 0x000fea0003800000 */
.L_x_6730:
[----:B------:R-:W-:-:S13]  /*f030*/  LOP3.LUT P0, RZ, R27, 0x20, RZ, 0xc0, !PT ;  /* 0x000000201bff7812 */ /* 0x000fda000780c0ff */
[----:B------:R-:W-:Y:S05]  /*f040*/  @!P0 BRA `(.L_x_6776) ;  /* 0x0000000000248947 */ /* 0x000fea0003800000 */
[----:B------:R-:W-:Y:S05]  /*f050*/  WARPSYNC.ALL ;  /* 0x0000000000007948 */ /* 0x000fea0003800000 */
[----:B------:R-:W0:Y:S08]  /*f060*/  S2UR UR5, SR_CgaCtaId ;  /* 0x00000000000579c3 */ /* 0x000e300000008800 */
[----:B------:R-:W-:Y:S06]  /*f070*/  BAR.SYNC.DEFER_BLOCKING 0x5, 0x180 ;  /* 0x0146000000007b1d */ /* 0x000fec0000010000 */
[----:B------:R-:W-:-:S02]  /*f080*/  UMOV UR4, 0x400 ;  /* 0x0000040000047882 */ /* 0x000fc40000000000 */
[----:B0-----:R-:W-:-:S06]  /*f090*/  ULEA UR4, UR5, UR4, 0x18 ;  /* 0x0000000405047291 */ /* 0x001fcc000f8ec03f */
[----:B------:R-:W-:-:S05]  /*f0a0*/  MOV R22, UR4 ;  /* 0x0000000400167c02 */ /* 0x000fca0008000f00 */
[----:B------:R2:W3:Y:S01]  /*f0b0*/  LDS.128 R16, [R22+0x288d0] ;  /* 0x0288d00016107984 */ /* 0x0004e20000000c00 */
[----:B------:R-:W-:Y:S06]  /*f0c0*/  BAR.ARV 0x4, 0x180 ;  /* 0x0106000000007b1d */ /* 0x000fec0000002000 */
[----:B------:R-:W-:Y:S05]  /*f0d0*/  BRA `(.L_x_6777) ;  /* 0x0000000800d07947 */ /* 0x000fea0003800000 */
.L_x_6776:
        /* <DEDUP_REMOVED lines=43> */
.L_x_6908:
[----:B------:R-:W-:Y:S02]  /*f390*/  ULDC UR4, c[0x0][0xc38] ;  /* 0x00030e0000047ab9 */ /* 0x000fe40000000800 */
[----:B------:R-:W-:-:S04]  /*f3a0*/  IMAD.U32 R5, RZ, RZ, UR4 ;  /* 0x00000004ff057e24 */ /* 0x000fc8000f8e00ff */
[----:B-1----:R-:W-:-:S04]  /*f3b0*/  IMAD R14, R14, R5, RZ ;  /* 0x000000050e0e7224 */ /* 0x002fc800078e02ff */
[----:B------:R-:W-:-:S05]  /*f3c0*/  IMAD.IADD R9, R8, 0x1, R14 ;  /* 0x0000000108097824 */ /* 0x000fca00078e020e */
[----:B------:R-:W-:-:S13]  /*f3d0*/  ISETP.GT.AND P6, PT, R9, R0, PT ;  /* 0x000000000900720c */ /* 0x000fda0003fc4270 */
[----:B------:R-:W-:Y:S05]  /*f3e0*/  @P6 BRA `(.L_x_6779) ;  /* 0x0000000000a46947 */ /* 0x000fea0003800000 */
.L_x_6782:
[----:B0-----:R-:W0:Y:S01]  /*f3f0*/  LDC R2, c[0x0][0xc3c] ;  /* 0x00030f00ff027b82 */ /* 0x001e220000000800 */
[----:B------:R-:W-:-:S04]  /*f400*/  IADD3 R19, R19, 0x1f, RZ ;  /* 0x0000001f13137810 */ /* 0x000fc80007ffe0ff */
        /* <DEDUP_REMOVED lines=33> */
.L_x_6916:
[----:B------:R-:W-:Y:S02]  /*f620*/  ULDC UR4, c[0x0][0xc38] ;  /* 0x00030e0000047ab9 */ /* 0x000fe40000000800 */
[----:B------:R-:W-:-:S04]  /*f630*/  IMAD.U32 R5, RZ, RZ, UR4 ;  /* 0x00000004ff057e24 */ /* 0x000fc8000f8e00ff */
[----:B-1----:R-:W-:-:S04]  /*f640*/  IMAD R14, R14, R5, RZ ;  /* 0x000000050e0e7224 */ /* 0x002fc800078e02ff */
[----:B------:R-:W-:-:S05]  /*f650*/  IMAD.IADD R9, R14, 0x1, R9 ;  /* 0x000000010e097824 */ /* 0x000fca00078e0209 */
[----:B------:R-:W-:-:S13]  /*f660*/  ISETP.GT.AND P6, PT, R9, R0, PT ;  /* 0x000000000900720c */ /* 0x000fda0003fc4270 */
[----:B------:R-:W-:Y:S05]  /*f670*/  @!P6 BRA `(.L_x_6782) ;  /* 0xfffffffc005ce947 */ /* 0x000fea000383ffff */
.L_x_6779:
        /* <DEDUP_REMOVED lines=9> */
.L_x_6921:
[----:B------:R-:W-:-:S13]  /*f710*/  ISETP.NE.AND P0, PT, R3, RZ, PT ;  /* 0x000000ff0300720c */ /* 0x000fda0003f05270 */
[----:B------:R-:W-:Y:S05]  /*f720*/  @!P0 BRA `(.L_x_6784) ;  /* 0x0000000000108947 */ /* 0x000fea0003800000 */
[----:B------:R-:W-:Y:S01]  /*f730*/  UMOV UR4, 0xffffffff ;  /* 0xffffffff00047882 */ /* 0x000fe20000000000 */
[----:B------:R-:W-:Y:S02]  /*f740*/  VIADD R12, R8, 0xffffffff ;  /* 0xffffffff080c7836 */ /* 0x000fe40000000000 */
[----:B------:R-:W-:Y:S05]  /*f750*/  BRA.DIV UR4, `(.L_x_6785) ;  /* 0x0000004a04207947 */ /* 0x000fea000b800000 */
[----:B------:R4:W0:Y:S02]  /*f760*/  SHFL.IDX PT, R6, R2, R12, 0x1f ;  /* 0x00001f0c02067589 */ /* 0x00082400000e0000 */
.L_x_6784:
        /* <DEDUP_REMOVED lines=11> */
[----:B0-----:R-:W-:Y:S01]  /*f820*/  IMAD.MOV.U32 R2, RZ, RZ, RZ ;  /* 0x000000ffff027224 */ /* 0x001fe200078e00ff */
[----:B--2---:R-:W-:-:S05]  /*f830*/  IADD3 R9, RZ, -R3, RZ ;  /* 0x80000003ff097210 */ /* 0x004fca0007ffe0ff */
        /* <DEDUP_REMOVED lines=15> */
[----:B------:R-:W-:Y:S02]  /*f930*/  MOV R2, RZ ;  /* 0x000000ff00027202 */ /* 0x000fe40000000f00 */
[----:B------:R-:W-:-:S03]  /*f940*/  ISETP.NE.AND P1, PT, R7, RZ, PT ;  /* 0x000000ff0700720c */ /* 0x000fc60003f25270 */
        /* <DEDUP_REMOVED lines=23> */
[--C-:B------:R-:W-:Y:S02]  /*fac0*/  IMAD.MOV R3, RZ, RZ, -R9.reuse ;  /* 0x000000ffff037224 */ /* 0x100fe400078e0a09 */
[C---:B------:R-:W-:Y:S02]  /*fad0*/  IMAD R9, R4.reuse, 0x1000000, R9 ;  /* 0x0100000004097824 */ /* 0x040fe400078e0209 */
[----:B------:R-:W-:-:S04]  /*fae0*/  IMAD R18, R4, R3, R6 ;  /* 0x0000000304127224 */ /* 0x000fc800078e0206 */
[----:B------:R-:W-:Y:S01]  /*faf0*/  IMAD R18, R18, 0x10000, R9 ;  /* 0x0001000012127824 */ /* 0x000fe200078e0209 */
[----:B------:R-:W-:Y:S06]  /*fb00*/  BRA `(.L_x_6786) ;  /* 0x00000000001c7947 */ /* 0x000fec0003800000 */
.L_x_6780:
[----:B------:R-:W-:Y:S01]  /*fb10*/  UMOV UR4, URZ ;  /* 0x0000003f00047c82 */ /* 0x000fe20008000000 */
[----:B------:R-:W-:Y:S01]  /*fb20*/  UMOV UR5, URZ ;  /* 0x0000003f00057c82 */ /* 0x000fe20008000000 */
[----:B------:R-:W-:Y:S01]  /*fb30*/  ULDC UR6, c[0x0][0xc3c] ;  /* 0x00030f0000067ab9 */ /* 0x000fe20000000800 */
[----:B------:R-:W-:Y:S01]  /*fb40*/  MOV R16, R0 ;  /* 0x0000000000107202 */ /* 0x000fe20000000f00 */
[----:B------:R-:W-:Y:S02]  /*fb50*/  IMAD.U32 R17, RZ, RZ, UR4 ;  /* 0x00000004ff117e24 */ /* 0x000fe4000f8e00ff */
[----:B------:R-:W-:Y:S02]  /*fb60*/  IMAD.U32 R18, RZ, RZ, UR5 ;  /* 0x00000005ff127e24 */ /* 0x000fe4000f8e00ff */
[----:B------:R-:W-:-:S07]  /*fb70*/  IMAD.U32 R19, RZ, RZ, UR6 ;  /* 0x00000006ff137e24 */ /* 0x000fce000f8e00ff */
.L_x_6786:
        /* <DEDUP_REMOVED lines=10> */
.L_x_6777:
[----:B------:R-:W-:Y:S02]  /*fc20*/  ULDC UR4, c[0x0][0xc3c] ;  /* 0x00030f0000047ab9 */ /* 0x000fe40000000800 */
[----:B---3--:R-:W-:-:S13]  /*fc30*/  ISETP.GE.AND P0, PT, R19, UR4, PT ;  /* 0x0000000413007c0c */ /* 0x008fda000bf06270 */
[----:B------:R-:W-:Y:S05]  /*fc40*/  @!P0 BRA `(.L_x_6787) ;  /* 0xffffffb400888947 */ /* 0x000fea000383ffff */
[----:B------:R-:W-:Y:S05]  /*fc50*/  BSYNC B8 ;  /* 0x0000000000087941 */ /* 0x000fea0003800000 */
.L_x_6724:
[----:B0-----:R-:W3:Y:S01]  /*fc60*/  LDL.LU R0, [R1+0x20] ;  /* 0x0000200001007983 */ /* 0x001ee20000300800 */
[----:B------:R-:W-:Y:S01]  /*fc70*/  BSSY B0, `(.L_x_6788) ;  /* 0x000000b000007945 */ /* 0x000fe20003800000 */
[----:B------:R-:W0:Y:S01]  /*fc80*/  S2R R5, SR_CgaCtaId ;  /* 0x0000000000057919 */ /* 0x000e220000008800 */
[----:B---3--:R-:W-:-:S05]  /*fc90*/  VIADD R0, R0, 0x1 ;  /* 0x0000000100007836 */ /* 0x008fca0000000000 */
[----:B------:R-:W-:-:S04]  /*fca0*/  LEA.HI R2, R0, R0, RZ, 0x1 ;  /* 0x0000000000027211 */ /* 0x000fc800078f08ff */
[----:B------:R-:W-:Y:S02]  /*fcb0*/  LOP3.LUT R3, R2, 0xfffffffe, RZ, 0xc0, !PT ;  /* 0xfffffffe02037812 */ /* 0x000fe400078ec0ff */
[----:B------:R-:W-:-:S03]  /*fcc0*/  MOV R2, 0x400 ;  /* 0x0000040000027802 */ /* 0x000fc60000000f00 */
[----:B------:R-:W-:Y:S01]  /*fcd0*/  IMAD.IADD R0, R0, 0x1, -R3 ;  /* 0x0000000100007824 */ /* 0x000fe200078e0a03 */
[----:B0-----:R-:W-:-:S04]  /*fce0*/  LEA R4, R5, R2, 0x18 ;  /* 0x0000000205047211 */ /* 0x001fc800078ec0ff */
[----:B------:R-:W-:-:S04]  /*fcf0*/  SHF.L.U32 R0, R0, 0x1f, RZ ;  /* 0x0000001f00007819 */ /* 0x000fc800000006ff */
[----:B------:R-:W0:Y:S02]  /*fd00*/  SYNCS.PHASECHK.TRANS64.TRYWAIT P0, [R4+URZ+0x28820], R0 ;  /* 0x02882000040075a7 */ /* 0x000e24000800017f */
[----:B0-----:R-:W-:Y:S05]  /*fd10*/  @!P0 BRA `(.L_x_6789) ;  /* 0x0000004000d88947 */ /* 0x001fea0003800000 */
.L_x_6924:
[----:B------:R-:W-:Y:S05]  /*fd20*/  BSYNC B0 ;  /* 0x0000000000007941 */ /* 0x000fea0003800000 */
.L_x_6788:
[----:B------:R-:W-:-:S03]  /*fd30*/  UMOV UR4, 0xffffffff ;  /* 0xffffffff00047882 */ /* 0x000fc60000000000 */
[----:B------:R-:W-:Y:S05]  /*fd40*/  BRA.DIV UR4, `(.L_x_6790) ;  /* 0x0000004204e07947 */ /* 0x000fea000b800000 */
[----:B0-----:R-:W0:Y:S02]  /*fd50*/  S2R R0, SR_TID.X ;  /* 0x0000000000007919 */ /* 0x001e240000002100 */
[----:B0-----:R-:W-:-:S04]  /*fd60*/  SHF.R.U32.HI R0, RZ, 0x5, R0 ;  /* 0x00000005ff007819 */ /* 0x001fc80000011600 */
[----:B------:R-:W-:-:S05]  /*fd70*/  LOP3.LUT R0, R0, 0x3, RZ, 0xc0, !PT ;  /* 0x0000000300007812 */ /* 0x000fca00078ec0ff */
[----:B------:R0:W3:Y:S02]  /*fd80*/  SHFL.IDX PT, R14, R0, RZ, 0x1f ;  /* 0x00001fff000e7589 */ /* 0x0000e400000e0000 */
.L_x_6927:
[----:B---3--:R-:W-:Y:S01]  /*fd90*/  ISETP.NE.AND P0, PT, R14, RZ, PT ;  /* 0x000000ff0e00720c */ /* 0x008fe20003f05270 */
[----:B------:R-:W-:-:S12]  /*fda0*/  BSSY B0, `(.L_x_6791) ;  /* 0x0000024000007945 */ /* 0x000fd80003800000 */
[----:B------:R-:W-:Y:S05]  /*fdb0*/  @P0 BRA `(.L_x_6792) ;  /* 0x0000000000880947 */ /* 0x000fea0003800000 */
[----:B------:R-:W-:-:S03]  /*fdc0*/  UMOV UR4, 0xffffffff ;  /* 0xffffffff00047882 */ /* 0x000fc60000000000 */
[----:B------:R-:W-:Y:S05]  /*fdd0*/  BRA.DIV UR4, `(.L_x_6793) ;  /* 0x0000004204f07947 */ /* 0x000fea000b800000 */
[----:B------:R-:W-:-:S13]  /*fde0*/  ELECT P6, URZ, PT ;  /* 0x00000000003f782f */ /* 0x000fda00038c0000 */
.L_x_6930:
[----:B------:R-:W-:Y:S05]  /*fdf0*/  @!P6 BRA `(.L_x_6792) ;  /* 0x000000000078e947 */ /* 0x000fea0003800000 */
[----:B0-----:R-:W3:Y:S02]  /*fe00*/  LDL.LU R0, [R1+0x4] ;  /* 0x0000040001007983 */ /* 0x001ee40000300800 */
[----:B---3--:R-:W-:-:S04]  /*fe10*/  LOP3.LUT R0, R0, 0x2, RZ, 0xfc, !PT ;  /* 0x0000000200007812 */ /* 0x008fc800078efcff */
[----:B------:R-:W-:-:S13]  /*fe20*/  ISETP.NE.AND P0, PT, R0, 0x3, PT ;  /* 0x000000030000780c */ /* 0x000fda0003f05270 */
[----:B------:R-:W-:Y:S05]  /*fe30*/  @!P0 BRA `(.L_x_6794) ;  /* 0x0000000000048947 */ /* 0x000fea0003800000 */
[----:B------:R-:W-:Y:S01]  /*fe40*/  BPT.TRAP 0x1 ;  /* 0x000000040000795c */ /* 0x000fe20000300000 */
.L_x_6794:
[C---:B------:R-:W-:Y:S01]  /*fe50*/  IMAD R5, R25.reuse, 0x8, R4 ;  /* 0x0000000819057824 */ /* 0x040fe200078e0204 */
[----:B------:R-:W-:Y:S02]  /*fe60*/  SHF.L.U32 R0, R28, 0x1f, RZ ;  /* 0x0000001f1c007819 */ /* 0x000fe400000006ff */
[----:B------:R-:W-:Y:S02]  /*fe70*/  IADD3 R25, R25, 0x1, RZ ;  /* 0x0000000119197810 */ /* 0x000fe40007ffe0ff */
[----:B------:R-:W0:Y:S02]  /*fe80*/  SYNCS.PHASECHK.TRANS64.TRYWAIT P1, [R5+URZ+0x28840], R0 ;  /* 0x02884000050075a7 */ /* 0x000e24000802017f */
[----:B------:R-:W-:-:S04]  /*fe90*/  ISETP.NE.AND P2, PT, R25, 0x2, PT ;  /* 0x000000021900780c */ /* 0x000fc80003f45270 */
[----:B------:R-:W-:Y:S01]  /*fea0*/  SEL R3, RZ, 0x1, P2 ;  /* 0x00000001ff037807 */ /* 0x000fe20001000000 */
[----:B0-----:R-:W-:Y:S08]  /*feb0*/  @!P1 BRA `(.L_x_6795) ;  /* 0x0000004000d89947 */ /* 0x001ff00003800000 */
.L_x_6931:
[----:B------:R-:W-:Y:S02]  /*fec0*/  SEL R25, R25, RZ, P2 ;  /* 0x000000ff19197207 */ /* 0x000fe40001000000 */
[----:B------:R-:W-:Y:S01]  /*fed0*/  LOP3.LUT R2, R28, R3, RZ, 0x3c, !PT ;  /* 0x000000031c027212 */ /* 0x000fe200078e3cff */
[----:B------:R-:W-:Y:S06]  /*fee0*/  @!P0 BRA `(.L_x_6796) ;  /* 0x0000000000048947 */ /* 0x000fec0003800000 */
[----:B------:R-:W-:Y:S01]  /*fef0*/  BPT.TRAP 0x1 ;  /* 0x000000040000795c */ /* 0x000fe20000300000 */
.L_x_6796:
[----:B------:R-:W-:Y:S01]  /*ff00*/  IMAD R25, R25, 0x8, R4 ;  /* 0x0000000819197824 */ /* 0x000fe200078e0204 */
[----:B------:R-:W-:-:S04]  /*ff10*/  SHF.L.U32 R2, R2, 0x1f, RZ ;  /* 0x0000001f02027819 */ /* 0x000fc800000006ff */
[----:B------:R-:W3:Y:S02]  /*ff20*/  SYNCS.PHASECHK.TRANS64.TRYWAIT P1, [R25+URZ+0x28840], R2 ;  /* 0x02884002190075a7 */ /* 0x000ee4000802017f */
[----:B---3--:R-:W-:Y:S05]  /*ff30*/  @!P1 BRA `(.L_x_6797) ;  /* 0x0000004000cc9947 */ /* 0x008fea0003800000 */
.L_x_6932:
[----:B------:R-:W-:Y:S05]  /*ff40*/  @!P0 BRA `(.L_x_6798) ;  /* 0x0000000000048947 */ /* 0x000fea0003800000 */
[----:B------:R-:W-:Y:S01]  /*ff50*/  BPT.TRAP 0x1 ;  /* 0x000000040000795c */ /* 0x000fe20000300000 */
.L_x_6798:
[----:B------:R-:W4:Y:S02]  /*ff60*/  SYNCS.PHASECHK.TRANS64.TRYWAIT P1, [R5+URZ+0x28860], R0 ;  /* 0x02886000050075a7 */ /* 0x000f24000802017f */
[----:B----4-:R-:W-:Y:S05]  /*ff70*/  @!P1 BRA `(.L_x_6799) ;  /* 0x0000004000d09947 */ /* 0x010fea0003800000 */
.L_x_6933:
[----:B------:R-:W-:Y:S05]  /*ff80*/  @!P0 BRA `(.L_x_6800) ;  /* 0x0000000000048947 */ /* 0x000fea0003800000 */
[----:B------:R-:W-:Y:S01]  /*ff90*/  BPT.TRAP 0x1 ;  /* 0x000000040000795c */ /* 0x000fe20000300000 */
.L_x_6800:
[----:B------:R0:W0:Y:S02]  /*ffa0*/  SYNCS.PHASECHK.TRANS64.TRYWAIT P0, [R25+URZ+0x28860], R2 ;  /* 0x02886002190075a7 */ /* 0x000024000800017f */
[----:B0-----:R-:W-:Y:S05]  /*ffb0*/  @!P0 NANOSLEEP.SYNCS 0x989680 ;  /* 0x009896800000895d */ /* 0x001fea0003900000 */
[----:B------:R-:W0:Y:S02]  /*ffc0*/  @!P0 SYNCS.PHASECHK.TRANS64 P0, [R25+URZ+0x28860], R2 ;  /* 0x02886002190085a7 */ /* 0x000e24000800007f */
[----:B0-----:R-:W-:Y:S05]  /*ffd0*/  @!P0 BRA `(.L_x_6800) ;  /* 0xfffffffc00f08947 */ /* 0x001fea000383ffff */
.L_x_6792:
[----:B------:R-:W-:Y:S05]  /*ffe0*/  BSYNC B0 ;  /* 0x0000000000007941 */ /* 0x000fea0003800000 */
.L_x_6791:
[----:B------:R-:W-:Y:S05]  /*fff0*/  EXIT ;  /* 0x000000000000794d */ /* 0x000fea0003800000 */
.L_x_6671:
[----:B0-----:R-:W-:-:S04]  /*10000*/  IMAD.U32 R3, RZ, RZ, UR42 ;  /* 0x0000002aff037e24 */ /* 0x001fc8000f8e00ff */
[----:B------:R0:W1:Y:S03]  /*10010*/  SYNCS.PHASECHK.TRANS64.TRYWAIT P1, [R3+URZ+0x28800], R0 ;  /* 0x02880000030075a7 */ /* 0x000066000802017f */
[----:B-1----:R-:W-:Y:S05]  /*10020*/  @!P1 NANOSLEEP.SYNCS 0x989680 ;  /* 0x009896800000995d */ /* 0x002fea0003900000 */
[----:B------:R-:W1:Y:S02]  /*10030*/  @!P1 SYNCS.PHASECHK.TRANS64 P1, [R3+URZ+0x28800], R0 ;  /* 0x02880000030095a7 */ /* 0x000e64000802007f */
[----:B-1----:R-:W-:Y:S05]  /*10040*/  @!P1 BRA `(.L_x_6671) ;  /* 0xfffffffc00ec9947 */ /* 0x002fea000383ffff */
[----:B------:R-:W-:Y:S05]  /*10050*/  BRA `(.L_x_6801) ;  /* 0xffffff1800287947 */ /* 0x000fea000383ffff */
.L_x_6675:
[----:B-1----:R1:W2:Y:S02]  /*10060*/  SYNCS.PHASECHK.TRANS64.TRYWAIT P1, [R0+URZ+0x28830], R3 ;  /* 0x02883003000075a7 */ /* 0x0022a4000802017f */
[----:B--2---:R-:W-:Y:S05]  /*10070*/  @!P1 NANOSLEEP.SYNCS 0x989680 ;  /* 0x009896800000995d */ /* 0x004fea0003900000 */
[----:B------:R-:W2:Y:S02]  /*10080*/  @!P1 SYNCS.PHASECHK.TRANS64 P1, [R0+URZ+0x28830], R3 ;  /* 0x02883003000095a7 */ /* 0x000ea4000802007f */
[----:B--2---:R-:W-:Y:S05]  /*10090*/  @!P1 BRA `(.L_x_6675) ;  /* 0xfffffffc00f09947 */ /* 0x004fea000383ffff */
[----:B------:R-:W-:Y:S05]  /*100a0*/  BRA `(.L_x_6674) ;  /* 0xffffff1800487947 */ /* 0x000fea000383ffff */
.L_x_6681:
[----:B-1----:R-:W-:-:S04]  /*100b0*/  IMAD.U32 R8, RZ, RZ, UR6 ;  /* 0x00000006ff087e24 */ /* 0x002fc8000f8e00ff */
[----:B------:R1:W2:Y:S03]  /*100c0*/  SYNCS.PHASECHK.TRANS64.TRYWAIT P1, [R8+URZ+0x28830], R7 ;  /* 0x02883007080075a7 */ /* 0x0002a6000802017f */
[----:B--2---:R-:W-:Y:S05]  /*100d0*/  @!P1 NANOSLEEP.SYNCS 0x989680 ;  /* 0x009896800000995d */ /* 0x004fea0003900000 */
[----:B------:R-:W2:Y:S02]  /*100e0*/  @!P1 SYNCS.PHASECHK.TRANS64 P1, [R8+URZ+0x28830], R7 ;  /* 0x02883007080095a7 */ /* 0x000ea4000802007f */
[----:B--2---:R-:W-:Y:S05]  /*100f0*/  @!P1 BRA `(.L_x_6681) ;  /* 0xfffffffc00ec9947 */ /* 0x004fea000383ffff */
[----:B------:R-:W-:Y:S05]  /*10100*/  BRA `(.L_x_6678) ;  /* 0xffffff4400747947 */ /* 0x000fea000383ffff */
.L_x_6685:
[----:B-1----:R-:W-:-:S04]  /*10110*/  IMAD.U32 R8, RZ, RZ, UR6 ;  /* 0x00000006ff087e24 */ /* 0x002fc8000f8e00ff */
[----:B------:R1:W2:Y:S03]  /*10120*/  SYNCS.PHASECHK.TRANS64.TRYWAIT P1, [R8+URZ+0x28850], R7 ;  /* 0x02885007080075a7 */ /* 0x0002a6000802017f */
[----:B--2---:R-:W-:Y:S05]  /*10130*/  @!P1 NANOSLEEP.SYNCS 0x989680 ;  /* 0x009896800000995d */ /* 0x004fea0003900000 */
[----:B------:R-:W2:Y:S02]  /*10140*/  @!P1 SYNCS.PHASECHK.TRANS64 P1, [R8+URZ+0x28850], R7 ;  /* 0x02885007080095a7 */ /* 0x000ea4000802007f */
[----:B--2---:R-:W-:Y:S05]  /*10150*/  @!P1 BRA `(.L_x_6685) ;  /* 0xfffffffc00ec9947 */ /* 0x004fea000383ffff */
[----:B------:R-:W-:Y:S05]  /*10160*/  BRA `(.L_x_6682) ;  /* 0xffffff4800547947 */ /* 0x000fea000383ffff */
.L_x_6692:
[----:B-1----:R-:W-:-:S04]  /*10170*/  IMAD.U32 R5, RZ, RZ, UR5 ;  /* 0x00000005ff057e24 */ /* 0x002fc8000f8e00ff */
[----:B------:R1:W2:Y:S03]  /*10180*/  SYNCS.PHASECHK.TRANS64.TRYWAIT P1, [R5+URZ+0x28850], R4 ;  /* 0x02885004050075a7 */ /* 0x0002a6000802017f */
[----:B--2---:R-:W-:Y:S05]  /*10190*/  @!P1 NANOSLEEP.SYNCS 0x989680 ;  /* 0x009896800000995d */ /* 0x004fea0003900000 */
[----:B------:R-:W2:Y:S02]  /*101a0*/  @!P1 SYNCS.PHASECHK.TRANS64 P1, [R5+URZ+0x28850], R4 ;  /* 0x02885004050095a7 */ /* 0x000ea4000802007f */
[----:B--2---:R-:W-:Y:S05]  /*101b0*/  @!P1 BRA `(.L_x_6692) ;  /* 0xfffffffc00ec9947 */ /* 0x004fea000383ffff */
[----:B------:R-:W-:Y:S05]  /*101c0*/  BRA `(.L_x_6691) ;  /* 0xffffff6c005c7947 */ /* 0x000fea000383ffff */
.L_x_6738:
        /* <DEDUP_REMOVED lines=11> */
.L_x_6803:
[----:B------:R-:W-:Y:S05]  /*10280*/  BSYNC B0 ;  /* 0x0000000000007941 */ /* 0x000fea0003800000 */
.L_x_6802:
[----:B------:R-:W-:Y:S05]  /*10290*/  BRA `(.L_x_6804) ;  /* 0xffffffbc00c47947 */ /* 0x000fea000383ffff */
.L_x_6741:
[----:B0-----:R0:W1:Y:S02]  /*102a0*/  SYNCS.PHASECHK.TRANS64.TRYWAIT P0, [R7+URZ+0x28840], R2 ;  /* 0x02884002070075a7 */ /* 0x001064000800017f */
[----:B-1----:R-:W-:Y:S05]  /*102b0*/  @!P0 NANOSLEEP.SYNCS 0x989680 ;  /* 0x009896800000895d */ /* 0x002fea0003900000 */
[----:B------:R-:W1:Y:S02]  /*102c0*/  @!P0 SYNCS.PHASECHK.TRANS64 P0, [R7+URZ+0x28840], R2 ;  /* 0x02884002070085a7 */ /* 0x000e64000800007f */
[----:B-1----:R-:W-:Y:S05]  /*102d0*/  @!P0 BRA `(.L_x_6741) ;  /* 0xfffffffc00f08947 */ /* 0x002fea000383ffff */
[----:B------:R-:W-:Y:S05]  /*102e0*/  BRA `(.L_x_6805) ;  /* 0xffffffc000187947 */ /* 0x000fea000383ffff */
.L_x_6742:
        /* <DEDUP_REMOVED lines=8> */
.L_x_6807:
[----:B------:R-:W-:Y:S05]  /*10370*/  BSYNC B0 ;  /* 0x0000000000007941 */ /* 0x000fea0003800000 */
.L_x_6806:
[----:B------:R-:W-:Y:S01]  /*10380*/  IMAD.MOV.U32 R13, RZ, RZ, R4 ;  /* 0x000000ffff0d7224 */ /* 0x000fe200078e0004 */
[----:B------:R-:W-:Y:S01]  /*10390*/  MOV R2, R14 ;  /* 0x0000000e00027202 */ /* 0x000fe20000000f00 */
[----:B------:R-:W-:Y:S01]  /*103a0*/  IMAD.MOV.U32 R12, RZ, RZ, RZ ;  /* 0x000000ffff0c7224 */ /* 0x000fe200078e00ff */
[----:B------:R-:W-:Y:S01]  /*103b0*/  @P0 LEA R8, R5, R22, 0x1 ;  /* 0x0000001605080211 */ /* 0x000fe200078e08ff */
[----:B------:R-:W-:Y:S02]  /*103c0*/  IMAD.MOV.U32 R11, RZ, RZ, 0x181f ;  /* 0x0000181fff0b7424 */ /* 0x000fe400078e00ff */
[----:B------:R-:W-:-:S07]  /*103d0*/  IMAD.MOV.U32 R15, RZ, RZ, -0x1 ;  /* 0xffffffffff0f7424 */ /* 0x000fce00078e00ff */
[----:B------:R-:W-:Y:S05]  /*103e0*/  WARPSYNC.COLLECTIVE R15, `(.L_x_6808) ;  /* 0x000000000f087348 */ /* 0x000fea0003c00000 */
[----:B------:R0:W1:Y:S02]  /*103f0*/  SHFL.IDX P6, R14, R13, R12, R11 ;  /* 0x0000000c0d0e7389 */ /* 0x00006400000c000b */
[----:B01----:R-:W-:Y:S01]  /*10400*/  ENDCOLLECTIVE ;  /* 0x000000000000791b */ /* 0x003fe20003800000 */
.L_x_6808:
[----:B------:R-:W-:Y:S02]  /*10410*/  IMAD.MOV.U32 R13, RZ, RZ, R0 ;  /* 0x000000ffff0d7224 */ /* 0x000fe400078e0000 */
[----:B------:R-:W-:Y:S02]  /*10420*/  IMAD.MOV.U32 R12, RZ, RZ, 0x1 ;  /* 0x00000001ff0c7424 */ /* 0x000fe400078e00ff */
[----:B------:R-:W-:-:S07]  /*10430*/  IMAD.MOV.U32 R3, RZ, RZ, R14 ;  /* 0x000000ffff037224 */ /* 0x000fce00078e000e */
[----:B------:R-:W-:Y:S05]  /*10440*/  WARPSYNC.COLLECTIVE R15, `(.L_x_6809) ;  /* 0x000000000f087348 */ /* 0x000fea0003c00000 */
[----:B------:R0:W1:Y:S02]  /*10450*/  SHFL.IDX P6, R14, R13, R12, R11 ;  /* 0x0000000c0d0e7389 */ /* 0x00006400000c000b */
[----:B01----:R-:W-:Y:S01]  /*10460*/  ENDCOLLECTIVE ;  /* 0x000000000000791b */ /* 0x003fe20003800000 */
.L_x_6809:
        /* <DEDUP_REMOVED lines=11> */
[----:B------:R0:W-:Y:S02]  /*10520*/  @P0 LDGSTS.E.BYPASS.LTC128B.128 [R8+0x1c400], desc[UR36][R2.64+0x80], !P2 ;  /* 0x1c40008002080fae */ /* 0x0001e4000d101d64 */
[----:B0-----:R-:W-:Y:S01]  /*10530*/  IMAD.MOV.U32 R2, RZ, RZ, R14 ;  /* 0x000000ffff027224 */ /* 0x001fe200078e000e */
[----:B------:R-:W-:-:S07]  /*10540*/  @P1 LEA R8, R5, R22, 0x1 ;  /* 0x0000001605081211 */ /* 0x000fce00078e08ff */
[----:B------:R-:W-:Y:S05]  /*10550*/  WARPSYNC.COLLECTIVE R15, `(.L_x_6810) ;  /* 0x000000000f087348 */ /* 0x000fea0003c00000 */
[----:B------:R0:W1:Y:S02]  /*10560*/  SHFL.IDX P6, R14, R13, R12, R11 ;  /* 0x0000000c0d0e7389 */ /* 0x00006400000c000b */
[----:B01----:R-:W-:Y:S01]  /*10570*/  ENDCOLLECTIVE ;  /* 0x000000000000791b */ /* 0x003fe20003800000 */
.L_x_6810:
[----:B------:R-:W-:Y:S02]  /*10580*/  IMAD.MOV.U32 R13, RZ, RZ, R0 ;  /* 0x000000ffff0d7224 */ /* 0x000fe400078e0000 */
[----:B------:R-:W-:Y:S02]  /*10590*/  IMAD.MOV.U32 R12, RZ, RZ, 0x2 ;  /* 0x00000002ff0c7424 */ /* 0x000fe400078e00ff */
[----:B------:R-:W-:-:S07]  /*105a0*/  IMAD.MOV.U32 R3, RZ, RZ, R14 ;  /* 0x000000ffff037224 */ /* 0x000fce00078e000e */
[----:B------:R-:W-:Y:S05]  /*105b0*/  WARPSYNC.COLLECTIVE R15, `(.L_x_6811) ;  /* 0x000000000f087348 */ /* 0x000fea0003c00000 */
[----:B------:R0:W1:Y:S02]  /*105c0*/  SHFL.IDX P6, R14, R13, R12, R11 ;  /* 0x0000000c0d0e7389 */ /* 0x00006400000c000b */
[----:B01----:R-:W-:Y:S01]  /*105d0*/  ENDCOLLECTIVE ;  /* 0x000000000000791b */ /* 0x003fe20003800000 */
.L_x_6811:
        /* <DEDUP_REMOVED lines=10> */
[----:B------:R0:W-:Y:S01]  /*10680*/  @P1 LDGSTS.E.BYPASS.LTC128B.128 [R8+0x1cc00], desc[UR36][R2.64+0x80], !P2 ;  /* 0x1cc0008002081fae */ /* 0x0001e2000d101d64 */
[----:B------:R-:W-:Y:S01]  /*10690*/  ISETP.GE.AND P1, PT, R6, 0x21, PT ;  /* 0x000000210600780c */ /* 0x000fe20003f26270 */
[----:B0-----:R-:W-:-:S12]  /*106a0*/  IMAD.MOV.U32 R2, RZ, RZ, R14 ;  /* 0x000000ffff027224 */ /* 0x001fd800078e000e */
[----:B------:R-:W-:Y:S05]  /*106b0*/  WARPSYNC.COLLECTIVE R15, `(.L_x_6812) ;  /* 0x000000000f087348 */ /* 0x000fea0003c00000 */
[----:B------:R0:W1:Y:S02]  /*106c0*/  SHFL.IDX P6, R14, R13, R12, R11 ;  /* 0x0000000c0d0e7389 */ /* 0x00006400000c000b */
[----:B01----:R-:W-:Y:S01]  /*106d0*/  ENDCOLLECTIVE ;  /* 0x000000000000791b */ /* 0x003fe20003800000 */
.L_x_6812:
[----:B------:R-:W-:Y:S01]  /*106e0*/  @P1 LEA R8, R5, R22, 0x1 ;  /* 0x0000001605081211 */ /* 0x000fe200078e08ff */
[----:B------:R-:W-:Y:S02]  /*106f0*/  IMAD.MOV.U32 R13, RZ, RZ, R0 ;  /* 0x000000ffff0d7224 */ /* 0x000fe400078e0000 */
[----:B------:R-:W-:Y:S02]  /*10700*/  IMAD.MOV.U32 R12, RZ, RZ, 0x3 ;  /* 0x00000003ff0c7424 */ /* 0x000fe400078e00ff */
[----:B------:R-:W-:-:S07]  /*10710*/  IMAD.MOV.U32 R3, RZ, RZ, R14 ;  /* 0x000000ffff037224 */ /* 0x000fce00078e000e */
[----:B------:R-:W-:Y:S05]  /*10720*/  WARPSYNC.COLLECTIVE R15, `(.L_x_6813) ;  /* 0x000000000f087348 */ /* 0x000fea0003c00000 */
[----:B------:R0:W1:Y:S02]  /*10730*/  SHFL.IDX P6, R14, R13, R12, R11 ;  /* 0x0000000c0d0e7389 */ /* 0x00006400000c000b */
[----:B01----:R-:W-:Y:S01]  /*10740*/  ENDCOLLECTIVE ;  /* 0x000000000000791b */ /* 0x003fe20003800000 */
.L_x_6813:
        /* <DEDUP_REMOVED lines=16> */
.L_x_6814:
[----:B------:R-:W-:Y:S01]  /*10850*/  @P1 LEA R8, R5, R22, 0x1 ;  /* 0x0000001605081211 */ /* 0x000fe200078e08ff */
[----:B------:R-:W-:Y:S02]  /*10860*/  IMAD.MOV.U32 R13, RZ, RZ, R0 ;  /* 0x000000ffff0d7224 */ /* 0x000fe400078e0000 */
[----:B------:R-:W-:Y:S02]  /*10870*/  IMAD.MOV.U32 R12, RZ, RZ, 0x4 ;  /* 0x00000004ff0c7424 */ /* 0x000fe400078e00ff */
[----:B------:R-:W-:-:S07]  /*10880*/  IMAD.MOV.U32 R3, RZ, RZ, R14 ;  /* 0x000000ffff037224 */ /* 0x000fce00078e000e */
[----:B------:R-:W-:Y:S05]  /*10890*/  WARPSYNC.COLLECTIVE R15, `(.L_x_6815) ;  /* 0x000000000f087348 */ /* 0x000fea0003c00000 */
[----:B------:R0:W1:Y:S02]  /*108a0*/  SHFL.IDX P6, R14, R13, R12, R11 ;  /* 0x0000000c0d0e7389 */ /* 0x00006400000c000b */
[----:B01----:R-:W-:Y:S01]  /*108b0*/  ENDCOLLECTIVE ;  /* 0x000000000000791b */ /* 0x003fe20003800000 */
.L_x_6815:
        /* <DEDUP_REMOVED lines=16> */
.L_x_6816:
[----:B------:R-:W-:Y:S01]  /*109c0*/  @P1 LEA R8, R5, R22, 0x1 ;  /* 0x0000001605081211 */ /* 0x000fe200078e08ff */
[----:B------:R-:W-:Y:S02]  /*109d0*/  IMAD.MOV.U32 R13, RZ, RZ, R0 ;  /* 0x000000ffff0d7224 */ /* 0x000fe400078e0000 */
[----:B------:R-:W-:Y:S02]  /*109e0*/  IMAD.MOV.U32 R12, RZ, RZ, 0x5 ;  /* 0x00000005ff0c7424 */ /* 0x000fe400078e00ff */
[----:B------:R-:W-:-:S07]  /*109f0*/  IMAD.MOV.U32 R3, RZ, RZ, R14 ;  /* 0x000000ffff037224 */ /* 0x000fce00078e000e */
[----:B------:R-:W-:Y:S05]  /*10a00*/  WARPSYNC.COLLECTIVE R15, `(.L_x_6817) ;  /* 0x000000000f087348 */ /* 0x000fea0003c00000 */
[----:B------:R0:W1:Y:S02]  /*10a10*/  SHFL.IDX P6, R14, R13, R12, R11 ;  /* 0x0000000c0d0e7389 */ /* 0x00006400000c000b */
[----:B01----:R-:W-:Y:S01]  /*10a20*/  ENDCOLLECTIVE ;  /* 0x000000000000791b */ /* 0x003fe20003800000 */
.L_x_6817:
        /* <DEDUP_REMOVED lines=16> */
.L_x_6818:
[----:B------:R-:W-:Y:S01]  /*10b30*/  @P1 LEA R8, R5, R22, 0x1 ;  /* 0x0000001605081211 */ /* 0x000fe200078e08ff */
[----:B------:R-:W-:Y:S02]  /*10b40*/  IMAD.MOV.U32 R13, RZ, RZ, R0 ;  /* 0x000000ffff0d7224 */ /* 0x000fe400078e0000 */
[----:B------:R-:W-:Y:S02]  /*10b50*/  IMAD.MOV.U32 R12, RZ, RZ, 0x6 ;  /* 0x00000006ff0c7424 */ /* 0x000fe400078e00ff */
[----:B------:R-:W-:-:S07]  /*10b60*/  IMAD.MOV.U32 R3, RZ, RZ, R14 ;  /* 0x000000ffff037224 */ /* 0x000fce00078e000e */
[----:B------:R-:W-:Y:S05]  /*10b70*/  WARPSYNC.COLLECTIVE R15, `(.L_x_6819) ;  /* 0x000000000f087348 */ /* 0x000fea0003c00000 */
[----:B------:R0:W1:Y:S02]  /*10b80*/  SHFL.IDX P6, R14, R13, R12, R11 ;  /* 0x0000000c0d0e7389 */ /* 0x00006400000c000b */
[----:B01----:R-:W-:Y:S01]  /*10b90*/  ENDCOLLECTIVE ;  /* 0x000000000000791b */ /* 0x003fe20003800000 */
.L_x_6819:
        /* <DEDUP_REMOVED lines=16> */
.L_x_6820:
[----:B------:R-:W-:Y:S01]  /*10ca0*/  @P1 LEA R8, R5, R22, 0x1 ;  /* 0x0000001605081211 */ /* 0x000fe200078e08ff */
[----:B------:R-:W-:Y:S02]  /*10cb0*/  IMAD.MOV.U32 R13, RZ, RZ, R0 ;  /* 0x000000ffff0d7224 */ /* 0x000fe400078e0000 */
[----:B------:R-:W-:Y:S02]  /*10cc0*/  IMAD.MOV.U32 R12, RZ, RZ, 0x7 ;  /* 0x00000007ff0c7424 */ /* 0x000fe400078e00ff */
[----:B------:R-:W-:-:S07]  /*10cd0*/  IMAD.MOV.U32 R3, RZ, RZ, R14 ;  /* 0x000000ffff037224 */ /* 0x000fce00078e000e */
[----:B------:R-:W-:Y:S05]  /*10ce0*/  WARPSYNC.COLLECTIVE R15, `(.L_x_6821) ;  /* 0x000000000f087348 */ /* 0x000fea0003c00000 */
[----:B------:R0:W1:Y:S02]  /*10cf0*/  SHFL.IDX P6, R14, R13, R12, R11 ;  /* 0x0000000c0d0e7389 */ /* 0x00006400000c000b */
[----:B01----:R-:W-:Y:S01]  /*10d00*/  ENDCOLLECTIVE ;  /* 0x000000000000791b */ /* 0x003fe20003800000 */
.L_x_6821:
        /* <DEDUP_REMOVED lines=10> */
.L_x_6822:
[----:B------:R-:W-:Y:S01]  /*10db0*/  @!PT LDS RZ, [RZ] ;  /* 0x00000000fffff984 */ /* 0x000fe20000000800 */
[----:B------:R-:W-:Y:S01]  /*10dc0*/  @!PT LDS RZ, [RZ] ;  /* 0x00000000fffff984 */ /* 0x000fe20000000800 */
[----:B------:R-:W-:Y:S01]  /*10dd0*/  @!PT LDS RZ, [RZ] ;  /* 0x00000000fffff984 */ /* 0x000fe20000000800 */
[----:B------:R-:W-:Y:S04]  /*10de0*/  @P1 LDGSTS.E.BYPASS.LTC128B.128 [R8+0x1b400], desc[UR36][R2.64], !P3 ;  /* 0x1b40000002081fae */ /* 0x000fe8000d901d64 */
[----:B------:R0:W-:Y:S02]  /*10df0*/  @P1 LDGSTS.E.BYPASS.LTC128B.128 [R8+0x1f400], desc[UR36][R2.64+0x80], !P2 ;  /* 0x1f40008002081fae */ /* 0x0001e4000d101d64 */
[----:B0-----:R-:W-:Y:S01]  /*10e00*/  IMAD.MOV.U32 R2, RZ, RZ, R14 ;  /* 0x000000ffff027224 */ /* 0x001fe200078e000e */
[----:B------:R-:W-:Y:S06]  /*10e10*/  BRA `(.L_x_6823) ;  /* 0xffffffb800f47947 */ /* 0x000fec000383ffff */
.L_x_6747:
        /* <DEDUP_REMOVED lines=9> */
.L_x_6824:
[C---:B------:R-:W-:Y:S01]  /*10eb0*/  VIADD R7, R4.reuse, 0x10 ;  /* 0x0000001004077836 */ /* 0x040fe20000000000 */
[----:B------:R-:W-:Y:S01]  /*10ec0*/  ISETP.GE.AND P2, PT, R4, R6, PT ;  /* 0x000000060400720c */ /* 0x000fe20003f46270 */
[----:B------:R-:W-:Y:S02]  /*10ed0*/  IMAD.MOV.U32 R13, RZ, RZ, R0 ;  /* 0x000000ffff0d7224 */ /* 0x000fe400078e0000 */
[----:B------:R-:W-:-:S10]  /*10ee0*/  IMAD.MOV.U32 R2, RZ, RZ, R14 ;  /* 0x000000ffff027224 */ /* 0x000fd400078e000e */
[----:B------:R-:W-:Y:S05]  /*10ef0*/  WARPSYNC.COLLECTIVE R15, `(.L_x_6825) ;  /* 0x000000000f087348 */ /* 0x000fea0003c00000 */
[----:B------:R0:W1:Y:S02]  /*10f00*/  SHFL.IDX P6, R14, R13, R12, R11 ;  /* 0x0000000c0d0e7389 */ /* 0x00006400000c000b */
[----:B01----:R-:W-:Y:S01]  /*10f10*/  ENDCOLLECTIVE ;  /* 0x000000000000791b */ /* 0x003fe20003800000 */
.L_x_6825:
        /* <DEDUP_REMOVED lines=8> */
.L_x_6826:
[----:B------:R-:W-:Y:S01]  /*10fa0*/  @!PT LDS RZ, [RZ] ;  /* 0x00000000fffff984 */ /* 0x000fe20000000800 */
[----:B------:R-:W-:Y:S01]  /*10fb0*/  @!PT LDS RZ, [RZ] ;  /* 0x00000000fffff984 */ /* 0x000fe20000000800 */
[----:B------:R-:W-:Y:S01]  /*10fc0*/  @!PT LDS RZ, [RZ] ;  /* 0x00000000fffff984 */ /* 0x000fe20000000800 */
[----:B------:R-:W-:Y:S04]  /*10fd0*/  @!P2 LDGSTS.E.BYPASS.LTC128B.128 [R9+0x10400], desc[UR36][R2.64], !P0 ;  /* 0x104000000209afae */ /* 0x000fe8000c101d64 */
[----:B------:R0:W-:Y:S01]  /*10fe0*/  @!P2 LDGSTS.E.BYPASS.LTC128B.128 [R9+0x14400], desc[UR36][R2.64+0x80], !P1 ;  /* 0x144000800209afae */ /* 0x0001e2000c901d64 */
[----:B------:R-:W-:Y:S01]  /*10ff0*/  ISETP.GE.AND P2, PT, R7, R6, PT ;  /* 0x000000060700720c */ /* 0x000fe20003f46270 */
[----:B------:R-:W-:Y:S02]  /*11000*/  IMAD.MOV.U32 R13, RZ, RZ, R0 ;  /* 0x000000ffff0d7224 */ /* 0x000fe400078e0000 */
[----:B0-----:R-:W-:-:S10]  /*11010*/  IMAD.MOV.U32 R2, RZ, RZ, R14 ;  /* 0x000000ffff027224 */ /* 0x001fd400078e000e */
[----:B------:R-:W-:Y:S05]  /*11020*/  WARPSYNC.COLLECTIVE R15, `(.L_x_6827) ;  /* 0x000000000f087348 */ /* 0x000fea0003c00000 */
[----:B------:R0:W1:Y:S02]  /*11030*/  SHFL.IDX P6, R14, R13, R12, R11 ;  /* 0x0000000c0d0e7389 */ /* 0x00006400000c000b */
[----:B01----:R-:W-:Y:S01]  /*11040*/  ENDCOLLECTIVE ;  /* 0x000000000000791b */ /* 0x003fe20003800000 */
.L_x_6827:
        /* <DEDUP_REMOVED lines=8> */
.L_x_6828:
[----:B------:R-:W-:Y:S02]  /*110d0*/  @!P2 IMAD.MOV.U32 R3, RZ, RZ, R7 ;  /* 0x000000ffff03a224 */ /* 0x000fe400078e0007 */
[----:B------:R-:W-:-:S03]  /*110e0*/  VIADD R7, R4, 0x20 ;  /* 0x0000002004077836 */ /* 0x000fc60000000000 */
        /* <DEDUP_REMOVED lines=11> */
.L_x_6829:
        /* <DEDUP_REMOVED lines=8> */
.L_x_6830:
[----:B------:R-:W-:Y:S02]  /*11220*/  @!P2 IMAD.MOV.U32 R3, RZ, RZ, R7 ;  /* 0x000000ffff03a224 */ /* 0x000fe400078e0007 */
[----:B------:R-:W-:-:S03]  /*11230*/  VIADD R7, R4, 0x30 ;  /* 0x0000003004077836 */ /* 0x000fc60000000000 */
[----:B------:R-:W-:Y:S01]  /*11240*/  @!PT LDS RZ, [RZ] ;  /* 0x00000000fffff984 */ /* 0x000fe20000000800 */
[----:B------:R-:W-:Y:S01]  /*11250*/  @!PT LDS RZ, [RZ] ;  /* 0x00000000fffff984 */ /* 0x000fe20000000800 */
[----:B------:R-:W-:Y:S01]  /*11260*/  @!PT LDS RZ, [RZ] ;  /* 0x00000000fffff984 */ /* 0x000fe20000000800 */
        /* <DEDUP_REMOVED lines=8> */
.L_x_6831:
        /* <DEDUP_REMOVED lines=8> */
.L_x_6832:
        /* <DEDUP_REMOVED lines=8> */
[----:B------:R-:W-:Y:S01]  /*113f0*/  IMAD.MOV.U32 R13, RZ, RZ, R0 ;  /* 0x000000ffff0d7224 */ /* 0x000fe200078e0000 */
[----:B0-----:R-:W-:-:S11]  /*11400*/  MOV R2, R14 ;  /* 0x0000000e00027202 */ /* 0x001fd60000000f00 */
[----:B------:R-:W-:Y:S05]  /*11410*/  WARPSYNC.COLLECTIVE R15, `(.L_x_6833) ;  /* 0x000000000f087348 */ /* 0x000fea0003c00000 */
[----:B------:R0:W1:Y:S02]  /*11420*/  SHFL.IDX P6, R14, R13, R12, R11 ;  /* 0x0000000c0d0e7389 */ /* 0x00006400000c000b */
[----:B01----:R-:W-:Y:S01]  /*11430*/  ENDCOLLECTIVE ;  /* 0x000000000000791b */ /* 0x003fe20003800000 */
.L_x_6833:
        /* <DEDUP_REMOVED lines=8> */
.L_x_6834:
        /* <DEDUP_REMOVED lines=13> */
.L_x_6835:
        /* <DEDUP_REMOVED lines=8> */
.L_x_6836:
        /* <DEDUP_REMOVED lines=13> */
.L_x_6837:
        /* <DEDUP_REMOVED lines=8> */
.L_x_6838:
[----:B------:R-:W-:-:S05]  /*11760*/  @!P2 IMAD.MOV.U32 R3, RZ, RZ, R7 ;  /* 0x000000ffff03a224 */ /* 0x000fca00078e0007 */
[----:B------:R-:W-:Y:S01]  /*11770*/  @!PT LDS RZ, [RZ] ;  /* 0x00000000fffff984 */ /* 0x000fe20000000800 */
[----:B------:R-:W-:Y:S01]  /*11780*/  @!PT LDS RZ, [RZ] ;  /* 0x00000000fffff984 */ /* 0x000fe20000000800 */
[----:B------:R-:W-:Y:S01]  /*11790*/  @!PT LDS RZ, [RZ] ;  /* 0x00000000fffff984 */ /* 0x000fe20000000800 */
[----:B------:R0:W-:Y:S04]  /*117a0*/  @!P2 LDGSTS.E.BYPASS.LTC128B.128 [R9+0x13400], desc[UR36][R2.64], !P0 ;  /* 0x134000000209afae */ /* 0x0001e8000c101d64 */
[----:B------:R0:W-:Y:S01]  /*117b0*/  @!P2 LDGSTS.E.BYPASS.LTC128B.128 [R9+0x17400], desc[UR36][R2.64+0x80], !P1 ;  /* 0x174000800209afae */ /* 0x0001e2000c901d64 */
[----:B------:R-:W-:Y:S02]  /*117c0*/  IMAD.MOV.U32 R13, RZ, RZ, R0 ;  /* 0x000000ffff0d7224 */ /* 0x000fe400078e0000 */
[----:B------:R-:W-:-:S07]  /*117d0*/  IMAD.MOV.U32 R5, RZ, RZ, R14 ;  /* 0x000000ffff057224 */ /* 0x000fce00078e000e */
[----:B0-----:R-:W-:Y:S05]  /*117e0*/  WARPSYNC.COLLECTIVE R15, `(.L_x_6839) ;  /* 0x000000000f087348 */ /* 0x001fea0003c00000 */
[----:B------:R1:W2:Y:S02]  /*117f0*/  SHFL.IDX P6, R14, R13, R12, R11 ;  /* 0x0000000c0d0e7389 */ /* 0x0002a400000c000b */
[----:B012---:R-:W-:Y:S01]  /*11800*/  ENDCOLLECTIVE ;  /* 0x000000000000791b */ /* 0x007fe20003800000 */
.L_x_6839:
[----:B------:R-:W-:Y:S05]  /*11810*/  BRA `(.L_x_6840) ;  /* 0xffffffbc00507947 */ /* 0x000fea000383ffff */
.L_x_6752:
[----:B0-----:R0:W1:Y:S02]  /*11820*/  SYNCS.PHASECHK.TRANS64.TRYWAIT P1, [R22+URZ+0x28820], R3 ;  /* 0x02882003160075a7 */ /* 0x001064000802017f */
[----:B-1----:R-:W-:Y:S05]  /*11830*/  @!P1 NANOSLEEP.SYNCS 0x989680 ;  /* 0x009896800000995d */ /* 0x002fea0003900000 */
[----:B------:R-:W1:Y:S02]  /*11840*/  @!P1 SYNCS.PHASECHK.TRANS64 P1, [R22+URZ+0x28820], R3 ;  /* 0x02882003160095a7 */ /* 0x000e64000802007f */
[----:B-1----:R-:W-:Y:S05]  /*11850*/  @!P1 BRA `(.L_x_6752) ;  /* 0xfffffffc00f09947 */ /* 0x002fea000383ffff */
[----:B------:R-:W-:Y:S05]  /*11860*/  BRA `(.L_x_6841) ;  /* 0xffffffbc00c87947 */ /* 0x000fea000383ffff */
.L_x_6757:
[----:B0-----:R0:W1:Y:S02]  /*11870*/  SYNCS.PHASECHK.TRANS64.TRYWAIT P0, [R6+URZ+0x28840], R3 ;  /* 0x02884003060075a7 */ /* 0x001064000800017f */
[----:B-1----:R-:W-:Y:S05]  /*11880*/  @!P0 NANOSLEEP.SYNCS 0x989680 ;  /* 0x009896800000895d */ /* 0x002fea0003900000 */
[----:B------:R-:W1:Y:S02]  /*11890*/  @!P0 SYNCS.PHASECHK.TRANS64 P0, [R6+URZ+0x28840], R3 ;  /* 0x02884003060085a7 */ /* 0x000e64000800007f */
[----:B-1----:R-:W-:Y:S05]  /*118a0*/  @!P0 BRA `(.L_x_6757) ;  /* 0xfffffffc00f08947 */ /* 0x002fea000383ffff */
[----:B------:R-:W-:Y:S05]  /*118b0*/  BRA `(.L_x_6842) ;  /* 0xffffffc0008c7947 */ /* 0x000fea000383ffff */
.L_x_6758:
[----:B------:R-:W-:Y:S01]  /*118c0*/  BSSY B1, `(.L_x_6843) ;  /* 0x0000008000017945 */ /* 0x000fe20003800000 */
[----:B------:R-:W-:Y:S01]  /*118d0*/  IMAD.MOV.U32 R13, RZ, RZ, R9 ;  /* 0x000000ffff0d7224 */ /* 0x000fe200078e0009 */
[----:B------:R-:W-:Y:S01]  /*118e0*/  MOV R15, 0xffffffff ;  /* 0xffffffff000f7802 */ /* 0x000fe20000000f00 */
[----:B------:R-:W-:Y:S02]  /*118f0*/  IMAD.MOV.U32 R12, RZ, RZ, RZ ;  /* 0x000000ffff0c7224 */ /* 0x000fe400078e00ff */
[----:B------:R-:W-:-:S07]  /*11900*/  IMAD.MOV.U32 R11, RZ, RZ, 0x181f ;  /* 0x0000181fff0b7424 */ /* 0x000fce00078e00ff */
[----:B--2---:R-:W-:Y:S05]  /*11910*/  WARPSYNC.COLLECTIVE R15, `(.L_x_6844) ;  /* 0x000000000f087348 */ /* 0x004fea0003c00000 */
[----:B--2---:R0:W1:Y:S02]  /*11920*/  SHFL.IDX P6, R14, R13, R12, R11 ;  /* 0x0000000c0d0e7389 */ /* 0x00406400000c000b */
[----:B01----:R-:W-:Y:S01]  /*11930*/  ENDCOLLECTIVE ;  /* 0x000000000000791b */ /* 0x003fe20003800000 */
.L_x_6844:
[----:B------:R-:W-:Y:S05]  /*11940*/  BSYNC B1 ;  /* 0x0000000000017941 */ /* 0x000fea0003800000 */
.L_x_6843:
[----:B------:R-:W-:Y:S01]  /*11950*/  IMAD.MOV.U32 R13, RZ, RZ, R8 ;  /* 0x000000ffff0d7224 */ /* 0x000fe200078e0008 */
[----:B------:R-:W-:Y:S01]  /*11960*/  SHF.L.U32 R5, R30, 0x1, RZ ;  /* 0x000000011e057819 */ /* 0x000fe200000006ff */
        /* <DEDUP_REMOVED lines=8> */
.L_x_6845:
[----:B------:R-:W-:Y:S02]  /*119f0*/  IMAD.MOV.U32 R13, RZ, RZ, R9 ;  /* 0x000000ffff0d7224 */ /* 0x000fe400078e0009 */
[----:B------:R-:W-:Y:S02]  /*11a00*/  IMAD.MOV.U32 R12, RZ, RZ, 0x1 ;  /* 0x00000001ff0c7424 */ /* 0x000fe400078e00ff */
[----:B------:R-:W-:-:S07]  /*11a10*/  IMAD.MOV.U32 R2, RZ, RZ, R14 ;  /* 0x000000ffff027224 */ /* 0x000fce00078e000e */
[----:B------:R-:W-:Y:S05]  /*11a20*/  WARPSYNC.COLLECTIVE R15, `(.L_x_6846) ;  /* 0x000000000f087348 */ /* 0x000fea0003c00000 */
[----:B------:R0:W1:Y:S02]  /*11a30*/  SHFL.IDX P6, R14, R13, R12, R11 ;  /* 0x0000000c0d0e7389 */ /* 0x00006400000c000b */
[----:B01----:R-:W-:Y:S01]  /*11a40*/  ENDCOLLECTIVE ;  /* 0x000000000000791b */ /* 0x003fe20003800000 */
.L_x_6846:
[----:B------:R-:W-:-:S05]  /*11a50*/  IADD3 R2, P0, R2, R5, RZ ;  /* 0x0000000502027210 */ /* 0x000fca0007f1e0ff */
[----:B------:R-:W-:-:S05]  /*11a60*/  IMAD.X R3, RZ, RZ, R3, P0 ;  /* 0x000000ffff037224 */ /* 0x000fca00000e0603 */
[----:B------:R-:W-:Y:S01]  /*11a70*/  @!PT LDS RZ, [RZ] ;  /* 0x00000000fffff984 */ /* 0x000fe20000000800 */
[----:B------:R-:W-:Y:S01]  /*11a80*/  @!PT LDS RZ, [RZ] ;  /* 0x00000000fffff984 */ /* 0x000fe20000000800 */
[----:B------:R-:W-:Y:S01]  /*11a90*/  @!PT LDS RZ, [RZ] ;  /* 0x00000000fffff984 */ /* 0x000fe20000000800 */
[----:B------:R-:W-:Y:S01]  /*11aa0*/  LDGSTS.E.BYPASS.LTC128B.128 [R7+0x18400], desc[UR36][R2.64], !P4 ;  /* 0x1840000002077fae */ /* 0x000fe2000e101d64 */
[----:B------:R-:W-:-:S03]  /*11ab0*/  IMAD.MOV.U32 R13, RZ, RZ, R8 ;  /* 0x000000ffff0d7224 */ /* 0x000fc600078e0008 */
[----:B------:R0:W-:Y:S02]  /*11ac0*/  LDGSTS.E.BYPASS.LTC128B.128 [R7+0x1c400], desc[UR36][R2.64+0x80], !P3 ;  /* 0x1c40008002077fae */ /* 0x0001e4000d901d64 */
[----:B0-----:R-:W-:-:S07]  /*11ad0*/  IMAD.MOV.U32 R3, RZ, RZ, R14 ;  /* 0x000000ffff037224 */ /* 0x001fce00078e000e */
[----:B------:R-:W-:Y:S05]  /*11ae0*/  WARPSYNC.COLLECTIVE R15, `(.L_x_6847) ;  /* 0x000000000f087348 */ /* 0x000fea0003c00000 */
[----:B------:R0:W1:Y:S02]  /*11af0*/  SHFL.IDX P6, R14, R13, R12, R11 ;  /* 0x0000000c0d0e7389 */ /* 0x00006400000c000b */
[----:B01----:R-:W-:Y:S01]  /*11b00*/  ENDCOLLECTIVE ;  /* 0x000000000000791b */ /* 0x003fe20003800000 */
.L_x_6847:
[----:B------:R-:W-:Y:S02]  /*11b10*/  IMAD.MOV.U32 R13, RZ, RZ, R9 ;  /* 0x000000ffff0d7224 */ /* 0x000fe400078e0009 */
[----:B------:R-:W-:Y:S01]  /*11b20*/  IMAD.MOV.U32 R12, RZ, RZ, 0x2 ;  /* 0x00000002ff0c7424 */ /* 0x000fe200078e00ff */
[----:B------:R-:W-:-:S07]  /*11b30*/  MOV R2, R14 ;  /* 0x0000000e00027202 */ /* 0x000fce0000000f00 */
[----:B------:R-:W-:Y:S05]  /*11b40*/  WARPSYNC.COLLECTIVE R15, `(.L_x_6848) ;  /* 0x000000000f087348 */ /* 0x000fea0003c00000 */
[----:B------:R0:W1:Y:S02]  /*11b50*/  SHFL.IDX P6, R14, R13, R12, R11 ;  /* 0x0000000c0d0e7389 */ /* 0x00006400000c000b */
[----:B01----:R-:W-:Y:S01]  /*11b60*/  ENDCOLLECTIVE ;  /* 0x000000000000791b */ /* 0x003fe20003800000 */
.L_x_6848:
        /* <DEDUP_REMOVED lines=12> */
.L_x_6849:
[----:B------:R-:W-:Y:S02]  /*11c30*/  IMAD.MOV.U32 R13, RZ, RZ, R9 ;  /* 0x000000ffff0d7224 */ /* 0x000fe400078e0009 */
[----:B------:R-:W-:Y:S02]  /*11c40*/  IMAD.MOV.U32 R12, RZ, RZ, 0x3 ;  /* 0x00000003ff0c7424 */ /* 0x000fe400078e00ff */
[----:B------:R-:W-:-:S07]  /*11c50*/  IMAD.MOV.U32 R2, RZ, RZ, R14 ;  /* 0x000000ffff027224 */ /* 0x000fce00078e000e */
[----:B------:R-:W-:Y:S05]  /*11c60*/  WARPSYNC.COLLECTIVE R15, `(.L_x_6850) ;  /* 0x000000000f087348 */ /* 0x000fea0003c00000 */
[----:B------:R0:W1:Y:S02]  /*11c70*/  SHFL.IDX P6, R14, R13, R12, R11 ;  /* 0x0000000c0d0e7389 */ /* 0x00006400000c000b */
[----:B01----:R-:W-:Y:S01]  /*11c80*/  ENDCOLLECTIVE ;  /* 0x000000000000791b */ /* 0x003fe20003800000 */
.L_x_6850:
[----:B------:R-:W-:-:S04]  /*11c90*/  IADD3 R2, P0, R2, R5, RZ ;  /* 0x0000000502027210 */ /* 0x000fc80007f1e0ff */
[----:B------:R-:W-:-:S05]  /*11ca0*/  IADD3.X R3, RZ, R3, RZ, P0, !PT ;  /* 0x00000003ff037210 */ /* 0x000fca00007fe4ff */
        /* <DEDUP_REMOVED lines=10> */
.L_x_6851:
[----:B------:R-:W-:Y:S01]  /*11d50*/  MOV R13, R9 ;  /* 0x00000009000d7202 */ /* 0x000fe20000000f00 */
[----:B------:R-:W-:Y:S02]  /*11d60*/  IMAD.MOV.U32 R12, RZ, RZ, 0x4 ;  /* 0x00000004ff0c7424 */ /* 0x000fe400078e00ff */
[----:B------:R-:W-:-:S07]  /*11d70*/  IMAD.MOV.U32 R2, RZ, RZ, R14 ;  /* 0x000000ffff027224 */ /* 0x000fce00078e000e */
[----:B------:R-:W-:Y:S05]  /*11d80*/  WARPSYNC.COLLECTIVE R15, `(.L_x_6852) ;  /* 0x000000000f087348 */ /* 0x000fea0003c00000 */
[----:B------:R0:W1:Y:S02]  /*11d90*/  SHFL.IDX P6, R14, R13, R12, R11 ;  /* 0x0000000c0d0e7389 */ /* 0x00006400000c000b */
[----:B01----:R-:W-:Y:S01]  /*11da0*/  ENDCOLLECTIVE ;  /* 0x000000000000791b */ /* 0x003fe20003800000 */
.L_x_6852:
        /* <DEDUP_REMOVED lines=12> */
.L_x_6853:
[----:B------:R-:W-:Y:S01]  /*11e70*/  IMAD.MOV.U32 R13, RZ, RZ, R9 ;  /* 0x000000ffff0d7224 */ /* 0x000fe200078e0009 */
[----:B------:R-:W-:Y:S01]  /*11e80*/  MOV R12, 0x5 ;  /* 0x00000005000c7802 */ /* 0x000fe20000000f00 */
[----:B------:R-:W-:-:S07]  /*11e90*/  IMAD.MOV.U32 R2, RZ, RZ, R14 ;  /* 0x000000ffff027224 */ /* 0x000fce00078e000e */
[----:B------:R-:W-:Y:S05]  /*11ea0*/  WARPSYNC.COLLECTIVE R15, `(.L_x_6854) ;  /* 0x000000000f087348 */ /* 0x000fea0003c00000 */
[----:B------:R0:W1:Y:S02]  /*11eb0*/  SHFL.IDX P6, R14, R13, R12, R11 ;  /* 0x0000000c0d0e7389 */ /* 0x00006400000c000b */
[----:B01----:R-:W-:Y:S01]  /*11ec0*/  ENDCOLLECTIVE ;  /* 0x000000000000791b */ /* 0x003fe20003800000 */
.L_x_6854:
        /* <DEDUP_REMOVED lines=12> */
.L_x_6855:
[----:B------:R-:W-:Y:S02]  /*11f90*/  IMAD.MOV.U32 R13, RZ, RZ, R9 ;  /* 0x000000ffff0d7224 */ /* 0x000fe400078e0009 */
[----:B------:R-:W-:Y:S02]  /*11fa0*/  IMAD.MOV.U32 R12, RZ, RZ, 0x6 ;  /* 0x00000006ff0c7424 */ /* 0x000fe400078e00ff */
[----:B------:R-:W-:-:S07]  /*11fb0*/  IMAD.MOV.U32 R2, RZ, RZ, R14 ;  /* 0x000000ffff027224 */ /* 0x000fce00078e000e */
[----:B------:R-:W-:Y:S05]  /*11fc0*/  WARPSYNC.COLLECTIVE R15, `(.L_x_6856) ;  /* 0x000000000f087348 */ /* 0x000fea0003c00000 */
[----:B------:R0:W1:Y:S02]  /*11fd0*/  SHFL.IDX P6, R14, R13, R12, R11 ;  /* 0x0000000c0d0e7389 */ /* 0x00006400000c000b */
[----:B01----:R-:W-:Y:S01]  /*11fe0*/  ENDCOLLECTIVE ;  /* 0x000000000000791b */ /* 0x003fe20003800000 */
.L_x_6856:
        /* <DEDUP_REMOVED lines=8> */
[----:B0-----:R-:W-:-:S07]  /*12070*/  MOV R3, R14 ;  /* 0x0000000e00037202 */ /* 0x001fce0000000f00 */
[----:B------:R-:W-:Y:S05]  /*12080*/  WARPSYNC.COLLECTIVE R15, `(.L_x_6857) ;  /* 0x000000000f087348 */ /* 0x000fea0003c00000 */
[----:B------:R0:W1:Y:S02]  /*12090*/  SHFL.IDX P6, R14, R13, R12, R11 ;  /* 0x0000000c0d0e7389 */ /* 0x00006400000c000b */
[----:B01----:R-:W-:Y:S01]  /*120a0*/  ENDCOLLECTIVE ;  /* 0x000000000000791b */ /* 0x003fe20003800000 */
.L_x_6857:
[----:B------:R-:W-:Y:S02]  /*120b0*/  IMAD.MOV.U32 R13, RZ, RZ, R9 ;  /* 0x000000ffff0d7224 */ /* 0x000fe400078e0009 */
[----:B------:R-:W-:Y:S02]  /*120c0*/  IMAD.MOV.U32 R12, RZ, RZ, 0x7 ;  /* 0x00000007ff0c7424 */ /* 0x000fe400078e00ff */
[----:B------:R-:W-:-:S07]  /*120d0*/  IMAD.MOV.U32 R2, RZ, RZ, R14 ;  /* 0x000000ffff027224 */ /* 0x000fce00078e000e */
[----:B------:R-:W-:Y:S05]  /*120e0*/  WARPSYNC.COLLECTIVE R15, `(.L_x_6858) ;  /* 0x000000000f087348 */ /* 0x000fea0003c00000 */
[----:B------:R0:W1:Y:S02]  /*120f0*/  SHFL.IDX P6, R14, R13, R12, R11 ;  /* 0x0000000c0d0e7389 */ /* 0x00006400000c000b */
[----:B01----:R-:W-:Y:S01]  /*12100*/  ENDCOLLECTIVE ;  /* 0x000000000000791b */ /* 0x003fe20003800000 */
.L_x_6858:
[----:B------:R-:W-:-:S05]  /*12110*/  IADD3 R2, P0, R2, R5, RZ ;  /* 0x0000000502027210 */ /* 0x000fca0007f1e0ff */
[----:B------:R-:W-:-:S05]  /*12120*/  IMAD.X R3, RZ, RZ, R3, P0 ;  /* 0x000000ffff037224 */ /* 0x000fca00000e0603 */
        /* <DEDUP_REMOVED lines=10> */
.L_x_6859:
[----:B------:R-:W-:Y:S01]  /*121d0*/  IMAD.MOV.U32 R2, RZ, RZ, R14 ;  /* 0x000000ffff027224 */ /* 0x000fe200078e000e */
[----:B------:R-:W-:Y:S06]  /*121e0*/  BRA `(.L_x_6860) ;  /* 0xffffffbc00587947 */ /* 0x000fec000383ffff */
.L_x_6763:
[----:B-1----:R1:W3:Y:S02]  /*121f0*/  SYNCS.PHASECHK.TRANS64.TRYWAIT P0, [R6+URZ+0x28860], R3 ;  /* 0x02886003060075a7 */ /* 0x0022e4000800017f */
[----:B---3--:R-:W-:Y:S05]  /*12200*/  @!P0 NANOSLEEP.SYNCS 0x989680 ;  /* 0x009896800000895d */ /* 0x008fea0003900000 */
[----:B------:R-:W3:Y:S02]  /*12210*/  @!P0 SYNCS.PHASECHK.TRANS64 P0, [R6+URZ+0x28860], R3 ;  /* 0x02886003060085a7 */ /* 0x000ee4000800007f */
[----:B---3--:R-:W-:Y:S05]  /*12220*/  @!P0 BRA `(.L_x_6763) ;  /* 0xfffffffc00f08947 */ /* 0x008fea000383ffff */
[----:B------:R-:W-:Y:S05]  /*12230*/  BRA `(.L_x_6861) ;  /* 0xffffffbc00b47947 */ /* 0x000fea000383ffff */
.L_x_6764:
[----:B------:R-:W-:Y:S01]  /*12240*/  BSSY B1, `(.L_x_6862) ;  /* 0x0000008000017945 */ /* 0x000fe20003800000 */
[----:B------:R-:W-:Y:S02]  /*12250*/  IMAD.MOV.U32 R13, RZ, RZ, R23 ;  /* 0x000000ffff0d7224 */ /* 0x000fe400078e0017 */
[----:B------:R-:W-:Y:S02]  /*12260*/  IMAD.MOV.U32 R12, RZ, RZ, RZ ;  /* 0x000000ffff0c7224 */ /* 0x000fe400078e00ff */
[----:B------:R-:W-:Y:S02]  /*12270*/  IMAD.MOV.U32 R11, RZ, RZ, 0x181f ;  /* 0x0000181fff0b7424 */ /* 0x000fe400078e00ff */
[----:B------:R-:W-:-:S07]  /*12280*/  IMAD.MOV.U32 R15, RZ, RZ, -0x1 ;  /* 0xffffffffff0f7424 */ /* 0x000fce00078e00ff */
[----:B-12---:R-:W-:Y:S05]  /*12290*/  WARPSYNC.COLLECTIVE R15, `(.L_x_6863) ;  /* 0x000000000f087348 */ /* 0x006fea0003c00000 */
[----:B--2---:R0:W2:Y:S02]  /*122a0*/  SHFL.IDX P6, R14, R13, R12, R11 ;  /* 0x0000000c0d0e7389 */ /* 0x0040a400000c000b */
[----:B012---:R-:W-:Y:S01]  /*122b0*/  ENDCOLLECTIVE ;  /* 0x000000000000791b */ /* 0x007fe20003800000 */
.L_x_6863:
[----:B------:R-:W-:Y:S05]  /*122c0*/  BSYNC B1 ;  /* 0x0000000000017941 */ /* 0x000fea0003800000 */
.L_x_6862:
        /* <DEDUP_REMOVED lines=9> */
.L_x_6864:
[----:B------:R-:W-:Y:S01]  /*12360*/  MOV R13, R23 ;  /* 0x00000017000d7202 */ /* 0x000fe20000000f00 */
[----:B------:R-:W-:Y:S02]  /*12370*/  IMAD.MOV.U32 R12, RZ, RZ, 0x1 ;  /* 0x00000001ff0c7424 */ /* 0x000fe400078e00ff */
[----:B------:R-:W-:-:S07]  /*12380*/  IMAD.MOV.U32 R2, RZ, RZ, R14 ;  /* 0x000000ffff027224 */ /* 0x000fce00078e000e */
[----:B------:R-:W-:Y:S05]  /*12390*/  WARPSYNC.COLLECTIVE R15, `(.L_x_6865) ;  /* 0x000000000f087348 */ /* 0x000fea0003c00000 */
[----:B------:R0:W1:Y:S02]  /*123a0*/  SHFL.IDX P6, R14, R13, R12, R11 ;  /* 0x0000000c0d0e7389 */ /* 0x00006400000c000b */
[----:B01----:R-:W-:Y:S01]  /*123b0*/  ENDCOLLECTIVE ;  /* 0x000000000000791b */ /* 0x003fe20003800000 */
.L_x_6865:
        /* <DEDUP_REMOVED lines=9> */
[----:B------:R0:W-:Y:S02]  /*12450*/  LDGSTS.E.BYPASS.LTC128B.128 [R7+0x4400], desc[UR36][R2.64+0x80], !P0 ;  /* 0x0440008002077fae */ /* 0x0001e4000c101d64 */
[----:B0-----:R-:W-:-:S07]  /*12460*/  IMAD.MOV.U32 R3, RZ, RZ, R14 ;  /* 0x000000ffff037224 */ /* 0x001fce00078e000e */
[----:B------:R-:W-:Y:S05]  /*12470*/  WARPSYNC.COLLECTIVE R15, `(.L_x_6866) ;  /* 0x000000000f087348 */ /* 0x000fea0003c00000 */
[----:B------:R0:W1:Y:S02]  /*12480*/  SHFL.IDX P6, R14, R13, R12, R11 ;  /* 0x0000000c0d0e7389 */ /* 0x00006400000c000b */
[----:B01----:R-:W-:Y:S01]  /*12490*/  ENDCOLLECTIVE ;  /* 0x000000000000791b */ /* 0x003fe20003800000 */
.L_x_6866:
[----:B------:R-:W-:Y:S01]  /*124a0*/  IMAD.MOV.U32 R13, RZ, RZ, R23 ;  /* 0x000000ffff0d7224 */ /* 0x000fe200078e0017 */
[----:B------:R-:W-:Y:S01]  /*124b0*/  MOV R12, 0x2 ;  /* 0x00000002000c7802 */ /* 0x000fe20000000f00 */
[----:B------:R-:W-:-:S07]  /*124c0*/  IMAD.MOV.U32 R2, RZ, RZ, R14 ;  /* 0x000000ffff027224 */ /* 0x000fce00078e000e */
[----:B------:R-:W-:Y:S05]  /*124d0*/  WARPSYNC.COLLECTIVE R15, `(.L_x_6867) ;  /* 0x000000000f087348 */ /* 0x000fea0003c00000 */
[----:B------:R0:W1:Y:S02]  /*124e0*/  SHFL.IDX P6, R14, R13, R12, R11 ;  /* 0x0000000c0d0e7389 */ /* 0x00006400000c000b */
[----:B01----:R-:W-:Y:S01]  /*124f0*/  ENDCOLLECTIVE ;  /* 0x000000000000791b */ /* 0x003fe20003800000 */
.L_x_6867:
        /* <DEDUP_REMOVED lines=14> */
.L_x_6868:
[----:B------:R-:W-:Y:S02]  /*125e0*/  IMAD.MOV.U32 R13, RZ, RZ, R23 ;  /* 0x000000ffff0d7224 */ /* 0x000fe400078e0017 */
[----:B------:R-:W-:Y:S02]  /*125f0*/  IMAD.MOV.U32 R12, RZ, RZ, 0x3 ;  /* 0x00000003ff0c7424 */ /* 0x000fe400078e00ff */
[----:B------:R-:W-:-:S07]  /*12600*/  IMAD.MOV.U32 R2, RZ, RZ, R14 ;  /* 0x000000ffff027224 */ /* 0x000fce00078e000e */
[----:B------:R-:W-:Y:S05]  /*12610*/  WARPSYNC.COLLECTIVE R15, `(.L_x_6869) ;  /* 0x000000000f087348 */ /* 0x000fea0003c00000 */
[----:B------:R0:W1:Y:S02]  /*12620*/  SHFL.IDX P6, R14, R13, R12, R11 ;  /* 0x0000000c0d0e7389 */ /* 0x00006400000c000b */
[----:B01----:R-:W-:Y:S01]  /*12630*/  ENDCOLLECTIVE ;  /* 0x000000000000791b */ /* 0x003fe20003800000 */
.L_x_6869:
        /* <DEDUP_REMOVED lines=10> */
[----:B0-----:R-:W-:-:S07]  /*126e0*/  MOV R3, R14 ;  /* 0x0000000e00037202 */ /* 0x001fce0000000f00 */
[----:B------:R-:W-:Y:S05]  /*126f0*/  WARPSYNC.COLLECTIVE R15, `(.L_x_6870) ;  /* 0x000000000f087348 */ /* 0x000fea0003c00000 */
[----:B------:R0:W1:Y:S02]  /*12700*/  SHFL.IDX P6, R14, R13, R12, R11 ;  /* 0x0000000c0d0e7389 */ /* 0x00006400000c000b */
[----:B01----:R-:W-:Y:S01]  /*12710*/  ENDCOLLECTIVE ;  /* 0x000000000000791b */ /* 0x003fe20003800000 */
.L_x_6870:
[----:B------:R-:W-:Y:S02]  /*12720*/  IMAD.MOV.U32 R13, RZ, RZ, R23 ;  /* 0x000000ffff0d7224 */ /* 0x000fe400078e0017 */
[----:B------:R-:W-:Y:S02]  /*12730*/  IMAD.MOV.U32 R12, RZ, RZ, 0x4 ;  /* 0x00000004ff0c7424 */ /* 0x000fe400078e00ff */
[----:B------:R-:W-:-:S07]  /*12740*/  IMAD.MOV.U32 R2, RZ, RZ, R14 ;  /* 0x000000ffff027224 */ /* 0x000fce00078e000e */
[----:B------:R-:W-:Y:S05]  /*12750*/  WARPSYNC.COLLECTIVE R15, `(.L_x_6871) ;  /* 0x000000000f087348 */ /* 0x000fea0003c00000 */
[----:B------:R0:W1:Y:S02]  /*12760*/  SHFL.IDX P6, R14, R13, R12, R11 ;  /* 0x0000000c0d0e7389 */ /* 0x00006400000c000b */
[----:B01----:R-:W-:Y:S01]  /*12770*/  ENDCOLLECTIVE ;  /* 0x000000000000791b */ /* 0x003fe20003800000 */
.L_x_6871:
        /* <DEDUP_REMOVED lines=14> */
.L_x_6872:
[----:B------:R-:W-:Y:S02]  /*12860*/  IMAD.MOV.U32 R13, RZ, RZ, R23 ;  /* 0x000000ffff0d7224 */ /* 0x000fe400078e0017 */
[----:B------:R-:W-:Y:S02]  /*12870*/  IMAD.MOV.U32 R12, RZ, RZ, 0x5 ;  /* 0x00000005ff0c7424 */ /* 0x000fe400078e00ff */
[----:B------:R-:W-:-:S07]  /*12880*/  IMAD.MOV.U32 R2, RZ, RZ, R14 ;  /* 0x000000ffff027224 */ /* 0x000fce00078e000e */
[----:B------:R-:W-:Y:S05]  /*12890*/  WARPSYNC.COLLECTIVE R15, `(.L_x_6873) ;  /* 0x000000000f087348 */ /* 0x000fea0003c00000 */
[----:B------:R0:W1:Y:S02]  /*128a0*/  SHFL.IDX P6, R14, R13, R12, R11 ;  /* 0x0000000c0d0e7389 */ /* 0x00006400000c000b */
[----:B01----:R-:W-:Y:S01]  /*128b0*/  ENDCOLLECTIVE ;  /* 0x000000000000791b */ /* 0x003fe20003800000 */
.L_x_6873:
        /* <DEDUP_REMOVED lines=14> */
.L_x_6874:
[----:B------:R-:W-:Y:S02]  /*129a0*/  IMAD.MOV.U32 R13, RZ, RZ, R23 ;  /* 0x000000ffff0d7224 */ /* 0x000fe400078e0017 */
[----:B------:R-:W-:Y:S01]  /*129b0*/  IMAD.MOV.U32 R12, RZ, RZ, 0x6 ;  /* 0x00000006ff0c7424 */ /* 0x000fe200078e00ff */
[----:B------:R-:W-:-:S07]  /*129c0*/  MOV R2, R14 ;  /* 0x0000000e00027202 */ /* 0x000fce0000000f00 */
[----:B------:R-:W-:Y:S05]  /*129d0*/  WARPSYNC.COLLECTIVE R15, `(.L_x_6875) ;  /* 0x000000000f087348 */ /* 0x000fea0003c00000 */
[----:B------:R0:W1:Y:S02]  /*129e0*/  SHFL.IDX P6, R14, R13, R12, R11 ;  /* 0x0000000c0d0e7389 */ /* 0x00006400000c000b */
[----:B01----:R-:W-:Y:S01]  /*129f0*/  ENDCOLLECTIVE ;  /* 0x000000000000791b */ /* 0x003fe20003800000 */
.L_x_6875:
        /* <DEDUP_REMOVED lines=14> */
.L_x_6876:
[----:B------:R-:W-:Y:S02]  /*12ae0*/  IMAD.MOV.U32 R13, RZ, RZ, R23 ;  /* 0x000000ffff0d7224 */ /* 0x000fe400078e0017 */
[----:B------:R-:W-:Y:S02]  /*12af0*/  IMAD.MOV.U32 R12, RZ, RZ, 0x7 ;  /* 0x00000007ff0c7424 */ /* 0x000fe400078e00ff */
[----:B------:R-:W-:-:S07]  /*12b00*/  IMAD.MOV.U32 R2, RZ, RZ, R14 ;  /* 0x000000ffff027224 */ /* 0x000fce00078e000e */
[----:B------:R-:W-:Y:S05]  /*12b10*/  WARPSYNC.COLLECTIVE R15, `(.L_x_6877) ;  /* 0x000000000f087348 */ /* 0x000fea0003c00000 */
[----:B------:R0:W1:Y:S02]  /*12b20*/  SHFL.IDX P6, R14, R13, R12, R11 ;  /* 0x0000000c0d0e7389 */ /* 0x00006400000c000b */
[----:B01----:R-:W-:Y:S01]  /*12b30*/  ENDCOLLECTIVE ;  /* 0x000000000000791b */ /* 0x003fe20003800000 */
.L_x_6877:
        /* <DEDUP_REMOVED lines=13> */
.L_x_6878:
[----:B------:R-:W-:Y:S01]  /*12c10*/  @!PT LDS RZ, [RZ] ;  /* 0x00000000fffff984 */ /* 0x000fe20000000800 */
[----:B------:R-:W-:Y:S01]  /*12c20*/  @!PT LDS RZ, [RZ] ;  /* 0x00000000fffff984 */ /* 0x000fe20000000800 */
[----:B------:R-:W-:Y:S01]  /*12c30*/  @!PT LDS RZ, [RZ] ;  /* 0x00000000fffff984 */ /* 0x000fe20000000800 */
[----:B------:R0:W-:Y:S01]  /*12c40*/  LDGSTS.E.BYPASS.LTC128B.128 [R7+0x7400], desc[UR36][R2.64+0x80], !P0 ;  /* 0x0740008002077fae */ /* 0x0001e2000c101d64 */
[----:B------:R-:W-:Y:S05]  /*12c50*/  BRA `(.L_x_6879) ;  /* 0xffffffb8003c7947 */ /* 0x000fea000383ffff */
.L_x_6772:
[----:B0-----:R0:W1:Y:S02]  /*12c60*/  SYNCS.PHASECHK.TRANS64.TRYWAIT P0, [R0+URZ+0x28860], R3 ;  /* 0x02886003000075a7 */ /* 0x001064000800017f */
[----:B-1----:R-:W-:Y:S05]  /*12c70*/  @!P0 NANOSLEEP.SYNCS 0x989680 ;  /* 0x009896800000895d */ /* 0x002fea0003900000 */
[----:B------:R-:W1:Y:S02]  /*12c80*/  @!P0 SYNCS.PHASECHK.TRANS64 P0, [R0+URZ+0x28860], R3 ;  /* 0x02886003000085a7 */ /* 0x000e64000800007f */
[----:B-1----:R-:W-:Y:S05]  /*12c90*/  @!P0 BRA `(.L_x_6772) ;  /* 0xfffffffc00f08947 */ /* 0x002fea000383ffff */
[----:B------:R-:W-:Y:S05]  /*12ca0*/  BRA `(.L_x_6880) ;  /* 0xffffffbc00507947 */ /* 0x000fea000383ffff */
.L_x_6773:
[----:B------:R-:W-:Y:S01]  /*12cb0*/  BSSY B0, `(.L_x_6881) ;  /* 0x0000008000007945 */ /* 0x000fe20003800000 */
[----:B------:R-:W-:Y:S01]  /*12cc0*/  IMAD.MOV.U32 R13, RZ, RZ, R23 ;  /* 0x000000ffff0d7224 */ /* 0x000fe200078e0017 */
[----:B------:R-:W-:Y:S01]  /*12cd0*/  MOV R11, 0x181f ;  /* 0x0000181f000b7802 */ /* 0x000fe20000000f00 */
[----:B------:R-:W-:Y:S02]  /*12ce0*/  IMAD.MOV.U32 R12, RZ, RZ, RZ ;  /* 0x000000ffff0c7224 */ /* 0x000fe400078e00ff */
[----:B------:R-:W-:-:S07]  /*12cf0*/  IMAD.MOV.U32 R15, RZ, RZ, -0x1 ;  /* 0xffffffffff0f7424 */ /* 0x000fce00078e00ff */
[----:B0-2---:R-:W-:Y:S05]  /*12d00*/  WARPSYNC.COLLECTIVE R15, `(.L_x_6882) ;  /* 0x000000000f087348 */ /* 0x005fea0003c00000 */
[----:B--2---:R1:W2:Y:S02]  /*12d10*/  SHFL.IDX P6, R14, R13, R12, R11 ;  /* 0x0000000c0d0e7389 */ /* 0x0042a400000c000b */
[----:B012---:R-:W-:Y:S01]  /*12d20*/  ENDCOLLECTIVE ;  /* 0x000000000000791b */ /* 0x007fe20003800000 */
.L_x_6882:
[----:B------:R-:W-:Y:S05]  /*12d30*/  BSYNC B0 ;  /* 0x0000000000007941 */ /* 0x000fea0003800000 */
.L_x_6881:
        /* <DEDUP_REMOVED lines=10> */
.L_x_6883:
[----:B------:R-:W-:Y:S02]  /*12de0*/  ULDC UR4, c[0x0][0x2f4] ;  /* 0x0000bd0000047ab9 */ /* 0x000fe40000000800 */
[----:B------:R-:W-:Y:S02]  /*12df0*/  ISETP.GE.AND P1, PT, R30, UR4, PT ;  /* 0x000000041e007c0c */ /* 0x000fe4000bf26270 */
[----:B------:R-:W-:Y:S02]  /*12e00*/  ISETP.GE.AND P0, PT, R29, UR4, PT ;  /* 0x000000041d007c0c */ /* 0x000fe4000bf06270 */
[C---:B------:R-:W-:Y:S02]  /*12e10*/  ISETP.LT.OR P3, PT, R6.reuse, 0x1, P1 ;  /* 0x000000010600780c */ /* 0x040fe40000f61670 */
[----:B------:R-:W-:Y:S01]  /*12e20*/  ISETP.LT.OR P4, PT, R6, 0x1, P0 ;  /* 0x000000010600780c */ /* 0x000fe20000781670 */
[----:B------:R-:W-:Y:S02]  /*12e30*/  IMAD.MOV.U32 R13, RZ, RZ, R23 ;  /* 0x000000ffff0d7224 */ /* 0x000fe400078e0017 */
[----:B------:R-:W-:Y:S01]  /*12e40*/  IMAD.MOV.U32 R12, RZ, RZ, 0x1 ;  /* 0x00000001ff0c7424 */ /* 0x000fe200078e00ff */
[----:B------:R-:W-:-:S13]  /*12e50*/  IADD3 R2, P2, R14, R5, RZ ;  /* 0x000000050e027210 */ /* 0x000fda0007f5e0ff */
[----:B------:R-:W-:Y:S05]  /*12e60*/  WARPSYNC.COLLECTIVE R15, `(.L_x_6884) ;  /* 0x000000000f087348 */ /* 0x000fea0003c00000 */
[----:B------:R0:W1:Y:S02]  /*12e70*/  SHFL.IDX P6, R14, R13, R12, R11 ;  /* 0x0000000c0d0e7389 */ /* 0x00006400000c000b */
[----:B01----:R-:W-:Y:S01]  /*12e80*/  ENDCOLLECTIVE ;  /* 0x000000000000791b */ /* 0x003fe20003800000 */
.L_x_6884:
[----:B------:R-:W-:-:S05]  /*12e90*/  IMAD.X R3, RZ, RZ, R3, P2 ;  /* 0x000000ffff037224 */ /* 0x000fca00010e0603 */
[----:B------:R-:W-:Y:S01]  /*12ea0*/  @!PT LDS RZ, [RZ] ;  /* 0x00000000fffff984 */ /* 0x000fe20000000800 */
[----:B------:R-:W-:Y:S01]  /*12eb0*/  @!PT LDS RZ, [RZ] ;  /* 0x00000000fffff984 */ /* 0x000fe20000000800 */
[----:B------:R-:W-:Y:S01]  /*12ec0*/  @!PT LDS RZ, [RZ] ;  /* 0x00000000fffff984 */ /* 0x000fe20000000800 */
[----:B------:R0:W-:Y:S01]  /*12ed0*/  LDGSTS.E.BYPASS.LTC128B.128 [R4+0x400], desc[UR36][R2.64], !P3 ;  /* 0x0040000002047fae */ /* 0x0001e2000d901d64 */
[----:B------:R-:W-:-:S03]  /*12ee0*/  ISETP.LT.OR P3, PT, R6, 0x11, P1 ;  /* 0x000000110600780c */ /* 0x000fc60000f61670 */
[----:B------:R0:W-:Y:S01]  /*12ef0*/  LDGSTS.E.BYPASS.LTC128B.128 [R4+0x4400], desc[UR36][R2.64+0x80], !P4 ;  /* 0x0440008002047fae */ /* 0x0001e2000e101d64 */
[----:B------:R-:W-:Y:S01]  /*12f00*/  ISETP.LT.OR P4, PT, R6, 0x11, P0 ;  /* 0x000000110600780c */ /* 0x000fe20000781670 */
[----:B------:R-:W-:Y:S02]  /*12f10*/  IMAD.MOV.U32 R13, RZ, RZ, R18 ;  /* 0x000000ffff0d7224 */ /* 0x000fe400078e0012 */
[----:B------:R-:W-:-:S10]  /*12f20*/  IMAD.MOV.U32 R7, RZ, RZ, R14 ;  /* 0x000000ffff077224 */ /* 0x000fd400078e000e */
[----:B0-----:R-:W-:Y:S05]  /*12f30*/  WARPSYNC.COLLECTIVE R15, `(.L_x_6885) ;  /* 0x000000000f087348 */ /* 0x001fea0003c00000 */
[----:B------:R1:W2:Y:S02]  /*12f40*/  SHFL.IDX P6, R14, R13, R12, R11 ;  /* 0x0000000c0d0e7389 */ /* 0x0002a400000c000b */
[----:B012---:R-:W-:Y:S01]  /*12f50*/  ENDCOLLECTIVE ;  /* 0x000000000000791b */ /* 0x007fe20003800000 */
.L_x_6885:
[----:B------:R-:W-:Y:S02]  /*12f60*/  IMAD.MOV.U32 R13, RZ, RZ, R23 ;  /* 0x000000ffff0d7224 */ /* 0x000fe400078e0017 */
[----:B------:R-:W-:Y:S01]  /*12f70*/  IMAD.MOV.U32 R12, RZ, RZ, 0x2 ;  /* 0x00000002ff0c7424 */ /* 0x000fe200078e00ff */
[----:B------:R-:W-:-:S07]  /*12f80*/  MOV R10, R14 ;  /* 0x0000000e000a7202 */ /* 0x000fce0000000f00 */
[----:B------:R-:W-:Y:S05]  /*12f90*/  WARPSYNC.COLLECTIVE R15, `(.L_x_6886) ;  /* 0x000000000f087348 */ /* 0x000fea0003c00000 */
[----:B------:R0:W1:Y:S02]  /*12fa0*/  SHFL.IDX P6, R14, R13, R12, R11 ;  /* 0x0000000c0d0e7389 */ /* 0x00006400000c000b */
[----:B01----:R-:W-:Y:S01]  /*12fb0*/  ENDCOLLECTIVE ;  /* 0x000000000000791b */ /* 0x003fe20003800000 */
.L_x_6886:
[----:B------:R-:W-:-:S05]  /*12fc0*/  IADD3 R2, P2, R10, R5, RZ ;  /* 0x000000050a027210 */ /* 0x000fca0007f5e0ff */
[----:B------:R-:W-:-:S05]  /*12fd0*/  IMAD.X R3, RZ, RZ, R7, P2 ;  /* 0x000000ffff037224 */ /* 0x000fca00010e0607 */
[----:B------:R-:W-:Y:S01]  /*12fe0*/  @!PT LDS RZ, [RZ] ;  /* 0x00000000fffff984 */ /* 0x000fe20000000800 */
[----:B------:R-:W-:Y:S01]  /*12ff0*/  @!PT LDS RZ, [RZ] ;  /* 0x00000000fffff984 */ /* 0x000fe20000000800 */
[----:B------:R-:W-:Y:S01]  /*13000*/  @!PT LDS RZ, [RZ] ;  /* 0x00000000fffff984 */ /* 0x000fe20000000800 */
        /* <DEDUP_REMOVED lines=9> */
.L_x_6887:
[----:B------:R-:W-:Y:S01]  /*130a0*/  MOV R13, R23 ;  /* 0x00000017000d7202 */ /* 0x000fe20000000f00 */
[----:B------:R-:W-:Y:S01]  /*130b0*/  IMAD.MOV.U32 R12, RZ, RZ, 0x3 ;  /* 0x00000003ff0c7424 */ /* 0x000fe200078e00ff */
[----:B------:R-:W-:-:S13]  /*130c0*/  IADD3 R2, P2, R14, R5, RZ ;  /* 0x000000050e027210 */ /* 0x000fda0007f5e0ff */
[----:B------:R-:W-:Y:S05]  /*130d0*/  WARPSYNC.COLLECTIVE R15, `(.L_x_6888) ;  /* 0x000000000f087348 */ /* 0x000fea0003c00000 */
[----:B------:R0:W1:Y:S02]  /*130e0*/  SHFL.IDX P6, R14, R13, R12, R11 ;  /* 0x0000000c0d0e7389 */ /* 0x00006400000c000b */
[----:B01----:R-:W-:Y:S01]  /*130f0*/  ENDCOLLECTIVE ;  /* 0x000000000000791b */ /* 0x003fe20003800000 */
.L_x_6888:
        /* <DEDUP_REMOVED lines=13> */
.L_x_6889:
[----:B------:R-:W-:Y:S02]  /*131d0*/  IMAD.MOV.U32 R13, RZ, RZ, R23 ;  /* 0x000000ffff0d7224 */ /* 0x000fe400078e0017 */
[----:B------:R-:W-:Y:S01]  /*131e0*/  IMAD.MOV.U32 R12, RZ, RZ, 0x4 ;  /* 0x00000004ff0c7424 */ /* 0x000fe200078e00ff */
[----:B------:R-:W-:-:S13]  /*131f0*/  IADD3 R2, P2, R14, R5, RZ ;  /* 0x000000050e027210 */ /* 0x000fda0007f5e0ff */
[----:B------:R-:W-:Y:S05]  /*13200*/  WARPSYNC.COLLECTIVE R15, `(.L_x_6890) ;  /* 0x000000000f087348 */ /* 0x000fea0003c00000 */
[----:B------:R0:W1:Y:S02]  /*13210*/  SHFL.IDX P6, R14, R13, R12, R11 ;  /* 0x0000000c0d0e7389 */ /* 0x00006400000c000b */
[----:B01----:R-:W-:Y:S01]  /*13220*/  ENDCOLLECTIVE ;  /* 0x000000000000791b */ /* 0x003fe20003800000 */
.L_x_6890:
        /* <DEDUP_REMOVED lines=13> */
.L_x_6891:
[----:B------:R-:W-:Y:S02]  /*13300*/  IMAD.MOV.U32 R13, RZ, RZ, R23 ;  /* 0x000000ffff0d7224 */ /* 0x000fe400078e0017 */
[----:B------:R-:W-:Y:S02]  /*13310*/  IMAD.MOV.U32 R12, RZ, RZ, 0x5 ;  /* 0x00000005ff0c7424 */ /* 0x000fe400078e00ff */
[----:B------:R-:W-:-:S07]  /*13320*/  IMAD.MOV.U32 R10, RZ, RZ, R14 ;  /* 0x000000ffff0a7224 */ /* 0x000fce00078e000e */
[----:B------:R-:W-:Y:S05]  /*13330*/  WARPSYNC.COLLECTIVE R15, `(.L_x_6892) ;  /* 0x000000000f087348 */ /* 0x000fea0003c00000 */
[----:B------:R0:W1:Y:S02]  /*13340*/  SHFL.IDX P6, R14, R13, R12, R11 ;  /* 0x0000000c0d0e7389 */ /* 0x00006400000c000b */
[----:B01----:R-:W-:Y:S01]  /*13350*/  ENDCOLLECTIVE ;  /* 0x000000000000791b */ /* 0x003fe20003800000 */
.L_x_6892:
[----:B------:R-:W-:-:S05]  /*13360*/  IADD3 R2, P2, R10, R5, RZ ;  /* 0x000000050a027210 */ /* 0x000fca0007f5e0ff */
[----:B------:R-:W-:-:S05]  /*13370*/  IMAD.X R3, RZ, RZ, R8, P2 ;  /* 0x000000ffff037224 */ /* 0x000fca00010e0608 */
[----:B------:R-:W-:Y:S01]  /*13380*/  @!PT LDS RZ, [RZ] ;  /* 0x00000000fffff984 */ /* 0x000fe20000000800 */
[----:B------:R-:W-:Y:S01]  /*13390*/  @!PT LDS RZ, [RZ] ;  /* 0x00000000fffff984 */ /* 0x000fe20000000800 */
[----:B------:R-:W-:Y:S01]  /*133a0*/  @!PT LDS RZ, [RZ] ;  /* 0x00000000fffff984 */ /* 0x000fe20000000800 */
[----:B------:R0:W-:Y:S01]  /*133b0*/  LDGSTS.E.BYPASS.LTC128B.128 [R4+0x2400], desc[UR36][R2.64], !P3 ;  /* 0x0240000002047fae */ /* 0x0001e2000d901d64 */
[----:B------:R-:W-:Y:S02]  /*133c0*/  MOV R13, R18 ;  /* 0x00000012000d7202 */ /* 0x000fe40000000f00 */
[C---:B------:R-:W-:Y:S01]  /*133d0*/  ISETP.LT.OR P3, PT, R6.reuse, 0x51, P1 ;  /* 0x000000510600780c */ /* 0x040fe20000f61670 */
[----:B------:R0:W-:Y:S01]  /*133e0*/  LDGSTS.E.BYPASS.LTC128B.128 [R4+0x6400], desc[UR36][R2.64+0x80], !P4 ;  /* 0x0640008002047fae */ /* 0x0001e2000e101d64 */
[----:B------:R-:W-:Y:S01]  /*133f0*/  ISETP.LT.OR P4, PT, R6, 0x51, P0 ;  /* 0x000000510600780c */ /* 0x000fe20000781670 */
[----:B------:R-:W-:-:S12]  /*13400*/  IMAD.MOV.U32 R7, RZ, RZ, R14 ;  /* 0x000000ffff077224 */ /* 0x000fd800078e000e */
[----:B0-----:R-:W-:Y:S05]  /*13410*/  WARPSYNC.COLLECTIVE R15, `(.L_x_6893) ;  /* 0x000000000f087348 */ /* 0x001fea0003c00000 */
[----:B------:R1:W2:Y:S02]  /*13420*/  SHFL.IDX P6, R14, R13, R12, R11 ;  /* 0x0000000c0d0e7389 */ /* 0x0002a400000c000b */
[----:B012---:R-:W-:Y:S01]  /*13430*/  ENDCOLLECTIVE ;  /* 0x000000000000791b */ /* 0x007fe20003800000 */
.L_x_6893:
[----:B------:R-:W-:Y:S02]  /*13440*/  IMAD.MOV.U32 R13, RZ, RZ, R23 ;  /* 0x000000ffff0d7224 */ /* 0x000fe400078e0017 */
[----:B------:R-:W-:Y:S01]  /*13450*/  IMAD.MOV.U32 R12, RZ, RZ, 0x6 ;  /* 0x00000006ff0c7424 */ /* 0x000fe200078e00ff */
[----:B------:R-:W-:-:S13]  /*13460*/  IADD3 R2, P2, R14, R5, RZ ;  /* 0x000000050e027210 */ /* 0x000fda0007f5e0ff */
[----:B------:R-:W-:Y:S05]  /*13470*/  WARPSYNC.COLLECTIVE R15, `(.L_x_6894) ;  /* 0x000000000f087348 */ /* 0x000fea0003c00000 */
[----:B------:R0:W1:Y:S02]  /*13480*/  SHFL.IDX P6, R14, R13, R12, R11 ;  /* 0x0000000c0d0e7389 */ /* 0x00006400000c000b */
[----:B01----:R-:W-:Y:S01]  /*13490*/  ENDCOLLECTIVE ;  /* 0x000000000000791b */ /* 0x003fe20003800000 */
.L_x_6894:
        /* <DEDUP_REMOVED lines=13> */
.L_x_6895:
[----:B------:R-:W-:Y:S02]  /*13570*/  IMAD.MOV.U32 R13, RZ, RZ, R23 ;  /* 0x000000ffff0d7224 */ /* 0x000fe400078e0017 */
[----:B------:R-:W-:Y:S02]  /*13580*/  IMAD.MOV.U32 R12, RZ, RZ, 0x7 ;  /* 0x00000007ff0c7424 */ /* 0x000fe400078e00ff */
[----:B------:R-:W-:-:S07]  /*13590*/  IMAD.MOV.U32 R10, RZ, RZ, R14 ;  /* 0x000000ffff0a7224 */ /* 0x000fce00078e000e */
[----:B------:R-:W-:Y:S05]  /*135a0*/  WARPSYNC.COLLECTIVE R15, `(.L_x_6896) ;  /* 0x000000000f087348 */ /* 0x000fea0003c00000 */
[----:B------:R0:W1:Y:S02]  /*135b0*/  SHFL.IDX P6, R14, R13, R12, R11 ;  /* 0x0000000c0d0e7389 */ /* 0x00006400000c000b */
[----:B01----:R-:W-:Y:S01]  /*135c0*/  ENDCOLLECTIVE ;  /* 0x000000000000791b */ /* 0x003fe20003800000 */
.L_x_6896:
[----:B------:R-:W-:-:S04]  /*135d0*/  IADD3 R2, P2, R10, R5, RZ ;  /* 0x000000050a027210 */ /* 0x000fc80007f5e0ff */
[----:B------:R-:W-:-:S05]  /*135e0*/  IADD3.X R3, RZ, R8, RZ, P2, !PT ;  /* 0x00000008ff037210 */ /* 0x000fca00017fe4ff */
[----:B------:R-:W-:Y:S01]  /*135f0*/  @!PT LDS RZ, [RZ] ;  /* 0x00000000fffff984 */ /* 0x000fe20000000800 */
[----:B------:R-:W-:Y:S01]  /*13600*/  @!PT LDS RZ, [RZ] ;  /* 0x00000000fffff984 */ /* 0x000fe20000000800 */
[----:B------:R-:W-:Y:S01]  /*13610*/  @!PT LDS RZ, [RZ] ;  /* 0x00000000fffff984 */ /* 0x000fe20000000800 */
[----:B------:R0:W-:Y:S01]  /*13620*/  LDGSTS.E.BYPASS.LTC128B.128 [R4+0x3400], desc[UR36][R2.64], !P3 ;  /* 0x0340000002047fae */ /* 0x0001e2000d901d64 */
[----:B------:R-:W-:-:S03]  /*13630*/  IMAD.MOV.U32 R13, RZ, RZ, R18 ;  /* 0x000000ffff0d7224 */ /* 0x000fc600078e0012 */
[----:B------:R0:W-:Y:S01]  /*13640*/  LDGSTS.E.BYPASS.LTC128B.128 [R4+0x7400], desc[UR36][R2.64+0x80], !P4 ;  /* 0x0740008002047fae */ /* 0x0001e2000e101d64 */
[----:B------:R-:W-:-:S07]  /*13650*/  IMAD.MOV.U32 R23, RZ, RZ, R14 ;  /* 0x000000ffff177224 */ /* 0x000fce00078e000e */
[----:B0-----:R-:W-:Y:S05]  /*13660*/  WARPSYNC.COLLECTIVE R15, `(.L_x_6897) ;  /* 0x000000000f087348 */ /* 0x001fea0003c00000 */
[----:B------:R1:W2:Y:S02]  /*13670*/  SHFL.IDX P6, R14, R13, R12, R11 ;  /* 0x0000000c0d0e7389 */ /* 0x0002a400000c000b */
[----:B012---:R-:W-:Y:S01]  /*13680*/  ENDCOLLECTIVE ;  /* 0x000000000000791b */ /* 0x007fe20003800000 */
.L_x_6897:
[----:B------:R-:W-:Y:S05]  /*13690*/  BRA `(.L_x_6898) ;  /* 0xffffffb400f07947 */ /* 0x000fea000383ffff */
.L_x_6778:
        /* <DEDUP_REMOVED lines=8> */
.L_x_6900:
[----:B------:R-:W-:Y:S05]  /*13720*/  BSYNC B0 ;  /* 0x0000000000007941 */ /* 0x000fea0003800000 */
.L_x_6899:
        /* <DEDUP_REMOVED lines=9> */
.L_x_6901:
[----:B------:R-:W-:Y:S02]  /*137c0*/  ULDC UR4, c[0x0][0xc3c] ;  /* 0x00030f0000047ab9 */ /* 0x000fe40000000800 */
[----:B------:R-:W-:-:S13]  /*137d0*/  ISETP.GE.OR P1, PT, R7, UR4, !P0 ;  /* 0x0000000407007c0c */ /* 0x000fda000c726670 */
[----:B------:R-:W0:Y:S08]  /*137e0*/  @!P1 LDC.64 R2, c[0x0][0xc80] ;  /* 0x00032000ff029b82 */ /* 0x000e300000000a00 */
[----:B------:R-:W1:Y:S01]  /*137f0*/  @!P1 LDC.64 R4, c[0x0][0xc78] ;  /* 0x00031e00ff049b82 */ /* 0x000e620000000a00 */
[----:B------:R-:W-:Y:S01]  /*13800*/  IMAD.MOV.U32 R11, RZ, RZ, RZ ;  /* 0x000000ffff0b7224 */ /* 0x000fe200078e00ff */
[----:B------:R-:W-:Y:S01]  /*13810*/  MOV R8, R14 ;  /* 0x0000000e00087202 */ /* 0x000fe20000000f00 */
        /* <DEDUP_REMOVED lines=18> */
.L_x_6902:
[----:B------:R-:W-:Y:S01]  /*13940*/  IMAD.MOV.U32 R12, RZ, RZ, 0x2 ;  /* 0x00000002ff0c7424 */ /* 0x000fe200078e00ff */
[----:B------:R-:W-:-:S04]  /*13950*/  SEL R14, R14, RZ, P1 ;  /* 0x000000ff0e0e7207 */ /* 0x000fc80000800000 */
[----:B------:R-:W-:-:S05]  /*13960*/  IADD3 R5, R13, R14, RZ ;  /* 0x0000000e0d057210 */ /* 0x000fca0007ffe0ff */
[----:B------:R-:W-:-:S07]  /*13970*/  IMAD.MOV.U32 R13, RZ, RZ, R5 ;  /* 0x000000ffff0d7224 */ /* 0x000fce00078e0005 */
[----:B------:R-:W-:Y:S05]  /*13980*/  WARPSYNC.COLLECTIVE R15, `(.L_x_6903) ;  /* 0x000000000f087348 */ /* 0x000fea0003c00000 */
[----:B------:R0:W1:Y:S02]  /*13990*/  SHFL.UP P6, R14, R13, R12, R11 ;  /* 0x0400000c0d0e7389 */ /* 0x00006400000c000b */
[----:B01----:R-:W-:Y:S01]  /*139a0*/  ENDCOLLECTIVE ;  /* 0x000000000000791b */ /* 0x003fe20003800000 */
.L_x_6903:
[----:B------:R-:W-:Y:S01]  /*139b0*/  IMAD.MOV.U32 R12, RZ, RZ, 0x4 ;  /* 0x00000004ff0c7424 */ /* 0x000fe200078e00ff */
[----:B------:R-:W-:-:S05]  /*139c0*/  SEL R2, R14, RZ, P2 ;  /* 0x000000ff0e027207 */ /* 0x000fca0001000000 */
[----:B------:R-:W-:-:S04]  /*139d0*/  IMAD.IADD R2, R5, 0x1, R2 ;  /* 0x0000000105027824 */ /* 0x000fc800078e0202 */
[----:B------:R-:W-:-:S07]  /*139e0*/  IMAD.MOV.U32 R13, RZ, RZ, R2 ;  /* 0x000000ffff0d7224 */ /* 0x000fce00078e0002 */
[----:B------:R-:W-:Y:S05]  /*139f0*/  WARPSYNC.COLLECTIVE R15, `(.L_x_6904) ;  /* 0x000000000f087348 */ /* 0x000fea0003c00000 */
[----:B------:R0:W1:Y:S02]  /*13a00*/  SHFL.UP P6, R14, R13, R12, R11 ;  /* 0x0400000c0d0e7389 */ /* 0x00006400000c000b */
[----:B01----:R-:W-:Y:S01]  /*13a10*/  ENDCOLLECTIVE ;  /* 0x000000000000791b */ /* 0x003fe20003800000 */
.L_x_6904:
[----:B------:R-:W-:Y:S01]  /*13a20*/  IMAD.MOV.U32 R12, RZ, RZ, 0x8 ;  /* 0x00000008ff0c7424 */ /* 0x000fe200078e00ff */
[----:B------:R-:W-:-:S05]  /*13a30*/  SEL R3, R14, RZ, P3 ;  /* 0x000000ff0e037207 */ /* 0x000fca0001800000 */
[----:B------:R-:W-:-:S05]  /*13a40*/  IMAD.IADD R3, R2, 0x1, R3 ;  /* 0x0000000102037824 */ /* 0x000fca00078e0203 */
[----:B------:R-:W-:-:S07]  /*13a50*/  MOV R13, R3 ;  /* 0x00000003000d7202 */ /* 0x000fce0000000f00 */
[----:B------:R-:W-:Y:S05]  /*13a60*/  WARPSYNC.COLLECTIVE R15, `(.L_x_6905) ;  /* 0x000000000f087348 */ /* 0x000fea0003c00000 */
[----:B------:R0:W1:Y:S02]  /*13a70*/  SHFL.UP P6, R14, R13, R12, R11 ;  /* 0x0400000c0d0e7389 */ /* 0x00006400000c000b */
[----:B01----:R-:W-:Y:S01]  /*13a80*/  ENDCOLLECTIVE ;  /* 0x000000000000791b */ /* 0x003fe20003800000 */
.L_x_6905:
[----:B------:R-:W-:Y:S01]  /*13a90*/  IMAD.MOV.U32 R12, RZ, RZ, 0x10 ;  /* 0x00000010ff0c7424 */ /* 0x000fe200078e00ff */
[----:B------:R-:W-:-:S05]  /*13aa0*/  SEL R14, R14, RZ, P4 ;  /* 0x000000ff0e0e7207 */ /* 0x000fca0002000000 */
[----:B------:R-:W-:-:S04]  /*13ab0*/  IMAD.IADD R5, R3, 0x1, R14 ;  /* 0x0000000103057824 */ /* 0x000fc800078e020e */
[----:B------:R-:W-:-:S07]  /*13ac0*/  IMAD.MOV.U32 R13, RZ, RZ, R5 ;  /* 0x000000ffff0d7224 */ /* 0x000fce00078e0005 */
[----:B------:R-:W-:Y:S05]  /*13ad0*/  WARPSYNC.COLLECTIVE R15, `(.L_x_6906) ;  /* 0x000000000f087348 */ /* 0x000fea0003c00000 */
[----:B------:R0:W1:Y:S02]  /*13ae0*/  SHFL.UP P6, R14, R13, R12, R11 ;  /* 0x0400000c0d0e7389 */ /* 0x00006400000c000b */
[----:B01----:R-:W-:Y:S01]  /*13af0*/  ENDCOLLECTIVE ;  /* 0x000000000000791b */ /* 0x003fe20003800000 */
.L_x_6906:
[----:B------:R-:W-:Y:S01]  /*13b00*/  MOV R12, 0x1f ;  /* 0x0000001f000c7802 */ /* 0x000fe20000000f00 */
[----:B------:R-:W-:Y:S01]  /*13b10*/  IMAD.MOV.U32 R11, RZ, RZ, 0x1f ;  /* 0x0000001fff0b7424 */ /* 0x000fe200078e00ff */
[----:B------:R-:W-:-:S05]  /*13b20*/  SEL R2, R14, RZ, P5 ;  /* 0x000000ff0e027207 */ /* 0x000fca0002800000 */
[----:B------:R-:W-:-:S04]  /*13b30*/  IMAD.IADD R2, R5, 0x1, R2 ;  /* 0x0000000105027824 */ /* 0x000fc800078e0202 */
[----:B------:R-:W-:-:S07]  /*13b40*/  IMAD.MOV.U32 R13, RZ, RZ, R2 ;  /* 0x000000ffff0d7224 */ /* 0x000fce00078e0002 */
[----:B------:R-:W-:Y:S05]  /*13b50*/  WARPSYNC.COLLECTIVE R15, `(.L_x_6907) ;  /* 0x000000000f087348 */ /* 0x000fea0003c00000 */
[----:B------:R0:W1:Y:S02]  /*13b60*/  SHFL.IDX P6, R14, R13, R12, R11 ;  /* 0x0000000c0d0e7389 */ /* 0x00006400000c000b */
[----:B01----:R-:W-:Y:S01]  /*13b70*/  ENDCOLLECTIVE ;  /* 0x000000000000791b */ /* 0x003fe20003800000 */
.L_x_6907:
[----:B------:R-:W-:Y:S05]  /*13b80*/  BRA `(.L_x_6908) ;  /* 0xffffffb800007947 */ /* 0x000fea000383ffff */
.L_x_6781:
[----:B------:R-:W-:Y:S01]  /*13b90*/  BSSY B0, `(.L_x_6909) ;  /* 0x0000007000007945 */ /* 0x000fe20003800000 */
[----:B------:R-:W-:Y:S02]  /*13ba0*/  IMAD.MOV.U32 R12, RZ, RZ, 0x1 ;  /* 0x00000001ff0c7424 */ /* 0x000fe400078e00ff */
[----:B------:R-:W-:Y:S02]  /*13bb0*/  IMAD.MOV.U32 R11, RZ, RZ, RZ ;  /* 0x000000ffff0b7224 */ /* 0x000fe400078e00ff */
[----:B------:R-:W-:-:S07]  /*13bc0*/  IMAD.MOV.U32 R15, RZ, RZ, -0x1 ;  /* 0xffffffffff0f7424 */ /* 0x000fce00078e00ff */
[----:B------:R-:W-:Y:S05]  /*13bd0*/  WARPSYNC.COLLECTIVE R15, `(.L_x_6910) ;  /* 0x000000000f087348 */ /* 0x000fea0003c00000 */
[----:B------:R0:W1:Y:S02]  /*13be0*/  SHFL.UP P6, R14, R13, R12, R11 ;  /* 0x0400000c0d0e7389 */ /* 0x00006400000c000b */
[----:B01----:R-:W-:Y:S01]  /*13bf0*/  ENDCOLLECTIVE ;  /* 0x000000000000791b */ /* 0x003fe20003800000 */
.L_x_6910:
[----:B------:R-:W-:Y:S05]  /*13c00*/  BSYNC B0 ;  /* 0x0000000000007941 */ /* 0x000fea0003800000 */
.L_x_6909:
[----:B------:R-:W-:Y:S01]  /*13c10*/  SEL R14, R14, RZ, P1 ;  /* 0x000000ff0e0e7207 */ /* 0x000fe20000800000 */
[----:B------:R-:W-:Y:S01]  /*13c20*/  IMAD.MOV.U32 R11, RZ, RZ, RZ ;  /* 0x000000ffff0b7224 */ /* 0x000fe200078e00ff */
[----:B------:R-:W-:Y:S01]  /*13c30*/  MOV R12, 0x2 ;  /* 0x00000002000c7802 */ /* 0x000fe20000000f00 */
[----:B------:R-:W-:Y:S02]  /*13c40*/  IMAD.MOV.U32 R15, RZ, RZ, -0x1 ;  /* 0xffffffffff0f7424 */ /* 0x000fe400078e00ff */
[----:B------:R-:W-:-:S07]  /*13c50*/  IMAD.IADD R13, R13, 0x1, R14 ;  /* 0x000000010d0d7824 */ /* 0x000fce00078e020e */
[----:B------:R-:W-:Y:S05]  /*13c60*/  WARPSYNC.COLLECTIVE R15, `(.L_x_6911) ;  /* 0x000000000f087348 */ /* 0x000fea0003c00000 */
[----:B------:R0:W1:Y:S02]  /*13c70*/  SHFL.UP P6, R14, R13, R12, R11 ;  /* 0x0400000c0d0e7389 */ /* 0x00006400000c000b */
[----:B01----:R-:W-:Y:S01]  /*13c80*/  ENDCOLLECTIVE ;  /* 0x000000000000791b */ /* 0x003fe20003800000 */
.L_x_6911:
[----:B------:R-:W-:Y:S01]  /*13c90*/  IMAD.MOV.U32 R12, RZ, RZ, 0x4 ;  /* 0x00000004ff0c7424 */ /* 0x000fe200078e00ff */
[----:B------:R-:W-:-:S05]  /*13ca0*/  SEL R2, R14, RZ, P2 ;  /* 0x000000ff0e027207 */ /* 0x000fca0001000000 */
[----:B------:R-:W-:-:S04]  /*13cb0*/  IMAD.IADD R2, R13, 0x1, R2 ;  /* 0x000000010d027824 */ /* 0x000fc800078e0202 */
[----:B------:R-:W-:-:S07]  /*13cc0*/  IMAD.MOV.U32 R13, RZ, RZ, R2 ;  /* 0x000000ffff0d7224 */ /* 0x000fce00078e0002 */
[----:B------:R-:W-:Y:S05]  /*13cd0*/  WARPSYNC.COLLECTIVE R15, `(.L_x_6912) ;  /* 0x000000000f087348 */ /* 0x000fea0003c00000 */
[----:B------:R0:W1:Y:S02]  /*13ce0*/  SHFL.UP P6, R14, R13, R12, R11 ;  /* 0x0400000c0d0e7389 */ /* 0x00006400000c000b */
[----:B01----:R-:W-:Y:S01]  /*13cf0*/  ENDCOLLECTIVE ;  /* 0x000000000000791b */ /* 0x003fe20003800000 */
.L_x_6912:
[----:B------:R-:W-:Y:S01]  /*13d00*/  IMAD.MOV.U32 R12, RZ, RZ, 0x8 ;  /* 0x00000008ff0c7424 */ /* 0x000fe200078e00ff */
[----:B------:R-:W-:-:S05]  /*13d10*/  SEL R3, R14, RZ, P3 ;  /* 0x000000ff0e037207 */ /* 0x000fca0001800000 */
[----:B------:R-:W-:-:S05]  /*13d20*/  IMAD.IADD R3, R2, 0x1, R3 ;  /* 0x0000000102037824 */ /* 0x000fca00078e0203 */
[----:B------:R-:W-:-:S07]  /*13d30*/  MOV R13, R3 ;  /* 0x00000003000d7202 */ /* 0x000fce0000000f00 */
[----:B------:R-:W-:Y:S05]  /*13d40*/  WARPSYNC.COLLECTIVE R15, `(.L_x_6913) ;  /* 0x000000000f087348 */ /* 0x000fea0003c00000 */
[----:B------:R0:W1:Y:S02]  /*13d50*/  SHFL.UP P6, R14, R13, R12, R11 ;  /* 0x0400000c0d0e7389 */ /* 0x00006400000c000b */
[----:B01----:R-:W-:Y:S01]  /*13d60*/  ENDCOLLECTIVE ;  /* 0x000000000000791b */ /* 0x003fe20003800000 */
.L_x_6913:
[----:B------:R-:W-:Y:S01]  /*13d70*/  IMAD.MOV.U32 R12, RZ, RZ, 0x10 ;  /* 0x00000010ff0c7424 */ /* 0x000fe200078e00ff */
[----:B------:R-:W-:-:S05]  /*13d80*/  SEL R14, R14, RZ, P4 ;  /* 0x000000ff0e0e7207 */ /* 0x000fca0002000000 */
[----:B------:R-:W-:-:S04]  /*13d90*/  IMAD.IADD R5, R3, 0x1, R14 ;  /* 0x0000000103057824 */ /* 0x000fc800078e020e */
[----:B------:R-:W-:-:S07]  /*13da0*/  IMAD.MOV.U32 R13, RZ, RZ, R5 ;  /* 0x000000ffff0d7224 */ /* 0x000fce00078e0005 */
[----:B------:R-:W-:Y:S05]  /*13db0*/  WARPSYNC.COLLECTIVE R15, `(.L_x_6914) ;  /* 0x000000000f087348 */ /* 0x000fea0003c00000 */
[----:B------:R0:W1:Y:S02]  /*13dc0*/  SHFL.UP P6, R14, R13, R12, R11 ;  /* 0x0400000c0d0e7389 */ /* 0x00006400000c000b */
[----:B01----:R-:W-:Y:S01]  /*13dd0*/  ENDCOLLECTIVE ;  /* 0x000000000000791b */ /* 0x003fe20003800000 */
.L_x_6914:
        /* <DEDUP_REMOVED lines=8> */
.L_x_6915:
[----:B------:R-:W-:Y:S05]  /*13e60*/  BRA `(.L_x_6916) ;  /* 0xffffffb400ec7947 */ /* 0x000fea000383ffff */
.L_x_6783:
[----:B------:R-:W-:Y:S01]  /*13e70*/  BSSY B0, `(.L_x_6917) ;  /* 0x0000006000007945 */ /* 0x000fe20003800000 */
[----:B------:R-:W-:Y:S01]  /*13e80*/  PLOP3.LUT P6, PT, P6, PT, PT, 0x8, 0x0 ;  /* 0x000000000000781c */ /* 0x000fe200037ce170 */
[----:B------:R-:W-:-:S12]  /*13e90*/  IMAD.MOV.U32 R15, RZ, RZ, -0x1 ;  /* 0xffffffffff0f7424 */ /* 0x000fd800078e00ff */
[----:B0-----:R-:W-:Y:S05]  /*13ea0*/  WARPSYNC.COLLECTIVE R15, `(.L_x_6918) ;  /* 0x000000000f087348 */ /* 0x001fea0003c00000 */
[----:B------:R-:W-:Y:S01]  /*13eb0*/  VOTE.ANY R14, PT, P6 ;  /* 0x00000000000e7806 */ /* 0x000fe200030e0100 */
[----:B0-----:R-:W-:Y:S06]  /*13ec0*/  ENDCOLLECTIVE ;  /* 0x000000000000791b */ /* 0x001fec0003800000 */
.L_x_6918:
[----:B------:R-:W-:Y:S05]  /*13ed0*/  BSYNC B0 ;  /* 0x0000000000007941 */ /* 0x000fea0003800000 */
.L_x_6917:
[----:B------:R-:W-:Y:S01]  /*13ee0*/  IMAD.MOV.U32 R3, RZ, RZ, R14 ;  /* 0x000000ffff037224 */ /* 0x000fe200078e000e */
[----:B------:R-:W-:Y:S01]  /*13ef0*/  MOV R15, 0xffffffff ;  /* 0xffffffff000f7802 */ /* 0x000fe20000000f00 */
[----:B------:R-:W-:Y:S02]  /*13f00*/  IMAD.MOV.U32 R13, RZ, RZ, R7 ;  /* 0x000000ffff0d7224 */ /* 0x000fe400078e0007 */
[----:B------:R-:W0:Y:S01]  /*13f10*/  POPC R8, R3 ;  /* 0x0000000300087309 */ /* 0x000e220000000000 */
[----:B------:R-:W-:Y:S02]  /*13f20*/  IMAD.MOV.U32 R11, RZ, RZ, 0x1f ;  /* 0x0000001fff0b7424 */ /* 0x000fe400078e00ff */
[----:B0-----:R-:W-:-:S07]  /*13f30*/  IMAD.MOV.U32 R12, RZ, RZ, R8 ;  /* 0x000000ffff0c7224 */ /* 0x001fce00078e0008 */
[----:B------:R-:W-:Y:S05]  /*13f40*/  WARPSYNC.COLLECTIVE R15, `(.L_x_6919) ;  /* 0x000000000f087348 */ /* 0x000fea0003c00000 */
[----:B------:R0:W1:Y:S02]  /*13f50*/  SHFL.IDX P6, R14, R13, R12, R11 ;  /* 0x0000000c0d0e7389 */ /* 0x00006400000c000b */
[----:B01----:R-:W-:Y:S01]  /*13f60*/  ENDCOLLECTIVE ;  /* 0x000000000000791b */ /* 0x003fe20003800000 */
.L_x_6919:
[----:B------:R-:W-:Y:S02]  /*13f70*/  IMAD.MOV.U32 R13, RZ, RZ, R4 ;  /* 0x000000ffff0d7224 */ /* 0x000fe400078e0004 */
[----:B------:R-:W-:-:S07]  /*13f80*/  IMAD.MOV.U32 R7, RZ, RZ, R14 ;  /* 0x000000ffff077224 */ /* 0x000fce00078e000e */
[----:B------:R-:W-:Y:S05]  /*13f90*/  WARPSYNC.COLLECTIVE R15, `(.L_x_6920) ;  /* 0x000000000f087348 */ /* 0x000fea0003c00000 */
[----:B------:R0:W1:Y:S02]  /*13fa0*/  SHFL.IDX P6, R14, R13, R12, R11 ;  /* 0x0000000c0d0e7389 */ /* 0x00006400000c000b */
[----:B01----:R-:W-:Y:S01]  /*13fb0*/  ENDCOLLECTIVE ;  /* 0x000000000000791b */ /* 0x003fe20003800000 */
.L_x_6920:
[----:B------:R-:W-:Y:S01]  /*13fc0*/  IMAD.MOV.U32 R4, RZ, RZ, R14 ;  /* 0x000000ffff047224 */ /* 0x000fe200078e000e */
[----:B------:R-:W-:Y:S06]  /*13fd0*/  BRA `(.L_x_6921) ;  /* 0xffffffb400cc7947 */ /* 0x000fec000383ffff */
.L_x_6785:
[----:B------:R-:W-:Y:S01]  /*13fe0*/  BSSY B0, `(.L_x_6922) ;  /* 0x0000007000007945 */ /* 0x000fe20003800000 */
[----:B------:R-:W-:Y:S02]  /*13ff0*/  IMAD.MOV.U32 R13, RZ, RZ, R2 ;  /* 0x000000ffff0d7224 */ /* 0x000fe400078e0002 */
[----:B------:R-:W-:Y:S02]  /*14000*/  IMAD.MOV.U32 R11, RZ, RZ, 0x1f ;  /* 0x0000001fff0b7424 */ /* 0x000fe400078e00ff */
[----:B------:R-:W-:-:S07]  /*14010*/  IMAD.MOV.U32 R15, RZ, RZ, -0x1 ;  /* 0xffffffffff0f7424 */ /* 0x000fce00078e00ff */
[----:B0123--:R-:W-:Y:S05]  /*14020*/  WARPSYNC.COLLECTIVE R15, `(.L_x_6923) ;  /* 0x000000000f087348 */ /* 0x00ffea0003c00000 */
[----:B------:R4:W0:Y:S02]  /*14030*/  SHFL.IDX P6, R14, R13, R12, R11 ;  /* 0x0000000c0d0e7389 */ /* 0x00082400000c000b */
[----:B01234-:R-:W-:Y:S01]  /*14040*/  ENDCOLLECTIVE ;  /* 0x000000000000791b */ /* 0x01ffe20003800000 */
.L_x_6923:
[----:B------:R-:W-:Y:S05]  /*14050*/  BSYNC B0 ;  /* 0x0000000000007941 */ /* 0x000fea0003800000 */
.L_x_6922:
[----:B------:R-:W-:Y:S01]  /*14060*/  MOV R6, R14 ;  /* 0x0000000e00067202 */ /* 0x000fe20000000f00 */
[----:B------:R-:W-:Y:S06]  /*14070*/  BRA `(.L_x_6784) ;  /* 0xffffffb400bc7947 */ /* 0x000fec000383ffff */
.L_x_6789:
[----:B0-----:R0:W3:Y:S02]  /*14080*/  SYNCS.PHASECHK.TRANS64.TRYWAIT P0, [R4+URZ+0x28820], R0 ;  /* 0x02882000040075a7 */ /* 0x0010e4000800017f */
[----:B---3--:R-:W-:Y:S05]  /*14090*/  @!P0 NANOSLEEP.SYNCS 0x989680 ;  /* 0x009896800000895d */ /* 0x008fea0003900000 */
[----:B------:R-:W3:Y:S02]  /*140a0*/  @!P0 SYNCS.PHASECHK.TRANS64 P0, [R4+URZ+0x28820], R0 ;  /* 0x02882000040085a7 */ /* 0x000ee4000800007f */
[----:B---3--:R-:W-:Y:S05]  /*140b0*/  @!P0 BRA `(.L_x_6789) ;  /* 0xfffffffc00f08947 */ /* 0x008fea000383ffff */
[----:B------:R-:W-:Y:S05]  /*140c0*/  BRA `(.L_x_6924) ;  /* 0xffffffbc00147947 */ /* 0x000fea000383ffff */
.L_x_6790:
        /* <DEDUP_REMOVED lines=11> */
.L_x_6926:
[----:B------:R-:W-:Y:S05]  /*14180*/  BSYNC B0 ;  /* 0x0000000000007941 */ /* 0x000fea0003800000 */
.L_x_6925:
[----:B------:R-:W-:Y:S05]  /*14190*/  BRA `(.L_x_6927) ;  /* 0xffffffb800fc7947 */ /* 0x000fea000383ffff */
.L_x_6793:
[----:B------:R-:W-:Y:S01]  /*141a0*/  BSSY B1, `(.L_x_6928) ;  /* 0x0000006000017945 */ /* 0x000fe20003800000 */
[----:B------:R-:W-:-:S07]  /*141b0*/  IMAD.MOV.U32 R15, RZ, RZ, -0x1 ;  /* 0xffffffffff0f7424 */ /* 0x000fce00078e00ff */
[----:B012---:R-:W-:Y:S05]  /*141c0*/  WARPSYNC.COLLECTIVE R15, `(.L_x_6929) ;  /* 0x000000000f0c7348 */ /* 0x007fea0003c00000 */
[----:B------:R-:W-:Y:S02]  /*141d0*/  ELECT P6, UR62, PT ;  /* 0x00000000003e782f */ /* 0x000fe400038c0000 */
[----:B------:R-:W-:Y:S01]  /*141e0*/  MOV R14, UR62 ;  /* 0x0000003e000e7c02 */ /* 0x000fe20008000f00 */
[----:B012---:R-:W-:Y:S10]  /*141f0*/  ENDCOLLECTIVE ;  /* 0x000000000000791b */ /* 0x007ff40003800000 */
.L_x_6929:
[----:B------:R-:W-:Y:S05]  /*14200*/  BSYNC B1 ;  /* 0x0000000000017941 */ /* 0x000fea0003800000 */
.L_x_6928:
[----:B------:R-:W-:Y:S05]  /*14210*/  BRA `(.L_x_6930) ;  /* 0xffffffb800f47947 */ /* 0x000fea000383ffff */
.L_x_6795:
[----:B0-----:R0:W3:Y:S02]  /*14220*/  SYNCS.PHASECHK.TRANS64.TRYWAIT P1, [R5+URZ+0x28840], R0 ;  /* 0x02884000050075a7 */ /* 0x0010e4000802017f */
[----:B---3--:R-:W-:Y:S05]  /*14230*/  @!P1 NANOSLEEP.SYNCS 0x989680 ;  /* 0x009896800000995d */ /* 0x008fea0003900000 */
[----:B------:R-:W3:Y:S02]  /*14240*/  @!P1 SYNCS.PHASECHK.TRANS64 P1, [R5+URZ+0x28840], R0 ;  /* 0x02884000050095a7 */ /* 0x000ee4000802007f */
[----:B---3--:R-:W-:Y:S05]  /*14250*/  @!P1 BRA `(.L_x_6795) ;  /* 0xfffffffc00f09947 */ /* 0x008fea000383ffff */
[----:B------:R-:W-:Y:S05]  /*14260*/  BRA `(.L_x_6931) ;  /* 0xffffffbc00147947 */ /* 0x000fea000383ffff */
.L_x_6797:
[----:B---3--:R3:W4:Y:S02]  /*14270*/  SYNCS.PHASECHK.TRANS64.TRYWAIT P1, [R25+URZ+0x28840], R2 ;  /* 0x02884002190075a7 */ /* 0x008724000802017f */
[----:B----4-:R-:W-:Y:S05]  /*14280*/  @!P1 NANOSLEEP.SYNCS 0x989680 ;  /* 0x009896800000995d */ /* 0x010fea0003900000 */
[----:B------:R-:W4:Y:S02]  /*14290*/  @!P1 SYNCS.PHASECHK.TRANS64 P1, [R25+URZ+0x28840], R2 ;  /* 0x02884002190095a7 */ /* 0x000f24000802007f */
[----:B----4-:R-:W-:Y:S05]  /*142a0*/  @!P1 BRA `(.L_x_6797) ;  /* 0xfffffffc00f09947 */ /* 0x010fea000383ffff */
[----:B------:R-:W-:Y:S05]  /*142b0*/  BRA `(.L_x_6932) ;  /* 0xffffffbc00207947 */ /* 0x000fea000383ffff */
.L_x_6799:
[----:B----4-:R4:W0:Y:S02]  /*142c0*/  SYNCS.PHASECHK.TRANS64.TRYWAIT P1, [R5+URZ+0x28860], R0 ;  /* 0x02886000050075a7 */ /* 0x010824000802017f */
[----:B0-----:R-:W-:Y:S05]  /*142d0*/  @!P1 NANOSLEEP.SYNCS 0x989680 ;  /* 0x009896800000995d */ /* 0x001fea0003900000 */
[----:B------:R-:W0:Y:S02]  /*142e0*/  @!P1 SYNCS.PHASECHK.TRANS64 P1, [R5+URZ+0x28860], R0 ;  /* 0x02886000050095a7 */ /* 0x000e24000802007f */
[----:B0-----:R-:W-:Y:S05]  /*142f0*/  @!P1 BRA `(.L_x_6799) ;  /* 0xfffffffc00f09947 */ /* 0x001fea000383ffff */
[----:B------:R-:W-:Y:S05]  /*14300*/  BRA `(.L_x_6933) ;  /* 0xffffffbc001c7947 */ /* 0x000fea000383ffff */
.L_x_6934:
        /* <DEDUP_REMOVED lines=15> */
.L_x_15975:


//--------------------- .text._ZN7cutlass13device_kernelIN5flash11enable_sm90INS1_16FlashAttnFwdSm90INS1_25CollectiveMainloopFwdSm90ILi2EN4cute5tupleIJNS5_1CILi1EEES8_S8_EEENS6_IJNS7_ILi128EEESA_SA_EEELi128ENS_10bfloat16_tEfNS_4arch4Sm90ELb0ELb0ELb1ELb1ELb1ELb1ELb0ELb1ELb1ELb1ELb1ELb0EEENS1_21CollectiveEpilogueFwdISB_S9_SC_SE_Li256ELb1ELb1ELb1ELb0EEENS1_36VarlenDynamicPersistentTileSchedulerILi128ELi128ELi256ELi128ELb1ELb1ELb1ELb0ELb1ELb1EEEEEEEEEvNT_6ParamsE --------------------------
	.section	.text._ZN7cutlass13device_kernelIN5flash11enable_sm90INS1_16FlashAttnFwdSm90INS1_25CollectiveMainloopFwdSm90ILi2EN4cute5tupleIJNS5_1CILi1EEES8_S8_EEENS6_IJNS7_ILi128EEESA_SA_EEELi128ENS_10bfloat16_tEfNS_4arch4Sm90ELb0ELb0ELb1ELb1ELb1ELb1ELb0ELb1ELb1ELb1ELb1ELb0EEENS1_21CollectiveEpilogueFwdISB_S9_SC_SE_Li256ELb1ELb1ELb1ELb0EEENS1_36VarlenDynamicPersistentTileSchedulerILi128ELi128ELi256ELi128ELb1ELb1ELb1ELb0ELb1ELb1EEEEEEEEEvNT_6ParamsE,"ax",@progbits
	.align	128
.text._ZN7cutlass13device_kernelIN5flash11enable_sm90INS1_16FlashAttnFwdSm90INS1_25CollectiveMainloopFwdSm90ILi2EN4cute5tupleIJNS5_1CILi1EEES8_S8_EEENS6_IJNS7_ILi128EEESA_SA_EEELi128ENS_10bfloat16_tEfNS_4arch4Sm90ELb0ELb0ELb1ELb1ELb1ELb1ELb0ELb1ELb1ELb1ELb1ELb0EEENS1_21CollectiveEpilogueFwdISB_S9_SC_SE_Li256ELb1ELb1ELb1ELb0EEENS1_36VarlenDynamicPersistentTileSchedulerILi128ELi128ELi256ELi128ELb1ELb1ELb1ELb0ELb1ELb1EEEEEEEEEvNT_6ParamsE:
        .type           _ZN7cutlass13device_kernelIN5flash11enable_sm90INS1_16FlashAttnFwdSm90INS1_25CollectiveMainloopFwdSm90ILi2EN4cute5tupleIJNS5_1CILi1EEES8_S8_EEENS6_IJNS7_ILi128EEESA_SA_EEELi128ENS_10bfloat16_tEfNS_4arch4Sm90ELb0ELb0ELb1ELb1ELb1ELb1ELb0ELb1ELb1ELb1ELb1ELb0EEENS1_21CollectiveEpilogueFwdISB_S9_SC_SE_Li256ELb1ELb1ELb1ELb0EEENS1_36VarlenDynamicPersistentTileSchedulerILi128ELi128ELi256ELi128ELb1ELb1ELb1ELb0ELb1ELb1EEEEEEEEEvNT_6ParamsE,@function
        .size           _ZN7cutlass13device_kernelIN5flash11enable_sm90INS1_16FlashAttnFwdSm90INS1_25CollectiveMainloopFwdSm90ILi2EN4cute5tupleIJNS5_1CILi1EEES8_S8_EEENS6_IJNS7_ILi128EEESA_SA_EEELi128ENS_10bfloat16_tEfNS_4arch4Sm90ELb0ELb0ELb1ELb1ELb1ELb1ELb0ELb1ELb1ELb1ELb1ELb0EEENS1_21CollectiveEpilogueFwdISB_S9_SC_SE_Li256ELb1ELb1ELb1ELb0EEENS1_36VarlenDynamicPersistentTileSchedulerILi128ELi128ELi256ELi128ELb1ELb1ELb1ELb0ELb1ELb1EEEEEEEEEvNT_6ParamsE,(.L_x_15976 - _ZN7cutlass13device_kernelIN5flash11enable_sm90INS1_16FlashAttnFwdSm90INS1_25CollectiveMainloopFwdSm90ILi2EN4cute5tupleIJNS5_1CILi1EEES8_S8_EEENS6_IJNS7_ILi128EEESA_SA_EEELi128ENS_10bfloat16_tEfNS_4arch4Sm90ELb0ELb0ELb1ELb1ELb1ELb1ELb0ELb1ELb1ELb1ELb1ELb0EEENS1_21CollectiveEpilogueFwdISB_S9_SC_SE_Li256ELb1ELb1ELb1ELb0EEENS1_36VarlenDynamicPersistentTileSchedulerILi128ELi128ELi256ELi128ELb1ELb1ELb1ELb0ELb1ELb1EEEEEEEEEvNT_6ParamsE)
        .other          _ZN7cutlass13device_kernelIN5flash11enable_sm90INS1_16FlashAttnFwdSm90INS1_25CollectiveMainloopFwdSm90ILi2EN4cute5tupleIJNS5_1CILi1EEES8_S8_EEENS6_IJNS7_ILi128EEESA_SA_EEELi128ENS_10bfloat16_tEfNS_4arch4Sm90ELb0ELb0ELb1ELb1ELb1ELb1ELb0ELb1ELb1ELb1ELb1ELb0EEENS1_21CollectiveEpilogueFwdISB_S9_SC_SE_Li256ELb1ELb1ELb1ELb0EEENS1_36VarlenDynamicPersistentTileSchedulerILi128ELi128ELi256ELi128ELb1ELb1ELb1ELb0ELb1ELb1EEEEEEEEEvNT_6ParamsE,@"STO_CUDA_ENTRY STV_DEFAULT"
_ZN7cutlass13device_kernelIN5flash11enable_sm90INS1_16FlashAttnFwdSm90INS1_25CollectiveMainloopFwdSm90ILi2EN4cute5tupleIJNS5_1CILi1EEES8_S8_EEENS6_IJNS7_ILi128EEESA_SA_EEELi128ENS_10bfloat16_tEfNS_4arch4Sm90ELb0ELb0ELb1ELb1ELb1ELb1ELb0ELb1ELb1ELb1ELb1ELb0EEENS1_21CollectiveEpilogueFwdISB_S9_SC_SE_Li256ELb1ELb1ELb1ELb0EEENS1_36VarlenDynamicPersistentTileSchedulerILi128ELi128ELi256ELi128ELb1ELb1ELb1ELb0ELb1ELb1EEEEEEEEEvNT_6ParamsE:
[----:B------:R-:W0:Y:S02]  /*0000*/  LDC R1, c[0x0][0x28] ;  /* 0x00000a00ff017b82 */ /* 0x000e240000000800 */
[----:B0-----:R-:W-:Y:S01]  /*0010*/  VIADD R1, R1, 0xffffffd8 ;  /* 0xffffffd801017836 */ /* 0x001fe20000000000 */
[----:B------:R-:W0:Y:S01]  /*0020*/  S2R R0, SR_TID.X ;  /* 0x0000000000007919 */ /* 0x000e220000002100 */
[----:B------:R-:W-:Y:S01]  /*0030*/  ELECT P0, URZ, PT ;  /* 0x00000000003f782f */ /* 0x000fe20003800000 */
[----:B------:R-:W-:Y:S01]  /*0040*/  BSSY B0, `(.L_x_6935) ;  /* 0x000000e000007945 */ /* 0x000fe20003800000 */
[--C-:B0-----:R-:W-:Y:S02]  /*0050*/  SHF.R.U32.HI R2, RZ, 0x5, R0.reuse ;  /* 0x00000005ff027819 */ /* 0x101fe40000011600 */
[----:B------:R-:W-:-:S03]  /*0060*/  SHF.R.U32.HI R4, RZ, 0x7, R0 ;  /* 0x00000007ff047819 */ /* 0x000fc60000011600 */
        /* <DEDUP_REMOVED lines=11> */
.L_x_6936:
[----:B------:R-:W-:Y:S05]  /*0120*/  BSYNC B0 ;  /* 0x0000000000007941 */ /* 0x000fea0003800000 */
.L_x_6935:
        /* <DEDUP_REMOVED lines=41> */
.L_x_6937:
        /* <DEDUP_REMOVED lines=22> */
.L_x_6938:
        /* <DEDUP_REMOVED lines=18> */
.L_x_6939:
        /* <DEDUP_REMOVED lines=22> */
.L_x_6940:
        /* <DEDUP_REMOVED lines=22> */
.L_x_6941:
[----:B------:R-:W-:Y:S01]  /*0900*/  PLOP3.LUT P0, PT, PT, PT, UP0, 0x80, 0x0 ;  /* 0x000000000000781c */ /* 0x000fe20003f0f008 */
[----:B------:R-:W-:Y:S01]  /*0910*/  UMOV UR36, 0x1 ;  /* 0x0000000100247882 */ /* 0x000fe20000000000 */
[----:B------:R-:W-:Y:S01]  /*0920*/  NOP ;  /* 0x0000000000007918 */ /* 0x000fe20000000000 */
[----:B------:R-:W-:Y:S01]  /*0930*/  USEL UR36, UR36, 0x2, !UP0 ;  /* 0x0000000224247887 */ /* 0x000fe2000c000000 */
[----:B------:R-:W-:Y:S01]  /*0940*/  BSSY B9, `(.L_x_6942) ;  /* 0x0001c3d000097945 */ /* 0x000fe20003800000 */
[----:B------:R-:W-:Y:S01]  /*0950*/  ULDC.64 UR42, c[0x0][0x208] ;  /* 0x00008200002a7ab9 */ /* 0x000fe20000000a00 */
[----:B012-4-:R-:W-:Y:S07]  /*0960*/  BAR.SYNC.DEFER_BLOCKING 0x0 ;  /* 0x0000000000007b1d */ /* 0x017fee0000010000 */
[----:B------:R-:W-:Y:S05]  /*0970*/  @!P0 BRA `(.L_x_6943) ;  /* 0x0000015400148947 */ /* 0x000fea0003800000 */
.L_x_6944:
[----:B------:R-:W-:-:S08]  /*0980*/  NOP ;  /* 0x0000000000007918 */ /* 0x000fd00000000000 */
[----:B------:R-:W0:Y:S02]  /*0990*/  USETMAXREG.TRY_ALLOC.CTAPOOL UP0, 0xe8 ;  /* 0x000000e8000079c8 */ /* 0x000e240008000600 */
[----:B0-----:R-:W-:-:S13]  /*09a0*/  PLOP3.LUT P0, PT, PT, PT, UP0, 0x80, 0x0 ;  /* 0x000000000000781c */ /* 0x001fda0003f0f008 */
[----:B------:R-:W-:Y:S05]  /*09b0*/  @!P0 BRA `(.L_x_6944) ;  /* 0xfffffffc00f08947 */ /* 0x000fea000383ffff */
[----:B------:R-:W2:Y:S01]  /*09c0*/  LDL.LU R2, [R1] ;  /* 0x0000000001027983 */ /* 0x000ea20000300800 */
[----:B------:R-:W-:Y:S01]  /*09d0*/  SHF.R.U32.HI R3, RZ, 0x7, R0 ;  /* 0x00000007ff037819 */ /* 0x000fe20000011600 */
[----:B------:R-:W0:Y:S01]  /*09e0*/  S2UR UR38, SR_CgaCtaId ;  /* 0x00000000002679c3 */ /* 0x000e220000008800 */
[----:B------:R-:W-:-:S07]  /*09f0*/  UMOV UR4, 0x400 ;  /* 0x0000040000047882 */ /* 0x000fce0000000000 */
[----:B------:R-:W-:Y:S06]  /*0a00*/  BAR.ARV 0x8, 0x180 ;  /* 0x0206000000007b1d */ /* 0x000fec0000002000 */
[----:B------:R-:W-:-:S13]  /*0a10*/  ISETP.NE.AND P0, PT, R3, 0x1, PT ;  /* 0x000000010300780c */ /* 0x000fda0003f05270 */
[----:B------:R-:W-:Y:S06]  /*0a20*/  @!P0 BAR.ARV 0x9, 0x100 ;  /* 0x0244000000008b1d */ /* 0x000fec0000002000 */
[----:B0-----:R-:W-:Y:S02]  /*0a30*/  ULEA UR4, UR38, UR4, 0x18 ;  /* 0x0000000426047291 */ /* 0x001fe4000f8ec03f */
[----:B------:R-:W-:Y:S04]  /*0a40*/  BAR.SYNC.DEFER_BLOCKING 0x5, 0x180 ;  /* 0x0146000000007b1d */ /* 0x000fe80000010000 */
[----:B------:R-:W-:-:S02]  /*0a50*/  IMAD.U32 R156, RZ, RZ, UR4 ;  /* 0x00000004ff9c7e24 */ /* 0x000fc4000f8e00ff */
[----:B------:R-:W-:-:S03]  /*0a60*/  ULDC UR4, c[0x0][0xc3c] ;  /* 0x00030f0000047ab9 */ /* 0x000fc60000000800 */
[----:B------:R-:W0:Y:S01]  /*0a70*/  LDS.128 R28, [R156+0x288d0] ;  /* 0x0288d0009c1c7984 */ /* 0x000e220000000c00 */
[----:B------:R-:W-:Y:S06]  /*0a80*/  BAR.ARV 0x4, 0x180 ;  /* 0x0106000000007b1d */ /* 0x000fec0000002000 */
[----:B--2---:R-:W-:-:S04]  /*0a90*/  LOP3.LUT R2, R2, 0xfffffff7, RZ, 0xc0, !PT ;  /* 0xfffffff702027812 */ /* 0x004fc800078ec0ff */
[----:B------:R-:W-:Y:S02]  /*0aa0*/  @P0 LOP3.LUT R2, R2, 0x8, RZ, 0xfc, !PT ;  /* 0x0000000802020812 */ /* 0x000fe400078efcff */
[----:B0-----:R-:W-:-:S03]  /*0ab0*/  ISETP.GE.AND P0, PT, R31, UR4, PT ;  /* 0x000000041f007c0c */ /* 0x001fc6000bf06270 */
[----:B------:R0:W-:Y:S10]  /*0ac0*/  STL [R1], R2 ;  /* 0x0000000201007387 */ /* 0x0001f40000100800 */
[----:B0-----:R-:W-:Y:S05]  /*0ad0*/  @P0 BRA `(.L_x_6945) ;  /* 0x000001c0008c0947 */ /* 0x001fea0003800000 */
[----:B------:R-:W-:Y:S01]  /*0ae0*/  VIADD R12, R0, 0xffffff80 ;  /* 0xffffff80000c7836 */ /* 0x000fe20000000000 */
[----:B------:R-:W-:Y:S02]  /*0af0*/  R2UR UR40, R156 ;  /* 0x000000009c2872ca */ /* 0x000fe400000e0000 */
[----:B------:R-:W-:Y:S01]  /*0b00*/  CS2R R154, SRZ ;  /* 0x00000000009a7805 */ /* 0x000fe2000001ff00 */
[----:B------:R-:W-:Y:S01]  /*0b10*/  IMAD.MOV.U32 R158, RZ, RZ, RZ ;  /* 0x000000ffff9e7224 */ /* 0x000fe200078e00ff */
[----:B------:R-:W-:Y:S01]  /*0b20*/  ULOP3.LUT UR41, UR36, 0x1, URZ, 0xfc, !UPT ;  /* 0x0000000124297892 */ /* 0x000fe2000f8efc3f */
[----:B------:R-:W-:Y:S01]  /*0b30*/  SHF.R.S32.HI R0, RZ, 0x1f, R12 ;  /* 0x0000001fff007819 */ /* 0x000fe2000001140c */
[----:B------:R-:W-:Y:S01]  /*0b40*/  IMAD.MOV.U32 R157, RZ, RZ, RZ ;  /* 0x000000ffff9d7224 */ /* 0x000fe200078e00ff */
[----:B------:R-:W-:Y:S02]  /*0b50*/  UMOV UR39, URZ ;  /* 0x0000003f00277c82 */ /* 0x000fe40008000000 */
[----:B------:R-:W-:-:S02]  /*0b60*/  LEA.HI R2, R0, R12, RZ, 0x7 ;  /* 0x0000000c00027211 */ /* 0x000fc400078f38ff */
[-C--:B------:R-:W-:Y:S02]  /*0b70*/  LEA.HI R4, R0, R12.reuse, RZ, 0x5 ;  /* 0x0000000c00047211 */ /* 0x080fe400078f28ff */
[----:B------:R-:W-:Y:S01]  /*0b80*/  LOP3.LUT R218, R2, 0xffffff80, RZ, 0xc0, !PT ;  /* 0xffffff8002da7812 */ /* 0x000fe200078ec0ff */
[----:B------:R-:W-:Y:S01]  /*0b90*/  UIADD3 UR40, UR40, 0x10400, URZ ;  /* 0x0001040028287890 */ /* 0x000fe2000fffe03f */
[-C--:B------:R-:W-:Y:S01]  /*0ba0*/  LEA.HI R3, R0, R12.reuse, RZ, 0x4 ;  /* 0x0000000c00037211 */ /* 0x080fe200078f20ff */
[----:B------:R-:W-:Y:S01]  /*0bb0*/  IMAD.SHL.U32 R5, R4, 0x20, RZ ;  /* 0x0000002004057824 */ /* 0x000fe200078e00ff */
[----:B------:R-:W-:Y:S01]  /*0bc0*/  LEA.HI R153, R0, R12, RZ, 0x3 ;  /* 0x0000000c00997211 */ /* 0x000fe200078f18ff */
[----:B------:R-:W-:Y:S01]  /*0bd0*/  IMAD.IADD R218, R12, 0x1, -R218 ;  /* 0x000000010cda7824 */ /* 0x000fe200078e0ada */
[----:B------:R-:W-:Y:S02]  /*0be0*/  LOP3.LUT R4, R3, 0x3fffff0, RZ, 0xc0, !PT ;  /* 0x03fffff003047812 */ /* 0x000fe400078ec0ff */
[----:B------:R-:W-:-:S02]  /*0bf0*/  LOP3.LUT R5, R5, 0xfffffc00, RZ, 0xc0, !PT ;  /* 0xfffffc0005057812 */ /* 0x000fc400078ec0ff */
[----:B------:R-:W-:Y:S01]  /*0c00*/  SHF.R.S32.HI R7, RZ, 0x1f, R218 ;  /* 0x0000001fff077819 */ /* 0x000fe200000114da */
[C---:B------:R-:W-:Y:S01]  /*0c10*/  IMAD.IADD R4, R12.reuse, 0x1, -R4 ;  /* 0x000000010c047824 */ /* 0x040fe200078e0a04 */
[----:B------:R-:W-:Y:S02]  /*0c20*/  LOP3.LUT R203, R153, 0xfffffff8, RZ, 0xc0, !PT ;  /* 0xfffffff899cb7812 */ /* 0x000fe400078ec0ff */
[CC--:B------:R-:W-:Y:S02]  /*0c30*/  LEA.HI R8, R7.reuse, R218.reuse, RZ, 0x2 ;  /* 0x000000da07087211 */ /* 0x0c0fe400078f10ff */
[----:B------:R-:W-:Y:S01]  /*0c40*/  LEA.HI R7, R7, R218, RZ, 0x5 ;  /* 0x000000da07077211 */ /* 0x000fe200078f28ff */
[----:B------:R-:W-:Y:S01]  /*0c50*/  IMAD.IADD R203, R12, 0x1, -R203 ;  /* 0x000000010ccb7824 */ /* 0x000fe200078e0acb */
[--C-:B------:R-:W-:Y:S02]  /*0c60*/  SHF.R.S32.HI R9, RZ, 0x2, R8.reuse ;  /* 0x00000002ff097819 */ /* 0x100fe40000011408 */
[----:B------:R-:W-:Y:S01]  /*0c70*/  SHF.R.S32.HI R6, RZ, 0x1f, R8 ;  /* 0x0000001fff067819 */ /* 0x000fe20000011408 */
[C---:B------:R-:W-:Y:S01]  /*0c80*/  IMAD.SHL.U32 R16, R203.reuse, 0x8, RZ ;  /* 0x00000008cb107824 */ /* 0x040fe200078e00ff */
[----:B------:R-:W-:Y:S01]  /*0c90*/  SHF.R.S32.HI R7, RZ, 0x5, R7 ;  /* 0x00000005ff077819 */ /* 0x000fe20000011407 */
[----:B------:R-:W-:Y:S01]  /*0ca0*/  IMAD.SHL.U32 R18, R203, 0x4, RZ ;  /* 0x00000004cb127824 */ /* 0x000fe200078e00ff */
[----:B------:R-:W-:Y:S01]  /*0cb0*/  LEA.HI R6, R6, R9, RZ, 0x3 ;  /* 0x0000000906067211 */ /* 0x000fe200078f18ff */
[----:B------:R-:W-:Y:S01]  /*0cc0*/  VIADD R23, R16, 0x40 ;  /* 0x0000004010177836 */ /* 0x000fe20000000000 */
[-C--:B------:R-:W-:Y:S01]  /*0cd0*/  LEA.HI R11, R0, R12.reuse, RZ, 0x2 ;  /* 0x0000000c000b7211 */ /* 0x080fe200078f10ff */
[----:B------:R-:W-:Y:S01]  /*0ce0*/  VIADD R152, R18, 0x20 ;  /* 0x0000002012987836 */ /* 0x000fe20000000000 */
[----:B------:R-:W-:Y:S01]  /*0cf0*/  LOP3.LUT R10, R6, 0xfffffff8, RZ, 0xc0, !PT ;  /* 0xfffffff8060a7812 */ /* 0x000fe200078ec0ff */
[----:B------:R-:W-:Y:S01]  /*0d00*/  IMAD R6, R4, 0x40, R5 ;  /* 0x0000004004067824 */ /* 0x000fe200078e0205 */
[----:B------:R-:W-:Y:S01]  /*0d10*/  SHF.R.S32.HI R153, RZ, 0x3, R153 ;  /* 0x00000003ff997819 */ /* 0x000fe20000011499 */
[----:B------:R-:W-:Y:S01]  /*0d20*/  IMAD.SHL.U32 R220, R152, 0x2, RZ ;  /* 0x0000000298dc7824 */ /* 0x000fe200078e00ff */
[----:B------:R-:W-:Y:S01]  /*0d30*/  LEA.HI R0, R0, R12, RZ, 0x6 ;  /* 0x0000000c00007211 */ /* 0x000fe200078f30ff */
[----:B------:R-:W-:Y:S01]  /*0d40*/  IMAD.IADD R10, R9, 0x1, -R10 ;  /* 0x00000001090a7824 */ /* 0x000fe200078e0a0a */
[----:B------:R-:W-:-:S02]  /*0d50*/  SHF.R.S32.HI R4, RZ, 0x4, R3 ;  /* 0x00000004ff047819 */ /* 0x000fc40000011403 */
[----:B------:R-:W-:Y:S01]  /*0d60*/  SHF.R.S32.HI R13, RZ, 0x7, R2 ;  /* 0x00000007ff0d7819 */ /* 0x000fe20000011402 */
[----:B------:R-:W-:Y:S01]  /*0d70*/  IMAD R7, R7, 0x10, R10 ;  /* 0x0000001007077824 */ /* 0x000fe200078e020a */
[----:B------:R-:W-:Y:S01]  /*0d80*/  LOP3.LUT R11, R11, 0xfffffffc, RZ, 0xc0, !PT ;  /* 0xfffffffc0b0b7812 */ /* 0x000fe200078ec0ff */
[----:B------:R-:W-:Y:S01]  /*0d90*/  VIADD R10, R153, 0x20 ;  /* 0x00000020990a7836 */ /* 0x000fe20000000000 */
[----:B------:R-:W-:Y:S02]  /*0da0*/  SHF.L.U32 R0, R0, 0x3, RZ ;  /* 0x0000000300007819 */ /* 0x000fe400000006ff */
[----:B------:R-:W-:Y:S01]  /*0db0*/  LEA.HI R3, R3, R4, RZ, 0x1 ;  /* 0x0000000403037211 */ /* 0x000fe200078f08ff */
[----:B------:R-:W-:Y:S01]  /*0dc0*/  IMAD.SHL.U32 R193, R10, 0x40, RZ ;  /* 0x000000400ac17824 */ /* 0x000fe200078e00ff */
[----:B------:R-:W-:Y:S02]  /*0dd0*/  LEA.HI R2, R2, R13, RZ, 0x1 ;  /* 0x0000000d02027211 */ /* 0x000fe400078f08ff */
[----:B------:R-:W-:-:S02]  /*0de0*/  IADD3 R11, R12, -R11, RZ ;  /* 0x8000000b0c0b7210 */ /* 0x000fc40007ffe0ff */
[----:B------:R-:W-:Y:S02]  /*0df0*/  LOP3.LUT R201, R0, 0xfffffe00, RZ, 0xc0, !PT ;  /* 0xfffffe0000c97812 */ /* 0x000fe400078ec0ff */
[----:B------:R-:W-:Y:S02]  /*0e00*/  LOP3.LUT R3, R3, 0x1ffffffe, RZ, 0xc0, !PT ;  /* 0x1ffffffe03037812 */ /* 0x000fe400078ec0ff */
[----:B------:R-:W-:Y:S02]  /*0e10*/  LOP3.LUT R2, R2, 0x3fffffe, RZ, 0xc0, !PT ;  /* 0x03fffffe02027812 */ /* 0x000fe400078ec0ff */
[----:B------:R-:W-:Y:S01]  /*0e20*/  SHF.R.S32.HI R0, RZ, 0x1f, R10 ;  /* 0x0000001fff007819 */ /* 0x000fe2000001140a */
[----:B------:R-:W-:Y:S01]  /*0e30*/  IMAD.IADD R3, R4, 0x1, -R3 ;  /* 0x0000000104037824 */ /* 0x000fe200078e0a03 */
[----:B------:R-:W-:Y:S01]  /*0e40*/  LEA.HI R5, R11, R11, RZ, 0x1 ;  /* 0x0000000b0b057211 */ /* 0x000fe200078f08ff */
[----:B------:R-:W-:Y:S01]  /*0e50*/  IMAD.IADD R2, R13, 0x1, -R2 ;  /* 0x000000010d027824 */ /* 0x000fe200078e0a02 */
[----:B------:R-:W-:Y:S01]  /*0e60*/  LEA.HI R0, R0, R10, RZ, 0x3 ;  /* 0x0000000a00007211 */ /* 0x000fe200078f18ff */
[----:B------:R-:W-:Y:S01]  /*0e70*/  IMAD R3, R3, 0x8, R6 ;  /* 0x0000000803037824 */ /* 0x000fe200078e0206 */
[----:B------:R-:W-:Y:S01]  /*0e80*/  LOP3.LUT R4, R5, 0x1ffffffe, RZ, 0xc0, !PT ;  /* 0x1ffffffe05047812 */ /* 0x000fe200078ec0ff */
[----:B------:R-:W-:Y:S01]  /*0e90*/  IMAD R9, R2, 0x40, R7 ;  /* 0x0000004002097824 */ /* 0x000fe200078e0207 */
[----:B------:R-:W-:Y:S01]  /*0ea0*/  LOP3.LUT R193, R193, 0x1c0, RZ, 0xc0, !PT ;  /* 0x000001c0c1c17812 */ /* 0x000fe200078ec0ff */
[----:B------:R-:W-:Y:S01]  /*0eb0*/  IMAD.SHL.U32 R0, R0, 0x40, RZ ;  /* 0x0000004000007824 */ /* 0x000fe200078e00ff */
[----:B------:R0:W-:Y:S01]  /*0ec0*/  STL [R1+0x20], R3 ;  /* 0x0000200301007387 */ /* 0x0001e20000100800 */
[----:B------:R-:W-:Y:S01]  /*0ed0*/  IMAD.SHL.U32 R2, R153, 0x40, RZ ;  /* 0x0000004099027824 */ /* 0x000fe200078e00ff */
[----:B------:R-:W-:Y:S01]  /*0ee0*/  SHF.R.U32.HI R12, RZ, 0x3, R193 ;  /* 0x00000003ff0c7819 */ /* 0x000fe200000116c1 */
[----:B------:R-:W-:Y:S01]  /*0ef0*/  IMAD.IADD R4, R11, 0x1, -R4 ;  /* 0x000000010b047824 */ /* 0x000fe200078e0a04 */
[----:B------:R-:W-:Y:S01]  /*0f00*/  LOP3.LUT R199, R0, 0xfffffe00, RZ, 0xc0, !PT ;  /* 0xfffffe0000c77812 */ /* 0x000fe200078ec0ff */
[C---:B------:R-:W-:Y:S01]  /*0f10*/  VIADD R7, R153.reuse, 0x40 ;  /* 0x0000004099077836 */ /* 0x040fe20000000000 */
[----:B------:R1:W-:Y:S01]  /*0f20*/  STL [R1+0x18], R9 ;  /* 0x0000180901007387 */ /* 0x0003e20000100800 */
[----:B------:R-:W-:Y:S01]  /*0f30*/  VIADD R6, R153, 0x60 ;  /* 0x0000006099067836 */ /* 0x000fe20000000000 */
[----:B------:R-:W-:Y:S01]  /*0f40*/  SHF.R.S32.HI R219, RZ, 0x1f, R152 ;  /* 0x0000001fffdb7819 */ /* 0x000fe20000011498 */
[----:B------:R-:W-:Y:S01]  /*0f50*/  IMAD R0, R4, 0x8, R9 ;  /* 0x0000000804007824 */ /* 0x000fe200078e0209 */
[----:B0-----:R-:W-:Y:S01]  /*0f60*/  LOP3.LUT R3, R2, 0x1c0, RZ, 0xc0, !PT ;  /* 0x000001c002037812 */ /* 0x001fe200078ec0ff */
[----:B------:R-:W-:Y:S01]  /*0f70*/  IMAD.SHL.U32 R192, R7, 0x40, RZ ;  /* 0x0000004007c07824 */ /* 0x000fe200078e00ff */
[----:B------:R-:W-:-:S02]  /*0f80*/  SHF.R.S32.HI R2, RZ, 0x1f, R7 ;  /* 0x0000001fff027819 */ /* 0x000fc40000011407 */
[----:B------:R-:W-:Y:S01]  /*0f90*/  SHF.R.S32.HI R5, RZ, 0x1f, R6 ;  /* 0x0000001fff057819 */ /* 0x000fe20000011406 */
[----:B------:R1:W-:Y:S01]  /*0fa0*/  STL [R1+0x1c], R0 ;  /* 0x00001c0001007387 */ /* 0x0003e20000100800 */
[----:B------:R-:W-:Y:S02]  /*0fb0*/  SHF.R.U32.HI R200, RZ, 0x3, R3 ;  /* 0x00000003ffc87819 */ /* 0x000fe40000011603 */
[----:B------:R-:W-:Y:S02]  /*0fc0*/  LOP3.LUT R196, R3, 0x38, R16, 0xf8, !PT ;  /* 0x0000003803c47812 */ /* 0x000fe400078ef810 */
[----:B------:R-:W-:Y:S02]  /*0fd0*/  LOP3.LUT R3, R8, 0x7ffffffc, RZ, 0xc0, !PT ;  /* 0x7ffffffc08037812 */ /* 0x000fe400078ec0ff */
[----:B------:R-:W-:Y:S02]  /*0fe0*/  LEA.HI R2, R2, R7, RZ, 0x3 ;  /* 0x0000000702027211 */ /* 0x000fe400078f18ff */
[----:B------:R-:W-:Y:S01]  /*0ff0*/  LEA.HI R5, R5, R6, RZ, 0x3 ;  /* 0x0000000605057211 */ /* 0x000fe200078f18ff */
[----:B------:R-:W-:Y:S01]  /*1000*/  IMAD.IADD R3, R218, 0x1, -R3 ;  /* 0x00000001da037824 */ /* 0x000fe200078e0a03 */
[----:B------:R-:W-:Y:S01]  /*1010*/  SHF.L.U32 R159, R6, 0x6, RZ ;  /* 0x00000006069f7819 */ /* 0x000fe200000006ff */
[----:B------:R-:W-:Y:S01]  /*1020*/  IMAD.SHL.U32 R2, R2, 0x40, RZ ;  /* 0x0000004002027824 */ /* 0x000fe200078e00ff */
[----:B------:R-:W-:Y:S01]  /*1030*/  LOP3.LUT R192, R192, 0x1c0, RZ, 0xc0, !PT ;  /* 0x000001c0c0c07812 */ /* 0x000fe200078ec0ff */
[----:B------:R-:W-:Y:S01]  /*1040*/  IMAD.SHL.U32 R5, R5, 0x40, RZ ;  /* 0x0000004005057824 */ /* 0x000fe200078e00ff */
[----:B------:R-:W-:-:S02]  /*1050*/  LOP3.LUT R159, R159, 0x1c0, RZ, 0xc0, !PT ;  /* 0x000001c09f9f7812 */ /* 0x000fc400078ec0ff */
[----:B------:R-:W-:Y:S02]  /*1060*/  SHF.L.U32 R202, R3, 0x1, RZ ;  /* 0x0000000103ca7819 */ /* 0x000fe400000006ff */
[----:B------:R-:W-:Y:S02]  /*1070*/  LOP3.LUT R6, R193, 0x38, R16, 0xf8, !PT ;  /* 0x00000038c1067812 */ /* 0x000fe400078ef810 */
[----:B------:R-:W-:Y:S01]  /*1080*/  SHF.R.U32.HI R11, RZ, 0x3, R192 ;  /* 0x00000003ff0b7819 */ /* 0x000fe200000116c0 */
[----:B------:R-:W-:Y:S01]  /*1090*/  VIADD R216, R202, 0x50 ;  /* 0x00000050cad87836 */ /* 0x000fe20000000000 */
[--C-:B------:R-:W-:Y:S01]  /*10a0*/  LOP3.LUT R7, R192, 0x38, R16.reuse, 0xf8, !PT ;  /* 0x00000038c0077812 */ /* 0x100fe200078ef810 */
[C---:B------:R-:W-:Y:S01]  /*10b0*/  VIADD R215, R202.reuse, 0x58 ;  /* 0x00000058cad77836 */ /* 0x040fe20000000000 */
[----:B------:R-:W-:Y:S01]  /*10c0*/  SHF.R.U32.HI R10, RZ, 0x3, R159 ;  /* 0x00000003ff0a7819 */ /* 0x000fe2000001169f */
[C---:B------:R-:W-:Y:S01]  /*10d0*/  VIADD R214, R202.reuse, 0x60 ;  /* 0x00000060cad67836 */ /* 0x040fe20000000000 */
[----:B------:R-:W-:Y:S01]  /*10e0*/  LOP3.LUT R8, R159, 0x38, R16, 0xf8, !PT ;  /* 0x000000389f087812 */ /* 0x000fe200078ef810 */
[----:B------:R-:W-:Y:S01]  /*10f0*/  VIADD R213, R202, 0x68 ;  /* 0x00000068cad57836 */ /* 0x000fe20000000000 */
[----:B------:R-:W-:Y:S01]  /*1100*/  LOP3.LUT R198, R2, 0xfffffe00, RZ, 0xc0, !PT ;  /* 0xfffffe0002c67812 */ /* 0x000fe200078ec0ff */
[C---:B------:R-:W-:Y:S01]  /*1110*/  VIADD R212, R202.reuse, 0x70 ;  /* 0x00000070cad47836 */ /* 0x040fe20000000000 */
[----:B------:R-:W-:Y:S01]  /*1120*/  LOP3.LUT R197, R5, 0xfffffe00, RZ, 0xc0, !PT ;  /* 0xfffffe0005c57812 */ /* 0x000fe200078ec0ff */
[C---:B------:R-:W-:Y:S01]  /*1130*/  VIADD R211, R202.reuse, 0x78 ;  /* 0x00000078cad37836 */ /* 0x040fe20000000000 */
[----:B------:R-:W-:Y:S01]  /*1140*/  LOP3.LUT R6, R199, R6, R12, 0xf6, !PT ;  /* 0x00000006c7067212 */ /* 0x000fe200078ef60c */
[----:B------:R-:W-:Y:S01]  /*1150*/  VIADD R210, R202, 0x48 ;  /* 0x00000048cad27836 */ /* 0x000fe20000000000 */
[----:B------:R-:W-:-:S02]  /*1160*/  LOP3.LUT R7, R198, R7, R11, 0xf6, !PT ;  /* 0x00000007c6077212 */ /* 0x000fc400078ef60b */
[----:B------:R-:W-:Y:S02]  /*1170*/  LOP3.LUT R8, R197, R8, R10, 0xf6, !PT ;  /* 0x00000008c5087212 */ /* 0x000fe400078ef60a */
[----:B------:R-:W-:Y:S02]  /*1180*/  SHF.R.S32.HI R19, RZ, 0x1f, R18 ;  /* 0x0000001fff137819 */ /* 0x000fe40000011412 */
[----:B------:R-:W-:Y:S02]  /*1190*/  SHF.R.S32.HI R17, RZ, 0x1f, R16 ;  /* 0x0000001fff117819 */ /* 0x000fe40000011410 */
[----:B------:R-:W-:Y:S02]  /*11a0*/  LOP3.LUT R196, R201, R196, R200, 0xf6, !PT ;  /* 0x000000c4c9c47212 */ /* 0x000fe400078ef6c8 */
[----:B------:R-:W-:Y:S02]  /*11b0*/  SHF.R.S32.HI R22, RZ, 0x1f, R23 ;  /* 0x0000001fff167819 */ /* 0x000fe40000011417 */
[----:B------:R-:W-:-:S02]  /*11c0*/  SHF.L.U64.HI R219, R152, 0x1, R219 ;  /* 0x0000000198db7819 */ /* 0x000fc400000102db */
[----:B------:R-:W-:Y:S02]  /*11d0*/  LEA R229, R6, UR40, 0x1 ;  /* 0x0000002806e57c11 */ /* 0x000fe4000f8e08ff */
[----:B------:R-:W-:Y:S02]  /*11e0*/  LEA R228, R7, UR40, 0x1 ;  /* 0x0000002807e47c11 */ /* 0x000fe4000f8e08ff */
[----:B------:R-:W-:Y:S02]  /*11f0*/  LEA R227, R8, UR40, 0x1 ;  /* 0x0000002808e37c11 */ /* 0x000fe4000f8e08ff */
[----:B------:R-:W-:Y:S02]  /*1200*/  SHF.R.S32.HI R226, RZ, 0x1f, R216 ;  /* 0x0000001fffe27819 */ /* 0x000fe400000114d8 */
[----:B------:R-:W-:Y:S02]  /*1210*/  SHF.R.S32.HI R225, RZ, 0x1f, R215 ;  /* 0x0000001fffe17819 */ /* 0x000fe400000114d7 */
[----:B------:R-:W-:-:S02]  /*1220*/  SHF.R.S32.HI R224, RZ, 0x1f, R214 ;  /* 0x0000001fffe07819 */ /* 0x000fc400000114d6 */
[----:B------:R-:W-:Y:S02]  /*1230*/  SHF.R.S32.HI R223, RZ, 0x1f, R213 ;  /* 0x0000001fffdf7819 */ /* 0x000fe400000114d5 */
[----:B------:R-:W-:Y:S02]  /*1240*/  SHF.R.S32.HI R222, RZ, 0x1f, R212 ;  /* 0x0000001fffde7819 */ /* 0x000fe400000114d4 */
[----:B-1----:R-:W-:-:S07]  /*1250*/  SHF.R.S32.HI R221, RZ, 0x1f, R211 ;  /* 0x0000001fffdd7819 */ /* 0x002fce00000114d3 */
.L_x_7154:
[----:B01--4-:R-:W0:Y:S02]  /*1260*/  LDC.64 R2, c[0x0][0xc88] ;  /* 0x00032200ff027b82 */ /* 0x013e240000000a00 */
[----:B0-----:R-:W-:-:S05]  /*1270*/  IMAD.WIDE R2, R31, 0x4, R2 ;  /* 0x000000041f027825 */ /* 0x001fca00078e0202 */
[----:B--2---:R-:W2:Y:S01]  /*1280*/  LDG.E R205, desc[UR42][R2.64] ;  /* 0x0000002a02cd7981 */ /* 0x004ea2000c1e1900 */
[----:B------:R-:W-:Y:S05]  /*1290*/  YIELD ;  /* 0x0000000000007946 */ /* 0x000fea0003800000 */
[----:B------:R-:W-:Y:S01]  /*12a0*/  ULDC.64 UR4, c[0x0][0xa28] ;  /* 0x00028a0000047ab9 */ /* 0x000fe20000000a00 */
[----:B------:R-:W-:Y:S01]  /*12b0*/  ULDC.64 UR8, c[0x0][0xa18] ;  /* 0x0002860000087ab9 */ /* 0x000fe20000000a00 */
[----:B------:R-:W-:Y:S01]  /*12c0*/  ISETP.NE.U32.AND P1, PT, RZ, UR4, PT ;  /* 0x00000004ff007c0c */ /* 0x000fe2000bf25070 */
[----:B------:R-:W-:Y:S01]  /*12d0*/  ULDC.64 UR6, c[0x0][0xa08] ;  /* 0x0002820000067ab9 */ /* 0x000fe20000000a00 */
[----:B------:R-:W-:Y:S01]  /*12e0*/  IMAD.MOV.U32 R9, RZ, RZ, RZ ;  /* 0x000000ffff097224 */ /* 0x000fe200078e00ff */
[----:B------:R-:W-:Y:S01]  /*12f0*/  ISETP.NE.U32.AND P0, PT, RZ, UR6, PT ;  /* 0x00000006ff007c0c */ /* 0x000fe2000bf05070 */
[----:B------:R-:W-:Y:S01]  /*1300*/  IMAD.MOV.U32 R31, RZ, RZ, RZ ;  /* 0x000000ffff1f7224 */ /* 0x000fe200078e00ff */
[----:B------:R-:W-:-:S02]  /*1310*/  ISETP.NE.AND.EX P1, PT, RZ, UR5, PT, P1 ;  /* 0x00000005ff007c0c */ /* 0x000fc4000bf25310 */
[----:B------:R-:W-:Y:S02]  /*1320*/  ISETP.NE.AND.EX P0, PT, RZ, UR7, PT, P0 ;  /* 0x00000007ff007c0c */ /* 0x000fe4000bf05300 */
[----:B--2---:R-:W-:-:S09]  /*1330*/  SHF.R.S32.HI R217, RZ, 0x1f, R205 ;  /* 0x0000001fffd97819 */ /* 0x004fd200000114cd */
[C---:B------:R-:W-:Y:S02]  /*1340*/  @P1 LEA R4, P2, R205.reuse, UR4, 0x2 ;  /* 0x00000004cd041c11 */ /* 0x040fe4000f8410ff */
[C---:B------:R-:W-:Y:S02]  /*1350*/  SHF.L.U32 R206, R205.reuse, 0x2, RZ ;  /* 0x00000002cdce7819 */ /* 0x040fe400000006ff */
[C-C-:B------:R-:W-:Y:S02]  /*1360*/  @P1 LEA.HI.X R5, R205.reuse, UR5, R217.reuse, 0x2, P2 ;  /* 0x00000005cd051c11 */ /* 0x140fe400090f14d9 */
[----:B------:R-:W-:Y:S01]  /*1370*/  ISETP.NE.U32.AND P2, PT, RZ, UR8, PT ;  /* 0x00000008ff007c0c */ /* 0x000fe2000bf45070 */
[----:B------:R-:W-:Y:S01]  /*1380*/  ULDC UR4, c[0x0][0x288] ;  /* 0x0000a20000047ab9 */ /* 0x000fe20000000800 */
[----:B------:R-:W-:Y:S01]  /*1390*/  SHF.L.U64.HI R207, R205, 0x2, R217 ;  /* 0x00000002cdcf7819 */ /* 0x000fe200000102d9 */
[----:B------:R0:W5:Y:S01]  /*13a0*/  @P1 LDG.E R9, desc[UR42][R4.64] ;  /* 0x0000002a04091981 */ /* 0x000162000c1e1900 */
[----:B------:R-:W-:-:S02]  /*13b0*/  ISETP.NE.AND.EX P2, PT, RZ, UR9, PT, P2 ;  /* 0x00000009ff007c0c */ /* 0x000fc4000bf45320 */
[----:B------:R-:W-:Y:S01]  /*13c0*/  IADD3 R6, P3, R206, UR6, RZ ;  /* 0x00000006ce067c10 */ /* 0x000fe2000ff7e0ff */
[----:B------:R-:W-:Y:S01]  /*13d0*/  IMAD.U32 R93, RZ, RZ, UR4 ;  /* 0x00000004ff5d7e24 */ /* 0x000fe2000f8e00ff */
[----:B------:R-:W-:Y:S02]  /*13e0*/  ULDC.64 UR4, c[0x0][0x418] ;  /* 0x0001060000047ab9 */ /* 0x000fe40000000a00 */
[----:B------:R-:W-:-:S05]  /*13f0*/  IADD3.X R7, R207, UR7, RZ, P3, !PT ;  /* 0x00000007cf077c10 */ /* 0x000fca0009ffe4ff */
[----:B------:R0:W5:Y:S02]  /*1400*/  @P0 LDG.E R31, desc[UR42][R6.64] ;  /* 0x0000002a061f0981 */ /* 0x000164000c1e1900 */
[----:B------:R-:W-:-:S04]  /*1410*/  @P2 IADD3 R2, P1, R206, UR8, RZ ;  /* 0x00000008ce022c10 */ /* 0x000fc8000ff3e0ff */
[----:B------:R-:W-:-:S05]  /*1420*/  @P2 IADD3.X R3, R207, UR9, RZ, P1, !PT ;  /* 0x00000009cf032c10 */ /* 0x000fca0008ffe4ff */
[----:B------:R0:W5:Y:S01]  /*1430*/  @P2 LDG.E R93, desc[UR42][R2.64] ;  /* 0x0000002a025d2981 */ /* 0x000162000c1e1900 */
[----:B------:R-:W-:-:S03]  /*1440*/  UISETP.NE.U32.AND UP0, UPT, UR4, URZ, UPT ;  /* 0x0000003f0400728c */ /* 0x000fc6000bf05070 */
[----:B------:R-:W-:Y:S01]  /*1450*/  ULDC UR4, c[0x0][0x424] ;  /* 0x0001090000047ab9 */ /* 0x000fe20000000800 */
[----:B------:R-:W-:-:S03]  /*1460*/  UISETP.NE.AND.EX UP0, UPT, UR5, URZ, UPT, UP0 ;  /* 0x0000003f0500728c */ /* 0x000fc6000bf05300 */
[----:B------:R-:W-:Y:S01]  /*1470*/  ULDC UR5, c[0x0][0x2f0] ;  /* 0x0000bc0000057ab9 */ /* 0x000fe20000000800 */
[----:B------:R-:W-:-:S04]  /*1480*/  USEL UR4, UR4, 0x1, UP0 ;  /* 0x0000000104047887 */ /* 0x000fc80008000000 */
[----:B------:R-:W-:-:S03]  /*1490*/  UIMAD UR4, UR4, UR5, URZ ;  /* 0x00000005040472a4 */ /* 0x000fc6000f8e023f */
[----:B------:R-:W-:Y:S02]  /*14a0*/  ULDC UR5, c[0x0][0x348] ;  /* 0x0000d20000057ab9 */ /* 0x000fe40000000800 */
[----:B------:R-:W-:Y:S02]  /*14b0*/  IMAD.U32 R25, RZ, RZ, UR5 ;  /* 0x00000005ff197e24 */ /* 0x000fe4000f8e00ff */
[----:B------:R-:W-:Y:S01]  /*14c0*/  IMAD.U32 R28, RZ, RZ, UR4 ;  /* 0x00000004ff1c7e24 */ /* 0x000fe2000f8e00ff */
[----:B0-----:R-:W-:Y:S06]  /*14d0*/  @P2 BRA `(.L_x_6946) ;  /* 0x0000000000242947 */ /* 0x001fec0003800000 */
        /* <DEDUP_REMOVED lines=9> */
.L_x_6946:
[----:B------:R-:W-:Y:S01]  /*1570*/  ULDC.64 UR4, c[0x0][0xa20] ;  /* 0x0002880000047ab9 */ /* 0x000fe20000000a00 */
[C---:B------:R-:W-:Y:S01]  /*1580*/  LOP3.LUT R2, R30.reuse, 0xff000000, RZ, 0xc0, !PT ;  /* 0xff0000001e027812 */ /* 0x040fe200078ec0ff */
[----:B------:R-:W-:Y:S01]  /*1590*/  IMAD.MOV.U32 R208, RZ, RZ, R29 ;  /* 0x000000ffffd07224 */ /* 0x000fe200078e001d */
[----:B------:R-:W-:Y:S02]  /*15a0*/  ISETP.NE.U32.AND P1, PT, RZ, UR4, PT ;  /* 0x00000004ff007c0c */ /* 0x000fe4000bf25070 */
[C---:B------:R-:W-:Y:S02]  /*15b0*/  LOP3.LUT R0, R30.reuse, 0xff0000, RZ, 0xc0, !PT ;  /* 0x00ff00001e007812 */ /* 0x040fe400078ec0ff */
[----:B------:R-:W-:Y:S02]  /*15c0*/  ISETP.NE.AND.EX P1, PT, RZ, UR5, PT, P1 ;  /* 0x00000005ff007c0c */ /* 0x000fe4000bf25310 */
[----:B------:R-:W-:Y:S02]  /*15d0*/  SHF.R.U32.HI R3, RZ, 0x8, R2 ;  /* 0x00000008ff037819 */ /* 0x000fe40000011602 */
[----:B------:R-:W-:-:S02]  /*15e0*/  LOP3.LUT R2, R30, 0xffff, RZ, 0xc0, !PT ;  /* 0x0000ffff1e027812 */ /* 0x000fc400078ec0ff */
[----:B------:R-:W-:-:S07]  /*15f0*/  LEA.HI R204, R0, R3, RZ, 0x10 ;  /* 0x0000000300cc7211 */ /* 0x000fce00078f80ff */
[----:B------:R-:W-:Y:S05]  /*1600*/  @!P1 BRA `(.L_x_6947) ;  /* 0x0000000000109947 */ /* 0x000fea0003800000 */
[----:B------:R-:W-:-:S04]  /*1610*/  IADD3 R4, P0, R206, UR4, RZ ;  /* 0x00000004ce047c10 */ /* 0x000fc8000ff1e0ff */
[----:B------:R-:W-:-:S05]  /*1620*/  IADD3.X R5, R207, UR5, RZ, P0, !PT ;  /* 0x00000005cf057c10 */ /* 0x000fca00087fe4ff */
[----:B------:R0:W5:Y:S01]  /*1630*/  LDG.E R28, desc[UR42][R4.64] ;  /* 0x0000002a041c7981 */ /* 0x000162000c1e1900 */
[----:B------:R-:W-:Y:S05]  /*1640*/  BRA `(.L_x_6948) ;  /* 0x0000000000107947 */ /* 0x000fea0003800000 */
.L_x_6947:
[----:B------:R-:W-:Y:S05]  /*1650*/  @!P0 BRA `(.L_x_6948) ;  /* 0x00000000000c8947 */ /* 0x000fea0003800000 */
[----:B------:R-:W2:Y:S04]  /*1660*/  LDG.E R3, desc[UR42][R6.64] ;  /* 0x0000002a06037981 */ /* 0x000ea8000c1e1900 */
[----:B------:R-:W2:Y:S02]  /*1670*/  LDG.E R28, desc[UR42][R6.64+0x4] ;  /* 0x0000042a061c7981 */ /* 0x000ea4000c1e1900 */
[----:B--2---:R-:W-:-:S07]  /*1680*/  IMAD.IADD R28, R28, 0x1, -R3 ;  /* 0x000000011c1c7824 */ /* 0x004fce00078e0a03 */
.L_x_6948:
[----:B------:R-:W-:Y:S01]  /*1690*/  ULDC.64 UR4, c[0x0][0xa10] ;  /* 0x0002840000047ab9 */ /* 0x000fe20000000a00 */
[----:B------:R-:W2:Y:S01]  /*16a0*/  LDL.LU R8, [R1] ;  /* 0x0000000001087983 */ /* 0x000ea20000300800 */
[----:B------:R-:W-:-:S04]  /*16b0*/  ISETP.NE.U32.AND P0, PT, RZ, UR4, PT ;  /* 0x00000004ff007c0c */ /* 0x000fc8000bf05070 */
[----:B------:R-:W-:Y:S01]  /*16c0*/  ISETP.NE.AND.EX P0, PT, RZ, UR5, PT, P0 ;  /* 0x00000005ff007c0c */ /* 0x000fe2000bf05300 */
[----:B------:R-:W-:Y:S02]  /*16d0*/  ULDC.64 UR4, c[0x0][0xa30] ;  /* 0x00028c0000047ab9 */ /* 0x000fe40000000a00 */
[----:B------:R-:W-:-:S10]  /*16e0*/  ISETP.NE.U32.AND P1, PT, RZ, UR4, PT ;  /* 0x00000004ff007c0c */ /* 0x000fd4000bf25070 */
[----:B0-----:R-:W0:Y:S02]  /*16f0*/  @P0 LDC.64 R4, c[0x0][0xa10] ;  /* 0x00028400ff040b82 */ /* 0x001e240000000a00 */
[----:B0-----:R-:W-:-:S05]  /*1700*/  @P0 IMAD.WIDE R4, R205, 0x4, R4 ;  /* 0x00000004cd040825 */ /* 0x001fca00078e0204 */
[----:B------:R-:W3:Y:S04]  /*1710*/  @P0 LDG.E R0, desc[UR42][R4.64] ;  /* 0x0000002a04000981 */ /* 0x000ee8000c1e1900 */
[----:B------:R-:W3:Y:S01]  /*1720*/  @P0 LDG.E R3, desc[UR42][R4.64+0x4] ;  /* 0x0000042a04030981 */ /* 0x000ee2000c1e1900 */
[----:B------:R-:W-:Y:S02]  /*1730*/  ISETP.NE.AND.EX P1, PT, RZ, UR5, PT, P1 ;  /* 0x00000005ff007c0c */ /* 0x000fe4000bf25310 */
[----:B-----5:R-:W-:-:S11]  /*1740*/  MOV R24, R28 ;  /* 0x0000001c00187202 */ /* 0x020fd60000000f00 */
[----:B------:R-:W-:-:S04]  /*1750*/  @P1 IADD3 R6, P2, R206, UR4, RZ ;  /* 0x00000004ce061c10 */ /* 0x000fc8000ff5e0ff */
[----:B------:R-:W-:-:S05]  /*1760*/  @P1 IADD3.X R7, R207, UR5, RZ, P2, !PT ;  /* 0x00000005cf071c10 */ /* 0x000fca00097fe4ff */
[----:B------:R0:W5:Y:S01]  /*1770*/  @P1 LDG.E R24, desc[UR42][R6.64] ;  /* 0x0000002a06181981 */ /* 0x000162000c1e1900 */
[----:B------:R-:W-:Y:S01]  /*1780*/  IMAD.IADD R10, R28, 0x1, -R9 ;  /* 0x000000011c0a7824 */ /* 0x000fe200078e0a09 */
[----:B------:R-:W-:Y:S01]  /*1790*/  BSSY B0, `(.L_x_6949) ;  /* 0x000002c000007945 */ /* 0x000fe20003800000 */
[----:B------:R-:W-:Y:S02]  /*17a0*/  LOP3.LUT R209, R204, 0xff, RZ, 0xc0, !PT ;  /* 0x000000ffccd17812 */ /* 0x000fe400078ec0ff */
[----:B------:R-:W-:Y:S02]  /*17b0*/  SHF.R.U32.HI R204, RZ, 0x10, R204 ;  /* 0x00000010ffcc7819 */ /* 0x000fe400000116cc */
[----:B--2---:R-:W-:Y:S01]  /*17c0*/  LOP3.LUT R8, R8, 0xffffffef, RZ, 0xc0, !PT ;  /* 0xffffffef08087812 */ /* 0x004fe200078ec0ff */
[----:B---3--:R-:W-:-:S04]  /*17d0*/  @P0 IMAD.IADD R25, R3, 0x1, -R0 ;  /* 0x0000000103190824 */ /* 0x008fc800078e0a00 */
[----:B------:R-:W-:-:S04]  /*17e0*/  IMAD.IADD R95, R10, 0x1, R25 ;  /* 0x000000010a5f7824 */ /* 0x000fc800078e0219 */
[C---:B------:R-:W-:Y:S01]  /*17f0*/  VIADD R0, R95.reuse, 0x7f ;  /* 0x0000007f5f007836 */ /* 0x040fe20000000000 */
[----:B------:R-:W-:-:S04]  /*1800*/  ISETP.GE.AND P3, PT, R95, 0x1, PT ;  /* 0x000000015f00780c */ /* 0x000fc80003f66270 */
[----:B------:R-:W-:-:S04]  /*1810*/  SHF.R.S32.HI R3, RZ, 0x1f, R0 ;  /* 0x0000001fff037819 */ /* 0x000fc80000011400 */
[----:B------:R-:W-:Y:S01]  /*1820*/  LEA.HI R3, R3, R0, RZ, 0x7 ;  /* 0x0000000003037211 */ /* 0x000fe200078f38ff */
[----:B------:R-:W-:-:S03]  /*1830*/  IMAD.MOV.U32 R0, RZ, RZ, RZ ;  /* 0x000000ffff007224 */ /* 0x000fc600078e00ff */
[----:B------:R-:W-:Y:S02]  /*1840*/  SHF.R.S32.HI R92, RZ, 0x7, R3 ;  /* 0x00000007ff5c7819 */ /* 0x000fe40000011403 */
        /* <DEDUP_REMOVED lines=17> */
[----:B0-----:R-:W-:Y:S01]  /*1960*/  MOV R4, RZ ;  /* 0x000000ff00047202 */ /* 0x001fe20000000f00 */
        /* <DEDUP_REMOVED lines=14> */
.L_x_6950:
[----:B------:R-:W-:Y:S05]  /*1a50*/  BSYNC B0 ;  /* 0x0000000000007941 */ /* 0x000fea0003800000 */
.L_x_6949:
[----:B------:R-:W-:-:S05]  /*1a60*/  IMAD R3, R209, R0, RZ ;  /* 0x00000000d1037224 */ /* 0x000fca00078e02ff */
[C---:B------:R-:W-:Y:S01]  /*1a70*/  VIADDMNMX R0, R3.reuse, R0, R92, PT ;  /* 0x0000000003007246 */ /* 0x040fe2000380015c */
[----:B------:R-:W-:-:S04]  /*1a80*/  IMAD R3, R3, 0x80, -R10 ;  /* 0x0000008003037824 */ /* 0x000fc800078e0a0a */
[----:B------:R-:W-:Y:S01]  /*1a90*/  IMAD R0, R0, 0x80, -R10 ;  /* 0x0000008000007824 */ /* 0x000fe200078e0a0a */
[----:B------:R-:W-:-:S04]  /*1aa0*/  VIMNMX R3, RZ, R3, !PT ;  /* 0x00000003ff037248 */ /* 0x000fc80007fe0100 */
[----:B------:R-:W-:Y:S02]  /*1ab0*/  VIMNMX R0, R0, R25, PT ;  /* 0x0000001900007248 */ /* 0x000fe40003fe0100 */
[----:B------:R-:W-:Y:S02]  /*1ac0*/  SHF.R.U32.HI R26, RZ, 0x7, R3 ;  /* 0x00000007ff1a7819 */ /* 0x000fe40000011603 */
[----:B------:R-:W-:Y:S02]  /*1ad0*/  ISETP.GT.AND P0, PT, R0, R3, PT ;  /* 0x000000030000720c */ /* 0x000fe40003f04270 */
[----:B------:R-:W-:-:S11]  /*1ae0*/  MOV R27, R26 ;  /* 0x0000001a001b7202 */ /* 0x000fd60000000f00 */
        /* <DEDUP_REMOVED lines=18> */
[----:B------:R-:W-:Y:S01]  /*1c10*/  IMAD.U32 R10, RZ, RZ, UR6 ;  /* 0x00000006ff0a7e24 */ /* 0x000fe2000f8e00ff */
[----:B------:R-:W-:Y:S01]  /*1c20*/  MOV R12, 0x1 ;  /* 0x00000001000c7802 */ /* 0x000fe20000000f00 */
[----:B0-----:R-:W-:Y:S02]  /*1c30*/  IMAD.U32 R6, RZ, RZ, UR4 ;  /* 0x00000004ff067e24 */ /* 0x001fe4000f8e00ff */
[----:B------:R-:W-:-:S02]  /*1c40*/  IMAD.U32 R7, RZ, RZ, UR5 ;  /* 0x00000005ff077e24 */ /* 0x000fc4000f8e00ff */
[----:B------:R-:W-:Y:S02]  /*1c50*/  IMAD.U32 R11, RZ, RZ, UR7 ;  /* 0x00000007ff0b7e24 */ /* 0x000fe4000f8e00ff */
[----:B------:R-:W-:Y:S02]  /*1c60*/  IMAD.MOV.U32 R8, RZ, RZ, 0x70 ;  /* 0x00000070ff087424 */ /* 0x000fe400078e00ff */
[----:B-1----:R-:W-:-:S07]  /*1c70*/  IMAD.MOV.U32 R13, RZ, RZ, RZ ;  /* 0x000000ffff0d7224 */ /* 0x002fce00078e00ff */
[----:B------:R-:W-:-:S07]  /*1c80*/  LEPC R20, `(.L_x_6953) ;  /* 0x000000001014794e */ /* 0x000fce0000000000 */
[----:B--2--5:R-:W-:Y:S05]  /*1c90*/  CALL.ABS.NOINC R14 ;  /* 0x000000000e007343 */ /* 0x024fea0003c00000 */
.L_x_6953:
[----:B------:R-:W-:Y:S05]  /*1ca0*/  BSYNC B6 ;  /* 0x0000000000067941 */ /* 0x000fea0003800000 */
.L_x_6952:
        /* <DEDUP_REMOVED lines=12> */
[----:B0-----:R-:W-:Y:S01]  /*1d70*/  MOV R8, 0x70 ;  /* 0x0000007000087802 */ /* 0x001fe20000000f00 */
[----:B------:R-:W-:Y:S02]  /*1d80*/  IMAD.U32 R6, RZ, RZ, UR4 ;  /* 0x00000004ff067e24 */ /* 0x000fe4000f8e00ff */
[----:B------:R-:W-:-:S02]  /*1d90*/  IMAD.U32 R7, RZ, RZ, UR5 ;  /* 0x00000005ff077e24 */ /* 0x000fc4000f8e00ff */
[----:B------:R-:W-:Y:S02]  /*1da0*/  IMAD.U32 R11, RZ, RZ, UR7 ;  /* 0x00000007ff0b7e24 */ /* 0x000fe4000f8e00ff */
[----:B------:R-:W-:Y:S02]  /*1db0*/  IMAD.MOV.U32 R12, RZ, RZ, 0x1 ;  /* 0x00000001ff0c7424 */ /* 0x000fe400078e00ff */
[----:B-1----:R-:W-:-:S07]  /*1dc0*/  IMAD.MOV.U32 R13, RZ, RZ, RZ ;  /* 0x000000ffff0d7224 */ /* 0x002fce00078e00ff */
[----:B------:R-:W-:-:S07]  /*1dd0*/  LEPC R20, `(.L_x_6955) ;  /* 0x000000001014794e */ /* 0x000fce0000000000 */
[----:B--2--5:R-:W-:Y:S05]  /*1de0*/  CALL.ABS.NOINC R14 ;  /* 0x000000000e007343 */ /* 0x024fea0003c00000 */
.L_x_6955:
[----:B------:R-:W-:Y:S05]  /*1df0*/  BSYNC B6 ;  /* 0x0000000000067941 */ /* 0x000fea0003800000 */
.L_x_6954:
[----:B------:R-:W-:Y:S01]  /*1e00*/  ULDC.64 UR4, c[0x0][0x9f8] ;  /* 0x00027e0000047ab9 */ /* 0x000fe20000000a00 */
[----:B------:R-:W-:Y:S01]  /*1e10*/  IMAD.MOV.U32 R0, RZ, RZ, R205 ;  /* 0x000000ffff007224 */ /* 0x000fe200078e00cd */
[----:B------:R-:W-:Y:S01]  /*1e20*/  ISETP.NE.U32.AND P0, PT, RZ, UR4, PT ;  /* 0x00000004ff007c0c */ /* 0x000fe2000bf05070 */
[----:B------:R-:W1:Y:S03]  /*1e30*/  LDC R37, c[0x0][0x3f4] ;  /* 0x0000fd00ff257b82 */ /* 0x000e660000000800 */
[----:B------:R-:W-:-:S05]  /*1e40*/  ISETP.NE.AND.EX P0, PT, RZ, UR5, PT, P0 ;  /* 0x00000005ff007c0c */ /* 0x000fca000bf05300 */
[----:B------:R-:W0:Y:S08]  /*1e50*/  LDC.64 R14, c[0x0][0x3f8] ;  /* 0x0000fe00ff0e7b82 */ /* 0x000e300000000a00 */
[----:B------:R-:W-:Y:S01]  /*1e60*/  @P0 IADD3 R4, P1, R206, UR4, RZ ;  /* 0x00000004ce040c10 */ /* 0x000fe2000ff3e0ff */
[----:B------:R-:W2:Y:S03]  /*1e70*/  LDC.64 R12, c[0x0][0x408] ;  /* 0x00010200ff0c7b82 */ /* 0x000ea60000000a00 */
[----:B------:R-:W-:-:S05]  /*1e80*/  @P0 IADD3.X R5, R207, UR5, RZ, P1, !PT ;  /* 0x00000005cf050c10 */ /* 0x000fca0008ffe4ff */
[----:B------:R3:W4:Y:S01]  /*1e90*/  @P0 LDG.E R0, desc[UR42][R4.64] ;  /* 0x0000002a04000981 */ /* 0x000722000c1e1900 */
[----:B-1----:R-:W-:Y:S01]  /*1ea0*/  ISETP.GE.AND P0, PT, R16, R37, PT ;  /* 0x000000251000720c */ /* 0x002fe20003f06270 */
[----:B------:R-:W-:Y:S01]  /*1eb0*/  IMAD.SHL.U32 R33, R153, 0x40, RZ ;  /* 0x0000004099217824 */ /* 0x000fe200078e00ff */
[----:B------:R-:W-:Y:S01]  /*1ec0*/  SHF.R.S32.HI R9, RZ, 0x1f, R153 ;  /* 0x0000001fff097819 */ /* 0x000fe20000011499 */
[----:B------:R-:W1:Y:S01]  /*1ed0*/  S2R R38, SR_TID.X ;  /* 0x0000000000267919 */ /* 0x000e620000002100 */
[----:B-----5:R-:W-:Y:S01]  /*1ee0*/  SHF.R.S32.HI R11, RZ, 0x1f, R24 ;  /* 0x0000001fff0b7819 */ /* 0x020fe20000011418 */
[----:B------:R-:W-:Y:S01]  /*1ef0*/  IMAD.IADD R3, R31, 0x1, R28 ;  /* 0x000000011f037824 */ /* 0x000fe200078e021c */
[----:B------:R-:W-:Y:S01]  /*1f00*/  SHF.R.U32.HI R32, RZ, 0x3, R193 ;  /* 0x00000003ff207819 */ /* 0x000fe200000116c1 */
[-C--:B0-----:R-:W-:Y:S01]  /*1f10*/  IMAD R6, R9, R14.reuse, RZ ;  /* 0x0000000e09067224 */ /* 0x081fe200078e02ff */
[----:B------:R-:W-:Y:S01]  /*1f20*/  SHF.R.U32.HI R30, RZ, 0x3, R192 ;  /* 0x00000003ff1e7819 */ /* 0x000fe200000116c0 */
[----:B------:R-:W-:Y:S01]  /*1f30*/  IMAD.WIDE.U32 R80, R153, R14, R18 ;  /* 0x0000000e99507225 */ /* 0x000fe200078e0012 */
[----:B---3--:R-:W-:-:S02]  /*1f40*/  SEL R5, R37, RZ, P0 ;  /* 0x000000ff25057207 */ /* 0x008fc40000000000 */
[----:B------:R-:W-:Y:S01]  /*1f50*/  SHF.R.U32.HI R21, RZ, 0x3, R159 ;  /* 0x00000003ff157819 */ /* 0x000fe2000001169f */
[----:B------:R-:W-:Y:S02]  /*1f60*/  IMAD R83, R153, R15, R6 ;  /* 0x0000000f99537224 */ /* 0x000fe400078e0206 */
[----:B--2---:R-:W-:Y:S01]  /*1f70*/  IMAD R4, R9, R12, RZ ;  /* 0x0000000c09047224 */ /* 0x004fe200078e02ff */
[----:B------:R-:W-:Y:S01]  /*1f80*/  SHF.L.U64.HI R31, R12, 0x6, R13 ;  /* 0x000000060c1f7819 */ /* 0x000fe2000001020d */
[----:B------:R-:W-:Y:S01]  /*1f90*/  IMAD.IADD R5, R16, 0x1, R5 ;  /* 0x0000000110057824 */ /* 0x000fe200078e0205 */
[----:B------:R-:W-:Y:S01]  /*1fa0*/  SHF.L.U32 R35, R12, 0x7, RZ ;  /* 0x000000070c237819 */ /* 0x000fe200000006ff */
[----:B------:R-:W-:-:S04]  /*1fb0*/  IMAD.WIDE.U32 R6, R153, R14, R16 ;  /* 0x0000000e99067225 */ /* 0x000fc800078e0010 */
[C---:B------:R-:W-:Y:S01]  /*1fc0*/  IMAD R9, R153.reuse, R13, R4 ;  /* 0x0000000d99097224 */ /* 0x040fe200078e0204 */
[----:B------:R-:W-:Y:S01]  /*1fd0*/  SHF.R.S32.HI R4, RZ, 0x1f, R5 ;  /* 0x0000001fff047819 */ /* 0x000fe20000011405 */
[C---:B------:R-:W-:Y:S01]  /*1fe0*/  IMAD.WIDE.U32 R84, R153.reuse, R12, R18 ;  /* 0x0000000c99547225 */ /* 0x040fe200078e0012 */
[----:B------:R-:W-:Y:S02]  /*1ff0*/  MOV R82, R6 ;  /* 0x0000000600527202 */ /* 0x000fe40000000f00 */
[CC--:B------:R-:W-:Y:S01]  /*2000*/  LEA.HI R40, R4.reuse, R5.reuse, RZ, 0x3 ;  /* 0x0000000504287211 */ /* 0x0c0fe200078f18ff */
[----:B------:R-:W-:Y:S01]  /*2010*/  IMAD.WIDE.U32 R86, R153, R12, R16 ;  /* 0x0000000c99567225 */ /* 0x000fe200078e0010 */
[----:B------:R-:W-:Y:S02]  /*2020*/  LEA.HI R6, R4, R5, RZ, 0x6 ;  /* 0x0000000504067211 */ /* 0x000fe400078f30ff */
[----:B------:R-:W-:Y:S01]  /*2030*/  LOP3.LUT R4, R40, 0x38, RZ, 0xc0, !PT ;  /* 0x0000003828047812 */ /* 0x000fe200078ec0ff */
[----:B------:R-:W-:Y:S01]  /*2040*/  IMAD.IADD R81, R81, 0x1, R83 ;  /* 0x0000000151517824 */ /* 0x000fe200078e0253 */
[----:B------:R-:W-:Y:S01]  /*2050*/  LOP3.LUT R10, R159, 0x38, R40, 0xf8, !PT ;  /* 0x000000389f0a7812 */ /* 0x000fe200078ef828 */
[----:B------:R-:W-:Y:S01]  /*2060*/  IMAD.IADD R83, R83, 0x1, R7 ;  /* 0x0000000153537824 */ /* 0x000fe200078e0207 */
[----:B-1----:R-:W-:Y:S01]  /*2070*/  SHF.R.U32.HI R38, RZ, 0x7, R38 ;  /* 0x00000007ff267819 */ /* 0x002fe20000011626 */
[----:B------:R-:W-:Y:S01]  /*2080*/  IMAD.SHL.U32 R6, R6, 0x80, RZ ;  /* 0x0000008006067824 */ /* 0x000fe200078e00ff */
[--C-:B------:R-:W-:Y:S01]  /*2090*/  LOP3.LUT R7, R193, 0x38, R40.reuse, 0xf8, !PT ;  /* 0x00000038c1077812 */ /* 0x100fe200078ef828 */
[----:B------:R-:W-:Y:S01]  /*20a0*/  IMAD.IADD R85, R85, 0x1, R9 ;  /* 0x0000000155557824 */ /* 0x000fe200078e0209 */
[----:B------:R-:W-:Y:S01]  /*20b0*/  ISETP.NE.AND P6, PT, R38, 0x1, PT ;  /* 0x000000012600780c */ /* 0x000fe20003fc5270 */
[----:B------:R-:W-:Y:S01]  /*20c0*/  IMAD.IADD R87, R9, 0x1, R87 ;  /* 0x0000000109577824 */ /* 0x000fe200078e0257 */
[----:B------:R-:W-:Y:S01]  /*20d0*/  LOP3.LUT R9, R192, 0x38, R40, 0xf8, !PT ;  /* 0x00000038c0097812 */ /* 0x000fe200078ef828 */
[C---:B------:R-:W-:Y:S01]  /*20e0*/  IMAD R20, R11.reuse, R14, RZ ;  /* 0x0000000e0b147224 */ /* 0x040fe200078e02ff */
[----:B------:R-:W-:Y:S01]  /*20f0*/  LOP3.LUT R5, R4, 0x1c0, R33, 0xf8, !PT ;  /* 0x000001c004057812 */ /* 0x000fe200078ef821 */
[----:B------:R-:W-:Y:S01]  /*2100*/  IMAD R11, R11, R12, RZ ;  /* 0x0000000c0b0b7224 */ /* 0x000fe200078e02ff */
[----:B------:R-:W-:Y:S01]  /*2110*/  LOP3.LUT R8, R6, 0xffffe000, RZ, 0xc0, !PT ;  /* 0xffffe00006087812 */ /* 0x000fe200078ec0ff */
[C---:B------:R-:W-:Y:S01]  /*2120*/  IMAD R39, R24.reuse, R15, R20 ;  /* 0x0000000f18277224 */ /* 0x040fe200078e0214 */
[----:B------:R-:W-:Y:S01]  /*2130*/  LOP3.LUT R4, R7, R32, RZ, 0x3c, !PT ;  /* 0x0000002007047212 */ /* 0x000fe200078e3cff */
[----:B------:R-:W-:Y:S01]  /*2140*/  IMAD.WIDE.U32 R80, R24, R14, R80 ;  /* 0x0000000e18507225 */ /* 0x000fe200078e0050 */
[----:B------:R-:W-:-:S02]  /*2150*/  LOP3.LUT R9, R9, R30, RZ, 0x3c, !PT ;  /* 0x0000001e09097212 */ /* 0x000fc400078e3cff */
[----:B------:R-:W-:Y:S01]  /*2160*/  LOP3.LUT R6, R10, R21, RZ, 0x3c, !PT ;  /* 0x000000150a067212 */ /* 0x000fe200078e3cff */
[----:B------:R-:W-:Y:S05]  /*2170*/  @!P6 WARPSYNC.ALL ;  /* 0x000000000000e948 */ /* 0x000fea0003800000 */
[----:B------:R-:W-:Y:S01]  /*2180*/  LOP3.LUT R7, R5, R200, RZ, 0x3c, !PT ;  /* 0x000000c805077212 */ /* 0x000fe200078e3cff */
[----:B------:R-:W-:Y:S01]  /*2190*/  IMAD.WIDE.U32 R82, R24, R14, R82 ;  /* 0x0000000e18527225 */ /* 0x000fe200078e0052 */
[----:B------:R-:W-:Y:S01]  /*21a0*/  LOP3.LUT R77, R40, 0xfffffff8, RZ, 0xc0, !PT ;  /* 0xfffffff8284d7812 */ /* 0x000fe200078ec0ff */
[----:B------:R-:W-:Y:S01]  /*21b0*/  ULDC UR4, c[0x0][0x2f4] ;  /* 0x0000bd0000047ab9 */ /* 0x000fe20000000800 */
[-C--:B------:R-:W-:Y:S01]  /*21c0*/  IADD3 R4, R4, R8.reuse, R199 ;  /* 0x0000000804047210 */ /* 0x080fe20007ffe0c7 */
[C---:B------:R-:W-:Y:S01]  /*21d0*/  IMAD R11, R24.reuse, R13, R11 ;  /* 0x0000000d180b7224 */ /* 0x040fe200078e020b */
[----:B------:R-:W-:Y:S01]  /*21e0*/  IADD3 R5, R9, R8, R198 ;  /* 0x0000000809057210 */ /* 0x000fe20007ffe0c6 */
[----:B------:R-:W-:Y:S01]  /*21f0*/  IMAD.WIDE.U32 R84, R24, R12, R84 ;  /* 0x0000000c18547225 */ /* 0x000fe200078e0054 */
[----:B------:R-:W-:-:S02]  /*2200*/  IADD3 R6, R6, R8, R197 ;  /* 0x0000000806067210 */ /* 0x000fc40007ffe0c5 */
[----:B------:R-:W-:Y:S01]  /*2210*/  IADD3 R7, R7, R8, R201 ;  /* 0x0000000807077210 */ /* 0x000fe20007ffe0c9 */
[----:B------:R-:W-:Y:S01]  /*2220*/  IMAD.WIDE.U32 R86, R24, R12, R86 ;  /* 0x0000000c18567225 */ /* 0x000fe200078e0056 */
[C-C-:B------:R-:W-:Y:S02]  /*2230*/  SHF.L.U64.HI R8, R14.reuse, 0x5, R15.reuse ;  /* 0x000000050e087819 */ /* 0x140fe4000001020f */
[--C-:B------:R-:W-:Y:S01]  /*2240*/  SHF.L.U64.HI R9, R14, 0x6, R15.reuse ;  /* 0x000000060e097819 */ /* 0x100fe2000001020f */
[----:B------:R-:W-:Y:S01]  /*2250*/  VIADD R94, R38, 0x8 ;  /* 0x00000008265e7836 */ /* 0x000fe20000000000 */
[----:B------:R-:W-:Y:S01]  /*2260*/  SHF.L.U64.HI R10, R14, 0x7, R15 ;  /* 0x000000070e0a7819 */ /* 0x000fe2000001020f */
[----:B------:R-:W-:Y:S01]  /*2270*/  IMAD.IADD R38, R81, 0x1, R39 ;  /* 0x0000000151267824 */ /* 0x000fe200078e0227 */
[--C-:B------:R-:W-:Y:S01]  /*2280*/  SHF.L.U64.HI R30, R12, 0x5, R13.reuse ;  /* 0x000000050c1e7819 */ /* 0x100fe2000001020d */
[----:B------:R-:W-:Y:S01]  /*2290*/  IMAD.SHL.U32 R20, R14, 0x20, RZ ;  /* 0x000000200e147824 */ /* 0x000fe200078e00ff */
[----:B------:R-:W-:Y:S01]  /*22a0*/  SHF.L.U64.HI R32, R12, 0x7, R13 ;  /* 0x000000070c207819 */ /* 0x000fe2000001020d */
[----:B------:R-:W-:Y:S01]  /*22b0*/  IMAD.SHL.U32 R21, R14, 0x40, RZ ;  /* 0x000000400e157824 */ /* 0x000fe200078e00ff */
[----:B------:R-:W-:Y:S01]  /*22c0*/  ISETP.GE.AND P1, PT, R16, UR4, PT ;  /* 0x0000000410007c0c */ /* 0x000fe2000bf26270 */
[----:B------:R-:W-:Y:S01]  /*22d0*/  IMAD.SHL.U32 R28, R14, 0x80, RZ ;  /* 0x000000800e1c7824 */ /* 0x000fe200078e00ff */
[----:B------:R-:W-:Y:S01]  /*22e0*/  ISETP.GE.AND P2, PT, R23, UR4, PT ;  /* 0x0000000417007c0c */ /* 0x000fe2000bf46270 */
[C---:B------:R-:W-:Y:S01]  /*22f0*/  IMAD.SHL.U32 R33, R12.reuse, 0x20, RZ ;  /* 0x000000200c217824 */ /* 0x040fe200078e00ff */
[----:B------:R-:W-:Y:S01]  /*2300*/  SHF.R.S32.HI R79, RZ, 0x3, R40 ;  /* 0x00000003ff4f7819 */ /* 0x000fe20000011428 */
[----:B------:R-:W-:Y:S01]  /*2310*/  IMAD.SHL.U32 R34, R12, 0x40, RZ ;  /* 0x000000400c227824 */ /* 0x000fe200078e00ff */
[----:B------:R-:W-:Y:S01]  /*2320*/  SHF.R.S32.HI R89, RZ, 0x1f, R77 ;  /* 0x0000001fff597819 */ /* 0x000fe2000001144d */
[----:B------:R-:W-:-:S02]  /*2330*/  IMAD R36, R203, 0x20, R153 ;  /* 0x00000020cb247824 */ /* 0x000fc400078e0299 */
[----:B------:R-:W-:Y:S02]  /*2340*/  IMAD.SHL.U32 R37, R37, 0x2, RZ ;  /* 0x0000000225257824 */ /* 0x000fe400078e00ff */
[----:B------:R-:W-:Y:S02]  /*2350*/  IMAD.IADD R39, R39, 0x1, R83 ;  /* 0x0000000127277824 */ /* 0x000fe400078e0253 */
[----:B------:R-:W-:Y:S02]  /*2360*/  IMAD.IADD R76, R85, 0x1, R11 ;  /* 0x00000001554c7824 */ /* 0x000fe400078e020b */
[----:B------:R-:W-:Y:S01]  /*2370*/  IMAD.IADD R78, R11, 0x1, R87 ;  /* 0x000000010b4e7824 */ /* 0x000fe200078e0257 */
[----:B------:R-:W-:Y:S01]  /*2380*/  @!P6 BAR.SYNC.DEFER_BLOCKING 0x9, 0x100 ;  /* 0x024400000000eb1d */ /* 0x000fe20000010000 */
[----:B----4-:R-:W-:-:S07]  /*2390*/  SHF.R.S32.HI R88, RZ, 0x1f, R0 ;  /* 0x0000001fff587819 */ /* 0x010fce0000011400 */
.L_x_7053:
[----:B--2-4-:R-:W2:Y:S01]  /*23a0*/  LDL.LU R43, [R1] ;  /* 0x00000000012b7983 */ /* 0x014ea20000300800 */
[----:B------:R-:W0:Y:S01]  /*23b0*/  LDC R99, c[0x0][0x430] ;  /* 0x00010c00ff637b82 */ /* 0x000e220000000800 */
[----:B------:R-:W-:Y:S02]  /*23c0*/  VIADD R27, R27, 0xffffffff ;  /* 0xffffffff1b1b7836 */ /* 0x000fe40000000000 */
[----:B------:R-:W-:-:S03]  /*23d0*/  IMAD.MOV.U32 R100, RZ, RZ, RZ ;  /* 0x000000ffff647224 */ /* 0x000fc600078e00ff */
[----:B------:R-:W-:Y:S02]  /*23e0*/  LEA R12, R27, R36, 0x7 ;  /* 0x000000241b0c7211 */ /* 0x000fe400078e38ff */
[----:B-1----:R-:W1:Y:S02]  /*23f0*/  LDC R102, c[0x0][0x3f4] ;  /* 0x0000fd00ff667b82 */ /* 0x002e640000000800 */
[----:B------:R-:W-:Y:S01]  /*2400*/  ISETP.GE.AND P3, PT, R12, R25, PT ;  /* 0x000000190c00720c */ /* 0x000fe20003f66270 */
[----:B------:R-:W-:-:S03]  /*2410*/  IMAD.IADD R44, R3, 0x1, R12 ;  /* 0x00000001032c7824 */ /* 0x000fc600078e020c */
[----:B------:R-:W-:Y:S01]  /*2420*/  ISETP.GT.OR P3, PT, R36, 0x7f, P3 ;  /* 0x0000007f2400780c */ /* 0x000fe20001f64670 */
[----:B------:R-:W-:Y:S01]  /*2430*/  IMAD.MOV.U32 R40, RZ, RZ, R44 ;  /* 0x000000ffff287224 */ /* 0x000fe200078e002c */
        /* <DEDUP_REMOVED lines=18> */
[----:B------:R-:W-:Y:S05]  /*2560*/  YIELD ;  /* 0x0000000000007946 */ /* 0x000fea0003800000 */
[----:B------:R-:W-:Y:S01]  /*2570*/  IMAD R91, R155, 0x4000, R196 ;  /* 0x000040009b5b7824 */ /* 0x000fe200078e02c4 */
[----:B------:R-:W-:Y:S01]  /*2580*/  BSSY B0, `(.L_x_6956) ;  /* 0x00005d8000007945 */ /* 0x000fe20003800000 */
[----:B------:R-:W-:-:S02]  /*2590*/  IMAD R99, R99, R14, R44 ;  /* 0x0000000e63637224 */ /* 0x000fc400078e022c */
[----:B------:R-:W-:Y:S01]  /*25a0*/  IMAD R91, R91, 0x2, R156 ;  /* 0x000000025b5b7824 */ /* 0x000fe200078e029c */
[----:B--2---:R-:W-:-:S04]  /*25b0*/  LOP3.LUT R43, R43, 0xfffffffb, RZ, 0xc0, !PT ;  /* 0xfffffffb2b2b7812 */ /* 0x004fc800078ec0ff */
[----:B------:R-:W-:-:S05]  /*25c0*/  @P4 LOP3.LUT R43, R43, 0x4, RZ, 0xfc, !PT ;  /* 0x000000042b2b4812 */ /* 0x000fca00078efcff */
[----:B------:R0:W-:Y:S01]  /*25d0*/  STL [R1], R43 ;  /* 0x0000002b01007387 */ /* 0x0001e20000100800 */
[----:B------:R-:W-:Y:S05]  /*25e0*/  @!P3 BRA `(.L_x_6957) ;  /* 0x0000005400a0b947 */ /* 0x000fea0003800000 */
[----:B------:R-:W-:Y:S01]  /*25f0*/  SHF.R.S32.HI R98, RZ, 0x1f, R99 ;  /* 0x0000001fff627819 */ /* 0x000fe20000011463 */
[----:B------:R-:W-:Y:S01]  /*2600*/  ULDC.64 UR4, c[0x0][0x300] ;  /* 0x0000c00000047ab9 */ /* 0x000fe20000000a00 */
[----:B-----5:R-:W-:Y:S01]  /*2610*/  SHF.R.S32.HI R97, RZ, 0x1f, R100 ;  /* 0x0000001fff617819 */ /* 0x020fe20000011464 */
[----:B0-----:R-:W-:-:S04]  /*2620*/  IMAD.WIDE.U32 R12, R99, UR4, RZ ;  /* 0x00000004630c7c25 */ /* 0x001fc8000f8e00ff */
[----:B------:R-:W-:Y:S02]  /*2630*/  IMAD R14, R98, UR4, RZ ;  /* 0x00000004620e7c24 */ /* 0x000fe4000f8e02ff */
[----:B------:R-:W-:Y:S02]  /*2640*/  IMAD R96, R27, -0x80, R25 ;  /* 0xffffff801b607824 */ /* 0x000fe400078e0219 */
[----:B------:R-:W-:Y:S01]  /*2650*/  IMAD R11, R99, UR5, R14 ;  /* 0x00000005630b7c24 */ /* 0x000fe2000f8e020e */
[----:B------:R-:W-:Y:S01]  /*2660*/  ULDC.64 UR4, c[0x0][0x310] ;  /* 0x0000c40000047ab9 */ /* 0x000fe20000000a00 */
[----:B------:R-:W-:Y:S01]  /*2670*/  IMAD R14, R32, R27, RZ ;  /* 0x0000001b200e7224 */ /* 0x000fe200078e02ff */
[----:B------:R-:W-:Y:S01]  /*2680*/  VIMNMX R96, R96, 0x80, PT ;  /* 0x0000008060607848 */ /* 0x000fe20003fe0100 */
[----:B------:R-:W-:Y:S02]  /*2690*/  IMAD R15, R97, UR4, RZ ;  /* 0x00000004610f7c24 */ /* 0x000fe4000f8e02ff */
[----:B------:R-:W-:Y:S01]  /*26a0*/  IMAD.IADD R13, R13, 0x1, R11 ;  /* 0x000000010d0d7824 */ /* 0x000fe200078e020b */
[----:B------:R-:W-:Y:S01]  /*26b0*/  SHF.R.S32.HI R11, RZ, 0x1f, R27 ;  /* 0x0000001fff0b7819 */ /* 0x000fe2000001141b */
[----:B------:R-:W-:-:S02]  /*26c0*/  IMAD R15, R100, UR5, R15 ;  /* 0x00000005640f7c24 */ /* 0x000fc4000f8e020f */
[----:B------:R-:W-:Y:S01]  /*26d0*/  IMAD.WIDE.U32 R12, R100, UR4, R12 ;  /* 0x00000004640c7c25 */ /* 0x000fe2000f8e000c */
[----:B------:R-:W-:-:S04]  /*26e0*/  ULDC.64 UR4, c[0x0][0x308] ;  /* 0x0000c20000047ab9 */ /* 0x000fc80000000a00 */
[----:B------:R-:W-:-:S03]  /*26f0*/  IADD3 R13, R13, R15, RZ ;  /* 0x0000000f0d0d7210 */ /* 0x000fc60007ffe0ff */
[----:B------:R-:W-:-:S04]  /*2700*/  IMAD.WIDE.U32 R106, R2, UR4, R12 ;  /* 0x00000004026a7c25 */ /* 0x000fc8000f8e000c */
[----:B------:R-:W-:Y:S01]  /*2710*/  IMAD R13, R2, UR5, R107 ;  /* 0x00000005020d7c24 */ /* 0x000fe2000f8e026b */
[----:B------:R-:W-:Y:S01]  /*2720*/  ULDC.64 UR4, c[0x0][0x2e8] ;  /* 0x0000ba0000047ab9 */ /* 0x000fe20000000a00 */
[----:B------:R-:W-:Y:S01]  /*2730*/  IMAD R12, R10, R27, RZ ;  /* 0x0000001b0a0c7224 */ /* 0x000fe200078e02ff */
[C---:B------:R-:W-:Y:S01]  /*2740*/  LEA R107, P3, R106.reuse, UR4, 0x1 ;  /* 0x000000046a6b7c11 */ /* 0x040fe2000f8608ff */
[----:B------:R-:W-:Y:S02]  /*2750*/  ULDC.U8 UR4, c[0x0][0x410] ;  /* 0x0001040000047ab9 */ /* 0x000fe40000000000 */
[C---:B------:R-:W-:Y:S01]  /*2760*/  IMAD R41, R11.reuse, R28, R12 ;  /* 0x0000001c0b297224 */ /* 0x040fe200078e020c */
        /* <DEDUP_REMOVED lines=13> */
[----:B------:R-:W-:Y:S02]  /*2840*/  P2R R138, PR, RZ, 0x8 ;  /* 0x00000008ff8a7803 */ /* 0x000fe40000000000 */
        /* <DEDUP_REMOVED lines=23> */
.L_x_6960:
[----:B------:R-:W-:Y:S05]  /*29c0*/  BSYNC B1 ;  /* 0x0000000000017941 */ /* 0x000fea0003800000 */
.L_x_6959:
[----:B------:R-:W-:Y:S01]  /*29d0*/  VIADD R44, R153, 0x20 ;  /* 0x00000020992c7836 */ /* 0x000fe20000000000 */
[----:B------:R-:W-:Y:S01]  /*29e0*/  BSSY B1, `(.L_x_6961) ;  /* 0x000002b000017945 */ /* 0x000fe20003800000 */
[----:B0----5:R-:W-:Y:S01]  /*29f0*/  IMAD.MOV.U32 R41, RZ, RZ, R65 ;  /* 0x000000ffff297224 */ /* 0x021fe200078e0041 */
[----:B------:R-:W-:Y:S01]  /*2a00*/  CS2R R60, SRZ ;  /* 0x00000000003c7805 */ /* 0x000fe2000001ff00 */
        /* <DEDUP_REMOVED lines=12> */
[----:B------:R-:W-:Y:S02]  /*2ad0*/  CS2R R58, SRZ ;  /* 0x00000000003a7805 */ /* 0x000fe4000001ff00 */
[----:B------:R-:W-:Y:S02]  /*2ae0*/  PRMT R124, R41, 0x7610, R124 ;  /* 0x00007610297c7816 */ /* 0x000fe4000000007c */
[----:B------:R-:W-:Y:S02]  /*2af0*/  CS2R R62, SRZ ;  /* 0x00000000003e7805 */ /* 0x000fe4000001ff00 */
[----:B------:R-:W-:Y:S02]  /*2b00*/  PRMT R123, R40, 0x7610, R123 ;  /* 0x00007610287b7816 */ /* 0x000fe4000000007b */
[----:B------:R-:W-:Y:S02]  /*2b10*/  PRMT R135, R42, 0x7610, R135 ;  /* 0x000076102a877816 */ /* 0x000fe40000000087 */
[----:B------:R-:W-:-:S02]  /*2b20*/  PRMT R134, R43, 0x7610, R134 ;  /* 0x000076102b867816 */ /* 0x000fc40000000086 */
[----:B------:R-:W-:Y:S01]  /*2b30*/  P2R R128, PR, RZ, 0x8 ;  /* 0x00000008ff807803 */ /* 0x000fe20000000000 */
        /* <DEDUP_REMOVED lines=21> */
.L_x_6962:
[----:B------:R-:W-:Y:S05]  /*2c90*/  BSYNC B1 ;  /* 0x0000000000017941 */ /* 0x000fea0003800000 */
.L_x_6961:
        /* <DEDUP_REMOVED lines=20> */
[----:B------:R-:W-:Y:S02]  /*2de0*/  CS2R R40, SRZ ;  /* 0x0000000000287805 */ /* 0x000fe4000001ff00 */
[----:B------:R-:W-:-:S02]  /*2df0*/  PRMT R119, R42, 0x7610, R119 ;  /* 0x000076102a777816 */ /* 0x000fc40000000077 */
[----:B------:R-:W-:Y:S02]  /*2e00*/  CS2R R54, SRZ ;  /* 0x0000000000367805 */ /* 0x000fe4000001ff00 */
[----:B------:R-:W-:Y:S02]  /*2e10*/  PRMT R120, R43, 0x7610, R120 ;  /* 0x000076102b787816 */ /* 0x000fe40000000078 */
[----:B------:R-:W-:Y:S02]  /*2e20*/  CS2R R44, SRZ ;  /* 0x00000000002c7805 */ /* 0x000fe4000001ff00 */
[----:B------:R-:W-:Y:S02]  /*2e30*/  CS2R R42, SRZ ;  /* 0x00000000002a7805 */ /* 0x000fe4000001ff00 */
        /* <DEDUP_REMOVED lines=22> */
.L_x_6964:
[----:B------:R-:W-:Y:S05]  /*2fa0*/  BSYNC B1 ;  /* 0x0000000000017941 */ /* 0x000fea0003800000 */
.L_x_6963:
[----:B0-----:R-:W-:Y:S01]  /*2fb0*/  VIADD R72, R153, 0x60 ;  /* 0x0000006099487836 */ /* 0x001fe20000000000 */
[----:B------:R-:W-:Y:S04]  /*2fc0*/  BSSY B1, `(.L_x_6965) ;  /* 0x000001f000017945 */ /* 0x000fe80003800000 */
[----:B------:R-:W-:-:S13]  /*2fd0*/  ISETP.GE.AND P4, PT, R72, R96, PT ;  /* 0x000000604800720c */ /* 0x000fda0003f86270 */
[----:B------:R-:W-:Y:S05]  /*2fe0*/  @P4 BRA `(.L_x_6966) ;  /* 0x0000000000704947 */ /* 0x000fea0003800000 */
[----:B------:R-:W0:Y:S01]  /*2ff0*/  LDC.64 R40, c[0x0][0x3f8] ;  /* 0x0000fe00ff287b82 */ /* 0x000e220000000a00 */
[----:B------:R-:W-:Y:S01]  /*3000*/  IMAD.MOV.U32 R15, RZ, RZ, R90 ;  /* 0x000000ffff0f7224 */ /* 0x000fe200078e005a */
[----:B------:R-:W-:Y:S01]  /*3010*/  ULDC.64 UR4, c[0x0][0x3e8] ;  /* 0x0000fa0000047ab9 */ /* 0x000fe20000000a00 */
[----:B------:R-:W-:Y:S02]  /*3020*/  CS2R R44, SRZ ;  /* 0x00000000002c7805 */ /* 0x000fe4000001ff00 */
[----:B------:R-:W-:Y:S01]  /*3030*/  CS2R R46, SRZ ;  /* 0x00000000002e7805 */ /* 0x000fe2000001ff00 */
[----:B0-----:R-:W-:-:S04]  /*3040*/  IMAD.WIDE.U32 R14, R40, 0x60, R14 ;  /* 0x00000060280e7825 */ /* 0x001fc800078e000e */
[----:B------:R-:W-:Y:S01]  /*3050*/  IMAD R13, R41, 0x60, RZ ;  /* 0x00000060290d7824 */ /* 0x000fe200078e02ff */
[----:B------:R-:W-:-:S04]  /*3060*/  IADD3 R41, P5, R80, R14, RZ ;  /* 0x0000000e50297210 */ /* 0x000fc80007fbe0ff */
[----:B------:R-:W-:Y:S01]  /*3070*/  IADD3.X R42, R38, R15, R13, P5, !PT ;  /* 0x0000000f262a7210 */ /* 0x000fe20002ffe40d */
[----:B------:R-:W-:Y:S01]  /*3080*/  IMAD.MOV.U32 R13, RZ, RZ, R11 ;  /* 0x000000ffff0d7224 */ /* 0x000fe200078e000b */
[----:B------:R-:W0:Y:S02]  /*3090*/  LDC.64 R14, c[0x0][0x408] ;  /* 0x00010200ff0e7b82 */ /* 0x000e240000000a00 */
[----:B0-----:R-:W-:-:S04]  /*30a0*/  IMAD.WIDE.U32 R12, R14, 0x60, R12 ;  /* 0x000000600e0c7825 */ /* 0x001fc800078e000c */
[----:B------:R-:W-:Y:S01]  /*30b0*/  IMAD R15, R15, 0x60, RZ ;  /* 0x000000600f0f7824 */ /* 0x000fe200078e02ff */
[----:B------:R-:W-:-:S04]  /*30c0*/  IADD3 R11, P5, R84, R12, RZ ;  /* 0x0000000c540b7210 */ /* 0x000fc80007fbe0ff */
[----:B------:R-:W-:Y:S02]  /*30d0*/  IADD3.X R40, R76, R13, R15, P5, !PT ;  /* 0x0000000d4c287210 */ /* 0x000fe40002ffe40f */
        /* <DEDUP_REMOVED lines=13> */
.L_x_6966:
[----:B------:R-:W-:Y:S05]  /*31b0*/  BSYNC B1 ;  /* 0x0000000000017941 */ /* 0x000fea0003800000 */
.L_x_6965:
[----:B-----5:R-:W-:Y:S01]  /*31c0*/  IMAD.MOV.U32 R11, RZ, RZ, R48 ;  /* 0x000000ffff0b7224 */ /* 0x020fe200078e0030 */
[----:B0-----:R-:W-:Y:S01]  /*31d0*/  MOV R12, R49 ;  /* 0x00000031000c7202 */ /* 0x001fe20000000f00 */
[----:B------:R-:W-:Y:S01]  /*31e0*/  IMAD.MOV.U32 R14, RZ, RZ, R53 ;  /* 0x000000ffff0e7224 */ /* 0x000fe200078e0035 */
[----:B------:R-:W-:Y:S01]  /*31f0*/  UISETP.NE.AND UP0, UPT, UR41, 0x3, UPT ;  /* 0x000000032900788c */ /* 0x000fe2000bf05270 */
        /* <DEDUP_REMOVED lines=9> */
[----:B------:R-:W-:-:S02]  /*3290*/  PLOP3.LUT P5, PT, PT, PT, UP0, 0x80, 0x0 ;  /* 0x000000000000781c */ /* 0x000fc40003faf008 */
[----:B------:R-:W-:Y:S01]  /*32a0*/  PRMT R127, R11, 0x7610, R127 ;  /* 0x000076100b7f7816 */ /* 0x000fe2000000007f */
[----:B------:R-:W-:Y:S01]  /*32b0*/  IMAD.MOV.U32 R11, RZ, RZ, R40 ;  /* 0x000000ffff0b7224 */ /* 0x000fe200078e0028 */
[----:B------:R-:W-:Y:S01]  /*32c0*/  PRMT R129, R12, 0x7610, R129 ;  /* 0x000076100c817816 */ /* 0x000fe20000000081 */
[----:B------:R-:W-:Y:S01]  /*32d0*/  IMAD.MOV.U32 R12, RZ, RZ, R41 ;  /* 0x000000ffff0c7224 */ /* 0x000fe200078e0029 */
[----:B------:R-:W-:Y:S01]  /*32e0*/  PRMT R133, R14, 0x7610, R133 ;  /* 0x000076100e857816 */ /* 0x000fe20000000085 */
[----:B------:R-:W-:Y:S01]  /*32f0*/  IMAD.MOV.U32 R14, RZ, RZ, R45 ;  /* 0x000000ffff0e7224 */ /* 0x000fe200078e002d */
[----:B------:R-:W-:Y:S02]  /*3300*/  PRMT R132, R13, 0x7610, R132 ;  /* 0x000076100d847816 */ /* 0x000fe40000000084 */
[----:B------:R-:W-:Y:S02]  /*3310*/  MOV R13, R44 ;  /* 0x0000002c000d7202 */ /* 0x000fe40000000f00 */
        /* <DEDUP_REMOVED lines=10> */
[----:B------:R-:W-:Y:S02]  /*33c0*/  PRMT R115, R13, 0x7610, R115 ;  /* 0x000076100d737816 */ /* 0x000fe40000000073 */
[----:B------:R-:W-:Y:S01]  /*33d0*/  PRMT R116, R14, 0x7610, R116 ;  /* 0x000076100e747816 */ /* 0x000fe20000000074 */
[----:B------:R-:W-:Y:S06]  /*33e0*/  @!P5 BRA `(.L_x_6967) ;  /* 0x000000000004d947 */ /* 0x000fec0003800000 */
[----:B------:R-:W-:Y:S01]  /*33f0*/  BPT.TRAP 0x1 ;  /* 0x000000040000795c */ /* 0x000fe20000300000 */
.L_x_6967:
[----:B------:R-:W-:Y:S01]  /*3400*/  IMAD R90, R155, 0x8, R156 ;  /* 0x000000089b5a7824 */ /* 0x000fe200078e029c */
[----:B------:R-:W-:Y:S01]  /*3410*/  SHF.L.U32 R101, R154, 0x1f, RZ ;  /* 0x0000001f9a657819 */ /* 0x000fe200000006ff */
[----:B------:R-:W-:Y:S03]  /*3420*/  BSSY B1, `(.L_x_6968) ;  /* 0x0000003000017945 */ /* 0x000fe60003800000 */
[----:B------:R-:W0:Y:S02]  /*3430*/  SYNCS.PHASECHK.TRANS64.TRYWAIT P6, [R90+URZ+0x28890], R101 ;  /* 0x028890655a0075a7 */ /* 0x000e2400080c017f */
[----:B0-----:R-:W-:Y:S05]  /*3440*/  @!P6 BRA `(.L_x_6969) ;  /* 0x000001980038e947 */ /* 0x001fea0003800000 */
.L_x_7275:
[----:B------:R-:W-:Y:S05]  /*3450*/  BSYNC B1 ;  /* 0x0000000000017941 */ /* 0x000fea0003800000 */
.L_x_6968:
[----:B------:R-:W-:-:S03]  /*3460*/  UMOV UR4, 0xffffffff ;  /* 0xffffffff00047882 */ /* 0x000fc60000000000 */
[----:B------:R-:W-:Y:S05]  /*3470*/  BRA.DIV UR4, `(.L_x_6970) ;  /* 0x0000019a04407947 */ /* 0x000fea000b800000 */
[----:B------:R1:W2:Y:S04]  /*3480*/  SHFL.IDX PT, R75, R106, RZ, 0x181f ;  /* 0x00181fff6a4b7589 */ /* 0x0002a800000e0000 */
[----:B------:R1:W3:Y:S02]  /*3490*/  SHFL.IDX PT, R74, R107, RZ, 0x181f ;  /* 0x00181fff6b4a7589 */ /* 0x0002e400000e0000 */
.L_x_7279:
[----:B------:R-:W-:Y:S01]  /*34a0*/  ISETP.NE.AND P6, PT, R138, RZ, PT ;  /* 0x000000ff8a00720c */ /* 0x000fe20003fc5270 */
[----:B------:R-:W-:-:S12]  /*34b0*/  BSSY B1, `(.L_x_6971) ;  /* 0x0000071000017945 */ /* 0x000fd80003800000 */
[----:B------:R-:W-:Y:S05]  /*34c0*/  @P6 BRA `(.L_x_6972) ;  /* 0x0000000400bc6947 */ /* 0x000fea0003800000 */
[----:B------:R-:W-:Y:S04]  /*34d0*/  BSSY B2, `(.L_x_6973) ;  /* 0x0000037000027945 */ /* 0x000fe80003800000 */
[----:B------:R-:W-:Y:S05]  /*34e0*/  @P1 BRA `(.L_x_6974) ;  /* 0x0000000000d41947 */ /* 0x000fea0003800000 */
[----:B------:R4:W0:Y:S01]  /*34f0*/  LDS.128 R12, [R91+0x18400] ;  /* 0x018400005b0c7984 */ /* 0x0008220000000c00 */
[C---:B---3--:R-:W-:Y:S01]  /*3500*/  LEA R72, P6, R16.reuse, R74, 0x1 ;  /* 0x0000004a10487211 */ /* 0x048fe200078c08ff */
[----:B------:R-:W-:Y:S03]  /*3510*/  BSSY B3, `(.L_x_6975) ;  /* 0x0000031000037945 */ /* 0x000fe60003800000 */
[----:B--2---:R-:W-:Y:S02]  /*3520*/  LEA.HI.X R73, R16, R75, R17, 0x1, P6 ;  /* 0x0000004b10497211 */ /* 0x004fe400030f0c11 */
[----:B------:R-:W-:-:S13]  /*3530*/  ISETP.GE.AND P6, PT, R18, R102, PT ;  /* 0x000000661200720c */ /* 0x000fda0003fc6270 */
[----:B----4-:R-:W-:Y:S05]  /*3540*/  @P6 BRA `(.L_x_6976) ;  /* 0x0000000000b46947 */ /* 0x010fea0003800000 */
[----:B------:R-:W-:Y:S02]  /*3550*/  SHF.R.U64 R138, R70, 0x10, R71 ;  /* 0x00000010468a7819 */ /* 0x000fe40000001247 */
[----:B------:R-:W-:Y:S01]  /*3560*/  SHF.R.U64 R140, R68, 0x10, R69 ;  /* 0x00000010448c7819 */ /* 0x000fe20000001245 */
[----:B0-----:R-:W-:Y:S01]  /*3570*/  IMAD.U32 R68, R14, 0x10000, RZ ;  /* 0x000100000e447824 */ /* 0x001fe200078e00ff */
[----:B------:R-:W-:Y:S02]  /*3580*/  SHF.R.U32.HI R139, RZ, 0x10, R71 ;  /* 0x00000010ff8b7819 */ /* 0x000fe40000011647 */
[----:B------:R-:W-:Y:S02]  /*3590*/  SHF.R.U32.HI R11, RZ, 0x10, R69 ;  /* 0x00000010ff0b7819 */ /* 0x000fe40000011645 */
[----:B------:R-:W-:Y:S02]  /*35a0*/  PRMT R135, R135, 0x5410, R138 ;  /* 0x0000541087877816 */ /* 0x000fe4000000008a */
[----:B------:R-:W-:-:S02]  /*35b0*/  PRMT R137, R137, 0x5410, R140 ;  /* 0x0000541089897816 */ /* 0x000fc4000000008c */
[----:B------:R-:W-:Y:S02]  /*35c0*/  LOP3.LUT R69, R14, 0xffff0000, RZ, 0xc0, !PT ;  /* 0xffff00000e457812 */ /* 0x000fe400078ec0ff */
[----:B------:R-:W-:Y:S02]  /*35d0*/  PRMT R139, R134, 0x5410, R139 ;  /* 0x00005410868b7816 */ /* 0x000fe4000000008b */
[----:B------:R-:W-:Y:S01]  /*35e0*/  PRMT R136, R136, 0x5410, R11 ;  /* 0x0000541088887816 */ /* 0x000fe2000000000b */
[----:B------:R-:W-:Y:S01]  /*35f0*/  IMAD.U32 R11, R12, 0x10000, RZ ;  /* 0x000100000c0b7824 */ /* 0x000fe200078e00ff */
[----:B------:R-:W-:Y:S01]  /*3600*/  SHF.L.U32 R14, R13, 0x10, RZ ;  /* 0x000000100d0e7819 */ /* 0x000fe200000006ff */
[----:B------:R-:W-:Y:S01]  /*3610*/  IMAD.U32 R140, R139, 0x10000, RZ ;  /* 0x000100008b8c7824 */ /* 0x000fe200078e00ff */
        /* <DEDUP_REMOVED lines=14> */
[C---:B------:R-:W-:Y:S01]  /*3700*/  FFMA.FTZ R141, R14.reuse, R71, -R141 ;  /* 0x000000470e8d7223 */ /* 0x040fe2000001088d */
[----:B------:R-:W-:Y:S01]  /*3710*/  FFMA.FTZ R138, R14, R138, R13 ;  /* 0x0000008a0e8a7223 */ /* 0x000fe2000001000d */
[----:B------:R-:W-:Y:S01]  /*3720*/  FFMA.FTZ R143, R68, R134, -R143 ;  /* 0x00000086448f7223 */ /* 0x000fe2000001088f */
[----:B------:R-:W-:Y:S01]  /*3730*/  FMUL.FTZ R14, R12, R135 ;  /* 0x000000870c0e7220 */ /* 0x000fe20000410000 */
[----:B------:R-:W-:Y:S02]  /*3740*/  IMAD.U32 R15, R15, 0x10000, RZ ;  /* 0x000100000f0f7824 */ /* 0x000fe400078e00ff */
[----:B------:R-:W-:Y:S01]  /*3750*/  FFMA.FTZ R68, R68, R140, R69 ;  /* 0x0000008c44447223 */ /* 0x000fe20000010045 */
[----:B------:R-:W-:Y:S01]  /*3760*/  FMUL.FTZ R134, R70, R139 ;  /* 0x0000008b46867220 */ /* 0x000fe20000410000 */
[-C--:B------:R-:W-:Y:S01]  /*3770*/  FMUL.FTZ R12, R12, R137.reuse ;  /* 0x000000890c0c7220 */ /* 0x080fe20000410000 */
[-C--:B------:R-:W-:Y:S01]  /*3780*/  FMUL.FTZ R70, R70, R136.reuse ;  /* 0x0000008846467220 */ /* 0x080fe20000410000 */
[----:B------:R-:W-:Y:S01]  /*3790*/  FFMA.FTZ R14, R11, R137, -R14 ;  /* 0x000000890b0e7223 */ /* 0x000fe2000001080e */
[----:B------:R-:W-:Y:S01]  /*37a0*/  FFMA.FTZ R134, R15, R136, -R134 ;  /* 0x000000880f867223 */ /* 0x000fe20000010886 */
[----:B------:R-:W-:Y:S01]  /*37b0*/  FFMA.FTZ R11, R11, R135, R12 ;  /* 0x000000870b0b7223 */ /* 0x000fe2000001000c */
[----:B------:R-:W-:Y:S01]  /*37c0*/  FFMA.FTZ R15, R15, R139, R70 ;  /* 0x0000008b0f0f7223 */ /* 0x000fe20000010046 */
[----:B------:R-:W-:-:S02]  /*37d0*/  F2FP.BF16.F32.PACK_AB R68, R68, R143 ;  /* 0x0000008f4444723e */ /* 0x000fc400000010ff */
[----:B------:R-:W-:Y:S02]  /*37e0*/  F2FP.BF16.F32.PACK_AB R13, R138, R141 ;  /* 0x0000008d8a0d723e */ /* 0x000fe400000010ff */
[----:B------:R-:W-:Y:S01]  /*37f0*/  F2FP.BF16.F32.PACK_AB R12, R11, R14 ;  /* 0x0000000e0b0c723e */ /* 0x000fe200000010ff */
[----:B------:R-:W-:Y:S01]  /*3800*/  IMAD.MOV.U32 R14, RZ, RZ, R68 ;  /* 0x000000ffff0e7224 */ /* 0x000fe200078e0044 */
[----:B------:R-:W-:-:S07]  /*3810*/  F2FP.BF16.F32.PACK_AB R15, R15, R134 ;  /* 0x000000860f0f723e */ /* 0x000fce00000010ff */
.L_x_6976:
[----:B------:R-:W-:Y:S05]  /*3820*/  BSYNC B3 ;  /* 0x0000000000037941 */ /* 0x000fea0003800000 */
.L_x_6975:
[----:B0-----:R4:W-:Y:S02]  /*3830*/  ST.E.128 desc[UR42][R72.64], R12 ;  /* 0x0000000c48007985 */ /* 0x0019e4000c101d2a */
.L_x_6974:
[----:B------:R-:W-:Y:S05]  /*3840*/  BSYNC B2 ;  /* 0x0000000000027941 */ /* 0x000fea0003800000 */
.L_x_6973:
[----:B------:R-:W-:Y:S05]  /*3850*/  @P2 BRA `(.L_x_6972) ;  /* 0x0000000000d82947 */ /* 0x000fea0003800000 */
[----:B----4-:R4:W0:Y:S01]  /*3860*/  LDS.128 R12, [R91+0x1c400] ;  /* 0x01c400005b0c7984 */ /* 0x0108220000000c00 */
[C---:B---3--:R-:W-:Y:S01]  /*3870*/  LEA R68, P6, R23.reuse, R74, 0x1 ;  /* 0x0000004a17447211 */ /* 0x048fe200078c08ff */
[----:B------:R-:W-:Y:S03]  /*3880*/  BSSY B2, `(.L_x_6977) ;  /* 0x0000032000027945 */ /* 0x000fe60003800000 */
[----:B--2---:R-:W-:Y:S02]  /*3890*/  LEA.HI.X R69, R23, R75, R22, 0x1, P6 ;  /* 0x0000004b17457211 */ /* 0x004fe400030f0c16 */
[----:B------:R-:W-:-:S13]  /*38a0*/  ISETP.GE.AND P6, PT, R152, R102, PT ;  /* 0x000000669800720c */ /* 0x000fda0003fc6270 */
[----:B----4-:R-:W-:Y:S05]  /*38b0*/  @P6 BRA `(.L_x_6978) ;  /* 0x0000000000b86947 */ /* 0x010fea0003800000 */
[----:B------:R-:W-:Y:S01]  /*38c0*/  SHF.R.U64 R72, R64, 0x10, R65 ;  /* 0x0000001040487819 */ /* 0x000fe20000001241 */
[----:B0-----:R-:W-:Y:S01]  /*38d0*/  IMAD.U32 R64, R14, 0x10000, RZ ;  /* 0x000100000e407824 */ /* 0x001fe200078e00ff */
[--C-:B------:R-:W-:Y:S02]  /*38e0*/  SHF.R.U64 R70, R66, 0x10, R67.reuse ;  /* 0x0000001042467819 */ /* 0x100fe40000001243 */
        /* <DEDUP_REMOVED lines=8> */
[C---:B------:R-:W-:Y:S01]  /*3970*/  SHF.L.U32 R14, R13.reuse, 0x10, RZ ;  /* 0x000000100d0e7819 */ /* 0x040fe200000006ff */
[----:B------:R-:W-:Y:S01]  /*3980*/  IMAD.U32 R11, R12, 0x10000, RZ ;  /* 0x000100000c0b7824 */ /* 0x000fe200078e00ff */
[----:B------:R-:W-:Y:S01]  /*3990*/  LOP3.LUT R13, R13, 0xffff0000, RZ, 0xc0, !PT ;  /* 0xffff00000d0d7812 */ /* 0x000fe200078ec0ff */
[----:B------:R-:W-:Y:S01]  /*39a0*/  IMAD.U32 R70, R122, 0x10000, RZ ;  /* 0x000100007a467824 */ /* 0x000fe200078e00ff */
[C---:B------:R-:W-:Y:S01]  /*39b0*/  LOP3.LUT R71, R123.reuse, 0xffff0000, RZ, 0xc0, !PT ;  /* 0xffff00007b477812 */ /* 0x040fe200078ec0ff */
[----:B------:R-:W-:Y:S01]  /*39c0*/  IMAD.U32 R123, R123, 0x10000, RZ ;  /* 0x000100007b7b7824 */ /* 0x000fe200078e00ff */
[C---:B------:R-:W-:Y:S01]  /*39d0*/  LOP3.LUT R67, R121.reuse, 0xffff0000, RZ, 0xc0, !PT ;  /* 0xffff000079437812 */ /* 0x040fe200078ec0ff */
        /* <DEDUP_REMOVED lines=8> */
[----:B------:R-:W-:Y:S01]  /*3a60*/  FFMA.FTZ R73, R14, R67, -R73 ;  /* 0x000000430e497223 */ /* 0x000fe20000010849 */
[----:B------:R-:W-:Y:S01]  /*3a70*/  LOP3.LUT R122, R122, 0xffff0000, RZ, 0xc0, !PT ;  /* 0xffff00007a7a7812 */ /* 0x000fe200078ec0ff */
[----:B------:R-:W-:Y:S01]  /*3a80*/  FFMA.FTZ R74, R14, R71, R74 ;  /* 0x000000470e4a7223 */ /* 0x000fe2000001004a */
[----:B------:R-:W-:Y:S01]  /*3a90*/  FFMA.FTZ R13, R64, R70, -R13 ;  /* 0x00000046400d7223 */ /* 0x000fe2000001080d */
[----:B------:R-:W-:Y:S01]  /*3aa0*/  FMUL.FTZ R14, R12, R123 ;  /* 0x0000007b0c0e7220 */ /* 0x000fe20000410000 */
[----:B------:R-:W-:Y:S01]  /*3ab0*/  FFMA.FTZ R64, R64, R72, R65 ;  /* 0x0000004840407223 */ /* 0x000fe20000010041 */
[----:B------:R-:W-:Y:S01]  /*3ac0*/  FMUL.FTZ R12, R12, R121 ;  /* 0x000000790c0c7220 */ /* 0x000fe20000410000 */
[----:B------:R-:W-:-:S02]  /*3ad0*/  IMAD.U32 R15, R15, 0x10000, RZ ;  /* 0x000100000f0f7824 */ /* 0x000fc400078e00ff */
[C---:B------:R-:W-:Y:S01]  /*3ae0*/  FMUL.FTZ R70, R66.reuse, R124 ;  /* 0x0000007c42467220 */ /* 0x040fe20000410000 */
[-C--:B------:R-:W-:Y:S01]  /*3af0*/  FMUL.FTZ R65, R66, R122.reuse ;  /* 0x0000007a42417220 */ /* 0x080fe20000410000 */
        /* <DEDUP_REMOVED lines=10> */
.L_x_6978:
[----:B------:R-:W-:Y:S05]  /*3ba0*/  BSYNC B2 ;  /* 0x0000000000027941 */ /* 0x000fea0003800000 */
.L_x_6977:
[----:B0-----:R0:W-:Y:S02]  /*3bb0*/  ST.E.128 desc[UR42][R68.64], R12 ;  /* 0x0000000c44007985 */ /* 0x0011e4000c101d2a */
.L_x_6972:
[----:B------:R-:W-:Y:S05]  /*3bc0*/  BSYNC B1 ;  /* 0x0000000000017941 */ /* 0x000fea0003800000 */
.L_x_6971:
[----:B------:R-:W-:-:S03]  /*3bd0*/  UMOV UR4, 0xffffffff ;  /* 0xffffffff00047882 */ /* 0x000fc60000000000 */
[----:B------:R-:W-:Y:S05]  /*3be0*/  BRA.DIV UR4, `(.L_x_6979) ;  /* 0x0000019204b07947 */ /* 0x000fea000b800000 */
[----:B------:R0:W0:Y:S04]  /*3bf0*/  SHFL.IDX PT, R67, R106, 0x1, 0x181f ;  /* 0x00381f006a437f89 */ /* 0x00002800000e0000 */
[----:B------:R0:W0:Y:S02]  /*3c00*/  SHFL.IDX PT, R66, R107, 0x1, 0x181f ;  /* 0x00381f006b427f89 */ /* 0x00002400000e0000 */
.L_x_7283:
[----:B------:R-:W-:Y:S01]  /*3c10*/  ISETP.NE.AND P6, PT, R128, RZ, PT ;  /* 0x000000ff8000720c */ /* 0x000fe20003fc5270 */
[----:B------:R-:W-:-:S12]  /*3c20*/  BSSY B1, `(.L_x_6980) ;  /* 0x0000072000017945 */ /* 0x000fd80003800000 */
[----:B------:R-:W-:Y:S05]  /*3c30*/  @P6 BRA `(.L_x_6981) ;  /* 0x0000000400c06947 */ /* 0x000fea0003800000 */
[----:B------:R-:W-:Y:S04]  /*3c40*/  BSSY B2, `(.L_x_6982) ;  /* 0x0000038000027945 */ /* 0x000fe80003800000 */
[----:B------:R-:W-:Y:S05]  /*3c50*/  @P1 BRA `(.L_x_6983) ;  /* 0x0000000000d81947 */ /* 0x000fea0003800000 */
[----:B0---4-:R0:W4:Y:S01]  /*3c60*/  LDS.128 R12, [R91+0x19400] ;  /* 0x019400005b0c7984 */ /* 0x0111220000000c00 */
[C---:B------:R-:W-:Y:S01]  /*3c70*/  LEA R64, P6, R16.reuse, R66, 0x1 ;  /* 0x0000004210407211 */ /* 0x040fe200078c08ff */
[----:B------:R-:W-:Y:S03]  /*3c80*/  BSSY B3, `(.L_x_6984) ;  /* 0x0000032000037945 */ /* 0x000fe60003800000 */
[----:B------:R-:W-:Y:S02]  /*3c90*/  LEA.HI.X R65, R16, R67, R17, 0x1, P6 ;  /* 0x0000004310417211 */ /* 0x000fe400030f0c11 */
[----:B------:R-:W-:-:S13]  /*3ca0*/  ISETP.GE.AND P6, PT, R18, R102, PT ;  /* 0x000000661200720c */ /* 0x000fda0003fc6270 */
[----:B0-----:R-:W-:Y:S05]  /*3cb0*/  @P6 BRA `(.L_x_6985) ;  /* 0x0000000000b86947 */ /* 0x001fea0003800000 */
[----:B------:R-:W-:Y:S01]  /*3cc0*/  SHF.R.U64 R70, R60, 0x10, R61 ;  /* 0x000000103c467819 */ /* 0x000fe2000000123d */
[----:B----4-:R-:W-:Y:S01]  /*3cd0*/  IMAD.U32 R60, R14, 0x10000, RZ ;  /* 0x000100000e3c7824 */ /* 0x010fe200078e00ff */
        /* <DEDUP_REMOVED lines=29> */
[----:B------:R-:W-:Y:S01]  /*3eb0*/  SHF.L.U32 R15, R15, 0x10, RZ ;  /* 0x000000100f0f7819 */ /* 0x000fe200000006ff */
[----:B------:R-:W-:Y:S01]  /*3ec0*/  FFMA.FTZ R60, R60, R70, R61 ;  /* 0x000000463c3c7223 */ /* 0x000fe2000001003d */
        /* <DEDUP_REMOVED lines=13> */
.L_x_6985:
[----:B------:R-:W-:Y:S05]  /*3fa0*/  BSYNC B3 ;  /* 0x0000000000037941 */ /* 0x000fea0003800000 */
.L_x_6984:
[----:B----4-:R0:W-:Y:S02]  /*3fb0*/  ST.E.128 desc[UR42][R64.64], R12 ;  /* 0x0000000c40007985 */ /* 0x0101e4000c101d2a */
.L_x_6983:
[----:B------:R-:W-:Y:S05]  /*3fc0*/  BSYNC B2 ;  /* 0x0000000000027941 */ /* 0x000fea0003800000 */
.L_x_6982:
[----:B------:R-:W-:Y:S05]  /*3fd0*/  @P2 BRA `(.L_x_6981) ;  /* 0x0000000000d82947 */ /* 0x000fea0003800000 */
[----:B0---4-:R0:W4:Y:S01]  /*3fe0*/  LDS.128 R12, [R91+0x1d400] ;  /* 0x01d400005b0c7984 */ /* 0x0111220000000c00 */
[C---:B------:R-:W-:Y:S01]  /*3ff0*/  LEA R60, P6, R23.reuse, R66, 0x1 ;  /* 0x00000042173c7211 */ /* 0x040fe200078c08ff */
[----:B------:R-:W-:Y:S03]  /*4000*/  BSSY B2, `(.L_x_6986) ;  /* 0x0000032000027945 */ /* 0x000fe60003800000 */
[----:B------:R-:W-:Y:S02]  /*4010*/  LEA.HI.X R61, R23, R67, R22, 0x1, P6 ;  /* 0x00000043173d7211 */ /* 0x000fe400030f0c16 */
[----:B------:R-:W-:-:S13]  /*4020*/  ISETP.GE.AND P6, PT, R152, R102, PT ;  /* 0x000000669800720c */ /* 0x000fda0003fc6270 */
[----:B0-----:R-:W-:Y:S05]  /*4030*/  @P6 BRA `(.L_x_6987) ;  /* 0x0000000000b86947 */ /* 0x001fea0003800000 */
[----:B------:R-:W-:Y:S02]  /*4040*/  SHF.R.U64 R64, R56, 0x10, R57 ;  /* 0x0000001038407819 */ /* 0x000fe40000001239 */
[--C-:B------:R-:W-:Y:S02]  /*4050*/  SHF.R.U64 R62, R58, 0x10, R59.reuse ;  /* 0x000000103a3e7819 */ /* 0x100fe4000000123b */
[----:B------:R-:W-:Y:S02]  /*4060*/  SHF.R.U32.HI R59, RZ, 0x10, R59 ;  /* 0x00000010ff3b7819 */ /* 0x000fe4000001163b */
[----:B------:R-:W-:Y:S02]  /*4070*/  SHF.R.U32.HI R11, RZ, 0x10, R57 ;  /* 0x00000010ff0b7819 */ /* 0x000fe40000011639 */
[----:B------:R-:W-:Y:S02]  /*4080*/  PRMT R109, R109, 0x5410, R64 ;  /* 0x000054106d6d7816 */ /* 0x000fe40000000040 */
[----:B------:R-:W-:-:S02]  /*4090*/  PRMT R111, R111, 0x5410, R62 ;  /* 0x000054106f6f7816 */ /* 0x000fc4000000003e */
[----:B------:R-:W-:Y:S02]  /*40a0*/  PRMT R112, R112, 0x5410, R59 ;  /* 0x0000541070707816 */ /* 0x000fe4000000003b */
[C---:B----4-:R-:W-:Y:S02]  /*40b0*/  SHF.L.U32 R56, R14.reuse, 0x10, RZ ;  /* 0x000000100e387819 */ /* 0x050fe400000006ff */
        /* <DEDUP_REMOVED lines=38> */
.L_x_6987:
[----:B------:R-:W-:Y:S05]  /*4320*/  BSYNC B2 ;  /* 0x0000000000027941 */ /* 0x000fea0003800000 */
.L_x_6986:
[----:B----4-:R0:W-:Y:S02]  /*4330*/  ST.E.128 desc[UR42][R60.64], R12 ;  /* 0x0000000c3c007985 */ /* 0x0101e4000c101d2a */
.L_x_6981:
[----:B------:R-:W-:Y:S05]  /*4340*/  BSYNC B1 ;  /* 0x0000000000017941 */ /* 0x000fea0003800000 */
.L_x_6980:
[----:B------:R-:W-:-:S03]  /*4350*/  UMOV UR4, 0xffffffff ;  /* 0xffffffff00047882 */ /* 0x000fc60000000000 */
[----:B------:R-:W-:Y:S05]  /*4360*/  BRA.DIV UR4, `(.L_x_6988) ;  /* 0x0000018e041c7947 */ /* 0x000fea000b800000 */
[----:B------:R0:W0:Y:S04]  /*4370*/  SHFL.IDX PT, R59, R106, 0x2, 0x181f ;  /* 0x00581f006a3b7f89 */ /* 0x00002800000e0000 */
[----:B------:R0:W0:Y:S02]  /*4380*/  SHFL.IDX PT, R58, R107, 0x2, 0x181f ;  /* 0x00581f006b3a7f89 */ /* 0x00002400000e0000 */
.L_x_7287:
[----:B------:R-:W-:Y:S04]  /*4390*/  BSSY B1, `(.L_x_6989) ;  /* 0x0000072000017945 */ /* 0x000fe80003800000 */
        /* <DEDUP_REMOVED lines=15> */
[----:B------:R-:W-:Y:S01]  /*4490*/  PRMT R132, R132, 0x5410, R11 ;  /* 0x0000541084847816 */ /* 0x000fe2000000000b */
[----:B------:R-:W-:Y:S01]  /*44a0*/  IMAD.U32 R11, R12, 0x10000, RZ ;  /* 0x000100000c0b7824 */ /* 0x000fe200078e00ff */
[----:B------:R-:W-:-:S02]  /*44b0*/  PRMT R133, R133, 0x5410, R60 ;  /* 0x0000541085857816 */ /* 0x000fc4000000003c */
[----:B------:R-:W-:Y:S01]  /*44c0*/  LOP3.LUT R53, R14, 0xffff0000, RZ, 0xc0, !PT ;  /* 0xffff00000e357812 */ /* 0x000fe200078ec0ff */
[----:B------:R-:W-:Y:S01]  /*44d0*/  IMAD.U32 R14, R13, 0x10000, RZ ;  /* 0x000100000d0e7824 */ /* 0x000fe200078e00ff */
        /* <DEDUP_REMOVED lines=18> */
[C---:B------:R-:W-:Y:S01]  /*4600*/  FFMA.FTZ R60, R52.reuse, R60, -R13 ;  /* 0x0000003c343c7223 */ /* 0x040fe2000001080d */
[----:B------:R-:W-:Y:S01]  /*4610*/  FFMA.FTZ R53, R52, R62, R53 ;  /* 0x0000003e34357223 */ /* 0x000fe20000010035 */
[----:B------:R-:W-:-:S02]  /*4620*/  IMAD.U32 R15, R15, 0x10000, RZ ;  /* 0x000100000f0f7824 */ /* 0x000fc400078e00ff */
        /* <DEDUP_REMOVED lines=8> */
[----:B------:R-:W-:Y:S02]  /*46b0*/  F2FP.BF16.F32.PACK_AB R63, R64, R63 ;  /* 0x0000003f403f723e */ /* 0x000fe400000010ff */
[----:B------:R-:W-:-:S02]  /*46c0*/  F2FP.BF16.F32.PACK_AB R60, R53, R60 ;  /* 0x0000003c353c723e */ /* 0x000fc400000010ff */
[----:B------:R-:W-:Y:S01]  /*46d0*/  F2FP.BF16.F32.PACK_AB R12, R13, R14 ;  /* 0x0000000e0d0c723e */ /* 0x000fe200000010ff */
[----:B------:R-:W-:Y:S01]  /*46e0*/  IMAD.MOV.U32 R13, RZ, RZ, R63 ;  /* 0x000000ffff0d7224 */ /* 0x000fe200078e003f */
[----:B------:R-:W-:Y:S02]  /*46f0*/  F2FP.BF16.F32.PACK_AB R15, R15, R52 ;  /* 0x000000340f0f723e */ /* 0x000fe400000010ff */
[----:B------:R-:W-:-:S07]  /*4700*/  MOV R14, R60 ;  /* 0x0000003c000e7202 */ /* 0x000fce0000000f00 */
.L_x_6994:
[----:B------:R-:W-:Y:S05]  /*4710*/  BSYNC B3 ;  /* 0x0000000000037941 */ /* 0x000fea0003800000 */
.L_x_6993:
[----:B----4-:R0:W-:Y:S02]  /*4720*/  ST.E.128 desc[UR42][R56.64], R12 ;  /* 0x0000000c38007985 */ /* 0x0101e4000c101d2a */
.L_x_6992:
[----:B------:R-:W-:Y:S05]  /*4730*/  BSYNC B2 ;  /* 0x0000000000027941 */ /* 0x000fea0003800000 */
.L_x_6991:
        /* <DEDUP_REMOVED lines=29> */
[----:B------:R-:W-:Y:S01]  /*4910*/  FMUL.FTZ R13, R49, R56 ;  /* 0x00000038310d7220 */ /* 0x000fe20000410000 */
[----:B------:R-:W-:Y:S01]  /*4920*/  LOP3.LUT R129, R129, 0xffff0000, RZ, 0xc0, !PT ;  /* 0xffff000081817812 */ /* 0x000fe200078ec0ff */
[-C--:B------:R-:W-:Y:S01]  /*4930*/  FMUL.FTZ R49, R49, R54.reuse ;  /* 0x0000003631317220 */ /* 0x080fe20000410000 */
[----:B------:R-:W-:Y:S01]  /*4940*/  SHF.L.U32 R125, R125, 0x10, RZ ;  /* 0x000000107d7d7819 */ /* 0x000fe200000006ff */
[----:B------:R-:W-:Y:S01]  /*4950*/  FFMA.FTZ R57, R14, R51, -R57 ;  /* 0x000000330e397223 */ /* 0x000fe20000010839 */
[----:B------:R-:W-:Y:S01]  /*4960*/  LOP3.LUT R126, R126, 0xffff0000, RZ, 0xc0, !PT ;  /* 0xffff00007e7e7812 */ /* 0x000fe200078ec0ff */
[----:B------:R-:W-:Y:S01]  /*4970*/  FFMA.FTZ R58, R14, R55, R58 ;  /* 0x000000370e3a7223 */ /* 0x000fe2000001003a */
[----:B------:R-:W-:Y:S01]  /*4980*/  FFMA.FTZ R13, R48, R54, -R13 ;  /* 0x00000036300d7223 */ /* 0x000fe2000001080d */
[----:B------:R-:W-:Y:S01]  /*4990*/  FMUL.FTZ R14, R12, R127 ;  /* 0x0000007f0c0e7220 */ /* 0x000fe20000410000 */
[----:B------:R-:W-:-:S02]  /*49a0*/  IMAD.U32 R15, R15, 0x10000, RZ ;  /* 0x000100000f0f7824 */ /* 0x000fc400078e00ff */
        /* <DEDUP_REMOVED lines=8> */
[----:B------:R-:W-:Y:S02]  /*4a30*/  F2FP.BF16.F32.PACK_AB R57, R58, R57 ;  /* 0x000000393a39723e */ /* 0x000fe400000010ff */
[----:B------:R-:W-:-:S02]  /*4a40*/  F2FP.BF16.F32.PACK_AB R48, R48, R13 ;  /* 0x0000000d3030723e */ /* 0x000fc400000010ff */
[----:B------:R-:W-:Y:S01]  /*4a50*/  F2FP.BF16.F32.PACK_AB R12, R11, R14 ;  /* 0x0000000e0b0c723e */ /* 0x000fe200000010ff */
[----:B------:R-:W-:Y:S01]  /*4a60*/  IMAD.MOV.U32 R13, RZ, RZ, R57 ;  /* 0x000000ffff0d7224 */ /* 0x000fe200078e0039 */
[----:B------:R-:W-:Y:S01]  /*4a70*/  F2FP.BF16.F32.PACK_AB R15, R15, R54 ;  /* 0x000000360f0f723e */ /* 0x000fe200000010ff */
[----:B------:R-:W-:-:S07]  /*4a80*/  IMAD.MOV.U32 R14, RZ, RZ, R48 ;  /* 0x000000ffff0e7224 */ /* 0x000fce00078e0030 */
.L_x_6996:
[----:B------:R-:W-:Y:S05]  /*4a90*/  BSYNC B2 ;  /* 0x0000000000027941 */ /* 0x000fea0003800000 */
.L_x_6995:
[----:B----4-:R0:W-:Y:S02]  /*4aa0*/  ST.E.128 desc[UR42][R52.64], R12 ;  /* 0x0000000c34007985 */ /* 0x0101e4000c101d2a */
.L_x_6990:
[----:B------:R-:W-:Y:S05]  /*4ab0*/  BSYNC B1 ;  /* 0x0000000000017941 */ /* 0x000fea0003800000 */
.L_x_6989:
[----:B------:R-:W-:-:S03]  /*4ac0*/  UMOV UR4, 0xffffffff ;  /* 0xffffffff00047882 */ /* 0x000fc60000000000 */
[----:B------:R-:W-:Y:S05]  /*4ad0*/  BRA.DIV UR4, `(.L_x_6997) ;  /* 0x00000186048c7947 */ /* 0x000fea000b800000 */
[----:B------:R2:W2:Y:S04]  /*4ae0*/  SHFL.IDX PT, R51, R106, 0x3, 0x181f ;  /* 0x00781f006a337f89 */ /* 0x0004a800000e0000 */
[----:B01----:R-:W0:Y:S02]  /*4af0*/  SHFL.IDX PT, R107, R107, 0x3, 0x181f ;  /* 0x00781f006b6b7f89 */ /* 0x003e2400000e0000 */
.L_x_7291:
[----:B------:R-:W-:Y:S05]  /*4b00*/  @P4 BRA `(.L_x_6998) ;  /* 0x0000003400fc4947 */ /* 0x000fea0003800000 */
[----:B------:R-:W-:Y:S04]  /*4b10*/  BSSY B1, `(.L_x_6999) ;  /* 0x0000038000017945 */ /* 0x000fe80003800000 */
[----:B------:R-:W-:Y:S05]  /*4b20*/  @P1 BRA `(.L_x_7000) ;  /* 0x0000000000d81947 */ /* 0x000fea0003800000 */
[----:B----4-:R1:W4:Y:S01]  /*4b30*/  LDS.128 R12, [R91+0x1b400] ;  /* 0x01b400005b0c7984 */ /* 0x0103220000000c00 */
[C---:B0-----:R-:W-:Y:S01]  /*4b40*/  LEA R48, P3, R16.reuse, R107, 0x1 ;  /* 0x0000006b10307211 */ /* 0x041fe200078608ff */
[----:B------:R-:W-:Y:S03]  /*4b50*/  BSSY B2, `(.L_x_7001) ;  /* 0x0000032000027945 */ /* 0x000fe60003800000 */
[----:B--2---:R-:W-:Y:S02]  /*4b60*/  LEA.HI.X R49, R16, R51, R17, 0x1, P3 ;  /* 0x0000003310317211 */ /* 0x004fe400018f0c11 */
[----:B------:R-:W-:-:S13]  /*4b70*/  ISETP.GE.AND P3, PT, R18, R102, PT ;  /* 0x000000661200720c */ /* 0x000fda0003f66270 */
[----:B-1----:R-:W-:Y:S05]  /*4b80*/  @P3 BRA `(.L_x_7002) ;  /* 0x0000000000b83947 */ /* 0x002fea0003800000 */
[----:B------:R-:W-:Y:S02]  /*4b90*/  SHF.R.U64 R50, R46, 0x10, R47 ;  /* 0x000000102e327819 */ /* 0x000fe4000000122f */
[----:B------:R-:W-:Y:S01]  /*4ba0*/  SHF.R.U64 R52, R44, 0x10, R45 ;  /* 0x000000102c347819 */ /* 0x000fe2000000122d */
[----:B----4-:R-:W-:Y:S01]  /*4bb0*/  IMAD.U32 R44, R14, 0x10000, RZ ;  /* 0x000100000e2c7824 */ /* 0x010fe200078e00ff */
[----:B------:R-:W-:Y:S02]  /*4bc0*/  SHF.R.U32.HI R47, RZ, 0x10, R47 ;  /* 0x00000010ff2f7819 */ /* 0x000fe4000001162f */
[----:B------:R-:W-:Y:S02]  /*4bd0*/  SHF.R.U32.HI R11, RZ, 0x10, R45 ;  /* 0x00000010ff0b7819 */ /* 0x000fe4000001162d */
[----:B------:R-:W-:Y:S02]  /*4be0*/  PRMT R115, R115, 0x5410, R50 ;  /* 0x0000541073737816 */ /* 0x000fe40000000032 */
[----:B------:R-:W-:-:S02]  /*4bf0*/  PRMT R113, R113, 0x5410, R52 ;  /* 0x0000541071717816 */ /* 0x000fc40000000034 */
[----:B------:R-:W-:Y:S01]  /*4c00*/  LOP3.LUT R45, R14, 0xffff0000, RZ, 0xc0, !PT ;  /* 0xffff00000e2d7812 */ /* 0x000fe200078ec0ff */
[C---:B------:R-:W-:Y:S01]  /*4c10*/  IMAD.U32 R14, R13.reuse, 0x10000, RZ ;  /* 0x000100000d0e7824 */ /* 0x040fe200078e00ff */
[----:B------:R-:W-:Y:S02]  /*4c20*/  PRMT R116, R116, 0x5410, R47 ;  /* 0x0000541074747816 */ /* 0x000fe4000000002f */
        /* <DEDUP_REMOVED lines=10> */
[----:B------:R-:W-:Y:S01]  /*4cd0*/  SHF.L.U32 R115, R115, 0x10, RZ ;  /* 0x0000001073737819 */ /* 0x000fe200000006ff */
[-C--:B------:R-:W-:Y:S01]  /*4ce0*/  FMUL.FTZ R13, R13, R47.reuse ;  /* 0x0000002f0d0d7220 */ /* 0x080fe20000410000 */
[----:B------:R-:W-:Y:S01]  /*4cf0*/  LOP3.LUT R46, R15, 0xffff0000, RZ, 0xc0, !PT ;  /* 0xffff00000f2e7812 */ /* 0x000fe200078ec0ff */
[----:B------:R-:W-:Y:S01]  /*4d00*/  FMUL.FTZ R45, R45, R50 ;  /* 0x000000322d2d7220 */ /* 0x000fe20000410000 */
[----:B------:R-:W-:Y:S01]  /*4d10*/  LOP3.LUT R116, R116, 0xffff0000, RZ, 0xc0, !PT ;  /* 0xffff000074747812 */ /* 0x000fe200078ec0ff */
[----:B------:R-:W-:Y:S01]  /*4d20*/  IMAD.U32 R113, R113, 0x10000, RZ ;  /* 0x0001000071717824 */ /* 0x000fe200078e00ff */
[----:B------:R-:W-:Y:S01]  /*4d30*/  LOP3.LUT R114, R114, 0xffff0000, RZ, 0xc0, !PT ;  /* 0xffff000072727812 */ /* 0x000fe200078ec0ff */
[C---:B------:R-:W-:Y:S01]  /*4d40*/  FFMA.FTZ R55, R14.reuse, R47, -R55 ;  /* 0x0000002f0e377223 */ /* 0x040fe20000010837 */
[----:B------:R-:W-:Y:S01]  /*4d50*/  FFMA.FTZ R52, R14, R52, R13 ;  /* 0x000000340e347223 */ /* 0x000fe2000001000d */
[----:B------:R-:W-:Y:S01]  /*4d60*/  FFMA.FTZ R57, R44, R50, -R57 ;  /* 0x000000322c397223 */ /* 0x000fe20000010839 */
[----:B------:R-:W-:Y:S01]  /*4d70*/  FMUL.FTZ R14, R12, R115 ;  /* 0x000000730c0e7220 */ /* 0x000fe20000410000 */
[----:B------:R-:W-:-:S02]  /*4d80*/  IMAD.U32 R15, R15, 0x10000, RZ ;  /* 0x000100000f0f7824 */ /* 0x000fc400078e00ff */
[----:B------:R-:W-:Y:S01]  /*4d90*/  FFMA.FTZ R44, R44, R53, R45 ;  /* 0x000000352c2c7223 */ /* 0x000fe2000001002d */
        /* <DEDUP_REMOVED lines=13> */
.L_x_7002:
[----:B------:R-:W-:Y:S05]  /*4e70*/  BSYNC B2 ;  /* 0x0000000000027941 */ /* 0x000fea0003800000 */
.L_x_7001:
[----:B----4-:R1:W-:Y:S02]  /*4e80*/  ST.E.128 desc[UR42][R48.64], R12 ;  /* 0x0000000c30007985 */ /* 0x0103e4000c101d2a */
.L_x_7000:
[----:B------:R-:W-:Y:S05]  /*4e90*/  BSYNC B1 ;  /* 0x0000000000017941 */ /* 0x000fea0003800000 */
.L_x_6999:
[----:B------:R-:W-:Y:S05]  /*4ea0*/  @P2 BRA `(.L_x_6998) ;  /* 0x0000003400142947 */ /* 0x000fea0003800000 */
[----:B-1--4-:R1:W4:Y:S01]  /*4eb0*/  LDS.128 R12, [R91+0x1f400] ;  /* 0x01f400005b0c7984 */ /* 0x0123220000000c00 */
[C---:B0-----:R-:W-:Y:S01]  /*4ec0*/  LEA R44, P3, R23.reuse, R107, 0x1 ;  /* 0x0000006b172c7211 */ /* 0x041fe200078608ff */
[----:B------:R-:W-:Y:S03]  /*4ed0*/  BSSY B1, `(.L_x_7003) ;  /* 0x0000032000017945 */ /* 0x000fe60003800000 */
[----:B--2---:R-:W-:Y:S02]  /*4ee0*/  LEA.HI.X R45, R23, R51, R22, 0x1, P3 ;  /* 0x00000033172d7211 */ /* 0x004fe400018f0c16 */
[----:B------:R-:W-:-:S13]  /*4ef0*/  ISETP.GE.AND P3, PT, R152, R102, PT ;  /* 0x000000669800720c */ /* 0x000fda0003f66270 */
[----:B-1----:R-:W-:Y:S05]  /*4f00*/  @P3 BRA `(.L_x_7004) ;  /* 0x0000000000b83947 */ /* 0x002fea0003800000 */
        /* <DEDUP_REMOVED lines=16> */
[C---:B------:R-:W-:Y:S01]  /*5010*/  LOP3.LUT R43, R103.reuse, 0xffff0000, RZ, 0xc0, !PT ;  /* 0xffff0000672b7812 */ /* 0x040fe200078ec0ff */
[----:B------:R-:W-:Y:S01]  /*5020*/  IMAD.U32 R103, R103, 0x10000, RZ ;  /* 0x0001000067677824 */ /* 0x000fe200078e00ff */
[----:B------:R-:W-:Y:S01]  /*5030*/  SHF.L.U32 R46, R104, 0x10, RZ ;  /* 0x00000010682e7819 */ /* 0x000fe200000006ff */
[C---:B------:R-:W-:Y:S01]  /*5040*/  FMUL.FTZ R49, R13.reuse, R47 ;  /* 0x0000002f0d317220 */ /* 0x040fe20000410000 */
[----:B------:R-:W-:Y:S01]  /*5050*/  LOP3.LUT R12, R12, 0xffff0000, RZ, 0xc0, !PT ;  /* 0xffff00000c0c7812 */ /* 0x000fe200078ec0ff */
[-C--:B------:R-:W-:Y:S01]  /*5060*/  FMUL.FTZ R50, R13, R43.reuse ;  /* 0x0000002b0d327220 */ /* 0x080fe20000410000 */
[----:B------:R-:W-:Y:S01]  /*5070*/  FMUL.FTZ R13, R41, R48 ;  /* 0x00000030290d7220 */ /* 0x000fe20000410000 */
[----:B------:R-:W-:Y:S01]  /*5080*/  LOP3.LUT R42, R15, 0xffff0000, RZ, 0xc0, !PT ;  /* 0xffff00000f2a7812 */ /* 0x000fe200078ec0ff */
        /* <DEDUP_REMOVED lines=22> */
.L_x_7004:
[----:B------:R-:W-:Y:S05]  /*51f0*/  BSYNC B1 ;  /* 0x0000000000017941 */ /* 0x000fea0003800000 */
.L_x_7003:
[----:B----4-:R0:W-:Y:S01]  /*5200*/  ST.E.128 desc[UR42][R44.64], R12 ;  /* 0x0000000c2c007985 */ /* 0x0101e2000c101d2a */
[----:B------:R-:W-:Y:S05]  /*5210*/  BRA `(.L_x_6998) ;  /* 0x0000003000387947 */ /* 0x000fea0003800000 */
.L_x_6958:
[----:B------:R-:W-:-:S05]  /*5220*/  VIADD R40, R153, 0x20 ;  /* 0x0000002099287836 */ /* 0x000fca0000000000 */
[----:B------:R-:W-:Y:S01]  /*5230*/  ISETP.GE.AND P4, PT, R40, R96, PT ;  /* 0x000000602800720c */ /* 0x000fe20003f86270 */
[----:B------:R-:W-:-:S03]  /*5240*/  VIADD R40, R153, 0x40 ;  /* 0x0000004099287836 */ /* 0x000fc60000000000 */
[----:B------:R-:W-:-:S13]  /*5250*/  ISETP.GE.OR P4, PT, R16, R102, P4 ;  /* 0x000000661000720c */ /* 0x000fda0002786670 */
[----:B------:R-:W-:Y:S01]  /*5260*/  @!P4 IADD3 R46, P3, P5, R82, R14, R20 ;  /* 0x0000000e522ec210 */ /* 0x000fe20007d7e014 */
[----:B------:R-:W0:Y:S03]  /*5270*/  @!P4 LDC.64 R56, c[0x0][0x3e8] ;  /* 0x0000fa00ff38cb82 */ /* 0x000e260000000a00 */
[----:B------:R-:W-:Y:S02]  /*5280*/  @!P4 IADD3.X R47, R39, R90, R8, P3, P5 ;  /* 0x0000005a272fc210 */ /* 0x000fe40001fea408 */
[----:B------:R-:W-:-:S03]  /*5290*/  @!P4 IADD3 R44, P3, P5, R86, R12, R33 ;  /* 0x0000000c562cc210 */ /* 0x000fc60007d7e021 */
[----:B------:R-:W1:Y:S01]  /*52a0*/  @!P4 LDC.64 R58, c[0x0][0x400] ;  /* 0x00010000ff3acb82 */ /* 0x000e620000000a00 */
[----:B------:R-:W-:Y:S02]  /*52b0*/  @!P4 IADD3.X R45, R78, R11, R30, P3, P5 ;  /* 0x0000000b4e2dc210 */ /* 0x000fe40001fea41e */
[----:B------:R-:W-:-:S04]  /*52c0*/  ISETP.GE.AND P3, PT, R40, R96, PT ;  /* 0x000000602800720c */ /* 0x000fc80003f66270 */
[----:B------:R-:W-:-:S13]  /*52d0*/  ISETP.GE.OR P3, PT, R16, R102, P3 ;  /* 0x000000661000720c */ /* 0x000fda0001f66670 */
[----:B------:R-:W-:Y:S01]  /*52e0*/  @!P3 IADD3 R42, P5, P6, R82, R21, R14 ;  /* 0x00000015522ab210 */ /* 0x000fe20007ebe00e */
[----:B------:R-:W2:Y:S03]  /*52f0*/  @!P3 LDC.64 R64, c[0x0][0x3e8] ;  /* 0x0000fa00ff40bb82 */ /* 0x000ea60000000a00 */
[----:B------:R-:W-:Y:S02]  /*5300*/  @!P3 IADD3.X R43, R39, R9, R90, P5, P6 ;  /* 0x00000009272bb210 */ /* 0x000fe40002fec45a */
[----:B------:R-:W-:-:S03]  /*5310*/  @!P3 IADD3 R40, P5, P6, R86, R34, R12 ;  /* 0x000000225628b210 */ /* 0x000fc60007ebe00c */
[----:B------:R-:W3:Y:S01]  /*5320*/  @!P3 LDC.64 R66, c[0x0][0x400] ;  /* 0x00010000ff42bb82 */ /* 0x000ee20000000a00 */
[----:B------:R-:W-:Y:S02]  /*5330*/  @!P3 IADD3.X R41, R78, R31, R11, P5, P6 ;  /* 0x0000001f4e29b210 */ /* 0x000fe40002fec40b */
[----:B------:R-:W-:-:S04]  /*5340*/  ISETP.GE.AND P5, PT, R153, R96, PT ;  /* 0x000000609900720c */ /* 0x000fc80003fa6270 */
[----:B------:R-:W-:-:S13]  /*5350*/  ISETP.GE.OR P5, PT, R16, R102, P5 ;  /* 0x000000661000720c */ /* 0x000fda0002fa6670 */
[----:B------:R-:W4:Y:S01]  /*5360*/  @!P5 LDC.64 R48, c[0x0][0x3e8] ;  /* 0x0000fa00ff30db82 */ /* 0x000f220000000a00 */
[----:B------:R-:W-:-:S05]  /*5370*/  @!P5 IADD3 R50, P6, R82, R14, RZ ;  /* 0x0000000e5232d210 */ /* 0x000fca0007fde0ff */
[----:B------:R-:W-:Y:S01]  /*5380*/  @!P5 IMAD.X R51, R90, 0x1, R39, P6 ;  /* 0x000000015a33d824 */ /* 0x000fe200030e0627 */
[----:B----4-:R-:W-:-:S04]  /*5390*/  @!P5 LEA R48, P6, R50, R48, 0x1 ;  /* 0x000000303230d211 */ /* 0x010fc800078c08ff */
[----:B------:R-:W-:Y:S02]  /*53a0*/  @!P5 LEA.HI.X R49, R50, R49, R51, 0x1, P6 ;  /* 0x000000313231d211 */ /* 0x000fe400030f0c33 */
[----:B------:R-:W4:Y:S01]  /*53b0*/  @!P5 LDC.64 R50, c[0x0][0x400] ;  /* 0x00010000ff32db82 */ /* 0x000f220000000a00 */
[----:B------:R-:W-:-:S05]  /*53c0*/  @!P5 IADD3 R52, P6, R86, R12, RZ ;  /* 0x0000000c5634d210 */ /* 0x000fca0007fde0ff */
[----:B------:R-:W-:Y:S01]  /*53d0*/  @!P5 IMAD.X R53, R11, 0x1, R78, P6 ;  /* 0x000000010b35d824 */ /* 0x000fe200030e064e */
[----:B----4-:R-:W-:-:S04]  /*53e0*/  @!P5 LEA R50, P6, R52, R50, 0x1 ;  /* 0x000000323432d211 */ /* 0x010fc800078c08ff */
[----:B------:R-:W-:Y:S02]  /*53f0*/  @!P5 LEA.HI.X R51, R52, R51, R53, 0x1, P6 ;  /* 0x000000333433d211 */ /* 0x000fe400030f0c35 */
[----:B0-----:R-:W-:-:S04]  /*5400*/  @!P4 LEA R56, P6, R46, R56, 0x1 ;  /* 0x000000382e38c211 */ /* 0x001fc800078c08ff */
[----:B------:R-:W-:Y:S02]  /*5410*/  @!P4 LEA.HI.X R57, R46, R57, R47, 0x1, P6 ;  /* 0x000000392e39c211 */ /* 0x000fe400030f0c2f */
[----:B------:R-:W-:Y:S02]  /*5420*/  CS2R R46, SRZ ;  /* 0x00000000002e7805 */ /* 0x000fe4000001ff00 */
[----:B-1----:R-:W-:-:S04]  /*5430*/  @!P4 LEA R58, P6, R44, R58, 0x1 ;  /* 0x0000003a2c3ac211 */ /* 0x002fc800078c08ff */
[----:B------:R-:W-:Y:S02]  /*5440*/  @!P4 LEA.HI.X R59, R44, R59, R45, 0x1, P6 ;  /* 0x0000003b2c3bc211 */ /* 0x000fe400030f0c2d */
[----:B------:R-:W-:Y:S02]  /*5450*/  CS2R R44, SRZ ;  /* 0x00000000002c7805 */ /* 0x000fe4000001ff00 */
[----:B--2---:R-:W-:-:S04]  /*5460*/  @!P3 LEA R64, P6, R42, R64, 0x1 ;  /* 0x000000402a40b211 */ /* 0x004fc800078c08ff */
[----:B------:R-:W-:Y:S02]  /*5470*/  @!P3 LEA.HI.X R65, R42, R65, R43, 0x1, P6 ;  /* 0x000000412a41b211 */ /* 0x000fe400030f0c2b */
[----:B------:R-:W-:Y:S02]  /*5480*/  CS2R R42, SRZ ;  /* 0x00000000002a7805 */ /* 0x000fe4000001ff00 */
[C---:B---3--:R-:W-:Y:S01]  /*5490*/  @!P3 LEA R66, P6, R40.reuse, R66, 0x1 ;  /* 0x000000422842b211 */ /* 0x048fe200078c08ff */
[----:B------:R0:W5:Y:S03]  /*54a0*/  @!P5 LDG.E.128 R44, desc[UR42][R50.64] ;  /* 0x0000002a322cd981 */ /* 0x000166000c1e1d00 */
[----:B------:R-:W-:Y:S02]  /*54b0*/  @!P3 LEA.HI.X R67, R40, R67, R41, 0x1, P6 ;  /* 0x000000432843b211 */ /* 0x000fe400030f0c29 */
[----:B------:R-:W-:-:S02]  /*54c0*/  CS2R R40, SRZ ;  /* 0x0000000000287805 */ /* 0x000fc4000001ff00 */
[----:B------:R-:W-:Y:S02]  /*54d0*/  CS2R R54, SRZ ;  /* 0x0000000000367805 */ /* 0x000fe4000001ff00 */
[----:B------:R-:W-:Y:S02]  /*54e0*/  CS2R R52, SRZ ;  /* 0x0000000000347805 */ /* 0x000fe4000001ff00 */
[----:B------:R1:W5:Y:S01]  /*54f0*/  @!P5 LDG.E.128 R40, desc[UR42][R48.64] ;  /* 0x0000002a3028d981 */ /* 0x000362000c1e1d00 */
[----:B0-----:R-:W-:Y:S02]  /*5500*/  CS2R R50, SRZ ;  /* 0x0000000000327805 */ /* 0x001fe4000001ff00 */
[----:B------:R-:W-:Y:S01]  /*5510*/  IADD3 R68, R153, 0x60, RZ ;  /* 0x0000006099447810 */ /* 0x000fe20007ffe0ff */
[----:B------:R0:W5:Y:S01]  /*5520*/  @!P4 LDG.E.128 R52, desc[UR42][R58.64] ;  /* 0x0000002a3a34c981 */ /* 0x000162000c1e1d00 */
[----:B-1----:R-:W-:-:S06]  /*5530*/  CS2R R48, SRZ ;  /* 0x0000000000307805 */ /* 0x002fcc000001ff00 */
[----:B------:R1:W5:Y:S01]  /*5540*/  @!P4 LDG.E.128 R48, desc[UR42][R56.64] ;  /* 0x0000002a3830c981 */ /* 0x000362000c1e1d00 */
[----:B------:R-:W-:-:S04]  /*5550*/  ISETP.GE.AND P4, PT, R68, R96, PT ;  /* 0x000000604400720c */ /* 0x000fc80003f86270 */
[----:B------:R-:W-:Y:S02]  /*5560*/  ISETP.GE.OR P4, PT, R16, R102, P4 ;  /* 0x000000661000720c */ /* 0x000fe40002786670 */
[----:B0-----:R-:W-:Y:S02]  /*5570*/  CS2R R58, SRZ ;  /* 0x00000000003a7805 */ /* 0x001fe4000001ff00 */
[----:B------:R-:W-:Y:S02]  /*5580*/  CS2R R62, SRZ ;  /* 0x00000000003e7805 */ /* 0x000fe4000001ff00 */
[----:B------:R-:W-:Y:S02]  /*5590*/  CS2R R60, SRZ ;  /* 0x00000000003c7805 */ /* 0x000fe4000001ff00 */
[----:B-1----:R-:W-:Y:S01]  /*55a0*/  CS2R R56, SRZ ;  /* 0x0000000000387805 */ /* 0x002fe2000001ff00 */
[----:B------:R-:W-:Y:S01]  /*55b0*/  BSSY B1, `(.L_x_7005) ;  /* 0x000001d000017945 */ /* 0x000fe20003800000 */
[----:B------:R-:W-:-:S02]  /*55c0*/  CS2R R70, SRZ ;  /* 0x0000000000467805 */ /* 0x000fc4000001ff00 */
[----:B------:R-:W-:Y:S01]  /*55d0*/  CS2R R68, SRZ ;  /* 0x0000000000447805 */ /* 0x000fe2000001ff00 */
[----:B------:R0:W5:Y:S04]  /*55e0*/  @!P3 LDG.E.128 R60, desc[UR42][R66.64] ;  /* 0x0000002a423cb981 */ /* 0x000168000c1e1d00 */
[----:B------:R1:W5:Y:S01]  /*55f0*/  @!P3 LDG.E.128 R56, desc[UR42][R64.64] ;  /* 0x0000002a4038b981 */ /* 0x000362000c1e1d00 */
[----:B------:R-:W-:Y:S02]  /*5600*/  ISETP.GE.AND P3, PT, R16, R102, PT ;  /* 0x000000661000720c */ /* 0x000fe40003f66270 */
[----:B0-----:R-:W-:Y:S02]  /*5610*/  CS2R R66, SRZ ;  /* 0x0000000000427805 */ /* 0x001fe4000001ff00 */
[----:B-1----:R-:W-:Y:S01]  /*5620*/  CS2R R64, SRZ ;  /* 0x0000000000407805 */ /* 0x002fe2000001ff00 */
[----:B------:R-:W-:Y:S08]  /*5630*/  @P4 BRA `(.L_x_7006) ;  /* 0x0000000000504947 */ /* 0x000ff00003800000 */
[----:B------:R-:W0:Y:S01]  /*5640*/  LDC.64 R64, c[0x0][0x3f8] ;  /* 0x0000fe00ff407b82 */ /* 0x000e220000000a00 */
[----:B------:R-:W-:Y:S01]  /*5650*/  IMAD.MOV.U32 R15, RZ, RZ, R90 ;  /* 0x000000ffff0f7224 */ /* 0x000fe200078e005a */
[----:B------:R-:W-:Y:S01]  /*5660*/  ULDC.64 UR4, c[0x0][0x3e8] ;  /* 0x0000fa0000047ab9 */ /* 0x000fe20000000a00 */
[----:B------:R-:W-:Y:S02]  /*5670*/  IMAD.MOV.U32 R13, RZ, RZ, R11 ;  /* 0x000000ffff0d7224 */ /* 0x000fe400078e000b */
[----:B0-----:R-:W-:-:S04]  /*5680*/  IMAD.WIDE.U32 R14, R64, 0x60, R14 ;  /* 0x00000060400e7825 */ /* 0x001fc800078e000e */
[----:B------:R-:W-:Y:S01]  /*5690*/  IMAD R66, R65, 0x60, RZ ;  /* 0x0000006041427824 */ /* 0x000fe200078e02ff */
[----:B------:R-:W-:-:S04]  /*56a0*/  IADD3 R65, P4, R82, R14, RZ ;  /* 0x0000000e52417210 */ /* 0x000fc80007f9e0ff */
[----:B------:R-:W-:Y:S02]  /*56b0*/  IADD3.X R66, R39, R15, R66, P4, !PT ;  /* 0x0000000f27427210 */ /* 0x000fe400027fe442 */
        /* <DEDUP_REMOVED lines=8> */
[----:B------:R-:W-:-:S03]  /*5740*/  LEA R68, P4, R11, UR4, 0x1 ;  /* 0x000000040b447c11 */ /* 0x000fc6000f8808ff */
[----:B------:R-:W5:Y:S01]  /*5750*/  LDG.E.128 R64, desc[UR42][R64.64] ;  /* 0x0000002a40407981 */ /* 0x000f62000c1e1d00 */
[----:B------:R-:W-:-:S06]  /*5760*/  LEA.HI.X R69, R11, UR5, R12, 0x1, P4 ;  /* 0x000000050b457c11 */ /* 0x000fcc000a0f0c0c */
[----:B------:R-:W5:Y:S03]  /*5770*/  LDG.E.128 R68, desc[UR42][R68.64] ;  /* 0x0000002a44447981 */ /* 0x000f66000c1e1d00 */
.L_x_7006:
[----:B------:R-:W-:Y:S05]  /*5780*/  BSYNC B1 ;  /* 0x0000000000017941 */ /* 0x000fea0003800000 */
.L_x_7005:
[----:B-----5:R-:W-:Y:S01]  /*5790*/  IMAD.MOV.U32 R12, RZ, RZ, R67 ;  /* 0x000000ffff0c7224 */ /* 0x020fe200078e0043 */
[----:B------:R-:W-:Y:S01]  /*57a0*/  UISETP.NE.AND UP0, UPT, UR41, 0x3, UPT ;  /* 0x000000032900788c */ /* 0x000fe2000bf05270 */
        /* <DEDUP_REMOVED lines=66> */
.L_x_7007:
[----:B------:R-:W-:Y:S01]  /*5bd0*/  IMAD R90, R155, 0x8, R156 ;  /* 0x000000089b5a7824 */ /* 0x000fe200078e029c */
[----:B------:R-:W-:Y:S01]  /*5be0*/  SHF.L.U32 R101, R154, 0x1f, RZ ;  /* 0x0000001f9a657819 */ /* 0x000fe200000006ff */
[----:B------:R-:W0:Y:S01]  /*5bf0*/  LDC R108, c[0x0][0x2f4] ;  /* 0x0000bd00ff6c7b82 */ /* 0x000e220000000800 */
[----:B------:R-:W-:Y:S02]  /*5c00*/  BSSY B1, `(.L_x_7008) ;  /* 0x0000003000017945 */ /* 0x000fe40003800000 */
[----:B------:R-:W1:Y:S02]  /*5c10*/  SYNCS.PHASECHK.TRANS64.TRYWAIT P4, [R90+URZ+0x28890], R101 ;  /* 0x028890655a0075a7 */ /* 0x000e64000808017f */
[----:B-1----:R-:W-:Y:S05]  /*5c20*/  @!P4 BRA `(.L_x_7009) ;  /* 0x000001740084c947 */ /* 0x002fea0003800000 */
.L_x_7292:
[----:B------:R-:W-:Y:S05]  /*5c30*/  BSYNC B1 ;  /* 0x0000000000017941 */ /* 0x000fea0003800000 */
.L_x_7008:
[----:B------:R-:W-:Y:S01]  /*5c40*/  UMOV UR4, 0xffffffff ;  /* 0xffffffff00047882 */ /* 0x000fe20000000000 */
[----:B0-----:R-:W-:Y:S02]  /*5c50*/  IADD3 R110, -R37, R108, RZ ;  /* 0x0000006c256e7210 */ /* 0x001fe40007ffe1ff */
[----:B------:R-:W-:Y:S05]  /*5c60*/  BRA.DIV UR4, `(.L_x_7010) ;  /* 0x0000017604887947 */ /* 0x000fea000b800000 */
[----:B------:R0:W2:Y:S04]  /*5c70*/  SHFL.IDX PT, R105, R106, RZ, 0x181f ;  /* 0x00181fff6a697589 */ /* 0x0000a800000e0000 */
[----:B------:R0:W3:Y:S02]  /*5c80*/  SHFL.IDX PT, R104, R107, RZ, 0x181f ;  /* 0x00181fff6b687589 */ /* 0x0000e400000e0000 */
.L_x_7296:
[----:B------:R-:W-:Y:S01]  /*5c90*/  ISETP.GE.OR P4, PT, R153, R96, P1 ;  /* 0x000000609900720c */ /* 0x000fe20000f86670 */
[----:B------:R-:W-:-:S12]  /*5ca0*/  BSSY B1, `(.L_x_7011) ;  /* 0x000007a000017945 */ /* 0x000fd80003800000 */
[----:B------:R-:W-:Y:S05]  /*5cb0*/  @P4 BRA `(.L_x_7012) ;  /* 0x0000000400e04947 */ /* 0x000fea0003800000 */
[----:B------:R-:W-:Y:S01]  /*5cc0*/  SEL R11, R37, R110, !P0 ;  /* 0x0000006e250b7207 */ /* 0x000fe20004000000 */
[----:B------:R-:W-:Y:S01]  /*5cd0*/  IMAD.SHL.U32 R15, R153, 0x40, RZ ;  /* 0x00000040990f7824 */ /* 0x000fe200078e00ff */
[C---:B---3--:R-:W-:Y:S01]  /*5ce0*/  LEA R102, P4, R77.reuse, R104, 0x1 ;  /* 0x000000684d667211 */ /* 0x048fe200078808ff */
[----:B------:R-:W-:Y:S01]  /*5cf0*/  BSSY B2, `(.L_x_7013) ;  /* 0x0000070000027945 */ /* 0x000fe20003800000 */
[----:B------:R-:W-:Y:S02]  /*5d00*/  SHF.R.S32.HI R12, RZ, 0x1f, R11 ;  /* 0x0000001fff0c7819 */ /* 0x000fe4000001140b */
[----:B--2---:R-:W-:Y:S02]  /*5d10*/  LEA.HI.X R103, R77, R105, R89, 0x1, P4 ;  /* 0x000000694d677211 */ /* 0x004fe400020f0c59 */
[----:B------:R-:W-:-:S04]  /*5d20*/  LEA.HI R12, R12, R11, RZ, 0x4 ;  /* 0x0000000b0c0c7211 */ /* 0x000fc800078f20ff */
[----:B------:R-:W-:-:S04]  /*5d30*/  LEA.HI.SX32 R12, R12, R79, 0x1c ;  /* 0x0000004f0c0c7211 */ /* 0x000fc800078fe2ff */
[----:B------:R-:W-:Y:S01]  /*5d40*/  SHF.R.S32.HI R13, RZ, 0x1f, R12 ;  /* 0x0000001fff0d7819 */ /* 0x000fe2000001140c */
[----:B------:R-:W-:-:S03]  /*5d50*/  IMAD.SHL.U32 R11, R12, 0x8, RZ ;  /* 0x000000080c0b7824 */ /* 0x000fc600078e00ff */
[----:B------:R-:W-:Y:S02]  /*5d60*/  LEA.HI R13, R13, R12, RZ, 0x3 ;  /* 0x0000000c0d0d7211 */ /* 0x000fe400078f18ff */
[----:B------:R-:W-:-:S03]  /*5d70*/  LOP3.LUT R12, R11, 0x38, RZ, 0xc0, !PT ;  /* 0x000000380b0c7812 */ /* 0x000fc600078ec0ff */
[----:B------:R-:W-:Y:S01]  /*5d80*/  IMAD.SHL.U32 R14, R13, 0x400, RZ ;  /* 0x000004000d0e7824 */ /* 0x000fe200078e00ff */
[----:B------:R-:W-:-:S04]  /*5d90*/  LOP3.LUT R13, R12, 0x1c0, R15, 0xf8, !PT ;  /* 0x000001c00c0d7812 */ /* 0x000fc800078ef80f */
[----:B------:R-:W-:Y:S02]  /*5da0*/  LOP3.LUT R14, R14, 0x7fffe000, RZ, 0xc0, !PT ;  /* 0x7fffe0000e0e7812 */ /* 0x000fe400078ec0ff */
[----:B------:R-:W-:-:S04]  /*5db0*/  LOP3.LUT R13, R13, R200, RZ, 0x3c, !PT ;  /* 0x000000c80d0d7212 */ /* 0x000fc800078e3cff */
[----:B------:R-:W-:Y:S01]  /*5dc0*/  IADD3 R14, R13, R14, R201 ;  /* 0x0000000e0d0e7210 */ /* 0x000fe20007ffe0c9 */
        /* <DEDUP_REMOVED lines=9> */
[----:B------:R-:W-:Y:S02]  /*5e60*/  SHF.R.U32.HI R148, RZ, 0x10, R41 ;  /* 0x00000010ff947819 */ /* 0x000fe40000011629 */
[----:B------:R-:W-:Y:S02]  /*5e70*/  SHF.R.U64 R144, R42, 0x10, R43 ;  /* 0x000000102a907819 */ /* 0x000fe4000000122b */
[----:B------:R-:W-:Y:S02]  /*5e80*/  PRMT R143, R138, 0x5410, R143 ;  /* 0x000054108a8f7816 */ /* 0x000fe4000000008f */
[----:B------:R-:W-:Y:S02]  /*5e90*/  SHF.R.U32.HI R142, RZ, 0x10, R43 ;  /* 0x00000010ff8e7819 */ /* 0x000fe4000001162b */
[----:B------:R-:W-:Y:S01]  /*5ea0*/  SHF.R.U64 R147, R44, 0x10, R45 ;  /* 0x000000102c937819 */ /* 0x000fe2000000122d */
[----:B------:R-:W-:Y:S01]  /*5eb0*/  IMAD.U32 R45, R73, 0x10000, RZ ;  /* 0x00010000492d7824 */ /* 0x000fe200078e00ff */
[----:B------:R-:W-:-:S02]  /*5ec0*/  PRMT R139, R139, 0x5410, R148 ;  /* 0x000054108b8b7816 */ /* 0x000fc40000000094 */
[----:B------:R-:W-:Y:S02]  /*5ed0*/  SHF.R.U32.HI R145, RZ, 0x10, R47 ;  /* 0x00000010ff917819 */ /* 0x000fe4000001162f */
[----:B------:R-:W-:Y:S01]  /*5ee0*/  PRMT R43, R109, 0x5432, R144 ;  /* 0x000054326d2b7816 */ /* 0x000fe20000000090 */
[----:B------:R-:W-:Y:S01]  /*5ef0*/  IMAD.U32 R144, R143, 0x10000, RZ ;  /* 0x000100008f907824 */ /* 0x000fe200078e00ff */
[----:B------:R-:W-:Y:S02]  /*5f00*/  PRMT R138, R137, 0x5410, R142 ;  /* 0x00005410898a7816 */ /* 0x000fe4000000008e */
[----:B------:R-:W-:Y:S01]  /*5f10*/  PRMT R142, R136, 0x5410, R147 ;  /* 0x00005410888e7816 */ /* 0x000fe20000000093 */
[----:B------:R-:W-:Y:S01]  /*5f20*/  IMAD.U32 R136, R139, 0x10000, RZ ;  /* 0x000100008b887824 */ /* 0x000fe200078e00ff */
[----:B------:R-:W-:Y:S01]  /*5f30*/  SHF.R.U64 R146, R46, 0x10, R47 ;  /* 0x000000102e927819 */ /* 0x000fe2000000122f */
[----:B--2---:R-:W-:Y:S01]  /*5f40*/  IMAD.U32 R46, R13, 0x10000, RZ ;  /* 0x000100000d2e7824 */ /* 0x004fe200078e00ff */
[----:B------:R-:W-:Y:S01]  /*5f50*/  PRMT R145, R134, 0x5410, R145 ;  /* 0x0000541086917816 */ /* 0x000fe20000000091 */
[----:B------:R-:W-:Y:S01]  /*5f60*/  FMUL.FTZ R147, R45, R144 ;  /* 0x000000902d937220 */ /* 0x000fe20000410000 */
[----:B------:R-:W-:Y:S01]  /*5f70*/  LOP3.LUT R137, R143, 0xffff0000, RZ, 0xc0, !PT ;  /* 0xffff00008f897812 */ /* 0x000fe200078ec0ff */
[-C--:B------:R-:W-:Y:S01]  /*5f80*/  FMUL.FTZ R143, R45, R136.reuse ;  /* 0x000000882d8f7220 */ /* 0x080fe20000410000 */
[----:B------:R-:W-:Y:S01]  /*5f90*/  LOP3.LUT R140, R73, 0xffff0000, RZ, 0xc0, !PT ;  /* 0xffff0000498c7812 */ /* 0x000fe200078ec0ff */
[----:B------:R-:W-:Y:S01]  /*5fa0*/  FFMA.FTZ R45, R46, R136, -R147 ;  /* 0x000000882e2d7223 */ /* 0x000fe20000010893 */
[----:B------:R-:W-:Y:S01]  /*5fb0*/  PRMT R135, R135, 0x5410, R146 ;  /* 0x0000541087877816 */ /* 0x000fe20000000092 */
[----:B------:R-:W-:Y:S01]  /*5fc0*/  IMAD.U32 R136, R138, 0x10000, RZ ;  /* 0x000100008a887824 */ /* 0x000fe200078e00ff */
[----:B------:R-:W-:Y:S01]  /*5fd0*/  LOP3.LUT R139, R139, 0xffff0000, RZ, 0xc0, !PT ;  /* 0xffff00008b8b7812 */ /* 0x000fe200078ec0ff */
[----:B------:R-:W-:Y:S01]  /*5fe0*/  FFMA.FTZ R46, R46, R144, R143 ;  /* 0x000000902e2e7223 */ /* 0x000fe2000001008f */
[----:B------:R-:W-:Y:S01]  /*5ff0*/  SHF.L.U32 R146, R145, 0x10, RZ ;  /* 0x0000001091927819 */ /* 0x000fe200000006ff */
[----:B------:R-:W-:Y:S01]  /*6000*/  FMUL.FTZ R147, R140, R137 ;  /* 0x000000898c937220 */ /* 0x000fe20000410000 */
[----:B------:R-:W-:Y:S01]  /*6010*/  SHF.R.U64 R150, R40, 0x10, R41 ;  /* 0x0000001028967819 */ /* 0x000fe20000001229 */
[-C--:B------:R-:W-:Y:S01]  /*6020*/  FMUL.FTZ R143, R140, R139.reuse ;  /* 0x0000008b8c8f7220 */ /* 0x080fe20000410000 */
[----:B------:R-:W-:Y:S01]  /*6030*/  LOP3.LUT R44, R13, 0xffff0000, RZ, 0xc0, !PT ;  /* 0xffff00000d2c7812 */ /* 0x000fe200078ec0ff */
[----:B------:R-:W-:Y:S01]  /*6040*/  FMUL.FTZ R140, R141, R146 ;  /* 0x000000928d8c7220 */ /* 0x000fe20000410000 */
[----:B------:R-:W-:Y:S01]  /*6050*/  IMAD.U32 R73, R15, 0x10000, RZ ;  /* 0x000100000f497824 */ /* 0x000fe200078e00ff */
[----:B------:R-:W-:Y:S01]  /*6060*/  LOP3.LUT R47, R75, 0xffff0000, RZ, 0xc0, !PT ;  /* 0xffff00004b2f7812 */ /* 0x000fe200078ec0ff */
[-C--:B------:R-:W-:Y:S01]  /*6070*/  FMUL.FTZ R141, R141, R136.reuse ;  /* 0x000000888d8d7220 */ /* 0x080fe20000410000 */
[----:B------:R-:W-:Y:S01]  /*6080*/  LOP3.LUT R145, R145, 0xffff0000, RZ, 0xc0, !PT ;  /* 0xffff000091917812 */ /* 0x000fe200078ec0ff */
[C---:B------:R-:W-:Y:S01]  /*6090*/  FFMA.FTZ R134, R44.reuse, R139, -R147 ;  /* 0x0000008b2c867223 */ /* 0x040fe20000010893 */
[----:B------:R-:W-:Y:S01]  /*60a0*/  PRMT R75, R111, 0x5432, R150 ;  /* 0x000054326f4b7816 */ /* 0x000fe20000000096 */
[----:B------:R-:W-:Y:S01]  /*60b0*/  FFMA.FTZ R137, R44, R137, R143 ;  /* 0x000000892c897223 */ /* 0x000fe2000001008f */
[----:B------:R-:W-:Y:S01]  /*60c0*/  LOP3.LUT R42, R15, 0xffff0000, RZ, 0xc0, !PT ;  /* 0xffff00000f2a7812 */ /* 0x000fe200078ec0ff */
[C---:B------:R-:W-:Y:S01]  /*60d0*/  FFMA.FTZ R44, R73.reuse, R136, -R140 ;  /* 0x00000088492c7223 */ /* 0x040fe2000001088c */
[----:B------:R-:W-:Y:S01]  /*60e0*/  LOP3.LUT R138, R138, 0xffff0000, RZ, 0xc0, !PT ;  /* 0xffff00008a8a7812 */ /* 0x000fe200078ec0ff */
[----:B------:R-:W-:Y:S01]  /*60f0*/  FFMA.FTZ R141, R73, R146, R141 ;  /* 0x00000092498d7223 */ /* 0x000fe2000001008d */
[----:B------:R-:W-:Y:S01]  /*6100*/  FMUL.FTZ R73, R47, R145 ;  /* 0x000000912f497220 */ /* 0x000fe20000410000 */
[----:B------:R-:W-:Y:S01]  /*6110*/  IMAD.U32 R41, R72, 0x10000, RZ ;  /* 0x0001000048297824 */ /* 0x000fe200078e00ff */
[----:B------:R-:W-:Y:S01]  /*6120*/  SHF.L.U32 R13, R12, 0x10, RZ ;  /* 0x000000100c0d7819 */ /* 0x000fe200000006ff */
[----:B------:R-:W-:-:S02]  /*6130*/  IMAD.U32 R140, R142, 0x10000, RZ ;  /* 0x000100008e8c7824 */ /* 0x000fc400078e00ff */
[-C--:B------:R-:W-:Y:S01]  /*6140*/  FMUL.FTZ R139, R47, R138.reuse ;  /* 0x0000008a2f8b7220 */ /* 0x080fe20000410000 */
[----:B------:R-:W-:Y:S02]  /*6150*/  IMAD.U32 R136, R75, 0x10000, RZ ;  /* 0x000100004b887824 */ /* 0x000fe400078e00ff */
[----:B------:R-:W-:Y:S01]  /*6160*/  FFMA.FTZ R143, R42, R138, -R73 ;  /* 0x0000008a2a8f7223 */ /* 0x000fe20000010849 */
[C---:B------:R-:W-:Y:S01]  /*6170*/  FMUL.FTZ R138, R41.reuse, R140 ;  /* 0x0000008c298a7220 */ /* 0x040fe20000410000 */
[----:B------:R-:W-:Y:S01]  /*6180*/  LOP3.LUT R72, R72, 0xffff0000, RZ, 0xc0, !PT ;  /* 0xffff000048487812 */ /* 0x000fe200078ec0ff */
[----:B------:R-:W-:Y:S01]  /*6190*/  FMUL.FTZ R41, R41, R136 ;  /* 0x0000008829297220 */ /* 0x000fe20000410000 */
[----:B------:R-:W-:Y:S01]  /*61a0*/  LOP3.LUT R47, R142, 0xffff0000, RZ, 0xc0, !PT ;  /* 0xffff00008e2f7812 */ /* 0x000fe200078ec0ff */
[C---:B------:R-:W-:Y:S01]  /*61b0*/  IMAD.U32 R15, R14.reuse, 0x10000, RZ ;  /* 0x000100000e0f7824 */ /* 0x040fe200078e00ff */
[----:B------:R-:W-:Y:S01]  /*61c0*/  LOP3.LUT R75, R75, 0xffff0000, RZ, 0xc0, !PT ;  /* 0xffff00004b4b7812 */ /* 0x000fe200078ec0ff */
[----:B------:R-:W-:Y:S01]  /*61d0*/  FFMA.FTZ R140, R13, R140, R41 ;  /* 0x0000008c0d8c7223 */ /* 0x000fe20000010029 */
[----:B------:R-:W-:Y:S01]  /*61e0*/  LOP3.LUT R40, R14, 0xffff0000, RZ, 0xc0, !PT ;  /* 0xffff00000e287812 */ /* 0x000fe200078ec0ff */
[----:B------:R-:W-:Y:S01]  /*61f0*/  IMAD.U32 R14, R74, 0x10000, RZ ;  /* 0x000100004a0e7824 */ /* 0x000fe200078e00ff */
[----:B------:R-:W-:Y:S01]  /*6200*/  LOP3.LUT R12, R12, 0xffff0000, RZ, 0xc0, !PT ;  /* 0xffff00000c0c7812 */ /* 0x000fe200078ec0ff */
[----:B------:R-:W-:Y:S01]  /*6210*/  FFMA.FTZ R42, R42, R145, R139 ;  /* 0x000000912a2a7223 */ /* 0x000fe2000001008b */
[C---:B------:R-:W-:Y:S01]  /*6220*/  IMAD.U32 R41, R135.reuse, 0x10000, RZ ;  /* 0x0001000087297824 */ /* 0x040fe200078e00ff */
[----:B------:R-:W-:Y:S01]  /*6230*/  LOP3.LUT R74, R74, 0xffff0000, RZ, 0xc0, !PT ;  /* 0xffff00004a4a7812 */ /* 0x000fe200078ec0ff */
[C---:B------:R-:W-:Y:S01]  /*6240*/  FMUL.FTZ R73, R72.reuse, R47 ;  /* 0x0000002f48497220 */ /* 0x040fe20000410000 */
[----:B------:R-:W-:Y:S01]  /*6250*/  FMUL.FTZ R139, R72, R75 ;  /* 0x0000004b488b7220 */ /* 0x000fe20000410000 */
[----:B------:R-:W-:Y:S01]  /*6260*/  LOP3.LUT R135, R135, 0xffff0000, RZ, 0xc0, !PT ;  /* 0xffff000087877812 */ /* 0x000fe200078ec0ff */
[----:B------:R-:W-:Y:S01]  /*6270*/  FFMA.FTZ R138, R13, R136, -R138 ;  /* 0x000000880d8a7223 */ /* 0x000fe2000001088a */
[----:B------:R-:W-:-:S02]  /*6280*/  IMAD.U32 R13, R43, 0x10000, RZ ;  /* 0x000100002b0d7824 */ /* 0x000fc400078e00ff */
[C---:B------:R-:W-:Y:S01]  /*6290*/  FFMA.FTZ R73, R12.reuse, R75, -R73 ;  /* 0x0000004b0c497223 */ /* 0x040fe20000010849 */
[----:B------:R-:W-:Y:S01]  /*62a0*/  LOP3.LUT R43, R43, 0xffff0000, RZ, 0xc0, !PT ;  /* 0xffff00002b2b7812 */ /* 0x000fe200078ec0ff */
[----:B------:R-:W-:Y:S01]  /*62b0*/  FFMA.FTZ R139, R12, R47, R139 ;  /* 0x0000002f0c8b7223 */ /* 0x000fe2000001008b */
[----:B------:R-:W-:Y:S01]  /*62c0*/  FMUL.FTZ R12, R14, R41 ;  /* 0x000000290e0c7220 */ /* 0x000fe20000410000 */
[----:B------:R-:W-:Y:S01]  /*62d0*/  FMUL.FTZ R47, R74, R135 ;  /* 0x000000874a2f7220 */ /* 0x000fe20000410000 */
        /* <DEDUP_REMOVED lines=11> */
[----:B------:R-:W-:Y:S01]  /*6390*/  IMAD.MOV.U32 R12, RZ, RZ, R138 ;  /* 0x000000ffff0c7224 */ /* 0x000fe200078e008a */
[----:B------:R-:W-:Y:S01]  /*63a0*/  F2FP.BF16.F32.PACK_AB R13, R134, R45 ;  /* 0x0000002d860d723e */ /* 0x000fe200000010ff */
[----:B------:R-:W-:Y:S01]  /*63b0*/  IMAD.MOV.U32 R14, RZ, RZ, R40 ;  /* 0x000000ffff0e7224 */ /* 0x000fe200078e0028 */
[----:B------:R-:W-:Y:S02]  /*63c0*/  F2FP.BF16.F32.PACK_AB R15, R143, R44 ;  /* 0x0000002c8f0f723e */ /* 0x000fe400000010ff */
[----:B------:R-:W-:-:S02]  /*63d0*/  F2FP.BF16.F32.PACK_AB R75, R42, R141 ;  /* 0x0000008d2a4b723e */ /* 0x000fc400000010ff */
[----:B------:R-:W-:-:S07]  /*63e0*/  F2FP.BF16.F32.PACK_AB R72, R139, R140 ;  /* 0x0000008c8b48723e */ /* 0x000fce00000010ff */
.L_x_7014:
[----:B------:R-:W-:Y:S05]  /*63f0*/  BSYNC B2 ;  /* 0x0000000000027941 */ /* 0x000fea0003800000 */
.L_x_7013:
[----:B------:R-:W-:Y:S01]  /*6400*/  ISETP.GE.AND P4, PT, R11, R108, PT ;  /* 0x0000006c0b00720c */ /* 0x000fe20003f86270 */
[----:B--2---:R4:W-:-:S12]  /*6410*/  ST.E.128 desc[UR42][R102.64], R12 ;  /* 0x0000000c66007985 */ /* 0x0049d8000c101d2a */
[----:B------:R-:W-:-:S05]  /*6420*/  @!P4 IMAD.WIDE R104, R11, 0x2, R104 ;  /* 0x000000020b68c825 */ /* 0x000fca00078e0268 */
[----:B---3--:R4:W-:Y:S02]  /*6430*/  @!P4 ST.E.128 desc[UR42][R104.64], R72 ;  /* 0x000000486800c985 */ /* 0x0089e4000c101d2a */
.L_x_7012:
[----:B------:R-:W-:Y:S05]  /*6440*/  BSYNC B1 ;  /* 0x0000000000017941 */ /* 0x000fea0003800000 */
.L_x_7011:
[----:B------:R-:W-:-:S03]  /*6450*/  UMOV UR4, 0xffffffff ;  /* 0xffffffff00047882 */ /* 0x000fc60000000000 */
[----:B------:R-:W-:Y:S05]  /*6460*/  BRA.DIV UR4, `(.L_x_7015) ;  /* 0x0000016e04d47947 */ /* 0x000fea000b800000 */
[----:B------:R0:W0:Y:S04]  /*6470*/  SHFL.IDX PT, R47, R106, 0x1, 0x181f ;  /* 0x00381f006a2f7f89 */ /* 0x00002800000e0000 */
[----:B------:R0:W0:Y:S02]  /*6480*/  SHFL.IDX PT, R46, R107, 0x1, 0x181f ;  /* 0x00381f006b2e7f89 */ /* 0x00002400000e0000 */
.L_x_7300:
[----:B------:R-:W-:Y:S01]  /*6490*/  IADD3 R11, R153, 0x20, RZ ;  /* 0x00000020990b7810 */ /* 0x000fe20007ffe0ff */
[----:B------:R-:W-:Y:S03]  /*64a0*/  BSSY B1, `(.L_x_7016) ;  /* 0x000007a000017945 */ /* 0x000fe60003800000 */
[----:B------:R-:W-:-:S13]  /*64b0*/  ISETP.GE.OR P4, PT, R11, R96, P1 ;  /* 0x000000600b00720c */ /* 0x000fda0000f86670 */
[----:B------:R-:W-:Y:S05]  /*64c0*/  @P4 BRA `(.L_x_7017) ;  /* 0x0000000400dc4947 */ /* 0x000fea0003800000 */
[----:B------:R-:W-:Y:S01]  /*64d0*/  SEL R11, R37, R110, !P0 ;  /* 0x0000006e250b7207 */ /* 0x000fe20004000000 */
[----:B------:R-:W-:Y:S01]  /*64e0*/  BSSY B2, `(.L_x_7018) ;  /* 0x0000071000027945 */ /* 0x000fe20003800000 */
[----:B----4-:R-:W-:Y:S02]  /*64f0*/  SHF.R.U32.HI R14, RZ, 0x3, R193 ;  /* 0x00000003ff0e7819 */ /* 0x010fe400000116c1 */
[----:B------:R-:W-:Y:S02]  /*6500*/  SHF.R.S32.HI R12, RZ, 0x1f, R11 ;  /* 0x0000001fff0c7819 */ /* 0x000fe4000001140b */
[C---:B0-----:R-:W-:Y:S02]  /*6510*/  LEA R44, P4, R77.reuse, R46, 0x1 ;  /* 0x0000002e4d2c7211 */ /* 0x041fe400078808ff */
[----:B------:R-:W-:Y:S02]  /*6520*/  LEA.HI R12, R12, R11, RZ, 0x4 ;  /* 0x0000000b0c0c7211 */ /* 0x000fe400078f20ff */
[----:B------:R-:W-:-:S02]  /*6530*/  LEA.HI.X R45, R77, R47, R89, 0x1, P4 ;  /* 0x0000002f4d2d7211 */ /* 0x000fc400020f0c59 */
[----:B------:R-:W-:-:S04]  /*6540*/  LEA.HI.SX32 R12, R12, R79, 0x1c ;  /* 0x0000004f0c0c7211 */ /* 0x000fc800078fe2ff */
[----:B------:R-:W-:Y:S01]  /*6550*/  SHF.R.S32.HI R13, RZ, 0x1f, R12 ;  /* 0x0000001fff0d7819 */ /* 0x000fe2000001140c */
[----:B------:R-:W-:-:S03]  /*6560*/  IMAD.SHL.U32 R11, R12, 0x8, RZ ;  /* 0x000000080c0b7824 */ /* 0x000fc600078e00ff */
[----:B------:R-:W-:Y:S02]  /*6570*/  LEA.HI R13, R13, R12, RZ, 0x3 ;  /* 0x0000000c0d0d7211 */ /* 0x000fe400078f18ff */
[----:B------:R-:W-:-:S03]  /*6580*/  LOP3.LUT R12, R193, 0x38, R11, 0xf8, !PT ;  /* 0x00000038c10c7812 */ /* 0x000fc600078ef80b */
[----:B------:R-:W-:Y:S01]  /*6590*/  IMAD.SHL.U32 R13, R13, 0x400, RZ ;  /* 0x000004000d0d7824 */ /* 0x000fe200078e00ff */
[----:B------:R-:W-:-:S04]  /*65a0*/  LOP3.LUT R12, R12, R14, RZ, 0x3c, !PT ;  /* 0x0000000e0c0c7212 */ /* 0x000fc800078e3cff */
[----:B------:R-:W-:-:S04]  /*65b0*/  LOP3.LUT R13, R13, 0x7fffe000, RZ, 0xc0, !PT ;  /* 0x7fffe0000d0d7812 */ /* 0x000fc800078ec0ff */
[----:B------:R-:W-:Y:S01]  /*65c0*/  IADD3 R12, R12, R13, R199 ;  /* 0x0000000d0c0c7210 */ /* 0x000fe20007ffe0c7 */
[----:B------:R-:W-:-:S04]  /*65d0*/  IMAD R13, R155, 0x4000, R4 ;  /* 0x000040009b0d7824 */ /* 0x000fc800078e0204 */
[----:B------:R-:W-:Y:S02]  /*65e0*/  IMAD R15, R155, 0x4000, R12 ;  /* 0x000040009b0f7824 */ /* 0x000fe400078e020c */
[--C-:B------:R-:W-:Y:S02]  /*65f0*/  IMAD R13, R13, 0x2, R156.reuse ;  /* 0x000000020d0d7824 */ /* 0x100fe400078e029c */
[----:B------:R-:W-:-:S04]  /*6600*/  IMAD R40, R15, 0x2, R156 ;  /* 0x000000020f287824 */ /* 0x000fc800078e029c */
[----:B------:R-:W0:Y:S04]  /*6610*/  LDS.128 R12, [R13+0x18400] ;  /* 0x018400000d0c7984 */ /* 0x000e280000000c00 */
[----:B------:R-:W4:Y:S01]  /*6620*/  LDS.128 R40, [R40+0x18400] ;  /* 0x0184000028287984 */ /* 0x000f220000000c00 */
[----:B------:R-:W-:Y:S05]  /*6630*/  @P3 BRA `(.L_x_7019) ;  /* 0x00000004006c3947 */ /* 0x000fea0003800000 */
[----:B--2---:R-:W-:Y:S02]  /*6640*/  SHF.R.U32.HI R105, RZ, 0x10, R49 ;  /* 0x00000010ff697819 */ /* 0x004fe40000011631 */
[--C-:B------:R-:W-:Y:S02]  /*6650*/  SHF.R.U32.HI R73, RZ, 0x10, R53.reuse ;  /* 0x00000010ff497819 */ /* 0x100fe40000011635 */
[----:B------:R-:W-:Y:S01]  /*6660*/  SHF.R.U64 R72, R52, 0x10, R53 ;  /* 0x0000001034487819 */ /* 0x000fe20000001235 */
[----:B0-----:R-:W-:Y:S01]  /*6670*/  IMAD.U32 R52, R15, 0x10000, RZ ;  /* 0x000100000f347824 */ /* 0x001fe200078e00ff */
[----:B------:R-:W-:Y:S02]  /*6680*/  PRMT R132, R132, 0x5410, R105 ;  /* 0x0000541084847816 */ /* 0x000fe40000000069 */
[----:B------:R-:W-:Y:S02]  /*6690*/  PRMT R130, R130, 0x5410, R73 ;  /* 0x0000541082827816 */ /* 0x000fe40000000049 */
[----:B------:R-:W-:-:S02]  /*66a0*/  SHF.R.U32.HI R75, RZ, 0x10, R51 ;  /* 0x00000010ff4b7819 */ /* 0x000fc40000011633 */
[----:B------:R-:W-:Y:S01]  /*66b0*/  SHF.R.U32.HI R103, RZ, 0x10, R55 ;  /* 0x00000010ff677819 */ /* 0x000fe20000011637 */
[----:B------:R-:W-:Y:S01]  /*66c0*/  IMAD.U32 R73, R130, 0x10000, RZ ;  /* 0x0001000082497824 */ /* 0x000fe200078e00ff */
[----:B----4-:R-:W-:Y:S02]  /*66d0*/  SHF.L.U32 R53, R41, 0x10, RZ ;  /* 0x0000001029357819 */ /* 0x010fe400000006ff */
[----:B------:R-:W-:Y:S01]  /*66e0*/  PRMT R129, R129, 0x5410, R72 ;  /* 0x0000541081817816 */ /* 0x000fe20000000048 */
[----:B------:R-:W-:Y:S01]  /*66f0*/  IMAD.U32 R72, R132, 0x10000, RZ ;  /* 0x0001000084487824 */ /* 0x000fe200078e00ff */
[----:B------:R-:W-:Y:S01]  /*6700*/  SHF.R.U64 R102, R50, 0x10, R51 ;  /* 0x0000001032667819 */ /* 0x000fe20000001233 */
[----:B------:R-:W-:Y:S01]  /*6710*/  IMAD.U32 R50, R13, 0x10000, RZ ;  /* 0x000100000d327824 */ /* 0x000fe200078e00ff */
[----:B------:R-:W-:Y:S01]  /*6720*/  PRMT R126, R126, 0x5410, R75 ;  /* 0x000054107e7e7816 */ /* 0x000fe2000000004b */
[CC--:B------:R-:W-:Y:S01]  /*6730*/  FMUL.FTZ R75, R53.reuse, R73.reuse ;  /* 0x00000049354b7220 */ /* 0x0c0fe20000410000 */
[----:B------:R-:W-:Y:S01]  /*6740*/  PRMT R128, R128, 0x5410, R103 ;  /* 0x0000541080807816 */ /* 0x000fe20000000067 */
[-C--:B------:R-:W-:Y:S01]  /*6750*/  FMUL.FTZ R103, R53, R72.reuse ;  /* 0x0000004835677220 */ /* 0x080fe20000410000 */
[----:B------:R-:W-:Y:S01]  /*6760*/  SHF.R.U64 R74, R54, 0x10, R55 ;  /* 0x00000010364a7819 */ /* 0x000fe20000001237 */
[C---:B------:R-:W-:Y:S01]  /*6770*/  FFMA.FTZ R75, R50.reuse, R72, -R75 ;  /* 0x00000048324b7223 */ /* 0x040fe2000001084b */
[----:B------:R-:W-:Y:S01]  /*6780*/  LOP3.LUT R54, R41, 0xffff0000, RZ, 0xc0, !PT ;  /* 0xffff000029367812 */ /* 0x000fe200078ec0ff */
[----:B------:R-:W-:Y:S01]  /*6790*/  FFMA.FTZ R103, R50, R73, R103 ;  /* 0x0000004932677223 */ /* 0x000fe20000010067 */
[----:B------:R-:W-:Y:S01]  /*67a0*/  LOP3.LUT R130, R130, 0xffff0000, RZ, 0xc0, !PT ;  /* 0xffff000082827812 */ /* 0x000fe200078ec0ff */
[----:B------:R-:W-:Y:S01]  /*67b0*/  IMAD.U32 R55, R43, 0x10000, RZ ;  /* 0x000100002b377824 */ /* 0x000fe200078e00ff */
[----:B------:R-:W-:Y:S01]  /*67c0*/  SHF.L.U32 R50, R126, 0x10, RZ ;  /* 0x000000107e327819 */ /* 0x000fe200000006ff */
[----:B------:R-:W-:Y:S01]  /*67d0*/  IMAD.U32 R53, R128, 0x10000, RZ ;  /* 0x0001000080357824 */ /* 0x000fe200078e00ff */
[----:B------:R-:W-:Y:S01]  /*67e0*/  LOP3.LUT R132, R132, 0xffff0000, RZ, 0xc0, !PT ;  /* 0xffff000084847812 */ /* 0x000fe200078ec0ff */
[----:B------:R-:W-:Y:S01]  /*67f0*/  FMUL.FTZ R72, R54, R130 ;  /* 0x0000008236487220 */ /* 0x000fe20000410000 */
[----:B---3--:R-:W-:Y:S01]  /*6800*/  SHF.R.U64 R104, R48, 0x10, R49 ;  /* 0x0000001030687819 */ /* 0x008fe20000001231 */
[-C--:B------:R-:W-:Y:S01]  /*6810*/  FMUL.FTZ R73, R55, R53.reuse ;  /* 0x0000003537497220 */ /* 0x080fe20000410000 */
[----:B------:R-:W-:Y:S01]  /*6820*/  PRMT R127, R127, 0x5410, R74 ;  /* 0x000054107f7f7816 */ /* 0x000fe2000000004a */
[----:B------:R-:W-:Y:S01]  /*6830*/  FMUL.FTZ R74, R55, R50 ;  /* 0x00000032374a7220 */ /* 0x000fe20000410000 */
[----:B------:R-:W-:Y:S01]  /*6840*/  LOP3.LUT R51, R13, 0xffff0000, RZ, 0xc0, !PT ;  /* 0xffff00000d337812 */ /* 0x000fe200078ec0ff */
[----:B------:R-:W-:Y:S01]  /*6850*/  FMUL.FTZ R54, R54, R132 ;  /* 0x0000008436367220 */ /* 0x000fe20000410000 */
[----:B------:R-:W-:Y:S01]  /*6860*/  LOP3.LUT R43, R43, 0xffff0000, RZ, 0xc0, !PT ;  /* 0xffff00002b2b7812 */ /* 0x000fe200078ec0ff */
[----:B------:R-:W-:Y:S01]  /*6870*/  FFMA.FTZ R73, R52, R50, -R73 ;  /* 0x0000003234497223 */ /* 0x000fe20000010849 */
[----:B------:R-:W-:Y:S01]  /*6880*/  LOP3.LUT R128, R128, 0xffff0000, RZ, 0xc0, !PT ;  /* 0xffff000080807812 */ /* 0x000fe200078ec0ff */
[----:B------:R-:W-:Y:S01]  /*6890*/  FFMA.FTZ R74, R52, R53, R74 ;  /* 0x00000035344a7223 */ /* 0x000fe2000001004a */
[----:B------:R-:W-:Y:S01]  /*68a0*/  PRMT R133, R133, 0x5410, R104 ;  /* 0x0000541085857816 */ /* 0x000fe20000000068 */
[C---:B------:R-:W-:Y:S01]  /*68b0*/  FFMA.FTZ R72, R51.reuse, R132, -R72 ;  /* 0x0000008433487223 */ /* 0x040fe20000010848 */
[----:B------:R-:W-:Y:S01]  /*68c0*/  LOP3.LUT R126, R126, 0xffff0000, RZ, 0xc0, !PT ;  /* 0xffff00007e7e7812 */ /* 0x000fe200078ec0ff */
[----:B------:R-:W-:Y:S01]  /*68d0*/  FFMA.FTZ R130, R51, R130, R54 ;  /* 0x0000008233827223 */ /* 0x000fe20000010036 */
[----:B------:R-:W-:Y:S01]  /*68e0*/  LOP3.LUT R49, R15, 0xffff0000, RZ, 0xc0, !PT ;  /* 0xffff00000f317812 */ /* 0x000fe200078ec0ff */
[----:B------:R-:W-:Y:S01]  /*68f0*/  FMUL.FTZ R52, R43, R128 ;  /* 0x000000802b347220 */ /* 0x000fe20000410000 */
[----:B------:R-:W-:-:S02]  /*6900*/  IMAD.U32 R41, R40, 0x10000, RZ ;  /* 0x0001000028297824 */ /* 0x000fc400078e00ff */
[-C--:B------:R-:W-:Y:S01]  /*6910*/  FMUL.FTZ R54, R43, R126.reuse ;  /* 0x0000007e2b367220 */ /* 0x080fe20000410000 */
[----:B------:R-:W-:Y:S01]  /*6920*/  IMAD.U32 R50, R133, 0x10000, RZ ;  /* 0x0001000085327824 */ /* 0x000fe200078e00ff */
[----:B------:R-:W-:Y:S01]  /*6930*/  LOP3.LUT R40, R40, 0xffff0000, RZ, 0xc0, !PT ;  /* 0xffff000028287812 */ /* 0x000fe200078ec0ff */
[----:B------:R-:W-:Y:S02]  /*6940*/  IMAD.U32 R51, R129, 0x10000, RZ ;  /* 0x0001000081337824 */ /* 0x000fe400078e00ff */
[----:B------:R-:W-:Y:S01]  /*6950*/  FFMA.FTZ R126, R49, R126, -R52 ;  /* 0x0000007e317e7223 */ /* 0x000fe20000010834 */
[----:B------:R-:W-:Y:S01]  /*6960*/  LOP3.LUT R129, R129, 0xffff0000, RZ, 0xc0, !PT ;  /* 0xffff000081817812 */ /* 0x000fe200078ec0ff */
[C---:B------:R-:W-:Y:S01]  /*6970*/  IMAD.U32 R48, R12.reuse, 0x10000, RZ ;  /* 0x000100000c307824 */ /* 0x040fe200078e00ff */
[----:B------:R-:W-:Y:S01]  /*6980*/  LOP3.LUT R133, R133, 0xffff0000, RZ, 0xc0, !PT ;  /* 0xffff000085857812 */ /* 0x000fe200078ec0ff */
[C---:B------:R-:W-:Y:S01]  /*6990*/  FMUL.FTZ R43, R41.reuse, R51 ;  /* 0x00000033292b7220 */ /* 0x040fe20000410000 */
[----:B------:R-:W-:Y:S01]  /*69a0*/  FMUL.FTZ R52, R41, R50 ;  /* 0x0000003229347220 */ /* 0x000fe20000410000 */
[----:B------:R-:W-:Y:S01]  /*69b0*/  PRMT R131, R131, 0x5410, R102 ;  /* 0x0000541083837816 */ /* 0x000fe20000000066 */
[----:B------:R-:W-:Y:S01]  /*69c0*/  FFMA.FTZ R53, R49, R128, R54 ;  /* 0x0000008031357223 */ /* 0x000fe20000010036 */
        /* <DEDUP_REMOVED lines=10> */
[----:B------:R-:W-:Y:S01]  /*6a70*/  FFMA.FTZ R54, R13, R133, -R54 ;  /* 0x000000850d367223 */ /* 0x000fe20000010836 */
[----:B------:R-:W-:Y:S01]  /*6a80*/  LOP3.LUT R131, R131, 0xffff0000, RZ, 0xc0, !PT ;  /* 0xffff000083837812 */ /* 0x000fe200078ec0ff */
[C---:B------:R-:W-:Y:S02]  /*6a90*/  IMAD.U32 R12, R14.reuse, 0x10000, RZ ;  /* 0x000100000e0c7824 */ /* 0x040fe400078e00ff */
        /* <DEDUP_REMOVED lines=8> */
[----:B------:R-:W-:Y:S01]  /*6b20*/  FFMA.FTZ R12, R14, R131, -R15 ;  /* 0x000000830e0c7223 */ /* 0x000fe2000001080f */
[----:B------:R-:W-:Y:S01]  /*6b30*/  F2FP.BF16.F32.PACK_AB R43, R54, R43 ;  /* 0x0000002b362b723e */ /* 0x000fe200000010ff */
        /* <DEDUP_REMOVED lines=10> */
[----:B------:R-:W-:-:S07]  /*6be0*/  F2FP.BF16.F32.PACK_AB R42, R127, R48 ;  /* 0x000000307f2a723e */ /* 0x000fce00000010ff */
.L_x_7019:
[----:B------:R-:W-:Y:S05]  /*6bf0*/  BSYNC B2 ;  /* 0x0000000000027941 */ /* 0x000fea0003800000 */
.L_x_7018:
[----:B------:R-:W-:Y:S01]  /*6c00*/  ISETP.GE.AND P4, PT, R11, R108, PT ;  /* 0x0000006c0b00720c */ /* 0x000fe20003f86270 */
[----:B0-----:R0:W-:-:S12]  /*6c10*/  ST.E.128 desc[UR42][R44.64], R12 ;  /* 0x0000000c2c007985 */ /* 0x0011d8000c101d2a */
[----:B------:R-:W-:-:S05]  /*6c20*/  @!P4 IMAD.WIDE R46, R11, 0x2, R46 ;  /* 0x000000020b2ec825 */ /* 0x000fca00078e022e */
[----:B----4-:R0:W-:Y:S02]  /*6c30*/  @!P4 ST.E.128 desc[UR42][R46.64], R40 ;  /* 0x000000282e00c985 */ /* 0x0101e4000c101d2a */
.L_x_7017:
[----:B------:R-:W-:Y:S05]  /*6c40*/  BSYNC B1 ;  /* 0x0000000000017941 */ /* 0x000fea0003800000 */
.L_x_7016:
[----:B------:R-:W-:-:S03]  /*6c50*/  UMOV UR4, 0xffffffff ;  /* 0xffffffff00047882 */ /* 0x000fc60000000000 */
[----:B------:R-:W-:Y:S05]  /*6c60*/  BRA.DIV UR4, `(.L_x_7020) ;  /* 0x0000016a04207947 */ /* 0x000fea000b800000 */
[----:B0-----:R0:W0:Y:S04]  /*6c70*/  SHFL.IDX PT, R47, R106, 0x2, 0x181f ;  /* 0x00581f006a2f7f89 */ /* 0x00102800000e0000 */
[----:B------:R0:W0:Y:S02]  /*6c80*/  SHFL.IDX PT, R46, R107, 0x2, 0x181f ;  /* 0x00581f006b2e7f89 */ /* 0x00002400000e0000 */
.L_x_7304:
[----:B------:R-:W-:Y:S01]  /*6c90*/  VIADD R11, R153, 0x40 ;  /* 0x00000040990b7836 */ /* 0x000fe20000000000 */
[----:B------:R-:W-:Y:S04]  /*6ca0*/  BSSY B1, `(.L_x_7021) ;  /* 0x0000079000017945 */ /* 0x000fe80003800000 */
        /* <DEDUP_REMOVED lines=10> */
[----:B------:R-:W-:Y:S02]  /*6d50*/  SHF.R.S32.HI R13, RZ, 0x1f, R12 ;  /* 0x0000001fff0d7819 */ /* 0x000fe4000001140c */
[----:B------:R-:W-:Y:S02]  /*6d60*/  SHF.L.U32 R11, R12, 0x3, RZ ;  /* 0x000000030c0b7819 */ /* 0x000fe400000006ff */
        /* <DEDUP_REMOVED lines=13> */
[----:B------:R-:W-:Y:S01]  /*6e40*/  SHF.R.U64 R73, R60, 0x10, R61 ;  /* 0x000000103c497819 */ /* 0x000fe2000000123d */
[----:B----4-:R-:W-:Y:S01]  /*6e50*/  IMAD.U32 R52, R41, 0x10000, RZ ;  /* 0x0001000029347824 */ /* 0x010fe200078e00ff */
[----:B------:R-:W-:Y:S01]  /*6e60*/  SHF.R.U64 R75, R56, 0x10, R57 ;  /* 0x00000010384b7819 */ /* 0x000fe20000001239 */
[----:B0-----:R-:W-:Y:S01]  /*6e70*/  IMAD.U32 R49, R13, 0x10000, RZ ;  /* 0x000100000d317824 */ /* 0x001fe200078e00ff */
[----:B------:R-:W-:Y:S01]  /*6e80*/  SHF.R.U32.HI R60, RZ, 0x10, R61 ;  /* 0x00000010ff3c7819 */ /* 0x000fe2000001163d */
[----:B------:R-:W-:Y:S01]  /*6e90*/  IMAD.U32 R54, R43, 0x10000, RZ ;  /* 0x000100002b367824 */ /* 0x000fe200078e00ff */
[----:B------:R-:W-:Y:S02]  /*6ea0*/  SHF.R.U32.HI R56, RZ, 0x10, R57 ;  /* 0x00000010ff387819 */ /* 0x000fe40000011639 */
[----:B------:R-:W-:Y:S02]  /*6eb0*/  SHF.R.U64 R57, R58, 0x10, R59 ;  /* 0x000000103a397819 */ /* 0x000fe4000000123b */
[----:B------:R-:W-:-:S02]  /*6ec0*/  PRMT R125, R125, 0x5410, R60 ;  /* 0x000054107d7d7816 */ /* 0x000fc4000000003c */
[----:B------:R-:W-:Y:S02]  /*6ed0*/  PRMT R121, R121, 0x5410, R56 ;  /* 0x0000541079797816 */ /* 0x000fe40000000038 */
[----:B------:R-:W-:Y:S02]  /*6ee0*/  SHF.R.U32.HI R58, RZ, 0x10, R59 ;  /* 0x00000010ff3a7819 */ /* 0x000fe4000001163b */
[----:B------:R-:W-:Y:S01]  /*6ef0*/  PRMT R118, R118, 0x5410, R57 ;  /* 0x0000541076767816 */ /* 0x000fe20000000039 */
[----:B------:R-:W-:Y:S01]  /*6f00*/  IMAD.U32 R57, R125, 0x10000, RZ ;  /* 0x000100007d397824 */ /* 0x000fe200078e00ff */
[--C-:B------:R-:W-:Y:S01]  /*6f10*/  SHF.R.U64 R59, R62, 0x10, R63.reuse ;  /* 0x000000103e3b7819 */ /* 0x100fe2000000123f */
[----:B------:R-:W-:Y:S01]  /*6f20*/  IMAD.U32 R56, R121, 0x10000, RZ ;  /* 0x0001000079387824 */ /* 0x000fe200078e00ff */
[----:B------:R-:W-:Y:S02]  /*6f30*/  SHF.R.U32.HI R62, RZ, 0x10, R63 ;  /* 0x00000010ff3e7819 */ /* 0x000fe4000001163f */
[----:B------:R-:W-:Y:S01]  /*6f40*/  PRMT R119, R119, 0x5410, R58 ;  /* 0x0000541077777816 */ /* 0x000fe2000000003a */
[CC--:B------:R-:W-:Y:S01]  /*6f50*/  FMUL.FTZ R58, R52.reuse, R57.reuse ;  /* 0x00000039343a7220 */ /* 0x0c0fe20000410000 */
[----:B------:R-:W-:Y:S01]  /*6f60*/  LOP3.LUT R53, R41, 0xffff0000, RZ, 0xc0, !PT ;  /* 0xffff000029357812 */ /* 0x000fe200078ec0ff */
[-C--:B------:R-:W-:Y:S01]  /*6f70*/  FMUL.FTZ R52, R52, R56.reuse ;  /* 0x0000003834347220 */ /* 0x080fe20000410000 */
[----:B------:R-:W-:Y:S01]  /*6f80*/  PRMT R123, R123, 0x5410, R62 ;  /* 0x000054107b7b7816 */ /* 0x000fe2000000003e */
[----:B------:R-:W-:Y:S01]  /*6f90*/  FFMA.FTZ R58, R49, R56, -R58 ;  /* 0x00000038313a7223 */ /* 0x000fe2000001083a */
[----:B------:R-:W-:Y:S01]  /*6fa0*/  LOP3.LUT R125, R125, 0xffff0000, RZ, 0xc0, !PT ;  /* 0xffff00007d7d7812 */ /* 0x000fe200078ec0ff */
[----:B------:R-:W-:Y:S01]  /*6fb0*/  FFMA.FTZ R57, R49, R57, R52 ;  /* 0x0000003931397223 */ /* 0x000fe20000010034 */
[----:B------:R-:W-:Y:S01]  /*6fc0*/  LOP3.LUT R121, R121, 0xffff0000, RZ, 0xc0, !PT ;  /* 0xffff000079797812 */ /* 0x000fe200078ec0ff */
[----:B------:R-:W-:Y:S01]  /*6fd0*/  IMAD.U32 R49, R119, 0x10000, RZ ;  /* 0x0001000077317824 */ /* 0x000fe200078e00ff */
[----:B------:R-:W-:Y:S01]  /*6fe0*/  PRMT R122, R122, 0x5410, R59 ;  /* 0x000054107a7a7816 */ /* 0x000fe2000000003b */
[----:B------:R-:W-:Y:S01]  /*6ff0*/  IMAD.U32 R59, R123, 0x10000, RZ ;  /* 0x000100007b3b7824 */ /* 0x000fe200078e00ff */
[----:B------:R-:W-:Y:S01]  /*7000*/  LOP3.LUT R50, R13, 0xffff0000, RZ, 0xc0, !PT ;  /* 0xffff00000d327812 */ /* 0x000fe200078ec0ff */
[C---:B------:R-:W-:Y:S01]  /*7010*/  FMUL.FTZ R61, R53.reuse, R125 ;  /* 0x0000007d353d7220 */ /* 0x040fe20000410000 */
[----:B------:R-:W-:Y:S01]  /*7020*/  FMUL.FTZ R53, R53, R121 ;  /* 0x0000007935357220 */ /* 0x000fe20000410000 */
[----:B------:R-:W-:Y:S01]  /*7030*/  SHF.L.U32 R41, R40, 0x10, RZ ;  /* 0x0000001028297819 */ /* 0x000fe200000006ff */
[----:B------:R-:W-:Y:S01]  /*7040*/  FMUL.FTZ R63, R54, R59 ;  /* 0x0000003b363f7220 */ /* 0x000fe20000410000 */
[----:B------:R-:W-:Y:S01]  /*7050*/  LOP3.LUT R51, R40, 0xffff0000, RZ, 0xc0, !PT ;  /* 0xffff000028337812 */ /* 0x000fe200078ec0ff */
[----:B------:R-:W-:Y:S01]  /*7060*/  FMUL.FTZ R52, R54, R49 ;  /* 0x0000003136347220 */ /* 0x000fe20000410000 */
[----:B------:R-:W-:Y:S01]  /*7070*/  LOP3.LUT R55, R43, 0xffff0000, RZ, 0xc0, !PT ;  /* 0xffff00002b377812 */ /* 0x000fe200078ec0ff */
[----:B------:R-:W-:Y:S01]  /*7080*/  IMAD.U32 R40, R15, 0x10000, RZ ;  /* 0x000100000f287824 */ /* 0x000fe200078e00ff */
[----:B------:R-:W-:Y:S01]  /*7090*/  LOP3.LUT R56, R123, 0xffff0000, RZ, 0xc0, !PT ;  /* 0xffff00007b387812 */ /* 0x000fe200078ec0ff */
[----:B------:R-:W-:Y:S01]  /*70a0*/  FFMA.FTZ R61, R50, R121, -R61 ;  /* 0x00000079323d7223 */ /* 0x000fe2000001083d */
[----:B------:R-:W-:Y:S01]  /*70b0*/  PRMT R124, R124, 0x5410, R73 ;  /* 0x000054107c7c7816 */ /* 0x000fe20000000049 */
[----:B------:R-:W-:Y:S01]  /*70c0*/  FFMA.FTZ R54, R50, R125, R53 ;  /* 0x0000007d32367223 */ /* 0x000fe20000010035 */
[----:B------:R-:W-:Y:S01]  /*70d0*/  PRMT R120, R120, 0x5410, R75 ;  /* 0x0000541078787816 */ /* 0x000fe2000000004b */
[C---:B------:R-:W-:Y:S01]  /*70e0*/  FFMA.FTZ R63, R40.reuse, R49, -R63 ;  /* 0x00000031283f7223 */ /* 0x040fe2000001083f */
[----:B------:R-:W-:Y:S01]  /*70f0*/  LOP3.LUT R50, R119, 0xffff0000, RZ, 0xc0, !PT ;  /* 0xffff000077327812 */ /* 0x000fe200078ec0ff */
[----:B------:R-:W-:Y:S01]  /*7100*/  FFMA.FTZ R59, R40, R59, R52 ;  /* 0x0000003b283b7223 */ /* 0x000fe20000010034 */
[----:B------:R-:W-:Y:S01]  /*7110*/  LOP3.LUT R15, R15, 0xffff0000, RZ, 0xc0, !PT ;  /* 0xffff00000f0f7812 */ /* 0x000fe200078ec0ff */
[----:B------:R-:W-:Y:S01]  /*7120*/  FMUL.FTZ R60, R55, R56 ;  /* 0x00000038373c7220 */ /* 0x000fe20000410000 */
[----:B------:R-:W-:Y:S01]  /*7130*/  SHF.L.U32 R40, R120, 0x10, RZ ;  /* 0x0000001078287819 */ /* 0x000fe200000006ff */
[----:B------:R-:W-:-:S02]  /*7140*/  IMAD.U32 R52, R124, 0x10000, RZ ;  /* 0x000100007c347824 */ /* 0x000fc400078e00ff */
[-C--:B------:R-:W-:Y:S01]  /*7150*/  FMUL.FTZ R62, R55, R50.reuse ;  /* 0x00000032373e7220 */ /* 0x080fe20000410000 */
[----:B------:R-:W-:Y:S01]  /*7160*/  LOP3.LUT R124, R124, 0xffff0000, RZ, 0xc0, !PT ;  /* 0xffff00007c7c7812 */ /* 0x000fe200078ec0ff */
[----:B------:R-:W-:Y:S01]  /*7170*/  FFMA.FTZ R60, R15, R50, -R60 ;  /* 0x000000320f3c7223 */ /* 0x000fe2000001083c */
[C---:B------:R-:W-:Y:S01]  /*7180*/  FMUL.FTZ R50, R41.reuse, R52 ;  /* 0x0000003429327220 */ /* 0x040fe20000410000 */
[C---:B------:R-:W-:Y:S01]  /*7190*/  IMAD.U32 R13, R12.reuse, 0x10000, RZ ;  /* 0x000100000c0d7824 */ /* 0x040fe200078e00ff */
[----:B------:R-:W-:Y:S01]  /*71a0*/  LOP3.LUT R48, R12, 0xffff0000, RZ, 0xc0, !PT ;  /* 0xffff00000c307812 */ /* 0x000fe200078ec0ff */
[----:B------:R-:W-:Y:S01]  /*71b0*/  FMUL.FTZ R41, R41, R40 ;  /* 0x0000002829297220 */ /* 0x000fe20000410000 */
[----:B------:R-:W-:Y:S01]  /*71c0*/  LOP3.LUT R120, R120, 0xffff0000, RZ, 0xc0, !PT ;  /* 0xffff000078787812 */ /* 0x000fe200078ec0ff */
[----:B------:R-:W-:Y:S01]  /*71d0*/  FFMA.FTZ R62, R15, R56, R62 ;  /* 0x000000380f3e7223 */ /* 0x000fe2000001003e */
[----:B------:R-:W-:Y:S01]  /*71e0*/  FMUL.FTZ R15, R51, R124 ;  /* 0x0000007c330f7220 */ /* 0x000fe20000410000 */
[----:B------:R-:W-:-:S02]  /*71f0*/  IMAD.U32 R43, R42, 0x10000, RZ ;  /* 0x000100002a2b7824 */ /* 0x000fc400078e00ff */
[C---:B------:R-:W-:Y:S01]  /*7200*/  FFMA.FTZ R50, R13.reuse, R40, -R50 ;  /* 0x000000280d327223 */ /* 0x040fe20000010832 */
[----:B------:R-:W-:Y:S01]  /*7210*/  FFMA.FTZ R52, R13, R52, R41 ;  /* 0x000000340d347223 */ /* 0x000fe20000010029 */
[----:B------:R-:W-:Y:S01]  /*7220*/  LOP3.LUT R42, R42, 0xffff0000, RZ, 0xc0, !PT ;  /* 0xffff00002a2a7812 */ /* 0x000fe200078ec0ff */
[----:B------:R-:W-:Y:S01]  /*7230*/  FFMA.FTZ R49, R48, R120, -R15 ;  /* 0x0000007830317223 */ /* 0x000fe2000001080f */
[C---:B------:R-:W-:Y:S01]  /*7240*/  IMAD.U32 R40, R122.reuse, 0x10000, RZ ;  /* 0x000100007a287824 */ /* 0x040fe200078e00ff */
[----:B------:R-:W-:Y:S01]  /*7250*/  LOP3.LUT R41, R122, 0xffff0000, RZ, 0xc0, !PT ;  /* 0xffff00007a297812 */ /* 0x000fe200078ec0ff */
[C---:B------:R-:W-:Y:S01]  /*7260*/  IMAD.U32 R13, R118.reuse, 0x10000, RZ ;  /* 0x00010000760d7824 */ /* 0x040fe200078e00ff */
[----:B------:R-:W-:Y:S01]  /*7270*/  LOP3.LUT R15, R118, 0xffff0000, RZ, 0xc0, !PT ;  /* 0xffff0000760f7812 */ /* 0x000fe200078ec0ff */
[C---:B------:R-:W-:Y:S02]  /*7280*/  IMAD.U32 R12, R14.reuse, 0x10000, RZ ;  /* 0x000100000e0c7824 */ /* 0x040fe400078e00ff */
[C---:B------:R-:W-:Y:S01]  /*7290*/  FMUL.FTZ R53, R43.reuse, R40 ;  /* 0x000000282b357220 */ /* 0x040fe20000410000 */
[----:B------:R-:W-:Y:S01]  /*72a0*/  LOP3.LUT R14, R14, 0xffff0000, RZ, 0xc0, !PT ;  /* 0xffff00000e0e7812 */ /* 0x000fe200078ec0ff */
[----:B------:R-:W-:Y:S01]  /*72b0*/  FMUL.FTZ R43, R43, R13 ;  /* 0x0000000d2b2b7220 */ /* 0x000fe20000410000 */
[C---:B------:R-:W-:Y:S01]  /*72c0*/  FMUL.FTZ R55, R42.reuse, R41 ;  /* 0x000000292a377220 */ /* 0x040fe20000410000 */
[----:B------:R-:W-:Y:S01]  /*72d0*/  FMUL.FTZ R42, R42, R15 ;  /* 0x0000000f2a2a7220 */ /* 0x000fe20000410000 */
[----:B------:R-:W-:Y:S01]  /*72e0*/  FMUL.FTZ R51, R51, R120 ;  /* 0x0000007833337220 */ /* 0x000fe20000410000 */
[C---:B------:R-:W-:Y:S01]  /*72f0*/  FFMA.FTZ R53, R12.reuse, R13, -R53 ;  /* 0x0000000d0c357223 */ /* 0x040fe20000010835 */
[----:B------:R-:W-:Y:S01]  /*7300*/  FFMA.FTZ R43, R12, R40, R43 ;  /* 0x000000280c2b7223 */ /* 0x000fe2000001002b */
        /* <DEDUP_REMOVED lines=13> */
.L_x_7024:
[----:B------:R-:W-:Y:S05]  /*73e0*/  BSYNC B2 ;  /* 0x0000000000027941 */ /* 0x000fea0003800000 */
.L_x_7023:
[----:B------:R-:W-:Y:S01]  /*73f0*/  ISETP.GE.AND P4, PT, R11, R108, PT ;  /* 0x0000006c0b00720c */ /* 0x000fe20003f86270 */
[----:B0-----:R0:W-:-:S12]  /*7400*/  ST.E.128 desc[UR42][R44.64], R12 ;  /* 0x0000000c2c007985 */ /* 0x0011d8000c101d2a */
[----:B------:R-:W-:-:S05]  /*7410*/  @!P4 IMAD.WIDE R46, R11, 0x2, R46 ;  /* 0x000000020b2ec825 */ /* 0x000fca00078e022e */
[----:B----4-:R0:W-:Y:S02]  /*7420*/  @!P4 ST.E.128 desc[UR42][R46.64], R40 ;  /* 0x000000282e00c985 */ /* 0x0101e4000c101d2a */
.L_x_7022:
[----:B------:R-:W-:Y:S05]  /*7430*/  BSYNC B1 ;  /* 0x0000000000017941 */ /* 0x000fea0003800000 */
.L_x_7021:
[----:B------:R-:W-:-:S03]  /*7440*/  UMOV UR4, 0xffffffff ;  /* 0xffffffff00047882 */ /* 0x000fc60000000000 */
[----:B------:R-:W-:Y:S05]  /*7450*/  BRA.DIV UR4, `(.L_x_7025) ;  /* 0x0000016204707947 */ /* 0x000fea000b800000 */
[----:B0-----:R-:W0:Y:S04]  /*7460*/  SHFL.IDX PT, R106, R106, 0x3, 0x181f ;  /* 0x00781f006a6a7f89 */ /* 0x001e2800000e0000 */
[----:B------:R-:W0:Y:S02]  /*7470*/  SHFL.IDX PT, R107, R107, 0x3, 0x181f ;  /* 0x00781f006b6b7f89 */ /* 0x000e2400000e0000 */
.L_x_7308:
[----:B------:R-:W-:-:S05]  /*7480*/  VIADD R11, R153, 0x60 ;  /* 0x00000060990b7836 */ /* 0x000fca0000000000 */
[----:B------:R-:W-:-:S13]  /*7490*/  ISETP.GE.OR P4, PT, R11, R96, P1 ;  /* 0x000000600b00720c */ /* 0x000fda0000f86670 */
[----:B------:R-:W-:Y:S05]  /*74a0*/  @P4 BRA `(.L_x_6998) ;  /* 0x0000000c00944947 */ /* 0x000fea0003800000 */
[----:B------:R-:W-:Y:S01]  /*74b0*/  SEL R110, R37, R110, !P0 ;  /* 0x0000006e256e7207 */ /* 0x000fe20004000000 */
[----:B------:R-:W-:Y:S01]  /*74c0*/  BSSY B1, `(.L_x_7026) ;  /* 0x0000072000017945 */ /* 0x000fe20003800000 */
[----:B----4-:R-:W-:Y:S02]  /*74d0*/  SHF.R.U32.HI R14, RZ, 0x3, R159 ;  /* 0x00000003ff0e7819 */ /* 0x010fe4000001169f */
[----:B------:R-:W-:Y:S02]  /*74e0*/  SHF.R.S32.HI R11, RZ, 0x1f, R110 ;  /* 0x0000001fff0b7819 */ /* 0x000fe4000001146e */
[----:B0-----:R-:W-:Y:S02]  /*74f0*/  LEA R44, P4, R77, R107, 0x1 ;  /* 0x0000006b4d2c7211 */ /* 0x001fe400078808ff */
        /* <DEDUP_REMOVED lines=10> */
[----:B------:R-:W-:Y:S02]  /*75a0*/  IADD3 R12, R12, R13, R197 ;  /* 0x0000000d0c0c7210 */ /* 0x000fe40007ffe0c5 */
[----:B------:R-:W-:-:S03]  /*75b0*/  LEA R13, R155, R6, 0xe ;  /* 0x000000069b0d7211 */ /* 0x000fc600078e70ff */
[----:B------:R-:W-:Y:S02]  /*75c0*/  IMAD R15, R155, 0x4000, R12 ;  /* 0x000040009b0f7824 */ /* 0x000fe400078e020c */
[--C-:B------:R-:W-:Y:S02]  /*75d0*/  IMAD R13, R13, 0x2, R156.reuse ;  /* 0x000000020d0d7824 */ /* 0x100fe400078e029c */
[----:B------:R-:W-:-:S04]  /*75e0*/  IMAD R40, R15, 0x2, R156 ;  /* 0x000000020f287824 */ /* 0x000fc800078e029c */
[----:B------:R-:W0:Y:S04]  /*75f0*/  LDS.128 R12, [R13+0x18400] ;  /* 0x018400000d0c7984 */ /* 0x000e280000000c00 */
[----:B------:R-:W4:Y:S01]  /*7600*/  LDS.128 R40, [R40+0x18400] ;  /* 0x0184000028287984 */ /* 0x000f220000000c00 */
[----:B------:R-:W-:Y:S05]  /*7610*/  @P3 BRA `(.L_x_7027) ;  /* 0x0000000400703947 */ /* 0x000fea0003800000 */
[--C-:B------:R-:W-:Y:S01]  /*7620*/  SHF.R.U64 R56, R68, 0x10, R69.reuse ;  /* 0x0000001044387819 */ /* 0x100fe20000001245 */
[----:B----4-:R-:W-:Y:S01]  /*7630*/  IMAD.U32 R50, R41, 0x10000, RZ ;  /* 0x0001000029327824 */ /* 0x010fe200078e00ff */
[----:B------:R-:W-:Y:S01]  /*7640*/  SHF.R.U32.HI R68, RZ, 0x10, R69 ;  /* 0x00000010ff447819 */ /* 0x000fe20000011645 */
[----:B0-----:R-:W-:Y:S01]  /*7650*/  IMAD.U32 R46, R13, 0x10000, RZ ;  /* 0x000100000d2e7824 */ /* 0x001fe200078e00ff */
[--C-:B------:R-:W-:Y:S01]  /*7660*/  SHF.R.U64 R60, R64, 0x10, R65.reuse ;  /* 0x00000010403c7819 */ /* 0x100fe20000001241 */
[----:B------:R-:W-:Y:S01]  /*7670*/  IMAD.U32 R52, R43, 0x10000, RZ ;  /* 0x000100002b347824 */ /* 0x000fe200078e00ff */
[----:B------:R-:W-:Y:S01]  /*7680*/  SHF.R.U32.HI R65, RZ, 0x10, R65 ;  /* 0x00000010ff417819 */ /* 0x000fe20000011641 */
[----:B------:R-:W-:Y:S01]  /*7690*/  IMAD.U32 R48, R40, 0x10000, RZ ;  /* 0x0001000028307824 */ /* 0x000fe200078e00ff */
[----:B------:R-:W-:Y:S02]  /*76a0*/  PRMT R109, R109, 0x5410, R68 ;  /* 0x000054106d6d7816 */ /* 0x000fe40000000044 */
[----:B------:R-:W-:-:S02]  /*76b0*/  SHF.R.U64 R54, R70, 0x10, R71 ;  /* 0x0000001046367819 */ /* 0x000fc40000001247 */
[----:B------:R-:W-:Y:S01]  /*76c0*/  PRMT R114, R114, 0x5410, R65 ;  /* 0x0000541072727816 */ /* 0x000fe20000000041 */
[----:B------:R-:W-:Y:S01]  /*76d0*/  IMAD.U32 R57, R109, 0x10000, RZ ;  /* 0x000100006d397824 */ /* 0x000fe200078e00ff */
[----:B------:R-:W-:Y:S02]  /*76e0*/  SHF.R.U64 R58, R66, 0x10, R67 ;  /* 0x00000010423a7819 */ /* 0x000fe40000001243 */
        /* <DEDUP_REMOVED lines=9> */
[----:B------:R-:W-:Y:S01]  /*7780*/  PRMT R113, R113, 0x5410, R54 ;  /* 0x0000541071717816 */ /* 0x000fe20000000036 */
        /* <DEDUP_REMOVED lines=10> */
[----:B------:R-:W-:Y:S01]  /*7830*/  IMAD.U32 R40, R15, 0x10000, RZ ;  /* 0x000100000f287824 */ /* 0x000fe200078e00ff */
[----:B------:R-:W-:Y:S01]  /*7840*/  LOP3.LUT R53, R43, 0xffff0000, RZ, 0xc0, !PT ;  /* 0xffff00002b357812 */ /* 0x000fe200078ec0ff */
[-C--:B------:R-:W-:Y:S01]  /*7850*/  FMUL.FTZ R52, R52, R55.reuse ;  /* 0x0000003734347220 */ /* 0x080fe20000410000 */
[----:B------:R-:W-:Y:S01]  /*7860*/  PRMT R115, R115, 0x5410, R60 ;  /* 0x0000541073737816 */ /* 0x000fe2000000003c */
[-C--:B------:R-:W-:Y:S01]  /*7870*/  FMUL.FTZ R46, R51, R114.reuse ;  /* 0x00000072332e7220 */ /* 0x080fe20000410000 */
[----:B------:R-:W-:Y:S01]  /*7880*/  LOP3.LUT R112, R112, 0xffff0000, RZ, 0xc0, !PT ;  /* 0xffff000070707812 */ /* 0x000fe200078ec0ff */
[----:B------:R-:W-:Y:S01]  /*7890*/  FFMA.FTZ R51, R47, R114, -R50 ;  /* 0x000000722f337223 */ /* 0x000fe20000010832 */
[----:B------:R-:W-:Y:S01]  /*78a0*/  LOP3.LUT R116, R116, 0xffff0000, RZ, 0xc0, !PT ;  /* 0xffff000074747812 */ /* 0x000fe200078ec0ff */
[C---:B------:R-:W-:Y:S01]  /*78b0*/  FFMA.FTZ R57, R40.reuse, R55, -R57 ;  /* 0x0000003728397223 */ /* 0x040fe20000010839 */
[----:B------:R-:W-:Y:S01]  /*78c0*/  LOP3.LUT R41, R15, 0xffff0000, RZ, 0xc0, !PT ;  /* 0xffff00000f297812 */ /* 0x000fe200078ec0ff */
[----:B------:R-:W-:Y:S01]  /*78d0*/  FFMA.FTZ R52, R40, R59, R52 ;  /* 0x0000003b28347223 */ /* 0x000fe20000010034 */
[----:B------:R-:W-:Y:S01]  /*78e0*/  FFMA.FTZ R54, R47, R54, R46 ;  /* 0x000000362f367223 */ /* 0x000fe2000001002e */
[----:B------:R-:W-:Y:S01]  /*78f0*/  FMUL.FTZ R50, R53, R112 ;  /* 0x0000007035327220 */ /* 0x000fe20000410000 */
[----:B------:R-:W-:Y:S01]  /*7900*/  IMAD.U32 R40, R115, 0x10000, RZ ;  /* 0x0001000073287824 */ /* 0x000fe200078e00ff */
[----:B------:R-:W-:Y:S01]  /*7910*/  PRMT R117, R117, 0x5410, R58 ;  /* 0x0000541075757816 */ /* 0x000fe2000000003a */
[----:B------:R-:W-:-:S02]  /*7920*/  IMAD.U32 R46, R111, 0x10000, RZ ;  /* 0x000100006f2e7824 */ /* 0x000fc400078e00ff */
[-C--:B------:R-:W-:Y:S01]  /*7930*/  FMUL.FTZ R58, R53, R116.reuse ;  /* 0x00000074353a7220 */ /* 0x080fe20000410000 */
[----:B------:R-:W-:Y:S02]  /*7940*/  IMAD.U32 R13, R12, 0x10000, RZ ;  /* 0x000100000c0d7824 */ /* 0x000fe400078e00ff */
[----:B------:R-:W-:Y:S01]  /*7950*/  FFMA.FTZ R116, R41, R116, -R50 ;  /* 0x0000007429747223 */ /* 0x000fe20000010832 */
[C---:B------:R-:W-:Y:S01]  /*7960*/  FMUL.FTZ R47, R48.reuse, R40 ;  /* 0x00000028302f7220 */ /* 0x040fe20000410000 */
[-C--:B------:R-:W-:Y:S01]  /*7970*/  FMUL.FTZ R50, R48, R46.reuse ;  /* 0x0000002e30327220 */ /* 0x080fe20000410000 */
[----:B------:R-:W-:Y:S01]  /*7980*/  LOP3.LUT R111, R111, 0xffff0000, RZ, 0xc0, !PT ;  /* 0xffff00006f6f7812 */ /* 0x000fe200078ec0ff */
[C---:B------:R-:W-:Y:S02]  /*7990*/  IMAD.U32 R43, R42.reuse, 0x10000, RZ ;  /* 0x000100002a2b7824 */ /* 0x040fe400078e00ff */
[C---:B------:R-:W-:Y:S01]  /*79a0*/  FFMA.FTZ R47, R13.reuse, R46, R47 ;  /* 0x0000002e0d2f7223 */ /* 0x040fe2000001002f */
[----:B------:R-:W-:Y:S01]  /*79b0*/  FFMA.FTZ R50, R13, R40, -R50 ;  /* 0x000000280d327223 */ /* 0x000fe20000010832 */
[----:B------:R-:W-:Y:S01]  /*79c0*/  SHF.L.U32 R46, R113, 0x10, RZ ;  /* 0x00000010712e7819 */ /* 0x000fe200000006ff */
        /* <DEDUP_REMOVED lines=11> */
[C---:B------:R-:W-:Y:S01]  /*7a80*/  SHF.L.U32 R15, R14.reuse, 0x10, RZ ;  /* 0x000000100e0f7819 */ /* 0x040fe200000006ff */
[-C--:B------:R-:W-:Y:S01]  /*7a90*/  FMUL.FTZ R49, R49, R115.reuse ;  /* 0x0000007331317220 */ /* 0x080fe20000410000 */
[----:B------:R-:W-:Y:S01]  /*7aa0*/  LOP3.LUT R14, R14, 0xffff0000, RZ, 0xc0, !PT ;  /* 0xffff00000e0e7812 */ /* 0x000fe200078ec0ff */
[----:B------:R-:W-:Y:S01]  /*7ab0*/  FFMA.FTZ R41, R12, R115, -R41 ;  /* 0x000000730c297223 */ /* 0x000fe20000010829 */
[----:B------:R-:W-:Y:S01]  /*7ac0*/  FMUL.FTZ R42, R42, R117 ;  /* 0x000000752a2a7220 */ /* 0x000fe20000410000 */
        /* <DEDUP_REMOVED lines=11> */
[----:B------:R-:W-:Y:S01]  /*7b80*/  F2FP.BF16.F32.PACK_AB R14, R13, R48 ;  /* 0x000000300d0e723e */ /* 0x000fe200000010ff */
[----:B------:R-:W-:Y:S01]  /*7b90*/  IMAD.MOV.U32 R12, RZ, RZ, R50 ;  /* 0x000000ffff0c7224 */ /* 0x000fe200078e0032 */
[----:B------:R-:W-:Y:S01]  /*7ba0*/  F2FP.BF16.F32.PACK_AB R42, R42, R43 ;  /* 0x0000002b2a2a723e */ /* 0x000fe200000010ff */
[----:B------:R-:W-:Y:S01]  /*7bb0*/  IMAD.MOV.U32 R13, RZ, RZ, R51 ;  /* 0x000000ffff0d7224 */ /* 0x000fe200078e0033 */
[----:B------:R-:W-:Y:S01]  /*7bc0*/  F2FP.BF16.F32.PACK_AB R15, R116, R57 ;  /* 0x00000039740f723e */ /* 0x000fe200000010ff */
[----:B------:R-:W-:-:S07]  /*7bd0*/  IMAD.MOV.U32 R43, RZ, RZ, R52 ;  /* 0x000000ffff2b7224 */ /* 0x000fce00078e0034 */
.L_x_7027:
[----:B------:R-:W-:Y:S05]  /*7be0*/  BSYNC B1 ;  /* 0x0000000000017941 */ /* 0x000fea0003800000 */
.L_x_7026:
[----:B------:R-:W-:Y:S01]  /*7bf0*/  ISETP.GE.AND P3, PT, R11, R108, PT ;  /* 0x0000006c0b00720c */ /* 0x000fe20003f66270 */
[----:B0-----:R0:W-:Y:S02]  /*7c00*/  ST.E.128 desc[UR42][R44.64], R12 ;  /* 0x0000000c2c007985 */ /* 0x0011e4000c101d2a */
[----:B0-----:R-:W-:Y:S02]  /*7c10*/  IMAD.MOV.U32 R12, RZ, RZ, R107 ;  /* 0x000000ffff0c7224 */ /* 0x001fe400078e006b */
[----:B------:R-:W-:-:S08]  /*7c20*/  IMAD.MOV.U32 R13, RZ, RZ, R106 ;  /* 0x000000ffff0d7224 */ /* 0x000fd000078e006a */
[----:B------:R-:W-:Y:S05]  /*7c30*/  @P3 BRA `(.L_x_6998) ;  /* 0x0000000400b03947 */ /* 0x000fea0003800000 */
[----:B------:R-:W-:-:S05]  /*7c40*/  IMAD.WIDE R12, R11, 0x2, R12 ;  /* 0x000000020b0c7825 */ /* 0x000fca00078e020c */
[----:B----4-:R0:W-:Y:S01]  /*7c50*/  ST.E.128 desc[UR42][R12.64], R40 ;  /* 0x000000280c007985 */ /* 0x0101e2000c101d2a */
[----:B------:R-:W-:Y:S05]  /*7c60*/  BRA `(.L_x_6998) ;  /* 0x0000000400a47947 */ /* 0x000fea0003800000 */
.L_x_6957:
[----:B------:R-:W-:-:S06]  /*7c70*/  UISETP.NE.AND UP0, UPT, UR41, 0x3, UPT ;  /* 0x000000032900788c */ /* 0x000fcc000bf05270 */
[----:B------:R-:W-:-:S13]  /*7c80*/  PLOP3.LUT P5, PT, PT, PT, UP0, 0x80, 0x0 ;  /* 0x000000000000781c */ /* 0x000fda0003faf008 */
[----:B------:R-:W-:Y:S05]  /*7c90*/  @!P5 BRA `(.L_x_7028) ;  /* 0x000000000004d947 */ /* 0x000fea0003800000 */
[----:B------:R-:W-:Y:S01]  /*7ca0*/  BPT.TRAP 0x1 ;  /* 0x000000040000795c */ /* 0x000fe20000300000 */
.L_x_7028:
[----:B------:R-:W-:Y:S01]  /*7cb0*/  IMAD R90, R155, 0x8, R156 ;  /* 0x000000089b5a7824 */ /* 0x000fe200078e029c */
[----:B------:R-:W-:Y:S01]  /*7cc0*/  SHF.L.U32 R101, R154, 0x1f, RZ ;  /* 0x0000001f9a657819 */ /* 0x000fe200000006ff */
[----:B------:R-:W-:Y:S01]  /*7cd0*/  BSSY B1, `(.L_x_7029) ;  /* 0x0000004000017945 */ /* 0x000fe20003800000 */
[----:B------:R-:W-:Y:S02]  /*7ce0*/  SHF.R.S32.HI R98, RZ, 0x1f, R99 ;  /* 0x0000001fff627819 */ /* 0x000fe40000011463 */
[----:B------:R-:W1:Y:S02]  /*7cf0*/  SYNCS.PHASECHK.TRANS64.TRYWAIT P3, [R90+URZ+0x28890], R101 ;  /* 0x028890655a0075a7 */ /* 0x000e64000806017f */
[----:B-1----:R-:W-:Y:S05]  /*7d00*/  @!P3 BRA `(.L_x_7030) ;  /* 0x000001580090b947 */ /* 0x002fea0003800000 */
.L_x_7309:
[----:B------:R-:W-:Y:S05]  /*7d10*/  BSYNC B1 ;  /* 0x0000000000017941 */ /* 0x000fea0003800000 */
.L_x_7029:
[----:B------:R-:W-:Y:S01]  /*7d20*/  ULDC.64 UR4, c[0x0][0x300] ;  /* 0x0000c00000047ab9 */ /* 0x000fe20000000a00 */
[----:B-----5:R-:W-:Y:S01]  /*7d30*/  SHF.R.S32.HI R97, RZ, 0x1f, R100 ;  /* 0x0000001fff617819 */ /* 0x020fe20000011464 */
[----:B------:R-:W-:Y:S01]  /*7d40*/  IMAD R14, R98, UR4, RZ ;  /* 0x00000004620e7c24 */ /* 0x000fe2000f8e02ff */
[----:B------:R-:W-:Y:S01]  /*7d50*/  ULDC.64 UR6, c[0x0][0x2e8] ;  /* 0x0000ba0000067ab9 */ /* 0x000fe20000000a00 */
[----:B0-----:R-:W-:-:S04]  /*7d60*/  IMAD.WIDE.U32 R12, R99, UR4, RZ ;  /* 0x00000004630c7c25 */ /* 0x001fc8000f8e00ff */
[----:B------:R-:W-:Y:S01]  /*7d70*/  IMAD R11, R99, UR5, R14 ;  /* 0x00000005630b7c24 */ /* 0x000fe2000f8e020e */
[----:B------:R-:W-:Y:S01]  /*7d80*/  ULDC.64 UR4, c[0x0][0x310] ;  /* 0x0000c40000047ab9 */ /* 0x000fe20000000a00 */
[----:B------:R-:W-:Y:S02]  /*7d90*/  IMAD R96, R27, -0x80, R25 ;  /* 0xffffff801b607824 */ /* 0x000fe400078e0219 */
[----:B------:R-:W-:Y:S01]  /*7da0*/  IMAD R15, R97, UR4, RZ ;  /* 0x00000004610f7c24 */ /* 0x000fe2000f8e02ff */
[----:B------:R-:W-:Y:S02]  /*7db0*/  IADD3 R13, R13, R11, RZ ;  /* 0x0000000b0d0d7210 */ /* 0x000fe40007ffe0ff */
        /* <DEDUP_REMOVED lines=15> */
.L_x_7313:
[----:B------:R-:W-:Y:S04]  /*7eb0*/  BSSY B1, `(.L_x_7032) ;  /* 0x000000d000017945 */ /* 0x000fe80003800000 */
[----:B------:R-:W-:Y:S05]  /*7ec0*/  @!P3 BRA `(.L_x_7033) ;  /* 0x00000000002cb947 */ /* 0x000fea0003800000 */
[----:B------:R-:W-:Y:S02]  /*7ed0*/  ULDC UR4, c[0x0][0x2f4] ;  /* 0x0000bd0000047ab9 */ /* 0x000fe40000000800 */
[----:B------:R-:W-:-:S13]  /*7ee0*/  ISETP.GE.AND P3, PT, R16, UR4, PT ;  /* 0x0000000410007c0c */ /* 0x000fda000bf66270 */
[----:B---3--:R-:W-:-:S04]  /*7ef0*/  @!P3 LEA R42, P4, R16, R14, 0x1 ;  /* 0x0000000e102ab211 */ /* 0x008fc800078808ff */
[----:B--2---:R-:W-:Y:S02]  /*7f00*/  @!P3 LEA.HI.X R43, R16, R41, R17, 0x1, P4 ;  /* 0x00000029102bb211 */ /* 0x004fe400020f0c11 */
[----:B------:R-:W-:-:S13]  /*7f10*/  ISETP.GE.AND P4, PT, R23, UR4, PT ;  /* 0x0000000417007c0c */ /* 0x000fda000bf86270 */
[C---:B------:R-:W-:Y:S02]  /*7f20*/  @!P4 LEA R40, P6, R23.reuse, R14, 0x1 ;  /* 0x0000000e1728c211 */ /* 0x040fe400078c08ff */
[----:B------:R-:W2:Y:S02]  /*7f30*/  @!P3 LDS.128 R12, [R91+0x18400] ;  /* 0x018400005b0cb984 */ /* 0x000ea40000000c00 */
[----:B------:R-:W-:Y:S02]  /*7f40*/  @!P4 LEA.HI.X R41, R23, R41, R22, 0x1, P6 ;  /* 0x000000291729c211 */ /* 0x000fe400030f0c16 */
[----:B--2---:R-:W-:Y:S04]  /*7f50*/  @!P3 ST.E.128 desc[UR42][R42.64], R12 ;  /* 0x0000000c2a00b985 */ /* 0x004fe8000c101d2a */
[----:B------:R-:W2:Y:S04]  /*7f60*/  @!P4 LDS.128 R12, [R91+0x1c400] ;  /* 0x01c400005b0cc984 */ /* 0x000ea80000000c00 */
[----:B--2---:R4:W-:Y:S02]  /*7f70*/  @!P4 ST.E.128 desc[UR42][R40.64], R12 ;  /* 0x0000000c2800c985 */ /* 0x0049e4000c101d2a */
.L_x_7033:
[----:B------:R-:W-:Y:S05]  /*7f80*/  BSYNC B1 ;  /* 0x0000000000017941 */ /* 0x000fea0003800000 */
.L_x_7032:
[----:B------:R-:W-:-:S03]  /*7f90*/  UMOV UR4, 0xffffffff ;  /* 0xffffffff00047882 */ /* 0x000fc60000000000 */
[----:B------:R-:W-:Y:S05]  /*7fa0*/  BRA.DIV UR4, `(.L_x_7034) ;  /* 0x0000015a04447947 */ /* 0x000fea000b800000 */
[----:B--2-4-:R2:W4:Y:S04]  /*7fb0*/  SHFL.IDX PT, R41, R45, 0x1, 0x181f ;  /* 0x00381f002d297f89 */ /* 0x01452800000e0000 */
[----:B---3--:R2:W3:Y:S02]  /*7fc0*/  SHFL.IDX PT, R14, R44, 0x1, 0x181f ;  /* 0x00381f002c0e7f89 */ /* 0x0084e400000e0000 */
.L_x_7317:
[----:B------:R-:W-:Y:S01]  /*7fd0*/  ISETP.GE.AND P3, PT, R46, 0x21, PT ;  /* 0x000000212e00780c */ /* 0x000fe20003f66270 */
[----:B------:R-:W-:-:S12]  /*7fe0*/  BSSY B1, `(.L_x_7035) ;  /* 0x000000d000017945 */ /* 0x000fd80003800000 */
[----:B------:R-:W-:Y:S05]  /*7ff0*/  @!P3 BRA `(.L_x_7036) ;  /* 0x00000000002cb947 */ /* 0x000fea0003800000 */
[----:B------:R-:W-:Y:S02]  /*8000*/  ULDC UR4, c[0x0][0x2f4] ;  /* 0x0000bd0000047ab9 */ /* 0x000fe40000000800 */
[----:B------:R-:W-:-:S13]  /*8010*/  ISETP.GE.AND P3, PT, R16, UR4, PT ;  /* 0x0000000410007c0c */ /* 0x000fda000bf66270 */
[----:B---3--:R-:W-:-:S04]  /*8020*/  @!P3 LEA R42, P4, R16, R14, 0x1 ;  /* 0x0000000e102ab211 */ /* 0x008fc800078808ff */
[----:B----4-:R-:W-:Y:S02]  /*8030*/  @!P3 LEA.HI.X R43, R16, R41, R17, 0x1, P4 ;  /* 0x00000029102bb211 */ /* 0x010fe400020f0c11 */
[----:B------:R-:W-:-:S13]  /*8040*/  ISETP.GE.AND P4, PT, R23, UR4, PT ;  /* 0x0000000417007c0c */ /* 0x000fda000bf86270 */
[C---:B------:R-:W-:Y:S02]  /*8050*/  @!P4 LEA R40, P6, R23.reuse, R14, 0x1 ;  /* 0x0000000e1728c211 */ /* 0x040fe400078c08ff */
[----:B------:R-:W3:Y:S02]  /*8060*/  @!P3 LDS.128 R12, [R91+0x19400] ;  /* 0x019400005b0cb984 */ /* 0x000ee40000000c00 */
[----:B------:R-:W-:Y:S02]  /*8070*/  @!P4 LEA.HI.X R41, R23, R41, R22, 0x1, P6 ;  /* 0x000000291729c211 */ /* 0x000fe400030f0c16 */
[----:B---3--:R-:W-:Y:S04]  /*8080*/  @!P3 ST.E.128 desc[UR42][R42.64], R12 ;  /* 0x0000000c2a00b985 */ /* 0x008fe8000c101d2a */
[----:B------:R-:W3:Y:S04]  /*8090*/  @!P4 LDS.128 R12, [R91+0x1d400] ;  /* 0x01d400005b0cc984 */ /* 0x000ee80000000c00 */
[----:B---3--:R3:W-:Y:S02]  /*80a0*/  @!P4 ST.E.128 desc[UR42][R40.64], R12 ;  /* 0x0000000c2800c985 */ /* 0x0087e4000c101d2a */
.L_x_7036:
[----:B------:R-:W-:Y:S05]  /*80b0*/  BSYNC B1 ;  /* 0x0000000000017941 */ /* 0x000fea0003800000 */
.L_x_7035:
[----:B------:R-:W-:-:S03]  /*80c0*/  UMOV UR4, 0xffffffff ;  /* 0xffffffff00047882 */ /* 0x000fc60000000000 */
[----:B------:R-:W-:Y:S05]  /*80d0*/  BRA.DIV UR4, `(.L_x_7037) ;  /* 0x0000015a04407947 */ /* 0x000fea000b800000 */
[----:B---34-:R3:W4:Y:S04]  /*80e0*/  SHFL.IDX PT, R41, R45, 0x2, 0x181f ;  /* 0x00581f002d297f89 */ /* 0x01872800000e0000 */
[----:B------:R3:W0:Y:S02]  /*80f0*/  SHFL.IDX PT, R14, R44, 0x2, 0x181f ;  /* 0x00581f002c0e7f89 */ /* 0x00062400000e0000 */
.L_x_7321:
[----:B------:R-:W-:Y:S01]  /*8100*/  ISETP.GE.AND P3, PT, R46, 0x41, PT ;  /* 0x000000412e00780c */ /* 0x000fe20003f66270 */
[----:B------:R-:W-:-:S12]  /*8110*/  BSSY B1, `(.L_x_7038) ;  /* 0x000000d000017945 */ /* 0x000fd80003800000 */
[----:B------:R-:W-:Y:S05]  /*8120*/  @!P3 BRA `(.L_x_7039) ;  /* 0x00000000002cb947 */ /* 0x000fea0003800000 */
[----:B------:R-:W-:Y:S02]  /*8130*/  ULDC UR4, c[0x0][0x2f4] ;  /* 0x0000bd0000047ab9 */ /* 0x000fe40000000800 */
[----:B------:R-:W-:-:S13]  /*8140*/  ISETP.GE.AND P3, PT, R16, UR4, PT ;  /* 0x0000000410007c0c */ /* 0x000fda000bf66270 */
[----:B0-----:R-:W-:-:S04]  /*8150*/  @!P3 LEA R42, P4, R16, R14, 0x1 ;  /* 0x0000000e102ab211 */ /* 0x001fc800078808ff */
[----:B----4-:R-:W-:Y:S02]  /*8160*/  @!P3 LEA.HI.X R43, R16, R41, R17, 0x1, P4 ;  /* 0x00000029102bb211 */ /* 0x010fe400020f0c11 */
[----:B------:R-:W-:-:S13]  /*8170*/  ISETP.GE.AND P4, PT, R23, UR4, PT ;  /* 0x0000000417007c0c */ /* 0x000fda000bf86270 */
[C---:B------:R-:W-:Y:S02]  /*8180*/  @!P4 LEA R40, P6, R23.reuse, R14, 0x1 ;  /* 0x0000000e1728c211 */ /* 0x040fe400078c08ff */
[----:B------:R-:W0:Y:S02]  /*8190*/  @!P3 LDS.128 R12, [R91+0x1a400] ;  /* 0x01a400005b0cb984 */ /* 0x000e240000000c00 */
[----:B------:R-:W-:Y:S02]  /*81a0*/  @!P4 LEA.HI.X R41, R23, R41, R22, 0x1, P6 ;  /* 0x000000291729c211 */ /* 0x000fe400030f0c16 */
[----:B0-----:R-:W-:Y:S04]  /*81b0*/  @!P3 ST.E.128 desc[UR42][R42.64], R12 ;  /* 0x0000000c2a00b985 */ /* 0x001fe8000c101d2a */
[----:B------:R-:W0:Y:S04]  /*81c0*/  @!P4 LDS.128 R12, [R91+0x1e400] ;  /* 0x01e400005b0cc984 */ /* 0x000e280000000c00 */
[----:B0-----:R0:W-:Y:S02]  /*81d0*/  @!P4 ST.E.128 desc[UR42][R40.64], R12 ;  /* 0x0000000c2800c985 */ /* 0x0011e4000c101d2a */
.L_x_7039:
[----:B------:R-:W-:Y:S05]  /*81e0*/  BSYNC B1 ;  /* 0x0000000000017941 */ /* 0x000fea0003800000 */
.L_x_7038:
[----:B------:R-:W-:-:S03]  /*81f0*/  UMOV UR4, 0xffffffff ;  /* 0xffffffff00047882 */ /* 0x000fc60000000000 */
[----:B------:R-:W-:Y:S05]  /*8200*/  BRA.DIV UR4, `(.L_x_7040) ;  /* 0x0000015a043c7947 */ /* 0x000fea000b800000 */
[----:B0---4-:R0:W4:Y:S04]  /*8210*/  SHFL.IDX PT, R41, R45, 0x3, 0x181f ;  /* 0x00781f002d297f89 */ /* 0x01112800000e0000 */
[----:B------:R0:W0:Y:S02]  /*8220*/  SHFL.IDX PT, R14, R44, 0x3, 0x181f ;  /* 0x00781f002c0e7f89 */ /* 0x00002400000e0000 */
.L_x_7325:
[----:B------:R-:W-:-:S13]  /*8230*/  ISETP.GE.AND P3, PT, R46, 0x61, PT ;  /* 0x000000612e00780c */ /* 0x000fda0003f66270 */
        /* <DEDUP_REMOVED lines=12> */
.L_x_6998:
[----:B------:R-:W-:Y:S05]  /*8300*/  BSYNC B0 ;  /* 0x0000000000007941 */ /* 0x000fea0003800000 */
.L_x_6956:
[----:B------:R-:W5:Y:S01]  /*8310*/  S2R R11, SR_TID.X ;  /* 0x00000000000b7919 */ /* 0x000f620000002100 */
        /* <DEDUP_REMOVED lines=8> */
[----:B-----5:R-:W-:Y:S01]  /*83a0*/  LOP3.LUT R11, R11, 0x7f, RZ, 0xc0, !PT ;  /* 0x0000007f0b0b7812 */ /* 0x020fe200078ec0ff */
[----:B---3--:R3:W-:Y:S03]  /*83b0*/  BAR.SYNC.DEFER_BLOCKING R94, 0x80 ;  /* 0x0002005e0000751d */ /* 0x0087e60000010000 */
[----:B------:R-:W-:-:S13]  /*83c0*/  ISETP.NE.AND P3, PT, R11, RZ, PT ;  /* 0x000000ff0b00720c */ /* 0x000fda0003f65270 */
[----:B------:R-:W-:-:S05]  /*83d0*/  @!P3 VIADD R11, R90, 0x288a0 ;  /* 0x000288a05a0bb836 */ /* 0x000fca0000000000 */
[----:B------:R-:W-:-:S04]  /*83e0*/  @!P3 PRMT R11, RZ, 0x654, R11 ;  /* 0x00000654ff0bb816 */ /* 0x000fc8000000000b */
[----:B------:R3:W-:Y:S01]  /*83f0*/  @!P3 SYNCS.ARRIVE.TRANS64.RED.A1T0 RZ, [R11+URZ], RZ ;  /* 0x000000ff0bffb9a7 */ /* 0x0007e2000810043f */
[----:B------:R-:W-:Y:S05]  /*8400*/  @!P5 BRA `(.L_x_7042) ;  /* 0x000000000004d947 */ /* 0x000fea0003800000 */
[----:B------:R-:W-:Y:S01]  /*8410*/  BPT.TRAP 0x1 ;  /* 0x000000040000795c */ /* 0x000fe20000300000 */
.L_x_7042:
[----:B------:R-:W-:Y:S05]  /*8420*/  BSYNC B0 ;  /* 0x0000000000007941 */ /* 0x000fea0003800000 */
.L_x_7041:
[----:B------:R-:W5:Y:S01]  /*8430*/  SYNCS.PHASECHK.TRANS64.TRYWAIT P4, [R90+URZ+0x288b0], R101 ;  /* 0x0288b0655a0075a7 */ /* 0x000f62000808017f */
[----:B------:R-:W-:Y:S01]  /*8440*/  ULDC UR37, c[0x0][0x2f4] ;  /* 0x0000bd0000257ab9 */ /* 0x000fe20000000800 */
[----:B------:R-:W-:Y:S04]  /*8450*/  BSSY B0, `(.L_x_7043) ;  /* 0x0000002000007945 */ /* 0x000fe80003800000 */
[----:B-----5:R-:W-:Y:S05]  /*8460*/  @!P4 BRA `(.L_x_7044) ;  /* 0x0000015400ecc947 */ /* 0x020fea0003800000 */
.L_x_7326:
[----:B------:R-:W-:Y:S05]  /*8470*/  BSYNC B0 ;  /* 0x0000000000007941 */ /* 0x000fea0003800000 */
.L_x_7043:
[----:B------:R-:W-:Y:S01]  /*8480*/  ULDC.64 UR4, c[0x0][0x328] ;  /* 0x0000ca0000047ab9 */ /* 0x000fe20000000a00 */
[----:B------:R-:W-:Y:S01]  /*8490*/  ULDC.64 UR6, c[0x0][0x318] ;  /* 0x0000c60000067ab9 */ /* 0x000fe20000000a00 */
[----:B------:R-:W-:Y:S01]  /*84a0*/  IMAD R98, R98, UR4, RZ ;  /* 0x0000000462627c24 */ /* 0x000fe2000f8e02ff */
[----:B------:R-:W-:Y:S01]  /*84b0*/  BSSY B0, `(.L_x_7045) ;  /* 0x000001d000007945 */ /* 0x000fe20003800000 */
[----:B01--4-:R-:W-:-:S04]  /*84c0*/  IMAD.WIDE.U32 R12, R99, UR4, RZ ;  /* 0x00000004630c7c25 */ /* 0x013fc8000f8e00ff */
[----:B------:R-:W-:Y:S01]  /*84d0*/  IMAD R99, R99, UR5, R98 ;  /* 0x0000000563637c24 */ /* 0x000fe2000f8e0262 */
[----:B------:R-:W-:Y:S01]  /*84e0*/  ULDC.64 UR4, c[0x0][0x338] ;  /* 0x0000ce0000047ab9 */ /* 0x000fe20000000a00 */
[----:B------:R-:W-:Y:S02]  /*84f0*/  IMAD.IADD R96, R96, 0x1, -R153 ;  /* 0x0000000160607824 */ /* 0x000fe400078e0a99 */
[----:B------:R-:W-:Y:S02]  /*8500*/  IMAD R97, R97, UR4, RZ ;  /* 0x0000000461617c24 */ /* 0x000fe4000f8e02ff */
[----:B------:R-:W-:Y:S02]  /*8510*/  IMAD.IADD R13, R13, 0x1, R99 ;  /* 0x000000010d0d7824 */ /* 0x000fe400078e0263 */
[C---:B------:R-:W-:Y:S02]  /*8520*/  IMAD R97, R100.reuse, UR5, R97 ;  /* 0x0000000564617c24 */ /* 0x040fe4000f8e0261 */
[----:B------:R-:W-:Y:S01]  /*8530*/  IMAD.WIDE.U32 R100, R100, UR4, R12 ;  /* 0x0000000464647c25 */ /* 0x000fe2000f8e000c */
[----:B------:R-:W-:-:S03]  /*8540*/  ULDC.64 UR4, c[0x0][0x330] ;  /* 0x0000cc0000047ab9 */ /* 0x000fc60000000a00 */
[----:B------:R-:W-:Y:S02]  /*8550*/  IMAD.IADD R101, R101, 0x1, R97 ;  /* 0x0000000165657824 */ /* 0x000fe400078e0261 */
[----:B------:R-:W-:-:S04]  /*8560*/  IMAD.WIDE.U32 R12, R2, UR4, R100 ;  /* 0x00000004020c7c25 */ /* 0x000fc8000f8e0064 */
[----:B---3--:R-:W-:Y:S01]  /*8570*/  IMAD R11, R2, UR5, R13 ;  /* 0x00000005020b7c24 */ /* 0x008fe2000f8e020d */
[----:B--2---:R-:W-:-:S04]  /*8580*/  LEA R44, P4, R12, UR6, 0x1 ;  /* 0x000000060c2c7c11 */ /* 0x004fc8000f8808ff */
[----:B------:R-:W-:Y:S01]  /*8590*/  LEA.HI.X R11, R12, UR7, R11, 0x1, P4 ;  /* 0x000000070c0b7c11 */ /* 0x000fe2000a0f0c0b */
[----:B------:R0:W1:Y:S01]  /*85a0*/  SHFL.IDX PT, R40, R44, RZ, 0x181f ;  /* 0x00181fff2c287589 */ /* 0x00006200000e0000 */
[----:B------:R-:W-:-:S03]  /*85b0*/  ISETP.GE.AND P4, PT, R96, 0x1, PT ;  /* 0x000000016000780c */ /* 0x000fc60003f86270 */
[----:B------:R0:W2:Y:S10]  /*85c0*/  SHFL.IDX PT, R13, R11, RZ, 0x181f ;  /* 0x00181fff0b0d7589 */ /* 0x0000b400000e0000 */
[----:B0-----:R-:W-:Y:S05]  /*85d0*/  @!P4 BRA `(.L_x_7046) ;  /* 0x000000000028c947 */ /* 0x001fea0003800000 */
[----:B------:R-:W-:-:S13]  /*85e0*/  ISETP.GE.AND P4, PT, R16, UR37, PT ;  /* 0x0000002510007c0c */ /* 0x000fda000bf86270 */
[----:B-1----:R-:W-:-:S04]  /*85f0*/  @!P4 LEA R42, P5, R16, R40, 0x1 ;  /* 0x00000028102ac211 */ /* 0x002fc800078a08ff */
[----:B--2---:R-:W-:Y:S02]  /*8600*/  @!P4 LEA.HI.X R43, R16, R13, R17, 0x1, P5 ;  /* 0x0000000d102bc211 */ /* 0x004fe400028f0c11 */
[----:B------:R-:W-:-:S13]  /*8610*/  ISETP.GE.AND P5, PT, R23, UR37, PT ;  /* 0x0000002517007c0c */ /* 0x000fda000bfa6270 */
[----:B------:R-:W-:-:S04]  /*8620*/  @!P5 LEA R40, P6, R23, R40, 0x1 ;  /* 0x000000281728d211 */ /* 0x000fc800078c08ff */
[----:B------:R-:W-:Y:S02]  /*8630*/  @!P5 LEA.HI.X R41, R23, R13, R22, 0x1, P6 ;  /* 0x0000000d1729d211 */ /* 0x000fe400030f0c16 */
[----:B------:R-:W0:Y:S04]  /*8640*/  @!P4 LDS.128 R12, [R91+0x400] ;  /* 0x000400005b0cc984 */ /* 0x000e280000000c00 */
[----:B0-----:R-:W-:Y:S04]  /*8650*/  @!P4 ST.E.128 desc[UR42][R42.64], R12 ;  /* 0x0000000c2a00c985 */ /* 0x001fe8000c101d2a */
[----:B------:R-:W0:Y:S04]  /*8660*/  @!P5 LDS.128 R12, [R91+0x4400] ;  /* 0x004400005b0cd984 */ /* 0x000e280000000c00 */
[----:B0-----:R0:W-:Y:S02]  /*8670*/  @!P5 ST.E.128 desc[UR42][R40.64], R12 ;  /* 0x0000000c2800d985 */ /* 0x0011e4000c101d2a */
.L_x_7046:
[----:B------:R-:W-:Y:S05]  /*8680*/  BSYNC B0 ;  /* 0x0000000000007941 */ /* 0x000fea0003800000 */
.L_x_7045:
[----:B------:R-:W-:Y:S01]  /*8690*/  ISETP.GE.AND P4, PT, R96, 0x21, PT ;  /* 0x000000216000780c */ /* 0x000fe20003f86270 */
[----:B0-2---:R0:W2:Y:S01]  /*86a0*/  SHFL.IDX PT, R13, R11, 0x1, 0x181f ;  /* 0x00381f000b0d7f89 */ /* 0x0050a200000e0000 */
[----:B------:R-:W-:Y:S03]  /*86b0*/  BSSY B0, `(.L_x_7047) ;  /* 0x000000d000007945 */ /* 0x000fe60003800000 */
[----:B-1----:R0:W1:Y:S08]  /*86c0*/  SHFL.IDX PT, R40, R44, 0x1, 0x181f ;  /* 0x00381f002c287f89 */ /* 0x00207000000e0000 */
        /* <DEDUP_REMOVED lines=11> */
.L_x_7048:
[----:B------:R-:W-:Y:S05]  /*8780*/  BSYNC B0 ;  /* 0x0000000000007941 */ /* 0x000fea0003800000 */
.L_x_7047:
        /* <DEDUP_REMOVED lines=15> */
.L_x_7050:
[----:B------:R-:W-:Y:S05]  /*8880*/  BSYNC B0 ;  /* 0x0000000000007941 */ /* 0x000fea0003800000 */
.L_x_7049:
[----:B------:R-:W-:Y:S01]  /*8890*/  ISETP.GE.AND P4, PT, R96, 0x61, PT ;  /* 0x000000616000780c */ /* 0x000fe20003f86270 */
[----:B------:R-:W3:Y:S01]  /*88a0*/  SHFL.IDX PT, R11, R11, 0x3, 0x181f ;  /* 0x00781f000b0b7f89 */ /* 0x000ee200000e0000 */
[----:B------:R-:W-:Y:S03]  /*88b0*/  BSSY B0, `(.L_x_7051) ;  /* 0x000000d000007945 */ /* 0x000fe60003800000 */
[----:B------:R4:W0:Y:S08]  /*88c0*/  SHFL.IDX PT, R42, R44, 0x3, 0x181f ;  /* 0x00781f002c2a7f89 */ /* 0x00083000000e0000 */
[----:B----4-:R-:W-:Y:S05]  /*88d0*/  @!P4 BRA `(.L_x_7052) ;  /* 0x000000000028c947 */ /* 0x010fea0003800000 */
[----:B------:R-:W-:-:S13]  /*88e0*/  ISETP.GE.AND P4, PT, R16, UR37, PT ;  /* 0x0000002510007c0c */ /* 0x000fda000bf86270 */
[----:B0-2---:R-:W0:Y:S01]  /*88f0*/  @!P4 LDS.128 R12, [R91+0x3400] ;  /* 0x003400005b0cc984 */ /* 0x005e220000000c00 */
[----:B-1----:R-:W-:-:S04]  /*8900*/  @!P4 LEA R40, P5, R16, R42, 0x1 ;  /* 0x0000002a1028c211 */ /* 0x002fc800078a08ff */
[----:B---3--:R-:W-:Y:S02]  /*8910*/  @!P4 LEA.HI.X R41, R16, R11, R17, 0x1, P5 ;  /* 0x0000000b1029c211 */ /* 0x008fe400028f0c11 */
[----:B------:R-:W-:-:S13]  /*8920*/  ISETP.GE.AND P5, PT, R23, UR37, PT ;  /* 0x0000002517007c0c */ /* 0x000fda000bfa6270 */
[----:B------:R-:W-:-:S04]  /*8930*/  @!P5 LEA R42, P6, R23, R42, 0x1 ;  /* 0x0000002a172ad211 */ /* 0x000fc800078c08ff */
[----:B------:R-:W-:Y:S01]  /*8940*/  @!P5 LEA.HI.X R43, R23, R11, R22, 0x1, P6 ;  /* 0x0000000b172bd211 */ /* 0x000fe200030f0c16 */
[----:B0-----:R-:W-:Y:S04]  /*8950*/  @!P4 ST.E.128 desc[UR42][R40.64], R12 ;  /* 0x0000000c2800c985 */ /* 0x001fe8000c101d2a */
[----:B------:R-:W0:Y:S04]  /*8960*/  @!P5 LDS.128 R12, [R91+0x7400] ;  /* 0x007400005b0cd984 */ /* 0x000e280000000c00 */
[----:B0-----:R4:W-:Y:S02]  /*8970*/  @!P5 ST.E.128 desc[UR42][R42.64], R12 ;  /* 0x0000000c2a00d985 */ /* 0x0019e4000c101d2a */
.L_x_7052:
[----:B------:R-:W-:Y:S05]  /*8980*/  BSYNC B0 ;  /* 0x0000000000007941 */ /* 0x000fea0003800000 */
.L_x_7051:
[----:B---3--:R-:W3:Y:S01]  /*8990*/  LDL R11, [R1] ;  /* 0x00000000010b7983 */ /* 0x008ee20000100800 */
[----:B------:R-:W-:Y:S02]  /*89a0*/  @!P3 VIADD R90, R90, 0x288c0 ;  /* 0x000288c05a5ab836 */ /* 0x000fe40000000000 */
[----:B------:R-:W-:Y:S01]  /*89b0*/  VIADD R155, R155, 0x1 ;  /* 0x000000019b9b7836 */ /* 0x000fe20000000000 */
[----:B------:R-:W-:Y:S01]  /*89c0*/  @!PT LDS RZ, [RZ] ;  /* 0x00000000fffff984 */ /* 0x000fe20000000800 */
[----:B------:R-:W-:Y:S01]  /*89d0*/  @!PT LDS RZ, [RZ] ;  /* 0x00000000fffff984 */ /* 0x000fe20000000800 */
[----:B------:R-:W-:Y:S01]  /*89e0*/  @!PT LDS RZ, [RZ] ;  /* 0x00000000fffff984 */ /* 0x000fe20000000800 */
[----:B------:R-:W-:Y:S01]  /*89f0*/  @!PT LDS RZ, [RZ] ;  /* 0x00000000fffff984 */ /* 0x000fe20000000800 */
[----:B------:R5:W-:Y:S06]  /*8a00*/  MEMBAR.ALL.CTA ;  /* 0x0000000000007992 */ /* 0x000bec0000008000 */
[----:B-----5:R-:W5:Y:S01]  /*8a10*/  FENCE.VIEW.ASYNC.S ;  /* 0x00000000000073c6 */ /* 0x020f620000000000 */
[----:B------:R-:W-:Y:S01]  /*8a20*/  @!P3 PRMT R90, RZ, 0x654, R90 ;  /* 0x00000654ff5ab816 */ /* 0x000fe2000000005a */
[----:B-----5:R0:W-:Y:S06]  /*8a30*/  BAR.SYNC.DEFER_BLOCKING R94, 0x80 ;  /* 0x0002005e0000751d */ /* 0x0201ec0000010000 */
[----:B------:R0:W-:Y:S01]  /*8a40*/  @!P3 SYNCS.ARRIVE.TRANS64.RED.A1T0 RZ, [R90+URZ], RZ ;  /* 0x000000ff5affb9a7 */ /* 0x0001e2000810043f */
[----:B------:R-:W-:-:S04]  /*8a50*/  ISETP.NE.AND P3, PT, R155, 0x2, PT ;  /* 0x000000029b00780c */ /* 0x000fc80003f65270 */
[----:B------:R-:W-:Y:S02]  /*8a60*/  SEL R155, R155, RZ, P3 ;  /* 0x000000ff9b9b7207 */ /* 0x000fe40001800000 */
[----:B---3--:R-:W-:Y:S02]  /*8a70*/  LOP3.LUT P4, RZ, R11, 0x4, RZ, 0xc0, !PT ;  /* 0x000000040bff7812 */ /* 0x008fe4000788c0ff */
[----:B------:R-:W-:-:S04]  /*8a80*/  SEL R11, RZ, 0x1, P3 ;  /* 0x00000001ff0b7807 */ /* 0x000fc80001800000 */
[----:B------:R-:W-:-:S07]  /*8a90*/  LOP3.LUT R154, R154, R11, RZ, 0x3c, !PT ;  /* 0x0000000b9a9a7212 */ /* 0x000fce00078e3cff */
[----:B0-----:R-:W-:Y:S05]  /*8aa0*/  @P4 BRA `(.L_x_7053) ;  /* 0xffffff98003c4947 */ /* 0x001fea000383ffff */
[----:B----4-:R-:W0:Y:S01]  /*8ab0*/  S2R R12, SR_TID.X ;  /* 0x00000000000c7919 */ /* 0x010e220000002100 */
[----:B------:R-:W-:Y:S02]  /*8ac0*/  PLOP3.LUT P0, PT, PT, PT, PT, 0x8, 0x0 ;  /* 0x000000000000781c */ /* 0x000fe40003f0e170 */
[----:B0-----:R-:W-:-:S04]  /*8ad0*/  SHF.R.U32.HI R12, RZ, 0x7, R12 ;  /* 0x00000007ff0c7819 */ /* 0x001fc8000001160c */
[----:B------:R-:W-:-:S13]  /*8ae0*/  ISETP.NE.AND P4, PT, R12, 0x1, PT ;  /* 0x000000010c00780c */ /* 0x000fda0003f85270 */
[----:B------:R-:W-:Y:S06]  /*8af0*/  @!P4 BAR.ARV 0x9, 0x100 ;  /* 0x024400000000cb1d */ /* 0x000fec0000002000 */
.L_x_6951:
[----:B------:R-:W-:Y:S01]  /*8b00*/  MOV R3, RZ ;  /* 0x000000ff00037202 */ /* 0x000fe20000000f00 */
[----:B------:R-:W-:Y:S06]  /*8b10*/  @P0 BRA `(.L_x_7054) ;  /* 0x00000000000c0947 */ /* 0x000fec0003800000 */
[----:B------:R-:W3:Y:S01]  /*8b20*/  FENCE.VIEW.ASYNC.G ;  /* 0x00000000000073c6 */ /* 0x000ee20000000100 */
[----:B------:R-:W-:Y:S05]  /*8b30*/  WARPSYNC.ALL ;  /* 0x0000000000007948 */ /* 0x000fea0003800000 */
[----:B---3--:R-:W-:Y:S06]  /*8b40*/  BAR.ARV 0xc, 0x180 ;  /* 0x0306000000007b1d */ /* 0x008fec0000002000 */
.L_x_7054:
        /* <DEDUP_REMOVED lines=30> */
[----:B------:R-:W-:-:S05]  /*8d30*/  IMAD.MOV.U32 R3, RZ, RZ, R5 ;  /* 0x000000ffff037224 */ /* 0x000fca00078e0005 */
[----:B------:R-:W-:Y:S02]  /*8d40*/  @!P2 IADD3 R3, -R3, RZ, RZ ;  /* 0x000000ff0303a210 */ /* 0x000fe40007ffe1ff */
[----:B------:R-:W-:-:S07]  /*8d50*/  @!P1 LOP3.LUT R3, RZ, R9, RZ, 0x33, !PT ;  /* 0x00000009ff039212 */ /* 0x000fce00078e33ff */
.L_x_7056:
[----:B------:R-:W-:Y:S05]  /*8d60*/  BSYNC B0 ;  /* 0x0000000000007941 */ /* 0x000fea0003800000 */
.L_x_7055:
[-C--:B------:R-:W-:Y:S01]  /*8d70*/  IMAD R194, R209, R3.reuse, RZ ;  /* 0x00000003d1c27224 */ /* 0x080fe200078e02ff */
[----:B------:R-:W-:Y:S01]  /*8d80*/  PLOP3.LUT P0, PT, PT, PT, PT, 0x80, 0x0 ;  /* 0x000000000000781c */ /* 0x000fe20003f0f070 */
[----:B------:R-:W-:Y:S01]  /*8d90*/  IMAD.MOV.U32 R0, RZ, RZ, RZ ;  /* 0x000000ffff007224 */ /* 0x000fe200078e00ff */
[----:B------:R-:W-:Y:S02]  /*8da0*/  CS2R R150, SRZ ;  /* 0x0000000000967805 */ /* 0x000fe4000001ff00 */
[----:B------:R-:W-:Y:S02]  /*8db0*/  CS2R R68, SRZ ;  /* 0x0000000000447805 */ /* 0x000fe4000001ff00 */
[----:B------:R-:W-:Y:S01]  /*8dc0*/  VIADDMNMX R92, R194, R3, R92, PT ;  /* 0x00000003c25c7246 */ /* 0x000fe2000380015c */
[----:B------:R-:W-:Y:S01]  /*8dd0*/  IMAD.MOV.U32 R3, RZ, RZ, RZ ;  /* 0x000000ffff037224 */ /* 0x000fe200078e00ff */
[----:B------:R-:W-:Y:S02]  /*8de0*/  CS2R R102, SRZ ;  /* 0x0000000000667805 */ /* 0x000fe4000001ff00 */
        /* <DEDUP_REMOVED lines=27> */
[----:B-1----:R-:W-:Y:S02]  /*8fa0*/  CS2R R40, SRZ ;  /* 0x0000000000287805 */ /* 0x002fe4000001ff00 */
[----:B------:R-:W-:Y:S02]  /*8fb0*/  CS2R R70, SRZ ;  /* 0x0000000000467805 */ /* 0x000fe4000001ff00 */
[----:B------:R-:W-:Y:S01]  /*8fc0*/  CS2R R20, SRZ ;  /* 0x0000000000147805 */ /* 0x000fe2000001ff00 */
[----:B------:R-:W-:Y:S06]  /*8fd0*/  @!P1 BRA `(.L_x_7057) ;  /* 0x0000009c00989947 */ /* 0x000fec0003800000 */
[----:B------:R-:W-:-:S03]  /*8fe0*/  UMOV UR4, 0xffffffff ;  /* 0xffffffff00047882 */ /* 0x000fc60000000000 */
[----:B------:R-:W-:Y:S05]  /*8ff0*/  BRA.DIV UR4, `(.L_x_7058) ;  /* 0x0000014e041c7947 */ /* 0x000fea000b800000 */
[----:B------:R-:W1:Y:S02]  /*9000*/  S2R R3, SR_TID.X ;  /* 0x0000000000037919 */ /* 0x000e640000002100 */
[----:B-1----:R-:W-:-:S05]  /*9010*/  VIADD R3, R3, 0xffffff80 ;  /* 0xffffff8003037836 */ /* 0x002fca0000000000 */
[----:B------:R-:W-:-:S04]  /*9020*/  SHF.R.S32.HI R0, RZ, 0x1f, R3 ;  /* 0x0000001fff007819 */ /* 0x000fc80000011403 */
[----:B------:R-:W-:-:S04]  /*9030*/  LEA.HI R0, R0, R3, RZ, 0x7 ;  /* 0x0000000300007211 */ /* 0x000fc800078f38ff */
[----:B------:R-:W-:-:S05]  /*9040*/  SHF.R.S32.HI R0, RZ, 0x7, R0 ;  /* 0x00000007ff007819 */ /* 0x000fca0000011400 */
[----:B------:R1:W3:Y:S02]  /*9050*/  SHFL.IDX PT, R195, R0, RZ, 0x1f ;  /* 0x00001fff00c37589 */ /* 0x0002e400000e0000 */
.L_x_7329:
[----:B-1-3--:R-:W-:Y:S01]  /*9060*/  LEA.HI R0, R195, R195, RZ, 0x1 ;  /* 0x000000c3c3007211 */ /* 0x00afe200078f08ff */
[----:B------:R-:W-:-:S03]  /*9070*/  IMAD.U32 R3, RZ, RZ, UR40 ;  /* 0x00000028ff037e24 */ /* 0x000fc6000f8e00ff */
[----:B------:R-:W-:Y:S02]  /*9080*/  LOP3.LUT R0, R0, 0x1e, RZ, 0xc0, !PT ;  /* 0x0000001e00007812 */ /* 0x000fe400078ec0ff */
[----:B------:R-:W-:-:S03]  /*9090*/  LOP3.LUT P0, RZ, R3, 0x3ff, RZ, 0xc0, !PT ;  /* 0x000003ff03ff7812 */ /* 0x000fc6000780c0ff */
[----:B------:R-:W-:Y:S01]  /*90a0*/  IMAD.IADD R0, R195, 0x1, -R0 ;  /* 0x00000001c3007824 */ /* 0x000fe200078e0a00 */
[----:B------:R-:W-:-:S04]  /*90b0*/  P2R R26, PR, RZ, 0x1 ;  /* 0x00000001ff1a7803 */ /* 0x000fc80000000000 */
[----:B------:R-:W-:-:S04]  /*90c0*/  LEA R0, R0, UR40, 0xd ;  /* 0x0000002800007c11 */ /* 0x000fc8000f8e68ff */
[----:B------:R-:W-:-:S04]  /*90d0*/  SHF.R.U32.HI R0, RZ, 0x4, R0 ;  /* 0x00000004ff007819 */ /* 0x000fc80000011600 */
[----:B------:R-:W-:Y:S01]  /*90e0*/  LOP3.LUT R25, R0, 0x3fff, RZ, 0xc0, !PT ;  /* 0x00003fff00197812 */ /* 0x000fe200078ec0ff */
[----:B------:R-:W-:Y:S06]  /*90f0*/  @!P0 BRA `(.L_x_7059) ;  /* 0x0000000000408947 */ /* 0x000fec0003800000 */
[----:B------:R-:W-:Y:S01]  /*9100*/  MOV R0, 0x0 ;  /* 0x0000000000007802 */ /* 0x000fe20000000f00 */
[----:B------:R-:W-:Y:S01]  /*9110*/  ULDC.64 UR4, c[0x4][0x138] ;  /* 0x01004e0000047ab9 */ /* 0x000fe20000000a00 */
[----:B------:R-:W-:Y:S01]  /*9120*/  ULDC.64 UR6, c[0x4][0x140] ;  /* 0x0100500000067ab9 */ /* 0x000fe20000000a00 */
[----:B------:R-:W-:Y:S01]  /*9130*/  IMAD.U32 R4, RZ, RZ, UR4 ;  /* 0x00000004ff047e24 */ /* 0x000fe2000f8e00ff */
[----:B------:R1:W3:Y:S01]  /*9140*/  LDC.64 R14, c[0x4][R0] ;  /* 0x01000000000e7b82 */ /* 0x0002e20000000a00 */
[----:B------:R-:W-:Y:S01]  /*9150*/  IMAD.U32 R5, RZ, RZ, UR5 ;  /* 0x00000005ff057e24 */ /* 0x000fe2000f8e00ff */
[----:B------:R-:W-:Y:S01]  /*9160*/  ULDC.64 UR4, c[0x4][0x68] ;  /* 0x01001a0000047ab9 */ /* 0x000fe20000000a00 */
[----:B0-----:R-:W-:Y:S01]  /*9170*/  IMAD.U32 R6, RZ, RZ, UR6 ;  /* 0x00000006ff067e24 */ /* 0x001fe2000f8e00ff */
[----:B------:R-:W-:Y:S01]  /*9180*/  MOV R7, UR7 ;  /* 0x0000000700077c02 */ /* 0x000fe20008000f00 */
[----:B------:R-:W-:Y:S02]  /*9190*/  IMAD.U32 R10, RZ, RZ, UR4 ;  /* 0x00000004ff0a7e24 */ /* 0x000fe4000f8e00ff */
[----:B------:R-:W-:-:S02]  /*91a0*/  IMAD.U32 R11, RZ, RZ, UR5 ;  /* 0x00000005ff0b7e24 */ /* 0x000fc4000f8e00ff */
[----:B------:R-:W-:Y:S02]  /*91b0*/  IMAD.MOV.U32 R8, RZ, RZ, 0x70 ;  /* 0x00000070ff087424 */ /* 0x000fe400078e00ff */
[----:B------:R-:W-:Y:S02]  /*91c0*/  IMAD.MOV.U32 R12, RZ, RZ, 0x1 ;  /* 0x00000001ff0c7424 */ /* 0x000fe400078e00ff */
[----:B-12---:R-:W-:-:S07]  /*91d0*/  IMAD.MOV.U32 R13, RZ, RZ, RZ ;  /* 0x000000ffff0d7224 */ /* 0x006fce00078e00ff */
[----:B------:R-:W-:-:S07]  /*91e0*/  LEPC R20, `(.L_x_7059) ;  /* 0x000000001014794e */ /* 0x000fce0000000000 */
[----:B---3-5:R-:W-:Y:S05]  /*91f0*/  CALL.ABS.NOINC R14 ;  /* 0x000000000e007343 */ /* 0x028fea0003c00000 */
.L_x_7059:
[----:B------:R-:W-:Y:S02]  /*9200*/  ULDC UR4, c[0x0][0x3f4] ;  /* 0x0000fd0000047ab9 */ /* 0x000fe40000000800 */
[----:B------:R-:W-:-:S13]  /*9210*/  ISETP.LT.AND P0, PT, RZ, UR4, PT ;  /* 0x00000004ff007c0c */ /* 0x000fda000bf01270 */
[----:B------:R-:W-:Y:S05]  /*9220*/  @P0 BRA `(.L_x_7060) ;  /* 0x0000000000400947 */ /* 0x000fea0003800000 */
[----:B------:R-:W-:-:S04]  /*9230*/  ULEA.HI UR4, UR39, UR39, URZ, 0x1 ;  /* 0x0000002727047291 */ /* 0x000fc8000f8f083f */
[----:B------:R-:W-:-:S04]  /*9240*/  ULOP3.LUT UR4, UR4, 0xfffffffe, URZ, 0xc0, !UPT ;  /* 0xfffffffe04047892 */ /* 0x000fc8000f8ec03f */
[----:B------:R-:W-:-:S06]  /*9250*/  UIADD3 UR4, UR39, -UR4, URZ ;  /* 0x8000000427047290 */ /* 0x000fcc000fffe03f */
[----:B------:R-:W-:-:S05]  /*9260*/  IMAD.U32 R3, RZ, RZ, UR4 ;  /* 0x00000004ff037e24 */ /* 0x000fca000f8e00ff */
[----:B------:R-:W-:-:S04]  /*9270*/  SHF.L.U32 R3, R3, 0x1f, RZ ;  /* 0x0000001f03037819 */ /* 0x000fc800000006ff */
[----:B------:R1:W3:Y:S03]  /*9280*/  SYNCS.PHASECHK.TRANS64.TRYWAIT P0, [R156+URZ+0x28800], R3 ;  /* 0x028800039c0075a7 */ /* 0x0002e6000800017f */
[----:B---3--:R-:W-:Y:S05]  /*9290*/  @!P0 NANOSLEEP.SYNCS 0x989680 ;  /* 0x009896800000895d */ /* 0x008fea0003900000 */
[----:B------:R-:W3:Y:S01]  /*92a0*/  @!P0 SYNCS.PHASECHK.TRANS64 P0, [R156+URZ+0x28800], R3 ;  /* 0x028800039c0085a7 */ /* 0x000ee2000800007f */
[----:B------:R-:W-:Y:S04]  /*92b0*/  BSSY B0, `(.L_x_7061) ;  /* 0x0000006000007945 */ /* 0x000fe80003800000 */
[----:B---3--:R-:W-:Y:S05]  /*92c0*/  @P0 BRA `(.L_x_7062) ;  /* 0x0000000000100947 */ /* 0x008fea0003800000 */
.L_x_7063:
[----:B---3--:R3:W4:Y:S02]  /*92d0*/  SYNCS.PHASECHK.TRANS64.TRYWAIT P0, [R156+URZ+0x28800], R3 ;  /* 0x028800039c0075a7 */ /* 0x008724000800017f */
[----:B----4-:R-:W-:Y:S05]  /*92e0*/  @!P0 NANOSLEEP.SYNCS 0x989680 ;  /* 0x009896800000895d */ /* 0x010fea0003900000 */
[----:B------:R-:W4:Y:S02]  /*92f0*/  @!P0 SYNCS.PHASECHK.TRANS64 P0, [R156+URZ+0x28800], R3 ;  /* 0x028800039c0085a7 */ /* 0x000f24000800007f */
[----:B----4-:R-:W-:Y:S05]  /*9300*/  @!P0 BRA `(.L_x_7063) ;  /* 0xfffffffc00f08947 */ /* 0x010fea000383ffff */
.L_x_7062:
[----:B------:R-:W-:Y:S05]  /*9310*/  BSYNC B0 ;  /* 0x0000000000007941 */ /* 0x000fea0003800000 */
.L_x_7061:
[----:B------:R-:W-:Y:S05]  /*9320*/  BRA `(.L_x_7064) ;  /* 0x00000038001c7947 */ /* 0x000fea0003800000 */
.L_x_7060:
[----:B-----5:R-:W-:Y:S01]  /*9330*/  SHF.R.S32.HI R0, RZ, 0x1f, R24 ;  /* 0x0000001fff007819 */ /* 0x020fe20000011418 */
[----:B------:R-:W-:Y:S01]  /*9340*/  ULDC.64 UR4, c[0x0][0x3f8] ;  /* 0x0000fe0000047ab9 */ /* 0x000fe20000000a00 */
[----:B------:R-:W-:Y:S01]  /*9350*/  ULDC.64 UR6, c[0x0][0x408] ;  /* 0x0001020000067ab9 */ /* 0x000fe20000000a00 */
[----:B------:R-:W-:Y:S01]  /*9360*/  ISETP.NE.AND P2, PT, R26, RZ, PT ;  /* 0x000000ff1a00720c */ /* 0x000fe20003f45270 */
[----:B------:R-:W-:-:S04]  /*9370*/  IMAD.WIDE.U32 R4, R24, UR4, RZ ;  /* 0x0000000418047c25 */ /* 0x000fc8000f8e00ff */
[C---:B------:R-:W-:Y:S02]  /*9380*/  IMAD R3, R0.reuse, UR4, RZ ;  /* 0x0000000400037c24 */ /* 0x040fe4000f8e02ff */
[----:B------:R-:W-:Y:S02]  /*9390*/  IMAD R9, R0, UR6, RZ ;  /* 0x0000000600097c24 */ /* 0x000fe4000f8e02ff */
[C---:B------:R-:W-:Y:S01]  /*93a0*/  IMAD R3, R24.reuse, UR5, R3 ;  /* 0x0000000518037c24 */ /* 0x040fe2000f8e0203 */
[----:B------:R-:W-:Y:S01]  /*93b0*/  ULDC.64 UR4, c[0x0][0x3e8] ;  /* 0x0000fa0000047ab9 */ /* 0x000fe20000000a00 */
[----:B0-----:R-:W-:-:S04]  /*93c0*/  IMAD.WIDE.U32 R6, R24, UR6, RZ ;  /* 0x0000000618067c25 */ /* 0x001fc8000f8e00ff */
[----:B------:R-:W-:Y:S01]  /*93d0*/  IMAD R9, R24, UR7, R9 ;  /* 0x0000000718097c24 */ /* 0x000fe2000f8e0209 */
[----:B------:R-:W-:Y:S01]  /*93e0*/  ULDC.64 UR6, c[0x0][0x400] ;  /* 0x0001000000067ab9 */ /* 0x000fe20000000a00 */
[----:B------:R-:W-:Y:S01]  /*93f0*/  IMAD.IADD R5, R3, 0x1, R5 ;  /* 0x0000000103057824 */ /* 0x000fe200078e0205 */
[----:B------:R-:W-:Y:S01]  /*9400*/  LEA R24, P0, R4, UR4, 0x1 ;  /* 0x0000000404187c11 */ /* 0x000fe2000f8008ff */
[----:B------:R-:W-:Y:S01]  /*9410*/  IMAD.IADD R3, R9, 0x1, R7 ;  /* 0x0000000109037824 */ /* 0x000fe200078e0207 */
[----:B------:R-:W-:Y:S02]  /*9420*/  LEA R27, P1, R6, UR6, 0x1 ;  /* 0x00000006061b7c11 */ /* 0x000fe4000f8208ff */
[----:B------:R-:W-:Y:S02]  /*9430*/  LEA.HI.X R26, R4, UR5, R5, 0x1, P0 ;  /* 0x00000005041a7c11 */ /* 0x000fe400080f0c05 */
[----:B------:R-:W-:Y:S01]  /*9440*/  LEA.HI.X R28, R6, UR7, R3, 0x1, P1 ;  /* 0x00000007061c7c11 */ /* 0x000fe200088f0c03 */
[----:B------:R-:W-:Y:S08]  /*9450*/  @!P2 BRA `(.L_x_7065) ;  /* 0x000000000040a947 */ /* 0x000ff00003800000 */
[----:B------:R-:W-:Y:S01]  /*9460*/  MOV R0, 0x0 ;  /* 0x0000000000007802 */ /* 0x000fe20000000f00 */
[----:B------:R-:W-:Y:S01]  /*9470*/  ULDC.64 UR4, c[0x4][0x138] ;  /* 0x01004e0000047ab9 */ /* 0x000fe20000000a00 */
[----:B------:R-:W-:Y:S01]  /*9480*/  ULDC.64 UR6, c[0x4][0x68] ;  /* 0x01001a0000067ab9 */ /* 0x000fe20000000a00 */
[----:B------:R-:W-:Y:S01]  /*9490*/  MOV R4, UR4 ;  /* 0x0000000400047c02 */ /* 0x000fe20008000f00 */
        /* <DEDUP_REMOVED lines=9> */
[----:B0-2---:R-:W-:-:S07]  /*9530*/  IMAD.MOV.U32 R13, RZ, RZ, RZ ;  /* 0x000000ffff0d7224 */ /* 0x005fce00078e00ff */
[----:B------:R-:W-:-:S07]  /*9540*/  LEPC R20, `(.L_x_7065) ;  /* 0x000000001014794e */ /* 0x000fce0000000000 */
[----:B-1----:R-:W-:Y:S05]  /*9550*/  CALL.ABS.NOINC R14 ;  /* 0x000000000e007343 */ /* 0x002fea0003c00000 */
.L_x_7065:
[----:B------:R-:W-:Y:S01]  /*9560*/  ULDC.U8 UR4, c[0x0][0x410] ;  /* 0x0001040000047ab9 */ /* 0x000fe20000000000 */
[----:B------:R-:W-:Y:S01]  /*9570*/  BSSY B0, `(.L_x_7066) ;  /* 0x000035a000007945 */ /* 0x000fe20003800000 */
[----:B------:R-:W-:Y:S02]  /*9580*/  ISETP.NE.AND P0, PT, RZ, UR4, PT ;  /* 0x00000004ff007c0c */ /* 0x000fe4000bf05270 */
[----:B------:R-:W-:Y:S02]  /*9590*/  LEA R21, R196, UR40, 0x1 ;  /* 0x00000028c4157c11 */ /* 0x000fe4000f8e08ff */
[----:B------:R-:W-:-:S09]  /*95a0*/  LEA R5, R29, R153, 0x7 ;  /* 0x000000991d057211 */ /* 0x000fd200078e38ff */
[----:B------:R-:W-:Y:S05]  /*95b0*/  @!P0 BRA `(.L_x_7067) ;  /* 0x0000001800988947 */ /* 0x000fea0003800000 */
[----:B------:R-:W-:-:S03]  /*95c0*/  UMOV UR4, 0xffffffff ;  /* 0xffffffff00047882 */ /* 0x000fc60000000000 */
[----:B------:R-:W-:Y:S05]  /*95d0*/  BRA.DIV UR4, `(.L_x_7068) ;  /* 0x0000014604e47947 */ /* 0x000fea000b800000 */
[----:B------:R0:W1:Y:S04]  /*95e0*/  SHFL.IDX PT, R0, R26, RZ, 0x181f ;  /* 0x00181fff1a007589 */ /* 0x00006800000e0000 */
[----:B------:R0:W3:Y:S04]  /*95f0*/  SHFL.IDX PT, R3, R24, RZ, 0x181f ;  /* 0x00181fff18037589 */ /* 0x0000e800000e0000 */
[----:B------:R0:W4:Y:S04]  /*9600*/  SHFL.IDX PT, R4, R28, RZ, 0x181f ;  /* 0x00181fff1c047589 */ /* 0x00012800000e0000 */
[----:B------:R0:W0:Y:S02]  /*9610*/  SHFL.IDX PT, R14, R27, RZ, 0x181f ;  /* 0x00181fff1b0e7589 */ /* 0x00002400000e0000 */
.L_x_7335:
[----:B------:R-:W-:Y:S01]  /*9620*/  ULDC UR4, c[0x0][0x448] ;  /* 0x0001120000047ab9 */ /* 0x000fe20000000800 */
[----:B------:R-:W-:Y:S01]  /*9630*/  BSSY B1, `(.L_x_7069) ;  /* 0x000001d000017945 */ /* 0x000fe20003800000 */
[----:B------:R-:W-:Y:S01]  /*9640*/  IMAD R20, R93, UR4, RZ ;  /* 0x000000045d147c24 */ /* 0x000fe2000f8e02ff */
[----:B------:R-:W-:Y:S02]  /*9650*/  CS2R R6, SRZ ;  /* 0x0000000000067805 */ /* 0x000fe4000001ff00 */
[----:B------:R-:W-:Y:S02]  /*9660*/  CS2R R8, SRZ ;  /* 0x0000000000087805 */ /* 0x000fe4000001ff00 */
[----:B------:R-:W-:Y:S02]  /*9670*/  CS2R R10, SRZ ;  /* 0x00000000000a7805 */ /* 0x000fe4000001ff00 */
[----:B--2---:R-:W-:Y:S02]  /*9680*/  CS2R R12, SRZ ;  /* 0x00000000000c7805 */ /* 0x004fe4000001ff00 */
[----:B------:R-:W-:-:S13]  /*9690*/  ISETP.GE.AND P0, PT, R5, R20, PT ;  /* 0x000000140500720c */ /* 0x000fda0003f06270 */
[----:B------:R-:W-:Y:S05]  /*96a0*/  @P0 BRA `(.L_x_7070) ;  /* 0x0000000000540947 */ /* 0x000fea0003800000 */
[----:B------:R-:W-:Y:S01]  /*96b0*/  ULDC UR4, c[0x0][0x3f4] ;  /* 0x0000fd0000047ab9 */ /* 0x000fe20000000800 */
[----:B------:R-:W-:Y:S02]  /*96c0*/  CS2R R12, SRZ ;  /* 0x00000000000c7805 */ /* 0x000fe4000001ff00 */
[----:B------:R-:W-:Y:S02]  /*96d0*/  ISETP.GE.AND P4, PT, R18, UR4, PT ;  /* 0x0000000412007c0c */ /* 0x000fe4000bf86270 */
[----:B------:R-:W-:Y:S02]  /*96e0*/  CS2R R8, SRZ ;  /* 0x0000000000087805 */ /* 0x000fe4000001ff00 */
[----:B------:R-:W-:-:S09]  /*96f0*/  ISETP.GE.AND P5, PT, R152, UR4, PT ;  /* 0x0000000498007c0c */ /* 0x000fd2000bfa6270 */
[C---:B------:R-:W-:Y:S01]  /*9700*/  @!P4 IMAD.SHL.U32 R30, R18.reuse, 0x2, RZ ;  /* 0x00000002121ec824 */ /* 0x040fe200078e00ff */
[----:B------:R-:W-:-:S03]  /*9710*/  @!P4 SHF.L.U64.HI R5, R18, 0x1, R19 ;  /* 0x000000011205c819 */ /* 0x000fc60000010213 */
[C---:B---3--:R-:W-:Y:S02]  /*9720*/  @!P5 IADD3 R32, P2, R3.reuse, R220, RZ ;  /* 0x000000dc0320d210 */ /* 0x048fe40007f5e0ff */
[-C--:B0-----:R-:W-:Y:S02]  /*9730*/  @!P4 IADD3 R26, P0, R3, R30.reuse, RZ ;  /* 0x0000001e031ac210 */ /* 0x081fe40007f1e0ff */
[C---:B------:R-:W-:Y:S02]  /*9740*/  @!P4 IADD3 R30, P1, R14.reuse, R30, RZ ;  /* 0x0000001e0e1ec210 */ /* 0x040fe40007f3e0ff */
[----:B------:R-:W-:Y:S02]  /*9750*/  CS2R R10, SRZ ;  /* 0x00000000000a7805 */ /* 0x000fe4000001ff00 */
[----:B------:R-:W-:Y:S02]  /*9760*/  @!P5 IADD3 R14, P3, R14, R220, RZ ;  /* 0x000000dc0e0ed210 */ /* 0x000fe40007f7e0ff */
[----:B------:R-:W-:Y:S01]  /*9770*/  CS2R R6, SRZ ;  /* 0x0000000000067805 */ /* 0x000fe2000001ff00 */
[----:B-1----:R-:W-:-:S02]  /*9780*/  @!P5 IMAD.X R33, R0, 0x1, R219, P2 ;  /* 0x000000010021d824 */ /* 0x002fc400010e06db */
[--C-:B------:R-:W-:Y:S02]  /*9790*/  @!P4 IMAD.X R27, R0, 0x1, R5.reuse, P0 ;  /* 0x00000001001bc824 */ /* 0x100fe400000e0605 */
[C---:B----4-:R-:W-:Y:S01]  /*97a0*/  @!P4 IMAD.X R31, R4.reuse, 0x1, R5, P1 ;  /* 0x00000001041fc824 */ /* 0x050fe200008e0605 */
[----:B------:R2:W5:Y:S01]  /*97b0*/  @!P5 LD.E.64 R12, desc[UR42][R32.64] ;  /* 0x0000002a200cd980 */ /* 0x000562000c101b00 */
[----:B------:R-:W-:-:S03]  /*97c0*/  @!P5 IMAD.X R15, R4, 0x1, R219, P3 ;  /* 0x00000001040fd824 */ /* 0x000fc600018e06db */
[----:B------:R2:W5:Y:S04]  /*97d0*/  @!P4 LD.E.64 R10, desc[UR42][R26.64] ;  /* 0x0000002a1a0ac980 */ /* 0x000568000c101b00 */
[----:B------:R2:W5:Y:S04]  /*97e0*/  @!P5 LD.E.64 R8, desc[UR42][R14.64] ;  /* 0x0000002a0e08d980 */ /* 0x000568000c101b00 */
[----:B------:R2:W5:Y:S02]  /*97f0*/  @!P4 LD.E.64 R6, desc[UR42][R30.64] ;  /* 0x0000002a1e06c980 */ /* 0x000564000c101b00 */
.L_x_7070:
[----:B------:R-:W-:Y:S05]  /*9800*/  BSYNC B1 ;  /* 0x0000000000017941 */ /* 0x000fea0003800000 */
.L_x_7069:
[----:B------:R-:W-:Y:S01]  /*9810*/  ULEA.HI UR4, UR39, UR39, URZ, 0x1 ;  /* 0x0000002727047291 */ /* 0x000fe2000f8f083f */
[----:B-1----:R-:W-:Y:S01]  /*9820*/  IMAD R0, R29, -0x80, R20 ;  /* 0xffffff801d007824 */ /* 0x002fe200078e0214 */
[--C-:B--2--5:R-:W-:Y:S01]  /*9830*/  SHF.R.U64 R30, R10, 0x10, R11.reuse ;  /* 0x000000100a1e7819 */ /* 0x124fe2000000120b */
[----:B---3--:R-:W-:Y:S01]  /*9840*/  IMAD.MOV.U32 R3, RZ, RZ, R10 ;  /* 0x000000ffff037224 */ /* 0x008fe200078e000a */
[----:B------:R-:W-:Y:S01]  /*9850*/  ULOP3.LUT UR4, UR4, 0xfffffffe, URZ, 0xc0, !UPT ;  /* 0xfffffffe04047892 */ /* 0x000fe2000f8ec03f */
[--C-:B------:R-:W-:Y:S01]  /*9860*/  IMAD.MOV.U32 R15, RZ, RZ, R11.reuse ;  /* 0x000000ffff0f7224 */ /* 0x100fe200078e000b */
[----:B0-----:R-:W-:Y:S01]  /*9870*/  SHF.R.U32.HI R28, RZ, 0x10, R11 ;  /* 0x00000010ff1c7819 */ /* 0x001fe2000001160b */
[--C-:B------:R-:W-:Y:S01]  /*9880*/  IMAD.MOV.U32 R24, RZ, RZ, R13.reuse ;  /* 0x000000ffff187224 */ /* 0x100fe200078e000d */
[----:B------:R-:W-:Y:S01]  /*9890*/  UIADD3 UR4, UR39, -UR4, URZ ;  /* 0x8000000427047290 */ /* 0x000fe2000fffe03f */
[----:B------:R-:W-:Y:S01]  /*98a0*/  MOV R20, R12 ;  /* 0x0000000c00147202 */ /* 0x000fe20000000f00 */
[----:B------:R-:W-:Y:S01]  /*98b0*/  BSSY B1, `(.L_x_7071) ;  /* 0x0000015000017945 */ /* 0x000fe20003800000 */
[----:B------:R-:W-:Y:S01]  /*98c0*/  SHF.R.U64 R31, R12, 0x10, R13 ;  /* 0x000000100c1f7819 */ /* 0x000fe2000000120d */
[----:B------:R-:W-:Y:S01]  /*98d0*/  IMAD.MOV.U32 R14, RZ, RZ, R7 ;  /* 0x000000ffff0e7224 */ /* 0x000fe200078e0007 */
[----:B------:R-:W-:Y:S01]  /*98e0*/  SHF.R.U32.HI R29, RZ, 0x10, R13 ;  /* 0x00000010ff1d7819 */ /* 0x000fe2000001160d */
[----:B------:R-:W-:Y:S01]  /*98f0*/  IMAD.U32 R5, RZ, RZ, UR4 ;  /* 0x00000004ff057e24 */ /* 0x000fe2000f8e00ff */
[----:B------:R-:W-:Y:S01]  /*9900*/  VIMNMX R10, R0, 0x80, PT ;  /* 0x00000080000a7848 */ /* 0x000fe20003fe0100 */
[----:B------:R-:W-:Y:S01]  /*9910*/  IMAD.MOV.U32 R13, RZ, RZ, R6 ;  /* 0x000000ffff0d7224 */ /* 0x000fe200078e0006 */
[----:B------:R-:W-:Y:S01]  /*9920*/  SHF.R.U64 R26, R6, 0x10, R7 ;  /* 0x00000010061a7819 */ /* 0x000fe20000001207 */
[----:B------:R-:W-:Y:S01]  /*9930*/  IMAD.MOV.U32 R6, RZ, RZ, R9 ;  /* 0x000000ffff067224 */ /* 0x000fe200078e0009 */
[----:B------:R-:W-:Y:S01]  /*9940*/  SHF.L.U32 R5, R5, 0x1f, RZ ;  /* 0x0000001f05057819 */ /* 0x000fe200000006ff */
[----:B----4-:R-:W-:Y:S01]  /*9950*/  IMAD.MOV.U32 R4, RZ, RZ, R8 ;  /* 0x000000ffff047224 */ /* 0x010fe200078e0008 */
[----:B------:R-:W-:-:S02]  /*9960*/  SHF.R.U32.HI R27, RZ, 0x10, R7 ;  /* 0x00000010ff1b7819 */ /* 0x000fc40000011607 */
[----:B------:R-:W0:Y:S01]  /*9970*/  SYNCS.PHASECHK.TRANS64.TRYWAIT P0, [R156+URZ+0x28800], R5 ;  /* 0x028800059c0075a7 */ /* 0x000e22000800017f */
[--C-:B------:R-:W-:Y:S02]  /*9980*/  SHF.R.U64 R7, R8, 0x10, R9.reuse ;  /* 0x0000001008077819 */ /* 0x100fe40000001209 */
[----:B------:R-:W-:Y:S02]  /*9990*/  PRMT R11, R3, 0x5410, R30 ;  /* 0x00005410030b7816 */ /* 0x000fe4000000001e */
[----:B------:R-:W-:Y:S02]  /*99a0*/  ISETP.GE.AND P1, PT, R153, R10, PT ;  /* 0x0000000a9900720c */ /* 0x000fe40003f26270 */
[----:B------:R-:W-:Y:S02]  /*99b0*/  SHF.R.U32.HI R9, RZ, 0x10, R9 ;  /* 0x00000010ff097819 */ /* 0x000fe40000011609 */
[----:B------:R-:W-:Y:S02]  /*99c0*/  PRMT R12, R15, 0x5410, R28 ;  /* 0x000054100f0c7816 */ /* 0x000fe4000000001c */
[----:B------:R-:W-:-:S02]  /*99d0*/  PRMT R0, R20, 0x5410, R31 ;  /* 0x0000541014007816 */ /* 0x000fc4000000001f */
[----:B------:R-:W-:Y:S01]  /*99e0*/  PRMT R3, R24, 0x5410, R29 ;  /* 0x0000541018037816 */ /* 0x000fe2000000001d */
[----:B0-----:R-:W-:Y:S06]  /*99f0*/  @!P0 BRA `(.L_x_7072) ;  /* 0x00000144004c8947 */ /* 0x001fec0003800000 */
.L_x_7336:
[----:B------:R-:W-:Y:S05]  /*9a00*/  BSYNC B1 ;  /* 0x0000000000017941 */ /* 0x000fea0003800000 */
.L_x_7071:
[----:B------:R-:W-:Y:S01]  /*9a10*/  BSSY B1, `(.L_x_7073) ;  /* 0x0000059000017945 */ /* 0x000fe20003800000 */
[----:B------:R-:W-:Y:S02]  /*9a20*/  PRMT R13, R13, 0x5410, R26 ;  /* 0x000054100d0d7816 */ /* 0x000fe4000000001a */
[----:B------:R-:W-:Y:S02]  /*9a30*/  PRMT R14, R14, 0x5410, R27 ;  /* 0x000054100e0e7816 */ /* 0x000fe4000000001b */
[----:B------:R-:W-:Y:S02]  /*9a40*/  PRMT R8, R4, 0x5410, R7 ;  /* 0x0000541004087816 */ /* 0x000fe40000000007 */
[----:B------:R-:W-:Y:S01]  /*9a50*/  PRMT R9, R6, 0x5410, R9 ;  /* 0x0000541006097816 */ /* 0x000fe20000000009 */
[----:B------:R-:W-:Y:S06]  /*9a60*/  @P1 BRA `(.L_x_7074) ;  /* 0x00000004004c1947 */ /* 0x000fec0003800000 */
[----:B0-----:R-:W0:Y:S01]  /*9a70*/  LDC R5, c[0x0][0x3f4] ;  /* 0x0000fd00ff057b82 */ /* 0x001e220000000800 */
[----:B------:R-:W-:Y:S01]  /*9a80*/  BSSY B2, `(.L_x_7075) ;  /* 0x000002a000027945 */ /* 0x000fe20003800000 */
[-C--:B0-----:R-:W-:Y:S02]  /*9a90*/  ISETP.GE.AND P0, PT, R18, R5.reuse, PT ;  /* 0x000000051200720c */ /* 0x081fe40003f06270 */
[----:B------:R-:W-:-:S11]  /*9aa0*/  ISETP.GE.AND P1, PT, R152, R5, PT ;  /* 0x000000059800720c */ /* 0x000fd60003f26270 */
[----:B------:R-:W-:Y:S05]  /*9ab0*/  @P0 BRA `(.L_x_7076) ;  /* 0x0000000000980947 */ /* 0x000fea0003800000 */
[----:B------:R-:W0:Y:S01]  /*9ac0*/  LDS.128 R4, [R21] ;  /* 0x0000000015047984 */ /* 0x000e220000000c00 */
[----:B------:R-:W-:Y:S01]  /*9ad0*/  SHF.L.U32 R29, R13, 0x10, RZ ;  /* 0x000000100d1d7819 */ /* 0x000fe200000006ff */
        /* <DEDUP_REMOVED lines=24> */
[----:B------:R-:W-:Y:S01]  /*9c60*/  FMUL.FTZ R28, R6, R5 ;  /* 0x00000005061c7220 */ /* 0x000fe20000410000 */
        /* <DEDUP_REMOVED lines=11> */
.L_x_7076:
[----:B------:R-:W-:Y:S05]  /*9d20*/  BSYNC B2 ;  /* 0x0000000000027941 */ /* 0x000fea0003800000 */
.L_x_7075:
[----:B------:R-:W-:Y:S05]  /*9d30*/  @P1 BRA `(.L_x_7074) ;  /* 0x0000000000981947 */ /* 0x000fea0003800000 */
[----:B0-----:R-:W0:Y:S01]  /*9d40*/  LDS.128 R4, [R21+0x4000] ;  /* 0x0040000015047984 */ /* 0x001e220000000c00 */
        /* <DEDUP_REMOVED lines=8> */
[----:B------:R-:W-:Y:S01]  /*9dd0*/  IMAD.U32 R26, R7, 0x10000, RZ ;  /* 0x00010000071a7824 */ /* 0x000fe200078e00ff */
[----:B------:R-:W-:Y:S01]  /*9de0*/  SHF.L.U32 R24, R6, 0x10, RZ ;  /* 0x0000001006187819 */ /* 0x000fe200000006ff */
[C---:B------:R-:W-:Y:S01]  /*9df0*/  FMUL.FTZ R32, R4.reuse, R29 ;  /* 0x0000001d04207220 */ /* 0x040fe20000410000 */
[-C--:B------:R-:W-:Y:S01]  /*9e00*/  FMUL.FTZ R4, R4, R27.reuse ;  /* 0x0000001b04047220 */ /* 0x080fe20000410000 */
[----:B------:R-:W-:Y:S01]  /*9e10*/  FMUL.FTZ R31, R5, R30 ;  /* 0x0000001e051f7220 */ /* 0x000fe20000410000 */
[----:B------:R-:W-:Y:S01]  /*9e20*/  LOP3.LUT R6, R6, 0xffff0000, RZ, 0xc0, !PT ;  /* 0xffff000006067812 */ /* 0x000fe200078ec0ff */
[C---:B------:R-:W-:Y:S01]  /*9e30*/  FFMA.FTZ R32, R15.reuse, R27, -R32 ;  /* 0x0000001b0f207223 */ /* 0x040fe20000010820 */
[----:B------:R-:W-:Y:S01]  /*9e40*/  FFMA.FTZ R29, R15, R29, R4 ;  /* 0x0000001d0f1d7223 */ /* 0x000fe20000010004 */
[----:B------:R-:W-:Y:S01]  /*9e50*/  LOP3.LUT R7, R7, 0xffff0000, RZ, 0xc0, !PT ;  /* 0xffff000007077812 */ /* 0x000fe200078ec0ff */
        /* <DEDUP_REMOVED lines=20> */
.L_x_7074:
[----:B------:R-:W-:Y:S05]  /*9fa0*/  BSYNC B1 ;  /* 0x0000000000017941 */ /* 0x000fea0003800000 */
.L_x_7073:
[----:B01----:R-:W-:Y:S01]  /*9fb0*/  VIADD R4, R153, 0x20 ;  /* 0x0000002099047836 */ /* 0x003fe20000000000 */
[----:B------:R-:W-:Y:S04]  /*9fc0*/  BSSY B1, `(.L_x_7077) ;  /* 0x0000056000017945 */ /* 0x000fe80003800000 */
[----:B------:R-:W-:-:S13]  /*9fd0*/  ISETP.GE.AND P0, PT, R4, R10, PT ;  /* 0x0000000a0400720c */ /* 0x000fda0003f06270 */
[----:B------:R-:W-:Y:S05]  /*9fe0*/  @P0 BRA `(.L_x_7078) ;  /* 0x00000004004c0947 */ /* 0x000fea0003800000 */
[----:B------:R-:W0:Y:S01]  /*9ff0*/  LDC R5, c[0x0][0x3f4] ;  /* 0x0000fd00ff057b82 */ /* 0x000e220000000800 */
[----:B------:R-:W-:Y:S01]  /*a000*/  BSSY B2, `(.L_x_7079) ;  /* 0x000002a000027945 */ /* 0x000fe20003800000 */
[-C--:B0-----:R-:W-:Y:S02]  /*a010*/  ISETP.GE.AND P0, PT, R18, R5.reuse, PT ;  /* 0x000000051200720c */ /* 0x081fe40003f06270 */
[----:B------:R-:W-:-:S11]  /*a020*/  ISETP.GE.AND P1, PT, R152, R5, PT ;  /* 0x000000059800720c */ /* 0x000fd60003f26270 */
[----:B------:R-:W-:Y:S05]  /*a030*/  @P0 BRA `(.L_x_7080) ;  /* 0x0000000000980947 */ /* 0x000fea0003800000 */
        /* <DEDUP_REMOVED lines=10> */
[----:B------:R-:W-:Y:S01]  /*a0e0*/  IMAD.U32 R26, R7, 0x10000, RZ ;  /* 0x00010000071a7824 */ /* 0x000fe200078e00ff */
[----:B------:R-:W-:Y:S01]  /*a0f0*/  SHF.L.U32 R24, R6, 0x10, RZ ;  /* 0x0000001006187819 */ /* 0x000fe200000006ff */
[-C--:B------:R-:W-:Y:S01]  /*a100*/  FMUL.FTZ R28, R31, R4.reuse ;  /* 0x000000041f1c7220 */ /* 0x080fe20000410000 */
        /* <DEDUP_REMOVED lines=25> */
.L_x_7080:
[----:B------:R-:W-:Y:S05]  /*a2a0*/  BSYNC B2 ;  /* 0x0000000000027941 */ /* 0x000fea0003800000 */
.L_x_7079:
[----:B------:R-:W-:Y:S05]  /*a2b0*/  @P1 BRA `(.L_x_7078) ;  /* 0x0000000000981947 */ /* 0x000fea0003800000 */
[----:B0-----:R-:W0:Y:S01]  /*a2c0*/  LDS.128 R4, [R21+0x5000] ;  /* 0x0050000015047984 */ /* 0x001e220000000c00 */
        /* <DEDUP_REMOVED lines=37> */
.L_x_7078:
[----:B------:R-:W-:Y:S05]  /*a520*/  BSYNC B1 ;  /* 0x0000000000017941 */ /* 0x000fea0003800000 */
.L_x_7077:
        /* <DEDUP_REMOVED lines=47> */
.L_x_7084:
[----:B------:R-:W-:Y:S05]  /*a820*/  BSYNC B2 ;  /* 0x0000000000027941 */ /* 0x000fea0003800000 */
.L_x_7083:
        /* <DEDUP_REMOVED lines=17> */
[----:B------:R-:W-:Y:S01]  /*a940*/  FFMA.FTZ R4, R29, R15, -R28 ;  /* 0x0000000f1d047223 */ /* 0x000fe2000001081c */
[C---:B------:R-:W-:Y:S01]  /*a950*/  FMUL.FTZ R29, R32.reuse, R5 ;  /* 0x00000005201d7220 */ /* 0x040fe20000410000 */
[----:B------:R-:W-:Y:S01]  /*a960*/  FFMA.FTZ R15, R31, R15, R30 ;  /* 0x0000000f1f0f7223 */ /* 0x000fe2000001001e */
[-C--:B------:R-:W-:Y:S01]  /*a970*/  FFMA.FTZ R5, R32, R20.reuse, -R27 ;  /* 0x0000001420057223 */ /* 0x080fe2000001081b */
[----:B------:R-:W-:Y:S01]  /*a980*/  LOP3.LUT R6, R6, 0xffff0000, RZ, 0xc0, !PT ;  /* 0xffff000006067812 */ /* 0x000fe200078ec0ff */
[----:B------:R-:W-:Y:S01]  /*a990*/  IMAD.U32 R28, R3, 0x10000, RZ ;  /* 0x00010000031c7824 */ /* 0x000fe200078e00ff */
[----:B------:R-:W-:Y:S01]  /*a9a0*/  SHF.L.U32 R32, R9, 0x10, RZ ;  /* 0x0000001009207819 */ /* 0x000fe200000006ff */
[----:B------:R-:W-:Y:S01]  /*a9b0*/  FFMA.FTZ R20, R34, R20, R29 ;  /* 0x0000001422147223 */ /* 0x000fe2000001001d */
[----:B------:R-:W-:Y:S01]  /*a9c0*/  LOP3.LUT R30, R3, 0xffff0000, RZ, 0xc0, !PT ;  /* 0xffff0000031e7812 */ /* 0x000fe200078ec0ff */
[-C--:B------:R-:W-:Y:S01]  /*a9d0*/  FMUL.FTZ R31, R36, R7.reuse ;  /* 0x00000007241f7220 */ /* 0x080fe20000410000 */
[-C--:B------:R-:W-:Y:S01]  /*a9e0*/  FMUL.FTZ R29, R28, R6.reuse ;  /* 0x000000061c1d7220 */ /* 0x080fe20000410000 */
[----:B------:R-:W-:Y:S01]  /*a9f0*/  FMUL.FTZ R27, R32, R6 ;  /* 0x00000006201b7220 */ /* 0x000fe20000410000 */
[----:B------:R-:W-:Y:S01]  /*aa00*/  F2FP.BF16.F32.PACK_AB R4, R15, R4 ;  /* 0x000000040f04723e */ /* 0x000fe200000010ff */
[C---:B------:R-:W-:Y:S01]  /*aa10*/  FMUL.FTZ R33, R30.reuse, R7 ;  /* 0x000000071e217220 */ /* 0x040fe20000410000 */
[----:B------:R-:W-:Y:S01]  /*aa20*/  FFMA.FTZ R7, R30, R26, -R31 ;  /* 0x0000001a1e077223 */ /* 0x000fe2000001081f */
[-C--:B------:R-:W-:Y:S01]  /*aa30*/  FFMA.FTZ R6, R28, R24.reuse, -R27 ;  /* 0x000000181c067223 */ /* 0x080fe2000001081b */
[----:B------:R-:W-:Y:S01]  /*aa40*/  FFMA.FTZ R29, R32, R24, R29 ;  /* 0x00000018201d7223 */ /* 0x000fe2000001001d */
[----:B------:R-:W-:Y:S01]  /*aa50*/  FFMA.FTZ R26, R36, R26, R33 ;  /* 0x0000001a241a7223 */ /* 0x000fe20000010021 */
[----:B------:R-:W-:-:S03]  /*aa60*/  F2FP.BF16.F32.PACK_AB R5, R20, R5 ;  /* 0x000000051405723e */ /* 0x000fc600000010ff */
[----:B------:R-:W-:Y:S02]  /*aa70*/  F2FP.BF16.F32.PACK_AB R6, R29, R6 ;  /* 0x000000061d06723e */ /* 0x000fe400000010ff */
[----:B------:R-:W-:-:S05]  /*aa80*/  F2FP.BF16.F32.PACK_AB R7, R26, R7 ;  /* 0x000000071a07723e */ /* 0x000fca00000010ff */
[----:B------:R1:W-:Y:S02]  /*aa90*/  STS.128 [R21+0x6000], R4 ;  /* 0x0060000415007388 */ /* 0x0003e40000000c00 */
.L_x_7082:
[----:B------:R-:W-:Y:S05]  /*aaa0*/  BSYNC B1 ;  /* 0x0000000000017941 */ /* 0x000fea0003800000 */
.L_x_7081:
[----:B01----:R-:W-:-:S05]  /*aab0*/  VIADD R4, R153, 0x60 ;  /* 0x0000006099047836 */ /* 0x003fca0000000000 */
        /* <DEDUP_REMOVED lines=8> */
[----:B------:R-:W-:Y:S01]  /*ab40*/  IMAD.U32 R24, R11, 0x10000, RZ ;  /* 0x000100000b187824 */ /* 0x000fe200078e00ff */
[C---:B------:R-:W-:Y:S01]  /*ab50*/  LOP3.LUT R33, R13.reuse, 0xffff0000, RZ, 0xc0, !PT ;  /* 0xffff00000d217812 */ /* 0x040fe200078ec0ff */
[----:B------:R-:W-:Y:S01]  /*ab60*/  IMAD.U32 R26, R13, 0x10000, RZ ;  /* 0x000100000d1a7824 */ /* 0x000fe200078e00ff */
[----:B------:R-:W-:Y:S02]  /*ab70*/  LOP3.LUT R31, R11, 0xffff0000, RZ, 0xc0, !PT ;  /* 0xffff00000b1f7812 */ /* 0x000fe400078ec0ff */
[C---:B------:R-:W-:Y:S02]  /*ab80*/  SHF.L.U32 R35, R14.reuse, 0x10, RZ ;  /* 0x000000100e237819 */ /* 0x040fe400000006ff */
        /* <DEDUP_REMOVED lines=14> */
[-C--:B------:R-:W-:Y:S01]  /*ac70*/  FFMA.FTZ R5, R31, R15.reuse, -R20 ;  /* 0x0000000f1f057223 */ /* 0x080fe20000010814 */
[----:B------:R-:W-:Y:S01]  /*ac80*/  LOP3.LUT R7, R7, 0xffff0000, RZ, 0xc0, !PT ;  /* 0xffff000007077812 */ /* 0x000fe200078ec0ff */
[C---:B------:R-:W-:Y:S01]  /*ac90*/  IMAD.U32 R27, R12.reuse, 0x10000, RZ ;  /* 0x000100000c1b7824 */ /* 0x040fe200078e00ff */
[----:B------:R-:W-:Y:S01]  /*aca0*/  LOP3.LUT R31, R12, 0xffff0000, RZ, 0xc0, !PT ;  /* 0xffff00000c1f7812 */ /* 0x000fe200078ec0ff */
[-C--:B------:R-:W-:Y:S01]  /*acb0*/  FMUL.FTZ R12, R35, R6.reuse ;  /* 0x00000006230c7220 */ /* 0x080fe20000410000 */
[----:B------:R-:W-:Y:S01]  /*acc0*/  FFMA.FTZ R10, R33, R15, R10 ;  /* 0x0000000f210a7223 */ /* 0x000fe2000001000a */
[----:B------:R-:W-:Y:S01]  /*acd0*/  FMUL.FTZ R14, R27, R6 ;  /* 0x000000061b0e7220 */ /* 0x000fe20000410000 */
[-C--:B------:R-:W-:Y:S01]  /*ace0*/  FMUL.FTZ R20, R37, R7.reuse ;  /* 0x0000000725147220 */ /* 0x080fe20000410000 */
[----:B------:R-:W-:Y:S01]  /*acf0*/  FMUL.FTZ R24, R31, R7 ;  /* 0x000000071f187220 */ /* 0x000fe20000410000 */
[-C--:B------:R-:W-:Y:S01]  /*ad00*/  FFMA.FTZ R6, R27, R11.reuse, -R12 ;  /* 0x0000000b1b067223 */ /* 0x080fe2000001080c */
[----:B------:R-:W-:Y:S01]  /*ad10*/  FFMA.FTZ R11, R35, R11, R14 ;  /* 0x0000000b230b7223 */ /* 0x000fe2000001000e */
[-C--:B------:R-:W-:Y:S01]  /*ad20*/  FFMA.FTZ R7, R31, R13.reuse, -R20 ;  /* 0x0000000d1f077223 */ /* 0x080fe20000010814 */
[----:B------:R-:W-:Y:S01]  /*ad30*/  FFMA.FTZ R24, R37, R13, R24 ;  /* 0x0000000d25187223 */ /* 0x000fe20000010018 */
[----:B------:R-:W-:-:S02]  /*ad40*/  F2FP.BF16.F32.PACK_AB R4, R29, R4 ;  /* 0x000000041d04723e */ /* 0x000fc400000010ff */
[----:B------:R-:W-:Y:S02]  /*ad50*/  F2FP.BF16.F32.PACK_AB R5, R10, R5 ;  /* 0x000000050a05723e */ /* 0x000fe400000010ff */
[----:B------:R-:W-:Y:S02]  /*ad60*/  F2FP.BF16.F32.PACK_AB R6, R11, R6 ;  /* 0x000000060b06723e */ /* 0x000fe400000010ff */
[----:B------:R-:W-:-:S05]  /*ad70*/  F2FP.BF16.F32.PACK_AB R7, R24, R7 ;  /* 0x000000071807723e */ /* 0x000fca00000010ff */
[----:B------:R0:W-:Y:S02]  /*ad80*/  STS.128 [R21+0x3000], R4 ;  /* 0x0030000415007388 */ /* 0x0001e40000000c00 */
.L_x_7087:
[----:B------:R-:W-:Y:S05]  /*ad90*/  BSYNC B1 ;  /* 0x0000000000017941 */ /* 0x000fea0003800000 */
.L_x_7086:
        /* <DEDUP_REMOVED lines=38> */
[----:B------:R1:W-:Y:S01]  /*b000*/  STS.128 [R21+0x7000], R4 ;  /* 0x0070000415007388 */ /* 0x0003e20000000c00 */
[----:B------:R-:W-:Y:S05]  /*b010*/  BRA `(.L_x_7085) ;  /* 0x0000001800bc7947 */ /* 0x000fea0003800000 */
.L_x_7067:
[----:B------:R-:W-:-:S03]  /*b020*/  UMOV UR4, 0xffffffff ;  /* 0xffffffff00047882 */ /* 0x000fc60000000000 */
[----:B------:R-:W-:Y:S05]  /*b030*/  BRA.DIV UR4, `(.L_x_7088) ;  /* 0x0000012e04d07947 */ /* 0x000fea000b800000 */
[----:B------:R0:W1:Y:S04]  /*b040*/  SHFL.IDX PT, R0, R26, RZ, 0x181f ;  /* 0x00181fff1a007589 */ /* 0x00006800000e0000 */
[----:B------:R0:W3:Y:S04]  /*b050*/  SHFL.IDX PT, R3, R24, RZ, 0x181f ;  /* 0x00181fff18037589 */ /* 0x0000e800000e0000 */
[----:B------:R0:W4:Y:S04]  /*b060*/  SHFL.IDX PT, R20, R28, RZ, 0x181f ;  /* 0x00181fff1c147589 */ /* 0x00012800000e0000 */
[----:B------:R0:W0:Y:S02]  /*b070*/  SHFL.IDX PT, R14, R27, RZ, 0x181f ;  /* 0x00181fff1b0e7589 */ /* 0x00002400000e0000 */
.L_x_7342:
[----:B------:R-:W-:Y:S01]  /*b080*/  ULDC UR4, c[0x0][0x448] ;  /* 0x0001120000047ab9 */ /* 0x000fe20000000800 */
[----:B------:R-:W-:Y:S01]  /*b090*/  BSSY B1, `(.L_x_7089) ;  /* 0x0000014000017945 */ /* 0x000fe20003800000 */
[----:B0-----:R-:W-:Y:S01]  /*b0a0*/  IMAD R24, R93, UR4, RZ ;  /* 0x000000045d187c24 */ /* 0x001fe2000f8e02ff */
[----:B------:R-:W-:Y:S02]  /*b0b0*/  CS2R R6, SRZ ;  /* 0x0000000000067805 */ /* 0x000fe4000001ff00 */
[----:B------:R-:W-:Y:S02]  /*b0c0*/  CS2R R8, SRZ ;  /* 0x0000000000087805 */ /* 0x000fe4000001ff00 */
[----:B------:R-:W-:Y:S02]  /*b0d0*/  CS2R R10, SRZ ;  /* 0x00000000000a7805 */ /* 0x000fe4000001ff00 */
[----:B------:R-:W-:Y:S02]  /*b0e0*/  ISETP.GE.AND P0, PT, R5, R24, PT ;  /* 0x000000180500720c */ /* 0x000fe40003f06270 */
[----:B------:R-:W-:-:S11]  /*b0f0*/  CS2R R4, SRZ ;  /* 0x0000000000047805 */ /* 0x000fd6000001ff00 */
[----:B------:R-:W-:Y:S05]  /*b100*/  @P0 BRA `(.L_x_7090) ;  /* 0x0000000000300947 */ /* 0x000fea0003800000 */
[----:B------:R-:W-:Y:S01]  /*b110*/  ULDC UR4, c[0x0][0x3f4] ;  /* 0x0000fd0000047ab9 */ /* 0x000fe20000000800 */
[C---:B------:R-:W-:Y:S01]  /*b120*/  IMAD.SHL.U32 R15, R16.reuse, 0x2, RZ ;  /* 0x00000002100f7824 */ /* 0x040fe200078e00ff */
[C---:B------:R-:W-:Y:S02]  /*b130*/  ISETP.GE.AND P2, PT, R16.reuse, UR4, PT ;  /* 0x0000000410007c0c */ /* 0x040fe4000bf46270 */
[----:B------:R-:W-:Y:S02]  /*b140*/  SHF.L.U64.HI R5, R16, 0x1, R17 ;  /* 0x0000000110057819 */ /* 0x000fe40000010211 */
[-C--:B---3--:R-:W-:Y:S02]  /*b150*/  IADD3 R12, P0, R3, R15.reuse, RZ ;  /* 0x0000000f030c7210 */ /* 0x088fe40007f1e0ff */
[----:B------:R-:W-:-:S03]  /*b160*/  IADD3 R14, P1, R14, R15, RZ ;  /* 0x0000000f0e0e7210 */ /* 0x000fc60007f3e0ff */
[--C-:B-12---:R-:W-:Y:S02]  /*b170*/  IMAD.X R13, R0, 0x1, R5.reuse, P0 ;  /* 0x00000001000d7824 */ /* 0x106fe400000e0605 */
[----:B----4-:R-:W-:Y:S01]  /*b180*/  IMAD.X R15, R20, 0x1, R5, P1 ;  /* 0x00000001140f7824 */ /* 0x010fe200008e0605 */
[----:B------:R-:W-:Y:S01]  /*b190*/  CS2R R4, SRZ ;  /* 0x0000000000047805 */ /* 0x000fe2000001ff00 */
[----:B------:R-:W-:Y:S06]  /*b1a0*/  @P2 BRA `(.L_x_7090) ;  /* 0x0000000000082947 */ /* 0x000fec0003800000 */
[----:B------:R0:W5:Y:S04]  /*b1b0*/  LD.E.128 R4, desc[UR42][R12.64] ;  /* 0x0000002a0c047980 */ /* 0x000168000c101d00 */
[----:B------:R0:W5:Y:S02]  /*b1c0*/  LD.E.128 R8, desc[UR42][R14.64] ;  /* 0x0000002a0e087980 */ /* 0x000164000c101d00 */
.L_x_7090:
[----:B------:R-:W-:Y:S05]  /*b1d0*/  BSYNC B1 ;  /* 0x0000000000017941 */ /* 0x000fea0003800000 */
.L_x_7089:
[----:B------:R-:W-:Y:S01]  /*b1e0*/  ULEA.HI UR4, UR39, UR39, URZ, 0x1 ;  /* 0x0000002727047291 */ /* 0x000fe2000f8f083f */
[----:B-1----:R-:W1:Y:S01]  /*b1f0*/  LDC R0, c[0x0][0x3f4] ;  /* 0x0000fd00ff007b82 */ /* 0x002e620000000800 */
[----:B---3--:R-:W-:Y:S01]  /*b200*/  IMAD R3, R29, -0x80, R24 ;  /* 0xffffff801d037824 */ /* 0x008fe200078e0218 */
[----:B-----5:R-:W-:Y:S01]  /*b210*/  SHF.R.U64 R33, R4, 0x10, R5 ;  /* 0x0000001004217819 */ /* 0x020fe20000001205 */
[----:B------:R-:W-:Y:S01]  /*b220*/  ULOP3.LUT UR4, UR4, 0xfffffffe, URZ, 0xc0, !UPT ;  /* 0xfffffffe04047892 */ /* 0x000fe2000f8ec03f */
[----:B0-----:R-:W-:Y:S01]  /*b230*/  IMAD.MOV.U32 R12, RZ, RZ, R4 ;  /* 0x000000ffff0c7224 */ /* 0x001fe200078e0004 */
[----:B------:R-:W-:Y:S01]  /*b240*/  SHF.R.U64 R31, R6, 0x10, R7 ;  /* 0x00000010061f7819 */ /* 0x000fe20000001207 */
[----:B------:R-:W-:Y:S01]  /*b250*/  IMAD.MOV.U32 R4, RZ, RZ, R6 ;  /* 0x000000ffff047224 */ /* 0x000fe200078e0006 */
[----:B------:R-:W-:Y:S01]  /*b260*/  UIADD3 UR4, UR39, -UR4, URZ ;  /* 0x8000000427047290 */ /* 0x000fe2000fffe03f */
[----:B--2---:R-:W-:Y:S01]  /*b270*/  IMAD.MOV.U32 R13, RZ, RZ, R5 ;  /* 0x000000ffff0d7224 */ /* 0x004fe200078e0005 */
[----:B------:R-:W-:Y:S01]  /*b280*/  MOV R15, R8 ;  /* 0x00000008000f7202 */ /* 0x000fe20000000f00 */
[C---:B------:R-:W-:Y:S01]  /*b290*/  VIADD R34, R153.reuse, 0x20 ;  /* 0x0000002099227836 */ /* 0x040fe20000000000 */
[----:B------:R-:W-:Y:S01]  /*b2a0*/  SHF.R.U64 R6, R8, 0x10, R9 ;  /* 0x0000001008067819 */ /* 0x000fe20000001209 */
[----:B------:R-:W-:Y:S01]  /*b2b0*/  VIADD R32, R153, 0x40 ;  /* 0x0000004099207836 */ /* 0x000fe20000000000 */
[----:B------:R-:W-:Y:S01]  /*b2c0*/  SHF.R.U32.HI R28, RZ, 0x10, R5 ;  /* 0x00000010ff1c7819 */ /* 0x000fe20000011605 */
[----:B------:R-:W-:Y:S01]  /*b2d0*/  IMAD.U32 R27, RZ, RZ, UR4 ;  /* 0x00000004ff1b7e24 */ /* 0x000fe2000f8e00ff */
[--C-:B------:R-:W-:Y:S01]  /*b2e0*/  SHF.R.U32.HI R29, RZ, 0x10, R7.reuse ;  /* 0x00000010ff1d7819 */ /* 0x100fe20000011607 */
[----:B------:R-:W-:Y:S01]  /*b2f0*/  IMAD.MOV.U32 R14, RZ, RZ, R7 ;  /* 0x000000ffff0e7224 */ /* 0x000fe200078e0007 */
[----:B------:R-:W-:Y:S01]  /*b300*/  VIMNMX R8, R3, 0x80, PT ;  /* 0x0000008003087848 */ /* 0x000fe20003fe0100 */
[--C-:B----4-:R-:W-:Y:S01]  /*b310*/  IMAD.MOV.U32 R20, RZ, RZ, R9.reuse ;  /* 0x000000ffff147224 */ /* 0x110fe200078e0009 */
[----:B------:R-:W-:Y:S01]  /*b320*/  SHF.L.U32 R27, R27, 0x1f, RZ ;  /* 0x0000001f1b1b7819 */ /* 0x000fe200000006ff */
[----:B------:R-:W-:Y:S01]  /*b330*/  IMAD.MOV.U32 R24, RZ, RZ, R10 ;  /* 0x000000ffff187224 */ /* 0x000fe200078e000a */
[----:B------:R-:W-:Y:S01]  /*b340*/  SHF.R.U32.HI R9, RZ, 0x10, R9 ;  /* 0x00000010ff097819 */ /* 0x000fe20000011609 */
[--C-:B------:R-:W-:Y:S01]  /*b350*/  IMAD.MOV.U32 R26, RZ, RZ, R11.reuse ;  /* 0x000000ffff1a7224 */ /* 0x100fe200078e000b */
[----:B------:R-:W0:Y:S01]  /*b360*/  SYNCS.PHASECHK.TRANS64.TRYWAIT P4, [R156+URZ+0x28800], R27 ;  /* 0x0288001b9c0075a7 */ /* 0x000e22000808017f */
[----:B-1----:R-:W-:Y:S01]  /*b370*/  ISETP.GE.AND P0, PT, R16, R0, PT ;  /* 0x000000001000720c */ /* 0x002fe20003f06270 */
[----:B------:R-:W-:Y:S01]  /*b380*/  VIADD R30, R153, 0x60 ;  /* 0x00000060991e7836 */ /* 0x000fe20000000000 */
[--C-:B------:R-:W-:Y:S01]  /*b390*/  SHF.R.U64 R7, R10, 0x10, R11.reuse ;  /* 0x000000100a077819 */ /* 0x100fe2000000120b */
[----:B------:R-:W-:Y:S01]  /*b3a0*/  BSSY B1, `(.L_x_7091) ;  /* 0x000000f000017945 */ /* 0x000fe20003800000 */
[----:B------:R-:W-:-:S02]  /*b3b0*/  SHF.R.U32.HI R5, RZ, 0x10, R11 ;  /* 0x00000010ff057819 */ /* 0x000fc4000001160b */
[----:B------:R-:W-:Y:S02]  /*b3c0*/  PRMT R3, R12, 0x5410, R33 ;  /* 0x000054100c037816 */ /* 0x000fe40000000021 */
[-C--:B------:R-:W-:Y:S02]  /*b3d0*/  ISETP.GE.OR P3, PT, R153, R8.reuse, P0 ;  /* 0x000000089900720c */ /* 0x080fe40000766670 */
[-C--:B------:R-:W-:Y:S02]  /*b3e0*/  ISETP.GE.OR P2, PT, R34, R8.reuse, P0 ;  /* 0x000000082200720c */ /* 0x080fe40000746670 */
[-C--:B------:R-:W-:Y:S02]  /*b3f0*/  ISETP.GE.OR P1, PT, R32, R8.reuse, P0 ;  /* 0x000000082000720c */ /* 0x080fe40000726670 */
[----:B------:R-:W-:Y:S02]  /*b400*/  PRMT R12, R13, 0x5410, R28 ;  /* 0x000054100d0c7816 */ /* 0x000fe4000000001c */
[----:B------:R-:W-:-:S02]  /*b410*/  ISETP.GE.OR P0, PT, R30, R8, P0 ;  /* 0x000000081e00720c */ /* 0x000fc40000706670 */
[----:B------:R-:W-:Y:S02]  /*b420*/  PRMT R13, R4, 0x5410, R31 ;  /* 0x00005410040d7816 */ /* 0x000fe4000000001f */
[----:B------:R-:W-:Y:S02]  /*b430*/  PRMT R14, R14, 0x5410, R29 ;  /* 0x000054100e0e7816 */ /* 0x000fe4000000001d */
[----:B------:R-:W-:Y:S02]  /*b440*/  PRMT R15, R15, 0x5410, R6 ;  /* 0x000054100f0f7816 */ /* 0x000fe40000000006 */
[----:B------:R-:W-:Y:S02]  /*b450*/  PRMT R20, R20, 0x5410, R9 ;  /* 0x0000541014147816 */ /* 0x000fe40000000009 */
[----:B------:R-:W-:Y:S02]  /*b460*/  PRMT R24, R24, 0x5410, R7 ;  /* 0x0000541018187816 */ /* 0x000fe40000000007 */
[----:B------:R-:W-:Y:S01]  /*b470*/  PRMT R26, R26, 0x5410, R5 ;  /* 0x000054101a1a7816 */ /* 0x000fe20000000005 */
[----:B0-----:R-:W-:Y:S06]  /*b480*/  @!P4 BRA `(.L_x_7092) ;  /* 0x0000012c002cc947 */ /* 0x001fec0003800000 */
.L_x_7343:
[----:B------:R-:W-:Y:S05]  /*b490*/  BSYNC B1 ;  /* 0x0000000000017941 */ /* 0x000fea0003800000 */
.L_x_7091:
[----:B------:R-:W-:Y:S04]  /*b4a0*/  BSSY B1, `(.L_x_7093) ;  /* 0x000005a000017945 */ /* 0x000fe80003800000 */
[----:B------:R-:W-:Y:S05]  /*b4b0*/  @P3 BRA `(.L_x_7094) ;  /* 0x0000000400603947 */ /* 0x000fea0003800000 */
[----:B------:R-:W-:Y:S01]  /*b4c0*/  LEA.HI R4, R0, R203, RZ, 0x1d ;  /* 0x000000cb00047211 */ /* 0x000fe200078fe8ff */
[----:B------:R-:W-:Y:S01]  /*b4d0*/  IMAD.SHL.U32 R6, R153, 0x40, RZ ;  /* 0x0000004099067824 */ /* 0x000fe200078e00ff */
[----:B------:R-:W-:Y:S01]  /*b4e0*/  SHF.L.U32 R37, R3, 0x10, RZ ;  /* 0x0000001003257819 */ /* 0x000fe200000006ff */
[C---:B------:R-:W-:Y:S01]  /*b4f0*/  IMAD.U32 R39, R15.reuse, 0x10000, RZ ;  /* 0x000100000f277824 */ /* 0x040fe200078e00ff */
[----:B------:R-:W-:Y:S01]  /*b500*/  SHF.R.S32.HI R7, RZ, 0x1f, R4 ;  /* 0x0000001fff077819 */ /* 0x000fe20000011404 */
[----:B------:R-:W-:Y:S01]  /*b510*/  IMAD.SHL.U32 R5, R4, 0x8, RZ ;  /* 0x0000000804057824 */ /* 0x000fe200078e00ff */
[----:B------:R-:W-:Y:S02]  /*b520*/  LOP3.LUT R41, R15, 0xffff0000, RZ, 0xc0, !PT ;  /* 0xffff00000f297812 */ /* 0x000fe400078ec0ff */
[----:B------:R-:W-:Y:S02]  /*b530*/  LEA.HI R7, R7, R4, RZ, 0x3 ;  /* 0x0000000407077211 */ /* 0x000fe400078f18ff */
[----:B------:R-:W-:-:S02]  /*b540*/  LOP3.LUT R5, R5, 0x38, RZ, 0xc0, !PT ;  /* 0x0000003805057812 */ /* 0x000fc400078ec0ff */
[----:B------:R-:W-:Y:S02]  /*b550*/  SHF.L.U32 R7, R7, 0xa, RZ ;  /* 0x0000000a07077819 */ /* 0x000fe400000006ff */
[----:B------:R-:W-:Y:S02]  /*b560*/  LOP3.LUT R5, R5, 0x1c0, R6, 0xf8, !PT ;  /* 0x000001c005057812 */ /* 0x000fe400078ef806 */
[----:B------:R-:W-:Y:S02]  /*b570*/  LOP3.LUT R4, R7, 0x7fffe000, RZ, 0xc0, !PT ;  /* 0x7fffe00007047812 */ /* 0x000fe400078ec0ff */
[----:B------:R-:W-:-:S04]  /*b580*/  LOP3.LUT R5, R5, R200, RZ, 0x3c, !PT ;  /* 0x000000c805057212 */ /* 0x000fc800078e3cff */
[----:B------:R-:W-:Y:S02]  /*b590*/  IADD3 R9, R5, R4, R201 ;  /* 0x0000000405097210 */ /* 0x000fe40007ffe0c9 */
[----:B------:R-:W1:Y:S03]  /*b5a0*/  LDS.128 R4, [R21] ;  /* 0x0000000015047984 */ /* 0x000e660000000c00 */
[----:B0-----:R-:W-:-:S05]  /*b5b0*/  IMAD R27, R9, 0x2, R156 ;  /* 0x00000002091b7824 */ /* 0x001fca00078e029c */
[----:B------:R-:W0:Y:S01]  /*b5c0*/  LDS.128 R8, [R27+0x10400] ;  /* 0x010400001b087984 */ /* 0x000e220000000c00 */
[C---:B-1----:R-:W-:Y:S01]  /*b5d0*/  IMAD.U32 R28, R4.reuse, 0x10000, RZ ;  /* 0x00010000041c7824 */ /* 0x042fe200078e00ff */
[----:B------:R-:W-:Y:S01]  /*b5e0*/  LOP3.LUT R4, R4, 0xffff0000, RZ, 0xc0, !PT ;  /* 0xffff000004047812 */ /* 0x000fe200078ec0ff */
[C---:B------:R-:W-:Y:S01]  /*b5f0*/  IMAD.U32 R29, R5.reuse, 0x10000, RZ ;  /* 0x00010000051d7824 */ /* 0x040fe200078e00ff */
[----:B------:R-:W-:Y:S01]  /*b600*/  LOP3.LUT R5, R5, 0xffff0000, RZ, 0xc0, !PT ;  /* 0xffff000005057812 */ /* 0x000fe200078ec0ff */
        /* <DEDUP_REMOVED lines=24> */
[----:B------:R-:W-:Y:S01]  /*b790*/  FFMA.FTZ R40, R29, R28, -R8 ;  /* 0x0000001c1d287223 */ /* 0x000fe20000010808 */
        /* <DEDUP_REMOVED lines=9> */
[----:B------:R-:W-:Y:S01]  /*b830*/  FMUL.FTZ R33, R10, R39 ;  /* 0x000000270a217220 */ /* 0x000fe20000410000 */
[----:B------:R-:W-:Y:S02]  /*b840*/  IMAD.U32 R4, R14, 0x10000, RZ ;  /* 0x000100000e047824 */ /* 0x000fe400078e00ff */
        /* <DEDUP_REMOVED lines=31> */
.L_x_7094:
[----:B------:R-:W-:Y:S05]  /*ba40*/  BSYNC B1 ;  /* 0x0000000000017941 */ /* 0x000fea0003800000 */
.L_x_7093:
[----:B------:R-:W-:Y:S04]  /*ba50*/  BSSY B1, `(.L_x_7095) ;  /* 0x0000059000017945 */ /* 0x000fe80003800000 */
[----:B------:R-:W-:Y:S05]  /*ba60*/  @P2 BRA `(.L_x_7096) ;  /* 0x00000004005c2947 */ /* 0x000fea0003800000 */
[----:B-1----:R-:W-:Y:S01]  /*ba70*/  LEA.HI R4, R0, R203, RZ, 0x1d ;  /* 0x000000cb00047211 */ /* 0x002fe200078fe8ff */
[----:B------:R-:W-:Y:S01]  /*ba80*/  IMAD.U32 R35, R3, 0x10000, RZ ;  /* 0x0001000003237824 */ /* 0x000fe200078e00ff */
[----:B------:R-:W-:Y:S01]  /*ba90*/  SHF.R.U32.HI R7, RZ, 0x3, R193 ;  /* 0x00000003ff077819 */ /* 0x000fe200000116c1 */
[----:B------:R-:W-:Y:S01]  /*baa0*/  IMAD.U32 R46, R20, 0x10000, RZ ;  /* 0x00010000142e7824 */ /* 0x000fe200078e00ff */
[----:B------:R-:W-:Y:S01]  /*bab0*/  SHF.R.S32.HI R5, RZ, 0x1f, R4 ;  /* 0x0000001fff057819 */ /* 0x000fe20000011404 */
[----:B------:R-:W-:Y:S01]  /*bac0*/  IMAD.U32 R42, R12, 0x10000, RZ ;  /* 0x000100000c2a7824 */ /* 0x000fe200078e00ff */
[----:B------:R-:W-:Y:S01]  /*bad0*/  SHF.L.U32 R6, R4, 0x3, RZ ;  /* 0x0000000304067819 */ /* 0x000fe200000006ff */
[----:B------:R-:W-:Y:S01]  /*bae0*/  IMAD.U32 R41, R24, 0x10000, RZ ;  /* 0x0001000018297824 */ /* 0x000fe200078e00ff */
[----:B------:R-:W-:Y:S01]  /*baf0*/  LEA.HI R5, R5, R4, RZ, 0x3 ;  /* 0x0000000405057211 */ /* 0x000fe200078f18ff */
[----:B------:R-:W-:Y:S01]  /*bb00*/  IMAD.U32 R39, R13, 0x10000, RZ ;  /* 0x000100000d277824 */ /* 0x000fe200078e00ff */
[----:B------:R-:W-:-:S02]  /*bb10*/  LOP3.LUT R4, R193, 0x38, R6, 0xf8, !PT ;  /* 0x00000038c1047812 */ /* 0x000fc400078ef806 */
[----:B------:R-:W-:Y:S01]  /*bb20*/  SHF.L.U32 R37, R15, 0x10, RZ ;  /* 0x000000100f257819 */ /* 0x000fe200000006ff */
[----:B------:R-:W-:Y:S01]  /*bb30*/  IMAD.SHL.U32 R5, R5, 0x400, RZ ;  /* 0x0000040005057824 */ /* 0x000fe200078e00ff */
[----:B------:R-:W-:Y:S02]  /*bb40*/  LOP3.LUT R4, R4, R7, RZ, 0x3c, !PT ;  /* 0x0000000704047212 */ /* 0x000fe400078e3cff */
[----:B------:R-:W-:Y:S02]  /*bb50*/  LOP3.LUT R44, R15, 0xffff0000, RZ, 0xc0, !PT ;  /* 0xffff00000f2c7812 */ /* 0x000fe400078ec0ff */
        /* <DEDUP_REMOVED lines=29> */
[-C--:B------:R-:W-:Y:S01]  /*bd30*/  FMUL.FTZ R35, R46, R32.reuse ;  /* 0x000000202e237220 */ /* 0x080fe20000410000 */
[----:B------:R-:W-:Y:S01]  /*bd40*/  FMUL.FTZ R37, R42, R32 ;  /* 0x000000202a257220 */ /* 0x000fe20000410000 */
[-C--:B------:R-:W-:Y:S01]  /*bd50*/  FFMA.FTZ R31, R40, R4.reuse, -R31 ;  /* 0x00000004281f7223 */ /* 0x080fe2000001081f */
[----:B------:R-:W-:Y:S01]  /*bd60*/  FFMA.FTZ R27, R44, R4, R27 ;  /* 0x000000042c1b7223 */ /* 0x000fe2000001001b */
[----:B------:R-:W-:Y:S01]  /*bd70*/  LOP3.LUT R10, R10, 0xffff0000, RZ, 0xc0, !PT ;  /* 0xffff00000a0a7812 */ /* 0x000fe200078ec0ff */
[-C--:B------:R-:W-:Y:S01]  /*bd80*/  FMUL.FTZ R4, R41, R33.reuse ;  /* 0x0000002129047220 */ /* 0x080fe20000410000 */
[----:B------:R-:W-:Y:S01]  /*bd90*/  LOP3.LUT R32, R13, 0xffff0000, RZ, 0xc0, !PT ;  /* 0xffff00000d207812 */ /* 0x000fe200078ec0ff */
[-C--:B------:R-:W-:Y:S01]  /*bda0*/  FFMA.FTZ R35, R42, R28.reuse, -R35 ;  /* 0x0000001c2a237223 */ /* 0x080fe20000010823 */
[----:B------:R-:W-:Y:S01]  /*bdb0*/  LOP3.LUT R40, R24, 0xffff0000, RZ, 0xc0, !PT ;  /* 0xffff000018287812 */ /* 0x000fe200078ec0ff */
[----:B------:R-:W-:Y:S01]  /*bdc0*/  FFMA.FTZ R37, R46, R28, R37 ;  /* 0x0000001c2e257223 */ /* 0x000fe20000010025 */
[----:B------:R-:W-:Y:S01]  /*bdd0*/  FMUL.FTZ R28, R39, R33 ;  /* 0x00000021271c7220 */ /* 0x000fe20000410000 */
[----:B------:R-:W-:-:S02]  /*bde0*/  IMAD.U32 R34, R11, 0x10000, RZ ;  /* 0x000100000b227824 */ /* 0x000fc400078e00ff */
[-C--:B------:R-:W-:Y:S01]  /*bdf0*/  FFMA.FTZ R8, R39, R29.reuse, -R4 ;  /* 0x0000001d27087223 */ /* 0x080fe20000010804 */
[----:B------:R-:W-:Y:S02]  /*be00*/  IMAD.U32 R42, R26, 0x10000, RZ ;  /* 0x000100001a2a7824 */ /* 0x000fe400078e00ff */
[-C--:B------:R-:W-:Y:S01]  /*be10*/  FMUL.FTZ R33, R40, R10.reuse ;  /* 0x0000000a28217220 */ /* 0x080fe20000410000 */
[----:B------:R-:W-:Y:S01]  /*be20*/  FMUL.FTZ R39, R32, R10 ;  /* 0x0000000a20277220 */ /* 0x000fe20000410000 */
[----:B------:R-:W-:Y:S01]  /*be30*/  SHF.L.U32 R4, R14, 0x10, RZ ;  /* 0x000000100e047819 */ /* 0x000fe200000006ff */
[----:B------:R-:W-:Y:S01]  /*be40*/  FFMA.FTZ R10, R41, R29, R28 ;  /* 0x0000001d290a7223 */ /* 0x000fe2000001001c */
[----:B------:R-:W-:Y:S01]  /*be50*/  LOP3.LUT R11, R11, 0xffff0000, RZ, 0xc0, !PT ;  /* 0xffff00000b0b7812 */ /* 0x000fe200078ec0ff */
[----:B------:R-:W-:Y:S01]  /*be60*/  FMUL.FTZ R29, R42, R34 ;  /* 0x000000222a1d7220 */ /* 0x000fe20000410000 */
[----:B------:R-:W-:Y:S01]  /*be70*/  FFMA.FTZ R33, R32, R6, -R33 ;  /* 0x0000000620217223 */ /* 0x000fe20000010821 */
[----:B------:R-:W-:Y:S01]  /*be80*/  FMUL.FTZ R41, R4, R34 ;  /* 0x0000002204297220 */ /* 0x000fe20000410000 */
[----:B------:R-:W-:Y:S01]  /*be90*/  FFMA.FTZ R39, R40, R6, R39 ;  /* 0x0000000628277223 */ /* 0x000fe20000010027 */
[-C--:B------:R-:W-:Y:S01]  /*bea0*/  FFMA.FTZ R29, R4, R30.reuse, -R29 ;  /* 0x0000001e041d7223 */ /* 0x080fe2000001081d */
        /* <DEDUP_REMOVED lines=19> */
.L_x_7096:
[----:B------:R-:W-:Y:S05]  /*bfe0*/  BSYNC B1 ;  /* 0x0000000000017941 */ /* 0x000fea0003800000 */
.L_x_7095:
[----:B------:R-:W-:Y:S04]  /*bff0*/  BSSY B1, `(.L_x_7097) ;  /* 0x0000059000017945 */ /* 0x000fe80003800000 */
[----:B------:R-:W-:Y:S05]  /*c000*/  @P1 BRA `(.L_x_7098) ;  /* 0x00000004005c1947 */ /* 0x000fea0003800000 */
[----:B-12---:R-:W-:Y:S01]  /*c010*/  LEA.HI R4, R0, R203, RZ, 0x1d ;  /* 0x000000cb00047211 */ /* 0x006fe200078fe8ff */
[----:B------:R-:W-:Y:S01]  /*c020*/  IMAD.U32 R37, R15, 0x10000, RZ ;  /* 0x000100000f257824 */ /* 0x000fe200078e00ff */
[----:B------:R-:W-:Y:S01]  /*c030*/  SHF.R.U32.HI R6, RZ, 0x3, R192 ;  /* 0x00000003ff067819 */ /* 0x000fe200000116c0 */
[----:B------:R-:W-:Y:S01]  /*c040*/  IMAD.U32 R35, R3, 0x10000, RZ ;  /* 0x0001000003237824 */ /* 0x000fe200078e00ff */
[----:B------:R-:W-:Y:S01]  /*c050*/  SHF.R.S32.HI R7, RZ, 0x1f, R4 ;  /* 0x0000001fff077819 */ /* 0x000fe20000011404 */
[----:B------:R-:W-:Y:S01]  /*c060*/  IMAD.SHL.U32 R5, R4, 0x8, RZ ;  /* 0x0000000804057824 */ /* 0x000fe200078e00ff */
[----:B------:R-:W-:Y:S01]  /*c070*/  LOP3.LUT R44, R15, 0xffff0000, RZ, 0xc0, !PT ;  /* 0xffff00000f2c7812 */ /* 0x000fe200078ec0ff */
[----:B------:R-:W-:Y:S01]  /*c080*/  IMAD.U32 R46, R20, 0x10000, RZ ;  /* 0x00010000142e7824 */ /* 0x000fe200078e00ff */
[----:B------:R-:W-:Y:S01]  /*c090*/  LEA.HI R7, R7, R4, RZ, 0x3 ;  /* 0x0000000407077211 */ /* 0x000fe200078f18ff */
[----:B------:R-:W-:Y:S01]  /*c0a0*/  IMAD.U32 R42, R12, 0x10000, RZ ;  /* 0x000100000c2a7824 */ /* 0x000fe200078e00ff */
[----:B------:R-:W-:Y:S01]  /*c0b0*/  LOP3.LUT R4, R192, 0x38, R5, 0xf8, !PT ;  /* 0x00000038c0047812 */ /* 0x000fe200078ef805 */
[----:B------:R-:W-:Y:S01]  /*c0c0*/  IMAD.U32 R41, R24, 0x10000, RZ ;  /* 0x0001000018297824 */ /* 0x000fe200078e00ff */
[----:B------:R-:W-:Y:S01]  /*c0d0*/  LOP3.LUT R40, R3, 0xffff0000, RZ, 0xc0, !PT ;  /* 0xffff000003287812 */ /* 0x000fe200078ec0ff */
[----:B------:R-:W-:Y:S01]  /*c0e0*/  IMAD.SHL.U32 R7, R7, 0x400, RZ ;  /* 0x0000040007077824 */ /* 0x000fe200078e00ff */
[----:B------:R-:W-:Y:S01]  /*c0f0*/  LOP3.LUT R5, R4, R6, RZ, 0x3c, !PT ;  /* 0x0000000604057212 */ /* 0x000fe200078e3cff */
[----:B------:R-:W-:Y:S01]  /*c100*/  IMAD.U32 R39, R13, 0x10000, RZ ;  /* 0x000100000d277824 */ /* 0x000fe200078e00ff */
[----:B------:R-:W-:-:S02]  /*c110*/  LOP3.LUT R47, R20, 0xffff0000, RZ, 0xc0, !PT ;  /* 0xffff0000142f7812 */ /* 0x000fc400078ec0ff */
[----:B------:R-:W-:Y:S02]  /*c120*/  LOP3.LUT R7, R7, 0x7fffe000, RZ, 0xc0, !PT ;  /* 0x7fffe00007077812 */ /* 0x000fe400078ec0ff */
[----:B------:R-:W-:Y:S02]  /*c130*/  LOP3.LUT R49, R26, 0xffff0000, RZ, 0xc0, !PT ;  /* 0xffff00001a317812 */ /* 0x000fe400078ec0ff */
[----:B------:R-:W-:Y:S02]  /*c140*/  IADD3 R9, R5, R7, R198 ;  /* 0x0000000705097210 */ /* 0x000fe40007ffe0c6 */
[----:B------:R-:W0:Y:S01]  /*c150*/  LDS.128 R4, [R228] ;  /* 0x00000000e4047984 */ /* 0x000e220000000c00 */
[----:B------:R-:W-:Y:S02]  /*c160*/  LOP3.LUT R43, R12, 0xffff0000, RZ, 0xc0, !PT ;  /* 0xffff00000c2b7812 */ /* 0x000fe400078ec0ff */
[----:B------:R-:W-:Y:S01]  /*c170*/  IMAD R21, R9, 0x2, R156 ;  /* 0x0000000209157824 */ /* 0x000fe200078e029c */
[----:B------:R-:W-:-:S04]  /*c180*/  LOP3.LUT R45, R14, 0xffff0000, RZ, 0xc0, !PT ;  /* 0xffff00000e2d7812 */ /* 0x000fc800078ec0ff */
        /* <DEDUP_REMOVED lines=19> */
[----:B------:R-:W-:Y:S01]  /*c2c0*/  FMUL.FTZ R27, R40, R8 ;  /* 0x00000008281b7220 */ /* 0x000fe20000410000 */
[-C--:B------:R-:W-:Y:S01]  /*c2d0*/  FMUL.FTZ R35, R46, R32.reuse ;  /* 0x000000202e237220 */ /* 0x080fe20000410000 */
[----:B------:R-:W-:Y:S01]  /*c2e0*/  FMUL.FTZ R37, R42, R32 ;  /* 0x000000202a257220 */ /* 0x000fe20000410000 */
[-C--:B------:R-:W-:Y:S01]  /*c2f0*/  FFMA.FTZ R31, R40, R4.reuse, -R31 ;  /* 0x00000004281f7223 */ /* 0x080fe2000001081f */
[----:B------:R-:W-:Y:S01]  /*c300*/  FFMA.FTZ R27, R44, R4, R27 ;  /* 0x000000042c1b7223 */ /* 0x000fe2000001001b */
[-C--:B------:R-:W-:Y:S01]  /*c310*/  FMUL.FTZ R4, R41, R33.reuse ;  /* 0x0000002129047220 */ /* 0x080fe20000410000 */
[----:B------:R-:W-:Y:S01]  /*c320*/  LOP3.LUT R32, R13, 0xffff0000, RZ, 0xc0, !PT ;  /* 0xffff00000d207812 */ /* 0x000fe200078ec0ff */
[-C--:B------:R-:W-:Y:S01]  /*c330*/  FFMA.FTZ R35, R42, R28.reuse, -R35 ;  /* 0x0000001c2a237223 */ /* 0x080fe20000010823 */
[----:B------:R-:W-:Y:S01]  /*c340*/  LOP3.LUT R40, R24, 0xffff0000, RZ, 0xc0, !PT ;  /* 0xffff000018287812 */ /* 0x000fe200078ec0ff */
[----:B------:R-:W-:Y:S01]  /*c350*/  FFMA.FTZ R37, R46, R28, R37 ;  /* 0x0000001c2e257223 */ /* 0x000fe20000010025 */
[----:B------:R-:W-:Y:S01]  /*c360*/  FMUL.FTZ R28, R39, R33 ;  /* 0x00000021271c7220 */ /* 0x000fe20000410000 */
[----:B------:R-:W-:Y:S01]  /*c370*/  SHF.L.U32 R42, R26, 0x10, RZ ;  /* 0x000000101a2a7819 */ /* 0x000fe200000006ff */
[----:B------:R-:W-:-:S02]  /*c380*/  IMAD.U32 R34, R11, 0x10000, RZ ;  /* 0x000100000b227824 */ /* 0x000fc400078e00ff */
[-C--:B------:R-:W-:Y:S01]  /*c390*/  FFMA.FTZ R8, R39, R29.reuse, -R4 ;  /* 0x0000001d27087223 */ /* 0x080fe20000010804 */
[-C--:B------:R-:W-:Y:S01]  /*c3a0*/  FMUL.FTZ R33, R40, R10.reuse ;  /* 0x0000000a28217220 */ /* 0x080fe20000410000 */
[----:B------:R-:W-:Y:S01]  /*c3b0*/  FMUL.FTZ R39, R32, R10 ;  /* 0x0000000a20277220 */ /* 0x000fe20000410000 */
[----:B------:R-:W-:Y:S01]  /*c3c0*/  FFMA.FTZ R10, R41, R29, R28 ;  /* 0x0000001d290a7223 */ /* 0x000fe2000001001c */
[----:B------:R-:W-:Y:S01]  /*c3d0*/  LOP3.LUT R9, R9, 0xffff0000, RZ, 0xc0, !PT ;  /* 0xffff000009097812 */ /* 0x000fe200078ec0ff */
[----:B------:R-:W-:Y:S01]  /*c3e0*/  IMAD.U32 R4, R14, 0x10000, RZ ;  /* 0x000100000e047824 */ /* 0x000fe200078e00ff */
        /* <DEDUP_REMOVED lines=25> */
.L_x_7098:
[----:B------:R-:W-:Y:S05]  /*c580*/  BSYNC B1 ;  /* 0x0000000000017941 */ /* 0x000fea0003800000 */
.L_x_7097:
[----:B------:R-:W-:Y:S05]  /*c590*/  @P0 BRA `(.L_x_7085) ;  /* 0x00000004005c0947 */ /* 0x000fea0003800000 */
[----:B------:R-:W-:Y:S01]  /*c5a0*/  LEA.HI R0, R0, R203, RZ, 0x1d ;  /* 0x000000cb00007211 */ /* 0x000fe200078fe8ff */
[----:B------:R-:W-:Y:S01]  /*c5b0*/  IMAD.U32 R37, R15, 0x10000, RZ ;  /* 0x000100000f257824 */ /* 0x000fe200078e00ff */
[----:B-123--:R-:W-:Y:S01]  /*c5c0*/  SHF.R.U32.HI R6, RZ, 0x3, R159 ;  /* 0x00000003ff067819 */ /* 0x00efe2000001169f */
[----:B------:R-:W-:Y:S01]  /*c5d0*/  IMAD.U32 R35, R3, 0x10000, RZ ;  /* 0x0001000003237824 */ /* 0x000fe200078e00ff */
[----:B------:R-:W-:Y:S01]  /*c5e0*/  SHF.R.S32.HI R5, RZ, 0x1f, R0 ;  /* 0x0000001fff057819 */ /* 0x000fe20000011400 */
[----:B------:R-:W-:Y:S01]  /*c5f0*/  IMAD.SHL.U32 R4, R0, 0x8, RZ ;  /* 0x0000000800047824 */ /* 0x000fe200078e00ff */
[----:B------:R-:W-:Y:S01]  /*c600*/  LOP3.LUT R38, R15, 0xffff0000, RZ, 0xc0, !PT ;  /* 0xffff00000f267812 */ /* 0x000fe200078ec0ff */
[----:B------:R-:W-:Y:S01]  /*c610*/  IMAD.U32 R40, R24, 0x10000, RZ ;  /* 0x0001000018287824 */ /* 0x000fe200078e00ff */
[----:B------:R-:W-:Y:S01]  /*c620*/  LEA.HI R5, R5, R0, RZ, 0x3 ;  /* 0x0000000005057211 */ /* 0x000fe200078f18ff */
[----:B------:R-:W-:Y:S01]  /*c630*/  IMAD.U32 R39, R26, 0x10000, RZ ;  /* 0x000100001a277824 */ /* 0x000fe200078e00ff */
[----:B------:R-:W-:-:S02]  /*c640*/  LOP3.LUT R0, R159, 0x38, R4, 0xf8, !PT ;  /* 0x000000389f007812 */ /* 0x000fc400078ef804 */
[----:B------:R-:W-:Y:S01]  /*c650*/  LOP3.LUT R36, R3, 0xffff0000, RZ, 0xc0, !PT ;  /* 0xffff000003247812 */ /* 0x000fe200078ec0ff */
[----:B------:R-:W-:Y:S01]  /*c660*/  IMAD.SHL.U32 R5, R5, 0x400, RZ ;  /* 0x0000040005057824 */ /* 0x000fe200078e00ff */
[----:B------:R-:W-:Y:S02]  /*c670*/  LOP3.LUT R0, R0, R6, RZ, 0x3c, !PT ;  /* 0x0000000600007212 */ /* 0x000fe400078e3cff */
[----:B------:R-:W-:Y:S02]  /*c680*/  LOP3.LUT R24, R24, 0xffff0000, RZ, 0xc0, !PT ;  /* 0xffff000018187812 */ /* 0x000fe400078ec0ff */
[----:B------:R-:W-:Y:S02]  /*c690*/  LOP3.LUT R5, R5, 0x7fffe000, RZ, 0xc0, !PT ;  /* 0x7fffe00005057812 */ /* 0x000fe400078ec0ff */
[----:B------:R-:W-:Y:S02]  /*c6a0*/  LOP3.LUT R41, R26, 0xffff0000, RZ, 0xc0, !PT ;  /* 0xffff00001a297812 */ /* 0x000fe400078ec0ff */
[----:B------:R-:W-:-:S02]  /*c6b0*/  IADD3 R9, R0, R5, R197 ;  /* 0x0000000500097210 */ /* 0x000fc40007ffe0c5 */
[----:B------:R-:W1:Y:S03]  /*c6c0*/  LDS.128 R4, [R227] ;  /* 0x00000000e3047984 */ /* 0x000e660000000c00 */
[----:B------:R-:W-:-:S05]  /*c6d0*/  IMAD R0, R9, 0x2, R156 ;  /* 0x0000000209007824 */ /* 0x000fca00078e029c */
[----:B------:R-:W2:Y:S01]  /*c6e0*/  LDS.128 R8, [R0+0x10400] ;  /* 0x0104000000087984 */ /* 0x000ea20000000c00 */
[C---:B-1----:R-:W-:Y:S01]  /*c6f0*/  IMAD.U32 R21, R4.reuse, 0x10000, RZ ;  /* 0x0001000004157824 */ /* 0x042fe200078e00ff */
[----:B------:R-:W-:Y:S01]  /*c700*/  LOP3.LUT R4, R4, 0xffff0000, RZ, 0xc0, !PT ;  /* 0xffff000004047812 */ /* 0x000fe200078ec0ff */
[C---:B0-----:R-:W-:Y:S01]  /*c710*/  IMAD.U32 R27, R5.reuse, 0x10000, RZ ;  /* 0x00010000051b7824 */ /* 0x041fe200078e00ff */
[----:B------:R-:W-:Y:S01]  /*c720*/  LOP3.LUT R5, R5, 0xffff0000, RZ, 0xc0, !PT ;  /* 0xffff000005057812 */ /* 0x000fe200078ec0ff */
[C---:B------:R-:W-:Y:S01]  /*c730*/  IMAD.U32 R28, R6.reuse, 0x10000, RZ ;  /* 0x00010000061c7824 */ /* 0x040fe200078e00ff */
[----:B------:R-:W-:Y:S01]  /*c740*/  LOP3.LUT R6, R6, 0xffff0000, RZ, 0xc0, !PT ;  /* 0xffff000006067812 */ /* 0x000fe200078ec0ff */
[C---:B------:R-:W-:Y:S01]  /*c750*/  IMAD.U32 R29, R7.reuse, 0x10000, RZ ;  /* 0x00010000071d7824 */ /* 0x040fe200078e00ff */
[----:B------:R-:W-:Y:S01]  /*c760*/  LOP3.LUT R7, R7, 0xffff0000, RZ, 0xc0, !PT ;  /* 0xffff000007077812 */ /* 0x000fe200078ec0ff */
[----:B--2---:R-:W-:Y:S01]  /*c770*/  IMAD.U32 R31, R9, 0x10000, RZ ;  /* 0x00010000091f7824 */ /* 0x004fe200078e00ff */
[----:B------:R-:W-:Y:S01]  /*c780*/  SHF.L.U32 R30, R8, 0x10, RZ ;  /* 0x00000010081e7819 */ /* 0x000fe200000006ff */
[----:B------:R-:W-:Y:S01]  /*c790*/  IMAD.U32 R32, R10, 0x10000, RZ ;  /* 0x000100000a207824 */ /* 0x000fe200078e00ff */
[----:B------:R-:W-:Y:S01]  /*c7a0*/  LOP3.LUT R8, R8, 0xffff0000, RZ, 0xc0, !PT ;  /* 0xffff000008087812 */ /* 0x000fe200078ec0ff */
[----:B------:R-:W-:Y:S01]  /*c7b0*/  IMAD.U32 R33, R11, 0x10000, RZ ;  /* 0x000100000b217824 */ /* 0x000fe200078e00ff */
[----:B------:R-:W-:Y:S01]  /*c7c0*/  LOP3.LUT R10, R10, 0xffff0000, RZ, 0xc0, !PT ;  /* 0xffff00000a0a7812 */ /* 0x000fe200078ec0ff */
[-C--:B------:R-:W-:Y:S01]  /*c7d0*/  FMUL.FTZ R34, R37, R30.reuse ;  /* 0x0000001e25227220 */ /* 0x080fe20000410000 */
[C---:B------:R-:W-:Y:S01]  /*c7e0*/  FMUL.FTZ R30, R35.reuse, R30 ;  /* 0x0000001e231e7220 */ /* 0x040fe20000410000 */
[-C--:B------:R-:W-:Y:S01]  /*c7f0*/  FMUL.FTZ R3, R38, R8.reuse ;  /* 0x0000000826037220 */ /* 0x080fe20000410000 */
[----:B------:R-:W-:Y:S01]  /*c800*/  FMUL.FTZ R15, R36, R8 ;  /* 0x00000008240f7220 */ /* 0x000fe20000410000 */
[----:B------:R-:W-:Y:S01]  /*c810*/  FFMA.FTZ R34, R35, R21, -R34 ;  /* 0x0000001523227223 */ /* 0x000fe20000010822 */
[----:B------:R-:W-:-:S02]  /*c820*/  IMAD.U32 R35, R20, 0x10000, RZ ;  /* 0x0001000014237824 */ /* 0x000fc400078e00ff */
[----:B------:R-:W-:Y:S01]  /*c830*/  FFMA.FTZ R30, R37, R21, R30 ;  /* 0x00000015251e7223 */ /* 0x000fe2000001001e */
[----:B------:R-:W-:Y:S02]  /*c840*/  IMAD.U32 R21, R12, 0x10000, RZ ;  /* 0x000100000c157824 */ /* 0x000fe400078e00ff */
[-C--:B------:R-:W-:Y:S01]  /*c850*/  FFMA.FTZ R3, R36, R4.reuse, -R3 ;  /* 0x0000000424037223 */ /* 0x080fe20000010803 */
[-C--:B------:R-:W-:Y:S01]  /*c860*/  FMUL.FTZ R8, R35, R31.reuse ;  /* 0x0000001f23087220 */ /* 0x080fe20000410000 */
[----:B------:R-:W-:Y:S01]  /*c870*/  FFMA.FTZ R15, R38, R4, R15 ;  /* 0x00000004260f7223 */ /* 0x000fe2000001000f */
[----:B------:R-:W-:Y:S01]  /*c880*/  FMUL.FTZ R36, R21, R31 ;  /* 0x0000001f15247220 */ /* 0x000fe20000410000 */
[----:B------:R-:W-:Y:S01]  /*c890*/  SHF.L.U32 R4, R13, 0x10, RZ ;  /* 0x000000100d047819 */ /* 0x000fe200000006ff */
[-C--:B------:R-:W-:Y:S01]  /*c8a0*/  FFMA.FTZ R21, R21, R27.reuse, -R8 ;  /* 0x0000001b15157223 */ /* 0x080fe20000010808 */
[----:B------:R-:W-:Y:S01]  /*c8b0*/  LOP3.LUT R8, R13, 0xffff0000, RZ, 0xc0, !PT ;  /* 0xffff00000d087812 */ /* 0x000fe200078ec0ff */
[----:B------:R-:W-:Y:S01]  /*c8c0*/  FFMA.FTZ R36, R35, R27, R36 ;  /* 0x0000001b23247223 */ /* 0x000fe20000010024 */
[-C--:B------:R-:W-:Y:S01]  /*c8d0*/  FMUL.FTZ R27, R40, R32.reuse ;  /* 0x00000020281b7220 */ /* 0x080fe20000410000 */
[----:B------:R-:W-:Y:S01]  /*c8e0*/  FMUL.FTZ R13, R4, R32 ;  /* 0x00000020040d7220 */ /* 0x000fe20000410000 */
[-C--:B------:R-:W-:Y:S01]  /*c8f0*/  FMUL.FTZ R31, R24, R10.reuse ;  /* 0x0000000a181f7220 */ /* 0x080fe20000410000 */
[----:B------:R-:W-:Y:S01]  /*c900*/  FMUL.FTZ R35, R8, R10 ;  /* 0x0000000a08237220 */ /* 0x000fe20000410000 */
[----:B------:R-:W-:Y:S01]  /*c910*/  FFMA.FTZ R27, R4, R28, -R27 ;  /* 0x0000001c041b7223 */ /* 0x000fe2000001081b */
[----:B------:R-:W-:-:S02]  /*c920*/  IMAD.U32 R37, R14, 0x10000, RZ ;  /* 0x000100000e257824 */ /* 0x000fc400078e00ff */
[-C--:B------:R-:W-:Y:S01]  /*c930*/  FMUL.FTZ R4, R39, R33.reuse ;  /* 0x0000002127047220 */ /* 0x080fe20000410000 */
[----:B------:R-:W-:Y:S01]  /*c940*/  FFMA.FTZ R10, R40, R28, R13 ;  /* 0x0000001c280a7223 */ /* 0x000fe2000001000d */
[-C--:B------:R-:W-:Y:S01]  /*c950*/  FFMA.FTZ R8, R8, R6.reuse, -R31 ;  /* 0x0000000608087223 */ /* 0x080fe2000001081f */
[----:B------:R-:W-:Y:S01]  /*c960*/  FFMA.FTZ R35, R24, R6, R35 ;  /* 0x0000000618237223 */ /* 0x000fe20000010023 */
[C---:B------:R-:W-:Y:S01]  /*c970*/  FMUL.FTZ R6, R37.reuse, R33 ;  /* 0x0000002125067220 */ /* 0x040fe20000410000 */
[-C--:B------:R-:W-:Y:S01]  /*c980*/  FFMA.FTZ R13, R37, R29.reuse, -R4 ;  /* 0x0000001d250d7223 */ /* 0x080fe20000010804 */
[----:B------:R-:W-:Y:S02]  /*c990*/  LOP3.LUT R9, R9, 0xffff0000, RZ, 0xc0, !PT ;  /* 0xffff000009097812 */ /* 0x000fe400078ec0ff */
[----:B------:R-:W-:Y:S01]  /*c9a0*/  LOP3.LUT R11, R11, 0xffff0000, RZ, 0xc0, !PT ;  /* 0xffff00000b0b7812 */ /* 0x000fe200078ec0ff */
[----:B------:R-:W-:Y:S01]  /*c9b0*/  FFMA.FTZ R29, R39, R29, R6 ;  /* 0x0000001d271d7223 */ /* 0x000fe20000010006 */
[----:B------:R-:W-:-:S02]  /*c9c0*/  LOP3.LUT R37, R20, 0xffff0000, RZ, 0xc0, !PT ;  /* 0xffff000014257812 */ /* 0x000fc400078ec0ff */
[----:B------:R-:W-:Y:S02]  /*c9d0*/  LOP3.LUT R31, R12, 0xffff0000, RZ, 0xc0, !PT ;  /* 0xffff00000c1f7812 */ /* 0x000fe400078ec0ff */
        /* <DEDUP_REMOVED lines=19> */
.L_x_7085:
[----:B------:R-:W-:Y:S05]  /*cb10*/  BSYNC B0 ;  /* 0x0000000000007941 */ /* 0x000fea0003800000 */
.L_x_7066:
        /* <DEDUP_REMOVED lines=8> */
.L_x_7064:
[----:B----4-:R-:W-:-:S05]  /*cba0*/  IMAD.U32 R0, RZ, RZ, UR41 ;  /* 0x00000029ff007e24 */ /* 0x010fca000f8e00ff */
[----:B------:R-:W-:-:S13]  /*cbb0*/  ISETP.NE.AND P0, PT, R0, 0x3, PT ;  /* 0x000000030000780c */ /* 0x000fda0003f05270 */
[----:B------:R-:W-:Y:S05]  /*cbc0*/  @!P0 BRA `(.L_x_7099) ;  /* 0x0000000000048947 */ /* 0x000fea0003800000 */
[----:B------:R-:W-:Y:S01]  /*cbd0*/  BPT.TRAP 0x1 ;  /* 0x000000040000795c */ /* 0x000fe20000300000 */
.L_x_7099:
[----:B-1-3--:R-:W-:Y:S01]  /*cbe0*/  IMAD R3, R157, 0x8, R156 ;  /* 0x000000089d037824 */ /* 0x00afe200078e029c */
[----:B------:R-:W-:-:S04]  /*cbf0*/  SHF.L.U32 R0, R158, 0x1f, RZ ;  /* 0x0000001f9e007819 */ /* 0x000fc800000006ff */
[----:B------:R1:W3:Y:S01]  /*cc00*/  SYNCS.PHASECHK.TRANS64.TRYWAIT P1, [R3+URZ+0x28830], R0 ;  /* 0x02883000030075a7 */ /* 0x0002e2000802017f */
[----:B------:R-:W-:Y:S05]  /*cc10*/  @!P0 BRA `(.L_x_7100) ;  /* 0x0000000000048947 */ /* 0x000fea0003800000 */
[----:B------:R-:W-:Y:S01]  /*cc20*/  BPT.TRAP 0x1 ;  /* 0x000000040000795c */ /* 0x000fe20000300000 */
.L_x_7100:
[----:B------:R-:W-:Y:S01]  /*cc30*/  IMAD.MOV.U32 R151, RZ, RZ, RZ ;  /* 0x000000ffff977224 */ /* 0x000fe200078e00ff */
[----:B---3--:R-:W-:Y:S06]  /*cc40*/  @P1 BRA `(.L_x_7101) ;  /* 0x0000000000081947 */ /* 0x008fec0003800000 */
[----:B------:R-:W3:Y:S02]  /*cc50*/  SYNCS.PHASECHK.TRANS64.TRYWAIT P1, [R3+URZ+0x28830], R0 ;  /* 0x02883000030075a7 */ /* 0x000ee4000802017f */
[----:B---3--:R-:W-:Y:S05]  /*cc60*/  @!P1 BRA `(.L_x_7102) ;  /* 0x0000011400489947 */ /* 0x008fea0003800000 */
.L_x_7101:
[----:B------:R-:W-:Y:S05]  /*cc70*/  WARPSYNC.ALL ;  /* 0x0000000000007948 */ /* 0x000fea0003800000 */
[----:B-1-3--:R-:W-:Y:S01]  /*cc80*/  VIADD R0, R156, 0x18400 ;  /* 0x000184009c007836 */ /* 0x00afe20000000000 */
[----:B------:R-:W-:Y:S01]  /*cc90*/  R2UR UR4, R25 ;  /* 0x00000000190472ca */ /* 0x000fe200000e0000 */
[----:B0-2---:R-:W-:Y:S01]  /*cca0*/  IMAD.MOV.U32 R5, RZ, RZ, 0x40000040 ;  /* 0x40000040ff057424 */ /* 0x005fe200078e00ff */
[----:B-----5:R-:W-:Y:S01]  /*ccb0*/  WARPGROUP.ARRIVE ;  /* 0x00000000000079c5 */ /* 0x020fe20000000000 */
[----:B------:R-:W-:Y:S01]  /*ccc0*/  UMOV UR5, 0x40000040 ;  /* 0x4000004000057882 */ /* 0x000fe20000000000 */
[----:B------:R-:W-:Y:S01]  /*ccd0*/  SHF.R.U32.HI R0, RZ, 0x4, R0 ;  /* 0x00000004ff007819 */ /* 0x000fe20000011600 */
[----:B------:R-:W-:Y:S01]  /*cce0*/  IMAD.MOV.U32 R7, RZ, RZ, 0x40000040 ;  /* 0x40000040ff077424 */ /* 0x000fe200078e00ff */
[----:B------:R-:W-:Y:S01]  /*ccf0*/  R2UR UR7, R5 ;  /* 0x00000000050772ca */ /* 0x000fe200000e0000 */
[----:B------:R-:W-:Y:S01]  /*cd00*/  UMOV UR9, 0x40000040 ;  /* 0x4000004000097882 */ /* 0x000fe20000000000 */
[----:B------:R-:W-:Y:S01]  /*cd10*/  LOP3.LUT R0, R0, 0x3fff, RZ, 0xc0, !PT ;  /* 0x00003fff00007812 */ /* 0x000fe200078ec0ff */
[----:B------:R-:W-:Y:S01]  /*cd20*/  UMOV UR13, 0x40000040 ;  /* 0x40000040000d7882 */ /* 0x000fe20000000000 */
[----:B------:R-:W-:Y:S01]  /*cd30*/  R2UR UR11, R7 ;  /* 0x00000000070b72ca */ /* 0x000fe200000e0000 */
[----:B------:R-:W-:Y:S01]  /*cd40*/  IMAD.MOV.U32 R7, RZ, RZ, 0x40000040 ;  /* 0x40000040ff077424 */ /* 0x000fe200078e00ff */
[----:B------:R-:W-:Y:S01]  /*cd50*/  LOP3.LUT R0, R0, 0x10000, RZ, 0xfc, !PT ;  /* 0x0001000000007812 */ /* 0x000fe200078efcff */
[----:B------:R-:W-:Y:S01]  /*cd60*/  ULOP3.LUT UR4, UR4, 0x10000, URZ, 0xfc, !UPT ;  /* 0x0001000004047892 */ /* 0x000fe2000f8efc3f */
[----:B------:R-:W-:Y:S01]  /*cd70*/  IMAD.MOV.U32 R5, RZ, RZ, 0x40000040 ;  /* 0x40000040ff057424 */ /* 0x000fe200078e00ff */
[----:B------:R-:W-:Y:S01]  /*cd80*/  UMOV UR17, 0x40000040 ;  /* 0x4000004000117882 */ /* 0x000fe20000000000 */
[----:B------:R-:W-:Y:S01]  /*cd90*/  R2UR UR15, R7 ;  /* 0x00000000070f72ca */ /* 0x000fe200000e0000 */
[----:B------:R-:W-:Y:S01]  /*cda0*/  IMAD R4, R157, 0x800, R0 ;  /* 0x000008009d047824 */ /* 0x000fe200078e0200 */
[----:B------:R-:W-:Y:S01]  /*cdb0*/  UIADD3 UR8, UR4, 0x2, URZ ;  /* 0x0000000204087890 */ /* 0x000fe2000fffe03f */
[----:B------:R-:W-:Y:S01]  /*cdc0*/  IMAD.MOV.U32 R7, RZ, RZ, 0x40000040 ;  /* 0x40000040ff077424 */ /* 0x000fe200078e00ff */
[----:B------:R-:W-:Y:S01]  /*cdd0*/  UIADD3 UR12, UR4, 0x4, URZ ;  /* 0x00000004040c7890 */ /* 0x000fe2000fffe03f */
[----:B------:R-:W-:Y:S01]  /*cde0*/  R2UR UR35, R5 ;  /* 0x00000000052372ca */ /* 0x000fe200000e0000 */
[----:B------:R-:W-:Y:S01]  /*cdf0*/  UIADD3 UR16, UR4, 0x6, URZ ;  /* 0x0000000604107890 */ /* 0x000fe2000fffe03f */
[C---:B------:R-:W-:Y:S01]  /*ce00*/  R2UR UR6, R4.reuse ;  /* 0x00000000040672ca */ /* 0x040fe200000e0000 */
[----:B------:R-:W-:Y:S01]  /*ce10*/  UIADD3 UR20, UR4, 0x400, URZ ;  /* 0x0000040004147890 */ /* 0x000fe2000fffe03f */
[----:B------:R-:W-:Y:S01]  /*ce20*/  IADD3 R6, R4, 0x2, RZ ;  /* 0x0000000204067810 */ /* 0x000fe20007ffe0ff */
[----:B------:R-:W-:Y:S01]  /*ce30*/  UMOV UR21, 0x40000040 ;  /* 0x4000004000157882 */ /* 0x000fe20000000000 */
[----:B------:R-:W-:Y:S01]  /*ce40*/  R2UR UR19, R7 ;  /* 0x00000000071372ca */ /* 0x000fe200000e0000 */
[----:B------:R-:W-:Y:S01]  /*ce50*/  IMAD.MOV.U32 R7, RZ, RZ, 0x40000040 ;  /* 0x40000040ff077424 */ /* 0x000fe200078e00ff */
[----:B------:R-:W-:Y:S01]  /*ce60*/  R2UR UR10, R6 ;  /* 0x00000000060a72ca */ /* 0x000fe200000e0000 */
[----:B------:R-:W-:Y:S01]  /*ce70*/  VIADD R6, R4, 0x4 ;  /* 0x0000000404067836 */ /* 0x000fe20000000000 */
[----:B------:R-:W-:-:S02]  /*ce80*/  UIADD3 UR24, UR4, 0x402, URZ ;  /* 0x0000040204187890 */ /* 0x000fc4000fffe03f */
[----:B------:R-:W-:Y:S01]  /*ce90*/  R2UR UR23, R7 ;  /* 0x00000000071772ca */ /* 0x000fe200000e0000 */
[----:B------:R-:W-:Y:S01]  /*cea0*/  UMOV UR25, 0x40000040 ;  /* 0x4000004000197882 */ /* 0x000fe20000000000 */
[----:B------:R-:W-:Y:S01]  /*ceb0*/  R2UR UR14, R6 ;  /* 0x00000000060e72ca */ /* 0x000fe200000e0000 */
[----:B------:R-:W-:Y:S01]  /*cec0*/  HGMMA.64x128x16.F32.BF16 R24, gdesc[UR4], RZ, !UPT, gsb0 ;  /* 0x01e00000041879f0 */ /* 0x000fe2000c0018ff */
[----:B------:R-:W-:Y:S01]  /*ced0*/  VIADD R6, R4, 0x6 ;  /* 0x0000000604067836 */ /* 0x000fe20000000000 */
[----:B------:R-:W-:Y:S01]  /*cee0*/  MOV R7, 0x40000040 ;  /* 0x4000004000077802 */ /* 0x000fe20000000f00 */
[----:B------:R-:W-:Y:S01]  /*cef0*/  UIADD3 UR28, UR4, 0x404, URZ ;  /* 0x00000404041c7890 */ /* 0x000fe2000fffe03f */
[----:B------:R-:W-:Y:S02]  /*cf00*/  UMOV UR29, 0x40000040 ;  /* 0x40000040001d7882 */ /* 0x000fe40000000000 */
[----:B------:R-:W-:Y:S01]  /*cf10*/  R2UR UR18, R6 ;  /* 0x00000000061272ca */ /* 0x000fe200000e0000 */
[----:B------:R-:W-:Y:S01]  /*cf20*/  VIADD R6, R4, 0x400 ;  /* 0x0000040004067836 */ /* 0x000fe20000000000 */
[----:B------:R-:W-:Y:S01]  /*cf30*/  R2UR UR27, R7 ;  /* 0x00000000071b72ca */ /* 0x000fe200000e0000 */
[----:B------:R-:W-:Y:S01]  /*cf40*/  IMAD.MOV.U32 R7, RZ, RZ, 0x40000040 ;  /* 0x40000040ff077424 */ /* 0x000fe200078e00ff */
[----:B------:R-:W-:-:S02]  /*cf50*/  UIADD3 UR32, UR4, 0x406, URZ ;  /* 0x0000040604207890 */ /* 0x000fc4000fffe03f */
[----:B------:R-:W-:Y:S01]  /*cf60*/  R2UR UR22, R6 ;  /* 0x00000000061672ca */ /* 0x000fe200000e0000 */
[----:B------:R-:W-:Y:S01]  /*cf70*/  VIADD R6, R4, 0x402 ;  /* 0x0000040204067836 */ /* 0x000fe20000000000 */
[----:B------:R-:W-:Y:S01]  /*cf80*/  R2UR UR31, R7 ;  /* 0x00000000071f72ca */ /* 0x000fe200000e0000 */
[----:B------:R-:W-:-:S03]  /*cf90*/  UMOV UR33, 0x40000040 ;  /* 0x4000004000217882 */ /* 0x000fc60000000000 */
[----:B------:R-:W-:Y:S01]  /*cfa0*/  R2UR UR26, R6 ;  /* 0x00000000061a72ca */ /* 0x000fe200000e0000 */
[C---:B------:R-:W-:Y:S02]  /*cfb0*/  VIADD R6, R4.reuse, 0x404 ;  /* 0x0000040404067836 */ /* 0x040fe40000000000 */
[----:B------:R-:W-:-:S03]  /*cfc0*/  VIADD R4, R4, 0x406 ;  /* 0x0000040604047836 */ /* 0x000fc60000000000 */
[----:B------:R-:W-:Y:S02]  /*cfd0*/  R2UR UR30, R6 ;  /* 0x00000000061e72ca */ /* 0x000fe400000e0000 */
[----:B------:R-:W-:Y:S01]  /*cfe0*/  R2UR UR34, R4 ;  /* 0x00000000042272ca */ /* 0x000fe200000e0000 */
        /* <DEDUP_REMOVED lines=24> */
.L_x_7103:
[----:B------:R-:W-:Y:S01]  /*d170*/  ULDC UR6, c[0x0][0x9d8] ;  /* 0x0002760000067ab9 */ /* 0x000fe20000000800 */
[----:B------:R-:W-:Y:S01]  /*d180*/  IADD3 R95, R95, 0x80, -R202 ;  /* 0x000000805f5f7810 */ /* 0x000fe20007ffe8ca */
[----:B------:R-:W-:Y:S01]  /*d190*/  FMUL.FTZ R5, R24, UR6 ;  /* 0x0000000618057c20 */ /* 0x000fe20008410000 */
[----:B------:R-:W-:Y:S01]  /*d1a0*/  FMUL.FTZ R7, R25, UR6 ;  /* 0x0000000619077c20 */ /* 0x000fe20008410000 */
[----:B------:R-:W-:Y:S01]  /*d1b0*/  FMUL.FTZ R10, R28, UR6 ;  /* 0x000000061c0a7c20 */ /* 0x000fe20008410000 */
[----:B------:R-:W-:Y:S01]  /*d1c0*/  FMUL.FTZ R11, R29, UR6 ;  /* 0x000000061d0b7c20 */ /* 0x000fe20008410000 */
[----:B------:R-:W-:Y:S01]  /*d1d0*/  FMUL.FTZ R6, R26, UR6 ;  /* 0x000000061a067c20 */ /* 0x000fe20008410000 */
[----:B------:R-:W-:Y:S01]  /*d1e0*/  FMUL.FTZ R14, R32, UR6 ;  /* 0x00000006200e7c20 */ /* 0x000fe20008410000 */
[----:B------:R-:W0:Y:S01]  /*d1f0*/  MUFU.TANH R5, R5 ;  /* 0x0000000500057308 */ /* 0x000e220000002400 */
[----:B------:R-:W-:Y:S02]  /*d200*/  IMAD R95, R92, -0x80, R95 ;  /* 0xffffff805c5f7824 */ /* 0x000fe400078e025f */
[----:B------:R-:W-:Y:S01]  /*d210*/  FMUL.FTZ R4, R27, UR6 ;  /* 0x000000061b047c20 */ /* 0x000fe20008410000 */
[----:B------:R-:W-:Y:S01]  /*d220*/  FMUL.FTZ R15, R33, UR6 ;  /* 0x00000006210f7c20 */ /* 0x000fe20008410000 */
[----:B------:R-:W-:Y:S01]  /*d230*/  FMUL.FTZ R9, R30, UR6 ;  /* 0x000000061e097c20 */ /* 0x000fe20008410000 */
[----:B------:R-:W-:Y:S01]  /*d240*/  FMUL.FTZ R24, R36, UR6 ;  /* 0x0000000624187c20 */ /* 0x000fe20008410000 */
[C---:B------:R-:W-:Y:S01]  /*d250*/  ISETP.GT.AND P4, PT, R95.reuse, RZ, PT ;  /* 0x000000ff5f00720c */ /* 0x040fe20003f84270 */
[----:B------:R-:W-:Y:S01]  /*d260*/  FMUL.FTZ R32, R44, UR6 ;  /* 0x000000062c207c20 */ /* 0x000fe20008410000 */
[----:B------:R-:W1:Y:S01]  /*d270*/  MUFU.TANH R7, R7 ;  /* 0x0000000700077308 */ /* 0x000e620000002400 */
[----:B------:R-:W-:Y:S01]  /*d280*/  ISETP.GT.AND P5, PT, R95, 0x1, PT ;  /* 0x000000015f00780c */ /* 0x000fe20003fa4270 */
[----:B------:R-:W-:Y:S01]  /*d290*/  FMUL.FTZ R33, R45, UR6 ;  /* 0x000000062d217c20 */ /* 0x000fe20008410000 */
[----:B------:R-:W-:Y:S01]  /*d2a0*/  FMUL.FTZ R44, R56, UR6 ;  /* 0x00000006382c7c20 */ /* 0x000fe20008410000 */
[----:B------:R-:W-:Y:S01]  /*d2b0*/  FMUL.FTZ R45, R57, UR6 ;  /* 0x00000006392d7c20 */ /* 0x000fe20008410000 */
[----:B------:R-:W-:Y:S01]  /*d2c0*/  FMUL.FTZ R8, R31, UR6 ;  /* 0x000000061f087c20 */ /* 0x000fe20008410000 */
[----:B------:R-:W-:Y:S01]  /*d2d0*/  ISETP.GT.AND P1, PT, R95, 0x8, PT ;  /* 0x000000085f00780c */ /* 0x000fe20003f24270 */
[----:B------:R-:W-:Y:S01]  /*d2e0*/  FMUL.FTZ R25, R37, UR6 ;  /* 0x0000000625197c20 */ /* 0x000fe20008410000 */
[----:B------:R-:W2:Y:S01]  /*d2f0*/  MUFU.TANH R10, R10 ;  /* 0x0000000a000a7308 */ /* 0x000ea20000002400 */
[----:B0-----:R-:W-:Y:S01]  /*d300*/  FSEL R57, R5, -INF , P4 ;  /* 0xff80000005397808 */ /* 0x001fe20002000000 */
[----:B------:R-:W-:Y:S01]  /*d310*/  FMUL.FTZ R27, R42, UR6 ;  /* 0x000000062a1b7c20 */ /* 0x000fe20008410000 */
[----:B------:R-:W-:Y:S01]  /*d320*/  FMUL.FTZ R42, R58, UR6 ;  /* 0x000000063a2a7c20 */ /* 0x000fe20008410000 */
[----:B------:R-:W-:Y:S01]  /*d330*/  FMUL.FTZ R13, R34, UR6 ;  /* 0x00000006220d7c20 */ /* 0x000fe20008410000 */
[----:B------:R-:W-:Y:S01]  /*d340*/  ISETP.GT.AND P2, PT, R95, 0x9, PT ;  /* 0x000000095f00780c */ /* 0x000fe20003f44270 */
[----:B------:R-:W-:Y:S01]  /*d350*/  FMUL.FTZ R28, R40, UR6 ;  /* 0x00000006281c7c20 */ /* 0x000fe20008410000 */
[----:B------:R-:W-:Y:S01]  /*d360*/  FMUL.FTZ R26, R43, UR6 ;  /* 0x000000062b1a7c20 */ /* 0x000fe20008410000 */
[----:B------:R-:W0:Y:S01]  /*d370*/  MUFU.TANH R11, R11 ;  /* 0x0000000b000b7308 */ /* 0x000e220000002400 */
[----:B-1----:R-:W-:Y:S01]  /*d380*/  FSEL R56, R7, -INF , P5 ;  /* 0xff80000007387808 */ /* 0x002fe20002800000 */
[----:B------:R-:W-:Y:S01]  /*d390*/  FMUL.FTZ R43, R59, UR6 ;  /* 0x000000063b2b7c20 */ /* 0x000fe20008410000 */
[----:B------:R-:W-:Y:S01]  /*d3a0*/  FMUL.FTZ R12, R35, UR6 ;  /* 0x00000006230c7c20 */ /* 0x000fe20008410000 */
[----:B------:R-:W-:Y:S01]  /*d3b0*/  ISETP.GT.AND P3, PT, R95, 0x10, PT ;  /* 0x000000105f00780c */ /* 0x000fe20003f64270 */
[----:B------:R-:W-:Y:S01]  /*d3c0*/  FMUL.FTZ R21, R38, UR6 ;  /* 0x0000000626157c20 */ /* 0x000fe20008410000 */
[----:B------:R-:W-:Y:S01]  /*d3d0*/  FMNMX.FTZ R5, R57, R56, !PT ;  /* 0x0000003839057209 */ /* 0x000fe20007810000 */
[----:B------:R-:W-:Y:S01]  /*d3e0*/  FMUL.FTZ R29, R41, UR6 ;  /* 0x00000006291d7c20 */ /* 0x000fe20008410000 */
        /* <DEDUP_REMOVED lines=11> */
[----:B------:R-:W-:Y:S01]  /*d4a0*/  FMUL.FTZ R36, R48, UR6 ;  /* 0x0000000630247c20 */ /* 0x000fe20008410000 */
[----:B------:R-:W-:Y:S01]  /*d4b0*/  FMUL.FTZ R41, R53, UR6 ;  /* 0x0000000635297c20 */ /* 0x000fe20008410000 */
[----:B------:R-:W-:Y:S01]  /*d4c0*/  FMNMX.FTZ R7, R59, R10, !PT ;  /* 0x0000000a3b077209 */ /* 0x000fe20007810000 */
[----:B------:R-:W-:Y:S01]  /*d4d0*/  FMUL.FTZ R53, R64, UR6 ;  /* 0x0000000640357c20 */ /* 0x000fe20008410000 */
[----:B------:R-:W-:Y:S01]  /*d4e0*/  FMUL.FTZ R68, R68, UR6 ;  /* 0x0000000644447c20 */ /* 0x000fe20008410000 */
        /* <DEDUP_REMOVED lines=10> */
[----:B------:R-:W-:Y:S01]  /*d590*/  FMUL.FTZ R50, R67, UR6 ;  /* 0x0000000643327c20 */ /* 0x000fe20008410000 */
[----:B------:R-:W-:Y:S01]  /*d5a0*/  FMUL.FTZ R46, R62, UR6 ;  /* 0x000000063e2e7c20 */ /* 0x000fe20008410000 */
[----:B------:R-:W-:Y:S01]  /*d5b0*/  FMUL.FTZ R34, R51, UR6 ;  /* 0x0000000633227c20 */ /* 0x000fe20008410000 */
[----:B------:R-:W-:Y:S01]  /*d5c0*/  FMUL.FTZ R51, R66, UR6 ;  /* 0x0000000642337c20 */ /* 0x000fe20008410000 */
[----:B------:R-:W-:Y:S01]  /*d5d0*/  FMUL.FTZ R39, R55, UR6 ;  /* 0x0000000637277c20 */ /* 0x000fe20008410000 */
[----:B------:R-:W-:Y:S01]  /*d5e0*/  FMUL.FTZ R52, R65, UR6 ;  /* 0x0000000641347c20 */ /* 0x000fe20008410000 */
[----:B------:R-:W2:Y:S01]  /*d5f0*/  MUFU.TANH R9, R9 ;  /* 0x0000000900097308 */ /* 0x000ea20000002400 */
[----:B0-----:R-:W-:Y:S01]  /*d600*/  FSEL R5, R4, -INF , P5 ;  /* 0xff80000004057808 */ /* 0x001fe20002800000 */
[----:B------:R-:W-:Y:S01]  /*d610*/  FMUL.FTZ R47, R63, UR6 ;  /* 0x000000063f2f7c20 */ /* 0x000fe20008410000 */
[----:B------:R-:W-:Y:S01]  /*d620*/  ISETP.GT.AND P5, PT, R95, 0x18, PT ;  /* 0x000000185f00780c */ /* 0x000fe20003fa4270 */
[----:B------:R-:W-:Y:S01]  /*d630*/  FMUL.FTZ R72, R72, UR6 ;  /* 0x0000000648487c20 */ /* 0x000fe20008410000 */
[----:B------:R-:W-:Y:S01]  /*d640*/  FMNMX.FTZ R4, R70, R7, !PT ;  /* 0x0000000746047209 */ /* 0x000fe20007810000 */
[----:B------:R-:W-:Y:S01]  /*d650*/  FMUL.FTZ R73, R73, UR6 ;  /* 0x0000000649497c20 */ /* 0x000fe20008410000 */
[----:B------:R-:W-:Y:S01]  /*d660*/  FMUL.FTZ R76, R76, UR6 ;  /* 0x000000064c4c7c20 */ /* 0x000fe20008410000 */
[----:B------:R-:W-:Y:S01]  /*d670*/  MUFU.TANH R24, R24 ;  /* 0x0000001800187308 */ /* 0x000fe20000002400 */
[----:B-1----:R-:W-:Y:S01]  /*d680*/  FSEL R61, R15, -INF , P4 ;  /* 0xff8000000f3d7808 */ /* 0x002fe20002000000 */
[----:B------:R-:W-:Y:S01]  /*d690*/  FMUL.FTZ R55, R71, UR6 ;  /* 0x0000000647377c20 */ /* 0x000fe20008410000 */
[----:B------:R-:W-:Y:S01]  /*d6a0*/  FMUL.FTZ R77, R77, UR6 ;  /* 0x000000064d4d7c20 */ /* 0x000fe20008410000 */
[----:B------:R-:W-:Y:S01]  /*d6b0*/  FMUL.FTZ R63, R74, UR6 ;  /* 0x000000064a3f7c20 */ /* 0x000fe20008410000 */
[----:B------:R-:W-:Y:S01]  /*d6c0*/  FMNMX.FTZ R4, R61, R4, !PT ;  /* 0x000000043d047209 */ /* 0x000fe20007810000 */
[----:B------:R-:W-:Y:S01]  /*d6d0*/  FMUL.FTZ R80, R80, UR6 ;  /* 0x0000000650507c20 */ /* 0x000fe20008410000 */
[----:B------:R-:W-:Y:S01]  /*d6e0*/  FMUL.FTZ R65, R75, UR6 ;  /* 0x000000064b417c20 */ /* 0x000fe20008410000 */
[----:B------:R-:W0:Y:S01]  /*d6f0*/  MUFU.TANH R8, R8 ;  /* 0x0000000800087308 */ /* 0x000e220000002400 */
[----:B--2---:R-:W-:Y:S01]  /*d700*/  FSEL R9, R9, -INF , P1 ;  /* 0xff80000009097808 */ /* 0x004fe20000800000 */
[----:B------:R-:W-:Y:S01]  /*d710*/  FMUL.FTZ R81, R81, UR6 ;  /* 0x0000000651517c20 */ /* 0x000fe20008410000 */
[----:B------:R-:W-:Y:S01]  /*d720*/  ISETP.GT.AND P1, PT, R95, 0x19, PT ;  /* 0x000000195f00780c */ /* 0x000fe20003f24270 */
[----:B------:R-:W-:Y:S01]  /*d730*/  FMUL.FTZ R71, R78, UR6 ;  /* 0x000000064e477c20 */ /* 0x000fe20008410000 */
[----:B------:R-:W-:Y:S01]  /*d740*/  FMUL.FTZ R84, R84, UR6 ;  /* 0x0000000654547c20 */ /* 0x000fe20008410000 */
[----:B------:R-:W-:Y:S01]  /*d750*/  FMUL.FTZ R85, R85, UR6 ;  /* 0x0000000655557c20 */ /* 0x000fe20008410000 */
[----:B------:R-:W-:Y:S01]  /*d760*/  ULDC UR46, c[0x0][0x988] ;  /* 0x00026200002e7ab9 */ /* 0x000fe20000000800 */
[----:B------:R-:W1:Y:S01]  /*d770*/  MUFU.TANH R25, R25 ;  /* 0x0000001900197308 */ /* 0x000e620000002400 */
[----:B------:R-:W-:Y:S01]  /*d780*/  FMUL.FTZ R79, R79, UR6 ;  /* 0x000000064f4f7c20 */ /* 0x000fe20008410000 */
[----:B------:R-:W-:Y:S01]  /*d790*/  FMUL.FTZ R82, R82, UR6 ;  /* 0x0000000652527c20 */ /* 0x000fe20008410000 */
[----:B------:R-:W-:Y:S01]  /*d7a0*/  FMUL.FTZ R83, R83, UR6 ;  /* 0x0000000653537c20 */ /* 0x000fe20008410000 */
[----:B------:R-:W-:Y:S01]  /*d7b0*/  FMUL.FTZ R86, R86, UR6 ;  /* 0x0000000656567c20 */ /* 0x000fe20008410000 */
[----:B------:R-:W-:Y:S01]  /*d7c0*/  FMUL.FTZ R87, R87, UR6 ;  /* 0x0000000657577c20 */ /* 0x000fe20008410000 */
[----:B------:R-:W-:Y:S01]  /*d7d0*/  VIADD R3, R3, 0x28840 ;  /* 0x0002884003037836 */ /* 0x000fe20000000000 */
[----:B------:R-:W-:Y:S01]  /*d7e0*/  ULDC UR45, c[0x0][0x9d8] ;  /* 0x00027600002d7ab9 */ /* 0x000fe20000000800 */
[----:B------:R-:W2:Y:S01]  /*d7f0*/  MUFU.TANH R13, R13 ;  /* 0x0000000d000d7308 */ /* 0x000ea20000002400 */
[----:B0-----:R-:W-:Y:S01]  /*d800*/  FSEL R8, R8, -INF , P2 ;  /* 0xff80000008087808 */ /* 0x001fe20001000000 */
[----:B------:R-:W-:Y:S01]  /*d810*/  ULDC UR44, c[0x0][0x988] ;  /* 0x00026200002c7ab9 */ /* 0x000fe20000000800 */
[----:B------:R-:W-:Y:S01]  /*d820*/  ISETP.GT.AND P2, PT, R95, 0x20, PT ;  /* 0x000000205f00780c */ /* 0x000fe20003f44270 */
[--C-:B------:R-:W-:Y:S01]  /*d830*/  IMAD.MOV.U32 R150, RZ, RZ, R151.reuse ;  /* 0x000000ffff967224 */ /* 0x100fe200078e0097 */
[-C--:B------:R-:W-:Y:S01]  /*d840*/  MOV R149, R151.reuse ;  /* 0x0000009700957202 */ /* 0x080fe20000000f00 */
[--C-:B------:R-:W-:Y:S01]  /*d850*/  IMAD.MOV.U32 R148, RZ, RZ, R151.reuse ;  /* 0x000000ffff947224 */ /* 0x100fe200078e0097 */
[-C--:B------:R-:W-:Y:S01]  /*d860*/  MOV R140, R151.reuse ;  /* 0x00000097008c7202 */ /* 0x080fe20000000f00 */
[----:B------:R-:W-:Y:S01]  /*d870*/  MUFU.TANH R28, R28 ;  /* 0x0000001c001c7308 */ /* 0x000fe20000002400 */
[----:B-1----:R-:W-:Y:S01]  /*d880*/  FSEL R64, R25, -INF , P1 ;  /* 0xff80000019407808 */ /* 0x002fe20000800000 */
[--C-:B------:R-:W-:Y:S01]  /*d890*/  IMAD.MOV.U32 R147, RZ, RZ, R151.reuse ;  /* 0x000000ffff937224 */ /* 0x100fe200078e0097 */
[-C--:B------:R-:W-:Y:S01]  /*d8a0*/  MOV R131, R151.reuse ;  /* 0x0000009700837202 */ /* 0x080fe20000000f00 */
[--C-:B------:R-:W-:Y:S01]  /*d8b0*/  IMAD.MOV.U32 R146, RZ, RZ, R151.reuse ;  /* 0x000000ffff927224 */ /* 0x100fe200078e0097 */
[-C--:B------:R-:W-:Y:S01]  /*d8c0*/  MOV R122, R151.reuse ;  /* 0x00000097007a7202 */ /* 0x080fe20000000f00 */
[--C-:B------:R-:W-:Y:S01]  /*d8d0*/  IMAD.MOV.U32 R145, RZ, RZ, R151.reuse ;  /* 0x000000ffff917224 */ /* 0x100fe200078e0097 */
[-C--:B------:R-:W-:Y:S01]  /*d8e0*/  MOV R113, R151.reuse ;  /* 0x0000009700717202 */ /* 0x080fe20000000f00 */
[----:B------:R-:W0:Y:S01]  /*d8f0*/  MUFU.TANH R12, R12 ;  /* 0x0000000c000c7308 */ /* 0x000e220000002400 */
[----:B--2---:R-:W-:Y:S01]  /*d900*/  FSEL R13, R13, -INF , P3 ;  /* 0xff8000000d0d7808 */ /* 0x004fe20001800000 */
[--C-:B------:R-:W-:Y:S01]  /*d910*/  IMAD.MOV.U32 R144, RZ, RZ, R151.reuse ;  /* 0x000000ffff907224 */ /* 0x100fe200078e0097 */
[----:B------:R-:W-:Y:S01]  /*d920*/  ISETP.GT.AND P3, PT, R95, 0x21, PT ;  /* 0x000000215f00780c */ /* 0x000fe20003f64270 */
[--C-:B------:R-:W-:Y:S01]  /*d930*/  IMAD.MOV.U32 R143, RZ, RZ, R151.reuse ;  /* 0x000000ffff8f7224 */ /* 0x100fe200078e0097 */
[----:B------:R-:W-:Y:S01]  /*d940*/  MOV R104, R151 ;  /* 0x0000009700687202 */ /* 0x000fe20000000f00 */
        /* <DEDUP_REMOVED lines=16> */
[--C-:B------:R-:W-:Y:S02]  /*da50*/  IMAD.MOV.U32 R130, RZ, RZ, R151.reuse ;  /* 0x000000ffff827224 */ /* 0x100fe400078e0097 */
[----:B------:R1:W-:Y:S01]  /*da60*/  MUFU.TANH R89, R69 ;  /* 0x0000004500597308 */ /* 0x0003e20000002400 */
[----:B--2---:R-:W-:Y:S01]  /*da70*/  FSEL R21, R21, -INF , P5 ;  /* 0xff80000015157808 */ /* 0x004fe20002800000 */
[----:B------:R-:W-:-:S02]  /*da80*/  IMAD.MOV.U32 R129, RZ, RZ, R151 ;  /* 0x000000ffff817224 */ /* 0x000fc400078e0097 */
[--C-:B------:R-:W-:Y:S02]  /*da90*/  IMAD.MOV.U32 R128, RZ, RZ, R151.reuse ;  /* 0x000000ffff807224 */ /* 0x100fe400078e0097 */
[--C-:B------:R-:W-:Y:S02]  /*daa0*/  IMAD.MOV.U32 R127, RZ, RZ, R151.reuse ;  /* 0x000000ffff7f7224 */ /* 0x100fe400078e0097 */
[----:B------:R-:W2:Y:S01]  /*dab0*/  MUFU.TANH R20, R20 ;  /* 0x0000001400147308 */ /* 0x000ea20000002400 */
[----:B-1----:R-:W-:Y:S01]  /*dac0*/  FSEL R69, R24, -INF , P5 ;  /* 0xff80000018457808 */ /* 0x002fe20002800000 */
[--C-:B------:R-:W-:Y:S01]  /*dad0*/  IMAD.MOV.U32 R126, RZ, RZ, R151.reuse ;  /* 0x000000ffff7e7224 */ /* 0x100fe200078e0097 */
[----:B------:R-:W-:Y:S01]  /*dae0*/  ISETP.GT.AND P5, PT, R95, 0x29, PT ;  /* 0x000000295f00780c */ /* 0x000fe20003fa4270 */
[--C-:B------:R-:W-:Y:S01]  /*daf0*/  IMAD.MOV.U32 R125, RZ, RZ, R151.reuse ;  /* 0x000000ffff7d7224 */ /* 0x100fe200078e0097 */
[----:B------:R-:W-:Y:S01]  /*db00*/  FMNMX.FTZ R7, R69, R4, !PT ;  /* 0x0000000445077209 */ /* 0x000fe20007810000 */
[--C-:B------:R-:W-:Y:S01]  /*db10*/  IMAD.MOV.U32 R124, RZ, RZ, R151.reuse ;  /* 0x000000ffff7c7224 */ /* 0x100fe200078e0097 */
[----:B0-----:R-:W-:Y:S01]  /*db20*/  FSEL R67, R32, -INF , P4 ;  /* 0xff80000020437808 */ /* 0x001fe20002000000 */
[----:B------:R-:W0:Y:S01]  /*db30*/  MUFU.TANH R33, R33 ;  /* 0x0000002100217308 */ /* 0x000e220000002400 */
[----:B------:R-:W-:Y:S01]  /*db40*/  FMNMX.FTZ R7, R64, R7, !PT ;  /* 0x0000000740077209 */ /* 0x000fe20007810000 */
[----:B------:R-:W-:-:S02]  /*db50*/  IMAD.MOV.U32 R123, RZ, RZ, R151 ;  /* 0x000000ffff7b7224 */ /* 0x000fc400078e0097 */
[--C-:B------:R-:W-:Y:S02]  /*db60*/  IMAD.MOV.U32 R121, RZ, RZ, R151.reuse ;  /* 0x000000ffff797224 */ /* 0x100fe400078e0097 */
        /* <DEDUP_REMOVED lines=10> */
[--C-:B------:R-:W-:Y:S02]  /*dc10*/  IMAD.MOV.U32 R115, RZ, RZ, R151.reuse ;  /* 0x000000ffff737224 */ /* 0x100fe400078e0097 */
[--C-:B------:R-:W-:Y:S02]  /*dc20*/  IMAD.MOV.U32 R114, RZ, RZ, R151.reuse ;  /* 0x000000ffff727224 */ /* 0x100fe400078e0097 */
[----:B------:R0:W-:Y:S01]  /*dc30*/  MUFU.TANH R88, R68 ;  /* 0x0000004400587308 */ /* 0x0001e20000002400 */
[----:B-1----:R-:W-:Y:S01]  /*dc40*/  FSEL R27, R27, -INF , P2 ;  /* 0xff8000001b1b7808 */ /* 0x002fe20001000000 */
[----:B------:R-:W-:-:S02]  /*dc50*/  IMAD.MOV.U32 R112, RZ, RZ, R151 ;  /* 0x000000ffff707224 */ /* 0x000fc400078e0097 */
[--C-:B------:R-:W-:Y:S02]  /*dc60*/  IMAD.MOV.U32 R111, RZ, RZ, R151.reuse ;  /* 0x000000ffff6f7224 */ /* 0x100fe400078e0097 */
[--C-:B------:R-:W-:Y:S02]  /*dc70*/  IMAD.MOV.U32 R110, RZ, RZ, R151.reuse ;  /* 0x000000ffff6e7224 */ /* 0x100fe400078e0097 */
[----:B------:R-:W1:Y:S01]  /*dc80*/  MUFU.TANH R26, R26 ;  /* 0x0000001a001a7308 */ /* 0x000e620000002400 */
[----:B0-----:R-:W-:Y:S01]  /*dc90*/  FSEL R68, R28, -INF , P2 ;  /* 0xff8000001c447808 */ /* 0x001fe20001000000 */
[--C-:B------:R-:W-:Y:S01]  /*dca0*/  IMAD.MOV.U32 R109, RZ, RZ, R151.reuse ;  /* 0x000000ffff6d7224 */ /* 0x100fe200078e0097 */
[----:B------:R-:W-:Y:S01]  /*dcb0*/  ISETP.GT.AND P2, PT, R95, 0x31, PT ;  /* 0x000000315f00780c */ /* 0x000fe20003f44270 */
[--C-:B------:R-:W-:Y:S01]  /*dcc0*/  IMAD.MOV.U32 R108, RZ, RZ, R151.reuse ;  /* 0x000000ffff6c7224 */ /* 0x100fe200078e0097 */
[----:B------:R-:W-:Y:S01]  /*dcd0*/  FMNMX.FTZ R7, R68, R7, !PT ;  /* 0x0000000744077209 */ /* 0x000fe20007810000 */
[--C-:B------:R-:W-:Y:S01]  /*dce0*/  IMAD.MOV.U32 R107, RZ, RZ, R151.reuse ;  /* 0x000000ffff6b7224 */ /* 0x100fe200078e0097 */
[----:B--2---:R-:W-:Y:S01]  /*dcf0*/  FSEL R66, R36, -INF , P1 ;  /* 0xff80000024427808 */ /* 0x004fe20000800000 */
[----:B------:R-:W0:Y:S01]  /*dd00*/  MUFU.TANH R37, R37 ;  /* 0x0000002500257308 */ /* 0x000e220000002400 */
[----:B------:R-:W-:Y:S01]  /*dd10*/  FMNMX.FTZ R4, R60, R7, !PT ;  /* 0x000000073c047209 */ /* 0x000fe20007810000 */
[----:B------:R-:W-:-:S02]  /*dd20*/  IMAD.MOV.U32 R106, RZ, RZ, R151 ;  /* 0x000000ffff6a7224 */ /* 0x000fc400078e0097 */
        /* <DEDUP_REMOVED lines=11> */
[----:B------:R-:W1:Y:S01]  /*dde0*/  MUFU.TANH R40, R40 ;  /* 0x0000002800287308 */ /* 0x000e620000002400 */
        /* <DEDUP_REMOVED lines=11> */
[----:B------:R-:W2:Y:S01]  /*dea0*/  MUFU.TANH R41, R41 ;  /* 0x0000002900297308 */ /* 0x000ea20000002400 */
[----:B-1----:R-:W-:Y:S01]  /*deb0*/  FSEL R40, R40, -INF , P3 ;  /* 0xff80000028287808 */ /* 0x002fe20001800000 */
[--C-:B------:R-:W-:Y:S02]  /*dec0*/  IMAD.MOV.U32 R91, RZ, RZ, R151.reuse ;  /* 0x000000ffff5b7224 */ /* 0x100fe400078e0097 */
[----:B------:R-:W-:Y:S01]  /*ded0*/  IMAD.MOV.U32 R90, RZ, RZ, R151 ;  /* 0x000000ffff5a7224 */ /* 0x000fe200078e0097 */
[----:B------:R-:W-:-:S03]  /*dee0*/  FMNMX.FTZ R4, R40, R7, !PT ;  /* 0x0000000728047209 */ /* 0x000fc60007810000 */
[----:B------:R-:W1:Y:S01]  /*def0*/  MUFU.TANH R35, R35 ;  /* 0x0000002300237308 */ /* 0x000e620000002400 */
[----:B0-----:R-:W-:Y:S02]  /*df00*/  FSEL R30, R30, -INF , P5 ;  /* 0xff8000001e1e7808 */ /* 0x001fe40002800000 */
[----:B------:R-:W-:-:S05]  /*df10*/  ISETP.GT.AND P5, PT, R95, 0x40, PT ;  /* 0x000000405f00780c */ /* 0x000fca0003fa4270 */
[----:B------:R-:W0:Y:S01]  /*df20*/  MUFU.TANH R44, R44 ;  /* 0x0000002c002c7308 */ /* 0x000e220000002400 */
[----:B--2---:R-:W-:-:S04]  /*df30*/  FSEL R41, R41, -INF , P4 ;  /* 0xff80000029297808 */ /* 0x004fc80002000000 */
[----:B------:R-:W-:-:S03]  /*df40*/  FMNMX.FTZ R7, R41, R4, !PT ;  /* 0x0000000429077209 */ /* 0x000fc60007810000 */
[----:B------:R-:W2:Y:S01]  /*df50*/  MUFU.TANH R34, R34 ;  /* 0x0000002200227308 */ /* 0x000ea20000002400 */
[----:B-1----:R-:W-:Y:S02]  /*df60*/  FSEL R35, R35, -INF , P1 ;  /* 0xff80000023237808 */ /* 0x002fe40000800000 */
[----:B------:R-:W-:-:S05]  /*df70*/  ISETP.GT.AND P1, PT, R95, 0x41, PT ;  /* 0x000000415f00780c */ /* 0x000fca0003f24270 */
[----:B------:R-:W1:Y:S01]  /*df80*/  MUFU.TANH R45, R45 ;  /* 0x0000002d002d7308 */ /* 0x000e620000002400 */
[----:B0-----:R-:W-:-:S04]  /*df90*/  FSEL R44, R44, -INF , P5 ;  /* 0xff8000002c2c7808 */ /* 0x001fc80002800000 */
[----:B------:R-:W-:-:S03]  /*dfa0*/  FMNMX.FTZ R10, R44, R7, !PT ;  /* 0x000000072c0a7209 */ /* 0x000fc60007810000 */
[----:B------:R-:W0:Y:S01]  /*dfb0*/  MUFU.TANH R38, R38 ;  /* 0x0000002600267308 */ /* 0x000e220000002400 */
[----:B--2---:R-:W-:Y:S02]  /*dfc0*/  FSEL R34, R34, -INF , P2 ;  /* 0xff80000022227808 */ /* 0x004fe40001000000 */
[----:B------:R-:W-:-:S05]  /*dfd0*/  ISETP.GT.AND P2, PT, R95, 0x48, PT ;  /* 0x000000485f00780c */ /* 0x000fca0003f44270 */
[----:B------:R-:W2:Y:S01]  /*dfe0*/  MUFU.TANH R48, R48 ;  /* 0x0000003000307308 */ /* 0x000ea20000002400 */
[----:B-1----:R-:W-:-:S04]  /*dff0*/  FSEL R45, R45, -INF , P1 ;  /* 0xff8000002d2d7808 */ /* 0x002fc80000800000 */
        /* <DEDUP_REMOVED lines=21> */
[----:B------:R-:W-:-:S04]  /*e150*/  ISETP.GT.AND P1, PT, R95, 0x58, PT ;  /* 0x000000585f00780c */ /* 0x000fc80003f24270 */
[----:B------:R-:W-:Y:S01]  /*e160*/  FSEL R38, R88, -INF , P1 ;  /* 0xff80000058267808 */ /* 0x000fe20000800000 */
[----:B------:R-:W0:Y:S01]  /*e170*/  MUFU.TANH R47, R47 ;  /* 0x0000002f002f7308 */ /* 0x000e220000002400 */
[----:B--2---:R-:W-:Y:S01]  /*e180*/  FSEL R52, R52, -INF , P5 ;  /* 0xff80000034347808 */ /* 0x004fe20002800000 */
[----:B------:R-:W-:-:S03]  /*e190*/  IMAD.MOV.U32 R88, RZ, RZ, R151 ;  /* 0x000000ffff587224 */ /* 0x000fc600078e0097 */
[----:B------:R-:W-:-:S03]  /*e1a0*/  FMNMX.FTZ R15, R52, R15, !PT ;  /* 0x0000000f340f7209 */ /* 0x000fc60007810000 */
[----:B------:R-:W2:Y:S01]  /*e1b0*/  MUFU.TANH R51, R51 ;  /* 0x0000003300337308 */ /* 0x000ea20000002400 */
[----:B-1----:R-:W-:Y:S02]  /*e1c0*/  FSEL R11, R46, -INF , P2 ;  /* 0xff8000002e0b7808 */ /* 0x002fe40001000000 */
[----:B------:R-:W-:Y:S02]  /*e1d0*/  ISETP.GT.AND P2, PT, R95, 0x59, PT ;  /* 0x000000595f00780c */ /* 0x000fe40003f44270 */
[----:B------:R-:W-:Y:S02]  /*e1e0*/  FMNMX.FTZ R15, R38, R15, !PT ;  /* 0x0000000f260f7209 */ /* 0x000fe40007810000 */
[----:B------:R-:W-:Y:S01]  /*e1f0*/  FSEL R42, R89, -INF , P2 ;  /* 0xff800000592a7808 */ /* 0x000fe20001000000 */
[----:B------:R-:W1:Y:S01]  /*e200*/  MUFU.TANH R72, R72 ;  /* 0x0000004800487308 */ /* 0x000e620000002400 */
[----:B0-----:R-:W-:Y:S01]  /*e210*/  FSEL R14, R47, -INF , P3 ;  /* 0xff8000002f0e7808 */ /* 0x001fe20001800000 */
[----:B------:R-:W-:Y:S01]  /*e220*/  IMAD.MOV.U32 R89, RZ, RZ, R151 ;  /* 0x000000ffff597224 */ /* 0x000fe200078e0097 */
[----:B------:R-:W-:-:S02]  /*e230*/  ISETP.GT.AND P3, PT, R95, 0x60, PT ;  /* 0x000000605f00780c */ /* 0x000fc40003f64270 */
        /* <DEDUP_REMOVED lines=39> */
[----:B------:R-:W-:Y:S02]  /*e4b0*/  ISETP.GT.AND P5, PT, R95, 0x79, PT ;  /* 0x000000795f00780c */ /* 0x000fe40003fa4270 */
[----:B------:R-:W-:-:S03]  /*e4c0*/  MOV R95, R151 ;  /* 0x00000097005f7202 */ /* 0x000fc60000000f00 */
[----:B------:R-:W-:Y:S01]  /*e4d0*/  MUFU.TANH R79, R79 ;  /* 0x0000004f004f7308 */ /* 0x000fe20000002400 */
[----:B-1----:R-:W-:-:S04]  /*e4e0*/  FSEL R65, R84, -INF , P4 ;  /* 0xff80000054417808 */ /* 0x002fc80002000000 */
[----:B------:R-:W-:-:S03]  /*e4f0*/  FMNMX.FTZ R72, R65, R72, !PT ;  /* 0x0000004841487209 */ /* 0x000fc60007810000 */
[----:B------:R-:W-:Y:S01]  /*e500*/  MUFU.TANH R82, R82 ;  /* 0x0000005200527308 */ /* 0x000fe20000002400 */
[----:B0-----:R-:W-:-:S04]  /*e510*/  FSEL R71, R85, -INF , P5 ;  /* 0xff80000055477808 */ /* 0x001fc80002800000 */
[----:B------:R-:W-:-:S03]  /*e520*/  FMNMX.FTZ R72, R71, R72, !PT ;  /* 0x0000004847487209 */ /* 0x000fc60007810000 */
[----:B------:R-:W0:Y:S02]  /*e530*/  MUFU.TANH R83, R83 ;  /* 0x0000005300537308 */ /* 0x000e240000002400 */
[----:B------:R-:W1:Y:S06]  /*e540*/  SHFL.BFLY PT, R37, R72, 0x2, 0x1f ;  /* 0x0c401f0048257f89 */ /* 0x000e6c00000e0000 */
[----:B------:R-:W-:Y:S08]  /*e550*/  MUFU.TANH R86, R86 ;  /* 0x0000005600567308 */ /* 0x000ff00000002400 */
[----:B------:R-:W2:Y:S01]  /*e560*/  MUFU.TANH R87, R87 ;  /* 0x0000005700577308 */ /* 0x000ea20000002400 */
[----:B-1----:R-:W-:-:S05]  /*e570*/  FMNMX.FTZ R47, R72, R37, !PT ;  /* 0x00000025482f7209 */ /* 0x002fca0007810000 */
[----:B------:R-:W1:Y:S02]  /*e580*/  SHFL.BFLY PT, R74, R47, 0x1, 0x1f ;  /* 0x0c201f002f4a7f89 */ /* 0x000e6400000e0000 */
[----:B-1----:R-:W-:-:S04]  /*e590*/  FMNMX.FTZ R37, R47, R74, !PT ;  /* 0x0000004a2f257209 */ /* 0x002fc80007810000 */
[C---:B------:R-:W-:Y:S01]  /*e5a0*/  FSETP.NEU.FTZ.AND P6, PT, R37.reuse, -INF , PT ;  /* 0xff8000002500780b */ /* 0x040fe20003fdd000 */
[----:B------:R-:W-:-:S05]  /*e5b0*/  FMUL.FTZ R73, R37, UR46 ;  /* 0x0000002e25497c20 */ /* 0x000fca0008410000 */
[----:B------:R-:W-:-:S05]  /*e5c0*/  FSEL R73, R73, RZ, P6 ;  /* 0x000000ff49497208 */ /* 0x000fca0003000000 */
        /* <DEDUP_REMOVED lines=12> */
[----:B0-----:R-:W-:Y:S01]  /*e690*/  FSEL R44, R83, -INF , P3 ;  /* 0xff800000532c7808 */ /* 0x001fe20001800000 */
        /* <DEDUP_REMOVED lines=23> */
[----:B--2---:R-:W-:Y:S01]  /*e810*/  FSEL R58, R87, -INF , P5 ;  /* 0xff800000573a7808 */ /* 0x004fe20002800000 */
[--C-:B------:R-:W-:Y:S01]  /*e820*/  FFMA.FTZ R53, R52, UR46, -R73.reuse ;  /* 0x0000002e34357c23 */ /* 0x100fe20008010849 */
[----:B------:R-:W-:Y:S01]  /*e830*/  FMNMX.FTZ R61, R31, R56, !PT ;  /* 0x000000381f3d7209 */ /* 0x000fe20007810000 */
[--C-:B------:R-:W-:Y:S01]  /*e840*/  FFMA.FTZ R186, R50, UR46, -R73.reuse ;  /* 0x0000002e32ba7c23 */ /* 0x100fe20008010849 */
[--C-:B------:R-:W-:Y:S01]  /*e850*/  FFMA.FTZ R188, R55, UR46, -R73.reuse ;  /* 0x0000002e37bc7c23 */ /* 0x100fe20008010849 */
[--C-:B------:R-:W-:Y:S01]  /*e860*/  FFMA.FTZ R55, R63, UR46, -R73.reuse ;  /* 0x0000002e3f377c23 */ /* 0x100fe20008010849 */
[----:B------:R-:W-:Y:S01]  /*e870*/  FMNMX.FTZ R56, R30, R61, !PT ;  /* 0x0000003d1e387209 */ /* 0x000fe20007810000 */
[----:B------:R-:W1:Y:S01]  /*e880*/  MUFU.EX2 R162, R162 ;  /* 0x000000a200a27308 */ /* 0x000e620000000800 */
[----:B------:R-:W-:-:S02]  /*e890*/  FFMA.FTZ R63, R71, UR46, -R73 ;  /* 0x0000002e473f7c23 */ /* 0x000fc40008010849 */
[----:B------:R-:W-:-:S04]  /*e8a0*/  FMNMX.FTZ R61, R35, R56, !PT ;  /* 0x00000038233d7209 */ /* 0x000fc80007810000 */
[----:B------:R-:W-:Y:S01]  /*e8b0*/  FMNMX.FTZ R69, R34, R61, !PT ;  /* 0x0000003d22457209 */ /* 0x000fe20007810000 */
[----:B------:R-:W2:Y:S03]  /*e8c0*/  MUFU.EX2 R51, R51 ;  /* 0x0000003300337308 */ /* 0x000ea60000000800 */
[----:B------:R-:W-:-:S04]  /*e8d0*/  FMNMX.FTZ R56, R4, R69, !PT ;  /* 0x0000004504387209 */ /* 0x000fc80007810000 */
[----:B------:R-:W-:Y:S01]  /*e8e0*/  FMNMX.FTZ R56, R39, R56, !PT ;  /* 0x0000003827387209 */ /* 0x000fe20007810000 */
[----:B------:R-:W3:Y:S03]  /*e8f0*/  MUFU.EX2 R164, R164 ;  /* 0x000000a400a47308 */ /* 0x000ee60000000800 */
[----:B------:R-:W-:-:S04]  /*e900*/  FMNMX.FTZ R67, R7, R56, !PT ;  /* 0x0000003807437209 */ /* 0x000fc80007810000 */
[----:B------:R-:W-:Y:S01]  /*e910*/  FMNMX.FTZ R56, R10, R67, !PT ;  /* 0x000000430a387209 */ /* 0x000fe20007810000 */
[----:B------:R-:W4:Y:S03]  /*e920*/  MUFU.EX2 R166, R166 ;  /* 0x000000a600a67308 */ /* 0x000f260000000800 */
[----:B------:R-:W-:-:S04]  /*e930*/  FMNMX.FTZ R69, R11, R56, !PT ;  /* 0x000000380b457209 */ /* 0x000fc80007810000 */
[----:B------:R-:W-:Y:S01]  /*e940*/  FMNMX.FTZ R56, R14, R69, !PT ;  /* 0x000000450e387209 */ /* 0x000fe20007810000 */
[----:B------:R-:W5:Y:S03]  /*e950*/  MUFU.EX2 R59, R64 ;  /* 0x00000040003b7308 */ /* 0x000f660000000800 */
[----:B------:R-:W-:Y:S01]  /*e960*/  FMNMX.FTZ R69, R25, R56, !PT ;  /* 0x0000003819457209 */ /* 0x000fe20007810000 */
[----:B------:R-:W-:-:S03]  /*e970*/  FFMA.FTZ R56, R36, UR46, -R73 ;  /* 0x0000002e24387c23 */ /* 0x000fc60008010849 */
[----:B------:R-:W-:Y:S01]  /*e980*/  FMNMX.FTZ R36, R24, R69, !PT ;  /* 0x0000004518247209 */ /* 0x000fe20007810000 */
[----:B------:R-:W-:Y:S03]  /*e990*/  MUFU.EX2 R168, R168 ;  /* 0x000000a800a87308 */ /* 0x000fe60000000800 */
[----:B------:R-:W-:-:S04]  /*e9a0*/  FMNMX.FTZ R75, R15, R36, !PT ;  /* 0x000000240f4b7209 */ /* 0x000fc80007810000 */
[----:B------:R-:W-:Y:S01]  /*e9b0*/  FMNMX.FTZ R36, R28, R75, !PT ;  /* 0x0000004b1c247209 */ /* 0x000fe20007810000 */
[----:B------:R0:W-:Y:S03]  /*e9c0*/  MUFU.EX2 R69, R56 ;  /* 0x0000003800457308 */ /* 0x0001e60000000800 */
[----:B------:R-:W-:Y:S02]  /*e9d0*/  FMNMX.FTZ R75, R29, R36, !PT ;  /* 0x000000241d4b7209 */ /* 0x000fe40007810000 */
[----:B------:R-:W-:Y:S01]  /*e9e0*/  FSEL R36, R79, -INF , P1 ;  /* 0xff8000004f247808 */ /* 0x000fe20000800000 */
[----:B------:R-:W-:Y:S01]  /*e9f0*/  FFMA.FTZ R79, R54, UR46, -R73 ;  /* 0x0000002e364f7c23 */ /* 0x000fe20008010849 */
[----:B------:R-:W-:Y:S01]  /*ea00*/  FMNMX.FTZ R40, R32, R75, !PT ;  /* 0x0000004b20287209 */ /* 0x000fe20007810000 */
[----:B------:R-:W-:Y:S01]  /*ea10*/  MUFU.EX2 R61, R60 ;  /* 0x0000003c003d7308 */ /* 0x000fe20000000800 */
[----:B0-----:R-:W-:-:S02]  /*ea20*/  FSEL R56, R86, -INF , P4 ;  /* 0xff80000056387808 */ /* 0x001fc40002000000 */
[----:B------:R-:W-:Y:S02]  /*ea30*/  FMNMX.FTZ R75, R33, R40, !PT ;  /* 0x00000028214b7209 */ /* 0x000fe40007810000 */
[----:B------:R-:W-:Y:S02]  /*ea40*/  FSEL R40, R82, -INF , P2 ;  /* 0xff80000052287808 */ /* 0x000fe40001000000 */
[----:B------:R-:W-:Y:S01]  /*ea50*/  FMNMX.FTZ R75, R36, R75, !PT ;  /* 0x0000004b244b7209 */ /* 0x000fe20007810000 */
[----:B------:R-:W-:Y:S03]  /*ea60*/  MUFU.EX2 R170, R170 ;  /* 0x000000aa00aa7308 */ /* 0x000fe60000000800 */
[----:B------:R-:W-:-:S04]  /*ea70*/  FMNMX.FTZ R75, R40, R75, !PT ;  /* 0x0000004b284b7209 */ /* 0x000fc80007810000 */
[----:B------:R-:W-:Y:S01]  /*ea80*/  FMNMX.FTZ R75, R44, R75, !PT ;  /* 0x0000004b2c4b7209 */ /* 0x000fe20007810000 */
[----:B------:R-:W-:Y:S03]  /*ea90*/  MUFU.EX2 R67, R62 ;  /* 0x0000003e00437308 */ /* 0x000fe60000000800 */
[----:B------:R-:W-:-:S04]  /*eaa0*/  FMNMX.FTZ R75, R56, R75, !PT ;  /* 0x0000004b384b7209 */ /* 0x000fc80007810000 */
[----:B------:R-:W-:Y:S01]  /*eab0*/  FMNMX.FTZ R48, R58, R75, !PT ;  /* 0x0000004b3a307209 */ /* 0x000fe20007810000 */
[--C-:B------:R-:W-:Y:S01]  /*eac0*/  FFMA.FTZ R75, R42, UR46, -R73.reuse ;  /* 0x0000002e2a4b7c23 */ /* 0x100fe20008010849 */
[----:B------:R-:W-:Y:S03]  /*ead0*/  MUFU.EX2 R172, R172 ;  /* 0x000000ac00ac7308 */ /* 0x000fe60000000800 */
[----:B------:R-:W0:Y:S05]  /*eae0*/  SHFL.BFLY PT, R77, R48, 0x2, 0x1f ;  /* 0x0c401f00304d7f89 */ /* 0x000e2a00000e0000 */
[----:B------:R-:W-:Y:S08]  /*eaf0*/  MUFU.EX2 R174, R174 ;  /* 0x000000ae00ae7308 */ /* 0x000ff00000000800 */
[----:B------:R-:W-:Y:S08]  /*eb00*/  MUFU.EX2 R41, R41 ;  /* 0x0000002900297308 */ /* 0x000ff00000000800 */
[----:B------:R-:W-:Y:S01]  /*eb10*/  MUFU.EX2 R176, R176 ;  /* 0x000000b000b07308 */ /* 0x000fe20000000800 */
[----:B0-----:R-:W-:Y:S01]  /*eb20*/  FMNMX.FTZ R38, R48, R77, !PT ;  /* 0x0000004d30267209 */ /* 0x001fe20007810000 */
[----:B------:R-:W-:Y:S01]  /*eb30*/  FFMA.FTZ R77, R46, UR46, -R73 ;  /* 0x0000002e2e4d7c23 */ /* 0x000fe20008010849 */
[----:B------:R-:W-:-:S03]  /*eb40*/  IMAD.U32 R46, RZ, RZ, UR38 ;  /* 0x00000026ff2e7e24 */ /* 0x000fc6000f8e00ff */
[----:B------:R-:W0:Y:S02]  /*eb50*/  SHFL.BFLY PT, R43, R38, 0x1, 0x1f ;  /* 0x0c201f00262b7f89 */ /* 0x000e2400000e0000 */
[----:B------:R-:W-:Y:S01]  /*eb60*/  MUFU.EX2 R45, R45 ;  /* 0x0000002d002d7308 */ /* 0x000fe20000000800 */
[----:B------:R-:W-:-:S04]  /*eb70*/  PRMT R3, R46, 0x654, R3 ;  /* 0x000006542e037816 */ /* 0x000fc80000000003 */
[----:B------:R5:W-:Y:S03]  /*eb80*/  SYNCS.ARRIVE.TRANS64.RED.A1T0 RZ, [R3+URZ], RZ ;  /* 0x000000ff03ff79a7 */ /* 0x000be6000810043f */
[----:B------:R-:W-:Y:S08]  /*eb90*/  MUFU.EX2 R178, R178 ;  /* 0x000000b200b27308 */ /* 0x000ff00000000800 */
[----:B------:R-:W-:Y:S01]  /*eba0*/  MUFU.EX2 R49, R49 ;  /* 0x0000003100317308 */ /* 0x000fe20000000800 */
[----:B0-----:R-:W-:-:S07]  /*ebb0*/  FMNMX.FTZ R43, R38, R43, !PT ;  /* 0x0000002b262b7209 */ /* 0x001fce0007810000 */
[----:B------:R-:W-:Y:S01]  /*ebc0*/  MUFU.EX2 R180, R180 ;  /* 0x000000b400b47308 */ /* 0x000fe20000000800 */
[C---:B------:R-:W-:Y:S01]  /*ebd0*/  FSETP.NEU.FTZ.AND P1, PT, R43.reuse, -INF , PT ;  /* 0xff8000002b00780b */ /* 0x040fe20003f3d000 */
[----:B------:R-:W-:-:S06]  /*ebe0*/  FMUL.FTZ R65, R43, UR46 ;  /* 0x0000002e2b417c20 */ /* 0x000fcc0008410000 */
[----:B------:R-:W-:Y:S01]  /*ebf0*/  MUFU.EX2 R53, R53 ;  /* 0x0000003500357308 */ /* 0x000fe20000000800 */
[----:B------:R-:W-:-:S05]  /*ec00*/  FSEL R65, R65, RZ, P1 ;  /* 0x000000ff41417208 */ /* 0x000fca0000800000 */
[--C-:B------:R-:W-:Y:S01]  /*ec10*/  FFMA.FTZ R161, R6, UR46, -R65.reuse ;  /* 0x0000002e06a17c23 */ /* 0x100fe20008010841 */
[--C-:B------:R-:W-:Y:S01]  /*ec20*/  FFMA.FTZ R6, R5, UR46, -R65.reuse ;  /* 0x0000002e05067c23 */ /* 0x100fe20008010841 */
[----:B------:R-:W-:Y:S01]  /*ec30*/  FFMA.FTZ R163, R9, UR46, -R65 ;  /* 0x0000002e09a37c23 */ /* 0x000fe20008010841 */
[----:B------:R-:W-:Y:S01]  /*ec40*/  FADD.FTZ R5, R160, R47 ;  /* 0x0000002fa0057221 */ /* 0x000fe20000010000 */
[--C-:B------:R-:W-:Y:S01]  /*ec50*/  FFMA.FTZ R8, R8, UR46, -R65.reuse ;  /* 0x0000002e08087c23 */ /* 0x100fe20008010841 */
[----:B------:R-:W-:Y:S01]  /*ec60*/  FFMA.FTZ R165, R13, UR46, -R65 ;  /* 0x0000002e0da57c23 */ /* 0x000fe20008010841 */
[----:B------:R-:W-:Y:S01]  /*ec70*/  MUFU.EX2 R161, R161 ;  /* 0x000000a100a17308 */ /* 0x000fe20000000800 */
[----:B-1----:R-:W-:Y:S01]  /*ec80*/  FADD.FTZ R38, R162, R5 ;  /* 0x00000005a2267221 */ /* 0x002fe20000010000 */
[--C-:B------:R-:W-:Y:S01]  /*ec90*/  FFMA.FTZ R12, R12, UR46, -R65.reuse ;  /* 0x0000002e0c0c7c23 */ /* 0x100fe20008010841 */
[--C-:B------:R-:W-:Y:S01]  /*eca0*/  FFMA.FTZ R167, R21, UR46, -R65.reuse ;  /* 0x0000002e15a77c23 */ /* 0x100fe20008010841 */
[--C-:B------:R-:W-:Y:S01]  /*ecb0*/  FFMA.FTZ R20, R20, UR46, -R65.reuse ;  /* 0x0000002e14147c23 */ /* 0x100fe20008010841 */
[----:B--2---:R-:W-:Y:S01]  /*ecc0*/  FADD.FTZ R5, R51, R38 ;  /* 0x0000002633057221 */ /* 0x004fe20000010000 */
[--C-:B------:R-:W-:Y:S01]  /*ecd0*/  FFMA.FTZ R169, R27, UR46, -R65.reuse ;  /* 0x0000002e1ba97c23 */ /* 0x100fe20008010841 */
[----:B------:R-:W-:Y:S01]  /*ece0*/  FFMA.FTZ R177, R7, UR46, -R65 ;  /* 0x0000002e07b17c23 */ /* 0x000fe20008010841 */
[----:B------:R-:W0:Y:S01]  /*ecf0*/  MUFU.EX2 R6, R6 ;  /* 0x0000000600067308 */ /* 0x000e220000000800 */
[----:B---3--:R-:W-:Y:S01]  /*ed00*/  FADD.FTZ R38, R164, R5 ;  /* 0x00000005a4267221 */ /* 0x008fe20000010000 */
[--C-:B------:R-:W-:Y:S01]  /*ed10*/  FFMA.FTZ R26, R26, UR46, -R65.reuse ;  /* 0x0000002e1a1a7c23 */ /* 0x100fe20008010841 */
[--C-:B------:R-:W-:Y:S01]  /*ed20*/  FFMA.FTZ R171, R31, UR46, -R65.reuse ;  /* 0x0000002e1fab7c23 */ /* 0x100fe20008010841 */
[--C-:B------:R-:W-:Y:S01]  /*ed30*/  FFMA.FTZ R30, R30, UR46, -R65.reuse ;  /* 0x0000002e1e1e7c23 */ /* 0x100fe20008010841 */
[----:B------:R-:W-:Y:S01]  /*ed40*/  FADD.FTZ R5, R57, R38 ;  /* 0x0000002639057221 */ /* 0x000fe20000010000 */
[--C-:B------:R-:W-:Y:S01]  /*ed50*/  FFMA.FTZ R173, R35, UR46, -R65.reuse ;  /* 0x0000002e23ad7c23 */ /* 0x100fe20008010841 */
[----:B------:R-:W-:Y:S01]  /*ed60*/  FFMA.FTZ R34, R34, UR46, -R65 ;  /* 0x0000002e22227c23 */ /* 0x000fe20008010841 */
[----:B------:R-:W1:Y:S01]  /*ed70*/  MUFU.EX2 R163, R163 ;  /* 0x000000a300a37308 */ /* 0x000e620000000800 */
[----:B----4-:R-:W-:Y:S01]  /*ed80*/  FADD.FTZ R42, R166, R5 ;  /* 0x00000005a62a7221 */ /* 0x010fe20000010000 */
[--C-:B------:R-:W-:Y:S01]  /*ed90*/  FFMA.FTZ R175, R4, UR46, -R65.reuse ;  /* 0x0000002e04af7c23 */ /* 0x100fe20008010841 */
[--C-:B------:R-:W-:Y:S01]  /*eda0*/  FFMA.FTZ R4, R39, UR46, -R65.reuse ;  /* 0x0000002e27047c23 */ /* 0x100fe20008010841 */
[--C-:B------:R-:W-:Y:S01]  /*edb0*/  FFMA.FTZ R10, R10, UR46, -R65.reuse ;  /* 0x0000002e0a0a7c23 */ /* 0x100fe20008010841 */
[----:B-----5:R-:W-:Y:S01]  /*edc0*/  FADD.FTZ R7, R59, R42 ;  /* 0x0000002a3b077221 */ /* 0x020fe20000010000 */
        /* <DEDUP_REMOVED lines=13> */
[--C-:B------:R-:W-:Y:S01]  /*eea0*/  FFMA.FTZ R29, R29, UR46, -R65.reuse ;  /* 0x0000002e1d1d7c23 */ /* 0x100fe20008010841 */
[--C-:B------:R-:W-:Y:S01]  /*eeb0*/  FFMA.FTZ R32, R32, UR46, -R65.reuse ;  /* 0x0000002e20207c23 */ /* 0x100fe20008010841 */
[--C-:B------:R-:W-:Y:S01]  /*eec0*/  FFMA.FTZ R33, R33, UR46, -R65.reuse ;  /* 0x0000002e21217c23 */ /* 0x100fe20008010841 */
[----:B------:R-:W-:Y:S01]  /*eed0*/  FADD.FTZ R7, R67, R42 ;  /* 0x0000002a43077221 */ /* 0x000fe20000010000 */
[----:B------:R-:W-:Y:S01]  /*eee0*/  FFMA.FTZ R36, R36, UR46, -R65 ;  /* 0x0000002e24247c23 */ /* 0x000fe20008010841 */
[----:B------:R-:W1:Y:S01]  /*eef0*/  MUFU.EX2 R12, R12 ;  /* 0x0000000c000c7308 */ /* 0x000e620000000800 */
[----:B--2---:R-:W-:Y:S01]  /*ef00*/  FADD.FTZ R38, R8, R5 ;  /* 0x0000000508267221 */ /* 0x004fe20000010000 */
[----:B------:R-:W-:Y:S01]  /*ef10*/  FADD.FTZ R42, R172, R7 ;  /* 0x00000007ac2a7221 */ /* 0x000fe20000010000 */
[--C-:B------:R-:W-:Y:S01]  /*ef20*/  FFMA.FTZ R40, R40, UR46, -R65.reuse ;  /* 0x0000002e28287c23 */ /* 0x100fe20008010841 */
[--C-:B------:R-:W-:Y:S01]  /*ef30*/  FFMA.FTZ R44, R44, UR46, -R65.reuse ;  /* 0x0000002e2c2c7c23 */ /* 0x100fe20008010841 */
[--C-:B------:R-:W-:Y:S01]  /*ef40*/  FFMA.FTZ R56, R56, UR46, -R65.reuse ;  /* 0x0000002e38387c23 */ /* 0x100fe20008010841 */
[----:B------:R-:W-:Y:S01]  /*ef50*/  FADD.FTZ R7, R69, R42 ;  /* 0x0000002a45077221 */ /* 0x000fe20000010000 */
[----:B------:R-:W-:Y:S01]  /*ef60*/  FFMA.FTZ R58, R58, UR46, -R65 ;  /* 0x0000002e3a3a7c23 */ /* 0x000fe20008010841 */
[----:B------:R-:W2:Y:S01]  /*ef70*/  MUFU.EX2 R167, R167 ;  /* 0x000000a700a77308 */ /* 0x000ea20000000800 */
[----:B0-----:R-:W-:Y:S01]  /*ef80*/  FADD.FTZ R5, R165, R38 ;  /* 0x00000026a5057221 */ /* 0x001fe20000010000 */
[----:B------:R-:W-:Y:S01]  /*ef90*/  FADD.FTZ R42, R174, R7 ;  /* 0x00000007ae2a7221 */ /* 0x000fe20000010000 */
[----:B------:R-:W-:Y:S01]  /*efa0*/  VIADD R9, R92, 0xfffffffe ;  /* 0xfffffffe5c097836 */ /* 0x000fe20000000000 */
[----:B------:R-:W-:Y:S01]  /*efb0*/  F2FP.BF16.F32.PACK_AB R161, R6, R161 ;  /* 0x000000a106a1723e */ /* 0x000fe200000010ff */
[----:B------:R-:W-:Y:S01]  /*efc0*/  IMAD.MOV.U32 R92, RZ, RZ, R151 ;  /* 0x000000ffff5c7224 */ /* 0x000fe200078e0097 */
[----:B------:R-:W-:-:S02]  /*efd0*/  F2FP.BF16.F32.PACK_AB R163, R8, R163 ;  /* 0x000000a308a3723e */ /* 0x000fc400000010ff */
[----:B------:R-:W0:Y:S01]  /*efe0*/  MUFU.EX2 R20, R20 ;  /* 0x0000001400147308 */ /* 0x000e220000000800 */
[----:B-1----:R-:W-:Y:S01]  /*eff0*/  FADD.FTZ R38, R12, R5 ;  /* 0x000000050c267221 */ /* 0x002fe20000010000 */
[----:B------:R-:W-:Y:S02]  /*f000*/  ISETP.GE.AND P1, PT, R9, R194, PT ;  /* 0x000000c20900720c */ /* 0x000fe40003f26270 */
[----:B------:R-:W-:Y:S02]  /*f010*/  F2FP.BF16.F32.PACK_AB R160, R47, R160 ;  /* 0x000000a02fa0723e */ /* 0x000fe400000010ff */
[----:B------:R-:W-:Y:S02]  /*f020*/  F2FP.BF16.F32.PACK_AB R162, R51, R162 ;  /* 0x000000a233a2723e */ /* 0x000fe400000010ff */
[----:B------:R-:W1:Y:S01]  /*f030*/  MUFU.EX2 R169, R169 ;  /* 0x000000a900a97308 */ /* 0x000e620000000800 */
[----:B--2---:R-:W-:Y:S01]  /*f040*/  FADD.FTZ R5, R167, R38 ;  /* 0x00000026a7057221 */ /* 0x004fe20000010000 */
[----:B------:R-:W-:-:S02]  /*f050*/  F2FP.BF16.F32.PACK_AB R164, R57, R164 ;  /* 0x000000a439a4723e */ /* 0x000fc400000010ff */
[----:B------:R-:W-:Y:S02]  /*f060*/  F2FP.BF16.F32.PACK_AB R166, R59, R166 ;  /* 0x000000a63ba6723e */ /* 0x000fe400000010ff */
[----:B------:R-:W-:Y:S02]  /*f070*/  F2FP.BF16.F32.PACK_AB R168, R61, R168 ;  /* 0x000000a83da8723e */ /* 0x000fe400000010ff */
[----:B------:R-:W2:Y:S01]  /*f080*/  MUFU.EX2 R26, R26 ;  /* 0x0000001a001a7308 */ /* 0x000ea20000000800 */
[----:B0-----:R-:W-:Y:S01]  /*f090*/  FADD.FTZ R38, R20, R5 ;  /* 0x0000000514267221 */ /* 0x001fe20000010000 */
[----:B------:R-:W-:Y:S02]  /*f0a0*/  F2FP.BF16.F32.PACK_AB R170, R67, R170 ;  /* 0x000000aa43aa723e */ /* 0x000fe400000010ff */
[----:B------:R-:W-:Y:S02]  /*f0b0*/  F2FP.BF16.F32.PACK_AB R172, R69, R172 ;  /* 0x000000ac45ac723e */ /* 0x000fe400000010ff */
[----:B------:R-:W-:-:S02]  /*f0c0*/  F2FP.BF16.F32.PACK_AB R174, R41, R174 ;  /* 0x000000ae29ae723e */ /* 0x000fc400000010ff */
[----:B------:R-:W0:Y:S01]  /*f0d0*/  MUFU.EX2 R171, R171 ;  /* 0x000000ab00ab7308 */ /* 0x000e220000000800 */
[----:B-1----:R-:W-:Y:S01]  /*f0e0*/  FADD.FTZ R5, R169, R38 ;  /* 0x00000026a9057221 */ /* 0x002fe20000010000 */
[----:B------:R-:W-:Y:S02]  /*f0f0*/  F2FP.BF16.F32.PACK_AB R165, R12, R165 ;  /* 0x000000a50ca5723e */ /* 0x000fe400000010ff */
[----:B------:R-:W-:-:S04]  /*f100*/  F2FP.BF16.F32.PACK_AB R167, R20, R167 ;  /* 0x000000a714a7723e */ /* 0x000fc800000010ff */
[----:B------:R-:W1:Y:S01]  /*f110*/  MUFU.EX2 R30, R30 ;  /* 0x0000001e001e7308 */ /* 0x000e620000000800 */
[C---:B--2---:R-:W-:Y:S01]  /*f120*/  FADD.FTZ R38, R26.reuse, R5 ;  /* 0x000000051a267221 */ /* 0x044fe20000010000 */
[----:B------:R-:W-:Y:S01]  /*f130*/  FADD.FTZ R5, R41, R42 ;  /* 0x0000002a29057221 */ /* 0x000fe20000010000 */
[----:B------:R-:W-:-:S03]  /*f140*/  F2FP.BF16.F32.PACK_AB R169, R26, R169 ;  /* 0x000000a91aa9723e */ /* 0x000fc600000010ff */
[----:B------:R-:W-:Y:S01]  /*f150*/  FADD.FTZ R42, R176, R5 ;  /* 0x00000005b02a7221 */ /* 0x000fe20000010000 */
[----:B------:R-:W-:Y:S01]  /*f160*/  F2FP.BF16.F32.PACK_AB R176, R45, R176 ;  /* 0x000000b02db0723e */ /* 0x000fe200000010ff */
[----:B------:R-:W2:Y:S01]  /*f170*/  MUFU.EX2 R173, R173 ;  /* 0x000000ad00ad7308 */ /* 0x000ea20000000800 */
[----:B0-----:R-:W-:Y:S01]  /*f180*/  FADD.FTZ R3, R171, R38 ;  /* 0x00000026ab037221 */ /* 0x001fe20000010000 */
[----:B------:R-:W-:-:S04]  /*f190*/  FADD.FTZ R5, R45, R42 ;  /* 0x0000002a2d057221 */ /* 0x000fc80000010000 */
[----:B------:R-:W-:Y:S01]  /*f1a0*/  FADD.FTZ R42, R178, R5 ;  /* 0x00000005b22a7221 */ /* 0x000fe20000010000 */
[C---:B------:R-:W-:Y:S01]  /*f1b0*/  F2FP.BF16.F32.PACK_AB R178, R49.reuse, R178 ;  /* 0x000000b231b2723e */ /* 0x040fe200000010ff */
[----:B------:R-:W0:Y:S01]  /*f1c0*/  MUFU.EX2 R34, R34 ;  /* 0x0000002200227308 */ /* 0x000e220000000800 */
[C---:B-1----:R-:W-:Y:S01]  /*f1d0*/  FADD.FTZ R38, R30.reuse, R3 ;  /* 0x000000031e267221 */ /* 0x042fe20000010000 */
[----:B------:R-:W-:Y:S01]  /*f1e0*/  FADD.FTZ R5, R49, R42 ;  /* 0x0000002a31057221 */ /* 0x000fe20000010000 */
[----:B------:R-:W-:-:S03]  /*f1f0*/  F2FP.BF16.F32.PACK_AB R171, R30, R171 ;  /* 0x000000ab1eab723e */ /* 0x000fc600000010ff */
[----:B------:R-:W-:Y:S01]  /*f200*/  FADD.FTZ R42, R180, R5 ;  /* 0x00000005b42a7221 */ /* 0x000fe20000010000 */
[----:B------:R-:W-:Y:S01]  /*f210*/  F2FP.BF16.F32.PACK_AB R180, R53, R180 ;  /* 0x000000b435b4723e */ /* 0x000fe200000010ff */
[----:B------:R-:W1:Y:S01]  /*f220*/  MUFU.EX2 R175, R175 ;  /* 0x000000af00af7308 */ /* 0x000e620000000800 */
[----:B--2---:R-:W-:Y:S01]  /*f230*/  FADD.FTZ R3, R173, R38 ;  /* 0x00000026ad037221 */ /* 0x004fe20000010000 */
[----:B------:R-:W-:-:S06]  /*f240*/  FADD.FTZ R5, R53, R42 ;  /* 0x0000002a35057221 */ /* 0x000fcc0000010000 */
        /* <DEDUP_REMOVED lines=29> */
[----:B------:R-:W-:-:S06]  /*f420*/  F2FP.BF16.F32.PACK_AB R184, R77, R184 ;  /* 0x000000b84db8723e */ /* 0x000fcc00000010ff */
[----:B------:R-:W2:Y:S01]  /*f430*/  MUFU.EX2 R15, R15 ;  /* 0x0000000f000f7308 */ /* 0x000ea20000000800 */
[C---:B0-----:R-:W-:Y:S01]  /*f440*/  FADD.FTZ R38, R24.reuse, R3 ;  /* 0x0000000318267221 */ /* 0x041fe20000010000 */
[----:B------:R-:W-:-:S06]  /*f450*/  F2FP.BF16.F32.PACK_AB R181, R24, R181 ;  /* 0x000000b518b5723e */ /* 0x000fcc00000010ff */
[----:B------:R-:W0:Y:S01]  /*f460*/  MUFU.EX2 R79, R79 ;  /* 0x0000004f004f7308 */ /* 0x000e220000000800 */
[----:B-1----:R-:W-:-:S07]  /*f470*/  FADD.FTZ R42, R186, R5 ;  /* 0x00000005ba2a7221 */ /* 0x002fce0000010000 */
[----:B------:R-:W1:Y:S01]  /*f480*/  MUFU.EX2 R28, R28 ;  /* 0x0000001c001c7308 */ /* 0x000e620000000800 */
[----:B--2---:R-:W-:-:S07]  /*f490*/  FADD.FTZ R3, R15, R38 ;  /* 0x000000260f037221 */ /* 0x004fce0000010000 */
[----:B------:R-:W2:Y:S01]  /*f4a0*/  MUFU.EX2 R188, R188 ;  /* 0x000000bc00bc7308 */ /* 0x000ea20000000800 */
[C---:B0-----:R-:W-:Y:S01]  /*f4b0*/  FADD.FTZ R5, R79.reuse, R42 ;  /* 0x0000002a4f057221 */ /* 0x041fe20000010000 */
[----:B------:R-:W-:-:S06]  /*f4c0*/  F2FP.BF16.F32.PACK_AB R186, R79, R186 ;  /* 0x000000ba4fba723e */ /* 0x000fcc00000010ff */
        /* <DEDUP_REMOVED lines=26> */
[----:B--2---:R-:W-:-:S04]  /*f670*/  FADD.FTZ R8, R56, R5 ;  /* 0x0000000538087221 */ /* 0x004fc80000010000 */
[C---:B0-----:R-:W-:Y:S01]  /*f680*/  FADD.FTZ R8, R191.reuse, R8 ;  /* 0x00000008bf087221 */ /* 0x041fe20000010000 */
[----:B------:R-:W-:Y:S01]  /*f690*/  F2FP.BF16.F32.PACK_AB R191, R191, R56 ;  /* 0x00000038bfbf723e */ /* 0x000fe200000010ff */
[C---:B-1----:R-:W-:Y:S01]  /*f6a0*/  FADD.FTZ R3, R63.reuse, R42 ;  /* 0x0000002a3f037221 */ /* 0x042fe20000010000 */
[----:B------:R-:W-:Y:S01]  /*f6b0*/  F2FP.BF16.F32.PACK_AB R190, R63, R190 ;  /* 0x000000be3fbe723e */ /* 0x000fe200000010ff */
[----:B------:R-:W-:Y:S06]  /*f6c0*/  @!P1 BRA `(.L_x_7104) ;  /* 0x0000002c001c9947 */ /* 0x000fec0003800000 */
[----:B------:R-:W-:Y:S01]  /*f6d0*/  IMAD.MOV.U32 R10, RZ, RZ, R43 ;  /* 0x000000ffff0a7224 */ /* 0x000fe200078e002b */
[----:B------:R-:W-:Y:S01]  /*f6e0*/  MOV R11, R37 ;  /* 0x00000025000b7202 */ /* 0x000fe20000000f00 */
[----:B------:R-:W-:Y:S01]  /*f6f0*/  IMAD.MOV.U32 R4, RZ, RZ, R158 ;  /* 0x000000ffff047224 */ /* 0x000fe200078e009e */
[----:B------:R-:W-:Y:S01]  /*f700*/  CS2R R150, SRZ ;  /* 0x0000000000967805 */ /* 0x000fe2000001ff00 */
[----:B------:R-:W-:Y:S01]  /*f710*/  IMAD.MOV.U32 R12, RZ, RZ, R157 ;  /* 0x000000ffff0c7224 */ /* 0x000fe200078e009d */
        /* <DEDUP_REMOVED lines=30> */
[----:B------:R-:W-:-:S07]  /*f900*/  CS2R R88, SRZ ;  /* 0x0000000000587805 */ /* 0x000fce000001ff00 */
.L_x_7116:
[----:B------:R-:W-:Y:S01]  /*f910*/  ISETP.NE.AND P1, PT, R12, 0x1, PT ;  /* 0x000000010c00780c */ /* 0x000fe20003f25270 */
[----:B------:R-:W-:Y:S05]  /*f920*/  YIELD ;  /* 0x0000000000007946 */ /* 0x000fea0003800000 */
[----:B------:R-:W-:Y:S02]  /*f930*/  SEL R5, RZ, 0x1, P1 ;  /* 0x00000001ff057807 */ /* 0x000fe40000800000 */
[----:B------:R-:W-:Y:S02]  /*f940*/  ISETP.NE.AND P1, PT, R195, RZ, PT ;  /* 0x000000ffc300720c */ /* 0x000fe40003f25270 */
[----:B------:R-:W-:-:S11]  /*f950*/  LOP3.LUT R158, R4, R5, RZ, 0x3c, !PT ;  /* 0x00000005049e7212 */ /* 0x000fd600078e3cff */
[----:B------:R-:W-:Y:S05]  /*f960*/  @P1 BRA `(.L_x_7105) ;  /* 0x00000000003c1947 */ /* 0x000fea0003800000 */
[----:B------:R-:W-:Y:S05]  /*f970*/  @!P0 BRA `(.L_x_7106) ;  /* 0x0000000000048947 */ /* 0x000fea0003800000 */
[----:B------:R-:W-:Y:S01]  /*f980*/  BPT.TRAP 0x1 ;  /* 0x000000040000795c */ /* 0x000fe20000300000 */
.L_x_7106:
        /* <DEDUP_REMOVED lines=8> */
.L_x_7107:
[----:B------:R-:W-:Y:S04]  /*fa10*/  BSSY B0, `(.L_x_7105) ;  /* 0x0000004000007945 */ /* 0x000fe80003800000 */
[----:B-1----:R-:W-:Y:S05]  /*fa20*/  @P2 BRA `(.L_x_7108) ;  /* 0x0000000000082947 */ /* 0x002fea0003800000 */
[----:B------:R-:W1:Y:S02]  /*fa30*/  SYNCS.PHASECHK.TRANS64.TRYWAIT P2, [R5+URZ+0x28830], R6 ;  /* 0x02883006050075a7 */ /* 0x000e64000804017f */
[----:B-1----:R-:W-:Y:S05]  /*fa40*/  @!P2 BRA `(.L_x_7109) ;  /* 0x000000e400e4a947 */ /* 0x002fea0003800000 */
.L_x_7108:
[----:B------:R-:W-:Y:S05]  /*fa50*/  BSYNC B0 ;  /* 0x0000000000007941 */ /* 0x000fea0003800000 */
.L_x_7105:
[----:B01----:R-:W0:Y:S01]  /*fa60*/  S2R R5, SR_TID.X ;  /* 0x0000000000057919 */ /* 0x003e220000002100 */
[----:B------:R-:W-:Y:S01]  /*fa70*/  VIADD R157, R12, 0x1 ;  /* 0x000000010c9d7836 */ /* 0x000fe20000000000 */
[----:B------:R-:W-:Y:S05]  /*fa80*/  WARPSYNC.ALL ;  /* 0x0000000000007948 */ /* 0x000fea0003800000 */
[C---:B------:R-:W-:Y:S01]  /*fa90*/  ISETP.NE.AND P2, PT, R157.reuse, 0x2, PT ;  /* 0x000000029d00780c */ /* 0x040fe20003f45270 */
[----:B------:R-:W-:Y:S02]  /*faa0*/  IMAD.MOV.U32 R7, RZ, RZ, 0x40000040 ;  /* 0x40000040ff077424 */ /* 0x000fe400078e00ff */
[----:B------:R-:W-:Y:S01]  /*fab0*/  IMAD.MOV.U32 R25, RZ, RZ, 0x40000040 ;  /* 0x40000040ff197424 */ /* 0x000fe200078e00ff */
[----:B------:R-:W-:Y:S01]  /*fac0*/  SEL R157, R157, RZ, P2 ;  /* 0x000000ff9d9d7207 */ /* 0x000fe20001000000 */
[----:B------:R-:W-:Y:S01]  /*fad0*/  IMAD.MOV.U32 R21, RZ, RZ, 0x40000040 ;  /* 0x40000040ff157424 */ /* 0x000fe200078e00ff */
[----:B------:R-:W-:Y:S01]  /*fae0*/  R2UR UR7, R7 ;  /* 0x00000000070772ca */ /* 0x000fe200000e0000 */
[----:B------:R-:W-:Y:S01]  /*faf0*/  IMAD.MOV.U32 R15, RZ, RZ, 0x40000040 ;  /* 0x40000040ff0f7424 */ /* 0x000fe200078e00ff */
[----:B------:R-:W-:Y:S01]  /*fb00*/  R2UR UR15, R25 ;  /* 0x00000000190f72ca */ /* 0x000fe200000e0000 */
[----:B------:R-:W-:Y:S01]  /*fb10*/  IMAD R6, R157, 0x800, R0 ;  /* 0x000008009d067824 */ /* 0x000fe200078e0200 */
[----:B------:R-:W-:-:S02]  /*fb20*/  R2UR UR31, R25 ;  /* 0x00000000191f72ca */ /* 0x000fc400000e0000 */
[----:B------:R-:W-:Y:S01]  /*fb30*/  R2UR UR11, R21 ;  /* 0x00000000150b72ca */ /* 0x000fe200000e0000 */
[C---:B------:R-:W-:Y:S01]  /*fb40*/  VIADD R20, R6.reuse, 0x2 ;  /* 0x0000000206147836 */ /* 0x040fe20000000000 */
[C---:B------:R-:W-:Y:S01]  /*fb50*/  IADD3 R24, R6.reuse, 0x4, RZ ;  /* 0x0000000406187810 */ /* 0x040fe20007ffe0ff */
[C---:B------:R-:W-:Y:S01]  /*fb60*/  VIADD R14, R6.reuse, 0x6 ;  /* 0x00000006060e7836 */ /* 0x040fe20000000000 */
[----:B------:R-:W-:Y:S02]  /*fb70*/  R2UR UR6, R6 ;  /* 0x00000000060672ca */ /* 0x000fe400000e0000 */
[----:B------:R-:W-:Y:S01]  /*fb80*/  R2UR UR14, R24 ;  /* 0x00000000180e72ca */ /* 0x000fe200000e0000 */
[----:B------:R-:W-:Y:S01]  /*fb90*/  VIADD R24, R6, 0x404 ;  /* 0x0000040406187836 */ /* 0x000fe20000000000 */
[----:B------:R-:W-:Y:S01]  /*fba0*/  R2UR UR10, R20 ;  /* 0x00000000140a72ca */ /* 0x000fe200000e0000 */
[----:B------:R-:W-:Y:S01]  /*fbb0*/  VIADD R20, R6, 0x400 ;  /* 0x0000040006147836 */ /* 0x000fe20000000000 */
[----:B------:R-:W-:Y:S01]  /*fbc0*/  R2UR UR18, R14 ;  /* 0x000000000e1272ca */ /* 0x000fe200000e0000 */
[----:B------:R-:W-:Y:S01]  /*fbd0*/  VIADD R14, R6, 0x402 ;  /* 0x00000402060e7836 */ /* 0x000fe20000000000 */
[----:B------:R-:W-:-:S02]  /*fbe0*/  R2UR UR30, R24 ;  /* 0x00000000181e72ca */ /* 0x000fc400000e0000 */
[----:B0-----:R-:W-:Y:S02]  /*fbf0*/  SHF.R.U32.HI R5, RZ, 0x7, R5 ;  /* 0x00000007ff057819 */ /* 0x001fe40000011605 */
[----:B------:R-:W-:Y:S02]  /*fc00*/  R2UR UR19, R15 ;  /* 0x000000000f1372ca */ /* 0x000fe400000e0000 */
[----:B------:R-:W-:Y:S01]  /*fc10*/  R2UR UR22, R20 ;  /* 0x00000000141672ca */ /* 0x000fe200000e0000 */
[----:B------:R-:W-:Y:S01]  /*fc20*/  VIADD R5, R5, 0x8 ;  /* 0x0000000805057836 */ /* 0x000fe20000000000 */
[----:B------:R-:W-:Y:S02]  /*fc30*/  R2UR UR23, R21 ;  /* 0x00000000151772ca */ /* 0x000fe400000e0000 */
[----:B------:R-:W-:Y:S02]  /*fc40*/  R2UR UR26, R14 ;  /* 0x000000000e1a72ca */ /* 0x000fe400000e0000 */
[----:B------:R0:W-:Y:S01]  /*fc50*/  BAR.SYNC.DEFER_BLOCKING R5, 0x100 ;  /* 0x000400050000751d */ /* 0x0001e20000010000 */
[----:B------:R-:W-:-:S02]  /*fc60*/  R2UR UR27, R15 ;  /* 0x000000000f1b72ca */ /* 0x000fc400000e0000 */
[----:B------:R-:W-:Y:S02]  /*fc70*/  IADD3 R6, R6, 0x406, RZ ;  /* 0x0000040606067810 */ /* 0x000fe40007ffe0ff */
[----:B------:R-:W-:Y:S02]  /*fc80*/  R2UR UR35, R7 ;  /* 0x00000000072372ca */ /* 0x000fe400000e0000 */
[----:B------:R-:W-:Y:S01]  /*fc90*/  R2UR UR34, R6 ;  /* 0x00000000062272ca */ /* 0x000fe200000e0000 */
        /* <DEDUP_REMOVED lines=27> */
.L_x_7111:
[----:B------:R-:W-:Y:S01]  /*fe50*/  SHF.L.U32 R4, R4, 0x1f, RZ ;  /* 0x0000001f04047819 */ /* 0x000fe200000006ff */
[----:B------:R-:W-:-:S04]  /*fe60*/  IMAD R5, R12, 0x8, R156 ;  /* 0x000000080c057824 */ /* 0x000fc800078e029c */
[----:B------:R0:W1:Y:S01]  /*fe70*/  SYNCS.PHASECHK.TRANS64.TRYWAIT P1, [R5+URZ+0x28850], R4 ;  /* 0x02885004050075a7 */ /* 0x000062000802017f */
[----:B------:R-:W-:Y:S05]  /*fe80*/  @!P0 BRA `(.L_x_7112) ;  /* 0x0000000000048947 */ /* 0x000fea0003800000 */
[----:B------:R-:W-:Y:S01]  /*fe90*/  BPT.TRAP 0x1 ;  /* 0x000000040000795c */ /* 0x000fe20000300000 */
.L_x_7112:
[----:B-1----:R-:W-:Y:S05]  /*fea0*/  @P1 BRA `(.L_x_7110) ;  /* 0x0000000000081947 */ /* 0x002fea0003800000 */
[----:B------:R-:W1:Y:S02]  /*feb0*/  SYNCS.PHASECHK.TRANS64.TRYWAIT P1, [R5+URZ+0x28850], R4 ;  /* 0x02885004050075a7 */ /* 0x000e64000802017f */
[----:B-1----:R-:W-:Y:S05]  /*fec0*/  @!P1 BRA `(.L_x_7113) ;  /* 0x000000e000d89947 */ /* 0x002fea0003800000 */
.L_x_7110:
[----:B01----:R-:W-:Y:S01]  /*fed0*/  VIADD R4, R156, 0x400 ;  /* 0x000004009c047836 */ /* 0x003fe20000000000 */
[----:B------:R-:W-:Y:S05]  /*fee0*/  WARPSYNC.ALL ;  /* 0x0000000000007948 */ /* 0x000fea0003800000 */
[----:B------:R-:W-:Y:S01]  /*fef0*/  SHF.R.U32.HI R4, RZ, 0x4, R4 ;  /* 0x00000004ff047819 */ /* 0x000fe20000011604 */
[----:B------:R-:W-:Y:S01]  /*ff00*/  IMAD.MOV.U32 R5, RZ, RZ, 0x40000040 ;  /* 0x40000040ff057424 */ /* 0x000fe200078e00ff */
[----:B------:R-:W-:Y:S01]  /*ff10*/  WARPGROUP.ARRIVE ;  /* 0x00000000000079c5 */ /* 0x000fe20000000000 */
[----:B------:R-:W-:Y:S01]  /*ff20*/  IMAD.MOV.U32 R7, RZ, RZ, 0x40000040 ;  /* 0x40000040ff077424 */ /* 0x000fe200078e00ff */
[----:B------:R-:W-:-:S04]  /*ff30*/  LOP3.LUT R4, R4, 0x3fff, RZ, 0xc0, !PT ;  /* 0x00003fff04047812 */ /* 0x000fc800078ec0ff */
[----:B------:R-:W0:Y:S01]  /*ff40*/  S2R R13, SR_TID.X ;  /* 0x00000000000d7919 */ /* 0x000e220000002100 */
[----:B------:R-:W-:Y:S02]  /*ff50*/  R2UR UR7, R5 ;  /* 0x00000000050772ca */ /* 0x000fe400000e0000 */
[----:B------:R-:W-:Y:S02]  /*ff60*/  LOP3.LUT R4, R4, 0x4000000, RZ, 0xfc, !PT ;  /* 0x0400000004047812 */ /* 0x000fe400078efcff */
[----:B------:R-:W-:-:S03]  /*ff70*/  MOV R5, 0x40000040 ;  /* 0x4000004000057802 */ /* 0x000fc60000000f00 */
[----:B------:R-:W-:-:S04]  /*ff80*/  IMAD R4, R12, 0x800, R4 ;  /* 0x000008000c047824 */ /* 0x000fc800078e0204 */
[C---:B------:R-:W-:Y:S01]  /*ff90*/  VIADD R6, R4.reuse, 0x80 ;  /* 0x0000008004067836 */ /* 0x040fe20000000000 */
[----:B------:R-:W-:-:S13]  /*ffa0*/  R2UR UR6, R4 ;  /* 0x00000000040672ca */ /* 0x000fda00000e0000 */
[----:B------:R-:W-:Y:S01]  /*ffb0*/  HGMMA.64x128x16.F32.BF16 R88, R160, gdesc[UR4].tnspB, R88, gsb0 ;  /* 0x41e00004a0587df0 */ /* 0x000fe20008001858 */
[----:B------:R-:W-:Y:S01]  /*ffc0*/  R2UR UR6, R6 ;  /* 0x00000000060672ca */ /* 0x000fe200000e0000 */
[----:B------:R-:W-:Y:S01]  /*ffd0*/  VIADD R6, R4, 0x100 ;  /* 0x0000010004067836 */ /* 0x000fe20000000000 */
[----:B------:R-:W-:Y:S01]  /*ffe0*/  R2UR UR7, R7 ;  /* 0x00000000070772ca */ /* 0x000fe200000e0000 */
[----:B------:R-:W-:Y:S01]  /*fff0*/  IMAD.MOV.U32 R7, RZ, RZ, 0x40000040 ;  /* 0x40000040ff077424 */ /* 0x000fe200078e00ff */
[----:B0-----:R-:W-:Y:S01]  /*10000*/  SHF.R.U32.HI R13, RZ, 0x7, R13 ;  /* 0x00000007ff0d7819 */ /* 0x001fe2000001160d */
[----:B------:R-:W-:Y:S02]  /*10010*/  WARPGROUP.DEPBAR.LE gsb0, 0x0 ;  /* 0x00008000000079c5 */ /* 0x000fe40000010000 */
[----:B------:R-:W-:-:S08]  /*10020*/  WARPGROUP.ARRIVE ;  /* 0x00000000000079c5 */ /* 0x000fd00000000000 */
[----:B------:R-:W-:Y:S01]  /*10030*/  HGMMA.64x128x16.F32.BF16 R88, R164, gdesc[UR4].tnspB, R88, gsb0 ;  /* 0x41e00004a4587df0 */ /* 0x000fe20008001858 */
[----:B------:R-:W-:Y:S02]  /*10040*/  R2UR UR6, R6 ;  /* 0x00000000060672ca */ /* 0x000fe400000e0000 */
[----:B------:R-:W-:Y:S01]  /*10050*/  R2UR UR7, R7 ;  /* 0x00000000070772ca */ /* 0x000fe200000e0000 */
[----:B------:R-:W-:Y:S01]  /*10060*/  IMAD.MOV.U32 R7, RZ, RZ, 0x40000040 ;  /* 0x40000040ff077424 */ /* 0x000fe200078e00ff */
[----:B------:R-:W-:Y:S01]  /*10070*/  IADD3 R6, R4, 0x180, RZ ;  /* 0x0000018004067810 */ /* 0x000fe20007ffe0ff */
[----:B------:R-:W-:Y:S02]  /*10080*/  WARPGROUP.DEPBAR.LE gsb0, 0x0 ;  /* 0x00008000000079c5 */ /* 0x000fe40000010000 */
[----:B------:R-:W-:-:S08]  /*10090*/  WARPGROUP.ARRIVE ;  /* 0x00000000000079c5 */ /* 0x000fd00000000000 */
[----:B------:R-:W-:Y:S01]  /*100a0*/  HGMMA.64x128x16.F32.BF16 R88, R168, gdesc[UR4].tnspB, R88, gsb0 ;  /* 0x41e00004a8587df0 */ /* 0x000fe20008001858 */
[----:B------:R-:W-:Y:S01]  /*100b0*/  R2UR UR6, R6 ;  /* 0x00000000060672ca */ /* 0x000fe200000e0000 */
[----:B------:R-:W-:Y:S01]  /*100c0*/  VIADD R6, R4, 0x200 ;  /* 0x0000020004067836 */ /* 0x000fe20000000000 */
[----:B------:R-:W-:Y:S01]  /*100d0*/  R2UR UR7, R7 ;  /* 0x00000000070772ca */ /* 0x000fe200000e0000 */
[----:B------:R-:W-:Y:S01]  /*100e0*/  IMAD.MOV.U32 R7, RZ, RZ, 0x40000040 ;  /* 0x40000040ff077424 */ /* 0x000fe200078e00ff */
[----:B------:R-:W-:Y:S02]  /*100f0*/  WARPGROUP.DEPBAR.LE gsb0, 0x0 ;  /* 0x00008000000079c5 */ /* 0x000fe40000010000 */
[----:B------:R-:W-:-:S09]  /*10100*/  WARPGROUP.ARRIVE ;  /* 0x00000000000079c5 */ /* 0x000fd20000000000 */
        /* <DEDUP_REMOVED lines=9> */
[C---:B------:R-:W-:Y:S01]  /*101a0*/  VIADD R6, R4.reuse, 0x300 ;  /* 0x0000030004067836 */ /* 0x040fe20000000000 */
[----:B------:R-:W-:Y:S01]  /*101b0*/  R2UR UR7, R7 ;  /* 0x00000000070772ca */ /* 0x000fe200000e0000 */
[----:B------:R-:W-:Y:S02]  /*101c0*/  IMAD.MOV.U32 R7, RZ, RZ, 0x40000040 ;  /* 0x40000040ff077424 */ /* 0x000fe400078e00ff */
[----:B------:R-:W-:Y:S01]  /*101d0*/  VIADD R4, R4, 0x380 ;  /* 0x0000038004047836 */ /* 0x000fe20000000000 */
[----:B------:R-:W-:Y:S02]  /*101e0*/  WARPGROUP.DEPBAR.LE gsb0, 0x0 ;  /* 0x00008000000079c5 */ /* 0x000fe40000010000 */
[----:B------:R-:W-:-:S07]  /*101f0*/  WARPGROUP.ARRIVE ;  /* 0x00000000000079c5 */ /* 0x000fce0000000000 */
[----:B------:R-:W-:Y:S01]  /*10200*/  HGMMA.64x128x16.F32.BF16 R88, R180, gdesc[UR4].tnspB, R88, gsb0 ;  /* 0x41e00004b4587df0 */ /* 0x000fe20008001858 */
[----:B------:R-:W-:Y:S02]  /*10210*/  R2UR UR6, R6 ;  /* 0x00000000060672ca */ /* 0x000fe400000e0000 */
[----:B------:R-:W-:Y:S01]  /*10220*/  R2UR UR7, R7 ;  /* 0x00000000070772ca */ /* 0x000fe200000e0000 */
[----:B------:R-:W-:Y:S02]  /*10230*/  WARPGROUP.DEPBAR.LE gsb0, 0x0 ;  /* 0x00008000000079c5 */ /* 0x000fe40000010000 */
[----:B------:R-:W-:-:S10]  /*10240*/  WARPGROUP.ARRIVE ;  /* 0x00000000000079c5 */ /* 0x000fd40000000000 */
[----:B------:R-:W-:Y:S01]  /*10250*/  HGMMA.64x128x16.F32.BF16 R88, R184, gdesc[UR4].tnspB, R88, gsb0 ;  /* 0x41e00004b8587df0 */ /* 0x000fe20008001858 */
[----:B------:R-:W-:Y:S02]  /*10260*/  R2UR UR6, R4 ;  /* 0x00000000040672ca */ /* 0x000fe400000e0000 */
[----:B------:R-:W-:Y:S02]  /*10270*/  R2UR UR7, R5 ;  /* 0x00000000050772ca */ /* 0x000fe400000e0000 */
[----:B------:R-:W-:Y:S01]  /*10280*/  IADD3 R4, -R13, 0xb, RZ ;  /* 0x0000000b0d047810 */ /* 0x000fe20007ffe1ff */
[----:B------:R-:W-:Y:S02]  /*10290*/  WARPGROUP.DEPBAR.LE gsb0, 0x0 ;  /* 0x00008000000079c5 */ /* 0x000fe40000010000 */
[----:B------:R-:W-:-:S08]  /*102a0*/  WARPGROUP.ARRIVE ;  /* 0x00000000000079c5 */ /* 0x000fd00000000000 */
[----:B------:R-:W-:Y:S03]  /*102b0*/  HGMMA.64x128x16.F32.BF16 R88, R188, gdesc[UR4].tnspB, R88, gsb0 ;  /* 0x41e00004bc587df0 */ /* 0x000fe60008001858 */
[----:B------:R-:W-:Y:S02]  /*102c0*/  WARPGROUP.DEPBAR.LE gsb0, 0x0 ;  /* 0x00008000000079c5 */ /* 0x000fe40000010000 */
[----:B------:R0:W-:Y:S06]  /*102d0*/  BAR.ARV R4, 0x100 ;  /* 0x000400040000751d */ /* 0x0001ec0000002000 */
[----:B------:R-:W-:Y:S05]  /*102e0*/  @!P0 BRA `(.L_x_7114) ;  /* 0x0000000000048947 */ /* 0x000fea0003800000 */
[----:B------:R-:W-:Y:S01]  /*102f0*/  BPT.TRAP 0x1 ;  /* 0x000000040000795c */ /* 0x000fe20000300000 */
.L_x_7114:
        /* <DEDUP_REMOVED lines=72> */
[----:B------:R-:W-:-:S06]  /*10780*/  UMOV UR46, UR44 ;  /* 0x0000002c002e7c82 */ /* 0x000fcc0008000000 */
        /* <DEDUP_REMOVED lines=118> */
[----:B--2---:R-:W-:-:S03]  /*10ef0*/  FMNMX.FTZ R43, R79, R84, !PT ;  /* 0x000000544f2b7209 */ /* 0x004fc60007810000 */
[----:B------:R-:W1:Y:S01]  /*10f00*/  SHFL.BFLY PT, R84, R81, 0x2, 0x1f ;  /* 0x0c401f0051547f89 */ /* 0x000e6200000e0000 */
[----:B0-----:R-:W-:-:S05]  /*10f10*/  FMNMX.FTZ R82, R80, R43, !PT ;  /* 0x0000002b50527209 */ /* 0x001fca0007810000 */
[----:B------:R-:W0:Y:S01]  /*10f20*/  SHFL.BFLY PT, R37, R82, 0x2, 0x1f ;  /* 0x0c401f0052257f89 */ /* 0x000e2200000e0000 */
[----:B-1----:R-:W-:Y:S02]  /*10f30*/  FMNMX.FTZ R84, R81, R84, !PT ;  /* 0x0000005451547209 */ /* 0x002fe40007810000 */
[----:B0-----:R-:W-:-:S03]  /*10f40*/  FMNMX.FTZ R83, R82, R37, !PT ;  /* 0x0000002552537209 */ /* 0x001fc60007810000 */
        /* <DEDUP_REMOVED lines=8> */
[C---:B------:R-:W-:Y:S01]  /*10fd0*/  FADD.FTZ R10, -R43.reuse, R10 ;  /* 0x0000000a2b0a7221 */ /* 0x040fe20000010100 */
[----:B------:R-:W-:Y:S01]  /*10fe0*/  FMUL.FTZ R41, R43, UR46 ;  /* 0x0000002e2b297c20 */ /* 0x000fe20008410000 */
[----:B------:R-:W-:Y:S01]  /*10ff0*/  FMUL.FTZ R11, R11, UR46 ;  /* 0x0000002e0b0b7c20 */ /* 0x000fe20008410000 */
[----:B------:R-:W-:Y:S01]  /*11000*/  FFMA.FTZ R160, R4, UR46, -R81 ;  /* 0x0000002e04a07c23 */ /* 0x000fe20008010851 */
[----:B------:R-:W-:Y:S01]  /*11010*/  FMUL.FTZ R10, R10, UR46 ;  /* 0x0000002e0a0a7c20 */ /* 0x000fe20008410000 */
[----:B------:R-:W-:Y:S01]  /*11020*/  FFMA.FTZ R161, R6, UR46, -R41 ;  /* 0x0000002e06a17c23 */ /* 0x000fe20008010829 */
[--C-:B------:R-:W-:Y:S01]  /*11030*/  FFMA.FTZ R86, R5, UR46, -R81.reuse ;  /* 0x0000002e05567c23 */ /* 0x100fe20008010851 */
        /* <DEDUP_REMOVED lines=11> */
[----:B------:R-:W-:Y:S01]  /*110f0*/  FFMA.FTZ R165, R25, UR46, -R41 ;  /* 0x0000002e19a57c23 */ /* 0x000fe20008010829 */
[--C-:B------:R-:W-:Y:S01]  /*11100*/  FFMA.FTZ R84, R24, UR46, -R81.reuse ;  /* 0x0000002e18547c23 */ /* 0x100fe20008010851 */
[----:B------:R-:W-:Y:S01]  /*11110*/  FFMA.FTZ R174, R45, UR46, -R81 ;  /* 0x0000002e2dae7c23 */ /* 0x000fe20008010851 */
[----:B------:R-:W-:Y:S01]  /*11120*/  FFMA.FTZ R45, R26, UR46, -R41 ;  /* 0x0000002e1a2d7c23 */ /* 0x000fe20008010829 */
[----:B------:R-:W-:Y:S01]  /*11130*/  FFMA.FTZ R166, R27, UR46, -R81 ;  /* 0x0000002e1ba67c23 */ /* 0x000fe20008010851 */
[----:B------:R-:W-:Y:S01]  /*11140*/  FFMA.FTZ R167, R29, UR46, -R41 ;  /* 0x0000002e1da77c23 */ /* 0x000fe20008010829 */
[----:B------:R-:W-:Y:S01]  /*11150*/  FFMA.FTZ R172, R40, UR46, -R81 ;  /* 0x0000002e28ac7c23 */ /* 0x000fe20008010851 */
[----:B------:R-:W-:Y:S01]  /*11160*/  MUFU.EX2 R10, R10 ;  /* 0x0000000a000a7308 */ /* 0x000fe20000000800 */
[--C-:B------:R-:W-:Y:S01]  /*11170*/  FFMA.FTZ R40, R30, UR46, -R41.reuse ;  /* 0x0000002e1e287c23 */ /* 0x100fe20008010829 */
[----:B------:R-:W-:Y:S01]  /*11180*/  FFMA.FTZ R169, R33, UR46, -R41 ;  /* 0x0000002e21a97c23 */ /* 0x000fe20008010829 */
[--C-:B------:R-:W-:Y:S01]  /*11190*/  FFMA.FTZ R82, R32, UR46, -R81.reuse ;  /* 0x0000002e20527c23 */ /* 0x100fe20008010851 */
[----:B------:R-:W-:Y:S01]  /*111a0*/  FFMA.FTZ R32, R36, UR46, -R81 ;  /* 0x0000002e24207c23 */ /* 0x000fe20008010851 */
[----:B------:R-:W-:Y:S01]  /*111b0*/  FFMA.FTZ R36, R34, UR46, -R41 ;  /* 0x0000002e22247c23 */ /* 0x000fe20008010829 */
        /* <DEDUP_REMOVED lines=8> */
[--C-:B------:R-:W-:Y:S01]  /*11240*/  FFMA.FTZ R30, R48, UR46, -R41.reuse ;  /* 0x0000002e301e7c23 */ /* 0x100fe20008010829 */
[----:B------:R-:W-:Y:S01]  /*11250*/  FFMA.FTZ R177, R51, UR46, -R41 ;  /* 0x0000002e33b17c23 */ /* 0x000fe20008010829 */
[----:B------:R-:W0:Y:S01]  /*11260*/  MUFU.EX2 R86, R86 ;  /* 0x0000005600567308 */ /* 0x000e220000000800 */
[----:B------:R-:W-:Y:S01]  /*11270*/  FFMA.FTZ R27, R50, UR46, -R81 ;  /* 0x0000002e321b7c23 */ /* 0x000fe20008010851 */
[----:B------:R-:W-:Y:S01]  /*11280*/  FFMA.FTZ R29, R52, UR46, -R41 ;  /* 0x0000002e341d7c23 */ /* 0x000fe20008010829 */
[----:B------:R-:W-:Y:S01]  /*11290*/  FFMA.FTZ R178, R53, UR46, -R81 ;  /* 0x0000002e35b27c23 */ /* 0x000fe20008010851 */
[----:B------:R-:W-:Y:S01]  /*112a0*/  FFMA.FTZ R179, R55, UR46, -R41 ;  /* 0x0000002e37b37c23 */ /* 0x000fe20008010829 */
[----:B------:R-:W-:Y:S01]  /*112b0*/  FFMA.FTZ R24, R54, UR46, -R81 ;  /* 0x0000002e36187c23 */ /* 0x000fe20008010851 */
[----:B------:R-:W-:Y:S01]  /*112c0*/  FFMA.FTZ R26, R56, UR46, -R41 ;  /* 0x0000002e381a7c23 */ /* 0x000fe20008010829 */
[----:B------:R-:W-:Y:S01]  /*112d0*/  FFMA.FTZ R180, R57, UR46, -R81 ;  /* 0x0000002e39b47c23 */ /* 0x000fe20008010851 */
[----:B------:R-:W2:Y:S01]  /*112e0*/  MUFU.EX2 R49, R49 ;  /* 0x0000003100317308 */ /* 0x000ea20000000800 */
[----:B-1----:R-:W-:Y:S01]  /*112f0*/  FFMA.FTZ R8, R10, R8, R161 ;  /* 0x000000080a087223 */ /* 0x002fe200000100a1 */
[----:B------:R-:W-:Y:S01]  /*11300*/  FFMA.FTZ R181, R59, UR46, -R41 ;  /* 0x0000002e3bb57c23 */ /* 0x000fe20008010829 */
[----:B------:R-:W-:Y:S01]  /*11310*/  FFMA.FTZ R21, R58, UR46, -R81 ;  /* 0x0000002e3a157c23 */ /* 0x000fe20008010851 */
[----:B------:R-:W-:Y:S01]  /*11320*/  FFMA.FTZ R25, R60, UR46, -R41 ;  /* 0x0000002e3c197c23 */ /* 0x000fe20008010829 */
[----:B------:R-:W-:Y:S01]  /*11330*/  FFMA.FTZ R182, R61, UR46, -R81 ;  /* 0x0000002e3db67c23 */ /* 0x000fe20008010851 */
[----:B------:R-:W-:Y:S01]  /*11340*/  FFMA.FTZ R183, R63, UR46, -R41 ;  /* 0x0000002e3fb77c23 */ /* 0x000fe20008010829 */
[----:B------:R-:W-:Y:S01]  /*11350*/  FFMA.FTZ R14, R62, UR46, -R81 ;  /* 0x0000002e3e0e7c23 */ /* 0x000fe20008010851 */
[----:B------:R-:W1:Y:S01]  /*11360*/  MUFU.EX2 R162, R162 ;  /* 0x000000a200a27308 */ /* 0x000e620000000800 */
[----:B0-----:R-:W-:Y:S01]  /*11370*/  FADD.FTZ R3, R86, R3 ;  /* 0x0000000356037221 */ /* 0x001fe20000010000 */
[----:B------:R-:W-:Y:S01]  /*11380*/  FFMA.FTZ R20, R64, UR46, -R41 ;  /* 0x0000002e40147c23 */ /* 0x000fe20008010829 */
[----:B------:R-:W-:Y:S01]  /*11390*/  FFMA.FTZ R184, R65, UR46, -R81 ;  /* 0x0000002e41b87c23 */ /* 0x000fe20008010851 */
[----:B------:R-:W-:Y:S01]  /*113a0*/  FFMA.FTZ R185, R67, UR46, -R41 ;  /* 0x0000002e43b97c23 */ /* 0x000fe20008010829 */
[----:B------:R-:W-:Y:S01]  /*113b0*/  FFMA.FTZ R13, R66, UR46, -R81 ;  /* 0x0000002e420d7c23 */ /* 0x000fe20008010851 */
[----:B------:R-:W-:Y:S01]  /*113c0*/  FFMA.FTZ R15, R68, UR46, -R41 ;  /* 0x0000002e440f7c23 */ /* 0x000fe20008010829 */
[----:B------:R-:W-:Y:S01]  /*113d0*/  FFMA.FTZ R186, R69, UR46, -R81 ;  /* 0x0000002e45ba7c23 */ /* 0x000fe20008010851 */
[----:B------:R-:W0:Y:S01]  /*113e0*/  MUFU.EX2 R163, R163 ;  /* 0x000000a300a37308 */ /* 0x000e220000000800 */
[----:B--2---:R-:W-:Y:S01]  /*113f0*/  FADD.FTZ R8, R49, R8 ;  /* 0x0000000831087221 */ /* 0x004fe20000010000 */
[----:B------:R-:W-:Y:S01]  /*11400*/  FFMA.FTZ R187, R71, UR46, -R41 ;  /* 0x0000002e47bb7c23 */ /* 0x000fe20008010829 */
[--C-:B------:R-:W-:Y:S01]  /*11410*/  FFMA.FTZ R5, R70, UR46, -R81.reuse ;  /* 0x0000002e46057c23 */ /* 0x100fe20008010851 */
[----:B------:R-:W-:Y:S01]  /*11420*/  FFMA.FTZ R188, R73, UR46, -R81 ;  /* 0x0000002e49bc7c23 */ /* 0x000fe20008010851 */
[----:B------:R-:W-:Y:S01]  /*11430*/  FFMA.FTZ R189, R75, UR46, -R41 ;  /* 0x0000002e4bbd7c23 */ /* 0x000fe20008010829 */
[----:B------:R-:W-:Y:S01]  /*11440*/  FFMA.FTZ R4, R74, UR46, -R81 ;  /* 0x0000002e4a047c23 */ /* 0x000fe20008010851 */
[----:B------:R-:W-:Y:S01]  /*11450*/  IMAD R42, R157, 0x8, R156 ;  /* 0x000000089d2a7824 */ /* 0x000fe200078e029c */
[----:B------:R-:W2:Y:S01]  /*11460*/  MUFU.EX2 R85, R85 ;  /* 0x0000005500557308 */ /* 0x000ea20000000800 */
[----:B-1----:R-:W-:Y:S01]  /*11470*/  FADD.FTZ R6, R162, R3 ;  /* 0x00000003a2067221 */ /* 0x002fe20000010000 */
[----:B------:R-:W-:Y:S01]  /*11480*/  FFMA.FTZ R190, R77, UR46, -R81 ;  /* 0x0000002e4dbe7c23 */ /* 0x000fe20008010851 */
[----:B------:R-:W-:Y:S01]  /*11490*/  FFMA.FTZ R191, R79, UR46, -R41 ;  /* 0x0000002e4fbf7c23 */ /* 0x000fe20008010829 */
[----:B------:R-:W-:-:S02]  /*114a0*/  IMAD.U32 R44, RZ, RZ, UR38 ;  /* 0x00000026ff2c7e24 */ /* 0x000fc4000f8e00ff */
[----:B------:R-:W-:Y:S02]  /*114b0*/  FFMA.FTZ R35, R78, UR46, -R81 ;  /* 0x0000002e4e237c23 */ /* 0x000fe40008010851 */
        /* <DEDUP_REMOVED lines=90> */
[----:B------:R-:W-:-:S05]  /*11a60*/  VIADD R3, R42, 0x28840 ;  /* 0x000288402a037836 */ /* 0x000fca0000000000 */
[----:B------:R-:W-:Y:S01]  /*11a70*/  PRMT R3, R44, 0x654, R3 ;  /* 0x000006542c037816 */ /* 0x000fe20000000003 */
[----:B------:R-:W2:Y:S01]  /*11a80*/  MUFU.EX2 R15, R15 ;  /* 0x0000000f000f7308 */ /* 0x000ea20000000800 */
[----:B-1----:R-:W-:Y:S02]  /*11a90*/  FADD.FTZ R8, R185, R8 ;  /* 0x00000008b9087221 */ /* 0x002fe40000010000 */
[----:B------:R1:W-:Y:S05]  /*11aa0*/  SYNCS.ARRIVE.TRANS64.RED.A1T0 RZ, [R3+URZ], RZ ;  /* 0x000000ff03ff79a7 */ /* 0x0003ea000810043f */
[----:B------:R-:W3:Y:S01]  /*11ab0*/  MUFU.EX2 R186, R186 ;  /* 0x000000ba00ba7308 */ /* 0x000ee20000000800 */
[----:B0-----:R-:W-:Y:S01]  /*11ac0*/  FADD.FTZ R39, R13, R38 ;  /* 0x000000260d277221 */ /* 0x001fe20000010000 */
[----:B------:R-:W-:-:S06]  /*11ad0*/  FFMA.FTZ R38, R80, UR46, -R41 ;  /* 0x0000002e50267c23 */ /* 0x000fcc0008010829 */
[----:B------:R-:W0:Y:S01]  /*11ae0*/  MUFU.EX2 R187, R187 ;  /* 0x000000bb00bb7308 */ /* 0x000e220000000800 */
[----:B--2---:R-:W-:-:S07]  /*11af0*/  FADD.FTZ R8, R15, R8 ;  /* 0x000000080f087221 */ /* 0x004fce0000010000 */
[----:B------:R-:W1:Y:S01]  /*11b00*/  MUFU.EX2 R5, R5 ;  /* 0x0000000500057308 */ /* 0x000e620000000800 */
[----:B---3--:R-:W-:-:S07]  /*11b10*/  FADD.FTZ R42, R186, R39 ;  /* 0x00000027ba2a7221 */ /* 0x008fce0000010000 */
        /* <DEDUP_REMOVED lines=22> */
.L_x_7115:
[----:B------:R-:W-:Y:S01]  /*11c80*/  IMAD R12, R12, 0x8, R156 ;  /* 0x000000080c0c7824 */ /* 0x000fe200078e029c */
[----:B------:R-:W-:Y:S01]  /*11c90*/  ISETP.GT.AND P1, PT, R9, R194, PT ;  /* 0x000000c20900720c */ /* 0x000fe20003f24270 */
[----:B------:R-:W-:Y:S01]  /*11ca0*/  IMAD.U32 R39, RZ, RZ, UR38 ;  /* 0x00000026ff277e24 */ /* 0x000fe2000f8e00ff */
[----:B------:R-:W-:Y:S01]  /*11cb0*/  F2FP.BF16.F32.PACK_AB R188, R4, R188 ;  /* 0x000000bc04bc723e */ /* 0x000fe200000010ff */
[----:B------:R-:W-:Y:S02]  /*11cc0*/  VIADD R12, R12, 0x28860 ;  /* 0x000288600c0c7836 */ /* 0x000fe40000000000 */
[-C--:B------:R-:W-:Y:S01]  /*11cd0*/  FMUL.FTZ R88, R88, R11.reuse ;  /* 0x0000000b58587220 */ /* 0x080fe20000410000 */
[-C--:B------:R-:W-:Y:S01]  /*11ce0*/  FMUL.FTZ R89, R89, R11.reuse ;  /* 0x0000000b59597220 */ /* 0x080fe20000410000 */
[-C--:B------:R-:W-:Y:S01]  /*11cf0*/  FMUL.FTZ R92, R92, R11.reuse ;  /* 0x0000000b5c5c7220 */ /* 0x080fe20000410000 */
[-C--:B------:R-:W-:Y:S01]  /*11d00*/  FMUL.FTZ R93, R93, R11.reuse ;  /* 0x0000000b5d5d7220 */ /* 0x080fe20000410000 */
[----:B------:R-:W-:Y:S01]  /*11d10*/  PRMT R12, R39, 0x654, R12 ;  /* 0x00000654270c7816 */ /* 0x000fe2000000000c */
[-C--:B------:R-:W-:Y:S01]  /*11d20*/  FMUL.FTZ R96, R96, R11.reuse ;  /* 0x0000000b60607220 */ /* 0x080fe20000410000 */
[-C--:B------:R-:W-:Y:S01]  /*11d30*/  FMUL.FTZ R97, R97, R11.reuse ;  /* 0x0000000b61617220 */ /* 0x080fe20000410000 */
        /* <DEDUP_REMOVED lines=65> */
[----:B------:R-:W-:Y:S01]  /*12150*/  F2FP.BF16.F32.PACK_AB R163, R46, R163 ;  /* 0x000000a32ea3723e */ /* 0x000fe200000010ff */
[----:B0-----:R-:W-:Y:S01]  /*12160*/  IMAD.MOV.U32 R12, RZ, RZ, R157 ;  /* 0x000000ffff0c7224 */ /* 0x001fe200078e009d */
        /* <DEDUP_REMOVED lines=29> */
.L_x_7104:
[----:B------:R-:W-:Y:S05]  /*12340*/  WARPSYNC.ALL ;  /* 0x0000000000007948 */ /* 0x000fea0003800000 */
[----:B------:R-:W-:Y:S06]  /*12350*/  BAR.ARV 0x8, 0x180 ;  /* 0x0206000000007b1d */ /* 0x000fec0000002000 */
[----:B------:R-:W-:Y:S05]  /*12360*/  @!P0 BRA `(.L_x_7117) ;  /* 0x0000000000048947 */ /* 0x000fea0003800000 */
[----:B------:R-:W-:Y:S01]  /*12370*/  BPT.TRAP 0x1 ;  /* 0x000000040000795c */ /* 0x000fe20000300000 */
.L_x_7117:
[----:B------:R-:W-:Y:S01]  /*12380*/  IMAD R9, R157, 0x8, R156 ;  /* 0x000000089d097824 */ /* 0x000fe200078e029c */
[----:B------:R-:W-:-:S04]  /*12390*/  SHF.L.U32 R0, R158, 0x1f, RZ ;  /* 0x0000001f9e007819 */ /* 0x000fc800000006ff */
[----:B------:R0:W1:Y:S01]  /*123a0*/  SYNCS.PHASECHK.TRANS64.TRYWAIT P1, [R9+URZ+0x28850], R0 ;  /* 0x02885000090075a7 */ /* 0x000062000802017f */
[----:B------:R-:W-:Y:S05]  /*123b0*/  @!P0 BRA `(.L_x_7118) ;  /* 0x0000000000048947 */ /* 0x000fea0003800000 */
[----:B------:R-:W-:Y:S01]  /*123c0*/  BPT.TRAP 0x1 ;  /* 0x000000040000795c */ /* 0x000fe20000300000 */
.L_x_7118:
[----:B------:R-:W-:-:S05]  /*123d0*/  VIADD R156, R156, 0x400 ;  /* 0x000004009c9c7836 */ /* 0x000fca0000000000 */
[----:B------:R-:W-:-:S04]  /*123e0*/  SHF.R.U32.HI R156, RZ, 0x4, R156 ;  /* 0x00000004ff9c7819 */ /* 0x000fc8000001169c */
[----:B------:R-:W-:-:S04]  /*123f0*/  LOP3.LUT R156, R156, 0x3fff, RZ, 0xc0, !PT ;  /* 0x00003fff9c9c7812 */ /* 0x000fc800078ec0ff */
[----:B------:R-:W-:Y:S01]  /*12400*/  LOP3.LUT R156, R156, 0x4000000, RZ, 0xfc, !PT ;  /* 0x040000009c9c7812 */ /* 0x000fe200078efcff */
[----:B-1----:R-:W-:Y:S06]  /*12410*/  @P1 BRA `(.L_x_7119) ;  /* 0x0000000000081947 */ /* 0x002fec0003800000 */
[----:B------:R-:W1:Y:S02]  /*12420*/  SYNCS.PHASECHK.TRANS64.TRYWAIT P1, [R9+URZ+0x28850], R0 ;  /* 0x02885000090075a7 */ /* 0x000e64000802017f */
[----:B-1----:R-:W-:Y:S05]  /*12430*/  @!P1 BRA `(.L_x_7120) ;  /* 0x000000bc00909947 */ /* 0x002fea0003800000 */
.L_x_7119:
        /* <DEDUP_REMOVED lines=10> */
[----:B------:R-:W-:Y:S02]  /*124e0*/  IMAD.MOV.U32 R69, RZ, RZ, RZ ;  /* 0x000000ffff457224 */ /* 0x000fe400078e00ff */
[----:B------:R-:W-:-:S06]  /*124f0*/  IMAD.U32 R13, RZ, RZ, UR46 ;  /* 0x0000002eff0d7e24 */ /* 0x000fcc000f8e00ff */
[----:B------:R-:W-:Y:S01]  /*12500*/  HGMMA.64x128x16.F32.BF16 R88, R160, gdesc[UR4].tnspB, R88, gsb0 ;  /* 0x41e00004a0587df0 */ /* 0x000fe20008001858 */
[----:B------:R-:W-:Y:S02]  /*12510*/  R2UR UR6, R6 ;  /* 0x00000000060672ca */ /* 0x000fe400000e0000 */
[----:B------:R-:W-:Y:S01]  /*12520*/  R2UR UR7, R7 ;  /* 0x00000000070772ca */ /* 0x000fe200000e0000 */
[----:B------:R-:W-:Y:S01]  /*12530*/  IMAD.MOV.U32 R7, RZ, RZ, 0x40000040 ;  /* 0x40000040ff077424 */ /* 0x000fe200078e00ff */
[----:B------:R-:W-:Y:S01]  /*12540*/  IADD3 R6, R4, 0x100, RZ ;  /* 0x0000010004067810 */ /* 0x000fe20007ffe0ff */
[----:B0-----:R-:W-:Y:S01]  /*12550*/  FADD.FTZ R0, R0, R3 ;  /* 0x0000000300007221 */ /* 0x001fe20000010000 */
[----:B------:R-:W-:Y:S01]  /*12560*/  IMAD.MOV.U32 R3, RZ, RZ, -0x800000 ;  /* 0xff800000ff037424 */ /* 0x000fe200078e00ff */
[----:B------:R-:W-:Y:S02]  /*12570*/  WARPGROUP.DEPBAR.LE gsb0, 0x0 ;  /* 0x00008000000079c5 */ /* 0x000fe40000010000 */
[----:B------:R-:W-:-:S06]  /*12580*/  WARPGROUP.ARRIVE ;  /* 0x00000000000079c5 */ /* 0x000fcc0000000000 */
        /* <DEDUP_REMOVED lines=25> */
[----:B------:R-:W-:Y:S01]  /*12720*/  VIADD R4, R4, 0x380 ;  /* 0x0000038004047836 */ /* 0x000fe20000000000 */
[----:B------:R-:W-:Y:S01]  /*12730*/  MOV R7, 0x40000040 ;  /* 0x4000004000077802 */ /* 0x000fe20000000f00 */
[----:B------:R-:W-:Y:S02]  /*12740*/  WARPGROUP.DEPBAR.LE gsb0, 0x0 ;  /* 0x00008000000079c5 */ /* 0x000fe40000010000 */
[----:B------:R-:W-:-:S08]  /*12750*/  WARPGROUP.ARRIVE ;  /* 0x00000000000079c5 */ /* 0x000fd00000000000 */
[----:B------:R-:W-:Y:S01]  /*12760*/  HGMMA.64x128x16.F32.BF16 R88, R180, gdesc[UR4].tnspB, R88, gsb0 ;  /* 0x41e00004b4587df0 */ /* 0x000fe20008001858 */
[----:B------:R-:W-:Y:S01]  /*12770*/  R2UR UR6, R6 ;  /* 0x00000000060672ca */ /* 0x000fe200000e0000 */
[----:B------:R-:W-:Y:S01]  /*12780*/  IMAD.MOV.U32 R6, RZ, RZ, RZ ;  /* 0x000000ffff067224 */ /* 0x000fe200078e00ff */
[----:B------:R-:W-:Y:S01]  /*12790*/  R2UR UR7, R7 ;  /* 0x00000000070772ca */ /* 0x000fe200000e0000 */
[----:B------:R-:W-:Y:S02]  /*127a0*/  WARPGROUP.DEPBAR.LE gsb0, 0x0 ;  /* 0x00008000000079c5 */ /* 0x000fe40000010000 */
[----:B------:R-:W-:-:S10]  /*127b0*/  WARPGROUP.ARRIVE ;  /* 0x00000000000079c5 */ /* 0x000fd40000000000 */
[----:B------:R-:W-:Y:S01]  /*127c0*/  HGMMA.64x128x16.F32.BF16 R88, R184, gdesc[UR4].tnspB, R88, gsb0 ;  /* 0x41e00004b8587df0 */ /* 0x000fe20008001858 */
[----:B------:R-:W-:Y:S02]  /*127d0*/  R2UR UR6, R4 ;  /* 0x00000000040672ca */ /* 0x000fe400000e0000 */
[----:B------:R-:W-:Y:S02]  /*127e0*/  R2UR UR7, R5 ;  /* 0x00000000050772ca */ /* 0x000fe400000e0000 */
[----:B------:R-:W0:Y:S02]  /*127f0*/  SHFL.BFLY PT, R5, R8, 0x2, 0x1f ;  /* 0x0c401f0008057f89 */ /* 0x000e2400000e0000 */
[----:B0-----:R-:W-:Y:S01]  /*12800*/  FADD.FTZ R4, R5, R8 ;  /* 0x0000000805047221 */ /* 0x001fe20000010000 */
[----:B------:R-:W-:Y:S01]  /*12810*/  IMAD.U32 R8, RZ, RZ, UR46 ;  /* 0x0000002eff087e24 */ /* 0x000fe2000f8e00ff */
[----:B------:R-:W0:Y:S04]  /*12820*/  SHFL.BFLY PT, R5, R0, 0x1, 0x1f ;  /* 0x0c201f0000057f89 */ /* 0x000e2800000e0000 */
[----:B------:R-:W1:Y:S01]  /*12830*/  SHFL.BFLY PT, R7, R4, 0x1, 0x1f ;  /* 0x0c201f0004077f89 */ /* 0x000e6200000e0000 */
[----:B0-----:R-:W-:Y:S01]  /*12840*/  FADD.FTZ R10, R0, R5 ;  /* 0x00000005000a7221 */ /* 0x001fe20000010000 */
[----:B------:R-:W-:-:S02]  /*12850*/  IMAD.MOV.U32 R0, RZ, RZ, -0x800000 ;  /* 0xff800000ff007424 */ /* 0x000fc400078e00ff */
[----:B-1----:R-:W-:Y:S02]  /*12860*/  FADD.FTZ R11, R4, R7 ;  /* 0x00000007040b7221 */ /* 0x002fe40000010000 */
[----:B------:R-:W-:-:S03]  /*12870*/  FSETP.NE.FTZ.AND P1, PT, R10, RZ, PT ;  /* 0x000000ff0a00720b */ /* 0x000fc60003f35000 */
        /* <DEDUP_REMOVED lines=13> */
[----:B------:R-:W-:Y:S03]  /*12950*/  HGMMA.64x128x16.F32.BF16 R88, R188, gdesc[UR4].tnspB, R88, gsb0 ;  /* 0x41e00004bc587df0 */ /* 0x000fe60008001858 */
[----:B------:R-:W-:Y:S02]  /*12960*/  WARPGROUP.DEPBAR.LE gsb0, 0x0 ;  /* 0x00008000000079c5 */ /* 0x000fe40000010000 */
[----:B--23--:R-:W-:Y:S05]  /*12970*/  @!P0 BRA `(.L_x_7121) ;  /* 0x0000000000048947 */ /* 0x00cfea0003800000 */
[----:B------:R-:W-:Y:S01]  /*12980*/  BPT.TRAP 0x1 ;  /* 0x000000040000795c */ /* 0x000fe20000300000 */
.L_x_7121:
[----:B------:R-:W-:Y:S01]  /*12990*/  IMAD.U32 R5, RZ, RZ, UR38 ;  /* 0x00000026ff057e24 */ /* 0x000fe2000f8e00ff */
[----:B------:R-:W-:Y:S01]  /*129a0*/  IADD3 R4, R9, 0x28860, RZ ;  /* 0x0002886009047810 */ /* 0x000fe20007ffe0ff */
        /* <DEDUP_REMOVED lines=36> */
[-C--:B0-----:R-:W-:Y:S01]  /*12bf0*/  FMUL.FTZ R70, R90, R6.reuse ;  /* 0x000000065a467220 */ /* 0x081fe20000410000 */
        /* <DEDUP_REMOVED lines=34> */
[----:B------:R-:W-:Y:S01]  /*12e20*/  UIADD3 UR39, UR39, 0x1, URZ ;  /* 0x0000000127277890 */ /* 0x000fe2000fffe03f */
[----:B-1----:R-:W-:-:S11]  /*12e30*/  SEL R157, R157, RZ, P1 ;  /* 0x000000ff9d9d7207 */ /* 0x002fd60000800000 */
.L_x_7057:
[----:B------:R-:W-:Y:S05]  /*12e40*/  WARPSYNC.ALL ;  /* 0x0000000000007948 */ /* 0x000fea0003800000 */
[----:B------:R-:W1:Y:S08]  /*12e50*/  S2UR UR38, SR_CgaCtaId ;  /* 0x00000000002679c3 */ /* 0x000e700000008800 */
[----:B------:R-:W-:Y:S06]  /*12e60*/  BAR.SYNC.DEFER_BLOCKING 0x5, 0x180 ;  /* 0x0146000000007b1d */ /* 0x000fec0000010000 */
[----:B------:R-:W-:Y:S01]  /*12e70*/  UMOV UR4, 0x400 ;  /* 0x0000040000047882 */ /* 0x000fe20000000000 */
[----:B------:R-:W-:Y:S01]  /*12e80*/  BSSY B0, `(.L_x_7122) ;  /* 0x00002f0000007945 */ /* 0x000fe20003800000 */
[----:B-1----:R-:W-:-:S06]  /*12e90*/  ULEA UR4, UR38, UR4, 0x18 ;  /* 0x0000000426047291 */ /* 0x002fcc000f8ec03f */
[----:B------:R-:W-:-:S05]  /*12ea0*/  IMAD.U32 R156, RZ, RZ, UR4 ;  /* 0x00000004ff9c7e24 */ /* 0x000fca000f8e00ff */
[----:B------:R1:W3:Y:S01]  /*12eb0*/  LDS.128 R28, [R156+0x288d0] ;  /* 0x0288d0009c1c7984 */ /* 0x0002e20000000c00 */
[----:B------:R-:W-:Y:S06]  /*12ec0*/  BAR.ARV 0x4, 0x180 ;  /* 0x0106000000007b1d */ /* 0x000fec0000002000 */
[----:B------:R-:W-:Y:S05]  /*12ed0*/  @P0 BRA `(.L_x_7123) ;  /* 0x0000002000a40947 */ /* 0x000fea0003800000 */
[----:B------:R-:W0:Y:S01]  /*12ee0*/  LDL R4, [R1+0x20] ;  /* 0x0000200001047983 */ /* 0x000e220000100800 */
[----:B------:R-:W-:Y:S01]  /*12ef0*/  ULDC UR4, c[0x0][0xad4] ;  /* 0x0002b50000047ab9 */ /* 0x000fe20000000800 */
[----:B------:R-:W-:Y:S01]  /*12f00*/  F2FP.BF16.F32.PACK_AB R34, R61, R60 ;  /* 0x0000003c3d22723e */ /* 0x000fe200000010ff */
[----:B------:R-:W4:Y:S01]  /*12f10*/  S2R R5, SR_SWINHI ;  /* 0x0000000000057919 */ /* 0x000f220000002f00 */
[----:B------:R-:W-:Y:S02]  /*12f20*/  F2FP.BF16.F32.PACK_AB R36, R63, R62 ;  /* 0x0000003e3f24723e */ /* 0x000fe400000010ff */
[----:B------:R-:W-:Y:S02]  /*12f30*/  MOV R92, R156 ;  /* 0x0000009c005c7202 */ /* 0x000fe40000000f00 */
[----:B----4-:R-:W-:-:S03]  /*12f40*/  MOV R93, R5 ;  /* 0x00000005005d7202 */ /* 0x010fc60000000f00 */
[----:B0-----:R-:W-:-:S03]  /*12f50*/  IMAD.WIDE R8, R4, 0x2, R92 ;  /* 0x0000000204087825 */ /* 0x001fc600078e025c */
[C---:B------:R-:W-:Y:S02]  /*12f60*/  IADD3 R37, P0, R8.reuse, 0x40, RZ ;  /* 0x0000004008257810 */ /* 0x040fe40007f1e0ff */
[C---:B------:R-:W-:Y:S02]  /*12f70*/  IADD3 R35, P5, R8.reuse, 0x20, RZ ;  /* 0x0000002008237810 */ /* 0x040fe40007fbe0ff */
[----:B------:R-:W-:Y:S01]  /*12f80*/  IADD3 R39, P1, R8, 0x60, RZ ;  /* 0x0000006008277810 */ /* 0x000fe20007f3e0ff */
[--C-:B------:R-:W-:Y:S01]  /*12f90*/  IMAD.X R25, RZ, RZ, R9.reuse, P0 ;  /* 0x000000ffff197224 */ /* 0x100fe200000e0609 */
[----:B------:R-:W-:Y:S01]  /*12fa0*/  ISETP.NE.AND P0, PT, R204, RZ, PT ;  /* 0x000000ffcc00720c */ /* 0x000fe20003f05270 */
[--C-:B------:R-:W-:Y:S01]  /*12fb0*/  IMAD.X R27, RZ, RZ, R9.reuse, P5 ;  /* 0x000000ffff1b7224 */ /* 0x100fe200028e0609 */
[----:B------:R-:W-:Y:S01]  /*12fc0*/  LOP3.LUT R11, R8, 0x380, RZ, 0xc0, !PT ;  /* 0x00000380080b7812 */ /* 0x000fe200078ec0ff */
[----:B------:R-:W-:Y:S01]  /*12fd0*/  IMAD.X R15, RZ, RZ, R9, P1 ;  /* 0x000000ffff0f7224 */ /* 0x000fe200008e0609 */
[----:B------:R-:W-:Y:S01]  /*12fe0*/  SEL R204, R204, UR4, P0 ;  /* 0x00000004cccc7c07 */ /* 0x000fe20008000000 */
[----:B------:R-:W-:Y:S05]  /*12ff0*/  WARPSYNC.ALL ;  /* 0x0000000000007948 */ /* 0x000fea0003800000 */
[----:B------:R-:W-:Y:S01]  /*13000*/  LOP3.LUT R4, R35, 0x380, RZ, 0xc0, !PT ;  /* 0x0000038023047812 */ /* 0x000fe200078ec0ff */
[----:B------:R-:W-:Y:S01]  /*13010*/  ULDC.64 UR6, c[0x0][0xc08] ;  /* 0x0003020000067ab9 */ /* 0x000fe20000000a00 */
[----:B------:R-:W-:Y:S01]  /*13020*/  LOP3.LUT R10, R39, 0x380, RZ, 0xc0, !PT ;  /* 0x00000380270a7812 */ /* 0x000fe200078ec0ff */
[----:B------:R-:W-:Y:S01]  /*13030*/  ULDC.64 UR4, c[0x0][0xc00] ;  /* 0x0003000000047ab9 */ /* 0x000fe20000000a00 */
[----:B------:R-:W-:-:S02]  /*13040*/  LOP3.LUT R6, R37, 0x380, RZ, 0xc0, !PT ;  /* 0x0000038025067812 */ /* 0x000fc400078ec0ff */
[----:B------:R-:W-:Y:S02]  /*13050*/  SHF.R.U64 R11, R11, 0x3, RZ ;  /* 0x000000030b0b7819 */ /* 0x000fe400000012ff */
[----:B------:R-:W-:Y:S02]  /*13060*/  SHF.R.U64 R4, R4, 0x3, RZ ;  /* 0x0000000304047819 */ /* 0x000fe400000012ff */
[C---:B------:R-:W-:Y:S02]  /*13070*/  IADD3 R95, P2, R8.reuse, 0x4000, RZ ;  /* 0x00004000085f7810 */ /* 0x040fe40007f5e0ff */
[----:B---3--:R-:W-:Y:S02]  /*13080*/  IADD3 R28, P5, R8, 0x4060, RZ ;  /* 0x00004060081c7810 */ /* 0x008fe40007fbe0ff */
[----:B------:R-:W-:Y:S01]  /*13090*/  SHF.R.U64 R10, R10, 0x3, RZ ;  /* 0x000000030a0a7819 */ /* 0x000fe200000012ff */
[--C-:B--2---:R-:W-:Y:S01]  /*130a0*/  IMAD.X R13, RZ, RZ, R9.reuse, P2 ;  /* 0x000000ffff0d7224 */ /* 0x104fe200010e0609 */
[----:B------:R-:W-:Y:S01]  /*130b0*/  IADD3 R107, P4, R8, 0x4040, RZ ;  /* 0x00004040086b7810 */ /* 0x000fe20007f9e0ff */
[----:B------:R-:W-:Y:S01]  /*130c0*/  IMAD.X R33, RZ, RZ, R9, P5 ;  /* 0x000000ffff217224 */ /* 0x000fe200028e0609 */
[----:B------:R-:W-:Y:S01]  /*130d0*/  SHF.R.U64 R6, R6, 0x3, RZ ;  /* 0x0000000306067819 */ /* 0x000fe200000012ff */
[----:B------:R-:W-:Y:S01]  /*130e0*/  BAR.SYNC.DEFER_BLOCKING 0x1, 0x100 ;  /* 0x0044000000007b1d */ /* 0x000fe20000010000 */
[----:B------:R-:W-:-:S02]  /*130f0*/  IADD3 R105, P3, R8, 0x4020, RZ ;  /* 0x0000402008697810 */ /* 0x000fc40007f7e0ff */
[----:B------:R-:W-:Y:S02]  /*13100*/  LOP3.LUT R8, R11, R8, RZ, 0x3c, !PT ;  /* 0x000000080b087212 */ /* 0x000fe400078e3cff */
[----:B------:R-:W-:Y:S01]  /*13110*/  LOP3.LUT R26, R4, R35, RZ, 0x3c, !PT ;  /* 0x00000023041a7212 */ /* 0x000fe200078e3cff */
[----:B------:R-:W-:Y:S01]  /*13120*/  IMAD.X R7, RZ, RZ, R9, P3 ;  /* 0x000000ffff077224 */ /* 0x000fe200018e0609 */
[----:B------:R-:W-:Y:S02]  /*13130*/  LOP3.LUT R14, R10, R39, RZ, 0x3c, !PT ;  /* 0x000000270a0e7212 */ /* 0x000fe400078e3cff */
[----:B------:R-:W-:Y:S02]  /*13140*/  LOP3.LUT R4, R95, 0x380, RZ, 0xc0, !PT ;  /* 0x000003805f047812 */ /* 0x000fe400078ec0ff */
[----:B------:R-:W-:Y:S02]  /*13150*/  LOP3.LUT R11, R28, 0x380, RZ, 0xc0, !PT ;  /* 0x000003801c0b7812 */ /* 0x000fe400078ec0ff */
[----:B-----5:R-:W-:-:S02]  /*13160*/  LOP3.LUT R24, R6, R37, RZ, 0x3c, !PT ;  /* 0x0000002506187212 */ /* 0x020fc400078e3cff */
[----:B------:R-:W-:Y:S02]  /*13170*/  LOP3.LUT R10, R107, 0x380, RZ, 0xc0, !PT ;  /* 0x000003806b0a7812 */ /* 0x000fe400078ec0ff */
[----:B------:R-:W-:Y:S02]  /*13180*/  LOP3.LUT R6, R105, 0x380, RZ, 0xc0, !PT ;  /* 0x0000038069067812 */ /* 0x000fe400078ec0ff */
[----:B------:R-:W-:Y:S02]  /*13190*/  SHF.R.U64 R4, R4, 0x3, RZ ;  /* 0x0000000304047819 */ /* 0x000fe400000012ff */
[----:B------:R-:W-:Y:S02]  /*131a0*/  SHF.R.U64 R11, R11, 0x3, RZ ;  /* 0x000000030b0b7819 */ /* 0x000fe400000012ff */
[----:B------:R-:W-:Y:S02]  /*131b0*/  SHF.R.U64 R10, R10, 0x3, RZ ;  /* 0x000000030a0a7819 */ /* 0x000fe400000012ff */
[----:B------:R-:W-:-:S02]  /*131c0*/  SHF.R.U64 R6, R6, 0x3, RZ ;  /* 0x0000000306067819 */ /* 0x000fc400000012ff */
[----:B------:R-:W-:Y:S02]  /*131d0*/  LOP3.LUT R12, R4, R95, RZ, 0x3c, !PT ;  /* 0x0000005f040c7212 */ /* 0x000fe400078e3cff */
[----:B------:R-:W-:Y:S02]  /*131e0*/  LOP3.LUT R32, R11, R28, RZ, 0x3c, !PT ;  /* 0x0000001c0b207212 */ /* 0x000fe400078e3cff */
[----:B------:R-:W-:Y:S02]  /*131f0*/  IADD3.X R5, RZ, R9, RZ, P4, !PT ;  /* 0x00000009ff057210 */ /* 0x000fe400027fe4ff */
[----:B------:R-:W-:Y:S02]  /*13200*/  LOP3.LUT R4, R10, R107, RZ, 0x3c, !PT ;  /* 0x0000006b0a047212 */ /* 0x000fe400078e3cff */
[----:B------:R-:W-:Y:S02]  /*13210*/  MOV R28, R8 ;  /* 0x00000008001c7202 */ /* 0x000fe40000000f00 */
[----:B------:R-:W-:-:S02]  /*13220*/  LOP3.LUT R6, R6, R105, RZ, 0x3c, !PT ;  /* 0x0000006906067212 */ /* 0x000fc400078e3cff */
[----:B------:R-:W-:Y:S02]  /*13230*/  F2FP.BF16.F32.PACK_AB R8, R21, R20 ;  /* 0x000000141508723e */ /* 0x000fe400000010ff */
        /* <DEDUP_REMOVED lines=12> */
[----:B------:R-:W-:Y:S01]  /*13300*/  MOV R39, R14 ;  /* 0x0000000e00277202 */ /* 0x000fe20000000f00 */
[----:B------:R-:W-:Y:S01]  /*13310*/  STSM.16.M88.4 [R37], R4 ;  /* 0x0000000425007844 */ /* 0x000fe20000000200 */
[----:B------:R-:W-:-:S02]  /*13320*/  MOV R104, R12 ;  /* 0x0000000c00687202 */ /* 0x000fc40000000f00 */
[----:B0-----:R-:W-:Y:S02]  /*13330*/  F2FP.BF16.F32.PACK_AB R8, R47, R46 ;  /* 0x0000002e2f08723e */ /* 0x001fe400000010ff */
        /* <DEDUP_REMOVED lines=11> */
[----:B------:R-:W-:Y:S02]  /*133f0*/  F2FP.BF16.F32.PACK_AB R26, R57, R56 ;  /* 0x00000038391a723e */ /* 0x000fe400000010ff */
[----:B------:R-:W-:Y:S02]  /*13400*/  F2FP.BF16.F32.PACK_AB R27, R89, R88 ;  /* 0x00000058591b723e */ /* 0x000fe400000010ff */
[----:B------:R-:W-:-:S02]  /*13410*/  MOV R28, R32 ;  /* 0x00000020001c7202 */ /* 0x000fc40000000f00 */
[----:B------:R-:W-:Y:S01]  /*13420*/  F2FP.BF16.F32.PACK_AB R32, R59, R58 ;  /* 0x0000003a3b20723e */ /* 0x000fe200000010ff */
[----:B------:R-:W-:Y:S01]  /*13430*/  STSM.16.M88.4 [R104], R24 ;  /* 0x0000001868007844 */ /* 0x000fe20000000200 */
[----:B------:R-:W-:Y:S01]  /*13440*/  F2FP.BF16.F32.PACK_AB R33, R91, R90 ;  /* 0x0000005a5b21723e */ /* 0x000fe200000010ff */
[----:B0-----:R-:W-:Y:S01]  /*13450*/  IMAD.MOV.U32 R10, RZ, RZ, RZ ;  /* 0x000000ffff0a7224 */ /* 0x001fe200078e00ff */
[----:B------:R-:W-:Y:S01]  /*13460*/  F2FP.BF16.F32.PACK_AB R35, R97, R96 ;  /* 0x000000606123723e */ /* 0x000fe200000010ff */
[----:B------:R-:W0:Y:S01]  /*13470*/  LDC R9, c[0x0][0xbe8] ;  /* 0x0002fa00ff097b82 */ /* 0x000e220000000800 */
[----:B------:R-:W-:Y:S02]  /*13480*/  F2FP.BF16.F32.PACK_AB R37, R99, R98 ;  /* 0x000000626325723e */ /* 0x000fe400000010ff */
[----:B------:R-:W-:Y:S01]  /*13490*/  F2FP.BF16.F32.PACK_AB R38, R65, R64 ;  /* 0x000000404126723e */ /* 0x000fe200000010ff */
[----:B------:R-:W-:Y:S01]  /*134a0*/  STSM.16.M88.4 [R95], R32 ;  /* 0x000000205f007844 */ /* 0x000fe20000000200 */
[----:B--2---:R-:W-:-:S02]  /*134b0*/  F2FP.BF16.F32.PACK_AB R39, R101, R100 ;  /* 0x000000646527723e */ /* 0x004fc400000010ff */
[----:B------:R-:W-:Y:S02]  /*134c0*/  F2FP.BF16.F32.PACK_AB R4, R67, R66 ;  /* 0x000000424304723e */ /* 0x000fe400000010ff */
[----:B------:R-:W-:Y:S01]  /*134d0*/  F2FP.BF16.F32.PACK_AB R5, R103, R102 ;  /* 0x000000666705723e */ /* 0x000fe200000010ff */
[----:B------:R-:W-:Y:S01]  /*134e0*/  STSM.16.M88.4 [R94], R36 ;  /* 0x000000245e007844 */ /* 0x000fe20000000200 */
[----:B------:R-:W-:Y:S02]  /*134f0*/  F2FP.BF16.F32.PACK_AB R6, R69, R68 ;  /* 0x000000444506723e */ /* 0x000fe400000010ff */
[----:B------:R-:W-:Y:S02]  /*13500*/  F2FP.BF16.F32.PACK_AB R7, R151, R150 ;  /* 0x000000969707723e */ /* 0x000fe400000010ff */
[----:B------:R-:W-:Y:S02]  /*13510*/  ISETP.NE.U32.AND P3, PT, RZ, UR6, PT ;  /* 0x00000006ff007c0c */ /* 0x000fe4000bf65070 */
[----:B------:R-:W-:Y:S01]  /*13520*/  ISETP.NE.U32.AND P0, PT, RZ, UR4, PT ;  /* 0x00000004ff007c0c */ /* 0x000fe2000bf05070 */
[----:B------:R2:W-:Y:S01]  /*13530*/  STSM.16.M88.4 [R28], R4 ;  /* 0x000000041c007844 */ /* 0x0005e20000000200 */
[----:B------:R-:W-:Y:S01]  /*13540*/  BAR.SYNC.DEFER_BLOCKING 0x1, 0x100 ;  /* 0x0044000000007b1d */ /* 0x000fe20000010000 */
[----:B------:R-:W-:-:S02]  /*13550*/  ISETP.NE.AND.EX P3, PT, RZ, UR7, PT, P3 ;  /* 0x00000007ff007c0c */ /* 0x000fc4000bf65330 */
[----:B------:R-:W-:Y:S02]  /*13560*/  IADD3 R14, P1, R206, UR4, RZ ;  /* 0x00000004ce0e7c10 */ /* 0x000fe4000ff3e0ff */
[----:B------:R-:W-:Y:S02]  /*13570*/  ISETP.NE.AND.EX P0, PT, RZ, UR5, PT, P0 ;  /* 0x00000005ff007c0c */ /* 0x000fe4000bf05300 */
[----:B------:R-:W-:-:S07]  /*13580*/  IADD3.X R15, R207, UR5, RZ, P1, !PT ;  /* 0x00000005cf0f7c10 */ /* 0x000fce0008ffe4ff */
[----:B------:R-:W-:Y:S01]  /*13590*/  @P3 IADD3 R206, P1, R206, UR6, RZ ;  /* 0x00000006cece3c10 */ /* 0x000fe2000ff3e0ff */
[----:B------:R-:W-:Y:S02]  /*135a0*/  ULDC UR6, c[0x0][0xa88] ;  /* 0x0002a20000067ab9 */ /* 0x000fe40000000800 */
[----:B------:R-:W-:Y:S01]  /*135b0*/  IMAD.U32 R8, RZ, RZ, UR6 ;  /* 0x00000006ff087e24 */ /* 0x000fe2000f8e00ff */
[----:B------:R-:W-:Y:S01]  /*135c0*/  @P3 IADD3.X R207, R207, UR7, RZ, P1, !PT ;  /* 0x00000007cfcf3c10 */ /* 0x000fe20008ffe4ff */
[----:B------:R3:W5:Y:S04]  /*135d0*/  @P0 LDG.E R10, desc[UR42][R14.64] ;  /* 0x0000002a0e0a0981 */ /* 0x000768000c1e1900 */
[----:B------:R3:W5:Y:S01]  /*135e0*/  @P3 LDG.E R8, desc[UR42][R206.64] ;  /* 0x0000002ace083981 */ /* 0x000762000c1e1900 */
[----:B--2---:R-:W-:Y:S01]  /*135f0*/  IMAD.MOV.U32 R6, RZ, RZ, 0x9b8 ;  /* 0x000009b8ff067424 */ /* 0x004fe200078e00ff */
[----:B------:R-:W-:-:S02]  /*13600*/  ISETP.GT.AND P2, PT, R204, 0x1, PT ;  /* 0x00000001cc00780c */ /* 0x000fc40003f44270 */
[----:B0-----:R-:W-:Y:S02]  /*13610*/  ISETP.NE.AND P1, PT, R9, 0x1, PT ;  /* 0x000000010900780c */ /* 0x001fe40003f25270 */
[----:B------:R-:W-:-:S04]  /*13620*/  SEL R6, R6, 0x978, P2 ;  /* 0x0000097806067807 */ /* 0x000fc80001000000 */
[----:B------:R3:W0:Y:S08]  /*13630*/  LDC.64 R24, c[0x0][R6+0x220] ;  /* 0x0000880006187b82 */ /* 0x0006300000000a00 */
[----:B------:R3:W2:Y:S08]  /*13640*/  LDC.64 R26, c[0x0][R6+0x218] ;  /* 0x00008600061a7b82 */ /* 0x0006b00000000a00 */
[----:B------:R3:W4:Y:S01]  /*13650*/  LDC.64 R12, c[0x0][R6+0x228] ;  /* 0x00008a00060c7b82 */ /* 0x0007220000000a00 */
[----:B------:R-:W-:Y:S05]  /*13660*/  @P3 BRA `(.L_x_7124) ;  /* 0x0000000000103947 */ /* 0x000fea0003800000 */
[----:B------:R-:W-:Y:S05]  /*13670*/  @!P0 BRA `(.L_x_7124) ;  /* 0x00000000000c8947 */ /* 0x000fea0003800000 */
[----:B------:R-:W3:Y:S04]  /*13680*/  LDG.E R5, desc[UR42][R14.64] ;  /* 0x0000002a0e057981 */ /* 0x000ee8000c1e1900 */
[----:B-----5:R-:W3:Y:S02]  /*13690*/  LDG.E R8, desc[UR42][R14.64+0x4] ;  /* 0x0000042a0e087981 */ /* 0x020ee4000c1e1900 */
[----:B---3--:R-:W-:-:S07]  /*136a0*/  IMAD.IADD R8, R8, 0x1, -R5 ;  /* 0x0000000108087824 */ /* 0x008fce00078e0a05 */
.L_x_7124:
[----:B---3--:R-:W3:Y:S01]  /*136b0*/  LDL R15, [R1+0x1c] ;  /* 0x00001c00010f7983 */ /* 0x008ee20000100800 */
[----:B------:R-:W1:Y:S01]  /*136c0*/  LDC.64 R6, c[0x0][R6+0x210] ;  /* 0x0000840006067b82 */ /* 0x000e620000000a00 */
[----:B------:R-:W-:Y:S02]  /*136d0*/  ISETP.NE.U32.AND P0, PT, RZ, UR4, PT ;  /* 0x00000004ff007c0c */ /* 0x000fe4000bf05070 */
[----:B------:R-:W4:Y:S02]  /*136e0*/  LDL R32, [R1+0x18] ;  /* 0x0000180001207983 */ /* 0x000f240000100800 */
[----:B------:R-:W-:-:S03]  /*136f0*/  ISETP.NE.AND.EX P0, PT, RZ, UR5, PT, P0 ;  /* 0x00000005ff007c0c */ /* 0x000fc6000bf05300 */
[----:B------:R-:W1:Y:S01]  /*13700*/  @P1 LDC R14, c[0x0][0xbec] ;  /* 0x0002fb00ff0e1b82 */ /* 0x000e620000000800 */
[----:B------:R-:W-:Y:S02]  /*13710*/  SEL R205, R205, RZ, !P0 ;  /* 0x000000ffcdcd7207 */ /* 0x000fe40004000000 */
[----:B------:R-:W-:-:S03]  /*13720*/  SEL R217, R217, RZ, !P0 ;  /* 0x000000ffd9d97207 */ /* 0x000fc60004000000 */
[----:B0-----:R-:W-:Y:S02]  /*13730*/  IMAD R11, R25, R205, RZ ;  /* 0x000000cd190b7224 */ /* 0x001fe400078e02ff */
[----:B------:R-:W0:Y:S02]  /*13740*/  @P1 LDC R33, c[0x0][0xbf0] ;  /* 0x0002fc00ff211b82 */ /* 0x000e240000000800 */
[C---:B------:R-:W-:Y:S02]  /*13750*/  IMAD R217, R24.reuse, R217, R11 ;  /* 0x000000d918d97224 */ /* 0x040fe400078e020b */
[----:B------:R-:W-:-:S04]  /*13760*/  IMAD.WIDE.U32 R24, R24, R205, RZ ;  /* 0x000000cd18187225 */ /* 0x000fc800078e00ff */
[----:B------:R-:W1:Y:S01]  /*13770*/  LDC.64 R4, c[0x0][0xba8] ;  /* 0x0002ea00ff047b82 */ /* 0x000e620000000a00 */
[-C--:B--2---:R-:W-:Y:S02]  /*13780*/  IMAD R11, R27, R2.reuse, RZ ;  /* 0x000000021b0b7224 */ /* 0x084fe400078e02ff */
[----:B------:R-:W-:Y:S02]  /*13790*/  IMAD.IADD R217, R25, 0x1, R217 ;  /* 0x0000000119d97824 */ /* 0x000fe400078e02d9 */
[----:B------:R-:W-:-:S04]  /*137a0*/  IMAD.WIDE.U32 R26, R26, R2, RZ ;  /* 0x000000021a1a7225 */ /* 0x000fc800078e00ff */
[----:B------:R-:W-:Y:S01]  /*137b0*/  IMAD.IADD R28, R27, 0x1, R11 ;  /* 0x000000011b1c7824 */ /* 0x000fe200078e020b */
[--C-:B-----5:R-:W-:Y:S02]  /*137c0*/  IADD3 R24, P0, P3, R24, R26, R10.reuse ;  /* 0x0000001a18187210 */ /* 0x120fe40007b1e00a */
[----:B------:R-:W-:Y:S01]  /*137d0*/  SHF.R.S32.HI R11, RZ, 0x1f, R10 ;  /* 0x0000001fff0b7819 */ /* 0x000fe2000001140a */
[----:B-1----:R-:W1:Y:S08]  /*137e0*/  @!P2 LDC R4, c[0x0][0xb50] ;  /* 0x0002d400ff04ab82 */ /* 0x002e700000000800 */
[----:B------:R-:W2:Y:S01]  /*137f0*/  @!P2 LDC R5, c[0x0][0xb54] ;  /* 0x0002d500ff05ab82 */ /* 0x000ea20000000800 */
[----:B------:R-:W-:-:S02]  /*13800*/  IMAD R8, R8, R9, RZ ;  /* 0x0000000908087224 */ /* 0x000fc400078e02ff */
[----:B---3--:R-:W-:-:S04]  /*13810*/  IMAD R35, R208, 0x80, R15 ;  /* 0x00000080d0237824 */ /* 0x008fc800078e020f */
[----:B------:R-:W-:Y:S01]  /*13820*/  @P1 IMAD.HI.U32 R14, R35, R14, RZ ;  /* 0x0000000e230e1227 */ /* 0x000fe200078e00ff */
[----:B------:R-:W-:Y:S02]  /*13830*/  MOV R25, R35 ;  /* 0x0000002300197202 */ /* 0x000fe40000000f00 */
[----:B------:R-:W-:Y:S02]  /*13840*/  SEL R15, R209, RZ, P2 ;  /* 0x000000ffd10f7207 */ /* 0x000fe40001000000 */
[----:B0-----:R-:W-:-:S03]  /*13850*/  @P1 SHF.R.U32.HI R25, RZ, R33, R14 ;  /* 0x00000021ff191219 */ /* 0x001fc6000001160e */
[-C--:B----4-:R-:W-:Y:S02]  /*13860*/  IMAD R27, R13, R15.reuse, RZ ;  /* 0x0000000f0d1b7224 */ /* 0x090fe400078e02ff */
[----:B------:R-:W-:Y:S02]  /*13870*/  IMAD.MOV R26, RZ, RZ, -R25 ;  /* 0x000000ffff1a7224 */ /* 0x000fe400078e0a19 */
[----:B------:R-:W-:Y:S01]  /*13880*/  IMAD.WIDE.U32 R12, R12, R15, RZ ;  /* 0x0000000f0c0c7225 */ /* 0x000fe200078e00ff */
[----:B------:R-:W-:-:S03]  /*13890*/  IADD3.X R14, R217, R28, R11, P0, P3 ;  /* 0x0000001cd90e7210 */ /* 0x000fc600007e640b */
[----:B------:R-:W-:Y:S01]  /*138a0*/  IMAD R15, R9, R26, R35 ;  /* 0x0000001a090f7224 */ /* 0x000fe200078e0223 */
[----:B------:R-:W-:Y:S01]  /*138b0*/  IADD3 R12, P0, P3, R25, R24, R12 ;  /* 0x00000018190c7210 */ /* 0x000fe20007b1e00c */
[----:B------:R-:W-:Y:S01]  /*138c0*/  IMAD.IADD R27, R13, 0x1, R27 ;  /* 0x000000010d1b7824 */ /* 0x000fe200078e021b */
[----:B------:R-:W-:Y:S01]  /*138d0*/  SHF.R.S32.HI R13, RZ, 0x1f, R25 ;  /* 0x0000001fff0d7819 */ /* 0x000fe20000011419 */
[----:B------:R-:W-:Y:S01]  /*138e0*/  IMAD R7, R7, R15, RZ ;  /* 0x0000000f07077224 */ /* 0x000fe200078e02ff */
[----:B------:R-:W-:Y:S02]  /*138f0*/  SHF.R.S32.HI R25, RZ, 0x1f, R15 ;  /* 0x0000001fff197819 */ /* 0x000fe4000001140f */
[----:B------:R-:W-:-:S03]  /*13900*/  IADD3.X R13, R13, R14, R27, P0, P3 ;  /* 0x0000000e0d0d7210 */ /* 0x000fc600007e641b */
[C---:B------:R-:W-:Y:S02]  /*13910*/  IMAD R25, R6.reuse, R25, R7 ;  /* 0x0000001906197224 */ /* 0x040fe400078e0207 */
[----:B------:R-:W-:-:S04]  /*13920*/  IMAD.WIDE.U32 R6, R6, R15, R12 ;  /* 0x0000000f06067225 */ /* 0x000fc800078e000c */
[----:B------:R-:W-:Y:S01]  /*13930*/  IMAD.IADD R7, R7, 0x1, R25 ;  /* 0x0000000107077824 */ /* 0x000fe200078e0219 */
[----:B-1----:R-:W-:-:S04]  /*13940*/  LEA R4, P0, R6, R4, 0x2 ;  /* 0x0000000406047211 */ /* 0x002fc800078010ff */
[----:B--2---:R-:W-:Y:S01]  /*13950*/  LEA.HI.X R14, R6, R5, R7, 0x2, P0 ;  /* 0x00000005060e7211 */ /* 0x004fe200000f1407 */
[----:B------:R-:W-:Y:S01]  /*13960*/  SHFL.IDX PT, R12, R4, 0x1, 0x1c1f ;  /* 0x003c1f00040c7f89 */ /* 0x000fe200000e0000 */
[----:B------:R-:W-:-:S03]  /*13970*/  IMAD R25, R208, 0x80, R32 ;  /* 0x00000080d0197824 */ /* 0x000fc600078e0220 */
[----:B------:R-:W-:Y:S04]  /*13980*/  SHFL.IDX PT, R6, R4, RZ, 0x1c1f ;  /* 0x001c1fff04067589 */ /* 0x000fe800000e0000 */
[----:B------:R-:W0:Y:S04]  /*13990*/  SHFL.IDX PT, R7, R14, RZ, 0x1c1f ;  /* 0x001c1fff0e077589 */ /* 0x000e2800000e0000 */
[----:B------:R-:W1:Y:S01]  /*139a0*/  SHFL.IDX PT, R13, R14, 0x1, 0x1c1f ;  /* 0x003c1f000e0d7f89 */ /* 0x000e6200000e0000 */
[----:B------:R-:W-:Y:S01]  /*139b0*/  LOP3.LUT P0, RZ, R218, 0x3, RZ, 0xc0, !PT ;  /* 0x00000003daff7812 */ /* 0x000fe2000780c0ff */
[----:B------:R-:W-:-:S03]  /*139c0*/  VIADD R5, R25, 0x8 ;  /* 0x0000000819057836 */ /* 0x000fc60000000000 */
[-C--:B------:R-:W-:Y:S02]  /*139d0*/  ISETP.GE.OR P3, PT, R25, R8.reuse, P0 ;  /* 0x000000081900720c */ /* 0x080fe40000766670 */
[----:B------:R-:W-:-:S11]  /*139e0*/  ISETP.GE.OR P0, PT, R5, R8, P0 ;  /* 0x000000080500720c */ /* 0x000fd60000706670 */
[----:B0-----:R0:W-:Y:S04]  /*139f0*/  @!P3 ST.E desc[UR42][R6.64], R3 ;  /* 0x000000030600b985 */ /* 0x0011e8000c10192a */
[----:B-1----:R0:W-:Y:S01]  /*13a00*/  @!P0 ST.E desc[UR42][R12.64], R0 ;  /* 0x000000000c008985 */ /* 0x0021e2000c10192a */
[----:B------:R-:W-:Y:S05]  /*13a10*/  @P2 BRA `(.L_x_7125) ;  /* 0x0000000800a02947 */ /* 0x000fea0003800000 */
[----:B------:R-:W-:Y:S01]  /*13a20*/  IMAD.SHL.U32 R32, R153, 0x40, RZ ;  /* 0x0000004099207824 */ /* 0x000fe200078e00ff */
[----:B0-----:R-:W0:Y:S01]  /*13a30*/  @P1 LDC R13, c[0x0][0xbec] ;  /* 0x0002fb00ff0d1b82 */ /* 0x001e220000000800 */
[----:B------:R-:W-:Y:S02]  /*13a40*/  ULDC.64 UR4, c[0x0][0xaa0] ;  /* 0x0002a80000047ab9 */ /* 0x000fe40000000a00 */
[----:B------:R-:W-:-:S04]  /*13a50*/  IMAD.IADD R3, R16, 0x1, R32 ;  /* 0x0000000110037824 */ /* 0x000fc800078e0220 */
[----:B------:R-:W-:Y:S01]  /*13a60*/  IMAD.WIDE R92, R3, 0x2, R92 ;  /* 0x00000002035c7825 */ /* 0x000fe200078e025c */
[----:B------:R-:W1:Y:S02]  /*13a70*/  @P1 LDC R21, c[0x0][0xbf0] ;  /* 0x0002fc00ff151b82 */ /* 0x000e640000000800 */
[C---:B------:R-:W-:Y:S02]  /*13a80*/  IADD3 R33, P0, R92.reuse, 0x2000, RZ ;  /* 0x000020005c217810 */ /* 0x040fe40007f1e0ff */
[----:B------:R-:W-:Y:S02]  /*13a90*/  IADD3 R25, P5, R92, 0x1000, RZ ;  /* 0x000010005c197810 */ /* 0x000fe40007fbe0ff */
[----:B------:R-:W-:Y:S02]  /*13aa0*/  LOP3.LUT R32, R33, 0x380, RZ, 0xc0, !PT ;  /* 0x0000038021207812 */ /* 0x000fe400078ec0ff */
[----:B------:R-:W-:Y:S02]  /*13ab0*/  LOP3.LUT R24, R25, 0x380, RZ, 0xc0, !PT ;  /* 0x0000038019187812 */ /* 0x000fe400078ec0ff */
[----:B------:R-:W-:-:S02]  /*13ac0*/  SHF.R.U64 R32, R32, 0x3, RZ ;  /* 0x0000000320207819 */ /* 0x000fc400000012ff */
[----:B------:R-:W-:Y:S02]  /*13ad0*/  SHF.R.U64 R24, R24, 0x3, RZ ;  /* 0x0000000318187819 */ /* 0x000fe400000012ff */
[----:B------:R-:W-:Y:S02]  /*13ae0*/  LOP3.LUT R32, R32, R33, RZ, 0x3c, !PT ;  /* 0x0000002120207212 */ /* 0x000fe400078e3cff */
[----:B------:R-:W-:Y:S02]  /*13af0*/  IADD3.X R33, RZ, R93, RZ, P0, !PT ;  /* 0x0000005dff217210 */ /* 0x000fe400007fe4ff */
[----:B------:R-:W-:Y:S02]  /*13b00*/  IADD3 R3, P0, R92, 0x7000, RZ ;  /* 0x000070005c037810 */ /* 0x000fe40007f1e0ff */
[----:B------:R-:W-:Y:S01]  /*13b10*/  LOP3.LUT R24, R24, R25, RZ, 0x3c, !PT ;  /* 0x0000001918187212 */ /* 0x000fe200078e3cff */
[--C-:B------:R-:W-:Y:S01]  /*13b20*/  IMAD.X R25, RZ, RZ, R93.reuse, P5 ;  /* 0x000000ffff197224 */ /* 0x100fe200028e065d */
[C---:B------:R-:W-:Y:S01]  /*13b30*/  IADD3 R37, P2, R92.reuse, 0x3000, RZ ;  /* 0x000030005c257810 */ /* 0x040fe20007f5e0ff */
[----:B------:R-:W-:Y:S01]  /*13b40*/  IMAD R11, R11, UR4, RZ ;  /* 0x000000040b0b7c24 */ /* 0x000fe2000f8e02ff */
[C---:B------:R-:W-:Y:S01]  /*13b50*/  IADD3 R41, P3, R92.reuse, 0x4000, RZ ;  /* 0x000040005c297810 */ /* 0x040fe20007f7e0ff */
[----:B------:R-:W-:Y:S01]  /*13b60*/  IMAD.X R53, RZ, RZ, R93, P0 ;  /* 0x000000ffff357224 */ /* 0x000fe200000e065d */
[C---:B------:R-:W-:Y:S01]  /*13b70*/  IADD3 R45, P4, R92.reuse, 0x5000, RZ ;  /* 0x000050005c2d7810 */ /* 0x040fe20007f9e0ff */
[----:B------:R-:W5:Y:S01]  /*13b80*/  LD.E.128 R24, desc[UR42][R24.64] ;  /* 0x0000002a18187980 */ /* 0x000f62000c101d00 */
[----:B------:R-:W-:-:S02]  /*13b90*/  IADD3 R49, P5, R92, 0x6000, RZ ;  /* 0x000060005c317810 */ /* 0x000fc40007fbe0ff */
[----:B------:R-:W-:Y:S01]  /*13ba0*/  LOP3.LUT R0, R3, 0x380, RZ, 0xc0, !PT ;  /* 0x0000038003007812 */ /* 0x000fe200078ec0ff */
[----:B------:R-:W5:Y:S01]  /*13bb0*/  LD.E.128 R32, desc[UR42][R32.64] ;  /* 0x0000002a20207980 */ /* 0x000f62000c101d00 */
[----:B------:R-:W-:Y:S02]  /*13bc0*/  LOP3.LUT R36, R37, 0x380, RZ, 0xc0, !PT ;  /* 0x0000038025247812 */ /* 0x000fe400078ec0ff */
[----:B------:R-:W-:Y:S02]  /*13bd0*/  LOP3.LUT R40, R41, 0x380, RZ, 0xc0, !PT ;  /* 0x0000038029287812 */ /* 0x000fe400078ec0ff */
[----:B------:R-:W-:Y:S02]  /*13be0*/  LOP3.LUT R44, R45, 0x380, RZ, 0xc0, !PT ;  /* 0x000003802d2c7812 */ /* 0x000fe400078ec0ff */
[----:B------:R-:W-:Y:S02]  /*13bf0*/  LOP3.LUT R48, R49, 0x380, RZ, 0xc0, !PT ;  /* 0x0000038031307812 */ /* 0x000fe400078ec0ff */
[----:B------:R-:W-:-:S02]  /*13c00*/  SHF.R.U64 R0, R0, 0x3, RZ ;  /* 0x0000000300007819 */ /* 0x000fc400000012ff */
[----:B------:R-:W-:Y:S02]  /*13c10*/  LOP3.LUT R5, R92, 0x380, RZ, 0xc0, !PT ;  /* 0x000003805c057812 */ /* 0x000fe400078ec0ff */
[----:B------:R-:W-:Y:S02]  /*13c20*/  SHF.R.U64 R36, R36, 0x3, RZ ;  /* 0x0000000324247819 */ /* 0x000fe400000012ff */
[----:B------:R-:W-:Y:S02]  /*13c30*/  SHF.R.U64 R40, R40, 0x3, RZ ;  /* 0x0000000328287819 */ /* 0x000fe400000012ff */
[----:B------:R-:W-:Y:S02]  /*13c40*/  SHF.R.U64 R44, R44, 0x3, RZ ;  /* 0x000000032c2c7819 */ /* 0x000fe400000012ff */
[----:B------:R-:W-:Y:S02]  /*13c50*/  SHF.R.U64 R48, R48, 0x3, RZ ;  /* 0x0000000330307819 */ /* 0x000fe400000012ff */
[----:B------:R-:W-:Y:S01]  /*13c60*/  LOP3.LUT R52, R0, R3, RZ, 0x3c, !PT ;  /* 0x0000000300347212 */ /* 0x000fe200078e3cff */
[C---:B------:R-:W-:Y:S01]  /*13c70*/  IMAD R3, R10.reuse, UR5, R11 ;  /* 0x000000050a037c24 */ /* 0x040fe2000f8e020b */
[----:B------:R-:W-:Y:S01]  /*13c80*/  SHF.R.U64 R5, R5, 0x3, RZ ;  /* 0x0000000305057819 */ /* 0x000fe200000012ff */
[----:B------:R-:W-:Y:S01]  /*13c90*/  IMAD.WIDE.U32 R10, R10, UR4, RZ ;  /* 0x000000040a0a7c25 */ /* 0x000fe2000f8e00ff */
        /* <DEDUP_REMOVED lines=11> */
[----:B------:R-:W-:-:S02]  /*13d50*/  IMAD.IADD R11, R11, 0x1, R3 ;  /* 0x000000010b0b7824 */ /* 0x000fc400078e0203 */
[----:B------:R-:W-:Y:S01]  /*13d60*/  IMAD R3, R203, 0x20, R153 ;  /* 0x00000020cb037824 */ /* 0x000fe200078e0299 */
[----:B------:R2:W5:Y:S01]  /*13d70*/  LD.E.128 R4, desc[UR42][R92.64] ;  /* 0x0000002a5c047980 */ /* 0x000562000c101d00 */
[----:B------:R-:W-:Y:S01]  /*13d80*/  IMAD.WIDE.U32 R10, R2, UR4, R10 ;  /* 0x00000004020a7c25 */ /* 0x000fe2000f8e000a */
[----:B------:R-:W-:Y:S02]  /*13d90*/  SHF.R.S32.HI R0, RZ, 0x1f, R205 ;  /* 0x0000001fff007819 */ /* 0x000fe400000114cd */
[----:B------:R-:W5:Y:S01]  /*13da0*/  LD.E.128 R40, desc[UR42][R40.64] ;  /* 0x0000002a28287980 */ /* 0x000f62000c101d00 */
[----:B------:R-:W-:-:S03]  /*13db0*/  IMAD R14, R208, 0x80, R3 ;  /* 0x00000080d00e7824 */ /* 0x000fc600078e0203 */
[----:B------:R-:W5:Y:S01]  /*13dc0*/  LD.E.128 R44, desc[UR42][R44.64] ;  /* 0x0000002a2c2c7980 */ /* 0x000f62000c101d00 */
[----:B------:R-:W-:Y:S01]  /*13dd0*/  IMAD R11, R2, UR5, R11 ;  /* 0x00000005020b7c24 */ /* 0x000fe2000f8e020b */
[----:B------:R-:W-:Y:S02]  /*13de0*/  ULDC.64 UR4, c[0x0][0xaf0] ;  /* 0x0002bc0000047ab9 */ /* 0x000fe40000000a00 */
[----:B------:R-:W5:Y:S04]  /*13df0*/  LD.E.128 R48, desc[UR42][R48.64] ;  /* 0x0000002a30307980 */ /* 0x000f68000c101d00 */
[----:B------:R-:W5:Y:S01]  /*13e00*/  LD.E.128 R52, desc[UR42][R52.64] ;  /* 0x0000002a34347980 */ /* 0x000f62000c101d00 */
[----:B------:R-:W-:Y:S01]  /*13e10*/  @!PT LDS RZ, [RZ] ;  /* 0x00000000fffff984 */ /* 0x000fe20000000800 */
[----:B------:R-:W-:Y:S01]  /*13e20*/  @!PT LDS RZ, [RZ] ;  /* 0x00000000fffff984 */ /* 0x000fe20000000800 */
[----:B------:R-:W-:Y:S01]  /*13e30*/  @!PT LDS RZ, [RZ] ;  /* 0x00000000fffff984 */ /* 0x000fe20000000800 */
[----:B------:R-:W-:Y:S01]  /*13e40*/  @!PT LDS RZ, [RZ] ;  /* 0x00000000fffff984 */ /* 0x000fe20000000800 */
[----:B------:R3:W-:Y:S06]  /*13e50*/  MEMBAR.ALL.CTA ;  /* 0x0000000000007992 */ /* 0x0007ec0000008000 */
[----:B---3--:R-:W3:Y:S01]  /*13e60*/  FENCE.VIEW.ASYNC.S ;  /* 0x00000000000073c6 */ /* 0x008ee20000000000 */
[----:B------:R-:W-:-:S02]  /*13e70*/  IMAD R2, R0, UR4, RZ ;  /* 0x0000000400027c24 */ /* 0x000fc4000f8e02ff */
[----:B0-----:R-:W-:Y:S01]  /*13e80*/  @P1 IMAD.HI.U32 R0, R14, R13, RZ ;  /* 0x0000000d0e001227 */ /* 0x001fe200078e00ff */
[----:B------:R-:W-:-:S04]  /*13e90*/  MOV R13, R14 ;  /* 0x0000000e000d7202 */ /* 0x000fc80000000f00 */
[----:B-1----:R-:W-:Y:S01]  /*13ea0*/  @P1 SHF.R.U32.HI R13, RZ, R21, R0 ;  /* 0x00000015ff0d1219 */ /* 0x002fe20000011600 */
[C---:B------:R-:W-:Y:S02]  /*13eb0*/  IMAD R15, R205.reuse, UR5, R2 ;  /* 0x00000005cd0f7c24 */ /* 0x040fe4000f8e0202 */
[----:B------:R-:W-:Y:S01]  /*13ec0*/  IMAD.WIDE.U32 R2, R205, UR4, R10 ;  /* 0x00000004cd027c25 */ /* 0x000fe2000f8e000a */
[--C-:B------:R-:W-:Y:S01]  /*13ed0*/  SHF.R.S32.HI R10, RZ, 0x1f, R13.reuse ;  /* 0x0000001fff0a7819 */ /* 0x100fe2000001140d */
[----:B------:R-:W-:Y:S02]  /*13ee0*/  ULDC.64 UR4, c[0x0][0xae0] ;  /* 0x0002b80000047ab9 */ /* 0x000fe40000000a00 */
[----:B------:R-:W-:Y:S02]  /*13ef0*/  VIADD R0, R156, 0x28820 ;  /* 0x000288209c007836 */ /* 0x000fe40000000000 */
[----:B------:R-:W-:Y:S02]  /*13f00*/  IMAD.MOV R12, RZ, RZ, -R13 ;  /* 0x000000ffff0c7224 */ /* 0x000fe400078e0a0d */
[----:B------:R-:W-:Y:S01]  /*13f10*/  IMAD.IADD R3, R3, 0x1, R15 ;  /* 0x0000000103037824 */ /* 0x000fe200078e020f */
[----:B------:R-:W-:Y:S01]  /*13f20*/  PRMT R0, RZ, 0x654, R0 ;  /* 0x00000654ff007816 */ /* 0x000fe20000000000 */
[----:B------:R-:W-:-:S02]  /*13f30*/  IMAD R9, R9, R12, R14 ;  /* 0x0000000c09097224 */ /* 0x000fc400078e020e */
[----:B------:R-:W-:Y:S01]  /*13f40*/  IMAD R10, R10, UR4, RZ ;  /* 0x000000040a0a7c24 */ /* 0x000fe2000f8e02ff */
[----:B---3--:R0:W-:Y:S01]  /*13f50*/  SYNCS.ARRIVE.TRANS64.RED.A1T0 RZ, [R0+URZ], RZ ;  /* 0x000000ff00ff79a7 */ /* 0x0081e2000810043f */
[----:B------:R-:W-:-:S04]  /*13f60*/  IMAD.WIDE.U32 R2, R13, UR4, R2 ;  /* 0x000000040d027c25 */ /* 0x000fc8000f8e0002 */
[----:B------:R-:W-:Y:S01]  /*13f70*/  IMAD R11, R13, UR5, R10 ;  /* 0x000000050d0b7c24 */ /* 0x000fe2000f8e020a */
[----:B------:R-:W-:Y:S01]  /*13f80*/  ULDC.64 UR4, c[0x0][0xad8] ;  /* 0x0002b60000047ab9 */ /* 0x000fe20000000a00 */
[----:B0-----:R-:W-:Y:S02]  /*13f90*/  SHF.R.S32.HI R0, RZ, 0x1f, R9 ;  /* 0x0000001fff007819 */ /* 0x001fe40000011409 */
[----:B------:R-:W-:-:S03]  /*13fa0*/  IMAD.IADD R3, R3, 0x1, R11 ;  /* 0x0000000103037824 */ /* 0x000fc600078e020b */
[----:B------:R-:W-:Y:S02]  /*13fb0*/  IMAD R0, R0, UR4, RZ ;  /* 0x0000000400007c24 */ /* 0x000fe4000f8e02ff */
[----:B------:R-:W-:-:S04]  /*13fc0*/  IMAD.WIDE.U32 R2, R9, UR4, R2 ;  /* 0x0000000409027c25 */ /* 0x000fc8000f8e0002 */
[----:B------:R-:W-:Y:S01]  /*13fd0*/  IMAD R9, R9, UR5, R0 ;  /* 0x0000000509097c24 */ /* 0x000fe2000f8e0200 */
[----:B------:R-:W-:Y:S02]  /*13fe0*/  ULDC.64 UR4, c[0x0][0xa80] ;  /* 0x0002a00000047ab9 */ /* 0x000fe40000000a00 */
[----:B------:R-:W-:Y:S01]  /*13ff0*/  LEA R0, P0, R2, UR4, 0x1 ;  /* 0x0000000402007c11 */ /* 0x000fe2000f8008ff */
[----:B------:R-:W-:Y:S01]  /*14000*/  IMAD.IADD R3, R3, 0x1, R9 ;  /* 0x0000000103037824 */ /* 0x000fe200078e0209 */
[----:B------:R-:W-:Y:S01]  /*14010*/  UMOV UR4, 0xffffffff ;  /* 0xffffffff00047882 */ /* 0x000fe20000000000 */
[----:B------:R-:W-:-:S03]  /*14020*/  IMAD R9, R208, 0x80, R153 ;  /* 0x00000080d0097824 */ /* 0x000fc600078e0299 */
[----:B------:R-:W-:Y:S01]  /*14030*/  LEA.HI.X R2, R2, UR5, R3, 0x1, P0 ;  /* 0x0000000502027c11 */ /* 0x000fe200080f0c03 */
[----:B--2---:R-:W-:Y:S06]  /*14040*/  BRA.DIV UR4, `(.L_x_7126) ;  /* 0x000000a204a07947 */ /* 0x004fec000b800000 */
[----:B------:R0:W1:Y:S04]  /*14050*/  SHFL.IDX PT, R3, R2, RZ, 0x181f ;  /* 0x00181fff02037589 */ /* 0x00006800000e0000 */
[----:B------:R0:W2:Y:S02]  /*14060*/  SHFL.IDX PT, R14, R0, RZ, 0x181f ;  /* 0x00181fff000e7589 */ /* 0x0000a400000e0000 */
.L_x_7346:
[----:B------:R-:W-:Y:S01]  /*14070*/  ISETP.GE.AND P0, PT, R9, R8, PT ;  /* 0x000000080900720c */ /* 0x000fe20003f06270 */
[----:B------:R-:W-:-:S12]  /*14080*/  BSSY B1, `(.L_x_7127) ;  /* 0x000000b000017945 */ /* 0x000fd80003800000 */
[----:B------:R-:W-:Y:S05]  /*14090*/  @P0 BRA `(.L_x_7128) ;  /* 0x0000000000240947 */ /* 0x000fea0003800000 */
[----:B------:R-:W-:Y:S02]  /*140a0*/  ULDC UR4, c[0x0][0xac8] ;  /* 0x0002b20000047ab9 */ /* 0x000fe40000000800 */
[----:B------:R-:W-:Y:S02]  /*140b0*/  ISETP.GE.AND P0, PT, R16, UR4, PT ;  /* 0x0000000410007c0c */ /* 0x000fe4000bf06270 */
[----:B------:R-:W-:-:S11]  /*140c0*/  ISETP.GE.AND P1, PT, R23, UR4, PT ;  /* 0x0000000417007c0c */ /* 0x000fd6000bf26270 */
[CC--:B--2---:R-:W-:Y:S02]  /*140d0*/  @!P0 LEA R10, P2, R16.reuse, R14.reuse, 0x1 ;  /* 0x0000000e100a8211 */ /* 0x0c4fe400078408ff */
[C---:B------:R-:W-:Y:S02]  /*140e0*/  @!P1 LEA R14, P3, R23.reuse, R14, 0x1 ;  /* 0x0000000e170e9211 */ /* 0x040fe400078608ff */
[-C--:B-1----:R-:W-:Y:S02]  /*140f0*/  @!P0 LEA.HI.X R11, R16, R3.reuse, R17, 0x1, P2 ;  /* 0x00000003100b8211 */ /* 0x082fe400010f0c11 */
[----:B------:R-:W-:-:S03]  /*14100*/  @!P1 LEA.HI.X R15, R23, R3, R22, 0x1, P3 ;  /* 0x00000003170f9211 */ /* 0x000fc600018f0c16 */
[----:B-----5:R3:W-:Y:S04]  /*14110*/  @!P0 ST.E.128 desc[UR42][R10.64], R4 ;  /* 0x000000040a008985 */ /* 0x0207e8000c101d2a */
[----:B------:R3:W-:Y:S02]  /*14120*/  @!P1 ST.E.128 desc[UR42][R14.64], R40 ;  /* 0x000000280e009985 */ /* 0x0007e4000c101d2a */
.L_x_7128:
[----:B------:R-:W-:Y:S05]  /*14130*/  BSYNC B1 ;  /* 0x0000000000017941 */ /* 0x000fea0003800000 */
.L_x_7127:
[----:B------:R-:W-:-:S03]  /*14140*/  UMOV UR4, 0xffffffff ;  /* 0xffffffff00047882 */ /* 0x000fc60000000000 */
[----:B------:R-:W-:Y:S05]  /*14150*/  BRA.DIV UR4, `(.L_x_7129) ;  /* 0x000000a204907947 */ /* 0x000fea000b800000 */
[----:B-1----:R1:W4:Y:S04]  /*14160*/  SHFL.IDX PT, R3, R2, 0x1, 0x181f ;  /* 0x00381f0002037f89 */ /* 0x00232800000e0000 */
[----:B--23--:R1:W2:Y:S02]  /*14170*/  SHFL.IDX PT, R14, R0, 0x1, 0x181f ;  /* 0x00381f00000e7f89 */ /* 0x00c2a400000e0000 */
.L_x_7350:
[----:B-----5:R-:W-:Y:S01]  /*14180*/  VIADD R5, R9, 0x20 ;  /* 0x0000002009057836 */ /* 0x020fe20000000000 */
[----:B------:R-:W-:Y:S04]  /*14190*/  BSSY B1, `(.L_x_7130) ;  /* 0x000000c000017945 */ /* 0x000fe80003800000 */
[----:B------:R-:W-:-:S13]  /*141a0*/  ISETP.GE.AND P0, PT, R5, R8, PT ;  /* 0x000000080500720c */ /* 0x000fda0003f06270 */
[----:B------:R-:W-:Y:S05]  /*141b0*/  @P0 BRA `(.L_x_7131) ;  /* 0x0000000000240947 */ /* 0x000fea0003800000 */
[----:B------:R-:W-:Y:S02]  /*141c0*/  ULDC UR4, c[0x0][0xac8] ;  /* 0x0002b20000047ab9 */ /* 0x000fe40000000800 */
[----:B------:R-:W-:Y:S02]  /*141d0*/  ISETP.GE.AND P2, PT, R16, UR4, PT ;  /* 0x0000000410007c0c */ /* 0x000fe4000bf46270 */
[----:B------:R-:W-:-:S11]  /*141e0*/  ISETP.GE.AND P3, PT, R23, UR4, PT ;  /* 0x0000000417007c0c */ /* 0x000fd6000bf66270 */
[CC--:B--2---:R-:W-:Y:S02]  /*141f0*/  @!P2 LEA R4, P0, R16.reuse, R14.reuse, 0x1 ;  /* 0x0000000e1004a211 */ /* 0x0c4fe400078008ff */
[C---:B------:R-:W-:Y:S02]  /*14200*/  @!P3 LEA R14, P1, R23.reuse, R14, 0x1 ;  /* 0x0000000e170eb211 */ /* 0x040fe400078208ff */
[-C--:B----4-:R-:W-:Y:S02]  /*14210*/  @!P2 LEA.HI.X R5, R16, R3.reuse, R17, 0x1, P0 ;  /* 0x000000031005a211 */ /* 0x090fe400000f0c11 */
[----:B------:R-:W-:-:S03]  /*14220*/  @!P3 LEA.HI.X R15, R23, R3, R22, 0x1, P1 ;  /* 0x00000003170fb211 */ /* 0x000fc600008f0c16 */
[----:B------:R3:W-:Y:S04]  /*14230*/  @!P2 ST.E.128 desc[UR42][R4.64], R24 ;  /* 0x000000180400a985 */ /* 0x0007e8000c101d2a */
[----:B------:R3:W-:Y:S02]  /*14240*/  @!P3 ST.E.128 desc[UR42][R14.64], R44 ;  /* 0x0000002c0e00b985 */ /* 0x0007e4000c101d2a */
.L_x_7131:
[----:B------:R-:W-:Y:S05]  /*14250*/  BSYNC B1 ;  /* 0x0000000000017941 */ /* 0x000fea0003800000 */
.L_x_7130:
[----:B------:R-:W-:-:S03]  /*14260*/  UMOV UR4, 0xffffffff ;  /* 0xffffffff00047882 */ /* 0x000fc60000000000 */
[----:B------:R-:W-:Y:S05]  /*14270*/  BRA.DIV UR4, `(.L_x_7132) ;  /* 0x000000a204907947 */ /* 0x000fea000b800000 */
[----:B----4-:R4:W0:Y:S04]  /*14280*/  SHFL.IDX PT, R3, R2, 0x2, 0x181f ;  /* 0x00581f0002037f89 */ /* 0x01082800000e0000 */
[----:B--23--:R4:W2:Y:S02]  /*14290*/  SHFL.IDX PT, R14, R0, 0x2, 0x181f ;  /* 0x00581f00000e7f89 */ /* 0x00c8a400000e0000 */
.L_x_7354:
[----:B------:R-:W-:Y:S01]  /*142a0*/  VIADD R5, R9, 0x40 ;  /* 0x0000004009057836 */ /* 0x000fe20000000000 */
        /* <DEDUP_REMOVED lines=8> */
[-C--:B0-----:R-:W-:Y:S02]  /*14330*/  @!P2 LEA.HI.X R5, R16, R3.reuse, R17, 0x1, P0 ;  /* 0x000000031005a211 */ /* 0x081fe400000f0c11 */
[----:B------:R-:W-:-:S03]  /*14340*/  @!P3 LEA.HI.X R15, R23, R3, R22, 0x1, P1 ;  /* 0x00000003170fb211 */ /* 0x000fc600008f0c16 */
[----:B------:R3:W-:Y:S04]  /*14350*/  @!P2 ST.E.128 desc[UR42][R4.64], R32 ;  /* 0x000000200400a985 */ /* 0x0007e8000c101d2a */
[----:B------:R3:W-:Y:S02]  /*14360*/  @!P3 ST.E.128 desc[UR42][R14.64], R48 ;  /* 0x000000300e00b985 */ /* 0x0007e4000c101d2a */
.L_x_7134:
[----:B------:R-:W-:Y:S05]  /*14370*/  BSYNC B1 ;  /* 0x0000000000017941 */ /* 0x000fea0003800000 */
.L_x_7133:
[----:B------:R-:W-:-:S03]  /*14380*/  UMOV UR4, 0xffffffff ;  /* 0xffffffff00047882 */ /* 0x000fc60000000000 */
[----:B------:R-:W-:Y:S05]  /*14390*/  BRA.DIV UR4, `(.L_x_7135) ;  /* 0x000000a204907947 */ /* 0x000fea000b800000 */
[----:B0-----:R0:W0:Y:S04]  /*143a0*/  SHFL.IDX PT, R3, R2, 0x3, 0x181f ;  /* 0x00781f0002037f89 */ /* 0x00102800000e0000 */
[----:B--23--:R2:W3:Y:S02]  /*143b0*/  SHFL.IDX PT, R14, R0, 0x3, 0x181f ;  /* 0x00781f00000e7f89 */ /* 0x00c4e400000e0000 */
.L_x_7358:
[----:B------:R-:W-:-:S04]  /*143c0*/  IADD3 R5, R9, 0x60, RZ ;  /* 0x0000006009057810 */ /* 0x000fc80007ffe0ff */
[----:B------:R-:W-:-:S13]  /*143d0*/  ISETP.GE.AND P0, PT, R5, R8, PT ;  /* 0x000000080500720c */ /* 0x000fda0003f06270 */
        /* <DEDUP_REMOVED lines=8> */
[----:B------:R-:W-:-:S04]  /*14460*/  LEA R14, P0, R23, R14, 0x1 ;  /* 0x0000000e170e7211 */ /* 0x000fc800078008ff */
[----:B------:R-:W-:-:S05]  /*14470*/  LEA.HI.X R15, R23, R3, R22, 0x1, P0 ;  /* 0x00000003170f7211 */ /* 0x000fca00000f0c16 */
[----:B------:R3:W-:Y:S01]  /*14480*/  ST.E.128 desc[UR42][R14.64], R52 ;  /* 0x000000340e007985 */ /* 0x0007e2000c101d2a */
[----:B------:R-:W-:Y:S05]  /*14490*/  BRA `(.L_x_7136) ;  /* 0x0000001800387947 */ /* 0x000fea0003800000 */
.L_x_7125:
[----:B------:R-:W1:Y:S01]  /*144a0*/  @P1 LDC R4, c[0x0][0xbec] ;  /* 0x0002fb00ff041b82 */ /* 0x000e620000000800 */
[----:B------:R-:W-:Y:S01]  /*144b0*/  ULDC.64 UR4, c[0x0][0xb08] ;  /* 0x0002c20000047ab9 */ /* 0x000fe20000000a00 */
[----:B0-----:R-:W-:Y:S01]  /*144c0*/  SHF.R.S32.HI R0, RZ, 0x1f, R205 ;  /* 0x0000001fff007819 */ /* 0x001fe200000114cd */
[----:B------:R-:W-:Y:S01]  /*144d0*/  IMAD R11, R11, UR4, RZ ;  /* 0x000000040b0b7c24 */ /* 0x000fe2000f8e02ff */
[----:B------:R-:W-:Y:S01]  /*144e0*/  ULDC.64 UR6, c[0x0][0xb30] ;  /* 0x0002cc0000067ab9 */ /* 0x000fe20000000a00 */
[----:B------:R-:W-:Y:S01]  /*144f0*/  IMAD.WIDE.U32 R6, R10, UR4, RZ ;  /* 0x000000040a067c25 */ /* 0x000fe2000f8e00ff */
[----:B------:R-:W-:Y:S02]  /*14500*/  IADD3 R28, R202, 0x10, RZ ;  /* 0x00000010ca1c7810 */ /* 0x000fe40007ffe0ff */
[----:B------:R-:W0:Y:S01]  /*14510*/  @P1 LDC R13, c[0x0][0xbf0] ;  /* 0x0002fc00ff0d1b82 */ /* 0x000e220000000800 */
[----:B------:R-:W-:Y:S01]  /*14520*/  IMAD R11, R10, UR5, R11 ;  /* 0x000000050a0b7c24 */ /* 0x000fe2000f8e020b */
[----:B------:R-:W-:Y:S01]  /*14530*/  ULDC.64 UR4, c[0x0][0xb38] ;  /* 0x0002ce0000047ab9 */ /* 0x000fe20000000a00 */
[C---:B------:R-:W-:Y:S01]  /*14540*/  VIADD R33, R202.reuse, 0x18 ;  /* 0x00000018ca217836 */ /* 0x040fe20000000000 */
[----:B------:R-:W-:Y:S01]  /*14550*/  SHF.R.S32.HI R105, RZ, 0x1f, R210 ;  /* 0x0000001fff697819 */ /* 0x000fe200000114d2 */
[----:B------:R-:W-:Y:S01]  /*14560*/  IMAD.IADD R7, R7, 0x1, R11 ;  /* 0x0000000107077824 */ /* 0x000fe200078e020b */
[----:B------:R-:W-:Y:S01]  /*14570*/  SHF.R.S32.HI R32, RZ, 0x1f, R28 ;  /* 0x0000001fff207819 */ /* 0x000fe2000001141c */
[----:B------:R-:W-:Y:S01]  /*14580*/  VIADD R37, R202, 0x28 ;  /* 0x00000028ca257836 */ /* 0x000fe20000000000 */
[----:B------:R-:W-:Y:S01]  /*14590*/  SHF.R.S32.HI R34, RZ, 0x1f, R33 ;  /* 0x0000001fff227819 */ /* 0x000fe20000011421 */
[----:B------:R-:W-:-:S03]  /*145a0*/  IMAD.WIDE.U32 R6, R2, UR4, R6 ;  /* 0x0000000402067c25 */ /* 0x000fc6000f8e0006 */
[----:B------:R-:W-:Y:S01]  /*145b0*/  SHF.R.S32.HI R38, RZ, 0x1f, R37 ;  /* 0x0000001fff267819 */ /* 0x000fe20000011425 */
[----:B------:R-:W-:Y:S01]  /*145c0*/  IMAD R7, R2, UR5, R7 ;  /* 0x0000000502077c24 */ /* 0x000fe2000f8e0207 */
[----:B------:R-:W-:Y:S01]  /*145d0*/  ULDC.64 UR4, c[0x0][0xb40] ;  /* 0x0002d00000047ab9 */ /* 0x000fe20000000a00 */
[----:B------:R-:W-:Y:S02]  /*145e0*/  VIADD R39, R202, 0x30 ;  /* 0x00000030ca277836 */ /* 0x000fe40000000000 */
[----:B------:R-:W-:Y:S02]  /*145f0*/  IMAD R0, R0, UR4, RZ ;  /* 0x0000000400007c24 */ /* 0x000fe4000f8e02ff */
[----:B-1----:R-:W-:Y:S01]  /*14600*/  @P1 IMAD.HI.U32 R4, R35, R4, RZ ;  /* 0x0000000423041227 */ /* 0x002fe200078e00ff */
[----:B------:R-:W-:-:S03]  /*14610*/  SHF.R.S32.HI R92, RZ, 0x1f, R39 ;  /* 0x0000001fff5c7819 */ /* 0x000fc60000011427 */
        /* <DEDUP_REMOVED lines=20> */
[----:B------:R-:W-:Y:S02]  /*14760*/  VIADD R4, R156, 0x28820 ;  /* 0x000288209c047836 */ /* 0x000fe40000000000 */
[C---:B------:R-:W-:Y:S02]  /*14770*/  IMAD R7, R9.reuse, UR5, R0 ;  /* 0x0000000509077c24 */ /* 0x040fe4000f8e0200 */
[----:B------:R-:W-:Y:S01]  /*14780*/  IMAD.WIDE.U32 R2, R9, UR4, R2 ;  /* 0x0000000409027c25 */ /* 0x000fe2000f8e0002 */
[----:B------:R-:W-:Y:S01]  /*14790*/  PRMT R4, RZ, 0x654, R4 ;  /* 0x00000654ff047816 */ /* 0x000fe20000000004 */
[----:B------:R-:W-:-:S02]  /*147a0*/  ULDC.64 UR4, c[0x0][0xb00] ;  /* 0x0002c00000047ab9 */ /* 0x000fc40000000a00 */
[----:B------:R-:W-:Y:S01]  /*147b0*/  IMAD.IADD R3, R3, 0x1, R7 ;  /* 0x0000000103037824 */ /* 0x000fe200078e0207 */
[----:B------:R-:W-:Y:S01]  /*147c0*/  LEA R0, P0, R2, UR4, 0x2 ;  /* 0x0000000402007c11 */ /* 0x000fe2000f8010ff */
[----:B------:R0:W-:Y:S01]  /*147d0*/  SYNCS.ARRIVE.TRANS64.RED.A1T0 RZ, [R4+URZ], RZ ;  /* 0x000000ff04ff79a7 */ /* 0x0001e2000810043f */
[C---:B------:R-:W-:Y:S01]  /*147e0*/  VIADD R35, R202.reuse, 0x20 ;  /* 0x00000020ca237836 */ /* 0x040fe20000000000 */
[----:B------:R-:W-:Y:S01]  /*147f0*/  UMOV UR4, 0xffffffff ;  /* 0xffffffff00047882 */ /* 0x000fe20000000000 */
[----:B------:R-:W-:Y:S01]  /*14800*/  VIADD R95, R202, 0x40 ;  /* 0x00000040ca5f7836 */ /* 0x000fe20000000000 */
[----:B------:R-:W-:Y:S02]  /*14810*/  LEA.HI.X R2, R2, UR5, R3, 0x2, P0 ;  /* 0x0000000502027c11 */ /* 0x000fe400080f1403 */
[----:B------:R-:W-:Y:S01]  /*14820*/  SHF.R.S32.HI R36, RZ, 0x1f, R35 ;  /* 0x0000001fff247819 */ /* 0x000fe20000011423 */
[----:B0-----:R-:W-:Y:S01]  /*14830*/  VIADD R4, R202, 0x8 ;  /* 0x00000008ca047836 */ /* 0x001fe20000000000 */
[----:B------:R-:W-:-:S04]  /*14840*/  SHF.R.S32.HI R104, RZ, 0x1f, R95 ;  /* 0x0000001fff687819 */ /* 0x000fc8000001145f */
[----:B------:R-:W-:Y:S01]  /*14850*/  SHF.R.S32.HI R9, RZ, 0x1f, R4 ;  /* 0x0000001fff097819 */ /* 0x000fe20000011404 */
[----:B------:R-:W-:Y:S06]  /*14860*/  BRA.DIV UR4, `(.L_x_7137) ;  /* 0x0000009e04a47947 */ /* 0x000fec000b800000 */
[----:B------:R0:W1:Y:S04]  /*14870*/  SHFL.IDX PT, R3, R2, RZ, 0x1c1f ;  /* 0x001c1fff02037589 */ /* 0x00006800000e0000 */
[----:B------:R0:W2:Y:S02]  /*14880*/  SHFL.IDX PT, R14, R0, RZ, 0x1c1f ;  /* 0x001c1fff000e7589 */ /* 0x0000a400000e0000 */
.L_x_7361:
[----:B------:R-:W-:Y:S01]  /*14890*/  ISETP.GE.AND P0, PT, R25, R8, PT ;  /* 0x000000081900720c */ /* 0x000fe20003f06270 */
[----:B------:R-:W-:-:S12]  /*148a0*/  BSSY B1, `(.L_x_7138) ;  /* 0x0000043000017945 */ /* 0x000fd80003800000 */
[----:B------:R-:W-:Y:S05]  /*148b0*/  @P0 BRA `(.L_x_7139) ;  /* 0x0000000400040947 */ /* 0x000fea0003800000 */
[----:B------:R-:W-:Y:S02]  /*148c0*/  ULDC UR4, c[0x0][0xac8] ;  /* 0x0002b20000047ab9 */ /* 0x000fe40000000800 */
[----:B------:R-:W-:Y:S02]  /*148d0*/  ISETP.GE.AND P0, PT, R202, UR4, PT ;  /* 0x00000004ca007c0c */ /* 0x000fe4000bf06270 */
[----:B------:R-:W-:Y:S02]  /*148e0*/  ISETP.GE.AND P2, PT, R4, UR4, PT ;  /* 0x0000000404007c0c */ /* 0x000fe4000bf46270 */
[----:B------:R-:W-:Y:S02]  /*148f0*/  ISETP.GE.AND P3, PT, R28, UR4, PT ;  /* 0x000000041c007c0c */ /* 0x000fe4000bf66270 */
[----:B------:R-:W-:-:S07]  /*14900*/  ISETP.GE.AND P1, PT, R33, UR4, PT ;  /* 0x0000000421007c0c */ /* 0x000fce000bf26270 */
[----:B-1----:R-:W-:Y:S02]  /*14910*/  @!P0 IMAD.MOV.U32 R15, RZ, RZ, R3 ;  /* 0x000000ffff0f8224 */ /* 0x002fe400078e0003 */
[----:B--2---:R-:W-:Y:S01]  /*14920*/  @!P2 LEA R6, P4, R4, R14, 0x2 ;  /* 0x0000000e0406a211 */ /* 0x004fe200078810ff */
[----:B------:R-:W-:-:S03]  /*14930*/  @!P0 IMAD.WIDE R10, R202, 0x4, R14 ;  /* 0x00000004ca0a8825 */ /* 0x000fc600078e020e */
[-C--:B------:R-:W-:Y:S02]  /*14940*/  @!P2 LEA.HI.X R7, R4, R3.reuse, R9, 0x2, P4 ;  /* 0x000000030407a211 */ /* 0x080fe400020f1409 */
[CC--:B------:R-:W-:Y:S01]  /*14950*/  @!P3 LEA R12, P4, R28.reuse, R14.reuse, 0x2 ;  /* 0x0000000e1c0cb211 */ /* 0x0c0fe200078810ff */
[----:B------:R1:W-:Y:S01]  /*14960*/  @!P0 ST.E.64 desc[UR42][R10.64], R20 ;  /* 0x000000140a008985 */ /* 0x0003e2000c101b2a */
[----:B------:R-:W-:Y:S02]  /*14970*/  ISETP.GE.AND P0, PT, R35, UR4, PT ;  /* 0x0000000423007c0c */ /* 0x000fe4000bf06270 */
[----:B------:R-:W-:Y:S01]  /*14980*/  @!P1 LEA R24, P5, R33, R14, 0x2 ;  /* 0x0000000e21189211 */ /* 0x000fe200078a10ff */
[----:B------:R2:W-:Y:S01]  /*14990*/  @!P2 ST.E.64 desc[UR42][R6.64], R40 ;  /* 0x000000280600a985 */ /* 0x0005e2000c101b2a */
[----:B------:R-:W-:Y:S02]  /*149a0*/  ISETP.GE.AND P2, PT, R37, UR4, PT ;  /* 0x0000000425007c0c */ /* 0x000fe4000bf46270 */
[----:B------:R-:W-:-:S02]  /*149b0*/  @!P3 LEA.HI.X R13, R28, R3, R32, 0x2, P4 ;  /* 0x000000031c0db211 */ /* 0x000fc400020f1420 */
[----:B------:R-:W-:Y:S02]  /*149c0*/  @!P1 LEA.HI.X R25, R33, R3, R34, 0x2, P5 ;  /* 0x0000000321199211 */ /* 0x000fe400028f1422 */
[----:B------:R-:W-:Y:S01]  /*149d0*/  ISETP.GE.AND P4, PT, R39, UR4, PT ;  /* 0x0000000427007c0c */ /* 0x000fe2000bf86270 */
[----:B------:R3:W-:Y:S02]  /*149e0*/  @!P3 ST.E.64 desc[UR42][R12.64], R42 ;  /* 0x0000002a0c00b985 */ /* 0x0007e4000c101b2a */
[-C--:B------:R-:W-:Y:S02]  /*149f0*/  @!P0 LEA R26, P3, R35, R14.reuse, 0x2 ;  /* 0x0000000e231a8211 */ /* 0x080fe400078610ff */
[----:B------:R4:W-:Y:S01]  /*14a00*/  @!P1 ST.E.64 desc[UR42][R24.64], R44 ;  /* 0x0000002c18009985 */ /* 0x0009e2000c101b2a */
[----:B------:R-:W-:Y:S02]  /*14a10*/  ISETP.GE.AND P1, PT, R93, UR4, PT ;  /* 0x000000045d007c0c */ /* 0x000fe4000bf26270 */
[----:B-1----:R-:W-:-:S02]  /*14a20*/  @!P2 LEA R10, P5, R37, R14, 0x2 ;  /* 0x0000000e250aa211 */ /* 0x002fc400078a10ff */
[-C--:B------:R-:W-:Y:S02]  /*14a30*/  @!P0 LEA.HI.X R27, R35, R3.reuse, R36, 0x2, P3 ;  /* 0x00000003231b8211 */ /* 0x080fe400018f1424 */
[----:B------:R-:W-:Y:S02]  /*14a40*/  @!P2 LEA.HI.X R11, R37, R3, R38, 0x2, P5 ;  /* 0x00000003250ba211 */ /* 0x000fe400028f1426 */
[----:B------:R-:W-:Y:S01]  /*14a50*/  ISETP.GE.AND P3, PT, R95, UR4, PT ;  /* 0x000000045f007c0c */ /* 0x000fe2000bf66270 */
[----:B------:R-:W-:Y:S01]  /*14a60*/  @!P0 ST.E.64 desc[UR42][R26.64], R46 ;  /* 0x0000002e1a008985 */ /* 0x000fe2000c101b2a */
[----:B--2---:R-:W-:-:S03]  /*14a70*/  @!P4 LEA R6, P0, R39, R14, 0x2 ;  /* 0x0000000e2706c211 */ /* 0x004fc600078010ff */
[----:B------:R1:W-:Y:S01]  /*14a80*/  @!P2 ST.E.64 desc[UR42][R10.64], R48 ;  /* 0x000000300a00a985 */ /* 0x0003e2000c101b2a */
[-C--:B---3--:R-:W-:Y:S02]  /*14a90*/  @!P1 LEA R12, P5, R93, R14.reuse, 0x2 ;  /* 0x0000000e5d0c9211 */ /* 0x088fe400078a10ff */
[----:B------:R-:W-:Y:S02]  /*14aa0*/  ISETP.GE.AND P2, PT, R210, UR4, PT ;  /* 0x00000004d2007c0c */ /* 0x000fe4000bf46270 */
[-C--:B------:R-:W-:Y:S02]  /*14ab0*/  @!P4 LEA.HI.X R7, R39, R3.reuse, R92, 0x2, P0 ;  /* 0x000000032707c211 */ /* 0x080fe400000f145c */
[----:B------:R-:W-:Y:S02]  /*14ac0*/  ISETP.GE.AND P0, PT, R216, UR4, PT ;  /* 0x00000004d8007c0c */ /* 0x000fe4000bf06270 */
[----:B------:R-:W-:Y:S01]  /*14ad0*/  @!P1 LEA.HI.X R13, R93, R3, R94, 0x2, P5 ;  /* 0x000000035d0d9211 */ /* 0x000fe200028f145e */
[----:B------:R2:W-:Y:S01]  /*14ae0*/  @!P4 ST.E.64 desc[UR42][R6.64], R50 ;  /* 0x000000320600c985 */ /* 0x0005e2000c101b2a */
[----:B------:R-:W-:-:S03]  /*14af0*/  @!P3 LEA R20, P5, R95, R14, 0x2 ;  /* 0x0000000e5f14b211 */ /* 0x000fc600078a10ff */
[----:B------:R3:W-:Y:S01]  /*14b00*/  @!P1 ST.E.64 desc[UR42][R12.64], R52 ;  /* 0x000000340c009985 */ /* 0x0007e2000c101b2a */
[----:B------:R-:W-:Y:S02]  /*14b10*/  ISETP.GE.AND P1, PT, R215, UR4, PT ;  /* 0x00000004d7007c0c */ /* 0x000fe4000bf26270 */
[-C--:B------:R-:W-:Y:S02]  /*14b20*/  @!P3 LEA.HI.X R21, R95, R3.reuse, R104, 0x2, P5 ;  /* 0x000000035f15b211 */ /* 0x080fe400028f1468 */
[-C--:B----4-:R-:W-:Y:S02]  /*14b30*/  @!P2 LEA R24, P4, R210, R14.reuse, 0x2 ;  /* 0x0000000ed218a211 */ /* 0x090fe400078810ff */
        /* <DEDUP_REMOVED lines=14> */
[CC--:B-1----:R-:W-:Y:S02]  /*14c20*/  @!P4 LEA R20, P1, R213.reuse, R14.reuse, 0x2 ;  /* 0x0000000ed514c211 */ /* 0x0c2fe400078210ff */
[-C--:B------:R-:W-:Y:S02]  /*14c30*/  @!P3 LEA.HI.X R13, R214, R3.reuse, R224, 0x2, P5 ;  /* 0x00000003d60db211 */ /* 0x080fe400028f14e0 */
[CC--:B----4-:R-:W-:Y:S02]  /*14c40*/  @!P2 LEA R24, P5, R212.reuse, R14.reuse, 0x2 ;  /* 0x0000000ed418a211 */ /* 0x0d0fe400078a10ff */
        /* <DEDUP_REMOVED lines=8> */
.L_x_7139:
[----:B------:R-:W-:Y:S05]  /*14cd0*/  BSYNC B1 ;  /* 0x0000000000017941 */ /* 0x000fea0003800000 */
.L_x_7138:
[----:B------:R-:W-:-:S03]  /*14ce0*/  UMOV UR4, 0xffffffff ;  /* 0xffffffff00047882 */ /* 0x000fc60000000000 */
[----:B------:R-:W-:Y:S05]  /*14cf0*/  BRA.DIV UR4, `(.L_x_7140) ;  /* 0x0000009a04b47947 */ /* 0x000fea000b800000 */
[----:B-1----:R1:W3:Y:S04]  /*14d00*/  SHFL.IDX PT, R3, R2, 0x1, 0x1c1f ;  /* 0x003c1f0002037f89 */ /* 0x0022e800000e0000 */
[----:B--2---:R1:W2:Y:S02]  /*14d10*/  SHFL.IDX PT, R14, R0, 0x1, 0x1c1f ;  /* 0x003c1f00000e7f89 */ /* 0x0042a400000e0000 */
.L_x_7365:
[----:B------:R-:W-:-:S13]  /*14d20*/  ISETP.GE.AND P0, PT, R5, R8, PT ;  /* 0x000000080500720c */ /* 0x000fda0003f06270 */
[----:B------:R-:W-:Y:S05]  /*14d30*/  @P0 BRA `(.L_x_7136) ;  /* 0x0000001000100947 */ /* 0x000fea0003800000 */
[----:B------:R-:W-:Y:S02]  /*14d40*/  ULDC UR4, c[0x0][0xac8] ;  /* 0x0002b20000047ab9 */ /* 0x000fe40000000800 */
[----:B------:R-:W-:Y:S02]  /*14d50*/  ISETP.GE.AND P3, PT, R4, UR4, PT ;  /* 0x0000000404007c0c */ /* 0x000fe4000bf66270 */
[----:B------:R-:W-:Y:S02]  /*14d60*/  ISETP.GE.AND P1, PT, R202, UR4, PT ;  /* 0x00000004ca007c0c */ /* 0x000fe4000bf26270 */
[----:B------:R-:W-:Y:S02]  /*14d70*/  ISETP.GE.AND P4, PT, R28, UR4, PT ;  /* 0x000000041c007c0c */ /* 0x000fe4000bf86270 */
[----:B------:R-:W-:-:S07]  /*14d80*/  ISETP.GE.AND P2, PT, R33, UR4, PT ;  /* 0x0000000421007c0c */ /* 0x000fce000bf46270 */
[CC--:B--2---:R-:W-:Y:S02]  /*14d90*/  @!P3 LEA R6, P0, R4.reuse, R14.reuse, 0x2 ;  /* 0x0000000e0406b211 */ /* 0x0c4fe400078010ff */
[----:B01----:R-:W-:Y:S02]  /*14da0*/  @!P1 IMAD.MOV.U32 R2, RZ, RZ, R14 ;  /* 0x000000ffff029224 */ /* 0x003fe400078e000e */
[----:B---3--:R-:W-:Y:S02]  /*14db0*/  @!P3 LEA.HI.X R7, R4, R3, R9, 0x2, P0 ;  /* 0x000000030407b211 */ /* 0x008fe400000f1409 */
[----:B------:R-:W-:Y:S01]  /*14dc0*/  @!P1 IMAD.WIDE R4, R202, 0x4, R2 ;  /* 0x00000004ca049825 */ /* 0x000fe200078e0202 */
[----:B------:R-:W-:Y:S02]  /*14dd0*/  ISETP.GE.AND P0, PT, R35, UR4, PT ;  /* 0x0000000423007c0c */ /* 0x000fe4000bf06270 */
[----:B------:R-:W-:Y:S02]  /*14de0*/  @!P4 LEA R8, P5, R28, R14, 0x2 ;  /* 0x0000000e1c08c211 */ /* 0x000fe400078a10ff */
[----:B------:R0:W-:Y:S01]  /*14df0*/  @!P1 ST.E.64 desc[UR42][R4.64], R70 ;  /* 0x0000004604009985 */ /* 0x0001e2000c101b2a */
[----:B------:R-:W-:-:S02]  /*14e00*/  ISETP.GE.AND P1, PT, R37, UR4, PT ;  /* 0x0000000425007c0c */ /* 0x000fc4000bf26270 */
[-C--:B------:R-:W-:Y:S01]  /*14e10*/  @!P4 LEA.HI.X R9, R28, R3.reuse, R32, 0x2, P5 ;  /* 0x000000031c09c211 */ /* 0x080fe200028f1420 */
[----:B------:R1:W-:Y:S01]  /*14e20*/  @!P3 ST.E.64 desc[UR42][R6.64], R72 ;  /* 0x000000480600b985 */ /* 0x0003e2000c101b2a */
[-C--:B------:R-:W-:Y:S02]  /*14e30*/  @!P2 LEA R10, P5, R33, R14.reuse, 0x2 ;  /* 0x0000000e210aa211 */ /* 0x080fe400078a10ff */
[----:B------:R-:W-:Y:S01]  /*14e40*/  ISETP.GE.AND P3, PT, R93, UR4, PT ;  /* 0x000000045d007c0c */ /* 0x000fe2000bf66270 */
[----:B------:R2:W-:Y:S01]  /*14e50*/  @!P4 ST.E.64 desc[UR42][R8.64], R74 ;  /* 0x0000004a0800c985 */ /* 0x0005e2000c101b2a */
[-C--:B------:R-:W-:Y:S02]  /*14e60*/  @!P2 LEA.HI.X R11, R33, R3.reuse, R34, 0x2, P5 ;  /* 0x00000003210ba211 */ /* 0x080fe400028f1422 */
[----:B------:R-:W-:Y:S02]  /*14e70*/  @!P0 LEA R12, P5, R35, R14, 0x2 ;  /* 0x0000000e230c8211 */ /* 0x000fe400078a10ff */
[----:B------:R-:W-:Y:S01]  /*14e80*/  ISETP.GE.AND P4, PT, R39, UR4, PT ;  /* 0x0000000427007c0c */ /* 0x000fe2000bf86270 */
[----:B------:R3:W-:Y:S01]  /*14e90*/  @!P2 ST.E.64 desc[UR42][R10.64], R76 ;  /* 0x0000004c0a00a985 */ /* 0x0007e2000c101b2a */
[----:B------:R-:W-:-:S02]  /*14ea0*/  @!P0 LEA.HI.X R13, R35, R3, R36, 0x2, P5 ;  /* 0x00000003230d8211 */ /* 0x000fc400028f1424 */
[----:B------:R-:W-:Y:S02]  /*14eb0*/  @!P1 LEA R20, P5, R37, R14, 0x2 ;  /* 0x0000000e25149211 */ /* 0x000fe400078a10ff */
[----:B------:R-:W-:Y:S01]  /*14ec0*/  ISETP.GE.AND P2, PT, R95, UR4, PT ;  /* 0x000000045f007c0c */ /* 0x000fe2000bf46270 */
[----:B------:R4:W-:Y:S01]  /*14ed0*/  @!P0 ST.E.64 desc[UR42][R12.64], R78 ;  /* 0x0000004e0c008985 */ /* 0x0009e2000c101b2a */
[----:B------:R-:W-:Y:S02]  /*14ee0*/  @!P1 LEA.HI.X R21, R37, R3, R38, 0x2, P5 ;  /* 0x0000000325159211 */ /* 0x000fe400028f1426 */
[----:B------:R-:W-:-:S03]  /*14ef0*/  ISETP.GE.AND P0, PT, R210, UR4, PT ;  /* 0x00000004d2007c0c */ /* 0x000fc6000bf06270 */
[----:B------:R-:W-:Y:S01]  /*14f00*/  @!P1 ST.E.64 desc[UR42][R20.64], R80 ;  /* 0x0000005014009985 */ /* 0x000fe2000c101b2a */
[-C--:B0-----:R-:W-:Y:S02]  /*14f10*/  @!P4 LEA R4, P5, R39, R14.reuse, 0x2 ;  /* 0x0000000e2704c211 */ /* 0x081fe400078a10ff */
[-C--:B-1----:R-:W-:Y:S02]  /*14f20*/  @!P3 LEA R6, P1, R93, R14.reuse, 0x2 ;  /* 0x0000000e5d06b211 */ /* 0x082fe400078210ff */
[-C--:B------:R-:W-:Y:S02]  /*14f30*/  @!P4 LEA.HI.X R5, R39, R3.reuse, R92, 0x2, P5 ;  /* 0x000000032705c211 */ /* 0x080fe400028f145c */
[----:B------:R-:W-:Y:S02]  /*14f40*/  @!P3 LEA.HI.X R7, R93, R3, R94, 0x2, P1 ;  /* 0x000000035d07b211 */ /* 0x000fe400008f145e */
[----:B------:R-:W-:Y:S01]  /*14f50*/  ISETP.GE.AND P1, PT, R216, UR4, PT ;  /* 0x00000004d8007c0c */ /* 0x000fe2000bf26270 */
[----:B------:R0:W-:Y:S01]  /*14f60*/  @!P4 ST.E.64 desc[UR42][R4.64], R82 ;  /* 0x000000520400c985 */ /* 0x0001e2000c101b2a */
[----:B--2---:R-:W-:-:S02]  /*14f70*/  @!P2 LEA R8, P5, R95, R14, 0x2 ;  /* 0x0000000e5f08a211 */ /* 0x004fc400078a10ff */
[CC--:B---3--:R-:W-:Y:S01]  /*14f80*/  @!P0 LEA R10, P4, R210.reuse, R14.reuse, 0x2 ;  /* 0x0000000ed20a8211 */ /* 0x0c8fe200078810ff */
[----:B------:R1:W-:Y:S01]  /*14f90*/  @!P3 ST.E.64 desc[UR42][R6.64], R84 ;  /* 0x000000540600b985 */ /* 0x0003e2000c101b2a */
[-C--:B------:R-:W-:Y:S02]  /*14fa0*/  @!P2 LEA.HI.X R9, R95, R3.reuse, R104, 0x2, P5 ;  /* 0x000000035f09a211 */ /* 0x080fe400028f1468 */
[----:B------:R-:W-:Y:S02]  /*14fb0*/  ISETP.GE.AND P3, PT, R215, UR4, PT ;  /* 0x00000004d7007c0c */ /* 0x000fe4000bf66270 */
[----:B------:R-:W-:Y:S01]  /*14fc0*/  @!P0 LEA.HI.X R11, R210, R3, R105, 0x2, P4 ;  /* 0x00000003d20b8211 */ /* 0x000fe200020f1469 */
[----:B------:R2:W-:Y:S01]  /*14fd0*/  @!P2 ST.E.64 desc[UR42][R8.64], R86 ;  /* 0x000000560800a985 */ /* 0x0005e2000c101b2a */
[----:B------:R-:W-:Y:S02]  /*14fe0*/  ISETP.GE.AND P4, PT, R214, UR4, PT ;  /* 0x00000004d6007c0c */ /* 0x000fe4000bf86270 */
[----:B----4-:R-:W-:Y:S01]  /*14ff0*/  @!P1 LEA R12, P5, R216, R14, 0x2 ;  /* 0x0000000ed80c9211 */ /* 0x010fe200078a10ff */
[----:B------:R3:W-:Y:S01]  /*15000*/  @!P0 ST.E.64 desc[UR42][R10.64], R88 ;  /* 0x000000580a008985 */ /* 0x0007e2000c101b2a */
[----:B------:R-:W-:-:S02]  /*15010*/  ISETP.GE.AND P2, PT, R213, UR4, PT ;  /* 0x00000004d5007c0c */ /* 0x000fc4000bf46270 */
[----:B------:R-:W-:Y:S02]  /*15020*/  ISETP.GE.AND P0, PT, R212, UR4, PT ;  /* 0x00000004d4007c0c */ /* 0x000fe4000bf06270 */
[----:B------:R-:W-:Y:S02]  /*15030*/  @!P1 LEA.HI.X R13, R216, R3, R226, 0x2, P5 ;  /* 0x00000003d80d9211 */ /* 0x000fe400028f14e2 */
[----:B0-----:R-:W-:-:S03]  /*15040*/  @!P3 LEA R4, P5, R215, R14, 0x2 ;  /* 0x0000000ed704b211 */ /* 0x001fc600078a10ff */
[----:B------:R3:W-:Y:S01]  /*15050*/  @!P1 ST.E.64 desc[UR42][R12.64], R90 ;  /* 0x0000005a0c009985 */ /* 0x0007e2000c101b2a */
[CC--:B-1----:R-:W-:Y:S02]  /*15060*/  @!P4 LEA R6, P1, R214.reuse, R14.reuse, 0x2 ;  /* 0x0000000ed606c211 */ /* 0x0c2fe400078210ff */
[-C--:B------:R-:W-:Y:S02]  /*15070*/  @!P3 LEA.HI.X R5, R215, R3.reuse, R225, 0x2, P5 ;  /* 0x00000003d705b211 */ /* 0x080fe400028f14e1 */
[CC--:B--2---:R-:W-:Y:S02]  /*15080*/  @!P2 LEA R8, P5, R213.reuse, R14.reuse, 0x2 ;  /* 0x0000000ed508a211 */ /* 0x0c4fe400078a10ff */
[-C--:B------:R-:W-:Y:S01]  /*15090*/  @!P4 LEA.HI.X R7, R214, R3.reuse, R224, 0x2, P1 ;  /* 0x00000003d607c211 */ /* 0x080fe200008f14e0 */
[----:B------:R3:W-:Y:S01]  /*150a0*/  @!P3 ST.E.64 desc[UR42][R4.64], R96 ;  /* 0x000000600400b985 */ /* 0x0007e2000c101b2a */
[C---:B------:R-:W-:Y:S02]  /*150b0*/  @!P0 LEA R20, P1, R212.reuse, R14, 0x2 ;  /* 0x0000000ed4148211 */ /* 0x040fe400078210ff */
[-C--:B------:R-:W-:Y:S01]  /*150c0*/  @!P2 LEA.HI.X R9, R213, R3.reuse, R223, 0x2, P5 ;  /* 0x00000003d509a211 */ /* 0x080fe200028f14df */
[----:B------:R3:W-:Y:S01]  /*150d0*/  @!P4 ST.E.64 desc[UR42][R6.64], R98 ;  /* 0x000000620600c985 */ /* 0x0007e2000c101b2a */
[----:B------:R-:W-:-:S03]  /*150e0*/  @!P0 LEA.HI.X R21, R212, R3, R222, 0x2, P1 ;  /* 0x00000003d4158211 */ /* 0x000fc600008f14de */
[----:B------:R3:W-:Y:S04]  /*150f0*/  @!P2 ST.E.64 desc[UR42][R8.64], R100 ;  /* 0x000000640800a985 */ /* 0x0007e8000c101b2a */
[----:B------:R3:W-:Y:S01]  /*15100*/  @!P0 ST.E.64 desc[UR42][R20.64], R102 ;  /* 0x0000006614008985 */ /* 0x0007e2000c101b2a */
[----:B------:R-:W-:-:S13]  /*15110*/  ISETP.GE.AND P0, PT, R211, UR4, PT ;  /* 0x00000004d3007c0c */ /* 0x000fda000bf06270 */
[----:B---3--:R-:W-:Y:S05]  /*15120*/  @P0 BRA `(.L_x_7136) ;  /* 0x0000000c00140947 */ /* 0x008fea0003800000 */
[----:B------:R-:W-:-:S04]  /*15130*/  LEA R14, P0, R211, R14, 0x2 ;  /* 0x0000000ed30e7211 */ /* 0x000fc800078010ff */
[----:B------:R-:W-:-:S05]  /*15140*/  LEA.HI.X R15, R211, R3, R221, 0x2, P0 ;  /* 0x00000003d30f7211 */ /* 0x000fca00000f14dd */
[----:B------:R0:W-:Y:S01]  /*15150*/  ST.E.64 desc[UR42][R14.64], R150 ;  /* 0x000000960e007985 */ /* 0x0001e2000c101b2a */
[----:B------:R-:W-:Y:S05]  /*15160*/  BRA `(.L_x_7136) ;  /* 0x0000000c00047947 */ /* 0x000fea0003800000 */
.L_x_7123:
[----:B------:R-:W-:Y:S01]  /*15170*/  ULDC.64 UR6, c[0x0][0xc08] ;  /* 0x0003020000067ab9 */ /* 0x000fe20000000a00 */
[----:B------:R-:W-:Y:S01]  /*15180*/  ULDC.64 UR4, c[0x0][0xc00] ;  /* 0x0003000000047ab9 */ /* 0x000fe20000000a00 */
[----:B------:R-:W-:Y:S02]  /*15190*/  ISETP.NE.U32.AND P1, PT, RZ, UR6, PT ;  /* 0x00000006ff007c0c */ /* 0x000fe4000bf25070 */
[----:B------:R-:W-:Y:S02]  /*151a0*/  ISETP.NE.U32.AND P0, PT, RZ, UR4, PT ;  /* 0x00000004ff007c0c */ /* 0x000fe4000bf05070 */
[----:B------:R-:W-:Y:S02]  /*151b0*/  ISETP.NE.AND.EX P1, PT, RZ, UR7, PT, P1 ;  /* 0x00000007ff007c0c */ /* 0x000fe4000bf25310 */
[----:B------:R-:W-:Y:S02]  /*151c0*/  IADD3 R4, P2, R206, UR4, RZ ;  /* 0x00000004ce047c10 */ /* 0x000fe4000ff5e0ff */
[----:B------:R-:W-:-:S02]  /*151d0*/  ISETP.NE.AND.EX P0, PT, RZ, UR5, PT, P0 ;  /* 0x00000005ff007c0c */ /* 0x000fc4000bf05300 */
[----:B------:R-:W-:Y:S01]  /*151e0*/  IADD3.X R5, R207, UR5, RZ, P2, !PT ;  /* 0x00000005cf057c10 */ /* 0x000fe200097fe4ff */
[----:B------:R-:W-:Y:S01]  /*151f0*/  ULDC UR4, c[0x0][0xa88] ;  /* 0x0002a20000047ab9 */ /* 0x000fe20000000800 */
[----:B------:R-:W-:Y:S01]  /*15200*/  MOV R3, RZ ;  /* 0x000000ff00037202 */ /* 0x000fe20000000f00 */
[----:B------:R-:W-:-:S04]  /*15210*/  IMAD.U32 R20, RZ, RZ, UR4 ;  /* 0x00000004ff147e24 */ /* 0x000fc8000f8e00ff */
[----:B------:R-:W-:-:S04]  /*15220*/  @P1 IADD3 R206, P2, R206, UR6, RZ ;  /* 0x00000006cece1c10 */ /* 0x000fc8000ff5e0ff */
[----:B------:R-:W-:Y:S01]  /*15230*/  @P1 IADD3.X R207, R207, UR7, RZ, P2, !PT ;  /* 0x00000007cfcf1c10 */ /* 0x000fe200097fe4ff */
[----:B------:R4:W5:Y:S04]  /*15240*/  @P0 LDG.E R3, desc[UR42][R4.64] ;  /* 0x0000002a04030981 */ /* 0x000968000c1e1900 */
[----:B------:R4:W5:Y:S01]  /*15250*/  @P1 LDG.E R20, desc[UR42][R206.64] ;  /* 0x0000002ace141981 */ /* 0x000962000c1e1900 */
[----:B------:R-:W-:Y:S01]  /*15260*/  ISETP.NE.AND P2, PT, R204, RZ, PT ;  /* 0x000000ffcc00720c */ /* 0x000fe20003f45270 */
[----:B------:R-:W0:-:S12]  /*15270*/  S2R R0, SR_TID.X ;  /* 0x0000000000007919 */ /* 0x000e180000002100 */
[----:B------:R-:W2:Y:S01]  /*15280*/  @!P2 LDC R204, c[0x0][0xad4] ;  /* 0x0002b500ffccab82 */ /* 0x000ea20000000800 */
[----:B0-----:R-:W-:Y:S01]  /*15290*/  VIADD R0, R0, 0xffffff80 ;  /* 0xffffff8000007836 */ /* 0x001fe20000000000 */
[----:B--2---:R-:W-:-:S04]  /*152a0*/  ISETP.GT.AND P2, PT, R204, 0x1, PT ;  /* 0x00000001cc00780c */ /* 0x004fc80003f44270 */
[----:B------:R-:W-:Y:S01]  /*152b0*/  ISETP.GT.AND P3, PT, R0, 0x7f, PT ;  /* 0x0000007f0000780c */ /* 0x000fe20003f64270 */
[----:B----4-:R-:W-:-:S12]  /*152c0*/  @P1 BRA `(.L_x_7141) ;  /* 0x0000000000101947 */ /* 0x010fd80003800000 */
[----:B------:R-:W-:Y:S05]  /*152d0*/  @!P0 BRA `(.L_x_7141) ;  /* 0x00000000000c8947 */ /* 0x000fea0003800000 */
[----:B------:R-:W2:Y:S04]  /*152e0*/  LDG.E R7, desc[UR42][R4.64] ;  /* 0x0000002a04077981 */ /* 0x000ea8000c1e1900 */
[----:B-----5:R-:W2:Y:S02]  /*152f0*/  LDG.E R20, desc[UR42][R4.64+0x4] ;  /* 0x0000042a04147981 */ /* 0x020ea4000c1e1900 */
[----:B--2---:R-:W-:-:S07]  /*15300*/  IMAD.IADD R20, R20, 0x1, -R7 ;  /* 0x0000000114147824 */ /* 0x004fce00078e0a07 */
.L_x_7141:
[----:B------:R-:W-:Y:S01]  /*15310*/  BSSY B1, `(.L_x_7142) ;  /* 0x0000037000017945 */ /* 0x000fe20003800000 */
[----:B------:R-:W-:Y:S02]  /*15320*/  SEL R205, R205, RZ, !P0 ;  /* 0x000000ffcdcd7207 */ /* 0x000fe40004000000 */
[----:B------:R-:W-:Y:S02]  /*15330*/  SEL R217, R217, RZ, !P0 ;  /* 0x000000ffd9d97207 */ /* 0x000fe40004000000 */
[----:B-----5:R-:W-:Y:S01]  /*15340*/  SHF.R.S32.HI R24, RZ, 0x1f, R3 ;  /* 0x0000001fff187819 */ /* 0x020fe20000011403 */
[----:B------:R-:W-:Y:S06]  /*15350*/  @P3 BRA `(.L_x_7143) ;  /* 0x0000000000c83947 */ /* 0x000fec0003800000 */
[----:B------:R-:W0:Y:S01]  /*15360*/  S2R R5, SR_TID.X ;  /* 0x0000000000057919 */ /* 0x000e220000002100 */
[----:B------:R-:W2:Y:S02]  /*15370*/  LDC R33, c[0x0][0xbe8] ;  /* 0x0002fa00ff217b82 */ /* 0x000ea40000000800 */
[----:B--2---:R-:W-:Y:S02]  /*15380*/  IMAD R4, R20, R33, RZ ;  /* 0x0000002114047224 */ /* 0x004fe400078e02ff */
[----:B0-----:R-:W-:-:S04]  /*15390*/  IMAD R0, R208, 0x80, R5 ;  /* 0x00000080d0007824 */ /* 0x001fc800078e0205 */
[----:B------:R-:W-:-:S05]  /*153a0*/  VIADD R25, R0, 0xffffff80 ;  /* 0xffffff8000197836 */ /* 0x000fca0000000000 */
[----:B------:R-:W-:-:S13]  /*153b0*/  ISETP.GE.AND P0, PT, R25, R4, PT ;  /* 0x000000041900720c */ /* 0x000fda0003f06270 */
[----:B------:R-:W-:Y:S05]  /*153c0*/  @P0 BRA `(.L_x_7143) ;  /* 0x0000000000ac0947 */ /* 0x000fea0003800000 */
[----:B------:R-:W-:Y:S01]  /*153d0*/  IMAD.MOV.U32 R14, RZ, RZ, 0x9b8 ;  /* 0x000009b8ff0e7424 */ /* 0x000fe200078e00ff */
[----:B------:R-:W-:Y:S01]  /*153e0*/  ISETP.GT.AND P0, PT, R204, 0x1, PT ;  /* 0x00000001cc00780c */ /* 0x000fe20003f04270 */
[----:B------:R-:W0:Y:S01]  /*153f0*/  LDC.64 R26, c[0x0][0xba8] ;  /* 0x0002ea00ff1a7b82 */ /* 0x000e220000000a00 */
[----:B------:R-:W-:Y:S01]  /*15400*/  ISETP.NE.AND P1, PT, R33, 0x1, PT ;  /* 0x000000012100780c */ /* 0x000fe20003f25270 */
[----:B------:R-:W-:Y:S01]  /*15410*/  IMAD.MOV.U32 R15, RZ, RZ, R25 ;  /* 0x000000ffff0f7224 */ /* 0x000fe200078e0019 */
[----:B------:R-:W-:Y:S02]  /*15420*/  SEL R14, R14, 0x978, P0 ;  /* 0x000009780e0e7807 */ /* 0x000fe40000000000 */
[----:B------:R-:W-:-:S03]  /*15430*/  SEL R209, R209, RZ, P0 ;  /* 0x000000ffd1d17207 */ /* 0x000fc60000000000 */
[----:B------:R-:W2:Y:S08]  /*15440*/  LDC.64 R6, c[0x0][R14+0x220] ;  /* 0x000088000e067b82 */ /* 0x000eb00000000a00 */
[----:B------:R-:W4:Y:S08]  /*15450*/  LDC.64 R4, c[0x0][R14+0x218] ;  /* 0x000086000e047b82 */ /* 0x000f300000000a00 */
[----:B------:R-:W5:Y:S08]  /*15460*/  LDC.64 R8, c[0x0][R14+0x228] ;  /* 0x00008a000e087b82 */ /* 0x000f700000000a00 */
[----:B------:R-:W1:Y:S08]  /*15470*/  LDC.64 R10, c[0x0][R14+0x210] ;  /* 0x000084000e0a7b82 */ /* 0x000e700000000a00 */
[----:B------:R-:W3:Y:S08]  /*15480*/  @P1 LDC R0, c[0x0][0xbec] ;  /* 0x0002fb00ff001b82 */ /* 0x000ef00000000800 */
[----:B------:R-:W5:Y:S01]  /*15490*/  @P1 LDC R35, c[0x0][0xbf0] ;  /* 0x0002fc00ff231b82 */ /* 0x000f620000000800 */
[----:B--2---:R-:W-:-:S07]  /*154a0*/  IMAD R7, R7, R205, RZ ;  /* 0x000000cd07077224 */ /* 0x004fce00078e02ff */
[----:B0-----:R-:W0:Y:S01]  /*154b0*/  @!P0 LDC R26, c[0x0][0xb50] ;  /* 0x0002d400ff1a8b82 */ /* 0x001e220000000800 */
[----:B------:R-:W-:-:S04]  /*154c0*/  IMAD.WIDE.U32 R12, R6, R205, RZ ;  /* 0x000000cd060c7225 */ /* 0x000fc800078e00ff */
[----:B------:R-:W-:Y:S02]  /*154d0*/  IMAD R7, R6, R217, R7 ;  /* 0x000000d906077224 */ /* 0x000fe400078e0207 */
[----:B---3--:R-:W-:Y:S01]  /*154e0*/  @P1 IMAD.HI.U32 R0, R25, R0, RZ ;  /* 0x0000000019001227 */ /* 0x008fe200078e00ff */
[----:B------:R-:W2:Y:S03]  /*154f0*/  @!P0 LDC R27, c[0x0][0xb54] ;  /* 0x0002d500ff1b8b82 */ /* 0x000ea60000000800 */
[-C--:B----4-:R-:W-:Y:S02]  /*15500*/  IMAD R21, R5, R2.reuse, RZ ;  /* 0x0000000205157224 */ /* 0x090fe400078e02ff */
[----:B------:R-:W-:Y:S01]  /*15510*/  IMAD.WIDE.U32 R4, R4, R2, RZ ;  /* 0x0000000204047225 */ /* 0x000fe200078e00ff */
[----:B-----5:R-:W-:-:S03]  /*15520*/  @P1 SHF.R.U32.HI R15, RZ, R35, R0 ;  /* 0x00000023ff0f1219 */ /* 0x020fc60000011600 */
[----:B------:R-:W-:Y:S01]  /*15530*/  IMAD.IADD R21, R5, 0x1, R21 ;  /* 0x0000000105157824 */ /* 0x000fe200078e0215 */
[----:B------:R-:W-:Y:S01]  /*15540*/  IADD3 R0, P1, P3, R12, R4, R3 ;  /* 0x000000040c007210 */ /* 0x000fe20007b3e003 */
[----:B------:R-:W-:Y:S01]  /*15550*/  IMAD.IADD R12, R13, 0x1, R7 ;  /* 0x000000010d0c7824 */ /* 0x000fe200078e0207 */
[----:B------:R-:W-:Y:S01]  /*15560*/  IADD3 R6, -R15, RZ, RZ ;  /* 0x000000ff0f067210 */ /* 0x000fe20007ffe1ff */
[----:B------:R-:W-:-:S04]  /*15570*/  IMAD.WIDE.U32 R4, R8, R209, RZ ;  /* 0x000000d108047225 */ /* 0x000fc800078e00ff */
[----:B------:R-:W-:Y:S02]  /*15580*/  IMAD R9, R9, R209, RZ ;  /* 0x000000d109097224 */ /* 0x000fe400078e02ff */
[----:B------:R-:W-:Y:S01]  /*15590*/  IMAD R7, R33, R6, R25 ;  /* 0x0000000621077224 */ /* 0x000fe200078e0219 */
[----:B------:R-:W-:Y:S01]  /*155a0*/  IADD3.X R6, R12, R21, R24, P1, P3 ;  /* 0x000000150c067210 */ /* 0x000fe20000fe6418 */
[----:B------:R-:W-:Y:S01]  /*155b0*/  IMAD.IADD R9, R5, 0x1, R9 ;  /* 0x0000000105097824 */ /* 0x000fe200078e0209 */
[----:B------:R-:W-:Y:S01]  /*155c0*/  IADD3 R4, P0, P1, R15, R0, R4 ;  /* 0x000000000f047210 */ /* 0x000fe2000791e004 */
[----:B-1----:R-:W-:Y:S01]  /*155d0*/  IMAD R0, R11, R7, RZ ;  /* 0x000000070b007224 */ /* 0x002fe200078e02ff */
[----:B------:R-:W-:-:S04]  /*155e0*/  SHF.R.S32.HI R15, RZ, 0x1f, R15 ;  /* 0x0000001fff0f7819 */ /* 0x000fc8000001140f */
[----:B------:R-:W-:Y:S02]  /*155f0*/  IADD3.X R5, R15, R6, R9, P0, P1 ;  /* 0x000000060f057210 */ /* 0x000fe400007e2409 */
[----:B------:R-:W-:Y:S01]  /*15600*/  SHF.R.S32.HI R9, RZ, 0x1f, R7 ;  /* 0x0000001fff097819 */ /* 0x000fe20000011407 */
[----:B------:R-:W-:-:S04]  /*15610*/  IMAD.WIDE.U32 R4, R10, R7, R4 ;  /* 0x000000070a047225 */ /* 0x000fc800078e0004 */
[----:B------:R-:W-:Y:S01]  /*15620*/  IMAD R9, R10, R9, R0 ;  /* 0x000000090a097224 */ /* 0x000fe200078e0200 */
[----:B0-----:R-:W-:-:S03]  /*15630*/  LEA R6, P0, R4, R26, 0x2 ;  /* 0x0000001a04067211 */ /* 0x001fc600078010ff */
[----:B------:R-:W-:Y:S02]  /*15640*/  IMAD.IADD R0, R5, 0x1, R9 ;  /* 0x0000000105007824 */ /* 0x000fe400078e0209 */
[----:B------:R-:W-:-:S03]  /*15650*/  IMAD.MOV.U32 R5, RZ, RZ, -0x800000 ;  /* 0xff800000ff057424 */ /* 0x000fc600078e00ff */
[----:B--2---:R-:W-:-:S05]  /*15660*/  LEA.HI.X R7, R4, R27, R0, 0x2, P0 ;  /* 0x0000001b04077211 */ /* 0x004fca00000f1400 */
[----:B------:R0:W-:Y:S02]  /*15670*/  STG.E desc[UR42][R6.64], R5 ;  /* 0x0000000506007986 */ /* 0x0001e4000c10192a */
.L_x_7143:
[----:B------:R-:W-:Y:S05]  /*15680*/  BSYNC B1 ;  /* 0x0000000000017941 */ /* 0x000fea0003800000 */
.L_x_7142:
[----:B------:R-:W-:Y:S05]  /*15690*/  @P2 BRA `(.L_x_7136) ;  /* 0x0000000400b82947 */ /* 0x000fea0003800000 */
[----:B------:R-:W2:Y:S01]  /*156a0*/  LDC R21, c[0x0][0xbe8] ;  /* 0x0002fa00ff157b82 */ /* 0x000ea20000000800 */
[----:B------:R-:W-:Y:S01]  /*156b0*/  ULDC.64 UR4, c[0x0][0xaa0] ;  /* 0x0002a80000047ab9 */ /* 0x000fe20000000a00 */
[----:B------:R-:W-:Y:S01]  /*156c0*/  ULDC.64 UR6, c[0x0][0xaf0] ;  /* 0x0002bc0000067ab9 */ /* 0x000fe20000000a00 */
[----:B------:R-:W-:Y:S02]  /*156d0*/  IMAD R0, R24, UR4, RZ ;  /* 0x0000000418007c24 */ /* 0x000fe4000f8e02ff */
[----:B0-----:R-:W-:-:S04]  /*156e0*/  IMAD.WIDE.U32 R4, R3, UR4, RZ ;  /* 0x0000000403047c25 */ /* 0x001fc8000f8e00ff */
[----:B------:R-:W-:Y:S01]  /*156f0*/  IMAD R7, R3, UR5, R0 ;  /* 0x0000000503077c24 */ /* 0x000fe2000f8e0200 */
[----:B------:R-:W-:Y:S01]  /*15700*/  ULDC.64 UR4, c[0x0][0xae8] ;  /* 0x0002ba0000047ab9 */ /* 0x000fe20000000a00 */
[----:B------:R-:W-:Y:S02]  /*15710*/  IMAD R3, R203, 0x20, R153 ;  /* 0x00000020cb037824 */ /* 0x000fe400078e0299 */
[----:B------:R-:W-:Y:S02]  /*15720*/  IMAD.IADD R5, R5, 0x1, R7 ;  /* 0x0000000105057824 */ /* 0x000fe400078e0207 */
[----:B------:R-:W-:Y:S02]  /*15730*/  IMAD R6, R208, 0x80, R3 ;  /* 0x00000080d0067824 */ /* 0x000fe400078e0203 */
[----:B------:R-:W-:-:S04]  /*15740*/  IMAD.WIDE.U32 R4, R2, UR4, R4 ;  /* 0x0000000402047c25 */ /* 0x000fc8000f8e0004 */
[----:B------:R-:W-:Y:S02]  /*15750*/  IMAD R3, R217, UR6, RZ ;  /* 0x00000006d9037c24 */ /* 0x000fe4000f8e02ff */
[----:B------:R-:W-:Y:S01]  /*15760*/  IMAD.MOV.U32 R7, RZ, RZ, R6 ;  /* 0x000000ffff077224 */ /* 0x000fe200078e0006 */
[----:B--2---:R-:W-:Y:S01]  /*15770*/  ISETP.NE.AND P0, PT, R21, 0x1, PT ;  /* 0x000000011500780c */ /* 0x004fe20003f05270 */
[----:B------:R-:W-:Y:S01]  /*15780*/  IMAD R5, R2, UR5, R5 ;  /* 0x0000000502057c24 */ /* 0x000fe2000f8e0205 */
[----:B------:R-:W-:-:S11]  /*15790*/  ULDC.64 UR4, c[0x0][0xae0] ;  /* 0x0002b80000047ab9 */ /* 0x000fd60000000a00 */
[----:B------:R-:W0:Y:S08]  /*157a0*/  @P0 LDC R9, c[0x0][0xbec] ;  /* 0x0002fb00ff090b82 */ /* 0x000e300000000800 */
[----:B------:R-:W2:Y:S01]  /*157b0*/  @P0 LDC R11, c[0x0][0xbf0] ;  /* 0x0002fc00ff0b0b82 */ /* 0x000ea20000000800 */
[----:B0-----:R-:W-:-:S04]  /*157c0*/  @P0 IMAD.HI.U32 R0, R6, R9, RZ ;  /* 0x0000000906000227 */ /* 0x001fc800078e00ff */
[C---:B------:R-:W-:Y:S02]  /*157d0*/  IMAD R9, R205.reuse, UR7, R3 ;  /* 0x00000007cd097c24 */ /* 0x040fe4000f8e0203 */
[----:B------:R-:W-:Y:S01]  /*157e0*/  IMAD.WIDE.U32 R2, R205, UR6, R4 ;  /* 0x00000006cd027c25 */ /* 0x000fe2000f8e0004 */
[----:B--2---:R-:W-:-:S03]  /*157f0*/  @P0 SHF.R.U32.HI R7, RZ, R11, R0 ;  /* 0x0000000bff070219 */ /* 0x004fc60000011600 */
[----:B------:R-:W-:Y:S01]  /*15800*/  IMAD.IADD R3, R3, 0x1, R9 ;  /* 0x0000000103037824 */ /* 0x000fe200078e0209 */
[----:B------:R-:W-:Y:S02]  /*15810*/  SHF.R.S32.HI R0, RZ, 0x1f, R7 ;  /* 0x0000001fff007819 */ /* 0x000fe40000011407 */
[C---:B------:R-:W-:Y:S01]  /*15820*/  IADD3 R5, -R7.reuse, RZ, RZ ;  /* 0x000000ff07057210 */ /* 0x040fe20007ffe1ff */
[----:B------:R-:W-:-:S04]  /*15830*/  IMAD.WIDE.U32 R2, R7, UR4, R2 ;  /* 0x0000000407027c25 */ /* 0x000fc8000f8e0002 */
[----:B------:R-:W-:Y:S02]  /*15840*/  IMAD R0, R0, UR4, RZ ;  /* 0x0000000400007c24 */ /* 0x000fe4000f8e02ff */
[----:B------:R-:W-:Y:S02]  /*15850*/  IMAD R5, R21, R5, R6 ;  /* 0x0000000515057224 */ /* 0x000fe400078e0206 */
[----:B------:R-:W-:Y:S01]  /*15860*/  IMAD R9, R7, UR5, R0 ;  /* 0x0000000507097c24 */ /* 0x000fe2000f8e0200 */
[----:B------:R-:W-:Y:S02]  /*15870*/  ULDC.64 UR4, c[0x0][0xad8] ;  /* 0x0002b60000047ab9 */ /* 0x000fe40000000a00 */
[----:B------:R-:W-:Y:S01]  /*15880*/  SHF.R.S32.HI R0, RZ, 0x1f, R5 ;  /* 0x0000001fff007819 */ /* 0x000fe20000011405 */
[----:B------:R-:W-:-:S04]  /*15890*/  IMAD.IADD R3, R3, 0x1, R9 ;  /* 0x0000000103037824 */ /* 0x000fc800078e0209 */
        /* <DEDUP_REMOVED lines=9> */
[----:B------:R-:W-:Y:S06]  /*15930*/  BRA.DIV UR4, `(.L_x_7144) ;  /* 0x0000008e04ec7947 */ /* 0x000fec000b800000 */
[----:B------:R0:W2:Y:S04]  /*15940*/  SHFL.IDX PT, R3, R2, RZ, 0x181f ;  /* 0x00181fff02037589 */ /* 0x0000a800000e0000 */
[----:B------:R0:W4:Y:S02]  /*15950*/  SHFL.IDX PT, R14, R0, RZ, 0x181f ;  /* 0x00181fff000e7589 */ /* 0x00012400000e0000 */
.L_x_7368:
[----:B------:R-:W-:Y:S01]  /*15960*/  IMAD R21, R20, R21, RZ ;  /* 0x0000001514157224 */ /* 0x000fe200078e02ff */
[----:B------:R-:W-:Y:S04]  /*15970*/  BSSY B1, `(.L_x_7145) ;  /* 0x000000c000017945 */ /* 0x000fe80003800000 */
[----:B------:R-:W-:-:S13]  /*15980*/  ISETP.GE.AND P0, PT, R5, R21, PT ;  /* 0x000000150500720c */ /* 0x000fda0003f06270 */
[----:B------:R-:W-:Y:S05]  /*15990*/  @P0 BRA `(.L_x_7146) ;  /* 0x0000000000240947 */ /* 0x000fea0003800000 */
[----:B------:R-:W-:Y:S02]  /*159a0*/  ULDC UR4, c[0x0][0xac8] ;  /* 0x0002b20000047ab9 */ /* 0x000fe40000000800 */
[----:B------:R-:W-:Y:S02]  /*159b0*/  ISETP.GE.AND P2, PT, R16, UR4, PT ;  /* 0x0000000410007c0c */ /* 0x000fe4000bf46270 */
[----:B------:R-:W-:-:S11]  /*159c0*/  ISETP.GE.AND P3, PT, R23, UR4, PT ;  /* 0x0000000417007c0c */ /* 0x000fd6000bf66270 */
[CC--:B----4-:R-:W-:Y:S02]  /*159d0*/  @!P2 LEA R6, P0, R16.reuse, R14.reuse, 0x1 ;  /* 0x0000000e1006a211 */ /* 0x0d0fe400078008ff */
[C---:B------:R-:W-:Y:S02]  /*159e0*/  @!P3 LEA R14, P1, R23.reuse, R14, 0x1 ;  /* 0x0000000e170eb211 */ /* 0x040fe400078208ff */
[-C--:B--2---:R-:W-:Y:S02]  /*159f0*/  @!P2 LEA.HI.X R7, R16, R3.reuse, R17, 0x1, P0 ;  /* 0x000000031007a211 */ /* 0x084fe400000f0c11 */
[----:B------:R-:W-:-:S03]  /*15a00*/  @!P3 LEA.HI.X R15, R23, R3, R22, 0x1, P1 ;  /* 0x00000003170fb211 */ /* 0x000fc600008f0c16 */
[----:B------:R2:W-:Y:S04]  /*15a10*/  @!P2 ST.E.128 desc[UR42][R6.64], RZ ;  /* 0x000000ff0600a985 */ /* 0x0005e8000c101d2a */
[----:B------:R2:W-:Y:S02]  /*15a20*/  @!P3 ST.E.128 desc[UR42][R14.64], RZ ;  /* 0x000000ff0e00b985 */ /* 0x0005e4000c101d2a */
.L_x_7146:
[----:B------:R-:W-:Y:S05]  /*15a30*/  BSYNC B1 ;  /* 0x0000000000017941 */ /* 0x000fea0003800000 */
.L_x_7145:
[----:B------:R-:W-:-:S03]  /*15a40*/  UMOV UR4, 0xffffffff ;  /* 0xffffffff00047882 */ /* 0x000fc60000000000 */
[----:B------:R-:W-:Y:S05]  /*15a50*/  BRA.DIV UR4, `(.L_x_7147) ;  /* 0x0000008e04d87947 */ /* 0x000fea000b800000 */
[----:B--2---:R2:W0:Y:S04]  /*15a60*/  SHFL.IDX PT, R3, R2, 0x1, 0x181f ;  /* 0x00381f0002037f89 */ /* 0x00442800000e0000 */
[----:B----4-:R2:W4:Y:S02]  /*15a70*/  SHFL.IDX PT, R14, R0, 0x1, 0x181f ;  /* 0x00381f00000e7f89 */ /* 0x01052400000e0000 */
.L_x_7372:
[----:B------:R-:W-:Y:S01]  /*15a80*/  VIADD R4, R5, 0x20 ;  /* 0x0000002005047836 */ /* 0x000fe20000000000 */
        /* <DEDUP_REMOVED lines=8> */
[-C--:B0-----:R-:W-:Y:S02]  /*15b10*/  @!P2 LEA.HI.X R7, R16, R3.reuse, R17, 0x1, P0 ;  /* 0x000000031007a211 */ /* 0x081fe400000f0c11 */
[----:B------:R-:W-:-:S03]  /*15b20*/  @!P3 LEA.HI.X R15, R23, R3, R22, 0x1, P1 ;  /* 0x00000003170fb211 */ /* 0x000fc600008f0c16 */
[----:B------:R0:W-:Y:S04]  /*15b30*/  @!P2 ST.E.128 desc[UR42][R6.64], RZ ;  /* 0x000000ff0600a985 */ /* 0x0001e8000c101d2a */
[----:B------:R0:W-:Y:S02]  /*15b40*/  @!P3 ST.E.128 desc[UR42][R14.64], RZ ;  /* 0x000000ff0e00b985 */ /* 0x0001e4000c101d2a */
.L_x_7149:
[----:B------:R-:W-:Y:S05]  /*15b50*/  BSYNC B1 ;  /* 0x0000000000017941 */ /* 0x000fea0003800000 */
.L_x_7148:
[----:B------:R-:W-:-:S03]  /*15b60*/  UMOV UR4, 0xffffffff ;  /* 0xffffffff00047882 */ /* 0x000fc60000000000 */
[----:B------:R-:W-:Y:S05]  /*15b70*/  BRA.DIV UR4, `(.L_x_7150) ;  /* 0x0000008e04d87947 */ /* 0x000fea000b800000 */
[----:B0-----:R0:W0:Y:S04]  /*15b80*/  SHFL.IDX PT, R3, R2, 0x2, 0x181f ;  /* 0x00581f0002037f89 */ /* 0x00102800000e0000 */
[----:B----4-:R4:W0:Y:S02]  /*15b90*/  SHFL.IDX PT, R14, R0, 0x2, 0x181f ;  /* 0x00581f00000e7f89 */ /* 0x01082400000e0000 */
.L_x_7376:
[----:B------:R-:W-:Y:S01]  /*15ba0*/  VIADD R4, R5, 0x40 ;  /* 0x0000004005047836 */ /* 0x000fe20000000000 */
[----:B------:R-:W-:Y:S04]  /*15bb0*/  BSSY B1, `(.L_x_7151) ;  /* 0x000000c000017945 */ /* 0x000fe80003800000 */
[----:B------:R-:W-:-:S13]  /*15bc0*/  ISETP.GE.AND P0, PT, R4, R21, PT ;  /* 0x000000150400720c */ /* 0x000fda0003f06270 */
[----:B------:R-:W-:Y:S05]  /*15bd0*/  @P0 BRA `(.L_x_7152) ;  /* 0x0000000000240947 */ /* 0x000fea0003800000 */
[----:B------:R-:W-:Y:S02]  /*15be0*/  ULDC UR4, c[0x0][0xac8] ;  /* 0x0002b20000047ab9 */ /* 0x000fe40000000800 */
[----:B------:R-:W-:Y:S02]  /*15bf0*/  ISETP.GE.AND P2, PT, R16, UR4, PT ;  /* 0x0000000410007c0c */ /* 0x000fe4000bf46270 */
[----:B------:R-:W-:-:S11]  /*15c00*/  ISETP.GE.AND P3, PT, R23, UR4, PT ;  /* 0x0000000417007c0c */ /* 0x000fd6000bf66270 */
[CC--:B0-----:R-:W-:Y:S02]  /*15c10*/  @!P2 LEA R6, P0, R16.reuse, R14.reuse, 0x1 ;  /* 0x0000000e1006a211 */ /* 0x0c1fe400078008ff */
[C---:B------:R-:W-:Y:S02]  /*15c20*/  @!P3 LEA R14, P1, R23.reuse, R14, 0x1 ;  /* 0x0000000e170eb211 */ /* 0x040fe400078208ff */
[-C--:B------:R-:W-:Y:S02]  /*15c30*/  @!P2 LEA.HI.X R7, R16, R3.reuse, R17, 0x1, P0 ;  /* 0x000000031007a211 */ /* 0x080fe400000f0c11 */
[----:B------:R-:W-:-:S03]  /*15c40*/  @!P3 LEA.HI.X R15, R23, R3, R22, 0x1, P1 ;  /* 0x00000003170fb211 */ /* 0x000fc600008f0c16 */
[----:B------:R0:W-:Y:S04]  /*15c50*/  @!P2 ST.E.128 desc[UR42][R6.64], RZ ;  /* 0x000000ff0600a985 */ /* 0x0001e8000c101d2a */
[----:B------:R0:W-:Y:S02]  /*15c60*/  @!P3 ST.E.128 desc[UR42][R14.64], RZ ;  /* 0x000000ff0e00b985 */ /* 0x0001e4000c101d2a */
.L_x_7152:
[----:B------:R-:W-:Y:S05]  /*15c70*/  BSYNC B1 ;  /* 0x0000000000017941 */ /* 0x000fea0003800000 */
.L_x_7151:
[----:B------:R-:W-:-:S03]  /*15c80*/  UMOV UR4, 0xffffffff ;  /* 0xffffffff00047882 */ /* 0x000fc60000000000 */
[----:B------:R-:W-:Y:S05]  /*15c90*/  BRA.DIV UR4, `(.L_x_7153) ;  /* 0x0000008e04d87947 */ /* 0x000fea000b800000 */
[----:B0-----:R0:W0:Y:S04]  /*15ca0*/  SHFL.IDX PT, R3, R2, 0x3, 0x181f ;  /* 0x00781f0002037f89 */ /* 0x00102800000e0000 */
[----:B------:R0:W0:Y:S02]  /*15cb0*/  SHFL.IDX PT, R14, R0, 0x3, 0x181f ;  /* 0x00781f00000e7f89 */ /* 0x00002400000e0000 */
.L_x_7380:
[----:B0-2-4-:R-:W-:-:S05]  /*15cc0*/  VIADD R0, R5, 0x60 ;  /* 0x0000006005007836 */ /* 0x015fca0000000000 */
[----:B------:R-:W-:-:S13]  /*15cd0*/  ISETP.GE.AND P0, PT, R0, R21, PT ;  /* 0x000000150000720c */ /* 0x000fda0003f06270 */
[----:B------:R-:W-:Y:S05]  /*15ce0*/  @P0 BRA `(.L_x_7136) ;  /* 0x0000000000240947 */ /* 0x000fea0003800000 */
[----:B------:R-:W-:Y:S02]  /*15cf0*/  ULDC UR4, c[0x0][0xac8] ;  /* 0x0002b20000047ab9 */ /* 0x000fe40000000800 */
[----:B------:R-:W-:Y:S02]  /*15d00*/  ISETP.GE.AND P2, PT, R16, UR4, PT ;  /* 0x0000000410007c0c */ /* 0x000fe4000bf46270 */
[----:B------:R-:W-:-:S11]  /*15d10*/  ISETP.GE.AND P3, PT, R23, UR4, PT ;  /* 0x0000000417007c0c */ /* 0x000fd6000bf66270 */
[CC--:B------:R-:W-:Y:S02]  /*15d20*/  @!P2 LEA R4, P0, R16.reuse, R14.reuse, 0x1 ;  /* 0x0000000e1004a211 */ /* 0x0c0fe400078008ff */
[C---:B------:R-:W-:Y:S02]  /*15d30*/  @!P3 LEA R14, P1, R23.reuse, R14, 0x1 ;  /* 0x0000000e170eb211 */ /* 0x040fe400078208ff */
[-C--:B------:R-:W-:Y:S02]  /*15d40*/  @!P2 LEA.HI.X R5, R16, R3.reuse, R17, 0x1, P0 ;  /* 0x000000031005a211 */ /* 0x080fe400000f0c11 */
[----:B------:R-:W-:-:S03]  /*15d50*/  @!P3 LEA.HI.X R15, R23, R3, R22, 0x1, P1 ;  /* 0x00000003170fb211 */ /* 0x000fc600008f0c16 */
[----:B------:R2:W-:Y:S04]  /*15d60*/  @!P2 ST.E.128 desc[UR42][R4.64], RZ ;  /* 0x000000ff0400a985 */ /* 0x0005e8000c101d2a */
[----:B------:R2:W-:Y:S02]  /*15d70*/  @!P3 ST.E.128 desc[UR42][R14.64], RZ ;  /* 0x000000ff0e00b985 */ /* 0x0005e4000c101d2a */
.L_x_7136:
[----:B------:R-:W-:Y:S05]  /*15d80*/  BSYNC B0 ;  /* 0x0000000000007941 */ /* 0x000fea0003800000 */
.L_x_7122:
[----:B------:R-:W-:Y:S02]  /*15d90*/  ULDC UR4, c[0x0][0xc3c] ;  /* 0x00030f0000047ab9 */ /* 0x000fe40000000800 */
[----:B---3--:R-:W-:-:S13]  /*15da0*/  ISETP.GE.AND P0, PT, R31, UR4, PT ;  /* 0x000000041f007c0c */ /* 0x008fda000bf06270 */
[----:B------:R-:W-:Y:S05]  /*15db0*/  @!P0 BRA `(.L_x_7154) ;  /* 0xfffffeb400288947 */ /* 0x000fea000383ffff */
[----:B------:R-:W-:Y:S05]  /*15dc0*/  BRA `(.L_x_6945) ;  /* 0x0000006c00d07947 */ /* 0x000fea0003800000 */
.L_x_6943:
[----:B------:R-:W-:-:S08]  /*15dd0*/  NOP ;  /* 0x0000000000007918 */ /* 0x000fd00000000000 */
[----:B------:R-:W0:-:S00]  /*15de0*/  USETMAXREG.DEALLOC.CTAPOOL 0x28 ;  /* 0x00000028000079c8 */ /* 0x000e0000080e0500 */
        /* <DEDUP_REMOVED lines=16> */
.L_x_7155:
[----:B------:R-:W-:Y:S01]  /*15ef0*/  LOP3.LUT R7, R0, 0x1f, RZ, 0xc0, !PT ;  /* 0x0000001f00077812 */ /* 0x000fe200078ec0ff */
[----:B------:R-:W-:Y:S01]  /*15f00*/  ULDC UR4, c[0x0][0xc3c] ;  /* 0x00030f0000047ab9 */ /* 0x000fe20000000800 */
[----:B------:R-:W-:Y:S01]  /*15f10*/  MOV R9, RZ ;  /* 0x000000ff00097202 */ /* 0x000fe20000000f00 */
        /* <DEDUP_REMOVED lines=40> */
.L_x_7159:
[----:B------:R-:W0:Y:S01]  /*161a0*/  LDC R2, c[0x0][0xc3c] ;  /* 0x00030f00ff027b82 */ /* 0x000e220000000800 */
[----:B------:R-:W-:Y:S01]  /*161b0*/  UIADD3 UR4, UR4, 0x1f, URZ ;  /* 0x0000001f04047890 */ /* 0x000fe2000fffe03f */
[----:B------:R-:W-:Y:S02]  /*161c0*/  ULDC UR7, c[0x0][0xc3c] ;  /* 0x00030f0000077ab9 */ /* 0x000fe40000000800 */
[----:B------:R-:W-:-:S03]  /*161d0*/  IMAD.U32 R19, RZ, RZ, UR7 ;  /* 0x00000007ff137e24 */ /* 0x000fc6000f8e00ff */
[----:B0-----:R-:W-:-:S13]  /*161e0*/  ISETP.LE.AND P6, PT, R2, UR4, PT ;  /* 0x0000000402007c0c */ /* 0x001fda000bfc3270 */
[----:B------:R-:W-:Y:S05]  /*161f0*/  @P6 BRA `(.L_x_7158) ;  /* 0x0000000400ac6947 */ /* 0x000fea0003800000 */
[----:B------:R-:W-:Y:S01]  /*16200*/  IADD3 R9, R7, UR4, RZ ;  /* 0x0000000407097c10 */ /* 0x000fe2000fffe0ff */
        /* <DEDUP_REMOVED lines=30> */
.L_x_7157:
[----:B------:R-:W-:Y:S01]  /*163f0*/  IADD3 R11, -R3, R8, RZ ;  /* 0x00000008030b7210 */ /* 0x000fe20007ffe1ff */
[----:B------:R-:W-:-:S04]  /*16400*/  IMAD.MOV.U32 R16, RZ, RZ, RZ ;  /* 0x000000ffff107224 */ /* 0x000fc800078e00ff */
        /* <DEDUP_REMOVED lines=16> */
.L_x_7160:
        /* <DEDUP_REMOVED lines=11> */
[----:B------:R-:W-:Y:S01]  /*165c0*/  IMAD.MOV.U32 R3, RZ, RZ, R10 ;  /* 0x000000ffff037224 */ /* 0x000fe200078e000a */
[----:B------:R-:W-:Y:S01]  /*165d0*/  MOV R10, R12 ;  /* 0x0000000c000a7202 */ /* 0x000fe20000000f00 */
[----:B------:R-:W-:Y:S02]  /*165e0*/  VIADD R19, R19, UR4 ;  /* 0x0000000413137c36 */ /* 0x000fe40008000000 */
[----:B------:R-:W-:-:S04]  /*165f0*/  IMAD.HI.U32 R2, R2, R3, RZ ;  /* 0x0000000302027227 */ /* 0x000fc800078e00ff */
[----:B------:R-:W-:Y:S01]  /*16600*/  IMAD R3, R2, R10, R3 ;  /* 0x0000000a02037224 */ /* 0x000fe200078e0203 */
[----:B0-----:R-:W0:Y:S04]  /*16610*/  MUFU.RCP R8, R8 ;  /* 0x0000000800087308 */ /* 0x001e280000001000 */
        /* <DEDUP_REMOVED lines=12> */
[----:B------:R-:W-:Y:S02]  /*166e0*/  IMAD.MOV.U32 R8, RZ, RZ, R2 ;  /* 0x000000ffff087224 */ /* 0x000fe400078e0002 */
[----:B-1----:R-:W-:Y:S02]  /*166f0*/  IMAD.MOV R2, RZ, RZ, -R3 ;  /* 0x000000ffff027224 */ /* 0x002fe400078e0a03 */
[----:B------:R-:W-:Y:S01]  /*16700*/  @!P2 IMAD.MOV R8, RZ, RZ, -R8 ;  /* 0x000000ffff08a224 */ /* 0x000fe200078e0a08 */
[----:B------:R-:W-:Y:S01]  /*16710*/  @!P1 LOP3.LUT R8, RZ, R6, RZ, 0x33, !PT ;  /* 0x00000006ff089212 */ /* 0x000fe200078e33ff */
[----:B------:R-:W-:Y:S01]  /*16720*/  IMAD R11, R2, R5, RZ ;  /* 0x00000005020b7224 */ /* 0x000fe200078e02ff */
[----:B------:R-:W-:-:S02]  /*16730*/  MOV R2, RZ ;  /* 0x000000ff00027202 */ /* 0x000fc40000000f00 */
[-C--:B------:R-:W-:Y:S01]  /*16740*/  IABS R4, R8.reuse ;  /* 0x0000000800047213 */ /* 0x080fe20000000000 */
[----:B------:R-:W-:Y:S02]  /*16750*/  IMAD R6, R6, R8, RZ ;  /* 0x0000000806067224 */ /* 0x000fe400078e02ff */
[----:B------:R-:W-:-:S03]  /*16760*/  IMAD.HI.U32 R2, R3, R11, R2 ;  /* 0x0000000b03027227 */ /* 0x000fc600078e0002 */
[----:B------:R-:W-:Y:S01]  /*16770*/  IADD3 R17, R17, -R6, RZ ;  /* 0x8000000611117210 */ /* 0x000fe20007ffe0ff */
        /* <DEDUP_REMOVED lines=19> */
.L_x_7158:
[----:B------:R-:W-:Y:S02]  /*168b0*/  IMAD.MOV.U32 R17, RZ, RZ, RZ ;  /* 0x000000ffff117224 */ /* 0x000fe400078e00ff */
[----:B------:R-:W-:Y:S02]  /*168c0*/  IMAD.U32 R16, RZ, RZ, UR6 ;  /* 0x00000006ff107e24 */ /* 0x000fe4000f8e00ff */
[----:B------:R-:W-:-:S07]  /*168d0*/  IMAD.MOV.U32 R18, RZ, RZ, RZ ;  /* 0x000000ffff127224 */ /* 0x000fce00078e00ff */
.L_x_7161:
[----:B------:R-:W-:-:S13]  /*168e0*/  ISETP.NE.AND P0, PT, R7, RZ, PT ;  /* 0x000000ff0700720c */ /* 0x000fda0003f05270 */
[----:B------:R-:W0:Y:S01]  /*168f0*/  @!P0 S2R R3, SR_CgaCtaId ;  /* 0x0000000000038919 */ /* 0x000e220000008800 */
[----:B------:R-:W-:-:S04]  /*16900*/  @!P0 MOV R2, 0x400 ;  /* 0x0000040000028802 */ /* 0x000fc80000000f00 */
[----:B0-----:R-:W-:-:S05]  /*16910*/  @!P0 LEA R2, R3, R2, 0x18 ;  /* 0x0000000203028211 */ /* 0x001fca00078ec0ff */
[----:B------:R0:W-:Y:S01]  /*16920*/  @!P0 STS.128 [R2+0x288d0], R16 ;  /* 0x0288d01002008388 */ /* 0x0001e20000000c00 */
[----:B------:R-:W-:Y:S06]  /*16930*/  BAR.ARV 0x5, 0x180 ;  /* 0x0146000000007b1d */ /* 0x000fec0000002000 */
.L_x_7156:
[----:B------:R2:W-:Y:S01]  /*16940*/  STL [R1+0x24], RZ ;  /* 0x000024ff01007387 */ /* 0x0005e20000100800 */
[----:B------:R-:W-:Y:S01]  /*16950*/  ULDC UR4, c[0x0][0xc3c] ;  /* 0x00030f0000047ab9 */ /* 0x000fe20000000800 */
[----:B------:R-:W-:Y:S01]  /*16960*/  IMAD.MOV.U32 R28, RZ, RZ, 0x1 ;  /* 0x00000001ff1c7424 */ /* 0x000fe200078e00ff */
[----:B-1----:R-:W-:Y:S01]  /*16970*/  ISETP.GE.AND P0, PT, R19, UR4, PT ;  /* 0x0000000413007c0c */ /* 0x002fe2000bf06270 */
[----:B------:R-:W-:-:S12]  /*16980*/  IMAD.MOV.U32 R25, RZ, RZ, RZ ;  /* 0x000000ffff197224 */ /* 0x000fd800078e00ff */
[----:B--2---:R-:W-:Y:S05]  /*16990*/  @P0 BRA `(.L_x_7162) ;  /* 0x0000006000000947 */ /* 0x004fea0003800000 */
[----:B------:R-:W1:Y:S01]  /*169a0*/  S2UR UR5, SR_CgaCtaId ;  /* 0x00000000000579c3 */ /* 0x000e620000008800 */
[C---:B------:R-:W-:Y:S01]  /*169b0*/  IMAD.SHL.U32 R31, R0.reuse, 0x8, RZ ;  /* 0x00000008001f7824 */ /* 0x040fe200078e00ff */
[----:B0-----:R-:W-:Y:S01]  /*169c0*/  LOP3.LUT R2, R0, 0x7f, RZ, 0xc0, !PT ;  /* 0x0000007f00027812 */ /* 0x001fe200078ec0ff */
[----:B------:R-:W-:Y:S01]  /*169d0*/  UMOV UR4, 0x400 ;  /* 0x0000040000047882 */ /* 0x000fe20000000000 */
[----:B------:R0:W-:Y:S01]  /*169e0*/  STL [R1+0x24], RZ ;  /* 0x000024ff01007387 */ /* 0x0001e20000100800 */
[----:B------:R-:W-:Y:S01]  /*169f0*/  BSSY B8, `(.L_x_7162) ;  /* 0x00005fa000087945 */ /* 0x000fe20003800000 */
[----:B------:R-:W-:Y:S01]  /*16a00*/  LOP3.LUT R3, R31, 0x1f8, RZ, 0xc0, !PT ;  /* 0x000001f81f037812 */ /* 0x000fe200078ec0ff */
[----:B------:R-:W-:Y:S01]  /*16a10*/  IMAD.MOV.U32 R29, RZ, RZ, 0x1 ;  /* 0x00000001ff1d7424 */ /* 0x000fe200078e00ff */
[----:B------:R-:W-:Y:S01]  /*16a20*/  SHF.L.U32 R34, R2, 0x3, RZ ;  /* 0x0000000302227819 */ /* 0x000fe200000006ff */
[----:B------:R-:W-:Y:S01]  /*16a30*/  IMAD.MOV.U32 R27, RZ, RZ, RZ ;  /* 0x000000ffff1b7224 */ /* 0x000fe200078e00ff */
[----:B------:R-:W-:Y:S01]  /*16a40*/  LOP3.LUT R3, R3, 0x38, R0, 0x78, !PT ;  /* 0x0000003803037812 */ /* 0x000fe200078e7800 */
[----:B------:R-:W-:Y:S01]  /*16a50*/  IMAD.MOV.U32 R25, RZ, RZ, RZ ;  /* 0x000000ffff197224 */ /* 0x000fe200078e00ff */
[----:B------:R-:W-:Y:S01]  /*16a60*/  LOP3.LUT R31, R31, 0x38, RZ, 0xc0, !PT ;  /* 0x000000381f1f7812 */ /* 0x000fe200078ec0ff */
[----:B------:R-:W-:Y:S01]  /*16a70*/  IMAD.MOV.U32 R28, RZ, RZ, 0x1 ;  /* 0x00000001ff1c7424 */ /* 0x000fe200078e00ff */
[----:B------:R-:W-:Y:S01]  /*16a80*/  LOP3.LUT R34, R3, 0x200, R34, 0xf8, !PT ;  /* 0x0000020003227812 */ /* 0x000fe200078ef822 */
[----:B------:R-:W-:Y:S01]  /*16a90*/  ULOP3.LUT UR38, UR36, 0x2, URZ, 0xfc, !UPT ;  /* 0x0000000224267892 */ /* 0x000fe2000f8efc3f */
[----:B------:R-:W-:Y:S01]  /*16aa0*/  LOP3.LUT R30, R31, 0x40, RZ, 0xfc, !PT ;  /* 0x000000401f1e7812 */ /* 0x000fe200078efcff */
[----:B------:R-:W-:Y:S01]  /*16ab0*/  ULDC.64 UR40, c[0x0][0x198] ;  /* 0x0000660000287ab9 */ /* 0x000fe20000000a00 */
[----:B------:R-:W-:Y:S01]  /*16ac0*/  ULDC UR37, c[0x0][0xc] ;  /* 0x0000030000257ab9 */ /* 0x000fe20000000800 */
[----:B-1----:R-:W-:-:S06]  /*16ad0*/  ULEA UR4, UR5, UR4, 0x18 ;  /* 0x0000000405047291 */ /* 0x002fcc000f8ec03f */
[----:B------:R-:W-:-:S04]  /*16ae0*/  IMAD.U32 R22, RZ, RZ, UR4 ;  /* 0x00000004ff167e24 */ /* 0x000fc8000f8e00ff */
[----:B------:R-:W-:-:S05]  /*16af0*/  IMAD R0, R34, 0x2, R22 ;  /* 0x0000000222007824 */ /* 0x000fca00078e0216 */
[----:B------:R0:W-:Y:S02]  /*16b00*/  STL [R1+0x8], R0 ;  /* 0x0000080001007387 */ /* 0x0001e40000100800 */
.L_x_7263:
[----:B------:R-:W1:Y:S02]  /*16b10*/  LDC.64 R32, c[0x0][0xc88] ;  /* 0x00032200ff207b82 */ /* 0x000e640000000a00 */
[----:B-1----:R-:W-:-:S06]  /*16b20*/  IMAD.WIDE R32, R19, 0x4, R32 ;  /* 0x0000000413207825 */ /* 0x002fcc00078e0220 */
[----:B0-----:R-:W0:Y:S01]  /*16b30*/  LDG.E R32, desc[UR42][R32.64] ;  /* 0x0000002a20207981 */ /* 0x001e22000c1e1900 */
[----:B------:R-:W-:Y:S05]  /*16b40*/  YIELD ;  /* 0x0000000000007946 */ /* 0x000fea0003800000 */
[----:B------:R-:W-:Y:S01]  /*16b50*/  ULDC.64 UR4, c[0x0][0xa28] ;  /* 0x00028a0000047ab9 */ /* 0x000fe20000000a00 */
[----:B------:R-:W-:Y:S01]  /*16b60*/  IMAD.MOV.U32 R37, RZ, RZ, RZ ;  /* 0x000000ffff257224 */ /* 0x000fe200078e00ff */
[----:B------:R-:W-:Y:S01]  /*16b70*/  ISETP.NE.U32.AND P0, PT, RZ, UR4, PT ;  /* 0x00000004ff007c0c */ /* 0x000fe2000bf05070 */
[----:B------:R-:W-:Y:S01]  /*16b80*/  ULDC.64 UR8, c[0x0][0xa18] ;  /* 0x0002860000087ab9 */ /* 0x000fe20000000a00 */
[----:B------:R-:W-:Y:S01]  /*16b90*/  MOV R6, RZ ;  /* 0x000000ff00067202 */ /* 0x000fe20000000f00 */
[----:B------:R-:W-:Y:S01]  /*16ba0*/  ULDC.64 UR6, c[0x0][0xa10] ;  /* 0x0002840000067ab9 */ /* 0x000fe20000000a00 */
[----:B------:R-:W-:-:S02]  /*16bb0*/  ISETP.NE.AND.EX P0, PT, RZ, UR5, PT, P0 ;  /* 0x00000005ff007c0c */ /* 0x000fc4000bf05300 */
[----:B0-----:R-:W-:-:S11]  /*16bc0*/  SHF.R.S32.HI R0, RZ, 0x1f, R32 ;  /* 0x0000001fff007819 */ /* 0x001fd60000011420 */
        /* <DEDUP_REMOVED lines=8> */
[----:B------:R-:W-:Y:S01]  /*16c50*/  ISETP.NE.U32.AND P1, PT, RZ, UR8, PT ;  /* 0x00000008ff007c0c */ /* 0x000fe2000bf25070 */
[----:B0-----:R-:W-:Y:S01]  /*16c60*/  IMAD.MOV.U32 R0, RZ, RZ, RZ ;  /* 0x000000ffff007224 */ /* 0x001fe200078e00ff */
[----:B------:R-:W-:Y:S02]  /*16c70*/  ISETP.NE.AND.EX P0, PT, RZ, UR5, PT, P0 ;  /* 0x00000005ff007c0c */ /* 0x000fe4000bf05300 */
[----:B------:R-:W-:Y:S02]  /*16c80*/  ISETP.NE.AND.EX P1, PT, RZ, UR9, PT, P1 ;  /* 0x00000009ff007c0c */ /* 0x000fe4000bf25310 */
[----:B------:R-:W-:Y:S02]  /*16c90*/  ISETP.NE.U32.AND P2, PT, RZ, UR6, PT ;  /* 0x00000006ff007c0c */ /* 0x000fe4000bf45070 */
[----:B-1----:R-:W-:-:S02]  /*16ca0*/  IADD3 R2, P3, R23, UR4, RZ ;  /* 0x0000000417027c10 */ /* 0x002fc4000ff7e0ff */
[----:B------:R-:W-:Y:S02]  /*16cb0*/  ISETP.NE.AND.EX P2, PT, RZ, UR7, PT, P2 ;  /* 0x00000007ff007c0c */ /* 0x000fe4000bf45320 */
[----:B------:R-:W-:Y:S02]  /*16cc0*/  IADD3.X R3, R24, UR5, RZ, P3, !PT ;  /* 0x0000000518037c10 */ /* 0x000fe40009ffe4ff */
[----:B------:R-:W-:-:S03]  /*16cd0*/  IADD3 R4, P4, R23, UR6, RZ ;  /* 0x0000000617047c10 */ /* 0x000fc6000ff9e0ff */
[----:B--2---:R-:W2:Y:S01]  /*16ce0*/  @P0 LDG.E R6, desc[UR42][R2.64] ;  /* 0x0000002a02060981 */ /* 0x004ea2000c1e1900 */
[----:B------:R-:W-:Y:S01]  /*16cf0*/  ULDC UR4, c[0x0][0x288] ;  /* 0x0000a20000047ab9 */ /* 0x000fe20000000800 */
[----:B------:R-:W-:Y:S01]  /*16d00*/  IADD3.X R5, R24, UR7, RZ, P4, !PT ;  /* 0x0000000718057c10 */ /* 0x000fe2000a7fe4ff */
[----:B------:R-:W-:Y:S01]  /*16d10*/  IMAD.U32 R8, RZ, RZ, UR4 ;  /* 0x00000004ff087e24 */ /* 0x000fe2000f8e00ff */
[----:B------:R-:W-:-:S03]  /*16d20*/  ULDC.64 UR4, c[0x0][0x418] ;  /* 0x0001060000047ab9 */ /* 0x000fc60000000a00 */
[----:B------:R-:W5:Y:S04]  /*16d30*/  @P2 LDG.E R0, desc[UR42][R4.64] ;  /* 0x0000002a04002981 */ /* 0x000f68000c1e1900 */
[----:B--2---:R0:W-:Y:S02]  /*16d40*/  STL [R1+0xc], R6 ;  /* 0x00000c0601007387 */ /* 0x0041e40000100800 */
[----:B0-----:R-:W-:-:S04]  /*16d50*/  @P1 IADD3 R6, P3, R23, UR8, RZ ;  /* 0x0000000817061c10 */ /* 0x001fc8000ff7e0ff */
[----:B------:R-:W-:-:S05]  /*16d60*/  @P1 IADD3.X R7, R24, UR9, RZ, P3, !PT ;  /* 0x0000000918071c10 */ /* 0x000fca0009ffe4ff */
[----:B------:R0:W2:Y:S01]  /*16d70*/  @P1 LDG.E R8, desc[UR42][R6.64] ;  /* 0x0000002a06081981 */ /* 0x0000a2000c1e1900 */
        /* <DEDUP_REMOVED lines=8> */
[----:B--2---:R0:W-:Y:S02]  /*16e00*/  STL [R1+0x20], R8 ;  /* 0x0000200801007387 */ /* 0x0041e40000100800 */
[----:B0-----:R-:W-:Y:S01]  /*16e10*/  IMAD.U32 R8, RZ, RZ, UR4 ;  /* 0x00000004ff087e24 */ /* 0x001fe2000f8e00ff */
[----:B------:R-:W-:Y:S06]  /*16e20*/  @P1 BRA `(.L_x_7163) ;  /* 0x0000000000141947 */ /* 0x000fec0003800000 */
[----:B------:R-:W-:Y:S05]  /*16e30*/  @!P0 BRA `(.L_x_7163) ;  /* 0x0000000000108947 */ /* 0x000fea0003800000 */
[----:B------:R-:W2:Y:S04]  /*16e40*/  LDG.E R10, desc[UR42][R2.64] ;  /* 0x0000002a020a7981 */ /* 0x000ea8000c1e1900 */
[----:B------:R-:W2:Y:S02]  /*16e50*/  LDG.E R7, desc[UR42][R2.64+0x4] ;  /* 0x0000042a02077981 */ /* 0x000ea4000c1e1900 */
[----:B--2---:R-:W-:-:S05]  /*16e60*/  IMAD.IADD R2, R7, 0x1, -R10 ;  /* 0x0000000107027824 */ /* 0x004fca00078e0a0a */
[----:B------:R0:W-:Y:S02]  /*16e70*/  STL [R1+0x20], R2 ;  /* 0x0000200201007387 */ /* 0x0001e40000100800 */
.L_x_7163:
[----:B------:R-:W-:Y:S01]  /*16e80*/  ULDC.64 UR4, c[0x0][0xa20] ;  /* 0x0002880000047ab9 */ /* 0x000fe20000000a00 */
[C---:B0-----:R-:W-:Y:S01]  /*16e90*/  LOP3.LUT R2, R18.reuse, 0xff000000, RZ, 0xc0, !PT ;  /* 0xff00000012027812 */ /* 0x041fe200078ec0ff */
        /* <DEDUP_REMOVED lines=12> */
.L_x_7164:
        /* <DEDUP_REMOVED lines=9> */
.L_x_7165:
[----:B0-----:R-:W2:Y:S04]  /*16ff0*/  @P2 LDG.E R3, desc[UR42][R4.64] ;  /* 0x0000002a04032981 */ /* 0x001ea8000c1e1900 */
[----:B------:R0:W2:Y:S01]  /*17000*/  @P2 LDG.E R2, desc[UR42][R4.64+0x4] ;  /* 0x0000042a04022981 */ /* 0x0000a2000c1e1900 */
[----:B-----5:R-:W-:Y:S01]  /*17010*/  IADD3 R8, -R37, R8, RZ ;  /* 0x0000000825087210 */ /* 0x020fe20007ffe1ff */
[----:B------:R-:W-:Y:S01]  /*17020*/  BSSY B0, `(.L_x_7166) ;  /* 0x0000029000007945 */ /* 0x000fe20003800000 */
[----:B------:R-:W-:Y:S02]  /*17030*/  LOP3.LUT R36, R7, 0xff, RZ, 0xc0, !PT ;  /* 0x000000ff07247812 */ /* 0x000fe400078ec0ff */
[----:B0-----:R-:W-:Y:S01]  /*17040*/  SHF.R.U32.HI R5, RZ, 0x10, R7 ;  /* 0x00000010ff057819 */ /* 0x001fe20000011607 */
[----:B--2---:R-:W-:-:S04]  /*17050*/  @P2 IMAD.IADD R6, R2, 0x1, -R3 ;  /* 0x0000000102062824 */ /* 0x004fc800078e0a03 */
[----:B------:R-:W-:-:S04]  /*17060*/  IMAD.IADD R35, R8, 0x1, R6 ;  /* 0x0000000108237824 */ /* 0x000fc800078e0206 */
[C---:B------:R-:W-:Y:S01]  /*17070*/  VIADD R2, R35.reuse, 0x7f ;  /* 0x0000007f23027836 */ /* 0x040fe20000000000 */
[----:B------:R-:W-:-:S04]  /*17080*/  ISETP.GE.AND P1, PT, R35, 0x1, PT ;  /* 0x000000012300780c */ /* 0x000fc80003f26270 */
[----:B------:R-:W-:-:S04]  /*17090*/  SHF.R.S32.HI R3, RZ, 0x1f, R2 ;  /* 0x0000001fff037819 */ /* 0x000fc80000011402 */
[----:B------:R-:W-:-:S04]  /*170a0*/  LEA.HI R3, R3, R2, RZ, 0x7 ;  /* 0x0000000203037211 */ /* 0x000fc800078f38ff */
[----:B------:R-:W-:Y:S01]  /*170b0*/  SHF.R.S32.HI R4, RZ, 0x7, R3 ;  /* 0x00000007ff047819 */ /* 0x000fe20000011403 */
        /* <DEDUP_REMOVED lines=23> */
[----:B------:R-:W-:Y:S01]  /*17230*/  @!P3 IMAD.IADD R2, R2, 0x1, -R10 ;  /* 0x000000010202b824 */ /* 0x000fe200078e0a0a */
[----:B------:R-:W-:Y:S02]  /*17240*/  @!P3 IADD3 R11, R11, 0x1, RZ ;  /* 0x000000010b0bb810 */ /* 0x000fe40007ffe0ff */
[----:B------:R-:W-:Y:S02]  /*17250*/  ISETP.NE.AND P3, PT, R7, RZ, PT ;  /* 0x000000ff0700720c */ /* 0x000fe40003f65270 */
[----:B------:R-:W-:-:S13]  /*17260*/  ISETP.GE.U32.AND P0, PT, R2, R10, PT ;  /* 0x0000000a0200720c */ /* 0x000fda0003f06070 */
[----:B------:R-:W-:-:S04]  /*17270*/  @P0 VIADD R11, R11, 0x1 ;  /* 0x000000010b0b0836 */ /* 0x000fc80000000000 */
[----:B------:R-:W-:-:S04]  /*17280*/  IMAD.MOV.U32 R3, RZ, RZ, R11 ;  /* 0x000000ffff037224 */ /* 0x000fc800078e000b */
[----:B------:R-:W-:Y:S01]  /*17290*/  @!P4 IMAD.MOV R3, RZ, RZ, -R3 ;  /* 0x000000ffff03c224 */ /* 0x000fe200078e0a03 */
[----:B------:R-:W-:-:S07]  /*172a0*/  @!P3 LOP3.LUT R3, RZ, R7, RZ, 0x33, !PT ;  /* 0x00000007ff03b212 */ /* 0x000fce00078e33ff */
.L_x_7167:
[----:B------:R-:W-:Y:S05]  /*172b0*/  BSYNC B0 ;  /* 0x0000000000007941 */ /* 0x000fea0003800000 */
.L_x_7166:
[-C--:B------:R-:W-:Y:S01]  /*172c0*/  IMAD R7, R36, R3.reuse, RZ ;  /* 0x0000000324077224 */ /* 0x080fe200078e02ff */
[----:B------:R-:W-:Y:S04]  /*172d0*/  BSSY B0, `(.L_x_7168) ;  /* 0x0000114000007945 */ /* 0x000fe80003800000 */
[C---:B------:R-:W-:Y:S01]  /*172e0*/  VIADDMNMX R3, R7.reuse, R3, R4, PT ;  /* 0x0000000307037246 */ /* 0x040fe20003800104 */
[----:B------:R-:W-:-:S04]  /*172f0*/  IMAD R7, R7, 0x80, -R8 ;  /* 0x0000008007077824 */ /* 0x000fc800078e0a08 */
[----:B------:R-:W-:Y:S01]  /*17300*/  IMAD R3, R3, 0x80, -R8 ;  /* 0x0000008003037824 */ /* 0x000fe200078e0a08 */
[----:B------:R-:W-:-:S04]  /*17310*/  VIMNMX R7, RZ, R7, !PT ;  /* 0x00000007ff077248 */ /* 0x000fc80007fe0100 */
[----:B------:R-:W-:Y:S02]  /*17320*/  VIMNMX R2, R3, R6, PT ;  /* 0x0000000603027248 */ /* 0x000fe40003fe0100 */
[----:B------:R-:W-:Y:S02]  /*17330*/  SHF.R.U32.HI R6, RZ, 0x7, R7 ;  /* 0x00000007ff067819 */ /* 0x000fe40000011607 */
[----:B------:R-:W-:-:S13]  /*17340*/  ISETP.GT.AND P0, PT, R2, R7, PT ;  /* 0x000000070200720c */ /* 0x000fda0003f04270 */
        /* <DEDUP_REMOVED lines=15> */
.L_x_7383:
[----:B-1----:R-:W-:Y:S02]  /*17440*/  ISETP.NE.AND P0, PT, R14, RZ, PT ;  /* 0x000000ff0e00720c */ /* 0x002fe40003f05270 */
[----:B------:R-:W-:-:S11]  /*17450*/  PLOP3.LUT P6, PT, PT, PT, PT, 0x8, 0x0 ;  /* 0x000000000000781c */ /* 0x000fd60003fce170 */
[----:B------:R-:W-:Y:S05]  /*17460*/  @P0 BRA `(.L_x_7171) ;  /* 0x00000000000c0947 */ /* 0x000fea0003800000 */
[----:B------:R-:W-:-:S03]  /*17470*/  UMOV UR4, 0xffffffff ;  /* 0xffffffff00047882 */ /* 0x000fc60000000000 */
[----:B------:R-:W-:Y:S05]  /*17480*/  BRA.DIV UR4, `(.L_x_7172) ;  /* 0x0000007a04587947 */ /* 0x000fea000b800000 */
[----:B------:R-:W-:-:S13]  /*17490*/  ELECT P6, URZ, PT ;  /* 0x00000000003f782f */ /* 0x000fda00038c0000 */
.L_x_7171:
[----:B0-----:R-:W2:Y:S01]  /*174a0*/  LDL R7, [R1+0x24] ;  /* 0x0000240001077983 */ /* 0x001ea20000100800 */
[----:B------:R-:W-:Y:S01]  /*174b0*/  BSSY B1, `(.L_x_7173) ;  /* 0x0000008000017945 */ /* 0x000fe20003800000 */
[----:B--2---:R-:W-:-:S05]  /*174c0*/  VIADD R7, R7, 0x1 ;  /* 0x0000000107077836 */ /* 0x004fca0000000000 */
[----:B------:R-:W-:-:S04]  /*174d0*/  LEA.HI R8, R7, R7, RZ, 0x1 ;  /* 0x0000000707087211 */ /* 0x000fc800078f08ff */
[----:B------:R-:W-:-:S04]  /*174e0*/  LOP3.LUT R8, R8, 0xfffffffe, RZ, 0xc0, !PT ;  /* 0xfffffffe08087812 */ /* 0x000fc800078ec0ff */
[----:B------:R-:W-:-:S04]  /*174f0*/  IADD3 R7, R7, -R8, RZ ;  /* 0x8000000807077210 */ /* 0x000fc80007ffe0ff */
[----:B------:R-:W-:-:S04]  /*17500*/  SHF.L.U32 R7, R7, 0x1f, RZ ;  /* 0x0000001f07077819 */ /* 0x000fc800000006ff */
[----:B------:R-:W0:Y:S02]  /*17510*/  SYNCS.PHASECHK.TRANS64.TRYWAIT P0, [R22+URZ+0x28820], R7 ;  /* 0x02882007160075a7 */ /* 0x000e24000800017f */
[----:B0-----:R-:W-:Y:S05]  /*17520*/  @!P0 BRA `(.L_x_7174) ;  /* 0x0000007800508947 */ /* 0x001fea0003800000 */
.L_x_7386:
[----:B------:R-:W-:Y:S05]  /*17530*/  BSYNC B1 ;  /* 0x0000000000017941 */ /* 0x000fea0003800000 */
.L_x_7173:
        /* <DEDUP_REMOVED lines=10> */
.L_x_7387:
[----:B------:R-:W-:Y:S05]  /*175e0*/  BSYNC B2 ;  /* 0x0000000000027941 */ /* 0x000fea0003800000 */
.L_x_7177:
        /* <DEDUP_REMOVED lines=9> */
.L_x_7180:
[----:B------:R-:W-:Y:S05]  /*17680*/  BSYNC B2 ;  /* 0x0000000000027941 */ /* 0x000fea0003800000 */
.L_x_7179:
[----:B------:R-:W-:Y:S01]  /*17690*/  IMAD.MOV.U32 R20, RZ, RZ, RZ ;  /* 0x000000ffff147224 */ /* 0x000fe200078e00ff */
[----:B------:R-:W-:Y:S01]  /*176a0*/  UIADD3 UR4, UP0, UR40, 0x570, URZ ;  /* 0x0000057028047890 */ /* 0x000fe2000ff1e03f */
[----:B0-----:R-:W-:Y:S01]  /*176b0*/  IMAD R7, R27, 0x8000, R22 ;  /* 0x000080001b077824 */ /* 0x001fe200078e0216 */
[----:B------:R-:W-:Y:S01]  /*176c0*/  PLOP3.LUT P0, PT, PT, PT, PT, 0x80, 0x0 ;  /* 0x000000000000781c */ /* 0x000fe20003f0f070 */
[----:B------:R-:W-:Y:S01]  /*176d0*/  IMAD R8, R3, 0x80, R0 ;  /* 0x0000008003087824 */ /* 0x000fe200078e0200 */
[----:B------:R-:W-:Y:S01]  /*176e0*/  R2UR UR10, R20 ;  /* 0x00000000140a72ca */ /* 0x000fe200000e0000 */
[----:B------:R-:W-:Y:S01]  /*176f0*/  IMAD.SHL.U32 R13, R27, 0x4000, RZ ;  /* 0x000040001b0d7824 */ /* 0x000fe200078e00ff */
[----:B------:R-:W-:Y:S01]  /*17700*/  IADD3 R12, R7, 0x18400, RZ ;  /* 0x00018400070c7810 */ /* 0x000fe20007ffe0ff */
[----:B------:R-:W-:Y:S01]  /*17710*/  VIADD R8, R8, 0xffffff80 ;  /* 0xffffff8008087836 */ /* 0x000fe20000000000 */
[----:B------:R-:W-:Y:S01]  /*17720*/  UIADD3.X UR5, URZ, UR41, URZ, UP0, !UPT ;  /* 0x000000293f057290 */ /* 0x000fe200087fe43f */
[----:B------:R-:W-:Y:S01]  /*17730*/  VIADD R11, R10, 0x28890 ;  /* 0x000288900a0b7836 */ /* 0x000fe20000000000 */
[----:B------:R-:W-:Y:S01]  /*17740*/  UMOV UR6, 0x0 ;  /* 0x0000000000067882 */ /* 0x000fe20000000000 */
[----:B------:R-:W-:-:S09]  /*17750*/  UMOV UR7, 0x12f00000 ;  /* 0x12f0000000077882 */ /* 0x000fd20000000000 */
.L_x_7181:
        /* <DEDUP_REMOVED lines=16> */
.L_x_7182:
        /* <DEDUP_REMOVED lines=13> */
.L_x_7388:
[----:B------:R-:W-:Y:S05]  /*17930*/  BSYNC B2 ;  /* 0x0000000000027941 */ /* 0x000fea0003800000 */
.L_x_7183:
        /* <DEDUP_REMOVED lines=11> */
.L_x_7186:
[----:B------:R-:W-:Y:S05]  /*179f0*/  BSYNC B2 ;  /* 0x0000000000027941 */ /* 0x000fea0003800000 */
.L_x_7185:
        /* <DEDUP_REMOVED lines=9> */
.L_x_7187:
        /* <DEDUP_REMOVED lines=10> */
[----:B------:R-:W-:Y:S02]  /*17b30*/  R2UR UR10, R12 ;  /* 0x000000000c0a72ca */ /* 0x000fe400000e0000 */
[----:B------:R-:W-:Y:S02]  /*17b40*/  R2UR UR6, R14 ;  /* 0x000000000e0672ca */ /* 0x000fe400000e0000 */
[----:B------:R-:W-:Y:S02]  /*17b50*/  R2UR UR7, R15 ;  /* 0x000000000f0772ca */ /* 0x000fe400000e0000 */
[----:B------:R-:W-:Y:S02]  /*17b60*/  PLOP3.LUT P0, PT, PT, PT, PT, 0x80, 0x0 ;  /* 0x000000000000781c */ /* 0x000fe40003f0f070 */
[----:B------:R-:W-:-:S11]  /*17b70*/  IADD3 R13, R13, 0x4400, RZ ;  /* 0x000044000d0d7810 */ /* 0x000fd60007ffe0ff */
.L_x_7188:
        /* <DEDUP_REMOVED lines=10> */
.L_x_7176:
[----:B------:R-:W-:Y:S05]  /*17c20*/  BSYNC B1 ;  /* 0x0000000000017941 */ /* 0x000fea0003800000 */
.L_x_7175:
        /* <DEDUP_REMOVED lines=9> */
.L_x_7203:
        /* <DEDUP_REMOVED lines=11> */
.L_x_7389:
[----:B------:R-:W-:Y:S05]  /*17d70*/  BSYNC B2 ;  /* 0x0000000000027941 */ /* 0x000fea0003800000 */
.L_x_7191:
        /* <DEDUP_REMOVED lines=9> */
.L_x_7194:
[----:B------:R-:W-:Y:S05]  /*17e10*/  BSYNC B2 ;  /* 0x0000000000027941 */ /* 0x000fea0003800000 */
.L_x_7193:
[----:B------:R-:W-:Y:S01]  /*17e20*/  IMAD.MOV.U32 R14, RZ, RZ, RZ ;  /* 0x000000ffff0e7224 */ /* 0x000fe200078e00ff */
[----:B------:R-:W-:Y:S01]  /*17e30*/  UIADD3 UR4, UP0, UR40, 0x570, URZ ;  /* 0x0000057028047890 */ /* 0x000fe2000ff1e03f */
[----:B------:R-:W-:Y:S01]  /*17e40*/  IMAD R8, R27, 0x8000, R22 ;  /* 0x000080001b087824 */ /* 0x000fe200078e0216 */
[----:B------:R-:W-:Y:S01]  /*17e50*/  PLOP3.LUT P2, PT, PT, PT, PT, 0x80, 0x0 ;  /* 0x000000000000781c */ /* 0x000fe20003f4f070 */
[----:B0-----:R-:W-:Y:S01]  /*17e60*/  IMAD R7, R11, 0x80, R0 ;  /* 0x000000800b077824 */ /* 0x001fe200078e0200 */
[----:B------:R-:W-:Y:S01]  /*17e70*/  R2UR UR10, R14 ;  /* 0x000000000e0a72ca */ /* 0x000fe200000e0000 */
[----:B------:R-:W-:Y:S01]  /*17e80*/  VIADD R3, R10, 0x28890 ;  /* 0x000288900a037836 */ /* 0x000fe20000000000 */
[----:B------:R-:W-:Y:S01]  /*17e90*/  IADD3 R12, R8, 0x18400, RZ ;  /* 0x00018400080c7810 */ /* 0x000fe20007ffe0ff */
[----:B------:R-:W-:Y:S01]  /*17ea0*/  UIADD3.X UR5, URZ, UR41, URZ, UP0, !UPT ;  /* 0x000000293f057290 */ /* 0x000fe200087fe43f */
[----:B------:R-:W-:Y:S01]  /*17eb0*/  UMOV UR6, 0x0 ;  /* 0x0000000000067882 */ /* 0x000fe20000000000 */
[----:B------:R-:W-:-:S10]  /*17ec0*/  UMOV UR7, 0x12f00000 ;  /* 0x12f0000000077882 */ /* 0x000fd40000000000 */
.L_x_7195:
        /* <DEDUP_REMOVED lines=16> */
.L_x_7196:
        /* <DEDUP_REMOVED lines=13> */
.L_x_7390:
[----:B------:R-:W-:Y:S05]  /*180a0*/  BSYNC B2 ;  /* 0x0000000000027941 */ /* 0x000fea0003800000 */
.L_x_7197:
        /* <DEDUP_REMOVED lines=11> */
.L_x_7200:
[----:B------:R-:W-:Y:S05]  /*18160*/  BSYNC B2 ;  /* 0x0000000000027941 */ /* 0x000fea0003800000 */
.L_x_7199:
        /* <DEDUP_REMOVED lines=8> */
.L_x_7201:
        /* <DEDUP_REMOVED lines=15> */
.L_x_7202:
        /* <DEDUP_REMOVED lines=10> */
.L_x_7190:
[----:B------:R-:W-:Y:S05]  /*18380*/  BSYNC B1 ;  /* 0x0000000000017941 */ /* 0x000fea0003800000 */
.L_x_7189:
[C---:B------:R-:W-:Y:S01]  /*18390*/  ISETP.GT.AND P3, PT, R11.reuse, R6, PT ;  /* 0x000000060b00720c */ /* 0x040fe20003f64270 */
[----:B------:R-:W-:Y:S01]  /*183a0*/  VIADD R11, R11, 0xffffffff ;  /* 0xffffffff0b0b7836 */ /* 0x000fe20000000000 */
[----:B------:R-:W-:-:S04]  /*183b0*/  IADD3 R27, R27, 0x1, RZ ;  /* 0x000000011b1b7810 */ /* 0x000fc80007ffe0ff */
[----:B------:R-:W-:-:S04]  /*183c0*/  ISETP.NE.AND P2, PT, R27, 0x2, PT ;  /* 0x000000021b00780c */ /* 0x000fc80003f45270 */
[----:B------:R-:W-:Y:S02]  /*183d0*/  SEL R8, RZ, 0x1, P2 ;  /* 0x00000001ff087807 */ /* 0x000fe40001000000 */
[----:B------:R-:W-:Y:S02]  /*183e0*/  SEL R27, R27, RZ, P2 ;  /* 0x000000ff1b1b7207 */ /* 0x000fe40001000000 */
[----:B------:R-:W-:Y:S01]  /*183f0*/  LOP3.LUT R29, R29, R8, RZ, 0x3c, !PT ;  /* 0x000000081d1d7212 */ /* 0x000fe200078e3cff */
[----:B------:R-:W-:Y:S06]  /*18400*/  @P3 BRA `(.L_x_7203) ;  /* 0xfffffff8002c3947 */ /* 0x000fec000383ffff */
.L_x_7169:
[----:B------:R-:W-:Y:S05]  /*18410*/  BSYNC B0 ;  /* 0x0000000000007941 */ /* 0x000fea0003800000 */
.L_x_7168:
[----:B------:R-:W-:Y:S05]  /*18420*/  @!P0 WARPSYNC.ALL ;  /* 0x0000000000008948 */ /* 0x000fea0003800000 */
[----:B------:R-:W-:Y:S01]  /*18430*/  @!P0 BAR.SYNC.DEFER_BLOCKING 0xc, 0x180 ;  /* 0x0306000000008b1d */ /* 0x000fe20000010000 */
[----:B------:R-:W-:-:S05]  /*18440*/  IMAD.MOV.U32 R3, RZ, RZ, RZ ;  /* 0x000000ffff037224 */ /* 0x000fca00078e00ff */
[----:B------:R-:W-:Y:S04]  /*18450*/  BSSY B0, `(.L_x_7204) ;  /* 0x000001d000007945 */ /* 0x000fe80003800000 */
[----:B------:R-:W-:Y:S05]  /*18460*/  @!P1 BRA `(.L_x_7205) ;  /* 0x00000000006c9947 */ /* 0x000fea0003800000 */
[----:B------:R-:W-:Y:S01]  /*18470*/  ISETP.NE.AND P0, PT, R5, RZ, PT ;  /* 0x000000ff0500720c */ /* 0x000fe20003f05270 */
[----:B------:R-:W-:-:S12]  /*18480*/  IMAD.MOV.U32 R2, RZ, RZ, RZ ;  /* 0x000000ffff027224 */ /* 0x000fd800078e00ff */
[----:B------:R-:W1:Y:S02]  /*18490*/  @!P0 LDC R5, c[0x0][0x9f0] ;  /* 0x00027c00ff058b82 */ /* 0x000e640000000800 */
[----:B-1----:R-:W-:-:S04]  /*184a0*/  IABS R0, R5 ;  /* 0x0000000500007213 */ /* 0x002fc80000000000 */
[----:B0-----:R-:W0:Y:S08]  /*184b0*/  I2F.RP R7, R0 ;  /* 0x0000000000077306 */ /* 0x001e300000209400 */
[----:B0-----:R-:W0:Y:S02]  /*184c0*/  MUFU.RCP R7, R7 ;  /* 0x0000000700077308 */ /* 0x001e240000001000 */
[----:B0-----:R-:W-:-:S06]  /*184d0*/  VIADD R8, R7, 0xffffffe ;  /* 0x0ffffffe07087836 */ /* 0x001fcc0000000000 */
[----:B------:R-:W0:Y:S02]  /*184e0*/  F2I.FTZ.U32.TRUNC.NTZ R3, R8 ;  /* 0x0000000800037305 */ /* 0x000e24000021f000 */
[----:B0-----:R-:W-:-:S04]  /*184f0*/  IMAD.MOV R9, RZ, RZ, -R3 ;  /* 0x000000ffff097224 */ /* 0x001fc800078e0a03 */
[----:B------:R-:W-:-:S04]  /*18500*/  IMAD R9, R9, R0, RZ ;  /* 0x0000000009097224 */ /* 0x000fc800078e02ff */
[----:B------:R-:W-:Y:S01]  /*18510*/  IMAD.HI.U32 R3, R3, R9, R2 ;  /* 0x0000000903037227 */ /* 0x000fe200078e0002 */
[----:B------:R-:W-:Y:S02]  /*18520*/  IADD3 R2, R4, -0x1, R5 ;  /* 0xffffffff04027810 */ /* 0x000fe40007ffe005 */
[-C--:B------:R-:W-:Y:S02]  /*18530*/  IABS R9, R5.reuse ;  /* 0x0000000500097213 */ /* 0x080fe40000000000 */
[----:B------:R-:W-:Y:S02]  /*18540*/  IABS R6, R2 ;  /* 0x0000000200067213 */ /* 0x000fe40000000000 */
[----:B------:R-:W-:Y:S01]  /*18550*/  LOP3.LUT R2, R2, R5, RZ, 0x3c, !PT ;  /* 0x0000000502027212 */ /* 0x000fe200078e3cff */
[----:B------:R-:W-:Y:S02]  /*18560*/  IMAD.MOV R7, RZ, RZ, -R9 ;  /* 0x000000ffff077224 */ /* 0x000fe400078e0a09 */
        /* <DEDUP_REMOVED lines=8> */
[----:B------:R-:W-:-:S05]  /*185f0*/  @P0 IADD3 R3, R3, 0x1, RZ ;  /* 0x0000000103030810 */ /* 0x000fca0007ffe0ff */
[----:B------:R-:W-:Y:S01]  /*18600*/  @!P2 IMAD.MOV R3, RZ, RZ, -R3 ;  /* 0x000000ffff03a224 */ /* 0x000fe200078e0a03 */
[----:B------:R-:W-:-:S07]  /*18610*/  @!P1 LOP3.LUT R3, RZ, R5, RZ, 0x33, !PT ;  /* 0x00000005ff039212 */ /* 0x000fce00078e33ff */
.L_x_7205:
[----:B------:R-:W-:Y:S05]  /*18620*/  BSYNC B0 ;  /* 0x0000000000007941 */ /* 0x000fea0003800000 */
.L_x_7204:
[-C--:B------:R-:W-:Y:S01]  /*18630*/  IMAD R36, R36, R3.reuse, RZ ;  /* 0x0000000324247224 */ /* 0x080fe200078e02ff */
[----:B------:R-:W-:Y:S04]  /*18640*/  BSSY B7, `(.L_x_7206) ;  /* 0x0000371000077945 */ /* 0x000fe80003800000 */
[----:B------:R-:W-:-:S04]  /*18650*/  VIADDMNMX R0, R36, R3, R4, PT ;  /* 0x0000000324007246 */ /* 0x000fc80003800104 */
        /* <DEDUP_REMOVED lines=16> */
[----:B0-----:R-:W0:Y:S01]  /*18760*/  POPC R7, R4 ;  /* 0x0000000400077309 */ /* 0x001e220000000000 */
[----:B--2---:R-:W0:Y:S02]  /*18770*/  SHFL.IDX PT, R0, R3, R0, 0x1f ;  /* 0x00001f0003007589 */ /* 0x004e2400000e0000 */
[----:B0-----:R-:W-:Y:S01]  /*18780*/  IADD3 R16, R0, UR37, R7 ;  /* 0x0000002500107c10 */ /* 0x001fe2000fffe007 */
[----:B------:R-:W-:Y:S06]  /*18790*/  BRA `(.L_x_7208) ;  /* 0x00000034006c7947 */ /* 0x000fec0003800000 */
.L_x_7207:
        /* <DEDUP_REMOVED lines=10> */
[----:B------:R-:W1:Y:S01]  /*18840*/  LDC.64 R2, c[0x4][R2] ;  /* 0x0100000002027b82 */ /* 0x000e620000000a00 */
[----:B------:R-:W-:Y:S02]  /*18850*/  IMAD.U32 R5, RZ, RZ, UR7 ;  /* 0x00000007ff057e24 */ /* 0x000fe4000f8e00ff */
[----:B------:R-:W-:Y:S02]  /*18860*/  IMAD.U32 R6, RZ, RZ, UR8 ;  /* 0x00000008ff067e24 */ /* 0x000fe4000f8e00ff */
[----:B0-----:R-:W-:-:S02]  /*18870*/  IMAD.U32 R7, RZ, RZ, UR9 ;  /* 0x00000009ff077e24 */ /* 0x001fc4000f8e00ff */
[----:B------:R-:W-:Y:S02]  /*18880*/  IMAD.U32 R10, RZ, RZ, UR4 ;  /* 0x00000004ff0a7e24 */ /* 0x000fe4000f8e00ff */
[----:B------:R-:W-:Y:S02]  /*18890*/  IMAD.U32 R11, RZ, RZ, UR5 ;  /* 0x00000005ff0b7e24 */ /* 0x000fe4000f8e00ff */
[----:B------:R-:W-:Y:S02]  /*188a0*/  IMAD.MOV.U32 R12, RZ, RZ, 0x1 ;  /* 0x00000001ff0c7424 */ /* 0x000fe400078e00ff */
[----:B------:R-:W-:-:S07]  /*188b0*/  IMAD.MOV.U32 R13, RZ, RZ, RZ ;  /* 0x000000ffff0d7224 */ /* 0x000fce00078e00ff */
[----:B------:R-:W-:-:S07]  /*188c0*/  LEPC R20, `(.L_x_7210) ;  /* 0x000000001014794e */ /* 0x000fce0000000000 */
[----:B-1----:R-:W-:Y:S05]  /*188d0*/  CALL.ABS.NOINC R2 ;  /* 0x0000000002007343 */ /* 0x002fea0003c00000 */
.L_x_7210:
[----:B------:R-:W-:Y:S05]  /*188e0*/  BSYNC B6 ;  /* 0x0000000000067941 */ /* 0x000fea0003800000 */
.L_x_7209:
        /* <DEDUP_REMOVED lines=10> */
[----:B------:R-:W-:Y:S01]  /*18990*/  MOV R11, UR5 ;  /* 0x00000005000b7c02 */ /* 0x000fe20008000f00 */
[----:B------:R-:W-:Y:S02]  /*189a0*/  IMAD.U32 R5, RZ, RZ, UR7 ;  /* 0x00000007ff057e24 */ /* 0x000fe4000f8e00ff */
[----:B------:R-:W-:Y:S02]  /*189b0*/  IMAD.U32 R6, RZ, RZ, UR8 ;  /* 0x00000008ff067e24 */ /* 0x000fe4000f8e00ff */
[----:B0-----:R-:W-:-:S02]  /*189c0*/  IMAD.U32 R7, RZ, RZ, UR9 ;  /* 0x00000009ff077e24 */ /* 0x001fc4000f8e00ff */
[----:B------:R-:W-:Y:S02]  /*189d0*/  IMAD.U32 R10, RZ, RZ, UR4 ;  /* 0x00000004ff0a7e24 */ /* 0x000fe4000f8e00ff */
[----:B------:R-:W-:Y:S02]  /*189e0*/  IMAD.MOV.U32 R8, RZ, RZ, 0x70 ;  /* 0x00000070ff087424 */ /* 0x000fe400078e00ff */
[----:B------:R-:W-:Y:S02]  /*189f0*/  IMAD.MOV.U32 R12, RZ, RZ, 0x1 ;  /* 0x00000001ff0c7424 */ /* 0x000fe400078e00ff */
[----:B-1----:R-:W-:-:S07]  /*18a00*/  IMAD.MOV.U32 R13, RZ, RZ, RZ ;  /* 0x000000ffff0d7224 */ /* 0x002fce00078e00ff */
[----:B------:R-:W-:-:S07]  /*18a10*/  LEPC R20, `(.L_x_7213) ;  /* 0x000000001014794e */ /* 0x000fce0000000000 */
[----:B--2---:R-:W-:Y:S05]  /*18a20*/  CALL.ABS.NOINC R2 ;  /* 0x0000000002007343 */ /* 0x004fea0003c00000 */
.L_x_7213:
        /* <DEDUP_REMOVED lines=15> */
.L_x_7212:
[----:B------:R-:W-:Y:S05]  /*18b20*/  BSYNC B6 ;  /* 0x0000000000067941 */ /* 0x000fea0003800000 */
.L_x_7211:
[----:B------:R-:W2:Y:S01]  /*18b30*/  LDL R26, [R1+0x1c] ;  /* 0x00001c00011a7983 */ /* 0x000ea20000100800 */
[----:B------:R-:W-:Y:S01]  /*18b40*/  ULDC.64 UR4, c[0x0][0x9f8] ;  /* 0x00027e0000047ab9 */ /* 0x000fe20000000a00 */
[----:B------:R-:W1:Y:S01]  /*18b50*/  LDC R0, c[0x0][0x430] ;  /* 0x00010c00ff007b82 */ /* 0x000e620000000800 */
[----:B------:R-:W-:Y:S01]  /*18b60*/  ISETP.NE.U32.AND P0, PT, RZ, UR4, PT ;  /* 0x00000004ff007c0c */ /* 0x000fe2000bf05070 */
[----:B------:R-:W3:Y:S03]  /*18b70*/  LDL.LU R20, [R1] ;  /* 0x0000000001147983 */ /* 0x000ee60000300800 */
[----:B------:R-:W-:-:S13]  /*18b80*/  ISETP.NE.AND.EX P0, PT, RZ, UR5, PT, P0 ;  /* 0x00000005ff007c0c */ /* 0x000fda000bf05300 */
[----:B------:R-:W-:Y:S01]  /*18b90*/  @P0 IADD3 R2, P1, R23, UR4, RZ ;  /* 0x0000000417020c10 */ /* 0x000fe2000ff3e0ff */
[----:B------:R-:W4:Y:S01]  /*18ba0*/  S2R R4, SR_TID.X ;  /* 0x0000000000047919 */ /* 0x000f220000002100 */
[----:B------:R-:W-:Y:S02]  /*18bb0*/  ULDC UR4, c[0x0][0x2f4] ;  /* 0x0000bd0000047ab9 */ /* 0x000fe40000000800 */
[----:B------:R-:W-:-:S05]  /*18bc0*/  @P0 IADD3.X R3, R24, UR5, RZ, P1, !PT ;  /* 0x0000000518030c10 */ /* 0x000fca0008ffe4ff */
[----:B------:R0:W3:Y:S01]  /*18bd0*/  @P0 LDG.E R33, desc[UR42][R2.64] ;  /* 0x0000002a02210981 */ /* 0x0000e2000c1e1900 */
[----:B-1----:R-:W-:Y:S01]  /*18be0*/  ISETP.NE.AND P1, PT, R0, 0x1, PT ;  /* 0x000000010000780c */ /* 0x002fe20003f25270 */
[----:B------:R-:W1:-:S12]  /*18bf0*/  S2R R21, SR_TID.X ;  /* 0x0000000000157919 */ /* 0x000e580000002100 */
[----:B------:R-:W0:Y:S08]  /*18c00*/  @P1 LDC R10, c[0x0][0x434] ;  /* 0x00010d00ff0a1b82 */ /* 0x000e300000000800 */
[----:B------:R-:W0:Y:S01]  /*18c10*/  @P1 LDC R6, c[0x0][0x438] ;  /* 0x00010e00ff061b82 */ /* 0x000e220000000800 */
[----:B----4-:R-:W-:-:S05]  /*18c20*/  IMAD.SHL.U32 R4, R4, 0x10, RZ ;  /* 0x0000001004047824 */ /* 0x010fca00078e00ff */
[----:B------:R-:W-:Y:S02]  /*18c30*/  LOP3.LUT R4, R4, 0x70, RZ, 0xc0, !PT ;  /* 0x0000007004047812 */ /* 0x000fe400078ec0ff */
[----:B-1----:R-:W-:-:S04]  /*18c40*/  LOP3.LUT R21, R21, 0x7f, RZ, 0xc0, !PT ;  /* 0x0000007f15157812 */ /* 0x002fc800078ec0ff */
[----:B------:R-:W-:Y:S01]  /*18c50*/  SHF.R.U32.HI R21, RZ, 0x3, R21 ;  /* 0x00000003ff157819 */ /* 0x000fe20000011615 */
        /* <DEDUP_REMOVED lines=8> */
[----:B------:R-:W-:-:S03]  /*18ce0*/  @P1 SHF.R.U32.HI R4, RZ, R6, R7 ;  /* 0x00000006ff041219 */ /* 0x000fc60000011607 */
[----:B------:R-:W0:Y:S01]  /*18cf0*/  @!P0 LDC.64 R2, c[0x0][0x428] ;  /* 0x00010a00ff028b82 */ /* 0x000e220000000a00 */
[----:B------:R-:W-:Y:S02]  /*18d00*/  IADD3 R6, -R4, RZ, RZ ;  /* 0x000000ff04067210 */ /* 0x000fe40007ffe1ff */
[----:B---3--:R-:W-:-:S03]  /*18d10*/  SHF.R.S32.HI R9, RZ, 0x1f, R33 ;  /* 0x0000001fff097819 */ /* 0x008fc60000011421 */
[----:B------:R-:W-:Y:S01]  /*18d20*/  IMAD R0, R0, R6, R5 ;  /* 0x0000000600007224 */ /* 0x000fe200078e0205 */
[--C-:B------:R-:W-:Y:S01]  /*18d30*/  @!P0 SHF.R.S32.HI R5, RZ, 0x1f, R4.reuse ;  /* 0x0000001fff058819 */ /* 0x100fe20000011404 */
[----:B------:R-:W-:Y:S01]  /*18d40*/  IMAD.U32 R7, RZ, RZ, UR38 ;  /* 0x00000026ff077e24 */ /* 0x000fe2000f8e00ff */
[----:B------:R-:W-:Y:S01]  /*18d50*/  LOP3.LUT R20, R20, 0xfffffffb, RZ, 0xc0, !PT ;  /* 0xfffffffb14147812 */ /* 0x000fe200078ec0ff */
[----:B------:R1:W-:Y:S01]  /*18d60*/  STL [R1+0x4], R9 ;  /* 0x0000040901007387 */ /* 0x0003e20000100800 */
        /* <DEDUP_REMOVED lines=16> */
[----:B------:R-:W-:-:S05]  /*18e70*/  @P0 LOP3.LUT R20, R20, 0x1, RZ, 0xfc, !PT ;  /* 0x0000000114140812 */ /* 0x000fca00078efcff */
[----:B------:R1:W-:Y:S01]  /*18e80*/  STL [R1], R20 ;  /* 0x0000001401007387 */ /* 0x0003e20000100800 */
[----:B------:R-:W-:Y:S05]  /*18e90*/  BRA.DIV UR5, `(.L_x_7214) ;  /* 0x0000006205587947 */ /* 0x000fea000b800000 */
.L_x_7393:
[----:B------:R-:W-:Y:S05]  /*18ea0*/  @!P2 BRA `(.L_x_7215) ;  /* 0x000000000004a947 */ /* 0x000fea0003800000 */
[----:B------:R-:W-:Y:S01]  /*18eb0*/  BPT.TRAP 0x1 ;  /* 0x000000040000795c */ /* 0x000fe20000300000 */
.L_x_7215:
[----:B------:R-:W-:Y:S01]  /*18ec0*/  SHF.R.S32.HI R5, RZ, 0x1f, R0 ;  /* 0x0000001fff057819 */ /* 0x000fe20000011400 */
[----:B------:R-:W-:Y:S01]  /*18ed0*/  ULDC.64 UR4, c[0x0][0x328] ;  /* 0x0000ca0000047ab9 */ /* 0x000fe20000000a00 */
[----:B------:R-:W-:Y:S01]  /*18ee0*/  ULDC.64 UR6, c[0x0][0x318] ;  /* 0x0000c60000067ab9 */ /* 0x000fe20000000a00 */
[----:B------:R-:W-:Y:S02]  /*18ef0*/  BSSY B0, `(.L_x_7216) ;  /* 0x0000014000007945 */ /* 0x000fe40003800000 */
[----:B-1----:R-:W-:-:S04]  /*18f00*/  IMAD R3, R5, UR4, RZ ;  /* 0x0000000405037c24 */ /* 0x002fc8000f8e02ff */
        /* <DEDUP_REMOVED lines=18> */
.L_x_7394:
[----:B------:R-:W-:Y:S05]  /*19030*/  BSYNC B0 ;  /* 0x0000000000007941 */ /* 0x000fea0003800000 */
.L_x_7216:
[----:B------:R-:W2:Y:S01]  /*19040*/  LDL R3, [R1] ;  /* 0x0000000001037983 */ /* 0x000ea20000100800 */
[----:B------:R-:W-:Y:S01]  /*19050*/  ULDC.64 UR4, c[0x0][0x300] ;  /* 0x0000c00000047ab9 */ /* 0x000fe20000000a00 */
[----:B------:R-:W-:Y:S01]  /*19060*/  ULDC.64 UR6, c[0x0][0x2e8] ;  /* 0x0000ba0000067ab9 */ /* 0x000fe20000000a00 */
[----:B------:R-:W-:Y:S01]  /*19070*/  IMAD R5, R5, UR4, RZ ;  /* 0x0000000405057c24 */ /* 0x000fe2000f8e02ff */
[----:B------:R-:W1:Y:S03]  /*19080*/  S2R R9, SR_TID.X ;  /* 0x0000000000097919 */ /* 0x000e660000002100 */
[----:B------:R-:W-:Y:S01]  /*19090*/  IMAD R5, R0, UR5, R5 ;  /* 0x0000000500057c24 */ /* 0x000fe2000f8e0205 */
[----:B-1----:R-:W-:-:S04]  /*190a0*/  LOP3.LUT R9, R9, 0x7f, RZ, 0xc0, !PT ;  /* 0x0000007f09097812 */ /* 0x002fc800078ec0ff */
[----:B------:R-:W-:Y:S02]  /*190b0*/  SHF.R.U32.HI R9, RZ, 0x3, R9 ;  /* 0x00000003ff097819 */ /* 0x000fe40000011609 */
[C---:B--2---:R-:W-:Y:S02]  /*190c0*/  LOP3.LUT P3, RZ, R3.reuse, 0x2, RZ, 0xc0, !PT ;  /* 0x0000000203ff7812 */ /* 0x044fe4000786c0ff */
[----:B------:R-:W-:Y:S01]  /*190d0*/  LOP3.LUT P2, RZ, R3, 0x1, RZ, 0xc0, !PT ;  /* 0x0000000103ff7812 */ /* 0x000fe2000784c0ff */
[----:B0-----:R-:W-:Y:S01]  /*190e0*/  IMAD.WIDE.U32 R2, R0, UR4, RZ ;  /* 0x0000000400027c25 */ /* 0x001fe2000f8e00ff */
[----:B------:R-:W-:-:S03]  /*190f0*/  ULDC.64 UR4, c[0x0][0x310] ;  /* 0x0000c40000047ab9 */ /* 0x000fc60000000a00 */
[----:B------:R-:W-:Y:S01]  /*19100*/  IMAD.IADD R3, R3, 0x1, R5 ;  /* 0x0000000103037824 */ /* 0x000fe200078e0205 */
[----:B------:R-:W-:Y:S01]  /*19110*/  LEA R5, R25, R34, 0xe ;  /* 0x0000002219057211 */ /* 0x000fe200078e70ff */
[----:B------:R-:W-:Y:S02]  /*19120*/  IMAD R6, R6, UR4, RZ ;  /* 0x0000000406067c24 */ /* 0x000fe4000f8e02ff */
[----:B------:R-:W-:-:S04]  /*19130*/  IMAD.WIDE.U32 R2, R4, UR4, R2 ;  /* 0x0000000404027c25 */ /* 0x000fc8000f8e0002 */
[----:B------:R-:W-:Y:S01]  /*19140*/  IMAD R6, R4, UR5, R6 ;  /* 0x0000000504067c24 */ /* 0x000fe2000f8e0206 */
[----:B------:R-:W-:-:S03]  /*19150*/  ULDC.64 UR4, c[0x0][0x308] ;  /* 0x0000c20000047ab9 */ /* 0x000fc60000000a00 */
[----:B------:R-:W-:Y:S01]  /*19160*/  IMAD.IADD R3, R3, 0x1, R6 ;  /* 0x0000000103037824 */ /* 0x000fe200078e0206 */
[----:B------:R-:W-:Y:S01]  /*19170*/  IADD3 R6, -R9, R35, -R8 ;  /* 0x0000002309067210 */ /* 0x000fe20007ffe908 */
[----:B------:R-:W-:Y:S01]  /*19180*/  IMAD.WIDE.U32 R2, R18, UR4, R2 ;  /* 0x0000000412027c25 */ /* 0x000fe2000f8e0002 */
[----:B------:R-:W-:-:S03]  /*19190*/  UMOV UR4, 0xffffffff ;  /* 0xffffffff00047882 */ /* 0x000fc60000000000 */
[----:B------:R-:W-:Y:S01]  /*191a0*/  IMAD R0, R18, UR5, R3 ;  /* 0x0000000512007c24 */ /* 0x000fe2000f8e0203 */
[----:B------:R-:W-:-:S04]  /*191b0*/  LEA R4, P0, R2, UR6, 0x1 ;  /* 0x0000000602047c11 */ /* 0x000fc8000f8008ff */
[----:B------:R-:W-:Y:S02]  /*191c0*/  LEA.HI.X R0, R2, UR7, R0, 0x1, P0 ;  /* 0x0000000702007c11 */ /* 0x000fe400080f0c00 */
[----:B------:R-:W-:Y:S01]  /*191d0*/  ISETP.GE.AND P0, PT, R6, 0x1, PT ;  /* 0x000000010600780c */ /* 0x000fe20003f06270 */
[----:B------:R-:W-:-:S12]  /*191e0*/  BRA.DIV UR4, `(.L_x_7218) ;  /* 0x0000005e04cc7947 */ /* 0x000fd8000b800000 */
[----:B------:R-:W0:Y:S01]  /*191f0*/  SHFL.IDX PT, R3, R4, RZ, 0x181f ;  /* 0x00181fff04037589 */ /* 0x000e2200000e0000 */
[----:B------:R-:W-:-:S03]  /*19200*/  @P0 IMAD R8, R5, 0x2, R22 ;  /* 0x0000000205080824 */ /* 0x000fc600078e0216 */
[----:B------:R-:W1:Y:S01]  /*19210*/  SHFL.IDX PT, R2, R0, RZ, 0x181f ;  /* 0x00181fff00027589 */ /* 0x000e6200000e0000 */
[----:B0-----:R-:W-:-:S05]  /*19220*/  @P0 LEA R3, P1, R31, R3, 0x1 ;  /* 0x000000031f030211 */ /* 0x001fca00078208ff */
[----:B-1----:R-:W-:-:S05]  /*19230*/  @P0 IMAD.X R2, RZ, RZ, R2, P1 ;  /* 0x000000ffff020224 */ /* 0x002fca00008e0602 */
[----:B------:R-:W-:-:S04]  /*19240*/  @P0 LOP3.LUT R3, R3, R2, RZ, 0x3c, !PT ;  /* 0x0000000203030212 */ /* 0x000fc800078e3cff */
[----:B------:R-:W-:-:S04]  /*19250*/  @P0 LOP3.LUT R2, R3, R2, RZ, 0x3c, !PT ;  /* 0x0000000203020212 */ /* 0x000fc800078e3cff */
[----:B------:R-:W-:-:S05]  /*19260*/  @P0 LOP3.LUT R3, R3, R2, RZ, 0x3c, !PT ;  /* 0x0000000203030212 */ /* 0x000fca00078e3cff */
[----:B------:R-:W-:Y:S01]  /*19270*/  @!PT LDS RZ, [RZ] ;  /* 0x00000000fffff984 */ /* 0x000fe20000000800 */
        /* <DEDUP_REMOVED lines=39> */
[----:B0-----:R-:W-:-:S04]  /*194f0*/  @P0 LEA R3, P1, R31, R3, 0x1 ;  /* 0x000000031f030211 */ /* 0x001fc800078208ff */
[----:B-1----:R-:W-:-:S04]  /*19500*/  @P0 IADD3.X R2, RZ, R2, RZ, P1, !PT ;  /* 0x00000002ff020210 */ /* 0x002fc80000ffe4ff */
        /* <DEDUP_REMOVED lines=27> */
[----:B------:R0:W-:Y:S04]  /*196c0*/  @P0 LDGSTS.E.BYPASS.LTC128B.128 [R8+0x1f400], desc[UR42][R2.64+0x80], !P2 ;  /* 0x1f40008002080fae */ /* 0x0001e8000d101d6a */
[----:B0-2---:R0:W1:Y:S02]  /*196d0*/  SHFL.IDX PT, R2, R4, 0x7, 0x181f ;  /* 0x00f81f0004027f89 */ /* 0x00506400000e0000 */
.L_x_7412:
        /* <DEDUP_REMOVED lines=11> */
.L_x_7219:
        /* <DEDUP_REMOVED lines=11> */
.L_x_7220:
[----:B-1----:R1:W5:Y:S01]  /*19840*/  LDL.LU R3, [R1+0xc] ;  /* 0x00000c0001037983 */ /* 0x0023620000300800 */
[----:B------:R1:W-:Y:S03]  /*19850*/  SYNCS.ARRIVE.TRANS64.A1T0 RZ, [R7+URZ+0x28830], RZ ;  /* 0x028830ff07ff79a7 */ /* 0x0003e6000810003f */
[----:B0-----:R1:W5:Y:S02]  /*19860*/  LDL.LU R4, [R1+0x18] ;  /* 0x0000180001047983 */ /* 0x0013640000300800 */
[----:B------:R-:W-:Y:S05]  /*19870*/  WARPSYNC.ALL ;  /* 0x0000000000007948 */ /* 0x000fea0003800000 */
[----:B------:R-:W-:Y:S01]  /*19880*/  ULDC.64 UR4, c[0x0][0x298] ;  /* 0x0000a60000047ab9 */ /* 0x000fe20000000a00 */
[----:B------:R-:W-:Y:S01]  /*19890*/  ULDC.64 UR6, c[0x0][0xa00] ;  /* 0x0002800000067ab9 */ /* 0x000fe20000000a00 */
[----:B------:R-:W-:Y:S01]  /*198a0*/  IADD3 R2, R22, 0x10400, RZ ;  /* 0x0001040016027810 */ /* 0x000fe20007ffe0ff */
[----:B------:R-:W-:Y:S01]  /*198b0*/  BSSY B6, `(.L_x_7221) ;  /* 0x0000020000067945 */ /* 0x000fe20003800000 */
[----:B------:R-:W-:Y:S01]  /*198c0*/  BAR.SYNC.DEFER_BLOCKING 0x8, 0x180 ;  /* 0x0206000000007b1d */ /* 0x000fe20000010000 */
[----:B------:R-:W-:-:S02]  /*198d0*/  ISETP.NE.U32.AND P0, PT, RZ, UR6, PT ;  /* 0x00000006ff007c0c */ /* 0x000fc4000bf05070 */
[----:B------:R-:W-:Y:S02]  /*198e0*/  LOP3.LUT P1, RZ, R2, 0x3ff, RZ, 0xc0, !PT ;  /* 0x000003ff02ff7812 */ /* 0x000fe4000782c0ff */
[----:B------:R-:W-:-:S04]  /*198f0*/  ISETP.NE.AND.EX P0, PT, RZ, UR7, PT, P0 ;  /* 0x00000007ff007c0c */ /* 0x000fc8000bf05300 */
        /* <DEDUP_REMOVED lines=20> */
[----:B-1----:R-:W-:-:S02]  /*19a40*/  IMAD.U32 R7, RZ, RZ, UR7 ;  /* 0x00000007ff077e24 */ /* 0x002fc4000f8e00ff */
[----:B------:R-:W-:Y:S02]  /*19a50*/  IMAD.U32 R10, RZ, RZ, UR8 ;  /* 0x00000008ff0a7e24 */ /* 0x000fe4000f8e00ff */
[----:B------:R-:W-:Y:S02]  /*19a60*/  IMAD.U32 R11, RZ, RZ, UR9 ;  /* 0x00000009ff0b7e24 */ /* 0x000fe4000f8e00ff */
[----:B------:R-:W-:Y:S02]  /*19a70*/  IMAD.MOV.U32 R8, RZ, RZ, 0x70 ;  /* 0x00000070ff087424 */ /* 0x000fe400078e00ff */
[----:B------:R-:W-:-:S07]  /*19a80*/  IMAD.MOV.U32 R13, RZ, RZ, RZ ;  /* 0x000000ffff0d7224 */ /* 0x000fce00078e00ff */
[----:B------:R-:W-:-:S07]  /*19a90*/  LEPC R20, `(.L_x_7222) ;  /* 0x000000001014794e */ /* 0x000fce0000000000 */
[----:B0-----:R-:W-:Y:S05]  /*19aa0*/  CALL.ABS.NOINC R2 ;  /* 0x0000000002007343 */ /* 0x001fea0003c00000 */
.L_x_7222:
[----:B------:R-:W-:Y:S05]  /*19ab0*/  BSYNC B6 ;  /* 0x0000000000067941 */ /* 0x000fea0003800000 */
.L_x_7221:
[----:B------:R-:W2:Y:S01]  /*19ac0*/  LDL.LU R20, [R1+0x18] ;  /* 0x0000180001147983 */ /* 0x000ea20000300800 */
[----:B------:R-:W-:Y:S01]  /*19ad0*/  ULDC.64 UR4, c[0x0][0x2d8] ;  /* 0x0000b60000047ab9 */ /* 0x000fe20000000a00 */
[----:B-1----:R-:W1:Y:S01]  /*19ae0*/  LDC R7, c[0x0][0x448] ;  /* 0x00011200ff077b82 */ /* 0x002e620000000800 */
[----:B------:R-:W3:Y:S01]  /*19af0*/  S2R R6, SR_TID.X ;  /* 0x0000000000067919 */ /* 0x000ee20000002100 */
[----:B0-----:R-:W-:Y:S01]  /*19b00*/  IMAD.SHL.U32 R4, R17, 0x80, RZ ;  /* 0x0000008011047824 */ /* 0x001fe200078e00ff */
[----:B------:R-:W-:Y:S01]  /*19b10*/  ULDC.64 UR6, c[0x0][0x280] ;  /* 0x0000a00000067ab9 */ /* 0x000fe20000000a00 */
[----:B------:R-:W4:Y:S04]  /*19b20*/  LDL.LU R21, [R1+0xc] ;  /* 0x00000c0001157983 */ /* 0x000f280000300800 */
[----:B------:R-:W4:Y:S04]  /*19b30*/  LDL.LU.64 R2, [R1+0x10] ;  /* 0x0000100001027983 */ /* 0x000f280000300a00 */
[----:B------:R0:W5:Y:S01]  /*19b40*/  LDL R9, [R1+0x8] ;  /* 0x0000080001097983 */ /* 0x0001620000100800 */
[----:B-1----:R-:W-:Y:S01]  /*19b50*/  ISETP.NE.AND P0, PT, R7, 0x1, PT ;  /* 0x000000010700780c */ /* 0x002fe20003f05270 */
[----:B----4-:R-:W-:-:S02]  /*19b60*/  IMAD.MOV.U32 R3, RZ, RZ, R21 ;  /* 0x000000ffff037224 */ /* 0x010fc400078e0015 */
[----:B------:R-:W-:-:S04]  /*19b70*/  IMAD.WIDE.U32 R2, R18, UR4, R2 ;  /* 0x0000000412027c25 */ /* 0x000fc8000f8e0002 */
[----:B------:R-:W-:Y:S01]  /*19b80*/  IMAD R3, R18, UR5, R3 ;  /* 0x0000000512037c24 */ /* 0x000fe2000f8e0203 */
[----:B------:R-:W-:Y:S02]  /*19b90*/  ULDC.64 UR4, c[0x0][0x2e0] ;  /* 0x0000b80000047ab9 */ /* 0x000fe40000000a00 */
[----:B--2---:R-:W-:Y:S02]  /*19ba0*/  IMAD R5, R20, UR4, RZ ;  /* 0x0000000414057c24 */ /* 0x004fe4000f8e02ff */
[----:B------:R-:W1:Y:S01]  /*19bb0*/  S2R R20, SR_TID.X ;  /* 0x0000000000147919 */ /* 0x000e620000002100 */
[----:B------:R-:W-:-:S04]  /*19bc0*/  IMAD.WIDE.U32 R2, R32, UR4, R2 ;  /* 0x0000000420027c25 */ /* 0x000fc8000f8e0002 */
[----:B------:R-:W-:Y:S01]  /*19bd0*/  IMAD R0, R32, UR5, R5 ;  /* 0x0000000520007c24 */ /* 0x000fe2000f8e0205 */
[----:B------:R-:W-:Y:S01]  /*19be0*/  ULDC.64 UR4, c[0x0][0x2d0] ;  /* 0x0000b40000047ab9 */ /* 0x000fe20000000a00 */
[----:B------:R-:W2:Y:S02]  /*19bf0*/  @P0 LDC R5, c[0x0][0x44c] ;  /* 0x00011300ff050b82 */ /* 0x000ea40000000800 */
[----:B------:R-:W-:-:S06]  /*19c00*/  IMAD.IADD R3, R3, 0x1, R0 ;  /* 0x0000000103037824 */ /* 0x000fcc00078e0200 */
[----:B------:R-:W4:Y:S01]  /*19c10*/  @P0 LDC R0, c[0x0][0x450] ;  /* 0x00011400ff000b82 */ /* 0x000f220000000800 */
[----:B-1----:R-:W-:-:S04]  /*19c20*/  LOP3.LUT R20, R20, 0x7f, RZ, 0xc0, !PT ;  /* 0x0000007f14147812 */ /* 0x002fc800078ec0ff */
[----:B------:R-:W-:Y:S02]  /*19c30*/  SHF.R.U32.HI R10, RZ, 0x3, R20 ;  /* 0x00000003ff0a7819 */ /* 0x000fe40000011614 */
[----:B------:R0:W5:Y:S01]  /*19c40*/  LDL R20, [R1+0x20] ;  /* 0x0000200001147983 */ /* 0x0001620000100800 */
[----:B---3--:R-:W-:-:S05]  /*19c50*/  IMAD.SHL.U32 R6, R6, 0x10, RZ ;  /* 0x0000001006067824 */ /* 0x008fca00078e00ff */
[----:B------:R-:W-:-:S04]  /*19c60*/  LOP3.LUT R6, R6, 0x70, RZ, 0xc0, !PT ;  /* 0x0000007006067812 */ /* 0x000fc800078ec0ff */
[----:B------:R-:W-:-:S05]  /*19c70*/  LOP3.LUT R6, R4, R10, R6, 0xfe, !PT ;  /* 0x0000000a04067212 */ /* 0x000fca00078efe06 */
[----:B--2---:R-:W-:-:S04]  /*19c80*/  @P0 IMAD.HI.U32 R8, R6, R5, RZ ;  /* 0x0000000506080227 */ /* 0x004fc800078e00ff */
[----:B------:R-:W-:Y:S01]  /*19c90*/  IMAD.MOV.U32 R5, RZ, RZ, R6 ;  /* 0x000000ffff057224 */ /* 0x000fe200078e0006 */
[----:B----4-:R-:W-:-:S05]  /*19ca0*/  @P0 SHF.R.U32.HI R5, RZ, R0, R8 ;  /* 0x00000000ff050219 */ /* 0x010fca0000011608 */
[----:B------:R-:W-:-:S04]  /*19cb0*/  IMAD.MOV R0, RZ, RZ, -R5 ;  /* 0x000000ffff007224 */ /* 0x000fc800078e0a05 */
[----:B------:R-:W-:Y:S01]  /*19cc0*/  IMAD R0, R7, R0, R6 ;  /* 0x0000000007007224 */ /* 0x000fe200078e0206 */
[----:B------:R-:W-:Y:S01]  /*19cd0*/  SHF.R.S32.HI R6, RZ, 0x1f, R5 ;  /* 0x0000001fff067819 */ /* 0x000fe20000011405 */
[----:B------:R-:W-:-:S04]  /*19ce0*/  IMAD.WIDE.U32 R2, R5, UR4, R2 ;  /* 0x0000000405027c25 */ /* 0x000fc8000f8e0002 */
[----:B------:R-:W-:-:S04]  /*19cf0*/  IMAD R6, R6, UR4, RZ ;  /* 0x0000000406067c24 */ /* 0x000fc8000f8e02ff */
[----:B------:R-:W-:Y:S01]  /*19d00*/  IMAD R5, R5, UR5, R6 ;  /* 0x0000000505057c24 */ /* 0x000fe2000f8e0206 */
[----:B------:R-:W-:-:S03]  /*19d10*/  ULDC.64 UR4, c[0x0][0x2c8] ;  /* 0x0000b20000047ab9 */ /* 0x000fc60000000a00 */
[----:B------:R-:W-:Y:S01]  /*19d20*/  IMAD.IADD R3, R3, 0x1, R5 ;  /* 0x0000000103037824 */ /* 0x000fe200078e0205 */
[----:B------:R-:W-:-:S05]  /*19d30*/  SHF.R.S32.HI R5, RZ, 0x1f, R0 ;  /* 0x0000001fff057819 */ /* 0x000fca0000011400 */
[----:B------:R-:W-:Y:S02]  /*19d40*/  IMAD R5, R5, UR4, RZ ;  /* 0x0000000405057c24 */ /* 0x000fe4000f8e02ff */
[----:B------:R-:W-:Y:S01]  /*19d50*/  IMAD.WIDE.U32 R2, R0, UR4, R2 ;  /* 0x0000000400027c25 */ /* 0x000fe2000f8e0002 */
[----:B------:R-:W-:-:S03]  /*19d60*/  ULDC UR4, c[0x0][0x2b8] ;  /* 0x0000ae0000047ab9 */ /* 0x000fc60000000800 */
[----:B------:R-:W-:Y:S01]  /*19d70*/  IMAD R5, R0, UR5, R5 ;  /* 0x0000000500057c24 */ /* 0x000fe2000f8e0205 */
[----:B------:R-:W-:Y:S02]  /*19d80*/  LEA R0, P2, R2, UR6, 0x1 ;  /* 0x0000000602007c11 */ /* 0x000fe4000f8408ff */
[----:B------:R-:W-:Y:S02]  /*19d90*/  ISETP.GE.AND P0, PT, R31, UR4, PT ;  /* 0x000000041f007c0c */ /* 0x000fe4000bf06270 */
[----:B------:R-:W-:Y:S02]  /*19da0*/  IADD3 R5, R3, R5, RZ ;  /* 0x0000000503057210 */ /* 0x000fe40007ffe0ff */
[----:B------:R-:W-:Y:S01]  /*19db0*/  ISETP.GE.AND P1, PT, R30, UR4, PT ;  /* 0x000000041e007c0c */ /* 0x000fe2000bf26270 */
[----:B------:R-:W-:Y:S01]  /*19dc0*/  UMOV UR4, 0xffffffff ;  /* 0xffffffff00047882 */ /* 0x000fe20000000000 */
[----:B------:R-:W-:Y:S02]  /*19dd0*/  LEA.HI.X R5, R2, UR7, R5, 0x1, P2 ;  /* 0x0000000702057c11 */ /* 0x000fe400090f0c05 */
        /* <DEDUP_REMOVED lines=73> */
.L_x_7429:
        /* <DEDUP_REMOVED lines=11> */
.L_x_7225:
[----:B------:R-:W-:Y:S05]  /*1a320*/  BSYNC B0 ;  /* 0x0000000000007941 */ /* 0x000fea0003800000 */
.L_x_7224:
[----:B------:R-:W-:Y:S01]  /*1a330*/  NOP ;  /* 0x0000000000007918 */ /* 0x000fe20000000000 */
[----:B------:R-:W-:-:S13]  /*1a340*/  PLOP3.LUT P0, PT, PT, PT, PT, 0x80, 0x0 ;  /* 0x000000000000781c */ /* 0x000fda0003f0f070 */
.L_x_7226:
        /* <DEDUP_REMOVED lines=21> */
.L_x_7430:
[----:B------:R-:W-:Y:S05]  /*1a4a0*/  BSYNC B0 ;  /* 0x0000000000007941 */ /* 0x000fea0003800000 */
.L_x_7227:
[----:B------:R-:W-:Y:S04]  /*1a4b0*/  BSSY B0, `(.L_x_7229) ;  /* 0x000010a000007945 */ /* 0x000fe80003800000 */
[----:B------:R-:W-:Y:S05]  /*1a4c0*/  @!P1 BRA `(.L_x_7230) ;  /* 0x0000001000209947 */ /* 0x000fea0003800000 */
[----:B------:R-:W-:Y:S01]  /*1a4d0*/  ULDC UR4, c[0x0][0x2f4] ;  /* 0x0000bd0000047ab9 */ /* 0x000fe20000000800 */
[----:B------:R-:W-:Y:S01]  /*1a4e0*/  IMAD.MOV.U32 R10, RZ, RZ, R25 ;  /* 0x000000ffff0a7224 */ /* 0x000fe200078e0019 */
[----:B------:R-:W-:Y:S01]  /*1a4f0*/  ISETP.GE.AND P2, PT, R31, UR4, PT ;  /* 0x000000041f007c0c */ /* 0x000fe2000bf46270 */
[----:B------:R-:W-:Y:S01]  /*1a500*/  IMAD.MOV.U32 R17, RZ, RZ, R28 ;  /* 0x000000ffff117224 */ /* 0x000fe200078e001c */
[----:B------:R-:W-:Y:S01]  /*1a510*/  ISETP.GE.AND P1, PT, R30, UR4, PT ;  /* 0x000000041e007c0c */ /* 0x000fe2000bf26270 */
[----:B------:R-:W-:-:S12]  /*1a520*/  IMAD.MOV.U32 R32, RZ, RZ, R26 ;  /* 0x000000ffff207224 */ /* 0x000fd800078e001a */
.L_x_7243:
[----:B------:R-:W3:Y:S01]  /*1a530*/  LDL R4, [R1+0x4] ;  /* 0x0000040001047983 */ /* 0x000ee20000100800 */
[----:B------:R-:W1:Y:S01]  /*1a540*/  LDC R7, c[0x0][0x430] ;  /* 0x00010c00ff077b82 */ /* 0x000e620000000800 */
[----:B------:R-:W-:Y:S05]  /*1a550*/  YIELD ;  /* 0x0000000000007946 */ /* 0x000fea0003800000 */
[----:B0-----:R-:W0:Y:S01]  /*1a560*/  S2R R3, SR_TID.X ;  /* 0x0000000000037919 */ /* 0x001e220000002100 */
[----:B------:R-:W-:Y:S01]  /*1a570*/  ULDC.64 UR4, c[0x0][0x428] ;  /* 0x00010a0000047ab9 */ /* 0x000fe20000000a00 */
[----:B------:R-:W4:Y:S01]  /*1a580*/  S2R R0, SR_TID.X ;  /* 0x0000000000007919 */ /* 0x000f220000002100 */
[----:B-1----:R-:W-:-:S13]  /*1a590*/  ISETP.NE.AND P0, PT, R7, 0x1, PT ;  /* 0x000000010700780c */ /* 0x002fda0003f05270 */
[----:B------:R-:W1:Y:S01]  /*1a5a0*/  @P0 LDC R5, c[0x0][0x438] ;  /* 0x00010e00ff050b82 */ /* 0x000e620000000800 */
[----:B0-----:R-:W-:-:S04]  /*1a5b0*/  LOP3.LUT R3, R3, 0x7f, RZ, 0xc0, !PT ;  /* 0x0000007f03037812 */ /* 0x001fc800078ec0ff */
[----:B------:R-:W-:Y:S02]  /*1a5c0*/  SHF.R.U32.HI R8, RZ, 0x3, R3 ;  /* 0x00000003ff087819 */ /* 0x000fe40000011603 */
[----:B----4-:R-:W-:Y:S01]  /*1a5d0*/  SHF.L.U32 R0, R0, 0x4, RZ ;  /* 0x0000000400007819 */ /* 0x010fe200000006ff */
[----:B------:R-:W0:Y:S02]  /*1a5e0*/  @P0 LDC R3, c[0x0][0x434] ;  /* 0x00010d00ff030b82 */ /* 0x000e240000000800 */
[----:B------:R-:W-:Y:S01]  /*1a5f0*/  IMAD R8, R6, 0x80, R8 ;  /* 0x0000008006087824 */ /* 0x000fe200078e0208 */
[----:B------:R-:W-:-:S04]  /*1a600*/  LOP3.LUT R0, R0, 0x70, RZ, 0xc0, !PT ;  /* 0x0000007000007812 */ /* 0x000fc800078ec0ff */
[----:B------:R-:W-:-:S05]  /*1a610*/  IADD3 R8, R0, R8, R37 ;  /* 0x0000000800087210 */ /* 0x000fca0007ffe025 */
[----:B------:R-:W-:Y:S02]  /*1a620*/  IMAD.MOV.U32 R9, RZ, RZ, R8 ;  /* 0x000000ffff097224 */ /* 0x000fe400078e0008 */
[----:B0-----:R-:W-:-:S05]  /*1a630*/  @P0 IMAD.HI.U32 R0, R8, R3, RZ ;  /* 0x0000000308000227 */ /* 0x001fca00078e00ff */
[----:B-1----:R-:W-:-:S04]  /*1a640*/  @P0 SHF.R.U32.HI R9, RZ, R5, R0 ;  /* 0x00000005ff090219 */ /* 0x002fc80000011600 */
[--C-:B------:R-:W-:Y:S01]  /*1a650*/  SHF.R.S32.HI R3, RZ, 0x1f, R9.reuse ;  /* 0x0000001fff037819 */ /* 0x100fe20000011409 */
[----:B------:R-:W-:-:S04]  /*1a660*/  IMAD.MOV.U32 R2, RZ, RZ, R9 ;  /* 0x000000ffff027224 */ /* 0x000fc800078e0009 */
[----:B------:R-:W-:-:S04]  /*1a670*/  IMAD.WIDE.U32 R2, R33, UR4, R2 ;  /* 0x0000000421027c25 */ /* 0x000fc8000f8e0002 */
[----:B---3--:R-:W-:-:S04]  /*1a680*/  IMAD R0, R4, UR4, RZ ;  /* 0x0000000404007c24 */ /* 0x008fc8000f8e02ff */
[----:B------:R-:W-:Y:S01]  /*1a690*/  IMAD R5, R33, UR5, R0 ;  /* 0x0000000521057c24 */ /* 0x000fe2000f8e0200 */
[----:B------:R-:W-:Y:S02]  /*1a6a0*/  ULDC.64 UR4, c[0x0][0x418] ;  /* 0x0001060000047ab9 */ /* 0x000fe40000000a00 */
[----:B------:R-:W-:Y:S01]  /*1a6b0*/  LEA R4, P0, R2, UR4, 0x2 ;  /* 0x0000000402047c11 */ /* 0x000fe2000f8010ff */
[----:B------:R-:W-:-:S05]  /*1a6c0*/  IMAD.IADD R3, R5, 0x1, R3 ;  /* 0x0000000105037824 */ /* 0x000fca00078e0203 */
[----:B------:R-:W-:-:S05]  /*1a6d0*/  LEA.HI.X R5, R2, UR5, R3, 0x2, P0 ;  /* 0x0000000502057c11 */ /* 0x000fca00080f1403 */
[----:B------:R0:W3:Y:S01]  /*1a6e0*/  LDG.E R0, desc[UR42][R4.64] ;  /* 0x0000002a04007981 */ /* 0x0000e2000c1e1900 */
[----:B------:R-:W-:Y:S02]  /*1a6f0*/  IMAD.U32 R11, RZ, RZ, UR38 ;  /* 0x00000026ff0b7e24 */ /* 0x000fe4000f8e00ff */
[----:B------:R-:W-:Y:S02]  /*1a700*/  VIADD R25, R10, 0x1 ;  /* 0x000000010a197836 */ /* 0x000fe40000000000 */
[----:B------:R-:W-:Y:S01]  /*1a710*/  IMAD.MOV R2, RZ, RZ, -R9 ;  /* 0x000000ffff027224 */ /* 0x000fe200078e0a09 */
[----:B------:R-:W-:Y:S01]  /*1a720*/  ISETP.NE.AND P3, PT, R11, 0x3, PT ;  /* 0x000000030b00780c */ /* 0x000fe20003f65270 */
[----:B------:R-:W-:Y:S01]  /*1a730*/  IMAD.MOV.U32 R26, RZ, RZ, R6 ;  /* 0x000000ffff1a7224 */ /* 0x000fe200078e0006 */
[----:B------:R-:W-:Y:S01]  /*1a740*/  ISETP.NE.AND P0, PT, R25, 0x2, PT ;  /* 0x000000021900780c */ /* 0x000fe20003f05270 */
[----:B0-----:R-:W-:-:S03]  /*1a750*/  IMAD R4, R7, R2, R8 ;  /* 0x0000000207047224 */ /* 0x001fc600078e0208 */
[----:B------:R-:W-:Y:S02]  /*1a760*/  SEL R28, RZ, 0x1, P0 ;  /* 0x00000001ff1c7807 */ /* 0x000fe40000000000 */
[----:B------:R-:W-:Y:S02]  /*1a770*/  SEL R25, R25, RZ, P0 ;  /* 0x000000ff19197207 */ /* 0x000fe40000000000 */
[----:B------:R-:W-:Y:S02]  /*1a780*/  LOP3.LUT R28, R17, R28, RZ, 0x3c, !PT ;  /* 0x0000001c111c7212 */ /* 0x000fe400078e3cff */
[----:B---3--:R-:W-:Y:S01]  /*1a790*/  SHF.R.S32.HI R21, RZ, 0x1f, R0 ;  /* 0x0000001fff157819 */ /* 0x008fe20000011400 */
[----:B------:R-:W-:Y:S06]  /*1a7a0*/  @!P3 BRA `(.L_x_7231) ;  /* 0x000000000004b947 */ /* 0x000fec0003800000 */
[----:B------:R-:W-:Y:S01]  /*1a7b0*/  BPT.TRAP 0x1 ;  /* 0x000000040000795c */ /* 0x000fe20000300000 */
.L_x_7231:
[----:B------:R-:W-:Y:S01]  /*1a7c0*/  LEA R6, R25, R22, 0x3 ;  /* 0x0000001619067211 */ /* 0x000fe200078e18ff */
[----:B------:R-:W-:Y:S01]  /*1a7d0*/  BSSY B1, `(.L_x_7232) ;  /* 0x0000004000017945 */ /* 0x000fe20003800000 */
[----:B------:R-:W-:-:S04]  /*1a7e0*/  SHF.L.U32 R3, R28, 0x1f, RZ ;  /* 0x0000001f1c037819 */ /* 0x000fc800000006ff */
[----:B------:R-:W0:Y:S02]  /*1a7f0*/  SYNCS.PHASECHK.TRANS64.TRYWAIT P0, [R6+URZ+0x28840], R3 ;  /* 0x02884003060075a7 */ /* 0x000e24000800017f */
[----:B0-----:R-:W-:Y:S05]  /*1a800*/  @!P0 BRA `(.L_x_7233) ;  /* 0x0000005c00a48947 */ /* 0x001fea0003800000 */
.L_x_7431:
[----:B------:R-:W-:Y:S05]  /*1a810*/  BSYNC B1 ;  /* 0x0000000000017941 */ /* 0x000fea0003800000 */
.L_x_7232:
[----:B------:R-:W3:Y:S01]  /*1a820*/  LDL R2, [R1] ;  /* 0x0000000001027983 */ /* 0x000ee20000100800 */
[----:B------:R-:W-:Y:S01]  /*1a830*/  SHF.R.S32.HI R20, RZ, 0x1f, R4 ;  /* 0x0000001fff147819 */ /* 0x000fe20000011404 */
[----:B------:R-:W-:Y:S01]  /*1a840*/  ULDC.64 UR4, c[0x0][0x300] ;  /* 0x0000c00000047ab9 */ /* 0x000fe20000000a00 */
[----:B------:R-:W-:Y:S01]  /*1a850*/  ULDC.64 UR6, c[0x0][0x2e8] ;  /* 0x0000ba0000067ab9 */ /* 0x000fe20000000a00 */
[----:B------:R-:W-:Y:S02]  /*1a860*/  IMAD R8, R25, 0x4000, R34 ;  /* 0x0000400019087824 */ /* 0x000fe400078e0222 */
[----:B------:R-:W-:-:S04]  /*1a870*/  IMAD R5, R20, UR4, RZ ;  /* 0x0000000414057c24 */ /* 0x000fc8000f8e02ff */
[----:B------:R-:W-:Y:S01]  /*1a880*/  IMAD R5, R4, UR5, R5 ;  /* 0x0000000504057c24 */ /* 0x000fe2000f8e0205 */
[C---:B---3--:R-:W-:Y:S02]  /*1a890*/  LOP3.LUT P4, RZ, R2.reuse, 0x2, RZ, 0xc0, !PT ;  /* 0x0000000202ff7812 */ /* 0x048fe4000788c0ff */
        /* <DEDUP_REMOVED lines=16> */
[----:B------:R-:W-:Y:S02]  /*1a9a0*/  IMAD.SHL.U32 R5, R31, 0x2, RZ ;  /* 0x000000021f057824 */ /* 0x000fe400078e00ff */
[----:B------:R-:W-:Y:S01]  /*1a9b0*/  IMAD R8, R8, 0x2, R22 ;  /* 0x0000000208087824 */ /* 0x000fe200078e0216 */
[----:B------:R-:W1:Y:S02]  /*1a9c0*/  SHFL.IDX PT, R3, R9, RZ, 0x181f ;  /* 0x00181fff09037589 */ /* 0x000e6400000e0000 */
        /* <DEDUP_REMOVED lines=43> */
.L_x_7449:
        /* <DEDUP_REMOVED lines=9> */
.L_x_7235:
        /* <DEDUP_REMOVED lines=11> */
.L_x_7236:
[----:B------:R1:W-:Y:S01]  /*1adc0*/  SYNCS.ARRIVE.TRANS64.A1T0 RZ, [R6+URZ+0x28830], RZ ;  /* 0x028830ff06ff79a7 */ /* 0x0003e2000810003f */
[----:B------:R-:W-:Y:S05]  /*1add0*/  @!P4 BRA `(.L_x_7237) ;  /* 0x000000000004c947 */ /* 0x000fea0003800000 */
[----:B------:R-:W-:Y:S01]  /*1ade0*/  BPT.TRAP 0x1 ;  /* 0x000000040000795c */ /* 0x000fe20000300000 */
.L_x_7237:
[----:B------:R-:W-:Y:S01]  /*1adf0*/  SHF.L.U32 R3, R17, 0x1f, RZ ;  /* 0x0000001f11037819 */ /* 0x000fe200000006ff */
[----:B-1----:R-:W-:Y:S01]  /*1ae00*/  IMAD R6, R10, 0x8, R22 ;  /* 0x000000080a067824 */ /* 0x002fe200078e0216 */
[----:B------:R-:W-:Y:S03]  /*1ae10*/  BSSY B1, `(.L_x_7238) ;  /* 0x0000003000017945 */ /* 0x000fe60003800000 */
[----:B------:R-:W1:Y:S02]  /*1ae20*/  SYNCS.PHASECHK.TRANS64.TRYWAIT P0, [R6+URZ+0x28860], R3 ;  /* 0x02886003060075a7 */ /* 0x000e64000800017f */
[----:B-1----:R-:W-:Y:S05]  /*1ae30*/  @!P0 BRA `(.L_x_7239) ;  /* 0x0000006000788947 */ /* 0x002fea0003800000 */
.L_x_7450:
[----:B------:R-:W-:Y:S05]  /*1ae40*/  BSYNC B1 ;  /* 0x0000000000017941 */ /* 0x000fea0003800000 */
.L_x_7238:
[----:B------:R-:W3:Y:S01]  /*1ae50*/  S2R R2, SR_TID.X ;  /* 0x0000000000027919 */ /* 0x000ee20000002100 */
[----:B------:R-:W-:Y:S01]  /*1ae60*/  UMOV UR4, 0xffffffff ;  /* 0xffffffff00047882 */ /* 0x000fe20000000000 */
[----:B------:R-:W-:Y:S02]  /*1ae70*/  IMAD R8, R32, -0x80, R35 ;  /* 0xffffff8020087824 */ /* 0x000fe400078e0223 */
[----:B0-----:R-:W-:Y:S01]  /*1ae80*/  IMAD R7, R10, 0x4000, R34 ;  /* 0x000040000a077824 */ /* 0x001fe200078e0222 */
[----:B---3--:R-:W-:-:S04]  /*1ae90*/  LOP3.LUT R2, R2, 0x7f, RZ, 0xc0, !PT ;  /* 0x0000007f02027812 */ /* 0x008fc800078ec0ff */
[----:B------:R-:W-:-:S05]  /*1aea0*/  SHF.R.U32.HI R2, RZ, 0x3, R2 ;  /* 0x00000003ff027819 */ /* 0x000fca0000011602 */
[----:B------:R-:W-:Y:S01]  /*1aeb0*/  IMAD.IADD R8, R8, 0x1, -R2 ;  /* 0x0000000108087824 */ /* 0x000fe200078e0a02 */
[----:B------:R-:W-:Y:S06]  /*1aec0*/  BRA.DIV UR4, `(.L_x_7240) ;  /* 0x0000006204687947 */ /* 0x000fec000b800000 */
[----:B------:R-:W0:Y:S01]  /*1aed0*/  SHFL.IDX PT, R2, R23, RZ, 0x181f ;  /* 0x00181fff17027589 */ /* 0x000e2200000e0000 */
[----:B------:R-:W-:-:S03]  /*1aee0*/  IMAD R7, R7, 0x2, R22 ;  /* 0x0000000207077824 */ /* 0x000fc600078e0216 */
[----:B-1----:R-:W1:Y:S04]  /*1aef0*/  SHFL.IDX PT, R3, R24, RZ, 0x181f ;  /* 0x00181fff18037589 */ /* 0x002e6800000e0000 */
[----:B--2---:R-:W-:Y:S01]  /*1af00*/  SHFL.IDX PT, R14, R23, 0x7, 0x181f ;  /* 0x00f81f00170e7f89 */ /* 0x004fe200000e0000 */
[----:B0-----:R-:W-:-:S04]  /*1af10*/  IADD3 R2, P0, R2, R5, RZ ;  /* 0x0000000502027210 */ /* 0x001fc80007f1e0ff */
[----:B-1----:R-:W-:Y:S02]  /*1af20*/  IADD3.X R3, RZ, R3, RZ, P0, !PT ;  /* 0x00000003ff037210 */ /* 0x002fe400007fe4ff */
        /* <DEDUP_REMOVED lines=53> */
.L_x_7468:
        /* <DEDUP_REMOVED lines=12> */
[----:B------:R0:W-:Y:S01]  /*1b340*/  LDGSTS.E.BYPASS.LTC128B.128 [R7+0x7c00], desc[UR42][R2.64+0x80], !P0 ;  /* 0x07c0008002077fae */ /* 0x0001e2000c101d6a */
[----:B------:R-:W-:Y:S01]  /*1b350*/  NOP ;  /* 0x0000000000007918 */ /* 0x000fe20000000000 */
[----:B0-----:R-:W-:Y:S01]  /*1b360*/  IMAD.WIDE.U32 R2, R4, UR4, RZ ;  /* 0x0000000404027c25 */ /* 0x001fe2000f8e00ff */
[----:B------:R-:W-:-:S03]  /*1b370*/  ULDC.64 UR4, c[0x0][0x338] ;  /* 0x0000ce0000047ab9 */ /* 0x000fc60000000a00 */
[----:B------:R-:W-:Y:S01]  /*1b380*/  IMAD R21, R21, UR4, RZ ;  /* 0x0000000415157c24 */ /* 0x000fe2000f8e02ff */
[----:B------:R-:W-:-:S03]  /*1b390*/  IADD3 R3, R3, R5, RZ ;  /* 0x0000000503037210 */ /* 0x000fc60007ffe0ff */
[C---:B------:R-:W-:Y:S02]  /*1b3a0*/  IMAD R21, R0.reuse, UR5, R21 ;  /* 0x0000000500157c24 */ /* 0x040fe4000f8e0215 */
[----:B------:R-:W-:Y:S01]  /*1b3b0*/  IMAD.WIDE.U32 R2, R0, UR4, R2 ;  /* 0x0000000400027c25 */ /* 0x000fe2000f8e0002 */
[----:B------:R-:W-:-:S03]  /*1b3c0*/  ULDC.64 UR4, c[0x0][0x330] ;  /* 0x0000cc0000047ab9 */ /* 0x000fc60000000a00 */
[----:B------:R-:W-:Y:S02]  /*1b3d0*/  IMAD.IADD R3, R3, 0x1, R21 ;  /* 0x0000000103037824 */ /* 0x000fe400078e0215 */
[----:B------:R-:W-:-:S04]  /*1b3e0*/  IMAD.WIDE.U32 R2, R18, UR4, R2 ;  /* 0x0000000412027c25 */ /* 0x000fc8000f8e0002 */
[----:B------:R-:W-:Y:S01]  /*1b3f0*/  IMAD R3, R18, UR5, R3 ;  /* 0x0000000512037c24 */ /* 0x000fe2000f8e0203 */
[----:B------:R-:W-:-:S04]  /*1b400*/  LEA R23, P0, R2, UR6, 0x1 ;  /* 0x0000000602177c11 */ /* 0x000fc8000f8008ff */
[----:B------:R-:W-:Y:S02]  /*1b410*/  LEA.HI.X R24, R2, UR7, R3, 0x1, P0 ;  /* 0x0000000702187c11 */ /* 0x000fe400080f0c03 */
[----:B------:R-:W-:-:S13]  /*1b420*/  PLOP3.LUT P0, PT, PT, PT, PT, 0x80, 0x0 ;  /* 0x000000000000781c */ /* 0x000fda0003f0f070 */
.L_x_7241:
        /* <DEDUP_REMOVED lines=11> */
.L_x_7242:
[C---:B------:R-:W-:Y:S01]  /*1b4e0*/  ISETP.GT.AND P0, PT, R26.reuse, R36, PT ;  /* 0x000000241a00720c */ /* 0x040fe20003f04270 */
[----:B------:R0:W-:Y:S01]  /*1b4f0*/  SYNCS.ARRIVE.TRANS64.A1T0 RZ, [R6+URZ+0x28850], RZ ;  /* 0x028850ff06ff79a7 */ /* 0x0001e2000810003f */
[----:B------:R-:W-:Y:S02]  /*1b500*/  IMAD.MOV.U32 R10, RZ, RZ, R25 ;  /* 0x000000ffff0a7224 */ /* 0x000fe400078e0019 */
[----:B------:R-:W-:Y:S02]  /*1b510*/  IMAD.MOV.U32 R17, RZ, RZ, R28 ;  /* 0x000000ffff117224 */ /* 0x000fe400078e001c */
[----:B------:R-:W-:Y:S02]  /*1b520*/  IMAD.MOV.U32 R32, RZ, RZ, R26 ;  /* 0x000000ffff207224 */ /* 0x000fe400078e001a */
[----:B0-----:R-:W-:-:S05]  /*1b530*/  VIADD R6, R26, 0xffffffff ;  /* 0xffffffff1a067836 */ /* 0x001fca0000000000 */
[----:B------:R-:W-:Y:S05]  /*1b540*/  @P0 BRA `(.L_x_7243) ;  /* 0xffffffec00f80947 */ /* 0x000fea000383ffff */
.L_x_7230:
[----:B------:R-:W-:Y:S05]  /*1b550*/  BSYNC B0 ;  /* 0x0000000000007941 */ /* 0x000fea0003800000 */
.L_x_7229:
        /* <DEDUP_REMOVED lines=17> */
.L_x_7245:
[----:B------:R-:W-:Y:S05]  /*1b670*/  BSYNC B0 ;  /* 0x0000000000007941 */ /* 0x000fea0003800000 */
.L_x_7244:
[----:B------:R-:W-:-:S05]  /*1b680*/  IMAD.U32 R0, RZ, RZ, UR38 ;  /* 0x00000026ff007e24 */ /* 0x000fca000f8e00ff */
[----:B------:R-:W-:-:S13]  /*1b690*/  ISETP.NE.AND P0, PT, R0, 0x3, PT ;  /* 0x000000030000780c */ /* 0x000fda0003f05270 */
[----:B------:R-:W-:Y:S05]  /*1b6a0*/  @!P0 BRA `(.L_x_7246) ;  /* 0x0000000000048947 */ /* 0x000fea0003800000 */
[----:B------:R-:W-:Y:S01]  /*1b6b0*/  BPT.TRAP 0x1 ;  /* 0x000000040000795c */ /* 0x000fe20000300000 */
.L_x_7246:
[----:B------:R-:W-:Y:S01]  /*1b6c0*/  IMAD R0, R25, 0x8, R22 ;  /* 0x0000000819007824 */ /* 0x000fe200078e0216 */
[----:B0-----:R-:W-:Y:S01]  /*1b6d0*/  SHF.L.U32 R3, R28, 0x1f, RZ ;  /* 0x0000001f1c037819 */ /* 0x001fe200000006ff */
[----:B------:R-:W-:Y:S01]  /*1b6e0*/  BSSY B0, `(.L_x_7247) ;  /* 0x0000004000007945 */ /* 0x000fe20003800000 */
[----:B------:R-:W-:Y:S02]  /*1b6f0*/  IMAD R6, R26, -0x80, R35 ;  /* 0xffffff801a067824 */ /* 0x000fe400078e0223 */
[----:B------:R-:W0:Y:S02]  /*1b700*/  SYNCS.PHASECHK.TRANS64.TRYWAIT P0, [R0+URZ+0x28860], R3 ;  /* 0x02886003000075a7 */ /* 0x000e24000800017f */
[----:B0-----:R-:W-:Y:S05]  /*1b710*/  @!P0 BRA `(.L_x_7248) ;  /* 0x0000006000dc8947 */ /* 0x001fea0003800000 */
.L_x_7469:
[----:B------:R-:W-:Y:S05]  /*1b720*/  BSYNC B0 ;  /* 0x0000000000007941 */ /* 0x000fea0003800000 */
.L_x_7247:
[----:B------:R-:W1:Y:S01]  /*1b730*/  S2R R2, SR_TID.X ;  /* 0x0000000000027919 */ /* 0x000e620000002100 */
[----:B------:R-:W-:Y:S01]  /*1b740*/  UMOV UR4, 0xffffffff ;  /* 0xffffffff00047882 */ /* 0x000fe20000000000 */
[----:B------:R-:W-:Y:S01]  /*1b750*/  IMAD R9, R25, 0x4000, R34 ;  /* 0x0000400019097824 */ /* 0x000fe200078e0222 */
[----:B-1----:R-:W-:-:S04]  /*1b760*/  LOP3.LUT R2, R2, 0x7f, RZ, 0xc0, !PT ;  /* 0x0000007f02027812 */ /* 0x002fc800078ec0ff */
[----:B------:R-:W-:-:S04]  /*1b770*/  SHF.R.U32.HI R2, RZ, 0x3, R2 ;  /* 0x00000003ff027819 */ /* 0x000fc80000011602 */
[----:B------:R-:W-:Y:S01]  /*1b780*/  IADD3 R6, -R2, R6, RZ ;  /* 0x0000000602067210 */ /* 0x000fe20007ffe1ff */
        /* <DEDUP_REMOVED lines=29> */
[----:B------:R-:W0:Y:S03]  /*1b960*/  SHFL.IDX PT, R14, R23, 0x3, 0x181f ;  /* 0x00781f00170e7f89 */ /* 0x000e2600000e0000 */
[----:B------:R-:W-:Y:S02]  /*1b970*/  IMAD.X R3, RZ, RZ, R8, P4 ;  /* 0x000000ffff037224 */ /* 0x000fe400020e0608 */
        /* <DEDUP_REMOVED lines=23> */
[----:B------:R0:W0:Y:S01]  /*1baf0*/  SHFL.IDX PT, R14, R23, 0x7, 0x181f ;  /* 0x00f81f00170e7f89 */ /* 0x00002200000e0000 */
[----:B--2---:R-:W-:-:S05]  /*1bb00*/  IADD3.X R3, RZ, R7, RZ, P4, !PT ;  /* 0x00000007ff037210 */ /* 0x004fca00027fe4ff */
        /* <DEDUP_REMOVED lines=8> */
.L_x_7487:
        /* <DEDUP_REMOVED lines=11> */
.L_x_7250:
        /* <DEDUP_REMOVED lines=11> */
.L_x_7251:
[----:B------:R0:W-:Y:S01]  /*1bcf0*/  SYNCS.ARRIVE.TRANS64.A1T0 RZ, [R0+URZ+0x28850], RZ ;  /* 0x028850ff00ff79a7 */ /* 0x0001e2000810003f */
[----:B------:R-:W-:-:S05]  /*1bd00*/  VIADD R25, R25, 0x1 ;  /* 0x0000000119197836 */ /* 0x000fca0000000000 */
[----:B------:R-:W-:-:S04]  /*1bd10*/  ISETP.NE.AND P0, PT, R25, 0x2, PT ;  /* 0x000000021900780c */ /* 0x000fc80003f05270 */
[----:B------:R-:W-:Y:S02]  /*1bd20*/  SEL R3, RZ, 0x1, P0 ;  /* 0x00000001ff037807 */ /* 0x000fe40000000000 */
[----:B------:R-:W-:Y:S02]  /*1bd30*/  SEL R25, R25, RZ, P0 ;  /* 0x000000ff19197207 */ /* 0x000fe40000000000 */
[----:B0-----:R-:W-:-:S07]  /*1bd40*/  LOP3.LUT R28, R28, R3, RZ, 0x3c, !PT ;  /* 0x000000031c1c7212 */ /* 0x001fce00078e3cff */
.L_x_7208:
[----:B------:R-:W-:Y:S05]  /*1bd50*/  BSYNC B7 ;  /* 0x0000000000077941 */ /* 0x000fea0003800000 */
.L_x_7206:
        /* <DEDUP_REMOVED lines=12> */
.L_x_7252:
[----:B------:R-:W1:Y:S01]  /*1be20*/  S2R R9, SR_TID.X ;  /* 0x0000000000097919 */ /* 0x000e620000002100 */
[----:B------:R-:W-:Y:S01]  /*1be30*/  UMOV UR4, 0xffffffff ;  /* 0xffffffff00047882 */ /* 0x000fe20000000000 */
[----:B-1----:R-:W-:-:S04]  /*1be40*/  LOP3.LUT R9, R9, 0x1f, RZ, 0xc0, !PT ;  /* 0x0000001f09097812 */ /* 0x002fc800078ec0ff */
[----:B------:R-:W-:Y:S01]  /*1be50*/  ISETP.NE.AND P0, PT, R9, 0x1f, PT ;  /* 0x0000001f0900780c */ /* 0x000fe20003f05270 */
[----:B------:R-:W-:-:S12]  /*1be60*/  BRA.DIV UR4, `(.L_x_7254) ;  /* 0x0000006604987947 */ /* 0x000fd8000b800000 */
[----:B0-----:R-:W-:Y:S01]  /*1be70*/  IMAD.IADD R7, R19, 0x1, R9 ;  /* 0x0000000113077824 */ /* 0x001fe200078e0209 */
        /* <DEDUP_REMOVED lines=9> */
[----:B------:R-:W-:Y:S02]  /*1bf10*/  MOV R4, RZ ;  /* 0x000000ff00047202 */ /* 0x000fe40000000f00 */
[C---:B------:R-:W-:Y:S01]  /*1bf20*/  ISETP.GE.U32.AND P2, PT, R9.reuse, 0x2, PT ;  /* 0x000000020900780c */ /* 0x040fe20003f46070 */
[----:B------:R-:W-:Y:S01]  /*1bf30*/  SHFL.IDX PT, R0, R16, RZ, 0x1f ;  /* 0x00001fff10007589 */ /* 0x000fe200000e0000 */
[C---:B------:R-:W-:Y:S02]  /*1bf40*/  ISETP.GE.U32.AND P3, PT, R9.reuse, 0x4, PT ;  /* 0x000000040900780c */ /* 0x040fe40003f66070 */
[C---:B------:R-:W-:Y:S01]  /*1bf50*/  ISETP.GE.U32.AND P4, PT, R9.reuse, 0x8, PT ;  /* 0x000000080900780c */ /* 0x040fe20003f86070 */
[----:B------:R-:W-:Y:S01]  /*1bf60*/  SHFL.IDX PT, R8, R16, 0x1, 0x1f ;  /* 0x00201f0010087f89 */ /* 0x000fe200000e0000 */
[----:B------:R-:W-:Y:S01]  /*1bf70*/  ISETP.GE.U32.AND P5, PT, R9, 0x10, PT ;  /* 0x000000100900780c */ /* 0x000fe20003fa6070 */
        /* <DEDUP_REMOVED lines=21> */
.L_x_7497:
[----:B------:R-:W-:Y:S02]  /*1c0d0*/  ULDC UR4, c[0x0][0xc38] ;  /* 0x00030e0000047ab9 */ /* 0x000fe40000000800 */
[----:B------:R-:W-:-:S04]  /*1c0e0*/  IMAD.U32 R5, RZ, RZ, UR4 ;  /* 0x00000004ff057e24 */ /* 0x000fc8000f8e00ff */
[----:B-1----:R-:W-:-:S05]  /*1c0f0*/  IMAD R14, R14, R5, RZ ;  /* 0x000000050e0e7224 */ /* 0x002fca00078e02ff */
[----:B------:R-:W-:-:S04]  /*1c100*/  IADD3 R9, R8, R14, RZ ;  /* 0x0000000e08097210 */ /* 0x000fc80007ffe0ff */
[----:B------:R-:W-:-:S13]  /*1c110*/  ISETP.GT.AND P6, PT, R9, R0, PT ;  /* 0x000000000900720c */ /* 0x000fda0003fc4270 */
[----:B------:R-:W-:Y:S05]  /*1c120*/  @P6 BRA `(.L_x_7255) ;  /* 0x0000000000a46947 */ /* 0x000fea0003800000 */
.L_x_7258:
        /* <DEDUP_REMOVED lines=35> */
.L_x_7505:
[----:B------:R-:W-:Y:S02]  /*1c360*/  ULDC UR4, c[0x0][0xc38] ;  /* 0x00030e0000047ab9 */ /* 0x000fe40000000800 */
[----:B------:R-:W-:-:S04]  /*1c370*/  IMAD.U32 R5, RZ, RZ, UR4 ;  /* 0x00000004ff057e24 */ /* 0x000fc8000f8e00ff */
[----:B-1----:R-:W-:-:S04]  /*1c380*/  IMAD R14, R14, R5, RZ ;  /* 0x000000050e0e7224 */ /* 0x002fc800078e02ff */
[----:B------:R-:W-:-:S05]  /*1c390*/  IMAD.IADD R9, R14, 0x1, R9 ;  /* 0x000000010e097824 */ /* 0x000fca00078e0209 */
[----:B------:R-:W-:-:S13]  /*1c3a0*/  ISETP.GT.AND P6, PT, R9, R0, PT ;  /* 0x000000000900720c */ /* 0x000fda0003fc4270 */
[----:B------:R-:W-:Y:S05]  /*1c3b0*/  @!P6 BRA `(.L_x_7258) ;  /* 0xfffffffc005ce947 */ /* 0x000fea000383ffff */
.L_x_7255:
        /* <DEDUP_REMOVED lines=9> */
.L_x_7510:
[----:B------:R-:W-:-:S13]  /*1c450*/  ISETP.NE.AND P0, PT, R3, RZ, PT ;  /* 0x000000ff0300720c */ /* 0x000fda0003f05270 */
[----:B------:R-:W-:Y:S05]  /*1c460*/  @!P0 BRA `(.L_x_7260) ;  /* 0x0000000000108947 */ /* 0x000fea0003800000 */
[----:B------:R-:W-:Y:S01]  /*1c470*/  UMOV UR4, 0xffffffff ;  /* 0xffffffff00047882 */ /* 0x000fe20000000000 */
[----:B------:R-:W-:Y:S02]  /*1c480*/  VIADD R12, R8, 0xffffffff ;  /* 0xffffffff080c7836 */ /* 0x000fe40000000000 */
[----:B------:R-:W-:Y:S05]  /*1c490*/  BRA.DIV UR4, `(.L_x_7261) ;  /* 0x0000006a045c7947 */ /* 0x000fea000b800000 */
[----:B------:R4:W0:Y:S02]  /*1c4a0*/  SHFL.IDX PT, R6, R2, R12, 0x1f ;  /* 0x00001f0c02067589 */ /* 0x00082400000e0000 */
.L_x_7260:
        /* <DEDUP_REMOVED lines=16> */
[----:B------:R-:W-:Y:S02]  /*1c5b0*/  IABS R9, R0 ;  /* 0x0000000000097213 */ /* 0x000fe40000000000 */
[----:B------:R-:W-:-:S03]  /*1c5c0*/  IADD3 R2, RZ, -R2, RZ ;  /* 0x80000002ff027210 */ /* 0x000fc60007ffe0ff */
        /* <DEDUP_REMOVED lines=40> */
.L_x_7256:
[----:B------:R-:W-:Y:S01]  /*1c850*/  UMOV UR4, URZ ;  /* 0x0000003f00047c82 */ /* 0x000fe20008000000 */
[----:B------:R-:W-:Y:S01]  /*1c860*/  UMOV UR5, URZ ;  /* 0x0000003f00057c82 */ /* 0x000fe20008000000 */
[----:B------:R-:W-:Y:S01]  /*1c870*/  ULDC UR6, c[0x0][0xc3c] ;  /* 0x00030f0000067ab9 */ /* 0x000fe20000000800 */
[----:B------:R-:W-:Y:S01]  /*1c880*/  MOV R16, R0 ;  /* 0x0000000000107202 */ /* 0x000fe20000000f00 */
[----:B------:R-:W-:Y:S02]  /*1c890*/  IMAD.U32 R17, RZ, RZ, UR4 ;  /* 0x00000004ff117e24 */ /* 0x000fe4000f8e00ff */
[----:B------:R-:W-:Y:S02]  /*1c8a0*/  IMAD.U32 R18, RZ, RZ, UR5 ;  /* 0x00000005ff127e24 */ /* 0x000fe4000f8e00ff */
[----:B------:R-:W-:-:S07]  /*1c8b0*/  IMAD.U32 R19, RZ, RZ, UR6 ;  /* 0x00000006ff137e24 */ /* 0x000fce000f8e00ff */
.L_x_7262:
        /* <DEDUP_REMOVED lines=10> */
.L_x_7253:
[----:B------:R-:W-:Y:S02]  /*1c960*/  ULDC UR4, c[0x0][0xc3c] ;  /* 0x00030f0000047ab9 */ /* 0x000fe40000000800 */
[----:B-1----:R-:W-:-:S13]  /*1c970*/  ISETP.GE.AND P0, PT, R19, UR4, PT ;  /* 0x0000000413007c0c */ /* 0x002fda000bf06270 */
[----:B------:R-:W-:Y:S05]  /*1c980*/  @!P0 BRA `(.L_x_7263) ;  /* 0xffffffa000608947 */ /* 0x000fea000383ffff */
[----:B------:R-:W-:Y:S05]  /*1c990*/  BSYNC B8 ;  /* 0x0000000000087941 */ /* 0x000fea0003800000 */
.L_x_7162:
        /* <DEDUP_REMOVED lines=12> */
.L_x_7513:
[----:B------:R-:W-:Y:S05]  /*1ca60*/  BSYNC B0 ;  /* 0x0000000000007941 */ /* 0x000fea0003800000 */
.L_x_7264:
[----:B------:R-:W-:-:S03]  /*1ca70*/  UMOV UR4, 0xffffffff ;  /* 0xffffffff00047882 */ /* 0x000fc60000000000 */
[----:B------:R-:W-:Y:S05]  /*1ca80*/  BRA.DIV UR4, `(.L_x_7266) ;  /* 0x00000066041c7947 */ /* 0x000fea000b800000 */
[----:B0-----:R-:W0:Y:S02]  /*1ca90*/  S2R R0, SR_TID.X ;  /* 0x0000000000007919 */ /* 0x001e240000002100 */
[----:B0-----:R-:W-:-:S04]  /*1caa0*/  SHF.R.U32.HI R0, RZ, 0x5, R0 ;  /* 0x00000005ff007819 */ /* 0x001fc80000011600 */
[----:B------:R-:W-:-:S05]  /*1cab0*/  LOP3.LUT R0, R0, 0x3, RZ, 0xc0, !PT ;  /* 0x0000000300007812 */ /* 0x000fca00078ec0ff */
[----:B------:R0:W1:Y:S02]  /*1cac0*/  SHFL.IDX PT, R14, R0, RZ, 0x1f ;  /* 0x00001fff000e7589 */ /* 0x00006400000e0000 */
.L_x_7516:
[----:B-1----:R-:W-:-:S13]  /*1cad0*/  ISETP.NE.AND P0, PT, R14, RZ, PT ;  /* 0x000000ff0e00720c */ /* 0x002fda0003f05270 */
[----:B------:R-:W-:Y:S05]  /*1cae0*/  @P0 BRA `(.L_x_6945) ;  /* 0x0000000000880947 */ /* 0x000fea0003800000 */
[----:B------:R-:W-:-:S03]  /*1caf0*/  UMOV UR4, 0xffffffff ;  /* 0xffffffff00047882 */ /* 0x000fc60000000000 */
[----:B------:R-:W-:Y:S05]  /*1cb00*/  BRA.DIV UR4, `(.L_x_7267) ;  /* 0x0000006604307947 */ /* 0x000fea000b800000 */
[----:B------:R-:W-:-:S13]  /*1cb10*/  ELECT P6, URZ, PT ;  /* 0x00000000003f782f */ /* 0x000fda00038c0000 */
.L_x_7519:
[----:B------:R-:W-:Y:S05]  /*1cb20*/  @!P6 BRA `(.L_x_6945) ;  /* 0x000000000078e947 */ /* 0x000fea0003800000 */
[----:B------:R-:W-:-:S06]  /*1cb30*/  ULOP3.LUT UR4, UR36, 0x2, URZ, 0xfc, !UPT ;  /* 0x0000000224047892 */ /* 0x000fcc000f8efc3f */
[----:B0-----:R-:W-:-:S05]  /*1cb40*/  IMAD.U32 R0, RZ, RZ, UR4 ;  /* 0x00000004ff007e24 */ /* 0x001fca000f8e00ff */
[----:B------:R-:W-:-:S13]  /*1cb50*/  ISETP.NE.AND P0, PT, R0, 0x3, PT ;  /* 0x000000030000780c */ /* 0x000fda0003f05270 */
[----:B------:R-:W-:Y:S05]  /*1cb60*/  @!P0 BRA `(.L_x_7268) ;  /* 0x0000000000048947 */ /* 0x000fea0003800000 */
[----:B------:R-:W-:Y:S01]  /*1cb70*/  BPT.TRAP 0x1 ;  /* 0x000000040000795c */ /* 0x000fe20000300000 */
.L_x_7268:
[C---:B------:R-:W-:Y:S01]  /*1cb80*/  IMAD R5, R25.reuse, 0x8, R4 ;  /* 0x0000000819057824 */ /* 0x040fe200078e0204 */
[----:B------:R-:W-:Y:S01]  /*1cb90*/  SHF.L.U32 R0, R28, 0x1f, RZ ;  /* 0x0000001f1c007819 */ /* 0x000fe200000006ff */
[----:B------:R-:W-:-:S03]  /*1cba0*/  VIADD R25, R25, 0x1 ;  /* 0x0000000119197836 */ /* 0x000fc60000000000 */
[----:B------:R-:W0:Y:S02]  /*1cbb0*/  SYNCS.PHASECHK.TRANS64.TRYWAIT P1, [R5+URZ+0x28840], R0 ;  /* 0x02884000050075a7 */ /* 0x000e24000802017f */
[----:B------:R-:W-:-:S04]  /*1cbc0*/  ISETP.NE.AND P2, PT, R25, 0x2, PT ;  /* 0x000000021900780c */ /* 0x000fc80003f45270 */
[----:B------:R-:W-:Y:S01]  /*1cbd0*/  SEL R3, RZ, 0x1, P2 ;  /* 0x00000001ff037807 */ /* 0x000fe20001000000 */
[----:B0-----:R-:W-:Y:S08]  /*1cbe0*/  @!P1 BRA `(.L_x_7269) ;  /* 0x0000006400189947 */ /* 0x001ff00003800000 */
.L_x_7520:
[----:B------:R-:W-:Y:S02]  /*1cbf0*/  SEL R25, R25, RZ, P2 ;  /* 0x000000ff19197207 */ /* 0x000fe40001000000 */
[----:B------:R-:W-:Y:S01]  /*1cc00*/  LOP3.LUT R2, R28, R3, RZ, 0x3c, !PT ;  /* 0x000000031c027212 */ /* 0x000fe200078e3cff */
[----:B------:R-:W-:Y:S06]  /*1cc10*/  @!P0 BRA `(.L_x_7270) ;  /* 0x0000000000048947 */ /* 0x000fec0003800000 */
[----:B------:R-:W-:Y:S01]  /*1cc20*/  BPT.TRAP 0x1 ;  /* 0x000000040000795c */ /* 0x000fe20000300000 */
.L_x_7270:
[----:B------:R-:W-:Y:S02]  /*1cc30*/  LEA R25, R25, R4, 0x3 ;  /* 0x0000000419197211 */ /* 0x000fe400078e18ff */
[----:B------:R-:W-:-:S04]  /*1cc40*/  SHF.L.U32 R2, R2, 0x1f, RZ ;  /* 0x0000001f02027819 */ /* 0x000fc800000006ff */
[----:B------:R-:W1:Y:S02]  /*1cc50*/  SYNCS.PHASECHK.TRANS64.TRYWAIT P1, [R25+URZ+0x28840], R2 ;  /* 0x02884002190075a7 */ /* 0x000e64000802017f */
[----:B-1----:R-:W-:Y:S05]  /*1cc60*/  @!P1 BRA `(.L_x_7271) ;  /* 0x00000064000c9947 */ /* 0x002fea0003800000 */
.L_x_7521:
[----:B------:R-:W-:Y:S05]  /*1cc70*/  @!P0 BRA `(.L_x_7272) ;  /* 0x0000000000048947 */ /* 0x000fea0003800000 */
[----:B------:R-:W-:Y:S01]  /*1cc80*/  BPT.TRAP 0x1 ;  /* 0x000000040000795c */ /* 0x000fe20000300000 */
.L_x_7272:
[----:B------:R-:W3:Y:S02]  /*1cc90*/  SYNCS.PHASECHK.TRANS64.TRYWAIT P1, [R5+URZ+0x28860], R0 ;  /* 0x02886000050075a7 */ /* 0x000ee4000802017f */
[----:B---3--:R-:W-:Y:S05]  /*1cca0*/  @!P1 BRA `(.L_x_7273) ;  /* 0x0000006400109947 */ /* 0x008fea0003800000 */
.L_x_7522:
[----:B------:R-:W-:Y:S05]  /*1ccb0*/  @!P0 BRA `(.L_x_7274) ;  /* 0x0000000000048947 */ /* 0x000fea0003800000 */
[----:B------:R-:W-:Y:S01]  /*1ccc0*/  BPT.TRAP 0x1 ;  /* 0x000000040000795c */ /* 0x000fe20000300000 */
.L_x_7274:
[----:B----4-:R4:W0:Y:S02]  /*1ccd0*/  SYNCS.PHASECHK.TRANS64.TRYWAIT P0, [R25+URZ+0x28860], R2 ;  /* 0x02886002190075a7 */ /* 0x010824000800017f */
[----:B0-----:R-:W-:Y:S05]  /*1cce0*/  @!P0 NANOSLEEP.SYNCS 0x989680 ;  /* 0x009896800000895d */ /* 0x001fea0003900000 */
[----:B------:R-:W0:Y:S02]  /*1ccf0*/  @!P0 SYNCS.PHASECHK.TRANS64 P0, [R25+URZ+0x28860], R2 ;  /* 0x02886002190085a7 */ /* 0x000e24000800007f */
[----:B0-----:R-:W-:Y:S05]  /*1cd00*/  @!P0 BRA `(.L_x_7274) ;  /* 0xfffffffc00f08947 */ /* 0x001fea000383ffff */
.L_x_6945:
[----:B------:R-:W-:Y:S05]  /*1cd10*/  BSYNC B9 ;  /* 0x0000000000097941 */ /* 0x000fea0003800000 */
.L_x_6942:
[----:B------:R-:W-:Y:S05]  /*1cd20*/  EXIT ;  /* 0x000000000000794d */ /* 0x000fea0003800000 */
.L_x_6969:
[----:B0-----:R0:W1:Y:S02]  /*1cd30*/  SYNCS.PHASECHK.TRANS64.TRYWAIT P6, [R90+URZ+0x28890], R101 ;  /* 0x028890655a0075a7 */ /* 0x00106400080c017f */
[----:B-1----:R-:W-:Y:S05]  /*1cd40*/  @!P6 NANOSLEEP.SYNCS 0x989680 ;  /* 0x009896800000e95d */ /* 0x002fea0003900000 */
[----:B------:R-:W1:Y:S02]  /*1cd50*/  @!P6 SYNCS.PHASECHK.TRANS64 P6, [R90+URZ+0x28890], R101 ;  /* 0x028890655a00e5a7 */ /* 0x000e6400080c007f */
[----:B-1----:R-:W-:Y:S05]  /*1cd60*/  @!P6 BRA `(.L_x_6969) ;  /* 0xfffffffc00f0e947 */ /* 0x002fea000383ffff */
[----:B------:R-:W-:Y:S05]  /*1cd70*/  BRA `(.L_x_7275) ;  /* 0xfffffe6400b47947 */ /* 0x000fea000383ffff */
.L_x_6970:
        /* <DEDUP_REMOVED lines=8> */
.L_x_7277:
[----:B------:R-:W-:Y:S05]  /*1ce00*/  BSYNC B1 ;  /* 0x0000000000017941 */ /* 0x000fea0003800000 */
.L_x_7276:
[----:B------:R-:W-:Y:S01]  /*1ce10*/  IMAD.MOV.U32 R13, RZ, RZ, R107 ;  /* 0x000000ffff0d7224 */ /* 0x000fe200078e006b */
[----:B------:R-:W-:Y:S01]  /*1ce20*/  MOV R15, 0xffffffff ;  /* 0xffffffff000f7802 */ /* 0x000fe20000000f00 */
[----:B------:R-:W-:Y:S02]  /*1ce30*/  IMAD.MOV.U32 R12, RZ, RZ, RZ ;  /* 0x000000ffff0c7224 */ /* 0x000fe400078e00ff */
[----:B------:R-:W-:Y:S02]  /*1ce40*/  IMAD.MOV.U32 R11, RZ, RZ, 0x181f ;  /* 0x0000181fff0b7424 */ /* 0x000fe400078e00ff */
[----:B------:R-:W-:-:S07]  /*1ce50*/  IMAD.MOV.U32 R75, RZ, RZ, R14 ;  /* 0x000000ffff4b7224 */ /* 0x000fce00078e000e */
[----:B------:R-:W-:Y:S05]  /*1ce60*/  WARPSYNC.COLLECTIVE R15, `(.L_x_7278) ;  /* 0x000000000f087348 */ /* 0x000fea0003c00000 */
[----:B------:R0:W1:Y:S02]  /*1ce70*/  SHFL.IDX P6, R14, R13, R12, R11 ;  /* 0x0000000c0d0e7389 */ /* 0x00006400000c000b */
[----:B01----:R-:W-:Y:S01]  /*1ce80*/  ENDCOLLECTIVE ;  /* 0x000000000000791b */ /* 0x003fe20003800000 */
.L_x_7278:
[----:B------:R-:W-:Y:S01]  /*1ce90*/  IMAD.MOV.U32 R74, RZ, RZ, R14 ;  /* 0x000000ffff4a7224 */ /* 0x000fe200078e000e */
[----:B------:R-:W-:Y:S06]  /*1cea0*/  BRA `(.L_x_7279) ;  /* 0xfffffe64007c7947 */ /* 0x000fec000383ffff */
.L_x_6979:
        /* <DEDUP_REMOVED lines=8> */
.L_x_7281:
[----:B------:R-:W-:Y:S05]  /*1cf30*/  BSYNC B1 ;  /* 0x0000000000017941 */ /* 0x000fea0003800000 */
.L_x_7280:
        /* <DEDUP_REMOVED lines=8> */
.L_x_7282:
[----:B------:R-:W-:Y:S01]  /*1cfc0*/  IMAD.MOV.U32 R66, RZ, RZ, R14 ;  /* 0x000000ffff427224 */ /* 0x000fe200078e000e */
[----:B------:R-:W-:Y:S06]  /*1cfd0*/  BRA `(.L_x_7283) ;  /* 0xfffffe6c000c7947 */ /* 0x000fec000383ffff */
.L_x_6988:
        /* <DEDUP_REMOVED lines=8> */
.L_x_7285:
[----:B------:R-:W-:Y:S05]  /*1d060*/  BSYNC B1 ;  /* 0x0000000000017941 */ /* 0x000fea0003800000 */
.L_x_7284:
        /* <DEDUP_REMOVED lines=8> */
.L_x_7286:
[----:B------:R-:W-:Y:S01]  /*1d0f0*/  IMAD.MOV.U32 R58, RZ, RZ, R14 ;  /* 0x000000ffff3a7224 */ /* 0x000fe200078e000e */
[----:B------:R-:W-:Y:S06]  /*1d100*/  BRA `(.L_x_7287) ;  /* 0xfffffe7000a07947 */ /* 0x000fec000383ffff */
.L_x_6997:
        /* <DEDUP_REMOVED lines=8> */
.L_x_7289:
[----:B------:R-:W-:Y:S05]  /*1d190*/  BSYNC B1 ;  /* 0x0000000000017941 */ /* 0x000fea0003800000 */
.L_x_7288:
[----:B------:R-:W-:Y:S01]  /*1d1a0*/  MOV R13, R107 ;  /* 0x0000006b000d7202 */ /* 0x000fe20000000f00 */
[----:B------:R-:W-:Y:S02]  /*1d1b0*/  IMAD.MOV.U32 R12, RZ, RZ, 0x3 ;  /* 0x00000003ff0c7424 */ /* 0x000fe400078e00ff */
[----:B------:R-:W-:Y:S02]  /*1d1c0*/  IMAD.MOV.U32 R11, RZ, RZ, 0x181f ;  /* 0x0000181fff0b7424 */ /* 0x000fe400078e00ff */
[----:B------:R-:W-:Y:S02]  /*1d1d0*/  IMAD.MOV.U32 R15, RZ, RZ, -0x1 ;  /* 0xffffffffff0f7424 */ /* 0x000fe400078e00ff */
[----:B------:R-:W-:-:S07]  /*1d1e0*/  IMAD.MOV.U32 R51, RZ, RZ, R14 ;  /* 0x000000ffff337224 */ /* 0x000fce00078e000e */
[----:B------:R-:W-:Y:S05]  /*1d1f0*/  WARPSYNC.COLLECTIVE R15, `(.L_x_7290) ;  /* 0x000000000f087348 */ /* 0x000fea0003c00000 */
[----:B------:R0:W1:Y:S02]  /*1d200*/  SHFL.IDX P6, R14, R13, R12, R11 ;  /* 0x0000000c0d0e7389 */ /* 0x00006400000c000b */
[----:B01----:R-:W-:Y:S01]  /*1d210*/  ENDCOLLECTIVE ;  /* 0x000000000000791b */ /* 0x003fe20003800000 */
.L_x_7290:
[----:B------:R-:W-:Y:S01]  /*1d220*/  IMAD.MOV.U32 R107, RZ, RZ, R14 ;  /* 0x000000ffff6b7224 */ /* 0x000fe200078e000e */
[----:B------:R-:W-:Y:S06]  /*1d230*/  BRA `(.L_x_7291) ;  /* 0xfffffe7800307947 */ /* 0x000fec000383ffff */
.L_x_7009:
[----:B-1----:R1:W2:Y:S02]  /*1d240*/  SYNCS.PHASECHK.TRANS64.TRYWAIT P4, [R90+URZ+0x28890], R101 ;  /* 0x028890655a0075a7 */ /* 0x0022a4000808017f */
[----:B--2---:R-:W-:Y:S05]  /*1d250*/  @!P4 NANOSLEEP.SYNCS 0x989680 ;  /* 0x009896800000c95d */ /* 0x004fea0003900000 */
[----:B------:R-:W2:Y:S02]  /*1d260*/  @!P4 SYNCS.PHASECHK.TRANS64 P4, [R90+URZ+0x28890], R101 ;  /* 0x028890655a00c5a7 */ /* 0x000ea4000808007f */
[----:B--2---:R-:W-:Y:S05]  /*1d270*/  @!P4 BRA `(.L_x_7009) ;  /* 0xfffffffc00f0c947 */ /* 0x004fea000383ffff */
[----:B------:R-:W-:Y:S05]  /*1d280*/  BRA `(.L_x_7292) ;  /* 0xfffffe8800687947 */ /* 0x000fea000383ffff */
.L_x_7010:
        /* <DEDUP_REMOVED lines=8> */
.L_x_7294:
[----:B------:R-:W-:Y:S05]  /*1d310*/  BSYNC B1 ;  /* 0x0000000000017941 */ /* 0x000fea0003800000 */
.L_x_7293:
        /* <DEDUP_REMOVED lines=8> */
.L_x_7295:
[----:B------:R-:W-:Y:S01]  /*1d3a0*/  IMAD.MOV.U32 R104, RZ, RZ, R14 ;  /* 0x000000ffff687224 */ /* 0x000fe200078e000e */
[----:B------:R-:W-:Y:S06]  /*1d3b0*/  BRA `(.L_x_7296) ;  /* 0xfffffe8800347947 */ /* 0x000fec000383ffff */
.L_x_7015:
[----:B------:R-:W-:Y:S01]  /*1d3c0*/  BSSY B1, `(.L_x_7297) ;  /* 0x0000008000017945 */ /* 0x000fe20003800000 */
[----:B----4-:R-:W-:Y:S01]  /*1d3d0*/  IMAD.MOV.U32 R13, RZ, RZ, R106 ;  /* 0x000000ffff0d7224 */ /* 0x010fe200078e006a */
[----:B------:R-:W-:Y:S01]  /*1d3e0*/  MOV R15, 0xffffffff ;  /* 0xffffffff000f7802 */ /* 0x000fe20000000f00 */
[----:B------:R-:W-:Y:S02]  /*1d3f0*/  IMAD.MOV.U32 R12, RZ, RZ, 0x1 ;  /* 0x00000001ff0c7424 */ /* 0x000fe400078e00ff */
[----:B------:R-:W-:-:S07]  /*1d400*/  IMAD.MOV.U32 R11, RZ, RZ, 0x181f ;  /* 0x0000181fff0b7424 */ /* 0x000fce00078e00ff */
[----:B0123--:R-:W-:Y:S05]  /*1d410*/  WARPSYNC.COLLECTIVE R15, `(.L_x_7298) ;  /* 0x000000000f087348 */ /* 0x00ffea0003c00000 */
[----:B------:R4:W0:Y:S02]  /*1d420*/  SHFL.IDX P6, R14, R13, R12, R11 ;  /* 0x0000000c0d0e7389 */ /* 0x00082400000c000b */
[----:B01234-:R-:W-:Y:S01]  /*1d430*/  ENDCOLLECTIVE ;  /* 0x000000000000791b */ /* 0x01ffe20003800000 */
.L_x_7298:
[----:B------:R-:W-:Y:S05]  /*1d440*/  BSYNC B1 ;  /* 0x0000000000017941 */ /* 0x000fea0003800000 */
.L_x_7297:
        /* <DEDUP_REMOVED lines=8> */
.L_x_7299:
[----:B------:R-:W-:Y:S01]  /*1d4d0*/  IMAD.MOV.U32 R46, RZ, RZ, R14 ;  /* 0x000000ffff2e7224 */ /* 0x000fe200078e000e */
[----:B------:R-:W-:Y:S06]  /*1d4e0*/  BRA `(.L_x_7300) ;  /* 0xfffffe8c00e87947 */ /* 0x000fec000383ffff */
.L_x_7020:
[----:B------:R-:W-:Y:S01]  /*1d4f0*/  BSSY B1, `(.L_x_7301) ;  /* 0x0000008000017945 */ /* 0x000fe20003800000 */
[----:B0---4-:R-:W-:Y:S01]  /*1d500*/  IMAD.MOV.U32 R13, RZ, RZ, R106 ;  /* 0x000000ffff0d7224 */ /* 0x011fe200078e006a */
[----:B------:R-:W-:Y:S01]  /*1d510*/  MOV R11, 0x181f ;  /* 0x0000181f000b7802 */ /* 0x000fe20000000f00 */
[----:B------:R-:W-:Y:S02]  /*1d520*/  IMAD.MOV.U32 R12, RZ, RZ, 0x2 ;  /* 0x00000002ff0c7424 */ /* 0x000fe400078e00ff */
[----:B------:R-:W-:-:S07]  /*1d530*/  IMAD.MOV.U32 R15, RZ, RZ, -0x1 ;  /* 0xffffffffff0f7424 */ /* 0x000fce00078e00ff */
[----:B-123--:R-:W-:Y:S05]  /*1d540*/  WARPSYNC.COLLECTIVE R15, `(.L_x_7302) ;  /* 0x000000000f087348 */ /* 0x00efea0003c00000 */
[----:B------:R0:W4:Y:S02]  /*1d550*/  SHFL.IDX P6, R14, R13, R12, R11 ;  /* 0x0000000c0d0e7389 */ /* 0x00012400000c000b */
[----:B01234-:R-:W-:Y:S01]  /*1d560*/  ENDCOLLECTIVE ;  /* 0x000000000000791b */ /* 0x01ffe20003800000 */
.L_x_7302:
[----:B------:R-:W-:Y:S05]  /*1d570*/  BSYNC B1 ;  /* 0x0000000000017941 */ /* 0x000fea0003800000 */
.L_x_7301:
        /* <DEDUP_REMOVED lines=8> */
.L_x_7303:
[----:B------:R-:W-:Y:S01]  /*1d600*/  IMAD.MOV.U32 R46, RZ, RZ, R14 ;  /* 0x000000ffff2e7224 */ /* 0x000fe200078e000e */
[----:B------:R-:W-:Y:S06]  /*1d610*/  BRA `(.L_x_7304) ;  /* 0xfffffe94009c7947 */ /* 0x000fec000383ffff */
.L_x_7025:
        /* <DEDUP_REMOVED lines=8> */
.L_x_7306:
[----:B------:R-:W-:Y:S05]  /*1d6a0*/  BSYNC B1 ;  /* 0x0000000000017941 */ /* 0x000fea0003800000 */
.L_x_7305:
        /* <DEDUP_REMOVED lines=8> */
.L_x_7307:
[----:B------:R-:W-:Y:S01]  /*1d730*/  IMAD.MOV.U32 R107, RZ, RZ, R14 ;  /* 0x000000ffff6b7224 */ /* 0x000fe200078e000e */
[----:B------:R-:W-:Y:S06]  /*1d740*/  BRA `(.L_x_7308) ;  /* 0xfffffe9c004c7947 */ /* 0x000fec000383ffff */
.L_x_7030:
[----:B-1----:R1:W2:Y:S02]  /*1d750*/  SYNCS.PHASECHK.TRANS64.TRYWAIT P3, [R90+URZ+0x28890], R101 ;  /* 0x028890655a0075a7 */ /* 0x0022a4000806017f */
[----:B--2---:R-:W-:Y:S05]  /*1d760*/  @!P3 NANOSLEEP.SYNCS 0x989680 ;  /* 0x009896800000b95d */ /* 0x004fea0003900000 */
[----:B------:R-:W2:Y:S02]  /*1d770*/  @!P3 SYNCS.PHASECHK.TRANS64 P3, [R90+URZ+0x28890], R101 ;  /* 0x028890655a00b5a7 */ /* 0x000ea4000806007f */
[----:B--2---:R-:W-:Y:S05]  /*1d780*/  @!P3 BRA `(.L_x_7030) ;  /* 0xfffffffc00f0b947 */ /* 0x004fea000383ffff */
[----:B------:R-:W-:Y:S05]  /*1d790*/  BRA `(.L_x_7309) ;  /* 0xfffffea4005c7947 */ /* 0x000fea000383ffff */
.L_x_7031:
[----:B------:R-:W-:Y:S01]  /*1d7a0*/  BSSY B1, `(.L_x_7310) ;  /* 0x0000008000017945 */ /* 0x000fe20003800000 */
[----:B------:R-:W-:Y:S01]  /*1d7b0*/  MOV R13, R45 ;  /* 0x0000002d000d7202 */ /* 0x000fe20000000f00 */
[----:B------:R-:W-:Y:S02]  /*1d7c0*/  IMAD.MOV.U32 R12, RZ, RZ, RZ ;  /* 0x000000ffff0c7224 */ /* 0x000fe400078e00ff */
[----:B------:R-:W-:Y:S02]  /*1d7d0*/  IMAD.MOV.U32 R11, RZ, RZ, 0x181f ;  /* 0x0000181fff0b7424 */ /* 0x000fe400078e00ff */
[----:B------:R-:W-:-:S07]  /*1d7e0*/  IMAD.MOV.U32 R15, RZ, RZ, -0x1 ;  /* 0xffffffffff0f7424 */ /* 0x000fce00078e00ff */
[----:B-1----:R-:W-:Y:S05]  /*1d7f0*/  WARPSYNC.COLLECTIVE R15, `(.L_x_7311) ;  /* 0x000000000f087348 */ /* 0x002fea0003c00000 */
[----:B------:R0:W2:Y:S02]  /*1d800*/  SHFL.IDX P6, R14, R13, R12, R11 ;  /* 0x0000000c0d0e7389 */ /* 0x0000a400000c000b */
[----:B012---:R-:W-:Y:S01]  /*1d810*/  ENDCOLLECTIVE ;  /* 0x000000000000791b */ /* 0x007fe20003800000 */
.L_x_7311:
[----:B------:R-:W-:Y:S05]  /*1d820*/  BSYNC B1 ;  /* 0x0000000000017941 */ /* 0x000fea0003800000 */
.L_x_7310:
        /* <DEDUP_REMOVED lines=8> */
.L_x_7312:
[----:B------:R-:W-:Y:S05]  /*1d8b0*/  BRA `(.L_x_7313) ;  /* 0xfffffea4007c7947 */ /* 0x000fea000383ffff */
.L_x_7034:
[----:B------:R-:W-:Y:S01]  /*1d8c0*/  BSSY B1, `(.L_x_7314) ;  /* 0x0000008000017945 */ /* 0x000fe20003800000 */
[----:B----4-:R-:W-:Y:S01]  /*1d8d0*/  MOV R13, R45 ;  /* 0x0000002d000d7202 */ /* 0x010fe20000000f00 */
[----:B------:R-:W-:Y:S02]  /*1d8e0*/  IMAD.MOV.U32 R12, RZ, RZ, 0x1 ;  /* 0x00000001ff0c7424 */ /* 0x000fe400078e00ff */
[----:B------:R-:W-:Y:S02]  /*1d8f0*/  IMAD.MOV.U32 R11, RZ, RZ, 0x181f ;  /* 0x0000181fff0b7424 */ /* 0x000fe400078e00ff */
[----:B------:R-:W-:-:S07]  /*1d900*/  IMAD.MOV.U32 R15, RZ, RZ, -0x1 ;  /* 0xffffffffff0f7424 */ /* 0x000fce00078e00ff */
[----:B0123--:R-:W-:Y:S05]  /*1d910*/  WARPSYNC.COLLECTIVE R15, `(.L_x_7315) ;  /* 0x000000000f087348 */ /* 0x00ffea0003c00000 */
[----:B---3--:R3:W4:Y:S02]  /*1d920*/  SHFL.IDX P6, R14, R13, R12, R11 ;  /* 0x0000000c0d0e7389 */ /* 0x00872400000c000b */
[----:B01234-:R-:W-:Y:S01]  /*1d930*/  ENDCOLLECTIVE ;  /* 0x000000000000791b */ /* 0x01ffe20003800000 */
.L_x_7315:
[----:B------:R-:W-:Y:S05]  /*1d940*/  BSYNC B1 ;  /* 0x0000000000017941 */ /* 0x000fea0003800000 */
.L_x_7314:
        /* <DEDUP_REMOVED lines=8> */
.L_x_7316:
[----:B------:R-:W-:Y:S05]  /*1d9d0*/  BRA `(.L_x_7317) ;  /* 0xfffffea4007c7947 */ /* 0x000fea000383ffff */
.L_x_7037:
[----:B------:R-:W-:Y:S01]  /*1d9e0*/  BSSY B1, `(.L_x_7318) ;  /* 0x0000008000017945 */ /* 0x000fe20003800000 */
[----:B---3--:R-:W-:Y:S01]  /*1d9f0*/  MOV R13, R45 ;  /* 0x0000002d000d7202 */ /* 0x008fe20000000f00 */
[----:B------:R-:W-:Y:S02]  /*1da00*/  IMAD.MOV.U32 R12, RZ, RZ, 0x2 ;  /* 0x00000002ff0c7424 */ /* 0x000fe400078e00ff */
[----:B------:R-:W-:Y:S02]  /*1da10*/  IMAD.MOV.U32 R11, RZ, RZ, 0x181f ;  /* 0x0000181fff0b7424 */ /* 0x000fe400078e00ff */
[----:B------:R-:W-:-:S07]  /*1da20*/  IMAD.MOV.U32 R15, RZ, RZ, -0x1 ;  /* 0xffffffffff0f7424 */ /* 0x000fce00078e00ff */
[----:B012-4-:R-:W-:Y:S05]  /*1da30*/  WARPSYNC.COLLECTIVE R15, `(.L_x_7319) ;  /* 0x000000000f087348 */ /* 0x017fea0003c00000 */
[----:B------:R3:W0:Y:S02]  /*1da40*/  SHFL.IDX P6, R14, R13, R12, R11 ;  /* 0x0000000c0d0e7389 */ /* 0x00062400000c000b */
[----:B01234-:R-:W-:Y:S01]  /*1da50*/  ENDCOLLECTIVE ;  /* 0x000000000000791b */ /* 0x01ffe20003800000 */
.L_x_7319:
[----:B------:R-:W-:Y:S05]  /*1da60*/  BSYNC B1 ;  /* 0x0000000000017941 */ /* 0x000fea0003800000 */
.L_x_7318:
        /* <DEDUP_REMOVED lines=8> */
.L_x_7320:
[----:B------:R-:W-:Y:S05]  /*1daf0*/  BRA `(.L_x_7321) ;  /* 0xfffffea400807947 */ /* 0x000fea000383ffff */
.L_x_7040:
[----:B------:R-:W-:Y:S01]  /*1db00*/  BSSY B1, `(.L_x_7322) ;  /* 0x0000008000017945 */ /* 0x000fe20003800000 */
[----:B0-----:R-:W-:Y:S01]  /*1db10*/  MOV R13, R45 ;  /* 0x0000002d000d7202 */ /* 0x001fe20000000f00 */
[----:B------:R-:W-:Y:S02]  /*1db20*/  IMAD.MOV.U32 R12, RZ, RZ, 0x3 ;  /* 0x00000003ff0c7424 */ /* 0x000fe400078e00ff */
[----:B------:R-:W-:Y:S02]  /*1db30*/  IMAD.MOV.U32 R11, RZ, RZ, 0x181f ;  /* 0x0000181fff0b7424 */ /* 0x000fe400078e00ff */
[----:B------:R-:W-:-:S07]  /*1db40*/  IMAD.MOV.U32 R15, RZ, RZ, -0x1 ;  /* 0xffffffffff0f7424 */ /* 0x000fce00078e00ff */
[----:B-1234-:R-:W-:Y:S05]  /*1db50*/  WARPSYNC.COLLECTIVE R15, `(.L_x_7323) ;  /* 0x000000000f087348 */ /* 0x01efea0003c00000 */
[----:B------:R0:W0:Y:S02]  /*1db60*/  SHFL.IDX P6, R14, R13, R12, R11 ;  /* 0x0000000c0d0e7389 */ /* 0x00002400000c000b */
[----:B01234-:R-:W-:Y:S01]  /*1db70*/  ENDCOLLECTIVE ;  /* 0x000000000000791b */ /* 0x01ffe20003800000 */
.L_x_7323:
[----:B------:R-:W-:Y:S05]  /*1db80*/  BSYNC B1 ;  /* 0x0000000000017941 */ /* 0x000fea0003800000 */
.L_x_7322:
        /* <DEDUP_REMOVED lines=8> */
.L_x_7324:
[----:B------:R-:W-:Y:S05]  /*1dc10*/  BRA `(.L_x_7325) ;  /* 0xfffffea400847947 */ /* 0x000fea000383ffff */
.L_x_7044:
[----:B------:R0:W0:Y:S02]  /*1dc20*/  SYNCS.PHASECHK.TRANS64.TRYWAIT P4, [R90+URZ+0x288b0], R101 ;  /* 0x0288b0655a0075a7 */ /* 0x000024000808017f */
[----:B0-----:R-:W-:Y:S05]  /*1dc30*/  @!P4 NANOSLEEP.SYNCS 0x989680 ;  /* 0x009896800000c95d */ /* 0x001fea0003900000 */
[----:B------:R-:W0:Y:S02]  /*1dc40*/  @!P4 SYNCS.PHASECHK.TRANS64 P4, [R90+URZ+0x288b0], R101 ;  /* 0x0288b0655a00c5a7 */ /* 0x000e24000808007f */
[----:B0-----:R-:W-:Y:S05]  /*1dc50*/  @!P4 BRA `(.L_x_7044) ;  /* 0xfffffffc00f0c947 */ /* 0x001fea000383ffff */
[----:B------:R-:W-:Y:S05]  /*1dc60*/  BRA `(.L_x_7326) ;  /* 0xfffffea800007947 */ /* 0x000fea000383ffff */
.L_x_7058:
[----:B------:R-:W1:Y:S01]  /*1dc70*/  S2R R5, SR_TID.X ;  /* 0x0000000000057919 */ /* 0x000e620000002100 */
[----:B------:R-:W-:Y:S01]  /*1dc80*/  BSSY B0, `(.L_x_7327) ;  /* 0x000000c000007945 */ /* 0x000fe20003800000 */
[----:B------:R-:W-:Y:S02]  /*1dc90*/  IMAD.MOV.U32 R12, RZ, RZ, RZ ;  /* 0x000000ffff0c7224 */ /* 0x000fe400078e00ff */
[----:B------:R-:W-:Y:S02]  /*1dca0*/  IMAD.MOV.U32 R11, RZ, RZ, 0x1f ;  /* 0x0000001fff0b7424 */ /* 0x000fe400078e00ff */
[----:B------:R-:W-:Y:S01]  /*1dcb0*/  IMAD.MOV.U32 R15, RZ, RZ, -0x1 ;  /* 0xffffffffff0f7424 */ /* 0x000fe200078e00ff */
[----:B-1----:R-:W-:-:S04]  /*1dcc0*/  IADD3 R5, R5, -0x80, RZ ;  /* 0xffffff8005057810 */ /* 0x002fc80007ffe0ff */
[----:B------:R-:W-:-:S04]  /*1dcd0*/  SHF.R.S32.HI R4, RZ, 0x1f, R5 ;  /* 0x0000001fff047819 */ /* 0x000fc80000011405 */
[----:B------:R-:W-:-:S04]  /*1dce0*/  LEA.HI R4, R4, R5, RZ, 0x7 ;  /* 0x0000000504047211 */ /* 0x000fc800078f38ff */
[----:B------:R-:W-:-:S05]  /*1dcf0*/  SHF.R.S32.HI R4, RZ, 0x7, R4 ;  /* 0x00000007ff047819 */ /* 0x000fca0000011404 */
[----:B--2---:R-:W-:-:S07]  /*1dd00*/  IMAD.MOV.U32 R13, RZ, RZ, R4 ;  /* 0x000000ffff0d7224 */ /* 0x004fce00078e0004 */
[----:B0----5:R-:W-:Y:S05]  /*1dd10*/  WARPSYNC.COLLECTIVE R15, `(.L_x_7328) ;  /* 0x000000000f087348 */ /* 0x021fea0003c00000 */
[----:B------:R1:W2:Y:S02]  /*1dd20*/  SHFL.IDX P6, R14, R13, R12, R11 ;  /* 0x0000000c0d0e7389 */ /* 0x0002a400000c000b */
[----:B012--5:R-:W-:Y:S01]  /*1dd30*/  ENDCOLLECTIVE ;  /* 0x000000000000791b */ /* 0x027fe20003800000 */
.L_x_7328:
[----:B------:R-:W-:Y:S05]  /*1dd40*/  BSYNC B0 ;  /* 0x0000000000007941 */ /* 0x000fea0003800000 */
.L_x_7327:
[----:B------:R-:W-:Y:S01]  /*1dd50*/  IMAD.MOV.U32 R195, RZ, RZ, R14 ;  /* 0x000000ffffc37224 */ /* 0x000fe200078e000e */
[----:B------:R-:W-:Y:S06]  /*1dd60*/  BRA `(.L_x_7329) ;  /* 0xfffffeb000bc7947 */ /* 0x000fec000383ffff */
.L_x_7068:
[----:B------:R-:W-:Y:S01]  /*1dd70*/  BSSY B1, `(.L_x_7330) ;  /* 0x0000008000017945 */ /* 0x000fe20003800000 */
[----:B--2---:R-:W-:Y:S01]  /*1dd80*/  IMAD.MOV.U32 R13, RZ, RZ, R26 ;  /* 0x000000ffff0d7224 */ /* 0x004fe200078e001a */
[----:B------:R-:W-:Y:S01]  /*1dd90*/  MOV R15, 0xffffffff ;  /* 0xffffffff000f7802 */ /* 0x000fe20000000f00 */
[----:B------:R-:W-:Y:S02]  /*1dda0*/  IMAD.MOV.U32 R12, RZ, RZ, RZ ;  /* 0x000000ffff0c7224 */ /* 0x000fe400078e00ff */
[----:B------:R-:W-:-:S07]  /*1ddb0*/  IMAD.MOV.U32 R11, RZ, RZ, 0x181f ;  /* 0x0000181fff0b7424 */ /* 0x000fce00078e00ff */
[----:B------:R-:W-:Y:S05]  /*1ddc0*/  WARPSYNC.COLLECTIVE R15, `(.L_x_7331) ;  /* 0x000000000f087348 */ /* 0x000fea0003c00000 */
[----:B------:R0:W1:Y:S02]  /*1ddd0*/  SHFL.IDX P6, R14, R13, R12, R11 ;  /* 0x0000000c0d0e7389 */ /* 0x00006400000c000b */
[----:B01----:R-:W-:Y:S01]  /*1dde0*/  ENDCOLLECTIVE ;  /* 0x000000000000791b */ /* 0x003fe20003800000 */
.L_x_7331:
[----:B------:R-:W-:Y:S05]  /*1ddf0*/  BSYNC B1 ;  /* 0x0000000000017941 */ /* 0x000fea0003800000 */
.L_x_7330:
        /* <DEDUP_REMOVED lines=8> */
.L_x_7332:
[----:B------:R-:W-:Y:S02]  /*1de80*/  IMAD.MOV.U32 R13, RZ, RZ, R28 ;  /* 0x000000ffff0d7224 */ /* 0x000fe400078e001c */
[----:B------:R-:W-:-:S07]  /*1de90*/  IMAD.MOV.U32 R3, RZ, RZ, R14 ;  /* 0x000000ffff037224 */ /* 0x000fce00078e000e */
[----:B------:R-:W-:Y:S05]  /*1dea0*/  WARPSYNC.COLLECTIVE R15, `(.L_x_7333) ;  /* 0x000000000f087348 */ /* 0x000fea0003c00000 */
[----:B------:R0:W1:Y:S02]  /*1deb0*/  SHFL.IDX P6, R14, R13, R12, R11 ;  /* 0x0000000c0d0e7389 */ /* 0x00006400000c000b */
[----:B01----:R-:W-:Y:S01]  /*1dec0*/  ENDCOLLECTIVE ;  /* 0x000000000000791b */ /* 0x003fe20003800000 */
.L_x_7333:
[----:B------:R-:W-:Y:S01]  /*1ded0*/  MOV R13, R27 ;  /* 0x0000001b000d7202 */ /* 0x000fe20000000f00 */
[----:B------:R-:W-:-:S07]  /*1dee0*/  IMAD.MOV.U32 R4, RZ, RZ, R14 ;  /* 0x000000ffff047224 */ /* 0x000fce00078e000e */
[----:B------:R-:W-:Y:S05]  /*1def0*/  WARPSYNC.COLLECTIVE R15, `(.L_x_7334) ;  /* 0x000000000f087348 */ /* 0x000fea0003c00000 */
[----:B------:R0:W1:Y:S02]  /*1df00*/  SHFL.IDX P6, R14, R13, R12, R11 ;  /* 0x0000000c0d0e7389 */ /* 0x00006400000c000b */
[----:B01----:R-:W-:Y:S01]  /*1df10*/  ENDCOLLECTIVE ;  /* 0x000000000000791b */ /* 0x003fe20003800000 */
.L_x_7334:
[----:B------:R-:W-:Y:S05]  /*1df20*/  BRA `(.L_x_7335) ;  /* 0xfffffeb400bc7947 */ /* 0x000fea000383ffff */
.L_x_7072:
[----:B0-----:R0:W1:Y:S02]  /*1df30*/  SYNCS.PHASECHK.TRANS64.TRYWAIT P0, [R156+URZ+0x28800], R5 ;  /* 0x028800059c0075a7 */ /* 0x001064000800017f */
[----:B-1----:R-:W-:Y:S05]  /*1df40*/  @!P0 NANOSLEEP.SYNCS 0x989680 ;  /* 0x009896800000895d */ /* 0x002fea0003900000 */
[----:B------:R-:W1:Y:S02]  /*1df50*/  @!P0 SYNCS.PHASECHK.TRANS64 P0, [R156+URZ+0x28800], R5 ;  /* 0x028800059c0085a7 */ /* 0x000e64000800007f */
[----:B-1----:R-:W-:Y:S05]  /*1df60*/  @!P0 BRA `(.L_x_7072) ;  /* 0xfffffffc00f08947 */ /* 0x002fea000383ffff */
[----:B------:R-:W-:Y:S05]  /*1df70*/  BRA `(.L_x_7336) ;  /* 0xfffffeb800a07947 */ /* 0x000fea000383ffff */
.L_x_7088:
[----:B------:R-:W-:Y:S01]  /*1df80*/  BSSY B1, `(.L_x_7337) ;  /* 0x0000008000017945 */ /* 0x000fe20003800000 */
[----:B--2---:R-:W-:Y:S02]  /*1df90*/  IMAD.MOV.U32 R13, RZ, RZ, R26 ;  /* 0x000000ffff0d7224 */ /* 0x004fe400078e001a */
[----:B------:R-:W-:Y:S02]  /*1dfa0*/  IMAD.MOV.U32 R12, RZ, RZ, RZ ;  /* 0x000000ffff0c7224 */ /* 0x000fe400078e00ff */
[----:B------:R-:W-:Y:S02]  /*1dfb0*/  IMAD.MOV.U32 R11, RZ, RZ, 0x181f ;  /* 0x0000181fff0b7424 */ /* 0x000fe400078e00ff */
[----:B------:R-:W-:-:S07]  /*1dfc0*/  IMAD.MOV.U32 R15, RZ, RZ, -0x1 ;  /* 0xffffffffff0f7424 */ /* 0x000fce00078e00ff */
[----:B------:R-:W-:Y:S05]  /*1dfd0*/  WARPSYNC.COLLECTIVE R15, `(.L_x_7338) ;  /* 0x000000000f087348 */ /* 0x000fea0003c00000 */
[----:B------:R0:W1:Y:S02]  /*1dfe0*/  SHFL.IDX P6, R14, R13, R12, R11 ;  /* 0x0000000c0d0e7389 */ /* 0x00006400000c000b */
[----:B01----:R-:W-:Y:S01]  /*1dff0*/  ENDCOLLECTIVE ;  /* 0x000000000000791b */ /* 0x003fe20003800000 */
.L_x_7338:
[----:B------:R-:W-:Y:S05]  /*1e000*/  BSYNC B1 ;  /* 0x0000000000017941 */ /* 0x000fea0003800000 */
.L_x_7337:
        /* <DEDUP_REMOVED lines=8> */
.L_x_7339:
[----:B------:R-:W-:Y:S02]  /*1e090*/  IMAD.MOV.U32 R13, RZ, RZ, R28 ;  /* 0x000000ffff0d7224 */ /* 0x000fe400078e001c */
[----:B------:R-:W-:-:S07]  /*1e0a0*/  IMAD.MOV.U32 R3, RZ, RZ, R14 ;  /* 0x000000ffff037224 */ /* 0x000fce00078e000e */
[----:B------:R-:W-:Y:S05]  /*1e0b0*/  WARPSYNC.COLLECTIVE R15, `(.L_x_7340) ;  /* 0x000000000f087348 */ /* 0x000fea0003c00000 */
[----:B------:R0:W1:Y:S02]  /*1e0c0*/  SHFL.IDX P6, R14, R13, R12, R11 ;  /* 0x0000000c0d0e7389 */ /* 0x00006400000c000b */
[----:B01----:R-:W-:Y:S01]  /*1e0d0*/  ENDCOLLECTIVE ;  /* 0x000000000000791b */ /* 0x003fe20003800000 */
.L_x_7340:
[----:B------:R-:W-:Y:S02]  /*1e0e0*/  IMAD.MOV.U32 R13, RZ, RZ, R27 ;  /* 0x000000ffff0d7224 */ /* 0x000fe400078e001b */
[----:B------:R-:W-:-:S07]  /*1e0f0*/  IMAD.MOV.U32 R20, RZ, RZ, R14 ;  /* 0x000000ffff147224 */ /* 0x000fce00078e000e */
[----:B------:R-:W-:Y:S05]  /*1e100*/  WARPSYNC.COLLECTIVE R15, `(.L_x_7341) ;  /* 0x000000000f087348 */ /* 0x000fea0003c00000 */
[----:B------:R0:W1:Y:S02]  /*1e110*/  SHFL.IDX P6, R14, R13, R12, R11 ;  /* 0x0000000c0d0e7389 */ /* 0x00006400000c000b */
[----:B01----:R-:W-:Y:S01]  /*1e120*/  ENDCOLLECTIVE ;  /* 0x000000000000791b */ /* 0x003fe20003800000 */
.L_x_7341:
[----:B------:R-:W-:Y:S05]  /*1e130*/  BRA `(.L_x_7342) ;  /* 0xfffffecc00d07947 */ /* 0x000fea000383ffff */
.L_x_7092:
[----:B0-----:R0:W1:Y:S02]  /*1e140*/  SYNCS.PHASECHK.TRANS64.TRYWAIT P4, [R156+URZ+0x28800], R27 ;  /* 0x0288001b9c0075a7 */ /* 0x001064000808017f */
[----:B-1----:R-:W-:Y:S05]  /*1e150*/  @!P4 NANOSLEEP.SYNCS 0x989680 ;  /* 0x009896800000c95d */ /* 0x002fea0003900000 */
[----:B------:R-:W1:Y:S02]  /*1e160*/  @!P4 SYNCS.PHASECHK.TRANS64 P4, [R156+URZ+0x28800], R27 ;  /* 0x0288001b9c00c5a7 */ /* 0x000e64000808007f */
[----:B-1----:R-:W-:Y:S05]  /*1e170*/  @!P4 BRA `(.L_x_7092) ;  /* 0xfffffffc00f0c947 */ /* 0x002fea000383ffff */
[----:B------:R-:W-:Y:S05]  /*1e180*/  BRA `(.L_x_7343) ;  /* 0xfffffed000c07947 */ /* 0x000fea000383ffff */
.L_x_7102:
[----:B---3--:R3:W4:Y:S02]  /*1e190*/  SYNCS.PHASECHK.TRANS64.TRYWAIT P1, [R3+URZ+0x28830], R0 ;  /* 0x02883000030075a7 */ /* 0x008724000802017f */
[----:B----4-:R-:W-:Y:S05]  /*1e1a0*/  @!P1 NANOSLEEP.SYNCS 0x989680 ;  /* 0x009896800000995d */ /* 0x010fea0003900000 */
[----:B------:R-:W4:Y:S02]  /*1e1b0*/  @!P1 SYNCS.PHASECHK.TRANS64 P1, [R3+URZ+0x28830], R0 ;  /* 0x02883000030095a7 */ /* 0x000f24000802007f */
[----:B----4-:R-:W-:Y:S05]  /*1e1c0*/  @!P1 BRA `(.L_x_7102) ;  /* 0xfffffffc00f09947 */ /* 0x010fea000383ffff */
[----:B------:R-:W-:Y:S05]  /*1e1d0*/  BRA `(.L_x_7101) ;  /* 0xfffffee800a47947 */ /* 0x000fea000383ffff */
.L_x_7109:
[----:B-1----:R1:W2:Y:S02]  /*1e1e0*/  SYNCS.PHASECHK.TRANS64.TRYWAIT P2, [R5+URZ+0x28830], R6 ;  /* 0x02883006050075a7 */ /* 0x0022a4000804017f */
[----:B--2---:R-:W-:Y:S05]  /*1e1f0*/  @!P2 NANOSLEEP.SYNCS 0x989680 ;  /* 0x009896800000a95d */ /* 0x004fea0003900000 */
[----:B------:R-:W2:Y:S02]  /*1e200*/  @!P2 SYNCS.PHASECHK.TRANS64 P2, [R5+URZ+0x28830], R6 ;  /* 0x028830060500a5a7 */ /* 0x000ea4000804007f */
[----:B--2---:R-:W-:Y:S05]  /*1e210*/  @!P2 BRA `(.L_x_7109) ;  /* 0xfffffffc00f0a947 */ /* 0x004fea000383ffff */
[----:B------:R-:W-:Y:S05]  /*1e220*/  BRA `(.L_x_7108) ;  /* 0xffffff1800087947 */ /* 0x000fea000383ffff */
.L_x_7113:
[----:B-1----:R1:W2:Y:S02]  /*1e230*/  SYNCS.PHASECHK.TRANS64.TRYWAIT P1, [R5+URZ+0x28850], R4 ;  /* 0x02885004050075a7 */ /* 0x0022a4000802017f */
[----:B--2---:R-:W-:Y:S05]  /*1e240*/  @!P1 NANOSLEEP.SYNCS 0x989680 ;  /* 0x009896800000995d */ /* 0x004fea0003900000 */
[----:B------:R-:W2:Y:S02]  /*1e250*/  @!P1 SYNCS.PHASECHK.TRANS64 P1, [R5+URZ+0x28850], R4 ;  /* 0x02885004050095a7 */ /* 0x000ea4000802007f */
[----:B--2---:R-:W-:Y:S05]  /*1e260*/  @!P1 BRA `(.L_x_7113) ;  /* 0xfffffffc00f09947 */ /* 0x004fea000383ffff */
[----:B------:R-:W-:Y:S05]  /*1e270*/  BRA `(.L_x_7110) ;  /* 0xffffff1c00147947 */ /* 0x000fea000383ffff */
.L_x_7120:
[----:B-1----:R1:W2:Y:S02]  /*1e280*/  SYNCS.PHASECHK.TRANS64.TRYWAIT P1, [R9+URZ+0x28850], R0 ;  /* 0x02885000090075a7 */ /* 0x0022a4000802017f */
[----:B--2---:R-:W-:Y:S05]  /*1e290*/  @!P1 NANOSLEEP.SYNCS 0x989680 ;  /* 0x009896800000995d */ /* 0x004fea0003900000 */
[----:B------:R-:W2:Y:S02]  /*1e2a0*/  @!P1 SYNCS.PHASECHK.TRANS64 P1, [R9+URZ+0x28850], R0 ;  /* 0x02885000090095a7 */ /* 0x000ea4000802007f */
[----:B--2---:R-:W-:Y:S05]  /*1e2b0*/  @!P1 BRA `(.L_x_7120) ;  /* 0xfffffffc00f09947 */ /* 0x004fea000383ffff */
[----:B------:R-:W-:Y:S05]  /*1e2c0*/  BRA `(.L_x_7119) ;  /* 0xffffff40005c7947 */ /* 0x000fea000383ffff */
.L_x_7126:
[----:B------:R-:W-:Y:S02]  /*1e2d0*/  IMAD.MOV.U32 R13, RZ, RZ, R2 ;  /* 0x000000ffff0d7224 */ /* 0x000fe400078e0002 */
[----:B------:R-:W-:Y:S02]  /*1e2e0*/  IMAD.MOV.U32 R12, RZ, RZ, RZ ;  /* 0x000000ffff0c7224 */ /* 0x000fe400078e00ff */
[----:B------:R-:W-:Y:S02]  /*1e2f0*/  IMAD.MOV.U32 R11, RZ, RZ, 0x181f ;  /* 0x0000181fff0b7424 */ /* 0x000fe400078e00ff */
[----:B------:R-:W-:-:S07]  /*1e300*/  IMAD.MOV.U32 R15, RZ, RZ, -0x1 ;  /* 0xffffffffff0f7424 */ /* 0x000fce00078e00ff */
[----:B-----5:R-:W-:Y:S05]  /*1e310*/  WARPSYNC.COLLECTIVE R15, `(.L_x_7344) ;  /* 0x000000000f087348 */ /* 0x020fea0003c00000 */
[----:B------:R0:W1:Y:S02]  /*1e320*/  SHFL.IDX P6, R14, R13, R12, R11 ;  /* 0x0000000c0d0e7389 */ /* 0x00006400000c000b */
[----:B01---5:R-:W-:Y:S01]  /*1e330*/  ENDCOLLECTIVE ;  /* 0x000000000000791b */ /* 0x023fe20003800000 */
.L_x_7344:
[----:B------:R-:W-:Y:S01]  /*1e340*/  IMAD.MOV.U32 R13, RZ, RZ, R0 ;  /* 0x000000ffff0d7224 */ /* 0x000fe200078e0000 */
[----:B------:R-:W-:-:S07]  /*1e350*/  MOV R3, R14 ;  /* 0x0000000e00037202 */ /* 0x000fce0000000f00 */
[----:B------:R-:W-:Y:S05]  /*1e360*/  WARPSYNC.COLLECTIVE R15, `(.L_x_7345) ;  /* 0x000000000f087348 */ /* 0x000fea0003c00000 */
[----:B------:R0:W1:Y:S02]  /*1e370*/  SHFL.IDX P6, R14, R13, R12, R11 ;  /* 0x0000000c0d0e7389 */ /* 0x00006400000c000b */
[----:B01----:R-:W-:Y:S01]  /*1e380*/  ENDCOLLECTIVE ;  /* 0x000000000000791b */ /* 0x003fe20003800000 */
.L_x_7345:
[----:B------:R-:W-:Y:S05]  /*1e390*/  BRA `(.L_x_7346) ;  /* 0xffffff5c00347947 */ /* 0x000fea000383ffff */
.L_x_7129:
[----:B------:R-:W-:Y:S01]  /*1e3a0*/  BSSY B1, `(.L_x_7347) ;  /* 0x0000008000017945 */ /* 0x000fe20003800000 */
[----:B------:R-:W-:Y:S02]  /*1e3b0*/  IMAD.MOV.U32 R13, RZ, RZ, R2 ;  /* 0x000000ffff0d7224 */ /* 0x000fe400078e0002 */
[----:B------:R-:W-:Y:S02]  /*1e3c0*/  IMAD.MOV.U32 R12, RZ, RZ, 0x1 ;  /* 0x00000001ff0c7424 */ /* 0x000fe400078e00ff */
[----:B---3--:R-:W-:Y:S02]  /*1e3d0*/  IMAD.MOV.U32 R11, RZ, RZ, 0x181f ;  /* 0x0000181fff0b7424 */ /* 0x008fe400078e00ff */
[----:B------:R-:W-:-:S07]  /*1e3e0*/  IMAD.MOV.U32 R15, RZ, RZ, -0x1 ;  /* 0xffffffffff0f7424 */ /* 0x000fce00078e00ff */
[----:B012--5:R-:W-:Y:S05]  /*1e3f0*/  WARPSYNC.COLLECTIVE R15, `(.L_x_7348) ;  /* 0x000000000f087348 */ /* 0x027fea0003c00000 */
[----:B--2---:R2:W3:Y:S02]  /*1e400*/  SHFL.IDX P6, R14, R13, R12, R11 ;  /* 0x0000000c0d0e7389 */ /* 0x0044e400000c000b */
[----:B0123-5:R-:W-:Y:S01]  /*1e410*/  ENDCOLLECTIVE ;  /* 0x000000000000791b */ /* 0x02ffe20003800000 */
.L_x_7348:
[----:B------:R-:W-:Y:S05]  /*1e420*/  BSYNC B1 ;  /* 0x0000000000017941 */ /* 0x000fea0003800000 */
.L_x_7347:
        /* <DEDUP_REMOVED lines=8> */
.L_x_7349:
[----:B------:R-:W-:Y:S05]  /*1e4b0*/  BRA `(.L_x_7350) ;  /* 0xffffff5c00307947 */ /* 0x000fea000383ffff */
.L_x_7132:
[----:B------:R-:W-:Y:S01]  /*1e4c0*/  BSSY B1, `(.L_x_7351) ;  /* 0x0000008000017945 */ /* 0x000fe20003800000 */
[----:B------:R-:W-:Y:S02]  /*1e4d0*/  IMAD.MOV.U32 R13, RZ, RZ, R2 ;  /* 0x000000ffff0d7224 */ /* 0x000fe400078e0002 */
[----:B------:R-:W-:Y:S02]  /*1e4e0*/  IMAD.MOV.U32 R12, RZ, RZ, 0x2 ;  /* 0x00000002ff0c7424 */ /* 0x000fe400078e00ff */
[----:B------:R-:W-:Y:S02]  /*1e4f0*/  IMAD.MOV.U32 R11, RZ, RZ, 0x181f ;  /* 0x0000181fff0b7424 */ /* 0x000fe400078e00ff */
[----:B---3--:R-:W-:-:S07]  /*1e500*/  IMAD.MOV.U32 R15, RZ, RZ, -0x1 ;  /* 0xffffffffff0f7424 */ /* 0x008fce00078e00ff */
[----:B012-4-:R-:W-:Y:S05]  /*1e510*/  WARPSYNC.COLLECTIVE R15, `(.L_x_7352) ;  /* 0x000000000f087348 */ /* 0x017fea0003c00000 */
[----:B--2---:R2:W3:Y:S02]  /*1e520*/  SHFL.IDX P6, R14, R13, R12, R11 ;  /* 0x0000000c0d0e7389 */ /* 0x0044e400000c000b */
[----:B01234-:R-:W-:Y:S01]  /*1e530*/  ENDCOLLECTIVE ;  /* 0x000000000000791b */ /* 0x01ffe20003800000 */
.L_x_7352:
[----:B------:R-:W-:Y:S05]  /*1e540*/  BSYNC B1 ;  /* 0x0000000000017941 */ /* 0x000fea0003800000 */
.L_x_7351:
        /* <DEDUP_REMOVED lines=8> */
.L_x_7353:
[----:B------:R-:W-:Y:S05]  /*1e5d0*/  BRA `(.L_x_7354) ;  /* 0xffffff5c00307947 */ /* 0x000fea000383ffff */
.L_x_7135:
        /* <DEDUP_REMOVED lines=8> */
.L_x_7356:
[----:B------:R-:W-:Y:S05]  /*1e660*/  BSYNC B1 ;  /* 0x0000000000017941 */ /* 0x000fea0003800000 */
.L_x_7355:
        /* <DEDUP_REMOVED lines=8> */
.L_x_7357:
[----:B------:R-:W-:Y:S05]  /*1e6f0*/  BRA `(.L_x_7358) ;  /* 0xffffff5c00307947 */ /* 0x000fea000383ffff */
.L_x_7137:
[----:B------:R-:W-:Y:S02]  /*1e700*/  IMAD.MOV.U32 R13, RZ, RZ, R2 ;  /* 0x000000ffff0d7224 */ /* 0x000fe400078e0002 */
[----:B------:R-:W-:Y:S02]  /*1e710*/  IMAD.MOV.U32 R12, RZ, RZ, RZ ;  /* 0x000000ffff0c7224 */ /* 0x000fe400078e00ff */
[----:B------:R-:W-:Y:S02]  /*1e720*/  IMAD.MOV.U32 R11, RZ, RZ, 0x1c1f ;  /* 0x00001c1fff0b7424 */ /* 0x000fe400078e00ff */
[----:B------:R-:W-:-:S07]  /*1e730*/  IMAD.MOV.U32 R15, RZ, RZ, -0x1 ;  /* 0xffffffffff0f7424 */ /* 0x000fce00078e00ff */
[----:B------:R-:W-:Y:S05]  /*1e740*/  WARPSYNC.COLLECTIVE R15, `(.L_x_7359) ;  /* 0x000000000f087348 */ /* 0x000fea0003c00000 */
[----:B------:R0:W1:Y:S02]  /*1e750*/  SHFL.IDX P6, R14, R13, R12, R11 ;  /* 0x0000000c0d0e7389 */ /* 0x00006400000c000b */
[----:B01----:R-:W-:Y:S01]  /*1e760*/  ENDCOLLECTIVE ;  /* 0x000000000000791b */ /* 0x003fe20003800000 */
.L_x_7359:
[----:B------:R-:W-:Y:S02]  /*1e770*/  IMAD.MOV.U32 R13, RZ, RZ, R0 ;  /* 0x000000ffff0d7224 */ /* 0x000fe400078e0000 */
[----:B------:R-:W-:-:S07]  /*1e780*/  IMAD.MOV.U32 R3, RZ, RZ, R14 ;  /* 0x000000ffff037224 */ /* 0x000fce00078e000e */
[----:B------:R-:W-:Y:S05]  /*1e790*/  WARPSYNC.COLLECTIVE R15, `(.L_x_7360) ;  /* 0x000000000f087348 */ /* 0x000fea0003c00000 */
[----:B------:R0:W1:Y:S02]  /*1e7a0*/  SHFL.IDX P6, R14, R13, R12, R11 ;  /* 0x0000000c0d0e7389 */ /* 0x00006400000c000b */
[----:B01----:R-:W-:Y:S01]  /*1e7b0*/  ENDCOLLECTIVE ;  /* 0x000000000000791b */ /* 0x003fe20003800000 */
.L_x_7360:
[----:B------:R-:W-:Y:S05]  /*1e7c0*/  BRA `(.L_x_7361) ;  /* 0xffffff6000307947 */ /* 0x000fea000383ffff */
.L_x_7140:
[----:B------:R-:W-:Y:S01]  /*1e7d0*/  BSSY B1, `(.L_x_7362) ;  /* 0x0000008000017945 */ /* 0x000fe20003800000 */
[----:B--2---:R-:W-:Y:S01]  /*1e7e0*/  IMAD.MOV.U32 R13, RZ, RZ, R2 ;  /* 0x000000ffff0d7224 */ /* 0x004fe200078e0002 */
[----:B------:R-:W-:Y:S01]  /*1e7f0*/  MOV R12, 0x1 ;  /* 0x00000001000c7802 */ /* 0x000fe20000000f00 */
[----:B------:R-:W-:Y:S02]  /*1e800*/  IMAD.MOV.U32 R11, RZ, RZ, 0x1c1f ;  /* 0x00001c1fff0b7424 */ /* 0x000fe400078e00ff */
[----:B------:R-:W-:-:S07]  /*1e810*/  IMAD.MOV.U32 R15, RZ, RZ, -0x1 ;  /* 0xffffffffff0f7424 */ /* 0x000fce00078e00ff */
[----:B01----:R-:W-:Y:S05]  /*1e820*/  WARPSYNC.COLLECTIVE R15, `(.L_x_7363) ;  /* 0x000000000f087348 */ /* 0x003fea0003c00000 */
[----:B------:R2:W3:Y:S02]  /*1e830*/  SHFL.IDX P6, R14, R13, R12, R11 ;  /* 0x0000000c0d0e7389 */ /* 0x0004e400000c000b */
[----:B0123--:R-:W-:Y:S01]  /*1e840*/  ENDCOLLECTIVE ;  /* 0x000000000000791b */ /* 0x00ffe20003800000 */
.L_x_7363:
[----:B------:R-:W-:Y:S05]  /*1e850*/  BSYNC B1 ;  /* 0x0000000000017941 */ /* 0x000fea0003800000 */
.L_x_7362:
        /* <DEDUP_REMOVED lines=8> */
.L_x_7364:
[----:B------:R-:W-:Y:S05]  /*1e8e0*/  BRA `(.L_x_7365) ;  /* 0xffffff64000c7947 */ /* 0x000fea000383ffff */
.L_x_7144:
[----:B------:R-:W-:Y:S01]  /*1e8f0*/  IMAD.MOV.U32 R13, RZ, RZ, R2 ;  /* 0x000000ffff0d7224 */ /* 0x000fe200078e0002 */
[----:B------:R-:W-:Y:S01]  /*1e900*/  MOV R12, RZ ;  /* 0x000000ff000c7202 */ /* 0x000fe20000000f00 */
[----:B------:R-:W-:Y:S02]  /*1e910*/  IMAD.MOV.U32 R11, RZ, RZ, 0x181f ;  /* 0x0000181fff0b7424 */ /* 0x000fe400078e00ff */
[----:B------:R-:W-:-:S07]  /*1e920*/  IMAD.MOV.U32 R15, RZ, RZ, -0x1 ;  /* 0xffffffffff0f7424 */ /* 0x000fce00078e00ff */
[----:B-1-3--:R-:W-:Y:S05]  /*1e930*/  WARPSYNC.COLLECTIVE R15, `(.L_x_7366) ;  /* 0x000000000f087348 */ /* 0x00afea0003c00000 */
[----:B------:R0:W2:Y:S02]  /*1e940*/  SHFL.IDX P6, R14, R13, R12, R11 ;  /* 0x0000000c0d0e7389 */ /* 0x0000a400000c000b */
[----:B0123--:R-:W-:Y:S01]  /*1e950*/  ENDCOLLECTIVE ;  /* 0x000000000000791b */ /* 0x00ffe20003800000 */
.L_x_7366:
[----:B------:R-:W-:Y:S02]  /*1e960*/  IMAD.MOV.U32 R13, RZ, RZ, R0 ;  /* 0x000000ffff0d7224 */ /* 0x000fe400078e0000 */
[----:B------:R-:W-:-:S07]  /*1e970*/  IMAD.MOV.U32 R3, RZ, RZ, R14 ;  /* 0x000000ffff037224 */ /* 0x000fce00078e000e */
[----:B------:R-:W-:Y:S05]  /*1e980*/  WARPSYNC.COLLECTIVE R15, `(.L_x_7367) ;  /* 0x000000000f087348 */ /* 0x000fea0003c00000 */
[----:B------:R0:W1:Y:S02]  /*1e990*/  SHFL.IDX P6, R14, R13, R12, R11 ;  /* 0x0000000c0d0e7389 */ /* 0x00006400000c000b */
[----:B01----:R-:W-:Y:S01]  /*1e9a0*/  ENDCOLLECTIVE ;  /* 0x000000000000791b */ /* 0x003fe20003800000 */
.L_x_7367:
[----:B------:R-:W-:Y:S05]  /*1e9b0*/  BRA `(.L_x_7368) ;  /* 0xffffff6c00e87947 */ /* 0x000fea000383ffff */
.L_x_7147:
[----:B------:R-:W-:Y:S01]  /*1e9c0*/  BSSY B1, `(.L_x_7369) ;  /* 0x0000008000017945 */ /* 0x000fe20003800000 */
[----:B------:R-:W-:Y:S02]  /*1e9d0*/  IMAD.MOV.U32 R13, RZ, RZ, R2 ;  /* 0x000000ffff0d7224 */ /* 0x000fe400078e0002 */
[----:B------:R-:W-:Y:S02]  /*1e9e0*/  IMAD.MOV.U32 R12, RZ, RZ, 0x1 ;  /* 0x00000001ff0c7424 */ /* 0x000fe400078e00ff */
[----:B------:R-:W-:Y:S02]  /*1e9f0*/  IMAD.MOV.U32 R11, RZ, RZ, 0x181f ;  /* 0x0000181fff0b7424 */ /* 0x000fe400078e00ff */
[----:B--2---:R-:W-:-:S07]  /*1ea00*/  IMAD.MOV.U32 R15, RZ, RZ, -0x1 ;  /* 0xffffffffff0f7424 */ /* 0x004fce00078e00ff */
[----:B01-34-:R-:W-:Y:S05]  /*1ea10*/  WARPSYNC.COLLECTIVE R15, `(.L_x_7370) ;  /* 0x000000000f087348 */ /* 0x01bfea0003c00000 */
[----:B----4-:R2:W4:Y:S02]  /*1ea20*/  SHFL.IDX P6, R14, R13, R12, R11 ;  /* 0x0000000c0d0e7389 */ /* 0x01052400000c000b */
[----:B01234-:R-:W-:Y:S01]  /*1ea30*/  ENDCOLLECTIVE ;  /* 0x000000000000791b */ /* 0x01ffe20003800000 */
.L_x_7370:
[----:B------:R-:W-:Y:S05]  /*1ea40*/  BSYNC B1 ;  /* 0x0000000000017941 */ /* 0x000fea0003800000 */
.L_x_7369:
[----:B------:R-:W-:Y:S01]  /*1ea50*/  IMAD.MOV.U32 R13, RZ, RZ, R0 ;  /* 0x000000ffff0d7224 */ /* 0x000fe200078e0000 */
[----:B------:R-:W-:Y:S01]  /*1ea60*/  MOV R3, R14 ;  /* 0x0000000e00037202 */ /* 0x000fe20000000f00 */
[----:B------:R-:W-:Y:S02]  /*1ea70*/  IMAD.MOV.U32 R12, RZ, RZ, 0x1 ;  /* 0x00000001ff0c7424 */ /* 0x000fe400078e00ff */
[----:B------:R-:W-:Y:S02]  /*1ea80*/  IMAD.MOV.U32 R11, RZ, RZ, 0x181f ;  /* 0x0000181fff0b7424 */ /* 0x000fe400078e00ff */
[----:B------:R-:W-:-:S07]  /*1ea90*/  IMAD.MOV.U32 R15, RZ, RZ, -0x1 ;  /* 0xffffffffff0f7424 */ /* 0x000fce00078e00ff */
[----:B------:R-:W-:Y:S05]  /*1eaa0*/  WARPSYNC.COLLECTIVE R15, `(.L_x_7371) ;  /* 0x000000000f087348 */ /* 0x000fea0003c00000 */
[----:B------:R0:W1:Y:S02]  /*1eab0*/  SHFL.IDX P6, R14, R13, R12, R11 ;  /* 0x0000000c0d0e7389 */ /* 0x00006400000c000b */
[----:B01----:R-:W-:Y:S01]  /*1eac0*/  ENDCOLLECTIVE ;  /* 0x000000000000791b */ /* 0x003fe20003800000 */
.L_x_7371:
[----:B------:R-:W-:Y:S05]  /*1ead0*/  BRA `(.L_x_7372) ;  /* 0xffffff6c00e87947 */ /* 0x000fea000383ffff */
.L_x_7150:
[----:B------:R-:W-:Y:S01]  /*1eae0*/  BSSY B1, `(.L_x_7373) ;  /* 0x0000008000017945 */ /* 0x000fe20003800000 */
[----:B------:R-:W-:Y:S02]  /*1eaf0*/  IMAD.MOV.U32 R13, RZ, RZ, R2 ;  /* 0x000000ffff0d7224 */ /* 0x000fe400078e0002 */
[----:B------:R-:W-:Y:S02]  /*1eb00*/  IMAD.MOV.U32 R12, RZ, RZ, 0x2 ;  /* 0x00000002ff0c7424 */ /* 0x000fe400078e00ff */
[----:B------:R-:W-:Y:S02]  /*1eb10*/  IMAD.MOV.U32 R11, RZ, RZ, 0x181f ;  /* 0x0000181fff0b7424 */ /* 0x000fe400078e00ff */
[----:B0-----:R-:W-:-:S07]  /*1eb20*/  IMAD.MOV.U32 R15, RZ, RZ, -0x1 ;  /* 0xffffffffff0f7424 */ /* 0x001fce00078e00ff */
[----:B-1234-:R-:W-:Y:S05]  /*1eb30*/  WARPSYNC.COLLECTIVE R15, `(.L_x_7374) ;  /* 0x000000000f087348 */ /* 0x01efea0003c00000 */
[----:B----4-:R0:W4:Y:S02]  /*1eb40*/  SHFL.IDX P6, R14, R13, R12, R11 ;  /* 0x0000000c0d0e7389 */ /* 0x01012400000c000b */
[----:B01234-:R-:W-:Y:S01]  /*1eb50*/  ENDCOLLECTIVE ;  /* 0x000000000000791b */ /* 0x01ffe20003800000 */
.L_x_7374:
[----:B------:R-:W-:Y:S05]  /*1eb60*/  BSYNC B1 ;  /* 0x0000000000017941 */ /* 0x000fea0003800000 */
.L_x_7373:
        /* <DEDUP_REMOVED lines=8> */
.L_x_7375:
[----:B------:R-:W-:Y:S05]  /*1ebf0*/  BRA `(.L_x_7376) ;  /* 0xffffff6c00e87947 */ /* 0x000fea000383ffff */
.L_x_7153:
[----:B------:R-:W-:Y:S01]  /*1ec00*/  BSSY B1, `(.L_x_7377) ;  /* 0x0000008000017945 */ /* 0x000fe20003800000 */
[----:B------:R-:W-:Y:S02]  /*1ec10*/  IMAD.MOV.U32 R13, RZ, RZ, R2 ;  /* 0x000000ffff0d7224 */ /* 0x000fe400078e0002 */
[----:B------:R-:W-:Y:S02]  /*1ec20*/  IMAD.MOV.U32 R12, RZ, RZ, 0x3 ;  /* 0x00000003ff0c7424 */ /* 0x000fe400078e00ff */
[----:B------:R-:W-:Y:S02]  /*1ec30*/  IMAD.MOV.U32 R11, RZ, RZ, 0x181f ;  /* 0x0000181fff0b7424 */ /* 0x000fe400078e00ff */
[----:B0-----:R-:W-:-:S07]  /*1ec40*/  IMAD.MOV.U32 R15, RZ, RZ, -0x1 ;  /* 0xffffffffff0f7424 */ /* 0x001fce00078e00ff */
[----:B-1234-:R-:W-:Y:S05]  /*1ec50*/  WARPSYNC.COLLECTIVE R15, `(.L_x_7378) ;  /* 0x000000000f087348 */ /* 0x01efea0003c00000 */
[----:B------:R0:W0:Y:S02]  /*1ec60*/  SHFL.IDX P6, R14, R13, R12, R11 ;  /* 0x0000000c0d0e7389 */ /* 0x00002400000c000b */
[----:B01234-:R-:W-:Y:S01]  /*1ec70*/  ENDCOLLECTIVE ;  /* 0x000000000000791b */ /* 0x01ffe20003800000 */
.L_x_7378:
[----:B------:R-:W-:Y:S05]  /*1ec80*/  BSYNC B1 ;  /* 0x0000000000017941 */ /* 0x000fea0003800000 */
.L_x_7377:
        /* <DEDUP_REMOVED lines=8> */
.L_x_7379:
[----:B------:R-:W-:Y:S05]  /*1ed10*/  BRA `(.L_x_7380) ;  /* 0xffffff6c00e87947 */ /* 0x000fea000383ffff */
.L_x_7170:
        /* <DEDUP_REMOVED lines=11> */
.L_x_7382:
[----:B------:R-:W-:Y:S05]  /*1edd0*/  BSYNC B1 ;  /* 0x0000000000017941 */ /* 0x000fea0003800000 */
.L_x_7381:
[----:B------:R-:W-:Y:S05]  /*1ede0*/  BRA `(.L_x_7383) ;  /* 0xffffff8400947947 */ /* 0x000fea000383ffff */
.L_x_7172:
[----:B------:R-:W-:Y:S01]  /*1edf0*/  BSSY B1, `(.L_x_7384) ;  /* 0x0000006000017945 */ /* 0x000fe20003800000 */
[----:B------:R-:W-:-:S07]  /*1ee00*/  MOV R15, 0xffffffff ;  /* 0xffffffff000f7802 */ /* 0x000fce0000000f00 */
[----:B0-----:R-:W-:Y:S05]  /*1ee10*/  WARPSYNC.COLLECTIVE R15, `(.L_x_7385) ;  /* 0x000000000f0c7348 */ /* 0x001fea0003c00000 */
[----:B------:R-:W-:Y:S02]  /*1ee20*/  ELECT P6, UR62, PT ;  /* 0x00000000003e782f */ /* 0x000fe400038c0000 */
[----:B------:R-:W-:Y:S01]  /*1ee30*/  MOV R14, UR62 ;  /* 0x0000003e000e7c02 */ /* 0x000fe20008000f00 */
[----:B0-----:R-:W-:Y:S10]  /*1ee40*/  ENDCOLLECTIVE ;  /* 0x000000000000791b */ /* 0x001ff40003800000 */
.L_x_7385:
[----:B------:R-:W-:Y:S05]  /*1ee50*/  BSYNC B1 ;  /* 0x0000000000017941 */ /* 0x000fea0003800000 */
.L_x_7384:
[----:B------:R-:W-:Y:S05]  /*1ee60*/  BRA `(.L_x_7171) ;  /* 0xffffff84008c7947 */ /* 0x000fea000383ffff */
.L_x_7174:
[----:B0-----:R0:W1:Y:S02]  /*1ee70*/  SYNCS.PHASECHK.TRANS64.TRYWAIT P0, [R22+URZ+0x28820], R7 ;  /* 0x02882007160075a7 */ /* 0x001064000800017f */
[----:B-1----:R-:W-:Y:S05]  /*1ee80*/  @!P0 NANOSLEEP.SYNCS 0x989680 ;  /* 0x009896800000895d */ /* 0x002fea0003900000 */
[----:B------:R-:W1:Y:S02]  /*1ee90*/  @!P0 SYNCS.PHASECHK.TRANS64 P0, [R22+URZ+0x28820], R7 ;  /* 0x02882007160085a7 */ /* 0x000e64000800007f */
[----:B-1----:R-:W-:Y:S05]  /*1eea0*/  @!P0 BRA `(.L_x_7174) ;  /* 0xfffffffc00f08947 */ /* 0x002fea000383ffff */
[----:B------:R-:W-:Y:S05]  /*1eeb0*/  BRA `(.L_x_7386) ;  /* 0xffffff84009c7947 */ /* 0x000fea000383ffff */
.L_x_7178:
[----:B-1----:R1:W2:Y:S02]  /*1eec0*/  SYNCS.PHASECHK.TRANS64.TRYWAIT P0, [R10+URZ+0x288a0], R9 ;  /* 0x0288a0090a0075a7 */ /* 0x0022a4000800017f */
[----:B--2---:R-:W-:Y:S05]  /*1eed0*/  @!P0 NANOSLEEP.SYNCS 0x989680 ;  /* 0x009896800000895d */ /* 0x004fea0003900000 */
[----:B------:R-:W2:Y:S02]  /*1eee0*/  @!P0 SYNCS.PHASECHK.TRANS64 P0, [R10+URZ+0x288a0], R9 ;  /* 0x0288a0090a0085a7 */ /* 0x000ea4000800007f */
[----:B--2---:R-:W-:Y:S05]  /*1eef0*/  @!P0 BRA `(.L_x_7178) ;  /* 0xfffffffc00f08947 */ /* 0x004fea000383ffff */
[----:B------:R-:W-:Y:S05]  /*1ef00*/  BRA `(.L_x_7387) ;  /* 0xffffff8400b47947 */ /* 0x000fea000383ffff */
.L_x_7184:
[----:B0-----:R0:W2:Y:S02]  /*1ef10*/  SYNCS.PHASECHK.TRANS64.TRYWAIT P0, [R10+URZ+0x288c0], R9 ;  /* 0x0288c0090a0075a7 */ /* 0x0010a4000800017f */
[----:B--2---:R-:W-:Y:S05]  /*1ef20*/  @!P0 NANOSLEEP.SYNCS 0x989680 ;  /* 0x009896800000895d */ /* 0x004fea0003900000 */
[----:B------:R-:W2:Y:S02]  /*1ef30*/  @!P0 SYNCS.PHASECHK.TRANS64 P0, [R10+URZ+0x288c0], R9 ;  /* 0x0288c0090a0085a7 */ /* 0x000ea4000800007f */
[----:B--2---:R-:W-:Y:S05]  /*1ef40*/  @!P0 BRA `(.L_x_7184) ;  /* 0xfffffffc00f08947 */ /* 0x004fea000383ffff */
[----:B------:R-:W-:Y:S05]  /*1ef50*/  BRA `(.L_x_7388) ;  /* 0xffffff8800747947 */ /* 0x000fea000383ffff */
.L_x_7192:
[----:B-1----:R1:W2:Y:S02]  /*1ef60*/  SYNCS.PHASECHK.TRANS64.TRYWAIT P2, [R10+URZ+0x288a0], R9 ;  /* 0x0288a0090a0075a7 */ /* 0x0022a4000804017f */
[----:B--2---:R-:W-:Y:S05]  /*1ef70*/  @!P2 NANOSLEEP.SYNCS 0x989680 ;  /* 0x009896800000a95d */ /* 0x004fea0003900000 */
[----:B------:R-:W2:Y:S02]  /*1ef80*/  @!P2 SYNCS.PHASECHK.TRANS64 P2, [R10+URZ+0x288a0], R9 ;  /* 0x0288a0090a00a5a7 */ /* 0x000ea4000804007f */
[----:B--2---:R-:W-:Y:S05]  /*1ef90*/  @!P2 BRA `(.L_x_7192) ;  /* 0xfffffffc00f0a947 */ /* 0x004fea000383ffff */
[----:B------:R-:W-:Y:S05]  /*1efa0*/  BRA `(.L_x_7389) ;  /* 0xffffff8c00707947 */ /* 0x000fea000383ffff */
.L_x_7198:
[----:B0-----:R0:W2:Y:S02]  /*1efb0*/  SYNCS.PHASECHK.TRANS64.TRYWAIT P2, [R10+URZ+0x288c0], R9 ;  /* 0x0288c0090a0075a7 */ /* 0x0010a4000804017f */
[----:B--2---:R-:W-:Y:S05]  /*1efc0*/  @!P2 NANOSLEEP.SYNCS 0x989680 ;  /* 0x009896800000a95d */ /* 0x004fea0003900000 */
[----:B------:R-:W2:Y:S02]  /*1efd0*/  @!P2 SYNCS.PHASECHK.TRANS64 P2, [R10+URZ+0x288c0], R9 ;  /* 0x0288c0090a00a5a7 */ /* 0x000ea4000804007f */
[----:B--2---:R-:W-:Y:S05]  /*1efe0*/  @!P2 BRA `(.L_x_7198) ;  /* 0xfffffffc00f0a947 */ /* 0x004fea000383ffff */
[----:B------:R-:W-:Y:S05]  /*1eff0*/  BRA `(.L_x_7390) ;  /* 0xffffff9000287947 */ /* 0x000fea000383ffff */
.L_x_7214:
[----:B-1----:R-:W0:Y:S01]  /*1f000*/  S2R R9, SR_TID.X ;  /* 0x0000000000097919 */ /* 0x002e220000002100 */
        /* <DEDUP_REMOVED lines=10> */
.L_x_7392:
[----:B------:R-:W-:Y:S05]  /*1f0b0*/  BSYNC B0 ;  /* 0x0000000000007941 */ /* 0x000fea0003800000 */
.L_x_7391:
[----:B------:R-:W-:Y:S05]  /*1f0c0*/  BRA `(.L_x_7393) ;  /* 0xffffff9c00747947 */ /* 0x000fea000383ffff */
.L_x_7217:
[----:B0-----:R0:W1:Y:S02]  /*1f0d0*/  SYNCS.PHASECHK.TRANS64.TRYWAIT P0, [R7+URZ+0x28840], R2 ;  /* 0x02884002070075a7 */ /* 0x001064000800017f */
[----:B-1----:R-:W-:Y:S05]  /*1f0e0*/  @!P0 NANOSLEEP.SYNCS 0x989680 ;  /* 0x009896800000895d */ /* 0x002fea0003900000 */
[----:B------:R-:W1:Y:S02]  /*1f0f0*/  @!P0 SYNCS.PHASECHK.TRANS64 P0, [R7+URZ+0x28840], R2 ;  /* 0x02884002070085a7 */ /* 0x000e64000800007f */
[----:B-1----:R-:W-:Y:S05]  /*1f100*/  @!P0 BRA `(.L_x_7217) ;  /* 0xfffffffc00f08947 */ /* 0x002fea000383ffff */
[----:B------:R-:W-:Y:S05]  /*1f110*/  BRA `(.L_x_7394) ;  /* 0xffffff9c00c47947 */ /* 0x000fea000383ffff */
.L_x_7218:
        /* <DEDUP_REMOVED lines=8> */
.L_x_7396:
[----:B------:R-:W-:Y:S05]  /*1f1a0*/  BSYNC B0 ;  /* 0x0000000000007941 */ /* 0x000fea0003800000 */
.L_x_7395:
        /* <DEDUP_REMOVED lines=9> */
.L_x_7397:
[----:B------:R-:W-:Y:S01]  /*1f240*/  IMAD.MOV.U32 R13, RZ, RZ, R0 ;  /* 0x000000ffff0d7224 */ /* 0x000fe200078e0000 */
[----:B------:R-:W-:Y:S01]  /*1f250*/  MOV R12, 0x1 ;  /* 0x00000001000c7802 */ /* 0x000fe20000000f00 */
[----:B------:R-:W-:-:S07]  /*1f260*/  IMAD.MOV.U32 R3, RZ, RZ, R14 ;  /* 0x000000ffff037224 */ /* 0x000fce00078e000e */
[----:B------:R-:W-:Y:S05]  /*1f270*/  WARPSYNC.COLLECTIVE R15, `(.L_x_7398) ;  /* 0x000000000f087348 */ /* 0x000fea0003c00000 */
[----:B------:R0:W1:Y:S02]  /*1f280*/  SHFL.IDX P6, R14, R13, R12, R11 ;  /* 0x0000000c0d0e7389 */ /* 0x00006400000c000b */
[----:B01----:R-:W-:Y:S01]  /*1f290*/  ENDCOLLECTIVE ;  /* 0x000000000000791b */ /* 0x003fe20003800000 */
.L_x_7398:
        /* <DEDUP_REMOVED lines=16> */
.L_x_7399:
[----:B------:R-:W-:Y:S02]  /*1f3a0*/  @P0 IMAD R8, R5, 0x2, R22 ;  /* 0x0000000205080824 */ /* 0x000fe400078e0216 */
[----:B------:R-:W-:Y:S02]  /*1f3b0*/  IMAD.MOV.U32 R13, RZ, RZ, R0 ;  /* 0x000000ffff0d7224 */ /* 0x000fe400078e0000 */
[----:B------:R-:W-:Y:S02]  /*1f3c0*/  IMAD.MOV.U32 R12, RZ, RZ, 0x2 ;  /* 0x00000002ff0c7424 */ /* 0x000fe400078e00ff */
[----:B------:R-:W-:-:S07]  /*1f3d0*/  IMAD.MOV.U32 R3, RZ, RZ, R14 ;  /* 0x000000ffff037224 */ /* 0x000fce00078e000e */
[----:B------:R-:W-:Y:S05]  /*1f3e0*/  WARPSYNC.COLLECTIVE R15, `(.L_x_7400) ;  /* 0x000000000f087348 */ /* 0x000fea0003c00000 */
[----:B------:R0:W1:Y:S02]  /*1f3f0*/  SHFL.IDX P6, R14, R13, R12, R11 ;  /* 0x0000000c0d0e7389 */ /* 0x00006400000c000b */
[----:B01----:R-:W-:Y:S01]  /*1f400*/  ENDCOLLECTIVE ;  /* 0x000000000000791b */ /* 0x003fe20003800000 */
.L_x_7400:
        /* <DEDUP_REMOVED lines=16> */
.L_x_7401:
[----:B------:R-:W-:Y:S02]  /*1f510*/  @P0 IMAD R8, R5, 0x2, R22 ;  /* 0x0000000205080824 */ /* 0x000fe400078e0216 */
[----:B------:R-:W-:Y:S02]  /*1f520*/  IMAD.MOV.U32 R13, RZ, RZ, R0 ;  /* 0x000000ffff0d7224 */ /* 0x000fe400078e0000 */
[----:B------:R-:W-:Y:S02]  /*1f530*/  IMAD.MOV.U32 R12, RZ, RZ, 0x3 ;  /* 0x00000003ff0c7424 */ /* 0x000fe400078e00ff */
[----:B------:R-:W-:-:S07]  /*1f540*/  IMAD.MOV.U32 R3, RZ, RZ, R14 ;  /* 0x000000ffff037224 */ /* 0x000fce00078e000e */
[----:B------:R-:W-:Y:S05]  /*1f550*/  WARPSYNC.COLLECTIVE R15, `(.L_x_7402) ;  /* 0x000000000f087348 */ /* 0x000fea0003c00000 */
[----:B------:R0:W1:Y:S02]  /*1f560*/  SHFL.IDX P6, R14, R13, R12, R11 ;  /* 0x0000000c0d0e7389 */ /* 0x00006400000c000b */
[----:B01----:R-:W-:Y:S01]  /*1f570*/  ENDCOLLECTIVE ;  /* 0x000000000000791b */ /* 0x003fe20003800000 */
.L_x_7402:
        /* <DEDUP_REMOVED lines=16> */
.L_x_7403:
[----:B------:R-:W-:Y:S02]  /*1f680*/  @P0 IMAD R8, R5, 0x2, R22 ;  /* 0x0000000205080824 */ /* 0x000fe400078e0216 */
[----:B------:R-:W-:Y:S02]  /*1f690*/  IMAD.MOV.U32 R13, RZ, RZ, R0 ;  /* 0x000000ffff0d7224 */ /* 0x000fe400078e0000 */
[----:B------:R-:W-:Y:S02]  /*1f6a0*/  IMAD.MOV.U32 R12, RZ, RZ, 0x4 ;  /* 0x00000004ff0c7424 */ /* 0x000fe400078e00ff */
[----:B------:R-:W-:-:S07]  /*1f6b0*/  IMAD.MOV.U32 R3, RZ, RZ, R14 ;  /* 0x000000ffff037224 */ /* 0x000fce00078e000e */
[----:B------:R-:W-:Y:S05]  /*1f6c0*/  WARPSYNC.COLLECTIVE R15, `(.L_x_7404) ;  /* 0x000000000f087348 */ /* 0x000fea0003c00000 */
[----:B------:R0:W1:Y:S02]  /*1f6d0*/  SHFL.IDX P6, R14, R13, R12, R11 ;  /* 0x0000000c0d0e7389 */ /* 0x00006400000c000b */
[----:B01----:R-:W-:Y:S01]  /*1f6e0*/  ENDCOLLECTIVE ;  /* 0x000000000000791b */ /* 0x003fe20003800000 */
.L_x_7404:
        /* <DEDUP_REMOVED lines=16> */
.L_x_7405:
[----:B------:R-:W-:Y:S01]  /*1f7f0*/  @P0 IMAD R8, R5, 0x2, R22 ;  /* 0x0000000205080824 */ /* 0x000fe200078e0216 */
[----:B------:R-:W-:Y:S01]  /*1f800*/  MOV R13, R0 ;  /* 0x00000000000d7202 */ /* 0x000fe20000000f00 */
[----:B------:R-:W-:Y:S02]  /*1f810*/  IMAD.MOV.U32 R12, RZ, RZ, 0x5 ;  /* 0x00000005ff0c7424 */ /* 0x000fe400078e00ff */
[----:B------:R-:W-:-:S07]  /*1f820*/  IMAD.MOV.U32 R3, RZ, RZ, R14 ;  /* 0x000000ffff037224 */ /* 0x000fce00078e000e */
[----:B------:R-:W-:Y:S05]  /*1f830*/  WARPSYNC.COLLECTIVE R15, `(.L_x_7406) ;  /* 0x000000000f087348 */ /* 0x000fea0003c00000 */
[----:B------:R0:W1:Y:S02]  /*1f840*/  SHFL.IDX P6, R14, R13, R12, R11 ;  /* 0x0000000c0d0e7389 */ /* 0x00006400000c000b */
[----:B01----:R-:W-:Y:S01]  /*1f850*/  ENDCOLLECTIVE ;  /* 0x000000000000791b */ /* 0x003fe20003800000 */
.L_x_7406:
        /* <DEDUP_REMOVED lines=16> */
.L_x_7407:
[----:B------:R-:W-:Y:S02]  /*1f960*/  @P0 IMAD R8, R5, 0x2, R22 ;  /* 0x0000000205080824 */ /* 0x000fe400078e0216 */
[----:B------:R-:W-:Y:S02]  /*1f970*/  IMAD.MOV.U32 R13, RZ, RZ, R0 ;  /* 0x000000ffff0d7224 */ /* 0x000fe400078e0000 */
[----:B------:R-:W-:Y:S02]  /*1f980*/  IMAD.MOV.U32 R12, RZ, RZ, 0x6 ;  /* 0x00000006ff0c7424 */ /* 0x000fe400078e00ff */
[----:B------:R-:W-:-:S07]  /*1f990*/  IMAD.MOV.U32 R3, RZ, RZ, R14 ;  /* 0x000000ffff037224 */ /* 0x000fce00078e000e */
[----:B------:R-:W-:Y:S05]  /*1f9a0*/  WARPSYNC.COLLECTIVE R15, `(.L_x_7408) ;  /* 0x000000000f087348 */ /* 0x000fea0003c00000 */
[----:B------:R0:W1:Y:S02]  /*1f9b0*/  SHFL.IDX P6, R14, R13, R12, R11 ;  /* 0x0000000c0d0e7389 */ /* 0x00006400000c000b */
[----:B01----:R-:W-:Y:S01]  /*1f9c0*/  ENDCOLLECTIVE ;  /* 0x000000000000791b */ /* 0x003fe20003800000 */
.L_x_7408:
        /* <DEDUP_REMOVED lines=11> */
[----:B------:R-:W-:Y:S02]  /*1fa80*/  ISETP.GE.AND P0, PT, R6, 0x61, PT ;  /* 0x000000610600780c */ /* 0x000fe40003f06270 */
[----:B0-----:R-:W-:-:S11]  /*1fa90*/  MOV R2, R14 ;  /* 0x0000000e00027202 */ /* 0x001fd60000000f00 */
[----:B------:R-:W-:Y:S05]  /*1faa0*/  WARPSYNC.COLLECTIVE R15, `(.L_x_7409) ;  /* 0x000000000f087348 */ /* 0x000fea0003c00000 */
[----:B------:R0:W1:Y:S02]  /*1fab0*/  SHFL.IDX P6, R14, R13, R12, R11 ;  /* 0x0000000c0d0e7389 */ /* 0x00006400000c000b */
[----:B01----:R-:W-:Y:S01]  /*1fac0*/  ENDCOLLECTIVE ;  /* 0x000000000000791b */ /* 0x003fe20003800000 */
.L_x_7409:
[----:B------:R-:W-:Y:S02]  /*1fad0*/  @P0 IMAD R8, R5, 0x2, R22 ;  /* 0x0000000205080824 */ /* 0x000fe400078e0216 */
[----:B------:R-:W-:Y:S02]  /*1fae0*/  IMAD.MOV.U32 R13, RZ, RZ, R0 ;  /* 0x000000ffff0d7224 */ /* 0x000fe400078e0000 */
[----:B------:R-:W-:Y:S02]  /*1faf0*/  IMAD.MOV.U32 R12, RZ, RZ, 0x7 ;  /* 0x00000007ff0c7424 */ /* 0x000fe400078e00ff */
[----:B------:R-:W-:-:S07]  /*1fb00*/  IMAD.MOV.U32 R3, RZ, RZ, R14 ;  /* 0x000000ffff037224 */ /* 0x000fce00078e000e */
[----:B------:R-:W-:Y:S05]  /*1fb10*/  WARPSYNC.COLLECTIVE R15, `(.L_x_7410) ;  /* 0x000000000f087348 */ /* 0x000fea0003c00000 */
[----:B------:R0:W1:Y:S02]  /*1fb20*/  SHFL.IDX P6, R14, R13, R12, R11 ;  /* 0x0000000c0d0e7389 */ /* 0x00006400000c000b */
[----:B01----:R-:W-:Y:S01]  /*1fb30*/  ENDCOLLECTIVE ;  /* 0x000000000000791b */ /* 0x003fe20003800000 */
.L_x_7410:
        /* <DEDUP_REMOVED lines=10> */
.L_x_7411:
[----:B------:R-:W-:Y:S01]  /*1fbe0*/  @!PT LDS RZ, [RZ] ;  /* 0x00000000fffff984 */ /* 0x000fe20000000800 */
[----:B------:R-:W-:Y:S01]  /*1fbf0*/  @!PT LDS RZ, [RZ] ;  /* 0x00000000fffff984 */ /* 0x000fe20000000800 */
[----:B------:R-:W-:Y:S01]  /*1fc00*/  @!PT LDS RZ, [RZ] ;  /* 0x00000000fffff984 */ /* 0x000fe20000000800 */
[----:B------:R-:W-:Y:S04]  /*1fc10*/  @P0 LDGSTS.E.BYPASS.LTC128B.128 [R8+0x1b400], desc[UR42][R2.64], !P3 ;  /* 0x1b40000002080fae */ /* 0x000fe8000d901d6a */
[----:B------:R0:W-:Y:S02]  /*1fc20*/  @P0 LDGSTS.E.BYPASS.LTC128B.128 [R8+0x1f400], desc[UR42][R2.64+0x80], !P2 ;  /* 0x1f40008002080fae */ /* 0x0001e4000d101d6a */
[----:B0-----:R-:W-:Y:S01]  /*1fc30*/  MOV R2, R14 ;  /* 0x0000000e00027202 */ /* 0x001fe20000000f00 */
[----:B------:R-:W-:Y:S06]  /*1fc40*/  BRA `(.L_x_7412) ;  /* 0xffffff9800a47947 */ /* 0x000fec000383ffff */
.L_x_7223:
        /* <DEDUP_REMOVED lines=9> */
.L_x_7413:
[C---:B------:R-:W-:Y:S01]  /*1fce0*/  VIADD R7, R4.reuse, 0x10 ;  /* 0x0000001004077836 */ /* 0x040fe20000000000 */
[----:B------:R-:W-:Y:S01]  /*1fcf0*/  ISETP.GE.AND P3, PT, R4, R6, PT ;  /* 0x000000060400720c */ /* 0x000fe20003f66270 */
[----:B------:R-:W-:Y:S02]  /*1fd00*/  IMAD.MOV.U32 R13, RZ, RZ, R0 ;  /* 0x000000ffff0d7224 */ /* 0x000fe400078e0000 */
[----:B------:R-:W-:-:S10]  /*1fd10*/  IMAD.MOV.U32 R2, RZ, RZ, R14 ;  /* 0x000000ffff027224 */ /* 0x000fd400078e000e */
[----:B------:R-:W-:Y:S05]  /*1fd20*/  WARPSYNC.COLLECTIVE R15, `(.L_x_7414) ;  /* 0x000000000f087348 */ /* 0x000fea0003c00000 */
[----:B------:R0:W1:Y:S02]  /*1fd30*/  SHFL.IDX P6, R14, R13, R12, R11 ;  /* 0x0000000c0d0e7389 */ /* 0x00006400000c000b */
[----:B01----:R-:W-:Y:S01]  /*1fd40*/  ENDCOLLECTIVE ;  /* 0x000000000000791b */ /* 0x003fe20003800000 */
.L_x_7414:
        /* <DEDUP_REMOVED lines=8> */
.L_x_7415:
        /* <DEDUP_REMOVED lines=11> */
.L_x_7416:
        /* <DEDUP_REMOVED lines=8> */
.L_x_7417:
[----:B------:R-:W-:Y:S01]  /*1ff00*/  @!P3 IMAD.MOV.U32 R3, RZ, RZ, R7 ;  /* 0x000000ffff03b224 */ /* 0x000fe200078e0007 */
[----:B------:R-:W-:-:S04]  /*1ff10*/  IADD3 R7, R4, 0x20, RZ ;  /* 0x0000002004077810 */ /* 0x000fc80007ffe0ff */
        /* <DEDUP_REMOVED lines=11> */
.L_x_7418:
        /* <DEDUP_REMOVED lines=8> */
.L_x_7419:
        /* <DEDUP_REMOVED lines=13> */
.L_x_7420:
        /* <DEDUP_REMOVED lines=8> */
.L_x_7421:
        /* <DEDUP_REMOVED lines=13> */
.L_x_7422:
        /* <DEDUP_REMOVED lines=8> */
.L_x_7423:
        /* <DEDUP_REMOVED lines=13> */
.L_x_7424:
        /* <DEDUP_REMOVED lines=8> */
.L_x_7425:
[----:B------:R-:W-:-:S05]  /*20440*/  @!P3 IMAD.MOV.U32 R3, RZ, RZ, R7 ;  /* 0x000000ffff03b224 */ /* 0x000fca00078e0007 */
[----:B------:R-:W-:Y:S01]  /*20450*/  @!PT LDS RZ, [RZ] ;  /* 0x00000000fffff984 */ /* 0x000fe20000000800 */
[----:B------:R-:W-:Y:S01]  /*20460*/  @!PT LDS RZ, [RZ] ;  /* 0x00000000fffff984 */ /* 0x000fe20000000800 */
[----:B------:R-:W-:Y:S01]  /*20470*/  @!PT LDS RZ, [RZ] ;  /* 0x00000000fffff984 */ /* 0x000fe20000000800 */
[----:B------:R-:W-:Y:S04]  /*20480*/  @!P3 LDGSTS.E.BYPASS.LTC128B.128 [R9+0x12c00], desc[UR42][R2.64], !P0 ;  /* 0x12c000000209bfae */ /* 0x000fe8000c101d6a */
[----:B------:R0:W-:Y:S01]  /*20490*/  @!P3 LDGSTS.E.BYPASS.LTC128B.128 [R9+0x16c00], desc[UR42][R2.64+0x80], !P1 ;  /* 0x16c000800209bfae */ /* 0x0001e2000c901d6a */
[----:B------:R-:W-:Y:S01]  /*204a0*/  IMAD.MOV.U32 R13, RZ, RZ, R0 ;  /* 0x000000ffff0d7224 */ /* 0x000fe200078e0000 */
[----:B0-----:R-:W-:Y:S01]  /*204b0*/  IADD3 R3, R4, 0x60, RZ ;  /* 0x0000006004037810 */ /* 0x001fe20007ffe0ff */
[----:B------:R-:W-:-:S07]  /*204c0*/  IMAD.MOV.U32 R2, RZ, RZ, R14 ;  /* 0x000000ffff027224 */ /* 0x000fce00078e000e */
[----:B------:R-:W-:Y:S05]  /*204d0*/  WARPSYNC.COLLECTIVE R15, `(.L_x_7426) ;  /* 0x000000000f087348 */ /* 0x000fea0003c00000 */
[----:B------:R0:W1:Y:S02]  /*204e0*/  SHFL.IDX P6, R14, R13, R12, R11 ;  /* 0x0000000c0d0e7389 */ /* 0x00006400000c000b */
[----:B01----:R-:W-:Y:S01]  /*204f0*/  ENDCOLLECTIVE ;  /* 0x000000000000791b */ /* 0x003fe20003800000 */
.L_x_7426:
[----:B------:R-:W-:Y:S01]  /*20500*/  ISETP.GE.AND P3, PT, R3, R6, PT ;  /* 0x000000060300720c */ /* 0x000fe20003f66270 */
[----:B------:R-:W-:Y:S02]  /*20510*/  IMAD.MOV.U32 R13, RZ, RZ, R5 ;  /* 0x000000ffff0d7224 */ /* 0x000fe400078e0005 */
[----:B------:R-:W-:-:S10]  /*20520*/  IMAD.MOV.U32 R12, RZ, RZ, 0x7 ;  /* 0x00000007ff0c7424 */ /* 0x000fd400078e00ff */
[----:B------:R-:W-:-:S05]  /*20530*/  @!P3 LEA R14, P2, R31, R14, 0x1 ;  /* 0x0000000e1f0eb211 */ /* 0x000fca00078408ff */
[----:B------:R-:W-:Y:S02]  /*20540*/  @!P3 IMAD.X R7, RZ, RZ, R2, P2 ;  /* 0x000000ffff07b224 */ /* 0x000fe400010e0602 */
[----:B------:R-:W-:-:S07]  /*20550*/  @!P3 IMAD.MOV.U32 R2, RZ, RZ, R14 ;  /* 0x000000ffff02b224 */ /* 0x000fce00078e000e */
[----:B------:R-:W-:Y:S05]  /*20560*/  WARPSYNC.COLLECTIVE R15, `(.L_x_7427) ;  /* 0x000000000f087348 */ /* 0x000fea0003c00000 */
[----:B------:R0:W1:Y:S02]  /*20570*/  SHFL.IDX P6, R14, R13, R12, R11 ;  /* 0x0000000c0d0e7389 */ /* 0x00006400000c000b */
[----:B01----:R-:W-:Y:S01]  /*20580*/  ENDCOLLECTIVE ;  /* 0x000000000000791b */ /* 0x003fe20003800000 */
.L_x_7427:
        /* <DEDUP_REMOVED lines=11> */
.L_x_7428:
[----:B------:R-:W-:Y:S05]  /*20640*/  BRA `(.L_x_7429) ;  /* 0xffffff9c00087947 */ /* 0x000fea000383ffff */
.L_x_7228:
[----:B0-----:R0:W1:Y:S02]  /*20650*/  SYNCS.PHASECHK.TRANS64.TRYWAIT P0, [R22+URZ+0x28820], R3 ;  /* 0x02882003160075a7 */ /* 0x001064000800017f */
[----:B-1----:R-:W-:Y:S05]  /*20660*/  @!P0 NANOSLEEP.SYNCS 0x989680 ;  /* 0x009896800000895d */ /* 0x002fea0003900000 */
[----:B------:R-:W1:Y:S02]  /*20670*/  @!P0 SYNCS.PHASECHK.TRANS64 P0, [R22+URZ+0x28820], R3 ;  /* 0x02882003160085a7 */ /* 0x000e64000800007f */
[----:B-1----:R-:W-:Y:S05]  /*20680*/  @!P0 BRA `(.L_x_7228) ;  /* 0xfffffffc00f08947 */ /* 0x002fea000383ffff */
[----:B------:R-:W-:Y:S05]  /*20690*/  BRA `(.L_x_7430) ;  /* 0xffffff9c00807947 */ /* 0x000fea000383ffff */
.L_x_7233:
[----:B0-----:R0:W1:Y:S02]  /*206a0*/  SYNCS.PHASECHK.TRANS64.TRYWAIT P0, [R6+URZ+0x28840], R3 ;  /* 0x02884003060075a7 */ /* 0x001064000800017f */
[----:B-1----:R-:W-:Y:S05]  /*206b0*/  @!P0 NANOSLEEP.SYNCS 0x989680 ;  /* 0x009896800000895d */ /* 0x002fea0003900000 */
[----:B------:R-:W1:Y:S02]  /*206c0*/  @!P0 SYNCS.PHASECHK.TRANS64 P0, [R6+URZ+0x28840], R3 ;  /* 0x02884003060085a7 */ /* 0x000e64000800007f */
[----:B-1----:R-:W-:Y:S05]  /*206d0*/  @!P0 BRA `(.L_x_7233) ;  /* 0xfffffffc00f08947 */ /* 0x002fea000383ffff */
[----:B------:R-:W-:Y:S05]  /*206e0*/  BRA `(.L_x_7431) ;  /* 0xffffffa000487947 */ /* 0x000fea000383ffff */
.L_x_7234:
[----:B------:R-:W-:Y:S01]  /*206f0*/  BSSY B1, `(.L_x_7432) ;  /* 0x0000008000017945 */ /* 0x000fe20003800000 */
[----:B------:R-:W-:Y:S01]  /*20700*/  IMAD.MOV.U32 R13, RZ, RZ, R9 ;  /* 0x000000ffff0d7224 */ /* 0x000fe200078e0009 */
[----:B------:R-:W-:Y:S01]  /*20710*/  MOV R12, RZ ;  /* 0x000000ff000c7202 */ /* 0x000fe20000000f00 */
[----:B------:R-:W-:Y:S02]  /*20720*/  IMAD.MOV.U32 R11, RZ, RZ, 0x181f ;  /* 0x0000181fff0b7424 */ /* 0x000fe400078e00ff */
[----:B------:R-:W-:-:S07]  /*20730*/  IMAD.MOV.U32 R15, RZ, RZ, -0x1 ;  /* 0xffffffffff0f7424 */ /* 0x000fce00078e00ff */
[----:B--2---:R-:W-:Y:S05]  /*20740*/  WARPSYNC.COLLECTIVE R15, `(.L_x_7433) ;  /* 0x000000000f087348 */ /* 0x004fea0003c00000 */
[----:B--2---:R0:W1:Y:S02]  /*20750*/  SHFL.IDX P6, R14, R13, R12, R11 ;  /* 0x0000000c0d0e7389 */ /* 0x00406400000c000b */
[----:B01----:R-:W-:Y:S01]  /*20760*/  ENDCOLLECTIVE ;  /* 0x000000000000791b */ /* 0x003fe20003800000 */
.L_x_7433:
[----:B------:R-:W-:Y:S05]  /*20770*/  BSYNC B1 ;  /* 0x0000000000017941 */ /* 0x000fea0003800000 */
.L_x_7432:
        /* <DEDUP_REMOVED lines=10> */
.L_x_7434:
[----:B------:R-:W-:Y:S02]  /*20820*/  IMAD.MOV.U32 R13, RZ, RZ, R9 ;  /* 0x000000ffff0d7224 */ /* 0x000fe400078e0009 */
[----:B------:R-:W-:Y:S02]  /*20830*/  IMAD.MOV.U32 R12, RZ, RZ, 0x1 ;  /* 0x00000001ff0c7424 */ /* 0x000fe400078e00ff */
[----:B------:R-:W-:-:S07]  /*20840*/  IMAD.MOV.U32 R2, RZ, RZ, R14 ;  /* 0x000000ffff027224 */ /* 0x000fce00078e000e */
[----:B------:R-:W-:Y:S05]  /*20850*/  WARPSYNC.COLLECTIVE R15, `(.L_x_7435) ;  /* 0x000000000f087348 */ /* 0x000fea0003c00000 */
[----:B------:R0:W1:Y:S02]  /*20860*/  SHFL.IDX P6, R14, R13, R12, R11 ;  /* 0x0000000c0d0e7389 */ /* 0x00006400000c000b */
[----:B01----:R-:W-:Y:S01]  /*20870*/  ENDCOLLECTIVE ;  /* 0x000000000000791b */ /* 0x003fe20003800000 */
.L_x_7435:
        /* <DEDUP_REMOVED lines=12> */
.L_x_7436:
[----:B------:R-:W-:Y:S01]  /*20940*/  MOV R13, R9 ;  /* 0x00000009000d7202 */ /* 0x000fe20000000f00 */
[----:B------:R-:W-:Y:S02]  /*20950*/  IMAD.MOV.U32 R12, RZ, RZ, 0x2 ;  /* 0x00000002ff0c7424 */ /* 0x000fe400078e00ff */
[----:B------:R-:W-:-:S07]  /*20960*/  IMAD.MOV.U32 R2, RZ, RZ, R14 ;  /* 0x000000ffff027224 */ /* 0x000fce00078e000e */
[----:B------:R-:W-:Y:S05]  /*20970*/  WARPSYNC.COLLECTIVE R15, `(.L_x_7437) ;  /* 0x000000000f087348 */ /* 0x000fea0003c00000 */
[----:B------:R0:W1:Y:S02]  /*20980*/  SHFL.IDX P6, R14, R13, R12, R11 ;  /* 0x0000000c0d0e7389 */ /* 0x00006400000c000b */
[----:B01----:R-:W-:Y:S01]  /*20990*/  ENDCOLLECTIVE ;  /* 0x000000000000791b */ /* 0x003fe20003800000 */
.L_x_7437:
        /* <DEDUP_REMOVED lines=12> */
.L_x_7438:
[----:B------:R-:W-:Y:S02]  /*20a60*/  IMAD.MOV.U32 R13, RZ, RZ, R9 ;  /* 0x000000ffff0d7224 */ /* 0x000fe400078e0009 */
[----:B------:R-:W-:Y:S02]  /*20a70*/  IMAD.MOV.U32 R12, RZ, RZ, 0x3 ;  /* 0x00000003ff0c7424 */ /* 0x000fe400078e00ff */
[----:B------:R-:W-:-:S07]  /*20a80*/  IMAD.MOV.U32 R2, RZ, RZ, R14 ;  /* 0x000000ffff027224 */ /* 0x000fce00078e000e */
[----:B------:R-:W-:Y:S05]  /*20a90*/  WARPSYNC.COLLECTIVE R15, `(.L_x_7439) ;  /* 0x000000000f087348 */ /* 0x000fea0003c00000 */
[----:B------:R0:W1:Y:S02]  /*20aa0*/  SHFL.IDX P6, R14, R13, R12, R11 ;  /* 0x0000000c0d0e7389 */ /* 0x00006400000c000b */
[----:B01----:R-:W-:Y:S01]  /*20ab0*/  ENDCOLLECTIVE ;  /* 0x000000000000791b */ /* 0x003fe20003800000 */
.L_x_7439:
[----:B------:R-:W-:-:S05]  /*20ac0*/  IADD3 R2, P0, R2, R5, RZ ;  /* 0x0000000502027210 */ /* 0x000fca0007f1e0ff */
[----:B------:R-:W-:-:S05]  /*20ad0*/  IMAD.X R3, RZ, RZ, R3, P0 ;  /* 0x000000ffff037224 */ /* 0x000fca00000e0603 */
[----:B------:R-:W-:Y:S01]  /*20ae0*/  @!PT LDS RZ, [RZ] ;  /* 0x00000000fffff984 */ /* 0x000fe20000000800 */
[----:B------:R-:W-:Y:S01]  /*20af0*/  @!PT LDS RZ, [RZ] ;  /* 0x00000000fffff984 */ /* 0x000fe20000000800 */
[----:B------:R-:W-:Y:S01]  /*20b00*/  @!PT LDS RZ, [RZ] ;  /* 0x00000000fffff984 */ /* 0x000fe20000000800 */
[----:B------:R-:W-:Y:S01]  /*20b10*/  LDGSTS.E.BYPASS.LTC128B.128 [R8+0x19400], desc[UR42][R2.64], !P4 ;  /* 0x1940000002087fae */ /* 0x000fe2000e101d6a */
[----:B------:R-:W-:-:S03]  /*20b20*/  MOV R13, R7 ;  /* 0x00000007000d7202 */ /* 0x000fc60000000f00 */
[----:B------:R0:W-:Y:S02]  /*20b30*/  LDGSTS.E.BYPASS.LTC128B.128 [R8+0x1d400], desc[UR42][R2.64+0x80], !P3 ;  /* 0x1d40008002087fae */ /* 0x0001e4000d901d6a */
[----:B0-----:R-:W-:-:S07]  /*20b40*/  IMAD.MOV.U32 R3, RZ, RZ, R14 ;  /* 0x000000ffff037224 */ /* 0x001fce00078e000e */
[----:B------:R-:W-:Y:S05]  /*20b50*/  WARPSYNC.COLLECTIVE R15, `(.L_x_7440) ;  /* 0x000000000f087348 */ /* 0x000fea0003c00000 */
[----:B------:R0:W1:Y:S02]  /*20b60*/  SHFL.IDX P6, R14, R13, R12, R11 ;  /* 0x0000000c0d0e7389 */ /* 0x00006400000c000b */
[----:B01----:R-:W-:Y:S01]  /*20b70*/  ENDCOLLECTIVE ;  /* 0x000000000000791b */ /* 0x003fe20003800000 */
.L_x_7440:
[----:B------:R-:W-:Y:S02]  /*20b80*/  IMAD.MOV.U32 R13, RZ, RZ, R9 ;  /* 0x000000ffff0d7224 */ /* 0x000fe400078e0009 */
[----:B------:R-:W-:Y:S02]  /*20b90*/  IMAD.MOV.U32 R12, RZ, RZ, 0x4 ;  /* 0x00000004ff0c7424 */ /* 0x000fe400078e00ff */
[----:B------:R-:W-:-:S07]  /*20ba0*/  IMAD.MOV.U32 R2, RZ, RZ, R14 ;  /* 0x000000ffff027224 */ /* 0x000fce00078e000e */
[----:B------:R-:W-:Y:S05]  /*20bb0*/  WARPSYNC.COLLECTIVE R15, `(.L_x_7441) ;  /* 0x000000000f087348 */ /* 0x000fea0003c00000 */
[----:B------:R0:W1:Y:S02]  /*20bc0*/  SHFL.IDX P6, R14, R13, R12, R11 ;  /* 0x0000000c0d0e7389 */ /* 0x00006400000c000b */
[----:B01----:R-:W-:Y:S01]  /*20bd0*/  ENDCOLLECTIVE ;  /* 0x000000000000791b */ /* 0x003fe20003800000 */
.L_x_7441:
        /* <DEDUP_REMOVED lines=12> */
.L_x_7442:
[----:B------:R-:W-:Y:S01]  /*20ca0*/  MOV R13, R9 ;  /* 0x00000009000d7202 */ /* 0x000fe20000000f00 */
[----:B------:R-:W-:Y:S02]  /*20cb0*/  IMAD.MOV.U32 R12, RZ, RZ, 0x5 ;  /* 0x00000005ff0c7424 */ /* 0x000fe400078e00ff */
[----:B------:R-:W-:-:S07]  /*20cc0*/  IMAD.MOV.U32 R2, RZ, RZ, R14 ;  /* 0x000000ffff027224 */ /* 0x000fce00078e000e */
[----:B------:R-:W-:Y:S05]  /*20cd0*/  WARPSYNC.COLLECTIVE R15, `(.L_x_7443) ;  /* 0x000000000f087348 */ /* 0x000fea0003c00000 */
[----:B------:R0:W1:Y:S02]  /*20ce0*/  SHFL.IDX P6, R14, R13, R12, R11 ;  /* 0x0000000c0d0e7389 */ /* 0x00006400000c000b */
[----:B01----:R-:W-:Y:S01]  /*20cf0*/  ENDCOLLECTIVE ;  /* 0x000000000000791b */ /* 0x003fe20003800000 */
.L_x_7443:
        /* <DEDUP_REMOVED lines=12> */
.L_x_7444:
[----:B------:R-:W-:Y:S02]  /*20dc0*/  IMAD.MOV.U32 R13, RZ, RZ, R9 ;  /* 0x000000ffff0d7224 */ /* 0x000fe400078e0009 */
[----:B------:R-:W-:Y:S02]  /*20dd0*/  IMAD.MOV.U32 R12, RZ, RZ, 0x6 ;  /* 0x00000006ff0c7424 */ /* 0x000fe400078e00ff */
[----:B------:R-:W-:-:S07]  /*20de0*/  IMAD.MOV.U32 R2, RZ, RZ, R14 ;  /* 0x000000ffff027224 */ /* 0x000fce00078e000e */
[----:B------:R-:W-:Y:S05]  /*20df0*/  WARPSYNC.COLLECTIVE R15, `(.L_x_7445) ;  /* 0x000000000f087348 */ /* 0x000fea0003c00000 */
[----:B------:R0:W1:Y:S02]  /*20e00*/  SHFL.IDX P6, R14, R13, R12, R11 ;  /* 0x0000000c0d0e7389 */ /* 0x00006400000c000b */
[----:B01----:R-:W-:Y:S01]  /*20e10*/  ENDCOLLECTIVE ;  /* 0x000000000000791b */ /* 0x003fe20003800000 */
.L_x_7445:
        /* <DEDUP_REMOVED lines=12> */
.L_x_7446:
[----:B------:R-:W-:Y:S02]  /*20ee0*/  IMAD.MOV.U32 R13, RZ, RZ, R9 ;  /* 0x000000ffff0d7224 */ /* 0x000fe400078e0009 */
[----:B------:R-:W-:Y:S02]  /*20ef0*/  IMAD.MOV.U32 R12, RZ, RZ, 0x7 ;  /* 0x00000007ff0c7424 */ /* 0x000fe400078e00ff */
[----:B------:R-:W-:-:S07]  /*20f00*/  IMAD.MOV.U32 R2, RZ, RZ, R14 ;  /* 0x000000ffff027224 */ /* 0x000fce00078e000e */
[----:B------:R-:W-:Y:S05]  /*20f10*/  WARPSYNC.COLLECTIVE R15, `(.L_x_7447) ;  /* 0x000000000f087348 */ /* 0x000fea0003c00000 */
[----:B------:R0:W1:Y:S02]  /*20f20*/  SHFL.IDX P6, R14, R13, R12, R11 ;  /* 0x0000000c0d0e7389 */ /* 0x00006400000c000b */
[----:B01----:R-:W-:Y:S01]  /*20f30*/  ENDCOLLECTIVE ;  /* 0x000000000000791b */ /* 0x003fe20003800000 */
.L_x_7447:
[----:B------:R-:W-:-:S05]  /*20f40*/  IADD3 R2, P0, R2, R5, RZ ;  /* 0x0000000502027210 */ /* 0x000fca0007f1e0ff */
[----:B------:R-:W-:-:S05]  /*20f50*/  IMAD.X R3, RZ, RZ, R3, P0 ;  /* 0x000000ffff037224 */ /* 0x000fca00000e0603 */
        /* <DEDUP_REMOVED lines=10> */
.L_x_7448:
[----:B------:R-:W-:Y:S01]  /*21000*/  IMAD.MOV.U32 R2, RZ, RZ, R14 ;  /* 0x000000ffff027224 */ /* 0x000fe200078e000e */
[----:B------:R-:W-:Y:S06]  /*21010*/  BRA `(.L_x_7449) ;  /* 0xffffff9c00187947 */ /* 0x000fec000383ffff */
.L_x_7239:
[----:B-1----:R1:W3:Y:S02]  /*21020*/  SYNCS.PHASECHK.TRANS64.TRYWAIT P0, [R6+URZ+0x28860], R3 ;  /* 0x02886003060075a7 */ /* 0x0022e4000800017f */
[----:B---3--:R-:W-:Y:S05]  /*21030*/  @!P0 NANOSLEEP.SYNCS 0x989680 ;  /* 0x009896800000895d */ /* 0x008fea0003900000 */
[----:B------:R-:W3:Y:S02]  /*21040*/  @!P0 SYNCS.PHASECHK.TRANS64 P0, [R6+URZ+0x28860], R3 ;  /* 0x02886003060085a7 */ /* 0x000ee4000800007f */
[----:B---3--:R-:W-:Y:S05]  /*21050*/  @!P0 BRA `(.L_x_7239) ;  /* 0xfffffffc00f08947 */ /* 0x008fea000383ffff */
[----:B------:R-:W-:Y:S05]  /*21060*/  BRA `(.L_x_7450) ;  /* 0xffffff9c00747947 */ /* 0x000fea000383ffff */
.L_x_7240:
[----:B------:R-:W-:Y:S01]  /*21070*/  BSSY B1, `(.L_x_7451) ;  /* 0x0000008000017945 */ /* 0x000fe20003800000 */
[----:B------:R-:W-:Y:S01]  /*21080*/  IMAD.MOV.U32 R13, RZ, RZ, R24 ;  /* 0x000000ffff0d7224 */ /* 0x000fe200078e0018 */
[----:B------:R-:W-:Y:S01]  /*21090*/  MOV R12, RZ ;  /* 0x000000ff000c7202 */ /* 0x000fe20000000f00 */
[----:B------:R-:W-:Y:S02]  /*210a0*/  IMAD.MOV.U32 R11, RZ, RZ, 0x181f ;  /* 0x0000181fff0b7424 */ /* 0x000fe400078e00ff */
[----:B------:R-:W-:-:S07]  /*210b0*/  IMAD.MOV.U32 R15, RZ, RZ, -0x1 ;  /* 0xffffffffff0f7424 */ /* 0x000fce00078e00ff */
[----:B-12---:R-:W-:Y:S05]  /*210c0*/  WARPSYNC.COLLECTIVE R15, `(.L_x_7452) ;  /* 0x000000000f087348 */ /* 0x006fea0003c00000 */
[----:B--2---:R0:W2:Y:S02]  /*210d0*/  SHFL.IDX P6, R14, R13, R12, R11 ;  /* 0x0000000c0d0e7389 */ /* 0x0040a400000c000b */
[----:B012---:R-:W-:Y:S01]  /*210e0*/  ENDCOLLECTIVE ;  /* 0x000000000000791b */ /* 0x007fe20003800000 */
.L_x_7452:
[----:B------:R-:W-:Y:S05]  /*210f0*/  BSYNC B1 ;  /* 0x0000000000017941 */ /* 0x000fea0003800000 */
.L_x_7451:
        /* <DEDUP_REMOVED lines=9> */
.L_x_7453:
[----:B------:R-:W-:Y:S02]  /*21190*/  IMAD.MOV.U32 R13, RZ, RZ, R24 ;  /* 0x000000ffff0d7224 */ /* 0x000fe400078e0018 */
[----:B------:R-:W-:Y:S02]  /*211a0*/  IMAD.MOV.U32 R12, RZ, RZ, 0x1 ;  /* 0x00000001ff0c7424 */ /* 0x000fe400078e00ff */
[----:B------:R-:W-:-:S07]  /*211b0*/  IMAD.MOV.U32 R2, RZ, RZ, R14 ;  /* 0x000000ffff027224 */ /* 0x000fce00078e000e */
[----:B------:R-:W-:Y:S05]  /*211c0*/  WARPSYNC.COLLECTIVE R15, `(.L_x_7454) ;  /* 0x000000000f087348 */ /* 0x000fea0003c00000 */
[----:B------:R0:W1:Y:S02]  /*211d0*/  SHFL.IDX P6, R14, R13, R12, R11 ;  /* 0x0000000c0d0e7389 */ /* 0x00006400000c000b */
[----:B01----:R-:W-:Y:S01]  /*211e0*/  ENDCOLLECTIVE ;  /* 0x000000000000791b */ /* 0x003fe20003800000 */
.L_x_7454:
[----:B------:R-:W-:-:S04]  /*211f0*/  IADD3 R2, P0, R2, R5, RZ ;  /* 0x0000000502027210 */ /* 0x000fc80007f1e0ff */
        /* <DEDUP_REMOVED lines=13> */
.L_x_7455:
[----:B------:R-:W-:Y:S01]  /*212d0*/  IMAD.MOV.U32 R13, RZ, RZ, R24 ;  /* 0x000000ffff0d7224 */ /* 0x000fe200078e0018 */
[----:B------:R-:W-:Y:S01]  /*212e0*/  MOV R12, 0x2 ;  /* 0x00000002000c7802 */ /* 0x000fe20000000f00 */
[----:B------:R-:W-:-:S07]  /*212f0*/  IMAD.MOV.U32 R2, RZ, RZ, R14 ;  /* 0x000000ffff027224 */ /* 0x000fce00078e000e */
[----:B------:R-:W-:Y:S05]  /*21300*/  WARPSYNC.COLLECTIVE R15, `(.L_x_7456) ;  /* 0x000000000f087348 */ /* 0x000fea0003c00000 */
[----:B------:R0:W1:Y:S02]  /*21310*/  SHFL.IDX P6, R14, R13, R12, R11 ;  /* 0x0000000c0d0e7389 */ /* 0x00006400000c000b */
[----:B01----:R-:W-:Y:S01]  /*21320*/  ENDCOLLECTIVE ;  /* 0x000000000000791b */ /* 0x003fe20003800000 */
.L_x_7456:
        /* <DEDUP_REMOVED lines=14> */
.L_x_7457:
[----:B------:R-:W-:Y:S02]  /*21410*/  IMAD.MOV.U32 R13, RZ, RZ, R24 ;  /* 0x000000ffff0d7224 */ /* 0x000fe400078e0018 */
[----:B------:R-:W-:Y:S02]  /*21420*/  IMAD.MOV.U32 R12, RZ, RZ, 0x3 ;  /* 0x00000003ff0c7424 */ /* 0x000fe400078e00ff */
[----:B------:R-:W-:-:S07]  /*21430*/  IMAD.MOV.U32 R2, RZ, RZ, R14 ;  /* 0x000000ffff027224 */ /* 0x000fce00078e000e */
[----:B------:R-:W-:Y:S05]  /*21440*/  WARPSYNC.COLLECTIVE R15, `(.L_x_7458) ;  /* 0x000000000f087348 */ /* 0x000fea0003c00000 */
[----:B------:R0:W1:Y:S02]  /*21450*/  SHFL.IDX P6, R14, R13, R12, R11 ;  /* 0x0000000c0d0e7389 */ /* 0x00006400000c000b */
[----:B01----:R-:W-:Y:S01]  /*21460*/  ENDCOLLECTIVE ;  /* 0x000000000000791b */ /* 0x003fe20003800000 */
.L_x_7458:
        /* <DEDUP_REMOVED lines=14> */
.L_x_7459:
[----:B------:R-:W-:Y:S02]  /*21550*/  IMAD.MOV.U32 R13, RZ, RZ, R24 ;  /* 0x000000ffff0d7224 */ /* 0x000fe400078e0018 */
[----:B------:R-:W-:Y:S01]  /*21560*/  IMAD.MOV.U32 R12, RZ, RZ, 0x4 ;  /* 0x00000004ff0c7424 */ /* 0x000fe200078e00ff */
[----:B------:R-:W-:-:S07]  /*21570*/  MOV R2, R14 ;  /* 0x0000000e00027202 */ /* 0x000fce0000000f00 */
[----:B------:R-:W-:Y:S05]  /*21580*/  WARPSYNC.COLLECTIVE R15, `(.L_x_7460) ;  /* 0x000000000f087348 */ /* 0x000fea0003c00000 */
[----:B------:R0:W1:Y:S02]  /*21590*/  SHFL.IDX P6, R14, R13, R12, R11 ;  /* 0x0000000c0d0e7389 */ /* 0x00006400000c000b */
[----:B01----:R-:W-:Y:S01]  /*215a0*/  ENDCOLLECTIVE ;  /* 0x000000000000791b */ /* 0x003fe20003800000 */
.L_x_7460:
        /* <DEDUP_REMOVED lines=14> */
.L_x_7461:
[----:B------:R-:W-:Y:S01]  /*21690*/  IMAD.MOV.U32 R13, RZ, RZ, R24 ;  /* 0x000000ffff0d7224 */ /* 0x000fe200078e0018 */
[----:B------:R-:W-:Y:S01]  /*216a0*/  MOV R12, 0x5 ;  /* 0x00000005000c7802 */ /* 0x000fe20000000f00 */
[----:B------:R-:W-:-:S07]  /*216b0*/  IMAD.MOV.U32 R2, RZ, RZ, R14 ;  /* 0x000000ffff027224 */ /* 0x000fce00078e000e */
[----:B------:R-:W-:Y:S05]  /*216c0*/  WARPSYNC.COLLECTIVE R15, `(.L_x_7462) ;  /* 0x000000000f087348 */ /* 0x000fea0003c00000 */
[----:B------:R0:W1:Y:S02]  /*216d0*/  SHFL.IDX P6, R14, R13, R12, R11 ;  /* 0x0000000c0d0e7389 */ /* 0x00006400000c000b */
[----:B01----:R-:W-:Y:S01]  /*216e0*/  ENDCOLLECTIVE ;  /* 0x000000000000791b */ /* 0x003fe20003800000 */
.L_x_7462:
        /* <DEDUP_REMOVED lines=14> */
.L_x_7463:
[----:B------:R-:W-:Y:S02]  /*217d0*/  IMAD.MOV.U32 R13, RZ, RZ, R24 ;  /* 0x000000ffff0d7224 */ /* 0x000fe400078e0018 */
[----:B------:R-:W-:Y:S02]  /*217e0*/  IMAD.MOV.U32 R12, RZ, RZ, 0x6 ;  /* 0x00000006ff0c7424 */ /* 0x000fe400078e00ff */
[----:B------:R-:W-:-:S07]  /*217f0*/  IMAD.MOV.U32 R2, RZ, RZ, R14 ;  /* 0x000000ffff027224 */ /* 0x000fce00078e000e */
[----:B------:R-:W-:Y:S05]  /*21800*/  WARPSYNC.COLLECTIVE R15, `(.L_x_7464) ;  /* 0x000000000f087348 */ /* 0x000fea0003c00000 */
[----:B------:R0:W1:Y:S02]  /*21810*/  SHFL.IDX P6, R14, R13, R12, R11 ;  /* 0x0000000c0d0e7389 */ /* 0x00006400000c000b */
[----:B01----:R-:W-:Y:S01]  /*21820*/  ENDCOLLECTIVE ;  /* 0x000000000000791b */ /* 0x003fe20003800000 */
.L_x_7464:
        /* <DEDUP_REMOVED lines=14> */
.L_x_7465:
[----:B------:R-:W-:Y:S02]  /*21910*/  IMAD.MOV.U32 R13, RZ, RZ, R24 ;  /* 0x000000ffff0d7224 */ /* 0x000fe400078e0018 */
[----:B------:R-:W-:Y:S01]  /*21920*/  IMAD.MOV.U32 R12, RZ, RZ, 0x7 ;  /* 0x00000007ff0c7424 */ /* 0x000fe200078e00ff */
[----:B------:R-:W-:-:S07]  /*21930*/  MOV R2, R14 ;  /* 0x0000000e00027202 */ /* 0x000fce0000000f00 */
[----:B------:R-:W-:Y:S05]  /*21940*/  WARPSYNC.COLLECTIVE R15, `(.L_x_7466) ;  /* 0x000000000f087348 */ /* 0x000fea0003c00000 */
[----:B------:R0:W1:Y:S02]  /*21950*/  SHFL.IDX P6, R14, R13, R12, R11 ;  /* 0x0000000c0d0e7389 */ /* 0x00006400000c000b */
[----:B01----:R-:W-:Y:S01]  /*21960*/  ENDCOLLECTIVE ;  /* 0x000000000000791b */ /* 0x003fe20003800000 */
.L_x_7466:
        /* <DEDUP_REMOVED lines=13> */
.L_x_7467:
[----:B------:R-:W-:Y:S01]  /*21a40*/  @!PT LDS RZ, [RZ] ;  /* 0x00000000fffff984 */ /* 0x000fe20000000800 */
[----:B------:R-:W-:Y:S01]  /*21a50*/  @!PT LDS RZ, [RZ] ;  /* 0x00000000fffff984 */ /* 0x000fe20000000800 */
[----:B------:R-:W-:Y:S01]  /*21a60*/  @!PT LDS RZ, [RZ] ;  /* 0x00000000fffff984 */ /* 0x000fe20000000800 */
[----:B------:R1:W-:Y:S01]  /*21a70*/  LDGSTS.E.BYPASS.LTC128B.128 [R7+0x7400], desc[UR42][R2.64+0x80], !P0 ;  /* 0x0740008002077fae */ /* 0x0003e2000c101d6a */
[----:B------:R-:W-:Y:S05]  /*21a80*/  BRA `(.L_x_7468) ;  /* 0xffffff9400fc7947 */ /* 0x000fea000383ffff */
.L_x_7248:
[----:B0-----:R0:W1:Y:S02]  /*21a90*/  SYNCS.PHASECHK.TRANS64.TRYWAIT P0, [R0+URZ+0x28860], R3 ;  /* 0x02886003000075a7 */ /* 0x001064000800017f */
[----:B-1----:R-:W-:Y:S05]  /*21aa0*/  @!P0 NANOSLEEP.SYNCS 0x989680 ;  /* 0x009896800000895d */ /* 0x002fea0003900000 */
[----:B------:R-:W1:Y:S02]  /*21ab0*/  @!P0 SYNCS.PHASECHK.TRANS64 P0, [R0+URZ+0x28860], R3 ;  /* 0x02886003000085a7 */ /* 0x000e64000800007f */
[----:B-1----:R-:W-:Y:S05]  /*21ac0*/  @!P0 BRA `(.L_x_7248) ;  /* 0xfffffffc00f08947 */ /* 0x002fea000383ffff */
[----:B------:R-:W-:Y:S05]  /*21ad0*/  BRA `(.L_x_7469) ;  /* 0xffffff9c00107947 */ /* 0x000fea000383ffff */
.L_x_7249:
[----:B------:R-:W-:Y:S01]  /*21ae0*/  BSSY B0, `(.L_x_7470) ;  /* 0x0000008000007945 */ /* 0x000fe20003800000 */
[----:B------:R-:W-:Y:S01]  /*21af0*/  IMAD.MOV.U32 R13, RZ, RZ, R24 ;  /* 0x000000ffff0d7224 */ /* 0x000fe200078e0018 */
[----:B------:R-:W-:Y:S01]  /*21b00*/  MOV R15, 0xffffffff ;  /* 0xffffffff000f7802 */ /* 0x000fe20000000f00 */
[----:B------:R-:W-:Y:S02]  /*21b10*/  IMAD.MOV.U32 R12, RZ, RZ, RZ ;  /* 0x000000ffff0c7224 */ /* 0x000fe400078e00ff */
[----:B------:R-:W-:-:S07]  /*21b20*/  IMAD.MOV.U32 R11, RZ, RZ, 0x181f ;  /* 0x0000181fff0b7424 */ /* 0x000fce00078e00ff */
[----:B0-2---:R-:W-:Y:S05]  /*21b30*/  WARPSYNC.COLLECTIVE R15, `(.L_x_7471) ;  /* 0x000000000f087348 */ /* 0x005fea0003c00000 */
[----:B--2---:R1:W2:Y:S02]  /*21b40*/  SHFL.IDX P6, R14, R13, R12, R11 ;  /* 0x0000000c0d0e7389 */ /* 0x0042a400000c000b */
[----:B012---:R-:W-:Y:S01]  /*21b50*/  ENDCOLLECTIVE ;  /* 0x000000000000791b */ /* 0x007fe20003800000 */
.L_x_7471:
[----:B------:R-:W-:Y:S05]  /*21b60*/  BSYNC B0 ;  /* 0x0000000000007941 */ /* 0x000fea0003800000 */
.L_x_7470:
        /* <DEDUP_REMOVED lines=9> */
.L_x_7472:
[----:B------:R-:W-:Y:S01]  /*21c00*/  ULDC UR4, c[0x0][0x2f4] ;  /* 0x0000bd0000047ab9 */ /* 0x000fe20000000800 */
[----:B------:R-:W-:Y:S01]  /*21c10*/  IMAD R4, R9, 0x2, R22 ;  /* 0x0000000209047824 */ /* 0x000fe200078e0216 */
[----:B------:R-:W-:Y:S02]  /*21c20*/  ISETP.GE.AND P1, PT, R31, UR4, PT ;  /* 0x000000041f007c0c */ /* 0x000fe4000bf26270 */
[----:B------:R-:W-:Y:S02]  /*21c30*/  ISETP.GE.AND P0, PT, R30, UR4, PT ;  /* 0x000000041e007c0c */ /* 0x000fe4000bf06270 */
[C---:B------:R-:W-:Y:S02]  /*21c40*/  ISETP.LT.OR P3, PT, R6.reuse, 0x1, P1 ;  /* 0x000000010600780c */ /* 0x040fe40000f61670 */
[----:B------:R-:W-:Y:S02]  /*21c50*/  ISETP.LT.OR P4, PT, R6, 0x1, P0 ;  /* 0x000000010600780c */ /* 0x000fe40000781670 */
[----:B------:R-:W-:Y:S01]  /*21c60*/  MOV R13, R24 ;  /* 0x00000018000d7202 */ /* 0x000fe20000000f00 */
[----:B------:R-:W-:Y:S01]  /*21c70*/  IMAD.MOV.U32 R12, RZ, RZ, 0x1 ;  /* 0x00000001ff0c7424 */ /* 0x000fe200078e00ff */
[----:B------:R-:W-:-:S13]  /*21c80*/  IADD3 R2, P2, R14, R5, RZ ;  /* 0x000000050e027210 */ /* 0x000fda0007f5e0ff */
[----:B------:R-:W-:Y:S05]  /*21c90*/  WARPSYNC.COLLECTIVE R15, `(.L_x_7473) ;  /* 0x000000000f087348 */ /* 0x000fea0003c00000 */
[----:B------:R0:W1:Y:S02]  /*21ca0*/  SHFL.IDX P6, R14, R13, R12, R11 ;  /* 0x0000000c0d0e7389 */ /* 0x00006400000c000b */
[----:B01----:R-:W-:Y:S01]  /*21cb0*/  ENDCOLLECTIVE ;  /* 0x000000000000791b */ /* 0x003fe20003800000 */
.L_x_7473:
        /* <DEDUP_REMOVED lines=13> */
.L_x_7474:
[----:B------:R-:W-:Y:S02]  /*21d90*/  IMAD.MOV.U32 R13, RZ, RZ, R24 ;  /* 0x000000ffff0d7224 */ /* 0x000fe400078e0018 */
[----:B------:R-:W-:Y:S02]  /*21da0*/  IMAD.MOV.U32 R12, RZ, RZ, 0x2 ;  /* 0x00000002ff0c7424 */ /* 0x000fe400078e00ff */
[----:B------:R-:W-:-:S07]  /*21db0*/  IMAD.MOV.U32 R10, RZ, RZ, R14 ;  /* 0x000000ffff0a7224 */ /* 0x000fce00078e000e */
[----:B------:R-:W-:Y:S05]  /*21dc0*/  WARPSYNC.COLLECTIVE R15, `(.L_x_7475) ;  /* 0x000000000f087348 */ /* 0x000fea0003c00000 */
[----:B------:R0:W1:Y:S02]  /*21dd0*/  SHFL.IDX P6, R14, R13, R12, R11 ;  /* 0x0000000c0d0e7389 */ /* 0x00006400000c000b */
[----:B01----:R-:W-:Y:S01]  /*21de0*/  ENDCOLLECTIVE ;  /* 0x000000000000791b */ /* 0x003fe20003800000 */
.L_x_7475:
        /* <DEDUP_REMOVED lines=14> */
.L_x_7476:
[----:B------:R-:W-:Y:S02]  /*21ed0*/  IMAD.MOV.U32 R13, RZ, RZ, R24 ;  /* 0x000000ffff0d7224 */ /* 0x000fe400078e0018 */
[----:B------:R-:W-:Y:S01]  /*21ee0*/  IMAD.MOV.U32 R12, RZ, RZ, 0x3 ;  /* 0x00000003ff0c7424 */ /* 0x000fe200078e00ff */
[----:B------:R-:W-:-:S13]  /*21ef0*/  IADD3 R2, P2, R14, R5, RZ ;  /* 0x000000050e027210 */ /* 0x000fda0007f5e0ff */
[----:B------:R-:W-:Y:S05]  /*21f00*/  WARPSYNC.COLLECTIVE R15, `(.L_x_7477) ;  /* 0x000000000f087348 */ /* 0x000fea0003c00000 */
[----:B------:R0:W1:Y:S02]  /*21f10*/  SHFL.IDX P6, R14, R13, R12, R11 ;  /* 0x0000000c0d0e7389 */ /* 0x00006400000c000b */
[----:B01----:R-:W-:Y:S01]  /*21f20*/  ENDCOLLECTIVE ;  /* 0x000000000000791b */ /* 0x003fe20003800000 */
.L_x_7477:
        /* <DEDUP_REMOVED lines=13> */
.L_x_7478:
[----:B------:R-:W-:Y:S02]  /*22000*/  IMAD.MOV.U32 R13, RZ, RZ, R24 ;  /* 0x000000ffff0d7224 */ /* 0x000fe400078e0018 */
[----:B------:R-:W-:Y:S01]  /*22010*/  IMAD.MOV.U32 R12, RZ, RZ, 0x4 ;  /* 0x00000004ff0c7424 */ /* 0x000fe200078e00ff */
[----:B------:R-:W-:-:S13]  /*22020*/  IADD3 R2, P2, R14, R5, RZ ;  /* 0x000000050e027210 */ /* 0x000fda0007f5e0ff */
[----:B------:R-:W-:Y:S05]  /*22030*/  WARPSYNC.COLLECTIVE R15, `(.L_x_7479) ;  /* 0x000000000f087348 */ /* 0x000fea0003c00000 */
[----:B------:R0:W1:Y:S02]  /*22040*/  SHFL.IDX P6, R14, R13, R12, R11 ;  /* 0x0000000c0d0e7389 */ /* 0x00006400000c000b */
[----:B01----:R-:W-:Y:S01]  /*22050*/  ENDCOLLECTIVE ;  /* 0x000000000000791b */ /* 0x003fe20003800000 */
.L_x_7479:
        /* <DEDUP_REMOVED lines=13> */
.L_x_7480:
[----:B------:R-:W-:Y:S02]  /*22130*/  IMAD.MOV.U32 R13, RZ, RZ, R24 ;  /* 0x000000ffff0d7224 */ /* 0x000fe400078e0018 */
[----:B------:R-:W-:Y:S02]  /*22140*/  IMAD.MOV.U32 R12, RZ, RZ, 0x5 ;  /* 0x00000005ff0c7424 */ /* 0x000fe400078e00ff */
[----:B------:R-:W-:-:S07]  /*22150*/  IMAD.MOV.U32 R10, RZ, RZ, R14 ;  /* 0x000000ffff0a7224 */ /* 0x000fce00078e000e */
[----:B------:R-:W-:Y:S05]  /*22160*/  WARPSYNC.COLLECTIVE R15, `(.L_x_7481) ;  /* 0x000000000f087348 */ /* 0x000fea0003c00000 */
[----:B------:R0:W1:Y:S02]  /*22170*/  SHFL.IDX P6, R14, R13, R12, R11 ;  /* 0x0000000c0d0e7389 */ /* 0x00006400000c000b */
[----:B01----:R-:W-:Y:S01]  /*22180*/  ENDCOLLECTIVE ;  /* 0x000000000000791b */ /* 0x003fe20003800000 */
.L_x_7481:
[----:B------:R-:W-:-:S05]  /*22190*/  IADD3 R2, P2, R10, R5, RZ ;  /* 0x000000050a027210 */ /* 0x000fca0007f5e0ff */
[----:B------:R-:W-:-:S05]  /*221a0*/  IMAD.X R3, RZ, RZ, R8, P2 ;  /* 0x000000ffff037224 */ /* 0x000fca00010e0608 */
[----:B------:R-:W-:Y:S01]  /*221b0*/  @!PT LDS RZ, [RZ] ;  /* 0x00000000fffff984 */ /* 0x000fe20000000800 */
[----:B------:R-:W-:Y:S01]  /*221c0*/  @!PT LDS RZ, [RZ] ;  /* 0x00000000fffff984 */ /* 0x000fe20000000800 */
[----:B------:R-:W-:Y:S01]  /*221d0*/  @!PT LDS RZ, [RZ] ;  /* 0x00000000fffff984 */ /* 0x000fe20000000800 */
[----:B------:R0:W-:Y:S01]  /*221e0*/  LDGSTS.E.BYPASS.LTC128B.128 [R4+0x2400], desc[UR42][R2.64], !P3 ;  /* 0x0240000002047fae */ /* 0x0001e2000d901d6a */
[----:B------:R-:W-:Y:S01]  /*221f0*/  IMAD.MOV.U32 R13, RZ, RZ, R23 ;  /* 0x000000ffff0d7224 */ /* 0x000fe200078e0017 */
[C---:B------:R-:W-:Y:S02]  /*22200*/  ISETP.LT.OR P3, PT, R6.reuse, 0x51, P1 ;  /* 0x000000510600780c */ /* 0x040fe40000f61670 */
[----:B------:R0:W-:Y:S01]  /*22210*/  LDGSTS.E.BYPASS.LTC128B.128 [R4+0x6400], desc[UR42][R2.64+0x80], !P4 ;  /* 0x0640008002047fae */ /* 0x0001e2000e101d6a */
[----:B------:R-:W-:Y:S01]  /*22220*/  ISETP.LT.OR P4, PT, R6, 0x51, P0 ;  /* 0x000000510600780c */ /* 0x000fe20000781670 */
[----:B------:R-:W-:-:S12]  /*22230*/  IMAD.MOV.U32 R7, RZ, RZ, R14 ;  /* 0x000000ffff077224 */ /* 0x000fd800078e000e */
[----:B0-----:R-:W-:Y:S05]  /*22240*/  WARPSYNC.COLLECTIVE R15, `(.L_x_7482) ;  /* 0x000000000f087348 */ /* 0x001fea0003c00000 */
[----:B------:R1:W2:Y:S02]  /*22250*/  SHFL.IDX P6, R14, R13, R12, R11 ;  /* 0x0000000c0d0e7389 */ /* 0x0002a400000c000b */
[----:B012---:R-:W-:Y:S01]  /*22260*/  ENDCOLLECTIVE ;  /* 0x000000000000791b */ /* 0x007fe20003800000 */
.L_x_7482:
[----:B------:R-:W-:Y:S01]  /*22270*/  MOV R13, R24 ;  /* 0x00000018000d7202 */ /* 0x000fe20000000f00 */
[----:B------:R-:W-:Y:S01]  /*22280*/  IMAD.MOV.U32 R12, RZ, RZ, 0x6 ;  /* 0x00000006ff0c7424 */ /* 0x000fe200078e00ff */
[----:B------:R-:W-:-:S13]  /*22290*/  IADD3 R2, P2, R14, R5, RZ ;  /* 0x000000050e027210 */ /* 0x000fda0007f5e0ff */
[----:B------:R-:W-:Y:S05]  /*222a0*/  WARPSYNC.COLLECTIVE R15, `(.L_x_7483) ;  /* 0x000000000f087348 */ /* 0x000fea0003c00000 */
[----:B------:R0:W1:Y:S02]  /*222b0*/  SHFL.IDX P6, R14, R13, R12, R11 ;  /* 0x0000000c0d0e7389 */ /* 0x00006400000c000b */
[----:B01----:R-:W-:Y:S01]  /*222c0*/  ENDCOLLECTIVE ;  /* 0x000000000000791b */ /* 0x003fe20003800000 */
.L_x_7483:
        /* <DEDUP_REMOVED lines=13> */
.L_x_7484:
[----:B------:R-:W-:Y:S02]  /*223a0*/  IMAD.MOV.U32 R13, RZ, RZ, R24 ;  /* 0x000000ffff0d7224 */ /* 0x000fe400078e0018 */
[----:B------:R-:W-:Y:S02]  /*223b0*/  IMAD.MOV.U32 R12, RZ, RZ, 0x7 ;  /* 0x00000007ff0c7424 */ /* 0x000fe400078e00ff */
[----:B------:R-:W-:-:S07]  /*223c0*/  IMAD.MOV.U32 R10, RZ, RZ, R14 ;  /* 0x000000ffff0a7224 */ /* 0x000fce00078e000e */
[----:B------:R-:W-:Y:S05]  /*223d0*/  WARPSYNC.COLLECTIVE R15, `(.L_x_7485) ;  /* 0x000000000f087348 */ /* 0x000fea0003c00000 */
[----:B------:R0:W1:Y:S02]  /*223e0*/  SHFL.IDX P6, R14, R13, R12, R11 ;  /* 0x0000000c0d0e7389 */ /* 0x00006400000c000b */
[----:B01----:R-:W-:Y:S01]  /*223f0*/  ENDCOLLECTIVE ;  /* 0x000000000000791b */ /* 0x003fe20003800000 */
.L_x_7485:
        /* <DEDUP_REMOVED lines=12> */
.L_x_7486:
[----:B------:R-:W-:Y:S05]  /*224c0*/  BRA `(.L_x_7487) ;  /* 0xffffff9400b07947 */ /* 0x000fea000383ffff */
.L_x_7254:
        /* <DEDUP_REMOVED lines=8> */
.L_x_7489:
[----:B------:R-:W-:Y:S05]  /*22550*/  BSYNC B0 ;  /* 0x0000000000007941 */ /* 0x000fea0003800000 */
.L_x_7488:
        /* <DEDUP_REMOVED lines=9> */
.L_x_7490:
        /* <DEDUP_REMOVED lines=15> */
[C---:B------:R-:W-:Y:S01]  /*226e0*/  ISETP.GE.U32.AND P5, PT, R9.reuse, 0x10, PT ;  /* 0x000000100900780c */ /* 0x040fe20003fa6070 */
[----:B--2---:R-:W-:Y:S01]  /*226f0*/  @!P1 IMAD.MOV.U32 R7, RZ, RZ, R6 ;  /* 0x000000ffff079224 */ /* 0x004fe200078e0006 */
[----:B------:R-:W-:Y:S01]  /*22700*/  MOV R6, RZ ;  /* 0x000000ff00067202 */ /* 0x000fe20000000f00 */
[----:B---3--:R-:W-:Y:S01]  /*22710*/  @!P1 IMAD.MOV.U32 R4, RZ, RZ, R5 ;  /* 0x000000ffff049224 */ /* 0x008fe200078e0005 */
[----:B------:R-:W-:-:S03]  /*22720*/  ISETP.NE.AND P1, PT, R9, RZ, PT ;  /* 0x000000ff0900720c */ /* 0x000fc60003f25270 */
[----:B------:R-:W-:-:S10]  /*22730*/  IMAD R13, R4, R7, RZ ;  /* 0x00000007040d7224 */ /* 0x000fd400078e02ff */
[----:B------:R-:W-:Y:S05]  /*22740*/  WARPSYNC.COLLECTIVE R15, `(.L_x_7491) ;  /* 0x000000000f087348 */ /* 0x000fea0003c00000 */
[----:B------:R0:W1:Y:S02]  /*22750*/  SHFL.UP P6, R14, R13, R12, R11 ;  /* 0x0400000c0d0e7389 */ /* 0x00006400000c000b */
[----:B01----:R-:W-:Y:S01]  /*22760*/  ENDCOLLECTIVE ;  /* 0x000000000000791b */ /* 0x003fe20003800000 */
.L_x_7491:
[----:B------:R-:W-:Y:S01]  /*22770*/  IMAD.MOV.U32 R12, RZ, RZ, 0x2 ;  /* 0x00000002ff0c7424 */ /* 0x000fe200078e00ff */
[----:B------:R-:W-:-:S04]  /*22780*/  SEL R14, R14, RZ, P1 ;  /* 0x000000ff0e0e7207 */ /* 0x000fc80000800000 */
[----:B------:R-:W-:-:S05]  /*22790*/  IADD3 R5, R13, R14, RZ ;  /* 0x0000000e0d057210 */ /* 0x000fca0007ffe0ff */
[----:B------:R-:W-:-:S07]  /*227a0*/  IMAD.MOV.U32 R13, RZ, RZ, R5 ;  /* 0x000000ffff0d7224 */ /* 0x000fce00078e0005 */
[----:B------:R-:W-:Y:S05]  /*227b0*/  WARPSYNC.COLLECTIVE R15, `(.L_x_7492) ;  /* 0x000000000f087348 */ /* 0x000fea0003c00000 */
[----:B------:R0:W1:Y:S02]  /*227c0*/  SHFL.UP P6, R14, R13, R12, R11 ;  /* 0x0400000c0d0e7389 */ /* 0x00006400000c000b */
[----:B01----:R-:W-:Y:S01]  /*227d0*/  ENDCOLLECTIVE ;  /* 0x000000000000791b */ /* 0x003fe20003800000 */
.L_x_7492:
[----:B------:R-:W-:Y:S01]  /*227e0*/  IMAD.MOV.U32 R12, RZ, RZ, 0x4 ;  /* 0x00000004ff0c7424 */ /* 0x000fe200078e00ff */
[----:B------:R-:W-:-:S05]  /*227f0*/  SEL R2, R14, RZ, P2 ;  /* 0x000000ff0e027207 */ /* 0x000fca0001000000 */
[----:B------:R-:W-:-:S04]  /*22800*/  IMAD.IADD R2, R5, 0x1, R2 ;  /* 0x0000000105027824 */ /* 0x000fc800078e0202 */
[----:B------:R-:W-:-:S07]  /*22810*/  IMAD.MOV.U32 R13, RZ, RZ, R2 ;  /* 0x000000ffff0d7224 */ /* 0x000fce00078e0002 */
[----:B------:R-:W-:Y:S05]  /*22820*/  WARPSYNC.COLLECTIVE R15, `(.L_x_7493) ;  /* 0x000000000f087348 */ /* 0x000fea0003c00000 */
[----:B------:R0:W1:Y:S02]  /*22830*/  SHFL.UP P6, R14, R13, R12, R11 ;  /* 0x0400000c0d0e7389 */ /* 0x00006400000c000b */
[----:B01----:R-:W-:Y:S01]  /*22840*/  ENDCOLLECTIVE ;  /* 0x000000000000791b */ /* 0x003fe20003800000 */
.L_x_7493:
[----:B------:R-:W-:Y:S02]  /*22850*/  MOV R12, 0x8 ;  /* 0x00000008000c7802 */ /* 0x000fe40000000f00 */
[----:B------:R-:W-:-:S05]  /*22860*/  SEL R3, R14, RZ, P3 ;  /* 0x000000ff0e037207 */ /* 0x000fca0001800000 */
[----:B------:R-:W-:-:S04]  /*22870*/  IMAD.IADD R3, R2, 0x1, R3 ;  /* 0x0000000102037824 */ /* 0x000fc800078e0203 */
[----:B------:R-:W-:-:S07]  /*22880*/  IMAD.MOV.U32 R13, RZ, RZ, R3 ;  /* 0x000000ffff0d7224 */ /* 0x000fce00078e0003 */
[----:B------:R-:W-:Y:S05]  /*22890*/  WARPSYNC.COLLECTIVE R15, `(.L_x_7494) ;  /* 0x000000000f087348 */ /* 0x000fea0003c00000 */
[----:B------:R0:W1:Y:S02]  /*228a0*/  SHFL.UP P6, R14, R13, R12, R11 ;  /* 0x0400000c0d0e7389 */ /* 0x00006400000c000b */
[----:B01----:R-:W-:Y:S01]  /*228b0*/  ENDCOLLECTIVE ;  /* 0x000000000000791b */ /* 0x003fe20003800000 */
.L_x_7494:
[----:B------:R-:W-:Y:S01]  /*228c0*/  IMAD.MOV.U32 R12, RZ, RZ, 0x10 ;  /* 0x00000010ff0c7424 */ /* 0x000fe200078e00ff */
[----:B------:R-:W-:-:S05]  /*228d0*/  SEL R14, R14, RZ, P4 ;  /* 0x000000ff0e0e7207 */ /* 0x000fca0002000000 */
[----:B------:R-:W-:-:S04]  /*228e0*/  IMAD.IADD R5, R3, 0x1, R14 ;  /* 0x0000000103057824 */ /* 0x000fc800078e020e */
[----:B------:R-:W-:-:S07]  /*228f0*/  IMAD.MOV.U32 R13, RZ, RZ, R5 ;  /* 0x000000ffff0d7224 */ /* 0x000fce00078e0005 */
[----:B------:R-:W-:Y:S05]  /*22900*/  WARPSYNC.COLLECTIVE R15, `(.L_x_7495) ;  /* 0x000000000f087348 */ /* 0x000fea0003c00000 */
[----:B------:R0:W1:Y:S02]  /*22910*/  SHFL.UP P6, R14, R13, R12, R11 ;  /* 0x0400000c0d0e7389 */ /* 0x00006400000c000b */
[----:B01----:R-:W-:Y:S01]  /*22920*/  ENDCOLLECTIVE ;  /* 0x000000000000791b */ /* 0x003fe20003800000 */
.L_x_7495:
        /* <DEDUP_REMOVED lines=8> */
.L_x_7496:
[----:B------:R-:W-:Y:S05]  /*229b0*/  BRA `(.L_x_7497) ;  /* 0xffffff9400c47947 */ /* 0x000fea000383ffff */
.L_x_7257:
[----:B------:R-:W-:Y:S01]  /*229c0*/  BSSY B0, `(.L_x_7498) ;  /* 0x0000007000007945 */ /* 0x000fe20003800000 */
[----:B------:R-:W-:Y:S02]  /*229d0*/  IMAD.MOV.U32 R12, RZ, RZ, 0x1 ;  /* 0x00000001ff0c7424 */ /* 0x000fe400078e00ff */
[----:B------:R-:W-:Y:S02]  /*229e0*/  IMAD.MOV.U32 R11, RZ, RZ, RZ ;  /* 0x000000ffff0b7224 */ /* 0x000fe400078e00ff */
[----:B------:R-:W-:-:S07]  /*229f0*/  IMAD.MOV.U32 R15, RZ, RZ, -0x1 ;  /* 0xffffffffff0f7424 */ /* 0x000fce00078e00ff */
[----:B------:R-:W-:Y:S05]  /*22a00*/  WARPSYNC.COLLECTIVE R15, `(.L_x_7499) ;  /* 0x000000000f087348 */ /* 0x000fea0003c00000 */
[----:B------:R0:W1:Y:S02]  /*22a10*/  SHFL.UP P6, R14, R13, R12, R11 ;  /* 0x0400000c0d0e7389 */ /* 0x00006400000c000b */
[----:B01----:R-:W-:Y:S01]  /*22a20*/  ENDCOLLECTIVE ;  /* 0x000000000000791b */ /* 0x003fe20003800000 */
.L_x_7499:
[----:B------:R-:W-:Y:S05]  /*22a30*/  BSYNC B0 ;  /* 0x0000000000007941 */ /* 0x000fea0003800000 */
.L_x_7498:
        /* <DEDUP_REMOVED lines=8> */
.L_x_7500:
[----:B------:R-:W-:Y:S01]  /*22ac0*/  IMAD.MOV.U32 R12, RZ, RZ, 0x4 ;  /* 0x00000004ff0c7424 */ /* 0x000fe200078e00ff */
[----:B------:R-:W-:-:S04]  /*22ad0*/  SEL R2, R14, RZ, P2 ;  /* 0x000000ff0e027207 */ /* 0x000fc80001000000 */
[----:B------:R-:W-:-:S05]  /*22ae0*/  IADD3 R2, R13, R2, RZ ;  /* 0x000000020d027210 */ /* 0x000fca0007ffe0ff */
[----:B------:R-:W-:-:S07]  /*22af0*/  IMAD.MOV.U32 R13, RZ, RZ, R2 ;  /* 0x000000ffff0d7224 */ /* 0x000fce00078e0002 */
[----:B------:R-:W-:Y:S05]  /*22b00*/  WARPSYNC.COLLECTIVE R15, `(.L_x_7501) ;  /* 0x000000000f087348 */ /* 0x000fea0003c00000 */
[----:B------:R0:W1:Y:S02]  /*22b10*/  SHFL.UP P6, R14, R13, R12, R11 ;  /* 0x0400000c0d0e7389 */ /* 0x00006400000c000b */
[----:B01----:R-:W-:Y:S01]  /*22b20*/  ENDCOLLECTIVE ;  /* 0x000000000000791b */ /* 0x003fe20003800000 */
.L_x_7501:
[----:B------:R-:W-:Y:S01]  /*22b30*/  IMAD.MOV.U32 R12, RZ, RZ, 0x8 ;  /* 0x00000008ff0c7424 */ /* 0x000fe200078e00ff */
[----:B------:R-:W-:-:S05]  /*22b40*/  SEL R3, R14, RZ, P3 ;  /* 0x000000ff0e037207 */ /* 0x000fca0001800000 */
[----:B------:R-:W-:-:S04]  /*22b50*/  IMAD.IADD R3, R2, 0x1, R3 ;  /* 0x0000000102037824 */ /* 0x000fc800078e0203 */
[----:B------:R-:W-:-:S07]  /*22b60*/  IMAD.MOV.U32 R13, RZ, RZ, R3 ;  /* 0x000000ffff0d7224 */ /* 0x000fce00078e0003 */
[----:B------:R-:W-:Y:S05]  /*22b70*/  WARPSYNC.COLLECTIVE R15, `(.L_x_7502) ;  /* 0x000000000f087348 */ /* 0x000fea0003c00000 */
[----:B------:R0:W1:Y:S02]  /*22b80*/  SHFL.UP P6, R14, R13, R12, R11 ;  /* 0x0400000c0d0e7389 */ /* 0x00006400000c000b */
[----:B01----:R-:W-:Y:S01]  /*22b90*/  ENDCOLLECTIVE ;  /* 0x000000000000791b */ /* 0x003fe20003800000 */
.L_x_7502:
[----:B------:R-:W-:Y:S02]  /*22ba0*/  MOV R12, 0x10 ;  /* 0x00000010000c7802 */ /* 0x000fe40000000f00 */
[----:B------:R-:W-:-:S05]  /*22bb0*/  SEL R14, R14, RZ, P4 ;  /* 0x000000ff0e0e7207 */ /* 0x000fca0002000000 */
[----:B------:R-:W-:-:S04]  /*22bc0*/  IMAD.IADD R5, R3, 0x1, R14 ;  /* 0x0000000103057824 */ /* 0x000fc800078e020e */
[----:B------:R-:W-:-:S07]  /*22bd0*/  IMAD.MOV.U32 R13, RZ, RZ, R5 ;  /* 0x000000ffff0d7224 */ /* 0x000fce00078e0005 */
[----:B------:R-:W-:Y:S05]  /*22be0*/  WARPSYNC.COLLECTIVE R15, `(.L_x_7503) ;  /* 0x000000000f087348 */ /* 0x000fea0003c00000 */
[----:B------:R0:W1:Y:S02]  /*22bf0*/  SHFL.UP P6, R14, R13, R12, R11 ;  /* 0x0400000c0d0e7389 */ /* 0x00006400000c000b */
[----:B01----:R-:W-:Y:S01]  /*22c00*/  ENDCOLLECTIVE ;  /* 0x000000000000791b */ /* 0x003fe20003800000 */
.L_x_7503:
        /* <DEDUP_REMOVED lines=8> */
.L_x_7504:
[----:B------:R-:W-:Y:S05]  /*22c90*/  BRA `(.L_x_7505) ;  /* 0xffffff9400b07947 */ /* 0x000fea000383ffff */
.L_x_7259:
[----:B------:R-:W-:Y:S01]  /*22ca0*/  BSSY B0, `(.L_x_7506) ;  /* 0x0000006000007945 */ /* 0x000fe20003800000 */
[----:B------:R-:W-:Y:S01]  /*22cb0*/  PLOP3.LUT P6, PT, P6, PT, PT, 0x8, 0x0 ;  /* 0x000000000000781c */ /* 0x000fe200037ce170 */
[----:B------:R-:W-:-:S12]  /*22cc0*/  IMAD.MOV.U32 R15, RZ, RZ, -0x1 ;  /* 0xffffffffff0f7424 */ /* 0x000fd800078e00ff */
[----:B0-----:R-:W-:Y:S05]  /*22cd0*/  WARPSYNC.COLLECTIVE R15, `(.L_x_7507) ;  /* 0x000000000f087348 */ /* 0x001fea0003c00000 */
[----:B------:R-:W-:Y:S01]  /*22ce0*/  VOTE.ANY R14, PT, P6 ;  /* 0x00000000000e7806 */ /* 0x000fe200030e0100 */
[----:B0-----:R-:W-:Y:S06]  /*22cf0*/  ENDCOLLECTIVE ;  /* 0x000000000000791b */ /* 0x001fec0003800000 */
.L_x_7507:
[----:B------:R-:W-:Y:S05]  /*22d00*/  BSYNC B0 ;  /* 0x0000000000007941 */ /* 0x000fea0003800000 */
.L_x_7506:
        /* <DEDUP_REMOVED lines=9> */
.L_x_7508:
[----:B------:R-:W-:Y:S02]  /*22da0*/  IMAD.MOV.U32 R13, RZ, RZ, R4 ;  /* 0x000000ffff0d7224 */ /* 0x000fe400078e0004 */
[----:B------:R-:W-:-:S07]  /*22db0*/  IMAD.MOV.U32 R7, RZ, RZ, R14 ;  /* 0x000000ffff077224 */ /* 0x000fce00078e000e */
[----:B------:R-:W-:Y:S05]  /*22dc0*/  WARPSYNC.COLLECTIVE R15, `(.L_x_7509) ;  /* 0x000000000f087348 */ /* 0x000fea0003c00000 */
[----:B------:R0:W1:Y:S02]  /*22dd0*/  SHFL.IDX P6, R14, R13, R12, R11 ;  /* 0x0000000c0d0e7389 */ /* 0x00006400000c000b */
[----:B01----:R-:W-:Y:S01]  /*22de0*/  ENDCOLLECTIVE ;  /* 0x000000000000791b */ /* 0x003fe20003800000 */
.L_x_7509:
[----:B------:R-:W-:Y:S01]  /*22df0*/  IMAD.MOV.U32 R4, RZ, RZ, R14 ;  /* 0x000000ffff047224 */ /* 0x000fe200078e000e */
[----:B------:R-:W-:Y:S06]  /*22e00*/  BRA `(.L_x_7510) ;  /* 0xffffff9400907947 */ /* 0x000fec000383ffff */
.L_x_7261:
[----:B------:R-:W-:Y:S01]  /*22e10*/  BSSY B0, `(.L_x_7511) ;  /* 0x0000007000007945 */ /* 0x000fe20003800000 */
[----:B------:R-:W-:Y:S01]  /*22e20*/  IMAD.MOV.U32 R13, RZ, RZ, R2 ;  /* 0x000000ffff0d7224 */ /* 0x000fe200078e0002 */
[----:B------:R-:W-:Y:S01]  /*22e30*/  MOV R15, 0xffffffff ;  /* 0xffffffff000f7802 */ /* 0x000fe20000000f00 */
[----:B------:R-:W-:-:S07]  /*22e40*/  IMAD.MOV.U32 R11, RZ, RZ, 0x1f ;  /* 0x0000001fff0b7424 */ /* 0x000fce00078e00ff */
[----:B0123--:R-:W-:Y:S05]  /*22e50*/  WARPSYNC.COLLECTIVE R15, `(.L_x_7512) ;  /* 0x000000000f087348 */ /* 0x00ffea0003c00000 */
[----:B------:R4:W0:Y:S02]  /*22e60*/  SHFL.IDX P6, R14, R13, R12, R11 ;  /* 0x0000000c0d0e7389 */ /* 0x00082400000c000b */
[----:B01234-:R-:W-:Y:S01]  /*22e70*/  ENDCOLLECTIVE ;  /* 0x000000000000791b */ /* 0x01ffe20003800000 */
.L_x_7512:
[----:B------:R-:W-:Y:S05]  /*22e80*/  BSYNC B0 ;  /* 0x0000000000007941 */ /* 0x000fea0003800000 */
.L_x_7511:
[----:B------:R-:W-:Y:S01]  /*22e90*/  IMAD.MOV.U32 R6, RZ, RZ, R14 ;  /* 0x000000ffff067224 */ /* 0x000fe200078e000e */
[----:B------:R-:W-:Y:S06]  /*22ea0*/  BRA `(.L_x_7260) ;  /* 0xffffff9400807947 */ /* 0x000fec000383ffff */
.L_x_7265:
[----:B0-----:R0:W1:Y:S02]  /*22eb0*/  SYNCS.PHASECHK.TRANS64.TRYWAIT P0, [R4+URZ+0x28820], R0 ;  /* 0x02882000040075a7 */ /* 0x001064000800017f */
[----:B-1----:R-:W-:Y:S05]  /*22ec0*/  @!P0 NANOSLEEP.SYNCS 0x989680 ;  /* 0x009896800000895d */ /* 0x002fea0003900000 */
[----:B------:R-:W1:Y:S02]  /*22ed0*/  @!P0 SYNCS.PHASECHK.TRANS64 P0, [R4+URZ+0x28820], R0 ;  /* 0x02882000040085a7 */ /* 0x000e64000800007f */
[----:B-1----:R-:W-:Y:S05]  /*22ee0*/  @!P0 BRA `(.L_x_7265) ;  /* 0xfffffffc00f08947 */ /* 0x002fea000383ffff */
[----:B------:R-:W-:Y:S05]  /*22ef0*/  BRA `(.L_x_7513) ;  /* 0xffffff9800d87947 */ /* 0x000fea000383ffff */
.L_x_7266:
        /* <DEDUP_REMOVED lines=11> */
.L_x_7515:
[----:B------:R-:W-:Y:S05]  /*22fb0*/  BSYNC B0 ;  /* 0x0000000000007941 */ /* 0x000fea0003800000 */
.L_x_7514:
[----:B------:R-:W-:Y:S05]  /*22fc0*/  BRA `(.L_x_7516) ;  /* 0xffffff9800c07947 */ /* 0x000fea000383ffff */
.L_x_7267:
[----:B------:R-:W-:Y:S01]  /*22fd0*/  BSSY B0, `(.L_x_7517) ;  /* 0x0000006000007945 */ /* 0x000fe20003800000 */
[----:B------:R-:W-:-:S07]  /*22fe0*/  IMAD.MOV.U32 R15, RZ, RZ, -0x1 ;  /* 0xffffffffff0f7424 */ /* 0x000fce00078e00ff */
[----:B0-2---:R-:W-:Y:S05]  /*22ff0*/  WARPSYNC.COLLECTIVE R15, `(.L_x_7518) ;  /* 0x000000000f0c7348 */ /* 0x005fea0003c00000 */
[----:B------:R-:W-:Y:S02]  /*23000*/  ELECT P6, UR62, PT ;  /* 0x00000000003e782f */ /* 0x000fe400038c0000 */
[----:B------:R-:W-:Y:S01]  /*23010*/  MOV R14, UR62 ;  /* 0x0000003e000e7c02 */ /* 0x000fe20008000f00 */
[----:B0-2---:R-:W-:Y:S10]  /*23020*/  ENDCOLLECTIVE ;  /* 0x000000000000791b */ /* 0x005ff40003800000 */
.L_x_7518:
[----:B------:R-:W-:Y:S05]  /*23030*/  BSYNC B0 ;  /* 0x0000000000007941 */ /* 0x000fea0003800000 */
.L_x_7517:
[----:B------:R-:W-:Y:S05]  /*23040*/  BRA `(.L_x_7519) ;  /* 0xffffff9800b47947 */ /* 0x000fea000383ffff */
.L_x_7269:
[----:B0-----:R0:W1:Y:S02]  /*23050*/  SYNCS.PHASECHK.TRANS64.TRYWAIT P1, [R5+URZ+0x28840], R0 ;  /* 0x02884000050075a7 */ /* 0x001064000802017f */
[----:B-1----:R-:W-:Y:S05]  /*23060*/  @!P1 NANOSLEEP.SYNCS 0x989680 ;  /* 0x009896800000995d */ /* 0x002fea0003900000 */
[----:B------:R-:W1:Y:S02]  /*23070*/  @!P1 SYNCS.PHASECHK.TRANS64 P1, [R5+URZ+0x28840], R0 ;  /* 0x02884000050095a7 */ /* 0x000e64000802007f */
[----:B-1----:R-:W-:Y:S05]  /*23080*/  @!P1 BRA `(.L_x_7269) ;  /* 0xfffffffc00f09947 */ /* 0x002fea000383ffff */
[----:B------:R-:W-:Y:S05]  /*23090*/  BRA `(.L_x_7520) ;  /* 0xffffff9800d47947 */ /* 0x000fea000383ffff */
.L_x_7271:
[----:B-1----:R1:W3:Y:S02]  /*230a0*/  SYNCS.PHASECHK.TRANS64.TRYWAIT P1, [R25+URZ+0x28840], R2 ;  /* 0x02884002190075a7 */ /* 0x0022e4000802017f */
[----:B---3--:R-:W-:Y:S05]  /*230b0*/  @!P1 NANOSLEEP.SYNCS 0x989680 ;  /* 0x009896800000995d */ /* 0x008fea0003900000 */
[----:B------:R-:W3:Y:S02]  /*230c0*/  @!P1 SYNCS.PHASECHK.TRANS64 P1, [R25+URZ+0x28840], R2 ;  /* 0x02884002190095a7 */ /* 0x000ee4000802007f */
[----:B---3--:R-:W-:Y:S05]  /*230d0*/  @!P1 BRA `(.L_x_7271) ;  /* 0xfffffffc00f09947 */ /* 0x008fea000383ffff */
[----:B------:R-:W-:Y:S05]  /*230e0*/  BRA `(.L_x_7521) ;  /* 0xffffff9800e07947 */ /* 0x000fea000383ffff */
.L_x_7273:
[----:B---3--:R3:W4:Y:S02]  /*230f0*/  SYNCS.PHASECHK.TRANS64.TRYWAIT P1, [R5+URZ+0x28860], R0 ;  /* 0x02886000050075a7 */ /* 0x008724000802017f */
[----:B----4-:R-:W-:Y:S05]  /*23100*/  @!P1 NANOSLEEP.SYNCS 0x989680 ;  /* 0x009896800000995d */ /* 0x010fea0003900000 */
[----:B------:R-:W4:Y:S02]  /*23110*/  @!P1 SYNCS.PHASECHK.TRANS64 P1, [R5+URZ+0x28860], R0 ;  /* 0x02886000050095a7 */ /* 0x000f24000802007f */
[----:B----4-:R-:W-:Y:S05]  /*23120*/  @!P1 BRA `(.L_x_7273) ;  /* 0xfffffffc00f09947 */ /* 0x010fea000383ffff */
[----:B------:R-:W-:Y:S05]  /*23130*/  BRA `(.L_x_7522) ;  /* 0xffffff9800dc7947 */ /* 0x000fea000383ffff */
.L_x_7523:
        /* <DEDUP_REMOVED lines=12> */
.L_x_15976:


//--------------------- .text._ZN7cutlass13device_kernelIN5flash11enable_sm90INS1_16FlashAttnFwdSm90INS1_25CollectiveMainloopFwdSm90ILi2EN4cute5tupleIJNS5_1CILi1EEES8_S8_EEENS6_IJNS7_ILi128EEESA_SA_EEELi128ENS_10bfloat16_tEfNS_4arch4Sm90ELb0ELb1ELb1ELb0ELb1ELb0ELb0ELb1ELb1ELb1ELb1ELb0EEENS1_21CollectiveEpilogueFwdISB_S9_SC_SE_Li256ELb0ELb1ELb1ELb0EEENS1_19SingleTileSchedulerILb0ELb1ELb1ELi128EEEEEEEEEvNT_6ParamsE --------------------------
	.section	.text._ZN7cutlass13device_kernelIN5flash11enable_sm90INS1_16FlashAttnFwdSm90INS1_25CollectiveMainloopFwdSm90ILi2EN4cute5tupleIJNS5_1CILi1EEES8_S8_EEENS6_IJNS7_ILi128EEESA_SA_EEELi128ENS_10bfloat16_tEfNS_4arch4Sm90ELb0ELb1ELb1ELb0ELb1ELb0ELb0ELb1ELb1ELb1ELb1ELb0EEENS1_21CollectiveEpilogueFwdISB_S9_SC_SE_Li256ELb0ELb1ELb1ELb0EEENS1_19SingleTileSchedulerILb0ELb1ELb1ELi128EEEEEEEEEvNT_6ParamsE,"ax",@progbits
	.align	128
.text._ZN7cutlass13device_kernelIN5flash11enable_sm90INS1_16FlashAttnFwdSm90INS1_25CollectiveMainloopFwdSm90ILi2EN4cute5tupleIJNS5_1CILi1EEES8_S8_EEENS6_IJNS7_ILi128EEESA_SA_EEELi128ENS_10bfloat16_tEfNS_4arch4Sm90ELb0ELb1ELb1ELb0ELb1ELb0ELb0ELb1ELb1ELb1ELb1ELb0EEENS1_21CollectiveEpilogueFwdISB_S9_SC_SE_Li256ELb0ELb1ELb1ELb0EEENS1_19SingleTileSchedulerILb0ELb1ELb1ELi128EEEEEEEEEvNT_6ParamsE:
        .type           _ZN7cutlass13device_kernelIN5flash11enable_sm90INS1_16FlashAttnFwdSm90INS1_25CollectiveMainloopFwdSm90ILi2EN4cute5tupleIJNS5_1CILi1EEES8_S8_EEENS6_IJNS7_ILi128EEESA_SA_EEELi128ENS_10bfloat16_tEfNS_4arch4Sm90ELb0ELb1ELb1ELb0ELb1ELb0ELb0ELb1ELb1ELb1ELb1ELb0EEENS1_21CollectiveEpilogueFwdISB_S9_SC_SE_Li256ELb0ELb1ELb1ELb0EEENS1_19SingleTileSchedulerILb0ELb1ELb1ELi128EEEEEEEEEvNT_6ParamsE,@function
        .size           _ZN7cutlass13device_kernelIN5flash11enable_sm90INS1_16FlashAttnFwdSm90INS1_25CollectiveMainloopFwdSm90ILi2EN4cute5tupleIJNS5_1CILi1EEES8_S8_EEENS6_IJNS7_ILi128EEESA_SA_EEELi128ENS_10bfloat16_tEfNS_4arch4Sm90ELb0ELb1ELb1ELb0ELb1ELb0ELb0ELb1ELb1ELb1ELb1ELb0EEENS1_21CollectiveEpilogueFwdISB_S9_SC_SE_Li256ELb0ELb1ELb1ELb0EEENS1_19SingleTileSchedulerILb0ELb1ELb1ELi128EEEEEEEEEvNT_6ParamsE,(.L_x_15977 - _ZN7cutlass13device_kernelIN5flash11enable_sm90INS1_16FlashAttnFwdSm90INS1_25CollectiveMainloopFwdSm90ILi2EN4cute5tupleIJNS5_1CILi1EEES8_S8_EEENS6_IJNS7_ILi128EEESA_SA_EEELi128ENS_10bfloat16_tEfNS_4arch4Sm90ELb0ELb1ELb1ELb0ELb1ELb0ELb0ELb1ELb1ELb1ELb1ELb0EEENS1_21CollectiveEpilogueFwdISB_S9_SC_SE_Li256ELb0ELb1ELb1ELb0EEENS1_19SingleTileSchedulerILb0ELb1ELb1ELi128EEEEEEEEEvNT_6ParamsE)
        .other          _ZN7cutlass13device_kernelIN5flash11enable_sm90INS1_16FlashAttnFwdSm90INS1_25CollectiveMainloopFwdSm90ILi2EN4cute5tupleIJNS5_1CILi1EEES8_S8_EEENS6_IJNS7_ILi128EEESA_SA_EEELi128ENS_10bfloat16_tEfNS_4arch4Sm90ELb0ELb1ELb1ELb0ELb1ELb0ELb0ELb1ELb1ELb1ELb1ELb0EEENS1_21CollectiveEpilogueFwdISB_S9_SC_SE_Li256ELb0ELb1ELb1ELb0EEENS1_19SingleTileSchedulerILb0ELb1ELb1ELi128EEEEEEEEEvNT_6ParamsE,@"STO_CUDA_ENTRY STV_DEFAULT"
_ZN7cutlass13device_kernelIN5flash11enable_sm90INS1_16FlashAttnFwdSm90INS1_25CollectiveMainloopFwdSm90ILi2EN4cute5tupleIJNS5_1CILi1EEES8_S8_EEENS6_IJNS7_ILi128EEESA_SA_EEELi128ENS_10bfloat16_tEfNS_4arch4Sm90ELb0ELb1ELb1ELb0ELb1ELb0ELb0ELb1ELb1ELb1ELb1ELb0EEENS1_21CollectiveEpilogueFwdISB_S9_SC_SE_Li256ELb0ELb1ELb1ELb0EEENS1_19SingleTileSchedulerILb0ELb1ELb1ELi128EEEEEEEEEvNT_6ParamsE:
        /* <DEDUP_REMOVED lines=44> */
.L_x_7524:
        /* <DEDUP_REMOVED lines=22> */
.L_x_7525:
        /* <DEDUP_REMOVED lines=18> */
.L_x_7526:
        /* <DEDUP_REMOVED lines=22> */
.L_x_7527:
        /* <DEDUP_REMOVED lines=23> */
.L_x_7528:
        /* <DEDUP_REMOVED lines=9> */
.L_x_7531:
        /* <DEDUP_REMOVED lines=21> */
[----:B------:R-:W0:Y:S01]  /*09f0*/  LDC.64 R8, c[0x0][0x418] ;  /* 0x00010600ff087b82 */ /* 0x000e220000000a00 */
[----:B------:R-:W-:Y:S01]  /*0a00*/  ULDC UR4, c[0x0][0x448] ;  /* 0x0001120000047ab9 */ /* 0x000fe20000000800 */
[----:B------:R-:W-:Y:S01]  /*0a10*/  VIADD R19, R19, 0xffffff80 ;  /* 0xffffff8013137836 */ /* 0x000fe20000000000 */
[----:B------:R-:W-:-:S03]  /*0a20*/  UISETP.NE.AND UP0, UPT, UR4, 0x1, UPT ;  /* 0x000000010400788c */ /* 0x000fc6000bf05270 */
[----:B------:R-:W-:Y:S01]  /*0a30*/  ULDC.64 UR4, c[0x0][0x9e0] ;  /* 0x0002780000047ab9 */ /* 0x000fe20000000a00 */
[----:B------:R-:W-:Y:S01]  /*0a40*/  UP2UR UR42, UPR, URZ, 0x1 ;  /* 0x000000013f2a7883 */ /* 0x000fe20008000000 */
[----:B------:R-:W1:Y:S06]  /*0a50*/  LDC R5, c[0x0][0x288] ;  /* 0x0000a200ff057b82 */ /* 0x000e6c0000000800 */
[----:B------:R-:W-:Y:S01]  /*0a60*/  @UP0 ULDC UR9, c[0x0][0x44c] ;  /* 0x0001130000090ab9 */ /* 0x000fe20000000800 */
[----:B------:R-:W-:Y:S01]  /*0a70*/  @UP0 ULDC UR11, c[0x0][0x450] ;  /* 0x00011400000b0ab9 */ /* 0x000fe20000000800 */
[----:B------:R-:W2:Y:S08]  /*0a80*/  LDC R2, c[0x0][0x424] ;  /* 0x00010900ff027b82 */ /* 0x000eb00000000800 */
        /* <DEDUP_REMOVED lines=16> */
[----:B------:R-:W-:-:S04]  /*0b90*/  UIADD3 UR7, UR10, UR7, URZ ;  /* 0x000000070a077290 */ /* 0x000fc8000fffe03f */
        /* <DEDUP_REMOVED lines=13> */
.L_x_7534:
[----:B------:R-:W-:-:S11]  /*0c70*/  UISETP.NE.AND UP0, UPT, UR5, 0x1, UPT ;  /* 0x000000010500788c */ /* 0x000fd6000bf05270 */
[----:B------:R-:W-:Y:S02]  /*0c80*/  @UP0 ULDC.64 UR10, c[0x0][0x9e8] ;  /* 0x00027a00000a0ab9 */ /* 0x000fe40000000a00 */
[----:B------:R-:W-:-:S04]  /*0c90*/  UIMAD.WIDE.U32 UR8, UR4, UR10, URZ ;  /* 0x0000000a040872a5 */ /* 0x000fc8000f8e003f */
[----:B------:R-:W-:-:S12]  /*0ca0*/  @UP0 USHF.R.U32.HI UR4, URZ, UR11, UR9 ;  /* 0x0000000b3f040299 */ /* 0x000fd80008011609 */
.L_x_7535:
[----:B------:R-:W-:-:S06]  /*0cb0*/  UIMAD UR4, UR4, UR5, UR5 ;  /* 0x00000005040472a4 */ /* 0x000fcc000f8e0205 */
[----:B------:R-:W-:-:S07]  /*0cc0*/  VIMNMX R0, R0, UR4, PT ;  /* 0x0000000400007c48 */ /* 0x000fce000bfe0100 */
.L_x_7533:
[----:B------:R-:W-:Y:S01]  /*0cd0*/  UISETP.NE.AND UP0, UPT, UR42, URZ, UPT ;  /* 0x0000003f2a00728c */ /* 0x000fe2000bf05270 */
[-C--:B------:R-:W-:Y:S01]  /*0ce0*/  IMAD R18, R2, R7.reuse, -R5 ;  /* 0x0000000702127224 */ /* 0x080fe200078e0a05 */
[----:B------:R-:W-:Y:S01]  /*0cf0*/  UMOV UR4, UR45 ;  /* 0x0000002d00047c82 */ /* 0x000fe20008000000 */
[----:B------:R-:W-:Y:S02]  /*0d00*/  VIADD R4, R0, 0x7f ;  /* 0x0000007f00047836 */ /* 0x000fe40000000000 */
[----:B------:R-:W-:Y:S01]  /*0d10*/  IMAD R0, R2, R7, 0x7f ;  /* 0x0000007f02007424 */ /* 0x000fe200078e0207 */
[----:B------:R-:W-:Y:S02]  /*0d20*/  R2UR UR7, R18 ;  /* 0x00000000120772ca */ /* 0x000fe400000e0000 */
[----:B------:R-:W-:Y:S02]  /*0d30*/  SHF.R.S32.HI R5, RZ, 0x1f, R4 ;  /* 0x0000001fff057819 */ /* 0x000fe40000011404 */
[----:B------:R-:W-:Y:S01]  /*0d40*/  SHF.R.S32.HI R3, RZ, 0x1f, R0 ;  /* 0x0000001fff037819 */ /* 0x000fe20000011400 */
[----:B------:R-:W-:Y:S01]  /*0d50*/  @UP0 ULDC UR8, c[0x0][0x44c] ;  /* 0x0001130000080ab9 */ /* 0x000fe20000000800 */
[----:B------:R-:W-:Y:S01]  /*0d60*/  @UP0 ULDC UR10, c[0x0][0x450] ;  /* 0x00011400000a0ab9 */ /* 0x000fe20000000800 */
[----:B------:R-:W-:Y:S01]  /*0d70*/  UIMAD.WIDE.U32 UR8, UR45, UR8, URZ ;  /* 0x000000082d0872a5 */ /* 0x000fe2000f8e003f */
[----:B------:R-:W-:-:S02]  /*0d80*/  LEA.HI R5, R5, R4, RZ, 0x7 ;  /* 0x0000000405057211 */ /* 0x000fc400078f38ff */
[----:B------:R-:W-:Y:S01]  /*0d90*/  LEA.HI R3, R3, R0, RZ, 0x7 ;  /* 0x0000000003037211 */ /* 0x000fe200078f38ff */
[----:B------:R-:W-:Y:S01]  /*0da0*/  @UP0 USHF.R.U32.HI UR4, URZ, UR10, UR9 ;  /* 0x0000000a3f040299 */ /* 0x000fe20008011609 */
[----:B------:R-:W-:Y:S01]  /*0db0*/  SHF.R.S32.HI R0, RZ, 0x7, R5 ;  /* 0x00000007ff007819 */ /* 0x000fe20000011405 */
[----:B------:R-:W-:Y:S01]  /*0dc0*/  UISETP.GE.AND UP0, UPT, UR5, 0x1, UPT ;  /* 0x000000010500788c */ /* 0x000fe2000bf06270 */
[----:B------:R-:W-:Y:S01]  /*0dd0*/  SHF.R.S32.HI R3, RZ, 0x7, R3 ;  /* 0x00000007ff037819 */ /* 0x000fe20000011403 */
[----:B------:R-:W-:-:S03]  /*0de0*/  UIADD3 UR4, UR7, UR4, URZ ;  /* 0x0000000407047290 */ /* 0x000fc6000fffe03f */
[----:B------:R-:W-:Y:S01]  /*0df0*/  ULDC UR7, c[0x0][0x9dc] ;  /* 0x0002770000077ab9 */ /* 0x000fe20000000800 */
[----:B------:R-:W-:Y:S01]  /*0e00*/  PLOP3.LUT P0, PT, PT, PT, UP0, 0x40, 0x0 ;  /* 0x000000000000781c */ /* 0x000fe20003f0e808 */
[----:B------:R-:W-:Y:S01]  /*0e10*/  UIADD3 UR7, UR4, -UR7, URZ ;  /* 0x8000000704077290 */ /* 0x000fe2000fffe03f */
[----:B------:R-:W-:-:S11]  /*0e20*/  VIMNMX R17, R3, R0, PT ;  /* 0x0000000003117248 */ /* 0x000fd60003fe0100 */
        /* <DEDUP_REMOVED lines=11> */
.L_x_7537:
[----:B------:R-:W-:-:S11]  /*0ee0*/  UISETP.NE.AND UP0, UPT, UR5, 0x1, UPT ;  /* 0x000000010500788c */ /* 0x000fd6000bf05270 */
[----:B------:R-:W-:Y:S02]  /*0ef0*/  @UP0 ULDC.64 UR10, c[0x0][0x9e8] ;  /* 0x00027a00000a0ab9 */ /* 0x000fe40000000a00 */
[----:B------:R-:W-:-:S04]  /*0f00*/  UIMAD.WIDE.U32 UR8, UR4, UR10, URZ ;  /* 0x0000000a040872a5 */ /* 0x000fc8000f8e003f */
[----:B------:R-:W-:-:S12]  /*0f10*/  @UP0 USHF.R.U32.HI UR4, URZ, UR11, UR9 ;  /* 0x0000000b3f040299 */ /* 0x000fd80008011609 */
.L_x_7538:
[----:B------:R-:W-:-:S04]  /*0f20*/  UIMAD UR4, UR4, UR5, URZ ;  /* 0x00000005040472a4 */ /* 0x000fc8000f8e023f */
[----:B------:R-:W-:-:S04]  /*0f30*/  UISETP.LT.AND UP0, UPT, UR7, UR4, UPT ;  /* 0x000000040700728c */ /* 0x000fc8000bf01270 */
[----:B------:R-:W-:-:S12]  /*0f40*/  USEL UR7, UR7, UR4, !UP0 ;  /* 0x0000000407077287 */ /* 0x000fd8000c000000 */
.L_x_7536:
        /* <DEDUP_REMOVED lines=47> */
.L_x_7539:
[----:B------:R-:W-:Y:S02]  /*1240*/  UIMAD UR38, UR38, UR4, UR9 ;  /* 0x00000004262672a4 */ /* 0x000fe4000f8e0209 */
[----:B------:R-:W-:Y:S01]  /*1250*/  IMAD.U32 R4, RZ, RZ, UR4 ;  /* 0x00000004ff047e24 */ /* 0x000fe2000f8e00ff */
[----:B------:R-:W-:Y:S01]  /*1260*/  PLOP3.LUT P0, PT, PT, PT, PT, 0x80, 0x0 ;  /* 0x000000000000781c */ /* 0x000fe20003f0f070 */
[----:B------:R-:W-:Y:S01]  /*1270*/  IMAD.MOV.U32 R3, RZ, RZ, RZ ;  /* 0x000000ffff037224 */ /* 0x000fe200078e00ff */
[----:B------:R-:W-:Y:S02]  /*1280*/  MOV R0, RZ ;  /* 0x000000ff00007202 */ /* 0x000fe40000000f00 */
[----:B------:R-:W-:Y:S02]  /*1290*/  CS2R R150, SRZ ;  /* 0x0000000000967805 */ /* 0x000fe4000001ff00 */
[----:B------:R-:W-:Y:S02]  /*12a0*/  VIADDMNMX R17, R4, UR38, R17, PT ;  /* 0x0000002604117c46 */ /* 0x000fe4000b800111 */
[----:B------:R-:W-:-:S02]  /*12b0*/  CS2R R148, SRZ ;  /* 0x0000000000947805 */ /* 0x000fc4000001ff00 */
[----:B------:R-:W-:Y:S02]  /*12c0*/  CS2R R146, SRZ ;  /* 0x0000000000927805 */ /* 0x000fe4000001ff00 */
[----:B------:R-:W-:Y:S02]  /*12d0*/  CS2R R144, SRZ ;  /* 0x0000000000907805 */ /* 0x000fe4000001ff00 */
[----:B------:R-:W-:Y:S02]  /*12e0*/  ISETP.GT.AND P1, PT, R17, UR38, PT ;  /* 0x0000002611007c0c */ /* 0x000fe4000bf24270 */
        /* <DEDUP_REMOVED lines=63> */
.L_x_7541:
[----:B------:R-:W-:-:S04]  /*16e0*/  SHF.L.U32 R0, RZ, 0x1f, RZ ;  /* 0x0000001fff007819 */ /* 0x000fc800000006ff */
[----:B------:R-:W0:Y:S02]  /*16f0*/  SYNCS.PHASECHK.TRANS64.TRYWAIT P0, [UR40+0x28800], R0 ;  /* 0x02880000ff0075a7 */ /* 0x000e240008000168 */
[----:B0-----:R-:W-:Y:S05]  /*1700*/  @!P0 BRA `(.L_x_7542) ;  /* 0x0000013c00708947 */ /* 0x001fea0003800000 */
.L_x_7675:
[----:B------:R-:W-:-:S06]  /*1710*/  ULOP3.LUT UR4, UR36, 0x1, URZ, 0xfc, !UPT ;  /* 0x0000000124047892 */ /* 0x000fcc000f8efc3f */
[----:B0-----:R-:W-:-:S05]  /*1720*/  IMAD.U32 R3, RZ, RZ, UR4 ;  /* 0x00000004ff037e24 */ /* 0x001fca000f8e00ff */
[----:B------:R-:W-:-:S13]  /*1730*/  ISETP.NE.AND P0, PT, R3, 0x3, PT ;  /* 0x000000030300780c */ /* 0x000fda0003f05270 */
[----:B------:R-:W-:Y:S05]  /*1740*/  @!P0 BRA `(.L_x_7543) ;  /* 0x0000000000048947 */ /* 0x000fea0003800000 */
[----:B------:R-:W-:Y:S01]  /*1750*/  BPT.TRAP 0x1 ;  /* 0x000000040000795c */ /* 0x000fe20000300000 */
.L_x_7543:
[----:B------:R0:W1:Y:S01]  /*1760*/  SYNCS.PHASECHK.TRANS64.TRYWAIT P1, [UR40+0x28830], R0 ;  /* 0x02883000ff0075a7 */ /* 0x0000620008020168 */
[----:B------:R-:W-:Y:S05]  /*1770*/  @!P0 BRA `(.L_x_7544) ;  /* 0x0000000000048947 */ /* 0x000fea0003800000 */
[----:B------:R-:W-:Y:S01]  /*1780*/  BPT.TRAP 0x1 ;  /* 0x000000040000795c */ /* 0x000fe20000300000 */
.L_x_7544:
[----:B------:R-:W-:-:S05]  /*1790*/  IMAD.U32 R6, RZ, RZ, UR43 ;  /* 0x0000002bff067e24 */ /* 0x000fca000f8e00ff */
[----:B------:R-:W-:Y:S01]  /*17a0*/  LOP3.LUT R6, R6, 0x10000, RZ, 0xfc, !PT ;  /* 0x0001000006067812 */ /* 0x000fe200078efcff */
[----:B-1----:R-:W-:Y:S06]  /*17b0*/  @P1 BRA `(.L_x_7545) ;  /* 0x0000000000081947 */ /* 0x002fec0003800000 */
[----:B------:R-:W1:Y:S02]  /*17c0*/  SYNCS.PHASECHK.TRANS64.TRYWAIT P1, [UR40+0x28830], R0 ;  /* 0x02883000ff0075a7 */ /* 0x000e640008020168 */
[----:B-1----:R-:W-:Y:S05]  /*17d0*/  @!P1 BRA `(.L_x_7546) ;  /* 0x0000013c00549947 */ /* 0x002fea0003800000 */
.L_x_7545:
[----:B------:R-:W-:Y:S05]  /*17e0*/  WARPSYNC.ALL ;  /* 0x0000000000007948 */ /* 0x000fea0003800000 */
[----:B------:R-:W-:Y:S01]  /*17f0*/  IMAD.MOV.U32 R7, RZ, RZ, 0x40000040 ;  /* 0x40000040ff077424 */ /* 0x000fe200078e00ff */
[----:B------:R-:W-:Y:S01]  /*1800*/  UIADD3 UR4, UR40, 0x18400, URZ ;  /* 0x0001840028047890 */ /* 0x000fe2000fffe03f */
[C---:B------:R-:W-:Y:S01]  /*1810*/  R2UR UR8, R6.reuse ;  /* 0x00000000060872ca */ /* 0x040fe200000e0000 */
[----:B------:R-:W-:Y:S02]  /*1820*/  WARPGROUP.ARRIVE ;  /* 0x00000000000079c5 */ /* 0x000fe40000000000 */
[----:B------:R-:W-:Y:S01]  /*1830*/  R2UR UR9, R7 ;  /* 0x00000000070972ca */ /* 0x000fe200000e0000 */
[----:B------:R-:W-:Y:S01]  /*1840*/  USHF.R.U32.HI UR4, URZ, 0x4, UR4 ;  /* 0x000000043f047899 */ /* 0x000fe20008011604 */
[----:B------:R-:W-:Y:S01]  /*1850*/  R2UR UR6, R6 ;  /* 0x00000000060672ca */ /* 0x000fe200000e0000 */
[----:B------:R-:W-:Y:S01]  /*1860*/  UMOV UR11, 0x40000040 ;  /* 0x40000040000b7882 */ /* 0x000fe20000000000 */
[----:B------:R-:W-:Y:S01]  /*1870*/  UMOV UR5, 0x40000040 ;  /* 0x4000004000057882 */ /* 0x000fe20000000000 */
[----:B------:R-:W-:Y:S01]  /*1880*/  ULOP3.LUT UR4, UR4, 0x3fff, URZ, 0xc0, !UPT ;  /* 0x00003fff04047892 */ /* 0x000fe2000f8ec03f */
[----:B------:R-:W2:Y:S01]  /*1890*/  S2UR UR43, SR_CgaCtaId ;  /* 0x00000000002b79c3 */ /* 0x000ea20000008800 */
        /* <DEDUP_REMOVED lines=10> */
[----:B------:R-:W-:-:S03]  /*1940*/  UIADD3 UR10, UR44, 0x2, URZ ;  /* 0x000000022c0a7890 */ /* 0x000fc6000fffe03f */
[----:B------:R-:W-:Y:S01]  /*1950*/  UMOV UR8, UR4 ;  /* 0x0000000400087c82 */ /* 0x000fe20008000000 */
[----:B------:R-:W-:Y:S01]  /*1960*/  UMOV UR9, UR5 ;  /* 0x0000000500097c82 */ /* 0x000fe20008000000 */
[----:B------:R-:W-:Y:S01]  /*1970*/  UMOV UR11, 0x40000040 ;  /* 0x40000040000b7882 */ /* 0x000fe20000000000 */
        /* <DEDUP_REMOVED lines=16> */
[----:B------:R-:W-:Y:S01]  /*1a80*/  HGMMA.64x128x16.F32.BF16 R24, gdesc[UR8], R24, gsb0 ;  /* 0x01e00000081879f0 */ /* 0x000fe20008001818 */
[----:B------:R-:W-:Y:S02]  /*1a90*/  UIADD3 UR8, UR6, 0x4, URZ ;  /* 0x0000000406087890 */ /* 0x000fe4000fffe03f */
        /* <DEDUP_REMOVED lines=22> */
[----:B--2---:R-:W-:Y:S05]  /*1c00*/  @!P0 BRA `(.L_x_7547) ;  /* 0x0000000000048947 */ /* 0x004fea0003800000 */
[----:B------:R-:W-:Y:S01]  /*1c10*/  BPT.TRAP 0x1 ;  /* 0x000000040000795c */ /* 0x000fe20000300000 */
.L_x_7547:
[----:B01----:R-:W-:Y:S01]  /*1c20*/  LOP3.LUT R0, R23, 0xffffff80, RZ, 0xc0, !PT ;  /* 0xffffff8017007812 */ /* 0x003fe200078ec0ff */
[----:B------:R-:W-:Y:S01]  /*1c30*/  ULDC UR7, c[0x0][0x9d8] ;  /* 0x0002760000077ab9 */ /* 0x000fe20000000800 */
[----:B------:R-:W-:Y:S01]  /*1c40*/  LEA.HI R90, R90, R19, RZ, 0x2 ;  /* 0x000000135a5a7211 */ /* 0x000fe200078f10ff */
[----:B------:R-:W-:Y:S01]  /*1c50*/  FMUL.FTZ R5, R24, UR7 ;  /* 0x0000000718057c20 */ /* 0x000fe20008410000 */
[----:B------:R-:W-:Y:S01]  /*1c60*/  FMUL.FTZ R61, R61, UR7 ;  /* 0x000000073d3d7c20 */ /* 0x000fe20008410000 */
[C---:B------:R-:W-:Y:S01]  /*1c70*/  IMAD.IADD R3, R19.reuse, 0x1, -R0 ;  /* 0x0000000113037824 */ /* 0x040fe200078e0a00 */
[----:B------:R-:W-:Y:S01]  /*1c80*/  LOP3.LUT R90, R90, 0xfffffffc, RZ, 0xc0, !PT ;  /* 0xfffffffc5a5a7812 */ /* 0x000fe200078ec0ff */
[----:B------:R-:W-:Y:S01]  /*1c90*/  FMUL.FTZ R4, R26, UR7 ;  /* 0x000000071a047c20 */ /* 0x000fe20008410000 */
[----:B------:R-:W-:Y:S01]  /*1ca0*/  LEA.HI R24, R22, R22, RZ, 0x1 ;  /* 0x0000001616187211 */ /* 0x000fe200078f08ff */
[----:B------:R-:W-:Y:S01]  /*1cb0*/  FMUL.FTZ R26, R28, UR7 ;  /* 0x000000071c1a7c20 */ /* 0x000fe20008410000 */
[----:B------:R-:W-:Y:S01]  /*1cc0*/  SHF.R.S32.HI R0, RZ, 0x1f, R3 ;  /* 0x0000001fff007819 */ /* 0x000fe20000011403 */
[----:B------:R-:W-:-:S02]  /*1cd0*/  IMAD.IADD R90, R19, 0x1, -R90 ;  /* 0x00000001135a7824 */ /* 0x000fc400078e0a5a */
[----:B------:R-:W-:Y:S01]  /*1ce0*/  FMUL.FTZ R28, R29, UR7 ;  /* 0x000000071d1c7c20 */ /* 0x000fe20008410000 */
[----:B------:R-:W-:Y:S01]  /*1cf0*/  UISETP.NE.AND UP1, UPT, UR42, URZ, UPT ;  /* 0x0000003f2a00728c */ /* 0x000fe2000bf25270 */
[-C--:B------:R-:W-:Y:S01]  /*1d00*/  LEA.HI R8, R0, R3.reuse, RZ, 0x2 ;  /* 0x0000000300087211 */ /* 0x080fe200078f10ff */
[----:B------:R-:W-:Y:S01]  /*1d10*/  FMUL.FTZ R29, R46, UR7 ;  /* 0x000000072e1d7c20 */ /* 0x000fe20008410000 */
[----:B------:R-:W-:Y:S01]  /*1d20*/  LEA.HI R19, R0, R3, RZ, 0x5 ;  /* 0x0000000300137211 */ /* 0x000fe200078f28ff */
[----:B------:R0:W1:Y:S01]  /*1d30*/  MUFU.TANH R98, R61 ;  /* 0x0000003d00627308 */ /* 0x0000620000002400 */
[--C-:B------:R-:W-:Y:S01]  /*1d40*/  SHF.R.S32.HI R0, RZ, 0x2, R8.reuse ;  /* 0x00000002ff007819 */ /* 0x100fe20000011408 */
[----:B------:R-:W-:Y:S01]  /*1d50*/  FMUL.FTZ R48, R48, UR7 ;  /* 0x0000000730307c20 */ /* 0x000fe20008410000 */
[----:B------:R-:W-:Y:S01]  /*1d60*/  SHF.R.S32.HI R23, RZ, 0x1f, R8 ;  /* 0x0000001fff177819 */ /* 0x000fe20000011408 */
[----:B------:R-:W-:Y:S01]  /*1d70*/  FMUL.FTZ R11, R31, UR7 ;  /* 0x000000071f0b7c20 */ /* 0x000fe20008410000 */
[----:B------:R-:W-:Y:S01]  /*1d80*/  SHF.R.S32.HI R19, RZ, 0x5, R19 ;  /* 0x00000005ff137819 */ /* 0x000fe20000011413 */
[----:B------:R-:W-:Y:S01]  /*1d90*/  FMUL.FTZ R15, R39, UR7 ;  /* 0x00000007270f7c20 */ /* 0x000fe20008410000 */
[----:B------:R-:W-:Y:S01]  /*1da0*/  LEA.HI R23, R23, R0, RZ, 0x3 ;  /* 0x0000000017177211 */ /* 0x000fe200078f18ff */
[----:B------:R-:W-:Y:S01]  /*1db0*/  @UP1 ULDC UR6, c[0x0][0x44c] ;  /* 0x0001130000061ab9 */ /* 0x000fe20000000800 */
[----:B0-----:R-:W-:Y:S01]  /*1dc0*/  LOP3.LUT R61, R24, 0x3fffffe, RZ, 0xc0, !PT ;  /* 0x03fffffe183d7812 */ /* 0x001fe200078ec0ff */
[----:B------:R0:W2:Y:S01]  /*1dd0*/  MUFU.TANH R112, R48 ;  /* 0x0000003000707308 */ /* 0x0000a20000002400 */
[----:B------:R-:W-:Y:S01]  /*1de0*/  LEA R46, R19, UR45, 0x4 ;  /* 0x0000002d132e7c11 */ /* 0x000fe2000f8e20ff */
[----:B------:R-:W-:Y:S01]  /*1df0*/  @UP1 ULDC UR10, c[0x0][0x450] ;  /* 0x00011400000a1ab9 */ /* 0x000fe20000000800 */
[----:B------:R-:W-:Y:S01]  /*1e00*/  LOP3.LUT R23, R23, 0xfffffff8, RZ, 0xc0, !PT ;  /* 0xfffffff817177812 */ /* 0x000fe200078ec0ff */
[----:B------:R-:W-:Y:S01]  /*1e10*/  IMAD.IADD R61, R22, 0x1, -R61 ;  /* 0x00000001163d7824 */ /* 0x000fe200078e0a3d */
[----:B------:R-:W-:Y:S01]  /*1e20*/  LEA.HI R24, R90, R90, RZ, 0x1 ;  /* 0x0000005a5a187211 */ /* 0x000fe200078f08ff */
[----:B------:R-:W-:Y:S01]  /*1e30*/  FMUL.FTZ R31, R47, UR7 ;  /* 0x000000072f1f7c20 */ /* 0x000fe20008410000 */
[----:B------:R-:W-:Y:S01]  /*1e40*/  IADD3 R46, R46, R0, -R23 ;  /* 0x000000002e2e7210 */ /* 0x000fe20007ffe817 */
[----:B------:R-:W-:Y:S01]  /*1e50*/  FMUL.FTZ R39, R55, UR7 ;  /* 0x0000000737277c20 */ /* 0x000fe20008410000 */
[----:B------:R-:W-:Y:S01]  /*1e60*/  LOP3.LUT R23, R24, 0x1ffffffe, RZ, 0xc0, !PT ;  /* 0x1ffffffe18177812 */ /* 0x000fe200078ec0ff */
[----:B------:R-:W-:Y:S01]  /*1e70*/  IMAD.MOV.U32 R24, RZ, RZ, -0x80 ;  /* 0xffffff80ff187424 */ /* 0x000fe200078e00ff */
[----:B------:R-:W-:Y:S01]  /*1e80*/  PLOP3.LUT P1, PT, PT, PT, UP1, 0x80, 0x0 ;  /* 0x000000000000781c */ /* 0x000fe20003f2f018 */
[----:B------:R-:W-:Y:S01]  /*1e90*/  IMAD R61, R61, 0x40, R46 ;  /* 0x000000403d3d7824 */ /* 0x000fe200078e022e */
[----:B------:R-:W-:Y:S01]  /*1ea0*/  PLOP3.LUT P2, PT, PT, PT, UP1, 0x80, 0x0 ;  /* 0x000000000000781c */ /* 0x000fe20003f4f018 */
[----:B------:R-:W-:Y:S01]  /*1eb0*/  IMAD.IADD R0, R90, 0x1, -R23 ;  /* 0x000000015a007824 */ /* 0x000fe200078e0a17 */
[----:B------:R-:W-:Y:S01]  /*1ec0*/  LOP3.LUT R8, R8, 0x7ffffffc, RZ, 0xc0, !PT ;  /* 0x7ffffffc08087812 */ /* 0x000fe200078ec0ff */
[----:B------:R-:W-:Y:S01]  /*1ed0*/  FMUL.FTZ R47, R63, UR7 ;  /* 0x000000073f2f7c20 */ /* 0x000fe20008410000 */
[----:B------:R-:W-:Y:S01]  /*1ee0*/  FMUL.FTZ R55, R71, UR7 ;  /* 0x0000000747377c20 */ /* 0x000fe20008410000 */
[----:B------:R-:W-:-:S02]  /*1ef0*/  IMAD R0, R0, 0x8, R61 ;  /* 0x0000000800007824 */ /* 0x000fc400078e023d */
[----:B------:R-:W-:Y:S01]  /*1f00*/  FMUL.FTZ R49, R49, UR7 ;  /* 0x0000000731317c20 */ /* 0x000fe20008410000 */
[----:B------:R-:W-:Y:S02]  /*1f10*/  IMAD R63, R17, R24, 0x80 ;  /* 0x00000080113f7424 */ /* 0x000fe400078e0218 */
[----:B------:R-:W-:Y:S01]  /*1f20*/  FMUL.FTZ R53, R53, UR7 ;  /* 0x0000000735357c20 */ /* 0x000fe20008410000 */
[----:B------:R-:W-:Y:S01]  /*1f30*/  FMUL.FTZ R57, R57, UR7 ;  /* 0x0000000739397c20 */ /* 0x000fe20008410000 */
[----:B0-----:R-:W-:Y:S01]  /*1f40*/  MOV R48, R0 ;  /* 0x0000000000307202 */ /* 0x001fe20000000f00 */
[----:B------:R-:W-:Y:S01]  /*1f50*/  @P1 IMAD.HI.U32 R23, R0, UR6, RZ ;  /* 0x0000000600171c27 */ /* 0x000fe2000f8e00ff */
[----:B------:R-:W-:-:S03]  /*1f60*/  UIADD3 UR6, UR40, 0x28840, URZ ;  /* 0x0002884028067890 */ /* 0x000fc6000fffe03f */
[----:B------:R-:W-:Y:S01]  /*1f70*/  FMUL.FTZ R88, R25, UR7 ;  /* 0x0000000719587c20 */ /* 0x000fe20008410000 */
[----:B------:R-:W-:Y:S01]  /*1f80*/  UISETP.NE.AND UP0, UPT, UR41, URZ, UPT ;  /* 0x0000003f2900728c */ /* 0x000fe2000bf05270 */
[----:B------:R-:W-:Y:S01]  /*1f90*/  IMAD.IADD R3, R3, 0x1, -R8 ;  /* 0x0000000103037824 */ /* 0x000fe200078e0a08 */
[----:B------:R-:W-:Y:S01]  /*1fa0*/  @P2 SHF.R.U32.HI R48, RZ, UR10, R23 ;  /* 0x0000000aff302c19 */ /* 0x000fe20008011617 */
[----:B------:R-:W-:Y:S01]  /*1fb0*/  UPRMT UR6, UR43, 0x654, UR6 ;  /* 0x000006542b067896 */ /* 0x000fe20008000006 */
[----:B------:R-:W-:Y:S01]  /*1fc0*/  FMUL.FTZ R9, R27, UR7 ;  /* 0x000000071b097c20 */ /* 0x000fe20008410000 */
[----:B------:R-:W-:Y:S01]  /*1fd0*/  FMUL.FTZ R10, R30, UR7 ;  /* 0x000000071e0a7c20 */ /* 0x000fe20008410000 */
[----:B------:R-:W-:Y:S01]  /*1fe0*/  FMUL.FTZ R12, R34, UR7 ;  /* 0x00000007220c7c20 */ /* 0x000fe20008410000 */
[----:B------:R-:W0:Y:S01]  /*1ff0*/  SHFL.IDX PT, R71, R48, RZ, 0x1c1f ;  /* 0x001c1fff30477589 */ /* 0x000e2200000e0000 */
[----:B------:R-:W-:Y:S01]  /*2000*/  FMUL.FTZ R14, R38, UR7 ;  /* 0x00000007260e7c20 */ /* 0x000fe20008410000 */
[----:B------:R-:W-:Y:S01]  /*2010*/  FMUL.FTZ R25, R42, UR7 ;  /* 0x000000072a197c20 */ /* 0x000fe20008410000 */
[----:B------:R-:W-:-:S02]  /*2020*/  VIADD R8, R63, 0x1 ;  /* 0x000000013f087836 */ /* 0x000fc40000000000 */
        /* <DEDUP_REMOVED lines=21> */
[----:B------:R-:W-:Y:S01]  /*2180*/  FMUL.FTZ R65, R65, UR7 ;  /* 0x0000000741417c20 */ /* 0x000fe20008410000 */
[----:B---3--:R-:W-:Y:S01]  /*2190*/  FMUL.FTZ R49, R66, UR7 ;  /* 0x0000000742317c20 */ /* 0x008fe20008410000 */
[----:B------:R-:W-:Y:S01]  /*21a0*/  FMUL.FTZ R51, R67, UR7 ;  /* 0x0000000743337c20 */ /* 0x000fe20008410000 */
[----:B------:R-:W-:Y:S01]  /*21b0*/  FMUL.FTZ R68, R68, UR7 ;  /* 0x0000000744447c20 */ /* 0x000fe20008410000 */
[----:B------:R-:W-:Y:S01]  /*21c0*/  FMUL.FTZ R69, R69, UR7 ;  /* 0x0000000745457c20 */ /* 0x000fe20008410000 */
[----:B------:R3:W0:Y:S01]  /*21d0*/  MUFU.TANH R102, R57 ;  /* 0x0000003900667308 */ /* 0x0006220000002400 */
        /* <DEDUP_REMOVED lines=8> */
[----:B---3--:R-:W-:Y:S01]  /*2260*/  FMUL.FTZ R57, R74, UR7 ;  /* 0x000000074a397c20 */ /* 0x008fe20008410000 */
        /* <DEDUP_REMOVED lines=10> */
[----:B------:R-:W-:Y:S01]  /*2310*/  SYNCS.ARRIVE.TRANS64.RED.A1T0 RZ, [UR6], RZ ;  /* 0x000000ffffff79a7 */ /* 0x000fe20008100406 */
[----:B------:R-:W-:Y:S01]  /*2320*/  ULDC UR51, c[0x0][0x2f0] ;  /* 0x0000bc0000337ab9 */ /* 0x000fe20000000800 */
[----:B------:R-:W-:Y:S01]  /*2330*/  ULDC UR6, c[0x0][0x288] ;  /* 0x0000a20000067ab9 */ /* 0x000fe20000000800 */
[----:B------:R-:W-:Y:S01]  /*2340*/  PLOP3.LUT P1, PT, PT, PT, UP0, 0x40, 0x0 ;  /* 0x000000000000781c */ /* 0x000fe20003f2e808 */
[C---:B------:R-:W-:Y:S01]  /*2350*/  IMAD R61, R2.reuse, UR51, R61 ;  /* 0x00000033023d7c24 */ /* 0x040fe2000f8e023d */
[----:B------:R-:W3:Y:S01]  /*2360*/  MUFU.TANH R5, R5 ;  /* 0x0000000500057308 */ /* 0x000ee20000002400 */
[----:B------:R-:W-:Y:S01]  /*2370*/  IMAD.U32 R8, RZ, RZ, UR6 ;  /* 0x00000006ff087e24 */ /* 0x000fe2000f8e00ff */
[----:B------:R-:W-:Y:S01]  /*2380*/  ULDC UR47, c[0x0][0x9dc] ;  /* 0x00027700002f7ab9 */ /* 0x000fe20000000800 */
[----:B------:R-:W-:Y:S01]  /*2390*/  IMAD R46, R2, UR51, R63 ;  /* 0x00000033022e7c24 */ /* 0x000fe2000f8e023f */
[----:B------:R-:W-:Y:S01]  /*23a0*/  ULOP3.LUT UR47, URZ, UR47, URZ, 0x33, !UPT ;  /* 0x0000002f3f2f7292 */ /* 0x000fe2000f8e333f */
[----:B------:R-:W-:Y:S01]  /*23b0*/  IMAD.IADD R61, R61, 0x1, -R8 ;  /* 0x000000013d3d7824 */ /* 0x000fe200078e0a08 */
[----:B------:R-:W-:Y:S01]  /*23c0*/  ULDC UR10, c[0x0][0x9e0] ;  /* 0x00027800000a7ab9 */ /* 0x000fe20000000800 */
[----:B------:R-:W-:Y:S01]  /*23d0*/  IMAD R58, R3, -0x2, R46 ;  /* 0xfffffffe033a7824 */ /* 0x000fe200078e022e */
[----:B------:R-:W1:Y:S01]  /*23e0*/  MUFU.TANH R88, R88 ;  /* 0x0000005800587308 */ /* 0x000e620000002400 */
[----:B------:R-:W-:Y:S01]  /*23f0*/  VIADD R67, R61, UR10 ;  /* 0x0000000a3d437c36 */ /* 0x000fe20008000000 */
[----:B------:R-:W-:Y:S01]  /*2400*/  LEA R54, R17, 0xffffff80, 0x7 ;  /* 0xffffff8011367811 */ /* 0x000fe200078e38ff */
[----:B------:R-:W-:-:S03]  /*2410*/  VIADD R62, R61, UR47 ;  /* 0x0000002f3d3e7c36 */ /* 0x000fc60008000000 */
[----:B0-----:R-:W-:Y:S01]  /*2420*/  VIADDMNMX R46, R71, R67, R58, PT ;  /* 0x00000043472e7246 */ /* 0x001fe2000380013a */
[----:B------:R-:W-:Y:S01]  /*2430*/  IMAD.IADD R50, R62, 0x1, R71 ;  /* 0x000000013e327824 */ /* 0x000fe200078e0247 */
        /* <DEDUP_REMOVED lines=67> */
[----:B------:R-:W0:Y:S02]  /*2870*/  @P1 LDC.64 R70, c[0x0][0x9e8] ;  /* 0x00027a00ff461b82 */ /* 0x000e240000000a00 */
[----:B0-----:R-:W-:-:S05]  /*2880*/  @P1 IMAD.HI.U32 R52, R61, R70, RZ ;  /* 0x000000463d341227 */ /* 0x001fca00078e00ff */
[----:B------:R-:W-:-:S04]  /*2890*/  @P1 SHF.R.U32.HI R61, RZ, R71, R52 ;  /* 0x00000047ff3d1219 */ /* 0x000fc80000011634 */
[----:B------:R-:W-:Y:S01]  /*28a0*/  LOP3.LUT R61, RZ, R61, RZ, 0x33, !PT ;  /* 0x0000003dff3d7212 */ /* 0x000fe200078e33ff */
[----:B------:R-:W-:Y:S06]  /*28b0*/  BRA `(.L_x_7551) ;  /* 0x0000000000187947 */ /* 0x000fec0003800000 */
.L_x_7550:
[----:B------:R-:W-:Y:S02]  /*28c0*/  ULDC UR6, c[0x0][0x9e4] ;  /* 0x0002790000067ab9 */ /* 0x000fe40000000800 */
[----:B------:R-:W-:-:S05]  /*28d0*/  IMAD.U32 R66, RZ, RZ, UR6 ;  /* 0x00000006ff427e24 */ /* 0x000fca000f8e00ff */
[----:B------:R-:W-:-:S13]  /*28e0*/  ISETP.NE.AND P1, PT, R66, 0x1, PT ;  /* 0x000000014200780c */ /* 0x000fda0003f25270 */
[----:B------:R-:W0:Y:S02]  /*28f0*/  @P1 LDC.64 R70, c[0x0][0x9e8] ;  /* 0x00027a00ff461b82 */ /* 0x000e240000000a00 */
[----:B0-----:R-:W-:-:S05]  /*2900*/  @P1 IMAD.HI.U32 R52, R61, R70, RZ ;  /* 0x000000463d341227 */ /* 0x001fca00078e00ff */
[----:B------:R-:W-:-:S07]  /*2910*/  @P1 SHF.R.U32.HI R61, RZ, R71, R52 ;  /* 0x00000047ff3d1219 */ /* 0x000fce0000011634 */
.L_x_7551:
[----:B------:R-:W-:Y:S05]  /*2920*/  BSYNC B0 ;  /* 0x0000000000007941 */ /* 0x000fea0003800000 */
.L_x_7549:
[----:B------:R-:W-:-:S04]  /*2930*/  IMAD R52, R61, R66, -R54 ;  /* 0x000000423d347224 */ /* 0x000fc800078e0a36 */
[----:B------:R-:W-:-:S05]  /*2940*/  IMAD R61, R3, -0x2, R52 ;  /* 0xfffffffe033d7824 */ /* 0x000fca00078e0234 */
[----:B------:R-:W-:Y:S02]  /*2950*/  VIADDMNMX R46, R61, R66, R46, PT ;  /* 0x000000423d2e7246 */ /* 0x000fe4000380012e */
[----:B------:R-:W-:-:S07]  /*2960*/  VIMNMX R50, R50, R61, !PT ;  /* 0x0000003d32327248 */ /* 0x000fce0007fe0100 */
.L_x_7548:
[C---:B------:R-:W-:Y:S01]  /*2970*/  ISETP.GE.AND P2, PT, R63.reuse, 0x9, PT ;  /* 0x000000093f00780c */ /* 0x040fe20003f46270 */
[----:B------:R-:W-:Y:S01]  /*2980*/  UISETP.NE.AND UP0, UPT, UR41, URZ, UPT ;  /* 0x0000003f2900728c */ /* 0x000fe2000bf05270 */
        /* <DEDUP_REMOVED lines=129> */
[----:B------:R-:W-:Y:S02]  /*31a0*/  P2R R70, PR, RZ, 0x20 ;  /* 0x00000020ff467803 */ /* 0x000fe40000000000 */
[----:B------:R-:W-:-:S02]  /*31b0*/  FSEL R34, R77, -INF , !P3 ;  /* 0xff8000004d227808 */ /* 0x000fc40005800000 */
        /* <DEDUP_REMOVED lines=42> */
.L_x_7554:
[----:B------:R-:W-:Y:S02]  /*3460*/  ULDC UR6, c[0x0][0x9e4] ;  /* 0x0002790000067ab9 */ /* 0x000fe40000000800 */
[----:B------:R-:W-:-:S05]  /*3470*/  IMAD.U32 R44, RZ, RZ, UR6 ;  /* 0x00000006ff2c7e24 */ /* 0x000fca000f8e00ff */
[----:B------:R-:W-:-:S13]  /*3480*/  ISETP.NE.AND P6, PT, R44, 0x1, PT ;  /* 0x000000012c00780c */ /* 0x000fda0003fc5270 */
[----:B------:R-:W0:Y:S02]  /*3490*/  @P6 LDC.64 R64, c[0x0][0x9e8] ;  /* 0x00027a00ff406b82 */ /* 0x000e240000000a00 */
[----:B0-----:R-:W-:-:S05]  /*34a0*/  @P6 IMAD.HI.U32 R42, R5, R64, RZ ;  /* 0x00000040052a6227 */ /* 0x001fca00078e00ff */
[----:B------:R-:W-:-:S07]  /*34b0*/  @P6 SHF.R.U32.HI R5, RZ, R65, R42 ;  /* 0x00000041ff056219 */ /* 0x000fce000001162a */
.L_x_7555:
[----:B------:R-:W-:Y:S05]  /*34c0*/  BSYNC B0 ;  /* 0x0000000000007941 */ /* 0x000fea0003800000 */
.L_x_7553:
[----:B------:R-:W-:-:S04]  /*34d0*/  IMAD R42, R5, R44, -R54 ;  /* 0x0000002c052a7224 */ /* 0x000fc800078e0a36 */
[----:B------:R-:W-:-:S05]  /*34e0*/  IMAD R42, R3, -0x2, R42 ;  /* 0xfffffffe032a7824 */ /* 0x000fca00078e022a */
[----:B------:R-:W-:Y:S02]  /*34f0*/  VIADDMNMX R61, R42, R44, R61, PT ;  /* 0x0000002c2a3d7246 */ /* 0x000fe4000380013d */
[----:B------:R-:W-:-:S07]  /*3500*/  VIMNMX R63, R63, R42, !PT ;  /* 0x0000002a3f3f7248 */ /* 0x000fce0007fe0100 */
.L_x_7552:
[----:B------:R-:W-:Y:S01]  /*3510*/  ISETP.GT.AND P1, PT, R63, 0x1, !P1 ;  /* 0x000000013f00780c */ /* 0x000fe20004f24270 */
[----:B------:R-:W-:Y:S01]  /*3520*/  ULDC UR6, c[0x0][0x988] ;  /* 0x0002620000067ab9 */ /* 0x000fe20000000800 */
[----:B------:R-:W-:Y:S01]  /*3530*/  ISETP.NE.AND P6, PT, R52, RZ, PT ;  /* 0x000000ff3400720c */ /* 0x000fe20003fc5270 */
[----:B------:R-:W-:Y:S01]  /*3540*/  UISETP.NE.AND UP1, UPT, UR42, URZ, UPT ;  /* 0x0000003f2a00728c */ /* 0x000fe2000bf25270 */
[----:B------:R-:W-:Y:S01]  /*3550*/  ISETP.LT.OR P1, PT, R61, 0x2, P1 ;  /* 0x000000023d00780c */ /* 0x000fe20000f21670 */
[----:B------:R-:W-:Y:S01]  /*3560*/  UISETP.NE.AND UP0, UPT, UR41, URZ, UPT ;  /* 0x0000003f2900728c */ /* 0x000fe2000bf05270 */
[----:B------:R-:W-:Y:S02]  /*3570*/  FMNMX.FTZ R5, R180, R126, !PT ;  /* 0x0000007eb4057209 */ /* 0x000fe40007810000 */
[----:B------:R-:W-:Y:S01]  /*3580*/  FSEL R42, R9, -INF , !P1 ;  /* 0xff800000092a7808 */ /* 0x000fe20004800000 */
[----:B------:R-:W-:Y:S01]  /*3590*/  IMAD.U32 R9, RZ, RZ, UR6 ;  /* 0x00000006ff097e24 */ /* 0x000fe2000f8e00ff */
[----:B------:R-:W-:-:S02]  /*35a0*/  ISETP.GT.AND P1, PT, R63, 0x9, !P6 ;  /* 0x000000093f00780c */ /* 0x000fc40007724270 */
[----:B------:R-:W-:Y:S02]  /*35b0*/  FMNMX.FTZ R5, R182, R5, !PT ;  /* 0x00000005b6057209 */ /* 0x000fe40007810000 */
[----:B------:R-:W-:Y:S01]  /*35c0*/  ISETP.LT.OR P1, PT, R61, 0xa, P1 ;  /* 0x0000000a3d00780c */ /* 0x000fe20000f21670 */
[----:B------:R-:W-:Y:S01]  /*35d0*/  @UP1 ULDC UR6, c[0x0][0x44c] ;  /* 0x0001130000061ab9 */ /* 0x000fe20000000800 */
[----:B------:R-:W-:Y:S01]  /*35e0*/  FMNMX.FTZ R5, R128, R5, !PT ;  /* 0x0000000580057209 */ /* 0x000fe20007810000 */
[----:B------:R-:W-:Y:S01]  /*35f0*/  UIMAD.WIDE.U32 UR6, UR45, UR6, URZ ;  /* 0x000000062d0672a5 */ /* 0x000fe2000f8e003f */
[----:B------:R-:W-:Y:S01]  /*3600*/  FSEL R46, R11, -INF , !P1 ;  /* 0xff8000000b2e7808 */ /* 0x000fe20004800000 */
[----:B------:R-:W-:Y:S01]  /*3610*/  @UP1 ULDC UR14, c[0x0][0x450] ;  /* 0x00011400000e1ab9 */ /* 0x000fe20000000800 */
[----:B------:R-:W-:Y:S01]  /*3620*/  ISETP.NE.AND P1, PT, R66, RZ, PT ;  /* 0x000000ff4200720c */ /* 0x000fe20003f25270 */
[----:B------:R-:W-:Y:S01]  /*3630*/  @UP1 USHF.R.U32.HI UR45, URZ, UR14, UR7 ;  /* 0x0000000e3f2d1299 */ /* 0x000fe20008011607 */
[----:B------:R-:W-:-:S02]  /*3640*/  FMNMX.FTZ R5, R176, R5, !PT ;  /* 0x00000005b0057209 */ /* 0x000fc40007810000 */
[----:B------:R-:W-:Y:S02]  /*3650*/  ISETP.GT.AND P1, PT, R63, 0x10, !P1 ;  /* 0x000000103f00780c */ /* 0x000fe40004f24270 */
[----:B------:R-:W-:Y:S02]  /*3660*/  FMNMX.FTZ R5, R130, R5, !PT ;  /* 0x0000000582057209 */ /* 0x000fe40007810000 */
[----:B------:R-:W-:Y:S02]  /*3670*/  ISETP.LT.OR P1, PT, R61, 0x11, P1 ;  /* 0x000000113d00780c */ /* 0x000fe40000f21670 */
[----:B------:R-:W-:Y:S02]  /*3680*/  ISETP.GT.AND P2, PT, R63, 0x8, !P2 ;  /* 0x000000083f00780c */ /* 0x000fe40005744270 */
[----:B------:R-:W-:Y:S02]  /*3690*/  FSEL R12, R12, -INF , !P1 ;  /* 0xff8000000c0c7808 */ /* 0x000fe40004800000 */
[----:B------:R-:W-:-:S02]  /*36a0*/  ISETP.NE.AND P1, PT, R70, RZ, PT ;  /* 0x000000ff4600720c */ /* 0x000fc40003f25270 */
[----:B------:R-:W-:Y:S02]  /*36b0*/  FMNMX.FTZ R5, R124, R5, !PT ;  /* 0x000000057c057209 */ /* 0x000fe40007810000 */
[----:B------:R-:W-:Y:S02]  /*36c0*/  ISETP.GT.AND P1, PT, R63, 0x11, !P1 ;  /* 0x000000113f00780c */ /* 0x000fe40004f24270 */
[C---:B------:R-:W-:Y:S02]  /*36d0*/  ISETP.LT.OR P2, PT, R61.reuse, 0x9, P2 ;  /* 0x000000093d00780c */ /* 0x040fe40001741670 */
[----:B------:R-:W-:Y:S02]  /*36e0*/  ISETP.LT.OR P1, PT, R61, 0x12, P1 ;  /* 0x000000123d00780c */ /* 0x000fe40000f21670 */
[----:B------:R-:W-:Y:S02]  /*36f0*/  FMNMX.FTZ R5, R122, R5, !PT ;  /* 0x000000057a057209 */ /* 0x000fe40007810000 */
[----:B------:R-:W-:-:S02]  /*3700*/  FSEL R48, R13, -INF , !P1 ;  /* 0xff8000000d307808 */ /* 0x000fc40004800000 */
[----:B------:R-:W-:Y:S02]  /*3710*/  ISETP.NE.AND P1, PT, R71, RZ, PT ;  /* 0x000000ff4700720c */ /* 0x000fe40003f25270 */
[----:B------:R-:W-:Y:S02]  /*3720*/  FSEL R44, R10, -INF , !P2 ;  /* 0xff8000000a2c7808 */ /* 0x000fe40005000000 */
        /* <DEDUP_REMOVED lines=8> */
[----:B------:R-:W-:Y:S02]  /*37b0*/  ISETP.NE.AND P6, PT, R87, RZ, PT ;  /* 0x000000ff5700720c */ /* 0x000fe40003fc5270 */
        /* <DEDUP_REMOVED lines=15> */
[----:B------:R-:W-:Y:S02]  /*38b0*/  FMNMX.FTZ R5, R104, R5, !PT ;  /* 0x0000000568057209 */ /* 0x000fe40007810000 */
        /* <DEDUP_REMOVED lines=22> */
[----:B------:R-:W-:Y:S02]  /*3a20*/  ISETP.GT.AND P1, PT, R63, 0x31, !P2 ;  /* 0x000000313f00780c */ /* 0x000fe40005724270 */
[----:B------:R-:W-:Y:S02]  /*3a30*/  ISETP.NE.AND P2, PT, R68, RZ, PT ;  /* 0x000000ff4400720c */ /* 0x000fe40003f45270 */
[----:B------:R-:W-:Y:S02]  /*3a40*/  ISETP.LT.OR P1, PT, R61, 0x32, P1 ;  /* 0x000000323d00780c */ /* 0x000fe40000f21670 */
[----:B------:R-:W-:Y:S02]  /*3a50*/  FMNMX.FTZ R5, R28, R5, !PT ;  /* 0x000000051c057209 */ /* 0x000fe40007810000 */
[----:B------:R-:W-:-:S02]  /*3a60*/  FSEL R64, R35, -INF , !P1 ;  /* 0xff80000023407808 */ /* 0x000fc40004800000 */
[----:B------:R-:W-:Y:S02]  /*3a70*/  ISETP.GT.AND P1, PT, R63, 0x38, !P6 ;  /* 0x000000383f00780c */ /* 0x000fe40007724270 */
[----:B------:R-:W-:Y:S02]  /*3a80*/  ISETP.NE.AND P6, PT, R72, RZ, PT ;  /* 0x000000ff4800720c */ /* 0x000fe40003fc5270 */
        /* <DEDUP_REMOVED lines=12> */
[C---:B------:R-:W-:Y:S02]  /*3b50*/  ISETP.GT.AND P1, PT, R63.reuse, 0x40, !P1 ;  /* 0x000000403f00780c */ /* 0x040fe40004f24270 */
[----:B------:R-:W-:Y:S01]  /*3b60*/  ISETP.GT.AND P3, PT, R63, 0x70, !P3 ;  /* 0x000000703f00780c */ /* 0x000fe20005f64270 */
[----:B------:R-:W0:Y:S01]  /*3b70*/  SHFL.BFLY PT, R10, R5, 0x2, 0x1f ;  /* 0x0c401f00050a7f89 */ /* 0x000e2200000e0000 */
[----:B------:R-:W-:Y:S02]  /*3b80*/  ISETP.LT.OR P1, PT, R61, 0x41, P1 ;  /* 0x000000413d00780c */ /* 0x000fe40000f21670 */
[----:B------:R-:W-:-:S02]  /*3b90*/  ISETP.GT.AND P4, PT, R63, 0x71, !P4 ;  /* 0x000000713f00780c */ /* 0x000fc40006784270 */
[----:B------:R-:W-:Y:S02]  /*3ba0*/  FSEL R70, R41, -INF , !P1 ;  /* 0xff80000029467808 */ /* 0x000fe40004800000 */
[----:B------:R-:W-:Y:S02]  /*3bb0*/  ISETP.NE.AND P1, PT, R91, RZ, PT ;  /* 0x000000ff5b00720c */ /* 0x000fe40003f25270 */
[----:B------:R-:W-:Y:S02]  /*3bc0*/  ISETP.LT.OR P3, PT, R61, 0x71, P3 ;  /* 0x000000713d00780c */ /* 0x000fe40001f61670 */
[C---:B------:R-:W-:Y:S02]  /*3bd0*/  ISETP.GT.AND P1, PT, R63.reuse, 0x41, !P1 ;  /* 0x000000413f00780c */ /* 0x040fe40004f24270 */
[----:B------:R-:W-:Y:S02]  /*3be0*/  ISETP.GT.AND P5, PT, R63, 0x78, !P5 ;  /* 0x000000783f00780c */ /* 0x000fe40006fa4270 */
[----:B------:R-:W-:-:S02]  /*3bf0*/  ISETP.LT.OR P1, PT, R61, 0x42, P1 ;  /* 0x000000423d00780c */ /* 0x000fc40000f21670 */
[----:B------:R-:W-:Y:S02]  /*3c00*/  ISETP.LT.OR P4, PT, R61, 0x72, P4 ;  /* 0x000000723d00780c */ /* 0x000fe40002781670 */
[----:B------:R-:W-:Y:S02]  /*3c10*/  FSEL R72, R43, -INF , !P1 ;  /* 0xff8000002b487808 */ /* 0x000fe40004800000 */
[----:B------:R-:W-:Y:S02]  /*3c20*/  ISETP.NE.AND P1, PT, R93, RZ, PT ;  /* 0x000000ff5d00720c */ /* 0x000fe40003f25270 */
[----:B------:R-:W-:Y:S02]  /*3c30*/  ISETP.LT.OR P5, PT, R61, 0x79, P5 ;  /* 0x000000793d00780c */ /* 0x000fe40002fa1670 */
[----:B------:R-:W-:Y:S02]  /*3c40*/  ISETP.GT.AND P1, PT, R63, 0x48, !P1 ;  /* 0x000000483f00780c */ /* 0x000fe40004f24270 */
[----:B0-----:R-:W-:-:S02]  /*3c50*/  FMNMX.FTZ R11, R5, R10, !PT ;  /* 0x0000000a050b7209 */ /* 0x001fc40007810000 */
[----:B------:R-:W-:Y:S02]  /*3c60*/  ISETP.LT.OR P1, PT, R61, 0x49, P1 ;  /* 0x000000493d00780c */ /* 0x000fe40000f21670 */
[----:B------:R-:W-:Y:S01]  /*3c70*/  FSEL R22, R22, -INF , !P4 ;  /* 0xff80000016167808 */ /* 0x000fe20006000000 */
[----:B------:R-:W0:Y:S01]  /*3c80*/  SHFL.BFLY PT, R10, R11, 0x1, 0x1f ;  /* 0x0c201f000b0a7f89 */ /* 0x000e2200000e0000 */
[----:B------:R-:W-:Y:S02]  /*3c90*/  FSEL R74, R45, -INF , !P1 ;  /* 0xff8000002d4a7808 */ /* 0x000fe40004800000 */
[----:B------:R-:W-:Y:S02]  /*3ca0*/  ISETP.NE.AND P1, PT, R95, RZ, PT ;  /* 0x000000ff5f00720c */ /* 0x000fe40003f25270 */
[----:B------:R-:W-:Y:S02]  /*3cb0*/  R2UR UR11, R18 ;  /* 0x00000000120b72ca */ /* 0x000fe400000e0000 */
[----:B------:R-:W-:-:S04]  /*3cc0*/  ISETP.GT.AND P1, PT, R63, 0x49, !P1 ;  /* 0x000000493f00780c */ /* 0x000fc80004f24270 */
[----:B------:R-:W-:-:S04]  /*3cd0*/  ISETP.LT.OR P1, PT, R61, 0x4a, P1 ;  /* 0x0000004a3d00780c */ /* 0x000fc80000f21670 */
[----:B------:R-:W-:Y:S02]  /*3ce0*/  FSEL R76, R47, -INF , !P1 ;  /* 0xff8000002f4c7808 */ /* 0x000fe40004800000 */
[----:B------:R-:W-:Y:S01]  /*3cf0*/  ISETP.NE.AND P1, PT, R97, RZ, PT ;  /* 0x000000ff6100720c */ /* 0x000fe20003f25270 */
[----:B------:R-:W-:-:S03]  /*3d00*/  UIADD3 UR45, UR11, UR45, URZ ;  /* 0x0000002d0b2d7290 */ /* 0x000fc6000fffe03f */
[----:B------:R-:W-:Y:S01]  /*3d10*/  ISETP.GT.AND P1, PT, R63, 0x50, !P1 ;  /* 0x000000503f00780c */ /* 0x000fe20004f24270 */
[----:B------:R-:W-:Y:S01]  /*3d20*/  UIADD3 UR10, UR45, UR10, URZ ;  /* 0x0000000a2d0a7290 */ /* 0x000fe2000fffe03f */
[----:B0-----:R-:W-:Y:S02]  /*3d30*/  FMNMX.FTZ R10, R11, R10, !PT ;  /* 0x0000000a0b0a7209 */ /* 0x001fe40007810000 */
[----:B------:R-:W-:-:S03]  /*3d40*/  ISETP.LT.OR P1, PT, R61, 0x51, P1 ;  /* 0x000000513d00780c */ /* 0x000fc60000f21670 */
[----:B------:R-:W-:Y:S01]  /*3d50*/  FMUL.FTZ R13, R10, R9 ;  /* 0x000000090a0d7220 */ /* 0x000fe20000410000 */
        /* <DEDUP_REMOVED lines=23> */
[----:B------:R-:W-:-:S04]  /*3ed0*/  FSETP.NEU.FTZ.AND P1, PT, R10, -INF , PT ;  /* 0xff8000000a00780b */ /* 0x000fc80003f3d000 */
[----:B------:R-:W-:Y:S02]  /*3ee0*/  FSEL R35, R13, RZ, P1 ;  /* 0x000000ff0d237208 */ /* 0x000fe40000800000 */
[----:B------:R-:W-:Y:S02]  /*3ef0*/  ISETP.GT.AND P1, PT, R63, RZ, !P6 ;  /* 0x000000ff3f00720c */ /* 0x000fe40007724270 */
[----:B------:R-:W-:Y:S01]  /*3f00*/  ISETP.NE.AND P6, PT, R77, RZ, PT ;  /* 0x000000ff4d00720c */ /* 0x000fe20003fc5270 */
[-CC-:B------:R-:W-:Y:S01]  /*3f10*/  FFMA.FTZ R14, R130, R9.reuse, -R35.reuse ;  /* 0x00000009820e7223 */ /* 0x180fe20000010823 */
[----:B------:R-:W-:Y:S01]  /*3f20*/  ISETP.LT.OR P1, PT, R61, 0x1, P1 ;  /* 0x000000013d00780c */ /* 0x000fe20000f21670 */
[-CC-:B------:R-:W-:Y:S01]  /*3f30*/  FFMA.FTZ R164, R104, R9.reuse, -R35.reuse ;  /* 0x0000000968a47223 */ /* 0x180fe20000010823 */
[----:B------:R-:W-:Y:S01]  /*3f40*/  FSEL R104, R19, -INF , !P3 ;  /* 0xff80000013687808 */ /* 0x000fe20005800000 */
[-CC-:B------:R-:W-:Y:S01]  /*3f50*/  FFMA.FTZ R19, R102, R9.reuse, -R35.reuse ;  /* 0x0000000966137223 */ /* 0x180fe20000010823 */
[----:B------:R-:W-:Y:S01]  /*3f60*/  FSEL R4, R4, -INF , !P1 ;  /* 0xff80000004047808 */ /* 0x000fe20004800000 */
[-CC-:B------:R-:W-:Y:S01]  /*3f70*/  FFMA.FTZ R180, R180, R9.reuse, -R35.reuse ;  /* 0x00000009b4b47223 */ /* 0x180fe20000010823 */
[----:B------:R-:W-:Y:S01]  /*3f80*/  ISETP.NE.AND P1, PT, R73, RZ, PT ;  /* 0x000000ff4900720c */ /* 0x000fe20003f25270 */
[-CC-:B------:R-:W-:Y:S01]  /*3f90*/  FFMA.FTZ R5, R126, R9.reuse, -R35.reuse ;  /* 0x000000097e057223 */ /* 0x180fe20000010823 */
[----:B------:R-:W-:Y:S01]  /*3fa0*/  FMNMX.FTZ R13, R4, R42, !PT ;  /* 0x0000002a040d7209 */ /* 0x000fe20007810000 */
[--C-:B------:R-:W-:Y:S01]  /*3fb0*/  FFMA.FTZ R182, R182, R9, -R35.reuse ;  /* 0x00000009b6b67223 */ /* 0x100fe20000010823 */
[----:B------:R-:W-:Y:S01]  /*3fc0*/  ISETP.GT.AND P1, PT, R63, 0x68, !P1 ;  /* 0x000000683f00780c */ /* 0x000fe20004f24270 */
        /* <DEDUP_REMOVED lines=8> */
[----:B------:R-:W0:Y:S01]  /*4050*/  MUFU.EX2 R5, R5 ;  /* 0x0000000500057308 */ /* 0x000e220000000800 */
[----:B------:R-:W-:Y:S01]  /*4060*/  FMNMX.FTZ R15, R12, R13, !PT ;  /* 0x0000000d0c0f7209 */ /* 0x000fe20007810000 */
[-CC-:B------:R-:W-:Y:S01]  /*4070*/  FFMA.FTZ R32, R32, R9.reuse, -R35.reuse ;  /* 0x0000000920207223 */ /* 0x180fe20000010823 */
        /* <DEDUP_REMOVED lines=12> */
[----:B------:R-:W-:Y:S01]  /*4140*/  FSEL R24, R24, -INF , !P6 ;  /* 0xff80000018187808 */ /* 0x000fe20007000000 */
[----:B------:R-:W2:Y:S01]  /*4150*/  MUFU.EX2 R182, R182 ;  /* 0x000000b600b67308 */ /* 0x000ea20000000800 */
[----:B------:R-:W-:Y:S01]  /*4160*/  FMNMX.FTZ R25, R54, R15, !PT ;  /* 0x0000000f36197209 */ /* 0x000fe20007810000 */
[----:B-1----:R-:W-:Y:S01]  /*4170*/  FFMA.FTZ R14, R106, R9, -R35 ;  /* 0x000000096a0e7223 */ /* 0x002fe20000010823 */
[----:B------:R-:W-:Y:S01]  /*4180*/  FSEL R106, R21, -INF , !P2 ;  /* 0xff800000156a7808 */ /* 0x000fe20005000000 */
[----:B0-----:R-:W-:Y:S01]  /*4190*/  FADD.FTZ R45, R180, R5 ;  /* 0x00000005b42d7221 */ /* 0x001fe20000010000 */
        /* <DEDUP_REMOVED lines=22> */
[----:B------:R-:W-:Y:S01]  /*4300*/  F2FP.BF16.F32.PACK_AB R180, R5, R180 ;  /* 0x000000b405b4723e */ /* 0x000fe200000010ff */
[--C-:B------:R-:W-:Y:S01]  /*4310*/  FFMA.FTZ R30, R30, R9, -R35.reuse ;  /* 0x000000091e1e7223 */ /* 0x100fe20000010823 */
[----:B------:R-:W-:Y:S01]  /*4320*/  FMNMX.FTZ R27, R68, R27, !PT ;  /* 0x0000001b441b7209 */ /* 0x000fe20007810000 */
[-CC-:B------:R-:W-:Y:S01]  /*4330*/  FFMA.FTZ R26, R26, R9.reuse, -R35.reuse ;  /* 0x000000091a1a7223 */ /* 0x180fe20000010823 */
[----:B------:R-:W-:Y:S01]  /*4340*/  FFMA.FTZ R35, R38, R9, -R35 ;  /* 0x0000000926237223 */ /* 0x000fe20000010823 */
[----:B------:R-:W3:Y:S01]  /*4350*/  MUFU.EX2 R178, R178 ;  /* 0x000000b200b27308 */ /* 0x000ee20000000800 */
[----:B------:R-:W-:-:S04]  /*4360*/  FMNMX.FTZ R29, R70, R27, !PT ;  /* 0x0000001b461d7209 */ /* 0x000fc80007810000 */
[----:B------:R-:W-:-:S03]  /*4370*/  FMNMX.FTZ R29, R72, R29, !PT ;  /* 0x0000001d481d7209 */ /* 0x000fc60007810000 */
[----:B------:R2:W-:Y:S01]  /*4380*/  MUFU.EX2 R43, R32 ;  /* 0x00000020002b7308 */ /* 0x0005e20000000800 */
[----:B------:R-:W-:-:S04]  /*4390*/  FMNMX.FTZ R29, R74, R29, !PT ;  /* 0x0000001d4a1d7209 */ /* 0x000fc80007810000 */
[----:B------:R-:W-:-:S03]  /*43a0*/  FMNMX.FTZ R29, R76, R29, !PT ;  /* 0x0000001d4c1d7209 */ /* 0x000fc60007810000 */
[----:B------:R-:W4:Y:S01]  /*43b0*/  MUFU.EX2 R15, R122 ;  /* 0x0000007a000f7308 */ /* 0x000f220000000800 */
[----:B------:R-:W-:Y:S01]  /*43c0*/  FMNMX.FTZ R31, R78, R29, !PT ;  /* 0x0000001d4e1f7209 */ /* 0x000fe20007810000 */
[----:B--2---:R-:W-:Y:S01]  /*43d0*/  FADD.FTZ R32, R182, R45 ;  /* 0x0000002db6207221 */ /* 0x004fe20000010000 */
[C---:B0-----:R-:W-:Y:S02]  /*43e0*/  F2FP.BF16.F32.PACK_AB R182, R11.reuse, R182 ;  /* 0x000000b60bb6723e */ /* 0x041fe400000010ff */
[----:B------:R-:W-:Y:S01]  /*43f0*/  FMNMX.FTZ R31, R80, R31, !PT ;  /* 0x0000001f501f7209 */ /* 0x000fe20007810000 */
[----:B------:R-:W-:Y:S02]  /*4400*/  FADD.FTZ R45, R11, R32 ;  /* 0x000000200b2d7221 */ /* 0x000fe40000010000 */
[----:B------:R-:W0:Y:S01]  /*4410*/  MUFU.EX2 R172, R172 ;  /* 0x000000ac00ac7308 */ /* 0x000e220000000800 */
[----:B------:R-:W-:Y:S01]  /*4420*/  FMNMX.FTZ R31, R82, R31, !PT ;  /* 0x0000001f521f7209 */ /* 0x000fe20007810000 */
[----:B-1----:R-:W-:Y:S01]  /*4430*/  FADD.FTZ R32, R176, R45 ;  /* 0x0000002db0207221 */ /* 0x002fe20000010000 */
[----:B------:R-:W-:-:S02]  /*4440*/  F2FP.BF16.F32.PACK_AB R176, R13, R176 ;  /* 0x000000b00db0723e */ /* 0x000fc400000010ff */
[----:B------:R-:W-:Y:S01]  /*4450*/  FMNMX.FTZ R31, R84, R31, !PT ;  /* 0x0000001f541f7209 */ /* 0x000fe20007810000 */
[----:B------:R-:W-:Y:S02]  /*4460*/  FADD.FTZ R45, R13, R32 ;  /* 0x000000200d2d7221 */ /* 0x000fe40000010000 */
[----:B------:R-:W1:Y:S01]  /*4470*/  MUFU.EX2 R25, R118 ;  /* 0x0000007600197308 */ /* 0x000e620000000800 */
[----:B------:R-:W-:Y:S01]  /*4480*/  FMNMX.FTZ R33, R86, R31, !PT ;  /* 0x0000001f56217209 */ /* 0x000fe20007810000 */
[----:B---3--:R-:W-:Y:S01]  /*4490*/  FADD.FTZ R32, R178, R45 ;  /* 0x0000002db2207221 */ /* 0x008fe20000010000 */
[C---:B----4-:R-:W-:Y:S02]  /*44a0*/  F2FP.BF16.F32.PACK_AB R178, R15.reuse, R178 ;  /* 0x000000b20fb2723e */ /* 0x050fe400000010ff */
[----:B------:R-:W-:Y:S01]  /*44b0*/  FMNMX.FTZ R33, R88, R33, !PT ;  /* 0x0000002158217209 */ /* 0x000fe20007810000 */
[----:B------:R-:W-:Y:S01]  /*44c0*/  FADD.FTZ R45, R15, R32 ;  /* 0x000000200f2d7221 */ /* 0x000fe20000010000 */
[----:B------:R-:W-:Y:S01]  /*44d0*/  VIADD R15, R17, 0xfffffffe ;  /* 0xfffffffe110f7836 */ /* 0x000fe20000000000 */
[----:B------:R2:W-:Y:S01]  /*44e0*/  MUFU.EX2 R31, R14 ;  /* 0x0000000e001f7308 */ /* 0x0005e20000000800 */
[----:B------:R-:W-:Y:S01]  /*44f0*/  FMNMX.FTZ R33, R20, R33, !PT ;  /* 0x0000002114217209 */ /* 0x000fe20007810000 */
[----:B0-----:R-:W-:-:S03]  /*4500*/  FADD.FTZ R32, R172, R45 ;  /* 0x0000002dac207221 */ /* 0x001fc60000010000 */
[----:B------:R-:W-:-:S03]  /*4510*/  FMNMX.FTZ R33, R106, R33, !PT ;  /* 0x000000216a217209 */ /* 0x000fc60007810000 */
[----:B------:R-:W0:Y:S01]  /*4520*/  MUFU.EX2 R174, R174 ;  /* 0x000000ae00ae7308 */ /* 0x000e220000000800 */
[----:B------:R-:W-:Y:S01]  /*4530*/  FMNMX.FTZ R33, R104, R33, !PT ;  /* 0x0000002168217209 */ /* 0x000fe20007810000 */
[C---:B-1----:R-:W-:Y:S01]  /*4540*/  FADD.FTZ R47, R25.reuse, R32 ;  /* 0x00000020192f7221 */ /* 0x042fe20000010000 */
[----:B------:R-:W-:Y:S02]  /*4550*/  F2FP.BF16.F32.PACK_AB R172, R25, R172 ;  /* 0x000000ac19ac723e */ /* 0x000fe400000010ff */
[----:B------:R-:W-:-:S03]  /*4560*/  FMNMX.FTZ R33, R22, R33, !PT ;  /* 0x0000002116217209 */ /* 0x000fc60007810000 */
[----:B------:R-:W1:Y:S01]  /*4570*/  MUFU.EX2 R27, R114 ;  /* 0x00000072001b7308 */ /* 0x000e620000000800 */
[----:B------:R-:W-:-:S04]  /*4580*/  FMNMX.FTZ R33, R102, R33, !PT ;  /* 0x0000002166217209 */ /* 0x000fc80007810000 */
[----:B------:R-:W-:-:S03]  /*4590*/  FMNMX.FTZ R33, R24, R33, !PT ;  /* 0x0000002118217209 */ /* 0x000fc60007810000 */
[----:B------:R-:W3:Y:S02]  /*45a0*/  MUFU.EX2 R168, R168 ;  /* 0x000000a800a87308 */ /* 0x000ee40000000800 */
[----:B--2---:R-:W2:Y:S06]  /*45b0*/  SHFL.BFLY PT, R14, R33, 0x2, 0x1f ;  /* 0x0c401f00210e7f89 */ /* 0x004eac00000e0000 */
[----:B------:R-:W4:Y:S08]  /*45c0*/  MUFU.EX2 R29, R110 ;  /* 0x0000006e001d7308 */ /* 0x000f300000000800 */
[----:B------:R-:W-:Y:S08]  /*45d0*/  MUFU.EX2 R170, R170 ;  /* 0x000000aa00aa7308 */ /* 0x000ff00000000800 */
[----:B------:R0:W-:Y:S01]  /*45e0*/  MUFU.EX2 R41, R34 ;  /* 0x0000002200297308 */ /* 0x0001e20000000800 */
[----:B--2---:R-:W-:-:S05]  /*45f0*/  FMNMX.FTZ R19, R33, R14, !PT ;  /* 0x0000000e21137209 */ /* 0x004fca0007810000 */
[----:B------:R-:W2:Y:S02]  /*4600*/  SHFL.BFLY PT, R14, R19, 0x1, 0x1f ;  /* 0x0c201f00130e7f89 */ /* 0x000ea400000e0000 */
[----:B------:R-:W-:Y:S01]  /*4610*/  MUFU.EX2 R164, R164 ;  /* 0x000000a400a47308 */ /* 0x000fe20000000800 */
[----:B0-----:R-:W-:Y:S01]  /*4620*/  FADD.FTZ R34, R174, R47 ;  /* 0x0000002fae227221 */ /* 0x001fe20000010000 */
[----:B-1----:R-:W-:-:S03]  /*4630*/  F2FP.BF16.F32.PACK_AB R174, R27, R174 ;  /* 0x000000ae1bae723e */ /* 0x002fc600000010ff */
[----:B------:R-:W-:-:S03]  /*4640*/  FADD.FTZ R47, R27, R34 ;  /* 0x000000221b2f7221 */ /* 0x000fc60000010000 */
[----:B------:R-:W-:Y:S01]  /*4650*/  MUFU.EX2 R100, R100 ;  /* 0x0000006400647308 */ /* 0x000fe20000000800 */
[----:B---3--:R-:W-:Y:S01]  /*4660*/  FADD.FTZ R34, R168, R47 ;  /* 0x0000002fa8227221 */ /* 0x008fe20000010000 */
[----:B----4-:R-:W-:-:S03]  /*4670*/  F2FP.BF16.F32.PACK_AB R168, R29, R168 ;  /* 0x000000a81da8723e */ /* 0x010fc600000010ff */
[----:B------:R-:W-:-:S03]  /*4680*/  FADD.FTZ R47, R29, R34 ;  /* 0x000000221d2f7221 */ /* 0x000fc60000010000 */
[----:B------:R-:W0:Y:S01]  /*4690*/  MUFU.EX2 R23, R98 ;  /* 0x0000006200177308 */ /* 0x000e220000000800 */
[----:B--2---:R-:W-:-:S07]  /*46a0*/  FMNMX.FTZ R14, R19, R14, !PT ;  /* 0x0000000e130e7209 */ /* 0x004fce0007810000 */
[----:B------:R-:W-:Y:S01]  /*46b0*/  MUFU.EX2 R96, R96 ;  /* 0x0000006000607308 */ /* 0x000fe20000000800 */
[C---:B------:R-:W-:Y:S01]  /*46c0*/  FSETP.NEU.FTZ.AND P1, PT, R14.reuse, -INF , PT ;  /* 0xff8000000e00780b */ /* 0x040fe20003f3d000 */
[----:B------:R-:W-:-:S06]  /*46d0*/  FMUL.FTZ R19, R14, R9 ;  /* 0x000000090e137220 */ /* 0x000fcc0000410000 */
[----:B------:R-:W-:Y:S01]  /*46e0*/  MUFU.EX2 R37, R94 ;  /* 0x0000005e00257308 */ /* 0x000fe20000000800 */
[----:B------:R-:W-:Y:S02]  /*46f0*/  FSEL R19, R19, RZ, P1 ;  /* 0x000000ff13137208 */ /* 0x000fe40000800000 */
[----:B------:R-:W-:Y:S02]  /*4700*/  PLOP3.LUT P1, PT, PT, PT, UP0, 0x40, 0x0 ;  /* 0x000000000000781c */ /* 0x000fe40003f2e808 */
[----:B0-----:R-:W-:Y:S01]  /*4710*/  F2FP.BF16.F32.PACK_AB R166, R23, R100 ;  /* 0x0000006417a6723e */ /* 0x001fe200000010ff */
        /* <DEDUP_REMOVED lines=31> */
[-CC-:B------:R-:W-:Y:S01]  /*4910*/  FFMA.FTZ R20, R20, R9.reuse, -R19.reuse ;  /* 0x0000000914147223 */ /* 0x180fe20000010813 */
[-CC-:B------:R-:W-:Y:S01]  /*4920*/  FFMA.FTZ R106, R106, R9.reuse, -R19.reuse ;  /* 0x000000096a6a7223 */ /* 0x180fe20000010813 */
[-CC-:B------:R-:W-:Y:S01]  /*4930*/  FFMA.FTZ R104, R104, R9.reuse, -R19.reuse ;  /* 0x0000000968687223 */ /* 0x180fe20000010813 */
[-CC-:B------:R-:W-:Y:S01]  /*4940*/  FFMA.FTZ R22, R22, R9.reuse, -R19.reuse ;  /* 0x0000000916167223 */ /* 0x180fe20000010813 */
[-CC-:B------:R-:W-:Y:S01]  /*4950*/  FFMA.FTZ R102, R102, R9.reuse, -R19.reuse ;  /* 0x0000000966667223 */ /* 0x180fe20000010813 */
[----:B------:R-:W-:Y:S01]  /*4960*/  FFMA.FTZ R19, R24, R9, -R19 ;  /* 0x0000000918137223 */ /* 0x000fe20000010813 */
[----:B------:R-:W0:Y:S01]  /*4970*/  MUFU.EX2 R12, R12 ;  /* 0x0000000c000c7308 */ /* 0x000e220000000800 */
[----:B-1----:R-:W-:Y:S01]  /*4980*/  FADD.FTZ R32, R44, R45 ;  /* 0x0000002d2c207221 */ /* 0x002fe20000010000 */
[----:B------:R-:W-:-:S02]  /*4990*/  F2FP.BF16.F32.PACK_AB R181, R181, R4 ;  /* 0x00000004b5b5723e */ /* 0x000fc400000010ff */
[----:B------:R-:W-:-:S04]  /*49a0*/  F2FP.BF16.F32.PACK_AB R160, R37, R96 ;  /* 0x0000006025a0723e */ /* 0x000fc800000010ff */
[----:B------:R-:W1:Y:S01]  /*49b0*/  MUFU.EX2 R177, R48 ;  /* 0x0000003000b17308 */ /* 0x000e620000000800 */
[C---:B--2---:R-:W-:Y:S01]  /*49c0*/  FADD.FTZ R45, R183.reuse, R32 ;  /* 0x00000020b72d7221 */ /* 0x044fe20000010000 */
[----:B------:R-:W-:-:S06]  /*49d0*/  F2FP.BF16.F32.PACK_AB R183, R183, R44 ;  /* 0x0000002cb7b7723e */ /* 0x000fcc00000010ff */
[----:B------:R-:W2:Y:S01]  /*49e0*/  MUFU.EX2 R50, R50 ;  /* 0x0000003200327308 */ /* 0x000ea20000000800 */
[----:B0-----:R-:W-:-:S07]  /*49f0*/  FADD.FTZ R32, R12, R45 ;  /* 0x0000002d0c207221 */ /* 0x001fce0000010000 */
[----:B------:R-:W0:Y:S01]  /*4a00*/  MUFU.EX2 R179, R52 ;  /* 0x0000003400b37308 */ /* 0x000e220000000800 */
[----:B-1----:R-:W-:Y:S01]  /*4a10*/  FADD.FTZ R45, R177, R32 ;  /* 0x00000020b12d7221 */ /* 0x002fe20000010000 */
[----:B------:R-:W-:Y:S01]  /*4a20*/  FADD.FTZ R32, R170, R47 ;  /* 0x0000002faa207221 */ /* 0x000fe20000010000 */
[----:B------:R-:W-:Y:S02]  /*4a30*/  F2FP.BF16.F32.PACK_AB R170, R31, R170 ;  /* 0x000000aa1faa723e */ /* 0x000fe400000010ff */
[----:B------:R-:W-:Y:S01]  /*4a40*/  F2FP.BF16.F32.PACK_AB R177, R177, R12 ;  /* 0x0000000cb1b1723e */ /* 0x000fe200000010ff */
[----:B------:R-:W-:Y:S02]  /*4a50*/  FADD.FTZ R47, R31, R32 ;  /* 0x000000201f2f7221 */ /* 0x000fe40000010000 */
[----:B------:R-:W1:Y:S01]  /*4a60*/  MUFU.EX2 R54, R54 ;  /* 0x0000003600367308 */ /* 0x000e620000000800 */
[----:B--2---:R-:W-:Y:S01]  /*4a70*/  FADD.FTZ R18, R50, R45 ;  /* 0x0000002d32127221 */ /* 0x004fe20000010000 */
[----:B------:R-:W-:Y:S01]  /*4a80*/  FADD.FTZ R32, R164, R47 ;  /* 0x0000002fa4207221 */ /* 0x000fe20000010000 */
[----:B------:R-:W-:-:S03]  /*4a90*/  F2FP.BF16.F32.PACK_AB R164, R21, R164 ;  /* 0x000000a415a4723e */ /* 0x000fc600000010ff */
[----:B------:R-:W-:Y:S02]  /*4aa0*/  FADD.FTZ R47, R21, R32 ;  /* 0x00000020152f7221 */ /* 0x000fe40000010000 */
[----:B------:R-:W2:Y:S01]  /*4ab0*/  MUFU.EX2 R173, R56 ;  /* 0x0000003800ad7308 */ /* 0x000ea20000000800 */
[C---:B0-----:R-:W-:Y:S01]  /*4ac0*/  FADD.FTZ R45, R179.reuse, R18 ;  /* 0x00000012b32d7221 */ /* 0x041fe20000010000 */
[----:B------:R-:W-:Y:S01]  /*4ad0*/  FADD.FTZ R32, R100, R47 ;  /* 0x0000002f64207221 */ /* 0x000fe20000010000 */
[----:B------:R-:W-:-:S03]  /*4ae0*/  F2FP.BF16.F32.PACK_AB R179, R179, R50 ;  /* 0x00000032b3b3723e */ /* 0x000fc600000010ff */
[----:B------:R-:W-:Y:S02]  /*4af0*/  FADD.FTZ R47, R23, R32 ;  /* 0x00000020172f7221 */ /* 0x000fe40000010000 */
[----:B------:R-:W0:Y:S01]  /*4b00*/  MUFU.EX2 R58, R58 ;  /* 0x0000003a003a7308 */ /* 0x000e220000000800 */
[----:B-1----:R-:W-:Y:S01]  /*4b10*/  FADD.FTZ R18, R54, R45 ;  /* 0x0000002d36127221 */ /* 0x002fe20000010000 */
[----:B------:R-:W-:-:S06]  /*4b20*/  FADD.FTZ R32, R96, R47 ;  /* 0x0000002f60207221 */ /* 0x000fcc0000010000 */
        /* <DEDUP_REMOVED lines=39> */
[----:B------:R-:W-:-:S03]  /*4da0*/  FADD.FTZ R11, R41, R24 ;  /* 0x00000018290b7221 */ /* 0x000fc60000010000 */
        /* <DEDUP_REMOVED lines=35> */
[----:B0-----:R-:W-:Y:S01]  /*4fe0*/  FADD.FTZ R4, R102, R11 ;  /* 0x0000000b66047221 */ /* 0x001fe20000010000 */
[C---:B-1----:R-:W-:Y:S01]  /*4ff0*/  FADD.FTZ R5, R35.reuse, R24 ;  /* 0x0000001823057221 */ /* 0x042fe20000010000 */
[----:B------:R-:W-:Y:S02]  /*5000*/  F2FP.BF16.F32.PACK_AB R154, R35, R26 ;  /* 0x0000001a239a723e */ /* 0x000fe400000010ff */
        /* <DEDUP_REMOVED lines=14> */
.L_x_7557:
[----:B------:R-:W-:Y:S02]  /*50f0*/  ULDC UR14, c[0x0][0x9e4] ;  /* 0x00027900000e7ab9 */ /* 0x000fe40000000800 */
[----:B------:R-:W-:-:S11]  /*5100*/  UISETP.NE.AND UP0, UPT, UR14, 0x1, UPT ;  /* 0x000000010e00788c */ /* 0x000fd6000bf05270 */
[----:B------:R-:W-:Y:S02]  /*5110*/  @UP0 ULDC.64 UR18, c[0x0][0x9e8] ;  /* 0x00027a0000120ab9 */ /* 0x000fe40000000a00 */
[----:B------:R-:W-:-:S04]  /*5120*/  UIMAD.WIDE.U32 UR6, UR11, UR18, URZ ;  /* 0x000000120b0672a5 */ /* 0x000fc8000f8e003f */
[----:B------:R-:W-:-:S12]  /*5130*/  @UP0 USHF.R.U32.HI UR11, URZ, UR19, UR7 ;  /* 0x000000133f0b0299 */ /* 0x000fd80008011607 */
.L_x_7558:
[----:B------:R-:W-:-:S04]  /*5140*/  UIMAD UR11, UR11, UR14, UR14 ;  /* 0x0000000e0b0b72a4 */ /* 0x000fc8000f8e020e */
[----:B------:R-:W-:-:S04]  /*5150*/  UISETP.LT.AND UP0, UPT, UR10, UR11, UPT ;  /* 0x0000000b0a00728c */ /* 0x000fc8000bf01270 */
[----:B------:R-:W-:-:S12]  /*5160*/  USEL UR10, UR10, UR11, UP0 ;  /* 0x0000000b0a0a7287 */ /* 0x000fd80008000000 */
.L_x_7556:
[----:B------:R-:W-:Y:S01]  /*5170*/  USHF.R.S32.HI UR6, URZ, 0x1f, UR10 ;  /* 0x0000001f3f067899 */ /* 0x000fe2000801140a */
[----:B------:R-:W-:Y:S01]  /*5180*/  CS2R R150, SRZ ;  /* 0x0000000000967805 */ /* 0x000fe2000001ff00 */
[----:B------:R-:W-:Y:S01]  /*5190*/  UMOV UR46, URZ ;  /* 0x0000003f002e7c82 */ /* 0x000fe20008000000 */
[----:B------:R-:W-:Y:S01]  /*51a0*/  UMOV UR45, URZ ;  /* 0x0000003f002d7c82 */ /* 0x000fe20008000000 */
        /* <DEDUP_REMOVED lines=37> */
[----:B------:R-:W-:Y:S01]  /*5400*/  IMAD.MOV.U32 R12, RZ, RZ, R14 ;  /* 0x000000ffff0c7224 */ /* 0x000fe200078e000e */
[----:B------:R-:W-:Y:S01]  /*5410*/  MOV R13, R15 ;  /* 0x0000000f000d7202 */ /* 0x000fe20000000f00 */
[----:B------:R-:W-:Y:S01]  /*5420*/  IMAD.MOV.U32 R11, RZ, RZ, R10 ;  /* 0x000000ffff0b7224 */ /* 0x000fe200078e000a */
[----:B------:R-:W-:Y:S01]  /*5430*/  UMOV UR56, URZ ;  /* 0x0000003f00387c82 */ /* 0x000fe20008000000 */
[----:B------:R-:W-:Y:S01]  /*5440*/  IMAD.MOV.U32 R151, RZ, RZ, RZ ;  /* 0x000000ffff977224 */ /* 0x000fe200078e00ff */
[----:B------:R-:W-:Y:S01]  /*5450*/  UMOV UR55, URZ ;  /* 0x0000003f00377c82 */ /* 0x000fe20008000000 */
[----:B------:R-:W-:Y:S01]  /*5460*/  ULDC UR50, c[0x0][0x9e4] ;  /* 0x0002790000327ab9 */ /* 0x000fe20000000800 */
[----:B------:R-:W-:Y:S01]  /*5470*/  ULDC UR51, c[0x0][0x2f0] ;  /* 0x0000bc0000337ab9 */ /* 0x000fe20000000800 */
[----:B------:R-:W-:Y:S01]  /*5480*/  ULDC UR53, c[0x0][0x9d8] ;  /* 0x0002760000357ab9 */ /* 0x000fe20000000800 */
[----:B------:R-:W-:-:S05]  /*5490*/  ULDC UR52, c[0x0][0x9e0] ;  /* 0x0002780000347ab9 */ /* 0x000fca0000000800 */
.L_x_7578:
[----:B------:R-:W-:Y:S01]  /*54a0*/  ISETP.NE.AND P2, PT, RZ, UR39, PT ;  /* 0x00000027ff007c0c */ /* 0x000fe2000bf45270 */
[----:B------:R-:W-:-:S04]  /*54b0*/  UISETP.NE.AND UP0, UPT, UR55, 0x1, UPT ;  /* 0x000000013700788c */ /* 0x000fc8000bf05270 */
[----:B------:R-:W-:-:S04]  /*54c0*/  USEL UR45, URZ, 0x1, UP0 ;  /* 0x000000013f2d7887 */ /* 0x000fc80008000000 */
[----:B------:R-:W-:-:S04]  /*54d0*/  ULOP3.LUT UR45, UR56, UR45, URZ, 0x3c, !UPT ;  /* 0x0000002d382d7292 */ /* 0x000fc8000f8e3c3f */
[----:B------:R-:W-:Y:S08]  /*54e0*/  @P2 BRA `(.L_x_7560) ;  /* 0x0000000000382947 */ /* 0x000ff00003800000 */
[----:B------:R-:W-:Y:S05]  /*54f0*/  @!P0 BRA `(.L_x_7561) ;  /* 0x0000000000048947 */ /* 0x000fea0003800000 */
[----:B------:R-:W-:Y:S01]  /*5500*/  BPT.TRAP 0x1 ;  /* 0x000000040000795c */ /* 0x000fe20000300000 */
.L_x_7561:
        /* <DEDUP_REMOVED lines=9> */
.L_x_7562:
[----:B-1----:R-:W-:Y:S05]  /*55a0*/  @P1 BRA `(.L_x_7560) ;  /* 0x0000000000081947 */ /* 0x002fea0003800000 */
[----:B------:R-:W1:Y:S02]  /*55b0*/  SYNCS.PHASECHK.TRANS64.TRYWAIT P1, [UR6+0x28830], R8 ;  /* 0x02883008ff0075a7 */ /* 0x000e640008020146 */
[----:B-1----:R-:W-:Y:S05]  /*55c0*/  @!P1 BRA `(.L_x_7563) ;  /* 0x000000fc00f09947 */ /* 0x002fea0003800000 */
.L_x_7560:
        /* <DEDUP_REMOVED lines=13> */
[----:B------:R-:W-:Y:S02]  /*56a0*/  UIADD3 UR6, UR34, 0x2, URZ ;  /* 0x0000000222067890 */ /* 0x000fe4000fffe03f */
        /* <DEDUP_REMOVED lines=36> */
.L_x_7565:
[----:B------:R-:W-:Y:S01]  /*58f0*/  ULEA UR6, UR55, UR40, 0x3 ;  /* 0x0000002837067291 */ /* 0x000fe2000f8e183f */
[----:B------:R-:W-:-:S05]  /*5900*/  IMAD.U32 R8, RZ, RZ, UR56 ;  /* 0x00000038ff087e24 */ /* 0x000fca000f8e00ff */
[----:B------:R-:W-:-:S04]  /*5910*/  SHF.L.U32 R8, R8, 0x1f, RZ ;  /* 0x0000001f08087819 */ /* 0x000fc800000006ff */
[----:B------:R0:W1:Y:S01]  /*5920*/  SYNCS.PHASECHK.TRANS64.TRYWAIT P1, [UR6+0x28850], R8 ;  /* 0x02885008ff0075a7 */ /* 0x0000620008020146 */
[----:B------:R-:W-:Y:S05]  /*5930*/  @!P0 BRA `(.L_x_7566) ;  /* 0x0000000000048947 */ /* 0x000fea0003800000 */
[----:B------:R-:W-:Y:S01]  /*5940*/  BPT.TRAP 0x1 ;  /* 0x000000040000795c */ /* 0x000fe20000300000 */
.L_x_7566:
[----:B-1----:R-:W-:Y:S05]  /*5950*/  @P1 BRA `(.L_x_7564) ;  /* 0x0000000000081947 */ /* 0x002fea0003800000 */
[----:B------:R-:W1:Y:S02]  /*5960*/  SYNCS.PHASECHK.TRANS64.TRYWAIT P1, [UR6+0x28850], R8 ;  /* 0x02885008ff0075a7 */ /* 0x000e640008020146 */
[----:B-1----:R-:W-:Y:S05]  /*5970*/  @!P1 BRA `(.L_x_7567) ;  /* 0x000000fc001c9947 */ /* 0x002fea0003800000 */
.L_x_7564:
        /* <DEDUP_REMOVED lines=49> */
.L_x_7568:
[----:B------:R-:W-:Y:S01]  /*5c90*/  UISETP.NE.AND UP1, UPT, UR42, URZ, UPT ;  /* 0x0000003f2a00728c */ /* 0x000fe2000bf25270 */
[----:B------:R-:W-:Y:S01]  /*5ca0*/  FMUL.FTZ R152, R28, UR53 ;  /* 0x000000351c987c20 */ /* 0x000fe20008410000 */
[----:B------:R-:W-:Y:S01]  /*5cb0*/  FMUL.FTZ R159, R49, UR53 ;  /* 0x00000035319f7c20 */ /* 0x000fe20008410000 */
[----:B------:R-:W-:Y:S01]  /*5cc0*/  FMUL.FTZ R28, R51, UR53 ;  /* 0x00000035331c7c20 */ /* 0x000fe20008410000 */
[----:B------:R-:W-:Y:S01]  /*5cd0*/  FMUL.FTZ R51, R52, UR53 ;  /* 0x0000003534337c20 */ /* 0x000fe20008410000 */
[----:B------:R-:W-:Y:S01]  /*5ce0*/  FMUL.FTZ R52, R53, UR53 ;  /* 0x0000003535347c20 */ /* 0x000fe20008410000 */
[----:B------:R-:W-:Y:S01]  /*5cf0*/  PLOP3.LUT P1, PT, PT, PT, UP1, 0x80, 0x0 ;  /* 0x000000000000781c */ /* 0x000fe20003f2f018 */
[----:B0-----:R-:W0:Y:S01]  /*5d00*/  LDC R8, c[0x0][0x288] ;  /* 0x0000a200ff087b82 */ /* 0x001e220000000800 */
[----:B------:R-:W-:Y:S01]  /*5d10*/  PLOP3.LUT P2, PT, PT, PT, UP1, 0x80, 0x0 ;  /* 0x000000000000781c */ /* 0x000fe20003f4f018 */
[----:B------:R-:W-:Y:S01]  /*5d20*/  FMUL.FTZ R53, R56, UR53 ;  /* 0x0000003538357c20 */ /* 0x000fe20008410000 */
[----:B------:R-:W-:Y:S01]  /*5d30*/  FMUL.FTZ R56, R61, UR53 ;  /* 0x000000353d387c20 */ /* 0x000fe20008410000 */
[----:B------:R-:W-:Y:S01]  /*5d40*/  @UP1 ULDC UR7, c[0x0][0x44c] ;  /* 0x0001130000071ab9 */ /* 0x000fe20000000800 */
[----:B------:R-:W-:-:S02]  /*5d50*/  IMAD.MOV.U32 R61, RZ, RZ, R0 ;  /* 0x000000ffff3d7224 */ /* 0x000fc400078e0000 */
[----:B------:R-:W-:Y:S01]  /*5d60*/  FMUL.FTZ R15, R27, UR53 ;  /* 0x000000351b0f7c20 */ /* 0x000fe20008410000 */
[----:B------:R-:W-:Y:S02]  /*5d70*/  IMAD.SHL.U32 R180, R13, 0x80, RZ ;  /* 0x000000800db47824 */ /* 0x000fe400078e00ff */
[----:B------:R-:W-:Y:S01]  /*5d80*/  FMUL.FTZ R17, R31, UR53 ;  /* 0x000000351f117c20 */ /* 0x000fe20008410000 */
[----:B------:R-:W-:Y:S01]  /*5d90*/  FMUL.FTZ R27, R50, UR53 ;  /* 0x00000035321b7c20 */ /* 0x000fe20008410000 */
[----:B------:R-:W-:Y:S01]  /*5da0*/  FMUL.FTZ R31, R58, UR53 ;  /* 0x000000353a1f7c20 */ /* 0x000fe20008410000 */
[----:B------:R-:W-:Y:S01]  /*5db0*/  UISETP.NE.AND UP0, UPT, UR41, URZ, UPT ;  /* 0x0000003f2900728c */ /* 0x000fe2000bf05270 */
[----:B------:R-:W-:Y:S01]  /*5dc0*/  @P1 IMAD.HI.U32 R49, R0, UR7, RZ ;  /* 0x0000000700311c27 */ /* 0x000fe2000f8e00ff */
[----:B------:R-:W-:Y:S01]  /*5dd0*/  @UP1 ULDC UR7, c[0x0][0x450] ;  /* 0x0001140000071ab9 */ /* 0x000fe20000000800 */
[----:B------:R-:W-:Y:S02]  /*5de0*/  IADD3 R50, -R180, 0x1, RZ ;  /* 0x00000001b4327810 */ /* 0x000fe40007ffe1ff */
[----:B------:R-:W-:Y:S01]  /*5df0*/  FMUL.FTZ R153, R29, UR53 ;  /* 0x000000351d997c20 */ /* 0x000fe20008410000 */
[----:B------:R-:W-:Y:S01]  /*5e00*/  FMUL.FTZ R18, R30, UR53 ;  /* 0x000000351e127c20 */ /* 0x000fe20008410000 */
[----:B------:R-:W-:Y:S01]  /*5e10*/  @P2 SHF.R.U32.HI R61, RZ, UR7, R49 ;  /* 0x00000007ff3d2c19 */ /* 0x000fe20008011631 */
        /* <DEDUP_REMOVED lines=8> */
[----:B------:R-:W-:Y:S01]  /*5ea0*/  ULEA UR6, UR46, UR40, 0x3 ;  /* 0x000000282e067291 */ /* 0x000fe2000f8e183f */
        /* <DEDUP_REMOVED lines=45> */
[----:B------:R-:W-:Y:S01]  /*6180*/  UIADD3 UR6, UR6, 0x28840, URZ ;  /* 0x0002884006067890 */ /* 0x000fe2000fffe03f */
[----:B------:R-:W-:Y:S01]  /*6190*/  PLOP3.LUT P1, PT, PT, PT, UP0, 0x40, 0x0 ;  /* 0x000000000000781c */ /* 0x000fe20003f2e808 */
[----:B------:R2:W3:Y:S01]  /*61a0*/  MUFU.TANH R64, R69 ;  /* 0x0000004500407308 */ /* 0x0004e20000002400 */
[----:B------:R-:W-:Y:S01]  /*61b0*/  IMAD R59, R2, UR51, R59 ;  /* 0x00000033023b7c24 */ /* 0x000fe2000f8e023b */
[----:B------:R-:W-:-:S03]  /*61c0*/  UPRMT UR6, UR43, 0x654, UR6 ;  /* 0x000006542b067896 */ /* 0x000fc60008000006 */
[----:B0-----:R-:W-:-:S03]  /*61d0*/  IMAD.IADD R59, R59, 0x1, -R8 ;  /* 0x000000013b3b7824 */ /* 0x001fc600078e0a08 */
[----:B------:R-:W0:Y:S01]  /*61e0*/  MUFU.TANH R9, R9 ;  /* 0x0000000900097308 */ /* 0x000e220000002400 */
[C---:B------:R-:W-:Y:S02]  /*61f0*/  VIADD R79, R59.reuse, UR52 ;  /* 0x000000343b4f7c36 */ /* 0x040fe40008000000 */
[----:B------:R-:W-:Y:S01]  /*6200*/  VIADD R83, R59, UR47 ;  /* 0x0000002f3b537c36 */ /* 0x000fe20008000000 */
[----:B------:R-:W-:Y:S02]  /*6210*/  SYNCS.ARRIVE.TRANS64.RED.A1T0 RZ, [UR6], RZ ;  /* 0x000000ffffff79a7 */ /* 0x000fe40008100406 */
[----:B-1----:R-:W-:Y:S01]  /*6220*/  IADD3 R63, R79, R58, RZ ;  /* 0x0000003a4f3f7210 */ /* 0x002fe20007ffe0ff */
[----:B------:R-:W-:Y:S01]  /*6230*/  IMAD.IADD R65, R83, 0x1, R58 ;  /* 0x0000000153417824 */ /* 0x000fe200078e023a */
[----:B------:R-:W1:Y:S08]  /*6240*/  MUFU.TANH R10, R10 ;  /* 0x0000000a000a7308 */ /* 0x000e700000002400 */
        /* <DEDUP_REMOVED lines=75> */
.L_x_7571:
[----:B------:R-:W-:-:S05]  /*6700*/  IMAD.U32 R68, RZ, RZ, UR50 ;  /* 0x00000032ff447e24 */ /* 0x000fca000f8e00ff */
[----:B------:R-:W-:-:S13]  /*6710*/  ISETP.NE.AND P1, PT, R68, 0x1, PT ;  /* 0x000000014400780c */ /* 0x000fda0003f25270 */
[----:B------:R-:W1:Y:S02]  /*6720*/  @P1 LDC.64 R58, c[0x0][0x9e8] ;  /* 0x00027a00ff3a1b82 */ /* 0x000e640000000a00 */
[----:B-1----:R-:W-:-:S05]  /*6730*/  @P1 IMAD.HI.U32 R58, R67, R58, RZ ;  /* 0x0000003a433a1227 */ /* 0x002fca00078e00ff */
[----:B------:R-:W-:-:S07]  /*6740*/  @P1 SHF.R.U32.HI R67, RZ, R59, R58 ;  /* 0x0000003bff431219 */ /* 0x000fce000001163a */
.L_x_7572:
[----:B------:R-:W-:Y:S05]  /*6750*/  BSYNC B0 ;  /* 0x0000000000007941 */ /* 0x000fea0003800000 */
.L_x_7570:
[----:B------:R-:W-:-:S04]  /*6760*/  IMAD R58, R67, R68, -R180 ;  /* 0x00000044433a7224 */ /* 0x000fc800078e0ab4 */
[----:B------:R-:W-:-:S05]  /*6770*/  IMAD R58, R3, -0x2, R58 ;  /* 0xfffffffe033a7824 */ /* 0x000fca00078e023a */
[----:B------:R-:W-:Y:S02]  /*6780*/  VIADDMNMX R63, R58, R68, R63, PT ;  /* 0x000000443a3f7246 */ /* 0x000fe4000380013f */
[----:B------:R-:W-:-:S07]  /*6790*/  VIMNMX R65, R65, R58, !PT ;  /* 0x0000003a41417248 */ /* 0x000fce0007fe0100 */
.L_x_7569:
[----:B------:R-:W-:Y:S01]  /*67a0*/  ISETP.GT.AND P1, PT, R13, -0x1, PT ;  /* 0xffffffff0d00780c */ /* 0x000fe20003f24270 */
[----:B------:R-:W1:Y:S01]  /*67b0*/  SHFL.IDX PT, R182, R61, 0x1, 0x1c1f ;  /* 0x003c1f003db67f89 */ /* 0x000e6200000e0000 */
[----:B------:R-:W-:Y:S02]  /*67c0*/  UISETP.NE.AND UP0, UPT, UR41, URZ, UPT ;  /* 0x0000003f2900728c */ /* 0x000fe4000bf05270 */
[C---:B------:R-:W-:Y:S02]  /*67d0*/  ISETP.GT.AND P3, PT, R65.reuse, 0x8, P1 ;  /* 0x000000084100780c */ /* 0x040fe40000f64270 */
[----:B------:R-:W-:Y:S02]  /*67e0*/  ISETP.GT.AND P6, PT, R65, RZ, P1 ;  /* 0x000000ff4100720c */ /* 0x000fe40000fc4270 */
        /* <DEDUP_REMOVED lines=8> */
[----:B------:R-:W-:Y:S02]  /*6870*/  FSEL R162, R10, -INF , !P2 ;  /* 0xff8000000aa27808 */ /* 0x000fe40005000000 */
[C---:B------:R-:W-:Y:S02]  /*6880*/  ISETP.GT.AND P5, PT, R65.reuse, 0x9, P1 ;  /* 0x000000094100780c */ /* 0x040fe40000fa4270 */
[C---:B------:R-:W-:Y:S02]  /*6890*/  ISETP.GT.AND P4, PT, R65.reuse, 0x10, P1 ;  /* 0x000000104100780c */ /* 0x040fe40000f84270 */
[C---:B------:R-:W-:Y:S02]  /*68a0*/  ISETP.GT.AND P6, PT, R65.reuse, 0x11, P1 ;  /* 0x000000114100780c */ /* 0x040fe40000fc4270 */
[----:B------:R-:W-:Y:S02]  /*68b0*/  ISETP.GT.AND P2, PT, R65, 0x18, P1 ;  /* 0x000000184100780c */ /* 0x000fe40000f44270 */
[----:B------:R-:W-:Y:S01]  /*68c0*/  FSEL R174, R37, -INF , !P3 ;  /* 0xff80000025ae7808 */ /* 0x000fe20005800000 */
[----:B-1----:R-:W-:Y:S01]  /*68d0*/  IMAD.IADD R37, R79, 0x1, R182 ;  /* 0x000000014f257824 */ /* 0x002fe200078e02b6 */
[----:B------:R-:W-:-:S02]  /*68e0*/  ISETP.GT.AND P3, PT, R65, 0x30, P1 ;  /* 0x000000304100780c */ /* 0x000fc40000f64270 */
[C---:B------:R-:W-:Y:S02]  /*68f0*/  ISETP.LT.OR P5, PT, R63.reuse, 0xa, P5 ;  /* 0x0000000a3f00780c */ /* 0x040fe40002fa1670 */
        /* <DEDUP_REMOVED lines=11> */
[C---:B------:R-:W-:Y:S02]  /*69b0*/  ISETP.GT.AND P2, PT, R65.reuse, 0x29, P1 ;  /* 0x000000294100780c */ /* 0x040fe40000f44270 */
[----:B------:R-:W-:Y:S02]  /*69c0*/  FSEL R86, R48, -INF , !P3 ;  /* 0xff80000030567808 */ /* 0x000fe40005800000 */
[----:B------:R-:W-:Y:S02]  /*69d0*/  ISETP.GT.AND P3, PT, R65, 0x41, P1 ;  /* 0x000000414100780c */ /* 0x000fe40000f64270 */
[C---:B------:R-:W-:Y:S02]  /*69e0*/  ISETP.LT.OR P5, PT, R63.reuse, 0x21, P5 ;  /* 0x000000213f00780c */ /* 0x040fe40002fa1670 */
[C---:B------:R-:W-:Y:S02]  /*69f0*/  ISETP.LT.OR P4, PT, R63.reuse, 0x22, P4 ;  /* 0x000000223f00780c */ /* 0x040fe40002781670 */
[----:B------:R-:W-:-:S02]  /*6a00*/  ISETP.LT.OR P6, PT, R63, 0x29, P6 ;  /* 0x000000293f00780c */ /* 0x000fc400037c1670 */
[C---:B------:R-:W-:Y:S02]  /*6a10*/  ISETP.LT.OR P2, PT, R63.reuse, 0x2a, P2 ;  /* 0x0000002a3f00780c */ /* 0x040fe40001741670 */
[----:B------:R-:W-:Y:S02]  /*6a20*/  ISETP.LT.OR P3, PT, R63, 0x42, P3 ;  /* 0x000000423f00780c */ /* 0x000fe40001f61670 */
[----:B------:R-:W-:Y:S02]  /*6a30*/  FSEL R172, R157, -INF , !P5 ;  /* 0xff8000009dac7808 */ /* 0x000fe40006800000 */
[----:B------:R-:W-:Y:S02]  /*6a40*/  FSEL R166, R158, -INF , !P4 ;  /* 0xff8000009ea67808 */ /* 0x000fe40006000000 */
[----:B------:R-:W-:Y:S02]  /*6a50*/  FSEL R164, R44, -INF , !P6 ;  /* 0xff8000002ca47808 */ /* 0x000fe40007000000 */
[----:B------:R-:W-:Y:S01]  /*6a60*/  FSEL R152, R45, -INF , !P2 ;  /* 0xff8000002d987808 */ /* 0x000fe20005000000 */
[----:B------:R-:W-:Y:S01]  /*6a70*/  IMAD.IADD R45, R83, 0x1, R182 ;  /* 0x00000001532d7824 */ /* 0x000fe200078e02b6 */
[----:B------:R-:W-:-:S02]  /*6a80*/  ISETP.GT.AND P5, PT, R65, 0x31, P1 ;  /* 0x000000314100780c */ /* 0x000fc40000fa4270 */
[C---:B------:R-:W-:Y:S02]  /*6a90*/  ISETP.GT.AND P4, PT, R65.reuse, 0x38, P1 ;  /* 0x000000384100780c */ /* 0x040fe40000f84270 */
[C---:B------:R-:W-:Y:S02]  /*6aa0*/  ISETP.GT.AND P6, PT, R65.reuse, 0x39, P1 ;  /* 0x000000394100780c */ /* 0x040fe40000fc4270 */
[C---:B------:R-:W-:Y:S02]  /*6ab0*/  ISETP.GT.AND P2, PT, R65.reuse, 0x40, P1 ;  /* 0x000000404100780c */ /* 0x040fe40000f44270 */
[----:B------:R-:W-:Y:S02]  /*6ac0*/  FSEL R76, R54, -INF , !P3 ;  /* 0xff800000364c7808 */ /* 0x000fe40005800000 */
[----:B------:R-:W-:Y:S02]  /*6ad0*/  ISETP.GT.AND P3, PT, R65, 0x58, P1 ;  /* 0x000000584100780c */ /* 0x000fe40000f64270 */
[----:B------:R-:W-:-:S02]  /*6ae0*/  ISETP.LT.OR P5, PT, R63, 0x32, P5 ;  /* 0x000000323f00780c */ /* 0x000fc40002fa1670 */
[C---:B------:R-:W-:Y:S02]  /*6af0*/  ISETP.LT.OR P4, PT, R63.reuse, 0x39, P4 ;  /* 0x000000393f00780c */ /* 0x040fe40002781670 */
[C---:B------:R-:W-:Y:S02]  /*6b00*/  ISETP.LT.OR P6, PT, R63.reuse, 0x3a, P6 ;  /* 0x0000003a3f00780c */ /* 0x040fe400037c1670 */
[C---:B------:R-:W-:Y:S02]  /*6b10*/  ISETP.LT.OR P2, PT, R63.reuse, 0x41, P2 ;  /* 0x000000413f00780c */ /* 0x040fe40001741670 */
[----:B------:R-:W-:Y:S02]  /*6b20*/  ISETP.LT.OR P3, PT, R63, 0x59, P3 ;  /* 0x000000593f00780c */ /* 0x000fe40001f61670 */
[----:B------:R-:W-:Y:S02]  /*6b30*/  FSEL R84, R159, -INF , !P5 ;  /* 0xff8000009f547808 */ /* 0x000fe40006800000 */
[----:B------:R-:W-:-:S02]  /*6b40*/  FSEL R82, R51, -INF , !P4 ;  /* 0xff80000033527808 */ /* 0x000fc40006000000 */
[----:B------:R-:W-:Y:S02]  /*6b50*/  FSEL R80, R52, -INF , !P6 ;  /* 0xff80000034507808 */ /* 0x000fe40007000000 */
[----:B------:R-:W-:Y:S02]  /*6b60*/  FSEL R78, R53, -INF , !P2 ;  /* 0xff800000354e7808 */ /* 0x000fe40005000000 */
[C---:B------:R-:W-:Y:S02]  /*6b70*/  ISETP.GT.AND P5, PT, R65.reuse, 0x48, P1 ;  /* 0x000000484100780c */ /* 0x040fe40000fa4270 */
[C---:B------:R-:W-:Y:S02]  /*6b80*/  ISETP.GT.AND P4, PT, R65.reuse, 0x49, P1 ;  /* 0x000000494100780c */ /* 0x040fe40000f84270 */
[C---:B------:R-:W-:Y:S02]  /*6b90*/  ISETP.GT.AND P6, PT, R65.reuse, 0x50, P1 ;  /* 0x000000504100780c */ /* 0x040fe40000fc4270 */
[----:B------:R-:W-:-:S02]  /*6ba0*/  ISETP.GT.AND P2, PT, R65, 0x51, P1 ;  /* 0x000000514100780c */ /* 0x000fc40000f44270 */
[----:B------:R-:W-:Y:S02]  /*6bb0*/  FSEL R66, R66, -INF , !P3 ;  /* 0xff80000042427808 */ /* 0x000fe40005800000 */
[----:B------:R-:W-:Y:S02]  /*6bc0*/  ISETP.GT.AND P3, PT, R65, 0x69, P1 ;  /* 0x000000694100780c */ /* 0x000fe40000f64270 */
[C---:B------:R-:W-:Y:S02]  /*6bd0*/  ISETP.LT.OR P5, PT, R63.reuse, 0x49, P5 ;  /* 0x000000493f00780c */ /* 0x040fe40002fa1670 */
[C---:B------:R-:W-:Y:S02]  /*6be0*/  ISETP.LT.OR P4, PT, R63.reuse, 0x4a, P4 ;  /* 0x0000004a3f00780c */ /* 0x040fe40002781670 */
[C---:B------:R-:W-:Y:S02]  /*6bf0*/  ISETP.LT.OR P6, PT, R63.reuse, 0x51, P6 ;  /* 0x000000513f00780c */ /* 0x040fe400037c1670 */
[----:B------:R-:W-:-:S02]  /*6c00*/  ISETP.LT.OR P2, PT, R63, 0x52, P2 ;  /* 0x000000523f00780c */ /* 0x000fc40001741670 */
[----:B------:R-:W-:Y:S02]  /*6c10*/  ISETP.LT.OR P3, PT, R63, 0x6a, P3 ;  /* 0x0000006a3f00780c */ /* 0x000fe40001f61670 */
[----:B------:R-:W-:Y:S02]  /*6c20*/  FSEL R74, R55, -INF , !P5 ;  /* 0xff800000374a7808 */ /* 0x000fe40006800000 */
[----:B------:R-:W-:Y:S02]  /*6c30*/  FSEL R72, R56, -INF , !P4 ;  /* 0xff80000038487808 */ /* 0x000fe40006000000 */
[----:B------:R-:W-:Y:S02]  /*6c40*/  FSEL R68, R57, -INF , !P6 ;  /* 0xff80000039447808 */ /* 0x000fe40007000000 */
[----:B------:R-:W-:Y:S02]  /*6c50*/  FSEL R70, R60, -INF , !P2 ;  /* 0xff8000003c467808 */ /* 0x000fe40005000000 */
[----:B------:R-:W-:-:S02]  /*6c60*/  ISETP.GT.AND P5, PT, R65, 0x59, P1 ;  /* 0x000000594100780c */ /* 0x000fc40000fa4270 */
[C---:B------:R-:W-:Y:S02]  /*6c70*/  ISETP.GT.AND P4, PT, R65.reuse, 0x60, P1 ;  /* 0x000000604100780c */ /* 0x040fe40000f84270 */
[C---:B------:R-:W-:Y:S02]  /*6c80*/  ISETP.GT.AND P6, PT, R65.reuse, 0x61, P1 ;  /* 0x000000614100780c */ /* 0x040fe40000fc4270 */
[----:B------:R-:W-:Y:S02]  /*6c90*/  ISETP.GT.AND P2, PT, R65, 0x68, P1 ;  /* 0x000000684100780c */ /* 0x000fe40000f44270 */
[----:B------:R-:W-:Y:S02]  /*6ca0*/  FSEL R58, R77, -INF , !P3 ;  /* 0xff8000004d3a7808 */ /* 0x000fe40005800000 */
[----:B------:R-:W-:Y:S02]  /*6cb0*/  PLOP3.LUT P3, PT, PT, PT, UP0, 0x40, 0x0 ;  /* 0x000000000000781c */ /* 0x000fe40003f6e808 */
        /* <DEDUP_REMOVED lines=12> */
[----:B------:R-:W-:-:S02]  /*6d80*/  ISETP.LT.OR P5, PT, R63, 0x71, P5 ;  /* 0x000000713f00780c */ /* 0x000fc40002fa1670 */
[C---:B------:R-:W-:Y:S02]  /*6d90*/  ISETP.LT.OR P4, PT, R63.reuse, 0x72, P4 ;  /* 0x000000723f00780c */ /* 0x040fe40002781670 */
[C---:B------:R-:W-:Y:S02]  /*6da0*/  ISETP.LT.OR P6, PT, R63.reuse, 0x79, P6 ;  /* 0x000000793f00780c */ /* 0x040fe400037c1670 */
[----:B------:R-:W-:Y:S02]  /*6db0*/  ISETP.LT.OR P2, PT, R63, 0x7a, P2 ;  /* 0x0000007a3f00780c */ /* 0x000fe40001741670 */
[----:B------:R-:W-:Y:S02]  /*6dc0*/  FSEL R56, R71, -INF , !P5 ;  /* 0xff80000047387808 */ /* 0x000fe40006800000 */
[----:B------:R-:W-:Y:S02]  /*6dd0*/  FSEL R52, R81, -INF , !P4 ;  /* 0xff80000051347808 */ /* 0x000fe40006000000 */
[----:B------:R-:W-:-:S02]  /*6de0*/  FSEL R48, R75, -INF , !P6 ;  /* 0xff8000004b307808 */ /* 0x000fc40007000000 */
[----:B------:R-:W-:Y:S01]  /*6df0*/  FSEL R44, R85, -INF , !P2 ;  /* 0xff800000552c7808 */ /* 0x000fe20005000000 */
[----:B------:R-:W-:Y:S06]  /*6e00*/  @P3 BRA `(.L_x_7573) ;  /* 0x00000000005c3947 */ /* 0x000fec0003800000 */
        /* <DEDUP_REMOVED lines=13> */
.L_x_7575:
[----:B------:R-:W-:-:S05]  /*6ee0*/  IMAD.U32 R51, RZ, RZ, UR50 ;  /* 0x00000032ff337e24 */ /* 0x000fca000f8e00ff */
[----:B------:R-:W-:-:S13]  /*6ef0*/  ISETP.NE.AND P2, PT, R51, 0x1, PT ;  /* 0x000000013300780c */ /* 0x000fda0003f45270 */
[----:B------:R-:W0:Y:S02]  /*6f00*/  @P2 LDC.64 R154, c[0x0][0x9e8] ;  /* 0x00027a00ff9a2b82 */ /* 0x000e240000000a00 */
[----:B0-----:R-:W-:-:S05]  /*6f10*/  @P2 IMAD.HI.U32 R10, R9, R154, RZ ;  /* 0x0000009a090a2227 */ /* 0x001fca00078e00ff */
[----:B------:R-:W-:-:S07]  /*6f20*/  @P2 SHF.R.U32.HI R9, RZ, R155, R10 ;  /* 0x0000009bff092219 */ /* 0x000fce000001160a */
.L_x_7576:
[----:B------:R-:W-:Y:S05]  /*6f30*/  BSYNC B0 ;  /* 0x0000000000007941 */ /* 0x000fea0003800000 */
.L_x_7574:
[----:B------:R-:W-:-:S04]  /*6f40*/  IMAD R10, R9, R51, -R180 ;  /* 0x00000033090a7224 */ /* 0x000fc800078e0ab4 */
[----:B------:R-:W-:-:S05]  /*6f50*/  IMAD R10, R3, -0x2, R10 ;  /* 0xfffffffe030a7824 */ /* 0x000fca00078e020a */
[----:B------:R-:W-:Y:S02]  /*6f60*/  VIADDMNMX R37, R10, R51, R37, PT ;  /* 0x000000330a257246 */ /* 0x000fe40003800125 */
[----:B------:R-:W-:-:S07]  /*6f70*/  VIMNMX R45, R45, R10, !PT ;  /* 0x0000000a2d2d7248 */ /* 0x000fce0007fe0100 */
.L_x_7573:
[----:B------:R-:W-:Y:S02]  /*6f80*/  FMNMX.FTZ R9, R160, R11, !PT ;  /* 0x0000000ba0097209 */ /* 0x000fe40007810000 */
[C---:B------:R-:W-:Y:S02]  /*6f90*/  ISETP.GT.AND P6, PT, R45.reuse, 0x1, P1 ;  /* 0x000000012d00780c */ /* 0x040fe40000fc4270 */
[----:B------:R-:W-:Y:S02]  /*6fa0*/  FMNMX.FTZ R9, R162, R9, !PT ;  /* 0x00000009a2097209 */ /* 0x000fe40007810000 */
[----:B------:R-:W-:Y:S02]  /*6fb0*/  ISETP.GT.AND P5, PT, R45, 0x10, P1 ;  /* 0x000000102d00780c */ /* 0x000fe40000fa4270 */
[----:B------:R-:W-:Y:S02]  /*6fc0*/  FMNMX.FTZ R9, R176, R9, !PT ;  /* 0x00000009b0097209 */ /* 0x000fe40007810000 */
[----:B------:R-:W-:-:S02]  /*6fd0*/  ISETP.LT.OR P6, PT, R37, 0x2, P6 ;  /* 0x000000022500780c */ /* 0x000fc400037c1670 */
[----:B------:R-:W-:Y:S02]  /*6fe0*/  FMNMX.FTZ R9, R170, R9, !PT ;  /* 0x00000009aa097209 */ /* 0x000fe40007810000 */
[----:B------:R-:W-:Y:S02]  /*6ff0*/  ISETP.LT.OR P5, PT, R37, 0x11, P5 ;  /* 0x000000112500780c */ /* 0x000fe40002fa1670 */
[----:B------:R-:W-:Y:S02]  /*7000*/  FMNMX.FTZ R9, R168, R9, !PT ;  /* 0x00000009a8097209 */ /* 0x000fe40007810000 */
[----:B------:R-:W-:Y:S02]  /*7010*/  FSEL R154, R15, -INF , !P6 ;  /* 0xff8000000f9a7808 */ /* 0x000fe40007000000 */
[----:B------:R-:W-:Y:S02]  /*7020*/  FMNMX.FTZ R9, R184, R9, !PT ;  /* 0x00000009b8097209 */ /* 0x000fe40007810000 */
[----:B------:R-:W-:-:S02]  /*7030*/  FSEL R158, R19, -INF , !P5 ;  /* 0xff800000139e7808 */ /* 0x000fc40006800000 */
        /* <DEDUP_REMOVED lines=9> */
[----:B------:R-:W-:Y:S02]  /*70d0*/  ISETP.GT.AND P4, PT, R45, 0x9, P1 ;  /* 0x000000092d00780c */ /* 0x000fe40000f84270 */
[----:B------:R-:W-:Y:S02]  /*70e0*/  FMNMX.FTZ R9, R152, R9, !PT ;  /* 0x0000000998097209 */ /* 0x000fe40007810000 */
[----:B------:R-:W-:-:S02]  /*70f0*/  FSEL R18, R18, -INF , !P3 ;  /* 0xff80000012127808 */ /* 0x000fc40005800000 */
[----:B------:R-:W-:Y:S02]  /*7100*/  FMNMX.FTZ R9, R86, R9, !PT ;  /* 0x0000000956097209 */ /* 0x000fe40007810000 */
[----:B------:R-:W-:Y:S02]  /*7110*/  ISETP.GT.AND P3, PT, R45, 0x18, P1 ;  /* 0x000000182d00780c */ /* 0x000fe40000f64270 */
[----:B------:R-:W-:Y:S02]  /*7120*/  FMNMX.FTZ R9, R84, R9, !PT ;  /* 0x0000000954097209 */ /* 0x000fe40007810000 */
[C---:B------:R-:W-:Y:S02]  /*7130*/  ISETP.LT.OR P4, PT, R37.reuse, 0xa, P4 ;  /* 0x0000000a2500780c */ /* 0x040fe40002781670 */
[----:B------:R-:W-:Y:S02]  /*7140*/  FMNMX.FTZ R9, R82, R9, !PT ;  /* 0x0000000952097209 */ /* 0x000fe40007810000 */
[----:B------:R-:W-:-:S02]  /*7150*/  ISETP.LT.OR P3, PT, R37, 0x19, P3 ;  /* 0x000000192500780c */ /* 0x000fc40001f61670 */
[----:B------:R-:W-:Y:S02]  /*7160*/  FMNMX.FTZ R9, R80, R9, !PT ;  /* 0x0000000950097209 */ /* 0x000fe40007810000 */
[----:B------:R-:W-:Y:S02]  /*7170*/  ISETP.GT.AND P2, PT, R45, 0x11, P1 ;  /* 0x000000112d00780c */ /* 0x000fe40000f44270 */
[----:B------:R-:W-:Y:S02]  /*7180*/  FMNMX.FTZ R9, R78, R9, !PT ;  /* 0x000000094e097209 */ /* 0x000fe40007810000 */
[----:B------:R-:W-:Y:S02]  /*7190*/  FSEL R156, R17, -INF , !P4 ;  /* 0xff800000119c7808 */ /* 0x000fe40006000000 */
        /* <DEDUP_REMOVED lines=16> */
[----:B------:R-:W-:Y:S02]  /*72a0*/  FMNMX.FTZ R9, R60, R9, !PT ;  /* 0x000000093c097209 */ /* 0x000fe40007810000 */
[----:B------:R-:W-:Y:S02]  /*72b0*/  FSEL R24, R24, -INF , !P2 ;  /* 0xff80000018187808 */ /* 0x000fe40005000000 */
[----:B------:R-:W-:Y:S02]  /*72c0*/  FMNMX.FTZ R9, R54, R9, !PT ;  /* 0x0000000936097209 */ /* 0x000fe40007810000 */
[----:B------:R-:W-:-:S02]  /*72d0*/  ISETP.GT.AND P2, PT, R45, 0x30, P1 ;  /* 0x000000302d00780c */ /* 0x000fc40000f44270 */
[----:B------:R-:W-:Y:S02]  /*72e0*/  FMNMX.FTZ R9, R58, R9, !PT ;  /* 0x000000093a097209 */ /* 0x000fe40007810000 */
[C---:B------:R-:W-:Y:S02]  /*72f0*/  ISETP.LT.OR P4, PT, R37.reuse, 0x2a, P4 ;  /* 0x0000002a2500780c */ /* 0x040fe40002781670 */
[----:B------:R-:W-:Y:S02]  /*7300*/  FMNMX.FTZ R9, R56, R9, !PT ;  /* 0x0000000938097209 */ /* 0x000fe40007810000 */
[----:B------:R-:W-:Y:S02]  /*7310*/  ISETP.LT.OR P2, PT, R37, 0x31, P2 ;  /* 0x000000312500780c */ /* 0x000fe40001741670 */
[----:B------:R-:W-:-:S04]  /*7320*/  FMNMX.FTZ R9, R52, R9, !PT ;  /* 0x0000000934097209 */ /* 0x000fc80007810000 */
[----:B------:R-:W-:-:S04]  /*7330*/  FMNMX.FTZ R9, R48, R9, !PT ;  /* 0x0000000930097209 */ /* 0x000fc80007810000 */
[----:B------:R-:W-:Y:S02]  /*7340*/  FMNMX.FTZ R51, R44, R9, !PT ;  /* 0x000000092c337209 */ /* 0x000fe40007810000 */
[----:B------:R-:W0:Y:S03]  /*7350*/  LDC R9, c[0x0][0x988] ;  /* 0x00026200ff097b82 */ /* 0x000e260000000800 */
[----:B------:R-:W1:Y:S02]  /*7360*/  SHFL.BFLY PT, R10, R51, 0x2, 0x1f ;  /* 0x0c401f00330a7f89 */ /* 0x000e6400000e0000 */
[----:B-1----:R-:W-:-:S05]  /*7370*/  FMNMX.FTZ R53, R51, R10, !PT ;  /* 0x0000000a33357209 */ /* 0x002fca0007810000 */
[----:B------:R-:W1:Y:S02]  /*7380*/  SHFL.BFLY PT, R10, R53, 0x1, 0x1f ;  /* 0x0c201f00350a7f89 */ /* 0x000e6400000e0000 */
[----:B-1----:R-:W-:-:S04]  /*7390*/  FMNMX.FTZ R10, R53, R10, !PT ;  /* 0x0000000a350a7209 */ /* 0x002fc80007810000 */
[C---:B------:R-:W-:Y:S01]  /*73a0*/  FSETP.NEU.FTZ.AND P6, PT, R10.reuse, -INF , PT ;  /* 0xff8000000a00780b */ /* 0x040fe20003fdd000 */
[----:B0-----:R-:W-:-:S05]  /*73b0*/  FMUL.FTZ R51, R10, R9 ;  /* 0x000000090a337220 */ /* 0x001fca0000410000 */
[----:B------:R-:W-:-:S05]  /*73c0*/  FSEL R51, R51, RZ, P6 ;  /* 0x000000ff33337208 */ /* 0x000fca0003000000 */
[-CC-:B------:R-:W-:Y:S01]  /*73d0*/  FFMA.FTZ R15, R162, R9.reuse, -R51.reuse ;  /* 0x00000009a20f7223 */ /* 0x180fe20000010833 */
[----:B------:R-:W-:Y:S01]  /*73e0*/  FSEL R162, R23, -INF , !P5 ;  /* 0xff80000017a27808 */ /* 0x000fe20006800000 */
[-CC-:B------:R-:W-:Y:S01]  /*73f0*/  FFMA.FTZ R180, R160, R9.reuse, -R51.reuse ;  /* 0x00000009a0b47223 */ /* 0x180fe20000010833 */
[----:B------:R-:W-:Y:S01]  /*7400*/  ISETP.GT.AND P5, PT, R45, RZ, P1 ;  /* 0x000000ff2d00720c */ /* 0x000fe20000fa4270 */
[-CC-:B------:R-:W-:Y:S01]  /*7410*/  FFMA.FTZ R182, R176, R9.reuse, -R51.reuse ;  /* 0x00000009b0b67223 */ /* 0x180fe20000010833 */
[----:B------:R-:W-:Y:S01]  /*7420*/  FSEL R160, R21, -INF , !P3 ;  /* 0xff80000015a07808 */ /* 0x000fe20005800000 */
[-CC-:B------:R-:W-:Y:S01]  /*7430*/  FFMA.FTZ R176, R168, R9.reuse, -R51.reuse ;  /* 0x00000009a8b07223 */ /* 0x180fe20000010833 */
[----:B------:R-:W-:Y:S01]  /*7440*/  ISETP.LT.OR P5, PT, R37, 0x1, P5 ;  /* 0x000000012500780c */ /* 0x000fe20002fa1670 */
[-CC-:B------:R-:W-:Y:S01]  /*7450*/  FFMA.FTZ R17, R170, R9.reuse, -R51.reuse ;  /* 0x00000009aa117223 */ /* 0x180fe20000010833 */
[----:B------:R-:W-:Y:S01]  /*7460*/  ISETP.GT.AND P3, PT, R45, 0x28, P1 ;  /* 0x000000282d00780c */ /* 0x000fe20000f64270 */
[-CC-:B------:R-:W-:Y:S01]  /*7470*/  FFMA.FTZ R174, R174, R9.reuse, -R51.reuse ;  /* 0x00000009aeae7223 */ /* 0x180fe20000010833 */
[----:B------:R-:W-:Y:S01]  /*7480*/  FSEL R53, R14, -INF , !P5 ;  /* 0xff8000000e357808 */ /* 0x000fe20006800000 */
[-CC-:B------:R-:W-:Y:S01]  /*7490*/  FFMA.FTZ R14, R184, R9.reuse, -R51.reuse ;  /* 0x00000009b80e7223 */ /* 0x180fe20000010833 */
[----:B------:R-:W-:Y:S01]  /*74a0*/  ISETP.LT.OR P3, PT, R37, 0x29, P3 ;  /* 0x000000292500780c */ /* 0x000fe20001f61670 */
[-CC-:B------:R-:W-:Y:S01]  /*74b0*/  FFMA.FTZ R152, R152, R9.reuse, -R51.reuse ;  /* 0x0000000998987223 */ /* 0x180fe20000010833 */
[----:B------:R-:W-:Y:S01]  /*74c0*/  FMNMX.FTZ R19, R53, R12, !PT ;  /* 0x0000000c35137209 */ /* 0x000fe20007810000 */
[--C-:B------:R-:W-:Y:S01]  /*74d0*/  FFMA.FTZ R48, R48, R9, -R51.reuse ;  /* 0x0000000930307223 */ /* 0x100fe20000010833 */
[----:B------:R-:W-:Y:S01]  /*74e0*/  FSEL R26, R26, -INF , !P3 ;  /* 0xff8000001a1a7808 */ /* 0x000fe20005800000 */
[----:B------:R-:W-:Y:S01]  /*74f0*/  MUFU.EX2 R180, R180 ;  /* 0x000000b400b47308 */ /* 0x000fe20000000800 */
[----:B------:R-:W-:Y:S01]  /*7500*/  FMNMX.FTZ R19, R154, R19, !PT ;  /* 0x000000139a137209 */ /* 0x000fe20007810000 */
[-CC-:B------:R-:W-:Y:S01]  /*7510*/  FFMA.FTZ R178, R178, R9.reuse, -R51.reuse ;  /* 0x00000009b2b27223 */ /* 0x180fe20000010833 */
[----:B------:R-:W-:Y:S01]  /*7520*/  ISETP.GT.AND P3, PT, R45, 0x31, P1 ;  /* 0x000000312d00780c */ /* 0x000fe20000f64270 */
[--C-:B------:R-:W-:Y:S01]  /*7530*/  FFMA.FTZ R172, R172, R9, -R51.reuse ;  /* 0x00000009acac7223 */ /* 0x100fe20000010833 */
        /* <DEDUP_REMOVED lines=11> */
[----:B------:R0:W-:Y:S01]  /*75f0*/  MUFU.EX2 R19, R14 ;  /* 0x0000000e00137308 */ /* 0x0001e20000000800 */
[----:B------:R-:W-:Y:S01]  /*7600*/  FMNMX.FTZ R21, R20, R21, !PT ;  /* 0x0000001514157209 */ /* 0x000fe20007810000 */
[----:B------:R-:W-:Y:S01]  /*7610*/  FFMA.FTZ R44, R44, R9, -R51 ;  /* 0x000000092c2c7223 */ /* 0x000fe20000010833 */
[----:B------:R-:W-:-:S02]  /*7620*/  ISETP.LT.OR P3, PT, R37, 0x32, P3 ;  /* 0x000000322500780c */ /* 0x000fc40001f61670 */
[----:B------:R-:W-:Y:S02]  /*7630*/  FMNMX.FTZ R21, R160, R21, !PT ;  /* 0x00000015a0157209 */ /* 0x000fe40007810000 */
[----:B------:R-:W-:Y:S01]  /*7640*/  ISETP.GT.AND P4, PT, R45, 0x39, P1 ;  /* 0x000000392d00780c */ /* 0x000fe20000f84270 */
[----:B------:R-:W-:Y:S01]  /*7650*/  MUFU.EX2 R182, R182 ;  /* 0x000000b600b67308 */ /* 0x000fe20000000800 */
[----:B------:R-:W-:Y:S01]  /*7660*/  FMNMX.FTZ R23, R22, R21, !PT ;  /* 0x0000001516177209 */ /* 0x000fe20007810000 */
[----:B0-----:R-:W-:Y:S01]  /*7670*/  FFMA.FTZ R14, R166, R9, -R51 ;  /* 0x00000009a60e7223 */ /* 0x001fe20000010833 */
[----:B------:R-:W-:Y:S02]  /*7680*/  ISETP.LT.OR P5, PT, R37, 0x39, P5 ;  /* 0x000000392500780c */ /* 0x000fe40002fa1670 */
[----:B------:R-:W-:Y:S02]  /*7690*/  FMNMX.FTZ R23, R162, R23, !PT ;  /* 0x00000017a2177209 */ /* 0x000fe40007810000 */
[----:B------:R-:W-:Y:S01]  /*76a0*/  FSEL R28, R28, -INF , !P3 ;  /* 0xff8000001c1c7808 */ /* 0x000fe20005800000 */
[----:B------:R0:W-:Y:S01]  /*76b0*/  MUFU.EX2 R21, R174 ;  /* 0x000000ae00157308 */ /* 0x0001e20000000800 */
[----:B------:R-:W-:-:S02]  /*76c0*/  FMNMX.FTZ R23, R24, R23, !PT ;  /* 0x0000001718177209 */ /* 0x000fc40007810000 */
[----:B------:R-:W-:Y:S02]  /*76d0*/  ISETP.GT.AND P2, PT, R45, 0x40, P1 ;  /* 0x000000402d00780c */ /* 0x000fe40000f44270 */
[----:B------:R-:W-:Y:S02]  /*76e0*/  FMNMX.FTZ R23, R26, R23, !PT ;  /* 0x000000171a177209 */ /* 0x000fe40007810000 */
[----:B------:R-:W-:Y:S01]  /*76f0*/  FSEL R184, R29, -INF , !P5 ;  /* 0xff8000001db87808 */ /* 0x000fe20006800000 */
[----:B------:R-:W-:Y:S01]  /*7700*/  MUFU.EX2 R17, R17 ;  /* 0x0000001100117308 */ /* 0x000fe20000000800 */
[----:B------:R-:W-:Y:S01]  /*7710*/  FMNMX.FTZ R25, R168, R23, !PT ;  /* 0x00000017a8197209 */ /* 0x000fe20007810000 */
[----:B0-----:R-:W-:Y:S01]  /*7720*/  FFMA.FTZ R174, R164, R9, -R51 ;  /* 0x00000009a4ae7223 */ /* 0x001fe20000010833 */
[----:B------:R-:W-:Y:S02]  /*7730*/  ISETP.LT.OR P4, PT, R37, 0x3a, P4 ;  /* 0x0000003a2500780c */ /* 0x000fe40002781670 */
[----:B------:R-:W-:-:S02]  /*7740*/  FMNMX.FTZ R25, R170, R25, !PT ;  /* 0x00000019aa197209 */ /* 0x000fc40007810000 */
[----:B------:R-:W-:Y:S01]  /*7750*/  ISETP.GT.AND P3, PT, R45, 0x41, P1 ;  /* 0x000000412d00780c */ /* 0x000fe20000f64270 */
[----:B------:R0:W-:Y:S01]  /*7760*/  MUFU.EX2 R23, R14 ;  /* 0x0000000e00177308 */ /* 0x0001e20000000800 */
[----:B------:R-:W-:Y:S02]  /*7770*/  FMNMX.FTZ R25, R28, R25, !PT ;  /* 0x000000191c197209 */ /* 0x000fe40007810000 */
[----:B------:R-:W-:Y:S02]  /*7780*/  ISETP.LT.OR P2, PT, R37, 0x41, P2 ;  /* 0x000000412500780c */ /* 0x000fe40001741670 */
[----:B------:R-:W-:Y:S02]  /*7790*/  FSEL R30, R30, -INF , !P4 ;  /* 0xff8000001e1e7808 */ /* 0x000fe40006000000 */
[----:B------:R-:W-:Y:S01]  /*77a0*/  FMNMX.FTZ R25, R184, R25, !PT ;  /* 0x00000019b8197209 */ /* 0x000fe20007810000 */
[----:B------:R-:W-:Y:S01]  /*77b0*/  MUFU.EX2 R176, R176 ;  /* 0x000000b000b07308 */ /* 0x000fe20000000800 */
[----:B------:R-:W-:Y:S01]  /*77c0*/  ISETP.GT.AND P5, PT, R45, 0x48, P1 ;  /* 0x000000482d00780c */ /* 0x000fe20000fa4270 */
[----:B0-----:R-:W-:Y:S01]  /*77d0*/  FFMA.FTZ R14, R86, R9, -R51 ;  /* 0x00000009560e7223 */ /* 0x001fe20000010833 */
[----:B------:R-:W-:-:S02]  /*77e0*/  FSEL R186, R31, -INF , !P2 ;  /* 0xff8000001fba7808 */ /* 0x000fc40005000000 */
[----:B------:R-:W-:Y:S02]  /*77f0*/  ISETP.LT.OR P3, PT, R37, 0x42, P3 ;  /* 0x000000422500780c */ /* 0x000fe40001f61670 */
[----:B------:R-:W-:Y:S01]  /*7800*/  FMNMX.FTZ R27, R30, R25, !PT ;  /* 0x000000191e1b7209 */ /* 0x000fe20007810000 */
[----:B------:R-:W-:Y:S01]  /*7810*/  MUFU.EX2 R178, R178 ;  /* 0x000000b200b27308 */ /* 0x000fe20000000800 */
[----:B------:R-:W-:Y:S02]  /*7820*/  ISETP.GT.AND P4, PT, R45, 0x49, P1 ;  /* 0x000000492d00780c */ /* 0x000fe40000f84270 */
[----:B------:R-:W-:Y:S02]  /*7830*/  ISETP.LT.OR P5, PT, R37, 0x49, P5 ;  /* 0x000000492500780c */ /* 0x000fe40002fa1670 */
[----:B------:R-:W-:Y:S02]  /*7840*/  FSEL R32, R32, -INF , !P3 ;  /* 0xff80000020207808 */ /* 0x000fe40005800000 */
[----:B------:R-:W-:Y:S01]  /*7850*/  FMNMX.FTZ R27, R186, R27, !PT ;  /* 0x0000001bba1b7209 */ /* 0x000fe20007810000 */
[----:B------:R-:W-:Y:S01]  /*7860*/  MUFU.EX2 R25, R152 ;  /* 0x0000009800197308 */ /* 0x000fe20000000800 */
[----:B------:R-:W-:-:S02]  /*7870*/  ISETP.GT.AND P2, PT, R45, 0x50, P1 ;  /* 0x000000502d00780c */ /* 0x000fc40000f44270 */
[----:B------:R-:W-:Y:S02]  /*7880*/  FSEL R166, R33, -INF , !P5 ;  /* 0xff80000021a67808 */ /* 0x000fe40006800000 */
[----:B------:R-:W-:Y:S02]  /*7890*/  ISETP.LT.OR P4, PT, R37, 0x4a, P4 ;  /* 0x0000004a2500780c */ /* 0x000fe40002781670 */
[----:B------:R-:W-:Y:S01]  /*78a0*/  FMNMX.FTZ R29, R32, R27, !PT ;  /* 0x0000001b201d7209 */ /* 0x000fe20007810000 */
[----:B------:R-:W-:Y:S01]  /*78b0*/  MUFU.EX2 R172, R172 ;  /* 0x000000ac00ac7308 */ /* 0x000fe20000000800 */
[----:B------:R-:W-:Y:S02]  /*78c0*/  ISETP.GT.AND P3, PT, R45, 0x51, P1 ;  /* 0x000000512d00780c */ /* 0x000fe40000f64270 */
[----:B------:R-:W-:Y:S02]  /*78d0*/  ISETP.LT.OR P2, PT, R37, 0x51, P2 ;  /* 0x000000512500780c */ /* 0x000fe40001741670 */
[----:B------:R-:W-:Y:S01]  /*78e0*/  FSEL R164, R34, -INF , !P4 ;  /* 0xff80000022a47808 */ /* 0x000fe20006000000 */
[----:B------:R-:W-:Y:S01]  /*78f0*/  FFMA.FTZ R34, R84, R9, -R51 ;  /* 0x0000000954227223 */ /* 0x000fe20000010833 */
[----:B------:R-:W-:Y:S01]  /*7900*/  FMNMX.FTZ R29, R166, R29, !PT ;  /* 0x0000001da61d7209 */ /* 0x000fe20007810000 */
[----:B------:R0:W-:Y:S01]  /*7910*/  MUFU.EX2 R27, R14 ;  /* 0x0000000e001b7308 */ /* 0x0001e20000000800 */
[----:B------:R-:W-:-:S02]  /*7920*/  ISETP.GT.AND P5, PT, R45, 0x58, P1 ;  /* 0x000000582d00780c */ /* 0x000fc40000fa4270 */
[----:B------:R-:W-:Y:S02]  /*7930*/  FSEL R188, R35, -INF , !P2 ;  /* 0xff80000023bc7808 */ /* 0x000fe40005000000 */
[----:B------:R-:W-:Y:S02]  /*7940*/  ISETP.LT.OR P3, PT, R37, 0x52, P3 ;  /* 0x000000522500780c */ /* 0x000fe40001f61670 */
[----:B------:R-:W-:Y:S01]  /*7950*/  FMNMX.FTZ R29, R164, R29, !PT ;  /* 0x0000001da41d7209 */ /* 0x000fe20007810000 */
[----:B------:R-:W-:Y:S01]  /*7960*/  MUFU.EX2 R174, R174 ;  /* 0x000000ae00ae7308 */ /* 0x000fe20000000800 */
[----:B------:R-:W-:Y:S01]  /*7970*/  ISETP.GT.AND P4, PT, R45, 0x59, P1 ;  /* 0x000000592d00780c */ /* 0x000fe20000f84270 */
[----:B0-----:R-:W-:Y:S01]  /*7980*/  FFMA.FTZ R14, R82, R9, -R51 ;  /* 0x00000009520e7223 */ /* 0x001fe20000010833 */
[----:B------:R-:W-:Y:S02]  /*7990*/  ISETP.LT.OR P5, PT, R37, 0x59, P5 ;  /* 0x000000592500780c */ /* 0x000fe40002fa1670 */
[----:B------:R-:W-:-:S02]  /*79a0*/  FSEL R36, R36, -INF , !P3 ;  /* 0xff80000024247808 */ /* 0x000fc40005800000 */
[----:B------:R-:W-:Y:S01]  /*79b0*/  FMNMX.FTZ R29, R188, R29, !PT ;  /* 0x0000001dbc1d7209 */ /* 0x000fe20007810000 */
[----:B------:R-:W-:Y:S01]  /*79c0*/  MUFU.EX2 R34, R34 ;  /* 0x0000002200227308 */ /* 0x000fe20000000800 */
[----:B------:R-:W-:Y:S02]  /*79d0*/  ISETP.GT.AND P2, PT, R45, 0x60, P1 ;  /* 0x000000602d00780c */ /* 0x000fe40000f44270 */
[----:B------:R-:W-:Y:S02]  /*79e0*/  FSEL R38, R38, -INF , !P5 ;  /* 0xff80000026267808 */ /* 0x000fe40006800000 */
[----:B------:R-:W-:Y:S02]  /*79f0*/  ISETP.LT.OR P4, PT, R37, 0x5a, P4 ;  /* 0x0000005a2500780c */ /* 0x000fe40002781670 */
[----:B------:R-:W-:Y:S01]  /*7a00*/  FMNMX.FTZ R31, R36, R29, !PT ;  /* 0x0000001d241f7209 */ /* 0x000fe20007810000 */
[----:B------:R-:W-:Y:S01]  /*7a10*/  MUFU.EX2 R64, R64 ;  /* 0x0000004000407308 */ /* 0x000fe20000000800 */
[----:B------:R-:W-:-:S02]  /*7a20*/  ISETP.GT.AND P3, PT, R45, 0x61, P1 ;  /* 0x000000612d00780c */ /* 0x000fc40000f64270 */
[----:B------:R-:W-:Y:S02]  /*7a30*/  ISETP.LT.OR P2, PT, R37, 0x61, P2 ;  /* 0x000000612500780c */ /* 0x000fe40001741670 */
[----:B------:R-:W-:Y:S01]  /*7a40*/  FSEL R84, R39, -INF , !P4 ;  /* 0xff80000027547808 */ /* 0x000fe20006000000 */
[--C-:B------:R-:W-:Y:S01]  /*7a50*/  FFMA.FTZ R39, R62, R9, -R51.reuse ;  /* 0x000000093e277223 */ /* 0x100fe20000010833 */
[----:B------:R-:W-:Y:S01]  /*7a60*/  FMNMX.FTZ R31, R38, R31, !PT ;  /* 0x0000001f261f7209 */ /* 0x000fe20007810000 */
[----:B------:R0:W-:Y:S01]  /*7a70*/  MUFU.EX2 R29, R14 ;  /* 0x0000000e001d7308 */ /* 0x0001e20000000800 */
[----:B------:R-:W-:Y:S02]  /*7a80*/  ISETP.GT.AND P5, PT, R45, 0x68, P1 ;  /* 0x000000682d00780c */ /* 0x000fe40000fa4270 */
[----:B------:R-:W-:Y:S01]  /*7a90*/  FSEL R86, R40, -INF , !P2 ;  /* 0xff80000028567808 */ /* 0x000fe20005000000 */
[----:B------:R-:W-:Y:S01]  /*7aa0*/  FFMA.FTZ R40, R80, R9, -R51 ;  /* 0x0000000950287223 */ /* 0x000fe20000010833 */
[----:B------:R-:W-:-:S02]  /*7ab0*/  ISETP.LT.OR P3, PT, R37, 0x62, P3 ;  /* 0x000000622500780c */ /* 0x000fc40001f61670 */
[----:B------:R-:W-:Y:S01]  /*7ac0*/  FMNMX.FTZ R31, R84, R31, !PT ;  /* 0x0000001f541f7209 */ /* 0x000fe20007810000 */
[----:B------:R-:W-:Y:S01]  /*7ad0*/  MUFU.EX2 R39, R39 ;  /* 0x0000002700277308 */ /* 0x000fe20000000800 */
[----:B------:R-:W-:Y:S01]  /*7ae0*/  ISETP.GT.AND P4, PT, R45, 0x69, P1 ;  /* 0x000000692d00780c */ /* 0x000fe20000f84270 */
[----:B0-----:R-:W-:Y:S01]  /*7af0*/  FFMA.FTZ R14, R78, R9, -R51 ;  /* 0x000000094e0e7223 */ /* 0x001fe20000010833 */
[----:B------:R-:W-:Y:S02]  /*7b00*/  ISETP.LT.OR P5, PT, R37, 0x69, P5 ;  /* 0x000000692500780c */ /* 0x000fe40002fa1670 */
[----:B------:R-:W-:Y:S02]  /*7b10*/  FSEL R82, R41, -INF , !P3 ;  /* 0xff80000029527808 */ /* 0x000fe40005800000 */
[----:B------:R-:W-:Y:S01]  /*7b20*/  FMNMX.FTZ R31, R86, R31, !PT ;  /* 0x0000001f561f7209 */ /* 0x000fe20007810000 */
[----:B------:R-:W-:Y:S01]  /*7b30*/  MUFU.EX2 R40, R40 ;  /* 0x0000002800287308 */ /* 0x000fe20000000800 */
[----:B------:R-:W-:-:S02]  /*7b40*/  ISETP.GT.AND P2, PT, R45, 0x70, P1 ;  /* 0x000000702d00780c */ /* 0x000fc40000f44270 */
[----:B------:R-:W-:Y:S01]  /*7b50*/  FSEL R80, R42, -INF , !P5 ;  /* 0xff8000002a507808 */ /* 0x000fe20006800000 */
[--C-:B------:R-:W-:Y:S01]  /*7b60*/  FFMA.FTZ R42, R76, R9, -R51.reuse ;  /* 0x000000094c2a7223 */ /* 0x100fe20000010833 */
        /* <DEDUP_REMOVED lines=10> */
[----:B------:R-:W-:Y:S02]  /*7c10*/  ISETP.LT.OR P3, PT, R37, 0x72, P3 ;  /* 0x000000722500780c */ /* 0x000fe40001f61670 */
[----:B------:R-:W-:Y:S01]  /*7c20*/  FSEL R152, R46, -INF , !P2 ;  /* 0xff8000002e987808 */ /* 0x000fe20005000000 */
[----:B------:R-:W-:Y:S01]  /*7c30*/  FFMA.FTZ R46, R72, R9, -R51 ;  /* 0x00000009482e7223 */ /* 0x000fe20000010833 */
[----:B------:R-:W-:Y:S01]  /*7c40*/  FMNMX.FTZ R33, R78, R33, !PT ;  /* 0x000000214e217209 */ /* 0x000fe20007810000 */
[----:B------:R-:W-:Y:S01]  /*7c50*/  MUFU.EX2 R42, R42 ;  /* 0x0000002a002a7308 */ /* 0x000fe20000000800 */
[----:B------:R-:W-:Y:S02]  /*7c60*/  ISETP.GT.AND P1, PT, R45, 0x79, P1 ;  /* 0x000000792d00780c */ /* 0x000fe40000f24270 */
[----:B------:R-:W-:Y:S02]  /*7c70*/  ISETP.LT.OR P5, PT, R37, 0x79, P5 ;  /* 0x000000792500780c */ /* 0x000fe40002fa1670 */
[----:B------:R-:W-:-:S02]  /*7c80*/  FSEL R76, R47, -INF , !P3 ;  /* 0xff8000002f4c7808 */ /* 0x000fc40005800000 */
[----:B------:R-:W-:Y:S01]  /*7c90*/  FMNMX.FTZ R33, R152, R33, !PT ;  /* 0x0000002198217209 */ /* 0x000fe20007810000 */
[----:B------:R-:W-:Y:S01]  /*7ca0*/  MUFU.EX2 R46, R46 ;  /* 0x0000002e002e7308 */ /* 0x000fe20000000800 */
[----:B------:R-:W-:Y:S01]  /*7cb0*/  ISETP.LT.OR P1, PT, R37, 0x7a, P1 ;  /* 0x0000007a2500780c */ /* 0x000fe20000f21670 */
[--C-:B------:R-:W-:Y:S01]  /*7cc0*/  FFMA.FTZ R37, R74, R9, -R51.reuse ;  /* 0x000000094a257223 */ /* 0x100fe20000010833 */
[----:B------:R-:W-:Y:S02]  /*7cd0*/  FSEL R190, R49, -INF , !P5 ;  /* 0xff80000031be7808 */ /* 0x000fe40006800000 */
[----:B------:R-:W-:Y:S02]  /*7ce0*/  FMNMX.FTZ R35, R76, R33, !PT ;  /* 0x000000214c237209 */ /* 0x000fe40007810000 */
[----:B------:R-:W-:Y:S01]  /*7cf0*/  FSEL R74, R50, -INF , !P1 ;  /* 0xff800000324a7808 */ /* 0x000fe20004800000 */
[----:B------:R-:W-:Y:S01]  /*7d00*/  MUFU.EX2 R33, R37 ;  /* 0x0000002500217308 */ /* 0x000fe20000000800 */
[----:B------:R-:W-:Y:S01]  /*7d10*/  FMNMX.FTZ R35, R190, R35, !PT ;  /* 0x00000023be237209 */ /* 0x000fe20007810000 */
[----:B------:R-:W-:Y:S01]  /*7d20*/  FFMA.FTZ R50, R70, R9, -R51 ;  /* 0x0000000946327223 */ /* 0x000fe20000010833 */
[----:B------:R-:W-:-:S02]  /*7d30*/  FSEL R56, R10, RZ, P6 ;  /* 0x000000ff0a387208 */ /* 0x000fc40003000000 */
[----:B0-----:R-:W-:Y:S01]  /*7d40*/  FMNMX.FTZ R14, R74, R35, !PT ;  /* 0x000000234a0e7209 */ /* 0x001fe20007810000 */
[-C--:B------:R-:W-:Y:S02]  /*7d50*/  FFMA.FTZ R35, R68, R9.reuse, -R51 ;  /* 0x0000000944237223 */ /* 0x080fe40000010833 */
[----:B------:R-:W-:Y:S01]  /*7d60*/  FADD.FTZ R56, -R56, R11 ;  /* 0x0000000b38387221 */ /* 0x000fe20000010100 */
[----:B------:R-:W-:Y:S01]  /*7d70*/  MUFU.EX2 R50, R50 ;  /* 0x0000003200327308 */ /* 0x000fe20000000800 */
[----:B------:R-:W0:Y:S02]  /*7d80*/  SHFL.BFLY PT, R41, R14, 0x2, 0x1f ;  /* 0x0c401f000e297f89 */ /* 0x000e2400000e0000 */
[----:B------:R-:W-:-:S05]  /*7d90*/  FMUL.FTZ R11, R56, R9 ;  /* 0x00000009380b7220 */ /* 0x000fca0000410000 */
[----:B------:R-:W-:Y:S08]  /*7da0*/  MUFU.EX2 R35, R35 ;  /* 0x0000002300237308 */ /* 0x000ff00000000800 */
[----:B------:R-:W1:Y:S08]  /*7db0*/  MUFU.EX2 R11, R11 ;  /* 0x0000000b000b7308 */ /* 0x000e700000000800 */
[----:B------:R-:W-:Y:S01]  /*7dc0*/  MUFU.EX2 R37, R66 ;  /* 0x0000004200257308 */ /* 0x000fe20000000800 */
[----:B0-----:R-:W-:Y:S01]  /*7dd0*/  FMNMX.FTZ R45, R14, R41, !PT ;  /* 0x000000290e2d7209 */ /* 0x001fe20007810000 */
[-CC-:B------:R-:W-:Y:S01]  /*7de0*/  FFMA.FTZ R41, R54, R9.reuse, -R51.reuse ;  /* 0x0000000936297223 */ /* 0x180fe20000010833 */
[----:B------:R-:W-:-:S03]  /*7df0*/  FFMA.FTZ R54, R58, R9, -R51 ;  /* 0x000000093a367223 */ /* 0x000fc60000010833 */
[----:B------:R-:W0:Y:S02]  /*7e00*/  SHFL.BFLY PT, R14, R45, 0x1, 0x1f ;  /* 0x0c201f002d0e7f89 */ /* 0x000e2400000e0000 */
[----:B------:R-:W-:Y:S01]  /*7e10*/  MUFU.EX2 R41, R41 ;  /* 0x0000002900297308 */ /* 0x000fe20000000800 */
[----:B-1----:R-:W-:-:S07]  /*7e20*/  FFMA.FTZ R56, R11, R5, R180 ;  /* 0x000000050b387223 */ /* 0x002fce00000100b4 */
[----:B------:R-:W-:Y:S08]  /*7e30*/  MUFU.EX2 R54, R54 ;  /* 0x0000003600367308 */ /* 0x000ff00000000800 */
[----:B------:R-:W-:Y:S01]  /*7e40*/  MUFU.EX2 R43, R43 ;  /* 0x0000002b002b7308 */ /* 0x000fe20000000800 */
[----:B0-----:R-:W-:-:S07]  /*7e50*/  FMNMX.FTZ R14, R45, R14, !PT ;  /* 0x0000000e2d0e7209 */ /* 0x001fce0007810000 */
[----:B------:R0:W-:Y:S01]  /*7e60*/  MUFU.EX2 R45, R48 ;  /* 0x00000030002d7308 */ /* 0x0001e20000000800 */
[C---:B------:R-:W-:Y:S01]  /*7e70*/  FSETP.NEU.FTZ.AND P1, PT, R14.reuse, -INF , PT ;  /* 0xff8000000e00780b */ /* 0x040fe20003f3d000 */
[----:B------:R-:W-:-:S03]  /*7e80*/  FMUL.FTZ R47, R14, R9 ;  /* 0x000000090e2f7220 */ /* 0x000fc60000410000 */
[----:B------:R-:W-:Y:S02]  /*7e90*/  FSEL R49, R14, RZ, P1 ;  /* 0x000000ff0e317208 */ /* 0x000fe40000800000 */
[----:B------:R-:W-:Y:S01]  /*7ea0*/  FSEL R47, R47, RZ, P1 ;  /* 0x000000ff2f2f7208 */ /* 0x000fe20000800000 */
[----:B------:R-:W-:Y:S02]  /*7eb0*/  MUFU.EX2 R52, R52 ;  /* 0x0000003400347308 */ /* 0x000fe40000000800 */
[----:B------:R-:W-:Y:S01]  /*7ec0*/  FADD.FTZ R12, -R49, R12 ;  /* 0x0000000c310c7221 */ /* 0x000fe20000010100 */
[----:B------:R-:W-:Y:S01]  /*7ed0*/  FADD.FTZ R49, R15, R56 ;  /* 0x000000380f317221 */ /* 0x000fe20000010000 */
[-CC-:B------:R-:W-:Y:S01]  /*7ee0*/  FFMA.FTZ R181, R53, R9.reuse, -R47.reuse ;  /* 0x0000000935b57223 */ /* 0x180fe2000001082f */
[-CC-:B0-----:R-:W-:Y:S01]  /*7ef0*/  FFMA.FTZ R48, R154, R9.reuse, -R47.reuse ;  /* 0x000000099a307223 */ /* 0x181fe2000001082f */
[-C--:B------:R-:W-:Y:S01]  /*7f00*/  FMUL.FTZ R12, R12, R9.reuse ;  /* 0x000000090c0c7220 */ /* 0x080fe20000410000 */
[-CC-:B------:R-:W-:Y:S01]  /*7f10*/  FFMA.FTZ R183, R18, R9.reuse, -R47.reuse ;  /* 0x0000000912b77223 */ /* 0x180fe2000001082f */
[-CC-:B------:R-:W-:Y:S01]  /*7f20*/  FFMA.FTZ R18, R156, R9.reuse, -R47.reuse ;  /* 0x000000099c127223 */ /* 0x180fe2000001082f */
[-CC-:B------:R-:W-:Y:S01]  /*7f30*/  FFMA.FTZ R177, R158, R9.reuse, -R47.reuse ;  /* 0x000000099eb17223 */ /* 0x180fe2000001082f */
[----:B------:R-:W-:Y:S01]  /*7f40*/  MUFU.EX2 R181, R181 ;  /* 0x000000b500b57308 */ /* 0x000fe20000000800 */
[-CC-:B------:R-:W-:Y:S01]  /*7f50*/  FFMA.FTZ R20, R20, R9.reuse, -R47.reuse ;  /* 0x0000000914147223 */ /* 0x180fe2000001082f */
[-CC-:B------:R-:W-:Y:S01]  /*7f60*/  FFMA.FTZ R179, R160, R9.reuse, -R47.reuse ;  /* 0x00000009a0b37223 */ /* 0x180fe2000001082f */
[-C--:B------:R-:W-:Y:S01]  /*7f70*/  FFMA.FTZ R22, R22, R9.reuse, -R47 ;  /* 0x0000000916167223 */ /* 0x080fe2000001082f */
[----:B------:R-:W-:Y:S01]  /*7f80*/  FADD.FTZ R58, R182, R49 ;  /* 0x00000031b63a7221 */ /* 0x000fe20000010000 */
[-CC-:B------:R-:W-:Y:S01]  /*7f90*/  FFMA.FTZ R173, R162, R9.reuse, -R47.reuse ;  /* 0x00000009a2ad7223 */ /* 0x180fe2000001082f */
[-CC-:B------:R-:W-:Y:S01]  /*7fa0*/  FFMA.FTZ R24, R24, R9.reuse, -R47.reuse ;  /* 0x0000000918187223 */ /* 0x180fe2000001082f */
[-CC-:B------:R-:W-:Y:S01]  /*7fb0*/  FFMA.FTZ R175, R26, R9.reuse, -R47.reuse ;  /* 0x000000091aaf7223 */ /* 0x180fe2000001082f */
[----:B------:R-:W0:Y:S01]  /*7fc0*/  MUFU.EX2 R12, R12 ;  /* 0x0000000c000c7308 */ /* 0x000e220000000800 */
[----:B------:R-:W-:Y:S01]  /*7fd0*/  FADD.FTZ R49, R17, R58 ;  /* 0x0000003a11317221 */ /* 0x000fe20000010000 */
[-CC-:B------:R-:W-:Y:S01]  /*7fe0*/  FFMA.FTZ R26, R168, R9.reuse, -R47.reuse ;  /* 0x00000009a81a7223 */ /* 0x180fe2000001082f */
[-CC-:B------:R-:W-:Y:S01]  /*7ff0*/  FFMA.FTZ R169, R170, R9.reuse, -R47.reuse ;  /* 0x00000009aaa97223 */ /* 0x180fe2000001082f */
[-C--:B------:R-:W-:Y:S01]  /*8000*/  FFMA.FTZ R28, R28, R9.reuse, -R47 ;  /* 0x000000091c1c7223 */ /* 0x080fe2000001082f */
[----:B------:R-:W-:Y:S01]  /*8010*/  FADD.FTZ R58, R176, R49 ;  /* 0x00000031b03a7221 */ /* 0x000fe20000010000 */
[-CC-:B------:R-:W-:Y:S01]  /*8020*/  FFMA.FTZ R163, R38, R9.reuse, -R47.reuse ;  /* 0x0000000926a37223 */ /* 0x180fe2000001082f */
[-CC-:B------:R-:W-:Y:S01]  /*8030*/  FFMA.FTZ R171, R184, R9.reuse, -R47.reuse ;  /* 0x00000009b8ab7223 */ /* 0x180fe2000001082f */
[----:B------:R-:W1:Y:S01]  /*8040*/  MUFU.EX2 R48, R48 ;  /* 0x0000003000307308 */ /* 0x000e620000000800 */
[----:B------:R-:W-:Y:S01]  /*8050*/  FADD.FTZ R49, R19, R58 ;  /* 0x0000003a13317221 */ /* 0x000fe20000010000 */
[-CC-:B------:R-:W-:Y:S01]  /*8060*/  FFMA.FTZ R30, R30, R9.reuse, -R47.reuse ;  /* 0x000000091e1e7223 */ /* 0x180fe2000001082f */
[-CC-:B------:R-:W-:Y:S01]  /*8070*/  FFMA.FTZ R165, R186, R9.reuse, -R47.reuse ;  /* 0x00000009baa57223 */ /* 0x180fe2000001082f */
[-C--:B------:R-:W-:Y:S01]  /*8080*/  FFMA.FTZ R32, R32, R9.reuse, -R47 ;  /* 0x0000000920207223 */ /* 0x080fe2000001082f */
[----:B------:R-:W-:Y:S01]  /*8090*/  FADD.FTZ R58, R178, R49 ;  /* 0x00000031b23a7221 */ /* 0x000fe20000010000 */
[-CC-:B------:R-:W-:Y:S01]  /*80a0*/  FFMA.FTZ R167, R166, R9.reuse, -R47.reuse ;  /* 0x00000009a6a77223 */ /* 0x180fe2000001082f */
[-C--:B------:R-:W-:Y:S01]  /*80b0*/  FFMA.FTZ R56, R164, R9.reuse, -R47 ;  /* 0x00000009a4387223 */ /* 0x080fe2000001082f */
[----:B------:R-:W2:Y:S01]  /*80c0*/  MUFU.EX2 R183, R183 ;  /* 0x000000b700b77308 */ /* 0x000ea20000000800 */
[----:B0-----:R-:W-:Y:S01]  /*80d0*/  FFMA.FTZ R5, R12, R4, R181 ;  /* 0x000000040c057223 */ /* 0x001fe200000100b5 */
[----:B------:R-:W-:Y:S01]  /*80e0*/  FADD.FTZ R49, R21, R58 ;  /* 0x0000003a15317221 */ /* 0x000fe20000010000 */
[-CC-:B------:R-:W-:Y:S01]  /*80f0*/  FFMA.FTZ R161, R188, R9.reuse, -R47.reuse ;  /* 0x00000009bca17223 */ /* 0x180fe2000001082f */
[-CC-:B------:R-:W-:Y:S01]  /*8100*/  FFMA.FTZ R36, R36, R9.reuse, -R47.reuse ;  /* 0x0000000924247223 */ /* 0x180fe2000001082f */
[-C--:B------:R-:W-:Y:S01]  /*8110*/  FFMA.FTZ R84, R84, R9.reuse, -R47 ;  /* 0x0000000954547223 */ /* 0x080fe2000001082f */
[----:B------:R-:W-:Y:S01]  /*8120*/  FADD.FTZ R38, R172, R49 ;  /* 0x00000031ac267221 */ /* 0x000fe20000010000 */
[-C--:B------:R-:W-:Y:S01]  /*8130*/  FFMA.FTZ R86, R86, R9.reuse, -R47 ;  /* 0x0000000956567223 */ /* 0x080fe2000001082f */
[----:B------:R-:W0:Y:S01]  /*8140*/  MUFU.EX2 R18, R18 ;  /* 0x0000001200127308 */ /* 0x000e220000000800 */
[----:B-1----:R-:W-:Y:S01]  /*8150*/  FADD.FTZ R4, R48, R5 ;  /* 0x0000000530047221 */ /* 0x002fe20000010000 */
[----:B------:R-:W-:Y:S01]  /*8160*/  FADD.FTZ R49, R23, R38 ;  /* 0x0000002617317221 */ /* 0x000fe20000010000 */
[-CC-:B------:R-:W-:Y:S01]  /*8170*/  FFMA.FTZ R82, R82, R9.reuse, -R47.reuse ;  /* 0x0000000952527223 */ /* 0x180fe2000001082f */
[-CC-:B------:R-:W-:Y:S01]  /*8180*/  FFMA.FTZ R80, R80, R9.reuse, -R47.reuse ;  /* 0x0000000950507223 */ /* 0x180fe2000001082f */
[-C--:B------:R-:W-:Y:S01]  /*8190*/  FFMA.FTZ R78, R78, R9.reuse, -R47 ;  /* 0x000000094e4e7223 */ /* 0x080fe2000001082f */
[----:B------:R-:W-:Y:S01]  /*81a0*/  FADD.FTZ R38, R174, R49 ;  /* 0x00000031ae267221 */ /* 0x000fe20000010000 */
[-CC-:B------:R-:W-:Y:S01]  /*81b0*/  FFMA.FTZ R152, R152, R9.reuse, -R47.reuse ;  /* 0x0000000998987223 */ /* 0x180fe2000001082f */
[----:B------:R-:W1:Y:S01]  /*81c0*/  MUFU.EX2 R177, R177 ;  /* 0x000000b100b17308 */ /* 0x000e620000000800 */
[----:B--2---:R-:W-:Y:S01]  /*81d0*/  FADD.FTZ R5, R183, R4 ;  /* 0x00000004b7057221 */ /* 0x004fe20000010000 */
[----:B------:R-:W-:Y:S01]  /*81e0*/  FADD.FTZ R38, R25, R38 ;  /* 0x0000002619267221 */ /* 0x000fe20000010000 */
[-CC-:B------:R-:W-:Y:S01]  /*81f0*/  FFMA.FTZ R76, R76, R9.reuse, -R47.reuse ;  /* 0x000000094c4c7223 */ /* 0x180fe2000001082f */
[-CC-:B------:R-:W-:Y:S01]  /*8200*/  FFMA.FTZ R190, R190, R9.reuse, -R47.reuse ;  /* 0x00000009bebe7223 */ /* 0x180fe2000001082f */
[----:B------:R-:W-:-:S03]  /*8210*/  FFMA.FTZ R47, R74, R9, -R47 ;  /* 0x000000094a2f7223 */ /* 0x000fc6000001082f */
        /* <DEDUP_REMOVED lines=79> */
.L_x_7577:
[----:B------:R-:W-:Y:S01]  /*8710*/  ULEA UR6, UR55, UR40, 0x3 ;  /* 0x0000002837067291 */ /* 0x000fe2000f8e183f */
[----:B------:R-:W-:Y:S01]  /*8720*/  ISETP.GT.AND P1, PT, R13, UR54, PT ;  /* 0x000000360d007c0c */ /* 0x000fe2000bf24270 */
[----:B------:R-:W-:Y:S01]  /*8730*/  UMOV UR56, UR45 ;  /* 0x0000002d00387c82 */ /* 0x000fe20008000000 */
[----:B------:R-:W-:Y:S01]  /*8740*/  UMOV UR55, UR46 ;  /* 0x0000002e00377c82 */ /* 0x000fe20008000000 */
        /* <DEDUP_REMOVED lines=101> */
[----:B------:R-:W-:Y:S01]  /*8da0*/  IADD3 R13, R13, -0x1, RZ ;  /* 0xffffffff0d0d7810 */ /* 0x000fe20007ffe0ff */
[----:B------:R-:W-:Y:S06]  /*8db0*/  @P1 BRA `(.L_x_7578) ;  /* 0xffffffc400b81947 */ /* 0x000fec000383ffff */
[----:B------:R-:W-:-:S07]  /*8dc0*/  IMAD.MOV.U32 R15, RZ, RZ, R13 ;  /* 0x000000ffff0f7224 */ /* 0x000fce00078e000d */
.L_x_7559:
[----:B------:R-:W0:Y:S01]  /*8dd0*/  S2UR UR6, SR_CTAID.X ;  /* 0x00000000000679c3 */ /* 0x000e220000002500 */
[----:B------:R-:W-:Y:S01]  /*8de0*/  IADD3 R11, -R8, 0x1, RZ ;  /* 0x00000001080b7810 */ /* 0x000fe20007ffe1ff */
[----:B------:R-:W-:Y:S02]  /*8df0*/  UISETP.NE.AND UP1, UPT, UR42, URZ, UPT ;  /* 0x0000003f2a00728c */ /* 0x000fe4000bf25270 */
[----:B------:R-:W-:Y:S02]  /*8e00*/  UISETP.NE.AND UP0, UPT, UR41, URZ, UPT ;  /* 0x0000003f2900728c */ /* 0x000fe4000bf05270 */
[----:B------:R-:W-:-:S04]  /*8e10*/  IMAD R11, R2, UR51, R11 ;  /* 0x00000033020b7c24 */ /* 0x000fc8000f8e020b */
[----:B------:R-:W-:Y:S02]  /*8e20*/  PLOP3.LUT P1, PT, PT, PT, UP0, 0x40, 0x0 ;  /* 0x000000000000781c */ /* 0x000fe40003f2e808 */
[----:B------:R-:W-:Y:S01]  /*8e30*/  R2UR UR11, R11 ;  /* 0x000000000b0b72ca */ /* 0x000fe200000e0000 */
[----:B------:R-:W-:Y:S01]  /*8e40*/  @UP1 ULDC UR14, c[0x0][0x450] ;  /* 0x00011400000e1ab9 */ /* 0x000fe20000000800 */
[----:B0-----:R-:W-:-:S03]  /*8e50*/  ULEA UR10, UR6, 0x7f, 0x7 ;  /* 0x0000007f060a7891 */ /* 0x001fc6000f8e383f */
[----:B------:R-:W-:Y:S02]  /*8e60*/  @UP1 ULDC UR6, c[0x0][0x44c] ;  /* 0x0001130000061ab9 */ /* 0x000fe40000000800 */
        /* <DEDUP_REMOVED lines=17> */
.L_x_7580:
[----:B------:R-:W-:Y:S02]  /*8f80*/  ULDC UR14, c[0x0][0x9e4] ;  /* 0x00027900000e7ab9 */ /* 0x000fe40000000800 */
[----:B------:R-:W-:-:S11]  /*8f90*/  UISETP.NE.AND UP0, UPT, UR14, 0x1, UPT ;  /* 0x000000010e00788c */ /* 0x000fd6000bf05270 */
[----:B------:R-:W-:Y:S02]  /*8fa0*/  @UP0 ULDC.64 UR18, c[0x0][0x9e8] ;  /* 0x00027a0000120ab9 */ /* 0x000fe40000000a00 */
[----:B------:R-:W-:-:S04]  /*8fb0*/  UIMAD.WIDE.U32 UR6, UR10, UR18, URZ ;  /* 0x000000120a0672a5 */ /* 0x000fc8000f8e003f */
[----:B------:R-:W-:-:S12]  /*8fc0*/  @UP0 USHF.R.U32.HI UR10, URZ, UR19, UR7 ;  /* 0x000000133f0a0299 */ /* 0x000fd80008011607 */
.L_x_7581:
[----:B------:R-:W-:-:S04]  /*8fd0*/  UIMAD UR10, UR10, UR14, URZ ;  /* 0x0000000e0a0a72a4 */ /* 0x000fc8000f8e023f */
[----:B------:R-:W-:-:S04]  /*8fe0*/  UISETP.LT.AND UP0, UPT, UR11, UR10, UPT ;  /* 0x0000000a0b00728c */ /* 0x000fc8000bf01270 */
[----:B------:R-:W-:-:S12]  /*8ff0*/  USEL UR11, UR11, UR10, !UP0 ;  /* 0x0000000a0b0b7287 */ /* 0x000fd8000c000000 */
.L_x_7579:
[----:B------:R-:W-:-:S04]  /*9000*/  UIADD3 UR11, UR11, 0x7f, URZ ;  /* 0x0000007f0b0b7890 */ /* 0x000fc8000fffe03f */
        /* <DEDUP_REMOVED lines=13> */
.L_x_7593:
[----:B------:R-:W-:Y:S01]  /*90e0*/  ISETP.NE.AND P2, PT, RZ, UR39, PT ;  /* 0x00000027ff007c0c */ /* 0x000fe2000bf45270 */
[----:B------:R-:W-:-:S04]  /*90f0*/  UISETP.NE.AND UP0, UPT, UR52, 0x1, UPT ;  /* 0x000000013400788c */ /* 0x000fc8000bf05270 */
[----:B------:R-:W-:-:S04]  /*9100*/  USEL UR45, URZ, 0x1, UP0 ;  /* 0x000000013f2d7887 */ /* 0x000fc80008000000 */
[----:B------:R-:W-:-:S04]  /*9110*/  ULOP3.LUT UR45, UR53, UR45, URZ, 0x3c, !UPT ;  /* 0x0000002d352d7292 */ /* 0x000fc8000f8e3c3f */
[----:B------:R-:W-:Y:S08]  /*9120*/  @P2 BRA `(.L_x_7583) ;  /* 0x0000000000382947 */ /* 0x000ff00003800000 */
[----:B------:R-:W-:Y:S05]  /*9130*/  @!P0 BRA `(.L_x_7584) ;  /* 0x0000000000048947 */ /* 0x000fea0003800000 */
[----:B------:R-:W-:Y:S01]  /*9140*/  BPT.TRAP 0x1 ;  /* 0x000000040000795c */ /* 0x000fe20000300000 */
.L_x_7584:
        /* <DEDUP_REMOVED lines=9> */
.L_x_7585:
[----:B-1----:R-:W-:Y:S05]  /*91e0*/  @P1 BRA `(.L_x_7583) ;  /* 0x0000000000081947 */ /* 0x002fea0003800000 */
[----:B------:R-:W1:Y:S02]  /*91f0*/  SYNCS.PHASECHK.TRANS64.TRYWAIT P1, [UR6+0x28830], R9 ;  /* 0x02883009ff0075a7 */ /* 0x000e640008020146 */
[----:B-1----:R-:W-:Y:S05]  /*9200*/  @!P1 BRA `(.L_x_7586) ;  /* 0x000000c400109947 */ /* 0x002fea0003800000 */
.L_x_7583:
        /* <DEDUP_REMOVED lines=50> */
.L_x_7588:
[----:B------:R-:W-:Y:S01]  /*9530*/  ULEA UR6, UR52, UR40, 0x3 ;  /* 0x0000002834067291 */ /* 0x000fe2000f8e183f */
[----:B------:R-:W-:-:S05]  /*9540*/  IMAD.U32 R9, RZ, RZ, UR53 ;  /* 0x00000035ff097e24 */ /* 0x000fca000f8e00ff */
[----:B------:R-:W-:-:S04]  /*9550*/  SHF.L.U32 R9, R9, 0x1f, RZ ;  /* 0x0000001f09097819 */ /* 0x000fc800000006ff */
[----:B------:R0:W1:Y:S01]  /*9560*/  SYNCS.PHASECHK.TRANS64.TRYWAIT P1, [UR6+0x28850], R9 ;  /* 0x02885009ff0075a7 */ /* 0x0000620008020146 */
[----:B------:R-:W-:Y:S05]  /*9570*/  @!P0 BRA `(.L_x_7589) ;  /* 0x0000000000048947 */ /* 0x000fea0003800000 */
[----:B------:R-:W-:Y:S01]  /*9580*/  BPT.TRAP 0x1 ;  /* 0x000000040000795c */ /* 0x000fe20000300000 */
.L_x_7589:
[----:B-1----:R-:W-:Y:S05]  /*9590*/  @P1 BRA `(.L_x_7587) ;  /* 0x0000000000081947 */ /* 0x002fea0003800000 */
[----:B------:R-:W1:Y:S02]  /*95a0*/  SYNCS.PHASECHK.TRANS64.TRYWAIT P1, [UR6+0x28850], R9 ;  /* 0x02885009ff0075a7 */ /* 0x000e640008020146 */
[----:B-1----:R-:W-:Y:S05]  /*95b0*/  @!P1 BRA `(.L_x_7590) ;  /* 0x000000c0003c9947 */ /* 0x002fea0003800000 */
.L_x_7587:
        /* <DEDUP_REMOVED lines=49> */
.L_x_7591:
        /* <DEDUP_REMOVED lines=194> */
[----:B--2---:R-:W-:Y:S02]  /*a4f0*/  FMNMX.FTZ R17, R210, R9, !PT ;  /* 0x00000009d2117209 */ /* 0x004fe40007810000 */
[----:B------:R-:W1:Y:S03]  /*a500*/  LDC R9, c[0x0][0x988] ;  /* 0x00026200ff097b82 */ /* 0x000e660000000800 */
[----:B------:R-:W2:Y:S01]  /*a510*/  SHFL.BFLY PT, R10, R17, 0x2, 0x1f ;  /* 0x0c401f00110a7f89 */ /* 0x000ea200000e0000 */
[----:B0-----:R-:W-:-:S05]  /*a520*/  FMNMX.FTZ R15, R84, R15, !PT ;  /* 0x0000000f540f7209 */ /* 0x001fca0007810000 */
[----:B------:R-:W0:Y:S01]  /*a530*/  SHFL.BFLY PT, R14, R15, 0x2, 0x1f ;  /* 0x0c401f000f0e7f89 */ /* 0x000e2200000e0000 */
[----:B--2---:R-:W-:-:S05]  /*a540*/  FMNMX.FTZ R19, R17, R10, !PT ;  /* 0x0000000a11137209 */ /* 0x004fca0007810000 */
[----:B------:R-:W2:Y:S01]  /*a550*/  SHFL.BFLY PT, R10, R19, 0x1, 0x1f ;  /* 0x0c201f00130a7f89 */ /* 0x000ea200000e0000 */
[----:B0-----:R-:W-:-:S05]  /*a560*/  FMNMX.FTZ R21, R15, R14, !PT ;  /* 0x0000000e0f157209 */ /* 0x001fca0007810000 */
[----:B------:R-:W0:Y:S01]  /*a570*/  SHFL.BFLY PT, R14, R21, 0x1, 0x1f ;  /* 0x0c201f00150e7f89 */ /* 0x000e2200000e0000 */
[----:B--2---:R-:W-:-:S05]  /*a580*/  FMNMX.FTZ R10, R19, R10, !PT ;  /* 0x0000000a130a7209 */ /* 0x004fca0007810000 */
[CC--:B-1----:R-:W-:Y:S01]  /*a590*/  FMUL.FTZ R45, R10.reuse, R9.reuse ;  /* 0x000000090a2d7220 */ /* 0x0c2fe20000410000 */
[----:B------:R-:W-:Y:S01]  /*a5a0*/  FADD.FTZ R36, -R10, R11 ;  /* 0x0000000b0a247221 */ /* 0x000fe20000010100 */
[----:B0-----:R-:W-:Y:S02]  /*a5b0*/  FMNMX.FTZ R14, R21, R14, !PT ;  /* 0x0000000e150e7209 */ /* 0x001fe40007810000 */
[-CC-:B------:R-:W-:Y:S01]  /*a5c0*/  FFMA.FTZ R15, R156, R9.reuse, -R45.reuse ;  /* 0x000000099c0f7223 */ /* 0x180fe2000001082d */
[-CC-:B------:R-:W-:Y:S01]  /*a5d0*/  FFMA.FTZ R19, R164, R9.reuse, -R45.reuse ;  /* 0x00000009a4137223 */ /* 0x180fe2000001082d */
[-CC-:B------:R-:W-:Y:S01]  /*a5e0*/  FFMA.FTZ R17, R160, R9.reuse, -R45.reuse ;  /* 0x00000009a0117223 */ /* 0x180fe2000001082d */
[-C--:B------:R-:W-:Y:S01]  /*a5f0*/  FFMA.FTZ R156, R166, R9.reuse, -R45 ;  /* 0x00000009a69c7223 */ /* 0x080fe2000001082d */
[----:B------:R-:W-:Y:S01]  /*a600*/  FADD.FTZ R86, -R14, R13 ;  /* 0x0000000d0e567221 */ /* 0x000fe20000010100 */
[-CC-:B------:R-:W-:Y:S01]  /*a610*/  FFMA.FTZ R13, R152, R9.reuse, -R45.reuse ;  /* 0x00000009980d7223 */ /* 0x180fe2000001082d */
        /* <DEDUP_REMOVED lines=65> */
[----:B------:R-:W-:-:S04]  /*aa30*/  FFMA.FTZ R82, R82, R9, -R45 ;  /* 0x0000000952527223 */ /* 0x000fc8000001082d */
        /* <DEDUP_REMOVED lines=18> */
[-CC-:B------:R-:W-:Y:S01]  /*ab60*/  FFMA.FTZ R38, R60, R9.reuse, -R45.reuse ;  /* 0x000000093c267223 */ /* 0x180fe2000001082d */
[----:B------:R-:W-:-:S05]  /*ab70*/  FFMA.FTZ R45, R84, R9, -R45 ;  /* 0x00000009542d7223 */ /* 0x000fca000001082d */
        /* <DEDUP_REMOVED lines=108> */
.L_x_7592:
[----:B------:R-:W-:Y:S01]  /*b240*/  ULEA UR6, UR52, UR40, 0x3 ;  /* 0x0000002834067291 */ /* 0x000fe2000f8e183f */
[----:B------:R-:W-:Y:S01]  /*b250*/  ISETP.GT.AND P1, PT, R8, UR51, PT ;  /* 0x0000003308007c0c */ /* 0x000fe2000bf24270 */
[----:B------:R-:W-:Y:S01]  /*b260*/  UMOV UR53, UR45 ;  /* 0x0000002d00357c82 */ /* 0x000fe20008000000 */
[----:B------:R-:W-:Y:S01]  /*b270*/  UMOV UR52, UR46 ;  /* 0x0000002e00347c82 */ /* 0x000fe20008000000 */
[----:B------:R-:W-:Y:S01]  /*b280*/  UIADD3 UR6, UR6, 0x28860, URZ ;  /* 0x0002886006067890 */ /* 0x000fe2000fffe03f */
[----:B------:R-:W-:Y:S01]  /*b290*/  F2FP.BF16.F32.PACK_AB R180, R86, R13 ;  /* 0x0000000d56b4723e */ /* 0x000fe200000010ff */
[----:B------:R-:W-:Y:S01]  /*b2a0*/  FMUL.FTZ R90, R90, R11 ;  /* 0x0000000b5a5a7220 */ /* 0x000fe20000410000 */
[----:B------:R-:W-:Y:S01]  /*b2b0*/  F2FP.BF16.F32.PACK_AB R182, R152, R15 ;  /* 0x0000000f98b6723e */ /* 0x000fe200000010ff */
[----:B------:R-:W-:Y:S01]  /*b2c0*/  UPRMT UR6, UR43, 0x654, UR6 ;  /* 0x000006542b067896 */ /* 0x000fe20008000006 */
[----:B------:R-:W-:Y:S01]  /*b2d0*/  F2FP.BF16.F32.PACK_AB R176, R154, R17 ;  /* 0x000000119ab0723e */ /* 0x000fe200000010ff */
[----:B------:R-:W-:Y:S01]  /*b2e0*/  FMUL.FTZ R91, R91, R11 ;  /* 0x0000000b5b5b7220 */ /* 0x000fe20000410000 */
[----:B------:R-:W-:Y:S01]  /*b2f0*/  F2FP.BF16.F32.PACK_AB R178, R156, R19 ;  /* 0x000000139cb2723e */ /* 0x000fe200000010ff */
[----:B------:R-:W-:Y:S01]  /*b300*/  FMUL.FTZ R94, R94, R11 ;  /* 0x0000000b5e5e7220 */ /* 0x000fe20000410000 */
[----:B------:R-:W-:Y:S01]  /*b310*/  F2FP.BF16.F32.PACK_AB R172, R158, R21 ;  /* 0x000000159eac723e */ /* 0x000fe200000010ff */
        /* <DEDUP_REMOVED lines=31> */
[-C--:B------:R-:W-:Y:S01]  /*b510*/  FMUL.FTZ R88, R88, R36.reuse ;  /* 0x0000002458587220 */ /* 0x080fe20000410000 */
        /* <DEDUP_REMOVED lines=11> */
[----:B------:R-:W-:Y:S01]  /*b5d0*/  FMUL.FTZ R100, R100, R36 ;  /* 0x0000002464647220 */ /* 0x000fe20000410000 */
        /* <DEDUP_REMOVED lines=40> */
[-C--:B------:R-:W-:Y:S01]  /*b860*/  FMUL.FTZ R141, R141, R36.reuse ;  /* 0x000000248d8d7220 */ /* 0x080fe20000410000 */
[-C--:B------:R-:W-:Y:S01]  /*b870*/  FMUL.FTZ R144, R144, R36.reuse ;  /* 0x0000002490907220 */ /* 0x080fe20000410000 */
[-C--:B------:R-:W-:Y:S01]  /*b880*/  FMUL.FTZ R145, R145, R36.reuse ;  /* 0x0000002491917220 */ /* 0x080fe20000410000 */
[-C--:B------:R-:W-:Y:S01]  /*b890*/  FMUL.FTZ R148, R148, R36.reuse ;  /* 0x0000002494947220 */ /* 0x080fe20000410000 */
[----:B------:R-:W-:Y:S01]  /*b8a0*/  FMUL.FTZ R149, R149, R36 ;  /* 0x0000002495957220 */ /* 0x000fe20000410000 */
[----:B------:R-:W-:Y:S01]  /*b8b0*/  IADD3 R8, R8, -0x1, RZ ;  /* 0xffffffff08087810 */ /* 0x000fe20007ffe0ff */
[----:B------:R-:W-:-:S02]  /*b8c0*/  IMAD.MOV.U32 R13, RZ, RZ, R14 ;  /* 0x000000ffff0d7224 */ /* 0x000fc400078e000e */
[----:B------:R-:W-:Y:S01]  /*b8d0*/  IMAD.MOV.U32 R11, RZ, RZ, R10 ;  /* 0x000000ffff0b7224 */ /* 0x000fe200078e000a */
[----:B------:R-:W-:Y:S06]  /*b8e0*/  @P1 BRA `(.L_x_7593) ;  /* 0xffffffd400fc1947 */ /* 0x000fec000383ffff */
[----:B------:R-:W-:-:S07]  /*b8f0*/  IMAD.MOV.U32 R15, RZ, RZ, R8 ;  /* 0x000000ffff0f7224 */ /* 0x000fce00078e0008 */
.L_x_7582:
[----:B------:R-:W-:-:S13]  /*b900*/  ISETP.GE.AND P1, PT, R15, UR38, PT ;  /* 0x000000260f007c0c */ /* 0x000fda000bf26270 */
[----:B------:R-:W-:Y:S05]  /*b910*/  @!P1 BRA `(.L_x_7594) ;  /* 0x0000003800589947 */ /* 0x000fea0003800000 */
[C---:B------:R-:W-:Y:S01]  /*b920*/  VIADD R8, R16.reuse, 0x8 ;  /* 0x0000000810087836 */ /* 0x040fe20000000000 */
[----:B------:R-:W-:Y:S01]  /*b930*/  IADD3 R16, -R16, 0xb, RZ ;  /* 0x0000000b10107810 */ /* 0x000fe20007ffe1ff */
        /* <DEDUP_REMOVED lines=9> */
.L_x_7613:
[----:B------:R-:W-:Y:S01]  /*b9d0*/  UIADD3 UR46, UR55, 0x1, URZ ;  /* 0x00000001372e7890 */ /* 0x000fe2000fffe03f */
[----:B------:R-:W-:-:S03]  /*b9e0*/  ISETP.NE.AND P2, PT, RZ, UR39, PT ;  /* 0x00000027ff007c0c */ /* 0x000fc6000bf45270 */
[----:B------:R-:W-:-:S04]  /*b9f0*/  UISETP.NE.AND UP0, UPT, UR46, 0x2, UPT ;  /* 0x000000022e00788c */ /* 0x000fc8000bf05270 */
[----:B------:R-:W-:Y:S02]  /*ba00*/  USEL UR45, URZ, 0x1, UP0 ;  /* 0x000000013f2d7887 */ /* 0x000fe40008000000 */
[----:B------:R-:W-:Y:S02]  /*ba10*/  USEL UR46, UR46, URZ, UP0 ;  /* 0x0000003f2e2e7287 */ /* 0x000fe40008000000 */
[----:B------:R-:W-:Y:S02]  /*ba20*/  ULOP3.LUT UR45, UR56, UR45, URZ, 0x3c, !UPT ;  /* 0x0000002d382d7292 */ /* 0x000fe4000f8e3c3f */
[----:B--2---:R-:W-:Y:S10]  /*ba30*/  @P2 BRA `(.L_x_7595) ;  /* 0x00000000002c2947 */ /* 0x004ff40003800000 */
[----:B------:R-:W-:Y:S05]  /*ba40*/  @!P0 BRA `(.L_x_7596) ;  /* 0x0000000000048947 */ /* 0x000fea0003800000 */
[----:B------:R-:W-:Y:S01]  /*ba50*/  BPT.TRAP 0x1 ;  /* 0x000000040000795c */ /* 0x000fe20000300000 */
.L_x_7596:
[----:B------:R-:W-:Y:S01]  /*ba60*/  ULEA UR6, UR46, UR40, 0x3 ;  /* 0x000000282e067291 */ /* 0x000fe2000f8e183f */
[----:B------:R-:W-:-:S05]  /*ba70*/  IMAD.U32 R9, RZ, RZ, UR45 ;  /* 0x0000002dff097e24 */ /* 0x000fca000f8e00ff */
[----:B------:R-:W-:-:S04]  /*ba80*/  SHF.L.U32 R9, R9, 0x1f, RZ ;  /* 0x0000001f09097819 */ /* 0x000fc800000006ff */
[----:B------:R0:W1:Y:S01]  /*ba90*/  SYNCS.PHASECHK.TRANS64.TRYWAIT P1, [UR6+0x28830], R9 ;  /* 0x02883009ff0075a7 */ /* 0x0000620008020146 */
[----:B------:R-:W-:Y:S05]  /*baa0*/  @!P0 BRA `(.L_x_7597) ;  /* 0x0000000000048947 */ /* 0x000fea0003800000 */
[----:B------:R-:W-:Y:S01]  /*bab0*/  BPT.TRAP 0x1 ;  /* 0x000000040000795c */ /* 0x000fe20000300000 */
.L_x_7597:
[----:B-1----:R-:W-:Y:S05]  /*bac0*/  @P1 BRA `(.L_x_7595) ;  /* 0x0000000000081947 */ /* 0x002fea0003800000 */
[----:B------:R-:W1:Y:S02]  /*bad0*/  SYNCS.PHASECHK.TRANS64.TRYWAIT P1, [UR6+0x28830], R9 ;  /* 0x02883009ff0075a7 */ /* 0x000e640008020146 */
[----:B-1----:R-:W-:Y:S05]  /*bae0*/  @!P1 BRA `(.L_x_7598) ;  /* 0x0000009c00089947 */ /* 0x002fea0003800000 */
.L_x_7595:
[----:B------:R2:W-:Y:S01]  /*baf0*/  BAR.SYNC.DEFER_BLOCKING R8, 0x100 ;  /* 0x000400080000751d */ /* 0x0005e20000010000 */
[----:B------:R-:W-:Y:S01]  /*bb00*/  R2UR UR32, R6 ;  /* 0x00000000062072ca */ /* 0x000fe200000e0000 */
[----:B------:R-:W-:Y:S01]  /*bb10*/  ULEA UR34, UR46, UR44, 0xb ;  /* 0x0000002c2e227291 */ /* 0x000fe2000f8e583f */
[----:B------:R-:W-:-:S03]  /*bb20*/  R2UR UR33, R7 ;  /* 0x00000000072172ca */ /* 0x000fc600000e0000 */
        /* <DEDUP_REMOVED lines=12> */
[----:B------:R-:W-:Y:S01]  /*bbf0*/  WARPGROUP.ARRIVE ;  /* 0x00000000000079c5 */ /* 0x000fe20000000000 */
[----:B------:R-:W-:Y:S01]  /*bc00*/  UMOV UR27, 0x40000040 ;  /* 0x40000040001b7882 */ /* 0x000fe20000000000 */
[----:B------:R-:W-:Y:S01]  /*bc10*/  UIADD3 UR30, UR34, 0x406, URZ ;  /* 0x00000406221e7890 */ /* 0x000fe2000fffe03f */
[----:B------:R-:W-:-:S03]  /*bc20*/  UMOV UR31, 0x40000040 ;  /* 0x40000040001f7882 */ /* 0x000fc60000000000 */
        /* <DEDUP_REMOVED lines=23> */
[----:B--2---:R-:W-:Y:S05]  /*bda0*/  @P2 BRA `(.L_x_7599) ;  /* 0x00000000002c2947 */ /* 0x004fea0003800000 */
[----:B------:R-:W-:Y:S05]  /*bdb0*/  @!P0 BRA `(.L_x_7600) ;  /* 0x0000000000048947 */ /* 0x000fea0003800000 */
[----:B------:R-:W-:Y:S01]  /*bdc0*/  BPT.TRAP 0x1 ;  /* 0x000000040000795c */ /* 0x000fe20000300000 */
.L_x_7600:
[----:B------:R-:W-:Y:S01]  /*bdd0*/  ULEA UR6, UR55, UR40, 0x3 ;  /* 0x0000002837067291 */ /* 0x000fe2000f8e183f */
[----:B01----:R-:W-:-:S05]  /*bde0*/  IMAD.U32 R9, RZ, RZ, UR56 ;  /* 0x00000038ff097e24 */ /* 0x003fca000f8e00ff */
[----:B------:R-:W-:-:S04]  /*bdf0*/  SHF.L.U32 R9, R9, 0x1f, RZ ;  /* 0x0000001f09097819 */ /* 0x000fc800000006ff */
[----:B------:R0:W1:Y:S01]  /*be00*/  SYNCS.PHASECHK.TRANS64.TRYWAIT P1, [UR6+0x28850], R9 ;  /* 0x02885009ff0075a7 */ /* 0x0000620008020146 */
[----:B------:R-:W-:Y:S05]  /*be10*/  @!P0 BRA `(.L_x_7601) ;  /* 0x0000000000048947 */ /* 0x000fea0003800000 */
[----:B------:R-:W-:Y:S01]  /*be20*/  BPT.TRAP 0x1 ;  /* 0x000000040000795c */ /* 0x000fe20000300000 */
.L_x_7601:
[----:B-1----:R-:W-:Y:S05]  /*be30*/  @P1 BRA `(.L_x_7599) ;  /* 0x0000000000081947 */ /* 0x002fea0003800000 */
[----:B------:R-:W1:Y:S02]  /*be40*/  SYNCS.PHASECHK.TRANS64.TRYWAIT P1, [UR6+0x28850], R9 ;  /* 0x02885009ff0075a7 */ /* 0x000e640008020146 */
[----:B-1----:R-:W-:Y:S05]  /*be50*/  @!P1 BRA `(.L_x_7602) ;  /* 0x0000009800449947 */ /* 0x002fea0003800000 */
.L_x_7599:
        /* <DEDUP_REMOVED lines=48> */
.L_x_7603:
        /* <DEDUP_REMOVED lines=10> */
[----:B------:R-:W-:Y:S01]  /*c200*/  IMAD.MOV.U32 R61, RZ, RZ, R0 ;  /* 0x000000ffff3d7224 */ /* 0x000fe200078e0000 */
[----:B------:R-:W-:Y:S01]  /*c210*/  @UP1 ULDC UR7, c[0x0][0x44c] ;  /* 0x0001130000071ab9 */ /* 0x000fe20000000800 */
[----:B------:R-:W-:Y:S01]  /*c220*/  SHF.L.U32 R180, R15, 0x7, RZ ;  /* 0x000000070fb47819 */ /* 0x000fe200000006ff */
[----:B------:R-:W-:Y:S01]  /*c230*/  FMUL.FTZ R14, R27, UR54 ;  /* 0x000000361b0e7c20 */ /* 0x000fe20008410000 */
[----:B------:R-:W-:Y:S01]  /*c240*/  FMUL.FTZ R17, R31, UR54 ;  /* 0x000000361f117c20 */ /* 0x000fe20008410000 */
[----:B------:R-:W-:Y:S01]  /*c250*/  FMUL.FTZ R27, R50, UR54 ;  /* 0x00000036321b7c20 */ /* 0x000fe20008410000 */
[----:B------:R-:W-:Y:S01]  /*c260*/  FMUL.FTZ R31, R58, UR54 ;  /* 0x000000363a1f7c20 */ /* 0x000fe20008410000 */
[----:B------:R-:W-:Y:S01]  /*c270*/  IADD3 R50, -R180, 0x1, RZ ;  /* 0x00000001b4327810 */ /* 0x000fe20007ffe1ff */
[----:B------:R-:W-:Y:S01]  /*c280*/  UISETP.NE.AND UP0, UPT, UR41, URZ, UPT ;  /* 0x0000003f2900728c */ /* 0x000fe2000bf05270 */
[----:B------:R-:W-:Y:S01]  /*c290*/  @P1 IMAD.HI.U32 R49, R0, UR7, RZ ;  /* 0x0000000700311c27 */ /* 0x000fe2000f8e00ff */
[----:B------:R-:W-:-:S03]  /*c2a0*/  @UP1 ULDC UR7, c[0x0][0x450] ;  /* 0x0001140000071ab9 */ /* 0x000fc60000000800 */
[----:B------:R-:W-:Y:S01]  /*c2b0*/  FMUL.FTZ R153, R29, UR54 ;  /* 0x000000361d997c20 */ /* 0x000fe20008410000 */
[----:B------:R-:W-:Y:S01]  /*c2c0*/  FMUL.FTZ R18, R30, UR54 ;  /* 0x000000361e127c20 */ /* 0x000fe20008410000 */
[----:B------:R-:W-:Y:S01]  /*c2d0*/  FMUL.FTZ R154, R32, UR54 ;  /* 0x00000036209a7c20 */ /* 0x000fe20008410000 */
[----:B------:R-:W-:Y:S01]  /*c2e0*/  @P2 SHF.R.U32.HI R61, RZ, UR7, R49 ;  /* 0x00000007ff3d2c19 */ /* 0x000fe20008011631 */
[----:B01----:R-:W-:Y:S01]  /*c2f0*/  FMUL.FTZ R9, R24, UR54 ;  /* 0x0000003618097c20 */ /* 0x003fe20008410000 */
[----:B------:R-:W-:Y:S01]  /*c300*/  FMUL.FTZ R10, R25, UR54 ;  /* 0x00000036190a7c20 */ /* 0x000fe20008410000 */
[----:B------:R-:W-:Y:S01]  /*c310*/  FMUL.FTZ R13, R26, UR54 ;  /* 0x000000361a0d7c20 */ /* 0x000fe20008410000 */
[----:B------:R-:W-:Y:S01]  /*c320*/  FMUL.FTZ R29, R54, UR54 ;  /* 0x00000036361d7c20 */ /* 0x000fe20008410000 */
[----:B------:R-:W0:Y:S01]  /*c330*/  SHFL.IDX PT, R58, R61, RZ, 0x1c1f ;  /* 0x001c1fff3d3a7589 */ /* 0x000e2200000e0000 */
        /* <DEDUP_REMOVED lines=53> */
[----:B------:R-:W-:-:S03]  /*c690*/  VIADD R59, R59, -UR52 ;  /* 0x800000343b3b7c36 */ /* 0x000fc60008000000 */
[----:B------:R-:W4:Y:S01]  /*c6a0*/  MUFU.TANH R9, R9 ;  /* 0x0000000900097308 */ /* 0x000f220000002400 */
[C---:B------:R-:W-:Y:S02]  /*c6b0*/  VIADD R79, R59.reuse, UR51 ;  /* 0x000000333b4f7c36 */ /* 0x040fe40008000000 */
[----:B------:R-:W-:Y:S01]  /*c6c0*/  VIADD R83, R59, UR47 ;  /* 0x0000002f3b537c36 */ /* 0x000fe20008000000 */
[----:B------:R-:W-:Y:S01]  /*c6d0*/  SYNCS.ARRIVE.TRANS64.RED.A1T0 RZ, [UR6], RZ ;  /* 0x000000ffffff79a7 */ /* 0x000fe20008100406 */
[--C-:B0-----:R-:W-:Y:S02]  /*c6e0*/  IMAD.IADD R63, R79, 0x1, R58.reuse ;  /* 0x000000014f3f7824 */ /* 0x101fe400078e023a */
        /* <DEDUP_REMOVED lines=63> */
[----:B-1-34-:R-:W-:Y:S05]  /*cae0*/  @P1 BRA `(.L_x_7604) ;  /* 0x00000000005c1947 */ /* 0x01afea0003800000 */
[----:B------:R-:W-:Y:S01]  /*caf0*/  IMAD R58, R2, UR53, R58 ;  /* 0x00000035023a7c24 */ /* 0x000fe2000f8e023a */
[----:B------:R-:W-:Y:S03]  /*cb00*/  BSSY B0, `(.L_x_7605) ;  /* 0x0000011000007945 */ /* 0x000fe60003800000 */
[----:B------:R-:W-:-:S05]  /*cb10*/  VIADD R67, R58, -UR52 ;  /* 0x800000343a437c36 */ /* 0x000fca0008000000 */
        /* <DEDUP_REMOVED lines=10> */
.L_x_7606:
[----:B------:R-:W-:-:S05]  /*cbc0*/  IMAD.U32 R68, RZ, RZ, UR50 ;  /* 0x00000032ff447e24 */ /* 0x000fca000f8e00ff */
[----:B------:R-:W-:-:S13]  /*cbd0*/  ISETP.NE.AND P1, PT, R68, 0x1, PT ;  /* 0x000000014400780c */ /* 0x000fda0003f25270 */
[----:B------:R-:W1:Y:S02]  /*cbe0*/  @P1 LDC.64 R58, c[0x0][0x9e8] ;  /* 0x00027a00ff3a1b82 */ /* 0x000e640000000a00 */
[----:B-1----:R-:W-:-:S05]  /*cbf0*/  @P1 IMAD.HI.U32 R58, R67, R58, RZ ;  /* 0x0000003a433a1227 */ /* 0x002fca00078e00ff */
[----:B------:R-:W-:-:S07]  /*cc00*/  @P1 SHF.R.U32.HI R67, RZ, R59, R58 ;  /* 0x0000003bff431219 */ /* 0x000fce000001163a */
.L_x_7607:
[----:B------:R-:W-:Y:S05]  /*cc10*/  BSYNC B0 ;  /* 0x0000000000007941 */ /* 0x000fea0003800000 */
.L_x_7605:
[----:B------:R-:W-:-:S04]  /*cc20*/  IMAD R58, R67, R68, -R180 ;  /* 0x00000044433a7224 */ /* 0x000fc800078e0ab4 */
[----:B------:R-:W-:-:S05]  /*cc30*/  IMAD R58, R3, -0x2, R58 ;  /* 0xfffffffe033a7824 */ /* 0x000fca00078e023a */
[----:B------:R-:W-:Y:S02]  /*cc40*/  VIADDMNMX R63, R58, R68, R63, PT ;  /* 0x000000443a3f7246 */ /* 0x000fe4000380013f */
[----:B------:R-:W-:-:S07]  /*cc50*/  VIMNMX R65, R65, R58, !PT ;  /* 0x0000003a41417248 */ /* 0x000fce0007fe0100 */
.L_x_7604:
        /* <DEDUP_REMOVED lines=44> */
[----:B------:R-:W-:-:S02]  /*cf20*/  FSEL R152, R45, -INF , !P2 ;  /* 0xff8000002d987808 */ /* 0x000fc40005000000 */
[C---:B------:R-:W-:Y:S02]  /*cf30*/  ISETP.GT.AND P5, PT, R65.reuse, 0x31, P1 ;  /* 0x000000314100780c */ /* 0x040fe40000fa4270 */
[C---:B------:R-:W-:Y:S02]  /*cf40*/  ISETP.GT.AND P4, PT, R65.reuse, 0x38, P1 ;  /* 0x000000384100780c */ /* 0x040fe40000f84270 */
[C---:B------:R-:W-:Y:S02]  /*cf50*/  ISETP.GT.AND P6, PT, R65.reuse, 0x39, P1 ;  /* 0x000000394100780c */ /* 0x040fe40000fc4270 */
[C---:B------:R-:W-:Y:S02]  /*cf60*/  ISETP.GT.AND P2, PT, R65.reuse, 0x40, P1 ;  /* 0x000000404100780c */ /* 0x040fe40000f44270 */
[----:B------:R-:W-:Y:S02]  /*cf70*/  FSEL R76, R54, -INF , !P3 ;  /* 0xff800000364c7808 */ /* 0x000fe40005800000 */
        /* <DEDUP_REMOVED lines=28> */
[----:B------:R-:W-:Y:S02]  /*d140*/  ISETP.GT.AND P2, PT, R65, 0x68, P1 ;  /* 0x000000684100780c */ /* 0x000fe40000f44270 */
[----:B------:R-:W-:Y:S02]  /*d150*/  FSEL R58, R77, -INF , !P3 ;  /* 0xff8000004d3a7808 */ /* 0x000fe40005800000 */
[----:B------:R-:W-:-:S02]  /*d160*/  PLOP3.LUT P3, PT, PT, PT, UP0, 0x40, 0x0 ;  /* 0x000000000000781c */ /* 0x000fc40003f6e808 */
        /* <DEDUP_REMOVED lines=12> */
[C---:B------:R-:W-:Y:S02]  /*d230*/  ISETP.LT.OR P5, PT, R63.reuse, 0x71, P5 ;  /* 0x000000713f00780c */ /* 0x040fe40002fa1670 */
[C---:B------:R-:W-:Y:S02]  /*d240*/  ISETP.LT.OR P4, PT, R63.reuse, 0x72, P4 ;  /* 0x000000723f00780c */ /* 0x040fe40002781670 */
[C---:B------:R-:W-:Y:S02]  /*d250*/  ISETP.LT.OR P6, PT, R63.reuse, 0x79, P6 ;  /* 0x000000793f00780c */ /* 0x040fe400037c1670 */
[----:B------:R-:W-:Y:S02]  /*d260*/  ISETP.LT.OR P2, PT, R63, 0x7a, P2 ;  /* 0x0000007a3f00780c */ /* 0x000fe40001741670 */
[----:B------:R-:W-:Y:S02]  /*d270*/  IADD3 R45, R83, R182, RZ ;  /* 0x000000b6532d7210 */ /* 0x000fe40007ffe0ff */
[----:B------:R-:W-:-:S02]  /*d280*/  FSEL R56, R71, -INF , !P5 ;  /* 0xff80000047387808 */ /* 0x000fc40006800000 */
[----:B------:R-:W-:Y:S02]  /*d290*/  FSEL R52, R81, -INF , !P4 ;  /* 0xff80000051347808 */ /* 0x000fe40006000000 */
[----:B------:R-:W-:Y:S02]  /*d2a0*/  FSEL R48, R75, -INF , !P6 ;  /* 0xff8000004b307808 */ /* 0x000fe40007000000 */
[----:B------:R-:W-:Y:S01]  /*d2b0*/  FSEL R44, R85, -INF , !P2 ;  /* 0xff800000552c7808 */ /* 0x000fe20005000000 */
[----:B------:R-:W-:Y:S06]  /*d2c0*/  @P3 BRA `(.L_x_7608) ;  /* 0x00000000005c3947 */ /* 0x000fec0003800000 */
        /* <DEDUP_REMOVED lines=13> */
.L_x_7610:
[----:B------:R-:W-:-:S05]  /*d3a0*/  IMAD.U32 R51, RZ, RZ, UR50 ;  /* 0x00000032ff337e24 */ /* 0x000fca000f8e00ff */
[----:B------:R-:W-:-:S13]  /*d3b0*/  ISETP.NE.AND P2, PT, R51, 0x1, PT ;  /* 0x000000013300780c */ /* 0x000fda0003f45270 */
[----:B------:R-:W0:Y:S02]  /*d3c0*/  @P2 LDC.64 R154, c[0x0][0x9e8] ;  /* 0x00027a00ff9a2b82 */ /* 0x000e240000000a00 */
[----:B0-----:R-:W-:-:S05]  /*d3d0*/  @P2 IMAD.HI.U32 R10, R9, R154, RZ ;  /* 0x0000009a090a2227 */ /* 0x001fca00078e00ff */
[----:B------:R-:W-:-:S07]  /*d3e0*/  @P2 SHF.R.U32.HI R9, RZ, R155, R10 ;  /* 0x0000009bff092219 */ /* 0x000fce000001160a */
.L_x_7611:
[----:B------:R-:W-:Y:S05]  /*d3f0*/  BSYNC B0 ;  /* 0x0000000000007941 */ /* 0x000fea0003800000 */
.L_x_7609:
[----:B------:R-:W-:-:S04]  /*d400*/  IMAD R10, R9, R51, -R180 ;  /* 0x00000033090a7224 */ /* 0x000fc800078e0ab4 */
[----:B------:R-:W-:-:S05]  /*d410*/  IMAD R10, R3, -0x2, R10 ;  /* 0xfffffffe030a7824 */ /* 0x000fca00078e020a */
[----:B------:R-:W-:Y:S02]  /*d420*/  VIADDMNMX R37, R10, R51, R37, PT ;  /* 0x000000330a257246 */ /* 0x000fe40003800125 */
[----:B------:R-:W-:-:S07]  /*d430*/  VIMNMX R45, R45, R10, !PT ;  /* 0x0000000a2d2d7248 */ /* 0x000fce0007fe0100 */
.L_x_7608:
        /* <DEDUP_REMOVED lines=33> */
[----:B------:R-:W-:Y:S02]  /*d650*/  ISETP.GT.AND P2, PT, R45, 0x11, P1 ;  /* 0x000000112d00780c */ /* 0x000fe40000f44270 */
        /* <DEDUP_REMOVED lines=56> */
[----:B------:R-:W-:Y:S01]  /*d9e0*/  ISETP.GT.AND P3, PT, R45, 0x31, P1 ;  /* 0x000000312d00780c */ /* 0x000fe20000f64270 */
[----:B------:R-:W-:Y:S01]  /*d9f0*/  MUFU.EX2 R180, R180 ;  /* 0x000000b400b47308 */ /* 0x000fe20000000800 */
[----:B------:R-:W-:Y:S01]  /*da00*/  FMNMX.FTZ R19, R18, R19, !PT ;  /* 0x0000001312137209 */ /* 0x000fe20007810000 */
[-CC-:B0-----:R-:W-:Y:S01]  /*da10*/  FFMA.FTZ R14, R184, R9.reuse, -R51.reuse ;  /* 0x00000009b80e7223 */ /* 0x181fe20000010833 */
[----:B------:R-:W-:Y:S01]  /*da20*/  FSEL R168, R25, -INF , !P4 ;  /* 0xff80000019a87808 */ /* 0x000fe20006000000 */
[--C-:B------:R-:W-:Y:S01]  /*da30*/  FFMA.FTZ R66, R66, R9, -R51.reuse ;  /* 0x0000000942427223 */ /* 0x100fe20000010833 */
[----:B------:R-:W-:Y:S01]  /*da40*/  FMNMX.FTZ R21, R156, R19, !PT ;  /* 0x000000139c157209 */ /* 0x000fe20007810000 */
[--C-:B------:R-:W-:Y:S01]  /*da50*/  FFMA.FTZ R64, R64, R9, -R51.reuse ;  /* 0x0000000940407223 */ /* 0x100fe20000010833 */
[----:B------:R-:W-:Y:S01]  /*da60*/  ISETP.GT.AND P5, PT, R45, 0x38, P1 ;  /* 0x000000382d00780c */ /* 0x000fe20000fa4270 */
[----:B------:R0:W-:Y:S01]  /*da70*/  MUFU.EX2 R19, R14 ;  /* 0x0000000e00137308 */ /* 0x0001e20000000800 */
[----:B------:R-:W-:Y:S01]  /*da80*/  FMNMX.FTZ R21, R158, R21, !PT ;  /* 0x000000159e157209 */ /* 0x000fe20007810000 */
[-CC-:B------:R-:W-:Y:S01]  /*da90*/  FFMA.FTZ R60, R60, R9.reuse, -R51.reuse ;  /* 0x000000093c3c7223 */ /* 0x180fe20000010833 */
[----:B------:R-:W-:Y:S01]  /*daa0*/  FSEL R170, R27, -INF , !P2 ;  /* 0xff8000001baa7808 */ /* 0x000fe20005000000 */
[--C-:B------:R-:W-:Y:S01]  /*dab0*/  FFMA.FTZ R52, R52, R9, -R51.reuse ;  /* 0x0000000934347223 */ /* 0x100fe20000010833 */
[----:B------:R-:W-:Y:S01]  /*dac0*/  FMNMX.FTZ R21, R20, R21, !PT ;  /* 0x0000001514157209 */ /* 0x000fe20007810000 */
[--C-:B------:R-:W-:Y:S01]  /*dad0*/  FFMA.FTZ R44, R44, R9, -R51.reuse ;  /* 0x000000092c2c7223 */ /* 0x100fe20000010833 */
[----:B------:R-:W-:Y:S01]  /*dae0*/  ISETP.LT.OR P3, PT, R37, 0x32, P3 ;  /* 0x000000322500780c */ /* 0x000fe20001f61670 */
[----:B------:R-:W-:Y:S01]  /*daf0*/  MUFU.EX2 R17, R17 ;  /* 0x0000001100117308 */ /* 0x000fe20000000800 */
[----:B------:R-:W-:Y:S01]  /*db00*/  FMNMX.FTZ R21, R160, R21, !PT ;  /* 0x00000015a0157209 */ /* 0x000fe20007810000 */
[----:B0-----:R-:W-:Y:S01]  /*db10*/  FFMA.FTZ R14, R166, R9, -R51 ;  /* 0x00000009a60e7223 */ /* 0x001fe20000010833 */
[----:B------:R-:W-:-:S02]  /*db20*/  ISETP.GT.AND P4, PT, R45, 0x39, P1 ;  /* 0x000000392d00780c */ /* 0x000fc40000f84270 */
[----:B------:R-:W-:Y:S02]  /*db30*/  FMNMX.FTZ R23, R22, R21, !PT ;  /* 0x0000001516177209 */ /* 0x000fe40007810000 */
[----:B------:R-:W-:Y:S01]  /*db40*/  ISETP.LT.OR P5, PT, R37, 0x39, P5 ;  /* 0x000000392500780c */ /* 0x000fe20002fa1670 */
[----:B------:R0:W-:Y:S01]  /*db50*/  MUFU.EX2 R21, R174 ;  /* 0x000000ae00157308 */ /* 0x0001e20000000800 */
[----:B------:R-:W-:Y:S02]  /*db60*/  FMNMX.FTZ R23, R162, R23, !PT ;  /* 0x00000017a2177209 */ /* 0x000fe40007810000 */
[----:B------:R-:W-:Y:S02]  /*db70*/  FSEL R28, R28, -INF , !P3 ;  /* 0xff8000001c1c7808 */ /* 0x000fe40005800000 */
[----:B------:R-:W-:Y:S02]  /*db80*/  FMNMX.FTZ R23, R24, R23, !PT ;  /* 0x0000001718177209 */ /* 0x000fe40007810000 */
[----:B------:R-:W-:Y:S01]  /*db90*/  ISETP.GT.AND P2, PT, R45, 0x40, P1 ;  /* 0x000000402d00780c */ /* 0x000fe20000f44270 */
[----:B------:R-:W-:Y:S01]  /*dba0*/  MUFU.EX2 R182, R182 ;  /* 0x000000b600b67308 */ /* 0x000fe20000000800 */
[----:B------:R-:W-:Y:S01]  /*dbb0*/  FMNMX.FTZ R23, R26, R23, !PT ;  /* 0x000000171a177209 */ /* 0x000fe20007810000 */
[----:B0-----:R-:W-:Y:S01]  /*dbc0*/  FFMA.FTZ R174, R164, R9, -R51 ;  /* 0x00000009a4ae7223 */ /* 0x001fe20000010833 */
[----:B------:R-:W-:-:S02]  /*dbd0*/  FSEL R184, R29, -INF , !P5 ;  /* 0xff8000001db87808 */ /* 0x000fc40006800000 */
[----:B------:R-:W-:Y:S02]  /*dbe0*/  FMNMX.FTZ R25, R168, R23, !PT ;  /* 0x00000017a8197209 */ /* 0x000fe40007810000 */
[----:B------:R-:W-:Y:S01]  /*dbf0*/  ISETP.LT.OR P4, PT, R37, 0x3a, P4 ;  /* 0x0000003a2500780c */ /* 0x000fe20002781670 */
[----:B------:R0:W-:Y:S01]  /*dc00*/  MUFU.EX2 R23, R14 ;  /* 0x0000000e00177308 */ /* 0x0001e20000000800 */
[----:B------:R-:W-:Y:S02]  /*dc10*/  FMNMX.FTZ R25, R170, R25, !PT ;  /* 0x00000019aa197209 */ /* 0x000fe40007810000 */
[----:B------:R-:W-:Y:S02]  /*dc20*/  ISETP.GT.AND P3, PT, R45, 0x41, P1 ;  /* 0x000000412d00780c */ /* 0x000fe40000f64270 */
[----:B------:R-:W-:Y:S02]  /*dc30*/  FMNMX.FTZ R25, R28, R25, !PT ;  /* 0x000000191c197209 */ /* 0x000fe40007810000 */
[----:B------:R-:W-:Y:S01]  /*dc40*/  ISETP.LT.OR P2, PT, R37, 0x41, P2 ;  /* 0x000000412500780c */ /* 0x000fe20001741670 */
[----:B------:R-:W-:Y:S01]  /*dc50*/  MUFU.EX2 R176, R176 ;  /* 0x000000b000b07308 */ /* 0x000fe20000000800 */
[----:B------:R-:W-:Y:S01]  /*dc60*/  FSEL R30, R30, -INF , !P4 ;  /* 0xff8000001e1e7808 */ /* 0x000fe20006000000 */
[----:B0-----:R-:W-:Y:S01]  /*dc70*/  FFMA.FTZ R14, R86, R9, -R51 ;  /* 0x00000009560e7223 */ /* 0x001fe20000010833 */
[----:B------:R-:W-:-:S02]  /*dc80*/  FMNMX.FTZ R25, R184, R25, !PT ;  /* 0x00000019b8197209 */ /* 0x000fc40007810000 */
[----:B------:R-:W-:Y:S02]  /*dc90*/  ISETP.GT.AND P5, PT, R45, 0x48, P1 ;  /* 0x000000482d00780c */ /* 0x000fe40000fa4270 */
[----:B------:R-:W-:Y:S01]  /*dca0*/  FSEL R186, R31, -INF , !P2 ;  /* 0xff8000001fba7808 */ /* 0x000fe20005000000 */
[----:B------:R-:W-:Y:S01]  /*dcb0*/  MUFU.EX2 R178, R178 ;  /* 0x000000b200b27308 */ /* 0x000fe20000000800 */
[----:B------:R-:W-:Y:S02]  /*dcc0*/  ISETP.LT.OR P3, PT, R37, 0x42, P3 ;  /* 0x000000422500780c */ /* 0x000fe40001f61670 */
[----:B------:R-:W-:Y:S02]  /*dcd0*/  FMNMX.FTZ R27, R30, R25, !PT ;  /* 0x000000191e1b7209 */ /* 0x000fe40007810000 */
[----:B------:R-:W-:Y:S02]  /*dce0*/  ISETP.GT.AND P4, PT, R45, 0x49, P1 ;  /* 0x000000492d00780c */ /* 0x000fe40000f84270 */
[----:B------:R-:W-:Y:S01]  /*dcf0*/  ISETP.LT.OR P5, PT, R37, 0x49, P5 ;  /* 0x000000492500780c */ /* 0x000fe20002fa1670 */
[----:B------:R-:W-:Y:S01]  /*dd00*/  MUFU.EX2 R25, R152 ;  /* 0x0000009800197308 */ /* 0x000fe20000000800 */
[----:B------:R-:W-:-:S02]  /*dd10*/  FSEL R32, R32, -INF , !P3 ;  /* 0xff80000020207808 */ /* 0x000fc40005800000 */
[----:B------:R-:W-:Y:S02]  /*dd20*/  FMNMX.FTZ R27, R186, R27, !PT ;  /* 0x0000001bba1b7209 */ /* 0x000fe40007810000 */
[----:B------:R-:W-:Y:S02]  /*dd30*/  ISETP.GT.AND P2, PT, R45, 0x50, P1 ;  /* 0x000000502d00780c */ /* 0x000fe40000f44270 */
[----:B------:R-:W-:Y:S01]  /*dd40*/  FSEL R166, R33, -INF , !P5 ;  /* 0xff80000021a67808 */ /* 0x000fe20006800000 */
[----:B------:R-:W-:Y:S01]  /*dd50*/  MUFU.EX2 R172, R172 ;  /* 0x000000ac00ac7308 */ /* 0x000fe20000000800 */
[----:B------:R-:W-:Y:S02]  /*dd60*/  ISETP.LT.OR P4, PT, R37, 0x4a, P4 ;  /* 0x0000004a2500780c */ /* 0x000fe40002781670 */
[----:B------:R-:W-:Y:S02]  /*dd70*/  FMNMX.FTZ R29, R32, R27, !PT ;  /* 0x0000001b201d7209 */ /* 0x000fe40007810000 */
[----:B------:R-:W-:-:S02]  /*dd80*/  ISETP.GT.AND P3, PT, R45, 0x51, P1 ;  /* 0x000000512d00780c */ /* 0x000fc40000f64270 */
[----:B------:R-:W-:Y:S01]  /*dd90*/  ISETP.LT.OR P2, PT, R37, 0x51, P2 ;  /* 0x000000512500780c */ /* 0x000fe20001741670 */
[----:B------:R0:W-:Y:S01]  /*dda0*/  MUFU.EX2 R27, R14 ;  /* 0x0000000e001b7308 */ /* 0x0001e20000000800 */
[----:B------:R-:W-:Y:S01]  /*ddb0*/  FSEL R164, R34, -INF , !P4 ;  /* 0xff80000022a47808 */ /* 0x000fe20006000000 */
[--C-:B------:R-:W-:Y:S01]  /*ddc0*/  FFMA.FTZ R34, R84, R9, -R51.reuse ;  /* 0x0000000954227223 */ /* 0x100fe20000010833 */
[----:B------:R-:W-:Y:S02]  /*ddd0*/  FMNMX.FTZ R29, R166, R29, !PT ;  /* 0x0000001da61d7209 */ /* 0x000fe40007810000 */
[----:B------:R-:W-:Y:S02]  /*dde0*/  ISETP.GT.AND P5, PT, R45, 0x58, P1 ;  /* 0x000000582d00780c */ /* 0x000fe40000fa4270 */
[----:B------:R-:W-:Y:S01]  /*ddf0*/  FSEL R188, R35, -INF , !P2 ;  /* 0xff80000023bc7808 */ /* 0x000fe20005000000 */
[----:B------:R-:W-:Y:S01]  /*de00*/  MUFU.EX2 R174, R174 ;  /* 0x000000ae00ae7308 */ /* 0x000fe20000000800 */
[----:B------:R-:W-:Y:S01]  /*de10*/  ISETP.LT.OR P3, PT, R37, 0x52, P3 ;  /* 0x000000522500780c */ /* 0x000fe20001f61670 */
[----:B0-----:R-:W-:Y:S01]  /*de20*/  FFMA.FTZ R14, R82, R9, -R51 ;  /* 0x00000009520e7223 */ /* 0x001fe20000010833 */
[----:B------:R-:W-:-:S02]  /*de30*/  FMNMX.FTZ R29, R164, R29, !PT ;  /* 0x0000001da41d7209 */ /* 0x000fc40007810000 */
[----:B------:R-:W-:Y:S02]  /*de40*/  ISETP.GT.AND P4, PT, R45, 0x59, P1 ;  /* 0x000000592d00780c */ /* 0x000fe40000f84270 */
[----:B------:R-:W-:Y:S01]  /*de50*/  ISETP.LT.OR P5, PT, R37, 0x59, P5 ;  /* 0x000000592500780c */ /* 0x000fe20002fa1670 */
[----:B------:R-:W-:Y:S01]  /*de60*/  MUFU.EX2 R34, R34 ;  /* 0x0000002200227308 */ /* 0x000fe20000000800 */
[----:B------:R-:W-:Y:S02]  /*de70*/  FSEL R36, R36, -INF , !P3 ;  /* 0xff80000024247808 */ /* 0x000fe40005800000 */
[----:B------:R-:W-:Y:S02]  /*de80*/  FMNMX.FTZ R29, R188, R29, !PT ;  /* 0x0000001dbc1d7209 */ /* 0x000fe40007810000 */
[----:B------:R-:W-:Y:S02]  /*de90*/  ISETP.GT.AND P2, PT, R45, 0x60, P1 ;  /* 0x000000602d00780c */ /* 0x000fe40000f44270 */
[----:B------:R-:W-:Y:S01]  /*dea0*/  FSEL R38, R38, -INF , !P5 ;  /* 0xff80000026267808 */ /* 0x000fe20006800000 */
[----:B------:R-:W-:Y:S01]  /*deb0*/  MUFU.EX2 R64, R64 ;  /* 0x0000004000407308 */ /* 0x000fe20000000800 */
[----:B------:R-:W-:-:S02]  /*dec0*/  ISETP.LT.OR P4, PT, R37, 0x5a, P4 ;  /* 0x0000005a2500780c */ /* 0x000fc40002781670 */
[----:B------:R-:W-:Y:S02]  /*ded0*/  FMNMX.FTZ R31, R36, R29, !PT ;  /* 0x0000001d241f7209 */ /* 0x000fe40007810000 */
[----:B------:R-:W-:Y:S02]  /*dee0*/  ISETP.GT.AND P3, PT, R45, 0x61, P1 ;  /* 0x000000612d00780c */ /* 0x000fe40000f64270 */
[----:B------:R-:W-:Y:S01]  /*def0*/  ISETP.LT.OR P2, PT, R37, 0x61, P2 ;  /* 0x000000612500780c */ /* 0x000fe20001741670 */
[----:B------:R0:W-:Y:S01]  /*df00*/  MUFU.EX2 R29, R14 ;  /* 0x0000000e001d7308 */ /* 0x0001e20000000800 */
[----:B------:R-:W-:Y:S01]  /*df10*/  FSEL R84, R39, -INF , !P4 ;  /* 0xff80000027547808 */ /* 0x000fe20006000000 */
[----:B------:R-:W-:Y:S01]  /*df20*/  FFMA.FTZ R39, R62, R9, -R51 ;  /* 0x000000093e277223 */ /* 0x000fe20000010833 */
[----:B------:R-:W-:Y:S02]  /*df30*/  FMNMX.FTZ R31, R38, R31, !PT ;  /* 0x0000001f261f7209 */ /* 0x000fe40007810000 */
[----:B------:R-:W-:-:S02]  /*df40*/  ISETP.GT.AND P5, PT, R45, 0x68, P1 ;  /* 0x000000682d00780c */ /* 0x000fc40000fa4270 */
[----:B------:R-:W-:Y:S01]  /*df50*/  FSEL R86, R40, -INF , !P2 ;  /* 0xff80000028567808 */ /* 0x000fe20005000000 */
[-CC-:B------:R-:W-:Y:S01]  /*df60*/  FFMA.FTZ R40, R80, R9.reuse, -R51.reuse ;  /* 0x0000000950287223 */ /* 0x180fe20000010833 */
[----:B------:R-:W-:Y:S01]  /*df70*/  ISETP.LT.OR P3, PT, R37, 0x62, P3 ;  /* 0x000000622500780c */ /* 0x000fe20001f61670 */
[----:B0-----:R-:W-:Y:S01]  /*df80*/  FFMA.FTZ R14, R78, R9, -R51 ;  /* 0x000000094e0e7223 */ /* 0x001fe20000010833 */
[----:B------:R-:W-:Y:S01]  /*df90*/  FMNMX.FTZ R31, R84, R31, !PT ;  /* 0x0000001f541f7209 */ /* 0x000fe20007810000 */
[----:B------:R-:W-:Y:S01]  /*dfa0*/  MUFU.EX2 R39, R39 ;  /* 0x0000002700277308 */ /* 0x000fe20000000800 */
[----:B------:R-:W-:Y:S02]  /*dfb0*/  ISETP.GT.AND P4, PT, R45, 0x69, P1 ;  /* 0x000000692d00780c */ /* 0x000fe40000f84270 */
[----:B------:R-:W-:Y:S02]  /*dfc0*/  ISETP.LT.OR P5, PT, R37, 0x69, P5 ;  /* 0x000000692500780c */ /* 0x000fe40002fa1670 */
[----:B------:R-:W-:-:S02]  /*dfd0*/  FSEL R82, R41, -INF , !P3 ;  /* 0xff80000029527808 */ /* 0x000fc40005800000 */
[----:B------:R-:W-:Y:S01]  /*dfe0*/  FMNMX.FTZ R31, R86, R31, !PT ;  /* 0x0000001f561f7209 */ /* 0x000fe20007810000 */
[----:B------:R-:W-:Y:S01]  /*dff0*/  MUFU.EX2 R40, R40 ;  /* 0x0000002800287308 */ /* 0x000fe20000000800 */
[----:B------:R-:W-:Y:S02]  /*e000*/  ISETP.GT.AND P2, PT, R45, 0x70, P1 ;  /* 0x000000702d00780c */ /* 0x000fe40000f44270 */
[----:B------:R-:W-:Y:S01]  /*e010*/  FSEL R80, R42, -INF , !P5 ;  /* 0xff8000002a507808 */ /* 0x000fe20006800000 */
[----:B------:R-:W-:Y:S01]  /*e020*/  FFMA.FTZ R42, R76, R9, -R51 ;  /* 0x000000094c2a7223 */ /* 0x000fe20000010833 */
        /* <DEDUP_REMOVED lines=10> */
[----:B------:R-:W-:Y:S02]  /*e0d0*/  ISETP.LT.OR P3, PT, R37, 0x72, P3 ;  /* 0x000000722500780c */ /* 0x000fe40001f61670 */
[----:B------:R-:W-:Y:S01]  /*e0e0*/  FSEL R152, R46, -INF , !P2 ;  /* 0xff8000002e987808 */ /* 0x000fe20005000000 */
[----:B------:R-:W-:Y:S01]  /*e0f0*/  FFMA.FTZ R46, R72, R9, -R51 ;  /* 0x00000009482e7223 */ /* 0x000fe20000010833 */
[----:B------:R-:W-:Y:S01]  /*e100*/  FMNMX.FTZ R33, R78, R33, !PT ;  /* 0x000000214e217209 */ /* 0x000fe20007810000 */
[----:B------:R-:W-:Y:S01]  /*e110*/  MUFU.EX2 R42, R42 ;  /* 0x0000002a002a7308 */ /* 0x000fe20000000800 */
[----:B------:R-:W-:-:S02]  /*e120*/  ISETP.GT.AND P1, PT, R45, 0x79, P1 ;  /* 0x000000792d00780c */ /* 0x000fc40000f24270 */
[----:B------:R-:W-:Y:S02]  /*e130*/  ISETP.LT.OR P5, PT, R37, 0x79, P5 ;  /* 0x000000792500780c */ /* 0x000fe40002fa1670 */
[----:B------:R-:W-:Y:S02]  /*e140*/  FSEL R76, R47, -INF , !P3 ;  /* 0xff8000002f4c7808 */ /* 0x000fe40005800000 */
[----:B------:R-:W-:Y:S01]  /*e150*/  FMNMX.FTZ R33, R152, R33, !PT ;  /* 0x0000002198217209 */ /* 0x000fe20007810000 */
[----:B------:R-:W-:Y:S01]  /*e160*/  MUFU.EX2 R46, R46 ;  /* 0x0000002e002e7308 */ /* 0x000fe20000000800 */
[----:B------:R-:W-:Y:S01]  /*e170*/  ISETP.LT.OR P1, PT, R37, 0x7a, P1 ;  /* 0x0000007a2500780c */ /* 0x000fe20000f21670 */
[----:B------:R-:W-:Y:S01]  /*e180*/  FFMA.FTZ R37, R74, R9, -R51 ;  /* 0x000000094a257223 */ /* 0x000fe20000010833 */
[----:B------:R-:W-:Y:S02]  /*e190*/  FSEL R190, R49, -INF , !P5 ;  /* 0xff80000031be7808 */ /* 0x000fe40006800000 */
[----:B------:R-:W-:-:S02]  /*e1a0*/  FMNMX.FTZ R35, R76, R33, !PT ;  /* 0x000000214c237209 */ /* 0x000fc40007810000 */
[----:B------:R-:W-:Y:S01]  /*e1b0*/  FSEL R74, R50, -INF , !P1 ;  /* 0xff800000324a7808 */ /* 0x000fe20004800000 */
[----:B------:R-:W-:Y:S01]  /*e1c0*/  MUFU.EX2 R33, R37 ;  /* 0x0000002500217308 */ /* 0x000fe20000000800 */
[----:B------:R-:W-:Y:S01]  /*e1d0*/  FMNMX.FTZ R35, R190, R35, !PT ;  /* 0x00000023be237209 */ /* 0x000fe20007810000 */
[--C-:B------:R-:W-:Y:S01]  /*e1e0*/  FFMA.FTZ R50, R70, R9, -R51.reuse ;  /* 0x0000000946327223 */ /* 0x100fe20000010833 */
[----:B------:R-:W-:Y:S02]  /*e1f0*/  FSEL R56, R10, RZ, P6 ;  /* 0x000000ff0a387208 */ /* 0x000fe40003000000 */
        /* <DEDUP_REMOVED lines=56> */
[----:B------:R-:W3:Y:S01]  /*e580*/  MUFU.EX2 R183, R183 ;  /* 0x000000b700b77308 */ /* 0x000ee20000000800 */
        /* <DEDUP_REMOVED lines=16> */
[----:B---3--:R-:W-:Y:S01]  /*e690*/  FADD.FTZ R5, R183, R4 ;  /* 0x00000004b7057221 */ /* 0x008fe20000010000 */
[----:B------:R-:W-:Y:S01]  /*e6a0*/  FADD.FTZ R38, R25, R38 ;  /* 0x0000002619267221 */ /* 0x000fe20000010000 */
[-CC-:B------:R-:W-:Y:S01]  /*e6b0*/  FFMA.FTZ R76, R76, R9.reuse, -R47.reuse ;  /* 0x000000094c4c7223 */ /* 0x180fe2000001082f */
[-CC-:B------:R-:W-:Y:S01]  /*e6c0*/  FFMA.FTZ R190, R190, R9.reuse, -R47.reuse ;  /* 0x00000009bebe7223 */ /* 0x180fe2000001082f */
[----:B------:R-:W-:-:S03]  /*e6d0*/  FFMA.FTZ R47, R74, R9, -R47 ;  /* 0x000000094a2f7223 */ /* 0x000fc6000001082f */
[----:B------:R-:W3:Y:S01]  /*e6e0*/  MUFU.EX2 R20, R20 ;  /* 0x0000001400147308 */ /* 0x000ee20000000800 */
[----:B0-----:R-:W-:-:S07]  /*e6f0*/  FADD.FTZ R4, R18, R5 ;  /* 0x0000000512047221 */ /* 0x001fce0000010000 */
[----:B------:R-:W0:Y:S01]  /*e700*/  MUFU.EX2 R179, R179 ;  /* 0x000000b300b37308 */ /* 0x000e220000000800 */
[----:B-1----:R-:W-:-:S07]  /*e710*/  FADD.FTZ R5, R177, R4 ;  /* 0x00000004b1057221 */ /* 0x002fce0000010000 */
[----:B------:R-:W1:Y:S01]  /*e720*/  MUFU.EX2 R22, R22 ;  /* 0x0000001600167308 */ /* 0x000e620000000800 */
[----:B---3--:R-:W-:-:S07]  /*e730*/  FADD.FTZ R4, R20, R5 ;  /* 0x0000000514047221 */ /* 0x008fce0000010000 */
        /* <DEDUP_REMOVED lines=11> */
[----:B---3--:R-:W-:Y:S01]  /*e7f0*/  FADD.FTZ R4, R26, R5 ;  /* 0x000000051a047221 */ /* 0x008fe20000010000 */
[----:B------:R-:W-:-:S06]  /*e800*/  FADD.FTZ R5, R27, R38 ;  /* 0x000000261b057221 */ /* 0x000fcc0000010000 */
[----:B------:R-:W3:Y:S01]  /*e810*/  MUFU.EX2 R171, R171 ;  /* 0x000000ab00ab7308 */ /* 0x000ee20000000800 */
        /* <DEDUP_REMOVED lines=8> */
[----:B---3--:R-:W-:Y:S01]  /*e8a0*/  FADD.FTZ R49, R171, R38 ;  /* 0x00000026ab317221 */ /* 0x008fe20000010000 */
[----:B------:R-:W-:-:S04]  /*e8b0*/  FADD.FTZ R4, R42, R5 ;  /* 0x000000052a047221 */ /* 0x000fc80000010000 */
[----:B------:R-:W-:Y:S02]  /*e8c0*/  FADD.FTZ R5, R33, R4 ;  /* 0x0000000421057221 */ /* 0x000fe40000010000 */
        /* <DEDUP_REMOVED lines=43> */
[----:B0-----:R-:W-:Y:S01]  /*eb80*/  FADD.FTZ R38, R155, R38 ;  /* 0x000000269b267221 */ /* 0x001fe20000010000 */
[----:B-1----:R-:W-:-:S03]  /*eb90*/  FADD.FTZ R5, R44, R5 ;  /* 0x000000052c057221 */ /* 0x002fc60000010000 */
[----:B---3--:R-:W-:Y:S01]  /*eba0*/  FADD.FTZ R4, R47, R38 ;  /* 0x000000262f047221 */ /* 0x008fe20000010000 */
[----:B------:R-:W-:Y:S06]  /*ebb0*/  @!P0 BRA `(.L_x_7612) ;  /* 0x0000000000048947 */ /* 0x000fec0003800000 */
[----:B------:R-:W-:Y:S01]  /*ebc0*/  BPT.TRAP 0x1 ;  /* 0x000000040000795c */ /* 0x000fe20000300000 */
.L_x_7612:
        /* <DEDUP_REMOVED lines=105> */
[----:B------:R-:W-:Y:S01]  /*f260*/  F2FP.BF16.F32.PACK_AB R155, R47, R155 ;  /* 0x0000009b2f9b723e */ /* 0x000fe200000010ff */
[----:B------:R-:W-:Y:S06]  /*f270*/  @P1 BRA `(.L_x_7613) ;  /* 0xffffffc400d41947 */ /* 0x000fec000383ffff */
.L_x_7594:
[----:B------:R-:W-:Y:S06]  /*f280*/  BAR.ARV 0x8, 0x180 ;  /* 0x0206000000007b1d */ /* 0x000fec0000002000 */
[----:B------:R-:W-:Y:S05]  /*f290*/  @!P0 BRA `(.L_x_7614) ;  /* 0x0000000000048947 */ /* 0x000fea0003800000 */
[----:B------:R-:W-:Y:S01]  /*f2a0*/  BPT.TRAP 0x1 ;  /* 0x000000040000795c */ /* 0x000fe20000300000 */
.L_x_7614:
[----:B------:R-:W-:Y:S01]  /*f2b0*/  ULEA UR5, UR46, UR40, 0x3 ;  /* 0x000000282e057291 */ /* 0x000fe2000f8e183f */
[----:B------:R-:W-:-:S05]  /*f2c0*/  IMAD.U32 R0, RZ, RZ, UR45 ;  /* 0x0000002dff007e24 */ /* 0x000fca000f8e00ff */
[----:B------:R-:W-:-:S04]  /*f2d0*/  SHF.L.U32 R0, R0, 0x1f, RZ ;  /* 0x0000001f00007819 */ /* 0x000fc800000006ff */
[----:B------:R0:W1:Y:S01]  /*f2e0*/  SYNCS.PHASECHK.TRANS64.TRYWAIT P1, [UR5+0x28850], R0 ;  /* 0x02885000ff0075a7 */ /* 0x0000620008020145 */
[----:B------:R-:W-:Y:S05]  /*f2f0*/  @!P0 BRA `(.L_x_7615) ;  /* 0x0000000000048947 */ /* 0x000fea0003800000 */
[----:B------:R-:W-:Y:S01]  /*f300*/  BPT.TRAP 0x1 ;  /* 0x000000040000795c */ /* 0x000fe20000300000 */
.L_x_7615:
[----:B-1----:R-:W-:Y:S05]  /*f310*/  @P1 BRA `(.L_x_7616) ;  /* 0x0000000000081947 */ /* 0x002fea0003800000 */
[----:B------:R-:W1:Y:S02]  /*f320*/  SYNCS.PHASECHK.TRANS64.TRYWAIT P1, [UR5+0x28850], R0 ;  /* 0x02885000ff0075a7 */ /* 0x000e640008020145 */
[----:B-1----:R-:W-:Y:S05]  /*f330*/  @!P1 BRA `(.L_x_7617) ;  /* 0x0000006400249947 */ /* 0x002fea0003800000 */
.L_x_7616:
[----:B------:R-:W-:Y:S01]  /*f340*/  UIADD3 UR40, UR40, 0x400, URZ ;  /* 0x0000040028287890 */ /* 0x000fe2000fffe03f */
[----:B------:R-:W-:Y:S01]  /*f350*/  WARPGROUP.ARRIVE ;  /* 0x00000000000079c5 */ /* 0x000fe20000000000 */
[----:B------:R-:W-:Y:S01]  /*f360*/  UMOV UR47, 0x40000040 ;  /* 0x40000040002f7882 */ /* 0x000fe20000000000 */
[----:B------:R-:W-:Y:S01]  /*f370*/  UMOV UR7, 0x40000040 ;  /* 0x4000004000077882 */ /* 0x000fe20000000000 */
[----:B------:R-:W-:Y:S01]  /*f380*/  USHF.R.U32.HI UR40, URZ, 0x4, UR40 ;  /* 0x000000043f287899 */ /* 0x000fe20008011628 */
[----:B01----:R-:W0:Y:S03]  /*f390*/  SHFL.BFLY PT, R0, R5, 0x2, 0x1f ;  /* 0x0c401f0005007f89 */ /* 0x003e2600000e0000 */
[----:B------:R-:W-:Y:S01]  /*f3a0*/  ULOP3.LUT UR40, UR40, 0x3fff, URZ, 0xc0, !UPT ;  /* 0x00003fff28287892 */ /* 0x000fe2000f8ec03f */
[----:B------:R-:W1:Y:S03]  /*f3b0*/  SHFL.BFLY PT, R3, R4, 0x2, 0x1f ;  /* 0x0c401f0004037f89 */ /* 0x000e6600000e0000 */
[----:B------:R-:W-:-:S04]  /*f3c0*/  ULOP3.LUT UR40, UR40, 0x4000000, URZ, 0xfc, !UPT ;  /* 0x0400000028287892 */ /* 0x000fc8000f8efc3f */
[----:B------:R-:W-:-:S04]  /*f3d0*/  ULEA UR46, UR46, UR40, 0xb ;  /* 0x000000282e2e7291 */ /* 0x000fc8000f8e583f */
[----:B------:R-:W-:-:S05]  /*f3e0*/  UIADD3 UR4, UR46, 0x80, URZ ;  /* 0x000000802e047890 */ /* 0x000fca000fffe03f */
[----:B------:R-:W-:Y:S01]  /*f3f0*/  HGMMA.64x128x16.F32.BF16 R88, R180, gdesc[UR44].tnspB, R88, gsb0 ;  /* 0x41e0002cb4587df0 */ /* 0x000fe20008001858 */
[----:B------:R-:W-:Y:S01]  /*f400*/  UMOV UR47, 0x40000040 ;  /* 0x40000040002f7882 */ /* 0x000fe20000000000 */
[----:B------:R-:W-:Y:S01]  /*f410*/  UMOV UR6, UR4 ;  /* 0x0000000400067c82 */ /* 0x000fe20008000000 */
[----:B------:R-:W-:Y:S01]  /*f420*/  UIADD3 UR4, UR46, 0x100, URZ ;  /* 0x000001002e047890 */ /* 0x000fe2000fffe03f */
[----:B0-----:R-:W-:Y:S01]  /*f430*/  FADD.FTZ R0, R0, R5 ;  /* 0x0000000500007221 */ /* 0x001fe20000010000 */
[----:B-1----:R-:W-:Y:S01]  /*f440*/  FADD.FTZ R2, R3, R4 ;  /* 0x0000000403027221 */ /* 0x002fe20000010000 */
[----:B------:R-:W-:-:S03]  /*f450*/  IMAD.MOV.U32 R4, RZ, RZ, RZ ;  /* 0x000000ffff047224 */ /* 0x000fc600078e00ff */
[----:B------:R-:W0:Y:S04]  /*f460*/  SHFL.BFLY PT, R3, R0, 0x1, 0x1f ;  /* 0x0c201f0000037f89 */ /* 0x000e2800000e0000 */
[----:B------:R-:W1:Y:S01]  /*f470*/  SHFL.BFLY PT, R7, R2, 0x1, 0x1f ;  /* 0x0c201f0002077f89 */ /* 0x000e6200000e0000 */
[----:B0-----:R-:W-:Y:S01]  /*f480*/  FADD.FTZ R11, R0, R3 ;  /* 0x00000003000b7221 */ /* 0x001fe20000010000 */
[----:B------:R-:W-:Y:S01]  /*f490*/  MOV R3, 0xff800000 ;  /* 0xff80000000037802 */ /* 0x000fe20000000f00 */
[----:B------:R-:W-:Y:S02]  /*f4a0*/  IMAD.MOV.U32 R0, RZ, RZ, -0x800000 ;  /* 0xff800000ff007424 */ /* 0x000fe400078e00ff */
[----:B-1----:R-:W-:Y:S01]  /*f4b0*/  FADD.FTZ R12, R2, R7 ;  /* 0x00000007020c7221 */ /* 0x002fe20000010000 */
[----:B------:R-:W-:Y:S01]  /*f4c0*/  FSETP.NE.FTZ.AND P1, PT, R11, RZ, PT ;  /* 0x000000ff0b00720b */ /* 0x000fe20003f35000 */
[----:B------:R-:W-:-:S03]  /*f4d0*/  IMAD.MOV.U32 R7, RZ, RZ, RZ ;  /* 0x000000ffff077224 */ /* 0x000fc600078e00ff */
[----:B------:R-:W-:-:S09]  /*f4e0*/  FSETP.NE.FTZ.AND P2, PT, R12, RZ, PT ;  /* 0x000000ff0c00720b */ /* 0x000fd20003f55000 */
[----:B------:R-:W0:Y:S01]  /*f4f0*/  @P1 MUFU.LG2 R6, R11 ;  /* 0x0000000b00061308 */ /* 0x000e220000000c00 */
[----:B------:R-:W-:-:S03]  /*f500*/  @P1 FMUL.FTZ R5, R9, 0.69314718246459960938 ;  /* 0x3f31721809051820 */ /* 0x000fc60000410000 */
[----:B------:R-:W-:-:S04]  /*f510*/  @P2 FMUL.FTZ R2, R9, 0.69314718246459960938 ;  /* 0x3f31721809022820 */ /* 0x000fc80000410000 */
[----:B------:R-:W1:Y:S08]  /*f520*/  @P2 MUFU.LG2 R8, R12 ;  /* 0x0000000c00082308 */ /* 0x000e700000000c00 */
[----:B------:R3:W4:Y:S01]  /*f530*/  @P1 MUFU.RCP R4, R11 ;  /* 0x0000000b00041308 */ /* 0x0007220000001000 */
        /* <DEDUP_REMOVED lines=39> */
[----:B------:R-:W-:-:S07]  /*f7b0*/  WARPGROUP.ARRIVE ;  /* 0x00000000000079c5 */ /* 0x000fce0000000000 */
[----:B------:R-:W-:Y:S03]  /*f7c0*/  HGMMA.64x128x16.F32.BF16 R88, R152, gdesc[UR44].tnspB, R88, gsb0 ;  /* 0x41e0002c98587df0 */ /* 0x000fe60008001858 */
[----:B------:R-:W-:Y:S02]  /*f7d0*/  WARPGROUP.DEPBAR.LE gsb0, 0x0 ;  /* 0x00008000000079c5 */ /* 0x000fe40000010000 */
[----:B0--34-:R-:W-:Y:S05]  /*f7e0*/  @!P0 BRA `(.L_x_7618) ;  /* 0x0000000000048947 */ /* 0x019fea0003800000 */
[----:B------:R-:W-:Y:S01]  /*f7f0*/  BPT.TRAP 0x1 ;  /* 0x000000040000795c */ /* 0x000fe20000300000 */
.L_x_7618:
        /* <DEDUP_REMOVED lines=68> */
.L_x_7540:
[----:B------:R-:W-:Y:S05]  /*fc40*/  @P0 BRA `(.L_x_7619) ;  /* 0x00000014004c0947 */ /* 0x000fea0003800000 */
[----:B------:R-:W0:Y:S01]  /*fc50*/  S2R R2, SR_TID.X ;  /* 0x0000000000027919 */ /* 0x000e220000002100 */
[----:B------:R-:W1:Y:S01]  /*fc60*/  LDC R17, c[0x0][0xbe8] ;  /* 0x0002fa00ff117b82 */ /* 0x000e620000000800 */
[----:B------:R-:W-:Y:S02]  /*fc70*/  USHF.R.S32.HI UR7, URZ, 0x1f, UR37 ;  /* 0x0000001f3f077899 */ /* 0x000fe40008011425 */
[----:B--2---:R-:W-:Y:S01]  /*fc80*/  IMAD R16, RZ, RZ, -UR37 ;  /* 0x80000025ff107e24 */ /* 0x004fe2000f8e02ff */
        /* <DEDUP_REMOVED lines=9> */
[----:B------:R-:W4:Y:S01]  /*fd20*/  S2UR UR11, SR_CTAID.Y ;  /* 0x00000000000b79c3 */ /* 0x000f220000002600 */
[----:B------:R-:W-:-:S07]  /*fd30*/  UIMAD UR7, UR7, UR8, URZ ;  /* 0x00000008070772a4 */ /* 0x000fce000f8e023f */
[----:B------:R-:W-:Y:S01]  /*fd40*/  BAR.SYNC.DEFER_BLOCKING 0x1, 0x100 ;  /* 0x0044000000007b1d */ /* 0x000fe20000010000 */
[----:B-1----:R-:W-:-:S07]  /*fd50*/  ISETP.NE.AND P0, PT, R17, 0x1, PT ;  /* 0x000000011100780c */ /* 0x002fce0003f05270 */
[----:B------:R-:W4:Y:S01]  /*fd60*/  LDC R21, c[0x0][0xc50] ;  /* 0x00031400ff157b82 */ /* 0x000f220000000800 */
[----:B0-----:R-:W-:Y:S01]  /*fd70*/  VIADD R4, R2, 0xffffff80 ;  /* 0xffffff8002047836 */ /* 0x001fe20000000000 */
[----:B---3--:R-:W-:-:S06]  /*fd80*/  USHF.R.S32.HI UR10, URZ, 0x1f, UR12 ;  /* 0x0000001f3f0a7899 */ /* 0x008fcc000801140c */
[----:B------:R-:W0:Y:S01]  /*fd90*/  LDC.64 R14, c[0x0][0xb40] ;  /* 0x0002d000ff0e7b82 */ /* 0x000e220000000a00 */
[----:B------:R-:W-:-:S04]  /*fda0*/  SHF.R.S32.HI R5, RZ, 0x1f, R4 ;  /* 0x0000001fff057819 */ /* 0x000fc80000011404 */
[----:B------:R-:W-:-:S03]  /*fdb0*/  LEA.HI R2, R5, R4, RZ, 0x7 ;  /* 0x0000000405027211 */ /* 0x000fc600078f38ff */
[----:B------:R-:W1:Y:S01]  /*fdc0*/  @P0 LDC R13, c[0x0][0xbf0] ;  /* 0x0002fc00ff0d0b82 */ /* 0x000e620000000800 */
[----:B------:R-:W-:Y:S02]  /*fdd0*/  LEA.HI R5, R5, R4, RZ, 0x2 ;  /* 0x0000000405057211 */ /* 0x000fe400078f10ff */
[----:B------:R-:W-:Y:S02]  /*fde0*/  LOP3.LUT R7, R2, 0xffffff80, RZ, 0xc0, !PT ;  /* 0xffffff8002077812 */ /* 0x000fe400078ec0ff */
[----:B------:R-:W-:-:S03]  /*fdf0*/  LOP3.LUT R5, R5, 0xfffffffc, RZ, 0xc0, !PT ;  /* 0xfffffffc05057812 */ /* 0x000fc600078ec0ff */
[C---:B------:R-:W-:Y:S01]  /*fe00*/  IMAD.IADD R18, R4.reuse, 0x1, -R7 ;  /* 0x0000000104127824 */ /* 0x040fe200078e0a07 */
[----:B------:R-:W-:Y:S01]  /*fe10*/  SHF.R.S32.HI R7, RZ, 0x7, R2 ;  /* 0x00000007ff077819 */ /* 0x000fe20000011402 */
[----:B------:R-:W-:Y:S01]  /*fe20*/  IMAD.IADD R5, R4, 0x1, -R5 ;  /* 0x0000000104057824 */ /* 0x000fe200078e0a05 */
[----:B------:R-:W3:Y:S01]  /*fe30*/  @P0 LDC R27, c[0x0][0xbec] ;  /* 0x0002fb00ff1b0b82 */ /* 0x000ee20000000800 */
[----:B----4-:R-:W-:Y:S01]  /*fe40*/  IMAD R21, R21, R16, UR11 ;  /* 0x0000000b15157e24 */ /* 0x010fe2000f8e0210 */
[----:B------:R-:W-:Y:S02]  /*fe50*/  SHF.R.S32.HI R9, RZ, 0x1f, R18 ;  /* 0x0000001fff097819 */ /* 0x000fe40000011412 */
[----:B------:R-:W-:Y:S01]  /*fe60*/  LEA.HI R2, R2, R7, RZ, 0x1 ;  /* 0x0000000702027211 */ /* 0x000fe200078f08ff */
[----:B0-----:R-:W-:Y:S01]  /*fe70*/  IMAD R12, R14, UR10, RZ ;  /* 0x0000000a0e0c7c24 */ /* 0x001fe2000f8e02ff */
[----:B------:R-:W-:Y:S02]  /*fe80*/  LEA.HI R23, R9, R18, RZ, 0x2 ;  /* 0x0000001209177211 */ /* 0x000fe400078f10ff */
[----:B------:R-:W-:Y:S01]  /*fe90*/  LOP3.LUT R2, R2, 0x3fffffe, RZ, 0xc0, !PT ;  /* 0x03fffffe02027812 */ /* 0x000fe200078ec0ff */
[----:B------:R-:W0:Y:S01]  /*fea0*/  @P0 LDC R20, c[0x0][0xbf0] ;  /* 0x0002fc00ff140b82 */ /* 0x000e220000000800 */
[----:B------:R-:W-:-:S02]  /*feb0*/  SHF.R.S32.HI R6, RZ, 0x2, R23 ;  /* 0x00000002ff067819 */ /* 0x000fc40000011417 */
[----:B------:R-:W-:Y:S01]  /*fec0*/  SHF.R.S32.HI R11, RZ, 0x1f, R23 ;  /* 0x0000001fff0b7819 */ /* 0x000fe20000011417 */
[----:B------:R-:W-:Y:S01]  /*fed0*/  IMAD.IADD R2, R7, 0x1, -R2 ;  /* 0x0000000107027824 */ /* 0x000fe200078e0a02 */
[----:B------:R-:W-:Y:S02]  /*fee0*/  LEA.HI R9, R9, R18, RZ, 0x5 ;  /* 0x0000001209097211 */ /* 0x000fe400078f28ff */
[----:B------:R-:W-:Y:S02]  /*fef0*/  LEA.HI R11, R11, R6, RZ, 0x3 ;  /* 0x000000060b0b7211 */ /* 0x000fe400078f18ff */
[----:B------:R-:W-:Y:S02]  /*ff00*/  SHF.R.S32.HI R7, RZ, 0x5, R9 ;  /* 0x00000005ff077819 */ /* 0x000fe40000011409 */
[----:B------:R-:W-:Y:S01]  /*ff10*/  LOP3.LUT R11, R11, 0xfffffff8, RZ, 0xc0, !PT ;  /* 0xfffffff80b0b7812 */ /* 0x000fe200078ec0ff */
[----:B------:R-:W4:Y:S01]  /*ff20*/  @P0 LDC R9, c[0x0][0xbec] ;  /* 0x0002fb00ff090b82 */ /* 0x000f220000000800 */
[----:B------:R-:W-:-:S03]  /*ff30*/  LOP3.LUT R23, R23, 0x7ffffffc, RZ, 0xc0, !PT ;  /* 0x7ffffffc17177812 */ /* 0x000fc600078ec0ff */
[----:B------:R-:W-:Y:S01]  /*ff40*/  IMAD.IADD R4, R6, 0x1, -R11 ;  /* 0x0000000106047824 */ /* 0x000fe200078e0a0b */
[----:B------:R-:W-:-:S03]  /*ff50*/  LEA.HI R6, R5, R5, RZ, 0x1 ;  /* 0x0000000505067211 */ /* 0x000fc600078f08ff */
[----:B------:R-:W5:Y:S01]  /*ff60*/  LDC.64 R10, c[0x0][0xbd8] ;  /* 0x0002f600ff0a7b82 */ /* 0x000f620000000a00 */
[----:B------:R-:W-:Y:S01]  /*ff70*/  LOP3.LUT R6, R6, 0x1ffffffe, RZ, 0xc0, !PT ;  /* 0x1ffffffe06067812 */ /* 0x000fe200078ec0ff */
[----:B------:R-:W-:Y:S02]  /*ff80*/  IMAD R7, R7, 0x10, R4 ;  /* 0x0000001007077824 */ /* 0x000fe400078e0204 */
[----:B------:R-:W-:Y:S02]  /*ff90*/  IMAD.U32 R4, RZ, RZ, UR4 ;  /* 0x00000004ff047e24 */ /* 0x000fe4000f8e00ff */
[----:B------:R-:W-:Y:S01]  /*ffa0*/  IMAD.IADD R25, R5, 0x1, -R6 ;  /* 0x0000000105197824 */ /* 0x000fe200078e0a06 */
[----:B------:R-:W-:Y:S01]  /*ffb0*/  MOV R5, UR5 ;  /* 0x0000000500057c02 */ /* 0x000fe20008000f00 */
[----:B------:R-:W-:Y:S01]  /*ffc0*/  IMAD R2, R2, 0x40, R7 ;  /* 0x0000004002027824 */ /* 0x000fe200078e0207 */
[----:B------:R-:W-:Y:S01]  /*ffd0*/  UIMAD.WIDE.U32 UR4, UR37, UR8, URZ ;  /* 0x00000008250472a5 */ /* 0x000fe2000f8e003f */
[----:B------:R-:W-:Y:S01]  /*ffe0*/  IMAD.U32 R5, RZ, RZ, UR6 ;  /* 0x00000006ff057e24 */ /* 0x000fe2000f8e00ff */
[----:B------:R-:W-:Y:S01]  /*fff0*/  UIMAD UR6, UR37, UR9, UR7 ;  /* 0x00000009250672a4 */ /* 0x000fe2000f8e0207 */
[----:B------:R-:W-:-:S02]  /*10000*/  IMAD R6, R25, 0x8, R2 ;  /* 0x0000000819067824 */ /* 0x000fc400078e0202 */
[----:B------:R-:W-:Y:S01]  /*10010*/  ULDC.64 UR8, c[0x0][0xb28] ;  /* 0x0002ca0000087ab9 */ /* 0x000fe20000000a00 */
[----:B------:R-:W-:Y:S02]  /*10020*/  UIADD3 UR6, UR5, UR6, URZ ;  /* 0x0000000605067290 */ /* 0x000fe4000fffe03f */
[----:B------:R-:W-:Y:S02]  /*10030*/  IMAD.U32 R7, RZ, RZ, UR5 ;  /* 0x00000005ff077e24 */ /* 0x000fe4000f8e00ff */
[----:B--2---:R-:W-:Y:S02]  /*10040*/  IMAD R2, R19, 0x80, R2 ;  /* 0x0000008013027824 */ /* 0x004fe400078e0202 */
[----:B------:R-:W-:Y:S01]  /*10050*/  IMAD.U32 R7, RZ, RZ, UR6 ;  /* 0x00000006ff077e24 */ /* 0x000fe2000f8e00ff */
[----:B------:R-:W-:Y:S02]  /*10060*/  ULDC.64 UR6, c[0x0][0xb48] ;  /* 0x0002d20000067ab9 */ /* 0x000fe40000000a00 */
[----:B------:R-:W-:Y:S01]  /*10070*/  IADD3 R16, R2, 0x8, RZ ;  /* 0x0000000802107810 */ /* 0x000fe20007ffe0ff */
[----:B-----5:R-:W-:-:S02]  /*10080*/  IMAD R8, R10, UR10, RZ ;  /* 0x0000000a0a087c24 */ /* 0x020fc4000f8e02ff */
[----:B------:R-:W-:-:S04]  /*10090*/  IMAD.WIDE.U32 R4, R10, UR12, R4 ;  /* 0x0000000c0a047c25 */ /* 0x000fc8000f8e0004 */
[----:B------:R-:W-:Y:S02]  /*100a0*/  IMAD R11, R11, UR12, R8 ;  /* 0x0000000c0b0b7c24 */ /* 0x000fe4000f8e0208 */
[----:B------:R-:W-:Y:S02]  /*100b0*/  IMAD R8, R19, 0x80, R6 ;  /* 0x0000008013087824 */ /* 0x000fe400078e0206 */
[----:B------:R-:W-:Y:S01]  /*100c0*/  IMAD.U32 R6, RZ, RZ, UR4 ;  /* 0x00000004ff067e24 */ /* 0x000fe2000f8e00ff */
[----:B------:R-:W-:Y:S01]  /*100d0*/  IADD3 R5, R5, R11, RZ ;  /* 0x0000000b05057210 */ /* 0x000fe20007ffe0ff */
[----:B----4-:R-:W-:Y:S01]  /*100e0*/  @P0 IMAD.HI.U32 R10, R8, R9, RZ ;  /* 0x00000009080a0227 */ /* 0x010fe200078e00ff */
[----:B------:R-:W-:-:S03]  /*100f0*/  ULDC.64 UR4, c[0x0][0xbe0] ;  /* 0x0002f80000047ab9 */ /* 0x000fc60000000a00 */
[----:B------:R-:W-:Y:S01]  /*10100*/  IMAD.MOV.U32 R9, RZ, RZ, R8 ;  /* 0x000000ffff097224 */ /* 0x000fe200078e0008 */
[----:B-1----:R-:W-:Y:S01]  /*10110*/  @P0 SHF.R.U32.HI R9, RZ, R13, R10 ;  /* 0x0000000dff090219 */ /* 0x002fe2000001160a */
[----:B------:R-:W-:Y:S01]  /*10120*/  IMAD R13, R15, UR12, R12 ;  /* 0x0000000c0f0d7c24 */ /* 0x000fe2000f8e020c */
[----:B------:R-:W-:Y:S01]  /*10130*/  SHF.R.S32.HI R12, RZ, 0x1f, R21 ;  /* 0x0000001fff0c7819 */ /* 0x000fe20000011415 */
[----:B------:R-:W-:-:S04]  /*10140*/  IMAD.WIDE.U32 R6, R14, UR12, R6 ;  /* 0x0000000c0e067c25 */ /* 0x000fc8000f8e0006 */
[----:B---3--:R-:W-:-:S04]  /*10150*/  @P0 IMAD.HI.U32 R27, R8, R27, RZ ;  /* 0x0000001b081b0227 */ /* 0x008fc800078e00ff */
[----:B------:R-:W-:Y:S02]  /*10160*/  IMAD.IADD R7, R7, 0x1, R13 ;  /* 0x0000000107077824 */ /* 0x000fe400078e020d */
[----:B------:R-:W-:Y:S02]  /*10170*/  IMAD R13, R12, UR6, RZ ;  /* 0x000000060c0d7c24 */ /* 0x000fe4000f8e02ff */
[----:B------:R-:W-:-:S04]  /*10180*/  IMAD.WIDE.U32 R4, R21, UR4, R4 ;  /* 0x0000000415047c25 */ /* 0x000fc8000f8e0004 */
[----:B------:R-:W-:Y:S01]  /*10190*/  IMAD.MOV.U32 R11, RZ, RZ, R8 ;  /* 0x000000ffff0b7224 */ /* 0x000fe200078e0008 */
[----:B0-----:R-:W-:Y:S01]  /*101a0*/  @P0 SHF.R.U32.HI R11, RZ, R20, R27 ;  /* 0x00000014ff0b0219 */ /* 0x001fe2000001161b */
        /* <DEDUP_REMOVED lines=16> */
[----:B------:R-:W-:Y:S02]  /*102b0*/  IMAD.IADD R7, R7, 0x1, R15 ;  /* 0x0000000107077824 */ /* 0x000fe400078e020f */
        /* <DEDUP_REMOVED lines=17> */
[----:B------:R-:W-:Y:S01]  /*103d0*/  LEA R20, P1, R6, UR8, 0x2 ;  /* 0x0000000806147c11 */ /* 0x000fe2000f8210ff */
[----:B------:R-:W-:Y:S01]  /*103e0*/  IMAD.IADD R5, R7, 0x1, R15 ;  /* 0x0000000107057824 */ /* 0x000fe200078e020f */
[----:B0-----:R-:W-:Y:S01]  /*103f0*/  ULEA UR4, UR5, UR4, 0x18 ;  /* 0x0000000405047291 */ /* 0x001fe2000f8ec03f */
[----:B------:R-:W-:Y:S01]  /*10400*/  IMAD R17, R17, UR6, RZ ;  /* 0x0000000611117c24 */ /* 0x000fe2000f8e02ff */
[----:B------:R-:W-:Y:S01]  /*10410*/  LEA.HI.X R9, R4, UR7, R9, 0x2, P0 ;  /* 0x0000000704097c11 */ /* 0x000fe200080f1409 */
[----:B------:R-:W-:Y:S01]  /*10420*/  IMAD.IADD R19, R18, 0x1, -R23 ;  /* 0x0000000112137824 */ /* 0x000fe200078e0a17 */
[----:B------:R-:W-:Y:S01]  /*10430*/  LEA.HI.X R22, R6, UR9, R5, 0x2, P1 ;  /* 0x0000000906167c11 */ /* 0x000fe200088f1405 */
        /* <DEDUP_REMOVED lines=8> */
[----:B------:R-:W-:Y:S01]  /*104c0*/  SHFL.IDX PT, R6, R8, 0x1, 0x1c1f ;  /* 0x003c1f0008067f89 */ /* 0x000fe200000e0000 */
[----:B------:R-:W-:-:S03]  /*104d0*/  IMAD.SHL.U32 R19, R19, 0x2, RZ ;  /* 0x0000000213137824 */ /* 0x000fc600078e00ff */
[----:B------:R-:W1:Y:S03]  /*104e0*/  SHFL.IDX PT, R7, R9, 0x1, 0x1c1f ;  /* 0x003c1f0009077f89 */ /* 0x000e6600000e0000 */
[----:B------:R-:W-:Y:S01]  /*104f0*/  SYNCS.ARRIVE.TRANS64.RED.A1T0 RZ, [UR4], RZ ;  /* 0x000000ffffff79a7 */ /* 0x000fe20008100404 */
[----:B------:R2:W3:Y:S04]  /*10500*/  SHFL.IDX PT, R14, R20, RZ, 0x1c1f ;  /* 0x001c1fff140e7589 */ /* 0x0004e800000e0000 */
[----:B------:R2:W4:Y:S04]  /*10510*/  SHFL.IDX PT, R15, R22, RZ, 0x1c1f ;  /* 0x001c1fff160f7589 */ /* 0x00052800000e0000 */
        /* <DEDUP_REMOVED lines=14> */
[C---:B------:R-:W-:Y:S01]  /*10600*/  IADD3 R11, R19.reuse, 0x40, RZ ;  /* 0x00000040130b7810 */ /* 0x040fe20007ffe0ff */
[----:B------:R-:W-:Y:S01]  /*10610*/  VIADD R12, R19, 0x50 ;  /* 0x00000050130c7836 */ /* 0x000fe20000000000 */
[----:B------:R-:W-:Y:S01]  /*10620*/  ISETP.GE.AND P4, PT, R9, UR4, PT ;  /* 0x0000000409007c0c */ /* 0x000fe2000bf86270 */
[C---:B------:R-:W-:Y:S01]  /*10630*/  VIADD R18, R19.reuse, 0x60 ;  /* 0x0000006013127836 */ /* 0x040fe20000000000 */
[----:B------:R-:W-:Y:S01]  /*10640*/  ISETP.GE.AND P5, PT, R10, UR4, PT ;  /* 0x000000040a007c0c */ /* 0x000fe2000bfa6270 */
[----:B---34-:R-:W-:Y:S01]  /*10650*/  @!P2 IMAD.WIDE R2, R19, 0x4, R14 ;  /* 0x000000041302a825 */ /* 0x018fe200078e020e */
[----:B------:R-:W-:-:S02]  /*10660*/  ISETP.GE.AND P6, PT, R11, UR4, PT ;  /* 0x000000040b007c0c */ /* 0x000fc4000bfc6270 */
[----:B------:R-:W-:Y:S02]  /*10670*/  @!P3 LEA.HI R0, R0, R0, RZ, 0x1 ;  /* 0x000000000000b211 */ /* 0x000fe400078f08ff */
        /* <DEDUP_REMOVED lines=8> */
[----:B------:R-:W-:Y:S02]  /*10700*/  @!P5 LOP3.LUT R13, R10, 0xfffffffe, RZ, 0xc0, !PT ;  /* 0xfffffffe0a0dd812 */ /* 0x000fe400078ec0ff */
[----:B------:R1:W-:Y:S01]  /*10710*/  @!P3 ST.E.64 desc[UR48][R4.64], R92 ;  /* 0x0000005c0400b985 */ /* 0x0003e2000c101b30 */
[----:B------:R-:W-:Y:S02]  /*10720*/  ISETP.GE.AND P3, PT, R8, UR4, PT ;  /* 0x0000000408007c0c */ /* 0x000fe4000bf66270 */
[----:B0-----:R-:W-:Y:S02]  /*10730*/  @!P0 LOP3.LUT R3, R6, 0xfffffffe, RZ, 0xc0, !PT ;  /* 0xfffffffe06038812 */ /* 0x001fe400078ec0ff */
[----:B------:R-:W-:-:S03]  /*10740*/  @!P4 LEA.HI R6, R9, R9, RZ, 0x1 ;  /* 0x000000090906c211 */ /* 0x000fc600078f08ff */
[----:B------:R-:W-:Y:S01]  /*10750*/  @!P0 IMAD.WIDE R2, R3, 0x4, R14 ;  /* 0x0000000403028825 */ /* 0x000fe200078e020e */
[----:B------:R-:W-:-:S04]  /*10760*/  @!P2 LEA.HI R0, R0, R0, RZ, 0x1 ;  /* 0x000000000000a211 */ /* 0x000fc800078f08ff */
[----:B------:R0:W-:Y:S01]  /*10770*/  @!P0 ST.E.64 desc[UR48][R2.64], R96 ;  /* 0x0000006002008985 */ /* 0x0001e2000c101b30 */
[----:B------:R-:W-:Y:S02]  /*10780*/  @!P3 LEA.HI R8, R8, R8, RZ, 0x1 ;  /* 0x000000080808b211 */ /* 0x000fe400078f08ff */
[----:B-1----:R-:W-:Y:S02]  /*10790*/  @!P1 LOP3.LUT R5, R7, 0xfffffffe, RZ, 0xc0, !PT ;  /* 0xfffffffe07059812 */ /* 0x002fe400078ec0ff */
[----:B------:R-:W-:Y:S02]  /*107a0*/  @!P2 LOP3.LUT R7, R0, 0xfffffffe, RZ, 0xc0, !PT ;  /* 0xfffffffe0007a812 */ /* 0x000fe400078ec0ff */
[----:B------:R-:W-:Y:S01]  /*107b0*/  @!P3 LOP3.LUT R9, R8, 0xfffffffe, RZ, 0xc0, !PT ;  /* 0xfffffffe0809b812 */ /* 0x000fe200078ec0ff */
[--C-:B------:R-:W-:Y:S01]  /*107c0*/  @!P1 IMAD.WIDE R4, R5, 0x4, R14.reuse ;  /* 0x0000000405049825 */ /* 0x100fe200078e020e */
[----:B------:R-:W-:Y:S02]  /*107d0*/  @!P6 LEA.HI R0, R11, R11, RZ, 0x1 ;  /* 0x0000000b0b00e211 */ /* 0x000fe400078f08ff */
[----:B------:R-:W-:Y:S01]  /*107e0*/  @!P4 LOP3.LUT R11, R6, 0xfffffffe, RZ, 0xc0, !PT ;  /* 0xfffffffe060bc812 */ /* 0x000fe200078ec0ff */
[--C-:B------:R-:W-:Y:S01]  /*107f0*/  @!P2 IMAD.WIDE R6, R7, 0x4, R14.reuse ;  /* 0x000000040706a825 */ /* 0x100fe200078e020e */
[----:B------:R-:W-:Y:S01]  /*10800*/  @!P6 LOP3.LUT R21, R0, 0xfffffffe, RZ, 0xc0, !PT ;  /* 0xfffffffe0015e812 */ /* 0x000fe200078ec0ff */
[----:B------:R1:W-:Y:S01]  /*10810*/  @!P1 ST.E.64 desc[UR48][R4.64], R100 ;  /* 0x0000006404009985 */ /* 0x0003e2000c101b30 */
[----:B------:R-:W-:Y:S01]  /*10820*/  ISETP.GE.AND P1, PT, R12, UR4, PT ;  /* 0x000000040c007c0c */ /* 0x000fe2000bf26270 */
[----:B0-----:R-:W-:-:S02]  /*10830*/  @!P3 IMAD.WIDE R2, R9, 0x4, R14 ;  /* 0x000000040902b825 */ /* 0x001fc400078e020e */
[----:B------:R0:W-:Y:S02]  /*10840*/  @!P2 ST.E.64 desc[UR48][R6.64], R104 ;  /* 0x000000680600a985 */ /* 0x0001e4000c101b30 */
[----:B------:R-:W-:Y:S02]  /*10850*/  VIADD R0, R19, 0x48 ;  /* 0x0000004813007836 */ /* 0x000fe40000000000 */
[--C-:B------:R-:W-:Y:S01]  /*10860*/  @!P5 IMAD.WIDE R8, R13, 0x4, R14.reuse ;  /* 0x000000040d08d825 */ /* 0x100fe200078e020e */
[----:B------:R2:W-:Y:S01]  /*10870*/  @!P3 ST.E.64 desc[UR48][R2.64], R108 ;  /* 0x0000006c0200b985 */ /* 0x0005e2000c101b30 */
[----:B------:R-:W-:Y:S02]  /*10880*/  ISETP.GE.AND P3, PT, R18, UR4, PT ;  /* 0x0000000412007c0c */ /* 0x000fe4000bf66270 */
[----:B------:R-:W-:Y:S01]  /*10890*/  VIADD R13, R19, 0x58 ;  /* 0x00000058130d7836 */ /* 0x000fe20000000000 */
[----:B------:R-:W-:Y:S01]  /*108a0*/  ISETP.GE.AND P0, PT, R0, UR4, PT ;  /* 0x0000000400007c0c */ /* 0x000fe2000bf06270 */
[----:B-1----:R-:W-:Y:S01]  /*108b0*/  @!P4 IMAD.WIDE R4, R11, 0x4, R14 ;  /* 0x000000040b04c825 */ /* 0x002fe200078e020e */
[----:B------:R-:W-:-:S02]  /*108c0*/  @!P1 LEA.HI R12, R12, R12, RZ, 0x1 ;  /* 0x0000000c0c0c9211 */ /* 0x000fc400078f08ff */
[----:B------:R-:W-:Y:S01]  /*108d0*/  ISETP.GE.AND P2, PT, R13, UR4, PT ;  /* 0x000000040d007c0c */ /* 0x000fe2000bf46270 */
[----:B------:R-:W-:Y:S01]  /*108e0*/  @!P6 IMAD.WIDE R10, R21, 0x4, R14 ;  /* 0x00000004150ae825 */ /* 0x000fe200078e020e */
[----:B------:R1:W-:Y:S03]  /*108f0*/  @!P4 ST.E.64 desc[UR48][R4.64], R112 ;  /* 0x000000700400c985 */ /* 0x0003e6000c101b30 */
[C---:B0-----:R-:W-:Y:S01]  /*10900*/  VIADD R6, R19.reuse, 0x68 ;  /* 0x0000006813067836 */ /* 0x041fe20000000000 */
[----:B------:R0:W-:Y:S01]  /*10910*/  @!P5 ST.E.64 desc[UR48][R8.64], R116 ;  /* 0x000000740800d985 */ /* 0x0001e2000c101b30 */
[C---:B--2---:R-:W-:Y:S01]  /*10920*/  VIADD R3, R19.reuse, 0x78 ;  /* 0x0000007813037836 */ /* 0x044fe20000000000 */
[----:B------:R-:W-:Y:S01]  /*10930*/  @!P3 LEA.HI R18, R18, R18, RZ, 0x1 ;  /* 0x000000121212b211 */ /* 0x000fe200078f08ff */
[----:B------:R-:W-:Y:S01]  /*10940*/  VIADD R7, R19, 0x70 ;  /* 0x0000007013077836 */ /* 0x000fe20000000000 */
[----:B------:R2:W-:Y:S01]  /*10950*/  @!P6 ST.E.64 desc[UR48][R10.64], R120 ;  /* 0x000000780a00e985 */ /* 0x0005e2000c101b30 */
[----:B------:R-:W-:-:S02]  /*10960*/  ISETP.GE.AND P4, PT, R6, UR4, PT ;  /* 0x0000000406007c0c */ /* 0x000fc4000bf86270 */
[----:B------:R-:W-:Y:S02]  /*10970*/  ISETP.GE.AND P6, PT, R3, UR4, PT ;  /* 0x0000000403007c0c */ /* 0x000fe4000bfc6270 */
[----:B------:R-:W-:Y:S02]  /*10980*/  ISETP.GE.AND P5, PT, R7, UR4, PT ;  /* 0x0000000407007c0c */ /* 0x000fe4000bfa6270 */
[----:B------:R-:W-:Y:S02]  /*10990*/  @!P0 LEA.HI R0, R0, R0, RZ, 0x1 ;  /* 0x0000000000008211 */ /* 0x000fe400078f08ff */
[----:B------:R-:W-:Y:S02]  /*109a0*/  @!P2 LEA.HI R13, R13, R13, RZ, 0x1 ;  /* 0x0000000d0d0da211 */ /* 0x000fe400078f08ff */
[----:B-1----:R-:W-:Y:S02]  /*109b0*/  @!P1 LOP3.LUT R5, R12, 0xfffffffe, RZ, 0xc0, !PT ;  /* 0xfffffffe0c059812 */ /* 0x002fe400078ec0ff */
[----:B0-----:R-:W-:-:S02]  /*109c0*/  @!P3 LOP3.LUT R9, R18, 0xfffffffe, RZ, 0xc0, !PT ;  /* 0xfffffffe1209b812 */ /* 0x001fc400078ec0ff */
[----:B------:R-:W-:Y:S02]  /*109d0*/  @!P4 LEA.HI R6, R6, R6, RZ, 0x1 ;  /* 0x000000060606c211 */ /* 0x000fe400078f08ff */
[----:B------:R-:W-:Y:S01]  /*109e0*/  @!P6 LEA.HI R4, R3, R3, RZ, 0x1 ;  /* 0x000000030304e211 */ /* 0x000fe200078f08ff */
[----:B------:R-:W-:Y:S01]  /*109f0*/  @!P3 IMAD.WIDE R8, R9, 0x4, R14 ;  /* 0x000000040908b825 */ /* 0x000fe200078e020e */
[----:B------:R-:W-:Y:S02]  /*10a00*/  @!P5 LEA.HI R2, R7, R7, RZ, 0x1 ;  /* 0x000000070702d211 */ /* 0x000fe400078f08ff */
[----:B------:R-:W-:Y:S02]  /*10a10*/  @!P0 LOP3.LUT R3, R0, 0xfffffffe, RZ, 0xc0, !PT ;  /* 0xfffffffe00038812 */ /* 0x000fe400078ec0ff */
[----:B------:R-:W-:Y:S02]  /*10a20*/  @!P2 LOP3.LUT R7, R13, 0xfffffffe, RZ, 0xc0, !PT ;  /* 0xfffffffe0d07a812 */ /* 0x000fe400078ec0ff */
[----:B--2---:R-:W-:-:S02]  /*10a30*/  @!P4 LOP3.LUT R11, R6, 0xfffffffe, RZ, 0xc0, !PT ;  /* 0xfffffffe060bc812 */ /* 0x004fc400078ec0ff */
[----:B------:R-:W-:Y:S01]  /*10a40*/  @!P5 LOP3.LUT R13, R2, 0xfffffffe, RZ, 0xc0, !PT ;  /* 0xfffffffe020dd812 */ /* 0x000fe200078ec0ff */
[----:B------:R-:W-:Y:S01]  /*10a50*/  @!P0 IMAD.WIDE R2, R3, 0x4, R14 ;  /* 0x0000000403028825 */ /* 0x000fe200078e020e */
[----:B------:R-:W-:-:S03]  /*10a60*/  @!P6 LOP3.LUT R21, R4, 0xfffffffe, RZ, 0xc0, !PT ;  /* 0xfffffffe0415e812 */ /* 0x000fc600078ec0ff */
        /* <DEDUP_REMOVED lines=12> */
.L_x_7621:
[----:B------:R-:W-:Y:S05]  /*10b30*/  BSYNC B0 ;  /* 0x0000000000007941 */ /* 0x000fea0003800000 */
.L_x_7620:
[----:B------:R-:W-:Y:S01]  /*10b40*/  ISETP.GE.AND P0, PT, R16, R17, PT ;  /* 0x000000111000720c */ /* 0x000fe20003f06270 */
[----:B0-----:R0:W1:Y:S04]  /*10b50*/  SHFL.IDX PT, R13, R22, 0x1, 0x1c1f ;  /* 0x003c1f00160d7f89 */ /* 0x00106800000e0000 */
[----:B------:R0:W0:Y:S08]  /*10b60*/  SHFL.IDX PT, R12, R20, 0x1, 0x1c1f ;  /* 0x003c1f00140c7f89 */ /* 0x00003000000e0000 */
[----:B------:R-:W-:Y:S05]  /*10b70*/  @P0 BRA `(.L_x_7532) ;  /* 0x00000048004c0947 */ /* 0x000fea0003800000 */
[----:B------:R-:W-:Y:S01]  /*10b80*/  ULDC UR4, c[0x0][0xac8] ;  /* 0x0002b20000047ab9 */ /* 0x000fe20000000800 */
[C---:B--2---:R-:W-:Y:S01]  /*10b90*/  VIADD R0, R19.reuse, 0x8 ;  /* 0x0000000813007836 */ /* 0x044fe20000000000 */
[C---:B------:R-:W-:Y:S01]  /*10ba0*/  ISETP.GE.AND P0, PT, R19.reuse, UR4, PT ;  /* 0x0000000413007c0c */ /* 0x040fe2000bf06270 */
        /* <DEDUP_REMOVED lines=11> */
[----:B------:R-:W-:Y:S01]  /*10c60*/  ISETP.GE.AND P2, PT, R10, UR4, PT ;  /* 0x000000040a007c0c */ /* 0x000fe2000bf46270 */
[----:B01----:R-:W-:Y:S01]  /*10c70*/  @!P0 IMAD.WIDE R2, R19, 0x4, R12 ;  /* 0x0000000413028825 */ /* 0x003fe200078e020c */
[----:B------:R-:W-:-:S03]  /*10c80*/  ISETP.GE.AND P1, PT, R11, UR4, PT ;  /* 0x000000040b007c0c */ /* 0x000fc6000bf26270 */
[----:B------:R-:W-:Y:S01]  /*10c90*/  @!P5 LEA.HI R0, R0, R0, RZ, 0x1 ;  /* 0x000000000000d211 */ /* 0x000fe200078f08ff */
[----:B------:R0:W-:Y:S01]  /*10ca0*/  @!P0 ST.E.64 desc[UR48][R2.64], R90 ;  /* 0x0000005a02008985 */ /* 0x0001e2000c101b30 */
[----:B------:R-:W-:Y:S01]  /*10cb0*/  ISETP.GE.AND P0, PT, R6, UR4, PT ;  /* 0x0000000406007c0c */ /* 0x000fe2000bf06270 */
[C---:B------:R-:W-:Y:S01]  /*10cc0*/  VIADD R18, R19.reuse, 0x48 ;  /* 0x0000004813127836 */ /* 0x040fe20000000000 */
[----:B------:R-:W-:Y:S01]  /*10cd0*/  @!P6 LEA.HI R4, R4, R4, RZ, 0x1 ;  /* 0x000000040404e211 */ /* 0x000fe200078f08ff */
[----:B------:R-:W-:Y:S01]  /*10ce0*/  VIADD R20, R19, 0x70 ;  /* 0x0000007013147836 */ /* 0x000fe20000000000 */
[----:B------:R-:W-:Y:S02]  /*10cf0*/  @!P5 LOP3.LUT R5, R0, 0xfffffffe, RZ, 0xc0, !PT ;  /* 0xfffffffe0005d812 */ /* 0x000fe400078ec0ff */
[----:B------:R-:W-:Y:S02]  /*10d00*/  @!P6 LOP3.LUT R7, R4, 0xfffffffe, RZ, 0xc0, !PT ;  /* 0xfffffffe0407e812 */ /* 0x000fe400078ec0ff */
[----:B------:R-:W-:-:S02]  /*10d10*/  @!P4 LEA.HI R8, R8, R8, RZ, 0x1 ;  /* 0x000000080808c211 */ /* 0x000fc400078f08ff */
[----:B------:R-:W-:Y:S02]  /*10d20*/  @!P3 LEA.HI R0, R9, R9, RZ, 0x1 ;  /* 0x000000090900b211 */ /* 0x000fe400078f08ff */
[----:B------:R-:W-:Y:S01]  /*10d30*/  @!P2 LEA.HI R10, R10, R10, RZ, 0x1 ;  /* 0x0000000a0a0aa211 */ /* 0x000fe200078f08ff */
[--C-:B0-----:R-:W-:Y:S01]  /*10d40*/  @!P5 IMAD.WIDE R2, R5, 0x4, R12.reuse ;  /* 0x000000040502d825 */ /* 0x101fe200078e020c */
[----:B------:R-:W-:Y:S02]  /*10d50*/  @!P0 LEA.HI R6, R6, R6, RZ, 0x1 ;  /* 0x0000000606068211 */ /* 0x000fe400078f08ff */
[----:B---3--:R-:W-:Y:S01]  /*10d60*/  @!P1 LEA.HI R14, R11, R11, RZ, 0x1 ;  /* 0x0000000b0b0e9211 */ /* 0x008fe200078f08ff */
[----:B------:R-:W-:Y:S01]  /*10d70*/  @!P6 IMAD.WIDE R4, R7, 0x4, R12 ;  /* 0x000000040704e825 */ /* 0x000fe200078e020c */
[----:B------:R-:W-:Y:S01]  /*10d80*/  @!P0 LOP3.LUT R7, R6, 0xfffffffe, RZ, 0xc0, !PT ;  /* 0xfffffffe06078812 */ /* 0x000fe200078ec0ff */
[----:B------:R0:W-:Y:S01]  /*10d90*/  @!P5 ST.E.64 desc[UR48][R2.64], R94 ;  /* 0x0000005e0200d985 */ /* 0x0001e2000c101b30 */
[----:B------:R-:W-:-:S02]  /*10da0*/  @!P4 LOP3.LUT R9, R8, 0xfffffffe, RZ, 0xc0, !PT ;  /* 0xfffffffe0809c812 */ /* 0x000fc400078ec0ff */
[----:B------:R-:W-:Y:S01]  /*10db0*/  @!P3 LOP3.LUT R11, R0, 0xfffffffe, RZ, 0xc0, !PT ;  /* 0xfffffffe000bb812 */ /* 0x000fe200078ec0ff */
[----:B------:R1:W-:Y:S01]  /*10dc0*/  @!P6 ST.E.64 desc[UR48][R4.64], R98 ;  /* 0x000000620400e985 */ /* 0x0003e2000c101b30 */
[----:B----4-:R-:W-:Y:S01]  /*10dd0*/  @!P2 LOP3.LUT R15, R10, 0xfffffffe, RZ, 0xc0, !PT ;  /* 0xfffffffe0a0fa812 */ /* 0x010fe200078ec0ff */
[C---:B------:R-:W-:Y:S01]  /*10de0*/  VIADD R0, R19.reuse, 0x50 ;  /* 0x0000005013007836 */ /* 0x040fe20000000000 */
[----:B------:R-:W-:Y:S01]  /*10df0*/  @!P1 LOP3.LUT R17, R14, 0xfffffffe, RZ, 0xc0, !PT ;  /* 0xfffffffe0e119812 */ /* 0x000fe200078ec0ff */
[----:B------:R-:W-:Y:S01]  /*10e00*/  VIADD R14, R19, 0x58 ;  /* 0x00000058130e7836 */ /* 0x000fe20000000000 */
[----:B------:R-:W-:Y:S02]  /*10e10*/  ISETP.GE.AND P5, PT, R16, UR4, PT ;  /* 0x0000000410007c0c */ /* 0x000fe4000bfa6270 */
[----:B------:R-:W-:Y:S01]  /*10e20*/  ISETP.GE.AND P6, PT, R18, UR4, PT ;  /* 0x0000000412007c0c */ /* 0x000fe2000bfc6270 */
[----:B0-----:R-:W-:-:S04]  /*10e30*/  @!P0 IMAD.WIDE R2, R7, 0x4, R12 ;  /* 0x0000000407028825 */ /* 0x001fc800078e020c */
        /* <DEDUP_REMOVED lines=13> */
[----:B------:R4:W-:Y:S01]  /*10f10*/  @!P1 ST.E.64 desc[UR48][R10.64], R118 ;  /* 0x000000760a009985 */ /* 0x0009e2000c101b30 */
[----:B------:R-:W-:Y:S01]  /*10f20*/  ISETP.GE.AND P1, PT, R14, UR4, PT ;  /* 0x000000040e007c0c */ /* 0x000fe2000bf26270 */
[----:B------:R-:W-:Y:S01]  /*10f30*/  VIADD R19, R19, 0x78 ;  /* 0x0000007813137836 */ /* 0x000fe20000000000 */
[----:B------:R-:W-:Y:S02]  /*10f40*/  ISETP.GE.AND P3, PT, R17, UR4, PT ;  /* 0x0000000411007c0c */ /* 0x000fe4000bf66270 */
[----:B------:R-:W-:-:S02]  /*10f50*/  ISETP.GE.AND P2, PT, R15, UR4, PT ;  /* 0x000000040f007c0c */ /* 0x000fc4000bf46270 */
[----:B------:R-:W-:Y:S02]  /*10f60*/  @!P6 LEA.HI R18, R18, R18, RZ, 0x1 ;  /* 0x000000121212e211 */ /* 0x000fe400078f08ff */
        /* <DEDUP_REMOVED lines=14> */
[----:B------:R-:W-:Y:S02]  /*11050*/  @!P3 LOP3.LUT R17, R17, 0xfffffffe, RZ, 0xc0, !PT ;  /* 0xfffffffe1111b812 */ /* 0x000fe400078ec0ff */
[----:B----4-:R-:W-:Y:S01]  /*11060*/  @!P4 LOP3.LUT R11, R20, 0xfffffffe, RZ, 0xc0, !PT ;  /* 0xfffffffe140bc812 */ /* 0x010fe200078ec0ff */
        /* <DEDUP_REMOVED lines=13> */
[----:B0-----:R-:W-:-:S05]  /*11140*/  LOP3.LUT R3, R19, 0xfffffffe, RZ, 0xc0, !PT ;  /* 0xfffffffe13037812 */ /* 0x001fca00078ec0ff */
[----:B------:R-:W-:-:S05]  /*11150*/  IMAD.WIDE R2, R3, 0x4, R12 ;  /* 0x0000000403027825 */ /* 0x000fca00078e020c */
[----:B------:R0:W-:Y:S01]  /*11160*/  ST.E.64 desc[UR48][R2.64], R150 ;  /* 0x0000009602007985 */ /* 0x0001e2000c101b30 */
[----:B------:R-:W-:Y:S05]  /*11170*/  BRA `(.L_x_7532) ;  /* 0x0000004000cc7947 */ /* 0x000fea0003800000 */
.L_x_7619:
        /* <DEDUP_REMOVED lines=15> */
[----:B------:R-:W-:Y:S01]  /*11270*/  IMAD.MOV.U32 R5, RZ, RZ, R0 ;  /* 0x000000ffff057224 */ /* 0x000fe200078e0000 */
[----:B------:R-:W-:Y:S02]  /*11280*/  ULDC.64 UR8, c[0x0][0xbd0] ;  /* 0x0002f40000087ab9 */ /* 0x000fe40000000a00 */
[----:B------:R-:W-:Y:S02]  /*11290*/  UIMAD UR6, UR6, UR8, URZ ;  /* 0x00000008060672a4 */ /* 0x000fe4000f8e023f */
[----:B------:R-:W-:Y:S01]  /*112a0*/  UIMAD.WIDE.U32 UR4, UR37, UR8, URZ ;  /* 0x00000008250472a5 */ /* 0x000fe2000f8e003f */
[----:B------:R-:W1:Y:S01]  /*112b0*/  LDC.64 R10, c[0x0][0xbd8] ;  /* 0x0002f600ff0a7b82 */ /* 0x000e620000000a00 */
[----:B------:R-:W-:-:S04]  /*112c0*/  UIMAD UR6, UR37, UR9, UR6 ;  /* 0x00000009250672a4 */ /* 0x000fc8000f8e0206 */
[----:B------:R-:W-:Y:S02]  /*112d0*/  UIADD3 UR6, UR5, UR6, URZ ;  /* 0x0000000605067290 */ /* 0x000fe4000fffe03f */
[----:B------:R-:W-:Y:S01]  /*112e0*/  IMAD.U32 R3, RZ, RZ, UR5 ;  /* 0x00000005ff037e24 */ /* 0x000fe2000f8e00ff */
[----:B------:R-:W3:Y:S01]  /*112f0*/  @P0 LDC R7, c[0x0][0xbec] ;  /* 0x0002fb00ff070b82 */ /* 0x000ee20000000800 */
[----:B------:R-:W-:Y:S01]  /*11300*/  IMAD.U32 R2, RZ, RZ, UR4 ;  /* 0x00000004ff027e24 */ /* 0x000fe2000f8e00ff */
[----:B------:R-:W-:Y:S01]  /*11310*/  ULDC.64 UR4, c[0x0][0xbe0] ;  /* 0x0002f80000047ab9 */ /* 0x000fe20000000a00 */
[----:B------:R-:W-:-:S05]  /*11320*/  IMAD.U32 R3, RZ, RZ, UR6 ;  /* 0x00000006ff037e24 */ /* 0x000fca000f8e00ff */
[----:B------:R-:W4:Y:S01]  /*11330*/  @P0 LDC R9, c[0x0][0xbf0] ;  /* 0x0002fc00ff090b82 */ /* 0x000f220000000800 */
[----:B0-----:R-:W-:-:S07]  /*11340*/  USHF.R.S32.HI UR8, URZ, 0x1f, UR7 ;  /* 0x0000001f3f087899 */ /* 0x001fce0008011407 */
[----:B------:R-:W0:Y:S01]  /*11350*/  S2UR UR10, SR_CTAID.Y ;  /* 0x00000000000a79c3 */ /* 0x000e220000002600 */
[C---:B-1----:R-:W-:Y:S02]  /*11360*/  IMAD R12, R10.reuse, UR8, RZ ;  /* 0x000000080a0c7c24 */ /* 0x042fe4000f8e02ff */
[----:B------:R-:W-:-:S04]  /*11370*/  IMAD.WIDE.U32 R2, R10, UR7, R2 ;  /* 0x000000070a027c25 */ /* 0x000fc8000f8e0002 */
[----:B------:R-:W-:Y:S01]  /*11380*/  IMAD R11, R11, UR7, R12 ;  /* 0x000000070b0b7c24 */ /* 0x000fe2000f8e020c */
[----:B------:R-:W0:Y:S01]  /*11390*/  LDC R8, c[0x0][0xc50] ;  /* 0x00031400ff087b82 */ /* 0x000e220000000800 */
[----:B---3--:R-:W-:Y:S01]  /*113a0*/  @P0 IMAD.HI.U32 R4, R0, R7, RZ ;  /* 0x0000000700040227 */ /* 0x008fe200078e00ff */
[----:B------:R-:W-:-:S03]  /*113b0*/  IADD3 R7, RZ, -UR37, RZ ;  /* 0x80000025ff077c10 */ /* 0x000fc6000fffe0ff */
[----:B------:R-:W-:Y:S01]  /*113c0*/  IMAD.IADD R3, R11, 0x1, R3 ;  /* 0x000000010b037824 */ /* 0x000fe200078e0203 */
[----:B----4-:R-:W-:Y:S01]  /*113d0*/  @P0 SHF.R.U32.HI R5, RZ, R9, R4 ;  /* 0x00000009ff050219 */ /* 0x010fe20000011604 */
[----:B0-----:R-:W-:-:S04]  /*113e0*/  IMAD R9, R8, R7, UR10 ;  /* 0x0000000a08097e24 */ /* 0x001fc8000f8e0207 */
        /* <DEDUP_REMOVED lines=21> */
.L_x_7530:
        /* <DEDUP_REMOVED lines=18> */
.L_x_7622:
[----:B------:R-:W-:Y:S01]  /*11660*/  ULDC UR7, c[0x0][0xc50] ;  /* 0x0003140000077ab9 */ /* 0x000fe20000000800 */
[----:B------:R-:W-:Y:S01]  /*11670*/  UMOV UR40, UR6 ;  /* 0x0000000600287c82 */ /* 0x000fe20008000000 */
[----:B------:R-:W-:-:S11]  /*11680*/  UISETP.NE.AND UP0, UPT, UR7, 0x1, UPT ;  /* 0x000000010700788c */ /* 0x000fd6000bf05270 */
[----:B------:R-:W-:Y:S01]  /*11690*/  @UP0 ULDC UR4, c[0x0][0xc54] ;  /* 0x0003150000040ab9 */ /* 0x000fe20000000800 */
[----:B------:R-:W-:Y:S01]  /*116a0*/  @UP0 ULDC UR8, c[0x0][0xc58] ;  /* 0x0003160000080ab9 */ /* 0x000fe20000000800 */
[----:B------:R-:W-:-:S04]  /*116b0*/  UIMAD.WIDE.U32 UR4, UR6, UR4, URZ ;  /* 0x00000004060472a5 */ /* 0x000fc8000f8e003f */
[----:B------:R-:W-:-:S12]  /*116c0*/  @UP0 USHF.R.U32.HI UR40, URZ, UR8, UR5 ;  /* 0x000000083f280299 */ /* 0x000fd80008011605 */
.L_x_7623:
        /* <DEDUP_REMOVED lines=53> */
.L_x_7626:
[----:B------:R-:W-:-:S11]  /*11a20*/  UISETP.NE.AND UP0, UPT, UR5, 0x1, UPT ;  /* 0x000000010500788c */ /* 0x000fd6000bf05270 */
[----:B------:R-:W-:Y:S02]  /*11a30*/  @UP0 ULDC.64 UR12, c[0x0][0x9e8] ;  /* 0x00027a00000c0ab9 */ /* 0x000fe40000000a00 */
[----:B------:R-:W-:-:S04]  /*11a40*/  UIMAD.WIDE.U32 UR6, UR8, UR12, URZ ;  /* 0x0000000c080672a5 */ /* 0x000fc8000f8e003f */
[----:B------:R-:W-:-:S12]  /*11a50*/  @UP0 USHF.R.U32.HI UR8, URZ, UR13, UR7 ;  /* 0x0000000d3f080299 */ /* 0x000fd80008011607 */
.L_x_7627:
[----:B------:R-:W-:-:S04]  /*11a60*/  UIMAD UR8, UR8, UR5, UR5 ;  /* 0x00000005080872a4 */ /* 0x000fc8000f8e0205 */
[----:B------:R-:W-:-:S04]  /*11a70*/  UISETP.LT.AND UP0, UPT, UR4, UR8, UPT ;  /* 0x000000080400728c */ /* 0x000fc8000bf01270 */
[----:B------:R-:W-:-:S12]  /*11a80*/  USEL UR4, UR4, UR8, UP0 ;  /* 0x0000000804047287 */ /* 0x000fd80008000000 */
.L_x_7625:
        /* <DEDUP_REMOVED lines=26> */
.L_x_7629:
[----:B------:R-:W-:-:S11]  /*11c30*/  UISETP.NE.AND UP0, UPT, UR5, 0x1, UPT ;  /* 0x000000010500788c */ /* 0x000fd6000bf05270 */
[----:B------:R-:W-:Y:S02]  /*11c40*/  @UP0 ULDC.64 UR10, c[0x0][0x9e8] ;  /* 0x00027a00000a0ab9 */ /* 0x000fe40000000a00 */
[----:B------:R-:W-:-:S04]  /*11c50*/  UIMAD.WIDE.U32 UR6, UR4, UR10, URZ ;  /* 0x0000000a040672a5 */ /* 0x000fc8000f8e003f */
[----:B------:R-:W-:-:S12]  /*11c60*/  @UP0 USHF.R.U32.HI UR4, URZ, UR11, UR7 ;  /* 0x0000000b3f040299 */ /* 0x000fd80008011607 */
.L_x_7630:
[----:B------:R-:W-:-:S04]  /*11c70*/  UIMAD UR4, UR4, UR5, URZ ;  /* 0x00000005040472a4 */ /* 0x000fc8000f8e023f */
[----:B------:R-:W-:-:S04]  /*11c80*/  UISETP.LT.AND UP0, UPT, UR8, UR4, UPT ;  /* 0x000000040800728c */ /* 0x000fc8000bf01270 */
[----:B------:R-:W-:-:S12]  /*11c90*/  USEL UR8, UR8, UR4, !UP0 ;  /* 0x0000000408087287 */ /* 0x000fd8000c000000 */
.L_x_7628:
        /* <DEDUP_REMOVED lines=44> */
.L_x_7631:
[----:B------:R-:W-:Y:S02]  /*11f60*/  UIMAD UR52, UR45, UR37, UR44 ;  /* 0x000000252d3472a4 */ /* 0x000fe4000f8e022c */
[----:B------:R-:W-:Y:S02]  /*11f70*/  IMAD.U32 R3, RZ, RZ, UR37 ;  /* 0x00000025ff037e24 */ /* 0x000fe4000f8e00ff */
[----:B------:R-:W-:Y:S02]  /*11f80*/  IMAD.MOV.U32 R0, RZ, RZ, RZ ;  /* 0x000000ffff007224 */ /* 0x000fe400078e00ff */
[----:B------:R-:W-:Y:S02]  /*11f90*/  IMAD.MOV.U32 R8, RZ, RZ, 0x1 ;  /* 0x00000001ff087424 */ /* 0x000fe400078e00ff */
[----:B------:R-:W-:Y:S02]  /*11fa0*/  IMAD.U32 R32, RZ, RZ, UR52 ;  /* 0x00000034ff207e24 */ /* 0x000fe4000f8e00ff */
[----:B------:R-:W-:-:S03]  /*11fb0*/  IMAD.MOV.U32 R9, RZ, RZ, 0x1 ;  /* 0x00000001ff097424 */ /* 0x000fc600078e00ff */
        /* <DEDUP_REMOVED lines=17> */
[----:B------:R-:W-:Y:S01]  /*120d0*/  IMAD.U32 R6, RZ, RZ, UR6 ;  /* 0x00000006ff067e24 */ /* 0x000fe2000f8e00ff */
[----:B------:R-:W-:Y:S01]  /*120e0*/  MOV R10, UR4 ;  /* 0x00000004000a7c02 */ /* 0x000fe20008000f00 */
[----:B------:R-:W-:-:S02]  /*120f0*/  IMAD.U32 R7, RZ, RZ, UR7 ;  /* 0x00000007ff077e24 */ /* 0x000fc4000f8e00ff */
[----:B------:R-:W-:Y:S02]  /*12100*/  IMAD.U32 R11, RZ, RZ, UR5 ;  /* 0x00000005ff0b7e24 */ /* 0x000fe4000f8e00ff */
[----:B------:R-:W-:Y:S02]  /*12110*/  IMAD.MOV.U32 R8, RZ, RZ, 0x70 ;  /* 0x00000070ff087424 */ /* 0x000fe400078e00ff */
[----:B------:R-:W-:Y:S02]  /*12120*/  IMAD.MOV.U32 R12, RZ, RZ, 0x1 ;  /* 0x00000001ff0c7424 */ /* 0x000fe400078e00ff */
[----:B------:R-:W-:-:S07]  /*12130*/  IMAD.MOV.U32 R13, RZ, RZ, RZ ;  /* 0x000000ffff0d7224 */ /* 0x000fce00078e00ff */
[----:B------:R-:W-:-:S07]  /*12140*/  LEPC R20, `(.L_x_7632) ;  /* 0x000000001014794e */ /* 0x000fce0000000000 */
[----:B0----5:R-:W-:Y:S05]  /*12150*/  CALL.ABS.NOINC R2 ;  /* 0x0000000002007343 */ /* 0x021fea0003c00000 */
.L_x_7632:
        /* <DEDUP_REMOVED lines=19> */
[----:B-1---5:R-:W-:Y:S05]  /*12290*/  CALL.ABS.NOINC R2 ;  /* 0x0000000002007343 */ /* 0x022fea0003c00000 */
.L_x_7634:
[----:B------:R0:W1:Y:S01]  /*122a0*/  LDC.64 R2, c[0x4][R16] ;  /* 0x0100000010027b82 */ /* 0x0000620000000a00 */
[----:B------:R-:W-:Y:S01]  /*122b0*/  ULDC.64 UR4, c[0x4][0x138] ;  /* 0x01004e0000047ab9 */ /* 0x000fe20000000a00 */
[----:B------:R-:W-:Y:S01]  /*122c0*/  ULDC.64 UR6, c[0x4][0x140] ;  /* 0x0100500000067ab9 */ /* 0x000fe20000000a00 */
[----:B------:R-:W-:Y:S01]  /*122d0*/  IMAD.U32 R4, RZ, RZ, UR4 ;  /* 0x00000004ff047e24 */ /* 0x000fe2000f8e00ff */
[----:B------:R-:W-:Y:S01]  /*122e0*/  MOV R8, 0x70 ;  /* 0x0000007000087802 */ /* 0x000fe20000000f00 */
[----:B------:R-:W-:Y:S01]  /*122f0*/  IMAD.U32 R5, RZ, RZ, UR5 ;  /* 0x00000005ff057e24 */ /* 0x000fe2000f8e00ff */
[----:B------:R-:W-:Y:S01]  /*12300*/  ULDC.64 UR4, c[0x4][0x60] ;  /* 0x0100180000047ab9 */ /* 0x000fe20000000a00 */
        /* <DEDUP_REMOVED lines=8> */
.L_x_7633:
[----:B------:R-:W0:Y:S01]  /*12390*/  LDC.64 R2, c[0x0][0x9f8] ;  /* 0x00027e00ff027b82 */ /* 0x000e220000000a00 */
[----:B------:R-:W-:-:S07]  /*123a0*/  IMAD.MOV.U32 R30, RZ, RZ, R34 ;  /* 0x000000ffff1e7224 */ /* 0x000fce00078e0022 */
[----:B------:R-:W1:Y:S01]  /*123b0*/  LDC R29, c[0x0][0x430] ;  /* 0x00010c00ff1d7b82 */ /* 0x000e620000000800 */
[C---:B------:R-:W-:Y:S01]  /*123c0*/  LOP3.LUT R0, R19.reuse, 0x7f, RZ, 0xc0, !PT ;  /* 0x0000007f13007812 */ /* 0x040fe200078ec0ff */
[----:B------:R-:W-:Y:S02]  /*123d0*/  IMAD.SHL.U32 R33, R19, 0x10, RZ ;  /* 0x0000001013217824 */ /* 0x000fe400078e00ff */
        /* <DEDUP_REMOVED lines=11> */
[----:B------:R-:W-:-:S04]  /*12490*/  IMAD R4, R22, 0x80, R28 ;  /* 0x0000008016047824 */ /* 0x000fc800078e021c */
[----:B------:R-:W-:-:S05]  /*124a0*/  IMAD.IADD R8, R33, 0x1, R4 ;  /* 0x0000000121087824 */ /* 0x000fca00078e0204 */
[C---:B------:R-:W-:Y:S01]  /*124b0*/  ISETP.GE.AND P0, PT, R8.reuse, UR50, PT ;  /* 0x0000003208007c0c */ /* 0x040fe2000bf06270 */
[----:B-----5:R-:W-:Y:S02]  /*124c0*/  IMAD.IADD R8, R8, 0x1, R31 ;  /* 0x0000000108087824 */ /* 0x020fe400078e021f */
[----:B0-----:R-:W0:Y:S01]  /*124d0*/  @P1 LDC R3, c[0x0][0x434] ;  /* 0x00010d00ff031b82 */ /* 0x001e220000000800 */
[----:B------:R-:W-:Y:S01]  /*124e0*/  @P1 LOP3.LUT R23, R23, 0x8, RZ, 0xfc, !PT ;  /* 0x0000000817171812 */ /* 0x000fe200078efcff */
[----:B------:R-:W-:-:S06]  /*124f0*/  IMAD.MOV.U32 R9, RZ, RZ, R8 ;  /* 0x000000ffff097224 */ /* 0x000fcc00078e0008 */
[----:B------:R-:W1:Y:S08]  /*12500*/  @P1 LDC R11, c[0x0][0x438] ;  /* 0x00010e00ff0b1b82 */ /* 0x000e700000000800 */
[----:B------:R-:W3:Y:S08]  /*12510*/  @!P0 LDC.64 R4, c[0x0][0x428] ;  /* 0x00010a00ff048b82 */ /* 0x000ef00000000a00 */
[----:B------:R-:W4:Y:S01]  /*12520*/  @!P0 LDC.64 R6, c[0x0][0x418] ;  /* 0x00010600ff068b82 */ /* 0x000f220000000a00 */
[----:B0-----:R-:W-:-:S05]  /*12530*/  @P1 IMAD.HI.U32 R2, R8, R3, RZ ;  /* 0x0000000308021227 */ /* 0x001fca00078e00ff */
[----:B-1----:R-:W-:-:S04]  /*12540*/  @P1 SHF.R.U32.HI R9, RZ, R11, R2 ;  /* 0x0000000bff091219 */ /* 0x002fc80000011602 */
[----:B------:R-:W-:Y:S02]  /*12550*/  @!P0 SHF.R.S32.HI R3, RZ, 0x1f, R9 ;  /* 0x0000001fff038819 */ /* 0x000fe40000011409 */
[----:B------:R-:W-:Y:S01]  /*12560*/  LOP3.LUT R23, R23, 0xfffffffe, RZ, 0xc0, !PT ;  /* 0xfffffffe17177812 */ /* 0x000fe200078ec0ff */
[----:B------:R-:W-:-:S03]  /*12570*/  UMOV UR5, 0xffffffff ;  /* 0xffffffff00057882 */ /* 0x000fc60000000000 */
[----:B------:R-:W-:Y:S02]  /*12580*/  LOP3.LUT R23, R23, 0xfffffffd, RZ, 0xc0, !PT ;  /* 0xfffffffd17177812 */ /* 0x000fe400078ec0ff */
[----:B--2---:R-:W-:-:S05]  /*12590*/  SHF.R.S32.HI R27, RZ, 0x1f, R30 ;  /* 0x0000001fff1b7819 */ /* 0x004fca000001141e */
[----:B---3--:R-:W-:-:S04]  /*125a0*/  @!P0 IMAD R2, R27, R4, RZ ;  /* 0x000000041b028224 */ /* 0x008fc800078e02ff */
[----:B------:R-:W-:Y:S01]  /*125b0*/  @!P0 IMAD R11, R30, R5, R2 ;  /* 0x000000051e0b8224 */ /* 0x000fe200078e0202 */
[----:B------:R-:W-:-:S05]  /*125c0*/  @!P0 MOV R2, R9 ;  /* 0x0000000900028202 */ /* 0x000fca0000000f00 */
[----:B------:R-:W-:-:S04]  /*125d0*/  @!P0 IMAD.WIDE.U32 R4, R30, R4, R2 ;  /* 0x000000041e048225 */ /* 0x000fc800078e0002 */
[----:B------:R-:W-:Y:S01]  /*125e0*/  @!P0 IMAD.IADD R3, R5, 0x1, R11 ;  /* 0x0000000105038824 */ /* 0x000fe200078e020b */
[----:B----4-:R-:W-:Y:S01]  /*125f0*/  @!P0 LEA R2, P1, R4, R6, 0x2 ;  /* 0x0000000604028211 */ /* 0x010fe200078210ff */
[----:B------:R-:W-:-:S03]  /*12600*/  IMAD.SHL.U32 R6, R19, 0x8, RZ ;  /* 0x0000000813067824 */ /* 0x000fc600078e00ff */
[----:B------:R-:W-:Y:S01]  /*12610*/  @!P0 LEA.HI.X R3, R4, R7, R3, 0x2, P1 ;  /* 0x0000000704038211 */ /* 0x000fe200008f1403 */
[----:B------:R-:W-:Y:S01]  /*12620*/  IMAD.MOV.U32 R7, RZ, RZ, RZ ;  /* 0x000000ffff077224 */ /* 0x000fe200078e00ff */
[----:B------:R-:W-:-:S04]  /*12630*/  LOP3.LUT R26, R6, 0x38, RZ, 0xc0, !PT ;  /* 0x00000038061a7812 */ /* 0x000fc800078ec0ff */
[C---:B------:R-:W-:Y:S01]  /*12640*/  LOP3.LUT R25, R26.reuse, 0x40, RZ, 0xfc, !PT ;  /* 0x000000401a197812 */ /* 0x040fe200078efcff */
[----:B------:R0:W5:Y:S01]  /*12650*/  @!P0 LDG.E R7, desc[UR48][R2.64] ;  /* 0x0000003002078981 */ /* 0x000162000c1e1900 */
[----:B------:R-:W-:Y:S02]  /*12660*/  ISETP.GE.AND P1, PT, R26, UR4, PT ;  /* 0x000000041a007c0c */ /* 0x000fe4000bf26270 */
[----:B------:R-:W-:-:S11]  /*12670*/  ISETP.GE.AND P0, PT, R25, UR4, PT ;  /* 0x0000000419007c0c */ /* 0x000fd6000bf06270 */
[----:B------:R-:W-:-:S04]  /*12680*/  @P1 LOP3.LUT R23, R23, 0x2, RZ, 0xfc, !PT ;  /* 0x0000000217171812 */ /* 0x000fc800078efcff */
[----:B------:R-:W-:Y:S01]  /*12690*/  @P0 LOP3.LUT R23, R23, 0x1, RZ, 0xfc, !PT ;  /* 0x0000000117170812 */ /* 0x000fe200078efcff */
[----:B0-----:R-:W-:Y:S06]  /*126a0*/  BRA.DIV UR5, `(.L_x_7635) ;  /* 0x0000003205607947 */ /* 0x001fec000b800000 */
.L_x_7677:
[----:B------:R-:W-:Y:S01]  /*126b0*/  ULOP3.LUT UR4, UR36, 0x2, URZ, 0xfc, !UPT ;  /* 0x0000000224047892 */ /* 0x000fe2000f8efc3f */
[----:B------:R-:W-:Y:S01]  /*126c0*/  IMAD.U32 R24, RZ, RZ, UR40 ;  /* 0x00000028ff187e24 */ /* 0x000fe2000f8e00ff */
[----:B------:R-:W-:Y:S01]  /*126d0*/  LOP3.LUT R23, R23, 0xfffffffb, RZ, 0xc0, !PT ;  /* 0xfffffffb17177812 */ /* 0x000fe200078ec0ff */
[----:B------:R-:W-:-:S03]  /*126e0*/  IMAD.MOV R4, RZ, RZ, -R9 ;  /* 0x000000ffff047224 */ /* 0x000fc600078e0a09 */
[----:B------:R-:W-:Y:S01]  /*126f0*/  IMAD.U32 R18, RZ, RZ, UR4 ;  /* 0x00000004ff127e24 */ /* 0x000fe2000f8e00ff */
[----:B------:R-:W-:Y:S01]  /*12700*/  SHF.R.S32.HI R24, RZ, 0x1f, R24 ;  /* 0x0000001fff187819 */ /* 0x000fe20000011418 */
[----:B------:R-:W-:-:S03]  /*12710*/  IMAD R4, R29, R4, R8 ;  /* 0x000000041d047224 */ /* 0x000fc600078e0208 */
[----:B------:R-:W-:-:S13]  /*12720*/  ISETP.NE.AND P0, PT, R18, 0x3, PT ;  /* 0x000000031200780c */ /* 0x000fda0003f05270 */
[----:B------:R-:W-:Y:S01]  /*12730*/  @P0 LOP3.LUT R23, R23, 0x4, RZ, 0xfc, !PT ;  /* 0x0000000417170812 */ /* 0x000fe200078efcff */
[----:B------:R-:W-:Y:S06]  /*12740*/  @!P0 BRA `(.L_x_7636) ;  /* 0x0000000000048947 */ /* 0x000fec0003800000 */
[----:B------:R-:W-:Y:S01]  /*12750*/  BPT.TRAP 0x1 ;  /* 0x000000040000795c */ /* 0x000fe20000300000 */
.L_x_7636:
        /* <DEDUP_REMOVED lines=9> */
[----:B------:R-:W-:Y:S02]  /*127f0*/  IMAD.MOV.U32 R9, RZ, RZ, 0x1 ;  /* 0x00000001ff097424 */ /* 0x000fe400078e00ff */
[----:B------:R-:W-:Y:S02]  /*12800*/  IMAD R10, R8, UR4, RZ ;  /* 0x00000004080a7c24 */ /* 0x000fe4000f8e02ff */
[----:B------:R-:W-:Y:S01]  /*12810*/  IMAD.WIDE.U32 R2, R7, UR4, R2 ;  /* 0x0000000407027c25 */ /* 0x000fe2000f8e0002 */
[----:B------:R-:W-:-:S03]  /*12820*/  SHF.L.U32 R9, R9, 0x1f, RZ ;  /* 0x0000001f09097819 */ /* 0x000fc600000006ff */
[----:B------:R-:W-:Y:S01]  /*12830*/  IMAD R11, R7, UR5, R10 ;  /* 0x00000005070b7c24 */ /* 0x000fe2000f8e020a */
[----:B------:R-:W0:Y:S01]  /*12840*/  SYNCS.PHASECHK.TRANS64.TRYWAIT P0, [UR46+0x28840], R9 ;  /* 0x02884009ff0075a7 */ /* 0x000e22000800016e */
[----:B------:R-:W-:Y:S02]  /*12850*/  ULDC.64 UR4, c[0x0][0x330] ;  /* 0x0000cc0000047ab9 */ /* 0x000fe40000000a00 */
        /* <DEDUP_REMOVED lines=10> */
.L_x_7678:
[----:B------:R-:W-:Y:S01]  /*12900*/  ULDC.64 UR4, c[0x0][0x300] ;  /* 0x0000c00000047ab9 */ /* 0x000fe20000000a00 */
[----:B------:R-:W-:Y:S01]  /*12910*/  R2UR UR6, R24 ;  /* 0x00000000180672ca */ /* 0x000fe200000e0000 */
[----:B------:R-:W-:Y:S01]  /*12920*/  IMAD R5, R5, UR4, RZ ;  /* 0x0000000405057c24 */ /* 0x000fe2000f8e02ff */
[C---:B------:R-:W-:Y:S02]  /*12930*/  LOP3.LUT P3, RZ, R23.reuse, 0x2, RZ, 0xc0, !PT ;  /* 0x0000000217ff7812 */ /* 0x040fe4000786c0ff */
[----:B------:R-:W-:Y:S01]  /*12940*/  LOP3.LUT P2, RZ, R23, 0x1, RZ, 0xc0, !PT ;  /* 0x0000000117ff7812 */ /* 0x000fe2000784c0ff */
[C---:B------:R-:W-:Y:S02]  /*12950*/  IMAD R3, R4.reuse, UR5, R5 ;  /* 0x0000000504037c24 */ /* 0x040fe4000f8e0205 */
[----:B------:R-:W-:Y:S01]  /*12960*/  IMAD.WIDE.U32 R4, R4, UR4, RZ ;  /* 0x0000000404047c25 */ /* 0x000fe2000f8e00ff */
[----:B------:R-:W-:-:S03]  /*12970*/  ULDC.64 UR4, c[0x0][0x310] ;  /* 0x0000c40000047ab9 */ /* 0x000fc60000000a00 */
[----:B------:R-:W-:Y:S01]  /*12980*/  IMAD.IADD R5, R5, 0x1, R3 ;  /* 0x0000000105057824 */ /* 0x000fe200078e0203 */
[----:B------:R-:W-:Y:S01]  /*12990*/  LOP3.LUT R3, R6, 0x1c0, RZ, 0xc0, !PT ;  /* 0x000001c006037812 */ /* 0x000fe200078ec0ff */
[----:B------:R-:W-:Y:S02]  /*129a0*/  IMAD R8, R8, UR4, RZ ;  /* 0x0000000408087c24 */ /* 0x000fe4000f8e02ff */
[----:B------:R-:W-:Y:S01]  /*129b0*/  IMAD.WIDE.U32 R4, R7, UR4, R4 ;  /* 0x0000000407047c25 */ /* 0x000fe2000f8e0004 */
[----:B------:R-:W-:-:S03]  /*129c0*/  LOP3.LUT R6, R3, 0x38, R6, 0xf8, !PT ;  /* 0x0000003803067812 */ /* 0x000fc600078ef806 */
[----:B0-----:R-:W-:Y:S01]  /*129d0*/  IMAD R9, R7, UR5, R8 ;  /* 0x0000000507097c24 */ /* 0x001fe2000f8e0208 */
[----:B------:R-:W-:Y:S01]  /*129e0*/  ULDC.64 UR4, c[0x0][0x308] ;  /* 0x0000c20000047ab9 */ /* 0x000fe20000000a00 */
[----:B------:R-:W-:Y:S01]  /*129f0*/  IMAD.MOV.U32 R3, RZ, RZ, -0x80 ;  /* 0xffffff80ff037424 */ /* 0x000fe200078e00ff */
[----:B------:R-:W-:Y:S01]  /*12a00*/  LOP3.LUT R8, R6, 0x38, R19, 0x78, !PT ;  /* 0x0000003806087812 */ /* 0x000fe200078e7813 */
[----:B------:R-:W-:Y:S01]  /*12a10*/  IMAD.U32 R7, RZ, RZ, UR4 ;  /* 0x00000004ff077e24 */ /* 0x000fe2000f8e00ff */
[----:B------:R-:W-:Y:S01]  /*12a20*/  UIMAD UR4, UR6, UR4, URZ ;  /* 0x00000004060472a4 */ /* 0x000fe2000f8e023f */
[----:B------:R-:W-:Y:S02]  /*12a30*/  IMAD.IADD R5, R5, 0x1, R9 ;  /* 0x0000000105057824 */ /* 0x000fe400078e0209 */
[----:B------:R-:W-:Y:S01]  /*12a40*/  IMAD R3, R22, R3, UR50 ;  /* 0x0000003216037e24 */ /* 0x000fe2000f8e0203 */
[----:B------:R-:W-:Y:S02]  /*12a50*/  UIMAD UR4, UR40, UR5, UR4 ;  /* 0x00000005280472a4 */ /* 0x000fe4000f8e0204 */
[----:B------:R-:W-:Y:S01]  /*12a60*/  IMAD.WIDE.U32 R4, R7, UR40, R4 ;  /* 0x0000002807047c25 */ /* 0x000fe2000f8e0004 */
[----:B------:R-:W-:-:S03]  /*12a70*/  ULDC.64 UR6, c[0x0][0x2e8] ;  /* 0x0000ba0000067ab9 */ /* 0x000fc60000000a00 */
[----:B------:R-:W-:Y:S02]  /*12a80*/  IMAD.IADD R6, R3, 0x1, -R28 ;  /* 0x0000000103067824 */ /* 0x000fe400078e0a1c */
[----:B------:R-:W-:Y:S01]  /*12a90*/  IMAD.SHL.U32 R19, R0, 0x8, RZ ;  /* 0x0000000800137824 */ /* 0x000fe200078e00ff */
[----:B------:R-:W-:Y:S01]  /*12aa0*/  LEA R0, P1, R4, UR6, 0x1 ;  /* 0x0000000604007c11 */ /* 0x000fe2000f8208ff */
[----:B------:R-:W-:Y:S01]  /*12ab0*/  VIADD R3, R5, UR4 ;  /* 0x0000000405037c36 */ /* 0x000fe20008000000 */
[----:B------:R-:W-:Y:S01]  /*12ac0*/  UMOV UR4, 0xffffffff ;  /* 0xffffffff00047882 */ /* 0x000fe20000000000 */
[----:B------:R-:W-:Y:S02]  /*12ad0*/  ISETP.GE.AND P0, PT, R6, 0x1, PT ;  /* 0x000000010600780c */ /* 0x000fe40003f06270 */
[----:B------:R-:W-:Y:S02]  /*12ae0*/  LOP3.LUT R19, R8, 0x200, R19, 0xf8, !PT ;  /* 0x0000020008137812 */ /* 0x000fe400078ef813 */
[----:B------:R-:W-:Y:S01]  /*12af0*/  LEA.HI.X R3, R4, UR7, R3, 0x1, P1 ;  /* 0x0000000704037c11 */ /* 0x000fe200088f0c03 */
[----:B------:R-:W-:Y:S08]  /*12b00*/  BRA.DIV UR4, `(.L_x_7638) ;  /* 0x0000002e04807947 */ /* 0x000ff0000b800000 */
[----:B------:R-:W-:Y:S01]  /*12b10*/  SHFL.IDX PT, R5, R3, RZ, 0x181f ;  /* 0x00181fff03057589 */ /* 0x000fe200000e0000 */
[----:B------:R-:W-:Y:S02]  /*12b20*/  @P0 LEA R9, R19, UR46, 0x1 ;  /* 0x0000002e13090c11 */ /* 0x000fe4000f8e08ff */
[----:B------:R-:W-:Y:S01]  /*12b30*/  ISETP.GE.AND P1, PT, R6, 0x21, PT ;  /* 0x000000210600780c */ /* 0x000fe20003f26270 */
[----:B------:R-:W0:Y:S04]  /*12b40*/  SHFL.IDX PT, R4, R0, RZ, 0x181f ;  /* 0x00181fff00047589 */ /* 0x000e2800000e0000 */
[----:B------:R-:W1:Y:S04]  /*12b50*/  SHFL.IDX PT, R8, R3, 0x1, 0x181f ;  /* 0x00381f0003087f89 */ /* 0x000e6800000e0000 */
[----:B------:R-:W2:Y:S04]  /*12b60*/  SHFL.IDX PT, R14, R0, 0x1, 0x181f ;  /* 0x00381f00000e7f89 */ /* 0x000ea800000e0000 */
[----:B------:R-:W-:Y:S04]  /*12b70*/  SHFL.IDX PT, R10, R3, 0x2, 0x181f ;  /* 0x00581f00030a7f89 */ /* 0x000fe800000e0000 */
[----:B------:R-:W3:Y:S04]  /*12b80*/  SHFL.IDX PT, R35, R0, 0x2, 0x181f ;  /* 0x00581f0000237f89 */ /* 0x000ee800000e0000 */
        /* <DEDUP_REMOVED lines=9> */
[----:B------:R-:W1:Y:S01]  /*12c20*/  SHFL.IDX PT, R14, R0, 0x4, 0x181f ;  /* 0x00981f00000e7f89 */ /* 0x000e6200000e0000 */
[----:B------:R-:W-:-:S04]  /*12c30*/  @P0 IMAD.WIDE.U32 R20, R26, 0x2, R4 ;  /* 0x000000021a140825 */ /* 0x000fc800078e0004 */
[----:B---3--:R-:W-:Y:S01]  /*12c40*/  IMAD.MOV.U32 R4, RZ, RZ, R35 ;  /* 0x000000ffff047224 */ /* 0x008fe200078e0023 */
[----:B------:R-:W-:Y:S01]  /*12c50*/  @P0 LDGSTS.E.BYPASS.LTC128B.128 [R37+0x18c00], desc[UR48][R20.64], !P3 ;  /* 0x18c0000014250fae */ /* 0x000fe2000d901d70 */
[----:B------:R-:W-:-:S03]  /*12c60*/  IMAD.MOV.U32 R5, RZ, RZ, R10 ;  /* 0x000000ffff057224 */ /* 0x000fc600078e000a */
[----:B------:R-:W-:Y:S01]  /*12c70*/  @P0 LDGSTS.E.BYPASS.LTC128B.128 [R37+0x1cc00], desc[UR48][R20.64+0x80], !P2 ;  /* 0x1cc0008014250fae */ /* 0x000fe2000d101d70 */
[----:B------:R-:W-:Y:S01]  /*12c80*/  ISETP.GE.AND P0, PT, R6, 0x31, PT ;  /* 0x000000310600780c */ /* 0x000fe20003f06270 */
[----:B------:R-:W-:Y:S01]  /*12c90*/  @P1 IMAD.WIDE.U32 R8, R26, 0x2, R4 ;  /* 0x000000021a081825 */ /* 0x000fe200078e0004 */
[----:B------:R-:W-:Y:S01]  /*12ca0*/  @P1 LEA R5, R19, UR46, 0x1 ;  /* 0x0000002e13051c11 */ /* 0x000fe2000f8e08ff */
[----:B------:R-:W2:Y:S02]  /*12cb0*/  SHFL.IDX PT, R10, R3, 0x4, 0x181f ;  /* 0x00981f00030a7f89 */ /* 0x000ea400000e0000 */
[----:B0-----:R-:W-:Y:S02]  /*12cc0*/  IMAD.MOV.U32 R4, RZ, RZ, R36 ;  /* 0x000000ffff047224 */ /* 0x001fe400078e0024 */
[----:B------:R-:W-:Y:S04]  /*12cd0*/  @P1 LDGSTS.E.BYPASS.LTC128B.128 [R5+0x19400], desc[UR48][R8.64], !P3 ;  /* 0x1940000008051fae */ /* 0x000fe8000d901d70 */
[----:B------:R0:W-:Y:S01]  /*12ce0*/  @P1 LDGSTS.E.BYPASS.LTC128B.128 [R5+0x1d400], desc[UR48][R8.64+0x80], !P2 ;  /* 0x1d40008008051fae */ /* 0x0001e2000d101d70 */
[----:B------:R-:W-:-:S03]  /*12cf0*/  ISETP.GE.AND P1, PT, R6, 0x51, PT ;  /* 0x000000510600780c */ /* 0x000fc60003f26270 */
[----:B------:R-:W-:Y:S04]  /*12d00*/  SHFL.IDX PT, R35, R3, 0x5, 0x181f ;  /* 0x00b81f0003237f89 */ /* 0x000fe800000e0000 */
[----:B------:R-:W3:Y:S01]  /*12d10*/  SHFL.IDX PT, R36, R0, 0x5, 0x181f ;  /* 0x00b81f0000247f89 */ /* 0x000ee200000e0000 */
[----:B0-----:R-:W-:Y:S01]  /*12d20*/  IMAD.MOV.U32 R5, RZ, RZ, R7 ;  /* 0x000000ffff057224 */ /* 0x001fe200078e0007 */
[----:B------:R-:W-:Y:S02]  /*12d30*/  @P0 LEA R7, R19, UR46, 0x1 ;  /* 0x0000002e13070c11 */ /* 0x000fe4000f8e08ff */
[----:B------:R-:W0:Y:S01]  /*12d40*/  SHFL.IDX PT, R37, R0, 0x6, 0x181f ;  /* 0x00d81f0000257f89 */ /* 0x000e2200000e0000 */
[----:B------:R-:W-:-:S05]  /*12d50*/  @P0 IMAD.WIDE.U32 R4, R26, 0x2, R4 ;  /* 0x000000021a040825 */ /* 0x000fca00078e0004 */
[----:B------:R-:W-:Y:S04]  /*12d60*/  @P0 LDGSTS.E.BYPASS.LTC128B.128 [R7+0x19c00], desc[UR48][R4.64], !P3 ;  /* 0x19c0000004070fae */ /* 0x000fe8000d901d70 */
[----:B------:R4:W-:Y:S01]  /*12d70*/  @P0 LDGSTS.E.BYPASS.LTC128B.128 [R7+0x1dc00], desc[UR48][R4.64+0x80], !P2 ;  /* 0x1dc0008004070fae */ /* 0x0009e2000d101d70 */
[----:B------:R-:W-:-:S03]  /*12d80*/  ISETP.GE.AND P0, PT, R6, 0x41, PT ;  /* 0x000000410600780c */ /* 0x000fc60003f06270 */
[----:B----4-:R-:W4:Y:S01]  /*12d90*/  SHFL.IDX PT, R7, R3, 0x6, 0x181f ;  /* 0x00d81f0003077f89 */ /* 0x010f2200000e0000 */
[----:B-1----:R-:W-:Y:S02]  /*12da0*/  IMAD.MOV.U32 R4, RZ, RZ, R14 ;  /* 0x000000ffff047224 */ /* 0x002fe400078e000e */
[----:B--2---:R-:W-:-:S07]  /*12db0*/  IMAD.MOV.U32 R5, RZ, RZ, R10 ;  /* 0x000000ffff057224 */ /* 0x004fce00078e000a */
[----:B------:R-:W-:Y:S01]  /*12dc0*/  @P0 LEA R10, R19, UR46, 0x1 ;  /* 0x0000002e130a0c11 */ /* 0x000fe2000f8e08ff */
[----:B------:R-:W1:Y:S01]  /*12dd0*/  SHFL.IDX PT, R3, R3, 0x7, 0x181f ;  /* 0x00f81f0003037f89 */ /* 0x000e6200000e0000 */
[----:B------:R-:W-:-:S03]  /*12de0*/  @P0 IMAD.WIDE.U32 R20, R26, 0x2, R4 ;  /* 0x000000021a140825 */ /* 0x000fc600078e0004 */
[----:B------:R2:W1:Y:S01]  /*12df0*/  SHFL.IDX PT, R14, R0, 0x7, 0x181f ;  /* 0x00f81f00000e7f89 */ /* 0x00046200000e0000 */
[----:B---3--:R-:W-:-:S03]  /*12e00*/  IMAD.MOV.U32 R4, RZ, RZ, R36 ;  /* 0x000000ffff047224 */ /* 0x008fc600078e0024 */
[----:B------:R2:W-:Y:S01]  /*12e10*/  @P0 LDGSTS.E.BYPASS.LTC128B.128 [R10+0x1a400], desc[UR48][R20.64], !P3 ;  /* 0x1a400000140a0fae */ /* 0x0005e2000d901d70 */
[----:B------:R-:W-:Y:S01]  /*12e20*/  IMAD.MOV.U32 R5, RZ, RZ, R35 ;  /* 0x000000ffff057224 */ /* 0x000fe200078e0023 */
[----:B------:R-:W-:Y:S02]  /*12e30*/  @P1 LEA R35, R19, UR46, 0x1 ;  /* 0x0000002e13231c11 */ /* 0x000fe4000f8e08ff */
[----:B------:R2:W-:Y:S01]  /*12e40*/  @P0 LDGSTS.E.BYPASS.LTC128B.128 [R10+0x1e400], desc[UR48][R20.64+0x80], !P2 ;  /* 0x1e400080140a0fae */ /* 0x0005e2000d101d70 */
[----:B------:R-:W-:Y:S01]  /*12e50*/  ISETP.GE.AND P0, PT, R6, 0x61, PT ;  /* 0x000000610600780c */ /* 0x000fe20003f06270 */
[----:B------:R-:W-:-:S04]  /*12e60*/  @P1 IMAD.WIDE.U32 R8, R26, 0x2, R4 ;  /* 0x000000021a081825 */ /* 0x000fc800078e0004 */
[----:B0-----:R-:W-:Y:S01]  /*12e70*/  IMAD.MOV.U32 R4, RZ, RZ, R37 ;  /* 0x000000ffff047224 */ /* 0x001fe200078e0025 */
[----:B----4-:R-:W-:Y:S01]  /*12e80*/  MOV R5, R7 ;  /* 0x0000000700057202 */ /* 0x010fe20000000f00 */
[----:B------:R2:W-:Y:S04]  /*12e90*/  @P1 LDGSTS.E.BYPASS.LTC128B.128 [R35+0x1ac00], desc[UR48][R8.64], !P3 ;  /* 0x1ac0000008231fae */ /* 0x0005e8000d901d70 */
[----:B------:R2:W-:Y:S02]  /*12ea0*/  @P1 LDGSTS.E.BYPASS.LTC128B.128 [R35+0x1ec00], desc[UR48][R8.64+0x80], !P2 ;  /* 0x1ec0008008231fae */ /* 0x0005e4000d101d70 */
[----:B------:R-:W-:Y:S01]  /*12eb0*/  @P0 IMAD.WIDE.U32 R4, R26, 0x2, R4 ;  /* 0x000000021a040825 */ /* 0x000fe200078e0004 */
[----:B------:R-:W-:-:S05]  /*12ec0*/  @P0 LEA R7, R19, UR46, 0x1 ;  /* 0x0000002e13070c11 */ /* 0x000fca000f8e08ff */
[----:B------:R2:W-:Y:S04]  /*12ed0*/  @P0 LDGSTS.E.BYPASS.LTC128B.128 [R7+0x1b400], desc[UR48][R4.64], !P3 ;  /* 0x1b40000004070fae */ /* 0x0005e8000d901d70 */
[----:B-1----:R2:W-:Y:S02]  /*12ee0*/  @P0 LDGSTS.E.BYPASS.LTC128B.128 [R7+0x1f400], desc[UR48][R4.64+0x80], !P2 ;  /* 0x1f40008004070fae */ /* 0x0025e4000d101d70 */
.L_x_7696:
[----:B------:R-:W-:Y:S01]  /*12ef0*/  ISETP.GE.AND P0, PT, R6, 0x71, PT ;  /* 0x000000710600780c */ /* 0x000fe20003f06270 */
[----:B--2---:R-:W-:Y:S02]  /*12f00*/  IMAD.MOV.U32 R4, RZ, RZ, R14 ;  /* 0x000000ffff047224 */ /* 0x004fe400078e000e */
[----:B------:R-:W-:-:S10]  /*12f10*/  IMAD.MOV.U32 R5, RZ, RZ, R3 ;  /* 0x000000ffff057224 */ /* 0x000fd400078e0003 */
        /* <DEDUP_REMOVED lines=14> */
.L_x_7639:
        /* <DEDUP_REMOVED lines=30> */
.L_x_7640:
[----:B------:R-:W-:Y:S01]  /*131e0*/  UISETP.NE.AND UP0, UPT, UR51, URZ, UPT ;  /* 0x0000003f3300728c */ /* 0x000fe2000bf05270 */
[----:B------:R-:W-:Y:S01]  /*131f0*/  IMAD.U32 R4, RZ, RZ, UR38 ;  /* 0x00000026ff047e24 */ /* 0x000fe2000f8e00ff */
[----:B------:R-:W0:Y:S01]  /*13200*/  LDC R0, c[0x0][0x448] ;  /* 0x00011200ff007b82 */ /* 0x000e220000000800 */
[----:B------:R-:W-:Y:S01]  /*13210*/  IMAD.U32 R7, RZ, RZ, UR47 ;  /* 0x0000002fff077e24 */ /* 0x000fe2000f8e00ff */
[----:B------:R-:W-:Y:S01]  /*13220*/  ULDC.64 UR4, c[0x0][0x2e0] ;  /* 0x0000b80000047ab9 */ /* 0x000fe20000000a00 */
[----:B------:R-:W-:Y:S01]  /*13230*/  IMAD.MOV.U32 R6, RZ, RZ, R4 ;  /* 0x000000ffff067224 */ /* 0x000fe200078e0004 */
[----:B------:R-:W-:Y:S01]  /*13240*/  PLOP3.LUT P0, PT, PT, PT, UP0, 0x80, 0x0 ;  /* 0x000000000000781c */ /* 0x000fe20003f0f008 */
[----:B------:R-:W-:Y:S01]  /*13250*/  IMAD R35, R35, UR4, RZ ;  /* 0x0000000423237c24 */ /* 0x000fe2000f8e02ff */
[----:B------:R-:W-:Y:S01]  /*13260*/  PLOP3.LUT P1, PT, PT, PT, UP0, 0x80, 0x0 ;  /* 0x000000000000781c */ /* 0x000fe20003f2f008 */
[----:B------:R-:W-:Y:S01]  /*13270*/  IMAD.WIDE.U32 R6, R34, UR4, R6 ;  /* 0x0000000422067c25 */ /* 0x000fe2000f8e0006 */
[----:B------:R-:W-:Y:S01]  /*13280*/  IADD3 R3, R28, UR41, R33 ;  /* 0x000000291c037c10 */ /* 0x000fe2000fffe021 */
[----:B------:R-:W-:Y:S01]  /*13290*/  @UP0 ULDC UR4, c[0x0][0x44c] ;  /* 0x0001130000040ab9 */ /* 0x000fe20000000800 */
[----:B------:R-:W-:Y:S01]  /*132a0*/  ULDC.64 UR6, c[0x0][0x280] ;  /* 0x0000a00000067ab9 */ /* 0x000fe20000000a00 */
[----:B------:R-:W-:-:S02]  /*132b0*/  IMAD R35, R34, UR5, R35 ;  /* 0x0000000522237c24 */ /* 0x000fc4000f8e0223 */
[----:B------:R-:W-:Y:S02]  /*132c0*/  IMAD.MOV.U32 R9, RZ, RZ, R3 ;  /* 0x000000ffff097224 */ /* 0x000fe400078e0003 */
[----:B------:R-:W-:Y:S02]  /*132d0*/  IMAD.IADD R7, R7, 0x1, R35 ;  /* 0x0000000107077824 */ /* 0x000fe400078e0223 */
[----:B------:R-:W-:Y:S01]  /*132e0*/  @P0 IMAD.HI.U32 R4, R3, UR4, RZ ;  /* 0x0000000403040c27 */ /* 0x000fe2000f8e00ff */
[----:B------:R-:W-:-:S03]  /*132f0*/  @UP0 ULDC UR4, c[0x0][0x450] ;  /* 0x0001140000040ab9 */ /* 0x000fc60000000800 */
[----:B------:R-:W-:Y:S01]  /*13300*/  IMAD.U32 R5, RZ, RZ, UR39 ;  /* 0x00000027ff057e24 */ /* 0x000fe2000f8e00ff */
[----:B------:R-:W-:Y:S01]  /*13310*/  @P1 SHF.R.U32.HI R9, RZ, UR4, R4 ;  /* 0x00000004ff091c19 */ /* 0x000fe20008011604 */
[----:B------:R-:W-:-:S04]  /*13320*/  ULDC.64 UR4, c[0x0][0x2d0] ;  /* 0x0000b40000047ab9 */ /* 0x000fc80000000a00 */
[----:B------:R-:W-:-:S04]  /*13330*/  IMAD.MOV R4, RZ, RZ, -R9 ;  /* 0x000000ffff047224 */ /* 0x000fc800078e0a09 */
[----:B0-----:R-:W-:Y:S01]  /*13340*/  IMAD R3, R0, R4, R3 ;  /* 0x0000000400037224 */ /* 0x001fe200078e0203 */
        /* <DEDUP_REMOVED lines=12> */
[----:B------:R-:W-:Y:S02]  /*13410*/  IADD3 R7, R5, R7, RZ ;  /* 0x0000000705077210 */ /* 0x000fe40007ffe0ff */
[C---:B------:R-:W-:Y:S02]  /*13420*/  LEA R6, P2, R4.reuse, UR6, 0x1 ;  /* 0x0000000604067c11 */ /* 0x040fe4000f8408ff */
[----:B------:R-:W-:Y:S01]  /*13430*/  ISETP.GE.AND P1, PT, R25, UR4, PT ;  /* 0x0000000419007c0c */ /* 0x000fe2000bf26270 */
[----:B------:R-:W-:Y:S01]  /*13440*/  UMOV UR4, 0xffffffff ;  /* 0xffffffff00047882 */ /* 0x000fe20000000000 */
[----:B------:R-:W-:Y:S02]  /*13450*/  LEA.HI.X R7, R4, UR7, R7, 0x1, P2 ;  /* 0x0000000704077c11 */ /* 0x000fe400090f0c07 */
[----:B------:R-:W-:Y:S09]  /*13460*/  BRA.DIV UR4, `(.L_x_7641) ;  /* 0x0000002e04a87947 */ /* 0x000ff2000b800000 */
[----:B------:R-:W-:Y:S01]  /*13470*/  SHFL.IDX PT, R5, R7, RZ, 0x181f ;  /* 0x00181fff07057589 */ /* 0x000fe200000e0000 */
[----:B------:R-:W-:Y:S01]  /*13480*/  ULDC UR4, c[0x0][0x288] ;  /* 0x0000a20000047ab9 */ /* 0x000fe20000000800 */
[----:B------:R-:W-:Y:S02]  /*13490*/  VIADD R3, R28, UR41 ;  /* 0x000000291c037c36 */ /* 0x000fe40008000000 */
        /* <DEDUP_REMOVED lines=12> */
[----:B------:R-:W-:Y:S01]  /*13560*/  ISETP.GE.AND P2, PT, R9, R0, PT ;  /* 0x000000000900720c */ /* 0x000fe20003f46270 */
[----:B-1----:R-:W-:Y:S02]  /*13570*/  IMAD.MOV.U32 R4, RZ, RZ, R14 ;  /* 0x000000ffff047224 */ /* 0x002fe400078e000e */
        /* <DEDUP_REMOVED lines=10> */
[----:B-1----:R-:W-:-:S10]  /*13620*/  VIADD R9, R3, 0x30 ;  /* 0x0000003003097836 */ /* 0x002fd40000000000 */
        /* <DEDUP_REMOVED lines=17> */
[----:B-1----:R-:W-:-:S09]  /*13740*/  IADD3 R9, R3, 0x50, RZ ;  /* 0x0000005003097810 */ /* 0x002fd20007ffe0ff */
[----:B------:R-:W-:Y:S01]  /*13750*/  @!P2 LEA R21, R19, UR46, 0x1 ;  /* 0x0000002e1315ac11 */ /* 0x000fe2000f8e08ff */
[----:B0-----:R-:W-:-:S05]  /*13760*/  @!P2 IMAD.WIDE.U32 R4, R26, 0x2, R4 ;  /* 0x000000021a04a825 */ /* 0x001fca00078e0004 */
[----:B------:R-:W-:Y:S04]  /*13770*/  @!P2 LDGSTS.E.BYPASS.LTC128B.128 [R21+0x12400], desc[UR48][R4.64], !P0 ;  /* 0x124000000415afae */ /* 0x000fe8000c101d70 */
[----:B------:R2:W-:Y:S01]  /*13780*/  @!P2 LDGSTS.E.BYPASS.LTC128B.128 [R21+0x16400], desc[UR48][R4.64+0x80], !P1 ;  /* 0x164000800415afae */ /* 0x0005e2000c901d70 */
[----:B------:R-:W-:Y:S01]  /*13790*/  ISETP.GE.AND P2, PT, R9, R0, PT ;  /* 0x000000000900720c */ /* 0x000fe20003f46270 */
[----:B--2---:R-:W-:Y:S02]  /*137a0*/  IMAD.MOV.U32 R4, RZ, RZ, R14 ;  /* 0x000000ffff047224 */ /* 0x004fe400078e000e */
[----:B------:R-:W-:-:S10]  /*137b0*/  IMAD.MOV.U32 R5, RZ, RZ, R10 ;  /* 0x000000ffff057224 */ /* 0x000fd400078e000a */
[----:B------:R-:W-:Y:S01]  /*137c0*/  @!P2 LEA R35, R19, UR46, 0x1 ;  /* 0x0000002e1323ac11 */ /* 0x000fe2000f8e08ff */
[----:B------:R-:W-:Y:S01]  /*137d0*/  SHFL.IDX PT, R10, R7, 0x7, 0x181f ;  /* 0x00f81f00070a7f89 */ /* 0x000fe200000e0000 */
[----:B------:R-:W-:-:S03]  /*137e0*/  @!P2 IMAD.WIDE.U32 R8, R26, 0x2, R4 ;  /* 0x000000021a08a825 */ /* 0x000fc600078e0004 */
[----:B------:R-:W-:Y:S04]  /*137f0*/  SHFL.IDX PT, R5, R7, 0x6, 0x181f ;  /* 0x00d81f0007057f89 */ /* 0x000fe800000e0000 */
[----:B------:R-:W0:Y:S04]  /*13800*/  SHFL.IDX PT, R4, R6, 0x6, 0x181f ;  /* 0x00d81f0006047f89 */ /* 0x000e2800000e0000 */
[----:B------:R1:W-:Y:S04]  /*13810*/  @!P2 LDGSTS.E.BYPASS.LTC128B.128 [R35+0x12c00], desc[UR48][R8.64], !P0 ;  /* 0x12c000000823afae */ /* 0x0003e8000c101d70 */
[----:B------:R1:W-:Y:S01]  /*13820*/  @!P2 LDGSTS.E.BYPASS.LTC128B.128 [R35+0x16c00], desc[UR48][R8.64+0x80], !P1 ;  /* 0x16c000800823afae */ /* 0x0003e2000c901d70 */
[----:B------:R-:W-:-:S03]  /*13830*/  ISETP.GE.AND P2, PT, R11, R0, PT ;  /* 0x000000000b00720c */ /* 0x000fc60003f46270 */
[----:B------:R1:W2:Y:S10]  /*13840*/  SHFL.IDX PT, R14, R6, 0x7, 0x181f ;  /* 0x00f81f00060e7f89 */ /* 0x0002b400000e0000 */
[----:B------:R-:W-:Y:S01]  /*13850*/  @!P2 LEA R21, R19, UR46, 0x1 ;  /* 0x0000002e1315ac11 */ /* 0x000fe2000f8e08ff */
[----:B0-----:R-:W-:-:S05]  /*13860*/  @!P2 IMAD.WIDE.U32 R4, R26, 0x2, R4 ;  /* 0x000000021a04a825 */ /* 0x001fca00078e0004 */
[----:B------:R1:W-:Y:S04]  /*13870*/  @!P2 LDGSTS.E.BYPASS.LTC128B.128 [R21+0x13400], desc[UR48][R4.64], !P0 ;  /* 0x134000000415afae */ /* 0x0003e8000c101d70 */
[----:B------:R1:W-:Y:S02]  /*13880*/  @!P2 LDGSTS.E.BYPASS.LTC128B.128 [R21+0x17400], desc[UR48][R4.64+0x80], !P1 ;  /* 0x174000800415afae */ /* 0x0003e4000c901d70 */
.L_x_7713:
[----:B------:R-:W-:Y:S01]  /*13890*/  VIADD R3, R3, 0x70 ;  /* 0x0000007003037836 */ /* 0x000fe20000000000 */
[----:B------:R-:W-:Y:S01]  /*138a0*/  BSSY B0, `(.L_x_7642) ;  /* 0x000000e000007945 */ /* 0x000fe20003800000 */
[----:B-12---:R-:W-:Y:S02]  /*138b0*/  IMAD.MOV.U32 R4, RZ, RZ, R14 ;  /* 0x000000ffff047224 */ /* 0x006fe400078e000e */
[----:B------:R-:W-:Y:S01]  /*138c0*/  IMAD.MOV.U32 R5, RZ, RZ, R10 ;  /* 0x000000ffff057224 */ /* 0x000fe200078e000a */
[----:B------:R-:W-:Y:S01]  /*138d0*/  ISETP.GE.AND P2, PT, R3, R0, PT ;  /* 0x000000000300720c */ /* 0x000fe20003f46270 */
[----:B------:R-:W-:-:S05]  /*138e0*/  IMAD.MOV.U32 R0, RZ, RZ, 0x1 ;  /* 0x00000001ff007424 */ /* 0x000fca00078e00ff */
        /* <DEDUP_REMOVED lines=9> */
.L_x_7643:
[----:B------:R-:W-:Y:S05]  /*13980*/  BSYNC B0 ;  /* 0x0000000000007941 */ /* 0x000fea0003800000 */
.L_x_7642:
[----:B------:R-:W-:Y:S01]  /*13990*/  NOP ;  /* 0x0000000000007918 */ /* 0x000fe20000000000 */
[----:B------:R-:W-:Y:S01]  /*139a0*/  SYNCS.ARRIVE.TRANS64.RED.A0T1 RZ, [UR46+0x28800], RZ ;  /* 0x028800ffffff79a7 */ /* 0x000fe2000820042e */
[----:B------:R-:W-:Y:S01]  /*139b0*/  ARRIVES.LDGSTSBAR.64.TRANSCNT [UR46+0x28800] ;  /* 0x02880000ff0079b0 */ /* 0x000fe20008000aae */
[----:B------:R-:W-:Y:S01]  /*139c0*/  NOP ;  /* 0x0000000000007918 */ /* 0x000fe20000000000 */
[----:B------:R-:W-:Y:S01]  /*139d0*/  SYNCS.ARRIVE.TRANS64.A1T0 RZ, [UR46+0x28800], RZ ;  /* 0x028800ffffff79a7 */ /* 0x000fe2000810002e */
[----:B------:R-:W-:-:S05]  /*139e0*/  VIADD R32, R32, 0xfffffffe ;  /* 0xfffffffe20207836 */ /* 0x000fca0000000000 */
[----:B------:R-:W-:Y:S01]  /*139f0*/  ISETP.GE.AND P1, PT, R32, UR52, PT ;  /* 0x0000003420007c0c */ /* 0x000fe2000bf26270 */
[----:B------:R-:W1:Y:S02]  /*13a00*/  SYNCS.PHASECHK.TRANS64.TRYWAIT P0, [UR46+0x28820], R0 ;  /* 0x02882000ff0075a7 */ /* 0x000e64000800016e */
[----:B-1----:R-:W-:Y:S10]  /*13a10*/  @!P0 BRA `(.L_x_7644) ;  /* 0x0000003000b48947 */ /* 0x002ff40003800000 */
.L_x_7714:
[----:B------:R-:W-:Y:S01]  /*13a20*/  IMAD.MOV.U32 R8, RZ, RZ, 0x1 ;  /* 0x00000001ff087424 */ /* 0x000fe200078e00ff */
[----:B------:R-:W-:Y:S01]  /*13a30*/  MOV R10, RZ ;  /* 0x000000ff000a7202 */ /* 0x000fe20000000f00 */
[----:B------:R-:W-:Y:S06]  /*13a40*/  @!P1 BRA `(.L_x_7645) ;  /* 0x0000001000309947 */ /* 0x000fec0003800000 */
[----:B------:R-:W-:Y:S01]  /*13a50*/  UIADD3 UR4, UR45, 0x1, URZ ;  /* 0x000000012d047890 */ /* 0x000fe2000fffe03f */
[----:B0-----:R-:W-:Y:S01]  /*13a60*/  LOP3.LUT R3, RZ, UR43, RZ, 0x33, !PT ;  /* 0x0000002bff037c12 */ /* 0x001fe2000f8e33ff */
[----:B------:R-:W-:Y:S01]  /*13a70*/  BSSY B0, `(.L_x_7645) ;  /* 0x0000109000007945 */ /* 0x000fe20003800000 */
[----:B------:R-:W-:Y:S01]  /*13a80*/  LOP3.LUT R5, RZ, UR42, RZ, 0x33, !PT ;  /* 0x0000002aff057c12 */ /* 0x000fe2000f8e33ff */
[----:B------:R-:W-:Y:S01]  /*13a90*/  UIMAD UR4, UR4, UR37, URZ ;  /* 0x00000025040472a4 */ /* 0x000fe2000f8e023f */
[----:B------:R-:W-:Y:S01]  /*13aa0*/  IADD3 R31, R33, R31, R28 ;  /* 0x0000001f211f7210 */ /* 0x000fe20007ffe01c */
[----:B------:R-:W-:Y:S02]  /*13ab0*/  IMAD.MOV.U32 R9, RZ, RZ, 0x1 ;  /* 0x00000001ff097424 */ /* 0x000fe400078e00ff */
[----:B------:R-:W-:Y:S02]  /*13ac0*/  IMAD.MOV.U32 R20, RZ, RZ, RZ ;  /* 0x000000ffff147224 */ /* 0x000fe400078e00ff */
[----:B------:R-:W-:Y:S01]  /*13ad0*/  LOP3.LUT R0, RZ, UR4, RZ, 0x33, !PT ;  /* 0x00000004ff007c12 */ /* 0x000fe2000f8e33ff */
[----:B------:R-:W-:Y:S01]  /*13ae0*/  VIADD R31, R31, 0xfffffe80 ;  /* 0xfffffe801f1f7836 */ /* 0x000fe20000000000 */
[----:B------:R-:W-:-:S02]  /*13af0*/  ULDC UR4, c[0x0][0x2f4] ;  /* 0x0000bd0000047ab9 */ /* 0x000fc40000000800 */
[----:B------:R-:W-:Y:S02]  /*13b00*/  VIADDMNMX R0, R0, -UR44, R3, !PT ;  /* 0x8000002c00007c46 */ /* 0x000fe4000f800103 */
[----:B------:R-:W-:Y:S02]  /*13b10*/  IADD3 R3, -R28, UR50, RZ ;  /* 0x000000321c037c10 */ /* 0x000fe4000fffe1ff */
[----:B------:R-:W-:Y:S02]  /*13b20*/  VIMNMX R0, R0, R5, !PT ;  /* 0x0000000500007248 */ /* 0x000fe40007fe0100 */
[----:B------:R-:W-:Y:S02]  /*13b30*/  ISETP.GE.AND P2, PT, R26, UR4, PT ;  /* 0x000000041a007c0c */ /* 0x000fe4000bf46270 */
[----:B------:R-:W-:Y:S01]  /*13b40*/  ISETP.GE.AND P1, PT, R25, UR4, PT ;  /* 0x0000000419007c0c */ /* 0x000fe2000bf26270 */
[C---:B------:R-:W-:Y:S01]  /*13b50*/  IMAD R3, R0.reuse, 0x80, R3 ;  /* 0x0000008000037824 */ /* 0x040fe200078e0203 */
[C---:B------:R-:W-:Y:S01]  /*13b60*/  IADD3 R22, -R0.reuse, -0x2, RZ ;  /* 0xfffffffe00167810 */ /* 0x040fe20007ffe1ff */
[----:B------:R-:W-:-:S02]  /*13b70*/  IMAD R21, R0, -0x80, R31 ;  /* 0xffffff8000157824 */ /* 0x000fc400078e021f */
[----:B------:R-:W-:-:S08]  /*13b80*/  VIADD R31, R3, 0x100 ;  /* 0x00000100031f7836 */ /* 0x000fd00000000000 */
.L_x_7658:
        /* <DEDUP_REMOVED lines=26> */
.L_x_7646:
[----:B------:R-:W-:Y:S01]  /*13d30*/  LEA R34, R10, UR46, 0x3 ;  /* 0x0000002e0a227c11 */ /* 0x000fe2000f8e18ff */
[----:B------:R-:W-:Y:S01]  /*13d40*/  BSSY B1, `(.L_x_7647) ;  /* 0x0000004000017945 */ /* 0x000fe20003800000 */
[----:B------:R-:W-:-:S04]  /*13d50*/  SHF.L.U32 R3, R8, 0x1f, RZ ;  /* 0x0000001f08037819 */ /* 0x000fc800000006ff */
[----:B------:R-:W0:Y:S02]  /*13d60*/  SYNCS.PHASECHK.TRANS64.TRYWAIT P0, [R34+URZ+0x28840], R3 ;  /* 0x02884003220075a7 */ /* 0x000e24000800017f */
[----:B0-----:R-:W-:Y:S05]  /*13d70*/  @!P0 BRA `(.L_x_7648) ;  /* 0x0000002c00f48947 */ /* 0x001fea0003800000 */
.L_x_7715:
[----:B------:R-:W-:Y:S05]  /*13d80*/  BSYNC B1 ;  /* 0x0000000000017941 */ /* 0x000fea0003800000 */
.L_x_7647:
        /* <DEDUP_REMOVED lines=10> */
[----:B0-----:R-:W-:Y:S01]  /*13e30*/  IMAD R3, R35, UR5, R0 ;  /* 0x0000000523037c24 */ /* 0x001fe2000f8e0200 */
        /* <DEDUP_REMOVED lines=16> */
[----:B------:R-:W-:Y:S01]  /*13f40*/  IMAD R4, R10, 0x4000, R19 ;  /* 0x000040000a047824 */ /* 0x000fe200078e0213 */
[----:B------:R-:W-:Y:S06]  /*13f50*/  BRA.DIV UR4, `(.L_x_7649) ;  /* 0x0000002e04907947 */ /* 0x000fec000b800000 */
[----:B------:R-:W0:Y:S01]  /*13f60*/  SHFL.IDX PT, R14, R6, RZ, 0x181f ;  /* 0x00181fff060e7589 */ /* 0x000e2200000e0000 */
[----:B------:R-:W-:Y:S01]  /*13f70*/  IMAD.SHL.U32 R3, R26, 0x2, RZ ;  /* 0x000000021a037824 */ /* 0x000fe200078e00ff */
[----:B------:R-:W-:Y:S02]  /*13f80*/  LEA R4, R4, UR46, 0x1 ;  /* 0x0000002e04047c11 */ /* 0x000fe4000f8e08ff */
[----:B------:R-:W1:Y:S04]  /*13f90*/  SHFL.IDX PT, R0, R5, RZ, 0x181f ;  /* 0x00181fff05007589 */ /* 0x000e6800000e0000 */
[----:B------:R-:W2:Y:S04]  /*13fa0*/  SHFL.IDX PT, R37, R6, 0x1, 0x181f ;  /* 0x00381f0006257f89 */ /* 0x000ea800000e0000 */
[----:B------:R-:W-:Y:S01]  /*13fb0*/  SHFL.IDX PT, R7, R5, 0x2, 0x181f ;  /* 0x00581f0005077f89 */ /* 0x000fe200000e0000 */
[----:B0-----:R-:W-:-:S05]  /*13fc0*/  IADD3 R14, P0, R14, R3, RZ ;  /* 0x000000030e0e7210 */ /* 0x001fca0007f1e0ff */
[----:B-1----:R-:W-:Y:S02]  /*13fd0*/  IMAD.X R15, RZ, RZ, R0, P0 ;  /* 0x000000ffff0f7224 */ /* 0x002fe400000e0600 */
        /* <DEDUP_REMOVED lines=12> */
[----:B------:R-:W-:Y:S01]  /*140a0*/  IADD3 R14, P0, R37, R3, RZ ;  /* 0x00000003250e7210 */ /* 0x000fe20007f1e0ff */
[----:B------:R-:W-:Y:S04]  /*140b0*/  SHFL.IDX PT, R7, R5, 0x5, 0x181f ;  /* 0x00b81f0005077f89 */ /* 0x000fe800000e0000 */
[----:B------:R-:W1:Y:S01]  /*140c0*/  SHFL.IDX PT, R37, R6, 0x4, 0x181f ;  /* 0x00981f0006257f89 */ /* 0x000e6200000e0000 */
[----:B0-----:R-:W-:-:S03]  /*140d0*/  IMAD.X R15, RZ, RZ, R0, P0 ;  /* 0x000000ffff0f7224 */ /* 0x001fc600000e0600 */
[----:B------:R-:W0:Y:S04]  /*140e0*/  SHFL.IDX PT, R0, R5, 0x4, 0x181f ;  /* 0x00981f0005007f89 */ /* 0x000e2800000e0000 */
[----:B------:R-:W-:Y:S04]  /*140f0*/  LDGSTS.E.BYPASS.LTC128B.128 [R4+0x19400], desc[UR48][R12.64], !P4 ;  /* 0x194000000c047fae */ /* 0x000fe8000e101d70 */
[----:B------:R1:W-:Y:S04]  /*14100*/  LDGSTS.E.BYPASS.LTC128B.128 [R4+0x1d400], desc[UR48][R12.64+0x80], !P3 ;  /* 0x1d4000800c047fae */ /* 0x0003e8000d901d70 */
[----:B------:R-:W-:Y:S04]  /*14110*/  LDGSTS.E.BYPASS.LTC128B.128 [R4+0x19c00], desc[UR48][R14.64], !P4 ;  /* 0x19c000000e047fae */ /* 0x000fe8000e101d70 */
[----:B------:R2:W-:Y:S01]  /*14120*/  LDGSTS.E.BYPASS.LTC128B.128 [R4+0x1dc00], desc[UR48][R14.64+0x80], !P3 ;  /* 0x1dc000800e047fae */ /* 0x0005e2000d901d70 */
[----:B-1----:R-:W-:-:S03]  /*14130*/  IADD3 R12, P0, R37, R3, RZ ;  /* 0x00000003250c7210 */ /* 0x002fc60007f1e0ff */
[----:B------:R-:W-:Y:S01]  /*14140*/  SHFL.IDX PT, R37, R6, 0x6, 0x181f ;  /* 0x00d81f0006257f89 */ /* 0x000fe200000e0000 */
[----:B0-----:R-:W-:-:S03]  /*14150*/  IADD3.X R13, RZ, R0, RZ, P0, !PT ;  /* 0x00000000ff0d7210 */ /* 0x001fc600007fe4ff */
        /* <DEDUP_REMOVED lines=9> */
[----:B------:R0:W-:Y:S01]  /*141f0*/  LDGSTS.E.BYPASS.LTC128B.128 [R4+0x1ac00], desc[UR48][R14.64], !P4 ;  /* 0x1ac000000e047fae */ /* 0x0001e2000e101d70 */
[----:B------:R-:W-:-:S03]  /*14200*/  IMAD.X R13, RZ, RZ, R0, P0 ;  /* 0x000000ffff0d7224 */ /* 0x000fc600000e0600 */
[----:B------:R0:W-:Y:S04]  /*14210*/  LDGSTS.E.BYPASS.LTC128B.128 [R4+0x1ec00], desc[UR48][R14.64+0x80], !P3 ;  /* 0x1ec000800e047fae */ /* 0x0001e8000d901d70 */
[----:B------:R0:W-:Y:S04]  /*14220*/  LDGSTS.E.BYPASS.LTC128B.128 [R4+0x1b400], desc[UR48][R12.64], !P4 ;  /* 0x1b4000000c047fae */ /* 0x0001e8000e101d70 */
[----:B--23--:R0:W-:Y:S02]  /*14230*/  LDGSTS.E.BYPASS.LTC128B.128 [R4+0x1f400], desc[UR48][R12.64+0x80], !P3 ;  /* 0x1f4000800c047fae */ /* 0x00c1e4000d901d70 */
.L_x_7733:
        /* <DEDUP_REMOVED lines=9> */
.L_x_7650:
        /* <DEDUP_REMOVED lines=10> */
.L_x_7651:
[----:B------:R2:W-:Y:S01]  /*14370*/  SYNCS.ARRIVE.TRANS64.A1T0 RZ, [R34+URZ+0x28830], RZ ;  /* 0x028830ff22ff79a7 */ /* 0x0005e2000810003f */
[----:B------:R-:W-:Y:S05]  /*14380*/  @!P4 BRA `(.L_x_7652) ;  /* 0x000000000004c947 */ /* 0x000fea0003800000 */
[----:B------:R-:W-:Y:S01]  /*14390*/  BPT.TRAP 0x1 ;  /* 0x000000040000795c */ /* 0x000fe20000300000 */
.L_x_7652:
[----:B------:R-:W-:Y:S01]  /*143a0*/  SHF.L.U32 R5, R9, 0x1f, RZ ;  /* 0x0000001f09057819 */ /* 0x000fe200000006ff */
[----:B------:R-:W-:Y:S01]  /*143b0*/  BSSY B1, `(.L_x_7653) ;  /* 0x0000004000017945 */ /* 0x000fe20003800000 */
[----:B------:R-:W-:-:S04]  /*143c0*/  LEA R0, R20, UR46, 0x3 ;  /* 0x0000002e14007c11 */ /* 0x000fc8000f8e18ff */
[----:B------:R-:W3:Y:S02]  /*143d0*/  SYNCS.PHASECHK.TRANS64.TRYWAIT P0, [R0+URZ+0x28860], R5 ;  /* 0x02886005000075a7 */ /* 0x000ee4000800017f */
[----:B---3--:R-:W-:Y:S05]  /*143e0*/  @!P0 BRA `(.L_x_7654) ;  /* 0x0000003000c88947 */ /* 0x008fea0003800000 */
.L_x_7734:
[----:B------:R-:W-:Y:S05]  /*143f0*/  BSYNC B1 ;  /* 0x0000000000017941 */ /* 0x000fea0003800000 */
.L_x_7653:
        /* <DEDUP_REMOVED lines=8> */
[----:B------:R-:W0:Y:S02]  /*14480*/  SHFL.IDX PT, R14, R16, 0x1, 0x181f ;  /* 0x00381f00100e7f89 */ /* 0x000e2400000e0000 */
[----:B-1----:R-:W-:Y:S01]  /*14490*/  IMAD.X R5, RZ, RZ, R5, P0 ;  /* 0x000000ffff057224 */ /* 0x002fe200000e0605 */
[----:B------:R-:W-:-:S13]  /*144a0*/  ISETP.LT.OR P0, PT, R31, 0x1, P2 ;  /* 0x000000011f00780c */ /* 0x000fda0001701670 */
[----:B------:R-:W-:Y:S01]  /*144b0*/  LDGSTS.E.BYPASS.LTC128B.128 [R7+0x400], desc[UR48][R4.64], !P0 ;  /* 0x0040000004077fae */ /* 0x000fe2000c101d70 */
[----:B------:R-:W-:-:S13]  /*144c0*/  ISETP.LT.OR P0, PT, R31, 0x1, P1 ;  /* 0x000000011f00780c */ /* 0x000fda0000f01670 */
[----:B------:R1:W-:Y:S01]  /*144d0*/  LDGSTS.E.BYPASS.LTC128B.128 [R7+0x4400], desc[UR48][R4.64+0x80], !P0 ;  /* 0x0440008004077fae */ /* 0x0003e2000c101d70 */
[----:B0-----:R-:W-:-:S03]  /*144e0*/  IADD3 R12, P0, R14, R3, RZ ;  /* 0x000000030e0c7210 */ /* 0x001fc60007f1e0ff */
[----:B------:R-:W1:Y:S02]  /*144f0*/  SHFL.IDX PT, R14, R16, 0x2, 0x181f ;  /* 0x00581f00100e7f89 */ /* 0x000e6400000e0000 */
[----:B------:R-:W-:Y:S01]  /*14500*/  IMAD.X R13, RZ, RZ, R6, P0 ;  /* 0x000000ffff0d7224 */ /* 0x000fe200000e0606 */
[----:B------:R-:W-:Y:S01]  /*14510*/  ISETP.LT.OR P0, PT, R31, 0x11, P2 ;  /* 0x000000111f00780c */ /* 0x000fe20001701670 */
[----:B------:R-:W0:-:S12]  /*14520*/  SHFL.IDX PT, R6, R2, 0x2, 0x181f ;  /* 0x00581f0002067f89 */ /* 0x000e1800000e0000 */
[----:B------:R-:W-:Y:S01]  /*14530*/  LDGSTS.E.BYPASS.LTC128B.128 [R7+0xc00], desc[UR48][R12.64], !P0 ;  /* 0x00c000000c077fae */ /* 0x000fe2000c101d70 */
[----:B------:R-:W-:-:S13]  /*14540*/  ISETP.LT.OR P0, PT, R31, 0x11, P1 ;  /* 0x000000111f00780c */ /* 0x000fda0000f01670 */
[----:B------:R3:W-:Y:S01]  /*14550*/  LDGSTS.E.BYPASS.LTC128B.128 [R7+0x4c00], desc[UR48][R12.64+0x80], !P0 ;  /* 0x04c000800c077fae */ /* 0x0007e2000c101d70 */
[----:B-1----:R-:W-:-:S03]  /*14560*/  IADD3 R4, P0, R14, R3, RZ ;  /* 0x000000030e047210 */ /* 0x002fc60007f1e0ff */
[----:B------:R-:W3:Y:S02]  /*14570*/  SHFL.IDX PT, R14, R16, 0x3, 0x181f ;  /* 0x00781f00100e7f89 */ /* 0x000ee400000e0000 */
[----:B0-----:R-:W-:Y:S01]  /*14580*/  IMAD.X R5, RZ, RZ, R6, P0 ;  /* 0x000000ffff057224 */ /* 0x001fe200000e0606 */
[----:B------:R-:W-:Y:S01]  /*14590*/  ISETP.LT.OR P0, PT, R31, 0x21, P2 ;  /* 0x000000211f00780c */ /* 0x000fe20001701670 */
[----:B------:R-:W0:-:S12]  /*145a0*/  SHFL.IDX PT, R6, R2, 0x3, 0x181f ;  /* 0x00781f0002067f89 */ /* 0x000e1800000e0000 */
[----:B------:R-:W-:Y:S01]  /*145b0*/  LDGSTS.E.BYPASS.LTC128B.128 [R7+0x1400], desc[UR48][R4.64], !P0 ;  /* 0x0140000004077fae */ /* 0x000fe2000c101d70 */
[----:B------:R-:W-:-:S13]  /*145c0*/  ISETP.LT.OR P0, PT, R31, 0x21, P1 ;  /* 0x000000211f00780c */ /* 0x000fda0000f01670 */
[----:B------:R1:W-:Y:S01]  /*145d0*/  LDGSTS.E.BYPASS.LTC128B.128 [R7+0x5400], desc[UR48][R4.64+0x80], !P0 ;  /* 0x0540008004077fae */ /* 0x0003e2000c101d70 */
[----:B---3--:R-:W-:-:S03]  /*145e0*/  IADD3 R12, P0, R14, R3, RZ ;  /* 0x000000030e0c7210 */ /* 0x008fc60007f1e0ff */
[----:B------:R-:W1:Y:S02]  /*145f0*/  SHFL.IDX PT, R14, R16, 0x4, 0x181f ;  /* 0x00981f00100e7f89 */ /* 0x000e6400000e0000 */
[----:B0-----:R-:W-:Y:S01]  /*14600*/  IMAD.X R13, RZ, RZ, R6, P0 ;  /* 0x000000ffff0d7224 */ /* 0x001fe200000e0606 */
        /* <DEDUP_REMOVED lines=14> */
[----:B------:R-:W1:Y:S01]  /*146f0*/  SHFL.IDX PT, R14, R16, 0x6, 0x181f ;  /* 0x00d81f00100e7f89 */ /* 0x000e6200000e0000 */
[----:B0-----:R-:W-:Y:S02]  /*14700*/  IADD3.X R13, RZ, R6, RZ, P0, !PT ;  /* 0x00000006ff0d7210 */ /* 0x001fe400007fe4ff */
[----:B------:R-:W-:Y:S01]  /*14710*/  ISETP.LT.OR P0, PT, R31, 0x51, P2 ;  /* 0x000000511f00780c */ /* 0x000fe20001701670 */
[----:B------:R-:W0:-:S12]  /*14720*/  SHFL.IDX PT, R6, R2, 0x6, 0x181f ;  /* 0x00d81f0002067f89 */ /* 0x000e1800000e0000 */
[----:B------:R3:W-:Y:S01]  /*14730*/  LDGSTS.E.BYPASS.LTC128B.128 [R7+0x2c00], desc[UR48][R12.64], !P0 ;  /* 0x02c000000c077fae */ /* 0x0007e2000c101d70 */
[----:B------:R-:W-:-:S13]  /*14740*/  ISETP.LT.OR P0, PT, R31, 0x51, P1 ;  /* 0x000000511f00780c */ /* 0x000fda0000f01670 */
[----:B------:R3:W-:Y:S01]  /*14750*/  LDGSTS.E.BYPASS.LTC128B.128 [R7+0x6c00], desc[UR48][R12.64+0x80], !P0 ;  /* 0x06c000800c077fae */ /* 0x0007e2000c101d70 */
[----:B-1----:R-:W-:-:S03]  /*14760*/  IADD3 R4, P0, R14, R3, RZ ;  /* 0x000000030e047210 */ /* 0x002fc60007f1e0ff */
[----:B------:R3:W1:Y:S02]  /*14770*/  SHFL.IDX PT, R14, R16, 0x7, 0x181f ;  /* 0x00f81f00100e7f89 */ /* 0x00066400000e0000 */
[----:B0-----:R-:W-:Y:S01]  /*14780*/  IMAD.X R5, RZ, RZ, R6, P0 ;  /* 0x000000ffff057224 */ /* 0x001fe200000e0606 */
[----:B------:R-:W-:Y:S01]  /*14790*/  ISETP.LT.OR P0, PT, R31, 0x61, P2 ;  /* 0x000000611f00780c */ /* 0x000fe20001701670 */
[----:B------:R3:W4:-:S12]  /*147a0*/  SHFL.IDX PT, R6, R2, 0x7, 0x181f ;  /* 0x00f81f0002067f89 */ /* 0x00071800000e0000 */
[----:B------:R3:W-:Y:S01]  /*147b0*/  LDGSTS.E.BYPASS.LTC128B.128 [R7+0x3400], desc[UR48][R4.64], !P0 ;  /* 0x0340000004077fae */ /* 0x0007e2000c101d70 */
[----:B------:R-:W-:-:S13]  /*147c0*/  ISETP.LT.OR P0, PT, R31, 0x61, P1 ;  /* 0x000000611f00780c */ /* 0x000fda0000f01670 */
[----:B-1--4-:R3:W-:Y:S02]  /*147d0*/  LDGSTS.E.BYPASS.LTC128B.128 [R7+0x7400], desc[UR48][R4.64+0x80], !P0 ;  /* 0x0740008004077fae */ /* 0x0127e4000c101d70 */
.L_x_7752:
[----:B---3--:R-:W-:Y:S01]  /*147e0*/  IADD3 R2, P0, R14, R3, RZ ;  /* 0x000000030e027210 */ /* 0x008fe20007f1e0ff */
        /* <DEDUP_REMOVED lines=9> */
[C---:B------:R-:W-:Y:S02]  /*14880*/  IMAD.WIDE.U32 R4, R32.reuse, UR4, R4 ;  /* 0x0000000420047c25 */ /* 0x040fe4000f8e0004 */
[----:B------:R-:W-:Y:S01]  /*14890*/  @!PT LDS RZ, [RZ] ;  /* 0x00000000fffff984 */ /* 0x000fe20000000800 */
[----:B------:R-:W-:Y:S01]  /*148a0*/  @!PT LDS RZ, [RZ] ;  /* 0x00000000fffff984 */ /* 0x000fe20000000800 */
[----:B------:R-:W-:Y:S01]  /*148b0*/  @!PT LDS RZ, [RZ] ;  /* 0x00000000fffff984 */ /* 0x000fe20000000800 */
[----:B------:R0:W-:Y:S01]  /*148c0*/  LDGSTS.E.BYPASS.LTC128B.128 [R7+0x3c00], desc[UR48][R2.64], !P0 ;  /* 0x03c0000002077fae */ /* 0x0001e2000c101d70 */
[----:B------:R-:W-:Y:S01]  /*148d0*/  ISETP.LT.OR P0, PT, R31, 0x71, P1 ;  /* 0x000000711f00780c */ /* 0x000fe20000f01670 */
[----:B------:R-:W-:-:S04]  /*148e0*/  IMAD R33, R32, UR5, R33 ;  /* 0x0000000520217c24 */ /* 0x000fc8000f8e0221 */
[----:B------:R-:W-:-:S08]  /*148f0*/  IMAD.IADD R33, R5, 0x1, R33 ;  /* 0x0000000105217824 */ /* 0x000fd000078e0221 */
[----:B------:R0:W-:Y:S01]  /*14900*/  LDGSTS.E.BYPASS.LTC128B.128 [R7+0x7c00], desc[UR48][R2.64+0x80], !P0 ;  /* 0x07c0008002077fae */ /* 0x0001e2000c101d70 */
[----:B------:R-:W-:Y:S01]  /*14910*/  PLOP3.LUT P0, PT, PT, PT, PT, 0x80, 0x0 ;  /* 0x000000000000781c */ /* 0x000fe20003f0f070 */
[----:B------:R-:W-:-:S12]  /*14920*/  NOP ;  /* 0x0000000000007918 */ /* 0x000fd80000000000 */
.L_x_7656:
        /* <DEDUP_REMOVED lines=10> */
.L_x_7657:
        /* <DEDUP_REMOVED lines=18> */
[----:B-1----:R-:W-:Y:S05]  /*14af0*/  @P0 BRA `(.L_x_7658) ;  /* 0xfffffff000240947 */ /* 0x002fea000383ffff */
[----:B------:R-:W-:Y:S05]  /*14b00*/  BSYNC B0 ;  /* 0x0000000000007941 */ /* 0x000fea0003800000 */
.L_x_7645:
[----:B------:R-:W-:-:S13]  /*14b10*/  ISETP.NE.AND P0, PT, R18, 0x3, PT ;  /* 0x000000031200780c */ /* 0x000fda0003f05270 */
[----:B------:R-:W-:Y:S05]  /*14b20*/  @!P0 BRA `(.L_x_7659) ;  /* 0x0000000000048947 */ /* 0x000fea0003800000 */
[----:B------:R-:W-:Y:S01]  /*14b30*/  BPT.TRAP 0x1 ;  /* 0x000000040000795c */ /* 0x000fe20000300000 */
.L_x_7659:
[----:B0-----:R-:W-:Y:S01]  /*14b40*/  LEA R0, R10, UR46, 0x3 ;  /* 0x0000002e0a007c11 */ /* 0x001fe2000f8e18ff */
[----:B------:R-:W-:Y:S01]  /*14b50*/  IMAD.MOV.U32 R3, RZ, RZ, -0x80 ;  /* 0xffffff80ff037424 */ /* 0x000fe200078e00ff */
[----:B------:R-:W-:Y:S01]  /*14b60*/  SHF.L.U32 R5, R8, 0x1f, RZ ;  /* 0x0000001f08057819 */ /* 0x000fe200000006ff */
[----:B------:R-:W-:Y:S01]  /*14b70*/  BSSY B0, `(.L_x_7660) ;  /* 0x0000006000007945 */ /* 0x000fe20003800000 */
[----:B------:R-:W-:Y:S02]  /*14b80*/  IMAD R6, R10, 0x4000, R19 ;  /* 0x000040000a067824 */ /* 0x000fe400078e0213 */
[----:B------:R-:W0:Y:S01]  /*14b90*/  SYNCS.PHASECHK.TRANS64.TRYWAIT P0, [R0+URZ+0x28860], R5 ;  /* 0x02886005000075a7 */ /* 0x000e22000800017f */
[----:B------:R-:W-:-:S04]  /*14ba0*/  IMAD R3, R22, R3, UR50 ;  /* 0x0000003216037e24 */ /* 0x000fc8000f8e0203 */
[----:B------:R-:W-:Y:S01]  /*14bb0*/  IMAD.IADD R28, R3, 0x1, -R28 ;  /* 0x00000001031c7824 */ /* 0x000fe200078e0a1c */
[----:B0-----:R-:W-:Y:S06]  /*14bc0*/  @!P0 BRA `(.L_x_7661) ;  /* 0x0000003400988947 */ /* 0x001fec0003800000 */
.L_x_7753:
[----:B------:R-:W-:Y:S05]  /*14bd0*/  BSYNC B0 ;  /* 0x0000000000007941 */ /* 0x000fea0003800000 */
.L_x_7660:
[----:B------:R-:W-:-:S03]  /*14be0*/  UMOV UR4, 0xffffffff ;  /* 0xffffffff00047882 */ /* 0x000fc60000000000 */
[----:B------:R-:W-:Y:S05]  /*14bf0*/  BRA.DIV UR4, `(.L_x_7662) ;  /* 0x0000003604a07947 */ /* 0x000fea000b800000 */
[----:B0-----:R-:W0:Y:S01]  /*14c00*/  SHFL.IDX PT, R5, R2, RZ, 0x181f ;  /* 0x00181fff02057589 */ /* 0x001e2200000e0000 */
[----:B------:R-:W-:Y:S01]  /*14c10*/  ULDC UR4, c[0x0][0x2f4] ;  /* 0x0000bd0000047ab9 */ /* 0x000fe20000000800 */
[----:B------:R-:W-:Y:S02]  /*14c20*/  LEA R3, R6, UR46, 0x1 ;  /* 0x0000002e06037c11 */ /* 0x000fe4000f8e08ff */
[----:B------:R-:W1:Y:S01]  /*14c30*/  SHFL.IDX PT, R4, R16, RZ, 0x181f ;  /* 0x00181fff10047589 */ /* 0x000e6200000e0000 */
[----:B------:R-:W-:Y:S02]  /*14c40*/  ISETP.GE.AND P1, PT, R26, UR4, PT ;  /* 0x000000041a007c0c */ /* 0x000fe4000bf26270 */
[----:B------:R-:W-:Y:S01]  /*14c50*/  ISETP.GE.AND P0, PT, R25, UR4, PT ;  /* 0x0000000419007c0c */ /* 0x000fe2000bf06270 */
[----:B------:R-:W-:Y:S01]  /*14c60*/  SHFL.IDX PT, R19, R2, 0x1, 0x181f ;  /* 0x00381f0002137f89 */ /* 0x000fe200000e0000 */
[C---:B------:R-:W-:Y:S02]  /*14c70*/  ISETP.LT.OR P4, PT, R28.reuse, 0x1, P1 ;  /* 0x000000011c00780c */ /* 0x040fe40000f81670 */
[C---:B------:R-:W-:Y:S01]  /*14c80*/  ISETP.LT.OR P5, PT, R28.reuse, 0x1, P0 ;  /* 0x000000011c00780c */ /* 0x040fe200007a1670 */
[----:B------:R-:W3:Y:S01]  /*14c90*/  SHFL.IDX PT, R14, R16, 0x1, 0x181f ;  /* 0x00381f00100e7f89 */ /* 0x000ee200000e0000 */
[----:B------:R-:W-:-:S02]  /*14ca0*/  ISETP.LT.OR P2, PT, R28, 0x11, P1 ;  /* 0x000000111c00780c */ /* 0x000fc40000f41670 */
[----:B------:R-:W-:Y:S01]  /*14cb0*/  ISETP.LT.OR P3, PT, R28, 0x11, P0 ;  /* 0x000000111c00780c */ /* 0x000fe20000761670 */
[----:B------:R-:W-:Y:S04]  /*14cc0*/  SHFL.IDX PT, R23, R2, 0x2, 0x181f ;  /* 0x00581f0002177f89 */ /* 0x000fe800000e0000 */
[----:B------:R-:W4:Y:S01]  /*14cd0*/  SHFL.IDX PT, R22, R16, 0x2, 0x181f ;  /* 0x00581f0010167f89 */ /* 0x000f2200000e0000 */
[----:B0-----:R-:W-:-:S03]  /*14ce0*/  IMAD.MOV.U32 R7, RZ, RZ, R5 ;  /* 0x000000ffff077224 */ /* 0x001fc600078e0005 */
[----:B------:R-:W0:Y:S01]  /*14cf0*/  SHFL.IDX PT, R24, R16, 0x4, 0x181f ;  /* 0x00981f0010187f89 */ /* 0x000e2200000e0000 */
[----:B-1----:R-:W-:-:S03]  /*14d00*/  IMAD.MOV.U32 R6, RZ, RZ, R4 ;  /* 0x000000ffff067224 */ /* 0x002fc600078e0004 */
[----:B------:R-:W1:Y:S01]  /*14d10*/  SHFL.IDX PT, R9, R2, 0x4, 0x181f ;  /* 0x00981f0002097f89 */ /* 0x000e6200000e0000 */
[----:B------:R-:W-:-:S03]  /*14d20*/  IMAD.WIDE.U32 R6, R26, 0x2, R6 ;  /* 0x000000021a067825 */ /* 0x000fc600078e0006 */
[----:B------:R-:W-:Y:S01]  /*14d30*/  SHFL.IDX PT, R21, R2, 0x3, 0x181f ;  /* 0x00781f0002157f89 */ /* 0x000fe200000e0000 */
[----:B---3--:R-:W-:-:S03]  /*14d40*/  IMAD.MOV.U32 R4, RZ, RZ, R14 ;  /* 0x000000ffff047224 */ /* 0x008fc600078e000e */
[----:B------:R-:W3:Y:S01]  /*14d50*/  SHFL.IDX PT, R20, R16, 0x3, 0x181f ;  /* 0x00781f0010147f89 */ /* 0x000ee200000e0000 */
[----:B------:R-:W-:-:S03]  /*14d60*/  IMAD.MOV.U32 R5, RZ, RZ, R19 ;  /* 0x000000ffff057224 */ /* 0x000fc600078e0013 */
[----:B------:R-:W-:Y:S01]  /*14d70*/  LDGSTS.E.BYPASS.LTC128B.128 [R3+0x400], desc[UR48][R6.64], !P4 ;  /* 0x0040000006037fae */ /* 0x000fe2000e101d70 */
[----:B------:R-:W-:Y:S01]  /*14d80*/  ISETP.LT.OR P4, PT, R28, 0x21, P1 ;  /* 0x000000211c00780c */ /* 0x000fe20000f81670 */
[----:B------:R-:W-:Y:S02]  /*14d90*/  IMAD.WIDE.U32 R4, R26, 0x2, R4 ;  /* 0x000000021a047825 */ /* 0x000fe400078e0004 */
[----:B------:R5:W-:Y:S01]  /*14da0*/  LDGSTS.E.BYPASS.LTC128B.128 [R3+0x4400], desc[UR48][R6.64+0x80], !P5 ;  /* 0x0440008006037fae */ /* 0x000be2000e901d70 */
[----:B------:R-:W-:Y:S01]  /*14db0*/  ISETP.LT.OR P5, PT, R28, 0x21, P0 ;  /* 0x000000211c00780c */ /* 0x000fe200007a1670 */
[----:B----4-:R-:W-:Y:S02]  /*14dc0*/  IMAD.WIDE.U32 R22, R26, 0x2, R22 ;  /* 0x000000021a167825 */ /* 0x010fe400078e0016 */
[----:B------:R-:W5:Y:S01]  /*14dd0*/  SHFL.IDX PT, R19, R2, 0x5, 0x181f ;  /* 0x00b81f0002137f89 */ /* 0x000f6200000e0000 */
[----:B0-----:R-:W-:-:S03]  /*14de0*/  MOV R12, R24 ;  /* 0x00000018000c7202 */ /* 0x001fc60000000f00 */
[----:B------:R-:W0:Y:S01]  /*14df0*/  SHFL.IDX PT, R14, R16, 0x5, 0x181f ;  /* 0x00b81f00100e7f89 */ /* 0x000e2200000e0000 */
[----:B-1----:R-:W-:Y:S02]  /*14e00*/  IMAD.MOV.U32 R13, RZ, RZ, R9 ;  /* 0x000000ffff0d7224 */ /* 0x002fe400078e0009 */
[----:B------:R-:W-:Y:S01]  /*14e10*/  IMAD.MOV.U32 R9, RZ, RZ, RZ ;  /* 0x000000ffff097224 */ /* 0x000fe200078e00ff */
[----:B------:R-:W1:Y:S01]  /*14e20*/  SHFL.IDX PT, R25, R2, 0x6, 0x181f ;  /* 0x00d81f0002197f89 */ /* 0x000e6200000e0000 */
[----:B------:R-:W-:-:S03]  /*14e30*/  IMAD.WIDE.U32 R12, R26, 0x2, R12 ;  /* 0x000000021a0c7825 */ /* 0x000fc600078e000c */
[----:B------:R-:W4:Y:S01]  /*14e40*/  SHFL.IDX PT, R30, R16, 0x6, 0x181f ;  /* 0x00d81f00101e7f89 */ /* 0x000f2200000e0000 */
[----:B---3--:R-:W-:-:S03]  /*14e50*/  IMAD.WIDE.U32 R20, R26, 0x2, R20 ;  /* 0x000000021a147825 */ /* 0x008fc600078e0014 */
[----:B------:R-:W-:Y:S01]  /*14e60*/  LDGSTS.E.BYPASS.LTC128B.128 [R3+0xc00], desc[UR48][R4.64], !P2 ;  /* 0x00c0000004037fae */ /* 0x000fe2000d101d70 */
[----:B------:R-:W-:-:S03]  /*14e70*/  ISETP.LT.OR P2, PT, R28, 0x31, P1 ;  /* 0x000000311c00780c */ /* 0x000fc60000f41670 */
[----:B------:R1:W-:Y:S01]  /*14e80*/  LDGSTS.E.BYPASS.LTC128B.128 [R3+0x4c00], desc[UR48][R4.64+0x80], !P3 ;  /* 0x04c0008004037fae */ /* 0x0003e2000d901d70 */
[----:B------:R-:W-:-:S03]  /*14e90*/  ISETP.LT.OR P3, PT, R28, 0x31, P0 ;  /* 0x000000311c00780c */ /* 0x000fc60000761670 */
[----:B------:R3:W-:Y:S01]  /*14ea0*/  LDGSTS.E.BYPASS.LTC128B.128 [R3+0x1400], desc[UR48][R22.64], !P4 ;  /* 0x0140000016037fae */ /* 0x0007e2000e101d70 */
[C---:B------:R-:W-:Y:S01]  /*14eb0*/  ISETP.LT.OR P4, PT, R28.reuse, 0x41, P1 ;  /* 0x000000411c00780c */ /* 0x040fe20000f81670 */
[----:B-----5:R-:W-:Y:S02]  /*14ec0*/  IMAD.MOV.U32 R7, RZ, RZ, R19 ;  /* 0x000000ffff077224 */ /* 0x020fe400078e0013 */
[----:B------:R3:W-:Y:S01]  /*14ed0*/  LDGSTS.E.BYPASS.LTC128B.128 [R3+0x5400], desc[UR48][R22.64+0x80], !P5 ;  /* 0x0540008016037fae */ /* 0x0007e2000e901d70 */
[C---:B------:R-:W-:Y:S01]  /*14ee0*/  ISETP.LT.OR P5, PT, R28.reuse, 0x41, P0 ;  /* 0x000000411c00780c */ /* 0x040fe200007a1670 */
[----:B0-----:R-:W-:Y:S02]  /*14ef0*/  IMAD.MOV.U32 R6, RZ, RZ, R14 ;  /* 0x000000ffff067224 */ /* 0x001fe400078e000e */
[----:B------:R3:W-:Y:S01]  /*14f00*/  LDGSTS.E.BYPASS.LTC128B.128 [R3+0x1c00], desc[UR48][R20.64], !P2 ;  /* 0x01c0000014037fae */ /* 0x0007e2000d101d70 */
[----:B------:R-:W-:Y:S01]  /*14f10*/  ISETP.LT.OR P2, PT, R28, 0x51, P1 ;  /* 0x000000511c00780c */ /* 0x000fe20000f41670 */
[----:B-1----:R-:W-:-:S02]  /*14f20*/  IMAD.MOV.U32 R5, RZ, RZ, R25 ;  /* 0x000000ffff057224 */ /* 0x002fc400078e0019 */
[----:B------:R3:W-:Y:S01]  /*14f30*/  LDGSTS.E.BYPASS.LTC128B.128 [R3+0x5c00], desc[UR48][R20.64+0x80], !P3 ;  /* 0x05c0008014037fae */ /* 0x0007e2000d901d70 */
[C---:B------:R-:W-:Y:S01]  /*14f40*/  ISETP.LT.OR P3, PT, R28.reuse, 0x51, P0 ;  /* 0x000000511c00780c */ /* 0x040fe20000761670 */
[----:B----4-:R-:W-:Y:S02]  /*14f50*/  IMAD.MOV.U32 R4, RZ, RZ, R30 ;  /* 0x000000ffff047224 */ /* 0x010fe400078e001e */
[----:B------:R3:W-:Y:S01]  /*14f60*/  LDGSTS.E.BYPASS.LTC128B.128 [R3+0x2400], desc[UR48][R12.64], !P4 ;  /* 0x024000000c037fae */ /* 0x0007e2000e101d70 */
[----:B------:R-:W-:Y:S01]  /*14f70*/  ISETP.LT.OR P4, PT, R28, 0x61, P1 ;  /* 0x000000611c00780c */ /* 0x000fe20000f81670 */
[----:B------:R-:W-:Y:S02]  /*14f80*/  IMAD.WIDE.U32 R6, R26, 0x2, R6 ;  /* 0x000000021a067825 */ /* 0x000fe400078e0006 */
[----:B------:R3:W-:Y:S01]  /*14f90*/  LDGSTS.E.BYPASS.LTC128B.128 [R3+0x6400], desc[UR48][R12.64+0x80], !P5 ;  /* 0x064000800c037fae */ /* 0x0007e2000e901d70 */
[----:B------:R-:W-:Y:S01]  /*14fa0*/  ISETP.LT.OR P5, PT, R28, 0x61, P0 ;  /* 0x000000611c00780c */ /* 0x000fe200007a1670 */
[----:B------:R-:W-:-:S02]  /*14fb0*/  IMAD.WIDE.U32 R4, R26, 0x2, R4 ;  /* 0x000000021a047825 */ /* 0x000fc400078e0004 */
[----:B------:R3:W-:Y:S04]  /*14fc0*/  LDGSTS.E.BYPASS.LTC128B.128 [R3+0x2c00], desc[UR48][R6.64], !P2 ;  /* 0x02c0000006037fae */ /* 0x0007e8000d101d70 */
[----:B------:R3:W-:Y:S04]  /*14fd0*/  LDGSTS.E.BYPASS.LTC128B.128 [R3+0x6c00], desc[UR48][R6.64+0x80], !P3 ;  /* 0x06c0008006037fae */ /* 0x0007e8000d901d70 */
[----:B------:R3:W-:Y:S04]  /*14fe0*/  LDGSTS.E.BYPASS.LTC128B.128 [R3+0x3400], desc[UR48][R4.64], !P4 ;  /* 0x0340000004037fae */ /* 0x0007e8000e101d70 */
[----:B------:R-:W0:Y:S04]  /*14ff0*/  SHFL.IDX PT, R2, R2, 0x7, 0x181f ;  /* 0x00f81f0002027f89 */ /* 0x000e2800000e0000 */
[----:B------:R3:W1:Y:S04]  /*15000*/  SHFL.IDX PT, R14, R16, 0x7, 0x181f ;  /* 0x00f81f00100e7f89 */ /* 0x00066800000e0000 */
[----:B------:R3:W-:Y:S02]  /*15010*/  LDGSTS.E.BYPASS.LTC128B.128 [R3+0x7400], desc[UR48][R4.64+0x80], !P5 ;  /* 0x0740008004037fae */ /* 0x0007e4000e901d70 */
.L_x_7771:
[C---:B------:R-:W-:Y:S01]  /*15020*/  ISETP.LT.OR P1, PT, R28.reuse, 0x71, P1 ;  /* 0x000000711c00780c */ /* 0x040fe20000f21670 */
[----:B-1-3--:R-:W-:Y:S01]  /*15030*/  IMAD.MOV.U32 R4, RZ, RZ, R14 ;  /* 0x000000ffff047224 */ /* 0x00afe200078e000e */
[----:B------:R-:W-:Y:S01]  /*15040*/  ISETP.LT.OR P0, PT, R28, 0x71, P0 ;  /* 0x000000711c00780c */ /* 0x000fe20000701670 */
[----:B0-----:R-:W-:Y:S02]  /*15050*/  IMAD.MOV.U32 R5, RZ, RZ, R2 ;  /* 0x000000ffff057224 */ /* 0x001fe400078e0002 */
[----:B------:R-:W-:-:S08]  /*15060*/  IMAD.WIDE.U32 R4, R26, 0x2, R4 ;  /* 0x000000021a047825 */ /* 0x000fd000078e0004 */
[----:B------:R-:W-:Y:S01]  /*15070*/  @!PT LDS RZ, [RZ] ;  /* 0x00000000fffff984 */ /* 0x000fe20000000800 */
[----:B------:R-:W-:Y:S01]  /*15080*/  @!PT LDS RZ, [RZ] ;  /* 0x00000000fffff984 */ /* 0x000fe20000000800 */
[----:B------:R-:W-:Y:S01]  /*15090*/  @!PT LDS RZ, [RZ] ;  /* 0x00000000fffff984 */ /* 0x000fe20000000800 */
[----:B------:R0:W-:Y:S04]  /*150a0*/  LDGSTS.E.BYPASS.LTC128B.128 [R3+0x3c00], desc[UR48][R4.64], !P1 ;  /* 0x03c0000004037fae */ /* 0x0001e8000c901d70 */
[----:B------:R0:W-:Y:S01]  /*150b0*/  LDGSTS.E.BYPASS.LTC128B.128 [R3+0x7c00], desc[UR48][R4.64+0x80], !P0 ;  /* 0x07c0008004037fae */ /* 0x0001e2000c101d70 */
[----:B------:R-:W-:Y:S01]  /*150c0*/  PLOP3.LUT P0, PT, PT, PT, PT, 0x80, 0x0 ;  /* 0x000000000000781c */ /* 0x000fe20003f0f070 */
[----:B------:R-:W-:-:S12]  /*150d0*/  NOP ;  /* 0x0000000000007918 */ /* 0x000fd80000000000 */
.L_x_7663:
        /* <DEDUP_REMOVED lines=10> */
.L_x_7664:
[----:B------:R1:W-:Y:S02]  /*15180*/  SYNCS.ARRIVE.TRANS64.A1T0 RZ, [R0+URZ+0x28850], RZ ;  /* 0x028850ff00ff79a7 */ /* 0x0003e4000810003f */
[----:B-1----:R-:W-:-:S05]  /*15190*/  VIADD R0, R10, 0x1 ;  /* 0x000000010a007836 */ /* 0x002fca0000000000 */
[----:B------:R-:W-:-:S04]  /*151a0*/  ISETP.NE.AND P0, PT, R0, 0x2, PT ;  /* 0x000000020000780c */ /* 0x000fc80003f05270 */
[----:B0-----:R-:W-:Y:S02]  /*151b0*/  SEL R3, RZ, 0x1, P0 ;  /* 0x00000001ff037807 */ /* 0x001fe40000000000 */
[----:B------:R-:W-:Y:S02]  /*151c0*/  SEL R0, R0, RZ, P0 ;  /* 0x000000ff00007207 */ /* 0x000fe40000000000 */
[----:B------:R-:W-:-:S07]  /*151d0*/  LOP3.LUT R8, R8, R3, RZ, 0x3c, !PT ;  /* 0x0000000308087212 */ /* 0x000fce00078e3cff */
.L_x_7624:
[----:B------:R-:W0:Y:S01]  /*151e0*/  S2R R3, SR_CgaCtaId ;  /* 0x0000000000037919 */ /* 0x000e220000008800 */
[----:B------:R-:W-:Y:S02]  /*151f0*/  MOV R2, 0x400 ;  /* 0x0000040000027802 */ /* 0x000fe40000000f00 */
[----:B------:R-:W-:Y:S02]  /*15200*/  SHF.L.U32 R9, R9, 0x1f, RZ ;  /* 0x0000001f09097819 */ /* 0x000fe400000006ff */
[----:B0-----:R-:W-:-:S04]  /*15210*/  LEA R7, R3, R2, 0x18 ;  /* 0x0000000203077211 */ /* 0x001fc800078ec0ff */
[----:B------:R-:W0:Y:S02]  /*15220*/  SYNCS.PHASECHK.TRANS64.TRYWAIT P0, [R7+URZ+0x28820], R9 ;  /* 0x02882009070075a7 */ /* 0x000e24000800017f */
[----:B0-----:R-:W-:Y:S05]  /*15230*/  @!P0 BRA `(.L_x_7665) ;  /* 0x0000003800a88947 */ /* 0x001fea0003800000 */
.L_x_7772:
[----:B------:R-:W-:-:S03]  /*15240*/  UMOV UR4, 0xffffffff ;  /* 0xffffffff00047882 */ /* 0x000fc60000000000 */
[----:B------:R-:W-:Y:S05]  /*15250*/  BRA.DIV UR4, `(.L_x_7666) ;  /* 0x0000003a04b47947 */ /* 0x000fea000b800000 */
[----:B------:R1:W3:Y:S02]  /*15260*/  SHFL.IDX PT, R14, R17, RZ, 0x1f ;  /* 0x00001fff110e7589 */ /* 0x0002e400000e0000 */
.L_x_7775:
[----:B---3--:R-:W-:-:S13]  /*15270*/  ISETP.NE.AND P0, PT, R14, RZ, PT ;  /* 0x000000ff0e00720c */ /* 0x008fda0003f05270 */
[----:B------:R-:W-:Y:S05]  /*15280*/  @P0 BRA `(.L_x_7532) ;  /* 0x0000000000880947 */ /* 0x000fea0003800000 */
[----:B------:R-:W-:-:S03]  /*15290*/  UMOV UR4, 0xffffffff ;  /* 0xffffffff00047882 */ /* 0x000fc60000000000 */
[----:B------:R-:W-:Y:S05]  /*152a0*/  BRA.DIV UR4, `(.L_x_7667) ;  /* 0x0000003a04c87947 */ /* 0x000fea000b800000 */
[----:B------:R-:W-:-:S13]  /*152b0*/  ELECT P6, URZ, PT ;  /* 0x00000000003f782f */ /* 0x000fda00038c0000 */
.L_x_7778:
[----:B------:R-:W-:Y:S05]  /*152c0*/  @!P6 BRA `(.L_x_7532) ;  /* 0x000000000078e947 */ /* 0x000fea0003800000 */
[----:B------:R-:W-:-:S06]  /*152d0*/  ULOP3.LUT UR4, UR36, 0x2, URZ, 0xfc, !UPT ;  /* 0x0000000224047892 */ /* 0x000fcc000f8efc3f */
[----:B------:R-:W-:-:S04]  /*152e0*/  MOV R2, UR4 ;  /* 0x0000000400027c02 */ /* 0x000fc80008000f00 */
[----:B------:R-:W-:-:S13]  /*152f0*/  ISETP.NE.AND P0, PT, R2, 0x3, PT ;  /* 0x000000030200780c */ /* 0x000fda0003f05270 */
[----:B------:R-:W-:Y:S05]  /*15300*/  @!P0 BRA `(.L_x_7668) ;  /* 0x0000000000048947 */ /* 0x000fea0003800000 */
[----:B------:R-:W-:Y:S01]  /*15310*/  BPT.TRAP 0x1 ;  /* 0x000000040000795c */ /* 0x000fe20000300000 */
.L_x_7668:
[----:B------:R-:W-:Y:S01]  /*15320*/  IMAD R5, R0, 0x8, R7 ;  /* 0x0000000800057824 */ /* 0x000fe200078e0207 */
[----:B------:R-:W-:Y:S01]  /*15330*/  SHF.L.U32 R2, R8, 0x1f, RZ ;  /* 0x0000001f08027819 */ /* 0x000fe200000006ff */
[----:B------:R-:W-:-:S03]  /*15340*/  VIADD R0, R0, 0x1 ;  /* 0x0000000100007836 */ /* 0x000fc60000000000 */
[----:B------:R-:W3:Y:S02]  /*15350*/  SYNCS.PHASECHK.TRANS64.TRYWAIT P1, [R5+URZ+0x28840], R2 ;  /* 0x02884002050075a7 */ /* 0x000ee4000802017f */
[----:B------:R-:W-:-:S04]  /*15360*/  ISETP.NE.AND P2, PT, R0, 0x2, PT ;  /* 0x000000020000780c */ /* 0x000fc80003f45270 */
[----:B------:R-:W-:Y:S01]  /*15370*/  SEL R3, RZ, 0x1, P2 ;  /* 0x00000001ff037807 */ /* 0x000fe20001000000 */
[----:B---3--:R-:W-:Y:S08]  /*15380*/  @!P1 BRA `(.L_x_7669) ;  /* 0x0000003800b09947 */ /* 0x008ff00003800000 */
.L_x_7779:
[----:B------:R-:W-:Y:S02]  /*15390*/  SEL R0, R0, RZ, P2 ;  /* 0x000000ff00007207 */ /* 0x000fe40001000000 */
[----:B------:R-:W-:Y:S01]  /*153a0*/  LOP3.LUT R3, R8, R3, RZ, 0x3c, !PT ;  /* 0x0000000308037212 */ /* 0x000fe200078e3cff */
[----:B------:R-:W-:Y:S06]  /*153b0*/  @!P0 BRA `(.L_x_7670) ;  /* 0x0000000000048947 */ /* 0x000fec0003800000 */
[----:B------:R-:W-:Y:S01]  /*153c0*/  BPT.TRAP 0x1 ;  /* 0x000000040000795c */ /* 0x000fe20000300000 */
.L_x_7670:
[----:B0-----:R-:W-:Y:S01]  /*153d0*/  IMAD R7, R0, 0x8, R7 ;  /* 0x0000000800077824 */ /* 0x001fe200078e0207 */
[----:B------:R-:W-:-:S04]  /*153e0*/  SHF.L.U32 R0, R3, 0x1f, RZ ;  /* 0x0000001f03007819 */ /* 0x000fc800000006ff */
[----:B------:R-:W0:Y:S02]  /*153f0*/  SYNCS.PHASECHK.TRANS64.TRYWAIT P1, [R7+URZ+0x28840], R0 ;  /* 0x02884000070075a7 */ /* 0x000e24000802017f */
[----:B0-----:R-:W-:Y:S05]  /*15400*/  @!P1 BRA `(.L_x_7671) ;  /* 0x0000003800a49947 */ /* 0x001fea0003800000 */
.L_x_7780:
[----:B------:R-:W-:Y:S05]  /*15410*/  @!P0 BRA `(.L_x_7672) ;  /* 0x0000000000048947 */ /* 0x000fea0003800000 */
[----:B------:R-:W-:Y:S01]  /*15420*/  BPT.TRAP 0x1 ;  /* 0x000000040000795c */ /* 0x000fe20000300000 */
.L_x_7672:
[----:B------:R-:W4:Y:S02]  /*15430*/  SYNCS.PHASECHK.TRANS64.TRYWAIT P1, [R5+URZ+0x28860], R2 ;  /* 0x02886002050075a7 */ /* 0x000f24000802017f */
[----:B----4-:R-:W-:Y:S05]  /*15440*/  @!P1 BRA `(.L_x_7673) ;  /* 0x0000003800a89947 */ /* 0x010fea0003800000 */
.L_x_7781:
[----:B------:R-:W-:Y:S05]  /*15450*/  @!P0 BRA `(.L_x_7674) ;  /* 0x0000000000048947 */ /* 0x000fea0003800000 */
[----:B------:R-:W-:Y:S01]  /*15460*/  BPT.TRAP 0x1 ;  /* 0x000000040000795c */ /* 0x000fe20000300000 */
.L_x_7674:
[----:B------:R0:W0:Y:S02]  /*15470*/  SYNCS.PHASECHK.TRANS64.TRYWAIT P0, [R7+URZ+0x28860], R0 ;  /* 0x02886000070075a7 */ /* 0x000024000800017f */
[----:B0-----:R-:W-:Y:S05]  /*15480*/  @!P0 NANOSLEEP.SYNCS 0x989680 ;  /* 0x009896800000895d */ /* 0x001fea0003900000 */
[----:B------:R-:W0:Y:S02]  /*15490*/  @!P0 SYNCS.PHASECHK.TRANS64 P0, [R7+URZ+0x28860], R0 ;  /* 0x02886000070085a7 */ /* 0x000e24000800007f */
[----:B0-----:R-:W-:Y:S05]  /*154a0*/  @!P0 BRA `(.L_x_7674) ;  /* 0xfffffffc00f08947 */ /* 0x001fea000383ffff */
.L_x_7532:
[----:B------:R-:W-:Y:S05]  /*154b0*/  BSYNC B6 ;  /* 0x0000000000067941 */ /* 0x000fea0003800000 */
.L_x_7529:
[----:B------:R-:W-:Y:S05]  /*154c0*/  EXIT ;  /* 0x000000000000794d */ /* 0x000fea0003800000 */
.L_x_7542:
[----:B0-----:R-:W-:-:S04]  /*154d0*/  IMAD.U32 R3, RZ, RZ, UR40 ;  /* 0x00000028ff037e24 */ /* 0x001fc8000f8e00ff */
[----:B------:R0:W1:Y:S03]  /*154e0*/  SYNCS.PHASECHK.TRANS64.TRYWAIT P0, [R3+URZ+0x28800], R0 ;  /* 0x02880000030075a7 */ /* 0x000066000800017f */
[----:B-1----:R-:W-:Y:S05]  /*154f0*/  @!P0 NANOSLEEP.SYNCS 0x989680 ;  /* 0x009896800000895d */ /* 0x002fea0003900000 */
[----:B------:R-:W1:Y:S02]  /*15500*/  @!P0 SYNCS.PHASECHK.TRANS64 P0, [R3+URZ+0x28800], R0 ;  /* 0x02880000030085a7 */ /* 0x000e64000800007f */
[----:B-1----:R-:W-:Y:S05]  /*15510*/  @!P0 BRA `(.L_x_7542) ;  /* 0xfffffffc00ec8947 */ /* 0x002fea000383ffff */
[----:B------:R-:W-:Y:S05]  /*15520*/  BRA `(.L_x_7675) ;  /* 0xfffffec000787947 */ /* 0x000fea000383ffff */
.L_x_7546:
[----:B-1----:R-:W-:-:S04]  /*15530*/  IMAD.U32 R3, RZ, RZ, UR40 ;  /* 0x00000028ff037e24 */ /* 0x002fc8000f8e00ff */
[----:B------:R1:W2:Y:S03]  /*15540*/  SYNCS.PHASECHK.TRANS64.TRYWAIT P1, [R3+URZ+0x28830], R0 ;  /* 0x02883000030075a7 */ /* 0x0002a6000802017f */
[----:B--2---:R-:W-:Y:S05]  /*15550*/  @!P1 NANOSLEEP.SYNCS 0x989680 ;  /* 0x009896800000995d */ /* 0x004fea0003900000 */
[----:B------:R-:W2:Y:S02]  /*15560*/  @!P1 SYNCS.PHASECHK.TRANS64 P1, [R3+URZ+0x28830], R0 ;  /* 0x02883000030095a7 */ /* 0x000ea4000802007f */
[----:B--2---:R-:W-:Y:S05]  /*15570*/  @!P1 BRA `(.L_x_7546) ;  /* 0xfffffffc00ec9947 */ /* 0x004fea000383ffff */
[----:B------:R-:W-:Y:S05]  /*15580*/  BRA `(.L_x_7545) ;  /* 0xfffffec000947947 */ /* 0x000fea000383ffff */
.L_x_7563:
[----:B-1----:R-:W-:-:S04]  /*15590*/  IMAD.U32 R9, RZ, RZ, UR6 ;  /* 0x00000006ff097e24 */ /* 0x002fc8000f8e00ff */
[----:B------:R1:W2:Y:S03]  /*155a0*/  SYNCS.PHASECHK.TRANS64.TRYWAIT P1, [R9+URZ+0x28830], R8 ;  /* 0x02883008090075a7 */ /* 0x0002a6000802017f */
[----:B--2---:R-:W-:Y:S05]  /*155b0*/  @!P1 NANOSLEEP.SYNCS 0x989680 ;  /* 0x009896800000995d */ /* 0x004fea0003900000 */
[----:B------:R-:W2:Y:S02]  /*155c0*/  @!P1 SYNCS.PHASECHK.TRANS64 P1, [R9+URZ+0x28830], R8 ;  /* 0x02883008090095a7 */ /* 0x000ea4000802007f */
[----:B--2---:R-:W-:Y:S05]  /*155d0*/  @!P1 BRA `(.L_x_7563) ;  /* 0xfffffffc00ec9947 */ /* 0x004fea000383ffff */
[----:B------:R-:W-:Y:S05]  /*155e0*/  BRA `(.L_x_7560) ;  /* 0xfffffefc00f87947 */ /* 0x000fea000383ffff */
.L_x_7567:
[----:B-1----:R-:W-:-:S04]  /*155f0*/  IMAD.U32 R9, RZ, RZ, UR6 ;  /* 0x00000006ff097e24 */ /* 0x002fc8000f8e00ff */
[----:B------:R1:W2:Y:S03]  /*15600*/  SYNCS.PHASECHK.TRANS64.TRYWAIT P1, [R9+URZ+0x28850], R8 ;  /* 0x02885008090075a7 */ /* 0x0002a6000802017f */
[----:B--2---:R-:W-:Y:S05]  /*15610*/  @!P1 NANOSLEEP.SYNCS 0x989680 ;  /* 0x009896800000995d */ /* 0x004fea0003900000 */
[----:B------:R-:W2:Y:S02]  /*15620*/  @!P1 SYNCS.PHASECHK.TRANS64 P1, [R9+URZ+0x28850], R8 ;  /* 0x02885008090095a7 */ /* 0x000ea4000802007f */
[----:B--2---:R-:W-:Y:S05]  /*15630*/  @!P1 BRA `(.L_x_7567) ;  /* 0xfffffffc00ec9947 */ /* 0x004fea000383ffff */
[----:B------:R-:W-:Y:S05]  /*15640*/  BRA `(.L_x_7564) ;  /* 0xffffff0000cc7947 */ /* 0x000fea000383ffff */
.L_x_7586:
[----:B-1----:R-:W-:-:S04]  /*15650*/  IMAD.U32 R10, RZ, RZ, UR6 ;  /* 0x00000006ff0a7e24 */ /* 0x002fc8000f8e00ff */
[----:B------:R1:W2:Y:S03]  /*15660*/  SYNCS.PHASECHK.TRANS64.TRYWAIT P1, [R10+URZ+0x28830], R9 ;  /* 0x028830090a0075a7 */ /* 0x0002a6000802017f */
[----:B--2---:R-:W-:Y:S05]  /*15670*/  @!P1 NANOSLEEP.SYNCS 0x989680 ;  /* 0x009896800000995d */ /* 0x004fea0003900000 */
[----:B------:R-:W2:Y:S02]  /*15680*/  @!P1 SYNCS.PHASECHK.TRANS64 P1, [R10+URZ+0x28830], R9 ;  /* 0x028830090a0095a7 */ /* 0x000ea4000802007f */
[----:B--2---:R-:W-:Y:S05]  /*15690*/  @!P1 BRA `(.L_x_7586) ;  /* 0xfffffffc00ec9947 */ /* 0x004fea000383ffff */
[----:B------:R-:W-:Y:S05]  /*156a0*/  BRA `(.L_x_7583) ;  /* 0xffffff3800d87947 */ /* 0x000fea000383ffff */
.L_x_7590:
[----:B-1----:R-:W-:-:S04]  /*156b0*/  IMAD.U32 R10, RZ, RZ, UR6 ;  /* 0x00000006ff0a7e24 */ /* 0x002fc8000f8e00ff */
[----:B------:R1:W2:Y:S03]  /*156c0*/  SYNCS.PHASECHK.TRANS64.TRYWAIT P1, [R10+URZ+0x28850], R9 ;  /* 0x028850090a0075a7 */ /* 0x0002a6000802017f */
[----:B--2---:R-:W-:Y:S05]  /*156d0*/  @!P1 NANOSLEEP.SYNCS 0x989680 ;  /* 0x009896800000995d */ /* 0x004fea0003900000 */
[----:B------:R-:W2:Y:S02]  /*156e0*/  @!P1 SYNCS.PHASECHK.TRANS64 P1, [R10+URZ+0x28850], R9 ;  /* 0x028850090a0095a7 */ /* 0x000ea4000802007f */
[----:B--2---:R-:W-:Y:S05]  /*156f0*/  @!P1 BRA `(.L_x_7590) ;  /* 0xfffffffc00ec9947 */ /* 0x004fea000383ffff */
[----:B------:R-:W-:Y:S05]  /*15700*/  BRA `(.L_x_7587) ;  /* 0xffffff3c00ac7947 */ /* 0x000fea000383ffff */
.L_x_7598:
[----:B-1----:R-:W-:-:S04]  /*15710*/  MOV R10, UR6 ;  /* 0x00000006000a7c02 */ /* 0x002fc80008000f00 */
[----:B------:R1:W2:Y:S03]  /*15720*/  SYNCS.PHASECHK.TRANS64.TRYWAIT P1, [R10+URZ+0x28830], R9 ;  /* 0x028830090a0075a7 */ /* 0x0002a6000802017f */
[----:B--2---:R-:W-:Y:S05]  /*15730*/  @!P1 NANOSLEEP.SYNCS 0x989680 ;  /* 0x009896800000995d */ /* 0x004fea0003900000 */
[----:B------:R-:W2:Y:S02]  /*15740*/  @!P1 SYNCS.PHASECHK.TRANS64 P1, [R10+URZ+0x28830], R9 ;  /* 0x028830090a0095a7 */ /* 0x000ea4000802007f */
[----:B--2---:R-:W-:Y:S05]  /*15750*/  @!P1 BRA `(.L_x_7598) ;  /* 0xfffffffc00ec9947 */ /* 0x004fea000383ffff */
[----:B------:R-:W-:Y:S05]  /*15760*/  BRA `(.L_x_7595) ;  /* 0xffffff6000e07947 */ /* 0x000fea000383ffff */
.L_x_7602:
[----:B-1----:R-:W-:-:S04]  /*15770*/  IMAD.U32 R10, RZ, RZ, UR6 ;  /* 0x00000006ff0a7e24 */ /* 0x002fc8000f8e00ff */
[----:B------:R1:W2:Y:S03]  /*15780*/  SYNCS.PHASECHK.TRANS64.TRYWAIT P1, [R10+URZ+0x28850], R9 ;  /* 0x028850090a0075a7 */ /* 0x0002a6000802017f */
[----:B--2---:R-:W-:Y:S05]  /*15790*/  @!P1 NANOSLEEP.SYNCS 0x989680 ;  /* 0x009896800000995d */ /* 0x004fea0003900000 */
[----:B------:R-:W2:Y:S02]  /*157a0*/  @!P1 SYNCS.PHASECHK.TRANS64 P1, [R10+URZ+0x28850], R9 ;  /* 0x028850090a0095a7 */ /* 0x000ea4000802007f */
[----:B--2---:R-:W-:Y:S05]  /*157b0*/  @!P1 BRA `(.L_x_7602) ;  /* 0xfffffffc00ec9947 */ /* 0x004fea000383ffff */
[----:B------:R-:W-:Y:S05]  /*157c0*/  BRA `(.L_x_7599) ;  /* 0xffffff6400a47947 */ /* 0x000fea000383ffff */
.L_x_7617:
[----:B-1----:R-:W-:-:S04]  /*157d0*/  IMAD.U32 R3, RZ, RZ, UR5 ;  /* 0x00000005ff037e24 */ /* 0x002fc8000f8e00ff */
[----:B------:R1:W3:Y:S03]  /*157e0*/  SYNCS.PHASECHK.TRANS64.TRYWAIT P1, [R3+URZ+0x28850], R0 ;  /* 0x02885000030075a7 */ /* 0x0002e6000802017f */
[----:B---3--:R-:W-:Y:S05]  /*157f0*/  @!P1 NANOSLEEP.SYNCS 0x989680 ;  /* 0x009896800000995d */ /* 0x008fea0003900000 */
[----:B------:R-:W3:Y:S02]  /*15800*/  @!P1 SYNCS.PHASECHK.TRANS64 P1, [R3+URZ+0x28850], R0 ;  /* 0x02885000030095a7 */ /* 0x000ee4000802007f */
[----:B---3--:R-:W-:Y:S05]  /*15810*/  @!P1 BRA `(.L_x_7617) ;  /* 0xfffffffc00ec9947 */ /* 0x008fea000383ffff */
[----:B------:R-:W-:Y:S05]  /*15820*/  BRA `(.L_x_7616) ;  /* 0xffffff9800c47947 */ /* 0x000fea000383ffff */
.L_x_7635:
[----:B------:R-:W-:Y:S02]  /*15830*/  IMAD.MOV.U32 R13, RZ, RZ, R17 ;  /* 0x000000ffff0d7224 */ /* 0x000fe400078e0011 */
[----:B------:R-:W-:Y:S02]  /*15840*/  IMAD.MOV.U32 R12, RZ, RZ, RZ ;  /* 0x000000ffff0c7224 */ /* 0x000fe400078e00ff */
[----:B------:R-:W-:Y:S02]  /*15850*/  IMAD.MOV.U32 R11, RZ, RZ, 0x1f ;  /* 0x0000001fff0b7424 */ /* 0x000fe400078e00ff */
[----:B------:R-:W-:-:S07]  /*15860*/  IMAD.MOV.U32 R15, RZ, RZ, -0x1 ;  /* 0xffffffffff0f7424 */ /* 0x000fce00078e00ff */
[----:B-----5:R-:W-:Y:S05]  /*15870*/  WARPSYNC.COLLECTIVE R15, `(.L_x_7676) ;  /* 0x000000000f087348 */ /* 0x020fea0003c00000 */
[----:B------:R0:W1:Y:S02]  /*15880*/  SHFL.IDX P6, R14, R13, R12, R11 ;  /* 0x0000000c0d0e7389 */ /* 0x00006400000c000b */
[----:B01---5:R-:W-:Y:S01]  /*15890*/  ENDCOLLECTIVE ;  /* 0x000000000000791b */ /* 0x023fe20003800000 */
.L_x_7676:
[----:B------:R-:W-:Y:S05]  /*158a0*/  BRA `(.L_x_7677) ;  /* 0xffffffcc00807947 */ /* 0x000fea000383ffff */
.L_x_7637:
[----:B0-----:R-:W-:-:S04]  /*158b0*/  IMAD.U32 R10, RZ, RZ, UR46 ;  /* 0x0000002eff0a7e24 */ /* 0x001fc8000f8e00ff */
[----:B------:R0:W1:Y:S03]  /*158c0*/  SYNCS.PHASECHK.TRANS64.TRYWAIT P0, [R10+URZ+0x28840], R9 ;  /* 0x028840090a0075a7 */ /* 0x000066000800017f */
[----:B-1----:R-:W-:Y:S05]  /*158d0*/  @!P0 NANOSLEEP.SYNCS 0x989680 ;  /* 0x009896800000895d */ /* 0x002fea0003900000 */
[----:B------:R-:W1:Y:S02]  /*158e0*/  @!P0 SYNCS.PHASECHK.TRANS64 P0, [R10+URZ+0x28840], R9 ;  /* 0x028840090a0085a7 */ /* 0x000e64000800007f */
[----:B-1----:R-:W-:Y:S05]  /*158f0*/  @!P0 BRA `(.L_x_7637) ;  /* 0xfffffffc00ec8947 */ /* 0x002fea000383ffff */
[----:B------:R-:W-:Y:S05]  /*15900*/  BRA `(.L_x_7678) ;  /* 0xffffffcc00fc7947 */ /* 0x000fea000383ffff */
.L_x_7638:
        /* <DEDUP_REMOVED lines=8> */
.L_x_7680:
[----:B------:R-:W-:Y:S05]  /*15990*/  BSYNC B0 ;  /* 0x0000000000007941 */ /* 0x000fea0003800000 */
.L_x_7679:
[----:B------:R-:W-:Y:S01]  /*159a0*/  IMAD.MOV.U32 R13, RZ, RZ, R0 ;  /* 0x000000ffff0d7224 */ /* 0x000fe200078e0000 */
[----:B------:R-:W-:Y:S01]  /*159b0*/  @P0 LEA R9, R19, UR46, 0x1 ;  /* 0x0000002e13090c11 */ /* 0x000fe2000f8e08ff */
[----:B------:R-:W-:Y:S02]  /*159c0*/  IMAD.MOV.U32 R12, RZ, RZ, RZ ;  /* 0x000000ffff0c7224 */ /* 0x000fe400078e00ff */
[----:B------:R-:W-:Y:S02]  /*159d0*/  IMAD.MOV.U32 R11, RZ, RZ, 0x181f ;  /* 0x0000181fff0b7424 */ /* 0x000fe400078e00ff */
[----:B------:R-:W-:Y:S02]  /*159e0*/  IMAD.MOV.U32 R15, RZ, RZ, -0x1 ;  /* 0xffffffffff0f7424 */ /* 0x000fe400078e00ff */
[----:B------:R-:W-:-:S07]  /*159f0*/  IMAD.MOV.U32 R5, RZ, RZ, R14 ;  /* 0x000000ffff057224 */ /* 0x000fce00078e000e */
[----:B------:R-:W-:Y:S05]  /*15a00*/  WARPSYNC.COLLECTIVE R15, `(.L_x_7681) ;  /* 0x000000000f087348 */ /* 0x000fea0003c00000 */
[----:B------:R0:W1:Y:S02]  /*15a10*/  SHFL.IDX P6, R14, R13, R12, R11 ;  /* 0x0000000c0d0e7389 */ /* 0x00006400000c000b */
[----:B01----:R-:W-:Y:S01]  /*15a20*/  ENDCOLLECTIVE ;  /* 0x000000000000791b */ /* 0x003fe20003800000 */
.L_x_7681:
[----:B------:R-:W-:Y:S02]  /*15a30*/  IMAD.MOV.U32 R13, RZ, RZ, R3 ;  /* 0x000000ffff0d7224 */ /* 0x000fe400078e0003 */
[----:B------:R-:W-:Y:S02]  /*15a40*/  IMAD.MOV.U32 R12, RZ, RZ, 0x1 ;  /* 0x00000001ff0c7424 */ /* 0x000fe400078e00ff */
[----:B------:R-:W-:-:S07]  /*15a50*/  IMAD.MOV.U32 R4, RZ, RZ, R14 ;  /* 0x000000ffff047224 */ /* 0x000fce00078e000e */
[----:B------:R-:W-:Y:S05]  /*15a60*/  WARPSYNC.COLLECTIVE R15, `(.L_x_7682) ;  /* 0x000000000f087348 */ /* 0x000fea0003c00000 */
[----:B------:R0:W1:Y:S02]  /*15a70*/  SHFL.IDX P6, R14, R13, R12, R11 ;  /* 0x0000000c0d0e7389 */ /* 0x00006400000c000b */
[----:B01----:R-:W-:Y:S01]  /*15a80*/  ENDCOLLECTIVE ;  /* 0x000000000000791b */ /* 0x003fe20003800000 */
.L_x_7682:
        /* <DEDUP_REMOVED lines=12> */
.L_x_7683:
[----:B------:R-:W-:Y:S01]  /*15b50*/  @P0 LEA R37, R19, UR46, 0x1 ;  /* 0x0000002e13250c11 */ /* 0x000fe2000f8e08ff */
[----:B------:R-:W-:Y:S02]  /*15b60*/  IMAD.MOV.U32 R5, RZ, RZ, R8 ;  /* 0x000000ffff057224 */ /* 0x000fe400078e0008 */
[----:B------:R-:W-:Y:S02]  /*15b70*/  IMAD.MOV.U32 R13, RZ, RZ, R3 ;  /* 0x000000ffff0d7224 */ /* 0x000fe400078e0003 */
[----:B------:R-:W-:Y:S02]  /*15b80*/  IMAD.MOV.U32 R12, RZ, RZ, 0x2 ;  /* 0x00000002ff0c7424 */ /* 0x000fe400078e00ff */
[----:B------:R-:W-:-:S07]  /*15b90*/  IMAD.MOV.U32 R4, RZ, RZ, R14 ;  /* 0x000000ffff047224 */ /* 0x000fce00078e000e */
[----:B------:R-:W-:Y:S05]  /*15ba0*/  WARPSYNC.COLLECTIVE R15, `(.L_x_7684) ;  /* 0x000000000f087348 */ /* 0x000fea0003c00000 */
[----:B------:R0:W1:Y:S02]  /*15bb0*/  SHFL.IDX P6, R14, R13, R12, R11 ;  /* 0x0000000c0d0e7389 */ /* 0x00006400000c000b */
[----:B01----:R-:W-:Y:S01]  /*15bc0*/  ENDCOLLECTIVE ;  /* 0x000000000000791b */ /* 0x003fe20003800000 */
.L_x_7684:
        /* <DEDUP_REMOVED lines=9> */
[----:B0-----:R-:W-:Y:S05]  /*15c60*/  WARPSYNC.COLLECTIVE R15, `(.L_x_7685) ;  /* 0x000000000f087348 */ /* 0x001fea0003c00000 */
[----:B------:R1:W2:Y:S02]  /*15c70*/  SHFL.IDX P6, R14, R13, R12, R11 ;  /* 0x0000000c0d0e7389 */ /* 0x0002a400000c000b */
[----:B012---:R-:W-:Y:S01]  /*15c80*/  ENDCOLLECTIVE ;  /* 0x000000000000791b */ /* 0x007fe20003800000 */
.L_x_7685:
[----:B------:R-:W-:Y:S01]  /*15c90*/  MOV R5, R10 ;  /* 0x0000000a00057202 */ /* 0x000fe20000000f00 */
[----:B------:R-:W-:Y:S02]  /*15ca0*/  IMAD.MOV.U32 R13, RZ, RZ, R3 ;  /* 0x000000ffff0d7224 */ /* 0x000fe400078e0003 */
[----:B------:R-:W-:Y:S02]  /*15cb0*/  IMAD.MOV.U32 R12, RZ, RZ, 0x3 ;  /* 0x00000003ff0c7424 */ /* 0x000fe400078e00ff */
[----:B------:R-:W-:-:S07]  /*15cc0*/  IMAD.MOV.U32 R35, RZ, RZ, R14 ;  /* 0x000000ffff237224 */ /* 0x000fce00078e000e */
[----:B------:R-:W-:Y:S05]  /*15cd0*/  WARPSYNC.COLLECTIVE R15, `(.L_x_7686) ;  /* 0x000000000f087348 */ /* 0x000fea0003c00000 */
[----:B------:R0:W1:Y:S02]  /*15ce0*/  SHFL.IDX P6, R14, R13, R12, R11 ;  /* 0x0000000c0d0e7389 */ /* 0x00006400000c000b */
[----:B01----:R-:W-:Y:S01]  /*15cf0*/  ENDCOLLECTIVE ;  /* 0x000000000000791b */ /* 0x003fe20003800000 */
.L_x_7686:
        /* <DEDUP_REMOVED lines=14> */
.L_x_7687:
        /* <DEDUP_REMOVED lines=8> */
.L_x_7688:
[----:B------:R-:W-:-:S04]  /*15e60*/  IMAD.MOV.U32 R4, RZ, RZ, R36 ;  /* 0x000000ffff047224 */ /* 0x000fc800078e0024 */
[----:B------:R-:W-:-:S05]  /*15e70*/  @P0 IMAD.WIDE.U32 R4, R26, 0x2, R4 ;  /* 0x000000021a040825 */ /* 0x000fca00078e0004 */
        /* <DEDUP_REMOVED lines=11> */
.L_x_7689:
        /* <DEDUP_REMOVED lines=8> */
.L_x_7690:
        /* <DEDUP_REMOVED lines=12> */
.L_x_7691:
        /* <DEDUP_REMOVED lines=8> */
.L_x_7692:
        /* <DEDUP_REMOVED lines=13> */
.L_x_7693:
        /* <DEDUP_REMOVED lines=8> */
.L_x_7694:
        /* <DEDUP_REMOVED lines=8> */
[----:B------:R-:W-:-:S07]  /*162c0*/  MOV R3, R14 ;  /* 0x0000000e00037202 */ /* 0x000fce0000000f00 */
[----:B0-----:R-:W-:Y:S05]  /*162d0*/  WARPSYNC.COLLECTIVE R15, `(.L_x_7695) ;  /* 0x000000000f087348 */ /* 0x001fea0003c00000 */
[----:B------:R1:W2:Y:S02]  /*162e0*/  SHFL.IDX P6, R14, R13, R12, R11 ;  /* 0x0000000c0d0e7389 */ /* 0x0002a400000c000b */
[----:B012---:R-:W-:Y:S01]  /*162f0*/  ENDCOLLECTIVE ;  /* 0x000000000000791b */ /* 0x007fe20003800000 */
.L_x_7695:
[----:B------:R-:W-:Y:S05]  /*16300*/  BRA `(.L_x_7696) ;  /* 0xffffffc800f87947 */ /* 0x000fea000383ffff */
.L_x_7641:
[----:B------:R-:W-:Y:S01]  /*16310*/  IMAD.MOV.U32 R13, RZ, RZ, R7 ;  /* 0x000000ffff0d7224 */ /* 0x000fe200078e0007 */
[----:B------:R-:W-:Y:S01]  /*16320*/  IADD3 R3, R28, UR41, RZ ;  /* 0x000000291c037c10 */ /* 0x000fe2000fffe0ff */
[----:B------:R-:W-:Y:S02]  /*16330*/  IMAD.MOV.U32 R12, RZ, RZ, RZ ;  /* 0x000000ffff0c7224 */ /* 0x000fe400078e00ff */
[----:B------:R-:W-:Y:S02]  /*16340*/  IMAD.MOV.U32 R11, RZ, RZ, 0x181f ;  /* 0x0000181fff0b7424 */ /* 0x000fe400078e00ff */
[----:B------:R-:W-:Y:S02]  /*16350*/  IMAD.MOV.U32 R15, RZ, RZ, -0x1 ;  /* 0xffffffffff0f7424 */ /* 0x000fe400078e00ff */
[----:B------:R-:W-:-:S07]  /*16360*/  VIADD R9, R3, 0x10 ;  /* 0x0000001003097836 */ /* 0x000fce0000000000 */
[----:B------:R-:W-:Y:S05]  /*16370*/  WARPSYNC.COLLECTIVE R15, `(.L_x_7697) ;  /* 0x000000000f087348 */ /* 0x000fea0003c00000 */
[----:B------:R0:W1:Y:S02]  /*16380*/  SHFL.IDX P6, R14, R13, R12, R11 ;  /* 0x0000000c0d0e7389 */ /* 0x00006400000c000b */
[----:B01----:R-:W-:Y:S01]  /*16390*/  ENDCOLLECTIVE ;  /* 0x000000000000791b */ /* 0x003fe20003800000 */
.L_x_7697:
[----:B------:R-:W-:Y:S02]  /*163a0*/  IMAD.MOV.U32 R13, RZ, RZ, R6 ;  /* 0x000000ffff0d7224 */ /* 0x000fe400078e0006 */
[----:B------:R-:W-:-:S07]  /*163b0*/  IMAD.MOV.U32 R5, RZ, RZ, R14 ;  /* 0x000000ffff057224 */ /* 0x000fce00078e000e */
[----:B------:R-:W-:Y:S05]  /*163c0*/  WARPSYNC.COLLECTIVE R15, `(.L_x_7698) ;  /* 0x000000000f087348 */ /* 0x000fea0003c00000 */
[----:B------:R0:W1:Y:S02]  /*163d0*/  SHFL.IDX P6, R14, R13, R12, R11 ;  /* 0x0000000c0d0e7389 */ /* 0x00006400000c000b */
[----:B01----:R-:W-:Y:S01]  /*163e0*/  ENDCOLLECTIVE ;  /* 0x000000000000791b */ /* 0x003fe20003800000 */
.L_x_7698:
        /* <DEDUP_REMOVED lines=10> */
.L_x_7699:
        /* <DEDUP_REMOVED lines=9> */
[----:B0-----:R-:W-:-:S07]  /*16520*/  @!P2 LEA R35, R19, UR46, 0x1 ;  /* 0x0000002e1323ac11 */ /* 0x001fce000f8e08ff */
[----:B------:R-:W-:Y:S05]  /*16530*/  WARPSYNC.COLLECTIVE R15, `(.L_x_7700) ;  /* 0x000000000f087348 */ /* 0x000fea0003c00000 */
[----:B------:R0:W1:Y:S02]  /*16540*/  SHFL.IDX P6, R14, R13, R12, R11 ;  /* 0x0000000c0d0e7389 */ /* 0x00006400000c000b */
[----:B01----:R-:W-:Y:S01]  /*16550*/  ENDCOLLECTIVE ;  /* 0x000000000000791b */ /* 0x003fe20003800000 */
.L_x_7700:
[----:B------:R-:W-:Y:S01]  /*16560*/  IMAD.MOV.U32 R5, RZ, RZ, R8 ;  /* 0x000000ffff057224 */ /* 0x000fe200078e0008 */
[----:B------:R-:W-:Y:S01]  /*16570*/  MOV R13, R7 ;  /* 0x00000007000d7202 */ /* 0x000fe20000000f00 */
[----:B------:R-:W-:Y:S02]  /*16580*/  IMAD.MOV.U32 R12, RZ, RZ, 0x2 ;  /* 0x00000002ff0c7424 */ /* 0x000fe400078e00ff */
[----:B------:R-:W-:-:S07]  /*16590*/  IMAD.MOV.U32 R4, RZ, RZ, R14 ;  /* 0x000000ffff047224 */ /* 0x000fce00078e000e */
[----:B------:R-:W-:Y:S05]  /*165a0*/  WARPSYNC.COLLECTIVE R15, `(.L_x_7701) ;  /* 0x000000000f087348 */ /* 0x000fea0003c00000 */
[----:B------:R0:W1:Y:S02]  /*165b0*/  SHFL.IDX P6, R14, R13, R12, R11 ;  /* 0x0000000c0d0e7389 */ /* 0x00006400000c000b */
[----:B01----:R-:W-:Y:S01]  /*165c0*/  ENDCOLLECTIVE ;  /* 0x000000000000791b */ /* 0x003fe20003800000 */
.L_x_7701:
        /* <DEDUP_REMOVED lines=15> */
.L_x_7702:
[----:B------:R-:W-:Y:S02]  /*166c0*/  IMAD.MOV.U32 R13, RZ, RZ, R7 ;  /* 0x000000ffff0d7224 */ /* 0x000fe400078e0007 */
[----:B------:R-:W-:Y:S02]  /*166d0*/  IMAD.MOV.U32 R12, RZ, RZ, 0x3 ;  /* 0x00000003ff0c7424 */ /* 0x000fe400078e00ff */
[----:B------:R-:W-:-:S07]  /*166e0*/  IMAD.MOV.U32 R4, RZ, RZ, R14 ;  /* 0x000000ffff047224 */ /* 0x000fce00078e000e */
[----:B------:R-:W-:Y:S05]  /*166f0*/  WARPSYNC.COLLECTIVE R15, `(.L_x_7703) ;  /* 0x000000000f087348 */ /* 0x000fea0003c00000 */
[----:B------:R0:W1:Y:S02]  /*16700*/  SHFL.IDX P6, R14, R13, R12, R11 ;  /* 0x0000000c0d0e7389 */ /* 0x00006400000c000b */
[----:B01----:R-:W-:Y:S01]  /*16710*/  ENDCOLLECTIVE ;  /* 0x000000000000791b */ /* 0x003fe20003800000 */
.L_x_7703:
        /* <DEDUP_REMOVED lines=13> */
.L_x_7704:
[----:B------:R-:W-:Y:S02]  /*167f0*/  IMAD.MOV.U32 R5, RZ, RZ, R10 ;  /* 0x000000ffff057224 */ /* 0x000fe400078e000a */
[----:B------:R-:W-:Y:S02]  /*16800*/  IMAD.MOV.U32 R13, RZ, RZ, R7 ;  /* 0x000000ffff0d7224 */ /* 0x000fe400078e0007 */
[----:B------:R-:W-:Y:S02]  /*16810*/  IMAD.MOV.U32 R12, RZ, RZ, 0x4 ;  /* 0x00000004ff0c7424 */ /* 0x000fe400078e00ff */
[----:B------:R-:W-:-:S07]  /*16820*/  IMAD.MOV.U32 R4, RZ, RZ, R14 ;  /* 0x000000ffff047224 */ /* 0x000fce00078e000e */
[----:B------:R-:W-:Y:S05]  /*16830*/  WARPSYNC.COLLECTIVE R15, `(.L_x_7705) ;  /* 0x000000000f087348 */ /* 0x000fea0003c00000 */
[----:B------:R0:W1:Y:S02]  /*16840*/  SHFL.IDX P6, R14, R13, R12, R11 ;  /* 0x0000000c0d0e7389 */ /* 0x00006400000c000b */
[----:B01----:R-:W-:Y:S01]  /*16850*/  ENDCOLLECTIVE ;  /* 0x000000000000791b */ /* 0x003fe20003800000 */
.L_x_7705:
        /* <DEDUP_REMOVED lines=8> */
[----:B------:R-:W-:Y:S01]  /*168e0*/  IMAD.MOV.U32 R13, RZ, RZ, R6 ;  /* 0x000000ffff0d7224 */ /* 0x000fe200078e0006 */
[----:B0-----:R-:W-:Y:S01]  /*168f0*/  IADD3 R9, R3, 0x50, RZ ;  /* 0x0000005003097810 */ /* 0x001fe20007ffe0ff */
[----:B------:R-:W-:-:S10]  /*16900*/  IMAD.MOV.U32 R5, RZ, RZ, R14 ;  /* 0x000000ffff057224 */ /* 0x000fd400078e000e */
[----:B------:R-:W-:-:S07]  /*16910*/  @!P2 LEA R21, R19, UR46, 0x1 ;  /* 0x0000002e1315ac11 */ /* 0x000fce000f8e08ff */
[----:B------:R-:W-:Y:S05]  /*16920*/  WARPSYNC.COLLECTIVE R15, `(.L_x_7706) ;  /* 0x000000000f087348 */ /* 0x000fea0003c00000 */
[----:B------:R0:W1:Y:S02]  /*16930*/  SHFL.IDX P6, R14, R13, R12, R11 ;  /* 0x0000000c0d0e7389 */ /* 0x00006400000c000b */
[----:B01----:R-:W-:Y:S01]  /*16940*/  ENDCOLLECTIVE ;  /* 0x000000000000791b */ /* 0x003fe20003800000 */
.L_x_7706:
[----:B------:R-:W-:Y:S02]  /*16950*/  IMAD.MOV.U32 R13, RZ, RZ, R7 ;  /* 0x000000ffff0d7224 */ /* 0x000fe400078e0007 */
[----:B------:R-:W-:Y:S02]  /*16960*/  IMAD.MOV.U32 R12, RZ, RZ, 0x5 ;  /* 0x00000005ff0c7424 */ /* 0x000fe400078e00ff */
[----:B------:R-:W-:-:S07]  /*16970*/  IMAD.MOV.U32 R4, RZ, RZ, R14 ;  /* 0x000000ffff047224 */ /* 0x000fce00078e000e */
[----:B------:R-:W-:Y:S05]  /*16980*/  WARPSYNC.COLLECTIVE R15, `(.L_x_7707) ;  /* 0x000000000f087348 */ /* 0x000fea0003c00000 */
[----:B------:R0:W1:Y:S02]  /*16990*/  SHFL.IDX P6, R14, R13, R12, R11 ;  /* 0x0000000c0d0e7389 */ /* 0x00006400000c000b */
[----:B01----:R-:W-:Y:S01]  /*169a0*/  ENDCOLLECTIVE ;  /* 0x000000000000791b */ /* 0x003fe20003800000 */
.L_x_7707:
        /* <DEDUP_REMOVED lines=13> */
.L_x_7708:
[----:B------:R-:W-:Y:S02]  /*16a80*/  IMAD.MOV.U32 R5, RZ, RZ, R10 ;  /* 0x000000ffff057224 */ /* 0x000fe400078e000a */
[----:B------:R-:W-:Y:S01]  /*16a90*/  IMAD.MOV.U32 R13, RZ, RZ, R7 ;  /* 0x000000ffff0d7224 */ /* 0x000fe200078e0007 */
[----:B------:R-:W-:Y:S01]  /*16aa0*/  MOV R12, 0x6 ;  /* 0x00000006000c7802 */ /* 0x000fe20000000f00 */
[----:B------:R-:W-:-:S07]  /*16ab0*/  IMAD.MOV.U32 R4, RZ, RZ, R14 ;  /* 0x000000ffff047224 */ /* 0x000fce00078e000e */
[----:B------:R-:W-:Y:S05]  /*16ac0*/  WARPSYNC.COLLECTIVE R15, `(.L_x_7709) ;  /* 0x000000000f087348 */ /* 0x000fea0003c00000 */
[----:B------:R0:W1:Y:S02]  /*16ad0*/  SHFL.IDX P6, R14, R13, R12, R11 ;  /* 0x0000000c0d0e7389 */ /* 0x00006400000c000b */
[----:B01----:R-:W-:Y:S01]  /*16ae0*/  ENDCOLLECTIVE ;  /* 0x000000000000791b */ /* 0x003fe20003800000 */
.L_x_7709:
[----:B------:R-:W-:-:S04]  /*16af0*/  @!P2 IMAD.WIDE.U32 R8, R26, 0x2, R4 ;  /* 0x000000021a08a825 */ /* 0x000fc800078e0004 */
[----:B------:R-:W-:Y:S01]  /*16b00*/  VIADD R5, R3, 0x60 ;  /* 0x0000006003057836 */ /* 0x000fe20000000000 */
        /* <DEDUP_REMOVED lines=12> */
.L_x_7710:
[----:B------:R-:W-:Y:S02]  /*16bd0*/  IMAD.MOV.U32 R13, RZ, RZ, R7 ;  /* 0x000000ffff0d7224 */ /* 0x000fe400078e0007 */
[----:B------:R-:W-:Y:S02]  /*16be0*/  IMAD.MOV.U32 R12, RZ, RZ, 0x7 ;  /* 0x00000007ff0c7424 */ /* 0x000fe400078e00ff */
[----:B------:R-:W-:-:S07]  /*16bf0*/  IMAD.MOV.U32 R4, RZ, RZ, R14 ;  /* 0x000000ffff047224 */ /* 0x000fce00078e000e */
[----:B------:R-:W-:Y:S05]  /*16c00*/  WARPSYNC.COLLECTIVE R15, `(.L_x_7711) ;  /* 0x000000000f087348 */ /* 0x000fea0003c00000 */
[----:B------:R0:W1:Y:S02]  /*16c10*/  SHFL.IDX P6, R14, R13, R12, R11 ;  /* 0x0000000c0d0e7389 */ /* 0x00006400000c000b */
[----:B01----:R-:W-:Y:S01]  /*16c20*/  ENDCOLLECTIVE ;  /* 0x000000000000791b */ /* 0x003fe20003800000 */
.L_x_7711:
[----:B------:R-:W-:-:S05]  /*16c30*/  @!P2 IMAD.WIDE.U32 R4, R26, 0x2, R4 ;  /* 0x000000021a04a825 */ /* 0x000fca00078e0004 */
        /* <DEDUP_REMOVED lines=10> */
.L_x_7712:
[----:B------:R-:W-:Y:S05]  /*16ce0*/  BRA `(.L_x_7713) ;  /* 0xffffffc800e87947 */ /* 0x000fea000383ffff */
.L_x_7644:
[----:B0-----:R-:W-:-:S04]  /*16cf0*/  IMAD.U32 R3, RZ, RZ, UR46 ;  /* 0x0000002eff037e24 */ /* 0x001fc8000f8e00ff */
[----:B------:R0:W1:Y:S03]  /*16d00*/  SYNCS.PHASECHK.TRANS64.TRYWAIT P0, [R3+URZ+0x28820], R0 ;  /* 0x02882000030075a7 */ /* 0x000066000800017f */
[----:B-1----:R-:W-:Y:S05]  /*16d10*/  @!P0 NANOSLEEP.SYNCS 0x989680 ;  /* 0x009896800000895d */ /* 0x002fea0003900000 */
[----:B------:R-:W1:Y:S02]  /*16d20*/  @!P0 SYNCS.PHASECHK.TRANS64 P0, [R3+URZ+0x28820], R0 ;  /* 0x02882000030085a7 */ /* 0x000e64000800007f */
[----:B-1----:R-:W-:Y:S05]  /*16d30*/  @!P0 BRA `(.L_x_7644) ;  /* 0xfffffffc00ec8947 */ /* 0x002fea000383ffff */
[----:B------:R-:W-:Y:S05]  /*16d40*/  BRA `(.L_x_7714) ;  /* 0xffffffcc00347947 */ /* 0x000fea000383ffff */
.L_x_7648:
[----:B0-----:R0:W1:Y:S02]  /*16d50*/  SYNCS.PHASECHK.TRANS64.TRYWAIT P0, [R34+URZ+0x28840], R3 ;  /* 0x02884003220075a7 */ /* 0x001064000800017f */
[----:B-1----:R-:W-:Y:S05]  /*16d60*/  @!P0 NANOSLEEP.SYNCS 0x989680 ;  /* 0x009896800000895d */ /* 0x002fea0003900000 */
[----:B------:R-:W1:Y:S02]  /*16d70*/  @!P0 SYNCS.PHASECHK.TRANS64 P0, [R34+URZ+0x28840], R3 ;  /* 0x02884003220085a7 */ /* 0x000e64000800007f */
[----:B-1----:R-:W-:Y:S05]  /*16d80*/  @!P0 BRA `(.L_x_7648) ;  /* 0xfffffffc00f08947 */ /* 0x002fea000383ffff */
[----:B------:R-:W-:Y:S05]  /*16d90*/  BRA `(.L_x_7715) ;  /* 0xffffffcc00f87947 */ /* 0x000fea000383ffff */
.L_x_7649:
        /* <DEDUP_REMOVED lines=8> */
.L_x_7717:
[----:B------:R-:W-:Y:S05]  /*16e20*/  BSYNC B1 ;  /* 0x0000000000017941 */ /* 0x000fea0003800000 */
.L_x_7716:
[----:B------:R-:W-:Y:S01]  /*16e30*/  IMAD.MOV.U32 R13, RZ, RZ, R6 ;  /* 0x000000ffff0d7224 */ /* 0x000fe200078e0006 */
[----:B------:R-:W-:Y:S01]  /*16e40*/  SHF.L.U32 R3, R26, 0x1, RZ ;  /* 0x000000011a037819 */ /* 0x000fe200000006ff */
[----:B------:R-:W-:Y:S01]  /*16e50*/  IMAD.MOV.U32 R12, RZ, RZ, RZ ;  /* 0x000000ffff0c7224 */ /* 0x000fe200078e00ff */
[----:B------:R-:W-:Y:S01]  /*16e60*/  LEA R4, R4, UR46, 0x1 ;  /* 0x0000002e04047c11 */ /* 0x000fe2000f8e08ff */
[----:B------:R-:W-:Y:S02]  /*16e70*/  IMAD.MOV.U32 R11, RZ, RZ, 0x181f ;  /* 0x0000181fff0b7424 */ /* 0x000fe400078e00ff */
[----:B------:R-:W-:Y:S02]  /*16e80*/  IMAD.MOV.U32 R15, RZ, RZ, -0x1 ;  /* 0xffffffffff0f7424 */ /* 0x000fe400078e00ff */
[----:B------:R-:W-:-:S07]  /*16e90*/  IMAD.MOV.U32 R0, RZ, RZ, R14 ;  /* 0x000000ffff007224 */ /* 0x000fce00078e000e */
[----:B------:R-:W-:Y:S05]  /*16ea0*/  WARPSYNC.COLLECTIVE R15, `(.L_x_7718) ;  /* 0x000000000f087348 */ /* 0x000fea0003c00000 */
[----:B------:R0:W1:Y:S02]  /*16eb0*/  SHFL.IDX P6, R14, R13, R12, R11 ;  /* 0x0000000c0d0e7389 */ /* 0x00006400000c000b */
[----:B01----:R-:W-:Y:S01]  /*16ec0*/  ENDCOLLECTIVE ;  /* 0x000000000000791b */ /* 0x003fe20003800000 */
.L_x_7718:
[----:B------:R-:W-:Y:S02]  /*16ed0*/  IMAD.MOV.U32 R13, RZ, RZ, R5 ;  /* 0x000000ffff0d7224 */ /* 0x000fe400078e0005 */
        /* <DEDUP_REMOVED lines=12> */
.L_x_7719:
[----:B------:R-:W-:Y:S02]  /*16fa0*/  IMAD.MOV.U32 R13, RZ, RZ, R6 ;  /* 0x000000ffff0d7224 */ /* 0x000fe400078e0006 */
[----:B------:R-:W-:-:S07]  /*16fb0*/  IMAD.MOV.U32 R0, RZ, RZ, R14 ;  /* 0x000000ffff007224 */ /* 0x000fce00078e000e */
[----:B------:R-:W-:Y:S05]  /*16fc0*/  WARPSYNC.COLLECTIVE R15, `(.L_x_7720) ;  /* 0x000000000f087348 */ /* 0x000fea0003c00000 */
[----:B------:R0:W1:Y:S02]  /*16fd0*/  SHFL.IDX P6, R14, R13, R12, R11 ;  /* 0x0000000c0d0e7389 */ /* 0x00006400000c000b */
[----:B01----:R-:W-:Y:S01]  /*16fe0*/  ENDCOLLECTIVE ;  /* 0x000000000000791b */ /* 0x003fe20003800000 */
.L_x_7720:
        /* <DEDUP_REMOVED lines=14> */
.L_x_7721:
[----:B------:R-:W-:Y:S02]  /*170d0*/  IMAD.MOV.U32 R13, RZ, RZ, R6 ;  /* 0x000000ffff0d7224 */ /* 0x000fe400078e0006 */
[----:B------:R-:W-:-:S07]  /*170e0*/  IMAD.MOV.U32 R7, RZ, RZ, R14 ;  /* 0x000000ffff077224 */ /* 0x000fce00078e000e */
[----:B------:R-:W-:Y:S05]  /*170f0*/  WARPSYNC.COLLECTIVE R15, `(.L_x_7722) ;  /* 0x000000000f087348 */ /* 0x000fea0003c00000 */
[----:B------:R0:W1:Y:S02]  /*17100*/  SHFL.IDX P6, R14, R13, R12, R11 ;  /* 0x0000000c0d0e7389 */ /* 0x00006400000c000b */
[----:B01----:R-:W-:Y:S01]  /*17110*/  ENDCOLLECTIVE ;  /* 0x000000000000791b */ /* 0x003fe20003800000 */
.L_x_7722:
        /* <DEDUP_REMOVED lines=13> */
.L_x_7723:
[----:B------:R-:W-:Y:S01]  /*171f0*/  IMAD.MOV.U32 R13, RZ, RZ, R6 ;  /* 0x000000ffff0d7224 */ /* 0x000fe200078e0006 */
[----:B------:R-:W-:-:S07]  /*17200*/  MOV R0, R14 ;  /* 0x0000000e00007202 */ /* 0x000fce0000000f00 */
[----:B------:R-:W-:Y:S05]  /*17210*/  WARPSYNC.COLLECTIVE R15, `(.L_x_7724) ;  /* 0x000000000f087348 */ /* 0x000fea0003c00000 */
[----:B------:R0:W1:Y:S02]  /*17220*/  SHFL.IDX P6, R14, R13, R12, R11 ;  /* 0x0000000c0d0e7389 */ /* 0x00006400000c000b */
[----:B01----:R-:W-:Y:S01]  /*17230*/  ENDCOLLECTIVE ;  /* 0x000000000000791b */ /* 0x003fe20003800000 */
.L_x_7724:
        /* <DEDUP_REMOVED lines=14> */
.L_x_7725:
[----:B------:R-:W-:Y:S02]  /*17320*/  IMAD.MOV.U32 R13, RZ, RZ, R6 ;  /* 0x000000ffff0d7224 */ /* 0x000fe400078e0006 */
[----:B------:R-:W-:-:S07]  /*17330*/  IMAD.MOV.U32 R0, RZ, RZ, R14 ;  /* 0x000000ffff007224 */ /* 0x000fce00078e000e */
[----:B------:R-:W-:Y:S05]  /*17340*/  WARPSYNC.COLLECTIVE R15, `(.L_x_7726) ;  /* 0x000000000f087348 */ /* 0x000fea0003c00000 */
[----:B------:R0:W1:Y:S02]  /*17350*/  SHFL.IDX P6, R14, R13, R12, R11 ;  /* 0x0000000c0d0e7389 */ /* 0x00006400000c000b */
[----:B01----:R-:W-:Y:S01]  /*17360*/  ENDCOLLECTIVE ;  /* 0x000000000000791b */ /* 0x003fe20003800000 */
.L_x_7726:
[----:B------:R-:W-:Y:S02]  /*17370*/  IMAD.MOV.U32 R13, RZ, RZ, R5 ;  /* 0x000000ffff0d7224 */ /* 0x000fe400078e0005 */
        /* <DEDUP_REMOVED lines=13> */
.L_x_7727:
[----:B------:R-:W-:Y:S02]  /*17450*/  IMAD.MOV.U32 R13, RZ, RZ, R6 ;  /* 0x000000ffff0d7224 */ /* 0x000fe400078e0006 */
[----:B------:R-:W-:-:S07]  /*17460*/  IMAD.MOV.U32 R7, RZ, RZ, R14 ;  /* 0x000000ffff077224 */ /* 0x000fce00078e000e */
[----:B------:R-:W-:Y:S05]  /*17470*/  WARPSYNC.COLLECTIVE R15, `(.L_x_7728) ;  /* 0x000000000f087348 */ /* 0x000fea0003c00000 */
[----:B------:R0:W1:Y:S02]  /*17480*/  SHFL.IDX P6, R14, R13, R12, R11 ;  /* 0x0000000c0d0e7389 */ /* 0x00006400000c000b */
[----:B01----:R-:W-:Y:S01]  /*17490*/  ENDCOLLECTIVE ;  /* 0x000000000000791b */ /* 0x003fe20003800000 */
.L_x_7728:
[----:B------:R-:W-:Y:S01]  /*174a0*/  IMAD.MOV.U32 R13, RZ, RZ, R5 ;  /* 0x000000ffff0d7224 */ /* 0x000fe200078e0005 */
[----:B------:R-:W-:Y:S02]  /*174b0*/  MOV R12, 0x6 ;  /* 0x00000006000c7802 */ /* 0x000fe40000000f00 */
        /* <DEDUP_REMOVED lines=11> */
.L_x_7729:
[----:B------:R-:W-:Y:S02]  /*17570*/  IMAD.MOV.U32 R13, RZ, RZ, R6 ;  /* 0x000000ffff0d7224 */ /* 0x000fe400078e0006 */
[----:B------:R-:W-:-:S07]  /*17580*/  IMAD.MOV.U32 R0, RZ, RZ, R14 ;  /* 0x000000ffff007224 */ /* 0x000fce00078e000e */
[----:B------:R-:W-:Y:S05]  /*17590*/  WARPSYNC.COLLECTIVE R15, `(.L_x_7730) ;  /* 0x000000000f087348 */ /* 0x000fea0003c00000 */
[----:B------:R0:W1:Y:S02]  /*175a0*/  SHFL.IDX P6, R14, R13, R12, R11 ;  /* 0x0000000c0d0e7389 */ /* 0x00006400000c000b */
[----:B01----:R-:W-:Y:S01]  /*175b0*/  ENDCOLLECTIVE ;  /* 0x000000000000791b */ /* 0x003fe20003800000 */
.L_x_7730:
        /* <DEDUP_REMOVED lines=14> */
.L_x_7731:
[----:B------:R-:W-:Y:S01]  /*176a0*/  IMAD.MOV.U32 R13, RZ, RZ, R6 ;  /* 0x000000ffff0d7224 */ /* 0x000fe200078e0006 */
[----:B------:R-:W-:-:S07]  /*176b0*/  MOV R5, R14 ;  /* 0x0000000e00057202 */ /* 0x000fce0000000f00 */
[----:B------:R-:W-:Y:S05]  /*176c0*/  WARPSYNC.COLLECTIVE R15, `(.L_x_7732) ;  /* 0x000000000f087348 */ /* 0x000fea0003c00000 */
[----:B------:R0:W1:Y:S02]  /*176d0*/  SHFL.IDX P6, R14, R13, R12, R11 ;  /* 0x0000000c0d0e7389 */ /* 0x00006400000c000b */
[----:B01----:R-:W-:Y:S01]  /*176e0*/  ENDCOLLECTIVE ;  /* 0x000000000000791b */ /* 0x003fe20003800000 */
.L_x_7732:
[----:B------:R-:W-:Y:S01]  /*176f0*/  IMAD.MOV.U32 R6, RZ, RZ, R14 ;  /* 0x000000ffff067224 */ /* 0x000fe200078e000e */
[----:B------:R-:W-:Y:S06]  /*17700*/  BRA `(.L_x_7733) ;  /* 0xffffffc800cc7947 */ /* 0x000fec000383ffff */
.L_x_7654:
[----:B---3--:R3:W4:Y:S02]  /*17710*/  SYNCS.PHASECHK.TRANS64.TRYWAIT P0, [R0+URZ+0x28860], R5 ;  /* 0x02886005000075a7 */ /* 0x008724000800017f */
[----:B----4-:R-:W-:Y:S05]  /*17720*/  @!P0 NANOSLEEP.SYNCS 0x989680 ;  /* 0x009896800000895d */ /* 0x010fea0003900000 */
[----:B------:R-:W4:Y:S02]  /*17730*/  @!P0 SYNCS.PHASECHK.TRANS64 P0, [R0+URZ+0x28860], R5 ;  /* 0x02886005000085a7 */ /* 0x000f24000800007f */
[----:B----4-:R-:W-:Y:S05]  /*17740*/  @!P0 BRA `(.L_x_7654) ;  /* 0xfffffffc00f08947 */ /* 0x010fea000383ffff */
[----:B------:R-:W-:Y:S05]  /*17750*/  BRA `(.L_x_7734) ;  /* 0xffffffcc00247947 */ /* 0x000fea000383ffff */
.L_x_7655:
[----:B------:R-:W-:Y:S01]  /*17760*/  BSSY B1, `(.L_x_7735) ;  /* 0x0000008000017945 */ /* 0x000fe20003800000 */
[----:B0-----:R-:W-:Y:S02]  /*17770*/  IMAD.MOV.U32 R13, RZ, RZ, R2 ;  /* 0x000000ffff0d7224 */ /* 0x001fe400078e0002 */
[----:B------:R-:W-:Y:S02]  /*17780*/  IMAD.MOV.U32 R12, RZ, RZ, RZ ;  /* 0x000000ffff0c7224 */ /* 0x000fe400078e00ff */
[----:B------:R-:W-:Y:S02]  /*17790*/  IMAD.MOV.U32 R11, RZ, RZ, 0x181f ;  /* 0x0000181fff0b7424 */ /* 0x000fe400078e00ff */
[----:B------:R-:W-:-:S07]  /*177a0*/  IMAD.MOV.U32 R15, RZ, RZ, -0x1 ;  /* 0xffffffffff0f7424 */ /* 0x000fce00078e00ff */
[----:B--23--:R-:W-:Y:S05]  /*177b0*/  WARPSYNC.COLLECTIVE R15, `(.L_x_7736) ;  /* 0x000000000f087348 */ /* 0x00cfea0003c00000 */
[----:B------:R0:W1:Y:S02]  /*177c0*/  SHFL.IDX P6, R14, R13, R12, R11 ;  /* 0x0000000c0d0e7389 */ /* 0x00006400000c000b */
[----:B0123--:R-:W-:Y:S01]  /*177d0*/  ENDCOLLECTIVE ;  /* 0x000000000000791b */ /* 0x00ffe20003800000 */
.L_x_7736:
[----:B------:R-:W-:Y:S05]  /*177e0*/  BSYNC B1 ;  /* 0x0000000000017941 */ /* 0x000fea0003800000 */
.L_x_7735:
        /* <DEDUP_REMOVED lines=9> */
.L_x_7737:
[----:B------:R-:W-:Y:S02]  /*17880*/  IMAD.MOV.U32 R13, RZ, RZ, R2 ;  /* 0x000000ffff0d7224 */ /* 0x000fe400078e0002 */
[----:B------:R-:W-:Y:S01]  /*17890*/  IMAD.MOV.U32 R12, RZ, RZ, 0x1 ;  /* 0x00000001ff0c7424 */ /* 0x000fe200078e00ff */
[----:B------:R-:W-:-:S13]  /*178a0*/  IADD3 R4, P0, R14, R3, RZ ;  /* 0x000000030e047210 */ /* 0x000fda0007f1e0ff */
[----:B------:R-:W-:Y:S05]  /*178b0*/  WARPSYNC.COLLECTIVE R15, `(.L_x_7738) ;  /* 0x000000000f087348 */ /* 0x000fea0003c00000 */
[----:B------:R0:W1:Y:S02]  /*178c0*/  SHFL.IDX P6, R14, R13, R12, R11 ;  /* 0x0000000c0d0e7389 */ /* 0x00006400000c000b */
[----:B01----:R-:W-:Y:S01]  /*178d0*/  ENDCOLLECTIVE ;  /* 0x000000000000791b */ /* 0x003fe20003800000 */
.L_x_7738:
        /* <DEDUP_REMOVED lines=12> */
.L_x_7739:
        /* <DEDUP_REMOVED lines=10> */
.L_x_7740:
        /* <DEDUP_REMOVED lines=12> */
.L_x_7741:
[----:B------:R-:W-:Y:S01]  /*17b00*/  @!PT LDS RZ, [RZ] ;  /* 0x00000000fffff984 */ /* 0x000fe20000000800 */
[----:B------:R-:W-:Y:S01]  /*17b10*/  @!PT LDS RZ, [RZ] ;  /* 0x00000000fffff984 */ /* 0x000fe20000000800 */
[----:B------:R-:W-:Y:S01]  /*17b20*/  @!PT LDS RZ, [RZ] ;  /* 0x00000000fffff984 */ /* 0x000fe20000000800 */
[----:B------:R0:W-:Y:S01]  /*17b30*/  LDGSTS.E.BYPASS.LTC128B.128 [R7+0x4c00], desc[UR48][R4.64+0x80], !P0 ;  /* 0x04c0008004077fae */ /* 0x0001e2000c101d70 */
[----:B------:R-:W-:Y:S02]  /*17b40*/  IMAD.MOV.U32 R13, RZ, RZ, R2 ;  /* 0x000000ffff0d7224 */ /* 0x000fe400078e0002 */
[----:B------:R-:W-:Y:S01]  /*17b50*/  IMAD.MOV.U32 R12, RZ, RZ, 0x3 ;  /* 0x00000003ff0c7424 */ /* 0x000fe200078e00ff */
[----:B0-----:R-:W-:-:S13]  /*17b60*/  IADD3 R4, P0, R14, R3, RZ ;  /* 0x000000030e047210 */ /* 0x001fda0007f1e0ff */
[----:B------:R-:W-:Y:S05]  /*17b70*/  WARPSYNC.COLLECTIVE R15, `(.L_x_7742) ;  /* 0x000000000f087348 */ /* 0x000fea0003c00000 */
[----:B------:R0:W1:Y:S02]  /*17b80*/  SHFL.IDX P6, R14, R13, R12, R11 ;  /* 0x0000000c0d0e7389 */ /* 0x00006400000c000b */
[----:B01----:R-:W-:Y:S01]  /*17b90*/  ENDCOLLECTIVE ;  /* 0x000000000000791b */ /* 0x003fe20003800000 */
.L_x_7742:
        /* <DEDUP_REMOVED lines=12> */
.L_x_7743:
        /* <DEDUP_REMOVED lines=10> */
.L_x_7744:
        /* <DEDUP_REMOVED lines=12> */
.L_x_7745:
        /* <DEDUP_REMOVED lines=10> */
.L_x_7746:
[----:B------:R-:W-:Y:S01]  /*17e60*/  IMAD.X R5, RZ, RZ, R6, P0 ;  /* 0x000000ffff057224 */ /* 0x000fe200000e0606 */
        /* <DEDUP_REMOVED lines=11> */
.L_x_7747:
        /* <DEDUP_REMOVED lines=10> */
.L_x_7748:
        /* <DEDUP_REMOVED lines=12> */
.L_x_7749:
        /* <DEDUP_REMOVED lines=10> */
.L_x_7750:
        /* <DEDUP_REMOVED lines=12> */
.L_x_7751:
[----:B------:R-:W-:Y:S01]  /*181e0*/  @!PT LDS RZ, [RZ] ;  /* 0x00000000fffff984 */ /* 0x000fe20000000800 */
[----:B------:R-:W-:Y:S01]  /*181f0*/  @!PT LDS RZ, [RZ] ;  /* 0x00000000fffff984 */ /* 0x000fe20000000800 */
[----:B------:R-:W-:Y:S01]  /*18200*/  @!PT LDS RZ, [RZ] ;  /* 0x00000000fffff984 */ /* 0x000fe20000000800 */
[----:B------:R0:W-:Y:S01]  /*18210*/  LDGSTS.E.BYPASS.LTC128B.128 [R7+0x7400], desc[UR48][R4.64+0x80], !P0 ;  /* 0x0740008004077fae */ /* 0x0001e2000c101d70 */
[----:B------:R-:W-:Y:S05]  /*18220*/  BRA `(.L_x_7752) ;  /* 0xffffffc4006c7947 */ /* 0x000fea000383ffff */
.L_x_7661:
[----:B0-----:R0:W1:Y:S02]  /*18230*/  SYNCS.PHASECHK.TRANS64.TRYWAIT P0, [R0+URZ+0x28860], R5 ;  /* 0x02886005000075a7 */ /* 0x001064000800017f */
[----:B-1----:R-:W-:Y:S05]  /*18240*/  @!P0 NANOSLEEP.SYNCS 0x989680 ;  /* 0x009896800000895d */ /* 0x002fea0003900000 */
[----:B------:R-:W1:Y:S02]  /*18250*/  @!P0 SYNCS.PHASECHK.TRANS64 P0, [R0+URZ+0x28860], R5 ;  /* 0x02886005000085a7 */ /* 0x000e64000800007f */
[----:B-1----:R-:W-:Y:S05]  /*18260*/  @!P0 BRA `(.L_x_7661) ;  /* 0xfffffffc00f08947 */ /* 0x002fea000383ffff */
[----:B------:R-:W-:Y:S05]  /*18270*/  BRA `(.L_x_7753) ;  /* 0xffffffc800547947 */ /* 0x000fea000383ffff */
.L_x_7662:
[----:B------:R-:W-:Y:S01]  /*18280*/  BSSY B0, `(.L_x_7754) ;  /* 0x0000008000007945 */ /* 0x000fe20003800000 */
[----:B------:R-:W-:Y:S02]  /*18290*/  IMAD.MOV.U32 R13, RZ, RZ, R2 ;  /* 0x000000ffff0d7224 */ /* 0x000fe400078e0002 */
[----:B------:R-:W-:Y:S02]  /*182a0*/  IMAD.MOV.U32 R12, RZ, RZ, RZ ;  /* 0x000000ffff0c7224 */ /* 0x000fe400078e00ff */
[----:B------:R-:W-:Y:S02]  /*182b0*/  IMAD.MOV.U32 R11, RZ, RZ, 0x181f ;  /* 0x0000181fff0b7424 */ /* 0x000fe400078e00ff */
[----:B------:R-:W-:-:S07]  /*182c0*/  IMAD.MOV.U32 R15, RZ, RZ, -0x1 ;  /* 0xffffffffff0f7424 */ /* 0x000fce00078e00ff */
[----:B0-2---:R-:W-:Y:S05]  /*182d0*/  WARPSYNC.COLLECTIVE R15, `(.L_x_7755) ;  /* 0x000000000f087348 */ /* 0x005fea0003c00000 */
[----:B------:R1:W3:Y:S02]  /*182e0*/  SHFL.IDX P6, R14, R13, R12, R11 ;  /* 0x0000000c0d0e7389 */ /* 0x0002e400000c000b */
[----:B0123--:R-:W-:Y:S01]  /*182f0*/  ENDCOLLECTIVE ;  /* 0x000000000000791b */ /* 0x00ffe20003800000 */
.L_x_7755:
[----:B------:R-:W-:Y:S05]  /*18300*/  BSYNC B0 ;  /* 0x0000000000007941 */ /* 0x000fea0003800000 */
.L_x_7754:
[----:B------:R-:W-:Y:S01]  /*18310*/  IMAD.MOV.U32 R13, RZ, RZ, R16 ;  /* 0x000000ffff0d7224 */ /* 0x000fe200078e0010 */
[----:B------:R-:W-:Y:S01]  /*18320*/  MOV R11, 0x181f ;  /* 0x0000181f000b7802 */ /* 0x000fe20000000f00 */
[----:B------:R-:W-:Y:S01]  /*18330*/  IMAD.MOV.U32 R12, RZ, RZ, RZ ;  /* 0x000000ffff0c7224 */ /* 0x000fe200078e00ff */
[----:B------:R-:W-:Y:S01]  /*18340*/  LEA R3, R6, UR46, 0x1 ;  /* 0x0000002e06037c11 */ /* 0x000fe2000f8e08ff */
[----:B------:R-:W-:Y:S02]  /*18350*/  IMAD.MOV.U32 R15, RZ, RZ, -0x1 ;  /* 0xffffffffff0f7424 */ /* 0x000fe400078e00ff */
[----:B------:R-:W-:-:S07]  /*18360*/  IMAD.MOV.U32 R5, RZ, RZ, R14 ;  /* 0x000000ffff057224 */ /* 0x000fce00078e000e */
[----:B------:R-:W-:Y:S05]  /*18370*/  WARPSYNC.COLLECTIVE R15, `(.L_x_7756) ;  /* 0x000000000f087348 */ /* 0x000fea0003c00000 */
[----:B------:R0:W1:Y:S02]  /*18380*/  SHFL.IDX P6, R14, R13, R12, R11 ;  /* 0x0000000c0d0e7389 */ /* 0x00006400000c000b */
[----:B01----:R-:W-:Y:S01]  /*18390*/  ENDCOLLECTIVE ;  /* 0x000000000000791b */ /* 0x003fe20003800000 */
.L_x_7756:
[----:B------:R-:W-:Y:S02]  /*183a0*/  ULDC UR4, c[0x0][0x2f4] ;  /* 0x0000bd0000047ab9 */ /* 0x000fe40000000800 */
[----:B------:R-:W-:Y:S02]  /*183b0*/  ISETP.GE.AND P0, PT, R25, UR4, PT ;  /* 0x0000000419007c0c */ /* 0x000fe4000bf06270 */
[----:B------:R-:W-:Y:S02]  /*183c0*/  ISETP.GE.AND P1, PT, R26, UR4, PT ;  /* 0x000000041a007c0c */ /* 0x000fe4000bf26270 */
[C---:B------:R-:W-:Y:S02]  /*183d0*/  ISETP.LT.OR P3, PT, R28.reuse, 0x1, P0 ;  /* 0x000000011c00780c */ /* 0x040fe40000761670 */
[----:B------:R-:W-:Y:S01]  /*183e0*/  ISETP.LT.OR P2, PT, R28, 0x1, P1 ;  /* 0x000000011c00780c */ /* 0x000fe20000f41670 */
[----:B------:R-:W-:Y:S02]  /*183f0*/  IMAD.MOV.U32 R13, RZ, RZ, R2 ;  /* 0x000000ffff0d7224 */ /* 0x000fe400078e0002 */
[----:B------:R-:W-:-:S02]  /*18400*/  IMAD.MOV.U32 R12, RZ, RZ, 0x1 ;  /* 0x00000001ff0c7424 */ /* 0x000fc400078e00ff */
[----:B------:R-:W-:-:S08]  /*18410*/  IMAD.MOV.U32 R4, RZ, RZ, R14 ;  /* 0x000000ffff047224 */ /* 0x000fd000078e000e */
[----:B------:R-:W-:Y:S05]  /*18420*/  WARPSYNC.COLLECTIVE R15, `(.L_x_7757) ;  /* 0x000000000f087348 */ /* 0x000fea0003c00000 */
[----:B------:R0:W1:Y:S02]  /*18430*/  SHFL.IDX P6, R14, R13, R12, R11 ;  /* 0x0000000c0d0e7389 */ /* 0x00006400000c000b */
[----:B01----:R-:W-:Y:S01]  /*18440*/  ENDCOLLECTIVE ;  /* 0x000000000000791b */ /* 0x003fe20003800000 */
.L_x_7757:
        /* <DEDUP_REMOVED lines=13> */
.L_x_7758:
[----:B------:R-:W-:Y:S01]  /*18520*/  IMAD.MOV.U32 R5, RZ, RZ, R19 ;  /* 0x000000ffff057224 */ /* 0x000fe200078e0013 */
[----:B------:R-:W-:Y:S01]  /*18530*/  MOV R13, R2 ;  /* 0x00000002000d7202 */ /* 0x000fe20000000f00 */
[----:B------:R-:W-:Y:S02]  /*18540*/  IMAD.MOV.U32 R12, RZ, RZ, 0x2 ;  /* 0x00000002ff0c7424 */ /* 0x000fe400078e00ff */
[----:B------:R-:W-:-:S07]  /*18550*/  IMAD.MOV.U32 R4, RZ, RZ, R14 ;  /* 0x000000ffff047224 */ /* 0x000fce00078e000e */
[----:B------:R-:W-:Y:S05]  /*18560*/  WARPSYNC.COLLECTIVE R15, `(.L_x_7759) ;  /* 0x000000000f087348 */ /* 0x000fea0003c00000 */
[----:B------:R0:W1:Y:S02]  /*18570*/  SHFL.IDX P6, R14, R13, R12, R11 ;  /* 0x0000000c0d0e7389 */ /* 0x00006400000c000b */
[----:B01----:R-:W-:Y:S01]  /*18580*/  ENDCOLLECTIVE ;  /* 0x000000000000791b */ /* 0x003fe20003800000 */
.L_x_7759:
        /* <DEDUP_REMOVED lines=13> */
.L_x_7760:
[----:B------:R-:W-:Y:S02]  /*18660*/  IMAD.MOV.U32 R5, RZ, RZ, R23 ;  /* 0x000000ffff057224 */ /* 0x000fe400078e0017 */
[----:B------:R-:W-:Y:S02]  /*18670*/  IMAD.MOV.U32 R13, RZ, RZ, R2 ;  /* 0x000000ffff0d7224 */ /* 0x000fe400078e0002 */
[----:B------:R-:W-:Y:S02]  /*18680*/  IMAD.MOV.U32 R12, RZ, RZ, 0x3 ;  /* 0x00000003ff0c7424 */ /* 0x000fe400078e00ff */
[----:B------:R-:W-:-:S07]  /*18690*/  IMAD.MOV.U32 R22, RZ, RZ, R14 ;  /* 0x000000ffff167224 */ /* 0x000fce00078e000e */
[----:B------:R-:W-:Y:S05]  /*186a0*/  WARPSYNC.COLLECTIVE R15, `(.L_x_7761) ;  /* 0x000000000f087348 */ /* 0x000fea0003c00000 */
[----:B------:R0:W1:Y:S02]  /*186b0*/  SHFL.IDX P6, R14, R13, R12, R11 ;  /* 0x0000000c0d0e7389 */ /* 0x00006400000c000b */
[----:B01----:R-:W-:Y:S01]  /*186c0*/  ENDCOLLECTIVE ;  /* 0x000000000000791b */ /* 0x003fe20003800000 */
.L_x_7761:
        /* <DEDUP_REMOVED lines=14> */
.L_x_7762:
[----:B------:R-:W-:Y:S02]  /*187b0*/  IMAD.MOV.U32 R5, RZ, RZ, R21 ;  /* 0x000000ffff057224 */ /* 0x000fe400078e0015 */
[----:B------:R-:W-:Y:S02]  /*187c0*/  IMAD.MOV.U32 R13, RZ, RZ, R2 ;  /* 0x000000ffff0d7224 */ /* 0x000fe400078e0002 */
[----:B------:R-:W-:Y:S02]  /*187d0*/  IMAD.MOV.U32 R12, RZ, RZ, 0x4 ;  /* 0x00000004ff0c7424 */ /* 0x000fe400078e00ff */
[----:B------:R-:W-:-:S07]  /*187e0*/  IMAD.MOV.U32 R20, RZ, RZ, R14 ;  /* 0x000000ffff147224 */ /* 0x000fce00078e000e */
[----:B------:R-:W-:Y:S05]  /*187f0*/  WARPSYNC.COLLECTIVE R15, `(.L_x_7763) ;  /* 0x000000000f087348 */ /* 0x000fea0003c00000 */
[----:B------:R0:W1:Y:S02]  /*18800*/  SHFL.IDX P6, R14, R13, R12, R11 ;  /* 0x0000000c0d0e7389 */ /* 0x00006400000c000b */
[----:B01----:R-:W-:Y:S01]  /*18810*/  ENDCOLLECTIVE ;  /* 0x000000000000791b */ /* 0x003fe20003800000 */
.L_x_7763:
        /* <DEDUP_REMOVED lines=14> */
.L_x_7764:
[----:B------:R-:W-:Y:S02]  /*18900*/  IMAD.MOV.U32 R5, RZ, RZ, R9 ;  /* 0x000000ffff057224 */ /* 0x000fe400078e0009 */
[----:B------:R-:W-:Y:S02]  /*18910*/  IMAD.MOV.U32 R9, RZ, RZ, RZ ;  /* 0x000000ffff097224 */ /* 0x000fe400078e00ff */
[----:B------:R-:W-:Y:S02]  /*18920*/  IMAD.MOV.U32 R13, RZ, RZ, R2 ;  /* 0x000000ffff0d7224 */ /* 0x000fe400078e0002 */
[----:B------:R-:W-:Y:S01]  /*18930*/  IMAD.MOV.U32 R12, RZ, RZ, 0x5 ;  /* 0x00000005ff0c7424 */ /* 0x000fe200078e00ff */
[----:B------:R-:W-:-:S07]  /*18940*/  MOV R24, R14 ;  /* 0x0000000e00187202 */ /* 0x000fce0000000f00 */
[----:B------:R-:W-:Y:S05]  /*18950*/  WARPSYNC.COLLECTIVE R15, `(.L_x_7765) ;  /* 0x000000000f087348 */ /* 0x000fea0003c00000 */
[----:B------:R0:W1:Y:S02]  /*18960*/  SHFL.IDX P6, R14, R13, R12, R11 ;  /* 0x0000000c0d0e7389 */ /* 0x00006400000c000b */
[----:B01----:R-:W-:Y:S01]  /*18970*/  ENDCOLLECTIVE ;  /* 0x000000000000791b */ /* 0x003fe20003800000 */
.L_x_7765:
        /* <DEDUP_REMOVED lines=14> */
.L_x_7766:
[----:B------:R-:W-:Y:S01]  /*18a60*/  IMAD.MOV.U32 R5, RZ, RZ, R19 ;  /* 0x000000ffff057224 */ /* 0x000fe200078e0013 */
[----:B------:R-:W-:Y:S01]  /*18a70*/  MOV R13, R2 ;  /* 0x00000002000d7202 */ /* 0x000fe20000000f00 */
[----:B------:R-:W-:Y:S02]  /*18a80*/  IMAD.MOV.U32 R12, RZ, RZ, 0x6 ;  /* 0x00000006ff0c7424 */ /* 0x000fe400078e00ff */
[----:B------:R-:W-:-:S07]  /*18a90*/  IMAD.MOV.U32 R4, RZ, RZ, R14 ;  /* 0x000000ffff047224 */ /* 0x000fce00078e000e */
[----:B------:R-:W-:Y:S05]  /*18aa0*/  WARPSYNC.COLLECTIVE R15, `(.L_x_7767) ;  /* 0x000000000f087348 */ /* 0x000fea0003c00000 */
[----:B------:R0:W1:Y:S02]  /*18ab0*/  SHFL.IDX P6, R14, R13, R12, R11 ;  /* 0x0000000c0d0e7389 */ /* 0x00006400000c000b */
[----:B01----:R-:W-:Y:S01]  /*18ac0*/  ENDCOLLECTIVE ;  /* 0x000000000000791b */ /* 0x003fe20003800000 */
.L_x_7767:
        /* <DEDUP_REMOVED lines=13> */
.L_x_7768:
[----:B------:R-:W-:Y:S02]  /*18ba0*/  IMAD.MOV.U32 R5, RZ, RZ, R25 ;  /* 0x000000ffff057224 */ /* 0x000fe400078e0019 */
[----:B------:R-:W-:Y:S02]  /*18bb0*/  IMAD.MOV.U32 R13, RZ, RZ, R2 ;  /* 0x000000ffff0d7224 */ /* 0x000fe400078e0002 */
[----:B------:R-:W-:Y:S02]  /*18bc0*/  IMAD.MOV.U32 R12, RZ, RZ, 0x7 ;  /* 0x00000007ff0c7424 */ /* 0x000fe400078e00ff */
[----:B------:R-:W-:-:S07]  /*18bd0*/  IMAD.MOV.U32 R30, RZ, RZ, R14 ;  /* 0x000000ffff1e7224 */ /* 0x000fce00078e000e */
[----:B------:R-:W-:Y:S05]  /*18be0*/  WARPSYNC.COLLECTIVE R15, `(.L_x_7769) ;  /* 0x000000000f087348 */ /* 0x000fea0003c00000 */
[----:B------:R0:W1:Y:S02]  /*18bf0*/  SHFL.IDX P6, R14, R13, R12, R11 ;  /* 0x0000000c0d0e7389 */ /* 0x00006400000c000b */
[----:B01----:R-:W-:Y:S01]  /*18c00*/  ENDCOLLECTIVE ;  /* 0x000000000000791b */ /* 0x003fe20003800000 */
.L_x_7769:
[----:B------:R-:W-:-:S04]  /*18c10*/  IMAD.MOV.U32 R4, RZ, RZ, R30 ;  /* 0x000000ffff047224 */ /* 0x000fc800078e001e */
[----:B------:R-:W-:-:S05]  /*18c20*/  IMAD.WIDE.U32 R4, R26, 0x2, R4 ;  /* 0x000000021a047825 */ /* 0x000fca00078e0004 */
[----:B------:R-:W-:Y:S01]  /*18c30*/  @!PT LDS RZ, [RZ] ;  /* 0x00000000fffff984 */ /* 0x000fe20000000800 */
[----:B------:R-:W-:Y:S01]  /*18c40*/  @!PT LDS RZ, [RZ] ;  /* 0x00000000fffff984 */ /* 0x000fe20000000800 */
[----:B------:R-:W-:Y:S01]  /*18c50*/  @!PT LDS RZ, [RZ] ;  /* 0x00000000fffff984 */ /* 0x000fe20000000800 */
[----:B------:R0:W-:Y:S01]  /*18c60*/  LDGSTS.E.BYPASS.LTC128B.128 [R3+0x3400], desc[UR48][R4.64], !P2 ;  /* 0x0340000004037fae */ /* 0x0001e2000d101d70 */
[----:B------:R-:W-:-:S03]  /*18c70*/  IMAD.MOV.U32 R13, RZ, RZ, R16 ;  /* 0x000000ffff0d7224 */ /* 0x000fc600078e0010 */
[----:B------:R0:W-:Y:S01]  /*18c80*/  LDGSTS.E.BYPASS.LTC128B.128 [R3+0x7400], desc[UR48][R4.64+0x80], !P3 ;  /* 0x0740008004037fae */ /* 0x0001e2000d901d70 */
[----:B------:R-:W-:-:S07]  /*18c90*/  MOV R2, R14 ;  /* 0x0000000e00027202 */ /* 0x000fce0000000f00 */
[----:B0-----:R-:W-:Y:S05]  /*18ca0*/  WARPSYNC.COLLECTIVE R15, `(.L_x_7770) ;  /* 0x000000000f087348 */ /* 0x001fea0003c00000 */
[----:B------:R1:W2:Y:S02]  /*18cb0*/  SHFL.IDX P6, R14, R13, R12, R11 ;  /* 0x0000000c0d0e7389 */ /* 0x0002a400000c000b */
[----:B012---:R-:W-:Y:S01]  /*18cc0*/  ENDCOLLECTIVE ;  /* 0x000000000000791b */ /* 0x007fe20003800000 */
.L_x_7770:
[----:B------:R-:W-:Y:S05]  /*18cd0*/  BRA `(.L_x_7771) ;  /* 0xffffffc000d07947 */ /* 0x000fea000383ffff */
.L_x_7665:
[----:B0-----:R0:W1:Y:S02]  /*18ce0*/  SYNCS.PHASECHK.TRANS64.TRYWAIT P0, [R7+URZ+0x28820], R9 ;  /* 0x02882009070075a7 */ /* 0x001064000800017f */
[----:B-1----:R-:W-:Y:S05]  /*18cf0*/  @!P0 NANOSLEEP.SYNCS 0x989680 ;  /* 0x009896800000895d */ /* 0x002fea0003900000 */
[----:B------:R-:W1:Y:S02]  /*18d00*/  @!P0 SYNCS.PHASECHK.TRANS64 P0, [R7+URZ+0x28820], R9 ;  /* 0x02882009070085a7 */ /* 0x000e64000800007f */
[----:B-1----:R-:W-:Y:S05]  /*18d10*/  @!P0 BRA `(.L_x_7665) ;  /* 0xfffffffc00f08947 */ /* 0x002fea000383ffff */
[----:B------:R-:W-:Y:S05]  /*18d20*/  BRA `(.L_x_7772) ;  /* 0xffffffc400447947 */ /* 0x000fea000383ffff */
.L_x_7666:
[----:B------:R-:W-:Y:S01]  /*18d30*/  BSSY B0, `(.L_x_7773) ;  /* 0x0000008000007945 */ /* 0x000fe20003800000 */
[----:B------:R-:W-:Y:S02]  /*18d40*/  IMAD.MOV.U32 R13, RZ, RZ, R17 ;  /* 0x000000ffff0d7224 */ /* 0x000fe400078e0011 */
[----:B------:R-:W-:Y:S02]  /*18d50*/  IMAD.MOV.U32 R12, RZ, RZ, RZ ;  /* 0x000000ffff0c7224 */ /* 0x000fe400078e00ff */
[----:B------:R-:W-:Y:S02]  /*18d60*/  IMAD.MOV.U32 R11, RZ, RZ, 0x1f ;  /* 0x0000001fff0b7424 */ /* 0x000fe400078e00ff */
[----:B------:R-:W-:-:S07]  /*18d70*/  IMAD.MOV.U32 R15, RZ, RZ, -0x1 ;  /* 0xffffffffff0f7424 */ /* 0x000fce00078e00ff */
[----:B0-2--5:R-:W-:Y:S05]  /*18d80*/  WARPSYNC.COLLECTIVE R15, `(.L_x_7774) ;  /* 0x000000000f087348 */ /* 0x025fea0003c00000 */
[----:B------:R1:W3:Y:S02]  /*18d90*/  SHFL.IDX P6, R14, R13, R12, R11 ;  /* 0x0000000c0d0e7389 */ /* 0x0002e400000c000b */
[----:B0123-5:R-:W-:Y:S01]  /*18da0*/  ENDCOLLECTIVE ;  /* 0x000000000000791b */ /* 0x02ffe20003800000 */
.L_x_7774:
[----:B------:R-:W-:Y:S05]  /*18db0*/  BSYNC B0 ;  /* 0x0000000000007941 */ /* 0x000fea0003800000 */
.L_x_7773:
[----:B------:R-:W-:Y:S05]  /*18dc0*/  BRA `(.L_x_7775) ;  /* 0xffffffc400287947 */ /* 0x000fea000383ffff */
.L_x_7667:
[----:B------:R-:W-:Y:S01]  /*18dd0*/  BSSY B0, `(.L_x_7776) ;  /* 0x0000006000007945 */ /* 0x000fe20003800000 */
[----:B------:R-:W-:-:S07]  /*18de0*/  IMAD.MOV.U32 R15, RZ, RZ, -0x1 ;  /* 0xffffffffff0f7424 */ /* 0x000fce00078e00ff */
[----:B012--5:R-:W-:Y:S05]  /*18df0*/  WARPSYNC.COLLECTIVE R15, `(.L_x_7777) ;  /* 0x000000000f0c7348 */ /* 0x027fea0003c00000 */
[----:B------:R-:W-:Y:S02]  /*18e00*/  ELECT P6, UR62, PT ;  /* 0x00000000003e782f */ /* 0x000fe400038c0000 */
[----:B------:R-:W-:Y:S01]  /*18e10*/  MOV R14, UR62 ;  /* 0x0000003e000e7c02 */ /* 0x000fe20008000f00 */
[----:B012--5:R-:W-:Y:S10]  /*18e20*/  ENDCOLLECTIVE ;  /* 0x000000000000791b */ /* 0x027ff40003800000 */
.L_x_7777:
[----:B------:R-:W-:Y:S05]  /*18e30*/  BSYNC B0 ;  /* 0x0000000000007941 */ /* 0x000fea0003800000 */
.L_x_7776:
[----:B------:R-:W-:Y:S05]  /*18e40*/  BRA `(.L_x_7778) ;  /* 0xffffffc4001c7947 */ /* 0x000fea000383ffff */
.L_x_7669:
[----:B---3--:R3:W4:Y:S02]  /*18e50*/  SYNCS.PHASECHK.TRANS64.TRYWAIT P1, [R5+URZ+0x28840], R2 ;  /* 0x02884002050075a7 */ /* 0x008724000802017f */
[----:B----4-:R-:W-:Y:S05]  /*18e60*/  @!P1 NANOSLEEP.SYNCS 0x989680 ;  /* 0x009896800000995d */ /* 0x010fea0003900000 */
[----:B------:R-:W4:Y:S02]  /*18e70*/  @!P1 SYNCS.PHASECHK.TRANS64 P1, [R5+URZ+0x28840], R2 ;  /* 0x02884002050095a7 */ /* 0x000f24000802007f */
[----:B----4-:R-:W-:Y:S05]  /*18e80*/  @!P1 BRA `(.L_x_7669) ;  /* 0xfffffffc00f09947 */ /* 0x010fea000383ffff */
[----:B------:R-:W-:Y:S05]  /*18e90*/  BRA `(.L_x_7779) ;  /* 0xffffffc4003c7947 */ /* 0x000fea000383ffff */
.L_x_7671:
[----:B0-----:R0:W4:Y:S02]  /*18ea0*/  SYNCS.PHASECHK.TRANS64.TRYWAIT P1, [R7+URZ+0x28840], R0 ;  /* 0x02884000070075a7 */ /* 0x001124000802017f */
[----:B----4-:R-:W-:Y:S05]  /*18eb0*/  @!P1 NANOSLEEP.SYNCS 0x989680 ;  /* 0x009896800000995d */ /* 0x010fea0003900000 */
[----:B------:R-:W4:Y:S02]  /*18ec0*/  @!P1 SYNCS.PHASECHK.TRANS64 P1, [R7+URZ+0x28840], R0 ;  /* 0x02884000070095a7 */ /* 0x000f24000802007f */
[----:B----4-:R-:W-:Y:S05]  /*18ed0*/  @!P1 BRA `(.L_x_7671) ;  /* 0xfffffffc00f09947 */ /* 0x010fea000383ffff */
[----:B------:R-:W-:Y:S05]  /*18ee0*/  BRA `(.L_x_7780) ;  /* 0xffffffc400487947 */ /* 0x000fea000383ffff */
.L_x_7673:
[----:B----4-:R4:W0:Y:S02]  /*18ef0*/  SYNCS.PHASECHK.TRANS64.TRYWAIT P1, [R5+URZ+0x28860], R2 ;  /* 0x02886002050075a7 */ /* 0x010824000802017f */
[----:B0-----:R-:W-:Y:S05]  /*18f00*/  @!P1 NANOSLEEP.SYNCS 0x989680 ;  /* 0x009896800000995d */ /* 0x001fea0003900000 */
[----:B------:R-:W0:Y:S02]  /*18f10*/  @!P1 SYNCS.PHASECHK.TRANS64 P1, [R5+URZ+0x28860], R2 ;  /* 0x02886002050095a7 */ /* 0x000e24000802007f */
[----:B0-----:R-:W-:Y:S05]  /*18f20*/  @!P1 BRA `(.L_x_7673) ;  /* 0xfffffffc00f09947 */ /* 0x001fea000383ffff */
[----:B------:R-:W-:Y:S05]  /*18f30*/  BRA `(.L_x_7781) ;  /* 0xffffffc400447947 */ /* 0x000fea000383ffff */
.L_x_7782:
        /* <DEDUP_REMOVED lines=12> */
.L_x_15977:


//--------------------- .text._ZN7cutlass13device_kernelIN5flash11enable_sm90INS1_16FlashAttnFwdSm90INS1_25CollectiveMainloopFwdSm90ILi2EN4cute5tupleIJNS5_1CILi1EEES8_S8_EEENS6_IJNS7_ILi128EEESA_SA_EEELi128ENS_10bfloat16_tEfNS_4arch4Sm90ELb0ELb1ELb1ELb1ELb1ELb0ELb0ELb1ELb1ELb1ELb1ELb0EEENS1_21CollectiveEpilogueFwdISB_S9_SC_SE_Li256ELb1ELb1ELb1ELb0EEENS1_36VarlenDynamicPersistentTileSchedulerILi128ELi128ELi256ELi128ELb1ELb1ELb1ELb1ELb0ELb1EEEEEEEEEvNT_6ParamsE --------------------------
	.section	.text._ZN7cutlass13device_kernelIN5flash11enable_sm90INS1_16FlashAttnFwdSm90INS1_25CollectiveMainloopFwdSm90ILi2EN4cute5tupleIJNS5_1CILi1EEES8_S8_EEENS6_IJNS7_ILi128EEESA_SA_EEELi128ENS_10bfloat16_tEfNS_4arch4Sm90ELb0ELb1ELb1ELb1ELb1ELb0ELb0ELb1ELb1ELb1ELb1ELb0EEENS1_21CollectiveEpilogueFwdISB_S9_SC_SE_Li256ELb1ELb1ELb1ELb0EEENS1_36VarlenDynamicPersistentTileSchedulerILi128ELi128ELi256ELi128ELb1ELb1ELb1ELb1ELb0ELb1EEEEEEEEEvNT_6ParamsE,"ax",@progbits
	.align	128
.text._ZN7cutlass13device_kernelIN5flash11enable_sm90INS1_16FlashAttnFwdSm90INS1_25CollectiveMainloopFwdSm90ILi2EN4cute5tupleIJNS5_1CILi1EEES8_S8_EEENS6_IJNS7_ILi128EEESA_SA_EEELi128ENS_10bfloat16_tEfNS_4arch4Sm90ELb0ELb1ELb1ELb1ELb1ELb0ELb0ELb1ELb1ELb1ELb1ELb0EEENS1_21CollectiveEpilogueFwdISB_S9_SC_SE_Li256ELb1ELb1ELb1ELb0EEENS1_36VarlenDynamicPersistentTileSchedulerILi128ELi128ELi256ELi128ELb1ELb1ELb1ELb1ELb0ELb1EEEEEEEEEvNT_6ParamsE:
        .type           _ZN7cutlass13device_kernelIN5flash11enable_sm90INS1_16FlashAttnFwdSm90INS1_25CollectiveMainloopFwdSm90ILi2EN4cute5tupleIJNS5_1CILi1EEES8_S8_EEENS6_IJNS7_ILi128EEESA_SA_EEELi128ENS_10bfloat16_tEfNS_4arch4Sm90ELb0ELb1ELb1ELb1ELb1ELb0ELb0ELb1ELb1ELb1ELb1ELb0EEENS1_21CollectiveEpilogueFwdISB_S9_SC_SE_Li256ELb1ELb1ELb1ELb0EEENS1_36VarlenDynamicPersistentTileSchedulerILi128ELi128ELi256ELi128ELb1ELb1ELb1ELb1ELb0ELb1EEEEEEEEEvNT_6ParamsE,@function
        .size           _ZN7cutlass13device_kernelIN5flash11enable_sm90INS1_16FlashAttnFwdSm90INS1_25CollectiveMainloopFwdSm90ILi2EN4cute5tupleIJNS5_1CILi1EEES8_S8_EEENS6_IJNS7_ILi128EEESA_SA_EEELi128ENS_10bfloat16_tEfNS_4arch4Sm90ELb0ELb1ELb1ELb1ELb1ELb0ELb0ELb1ELb1ELb1ELb1ELb0EEENS1_21CollectiveEpilogueFwdISB_S9_SC_SE_Li256ELb1ELb1ELb1ELb0EEENS1_36VarlenDynamicPersistentTileSchedulerILi128ELi128ELi256ELi128ELb1ELb1ELb1ELb1ELb0ELb1EEEEEEEEEvNT_6ParamsE,(.L_x_15978 - _ZN7cutlass13device_kernelIN5flash11enable_sm90INS1_16FlashAttnFwdSm90INS1_25CollectiveMainloopFwdSm90ILi2EN4cute5tupleIJNS5_1CILi1EEES8_S8_EEENS6_IJNS7_ILi128EEESA_SA_EEELi128ENS_10bfloat16_tEfNS_4arch4Sm90ELb0ELb1ELb1ELb1ELb1ELb0ELb0ELb1ELb1ELb1ELb1ELb0EEENS1_21CollectiveEpilogueFwdISB_S9_SC_SE_Li256ELb1ELb1ELb1ELb0EEENS1_36VarlenDynamicPersistentTileSchedulerILi128ELi128ELi256ELi128ELb1ELb1ELb1ELb1ELb0ELb1EEEEEEEEEvNT_6ParamsE)
        .other          _ZN7cutlass13device_kernelIN5flash11enable_sm90INS1_16FlashAttnFwdSm90INS1_25CollectiveMainloopFwdSm90ILi2EN4cute5tupleIJNS5_1CILi1EEES8_S8_EEENS6_IJNS7_ILi128EEESA_SA_EEELi128ENS_10bfloat16_tEfNS_4arch4Sm90ELb0ELb1ELb1ELb1ELb1ELb0ELb0ELb1ELb1ELb1ELb1ELb0EEENS1_21CollectiveEpilogueFwdISB_S9_SC_SE_Li256ELb1ELb1ELb1ELb0EEENS1_36VarlenDynamicPersistentTileSchedulerILi128ELi128ELi256ELi128ELb1ELb1ELb1ELb1ELb0ELb1EEEEEEEEEvNT_6ParamsE,@"STO_CUDA_ENTRY STV_DEFAULT"
_ZN7cutlass13device_kernelIN5flash11enable_sm90INS1_16FlashAttnFwdSm90INS1_25CollectiveMainloopFwdSm90ILi2EN4cute5tupleIJNS5_1CILi1EEES8_S8_EEENS6_IJNS7_ILi128EEESA_SA_EEELi128ENS_10bfloat16_tEfNS_4arch4Sm90ELb0ELb1ELb1ELb1ELb1ELb0ELb0ELb1ELb1ELb1ELb1ELb0EEENS1_21CollectiveEpilogueFwdISB_S9_SC_SE_Li256ELb1ELb1ELb1ELb0EEENS1_36VarlenDynamicPersistentTileSchedulerILi128ELi128ELi256ELi128ELb1ELb1ELb1ELb1ELb0ELb1EEEEEEEEEvNT_6ParamsE:
        /* <DEDUP_REMOVED lines=8> */
[----:B------:R-:W0:Y:S04]  /*0080*/  SHFL.IDX PT, R3, R2, RZ, 0x1f ;  /* 0x00001fff02037589 */ /* 0x000e2800000e0000 */
[----:B------:R-:W1:Y:S01]  /*0090*/  SHFL.IDX PT, R4, R4, RZ, 0x1f ;  /* 0x00001fff04047589 */ /* 0x000e6200000e0000 */
[C---:B0-----:R-:W-:Y:S02]  /*00a0*/  ISETP.NE.OR P0, PT, R3.reuse, RZ, !P0 ;  /* 0x000000ff0300720c */ /* 0x041fe40004705670 */
[----:B------:R-:W-:-:S11]  /*00b0*/  ISETP.NE.AND P1, PT, R3, RZ, PT ;  /* 0x000000ff0300720c */ /* 0x000fd60003f25270 */
[----:B------:R-:W-:Y:S01]  /*00c0*/  VOTEU.ALL UP0, P0 ;  /* 0x00000000003f7886 */ /* 0x000fe20000000000 */
[----:B------:R-:W-:-:S04]  /*00d0*/  VOTEU.ALL UP1, P0 ;  /* 0x00000000003f7886 */ /* 0x000fc80000020000 */
[----:B------:R-:W0:Y:S01]  /*00e0*/  @!UP0 S2UR UR8, SR_CgaCtaId ;  /* 0x00000000000889c3 */ /* 0x000e220000008800 */
[----:B------:R-:W-:Y:S01]  /*00f0*/  @!UP0 UMOV UR6, 0x400 ;  /* 0x0000040000068882 */ /* 0x000fe20000000000 */
[----:B------:R-:W-:-:S04]  /*0100*/  @!UP0 UIADD3 UR4, -UR4, 0x100000, URZ ;  /* 0x0010000004048890 */ /* 0x000fc8000fffe13f */
[----:B------:R-:W-:Y:S02]  /*0110*/  @!UP0 USHF.L.U32 UR5, UR4, 0xb, URZ ;  /* 0x0000000b04058899 */ /* 0x000fe4000800063f */
[----:B------:R-:W-:Y:S02]  /*0120*/  @!UP0 USHF.L.U32 UR4, UR4, 0x1, URZ ;  /* 0x0000000104048899 */ /* 0x000fe4000800063f */
[----:B0-----:R-:W-:Y:S02]  /*0130*/  @!UP0 ULEA UR8, UR8, UR6, 0x18 ;  /* 0x0000000608088291 */ /* 0x001fe4000f8ec03f */
        /* <DEDUP_REMOVED lines=25> */
.L_x_7783:
        /* <DEDUP_REMOVED lines=22> */
.L_x_7784:
        /* <DEDUP_REMOVED lines=18> */
.L_x_7785:
        /* <DEDUP_REMOVED lines=22> */
.L_x_7786:
        /* <DEDUP_REMOVED lines=23> */
.L_x_7787:
        /* <DEDUP_REMOVED lines=10> */
.L_x_7789:
[----:B------:R-:W-:-:S08]  /*08c0*/  NOP ;  /* 0x0000000000007918 */ /* 0x000fd00000000000 */
[----:B------:R-:W1:Y:S02]  /*08d0*/  USETMAXREG.TRY_ALLOC.CTAPOOL UP0, 0xe8 ;  /* 0x000000e8000079c8 */ /* 0x000e640008000600 */
[----:B-1----:R-:W-:-:S13]  /*08e0*/  PLOP3.LUT P0, PT, PT, PT, UP0, 0x80, 0x0 ;  /* 0x000000000000781c */ /* 0x002fda0003f0f008 */
[----:B------:R-:W-:Y:S05]  /*08f0*/  @!P0 BRA `(.L_x_7789) ;  /* 0xfffffffc00f08947 */ /* 0x000fea000383ffff */
[----:B------:R-:W-:Y:S01]  /*0900*/  LOP3.LUT R2, R0, 0xffffff80, RZ, 0xc0, !PT ;  /* 0xffffff8000027812 */ /* 0x000fe200078ec0ff */
[----:B------:R-:W1:Y:S08]  /*0910*/  S2UR UR5, SR_CgaCtaId ;  /* 0x00000000000579c3 */ /* 0x000e700000008800 */
[----:B------:R-:W-:Y:S06]  /*0920*/  BAR.ARV 0x8, 0x180 ;  /* 0x0206000000007b1d */ /* 0x000fec0000002000 */
[----:B------:R-:W-:Y:S01]  /*0930*/  ISETP.NE.AND P0, PT, R2, 0x80, PT ;  /* 0x000000800200780c */ /* 0x000fe20003f05270 */
[----:B------:R-:W-:-:S12]  /*0940*/  UMOV UR4, 0x400 ;  /* 0x0000040000047882 */ /* 0x000fd80000000000 */
[----:B------:R-:W-:Y:S06]  /*0950*/  @!P0 BAR.ARV 0x9, 0x100 ;  /* 0x0244000000008b1d */ /* 0x000fec0000002000 */
[----:B-1----:R-:W-:Y:S02]  /*0960*/  ULEA UR4, UR5, UR4, 0x18 ;  /* 0x0000000405047291 */ /* 0x002fe4000f8ec03f */
[----:B------:R-:W-:Y:S07]  /*0970*/  BAR.SYNC.DEFER_BLOCKING 0x5, 0x180 ;  /* 0x0146000000007b1d */ /* 0x000fee0000010000 */
[----:B------:R-:W1:Y:S01]  /*0980*/  LDS.128 R12, [UR4+0x288d0] ;  /* 0x0288d004ff0c7984 */ /* 0x000e620008000c00 */
[----:B------:R-:W-:Y:S01]  /*0990*/  ULDC UR4, c[0x0][0xc3c] ;  /* 0x00030f0000047ab9 */ /* 0x000fe20000000800 */
[----:B------:R-:W-:Y:S06]  /*09a0*/  BAR.ARV 0x4, 0x180 ;  /* 0x0106000000007b1d */ /* 0x000fec0000002000 */
[----:B-1----:R-:W-:-:S13]  /*09b0*/  ISETP.GE.AND P0, PT, R15, UR4, PT ;  /* 0x000000040f007c0c */ /* 0x002fda000bf06270 */
[----:B------:R-:W-:Y:S05]  /*09c0*/  @P0 EXIT ;  /* 0x000000000000094d */ /* 0x000fea0003800000 */
[----:B0-----:R-:W2:Y:S01]  /*09d0*/  LDL R3, [R1+0x18] ;  /* 0x0000180001037983 */ /* 0x001ea20000100800 */
[----:B------:R-:W-:Y:S01]  /*09e0*/  VIADD R223, R0, 0xffffff80 ;  /* 0xffffff8000df7836 */ /* 0x000fe20000000000 */
[----:B------:R-:W-:Y:S01]  /*09f0*/  R2UR UR6, R13 ;  /* 0x000000000d0672ca */ /* 0x000fe200000e0000 */
[----:B------:R-:W-:Y:S01]  /*0a00*/  UMOV UR39, URZ ;  /* 0x0000003f00277c82 */ /* 0x000fe20008000000 */
[----:B------:R-:W-:Y:S01]  /*0a10*/  R2UR UR5, R14 ;  /* 0x000000000e0572ca */ /* 0x000fe200000e0000 */
[----:B------:R-:W-:Y:S01]  /*0a20*/  UMOV UR38, URZ ;  /* 0x0000003f00267c82 */ /* 0x000fe20008000000 */
[----:B------:R-:W-:Y:S02]  /*0a30*/  SHF.R.S32.HI R0, RZ, 0x1f, R223 ;  /* 0x0000001fff007819 */ /* 0x000fe400000114df */
[----:B------:R-:W-:Y:S02]  /*0a40*/  R2UR UR7, R15 ;  /* 0x000000000f0772ca */ /* 0x000fe400000e0000 */
[----:B------:R-:W-:-:S02]  /*0a50*/  LEA.HI R2, R0, R223, RZ, 0x7 ;  /* 0x000000df00027211 */ /* 0x000fc400078f38ff */
[----:B------:R-:W-:Y:S02]  /*0a60*/  LEA.HI R4, R0, R223, RZ, 0x5 ;  /* 0x000000df00047211 */ /* 0x000fe400078f28ff */
[----:B------:R-:W-:Y:S02]  /*0a70*/  LOP3.LUT R200, R2, 0xffffff80, RZ, 0xc0, !PT ;  /* 0xffffff8002c87812 */ /* 0x000fe400078ec0ff */
[----:B------:R-:W-:Y:S01]  /*0a80*/  SHF.R.S32.HI R217, RZ, 0x7, R2 ;  /* 0x00000007ffd97819 */ /* 0x000fe20000011402 */
[----:B------:R-:W-:Y:S02]  /*0a90*/  IMAD.SHL.U32 R5, R4, 0x20, RZ ;  /* 0x0000002004057824 */ /* 0x000fe400078e00ff */
[----:B------:R-:W-:Y:S01]  /*0aa0*/  IMAD.IADD R200, R223, 0x1, -R200 ;  /* 0x00000001dfc87824 */ /* 0x000fe200078e0ac8 */
[----:B------:R-:W-:Y:S02]  /*0ab0*/  LEA.HI R2, R2, R217, RZ, 0x1 ;  /* 0x000000d902027211 */ /* 0x000fe400078f08ff */
[----:B------:R-:W-:-:S02]  /*0ac0*/  LOP3.LUT R5, R5, 0xfffffc00, RZ, 0xc0, !PT ;  /* 0xfffffc0005057812 */ /* 0x000fc400078ec0ff */
[----:B------:R-:W-:Y:S02]  /*0ad0*/  SHF.R.S32.HI R7, RZ, 0x1f, R200 ;  /* 0x0000001fff077819 */ /* 0x000fe400000114c8 */
[----:B------:R-:W-:Y:S02]  /*0ae0*/  LOP3.LUT R2, R2, 0x3fffffe, RZ, 0xc0, !PT ;  /* 0x03fffffe02027812 */ /* 0x000fe400078ec0ff */
[CC--:B------:R-:W-:Y:S02]  /*0af0*/  LEA.HI R8, R7.reuse, R200.reuse, RZ, 0x2 ;  /* 0x000000c807087211 */ /* 0x0c0fe400078f10ff */
[----:B------:R-:W-:Y:S01]  /*0b00*/  LEA.HI R7, R7, R200, RZ, 0x5 ;  /* 0x000000c807077211 */ /* 0x000fe200078f28ff */
[----:B------:R-:W-:Y:S01]  /*0b10*/  IMAD.IADD R2, R217, 0x1, -R2 ;  /* 0x00000001d9027824 */ /* 0x000fe200078e0a02 */
[--C-:B------:R-:W-:Y:S02]  /*0b20*/  SHF.R.S32.HI R9, RZ, 0x2, R8.reuse ;  /* 0x00000002ff097819 */ /* 0x100fe40000011408 */
[----:B------:R-:W-:-:S02]  /*0b30*/  SHF.R.S32.HI R10, RZ, 0x1f, R8 ;  /* 0x0000001fff0a7819 */ /* 0x000fc40000011408 */
[----:B------:R-:W-:Y:S02]  /*0b40*/  SHF.R.S32.HI R7, RZ, 0x5, R7 ;  /* 0x00000005ff077819 */ /* 0x000fe40000011407 */
[----:B------:R-:W-:-:S04]  /*0b50*/  LEA.HI R10, R10, R9, RZ, 0x3 ;  /* 0x000000090a0a7211 */ /* 0x000fc800078f18ff */
[----:B------:R-:W-:-:S05]  /*0b60*/  LOP3.LUT R10, R10, 0xfffffff8, RZ, 0xc0, !PT ;  /* 0xfffffff80a0a7812 */ /* 0x000fca00078ec0ff */
[----:B------:R-:W-:-:S04]  /*0b70*/  IMAD.IADD R10, R9, 0x1, -R10 ;  /* 0x00000001090a7824 */ /* 0x000fc800078e0a0a */
[----:B------:R-:W-:-:S04]  /*0b80*/  IMAD R7, R7, 0x10, R10 ;  /* 0x0000001007077824 */ /* 0x000fc800078e020a */
[----:B------:R-:W-:Y:S01]  /*0b90*/  IMAD R218, R2, 0x40, R7 ;  /* 0x0000004002da7824 */ /* 0x000fe200078e0207 */
[----:B--2---:R-:W-:Y:S02]  /*0ba0*/  R2UR UR4, R3 ;  /* 0x00000000030472ca */ /* 0x004fe400000e0000 */
[----:B------:R-:W-:-:S04]  /*0bb0*/  LEA.HI R3, R0, R223, RZ, 0x4 ;  /* 0x000000df00037211 */ /* 0x000fc800078f20ff */
[----:B------:R-:W-:Y:S02]  /*0bc0*/  SHF.R.S32.HI R6, RZ, 0x4, R3 ;  /* 0x00000004ff067819 */ /* 0x000fe40000011403 */
[C---:B------:R-:W-:Y:S02]  /*0bd0*/  LOP3.LUT R4, R3.reuse, 0x3fffff0, RZ, 0xc0, !PT ;  /* 0x03fffff003047812 */ /* 0x040fe400078ec0ff */
[----:B------:R-:W-:-:S03]  /*0be0*/  LEA.HI R3, R3, R6, RZ, 0x1 ;  /* 0x0000000603037211 */ /* 0x000fc600078f08ff */
[----:B------:R-:W-:Y:S01]  /*0bf0*/  IMAD.IADD R4, R223, 0x1, -R4 ;  /* 0x00000001df047824 */ /* 0x000fe200078e0a04 */
[----:B------:R-:W-:Y:S01]  /*0c00*/  LOP3.LUT R3, R3, 0x1ffffffe, RZ, 0xc0, !PT ;  /* 0x1ffffffe03037812 */ /* 0x000fe200078ec0ff */
[----:B------:R-:W-:Y:S02]  /*0c10*/  ULOP3.LUT UR8, UR4, 0x1, URZ, 0xfc, !UPT ;  /* 0x0000000104087892 */ /* 0x000fe4000f8efc3f */
[----:B------:R-:W-:Y:S01]  /*0c20*/  IMAD R4, R4, 0x40, R5 ;  /* 0x0000004004047824 */ /* 0x000fe200078e0205 */
[-C--:B------:R-:W-:Y:S01]  /*0c30*/  LEA.HI R5, R0, R223.reuse, RZ, 0x2 ;  /* 0x000000df00057211 */ /* 0x080fe200078f10ff */
[----:B------:R-:W-:Y:S01]  /*0c40*/  IMAD.IADD R3, R6, 0x1, -R3 ;  /* 0x0000000106037824 */ /* 0x000fe200078e0a03 */
[----:B------:R-:W-:Y:S01]  /*0c50*/  LEA.HI R0, R0, R223, RZ, 0x3 ;  /* 0x000000df00007211 */ /* 0x000fe200078f18ff */
[----:B------:R-:W-:Y:S01]  /*0c60*/  UMOV UR4, URZ ;  /* 0x0000003f00047c82 */ /* 0x000fe20008000000 */
[----:B------:R-:W-:Y:S02]  /*0c70*/  IMAD.U32 R220, RZ, RZ, UR8 ;  /* 0x00000008ffdc7e24 */ /* 0x000fe4000f8e00ff */
[----:B------:R-:W-:Y:S01]  /*0c80*/  IMAD R219, R3, 0x8, R4 ;  /* 0x0000000803db7824 */ /* 0x000fe200078e0204 */
[----:B------:R-:W-:Y:S01]  /*0c90*/  LOP3.LUT R4, R5, 0xfffffffc, RZ, 0xc0, !PT ;  /* 0xfffffffc05047812 */ /* 0x000fe200078ec0ff */
[----:B------:R-:W-:Y:S01]  /*0ca0*/  IMAD.U32 R199, RZ, RZ, UR4 ;  /* 0x00000004ffc77e24 */ /* 0x000fe2000f8e00ff */
[----:B------:R-:W-:-:S02]  /*0cb0*/  LOP3.LUT R22, R0, 0xfffffff8, RZ, 0xc0, !PT ;  /* 0xfffffff800167812 */ /* 0x000fc400078ec0ff */
[----:B------:R-:W-:Y:S01]  /*0cc0*/  LOP3.LUT R5, R8, 0x7ffffffc, RZ, 0xc0, !PT ;  /* 0x7ffffffc08057812 */ /* 0x000fe200078ec0ff */
[C---:B------:R-:W-:Y:S01]  /*0cd0*/  IMAD.IADD R4, R223.reuse, 0x1, -R4 ;  /* 0x00000001df047824 */ /* 0x040fe200078e0a04 */
[----:B------:R-:W-:Y:S01]  /*0ce0*/  SHF.R.S32.HI R198, RZ, 0x3, R0 ;  /* 0x00000003ffc67819 */ /* 0x000fe20000011400 */
[----:B------:R-:W-:Y:S02]  /*0cf0*/  IMAD.IADD R22, R223, 0x1, -R22 ;  /* 0x00000001df167824 */ /* 0x000fe400078e0a16 */
[----:B------:R-:W-:Y:S01]  /*0d00*/  IMAD.IADD R5, R200, 0x1, -R5 ;  /* 0x00000001c8057824 */ /* 0x000fe200078e0a05 */
[----:B------:R-:W-:Y:S01]  /*0d10*/  LEA.HI R3, R4, R4, RZ, 0x1 ;  /* 0x0000000404037211 */ /* 0x000fe200078f08ff */
[----:B------:R-:W-:Y:S02]  /*0d20*/  IMAD.SHL.U32 R18, R22, 0x8, RZ ;  /* 0x0000000816127824 */ /* 0x000fe400078e00ff */
[----:B------:R-:W-:Y:S01]  /*0d30*/  IMAD.SHL.U32 R16, R5, 0x2, RZ ;  /* 0x0000000205107824 */ /* 0x000fe200078e00ff */
[----:B------:R-:W-:Y:S01]  /*0d40*/  LOP3.LUT R3, R3, 0x1ffffffe, RZ, 0xc0, !PT ;  /* 0x1ffffffe03037812 */ /* 0x000fe200078ec0ff */
[----:B------:R-:W-:Y:S01]  /*0d50*/  VIADD R19, R18, 0x40 ;  /* 0x0000004012137836 */ /* 0x000fe20000000000 */
        /* <DEDUP_REMOVED lines=31> */
[----:B------:R-:W-:Y:S01]  /*0f50*/  IMAD.IADD R3, R4, 0x1, -R3 ;  /* 0x0000000104037824 */ /* 0x000fe200078e0a03 */
[----:B------:R-:W-:-:S02]  /*0f60*/  SHF.R.S32.HI R202, RZ, 0x1f, R184 ;  /* 0x0000001fffca7819 */ /* 0x000fc400000114b8 */
[----:B------:R-:W-:Y:S01]  /*0f70*/  SHF.R.S32.HI R201, RZ, 0x1f, R23 ;  /* 0x0000001fffc97819 */ /* 0x000fe20000011417 */
[----:B------:R-:W-:-:S07]  /*0f80*/  IMAD R17, R3, 0x8, R218 ;  /* 0x0000000803117824 */ /* 0x000fce00078e02da */
.L_x_7901:
        /* <DEDUP_REMOVED lines=11> */
[----:B0-23--:R-:W-:Y:S02]  /*1040*/  IMAD.U32 R2, RZ, RZ, UR8 ;  /* 0x00000008ff027e24 */ /* 0x00dfe4000f8e00ff */
[----:B------:R-:W-:Y:S01]  /*1050*/  IMAD.U32 R3, RZ, RZ, UR9 ;  /* 0x00000009ff037e24 */ /* 0x000fe2000f8e00ff */
[----:B------:R-:W-:Y:S02]  /*1060*/  @UP1 ULDC.64 UR8, c[0x0][0xa18] ;  /* 0x0002860000081ab9 */ /* 0x000fe40000000a00 */
[----:B------:R-:W-:Y:S02]  /*1070*/  @UP1 UIMAD.WIDE UR8, UR7, 0x4, UR8 ;  /* 0x00000004070818a5 */ /* 0x000fe4000f8e0208 */
[----:B------:R-:W2:Y:S04]  /*1080*/  @P0 LDG.E R2, desc[UR36][R2.64] ;  /* 0x0000002402020981 */ /* 0x000ea8000c1e1900 */
[----:B------:R-:W-:-:S02]  /*1090*/  IMAD.U32 R4, RZ, RZ, UR8 ;  /* 0x00000008ff047e24 */ /* 0x000fc4000f8e00ff */
[----:B----4-:R-:W-:Y:S01]  /*10a0*/  IMAD.U32 R5, RZ, RZ, UR9 ;  /* 0x00000009ff057e24 */ /* 0x010fe2000f8e00ff */
[----:B------:R-:W-:-:S04]  /*10b0*/  ULDC.64 UR8, c[0x0][0x418] ;  /* 0x0001060000087ab9 */ /* 0x000fc80000000a00 */
[----:B------:R-:W3:Y:S01]  /*10c0*/  @P2 LDG.E R4, desc[UR36][R4.64] ;  /* 0x0000002404042981 */ /* 0x000ee2000c1e1900 */
[----:B------:R-:W-:Y:S01]  /*10d0*/  UISETP.NE.U32.AND UP0, UPT, UR8, URZ, UPT ;  /* 0x0000003f0800728c */ /* 0x000fe2000bf05070 */
[----:B------:R-:W-:Y:S01]  /*10e0*/  UMOV UR41, URZ ;  /* 0x0000003f00297c82 */ /* 0x000fe20008000000 */
[----:B------:R-:W-:Y:S02]  /*10f0*/  ULOP3.LUT UR56, UR5, 0xffff, URZ, 0xc0, !UPT ;  /* 0x0000ffff05387892 */ /* 0x000fe4000f8ec03f */
[----:B------:R-:W-:-:S03]  /*1100*/  UISETP.NE.AND.EX UP0, UPT, UR9, URZ, UPT, UP0 ;  /* 0x0000003f0900728c */ /* 0x000fc6000bf05300 */
[----:B------:R-:W-:Y:S01]  /*1110*/  ULDC.64 UR8, c[0x0][0xa20] ;  /* 0x0002880000087ab9 */ /* 0x000fe20000000a00 */
[----:B------:R-:W-:Y:S01]  /*1120*/  USEL UR4, UR4, 0x1, UP0 ;  /* 0x0000000104047887 */ /* 0x000fe20008000000 */
[----:B------:R-:W-:Y:S01]  /*1130*/  ISETP.NE.U32.AND P1, PT, RZ, UR8, PT ;  /* 0x00000008ff007c0c */ /* 0x000fe2000bf25070 */
[----:B------:R-:W-:Y:S02]  /*1140*/  ULDC UR8, c[0x0][0x2f0] ;  /* 0x0000bc0000087ab9 */ /* 0x000fe40000000800 */
[----:B------:R-:W-:Y:S01]  /*1150*/  UIMAD UR4, UR4, UR8, URZ ;  /* 0x00000008040472a4 */ /* 0x000fe2000f8e023f */
[----:B------:R-:W-:Y:S02]  /*1160*/  ISETP.NE.AND.EX P1, PT, RZ, UR9, PT, P1 ;  /* 0x00000009ff007c0c */ /* 0x000fe4000bf25310 */
[----:B--2---:R-:W-:Y:S02]  /*1170*/  @P0 R2UR UR41, R2 ;  /* 0x00000000022902ca */ /* 0x004fe400000e0000 */
[----:B---3--:R-:W-:Y:S01]  /*1180*/  @P2 R2UR UR42, R4 ;  /* 0x00000000042a22ca */ /* 0x008fe200000e0000 */
[----:B-1---5:R-:W-:-:S14]  /*1190*/  @P2 BRA `(.L_x_7790) ;  /* 0x0000000000382947 */ /* 0x022fdc0003800000 */
        /* <DEDUP_REMOVED lines=14> */
.L_x_7790:
[----:B------:R-:W-:Y:S01]  /*1280*/  UMOV UR58, UR7 ;  /* 0x00000007003a7c82 */ /* 0x000fe20008000000 */
        /* <DEDUP_REMOVED lines=8> */
.L_x_7791:
        /* <DEDUP_REMOVED lines=13> */
.L_x_7792:
[----:B------:R-:W-:Y:S01]  /*13e0*/  ULDC UR7, c[0x0][0x448] ;  /* 0x0001120000077ab9 */ /* 0x000fe20000000800 */
[----:B------:R-:W-:Y:S02]  /*13f0*/  USHF.L.U32 UR47, UR6, 0x7, URZ ;  /* 0x00000007062f7899 */ /* 0x000fe4000800063f */
[----:B------:R-:W-:Y:S02]  /*1400*/  UISETP.NE.AND UP0, UPT, UR7, 0x1, UPT ;  /* 0x000000010700788c */ /* 0x000fe4000bf05270 */
[----:B------:R-:W-:Y:S01]  /*1410*/  UIADD3 UR10, UR47, 0x7f, URZ ;  /* 0x0000007f2f0a7890 */ /* 0x000fe2000fffe03f */
[----:B------:R-:W-:Y:S01]  /*1420*/  ULDC.64 UR6, c[0x0][0x9e0] ;  /* 0x0002780000067ab9 */ /* 0x000fe20000000a00 */
[----:B------:R-:W-:Y:S02]  /*1430*/  UP2UR UR51, UPR, URZ, 0x1 ;  /* 0x000000013f337883 */ /* 0x000fe40008000000 */
[----:B------:R-:W-:-:S05]  /*1440*/  UIADD3 UR41, -UR41, UR4, URZ ;  /* 0x0000000429297290 */ /* 0x000fca000fffe13f */
[----:B------:R-:W-:Y:S01]  /*1450*/  @UP0 ULDC UR8, c[0x0][0x44c] ;  /* 0x0001130000080ab9 */ /* 0x000fe20000000800 */
[----:B------:R-:W-:Y:S01]  /*1460*/  @UP0 ULDC UR11, c[0x0][0x450] ;  /* 0x00011400000b0ab9 */ /* 0x000fe20000000800 */
[----:B------:R-:W-:Y:S02]  /*1470*/  UIMAD.WIDE.U32 UR8, UR10, UR8, URZ ;  /* 0x000000080a0872a5 */ /* 0x000fe4000f8e003f */
        /* <DEDUP_REMOVED lines=18> */
.L_x_7794:
[----:B------:R-:W-:-:S11]  /*15a0*/  UISETP.NE.AND UP0, UPT, UR7, 0x1, UPT ;  /* 0x000000010700788c */ /* 0x000fd6000bf05270 */
[----:B------:R-:W-:Y:S02]  /*15b0*/  @UP0 ULDC.64 UR10, c[0x0][0x9e8] ;  /* 0x00027a00000a0ab9 */ /* 0x000fe40000000a00 */
[----:B------:R-:W-:-:S04]  /*15c0*/  UIMAD.WIDE.U32 UR8, UR4, UR10, URZ ;  /* 0x0000000a040872a5 */ /* 0x000fc8000f8e003f */
[----:B------:R-:W-:-:S12]  /*15d0*/  @UP0 USHF.R.U32.HI UR4, URZ, UR11, UR9 ;  /* 0x0000000b3f040299 */ /* 0x000fd80008011609 */
.L_x_7795:
[----:B------:R-:W-:-:S04]  /*15e0*/  UIMAD UR4, UR4, UR7, UR7 ;  /* 0x00000007040472a4 */ /* 0x000fc8000f8e0207 */
[----:B------:R-:W-:-:S04]  /*15f0*/  UISETP.LT.AND UP0, UPT, UR6, UR4, UPT ;  /* 0x000000040600728c */ /* 0x000fc8000bf01270 */
[----:B------:R-:W-:-:S12]  /*1600*/  USEL UR6, UR6, UR4, UP0 ;  /* 0x0000000406067287 */ /* 0x000fd80008000000 */
.L_x_7793:
[----:B------:R-:W-:Y:S02]  /*1610*/  UISETP.NE.AND UP0, UPT, UR51, URZ, UPT ;  /* 0x0000003f3300728c */ /* 0x000fe4000bf05270 */
[----:B------:R-:W-:Y:S02]  /*1620*/  UIADD3 UR4, UR41, 0x7f, URZ ;  /* 0x0000007f29047890 */ /* 0x000fe4000fffe03f */
[----:B------:R-:W-:Y:S02]  /*1630*/  UIADD3 UR10, UR6, 0x7f, URZ ;  /* 0x0000007f060a7890 */ /* 0x000fe4000fffe03f */
[----:B------:R-:W-:Y:S02]  /*1640*/  UISETP.GE.AND UP1, UPT, UR7, 0x1, UPT ;  /* 0x000000010700788c */ /* 0x000fe4000bf26270 */
[----:B------:R-:W-:Y:S02]  /*1650*/  USHF.R.S32.HI UR6, URZ, 0x1f, UR4 ;  /* 0x0000001f3f067899 */ /* 0x000fe40008011404 */
[----:B------:R-:W-:Y:S01]  /*1660*/  USHF.R.S32.HI UR11, URZ, 0x1f, UR10 ;  /* 0x0000001f3f0b7899 */ /* 0x000fe2000801140a */
[----:B------:R-:W-:Y:S01]  /*1670*/  @UP0 ULDC UR8, c[0x0][0x44c] ;  /* 0x0001130000080ab9 */ /* 0x000fe20000000800 */
[----:B------:R-:W-:Y:S01]  /*1680*/  ULEA.HI UR6, UR6, UR4, URZ, 0x7 ;  /* 0x0000000406067291 */ /* 0x000fe2000f8f383f */
[----:B------:R-:W-:Y:S01]  /*1690*/  PLOP3.LUT P0, PT, PT, PT, UP1, 0x40, 0x0 ;  /* 0x000000000000781c */ /* 0x000fe20003f0e818 */
[----:B------:R-:W-:-:S02]  /*16a0*/  UIMAD.WIDE.U32 UR8, UR47, UR8, URZ ;  /* 0x000000082f0872a5 */ /* 0x000fc4000f8e003f */
[----:B------:R-:W-:Y:S01]  /*16b0*/  ULEA.HI UR11, UR11, UR10, URZ, 0x7 ;  /* 0x0000000a0b0b7291 */ /* 0x000fe2000f8f383f */
[----:B------:R-:W-:Y:S01]  /*16c0*/  @UP0 ULDC UR13, c[0x0][0x450] ;  /* 0x00011400000d0ab9 */ /* 0x000fe20000000800 */
[----:B------:R-:W-:Y:S01]  /*16d0*/  UMOV UR12, UR47 ;  /* 0x0000002f000c7c82 */ /* 0x000fe20008000000 */
[----:B------:R-:W-:Y:S02]  /*16e0*/  UIADD3 UR43, UR41, -UR42, URZ ;  /* 0x8000002a292b7290 */ /* 0x000fe4000fffe03f */
[----:B------:R-:W-:Y:S02]  /*16f0*/  USHF.R.S32.HI UR6, URZ, 0x7, UR6 ;  /* 0x000000073f067899 */ /* 0x000fe40008011406 */
[----:B------:R-:W-:Y:S02]  /*1700*/  USHF.R.S32.HI UR11, URZ, 0x7, UR11 ;  /* 0x000000073f0b7899 */ /* 0x000fe4000801140b */
[----:B------:R-:W-:Y:S02]  /*1710*/  @UP0 USHF.R.U32.HI UR12, URZ, UR13, UR9 ;  /* 0x0000000d3f0c0299 */ /* 0x000fe40008011609 */
[----:B------:R-:W-:-:S02]  /*1720*/  UISETP.LT.AND UP0, UPT, UR6, UR11, UPT ;  /* 0x0000000b0600728c */ /* 0x000fc4000bf01270 */
[----:B------:R-:W-:Y:S01]  /*1730*/  UIADD3 UR4, UR43, UR12, URZ ;  /* 0x0000000c2b047290 */ /* 0x000fe2000fffe03f */
[----:B------:R-:W-:Y:S01]  /*1740*/  ULDC UR10, c[0x0][0x9dc] ;  /* 0x00027700000a7ab9 */ /* 0x000fe20000000800 */
        /* <DEDUP_REMOVED lines=13> */
.L_x_7797:
[----:B------:R-:W-:-:S11]  /*1820*/  UISETP.NE.AND UP0, UPT, UR7, 0x1, UPT ;  /* 0x000000010700788c */ /* 0x000fd6000bf05270 */
[----:B------:R-:W-:Y:S02]  /*1830*/  @UP0 ULDC.64 UR12, c[0x0][0x9e8] ;  /* 0x00027a00000c0ab9 */ /* 0x000fe40000000a00 */
[----:B------:R-:W-:-:S04]  /*1840*/  UIMAD.WIDE.U32 UR8, UR4, UR12, URZ ;  /* 0x0000000c040872a5 */ /* 0x000fc8000f8e003f */
[----:B------:R-:W-:-:S12]  /*1850*/  @UP0 USHF.R.U32.HI UR4, URZ, UR13, UR9 ;  /* 0x0000000d3f040299 */ /* 0x000fd80008011609 */
.L_x_7798:
[----:B------:R-:W-:-:S04]  /*1860*/  UIMAD UR4, UR4, UR7, URZ ;  /* 0x00000007040472a4 */ /* 0x000fc8000f8e023f */
[----:B------:R-:W-:-:S04]  /*1870*/  UISETP.LT.AND UP0, UPT, UR10, UR4, UPT ;  /* 0x000000040a00728c */ /* 0x000fc8000bf01270 */
[----:B------:R-:W-:-:S12]  /*1880*/  USEL UR10, UR10, UR4, !UP0 ;  /* 0x000000040a0a7287 */ /* 0x000fd8000c000000 */
.L_x_7796:
        /* <DEDUP_REMOVED lines=13> */
[----:B------:R-:W-:-:S10]  /*1960*/  USHF.R.U32.HI UR55, URZ, 0x10, UR5 ;  /* 0x000000103f377899 */ /* 0x000fd40008011605 */
[----:B------:R-:W-:Y:S05]  /*1970*/  @!P0 BRA `(.L_x_7799) ;  /* 0x0000000000948947 */ /* 0x000fea0003800000 */
[----:B------:R-:W-:Y:S01]  /*1980*/  UISETP.NE.AND UP0, UPT, UR55, URZ, UPT ;  /* 0x0000003f3700728c */ /* 0x000fe2000bf05270 */
[----:B------:R-:W-:-:S03]  /*1990*/  ULDC UR4, c[0x0][0x9f0] ;  /* 0x00027c0000047ab9 */ /* 0x000fc60000000800 */
[----:B------:R-:W-:-:S04]  /*19a0*/  USEL UR10, UR55, UR4, UP0 ;  /* 0x00000004370a7287 */ /* 0x000fc80008000000 */
[----:B------:R-:W-:Y:S02]  /*19b0*/  UIADD3 UR4, UR10, -0x1, UR6 ;  /* 0xffffffff0a047890 */ /* 0x000fe4000fffe006 */
[----:B------:R-:W-:Y:S02]  /*19c0*/  IMAD.U32 R3, RZ, RZ, UR10 ;  /* 0x0000000aff037e24 */ /* 0x000fe4000f8e00ff */
[----:B------:R-:W-:-:S03]  /*19d0*/  UIADD3 UR7, -UR53, UR4, URZ ;  /* 0x0000000435077290 */ /* 0x000fc6000fffe13f */
[-C--:B------:R-:W-:Y:S01]  /*19e0*/  IABS R0, R3.reuse ;  /* 0x0000000300007213 */ /* 0x080fe20000000000 */
        /* <DEDUP_REMOVED lines=30> */
.L_x_7799:
[----:B------:R-:W-:Y:S01]  /*1bd0*/  UIMAD UR53, UR57, UR4, UR53 ;  /* 0x00000004393572a4 */ /* 0x000fe2000f8e0235 */
[----:B------:R-:W-:Y:S01]  /*1be0*/  IMAD.U32 R90, RZ, RZ, UR6 ;  /* 0x00000006ff5a7e24 */ /* 0x000fe2000f8e00ff */
[----:B------:R-:W-:Y:S01]  /*1bf0*/  PLOP3.LUT P0, PT, PT, PT, PT, 0x80, 0x0 ;  /* 0x000000000000781c */ /* 0x000fe20003f0f070 */
[----:B------:R-:W-:Y:S01]  /*1c00*/  IMAD.U32 R3, RZ, RZ, UR4 ;  /* 0x00000004ff037e24 */ /* 0x000fe2000f8e00ff */
[----:B------:R-:W-:Y:S01]  /*1c10*/  CS2R R150, SRZ ;  /* 0x0000000000967805 */ /* 0x000fe2000001ff00 */
[----:B------:R-:W-:Y:S01]  /*1c20*/  IMAD.MOV.U32 R0, RZ, RZ, RZ ;  /* 0x000000ffff007224 */ /* 0x000fe200078e00ff */
[----:B------:R-:W-:Y:S01]  /*1c30*/  CS2R R148, SRZ ;  /* 0x0000000000947805 */ /* 0x000fe2000001ff00 */
[----:B------:R-:W-:Y:S01]  /*1c40*/  IMAD.MOV.U32 R20, RZ, RZ, RZ ;  /* 0x000000ffff147224 */ /* 0x000fe200078e00ff */
        /* <DEDUP_REMOVED lines=64> */
.L_x_7801:
[----:B------:R-:W-:Y:S02]  /*2050*/  R2UR UR6, R199 ;  /* 0x00000000c70672ca */ /* 0x000fe400000e0000 */
[----:B------:R-:W-:-:S11]  /*2060*/  R2UR UR5, R220 ;  /* 0x00000000dc0572ca */ /* 0x000fd600000e0000 */
[----:B------:R-:W-:Y:S02]  /*2070*/  ULEA.HI UR4, UR6, UR6, URZ, 0x1 ;  /* 0x0000000606047291 */ /* 0x000fe4000f8f083f */
[----:B------:R-:W-:Y:S02]  /*2080*/  IMAD.U32 R2, RZ, RZ, UR5 ;  /* 0x00000005ff027e24 */ /* 0x000fe4000f8e00ff */
[----:B------:R-:W-:-:S03]  /*2090*/  ULOP3.LUT UR4, UR4, 0xfffffffe, URZ, 0xc0, !UPT ;  /* 0xfffffffe04047892 */ /* 0x000fc6000f8ec03f */
[----:B------:R-:W-:Y:S01]  /*20a0*/  ISETP.NE.AND P0, PT, R2, 0x3, PT ;  /* 0x000000030200780c */ /* 0x000fe20003f05270 */
[----:B------:R-:W-:-:S06]  /*20b0*/  UIADD3 UR4, UR6, -UR4, URZ ;  /* 0x8000000406047290 */ /* 0x000fcc000fffe03f */
[----:B------:R-:W-:-:S05]  /*20c0*/  IMAD.U32 R0, RZ, RZ, UR4 ;  /* 0x00000004ff007e24 */ /* 0x000fca000f8e00ff */
[----:B------:R-:W-:-:S04]  /*20d0*/  SHF.L.U32 R0, R0, 0x1f, RZ ;  /* 0x0000001f00007819 */ /* 0x000fc800000006ff */
[----:B------:R-:W0:Y:S02]  /*20e0*/  SYNCS.PHASECHK.TRANS64.TRYWAIT P1, [UR40+0x28800], R0 ;  /* 0x02880000ff0075a7 */ /* 0x000e240008020168 */
[----:B0-----:R-:W-:Y:S05]  /*20f0*/  @!P1 BRA `(.L_x_7802) ;  /* 0x0000017800449947 */ /* 0x001fea0003800000 */
.L_x_7998:
[----:B------:R-:W-:Y:S05]  /*2100*/  @!P0 BRA `(.L_x_7803) ;  /* 0x0000000000048947 */ /* 0x000fea0003800000 */
[----:B------:R-:W-:Y:S01]  /*2110*/  BPT.TRAP 0x1 ;  /* 0x000000040000795c */ /* 0x000fe20000300000 */
.L_x_7803:
[----:B------:R-:W-:Y:S02]  /*2120*/  IMAD.U32 R89, RZ, RZ, UR38 ;  /* 0x00000026ff597e24 */ /* 0x000fe4000f8e00ff */
[----:B0-----:R-:W-:-:S03]  /*2130*/  IMAD.U32 R0, RZ, RZ, UR39 ;  /* 0x00000027ff007e24 */ /* 0x001fc6000f8e00ff */
[----:B------:R-:W-:Y:S02]  /*2140*/  LEA R89, R89, UR40, 0x3 ;  /* 0x0000002859597c11 */ /* 0x000fe4000f8e18ff */
[----:B------:R-:W-:-:S04]  /*2150*/  SHF.L.U32 R0, R0, 0x1f, RZ ;  /* 0x0000001f00007819 */ /* 0x000fc800000006ff */
[----:B------:R0:W1:Y:S01]  /*2160*/  SYNCS.PHASECHK.TRANS64.TRYWAIT P1, [R89+URZ+0x28830], R0 ;  /* 0x02883000590075a7 */ /* 0x000062000802017f */
[----:B------:R-:W-:Y:S05]  /*2170*/  @!P0 BRA `(.L_x_7804) ;  /* 0x0000000000048947 */ /* 0x000fea0003800000 */
[----:B------:R-:W-:Y:S01]  /*2180*/  BPT.TRAP 0x1 ;  /* 0x000000040000795c */ /* 0x000fe20000300000 */
.L_x_7804:
[----:B-1----:R-:W-:Y:S05]  /*2190*/  @P1 BRA `(.L_x_7805) ;  /* 0x0000000000081947 */ /* 0x002fea0003800000 */
[----:B------:R-:W1:Y:S02]  /*21a0*/  SYNCS.PHASECHK.TRANS64.TRYWAIT P1, [R89+URZ+0x28830], R0 ;  /* 0x02883000590075a7 */ /* 0x000e64000802017f */
[----:B-1----:R-:W-:Y:S05]  /*21b0*/  @!P1 BRA `(.L_x_7806) ;  /* 0x00000178002c9947 */ /* 0x002fea0003800000 */
.L_x_7805:
        /* <DEDUP_REMOVED lines=63> */
.L_x_7807:
[----:B------:R-:W-:Y:S01]  /*25b0*/  UISETP.NE.AND UP1, UPT, UR51, URZ, UPT ;  /* 0x0000003f3300728c */ /* 0x000fe2000bf25270 */
[----:B------:R-:W-:Y:S01]  /*25c0*/  R2UR UR6, R89 ;  /* 0x00000000590672ca */ /* 0x000fe200000e0000 */
[----:B------:R-:W-:Y:S01]  /*25d0*/  ULDC UR7, c[0x0][0x9d8] ;  /* 0x0002760000077ab9 */ /* 0x000fe20000000800 */
[----:B------:R-:W-:Y:S01]  /*25e0*/  UISETP.NE.AND UP0, UPT, UR46, URZ, UPT ;  /* 0x0000003f2e00728c */ /* 0x000fe2000bf05270 */
[----:B------:R-:W-:Y:S01]  /*25f0*/  FMUL.FTZ R7, R34, UR7 ;  /* 0x0000000722077c20 */ /* 0x000fe20008410000 */
[----:B------:R-:W-:Y:S01]  /*2600*/  VIADD R34, R17, UR47 ;  /* 0x0000002f11227c36 */ /* 0x000fe20008000000 */
[----:B------:R-:W-:Y:S01]  /*2610*/  PLOP3.LUT P1, PT, PT, PT, UP1, 0x80, 0x0 ;  /* 0x000000000000781c */ /* 0x000fe20003f2f018 */
[----:B------:R-:W-:Y:S01]  /*2620*/  FMUL.FTZ R8, R35, UR7 ;  /* 0x0000000723087c20 */ /* 0x000fe20008410000 */
[----:B------:R-:W-:Y:S01]  /*2630*/  PLOP3.LUT P2, PT, PT, PT, UP1, 0x80, 0x0 ;  /* 0x000000000000781c */ /* 0x000fe20003f4f018 */
[----:B------:R-:W-:Y:S01]  /*2640*/  FMUL.FTZ R73, R73, UR7 ;  /* 0x0000000749497c20 */ /* 0x000fe20008410000 */
[----:B------:R-:W-:Y:S01]  /*2650*/  FMUL.FTZ R21, R28, UR7 ;  /* 0x000000071c157c20 */ /* 0x000fe20008410000 */
[----:B------:R-:W-:Y:S01]  /*2660*/  @UP1 ULDC UR10, c[0x0][0x44c] ;  /* 0x00011300000a1ab9 */ /* 0x000fe20000000800 */
[----:B------:R-:W-:Y:S01]  /*2670*/  FMUL.FTZ R28, R58, UR7 ;  /* 0x000000073a1c7c20 */ /* 0x000fe20008410000 */
[----:B------:R2:W3:Y:S01]  /*2680*/  MUFU.TANH R98, R73 ;  /* 0x0000004900627308 */ /* 0x0004e20000002400 */
[----:B------:R-:W-:Y:S01]  /*2690*/  FMUL.FTZ R10, R39, UR7 ;  /* 0x00000007270a7c20 */ /* 0x000fe20008410000 */
[----:B------:R-:W-:Y:S01]  /*26a0*/  UIADD3 UR6, UR6, 0x28840, URZ ;  /* 0x0002884006067890 */ /* 0x000fe2000fffe03f */
[----:B------:R-:W-:-:S02]  /*26b0*/  IMAD.MOV.U32 R39, RZ, RZ, -0x80 ;  /* 0xffffff80ff277424 */ /* 0x000fc400078e00ff */
[----:B------:R-:W-:Y:S01]  /*26c0*/  FMUL.FTZ R20, R51, UR7 ;  /* 0x0000000733147c20 */ /* 0x000fe20008410000 */
[----:B01----:R-:W-:Y:S01]  /*26d0*/  FMUL.FTZ R0, R26, UR7 ;  /* 0x000000071a007c20 */ /* 0x003fe20008410000 */
[----:B------:R-:W-:Y:S01]  /*26e0*/  @P1 IMAD.HI.U32 R35, R34, UR10, RZ ;  /* 0x0000000a22231c27 */ /* 0x000fe2000f8e00ff */
[----:B------:R-:W-:-:S03]  /*26f0*/  @UP1 ULDC UR10, c[0x0][0x450] ;  /* 0x00011400000a1ab9 */ /* 0x000fc60000000800 */
[----:B------:R-:W-:Y:S01]  /*2700*/  FMUL.FTZ R11, R42, UR7 ;  /* 0x000000072a0b7c20 */ /* 0x000fe20008410000 */
[----:B------:R-:W-:Y:S01]  /*2710*/  FMUL.FTZ R12, R43, UR7 ;  /* 0x000000072b0c7c20 */ /* 0x000fe20008410000 */
[----:B--2---:R-:W-:Y:S01]  /*2720*/  IMAD.MOV.U32 R73, RZ, RZ, R34 ;  /* 0x000000ffff497224 */ /* 0x004fe200078e0022 */
        /* <DEDUP_REMOVED lines=12> */
[----:B------:R-:W-:Y:S01]  /*27f0*/  UPRMT UR6, UR54, 0x654, UR6 ;  /* 0x0000065436067896 */ /* 0x000fe20008000006 */
        /* <DEDUP_REMOVED lines=44> */
[----:B------:R-:W-:Y:S01]  /*2ac0*/  IMAD.U32 R39, RZ, RZ, UR42 ;  /* 0x0000002aff277e24 */ /* 0x000fe2000f8e00ff */
[----:B------:R-:W-:Y:S01]  /*2ad0*/  PLOP3.LUT P1, PT, PT, PT, UP0, 0x40, 0x0 ;  /* 0x000000000000781c */ /* 0x000fe20003f2e808 */
[----:B------:R-:W-:Y:S01]  /*2ae0*/  FMUL.FTZ R61, R61, UR7 ;  /* 0x000000073d3d7c20 */ /* 0x000fe20008410000 */
[C-C-:B------:R-:W-:Y:S01]  /*2af0*/  IADD3 R38, -R16.reuse, 0x1, R75.reuse ;  /* 0x0000000110267810 */ /* 0x140fe20007ffe14b */
[----:B------:R-:W1:Y:S01]  /*2b00*/  MUFU.TANH R2, R2 ;  /* 0x0000000200027308 */ /* 0x000e620000002400 */
[----:B------:R-:W-:Y:S01]  /*2b10*/  ULDC UR7, c[0x0][0x9dc] ;  /* 0x0002770000077ab9 */ /* 0x000fe20000000800 */
[----:B------:R-:W-:Y:S01]  /*2b20*/  SYNCS.ARRIVE.TRANS64.RED.A1T0 RZ, [UR6], RZ ;  /* 0x000000ffffff79a7 */ /* 0x000fe20008100406 */
[----:B------:R-:W-:Y:S01]  /*2b30*/  ULOP3.LUT UR6, URZ, UR7, URZ, 0x33, !UPT ;  /* 0x000000073f067292 */ /* 0x000fe2000f8e333f */
[----:B------:R-:W-:Y:S01]  /*2b40*/  IADD3 R38, -R39, UR41, R38 ;  /* 0x0000002927267c10 */ /* 0x000fe2000fffe126 */
[----:B------:R-:W-:Y:S01]  /*2b50*/  ULDC UR18, c[0x0][0x9e0] ;  /* 0x0002780000127ab9 */ /* 0x000fe20000000800 */
[----:B------:R-:W-:-:S02]  /*2b60*/  IADD3 R79, -R16, UR41, R75 ;  /* 0x00000029104f7c10 */ /* 0x000fc4000fffe14b */
[----:B------:R-:W2:Y:S01]  /*2b70*/  MUFU.TANH R3, R3 ;  /* 0x0000000300037308 */ /* 0x000ea20000002400 */
[----:B------:R-:W-:Y:S01]  /*2b80*/  VIADD R82, R38, UR18 ;  /* 0x0000001226527c36 */ /* 0x000fe20008000000 */
[----:B------:R-:W-:Y:S01]  /*2b90*/  LEA R78, R90, 0xffffff80, 0x7 ;  /* 0xffffff805a4e7811 */ /* 0x000fe200078e38ff */
[----:B------:R-:W-:-:S04]  /*2ba0*/  VIADD R83, R38, UR6 ;  /* 0x0000000626537c36 */ /* 0x000fc80008000000 */
[----:B0-----:R-:W-:Y:S01]  /*2bb0*/  IMAD.IADD R74, R83, 0x1, R58 ;  /* 0x00000001534a7824 */ /* 0x001fe200078e023a */
[----:B------:R-:W0:Y:S08]  /*2bc0*/  MUFU.TANH R0, R0 ;  /* 0x0000000000007308 */ /* 0x000e300000002400 */
        /* <DEDUP_REMOVED lines=60> */
[----:B-----5:R-:W-:Y:S01]  /*2f90*/  VIADDMNMX R61, R58, R82, R79, PT ;  /* 0x000000523a3d7246 */ /* 0x020fe2000380014f */
[----:B-1234-:R-:W-:Y:S06]  /*2fa0*/  @P1 BRA `(.L_x_7808) ;  /* 0x0000000000641947 */ /* 0x01efec0003800000 */
        /* <DEDUP_REMOVED lines=14> */
.L_x_7810:
[----:B------:R-:W-:Y:S02]  /*3090*/  ULDC UR6, c[0x0][0x9e4] ;  /* 0x0002790000067ab9 */ /* 0x000fe40000000800 */
[----:B------:R-:W-:-:S05]  /*30a0*/  IMAD.U32 R58, RZ, RZ, UR6 ;  /* 0x00000006ff3a7e24 */ /* 0x000fca000f8e00ff */
[----:B------:R-:W-:-:S13]  /*30b0*/  ISETP.NE.AND P1, PT, R58, 0x1, PT ;  /* 0x000000013a00780c */ /* 0x000fda0003f25270 */
[----:B------:R-:W1:Y:S02]  /*30c0*/  @P1 LDC.64 R38, c[0x0][0x9e8] ;  /* 0x00027a00ff261b82 */ /* 0x000e640000000a00 */
[----:B-1----:R-:W-:-:S05]  /*30d0*/  @P1 IMAD.HI.U32 R38, R59, R38, RZ ;  /* 0x000000263b261227 */ /* 0x002fca00078e00ff */
[----:B------:R-:W-:-:S07]  /*30e0*/  @P1 SHF.R.U32.HI R59, RZ, R39, R38 ;  /* 0x00000027ff3b1219 */ /* 0x000fce0000011626 */
.L_x_7811:
[----:B------:R-:W-:Y:S05]  /*30f0*/  BSYNC B0 ;  /* 0x0000000000007941 */ /* 0x000fea0003800000 */
.L_x_7809:
[----:B------:R-:W-:-:S04]  /*3100*/  IMAD R59, R59, R58, -R78 ;  /* 0x0000003a3b3b7224 */ /* 0x000fc800078e0a4e */
[----:B------:R-:W-:-:S05]  /*3110*/  IMAD.IADD R59, R59, 0x1, -R16 ;  /* 0x000000013b3b7824 */ /* 0x000fca00078e0a10 */
[----:B------:R-:W-:Y:S02]  /*3120*/  VIADDMNMX R61, R59, R58, R61, PT ;  /* 0x0000003a3b3d7246 */ /* 0x000fe4000380013d */
[----:B------:R-:W-:-:S07]  /*3130*/  VIMNMX R74, R74, R59, !PT ;  /* 0x0000003b4a4a7248 */ /* 0x000fce0007fe0100 */
.L_x_7808:
[C---:B------:R-:W-:Y:S01]  /*3140*/  ISETP.GE.AND P2, PT, R75.reuse, 0x9, PT ;  /* 0x000000094b00780c */ /* 0x040fe20003f46270 */
[----:B------:R-:W-:Y:S01]  /*3150*/  UISETP.NE.AND UP0, UPT, UR46, URZ, UPT ;  /* 0x0000003f2e00728c */ /* 0x000fe2000bf05270 */
[----:B------:R-:W-:Y:S02]  /*3160*/  ISETP.GE.AND P1, PT, R75, 0x2, PT ;  /* 0x000000024b00780c */ /* 0x000fe40003f26270 */
        /* <DEDUP_REMOVED lines=11> */
[C---:B------:R-:W-:Y:S02]  /*3220*/  ISETP.GT.AND P4, PT, R74.reuse, 0x9, !P6 ;  /* 0x000000094a00780c */ /* 0x040fe40007784270 */
        /* <DEDUP_REMOVED lines=160> */
.L_x_7814:
[----:B------:R-:W-:Y:S02]  /*3c30*/  ULDC UR6, c[0x0][0x9e4] ;  /* 0x0002790000067ab9 */ /* 0x000fe40000000800 */
[----:B------:R-:W-:-:S05]  /*3c40*/  IMAD.U32 R74, RZ, RZ, UR6 ;  /* 0x00000006ff4a7e24 */ /* 0x000fca000f8e00ff */
[----:B------:R-:W-:-:S13]  /*3c50*/  ISETP.NE.AND P6, PT, R74, 0x1, PT ;  /* 0x000000014a00780c */ /* 0x000fda0003fc5270 */
[----:B------:R-:W0:Y:S02]  /*3c60*/  @P6 LDC.64 R2, c[0x0][0x9e8] ;  /* 0x00027a00ff026b82 */ /* 0x000e240000000a00 */
[----:B0-----:R-:W-:-:S05]  /*3c70*/  @P6 IMAD.HI.U32 R2, R73, R2, RZ ;  /* 0x0000000249026227 */ /* 0x001fca00078e00ff */
[----:B------:R-:W-:-:S07]  /*3c80*/  @P6 SHF.R.U32.HI R73, RZ, R3, R2 ;  /* 0x00000003ff496219 */ /* 0x000fce0000011602 */
.L_x_7815:
[----:B------:R-:W-:Y:S05]  /*3c90*/  BSYNC B0 ;  /* 0x0000000000007941 */ /* 0x000fea0003800000 */
.L_x_7813:
[----:B------:R-:W-:-:S04]  /*3ca0*/  IMAD R73, R73, R74, -R78 ;  /* 0x0000004a49497224 */ /* 0x000fc800078e0a4e */
[----:B------:R-:W-:-:S05]  /*3cb0*/  IMAD.IADD R2, R73, 0x1, -R16 ;  /* 0x0000000149027824 */ /* 0x000fca00078e0a10 */
[----:B------:R-:W-:Y:S02]  /*3cc0*/  VIADDMNMX R51, R2, R74, R51, PT ;  /* 0x0000004a02337246 */ /* 0x000fe40003800133 */
[----:B------:R-:W-:-:S07]  /*3cd0*/  VIMNMX R61, R61, R2, !PT ;  /* 0x000000023d3d7248 */ /* 0x000fce0007fe0100 */
.L_x_7812:
[----:B------:R-:W-:Y:S01]  /*3ce0*/  ISETP.GT.AND P1, PT, R61, 0x1, !P1 ;  /* 0x000000013d00780c */ /* 0x000fe20004f24270 */
[----:B------:R-:W-:Y:S01]  /*3cf0*/  ULDC UR6, c[0x0][0x988] ;  /* 0x0002620000067ab9 */ /* 0x000fe20000000800 */
[----:B------:R-:W-:Y:S01]  /*3d00*/  ISETP.NE.AND P6, PT, R87, RZ, PT ;  /* 0x000000ff5700720c */ /* 0x000fe20003fc5270 */
[----:B------:R-:W-:Y:S01]  /*3d10*/  UISETP.NE.AND UP1, UPT, UR51, URZ, UPT ;  /* 0x0000003f3300728c */ /* 0x000fe2000bf25270 */
[----:B------:R-:W-:Y:S01]  /*3d20*/  ISETP.LT.OR P1, PT, R51, 0x2, P1 ;  /* 0x000000023300780c */ /* 0x000fe20000f21670 */
[----:B------:R-:W-:Y:S01]  /*3d30*/  UISETP.NE.AND UP0, UPT, UR46, URZ, UPT ;  /* 0x0000003f2e00728c */ /* 0x000fe2000bf05270 */
[C---:B------:R-:W-:Y:S01]  /*3d40*/  ISETP.GT.AND P2, PT, R61.reuse, 0x8, !P2 ;  /* 0x000000083d00780c */ /* 0x040fe20005744270 */
[----:B------:R-:W-:Y:S01]  /*3d50*/  UMOV UR14, UR47 ;  /* 0x0000002f000e7c82 */ /* 0x000fe20008000000 */
[----:B------:R-:W-:Y:S02]  /*3d60*/  FSEL R4, R4, -INF , !P1 ;  /* 0xff80000004047808 */ /* 0x000fe40004800000 */
[----:B------:R-:W-:-:S02]  /*3d70*/  ISETP.GT.AND P1, PT, R61, 0x9, !P6 ;  /* 0x000000093d00780c */ /* 0x000fc40007724270 */
[C---:B------:R-:W-:Y:S02]  /*3d80*/  ISETP.LT.OR P2, PT, R51.reuse, 0x9, P2 ;  /* 0x000000093300780c */ /* 0x040fe40001741670 */
[----:B------:R-:W-:Y:S01]  /*3d90*/  ISETP.LT.OR P1, PT, R51, 0xa, P1 ;  /* 0x0000000a3300780c */ /* 0x000fe20000f21670 */
[----:B------:R-:W-:Y:S01]  /*3da0*/  @UP1 ULDC UR10, c[0x0][0x44c] ;  /* 0x00011300000a1ab9 */ /* 0x000fe20000000800 */
[----:B------:R-:W-:Y:S01]  /*3db0*/  FSEL R5, R5, -INF , !P2 ;  /* 0xff80000005057808 */ /* 0x000fe20005000000 */
[----:B------:R-:W-:Y:S01]  /*3dc0*/  UIMAD.WIDE.U32 UR10, UR47, UR10, URZ ;  /* 0x0000000a2f0a72a5 */ /* 0x000fe2000f8e003f */
[----:B------:R-:W-:Y:S01]  /*3dd0*/  FSEL R3, R6, -INF , !P1 ;  /* 0xff80000006037808 */ /* 0x000fe20004800000 */
[----:B------:R-:W-:Y:S01]  /*3de0*/  @UP1 ULDC UR15, c[0x0][0x450] ;  /* 0x00011400000f1ab9 */ /* 0x000fe20000000800 */
[----:B------:R-:W-:Y:S01]  /*3df0*/  ISETP.NE.AND P1, PT, R89, RZ, PT ;  /* 0x000000ff5900720c */ /* 0x000fe20003f25270 */
[----:B------:R-:W-:Y:S01]  /*3e00*/  @UP1 USHF.R.U32.HI UR14, URZ, UR15, UR11 ;  /* 0x0000000f3f0e1299 */ /* 0x000fe2000801160b */
[----:B------:R-:W-:-:S02]  /*3e10*/  ISETP.NE.AND P2, PT, R107, RZ, PT ;  /* 0x000000ff6b00720c */ /* 0x000fc40003f45270 */
[----:B------:R-:W-:Y:S01]  /*3e20*/  ISETP.GT.AND P1, PT, R61, 0x10, !P1 ;  /* 0x000000103d00780c */ /* 0x000fe20004f24270 */
[----:B------:R-:W-:Y:S01]  /*3e30*/  UIADD3 UR43, UR43, UR14, URZ ;  /* 0x0000000e2b2b7290 */ /* 0x000fe2000fffe03f */
[----:B------:R-:W-:Y:S02]  /*3e40*/  ISETP.NE.AND P6, PT, R108, RZ, PT ;  /* 0x000000ff6c00720c */ /* 0x000fe40003fc5270 */
[----:B------:R-:W-:Y:S01]  /*3e50*/  ISETP.LT.OR P1, PT, R51, 0x11, P1 ;  /* 0x000000113300780c */ /* 0x000fe20000f21670 */
[----:B------:R-:W-:Y:S01]  /*3e60*/  UIADD3 UR18, UR43, UR18, URZ ;  /* 0x000000122b127290 */ /* 0x000fe2000fffe03f */
[----:B------:R-:W-:Y:S02]  /*3e70*/  ISETP.GT.AND P3, PT, R61, 0x70, !P3 ;  /* 0x000000703d00780c */ /* 0x000fe40005f64270 */
        /* <DEDUP_REMOVED lines=74> */
[----:B------:R-:W-:Y:S01]  /*4320*/  ISETP.NE.AND P1, PT, R110, RZ, PT ;  /* 0x000000ff6e00720c */ /* 0x000fe20003f25270 */
[----:B------:R-:W0:Y:S01]  /*4330*/  SHFL.BFLY PT, R6, R7, 0x2, 0x1f ;  /* 0x0c401f0007067f89 */ /* 0x000e2200000e0000 */
[----:B------:R-:W-:Y:S02]  /*4340*/  ISETP.NE.AND P2, PT, R96, RZ, PT ;  /* 0x000000ff6000720c */ /* 0x000fe40003f45270 */
[----:B------:R-:W-:Y:S02]  /*4350*/  ISETP.GT.AND P1, PT, R61, 0x40, !P1 ;  /* 0x000000403d00780c */ /* 0x000fe40004f24270 */
[----:B------:R-:W-:Y:S02]  /*4360*/  ISETP.NE.AND P6, PT, R97, RZ, PT ;  /* 0x000000ff6100720c */ /* 0x000fe40003fc5270 */
        /* <DEDUP_REMOVED lines=11> */
[----:B0-----:R-:W-:Y:S02]  /*4420*/  FMNMX.FTZ R73, R7, R6, !PT ;  /* 0x0000000607497209 */ /* 0x001fe40007810000 */
[----:B------:R-:W-:Y:S02]  /*4430*/  ISETP.GT.AND P1, PT, R61, 0x48, !P1 ;  /* 0x000000483d00780c */ /* 0x000fe40004f24270 */
[----:B------:R-:W-:Y:S01]  /*4440*/  FSEL R32, R32, -INF , !P3 ;  /* 0xff80000020207808 */ /* 0x000fe20005800000 */
[----:B------:R-:W0:Y:S01]  /*4450*/  SHFL.BFLY PT, R6, R73, 0x1, 0x1f ;  /* 0x0c201f0049067f89 */ /* 0x000e2200000e0000 */
[----:B------:R-:W-:-:S02]  /*4460*/  ISETP.LT.OR P1, PT, R51, 0x49, P1 ;  /* 0x000000493300780c */ /* 0x000fc40000f21670 */
[----:B------:R-:W-:Y:S02]  /*4470*/  ISETP.LT.OR P5, PT, R51, 0x79, P5 ;  /* 0x000000793300780c */ /* 0x000fe40002fa1670 */
[----:B------:R-:W-:Y:S02]  /*4480*/  FSEL R48, R48, -INF , !P1 ;  /* 0xff80000030307808 */ /* 0x000fe40004800000 */
[----:B------:R-:W-:-:S04]  /*4490*/  ISETP.NE.AND P1, PT, R91, RZ, PT ;  /* 0x000000ff5b00720c */ /* 0x000fc80003f25270 */
[----:B------:R-:W-:-:S04]  /*44a0*/  ISETP.GT.AND P1, PT, R61, 0x49, !P1 ;  /* 0x000000493d00780c */ /* 0x000fc80004f24270 */
[----:B------:R-:W-:-:S04]  /*44b0*/  ISETP.LT.OR P1, PT, R51, 0x4a, P1 ;  /* 0x0000004a3300780c */ /* 0x000fc80000f21670 */
[----:B------:R-:W-:Y:S02]  /*44c0*/  FSEL R49, R49, -INF , !P1 ;  /* 0xff80000031317808 */ /* 0x000fe40004800000 */
[----:B------:R-:W-:Y:S02]  /*44d0*/  ISETP.NE.AND P1, PT, R92, RZ, PT ;  /* 0x000000ff5c00720c */ /* 0x000fe40003f25270 */
[----:B0-----:R-:W-:Y:S02]  /*44e0*/  FMNMX.FTZ R6, R73, R6, !PT ;  /* 0x0000000649067209 */ /* 0x001fe40007810000 */
[----:B------:R-:W-:-:S03]  /*44f0*/  ISETP.GT.AND P1, PT, R61, 0x50, !P1 ;  /* 0x000000503d00780c */ /* 0x000fc60004f24270 */
[----:B------:R-:W-:Y:S01]  /*4500*/  FMUL.FTZ R74, R6, UR6 ;  /* 0x00000006064a7c20 */ /* 0x000fe20008410000 */
        /* <DEDUP_REMOVED lines=24> */
[----:B------:R-:W-:-:S02]  /*4690*/  FSETP.NEU.FTZ.AND P1, PT, R6, -INF , PT ;  /* 0xff8000000600780b */ /* 0x000fc40003f3d000 */
[----:B------:R-:W-:Y:S02]  /*46a0*/  FSEL R30, R30, -INF , !P2 ;  /* 0xff8000001e1e7808 */ /* 0x000fe40005000000 */
[----:B------:R-:W-:Y:S02]  /*46b0*/  FSEL R79, R74, RZ, P1 ;  /* 0x000000ff4a4f7208 */ /* 0x000fe40000800000 */
[----:B------:R-:W-:Y:S02]  /*46c0*/  ISETP.GT.AND P1, PT, R61, RZ, !P6 ;  /* 0x000000ff3d00720c */ /* 0x000fe40007724270 */
[----:B------:R-:W-:Y:S01]  /*46d0*/  ISETP.NE.AND P6, PT, R75, RZ, PT ;  /* 0x000000ff4b00720c */ /* 0x000fe20003fc5270 */
[--C-:B------:R-:W-:Y:S01]  /*46e0*/  FFMA.FTZ R170, R59, UR6, -R79.reuse ;  /* 0x000000063baa7c23 */ /* 0x100fe2000801084f */
[----:B------:R-:W-:Y:S01]  /*46f0*/  ISETP.LT.OR P1, PT, R51, 0x1, P1 ;  /* 0x000000013300780c */ /* 0x000fe20000f21670 */
[--C-:B------:R-:W-:Y:S01]  /*4700*/  FFMA.FTZ R59, R58, UR6, -R79.reuse ;  /* 0x000000063a3b7c23 */ /* 0x100fe2000801084f */
[--C-:B------:R-:W-:Y:S01]  /*4710*/  FFMA.FTZ R164, R55, UR6, -R79.reuse ;  /* 0x0000000637a47c23 */ /* 0x100fe2000801084f */
[----:B------:R-:W-:Y:S01]  /*4720*/  ISETP.GT.AND P6, PT, R61, 0x79, !P6 ;  /* 0x000000793d00780c */ /* 0x000fe200077c4270 */
[--C-:B------:R-:W-:Y:S01]  /*4730*/  FFMA.FTZ R166, R46, UR6, -R79.reuse ;  /* 0x000000062ea67c23 */ /* 0x100fe2000801084f */
[----:B------:R-:W-:Y:S01]  /*4740*/  FSEL R77, R0, -INF , !P1 ;  /* 0xff800000004d7808 */ /* 0x000fe20004800000 */
[--C-:B------:R-:W-:Y:S01]  /*4750*/  FFMA.FTZ R180, R180, UR6, -R79.reuse ;  /* 0x00000006b4b47c23 */ /* 0x100fe2000801084f */
[----:B------:R-:W-:Y:S01]  /*4760*/  ISETP.NE.AND P1, PT, R86, RZ, PT ;  /* 0x000000ff5600720c */ /* 0x000fe20003f25270 */
[--C-:B------:R-:W-:Y:S01]  /*4770*/  FFMA.FTZ R65, R65, UR6, -R79.reuse ;  /* 0x0000000641417c23 */ /* 0x100fe2000801084f */
[----:B------:R-:W-:Y:S01]  /*4780*/  FMNMX.FTZ R0, R77, R4, !PT ;  /* 0x000000044d007209 */ /* 0x000fe20007810000 */
[--C-:B------:R-:W-:Y:S01]  /*4790*/  FFMA.FTZ R182, R72, UR6, -R79.reuse ;  /* 0x0000000648b67c23 */ /* 0x100fe2000801084f */
[----:B------:R-:W-:Y:S01]  /*47a0*/  ISETP.GT.AND P1, PT, R61, 0x68, !P1 ;  /* 0x000000683d00780c */ /* 0x000fe20004f24270 */
[----:B------:R-:W-:Y:S01]  /*47b0*/  MUFU.EX2 R180, R180 ;  /* 0x000000b400b47308 */ /* 0x000fe20000000800 */
        /* <DEDUP_REMOVED lines=17> */
[----:B------:R-:W1:Y:S01]  /*48d0*/  MUFU.EX2 R182, R182 ;  /* 0x000000b600b67308 */ /* 0x000e620000000800 */
[----:B------:R-:W-:Y:S01]  /*48e0*/  FSEL R34, R34, -INF , !P6 ;  /* 0xff80000022227808 */ /* 0x000fe20007000000 */
[--C-:B------:R-:W-:Y:S01]  /*48f0*/  FFMA.FTZ R154, R21, UR6, -R79.reuse ;  /* 0x00000006159a7c23 */ /* 0x100fe2000801084f */
[----:B------:R-:W-:Y:S01]  /*4900*/  FMNMX.FTZ R0, R10, R7, !PT ;  /* 0x000000070a007209 */ /* 0x000fe20007810000 */
[--C-:B------:R-:W-:Y:S01]  /*4910*/  FFMA.FTZ R21, R24, UR6, -R79.reuse ;  /* 0x0000000618157c23 */ /* 0x100fe2000801084f */
[--C-:B------:R-:W-:Y:S01]  /*4920*/  FFMA.FTZ R71, R70, UR6, -R79.reuse ;  /* 0x0000000646477c23 */ /* 0x100fe2000801084f */
[--C-:B------:R-:W-:Y:S01]  /*4930*/  FFMA.FTZ R172, R68, UR6, -R79.reuse ;  /* 0x0000000644ac7c23 */ /* 0x100fe2000801084f */
[----:B------:R-:W-:Y:S01]  /*4940*/  FMNMX.FTZ R7, R11, R0, !PT ;  /* 0x000000000b077209 */ /* 0x000fe20007810000 */
[----:B------:R-:W2:Y:S01]  /*4950*/  MUFU.EX2 R67, R67 ;  /* 0x0000004300437308 */ /* 0x000ea20000000800 */
[--C-:B------:R-:W-:Y:S01]  /*4960*/  FFMA.FTZ R73, R66, UR6, -R79.reuse ;  /* 0x0000000642497c23 */ /* 0x100fe2000801084f */
[--C-:B------:R-:W-:Y:S01]  /*4970*/  FFMA.FTZ R174, R64, UR6, -R79.reuse ;  /* 0x0000000640ae7c23 */ /* 0x100fe2000801084f */
[----:B------:R-:W-:Y:S01]  /*4980*/  FMNMX.FTZ R0, R12, R7, !PT ;  /* 0x000000070c007209 */ /* 0x000fe20007810000 */
[--C-:B------:R-:W-:Y:S01]  /*4990*/  FFMA.FTZ R63, R63, UR6, -R79.reuse ;  /* 0x000000063f3f7c23 */ /* 0x100fe2000801084f */
[--C-:B------:R-:W-:Y:S01]  /*49a0*/  FFMA.FTZ R168, R62, UR6, -R79.reuse ;  /* 0x000000063ea87c23 */ /* 0x100fe2000801084f */
[--C-:B------:R-:W-:Y:S01]  /*49b0*/  FFMA.FTZ R75, R60, UR6, -R79.reuse ;  /* 0x000000063c4b7c23 */ /* 0x100fe2000801084f */
[----:B------:R-:W-:Y:S01]  /*49c0*/  FMNMX.FTZ R7, R13, R0, !PT ;  /* 0x000000000d077209 */ /* 0x000fe20007810000 */
[----:B------:R-:W3:Y:S01]  /*49d0*/  MUFU.EX2 R176, R176 ;  /* 0x000000b000b07308 */ /* 0x000ee20000000800 */
[--C-:B------:R-:W-:Y:S01]  /*49e0*/  FFMA.FTZ R160, R44, UR6, -R79.reuse ;  /* 0x000000062ca07c23 */ /* 0x100fe2000801084f */
[--C-:B------:R-:W-:Y:S01]  /*49f0*/  FFMA.FTZ R43, R43, UR6, -R79.reuse ;  /* 0x000000062b2b7c23 */ /* 0x100fe2000801084f */
[----:B------:R-:W-:Y:S01]  /*4a00*/  FMNMX.FTZ R0, R14, R7, !PT ;  /* 0x000000070e007209 */ /* 0x000fe20007810000 */
[--C-:B------:R-:W-:Y:S01]  /*4a10*/  FFMA.FTZ R162, R42, UR6, -R79.reuse ;  /* 0x000000062aa27c23 */ /* 0x100fe2000801084f */
[--C-:B------:R-:W-:Y:S01]  /*4a20*/  FFMA.FTZ R41, R41, UR6, -R79.reuse ;  /* 0x0000000629297c23 */ /* 0x100fe2000801084f */
[--C-:B------:R-:W-:Y:S01]  /*4a30*/  FFMA.FTZ R156, R40, UR6, -R79.reuse ;  /* 0x00000006289c7c23 */ /* 0x100fe2000801084f */
[----:B------:R-:W-:Y:S01]  /*4a40*/  FMNMX.FTZ R7, R15, R0, !PT ;  /* 0x000000000f077209 */ /* 0x000fe20007810000 */
[----:B------:R-:W4:Y:S01]  /*4a50*/  MUFU.EX2 R69, R69 ;  /* 0x0000004500457308 */ /* 0x000f220000000800 */
[--C-:B------:R-:W-:Y:S01]  /*4a60*/  FFMA.FTZ R39, R39, UR6, -R79.reuse ;  /* 0x0000000627277c23 */ /* 0x100fe2000801084f */
[--C-:B------:R-:W-:Y:S01]  /*4a70*/  FFMA.FTZ R158, R38, UR6, -R79.reuse ;  /* 0x00000006269e7c23 */ /* 0x100fe2000801084f */
[----:B------:R-:W-:Y:S01]  /*4a80*/  FMNMX.FTZ R0, R20, R7, !PT ;  /* 0x0000000714007209 */ /* 0x000fe20007810000 */
[--C-:B------:R-:W-:Y:S01]  /*4a90*/  FFMA.FTZ R37, R37, UR6, -R79.reuse ;  /* 0x0000000625257c23 */ /* 0x100fe2000801084f */
[----:B------:R-:W-:-:S02]  /*4aa0*/  FFMA.FTZ R27, R27, UR6, -R79 ;  /* 0x000000061b1b7c23 */ /* 0x000fc4000801084f */
[----:B------:R-:W-:Y:S01]  /*4ab0*/  FMNMX.FTZ R7, R25, R0, !PT ;  /* 0x0000000019077209 */ /* 0x000fe20007810000 */
[----:B------:R-:W5:Y:S03]  /*4ac0*/  MUFU.EX2 R178, R178 ;  /* 0x000000b200b27308 */ /* 0x000f660000000800 */
[----:B------:R-:W-:-:S04]  /*4ad0*/  FMNMX.FTZ R7, R26, R7, !PT ;  /* 0x000000071a077209 */ /* 0x000fc80007810000 */
        /* <DEDUP_REMOVED lines=10> */
[----:B------:R-:W5:Y:S01]  /*4b80*/  MUFU.EX2 R174, R174 ;  /* 0x000000ae00ae7308 */ /* 0x000f620000000800 */
[----:B------:R-:W-:Y:S02]  /*4b90*/  FSEL R0, R31, -INF , !P1 ;  /* 0xff8000001f007808 */ /* 0x000fe40004800000 */
        /* <DEDUP_REMOVED lines=26> */
[----:B------:R-:W-:Y:S03]  /*4d40*/  MUFU.EX2 R162, R162 ;  /* 0x000000a200a27308 */ /* 0x000fe60000000800 */
[----:B------:R-:W-:Y:S02]  /*4d50*/  FSEL R45, R36, RZ, P1 ;  /* 0x000000ff242d7208 */ /* 0x000fe40000800000 */
[----:B------:R-:W-:-:S03]  /*4d60*/  PLOP3.LUT P1, PT, PT, PT, UP0, 0x40, 0x0 ;  /* 0x000000000000781c */ /* 0x000fc60003f2e808 */
[----:B------:R-:W-:Y:S01]  /*4d70*/  MUFU.EX2 R41, R41 ;  /* 0x0000002900297308 */ /* 0x000fe20000000800 */
[----:B------:R-:W-:Y:S01]  /*4d80*/  FFMA.FTZ R24, R3, UR6, -R45 ;  /* 0x0000000603187c23 */ /* 0x000fe2000801082d */
[----:B------:R-:W-:Y:S01]  /*4d90*/  FADD.FTZ R3, R180, R65 ;  /* 0x00000041b4037221 */ /* 0x000fe20000010000 */
[--C-:B------:R-:W-:Y:S01]  /*4da0*/  FFMA.FTZ R177, R2, UR6, -R45.reuse ;  /* 0x0000000602b17c23 */ /* 0x100fe2000801082d */
[--C-:B------:R-:W-:Y:S01]  /*4db0*/  FFMA.FTZ R181, R77, UR6, -R45.reuse ;  /* 0x000000064db57c23 */ /* 0x100fe2000801082d */
[----:B------:R-:W-:Y:S01]  /*4dc0*/  FFMA.FTZ R4, R4, UR6, -R45 ;  /* 0x0000000604047c23 */ /* 0x000fe2000801082d */
[----:B-1----:R-:W-:Y:S01]  /*4dd0*/  FADD.FTZ R2, R182, R3 ;  /* 0x00000003b6027221 */ /* 0x002fe20000010000 */
[--C-:B------:R-:W-:Y:S01]  /*4de0*/  FFMA.FTZ R183, R5, UR6, -R45.reuse ;  /* 0x0000000605b77c23 */ /* 0x100fe2000801082d */
[----:B------:R-:W-:Y:S01]  /*4df0*/  MUFU.EX2 R24, R24 ;  /* 0x0000001800187308 */ /* 0x000fe20000000800 */
[--C-:B------:R-:W-:Y:S01]  /*4e00*/  FFMA.FTZ R8, R8, UR6, -R45.reuse ;  /* 0x0000000608087c23 */ /* 0x100fe2000801082d */
[----:B--2---:R-:W-:Y:S01]  /*4e10*/  FADD.FTZ R3, R67, R2 ;  /* 0x0000000243037221 */ /* 0x004fe20000010000 */
[--C-:B------:R-:W-:Y:S01]  /*4e20*/  FFMA.FTZ R179, R9, UR6, -R45.reuse ;  /* 0x0000000609b37c23 */ /* 0x100fe2000801082d */
[--C-:B------:R-:W-:Y:S01]  /*4e30*/  FFMA.FTZ R10, R10, UR6, -R45.reuse ;  /* 0x000000060a0a7c23 */ /* 0x100fe2000801082d */
[----:B------:R-:W-:Y:S01]  /*4e40*/  FFMA.FTZ R173, R11, UR6, -R45 ;  /* 0x000000060bad7c23 */ /* 0x000fe2000801082d */
[----:B---3--:R-:W-:Y:S01]  /*4e50*/  FADD.FTZ R2, R176, R3 ;  /* 0x00000003b0027221 */ /* 0x008fe20000010000 */
[--C-:B------:R-:W-:Y:S01]  /*4e60*/  FFMA.FTZ R12, R12, UR6, -R45.reuse ;  /* 0x000000060c0c7c23 */ /* 0x100fe2000801082d */
[----:B------:R-:W-:Y:S01]  /*4e70*/  MUFU.EX2 R181, R181 ;  /* 0x000000b500b57308 */ /* 0x000fe20000000800 */
[--C-:B------:R-:W-:Y:S01]  /*4e80*/  FFMA.FTZ R175, R13, UR6, -R45.reuse ;  /* 0x000000060daf7c23 */ /* 0x100fe2000801082d */
[----:B----4-:R-:W-:Y:S01]  /*4e90*/  FADD.FTZ R3, R69, R2 ;  /* 0x0000000245037221 */ /* 0x010fe20000010000 */
[--C-:B------:R-:W-:Y:S01]  /*4ea0*/  FFMA.FTZ R14, R14, UR6, -R45.reuse ;  /* 0x000000060e0e7c23 */ /* 0x100fe2000801082d */
[--C-:B------:R-:W-:Y:S01]  /*4eb0*/  FFMA.FTZ R15, R15, UR6, -R45.reuse ;  /* 0x000000060f0f7c23 */ /* 0x100fe2000801082d */
[----:B------:R-:W-:Y:S01]  /*4ec0*/  FFMA.FTZ R20, R20, UR6, -R45 ;  /* 0x0000000614147c23 */ /* 0x000fe2000801082d */
[----:B-----5:R-:W-:Y:S01]  /*4ed0*/  FADD.FTZ R2, R178, R3 ;  /* 0x00000003b2027221 */ /* 0x020fe20000010000 */
[--C-:B------:R-:W-:Y:S01]  /*4ee0*/  FFMA.FTZ R25, R25, UR6, -R45.reuse ;  /* 0x0000000619197c23 */ /* 0x100fe2000801082d */
[----:B------:R-:W0:Y:S01]  /*4ef0*/  MUFU.EX2 R4, R4 ;  /* 0x0000000400047308 */ /* 0x000e220000000800 */
[--C-:B------:R-:W-:Y:S01]  /*4f00*/  FFMA.FTZ R26, R26, UR6, -R45.reuse ;  /* 0x000000061a1a7c23 */ /* 0x100fe2000801082d */
[----:B------:R-:W-:Y:S01]  /*4f10*/  FADD.FTZ R3, R71, R2 ;  /* 0x0000000247037221 */ /* 0x000fe20000010000 */
[--C-:B------:R-:W-:Y:S01]  /*4f20*/  FFMA.FTZ R28, R28, UR6, -R45.reuse ;  /* 0x000000061c1c7c23 */ /* 0x100fe2000801082d */
[--C-:B------:R-:W-:Y:S01]  /*4f30*/  FFMA.FTZ R29, R29, UR6, -R45.reuse ;  /* 0x000000061d1d7c23 */ /* 0x100fe2000801082d */
[----:B------:R-:W-:Y:S01]  /*4f40*/  FFMA.FTZ R48, R48, UR6, -R45 ;  /* 0x0000000630307c23 */ /* 0x000fe2000801082d */
[----:B------:R-:W-:Y:S01]  /*4f50*/  FADD.FTZ R2, R172, R3 ;  /* 0x00000003ac027221 */ /* 0x000fe20000010000 */
[--C-:B------:R-:W-:Y:S01]  /*4f60*/  FFMA.FTZ R49, R49, UR6, -R45.reuse ;  /* 0x0000000631317c23 */ /* 0x100fe2000801082d */
[----:B------:R-:W1:Y:S01]  /*4f70*/  MUFU.EX2 R183, R183 ;  /* 0x000000b700b77308 */ /* 0x000e620000000800 */
[--C-:B------:R-:W-:Y:S01]  /*4f80*/  FFMA.FTZ R50, R50, UR6, -R45.reuse ;  /* 0x0000000632327c23 */ /* 0x100fe2000801082d */
[----:B------:R-:W-:Y:S01]  /*4f90*/  FADD.FTZ R3, R73, R2 ;  /* 0x0000000249037221 */ /* 0x000fe20000010000 */
[--C-:B------:R-:W-:Y:S01]  /*4fa0*/  FFMA.FTZ R52, R52, UR6, -R45.reuse ;  /* 0x0000000634347c23 */ /* 0x100fe2000801082d */
[--C-:B------:R-:W-:Y:S01]  /*4fb0*/  FFMA.FTZ R53, R53, UR6, -R45.reuse ;  /* 0x0000000635357c23 */ /* 0x100fe2000801082d */
[----:B------:R-:W-:Y:S01]  /*4fc0*/  FFMA.FTZ R54, R54, UR6, -R45 ;  /* 0x0000000636367c23 */ /* 0x000fe2000801082d */
[----:B------:R-:W-:Y:S01]  /*4fd0*/  FADD.FTZ R36, R174, R3 ;  /* 0x00000003ae247221 */ /* 0x000fe20000010000 */
[--C-:B------:R-:W-:Y:S01]  /*4fe0*/  FFMA.FTZ R56, R56, UR6, -R45.reuse ;  /* 0x0000000638387c23 */ /* 0x100fe2000801082d */
[----:B------:R-:W2:Y:S01]  /*4ff0*/  MUFU.EX2 R177, R177 ;  /* 0x000000b100b17308 */ /* 0x000ea20000000800 */
[----:B0-----:R-:W-:Y:S01]  /*5000*/  FADD.FTZ R2, R181, R4 ;  /* 0x00000004b5027221 */ /* 0x001fe20000010000 */
[----:B------:R-:W-:Y:S01]  /*5010*/  FADD.FTZ R5, R63, R36 ;  /* 0x000000243f057221 */ /* 0x000fe20000010000 */
[--C-:B------:R-:W-:Y:S01]  /*5020*/  FFMA.FTZ R57, R57, UR6, -R45.reuse ;  /* 0x0000000639397c23 */ /* 0x100fe2000801082d */
[--C-:B------:R-:W-:Y:S01]  /*5030*/  FFMA.FTZ R0, R0, UR6, -R45.reuse ;  /* 0x0000000600007c23 */ /* 0x100fe2000801082d */
[----:B------:R-:W-:Y:S01]  /*5040*/  FFMA.FTZ R30, R30, UR6, -R45 ;  /* 0x000000061e1e7c23 */ /* 0x000fe2000801082d */
[----:B------:R-:W-:Y:S01]  /*5050*/  FADD.FTZ R36, R168, R5 ;  /* 0x00000005a8247221 */ /* 0x000fe20000010000 */
[--C-:B------:R-:W-:Y:S01]  /*5060*/  FFMA.FTZ R32, R32, UR6, -R45.reuse ;  /* 0x0000000620207c23 */ /* 0x100fe2000801082d */
[----:B------:R-:W0:Y:S01]  /*5070*/  MUFU.EX2 R8, R8 ;  /* 0x0000000800087308 */ /* 0x000e220000000800 */
[----:B-1----:R-:W-:Y:S01]  /*5080*/  FADD.FTZ R3, R183, R2 ;  /* 0x00000002b7037221 */ /* 0x002fe20000010000 */
[----:B------:R-:W-:Y:S01]  /*5090*/  FADD.FTZ R5, R75, R36 ;  /* 0x000000244b057221 */ /* 0x000fe20000010000 */
[----:B------:R-:W-:Y:S01]  /*50a0*/  FFMA.FTZ R55, R55, UR6, -R45 ;  /* 0x0000000637377c23 */ /* 0x000fe2000801082d */
[----:B------:R-:W-:Y:S01]  /*50b0*/  F2FP.BF16.F32.PACK_AB R181, R4, R181 ;  /* 0x000000b504b5723e */ /* 0x000fe200000010ff */
[----:B------:R-:W-:Y:S01]  /*50c0*/  FADD.FTZ R2, R24, R3 ;  /* 0x0000000318027221 */ /* 0x000fe20000010000 */
[----:B------:R-:W-:Y:S01]  /*50d0*/  FADD.FTZ R36, R170, R5 ;  /* 0x00000005aa247221 */ /* 0x000fe20000010000 */
[--C-:B------:R-:W-:Y:S01]  /*50e0*/  FFMA.FTZ R47, R47, UR6, -R45.reuse ;  /* 0x000000062f2f7c23 */ /* 0x100fe2000801082d */
[----:B------:R-:W1:Y:S01]  /*50f0*/  MUFU.EX2 R179, R179 ;  /* 0x000000b300b37308 */ /* 0x000e620000000800 */
[----:B--2---:R-:W-:Y:S01]  /*5100*/  FADD.FTZ R3, R177, R2 ;  /* 0x00000002b1037221 */ /* 0x004fe20000010000 */
[----:B------:R-:W-:Y:S01]  /*5110*/  FADD.FTZ R5, R31, R36 ;  /* 0x000000241f057221 */ /* 0x000fe20000010000 */
[----:B------:R-:W-:Y:S01]  /*5120*/  FFMA.FTZ R34, R34, UR6, -R45 ;  /* 0x0000000622227c23 */ /* 0x000fe2000801082d */
[----:B------:R-:W-:-:S02]  /*5130*/  F2FP.BF16.F32.PACK_AB R180, R65, R180 ;  /* 0x000000b441b4723e */ /* 0x000fc400000010ff */
        /* <DEDUP_REMOVED lines=21> */
[----:B------:R-:W-:Y:S01]  /*5290*/  FADD.FTZ R36, R162, R5 ;  /* 0x00000005a2247221 */ /* 0x000fe20000010000 */
[----:B------:R-:W-:Y:S01]  /*52a0*/  F2FP.BF16.F32.PACK_AB R160, R43, R160 ;  /* 0x000000a02ba0723e */ /* 0x000fe200000010ff */
[----:B------:R-:W2:Y:S01]  /*52b0*/  MUFU.EX2 R175, R175 ;  /* 0x000000af00af7308 */ /* 0x000ea20000000800 */
[----:B0-----:R-:W-:Y:S01]  /*52c0*/  FADD.FTZ R3, R173, R2 ;  /* 0x00000002ad037221 */ /* 0x001fe20000010000 */
[C---:B------:R-:W-:Y:S01]  /*52d0*/  FADD.FTZ R5, R41.reuse, R36 ;  /* 0x0000002429057221 */ /* 0x040fe20000010000 */
[----:B------:R-:W-:-:S02]  /*52e0*/  F2FP.BF16.F32.PACK_AB R162, R41, R162 ;  /* 0x000000a229a2723e */ /* 0x000fc400000010ff */
[----:B------:R-:W-:Y:S02]  /*52f0*/  F2FP.BF16.F32.PACK_AB R183, R24, R183 ;  /* 0x000000b718b7723e */ /* 0x000fe400000010ff */
[----:B------:R-:W-:Y:S01]  /*5300*/  F2FP.BF16.F32.PACK_AB R177, R8, R177 ;  /* 0x000000b108b1723e */ /* 0x000fe200000010ff */
[----:B------:R-:W0:Y:S01]  /*5310*/  MUFU.EX2 R14, R14 ;  /* 0x0000000e000e7308 */ /* 0x000e220000000800 */
[----:B-1----:R-:W-:Y:S01]  /*5320*/  FADD.FTZ R2, R12, R3 ;  /* 0x000000030c027221 */ /* 0x002fe20000010000 */
[----:B------:R-:W-:Y:S02]  /*5330*/  F2FP.BF16.F32.PACK_AB R179, R10, R179 ;  /* 0x000000b30ab3723e */ /* 0x000fe400000010ff */
[----:B------:R-:W-:-:S04]  /*5340*/  F2FP.BF16.F32.PACK_AB R173, R12, R173 ;  /* 0x000000ad0cad723e */ /* 0x000fc800000010ff */
        /* <DEDUP_REMOVED lines=66> */
[----:B-1----:R-:W-:Y:S01]  /*5770*/  FADD.FTZ R38, R154, R5 ;  /* 0x000000059a267221 */ /* 0x002fe20000010000 */
[----:B------:R-:W-:-:S06]  /*5780*/  VIADD R5, R90, 0xfffffffe ;  /* 0xfffffffe5a057836 */ /* 0x000fcc0000000000 */
[----:B------:R-:W1:Y:S01]  /*5790*/  MUFU.EX2 R34, R34 ;  /* 0x0000002200227308 */ /* 0x000e620000000800 */
[----:B--2---:R-:W-:Y:S01]  /*57a0*/  FADD.FTZ R3, R47, R4 ;  /* 0x000000042f037221 */ /* 0x004fe20000010000 */
[C---:B0-----:R-:W-:Y:S01]  /*57b0*/  FADD.FTZ R2, R21.reuse, R38 ;  /* 0x0000002615027221 */ /* 0x041fe20000010000 */
[----:B------:R-:W-:Y:S02]  /*57c0*/  F2FP.BF16.F32.PACK_AB R154, R21, R154 ;  /* 0x0000009a159a723e */ /* 0x000fe400000010ff */
[C---:B-1----:R-:W-:Y:S01]  /*57d0*/  FADD.FTZ R0, R34.reuse, R3 ;  /* 0x0000000322007221 */ /* 0x042fe20000010000 */
        /* <DEDUP_REMOVED lines=13> */
.L_x_7817:
[----:B------:R-:W-:Y:S02]  /*58b0*/  ULDC UR22, c[0x0][0x9e4] ;  /* 0x0002790000167ab9 */ /* 0x000fe40000000800 */
[----:B------:R-:W-:-:S11]  /*58c0*/  UISETP.NE.AND UP0, UPT, UR22, 0x1, UPT ;  /* 0x000000011600788c */ /* 0x000fd6000bf05270 */
[----:B------:R-:W-:Y:S02]  /*58d0*/  @UP0 ULDC.64 UR10, c[0x0][0x9e8] ;  /* 0x00027a00000a0ab9 */ /* 0x000fe40000000a00 */
[----:B------:R-:W-:-:S04]  /*58e0*/  UIMAD.WIDE.U32 UR14, UR19, UR10, URZ ;  /* 0x0000000a130e72a5 */ /* 0x000fc8000f8e003f */
[----:B------:R-:W-:-:S12]  /*58f0*/  @UP0 USHF.R.U32.HI UR19, URZ, UR11, UR15 ;  /* 0x0000000b3f130299 */ /* 0x000fd8000801160f */
.L_x_7818:
[----:B------:R-:W-:-:S04]  /*5900*/  UIMAD UR19, UR19, UR22, UR22 ;  /* 0x00000016131372a4 */ /* 0x000fc8000f8e0216 */
[----:B------:R-:W-:-:S04]  /*5910*/  UISETP.LT.AND UP0, UPT, UR18, UR19, UPT ;  /* 0x000000131200728c */ /* 0x000fc8000bf01270 */
[----:B------:R-:W-:-:S12]  /*5920*/  USEL UR18, UR18, UR19, UP0 ;  /* 0x0000001312127287 */ /* 0x000fd80008000000 */
.L_x_7816:
[----:B------:R-:W-:Y:S01]  /*5930*/  USHF.R.S32.HI UR10, URZ, 0x1f, UR18 ;  /* 0x0000001f3f0a7899 */ /* 0x000fe20008011412 */
[----:B------:R-:W-:Y:S02]  /*5940*/  CS2R R150, SRZ ;  /* 0x0000000000967805 */ /* 0x000fe4000001ff00 */
[----:B------:R-:W-:Y:S02]  /*5950*/  CS2R R148, SRZ ;  /* 0x0000000000947805 */ /* 0x000fe4000001ff00 */
[----:B------:R-:W-:Y:S01]  /*5960*/  CS2R R146, SRZ ;  /* 0x0000000000927805 */ /* 0x000fe2000001ff00 */
        /* <DEDUP_REMOVED lines=39> */
[----:B------:R-:W-:Y:S01]  /*5be0*/  IMAD.MOV.U32 R151, RZ, RZ, RZ ;  /* 0x000000ffff977224 */ /* 0x000fe200078e00ff */
[----:B------:R-:W-:Y:S01]  /*5bf0*/  ULDC UR52, c[0x0][0x9e4] ;  /* 0x0002790000347ab9 */ /* 0x000fe20000000800 */
[----:B------:R-:W-:Y:S01]  /*5c00*/  ULDC UR60, c[0x0][0x9dc] ;  /* 0x00027700003c7ab9 */ /* 0x000fe20000000800 */
[----:B------:R-:W-:Y:S01]  /*5c10*/  ULDC UR45, c[0x0][0x9d8] ;  /* 0x00027600002d7ab9 */ /* 0x000fe20000000800 */
[----:B------:R-:W-:Y:S01]  /*5c20*/  ULDC UR59, c[0x0][0x988] ;  /* 0x00026200003b7ab9 */ /* 0x000fe20000000800 */
[----:B------:R-:W-:-:S05]  /*5c30*/  ULDC UR61, c[0x0][0x9e0] ;  /* 0x00027800003d7ab9 */ /* 0x000fca0000000800 */
.L_x_7838:
[----:B------:R-:W-:Y:S01]  /*5c40*/  ISETP.NE.AND P2, PT, RZ, UR50, PT ;  /* 0x00000032ff007c0c */ /* 0x000fe2000bf45270 */
[----:B------:R-:W-:-:S04]  /*5c50*/  UISETP.NE.AND UP0, UPT, UR44, 0x1, UPT ;  /* 0x000000012c00788c */ /* 0x000fc8000bf05270 */
[----:B------:R-:W-:-:S04]  /*5c60*/  USEL UR39, URZ, 0x1, UP0 ;  /* 0x000000013f277887 */ /* 0x000fc80008000000 */
[----:B------:R-:W-:-:S04]  /*5c70*/  ULOP3.LUT UR39, UR43, UR39, URZ, 0x3c, !UPT ;  /* 0x000000272b277292 */ /* 0x000fc8000f8e3c3f */
[----:B------:R-:W-:Y:S08]  /*5c80*/  @P2 BRA `(.L_x_7820) ;  /* 0x0000000000382947 */ /* 0x000ff00003800000 */
[----:B------:R-:W-:Y:S05]  /*5c90*/  @!P0 BRA `(.L_x_7821) ;  /* 0x0000000000048947 */ /* 0x000fea0003800000 */
[----:B------:R-:W-:Y:S01]  /*5ca0*/  BPT.TRAP 0x1 ;  /* 0x000000040000795c */ /* 0x000fe20000300000 */
.L_x_7821:
        /* <DEDUP_REMOVED lines=9> */
.L_x_7822:
[----:B-1----:R-:W-:Y:S05]  /*5d40*/  @P1 BRA `(.L_x_7820) ;  /* 0x0000000000081947 */ /* 0x002fea0003800000 */
[----:B------:R-:W1:Y:S02]  /*5d50*/  SYNCS.PHASECHK.TRANS64.TRYWAIT P1, [UR6+0x28830], R6 ;  /* 0x02883006ff0075a7 */ /* 0x000e640008020146 */
[----:B-1----:R-:W-:Y:S05]  /*5d60*/  @!P1 BRA `(.L_x_7823) ;  /* 0x0000013c00549947 */ /* 0x002fea0003800000 */
.L_x_7820:
        /* <DEDUP_REMOVED lines=15> */
[----:B------:R-:W-:Y:S01]  /*5e60*/  UMOV UR34, UR30 ;  /* 0x0000001e00227c82 */ /* 0x000fe20008000000 */
        /* <DEDUP_REMOVED lines=35> */
.L_x_7825:
[----:B------:R-:W-:Y:S01]  /*60a0*/  ULEA UR6, UR44, UR40, 0x3 ;  /* 0x000000282c067291 */ /* 0x000fe2000f8e183f */
[----:B------:R-:W-:-:S05]  /*60b0*/  IMAD.U32 R6, RZ, RZ, UR43 ;  /* 0x0000002bff067e24 */ /* 0x000fca000f8e00ff */
[----:B------:R-:W-:-:S04]  /*60c0*/  SHF.L.U32 R6, R6, 0x1f, RZ ;  /* 0x0000001f06067819 */ /* 0x000fc800000006ff */
[----:B------:R0:W1:Y:S01]  /*60d0*/  SYNCS.PHASECHK.TRANS64.TRYWAIT P1, [UR6+0x28850], R6 ;  /* 0x02885006ff0075a7 */ /* 0x0000620008020146 */
[----:B------:R-:W-:Y:S05]  /*60e0*/  @!P0 BRA `(.L_x_7826) ;  /* 0x0000000000048947 */ /* 0x000fea0003800000 */
[----:B------:R-:W-:Y:S01]  /*60f0*/  BPT.TRAP 0x1 ;  /* 0x000000040000795c */ /* 0x000fe20000300000 */
.L_x_7826:
[----:B-1----:R-:W-:Y:S05]  /*6100*/  @P1 BRA `(.L_x_7824) ;  /* 0x0000000000081947 */ /* 0x002fea0003800000 */
[----:B------:R-:W1:Y:S02]  /*6110*/  SYNCS.PHASECHK.TRANS64.TRYWAIT P1, [UR6+0x28850], R6 ;  /* 0x02885006ff0075a7 */ /* 0x000e640008020146 */
[----:B-1----:R-:W-:Y:S05]  /*6120*/  @!P1 BRA `(.L_x_7827) ;  /* 0x00000138007c9947 */ /* 0x002fea0003800000 */
.L_x_7824:
[----:B------:R-:W-:Y:S01]  /*6130*/  UIADD3 UR6, UR40, 0x400, URZ ;  /* 0x0000040028067890 */ /* 0x000fe2000fffe03f */
[----:B------:R-:W-:Y:S01]  /*6140*/  WARPGROUP.ARRIVE ;  /* 0x00000000000079c5 */ /* 0x000fe20000000000 */
[----:B------:R-:W-:-:S05]  /*6150*/  UMOV UR7, 0x40000040 ;  /* 0x4000004000077882 */ /* 0x000fca0000000000 */
[----:B-1----:R-:W1:Y:S01]  /*6160*/  S2R R7, SR_TID.X ;  /* 0x0000000000077919 */ /* 0x002e620000002100 */
        /* <DEDUP_REMOVED lines=8> */
[----:B-1----:R-:W-:-:S04]  /*61f0*/  SHF.R.U32.HI R7, RZ, 0x7, R7 ;  /* 0x00000007ff077819 */ /* 0x002fc80000011607 */
[----:B0-----:R-:W-:Y:S01]  /*6200*/  IADD3 R6, -R7, 0xb, RZ ;  /* 0x0000000b07067810 */ /* 0x001fe20007ffe1ff */
[----:B------:R-:W-:Y:S02]  /*6210*/  WARPGROUP.DEPBAR.LE gsb0, 0x0 ;  /* 0x00008000000079c5 */ /* 0x000fe40000010000 */
[----:B------:R-:W-:-:S06]  /*6220*/  WARPGROUP.ARRIVE ;  /* 0x00000000000079c5 */ /* 0x000fcc0000000000 */
        /* <DEDUP_REMOVED lines=35> */
.L_x_7828:
[----:B------:R-:W-:Y:S01]  /*6460*/  UISETP.NE.AND UP1, UPT, UR51, URZ, UPT ;  /* 0x0000003f3300728c */ /* 0x000fe2000bf25270 */
[----:B------:R-:W-:Y:S01]  /*6470*/  FMUL.FTZ R13, R34, UR45 ;  /* 0x0000002d220d7c20 */ /* 0x000fe20008410000 */
[----:B------:R-:W-:Y:S01]  /*6480*/  FMUL.FTZ R34, R66, UR45 ;  /* 0x0000002d42227c20 */ /* 0x000fe20008410000 */
[----:B------:R-:W-:Y:S02]  /*6490*/  VIADD R66, R17, UR47 ;  /* 0x0000002f11427c36 */ /* 0x000fe40008000000 */
[----:B------:R-:W-:Y:S01]  /*64a0*/  FMUL.FTZ R152, R24, UR45 ;  /* 0x0000002d18987c20 */ /* 0x000fe20008410000 */
[----:B------:R-:W-:Y:S01]  /*64b0*/  FMUL.FTZ R24, R47, UR45 ;  /* 0x0000002d2f187c20 */ /* 0x000fe20008410000 */
[----:B------:R-:W-:Y:S01]  /*64c0*/  PLOP3.LUT P1, PT, PT, PT, UP1, 0x80, 0x0 ;  /* 0x000000000000781c */ /* 0x000fe20003f2f018 */
[----:B------:R-:W-:Y:S01]  /*64d0*/  FMUL.FTZ R47, R48, UR45 ;  /* 0x0000002d302f7c20 */ /* 0x000fe20008410000 */
[----:B------:R-:W-:Y:S01]  /*64e0*/  PLOP3.LUT P2, PT, PT, PT, UP1, 0x80, 0x0 ;  /* 0x000000000000781c */ /* 0x000fe20003f4f018 */
[----:B------:R-:W-:Y:S01]  /*64f0*/  ULEA UR6, UR38, UR40, 0x3 ;  /* 0x0000002826067291 */ /* 0x000fe2000f8e183f */
[----:B------:R-:W-:Y:S01]  /*6500*/  FMUL.FTZ R48, R53, UR45 ;  /* 0x0000002d35307c20 */ /* 0x000fe20008410000 */
[----:B------:R-:W-:Y:S01]  /*6510*/  @UP1 ULDC UR7, c[0x0][0x44c] ;  /* 0x0001130000071ab9 */ /* 0x000fe20000000800 */
[----:B------:R-:W-:Y:S01]  /*6520*/  FMUL.FTZ R53, R60, UR45 ;  /* 0x0000002d3c357c20 */ /* 0x000fe20008410000 */
[----:B------:R-:W-:Y:S01]  /*6530*/  FMUL.FTZ R60, R68, UR45 ;  /* 0x0000002d443c7c20 */ /* 0x000fe20008410000 */
[----:B------:R-:W-:Y:S01]  /*6540*/  UIADD3 UR6, UR6, 0x28840, URZ ;  /* 0x0002884006067890 */ /* 0x000fe2000fffe03f */
[----:B------:R-:W-:Y:S01]  /*6550*/  FMUL.FTZ R153, R25, UR45 ;  /* 0x0000002d19997c20 */ /* 0x000fe20008410000 */
[----:B------:R-:W-:Y:S01]  /*6560*/  UISETP.NE.AND UP0, UPT, UR46, URZ, UPT ;  /* 0x0000003f2e00728c */ /* 0x000fe2000bf05270 */
[----:B------:R-:W-:Y:S01]  /*6570*/  FMUL.FTZ R8, R26, UR45 ;  /* 0x0000002d1a087c20 */ /* 0x000fe20008410000 */
[----:B------:R-:W-:Y:S01]  /*6580*/  FMUL.FTZ R9, R27, UR45 ;  /* 0x0000002d1b097c20 */ /* 0x000fe20008410000 */
[----:B0-----:R-:W-:Y:S01]  /*6590*/  @P1 IMAD.HI.U32 R6, R66, UR7, RZ ;  /* 0x0000000742061c27 */ /* 0x001fe2000f8e00ff */
        /* <DEDUP_REMOVED lines=58> */
[----:B------:R-:W-:Y:S01]  /*6940*/  PLOP3.LUT P1, PT, PT, PT, UP0, 0x40, 0x0 ;  /* 0x000000000000781c */ /* 0x000fe20003f2e808 */
[----:B------:R-:W-:Y:S01]  /*6950*/  IMAD.U32 R7, RZ, RZ, UR42 ;  /* 0x0000002aff077e24 */ /* 0x000fe2000f8e00ff */
[----:B------:R-:W1:Y:S01]  /*6960*/  MUFU.TANH R152, R152 ;  /* 0x0000009800987308 */ /* 0x000e620000002400 */
[----:B------:R-:W-:Y:S01]  /*6970*/  IADD3 R6, -R16, 0x1, -R65 ;  /* 0x0000000110067810 */ /* 0x000fe20007ffe941 */
[----:B------:R-:W-:Y:S01]  /*6980*/  UMOV UR7, UR60 ;  /* 0x0000003c00077c82 */ /* 0x000fe20008000000 */
        /* <DEDUP_REMOVED lines=84> */
.L_x_7831:
[----:B------:R-:W-:-:S05]  /*6ed0*/  IMAD.U32 R70, RZ, RZ, UR52 ;  /* 0x00000034ff467e24 */ /* 0x000fca000f8e00ff */
[----:B------:R-:W-:-:S13]  /*6ee0*/  ISETP.NE.AND P1, PT, R70, 0x1, PT ;  /* 0x000000014600780c */ /* 0x000fda0003f25270 */
[----:B------:R-:W1:Y:S02]  /*6ef0*/  @P1 LDC.64 R6, c[0x0][0x9e8] ;  /* 0x00027a00ff061b82 */ /* 0x000e640000000a00 */
[----:B-1----:R-:W-:-:S05]  /*6f00*/  @P1 IMAD.HI.U32 R6, R68, R6, RZ ;  /* 0x0000000644061227 */ /* 0x002fca00078e00ff */
[----:B------:R-:W-:-:S07]  /*6f10*/  @P1 SHF.R.U32.HI R68, RZ, R7, R6 ;  /* 0x00000007ff441219 */ /* 0x000fce0000011606 */
.L_x_7832:
[----:B------:R-:W-:Y:S05]  /*6f20*/  BSYNC B0 ;  /* 0x0000000000007941 */ /* 0x000fea0003800000 */
.L_x_7830:
[----:B------:R-:W-:-:S04]  /*6f30*/  IMAD R7, R68, R70, -R65 ;  /* 0x0000004644077224 */ /* 0x000fc800078e0a41 */
[----:B------:R-:W-:-:S05]  /*6f40*/  IMAD.IADD R6, R7, 0x1, -R16 ;  /* 0x0000000107067824 */ /* 0x000fca00078e0a10 */
[----:B------:R-:W-:Y:S02]  /*6f50*/  VIADDMNMX R73, R6, R70, R73, PT ;  /* 0x0000004606497246 */ /* 0x000fe40003800149 */
[----:B------:R-:W-:-:S07]  /*6f60*/  VIMNMX R75, R75, R6, !PT ;  /* 0x000000064b4b7248 */ /* 0x000fce0007fe0100 */
.L_x_7829:
[----:B------:R-:W-:Y:S01]  /*6f70*/  ISETP.GT.AND P1, PT, R5, -0x1, PT ;  /* 0xffffffff0500780c */ /* 0x000fe20003f24270 */
[----:B------:R1:W2:Y:S01]  /*6f80*/  SHFL.IDX PT, R6, R66, 0x1, 0x1c1f ;  /* 0x003c1f0042067f89 */ /* 0x0002a200000e0000 */
[----:B------:R-:W-:Y:S02]  /*6f90*/  UISETP.NE.AND UP0, UPT, UR46, URZ, UPT ;  /* 0x0000003f2e00728c */ /* 0x000fe4000bf05270 */
[C---:B------:R-:W-:Y:S02]  /*6fa0*/  ISETP.GT.AND P3, PT, R75.reuse, 0x8, P1 ;  /* 0x000000084b00780c */ /* 0x040fe40000f64270 */
[----:B------:R-:W-:Y:S02]  /*6fb0*/  ISETP.GT.AND P6, PT, R75, RZ, P1 ;  /* 0x000000ff4b00720c */ /* 0x000fe40000fc4270 */
        /* <DEDUP_REMOVED lines=13> */
[----:B0-----:R-:W-:-:S02]  /*7090*/  FSEL R158, R158, -INF , !P3 ;  /* 0xff8000009e9e7808 */ /* 0x001fc40005800000 */
[----:B------:R-:W-:Y:S02]  /*70a0*/  ISETP.GT.AND P3, PT, R75, 0x30, P1 ;  /* 0x000000304b00780c */ /* 0x000fe40000f64270 */
[C---:B------:R-:W-:Y:S02]  /*70b0*/  ISETP.LT.OR P5, PT, R73.reuse, 0xa, P5 ;  /* 0x0000000a4900780c */ /* 0x040fe40002fa1670 */
[C---:B------:R-:W-:Y:S02]  /*70c0*/  ISETP.LT.OR P4, PT, R73.reuse, 0x11, P4 ;  /* 0x000000114900780c */ /* 0x040fe40002781670 */
[C---:B------:R-:W-:Y:S02]  /*70d0*/  ISETP.LT.OR P6, PT, R73.reuse, 0x12, P6 ;  /* 0x000000124900780c */ /* 0x040fe400037c1670 */
[C---:B------:R-:W-:Y:S02]  /*70e0*/  ISETP.LT.OR P2, PT, R73.reuse, 0x19, P2 ;  /* 0x000000194900780c */ /* 0x040fe40001741670 */
[----:B------:R-:W-:-:S02]  /*70f0*/  ISETP.LT.OR P3, PT, R73, 0x31, P3 ;  /* 0x000000314900780c */ /* 0x000fc40001f61670 */
[----:B------:R-:W-:Y:S02]  /*7100*/  FSEL R164, R155, -INF , !P5 ;  /* 0xff8000009ba47808 */ /* 0x000fe40006800000 */
[----:B------:R-:W-:Y:S02]  /*7110*/  FSEL R154, R157, -INF , !P4 ;  /* 0xff8000009d9a7808 */ /* 0x000fe40006000000 */
[----:B------:R-:W-:Y:S02]  /*7120*/  FSEL R156, R156, -INF , !P6 ;  /* 0xff8000009c9c7808 */ /* 0x000fe40007000000 */
[----:B------:R-:W-:Y:S02]  /*7130*/  FSEL R152, R159, -INF , !P2 ;  /* 0xff8000009f987808 */ /* 0x000fe40005000000 */
[C---:B------:R-:W-:Y:S02]  /*7140*/  ISETP.GT.AND P5, PT, R75.reuse, 0x20, P1 ;  /* 0x000000204b00780c */ /* 0x040fe40000fa4270 */
[----:B------:R-:W-:-:S02]  /*7150*/  ISETP.GT.AND P4, PT, R75, 0x21, P1 ;  /* 0x000000214b00780c */ /* 0x000fc40000f84270 */
[C---:B------:R-:W-:Y:S02]  /*7160*/  ISETP.GT.AND P6, PT, R75.reuse, 0x28, P1 ;  /* 0x000000284b00780c */ /* 0x040fe40000fc4270 */
[----:B------:R-:W-:Y:S02]  /*7170*/  ISETP.GT.AND P2, PT, R75, 0x29, P1 ;  /* 0x000000294b00780c */ /* 0x000fe40000f44270 */
        /* <DEDUP_REMOVED lines=37> */
[----:B-1----:R-:W-:Y:S02]  /*73d0*/  FSEL R66, R53, -INF , !P5 ;  /* 0xff80000035427808 */ /* 0x002fe40006800000 */
[----:B------:R-:W-:Y:S02]  /*73e0*/  FSEL R68, R52, -INF , !P4 ;  /* 0xff80000034447808 */ /* 0x000fe40006000000 */
[----:B------:R-:W-:-:S02]  /*73f0*/  FSEL R64, R64, -INF , !P6 ;  /* 0xff80000040407808 */ /* 0x000fc40007000000 */
[----:B------:R-:W-:Y:S02]  /*7400*/  FSEL R62, R62, -INF , !P2 ;  /* 0xff8000003e3e7808 */ /* 0x000fe40005000000 */
[C---:B------:R-:W-:Y:S02]  /*7410*/  ISETP.GT.AND P5, PT, R75.reuse, 0x59, P1 ;  /* 0x000000594b00780c */ /* 0x040fe40000fa4270 */
[C---:B------:R-:W-:Y:S02]  /*7420*/  ISETP.GT.AND P4, PT, R75.reuse, 0x60, P1 ;  /* 0x000000604b00780c */ /* 0x040fe40000f84270 */
[C---:B------:R-:W-:Y:S02]  /*7430*/  ISETP.GT.AND P6, PT, R75.reuse, 0x61, P1 ;  /* 0x000000614b00780c */ /* 0x040fe40000fc4270 */
[----:B------:R-:W-:Y:S02]  /*7440*/  ISETP.GT.AND P2, PT, R75, 0x68, P1 ;  /* 0x000000684b00780c */ /* 0x000fe40000f44270 */
[----:B------:R-:W-:Y:S01]  /*7450*/  FSEL R49, R57, -INF , !P3 ;  /* 0xff80000039317808 */ /* 0x000fe20005800000 */
[--C-:B--2---:R-:W-:Y:S01]  /*7460*/  IMAD.IADD R57, R61, 0x1, R6.reuse ;  /* 0x000000013d397824 */ /* 0x104fe200078e0206 */
[----:B------:R-:W-:Y:S01]  /*7470*/  PLOP3.LUT P3, PT, PT, PT, UP0, 0x40, 0x0 ;  /* 0x000000000000781c */ /* 0x000fe20003f6e808 */
[----:B------:R-:W-:Y:S01]  /*7480*/  IMAD.IADD R61, R71, 0x1, R6 ;  /* 0x00000001473d7824 */ /* 0x000fe200078e0206 */
        /* <DEDUP_REMOVED lines=34> */
.L_x_7835:
[----:B------:R-:W-:-:S05]  /*76b0*/  IMAD.U32 R162, RZ, RZ, UR52 ;  /* 0x00000034ffa27e24 */ /* 0x000fca000f8e00ff */
[----:B------:R-:W-:-:S13]  /*76c0*/  ISETP.NE.AND P2, PT, R162, 0x1, PT ;  /* 0x00000001a200780c */ /* 0x000fda0003f45270 */
[----:B------:R-:W0:Y:S02]  /*76d0*/  @P2 LDC.64 R6, c[0x0][0x9e8] ;  /* 0x00027a00ff062b82 */ /* 0x000e240000000a00 */
[----:B0-----:R-:W-:-:S05]  /*76e0*/  @P2 IMAD.HI.U32 R6, R51, R6, RZ ;  /* 0x0000000633062227 */ /* 0x001fca00078e00ff */
[----:B------:R-:W-:-:S07]  /*76f0*/  @P2 SHF.R.U32.HI R51, RZ, R7, R6 ;  /* 0x00000007ff332219 */ /* 0x000fce0000011606 */
.L_x_7836:
[----:B------:R-:W-:Y:S05]  /*7700*/  BSYNC B0 ;  /* 0x0000000000007941 */ /* 0x000fea0003800000 */
.L_x_7834:
[----:B------:R-:W-:-:S04]  /*7710*/  IMAD R51, R51, R162, -R65 ;  /* 0x000000a233337224 */ /* 0x000fc800078e0a41 */
[----:B------:R-:W-:-:S05]  /*7720*/  IMAD.IADD R6, R51, 0x1, -R16 ;  /* 0x0000000133067824 */ /* 0x000fca00078e0a10 */
[----:B------:R-:W-:Y:S02]  /*7730*/  VIADDMNMX R57, R6, R162, R57, PT ;  /* 0x000000a206397246 */ /* 0x000fe40003800139 */
[----:B------:R-:W-:-:S07]  /*7740*/  VIMNMX R61, R61, R6, !PT ;  /* 0x000000063d3d7248 */ /* 0x000fce0007fe0100 */
.L_x_7833:
[----:B------:R-:W-:Y:S01]  /*7750*/  FMNMX.FTZ R7, R170, R3, !PT ;  /* 0x00000003aa077209 */ /* 0x000fe20007810000 */
[----:B------:R-:W-:Y:S01]  /*7760*/  UMOV UR6, UR59 ;  /* 0x0000003b00067c82 */ /* 0x000fe20008000000 */
[----:B------:R-:W-:Y:S02]  /*7770*/  ISETP.GT.AND P5, PT, R61, 0x10, P1 ;  /* 0x000000103d00780c */ /* 0x000fe40000fa4270 */
[----:B------:R-:W-:Y:S02]  /*7780*/  FMNMX.FTZ R7, R168, R7, !PT ;  /* 0x00000007a8077209 */ /* 0x000fe40007810000 */
[----:B------:R-:W-:Y:S02]  /*7790*/  ISETP.LT.OR P5, PT, R57, 0x11, P5 ;  /* 0x000000113900780c */ /* 0x000fe40002fa1670 */
[----:B------:R-:W-:Y:S02]  /*77a0*/  FMNMX.FTZ R7, R166, R7, !PT ;  /* 0x00000007a6077209 */ /* 0x000fe40007810000 */
[----:B------:R-:W-:-:S02]  /*77b0*/  FSEL R13, R13, -INF , !P5 ;  /* 0xff8000000d0d7808 */ /* 0x000fc40006800000 */
        /* <DEDUP_REMOVED lines=13> */
[C---:B------:R-:W-:Y:S02]  /*7890*/  ISETP.GT.AND P5, PT, R61.reuse, RZ, P1 ;  /* 0x000000ff3d00720c */ /* 0x040fe40000fa4270 */
[----:B------:R-:W-:Y:S02]  /*78a0*/  FMNMX.FTZ R7, R84, R7, !PT ;  /* 0x0000000754077209 */ /* 0x000fe40007810000 */
[----:B------:R-:W-:Y:S02]  /*78b0*/  ISETP.GT.AND P2, PT, R61, 0x11, P1 ;  /* 0x000000113d00780c */ /* 0x000fe40000f44270 */
[----:B------:R-:W-:Y:S02]  /*78c0*/  FMNMX.FTZ R7, R82, R7, !PT ;  /* 0x0000000752077209 */ /* 0x000fe40007810000 */
[----:B------:R-:W-:-:S02]  /*78d0*/  ISETP.LT.OR P5, PT, R57, 0x1, P5 ;  /* 0x000000013900780c */ /* 0x000fc40002fa1670 */
[----:B------:R-:W-:Y:S02]  /*78e0*/  FMNMX.FTZ R7, R80, R7, !PT ;  /* 0x0000000750077209 */ /* 0x000fe40007810000 */
[----:B------:R-:W-:Y:S02]  /*78f0*/  ISETP.LT.OR P2, PT, R57, 0x12, P2 ;  /* 0x000000123900780c */ /* 0x000fe40001741670 */
[----:B------:R-:W-:Y:S02]  /*7900*/  FMNMX.FTZ R7, R78, R7, !PT ;  /* 0x000000074e077209 */ /* 0x000fe40007810000 */
[C---:B------:R-:W-:Y:S02]  /*7910*/  ISETP.GT.AND P3, PT, R61.reuse, 0x8, P1 ;  /* 0x000000083d00780c */ /* 0x040fe40000f64270 */
[----:B------:R-:W-:Y:S02]  /*7920*/  FMNMX.FTZ R7, R76, R7, !PT ;  /* 0x000000074c077209 */ /* 0x000fe40007810000 */
[----:B------:R-:W-:-:S02]  /*7930*/  ISETP.GT.AND P4, PT, R61, 0x9, P1 ;  /* 0x000000093d00780c */ /* 0x000fc40000f84270 */
[----:B------:R-:W-:Y:S02]  /*7940*/  FMNMX.FTZ R7, R74, R7, !PT ;  /* 0x000000074a077209 */ /* 0x000fe40007810000 */
[----:B------:R-:W-:Y:S02]  /*7950*/  FSEL R59, R8, -INF , !P5 ;  /* 0xff800000083b7808 */ /* 0x000fe40006800000 */
        /* <DEDUP_REMOVED lines=8> */
[----:B------:R-:W-:Y:S02]  /*79e0*/  FMNMX.FTZ R7, R64, R7, !PT ;  /* 0x0000000740077209 */ /* 0x000fe40007810000 */
[----:B------:R-:W-:-:S02]  /*79f0*/  FMNMX.FTZ R8, R59, R4, !PT ;  /* 0x000000043b087209 */ /* 0x000fc40007810000 */
[----:B------:R-:W-:Y:S02]  /*7a00*/  FMNMX.FTZ R7, R62, R7, !PT ;  /* 0x000000073e077209 */ /* 0x000fe40007810000 */
[----:B------:R-:W-:Y:S02]  /*7a10*/  ISETP.LT.OR P2, PT, R57, 0x22, P2 ;  /* 0x000000223900780c */ /* 0x000fe40001741670 */
[----:B------:R-:W-:Y:S02]  /*7a20*/  FMNMX.FTZ R7, R60, R7, !PT ;  /* 0x000000073c077209 */ /* 0x000fe40007810000 */
[----:B------:R-:W-:Y:S02]  /*7a30*/  FSEL R11, R11, -INF , !P3 ;  /* 0xff8000000b0b7808 */ /* 0x000fe40005800000 */
[----:B------:R-:W-:Y:S02]  /*7a40*/  FMNMX.FTZ R7, R58, R7, !PT ;  /* 0x000000073a077209 */ /* 0x000fe40007810000 */
[----:B------:R-:W-:-:S02]  /*7a50*/  FSEL R10, R10, -INF , !P4 ;  /* 0xff8000000a0a7808 */ /* 0x000fc40006000000 */
[----:B------:R-:W-:Y:S02]  /*7a60*/  FMNMX.FTZ R7, R56, R7, !PT ;  /* 0x0000000738077209 */ /* 0x000fe40007810000 */
[----:B------:R-:W-:Y:S02]  /*7a70*/  FMNMX.FTZ R8, R9, R8, !PT ;  /* 0x0000000809087209 */ /* 0x000fe40007810000 */
[----:B------:R-:W-:Y:S02]  /*7a80*/  FMNMX.FTZ R7, R54, R7, !PT ;  /* 0x0000000736077209 */ /* 0x000fe40007810000 */
[----:B------:R-:W-:Y:S02]  /*7a90*/  ISETP.GT.AND P4, PT, R61, 0x19, P1 ;  /* 0x000000193d00780c */ /* 0x000fe40000f84270 */
[----:B------:R-:W-:Y:S02]  /*7aa0*/  FMNMX.FTZ R6, R52, R7, !PT ;  /* 0x0000000734067209 */ /* 0x000fe40007810000 */
[----:B------:R-:W-:-:S02]  /*7ab0*/  FSEL R14, R14, -INF , !P2 ;  /* 0xff8000000e0e7808 */ /* 0x000fc40005000000 */
[----:B------:R-:W-:Y:S02]  /*7ac0*/  FMNMX.FTZ R7, R49, R6, !PT ;  /* 0x0000000631077209 */ /* 0x000fe40007810000 */
[C---:B------:R-:W-:Y:S02]  /*7ad0*/  ISETP.GT.AND P2, PT, R61.reuse, 0x30, P1 ;  /* 0x000000303d00780c */ /* 0x040fe40000f44270 */
[----:B------:R-:W-:Y:S02]  /*7ae0*/  FMNMX.FTZ R7, R50, R7, !PT ;  /* 0x0000000732077209 */ /* 0x000fe40007810000 */
[----:B------:R-:W-:Y:S02]  /*7af0*/  ISETP.GT.AND P3, PT, R61, 0x18, P1 ;  /* 0x000000183d00780c */ /* 0x000fe40000f64270 */
[----:B------:R-:W-:Y:S02]  /*7b00*/  FMNMX.FTZ R6, R48, R7, !PT ;  /* 0x0000000730067209 */ /* 0x000fe40007810000 */
[----:B------:R-:W-:-:S02]  /*7b10*/  FMNMX.FTZ R63, R11, R8, !PT ;  /* 0x000000080b3f7209 */ /* 0x000fc40007810000 */
[----:B------:R-:W-:Y:S02]  /*7b20*/  FMNMX.FTZ R7, R47, R6, !PT ;  /* 0x000000062f077209 */ /* 0x000fe40007810000 */
[C---:B------:R-:W-:Y:S02]  /*7b30*/  ISETP.LT.OR P4, PT, R57.reuse, 0x1a, P4 ;  /* 0x0000001a3900780c */ /* 0x040fe40002781670 */
[----:B------:R-:W-:Y:S02]  /*7b40*/  FMNMX.FTZ R7, R46, R7, !PT ;  /* 0x000000072e077209 */ /* 0x000fe40007810000 */
[C---:B------:R-:W-:Y:S02]  /*7b50*/  ISETP.LT.OR P2, PT, R57.reuse, 0x31, P2 ;  /* 0x000000313900780c */ /* 0x040fe40001741670 */
[----:B------:R-:W-:Y:S01]  /*7b60*/  ISETP.LT.OR P3, PT, R57, 0x19, P3 ;  /* 0x000000193900780c */ /* 0x000fe20001f61670 */
[----:B------:R-:W0:Y:S01]  /*7b70*/  SHFL.BFLY PT, R6, R7, 0x2, 0x1f ;  /* 0x0c401f0007067f89 */ /* 0x000e2200000e0000 */
[----:B------:R-:W-:-:S02]  /*7b80*/  FSEL R8, R27, -INF , !P2 ;  /* 0xff8000001b087808 */ /* 0x000fc40005000000 */
[----:B------:R-:W-:Y:S02]  /*7b90*/  FSEL R20, R20, -INF , !P3 ;  /* 0xff80000014147808 */ /* 0x000fe40005800000 */
[C---:B------:R-:W-:Y:S02]  /*7ba0*/  ISETP.GT.AND P3, PT, R61.reuse, 0x28, P1 ;  /* 0x000000283d00780c */ /* 0x040fe40000f64270 */
[----:B------:R-:W-:Y:S02]  /*7bb0*/  ISETP.GT.AND P5, PT, R61, 0x38, P1 ;  /* 0x000000383d00780c */ /* 0x000fe40000fa4270 */
[C---:B------:R-:W-:Y:S02]  /*7bc0*/  ISETP.LT.OR P3, PT, R57.reuse, 0x29, P3 ;  /* 0x000000293900780c */ /* 0x040fe40001f61670 */
[----:B------:R-:W-:Y:S02]  /*7bd0*/  ISETP.LT.OR P5, PT, R57, 0x39, P5 ;  /* 0x000000393900780c */ /* 0x000fe40002fa1670 */
[----:B------:R-:W-:-:S02]  /*7be0*/  FSEL R55, R25, -INF , !P3 ;  /* 0xff80000019377808 */ /* 0x000fc40005800000 */
[----:B------:R-:W-:Y:S02]  /*7bf0*/  ISETP.GT.AND P3, PT, R61, 0x31, P1 ;  /* 0x000000313d00780c */ /* 0x000fe40000f64270 */
[----:B------:R-:W-:Y:S02]  /*7c00*/  FSEL R28, R28, -INF , !P5 ;  /* 0xff8000001c1c7808 */ /* 0x000fe40006800000 */
[----:B------:R-:W-:Y:S02]  /*7c10*/  ISETP.LT.OR P3, PT, R57, 0x32, P3 ;  /* 0x000000323900780c */ /* 0x000fe40001f61670 */
[----:B------:R-:W-:Y:S02]  /*7c20*/  ISETP.GT.AND P5, PT, R61, 0x48, P1 ;  /* 0x000000483d00780c */ /* 0x000fe40000fa4270 */
[----:B------:R-:W-:Y:S02]  /*7c30*/  FSEL R26, R26, -INF , !P3 ;  /* 0xff8000001a1a7808 */ /* 0x000fe40005800000 */
[----:B0-----:R-:W-:-:S02]  /*7c40*/  FMNMX.FTZ R51, R7, R6, !PT ;  /* 0x0000000607337209 */ /* 0x001fc40007810000 */
[----:B------:R-:W-:Y:S02]  /*7c50*/  ISETP.GT.AND P3, PT, R61, 0x41, P1 ;  /* 0x000000413d00780c */ /* 0x000fe40000f64270 */
[C---:B------:R-:W-:Y:S01]  /*7c60*/  ISETP.LT.OR P5, PT, R57.reuse, 0x49, P5 ;  /* 0x000000493900780c */ /* 0x040fe20002fa1670 */
[----:B------:R-:W0:Y:S01]  /*7c70*/  SHFL.BFLY PT, R6, R51, 0x1, 0x1f ;  /* 0x0c201f0033067f89 */ /* 0x000e2200000e0000 */
[----:B------:R-:W-:Y:S02]  /*7c80*/  ISETP.LT.OR P3, PT, R57, 0x42, P3 ;  /* 0x000000423900780c */ /* 0x000fe40001f61670 */
[----:B------:R-:W-:Y:S02]  /*7c90*/  ISETP.GT.AND P2, PT, R61, 0x40, P1 ;  /* 0x000000403d00780c */ /* 0x000fe40000f44270 */
[----:B------:R-:W-:Y:S02]  /*7ca0*/  FSEL R65, R31, -INF , !P3 ;  /* 0xff8000001f417808 */ /* 0x000fe40005800000 */
[----:B------:R-:W-:-:S02]  /*7cb0*/  ISETP.LT.OR P2, PT, R57, 0x41, P2 ;  /* 0x000000413900780c */ /* 0x000fc40001741670 */
[----:B------:R-:W-:Y:S02]  /*7cc0*/  ISETP.GT.AND P3, PT, R61, 0x51, P1 ;  /* 0x000000513d00780c */ /* 0x000fe40000f64270 */
[----:B------:R-:W-:Y:S02]  /*7cd0*/  FSEL R30, R30, -INF , !P2 ;  /* 0xff8000001e1e7808 */ /* 0x000fe40005000000 */
[----:B------:R-:W-:Y:S02]  /*7ce0*/  ISETP.LT.OR P3, PT, R57, 0x52, P3 ;  /* 0x000000523900780c */ /* 0x000fe40001f61670 */
[----:B------:R-:W-:Y:S02]  /*7cf0*/  ISETP.GT.AND P2, PT, R61, 0x50, P1 ;  /* 0x000000503d00780c */ /* 0x000fe40000f44270 */
[----:B------:R-:W-:Y:S02]  /*7d00*/  FSEL R69, R35, -INF , !P3 ;  /* 0xff80000023457808 */ /* 0x000fe40005800000 */
[----:B------:R-:W-:-:S02]  /*7d10*/  ISETP.LT.OR P2, PT, R57, 0x51, P2 ;  /* 0x000000513900780c */ /* 0x000fc40001741670 */
[----:B------:R-:W-:Y:S02]  /*7d20*/  ISETP.GT.AND P3, PT, R61, 0x61, P1 ;  /* 0x000000613d00780c */ /* 0x000fe40000f64270 */
[----:B------:R-:W-:Y:S02]  /*7d30*/  FSEL R34, R34, -INF , !P2 ;  /* 0xff80000022227808 */ /* 0x000fe40005000000 */
[----:B0-----:R-:W-:Y:S02]  /*7d40*/  FMNMX.FTZ R6, R51, R6, !PT ;  /* 0x0000000633067209 */ /* 0x001fe40007810000 */
[----:B------:R-:W-:Y:S02]  /*7d50*/  ISETP.GT.AND P2, PT, R61, 0x60, P1 ;  /* 0x000000603d00780c */ /* 0x000fe40000f44270 */
[C---:B------:R-:W-:Y:S01]  /*7d60*/  FSETP.NEU.FTZ.AND P6, PT, R6.reuse, -INF , PT ;  /* 0xff8000000600780b */ /* 0x040fe20003fdd000 */
[----:B------:R-:W-:Y:S01]  /*7d70*/  FMUL.FTZ R53, R6, UR6 ;  /* 0x0000000606357c20 */ /* 0x000fe20008410000 */
[----:B------:R-:W-:-:S02]  /*7d80*/  ISETP.LT.OR P2, PT, R57, 0x61, P2 ;  /* 0x000000613900780c */ /* 0x000fc40001741670 */
[----:B------:R-:W-:Y:S02]  /*7d90*/  ISETP.LT.OR P3, PT, R57, 0x62, P3 ;  /* 0x000000623900780c */ /* 0x000fe40001f61670 */
[----:B------:R-:W-:Y:S02]  /*7da0*/  FSEL R7, R53, RZ, P6 ;  /* 0x000000ff35077208 */ /* 0x000fe40003000000 */
[----:B------:R-:W-:Y:S02]  /*7db0*/  FSEL R53, R15, -INF , !P4 ;  /* 0xff8000000f357808 */ /* 0x000fe40006000000 */
        /* <DEDUP_REMOVED lines=27> */
[----:B------:R0:W-:Y:S01]  /*7f70*/  MUFU.EX2 R27, R158 ;  /* 0x0000009e001b7308 */ /* 0x0001e20000000800 */
[----:B------:R-:W-:Y:S01]  /*7f80*/  ISETP.LT.OR P4, PT, R57, 0x4a, P4 ;  /* 0x0000004a3900780c */ /* 0x000fe20002781670 */
[--C-:B------:R-:W-:Y:S01]  /*7f90*/  FFMA.FTZ R174, R84, UR6, -R7.reuse ;  /* 0x0000000654ae7c23 */ /* 0x100fe20008010807 */
[----:B------:R-:W-:Y:S01]  /*7fa0*/  FMNMX.FTZ R67, R55, R86, !PT ;  /* 0x0000005637437209 */ /* 0x000fe20007810000 */
[--C-:B------:R-:W-:Y:S01]  /*7fb0*/  FFMA.FTZ R170, R76, UR6, -R7.reuse ;  /* 0x000000064caa7c23 */ /* 0x100fe20008010807 */
[----:B------:R-:W-:Y:S01]  /*7fc0*/  FSEL R32, R32, -INF , !P4 ;  /* 0xff80000020207808 */ /* 0x000fe20006000000 */
[--C-:B------:R-:W-:Y:S01]  /*7fd0*/  FFMA.FTZ R164, R72, UR6, -R7.reuse ;  /* 0x0000000648a47c23 */ /* 0x100fe20008010807 */
[----:B------:R-:W-:Y:S01]  /*7fe0*/  FMNMX.FTZ R31, R24, R67, !PT ;  /* 0x00000043181f7209 */ /* 0x000fe20007810000 */
[----:B------:R1:W-:Y:S01]  /*7ff0*/  MUFU.EX2 R29, R160 ;  /* 0x000000a0001d7308 */ /* 0x0003e20000000800 */
[----:B------:R-:W-:Y:S01]  /*8000*/  FSEL R67, R33, -INF , !P5 ;  /* 0xff80000021437808 */ /* 0x000fe20006800000 */
[--C-:B------:R-:W-:Y:S01]  /*8010*/  FFMA.FTZ R162, R60, UR6, -R7.reuse ;  /* 0x000000063ca27c23 */ /* 0x100fe20008010807 */
[----:B------:R-:W-:Y:S01]  /*8020*/  FMNMX.FTZ R31, R8, R31, !PT ;  /* 0x0000001f081f7209 */ /* 0x000fe20007810000 */
[--C-:B------:R-:W-:Y:S01]  /*8030*/  FFMA.FTZ R156, R56, UR6, -R7.reuse ;  /* 0x00000006389c7c23 */ /* 0x100fe20008010807 */
[----:B------:R-:W-:Y:S01]  /*8040*/  ISETP.GT.AND P5, PT, R61, 0x58, P1 ;  /* 0x000000583d00780c */ /* 0x000fe20000fa4270 */
[--C-:B0-----:R-:W-:Y:S01]  /*8050*/  FFMA.FTZ R158, R52, UR6, -R7.reuse ;  /* 0x00000006349e7c23 */ /* 0x101fe20008010807 */
[----:B------:R-:W-:Y:S01]  /*8060*/  FMNMX.FTZ R33, R26, R31, !PT ;  /* 0x0000001f1a217209 */ /* 0x000fe20007810000 */
[--C-:B------:R-:W-:Y:S01]  /*8070*/  FFMA.FTZ R152, R50, UR6, -R7.reuse ;  /* 0x0000000632987c23 */ /* 0x100fe20008010807 */
[----:B------:R-:W-:Y:S01]  /*8080*/  ISETP.LT.OR P5, PT, R57, 0x59, P5 ;  /* 0x000000593900780c */ /* 0x000fe20002fa1670 */
[----:B------:R0:W-:Y:S01]  /*8090*/  MUFU.EX2 R31, R71 ;  /* 0x00000047001f7308 */ /* 0x0001e20000000800 */
[----:B------:R-:W-:Y:S01]  /*80a0*/  FMNMX.FTZ R82, R28, R33, !PT ;  /* 0x000000211c527209 */ /* 0x000fe20007810000 */
[--C-:B-1----:R-:W-:Y:S01]  /*80b0*/  FFMA.FTZ R160, R64, UR6, -R7.reuse ;  /* 0x0000000640a07c23 */ /* 0x102fe20008010807 */
[----:B------:R-:W-:Y:S01]  /*80c0*/  ISETP.GT.AND P4, PT, R61, 0x59, P1 ;  /* 0x000000593d00780c */ /* 0x000fe20000f84270 */
[----:B------:R-:W-:Y:S01]  /*80d0*/  FFMA.FTZ R154, R47, UR6, -R7 ;  /* 0x000000062f9a7c23 */ /* 0x000fe20008010807 */
[----:B------:R-:W-:-:S02]  /*80e0*/  FMNMX.FTZ R33, R63, R82, !PT ;  /* 0x000000523f217209 */ /* 0x000fc40007810000 */
[----:B------:R-:W-:Y:S01]  /*80f0*/  ISETP.LT.OR P4, PT, R57, 0x5a, P4 ;  /* 0x0000005a3900780c */ /* 0x000fe20002781670 */
[----:B------:R-:W-:Y:S01]  /*8100*/  MUFU.EX2 R51, R51 ;  /* 0x0000003300337308 */ /* 0x000fe20000000800 */
[----:B------:R-:W-:Y:S01]  /*8110*/  FMNMX.FTZ R80, R30, R33, !PT ;  /* 0x000000211e507209 */ /* 0x000fe20007810000 */
[----:B------:R-:W-:Y:S01]  /*8120*/  FFMA.FTZ R33, R78, UR6, -R7 ;  /* 0x000000064e217c23 */ /* 0x000fe20008010807 */
[----:B0-----:R-:W-:Y:S02]  /*8130*/  FSEL R71, R36, -INF , !P5 ;  /* 0xff80000024477808 */ /* 0x001fe40006800000 */
[----:B------:R-:W-:Y:S02]  /*8140*/  FMNMX.FTZ R80, R65, R80, !PT ;  /* 0x0000005041507209 */ /* 0x000fe40007810000 */
[----:B------:R-:W-:Y:S01]  /*8150*/  FSEL R73, R37, -INF , !P4 ;  /* 0xff80000025497808 */ /* 0x000fe20006000000 */
[----:B------:R-:W-:Y:S01]  /*8160*/  MUFU.EX2 R180, R180 ;  /* 0x000000b400b47308 */ /* 0x000fe20000000800 */
[----:B------:R-:W-:-:S02]  /*8170*/  FMNMX.FTZ R35, R67, R80, !PT ;  /* 0x0000005043237209 */ /* 0x000fc40007810000 */
[C---:B------:R-:W-:Y:S02]  /*8180*/  ISETP.GT.AND P5, PT, R61.reuse, 0x68, P1 ;  /* 0x000000683d00780c */ /* 0x040fe40000fa4270 */
[----:B------:R-:W-:Y:S02]  /*8190*/  FMNMX.FTZ R35, R32, R35, !PT ;  /* 0x0000002320237209 */ /* 0x000fe40007810000 */
[----:B------:R-:W-:Y:S01]  /*81a0*/  FSEL R38, R38, -INF , !P2 ;  /* 0xff80000026267808 */ /* 0x000fe20005000000 */
[----:B------:R-:W-:Y:S01]  /*81b0*/  MUFU.EX2 R182, R182 ;  /* 0x000000b600b67308 */ /* 0x000fe20000000800 */
[----:B------:R-:W-:Y:S01]  /*81c0*/  FMNMX.FTZ R36, R34, R35, !PT ;  /* 0x0000002322247209 */ /* 0x000fe20007810000 */
[----:B------:R-:W-:Y:S01]  /*81d0*/  FFMA.FTZ R35, R74, UR6, -R7 ;  /* 0x000000064a237c23 */ /* 0x000fe20008010807 */
[----:B------:R-:W-:Y:S02]  /*81e0*/  ISETP.GT.AND P4, PT, R61, 0x69, P1 ;  /* 0x000000693d00780c */ /* 0x000fe40000f84270 */
[----:B------:R-:W-:-:S02]  /*81f0*/  FMNMX.FTZ R36, R69, R36, !PT ;  /* 0x0000002445247209 */ /* 0x000fc40007810000 */
[----:B------:R-:W-:Y:S01]  /*8200*/  ISETP.LT.OR P5, PT, R57, 0x69, P5 ;  /* 0x000000693900780c */ /* 0x000fe20002fa1670 */
[----:B------:R-:W-:Y:S01]  /*8210*/  MUFU.EX2 R15, R15 ;  /* 0x0000000f000f7308 */ /* 0x000fe20000000800 */
[----:B------:R-:W-:Y:S02]  /*8220*/  FMNMX.FTZ R36, R71, R36, !PT ;  /* 0x0000002447247209 */ /* 0x000fe40007810000 */
[----:B------:R-:W-:Y:S02]  /*8230*/  FSEL R74, R39, -INF , !P3 ;  /* 0xff800000274a7808 */ /* 0x000fe40005800000 */
[----:B------:R-:W-:Y:S01]  /*8240*/  FMNMX.FTZ R37, R73, R36, !PT ;  /* 0x0000002449257209 */ /* 0x000fe20007810000 */
[----:B------:R-:W-:Y:S01]  /*8250*/  FFMA.FTZ R36, R70, UR6, -R7 ;  /* 0x0000000646247c23 */ /* 0x000fe20008010807 */
[----:B------:R-:W-:Y:S01]  /*8260*/  ISETP.GT.AND P2, PT, R61, 0x70, P1 ;  /* 0x000000703d00780c */ /* 0x000fe20000f44270 */
[----:B------:R-:W-:Y:S01]  /*8270*/  MUFU.EX2 R176, R176 ;  /* 0x000000b000b07308 */ /* 0x000fe20000000800 */
[----:B------:R-:W-:-:S02]  /*8280*/  FMNMX.FTZ R37, R38, R37, !PT ;  /* 0x0000002526257209 */ /* 0x000fc40007810000 */
[----:B------:R-:W-:Y:S02]  /*8290*/  FSEL R40, R40, -INF , !P5 ;  /* 0xff80000028287808 */ /* 0x000fe40006800000 */
[----:B------:R-:W-:Y:S02]  /*82a0*/  ISETP.LT.OR P4, PT, R57, 0x6a, P4 ;  /* 0x0000006a3900780c */ /* 0x000fe40002781670 */
[----:B------:R-:W-:Y:S01]  /*82b0*/  FMNMX.FTZ R39, R74, R37, !PT ;  /* 0x000000254a277209 */ /* 0x000fe20007810000 */
[----:B------:R-:W-:Y:S01]  /*82c0*/  MUFU.EX2 R25, R25 ;  /* 0x0000001900197308 */ /* 0x000fe20000000800 */
[----:B------:R-:W-:Y:S02]  /*82d0*/  ISETP.GT.AND P3, PT, R61, 0x71, P1 ;  /* 0x000000713d00780c */ /* 0x000fe40000f64270 */
[----:B------:R-:W-:Y:S02]  /*82e0*/  ISETP.LT.OR P2, PT, R57, 0x71, P2 ;  /* 0x000000713900780c */ /* 0x000fe40001741670 */
[----:B------:R-:W-:Y:S01]  /*82f0*/  FSEL R70, R41, -INF , !P4 ;  /* 0xff80000029467808 */ /* 0x000fe20006000000 */
[--C-:B------:R-:W-:Y:S01]  /*8300*/  FFMA.FTZ R41, R49, UR6, -R7.reuse ;  /* 0x0000000631297c23 */ /* 0x100fe20008010807 */
[----:B------:R-:W-:Y:S01]  /*8310*/  FMNMX.FTZ R39, R40, R39, !PT ;  /* 0x0000002728277209 */ /* 0x000fe20007810000 */
[----:B------:R0:W-:Y:S01]  /*8320*/  MUFU.EX2 R37, R36 ;  /* 0x0000002400257308 */ /* 0x0001e20000000800 */
[----:B------:R-:W-:Y:S01]  /*8330*/  ISETP.GT.AND P5, PT, R61, 0x78, P1 ;  /* 0x000000783d00780c */ /* 0x000fe20000fa4270 */
[----:B------:R-:W-:Y:S01]  /*8340*/  FFMA.FTZ R49, R46, UR6, -R7 ;  /* 0x000000062e317c23 */ /* 0x000fe20008010807 */
[----:B------:R-:W-:-:S02]  /*8350*/  ISETP.LT.OR P3, PT, R57, 0x72, P3 ;  /* 0x000000723900780c */ /* 0x000fc40001f61670 */
[----:B------:R-:W-:Y:S02]  /*8360*/  FSEL R42, R42, -INF , !P2 ;  /* 0xff8000002a2a7808 */ /* 0x000fe40005000000 */
[----:B------:R-:W-:Y:S01]  /*8370*/  FMNMX.FTZ R39, R70, R39, !PT ;  /* 0x0000002746277209 */ /* 0x000fe20007810000 */
[----:B------:R-:W-:Y:S01]  /*8380*/  MUFU.EX2 R178, R178 ;  /* 0x000000b200b27308 */ /* 0x000fe20000000800 */
[----:B------:R-:W-:Y:S01]  /*8390*/  ISETP.GT.AND P1, PT, R61, 0x79, P1 ;  /* 0x000000793d00780c */ /* 0x000fe20000f24270 */
[--C-:B------:R-:W-:Y:S01]  /*83a0*/  FFMA.FTZ R61, R68, UR6, -R7.reuse ;  /* 0x00000006443d7c23 */ /* 0x100fe20008010807 */
[----:B------:R-:W-:Y:S02]  /*83b0*/  ISETP.LT.OR P5, PT, R57, 0x79, P5 ;  /* 0x000000793900780c */ /* 0x000fe40002fa1670 */
[----:B------:R-:W-:Y:S01]  /*83c0*/  FSEL R66, R43, -INF , !P3 ;  /* 0xff8000002b427808 */ /* 0x000fe20005800000 */
[--C-:B------:R-:W-:Y:S01]  /*83d0*/  FFMA.FTZ R43, R54, UR6, -R7.reuse ;  /* 0x00000006362b7c23 */ /* 0x100fe20008010807 */
[----:B------:R-:W-:Y:S01]  /*83e0*/  FMNMX.FTZ R39, R42, R39, !PT ;  /* 0x000000272a277209 */ /* 0x000fe20007810000 */
[----:B------:R-:W-:Y:S01]  /*83f0*/  MUFU.EX2 R172, R172 ;  /* 0x000000ac00ac7308 */ /* 0x000fe20000000800 */
[----:B------:R-:W-:Y:S01]  /*8400*/  ISETP.LT.OR P1, PT, R57, 0x7a, P1 ;  /* 0x0000007a3900780c */ /* 0x000fe20000f21670 */
[----:B------:R-:W-:Y:S01]  /*8410*/  FFMA.FTZ R57, R62, UR6, -R7 ;  /* 0x000000063e397c23 */ /* 0x000fe20008010807 */
[----:B------:R-:W-:-:S02]  /*8420*/  FSEL R44, R44, -INF , !P5 ;  /* 0xff8000002c2c7808 */ /* 0x000fc40006800000 */
[----:B------:R-:W-:Y:S02]  /*8430*/  FMNMX.FTZ R39, R66, R39, !PT ;  /* 0x0000002742277209 */ /* 0x000fe40007810000 */
[----:B------:R-:W-:Y:S01]  /*8440*/  FSEL R68, R45, -INF , !P1 ;  /* 0xff8000002d447808 */ /* 0x000fe20004800000 */
[----:B------:R-:W-:Y:S01]  /*8450*/  FFMA.FTZ R45, R58, UR6, -R7 ;  /* 0x000000063a2d7c23 */ /* 0x000fe20008010807 */
[----:B------:R-:W-:Y:S01]  /*8460*/  FMNMX.FTZ R39, R44, R39, !PT ;  /* 0x000000272c277209 */ /* 0x000fe20007810000 */
[----:B------:R-:W-:Y:S03]  /*8470*/  MUFU.EX2 R174, R174 ;  /* 0x000000ae00ae7308 */ /* 0x000fe60000000800 */
[----:B------:R-:W-:-:S05]  /*8480*/  FMNMX.FTZ R39, R68, R39, !PT ;  /* 0x0000002744277209 */ /* 0x000fca0007810000 */
[----:B0-----:R-:W0:Y:S01]  /*8490*/  SHFL.BFLY PT, R36, R39, 0x2, 0x1f ;  /* 0x0c401f0027247f89 */ /* 0x001e2200000e0000 */
        /* <DEDUP_REMOVED lines=8> */
[----:B------:R-:W-:-:S06]  /*8520*/  FADD.FTZ R48, -R48, R3 ;  /* 0x0000000330307221 */ /* 0x000fcc0000010100 */
[----:B------:R-:W-:Y:S08]  /*8530*/  MUFU.EX2 R164, R164 ;  /* 0x000000a400a47308 */ /* 0x000ff00000000800 */
[----:B------:R-:W-:Y:S08]  /*8540*/  MUFU.EX2 R166, R166 ;  /* 0x000000a600a67308 */ /* 0x000ff00000000800 */
[----:B------:R-:W-:Y:S01]  /*8550*/  MUFU.EX2 R61, R61 ;  /* 0x0000003d003d7308 */ /* 0x000fe20000000800 */
[----:B0-----:R-:W-:Y:S01]  /*8560*/  FMNMX.FTZ R7, R36, R75, !PT ;  /* 0x0000004b24077209 */ /* 0x001fe20007810000 */
[----:B------:R-:W-:-:S03]  /*8570*/  FMUL.FTZ R36, R48, UR6 ;  /* 0x0000000630247c20 */ /* 0x000fc60008410000 */
[C---:B------:R-:W-:Y:S01]  /*8580*/  FSETP.NEU.FTZ.AND P1, PT, R7.reuse, -INF , PT ;  /* 0xff8000000700780b */ /* 0x040fe20003f3d000 */
[----:B------:R-:W-:Y:S02]  /*8590*/  FMUL.FTZ R47, R7, UR6 ;  /* 0x00000006072f7c20 */ /* 0x000fe40008410000 */
[----:B------:R-:W-:Y:S03]  /*85a0*/  MUFU.EX2 R160, R160 ;  /* 0x000000a000a07308 */ /* 0x000fe60000000800 */
[----:B------:R-:W-:-:S05]  /*85b0*/  FSEL R47, R47, RZ, P1 ;  /* 0x000000ff2f2f7208 */ /* 0x000fca0000800000 */
[----:B------:R-:W0:Y:S01]  /*85c0*/  MUFU.EX2 R36, R36 ;  /* 0x0000002400247308 */ /* 0x000e220000000800 */
        /* <DEDUP_REMOVED lines=14> */
[----:B------:R-:W-:Y:S01]  /*86b0*/  FFMA.FTZ R175, R55, UR6, -R47 ;  /* 0x0000000637af7c23 */ /* 0x000fe2000801082f */
[----:B------:R-:W-:Y:S01]  /*86c0*/  MUFU.EX2 R46, R46 ;  /* 0x0000002e002e7308 */ /* 0x000fe20000000800 */
[----:B0-----:R-:W-:Y:S01]  /*86d0*/  FFMA.FTZ R11, R36, R2, R51 ;  /* 0x00000002240b7223 */ /* 0x001fe20000010033 */
[--C-:B------:R-:W-:Y:S01]  /*86e0*/  FFMA.FTZ R24, R24, UR6, -R47.reuse ;  /* 0x0000000618187c23 */ /* 0x100fe2000801082f */
[--C-:B------:R-:W-:Y:S01]  /*86f0*/  FFMA.FTZ R169, R8, UR6, -R47.reuse ;  /* 0x0000000608a97c23 */ /* 0x100fe2000801082f */
[----:B------:R-:W-:Y:S01]  /*8700*/  FFMA.FTZ R8, R26, UR6, -R47 ;  /* 0x000000061a087c23 */ /* 0x000fe2000801082f */
[----:B------:R-:W-:Y:S01]  /*8710*/  FADD.FTZ R11, R180, R11 ;  /* 0x0000000bb40b7221 */ /* 0x000fe20000010000 */
[--C-:B------:R-:W-:Y:S01]  /*8720*/  FFMA.FTZ R171, R28, UR6, -R47.reuse ;  /* 0x000000061cab7c23 */ /* 0x100fe2000801082f */
[----:B------:R-:W-:Y:S01]  /*8730*/  FFMA.FTZ R4, R63, UR6, -R47 ;  /* 0x000000063f047c23 */ /* 0x000fe2000801082f */
[----:B------:R-:W0:Y:S01]  /*8740*/  MUFU.EX2 R9, R9 ;  /* 0x0000000900097308 */ /* 0x000e220000000800 */
[----:B------:R-:W-:Y:S01]  /*8750*/  FADD.FTZ R2, R182, R11 ;  /* 0x0000000bb6027221 */ /* 0x000fe20000010000 */
        /* <DEDUP_REMOVED lines=15> */
[----:B0-----:R-:W-:Y:S01]  /*8850*/  FFMA.FTZ R0, R9, R0, R46 ;  /* 0x0000000009007223 */ /* 0x001fe2000001002e */
[----:B------:R-:W-:Y:S01]  /*8860*/  FADD.FTZ R2, R178, R13 ;  /* 0x0000000db2027221 */ /* 0x000fe20000010000 */
[--C-:B------:R-:W-:Y:S01]  /*8870*/  FFMA.FTZ R159, R40, UR6, -R47.reuse ;  /* 0x00000006289f7c23 */ /* 0x100fe2000801082f */
[--C-:B------:R-:W-:Y:S01]  /*8880*/  FFMA.FTZ R38, R70, UR6, -R47.reuse ;  /* 0x0000000646267c23 */ /* 0x100fe2000801082f */
[----:B------:R-:W-:Y:S01]  /*8890*/  FADD.FTZ R0, R181, R0 ;  /* 0x00000000b5007221 */ /* 0x000fe20000010000 */
[----:B------:R-:W-:Y:S01]  /*88a0*/  FADD.FTZ R13, R27, R2 ;  /* 0x000000021b0d7221 */ /* 0x000fe20000010000 */
[----:B------:R-:W-:Y:S01]  /*88b0*/  FFMA.FTZ R153, R42, UR6, -R47 ;  /* 0x000000062a997c23 */ /* 0x000fe2000801082f */
[----:B------:R-:W0:Y:S01]  /*88c0*/  MUFU.EX2 R177, R177 ;  /* 0x000000b100b17308 */ /* 0x000e220000000800 */
[----:B-1----:R-:W-:Y:S01]  /*88d0*/  FADD.FTZ R11, R183, R0 ;  /* 0x00000000b70b7221 */ /* 0x002fe20000010000 */
[----:B------:R-:W-:Y:S01]  /*88e0*/  FADD.FTZ R2, R172, R13 ;  /* 0x0000000dac027221 */ /* 0x000fe20000010000 */
[--C-:B------:R-:W-:Y:S01]  /*88f0*/  FFMA.FTZ R40, R66, UR6, -R47.reuse ;  /* 0x0000000642287c23 */ /* 0x100fe2000801082f */
[--C-:B------:R-:W-:Y:S01]  /*8900*/  FFMA.FTZ R155, R44, UR6, -R47.reuse ;  /* 0x000000062c9b7c23 */ /* 0x100fe2000801082f */
[----:B------:R-:W-:Y:S01]  /*8910*/  FFMA.FTZ R47, R68, UR6, -R47 ;  /* 0x00000006442f7c23 */ /* 0x000fe2000801082f */
[----:B------:R-:W-:-:S02]  /*8920*/  FADD.FTZ R13, R29, R2 ;  /* 0x000000021d0d7221 */ /* 0x000fc40000010000 */
        /* <DEDUP_REMOVED lines=91> */
.L_x_7837:
        /* <DEDUP_REMOVED lines=15> */
[----:B------:R-:W-:Y:S01]  /*8fd0*/  F2FP.BF16.F32.PACK_AB R183, R10, R183 ;  /* 0x000000b70ab7723e */ /* 0x000fe200000010ff */
[----:B------:R-:W-:Y:S01]  /*8fe0*/  FMUL.FTZ R96, R96, R36 ;  /* 0x0000002460607220 */ /* 0x000fe20000410000 */
[----:B------:R-:W-:Y:S01]  /*8ff0*/  SYNCS.ARRIVE.TRANS64.RED.A1T0 RZ, [UR10], RZ ;  /* 0x000000ffffff79a7 */ /* 0x000fe2000810040a */
        /* <DEDUP_REMOVED lines=52> */
[----:B------:R-:W-:Y:S01]  /*9340*/  FMUL.FTZ R149, R149, R36 ;  /* 0x0000002495957220 */ /* 0x000fe20000410000 */
        /* <DEDUP_REMOVED lines=33> */
[----:B------:R-:W-:-:S02]  /*9560*/  IMAD.MOV.U32 R4, RZ, RZ, R7 ;  /* 0x000000ffff047224 */ /* 0x000fc400078e0007 */
[----:B------:R-:W-:Y:S01]  /*9570*/  IMAD.MOV.U32 R3, RZ, RZ, R6 ;  /* 0x000000ffff037224 */ /* 0x000fe200078e0006 */
[----:B------:R-:W-:Y:S06]  /*9580*/  @P1 BRA `(.L_x_7838) ;  /* 0xffffffc400ac1947 */ /* 0x000fec000383ffff */
.L_x_7819:
[----:B------:R-:W-:Y:S02]  /*9590*/  UISETP.NE.AND UP1, UPT, UR51, URZ, UPT ;  /* 0x0000003f3300728c */ /* 0x000fe4000bf25270 */
[----:B------:R-:W-:Y:S02]  /*95a0*/  UISETP.NE.AND UP0, UPT, UR46, URZ, UPT ;  /* 0x0000003f2e00728c */ /* 0x000fe4000bf05270 */
[----:B------:R-:W-:Y:S02]  /*95b0*/  UIADD3 UR14, UR47, 0x7f, URZ ;  /* 0x0000007f2f0e7890 */ /* 0x000fe4000fffe03f */
[----:B------:R-:W-:Y:S02]  /*95c0*/  UIADD3 UR15, UR41, 0x1, -UR42 ;  /* 0x00000001290f7890 */ /* 0x000fe4000fffe82a */
[----:B------:R-:W-:-:S03]  /*95d0*/  PLOP3.LUT P1, PT, PT, PT, UP0, 0x40, 0x0 ;  /* 0x000000000000781c */ /* 0x000fc60003f2e808 */
        /* <DEDUP_REMOVED lines=19> */
.L_x_7840:
[----:B------:R-:W-:Y:S02]  /*9710*/  ULDC UR19, c[0x0][0x9e4] ;  /* 0x0002790000137ab9 */ /* 0x000fe40000000800 */
[----:B------:R-:W-:-:S11]  /*9720*/  UISETP.NE.AND UP0, UPT, UR19, 0x1, UPT ;  /* 0x000000011300788c */ /* 0x000fd6000bf05270 */
[----:B------:R-:W-:Y:S02]  /*9730*/  @UP0 ULDC.64 UR10, c[0x0][0x9e8] ;  /* 0x00027a00000a0ab9 */ /* 0x000fe40000000a00 */
[----:B------:R-:W-:-:S04]  /*9740*/  UIMAD.WIDE.U32 UR14, UR7, UR10, URZ ;  /* 0x0000000a070e72a5 */ /* 0x000fc8000f8e003f */
[----:B------:R-:W-:-:S12]  /*9750*/  @UP0 USHF.R.U32.HI UR7, URZ, UR11, UR15 ;  /* 0x0000000b3f070299 */ /* 0x000fd8000801160f */
.L_x_7841:
[----:B------:R-:W-:-:S04]  /*9760*/  UIMAD UR7, UR7, UR19, URZ ;  /* 0x00000013070772a4 */ /* 0x000fc8000f8e023f */
[----:B------:R-:W-:-:S04]  /*9770*/  UISETP.LT.AND UP0, UPT, UR18, UR7, UPT ;  /* 0x000000071200728c */ /* 0x000fc8000bf01270 */
[----:B------:R-:W-:-:S12]  /*9780*/  USEL UR18, UR18, UR7, !UP0 ;  /* 0x0000000712127287 */ /* 0x000fd8000c000000 */
.L_x_7839:
        /* <DEDUP_REMOVED lines=14> */
.L_x_7853:
[----:B------:R-:W-:Y:S01]  /*9870*/  ISETP.NE.AND P2, PT, RZ, UR50, PT ;  /* 0x00000032ff007c0c */ /* 0x000fe2000bf45270 */
[----:B------:R-:W-:-:S04]  /*9880*/  UISETP.NE.AND UP0, UPT, UR44, 0x1, UPT ;  /* 0x000000012c00788c */ /* 0x000fc8000bf05270 */
[----:B------:R-:W-:-:S04]  /*9890*/  USEL UR39, URZ, 0x1, UP0 ;  /* 0x000000013f277887 */ /* 0x000fc80008000000 */
[----:B------:R-:W-:-:S04]  /*98a0*/  ULOP3.LUT UR39, UR43, UR39, URZ, 0x3c, !UPT ;  /* 0x000000272b277292 */ /* 0x000fc8000f8e3c3f */
[----:B------:R-:W-:Y:S08]  /*98b0*/  @P2 BRA `(.L_x_7843) ;  /* 0x0000000000382947 */ /* 0x000ff00003800000 */
[----:B------:R-:W-:Y:S05]  /*98c0*/  @!P0 BRA `(.L_x_7844) ;  /* 0x0000000000048947 */ /* 0x000fea0003800000 */
[----:B------:R-:W-:Y:S01]  /*98d0*/  BPT.TRAP 0x1 ;  /* 0x000000040000795c */ /* 0x000fe20000300000 */
.L_x_7844:
        /* <DEDUP_REMOVED lines=9> */
.L_x_7845:
[----:B-1----:R-:W-:Y:S05]  /*9970*/  @P1 BRA `(.L_x_7843) ;  /* 0x0000000000081947 */ /* 0x002fea0003800000 */
[----:B------:R-:W1:Y:S02]  /*9980*/  SYNCS.PHASECHK.TRANS64.TRYWAIT P1, [UR6+0x28830], R6 ;  /* 0x02883006ff0075a7 */ /* 0x000e640008020146 */
[----:B-1----:R-:W-:Y:S05]  /*9990*/  @!P1 BRA `(.L_x_7846) ;  /* 0x0000010000789947 */ /* 0x002fea0003800000 */
.L_x_7843:
        /* <DEDUP_REMOVED lines=51> */
.L_x_7848:
[----:B------:R-:W-:Y:S01]  /*9cd0*/  ULEA UR6, UR44, UR40, 0x3 ;  /* 0x000000282c067291 */ /* 0x000fe2000f8e183f */
[----:B------:R-:W-:-:S05]  /*9ce0*/  IMAD.U32 R6, RZ, RZ, UR43 ;  /* 0x0000002bff067e24 */ /* 0x000fca000f8e00ff */
[----:B------:R-:W-:-:S04]  /*9cf0*/  SHF.L.U32 R6, R6, 0x1f, RZ ;  /* 0x0000001f06067819 */ /* 0x000fc800000006ff */
[----:B------:R0:W1:Y:S01]  /*9d00*/  SYNCS.PHASECHK.TRANS64.TRYWAIT P1, [UR6+0x28850], R6 ;  /* 0x02885006ff0075a7 */ /* 0x0000620008020146 */
[----:B------:R-:W-:Y:S05]  /*9d10*/  @!P0 BRA `(.L_x_7849) ;  /* 0x0000000000048947 */ /* 0x000fea0003800000 */
[----:B------:R-:W-:Y:S01]  /*9d20*/  BPT.TRAP 0x1 ;  /* 0x000000040000795c */ /* 0x000fe20000300000 */
.L_x_7849:
[----:B-1----:R-:W-:Y:S05]  /*9d30*/  @P1 BRA `(.L_x_7847) ;  /* 0x0000000000081947 */ /* 0x002fea0003800000 */
[----:B------:R-:W1:Y:S02]  /*9d40*/  SYNCS.PHASECHK.TRANS64.TRYWAIT P1, [UR6+0x28850], R6 ;  /* 0x02885006ff0075a7 */ /* 0x000e640008020146 */
[----:B-1----:R-:W-:Y:S05]  /*9d50*/  @!P1 BRA `(.L_x_7850) ;  /* 0x000000fc00a09947 */ /* 0x002fea0003800000 */
.L_x_7847:
        /* <DEDUP_REMOVED lines=51> */
.L_x_7851:
        /* <DEDUP_REMOVED lines=73> */
[----:B------:R-:W-:Y:S01]  /*a520*/  UMOV UR6, UR52 ;  /* 0x0000003400067c82 */ /* 0x000fe20008000000 */
[----:B------:R-:W-:-:S04]  /*a530*/  ULEA UR7, UR38, UR40, 0x3 ;  /* 0x0000002826077291 */ /* 0x000fc8000f8e183f */
[----:B------:R-:W0:Y:S01]  /*a540*/  MUFU.TANH R20, R20 ;  /* 0x0000001400147308 */ /* 0x000e220000002400 */
[----:B-1----:R-:W-:Y:S01]  /*a550*/  FMNMX.FTZ R37, R15, R58, !PT ;  /* 0x0000003a0f257209 */ /* 0x002fe20007810000 */
[----:B------:R-:W-:-:S04]  /*a560*/  UIADD3 UR7, UR7, 0x28840, URZ ;  /* 0x0002884007077890 */ /* 0x000fc8000fffe03f */
[----:B------:R-:W-:Y:S02]  /*a570*/  UPRMT UR7, UR54, 0x654, UR7 ;  /* 0x0000065436077896 */ /* 0x000fe40008000007 */
[----:B------:R-:W1:Y:S01]  /*a580*/  MUFU.TANH R29, R29 ;  /* 0x0000001d001d7308 */ /* 0x000e620000002400 */
[----:B--2---:R-:W-:-:S06]  /*a590*/  FMNMX.FTZ R6, R28, R7, !PT ;  /* 0x000000071c067209 */ /* 0x004fcc0007810000 */
[----:B------:R-:W-:Y:S01]  /*a5a0*/  SYNCS.ARRIVE.TRANS64.RED.A1T0 RZ, [UR7], RZ ;  /* 0x000000ffffff79a7 */ /* 0x000fe20008100407 */
        /* <DEDUP_REMOVED lines=15> */
[----:B------:R-:W-:Y:S01]  /*a6a0*/  FMUL.FTZ R78, R80, UR45 ;  /* 0x0000002d504e7c20 */ /* 0x000fe20008410000 */
[----:B------:R-:W-:Y:S01]  /*a6b0*/  FMUL.FTZ R80, R81, UR45 ;  /* 0x0000002d51507c20 */ /* 0x000fe20008410000 */
[----:B------:R-:W-:-:S03]  /*a6c0*/  FMUL.FTZ R81, R84, UR45 ;  /* 0x0000002d54517c20 */ /* 0x000fc60008410000 */
        /* <DEDUP_REMOVED lines=96> */
[----:B0-----:R-:W-:-:S03]  /*acd0*/  FMNMX.FTZ R65, R63, R6, !PT ;  /* 0x000000063f417209 */ /* 0x001fc60007810000 */
        /* <DEDUP_REMOVED lines=11> */
[----:B------:R-:W-:Y:S01]  /*ad90*/  FMUL.FTZ R69, R3, UR6 ;  /* 0x0000000603457c20 */ /* 0x000fe20008410000 */
[--C-:B------:R-:W-:Y:S01]  /*ada0*/  FFMA.FTZ R47, R55, UR6, -R83.reuse ;  /* 0x00000006372f7c23 */ /* 0x100fe20008010853 */
[C---:B------:R-:W-:Y:S01]  /*adb0*/  FADD.FTZ R3, -R7.reuse, R4 ;  /* 0x0000000407037221 */ /* 0x040fe20000010100 */
[----:B------:R-:W-:Y:S01]  /*adc0*/  FMUL.FTZ R55, R7, UR6 ;  /* 0x0000000607377c20 */ /* 0x000fe20008410000 */
[--C-:B------:R-:W-:Y:S01]  /*add0*/  FFMA.FTZ R180, R8, UR6, -R83.reuse ;  /* 0x0000000608b47c23 */ /* 0x100fe20008010853 */
[----:B------:R-:W-:Y:S01]  /*ade0*/  FFMA.FTZ R79, R9, UR6, -R83 ;  /* 0x00000006094f7c23 */ /* 0x000fe20008010853 */
[----:B------:R-:W-:Y:S01]  /*adf0*/  FMUL.FTZ R3, R3, UR6 ;  /* 0x0000000603037c20 */ /* 0x000fe20008410000 */
[--C-:B------:R-:W-:Y:S01]  /*ae00*/  FFMA.FTZ R4, R11, UR6, -R55.reuse ;  /* 0x000000060b047c23 */ /* 0x100fe20008010837 */
[----:B------:R-:W-:Y:S01]  /*ae10*/  FFMA.FTZ R181, R10, UR6, -R55 ;  /* 0x000000060ab57c23 */ /* 0x000fe20008010837 */
[----:B------:R0:W-:Y:S01]  /*ae20*/  MUFU.EX2 R37, R69 ;  /* 0x0000004500257308 */ /* 0x0001e20000000800 */
[----:B------:R-:W-:Y:S01]  /*ae30*/  FFMA.FTZ R182, R12, UR6, -R83 ;  /* 0x000000060cb67c23 */ /* 0x000fe20008010853 */
[----:B------:R-:W-:Y:S01]  /*ae40*/  FFMA.FTZ R183, R14, UR6, -R55 ;  /* 0x000000060eb77c23 */ /* 0x000fe20008010837 */
[----:B------:R-:W-:Y:S01]  /*ae50*/  FFMA.FTZ R77, R13, UR6, -R83 ;  /* 0x000000060d4d7c23 */ /* 0x000fe20008010853 */
[----:B------:R-:W-:Y:S01]  /*ae60*/  FFMA.FTZ R8, R15, UR6, -R55 ;  /* 0x000000060f087c23 */ /* 0x000fe20008010837 */
[----:B------:R-:W-:Y:S01]  /*ae70*/  FFMA.FTZ R176, R28, UR6, -R83 ;  /* 0x000000061cb07c23 */ /* 0x000fe20008010853 */
[----:B------:R-:W-:Y:S01]  /*ae80*/  FFMA.FTZ R177, R20, UR6, -R55 ;  /* 0x0000000614b17c23 */ /* 0x000fe20008010837 */
[----:B------:R-:W-:Y:S01]  /*ae90*/  FFMA.FTZ R75, R29, UR6, -R83 ;  /* 0x000000061d4b7c23 */ /* 0x000fe20008010853 */
[----:B------:R-:W1:Y:S01]  /*aea0*/  MUFU.EX2 R180, R180 ;  /* 0x000000b400b47308 */ /* 0x000e620000000800 */
[----:B------:R-:W-:Y:S01]  /*aeb0*/  FFMA.FTZ R10, R21, UR6, -R55 ;  /* 0x00000006150a7c23 */ /* 0x000fe20008010837 */
[----:B------:R-:W-:Y:S01]  /*aec0*/  FFMA.FTZ R178, R152, UR6, -R83 ;  /* 0x0000000698b27c23 */ /* 0x000fe20008010853 */
[----:B------:R-:W-:Y:S01]  /*aed0*/  FFMA.FTZ R179, R24, UR6, -R55 ;  /* 0x0000000618b37c23 */ /* 0x000fe20008010837 */
[----:B------:R-:W-:Y:S01]  /*aee0*/  FFMA.FTZ R73, R153, UR6, -R83 ;  /* 0x0000000699497c23 */ /* 0x000fe20008010853 */
[----:B------:R-:W-:Y:S01]  /*aef0*/  FFMA.FTZ R12, R25, UR6, -R55 ;  /* 0x00000006190c7c23 */ /* 0x000fe20008010837 */
[----:B------:R-:W-:Y:S01]  /*af00*/  FFMA.FTZ R172, R154, UR6, -R83 ;  /* 0x000000069aac7c23 */ /* 0x000fe20008010853 */
[----:B------:R-:W-:Y:S01]  /*af10*/  FFMA.FTZ R173, R26, UR6, -R55 ;  /* 0x000000061aad7c23 */ /* 0x000fe20008010837 */
[----:B------:R-:W-:Y:S01]  /*af20*/  MUFU.EX2 R3, R3 ;  /* 0x0000000300037308 */ /* 0x000fe20000000800 */
[----:B------:R-:W-:Y:S01]  /*af30*/  FFMA.FTZ R71, R41, UR6, -R83 ;  /* 0x0000000629477c23 */ /* 0x000fe20008010853 */
[----:B------:R-:W-:Y:S01]  /*af40*/  FFMA.FTZ R14, R27, UR6, -R55 ;  /* 0x000000061b0e7c23 */ /* 0x000fe20008010837 */
[----:B------:R-:W-:Y:S01]  /*af50*/  FFMA.FTZ R174, R42, UR6, -R83 ;  /* 0x000000062aae7c23 */ /* 0x000fe20008010853 */
[----:B------:R-:W-:Y:S01]  /*af60*/  FFMA.FTZ R175, R30, UR6, -R55 ;  /* 0x000000061eaf7c23 */ /* 0x000fe20008010837 */
[----:B0-----:R-:W-:Y:S01]  /*af70*/  FFMA.FTZ R69, R43, UR6, -R83 ;  /* 0x000000062b457c23 */ /* 0x001fe20008010853 */
[----:B------:R-:W-:Y:S01]  /*af80*/  FFMA.FTZ R20, R31, UR6, -R55 ;  /* 0x000000061f147c23 */ /* 0x000fe20008010837 */
[----:B------:R-:W-:Y:S01]  /*af90*/  FFMA.FTZ R168, R46, UR6, -R83 ;  /* 0x000000062ea87c23 */ /* 0x000fe20008010853 */
[----:B------:R-:W0:Y:S01]  /*afa0*/  MUFU.EX2 R4, R4 ;  /* 0x0000000400047308 */ /* 0x000e220000000800 */
[----:B-1----:R-:W-:Y:S01]  /*afb0*/  FFMA.FTZ R2, R37, R2, R180 ;  /* 0x0000000225027223 */ /* 0x002fe200000100b4 */
[--C-:B------:R-:W-:Y:S01]  /*afc0*/  FFMA.FTZ R169, R32, UR6, -R55.reuse ;  /* 0x0000000620a97c23 */ /* 0x100fe20008010837 */
        /* <DEDUP_REMOVED lines=11> */
[--C-:B------:R-:W-:Y:S01]  /*b080*/  FFMA.FTZ R167, R39, UR6, -R55.reuse ;  /* 0x0000000627a77c23 */ /* 0x100fe20008010837 */
[----:B------:R-:W-:Y:S01]  /*b090*/  FFMA.FTZ R30, R40, UR6, -R55 ;  /* 0x00000006281e7c23 */ /* 0x000fe20008010837 */
[----:B------:R-:W2:Y:S01]  /*b0a0*/  MUFU.EX2 R181, R181 ;  /* 0x000000b500b57308 */ /* 0x000ea20000000800 */
[----:B0-----:R-:W-:Y:S01]  /*b0b0*/  FFMA.FTZ R0, R3, R0, R4 ;  /* 0x0000000003007223 */ /* 0x001fe20000010004 */
[----:B------:R-:W-:Y:S01]  /*b0c0*/  FFMA.FTZ R160, R64, UR6, -R83 ;  /* 0x0000000640a07c23 */ /* 0x000fe20008010853 */
[----:B------:R-:W-:Y:S01]  /*b0d0*/  FFMA.FTZ R161, R44, UR6, -R55 ;  /* 0x000000062ca17c23 */ /* 0x000fe20008010837 */
[----:B------:R-:W-:Y:S01]  /*b0e0*/  FFMA.FTZ R43, R155, UR6, -R83 ;  /* 0x000000069b2b7c23 */ /* 0x000fe20008010853 */
[----:B------:R-:W-:Y:S01]  /*b0f0*/  FFMA.FTZ R32, R45, UR6, -R55 ;  /* 0x000000062d207c23 */ /* 0x000fe20008010837 */
[----:B------:R-:W-:Y:S01]  /*b100*/  FFMA.FTZ R162, R66, UR6, -R83 ;  /* 0x0000000642a27c23 */ /* 0x000fe20008010853 */
[----:B------:R-:W-:Y:S01]  /*b110*/  FFMA.FTZ R163, R50, UR6, -R55 ;  /* 0x0000000632a37c23 */ /* 0x000fe20008010837 */
[----:B------:R-:W0:Y:S01]  /*b120*/  MUFU.EX2 R182, R182 ;  /* 0x000000b600b67308 */ /* 0x000e220000000800 */
[----:B-1----:R-:W-:Y:S01]  /*b130*/  FADD.FTZ R11, R79, R2 ;  /* 0x000000024f0b7221 */ /* 0x002fe20000010000 */
[----:B------:R-:W-:Y:S01]  /*b140*/  FFMA.FTZ R41, R68, UR6, -R83 ;  /* 0x0000000644297c23 */ /* 0x000fe20008010853 */
[----:B------:R-:W-:Y:S01]  /*b150*/  FFMA.FTZ R34, R51, UR6, -R55 ;  /* 0x0000000633227c23 */ /* 0x000fe20008010837 */
[----:B------:R-:W-:Y:S01]  /*b160*/  FFMA.FTZ R156, R70, UR6, -R83 ;  /* 0x00000006469c7c23 */ /* 0x000fe20008010853 */
[----:B------:R-:W-:Y:S01]  /*b170*/  FFMA.FTZ R157, R56, UR6, -R55 ;  /* 0x00000006389d7c23 */ /* 0x000fe20008010837 */
[----:B------:R-:W-:Y:S01]  /*b180*/  FFMA.FTZ R29, R72, UR6, -R83 ;  /* 0x00000006481d7c23 */ /* 0x000fe20008010853 */
[----:B------:R-:W-:Y:S01]  /*b190*/  FFMA.FTZ R36, R57, UR6, -R55 ;  /* 0x0000000639247c23 */ /* 0x000fe20008010837 */
[----:B------:R-:W1:Y:S01]  /*b1a0*/  MUFU.EX2 R183, R183 ;  /* 0x000000b700b77308 */ /* 0x000e620000000800 */
[----:B--2---:R-:W-:Y:S01]  /*b1b0*/  FADD.FTZ R0, R181, R0 ;  /* 0x00000000b5007221 */ /* 0x004fe20000010000 */
[----:B------:R-:W-:Y:S01]  /*b1c0*/  FFMA.FTZ R158, R74, UR6, -R83 ;  /* 0x000000064a9e7c23 */ /* 0x000fe20008010853 */
[----:B------:R-:W-:Y:S01]  /*b1d0*/  FFMA.FTZ R159, R58, UR6, -R55 ;  /* 0x000000063a9f7c23 */ /* 0x000fe20008010837 */
[----:B------:R-:W-:Y:S01]  /*b1e0*/  FFMA.FTZ R13, R76, UR6, -R83 ;  /* 0x000000064c0d7c23 */ /* 0x000fe20008010853 */
[----:B------:R-:W-:Y:S01]  /*b1f0*/  FFMA.FTZ R38, R59, UR6, -R55 ;  /* 0x000000063b267c23 */ /* 0x000fe20008010837 */
[----:B------:R-:W-:Y:S01]  /*b200*/  FFMA.FTZ R152, R78, UR6, -R83 ;  /* 0x000000064e987c23 */ /* 0x000fe20008010853 */
[----:B------:R-:W-:Y:S01]  /*b210*/  FFMA.FTZ R153, R60, UR6, -R55 ;  /* 0x000000063c997c23 */ /* 0x000fe20008010837 */
[----:B------:R-:W2:Y:S01]  /*b220*/  MUFU.EX2 R77, R77 ;  /* 0x0000004d004d7308 */ /* 0x000ea20000000800 */
        /* <DEDUP_REMOVED lines=125> */
.L_x_7852:
[----:B------:R-:W-:Y:S01]  /*ba00*/  ULEA UR7, UR44, UR40, 0x3 ;  /* 0x000000282c077291 */ /* 0x000fe2000f8e183f */
[----:B------:R-:W-:Y:S01]  /*ba10*/  ISETP.GT.AND P1, PT, R5, UR49, PT ;  /* 0x0000003105007c0c */ /* 0x000fe2000bf24270 */
[----:B------:R-:W-:Y:S01]  /*ba20*/  UMOV UR43, UR39 ;  /* 0x00000027002b7c82 */ /* 0x000fe20008000000 */
[----:B------:R-:W-:Y:S01]  /*ba30*/  UMOV UR44, UR38 ;  /* 0x00000026002c7c82 */ /* 0x000fe20008000000 */
[----:B------:R-:W-:Y:S01]  /*ba40*/  UIADD3 UR7, UR7, 0x28860, URZ ;  /* 0x0002886007077890 */ /* 0x000fe2000fffe03f */
[----:B------:R-:W-:Y:S01]  /*ba50*/  F2FP.BF16.F32.PACK_AB R181, R181, R4 ;  /* 0x00000004b5b5723e */ /* 0x000fe200000010ff */
        /* <DEDUP_REMOVED lines=96> */
[----:B------:R-:W-:Y:S01]  /*c060*/  FMUL.FTZ R149, R149, R37 ;  /* 0x0000002595957220 */ /* 0x000fe20000410000 */
[----:B------:R-:W-:-:S02]  /*c070*/  VIADD R5, R5, 0xffffffff ;  /* 0xffffffff05057836 */ /* 0x000fc40000000000 */
[----:B------:R-:W-:Y:S02]  /*c080*/  IMAD.MOV.U32 R4, RZ, RZ, R7 ;  /* 0x000000ffff047224 */ /* 0x000fe400078e0007 */
[----:B------:R-:W-:Y:S01]  /*c090*/  IMAD.MOV.U32 R3, RZ, RZ, R6 ;  /* 0x000000ffff037224 */ /* 0x000fe200078e0006 */
[----:B------:R-:W-:Y:S06]  /*c0a0*/  @P1 BRA `(.L_x_7853) ;  /* 0xffffffd400f01947 */ /* 0x000fec000383ffff */
.L_x_7842:
        /* <DEDUP_REMOVED lines=11> */
.L_x_7873:
[----:B------:R-:W-:Y:S01]  /*c160*/  UIADD3 UR38, UR44, 0x1, URZ ;  /* 0x000000012c267890 */ /* 0x000fe2000fffe03f */
[----:B------:R-:W-:-:S03]  /*c170*/  ISETP.NE.AND P2, PT, RZ, UR50, PT ;  /* 0x00000032ff007c0c */ /* 0x000fc6000bf45270 */
[----:B------:R-:W-:-:S04]  /*c180*/  UISETP.NE.AND UP0, UPT, UR38, 0x2, UPT ;  /* 0x000000022600788c */ /* 0x000fc8000bf05270 */
[----:B------:R-:W-:Y:S02]  /*c190*/  USEL UR39, URZ, 0x1, UP0 ;  /* 0x000000013f277887 */ /* 0x000fe40008000000 */
[----:B------:R-:W-:Y:S02]  /*c1a0*/  USEL UR38, UR38, URZ, UP0 ;  /* 0x0000003f26267287 */ /* 0x000fe40008000000 */
[----:B------:R-:W-:Y:S02]  /*c1b0*/  ULOP3.LUT UR39, UR43, UR39, URZ, 0x3c, !UPT ;  /* 0x000000272b277292 */ /* 0x000fe4000f8e3c3f */
[----:B------:R-:W-:Y:S10]  /*c1c0*/  @P2 BRA `(.L_x_7855) ;  /* 0x00000000002c2947 */ /* 0x000ff40003800000 */
[----:B------:R-:W-:Y:S05]  /*c1d0*/  @!P0 BRA `(.L_x_7856) ;  /* 0x0000000000048947 */ /* 0x000fea0003800000 */
[----:B------:R-:W-:Y:S01]  /*c1e0*/  BPT.TRAP 0x1 ;  /* 0x000000040000795c */ /* 0x000fe20000300000 */
.L_x_7856:
[----:B------:R-:W-:Y:S01]  /*c1f0*/  ULEA UR6, UR38, UR40, 0x3 ;  /* 0x0000002826067291 */ /* 0x000fe2000f8e183f */
[----:B------:R-:W-:-:S05]  /*c200*/  IMAD.U32 R6, RZ, RZ, UR39 ;  /* 0x00000027ff067e24 */ /* 0x000fca000f8e00ff */
[----:B------:R-:W-:-:S04]  /*c210*/  SHF.L.U32 R6, R6, 0x1f, RZ ;  /* 0x0000001f06067819 */ /* 0x000fc800000006ff */
[----:B------:R0:W1:Y:S01]  /*c220*/  SYNCS.PHASECHK.TRANS64.TRYWAIT P1, [UR6+0x28830], R6 ;  /* 0x02883006ff0075a7 */ /* 0x0000620008020146 */
[----:B------:R-:W-:Y:S05]  /*c230*/  @!P0 BRA `(.L_x_7857) ;  /* 0x0000000000048947 */ /* 0x000fea0003800000 */
[----:B------:R-:W-:Y:S01]  /*c240*/  BPT.TRAP 0x1 ;  /* 0x000000040000795c */ /* 0x000fe20000300000 */
.L_x_7857:
[----:B-1----:R-:W-:Y:S05]  /*c250*/  @P1 BRA `(.L_x_7855) ;  /* 0x0000000000081947 */ /* 0x002fea0003800000 */
[----:B------:R-:W1:Y:S02]  /*c260*/  SYNCS.PHASECHK.TRANS64.TRYWAIT P1, [UR6+0x28830], R6 ;  /* 0x02883006ff0075a7 */ /* 0x000e640008020146 */
[----:B-1----:R-:W-:Y:S05]  /*c270*/  @!P1 BRA `(.L_x_7858) ;  /* 0x000000d800709947 */ /* 0x002fea0003800000 */
.L_x_7855:
[----:B-1----:R-:W1:Y:S01]  /*c280*/  S2R R7, SR_TID.X ;  /* 0x0000000000077919 */ /* 0x002e620000002100 */
[----:B------:R-:W-:Y:S01]  /*c290*/  ULEA UR30, UR38, UR48, 0xb ;  /* 0x00000030261e7291 */ /* 0x000fe2000f8e583f */
[----:B------:R-:W-:Y:S01]  /*c2a0*/  UMOV UR35, 0x40000040 ;  /* 0x4000004000237882 */ /* 0x000fe20000000000 */
[----:B------:R-:W-:Y:S02]  /*c2b0*/  UMOV UR7, 0x40000040 ;  /* 0x4000004000077882 */ /* 0x000fe40000000000 */
[----:B------:R-:W-:Y:S02]  /*c2c0*/  UIADD3 UR6, UR30, 0x2, URZ ;  /* 0x000000021e067890 */ /* 0x000fe4000fffe03f */
[----:B------:R-:W-:Y:S02]  /*c2d0*/  UIADD3 UR10, UR30, 0x4, URZ ;  /* 0x000000041e0a7890 */ /* 0x000fe4000fffe03f */
[----:B------:R-:W-:Y:S01]  /*c2e0*/  UMOV UR34, UR30 ;  /* 0x0000001e00227c82 */ /* 0x000fe20008000000 */
        /* <DEDUP_REMOVED lines=41> */
.L_x_7860:
[----:B------:R-:W-:Y:S01]  /*c580*/  ULEA UR6, UR44, UR40, 0x3 ;  /* 0x000000282c067291 */ /* 0x000fe2000f8e183f */
[----:B------:R-:W-:-:S05]  /*c590*/  IMAD.U32 R6, RZ, RZ, UR43 ;  /* 0x0000002bff067e24 */ /* 0x000fca000f8e00ff */
[----:B------:R-:W-:-:S04]  /*c5a0*/  SHF.L.U32 R6, R6, 0x1f, RZ ;  /* 0x0000001f06067819 */ /* 0x000fc800000006ff */
[----:B------:R0:W1:Y:S01]  /*c5b0*/  SYNCS.PHASECHK.TRANS64.TRYWAIT P1, [UR6+0x28850], R6 ;  /* 0x02885006ff0075a7 */ /* 0x0000620008020146 */
[----:B------:R-:W-:Y:S05]  /*c5c0*/  @!P0 BRA `(.L_x_7861) ;  /* 0x0000000000048947 */ /* 0x000fea0003800000 */
[----:B------:R-:W-:Y:S01]  /*c5d0*/  BPT.TRAP 0x1 ;  /* 0x000000040000795c */ /* 0x000fe20000300000 */
.L_x_7861:
[----:B-1----:R-:W-:Y:S05]  /*c5e0*/  @P1 BRA `(.L_x_7859) ;  /* 0x0000000000081947 */ /* 0x002fea0003800000 */
[----:B------:R-:W1:Y:S02]  /*c5f0*/  SYNCS.PHASECHK.TRANS64.TRYWAIT P1, [UR6+0x28850], R6 ;  /* 0x02885006ff0075a7 */ /* 0x000e640008020146 */
[----:B-1----:R-:W-:Y:S05]  /*c600*/  @!P1 BRA `(.L_x_7862) ;  /* 0x000000d400a49947 */ /* 0x002fea0003800000 */
.L_x_7859:
        /* <DEDUP_REMOVED lines=51> */
.L_x_7863:
        /* <DEDUP_REMOVED lines=82> */
[----:B------:R-:W-:Y:S01]  /*ce60*/  SYNCS.ARRIVE.TRANS64.RED.A1T0 RZ, [UR6], RZ ;  /* 0x000000ffffff79a7 */ /* 0x000fe20008100406 */
[----:B------:R-:W-:Y:S02]  /*ce70*/  ULOP3.LUT UR6, URZ, UR52, URZ, 0x33, !UPT ;  /* 0x000000343f067292 */ /* 0x000fe4000f8e333f */
        /* <DEDUP_REMOVED lines=82> */
.L_x_7866:
[----:B------:R-:W-:-:S05]  /*d3a0*/  IMAD.U32 R70, RZ, RZ, UR49 ;  /* 0x00000031ff467e24 */ /* 0x000fca000f8e00ff */
[----:B------:R-:W-:-:S13]  /*d3b0*/  ISETP.NE.AND P1, PT, R70, 0x1, PT ;  /* 0x000000014600780c */ /* 0x000fda0003f25270 */
[----:B------:R-:W1:Y:S02]  /*d3c0*/  @P1 LDC.64 R6, c[0x0][0x9e8] ;  /* 0x00027a00ff061b82 */ /* 0x000e640000000a00 */
[----:B-1----:R-:W-:-:S05]  /*d3d0*/  @P1 IMAD.HI.U32 R6, R68, R6, RZ ;  /* 0x0000000644061227 */ /* 0x002fca00078e00ff */
[----:B------:R-:W-:-:S07]  /*d3e0*/  @P1 SHF.R.U32.HI R68, RZ, R7, R6 ;  /* 0x00000007ff441219 */ /* 0x000fce0000011606 */
.L_x_7867:
[----:B------:R-:W-:Y:S05]  /*d3f0*/  BSYNC B0 ;  /* 0x0000000000007941 */ /* 0x000fea0003800000 */
.L_x_7865:
[----:B------:R-:W-:-:S04]  /*d400*/  IMAD R7, R68, R70, -R65 ;  /* 0x0000004644077224 */ /* 0x000fc800078e0a41 */
[----:B------:R-:W-:-:S05]  /*d410*/  IMAD.IADD R6, R7, 0x1, -R16 ;  /* 0x0000000107067824 */ /* 0x000fca00078e0a10 */
[----:B------:R-:W-:Y:S02]  /*d420*/  VIADDMNMX R73, R6, R70, R73, PT ;  /* 0x0000004606497246 */ /* 0x000fe40003800149 */
[----:B------:R-:W-:-:S07]  /*d430*/  VIMNMX R75, R75, R6, !PT ;  /* 0x000000064b4b7248 */ /* 0x000fce0007fe0100 */
.L_x_7864:
        /* <DEDUP_REMOVED lines=116> */
.L_x_7870:
[----:B------:R-:W-:-:S05]  /*db80*/  IMAD.U32 R162, RZ, RZ, UR49 ;  /* 0x00000031ffa27e24 */ /* 0x000fca000f8e00ff */
[----:B------:R-:W-:-:S13]  /*db90*/  ISETP.NE.AND P2, PT, R162, 0x1, PT ;  /* 0x00000001a200780c */ /* 0x000fda0003f45270 */
[----:B------:R-:W0:Y:S02]  /*dba0*/  @P2 LDC.64 R6, c[0x0][0x9e8] ;  /* 0x00027a00ff062b82 */ /* 0x000e240000000a00 */
[----:B0-----:R-:W-:-:S05]  /*dbb0*/  @P2 IMAD.HI.U32 R6, R51, R6, RZ ;  /* 0x0000000633062227 */ /* 0x001fca00078e00ff */
[----:B------:R-:W-:-:S07]  /*dbc0*/  @P2 SHF.R.U32.HI R51, RZ, R7, R6 ;  /* 0x00000007ff332219 */ /* 0x000fce0000011606 */
.L_x_7871:
[----:B------:R-:W-:Y:S05]  /*dbd0*/  BSYNC B0 ;  /* 0x0000000000007941 */ /* 0x000fea0003800000 */
.L_x_7869:
[----:B------:R-:W-:-:S04]  /*dbe0*/  IMAD R51, R51, R162, -R65 ;  /* 0x000000a233337224 */ /* 0x000fc800078e0a41 */
[----:B------:R-:W-:-:S05]  /*dbf0*/  IMAD.IADD R6, R51, 0x1, -R16 ;  /* 0x0000000133067824 */ /* 0x000fca00078e0a10 */
[----:B------:R-:W-:Y:S02]  /*dc00*/  VIADDMNMX R57, R6, R162, R57, PT ;  /* 0x000000a206397246 */ /* 0x000fe40003800139 */
[----:B------:R-:W-:-:S07]  /*dc10*/  VIMNMX R61, R61, R6, !PT ;  /* 0x000000063d3d7248 */ /* 0x000fce0007fe0100 */
.L_x_7868:
        /* <DEDUP_REMOVED lines=377> */
.L_x_7872:
        /* <DEDUP_REMOVED lines=107> */
.L_x_7854:
[----:B------:R-:W-:Y:S06]  /*fa60*/  BAR.ARV 0x8, 0x180 ;  /* 0x0206000000007b1d */ /* 0x000fec0000002000 */
[----:B------:R-:W-:Y:S05]  /*fa70*/  @!P0 BRA `(.L_x_7874) ;  /* 0x0000000000048947 */ /* 0x000fea0003800000 */
[----:B------:R-:W-:Y:S01]  /*fa80*/  BPT.TRAP 0x1 ;  /* 0x000000040000795c */ /* 0x000fe20000300000 */
.L_x_7874:
[----:B------:R-:W-:Y:S01]  /*fa90*/  ULEA UR5, UR38, UR40, 0x3 ;  /* 0x0000002826057291 */ /* 0x000fe2000f8e183f */
[----:B------:R-:W-:-:S05]  /*faa0*/  IMAD.U32 R3, RZ, RZ, UR39 ;  /* 0x00000027ff037e24 */ /* 0x000fca000f8e00ff */
[----:B------:R-:W-:-:S04]  /*fab0*/  SHF.L.U32 R3, R3, 0x1f, RZ ;  /* 0x0000001f03037819 */ /* 0x000fc800000006ff */
[----:B------:R0:W1:Y:S01]  /*fac0*/  SYNCS.PHASECHK.TRANS64.TRYWAIT P1, [UR5+0x28850], R3 ;  /* 0x02885003ff0075a7 */ /* 0x0000620008020145 */
[----:B------:R-:W-:Y:S05]  /*fad0*/  @!P0 BRA `(.L_x_7875) ;  /* 0x0000000000048947 */ /* 0x000fea0003800000 */
[----:B------:R-:W-:Y:S01]  /*fae0*/  BPT.TRAP 0x1 ;  /* 0x000000040000795c */ /* 0x000fe20000300000 */
.L_x_7875:
[----:B-1----:R-:W-:Y:S05]  /*faf0*/  @P1 BRA `(.L_x_7876) ;  /* 0x0000000000081947 */ /* 0x002fea0003800000 */
[----:B------:R-:W1:Y:S02]  /*fb00*/  SYNCS.PHASECHK.TRANS64.TRYWAIT P1, [UR5+0x28850], R3 ;  /* 0x02885003ff0075a7 */ /* 0x000e640008020145 */
[----:B-1----:R-:W-:Y:S05]  /*fb10*/  @!P1 BRA `(.L_x_7877) ;  /* 0x000000a000789947 */ /* 0x002fea0003800000 */
.L_x_7876:
[----:B------:R-:W-:Y:S01]  /*fb20*/  UIADD3 UR40, UR40, 0x400, URZ ;  /* 0x0000040028287890 */ /* 0x000fe2000fffe03f */
[----:B------:R-:W-:Y:S01]  /*fb30*/  WARPGROUP.ARRIVE ;  /* 0x00000000000079c5 */ /* 0x000fe20000000000 */
[----:B------:R-:W-:Y:S01]  /*fb40*/  UMOV UR11, 0x40000040 ;  /* 0x40000040000b7882 */ /* 0x000fe20000000000 */
[----:B01----:R-:W0:Y:S01]  /*fb50*/  SHFL.BFLY PT, R3, R2, 0x2, 0x1f ;  /* 0x0c401f0002037f89 */ /* 0x003e2200000e0000 */
[----:B------:R-:W-:Y:S01]  /*fb60*/  USHF.R.U32.HI UR40, URZ, 0x4, UR40 ;  /* 0x000000043f287899 */ /* 0x000fe20008011628 */
[----:B------:R-:W-:Y:S02]  /*fb70*/  IMAD.MOV.U32 R20, RZ, RZ, -0x800000 ;  /* 0xff800000ff147424 */ /* 0x000fe400078e00ff */
[----:B------:R-:W1:Y:S01]  /*fb80*/  SHFL.BFLY PT, R5, R0, 0x2, 0x1f ;  /* 0x0c401f0000057f89 */ /* 0x000e6200000e0000 */
[----:B------:R-:W-:-:S04]  /*fb90*/  ULOP3.LUT UR40, UR40, 0x3fff, URZ, 0xc0, !UPT ;  /* 0x00003fff28287892 */ /* 0x000fc8000f8ec03f */
[----:B------:R-:W-:-:S04]  /*fba0*/  ULOP3.LUT UR4, UR40, 0x4000000, URZ, 0xfc, !UPT ;  /* 0x0400000028047892 */ /* 0x000fc8000f8efc3f */
[----:B------:R-:W-:-:S07]  /*fbb0*/  ULEA UR4, UR38, UR4, 0xb ;  /* 0x0000000426047291 */ /* 0x000fce000f8e583f */
[----:B------:R-:W-:Y:S02]  /*fbc0*/  UMOV UR10, UR4 ;  /* 0x00000004000a7c82 */ /* 0x000fe40008000000 */
[----:B------:R-:W-:Y:S01]  /*fbd0*/  HGMMA.64x128x16.F32.BF16 R88, R180, gdesc[UR8].tnspB, R88, gsb0 ;  /* 0x41e00008b4587df0 */ /* 0x000fe20008001858 */
[----:B------:R-:W-:Y:S01]  /*fbe0*/  UIADD3 UR10, UR4, 0x80, URZ ;  /* 0x00000080040a7890 */ /* 0x000fe2000fffe03f */
[----:B0-----:R-:W-:Y:S01]  /*fbf0*/  FADD.FTZ R3, R3, R2 ;  /* 0x0000000203037221 */ /* 0x001fe20000010000 */
[----:B------:R-:W-:Y:S01]  /*fc00*/  UMOV UR11, 0x40000040 ;  /* 0x40000040000b7882 */ /* 0x000fe20000000000 */
[----:B------:R-:W-:Y:S02]  /*fc10*/  IMAD.MOV.U32 R2, RZ, RZ, RZ ;  /* 0x000000ffff027224 */ /* 0x000fe400078e00ff */
[----:B-1----:R-:W-:Y:S01]  /*fc20*/  FADD.FTZ R5, R5, R0 ;  /* 0x0000000005057221 */ /* 0x002fe20000010000 */
[----:B------:R-:W0:Y:S01]  /*fc30*/  SHFL.BFLY PT, R4, R3, 0x1, 0x1f ;  /* 0x0c201f0003047f89 */ /* 0x000e2200000e0000 */
[----:B------:R-:W-:-:S03]  /*fc40*/  IMAD.MOV.U32 R0, RZ, RZ, -0x800000 ;  /* 0xff800000ff007424 */ /* 0x000fc600078e00ff */
[----:B------:R-:W1:Y:S01]  /*fc50*/  SHFL.BFLY PT, R8, R5, 0x1, 0x1f ;  /* 0x0c201f0005087f89 */ /* 0x000e6200000e0000 */
[----:B0-----:R-:W-:Y:S01]  /*fc60*/  FADD.FTZ R11, R3, R4 ;  /* 0x00000004030b7221 */ /* 0x001fe20000010000 */
[----:B------:R-:W-:Y:S02]  /*fc70*/  IMAD.U32 R3, RZ, RZ, UR6 ;  /* 0x00000006ff037e24 */ /* 0x000fe4000f8e00ff */
[----:B-1----:R-:W-:Y:S02]  /*fc80*/  FADD.FTZ R12, R5, R8 ;  /* 0x00000008050c7221 */ /* 0x002fe40000010000 */
[----:B------:R-:W-:Y:S01]  /*fc90*/  FSETP.NE.FTZ.AND P1, PT, R11, RZ, PT ;  /* 0x000000ff0b00720b */ /* 0x000fe20003f35000 */
[----:B------:R-:W-:Y:S02]  /*fca0*/  IMAD.MOV.U32 R8, RZ, RZ, RZ ;  /* 0x000000ffff087224 */ /* 0x000fe400078e00ff */
        /* <DEDUP_REMOVED lines=49> */
.L_x_7878:
[----:B------:R-:W-:Y:S01]  /*ffc0*/  R2UR UR6, R199 ;  /* 0x00000000c70672ca */ /* 0x000fe200000e0000 */
        /* <DEDUP_REMOVED lines=38> */
[----:B------:R-:W-:Y:S01]  /*10230*/  USEL UR4, URZ, 0x1, UP0 ;  /* 0x000000013f047887 */ /* 0x000fe20008000000 */
        /* <DEDUP_REMOVED lines=36> */
.L_x_7800:
[----:B------:R-:W0:Y:S01]  /*10480*/  S2R R4, SR_CgaCtaId ;  /* 0x0000000000047919 */ /* 0x000e220000008800 */
[----:B------:R-:W-:Y:S01]  /*10490*/  MOV R21, 0x400 ;  /* 0x0000040000157802 */ /* 0x000fe20000000f00 */
[----:B------:R-:W-:Y:S01]  /*104a0*/  BSSY B0, `(.L_x_7879) ;  /* 0x00002e8000007945 */ /* 0x000fe20003800000 */
[----:B------:R-:W-:Y:S02]  /*104b0*/  BAR.SYNC.DEFER_BLOCKING 0x5, 0x180 ;  /* 0x0146000000007b1d */ /* 0x000fe40000010000 */
[----:B0-----:R-:W-:-:S05]  /*104c0*/  LEA R21, R4, R21, 0x18 ;  /* 0x0000001504157211 */ /* 0x001fca00078ec0ff */
[----:B------:R-:W0:Y:S02]  /*104d0*/  LDS.128 R4, [R21+0x288d0] ;  /* 0x0288d00015047984 */ /* 0x000e240000000c00 */
[----:B0-----:R-:W-:Y:S02]  /*104e0*/  R2UR UR6, R5 ;  /* 0x00000000050672ca */ /* 0x001fe400000e0000 */
[----:B------:R-:W-:Y:S02]  /*104f0*/  R2UR UR5, R6 ;  /* 0x00000000060572ca */ /* 0x000fe400000e0000 */
[----:B------:R-:W-:Y:S01]  /*10500*/  R2UR UR7, R7 ;  /* 0x00000000070772ca */ /* 0x000fe200000e0000 */
[----:B------:R-:W-:Y:S06]  /*10510*/  BAR.ARV 0x4, 0x180 ;  /* 0x0106000000007b1d */ /* 0x000fec0000002000 */
[----:B------:R-:W-:Y:S08]  /*10520*/  @P0 BRA `(.L_x_7880) ;  /* 0x0000002000640947 */ /* 0x000ff00003800000 */
[----:B------:R-:W0:Y:S01]  /*10530*/  S2R R4, SR_SWINHI ;  /* 0x0000000000047919 */ /* 0x000e220000002f00 */
[----:B------:R-:W-:Y:S01]  /*10540*/  ULDC.64 UR10, c[0x0][0xc00] ;  /* 0x00030000000a7ab9 */ /* 0x000fe20000000a00 */
[----:B------:R-:W-:Y:S01]  /*10550*/  ULDC.64 UR8, c[0x0][0xc00] ;  /* 0x0003000000087ab9 */ /* 0x000fe20000000a00 */
[----:B------:R-:W1:Y:S01]  /*10560*/  LDC R45, c[0x0][0xbe8] ;  /* 0x0002fa00ff2d7b82 */ /* 0x000e620000000800 */
[----:B------:R-:W-:Y:S01]  /*10570*/  UIMAD.WIDE UR8, UR58, 0x4, UR8 ;  /* 0x000000043a0878a5 */ /* 0x000fe2000f8e0208 */
[----:B------:R-:W-:Y:S02]  /*10580*/  MOV R32, R21 ;  /* 0x0000001500207202 */ /* 0x000fe40000000f00 */
[----:B0-----:R-:W-:-:S03]  /*10590*/  MOV R33, R4 ;  /* 0x0000000400217202 */ /* 0x001fc60000000f00 */
[----:B------:R-:W-:-:S03]  /*105a0*/  IMAD.WIDE R4, R219, 0x2, R32 ;  /* 0x00000002db047825 */ /* 0x000fc600078e0220 */
[C---:B------:R-:W-:Y:S02]  /*105b0*/  LOP3.LUT R7, R4.reuse, 0x380, RZ, 0xc0, !PT ;  /* 0x0000038004077812 */ /* 0x040fe400078ec0ff */
[C---:B------:R-:W-:Y:S02]  /*105c0*/  IADD3 R8, P5, R4.reuse, 0x40, RZ ;  /* 0x0000004004087810 */ /* 0x040fe40007fbe0ff */
[----:B------:R-:W-:Y:S02]  /*105d0*/  SHF.R.U64 R7, R7, 0x3, RZ ;  /* 0x0000000307077819 */ /* 0x000fe400000012ff */
[C---:B------:R-:W-:Y:S01]  /*105e0*/  IADD3 R31, P6, R4.reuse, 0x20, RZ ;  /* 0x00000020041f7810 */ /* 0x040fe20007fde0ff */
[--C-:B------:R-:W-:Y:S01]  /*105f0*/  IMAD.X R27, RZ, RZ, R5.reuse, P5 ;  /* 0x000000ffff1b7224 */ /* 0x100fe200028e0605 */
[C---:B------:R-:W-:Y:S02]  /*10600*/  IADD3 R35, P4, R4.reuse, 0x60, RZ ;  /* 0x0000006004237810 */ /* 0x040fe40007f9e0ff */
        /* <DEDUP_REMOVED lines=14> */
[----:B------:R-:W-:Y:S02]  /*106f0*/  LOP3.LUT R10, R35, 0x380, RZ, 0xc0, !PT ;  /* 0x00000380230a7812 */ /* 0x000fe400078ec0ff */
[----:B------:R-:W-:Y:S02]  /*10700*/  LOP3.LUT R12, R37, 0x380, RZ, 0xc0, !PT ;  /* 0x00000380250c7812 */ /* 0x000fe400078ec0ff */
[----:B------:R-:W-:Y:S02]  /*10710*/  LOP3.LUT R26, R7, R8, RZ, 0x3c, !PT ;  /* 0x00000008071a7212 */ /* 0x000fe400078e3cff */
[----:B------:R-:W-:Y:S02]  /*10720*/  SHF.R.U64 R6, R6, 0x3, RZ ;  /* 0x0000000306067819 */ /* 0x000fe400000012ff */
[----:B------:R-:W-:-:S02]  /*10730*/  SHF.R.U64 R10, R10, 0x3, RZ ;  /* 0x000000030a0a7819 */ /* 0x000fc400000012ff */
[----:B------:R-:W-:Y:S02]  /*10740*/  LOP3.LUT R8, R39, 0x380, RZ, 0xc0, !PT ;  /* 0x0000038027087812 */ /* 0x000fe400078ec0ff */
[----:B------:R-:W-:Y:S02]  /*10750*/  SHF.R.U64 R12, R12, 0x3, RZ ;  /* 0x000000030c0c7819 */ /* 0x000fe400000012ff */
[----:B------:R-:W-:Y:S02]  /*10760*/  LOP3.LUT R28, R6, R31, RZ, 0x3c, !PT ;  /* 0x0000001f061c7212 */ /* 0x000fe400078e3cff */
[----:B------:R-:W-:Y:S02]  /*10770*/  LOP3.LUT R24, R10, R35, RZ, 0x3c, !PT ;  /* 0x000000230a187212 */ /* 0x000fe400078e3cff */
[----:B------:R-:W-:Y:S02]  /*10780*/  SHF.R.U64 R8, R8, 0x3, RZ ;  /* 0x0000000308087819 */ /* 0x000fe400000012ff */
[----:B------:R-:W-:-:S02]  /*10790*/  LOP3.LUT R10, R41, 0x380, RZ, 0xc0, !PT ;  /* 0x00000380290a7812 */ /* 0x000fc400078ec0ff */
[----:B------:R-:W-:Y:S02]  /*107a0*/  LOP3.LUT R31, R34, 0x380, RZ, 0xc0, !PT ;  /* 0x00000380221f7812 */ /* 0x000fe400078ec0ff */
[----:B------:R-:W-:Y:S02]  /*107b0*/  LOP3.LUT R14, R12, R37, RZ, 0x3c, !PT ;  /* 0x000000250c0e7212 */ /* 0x000fe400078e3cff */
[----:B------:R-:W-:Y:S02]  /*107c0*/  LOP3.LUT R12, R8, R39, RZ, 0x3c, !PT ;  /* 0x00000027080c7212 */ /* 0x000fe400078e3cff */
[----:B------:R-:W-:Y:S02]  /*107d0*/  MOV R30, R4 ;  /* 0x00000004001e7202 */ /* 0x000fe40000000f00 */
[----:B------:R-:W-:Y:S02]  /*107e0*/  SHF.R.U64 R10, R10, 0x3, RZ ;  /* 0x000000030a0a7819 */ /* 0x000fe400000012ff */
[----:B------:R-:W-:-:S02]  /*107f0*/  SHF.R.U64 R31, R31, 0x3, RZ ;  /* 0x000000031f1f7819 */ /* 0x000fc400000012ff */
[----:B------:R-:W-:Y:S02]  /*10800*/  F2FP.BF16.F32.PACK_AB R4, R89, R88 ;  /* 0x000000585904723e */ /* 0x000fe400000010ff */
[----:B------:R-:W-:Y:S02]  /*10810*/  F2FP.BF16.F32.PACK_AB R5, R3, R2 ;  /* 0x000000020305723e */ /* 0x000fe400000010ff */
[----:B------:R-:W-:Y:S02]  /*10820*/  F2FP.BF16.F32.PACK_AB R6, R93, R92 ;  /* 0x0000005c5d06723e */ /* 0x000fe400000010ff */
[----:B------:R-:W-:Y:S01]  /*10830*/  F2FP.BF16.F32.PACK_AB R7, R95, R94 ;  /* 0x0000005e5f07723e */ /* 0x000fe200000010ff */
[----:B------:R-:W-:Y:S01]  /*10840*/  BAR.SYNC.DEFER_BLOCKING 0x1, 0x100 ;  /* 0x0044000000007b1d */ /* 0x000fe20000010000 */
[----:B------:R-:W-:Y:S02]  /*10850*/  MOV R37, R14 ;  /* 0x0000000e00257202 */ /* 0x000fe40000000f00 */
[----:B------:R-:W-:-:S02]  /*10860*/  MOV R36, R12 ;  /* 0x0000000c00247202 */ /* 0x000fc40000000f00 */
[----:B------:R-:W-:Y:S02]  /*10870*/  LOP3.LUT R10, R10, R41, RZ, 0x3c, !PT ;  /* 0x000000290a0a7212 */ /* 0x000fe400078e3cff */
[----:B------:R-:W-:Y:S02]  /*10880*/  LOP3.LUT R8, R31, R34, RZ, 0x3c, !PT ;  /* 0x000000221f087212 */ /* 0x000fe400078e3cff */
[----:B------:R-:W-:Y:S02]  /*10890*/  MOV R40, R28 ;  /* 0x0000001c00287202 */ /* 0x000fe40000000f00 */
[----:B------:R-:W-:Y:S02]  /*108a0*/  MOV R39, R26 ;  /* 0x0000001a00277202 */ /* 0x000fe40000000f00 */
[----:B------:R-:W-:Y:S02]  /*108b0*/  MOV R38, R24 ;  /* 0x0000001800267202 */ /* 0x000fe40000000f00 */
[----:B------:R-:W-:-:S02]  /*108c0*/  F2FP.BF16.F32.PACK_AB R12, R97, R96 ;  /* 0x00000060610c723e */ /* 0x000fc400000010ff */
[----:B------:R-:W-:Y:S02]  /*108d0*/  F2FP.BF16.F32.PACK_AB R13, R99, R98 ;  /* 0x00000062630d723e */ /* 0x000fe400000010ff */
[----:B------:R-:W-:Y:S02]  /*108e0*/  F2FP.BF16.F32.PACK_AB R14, R101, R100 ;  /* 0x00000064650e723e */ /* 0x000fe400000010ff */
[----:B------:R-:W-:Y:S02]  /*108f0*/  F2FP.BF16.F32.PACK_AB R15, R103, R102 ;  /* 0x00000066670f723e */ /* 0x000fe400000010ff */
[----:B------:R-:W-:Y:S01]  /*10900*/  F2FP.BF16.F32.PACK_AB R24, R105, R104 ;  /* 0x000000686918723e */ /* 0x000fe200000010ff */
[----:B------:R0:W-:Y:S01]  /*10910*/  STSM.16.M88.4 [R30], R4 ;  /* 0x000000041e007844 */ /* 0x0001e20000000200 */
[----:B------:R-:W-:Y:S02]  /*10920*/  F2FP.BF16.F32.PACK_AB R25, R107, R106 ;  /* 0x0000006a6b19723e */ /* 0x000fe400000010ff */
[----:B------:R-:W-:Y:S01]  /*10930*/  F2FP.BF16.F32.PACK_AB R26, R109, R108 ;  /* 0x0000006c6d1a723e */ /* 0x000fe200000010ff */
[----:B------:R2:W-:Y:S01]  /*10940*/  STSM.16.M88.4 [R40], R12 ;  /* 0x0000000c28007844 */ /* 0x0005e20000000200 */
[----:B------:R-:W-:-:S02]  /*10950*/  F2FP.BF16.F32.PACK_AB R27, R111, R110 ;  /* 0x0000006e6f1b723e */ /* 0x000fc400000010ff */
[----:B------:R-:W-:Y:S02]  /*10960*/  F2FP.BF16.F32.PACK_AB R28, R113, R112 ;  /* 0x00000070711c723e */ /* 0x000fe400000010ff */
[----:B------:R-:W-:Y:S01]  /*10970*/  F2FP.BF16.F32.PACK_AB R29, R115, R114 ;  /* 0x00000072731d723e */ /* 0x000fe200000010ff */
[----:B------:R-:W-:Y:S01]  /*10980*/  STSM.16.M88.4 [R39], R24 ;  /* 0x0000001827007844 */ /* 0x000fe20000000200 */
[----:B------:R-:W-:Y:S02]  /*10990*/  F2FP.BF16.F32.PACK_AB R31, R119, R118 ;  /* 0x00000076771f723e */ /* 0x000fe400000010ff */
[----:B------:R-:W-:Y:S02]  /*109a0*/  MOV R35, R10 ;  /* 0x0000000a00237202 */ /* 0x000fe40000000f00 */
[----:B------:R-:W-:Y:S02]  /*109b0*/  MOV R34, R8 ;  /* 0x0000000800227202 */ /* 0x000fe40000000f00 */
[----:B0-----:R-:W-:-:S02]  /*109c0*/  F2FP.BF16.F32.PACK_AB R30, R117, R116 ;  /* 0x00000074751e723e */ /* 0x001fc400000010ff */
[----:B------:R-:W-:Y:S02]  /*109d0*/  F2FP.BF16.F32.PACK_AB R4, R121, R120 ;  /* 0x000000787904723e */ /* 0x000fe400000010ff */
[----:B------:R-:W-:Y:S01]  /*109e0*/  F2FP.BF16.F32.PACK_AB R5, R123, R122 ;  /* 0x0000007a7b05723e */ /* 0x000fe200000010ff */
[----:B------:R0:W-:Y:S01]  /*109f0*/  STSM.16.M88.4 [R38], R28 ;  /* 0x0000001c26007844 */ /* 0x0001e20000000200 */
[----:B------:R-:W-:Y:S02]  /*10a00*/  F2FP.BF16.F32.PACK_AB R6, R125, R124 ;  /* 0x0000007c7d06723e */ /* 0x000fe400000010ff */
[----:B------:R-:W-:Y:S02]  /*10a10*/  F2FP.BF16.F32.PACK_AB R7, R127, R126 ;  /* 0x0000007e7f07723e */ /* 0x000fe400000010ff */
[----:B------:R-:W-:Y:S02]  /*10a20*/  F2FP.BF16.F32.PACK_AB R8, R129, R128 ;  /* 0x000000808108723e */ /* 0x000fe400000010ff */
[----:B------:R-:W-:Y:S01]  /*10a30*/  F2FP.BF16.F32.PACK_AB R9, R131, R130 ;  /* 0x000000828309723e */ /* 0x000fe200000010ff */
[----:B------:R3:W-:Y:S01]  /*10a40*/  STSM.16.M88.4 [R37], R4 ;  /* 0x0000000425007844 */ /* 0x0007e20000000200 */
[----:B------:R-:W-:-:S02]  /*10a50*/  F2FP.BF16.F32.PACK_AB R10, R133, R132 ;  /* 0x00000084850a723e */ /* 0x000fc400000010ff */
[----:B------:R-:W-:Y:S02]  /*10a60*/  F2FP.BF16.F32.PACK_AB R11, R135, R134 ;  /* 0x00000086870b723e */ /* 0x000fe400000010ff */
[----:B--2---:R-:W-:Y:S02]  /*10a70*/  F2FP.BF16.F32.PACK_AB R12, R137, R136 ;  /* 0x00000088890c723e */ /* 0x004fe400000010ff */
[----:B------:R-:W-:Y:S01]  /*10a80*/  F2FP.BF16.F32.PACK_AB R13, R139, R138 ;  /* 0x0000008a8b0d723e */ /* 0x000fe200000010ff */
[----:B------:R2:W-:Y:S01]  /*10a90*/  STSM.16.M88.4 [R36], R8 ;  /* 0x0000000824007844 */ /* 0x0005e20000000200 */
[----:B------:R-:W-:Y:S01]  /*10aa0*/  F2FP.BF16.F32.PACK_AB R14, R141, R140 ;  /* 0x0000008c8d0e723e */ /* 0x000fe200000010ff */
[----:B0-----:R-:W-:Y:S01]  /*10ab0*/  IMAD.U32 R28, RZ, RZ, UR8 ;  /* 0x00000008ff1c7e24 */ /* 0x001fe2000f8e00ff */
[----:B------:R-:W-:Y:S01]  /*10ac0*/  F2FP.BF16.F32.PACK_AB R15, R143, R142 ;  /* 0x0000008e8f0f723e */ /* 0x000fe200000010ff */
[----:B------:R-:W-:Y:S01]  /*10ad0*/  IMAD.U32 R29, RZ, RZ, UR9 ;  /* 0x00000009ff1d7e24 */ /* 0x000fe2000f8e00ff */
[----:B------:R-:W-:Y:S01]  /*10ae0*/  F2FP.BF16.F32.PACK_AB R24, R145, R144 ;  /* 0x000000909118723e */ /* 0x000fe200000010ff */
[----:B------:R-:W-:Y:S01]  /*10af0*/  ULDC.64 UR8, c[0x0][0xc08] ;  /* 0x0003020000087ab9 */ /* 0x000fe20000000a00 */
[----:B------:R-:W-:Y:S01]  /*10b00*/  F2FP.BF16.F32.PACK_AB R25, R147, R146 ;  /* 0x000000929319723e */ /* 0x000fe200000010ff */
[----:B------:R0:W-:Y:S01]  /*10b10*/  STSM.16.M88.4 [R35], R12 ;  /* 0x0000000c23007844 */ /* 0x0001e20000000200 */
[----:B------:R-:W-:-:S02]  /*10b20*/  F2FP.BF16.F32.PACK_AB R26, R149, R148 ;  /* 0x00000094951a723e */ /* 0x000fc400000010ff */
[----:B------:R-:W-:Y:S02]  /*10b30*/  F2FP.BF16.F32.PACK_AB R27, R151, R150 ;  /* 0x00000096971b723e */ /* 0x000fe400000010ff */
[----:B------:R-:W-:-:S03]  /*10b40*/  ISETP.NE.U32.AND P0, PT, RZ, UR10, PT ;  /* 0x0000000aff007c0c */ /* 0x000fc6000bf05070 */
[----:B------:R4:W-:Y:S01]  /*10b50*/  STSM.16.M88.4 [R34], R24 ;  /* 0x0000001822007844 */ /* 0x0009e20000000200 */
[----:B------:R-:W-:Y:S01]  /*10b60*/  BAR.SYNC.DEFER_BLOCKING 0x1, 0x100 ;  /* 0x0044000000007b1d */ /* 0x000fe20000010000 */
[----:B------:R-:W-:-:S13]  /*10b70*/  ISETP.NE.AND.EX P0, PT, RZ, UR11, PT, P0 ;  /* 0x0000000bff007c0c */ /* 0x000fda000bf05300 */
[----:B------:R-:W4:Y:S01]  /*10b80*/  @P0 LDG.E R30, desc[UR36][R28.64] ;  /* 0x000000241c1e0981 */ /* 0x000f22000c1e1900 */
[----:B------:R-:W-:Y:S01]  /*10b90*/  UISETP.NE.U32.AND UP0, UPT, UR8, URZ, UPT ;  /* 0x0000003f0800728c */ /* 0x000fe2000bf05070 */
[----:B-1----:R-:W-:Y:S01]  /*10ba0*/  ISETP.NE.AND P1, PT, R45, 0x1, PT ;  /* 0x000000012d00780c */ /* 0x002fe20003f25270 */
[----:B------:R-:W-:Y:S02]  /*10bb0*/  ULDC UR4, c[0x0][0xa88] ;  /* 0x0002a20000047ab9 */ /* 0x000fe40000000800 */
[----:B------:R-:W-:Y:S01]  /*10bc0*/  UISETP.NE.AND.EX UP0, UPT, UR9, URZ, UPT, UP0 ;  /* 0x0000003f0900728c */ /* 0x000fe2000bf05300 */
[----:B------:R-:W-:Y:S01]  /*10bd0*/  IMAD.U32 R44, RZ, RZ, UR4 ;  /* 0x00000004ff2c7e24 */ /* 0x000fe2000f8e00ff */
[----:B------:R-:W-:-:S04]  /*10be0*/  ULDC UR4, c[0x0][0xad4] ;  /* 0x0002b50000047ab9 */ /* 0x000fc80000000800 */
[----:B------:R-:W-:-:S04]  /*10bf0*/  PLOP3.LUT P4, PT, PT, PT, UP0, 0x80, 0x0 ;  /* 0x000000000000781c */ /* 0x000fc80003f8f008 */
[----:B---3--:R-:W1:Y:S01]  /*10c00*/  @P1 LDC R6, c[0x0][0xbec] ;  /* 0x0002fb00ff061b82 */ /* 0x008e620000000800 */
[----:B------:R-:W-:Y:S02]  /*10c10*/  @UP0 ULDC.64 UR8, c[0x0][0xc08] ;  /* 0x0003020000080ab9 */ /* 0x000fe40000000a00 */
[----:B------:R-:W-:Y:S02]  /*10c20*/  @UP0 UIMAD.WIDE UR8, UR58, 0x4, UR8 ;  /* 0x000000043a0808a5 */ /* 0x000fe4000f8e0208 */
[----:B------:R-:W-:-:S03]  /*10c30*/  UISETP.NE.AND UP0, UPT, UR55, URZ, UPT ;  /* 0x0000003f3700728c */ /* 0x000fc6000bf05270 */
[----:B--2---:R-:W2:Y:S01]  /*10c40*/  @P1 LDC R9, c[0x0][0xbf0] ;  /* 0x0002fc00ff091b82 */ /* 0x004ea20000000800 */
[----:B------:R-:W-:Y:S01]  /*10c50*/  USEL UR4, UR55, UR4, UP0 ;  /* 0x0000000437047287 */ /* 0x000fe20008000000 */
[----:B------:R-:W-:Y:S01]  /*10c60*/  IMAD.U32 R4, RZ, RZ, UR8 ;  /* 0x00000008ff047e24 */ /* 0x000fe2000f8e00ff */
[----:B------:R-:W-:Y:S01]  /*10c70*/  UMOV UR19, 0x9b8 ;  /* 0x000009b800137882 */ /* 0x000fe20000000000 */
[----:B------:R-:W-:Y:S01]  /*10c80*/  IMAD.U32 R5, RZ, RZ, UR9 ;  /* 0x00000009ff057e24 */ /* 0x000fe2000f8e00ff */
[----:B------:R-:W-:Y:S02]  /*10c90*/  UISETP.GT.AND UP1, UPT, UR4, 0x1, UPT ;  /* 0x000000010400788c */ /* 0x000fe4000bf24270 */
[----:B------:R-:W-:Y:S02]  /*10ca0*/  UISETP.NE.U32.AND UP0, UPT, UR10, URZ, UPT ;  /* 0x0000003f0a00728c */ /* 0x000fe4000bf05070 */
[----:B------:R-:W-:Y:S01]  /*10cb0*/  USEL UR19, UR19, 0x978, UP1 ;  /* 0x0000097813137887 */ /* 0x000fe20008800000 */
[----:B0-----:R-:W-:Y:S01]  /*10cc0*/  VIADD R13, R17, UR47 ;  /* 0x0000002f110d7c36 */ /* 0x001fe20008000000 */
[----:B------:R-:W-:Y:S01]  /*10cd0*/  UISETP.NE.AND.EX UP0, UPT, UR11, URZ, UPT, UP0 ;  /* 0x0000003f0b00728c */ /* 0x000fe2000bf05300 */
[----:B------:R1:W5:Y:S01]  /*10ce0*/  @P4 LDG.E R44, desc[UR36][R4.64] ;  /* 0x00000024042c4981 */ /* 0x000362000c1e1900 */
[----:B------:R-:W-:Y:S01]  /*10cf0*/  UMOV UR4, URZ ;  /* 0x0000003f00047c82 */ /* 0x000fe20008000000 */
[----:B------:R-:W-:Y:S01]  /*10d00*/  USHF.R.S32.HI UR10, URZ, 0x1f, UR58 ;  /* 0x0000001f3f0a7899 */ /* 0x000fe2000801143a */
[----:B------:R-:W-:Y:S01]  /*10d10*/  IMAD.MOV.U32 R7, RZ, RZ, R13 ;  /* 0x000000ffff077224 */ /* 0x000fe200078e000d */
[----:B------:R-:W-:-:S02]  /*10d20*/  USEL UR8, UR58, URZ, !UP0 ;  /* 0x0000003f3a087287 */ /* 0x000fc4000c000000 */
[----:B------:R-:W-:Y:S02]  /*10d30*/  USEL UR9, UR57, URZ, UP1 ;  /* 0x0000003f39097287 */ /* 0x000fe40008800000 */
[----:B------:R-:W-:Y:S01]  /*10d40*/  USEL UR18, UR10, URZ, !UP0 ;  /* 0x0000003f0a127287 */ /* 0x000fe2000c000000 */
[----:B------:R-:W-:Y:S02]  /*10d50*/  ULDC.64 UR12, c[0x0][UR19+0x220] ;  /* 0x00008800130c7abb */ /* 0x000fe40008000a00 */
[----:B------:R-:W-:Y:S01]  /*10d60*/  ULDC.64 UR10, c[0x0][UR19+0x218] ;  /* 0x00008600130a7abb */ /* 0x000fe20008000a00 */
[----:B-1----:R-:W-:Y:S01]  /*10d70*/  @P1 IMAD.HI.U32 R4, R13, R6, RZ ;  /* 0x000000060d041227 */ /* 0x002fe200078e00ff */
[----:B------:R-:W-:Y:S01]  /*10d80*/  ULDC.64 UR14, c[0x0][UR19+0x228] ;  /* 0x00008a00130e7abb */ /* 0x000fe20008000a00 */
[----:B------:R-:W-:Y:S02]  /*10d90*/  UIMAD UR13, UR13, UR8, URZ ;  /* 0x000000080d0d72a4 */ /* 0x000fe4000f8e023f */
[----:B------:R-:W-:Y:S01]  /*10da0*/  UIMAD.WIDE.U32 UR16, UR10, UR56, URZ ;  /* 0x000000380a1072a5 */ /* 0x000fe2000f8e003f */
[----:B--2---:R-:W-:Y:S01]  /*10db0*/  @P1 SHF.R.U32.HI R7, RZ, R9, R4 ;  /* 0x00000009ff071219 */ /* 0x004fe20000011604 */
[----:B------:R-:W-:-:S02]  /*10dc0*/  UIMAD UR20, UR11, UR56, URZ ;  /* 0x000000380b1472a4 */ /* 0x000fc4000f8e023f */
[----:B------:R-:W-:Y:S02]  /*10dd0*/  UIMAD.WIDE.U32 UR10, UR12, UR8, URZ ;  /* 0x000000080c0a72a5 */ /* 0x000fe4000f8e003f */
[----:B------:R-:W-:Y:S01]  /*10de0*/  UIMAD.WIDE.U32 UR22, UR14, UR9, URZ ;  /* 0x000000090e1672a5 */ /* 0x000fe2000f8e003f */
[----:B------:R-:W-:Y:S01]  /*10df0*/  IMAD.MOV R6, RZ, RZ, -R7 ;  /* 0x000000ffff067224 */ /* 0x000fe200078e0a07 */
[----:B------:R-:W-:Y:S02]  /*10e00*/  UIMAD UR9, UR15, UR9, URZ ;  /* 0x000000090f0972a4 */ /* 0x000fe4000f8e023f */
[----:B------:R-:W-:Y:S01]  /*10e10*/  UIMAD UR13, UR12, UR18, UR13 ;  /* 0x000000120c0d72a4 */ /* 0x000fe2000f8e020d */
[----:B------:R-:W-:Y:S01]  /*10e20*/  IMAD R9, R45, R6, R13 ;  /* 0x000000062d097224 */ /* 0x000fe200078e020d */
[----:B------:R-:W-:Y:S01]  /*10e30*/  UIADD3 UR20, UR17, UR20, URZ ;  /* 0x0000001411147290 */ /* 0x000fe2000fffe03f */
[----:B------:R-:W-:Y:S02]  /*10e40*/  IMAD.U32 R4, RZ, RZ, UR22 ;  /* 0x00000016ff047e24 */ /* 0x000fe4000f8e00ff */
[----:B------:R-:W-:Y:S01]  /*10e50*/  IMAD.U32 R5, RZ, RZ, UR23 ;  /* 0x00000017ff057e24 */ /* 0x000fe2000f8e00ff */
[----:B------:R-:W-:-:S02]  /*10e60*/  SHF.R.S32.HI R5, RZ, 0x1f, R7 ;  /* 0x0000001fff057819 */ /* 0x000fc40000011407 */
[----:B------:R-:W-:Y:S02]  /*10e70*/  SHF.R.S32.HI R6, RZ, 0x1f, R9 ;  /* 0x0000001fff067819 */ /* 0x000fe40000011409 */
[----:B----4-:R-:W-:-:S13]  /*10e80*/  @P0 R2UR UR4, R30 ;  /* 0x000000001e0402ca */ /* 0x010fda00000e0000 */
        /* <DEDUP_REMOVED lines=8> */
[----:B------:R-:W-:Y:S01]  /*10f10*/  IMAD R7, R9, UR11, RZ ;  /* 0x0000000b09077c24 */ /* 0x000fe2000f8e02ff */
[----:B------:R-:W-:Y:S01]  /*10f20*/  ULDC.64 UR12, c[0x0][0xba8] ;  /* 0x0002ea00000c7ab9 */ /* 0x000fe20000000a00 */
[----:B------:R-:W-:Y:S01]  /*10f30*/  @!UP1 ULDC UR12, c[0x0][0xb50] ;  /* 0x0002d400000c9ab9 */ /* 0x000fe20000000800 */
[----:B------:R-:W-:Y:S01]  /*10f40*/  @!UP1 ULDC UR13, c[0x0][0xb54] ;  /* 0x0002d500000d9ab9 */ /* 0x000fe20000000800 */
[----:B------:R-:W-:Y:S01]  /*10f50*/  IMAD R7, R6, UR10, R7 ;  /* 0x0000000a06077c24 */ /* 0x000fe2000f8e0207 */
[----:B------:R-:W-:-:S03]  /*10f60*/  IADD3.X R5, R5, UR9, R8, P2, P3 ;  /* 0x0000000905057c10 */ /* 0x000fc600097e6408 */
        /* <DEDUP_REMOVED lines=9> */
.L_x_7881:
[----:B------:R-:W-:Y:S01]  /*11000*/  SHFL.IDX PT, R4, R8, RZ, 0x1c1f ;  /* 0x001c1fff08047589 */ /* 0x000fe200000e0000 */
[----:B------:R-:W-:Y:S01]  /*11010*/  VIADD R11, R218, UR47 ;  /* 0x0000002fda0b7c36 */ /* 0x000fe20008000000 */
[----:B------:R-:W-:Y:S01]  /*11020*/  LOP3.LUT P0, RZ, R200, 0x3, RZ, 0xc0, !PT ;  /* 0x00000003c8ff7812 */ /* 0x000fe2000780c0ff */
[----:B-----5:R-:W-:Y:S01]  /*11030*/  IMAD R44, R44, R45, RZ ;  /* 0x0000002d2c2c7224 */ /* 0x020fe200078e02ff */
[----:B------:R-:W0:Y:S01]  /*11040*/  SHFL.IDX PT, R5, R10, RZ, 0x1c1f ;  /* 0x001c1fff0a057589 */ /* 0x000e2200000e0000 */
[C---:B------:R-:W-:Y:S01]  /*11050*/  VIADD R9, R11.reuse, 0x8 ;  /* 0x000000080b097836 */ /* 0x040fe20000000000 */
[----:B------:R-:W-:Y:S02]  /*11060*/  PLOP3.LUT P3, PT, PT, PT, UP1, 0x80, 0x0 ;  /* 0x000000000000781c */ /* 0x000fe40003f6f018 */
[----:B------:R-:W-:Y:S01]  /*11070*/  SHFL.IDX PT, R6, R8, 0x1, 0x1c1f ;  /* 0x003c1f0008067f89 */ /* 0x000fe200000e0000 */
[-C--:B------:R-:W-:Y:S02]  /*11080*/  ISETP.GE.OR P2, PT, R11, R44.reuse, P0 ;  /* 0x0000002c0b00720c */ /* 0x080fe40000746670 */
[-C--:B------:R-:W-:Y:S01]  /*11090*/  ISETP.GE.OR P0, PT, R9, R44.reuse, P0 ;  /* 0x0000002c0900720c */ /* 0x080fe20000706670 */
[----:B------:R-:W1:Y:S10]  /*110a0*/  SHFL.IDX PT, R7, R10, 0x1, 0x1c1f ;  /* 0x003c1f000a077f89 */ /* 0x000e7400000e0000 */
[----:B0-----:R0:W-:Y:S01]  /*110b0*/  @!P2 ST.E desc[UR36][R4.64], R20 ;  /* 0x000000140400a985 */ /* 0x0011e2000c101924 */
[----:B------:R-:W-:-:S03]  /*110c0*/  ISETP.GE.AND P2, PT, R11, R44, PT ;  /* 0x0000002c0b00720c */ /* 0x000fc60003f46270 */
[----:B-1----:R0:W-:Y:S01]  /*110d0*/  @!P0 ST.E desc[UR36][R6.64], R0 ;  /* 0x0000000006008985 */ /* 0x0021e2000c101924 */
[----:B------:R-:W-:Y:S01]  /*110e0*/  ISETP.GE.AND P0, PT, R9, R44, PT ;  /* 0x0000002c0900720c */ /* 0x000fe20003f06270 */
[----:B------:R-:W-:-:S12]  /*110f0*/  @P3 BRA `(.L_x_7882) ;  /* 0x00000008008c3947 */ /* 0x000fd80003800000 */
[----:B------:R-:W-:Y:S01]  /*11100*/  IMAD R3, R198, 0x40, R18 ;  /* 0x00000040c6037824 */ /* 0x000fe200078e0212 */
[----:B------:R-:W-:Y:S01]  /*11110*/  ULDC.64 UR12, c[0x0][0xaa0] ;  /* 0x0002a800000c7ab9 */ /* 0x000fe20000000a00 */
[----:B------:R-:W1:Y:S02]  /*11120*/  @P1 LDC R49, c[0x0][0xbf0] ;  /* 0x0002fc00ff311b82 */ /* 0x000e640000000800 */
[----:B------:R-:W-:-:S03]  /*11130*/  IMAD.WIDE R32, R3, 0x2, R32 ;  /* 0x0000000203207825 */ /* 0x000fc600078e0220 */
[C---:B------:R-:W-:Y:S01]  /*11140*/  IADD3 R9, P6, R32.reuse, 0x1000, RZ ;  /* 0x0000100020097810 */ /* 0x040fe20007fde0ff */
[----:B------:R-:W-:Y:S01]  /*11150*/  UIMAD UR9, UR14, UR12, URZ ;  /* 0x0000000c0e0972a4 */ /* 0x000fe2000f8e023f */
[C---:B------:R-:W-:Y:S02]  /*11160*/  IADD3 R13, P5, R32.reuse, 0x2000, RZ ;  /* 0x00002000200d7810 */ /* 0x040fe40007fbe0ff */
[----:B------:R-:W-:Y:S01]  /*11170*/  LOP3.LUT R8, R9, 0x380, RZ, 0xc0, !PT ;  /* 0x0000038009087812 */ /* 0x000fe200078ec0ff */
[----:B------:R-:W-:Y:S01]  /*11180*/  UIMAD.WIDE.U32 UR10, UR4, UR12, URZ ;  /* 0x0000000c040a72a5 */ /* 0x000fe2000f8e003f */
[----:B------:R-:W-:Y:S02]  /*11190*/  IADD3 R25, P4, R32, 0x3000, RZ ;  /* 0x0000300020197810 */ /* 0x000fe40007f9e0ff */
[----:B------:R-:W-:Y:S01]  /*111a0*/  SHF.R.U64 R8, R8, 0x3, RZ ;  /* 0x0000000308087819 */ /* 0x000fe200000012ff */
[----:B------:R-:W-:Y:S01]  /*111b0*/  UIMAD UR9, UR4, UR13, UR9 ;  /* 0x0000000d040972a4 */ /* 0x000fe2000f8e0209 */
[----:B------:R-:W-:-:S02]  /*111c0*/  IADD3 R29, P3, R32, 0x4000, RZ ;  /* 0x00004000201d7810 */ /* 0x000fc40007f7e0ff */
[----:B------:R-:W-:Y:S01]  /*111d0*/  LOP3.LUT R8, R8, R9, RZ, 0x3c, !PT ;  /* 0x0000000908087212 */ /* 0x000fe200078e3cff */
[--C-:B------:R-:W-:Y:S01]  /*111e0*/  IMAD.X R9, RZ, RZ, R33.reuse, P6 ;  /* 0x000000ffff097224 */ /* 0x100fe200030e0621 */
[C---:B------:R-:W-:Y:S01]  /*111f0*/  IADD3 R3, P6, R32.reuse, 0x7000, RZ ;  /* 0x0000700020037810 */ /* 0x040fe20007fde0ff */
[----:B------:R-:W-:Y:S01]  /*11200*/  UIADD3 UR11, UR11, UR9, URZ ;  /* 0x000000090b0b7290 */ /* 0x000fe2000fffe03f */
[C---:B------:R-:W-:Y:S01]  /*11210*/  IADD3 R35, P2, R32.reuse, 0x5000, RZ ;  /* 0x0000500020237810 */ /* 0x040fe20007f5e0ff */
[----:B------:R-:W-:Y:S01]  /*11220*/  ULDC.64 UR12, c[0x0][0xae8] ;  /* 0x0002ba00000c7ab9 */ /* 0x000fe20000000a00 */
[----:B0-----:R-:W-:Y:S01]  /*11230*/  LOP3.LUT R0, R3, 0x380, RZ, 0xc0, !PT ;  /* 0x0000038003007812 */ /* 0x001fe200078ec0ff */
[----:B------:R-:W-:Y:S01]  /*11240*/  USHF.R.S32.HI UR4, URZ, 0x1f, UR8 ;  /* 0x0000001f3f047899 */ /* 0x000fe20008011408 */
[----:B------:R-:W-:Y:S01]  /*11250*/  IADD3 R37, P0, R32, 0x6000, RZ ;  /* 0x0000600020257810 */ /* 0x000fe20007f1e0ff */
[----:B------:R-:W-:Y:S01]  /*11260*/  IMAD.X R41, RZ, RZ, R33, P6 ;  /* 0x000000ffff297224 */ /* 0x000fe200030e0621 */
[----:B------:R-:W-:Y:S01]  /*11270*/  SHF.R.U64 R0, R0, 0x3, RZ ;  /* 0x0000000300007819 */ /* 0x000fe200000012ff */
[----:B------:R-:W-:Y:S01]  /*11280*/  UIMAD.WIDE.U32 UR10, UR56, UR12, UR10 ;  /* 0x0000000c380a72a5 */ /* 0x000fe2000f8e000a */
[----:B------:R-:W-:Y:S01]  /*11290*/  LOP3.LUT R12, R13, 0x380, RZ, 0xc0, !PT ;  /* 0x000003800d0c7812 */ /* 0x000fe200078ec0ff */
[----:B------:R-:W5:Y:S01]  /*112a0*/  LD.E.128 R8, desc[UR36][R8.64] ;  /* 0x0000002408087980 */ /* 0x000f62000c101d00 */
[----:B------:R-:W-:-:S02]  /*112b0*/  LOP3.LUT R40, R0, R3, RZ, 0x3c, !PT ;  /* 0x0000000300287212 */ /* 0x000fc400078e3cff */
[----:B------:R-:W0:Y:S01]  /*112c0*/  @P1 LDC R3, c[0x0][0xbec] ;  /* 0x0002fb00ff031b82 */ /* 0x000e220000000800 */
[----:B------:R-:W-:Y:S01]  /*112d0*/  IMAD R0, R22, 0x20, R198 ;  /* 0x0000002016007824 */ /* 0x000fe200078e02c6 */
[----:B------:R-:W-:Y:S01]  /*112e0*/  UIMAD UR11, UR56, UR13, UR11 ;  /* 0x0000000d380b72a4 */ /* 0x000fe2000f8e020b */
[----:B------:R-:W-:Y:S01]  /*112f0*/  LOP3.LUT R24, R25, 0x380, RZ, 0xc0, !PT ;  /* 0x0000038019187812 */ /* 0x000fe200078ec0ff */
[----:B------:R-:W5:Y:S01]  /*11300*/  LD.E.128 R40, desc[UR36][R40.64] ;  /* 0x0000002428287980 */ /* 0x000f62000c101d00 */
[----:B------:R-:W-:Y:S01]  /*11310*/  VIADD R46, R0, UR47 ;  /* 0x0000002f002e7c36 */ /* 0x000fe20008000000 */
[----:B------:R-:W-:Y:S01]  /*11320*/  ULDC.64 UR12, c[0x0][0xaf0] ;  /* 0x0002bc00000c7ab9 */ /* 0x000fe20000000a00 */
[----:B------:R-:W-:Y:S01]  /*11330*/  LOP3.LUT R28, R29, 0x380, RZ, 0xc0, !PT ;  /* 0x000003801d1c7812 */ /* 0x000fe200078ec0ff */
[----:B------:R-:W-:Y:S01]  /*11340*/  UIMAD UR4, UR4, UR12, URZ ;  /* 0x0000000c040472a4 */ /* 0x000fe2000f8e023f */
[----:B------:R-:W-:Y:S02]  /*11350*/  LOP3.LUT R34, R35, 0x380, RZ, 0xc0, !PT ;  /* 0x0000038023227812 */ /* 0x000fe400078ec0ff */
[----:B------:R-:W-:-:S02]  /*11360*/  LOP3.LUT R36, R37, 0x380, RZ, 0xc0, !PT ;  /* 0x0000038025247812 */ /* 0x000fc400078ec0ff */
[----:B------:R-:W-:Y:S01]  /*11370*/  LOP3.LUT R5, R32, 0x380, RZ, 0xc0, !PT ;  /* 0x0000038020057812 */ /* 0x000fe200078ec0ff */
[----:B------:R-:W-:Y:S01]  /*11380*/  IMAD.MOV.U32 R47, RZ, RZ, R46 ;  /* 0x000000ffff2f7224 */ /* 0x000fe200078e002e */
[----:B------:R-:W-:Y:S01]  /*11390*/  SHF.R.U64 R12, R12, 0x3, RZ ;  /* 0x000000030c0c7819 */ /* 0x000fe200000012ff */
[----:B------:R-:W-:Y:S01]  /*113a0*/  UIMAD UR4, UR8, UR13, UR4 ;  /* 0x0000000d080472a4 */ /* 0x000fe2000f8e0204 */
[----:B------:R-:W-:Y:S01]  /*113b0*/  SHF.R.U64 R24, R24, 0x3, RZ ;  /* 0x0000000318187819 */ /* 0x000fe200000012ff */
[----:B------:R-:W-:Y:S01]  /*113c0*/  UIMAD.WIDE.U32 UR8, UR8, UR12, UR10 ;  /* 0x0000000c080872a5 */ /* 0x000fe2000f8e000a */
[----:B------:R-:W-:Y:S02]  /*113d0*/  SHF.R.U64 R28, R28, 0x3, RZ ;  /* 0x000000031c1c7819 */ /* 0x000fe400000012ff */
[----:B------:R-:W-:Y:S02]  /*113e0*/  SHF.R.U64 R34, R34, 0x3, RZ ;  /* 0x0000000322227819 */ /* 0x000fe400000012ff */
[----:B------:R-:W-:Y:S01]  /*113f0*/  SHF.R.U64 R36, R36, 0x3, RZ ;  /* 0x0000000324247819 */ /* 0x000fe200000012ff */
[----:B0-----:R-:W-:Y:S01]  /*11400*/  @P1 IMAD.HI.U32 R0, R46, R3, RZ ;  /* 0x000000032e001227 */ /* 0x001fe200078e00ff */
[----:B------:R-:W-:Y:S01]  /*11410*/  SHF.R.U64 R5, R5, 0x3, RZ ;  /* 0x0000000305057819 */ /* 0x000fe200000012ff */
[----:B------:R-:W-:Y:S01]  /*11420*/  UIADD3 UR4, UR9, UR4, URZ ;  /* 0x0000000409047290 */ /* 0x000fe2000fffe03f */
[----:B------:R-:W-:Y:S01]  /*11430*/  LOP3.LUT R12, R12, R13, RZ, 0x3c, !PT ;  /* 0x0000000d0c0c7212 */ /* 0x000fe200078e3cff */
[--C-:B------:R-:W-:Y:S01]  /*11440*/  IMAD.X R13, RZ, RZ, R33.reuse, P5 ;  /* 0x000000ffff0d7224 */ /* 0x100fe200028e0621 */
[----:B-1----:R-:W-:Y:S01]  /*11450*/  @P1 SHF.R.U32.HI R47, RZ, R49, R0 ;  /* 0x00000031ff2f1219 */ /* 0x002fe20000011600 */
        /* <DEDUP_REMOVED lines=11> */
[--C-:B------:R-:W-:Y:S01]  /*11510*/  SHF.R.S32.HI R0, RZ, 0x1f, R47.reuse ;  /* 0x0000001fff007819 */ /* 0x100fe2000001142f */
[----:B------:R-:W-:Y:S01]  /*11520*/  IMAD.MOV R20, RZ, RZ, -R47 ;  /* 0x000000ffff147224 */ /* 0x000fe200078e0a2f */
[----:B------:R-:W5:Y:S01]  /*11530*/  LD.E.128 R12, desc[UR36][R12.64] ;  /* 0x000000240c0c7980 */ /* 0x000f62000c101d00 */
[----:B------:R-:W-:-:S02]  /*11540*/  IMAD.U32 R3, RZ, RZ, UR9 ;  /* 0x00000009ff037e24 */ /* 0x000fc4000f8e00ff */
[----:B------:R-:W-:Y:S01]  /*11550*/  IMAD R0, R0, UR10, RZ ;  /* 0x0000000a00007c24 */ /* 0x000fe2000f8e02ff */
[----:B------:R-:W5:Y:S01]  /*11560*/  LD.E.128 R4, desc[UR36][R4.64] ;  /* 0x0000002404047980 */ /* 0x000f62000c101d00 */
[----:B------:R-:W-:Y:S02]  /*11570*/  IMAD R45, R45, R20, R46 ;  /* 0x000000142d2d7224 */ /* 0x000fe400078e022e */
[----:B------:R-:W-:Y:S01]  /*11580*/  IMAD.U32 R2, RZ, RZ, UR8 ;  /* 0x00000008ff027e24 */ /* 0x000fe2000f8e00ff */
[----:B------:R-:W5:Y:S01]  /*11590*/  LD.E.128 R24, desc[UR36][R24.64] ;  /* 0x0000002418187980 */ /* 0x000f62000c101d00 */
[----:B------:R-:W-:Y:S01]  /*115a0*/  IMAD.U32 R3, RZ, RZ, UR4 ;  /* 0x00000004ff037e24 */ /* 0x000fe2000f8e00ff */
[----:B------:R-:W-:Y:S02]  /*115b0*/  ULDC.64 UR8, c[0x0][0xad8] ;  /* 0x0002b60000087ab9 */ /* 0x000fe40000000a00 */
[----:B------:R-:W5:Y:S01]  /*115c0*/  LD.E.128 R28, desc[UR36][R28.64] ;  /* 0x000000241c1c7980 */ /* 0x000f62000c101d00 */
[----:B------:R-:W-:-:S03]  /*115d0*/  IMAD R49, R47, UR11, R0 ;  /* 0x0000000b2f317c24 */ /* 0x000fc6000f8e0200 */
[----:B------:R-:W5:Y:S01]  /*115e0*/  LD.E.128 R32, desc[UR36][R34.64] ;  /* 0x0000002422207980 */ /* 0x000f62000c101d00 */
[----:B------:R-:W-:-:S03]  /*115f0*/  SHF.R.S32.HI R0, RZ, 0x1f, R45 ;  /* 0x0000001fff007819 */ /* 0x000fc6000001142d */
[----:B------:R-:W5:Y:S01]  /*11600*/  LD.E.128 R36, desc[UR36][R36.64] ;  /* 0x0000002424247980 */ /* 0x000f62000c101d00 */
[----:B------:R-:W-:Y:S01]  /*11610*/  IMAD.WIDE.U32 R2, R47, UR10, R2 ;  /* 0x0000000a2f027c25 */ /* 0x000fe2000f8e0002 */
[----:B------:R-:W-:Y:S01]  /*11620*/  @!PT LDS RZ, [RZ] ;  /* 0x00000000fffff984 */ /* 0x000fe20000000800 */
[----:B------:R-:W-:Y:S01]  /*11630*/  @!PT LDS RZ, [RZ] ;  /* 0x00000000fffff984 */ /* 0x000fe20000000800 */
[----:B------:R-:W-:Y:S01]  /*11640*/  @!PT LDS RZ, [RZ] ;  /* 0x00000000fffff984 */ /* 0x000fe20000000800 */
[----:B------:R-:W-:Y:S01]  /*11650*/  @!PT LDS RZ, [RZ] ;  /* 0x00000000fffff984 */ /* 0x000fe20000000800 */
[----:B------:R0:W-:Y:S06]  /*11660*/  MEMBAR.ALL.CTA ;  /* 0x0000000000007992 */ /* 0x0001ec0000008000 */
[----:B0-----:R-:W0:Y:S01]  /*11670*/  FENCE.VIEW.ASYNC.S ;  /* 0x00000000000073c6 */ /* 0x001e220000000000 */
[----:B------:R-:W-:Y:S02]  /*11680*/  IMAD.IADD R3, R3, 0x1, R49 ;  /* 0x0000000103037824 */ /* 0x000fe400078e0231 */
[----:B------:R-:W-:-:S02]  /*11690*/  IMAD R0, R0, UR8, RZ ;  /* 0x0000000800007c24 */ /* 0x000fc4000f8e02ff */
[----:B------:R-:W-:Y:S02]  /*116a0*/  VIADD R51, R198, UR47 ;  /* 0x0000002fc6337c36 */ /* 0x000fe40008000000 */
[C---:B------:R-:W-:Y:S02]  /*116b0*/  IMAD R49, R45.reuse, UR9, R0 ;  /* 0x000000092d317c24 */ /* 0x040fe4000f8e0200 */
[----:B------:R-:W-:Y:S01]  /*116c0*/  IMAD.WIDE.U32 R2, R45, UR8, R2 ;  /* 0x000000082d027c25 */ /* 0x000fe2000f8e0002 */
[----:B------:R-:W-:Y:S01]  /*116d0*/  ISETP.GE.AND P2, PT, R51, R44, PT ;  /* 0x0000002c3300720c */ /* 0x000fe20003f46270 */
[----:B------:R-:W-:Y:S02]  /*116e0*/  ULDC.64 UR8, c[0x0][0xa80] ;  /* 0x0002a00000087ab9 */ /* 0x000fe40000000a00 */
[----:B------:R-:W-:Y:S02]  /*116f0*/  VIADD R21, R21, 0x28820 ;  /* 0x0002882015157836 */ /* 0x000fe40000000000 */
[----:B------:R-:W-:Y:S01]  /*11700*/  VIADD R45, R51, 0x40 ;  /* 0x00000040332d7836 */ /* 0x000fe20000000000 */
[----:B------:R-:W-:Y:S01]  /*11710*/  LEA R0, P3, R2, UR8, 0x1 ;  /* 0x0000000802007c11 */ /* 0x000fe2000f8608ff */
[----:B------:R-:W-:Y:S01]  /*11720*/  IMAD.IADD R3, R3, 0x1, R49 ;  /* 0x0000000103037824 */ /* 0x000fe200078e0231 */
[----:B------:R-:W-:-:S02]  /*11730*/  PRMT R21, RZ, 0x654, R21 ;  /* 0x00000654ff157816 */ /* 0x000fc40000000015 */
[-C--:B------:R-:W-:Y:S02]  /*11740*/  ISETP.GE.AND P1, PT, R45, R44.reuse, PT ;  /* 0x0000002c2d00720c */ /* 0x080fe40003f26270 */
[----:B------:R-:W-:Y:S01]  /*11750*/  LEA.HI.X R45, R2, UR9, R3, 0x1, P3 ;  /* 0x00000009022d7c11 */ /* 0x000fe200098f0c03 */
[----:B------:R-:W-:Y:S01]  /*11760*/  VIADD R47, R51, 0x20 ;  /* 0x00000020332f7836 */ /* 0x000fe20000000000 */
[----:B0-----:R0:W-:Y:S01]  /*11770*/  SYNCS.ARRIVE.TRANS64.RED.A1T0 RZ, [R21+URZ], RZ ;  /* 0x000000ff15ff79a7 */ /* 0x0011e2000810043f */
[----:B------:R1:W2:Y:S01]  /*11780*/  SHFL.IDX PT, R20, R0, RZ, 0x181f ;  /* 0x00181fff00147589 */ /* 0x0002a200000e0000 */
[----:B------:R-:W-:Y:S02]  /*11790*/  BSSY B1, `(.L_x_7883) ;  /* 0x000000d000017945 */ /* 0x000fe40003800000 */
[----:B------:R-:W-:Y:S01]  /*117a0*/  ISETP.GE.AND P0, PT, R47, R44, PT ;  /* 0x0000002c2f00720c */ /* 0x000fe20003f06270 */
[----:B0-----:R1:W0:Y:S01]  /*117b0*/  SHFL.IDX PT, R21, R45, RZ, 0x181f ;  /* 0x00181fff2d157589 */ /* 0x00122200000e0000 */
[----:B------:R-:W-:Y:S11]  /*117c0*/  @P2 BRA `(.L_x_7884) ;  /* 0x0000000000242947 */ /* 0x000ff60003800000 */
[----:B------:R-:W-:Y:S02]  /*117d0*/  ULDC UR4, c[0x0][0xac8] ;  /* 0x0002b20000047ab9 */ /* 0x000fe40000000800 */
[----:B------:R-:W-:Y:S02]  /*117e0*/  ISETP.GE.AND P2, PT, R18, UR4, PT ;  /* 0x0000000412007c0c */ /* 0x000fe4000bf46270 */
[----:B------:R-:W-:-:S11]  /*117f0*/  ISETP.GE.AND P3, PT, R19, UR4, PT ;  /* 0x0000000413007c0c */ /* 0x000fd6000bf66270 */
[CC--:B--2---:R-:W-:Y:S02]  /*11800*/  @!P2 LEA R2, P4, R18.reuse, R20.reuse, 0x1 ;  /* 0x000000141202a211 */ /* 0x0c4fe400078808ff */
[C---:B------:R-:W-:Y:S02]  /*11810*/  @!P3 LEA R20, P5, R19.reuse, R20, 0x1 ;  /* 0x000000141314b211 */ /* 0x040fe400078a08ff */
[-C--:B0-----:R-:W-:Y:S02]  /*11820*/  @!P2 LEA.HI.X R3, R18, R21.reuse, R222, 0x1, P4 ;  /* 0x000000151203a211 */ /* 0x081fe400020f0cde */
[----:B------:R-:W-:-:S03]  /*11830*/  @!P3 LEA.HI.X R21, R19, R21, R221, 0x1, P5 ;  /* 0x000000151315b211 */ /* 0x000fc600028f0cdd */
[----:B-----5:R3:W-:Y:S04]  /*11840*/  @!P2 ST.E.128 desc[UR36][R2.64], R4 ;  /* 0x000000040200a985 */ /* 0x0207e8000c101d24 */
[----:B------:R3:W-:Y:S02]  /*11850*/  @!P3 ST.E.128 desc[UR36][R20.64], R28 ;  /* 0x0000001c1400b985 */ /* 0x0007e4000c101d24 */
.L_x_7884:
[----:B------:R-:W-:Y:S05]  /*11860*/  BSYNC B1 ;  /* 0x0000000000017941 */ /* 0x000fea0003800000 */
.L_x_7883:
[----:B---3-5:R3:W4:Y:S01]  /*11870*/  SHFL.IDX PT, R5, R45, 0x1, 0x181f ;  /* 0x00381f002d057f89 */ /* 0x02872200000e0000 */
[----:B------:R-:W-:Y:S03]  /*11880*/  BSSY B1, `(.L_x_7885) ;  /* 0x000000c000017945 */ /* 0x000fe60003800000 */
[----:B------:R3:W0:Y:S01]  /*11890*/  SHFL.IDX PT, R4, R0, 0x1, 0x181f ;  /* 0x00381f0000047f89 */ /* 0x00062200000e0000 */
[----:B------:R-:W-:Y:S05]  /*118a0*/  @P0 BRA `(.L_x_7886) ;  /* 0x0000000000240947 */ /* 0x000fea0003800000 */
[----:B------:R-:W-:Y:S02]  /*118b0*/  ULDC UR4, c[0x0][0xac8] ;  /* 0x0002b20000047ab9 */ /* 0x000fe40000000800 */
[----:B------:R-:W-:Y:S02]  /*118c0*/  ISETP.GE.AND P3, PT, R18, UR4, PT ;  /* 0x0000000412007c0c */ /* 0x000fe4000bf66270 */
[----:B------:R-:W-:-:S11]  /*118d0*/  ISETP.GE.AND P4, PT, R19, UR4, PT ;  /* 0x0000000413007c0c */ /* 0x000fd6000bf86270 */
[CC--:B0-----:R-:W-:Y:S02]  /*118e0*/  @!P3 LEA R2, P0, R18.reuse, R4.reuse, 0x1 ;  /* 0x000000041202b211 */ /* 0x0c1fe400078008ff */
[C---:B------:R-:W-:Y:S02]  /*118f0*/  @!P4 LEA R4, P2, R19.reuse, R4, 0x1 ;  /* 0x000000041304c211 */ /* 0x040fe400078408ff */
[-C--:B----4-:R-:W-:Y:S02]  /*11900*/  @!P3 LEA.HI.X R3, R18, R5.reuse, R222, 0x1, P0 ;  /* 0x000000051203b211 */ /* 0x090fe400000f0cde */
[----:B------:R-:W-:-:S03]  /*11910*/  @!P4 LEA.HI.X R5, R19, R5, R221, 0x1, P2 ;  /* 0x000000051305c211 */ /* 0x000fc600010f0cdd */
[----:B------:R0:W-:Y:S04]  /*11920*/  @!P3 ST.E.128 desc[UR36][R2.64], R8 ;  /* 0x000000080200b985 */ /* 0x0001e8000c101d24 */
[----:B------:R0:W-:Y:S02]  /*11930*/  @!P4 ST.E.128 desc[UR36][R4.64], R32 ;  /* 0x000000200400c985 */ /* 0x0001e4000c101d24 */
.L_x_7886:
[----:B------:R-:W-:Y:S05]  /*11940*/  BSYNC B1 ;  /* 0x0000000000017941 */ /* 0x000fea0003800000 */
.L_x_7885:
[----:B0---4-:R0:W4:Y:S01]  /*11950*/  SHFL.IDX PT, R5, R45, 0x2, 0x181f ;  /* 0x00581f002d057f89 */ /* 0x01112200000e0000 */
        /* <DEDUP_REMOVED lines=12> */
.L_x_7888:
[----:B------:R-:W-:Y:S05]  /*11a20*/  BSYNC B1 ;  /* 0x0000000000017941 */ /* 0x000fea0003800000 */
.L_x_7887:
[----:B0-----:R-:W-:Y:S01]  /*11a30*/  VIADD R3, R51, 0x60 ;  /* 0x0000006033037836 */ /* 0x001fe20000000000 */
[----:B-1-3--:R-:W0:Y:S04]  /*11a40*/  SHFL.IDX PT, R45, R45, 0x3, 0x181f ;  /* 0x00781f002d2d7f89 */ /* 0x00ae2800000e0000 */
[----:B------:R-:W-:Y:S01]  /*11a50*/  ISETP.GE.AND P0, PT, R3, R44, PT ;  /* 0x0000002c0300720c */ /* 0x000fe20003f06270 */
[----:B------:R-:W1:-:S12]  /*11a60*/  SHFL.IDX PT, R0, R0, 0x3, 0x181f ;  /* 0x00781f0000007f89 */ /* 0x000e5800000e0000 */
[----:B------:R-:W-:Y:S05]  /*11a70*/  @P0 BRA `(.L_x_7889) ;  /* 0x0000001800280947 */ /* 0x000fea0003800000 */
[----:B------:R-:W-:Y:S02]  /*11a80*/  ULDC UR4, c[0x0][0xac8] ;  /* 0x0002b20000047ab9 */ /* 0x000fe40000000800 */
[----:B------:R-:W-:-:S13]  /*11a90*/  ISETP.GE.AND P1, PT, R18, UR4, PT ;  /* 0x0000000412007c0c */ /* 0x000fda000bf26270 */
[----:B-1----:R-:W-:-:S04]  /*11aa0*/  @!P1 LEA R2, P0, R18, R0, 0x1 ;  /* 0x0000000012029211 */ /* 0x002fc800078008ff */
[----:B0-----:R-:W-:Y:S02]  /*11ab0*/  @!P1 LEA.HI.X R3, R18, R45, R222, 0x1, P0 ;  /* 0x0000002d12039211 */ /* 0x001fe400000f0cde */
[----:B------:R-:W-:-:S03]  /*11ac0*/  ISETP.GE.AND P0, PT, R19, UR4, PT ;  /* 0x0000000413007c0c */ /* 0x000fc6000bf06270 */
[----:B------:R3:W-:Y:S10]  /*11ad0*/  @!P1 ST.E.128 desc[UR36][R2.64], R24 ;  /* 0x0000001802009985 */ /* 0x0007f4000c101d24 */
[----:B------:R-:W-:Y:S05]  /*11ae0*/  @P0 BRA `(.L_x_7889) ;  /* 0x00000018000c0947 */ /* 0x000fea0003800000 */
[----:B---3--:R-:W-:-:S04]  /*11af0*/  LEA R2, P0, R19, R0, 0x1 ;  /* 0x0000000013027211 */ /* 0x008fc800078008ff */
[----:B------:R-:W-:-:S05]  /*11b00*/  LEA.HI.X R3, R19, R45, R221, 0x1, P0 ;  /* 0x0000002d13037211 */ /* 0x000fca00000f0cdd */
[----:B------:R0:W-:Y:S01]  /*11b10*/  ST.E.128 desc[UR36][R2.64], R40 ;  /* 0x0000002802007985 */ /* 0x0001e2000c101d24 */
[----:B------:R-:W-:Y:S05]  /*11b20*/  BRA `(.L_x_7889) ;  /* 0x0000001400fc7947 */ /* 0x000fea0003800000 */
.L_x_7882:
[----:B------:R-:W-:Y:S01]  /*11b30*/  ULDC.64 UR12, c[0x0][0xb08] ;  /* 0x0002c200000c7ab9 */ /* 0x000fe20000000a00 */
[----:B0-----:R-:W0:Y:S01]  /*11b40*/  @P1 LDC R0, c[0x0][0xbec] ;  /* 0x0002fb00ff001b82 */ /* 0x001e220000000800 */
[----:B------:R-:W-:Y:S01]  /*11b50*/  UIMAD UR9, UR14, UR12, URZ ;  /* 0x0000000c0e0972a4 */ /* 0x000fe2000f8e023f */
[----:B------:R-:W-:Y:S01]  /*11b60*/  IMAD.MOV.U32 R7, RZ, RZ, R13 ;  /* 0x000000ffff077224 */ /* 0x000fe200078e000d */
[----:B------:R-:W-:Y:S01]  /*11b70*/  UIMAD.WIDE.U32 UR10, UR4, UR12, URZ ;  /* 0x0000000c040a72a5 */ /* 0x000fe2000f8e003f */
[----:B------:R-:W-:Y:S01]  /*11b80*/  VIADD R21, R21, 0x28820 ;  /* 0x0002882015157836 */ /* 0x000fe20000000000 */
[----:B------:R-:W-:Y:S01]  /*11b90*/  UIMAD UR9, UR4, UR13, UR9 ;  /* 0x0000000d040972a4 */ /* 0x000fe2000f8e0209 */
[----:B------:R-:W-:Y:S01]  /*11ba0*/  BSSY B1, `(.L_x_7890) ;  /* 0x000006b000017945 */ /* 0x000fe20003800000 */
[----:B------:R-:W-:Y:S01]  /*11bb0*/  USHF.R.S32.HI UR4, URZ, 0x1f, UR8 ;  /* 0x0000001f3f047899 */ /* 0x000fe20008011408 */
[----:B------:R-:W1:Y:S01]  /*11bc0*/  @P1 LDC R5, c[0x0][0xbf0] ;  /* 0x0002fc00ff051b82 */ /* 0x000e620000000800 */
[----:B------:R-:W-:Y:S01]  /*11bd0*/  UIADD3 UR11, UR11, UR9, URZ ;  /* 0x000000090b0b7290 */ /* 0x000fe2000fffe03f */
[----:B------:R-:W-:Y:S01]  /*11be0*/  PRMT R21, RZ, 0x654, R21 ;  /* 0x00000654ff157816 */ /* 0x000fe20000000015 */
[----:B------:R-:W-:-:S02]  /*11bf0*/  ULDC.64 UR12, c[0x0][0xb38] ;  /* 0x0002ce00000c7ab9 */ /* 0x000fc40000000a00 */
[----:B------:R-:W-:Y:S01]  /*11c00*/  UIMAD.WIDE.U32 UR10, UR56, UR12, UR10 ;  /* 0x0000000c380a72a5 */ /* 0x000fe2000f8e000a */
[----:B------:R2:W-:Y:S03]  /*11c10*/  SYNCS.ARRIVE.TRANS64.RED.A1T0 RZ, [R21+URZ], RZ ;  /* 0x000000ff15ff79a7 */ /* 0x0005e6000810043f */
[----:B------:R-:W-:-:S03]  /*11c20*/  UIMAD UR11, UR56, UR13, UR11 ;  /* 0x0000000d380b72a4 */ /* 0x000fc6000f8e020b */
[----:B------:R-:W-:Y:S02]  /*11c30*/  ULDC.64 UR12, c[0x0][0xb40] ;  /* 0x0002d000000c7ab9 */ /* 0x000fe40000000a00 */
[----:B------:R-:W-:Y:S01]  /*11c40*/  UIMAD UR4, UR4, UR12, URZ ;  /* 0x0000000c040472a4 */ /* 0x000fe2000f8e023f */
[----:B0-----:R-:W-:-:S03]  /*11c50*/  @P1 IMAD.HI.U32 R0, R13, R0, RZ ;  /* 0x000000000d001227 */ /* 0x001fc600078e00ff */
[----:B------:R-:W-:Y:S02]  /*11c60*/  UIMAD UR4, UR8, UR13, UR4 ;  /* 0x0000000d080472a4 */ /* 0x000fe4000f8e0204 */
[----:B------:R-:W-:-:S03]  /*11c70*/  UIMAD.WIDE.U32 UR8, UR8, UR12, UR10 ;  /* 0x0000000c080872a5 */ /* 0x000fc6000f8e000a */
[----:B------:R-:W-:Y:S01]  /*11c80*/  ULDC.64 UR10, c[0x0][0xb48] ;  /* 0x0002d200000a7ab9 */ /* 0x000fe20000000a00 */
[----:B------:R-:W-:Y:S01]  /*11c90*/  UIADD3 UR9, UR9, UR4, URZ ;  /* 0x0000000409097290 */ /* 0x000fe2000fffe03f */
[----:B-1----:R-:W-:-:S03]  /*11ca0*/  @P1 SHF.R.U32.HI R7, RZ, R5, R0 ;  /* 0x00000005ff071219 */ /* 0x002fc60000011600 */
[----:B------:R-:W-:Y:S01]  /*11cb0*/  UIMAD.WIDE.U32 UR8, UR57, UR10, UR8 ;  /* 0x0000000a390872a5 */ /* 0x000fe2000f8e0008 */
[--C-:B------:R-:W-:Y:S01]  /*11cc0*/  SHF.R.S32.HI R0, RZ, 0x1f, R7.reuse ;  /* 0x0000001fff007819 */ /* 0x100fe20000011407 */
[----:B------:R-:W-:Y:S02]  /*11cd0*/  IMAD.MOV R4, RZ, RZ, -R7 ;  /* 0x000000ffff047224 */ /* 0x000fe400078e0a07 */
[----:B------:R-:W-:Y:S02]  /*11ce0*/  UIMAD UR57, UR57, UR11, UR9 ;  /* 0x0000000b393972a4 */ /* 0x000fe4000f8e0209 */
[----:B------:R-:W-:Y:S01]  /*11cf0*/  IMAD R45, R45, R4, R13 ;  /* 0x000000042d2d7224 */ /* 0x000fe200078e020d */
[----:B------:R-:W-:Y:S01]  /*11d00*/  ULDC.64 UR10, c[0x0][0xb30] ;  /* 0x0002cc00000a7ab9 */ /* 0x000fe20000000a00 */
[----:B------:R-:W-:Y:S02]  /*11d10*/  IMAD.U32 R5, RZ, RZ, UR9 ;  /* 0x00000009ff057e24 */ /* 0x000fe4000f8e00ff */
        /* <DEDUP_REMOVED lines=23> */
[CC--:B0-----:R-:W-:Y:S02]  /*11e90*/  @!P1 LEA R4, P5, R16.reuse, R14.reuse, 0x2 ;  /* 0x0000000e10049211 */ /* 0x0c1fe400078a10ff */
[CC--:B------:R-:W-:Y:S02]  /*11ea0*/  @!P3 LEA R6, P6, R197.reuse, R14.reuse, 0x2 ;  /* 0x0000000ec506b211 */ /* 0x0c0fe400078c10ff */
[-C--:B-1----:R-:W-:Y:S02]  /*11eb0*/  @!P1 LEA.HI.X R5, R16, R15.reuse, R216, 0x2, P5 ;  /* 0x0000000f10059211 */ /* 0x082fe400028f14d8 */
[----:B------:R-:W-:Y:S02]  /*11ec0*/  @!P3 LEA.HI.X R7, R197, R15, R215, 0x2, P6 ;  /* 0x0000000fc507b211 */ /* 0x000fe400030f14d7 */
[----:B------:R-:W-:Y:S01]  /*11ed0*/  @!P4 LEA R8, P5, R196, R14, 0x2 ;  /* 0x0000000ec408c211 */ /* 0x000fe200078a10ff */
[----:B------:R0:W-:Y:S01]  /*11ee0*/  @!P1 ST.E.64 desc[UR36][R4.64], R88 ;  /* 0x0000005804009985 */ /* 0x0001e2000c101b24 */
[----:B------:R-:W-:-:S02]  /*11ef0*/  ISETP.GE.AND P1, PT, R194, UR4, PT ;  /* 0x00000004c2007c0c */ /* 0x000fc4000bf26270 */
[-C--:B------:R-:W-:Y:S01]  /*11f00*/  @!P2 LEA R10, P6, R195, R14.reuse, 0x2 ;  /* 0x0000000ec30aa211 */ /* 0x080fe200078c10ff */
[----:B------:R1:W-:Y:S01]  /*11f10*/  @!P3 ST.E.64 desc[UR36][R6.64], R92 ;  /* 0x0000005c0600b985 */ /* 0x0003e2000c101b24 */
[----:B------:R-:W-:Y:S02]  /*11f20*/  ISETP.GE.AND P3, PT, R193, UR4, PT ;  /* 0x00000004c1007c0c */ /* 0x000fe4000bf66270 */
[-C--:B------:R-:W-:Y:S02]  /*11f30*/  @!P4 LEA.HI.X R9, R196, R15.reuse, R214, 0x2, P5 ;  /* 0x0000000fc409c211 */ /* 0x080fe400028f14d6 */
[----:B------:R-:W-:Y:S02]  /*11f40*/  @!P2 LEA.HI.X R11, R195, R15, R213, 0x2, P6 ;  /* 0x0000000fc30ba211 */ /* 0x000fe400030f14d5 */
[----:B------:R-:W-:Y:S01]  /*11f50*/  ISETP.GE.AND P5, PT, R192, UR4, PT ;  /* 0x00000004c0007c0c */ /* 0x000fe2000bfa6270 */
[----:B------:R3:W-:Y:S02]  /*11f60*/  @!P4 ST.E.64 desc[UR36][R8.64], R96 ;  /* 0x000000600800c985 */ /* 0x0007e4000c101b24 */
[----:B------:R-:W-:-:S02]  /*11f70*/  @!P1 LEA R12, P4, R194, R14, 0x2 ;  /* 0x0000000ec20c9211 */ /* 0x000fc400078810ff */
[----:B------:R4:W-:Y:S01]  /*11f80*/  @!P2 ST.E.64 desc[UR36][R10.64], R100 ;  /* 0x000000640a00a985 */ /* 0x0009e2000c101b24 */
[----:B------:R-:W-:Y:S02]  /*11f90*/  ISETP.GE.AND P2, PT, R191, UR4, PT ;  /* 0x00000004bf007c0c */ /* 0x000fe4000bf46270 */
[CC--:B0-----:R-:W-:Y:S02]  /*11fa0*/  @!P3 LEA R4, P6, R193.reuse, R14.reuse, 0x2 ;  /* 0x0000000ec104b211 */ /* 0x0c1fe400078c10ff */
[-C--:B------:R-:W-:Y:S02]  /*11fb0*/  @!P1 LEA.HI.X R13, R194, R15.reuse, R212, 0x2, P4 ;  /* 0x0000000fc20d9211 */ /* 0x080fe400020f14d4 */
        /* <DEDUP_REMOVED lines=23> */
[----:B---3--:R-:W-:Y:S01]  /*12130*/  @!P2 LEA R6, P6, R187, R14, 0x2 ;  /* 0x0000000ebb06a211 */ /* 0x008fe200078c10ff */
[----:B------:R3:W-:Y:S01]  /*12140*/  @!P1 ST.E.64 desc[UR36][R4.64], R128 ;  /* 0x0000008004009985 */ /* 0x0007e2000c101b24 */
[----:B------:R-:W-:Y:S02]  /*12150*/  ISETP.GE.AND P3, PT, R184, UR4, PT ;  /* 0x00000004b8007c0c */ /* 0x000fe4000bf66270 */
[----:B------:R-:W-:Y:S02]  /*12160*/  ISETP.GE.AND P1, PT, R23, UR4, PT ;  /* 0x0000000417007c0c */ /* 0x000fe4000bf26270 */
[----:B------:R-:W-:-:S02]  /*12170*/  @!P2 LEA.HI.X R7, R187, R15, R205, 0x2, P6 ;  /* 0x0000000fbb07a211 */ /* 0x000fc400030f14cd */
[----:B----4-:R-:W-:-:S03]  /*12180*/  @!P4 LEA R8, P6, R186, R14, 0x2 ;  /* 0x0000000eba08c211 */ /* 0x010fc600078c10ff */
        /* <DEDUP_REMOVED lines=12> */
.L_x_7891:
[----:B------:R-:W-:Y:S05]  /*12250*/  BSYNC B1 ;  /* 0x0000000000017941 */ /* 0x000fea0003800000 */
.L_x_7890:
[----:B--2---:R-:W2:Y:S04]  /*12260*/  SHFL.IDX PT, R20, R20, 0x1, 0x1c1f ;  /* 0x003c1f0014147f89 */ /* 0x004ea800000e0000 */
[----:B------:R-:W4:Y:S01]  /*12270*/  SHFL.IDX PT, R0, R0, 0x1, 0x1c1f ;  /* 0x003c1f0000007f89 */ /* 0x000f2200000e0000 */
[----:B------:R-:W-:Y:S05]  /*12280*/  @P0 BRA `(.L_x_7889) ;  /* 0x0000001000240947 */ /* 0x000fea0003800000 */
[----:B------:R-:W-:Y:S02]  /*12290*/  ULDC UR4, c[0x0][0xac8] ;  /* 0x0002b20000047ab9 */ /* 0x000fe40000000800 */
[----:B------:R-:W-:Y:S02]  /*122a0*/  ISETP.GE.AND P2, PT, R16, UR4, PT ;  /* 0x0000000410007c0c */ /* 0x000fe4000bf46270 */
[----:B------:R-:W-:Y:S02]  /*122b0*/  ISETP.GE.AND P1, PT, R197, UR4, PT ;  /* 0x00000004c5007c0c */ /* 0x000fe4000bf26270 */
[----:B------:R-:W-:Y:S02]  /*122c0*/  ISETP.GE.AND P0, PT, R196, UR4, PT ;  /* 0x00000004c4007c0c */ /* 0x000fe4000bf06270 */
[----:B------:R-:W-:Y:S02]  /*122d0*/  ISETP.GE.AND P4, PT, R194, UR4, PT ;  /* 0x00000004c2007c0c */ /* 0x000fe4000bf86270 */
[----:B------:R-:W-:-:S05]  /*122e0*/  ISETP.GE.AND P3, PT, R195, UR4, PT ;  /* 0x00000004c3007c0c */ /* 0x000fca000bf66270 */
[CC--:B---34-:R-:W-:Y:S02]  /*122f0*/  @!P2 LEA R4, P6, R16.reuse, R0.reuse, 0x2 ;  /* 0x000000001004a211 */ /* 0x0d8fe400078c10ff */
[C---:B------:R-:W-:Y:S02]  /*12300*/  @!P1 LEA R6, P5, R197.reuse, R0, 0x2 ;  /* 0x00000000c5069211 */ /* 0x040fe400078a10ff */
[----:B--2---:R-:W-:Y:S02]  /*12310*/  @!P2 LEA.HI.X R5, R16, R20, R216, 0x2, P6 ;  /* 0x000000141005a211 */ /* 0x004fe400030f14d8 */
[----:B------:R-:W-:Y:S02]  /*12320*/  @!P0 LEA R8, P6, R196, R0, 0x2 ;  /* 0x00000000c4088211 */ /* 0x000fe400078c10ff */
[----:B------:R-:W-:Y:S01]  /*12330*/  @!P1 LEA.HI.X R7, R197, R20, R215, 0x2, P5 ;  /* 0x00000014c5079211 */ /* 0x000fe200028f14d7 */
[----:B------:R2:W-:Y:S01]  /*12340*/  @!P2 ST.E.64 desc[UR36][R4.64], R2 ;  /* 0x000000020400a985 */ /* 0x0005e2000c101b24 */
[----:B------:R-:W-:-:S02]  /*12350*/  ISETP.GE.AND P5, PT, R193, UR4, PT ;  /* 0x00000004c1007c0c */ /* 0x000fc4000bfa6270 */
[----:B------:R-:W-:Y:S01]  /*12360*/  @!P0 LEA.HI.X R9, R196, R20, R214, 0x2, P6 ;  /* 0x00000014c4098211 */ /* 0x000fe200030f14d6 */
[----:B------:R3:W-:Y:S01]  /*12370*/  @!P1 ST.E.64 desc[UR36][R6.64], R94 ;  /* 0x0000005e06009985 */ /* 0x0007e2000c101b24 */
[----:B------:R-:W-:Y:S02]  /*12380*/  ISETP.GE.AND P2, PT, R192, UR4, PT ;  /* 0x00000004c0007c0c */ /* 0x000fe4000bf46270 */
[-C--:B------:R-:W-:Y:S01]  /*12390*/  @!P3 LEA R10, P6, R195, R0.reuse, 0x2 ;  /* 0x00000000c30ab211 */ /* 0x080fe200078c10ff */
[----:B------:R4:W-:Y:S01]  /*123a0*/  @!P0 ST.E.64 desc[UR36][R8.64], R98 ;  /* 0x0000006208008985 */ /* 0x0009e2000c101b24 */
[C---:B------:R-:W-:Y:S02]  /*123b0*/  @!P4 LEA R12, P0, R194.reuse, R0, 0x2 ;  /* 0x00000000c20cc211 */ /* 0x040fe400078010ff */
[----:B------:R-:W-:Y:S02]  /*123c0*/  ISETP.GE.AND P1, PT, R191, UR4, PT ;  /* 0x00000004bf007c0c */ /* 0x000fe4000bf26270 */
[----:B------:R-:W-:-:S02]  /*123d0*/  @!P4 LEA.HI.X R13, R194, R20, R212, 0x2, P0 ;  /* 0x00000014c20dc211 */ /* 0x000fc400000f14d4 */
[----:B------:R-:W-:Y:S02]  /*123e0*/  @!P3 LEA.HI.X R11, R195, R20, R213, 0x2, P6 ;  /* 0x00000014c30bb211 */ /* 0x000fe400030f14d5 */
[----:B------:R-:W-:Y:S02]  /*123f0*/  ISETP.GE.AND P0, PT, R190, UR4, PT ;  /* 0x00000004be007c0c */ /* 0x000fe4000bf06270 */
[----:B0-----:R-:W-:Y:S01]  /*12400*/  @!P5 LEA R14, P6, R193, R0, 0x2 ;  /* 0x00000000c10ed211 */ /* 0x001fe200078c10ff */
[----:B------:R0:W-:Y:S01]  /*12410*/  @!P3 ST.E.64 desc[UR36][R10.64], R102 ;  /* 0x000000660a00b985 */ /* 0x0001e2000c101b24 */
[----:B------:R-:W-:Y:S02]  /*12420*/  ISETP.GE.AND P3, PT, R189, UR4, PT ;  /* 0x00000004bd007c0c */ /* 0x000fe4000bf66270 */
[----:B-1----:R-:W-:Y:S01]  /*12430*/  @!P5 LEA.HI.X R15, R193, R20, R211, 0x2, P6 ;  /* 0x00000014c10fd211 */ /* 0x002fe200030f14d3 */
[----:B------:R-:W-:Y:S01]  /*12440*/  @!P4 ST.E.64 desc[UR36][R12.64], R106 ;  /* 0x0000006a0c00c985 */ /* 0x000fe2000c101b24 */
[----:B--2---:R-:W-:-:S03]  /*12450*/  @!P2 LEA R2, P4, R192, R0, 0x2 ;  /* 0x00000000c002a211 */ /* 0x004fc600078810ff */
[----:B------:R-:W-:Y:S01]  /*12460*/  @!P5 ST.E.64 desc[UR36][R14.64], R110 ;  /* 0x0000006e0e00d985 */ /* 0x000fe2000c101b24 */
[C---:B------:R-:W-:Y:S02]  /*12470*/  @!P1 LEA R4, P5, R191.reuse, R0, 0x2 ;  /* 0x00000000bf049211 */ /* 0x040fe400078a10ff */
[----:B------:R-:W-:Y:S02]  /*12480*/  @!P2 LEA.HI.X R3, R192, R20, R210, 0x2, P4 ;  /* 0x00000014c003a211 */ /* 0x000fe400020f14d2 */
[----:B---3--:R-:W-:Y:S02]  /*12490*/  @!P0 LEA R6, P6, R190, R0, 0x2 ;  /* 0x00000000be068211 */ /* 0x008fe400078c10ff */
[----:B------:R-:W-:Y:S01]  /*124a0*/  ISETP.GE.AND P4, PT, R188, UR4, PT ;  /* 0x00000004bc007c0c */ /* 0x000fe2000bf86270 */
[----:B------:R1:W-:Y:S01]  /*124b0*/  @!P2 ST.E.64 desc[UR36][R2.64], R114 ;  /* 0x000000720200a985 */ /* 0x0003e2000c101b24 */
[-C--:B------:R-:W-:Y:S02]  /*124c0*/  @!P1 LEA.HI.X R5, R191, R20.reuse, R209, 0x2, P5 ;  /* 0x00000014bf059211 */ /* 0x080fe400028f14d1 */
[----:B------:R-:W-:-:S02]  /*124d0*/  @!P0 LEA.HI.X R7, R190, R20, R208, 0x2, P6 ;  /* 0x00000014be078211 */ /* 0x000fc400030f14d0 */
[----:B------:R-:W-:Y:S01]  /*124e0*/  ISETP.GE.AND P2, PT, R187, UR4, PT ;  /* 0x00000004bb007c0c */ /* 0x000fe2000bf46270 */
[----:B------:R2:W-:Y:S01]  /*124f0*/  @!P1 ST.E.64 desc[UR36][R4.64], R118 ;  /* 0x0000007604009985 */ /* 0x0005e2000c101b24 */
[----:B----4-:R-:W-:Y:S02]  /*12500*/  @!P3 LEA R8, P5, R189, R0, 0x2 ;  /* 0x00000000bd08b211 */ /* 0x010fe400078a10ff */
[----:B------:R-:W-:Y:S01]  /*12510*/  ISETP.GE.AND P1, PT, R186, UR4, PT ;  /* 0x00000004ba007c0c */ /* 0x000fe2000bf26270 */
[----:B------:R3:W-:Y:S01]  /*12520*/  @!P0 ST.E.64 desc[UR36][R6.64], R122 ;  /* 0x0000007a06008985 */ /* 0x0007e2000c101b24 */
[----:B------:R-:W-:Y:S02]  /*12530*/  ISETP.GE.AND P0, PT, R185, UR4, PT ;  /* 0x00000004b9007c0c */ /* 0x000fe4000bf06270 */
[----:B------:R-:W-:Y:S02]  /*12540*/  @!P3 LEA.HI.X R9, R189, R20, R207, 0x2, P5 ;  /* 0x00000014bd09b211 */ /* 0x000fe400028f14cf */
[----:B------:R-:W-:-:S02]  /*12550*/  ISETP.GE.AND P5, PT, R184, UR4, PT ;  /* 0x00000004b8007c0c */ /* 0x000fc4000bfa6270 */
[CC--:B0-----:R-:W-:Y:S01]  /*12560*/  @!P4 LEA R10, P6, R188.reuse, R0.reuse, 0x2 ;  /* 0x00000000bc0ac211 */ /* 0x0c1fe200078c10ff */
[----:B------:R0:W-:Y:S01]  /*12570*/  @!P3 ST.E.64 desc[UR36][R8.64], R126 ;  /* 0x0000007e0800b985 */ /* 0x0001e2000c101b24 */
[C---:B-1----:R-:W-:Y:S02]  /*12580*/  @!P2 LEA R2, P3, R187.reuse, R0, 0x2 ;  /* 0x00000000bb02a211 */ /* 0x042fe400078610ff */
[----:B------:R-:W-:Y:S02]  /*12590*/  @!P4 LEA.HI.X R11, R188, R20, R206, 0x2, P6 ;  /* 0x00000014bc0bc211 */ /* 0x000fe400030f14ce */
[----:B--2---:R-:W-:Y:S02]  /*125a0*/  @!P1 LEA R4, P6, R186, R0, 0x2 ;  /* 0x00000000ba049211 */ /* 0x004fe400078c10ff */
[----:B------:R-:W-:Y:S01]  /*125b0*/  @!P2 LEA.HI.X R3, R187, R20, R205, 0x2, P3 ;  /* 0x00000014bb03a211 */ /* 0x000fe200018f14cd */
[----:B------:R0:W-:Y:S01]  /*125c0*/  @!P4 ST.E.64 desc[UR36][R10.64], R130 ;  /* 0x000000820a00c985 */ /* 0x0001e2000c101b24 */
[----:B---3--:R-:W-:-:S02]  /*125d0*/  @!P0 LEA R6, P4, R185, R0, 0x2 ;  /* 0x00000000b9068211 */ /* 0x008fc400078810ff */
        /* <DEDUP_REMOVED lines=10> */
[----:B0-----:R-:W-:-:S04]  /*12680*/  LEA R2, P0, R23, R0, 0x2 ;  /* 0x0000000017027211 */ /* 0x001fc800078010ff */
[----:B------:R-:W-:-:S05]  /*12690*/  LEA.HI.X R3, R23, R20, R201, 0x2, P0 ;  /* 0x0000001417037211 */ /* 0x000fca00000f14c9 */
[----:B------:R0:W-:Y:S01]  /*126a0*/  ST.E.64 desc[UR36][R2.64], R150 ;  /* 0x0000009602007985 */ /* 0x0001e2000c101b24 */
[----:B------:R-:W-:Y:S05]  /*126b0*/  BRA `(.L_x_7889) ;  /* 0x0000000c00187947 */ /* 0x000fea0003800000 */
.L_x_7880:
[----:B------:R-:W-:Y:S02]  /*126c0*/  ULDC.64 UR8, c[0x0][0xc00] ;  /* 0x0003000000087ab9 */ /* 0x000fe40000000a00 */
[----:B------:R-:W-:-:S04]  /*126d0*/  UISETP.NE.U32.AND UP0, UPT, UR8, URZ, UPT ;  /* 0x0000003f0800728c */ /* 0x000fc8000bf05070 */
[----:B------:R-:W-:-:S03]  /*126e0*/  UISETP.NE.AND.EX UP0, UPT, UR9, URZ, UPT, UP0 ;  /* 0x0000003f0900728c */ /* 0x000fc6000bf05300 */
[----:B------:R-:W-:Y:S02]  /*126f0*/  ULDC.64 UR8, c[0x0][0xc00] ;  /* 0x0003000000087ab9 */ /* 0x000fe40000000a00 */
[----:B------:R-:W-:Y:S01]  /*12700*/  UIMAD.WIDE UR8, UR58, 0x4, UR8 ;  /* 0x000000043a0878a5 */ /* 0x000fe2000f8e0208 */
[----:B------:R-:W-:-:S05]  /*12710*/  PLOP3.LUT P1, PT, PT, PT, UP0, 0x80, 0x0 ;  /* 0x000000000000781c */ /* 0x000fca0003f2f008 */
[----:B------:R-:W-:Y:S02]  /*12720*/  IMAD.U32 R2, RZ, RZ, UR8 ;  /* 0x00000008ff027e24 */ /* 0x000fe4000f8e00ff */
[----:B------:R-:W-:Y:S01]  /*12730*/  IMAD.U32 R3, RZ, RZ, UR9 ;  /* 0x00000009ff037e24 */ /* 0x000fe2000f8e00ff */
[----:B------:R-:W-:Y:S02]  /*12740*/  ULDC.64 UR8, c[0x0][0xc08] ;  /* 0x0003020000087ab9 */ /* 0x000fe40000000a00 */
[----:B------:R-:W-:Y:S01]  /*12750*/  UISETP.NE.U32.AND UP1, UPT, UR8, URZ, UPT ;  /* 0x0000003f0800728c */ /* 0x000fe2000bf25070 */
[----:B------:R-:W-:Y:S02]  /*12760*/  ULDC UR4, c[0x0][0xa88] ;  /* 0x0002a20000047ab9 */ /* 0x000fe40000000800 */
[----:B------:R-:W2:Y:S01]  /*12770*/  @P1 LDG.E R6, desc[UR36][R2.64] ;  /* 0x0000002402061981 */ /* 0x000ea2000c1e1900 */
[----:B------:R-:W-:Y:S01]  /*12780*/  UISETP.NE.AND.EX UP1, UPT, UR9, URZ, UPT, UP1 ;  /* 0x0000003f0900728c */ /* 0x000fe2000bf25310 */
[----:B------:R-:W-:-:S05]  /*12790*/  IMAD.U32 R0, RZ, RZ, UR4 ;  /* 0x00000004ff007e24 */ /* 0x000fca000f8e00ff */
[----:B------:R-:W-:-:S05]  /*127a0*/  PLOP3.LUT P2, PT, PT, PT, UP1, 0x80, 0x0 ;  /* 0x000000000000781c */ /* 0x000fca0003f4f018 */
[----:B------:R-:W-:Y:S02]  /*127b0*/  @UP1 ULDC.64 UR8, c[0x0][0xc08] ;  /* 0x0003020000081ab9 */ /* 0x000fe40000000a00 */
[----:B------:R-:W-:-:S06]  /*127c0*/  @UP1 UIMAD.WIDE UR8, UR58, 0x4, UR8 ;  /* 0x000000043a0818a5 */ /* 0x000fcc000f8e0208 */
[----:B------:R-:W-:Y:S02]  /*127d0*/  IMAD.U32 R4, RZ, RZ, UR8 ;  /* 0x00000008ff047e24 */ /* 0x000fe4000f8e00ff */
[----:B------:R-:W-:-:S05]  /*127e0*/  IMAD.U32 R5, RZ, RZ, UR9 ;  /* 0x00000009ff057e24 */ /* 0x000fca000f8e00ff */
[----:B------:R0:W5:Y:S01]  /*127f0*/  @P2 LDG.E R0, desc[UR36][R4.64] ;  /* 0x0000002404002981 */ /* 0x000162000c1e1900 */
[----:B------:R-:W-:Y:S01]  /*12800*/  UISETP.NE.AND UP1, UPT, UR55, URZ, UPT ;  /* 0x0000003f3700728c */ /* 0x000fe2000bf25270 */
[----:B------:R-:W-:Y:S01]  /*12810*/  ISETP.GT.AND P0, PT, R223, 0x7f, PT ;  /* 0x0000007fdf00780c */ /* 0x000fe20003f04270 */
[----:B------:R-:W-:-:S09]  /*12820*/  UMOV UR4, URZ ;  /* 0x0000003f00047c82 */ /* 0x000fd20008000000 */
[----:B------:R-:W-:Y:S01]  /*12830*/  @!UP1 ULDC UR55, c[0x0][0xad4] ;  /* 0x0002b50000379ab9 */ /* 0x000fe20000000800 */
[----:B--2---:R-:W-:Y:S01]  /*12840*/  @P1 R2UR UR4, R6 ;  /* 0x00000000060412ca */ /* 0x004fe200000e0000 */
[----:B0-----:R-:W-:-:S14]  /*12850*/  @P2 BRA `(.L_x_7892) ;  /* 0x0000000000102947 */ /* 0x001fdc0003800000 */
[----:B------:R-:W-:Y:S05]  /*12860*/  @!P1 BRA `(.L_x_7892) ;  /* 0x00000000000c9947 */ /* 0x000fea0003800000 */
[----:B------:R-:W2:Y:S04]  /*12870*/  LDG.E R5, desc[UR36][R2.64] ;  /* 0x0000002402057981 */ /* 0x000ea8000c1e1900 */
[----:B-----5:R-:W2:Y:S02]  /*12880*/  LDG.E R0, desc[UR36][R2.64+0x4] ;  /* 0x0000042402007981 */ /* 0x020ea4000c1e1900 */
[----:B--2---:R-:W-:-:S07]  /*12890*/  IMAD.IADD R0, R0, 0x1, -R5 ;  /* 0x0000000100007824 */ /* 0x004fce00078e0a05 */
.L_x_7892:
[----:B------:R-:W-:Y:S01]  /*128a0*/  USHF.R.S32.HI UR13, URZ, 0x1f, UR58 ;  /* 0x0000001f3f0d7899 */ /* 0x000fe2000801143a */
[----:B------:R-:W-:Y:S01]  /*128b0*/  BSSY B1, `(.L_x_7893) ;  /* 0x000003a000017945 */ /* 0x000fe20003800000 */
[----:B------:R-:W-:Y:S02]  /*128c0*/  USHF.R.S32.HI UR21, URZ, 0x1f, UR4 ;  /* 0x0000001f3f157899 */ /* 0x000fe40008011404 */
        /* <DEDUP_REMOVED lines=11> */
[----:B------:R-:W-:Y:S01]  /*12980*/  UISETP.GT.AND UP0, UPT, UR55, 0x1, UPT ;  /* 0x000000013700788c */ /* 0x000fe2000bf04270 */
[----:B------:R-:W-:Y:S01]  /*12990*/  IMAD.MOV.U32 R5, RZ, RZ, R4 ;  /* 0x000000ffff057224 */ /* 0x000fe200078e0004 */
[----:B------:R-:W-:Y:S02]  /*129a0*/  UMOV UR19, 0x9b8 ;  /* 0x000009b800137882 */ /* 0x000fe40000000000 */
[----:B------:R-:W-:Y:S02]  /*129b0*/  USEL UR19, UR19, 0x978, UP0 ;  /* 0x0000097813137887 */ /* 0x000fe40008000000 */
[----:B------:R-:W-:-:S06]  /*129c0*/  USEL UR18, UR57, URZ, UP0 ;  /* 0x0000003f39127287 */ /* 0x000fcc0008000000 */
[----:B------:R-:W0:Y:S04]  /*129d0*/  @P0 LDC R3, c[0x0][0xbec] ;  /* 0x0002fb00ff030b82 */ /* 0x000e280000000800 */
[----:B------:R-:W-:Y:S01]  /*129e0*/  ULDC.64 UR8, c[0x0][UR19+0x218] ;  /* 0x0000860013087abb */ /* 0x000fe20008000a00 */
[----:B------:R-:W-:Y:S01]  /*129f0*/  ULDC.64 UR14, c[0x0][UR19+0x220] ;  /* 0x00008800130e7abb */ /* 0x000fe20008000a00 */
[----:B------:R-:W-:Y:S01]  /*12a00*/  ULDC.64 UR16, c[0x0][UR19+0x228] ;  /* 0x00008a0013107abb */ /* 0x000fe20008000a00 */
[----:B------:R-:W-:Y:S01]  /*12a10*/  UIMAD.WIDE.U32 UR10, UR8, UR56, URZ ;  /* 0x00000038080a72a5 */ /* 0x000fe2000f8e003f */
[----:B------:R-:W1:Y:S01]  /*12a20*/  @P0 LDC R7, c[0x0][0xbf0] ;  /* 0x0002fc00ff070b82 */ /* 0x000e620000000800 */
[----:B------:R-:W-:Y:S02]  /*12a30*/  UIMAD UR20, UR9, UR56, URZ ;  /* 0x00000038091472a4 */ /* 0x000fe4000f8e023f */
[----:B------:R-:W-:-:S02]  /*12a40*/  UIMAD UR15, UR15, UR12, URZ ;  /* 0x0000000c0f0f72a4 */ /* 0x000fc4000f8e023f */
[----:B------:R-:W-:Y:S02]  /*12a50*/  UIMAD.WIDE.U32 UR22, UR16, UR18, URZ ;  /* 0x00000012101672a5 */ /* 0x000fe4000f8e003f */
[----:B------:R-:W-:Y:S02]  /*12a60*/  UIMAD.WIDE.U32 UR8, UR14, UR12, URZ ;  /* 0x0000000c0e0872a5 */ /* 0x000fe4000f8e003f */
[----:B------:R-:W-:Y:S02]  /*12a70*/  UIMAD UR16, UR17, UR18, URZ ;  /* 0x00000012111072a4 */ /* 0x000fe4000f8e023f */
[----:B------:R-:W-:Y:S02]  /*12a80*/  UIMAD UR15, UR14, UR13, UR15 ;  /* 0x0000000d0e0f72a4 */ /* 0x000fe4000f8e020f */
[----:B------:R-:W-:Y:S02]  /*12a90*/  UIADD3 UR10, UP1, UP2, UR8, UR10, UR4 ;  /* 0x0000000a080a7290 */ /* 0x000fe4000fa3e004 */
[----:B------:R-:W-:Y:S01]  /*12aa0*/  UIADD3 UR16, UR23, UR16, URZ ;  /* 0x0000001017107290 */ /* 0x000fe2000fffe03f */
[----:B0-----:R-:W-:Y:S01]  /*12ab0*/  @P0 IMAD.HI.U32 R2, R4, R3, RZ ;  /* 0x0000000304020227 */ /* 0x001fe200078e00ff */
[----:B------:R-:W-:-:S02]  /*12ac0*/  UIADD3 UR20, UR11, UR20, URZ ;  /* 0x000000140b147290 */ /* 0x000fc4000fffe03f */
[----:B------:R-:W-:Y:S01]  /*12ad0*/  UIADD3 UR15, UR9, UR15, URZ ;  /* 0x0000000f090f7290 */ /* 0x000fe2000fffe03f */
[----:B------:R-:W-:Y:S02]  /*12ae0*/  IMAD.U32 R3, RZ, RZ, UR23 ;  /* 0x00000017ff037e24 */ /* 0x000fe4000f8e00ff */
[----:B------:R-:W-:Y:S01]  /*12af0*/  IMAD.U32 R6, RZ, RZ, UR16 ;  /* 0x00000010ff067e24 */ /* 0x000fe2000f8e00ff */
[----:B------:R-:W-:Y:S01]  /*12b00*/  ULDC.64 UR8, c[0x0][UR19+0x210] ;  /* 0x0000840013087abb */ /* 0x000fe20008000a00 */
[----:B-1----:R-:W-:Y:S01]  /*12b10*/  @P0 SHF.R.U32.HI R5, RZ, R7, R2 ;  /* 0x00000007ff050219 */ /* 0x002fe20000011602 */
[----:B------:R-:W-:-:S04]  /*12b20*/  IMAD.U32 R2, RZ, RZ, UR22 ;  /* 0x00000016ff027e24 */ /* 0x000fc8000f8e00ff */
[--C-:B------:R-:W-:Y:S01]  /*12b30*/  IMAD.MOV R7, RZ, RZ, -R5.reuse ;  /* 0x000000ffff077224 */ /* 0x100fe200078e0a05 */
[----:B------:R-:W-:Y:S01]  /*12b40*/  IADD3 R2, P0, P1, R5, UR10, R2 ;  /* 0x0000000a05027c10 */ /* 0x000fe2000f91e002 */
[----:B------:R-:W-:Y:S01]  /*12b50*/  UIADD3.X UR10, UR15, UR20, UR21, UP1, UP2 ;  /* 0x000000140f0a7290 */ /* 0x000fe20008fe4415 */
[----:B------:R-:W-:Y:S01]  /*12b60*/  SHF.R.S32.HI R5, RZ, 0x1f, R5 ;  /* 0x0000001fff057819 */ /* 0x000fe20000011405 */
[----:B------:R-:W-:-:S04]  /*12b70*/  IMAD R7, R9, R7, R4 ;  /* 0x0000000709077224 */ /* 0x000fc800078e0204 */
[----:B------:R-:W-:Y:S01]  /*12b80*/  IADD3.X R3, R5, UR10, R6, P0, P1 ;  /* 0x0000000a05037c10 */ /* 0x000fe200087e2406 */
[C---:B------:R-:W-:Y:S01]  /*12b90*/  IMAD R9, R7.reuse, UR9, RZ ;  /* 0x0000000907097c24 */ /* 0x040fe2000f8e02ff */
[----:B------:R-:W-:Y:S01]  /*12ba0*/  SHF.R.S32.HI R4, RZ, 0x1f, R7 ;  /* 0x0000001fff047819 */ /* 0x000fe20000011407 */
[----:B------:R-:W-:Y:S01]  /*12bb0*/  ULDC.64 UR10, c[0x0][0xba8] ;  /* 0x0002ea00000a7ab9 */ /* 0x000fe20000000a00 */
[----:B------:R-:W-:Y:S01]  /*12bc0*/  @!UP0 ULDC UR10, c[0x0][0xb50] ;  /* 0x0002d400000a8ab9 */ /* 0x000fe20000000800 */
[----:B------:R-:W-:Y:S01]  /*12bd0*/  IMAD.WIDE.U32 R2, R7, UR8, R2 ;  /* 0x0000000807027c25 */ /* 0x000fe2000f8e0002 */
[----:B------:R-:W-:-:S03]  /*12be0*/  @!UP0 ULDC UR11, c[0x0][0xb54] ;  /* 0x0002d500000b8ab9 */ /* 0x000fc60000000800 */
[----:B------:R-:W-:Y:S01]  /*12bf0*/  IMAD R9, R4, UR8, R9 ;  /* 0x0000000804097c24 */ /* 0x000fe2000f8e0209 */
[----:B------:R-:W-:-:S03]  /*12c00*/  LEA R4, P0, R2, UR10, 0x2 ;  /* 0x0000000a02047c11 */ /* 0x000fc6000f8010ff */
[----:B------:R-:W-:-:S05]  /*12c10*/  IMAD.IADD R3, R3, 0x1, R9 ;  /* 0x0000000103037824 */ /* 0x000fca00078e0209 */
[----:B------:R-:W-:Y:S01]  /*12c20*/  LEA.HI.X R5, R2, UR11, R3, 0x2, P0 ;  /* 0x0000000b02057c11 */ /* 0x000fe200080f1403 */
[----:B------:R-:W-:-:S05]  /*12c30*/  IMAD.MOV.U32 R3, RZ, RZ, -0x800000 ;  /* 0xff800000ff037424 */ /* 0x000fca00078e00ff */
[----:B------:R0:W-:Y:S02]  /*12c40*/  STG.E desc[UR36][R4.64], R3 ;  /* 0x0000000304007986 */ /* 0x0001e4000c101924 */
.L_x_7894:
[----:B------:R-:W-:Y:S05]  /*12c50*/  BSYNC B1 ;  /* 0x0000000000017941 */ /* 0x000fea0003800000 */
.L_x_7893:
[----:B------:R-:W-:-:S06]  /*12c60*/  UISETP.GT.AND UP0, UPT, UR55, 0x1, UPT ;  /* 0x000000013700788c */ /* 0x000fcc000bf04270 */
[----:B------:R-:W-:-:S13]  /*12c70*/  PLOP3.LUT P0, PT, PT, PT, UP0, 0x80, 0x0 ;  /* 0x000000000000781c */ /* 0x000fda0003f0f008 */
[----:B------:R-:W-:Y:S05]  /*12c80*/  @P0 BRA `(.L_x_7889) ;  /* 0x0000000400a40947 */ /* 0x000fea0003800000 */
[----:B------:R-:W1:Y:S01]  /*12c90*/  LDC R11, c[0x0][0xbe8] ;  /* 0x0002fa00ff0b7b82 */ /* 0x000e620000000800 */
[----:B------:R-:W-:Y:S01]  /*12ca0*/  ULDC.64 UR14, c[0x0][0xaa0] ;  /* 0x0002a800000e7ab9 */ /* 0x000fe20000000a00 */
[----:B------:R-:W-:Y:S01]  /*12cb0*/  IMAD R2, R22, 0x20, R198 ;  /* 0x0000002016027824 */ /* 0x000fe200078e02c6 */
[----:B------:R-:W-:Y:S01]  /*12cc0*/  UIMAD UR10, UR21, UR14, URZ ;  /* 0x0000000e150a72a4 */ /* 0x000fe2000f8e023f */
[----:B------:R-:W-:Y:S01]  /*12cd0*/  BSSY B1, `(.L_x_7895) ;  /* 0x000003a000017945 */ /* 0x000fe20003800000 */
[----:B------:R-:W-:Y:S01]  /*12ce0*/  UIMAD.WIDE.U32 UR8, UR4, UR14, URZ ;  /* 0x0000000e040872a5 */ /* 0x000fe2000f8e003f */
[----:B------:R-:W-:Y:S01]  /*12cf0*/  VIADD R6, R2, UR47 ;  /* 0x0000002f02067c36 */ /* 0x000fe20008000000 */
[----:B------:R-:W-:-:S03]  /*12d00*/  UIMAD UR10, UR4, UR15, UR10 ;  /* 0x0000000f040a72a4 */ /* 0x000fc6000f8e020a */
[----:B0-----:R-:W-:Y:S01]  /*12d10*/  IMAD.MOV.U32 R5, RZ, RZ, R6 ;  /* 0x000000ffff057224 */ /* 0x001fe200078e0006 */
        /* <DEDUP_REMOVED lines=28> */
[----:B------:R-:W-:Y:S02]  /*12ee0*/  VIADD R6, R198, UR47 ;  /* 0x0000002fc6067c36 */ /* 0x000fe40008000000 */
[----:B-----5:R-:W-:Y:S02]  /*12ef0*/  IMAD R11, R0, R11, RZ ;  /* 0x0000000b000b7224 */ /* 0x020fe400078e02ff */
        /* <DEDUP_REMOVED lines=10> */
[----:B------:R0:W1:Y:S02]  /*12fa0*/  SHFL.IDX PT, R2, R4, RZ, 0x181f ;  /* 0x00181fff04027589 */ /* 0x00006400000e0000 */
[----:B------:R-:W-:Y:S02]  /*12fb0*/  ISETP.GE.AND P0, PT, R0, R11, PT ;  /* 0x0000000b0000720c */ /* 0x000fe40003f06270 */
[----:B------:R0:W2:Y:S01]  /*12fc0*/  SHFL.IDX PT, R0, R5, RZ, 0x181f ;  /* 0x00181fff05007589 */ /* 0x0000a200000e0000 */
[----:B------:R-:W-:Y:S10]  /*12fd0*/  @P2 BRA `(.L_x_7896) ;  /* 0x0000000000242947 */ /* 0x000ff40003800000 */
[----:B------:R-:W-:Y:S02]  /*12fe0*/  ULDC UR4, c[0x0][0xac8] ;  /* 0x0002b20000047ab9 */ /* 0x000fe40000000800 */
[----:B------:R-:W-:Y:S02]  /*12ff0*/  ISETP.GE.AND P4, PT, R18, UR4, PT ;  /* 0x0000000412007c0c */ /* 0x000fe4000bf86270 */
[----:B------:R-:W-:-:S11]  /*13000*/  ISETP.GE.AND P5, PT, R19, UR4, PT ;  /* 0x0000000413007c0c */ /* 0x000fd6000bfa6270 */
[CC--:B-1----:R-:W-:Y:S02]  /*13010*/  @!P4 LEA R8, P2, R18.reuse, R2.reuse, 0x1 ;  /* 0x000000021208c211 */ /* 0x0c2fe400078408ff */
[C---:B------:R-:W-:Y:S02]  /*13020*/  @!P5 LEA R2, P3, R19.reuse, R2, 0x1 ;  /* 0x000000021302d211 */ /* 0x040fe400078608ff */
[-C--:B--2---:R-:W-:Y:S02]  /*13030*/  @!P4 LEA.HI.X R9, R18, R0.reuse, R222, 0x1, P2 ;  /* 0x000000001209c211 */ /* 0x084fe400010f0cde */
[----:B------:R-:W-:-:S03]  /*13040*/  @!P5 LEA.HI.X R3, R19, R0, R221, 0x1, P3 ;  /* 0x000000001303d211 */ /* 0x000fc600018f0cdd */
[----:B------:R3:W-:Y:S04]  /*13050*/  @!P4 ST.E.128 desc[UR36][R8.64], RZ ;  /* 0x000000ff0800c985 */ /* 0x0007e8000c101d24 */
[----:B------:R3:W-:Y:S02]  /*13060*/  @!P5 ST.E.128 desc[UR36][R2.64], RZ ;  /* 0x000000ff0200d985 */ /* 0x0007e4000c101d24 */
.L_x_7896:
[----:B------:R-:W-:Y:S05]  /*13070*/  BSYNC B1 ;  /* 0x0000000000017941 */ /* 0x000fea0003800000 */
.L_x_7895:
[----:B--2---:R2:W4:Y:S01]  /*13080*/  SHFL.IDX PT, R0, R5, 0x1, 0x181f ;  /* 0x00381f0005007f89 */ /* 0x00452200000e0000 */
[----:B------:R-:W-:Y:S03]  /*13090*/  BSSY B1, `(.L_x_7897) ;  /* 0x000000c000017945 */ /* 0x000fe60003800000 */
[----:B-1-3--:R2:W1:Y:S01]  /*130a0*/  SHFL.IDX PT, R2, R4, 0x1, 0x181f ;  /* 0x00381f0004027f89 */ /* 0x00a46200000e0000 */
[----:B------:R-:W-:Y:S05]  /*130b0*/  @P1 BRA `(.L_x_7898) ;  /* 0x0000000000241947 */ /* 0x000fea0003800000 */
[----:B------:R-:W-:Y:S02]  /*130c0*/  ULDC UR4, c[0x0][0xac8] ;  /* 0x0002b20000047ab9 */ /* 0x000fe40000000800 */
[----:B------:R-:W-:Y:S02]  /*130d0*/  ISETP.GE.AND P3, PT, R18, UR4, PT ;  /* 0x0000000412007c0c */ /* 0x000fe4000bf66270 */
[----:B------:R-:W-:-:S11]  /*130e0*/  ISETP.GE.AND P4, PT, R19, UR4, PT ;  /* 0x0000000413007c0c */ /* 0x000fd6000bf86270 */
[CC--:B-1----:R-:W-:Y:S02]  /*130f0*/  @!P3 LEA R8, P1, R18.reuse, R2.reuse, 0x1 ;  /* 0x000000021208b211 */ /* 0x0c2fe400078208ff */
[C---:B------:R-:W-:Y:S02]  /*13100*/  @!P4 LEA R2, P2, R19.reuse, R2, 0x1 ;  /* 0x000000021302c211 */ /* 0x040fe400078408ff */
[-C--:B----4-:R-:W-:Y:S02]  /*13110*/  @!P3 LEA.HI.X R9, R18, R0.reuse, R222, 0x1, P1 ;  /* 0x000000001209b211 */ /* 0x090fe400008f0cde */
[----:B------:R-:W-:-:S03]  /*13120*/  @!P4 LEA.HI.X R3, R19, R0, R221, 0x1, P2 ;  /* 0x000000001303c211 */ /* 0x000fc600010f0cdd */
[----:B------:R3:W-:Y:S04]  /*13130*/  @!P3 ST.E.128 desc[UR36][R8.64], RZ ;  /* 0x000000ff0800b985 */ /* 0x0007e8000c101d24 */
[----:B------:R3:W-:Y:S02]  /*13140*/  @!P4 ST.E.128 desc[UR36][R2.64], RZ ;  /* 0x000000ff0200c985 */ /* 0x0007e4000c101d24 */
.L_x_7898:
[----:B------:R-:W-:Y:S05]  /*13150*/  BSYNC B1 ;  /* 0x0000000000017941 */ /* 0x000fea0003800000 */
.L_x_7897:
[----:B----4-:R4:W0:Y:S01]  /*13160*/  SHFL.IDX PT, R0, R5, 0x2, 0x181f ;  /* 0x00581f0005007f89 */ /* 0x01082200000e0000 */
        /* <DEDUP_REMOVED lines=8> */
[-C--:B0-----:R-:W-:Y:S02]  /*131f0*/  @!P2 LEA.HI.X R9, R18, R0.reuse, R222, 0x1, P0 ;  /* 0x000000001209a211 */ /* 0x081fe400000f0cde */
[----:B------:R-:W-:-:S03]  /*13200*/  @!P3 LEA.HI.X R3, R19, R0, R221, 0x1, P1 ;  /* 0x000000001303b211 */ /* 0x000fc600008f0cdd */
[----:B------:R3:W-:Y:S04]  /*13210*/  @!P2 ST.E.128 desc[UR36][R8.64], RZ ;  /* 0x000000ff0800a985 */ /* 0x0007e8000c101d24 */
[----:B------:R3:W-:Y:S02]  /*13220*/  @!P3 ST.E.128 desc[UR36][R2.64], RZ ;  /* 0x000000ff0200b985 */ /* 0x0007e4000c101d24 */
.L_x_7900:
[----:B------:R-:W-:Y:S05]  /*13230*/  BSYNC B1 ;  /* 0x0000000000017941 */ /* 0x000fea0003800000 */
.L_x_7899:
[----:B0-----:R-:W-:Y:S01]  /*13240*/  VIADD R0, R6, 0x60 ;  /* 0x0000006006007836 */ /* 0x001fe20000000000 */
[----:B--2-4-:R-:W0:Y:S04]  /*13250*/  SHFL.IDX PT, R5, R5, 0x3, 0x181f ;  /* 0x00781f0005057f89 */ /* 0x014e2800000e0000 */
[----:B------:R-:W-:Y:S01]  /*13260*/  ISETP.GE.AND P0, PT, R0, R11, PT ;  /* 0x0000000b0000720c */ /* 0x000fe20003f06270 */
[----:B-1-3--:R1:W2:-:S12]  /*13270*/  SHFL.IDX PT, R2, R4, 0x3, 0x181f ;  /* 0x00781f0004027f89 */ /* 0x00a29800000e0000 */
[----:B-1----:R-:W-:Y:S05]  /*13280*/  @P0 BRA `(.L_x_7889) ;  /* 0x0000000000240947 */ /* 0x002fea0003800000 */
[----:B------:R-:W-:Y:S02]  /*13290*/  ULDC UR4, c[0x0][0xac8] ;  /* 0x0002b20000047ab9 */ /* 0x000fe40000000800 */
[----:B------:R-:W-:Y:S02]  /*132a0*/  ISETP.GE.AND P2, PT, R18, UR4, PT ;  /* 0x0000000412007c0c */ /* 0x000fe4000bf46270 */
[----:B------:R-:W-:-:S11]  /*132b0*/  ISETP.GE.AND P3, PT, R19, UR4, PT ;  /* 0x0000000413007c0c */ /* 0x000fd6000bf66270 */
[CC--:B--2---:R-:W-:Y:S02]  /*132c0*/  @!P2 LEA R6, P0, R18.reuse, R2.reuse, 0x1 ;  /* 0x000000021206a211 */ /* 0x0c4fe400078008ff */
[C---:B------:R-:W-:Y:S02]  /*132d0*/  @!P3 LEA R2, P1, R19.reuse, R2, 0x1 ;  /* 0x000000021302b211 */ /* 0x040fe400078208ff */
[-C--:B0-----:R-:W-:Y:S02]  /*132e0*/  @!P2 LEA.HI.X R7, R18, R5.reuse, R222, 0x1, P0 ;  /* 0x000000051207a211 */ /* 0x081fe400000f0cde */
[----:B------:R-:W-:-:S03]  /*132f0*/  @!P3 LEA.HI.X R3, R19, R5, R221, 0x1, P1 ;  /* 0x000000051303b211 */ /* 0x000fc600008f0cdd */
[----:B------:R0:W-:Y:S04]  /*13300*/  @!P2 ST.E.128 desc[UR36][R6.64], RZ ;  /* 0x000000ff0600a985 */ /* 0x0001e8000c101d24 */
[----:B------:R0:W-:Y:S02]  /*13310*/  @!P3 ST.E.128 desc[UR36][R2.64], RZ ;  /* 0x000000ff0200b985 */ /* 0x0001e4000c101d24 */
.L_x_7889:
[----:B------:R-:W-:Y:S05]  /*13320*/  BSYNC B0 ;  /* 0x0000000000007941 */ /* 0x000fea0003800000 */
.L_x_7879:
[----:B------:R-:W-:Y:S02]  /*13330*/  ULDC UR4, c[0x0][0xc3c] ;  /* 0x00030f0000047ab9 */ /* 0x000fe40000000800 */
[----:B------:R-:W-:-:S06]  /*13340*/  UISETP.GE.AND UP0, UPT, UR7, UR4, UPT ;  /* 0x000000040700728c */ /* 0x000fcc000bf06270 */
[----:B------:R-:W-:-:S13]  /*13350*/  PLOP3.LUT P0, PT, PT, PT, UP0, 0x80, 0x0 ;  /* 0x000000000000781c */ /* 0x000fda0003f0f008 */
[----:B------:R-:W-:Y:S05]  /*13360*/  @!P0 BRA `(.L_x_7901) ;  /* 0xfffffedc00088947 */ /* 0x000fea000383ffff */
[----:B------:R-:W-:Y:S05]  /*13370*/  EXIT ;  /* 0x000000000000794d */ /* 0x000fea0003800000 */
.L_x_7788:
        /* <DEDUP_REMOVED lines=16> */
.L_x_7902:
        /* <DEDUP_REMOVED lines=43> */
.L_x_7906:
        /* <DEDUP_REMOVED lines=35> */
.L_x_7904:
        /* <DEDUP_REMOVED lines=13> */
.L_x_7907:
        /* <DEDUP_REMOVED lines=62> */
.L_x_7908:
        /* <DEDUP_REMOVED lines=61> */
.L_x_7909:
[----:B------:R-:W-:-:S05]  /*141e0*/  LOP3.LUT R17, RZ, R2, RZ, 0x33, !PT ;  /* 0x00000002ff117212 */ /* 0x000fca00078e33ff */
[----:B------:R-:W-:Y:S01]  /*141f0*/  IMAD.IADD R17, R6, 0x1, R17 ;  /* 0x0000000106117824 */ /* 0x000fe200078e0211 */
[----:B------:R-:W-:Y:S06]  /*14200*/  BRA `(.L_x_7910) ;  /* 0x0000000000147947 */ /* 0x000fec0003800000 */
.L_x_7905:
[----:B------:R-:W-:Y:S01]  /*14210*/  ULDC UR4, c[0x0][0xc3c] ;  /* 0x00030f0000047ab9 */ /* 0x000fe20000000800 */
[----:B------:R-:W-:Y:S02]  /*14220*/  IMAD.MOV.U32 R17, RZ, RZ, RZ ;  /* 0x000000ffff117224 */ /* 0x000fe400078e00ff */
[----:B------:R-:W-:Y:S02]  /*14230*/  IMAD.U32 R16, RZ, RZ, UR6 ;  /* 0x00000006ff107e24 */ /* 0x000fe4000f8e00ff */
[----:B------:R-:W-:Y:S02]  /*14240*/  IMAD.MOV.U32 R18, RZ, RZ, RZ ;  /* 0x000000ffff127224 */ /* 0x000fe400078e00ff */
[----:B------:R-:W-:-:S07]  /*14250*/  IMAD.U32 R19, RZ, RZ, UR4 ;  /* 0x00000004ff137e24 */ /* 0x000fce000f8e00ff */
.L_x_7910:
[----:B------:R-:W-:-:S13]  /*14260*/  ISETP.NE.AND P0, PT, R7, RZ, PT ;  /* 0x000000ff0700720c */ /* 0x000fda0003f05270 */
[----:B------:R-:W0:Y:S01]  /*14270*/  @!P0 S2R R3, SR_CgaCtaId ;  /* 0x0000000000038919 */ /* 0x000e220000008800 */
[----:B------:R-:W-:-:S04]  /*14280*/  @!P0 MOV R2, 0x400 ;  /* 0x0000040000028802 */ /* 0x000fc80000000f00 */
[----:B0-----:R-:W-:-:S05]  /*14290*/  @!P0 LEA R2, R3, R2, 0x18 ;  /* 0x0000000203028211 */ /* 0x001fca00078ec0ff */
[----:B------:R1:W-:Y:S01]  /*142a0*/  @!P0 STS.128 [R2+0x288d0], R16 ;  /* 0x0288d01002008388 */ /* 0x0003e20000000c00 */
[----:B------:R-:W-:Y:S06]  /*142b0*/  BAR.ARV 0x5, 0x180 ;  /* 0x0146000000007b1d */ /* 0x000fec0000002000 */
.L_x_7903:
        /* <DEDUP_REMOVED lines=18> */
[----:B------:R-:W-:Y:S02]  /*143e0*/  LOP3.LUT R29, R30, 0x40, RZ, 0xfc, !PT ;  /* 0x000000401e1d7812 */ /* 0x000fe400078efcff */
[----:B--2---:R-:W-:Y:S02]  /*143f0*/  R2UR UR4, R2 ;  /* 0x00000000020472ca */ /* 0x004fe400000e0000 */
[C---:B------:R-:W-:Y:S01]  /*14400*/  LOP3.LUT R2, R0.reuse, 0x7f, RZ, 0xc0, !PT ;  /* 0x0000007f00027812 */ /* 0x040fe200078ec0ff */
[----:B------:R-:W-:-:S03]  /*14410*/  IMAD.SHL.U32 R0, R0, 0x10, RZ ;  /* 0x0000001000007824 */ /* 0x000fc600078e00ff */
[----:B------:R-:W-:Y:S02]  /*14420*/  SHF.R.U32.HI R2, RZ, 0x3, R2 ;  /* 0x00000003ff027819 */ /* 0x000fe40000011602 */
[----:B------:R-:W-:-:S04]  /*14430*/  LOP3.LUT R0, R0, 0x70, RZ, 0xc0, !PT ;  /* 0x0000007000007812 */ /* 0x000fc800078ec0ff */
[----:B------:R-:W-:Y:S01]  /*14440*/  LOP3.LUT R2, R2, R0, RZ, 0xfc, !PT ;  /* 0x0000000002027212 */ /* 0x000fe200078efcff */
[----:B------:R-:W-:-:S03]  /*14450*/  ULOP3.LUT UR38, UR4, 0x2, URZ, 0xfc, !UPT ;  /* 0x0000000204267892 */ /* 0x000fc6000f8efc3f */
[----:B------:R-:W-:Y:S02]  /*14460*/  UMOV UR4, 0x400 ;  /* 0x0000040000047882 */ /* 0x000fe40000000000 */
[----:B0-----:R-:W-:-:S06]  /*14470*/  ULEA UR4, UR5, UR4, 0x18 ;  /* 0x0000000405047291 */ /* 0x001fcc000f8ec03f */
[----:B------:R-:W-:-:S04]  /*14480*/  IMAD.U32 R22, RZ, RZ, UR4 ;  /* 0x00000004ff167e24 */ /* 0x000fc8000f8e00ff */
[----:B------:R-:W-:-:S05]  /*14490*/  IMAD R0, R33, 0x2, R22 ;  /* 0x0000000221007824 */ /* 0x000fca00078e0216 */
[----:B------:R1:W-:Y:S02]  /*144a0*/  STL [R1], R0 ;  /* 0x0000000001007387 */ /* 0x0003e40000100800 */
.L_x_7984:
        /* <DEDUP_REMOVED lines=8> */
[----:B------:R0:W5:Y:S01]  /*14530*/  @P0 LDG.E R36, desc[UR36][R2.64] ;  /* 0x0000002402240981 */ /* 0x000162000c1e1900 */
[----:B------:R-:W-:Y:S01]  /*14540*/  ISETP.NE.U32.AND P0, PT, RZ, UR4, PT ;  /* 0x00000004ff007c0c */ /* 0x000fe2000bf05070 */
[----:B-1----:R-:W-:Y:S01]  /*14550*/  IMAD.MOV.U32 R0, RZ, RZ, RZ ;  /* 0x000000ffff007224 */ /* 0x002fe200078e00ff */
        /* <DEDUP_REMOVED lines=10> */
[----:B--2---:R-:W2:Y:S01]  /*14600*/  @P2 LDG.E R0, desc[UR36][R2.64] ;  /* 0x0000002402002981 */ /* 0x004ea2000c1e1900 */
        /* <DEDUP_REMOVED lines=17> */
.L_x_7912:
[----:B------:R-:W-:Y:S02]  /*14720*/  ULDC.64 UR4, c[0x0][0xa20] ;  /* 0x0002880000047ab9 */ /* 0x000fe40000000a00 */
[----:B------:R-:W-:-:S04]  /*14730*/  ISETP.NE.U32.AND P0, PT, RZ, UR4, PT ;  /* 0x00000004ff007c0c */ /* 0x000fc8000bf05070 */
[----:B------:R-:W-:-:S13]  /*14740*/  ISETP.NE.AND.EX P0, PT, RZ, UR5, PT, P0 ;  /* 0x00000005ff007c0c */ /* 0x000fda000bf05300 */
[----:B------:R-:W-:Y:S05]  /*14750*/  @!P0 BRA `(.L_x_7913) ;  /* 0x0000000000108947 */ /* 0x000fea0003800000 */
[----:B------:R-:W1:Y:S02]  /*14760*/  LDC.64 R2, c[0x0][0xa20] ;  /* 0x00028800ff027b82 */ /* 0x000e640000000a00 */
[----:B-1----:R-:W-:-:S05]  /*14770*/  IMAD.WIDE R2, R19, 0x4, R2 ;  /* 0x0000000413027825 */ /* 0x002fca00078e0202 */
[----:B------:R1:W5:Y:S01]  /*14780*/  LDG.E R7, desc[UR36][R2.64] ;  /* 0x0000002402077981 */ /* 0x000362000c1e1900 */
[----:B------:R-:W-:Y:S05]  /*14790*/  BRA `(.L_x_7914) ;  /* 0x0000000000247947 */ /* 0x000fea0003800000 */
.L_x_7913:
[----:B------:R-:W-:Y:S02]  /*147a0*/  ULDC.64 UR4, c[0x0][0xa08] ;  /* 0x0002820000047ab9 */ /* 0x000fe40000000a00 */
[----:B------:R-:W-:-:S04]  /*147b0*/  ISETP.NE.U32.AND P0, PT, RZ, UR4, PT ;  /* 0x00000004ff007c0c */ /* 0x000fc8000bf05070 */
[----:B------:R-:W-:-:S13]  /*147c0*/  ISETP.NE.AND.EX P0, PT, RZ, UR5, PT, P0 ;  /* 0x00000005ff007c0c */ /* 0x000fda000bf05300 */
[----:B------:R-:W-:Y:S05]  /*147d0*/  @!P0 BRA `(.L_x_7914) ;  /* 0x0000000000148947 */ /* 0x000fea0003800000 */
[----:B------:R-:W1:Y:S02]  /*147e0*/  LDC.64 R2, c[0x0][0xa08] ;  /* 0x00028200ff027b82 */ /* 0x000e640000000a00 */
[----:B-1----:R-:W-:-:S05]  /*147f0*/  IMAD.WIDE R2, R19, 0x4, R2 ;  /* 0x0000000413027825 */ /* 0x002fca00078e0202 */
[----:B------:R-:W2:Y:S04]  /*14800*/  LDG.E R7, desc[UR36][R2.64] ;  /* 0x0000002402077981 */ /* 0x000ea8000c1e1900 */
[----:B0-----:R-:W2:Y:S02]  /*14810*/  LDG.E R0, desc[UR36][R2.64+0x4] ;  /* 0x0000042402007981 */ /* 0x001ea4000c1e1900 */
[----:B--2---:R-:W-:-:S07]  /*14820*/  IMAD.IADD R7, R0, 0x1, -R7 ;  /* 0x0000000100077824 */ /* 0x004fce00078e0a07 */
.L_x_7914:
[----:B0-----:R-:W0:Y:S01]  /*14830*/  LDC R0, c[0x0][0x448] ;  /* 0x00011200ff007b82 */ /* 0x001e220000000800 */
[----:B------:R-:W-:Y:S01]  /*14840*/  IMAD.SHL.U32 R27, R17, 0x80, RZ ;  /* 0x00000080111b7824 */ /* 0x000fe200078e00ff */
[----:B------:R-:W-:Y:S01]  /*14850*/  LOP3.LUT R23, R23, 0xffffffef, RZ, 0xc0, !PT ;  /* 0xffffffef17177812 */ /* 0x000fe200078ec0ff */
[----:B-----5:R-:W-:-:S05]  /*14860*/  IMAD.IADD R34, R7, 0x1, -R36 ;  /* 0x0000000107227824 */ /* 0x020fca00078e0a24 */
[----:B-1----:R-:W1:Y:S01]  /*14870*/  LDC.64 R2, c[0x0][0x9e0] ;  /* 0x00027800ff027b82 */ /* 0x002e620000000a00 */
[----:B0-----:R-:W-:Y:S01]  /*14880*/  ISETP.NE.AND P2, PT, R0, 0x1, PT ;  /* 0x000000010000780c */ /* 0x001fe20003f45270 */
[----:B------:R-:W-:Y:S01]  /*14890*/  VIADD R0, R27, 0x7f ;  /* 0x0000007f1b007836 */ /* 0x000fe20000000000 */
[----:B-1----:R-:W-:-:S11]  /*148a0*/  ISETP.GE.AND P1, PT, R3, 0x1, PT ;  /* 0x000000010300780c */ /* 0x002fd60003f26270 */
        /* <DEDUP_REMOVED lines=20> */
.L_x_7917:
[----:B------:R-:W-:-:S13]  /*149f0*/  ISETP.NE.AND P0, PT, R3, 0x1, PT ;  /* 0x000000010300780c */ /* 0x000fda0003f05270 */
[----:B------:R-:W0:Y:S02]  /*14a00*/  @P0 LDC.64 R4, c[0x0][0x9e8] ;  /* 0x00027a00ff040b82 */ /* 0x000e240000000a00 */
[----:B0-----:R-:W-:-:S05]  /*14a10*/  @P0 IMAD.HI.U32 R4, R0, R4, RZ ;  /* 0x0000000400040227 */ /* 0x001fca00078e00ff */
[----:B------:R-:W-:-:S07]  /*14a20*/  @P0 SHF.R.U32.HI R0, RZ, R5, R4 ;  /* 0x00000005ff000219 */ /* 0x000fce0000011604 */
.L_x_7918:
[----:B------:R-:W-:Y:S05]  /*14a30*/  BSYNC B0 ;  /* 0x0000000000007941 */ /* 0x000fea0003800000 */
.L_x_7916:
[----:B------:R-:W-:-:S05]  /*14a40*/  IMAD R5, R0, R3, R3 ;  /* 0x0000000300057224 */ /* 0x000fca00078e0203 */
[----:B------:R-:W-:-:S07]  /*14a50*/  VIMNMX R2, R2, R5, PT ;  /* 0x0000000502027248 */ /* 0x000fce0003fe0100 */
.L_x_7915:
        /* <DEDUP_REMOVED lines=29> */
.L_x_7921:
[----:B------:R-:W-:-:S13]  /*14c30*/  ISETP.NE.AND P0, PT, R3, 0x1, PT ;  /* 0x000000010300780c */ /* 0x000fda0003f05270 */
[----:B------:R-:W0:Y:S02]  /*14c40*/  @P0 LDC.64 R4, c[0x0][0x9e8] ;  /* 0x00027a00ff040b82 */ /* 0x000e240000000a00 */
[----:B0-----:R-:W-:-:S05]  /*14c50*/  @P0 IMAD.HI.U32 R4, R6, R4, RZ ;  /* 0x0000000406040227 */ /* 0x001fca00078e00ff */
[----:B------:R-:W-:-:S07]  /*14c60*/  @P0 SHF.R.U32.HI R6, RZ, R5, R4 ;  /* 0x00000005ff060219 */ /* 0x000fce0000011604 */
.L_x_7922:
[----:B------:R-:W-:Y:S05]  /*14c70*/  BSYNC B0 ;  /* 0x0000000000007941 */ /* 0x000fea0003800000 */
.L_x_7920:
[----:B------:R-:W-:-:S05]  /*14c80*/  IMAD R3, R6, R3, RZ ;  /* 0x0000000306037224 */ /* 0x000fca00078e02ff */
[----:B------:R-:W-:-:S07]  /*14c90*/  VIMNMX R2, R2, R3, !PT ;  /* 0x0000000302027248 */ /* 0x000fce0007fe0100 */
.L_x_7919:
        /* <DEDUP_REMOVED lines=17> */
[----:B0-----:R-:W-:-:S04]  /*14db0*/  IABS R6, R5 ;  /* 0x0000000500067213 */ /* 0x001fc80000000000 */
[----:B------:R-:W0:Y:S08]  /*14dc0*/  I2F.RP R7, R6 ;  /* 0x0000000600077306 */ /* 0x000e300000209400 */
[----:B0-----:R-:W0:Y:S02]  /*14dd0*/  MUFU.RCP R7, R7 ;  /* 0x0000000700077308 */ /* 0x001e240000001000 */
[----:B0-----:R-:W-:-:S06]  /*14de0*/  VIADD R8, R7, 0xffffffe ;  /* 0x0ffffffe07087836 */ /* 0x001fcc0000000000 */
[----:B------:R-:W0:Y:S02]  /*14df0*/  F2I.FTZ.U32.TRUNC.NTZ R3, R8 ;  /* 0x0000000800037305 */ /* 0x000e24000021f000 */
[----:B0-----:R-:W-:-:S04]  /*14e00*/  IMAD.MOV R9, RZ, RZ, -R3 ;  /* 0x000000ffff097224 */ /* 0x001fc800078e0a03 */
[----:B------:R-:W-:-:S04]  /*14e10*/  IMAD R9, R9, R6, RZ ;  /* 0x0000000609097224 */ /* 0x000fc800078e02ff */
[----:B------:R-:W-:Y:S01]  /*14e20*/  IMAD.HI.U32 R3, R3, R9, R2 ;  /* 0x0000000903037227 */ /* 0x000fe200078e0002 */
[----:B------:R-:W-:Y:S02]  /*14e30*/  IADD3 R2, R5, -0x1, R0 ;  /* 0xffffffff05027810 */ /* 0x000fe40007ffe000 */
[----:B------:R-:W-:-:S03]  /*14e40*/  IABS R9, R5 ;  /* 0x0000000500097213 */ /* 0x000fc60000000000 */
[----:B------:R-:W-:Y:S02]  /*14e50*/  IMAD.IADD R2, R2, 0x1, -R35 ;  /* 0x0000000102027824 */ /* 0x000fe400078e0a23 */
[----:B------:R-:W-:-:S03]  /*14e60*/  IMAD.MOV R7, RZ, RZ, -R9 ;  /* 0x000000ffff077224 */ /* 0x000fc600078e0a09 */
        /* <DEDUP_REMOVED lines=14> */
.L_x_7924:
[----:B------:R-:W-:Y:S05]  /*14f50*/  BSYNC B0 ;  /* 0x0000000000007941 */ /* 0x000fea0003800000 */
.L_x_7923:
[-C--:B------:R-:W-:Y:S01]  /*14f60*/  IMAD R35, R4, R2.reuse, R35 ;  /* 0x0000000204237224 */ /* 0x080fe200078e0223 */
        /* <DEDUP_REMOVED lines=22> */
.L_x_7926:
        /* <DEDUP_REMOVED lines=20> */
.L_x_7929:
[----:B------:R-:W-:Y:S05]  /*15210*/  BSYNC B6 ;  /* 0x0000000000067941 */ /* 0x000fea0003800000 */
.L_x_7928:
        /* <DEDUP_REMOVED lines=20> */
.L_x_7932:
        /* <DEDUP_REMOVED lines=15> */
.L_x_7931:
[----:B------:R-:W-:Y:S05]  /*15450*/  BSYNC B6 ;  /* 0x0000000000067941 */ /* 0x000fea0003800000 */
.L_x_7930:
[----:B------:R-:W-:Y:S01]  /*15460*/  ULDC.64 UR4, c[0x0][0x9f8] ;  /* 0x00027e0000047ab9 */ /* 0x000fe20000000a00 */
[----:B------:R-:W-:Y:S01]  /*15470*/  IMAD.MOV.U32 R32, RZ, RZ, R19 ;  /* 0x000000ffff207224 */ /* 0x000fe200078e0013 */
[----:B------:R-:W-:Y:S01]  /*15480*/  ISETP.NE.U32.AND P0, PT, RZ, UR4, PT ;  /* 0x00000004ff007c0c */ /* 0x000fe2000bf05070 */
[----:B------:R-:W0:Y:S01]  /*15490*/  S2R R20, SR_TID.X ;  /* 0x0000000000147919 */ /* 0x000e220000002100 */
[----:B------:R-:W1:Y:S01]  /*154a0*/  LDC R6, c[0x0][0x430] ;  /* 0x00010c00ff067b82 */ /* 0x000e620000000800 */
[----:B------:R-:W2:Y:S01]  /*154b0*/  S2R R17, SR_TID.X ;  /* 0x0000000000117919 */ /* 0x000ea20000002100 */
[----:B------:R-:W-:Y:S01]  /*154c0*/  ISETP.NE.AND.EX P0, PT, RZ, UR5, PT, P0 ;  /* 0x00000005ff007c0c */ /* 0x000fe2000bf05300 */
[----:B------:R-:W-:Y:S01]  /*154d0*/  VIADD R26, R24, 0xffffffff ;  /* 0xffffffff181a7836 */ /* 0x000fe20000000000 */
[----:B------:R-:W-:Y:S01]  /*154e0*/  LOP3.LUT R23, R23, 0xfffffff7, RZ, 0xc0, !PT ;  /* 0xfffffff717177812 */ /* 0x000fe200078ec0ff */
[----:B------:R-:W-:-:S10]  /*154f0*/  ULDC UR4, c[0x0][0x2f4] ;  /* 0x0000bd0000047ab9 */ /* 0x000fd40000000800 */
[----:B------:R-:W3:Y:S02]  /*15500*/  @P0 LDC.64 R2, c[0x0][0x9f8] ;  /* 0x00027e00ff020b82 */ /* 0x000ee40000000a00 */
[----:B---3--:R-:W-:-:S05]  /*15510*/  @P0 IMAD.WIDE R2, R19, 0x4, R2 ;  /* 0x0000000413020825 */ /* 0x008fca00078e0202 */
[----:B------:R3:W4:Y:S01]  /*15520*/  @P0 LDG.E R32, desc[UR36][R2.64] ;  /* 0x0000002402200981 */ /* 0x000722000c1e1900 */
[----:B-1----:R-:W-:Y:S01]  /*15530*/  ISETP.NE.AND P1, PT, R6, 0x1, PT ;  /* 0x000000010600780c */ /* 0x002fe20003f25270 */
[----:B0-----:R-:W-:Y:S01]  /*15540*/  IMAD.SHL.U32 R20, R20, 0x10, RZ ;  /* 0x0000001014147824 */ /* 0x001fe200078e00ff */
[----:B--2---:R-:W-:Y:S01]  /*15550*/  LOP3.LUT R17, R17, 0x7f, RZ, 0xc0, !PT ;  /* 0x0000007f11117812 */ /* 0x004fe200078ec0ff */
[----:B------:R-:W-:-:S03]  /*15560*/  IMAD.SHL.U32 R8, R26, 0x80, RZ ;  /* 0x000000801a087824 */ /* 0x000fc600078e00ff */
[----:B------:R-:W-:Y:S02]  /*15570*/  SHF.R.U32.HI R17, RZ, 0x3, R17 ;  /* 0x00000003ff117819 */ /* 0x000fe40000011611 */
[----:B------:R-:W-:-:S04]  /*15580*/  LOP3.LUT R20, R20, 0x70, RZ, 0xc0, !PT ;  /* 0x0000007014147812 */ /* 0x000fc800078ec0ff */
[----:B------:R-:W-:Y:S01]  /*15590*/  LOP3.LUT R5, R8, R17, R20, 0xfe, !PT ;  /* 0x0000001108057212 */ /* 0x000fe200078efe14 */
[----:B------:R-:W0:Y:S01]  /*155a0*/  @P1 LDC R4, c[0x0][0x434] ;  /* 0x00010d00ff041b82 */ /* 0x000e220000000800 */
[----:B------:R-:W-:Y:S02]  /*155b0*/  @P1 LOP3.LUT R23, R23, 0x8, RZ, 0xfc, !PT ;  /* 0x0000000817171812 */ /* 0x000fe400078efcff */
[C---:B------:R-:W-:Y:S01]  /*155c0*/  ISETP.GE.AND P0, PT, R5.reuse, R34, PT ;  /* 0x000000220500720c */ /* 0x040fe20003f06270 */
[----:B------:R-:W-:-:S04]  /*155d0*/  IMAD.IADD R5, R5, 0x1, R36 ;  /* 0x0000000105057824 */ /* 0x000fc800078e0224 */
[----:B------:R-:W1:Y:S08]  /*155e0*/  @P1 LDC R0, c[0x0][0x438] ;  /* 0x00010e00ff001b82 */ /* 0x000e700000000800 */
[----:B---3--:R-:W2:Y:S01]  /*155f0*/  @!P0 LDC.64 R2, c[0x0][0x428] ;  /* 0x00010a00ff028b82 */ /* 0x008ea20000000a00 */
[----:B0-----:R-:W-:-:S04]  /*15600*/  @P1 IMAD.HI.U32 R7, R5, R4, RZ ;  /* 0x0000000405071227 */ /* 0x001fc800078e00ff */
[----:B------:R-:W-:Y:S01]  /*15610*/  IMAD.MOV.U32 R4, RZ, RZ, R5 ;  /* 0x000000ffff047224 */ /* 0x000fe200078e0005 */
[----:B-1----:R-:W-:-:S05]  /*15620*/  @P1 SHF.R.U32.HI R4, RZ, R0, R7 ;  /* 0x00000000ff041219 */ /* 0x002fca0000011607 */
[----:B------:R-:W-:-:S04]  /*15630*/  IMAD.MOV R0, RZ, RZ, -R4 ;  /* 0x000000ffff007224 */ /* 0x000fc800078e0a04 */
[----:B------:R-:W-:Y:S01]  /*15640*/  IMAD R0, R6, R0, R5 ;  /* 0x0000000006007224 */ /* 0x000fe200078e0205 */
[----:B------:R-:W-:Y:S02]  /*15650*/  @!P0 SHF.R.S32.HI R5, RZ, 0x1f, R4 ;  /* 0x0000001fff058819 */ /* 0x000fe40000011404 */
[----:B------:R-:W-:Y:S01]  /*15660*/  LOP3.LUT R23, R23, 0xfffffffb, RZ, 0xc0, !PT ;  /* 0xfffffffb17177812 */ /* 0x000fe200078ec0ff */
[----:B------:R-:W-:Y:S01]  /*15670*/  UMOV UR5, 0xffffffff ;  /* 0xffffffff00057882 */ /* 0x000fe20000000000 */
[----:B----4-:R-:W-:Y:S01]  /*15680*/  SHF.R.S32.HI R37, RZ, 0x1f, R32 ;  /* 0x0000001fff257819 */ /* 0x010fe20000011420 */
[----:B--2---:R-:W-:-:S04]  /*15690*/  @!P0 IMAD.WIDE.U32 R4, R32, R2, R4 ;  /* 0x0000000220048225 */ /* 0x004fc800078e0004 */
[----:B------:R-:W-:-:S04]  /*156a0*/  @!P0 IMAD R6, R37, R2, RZ ;  /* 0x0000000225068224 */ /* 0x000fc800078e02ff */
[----:B------:R-:W-:Y:S02]  /*156b0*/  @!P0 IMAD R6, R32, R3, R6 ;  /* 0x0000000320068224 */ /* 0x000fe400078e0206 */
[----:B------:R-:W0:Y:S02]  /*156c0*/  @!P0 LDC.64 R2, c[0x0][0x418] ;  /* 0x00010600ff028b82 */ /* 0x000e240000000a00 */
[----:B------:R-:W-:Y:S01]  /*156d0*/  @!P0 IMAD.IADD R5, R5, 0x1, R6 ;  /* 0x0000000105058824 */ /* 0x000fe200078e0206 */
[----:B0-----:R-:W-:-:S04]  /*156e0*/  @!P0 LEA R2, P1, R4, R2, 0x2 ;  /* 0x0000000204028211 */ /* 0x001fc800078210ff */
[----:B------:R-:W-:Y:S01]  /*156f0*/  @!P0 LEA.HI.X R3, R4, R3, R5, 0x2, P1 ;  /* 0x0000000304038211 */ /* 0x000fe200008f1405 */
[----:B------:R-:W-:Y:S02]  /*15700*/  IMAD.U32 R5, RZ, RZ, UR38 ;  /* 0x00000026ff057e24 */ /* 0x000fe4000f8e00ff */
[----:B------:R-:W-:-:S03]  /*15710*/  IMAD.MOV.U32 R4, RZ, RZ, RZ ;  /* 0x000000ffff047224 */ /* 0x000fc600078e00ff */
[----:B------:R-:W-:-:S03]  /*15720*/  ISETP.NE.AND P2, PT, R5, 0x3, PT ;  /* 0x000000030500780c */ /* 0x000fc60003f45270 */
[----:B------:R0:W5:Y:S01]  /*15730*/  @!P0 LDG.E R4, desc[UR36][R2.64] ;  /* 0x0000002402048981 */ /* 0x000162000c1e1900 */
[----:B------:R-:W-:-:S09]  /*15740*/  ISETP.GE.AND P0, PT, R30, UR4, PT ;  /* 0x000000041e007c0c */ /* 0x000fd2000bf06270 */
[----:B------:R-:W-:-:S04]  /*15750*/  @P2 LOP3.LUT R23, R23, 0x4, RZ, 0xfc, !PT ;  /* 0x0000000417172812 */ /* 0x000fc800078efcff */
[----:B------:R-:W-:-:S04]  /*15760*/  LOP3.LUT R23, R23, 0xfffffffd, RZ, 0xc0, !PT ;  /* 0xfffffffd17177812 */ /* 0x000fc800078ec0ff */
[----:B------:R-:W-:Y:S02]  /*15770*/  @P0 LOP3.LUT R23, R23, 0x2, RZ, 0xfc, !PT ;  /* 0x0000000217170812 */ /* 0x000fe400078efcff */
[----:B------:R-:W-:Y:S02]  /*15780*/  ISETP.GE.AND P0, PT, R29, UR4, PT ;  /* 0x000000041d007c0c */ /* 0x000fe4000bf06270 */
[----:B------:R-:W-:-:S11]  /*15790*/  LOP3.LUT R23, R23, 0xfffffffe, RZ, 0xc0, !PT ;  /* 0xfffffffe17177812 */ /* 0x000fd600078ec0ff */
[----:B------:R-:W-:Y:S01]  /*157a0*/  @P0 LOP3.LUT R23, R23, 0x1, RZ, 0xfc, !PT ;  /* 0x0000000117170812 */ /* 0x000fe200078efcff */
[----:B0-----:R-:W-:Y:S06]  /*157b0*/  BRA.DIV UR5, `(.L_x_7933) ;  /* 0x0000004605687947 */ /* 0x001fec000b800000 */
.L_x_8001:
[----:B------:R-:W-:Y:S01]  /*157c0*/  LOP3.LUT R24, R18, 0xffff, RZ, 0xc0, !PT ;  /* 0x0000ffff12187812 */ /* 0x000fe200078ec0ff */
[----:B------:R-:W-:Y:S06]  /*157d0*/  @!P2 BRA `(.L_x_7934) ;  /* 0x000000000004a947 */ /* 0x000fec0003800000 */
[----:B------:R-:W-:Y:S01]  /*157e0*/  BPT.TRAP 0x1 ;  /* 0x000000040000795c */ /* 0x000fe20000300000 */
.L_x_7934:
[----:B------:R-:W-:Y:S01]  /*157f0*/  SHF.R.S32.HI R6, RZ, 0x1f, R0 ;  /* 0x0000001fff067819 */ /* 0x000fe20000011400 */
[----:B------:R-:W-:Y:S01]  /*15800*/  ULDC.64 UR4, c[0x0][0x328] ;  /* 0x0000ca0000047ab9 */ /* 0x000fe20000000a00 */
[----:B------:R-:W-:Y:S01]  /*15810*/  ULDC.64 UR6, c[0x0][0x318] ;  /* 0x0000c60000067ab9 */ /* 0x000fe20000000a00 */
[----:B------:R-:W-:Y:S01]  /*15820*/  IMAD.WIDE.U32 R2, R0, UR4, RZ ;  /* 0x0000000400027c25 */ /* 0x000fe2000f8e00ff */
        /* <DEDUP_REMOVED lines=19> */
.L_x_8002:
[----:B------:R-:W-:Y:S05]  /*15960*/  BSYNC B0 ;  /* 0x0000000000007941 */ /* 0x000fea0003800000 */
.L_x_7935:
        /* <DEDUP_REMOVED lines=19> */
[C---:B------:R-:W-:Y:S02]  /*15aa0*/  LEA R4, P0, R2.reuse, UR6, 0x1 ;  /* 0x0000000602047c11 */ /* 0x040fe4000f8008ff */
[----:B-1----:R-:W-:Y:S02]  /*15ab0*/  LOP3.LUT R9, R9, 0x7f, RZ, 0xc0, !PT ;  /* 0x0000007f09097812 */ /* 0x002fe400078ec0ff */
[----:B------:R-:W-:Y:S02]  /*15ac0*/  LEA.HI.X R0, R2, UR7, R0, 0x1, P0 ;  /* 0x0000000702007c11 */ /* 0x000fe400080f0c00 */
[----:B------:R-:W-:-:S04]  /*15ad0*/  SHF.R.U32.HI R9, RZ, 0x3, R9 ;  /* 0x00000003ff097819 */ /* 0x000fc80000011609 */
        /* <DEDUP_REMOVED lines=82> */
.L_x_8020:
        /* <DEDUP_REMOVED lines=11> */
.L_x_7938:
        /* <DEDUP_REMOVED lines=10> */
.L_x_7939:
[----:B-1----:R1:W5:Y:S01]  /*16150*/  LDL.LU R2, [R1+0x4] ;  /* 0x0000040001027983 */ /* 0x0023620000300800 */
[----:B------:R1:W-:Y:S02]  /*16160*/  SYNCS.ARRIVE.TRANS64.A1T0 RZ, [R7+URZ+0x28830], RZ ;  /* 0x028830ff07ff79a7 */ /* 0x0003e4000810003f */
[----:B------:R-:W-:Y:S05]  /*16170*/  WARPSYNC.ALL ;  /* 0x0000000000007948 */ /* 0x000fea0003800000 */
[----:B------:R-:W-:Y:S01]  /*16180*/  ULDC.64 UR4, c[0x0][0x298] ;  /* 0x0000a60000047ab9 */ /* 0x000fe20000000a00 */
[----:B------:R-:W-:Y:S01]  /*16190*/  BSSY B6, `(.L_x_7940) ;  /* 0x000001c000067945 */ /* 0x000fe20003800000 */
[----:B------:R-:W-:Y:S01]  /*161a0*/  BAR.SYNC.DEFER_BLOCKING 0x8, 0x180 ;  /* 0x0206000000007b1d */ /* 0x000fe20000010000 */
[----:B-----5:R-:W-:Y:S01]  /*161b0*/  SHF.R.S32.HI R0, RZ, 0x1f, R2 ;  /* 0x0000001fff007819 */ /* 0x020fe20000011402 */
[----:B0-----:R-:W-:-:S04]  /*161c0*/  IMAD.WIDE.U32 R4, R2, UR4, RZ ;  /* 0x0000000402047c25 */ /* 0x001fc8000f8e00ff */
[----:B------:R-:W-:Y:S01]  /*161d0*/  IMAD R0, R0, UR4, RZ ;  /* 0x0000000400007c24 */ /* 0x000fe2000f8e02ff */
[----:B------:R0:W-:Y:S03]  /*161e0*/  STL.64 [R1+0x8], R4 ;  /* 0x0000080401007387 */ /* 0x0001e60000100a00 */
[----:B------:R-:W-:Y:S02]  /*161f0*/  IMAD R0, R2, UR5, R0 ;  /* 0x0000000502007c24 */ /* 0x000fe4000f8e0200 */
[----:B------:R-:W-:Y:S02]  /*16200*/  VIADD R2, R22, 0x10400 ;  /* 0x0001040016027836 */ /* 0x000fe40000000000 */
[----:B------:R-:W-:-:S03]  /*16210*/  IMAD.IADD R0, R5, 0x1, R0 ;  /* 0x0000000105007824 */ /* 0x000fc600078e0200 */
[----:B------:R-:W-:Y:S02]  /*16220*/  LOP3.LUT P0, RZ, R2, 0x3ff, RZ, 0xc0, !PT ;  /* 0x000003ff02ff7812 */ /* 0x000fe4000780c0ff */
[----:B------:R0:W-:Y:S11]  /*16230*/  STL [R1+0x4], R0 ;  /* 0x0000040001007387 */ /* 0x0001f60000100800 */
[----:B0-----:R-:W-:Y:S05]  /*16240*/  @!P0 BRA `(.L_x_7941) ;  /* 0x0000000000408947 */ /* 0x001fea0003800000 */
        /* <DEDUP_REMOVED lines=16> */
.L_x_7941:
[----:B------:R-:W-:Y:S05]  /*16350*/  BSYNC B6 ;  /* 0x0000000000067941 */ /* 0x000fea0003800000 */
.L_x_7940:
[----:B------:R-:W2:Y:S01]  /*16360*/  LDL.LU R2, [R1+0x4] ;  /* 0x0000040001027983 */ /* 0x000ea20000300800 */
[----:B------:R-:W-:Y:S01]  /*16370*/  LOP3.LUT P6, RZ, R23, 0x20, RZ, 0xc0, !PT ;  /* 0x0000002017ff7812 */ /* 0x000fe200078cc0ff */
[----:B------:R-:W-:Y:S01]  /*16380*/  ULDC.64 UR6, c[0x0][0x2e0] ;  /* 0x0000b80000067ab9 */ /* 0x000fe20000000a00 */
[----:B------:R-:W-:Y:S01]  /*16390*/  SHF.R.S32.HI R0, RZ, 0x1f, R19 ;  /* 0x0000001fff007819 */ /* 0x000fe20000011413 */
[----:B------:R-:W3:Y:S01]  /*163a0*/  LDL.LU.64 R20, [R1+0x8] ;  /* 0x0000080001147983 */ /* 0x000ee20000300a00 */
[----:B------:R-:W-:Y:S02]  /*163b0*/  ULDC.64 UR4, c[0x0][0x2d8] ;  /* 0x0000b60000047ab9 */ /* 0x000fe40000000a00 */
[----:B------:R-:W-:Y:S01]  /*163c0*/  SEL R0, R0, RZ, !P6 ;  /* 0x000000ff00007207 */ /* 0x000fe20007000000 */
[----:B------:R0:W5:Y:S04]  /*163d0*/  LDL R8, [R1] ;  /* 0x0000000001087983 */ /* 0x0001680000100800 */
[----:B------:R-:W-:Y:S01]  /*163e0*/  IMAD R4, R0, UR6, RZ ;  /* 0x0000000600047c24 */ /* 0x000fe2000f8e02ff */
[----:B------:R-:W-:-:S05]  /*163f0*/  SEL R0, R19, RZ, !P6 ;  /* 0x000000ff13007207 */ /* 0x000fca0007000000 */
[----:B------:R-:W-:Y:S02]  /*16400*/  IMAD R4, R0, UR7, R4 ;  /* 0x0000000700047c24 */ /* 0x000fe4000f8e0204 */
[----:B--2---:R-:W-:Y:S01]  /*16410*/  IMAD.MOV.U32 R3, RZ, RZ, R2 ;  /* 0x000000ffff037224 */ /* 0x004fe200078e0002 */
[----:B---3--:R-:W2:Y:S01]  /*16420*/  LDC R21, c[0x0][0x448] ;  /* 0x00011200ff157b82 */ /* 0x008ea20000000800 */
[----:B------:R-:W-:Y:S02]  /*16430*/  IMAD.MOV.U32 R2, RZ, RZ, R20 ;  /* 0x000000ffff027224 */ /* 0x000fe400078e0014 */
[----:B------:R-:W3:Y:S02]  /*16440*/  S2R R20, SR_TID.X ;  /* 0x0000000000147919 */ /* 0x000ee40000002100 */
[----:B------:R-:W-:-:S04]  /*16450*/  IMAD.WIDE.U32 R2, R24, UR4, R2 ;  /* 0x0000000418027c25 */ /* 0x000fc8000f8e0002 */
[----:B------:R-:W-:Y:S01]  /*16460*/  IMAD R3, R24, UR5, R3 ;  /* 0x0000000518037c24 */ /* 0x000fe2000f8e0203 */
[----:B------:R-:W-:Y:S01]  /*16470*/  ULDC.64 UR4, c[0x0][0x2d0] ;  /* 0x0000b40000047ab9 */ /* 0x000fe20000000a00 */
[----:B------:R-:W-:-:S04]  /*16480*/  IMAD.WIDE.U32 R2, R0, UR6, R2 ;  /* 0x0000000600027c25 */ /* 0x000fc8000f8e0002 */
[----:B------:R-:W-:Y:S01]  /*16490*/  IMAD.IADD R3, R3, 0x1, R4 ;  /* 0x0000000103037824 */ /* 0x000fe200078e0204 */
[----:B--2---:R-:W-:Y:S02]  /*164a0*/  ISETP.NE.AND P6, PT, R21, 0x1, PT ;  /* 0x000000011500780c */ /* 0x004fe40003fc5270 */
[----:B------:R-:W2:Y:S01]  /*164b0*/  S2R R21, SR_TID.X ;  /* 0x0000000000157919 */ /* 0x000ea20000002100 */
[----:B---3--:R-:W-:-:S10]  /*164c0*/  LOP3.LUT R20, R20, 0x7f, RZ, 0xc0, !PT ;  /* 0x0000007f14147812 */ /* 0x008fd400078ec0ff */
[----:B------:R-:W3:Y:S01]  /*164d0*/  @P6 LDC R5, c[0x0][0x44c] ;  /* 0x00011300ff056b82 */ /* 0x000ee20000000800 */
[----:B------:R-:W-:-:S07]  /*164e0*/  SHF.R.U32.HI R20, RZ, 0x3, R20 ;  /* 0x00000003ff147819 */ /* 0x000fce0000011614 */
[----:B------:R-:W4:Y:S01]  /*164f0*/  @P6 LDC R0, c[0x0][0x450] ;  /* 0x00011400ff006b82 */ /* 0x000f220000000800 */
[----:B--2---:R-:W-:-:S05]  /*16500*/  IMAD.SHL.U32 R21, R21, 0x10, RZ ;  /* 0x0000001015157824 */ /* 0x004fca00078e00ff */
[----:B------:R-:W-:-:S04]  /*16510*/  LOP3.LUT R21, R21, 0x70, RZ, 0xc0, !PT ;  /* 0x0000007015157812 */ /* 0x000fc800078ec0ff */
[----:B------:R-:W-:-:S05]  /*16520*/  LOP3.LUT R20, R20, R21, RZ, 0xfc, !PT ;  /* 0x0000001514147212 */ /* 0x000fca00078efcff */
[----:B------:R-:W-:-:S04]  /*16530*/  IMAD.IADD R4, R20, 0x1, R27 ;  /* 0x0000000114047824 */ /* 0x000fc800078e021b */
[----:B---3--:R-:W-:-:S04]  /*16540*/  @P6 IMAD.HI.U32 R5, R4, R5, RZ ;  /* 0x0000000504056227 */ /* 0x008fc800078e00ff */
[----:B------:R-:W-:Y:S01]  /*16550*/  IMAD.MOV.U32 R6, RZ, RZ, R4 ;  /* 0x000000ffff067224 */ /* 0x000fe200078e0004 */
[----:B----4-:R-:W-:Y:S02]  /*16560*/  @P6 SHF.R.U32.HI R6, RZ, R0, R5 ;  /* 0x00000000ff066219 */ /* 0x010fe40000011605 */
[----:B------:R-:W2:Y:S03]  /*16570*/  LDC R5, c[0x0][0x448] ;  /* 0x00011200ff057b82 */ /* 0x000ea60000000800 */
[----:B------:R-:W-:Y:S01]  /*16580*/  IMAD.MOV R0, RZ, RZ, -R6 ;  /* 0x000000ffff007224 */ /* 0x000fe200078e0a06 */
[----:B------:R-:W3:Y:S01]  /*16590*/  S2R R20, SR_TID.X ;  /* 0x0000000000147919 */ /* 0x000ee20000002100 */
[----:B------:R-:W-:-:S04]  /*165a0*/  IMAD.WIDE.U32 R2, R6, UR4, R2 ;  /* 0x0000000406027c25 */ /* 0x000fc8000f8e0002 */
[----:B--2---:R-:W-:Y:S01]  /*165b0*/  IMAD R0, R5, R0, R4 ;  /* 0x0000000005007224 */ /* 0x004fe200078e0204 */
[----:B------:R-:W-:-:S05]  /*165c0*/  SHF.R.S32.HI R4, RZ, 0x1f, R6 ;  /* 0x0000001fff047819 */ /* 0x000fca0000011406 */
[----:B-1----:R-:W-:-:S04]  /*165d0*/  IMAD R7, R4, UR4, RZ ;  /* 0x0000000404077c24 */ /* 0x002fc8000f8e02ff */
        /* <DEDUP_REMOVED lines=12> */
[----:B------:R-:W-:Y:S02]  /*166a0*/  LEA.HI.X R4, R2, UR5, R3, 0x1, P0 ;  /* 0x0000000502047c11 */ /* 0x000fe400080f0c03 */
[----:B------:R-:W-:Y:S01]  /*166b0*/  ISETP.GE.AND P0, PT, R30, UR4, PT ;  /* 0x000000041e007c0c */ /* 0x000fe2000bf06270 */
[----:B------:R-:W-:Y:S01]  /*166c0*/  UMOV UR4, 0xffffffff ;  /* 0xffffffff00047882 */ /* 0x000fe20000000000 */
[----:B---3--:R-:W-:-:S04]  /*166d0*/  LOP3.LUT R20, R20, 0x7f, RZ, 0xc0, !PT ;  /* 0x0000007f14147812 */ /* 0x008fc800078ec0ff */
[----:B------:R-:W-:Y:S01]  /*166e0*/  SHF.R.U32.HI R9, RZ, 0x3, R20 ;  /* 0x00000003ff097819 */ /* 0x000fe20000011614 */
[----:B0-----:R-:W-:Y:S06]  /*166f0*/  BRA.DIV UR4, `(.L_x_7942) ;  /* 0x0000004204ac7947 */ /* 0x001fec000b800000 */
        /* <DEDUP_REMOVED lines=71> */
[----:B0-----:R1:W-:Y:S02]  /*16b70*/  @!P2 LDGSTS.E.BYPASS.LTC128B.128 [R8+0x17400], desc[UR36][R2.64+0x80], !P1 ;  /* 0x174000800208afae */ /* 0x0013e4000c901d64 */
.L_x_8037:
        /* <DEDUP_REMOVED lines=11> */
.L_x_7944:
[----:B------:R-:W-:Y:S05]  /*16c30*/  BSYNC B0 ;  /* 0x0000000000007941 */ /* 0x000fea0003800000 */
.L_x_7943:
[----:B------:R-:W-:Y:S01]  /*16c40*/  NOP ;  /* 0x0000000000007918 */ /* 0x000fe20000000000 */
[----:B------:R-:W-:-:S13]  /*16c50*/  PLOP3.LUT P0, PT, PT, PT, PT, 0x80, 0x0 ;  /* 0x000000000000781c */ /* 0x000fda0003f0f070 */
.L_x_7945:
        /* <DEDUP_REMOVED lines=21> */
.L_x_8038:
[----:B------:R-:W-:Y:S05]  /*16db0*/  BSYNC B0 ;  /* 0x0000000000007941 */ /* 0x000fea0003800000 */
.L_x_7946:
        /* <DEDUP_REMOVED lines=8> */
.L_x_7962:
[----:B------:R-:W1:Y:S01]  /*16e40*/  LDC R0, c[0x0][0x430] ;  /* 0x00010c00ff007b82 */ /* 0x000e620000000800 */
[----:B------:R-:W3:Y:S01]  /*16e50*/  S2R R4, SR_TID.X ;  /* 0x0000000000047919 */ /* 0x000ee20000002100 */
[----:B------:R-:W-:Y:S05]  /*16e60*/  YIELD ;  /* 0x0000000000007946 */ /* 0x000fea0003800000 */
[----:B------:R-:W-:Y:S01]  /*16e70*/  ULDC.64 UR4, c[0x0][0x428] ;  /* 0x00010a0000047ab9 */ /* 0x000fe20000000a00 */
[----:B------:R-:W-:Y:S01]  /*16e80*/  LOP3.LUT P3, RZ, R23, 0x4, RZ, 0xc0, !PT ;  /* 0x0000000417ff7812 */ /* 0x000fe2000786c0ff */
[----:B------:R-:W-:Y:S01]  /*16e90*/  VIADD R25, R10, 0x1 ;  /* 0x000000010a197836 */ /* 0x000fe20000000000 */
[----:B-1----:R-:W-:-:S02]  /*16ea0*/  ISETP.NE.AND P0, PT, R0, 0x1, PT ;  /* 0x000000010000780c */ /* 0x002fc40003f05270 */
[----:B------:R-:W1:Y:S01]  /*16eb0*/  S2R R0, SR_TID.X ;  /* 0x0000000000007919 */ /* 0x000e620000002100 */
[----:B---3--:R-:W-:-:S10]  /*16ec0*/  IMAD.SHL.U32 R4, R4, 0x10, RZ ;  /* 0x0000001004047824 */ /* 0x008fd400078e00ff */
[----:B0-----:R-:W0:Y:S01]  /*16ed0*/  @P0 LDC R3, c[0x0][0x438] ;  /* 0x00010e00ff030b82 */ /* 0x001e220000000800 */
[----:B------:R-:W-:Y:S02]  /*16ee0*/  LOP3.LUT R4, R4, 0x70, RZ, 0xc0, !PT ;  /* 0x0000007004047812 */ /* 0x000fe400078ec0ff */
[----:B-1----:R-:W-:-:S04]  /*16ef0*/  LOP3.LUT R0, R0, 0x7f, RZ, 0xc0, !PT ;  /* 0x0000007f00007812 */ /* 0x002fc800078ec0ff */
[----:B------:R-:W-:Y:S02]  /*16f00*/  SHF.R.U32.HI R5, RZ, 0x3, R0 ;  /* 0x00000003ff057819 */ /* 0x000fe40000011600 */
[----:B------:R-:W1:Y:S03]  /*16f10*/  @P0 LDC R0, c[0x0][0x434] ;  /* 0x00010d00ff000b82 */ /* 0x000e660000000800 */
[----:B------:R-:W-:Y:S02]  /*16f20*/  IMAD R7, R6, 0x80, R5 ;  /* 0x0000008006077824 */ /* 0x000fe400078e0205 */
[----:B------:R-:W-:-:S03]  /*16f30*/  IMAD R5, R37, UR4, RZ ;  /* 0x0000000425057c24 */ /* 0x000fc6000f8e02ff */
[----:B------:R-:W-:Y:S01]  /*16f40*/  IADD3 R7, R4, R7, R36 ;  /* 0x0000000704077210 */ /* 0x000fe20007ffe024 */
[----:B------:R-:W-:-:S04]  /*16f50*/  IMAD R5, R32, UR5, R5 ;  /* 0x0000000520057c24 */ /* 0x000fc8000f8e0205 */
[----:B------:R-:W-:Y:S02]  /*16f60*/  IMAD.MOV.U32 R8, RZ, RZ, R7 ;  /* 0x000000ffff087224 */ /* 0x000fe400078e0007 */
[----:B-1----:R-:W-:-:S05]  /*16f70*/  @P0 IMAD.HI.U32 R0, R7, R0, RZ ;  /* 0x0000000007000227 */ /* 0x002fca00078e00ff */
[----:B0-----:R-:W-:-:S04]  /*16f80*/  @P0 SHF.R.U32.HI R8, RZ, R3, R0 ;  /* 0x00000003ff080219 */ /* 0x001fc80000011600 */
[--C-:B------:R-:W-:Y:S01]  /*16f90*/  SHF.R.S32.HI R3, RZ, 0x1f, R8.reuse ;  /* 0x0000001fff037819 */ /* 0x100fe20000011408 */
[----:B------:R-:W-:-:S04]  /*16fa0*/  IMAD.MOV.U32 R2, RZ, RZ, R8 ;  /* 0x000000ffff027224 */ /* 0x000fc800078e0008 */
[----:B------:R-:W-:Y:S01]  /*16fb0*/  IMAD.WIDE.U32 R2, R32, UR4, R2 ;  /* 0x0000000420027c25 */ /* 0x000fe2000f8e0002 */
[----:B------:R-:W-:-:S03]  /*16fc0*/  ULDC.64 UR4, c[0x0][0x418] ;  /* 0x0001060000047ab9 */ /* 0x000fc60000000a00 */
[----:B------:R-:W-:Y:S01]  /*16fd0*/  IMAD.IADD R3, R5, 0x1, R3 ;  /* 0x0000000105037824 */ /* 0x000fe200078e0203 */
[----:B------:R-:W-:Y:S01]  /*16fe0*/  LEA R4, P0, R2, UR4, 0x2 ;  /* 0x0000000402047c11 */ /* 0x000fe2000f8010ff */
[----:B------:R-:W-:-:S03]  /*16ff0*/  ULDC UR4, c[0x0][0x430] ;  /* 0x00010c0000047ab9 */ /* 0x000fc60000000800 */
[----:B------:R-:W-:Y:S01]  /*17000*/  LEA.HI.X R5, R2, UR5, R3, 0x2, P0 ;  /* 0x0000000502057c11 */ /* 0x000fe200080f1403 */
[----:B------:R-:W-:Y:S01]  /*17010*/  IMAD.MOV R2, RZ, RZ, -R8 ;  /* 0x000000ffff027224 */ /* 0x000fe200078e0a08 */
[----:B------:R-:W-:-:S03]  /*17020*/  ISETP.NE.AND P0, PT, R25, 0x2, PT ;  /* 0x000000021900780c */ /* 0x000fc60003f05270 */
[----:B------:R0:W3:Y:S01]  /*17030*/  LDG.E R0, desc[UR36][R4.64] ;  /* 0x0000002404007981 */ /* 0x0000e2000c1e1900 */
[----:B------:R-:W-:Y:S01]  /*17040*/  SEL R28, RZ, 0x1, P0 ;  /* 0x00000001ff1c7807 */ /* 0x000fe20000000000 */
[----:B------:R-:W-:Y:S01]  /*17050*/  IMAD.MOV.U32 R26, RZ, RZ, R6 ;  /* 0x000000ffff1a7224 */ /* 0x000fe200078e0006 */
[----:B------:R-:W-:Y:S02]  /*17060*/  SEL R25, R25, RZ, P0 ;  /* 0x000000ff19197207 */ /* 0x000fe40000000000 */
[----:B------:R-:W-:Y:S01]  /*17070*/  LOP3.LUT R28, R20, R28, RZ, 0x3c, !PT ;  /* 0x0000001c141c7212 */ /* 0x000fe200078e3cff */
[----:B0-----:R-:W-:Y:S01]  /*17080*/  IMAD R4, R2, UR4, R7 ;  /* 0x0000000402047c24 */ /* 0x001fe2000f8e0207 */
[----:B---3--:R-:W-:Y:S01]  /*17090*/  SHF.R.S32.HI R27, RZ, 0x1f, R0 ;  /* 0x0000001fff1b7819 */ /* 0x008fe20000011400 */
[----:B------:R-:W-:Y:S06]  /*170a0*/  @!P3 BRA `(.L_x_7950) ;  /* 0x000000000004b947 */ /* 0x000fec0003800000 */
[----:B------:R-:W-:Y:S01]  /*170b0*/  BPT.TRAP 0x1 ;  /* 0x000000040000795c */ /* 0x000fe20000300000 */
.L_x_7950:
[----:B------:R-:W-:Y:S01]  /*170c0*/  IMAD R6, R25, 0x8, R22 ;  /* 0x0000000819067824 */ /* 0x000fe200078e0216 */
[----:B------:R-:W-:Y:S01]  /*170d0*/  SHF.L.U32 R3, R28, 0x1f, RZ ;  /* 0x0000001f1c037819 */ /* 0x000fe200000006ff */
[----:B------:R-:W-:Y:S03]  /*170e0*/  BSSY B1, `(.L_x_7951) ;  /* 0x0000003000017945 */ /* 0x000fe60003800000 */
[----:B------:R-:W0:Y:S02]  /*170f0*/  SYNCS.PHASECHK.TRANS64.TRYWAIT P0, [R6+URZ+0x28840], R3 ;  /* 0x02884003060075a7 */ /* 0x000e24000800017f */
[----:B0-----:R-:W-:Y:S05]  /*17100*/  @!P0 BRA `(.L_x_7952) ;  /* 0x0000004000bc8947 */ /* 0x001fea0003800000 */
.L_x_8039:
[----:B------:R-:W-:Y:S05]  /*17110*/  BSYNC B1 ;  /* 0x0000000000017941 */ /* 0x000fea0003800000 */
.L_x_7951:
[----:B------:R-:W-:Y:S01]  /*17120*/  SHF.R.S32.HI R21, RZ, 0x1f, R4 ;  /* 0x0000001fff157819 */ /* 0x000fe20000011404 */
[----:B------:R-:W-:Y:S01]  /*17130*/  ULDC.64 UR4, c[0x0][0x300] ;  /* 0x0000c00000047ab9 */ /* 0x000fe20000000a00 */
[----:B------:R-:W-:Y:S01]  /*17140*/  ULDC.64 UR6, c[0x0][0x2e8] ;  /* 0x0000ba0000067ab9 */ /* 0x000fe20000000a00 */
[C---:B0-----:R-:W-:Y:S01]  /*17150*/  IMAD.WIDE.U32 R2, R4.reuse, UR4, RZ ;  /* 0x0000000404027c25 */ /* 0x041fe2000f8e00ff */
        /* <DEDUP_REMOVED lines=65> */
.L_x_8057:
        /* <DEDUP_REMOVED lines=9> */
.L_x_7954:
        /* <DEDUP_REMOVED lines=10> */
.L_x_7955:
[----:B------:R3:W-:Y:S01]  /*176a0*/  SYNCS.ARRIVE.TRANS64.A1T0 RZ, [R6+URZ+0x28830], RZ ;  /* 0x028830ff06ff79a7 */ /* 0x0007e2000810003f */
[----:B------:R-:W-:Y:S05]  /*176b0*/  @!P4 BRA `(.L_x_7956) ;  /* 0x000000000004c947 */ /* 0x000fea0003800000 */
[----:B------:R-:W-:Y:S01]  /*176c0*/  BPT.TRAP 0x1 ;  /* 0x000000040000795c */ /* 0x000fe20000300000 */
.L_x_7956:
[----:B-1----:R-:W-:Y:S01]  /*176d0*/  SHF.L.U32 R2, R20, 0x1f, RZ ;  /* 0x0000001f14027819 */ /* 0x002fe200000006ff */
[----:B---3--:R-:W-:Y:S01]  /*176e0*/  IMAD R6, R10, 0x8, R22 ;  /* 0x000000080a067824 */ /* 0x008fe200078e0216 */
[----:B------:R-:W-:Y:S01]  /*176f0*/  BSSY B1, `(.L_x_7957) ;  /* 0x0000004000017945 */ /* 0x000fe20003800000 */
[----:B------:R-:W-:Y:S02]  /*17700*/  IMAD R8, R31, -0x80, R34 ;  /* 0xffffff801f087824 */ /* 0x000fe400078e0222 */
[----:B------:R-:W1:Y:S02]  /*17710*/  SYNCS.PHASECHK.TRANS64.TRYWAIT P0, [R6+URZ+0x28860], R2 ;  /* 0x02886002060075a7 */ /* 0x000e64000800017f */
[----:B-1----:R-:W-:Y:S05]  /*17720*/  @!P0 BRA `(.L_x_7958) ;  /* 0x0000004400948947 */ /* 0x002fea0003800000 */
.L_x_8058:
[----:B------:R-:W-:Y:S05]  /*17730*/  BSYNC B1 ;  /* 0x0000000000017941 */ /* 0x000fea0003800000 */
.L_x_7957:
[----:B------:R-:W3:Y:S01]  /*17740*/  S2R R3, SR_TID.X ;  /* 0x0000000000037919 */ /* 0x000ee20000002100 */
[----:B------:R-:W-:Y:S01]  /*17750*/  UMOV UR4, 0xffffffff ;  /* 0xffffffff00047882 */ /* 0x000fe20000000000 */
[----:B0-----:R-:W-:Y:S01]  /*17760*/  IMAD R7, R10, 0x4000, R33 ;  /* 0x000040000a077824 */ /* 0x001fe200078e0221 */
[----:B---3--:R-:W-:-:S04]  /*17770*/  LOP3.LUT R3, R3, 0x7f, RZ, 0xc0, !PT ;  /* 0x0000007f03037812 */ /* 0x008fc800078ec0ff */
[----:B------:R-:W-:-:S05]  /*17780*/  SHF.R.U32.HI R3, RZ, 0x3, R3 ;  /* 0x00000003ff037819 */ /* 0x000fca0000011603 */
[----:B------:R-:W-:Y:S01]  /*17790*/  IMAD.IADD R8, R8, 0x1, -R3 ;  /* 0x0000000108087824 */ /* 0x000fe200078e0a03 */
[----:B------:R-:W-:Y:S06]  /*177a0*/  BRA.DIV UR4, `(.L_x_7959) ;  /* 0x0000004604887947 */ /* 0x000fec000b800000 */
[----:B-1----:R-:W0:Y:S01]  /*177b0*/  SHFL.IDX PT, R2, R17, RZ, 0x181f ;  /* 0x00181fff11027589 */ /* 0x002e2200000e0000 */
        /* <DEDUP_REMOVED lines=58> */
.L_x_8076:
        /* <DEDUP_REMOVED lines=27> */
.L_x_7960:
        /* <DEDUP_REMOVED lines=10> */
.L_x_7961:
[C---:B------:R-:W-:Y:S01]  /*17db0*/  ISETP.GT.AND P0, PT, R26.reuse, R35, PT ;  /* 0x000000231a00720c */ /* 0x040fe20003f04270 */
[----:B------:R0:W-:Y:S01]  /*17dc0*/  SYNCS.ARRIVE.TRANS64.A1T0 RZ, [R6+URZ+0x28850], RZ ;  /* 0x028850ff06ff79a7 */ /* 0x0001e2000810003f */
[----:B------:R-:W-:Y:S02]  /*17dd0*/  IMAD.MOV.U32 R10, RZ, RZ, R25 ;  /* 0x000000ffff0a7224 */ /* 0x000fe400078e0019 */
[----:B------:R-:W-:Y:S02]  /*17de0*/  IMAD.MOV.U32 R20, RZ, RZ, R28 ;  /* 0x000000ffff147224 */ /* 0x000fe400078e001c */
[----:B------:R-:W-:Y:S02]  /*17df0*/  IMAD.MOV.U32 R31, RZ, RZ, R26 ;  /* 0x000000ffff1f7224 */ /* 0x000fe400078e001a */
[----:B0-----:R-:W-:-:S05]  /*17e00*/  VIADD R6, R26, 0xffffffff ;  /* 0xffffffff1a067836 */ /* 0x001fca0000000000 */
[----:B------:R-:W-:Y:S05]  /*17e10*/  @P0 BRA `(.L_x_7962) ;  /* 0xfffffff000080947 */ /* 0x000fea000383ffff */
.L_x_7949:
[----:B------:R-:W-:Y:S05]  /*17e20*/  BSYNC B0 ;  /* 0x0000000000007941 */ /* 0x000fea0003800000 */
.L_x_7948:
        /* <DEDUP_REMOVED lines=17> */
.L_x_7964:
[----:B------:R-:W-:Y:S05]  /*17f40*/  BSYNC B0 ;  /* 0x0000000000007941 */ /* 0x000fea0003800000 */
.L_x_7963:
[----:B------:R-:W-:-:S13]  /*17f50*/  LOP3.LUT P0, RZ, R23, 0x4, RZ, 0xc0, !PT ;  /* 0x0000000417ff7812 */ /* 0x000fda000780c0ff */
[----:B------:R-:W-:Y:S05]  /*17f60*/  @!P0 BRA `(.L_x_7965) ;  /* 0x0000000000048947 */ /* 0x000fea0003800000 */
[----:B------:R-:W-:Y:S01]  /*17f70*/  BPT.TRAP 0x1 ;  /* 0x000000040000795c */ /* 0x000fe20000300000 */
.L_x_7965:
[----:B------:R-:W-:Y:S01]  /*17f80*/  IMAD R0, R25, 0x8, R22 ;  /* 0x0000000819007824 */ /* 0x000fe200078e0216 */
[----:B0-----:R-:W-:Y:S01]  /*17f90*/  SHF.L.U32 R3, R28, 0x1f, RZ ;  /* 0x0000001f1c037819 */ /* 0x001fe200000006ff */
[----:B------:R-:W-:Y:S01]  /*17fa0*/  BSSY B0, `(.L_x_7966) ;  /* 0x0000004000007945 */ /* 0x000fe20003800000 */
[----:B------:R-:W-:Y:S02]  /*17fb0*/  IMAD R6, R26, -0x80, R34 ;  /* 0xffffff801a067824 */ /* 0x000fe400078e0222 */
[----:B------:R-:W0:Y:S02]  /*17fc0*/  SYNCS.PHASECHK.TRANS64.TRYWAIT P0, [R0+URZ+0x28860], R3 ;  /* 0x02886003000075a7 */ /* 0x000e24000800017f */
[----:B0-----:R-:W-:Y:S05]  /*17fd0*/  @!P0 BRA `(.L_x_7967) ;  /* 0x0000004800048947 */ /* 0x001fea0003800000 */
.L_x_8077:
[----:B------:R-:W-:Y:S05]  /*17fe0*/  BSYNC B0 ;  /* 0x0000000000007941 */ /* 0x000fea0003800000 */
.L_x_7966:
        /* <DEDUP_REMOVED lines=70> */
.L_x_8095:
        /* <DEDUP_REMOVED lines=11> */
.L_x_7969:
        /* <DEDUP_REMOVED lines=10> */
.L_x_7970:
[----:B------:R1:W-:Y:S01]  /*185a0*/  SYNCS.ARRIVE.TRANS64.A1T0 RZ, [R0+URZ+0x28850], RZ ;  /* 0x028850ff00ff79a7 */ /* 0x0003e2000810003f */
[----:B------:R-:W-:-:S05]  /*185b0*/  VIADD R25, R25, 0x1 ;  /* 0x0000000119197836 */ /* 0x000fca0000000000 */
[----:B------:R-:W-:-:S04]  /*185c0*/  ISETP.NE.AND P0, PT, R25, 0x2, PT ;  /* 0x000000021900780c */ /* 0x000fc80003f05270 */
[----:B0-----:R-:W-:Y:S02]  /*185d0*/  SEL R3, RZ, 0x1, P0 ;  /* 0x00000001ff037807 */ /* 0x001fe40000000000 */
[----:B------:R-:W-:Y:S02]  /*185e0*/  SEL R25, R25, RZ, P0 ;  /* 0x000000ff19197207 */ /* 0x000fe40000000000 */
[----:B-1----:R-:W-:-:S07]  /*185f0*/  LOP3.LUT R28, R28, R3, RZ, 0x3c, !PT ;  /* 0x000000031c1c7212 */ /* 0x002fce00078e3cff */
.L_x_7927:
[----:B------:R-:W-:Y:S05]  /*18600*/  BSYNC B7 ;  /* 0x0000000000077941 */ /* 0x000fea0003800000 */
.L_x_7925:
        /* <DEDUP_REMOVED lines=11> */
.L_x_7971:
        /* <DEDUP_REMOVED lines=43> */
.L_x_8105:
[----:B------:R-:W-:Y:S02]  /*18970*/  ULDC UR4, c[0x0][0xc38] ;  /* 0x00030e0000047ab9 */ /* 0x000fe40000000800 */
[----:B------:R-:W-:-:S04]  /*18980*/  IMAD.U32 R5, RZ, RZ, UR4 ;  /* 0x00000004ff057e24 */ /* 0x000fc8000f8e00ff */
[----:B-1----:R-:W-:-:S04]  /*18990*/  IMAD R14, R14, R5, RZ ;  /* 0x000000050e0e7224 */ /* 0x002fc800078e02ff */
[----:B------:R-:W-:-:S05]  /*189a0*/  IMAD.IADD R7, R7, 0x1, R14 ;  /* 0x0000000107077824 */ /* 0x000fca00078e020e */
[----:B------:R-:W-:-:S13]  /*189b0*/  ISETP.GT.AND P6, PT, R7, R0, PT ;  /* 0x000000000700720c */ /* 0x000fda0003fc4270 */
[----:B------:R-:W-:Y:S05]  /*189c0*/  @P6 BRA `(.L_x_7974) ;  /* 0x0000000000a46947 */ /* 0x000fea0003800000 */
.L_x_7977:
        /* <DEDUP_REMOVED lines=35> */
.L_x_8113:
[----:B------:R-:W-:Y:S02]  /*18c00*/  ULDC UR4, c[0x0][0xc38] ;  /* 0x00030e0000047ab9 */ /* 0x000fe40000000800 */
[----:B------:R-:W-:-:S04]  /*18c10*/  IMAD.U32 R5, RZ, RZ, UR4 ;  /* 0x00000004ff057e24 */ /* 0x000fc8000f8e00ff */
[----:B-1----:R-:W-:-:S04]  /*18c20*/  IMAD R14, R14, R5, RZ ;  /* 0x000000050e0e7224 */ /* 0x002fc800078e02ff */
[----:B------:R-:W-:-:S05]  /*18c30*/  IMAD.IADD R7, R14, 0x1, R7 ;  /* 0x000000010e077824 */ /* 0x000fca00078e0207 */
[----:B------:R-:W-:-:S13]  /*18c40*/  ISETP.GT.AND P6, PT, R7, R0, PT ;  /* 0x000000000700720c */ /* 0x000fda0003fc4270 */
[----:B------:R-:W-:Y:S05]  /*18c50*/  @!P6 BRA `(.L_x_7977) ;  /* 0xfffffffc005ce947 */ /* 0x000fea000383ffff */
.L_x_7974:
        /* <DEDUP_REMOVED lines=10> */
.L_x_8118:
[----:B------:R-:W-:-:S13]  /*18d00*/  ISETP.NE.AND P0, PT, R3, RZ, PT ;  /* 0x000000ff0300720c */ /* 0x000fda0003f05270 */
[----:B------:R-:W-:Y:S05]  /*18d10*/  @!P0 BRA `(.L_x_7979) ;  /* 0x0000000000108947 */ /* 0x000fea0003800000 */
[----:B------:R-:W-:Y:S01]  /*18d20*/  UMOV UR4, 0xffffffff ;  /* 0xffffffff00047882 */ /* 0x000fe20000000000 */
[----:B-1----:R-:W-:Y:S02]  /*18d30*/  VIADD R12, R12, 0xffffffff ;  /* 0xffffffff0c0c7836 */ /* 0x002fe40000000000 */
[----:B------:R-:W-:Y:S05]  /*18d40*/  BRA.DIV UR4, `(.L_x_7980) ;  /* 0x0000004e04887947 */ /* 0x000fea000b800000 */
[----:B------:R4:W1:Y:S02]  /*18d50*/  SHFL.IDX PT, R6, R2, R12, 0x1f ;  /* 0x00001f0c02067589 */ /* 0x00086400000e0000 */
.L_x_7979:
        /* <DEDUP_REMOVED lines=59> */
.L_x_7981:
        /* <DEDUP_REMOVED lines=60> */
.L_x_7982:
[----:B------:R-:W-:-:S05]  /*194d0*/  LOP3.LUT R2, RZ, R2, RZ, 0x33, !PT ;  /* 0x00000002ff027212 */ /* 0x000fca00078e33ff */
[----:B------:R-:W-:Y:S01]  /*194e0*/  IMAD.IADD R17, R17, 0x1, R2 ;  /* 0x0000000111117824 */ /* 0x000fe200078e0202 */
[----:B------:R-:W-:Y:S06]  /*194f0*/  BRA `(.L_x_7983) ;  /* 0x00000000001c7947 */ /* 0x000fec0003800000 */
.L_x_7975:
[----:B------:R-:W-:Y:S01]  /*19500*/  UMOV UR4, URZ ;  /* 0x0000003f00047c82 */ /* 0x000fe20008000000 */
[----:B------:R-:W-:Y:S01]  /*19510*/  UMOV UR5, URZ ;  /* 0x0000003f00057c82 */ /* 0x000fe20008000000 */
[----:B------:R-:W-:Y:S01]  /*19520*/  ULDC UR6, c[0x0][0xc3c] ;  /* 0x00030f0000067ab9 */ /* 0x000fe20000000800 */
[----:B------:R-:W-:Y:S02]  /*19530*/  IMAD.MOV.U32 R16, RZ, RZ, R0 ;  /* 0x000000ffff107224 */ /* 0x000fe400078e0000 */
[----:B------:R-:W-:Y:S02]  /*19540*/  IMAD.U32 R17, RZ, RZ, UR4 ;  /* 0x00000004ff117e24 */ /* 0x000fe4000f8e00ff */
[----:B------:R-:W-:Y:S02]  /*19550*/  IMAD.U32 R18, RZ, RZ, UR5 ;  /* 0x00000005ff127e24 */ /* 0x000fe4000f8e00ff */
[----:B------:R-:W-:-:S07]  /*19560*/  IMAD.U32 R19, RZ, RZ, UR6 ;  /* 0x00000006ff137e24 */ /* 0x000fce000f8e00ff */
.L_x_7983:
        /* <DEDUP_REMOVED lines=10> */
.L_x_7972:
[----:B------:R-:W-:Y:S02]  /*19610*/  ULDC UR4, c[0x0][0xc3c] ;  /* 0x00030f0000047ab9 */ /* 0x000fe40000000800 */
[----:B-1----:R-:W-:-:S13]  /*19620*/  ISETP.GE.AND P0, PT, R19, UR4, PT ;  /* 0x0000000413007c0c */ /* 0x002fda000bf06270 */
[----:B------:R-:W-:Y:S05]  /*19630*/  @!P0 BRA `(.L_x_7984) ;  /* 0xffffffac009c8947 */ /* 0x000fea000383ffff */
[----:B------:R-:W-:Y:S05]  /*19640*/  BSYNC B8 ;  /* 0x0000000000087941 */ /* 0x000fea0003800000 */
.L_x_7911:
        /* <DEDUP_REMOVED lines=12> */
.L_x_8121:
[----:B------:R-:W-:Y:S05]  /*19710*/  BSYNC B0 ;  /* 0x0000000000007941 */ /* 0x000fea0003800000 */
.L_x_7985:
[----:B------:R-:W-:-:S03]  /*19720*/  UMOV UR4, 0xffffffff ;  /* 0xffffffff00047882 */ /* 0x000fc60000000000 */
[----:B------:R-:W-:Y:S05]  /*19730*/  BRA.DIV UR4, `(.L_x_7987) ;  /* 0x0000004604487947 */ /* 0x000fea000b800000 */
[----:B-1----:R-:W1:Y:S02]  /*19740*/  S2R R0, SR_TID.X ;  /* 0x0000000000007919 */ /* 0x002e640000002100 */
[----:B-1----:R-:W-:-:S04]  /*19750*/  SHF.R.U32.HI R0, RZ, 0x5, R0 ;  /* 0x00000005ff007819 */ /* 0x002fc80000011600 */
[----:B------:R-:W-:-:S05]  /*19760*/  LOP3.LUT R0, R0, 0x3, RZ, 0xc0, !PT ;  /* 0x0000000300007812 */ /* 0x000fca00078ec0ff */
[----:B------:R1:W3:Y:S02]  /*19770*/  SHFL.IDX PT, R14, R0, RZ, 0x1f ;  /* 0x00001fff000e7589 */ /* 0x0002e400000e0000 */
.L_x_8124:
[----:B---3--:R-:W-:Y:S01]  /*19780*/  ISETP.NE.AND P0, PT, R14, RZ, PT ;  /* 0x000000ff0e00720c */ /* 0x008fe20003f05270 */
[----:B------:R-:W-:-:S12]  /*19790*/  BSSY B0, `(.L_x_7988) ;  /* 0x0000026000007945 */ /* 0x000fd80003800000 */
[----:B------:R-:W-:Y:S05]  /*197a0*/  @P0 BRA `(.L_x_7989) ;  /* 0x0000000000900947 */ /* 0x000fea0003800000 */
[----:B------:R-:W-:-:S03]  /*197b0*/  UMOV UR4, 0xffffffff ;  /* 0xffffffff00047882 */ /* 0x000fc60000000000 */
[----:B------:R-:W-:Y:S05]  /*197c0*/  BRA.DIV UR4, `(.L_x_7990) ;  /* 0x0000004604587947 */ /* 0x000fea000b800000 */
[----:B------:R-:W-:-:S13]  /*197d0*/  ELECT P6, URZ, PT ;  /* 0x00000000003f782f */ /* 0x000fda00038c0000 */
.L_x_8127:
        /* <DEDUP_REMOVED lines=8> */
.L_x_7991:
[C---:B------:R-:W-:Y:S01]  /*19860*/  IMAD R5, R25.reuse, 0x8, R4 ;  /* 0x0000000819057824 */ /* 0x040fe200078e0204 */
[----:B------:R-:W-:Y:S01]  /*19870*/  SHF.L.U32 R0, R28, 0x1f, RZ ;  /* 0x0000001f1c007819 */ /* 0x000fe200000006ff */
[----:B------:R-:W-:-:S03]  /*19880*/  VIADD R25, R25, 0x1 ;  /* 0x0000000119197836 */ /* 0x000fc60000000000 */
[----:B------:R-:W1:Y:S02]  /*19890*/  SYNCS.PHASECHK.TRANS64.TRYWAIT P1, [R5+URZ+0x28840], R0 ;  /* 0x02884000050075a7 */ /* 0x000e64000802017f */
[----:B------:R-:W-:-:S04]  /*198a0*/  ISETP.NE.AND P2, PT, R25, 0x2, PT ;  /* 0x000000021900780c */ /* 0x000fc80003f45270 */
[----:B------:R-:W-:Y:S01]  /*198b0*/  SEL R3, RZ, 0x1, P2 ;  /* 0x00000001ff037807 */ /* 0x000fe20001000000 */
[----:B-1----:R-:W-:Y:S08]  /*198c0*/  @!P1 BRA `(.L_x_7992) ;  /* 0x0000004400389947 */ /* 0x002ff00003800000 */
.L_x_8128:
[----:B------:R-:W-:Y:S02]  /*198d0*/  SEL R25, R25, RZ, P2 ;  /* 0x000000ff19197207 */ /* 0x000fe40001000000 */
[----:B------:R-:W-:Y:S01]  /*198e0*/  LOP3.LUT R2, R28, R3, RZ, 0x3c, !PT ;  /* 0x000000031c027212 */ /* 0x000fe200078e3cff */
[----:B------:R-:W-:Y:S06]  /*198f0*/  @!P0 BRA `(.L_x_7993) ;  /* 0x0000000000048947 */ /* 0x000fec0003800000 */
[----:B------:R-:W-:Y:S01]  /*19900*/  BPT.TRAP 0x1 ;  /* 0x000000040000795c */ /* 0x000fe20000300000 */
.L_x_7993:
[----:B------:R-:W-:Y:S01]  /*19910*/  IMAD R25, R25, 0x8, R4 ;  /* 0x0000000819197824 */ /* 0x000fe200078e0204 */
[----:B------:R-:W-:-:S04]  /*19920*/  SHF.L.U32 R2, R2, 0x1f, RZ ;  /* 0x0000001f02027819 */ /* 0x000fc800000006ff */
[----:B------:R-:W3:Y:S02]  /*19930*/  SYNCS.PHASECHK.TRANS64.TRYWAIT P1, [R25+URZ+0x28840], R2 ;  /* 0x02884002190075a7 */ /* 0x000ee4000802017f */
[----:B---3--:R-:W-:Y:S05]  /*19940*/  @!P1 BRA `(.L_x_7994) ;  /* 0x00000044002c9947 */ /* 0x008fea0003800000 */
.L_x_8129:
[----:B------:R-:W-:Y:S05]  /*19950*/  @!P0 BRA `(.L_x_7995) ;  /* 0x0000000000048947 */ /* 0x000fea0003800000 */
[----:B------:R-:W-:Y:S01]  /*19960*/  BPT.TRAP 0x1 ;  /* 0x000000040000795c */ /* 0x000fe20000300000 */
.L_x_7995:
[----:B------:R-:W4:Y:S02]  /*19970*/  SYNCS.PHASECHK.TRANS64.TRYWAIT P1, [R5+URZ+0x28860], R0 ;  /* 0x02886000050075a7 */ /* 0x000f24000802017f */
[----:B----4-:R-:W-:Y:S05]  /*19980*/  @!P1 BRA `(.L_x_7996) ;  /* 0x0000004400309947 */ /* 0x010fea0003800000 */
.L_x_8130:
[----:B------:R-:W-:Y:S05]  /*19990*/  @!P0 BRA `(.L_x_7997) ;  /* 0x0000000000048947 */ /* 0x000fea0003800000 */
[----:B------:R-:W-:Y:S01]  /*199a0*/  BPT.TRAP 0x1 ;  /* 0x000000040000795c */ /* 0x000fe20000300000 */
.L_x_7997:
[----:B------:R0:W0:Y:S02]  /*199b0*/  SYNCS.PHASECHK.TRANS64.TRYWAIT P0, [R25+URZ+0x28860], R2 ;  /* 0x02886002190075a7 */ /* 0x000024000800017f */
[----:B0-----:R-:W-:Y:S05]  /*199c0*/  @!P0 NANOSLEEP.SYNCS 0x989680 ;  /* 0x009896800000895d */ /* 0x001fea0003900000 */
[----:B------:R-:W0:Y:S02]  /*199d0*/  @!P0 SYNCS.PHASECHK.TRANS64 P0, [R25+URZ+0x28860], R2 ;  /* 0x02886002190085a7 */ /* 0x000e24000800007f */
[----:B0-----:R-:W-:Y:S05]  /*199e0*/  @!P0 BRA `(.L_x_7997) ;  /* 0xfffffffc00f08947 */ /* 0x001fea000383ffff */
.L_x_7989:
[----:B------:R-:W-:Y:S05]  /*199f0*/  BSYNC B0 ;  /* 0x0000000000007941 */ /* 0x000fea0003800000 */
.L_x_7988:
[----:B------:R-:W-:Y:S05]  /*19a00*/  EXIT ;  /* 0x000000000000794d */ /* 0x000fea0003800000 */
.L_x_7802:
[----:B0-----:R-:W-:-:S04]  /*19a10*/  IMAD.U32 R3, RZ, RZ, UR40 ;  /* 0x00000028ff037e24 */ /* 0x001fc8000f8e00ff */
[----:B------:R0:W1:Y:S03]  /*19a20*/  SYNCS.PHASECHK.TRANS64.TRYWAIT P1, [R3+URZ+0x28800], R0 ;  /* 0x02880000030075a7 */ /* 0x000066000802017f */
[----:B-1----:R-:W-:Y:S05]  /*19a30*/  @!P1 NANOSLEEP.SYNCS 0x989680 ;  /* 0x009896800000995d */ /* 0x002fea0003900000 */
[----:B------:R-:W1:Y:S02]  /*19a40*/  @!P1 SYNCS.PHASECHK.TRANS64 P1, [R3+URZ+0x28800], R0 ;  /* 0x02880000030095a7 */ /* 0x000e64000802007f */
[----:B-1----:R-:W-:Y:S05]  /*19a50*/  @!P1 BRA `(.L_x_7802) ;  /* 0xfffffffc00ec9947 */ /* 0x002fea000383ffff */
[----:B------:R-:W-:Y:S05]  /*19a60*/  BRA `(.L_x_7998) ;  /* 0xfffffe8400a47947 */ /* 0x000fea000383ffff */
.L_x_7806:
[----:B-1----:R1:W2:Y:S02]  /*19a70*/  SYNCS.PHASECHK.TRANS64.TRYWAIT P1, [R89+URZ+0x28830], R0 ;  /* 0x02883000590075a7 */ /* 0x0022a4000802017f */
[----:B--2---:R-:W-:Y:S05]  /*19a80*/  @!P1 NANOSLEEP.SYNCS 0x989680 ;  /* 0x009896800000995d */ /* 0x004fea0003900000 */
[----:B------:R-:W2:Y:S02]  /*19a90*/  @!P1 SYNCS.PHASECHK.TRANS64 P1, [R89+URZ+0x28830], R0 ;  /* 0x02883000590095a7 */ /* 0x000ea4000802007f */
[----:B--2---:R-:W-:Y:S05]  /*19aa0*/  @!P1 BRA `(.L_x_7806) ;  /* 0xfffffffc00f09947 */ /* 0x004fea000383ffff */
[----:B------:R-:W-:Y:S05]  /*19ab0*/  BRA `(.L_x_7805) ;  /* 0xfffffe8400c07947 */ /* 0x000fea000383ffff */
.L_x_7823:
[----:B-1----:R-:W-:-:S04]  /*19ac0*/  IMAD.U32 R7, RZ, RZ, UR6 ;  /* 0x00000006ff077e24 */ /* 0x002fc8000f8e00ff */
[----:B------:R1:W2:Y:S03]  /*19ad0*/  SYNCS.PHASECHK.TRANS64.TRYWAIT P1, [R7+URZ+0x28830], R6 ;  /* 0x02883006070075a7 */ /* 0x0002a6000802017f */
[----:B--2---:R-:W-:Y:S05]  /*19ae0*/  @!P1 NANOSLEEP.SYNCS 0x989680 ;  /* 0x009896800000995d */ /* 0x004fea0003900000 */
[----:B------:R-:W2:Y:S02]  /*19af0*/  @!P1 SYNCS.PHASECHK.TRANS64 P1, [R7+URZ+0x28830], R6 ;  /* 0x02883006070095a7 */ /* 0x000ea4000802007f */
[----:B--2---:R-:W-:Y:S05]  /*19b00*/  @!P1 BRA `(.L_x_7823) ;  /* 0xfffffffc00ec9947 */ /* 0x004fea000383ffff */
[----:B------:R-:W-:Y:S05]  /*19b10*/  BRA `(.L_x_7820) ;  /* 0xfffffec000947947 */ /* 0x000fea000383ffff */
.L_x_7827:
[----:B-1----:R-:W-:-:S04]  /*19b20*/  IMAD.U32 R7, RZ, RZ, UR6 ;  /* 0x00000006ff077e24 */ /* 0x002fc8000f8e00ff */
[----:B------:R1:W2:Y:S03]  /*19b30*/  SYNCS.PHASECHK.TRANS64.TRYWAIT P1, [R7+URZ+0x28850], R6 ;  /* 0x02885006070075a7 */ /* 0x0002a6000802017f */
[----:B--2---:R-:W-:Y:S05]  /*19b40*/  @!P1 NANOSLEEP.SYNCS 0x989680 ;  /* 0x009896800000995d */ /* 0x004fea0003900000 */
[----:B------:R-:W2:Y:S02]  /*19b50*/  @!P1 SYNCS.PHASECHK.TRANS64 P1, [R7+URZ+0x28850], R6 ;  /* 0x02885006070095a7 */ /* 0x000ea4000802007f */
[----:B--2---:R-:W-:Y:S05]  /*19b60*/  @!P1 BRA `(.L_x_7827) ;  /* 0xfffffffc00ec9947 */ /* 0x004fea000383ffff */
[----:B------:R-:W-:Y:S05]  /*19b70*/  BRA `(.L_x_7824) ;  /* 0xfffffec4006c7947 */ /* 0x000fea000383ffff */
.L_x_7846:
[----:B-1----:R-:W-:-:S04]  /*19b80*/  IMAD.U32 R7, RZ, RZ, UR6 ;  /* 0x00000006ff077e24 */ /* 0x002fc8000f8e00ff */
[----:B------:R1:W2:Y:S03]  /*19b90*/  SYNCS.PHASECHK.TRANS64.TRYWAIT P1, [R7+URZ+0x28830], R6 ;  /* 0x02883006070075a7 */ /* 0x0002a6000802017f */
[----:B--2---:R-:W-:Y:S05]  /*19ba0*/  @!P1 NANOSLEEP.SYNCS 0x989680 ;  /* 0x009896800000995d */ /* 0x004fea0003900000 */
[----:B------:R-:W2:Y:S02]  /*19bb0*/  @!P1 SYNCS.PHASECHK.TRANS64 P1, [R7+URZ+0x28830], R6 ;  /* 0x02883006070095a7 */ /* 0x000ea4000802007f */
[----:B--2---:R-:W-:Y:S05]  /*19bc0*/  @!P1 BRA `(.L_x_7846) ;  /* 0xfffffffc00ec9947 */ /* 0x004fea000383ffff */
[----:B------:R-:W-:Y:S05]  /*19bd0*/  BRA `(.L_x_7843) ;  /* 0xfffffefc00707947 */ /* 0x000fea000383ffff */
.L_x_7850:
[----:B-1----:R-:W-:-:S04]  /*19be0*/  IMAD.U32 R7, RZ, RZ, UR6 ;  /* 0x00000006ff077e24 */ /* 0x002fc8000f8e00ff */
[----:B------:R1:W2:Y:S03]  /*19bf0*/  SYNCS.PHASECHK.TRANS64.TRYWAIT P1, [R7+URZ+0x28850], R6 ;  /* 0x02885006070075a7 */ /* 0x0002a6000802017f */
[----:B--2---:R-:W-:Y:S05]  /*19c00*/  @!P1 NANOSLEEP.SYNCS 0x989680 ;  /* 0x009896800000995d */ /* 0x004fea0003900000 */
[----:B------:R-:W2:Y:S02]  /*19c10*/  @!P1 SYNCS.PHASECHK.TRANS64 P1, [R7+URZ+0x28850], R6 ;  /* 0x02885006070095a7 */ /* 0x000ea4000802007f */
[----:B--2---:R-:W-:Y:S05]  /*19c20*/  @!P1 BRA `(.L_x_7850) ;  /* 0xfffffffc00ec9947 */ /* 0x004fea000383ffff */
[----:B------:R-:W-:Y:S05]  /*19c30*/  BRA `(.L_x_7847) ;  /* 0xffffff0000487947 */ /* 0x000fea000383ffff */
.L_x_7858:
[----:B-1----:R-:W-:-:S04]  /*19c40*/  IMAD.U32 R7, RZ, RZ, UR6 ;  /* 0x00000006ff077e24 */ /* 0x002fc8000f8e00ff */
[----:B------:R1:W2:Y:S03]  /*19c50*/  SYNCS.PHASECHK.TRANS64.TRYWAIT P1, [R7+URZ+0x28830], R6 ;  /* 0x02883006070075a7 */ /* 0x0002a6000802017f */
[----:B--2---:R-:W-:Y:S05]  /*19c60*/  @!P1 NANOSLEEP.SYNCS 0x989680 ;  /* 0x009896800000995d */ /* 0x004fea0003900000 */
[----:B------:R-:W2:Y:S02]  /*19c70*/  @!P1 SYNCS.PHASECHK.TRANS64 P1, [R7+URZ+0x28830], R6 ;  /* 0x02883006070095a7 */ /* 0x000ea4000802007f */
[----:B--2---:R-:W-:Y:S05]  /*19c80*/  @!P1 BRA `(.L_x_7858) ;  /* 0xfffffffc00ec9947 */ /* 0x004fea000383ffff */
[----:B------:R-:W-:Y:S05]  /*19c90*/  BRA `(.L_x_7855) ;  /* 0xffffff2400787947 */ /* 0x000fea000383ffff */
.L_x_7862:
[----:B-1----:R-:W-:-:S04]  /*19ca0*/  IMAD.U32 R7, RZ, RZ, UR6 ;  /* 0x00000006ff077e24 */ /* 0x002fc8000f8e00ff */
[----:B------:R1:W2:Y:S03]  /*19cb0*/  SYNCS.PHASECHK.TRANS64.TRYWAIT P1, [R7+URZ+0x28850], R6 ;  /* 0x02885006070075a7 */ /* 0x0002a6000802017f */
[----:B--2---:R-:W-:Y:S05]  /*19cc0*/  @!P1 NANOSLEEP.SYNCS 0x989680 ;  /* 0x009896800000995d */ /* 0x004fea0003900000 */
[----:B------:R-:W2:Y:S02]  /*19cd0*/  @!P1 SYNCS.PHASECHK.TRANS64 P1, [R7+URZ+0x28850], R6 ;  /* 0x02885006070095a7 */ /* 0x000ea4000802007f */
[----:B--2---:R-:W-:Y:S05]  /*19ce0*/  @!P1 BRA `(.L_x_7862) ;  /* 0xfffffffc00ec9947 */ /* 0x004fea000383ffff */
[----:B------:R-:W-:Y:S05]  /*19cf0*/  BRA `(.L_x_7859) ;  /* 0xffffff2800447947 */ /* 0x000fea000383ffff */
.L_x_7877:
[----:B-1----:R-:W-:-:S04]  /*19d00*/  IMAD.U32 R4, RZ, RZ, UR5 ;  /* 0x00000005ff047e24 */ /* 0x002fc8000f8e00ff */
[----:B------:R1:W2:Y:S03]  /*19d10*/  SYNCS.PHASECHK.TRANS64.TRYWAIT P1, [R4+URZ+0x28850], R3 ;  /* 0x02885003040075a7 */ /* 0x0002a6000802017f */
[----:B--2---:R-:W-:Y:S05]  /*19d20*/  @!P1 NANOSLEEP.SYNCS 0x989680 ;  /* 0x009896800000995d */ /* 0x004fea0003900000 */
[----:B------:R-:W2:Y:S02]  /*19d30*/  @!P1 SYNCS.PHASECHK.TRANS64 P1, [R4+URZ+0x28850], R3 ;  /* 0x02885003040095a7 */ /* 0x000ea4000802007f */
[----:B--2---:R-:W-:Y:S05]  /*19d40*/  @!P1 BRA `(.L_x_7877) ;  /* 0xfffffffc00ec9947 */ /* 0x004fea000383ffff */
[----:B------:R-:W-:Y:S05]  /*19d50*/  BRA `(.L_x_7876) ;  /* 0xffffff5c00707947 */ /* 0x000fea000383ffff */
.L_x_7933:
        /* <DEDUP_REMOVED lines=11> */
.L_x_8000:
[----:B------:R-:W-:Y:S05]  /*19e10*/  BSYNC B0 ;  /* 0x0000000000007941 */ /* 0x000fea0003800000 */
.L_x_7999:
[----:B------:R-:W-:Y:S05]  /*19e20*/  BRA `(.L_x_8001) ;  /* 0xffffffb800647947 */ /* 0x000fea000383ffff */
.L_x_7936:
[----:B0-----:R0:W1:Y:S02]  /*19e30*/  SYNCS.PHASECHK.TRANS64.TRYWAIT P0, [R7+URZ+0x28840], R2 ;  /* 0x02884002070075a7 */ /* 0x001064000800017f */
[----:B-1----:R-:W-:Y:S05]  /*19e40*/  @!P0 NANOSLEEP.SYNCS 0x989680 ;  /* 0x009896800000895d */ /* 0x002fea0003900000 */
[----:B------:R-:W1:Y:S02]  /*19e50*/  @!P0 SYNCS.PHASECHK.TRANS64 P0, [R7+URZ+0x28840], R2 ;  /* 0x02884002070085a7 */ /* 0x000e64000800007f */
[----:B-1----:R-:W-:Y:S05]  /*19e60*/  @!P0 BRA `(.L_x_7936) ;  /* 0xfffffffc00f08947 */ /* 0x002fea000383ffff */
[----:B------:R-:W-:Y:S05]  /*19e70*/  BRA `(.L_x_8002) ;  /* 0xffffffb800b87947 */ /* 0x000fea000383ffff */
.L_x_7937:
        /* <DEDUP_REMOVED lines=8> */
.L_x_8004:
[----:B------:R-:W-:Y:S05]  /*19f00*/  BSYNC B0 ;  /* 0x0000000000007941 */ /* 0x000fea0003800000 */
.L_x_8003:
        /* <DEDUP_REMOVED lines=9> */
.L_x_8005:
[----:B------:R-:W-:Y:S02]  /*19fa0*/  IMAD.MOV.U32 R13, RZ, RZ, R0 ;  /* 0x000000ffff0d7224 */ /* 0x000fe400078e0000 */
[----:B------:R-:W-:Y:S02]  /*19fb0*/  IMAD.MOV.U32 R12, RZ, RZ, 0x1 ;  /* 0x00000001ff0c7424 */ /* 0x000fe400078e00ff */
[----:B------:R-:W-:-:S07]  /*19fc0*/  IMAD.MOV.U32 R3, RZ, RZ, R14 ;  /* 0x000000ffff037224 */ /* 0x000fce00078e000e */
[----:B------:R-:W-:Y:S05]  /*19fd0*/  WARPSYNC.COLLECTIVE R15, `(.L_x_8006) ;  /* 0x000000000f087348 */ /* 0x000fea0003c00000 */
[----:B------:R0:W1:Y:S02]  /*19fe0*/  SHFL.IDX P6, R14, R13, R12, R11 ;  /* 0x0000000c0d0e7389 */ /* 0x00006400000c000b */
[----:B01----:R-:W-:Y:S01]  /*19ff0*/  ENDCOLLECTIVE ;  /* 0x000000000000791b */ /* 0x003fe20003800000 */
.L_x_8006:
        /* <DEDUP_REMOVED lines=12> */
[----:B0-----:R-:W-:-:S07]  /*1a0c0*/  IMAD.MOV.U32 R2, RZ, RZ, R14 ;  /* 0x000000ffff027224 */ /* 0x001fce00078e000e */
[----:B------:R-:W-:Y:S05]  /*1a0d0*/  WARPSYNC.COLLECTIVE R15, `(.L_x_8007) ;  /* 0x000000000f087348 */ /* 0x000fea0003c00000 */
[----:B------:R0:W1:Y:S02]  /*1a0e0*/  SHFL.IDX P6, R14, R13, R12, R11 ;  /* 0x0000000c0d0e7389 */ /* 0x00006400000c000b */
[----:B01----:R-:W-:Y:S01]  /*1a0f0*/  ENDCOLLECTIVE ;  /* 0x000000000000791b */ /* 0x003fe20003800000 */
.L_x_8007:
[----:B------:R-:W-:Y:S02]  /*1a100*/  @P1 IMAD R8, R5, 0x2, R22 ;  /* 0x0000000205081824 */ /* 0x000fe400078e0216 */
[----:B------:R-:W-:Y:S02]  /*1a110*/  IMAD.MOV.U32 R13, RZ, RZ, R0 ;  /* 0x000000ffff0d7224 */ /* 0x000fe400078e0000 */
[----:B------:R-:W-:Y:S02]  /*1a120*/  IMAD.MOV.U32 R12, RZ, RZ, 0x2 ;  /* 0x00000002ff0c7424 */ /* 0x000fe400078e00ff */
[----:B------:R-:W-:-:S07]  /*1a130*/  IMAD.MOV.U32 R3, RZ, RZ, R14 ;  /* 0x000000ffff037224 */ /* 0x000fce00078e000e */
[----:B------:R-:W-:Y:S05]  /*1a140*/  WARPSYNC.COLLECTIVE R15, `(.L_x_8008) ;  /* 0x000000000f087348 */ /* 0x000fea0003c00000 */
[----:B------:R0:W1:Y:S02]  /*1a150*/  SHFL.IDX P6, R14, R13, R12, R11 ;  /* 0x0000000c0d0e7389 */ /* 0x00006400000c000b */
[----:B01----:R-:W-:Y:S01]  /*1a160*/  ENDCOLLECTIVE ;  /* 0x000000000000791b */ /* 0x003fe20003800000 */
.L_x_8008:
        /* <DEDUP_REMOVED lines=16> */
.L_x_8009:
[----:B------:R-:W-:Y:S02]  /*1a270*/  @P1 IMAD R8, R5, 0x2, R22 ;  /* 0x0000000205081824 */ /* 0x000fe400078e0216 */
[----:B------:R-:W-:Y:S02]  /*1a280*/  IMAD.MOV.U32 R13, RZ, RZ, R0 ;  /* 0x000000ffff0d7224 */ /* 0x000fe400078e0000 */
[----:B------:R-:W-:Y:S02]  /*1a290*/  IMAD.MOV.U32 R12, RZ, RZ, 0x3 ;  /* 0x00000003ff0c7424 */ /* 0x000fe400078e00ff */
[----:B------:R-:W-:-:S07]  /*1a2a0*/  IMAD.MOV.U32 R3, RZ, RZ, R14 ;  /* 0x000000ffff037224 */ /* 0x000fce00078e000e */
[----:B------:R-:W-:Y:S05]  /*1a2b0*/  WARPSYNC.COLLECTIVE R15, `(.L_x_8010) ;  /* 0x000000000f087348 */ /* 0x000fea0003c00000 */
[----:B------:R0:W1:Y:S02]  /*1a2c0*/  SHFL.IDX P6, R14, R13, R12, R11 ;  /* 0x0000000c0d0e7389 */ /* 0x00006400000c000b */
[----:B01----:R-:W-:Y:S01]  /*1a2d0*/  ENDCOLLECTIVE ;  /* 0x000000000000791b */ /* 0x003fe20003800000 */
.L_x_8010:
        /* <DEDUP_REMOVED lines=16> */
.L_x_8011:
[----:B------:R-:W-:Y:S02]  /*1a3e0*/  @P1 IMAD R8, R5, 0x2, R22 ;  /* 0x0000000205081824 */ /* 0x000fe400078e0216 */
[----:B------:R-:W-:Y:S02]  /*1a3f0*/  IMAD.MOV.U32 R13, RZ, RZ, R0 ;  /* 0x000000ffff0d7224 */ /* 0x000fe400078e0000 */
[----:B------:R-:W-:Y:S02]  /*1a400*/  IMAD.MOV.U32 R12, RZ, RZ, 0x4 ;  /* 0x00000004ff0c7424 */ /* 0x000fe400078e00ff */
[----:B------:R-:W-:-:S07]  /*1a410*/  IMAD.MOV.U32 R3, RZ, RZ, R14 ;  /* 0x000000ffff037224 */ /* 0x000fce00078e000e */
[----:B------:R-:W-:Y:S05]  /*1a420*/  WARPSYNC.COLLECTIVE R15, `(.L_x_8012) ;  /* 0x000000000f087348 */ /* 0x000fea0003c00000 */
[----:B------:R0:W1:Y:S02]  /*1a430*/  SHFL.IDX P6, R14, R13, R12, R11 ;  /* 0x0000000c0d0e7389 */ /* 0x00006400000c000b */
[----:B01----:R-:W-:Y:S01]  /*1a440*/  ENDCOLLECTIVE ;  /* 0x000000000000791b */ /* 0x003fe20003800000 */
.L_x_8012:
        /* <DEDUP_REMOVED lines=16> */
.L_x_8013:
[----:B------:R-:W-:Y:S02]  /*1a550*/  @P1 IMAD R8, R5, 0x2, R22 ;  /* 0x0000000205081824 */ /* 0x000fe400078e0216 */
[----:B------:R-:W-:Y:S02]  /*1a560*/  IMAD.MOV.U32 R13, RZ, RZ, R0 ;  /* 0x000000ffff0d7224 */ /* 0x000fe400078e0000 */
[----:B------:R-:W-:Y:S02]  /*1a570*/  IMAD.MOV.U32 R12, RZ, RZ, 0x5 ;  /* 0x00000005ff0c7424 */ /* 0x000fe400078e00ff */
[----:B------:R-:W-:-:S07]  /*1a580*/  IMAD.MOV.U32 R3, RZ, RZ, R14 ;  /* 0x000000ffff037224 */ /* 0x000fce00078e000e */
[----:B------:R-:W-:Y:S05]  /*1a590*/  WARPSYNC.COLLECTIVE R15, `(.L_x_8014) ;  /* 0x000000000f087348 */ /* 0x000fea0003c00000 */
[----:B------:R0:W1:Y:S02]  /*1a5a0*/  SHFL.IDX P6, R14, R13, R12, R11 ;  /* 0x0000000c0d0e7389 */ /* 0x00006400000c000b */
[----:B01----:R-:W-:Y:S01]  /*1a5b0*/  ENDCOLLECTIVE ;  /* 0x000000000000791b */ /* 0x003fe20003800000 */
.L_x_8014:
        /* <DEDUP_REMOVED lines=16> */
.L_x_8015:
[----:B------:R-:W-:Y:S02]  /*1a6c0*/  @P1 IMAD R8, R5, 0x2, R22 ;  /* 0x0000000205081824 */ /* 0x000fe400078e0216 */
[----:B------:R-:W-:Y:S02]  /*1a6d0*/  IMAD.MOV.U32 R13, RZ, RZ, R0 ;  /* 0x000000ffff0d7224 */ /* 0x000fe400078e0000 */
[----:B------:R-:W-:Y:S02]  /*1a6e0*/  IMAD.MOV.U32 R12, RZ, RZ, 0x6 ;  /* 0x00000006ff0c7424 */ /* 0x000fe400078e00ff */
[----:B------:R-:W-:-:S07]  /*1a6f0*/  IMAD.MOV.U32 R3, RZ, RZ, R14 ;  /* 0x000000ffff037224 */ /* 0x000fce00078e000e */
[----:B------:R-:W-:Y:S05]  /*1a700*/  WARPSYNC.COLLECTIVE R15, `(.L_x_8016) ;  /* 0x000000000f087348 */ /* 0x000fea0003c00000 */
[----:B------:R0:W1:Y:S02]  /*1a710*/  SHFL.IDX P6, R14, R13, R12, R11 ;  /* 0x0000000c0d0e7389 */ /* 0x00006400000c000b */
[----:B01----:R-:W-:Y:S01]  /*1a720*/  ENDCOLLECTIVE ;  /* 0x000000000000791b */ /* 0x003fe20003800000 */
.L_x_8016:
        /* <DEDUP_REMOVED lines=16> */
.L_x_8017:
[----:B------:R-:W-:Y:S02]  /*1a830*/  @P1 IMAD R8, R5, 0x2, R22 ;  /* 0x0000000205081824 */ /* 0x000fe400078e0216 */
[----:B------:R-:W-:Y:S02]  /*1a840*/  IMAD.MOV.U32 R13, RZ, RZ, R0 ;  /* 0x000000ffff0d7224 */ /* 0x000fe400078e0000 */
[----:B------:R-:W-:Y:S02]  /*1a850*/  IMAD.MOV.U32 R12, RZ, RZ, 0x7 ;  /* 0x00000007ff0c7424 */ /* 0x000fe400078e00ff */
[----:B------:R-:W-:-:S07]  /*1a860*/  IMAD.MOV.U32 R3, RZ, RZ, R14 ;  /* 0x000000ffff037224 */ /* 0x000fce00078e000e */
[----:B------:R-:W-:Y:S05]  /*1a870*/  WARPSYNC.COLLECTIVE R15, `(.L_x_8018) ;  /* 0x000000000f087348 */ /* 0x000fea0003c00000 */
[----:B------:R0:W1:Y:S02]  /*1a880*/  SHFL.IDX P6, R14, R13, R12, R11 ;  /* 0x0000000c0d0e7389 */ /* 0x00006400000c000b */
[----:B01----:R-:W-:Y:S01]  /*1a890*/  ENDCOLLECTIVE ;  /* 0x000000000000791b */ /* 0x003fe20003800000 */
.L_x_8018:
        /* <DEDUP_REMOVED lines=10> */
.L_x_8019:
[----:B------:R-:W-:Y:S01]  /*1a940*/  @!PT LDS RZ, [RZ] ;  /* 0x00000000fffff984 */ /* 0x000fe20000000800 */
[----:B------:R-:W-:Y:S01]  /*1a950*/  @!PT LDS RZ, [RZ] ;  /* 0x00000000fffff984 */ /* 0x000fe20000000800 */
[----:B------:R-:W-:Y:S01]  /*1a960*/  @!PT LDS RZ, [RZ] ;  /* 0x00000000fffff984 */ /* 0x000fe20000000800 */
[----:B------:R-:W-:Y:S04]  /*1a970*/  @P1 LDGSTS.E.BYPASS.LTC128B.128 [R8+0x1b400], desc[UR36][R2.64], !P3 ;  /* 0x1b40000002081fae */ /* 0x000fe8000d901d64 */
[----:B------:R0:W-:Y:S02]  /*1a980*/  @P1 LDGSTS.E.BYPASS.LTC128B.128 [R8+0x1f400], desc[UR36][R2.64+0x80], !P2 ;  /* 0x1f40008002081fae */ /* 0x0001e4000d101d64 */
[----:B0-----:R-:W-:Y:S01]  /*1a990*/  IMAD.MOV.U32 R2, RZ, RZ, R14 ;  /* 0x000000ffff027224 */ /* 0x001fe200078e000e */
[----:B------:R-:W-:Y:S06]  /*1a9a0*/  BRA `(.L_x_8020) ;  /* 0xffffffb400947947 */ /* 0x000fec000383ffff */
.L_x_7942:
        /* <DEDUP_REMOVED lines=9> */
.L_x_8021:
[C---:B------:R-:W-:Y:S01]  /*1aa40*/  VIADD R6, R27.reuse, 0x10 ;  /* 0x000000101b067836 */ /* 0x040fe20000000000 */
[----:B------:R-:W-:Y:S01]  /*1aa50*/  ISETP.GE.AND P2, PT, R27, R31, PT ;  /* 0x0000001f1b00720c */ /* 0x000fe20003f46270 */
[----:B------:R-:W-:Y:S02]  /*1aa60*/  IMAD.MOV.U32 R13, RZ, RZ, R0 ;  /* 0x000000ffff0d7224 */ /* 0x000fe400078e0000 */
[----:B------:R-:W-:-:S10]  /*1aa70*/  IMAD.MOV.U32 R2, RZ, RZ, R14 ;  /* 0x000000ffff027224 */ /* 0x000fd400078e000e */
[----:B------:R-:W-:Y:S05]  /*1aa80*/  WARPSYNC.COLLECTIVE R15, `(.L_x_8022) ;  /* 0x000000000f087348 */ /* 0x000fea0003c00000 */
[----:B------:R0:W1:Y:S02]  /*1aa90*/  SHFL.IDX P6, R14, R13, R12, R11 ;  /* 0x0000000c0d0e7389 */ /* 0x00006400000c000b */
[----:B01----:R-:W-:Y:S01]  /*1aaa0*/  ENDCOLLECTIVE ;  /* 0x000000000000791b */ /* 0x003fe20003800000 */
.L_x_8022:
        /* <DEDUP_REMOVED lines=8> */
.L_x_8023:
[----:B------:R-:W-:Y:S01]  /*1ab30*/  @!PT LDS RZ, [RZ] ;  /* 0x00000000fffff984 */ /* 0x000fe20000000800 */
[----:B------:R-:W-:Y:S01]  /*1ab40*/  @!PT LDS RZ, [RZ] ;  /* 0x00000000fffff984 */ /* 0x000fe20000000800 */
[----:B------:R-:W-:Y:S01]  /*1ab50*/  @!PT LDS RZ, [RZ] ;  /* 0x00000000fffff984 */ /* 0x000fe20000000800 */
[----:B------:R-:W-:Y:S04]  /*1ab60*/  @!P2 LDGSTS.E.BYPASS.LTC128B.128 [R8+0x10400], desc[UR36][R2.64], !P0 ;  /* 0x104000000208afae */ /* 0x000fe8000c101d64 */
[----:B------:R0:W-:Y:S01]  /*1ab70*/  @!P2 LDGSTS.E.BYPASS.LTC128B.128 [R8+0x14400], desc[UR36][R2.64+0x80], !P1 ;  /* 0x144000800208afae */ /* 0x0001e2000c901d64 */
[----:B------:R-:W-:Y:S01]  /*1ab80*/  ISETP.GE.AND P2, PT, R6, R31, PT ;  /* 0x0000001f0600720c */ /* 0x000fe20003f46270 */
[----:B------:R-:W-:Y:S02]  /*1ab90*/  VIADD R6, R27, 0x20 ;  /* 0x000000201b067836 */ /* 0x000fe40000000000 */
[----:B------:R-:W-:Y:S02]  /*1aba0*/  IMAD.MOV.U32 R13, RZ, RZ, R0 ;  /* 0x000000ffff0d7224 */ /* 0x000fe400078e0000 */
[----:B0-----:R-:W-:-:S08]  /*1abb0*/  IMAD.MOV.U32 R2, RZ, RZ, R14 ;  /* 0x000000ffff027224 */ /* 0x001fd000078e000e */
[----:B------:R-:W-:Y:S05]  /*1abc0*/  WARPSYNC.COLLECTIVE R15, `(.L_x_8024) ;  /* 0x000000000f087348 */ /* 0x000fea0003c00000 */
[----:B------:R0:W1:Y:S02]  /*1abd0*/  SHFL.IDX P6, R14, R13, R12, R11 ;  /* 0x0000000c0d0e7389 */ /* 0x00006400000c000b */
[----:B01----:R-:W-:Y:S01]  /*1abe0*/  ENDCOLLECTIVE ;  /* 0x000000000000791b */ /* 0x003fe20003800000 */
.L_x_8024:
        /* <DEDUP_REMOVED lines=8> */
.L_x_8025:
[----:B------:R-:W-:-:S05]  /*1ac70*/  @!P2 IMAD.MOV.U32 R3, RZ, RZ, R5 ;  /* 0x000000ffff03a224 */ /* 0x000fca00078e0005 */
        /* <DEDUP_REMOVED lines=12> */
.L_x_8026:
        /* <DEDUP_REMOVED lines=8> */
.L_x_8027:
        /* <DEDUP_REMOVED lines=13> */
.L_x_8028:
        /* <DEDUP_REMOVED lines=8> */
.L_x_8029:
        /* <DEDUP_REMOVED lines=13> */
.L_x_8030:
        /* <DEDUP_REMOVED lines=8> */
.L_x_8031:
        /* <DEDUP_REMOVED lines=13> */
.L_x_8032:
        /* <DEDUP_REMOVED lines=8> */
.L_x_8033:
[----:B------:R-:W-:-:S05]  /*1b1b0*/  @!P2 IMAD.MOV.U32 R3, RZ, RZ, R5 ;  /* 0x000000ffff03a224 */ /* 0x000fca00078e0005 */
        /* <DEDUP_REMOVED lines=11> */
.L_x_8034:
        /* <DEDUP_REMOVED lines=8> */
.L_x_8035:
        /* <DEDUP_REMOVED lines=11> */
.L_x_8036:
[----:B------:R-:W-:Y:S05]  /*1b3a0*/  BRA `(.L_x_8037) ;  /* 0xffffffb400f47947 */ /* 0x000fea000383ffff */
.L_x_7947:
[----:B0-----:R0:W1:Y:S02]  /*1b3b0*/  SYNCS.PHASECHK.TRANS64.TRYWAIT P1, [R22+URZ+0x28820], R3 ;  /* 0x02882003160075a7 */ /* 0x001064000802017f */
[----:B-1----:R-:W-:Y:S05]  /*1b3c0*/  @!P1 NANOSLEEP.SYNCS 0x989680 ;  /* 0x009896800000995d */ /* 0x002fea0003900000 */
[----:B------:R-:W1:Y:S02]  /*1b3d0*/  @!P1 SYNCS.PHASECHK.TRANS64 P1, [R22+URZ+0x28820], R3 ;  /* 0x02882003160095a7 */ /* 0x000e64000802007f */
[----:B-1----:R-:W-:Y:S05]  /*1b3e0*/  @!P1 BRA `(.L_x_7947) ;  /* 0xfffffffc00f09947 */ /* 0x002fea000383ffff */
[----:B------:R-:W-:Y:S05]  /*1b3f0*/  BRA `(.L_x_8038) ;  /* 0xffffffb8006c7947 */ /* 0x000fea000383ffff */
.L_x_7952:
[----:B0-----:R0:W1:Y:S02]  /*1b400*/  SYNCS.PHASECHK.TRANS64.TRYWAIT P0, [R6+URZ+0x28840], R3 ;  /* 0x02884003060075a7 */ /* 0x001064000800017f */
[----:B-1----:R-:W-:Y:S05]  /*1b410*/  @!P0 NANOSLEEP.SYNCS 0x989680 ;  /* 0x009896800000895d */ /* 0x002fea0003900000 */
[----:B------:R-:W1:Y:S02]  /*1b420*/  @!P0 SYNCS.PHASECHK.TRANS64 P0, [R6+URZ+0x28840], R3 ;  /* 0x02884003060085a7 */ /* 0x000e64000800007f */
[----:B-1----:R-:W-:Y:S05]  /*1b430*/  @!P0 BRA `(.L_x_7952) ;  /* 0xfffffffc00f08947 */ /* 0x002fea000383ffff */
[----:B------:R-:W-:Y:S05]  /*1b440*/  BRA `(.L_x_8039) ;  /* 0xffffffbc00307947 */ /* 0x000fea000383ffff */
.L_x_7953:
        /* <DEDUP_REMOVED lines=8> */
.L_x_8041:
[----:B------:R-:W-:Y:S05]  /*1b4d0*/  BSYNC B1 ;  /* 0x0000000000017941 */ /* 0x000fea0003800000 */
.L_x_8040:
        /* <DEDUP_REMOVED lines=9> */
.L_x_8042:
[----:B------:R-:W-:Y:S02]  /*1b570*/  IMAD R8, R8, 0x2, R22 ;  /* 0x0000000208087824 */ /* 0x000fe400078e0216 */
[----:B------:R-:W-:Y:S02]  /*1b580*/  IMAD.MOV.U32 R13, RZ, RZ, R9 ;  /* 0x000000ffff0d7224 */ /* 0x000fe400078e0009 */
[----:B------:R-:W-:Y:S02]  /*1b590*/  IMAD.MOV.U32 R12, RZ, RZ, 0x1 ;  /* 0x00000001ff0c7424 */ /* 0x000fe400078e00ff */
[----:B------:R-:W-:-:S07]  /*1b5a0*/  IMAD.MOV.U32 R2, RZ, RZ, R14 ;  /* 0x000000ffff027224 */ /* 0x000fce00078e000e */
[----:B------:R-:W-:Y:S05]  /*1b5b0*/  WARPSYNC.COLLECTIVE R15, `(.L_x_8043) ;  /* 0x000000000f087348 */ /* 0x000fea0003c00000 */
[----:B------:R0:W1:Y:S02]  /*1b5c0*/  SHFL.IDX P6, R14, R13, R12, R11 ;  /* 0x0000000c0d0e7389 */ /* 0x00006400000c000b */
[----:B01----:R-:W-:Y:S01]  /*1b5d0*/  ENDCOLLECTIVE ;  /* 0x000000000000791b */ /* 0x003fe20003800000 */
.L_x_8043:
        /* <DEDUP_REMOVED lines=12> */
.L_x_8044:
[----:B------:R-:W-:Y:S02]  /*1b6a0*/  IMAD.MOV.U32 R13, RZ, RZ, R9 ;  /* 0x000000ffff0d7224 */ /* 0x000fe400078e0009 */
[----:B------:R-:W-:Y:S02]  /*1b6b0*/  IMAD.MOV.U32 R12, RZ, RZ, 0x2 ;  /* 0x00000002ff0c7424 */ /* 0x000fe400078e00ff */
[----:B------:R-:W-:-:S07]  /*1b6c0*/  IMAD.MOV.U32 R2, RZ, RZ, R14 ;  /* 0x000000ffff027224 */ /* 0x000fce00078e000e */
[----:B------:R-:W-:Y:S05]  /*1b6d0*/  WARPSYNC.COLLECTIVE R15, `(.L_x_8045) ;  /* 0x000000000f087348 */ /* 0x000fea0003c00000 */
[----:B------:R0:W1:Y:S02]  /*1b6e0*/  SHFL.IDX P6, R14, R13, R12, R11 ;  /* 0x0000000c0d0e7389 */ /* 0x00006400000c000b */
[----:B01----:R-:W-:Y:S01]  /*1b6f0*/  ENDCOLLECTIVE ;  /* 0x000000000000791b */ /* 0x003fe20003800000 */
.L_x_8045:
        /* <DEDUP_REMOVED lines=12> */
.L_x_8046:
[----:B------:R-:W-:Y:S02]  /*1b7c0*/  IMAD.MOV.U32 R13, RZ, RZ, R9 ;  /* 0x000000ffff0d7224 */ /* 0x000fe400078e0009 */
[----:B------:R-:W-:Y:S02]  /*1b7d0*/  IMAD.MOV.U32 R12, RZ, RZ, 0x3 ;  /* 0x00000003ff0c7424 */ /* 0x000fe400078e00ff */
[----:B------:R-:W-:-:S07]  /*1b7e0*/  IMAD.MOV.U32 R2, RZ, RZ, R14 ;  /* 0x000000ffff027224 */ /* 0x000fce00078e000e */
[----:B------:R-:W-:Y:S05]  /*1b7f0*/  WARPSYNC.COLLECTIVE R15, `(.L_x_8047) ;  /* 0x000000000f087348 */ /* 0x000fea0003c00000 */
[----:B------:R0:W1:Y:S02]  /*1b800*/  SHFL.IDX P6, R14, R13, R12, R11 ;  /* 0x0000000c0d0e7389 */ /* 0x00006400000c000b */
[----:B01----:R-:W-:Y:S01]  /*1b810*/  ENDCOLLECTIVE ;  /* 0x000000000000791b */ /* 0x003fe20003800000 */
.L_x_8047:
        /* <DEDUP_REMOVED lines=12> */
.L_x_8048:
[----:B------:R-:W-:Y:S02]  /*1b8e0*/  IMAD.MOV.U32 R13, RZ, RZ, R9 ;  /* 0x000000ffff0d7224 */ /* 0x000fe400078e0009 */
[----:B------:R-:W-:Y:S02]  /*1b8f0*/  IMAD.MOV.U32 R12, RZ, RZ, 0x4 ;  /* 0x00000004ff0c7424 */ /* 0x000fe400078e00ff */
[----:B------:R-:W-:-:S07]  /*1b900*/  IMAD.MOV.U32 R2, RZ, RZ, R14 ;  /* 0x000000ffff027224 */ /* 0x000fce00078e000e */
[----:B------:R-:W-:Y:S05]  /*1b910*/  WARPSYNC.COLLECTIVE R15, `(.L_x_8049) ;  /* 0x000000000f087348 */ /* 0x000fea0003c00000 */
[----:B------:R0:W1:Y:S02]  /*1b920*/  SHFL.IDX P6, R14, R13, R12, R11 ;  /* 0x0000000c0d0e7389 */ /* 0x00006400000c000b */
[----:B01----:R-:W-:Y:S01]  /*1b930*/  ENDCOLLECTIVE ;  /* 0x000000000000791b */ /* 0x003fe20003800000 */
.L_x_8049:
        /* <DEDUP_REMOVED lines=12> */
.L_x_8050:
[----:B------:R-:W-:Y:S02]  /*1ba00*/  IMAD.MOV.U32 R13, RZ, RZ, R9 ;  /* 0x000000ffff0d7224 */ /* 0x000fe400078e0009 */
[----:B------:R-:W-:Y:S02]  /*1ba10*/  IMAD.MOV.U32 R12, RZ, RZ, 0x5 ;  /* 0x00000005ff0c7424 */ /* 0x000fe400078e00ff */
[----:B------:R-:W-:-:S07]  /*1ba20*/  IMAD.MOV.U32 R2, RZ, RZ, R14 ;  /* 0x000000ffff027224 */ /* 0x000fce00078e000e */
[----:B------:R-:W-:Y:S05]  /*1ba30*/  WARPSYNC.COLLECTIVE R15, `(.L_x_8051) ;  /* 0x000000000f087348 */ /* 0x000fea0003c00000 */
[----:B------:R0:W1:Y:S02]  /*1ba40*/  SHFL.IDX P6, R14, R13, R12, R11 ;  /* 0x0000000c0d0e7389 */ /* 0x00006400000c000b */
[----:B01----:R-:W-:Y:S01]  /*1ba50*/  ENDCOLLECTIVE ;  /* 0x000000000000791b */ /* 0x003fe20003800000 */
.L_x_8051:
        /* <DEDUP_REMOVED lines=12> */
.L_x_8052:
[----:B------:R-:W-:Y:S02]  /*1bb20*/  IMAD.MOV.U32 R13, RZ, RZ, R9 ;  /* 0x000000ffff0d7224 */ /* 0x000fe400078e0009 */
[----:B------:R-:W-:Y:S02]  /*1bb30*/  IMAD.MOV.U32 R12, RZ, RZ, 0x6 ;  /* 0x00000006ff0c7424 */ /* 0x000fe400078e00ff */
[----:B------:R-:W-:-:S07]  /*1bb40*/  IMAD.MOV.U32 R2, RZ, RZ, R14 ;  /* 0x000000ffff027224 */ /* 0x000fce00078e000e */
[----:B------:R-:W-:Y:S05]  /*1bb50*/  WARPSYNC.COLLECTIVE R15, `(.L_x_8053) ;  /* 0x000000000f087348 */ /* 0x000fea0003c00000 */
[----:B------:R0:W1:Y:S02]  /*1bb60*/  SHFL.IDX P6, R14, R13, R12, R11 ;  /* 0x0000000c0d0e7389 */ /* 0x00006400000c000b */
[----:B01----:R-:W-:Y:S01]  /*1bb70*/  ENDCOLLECTIVE ;  /* 0x000000000000791b */ /* 0x003fe20003800000 */
.L_x_8053:
        /* <DEDUP_REMOVED lines=12> */
.L_x_8054:
[----:B------:R-:W-:Y:S02]  /*1bc40*/  IMAD.MOV.U32 R13, RZ, RZ, R9 ;  /* 0x000000ffff0d7224 */ /* 0x000fe400078e0009 */
[----:B------:R-:W-:Y:S02]  /*1bc50*/  IMAD.MOV.U32 R12, RZ, RZ, 0x7 ;  /* 0x00000007ff0c7424 */ /* 0x000fe400078e00ff */
[----:B------:R-:W-:-:S07]  /*1bc60*/  IMAD.MOV.U32 R2, RZ, RZ, R14 ;  /* 0x000000ffff027224 */ /* 0x000fce00078e000e */
[----:B------:R-:W-:Y:S05]  /*1bc70*/  WARPSYNC.COLLECTIVE R15, `(.L_x_8055) ;  /* 0x000000000f087348 */ /* 0x000fea0003c00000 */
[----:B------:R0:W1:Y:S02]  /*1bc80*/  SHFL.IDX P6, R14, R13, R12, R11 ;  /* 0x0000000c0d0e7389 */ /* 0x00006400000c000b */
[----:B01----:R-:W-:Y:S01]  /*1bc90*/  ENDCOLLECTIVE ;  /* 0x000000000000791b */ /* 0x003fe20003800000 */
.L_x_8055:
        /* <DEDUP_REMOVED lines=12> */
.L_x_8056:
[----:B------:R-:W-:Y:S01]  /*1bd60*/  IMAD.MOV.U32 R2, RZ, RZ, R14 ;  /* 0x000000ffff027224 */ /* 0x000fe200078e000e */
[----:B------:R-:W-:Y:S06]  /*1bd70*/  BRA `(.L_x_8057) ;  /* 0xffffffb400fc7947 */ /* 0x000fec000383ffff */
.L_x_7958:
[----:B-1----:R1:W3:Y:S02]  /*1bd80*/  SYNCS.PHASECHK.TRANS64.TRYWAIT P0, [R6+URZ+0x28860], R2 ;  /* 0x02886002060075a7 */ /* 0x0022e4000800017f */
[----:B---3--:R-:W-:Y:S05]  /*1bd90*/  @!P0 NANOSLEEP.SYNCS 0x989680 ;  /* 0x009896800000895d */ /* 0x008fea0003900000 */
[----:B------:R-:W3:Y:S02]  /*1bda0*/  @!P0 SYNCS.PHASECHK.TRANS64 P0, [R6+URZ+0x28860], R2 ;  /* 0x02886002060085a7 */ /* 0x000ee4000800007f */
[----:B---3--:R-:W-:Y:S05]  /*1bdb0*/  @!P0 BRA `(.L_x_7958) ;  /* 0xfffffffc00f08947 */ /* 0x008fea000383ffff */
[----:B------:R-:W-:Y:S05]  /*1bdc0*/  BRA `(.L_x_8058) ;  /* 0xffffffb800587947 */ /* 0x000fea000383ffff */
.L_x_7959:
        /* <DEDUP_REMOVED lines=8> */
.L_x_8060:
[----:B------:R-:W-:Y:S05]  /*1be50*/  BSYNC B1 ;  /* 0x0000000000017941 */ /* 0x000fea0003800000 */
.L_x_8059:
        /* <DEDUP_REMOVED lines=9> */
.L_x_8061:
[----:B------:R-:W-:Y:S02]  /*1bef0*/  IMAD.MOV.U32 R13, RZ, RZ, R18 ;  /* 0x000000ffff0d7224 */ /* 0x000fe400078e0012 */
[----:B------:R-:W-:Y:S02]  /*1bf00*/  IMAD.MOV.U32 R12, RZ, RZ, 0x1 ;  /* 0x00000001ff0c7424 */ /* 0x000fe400078e00ff */
[----:B------:R-:W-:-:S07]  /*1bf10*/  IMAD.MOV.U32 R2, RZ, RZ, R14 ;  /* 0x000000ffff027224 */ /* 0x000fce00078e000e */
[----:B------:R-:W-:Y:S05]  /*1bf20*/  WARPSYNC.COLLECTIVE R15, `(.L_x_8062) ;  /* 0x000000000f087348 */ /* 0x000fea0003c00000 */
[----:B------:R0:W1:Y:S02]  /*1bf30*/  SHFL.IDX P6, R14, R13, R12, R11 ;  /* 0x0000000c0d0e7389 */ /* 0x00006400000c000b */
[----:B01----:R-:W-:Y:S01]  /*1bf40*/  ENDCOLLECTIVE ;  /* 0x000000000000791b */ /* 0x003fe20003800000 */
.L_x_8062:
        /* <DEDUP_REMOVED lines=14> */
.L_x_8063:
[----:B------:R-:W-:Y:S02]  /*1c030*/  IMAD.MOV.U32 R13, RZ, RZ, R18 ;  /* 0x000000ffff0d7224 */ /* 0x000fe400078e0012 */
[----:B------:R-:W-:Y:S02]  /*1c040*/  IMAD.MOV.U32 R12, RZ, RZ, 0x2 ;  /* 0x00000002ff0c7424 */ /* 0x000fe400078e00ff */
[----:B------:R-:W-:-:S07]  /*1c050*/  IMAD.MOV.U32 R2, RZ, RZ, R14 ;  /* 0x000000ffff027224 */ /* 0x000fce00078e000e */
[----:B------:R-:W-:Y:S05]  /*1c060*/  WARPSYNC.COLLECTIVE R15, `(.L_x_8064) ;  /* 0x000000000f087348 */ /* 0x000fea0003c00000 */
[----:B------:R0:W1:Y:S02]  /*1c070*/  SHFL.IDX P6, R14, R13, R12, R11 ;  /* 0x0000000c0d0e7389 */ /* 0x00006400000c000b */
[----:B01----:R-:W-:Y:S01]  /*1c080*/  ENDCOLLECTIVE ;  /* 0x000000000000791b */ /* 0x003fe20003800000 */
.L_x_8064:
        /* <DEDUP_REMOVED lines=14> */
.L_x_8065:
[----:B------:R-:W-:Y:S02]  /*1c170*/  IMAD.MOV.U32 R13, RZ, RZ, R18 ;  /* 0x000000ffff0d7224 */ /* 0x000fe400078e0012 */
[----:B------:R-:W-:Y:S02]  /*1c180*/  IMAD.MOV.U32 R12, RZ, RZ, 0x3 ;  /* 0x00000003ff0c7424 */ /* 0x000fe400078e00ff */
[----:B------:R-:W-:-:S07]  /*1c190*/  IMAD.MOV.U32 R2, RZ, RZ, R14 ;  /* 0x000000ffff027224 */ /* 0x000fce00078e000e */
[----:B------:R-:W-:Y:S05]  /*1c1a0*/  WARPSYNC.COLLECTIVE R15, `(.L_x_8066) ;  /* 0x000000000f087348 */ /* 0x000fea0003c00000 */
[----:B------:R0:W1:Y:S02]  /*1c1b0*/  SHFL.IDX P6, R14, R13, R12, R11 ;  /* 0x0000000c0d0e7389 */ /* 0x00006400000c000b */
[----:B01----:R-:W-:Y:S01]  /*1c1c0*/  ENDCOLLECTIVE ;  /* 0x000000000000791b */ /* 0x003fe20003800000 */
.L_x_8066:
        /* <DEDUP_REMOVED lines=14> */
.L_x_8067:
[----:B------:R-:W-:Y:S02]  /*1c2b0*/  IMAD.MOV.U32 R13, RZ, RZ, R18 ;  /* 0x000000ffff0d7224 */ /* 0x000fe400078e0012 */
[----:B------:R-:W-:Y:S02]  /*1c2c0*/  IMAD.MOV.U32 R12, RZ, RZ, 0x4 ;  /* 0x00000004ff0c7424 */ /* 0x000fe400078e00ff */
[----:B------:R-:W-:-:S07]  /*1c2d0*/  IMAD.MOV.U32 R2, RZ, RZ, R14 ;  /* 0x000000ffff027224 */ /* 0x000fce00078e000e */
[----:B------:R-:W-:Y:S05]  /*1c2e0*/  WARPSYNC.COLLECTIVE R15, `(.L_x_8068) ;  /* 0x000000000f087348 */ /* 0x000fea0003c00000 */
[----:B------:R0:W1:Y:S02]  /*1c2f0*/  SHFL.IDX P6, R14, R13, R12, R11 ;  /* 0x0000000c0d0e7389 */ /* 0x00006400000c000b */
[----:B01----:R-:W-:Y:S01]  /*1c300*/  ENDCOLLECTIVE ;  /* 0x000000000000791b */ /* 0x003fe20003800000 */
.L_x_8068:
        /* <DEDUP_REMOVED lines=14> */
.L_x_8069:
[----:B------:R-:W-:Y:S02]  /*1c3f0*/  IMAD.MOV.U32 R13, RZ, RZ, R18 ;  /* 0x000000ffff0d7224 */ /* 0x000fe400078e0012 */
[----:B------:R-:W-:Y:S02]  /*1c400*/  IMAD.MOV.U32 R12, RZ, RZ, 0x5 ;  /* 0x00000005ff0c7424 */ /* 0x000fe400078e00ff */
[----:B------:R-:W-:-:S07]  /*1c410*/  IMAD.MOV.U32 R2, RZ, RZ, R14 ;  /* 0x000000ffff027224 */ /* 0x000fce00078e000e */
[----:B------:R-:W-:Y:S05]  /*1c420*/  WARPSYNC.COLLECTIVE R15, `(.L_x_8070) ;  /* 0x000000000f087348 */ /* 0x000fea0003c00000 */
[----:B------:R0:W1:Y:S02]  /*1c430*/  SHFL.IDX P6, R14, R13, R12, R11 ;  /* 0x0000000c0d0e7389 */ /* 0x00006400000c000b */
[----:B01----:R-:W-:Y:S01]  /*1c440*/  ENDCOLLECTIVE ;  /* 0x000000000000791b */ /* 0x003fe20003800000 */
.L_x_8070:
        /* <DEDUP_REMOVED lines=14> */
.L_x_8071:
[----:B------:R-:W-:Y:S02]  /*1c530*/  IMAD.MOV.U32 R13, RZ, RZ, R18 ;  /* 0x000000ffff0d7224 */ /* 0x000fe400078e0012 */
[----:B------:R-:W-:Y:S02]  /*1c540*/  IMAD.MOV.U32 R12, RZ, RZ, 0x6 ;  /* 0x00000006ff0c7424 */ /* 0x000fe400078e00ff */
[----:B------:R-:W-:-:S07]  /*1c550*/  IMAD.MOV.U32 R2, RZ, RZ, R14 ;  /* 0x000000ffff027224 */ /* 0x000fce00078e000e */
[----:B------:R-:W-:Y:S05]  /*1c560*/  WARPSYNC.COLLECTIVE R15, `(.L_x_8072) ;  /* 0x000000000f087348 */ /* 0x000fea0003c00000 */
[----:B------:R0:W1:Y:S02]  /*1c570*/  SHFL.IDX P6, R14, R13, R12, R11 ;  /* 0x0000000c0d0e7389 */ /* 0x00006400000c000b */
[----:B01----:R-:W-:Y:S01]  /*1c580*/  ENDCOLLECTIVE ;  /* 0x000000000000791b */ /* 0x003fe20003800000 */
.L_x_8072:
        /* <DEDUP_REMOVED lines=14> */
.L_x_8073:
[----:B------:R-:W-:Y:S02]  /*1c670*/  IMAD.MOV.U32 R13, RZ, RZ, R18 ;  /* 0x000000ffff0d7224 */ /* 0x000fe400078e0012 */
[----:B------:R-:W-:Y:S02]  /*1c680*/  IMAD.MOV.U32 R12, RZ, RZ, 0x7 ;  /* 0x00000007ff0c7424 */ /* 0x000fe400078e00ff */
[----:B------:R-:W-:-:S07]  /*1c690*/  IMAD.MOV.U32 R2, RZ, RZ, R14 ;  /* 0x000000ffff027224 */ /* 0x000fce00078e000e */
[----:B------:R-:W-:Y:S05]  /*1c6a0*/  WARPSYNC.COLLECTIVE R15, `(.L_x_8074) ;  /* 0x000000000f087348 */ /* 0x000fea0003c00000 */
[----:B------:R0:W1:Y:S02]  /*1c6b0*/  SHFL.IDX P6, R14, R13, R12, R11 ;  /* 0x0000000c0d0e7389 */ /* 0x00006400000c000b */
[----:B01----:R-:W-:Y:S01]  /*1c6c0*/  ENDCOLLECTIVE ;  /* 0x000000000000791b */ /* 0x003fe20003800000 */
.L_x_8074:
        /* <DEDUP_REMOVED lines=13> */
.L_x_8075:
[----:B------:R-:W-:Y:S01]  /*1c7a0*/  @!PT LDS RZ, [RZ] ;  /* 0x00000000fffff984 */ /* 0x000fe20000000800 */
[----:B------:R-:W-:Y:S01]  /*1c7b0*/  @!PT LDS RZ, [RZ] ;  /* 0x00000000fffff984 */ /* 0x000fe20000000800 */
[----:B------:R-:W-:Y:S01]  /*1c7c0*/  @!PT LDS RZ, [RZ] ;  /* 0x00000000fffff984 */ /* 0x000fe20000000800 */
[----:B------:R0:W-:Y:S01]  /*1c7d0*/  LDGSTS.E.BYPASS.LTC128B.128 [R7+0x7400], desc[UR36][R2.64+0x80], !P0 ;  /* 0x0740008002077fae */ /* 0x0001e2000c101d64 */
[----:B------:R-:W-:Y:S05]  /*1c7e0*/  BRA `(.L_x_8076) ;  /* 0xffffffb000dc7947 */ /* 0x000fea000383ffff */
.L_x_7967:
[----:B0-----:R0:W1:Y:S02]  /*1c7f0*/  SYNCS.PHASECHK.TRANS64.TRYWAIT P0, [R0+URZ+0x28860], R3 ;  /* 0x02886003000075a7 */ /* 0x001064000800017f */
[----:B-1----:R-:W-:Y:S05]  /*1c800*/  @!P0 NANOSLEEP.SYNCS 0x989680 ;  /* 0x009896800000895d */ /* 0x002fea0003900000 */
[----:B------:R-:W1:Y:S02]  /*1c810*/  @!P0 SYNCS.PHASECHK.TRANS64 P0, [R0+URZ+0x28860], R3 ;  /* 0x02886003000085a7 */ /* 0x000e64000800007f */
[----:B-1----:R-:W-:Y:S05]  /*1c820*/  @!P0 BRA `(.L_x_7967) ;  /* 0xfffffffc00f08947 */ /* 0x002fea000383ffff */
[----:B------:R-:W-:Y:S05]  /*1c830*/  BRA `(.L_x_8077) ;  /* 0xffffffb400e87947 */ /* 0x000fea000383ffff */
.L_x_7968:
        /* <DEDUP_REMOVED lines=8> */
.L_x_8079:
[----:B------:R-:W-:Y:S05]  /*1c8c0*/  BSYNC B0 ;  /* 0x0000000000007941 */ /* 0x000fea0003800000 */
.L_x_8078:
        /* <DEDUP_REMOVED lines=9> */
.L_x_8080:
        /* <DEDUP_REMOVED lines=12> */
.L_x_8081:
        /* <DEDUP_REMOVED lines=13> */
.L_x_8082:
[----:B------:R-:W-:Y:S02]  /*1caf0*/  IMAD.MOV.U32 R13, RZ, RZ, R18 ;  /* 0x000000ffff0d7224 */ /* 0x000fe400078e0012 */
[----:B------:R-:W-:Y:S02]  /*1cb00*/  IMAD.MOV.U32 R12, RZ, RZ, 0x2 ;  /* 0x00000002ff0c7424 */ /* 0x000fe400078e00ff */
[----:B------:R-:W-:-:S07]  /*1cb10*/  IMAD.MOV.U32 R10, RZ, RZ, R14 ;  /* 0x000000ffff0a7224 */ /* 0x000fce00078e000e */
[----:B------:R-:W-:Y:S05]  /*1cb20*/  WARPSYNC.COLLECTIVE R15, `(.L_x_8083) ;  /* 0x000000000f087348 */ /* 0x000fea0003c00000 */
[----:B------:R0:W1:Y:S02]  /*1cb30*/  SHFL.IDX P6, R14, R13, R12, R11 ;  /* 0x0000000c0d0e7389 */ /* 0x00006400000c000b */
[----:B01----:R-:W-:Y:S01]  /*1cb40*/  ENDCOLLECTIVE ;  /* 0x000000000000791b */ /* 0x003fe20003800000 */
.L_x_8083:
        /* <DEDUP_REMOVED lines=14> */
.L_x_8084:
[----:B------:R-:W-:Y:S02]  /*1cc30*/  IMAD.MOV.U32 R13, RZ, RZ, R18 ;  /* 0x000000ffff0d7224 */ /* 0x000fe400078e0012 */
[----:B------:R-:W-:Y:S01]  /*1cc40*/  IMAD.MOV.U32 R12, RZ, RZ, 0x3 ;  /* 0x00000003ff0c7424 */ /* 0x000fe200078e00ff */
[----:B------:R-:W-:-:S13]  /*1cc50*/  IADD3 R2, P2, R14, R5, RZ ;  /* 0x000000050e027210 */ /* 0x000fda0007f5e0ff */
[----:B------:R-:W-:Y:S05]  /*1cc60*/  WARPSYNC.COLLECTIVE R15, `(.L_x_8085) ;  /* 0x000000000f087348 */ /* 0x000fea0003c00000 */
[----:B------:R0:W1:Y:S02]  /*1cc70*/  SHFL.IDX P6, R14, R13, R12, R11 ;  /* 0x0000000c0d0e7389 */ /* 0x00006400000c000b */
[----:B01----:R-:W-:Y:S01]  /*1cc80*/  ENDCOLLECTIVE ;  /* 0x000000000000791b */ /* 0x003fe20003800000 */
.L_x_8085:
        /* <DEDUP_REMOVED lines=13> */
.L_x_8086:
[----:B------:R-:W-:Y:S02]  /*1cd60*/  IMAD.MOV.U32 R13, RZ, RZ, R18 ;  /* 0x000000ffff0d7224 */ /* 0x000fe400078e0012 */
[----:B------:R-:W-:Y:S01]  /*1cd70*/  IMAD.MOV.U32 R12, RZ, RZ, 0x4 ;  /* 0x00000004ff0c7424 */ /* 0x000fe200078e00ff */
[----:B------:R-:W-:-:S13]  /*1cd80*/  IADD3 R2, P2, R14, R5, RZ ;  /* 0x000000050e027210 */ /* 0x000fda0007f5e0ff */
[----:B------:R-:W-:Y:S05]  /*1cd90*/  WARPSYNC.COLLECTIVE R15, `(.L_x_8087) ;  /* 0x000000000f087348 */ /* 0x000fea0003c00000 */
[----:B------:R0:W1:Y:S02]  /*1cda0*/  SHFL.IDX P6, R14, R13, R12, R11 ;  /* 0x0000000c0d0e7389 */ /* 0x00006400000c000b */
[----:B01----:R-:W-:Y:S01]  /*1cdb0*/  ENDCOLLECTIVE ;  /* 0x000000000000791b */ /* 0x003fe20003800000 */
.L_x_8087:
        /* <DEDUP_REMOVED lines=13> */
.L_x_8088:
[----:B------:R-:W-:Y:S02]  /*1ce90*/  IMAD.MOV.U32 R13, RZ, RZ, R18 ;  /* 0x000000ffff0d7224 */ /* 0x000fe400078e0012 */
[----:B------:R-:W-:Y:S02]  /*1cea0*/  IMAD.MOV.U32 R12, RZ, RZ, 0x5 ;  /* 0x00000005ff0c7424 */ /* 0x000fe400078e00ff */
[----:B------:R-:W-:-:S07]  /*1ceb0*/  IMAD.MOV.U32 R10, RZ, RZ, R14 ;  /* 0x000000ffff0a7224 */ /* 0x000fce00078e000e */
[----:B------:R-:W-:Y:S05]  /*1cec0*/  WARPSYNC.COLLECTIVE R15, `(.L_x_8089) ;  /* 0x000000000f087348 */ /* 0x000fea0003c00000 */
[----:B------:R0:W1:Y:S02]  /*1ced0*/  SHFL.IDX P6, R14, R13, R12, R11 ;  /* 0x0000000c0d0e7389 */ /* 0x00006400000c000b */
[----:B01----:R-:W-:Y:S01]  /*1cee0*/  ENDCOLLECTIVE ;  /* 0x000000000000791b */ /* 0x003fe20003800000 */
.L_x_8089:
        /* <DEDUP_REMOVED lines=14> */
.L_x_8090:
[----:B------:R-:W-:Y:S02]  /*1cfd0*/  IMAD.MOV.U32 R13, RZ, RZ, R18 ;  /* 0x000000ffff0d7224 */ /* 0x000fe400078e0012 */
[----:B------:R-:W-:Y:S01]  /*1cfe0*/  IMAD.MOV.U32 R12, RZ, RZ, 0x6 ;  /* 0x00000006ff0c7424 */ /* 0x000fe200078e00ff */
[----:B------:R-:W-:-:S13]  /*1cff0*/  IADD3 R2, P2, R14, R5, RZ ;  /* 0x000000050e027210 */ /* 0x000fda0007f5e0ff */
[----:B------:R-:W-:Y:S05]  /*1d000*/  WARPSYNC.COLLECTIVE R15, `(.L_x_8091) ;  /* 0x000000000f087348 */ /* 0x000fea0003c00000 */
[----:B------:R0:W1:Y:S02]  /*1d010*/  SHFL.IDX P6, R14, R13, R12, R11 ;  /* 0x0000000c0d0e7389 */ /* 0x00006400000c000b */
[----:B01----:R-:W-:Y:S01]  /*1d020*/  ENDCOLLECTIVE ;  /* 0x000000000000791b */ /* 0x003fe20003800000 */
.L_x_8091:
        /* <DEDUP_REMOVED lines=13> */
.L_x_8092:
[----:B------:R-:W-:Y:S02]  /*1d100*/  IMAD.MOV.U32 R13, RZ, RZ, R18 ;  /* 0x000000ffff0d7224 */ /* 0x000fe400078e0012 */
[----:B------:R-:W-:Y:S02]  /*1d110*/  IMAD.MOV.U32 R12, RZ, RZ, 0x7 ;  /* 0x00000007ff0c7424 */ /* 0x000fe400078e00ff */
[----:B------:R-:W-:-:S07]  /*1d120*/  IMAD.MOV.U32 R10, RZ, RZ, R14 ;  /* 0x000000ffff0a7224 */ /* 0x000fce00078e000e */
[----:B------:R-:W-:Y:S05]  /*1d130*/  WARPSYNC.COLLECTIVE R15, `(.L_x_8093) ;  /* 0x000000000f087348 */ /* 0x000fea0003c00000 */
[----:B------:R0:W1:Y:S02]  /*1d140*/  SHFL.IDX P6, R14, R13, R12, R11 ;  /* 0x0000000c0d0e7389 */ /* 0x00006400000c000b */
[----:B01----:R-:W-:Y:S01]  /*1d150*/  ENDCOLLECTIVE ;  /* 0x000000000000791b */ /* 0x003fe20003800000 */
.L_x_8093:
        /* <DEDUP_REMOVED lines=12> */
.L_x_8094:
[----:B------:R-:W-:Y:S05]  /*1d220*/  BRA `(.L_x_8095) ;  /* 0xffffffb000887947 */ /* 0x000fea000383ffff */
.L_x_7973:
        /* <DEDUP_REMOVED lines=8> */
.L_x_8097:
[----:B------:R-:W-:Y:S05]  /*1d2b0*/  BSYNC B0 ;  /* 0x0000000000007941 */ /* 0x000fea0003800000 */
.L_x_8096:
        /* <DEDUP_REMOVED lines=9> */
.L_x_8098:
        /* <DEDUP_REMOVED lines=23> */
.L_x_8099:
[----:B------:R-:W-:Y:S01]  /*1d4c0*/  IMAD.MOV.U32 R12, RZ, RZ, 0x2 ;  /* 0x00000002ff0c7424 */ /* 0x000fe200078e00ff */
[----:B------:R-:W-:-:S05]  /*1d4d0*/  SEL R6, R14, RZ, P1 ;  /* 0x000000ff0e067207 */ /* 0x000fca0000800000 */
[----:B------:R-:W-:-:S04]  /*1d4e0*/  IMAD.IADD R6, R13, 0x1, R6 ;  /* 0x000000010d067824 */ /* 0x000fc800078e0206 */
[----:B------:R-:W-:-:S07]  /*1d4f0*/  IMAD.MOV.U32 R13, RZ, RZ, R6 ;  /* 0x000000ffff0d7224 */ /* 0x000fce00078e0006 */
[----:B------:R-:W-:Y:S05]  /*1d500*/  WARPSYNC.COLLECTIVE R15, `(.L_x_8100) ;  /* 0x000000000f087348 */ /* 0x000fea0003c00000 */
[----:B------:R0:W1:Y:S02]  /*1d510*/  SHFL.UP P6, R14, R13, R12, R11 ;  /* 0x0400000c0d0e7389 */ /* 0x00006400000c000b */
[----:B01----:R-:W-:Y:S01]  /*1d520*/  ENDCOLLECTIVE ;  /* 0x000000000000791b */ /* 0x003fe20003800000 */
.L_x_8100:
        /* <DEDUP_REMOVED lines=8> */
.L_x_8101:
[----:B------:R-:W-:Y:S01]  /*1d5b0*/  IMAD.MOV.U32 R12, RZ, RZ, 0x8 ;  /* 0x00000008ff0c7424 */ /* 0x000fe200078e00ff */
[----:B------:R-:W-:-:S05]  /*1d5c0*/  SEL R3, R14, RZ, P3 ;  /* 0x000000ff0e037207 */ /* 0x000fca0001800000 */
[----:B------:R-:W-:-:S04]  /*1d5d0*/  IMAD.IADD R3, R2, 0x1, R3 ;  /* 0x0000000102037824 */ /* 0x000fc800078e0203 */
[----:B------:R-:W-:-:S07]  /*1d5e0*/  IMAD.MOV.U32 R13, RZ, RZ, R3 ;  /* 0x000000ffff0d7224 */ /* 0x000fce00078e0003 */
[----:B------:R-:W-:Y:S05]  /*1d5f0*/  WARPSYNC.COLLECTIVE R15, `(.L_x_8102) ;  /* 0x000000000f087348 */ /* 0x000fea0003c00000 */
[----:B------:R0:W1:Y:S02]  /*1d600*/  SHFL.UP P6, R14, R13, R12, R11 ;  /* 0x0400000c0d0e7389 */ /* 0x00006400000c000b */
[----:B01----:R-:W-:Y:S01]  /*1d610*/  ENDCOLLECTIVE ;  /* 0x000000000000791b */ /* 0x003fe20003800000 */
.L_x_8102:
[----:B------:R-:W-:Y:S01]  /*1d620*/  IMAD.MOV.U32 R12, RZ, RZ, 0x10 ;  /* 0x00000010ff0c7424 */ /* 0x000fe200078e00ff */
[----:B------:R-:W-:-:S05]  /*1d630*/  SEL R4, R14, RZ, P4 ;  /* 0x000000ff0e047207 */ /* 0x000fca0002000000 */
[----:B------:R-:W-:-:S04]  /*1d640*/  IMAD.IADD R4, R3, 0x1, R4 ;  /* 0x0000000103047824 */ /* 0x000fc800078e0204 */
[----:B------:R-:W-:-:S07]  /*1d650*/  IMAD.MOV.U32 R13, RZ, RZ, R4 ;  /* 0x000000ffff0d7224 */ /* 0x000fce00078e0004 */
[----:B------:R-:W-:Y:S05]  /*1d660*/  WARPSYNC.COLLECTIVE R15, `(.L_x_8103) ;  /* 0x000000000f087348 */ /* 0x000fea0003c00000 */
[----:B------:R0:W1:Y:S02]  /*1d670*/  SHFL.UP P6, R14, R13, R12, R11 ;  /* 0x0400000c0d0e7389 */ /* 0x00006400000c000b */
[----:B01----:R-:W-:Y:S01]  /*1d680*/  ENDCOLLECTIVE ;  /* 0x000000000000791b */ /* 0x003fe20003800000 */
.L_x_8103:
        /* <DEDUP_REMOVED lines=8> */
.L_x_8104:
[----:B------:R-:W-:Y:S05]  /*1d710*/  BRA `(.L_x_8105) ;  /* 0xffffffb000947947 */ /* 0x000fea000383ffff */
.L_x_7976:
[----:B------:R-:W-:Y:S01]  /*1d720*/  BSSY B0, `(.L_x_8106) ;  /* 0x0000007000007945 */ /* 0x000fe20003800000 */
[----:B------:R-:W-:Y:S02]  /*1d730*/  IMAD.MOV.U32 R12, RZ, RZ, 0x1 ;  /* 0x00000001ff0c7424 */ /* 0x000fe400078e00ff */
[----:B------:R-:W-:Y:S02]  /*1d740*/  IMAD.MOV.U32 R11, RZ, RZ, RZ ;  /* 0x000000ffff0b7224 */ /* 0x000fe400078e00ff */
[----:B------:R-:W-:-:S07]  /*1d750*/  IMAD.MOV.U32 R15, RZ, RZ, -0x1 ;  /* 0xffffffffff0f7424 */ /* 0x000fce00078e00ff */
[----:B------:R-:W-:Y:S05]  /*1d760*/  WARPSYNC.COLLECTIVE R15, `(.L_x_8107) ;  /* 0x000000000f087348 */ /* 0x000fea0003c00000 */
[----:B------:R0:W1:Y:S02]  /*1d770*/  SHFL.UP P6, R14, R13, R12, R11 ;  /* 0x0400000c0d0e7389 */ /* 0x00006400000c000b */
[----:B01----:R-:W-:Y:S01]  /*1d780*/  ENDCOLLECTIVE ;  /* 0x000000000000791b */ /* 0x003fe20003800000 */
.L_x_8107:
[----:B------:R-:W-:Y:S05]  /*1d790*/  BSYNC B0 ;  /* 0x0000000000007941 */ /* 0x000fea0003800000 */
.L_x_8106:
        /* <DEDUP_REMOVED lines=8> */
.L_x_8108:
[----:B------:R-:W-:Y:S01]  /*1d820*/  IMAD.MOV.U32 R12, RZ, RZ, 0x4 ;  /* 0x00000004ff0c7424 */ /* 0x000fe200078e00ff */
[----:B------:R-:W-:-:S05]  /*1d830*/  SEL R2, R14, RZ, P2 ;  /* 0x000000ff0e027207 */ /* 0x000fca0001000000 */
[----:B------:R-:W-:-:S04]  /*1d840*/  IMAD.IADD R2, R13, 0x1, R2 ;  /* 0x000000010d027824 */ /* 0x000fc800078e0202 */
[----:B------:R-:W-:-:S07]  /*1d850*/  IMAD.MOV.U32 R13, RZ, RZ, R2 ;  /* 0x000000ffff0d7224 */ /* 0x000fce00078e0002 */
[----:B------:R-:W-:Y:S05]  /*1d860*/  WARPSYNC.COLLECTIVE R15, `(.L_x_8109) ;  /* 0x000000000f087348 */ /* 0x000fea0003c00000 */
[----:B------:R0:W1:Y:S02]  /*1d870*/  SHFL.UP P6, R14, R13, R12, R11 ;  /* 0x0400000c0d0e7389 */ /* 0x00006400000c000b */
[----:B01----:R-:W-:Y:S01]  /*1d880*/  ENDCOLLECTIVE ;  /* 0x000000000000791b */ /* 0x003fe20003800000 */
.L_x_8109:
[----:B------:R-:W-:Y:S01]  /*1d890*/  IMAD.MOV.U32 R12, RZ, RZ, 0x8 ;  /* 0x00000008ff0c7424 */ /* 0x000fe200078e00ff */
[----:B------:R-:W-:-:S05]  /*1d8a0*/  SEL R3, R14, RZ, P3 ;  /* 0x000000ff0e037207 */ /* 0x000fca0001800000 */
[----:B------:R-:W-:-:S04]  /*1d8b0*/  IMAD.IADD R3, R2, 0x1, R3 ;  /* 0x0000000102037824 */ /* 0x000fc800078e0203 */
[----:B------:R-:W-:-:S07]  /*1d8c0*/  IMAD.MOV.U32 R13, RZ, RZ, R3 ;  /* 0x000000ffff0d7224 */ /* 0x000fce00078e0003 */
[----:B------:R-:W-:Y:S05]  /*1d8d0*/  WARPSYNC.COLLECTIVE R15, `(.L_x_8110) ;  /* 0x000000000f087348 */ /* 0x000fea0003c00000 */
[----:B------:R0:W1:Y:S02]  /*1d8e0*/  SHFL.UP P6, R14, R13, R12, R11 ;  /* 0x0400000c0d0e7389 */ /* 0x00006400000c000b */
[----:B01----:R-:W-:Y:S01]  /*1d8f0*/  ENDCOLLECTIVE ;  /* 0x000000000000791b */ /* 0x003fe20003800000 */
.L_x_8110:
[----:B------:R-:W-:Y:S01]  /*1d900*/  IMAD.MOV.U32 R12, RZ, RZ, 0x10 ;  /* 0x00000010ff0c7424 */ /* 0x000fe200078e00ff */
[----:B------:R-:W-:-:S05]  /*1d910*/  SEL R4, R14, RZ, P4 ;  /* 0x000000ff0e047207 */ /* 0x000fca0002000000 */
[----:B------:R-:W-:-:S04]  /*1d920*/  IMAD.IADD R4, R3, 0x1, R4 ;  /* 0x0000000103047824 */ /* 0x000fc800078e0204 */
[----:B------:R-:W-:-:S07]  /*1d930*/  IMAD.MOV.U32 R13, RZ, RZ, R4 ;  /* 0x000000ffff0d7224 */ /* 0x000fce00078e0004 */
[----:B------:R-:W-:Y:S05]  /*1d940*/  WARPSYNC.COLLECTIVE R15, `(.L_x_8111) ;  /* 0x000000000f087348 */ /* 0x000fea0003c00000 */
[----:B------:R0:W1:Y:S02]  /*1d950*/  SHFL.UP P6, R14, R13, R12, R11 ;  /* 0x0400000c0d0e7389 */ /* 0x00006400000c000b */
[----:B01----:R-:W-:Y:S01]  /*1d960*/  ENDCOLLECTIVE ;  /* 0x000000000000791b */ /* 0x003fe20003800000 */
.L_x_8111:
        /* <DEDUP_REMOVED lines=8> */
.L_x_8112:
[----:B------:R-:W-:Y:S05]  /*1d9f0*/  BRA `(.L_x_8113) ;  /* 0xffffffb000807947 */ /* 0x000fea000383ffff */
.L_x_7978:
[----:B------:R-:W-:Y:S01]  /*1da00*/  BSSY B0, `(.L_x_8114) ;  /* 0x0000006000007945 */ /* 0x000fe20003800000 */
[----:B------:R-:W-:Y:S01]  /*1da10*/  PLOP3.LUT P6, PT, P6, PT, PT, 0x8, 0x0 ;  /* 0x000000000000781c */ /* 0x000fe200037ce170 */
[----:B------:R-:W-:-:S12]  /*1da20*/  IMAD.MOV.U32 R15, RZ, RZ, -0x1 ;  /* 0xffffffffff0f7424 */ /* 0x000fd800078e00ff */
[----:B0-----:R-:W-:Y:S05]  /*1da30*/  WARPSYNC.COLLECTIVE R15, `(.L_x_8115) ;  /* 0x000000000f087348 */ /* 0x001fea0003c00000 */
[----:B------:R-:W-:Y:S01]  /*1da40*/  VOTE.ANY R14, PT, P6 ;  /* 0x00000000000e7806 */ /* 0x000fe200030e0100 */
[----:B0-----:R-:W-:Y:S06]  /*1da50*/  ENDCOLLECTIVE ;  /* 0x000000000000791b */ /* 0x001fec0003800000 */
.L_x_8115:
[----:B------:R-:W-:Y:S05]  /*1da60*/  BSYNC B0 ;  /* 0x0000000000007941 */ /* 0x000fea0003800000 */
.L_x_8114:
        /* <DEDUP_REMOVED lines=8> */
.L_x_8116:
[----:B------:R-:W-:Y:S02]  /*1daf0*/  IMAD.IADD R19, R12, 0x1, R19 ;  /* 0x000000010c137824 */ /* 0x000fe400078e0213 */
[----:B------:R-:W-:Y:S02]  /*1db00*/  IMAD.MOV.U32 R13, RZ, RZ, R8 ;  /* 0x000000ffff0d7224 */ /* 0x000fe400078e0008 */
[----:B------:R-:W-:-:S07]  /*1db10*/  IMAD.MOV.U32 R17, RZ, RZ, R14 ;  /* 0x000000ffff117224 */ /* 0x000fce00078e000e */
[----:B------:R-:W-:Y:S05]  /*1db20*/  WARPSYNC.COLLECTIVE R15, `(.L_x_8117) ;  /* 0x000000000f087348 */ /* 0x000fea0003c00000 */
[----:B------:R0:W1:Y:S02]  /*1db30*/  SHFL.IDX P6, R14, R13, R12, R11 ;  /* 0x0000000c0d0e7389 */ /* 0x00006400000c000b */
[----:B01----:R-:W-:Y:S01]  /*1db40*/  ENDCOLLECTIVE ;  /* 0x000000000000791b */ /* 0x003fe20003800000 */
.L_x_8117:
[----:B------:R-:W-:Y:S01]  /*1db50*/  IMAD.MOV.U32 R8, RZ, RZ, R14 ;  /* 0x000000ffff087224 */ /* 0x000fe200078e000e */
[----:B------:R-:W-:Y:S06]  /*1db60*/  BRA `(.L_x_8118) ;  /* 0xffffffb000647947 */ /* 0x000fec000383ffff */
.L_x_7980:
[----:B------:R-:W-:Y:S01]  /*1db70*/  BSSY B0, `(.L_x_8119) ;  /* 0x0000007000007945 */ /* 0x000fe20003800000 */
[----:B------:R-:W-:Y:S02]  /*1db80*/  IMAD.MOV.U32 R13, RZ, RZ, R2 ;  /* 0x000000ffff0d7224 */ /* 0x000fe400078e0002 */
[----:B------:R-:W-:Y:S02]  /*1db90*/  IMAD.MOV.U32 R11, RZ, RZ, 0x1f ;  /* 0x0000001fff0b7424 */ /* 0x000fe400078e00ff */
[----:B------:R-:W-:-:S07]  /*1dba0*/  IMAD.MOV.U32 R15, RZ, RZ, -0x1 ;  /* 0xffffffffff0f7424 */ /* 0x000fce00078e00ff */
[----:B0-23--:R-:W-:Y:S05]  /*1dbb0*/  WARPSYNC.COLLECTIVE R15, `(.L_x_8120) ;  /* 0x000000000f087348 */ /* 0x00dfea0003c00000 */
[----:B------:R1:W4:Y:S02]  /*1dbc0*/  SHFL.IDX P6, R14, R13, R12, R11 ;  /* 0x0000000c0d0e7389 */ /* 0x00032400000c000b */
[----:B01234-:R-:W-:Y:S01]  /*1dbd0*/  ENDCOLLECTIVE ;  /* 0x000000000000791b */ /* 0x01ffe20003800000 */
.L_x_8120:
[----:B------:R-:W-:Y:S05]  /*1dbe0*/  BSYNC B0 ;  /* 0x0000000000007941 */ /* 0x000fea0003800000 */
.L_x_8119:
[----:B------:R-:W-:Y:S01]  /*1dbf0*/  IMAD.MOV.U32 R6, RZ, RZ, R14 ;  /* 0x000000ffff067224 */ /* 0x000fe200078e000e */
[----:B------:R-:W-:Y:S06]  /*1dc00*/  BRA `(.L_x_7979) ;  /* 0xffffffb000547947 */ /* 0x000fec000383ffff */
.L_x_7986:
[----:B-1----:R1:W3:Y:S02]  /*1dc10*/  SYNCS.PHASECHK.TRANS64.TRYWAIT P0, [R4+URZ+0x28820], R0 ;  /* 0x02882000040075a7 */ /* 0x0022e4000800017f */
[----:B---3--:R-:W-:Y:S05]  /*1dc20*/  @!P0 NANOSLEEP.SYNCS 0x989680 ;  /* 0x009896800000895d */ /* 0x008fea0003900000 */
[----:B------:R-:W3:Y:S02]  /*1dc30*/  @!P0 SYNCS.PHASECHK.TRANS64 P0, [R4+URZ+0x28820], R0 ;  /* 0x02882000040085a7 */ /* 0x000ee4000800007f */
[----:B---3--:R-:W-:Y:S05]  /*1dc40*/  @!P0 BRA `(.L_x_7986) ;  /* 0xfffffffc00f08947 */ /* 0x008fea000383ffff */
[----:B------:R-:W-:Y:S05]  /*1dc50*/  BRA `(.L_x_8121) ;  /* 0xffffffb800ac7947 */ /* 0x000fea000383ffff */
.L_x_7987:
        /* <DEDUP_REMOVED lines=11> */
.L_x_8123:
[----:B------:R-:W-:Y:S05]  /*1dd10*/  BSYNC B0 ;  /* 0x0000000000007941 */ /* 0x000fea0003800000 */
.L_x_8122:
[----:B------:R-:W-:Y:S05]  /*1dd20*/  BRA `(.L_x_8124) ;  /* 0xffffffb800947947 */ /* 0x000fea000383ffff */
.L_x_7990:
[----:B------:R-:W-:Y:S01]  /*1dd30*/  BSSY B1, `(.L_x_8125) ;  /* 0x0000006000017945 */ /* 0x000fe20003800000 */
[----:B------:R-:W-:-:S07]  /*1dd40*/  IMAD.MOV.U32 R15, RZ, RZ, -0x1 ;  /* 0xffffffffff0f7424 */ /* 0x000fce00078e00ff */
[----:B012---:R-:W-:Y:S05]  /*1dd50*/  WARPSYNC.COLLECTIVE R15, `(.L_x_8126) ;  /* 0x000000000f0c7348 */ /* 0x007fea0003c00000 */
[----:B------:R-:W-:Y:S02]  /*1dd60*/  ELECT P6, UR62, PT ;  /* 0x00000000003e782f */ /* 0x000fe400038c0000 */
[----:B------:R-:W-:Y:S01]  /*1dd70*/  MOV R14, UR62 ;  /* 0x0000003e000e7c02 */ /* 0x000fe20008000f00 */
[----:B012---:R-:W-:Y:S10]  /*1dd80*/  ENDCOLLECTIVE ;  /* 0x000000000000791b */ /* 0x007ff40003800000 */
.L_x_8126:
[----:B------:R-:W-:Y:S05]  /*1dd90*/  BSYNC B1 ;  /* 0x0000000000017941 */ /* 0x000fea0003800000 */
.L_x_8125:
[----:B------:R-:W-:Y:S05]  /*1dda0*/  BRA `(.L_x_8127) ;  /* 0xffffffb8008c7947 */ /* 0x000fea000383ffff */
.L_x_7992:
[----:B-1----:R1:W3:Y:S02]  /*1ddb0*/  SYNCS.PHASECHK.TRANS64.TRYWAIT P1, [R5+URZ+0x28840], R0 ;  /* 0x02884000050075a7 */ /* 0x0022e4000802017f */
[----:B---3--:R-:W-:Y:S05]  /*1ddc0*/  @!P1 NANOSLEEP.SYNCS 0x989680 ;  /* 0x009896800000995d */ /* 0x008fea0003900000 */
[----:B------:R-:W3:Y:S02]  /*1ddd0*/  @!P1 SYNCS.PHASECHK.TRANS64 P1, [R5+URZ+0x28840], R0 ;  /* 0x02884000050095a7 */ /* 0x000ee4000802007f */
[----:B---3--:R-:W-:Y:S05]  /*1dde0*/  @!P1 BRA `(.L_x_7992) ;  /* 0xfffffffc00f09947 */ /* 0x008fea000383ffff */
[----:B------:R-:W-:Y:S05]  /*1ddf0*/  BRA `(.L_x_8128) ;  /* 0xffffffb800b47947 */ /* 0x000fea000383ffff */
.L_x_7994:
[----:B---3--:R3:W4:Y:S02]  /*1de00*/  SYNCS.PHASECHK.TRANS64.TRYWAIT P1, [R25+URZ+0x28840], R2 ;  /* 0x02884002190075a7 */ /* 0x008724000802017f */
[----:B----4-:R-:W-:Y:S05]  /*1de10*/  @!P1 NANOSLEEP.SYNCS 0x989680 ;  /* 0x009896800000995d */ /* 0x010fea0003900000 */
[----:B------:R-:W4:Y:S02]  /*1de20*/  @!P1 SYNCS.PHASECHK.TRANS64 P1, [R25+URZ+0x28840], R2 ;  /* 0x02884002190095a7 */ /* 0x000f24000802007f */
[----:B----4-:R-:W-:Y:S05]  /*1de30*/  @!P1 BRA `(.L_x_7994) ;  /* 0xfffffffc00f09947 */ /* 0x010fea000383ffff */
[----:B------:R-:W-:Y:S05]  /*1de40*/  BRA `(.L_x_8129) ;  /* 0xffffffb800c07947 */ /* 0x000fea000383ffff */
.L_x_7996:
[----:B----4-:R4:W0:Y:S02]  /*1de50*/  SYNCS.PHASECHK.TRANS64.TRYWAIT P1, [R5+URZ+0x28860], R0 ;  /* 0x02886000050075a7 */ /* 0x010824000802017f */
[----:B0-----:R-:W-:Y:S05]  /*1de60*/  @!P1 NANOSLEEP.SYNCS 0x989680 ;  /* 0x009896800000995d */ /* 0x001fea0003900000 */
[----:B------:R-:W0:Y:S02]  /*1de70*/  @!P1 SYNCS.PHASECHK.TRANS64 P1, [R5+URZ+0x28860], R0 ;  /* 0x02886000050095a7 */ /* 0x000e24000802007f */
[----:B0-----:R-:W-:Y:S05]  /*1de80*/  @!P1 BRA `(.L_x_7996) ;  /* 0xfffffffc00f09947 */ /* 0x001fea000383ffff */
[----:B------:R-:W-:Y:S05]  /*1de90*/  BRA `(.L_x_8130) ;  /* 0xffffffb800bc7947 */ /* 0x000fea000383ffff */
.L_x_8131:
        /* <DEDUP_REMOVED lines=14> */
.L_x_15978:


//--------------------- .text._ZN7cutlass13device_kernelIN5flash11enable_sm90INS1_16FlashAttnFwdSm90INS1_25CollectiveMainloopFwdSm90ILi2EN4cute5tupleIJNS5_1CILi1EEES8_S8_EEENS6_IJNS7_ILi128EEESA_SA_EEELi128ENS_10bfloat16_tEfNS_4arch4Sm90ELb0ELb1ELb1ELb1ELb1ELb1ELb0ELb1ELb1ELb1ELb1ELb0EEENS1_21CollectiveEpilogueFwdISB_S9_SC_SE_Li256ELb1ELb1ELb1ELb0EEENS1_36VarlenDynamicPersistentTileSchedulerILi128ELi128ELi256ELi128ELb1ELb1ELb1ELb1ELb0ELb1EEEEEEEEEvNT_6ParamsE --------------------------
	.section	.text._ZN7cutlass13device_kernelIN5flash11enable_sm90INS1_16FlashAttnFwdSm90INS1_25CollectiveMainloopFwdSm90ILi2EN4cute5tupleIJNS5_1CILi1EEES8_S8_EEENS6_IJNS7_ILi128EEESA_SA_EEELi128ENS_10bfloat16_tEfNS_4arch4Sm90ELb0ELb1ELb1ELb1ELb1ELb1ELb0ELb1ELb1ELb1ELb1ELb0EEENS1_21CollectiveEpilogueFwdISB_S9_SC_SE_Li256ELb1ELb1ELb1ELb0EEENS1_36VarlenDynamicPersistentTileSchedulerILi128ELi128ELi256ELi128ELb1ELb1ELb1ELb1ELb0ELb1EEEEEEEEEvNT_6ParamsE,"ax",@progbits
	.align	128
.text._ZN7cutlass13device_kernelIN5flash11enable_sm90INS1_16FlashAttnFwdSm90INS1_25CollectiveMainloopFwdSm90ILi2EN4cute5tupleIJNS5_1CILi1EEES8_S8_EEENS6_IJNS7_ILi128EEESA_SA_EEELi128ENS_10bfloat16_tEfNS_4arch4Sm90ELb0ELb1ELb1ELb1ELb1ELb1ELb0ELb1ELb1ELb1ELb1ELb0EEENS1_21CollectiveEpilogueFwdISB_S9_SC_SE_Li256ELb1ELb1ELb1ELb0EEENS1_36VarlenDynamicPersistentTileSchedulerILi128ELi128ELi256ELi128ELb1ELb1ELb1ELb1ELb0ELb1EEEEEEEEEvNT_6ParamsE:
        .type           _ZN7cutlass13device_kernelIN5flash11enable_sm90INS1_16FlashAttnFwdSm90INS1_25CollectiveMainloopFwdSm90ILi2EN4cute5tupleIJNS5_1CILi1EEES8_S8_EEENS6_IJNS7_ILi128EEESA_SA_EEELi128ENS_10bfloat16_tEfNS_4arch4Sm90ELb0ELb1ELb1ELb1ELb1ELb1ELb0ELb1ELb1ELb1ELb1ELb0EEENS1_21CollectiveEpilogueFwdISB_S9_SC_SE_Li256ELb1ELb1ELb1ELb0EEENS1_36VarlenDynamicPersistentTileSchedulerILi128ELi128ELi256ELi128ELb1ELb1ELb1ELb1ELb0ELb1EEEEEEEEEvNT_6ParamsE,@function
        .size           _ZN7cutlass13device_kernelIN5flash11enable_sm90INS1_16FlashAttnFwdSm90INS1_25CollectiveMainloopFwdSm90ILi2EN4cute5tupleIJNS5_1CILi1EEES8_S8_EEENS6_IJNS7_ILi128EEESA_SA_EEELi128ENS_10bfloat16_tEfNS_4arch4Sm90ELb0ELb1ELb1ELb1ELb1ELb1ELb0ELb1ELb1ELb1ELb1ELb0EEENS1_21CollectiveEpilogueFwdISB_S9_SC_SE_Li256ELb1ELb1ELb1ELb0EEENS1_36VarlenDynamicPersistentTileSchedulerILi128ELi128ELi256ELi128ELb1ELb1ELb1ELb1ELb0ELb1EEEEEEEEEvNT_6ParamsE,(.L_x_15979 - _ZN7cutlass13device_kernelIN5flash11enable_sm90INS1_16FlashAttnFwdSm90INS1_25CollectiveMainloopFwdSm90ILi2EN4cute5tupleIJNS5_1CILi1EEES8_S8_EEENS6_IJNS7_ILi128EEESA_SA_EEELi128ENS_10bfloat16_tEfNS_4arch4Sm90ELb0ELb1ELb1ELb1ELb1ELb1ELb0ELb1ELb1ELb1ELb1ELb0EEENS1_21CollectiveEpilogueFwdISB_S9_SC_SE_Li256ELb1ELb1ELb1ELb0EEENS1_36VarlenDynamicPersistentTileSchedulerILi128ELi128ELi256ELi128ELb1ELb1ELb1ELb1ELb0ELb1EEEEEEEEEvNT_6ParamsE)
        .other          _ZN7cutlass13device_kernelIN5flash11enable_sm90INS1_16FlashAttnFwdSm90INS1_25CollectiveMainloopFwdSm90ILi2EN4cute5tupleIJNS5_1CILi1EEES8_S8_EEENS6_IJNS7_ILi128EEESA_SA_EEELi128ENS_10bfloat16_tEfNS_4arch4Sm90ELb0ELb1ELb1ELb1ELb1ELb1ELb0ELb1ELb1ELb1ELb1ELb0EEENS1_21CollectiveEpilogueFwdISB_S9_SC_SE_Li256ELb1ELb1ELb1ELb0EEENS1_36VarlenDynamicPersistentTileSchedulerILi128ELi128ELi256ELi128ELb1ELb1ELb1ELb1ELb0ELb1EEEEEEEEEvNT_6ParamsE,@"STO_CUDA_ENTRY STV_DEFAULT"
_ZN7cutlass13device_kernelIN5flash11enable_sm90INS1_16FlashAttnFwdSm90INS1_25CollectiveMainloopFwdSm90ILi2EN4cute5tupleIJNS5_1CILi1EEES8_S8_EEENS6_IJNS7_ILi128EEESA_SA_EEELi128ENS_10bfloat16_tEfNS_4arch4Sm90ELb0ELb1ELb1ELb1ELb1ELb1ELb0ELb1ELb1ELb1ELb1ELb0EEENS1_21CollectiveEpilogueFwdISB_S9_SC_SE_Li256ELb1ELb1ELb1ELb0EEENS1_36VarlenDynamicPersistentTileSchedulerILi128ELi128ELi256ELi128ELb1ELb1ELb1ELb1ELb0ELb1EEEEEEEEEvNT_6ParamsE:
        /* <DEDUP_REMOVED lines=18> */
.L_x_8133:
[----:B------:R-:W-:Y:S05]  /*0120*/  BSYNC B0 ;  /* 0x0000000000007941 */ /* 0x000fea0003800000 */
.L_x_8132:
        /* <DEDUP_REMOVED lines=41> */
.L_x_8134:
        /* <DEDUP_REMOVED lines=22> */
.L_x_8135:
        /* <DEDUP_REMOVED lines=18> */
.L_x_8136:
        /* <DEDUP_REMOVED lines=22> */
.L_x_8137:
        /* <DEDUP_REMOVED lines=22> */
.L_x_8138:
        /* <DEDUP_REMOVED lines=8> */
.L_x_8141:
[----:B------:R-:W-:-:S08]  /*0980*/  NOP ;  /* 0x0000000000007918 */ /* 0x000fd00000000000 */
[----:B------:R-:W0:Y:S02]  /*0990*/  USETMAXREG.TRY_ALLOC.CTAPOOL UP0, 0xe8 ;  /* 0x000000e8000079c8 */ /* 0x000e240008000600 */
[----:B0-----:R-:W-:-:S13]  /*09a0*/  PLOP3.LUT P0, PT, PT, PT, UP0, 0x80, 0x0 ;  /* 0x000000000000781c */ /* 0x001fda0003f0f008 */
[----:B------:R-:W-:Y:S05]  /*09b0*/  @!P0 BRA `(.L_x_8141) ;  /* 0xfffffffc00f08947 */ /* 0x000fea000383ffff */
[----:B------:R-:W-:Y:S01]  /*09c0*/  SHF.R.U32.HI R2, RZ, 0x7, R0 ;  /* 0x00000007ff027819 */ /* 0x000fe20000011600 */
[----:B------:R-:W0:Y:S08]  /*09d0*/  S2UR UR38, SR_CgaCtaId ;  /* 0x00000000002679c3 */ /* 0x000e300000008800 */
[----:B------:R-:W-:Y:S06]  /*09e0*/  BAR.ARV 0x8, 0x180 ;  /* 0x0206000000007b1d */ /* 0x000fec0000002000 */
[----:B------:R-:W-:Y:S01]  /*09f0*/  ISETP.NE.AND P0, PT, R2, 0x1, PT ;  /* 0x000000010200780c */ /* 0x000fe20003f05270 */
[----:B------:R-:W-:-:S12]  /*0a00*/  UMOV UR4, 0x400 ;  /* 0x0000040000047882 */ /* 0x000fd80000000000 */
[----:B------:R-:W-:Y:S06]  /*0a10*/  @!P0 BAR.ARV 0x9, 0x100 ;  /* 0x0244000000008b1d */ /* 0x000fec0000002000 */
[----:B0-----:R-:W-:Y:S02]  /*0a20*/  ULEA UR4, UR38, UR4, 0x18 ;  /* 0x0000000426047291 */ /* 0x001fe4000f8ec03f */
[----:B------:R-:W-:Y:S04]  /*0a30*/  BAR.SYNC.DEFER_BLOCKING 0x5, 0x180 ;  /* 0x0146000000007b1d */ /* 0x000fe80000010000 */
[----:B------:R-:W-:-:S02]  /*0a40*/  IMAD.U32 R18, RZ, RZ, UR4 ;  /* 0x00000004ff127e24 */ /* 0x000fc4000f8e00ff */
[----:B------:R-:W-:-:S03]  /*0a50*/  ULDC UR4, c[0x0][0xc3c] ;  /* 0x00030f0000047ab9 */ /* 0x000fc60000000800 */
[----:B------:R-:W0:Y:S01]  /*0a60*/  LDS.128 R28, [R18+0x288d0] ;  /* 0x0288d000121c7984 */ /* 0x000e220000000c00 */
[----:B------:R-:W-:Y:S06]  /*0a70*/  BAR.ARV 0x4, 0x180 ;  /* 0x0106000000007b1d */ /* 0x000fec0000002000 */
[----:B0-----:R-:W-:-:S13]  /*0a80*/  ISETP.GE.AND P0, PT, R31, UR4, PT ;  /* 0x000000041f007c0c */ /* 0x001fda000bf06270 */
[----:B------:R-:W-:Y:S05]  /*0a90*/  @P0 BRA `(.L_x_8142) ;  /* 0x0000028000740947 */ /* 0x000fea0003800000 */
[----:B------:R-:W-:Y:S01]  /*0aa0*/  VIADD R0, R0, 0xffffff80 ;  /* 0xffffff8000007836 */ /* 0x000fe20000000000 */
[----:B------:R-:W-:Y:S01]  /*0ab0*/  ULOP3.LUT UR39, UR36, 0x1, URZ, 0xfc, !UPT ;  /* 0x0000000124277892 */ /* 0x000fe2000f8efc3f */
[----:B------:R-:W-:Y:S01]  /*0ac0*/  VIADD R212, R18, 0x10400 ;  /* 0x0001040012d47836 */ /* 0x000fe20000000000 */
[----:B------:R-:W-:Y:S01]  /*0ad0*/  UMOV UR37, URZ ;  /* 0x0000003f00257c82 */ /* 0x000fe20008000000 */
[----:B------:R-:W-:Y:S01]  /*0ae0*/  IMAD.MOV.U32 R19, RZ, RZ, RZ ;  /* 0x000000ffff137224 */ /* 0x000fe200078e00ff */
[----:B------:R-:W-:Y:S01]  /*0af0*/  SHF.R.S32.HI R3, RZ, 0x1f, R0 ;  /* 0x0000001fff037819 */ /* 0x000fe20000011400 */
[----:B------:R-:W-:Y:S02]  /*0b00*/  IMAD.MOV.U32 R197, RZ, RZ, RZ ;  /* 0x000000ffffc57224 */ /* 0x000fe400078e00ff */
[----:B------:R-:W-:Y:S01]  /*0b10*/  IMAD.MOV.U32 R187, RZ, RZ, RZ ;  /* 0x000000ffffbb7224 */ /* 0x000fe200078e00ff */
[CC--:B------:R-:W-:Y:S01]  /*0b20*/  LEA.HI R2, R3.reuse, R0.reuse, RZ, 0x7 ;  /* 0x0000000003027211 */ /* 0x0c0fe200078f38ff */
[----:B------:R-:W-:Y:S01]  /*0b30*/  IMAD.MOV.U32 R184, RZ, RZ, RZ ;  /* 0x000000ffffb87224 */ /* 0x000fe200078e00ff */
[----:B------:R-:W-:-:S02]  /*0b40*/  LEA.HI R4, R3, R0, RZ, 0x4 ;  /* 0x0000000003047211 */ /* 0x000fc400078f20ff */
[----:B------:R-:W-:Y:S02]  /*0b50*/  LOP3.LUT R5, R2, 0xffffff80, RZ, 0xc0, !PT ;  /* 0xffffff8002057812 */ /* 0x000fe400078ec0ff */
[----:B------:R-:W-:Y:S02]  /*0b60*/  SHF.R.S32.HI R7, RZ, 0x4, R4 ;  /* 0x00000004ff077819 */ /* 0x000fe40000011404 */
[----:B------:R-:W-:Y:S01]  /*0b70*/  SHF.R.S32.HI R13, RZ, 0x7, R2 ;  /* 0x00000007ff0d7819 */ /* 0x000fe20000011402 */
[----:B------:R-:W-:Y:S01]  /*0b80*/  IMAD.IADD R14, R0, 0x1, -R5 ;  /* 0x00000001000e7824 */ /* 0x000fe200078e0a05 */
[CC--:B------:R-:W-:Y:S02]  /*0b90*/  LEA.HI R5, R3.reuse, R0.reuse, RZ, 0x5 ;  /* 0x0000000003057211 */ /* 0x0c0fe400078f28ff */
[----:B------:R-:W-:Y:S02]  /*0ba0*/  LEA.HI R188, R3, R0, RZ, 0x3 ;  /* 0x0000000003bc7211 */ /* 0x000fe400078f18ff */
[----:B------:R-:W-:Y:S01]  /*0bb0*/  SHF.R.S32.HI R8, RZ, 0x1f, R14 ;  /* 0x0000001fff087819 */ /* 0x000fe2000001140e */
[----:B------:R-:W-:Y:S01]  /*0bc0*/  IMAD.SHL.U32 R6, R5, 0x20, RZ ;  /* 0x0000002005067824 */ /* 0x000fe200078e00ff */
[----:B------:R-:W-:Y:S01]  /*0bd0*/  LOP3.LUT R5, R4, 0x3fffff0, RZ, 0xc0, !PT ;  /* 0x03fffff004057812 */ /* 0x000fe200078ec0ff */
[----:B------:R-:W-:Y:S01]  /*0be0*/  STL [R1+0x8], R14 ;  /* 0x0000080e01007387 */ /* 0x000fe20000100800 */
[----:B------:R-:W-:-:S02]  /*0bf0*/  LEA.HI R10, R8, R14, RZ, 0x2 ;  /* 0x0000000e080a7211 */ /* 0x000fc400078f10ff */
[----:B------:R-:W-:Y:S01]  /*0c00*/  LOP3.LUT R6, R6, 0xfffffc00, RZ, 0xc0, !PT ;  /* 0xfffffc0006067812 */ /* 0x000fe200078ec0ff */
[----:B------:R-:W-:Y:S01]  /*0c10*/  IMAD.IADD R5, R0, 0x1, -R5 ;  /* 0x0000000100057824 */ /* 0x000fe200078e0a05 */
[--C-:B------:R-:W-:Y:S01]  /*0c20*/  SHF.R.S32.HI R11, RZ, 0x2, R10.reuse ;  /* 0x00000002ff0b7819 */ /* 0x100fe2000001140a */
[----:B------:R0:W-:Y:S01]  /*0c30*/  STL [R1+0x34], R13 ;  /* 0x0000340d01007387 */ /* 0x0001e20000100800 */
[----:B------:R-:W-:Y:S01]  /*0c40*/  SHF.R.S32.HI R12, RZ, 0x1f, R10 ;  /* 0x0000001fff0c7819 */ /* 0x000fe2000001140a */
[----:B------:R-:W-:Y:S01]  /*0c50*/  IMAD R9, R5, 0x40, R6 ;  /* 0x0000004005097824 */ /* 0x000fe200078e0206 */
[----:B------:R-:W-:Y:S02]  /*0c60*/  LEA.HI R5, R3, R0, RZ, 0x2 ;  /* 0x0000000003057211 */ /* 0x000fe400078f10ff */
[----:B------:R-:W-:Y:S02]  /*0c70*/  LEA.HI R4, R4, R7, RZ, 0x1 ;  /* 0x0000000704047211 */ /* 0x000fe400078f08ff */
[----:B------:R-:W-:-:S02]  /*0c80*/  LOP3.LUT R5, R5, 0xfffffffc, RZ, 0xc0, !PT ;  /* 0xfffffffc05057812 */ /* 0x000fc400078ec0ff */
[----:B------:R-:W-:Y:S02]  /*0c90*/  LEA.HI R12, R12, R11, RZ, 0x3 ;  /* 0x0000000b0c0c7211 */ /* 0x000fe400078f18ff */
[----:B------:R-:W-:Y:S01]  /*0ca0*/  LOP3.LUT R4, R4, 0x1ffffffe, RZ, 0xc0, !PT ;  /* 0x1ffffffe04047812 */ /* 0x000fe200078ec0ff */
[----:B------:R-:W-:Y:S01]  /*0cb0*/  IMAD.IADD R6, R0, 0x1, -R5 ;  /* 0x0000000100067824 */ /* 0x000fe200078e0a05 */
[----:B------:R-:W-:Y:S02]  /*0cc0*/  LEA.HI R2, R2, R13, RZ, 0x1 ;  /* 0x0000000d02027211 */ /* 0x000fe400078f08ff */
[----:B------:R-:W-:Y:S01]  /*0cd0*/  LOP3.LUT R12, R12, 0xfffffff8, RZ, 0xc0, !PT ;  /* 0xfffffff80c0c7812 */ /* 0x000fe200078ec0ff */
[----:B------:R-:W-:Y:S01]  /*0ce0*/  IMAD.IADD R4, R7, 0x1, -R4 ;  /* 0x0000000107047824 */ /* 0x000fe200078e0a04 */
[----:B------:R-:W-:Y:S02]  /*0cf0*/  LEA.HI R8, R8, R14, RZ, 0x5 ;  /* 0x0000000e08087211 */ /* 0x000fe400078f28ff */
[----:B------:R-:W-:Y:S01]  /*0d00*/  LOP3.LUT R5, R188, 0xfffffff8, RZ, 0xc0, !PT ;  /* 0xfffffff8bc057812 */ /* 0x000fe200078ec0ff */
[----:B------:R-:W-:Y:S01]  /*0d10*/  IMAD.IADD R11, R11, 0x1, -R12 ;  /* 0x000000010b0b7824 */ /* 0x000fe200078e0a0c */
[----:B------:R-:W-:-:S02]  /*0d20*/  LOP3.LUT R2, R2, 0x3fffffe, RZ, 0xc0, !PT ;  /* 0x03fffffe02027812 */ /* 0x000fc400078ec0ff */
[----:B------:R-:W-:Y:S01]  /*0d30*/  SHF.R.S32.HI R188, RZ, 0x3, R188 ;  /* 0x00000003ffbc7819 */ /* 0x000fe200000114bc */
[----:B------:R-:W-:Y:S01]  /*0d40*/  IMAD.IADD R220, R0, 0x1, -R5 ;  /* 0x0000000100dc7824 */ /* 0x000fe200078e0a05 */
[----:B------:R-:W-:Y:S01]  /*0d50*/  SHF.R.S32.HI R8, RZ, 0x5, R8 ;  /* 0x00000005ff087819 */ /* 0x000fe20000011408 */
[----:B------:R-:W-:Y:S01]  /*0d60*/  IMAD.IADD R2, R13, 0x1, -R2 ;  /* 0x000000010d027824 */ /* 0x000fe200078e0a02 */
[----:B------:R-:W-:Y:S01]  /*0d70*/  LEA.HI R3, R3, R0, RZ, 0x6 ;  /* 0x0000000003037211 */ /* 0x000fe200078f30ff */
[----:B------:R-:W-:Y:S01]  /*0d80*/  IMAD R0, R4, 0x8, R9 ;  /* 0x0000000804007824 */ /* 0x000fe200078e0209 */
[----:B------:R-:W-:Y:S01]  /*0d90*/  LEA.HI R7, R6, R6, RZ, 0x1 ;  /* 0x0000000606077211 */ /* 0x000fe200078f08ff */
[----:B------:R-:W-:Y:S01]  /*0da0*/  VIADD R15, R188, 0x20 ;  /* 0x00000020bc0f7836 */ /* 0x000fe20000000000 */
[----:B------:R-:W-:Y:S01]  /*0db0*/  LOP3.LUT R10, R10, 0x7ffffffc, RZ, 0xc0, !PT ;  /* 0x7ffffffc0a0a7812 */ /* 0x000fe200078ec0ff */
[----:B------:R-:W-:Y:S01]  /*0dc0*/  IMAD R11, R8, 0x10, R11 ;  /* 0x00000010080b7824 */ /* 0x000fe200078e020b */
[----:B------:R1:W-:Y:S01]  /*0dd0*/  STL [R1+0x3c], R0 ;  /* 0x00003c0001007387 */ /* 0x0003e20000100800 */
[----:B0-----:R-:W-:Y:S01]  /*0de0*/  VIADD R13, R188, 0x40 ;  /* 0x00000040bc0d7836 */ /* 0x001fe20000000000 */
[----:B------:R-:W-:Y:S01]  /*0df0*/  LOP3.LUT R7, R7, 0x1ffffffe, RZ, 0xc0, !PT ;  /* 0x1ffffffe07077812 */ /* 0x000fe200078ec0ff */
[----:B------:R-:W-:-:S02]  /*0e00*/  IMAD.SHL.U32 R3, R3, 0x8, RZ ;  /* 0x0000000803037824 */ /* 0x000fc400078e00ff */
[----:B------:R-:W-:Y:S01]  /*0e10*/  IMAD R8, R2, 0x40, R11 ;  /* 0x0000004002087824 */ /* 0x000fe200078e020b */
[----:B------:R-:W-:Y:S01]  /*0e20*/  SHF.R.S32.HI R2, RZ, 0x1f, R13 ;  /* 0x0000001fff027819 */ /* 0x000fe2000001140d */
[C---:B------:R-:W-:Y:S01]  /*0e30*/  IMAD.SHL.U32 R207, R188.reuse, 0x40, RZ ;  /* 0x00000040bccf7824 */ /* 0x040fe200078e00ff */
[----:B------:R-:W-:Y:S01]  /*0e40*/  LOP3.LUT R211, R3, 0xfffffe00, RZ, 0xc0, !PT ;  /* 0xfffffe0003d37812 */ /* 0x000fe200078ec0ff */
[----:B------:R-:W-:Y:S01]  /*0e50*/  VIADD R12, R188, 0x60 ;  /* 0x00000060bc0c7836 */ /* 0x000fe20000000000 */
[----:B-1----:R-:W-:Y:S01]  /*0e60*/  SHF.R.S32.HI R0, RZ, 0x1f, R15 ;  /* 0x0000001fff007819 */ /* 0x002fe2000001140f */
[----:B------:R-:W-:Y:S01]  /*0e70*/  IMAD.SHL.U32 R203, R15, 0x40, RZ ;  /* 0x000000400fcb7824 */ /* 0x000fe200078e00ff */
[----:B------:R-:W-:Y:S01]  /*0e80*/  LEA.HI R4, R2, R13, RZ, 0x3 ;  /* 0x0000000d02047211 */ /* 0x000fe200078f18ff */
[----:B------:R-:W-:Y:S01]  /*0e90*/  IMAD.SHL.U32 R16, R220, 0x8, RZ ;  /* 0x00000008dc107824 */ /* 0x000fe200078e00ff */
[----:B------:R-:W-:Y:S01]  /*0ea0*/  LEA.HI R3, R0, R15, RZ, 0x3 ;  /* 0x0000000f00037211 */ /* 0x000fe200078f18ff */
[----:B------:R-:W-:Y:S01]  /*0eb0*/  IMAD.SHL.U32 R202, R13, 0x40, RZ ;  /* 0x000000400dca7824 */ /* 0x000fe200078e00ff */
[----:B------:R-:W-:Y:S01]  /*0ec0*/  LOP3.LUT R207, R207, 0x1c0, RZ, 0xc0, !PT ;  /* 0x000001c0cfcf7812 */ /* 0x000fe200078ec0ff */
[----:B------:R-:W-:Y:S01]  /*0ed0*/  IMAD.IADD R7, R6, 0x1, -R7 ;  /* 0x0000000106077824 */ /* 0x000fe200078e0a07 */
[----:B------:R-:W-:Y:S01]  /*0ee0*/  SHF.R.S32.HI R5, RZ, 0x1f, R12 ;  /* 0x0000001fff057819 */ /* 0x000fe2000001140c */
[----:B------:R-:W-:Y:S01]  /*0ef0*/  IMAD.SHL.U32 R3, R3, 0x40, RZ ;  /* 0x0000004003037824 */ /* 0x000fe200078e00ff */
[----:B------:R-:W-:Y:S01]  /*0f00*/  LOP3.LUT R203, R203, 0x1c0, RZ, 0xc0, !PT ;  /* 0x000001c0cbcb7812 */ /* 0x000fe200078ec0ff */
[----:B------:R-:W-:Y:S01]  /*0f10*/  IMAD.SHL.U32 R4, R4, 0x40, RZ ;  /* 0x0000004004047824 */ /* 0x000fe200078e00ff */
[----:B------:R-:W-:Y:S01]  /*0f20*/  LOP3.LUT R0, R207, 0x38, R16, 0xf8, !PT ;  /* 0x00000038cf007812 */ /* 0x000fe200078ef810 */
[----:B------:R-:W-:Y:S01]  /*0f30*/  IMAD.SHL.U32 R201, R12, 0x40, RZ ;  /* 0x000000400cc97824 */ /* 0x000fe200078e00ff */
[----:B------:R-:W-:Y:S01]  /*0f40*/  SHF.R.U32.HI R6, RZ, 0x3, R207 ;  /* 0x00000003ff067819 */ /* 0x000fe200000116cf */
[----:B------:R-:W-:Y:S01]  /*0f50*/  IMAD.IADD R10, R14, 0x1, -R10 ;  /* 0x000000010e0a7824 */ /* 0x000fe200078e0a0a */
[----:B------:R-:W-:Y:S01]  /*0f60*/  LEA.HI R5, R5, R12, RZ, 0x3 ;  /* 0x0000000c05057211 */ /* 0x000fe200078f18ff */
[----:B------:R-:W-:Y:S01]  /*0f70*/  STL [R1+0x38], R8 ;  /* 0x0000380801007387 */ /* 0x000fe20000100800 */
[----:B------:R-:W-:Y:S01]  /*0f80*/  LOP3.LUT R202, R202, 0x1c0, RZ, 0xc0, !PT ;  /* 0x000001c0caca7812 */ /* 0x000fe200078ec0ff */
[----:B------:R-:W-:Y:S01]  /*0f90*/  IMAD.SHL.U32 R189, R10, 0x2, RZ ;  /* 0x000000020abd7824 */ /* 0x000fe200078e00ff */
[----:B------:R-:W-:Y:S01]  /*0fa0*/  LOP3.LUT R219, R211, R0, R6, 0xf6, !PT ;  /* 0x00000000d3db7212 */ /* 0x000fe200078ef606 */
[----:B------:R-:W-:Y:S01]  /*0fb0*/  IMAD.SHL.U32 R5, R5, 0x40, RZ ;  /* 0x0000004005057824 */ /* 0x000fe200078e00ff */
[----:B------:R-:W-:Y:S01]  /*0fc0*/  SHF.R.U32.HI R13, RZ, 0x3, R203 ;  /* 0x00000003ff0d7819 */ /* 0x000fe200000116cb */
[----:B------:R-:W-:Y:S01]  /*0fd0*/  VIADD R229, R189, 0x50 ;  /* 0x00000050bde57836 */ /* 0x000fe20000000000 */
[----:B------:R-:W-:Y:S01]  /*0fe0*/  LOP3.LUT R9, R203, 0x38, R16, 0xf8, !PT ;  /* 0x00000038cb097812 */ /* 0x000fe200078ef810 */
[----:B------:R-:W-:Y:S01]  /*0ff0*/  VIADD R228, R189, 0x58 ;  /* 0x00000058bde47836 */ /* 0x000fe20000000000 */
[----:B------:R-:W-:Y:S01]  /*1000*/  LOP3.LUT R210, R3, 0xfffffe00, RZ, 0xc0, !PT ;  /* 0xfffffe0003d27812 */ /* 0x000fe200078ec0ff */
[C---:B------:R-:W-:Y:S01]  /*1010*/  VIADD R227, R189.reuse, 0x60 ;  /* 0x00000060bde37836 */ /* 0x040fe20000000000 */
[----:B------:R-:W-:Y:S01]  /*1020*/  SHF.R.U32.HI R12, RZ, 0x3, R202 ;  /* 0x00000003ff0c7819 */ /* 0x000fe200000116ca */
[----:B------:R-:W-:Y:S01]  /*1030*/  IMAD.SHL.U32 R22, R220, 0x4, RZ ;  /* 0x00000004dc167824 */ /* 0x000fe200078e00ff */
[----:B------:R-:W-:Y:S01]  /*1040*/  LOP3.LUT R0, R202, 0x38, R16, 0xf8, !PT ;  /* 0x00000038ca007812 */ /* 0x000fe200078ef810 */
[----:B------:R-:W-:Y:S01]  /*1050*/  VIADD R2, R16, 0x40 ;  /* 0x0000004010027836 */ /* 0x000fe20000000000 */
[----:B------:R-:W-:Y:S01]  /*1060*/  LOP3.LUT R209, R4, 0xfffffe00, RZ, 0xc0, !PT ;  /* 0xfffffe0004d17812 */ /* 0x000fe200078ec0ff */
[----:B------:R-:W-:Y:S01]  /*1070*/  VIADD R226, R189, 0x68 ;  /* 0x00000068bde27836 */ /* 0x000fe20000000000 */
[----:B------:R-:W-:Y:S01]  /*1080*/  LOP3.LUT R201, R201, 0x1c0, RZ, 0xc0, !PT ;  /* 0x000001c0c9c97812 */ /* 0x000fe200078ec0ff */
[C---:B------:R-:W-:Y:S01]  /*1090*/  VIADD R225, R189.reuse, 0x70 ;  /* 0x00000070bde17836 */ /* 0x040fe20000000000 */
[----:B------:R-:W-:Y:S01]  /*10a0*/  LOP3.LUT R9, R210, R9, R13, 0xf6, !PT ;  /* 0x00000009d2097212 */ /* 0x000fe200078ef60d */
[----:B------:R-:W-:Y:S01]  /*10b0*/  VIADD R224, R189, 0x78 ;  /* 0x00000078bde07836 */ /* 0x000fe20000000000 */
[----:B------:R-:W-:Y:S01]  /*10c0*/  LOP3.LUT R3, R209, R0, R12, 0xf6, !PT ;  /* 0x00000000d1037212 */ /* 0x000fe200078ef60c */
[----:B------:R-:W-:Y:S01]  /*10d0*/  VIADD R186, R22, 0x20 ;  /* 0x0000002016ba7836 */ /* 0x000fe20000000000 */
[----:B------:R-:W-:Y:S01]  /*10e0*/  SHF.R.U32.HI R6, RZ, 0x3, R201 ;  /* 0x00000003ff067819 */ /* 0x000fe200000116c9 */
[----:B------:R-:W-:Y:S01]  /*10f0*/  IMAD R4, R9, 0x2, R212 ;  /* 0x0000000209047824 */ /* 0x000fe200078e02d4 */
[----:B------:R-:W-:Y:S01]  /*1100*/  LOP3.LUT R11, R201, 0x38, R16, 0xf8, !PT ;  /* 0x00000038c90b7812 */ /* 0x000fe200078ef810 */
[----:B------:R-:W-:Y:S01]  /*1110*/  IMAD R0, R3, 0x2, R212 ;  /* 0x0000000203007824 */ /* 0x000fe200078e02d4 */
[----:B------:R-:W-:Y:S01]  /*1120*/  LOP3.LUT R208, R5, 0xfffffe00, RZ, 0xc0, !PT ;  /* 0xfffffe0005d07812 */ /* 0x000fe200078ec0ff */
[----:B------:R-:W-:Y:S01]  /*1130*/  IMAD R200, R7, 0x8, R8 ;  /* 0x0000000807c87824 */ /* 0x000fe200078e0208 */
[----:B------:R0:W-:Y:S01]  /*1140*/  STL [R1+0x30], R4 ;  /* 0x0000300401007387 */ /* 0x0001e20000100800 */
[----:B------:R-:W-:-:S02]  /*1150*/  SHF.R.S32.HI R23, RZ, 0x1f, R22 ;  /* 0x0000001fff177819 */ /* 0x000fc40000011416 */
[----:B------:R-:W-:Y:S01]  /*1160*/  LOP3.LUT R11, R208, R11, R6, 0xf6, !PT ;  /* 0x0000000bd00b7212 */ /* 0x000fe200078ef606 */
[----:B------:R1:W-:Y:S01]  /*1170*/  STL [R1+0x2c], R0 ;  /* 0x00002c0001007387 */ /* 0x0003e20000100800 */
[----:B------:R-:W-:Y:S02]  /*1180*/  SHF.R.S32.HI R17, RZ, 0x1f, R16 ;  /* 0x0000001fff117819 */ /* 0x000fe40000011410 */
[----:B------:R-:W-:Y:S01]  /*1190*/  SHF.R.S32.HI R185, RZ, 0x1f, R2 ;  /* 0x0000001fffb97819 */ /* 0x000fe20000011402 */
[--C-:B------:R-:W-:Y:S01]  /*11a0*/  IMAD R3, R11, 0x2, R212.reuse ;  /* 0x000000020b037824 */ /* 0x100fe200078e02d4 */
[----:B0-----:R-:W-:Y:S01]  /*11b0*/  SHF.R.S32.HI R4, RZ, 0x1f, R229 ;  /* 0x0000001fff047819 */ /* 0x001fe200000114e5 */
[----:B------:R-:W-:Y:S01]  /*11c0*/  IMAD R212, R219, 0x2, R212 ;  /* 0x00000002dbd47824 */ /* 0x000fe200078e02d4 */
[----:B------:R-:W-:Y:S02]  /*11d0*/  SHF.R.S32.HI R4, RZ, 0x1f, R226 ;  /* 0x0000001fff047819 */ /* 0x000fe400000114e2 */
[----:B------:R0:W-:Y:S01]  /*11e0*/  STL [R1+0x28], R3 ;  /* 0x0000280301007387 */ /* 0x0001e20000100800 */
[----:B-1----:R-:W-:-:S05]  /*11f0*/  VIADD R0, R189, 0x48 ;  /* 0x00000048bd007836 */ /* 0x002fca0000000000 */
[----:B------:R-:W-:Y:S02]  /*1200*/  SHF.R.S32.HI R0, RZ, 0x1f, R0 ;  /* 0x0000001fff007819 */ /* 0x000fe40000011400 */
[----:B------:R-:W-:Y:S02]  /*1210*/  SHF.R.S32.HI R0, RZ, 0x1f, R227 ;  /* 0x0000001fff007819 */ /* 0x000fe400000114e3 */
[----:B0-----:R-:W-:Y:S02]  /*1220*/  SHF.R.S32.HI R3, RZ, 0x1f, R228 ;  /* 0x0000001fff037819 */ /* 0x001fe400000114e4 */
[----:B------:R-:W-:Y:S02]  /*1230*/  SHF.R.S32.HI R3, RZ, 0x1f, R225 ;  /* 0x0000001fff037819 */ /* 0x000fe400000114e1 */
[----:B------:R-:W-:-:S07]  /*1240*/  SHF.R.S32.HI R0, RZ, 0x1f, R224 ;  /* 0x0000001fff007819 */ /* 0x000fce00000114e0 */
.L_x_8439:
[----:B------:R-:W-:Y:S05]  /*1250*/  YIELD ;  /* 0x0000000000007946 */ /* 0x000fea0003800000 */
[----:B------:R-:W-:Y:S01]  /*1260*/  ULDC.64 UR4, c[0x0][0xa28] ;  /* 0x00028a0000047ab9 */ /* 0x000fe20000000a00 */
[----:B01----:R-:W0:Y:S01]  /*1270*/  LDC.64 R6, c[0x0][0xa08] ;  /* 0x00028200ff067b82 */ /* 0x003e220000000a00 */
[----:B------:R-:W-:Y:S01]  /*1280*/  ISETP.NE.U32.AND P1, PT, RZ, UR4, PT ;  /* 0x00000004ff007c0c */ /* 0x000fe2000bf25070 */
[----:B------:R-:W-:Y:S02]  /*1290*/  IMAD.MOV.U32 R12, RZ, RZ, RZ ;  /* 0x000000ffff0c7224 */ /* 0x000fe400078e00ff */
[----:B------:R-:W-:Y:S01]  /*12a0*/  IMAD.MOV.U32 R32, RZ, RZ, RZ ;  /* 0x000000ffff207224 */ /* 0x000fe200078e00ff */
[----:B------:R-:W-:Y:S01]  /*12b0*/  ISETP.NE.AND.EX P1, PT, RZ, UR5, PT, P1 ;  /* 0x00000005ff007c0c */ /* 0x000fe2000bf25310 */
[----:B------:R-:W-:-:S02]  /*12c0*/  ULDC.64 UR4, c[0x0][0xa18] ;  /* 0x0002860000047ab9 */ /* 0x000fc40000000a00 */
[----:B------:R-:W-:-:S04]  /*12d0*/  ISETP.NE.U32.AND P2, PT, RZ, UR4, PT ;  /* 0x00000004ff007c0c */ /* 0x000fc8000bf45070 */
[----:B------:R-:W-:Y:S01]  /*12e0*/  ISETP.NE.AND.EX P2, PT, RZ, UR5, PT, P2 ;  /* 0x00000005ff007c0c */ /* 0x000fe2000bf45320 */
[----:B------:R-:W-:Y:S02]  /*12f0*/  ULDC.64 UR4, c[0x0][0xa08] ;  /* 0x0002820000047ab9 */ /* 0x000fe40000000a00 */
[----:B------:R-:W-:-:S03]  /*1300*/  ISETP.NE.U32.AND P0, PT, RZ, UR4, PT ;  /* 0x00000004ff007c0c */ /* 0x000fc6000bf05070 */
[----:B------:R-:W1:Y:S01]  /*1310*/  @P1 LDC.64 R4, c[0x0][0xa28] ;  /* 0x00028a00ff041b82 */ /* 0x000e620000000a00 */
[----:B------:R-:W-:Y:S01]  /*1320*/  ISETP.NE.AND.EX P0, PT, RZ, UR5, PT, P0 ;  /* 0x00000005ff007c0c */ /* 0x000fe2000bf05300 */
[----:B0-----:R-:W-:-:S06]  /*1330*/  IMAD.WIDE R10, R31, 0x4, R6 ;  /* 0x000000041f0a7825 */ /* 0x001fcc00078e0206 */
[----:B------:R-:W0:Y:S01]  /*1340*/  @P2 LDC.64 R8, c[0x0][0xa18] ;  /* 0x00028600ff082b82 */ /* 0x000e220000000a00 */
[----:B------:R-:W-:Y:S02]  /*1350*/  ULDC UR4, c[0x0][0x288] ;  /* 0x0000a20000047ab9 */ /* 0x000fe40000000800 */
[----:B------:R-:W-:Y:S01]  /*1360*/  IMAD.U32 R194, RZ, RZ, UR4 ;  /* 0x00000004ffc27e24 */ /* 0x000fe2000f8e00ff */
[----:B------:R-:W-:Y:S02]  /*1370*/  ULDC.64 UR4, c[0x0][0x418] ;  /* 0x0001060000047ab9 */ /* 0x000fe40000000a00 */
[----:B--2---:R2:W5:Y:S01]  /*1380*/  @P0 LDG.E R32, desc[UR54][R10.64] ;  /* 0x000000360a200981 */ /* 0x004562000c1e1900 */
[----:B-1----:R-:W-:-:S05]  /*1390*/  @P1 IMAD.WIDE R4, R31, 0x4, R4 ;  /* 0x000000041f041825 */ /* 0x002fca00078e0204 */
[----:B------:R2:W5:Y:S01]  /*13a0*/  @P1 LDG.E R12, desc[UR54][R4.64] ;  /* 0x00000036040c1981 */ /* 0x000562000c1e1900 */
[----:B0-----:R-:W-:-:S05]  /*13b0*/  @P2 IMAD.WIDE R6, R31, 0x4, R8 ;  /* 0x000000041f062825 */ /* 0x001fca00078e0208 */
        /* <DEDUP_REMOVED lines=10> */
[----:B--2-4-:R-:W-:Y:S06]  /*1460*/  @P2 BRA `(.L_x_8143) ;  /* 0x0000000000242947 */ /* 0x014fec0003800000 */
        /* <DEDUP_REMOVED lines=9> */
.L_x_8143:
        /* <DEDUP_REMOVED lines=10> */
[----:B------:R-:W0:Y:S02]  /*15a0*/  LDC.64 R4, c[0x0][0xa20] ;  /* 0x00028800ff047b82 */ /* 0x000e240000000a00 */
[----:B0-----:R-:W-:-:S05]  /*15b0*/  IMAD.WIDE R4, R31, 0x4, R4 ;  /* 0x000000041f047825 */ /* 0x001fca00078e0204 */
[----:B------:R0:W5:Y:S01]  /*15c0*/  LDG.E R33, desc[UR54][R4.64] ;  /* 0x0000003604217981 */ /* 0x000162000c1e1900 */
[----:B------:R-:W-:Y:S05]  /*15d0*/  BRA `(.L_x_8145) ;  /* 0x0000000000107947 */ /* 0x000fea0003800000 */
.L_x_8144:
[----:B------:R-:W-:Y:S05]  /*15e0*/  @!P0 BRA `(.L_x_8145) ;  /* 0x00000000000c8947 */ /* 0x000fea0003800000 */
[----:B------:R-:W2:Y:S04]  /*15f0*/  LDG.E R0, desc[UR54][R10.64] ;  /* 0x000000360a007981 */ /* 0x000ea8000c1e1900 */
[----:B------:R-:W2:Y:S02]  /*1600*/  LDG.E R33, desc[UR54][R10.64+0x4] ;  /* 0x000004360a217981 */ /* 0x000ea4000c1e1900 */
[----:B--2---:R-:W-:-:S07]  /*1610*/  IMAD.IADD R33, R33, 0x1, -R0 ;  /* 0x0000000121217824 */ /* 0x004fce00078e0a00 */
.L_x_8145:
[----:B------:R-:W-:Y:S01]  /*1620*/  ULDC.64 UR4, c[0x0][0xa10] ;  /* 0x0002840000047ab9 */ /* 0x000fe20000000a00 */
[----:B------:R-:W1:Y:S01]  /*1630*/  LDC R8, c[0x0][0x448] ;  /* 0x00011200ff087b82 */ /* 0x000e620000000800 */
[----:B------:R-:W-:-:S04]  /*1640*/  ISETP.NE.U32.AND P0, PT, RZ, UR4, PT ;  /* 0x00000004ff007c0c */ /* 0x000fc8000bf05070 */
[----:B------:R-:W-:Y:S01]  /*1650*/  ISETP.NE.AND.EX P0, PT, RZ, UR5, PT, P0 ;  /* 0x00000005ff007c0c */ /* 0x000fe2000bf05300 */
[----:B------:R-:W-:Y:S02]  /*1660*/  ULDC.64 UR4, c[0x0][0xa30] ;  /* 0x00028c0000047ab9 */ /* 0x000fe40000000a00 */
[----:B------:R-:W-:Y:S01]  /*1670*/  ISETP.NE.U32.AND P1, PT, RZ, UR4, PT ;  /* 0x00000004ff007c0c */ /* 0x000fe2000bf25070 */
[----:B-----5:R-:W-:Y:S01]  /*1680*/  IMAD.MOV.U32 R24, RZ, RZ, R33 ;  /* 0x000000ffff187224 */ /* 0x020fe200078e0021 */
[----:B------:R-:W2:Y:S02]  /*1690*/  LDC.64 R10, c[0x0][0x9e0] ;  /* 0x00027800ff0a7b82 */ /* 0x000ea40000000a00 */
[----:B------:R-:W-:-:S06]  /*16a0*/  ISETP.NE.AND.EX P1, PT, RZ, UR5, PT, P1 ;  /* 0x00000005ff007c0c */ /* 0x000fcc000bf25310 */
[----:B0-----:R-:W0:Y:S08]  /*16b0*/  @P0 LDC.64 R4, c[0x0][0xa10] ;  /* 0x00028400ff040b82 */ /* 0x001e300000000a00 */
[----:B------:R-:W3:Y:S01]  /*16c0*/  @P1 LDC.64 R6, c[0x0][0xa30] ;  /* 0x00028c00ff061b82 */ /* 0x000ee20000000a00 */
[----:B0-----:R-:W-:-:S05]  /*16d0*/  @P0 IMAD.WIDE R4, R31, 0x4, R4 ;  /* 0x000000041f040825 */ /* 0x001fca00078e0204 */
[----:B------:R-:W4:Y:S04]  /*16e0*/  @P0 LDG.E R0, desc[UR54][R4.64] ;  /* 0x0000003604000981 */ /* 0x000f28000c1e1900 */
[----:B------:R-:W4:Y:S01]  /*16f0*/  @P0 LDG.E R3, desc[UR54][R4.64+0x4] ;  /* 0x0000043604030981 */ /* 0x000f22000c1e1900 */
[----:B---3--:R-:W-:-:S05]  /*1700*/  @P1 IMAD.WIDE R6, R31, 0x4, R6 ;  /* 0x000000041f061825 */ /* 0x008fca00078e0206 */
[----:B------:R0:W5:Y:S01]  /*1710*/  @P1 LDG.E R24, desc[UR54][R6.64] ;  /* 0x0000003606181981 */ /* 0x000162000c1e1900 */
[----:B-1----:R-:W-:Y:S01]  /*1720*/  ISETP.NE.AND P1, PT, R8, 0x1, PT ;  /* 0x000000010800780c */ /* 0x002fe20003f25270 */
[----:B------:R-:W-:Y:S01]  /*1730*/  IMAD.SHL.U32 R198, R29, 0x80, RZ ;  /* 0x000000801dc67824 */ /* 0x000fe200078e00ff */
[----:B--2---:R-:W-:Y:S01]  /*1740*/  ISETP.GE.AND P2, PT, R11, 0x1, PT ;  /* 0x000000010b00780c */ /* 0x004fe20003f46270 */
[----:B------:R-:W-:-:S10]  /*1750*/  IMAD.IADD R12, R33, 0x1, -R12 ;  /* 0x00000001210c7824 */ /* 0x000fd400078e0a0c */
[----:B------:R-:W1:Y:S08]  /*1760*/  @P1 LDC R9, c[0x0][0x44c] ;  /* 0x00011300ff091b82 */ /* 0x000e700000000800 */
[----:B------:R-:W2:Y:S01]  /*1770*/  @P1 LDC R8, c[0x0][0x450] ;  /* 0x00011400ff081b82 */ /* 0x000ea20000000800 */
[----:B----4-:R-:W-:Y:S02]  /*1780*/  @P0 IMAD.IADD R25, R3, 0x1, -R0 ;  /* 0x0000000103190824 */ /* 0x010fe400078e0a00 */
[----:B------:R-:W-:-:S02]  /*1790*/  VIADD R0, R198, 0x7f ;  /* 0x0000007fc6007836 */ /* 0x000fc40000000000 */
[----:B------:R-:W-:Y:S02]  /*17a0*/  IMAD.IADD R196, R12, 0x1, R25 ;  /* 0x000000010cc47824 */ /* 0x000fe400078e0219 */
[----:B-1----:R-:W-:-:S03]  /*17b0*/  @P1 IMAD.HI.U32 R3, R0, R9, RZ ;  /* 0x0000000900031227 */ /* 0x002fc600078e00ff */
[C---:B------:R-:W-:Y:S01]  /*17c0*/  IADD3 R5, R196.reuse, 0x1, -R194 ;  /* 0x00000001c4057810 */ /* 0x040fe20007ffe8c2 */
[----:B------:R-:W-:Y:S01]  /*17d0*/  IMAD.MOV.U32 R4, RZ, RZ, R0 ;  /* 0x000000ffff047224 */ /* 0x000fe200078e0000 */
[----:B--2---:R-:W-:Y:S01]  /*17e0*/  @P1 SHF.R.U32.HI R4, RZ, R8, R3 ;  /* 0x00000008ff041219 */ /* 0x004fe20000011603 */
[----:B------:R-:W-:-:S04]  /*17f0*/  VIADD R0, R196, 0x7f ;  /* 0x0000007fc4007836 */ /* 0x000fc80000000000 */
[----:B0-----:R-:W-:Y:S01]  /*1800*/  IMAD.IADD R7, R5, 0x1, R4 ;  /* 0x0000000105077824 */ /* 0x001fe200078e0204 */
[----:B------:R-:W-:-:S04]  /*1810*/  SHF.R.S32.HI R3, RZ, 0x1f, R0 ;  /* 0x0000001fff037819 */ /* 0x000fc80000011400 */
[----:B------:R-:W-:Y:S01]  /*1820*/  LEA.HI R3, R3, R0, RZ, 0x7 ;  /* 0x0000000003037211 */ /* 0x000fe200078f38ff */
[----:B------:R-:W-:-:S03]  /*1830*/  IMAD.IADD R0, R7, 0x1, R10 ;  /* 0x0000000107007824 */ /* 0x000fc600078e020a */
[----:B------:R-:W-:Y:S01]  /*1840*/  SHF.R.S32.HI R94, RZ, 0x7, R3 ;  /* 0x00000007ff5e7819 */ /* 0x000fe20000011403 */
        /* <DEDUP_REMOVED lines=12> */
.L_x_8148:
[----:B------:R-:W-:-:S13]  /*1910*/  ISETP.NE.AND P0, PT, R11, 0x1, PT ;  /* 0x000000010b00780c */ /* 0x000fda0003f05270 */
[----:B------:R-:W0:Y:S02]  /*1920*/  @P0 LDC.64 R4, c[0x0][0x9e8] ;  /* 0x00027a00ff040b82 */ /* 0x000e240000000a00 */
[----:B0-----:R-:W-:-:S05]  /*1930*/  @P0 IMAD.HI.U32 R4, R3, R4, RZ ;  /* 0x0000000403040227 */ /* 0x001fca00078e00ff */
[----:B------:R-:W-:-:S07]  /*1940*/  @P0 SHF.R.U32.HI R3, RZ, R5, R4 ;  /* 0x00000005ff030219 */ /* 0x000fce0000011604 */
.L_x_8149:
[----:B------:R-:W-:Y:S05]  /*1950*/  BSYNC B0 ;  /* 0x0000000000007941 */ /* 0x000fea0003800000 */
.L_x_8147:
[----:B------:R-:W-:-:S05]  /*1960*/  IMAD R3, R3, R11, R11 ;  /* 0x0000000b03037224 */ /* 0x000fca00078e020b */
[----:B------:R-:W-:-:S07]  /*1970*/  VIMNMX R0, R0, R3, PT ;  /* 0x0000000300007248 */ /* 0x000fce0003fe0100 */
.L_x_8146:
[----:B------:R-:W0:Y:S01]  /*1980*/  @P1 LDC R5, c[0x0][0x44c] ;  /* 0x00011300ff051b82 */ /* 0x000e220000000800 */
[----:B------:R-:W-:Y:S01]  /*1990*/  VIADD R0, R0, 0x7f ;  /* 0x0000007f00007836 */ /* 0x000fe20000000000 */
[----:B------:R-:W-:Y:S01]  /*19a0*/  ULDC UR4, c[0x0][0x9dc] ;  /* 0x0002770000047ab9 */ /* 0x000fe20000000800 */
[----:B------:R-:W-:Y:S02]  /*19b0*/  IMAD.MOV.U32 R4, RZ, RZ, R198 ;  /* 0x000000ffff047224 */ /* 0x000fe400078e00c6 */
[----:B------:R-:W-:Y:S01]  /*19c0*/  IMAD.IADD R93, R196, 0x1, -R194 ;  /* 0x00000001c45d7824 */ /* 0x000fe200078e0ac2 */
[----:B------:R-:W-:Y:S02]  /*19d0*/  SHF.R.S32.HI R3, RZ, 0x1f, R0 ;  /* 0x0000001fff037819 */ /* 0x000fe40000011400 */
[----:B------:R-:W1:Y:S02]  /*19e0*/  @P1 LDC R6, c[0x0][0x450] ;  /* 0x00011400ff061b82 */ /* 0x000e640000000800 */
[----:B------:R-:W-:-:S04]  /*19f0*/  LEA.HI R3, R3, R0, RZ, 0x7 ;  /* 0x0000000003037211 */ /* 0x000fc800078f38ff */
[----:B------:R-:W-:-:S04]  /*1a00*/  SHF.R.S32.HI R3, RZ, 0x7, R3 ;  /* 0x00000007ff037819 */ /* 0x000fc80000011403 */
[----:B------:R-:W-:Y:S01]  /*1a10*/  VIMNMX R8, R94, R3, PT ;  /* 0x000000035e087248 */ /* 0x000fe20003fe0100 */
[----:B0-----:R-:W-:-:S05]  /*1a20*/  @P1 IMAD.HI.U32 R5, R198, R5, RZ ;  /* 0x00000005c6051227 */ /* 0x001fca00078e00ff */
[----:B-1----:R-:W-:-:S05]  /*1a30*/  @P1 SHF.R.U32.HI R4, RZ, R6, R5 ;  /* 0x00000006ff041219 */ /* 0x002fca0000011605 */
[----:B------:R-:W-:-:S04]  /*1a40*/  IMAD.IADD R0, R93, 0x1, R4 ;  /* 0x000000015d007824 */ /* 0x000fc800078e0204 */
        /* <DEDUP_REMOVED lines=12> */
.L_x_8152:
[----:B------:R-:W-:-:S13]  /*1b10*/  ISETP.NE.AND P0, PT, R11, 0x1, PT ;  /* 0x000000010b00780c */ /* 0x000fda0003f05270 */
[----:B------:R-:W0:Y:S02]  /*1b20*/  @P0 LDC.64 R4, c[0x0][0x9e8] ;  /* 0x00027a00ff040b82 */ /* 0x000e240000000a00 */
[----:B0-----:R-:W-:-:S05]  /*1b30*/  @P0 IMAD.HI.U32 R4, R0, R4, RZ ;  /* 0x0000000400040227 */ /* 0x001fca00078e00ff */
[----:B------:R-:W-:-:S07]  /*1b40*/  @P0 SHF.R.U32.HI R0, RZ, R5, R4 ;  /* 0x00000005ff000219 */ /* 0x000fce0000011604 */
.L_x_8153:
[----:B------:R-:W-:Y:S05]  /*1b50*/  BSYNC B0 ;  /* 0x0000000000007941 */ /* 0x000fea0003800000 */
.L_x_8151:
[----:B------:R-:W-:-:S05]  /*1b60*/  IMAD R0, R0, R11, RZ ;  /* 0x0000000b00007224 */ /* 0x000fca00078e02ff */
[----:B------:R-:W-:-:S07]  /*1b70*/  VIMNMX R3, R3, R0, !PT ;  /* 0x0000000003037248 */ /* 0x000fce0007fe0100 */
.L_x_8150:
[----:B------:R-:W-:Y:S01]  /*1b80*/  SHF.R.S32.HI R0, RZ, 0x1f, R3 ;  /* 0x0000001fff007819 */ /* 0x000fe20000011403 */
[----:B------:R-:W-:Y:S01]  /*1b90*/  BSSY B0, `(.L_x_8154) ;  /* 0x0000028000007945 */ /* 0x000fe20003800000 */
[----:B------:R-:W-:Y:S02]  /*1ba0*/  LOP3.LUT R223, R221, 0xff, RZ, 0xc0, !PT ;  /* 0x000000ffdddf7812 */ /* 0x000fe400078ec0ff */
[----:B------:R-:W-:Y:S02]  /*1bb0*/  LEA.HI R0, R0, R3, RZ, 0x7 ;  /* 0x0000000300007211 */ /* 0x000fe400078f38ff */
[----:B------:R-:W-:Y:S02]  /*1bc0*/  SHF.R.U32.HI R221, RZ, 0x10, R221 ;  /* 0x00000010ffdd7819 */ /* 0x000fe400000116dd */
[----:B------:R-:W-:-:S04]  /*1bd0*/  SHF.R.S32.HI R0, RZ, 0x7, R0 ;  /* 0x00000007ff007819 */ /* 0x000fc80000011400 */
[----:B------:R-:W-:Y:S01]  /*1be0*/  VIMNMX R9, RZ, R0, !PT ;  /* 0x00000000ff097248 */ /* 0x000fe20007fe0100 */
[----:B------:R-:W-:-:S03]  /*1bf0*/  IMAD.MOV.U32 R0, RZ, RZ, RZ ;  /* 0x000000ffff007224 */ /* 0x000fc600078e00ff */
[----:B------:R-:W-:-:S13]  /*1c00*/  ISETP.GT.AND P0, PT, R8, R9, PT ;  /* 0x000000090800720c */ /* 0x000fda0003f04270 */
[----:B------:R-:W-:Y:S05]  /*1c10*/  @!P0 BRA `(.L_x_8155) ;  /* 0x00000000007c8947 */ /* 0x000fea0003800000 */
        /* <DEDUP_REMOVED lines=31> */
.L_x_8155:
[----:B------:R-:W-:Y:S05]  /*1e10*/  BSYNC B0 ;  /* 0x0000000000007941 */ /* 0x000fea0003800000 */
.L_x_8154:
        /* <DEDUP_REMOVED lines=36> */
.L_x_8158:
[----:B------:R-:W-:Y:S05]  /*2060*/  BSYNC B6 ;  /* 0x0000000000067941 */ /* 0x000fea0003800000 */
.L_x_8157:
        /* <DEDUP_REMOVED lines=20> */
.L_x_8160:
[----:B------:R-:W-:Y:S05]  /*21b0*/  BSYNC B6 ;  /* 0x0000000000067941 */ /* 0x000fea0003800000 */
.L_x_8159:
[----:B------:R-:W-:Y:S01]  /*21c0*/  ULDC.64 UR4, c[0x0][0x9f8] ;  /* 0x00027e0000047ab9 */ /* 0x000fe20000000a00 */
[----:B------:R-:W-:Y:S01]  /*21d0*/  IMAD.MOV.U32 R0, RZ, RZ, R31 ;  /* 0x000000ffff007224 */ /* 0x000fe200078e001f */
[----:B------:R-:W-:Y:S01]  /*21e0*/  ISETP.NE.U32.AND P0, PT, RZ, UR4, PT ;  /* 0x00000004ff007c0c */ /* 0x000fe2000bf05070 */
[----:B------:R-:W0:Y:S03]  /*21f0*/  LDC R15, c[0x0][0x3f4] ;  /* 0x0000fd00ff0f7b82 */ /* 0x000e260000000800 */
[----:B------:R-:W-:-:S05]  /*2200*/  ISETP.NE.AND.EX P0, PT, RZ, UR5, PT, P0 ;  /* 0x00000005ff007c0c */ /* 0x000fca000bf05300 */
[----:B------:R-:W1:Y:S08]  /*2210*/  LDC.64 R28, c[0x0][0x3f8] ;  /* 0x0000fe00ff1c7b82 */ /* 0x000e700000000a00 */
[----:B------:R-:W2:Y:S08]  /*2220*/  @P0 LDC.64 R4, c[0x0][0x9f8] ;  /* 0x00027e00ff040b82 */ /* 0x000eb00000000a00 */
[----:B------:R-:W3:Y:S01]  /*2230*/  LDC.64 R34, c[0x0][0x408] ;  /* 0x00010200ff227b82 */ /* 0x000ee20000000a00 */
[----:B--2---:R-:W-:-:S05]  /*2240*/  @P0 IMAD.WIDE R4, R31, 0x4, R4 ;  /* 0x000000041f040825 */ /* 0x004fca00078e0204 */
[----:B------:R2:W4:Y:S01]  /*2250*/  @P0 LDG.E R0, desc[UR54][R4.64] ;  /* 0x0000003604000981 */ /* 0x000522000c1e1900 */
[----:B0-----:R-:W-:Y:S01]  /*2260*/  ISETP.GE.AND P0, PT, R16, R15, PT ;  /* 0x0000000f1000720c */ /* 0x001fe20003f06270 */
[----:B-1----:R-:W-:Y:S01]  /*2270*/  IMAD.WIDE.U32 R6, R188, R28, R22 ;  /* 0x0000001cbc067225 */ /* 0x002fe200078e0016 */
[----:B------:R-:W-:Y:S02]  /*2280*/  SHF.R.S32.HI R11, RZ, 0x1f, R188 ;  /* 0x0000001fff0b7819 */ /* 0x000fe400000114bc */
[----:B------:R-:W-:Y:S01]  /*2290*/  SEL R13, R15, RZ, P0 ;  /* 0x000000ff0f0d7207 */ /* 0x000fe20000000000 */
[----:B------:R-:W-:Y:S01]  /*22a0*/  IMAD.MOV.U32 R80, RZ, RZ, R6 ;  /* 0x000000ffff507224 */ /* 0x000fe200078e0006 */
[----:B------:R-:W-:Y:S01]  /*22b0*/  SHF.R.U32.HI R36, RZ, 0x3, R207 ;  /* 0x00000003ff247819 */ /* 0x000fe200000116cf */
[-C--:B---3--:R-:W-:Y:S01]  /*22c0*/  IMAD R10, R11, R34.reuse, RZ ;  /* 0x000000220b0a7224 */ /* 0x088fe200078e02ff */
[----:B------:R-:W-:Y:S01]  /*22d0*/  SHF.R.U32.HI R30, RZ, 0x3, R203 ;  /* 0x00000003ff1e7819 */ /* 0x000fe200000116cb */
[----:B------:R-:W-:Y:S01]  /*22e0*/  IMAD.IADD R13, R16, 0x1, R13 ;  /* 0x00000001100d7824 */ /* 0x000fe200078e020d */
[----:B------:R-:W-:Y:S01]  /*22f0*/  SHF.R.U32.HI R21, RZ, 0x3, R202 ;  /* 0x00000003ff157819 */ /* 0x000fe200000116ca */
[----:B--2---:R-:W-:Y:S01]  /*2300*/  IMAD.WIDE.U32 R4, R188, R34, R22 ;  /* 0x00000022bc047225 */ /* 0x004fe200078e0016 */
[----:B------:R-:W-:-:S02]  /*2310*/  SHF.R.U32.HI R20, RZ, 0x3, R201 ;  /* 0x00000003ff147819 */ /* 0x000fc400000116c9 */
[----:B------:R-:W-:Y:S01]  /*2320*/  SHF.R.S32.HI R6, RZ, 0x1f, R13 ;  /* 0x0000001fff067819 */ /* 0x000fe2000001140d */
[----:B------:R-:W-:Y:S01]  /*2330*/  IMAD.MOV.U32 R84, RZ, RZ, R4 ;  /* 0x000000ffff547224 */ /* 0x000fe200078e0004 */
[----:B------:R-:W-:Y:S01]  /*2340*/  SHF.L.U64.HI R31, R34, 0x7, R35 ;  /* 0x00000007221f7819 */ /* 0x000fe20000010223 */
[----:B------:R-:W-:Y:S01]  /*2350*/  IMAD R87, R188, R35, R10 ;  /* 0x00000023bc577224 */ /* 0x000fe200078e020a */
[CC--:B------:R-:W-:Y:S01]  /*2360*/  LEA.HI R4, R6.reuse, R13.reuse, RZ, 0x6 ;  /* 0x0000000d06047211 */ /* 0x0c0fe200078f30ff */
[----:B------:R-:W-:Y:S01]  /*2370*/  IMAD R8, R11, R28, RZ ;  /* 0x0000001c0b087224 */ /* 0x000fe200078e02ff */
[----:B------:R-:W-:Y:S01]  /*2380*/  LEA.HI R12, R6, R13, RZ, 0x3 ;  /* 0x0000000d060c7211 */ /* 0x000fe200078f18ff */
[----:B------:R-:W-:Y:S02]  /*2390*/  IMAD.IADD R85, R5, 0x1, R87 ;  /* 0x0000000105557824 */ /* 0x000fe400078e0257 */
[----:B------:R-:W-:Y:S01]  /*23a0*/  IMAD.SHL.U32 R5, R4, 0x80, RZ ;  /* 0x0000008004057824 */ /* 0x000fe200078e00ff */
[----:B------:R-:W-:Y:S01]  /*23b0*/  LOP3.LUT R4, R207, 0x38, R12, 0xf8, !PT ;  /* 0x00000038cf047812 */ /* 0x000fe200078ef80c */
[----:B------:R-:W-:Y:S01]  /*23c0*/  IMAD.WIDE.U32 R10, R188, R34, R16 ;  /* 0x00000022bc0a7225 */ /* 0x000fe200078e0010 */
[----:B------:R-:W-:-:S02]  /*23d0*/  LOP3.LUT R6, R203, 0x38, R12, 0xf8, !PT ;  /* 0x00000038cb067812 */ /* 0x000fc400078ef80c */
[----:B------:R-:W-:Y:S01]  /*23e0*/  LOP3.LUT R4, R4, R36, RZ, 0x3c, !PT ;  /* 0x0000002404047212 */ /* 0x000fe200078e3cff */
[C---:B------:R-:W-:Y:S01]  /*23f0*/  IMAD R83, R188.reuse, R29, R8 ;  /* 0x0000001dbc537224 */ /* 0x040fe200078e0208 */
[----:B------:R-:W0:Y:S01]  /*2400*/  S2R R36, SR_TID.X ;  /* 0x0000000000247919 */ /* 0x000e220000002100 */
[----:B------:R-:W-:Y:S01]  /*2410*/  IMAD.WIDE.U32 R8, R188, R28, R16 ;  /* 0x0000001cbc087225 */ /* 0x000fe200078e0010 */
[----:B------:R-:W-:Y:S02]  /*2420*/  LOP3.LUT R76, R12, 0xfffffff8, RZ, 0xc0, !PT ;  /* 0xfffffff80c4c7812 */ /* 0x000fe400078ec0ff */
[----:B------:R-:W-:Y:S01]  /*2430*/  SHF.R.S32.HI R79, RZ, 0x3, R12 ;  /* 0x00000003ff4f7819 */ /* 0x000fe2000001140c */
[----:B------:R-:W-:Y:S01]  /*2440*/  IMAD.IADD R87, R87, 0x1, R11 ;  /* 0x0000000157577824 */ /* 0x000fe200078e020b */
[----:B-----5:R-:W-:Y:S01]  /*2450*/  SHF.R.S32.HI R11, RZ, 0x1f, R24 ;  /* 0x0000001fff0b7819 */ /* 0x020fe20000011418 */
[----:B------:R-:W-:Y:S01]  /*2460*/  IMAD.IADD R81, R7, 0x1, R83 ;  /* 0x0000000107517824 */ /* 0x000fe200078e0253 */
[----:B------:R-:W-:Y:S01]  /*2470*/  LOP3.LUT R7, R5, 0xffffe000, RZ, 0xc0, !PT ;  /* 0xffffe00005077812 */ /* 0x000fe200078ec0ff */
[----:B------:R-:W-:Y:S01]  /*2480*/  IMAD.MOV.U32 R82, RZ, RZ, R8 ;  /* 0x000000ffff527224 */ /* 0x000fe200078e0008 */
[--C-:B------:R-:W-:Y:S01]  /*2490*/  LOP3.LUT R8, R202, 0x38, R12.reuse, 0xf8, !PT ;  /* 0x00000038ca087812 */ /* 0x100fe200078ef80c */
[----:B------:R-:W-:Y:S01]  /*24a0*/  IMAD.IADD R83, R83, 0x1, R9 ;  /* 0x0000000153537824 */ /* 0x000fe200078e0209 */
[----:B------:R-:W-:Y:S01]  /*24b0*/  LOP3.LUT R9, R201, 0x38, R12, 0xf8, !PT ;  /* 0x00000038c9097812 */ /* 0x000fe200078ef80c */
[----:B------:R-:W-:Y:S01]  /*24c0*/  IMAD.MOV.U32 R86, RZ, RZ, R10 ;  /* 0x000000ffff567224 */ /* 0x000fe200078e000a */
[----:B------:R-:W-:Y:S01]  /*24d0*/  LOP3.LUT R5, R6, R30, RZ, 0x3c, !PT ;  /* 0x0000001e06057212 */ /* 0x000fe200078e3cff */
[C---:B------:R-:W-:Y:S01]  /*24e0*/  IMAD R10, R11.reuse, R28, RZ ;  /* 0x0000001c0b0a7224 */ /* 0x040fe200078e02ff */
[----:B------:R-:W-:Y:S01]  /*24f0*/  LOP3.LUT R6, R8, R21, RZ, 0x3c, !PT ;  /* 0x0000001508067212 */ /* 0x000fe200078e3cff */
[----:B------:R-:W-:Y:S01]  /*2500*/  IMAD R11, R11, R34, RZ ;  /* 0x000000220b0b7224 */ /* 0x000fe200078e02ff */
[----:B------:R-:W-:Y:S01]  /*2510*/  LOP3.LUT R9, R9, R20, RZ, 0x3c, !PT ;  /* 0x0000001409097212 */ /* 0x000fe200078e3cff */
[----:B------:R-:W-:Y:S01]  /*2520*/  IMAD R39, R24, R29, R10 ;  /* 0x0000001d18277224 */ /* 0x000fe200078e020a */
[-C--:B------:R-:W-:Y:S01]  /*2530*/  IADD3 R4, R4, R7.reuse, R211 ;  /* 0x0000000704047210 */ /* 0x080fe20007ffe0d3 */
[----:B------:R-:W-:Y:S01]  /*2540*/  IMAD.WIDE.U32 R80, R24, R28, R80 ;  /* 0x0000001c18507225 */ /* 0x000fe200078e0050 */
[----:B------:R-:W-:-:S02]  /*2550*/  IADD3 R5, R5, R7, R210 ;  /* 0x0000000705057210 */ /* 0x000fc40007ffe0d2 */
[-C--:B------:R-:W-:Y:S01]  /*2560*/  IADD3 R6, R6, R7.reuse, R209 ;  /* 0x0000000706067210 */ /* 0x080fe20007ffe0d1 */
[----:B------:R-:W-:Y:S01]  /*2570*/  IMAD.WIDE.U32 R82, R24, R28, R82 ;  /* 0x0000001c18527225 */ /* 0x000fe200078e0052 */
[----:B------:R-:W-:Y:S02]  /*2580*/  IADD3 R7, R9, R7, R208 ;  /* 0x0000000709077210 */ /* 0x000fe40007ffe0d0 */
[----:B------:R-:W-:Y:S01]  /*2590*/  SHF.L.U64.HI R8, R28, 0x5, R29 ;  /* 0x000000051c087819 */ /* 0x000fe2000001021d */
[----:B------:R-:W-:Y:S01]  /*25a0*/  IMAD R11, R24, R35, R11 ;  /* 0x00000023180b7224 */ /* 0x000fe200078e020b */
[----:B------:R-:W-:Y:S01]  /*25b0*/  SHF.L.U64.HI R9, R28, 0x6, R29 ;  /* 0x000000061c097819 */ /* 0x000fe2000001021d */
[-C--:B------:R-:W-:Y:S01]  /*25c0*/  IMAD.WIDE.U32 R84, R24, R34.reuse, R84 ;  /* 0x0000002218547225 */ /* 0x080fe200078e0054 */
[----:B0-----:R-:W-:Y:S02]  /*25d0*/  SHF.R.U32.HI R36, RZ, 0x7, R36 ;  /* 0x00000007ff247819 */ /* 0x001fe40000011624 */
[----:B------:R-:W-:Y:S01]  /*25e0*/  SHF.L.U64.HI R10, R28, 0x7, R29 ;  /* 0x000000071c0a7819 */ /* 0x000fe2000001021d */
[----:B------:R-:W-:Y:S01]  /*25f0*/  IMAD.WIDE.U32 R86, R24, R34, R86 ;  /* 0x0000002218567225 */ /* 0x000fe200078e0056 */
[----:B------:R-:W-:-:S02]  /*2600*/  ISETP.NE.AND P6, PT, R36, 0x1, PT ;  /* 0x000000012400780c */ /* 0x000fc40003fc5270 */
[----:B------:R-:W-:Y:S01]  /*2610*/  SHF.L.U64.HI R29, R34, 0x5, R35 ;  /* 0x00000005221d7819 */ /* 0x000fe20000010223 */
[----:B------:R-:W-:Y:S01]  /*2620*/  IMAD.IADD R3, R32, 0x1, R33 ;  /* 0x0000000120037824 */ /* 0x000fe200078e0221 */
[----:B------:R-:W-:Y:S01]  /*2630*/  SHF.L.U64.HI R30, R34, 0x6, R35 ;  /* 0x00000006221e7819 */ /* 0x000fe20000010223 */
[C---:B------:R-:W-:Y:S01]  /*2640*/  IMAD.SHL.U32 R20, R28.reuse, 0x20, RZ ;  /* 0x000000201c147824 */ /* 0x040fe200078e00ff */
[----:B------:R-:W-:Y:S01]  /*2650*/  SHF.R.S32.HI R88, RZ, 0x1f, R76 ;  /* 0x0000001fff587819 */ /* 0x000fe2000001144c */
[----:B------:R-:W-:Y:S02]  /*2660*/  IMAD.SHL.U32 R21, R28, 0x40, RZ ;  /* 0x000000401c157824 */ /* 0x000fe400078e00ff */
[C---:B------:R-:W-:Y:S02]  /*2670*/  IMAD.SHL.U32 R32, R34.reuse, 0x20, RZ ;  /* 0x0000002022207824 */ /* 0x040fe400078e00ff */
[----:B------:R-:W-:Y:S02]  /*2680*/  IMAD.SHL.U32 R33, R34, 0x40, RZ ;  /* 0x0000004022217824 */ /* 0x000fe400078e00ff */
[----:B------:R-:W-:Y:S05]  /*2690*/  @!P6 WARPSYNC.ALL ;  /* 0x000000000000e948 */ /* 0x000fea0003800000 */
[----:B------:R-:W-:Y:S01]  /*26a0*/  ULDC UR4, c[0x0][0x2f4] ;  /* 0x0000bd0000047ab9 */ /* 0x000fe20000000800 */
[----:B------:R-:W-:Y:S01]  /*26b0*/  VIADD R92, R36, 0x8 ;  /* 0x00000008245c7836 */ /* 0x000fe20000000000 */
[----:B------:R-:W-:Y:S01]  /*26c0*/  ISETP.GE.AND P1, PT, R16, UR4, PT ;  /* 0x0000000410007c0c */ /* 0x000fe2000bf26270 */
[----:B------:R-:W-:Y:S01]  /*26d0*/  IMAD.IADD R38, R81, 0x1, R39 ;  /* 0x0000000151267824 */ /* 0x000fe200078e0227 */
[----:B------:R-:W-:Y:S01]  /*26e0*/  ISETP.GE.AND P2, PT, R2, UR4, PT ;  /* 0x0000000402007c0c */ /* 0x000fe2000bf46270 */
[----:B------:R-:W-:-:S02]  /*26f0*/  IMAD.SHL.U32 R28, R28, 0x80, RZ ;  /* 0x000000801c1c7824 */ /* 0x000fc400078e00ff */
[----:B------:R-:W-:Y:S02]  /*2700*/  IMAD.SHL.U32 R34, R34, 0x80, RZ ;  /* 0x0000008022227824 */ /* 0x000fe400078e00ff */
[----:B------:R-:W-:Y:S02]  /*2710*/  IMAD R35, R220, 0x20, R188 ;  /* 0x00000020dc237824 */ /* 0x000fe400078e02bc */
[----:B------:R-:W-:Y:S02]  /*2720*/  IMAD.SHL.U32 R36, R15, 0x2, RZ ;  /* 0x000000020f247824 */ /* 0x000fe400078e00ff */
[----:B------:R-:W-:Y:S02]  /*2730*/  IMAD.IADD R39, R39, 0x1, R83 ;  /* 0x0000000127277824 */ /* 0x000fe400078e0253 */
[----:B------:R-:W-:Y:S02]  /*2740*/  IMAD.IADD R77, R85, 0x1, R11 ;  /* 0x00000001554d7824 */ /* 0x000fe400078e020b */
[----:B------:R-:W-:Y:S01]  /*2750*/  IMAD.IADD R78, R11, 0x1, R87 ;  /* 0x000000010b4e7824 */ /* 0x000fe200078e0257 */
[----:B----4-:R-:W-:Y:S01]  /*2760*/  SHF.R.S32.HI R37, RZ, 0x1f, R0 ;  /* 0x0000001fff257819 */ /* 0x010fe20000011400 */
[----:B------:R-:W-:Y:S06]  /*2770*/  @!P6 BAR.SYNC.DEFER_BLOCKING 0x9, 0x100 ;  /* 0x024400000000eb1d */ /* 0x000fec0000010000 */
.L_x_8258:
[----:B------:R-:W0:Y:S01]  /*2780*/  LDC R98, c[0x0][0x430] ;  /* 0x00010c00ff627b82 */ /* 0x000e220000000800 */
[----:B------:R-:W-:Y:S02]  /*2790*/  VIADD R27, R27, 0xffffffff ;  /* 0xffffffff1b1b7836 */ /* 0x000fe40000000000 */
[----:B------:R-:W-:Y:S02]  /*27a0*/  IMAD.MOV.U32 R99, RZ, RZ, RZ ;  /* 0x000000ffff637224 */ /* 0x000fe400078e00ff */
[----:B------:R-:W-:-:S03]  /*27b0*/  IMAD R40, R27, 0x80, R35 ;  /* 0x000000801b287824 */ /* 0x000fc600078e0223 */
[----:B-1----:R-:W1:Y:S01]  /*27c0*/  LDC R102, c[0x0][0x3f4] ;  /* 0x0000fd00ff667b82 */ /* 0x002e620000000800 */
[----:B------:R-:W-:Y:S01]  /*27d0*/  IMAD.IADD R41, R3, 0x1, R40 ;  /* 0x0000000103297824 */ /* 0x000fe200078e0228 */
[----:B------:R-:W-:-:S03]  /*27e0*/  ISETP.GE.AND P3, PT, R40, R25, PT ;  /* 0x000000192800720c */ /* 0x000fc60003f66270 */
[----:B---3--:R-:W-:Y:S01]  /*27f0*/  IMAD.MOV.U32 R11, RZ, RZ, R41 ;  /* 0x000000ffff0b7224 */ /* 0x008fe200078e0029 */
[----:B------:R-:W-:Y:S02]  /*2800*/  ISETP.GT.OR P3, PT, R35, 0x7f, P3 ;  /* 0x0000007f2300780c */ /* 0x000fe40001f64670 */
[----:B0-----:R-:W-:-:S11]  /*2810*/  ISETP.NE.AND P4, PT, R98, 0x1, PT ;  /* 0x000000016200780c */ /* 0x001fd60003f85270 */
[----:B------:R-:W0:Y:S08]  /*2820*/  @!P3 LDC.64 R14, c[0x0][0x428] ;  /* 0x00010a00ff0ebb82 */ /* 0x000e300000000a00 */
[----:B--2---:R-:W2:Y:S08]  /*2830*/  @!P3 LDC.64 R42, c[0x0][0x418] ;  /* 0x00010600ff2abb82 */ /* 0x004eb00000000a00 */
[----:B------:R-:W3:Y:S08]  /*2840*/  @P4 LDC R12, c[0x0][0x434] ;  /* 0x00010d00ff0c4b82 */ /* 0x000ef00000000800 */
[----:B----4-:R-:W4:Y:S01]  /*2850*/  @P4 LDC R13, c[0x0][0x438] ;  /* 0x00010e00ff0d4b82 */ /* 0x010f220000000800 */
[----:B---3--:R-:W-:-:S05]  /*2860*/  @P4 IMAD.HI.U32 R12, R41, R12, RZ ;  /* 0x0000000c290c4227 */ /* 0x008fca00078e00ff */
[----:B----4-:R-:W-:Y:S01]  /*2870*/  @P4 SHF.R.U32.HI R11, RZ, R13, R12 ;  /* 0x0000000dff0b4219 */ /* 0x010fe2000001160c */
[----:B0-----:R-:W-:-:S03]  /*2880*/  @!P3 IMAD R12, R37, R14, RZ ;  /* 0x0000000e250cb224 */ /* 0x001fc600078e02ff */
[--C-:B------:R-:W-:Y:S01]  /*2890*/  @!P3 SHF.R.S32.HI R13, RZ, 0x1f, R11.reuse ;  /* 0x0000001fff0db819 */ /* 0x100fe2000001140b */
[----:B------:R-:W-:Y:S02]  /*28a0*/  @!P3 IMAD R15, R0, R15, R12 ;  /* 0x0000000f000fb224 */ /* 0x000fe400078e020c */
[----:B------:R-:W-:-:S04]  /*28b0*/  @!P3 IMAD.MOV.U32 R12, RZ, RZ, R11 ;  /* 0x000000ffff0cb224 */ /* 0x000fc800078e000b */
[----:B------:R-:W-:-:S04]  /*28c0*/  @!P3 IMAD.WIDE.U32 R12, R0, R14, R12 ;  /* 0x0000000e000cb225 */ /* 0x000fc800078e000c */
[----:B------:R-:W-:Y:S01]  /*28d0*/  @!P3 IMAD.IADD R13, R13, 0x1, R15 ;  /* 0x000000010d0db824 */ /* 0x000fe200078e020f */
[----:B--2---:R-:W-:-:S04]  /*28e0*/  @!P3 LEA R14, P4, R12, R42, 0x2 ;  /* 0x0000002a0c0eb211 */ /* 0x004fc800078810ff */
[----:B------:R-:W-:-:S05]  /*28f0*/  @!P3 LEA.HI.X R15, R12, R43, R13, 0x2, P4 ;  /* 0x0000002b0c0fb211 */ /* 0x000fca00020f140d */
[----:B------:R0:W5:Y:S01]  /*2900*/  @!P3 LDG.E R99, desc[UR54][R14.64] ;  /* 0x000000360e63b981 */ /* 0x000162000c1e1900 */
[----:B-1----:R-:W-:Y:S01]  /*2910*/  ISETP.GE.AND P3, PT, R102, 0x1, PT ;  /* 0x000000016600780c */ /* 0x002fe20003f66270 */
[----:B------:R-:W-:Y:S01]  /*2920*/  IMAD.MOV R11, RZ, RZ, -R11 ;  /* 0x000000ffff0b7224 */ /* 0x000fe200078e0a0b */
[----:B------:R-:W-:Y:S01]  /*2930*/  ISETP.GT.AND P4, PT, R27, R26, PT ;  /* 0x0000001a1b00720c */ /* 0x000fe20003f84270 */
[----:B------:R-:W-:Y:S01]  /*2940*/  IMAD R91, R19, 0x4000, R219 ;  /* 0x00004000135b7824 */ /* 0x000fe200078e02db */
[----:B------:R-:W-:Y:S05]  /*2950*/  YIELD ;  /* 0x0000000000007946 */ /* 0x000fea0003800000 */
[----:B------:R-:W-:Y:S01]  /*2960*/  BSSY B0, `(.L_x_8161) ;  /* 0x00005da000007945 */ /* 0x000fe20003800000 */
[----:B------:R-:W-:Y:S01]  /*2970*/  IMAD R98, R98, R11, R41 ;  /* 0x0000000b62627224 */ /* 0x000fe200078e0229 */
[----:B------:R-:W-:Y:S01]  /*2980*/  P2R R90, PR, RZ, 0x10 ;  /* 0x00000010ff5a7803 */ /* 0x000fe20000000000 */
[----:B------:R-:W-:Y:S01]  /*2990*/  IMAD R91, R91, 0x2, R18 ;  /* 0x000000025b5b7824 */ /* 0x000fe200078e0212 */
[----:B0-----:R-:W-:Y:S06]  /*29a0*/  @!P3 BRA `(.L_x_8162) ;  /* 0x0000005400b0b947 */ /* 0x001fec0003800000 */
[----:B------:R-:W-:Y:S01]  /*29b0*/  SHF.R.S32.HI R97, RZ, 0x1f, R98 ;  /* 0x0000001fff617819 */ /* 0x000fe20000011462 */
[----:B------:R-:W-:Y:S01]  /*29c0*/  ULDC.64 UR4, c[0x0][0x300] ;  /* 0x0000c00000047ab9 */ /* 0x000fe20000000a00 */
[----:B-----5:R-:W-:Y:S01]  /*29d0*/  SHF.R.S32.HI R96, RZ, 0x1f, R99 ;  /* 0x0000001fff607819 */ /* 0x020fe20000011463 */
[C---:B------:R-:W-:Y:S01]  /*29e0*/  IMAD.WIDE.U32 R12, R98.reuse, UR4, RZ ;  /* 0x00000004620c7c25 */ /* 0x040fe2000f8e00ff */
        /* <DEDUP_REMOVED lines=20> */
[----:B------:R-:W-:Y:S01]  /*2b30*/  LEA R106, P4, R40, UR4, 0x1 ;  /* 0x00000004286a7c11 */ /* 0x000fe2000f8808ff */
[----:B------:R-:W-:Y:S02]  /*2b40*/  IMAD R11, R11, R34, R15 ;  /* 0x000000220b0b7224 */ /* 0x000fe400078e020f */
[----:B------:R-:W-:Y:S01]  /*2b50*/  IMAD.WIDE.U32 R14, R28, R27, RZ ;  /* 0x0000001b1c0e7225 */ /* 0x000fe200078e00ff */
[----:B------:R-:W-:-:S03]  /*2b60*/  LEA.HI.X R101, R40, UR5, R101, 0x1, P4 ;  /* 0x0000000528657c11 */ /* 0x000fc6000a0f0c65 */
[----:B------:R-:W-:-:S04]  /*2b70*/  IMAD.WIDE.U32 R12, R34, R27, RZ ;  /* 0x0000001b220c7225 */ /* 0x000fc800078e00ff */
        /* <DEDUP_REMOVED lines=32> */
.L_x_8165:
[----:B------:R-:W-:Y:S05]  /*2d80*/  BSYNC B1 ;  /* 0x0000000000017941 */ /* 0x000fea0003800000 */
.L_x_8164:
        /* <DEDUP_REMOVED lines=15> */
[----:B------:R-:W-:Y:S01]  /*2e80*/  P2R R131, PR, RZ, 0x8 ;  /* 0x00000008ff837803 */ /* 0x000fe20000000000 */
[----:B------:R-:W-:Y:S01]  /*2e90*/  IMAD.MOV.U32 R43, RZ, RZ, R71 ;  /* 0x000000ffff2b7224 */ /* 0x000fe200078e0047 */
[----:B------:R-:W-:-:S02]  /*2ea0*/  PRMT R122, R40, 0x7610, R122 ;  /* 0x00007610287a7816 */ /* 0x000fc4000000007a */
[----:B------:R-:W-:Y:S02]  /*2eb0*/  CS2R R58, SRZ ;  /* 0x00000000003a7805 */ /* 0x000fe4000001ff00 */
[----:B------:R-:W-:Y:S02]  /*2ec0*/  PRMT R123, R41, 0x7610, R123 ;  /* 0x00007610297b7816 */ /* 0x000fe4000000007b */
[----:B------:R-:W-:Y:S02]  /*2ed0*/  CS2R R62, SRZ ;  /* 0x00000000003e7805 */ /* 0x000fe4000001ff00 */
[----:B------:R-:W-:Y:S02]  /*2ee0*/  PRMT R135, R42, 0x7610, R135 ;  /* 0x000076102a877816 */ /* 0x000fe40000000087 */
[----:B------:R-:W-:Y:S01]  /*2ef0*/  PRMT R136, R43, 0x7610, R136 ;  /* 0x000076102b887816 */ /* 0x000fe20000000088 */
        /* <DEDUP_REMOVED lines=21> */
.L_x_8167:
[----:B------:R-:W-:Y:S05]  /*3050*/  BSYNC B1 ;  /* 0x0000000000017941 */ /* 0x000fea0003800000 */
.L_x_8166:
        /* <DEDUP_REMOVED lines=20> */
[----:B------:R-:W-:Y:S02]  /*31a0*/  CS2R R52, SRZ ;  /* 0x0000000000347805 */ /* 0x000fe4000001ff00 */
[----:B------:R-:W-:Y:S02]  /*31b0*/  PRMT R119, R43, 0x7610, R119 ;  /* 0x000076102b777816 */ /* 0x000fe40000000077 */
[----:B------:R-:W-:Y:S02]  /*31c0*/  CS2R R50, SRZ ;  /* 0x0000000000327805 */ /* 0x000fe4000001ff00 */
[----:B------:R-:W-:-:S02]  /*31d0*/  CS2R R54, SRZ ;  /* 0x0000000000367805 */ /* 0x000fc4000001ff00 */
        /* <DEDUP_REMOVED lines=24> */
.L_x_8169:
[----:B------:R-:W-:Y:S05]  /*3360*/  BSYNC B1 ;  /* 0x0000000000017941 */ /* 0x000fea0003800000 */
.L_x_8168:
        /* <DEDUP_REMOVED lines=32> */
.L_x_8171:
[----:B------:R-:W-:Y:S05]  /*3570*/  BSYNC B1 ;  /* 0x0000000000017941 */ /* 0x000fea0003800000 */
.L_x_8170:
[----:B-----5:R-:W-:Y:S01]  /*3580*/  IMAD.MOV.U32 R11, RZ, RZ, R48 ;  /* 0x000000ffff0b7224 */ /* 0x020fe200078e0030 */
[----:B------:R-:W-:Y:S01]  /*3590*/  UISETP.NE.AND UP0, UPT, UR39, 0x3, UPT ;  /* 0x000000032700788c */ /* 0x000fe2000bf05270 */
[----:B0-----:R-:W-:Y:S02]  /*35a0*/  IMAD.MOV.U32 R12, RZ, RZ, R49 ;  /* 0x000000ffff0c7224 */ /* 0x001fe400078e0031 */
        /* <DEDUP_REMOVED lines=9> */
[----:B------:R-:W-:Y:S01]  /*3640*/  PLOP3.LUT P5, PT, PT, PT, UP0, 0x80, 0x0 ;  /* 0x000000000000781c */ /* 0x000fe20003faf008 */
        /* <DEDUP_REMOVED lines=23> */
.L_x_8172:
[----:B------:R-:W-:Y:S01]  /*37c0*/  IMAD R89, R19, 0x8, R18 ;  /* 0x0000000813597824 */ /* 0x000fe200078e0212 */
[----:B------:R-:W-:Y:S01]  /*37d0*/  SHF.L.U32 R100, R197, 0x1f, RZ ;  /* 0x0000001fc5647819 */ /* 0x000fe200000006ff */
[----:B------:R-:W-:Y:S03]  /*37e0*/  BSSY B1, `(.L_x_8173) ;  /* 0x0000003000017945 */ /* 0x000fe60003800000 */
[----:B------:R-:W0:Y:S02]  /*37f0*/  SYNCS.PHASECHK.TRANS64.TRYWAIT P6, [R89+URZ+0x28890], R100 ;  /* 0x02889064590075a7 */ /* 0x000e2400080c017f */
[----:B0-----:R-:W-:Y:S05]  /*3800*/  @!P6 BRA `(.L_x_8174) ;  /* 0x000002540020e947 */ /* 0x001fea0003800000 */
.L_x_8580:
[----:B------:R-:W-:Y:S05]  /*3810*/  BSYNC B1 ;  /* 0x0000000000017941 */ /* 0x000fea0003800000 */
.L_x_8173:
[----:B------:R-:W-:-:S03]  /*3820*/  UMOV UR4, 0xffffffff ;  /* 0xffffffff00047882 */ /* 0x000fc60000000000 */
[----:B------:R-:W-:Y:S05]  /*3830*/  BRA.DIV UR4, `(.L_x_8175) ;  /* 0x0000025604287947 */ /* 0x000fea000b800000 */
[----:B------:R1:W2:Y:S04]  /*3840*/  SHFL.IDX PT, R75, R101, RZ, 0x181f ;  /* 0x00181fff654b7589 */ /* 0x0002a800000e0000 */
[----:B------:R1:W3:Y:S02]  /*3850*/  SHFL.IDX PT, R103, R106, RZ, 0x181f ;  /* 0x00181fff6a677589 */ /* 0x0002e400000e0000 */
.L_x_8584:
        /* <DEDUP_REMOVED lines=36> */
[----:B------:R-:W-:Y:S01]  /*3aa0*/  FMUL.FTZ R69, R69, R135 ;  /* 0x0000008745457220 */ /* 0x000fe20000410000 */
[----:B------:R-:W-:-:S02]  /*3ab0*/  IMAD.U32 R133, R133, 0x10000, RZ ;  /* 0x0001000085857824 */ /* 0x000fc400078e00ff */
[C---:B------:R-:W-:Y:S01]  /*3ac0*/  FFMA.FTZ R141, R14.reuse, R71, -R141 ;  /* 0x000000470e8d7223 */ /* 0x040fe2000001088d */
[----:B------:R-:W-:Y:S01]  /*3ad0*/  FFMA.FTZ R136, R14, R136, R13 ;  /* 0x000000880e887223 */ /* 0x000fe2000001000d */
[----:B------:R-:W-:Y:S01]  /*3ae0*/  FFMA.FTZ R143, R68, R135, -R143 ;  /* 0x00000087448f7223 */ /* 0x000fe2000001088f */
[----:B------:R-:W-:Y:S01]  /*3af0*/  FMUL.FTZ R14, R12, R137 ;  /* 0x000000890c0e7220 */ /* 0x000fe20000410000 */
[----:B------:R-:W-:Y:S02]  /*3b00*/  IMAD.U32 R15, R15, 0x10000, RZ ;  /* 0x000100000f0f7824 */ /* 0x000fe400078e00ff */
        /* <DEDUP_REMOVED lines=14> */
.L_x_8181:
[----:B------:R-:W-:Y:S05]  /*3bf0*/  BSYNC B3 ;  /* 0x0000000000037941 */ /* 0x000fea0003800000 */
.L_x_8180:
[----:B0-----:R4:W-:Y:S02]  /*3c00*/  ST.E.128 desc[UR54][R72.64], R12 ;  /* 0x0000000c48007985 */ /* 0x0019e4000c101d36 */
.L_x_8179:
[----:B------:R-:W-:Y:S05]  /*3c10*/  BSYNC B2 ;  /* 0x0000000000027941 */ /* 0x000fea0003800000 */
.L_x_8178:
        /* <DEDUP_REMOVED lines=53> */
.L_x_8183:
[----:B------:R-:W-:Y:S05]  /*3f70*/  BSYNC B2 ;  /* 0x0000000000027941 */ /* 0x000fea0003800000 */
.L_x_8182:
[----:B0-----:R0:W-:Y:S02]  /*3f80*/  ST.E.128 desc[UR54][R68.64], R12 ;  /* 0x0000000c44007985 */ /* 0x0011e4000c101d36 */
.L_x_8177:
[----:B------:R-:W-:Y:S05]  /*3f90*/  BSYNC B1 ;  /* 0x0000000000017941 */ /* 0x000fea0003800000 */
.L_x_8176:
[----:B------:R-:W-:-:S03]  /*3fa0*/  UMOV UR4, 0xffffffff ;  /* 0xffffffff00047882 */ /* 0x000fc60000000000 */
[----:B------:R-:W-:Y:S05]  /*3fb0*/  BRA.DIV UR4, `(.L_x_8184) ;  /* 0x0000024e04947947 */ /* 0x000fea000b800000 */
[----:B------:R1:W1:Y:S04]  /*3fc0*/  SHFL.IDX PT, R67, R101, 0x1, 0x181f ;  /* 0x00381f0065437f89 */ /* 0x00026800000e0000 */
[----:B0-----:R0:W0:Y:S02]  /*3fd0*/  SHFL.IDX PT, R69, R106, 0x1, 0x181f ;  /* 0x00381f006a457f89 */ /* 0x00102400000e0000 */
.L_x_8588:
[----:B------:R-:W-:Y:S01]  /*3fe0*/  ISETP.NE.AND P6, PT, R131, RZ, PT ;  /* 0x000000ff8300720c */ /* 0x000fe20003fc5270 */
[----:B------:R-:W-:-:S12]  /*3ff0*/  BSSY B1, `(.L_x_8185) ;  /* 0x0000072000017945 */ /* 0x000fd80003800000 */
[----:B------:R-:W-:Y:S05]  /*4000*/  @P6 BRA `(.L_x_8186) ;  /* 0x0000000400c06947 */ /* 0x000fea0003800000 */
[----:B------:R-:W-:Y:S04]  /*4010*/  BSSY B2, `(.L_x_8187) ;  /* 0x0000038000027945 */ /* 0x000fe80003800000 */
[----:B------:R-:W-:Y:S05]  /*4020*/  @P1 BRA `(.L_x_8188) ;  /* 0x0000000000d81947 */ /* 0x000fea0003800000 */
[----:B----4-:R4:W2:Y:S01]  /*4030*/  LDS.128 R12, [R91+0x19400] ;  /* 0x019400005b0c7984 */ /* 0x0108a20000000c00 */
[C---:B0-----:R-:W-:Y:S01]  /*4040*/  LEA R64, P6, R16.reuse, R69, 0x1 ;  /* 0x0000004510407211 */ /* 0x041fe200078c08ff */
[----:B------:R-:W-:Y:S03]  /*4050*/  BSSY B3, `(.L_x_8189) ;  /* 0x0000032000037945 */ /* 0x000fe60003800000 */
[----:B-1----:R-:W-:Y:S02]  /*4060*/  LEA.HI.X R65, R16, R67, R17, 0x1, P6 ;  /* 0x0000004310417211 */ /* 0x002fe400030f0c11 */
[----:B------:R-:W-:-:S13]  /*4070*/  ISETP.GE.AND P6, PT, R22, R102, PT ;  /* 0x000000661600720c */ /* 0x000fda0003fc6270 */
[----:B----4-:R-:W-:Y:S05]  /*4080*/  @P6 BRA `(.L_x_8190) ;  /* 0x0000000000b86947 */ /* 0x010fea0003800000 */
[----:B------:R-:W-:Y:S02]  /*4090*/  SHF.R.U64 R11, R62, 0x10, R63 ;  /* 0x000000103e0b7819 */ /* 0x000fe4000000123f */
[----:B------:R-:W-:Y:S01]  /*40a0*/  SHF.R.U64 R71, R60, 0x10, R61 ;  /* 0x000000103c477819 */ /* 0x000fe2000000123d */
[----:B--2---:R-:W-:Y:S01]  /*40b0*/  IMAD.U32 R60, R14, 0x10000, RZ ;  /* 0x000100000e3c7824 */ /* 0x004fe200078e00ff */
[----:B------:R-:W-:Y:S02]  /*40c0*/  SHF.R.U32.HI R66, RZ, 0x10, R63 ;  /* 0x00000010ff427819 */ /* 0x000fe4000001163f */
[----:B------:R-:W-:Y:S02]  /*40d0*/  SHF.R.U32.HI R68, RZ, 0x10, R61 ;  /* 0x00000010ff447819 */ /* 0x000fe4000001163d */
[----:B------:R-:W-:Y:S01]  /*40e0*/  PRMT R118, R118, 0x5410, R11 ;  /* 0x0000541076767816 */ /* 0x000fe2000000000b */
[----:B------:R-:W-:Y:S01]  /*40f0*/  IMAD.U32 R11, R12, 0x10000, RZ ;  /* 0x000100000c0b7824 */ /* 0x000fe200078e00ff */
[----:B------:R-:W-:-:S02]  /*4100*/  PRMT R116, R116, 0x5410, R71 ;  /* 0x0000541074747816 */ /* 0x000fc40000000047 */
[----:B------:R-:W-:Y:S02]  /*4110*/  PRMT R119, R119, 0x5410, R66 ;  /* 0x0000541077777816 */ /* 0x000fe40000000042 */
        /* <DEDUP_REMOVED lines=8> */
[----:B------:R-:W-:Y:S01]  /*41a0*/  FMUL.FTZ R73, R61, R70 ;  /* 0x000000463d497220 */ /* 0x000fe20000410000 */
[----:B------:R-:W-:Y:S01]  /*41b0*/  LOP3.LUT R62, R15, 0xffff0000, RZ, 0xc0, !PT ;  /* 0xffff00000f3e7812 */ /* 0x000fe200078ec0ff */
[C---:B------:R-:W-:Y:S01]  /*41c0*/  FMUL.FTZ R71, R13.reuse, R68 ;  /* 0x000000440d477220 */ /* 0x040fe20000410000 */
[----:B------:R-:W-:Y:S01]  /*41d0*/  LOP3.LUT R12, R12, 0xffff0000, RZ, 0xc0, !PT ;  /* 0xffff00000c0c7812 */ /* 0x000fe200078ec0ff */
[----:B------:R-:W-:Y:S01]  /*41e0*/  FMUL.FTZ R13, R13, R63 ;  /* 0x0000003f0d0d7220 */ /* 0x000fe20000410000 */
[----:B------:R-:W-:Y:S01]  /*41f0*/  LOP3.LUT R119, R119, 0xffff0000, RZ, 0xc0, !PT ;  /* 0xffff000077777812 */ /* 0x000fe200078ec0ff */
[----:B------:R-:W-:Y:S01]  /*4200*/  FMUL.FTZ R61, R61, R66 ;  /* 0x000000423d3d7220 */ /* 0x000fe20000410000 */
[----:B------:R-:W-:Y:S01]  /*4210*/  LOP3.LUT R117, R117, 0xffff0000, RZ, 0xc0, !PT ;  /* 0xffff000075757812 */ /* 0x000fe200078ec0ff */
[----:B------:R-:W-:-:S02]  /*4220*/  IMAD.U32 R118, R118, 0x10000, RZ ;  /* 0x0001000076767824 */ /* 0x000fc400078e00ff */
[----:B------:R-:W-:Y:S01]  /*4230*/  FFMA.FTZ R71, R14, R63, -R71 ;  /* 0x0000003f0e477223 */ /* 0x000fe20000010847 */
[----:B------:R-:W-:Y:S02]  /*4240*/  IMAD.U32 R116, R116, 0x10000, RZ ;  /* 0x0001000074747824 */ /* 0x000fe400078e00ff */
        /* <DEDUP_REMOVED lines=18> */
.L_x_8190:
[----:B------:R-:W-:Y:S05]  /*4370*/  BSYNC B3 ;  /* 0x0000000000037941 */ /* 0x000fea0003800000 */
.L_x_8189:
[----:B--2---:R0:W-:Y:S02]  /*4380*/  ST.E.128 desc[UR54][R64.64], R12 ;  /* 0x0000000c40007985 */ /* 0x0041e4000c101d36 */
.L_x_8188:
[----:B------:R-:W-:Y:S05]  /*4390*/  BSYNC B2 ;  /* 0x0000000000027941 */ /* 0x000fea0003800000 */
.L_x_8187:
[----:B------:R-:W-:Y:S05]  /*43a0*/  @P2 BRA `(.L_x_8186) ;  /* 0x0000000000d82947 */ /* 0x000fea0003800000 */
        /* <DEDUP_REMOVED lines=52> */
.L_x_8192:
[----:B------:R-:W-:Y:S05]  /*46f0*/  BSYNC B2 ;  /* 0x0000000000027941 */ /* 0x000fea0003800000 */
.L_x_8191:
[----:B----4-:R0:W-:Y:S02]  /*4700*/  ST.E.128 desc[UR54][R60.64], R12 ;  /* 0x0000000c3c007985 */ /* 0x0101e4000c101d36 */
.L_x_8186:
[----:B------:R-:W-:Y:S05]  /*4710*/  BSYNC B1 ;  /* 0x0000000000017941 */ /* 0x000fea0003800000 */
.L_x_8185:
[----:B------:R-:W-:-:S03]  /*4720*/  UMOV UR4, 0xffffffff ;  /* 0xffffffff00047882 */ /* 0x000fc60000000000 */
[----:B------:R-:W-:Y:S05]  /*4730*/  BRA.DIV UR4, `(.L_x_8193) ;  /* 0x0000024a04007947 */ /* 0x000fea000b800000 */
[----:B------:R1:W1:Y:S04]  /*4740*/  SHFL.IDX PT, R59, R101, 0x2, 0x181f ;  /* 0x00581f00653b7f89 */ /* 0x00026800000e0000 */
[----:B0-----:R0:W0:Y:S02]  /*4750*/  SHFL.IDX PT, R61, R106, 0x2, 0x181f ;  /* 0x00581f006a3d7f89 */ /* 0x00102400000e0000 */
.L_x_8592:
[----:B------:R-:W-:Y:S04]  /*4760*/  BSSY B1, `(.L_x_8194) ;  /* 0x0000072000017945 */ /* 0x000fe80003800000 */
        /* <DEDUP_REMOVED lines=55> */
.L_x_8199:
[----:B------:R-:W-:Y:S05]  /*4ae0*/  BSYNC B3 ;  /* 0x0000000000037941 */ /* 0x000fea0003800000 */
.L_x_8198:
[----:B--2---:R0:W-:Y:S02]  /*4af0*/  ST.E.128 desc[UR54][R56.64], R12 ;  /* 0x0000000c38007985 */ /* 0x0041e4000c101d36 */
.L_x_8197:
[----:B------:R-:W-:Y:S05]  /*4b00*/  BSYNC B2 ;  /* 0x0000000000027941 */ /* 0x000fea0003800000 */
.L_x_8196:
        /* <DEDUP_REMOVED lines=53> */
.L_x_8201:
[----:B------:R-:W-:Y:S05]  /*4e60*/  BSYNC B2 ;  /* 0x0000000000027941 */ /* 0x000fea0003800000 */
.L_x_8200:
[----:B----4-:R0:W-:Y:S02]  /*4e70*/  ST.E.128 desc[UR54][R52.64], R12 ;  /* 0x0000000c34007985 */ /* 0x0101e4000c101d36 */
.L_x_8195:
[----:B------:R-:W-:Y:S05]  /*4e80*/  BSYNC B1 ;  /* 0x0000000000017941 */ /* 0x000fea0003800000 */
.L_x_8194:
[----:B------:R-:W-:-:S03]  /*4e90*/  UMOV UR4, 0xffffffff ;  /* 0xffffffff00047882 */ /* 0x000fc60000000000 */
[----:B------:R-:W-:Y:S05]  /*4ea0*/  BRA.DIV UR4, `(.L_x_8202) ;  /* 0x0000024204707947 */ /* 0x000fea000b800000 */
[----:B-1----:R-:W1:Y:S04]  /*4eb0*/  SHFL.IDX PT, R101, R101, 0x3, 0x181f ;  /* 0x00781f0065657f89 */ /* 0x002e6800000e0000 */
[----:B------:R0:W0:Y:S02]  /*4ec0*/  SHFL.IDX PT, R51, R106, 0x3, 0x181f ;  /* 0x00781f006a337f89 */ /* 0x00002400000e0000 */
.L_x_8596:
[----:B------:R-:W-:Y:S05]  /*4ed0*/  @P4 BRA `(.L_x_8203) ;  /* 0x0000003800084947 */ /* 0x000fea0003800000 */
[----:B------:R-:W-:Y:S04]  /*4ee0*/  BSSY B1, `(.L_x_8204) ;  /* 0x0000038000017945 */ /* 0x000fe80003800000 */
[----:B------:R-:W-:Y:S05]  /*4ef0*/  @P1 BRA `(.L_x_8205) ;  /* 0x0000000000d81947 */ /* 0x000fea0003800000 */
[----:B0---4-:R0:W4:Y:S01]  /*4f00*/  LDS.128 R12, [R91+0x1b400] ;  /* 0x01b400005b0c7984 */ /* 0x0111220000000c00 */
[C---:B------:R-:W-:Y:S01]  /*4f10*/  LEA R48, P3, R16.reuse, R51, 0x1 ;  /* 0x0000003310307211 */ /* 0x040fe200078608ff */
[----:B------:R-:W-:Y:S03]  /*4f20*/  BSSY B2, `(.L_x_8206) ;  /* 0x0000032000027945 */ /* 0x000fe60003800000 */
[----:B-1----:R-:W-:Y:S02]  /*4f30*/  LEA.HI.X R49, R16, R101, R17, 0x1, P3 ;  /* 0x0000006510317211 */ /* 0x002fe400018f0c11 */
[----:B------:R-:W-:-:S13]  /*4f40*/  ISETP.GE.AND P3, PT, R22, R102, PT ;  /* 0x000000661600720c */ /* 0x000fda0003f66270 */
[----:B0-----:R-:W-:Y:S05]  /*4f50*/  @P3 BRA `(.L_x_8207) ;  /* 0x0000000000b83947 */ /* 0x001fea0003800000 */
[----:B------:R-:W-:Y:S02]  /*4f60*/  SHF.R.U64 R11, R46, 0x10, R47 ;  /* 0x000000102e0b7819 */ /* 0x000fe4000000122f */
[----:B------:R-:W-:Y:S01]  /*4f70*/  SHF.R.U64 R53, R44, 0x10, R45 ;  /* 0x000000102c357819 */ /* 0x000fe2000000122d */
[----:B----4-:R-:W-:Y:S01]  /*4f80*/  IMAD.U32 R44, R14, 0x10000, RZ ;  /* 0x000100000e2c7824 */ /* 0x010fe200078e00ff */
        /* <DEDUP_REMOVED lines=43> */
.L_x_8207:
[----:B------:R-:W-:Y:S05]  /*5240*/  BSYNC B2 ;  /* 0x0000000000027941 */ /* 0x000fea0003800000 */
.L_x_8206:
[----:B----4-:R0:W-:Y:S02]  /*5250*/  ST.E.128 desc[UR54][R48.64], R12 ;  /* 0x0000000c30007985 */ /* 0x0101e4000c101d36 */
.L_x_8205:
[----:B------:R-:W-:Y:S05]  /*5260*/  BSYNC B1 ;  /* 0x0000000000017941 */ /* 0x000fea0003800000 */
.L_x_8204:
        /* <DEDUP_REMOVED lines=53> */
.L_x_8209:
[----:B------:R-:W-:Y:S05]  /*55c0*/  BSYNC B1 ;  /* 0x0000000000017941 */ /* 0x000fea0003800000 */
.L_x_8208:
[----:B----4-:R0:W-:Y:S01]  /*55d0*/  ST.E.128 desc[UR54][R44.64], R12 ;  /* 0x0000000c2c007985 */ /* 0x0101e2000c101d36 */
[----:B------:R-:W-:Y:S05]  /*55e0*/  BRA `(.L_x_8203) ;  /* 0x0000003000447947 */ /* 0x000fea0003800000 */
.L_x_8163:
[C---:B------:R-:W-:Y:S01]  /*55f0*/  VIADD R40, R188.reuse, 0x20 ;  /* 0x00000020bc287836 */ /* 0x040fe20000000000 */
[----:B------:R-:W-:Y:S01]  /*5600*/  CS2R R46, SRZ ;  /* 0x00000000002e7805 */ /* 0x000fe2000001ff00 */
[----:B------:R-:W-:-:S03]  /*5610*/  VIADD R44, R188, 0x40 ;  /* 0x00000040bc2c7836 */ /* 0x000fc60000000000 */
[----:B------:R-:W-:-:S04]  /*5620*/  ISETP.GE.AND P4, PT, R40, R95, PT ;  /* 0x0000005f2800720c */ /* 0x000fc80003f86270 */
        /* <DEDUP_REMOVED lines=19> */
[----:B------:R-:W-:Y:S02]  /*5760*/  @!P5 IMAD.X R45, R89, 0x1, R39, P6 ;  /* 0x00000001592dd824 */ /* 0x000fe400030e0627 */
[----:B------:R-:W0:Y:S01]  /*5770*/  @!P5 LDC.64 R50, c[0x0][0x400] ;  /* 0x00010000ff32db82 */ /* 0x000e220000000a00 */
[----:B----4-:R-:W-:-:S04]  /*5780*/  @!P5 LEA R48, P6, R44, R48, 0x1 ;  /* 0x000000302c30d211 */ /* 0x010fc800078c08ff */
[----:B------:R-:W-:Y:S02]  /*5790*/  @!P5 LEA.HI.X R49, R44, R49, R45, 0x1, P6 ;  /* 0x000000312c31d211 */ /* 0x000fe400030f0c2d */
[----:B------:R-:W-:-:S05]  /*57a0*/  @!P5 IADD3 R44, P6, R86, R12, RZ ;  /* 0x0000000c562cd210 */ /* 0x000fca0007fde0ff */
[----:B------:R-:W-:Y:S01]  /*57b0*/  @!P5 IMAD.X R45, R11, 0x1, R78, P6 ;  /* 0x000000010b2dd824 */ /* 0x000fe200030e064e */
[----:B0-----:R-:W-:-:S04]  /*57c0*/  @!P5 LEA R50, P6, R44, R50, 0x1 ;  /* 0x000000322c32d211 */ /* 0x001fc800078c08ff */
[----:B------:R-:W-:Y:S02]  /*57d0*/  @!P5 LEA.HI.X R51, R44, R51, R45, 0x1, P6 ;  /* 0x000000332c33d211 */ /* 0x000fe400030f0c2d */
[----:B------:R-:W-:Y:S02]  /*57e0*/  CS2R R44, SRZ ;  /* 0x00000000002c7805 */ /* 0x000fe4000001ff00 */
[----:B------:R-:W-:-:S04]  /*57f0*/  @!P4 LEA R56, P6, R42, R56, 0x1 ;  /* 0x000000382a38c211 */ /* 0x000fc800078c08ff */
[----:B------:R-:W-:Y:S02]  /*5800*/  @!P4 LEA.HI.X R57, R42, R57, R43, 0x1, P6 ;  /* 0x000000392a39c211 */ /* 0x000fe400030f0c2b */
[----:B------:R-:W-:Y:S02]  /*5810*/  CS2R R42, SRZ ;  /* 0x00000000002a7805 */ /* 0x000fe4000001ff00 */
[C---:B-1----:R-:W-:Y:S01]  /*5820*/  @!P4 LEA R58, P6, R40.reuse, R58, 0x1 ;  /* 0x0000003a283ac211 */ /* 0x042fe200078c08ff */
[----:B------:R0:W5:Y:S03]  /*5830*/  @!P5 LDG.E.128 R44, desc[UR54][R50.64] ;  /* 0x00000036322cd981 */ /* 0x000166000c1e1d00 */
[----:B------:R-:W-:Y:S02]  /*5840*/  @!P4 LEA.HI.X R59, R40, R59, R41, 0x1, P6 ;  /* 0x0000003b283bc211 */ /* 0x000fe400030f0c29 */
[----:B------:R-:W-:-:S02]  /*5850*/  CS2R R40, SRZ ;  /* 0x0000000000287805 */ /* 0x000fc4000001ff00 */
[----:B------:R-:W-:Y:S02]  /*5860*/  CS2R R54, SRZ ;  /* 0x0000000000367805 */ /* 0x000fe4000001ff00 */
[----:B------:R-:W-:Y:S02]  /*5870*/  CS2R R52, SRZ ;  /* 0x0000000000347805 */ /* 0x000fe4000001ff00 */
[----:B------:R1:W5:Y:S01]  /*5880*/  @!P5 LDG.E.128 R40, desc[UR54][R48.64] ;  /* 0x000000363028d981 */ /* 0x000362000c1e1d00 */
[----:B0-----:R-:W-:-:S03]  /*5890*/  CS2R R50, SRZ ;  /* 0x0000000000327805 */ /* 0x001fc6000001ff00 */
[----:B------:R0:W5:Y:S01]  /*58a0*/  @!P4 LDG.E.128 R52, desc[UR54][R58.64] ;  /* 0x000000363a34c981 */ /* 0x000162000c1e1d00 */
[----:B-1----:R-:W-:-:S06]  /*58b0*/  CS2R R48, SRZ ;  /* 0x0000000000307805 */ /* 0x002fcc000001ff00 */
[----:B------:R1:W5:Y:S01]  /*58c0*/  @!P4 LDG.E.128 R48, desc[UR54][R56.64] ;  /* 0x000000363830c981 */ /* 0x000362000c1e1d00 */
[----:B--2---:R-:W-:Y:S01]  /*58d0*/  @!P3 LEA R64, P4, R62, R64, 0x1 ;  /* 0x000000403e40b211 */ /* 0x004fe200078808ff */
[----:B------:R-:W-:-:S03]  /*58e0*/  VIADD R68, R188, 0x60 ;  /* 0x00000060bc447836 */ /* 0x000fc60000000000 */
[----:B------:R-:W-:Y:S02]  /*58f0*/  @!P3 LEA.HI.X R65, R62, R65, R63, 0x1, P4 ;  /* 0x000000413e41b211 */ /* 0x000fe400020f0c3f */
[----:B---3--:R-:W-:-:S04]  /*5900*/  @!P3 LEA R66, P4, R60, R66, 0x1 ;  /* 0x000000423c42b211 */ /* 0x008fc800078808ff */
[----:B------:R-:W-:Y:S02]  /*5910*/  @!P3 LEA.HI.X R67, R60, R67, R61, 0x1, P4 ;  /* 0x000000433c43b211 */ /* 0x000fe400020f0c3d */
[----:B------:R-:W-:-:S04]  /*5920*/  ISETP.GE.AND P4, PT, R68, R95, PT ;  /* 0x0000005f4400720c */ /* 0x000fc80003f86270 */
[----:B------:R-:W-:Y:S02]  /*5930*/  ISETP.GE.OR P4, PT, R16, R102, P4 ;  /* 0x000000661000720c */ /* 0x000fe40002786670 */
[----:B0-----:R-:W-:Y:S02]  /*5940*/  CS2R R58, SRZ ;  /* 0x00000000003a7805 */ /* 0x001fe4000001ff00 */
[----:B-1----:R-:W-:Y:S02]  /*5950*/  CS2R R56, SRZ ;  /* 0x0000000000387805 */ /* 0x002fe4000001ff00 */
[----:B------:R-:W-:Y:S02]  /*5960*/  CS2R R62, SRZ ;  /* 0x00000000003e7805 */ /* 0x000fe4000001ff00 */
[----:B------:R-:W-:Y:S01]  /*5970*/  CS2R R60, SRZ ;  /* 0x00000000003c7805 */ /* 0x000fe2000001ff00 */
        /* <DEDUP_REMOVED lines=12> */
[----:B------:R-:W-:Y:S01]  /*5a40*/  IMAD.MOV.U32 R13, RZ, RZ, R11 ;  /* 0x000000ffff0d7224 */ /* 0x000fe200078e000b */
[----:B------:R-:W-:-:S04]  /*5a50*/  ULDC.64 UR6, c[0x0][0x400] ;  /* 0x0001000000067ab9 */ /* 0x000fc80000000a00 */
[----:B------:R-:W1:Y:S01]  /*5a60*/  LDC.64 R66, c[0x0][0x408] ;  /* 0x00010200ff427b82 */ /* 0x000e620000000a00 */
[----:B0-----:R-:W-:-:S04]  /*5a70*/  IMAD.WIDE.U32 R14, R64, 0x60, R14 ;  /* 0x00000060400e7825 */ /* 0x001fc800078e000e */
[----:B------:R-:W-:Y:S01]  /*5a80*/  IMAD R65, R65, 0x60, RZ ;  /* 0x0000006041417824 */ /* 0x000fe200078e02ff */
[----:B------:R-:W-:Y:S01]  /*5a90*/  IADD3 R14, P4, R82, R14, RZ ;  /* 0x0000000e520e7210 */ /* 0x000fe20007f9e0ff */
[----:B-1----:R-:W-:-:S03]  /*5aa0*/  IMAD.WIDE.U32 R12, R66, 0x60, R12 ;  /* 0x00000060420c7825 */ /* 0x002fc600078e000c */
[----:B------:R-:W-:Y:S01]  /*5ab0*/  IADD3.X R15, R39, R15, R65, P4, !PT ;  /* 0x0000000f270f7210 */ /* 0x000fe200027fe441 */
[----:B------:R-:W-:Y:S01]  /*5ac0*/  IMAD R67, R67, 0x60, RZ ;  /* 0x0000006043437824 */ /* 0x000fe200078e02ff */
[----:B------:R-:W-:-:S04]  /*5ad0*/  IADD3 R11, P4, R86, R12, RZ ;  /* 0x0000000c560b7210 */ /* 0x000fc80007f9e0ff */
[----:B------:R-:W-:Y:S02]  /*5ae0*/  IADD3.X R12, R78, R13, R67, P4, !PT ;  /* 0x0000000d4e0c7210 */ /* 0x000fe400027fe443 */
[----:B------:R-:W-:-:S04]  /*5af0*/  LEA R64, P4, R14, UR4, 0x1 ;  /* 0x000000040e407c11 */ /* 0x000fc8000f8808ff */
[----:B------:R-:W-:Y:S02]  /*5b00*/  LEA.HI.X R65, R14, UR5, R15, 0x1, P4 ;  /* 0x000000050e417c11 */ /* 0x000fe4000a0f0c0f */
[----:B------:R-:W-:-:S04]  /*5b10*/  LEA R68, P4, R11, UR6, 0x1 ;  /* 0x000000060b447c11 */ /* 0x000fc8000f8808ff */
[----:B------:R-:W-:Y:S01]  /*5b20*/  LEA.HI.X R69, R11, UR7, R12, 0x1, P4 ;  /* 0x000000070b457c11 */ /* 0x000fe2000a0f0c0c */
[----:B------:R-:W5:Y:S05]  /*5b30*/  LDG.E.128 R64, desc[UR54][R64.64] ;  /* 0x0000003640407981 */ /* 0x000f6a000c1e1d00 */
[----:B------:R-:W5:Y:S03]  /*5b40*/  LDG.E.128 R68, desc[UR54][R68.64] ;  /* 0x0000003644447981 */ /* 0x000f66000c1e1d00 */
.L_x_8211:
[----:B------:R-:W-:Y:S05]  /*5b50*/  BSYNC B1 ;  /* 0x0000000000017941 */ /* 0x000fea0003800000 */
.L_x_8210:
        /* <DEDUP_REMOVED lines=68> */
.L_x_8212:
[----:B------:R-:W-:Y:S01]  /*5fa0*/  IMAD R89, R19, 0x8, R18 ;  /* 0x0000000813597824 */ /* 0x000fe200078e0212 */
[----:B------:R-:W-:Y:S01]  /*5fb0*/  SHF.L.U32 R100, R197, 0x1f, RZ ;  /* 0x0000001fc5647819 */ /* 0x000fe200000006ff */
[----:B------:R-:W0:Y:S01]  /*5fc0*/  LDC R107, c[0x0][0x2f4] ;  /* 0x0000bd00ff6b7b82 */ /* 0x000e220000000800 */
[----:B------:R-:W-:Y:S02]  /*5fd0*/  BSSY B1, `(.L_x_8213) ;  /* 0x0000003000017945 */ /* 0x000fe40003800000 */
[----:B------:R-:W1:Y:S02]  /*5fe0*/  SYNCS.PHASECHK.TRANS64.TRYWAIT P4, [R89+URZ+0x28890], R100 ;  /* 0x02889064590075a7 */ /* 0x000e64000808017f */
[----:B-1----:R-:W-:Y:S05]  /*5ff0*/  @!P4 BRA `(.L_x_8214) ;  /* 0x000002300068c947 */ /* 0x002fea0003800000 */
.L_x_8597:
[----:B------:R-:W-:Y:S05]  /*6000*/  BSYNC B1 ;  /* 0x0000000000017941 */ /* 0x000fea0003800000 */
.L_x_8213:
[----:B------:R-:W-:Y:S01]  /*6010*/  UMOV UR4, 0xffffffff ;  /* 0xffffffff00047882 */ /* 0x000fe20000000000 */
[----:B0-----:R-:W-:Y:S02]  /*6020*/  IMAD.IADD R109, R107, 0x1, -R36 ;  /* 0x000000016b6d7824 */ /* 0x001fe400078e0a24 */
[----:B------:R-:W-:Y:S05]  /*6030*/  BRA.DIV UR4, `(.L_x_8215) ;  /* 0x00000232046c7947 */ /* 0x000fea000b800000 */
[----:B------:R0:W2:Y:S04]  /*6040*/  SHFL.IDX PT, R105, R101, RZ, 0x181f ;  /* 0x00181fff65697589 */ /* 0x0000a800000e0000 */
[----:B------:R0:W3:Y:S02]  /*6050*/  SHFL.IDX PT, R104, R106, RZ, 0x181f ;  /* 0x00181fff6a687589 */ /* 0x0000e400000e0000 */
.L_x_8601:
[----:B------:R-:W-:Y:S01]  /*6060*/  ISETP.GE.OR P4, PT, R188, R95, P1 ;  /* 0x0000005fbc00720c */ /* 0x000fe20000f86670 */
[----:B------:R-:W-:-:S12]  /*6070*/  BSSY B1, `(.L_x_8216) ;  /* 0x000007a000017945 */ /* 0x000fd80003800000 */
[----:B------:R-:W-:Y:S05]  /*6080*/  @P4 BRA `(.L_x_8217) ;  /* 0x0000000400e04947 */ /* 0x000fea0003800000 */
[----:B------:R-:W-:Y:S01]  /*6090*/  SEL R11, R36, R109, !P0 ;  /* 0x0000006d240b7207 */ /* 0x000fe20004000000 */
[----:B------:R-:W-:Y:S01]  /*60a0*/  BSSY B2, `(.L_x_8218) ;  /* 0x0000072000027945 */ /* 0x000fe20003800000 */
[----:B------:R-:W-:Y:S02]  /*60b0*/  SHF.R.U32.HI R13, RZ, 0x3, R207 ;  /* 0x00000003ff0d7819 */ /* 0x000fe400000116cf */
[----:B------:R-:W-:Y:S02]  /*60c0*/  SHF.R.S32.HI R12, RZ, 0x1f, R11 ;  /* 0x0000001fff0c7819 */ /* 0x000fe4000001140b */
[----:B---3--:R-:W-:Y:S02]  /*60d0*/  LEA R102, P4, R76, R104, 0x1 ;  /* 0x000000684c667211 */ /* 0x008fe400078808ff */
[----:B------:R-:W-:Y:S02]  /*60e0*/  LEA.HI R12, R12, R11, RZ, 0x4 ;  /* 0x0000000b0c0c7211 */ /* 0x000fe400078f20ff */
[----:B--2---:R-:W-:-:S02]  /*60f0*/  LEA.HI.X R103, R76, R105, R88, 0x1, P4 ;  /* 0x000000694c677211 */ /* 0x004fc400020f0c58 */
        /* <DEDUP_REMOVED lines=12> */
[----:B------:R-:W-:-:S03]  /*61c0*/  IMAD R72, R13, 0x2, R18 ;  /* 0x000000020d487824 */ /* 0x000fc600078e0212 */
[----:B------:R2:W3:Y:S04]  /*61d0*/  LDS.128 R12, [R11+0x18400] ;  /* 0x018400000b0c7984 */ /* 0x0004e80000000c00 */
[----:B------:R-:W4:Y:S01]  /*61e0*/  LDS.128 R72, [R72+0x18400] ;  /* 0x0184000048487984 */ /* 0x000f220000000c00 */
[----:B------:R-:W-:Y:S05]  /*61f0*/  @P3 BRA `(.L_x_8219) ;  /* 0x0000000400703947 */ /* 0x000fea0003800000 */
[----:B------:R-:W-:Y:S01]  /*6200*/  SHF.R.U64 R40, R40, 0x10, R41 ;  /* 0x0000001028287819 */ /* 0x000fe20000001229 */
[----:B----4-:R-:W-:Y:S01]  /*6210*/  IMAD.U32 R140, R75, 0x10000, RZ ;  /* 0x000100004b8c7824 */ /* 0x010fe200078e00ff */
[--C-:B------:R-:W-:Y:S01]  /*6220*/  SHF.R.U64 R146, R44, 0x10, R45.reuse ;  /* 0x000000102c927819 */ /* 0x100fe2000000122d */
[----:B---3--:R-:W-:Y:S01]  /*6230*/  IMAD.U32 R44, R13, 0x10000, RZ ;  /* 0x000100000d2c7824 */ /* 0x008fe200078e00ff */
[----:B------:R-:W-:Y:S01]  /*6240*/  SHF.R.U32.HI R142, RZ, 0x10, R45 ;  /* 0x00000010ff8e7819 */ /* 0x000fe2000001162d */
[----:B------:R-:W-:Y:S01]  /*6250*/  IMAD.U32 R133, R15, 0x10000, RZ ;  /* 0x000100000f857824 */ /* 0x000fe200078e00ff */
[--C-:B------:R-:W-:Y:S01]  /*6260*/  SHF.R.U64 R141, R42, 0x10, R43.reuse ;  /* 0x000000102a8d7819 */ /* 0x100fe2000000122b */
[----:B--2---:R-:W-:Y:S01]  /*6270*/  IMAD.U32 R11, R14, 0x10000, RZ ;  /* 0x000100000e0b7824 */ /* 0x004fe200078e00ff */
[----:B------:R-:W-:Y:S01]  /*6280*/  SHF.R.U32.HI R143, RZ, 0x10, R43 ;  /* 0x00000010ff8f7819 */ /* 0x000fe2000001162b */
[----:B------:R-:W-:Y:S01]  /*6290*/  IMAD.U32 R43, R73, 0x10000, RZ ;  /* 0x00010000492b7824 */ /* 0x000fe200078e00ff */
[----:B------:R-:W-:-:S02]  /*62a0*/  SHF.R.U64 R45, R46, 0x10, R47 ;  /* 0x000000102e2d7819 */ /* 0x000fc4000000122f */
[----:B------:R-:W-:Y:S02]  /*62b0*/  LOP3.LUT R46, R73, 0xffff0000, RZ, 0xc0, !PT ;  /* 0xffff0000492e7812 */ /* 0x000fe400078ec0ff */
[----:B------:R-:W-:Y:S01]  /*62c0*/  SHF.R.U32.HI R145, RZ, 0x10, R41 ;  /* 0x00000010ff917819 */ /* 0x000fe20000011629 */
[----:B------:R-:W-:Y:S01]  /*62d0*/  IMAD.U32 R41, R72, 0x10000, RZ ;  /* 0x0001000048297824 */ /* 0x000fe200078e00ff */
[----:B------:R-:W-:Y:S02]  /*62e0*/  LOP3.LUT R73, R75, 0xffff0000, RZ, 0xc0, !PT ;  /* 0xffff00004b497812 */ /* 0x000fe400078ec0ff */
[----:B------:R-:W-:Y:S02]  /*62f0*/  PRMT R75, R111, 0x5432, R40 ;  /* 0x000054326f4b7816 */ /* 0x000fe40000000028 */
[----:B------:R-:W-:Y:S02]  /*6300*/  PRMT R40, R110, 0x5432, R141 ;  /* 0x000054326e287816 */ /* 0x000fe4000000008d */
[----:B------:R-:W-:-:S02]  /*6310*/  PRMT R141, R139, 0x5410, R142 ;  /* 0x000054108b8d7816 */ /* 0x000fc4000000008e */
[----:B------:R-:W-:Y:S02]  /*6320*/  PRMT R138, R138, 0x5410, R145 ;  /* 0x000054108a8a7816 */ /* 0x000fe40000000091 */
[----:B------:R-:W-:Y:S01]  /*6330*/  SHF.R.U32.HI R144, RZ, 0x10, R47 ;  /* 0x00000010ff907819 */ /* 0x000fe2000001162f */
[C---:B------:R-:W-:Y:S01]  /*6340*/  IMAD.U32 R142, R141.reuse, 0x10000, RZ ;  /* 0x000100008d8e7824 */ /* 0x040fe200078e00ff */
[----:B------:R-:W-:Y:S01]  /*6350*/  PRMT R139, R136, 0x5410, R143 ;  /* 0x00005410888b7816 */ /* 0x000fe2000000008f */
[C---:B------:R-:W-:Y:S01]  /*6360*/  IMAD.U32 R136, R138.reuse, 0x10000, RZ ;  /* 0x000100008a887824 */ /* 0x040fe200078e00ff */
[----:B------:R-:W-:Y:S01]  /*6370*/  LOP3.LUT R141, R141, 0xffff0000, RZ, 0xc0, !PT ;  /* 0xffff00008d8d7812 */ /* 0x000fe200078ec0ff */
[----:B------:R-:W-:Y:S01]  /*6380*/  FMUL.FTZ R145, R43, R142 ;  /* 0x0000008e2b917220 */ /* 0x000fe20000410000 */
[----:B------:R-:W-:Y:S01]  /*6390*/  PRMT R143, R135, 0x5410, R144 ;  /* 0x00005410878f7816 */ /* 0x000fe20000000090 */
[-C--:B------:R-:W-:Y:S01]  /*63a0*/  FMUL.FTZ R135, R43, R136.reuse ;  /* 0x000000882b877220 */ /* 0x080fe20000410000 */
[----:B------:R-:W-:Y:S01]  /*63b0*/  LOP3.LUT R138, R138, 0xffff0000, RZ, 0xc0, !PT ;  /* 0xffff00008a8a7812 */ /* 0x000fe200078ec0ff */
[----:B------:R-:W-:Y:S01]  /*63c0*/  FFMA.FTZ R43, R44, R136, -R145 ;  /* 0x000000882c2b7223 */ /* 0x000fe20000010891 */
[----:B------:R-:W-:Y:S01]  /*63d0*/  LOP3.LUT R47, R13, 0xffff0000, RZ, 0xc0, !PT ;  /* 0xffff00000d2f7812 */ /* 0x000fe200078ec0ff */
[----:B------:R-:W-:Y:S01]  /*63e0*/  FMUL.FTZ R144, R46, R141 ;  /* 0x0000008d2e907220 */ /* 0x000fe20000410000 */
[----:B------:R-:W-:-:S02]  /*63f0*/  IMAD.U32 R136, R143, 0x10000, RZ ;  /* 0x000100008f887824 */ /* 0x000fc400078e00ff */
[----:B------:R-:W-:Y:S01]  /*6400*/  FFMA.FTZ R44, R44, R142, R135 ;  /* 0x0000008e2c2c7223 */ /* 0x000fe20000010087 */
[----:B------:R-:W-:Y:S02]  /*6410*/  IMAD.U32 R135, R139, 0x10000, RZ ;  /* 0x000100008b877824 */ /* 0x000fe400078e00ff */
[-C--:B------:R-:W-:Y:S01]  /*6420*/  FMUL.FTZ R142, R46, R138.reuse ;  /* 0x0000008a2e8e7220 */ /* 0x080fe20000410000 */
[----:B------:R-:W-:Y:S01]  /*6430*/  FFMA.FTZ R46, R47, R138, -R144 ;  /* 0x0000008a2f2e7223 */ /* 0x000fe20000010890 */
[----:B------:R-:W-:Y:S01]  /*6440*/  PRMT R137, R137, 0x5410, R146 ;  /* 0x0000541089897816 */ /* 0x000fe20000000092 */
[CC--:B------:R-:W-:Y:S01]  /*6450*/  FMUL.FTZ R138, R140.reuse, R136.reuse ;  /* 0x000000888c8a7220 */ /* 0x0c0fe20000410000 */
[-C--:B------:R-:W-:Y:S01]  /*6460*/  FMUL.FTZ R145, R140, R135.reuse ;  /* 0x000000878c917220 */ /* 0x080fe20000410000 */
[----:B------:R-:W-:Y:S01]  /*6470*/  LOP3.LUT R143, R143, 0xffff0000, RZ, 0xc0, !PT ;  /* 0xffff00008f8f7812 */ /* 0x000fe200078ec0ff */
[----:B------:R-:W-:Y:S02]  /*6480*/  IMAD.U32 R13, R12, 0x10000, RZ ;  /* 0x000100000c0d7824 */ /* 0x000fe400078e00ff */
[----:B------:R-:W-:Y:S01]  /*6490*/  FFMA.FTZ R135, R133, R135, -R138 ;  /* 0x0000008785877223 */ /* 0x000fe2000001088a */
[----:B------:R-:W-:Y:S01]  /*64a0*/  LOP3.LUT R139, R139, 0xffff0000, RZ, 0xc0, !PT ;  /* 0xffff00008b8b7812 */ /* 0x000fe200078ec0ff */
[----:B------:R-:W-:Y:S01]  /*64b0*/  FFMA.FTZ R145, R133, R136, R145 ;  /* 0x0000008885917223 */ /* 0x000fe20000010091 */
[----:B------:R-:W-:Y:S01]  /*64c0*/  IMAD.U32 R138, R137, 0x10000, RZ ;  /* 0x00010000898a7824 */ /* 0x000fe200078e00ff */
[----:B------:R-:W-:Y:S01]  /*64d0*/  LOP3.LUT R42, R15, 0xffff0000, RZ, 0xc0, !PT ;  /* 0xffff00000f2a7812 */ /* 0x000fe200078ec0ff */
[----:B------:R-:W-:-:S02]  /*64e0*/  IMAD.U32 R136, R75, 0x10000, RZ ;  /* 0x000100004b887824 */ /* 0x000fc400078e00ff */
[C---:B------:R-:W-:Y:S01]  /*64f0*/  FMUL.FTZ R133, R73.reuse, R143 ;  /* 0x0000008f49857220 */ /* 0x040fe20000410000 */
[----:B------:R-:W-:Y:S01]  /*6500*/  LOP3.LUT R72, R72, 0xffff0000, RZ, 0xc0, !PT ;  /* 0xffff000048487812 */ /* 0x000fe200078ec0ff */
[----:B------:R-:W-:Y:S01]  /*6510*/  FMUL.FTZ R73, R73, R139 ;  /* 0x0000008b49497220 */ /* 0x000fe20000410000 */
[----:B------:R-:W-:Y:S01]  /*6520*/  LOP3.LUT R137, R137, 0xffff0000, RZ, 0xc0, !PT ;  /* 0xffff000089897812 */ /* 0x000fe200078ec0ff */
[----:B------:R-:W-:Y:S01]  /*6530*/  FMUL.FTZ R140, R41, R138 ;  /* 0x0000008a298c7220 */ /* 0x000fe20000410000 */
[----:B------:R-:W-:Y:S01]  /*6540*/  LOP3.LUT R75, R75, 0xffff0000, RZ, 0xc0, !PT ;  /* 0xffff00004b4b7812 */ /* 0x000fe200078ec0ff */
[----:B------:R-:W-:Y:S01]  /*6550*/  FMUL.FTZ R41, R41, R136 ;  /* 0x0000008829297220 */ /* 0x000fe20000410000 */
[----:B------:R-:W-:Y:S01]  /*6560*/  PRMT R45, R108, 0x5432, R45 ;  /* 0x000054326c2d7816 */ /* 0x000fe2000000002d */
[----:B------:R-:W-:Y:S01]  /*6570*/  FFMA.FTZ R47, R47, R141, R142 ;  /* 0x0000008d2f2f7223 */ /* 0x000fe2000001008e */
[----:B------:R-:W-:Y:S01]  /*6580*/  LOP3.LUT R12, R12, 0xffff0000, RZ, 0xc0, !PT ;  /* 0xffff00000c0c7812 */ /* 0x000fe200078ec0ff */
[C---:B------:R-:W-:Y:S01]  /*6590*/  FFMA.FTZ R142, R42.reuse, R139, -R133 ;  /* 0x0000008b2a8e7223 */ /* 0x040fe20000010885 */
[----:B------:R-:W-:Y:S01]  /*65a0*/  FFMA.FTZ R144, R42, R143, R73 ;  /* 0x0000008f2a907223 */ /* 0x000fe20000010049 */
[----:B------:R-:W-:Y:S01]  /*65b0*/  LOP3.LUT R15, R14, 0xffff0000, RZ, 0xc0, !PT ;  /* 0xffff00000e0f7812 */ /* 0x000fe200078ec0ff */
[C---:B------:R-:W-:Y:S01]  /*65c0*/  FMUL.FTZ R73, R72.reuse, R137 ;  /* 0x0000008948497220 */ /* 0x040fe20000410000 */
[----:B------:R-:W-:Y:S01]  /*65d0*/  FFMA.FTZ R138, R13, R138, R41 ;  /* 0x0000008a0d8a7223 */ /* 0x000fe20000010029 */
[----:B------:R-:W-:Y:S01]  /*65e0*/  FMUL.FTZ R133, R72, R75 ;  /* 0x0000004b48857220 */ /* 0x000fe20000410000 */
[----:B------:R-:W-:-:S02]  /*65f0*/  IMAD.U32 R14, R74, 0x10000, RZ ;  /* 0x000100004a0e7824 */ /* 0x000fc400078e00ff */
[----:B------:R-:W-:Y:S01]  /*6600*/  FFMA.FTZ R140, R13, R136, -R140 ;  /* 0x000000880d8c7223 */ /* 0x000fe2000001088c */
[C---:B------:R-:W-:Y:S01]  /*6610*/  IMAD.U32 R41, R45.reuse, 0x10000, RZ ;  /* 0x000100002d297824 */ /* 0x040fe200078e00ff */
[----:B------:R-:W-:Y:S01]  /*6620*/  LOP3.LUT R74, R74, 0xffff0000, RZ, 0xc0, !PT ;  /* 0xffff00004a4a7812 */ /* 0x000fe200078ec0ff */
[----:B------:R-:W-:Y:S01]  /*6630*/  IMAD.U32 R13, R40, 0x10000, RZ ;  /* 0x00010000280d7824 */ /* 0x000fe200078e00ff */
[----:B------:R-:W-:Y:S01]  /*6640*/  LOP3.LUT R45, R45, 0xffff0000, RZ, 0xc0, !PT ;  /* 0xffff00002d2d7812 */ /* 0x000fe200078ec0ff */
[C---:B------:R-:W-:Y:S01]  /*6650*/  FFMA.FTZ R73, R12.reuse, R75, -R73 ;  /* 0x0000004b0c497223 */ /* 0x040fe20000010849 */
[----:B------:R-:W-:Y:S01]  /*6660*/  FFMA.FTZ R133, R12, R137, R133 ;  /* 0x000000890c857223 */ /* 0x000fe20000010085 */
[----:B------:R-:W-:Y:S01]  /*6670*/  FMUL.FTZ R12, R14, R41 ;  /* 0x000000290e0c7220 */ /* 0x000fe20000410000 */
[----:B------:R-:W-:Y:S01]  /*6680*/  LOP3.LUT R40, R40, 0xffff0000, RZ, 0xc0, !PT ;  /* 0xffff000028287812 */ /* 0x000fe200078ec0ff */
[----:B------:R-:W-:Y:S01]  /*6690*/  FMUL.FTZ R14, R14, R13 ;  /* 0x0000000d0e0e7220 */ /* 0x000fe20000410000 */
[----:B------:R-:W-:Y:S01]  /*66a0*/  FMUL.FTZ R42, R74, R45 ;  /* 0x0000002d4a2a7220 */ /* 0x000fe20000410000 */
[C---:B------:R-:W-:Y:S01]  /*66b0*/  FFMA.FTZ R12, R11.reuse, R13, -R12 ;  /* 0x0000000d0b0c7223 */ /* 0x040fe2000001080c */
[----:B------:R-:W-:Y:S01]  /*66c0*/  F2FP.BF16.F32.PACK_AB R135, R142, R135 ;  /* 0x000000878e87723e */ /* 0x000fe200000010ff */
[----:B------:R-:W-:Y:S01]  /*66d0*/  FFMA.FTZ R14, R11, R41, R14 ;  /* 0x000000290b0e7223 */ /* 0x000fe2000001000e */
[-C--:B------:R-:W-:Y:S01]  /*66e0*/  FMUL.FTZ R74, R74, R40.reuse ;  /* 0x000000284a4a7220 */ /* 0x080fe20000410000 */
[----:B------:R-:W-:Y:S01]  /*66f0*/  FFMA.FTZ R11, R15, R40, -R42 ;  /* 0x000000280f0b7223 */ /* 0x000fe2000001082a */
[----:B------:R-:W-:-:S02]  /*6700*/  F2FP.BF16.F32.PACK_AB R44, R47, R44 ;  /* 0x0000002c2f2c723e */ /* 0x000fc400000010ff */
        /* <DEDUP_REMOVED lines=11> */
.L_x_8219:
[----:B------:R-:W-:Y:S05]  /*67c0*/  BSYNC B2 ;  /* 0x0000000000027941 */ /* 0x000fea0003800000 */
.L_x_8218:
[----:B------:R-:W-:Y:S01]  /*67d0*/  ISETP.GE.AND P4, PT, R134, R107, PT ;  /* 0x0000006b8600720c */ /* 0x000fe20003f86270 */
[----:B---3--:R3:W-:-:S12]  /*67e0*/  ST.E.128 desc[UR54][R102.64], R12 ;  /* 0x0000000c66007985 */ /* 0x0087d8000c101d36 */
[----:B------:R-:W-:-:S05]  /*67f0*/  @!P4 IMAD.WIDE R104, R134, 0x2, R104 ;  /* 0x000000028668c825 */ /* 0x000fca00078e0268 */
[----:B----4-:R3:W-:Y:S02]  /*6800*/  @!P4 ST.E.128 desc[UR54][R104.64], R72 ;  /* 0x000000486800c985 */ /* 0x0107e4000c101d36 */
.L_x_8217:
[----:B------:R-:W-:Y:S05]  /*6810*/  BSYNC B1 ;  /* 0x0000000000017941 */ /* 0x000fea0003800000 */
.L_x_8216:
[----:B------:R-:W-:-:S03]  /*6820*/  UMOV UR4, 0xffffffff ;  /* 0xffffffff00047882 */ /* 0x000fc60000000000 */
[----:B------:R-:W-:Y:S05]  /*6830*/  BRA.DIV UR4, `(.L_x_8220) ;  /* 0x0000022a04b87947 */ /* 0x000fea000b800000 */
[----:B------:R4:W0:Y:S04]  /*6840*/  SHFL.IDX PT, R47, R101, 0x1, 0x181f ;  /* 0x00381f00652f7f89 */ /* 0x00082800000e0000 */
[----:B------:R4:W0:Y:S02]  /*6850*/  SHFL.IDX PT, R46, R106, 0x1, 0x181f ;  /* 0x00381f006a2e7f89 */ /* 0x00082400000e0000 */
.L_x_8605:
[----:B--2---:R-:W-:Y:S01]  /*6860*/  VIADD R11, R188, 0x20 ;  /* 0x00000020bc0b7836 */ /* 0x004fe20000000000 */
[----:B------:R-:W-:Y:S04]  /*6870*/  BSSY B1, `(.L_x_8221) ;  /* 0x000007c000017945 */ /* 0x000fe80003800000 */
[----:B------:R-:W-:-:S13]  /*6880*/  ISETP.GE.OR P4, PT, R11, R95, P1 ;  /* 0x0000005f0b00720c */ /* 0x000fda0000f86670 */
[----:B------:R-:W-:Y:S05]  /*6890*/  @P4 BRA `(.L_x_8222) ;  /* 0x0000000400e44947 */ /* 0x000fea0003800000 */
[----:B------:R-:W-:Y:S01]  /*68a0*/  SEL R11, R36, R109, !P0 ;  /* 0x0000006d240b7207 */ /* 0x000fe20004000000 */
[----:B------:R-:W-:Y:S01]  /*68b0*/  BSSY B2, `(.L_x_8223) ;  /* 0x0000073000027945 */ /* 0x000fe20003800000 */
[----:B---3--:R-:W-:Y:S02]  /*68c0*/  SHF.R.U32.HI R13, RZ, 0x3, R203 ;  /* 0x00000003ff0d7819 */ /* 0x008fe400000116cb */
        /* <DEDUP_REMOVED lines=17> */
[----:B------:R0:W2:Y:S04]  /*69e0*/  LDS.128 R12, [R11+0x18400] ;  /* 0x018400000b0c7984 */ /* 0x0000a80000000c00 */
[----:B------:R-:W3:Y:S01]  /*69f0*/  LDS.128 R40, [R40+0x18400] ;  /* 0x0184000028287984 */ /* 0x000ee20000000c00 */
[----:B------:R-:W-:Y:S05]  /*6a00*/  @P3 BRA `(.L_x_8224) ;  /* 0x0000000400743947 */ /* 0x000fea0003800000 */
[----:B------:R-:W-:Y:S01]  /*6a10*/  SHF.R.U32.HI R105, RZ, 0x10, R49 ;  /* 0x00000010ff697819 */ /* 0x000fe20000011631 */
[----:B0-2---:R-:W-:Y:S01]  /*6a20*/  IMAD.U32 R11, R14, 0x10000, RZ ;  /* 0x000100000e0b7824 */ /* 0x005fe200078e00ff */
[----:B------:R-:W-:Y:S02]  /*6a30*/  SHF.R.U32.HI R73, RZ, 0x10, R53 ;  /* 0x00000010ff497819 */ /* 0x000fe40000011635 */
[----:B------:R-:W-:Y:S02]  /*6a40*/  PRMT R128, R128, 0x5410, R105 ;  /* 0x0000541080807816 */ /* 0x000fe40000000069 */
[----:B------:R-:W-:Y:S02]  /*6a50*/  PRMT R132, R132, 0x5410, R73 ;  /* 0x0000541084847816 */ /* 0x000fe40000000049 */
[----:B------:R-:W-:Y:S02]  /*6a60*/  SHF.R.U32.HI R75, RZ, 0x10, R55 ;  /* 0x00000010ff4b7819 */ /* 0x000fe40000011637 */
[----:B------:R-:W-:Y:S01]  /*6a70*/  SHF.R.U64 R102, R52, 0x10, R53 ;  /* 0x0000001034667819 */ /* 0x000fe20000001235 */
[----:B---3--:R-:W-:Y:S01]  /*6a80*/  IMAD.U32 R52, R41, 0x10000, RZ ;  /* 0x0001000029347824 */ /* 0x008fe200078e00ff */
[----:B------:R-:W-:Y:S01]  /*6a90*/  SHF.R.U64 R74, R54, 0x10, R55 ;  /* 0x00000010364a7819 */ /* 0x000fe20000001237 */
[----:B------:R-:W-:Y:S01]  /*6aa0*/  IMAD.U32 R73, R132, 0x10000, RZ ;  /* 0x0001000084497824 */ /* 0x000fe200078e00ff */
[----:B------:R-:W-:Y:S01]  /*6ab0*/  SHF.R.U32.HI R103, RZ, 0x10, R51 ;  /* 0x00000010ff677819 */ /* 0x000fe20000011633 */
[----:B------:R-:W-:Y:S01]  /*6ac0*/  IMAD.U32 R55, R128, 0x10000, RZ ;  /* 0x0001000080377824 */ /* 0x000fe200078e00ff */
[----:B------:R-:W-:Y:S01]  /*6ad0*/  PRMT R130, R130, 0x5410, R75 ;  /* 0x0000541082827816 */ /* 0x000fe2000000004b */
[----:B------:R-:W-:Y:S01]  /*6ae0*/  IMAD.U32 R54, R43, 0x10000, RZ ;  /* 0x000100002b367824 */ /* 0x000fe200078e00ff */
[----:B------:R-:W-:Y:S01]  /*6af0*/  SHF.R.U64 R134, R48, 0x10, R49 ;  /* 0x0000001030867819 */ /* 0x000fe20000001231 */
[----:B------:R-:W-:Y:S01]  /*6b00*/  IMAD.U32 R49, R13, 0x10000, RZ ;  /* 0x000100000d317824 */ /* 0x000fe200078e00ff */
[----:B------:R-:W-:Y:S01]  /*6b10*/  PRMT R131, R131, 0x5410, R102 ;  /* 0x0000541083837816 */ /* 0x000fe20000000066 */
[C---:B------:R-:W-:Y:S01]  /*6b20*/  FMUL.FTZ R102, R52.reuse, R55 ;  /* 0x0000003734667220 */ /* 0x040fe20000410000 */
[----:B------:R-:W-:Y:S01]  /*6b30*/  PRMT R129, R129, 0x5410, R74 ;  /* 0x0000541081817816 */ /* 0x000fe2000000004a */
[----:B------:R-:W-:Y:S01]  /*6b40*/  FMUL.FTZ R74, R52, R73 ;  /* 0x00000049344a7220 */ /* 0x000fe20000410000 */
[----:B------:R-:W-:Y:S01]  /*6b50*/  LOP3.LUT R53, R41, 0xffff0000, RZ, 0xc0, !PT ;  /* 0xffff000029357812 */ /* 0x000fe200078ec0ff */
[----:B------:R-:W-:Y:S01]  /*6b60*/  IMAD.U32 R52, R130, 0x10000, RZ ;  /* 0x0001000082347824 */ /* 0x000fe200078e00ff */
[----:B------:R-:W-:Y:S01]  /*6b70*/  PRMT R126, R126, 0x5410, R103 ;  /* 0x000054107e7e7816 */ /* 0x000fe20000000067 */
[C---:B------:R-:W-:Y:S01]  /*6b80*/  FFMA.FTZ R74, R49.reuse, R55, -R74 ;  /* 0x00000037314a7223 */ /* 0x040fe2000001084a */
[----:B------:R-:W-:Y:S01]  /*6b90*/  LOP3.LUT R132, R132, 0xffff0000, RZ, 0xc0, !PT ;  /* 0xffff000084847812 */ /* 0x000fe200078ec0ff */
[----:B------:R-:W-:Y:S01]  /*6ba0*/  FFMA.FTZ R102, R49, R73, R102 ;  /* 0x0000004931667223 */ /* 0x000fe20000010066 */
[----:B------:R-:W-:Y:S01]  /*6bb0*/  LOP3.LUT R128, R128, 0xffff0000, RZ, 0xc0, !PT ;  /* 0xffff000080807812 */ /* 0x000fe200078ec0ff */
[----:B------:R-:W-:Y:S01]  /*6bc0*/  IMAD.U32 R49, R126, 0x10000, RZ ;  /* 0x000100007e317824 */ /* 0x000fe200078e00ff */
[----:B------:R-:W-:Y:S01]  /*6bd0*/  SHF.R.U64 R104, R50, 0x10, R51 ;  /* 0x0000001032687819 */ /* 0x000fe20000001233 */
[----:B------:R-:W-:Y:S01]  /*6be0*/  FMUL.FTZ R55, R53, R132 ;  /* 0x0000008435377220 */ /* 0x000fe20000410000 */
[----:B------:R-:W-:Y:S01]  /*6bf0*/  LOP3.LUT R50, R13, 0xffff0000, RZ, 0xc0, !PT ;  /* 0xffff00000d327812 */ /* 0x000fe200078ec0ff */
[----:B------:R-:W-:Y:S01]  /*6c00*/  FMUL.FTZ R53, R53, R128 ;  /* 0x0000008035357220 */ /* 0x000fe20000410000 */
[----:B------:R-:W-:Y:S01]  /*6c10*/  PRMT R125, R125, 0x5410, R104 ;  /* 0x000054107d7d7816 */ /* 0x000fe20000000068 */
[----:B------:R-:W-:Y:S01]  /*6c20*/  IMAD.U32 R51, R15, 0x10000, RZ ;  /* 0x000100000f337824 */ /* 0x000fe200078e00ff */
        /* <DEDUP_REMOVED lines=8> */
[----:B------:R-:W-:-:S02]  /*6cb0*/  IMAD.U32 R41, R40, 0x10000, RZ ;  /* 0x0001000028297824 */ /* 0x000fc400078e00ff */
[----:B------:R-:W-:Y:S01]  /*6cc0*/  FFMA.FTZ R104, R51, R49, -R104 ;  /* 0x0000003133687223 */ /* 0x000fe20000010868 */
[----:B------:R-:W-:Y:S02]  /*6cd0*/  IMAD.U32 R50, R131, 0x10000, RZ ;  /* 0x0001000083327824 */ /* 0x000fe400078e00ff */
[----:B------:R-:W-:Y:S01]  /*6ce0*/  FFMA.FTZ R73, R51, R52, R73 ;  /* 0x0000003433497223 */ /* 0x000fe20000010049 */
[----:B------:R-:W-:Y:S02]  /*6cf0*/  IMAD.U32 R49, R127, 0x10000, RZ ;  /* 0x000100007f317824 */ /* 0x000fe400078e00ff */
[C---:B------:R-:W-:Y:S01]  /*6d00*/  FMUL.FTZ R52, R43.reuse, R130 ;  /* 0x000000822b347220 */ /* 0x040fe20000410000 */
[----:B------:R-:W-:Y:S01]  /*6d10*/  FMUL.FTZ R54, R43, R126 ;  /* 0x0000007e2b367220 */ /* 0x000fe20000410000 */
[----:B------:R-:W-:Y:S01]  /*6d20*/  LOP3.LUT R15, R15, 0xffff0000, RZ, 0xc0, !PT ;  /* 0xffff00000f0f7812 */ /* 0x000fe200078ec0ff */
[C---:B------:R-:W-:Y:S01]  /*6d30*/  FMUL.FTZ R43, R41.reuse, R50 ;  /* 0x00000032292b7220 */ /* 0x040fe20000410000 */
[----:B------:R-:W-:Y:S01]  /*6d40*/  IMAD.U32 R48, R12, 0x10000, RZ ;  /* 0x000100000c307824 */ /* 0x000fe200078e00ff */
[----:B------:R-:W-:Y:S01]  /*6d50*/  LOP3.LUT R40, R40, 0xffff0000, RZ, 0xc0, !PT ;  /* 0xffff000028287812 */ /* 0x000fe200078ec0ff */
[-C--:B------:R-:W-:Y:S01]  /*6d60*/  FMUL.FTZ R41, R41, R49.reuse ;  /* 0x0000003129297220 */ /* 0x080fe20000410000 */
[----:B------:R-:W-:Y:S01]  /*6d70*/  LOP3.LUT R131, R131, 0xffff0000, RZ, 0xc0, !PT ;  /* 0xffff000083837812 */ /* 0x000fe200078ec0ff */
[----:B------:R-:W-:Y:S01]  /*6d80*/  FFMA.FTZ R51, R15, R126, -R52 ;  /* 0x0000007e0f337223 */ /* 0x000fe20000010834 */
[----:B------:R-:W-:Y:S01]  /*6d90*/  LOP3.LUT R127, R127, 0xffff0000, RZ, 0xc0, !PT ;  /* 0xffff00007f7f7812 */ /* 0x000fe200078ec0ff */
[----:B------:R-:W-:Y:S01]  /*6da0*/  FFMA.FTZ R54, R15, R130, R54 ;  /* 0x000000820f367223 */ /* 0x000fe20000010036 */
[C---:B------:R-:W-:Y:S01]  /*6db0*/  FFMA.FTZ R43, R48.reuse, R49, -R43 ;  /* 0x00000031302b7223 */ /* 0x040fe2000001082b */
[----:B------:R-:W-:Y:S01]  /*6dc0*/  FFMA.FTZ R41, R48, R50, R41 ;  /* 0x0000003230297223 */ /* 0x000fe20000010029 */
[----:B------:R-:W-:Y:S01]  /*6dd0*/  LOP3.LUT R12, R12, 0xffff0000, RZ, 0xc0, !PT ;  /* 0xffff00000c0c7812 */ /* 0x000fe200078ec0ff */
[----:B------:R-:W-:-:S02]  /*6de0*/  IMAD.U32 R13, R42, 0x10000, RZ ;  /* 0x000100002a0d7824 */ /* 0x000fc400078e00ff */
        /* <DEDUP_REMOVED lines=8> */
[C---:B------:R-:W-:Y:S01]  /*6e70*/  FMUL.FTZ R52, R13.reuse, R48 ;  /* 0x000000300d347220 */ /* 0x040fe20000410000 */
[----:B------:R-:W-:Y:S01]  /*6e80*/  LOP3.LUT R14, R14, 0xffff0000, RZ, 0xc0, !PT ;  /* 0xffff00000e0e7812 */ /* 0x000fe200078ec0ff */
[C---:B------:R-:W-:Y:S01]  /*6e90*/  FMUL.FTZ R15, R42.reuse, R129 ;  /* 0x000000812a0f7220 */ /* 0x040fe20000410000 */
[-C--:B------:R-:W-:Y:S01]  /*6ea0*/  FMUL.FTZ R13, R13, R40.reuse ;  /* 0x000000280d0d7220 */ /* 0x080fe20000410000 */
        /* <DEDUP_REMOVED lines=19> */
.L_x_8224:
[----:B------:R-:W-:Y:S05]  /*6fe0*/  BSYNC B2 ;  /* 0x0000000000027941 */ /* 0x000fea0003800000 */
.L_x_8223:
[----:B------:R-:W-:Y:S01]  /*6ff0*/  ISETP.GE.AND P4, PT, R72, R107, PT ;  /* 0x0000006b4800720c */ /* 0x000fe20003f86270 */
[----:B--2---:R2:W-:-:S12]  /*7000*/  ST.E.128 desc[UR54][R44.64], R12 ;  /* 0x0000000c2c007985 */ /* 0x0045d8000c101d36 */
[----:B------:R-:W-:-:S05]  /*7010*/  @!P4 IMAD.WIDE R46, R72, 0x2, R46 ;  /* 0x00000002482ec825 */ /* 0x000fca00078e022e */
[----:B---3--:R2:W-:Y:S02]  /*7020*/  @!P4 ST.E.128 desc[UR54][R46.64], R40 ;  /* 0x000000282e00c985 */ /* 0x0085e4000c101d36 */
.L_x_8222:
[----:B------:R-:W-:Y:S05]  /*7030*/  BSYNC B1 ;  /* 0x0000000000017941 */ /* 0x000fea0003800000 */
.L_x_8221:
[----:B------:R-:W-:-:S03]  /*7040*/  UMOV UR4, 0xffffffff ;  /* 0xffffffff00047882 */ /* 0x000fc60000000000 */
[----:B------:R-:W-:Y:S05]  /*7050*/  BRA.DIV UR4, `(.L_x_8225) ;  /* 0x0000022204fc7947 */ /* 0x000fea000b800000 */
[----:B0-2---:R0:W2:Y:S04]  /*7060*/  SHFL.IDX PT, R47, R101, 0x2, 0x181f ;  /* 0x00581f00652f7f89 */ /* 0x0050a800000e0000 */
[----:B------:R0:W0:Y:S02]  /*7070*/  SHFL.IDX PT, R46, R106, 0x2, 0x181f ;  /* 0x00581f006a2e7f89 */ /* 0x00002400000e0000 */
.L_x_8609:
[----:B------:R-:W-:Y:S01]  /*7080*/  VIADD R11, R188, 0x40 ;  /* 0x00000040bc0b7836 */ /* 0x000fe20000000000 */
        /* <DEDUP_REMOVED lines=24> */
[----:B------:R-:W2:Y:S01]  /*7210*/  LDS.128 R40, [R40+0x18400] ;  /* 0x0184000028287984 */ /* 0x000ea20000000c00 */
[----:B------:R-:W-:Y:S05]  /*7220*/  @P3 BRA `(.L_x_8229) ;  /* 0x0000000400703947 */ /* 0x000fea0003800000 */
[----:B------:R-:W-:Y:S01]  /*7230*/  SHF.R.U64 R72, R58, 0x10, R59 ;  /* 0x000000103a487819 */ /* 0x000fe2000000123b */
[----:B--2---:R-:W-:Y:S01]  /*7240*/  IMAD.U32 R52, R41, 0x10000, RZ ;  /* 0x0001000029347824 */ /* 0x004fe200078e00ff */
[--C-:B------:R-:W-:Y:S01]  /*7250*/  SHF.R.U64 R58, R60, 0x10, R61.reuse ;  /* 0x000000103c3a7819 */ /* 0x100fe2000000123d */
[----:B0-----:R-:W-:Y:S01]  /*7260*/  IMAD.U32 R48, R13, 0x10000, RZ ;  /* 0x000100000d307824 */ /* 0x001fe200078e00ff */
[----:B------:R-:W-:Y:S01]  /*7270*/  SHF.R.U32.HI R61, RZ, 0x10, R61 ;  /* 0x00000010ff3d7819 */ /* 0x000fe2000001163d */
[----:B------:R-:W-:Y:S01]  /*7280*/  IMAD.U32 R54, R43, 0x10000, RZ ;  /* 0x000100002b367824 */ /* 0x000fe200078e00ff */
[----:B------:R-:W-:Y:S01]  /*7290*/  SHF.R.U32.HI R73, RZ, 0x10, R57 ;  /* 0x00000010ff497819 */ /* 0x000fe20000011639 */
[----:B------:R-:W-:Y:S01]  /*72a0*/  IMAD.U32 R50, R40, 0x10000, RZ ;  /* 0x0001000028327824 */ /* 0x000fe200078e00ff */
[----:B------:R-:W-:Y:S02]  /*72b0*/  PRMT R124, R124, 0x5410, R61 ;  /* 0x000054107c7c7816 */ /* 0x000fe4000000003d */
[----:B------:R-:W-:-:S02]  /*72c0*/  SHF.R.U64 R74, R56, 0x10, R57 ;  /* 0x00000010384a7819 */ /* 0x000fc40000001239 */
[----:B------:R-:W-:Y:S01]  /*72d0*/  SHF.R.U32.HI R57, RZ, 0x10, R59 ;  /* 0x00000010ff397819 */ /* 0x000fe2000001163b */
[----:B------:R-:W-:Y:S01]  /*72e0*/  IMAD.U32 R59, R124, 0x10000, RZ ;  /* 0x000100007c3b7824 */ /* 0x000fe200078e00ff */
[----:B------:R-:W-:Y:S02]  /*72f0*/  SHF.R.U64 R56, R62, 0x10, R63 ;  /* 0x000000103e387819 */ /* 0x000fe4000000123f */
[----:B------:R-:W-:Y:S01]  /*7300*/  PRMT R120, R120, 0x5410, R73 ;  /* 0x0000541078787816 */ /* 0x000fe20000000049 */
[----:B------:R-:W-:Y:S01]  /*7310*/  FMUL.FTZ R61, R52, R59 ;  /* 0x0000003b343d7220 */ /* 0x000fe20000410000 */
[----:B------:R-:W-:Y:S02]  /*7320*/  SHF.R.U32.HI R63, RZ, 0x10, R63 ;  /* 0x00000010ff3f7819 */ /* 0x000fe4000001163f */
[----:B------:R-:W-:Y:S01]  /*7330*/  PRMT R118, R118, 0x5410, R57 ;  /* 0x0000541076767816 */ /* 0x000fe20000000039 */
[----:B------:R-:W-:Y:S01]  /*7340*/  IMAD.U32 R57, R120, 0x10000, RZ ;  /* 0x0001000078397824 */ /* 0x000fe200078e00ff */
[----:B------:R-:W-:-:S02]  /*7350*/  PRMT R122, R122, 0x5410, R63 ;  /* 0x000054107a7a7816 */ /* 0x000fc4000000003f */
[----:B------:R-:W-:Y:S01]  /*7360*/  PRMT R121, R121, 0x5410, R56 ;  /* 0x0000541079797816 */ /* 0x000fe20000000038 */
[-C--:B------:R-:W-:Y:S01]  /*7370*/  FMUL.FTZ R63, R52, R57.reuse ;  /* 0x00000039343f7220 */ /* 0x080fe20000410000 */
        /* <DEDUP_REMOVED lines=10> */
[----:B------:R-:W-:Y:S01]  /*7420*/  IMAD.U32 R40, R15, 0x10000, RZ ;  /* 0x000100000f287824 */ /* 0x000fe200078e00ff */
[----:B------:R-:W-:Y:S01]  /*7430*/  LOP3.LUT R55, R43, 0xffff0000, RZ, 0xc0, !PT ;  /* 0xffff00002b377812 */ /* 0x000fe200078ec0ff */
[----:B------:R-:W-:Y:S01]  /*7440*/  FMUL.FTZ R52, R53, R124 ;  /* 0x0000007c35347220 */ /* 0x000fe20000410000 */
[----:B------:R-:W-:Y:S01]  /*7450*/  PRMT R119, R119, 0x5410, R74 ;  /* 0x0000541077777816 */ /* 0x000fe2000000004a */
[-C--:B------:R-:W-:Y:S01]  /*7460*/  FMUL.FTZ R54, R54, R57.reuse ;  /* 0x0000003936367220 */ /* 0x080fe20000410000 */
[----:B------:R-:W-:Y:S01]  /*7470*/  LOP3.LUT R122, R122, 0xffff0000, RZ, 0xc0, !PT ;  /* 0xffff00007a7a7812 */ /* 0x000fe200078ec0ff */
[-C--:B------:R-:W-:Y:S01]  /*7480*/  FMUL.FTZ R48, R53, R120.reuse ;  /* 0x0000007835307220 */ /* 0x080fe20000410000 */
[----:B------:R-:W-:Y:S01]  /*7490*/  PRMT R123, R123, 0x5410, R58 ;  /* 0x000054107b7b7816 */ /* 0x000fe2000000003a */
[----:B------:R-:W-:Y:S01]  /*74a0*/  FFMA.FTZ R53, R49, R120, -R52 ;  /* 0x0000007831357223 */ /* 0x000fe20000010834 */
        /* <DEDUP_REMOVED lines=10> */
[----:B------:R-:W-:Y:S02]  /*7550*/  IMAD.U32 R13, R12, 0x10000, RZ ;  /* 0x000100000c0d7824 */ /* 0x000fe400078e00ff */
[C---:B------:R-:W-:Y:S01]  /*7560*/  FMUL.FTZ R49, R50.reuse, R40 ;  /* 0x0000002832317220 */ /* 0x040fe20000410000 */
[----:B------:R-:W-:Y:S01]  /*7570*/  PRMT R117, R117, 0x5410, R72 ;  /* 0x0000541075757816 */ /* 0x000fe20000000048 */
[-C--:B------:R-:W-:Y:S01]  /*7580*/  FMUL.FTZ R52, R50, R48.reuse ;  /* 0x0000003032347220 */ /* 0x080fe20000410000 */
[----:B------:R-:W-:Y:S01]  /*7590*/  LOP3.LUT R123, R123, 0xffff0000, RZ, 0xc0, !PT ;  /* 0xffff00007b7b7812 */ /* 0x000fe200078ec0ff */
[----:B------:R-:W-:Y:S01]  /*75a0*/  FFMA.FTZ R49, R13, R48, R49 ;  /* 0x000000300d317223 */ /* 0x000fe20000010031 */
[----:B------:R-:W-:-:S02]  /*75b0*/  IMAD.U32 R43, R42, 0x10000, RZ ;  /* 0x000100002a2b7824 */ /* 0x000fc400078e00ff */
        /* <DEDUP_REMOVED lines=14> */
[-C--:B------:R-:W-:Y:S01]  /*76a0*/  FMUL.FTZ R51, R51, R119.reuse ;  /* 0x0000007733337220 */ /* 0x080fe20000410000 */
[----:B------:R-:W-:Y:S01]  /*76b0*/  FFMA.FTZ R41, R12, R119, -R41 ;  /* 0x000000770c297223 */ /* 0x000fe20000010829 */
        /* <DEDUP_REMOVED lines=19> */
.L_x_8229:
[----:B------:R-:W-:Y:S05]  /*77f0*/  BSYNC B2 ;  /* 0x0000000000027941 */ /* 0x000fea0003800000 */
.L_x_8228:
[----:B------:R-:W-:Y:S01]  /*7800*/  ISETP.GE.AND P4, PT, R11, R107, PT ;  /* 0x0000006b0b00720c */ /* 0x000fe20003f86270 */
[----:B0-----:R0:W-:-:S12]  /*7810*/  ST.E.128 desc[UR54][R44.64], R12 ;  /* 0x0000000c2c007985 */ /* 0x0011d8000c101d36 */
[----:B------:R-:W-:-:S05]  /*7820*/  @!P4 IMAD.WIDE R46, R11, 0x2, R46 ;  /* 0x000000020b2ec825 */ /* 0x000fca00078e022e */
[----:B--2---:R0:W-:Y:S02]  /*7830*/  @!P4 ST.E.128 desc[UR54][R46.64], R40 ;  /* 0x000000282e00c985 */ /* 0x0041e4000c101d36 */
.L_x_8227:
[----:B------:R-:W-:Y:S05]  /*7840*/  BSYNC B1 ;  /* 0x0000000000017941 */ /* 0x000fea0003800000 */
.L_x_8226:
[----:B------:R-:W-:-:S03]  /*7850*/  UMOV UR4, 0xffffffff ;  /* 0xffffffff00047882 */ /* 0x000fc60000000000 */
[----:B------:R-:W-:Y:S05]  /*7860*/  BRA.DIV UR4, `(.L_x_8230) ;  /* 0x0000021e04447947 */ /* 0x000fea000b800000 */
[----:B0---4-:R-:W0:Y:S04]  /*7870*/  SHFL.IDX PT, R101, R101, 0x3, 0x181f ;  /* 0x00781f0065657f89 */ /* 0x011e2800000e0000 */
[----:B------:R-:W4:Y:S02]  /*7880*/  SHFL.IDX PT, R106, R106, 0x3, 0x181f ;  /* 0x00781f006a6a7f89 */ /* 0x000f2400000e0000 */
.L_x_8613:
[----:B------:R-:W-:-:S05]  /*7890*/  VIADD R11, R188, 0x60 ;  /* 0x00000060bc0b7836 */ /* 0x000fca0000000000 */
[----:B------:R-:W-:-:S13]  /*78a0*/  ISETP.GE.OR P4, PT, R11, R95, P1 ;  /* 0x0000005f0b00720c */ /* 0x000fda0000f86670 */
[----:B------:R-:W-:Y:S05]  /*78b0*/  @P4 BRA `(.L_x_8203) ;  /* 0x0000000c00904947 */ /* 0x000fea0003800000 */
[----:B------:R-:W-:Y:S01]  /*78c0*/  SEL R109, R36, R109, !P0 ;  /* 0x0000006d246d7207 */ /* 0x000fe20004000000 */
[----:B------:R-:W-:Y:S01]  /*78d0*/  BSSY B1, `(.L_x_8231) ;  /* 0x0000072000017945 */ /* 0x000fe20003800000 */
[----:B---3--:R-:W-:Y:S02]  /*78e0*/  SHF.R.U32.HI R13, RZ, 0x3, R201 ;  /* 0x00000003ff0d7819 */ /* 0x008fe400000116c9 */
[----:B------:R-:W-:Y:S02]  /*78f0*/  SHF.R.S32.HI R12, RZ, 0x1f, R109 ;  /* 0x0000001fff0c7819 */ /* 0x000fe4000001146d */
[----:B----4-:R-:W-:Y:S02]  /*7900*/  LEA R44, P4, R76, R106, 0x1 ;  /* 0x0000006a4c2c7211 */ /* 0x010fe400078808ff */
[----:B------:R-:W-:Y:S02]  /*7910*/  LEA.HI R12, R12, R109, RZ, 0x4 ;  /* 0x0000006d0c0c7211 */ /* 0x000fe400078f20ff */
[----:B0-----:R-:W-:-:S02]  /*7920*/  LEA.HI.X R45, R76, R101, R88, 0x1, P4 ;  /* 0x000000654c2d7211 */ /* 0x001fc400020f0c58 */
        /* <DEDUP_REMOVED lines=18> */
[----:B------:R-:W-:Y:S01]  /*7a50*/  SHF.R.U64 R58, R64, 0x10, R65 ;  /* 0x00000010403a7819 */ /* 0x000fe20000001241 */
[----:B--23--:R-:W-:Y:S01]  /*7a60*/  IMAD.U32 R47, R13, 0x10000, RZ ;  /* 0x000100000d2f7824 */ /* 0x00cfe200078e00ff */
[----:B------:R-:W-:Y:S01]  /*7a70*/  SHF.R.U32.HI R69, RZ, 0x10, R69 ;  /* 0x00000010ff457819 */ /* 0x000fe20000011645 */
[----:B------:R-:W-:Y:S01]  /*7a80*/  IMAD.U32 R52, R43, 0x10000, RZ ;  /* 0x000100002b347824 */ /* 0x000fe200078e00ff */
[----:B------:R-:W-:Y:S01]  /*7a90*/  SHF.R.U32.HI R65, RZ, 0x10, R65 ;  /* 0x00000010ff417819 */ /* 0x000fe20000011641 */
[----:B------:R-:W-:Y:S01]  /*7aa0*/  IMAD.U32 R48, R40, 0x10000, RZ ;  /* 0x0001000028307824 */ /* 0x000fe200078e00ff */
[----:B------:R-:W-:Y:S01]  /*7ab0*/  SHF.R.U64 R55, R66, 0x10, R67 ;  /* 0x0000001042377819 */ /* 0x000fe20000001243 */
[----:B0-----:R-:W-:Y:S01]  /*7ac0*/  IMAD.U32 R11, R12, 0x10000, RZ ;  /* 0x000100000c0b7824 */ /* 0x001fe200078e00ff */
[----:B------:R-:W-:-:S02]  /*7ad0*/  PRMT R116, R116, 0x5410, R69 ;  /* 0x0000541074747816 */ /* 0x000fc40000000045 */
[----:B------:R-:W-:Y:S02]  /*7ae0*/  PRMT R112, R112, 0x5410, R65 ;  /* 0x0000541070707816 */ /* 0x000fe40000000041 */
[----:B------:R-:W-:Y:S02]  /*7af0*/  SHF.R.U64 R56, R70, 0x10, R71 ;  /* 0x0000001046387819 */ /* 0x000fe40000001247 */
[----:B------:R-:W-:Y:S01]  /*7b00*/  PRMT R108, R108, 0x5410, R55 ;  /* 0x000054106c6c7816 */ /* 0x000fe20000000037 */
[----:B------:R-:W-:Y:S01]  /*7b10*/  IMAD.U32 R55, R116, 0x10000, RZ ;  /* 0x0001000074377824 */ /* 0x000fe200078e00ff */
[----:B------:R-:W-:Y:S02]  /*7b20*/  SHF.R.U32.HI R71, RZ, 0x10, R71 ;  /* 0x00000010ff477819 */ /* 0x000fe40000011647 */
[----:B------:R-:W-:Y:S01]  /*7b30*/  PRMT R115, R115, 0x5410, R54 ;  /* 0x0000541073737816 */ /* 0x000fe20000000036 */
[----:B------:R-:W-:Y:S01]  /*7b40*/  IMAD.U32 R54, R112, 0x10000, RZ ;  /* 0x0001000070367824 */ /* 0x000fe200078e00ff */
[----:B------:R-:W-:-:S02]  /*7b50*/  SHF.R.U32.HI R67, RZ, 0x10, R67 ;  /* 0x00000010ff437819 */ /* 0x000fc40000011643 */
        /* <DEDUP_REMOVED lines=23> */
[----:B------:R-:W-:Y:S01]  /*7cd0*/  FFMA.FTZ R116, R13, R116, R50 ;  /* 0x000000740d747223 */ /* 0x000fe20000010032 */
[----:B------:R-:W-:Y:S01]  /*7ce0*/  LOP3.LUT R41, R15, 0xffff0000, RZ, 0xc0, !PT ;  /* 0xffff00000f297812 */ /* 0x000fe200078ec0ff */
[----:B------:R-:W-:Y:S01]  /*7cf0*/  FFMA.FTZ R51, R13, R112, -R54 ;  /* 0x000000700d337223 */ /* 0x000fe20000010836 */
[C---:B------:R-:W-:Y:S01]  /*7d00*/  FFMA.FTZ R59, R40.reuse, R47, -R59 ;  /* 0x0000002f283b7223 */ /* 0x040fe2000001083b */
[----:B------:R-:W-:Y:S01]  /*7d10*/  FFMA.FTZ R57, R40, R57, R52 ;  /* 0x0000003928397223 */ /* 0x000fe20000010034 */
[----:B------:R-:W-:Y:S01]  /*7d20*/  FMUL.FTZ R50, R53, R114 ;  /* 0x0000007235327220 */ /* 0x000fe20000410000 */
[----:B------:R-:W-:-:S02]  /*7d30*/  IMAD.U32 R13, R111, 0x10000, RZ ;  /* 0x000100006f0d7824 */ /* 0x000fc400078e00ff */
[-C--:B------:R-:W-:Y:S01]  /*7d40*/  FMUL.FTZ R52, R53, R110.reuse ;  /* 0x0000006e35347220 */ /* 0x080fe20000410000 */
[----:B------:R-:W-:Y:S02]  /*7d50*/  IMAD.U32 R40, R115, 0x10000, RZ ;  /* 0x0001000073287824 */ /* 0x000fe400078e00ff */
[----:B------:R-:W-:Y:S01]  /*7d60*/  FFMA.FTZ R110, R41, R110, -R50 ;  /* 0x0000006e296e7223 */ /* 0x000fe20000010832 */
[CC--:B------:R-:W-:Y:S01]  /*7d70*/  FMUL.FTZ R47, R48.reuse, R13.reuse ;  /* 0x0000000d302f7220 */ /* 0x0c0fe20000410000 */
[----:B------:R-:W-:Y:S01]  /*7d80*/  LOP3.LUT R115, R115, 0xffff0000, RZ, 0xc0, !PT ;  /* 0xffff000073737812 */ /* 0x000fe200078ec0ff */
[-C--:B------:R-:W-:Y:S01]  /*7d90*/  FMUL.FTZ R50, R48, R40.reuse ;  /* 0x0000002830327220 */ /* 0x080fe20000410000 */
[C---:B------:R-:W-:Y:S01]  /*7da0*/  IMAD.U32 R43, R42.reuse, 0x10000, RZ ;  /* 0x000100002a2b7824 */ /* 0x040fe200078e00ff */
[----:B------:R-:W-:Y:S01]  /*7db0*/  LOP3.LUT R42, R42, 0xffff0000, RZ, 0xc0, !PT ;  /* 0xffff00002a2a7812 */ /* 0x000fe200078ec0ff */
[----:B------:R-:W-:Y:S02]  /*7dc0*/  IMAD.U32 R48, R113, 0x10000, RZ ;  /* 0x0001000071307824 */ /* 0x000fe400078e00ff */
[C---:B------:R-:W-:Y:S01]  /*7dd0*/  FFMA.FTZ R50, R11.reuse, R13, -R50 ;  /* 0x0000000d0b327223 */ /* 0x040fe20000010832 */
[----:B------:R-:W-:Y:S01]  /*7de0*/  FFMA.FTZ R47, R11, R40, R47 ;  /* 0x000000280b2f7223 */ /* 0x000fe2000001002f */
[----:B------:R-:W-:Y:S01]  /*7df0*/  LOP3.LUT R113, R113, 0xffff0000, RZ, 0xc0, !PT ;  /* 0xffff000071717812 */ /* 0x000fe200078ec0ff */
[----:B------:R-:W-:Y:S01]  /*7e00*/  FFMA.FTZ R114, R41, R114, R52 ;  /* 0x0000007229727223 */ /* 0x000fe20000010034 */
[----:B------:R-:W-:Y:S01]  /*7e10*/  LOP3.LUT R12, R12, 0xffff0000, RZ, 0xc0, !PT ;  /* 0xffff00000c0c7812 */ /* 0x000fe200078ec0ff */
[----:B------:R-:W-:Y:S01]  /*7e20*/  FMUL.FTZ R41, R49, R115 ;  /* 0x0000007331297220 */ /* 0x000fe20000410000 */
[----:B------:R-:W-:Y:S01]  /*7e30*/  LOP3.LUT R111, R111, 0xffff0000, RZ, 0xc0, !PT ;  /* 0xffff00006f6f7812 */ /* 0x000fe200078ec0ff */
[C---:B------:R-:W-:Y:S01]  /*7e40*/  IMAD.U32 R40, R108.reuse, 0x10000, RZ ;  /* 0x000100006c287824 */ /* 0x040fe200078e00ff */
[----:B------:R-:W-:Y:S01]  /*7e50*/  LOP3.LUT R11, R108, 0xffff0000, RZ, 0xc0, !PT ;  /* 0xffff00006c0b7812 */ /* 0x000fe200078ec0ff */
[C---:B------:R-:W-:Y:S01]  /*7e60*/  IMAD.U32 R15, R14.reuse, 0x10000, RZ ;  /* 0x000100000e0f7824 */ /* 0x040fe200078e00ff */
[----:B------:R-:W-:Y:S01]  /*7e70*/  LOP3.LUT R14, R14, 0xffff0000, RZ, 0xc0, !PT ;  /* 0xffff00000e0e7812 */ /* 0x000fe200078ec0ff */
[----:B------:R-:W-:Y:S01]  /*7e80*/  FMUL.FTZ R52, R43, R48 ;  /* 0x000000302b347220 */ /* 0x000fe20000410000 */
        /* <DEDUP_REMOVED lines=22> */
.L_x_8232:
[----:B------:R-:W-:Y:S05]  /*7ff0*/  BSYNC B1 ;  /* 0x0000000000017941 */ /* 0x000fea0003800000 */
.L_x_8231:
[----:B---3--:R3:W-:Y:S01]  /*8000*/  ST.E.128 desc[UR54][R44.64], R12 ;  /* 0x0000000c2c007985 */ /* 0x0087e2000c101d36 */
[----:B------:R-:W-:Y:S01]  /*8010*/  ISETP.GE.AND P3, PT, R46, R107, PT ;  /* 0x0000006b2e00720c */ /* 0x000fe20003f66270 */
[----:B------:R-:W-:-:S12]  /*8020*/  IMAD.MOV.U32 R107, RZ, RZ, R101 ;  /* 0x000000ffff6b7224 */ /* 0x000fd800078e0065 */
[----:B------:R-:W-:Y:S05]  /*8030*/  @P3 BRA `(.L_x_8203) ;  /* 0x0000000400b03947 */ /* 0x000fea0003800000 */
[----:B--2---:R-:W-:-:S05]  /*8040*/  IMAD.WIDE R46, R46, 0x2, R106 ;  /* 0x000000022e2e7825 */ /* 0x004fca00078e026a */
[----:B----4-:R2:W-:Y:S01]  /*8050*/  ST.E.128 desc[UR54][R46.64], R40 ;  /* 0x000000282e007985 */ /* 0x0105e2000c101d36 */
[----:B------:R-:W-:Y:S05]  /*8060*/  BRA `(.L_x_8203) ;  /* 0x0000000400a47947 */ /* 0x000fea0003800000 */
.L_x_8162:
[----:B------:R-:W-:-:S06]  /*8070*/  UISETP.NE.AND UP0, UPT, UR39, 0x3, UPT ;  /* 0x000000032700788c */ /* 0x000fcc000bf05270 */
[----:B------:R-:W-:-:S13]  /*8080*/  PLOP3.LUT P5, PT, PT, PT, UP0, 0x80, 0x0 ;  /* 0x000000000000781c */ /* 0x000fda0003faf008 */
[----:B------:R-:W-:Y:S05]  /*8090*/  @!P5 BRA `(.L_x_8233) ;  /* 0x000000000004d947 */ /* 0x000fea0003800000 */
[----:B------:R-:W-:Y:S01]  /*80a0*/  BPT.TRAP 0x1 ;  /* 0x000000040000795c */ /* 0x000fe20000300000 */
.L_x_8233:
[----:B------:R-:W-:Y:S01]  /*80b0*/  IMAD R89, R19, 0x8, R18 ;  /* 0x0000000813597824 */ /* 0x000fe200078e0212 */
[----:B------:R-:W-:Y:S01]  /*80c0*/  SHF.L.U32 R100, R197, 0x1f, RZ ;  /* 0x0000001fc5647819 */ /* 0x000fe200000006ff */
[----:B------:R-:W-:Y:S01]  /*80d0*/  BSSY B1, `(.L_x_8234) ;  /* 0x0000004000017945 */ /* 0x000fe20003800000 */
[----:B------:R-:W-:Y:S02]  /*80e0*/  SHF.R.S32.HI R97, RZ, 0x1f, R98 ;  /* 0x0000001fff617819 */ /* 0x000fe40000011462 */
[----:B------:R-:W0:Y:S02]  /*80f0*/  SYNCS.PHASECHK.TRANS64.TRYWAIT P3, [R89+URZ+0x28890], R100 ;  /* 0x02889064590075a7 */ /* 0x000e24000806017f */
[----:B0-----:R-:W-:Y:S05]  /*8100*/  @!P3 BRA `(.L_x_8235) ;  /* 0x000002140068b947 */ /* 0x001fea0003800000 */
.L_x_8614:
[----:B------:R-:W-:Y:S05]  /*8110*/  BSYNC B1 ;  /* 0x0000000000017941 */ /* 0x000fea0003800000 */
.L_x_8234:
        /* <DEDUP_REMOVED lines=25> */
.L_x_8618:
        /* <DEDUP_REMOVED lines=13> */
.L_x_8238:
[----:B------:R-:W-:Y:S05]  /*8380*/  BSYNC B1 ;  /* 0x0000000000017941 */ /* 0x000fea0003800000 */
.L_x_8237:
[----:B------:R-:W-:-:S03]  /*8390*/  UMOV UR4, 0xffffffff ;  /* 0xffffffff00047882 */ /* 0x000fc60000000000 */
[----:B------:R-:W-:Y:S05]  /*83a0*/  BRA.DIV UR4, `(.L_x_8239) ;  /* 0x00000216041c7947 */ /* 0x000fea000b800000 */
[----:B--2-4-:R2:W4:Y:S04]  /*83b0*/  SHFL.IDX PT, R41, R45, 0x1, 0x181f ;  /* 0x00381f002d297f89 */ /* 0x01452800000e0000 */
[----:B---3--:R2:W3:Y:S02]  /*83c0*/  SHFL.IDX PT, R14, R44, 0x1, 0x181f ;  /* 0x00381f002c0e7f89 */ /* 0x0084e400000e0000 */
.L_x_8622:
        /* <DEDUP_REMOVED lines=14> */
.L_x_8241:
[----:B------:R-:W-:Y:S05]  /*84b0*/  BSYNC B1 ;  /* 0x0000000000017941 */ /* 0x000fea0003800000 */
.L_x_8240:
[----:B------:R-:W-:-:S03]  /*84c0*/  UMOV UR4, 0xffffffff ;  /* 0xffffffff00047882 */ /* 0x000fc60000000000 */
[----:B------:R-:W-:Y:S05]  /*84d0*/  BRA.DIV UR4, `(.L_x_8242) ;  /* 0x0000021604187947 */ /* 0x000fea000b800000 */
[----:B---34-:R3:W4:Y:S04]  /*84e0*/  SHFL.IDX PT, R41, R45, 0x2, 0x181f ;  /* 0x00581f002d297f89 */ /* 0x01872800000e0000 */
[----:B------:R3:W0:Y:S02]  /*84f0*/  SHFL.IDX PT, R14, R44, 0x2, 0x181f ;  /* 0x00581f002c0e7f89 */ /* 0x00062400000e0000 */
.L_x_8626:
        /* <DEDUP_REMOVED lines=14> */
.L_x_8244:
[----:B------:R-:W-:Y:S05]  /*85e0*/  BSYNC B1 ;  /* 0x0000000000017941 */ /* 0x000fea0003800000 */
.L_x_8243:
[----:B------:R-:W-:-:S03]  /*85f0*/  UMOV UR4, 0xffffffff ;  /* 0xffffffff00047882 */ /* 0x000fc60000000000 */
[----:B------:R-:W-:Y:S05]  /*8600*/  BRA.DIV UR4, `(.L_x_8245) ;  /* 0x0000021604147947 */ /* 0x000fea000b800000 */
[----:B0---4-:R0:W4:Y:S04]  /*8610*/  SHFL.IDX PT, R41, R45, 0x3, 0x181f ;  /* 0x00781f002d297f89 */ /* 0x01112800000e0000 */
[----:B------:R0:W0:Y:S02]  /*8620*/  SHFL.IDX PT, R14, R44, 0x3, 0x181f ;  /* 0x00781f002c0e7f89 */ /* 0x00002400000e0000 */
.L_x_8630:
        /* <DEDUP_REMOVED lines=13> */
.L_x_8203:
[----:B------:R-:W-:Y:S05]  /*8700*/  BSYNC B0 ;  /* 0x0000000000007941 */ /* 0x000fea0003800000 */
.L_x_8161:
[----:B0-----:R-:W0:Y:S01]  /*8710*/  S2R R11, SR_TID.X ;  /* 0x00000000000b7919 */ /* 0x001e220000002100 */
        /* <DEDUP_REMOVED lines=8> */
[----:B0-----:R-:W-:Y:S01]  /*87a0*/  LOP3.LUT R11, R11, 0x7f, RZ, 0xc0, !PT ;  /* 0x0000007f0b0b7812 */ /* 0x001fe200078ec0ff */
[----:B-----5:R0:W-:Y:S03]  /*87b0*/  BAR.SYNC.DEFER_BLOCKING R92, 0x80 ;  /* 0x0002005c0000751d */ /* 0x0201e60000010000 */
[----:B------:R-:W-:-:S13]  /*87c0*/  ISETP.NE.AND P3, PT, R11, RZ, PT ;  /* 0x000000ff0b00720c */ /* 0x000fda0003f65270 */
[----:B------:R-:W-:-:S05]  /*87d0*/  @!P3 VIADD R11, R89, 0x288a0 ;  /* 0x000288a0590bb836 */ /* 0x000fca0000000000 */
[----:B------:R-:W-:-:S04]  /*87e0*/  @!P3 PRMT R11, RZ, 0x654, R11 ;  /* 0x00000654ff0bb816 */ /* 0x000fc8000000000b */
[----:B------:R0:W-:Y:S01]  /*87f0*/  @!P3 SYNCS.ARRIVE.TRANS64.RED.A1T0 RZ, [R11+URZ], RZ ;  /* 0x000000ff0bffb9a7 */ /* 0x0001e2000810043f */
[----:B------:R-:W-:Y:S05]  /*8800*/  @!P5 BRA `(.L_x_8247) ;  /* 0x000000000004d947 */ /* 0x000fea0003800000 */
[----:B------:R-:W-:Y:S01]  /*8810*/  BPT.TRAP 0x1 ;  /* 0x000000040000795c */ /* 0x000fe20000300000 */
.L_x_8247:
[----:B------:R-:W-:Y:S05]  /*8820*/  BSYNC B0 ;  /* 0x0000000000007941 */ /* 0x000fea0003800000 */
.L_x_8246:
[----:B------:R-:W5:Y:S01]  /*8830*/  SYNCS.PHASECHK.TRANS64.TRYWAIT P4, [R89+URZ+0x288b0], R100 ;  /* 0x0288b064590075a7 */ /* 0x000f62000808017f */
[----:B------:R-:W-:Y:S01]  /*8840*/  ULDC UR40, c[0x0][0x2f4] ;  /* 0x0000bd0000287ab9 */ /* 0x000fe20000000800 */
[----:B------:R-:W-:Y:S04]  /*8850*/  BSSY B0, `(.L_x_8248) ;  /* 0x0000002000007945 */ /* 0x000fe80003800000 */
[----:B-----5:R-:W-:Y:S05]  /*8860*/  @!P4 BRA `(.L_x_8249) ;  /* 0x0000021000c4c947 */ /* 0x020fea0003800000 */
.L_x_8631:
[----:B------:R-:W-:Y:S05]  /*8870*/  BSYNC B0 ;  /* 0x0000000000007941 */ /* 0x000fea0003800000 */
.L_x_8248:
[----:B------:R-:W-:Y:S01]  /*8880*/  ULDC.64 UR4, c[0x0][0x328] ;  /* 0x0000ca0000047ab9 */ /* 0x000fe20000000a00 */
[----:B------:R-:W-:Y:S01]  /*8890*/  ULDC.64 UR6, c[0x0][0x318] ;  /* 0x0000c60000067ab9 */ /* 0x000fe20000000a00 */
[----:B------:R-:W-:Y:S01]  /*88a0*/  IMAD R97, R97, UR4, RZ ;  /* 0x0000000461617c24 */ /* 0x000fe2000f8e02ff */
[----:B------:R-:W-:Y:S01]  /*88b0*/  BSSY B0, `(.L_x_8250) ;  /* 0x000001d000007945 */ /* 0x000fe20003800000 */
[----:B---34-:R-:W-:-:S04]  /*88c0*/  IMAD.WIDE.U32 R12, R98, UR4, RZ ;  /* 0x00000004620c7c25 */ /* 0x018fc8000f8e00ff */
        /* <DEDUP_REMOVED lines=11> */
[----:B-12---:R-:W-:-:S04]  /*8980*/  LEA R44, P4, R12, UR6, 0x1 ;  /* 0x000000060c2c7c11 */ /* 0x006fc8000f8808ff */
        /* <DEDUP_REMOVED lines=15> */
.L_x_8251:
[----:B------:R-:W-:Y:S05]  /*8a80*/  BSYNC B0 ;  /* 0x0000000000007941 */ /* 0x000fea0003800000 */
.L_x_8250:
        /* <DEDUP_REMOVED lines=15> */
.L_x_8253:
[----:B------:R-:W-:Y:S05]  /*8b80*/  BSYNC B0 ;  /* 0x0000000000007941 */ /* 0x000fea0003800000 */
.L_x_8252:
        /* <DEDUP_REMOVED lines=15> */
.L_x_8255:
[----:B------:R-:W-:Y:S05]  /*8c80*/  BSYNC B0 ;  /* 0x0000000000007941 */ /* 0x000fea0003800000 */
.L_x_8254:
[----:B------:R-:W-:Y:S01]  /*8c90*/  ISETP.GE.AND P4, PT, R95, 0x61, PT ;  /* 0x000000615f00780c */ /* 0x000fe20003f86270 */
[----:B------:R-:W3:Y:S01]  /*8ca0*/  SHFL.IDX PT, R11, R11, 0x3, 0x181f ;  /* 0x00781f000b0b7f89 */ /* 0x000ee200000e0000 */
[----:B------:R-:W-:Y:S03]  /*8cb0*/  BSSY B0, `(.L_x_8256) ;  /* 0x000000d000007945 */ /* 0x000fe60003800000 */
[----:B01----:R0:W1:Y:S08]  /*8cc0*/  SHFL.IDX PT, R43, R44, 0x3, 0x181f ;  /* 0x00781f002c2b7f89 */ /* 0x00307000000e0000 */
[----:B0-----:R-:W-:Y:S05]  /*8cd0*/  @!P4 BRA `(.L_x_8257) ;  /* 0x000000000028c947 */ /* 0x001fea0003800000 */
[----:B------:R-:W-:-:S13]  /*8ce0*/  ISETP.GE.AND P4, PT, R16, UR40, PT ;  /* 0x0000002810007c0c */ /* 0x000fda000bf86270 */
[----:B--2---:R-:W0:Y:S01]  /*8cf0*/  @!P4 LDS.128 R12, [R91+0x3400] ;  /* 0x003400005b0cc984 */ /* 0x004e220000000c00 */
        /* <DEDUP_REMOVED lines=8> */
.L_x_8257:
[----:B------:R-:W-:Y:S05]  /*8d80*/  BSYNC B0 ;  /* 0x0000000000007941 */ /* 0x000fea0003800000 */
.L_x_8256:
[----:B------:R-:W-:Y:S01]  /*8d90*/  @!PT LDS RZ, [RZ] ;  /* 0x00000000fffff984 */ /* 0x000fe20000000800 */
[----:B------:R-:W-:Y:S01]  /*8da0*/  @!PT LDS RZ, [RZ] ;  /* 0x00000000fffff984 */ /* 0x000fe20000000800 */
[----:B------:R-:W-:Y:S01]  /*8db0*/  @!PT LDS RZ, [RZ] ;  /* 0x00000000fffff984 */ /* 0x000fe20000000800 */
[----:B------:R-:W-:Y:S01]  /*8dc0*/  @!PT LDS RZ, [RZ] ;  /* 0x00000000fffff984 */ /* 0x000fe20000000800 */
[----:B------:R4:W-:Y:S06]  /*8dd0*/  MEMBAR.ALL.CTA ;  /* 0x0000000000007992 */ /* 0x0009ec0000008000 */
[----:B----4-:R-:W4:Y:S01]  /*8de0*/  FENCE.VIEW.ASYNC.S ;  /* 0x00000000000073c6 */ /* 0x010f220000000000 */
[----:B------:R-:W-:Y:S01]  /*8df0*/  @!P3 VIADD R89, R89, 0x288c0 ;  /* 0x000288c05959b836 */ /* 0x000fe20000000000 */
[----:B----4-:R4:W-:Y:S01]  /*8e00*/  BAR.SYNC.DEFER_BLOCKING R92, 0x80 ;  /* 0x0002005c0000751d */ /* 0x0109e20000010000 */
[----:B------:R-:W-:Y:S01]  /*8e10*/  ISETP.NE.AND P4, PT, R90, RZ, PT ;  /* 0x000000ff5a00720c */ /* 0x000fe20003f85270 */
[----:B------:R-:W-:-:S02]  /*8e20*/  VIADD R19, R19, 0x1 ;  /* 0x0000000113137836 */ /* 0x000fc40000000000 */
[----:B------:R-:W-:-:S04]  /*8e30*/  @!P3 PRMT R89, RZ, 0x654, R89 ;  /* 0x00000654ff59b816 */ /* 0x000fc80000000059 */
[----:B------:R4:W-:Y:S01]  /*8e40*/  @!P3 SYNCS.ARRIVE.TRANS64.RED.A1T0 RZ, [R89+URZ], RZ ;  /* 0x000000ff59ffb9a7 */ /* 0x0009e2000810043f */
[----:B------:R-:W-:-:S04]  /*8e50*/  ISETP.NE.AND P3, PT, R19, 0x2, PT ;  /* 0x000000021300780c */ /* 0x000fc80003f65270 */
[----:B0-----:R-:W-:Y:S02]  /*8e60*/  SEL R12, RZ, 0x1, P3 ;  /* 0x00000001ff0c7807 */ /* 0x001fe40001800000 */
[----:B------:R-:W-:Y:S02]  /*8e70*/  SEL R19, R19, RZ, P3 ;  /* 0x000000ff13137207 */ /* 0x000fe40001800000 */
[----:B------:R-:W-:Y:S01]  /*8e80*/  LOP3.LUT R197, R197, R12, RZ, 0x3c, !PT ;  /* 0x0000000cc5c57212 */ /* 0x000fe200078e3cff */
[----:B------:R-:W-:Y:S06]  /*8e90*/  @P4 BRA `(.L_x_8258) ;  /* 0xffffff9800384947 */ /* 0x000fec000383ffff */
[----:B---3--:R-:W0:Y:S01]  /*8ea0*/  S2R R11, SR_TID.X ;  /* 0x00000000000b7919 */ /* 0x008e220000002100 */
[----:B------:R-:W-:Y:S02]  /*8eb0*/  PLOP3.LUT P0, PT, PT, PT, PT, 0x8, 0x0 ;  /* 0x000000000000781c */ /* 0x000fe40003f0e170 */
[----:B0-----:R-:W-:-:S04]  /*8ec0*/  SHF.R.U32.HI R11, RZ, 0x7, R11 ;  /* 0x00000007ff0b7819 */ /* 0x001fc8000001160b */
[----:B------:R-:W-:-:S13]  /*8ed0*/  ISETP.NE.AND P4, PT, R11, 0x1, PT ;  /* 0x000000010b00780c */ /* 0x000fda0003f85270 */
[----:B------:R-:W-:Y:S06]  /*8ee0*/  @!P4 BAR.ARV 0x9, 0x100 ;  /* 0x024400000000cb1d */ /* 0x000fec0000002000 */
.L_x_8156:
[----:B------:R-:W0:Y:S01]  /*8ef0*/  LDC R0, c[0x0][0x448] ;  /* 0x00011200ff007b82 */ /* 0x000e220000000800 */
[----:B------:R-:W-:-:S07]  /*8f00*/  IADD3 R5, R196, 0x1, -R194 ;  /* 0x00000001c4057810 */ /* 0x000fce0007ffe8c2 */
[----:B------:R-:W3:Y:S01]  /*8f10*/  LDC.64 R6, c[0x0][0x9e0] ;  /* 0x00027800ff067b82 */ /* 0x000ee20000000a00 */
[----:B0-----:R-:W-:Y:S01]  /*8f20*/  ISETP.NE.AND P1, PT, R0, 0x1, PT ;  /* 0x000000010000780c */ /* 0x001fe20003f25270 */
[----:B------:R-:W-:Y:S01]  /*8f30*/  VIADD R0, R198, 0x7f ;  /* 0x0000007fc6007836 */ /* 0x000fe20000000000 */
[----:B---3--:R-:W-:-:S11]  /*8f40*/  ISETP.GE.AND P2, PT, R7, 0x1, PT ;  /* 0x000000010700780c */ /* 0x008fd60003f46270 */
[----:B------:R-:W0:Y:S08]  /*8f50*/  @P1 LDC R3, c[0x0][0x44c] ;  /* 0x00011300ff031b82 */ /* 0x000e300000000800 */
[----:B------:R-:W3:Y:S01]  /*8f60*/  @P1 LDC R4, c[0x0][0x450] ;  /* 0x00011400ff041b82 */ /* 0x000ee20000000800 */
[----:B0-----:R-:W-:-:S05]  /*8f70*/  @P1 IMAD.HI.U32 R3, R0, R3, RZ ;  /* 0x0000000300031227 */ /* 0x001fca00078e00ff */
[----:B---3--:R-:W-:-:S05]  /*8f80*/  @P1 SHF.R.U32.HI R0, RZ, R4, R3 ;  /* 0x00000004ff001219 */ /* 0x008fca0000011603 */
[----:B------:R-:W-:Y:S01]  /*8f90*/  IMAD.IADD R5, R5, 0x1, R0 ;  /* 0x0000000105057824 */ /* 0x000fe200078e0200 */
[----:B------:R-:W-:Y:S06]  /*8fa0*/  @P0 BRA `(.L_x_8259) ;  /* 0x00000000000c0947 */ /* 0x000fec0003800000 */
[----:B------:R-:W0:Y:S01]  /*8fb0*/  FENCE.VIEW.ASYNC.G ;  /* 0x00000000000073c6 */ /* 0x000e220000000100 */
[----:B------:R-:W-:Y:S05]  /*8fc0*/  WARPSYNC.ALL ;  /* 0x0000000000007948 */ /* 0x000fea0003800000 */
[----:B0-----:R-:W-:Y:S06]  /*8fd0*/  BAR.ARV 0xc, 0x180 ;  /* 0x0306000000007b1d */ /* 0x001fec0000002000 */
.L_x_8259:
        /* <DEDUP_REMOVED lines=13> */
.L_x_8262:
[----:B------:R-:W-:-:S13]  /*90b0*/  ISETP.NE.AND P0, PT, R7, 0x1, PT ;  /* 0x000000010700780c */ /* 0x000fda0003f05270 */
[----:B------:R-:W0:Y:S02]  /*90c0*/  @P0 LDC.64 R4, c[0x0][0x9e8] ;  /* 0x00027a00ff040b82 */ /* 0x000e240000000a00 */
[----:B0-----:R-:W-:-:S05]  /*90d0*/  @P0 IMAD.HI.U32 R4, R3, R4, RZ ;  /* 0x0000000403040227 */ /* 0x001fca00078e00ff */
[----:B------:R-:W-:-:S07]  /*90e0*/  @P0 SHF.R.U32.HI R3, RZ, R5, R4 ;  /* 0x00000005ff030219 */ /* 0x000fce0000011604 */
.L_x_8263:
[----:B------:R-:W-:Y:S05]  /*90f0*/  BSYNC B0 ;  /* 0x0000000000007941 */ /* 0x000fea0003800000 */
.L_x_8261:
[----:B------:R-:W-:-:S05]  /*9100*/  IMAD R3, R3, R7, R7 ;  /* 0x0000000703037224 */ /* 0x000fca00078e0207 */
[----:B------:R-:W-:-:S07]  /*9110*/  VIMNMX R0, R0, R3, PT ;  /* 0x0000000300007248 */ /* 0x000fce0003fe0100 */
.L_x_8260:
[----:B------:R-:W0:Y:S01]  /*9120*/  @P1 LDC R5, c[0x0][0x44c] ;  /* 0x00011300ff051b82 */ /* 0x000e220000000800 */
[----:B------:R-:W-:Y:S01]  /*9130*/  VIADD R0, R0, 0x7f ;  /* 0x0000007f00007836 */ /* 0x000fe20000000000 */
[----:B------:R-:W-:Y:S01]  /*9140*/  ULDC UR4, c[0x0][0x9dc] ;  /* 0x0002770000047ab9 */ /* 0x000fe20000000800 */
[----:B------:R-:W-:-:S03]  /*9150*/  IMAD.MOV.U32 R4, RZ, RZ, R198 ;  /* 0x000000ffff047224 */ /* 0x000fc600078e00c6 */
[----:B------:R-:W-:Y:S02]  /*9160*/  SHF.R.S32.HI R3, RZ, 0x1f, R0 ;  /* 0x0000001fff037819 */ /* 0x000fe40000011400 */
[----:B------:R-:W3:Y:S02]  /*9170*/  @P1 LDC R6, c[0x0][0x450] ;  /* 0x00011400ff061b82 */ /* 0x000ee40000000800 */
[----:B------:R-:W-:-:S04]  /*9180*/  LEA.HI R3, R3, R0, RZ, 0x7 ;  /* 0x0000000003037211 */ /* 0x000fc800078f38ff */
[----:B------:R-:W-:-:S04]  /*9190*/  SHF.R.S32.HI R3, RZ, 0x7, R3 ;  /* 0x00000007ff037819 */ /* 0x000fc80000011403 */
[----:B------:R-:W-:Y:S01]  /*91a0*/  VIMNMX R9, R94, R3, PT ;  /* 0x000000035e097248 */ /* 0x000fe20003fe0100 */
[----:B0-----:R-:W-:-:S05]  /*91b0*/  @P1 IMAD.HI.U32 R5, R198, R5, RZ ;  /* 0x00000005c6051227 */ /* 0x001fca00078e00ff */
[----:B---3--:R-:W-:-:S05]  /*91c0*/  @P1 SHF.R.U32.HI R4, RZ, R6, R5 ;  /* 0x00000006ff041219 */ /* 0x008fca0000011605 */
        /* <DEDUP_REMOVED lines=13> */
.L_x_8266:
[----:B------:R-:W-:-:S13]  /*92a0*/  ISETP.NE.AND P0, PT, R7, 0x1, PT ;  /* 0x000000010700780c */ /* 0x000fda0003f05270 */
[----:B------:R-:W0:Y:S02]  /*92b0*/  @P0 LDC.64 R4, c[0x0][0x9e8] ;  /* 0x00027a00ff040b82 */ /* 0x000e240000000a00 */
[----:B0-----:R-:W-:-:S05]  /*92c0*/  @P0 IMAD.HI.U32 R4, R0, R4, RZ ;  /* 0x0000000400040227 */ /* 0x001fca00078e00ff */
[----:B------:R-:W-:-:S07]  /*92d0*/  @P0 SHF.R.U32.HI R0, RZ, R5, R4 ;  /* 0x00000005ff000219 */ /* 0x000fce0000011604 */
.L_x_8267:
[----:B------:R-:W-:Y:S05]  /*92e0*/  BSYNC B0 ;  /* 0x0000000000007941 */ /* 0x000fea0003800000 */
.L_x_8265:
[----:B------:R-:W-:-:S05]  /*92f0*/  IMAD R0, R0, R7, RZ ;  /* 0x0000000700007224 */ /* 0x000fca00078e02ff */
[----:B------:R-:W-:-:S07]  /*9300*/  VIMNMX R3, R3, R0, !PT ;  /* 0x0000000003037248 */ /* 0x000fce0007fe0100 */
.L_x_8264:
        /* <DEDUP_REMOVED lines=39> */
.L_x_8269:
[----:B------:R-:W-:Y:S05]  /*9580*/  BSYNC B0 ;  /* 0x0000000000007941 */ /* 0x000fea0003800000 */
.L_x_8268:
[-C--:B------:R-:W-:Y:S01]  /*9590*/  IMAD R206, R223, R88.reuse, R206 ;  /* 0x00000058dfce7224 */ /* 0x080fe200078e02ce */
[----:B------:R-:W-:Y:S01]  /*95a0*/  PLOP3.LUT P0, PT, PT, PT, PT, 0x80, 0x0 ;  /* 0x000000000000781c */ /* 0x000fe20003f0f070 */
[----:B------:R-:W-:Y:S01]  /*95b0*/  IMAD.MOV.U32 R0, RZ, RZ, RZ ;  /* 0x000000ffff007224 */ /* 0x000fe200078e00ff */
[----:B------:R-:W-:Y:S01]  /*95c0*/  CS2R R150, SRZ ;  /* 0x0000000000967805 */ /* 0x000fe2000001ff00 */
[----:B------:R-:W-:Y:S01]  /*95d0*/  IMAD.MOV.U32 R3, RZ, RZ, RZ ;  /* 0x000000ffff037224 */ /* 0x000fe200078e00ff */
[----:B------:R-:W-:Y:S02]  /*95e0*/  VIADDMNMX R88, R206, R88, R9, PT ;  /* 0x00000058ce587246 */ /* 0x000fe40003800109 */
[----:B------:R-:W-:Y:S02]  /*95f0*/  CS2R R148, SRZ ;  /* 0x0000000000947805 */ /* 0x000fe4000001ff00 */
        /* <DEDUP_REMOVED lines=32> */
[----:B------:R-:W-:Y:S01]  /*9800*/  UMOV UR4, 0xffffffff ;  /* 0xffffffff00047882 */ /* 0x000fe20000000000 */
[----:B------:R-:W-:Y:S02]  /*9810*/  VIADD R3, R18, 0x10400 ;  /* 0x0001040012037836 */ /* 0x000fe40000000000 */
[----:B------:R-:W-:Y:S05]  /*9820*/  BRA.DIV UR4, `(.L_x_8271) ;  /* 0x0000020204e87947 */ /* 0x000fea000b800000 */
[----:B------:R-:W3:Y:S04]  /*9830*/  LDL R0, [R1+0x34] ;  /* 0x0000340001007983 */ /* 0x000ee80000100800 */
[----:B---3--:R0:W3:Y:S02]  /*9840*/  SHFL.IDX PT, R199, R0, RZ, 0x1f ;  /* 0x00001fff00c77589 */ /* 0x0080e400000e0000 */
.L_x_8634:
[----:B0--3--:R-:W-:Y:S01]  /*9850*/  LEA.HI R0, R199, R199, RZ, 0x1 ;  /* 0x000000c7c7007211 */ /* 0x009fe200078f08ff */
[----:B------:R-:W-:Y:S01]  /*9860*/  BSSY B6, `(.L_x_8272) ;  /* 0x0000019000067945 */ /* 0x000fe20003800000 */
[----:B------:R-:W-:Y:S02]  /*9870*/  LOP3.LUT P0, RZ, R3, 0x3ff, RZ, 0xc0, !PT ;  /* 0x000003ff03ff7812 */ /* 0x000fe4000780c0ff */
[----:B------:R-:W-:Y:S02]  /*9880*/  LOP3.LUT R0, R0, 0x1e, RZ, 0xc0, !PT ;  /* 0x0000001e00007812 */ /* 0x000fe400078ec0ff */
[----:B------:R-:W-:-:S03]  /*9890*/  P2R R25, PR, RZ, 0x1 ;  /* 0x00000001ff197803 */ /* 0x000fc60000000000 */
[----:B------:R-:W-:-:S04]  /*98a0*/  IMAD.IADD R0, R199, 0x1, -R0 ;  /* 0x00000001c7007824 */ /* 0x000fc800078e0a00 */
        /* <DEDUP_REMOVED lines=19> */
[----:B-1-345:R-:W-:Y:S05]  /*99e0*/  CALL.ABS.NOINC R14 ;  /* 0x000000000e007343 */ /* 0x03afea0003c00000 */
.L_x_8273:
[----:B------:R-:W-:Y:S05]  /*99f0*/  BSYNC B6 ;  /* 0x0000000000067941 */ /* 0x000fea0003800000 */
.L_x_8272:
        /* <DEDUP_REMOVED lines=13> */
.L_x_8277:
[----:B---3--:R3:W0:Y:S02]  /*9ad0*/  SYNCS.PHASECHK.TRANS64.TRYWAIT P0, [R18+URZ+0x28800], R3 ;  /* 0x02880003120075a7 */ /* 0x008624000800017f */
[----:B0-----:R-:W-:Y:S05]  /*9ae0*/  @!P0 NANOSLEEP.SYNCS 0x989680 ;  /* 0x009896800000895d */ /* 0x001fea0003900000 */
[----:B------:R-:W0:Y:S02]  /*9af0*/  @!P0 SYNCS.PHASECHK.TRANS64 P0, [R18+URZ+0x28800], R3 ;  /* 0x02880003120085a7 */ /* 0x000e24000800007f */
[----:B0-----:R-:W-:Y:S05]  /*9b00*/  @!P0 BRA `(.L_x_8277) ;  /* 0xfffffffc00f08947 */ /* 0x001fea000383ffff */
.L_x_8276:
[----:B------:R-:W-:Y:S05]  /*9b10*/  BSYNC B0 ;  /* 0x0000000000007941 */ /* 0x000fea0003800000 */
.L_x_8275:
[----:B------:R-:W-:Y:S05]  /*9b20*/  BRA `(.L_x_8278) ;  /* 0x00000054002c7947 */ /* 0x000fea0003800000 */
.L_x_8274:
[----:B------:R-:W-:Y:S01]  /*9b30*/  ISETP.NE.AND P0, PT, R25, RZ, PT ;  /* 0x000000ff1900720c */ /* 0x000fe20003f05270 */
[----:B------:R-:W-:Y:S01]  /*9b40*/  ULDC.64 UR4, c[0x0][0x3f8] ;  /* 0x0000fe0000047ab9 */ /* 0x000fe20000000a00 */
[----:B-----5:R-:W-:Y:S01]  /*9b50*/  SHF.R.S32.HI R0, RZ, 0x1f, R24 ;  /* 0x0000001fff007819 */ /* 0x020fe20000011418 */
        /* <DEDUP_REMOVED lines=26> */
[----:B-1-34-:R-:W-:Y:S05]  /*9d00*/  CALL.ABS.NOINC R14 ;  /* 0x000000000e007343 */ /* 0x01afea0003c00000 */
.L_x_8280:
[----:B------:R-:W-:Y:S05]  /*9d10*/  BSYNC B6 ;  /* 0x0000000000067941 */ /* 0x000fea0003800000 */
.L_x_8279:
[----:B------:R-:W-:Y:S01]  /*9d20*/  ULDC.U8 UR4, c[0x0][0x410] ;  /* 0x0001040000047ab9 */ /* 0x000fe20000000000 */
[----:B------:R-:W-:Y:S01]  /*9d30*/  IMAD.IADD R56, R188, 0x1, R198 ;  /* 0x00000001bc387824 */ /* 0x000fe200078e02c6 */
[----:B------:R-:W-:Y:S01]  /*9d40*/  ISETP.NE.AND P0, PT, RZ, UR4, PT ;  /* 0x00000004ff007c0c */ /* 0x000fe2000bf05270 */
[----:B------:R-:W-:Y:S02]  /*9d50*/  BSSY B0, `(.L_x_8281) ;  /* 0x0000520000007945 */ /* 0x000fe40003800000 */
[----:B------:R-:W-:-:S10]  /*9d60*/  IMAD R3, R220, 0x20, R56 ;  /* 0x00000020dc037824 */ /* 0x000fd400078e0238 */
[----:B------:R-:W-:Y:S05]  /*9d70*/  @!P0 BRA `(.L_x_8282) ;  /* 0x00000028006c8947 */ /* 0x000fea0003800000 */
[----:B------:R-:W0:Y:S01]  /*9d80*/  LDC R75, c[0x0][0x448] ;  /* 0x00011200ff4b7b82 */ /* 0x000e220000000800 */
[----:B------:R-:W-:Y:S01]  /*9d90*/  ULDC.64 UR4, c[0x0][0x3f8] ;  /* 0x0000fe0000047ab9 */ /* 0x000fe20000000a00 */
[----:B------:R-:W-:Y:S01]  /*9da0*/  ULDC.64 UR6, c[0x0][0x408] ;  /* 0x0001020000067ab9 */ /* 0x000fe20000000a00 */
[----:B------:R-:W-:Y:S01]  /*9db0*/  IMAD.MOV.U32 R8, RZ, RZ, R26 ;  /* 0x000000ffff087224 */ /* 0x000fe200078e001a */
[----:B------:R-:W-:Y:S01]  /*9dc0*/  SHF.R.S32.HI R67, RZ, 0x1f, R186 ;  /* 0x0000001fff437819 */ /* 0x000fe200000114ba */
[----:B------:R-:W-:Y:S02]  /*9dd0*/  IMAD.MOV.U32 R9, RZ, RZ, R29 ;  /* 0x000000ffff097224 */ /* 0x000fe400078e001d */
[----:B------:R-:W-:Y:S02]  /*9de0*/  IMAD.MOV.U32 R10, RZ, RZ, R24 ;  /* 0x000000ffff0a7224 */ /* 0x000fe400078e0018 */
[----:B------:R-:W-:Y:S01]  /*9df0*/  IMAD.MOV.U32 R11, RZ, RZ, R31 ;  /* 0x000000ffff0b7224 */ /* 0x000fe200078e001f */
[----:B0-----:R-:W-:-:S13]  /*9e00*/  ISETP.NE.AND P0, PT, R75, 0x1, PT ;  /* 0x000000014b00780c */ /* 0x001fda0003f05270 */
[----:B------:R-:W0:Y:S08]  /*9e10*/  @P0 LDC R0, c[0x0][0x44c] ;  /* 0x00011300ff000b82 */ /* 0x000e300000000800 */
[----:B------:R-:W3:Y:S01]  /*9e20*/  @P0 LDC R5, c[0x0][0x450] ;  /* 0x00011400ff050b82 */ /* 0x000ee20000000800 */
[----:B0-----:R-:W-:-:S05]  /*9e30*/  @P0 IMAD.HI.U32 R0, R3, R0, RZ ;  /* 0x0000000003000227 */ /* 0x001fca00078e00ff */
[----:B---3--:R-:W-:-:S04]  /*9e40*/  @P0 SHF.R.U32.HI R3, RZ, R5, R0 ;  /* 0x00000005ff030219 */ /* 0x008fc80000011600 */
[----:B------:R-:W-:Y:S01]  /*9e50*/  SHF.R.S32.HI R0, RZ, 0x1f, R3 ;  /* 0x0000001fff007819 */ /* 0x000fe20000011403 */
[----:B------:R-:W-:-:S04]  /*9e60*/  IMAD.WIDE.U32 R8, R3, UR4, R8 ;  /* 0x0000000403087c25 */ /* 0x000fc8000f8e0008 */
[C---:B------:R-:W-:Y:S02]  /*9e70*/  IMAD R4, R0.reuse, UR4, RZ ;  /* 0x0000000400047c24 */ /* 0x040fe4000f8e02ff */
[----:B------:R-:W-:Y:S02]  /*9e80*/  IMAD R0, R0, UR6, RZ ;  /* 0x0000000600007c24 */ /* 0x000fe4000f8e02ff */
[C---:B--2---:R-:W-:Y:S01]  /*9e90*/  IMAD R13, R3.reuse, UR5, R4 ;  /* 0x00000005030d7c24 */ /* 0x044fe2000f8e0204 */
        /* <DEDUP_REMOVED lines=13> */
[----:B------:R0:W3:Y:S04]  /*9f70*/  SHFL.IDX PT, R3, R5, RZ, 0x181f ;  /* 0x00181fff05037589 */ /* 0x0000e800000e0000 */
[----:B------:R0:W0:Y:S04]  /*9f80*/  SHFL.IDX PT, R4, R8, RZ, 0x181f ;  /* 0x00181fff08047589 */ /* 0x00002800000e0000 */
[----:B------:R0:W0:Y:S02]  /*9f90*/  SHFL.IDX PT, R14, R7, RZ, 0x181f ;  /* 0x00181fff070e7589 */ /* 0x00002400000e0000 */
.L_x_8640:
[----:B------:R-:W-:Y:S01]  /*9fa0*/  IMAD R75, R194, R75, RZ ;  /* 0x0000004bc24b7224 */ /* 0x000fe200078e02ff */
[----:B------:R-:W-:Y:S01]  /*9fb0*/  BSSY B1, `(.L_x_8284) ;  /* 0x000001e000017945 */ /* 0x000fe20003800000 */
[----:B------:R-:W-:Y:S02]  /*9fc0*/  CS2R R48, SRZ ;  /* 0x0000000000307805 */ /* 0x000fe4000001ff00 */
[----:B------:R-:W-:Y:S02]  /*9fd0*/  CS2R R44, SRZ ;  /* 0x00000000002c7805 */ /* 0x000fe4000001ff00 */
[----:B------:R-:W-:Y:S02]  /*9fe0*/  CS2R R46, SRZ ;  /* 0x00000000002e7805 */ /* 0x000fe4000001ff00 */
[----:B------:R-:W-:Y:S02]  /*9ff0*/  ISETP.GE.AND P0, PT, R56, R75, PT ;  /* 0x0000004b3800720c */ /* 0x000fe40003f06270 */
[----:B-1----:R-:W-:-:S11]  /*a000*/  CS2R R42, SRZ ;  /* 0x00000000002a7805 */ /* 0x002fd6000001ff00 */
        /* <DEDUP_REMOVED lines=8> */
[C---:B------:R-:W-:Y:S01]  /*a090*/  @!P5 IMAD.SHL.U32 R15, R186.reuse, 0x2, RZ ;  /* 0x00000002ba0fd824 */ /* 0x040fe200078e00ff */
[----:B------:R-:W-:Y:S02]  /*a0a0*/  @!P5 SHF.L.U64.HI R9, R186, 0x1, R67 ;  /* 0x00000001ba09d819 */ /* 0x000fe40000010243 */
[CC--:B---3--:R-:W-:Y:S02]  /*a0b0*/  @!P4 IADD3 R10, P0, R3.reuse, R12.reuse, RZ ;  /* 0x0000000c030ac210 */ /* 0x0c8fe40007f1e0ff */
[----:B0-----:R-:W-:Y:S02]  /*a0c0*/  @!P4 IADD3 R12, P1, R14, R12, RZ ;  /* 0x0000000c0e0cc210 */ /* 0x001fe40007f3e0ff */
[-C--:B------:R-:W-:Y:S01]  /*a0d0*/  @!P5 IADD3 R20, P2, R3, R15.reuse, RZ ;  /* 0x0000000f0314d210 */ /* 0x080fe20007f5e0ff */
[----:B--2---:R-:W-:Y:S01]  /*a0e0*/  @!P4 IMAD.X R11, R0, 0x1, R13, P0 ;  /* 0x00000001000bc824 */ /* 0x004fe200000e060d */
[----:B------:R-:W-:Y:S02]  /*a0f0*/  @!P5 IADD3 R14, P3, R14, R15, RZ ;  /* 0x0000000f0e0ed210 */ /* 0x000fe40007f7e0ff */
[----:B------:R-:W-:-:S02]  /*a100*/  CS2R R46, SRZ ;  /* 0x00000000002e7805 */ /* 0x000fc4000001ff00 */
[----:B------:R-:W-:Y:S01]  /*a110*/  CS2R R48, SRZ ;  /* 0x0000000000307805 */ /* 0x000fe2000001ff00 */
[----:B------:R-:W-:Y:S02]  /*a120*/  @!P5 IMAD.X R21, R0, 0x1, R9, P2 ;  /* 0x000000010015d824 */ /* 0x000fe400010e0609 */
[C---:B------:R-:W-:Y:S02]  /*a130*/  @!P4 IMAD.X R13, R4.reuse, 0x1, R13, P1 ;  /* 0x00000001040dc824 */ /* 0x040fe400008e060d */
[----:B------:R-:W-:Y:S01]  /*a140*/  @!P5 IMAD.X R15, R4, 0x1, R9, P3 ;  /* 0x00000001040fd824 */ /* 0x000fe200018e0609 */
[----:B------:R1:W5:Y:S04]  /*a150*/  @!P5 LD.E.64 R42, desc[UR54][R20.64] ;  /* 0x00000036142ad980 */ /* 0x000368000c101b00 */
[----:B------:R1:W5:Y:S04]  /*a160*/  @!P5 LD.E.64 R44, desc[UR54][R14.64] ;  /* 0x000000360e2cd980 */ /* 0x000368000c101b00 */
[----:B------:R1:W5:Y:S04]  /*a170*/  @!P4 LD.E.64 R46, desc[UR54][R10.64] ;  /* 0x000000360a2ec980 */ /* 0x000368000c101b00 */
[----:B------:R1:W5:Y:S02]  /*a180*/  @!P4 LD.E.64 R48, desc[UR54][R12.64] ;  /* 0x000000360c30c980 */ /* 0x000364000c101b00 */
.L_x_8285:
[----:B------:R-:W-:Y:S05]  /*a190*/  BSYNC B1 ;  /* 0x0000000000017941 */ /* 0x000fea0003800000 */
.L_x_8284:
[----:B--2--5:R-:W-:Y:S01]  /*a1a0*/  IMAD.MOV.U32 R0, RZ, RZ, R48 ;  /* 0x000000ffff007224 */ /* 0x024fe200078e0030 */
[----:B------:R-:W-:Y:S01]  /*a1b0*/  UMOV UR4, 0xffffffff ;  /* 0xffffffff00047882 */ /* 0x000fe20000000000 */
[----:B---3--:R-:W-:Y:S01]  /*a1c0*/  IMAD.MOV.U32 R3, RZ, RZ, R49 ;  /* 0x000000ffff037224 */ /* 0x008fe200078e0031 */
[----:B------:R-:W-:Y:S01]  /*a1d0*/  CS2R R40, SRZ ;  /* 0x0000000000287805 */ /* 0x000fe2000001ff00 */
[----:B0-----:R-:W-:Y:S01]  /*a1e0*/  IMAD.MOV.U32 R4, RZ, RZ, R44 ;  /* 0x000000ffff047224 */ /* 0x001fe200078e002c */
        /* <DEDUP_REMOVED lines=14> */
[----:B------:R0:W2:Y:S04]  /*a2d0*/  SHFL.IDX PT, R0, R6, 0x1, 0x181f ;  /* 0x00381f0006007f89 */ /* 0x0000a800000e0000 */
[----:B------:R0:W3:Y:S04]  /*a2e0*/  SHFL.IDX PT, R3, R5, 0x1, 0x181f ;  /* 0x00381f0005037f89 */ /* 0x0000e800000e0000 */
[----:B------:R0:W0:Y:S04]  /*a2f0*/  SHFL.IDX PT, R4, R8, 0x1, 0x181f ;  /* 0x00381f0008047f89 */ /* 0x00002800000e0000 */
[----:B-1----:R1:W0:Y:S02]  /*a300*/  SHFL.IDX PT, R14, R7, 0x1, 0x181f ;  /* 0x00381f00070e7f89 */ /* 0x00222400000e0000 */
.L_x_8646:
[----:B------:R-:W-:Y:S01]  /*a310*/  VIADD R10, R56, 0x20 ;  /* 0x00000020380a7836 */ /* 0x000fe20000000000 */
[----:B------:R-:W-:Y:S01]  /*a320*/  BSSY B1, `(.L_x_8287) ;  /* 0x000001d000017945 */ /* 0x000fe20003800000 */
[----:B------:R-:W-:Y:S02]  /*a330*/  CS2R R34, SRZ ;  /* 0x0000000000227805 */ /* 0x000fe4000001ff00 */
[----:B------:R-:W-:Y:S02]  /*a340*/  CS2R R38, SRZ ;  /* 0x0000000000267805 */ /* 0x000fe4000001ff00 */
[----:B------:R-:W-:Y:S02]  /*a350*/  CS2R R32, SRZ ;  /* 0x0000000000207805 */ /* 0x000fe4000001ff00 */
        /* <DEDUP_REMOVED lines=12> */
[-C--:B------:R-:W-:Y:S02]  /*a420*/  @!P5 IADD3 R20, P2, R3, R11.reuse, RZ ;  /* 0x0000000b0314d210 */ /* 0x080fe40007f5e0ff */
[C---:B0-----:R-:W-:Y:S02]  /*a430*/  @!P4 IADD3 R12, P1, R14.reuse, R12, RZ ;  /* 0x0000000c0e0cc210 */ /* 0x041fe40007f3e0ff */
[----:B------:R-:W-:Y:S01]  /*a440*/  @!P5 IADD3 R14, P3, R14, R11, RZ ;  /* 0x0000000b0e0ed210 */ /* 0x000fe20007f7e0ff */
[----:B--2---:R-:W-:Y:S01]  /*a450*/  @!P5 IMAD.X R21, R0, 0x1, R15, P2 ;  /* 0x000000010015d824 */ /* 0x004fe200010e060f */
[----:B------:R-:W-:-:S02]  /*a460*/  CS2R R38, SRZ ;  /* 0x0000000000267805 */ /* 0x000fc4000001ff00 */
[----:B------:R-:W-:Y:S01]  /*a470*/  CS2R R40, SRZ ;  /* 0x0000000000287805 */ /* 0x000fe2000001ff00 */
[--C-:B------:R-:W-:Y:S02]  /*a480*/  @!P4 IMAD.X R11, R0, 0x1, R9.reuse, P0 ;  /* 0x00000001000bc824 */ /* 0x100fe400000e0609 */
[C---:B------:R-:W-:Y:S01]  /*a490*/  @!P4 IMAD.X R13, R4.reuse, 0x1, R9, P1 ;  /* 0x00000001040dc824 */ /* 0x040fe200008e0609 */
[----:B------:R0:W5:Y:S01]  /*a4a0*/  @!P5 LD.E.64 R32, desc[UR54][R20.64] ;  /* 0x000000361420d980 */ /* 0x000162000c101b00 */
[----:B------:R-:W-:-:S03]  /*a4b0*/  @!P5 IMAD.X R15, R4, 0x1, R15, P3 ;  /* 0x00000001040fd824 */ /* 0x000fc600018e060f */
[----:B------:R0:W5:Y:S04]  /*a4c0*/  @!P4 LD.E.64 R38, desc[UR54][R10.64] ;  /* 0x000000360a26c980 */ /* 0x000168000c101b00 */
[----:B------:R0:W5:Y:S04]  /*a4d0*/  @!P5 LD.E.64 R34, desc[UR54][R14.64] ;  /* 0x000000360e22d980 */ /* 0x000168000c101b00 */
[----:B------:R0:W5:Y:S02]  /*a4e0*/  @!P4 LD.E.64 R40, desc[UR54][R12.64] ;  /* 0x000000360c28c980 */ /* 0x000164000c101b00 */
.L_x_8288:
[----:B------:R-:W-:Y:S05]  /*a4f0*/  BSYNC B1 ;  /* 0x0000000000017941 */ /* 0x000fea0003800000 */
.L_x_8287:
[----:B--2--5:R-:W-:Y:S01]  /*a500*/  IMAD.MOV.U32 R0, RZ, RZ, R40 ;  /* 0x000000ffff007224 */ /* 0x024fe200078e0028 */
[----:B------:R-:W-:Y:S01]  /*a510*/  UMOV UR4, 0xffffffff ;  /* 0xffffffff00047882 */ /* 0x000fe20000000000 */
[----:B---3--:R-:W-:Y:S02]  /*a520*/  IMAD.MOV.U32 R3, RZ, RZ, R41 ;  /* 0x000000ffff037224 */ /* 0x008fe400078e0029 */
        /* <DEDUP_REMOVED lines=18> */
[----:B------:R0:W0:Y:S02]  /*a650*/  SHFL.IDX PT, R14, R7, 0x2, 0x181f ;  /* 0x00581f00070e7f89 */ /* 0x00002400000e0000 */
.L_x_8652:
[----:B------:R-:W-:Y:S01]  /*a660*/  VIADD R10, R56, 0x40 ;  /* 0x00000040380a7836 */ /* 0x000fe20000000000 */
[----:B------:R-:W-:Y:S01]  /*a670*/  BSSY B1, `(.L_x_8290) ;  /* 0x000001e000017945 */ /* 0x000fe20003800000 */
[----:B------:R-:W-:Y:S02]  /*a680*/  CS2R R30, SRZ ;  /* 0x00000000001e7805 */ /* 0x000fe4000001ff00 */
[----:B------:R-:W-:Y:S02]  /*a690*/  CS2R R20, SRZ ;  /* 0x0000000000147805 */ /* 0x000fe4000001ff00 */
[----:B------:R-:W-:Y:S02]  /*a6a0*/  CS2R R28, SRZ ;  /* 0x00000000001c7805 */ /* 0x000fe4000001ff00 */
[----:B------:R-:W-:Y:S02]  /*a6b0*/  ISETP.GE.AND P0, PT, R10, R75, PT ;  /* 0x0000004b0a00720c */ /* 0x000fe40003f06270 */
[----:B------:R-:W-:-:S11]  /*a6c0*/  CS2R R24, SRZ ;  /* 0x0000000000187805 */ /* 0x000fd6000001ff00 */
        /* <DEDUP_REMOVED lines=24> */
.L_x_8291:
[----:B------:R-:W-:Y:S05]  /*a850*/  BSYNC B1 ;  /* 0x0000000000017941 */ /* 0x000fea0003800000 */
.L_x_8290:
[----:B--2--5:R-:W-:Y:S01]  /*a860*/  IMAD.MOV.U32 R0, RZ, RZ, R30 ;  /* 0x000000ffff007224 */ /* 0x024fe200078e001e */
[----:B------:R-:W-:Y:S01]  /*a870*/  UMOV UR4, 0xffffffff ;  /* 0xffffffff00047882 */ /* 0x000fe20000000000 */
[----:B---3--:R-:W-:Y:S01]  /*a880*/  IMAD.MOV.U32 R3, RZ, RZ, R31 ;  /* 0x000000ffff037224 */ /* 0x008fe200078e001f */
[----:B0-----:R-:W-:Y:S01]  /*a890*/  CS2R R26, SRZ ;  /* 0x00000000001a7805 */ /* 0x001fe2000001ff00 */
        /* <DEDUP_REMOVED lines=19> */
.L_x_8658:
[----:B------:R-:W-:Y:S01]  /*a9d0*/  VIADD R56, R56, 0x60 ;  /* 0x0000006038387836 */ /* 0x000fe20000000000 */
[----:B------:R-:W-:Y:S01]  /*a9e0*/  BSSY B1, `(.L_x_8293) ;  /* 0x000001d000017945 */ /* 0x000fe20003800000 */
[----:B0-----:R-:W-:Y:S02]  /*a9f0*/  CS2R R8, SRZ ;  /* 0x0000000000087805 */ /* 0x001fe4000001ff00 */
[----:B------:R-:W-:Y:S02]  /*aa00*/  CS2R R12, SRZ ;  /* 0x00000000000c7805 */ /* 0x000fe4000001ff00 */
[----:B------:R-:W-:Y:S02]  /*aa10*/  CS2R R10, SRZ ;  /* 0x00000000000a7805 */ /* 0x000fe4000001ff00 */
[----:B------:R-:W-:-:S13]  /*aa20*/  ISETP.GE.AND P0, PT, R56, R75, PT ;  /* 0x0000004b3800720c */ /* 0x000fda0003f06270 */
[----:B------:R-:W-:Y:S05]  /*aa30*/  @P0 BRA `(.L_x_8294) ;  /* 0x00000000005c0947 */ /* 0x000fea0003800000 */
[----:B------:R-:W-:Y:S01]  /*aa40*/  ULDC UR4, c[0x0][0x3f4] ;  /* 0x0000fd0000047ab9 */ /* 0x000fe20000000800 */
[----:B------:R-:W-:Y:S02]  /*aa50*/  CS2R R10, SRZ ;  /* 0x00000000000a7805 */ /* 0x000fe4000001ff00 */
[----:B------:R-:W-:Y:S02]  /*aa60*/  ISETP.GE.AND P4, PT, R22, UR4, PT ;  /* 0x0000000416007c0c */ /* 0x000fe4000bf86270 */
[----:B------:R-:W-:-:S11]  /*aa70*/  ISETP.GE.AND P5, PT, R186, UR4, PT ;  /* 0x00000004ba007c0c */ /* 0x000fd6000bfa6270 */
[C---:B------:R-:W-:Y:S01]  /*aa80*/  @!P4 IMAD.SHL.U32 R66, R22.reuse, 0x2, RZ ;  /* 0x000000021642c824 */ /* 0x040fe200078e00ff */
[----:B------:R-:W-:Y:S01]  /*aa90*/  @!P4 SHF.L.U64.HI R5, R22, 0x1, R23 ;  /* 0x000000011605c819 */ /* 0x000fe20000010217 */
[C---:B------:R-:W-:Y:S01]  /*aaa0*/  @!P5 IMAD.SHL.U32 R15, R186.reuse, 0x2, RZ ;  /* 0x00000002ba0fd824 */ /* 0x040fe200078e00ff */
[----:B------:R-:W-:Y:S02]  /*aab0*/  @!P5 SHF.L.U64.HI R9, R186, 0x1, R67 ;  /* 0x00000001ba09d819 */ /* 0x000fe40000010243 */
[CC--:B---3--:R-:W-:Y:S02]  /*aac0*/  @!P4 IADD3 R6, P0, R3.reuse, R66.reuse, RZ ;  /* 0x000000420306c210 */ /* 0x0c8fe40007f1e0ff */
[----:B------:R-:W-:Y:S02]  /*aad0*/  @!P4 IADD3 R66, P1, R14, R66, RZ ;  /* 0x000000420e42c210 */ /* 0x000fe40007f3e0ff */
[----:B------:R-:W-:Y:S02]  /*aae0*/  @!P5 IADD3 R68, P2, R3, R15, RZ ;  /* 0x0000000f0344d210 */ /* 0x000fe40007f5e0ff */
[----:B------:R-:W-:-:S02]  /*aaf0*/  CS2R R12, SRZ ;  /* 0x00000000000c7805 */ /* 0x000fc4000001ff00 */
[----:B------:R-:W-:Y:S02]  /*ab00*/  @!P5 IADD3 R14, P3, R14, R15, RZ ;  /* 0x0000000f0e0ed210 */ /* 0x000fe40007f7e0ff */
[----:B------:R-:W-:Y:S01]  /*ab10*/  CS2R R26, SRZ ;  /* 0x00000000001a7805 */ /* 0x000fe2000001ff00 */
[C---:B-12---:R-:W-:Y:S02]  /*ab20*/  @!P4 IMAD.X R7, R0.reuse, 0x1, R5, P0 ;  /* 0x000000010007c824 */ /* 0x046fe400000e0605 */
[--C-:B------:R-:W-:Y:S02]  /*ab30*/  @!P5 IMAD.X R69, R0, 0x1, R9.reuse, P2 ;  /* 0x000000010045d824 */ /* 0x100fe400010e0609 */
[C---:B------:R-:W-:Y:S01]  /*ab40*/  @!P5 IMAD.X R15, R4.reuse, 0x1, R9, P3 ;  /* 0x00000001040fd824 */ /* 0x040fe200018e0609 */
[----:B------:R-:W-:Y:S01]  /*ab50*/  CS2R R8, SRZ ;  /* 0x0000000000087805 */ /* 0x000fe2000001ff00 */
[----:B------:R-:W-:Y:S01]  /*ab60*/  @!P4 IMAD.X R67, R4, 0x1, R5, P1 ;  /* 0x000000010443c824 */ /* 0x000fe200008e0605 */
[----:B------:R0:W5:Y:S04]  /*ab70*/  @!P5 LD.E.64 R10, desc[UR54][R68.64] ;  /* 0x00000036440ad980 */ /* 0x000168000c101b00 */
[----:B------:R0:W5:Y:S04]  /*ab80*/  @!P5 LD.E.64 R8, desc[UR54][R14.64] ;  /* 0x000000360e08d980 */ /* 0x000168000c101b00 */
[----:B------:R0:W5:Y:S04]  /*ab90*/  @!P4 LD.E.64 R12, desc[UR54][R6.64] ;  /* 0x00000036060cc980 */ /* 0x000168000c101b00 */
[----:B------:R0:W5:Y:S02]  /*aba0*/  @!P4 LD.E.64 R26, desc[UR54][R66.64] ;  /* 0x00000036421ac980 */ /* 0x000164000c101b00 */
.L_x_8294:
[----:B------:R-:W-:Y:S05]  /*abb0*/  BSYNC B1 ;  /* 0x0000000000017941 */ /* 0x000fea0003800000 */
.L_x_8293:
[----:B------:R-:W-:Y:S01]  /*abc0*/  ULEA.HI UR4, UR37, UR37, URZ, 0x1 ;  /* 0x0000002525047291 */ /* 0x000fe2000f8f083f */
[----:B-----5:R-:W-:Y:S01]  /*abd0*/  IMAD.MOV.U32 R4, RZ, RZ, R27 ;  /* 0x000000ffff047224 */ /* 0x020fe200078e001b */
[----:B---3--:R-:W-:Y:S01]  /*abe0*/  VIADDMNMX R3, R75, -R198, 0x80, PT ;  /* 0x000000804b037446 */ /* 0x008fe200038009c6 */
[----:B--2---:R-:W-:Y:S01]  /*abf0*/  IMAD.MOV.U32 R0, RZ, RZ, R26 ;  /* 0x000000ffff007224 */ /* 0x004fe200078e001a */
[----:B------:R-:W-:Y:S01]  /*ac00*/  ULOP3.LUT UR4, UR4, 0xfffffffe, URZ, 0xc0, !UPT ;  /* 0xfffffffe04047892 */ /* 0x000fe2000f8ec03f */
[----:B0-----:R-:W-:Y:S01]  /*ac10*/  IMAD.MOV.U32 R6, RZ, RZ, R12 ;  /* 0x000000ffff067224 */ /* 0x001fe200078e000c */
[----:B------:R-:W-:Y:S01]  /*ac20*/  PRMT R67, R4, 0x7610, R67 ;  /* 0x0000761004437816 */ /* 0x000fe20000000043 */
[----:B------:R-:W-:Y:S01]  /*ac30*/  IMAD.MOV.U32 R4, RZ, RZ, R9 ;  /* 0x000000ffff047224 */ /* 0x000fe200078e0009 */
[----:B------:R-:W-:Y:S01]  /*ac40*/  UIADD3 UR4, UR37, -UR4, URZ ;  /* 0x8000000425047290 */ /* 0x000fe2000fffe03f */
[----:B-1----:R-:W-:Y:S01]  /*ac50*/  IMAD.MOV.U32 R7, RZ, RZ, R13 ;  /* 0x000000ffff077224 */ /* 0x002fe200078e000d */
[----:B------:R-:W-:Y:S01]  /*ac60*/  BSSY B1, `(.L_x_8295) ;  /* 0x000000d000017945 */ /* 0x000fe20003800000 */
[----:B------:R-:W-:Y:S01]  /*ac70*/  PRMT R66, R0, 0x7610, R66 ;  /* 0x0000761000427816 */ /* 0x000fe20000000042 */
[----:B------:R-:W-:Y:S01]  /*ac80*/  IMAD.MOV.U32 R0, RZ, RZ, R8 ;  /* 0x000000ffff007224 */ /* 0x000fe200078e0008 */
[----:B------:R-:W-:Y:S01]  /*ac90*/  PRMT R14, R4, 0x7610, R14 ;  /* 0x00007610040e7816 */ /* 0x000fe2000000000e */
[----:B------:R-:W-:Y:S01]  /*aca0*/  IMAD.U32 R5, RZ, RZ, UR4 ;  /* 0x00000004ff057e24 */ /* 0x000fe2000f8e00ff */
[----:B------:R-:W-:Y:S01]  /*acb0*/  PRMT R68, R6, 0x7610, R68 ;  /* 0x0000761006447816 */ /* 0x000fe20000000044 */
[----:B------:R-:W-:Y:S01]  /*acc0*/  IMAD.MOV.U32 R4, RZ, RZ, R10 ;  /* 0x000000ffff047224 */ /* 0x000fe200078e000a */
[----:B------:R-:W-:Y:S01]  /*acd0*/  ISETP.GE.AND P1, PT, R188, R3, PT ;  /* 0x00000003bc00720c */ /* 0x000fe20003f26270 */
[----:B------:R-:W-:Y:S01]  /*ace0*/  IMAD.MOV.U32 R6, RZ, RZ, R11 ;  /* 0x000000ffff067224 */ /* 0x000fe200078e000b */
[----:B------:R-:W-:-:S02]  /*acf0*/  SHF.L.U32 R5, R5, 0x1f, RZ ;  /* 0x0000001f05057819 */ /* 0x000fc400000006ff */
[----:B------:R-:W-:Y:S02]  /*ad00*/  PRMT R69, R7, 0x7610, R69 ;  /* 0x0000761007457816 */ /* 0x000fe40000000045 */
[----:B------:R-:W0:Y:S02]  /*ad10*/  SYNCS.PHASECHK.TRANS64.TRYWAIT P0, [R18+URZ+0x28800], R5 ;  /* 0x02880005120075a7 */ /* 0x000e24000800017f */
[----:B0-----:R-:W-:Y:S05]  /*ad20*/  @!P0 BRA `(.L_x_8296) ;  /* 0x000001f400948947 */ /* 0x001fea0003800000 */
.L_x_8659:
[----:B------:R-:W-:Y:S05]  /*ad30*/  BSYNC B1 ;  /* 0x0000000000017941 */ /* 0x000fea0003800000 */
.L_x_8295:
[----:B------:R-:W-:Y:S01]  /*ad40*/  BSSY B1, `(.L_x_8297) ;  /* 0x0000067000017945 */ /* 0x000fe20003800000 */
        /* <DEDUP_REMOVED lines=9> */
[----:B------:R-:W-:Y:S02]  /*ade0*/  SHF.R.U32.HI R78, RZ, 0x10, R49 ;  /* 0x00000010ff4e7819 */ /* 0x000fe40000011631 */
[----:B------:R-:W-:Y:S02]  /*adf0*/  SHF.R.U32.HI R75, RZ, 0x10, R47 ;  /* 0x00000010ff4b7819 */ /* 0x000fe4000001162f */
[----:B------:R-:W-:Y:S02]  /*ae00*/  PRMT R78, R37, 0x5432, R78 ;  /* 0x00005432254e7816 */ /* 0x000fe4000000004e */
[----:B------:R-:W-:Y:S02]  /*ae10*/  SHF.R.U64 R77, R48, 0x10, R49 ;  /* 0x00000010304d7819 */ /* 0x000fe40000001231 */
[----:B------:R-:W-:Y:S01]  /*ae20*/  PRMT R75, R79, 0x5410, R75 ;  /* 0x000054104f4b7816 */ /* 0x000fe2000000004b */
[----:B------:R-:W-:Y:S01]  /*ae30*/  IMAD.U32 R79, R78, 0x10000, RZ ;  /* 0x000100004e4f7824 */ /* 0x000fe200078e00ff */
[----:B------:R-:W-:-:S02]  /*ae40*/  SHF.R.U64 R74, R46, 0x10, R47 ;  /* 0x000000102e4a7819 */ /* 0x000fc4000000122f */
[----:B------:R-:W-:Y:S01]  /*ae50*/  PRMT R77, R76, 0x5410, R77 ;  /* 0x000054104c4d7816 */ /* 0x000fe2000000004d */
[C---:B------:R-:W-:Y:S01]  /*ae60*/  IMAD.U32 R76, R75.reuse, 0x10000, RZ ;  /* 0x000100004b4c7824 */ /* 0x040fe200078e00ff */
[----:B------:R-:W-:Y:S02]  /*ae70*/  LOP3.LUT R78, R78, 0xffff0000, RZ, 0xc0, !PT ;  /* 0xffff00004e4e7812 */ /* 0x000fe400078ec0ff */
        /* <DEDUP_REMOVED lines=11> */
[----:B------:R-:W-:Y:S01]  /*af30*/  FFMA.FTZ R80, R46, R79, R80 ;  /* 0x0000004f2e507223 */ /* 0x000fe20000010050 */
[-C--:B------:R-:W-:Y:S01]  /*af40*/  FFMA.FTZ R79, R48, R75.reuse, -R47 ;  /* 0x0000004b304f7223 */ /* 0x080fe2000001082f */
[C---:B------:R-:W-:Y:S01]  /*af50*/  IMAD.U32 R7, R5.reuse, 0x10000, RZ ;  /* 0x0001000005077824 */ /* 0x040fe200078e00ff */
[----:B------:R-:W-:Y:S01]  /*af60*/  LOP3.LUT R4, R4, 0xffff0000, RZ, 0xc0, !PT ;  /* 0xffff000004047812 */ /* 0x000fe200078ec0ff */
[C---:B------:R-:W-:Y:S01]  /*af70*/  IMAD.U32 R47, R74.reuse, 0x10000, RZ ;  /* 0x000100004a2f7824 */ /* 0x040fe200078e00ff */
[----:B------:R-:W-:Y:S01]  /*af80*/  LOP3.LUT R5, R5, 0xffff0000, RZ, 0xc0, !PT ;  /* 0xffff000005057812 */ /* 0x000fe200078ec0ff */
[----:B------:R-:W-:Y:S01]  /*af90*/  FMUL.FTZ R83, R49, R75 ;  /* 0x0000004b31537220 */ /* 0x000fe20000410000 */
[C---:B------:R-:W-:Y:S01]  /*afa0*/  LOP3.LUT R46, R77.reuse, 0xffff0000, RZ, 0xc0, !PT ;  /* 0xffff00004d2e7812 */ /* 0x040fe200078ec0ff */
[----:B------:R-:W-:Y:S01]  /*afb0*/  IMAD.U32 R49, R77, 0x10000, RZ ;  /* 0x000100004d317824 */ /* 0x000fe200078e00ff */
[----:B------:R-:W-:Y:S01]  /*afc0*/  LOP3.LUT R74, R74, 0xffff0000, RZ, 0xc0, !PT ;  /* 0xffff00004a4a7812 */ /* 0x000fe200078ec0ff */
[----:B------:R-:W-:Y:S01]  /*afd0*/  FFMA.FTZ R78, R48, R78, R83 ;  /* 0x0000004e304e7223 */ /* 0x000fe20000010053 */
[C---:B------:R-:W-:Y:S01]  /*afe0*/  FMUL.FTZ R48, R4.reuse, R47 ;  /* 0x0000002f04307220 */ /* 0x040fe20000410000 */
        /* <DEDUP_REMOVED lines=10> */
[----:B------:R-:W-:-:S05]  /*b090*/  F2FP.BF16.F32.PACK_AB R5, R46, R5 ;  /* 0x000000052e05723e */ /* 0x000fca00000010ff */
[----:B------:R0:W-:Y:S02]  /*b0a0*/  STS.128 [R212], R4 ;  /* 0x00000004d4007388 */ /* 0x0001e40000000c00 */
.L_x_8300:
[----:B------:R-:W-:Y:S05]  /*b0b0*/  BSYNC B2 ;  /* 0x0000000000027941 */ /* 0x000fea0003800000 */
.L_x_8299:
        /* <DEDUP_REMOVED lines=47> */
.L_x_8298:
[----:B------:R-:W-:Y:S05]  /*b3b0*/  BSYNC B1 ;  /* 0x0000000000017941 */ /* 0x000fea0003800000 */
.L_x_8297:
        /* <DEDUP_REMOVED lines=55> */
.L_x_8304:
[----:B------:R-:W-:Y:S05]  /*b730*/  BSYNC B2 ;  /* 0x0000000000027941 */ /* 0x000fea0003800000 */
.L_x_8303:
        /* <DEDUP_REMOVED lines=47> */
.L_x_8302:
[----:B------:R-:W-:Y:S05]  /*ba30*/  BSYNC B1 ;  /* 0x0000000000017941 */ /* 0x000fea0003800000 */
.L_x_8301:
        /* <DEDUP_REMOVED lines=55> */
.L_x_8308:
[----:B------:R-:W-:Y:S05]  /*bdb0*/  BSYNC B2 ;  /* 0x0000000000027941 */ /* 0x000fea0003800000 */
.L_x_8307:
        /* <DEDUP_REMOVED lines=47> */
.L_x_8306:
[----:B------:R-:W-:Y:S05]  /*c0b0*/  BSYNC B1 ;  /* 0x0000000000017941 */ /* 0x000fea0003800000 */
.L_x_8305:
        /* <DEDUP_REMOVED lines=54> */
.L_x_8311:
[----:B------:R-:W-:Y:S05]  /*c420*/  BSYNC B1 ;  /* 0x0000000000017941 */ /* 0x000fea0003800000 */
.L_x_8310:
        /* <DEDUP_REMOVED lines=27> */
[C---:B------:R-:W-:Y:S01]  /*c5e0*/  IMAD.U32 R7, R10.reuse, 0x10000, RZ ;  /* 0x000100000a077824 */ /* 0x040fe200078e00ff */
        /* <DEDUP_REMOVED lines=20> */
.L_x_8282:
[----:B------:R-:W0:Y:S01]  /*c730*/  LDC R5, c[0x0][0x448] ;  /* 0x00011200ff057b82 */ /* 0x000e220000000800 */
[----:B------:R-:W-:Y:S01]  /*c740*/  ULDC.64 UR4, c[0x0][0x3f8] ;  /* 0x0000fe0000047ab9 */ /* 0x000fe20000000a00 */
[----:B------:R-:W-:Y:S01]  /*c750*/  ULDC.64 UR6, c[0x0][0x408] ;  /* 0x0001020000067ab9 */ /* 0x000fe20000000a00 */
        /* <DEDUP_REMOVED lines=24> */
[----:B------:R-:W0:Y:S01]  /*c8e0*/  LDC R55, c[0x0][0x3f4] ;  /* 0x0000fd00ff377b82 */ /* 0x000e220000000800 */
[----:B------:R-:W3:Y:S01]  /*c8f0*/  SHFL.IDX PT, R4, R32, RZ, 0x181f ;  /* 0x00181fff20047589 */ /* 0x000ee200000e0000 */
[----:B------:R-:W-:-:S03]  /*c900*/  IMAD R3, R194, R5, RZ ;  /* 0x00000005c2037224 */ /* 0x000fc600078e02ff */
[----:B------:R-:W5:Y:S04]  /*c910*/  SHFL.IDX PT, R0, R35, RZ, 0x181f ;  /* 0x00181fff23007589 */ /* 0x000f6800000e0000 */
[----:B------:R-:W1:Y:S04]  /*c920*/  SHFL.IDX PT, R14, R34, RZ, 0x181f ;  /* 0x00181fff220e7589 */ /* 0x000e6800000e0000 */
[----:B------:R-:W2:Y:S01]  /*c930*/  SHFL.IDX PT, R5, R33, RZ, 0x181f ;  /* 0x00181fff21057589 */ /* 0x000ea200000e0000 */
[----:B0-----:R-:W-:-:S04]  /*c940*/  ISETP.GE.AND P0, PT, R16, R55, PT ;  /* 0x000000371000720c */ /* 0x001fc80003f06270 */
[----:B------:R-:W-:-:S13]  /*c950*/  ISETP.GE.OR P1, PT, R56, R3, P0 ;  /* 0x000000033800720c */ /* 0x000fda0000726670 */
[C---:B------:R-:W-:Y:S01]  /*c960*/  @!P1 IMAD.SHL.U32 R21, R16.reuse, 0x2, RZ ;  /* 0x0000000210159824 */ /* 0x040fe200078e00ff */
[----:B------:R-:W-:-:S04]  /*c970*/  @!P1 SHF.L.U64.HI R6, R16, 0x1, R17 ;  /* 0x0000000110069819 */ /* 0x000fc80000010211 */
[----:B---3--:R-:W-:-:S05]  /*c980*/  @!P1 IADD3 R4, P2, R4, R21, RZ ;  /* 0x0000001504049210 */ /* 0x008fca0007f5e0ff */
[----:B-----5:R-:W-:Y:S02]  /*c990*/  @!P1 IMAD.X R7, R0, 0x1, R6, P2 ;  /* 0x0000000100079824 */ /* 0x020fe400010e0606 */
[----:B------:R-:W-:Y:S02]  /*c9a0*/  @!P1 IMAD.MOV.U32 R8, RZ, RZ, R4 ;  /* 0x000000ffff089224 */ /* 0x000fe400078e0004 */
[----:B------:R-:W-:-:S06]  /*c9b0*/  @!P1 IMAD.MOV.U32 R9, RZ, RZ, R7 ;  /* 0x000000ffff099224 */ /* 0x000fcc00078e0007 */
[----:B------:R-:W3:Y:S01]  /*c9c0*/  @!P1 LD.E.128 R8, desc[UR54][R8.64] ;  /* 0x0000003608089980 */ /* 0x000ee2000c101d00 */
[----:B-1----:R-:W-:-:S05]  /*c9d0*/  @!P1 IADD3 R14, P2, R14, R21, RZ ;  /* 0x000000150e0e9210 */ /* 0x002fca0007f5e0ff */
[----:B--2---:R-:W-:Y:S02]  /*c9e0*/  @!P1 IMAD.X R5, R5, 0x1, R6, P2 ;  /* 0x0000000105059824 */ /* 0x004fe400010e0606 */
[----:B------:R-:W-:-:S06]  /*c9f0*/  @!P1 IMAD.MOV.U32 R4, RZ, RZ, R14 ;  /* 0x000000ffff049224 */ /* 0x000fcc00078e000e */
[----:B------:R-:W2:Y:S01]  /*ca00*/  @!P1 LD.E.128 R4, desc[UR54][R4.64] ;  /* 0x0000003604049980 */ /* 0x000ea2000c101d00 */
[----:B------:R-:W-:Y:S02]  /*ca10*/  CS2R R46, SRZ ;  /* 0x00000000002e7805 */ /* 0x000fe4000001ff00 */
[----:B------:R-:W-:Y:S02]  /*ca20*/  CS2R R50, SRZ ;  /* 0x0000000000327805 */ /* 0x000fe4000001ff00 */
[----:B------:R-:W-:Y:S01]  /*ca30*/  CS2R R38, SRZ ;  /* 0x0000000000267805 */ /* 0x000fe2000001ff00 */
[----:B------:R0:W1:Y:S01]  /*ca40*/  SHFL.IDX PT, R14, R34, 0x1, 0x181f ;  /* 0x00381f00220e7f89 */ /* 0x00006200000e0000 */
[----:B------:R-:W-:Y:S02]  /*ca50*/  CS2R R20, SRZ ;  /* 0x0000000000147805 */ /* 0x000fe4000001ff00 */
[----:B------:R-:W-:Y:S01]  /*ca60*/  CS2R R24, SRZ ;  /* 0x0000000000187805 */ /* 0x000fe2000001ff00 */
[----:B---3--:R-:W-:-:S02]  /*ca70*/  @!P1 IMAD.MOV.U32 R46, RZ, RZ, R8 ;  /* 0x000000ffff2e9224 */ /* 0x008fc400078e0008 */
[----:B------:R-:W-:Y:S01]  /*ca80*/  @!P1 IMAD.MOV.U32 R47, RZ, RZ, R9 ;  /* 0x000000ffff2f9224 */ /* 0x000fe200078e0009 */
[----:B------:R0:W3:Y:S01]  /*ca90*/  SHFL.IDX PT, R8, R32, 0x1, 0x181f ;  /* 0x00381f0020087f89 */ /* 0x0000e200000e0000 */
[----:B------:R-:W-:Y:S02]  /*caa0*/  IMAD.MOV.U32 R0, RZ, RZ, R46 ;  /* 0x000000ffff007224 */ /* 0x000fe400078e002e */
[----:B------:R-:W-:Y:S01]  /*cab0*/  @!P1 IMAD.MOV.U32 R50, RZ, RZ, R10 ;  /* 0x000000ffff329224 */ /* 0x000fe200078e000a */
[----:B------:R0:W0:Y:S01]  /*cac0*/  SHFL.IDX PT, R9, R33, 0x1, 0x181f ;  /* 0x00381f0021097f89 */ /* 0x00002200000e0000 */
[----:B------:R-:W-:Y:S01]  /*cad0*/  @!P1 IMAD.MOV.U32 R51, RZ, RZ, R11 ;  /* 0x000000ffff339224 */ /* 0x000fe200078e000b */
[----:B------:R-:W-:Y:S01]  /*cae0*/  PRMT R77, R0, 0x7610, R77 ;  /* 0x00007610004d7816 */ /* 0x000fe2000000004d */
[----:B------:R-:W-:Y:S01]  /*caf0*/  IMAD.MOV.U32 R12, RZ, RZ, R47 ;  /* 0x000000ffff0c7224 */ /* 0x000fe200078e002f */
[----:B------:R0:W0:Y:S01]  /*cb00*/  SHFL.IDX PT, R0, R35, 0x1, 0x181f ;  /* 0x00381f0023007f89 */ /* 0x00002200000e0000 */
[----:B------:R-:W-:-:S02]  /*cb10*/  IMAD.MOV.U32 R10, RZ, RZ, R50 ;  /* 0x000000ffff0a7224 */ /* 0x000fc400078e0032 */
[----:B--2---:R-:W-:Y:S01]  /*cb20*/  @!P1 IMAD.MOV.U32 R38, RZ, RZ, R4 ;  /* 0x000000ffff269224 */ /* 0x004fe200078e0004 */
[----:B------:R-:W-:Y:S01]  /*cb30*/  PRMT R78, R12, 0x7610, R78 ;  /* 0x000076100c4e7816 */ /* 0x000fe2000000004e */
[----:B------:R-:W-:Y:S01]  /*cb40*/  @!P1 IMAD.MOV.U32 R39, RZ, RZ, R5 ;  /* 0x000000ffff279224 */ /* 0x000fe200078e0005 */
[----:B------:R-:W-:Y:S01]  /*cb50*/  PRMT R37, R10, 0x7610, R37 ;  /* 0x000076100a257816 */ /* 0x000fe20000000025 */
[----:B------:R-:W-:Y:S02]  /*cb60*/  @!P1 IMAD.MOV.U32 R20, RZ, RZ, R6 ;  /* 0x000000ffff149224 */ /* 0x000fe400078e0006 */
[----:B------:R-:W-:Y:S02]  /*cb70*/  @!P1 IMAD.MOV.U32 R21, RZ, RZ, R7 ;  /* 0x000000ffff159224 */ /* 0x000fe400078e0007 */
[----:B------:R-:W-:Y:S02]  /*cb80*/  IMAD.MOV.U32 R11, RZ, RZ, R51 ;  /* 0x000000ffff0b7224 */ /* 0x000fe400078e0033 */
[----:B------:R-:W-:-:S02]  /*cb90*/  IMAD.MOV.U32 R4, RZ, RZ, R38 ;  /* 0x000000ffff047224 */ /* 0x000fc400078e0026 */
[----:B------:R-:W-:Y:S01]  /*cba0*/  IMAD.MOV.U32 R5, RZ, RZ, R39 ;  /* 0x000000ffff057224 */ /* 0x000fe200078e0027 */
[----:B------:R-:W-:Y:S01]  /*cbb0*/  PRMT R52, R11, 0x7610, R52 ;  /* 0x000076100b347816 */ /* 0x000fe20000000034 */
[----:B------:R-:W-:Y:S01]  /*cbc0*/  IMAD.MOV.U32 R6, RZ, RZ, R20 ;  /* 0x000000ffff067224 */ /* 0x000fe200078e0014 */
[----:B------:R-:W-:Y:S01]  /*cbd0*/  PRMT R79, R4, 0x7610, R79 ;  /* 0x00007610044f7816 */ /* 0x000fe2000000004f */
[----:B------:R-:W-:Y:S01]  /*cbe0*/  IMAD.MOV.U32 R7, RZ, RZ, R21 ;  /* 0x000000ffff077224 */ /* 0x000fe200078e0015 */
[----:B------:R-:W-:Y:S02]  /*cbf0*/  PRMT R80, R5, 0x7610, R80 ;  /* 0x0000761005507816 */ /* 0x000fe40000000050 */
[----:B------:R-:W-:Y:S02]  /*cc00*/  PRMT R81, R6, 0x7610, R81 ;  /* 0x0000761006517816 */ /* 0x000fe40000000051 */
[----:B01-3--:R-:W-:-:S07]  /*cc10*/  PRMT R82, R7, 0x7610, R82 ;  /* 0x0000761007527816 */ /* 0x00bfce0000000052 */
.L_x_8669:
[----:B------:R-:W-:Y:S01]  /*cc20*/  VIADD R4, R56, 0x20 ;  /* 0x0000002038047836 */ /* 0x000fe20000000000 */
[----:B------:R-:W-:Y:S01]  /*cc30*/  BSSY B1, `(.L_x_8313) ;  /* 0x0000012000017945 */ /* 0x000fe20003800000 */
[----:B------:R-:W-:Y:S02]  /*cc40*/  CS2R R26, SRZ ;  /* 0x00000000001a7805 */ /* 0x000fe4000001ff00 */
[----:B------:R-:W-:Y:S02]  /*cc50*/  CS2R R6, SRZ ;  /* 0x0000000000067805 */ /* 0x000fe4000001ff00 */
[----:B------:R-:W-:Y:S02]  /*cc60*/  ISETP.GE.AND P1, PT, R4, R3, PT ;  /* 0x000000030400720c */ /* 0x000fe40003f26270 */
[----:B------:R-:W-:-:S11]  /*cc70*/  CS2R R4, SRZ ;  /* 0x0000000000047805 */ /* 0x000fd6000001ff00 */
[----:B------:R-:W-:Y:S05]  /*cc80*/  @P1 BRA `(.L_x_8314) ;  /* 0x0000000000301947 */ /* 0x000fea0003800000 */
[----:B------:R-:W-:Y:S02]  /*cc90*/  CS2R R26, SRZ ;  /* 0x00000000001a7805 */ /* 0x000fe4000001ff00 */
[----:B------:R-:W-:Y:S02]  /*cca0*/  CS2R R4, SRZ ;  /* 0x0000000000047805 */ /* 0x000fe4000001ff00 */
[----:B------:R-:W-:Y:S01]  /*ccb0*/  CS2R R6, SRZ ;  /* 0x0000000000067805 */ /* 0x000fe2000001ff00 */
[----:B------:R-:W-:Y:S06]  /*ccc0*/  @P0 BRA `(.L_x_8314) ;  /* 0x0000000000200947 */ /* 0x000fec0003800000 */
[C---:B------:R-:W-:Y:S01]  /*ccd0*/  IMAD.SHL.U32 R15, R16.reuse, 0x2, RZ ;  /* 0x00000002100f7824 */ /* 0x040fe200078e00ff */
[----:B------:R-:W-:-:S04]  /*cce0*/  SHF.L.U64.HI R6, R16, 0x1, R17 ;  /* 0x0000000110067819 */ /* 0x000fc80000010211 */
[-C--:B------:R-:W-:Y:S02]  /*ccf0*/  IADD3 R4, P1, R8, R15.reuse, RZ ;  /* 0x0000000f08047210 */ /* 0x080fe40007f3e0ff */
[----:B------:R-:W-:-:S03]  /*cd00*/  IADD3 R14, P2, R14, R15, RZ ;  /* 0x0000000f0e0e7210 */ /* 0x000fc60007f5e0ff */
[--C-:B------:R-:W-:Y:S02]  /*cd10*/  IMAD.X R5, R0, 0x1, R6.reuse, P1 ;  /* 0x0000000100057824 */ /* 0x100fe400008e0606 */
[----:B------:R-:W-:-:S04]  /*cd20*/  IMAD.X R15, R9, 0x1, R6, P2 ;  /* 0x00000001090f7824 */ /* 0x000fc800010e0606 */
[----:B------:R-:W5:Y:S04]  /*cd30*/  LD.E.128 R4, desc[UR54][R4.64] ;  /* 0x0000003604047980 */ /* 0x000f68000c101d00 */
[----:B------:R0:W5:Y:S02]  /*cd40*/  LD.E.128 R24, desc[UR54][R14.64] ;  /* 0x000000360e187980 */ /* 0x000164000c101d00 */
.L_x_8314:
[----:B------:R-:W-:Y:S05]  /*cd50*/  BSYNC B1 ;  /* 0x0000000000017941 */ /* 0x000fea0003800000 */
.L_x_8313:
[----:B-----5:R-:W-:Y:S01]  /*cd60*/  IMAD.MOV.U32 R0, RZ, RZ, R24 ;  /* 0x000000ffff007224 */ /* 0x020fe200078e0018 */
        /* <DEDUP_REMOVED lines=17> */
[----:B------:R-:W1:Y:S01]  /*ce80*/  SHFL.IDX PT, R8, R32, 0x2, 0x181f ;  /* 0x00581f0020087f89 */ /* 0x000e6200000e0000 */
[----:B------:R-:W-:-:S03]  /*ce90*/  VIADD R10, R56, 0x40 ;  /* 0x00000040380a7836 */ /* 0x000fc60000000000 */
[----:B------:R-:W2:Y:S02]  /*cea0*/  SHFL.IDX PT, R0, R35, 0x2, 0x181f ;  /* 0x00581f0023007f89 */ /* 0x000ea400000e0000 */
[----:B------:R-:W-:Y:S02]  /*ceb0*/  ISETP.GE.OR P1, PT, R10, R3, P0 ;  /* 0x000000030a00720c */ /* 0x000fe40000726670 */
[----:B0-----:R-:W0:Y:S04]  /*cec0*/  SHFL.IDX PT, R14, R34, 0x2, 0x181f ;  /* 0x00581f00220e7f89 */ /* 0x001e2800000e0000 */
[----:B------:R-:W3:Y:S07]  /*ced0*/  SHFL.IDX PT, R28, R33, 0x2, 0x181f ;  /* 0x00581f00211c7f89 */ /* 0x000eee00000e0000 */
[C---:B------:R-:W-:Y:S01]  /*cee0*/  @!P1 IMAD.SHL.U32 R31, R16.reuse, 0x2, RZ ;  /* 0x00000002101f9824 */ /* 0x040fe200078e00ff */
[----:B------:R-:W-:-:S04]  /*cef0*/  @!P1 SHF.L.U64.HI R29, R16, 0x1, R17 ;  /* 0x00000001101d9819 */ /* 0x000fc80000010211 */
[----:B-1----:R-:W-:-:S05]  /*cf00*/  @!P1 IADD3 R8, P2, R8, R31, RZ ;  /* 0x0000001f08089210 */ /* 0x002fca0007f5e0ff */
[----:B--2---:R-:W-:-:S06]  /*cf10*/  @!P1 IMAD.X R9, R0, 0x1, R29, P2 ;  /* 0x0000000100099824 */ /* 0x004fcc00010e061d */
[----:B------:R-:W2:Y:S01]  /*cf20*/  @!P1 LD.E.128 R8, desc[UR54][R8.64] ;  /* 0x0000003608089980 */ /* 0x000ea2000c101d00 */
[----:B0-----:R-:W-:-:S05]  /*cf30*/  @!P1 IADD3 R14, P2, R14, R31, RZ ;  /* 0x0000001f0e0e9210 */ /* 0x001fca0007f5e0ff */
[----:B---3--:R-:W-:-:S04]  /*cf40*/  @!P1 IMAD.X R29, R28, 0x1, R29, P2 ;  /* 0x000000011c1d9824 */ /* 0x008fc800010e061d */
[----:B------:R-:W-:-:S05]  /*cf50*/  @!P1 IMAD.MOV.U32 R15, RZ, RZ, R29 ;  /* 0x000000ffff0f9224 */ /* 0x000fca00078e001d */
[----:B------:R-:W3:Y:S01]  /*cf60*/  @!P1 LD.E.128 R28, desc[UR54][R14.64] ;  /* 0x000000360e1c9980 */ /* 0x000ee2000c101d00 */
[----:B------:R-:W-:Y:S02]  /*cf70*/  CS2R R44, SRZ ;  /* 0x00000000002c7805 */ /* 0x000fe4000001ff00 */
[----:B------:R-:W-:Y:S02]  /*cf80*/  CS2R R48, SRZ ;  /* 0x0000000000307805 */ /* 0x000fe4000001ff00 */
[----:B------:R-:W-:Y:S01]  /*cf90*/  CS2R R40, SRZ ;  /* 0x0000000000287805 */ /* 0x000fe2000001ff00 */
[----:B------:R-:W0:Y:S01]  /*cfa0*/  SHFL.IDX PT, R32, R32, 0x3, 0x181f ;  /* 0x00781f0020207f89 */ /* 0x000e2200000e0000 */
[----:B------:R-:W-:-:S03]  /*cfb0*/  CS2R R42, SRZ ;  /* 0x00000000002a7805 */ /* 0x000fc6000001ff00 */
[----:B------:R-:W1:Y:S04]  /*cfc0*/  SHFL.IDX PT, R34, R34, 0x3, 0x181f ;  /* 0x00781f0022227f89 */ /* 0x000e6800000e0000 */
[----:B------:R-:W0:Y:S01]  /*cfd0*/  SHFL.IDX PT, R33, R33, 0x3, 0x181f ;  /* 0x00781f0021217f89 */ /* 0x000e2200000e0000 */
[----:B--2---:R-:W-:Y:S02]  /*cfe0*/  @!P1 IMAD.MOV.U32 R44, RZ, RZ, R8 ;  /* 0x000000ffff2c9224 */ /* 0x004fe400078e0008 */
[----:B------:R-:W-:Y:S02]  /*cff0*/  @!P1 IMAD.MOV.U32 R48, RZ, RZ, R10 ;  /* 0x000000ffff309224 */ /* 0x000fe400078e000a */
[----:B------:R-:W-:Y:S02]  /*d000*/  IMAD.MOV.U32 R0, RZ, RZ, R44 ;  /* 0x000000ffff007224 */ /* 0x000fe400078e002c */
[----:B------:R-:W-:-:S02]  /*d010*/  @!P1 IMAD.MOV.U32 R49, RZ, RZ, R11 ;  /* 0x000000ffff319224 */ /* 0x000fc400078e000b */
[----:B------:R-:W-:Y:S01]  /*d020*/  @!P1 IMAD.MOV.U32 R45, RZ, RZ, R9 ;  /* 0x000000ffff2d9224 */ /* 0x000fe200078e0009 */
[----:B------:R-:W-:Y:S01]  /*d030*/  PRMT R65, R0, 0x7610, R65 ;  /* 0x0000761000417816 */ /* 0x000fe20000000041 */
[----:B------:R-:W-:Y:S01]  /*d040*/  IMAD.MOV.U32 R8, RZ, RZ, R48 ;  /* 0x000000ffff087224 */ /* 0x000fe200078e0030 */
[----:B------:R2:W0:Y:S01]  /*d050*/  SHFL.IDX PT, R0, R35, 0x3, 0x181f ;  /* 0x00781f0023007f89 */ /* 0x00042200000e0000 */
[----:B------:R-:W-:Y:S02]  /*d060*/  IMAD.MOV.U32 R9, RZ, RZ, R49 ;  /* 0x000000ffff097224 */ /* 0x000fe400078e0031 */
[----:B------:R-:W-:Y:S01]  /*d070*/  IMAD.MOV.U32 R12, RZ, RZ, R45 ;  /* 0x000000ffff0c7224 */ /* 0x000fe200078e002d */
[----:B------:R-:W-:Y:S01]  /*d080*/  PRMT R53, R8, 0x7610, R53 ;  /* 0x0000761008357816 */ /* 0x000fe20000000035 */
[----:B---3--:R-:W-:Y:S01]  /*d090*/  @!P1 IMAD.MOV.U32 R40, RZ, RZ, R28 ;  /* 0x000000ffff289224 */ /* 0x008fe200078e001c */
[----:B------:R-:W-:Y:S01]  /*d0a0*/  PRMT R54, R9, 0x7610, R54 ;  /* 0x0000761009367816 */ /* 0x000fe20000000036 */
[----:B------:R-:W-:Y:S01]  /*d0b0*/  @!P1 IMAD.MOV.U32 R41, RZ, RZ, R29 ;  /* 0x000000ffff299224 */ /* 0x000fe200078e001d */
[----:B------:R-:W-:Y:S01]  /*d0c0*/  PRMT R66, R12, 0x7610, R66 ;  /* 0x000076100c427816 */ /* 0x000fe20000000042 */
[----:B------:R-:W-:-:S02]  /*d0d0*/  @!P1 IMAD.MOV.U32 R42, RZ, RZ, R30 ;  /* 0x000000ffff2a9224 */ /* 0x000fc400078e001e */
[----:B------:R-:W-:Y:S02]  /*d0e0*/  @!P1 IMAD.MOV.U32 R43, RZ, RZ, R31 ;  /* 0x000000ffff2b9224 */ /* 0x000fe400078e001f */
[----:B------:R-:W-:Y:S02]  /*d0f0*/  IMAD.MOV.U32 R8, RZ, RZ, R40 ;  /* 0x000000ffff087224 */ /* 0x000fe400078e0028 */
[----:B------:R-:W-:Y:S02]  /*d100*/  IMAD.MOV.U32 R9, RZ, RZ, R41 ;  /* 0x000000ffff097224 */ /* 0x000fe400078e0029 */
[----:B------:R-:W-:Y:S01]  /*d110*/  IMAD.MOV.U32 R10, RZ, RZ, R42 ;  /* 0x000000ffff0a7224 */ /* 0x000fe200078e002a */
[----:B------:R-:W-:Y:S01]  /*d120*/  PRMT R72, R8, 0x7610, R72 ;  /* 0x0000761008487816 */ /* 0x000fe20000000048 */
[----:B------:R-:W-:Y:S01]  /*d130*/  IMAD.MOV.U32 R11, RZ, RZ, R43 ;  /* 0x000000ffff0b7224 */ /* 0x000fe200078e002b */
[----:B------:R-:W-:Y:S02]  /*d140*/  PRMT R73, R9, 0x7610, R73 ;  /* 0x0000761009497816 */ /* 0x000fe40000000049 */
[----:B------:R-:W-:-:S02]  /*d150*/  CS2R R8, SRZ ;  /* 0x0000000000087805 */ /* 0x000fc4000001ff00 */
[----:B------:R-:W-:Y:S02]  /*d160*/  PRMT R74, R10, 0x7610, R74 ;  /* 0x000076100a4a7816 */ /* 0x000fe4000000004a */
[----:B012---:R-:W-:-:S07]  /*d170*/  PRMT R75, R11, 0x7610, R75 ;  /* 0x000076100b4b7816 */ /* 0x007fce000000004b */
.L_x_8679:
[----:B------:R-:W-:Y:S01]  /*d180*/  VIADD R56, R56, 0x60 ;  /* 0x0000006038387836 */ /* 0x000fe20000000000 */
[----:B------:R-:W-:Y:S01]  /*d190*/  BSSY B1, `(.L_x_8316) ;  /* 0x0000012000017945 */ /* 0x000fe20003800000 */
[----:B------:R-:W-:Y:S02]  /*d1a0*/  CS2R R10, SRZ ;  /* 0x00000000000a7805 */ /* 0x000fe4000001ff00 */
[----:B------:R-:W-:Y:S02]  /*d1b0*/  CS2R R12, SRZ ;  /* 0x00000000000c7805 */ /* 0x000fe4000001ff00 */
[----:B------:R-:W-:Y:S02]  /*d1c0*/  CS2R R14, SRZ ;  /* 0x00000000000e7805 */ /* 0x000fe4000001ff00 */
[----:B------:R-:W-:-:S13]  /*d1d0*/  ISETP.GE.AND P1, PT, R56, R3, PT ;  /* 0x000000033800720c */ /* 0x000fda0003f26270 */
        /* <DEDUP_REMOVED lines=12> */
[----:B------:R-:W5:Y:S02]  /*d2a0*/  LD.E.128 R8, desc[UR54][R8.64] ;  /* 0x0000003608087980 */ /* 0x000f64000c101d00 */
.L_x_8317:
[----:B------:R-:W-:Y:S05]  /*d2b0*/  BSYNC B1 ;  /* 0x0000000000017941 */ /* 0x000fea0003800000 */
.L_x_8316:
[----:B------:R-:W-:Y:S01]  /*d2c0*/  ULEA.HI UR4, UR37, UR37, URZ, 0x1 ;  /* 0x0000002525047291 */ /* 0x000fe2000f8f083f */
[C---:B------:R-:W-:Y:S01]  /*d2d0*/  VIADD R0, R188.reuse, 0x20 ;  /* 0x00000020bc007836 */ /* 0x040fe20000000000 */
[----:B------:R-:W-:Y:S01]  /*d2e0*/  VIADDMNMX R3, R3, -R198, 0x80, PT ;  /* 0x0000008003037446 */ /* 0x000fe200038009c6 */
[C---:B------:R-:W-:Y:S01]  /*d2f0*/  VIADD R31, R188.reuse, 0x40 ;  /* 0x00000040bc1f7836 */ /* 0x040fe20000000000 */
[----:B------:R-:W-:Y:S01]  /*d300*/  ULOP3.LUT UR4, UR4, 0xfffffffe, URZ, 0xc0, !UPT ;  /* 0xfffffffe04047892 */ /* 0x000fe2000f8ec03f */
[----:B------:R-:W-:Y:S01]  /*d310*/  VIADD R30, R188, 0x60 ;  /* 0x00000060bc1e7836 */ /* 0x000fe20000000000 */
[-C--:B------:R-:W-:Y:S01]  /*d320*/  ISETP.GE.OR P2, PT, R0, R3.reuse, P0 ;  /* 0x000000030000720c */ /* 0x080fe20000746670 */
[----:B-----5:R-:W-:Y:S01]  /*d330*/  IMAD.MOV.U32 R0, RZ, RZ, R8 ;  /* 0x000000ffff007224 */ /* 0x020fe200078e0008 */
[----:B------:R-:W-:Y:S01]  /*d340*/  UIADD3 UR4, UR37, -UR4, URZ ;  /* 0x8000000425047290 */ /* 0x000fe2000fffe03f */
[----:B------:R-:W-:Y:S01]  /*d350*/  IMAD.MOV.U32 R28, RZ, RZ, R9 ;  /* 0x000000ffff1c7224 */ /* 0x000fe200078e0009 */
[-C--:B------:R-:W-:Y:S01]  /*d360*/  ISETP.GE.OR P3, PT, R188, R3.reuse, P0 ;  /* 0x00000003bc00720c */ /* 0x080fe20000766670 */
[----:B------:R-:W-:Y:S01]  /*d370*/  BSSY B1, `(.L_x_8318) ;  /* 0x0000013000017945 */ /* 0x000fe20003800000 */
[----:B------:R-:W-:-:S02]  /*d380*/  ISETP.GE.OR P1, PT, R31, R3, P0 ;  /* 0x000000031f00720c */ /* 0x000fc40000726670 */
[----:B------:R-:W-:Y:S01]  /*d390*/  IMAD.U32 R29, RZ, RZ, UR4 ;  /* 0x00000004ff1d7e24 */ /* 0x000fe2000f8e00ff */
[----:B------:R-:W-:Y:S01]  /*d3a0*/  ISETP.GE.OR P0, PT, R30, R3, P0 ;  /* 0x000000031e00720c */ /* 0x000fe20000706670 */
[----:B------:R-:W-:Y:S01]  /*d3b0*/  IMAD.MOV.U32 R3, RZ, RZ, R11 ;  /* 0x000000ffff037224 */ /* 0x000fe200078e000b */
[----:B------:R-:W-:Y:S01]  /*d3c0*/  PRMT R56, R0, 0x7610, R56 ;  /* 0x0000761000387816 */ /* 0x000fe20000000038 */
[----:B------:R-:W-:Y:S01]  /*d3d0*/  IMAD.MOV.U32 R0, RZ, RZ, R10 ;  /* 0x000000ffff007224 */ /* 0x000fe200078e000a */
[----:B------:R-:W-:Y:S01]  /*d3e0*/  SHF.L.U32 R29, R29, 0x1f, RZ ;  /* 0x0000001f1d1d7819 */ /* 0x000fe200000006ff */
[----:B------:R-:W-:Y:S01]  /*d3f0*/  IMAD.MOV.U32 R30, RZ, RZ, R13 ;  /* 0x000000ffff1e7224 */ /* 0x000fe200078e000d */
[----:B------:R-:W-:Y:S01]  /*d400*/  PRMT R67, R28, 0x7610, R67 ;  /* 0x000076101c437816 */ /* 0x000fe20000000043 */
[----:B------:R-:W-:Y:S01]  /*d410*/  IMAD.MOV.U32 R28, RZ, RZ, R12 ;  /* 0x000000ffff1c7224 */ /* 0x000fe200078e000c */
[----:B------:R-:W0:Y:S01]  /*d420*/  SYNCS.PHASECHK.TRANS64.TRYWAIT P4, [R18+URZ+0x28800], R29 ;  /* 0x0288001d120075a7 */ /* 0x000e22000808017f */
[----:B------:R-:W-:Y:S01]  /*d430*/  PRMT R68, R0, 0x7610, R68 ;  /* 0x0000761000447816 */ /* 0x000fe20000000044 */
[----:B------:R-:W-:Y:S01]  /*d440*/  IMAD.MOV.U32 R0, RZ, RZ, R14 ;  /* 0x000000ffff007224 */ /* 0x000fe200078e000e */
[----:B------:R-:W-:Y:S01]  /*d450*/  PRMT R69, R3, 0x7610, R69 ;  /* 0x0000761003457816 */ /* 0x000fe20000000045 */
[----:B------:R-:W-:Y:S01]  /*d460*/  IMAD.MOV.U32 R3, RZ, RZ, R15 ;  /* 0x000000ffff037224 */ /* 0x000fe200078e000f */
[----:B------:R-:W-:-:S02]  /*d470*/  PRMT R70, R28, 0x7610, R70 ;  /* 0x000076101c467816 */ /* 0x000fc40000000046 */
[----:B------:R-:W-:Y:S01]  /*d480*/  PRMT R71, R30, 0x7610, R71 ;  /* 0x000076101e477816 */ /* 0x000fe20000000047 */
[----:B0-----:R-:W-:Y:S06]  /*d490*/  @!P4 BRA `(.L_x_8319) ;  /* 0x000001d800acc947 */ /* 0x001fec0003800000 */
.L_x_8680:
[----:B------:R-:W-:Y:S05]  /*d4a0*/  BSYNC B1 ;  /* 0x0000000000017941 */ /* 0x000fea0003800000 */
.L_x_8318:
[----:B------:R-:W-:Y:S04]  /*d4b0*/  BSSY B1, `(.L_x_8320) ;  /* 0x0000069000017945 */ /* 0x000fe80003800000 */
[----:B------:R-:W-:Y:S05]  /*d4c0*/  @P3 BRA `(.L_x_8321) ;  /* 0x00000004009c3947 */ /* 0x000fea0003800000 */
[----:B------:R-:W-:Y:S02]  /*d4d0*/  LEA.HI R28, R55, R220, RZ, 0x1d ;  /* 0x000000dc371c7211 */ /* 0x000fe400078fe8ff */
[----:B------:R-:W-:Y:S02]  /*d4e0*/  SHF.R.U32.HI R31, RZ, 0x3, R207 ;  /* 0x00000003ff1f7819 */ /* 0x000fe400000116cf */
[----:B0-----:R-:W-:Y:S01]  /*d4f0*/  SHF.R.S32.HI R29, RZ, 0x1f, R28 ;  /* 0x0000001fff1d7819 */ /* 0x001fe2000001141c */
[----:B------:R-:W-:Y:S01]  /*d500*/  IMAD.SHL.U32 R30, R28, 0x8, RZ ;  /* 0x000000081c1e7824 */ /* 0x000fe200078e00ff */
[----:B------:R-:W-:Y:S02]  /*d510*/  SHF.R.U64 R38, R38, 0x10, R39 ;  /* 0x0000001026267819 */ /* 0x000fe40000001227 */
[----:B------:R-:W-:Y:S02]  /*d520*/  LEA.HI R29, R29, R28, RZ, 0x3 ;  /* 0x0000001c1d1d7211 */ /* 0x000fe400078f18ff */
[----:B------:R-:W-:-:S02]  /*d530*/  LOP3.LUT R30, R207, 0x38, R30, 0xf8, !PT ;  /* 0x00000038cf1e7812 */ /* 0x000fc400078ef81e */
[----:B------:R-:W-:Y:S01]  /*d540*/  SHF.R.U64 R84, R46, 0x10, R47 ;  /* 0x000000102e547819 */ /* 0x000fe2000000122f */
[----:B------:R-:W-:Y:S01]  /*d550*/  IMAD.SHL.U32 R29, R29, 0x400, RZ ;  /* 0x000004001d1d7824 */ /* 0x000fe200078e00ff */
[----:B------:R-:W-:Y:S02]  /*d560*/  LOP3.LUT R30, R30, R31, RZ, 0x3c, !PT ;  /* 0x0000001f1e1e7212 */ /* 0x000fe400078e3cff */
[----:B------:R-:W-:Y:S02]  /*d570*/  SHF.R.U32.HI R39, RZ, 0x10, R39 ;  /* 0x00000010ff277819 */ /* 0x000fe40000011627 */
[----:B------:R-:W-:Y:S02]  /*d580*/  LOP3.LUT R28, R29, 0x7fffe000, RZ, 0xc0, !PT ;  /* 0x7fffe0001d1c7812 */ /* 0x000fe400078ec0ff */
[----:B------:R-:W-:Y:S02]  /*d590*/  PRMT R79, R79, 0x5410, R38 ;  /* 0x000054104f4f7816 */ /* 0x000fe40000000026 */
[----:B------:R-:W-:-:S02]  /*d5a0*/  IADD3 R33, R30, R28, R211 ;  /* 0x0000001c1e217210 */ /* 0x000fc40007ffe0d3 */
[----:B------:R-:W0:Y:S01]  /*d5b0*/  LDS.128 R28, [R212] ;  /* 0x00000000d41c7984 */ /* 0x000e220000000c00 */
[--C-:B------:R-:W-:Y:S02]  /*d5c0*/  SHF.R.U64 R46, R50, 0x10, R51.reuse ;  /* 0x00000010322e7819 */ /* 0x100fe40000001233 */
[----:B------:R-:W-:Y:S01]  /*d5d0*/  IMAD R76, R33, 0x2, R18 ;  /* 0x00000002214c7824 */ /* 0x000fe200078e0212 */
[----:B------:R-:W-:Y:S02]  /*d5e0*/  SHF.R.U32.HI R51, RZ, 0x10, R51 ;  /* 0x00000010ff337819 */ /* 0x000fe40000011633 */
[----:B------:R-:W-:Y:S02]  /*d5f0*/  PRMT R77, R77, 0x5410, R84 ;  /* 0x000054104d4d7816 */ /* 0x000fe40000000054 */
[----:B------:R-:W1:Y:S01]  /*d600*/  LDS.128 R32, [R76+0x10400] ;  /* 0x010400004c207984 */ /* 0x000e620000000c00 */
[----:B------:R-:W-:Y:S02]  /*d610*/  SHF.R.U32.HI R47, RZ, 0x10, R47 ;  /* 0x00000010ff2f7819 */ /* 0x000fe4000001162f */
[----:B------:R-:W-:-:S02]  /*d620*/  SHF.R.U64 R20, R20, 0x10, R21 ;  /* 0x0000001014147819 */ /* 0x000fc40000001215 */
[----:B------:R-:W-:Y:S01]  /*d630*/  PRMT R84, R80, 0x5410, R39 ;  /* 0x0000541050547816 */ /* 0x000fe20000000027 */
[----:B------:R-:W-:Y:S01]  /*d640*/  IMAD.U32 R80, R79, 0x10000, RZ ;  /* 0x000100004f507824 */ /* 0x000fe200078e00ff */
[----:B------:R-:W-:Y:S02]  /*d650*/  SHF.R.U32.HI R21, RZ, 0x10, R21 ;  /* 0x00000010ff157819 */ /* 0x000fe40000011615 */
[----:B------:R-:W-:Y:S01]  /*d660*/  PRMT R52, R52, 0x5410, R51 ;  /* 0x0000541034347816 */ /* 0x000fe20000000033 */
[----:B------:R-:W-:Y:S01]  /*d670*/  IMAD.U32 R51, R77, 0x10000, RZ ;  /* 0x000100004d337824 */ /* 0x000fe200078e00ff */
[----:B------:R-:W-:Y:S02]  /*d680*/  PRMT R78, R78, 0x5410, R47 ;  /* 0x000054104e4e7816 */ /* 0x000fe4000000002f */
[----:B------:R-:W-:Y:S02]  /*d690*/  PRMT R83, R37, 0x5410, R46 ;  /* 0x0000541025537816 */ /* 0x000fe4000000002e */
[----:B------:R-:W-:Y:S01]  /*d6a0*/  PRMT R85, R81, 0x5410, R20 ;  /* 0x0000541051557816 */ /* 0x000fe20000000014 */
[----:B------:R-:W-:Y:S01]  /*d6b0*/  IMAD.U32 R81, R84, 0x10000, RZ ;  /* 0x0001000054517824 */ /* 0x000fe200078e00ff */
[----:B------:R-:W-:-:S02]  /*d6c0*/  PRMT R82, R82, 0x5410, R21 ;  /* 0x0000541052527816 */ /* 0x000fc40000000015 */
        /* <DEDUP_REMOVED lines=16> */
[----:B----4-:R-:W-:Y:S01]  /*d7d0*/  FMUL.FTZ R89, R39, R51 ;  /* 0x0000003327597220 */ /* 0x010fe20000410000 */
[----:B------:R-:W-:-:S02]  /*d7e0*/  IMAD.U32 R39, R78, 0x10000, RZ ;  /* 0x000100004e277824 */ /* 0x000fc400078e00ff */
[----:B------:R-:W-:Y:S01]  /*d7f0*/  FMUL.FTZ R90, R46, R81 ;  /* 0x000000512e5a7220 */ /* 0x000fe20000410000 */
[----:B------:R-:W-:Y:S01]  /*d800*/  FFMA.FTZ R86, R20, R51, -R87 ;  /* 0x0000003314567223 */ /* 0x000fe20000010857 */
[----:B------:R-:W-:Y:S02]  /*d810*/  IMAD.U32 R50, R35, 0x10000, RZ ;  /* 0x0001000023327824 */ /* 0x000fe400078e00ff */
[-C--:B------:R-:W-:Y:S01]  /*d820*/  FMUL.FTZ R46, R46, R39.reuse ;  /* 0x000000272e2e7220 */ /* 0x080fe20000410000 */
[----:B------:R-:W-:Y:S02]  /*d830*/  IMAD.U32 R87, R82, 0x10000, RZ ;  /* 0x0001000052577824 */ /* 0x000fe400078e00ff */
[C---:B------:R-:W-:Y:S01]  /*d840*/  FFMA.FTZ R90, R37.reuse, R39, -R90 ;  /* 0x00000027255a7223 */ /* 0x040fe2000001085a */
[----:B------:R-:W-:Y:S02]  /*d850*/  IMAD.U32 R51, R52, 0x10000, RZ ;  /* 0x0001000034337824 */ /* 0x000fe400078e00ff */
[----:B------:R-:W-:Y:S01]  /*d860*/  FFMA.FTZ R89, R20, R80, R89 ;  /* 0x0000005014597223 */ /* 0x000fe20000010059 */
[----:B------:R-:W-:Y:S01]  /*d870*/  FMUL.FTZ R39, R50, R87 ;  /* 0x0000005732277220 */ /* 0x000fe20000410000 */
[----:B------:R-:W-:Y:S01]  /*d880*/  LOP3.LUT R78, R78, 0xffff0000, RZ, 0xc0, !PT ;  /* 0xffff00004e4e7812 */ /* 0x000fe200078ec0ff */
[----:B------:R-:W-:Y:S01]  /*d890*/  FMUL.FTZ R50, R50, R51 ;  /* 0x0000003332327220 */ /* 0x000fe20000410000 */
[----:B------:R-:W-:Y:S01]  /*d8a0*/  FMUL.FTZ R20, R32, R79 ;  /* 0x0000004f20147220 */ /* 0x000fe20000410000 */
[----:B------:R-:W-:Y:S01]  /*d8b0*/  FFMA.FTZ R46, R37, R81, R46 ;  /* 0x00000051252e7223 */ /* 0x000fe2000001002e */
[C---:B------:R-:W-:Y:S01]  /*d8c0*/  FFMA.FTZ R39, R38.reuse, R51, -R39 ;  /* 0x0000003326277223 */ /* 0x040fe20000010827 */
[----:B------:R-:W-:Y:S01]  /*d8d0*/  FFMA.FTZ R87, R38, R87, R50 ;  /* 0x0000005726577223 */ /* 0x000fe20000010032 */
[----:B------:R-:W-:Y:S01]  /*d8e0*/  FMUL.FTZ R38, R32, R77 ;  /* 0x0000004d20267220 */ /* 0x000fe20000410000 */
[----:B------:R-:W-:Y:S01]  /*d8f0*/  FMUL.FTZ R37, R33, R84 ;  /* 0x0000005421257220 */ /* 0x000fe20000410000 */
[----:B------:R-:W-:-:S02]  /*d900*/  IMAD.U32 R47, R34, 0x10000, RZ ;  /* 0x00010000222f7824 */ /* 0x000fc400078e00ff */
[----:B------:R-:W-:Y:S01]  /*d910*/  FFMA.FTZ R77, R21, R77, -R20 ;  /* 0x0000004d154d7223 */ /* 0x000fe20000010814 */
[----:B------:R-:W-:Y:S02]  /*d920*/  IMAD.U32 R32, R85, 0x10000, RZ ;  /* 0x0001000055207824 */ /* 0x000fe400078e00ff */
[-C--:B------:R-:W-:Y:S01]  /*d930*/  FMUL.FTZ R33, R33, R78.reuse ;  /* 0x0000004e21217220 */ /* 0x080fe20000410000 */
[----:B------:R-:W-:Y:S02]  /*d940*/  IMAD.U32 R20, R83, 0x10000, RZ ;  /* 0x0001000053147824 */ /* 0x000fe400078e00ff */
[C---:B------:R-:W-:Y:S01]  /*d950*/  FFMA.FTZ R37, R28.reuse, R78, -R37 ;  /* 0x0000004e1c257223 */ /* 0x040fe20000010825 */
[C---:B------:R-:W-:Y:S01]  /*d960*/  FMUL.FTZ R50, R47.reuse, R32 ;  /* 0x000000202f327220 */ /* 0x040fe20000410000 */
[----:B------:R-:W-:Y:S01]  /*d970*/  FFMA.FTZ R33, R28, R84, R33 ;  /* 0x000000541c217223 */ /* 0x000fe20000010021 */
        /* <DEDUP_REMOVED lines=9> */
[----:B------:R-:W-:Y:S01]  /*da10*/  FMUL.FTZ R21, R34, R85 ;  /* 0x0000005522157220 */ /* 0x000fe20000410000 */
[----:B------:R-:W-:Y:S01]  /*da20*/  LOP3.LUT R52, R52, 0xffff0000, RZ, 0xc0, !PT ;  /* 0xffff000034347812 */ /* 0x000fe200078ec0ff */
[----:B------:R-:W-:Y:S01]  /*da30*/  FMUL.FTZ R28, R35, R82 ;  /* 0x00000052231c7220 */ /* 0x000fe20000410000 */
[----:B------:R-:W-:Y:S01]  /*da40*/  F2FP.BF16.F32.PACK_AB R29, R37, R90 ;  /* 0x0000005a251d723e */ /* 0x000fe200000010ff */
[-C--:B------:R-:W-:Y:S01]  /*da50*/  FMUL.FTZ R34, R34, R83.reuse ;  /* 0x0000005322227220 */ /* 0x080fe20000410000 */
[C---:B------:R-:W-:Y:S01]  /*da60*/  FFMA.FTZ R21, R30.reuse, R83, -R21 ;  /* 0x000000531e157223 */ /* 0x040fe20000010815 */
        /* <DEDUP_REMOVED lines=8> */
[----:B------:R-:W-:Y:S01]  /*daf0*/  F2FP.BF16.F32.PACK_AB R33, R33, R46 ;  /* 0x0000002e2121723e */ /* 0x000fe200000010ff */
[----:B------:R1:W-:Y:S01]  /*db00*/  STS.128 [R212], R28 ;  /* 0x0000001cd4007388 */ /* 0x0003e20000000c00 */
[----:B------:R-:W-:Y:S02]  /*db10*/  F2FP.BF16.F32.PACK_AB R34, R85, R20 ;  /* 0x000000145522723e */ /* 0x000fe400000010ff */
[----:B------:R-:W-:-:S05]  /*db20*/  F2FP.BF16.F32.PACK_AB R35, R82, R87 ;  /* 0x000000575223723e */ /* 0x000fca00000010ff */
[----:B------:R1:W-:Y:S02]  /*db30*/  STS.128 [R76+0x10400], R32 ;  /* 0x010400204c007388 */ /* 0x0003e40000000c00 */
.L_x_8321:
[----:B------:R-:W-:Y:S05]  /*db40*/  BSYNC B1 ;  /* 0x0000000000017941 */ /* 0x000fea0003800000 */
.L_x_8320:
[----:B------:R-:W-:Y:S04]  /*db50*/  BSSY B1, `(.L_x_8322) ;  /* 0x000006a000017945 */ /* 0x000fe80003800000 */
[----:B------:R-:W-:Y:S05]  /*db60*/  @P2 BRA `(.L_x_8323) ;  /* 0x0000000400a02947 */ /* 0x000fea0003800000 */
[----:B------:R-:W2:Y:S01]  /*db70*/  LDL R52, [R1+0x30] ;  /* 0x0000300001347983 */ /* 0x000ea20000100800 */
[----:B------:R-:W-:Y:S02]  /*db80*/  LEA.HI R20, R55, R220, RZ, 0x1d ;  /* 0x000000dc37147211 */ /* 0x000fe400078fe8ff */
[----:B01----:R-:W-:Y:S02]  /*db90*/  SHF.R.U32.HI R29, RZ, 0x3, R203 ;  /* 0x00000003ff1d7819 */ /* 0x003fe400000116cb */
[----:B------:R-:W-:Y:S01]  /*dba0*/  SHF.R.S32.HI R21, RZ, 0x1f, R20 ;  /* 0x0000001fff157819 */ /* 0x000fe20000011414 */
[----:B------:R-:W-:Y:S01]  /*dbb0*/  IMAD.SHL.U32 R28, R20, 0x8, RZ ;  /* 0x00000008141c7824 */ /* 0x000fe200078e00ff */
[----:B------:R-:W-:Y:S02]  /*dbc0*/  SHF.R.U64 R38, R4, 0x10, R5 ;  /* 0x0000001004267819 */ /* 0x000fe40000001205 */
[----:B------:R-:W-:Y:S02]  /*dbd0*/  LEA.HI R21, R21, R20, RZ, 0x3 ;  /* 0x0000001415157211 */ /* 0x000fe400078f18ff */
[----:B------:R-:W-:-:S02]  /*dbe0*/  LOP3.LUT R20, R203, 0x38, R28, 0xf8, !PT ;  /* 0x00000038cb147812 */ /* 0x000fc400078ef81c */
[----:B------:R-:W-:Y:S01]  /*dbf0*/  SHF.R.U32.HI R5, RZ, 0x10, R5 ;  /* 0x00000010ff057819 */ /* 0x000fe20000011605 */
[----:B------:R-:W-:Y:S01]  /*dc00*/  IMAD.SHL.U32 R28, R21, 0x400, RZ ;  /* 0x00000400151c7824 */ /* 0x000fe200078e00ff */
[----:B------:R-:W-:Y:S02]  /*dc10*/  LOP3.LUT R21, R20, R29, RZ, 0x3c, !PT ;  /* 0x0000001d14157212 */ /* 0x000fe400078e3cff */
[----:B------:R-:W-:Y:S02]  /*dc20*/  SHF.R.U64 R20, R6, 0x10, R7 ;  /* 0x0000001006147819 */ /* 0x000fe40000001207 */
[----:B------:R-:W-:Y:S02]  /*dc30*/  LOP3.LUT R28, R28, 0x7fffe000, RZ, 0xc0, !PT ;  /* 0x7fffe0001c1c7812 */ /* 0x000fe400078ec0ff */
[----:B------:R-:W-:Y:S02]  /*dc40*/  SHF.R.U64 R6, R24, 0x10, R25 ;  /* 0x0000001018067819 */ /* 0x000fe40000001219 */
[----:B------:R-:W-:-:S02]  /*dc50*/  IADD3 R21, R21, R28, R210 ;  /* 0x0000001c15157210 */ /* 0x000fc40007ffe0d2 */
[----:B------:R-:W-:Y:S02]  /*dc60*/  SHF.R.U32.HI R7, RZ, 0x10, R7 ;  /* 0x00000010ff077819 */ /* 0x000fe40000011607 */
[----:B------:R-:W-:Y:S01]  /*dc70*/  SHF.R.U32.HI R25, RZ, 0x10, R25 ;  /* 0x00000010ff197819 */ /* 0x000fe20000011619 */
[----:B------:R-:W-:Y:S01]  /*dc80*/  IMAD R21, R21, 0x2, R18 ;  /* 0x0000000215157824 */ /* 0x000fe200078e0212 */
[--C-:B------:R-:W-:Y:S02]  /*dc90*/  SHF.R.U64 R4, R26, 0x10, R27.reuse ;  /* 0x000000101a047819 */ /* 0x100fe4000000121b */
[----:B------:R-:W-:Y:S02]  /*dca0*/  PRMT R57, R57, 0x5410, R6 ;  /* 0x0000541039397816 */ /* 0x000fe40000000006 */
[----:B------:R-:W0:Y:S01]  /*dcb0*/  LDS.128 R32, [R21+0x10400] ;  /* 0x0104000015207984 */ /* 0x000e220000000c00 */
[----:B------:R-:W-:Y:S02]  /*dcc0*/  SHF.R.U32.HI R27, RZ, 0x10, R27 ;  /* 0x00000010ff1b7819 */ /* 0x000fe4000001161b */
[----:B------:R-:W-:Y:S01]  /*dcd0*/  PRMT R61, R61, 0x5410, R38 ;  /* 0x000054103d3d7816 */ /* 0x000fe20000000026 */
[----:B------:R-:W-:Y:S01]  /*dce0*/  IMAD.U32 R38, R57, 0x10000, RZ ;  /* 0x0001000039267824 */ /* 0x000fe200078e00ff */
[----:B------:R-:W-:-:S02]  /*dcf0*/  PRMT R62, R62, 0x5410, R5 ;  /* 0x000054103e3e7816 */ /* 0x000fc40000000005 */
[----:B------:R-:W-:Y:S01]  /*dd00*/  PRMT R63, R63, 0x5410, R20 ;  /* 0x000054103f3f7816 */ /* 0x000fe20000000014 */
[----:B------:R-:W-:Y:S01]  /*dd10*/  IMAD.U32 R37, R61, 0x10000, RZ ;  /* 0x000100003d257824 */ /* 0x000fe200078e00ff */
[----:B------:R-:W-:Y:S02]  /*dd20*/  PRMT R64, R64, 0x5410, R7 ;  /* 0x0000541040407816 */ /* 0x000fe40000000007 */
[----:B------:R-:W-:Y:S02]  /*dd30*/  PRMT R58, R58, 0x5410, R25 ;  /* 0x000054103a3a7816 */ /* 0x000fe40000000019 */
[----:B------:R-:W-:Y:S02]  /*dd40*/  PRMT R59, R59, 0x5410, R4 ;  /* 0x000054103b3b7816 */ /* 0x000fe40000000004 */
[----:B------:R-:W-:Y:S02]  /*dd50*/  PRMT R60, R60, 0x5410, R27 ;  /* 0x000054103c3c7816 */ /* 0x000fe4000000001b */
[----:B------:R-:W-:-:S02]  /*dd60*/  LOP3.LUT R57, R57, 0xffff0000, RZ, 0xc0, !PT ;  /* 0xffff000039397812 */ /* 0x000fc400078ec0ff */
[----:B------:R-:W-:Y:S01]  /*dd70*/  LOP3.LUT R61, R61, 0xffff0000, RZ, 0xc0, !PT ;  /* 0xffff00003d3d7812 */ /* 0x000fe200078ec0ff */
[C---:B0-----:R-:W-:Y:S01]  /*dd80*/  IMAD.U32 R25, R32.reuse, 0x10000, RZ ;  /* 0x0001000020197824 */ /* 0x041fe200078e00ff */
[----:B------:R-:W-:Y:S01]  /*dd90*/  LOP3.LUT R26, R32, 0xffff0000, RZ, 0xc0, !PT ;  /* 0xffff0000201a7812 */ /* 0x000fe200078ec0ff */
[C---:B------:R-:W-:Y:S01]  /*dda0*/  IMAD.U32 R27, R33.reuse, 0x10000, RZ ;  /* 0x00010000211b7824 */ /* 0x040fe200078e00ff */
[----:B------:R-:W-:Y:S01]  /*ddb0*/  LOP3.LUT R32, R33, 0xffff0000, RZ, 0xc0, !PT ;  /* 0xffff000021207812 */ /* 0x000fe200078ec0ff */
[----:B------:R-:W-:Y:S02]  /*ddc0*/  IMAD.U32 R33, R35, 0x10000, RZ ;  /* 0x0001000023217824 */ /* 0x000fe400078e00ff */
[C---:B------:R-:W-:Y:S01]  /*ddd0*/  FMUL.FTZ R39, R25.reuse, R38 ;  /* 0x0000002619277220 */ /* 0x040fe20000410000 */
[-C--:B------:R-:W-:Y:S01]  /*dde0*/  FMUL.FTZ R47, R25, R37.reuse ;  /* 0x00000025192f7220 */ /* 0x080fe20000410000 */
[----:B------:R-:W-:Y:S01]  /*ddf0*/  IMAD.U32 R25, R62, 0x10000, RZ ;  /* 0x000100003e197824 */ /* 0x000fe200078e00ff */
[----:B--2---:R-:W0:Y:S02]  /*de00*/  LDS.128 R28, [R52] ;  /* 0x00000000341c7984 */ /* 0x004e240000000c00 */
        /* <DEDUP_REMOVED lines=8> */
[C---:B------:R-:W-:Y:S01]  /*de90*/  IMAD.U32 R29, R34.reuse, 0x10000, RZ ;  /* 0x00010000221d7824 */ /* 0x040fe200078e00ff */
[----:B------:R-:W-:Y:S01]  /*dea0*/  LOP3.LUT R31, R34, 0xffff0000, RZ, 0xc0, !PT ;  /* 0xffff0000221f7812 */ /* 0x000fe200078ec0ff */
[----:B------:R-:W-:Y:S01]  /*deb0*/  FFMA.FTZ R39, R4, R37, -R39 ;  /* 0x0000002504277223 */ /* 0x000fe20000010827 */
[----:B------:R-:W-:Y:S01]  /*dec0*/  LOP3.LUT R34, R35, 0xffff0000, RZ, 0xc0, !PT ;  /* 0xffff000023227812 */ /* 0x000fe200078ec0ff */
[----:B------:R-:W-:-:S02]  /*ded0*/  IMAD.U32 R35, R58, 0x10000, RZ ;  /* 0x000100003a237824 */ /* 0x000fc400078e00ff */
[----:B------:R-:W-:Y:S01]  /*dee0*/  FFMA.FTZ R47, R4, R38, R47 ;  /* 0x00000026042f7223 */ /* 0x000fe2000001002f */
[----:B------:R-:W-:Y:S02]  /*def0*/  IMAD.U32 R37, R60, 0x10000, RZ ;  /* 0x000100003c257824 */ /* 0x000fe400078e00ff */
[C---:B------:R-:W-:Y:S01]  /*df00*/  FMUL.FTZ R51, R27.reuse, R35 ;  /* 0x000000231b337220 */ /* 0x040fe20000410000 */
[-C--:B------:R-:W-:Y:S01]  /*df10*/  FMUL.FTZ R27, R27, R25.reuse ;  /* 0x000000191b1b7220 */ /* 0x080fe20000410000 */
[----:B------:R-:W-:Y:S02]  /*df20*/  IMAD.U32 R4, R64, 0x10000, RZ ;  /* 0x0001000040047824 */ /* 0x000fe400078e00ff */
[C---:B------:R-:W-:Y:S01]  /*df30*/  FFMA.FTZ R51, R6.reuse, R25, -R51 ;  /* 0x0000001906337223 */ /* 0x040fe20000010833 */
[C---:B------:R-:W-:Y:S01]  /*df40*/  FMUL.FTZ R25, R33.reuse, R37 ;  /* 0x0000002521197220 */ /* 0x040fe20000410000 */
[----:B------:R-:W-:Y:S01]  /*df50*/  FFMA.FTZ R35, R6, R35, R27 ;  /* 0x0000002306237223 */ /* 0x000fe2000001001b */
[-C--:B------:R-:W-:Y:S01]  /*df60*/  FMUL.FTZ R38, R33, R4.reuse ;  /* 0x0000000421267220 */ /* 0x080fe20000410000 */
[----:B------:R-:W-:Y:S01]  /*df70*/  LOP3.LUT R27, R58, 0xffff0000, RZ, 0xc0, !PT ;  /* 0xffff00003a1b7812 */ /* 0x000fe200078ec0ff */
[----:B------:R-:W-:Y:S01]  /*df80*/  FFMA.FTZ R50, R24, R4, -R25 ;  /* 0x0000000418327223 */ /* 0x000fe20000010819 */
[----:B------:R-:W-:Y:S01]  /*df90*/  LOP3.LUT R25, R62, 0xffff0000, RZ, 0xc0, !PT ;  /* 0xffff00003e197812 */ /* 0x000fe200078ec0ff */
[----:B------:R-:W-:Y:S01]  /*dfa0*/  FMUL.FTZ R4, R26, R57 ;  /* 0x000000391a047220 */ /* 0x000fe20000410000 */
[----:B------:R-:W-:Y:S01]  /*dfb0*/  FFMA.FTZ R37, R24, R37, R38 ;  /* 0x0000002518257223 */ /* 0x000fe20000010026 */
[----:B------:R-:W-:Y:S01]  /*dfc0*/  FMUL.FTZ R33, R32, R27 ;  /* 0x0000001b20217220 */ /* 0x000fe20000410000 */
[----:B------:R-:W-:-:S02]  /*dfd0*/  IMAD.U32 R6, R59, 0x10000, RZ ;  /* 0x000100003b067824 */ /* 0x000fc400078e00ff */
[----:B------:R-:W-:Y:S01]  /*dfe0*/  FFMA.FTZ R24, R5, R61, -R4 ;  /* 0x0000003d05187223 */ /* 0x000fe20000010804 */
[----:B------:R-:W-:Y:S01]  /*dff0*/  FMUL.FTZ R38, R32, R25 ;  /* 0x0000001920267220 */ /* 0x000fe20000410000 */
[----:B------:R-:W-:Y:S02]  /*e000*/  IMAD.U32 R4, R63, 0x10000, RZ ;  /* 0x000100003f047824 */ /* 0x000fe400078e00ff */
[----:B------:R-:W-:Y:S01]  /*e010*/  FMUL.FTZ R26, R26, R61 ;  /* 0x0000003d1a1a7220 */ /* 0x000fe20000410000 */
[C---:B------:R-:W-:Y:S01]  /*e020*/  FFMA.FTZ R32, R28.reuse, R25, -R33 ;  /* 0x000000191c207223 */ /* 0x040fe20000010821 */
[----:B------:R-:W-:Y:S01]  /*e030*/  FFMA.FTZ R38, R28, R27, R38 ;  /* 0x0000001b1c267223 */ /* 0x000fe20000010026 */
[C---:B------:R-:W-:Y:S01]  /*e040*/  FMUL.FTZ R46, R29.reuse, R6 ;  /* 0x000000061d2e7220 */ /* 0x040fe20000410000 */
[-C--:B------:R-:W-:Y:S01]  /*e050*/  FMUL.FTZ R28, R29, R4.reuse ;  /* 0x000000041d1c7220 */ /* 0x080fe20000410000 */
[----:B------:R-:W-:Y:S01]  /*e060*/  LOP3.LUT R59, R59, 0xffff0000, RZ, 0xc0, !PT ;  /* 0xffff00003b3b7812 */ /* 0x000fe200078ec0ff */
[----:B------:R-:W-:Y:S01]  /*e070*/  FFMA.FTZ R26, R5, R57, R26 ;  /* 0x00000039051a7223 */ /* 0x000fe2000001001a */
        /* <DEDUP_REMOVED lines=23> */
.L_x_8323:
[----:B------:R-:W-:Y:S05]  /*e1f0*/  BSYNC B1 ;  /* 0x0000000000017941 */ /* 0x000fea0003800000 */
.L_x_8322:
[----:B------:R-:W-:Y:S04]  /*e200*/  BSSY B1, `(.L_x_8324) ;  /* 0x000006a000017945 */ /* 0x000fe80003800000 */
[----:B------:R-:W-:Y:S05]  /*e210*/  @P1 BRA `(.L_x_8325) ;  /* 0x0000000400a01947 */ /* 0x000fea0003800000 */
[----:B------:R-:W3:Y:S01]  /*e220*/  LDL R46, [R1+0x2c] ;  /* 0x00002c00012e7983 */ /* 0x000ee20000100800 */
[----:B--2---:R-:W-:Y:S02]  /*e230*/  LEA.HI R4, R55, R220, RZ, 0x1d ;  /* 0x000000dc37047211 */ /* 0x004fe400078fe8ff */
[----:B------:R-:W-:Y:S02]  /*e240*/  SHF.R.U32.HI R6, RZ, 0x3, R202 ;  /* 0x00000003ff067819 */ /* 0x000fe400000116ca */
[----:B------:R-:W-:Y:S01]  /*e250*/  SHF.R.S32.HI R7, RZ, 0x1f, R4 ;  /* 0x0000001fff077819 */ /* 0x000fe20000011404 */
[----:B------:R-:W-:Y:S01]  /*e260*/  IMAD.SHL.U32 R5, R4, 0x8, RZ ;  /* 0x0000000804057824 */ /* 0x000fe200078e00ff */
[----:B-1----:R-:W-:Y:S02]  /*e270*/  SHF.R.U64 R31, R40, 0x10, R41 ;  /* 0x00000010281f7819 */ /* 0x002fe40000001229 */
        /* <DEDUP_REMOVED lines=9> */
[----:B------:R-:W-:Y:S01]  /*e310*/  PRMT R65, R65, 0x5410, R28 ;  /* 0x0000541041417816 */ /* 0x000fe2000000001c */
[----:B------:R-:W-:Y:S01]  /*e320*/  IMAD.U32 R37, R72, 0x10000, RZ ;  /* 0x0001000048257824 */ /* 0x000fe200078e00ff */
[----:B------:R-:W-:Y:S01]  /*e330*/  SHF.R.U32.HI R45, RZ, 0x10, R45 ;  /* 0x00000010ff2d7819 */ /* 0x000fe2000001162d */
[----:B------:R-:W-:Y:S01]  /*e340*/  IMAD R21, R21, 0x2, R18 ;  /* 0x0000000215157824 */ /* 0x000fe200078e0212 */
[----:B------:R-:W-:Y:S01]  /*e350*/  SHF.R.U64 R20, R48, 0x10, R49 ;  /* 0x0000001030147819 */ /* 0x000fe20000001231 */
[----:B------:R-:W-:Y:S01]  /*e360*/  IMAD.U32 R35, R65, 0x10000, RZ ;  /* 0x0001000041237824 */ /* 0x000fe200078e00ff */
[--C-:B0-----:R-:W-:Y:S02]  /*e370*/  SHF.R.U64 R29, R42, 0x10, R43.reuse ;  /* 0x000000102a1d7819 */ /* 0x101fe4000000122b */
[----:B------:R-:W0:Y:S01]  /*e380*/  LDS.128 R24, [R21+0x10400] ;  /* 0x0104000015187984 */ /* 0x000e220000000c00 */
[----:B------:R-:W-:Y:S02]  /*e390*/  PRMT R73, R73, 0x5410, R40 ;  /* 0x0000541049497816 */ /* 0x000fe40000000028 */
[----:B------:R-:W-:-:S02]  /*e3a0*/  SHF.R.U32.HI R42, RZ, 0x10, R43 ;  /* 0x00000010ff2a7819 */ /* 0x000fc4000001162b */
[----:B------:R-:W-:Y:S01]  /*e3b0*/  PRMT R66, R66, 0x5410, R45 ;  /* 0x0000541042427816 */ /* 0x000fe2000000002d */
[----:B------:R-:W-:Y:S01]  /*e3c0*/  IMAD.U32 R39, R73, 0x10000, RZ ;  /* 0x0001000049277824 */ /* 0x000fe200078e00ff */
[----:B------:R-:W-:Y:S02]  /*e3d0*/  PRMT R53, R53, 0x5410, R20 ;  /* 0x0000541035357816 */ /* 0x000fe40000000014 */
[----:B------:R-:W-:Y:S02]  /*e3e0*/  SHF.R.U32.HI R49, RZ, 0x10, R49 ;  /* 0x00000010ff317819 */ /* 0x000fe40000011631 */
[----:B------:R-:W-:Y:S02]  /*e3f0*/  PRMT R75, R75, 0x5410, R42 ;  /* 0x000054104b4b7816 */ /* 0x000fe4000000002a */
[----:B------:R-:W-:Y:S02]  /*e400*/  PRMT R54, R54, 0x5410, R49 ;  /* 0x0000541036367816 */ /* 0x000fe40000000031 */
[----:B------:R-:W-:-:S02]  /*e410*/  LOP3.LUT R65, R65, 0xffff0000, RZ, 0xc0, !PT ;  /* 0xffff000041417812 */ /* 0x000fc400078ec0ff */
[----:B------:R-:W-:Y:S01]  /*e420*/  PRMT R74, R74, 0x5410, R29 ;  /* 0x000054104a4a7816 */ /* 0x000fe2000000001d */
[C---:B0-----:R-:W-:Y:S01]  /*e430*/  IMAD.U32 R31, R24.reuse, 0x10000, RZ ;  /* 0x00010000181f7824 */ /* 0x041fe200078e00ff */
[----:B------:R-:W-:Y:S01]  /*e440*/  LOP3.LUT R24, R24, 0xffff0000, RZ, 0xc0, !PT ;  /* 0xffff000018187812 */ /* 0x000fe200078ec0ff */
[C---:B------:R-:W-:Y:S01]  /*e450*/  IMAD.U32 R32, R25.reuse, 0x10000, RZ ;  /* 0x0001000019207824 */ /* 0x040fe200078e00ff */
[----:B------:R-:W-:Y:S01]  /*e460*/  LOP3.LUT R25, R25, 0xffff0000, RZ, 0xc0, !PT ;  /* 0xffff000019197812 */ /* 0x000fe200078ec0ff */
[C---:B------:R-:W-:Y:S01]  /*e470*/  FMUL.FTZ R41, R31.reuse, R37 ;  /* 0x000000251f297220 */ /* 0x040fe20000410000 */
[----:B------:R-:W-:Y:S01]  /*e480*/  FMUL.FTZ R43, R31, R35 ;  /* 0x000000231f2b7220 */ /* 0x000fe20000410000 */
[----:B------:R-:W-:Y:S02]  /*e490*/  IMAD.U32 R31, R66, 0x10000, RZ ;  /* 0x00010000421f7824 */ /* 0x000fe400078e00ff */
[----:B------:R-:W-:Y:S01]  /*e4a0*/  FMUL.FTZ R45, R32, R39 ;  /* 0x00000027202d7220 */ /* 0x000fe20000410000 */
[----:B------:R-:W-:Y:S01]  /*e4b0*/  IMAD.U32 R34, R27, 0x10000, RZ ;  /* 0x000100001b227824 */ /* 0x000fe200078e00ff */
[----:B------:R-:W-:Y:S01]  /*e4c0*/  LOP3.LUT R66, R66, 0xffff0000, RZ, 0xc0, !PT ;  /* 0xffff000042427812 */ /* 0x000fe200078ec0ff */
[C---:B------:R-:W-:Y:S01]  /*e4d0*/  IMAD.U32 R33, R26.reuse, 0x10000, RZ ;  /* 0x000100001a217824 */ /* 0x040fe200078e00ff */
[----:B------:R-:W-:-:S02]  /*e4e0*/  LOP3.LUT R26, R26, 0xffff0000, RZ, 0xc0, !PT ;  /* 0xffff00001a1a7812 */ /* 0x000fc400078ec0ff */
[----:B------:R-:W-:Y:S01]  /*e4f0*/  LOP3.LUT R27, R27, 0xffff0000, RZ, 0xc0, !PT ;  /* 0xffff00001b1b7812 */ /* 0x000fe200078ec0ff */
[----:B---3--:R-:W0:Y:S02]  /*e500*/  LDS.128 R4, [R46] ;  /* 0x000000002e047984 */ /* 0x008e240000000c00 */
[C---:B0-----:R-:W-:Y:S01]  /*e510*/  IMAD.U32 R20, R4.reuse, 0x10000, RZ ;  /* 0x0001000004147824 */ /* 0x041fe200078e00ff */
[----:B------:R-:W-:Y:S01]  /*e520*/  LOP3.LUT R4, R4, 0xffff0000, RZ, 0xc0, !PT ;  /* 0xffff000004047812 */ /* 0x000fe200078ec0ff */
[C---:B------:R-:W-:Y:S01]  /*e530*/  IMAD.U32 R28, R5.reuse, 0x10000, RZ ;  /* 0x00010000051c7824 */ /* 0x040fe200078e00ff */
[----:B------:R-:W-:Y:S01]  /*e540*/  LOP3.LUT R5, R5, 0xffff0000, RZ, 0xc0, !PT ;  /* 0xffff000005057812 */ /* 0x000fe200078ec0ff */
[C---:B------:R-:W-:Y:S01]  /*e550*/  FFMA.FTZ R38, R20.reuse, R35, -R41 ;  /* 0x0000002314267223 */ /* 0x040fe20000010829 */
[----:B------:R-:W-:Y:S02]  /*e560*/  IMAD.U32 R41, R75, 0x10000, RZ ;  /* 0x000100004b297824 */ /* 0x000fe400078e00ff */
[----:B------:R-:W-:Y:S01]  /*e570*/  FFMA.FTZ R43, R20, R37, R43 ;  /* 0x00000025142b7223 */ /* 0x000fe2000001002b */
[-C--:B------:R-:W-:Y:S01]  /*e580*/  FMUL.FTZ R37, R32, R31.reuse ;  /* 0x0000001f20257220 */ /* 0x080fe20000410000 */
[----:B------:R-:W-:Y:S01]  /*e590*/  FFMA.FTZ R45, R28, R31, -R45 ;  /* 0x0000001f1c2d7223 */ /* 0x000fe2000001082d */
[----:B------:R-:W-:-:S02]  /*e5a0*/  IMAD.U32 R30, R7, 0x10000, RZ ;  /* 0x00010000071e7824 */ /* 0x000fc400078e00ff */
[----:B------:R-:W-:Y:S01]  /*e5b0*/  FMUL.FTZ R47, R34, R41 ;  /* 0x00000029222f7220 */ /* 0x000fe20000410000 */
[----:B------:R-:W-:Y:S01]  /*e5c0*/  IMAD.U32 R35, R54, 0x10000, RZ ;  /* 0x0001000036237824 */ /* 0x000fe200078e00ff */
[----:B------:R-:W-:Y:S01]  /*e5d0*/  LOP3.LUT R31, R72, 0xffff0000, RZ, 0xc0, !PT ;  /* 0xffff0000481f7812 */ /* 0x000fe200078ec0ff */
[----:B------:R-:W-:Y:S01]  /*e5e0*/  FFMA.FTZ R39, R28, R39, R37 ;  /* 0x000000271c277223 */ /* 0x000fe20000010025 */
[----:B------:R-:W-:Y:S01]  /*e5f0*/  LOP3.LUT R28, R73, 0xffff0000, RZ, 0xc0, !PT ;  /* 0xffff0000491c7812 */ /* 0x000fe200078ec0ff */
[-C--:B------:R-:W-:Y:S01]  /*e600*/  FMUL.FTZ R34, R34, R35.reuse ;  /* 0x0000002322227220 */ /* 0x080fe20000410000 */
[----:B------:R-:W-:Y:S01]  /*e610*/  FFMA.FTZ R47, R30, R35, -R47 ;  /* 0x000000231e2f7223 */ /* 0x000fe2000001082f */
[C---:B------:R-:W-:Y:S01]  /*e620*/  FMUL.FTZ R35, R24.reuse, R31 ;  /* 0x0000001f18237220 */ /* 0x040fe20000410000 */
[----:B------:R-:W-:Y:S01]  /*e630*/  FMUL.FTZ R37, R24, R65 ;  /* 0x0000004118257220 */ /* 0x000fe20000410000 */
[----:B------:R-:W-:Y:S02]  /*e640*/  IMAD.U32 R24, R74, 0x10000, RZ ;  /* 0x000100004a187824 */ /* 0x000fe400078e00ff */
[----:B------:R-:W-:Y:S01]  /*e650*/  FFMA.FTZ R41, R30, R41, R34 ;  /* 0x000000291e297223 */ /* 0x000fe20000010022 */
[----:B------:R-:W-:Y:S01]  /*e660*/  FMUL.FTZ R32, R25, R28 ;  /* 0x0000001c19207220 */ /* 0x000fe20000410000 */
[----:B------:R-:W-:Y:S01]  /*e670*/  FFMA.FTZ R35, R4, R65, -R35 ;  /* 0x0000004104237223 */ /* 0x000fe20000010823 */
[----:B------:R-:W-:-:S02]  /*e680*/  IMAD.U32 R20, R53, 0x10000, RZ ;  /* 0x0001000035147824 */ /* 0x000fc400078e00ff */
[----:B------:R-:W-:Y:S01]  /*e690*/  FMUL.FTZ R25, R25, R66 ;  /* 0x0000004219197220 */ /* 0x000fe20000410000 */
[----:B------:R-:W-:Y:S01]  /*e6a0*/  FFMA.FTZ R30, R4, R31, R37 ;  /* 0x0000001f041e7223 */ /* 0x000fe20000010025 */
[----:B------:R-:W-:Y:S02]  /*e6b0*/  IMAD.U32 R29, R6, 0x10000, RZ ;  /* 0x00010000061d7824 */ /* 0x000fe400078e00ff */
[----:B------:R-:W-:Y:S01]  /*e6c0*/  FMUL.FTZ R4, R33, R24 ;  /* 0x0000001821047220 */ /* 0x000fe20000410000 */
[C---:B------:R-:W-:Y:S01]  /*e6d0*/  FFMA.FTZ R32, R5.reuse, R66, -R32 ;  /* 0x0000004205207223 */ /* 0x040fe20000010820 */
[----:B------:R-:W-:Y:S01]  /*e6e0*/  FFMA.FTZ R28, R5, R28, R25 ;  /* 0x0000001c051c7223 */ /* 0x000fe20000010019 */
[-C--:B------:R-:W-:Y:S01]  /*e6f0*/  FMUL.FTZ R34, R33, R20.reuse ;  /* 0x0000001421227220 */ /* 0x080fe20000410000 */
[----:B------:R-:W-:Y:S01]  /*e700*/  FFMA.FTZ R20, R29, R20, -R4 ;  /* 0x000000141d147223 */ /* 0x000fe20000010804 */
        /* <DEDUP_REMOVED lines=25> */
.L_x_8325:
[----:B------:R-:W-:Y:S05]  /*e8a0*/  BSYNC B1 ;  /* 0x0000000000017941 */ /* 0x000fea0003800000 */
.L_x_8324:
[----:B------:R-:W-:Y:S01]  /*e8b0*/  PRMT R20, R3, 0x5410, R0 ;  /* 0x0000541003147816 */ /* 0x000fe20000000000 */
[----:B------:R-:W-:Y:S06]  /*e8c0*/  @P0 BRA `(.L_x_8309) ;  /* 0x0000000400a00947 */ /* 0x000fec0003800000 */
[----:B-1----:R-:W5:Y:S01]  /*e8d0*/  LDL R32, [R1+0x28] ;  /* 0x0000280001207983 */ /* 0x002f620000100800 */
[----:B------:R-:W-:Y:S02]  /*e8e0*/  LEA.HI R55, R55, R220, RZ, 0x1d ;  /* 0x000000dc37377211 */ /* 0x000fe400078fe8ff */
[----:B--23--:R-:W-:Y:S02]  /*e8f0*/  SHF.R.U32.HI R5, RZ, 0x3, R201 ;  /* 0x00000003ff057819 */ /* 0x00cfe400000116c9 */
        /* <DEDUP_REMOVED lines=8> */
[--C-:B------:R-:W-:Y:S02]  /*e980*/  SHF.R.U64 R13, R8, 0x10, R9.reuse ;  /* 0x00000010080d7819 */ /* 0x100fe40000001209 */
[----:B------:R-:W-:Y:S02]  /*e990*/  LOP3.LUT R4, R4, 0x7fffe000, RZ, 0xc0, !PT ;  /* 0x7fffe00004047812 */ /* 0x000fe400078ec0ff */
[----:B------:R-:W-:Y:S02]  /*e9a0*/  SHF.R.U32.HI R8, RZ, 0x10, R9 ;  /* 0x00000010ff087819 */ /* 0x000fe40000011609 */
[----:B------:R-:W-:-:S02]  /*e9b0*/  IADD3 R3, R3, R4, R208 ;  /* 0x0000000403037210 */ /* 0x000fc40007ffe0d0 */
[----:B------:R-:W-:Y:S02]  /*e9c0*/  PRMT R56, R56, 0x5410, R13 ;  /* 0x0000541038387816 */ /* 0x000fe4000000000d */
[--C-:B------:R-:W-:Y:S01]  /*e9d0*/  SHF.R.U64 R9, R10, 0x10, R11.reuse ;  /* 0x000000100a097819 */ /* 0x100fe2000000120b */
[----:B------:R-:W-:Y:S01]  /*e9e0*/  IMAD R3, R3, 0x2, R18 ;  /* 0x0000000203037824 */ /* 0x000fe200078e0212 */
[----:B------:R-:W-:Y:S02]  /*e9f0*/  SHF.R.U32.HI R10, RZ, 0x10, R11 ;  /* 0x00000010ff0a7819 */ /* 0x000fe4000001160b */
[----:B------:R-:W-:Y:S02]  /*ea00*/  PRMT R71, R71, 0x5410, R12 ;  /* 0x0000541047477816 */ /* 0x000fe4000000000c */
[----:B------:R-:W1:Y:S01]  /*ea10*/  LDS.128 R24, [R3+0x10400] ;  /* 0x0104000003187984 */ /* 0x000e620000000c00 */
[--C-:B------:R-:W-:Y:S02]  /*ea20*/  SHF.R.U64 R28, R14, 0x10, R15.reuse ;  /* 0x000000100e1c7819 */ /* 0x100fe4000000120f */
[----:B0-----:R-:W-:-:S02]  /*ea30*/  SHF.R.U32.HI R29, RZ, 0x10, R15 ;  /* 0x00000010ff1d7819 */ /* 0x001fc4000001160f */
[----:B------:R-:W-:Y:S02]  /*ea40*/  PRMT R70, R70, 0x5410, R21 ;  /* 0x0000541046467816 */ /* 0x000fe40000000015 */
[----:B------:R-:W-:Y:S02]  /*ea50*/  PRMT R67, R67, 0x5410, R8 ;  /* 0x0000541043437816 */ /* 0x000fe40000000008 */
[----:B------:R-:W-:Y:S01]  /*ea60*/  PRMT R28, R20, 0x5432, R28 ;  /* 0x00005432141c7816 */ /* 0x000fe2000000001c */
[----:B------:R-:W-:Y:S01]  /*ea70*/  IMAD.U32 R21, R70, 0x10000, RZ ;  /* 0x0001000046157824 */ /* 0x000fe200078e00ff */
[----:B------:R-:W-:Y:S02]  /*ea80*/  PRMT R29, R20, 0x5410, R29 ;  /* 0x00005410141d7816 */ /* 0x000fe4000000001d */
[----:B------:R-:W-:Y:S02]  /*ea90*/  PRMT R69, R69, 0x5410, R10 ;  /* 0x0000541045457816 */ /* 0x000fe4000000000a */
[----:B------:R-:W-:Y:S01]  /*eaa0*/  PRMT R68, R68, 0x5410, R9 ;  /* 0x0000541044447816 */ /* 0x000fe20000000009 */
[C---:B-1----:R-:W-:Y:S01]  /*eab0*/  IMAD.U32 R11, R24.reuse, 0x10000, RZ ;  /* 0x00010000180b7824 */ /* 0x042fe200078e00ff */
[----:B------:R-:W-:Y:S01]  /*eac0*/  LOP3.LUT R12, R24, 0xffff0000, RZ, 0xc0, !PT ;  /* 0xffff0000180c7812 */ /* 0x000fe200078ec0ff */
[C---:B------:R-:W-:Y:S01]  /*ead0*/  IMAD.U32 R13, R25.reuse, 0x10000, RZ ;  /* 0x00010000190d7824 */ /* 0x040fe200078e00ff */
[----:B------:R-:W-:Y:S01]  /*eae0*/  LOP3.LUT R24, R25, 0xffff0000, RZ, 0xc0, !PT ;  /* 0xffff000019187812 */ /* 0x000fe200078ec0ff */
[----:B------:R-:W-:Y:S01]  /*eaf0*/  IMAD.U32 R25, R56, 0x10000, RZ ;  /* 0x0001000038197824 */ /* 0x000fe200078e00ff */
[C---:B------:R-:W-:Y:S01]  /*eb00*/  LOP3.LUT R15, R26.reuse, 0xffff0000, RZ, 0xc0, !PT ;  /* 0xffff00001a0f7812 */ /* 0x040fe200078ec0ff */
[----:B------:R-:W-:Y:S01]  /*eb10*/  IMAD.U32 R14, R26, 0x10000, RZ ;  /* 0x000100001a0e7824 */ /* 0x000fe200078e00ff */
[C---:B------:R-:W-:Y:S01]  /*eb20*/  LOP3.LUT R26, R27.reuse, 0xffff0000, RZ, 0xc0, !PT ;  /* 0xffff00001b1a7812 */ /* 0x040fe200078ec0ff */
[----:B------:R-:W-:-:S02]  /*eb30*/  IMAD.U32 R20, R27, 0x10000, RZ ;  /* 0x000100001b147824 */ /* 0x000fc400078e00ff */
[----:B------:R-:W-:Y:S01]  /*eb40*/  FMUL.FTZ R31, R11, R25 ;  /* 0x000000190b1f7220 */ /* 0x000fe20000410000 */
[----:B------:R-:W-:Y:S02]  /*eb50*/  IMAD.U32 R27, R67, 0x10000, RZ ;  /* 0x00010000431b7824 */ /* 0x000fe400078e00ff */
[----:B------:R-:W-:Y:S01]  /*eb60*/  FMUL.FTZ R33, R11, R21 ;  /* 0x000000150b217220 */ /* 0x000fe20000410000 */
[----:B------:R-:W-:Y:S01]  /*eb70*/  IMAD.U32 R11, R71, 0x10000, RZ ;  /* 0x00010000470b7824 */ /* 0x000fe200078e00ff */
[----:B------:R-:W-:Y:S01]  /*eb80*/  LOP3.LUT R67, R67, 0xffff0000, RZ, 0xc0, !PT ;  /* 0xffff000043437812 */ /* 0x000fe200078ec0ff */
[----:B------:R-:W-:Y:S01]  /*eb90*/  FMUL.FTZ R35, R13, R27 ;  /* 0x0000001b0d237220 */ /* 0x000fe20000410000 */
[----:B------:R-:W-:Y:S01]  /*eba0*/  LOP3.LUT R71, R71, 0xffff0000, RZ, 0xc0, !PT ;  /* 0xffff000047477812 */ /* 0x000fe200078ec0ff */
[----:B-----5:R-:W0:Y:S02]  /*ebb0*/  LDS.128 R4, [R32] ;  /* 0x0000000020047984 */ /* 0x020e240000000c00 */
[C---:B0-----:R-:W-:Y:S01]  /*ebc0*/  IMAD.U32 R0, R4.reuse, 0x10000, RZ ;  /* 0x0001000004007824 */ /* 0x041fe200078e00ff */
[----:B------:R-:W-:Y:S01]  /*ebd0*/  LOP3.LUT R4, R4, 0xffff0000, RZ, 0xc0, !PT ;  /* 0xffff000004047812 */ /* 0x000fe200078ec0ff */
[C---:B------:R-:W-:Y:S01]  /*ebe0*/  IMAD.U32 R8, R5.reuse, 0x10000, RZ ;  /* 0x0001000005087824 */ /* 0x040fe200078e00ff */
[----:B------:R-:W-:Y:S01]  /*ebf0*/  LOP3.LUT R5, R5, 0xffff0000, RZ, 0xc0, !PT ;  /* 0xffff000005057812 */ /* 0x000fe200078ec0ff */
[----:B------:R-:W-:Y:S01]  /*ec00*/  FFMA.FTZ R30, R0, R21, -R31 ;  /* 0x00000015001e7223 */ /* 0x000fe2000001081f */
[----:B------:R-:W-:-:S02]  /*ec10*/  IMAD.U32 R31, R69, 0x10000, RZ ;  /* 0x00010000451f7824 */ /* 0x000fc400078e00ff */
[----:B------:R-:W-:Y:S01]  /*ec20*/  FFMA.FTZ R33, R0, R25, R33 ;  /* 0x0000001900217223 */ /* 0x000fe20000010021 */
[----:B------:R-:W-:Y:S02]  /*ec30*/  IMAD.U32 R21, R29, 0x10000, RZ ;  /* 0x000100001d157824 */ /* 0x000fe400078e00ff */
[-C--:B------:R-:W-:Y:S01]  /*ec40*/  FMUL.FTZ R25, R13, R11.reuse ;  /* 0x0000000b0d197220 */ /* 0x080fe20000410000 */
[----:B------:R-:W-:Y:S01]  /*ec50*/  FFMA.FTZ R35, R8, R11, -R35 ;  /* 0x0000000b08237223 */ /* 0x000fe20000010823 */
[----:B------:R-:W-:Y:S02]  /*ec60*/  IMAD.U32 R10, R7, 0x10000, RZ ;  /* 0x00010000070a7824 */ /* 0x000fe400078e00ff */
[C---:B------:R-:W-:Y:S01]  /*ec70*/  FMUL.FTZ R11, R20.reuse, R31 ;  /* 0x0000001f140b7220 */ /* 0x040fe20000410000 */
[----:B------:R-:W-:Y:S01]  /*ec80*/  FMUL.FTZ R0, R20, R21 ;  /* 0x0000001514007220 */ /* 0x000fe20000410000 */
[----:B------:R-:W-:Y:S01]  /*ec90*/  LOP3.LUT R13, R56, 0xffff0000, RZ, 0xc0, !PT ;  /* 0xffff0000380d7812 */ /* 0x000fe200078ec0ff */
[----:B------:R-:W-:Y:S01]  /*eca0*/  FFMA.FTZ R27, R8, R27, R25 ;  /* 0x0000001b081b7223 */ /* 0x000fe20000010019 */
[----:B------:R-:W-:Y:S01]  /*ecb0*/  FFMA.FTZ R20, R10, R21, -R11 ;  /* 0x000000150a147223 */ /* 0x000fe2000001080b */
[----:B------:R-:W-:Y:S01]  /*ecc0*/  LOP3.LUT R11, R70, 0xffff0000, RZ, 0xc0, !PT ;  /* 0xffff0000460b7812 */ /* 0x000fe200078ec0ff */
[----:B------:R-:W-:-:S02]  /*ecd0*/  IMAD.U32 R8, R68, 0x10000, RZ ;  /* 0x0001000044087824 */ /* 0x000fc400078e00ff */
[----:B------:R-:W-:Y:S01]  /*ece0*/  FMUL.FTZ R21, R12, R13 ;  /* 0x0000000d0c157220 */ /* 0x000fe20000410000 */
[----:B------:R-:W-:Y:S01]  /*ecf0*/  FFMA.FTZ R31, R10, R31, R0 ;  /* 0x0000001f0a1f7223 */ /* 0x000fe20000010000 */
[----:B------:R-:W-:Y:S02]  /*ed00*/  IMAD.U32 R0, R28, 0x10000, RZ ;  /* 0x000100001c007824 */ /* 0x000fe400078e00ff */
[-C--:B------:R-:W-:Y:S01]  /*ed10*/  FMUL.FTZ R25, R12, R11.reuse ;  /* 0x0000000b0c197220 */ /* 0x080fe20000410000 */
[----:B------:R-:W-:Y:S01]  /*ed20*/  FFMA.FTZ R21, R4, R11, -R21 ;  /* 0x0000000b04157223 */ /* 0x000fe20000010815 */
[----:B------:R-:W-:Y:S01]  /*ed30*/  FMUL.FTZ R12, R24, R67 ;  /* 0x00000043180c7220 */ /* 0x000fe20000410000 */
[----:B------:R-:W-:Y:S02]  /*ed40*/  IMAD.U32 R9, R6, 0x10000, RZ ;  /* 0x0001000006097824 */ /* 0x000fe400078e00ff */
[----:B------:R-:W-:Y:S01]  /*ed50*/  FFMA.FTZ R10, R4, R13, R25 ;  /* 0x0000000d040a7223 */ /* 0x000fe20000010019 */
[-C--:B------:R-:W-:Y:S01]  /*ed60*/  FMUL.FTZ R24, R24, R71.reuse ;  /* 0x0000004718187220 */ /* 0x080fe20000410000 */
[----:B------:R-:W-:Y:S01]  /*ed70*/  FMUL.FTZ R4, R14, R8 ;  /* 0x000000080e047220 */ /* 0x000fe20000410000 */
[----:B------:R-:W-:Y:S01]  /*ed80*/  LOP3.LUT R68, R68, 0xffff0000, RZ, 0xc0, !PT ;  /* 0xffff000044447812 */ /* 0x000fe200078ec0ff */
[-C--:B------:R-:W-:Y:S01]  /*ed90*/  FMUL.FTZ R14, R14, R0.reuse ;  /* 0x000000000e0e7220 */ /* 0x080fe20000410000 */
[----:B------:R-:W-:Y:S01]  /*eda0*/  LOP3.LUT R69, R69, 0xffff0000, RZ, 0xc0, !PT ;  /* 0xffff000045457812 */ /* 0x000fe200078ec0ff */
[C---:B------:R-:W-:Y:S01]  /*edb0*/  FFMA.FTZ R12, R5.reuse, R71, -R12 ;  /* 0x00000047050c7223 */ /* 0x040fe2000001080c */
[----:B------:R-:W-:Y:S01]  /*edc0*/  LOP3.LUT R28, R28, 0xffff0000, RZ, 0xc0, !PT ;  /* 0xffff00001c1c7812 */ /* 0x000fe200078ec0ff */
[----:B------:R-:W-:Y:S01]  /*edd0*/  FFMA.FTZ R24, R5, R67, R24 ;  /* 0x0000004305187223 */ /* 0x000fe20000010018 */
[----:B------:R-:W-:Y:S01]  /*ede0*/  LOP3.LUT R29, R29, 0xffff0000, RZ, 0xc0, !PT ;  /* 0xffff00001d1d7812 */ /* 0x000fe200078ec0ff */
[----:B------:R-:W-:Y:S01]  /*edf0*/  FFMA.FTZ R0, R9, R0, -R4 ;  /* 0x0000000009007223 */ /* 0x000fe20000010804 */
[----:B------:R-:W-:Y:S01]  /*ee00*/  LOP3.LUT R6, R6, 0xffff0000, RZ, 0xc0, !PT ;  /* 0xffff000006067812 */ /* 0x000fe200078ec0ff */
[----:B------:R-:W-:Y:S01]  /*ee10*/  FMUL.FTZ R5, R15, R68 ;  /* 0x000000440f057220 */ /* 0x000fe20000410000 */
[----:B------:R-:W-:Y:S01]  /*ee20*/  LOP3.LUT R7, R7, 0xffff0000, RZ, 0xc0, !PT ;  /* 0xffff000007077812 */ /* 0x000fe200078ec0ff */
        /* <DEDUP_REMOVED lines=18> */
.L_x_8309:
[----:B------:R-:W-:Y:S05]  /*ef50*/  BSYNC B0 ;  /* 0x0000000000007941 */ /* 0x000fea0003800000 */
.L_x_8281:
        /* <DEDUP_REMOVED lines=8> */
.L_x_8278:
[----:B------:R-:W-:-:S05]  /*efe0*/  IMAD.U32 R0, RZ, RZ, UR39 ;  /* 0x00000027ff007e24 */ /* 0x000fca000f8e00ff */
[----:B------:R-:W-:-:S13]  /*eff0*/  ISETP.NE.AND P0, PT, R0, 0x3, PT ;  /* 0x000000030000780c */ /* 0x000fda0003f05270 */
[----:B------:R-:W-:Y:S05]  /*f000*/  @!P0 BRA `(.L_x_8326) ;  /* 0x0000000000048947 */ /* 0x000fea0003800000 */
[----:B------:R-:W-:Y:S01]  /*f010*/  BPT.TRAP 0x1 ;  /* 0x000000040000795c */ /* 0x000fe20000300000 */
.L_x_8326:
[----:B------:R-:W-:Y:S01]  /*f020*/  IMAD R90, R184, 0x8, R18 ;  /* 0x00000008b85a7824 */ /* 0x000fe200078e0212 */
[----:B0--3--:R-:W-:-:S04]  /*f030*/  SHF.L.U32 R3, R187, 0x1f, RZ ;  /* 0x0000001fbb037819 */ /* 0x009fc800000006ff */
[----:B------:R0:W3:Y:S01]  /*f040*/  SYNCS.PHASECHK.TRANS64.TRYWAIT P1, [R90+URZ+0x28830], R3 ;  /* 0x028830035a0075a7 */ /* 0x0000e2000802017f */
[----:B------:R-:W-:Y:S05]  /*f050*/  @!P0 BRA `(.L_x_8327) ;  /* 0x0000000000048947 */ /* 0x000fea0003800000 */
[----:B------:R-:W-:Y:S01]  /*f060*/  BPT.TRAP 0x1 ;  /* 0x000000040000795c */ /* 0x000fe20000300000 */
.L_x_8327:
[----:B------:R-:W-:Y:S01]  /*f070*/  VIADD R0, R18, 0x18400 ;  /* 0x0001840012007836 */ /* 0x000fe20000000000 */
[----:B--2---:R-:W-:Y:S01]  /*f080*/  LOP3.LUT R4, R36, 0x10000, RZ, 0xfc, !PT ;  /* 0x0001000024047812 */ /* 0x004fe200078efcff */
[----:B------:R-:W-:-:S03]  /*f090*/  IMAD.MOV.U32 R5, RZ, RZ, 0x40000040 ;  /* 0x40000040ff057424 */ /* 0x000fc600078e00ff */
[----:B------:R-:W-:-:S04]  /*f0a0*/  SHF.R.U32.HI R0, RZ, 0x4, R0 ;  /* 0x00000004ff007819 */ /* 0x000fc80000011600 */
[----:B------:R-:W-:-:S04]  /*f0b0*/  LOP3.LUT R0, R0, 0x3fff, RZ, 0xc0, !PT ;  /* 0x00003fff00007812 */ /* 0x000fc800078ec0ff */
[----:B------:R-:W-:Y:S01]  /*f0c0*/  LOP3.LUT R7, R0, 0x10000, RZ, 0xfc, !PT ;  /* 0x0001000000077812 */ /* 0x000fe200078efcff */
[----:B---3--:R-:W-:Y:S06]  /*f0d0*/  @P1 BRA `(.L_x_8328) ;  /* 0x0000000000081947 */ /* 0x008fec0003800000 */
[----:B------:R-:W2:Y:S02]  /*f0e0*/  SYNCS.PHASECHK.TRANS64.TRYWAIT P1, [R90+URZ+0x28830], R3 ;  /* 0x028830035a0075a7 */ /* 0x000ea4000802017f */
[----:B--2---:R-:W-:Y:S05]  /*f0f0*/  @!P1 BRA `(.L_x_8329) ;  /* 0x000001bc00a89947 */ /* 0x004fea0003800000 */
.L_x_8328:
[----:B------:R-:W-:Y:S01]  /*f100*/  IMAD R94, R184, 0x800, R7 ;  /* 0x00000800b85e7824 */ /* 0x000fe200078e0207 */
[----:B------:R-:W-:Y:S05]  /*f110*/  WARPSYNC.ALL ;  /* 0x0000000000007948 */ /* 0x000fea0003800000 */
[----:B------:R-:W-:Y:S01]  /*f120*/  IMAD.MOV.U32 R95, RZ, RZ, 0x40000040 ;  /* 0x40000040ff5f7424 */ /* 0x000fe200078e00ff */
[C---:B------:R-:W-:Y:S01]  /*f130*/  R2UR UR4, R4.reuse ;  /* 0x00000000040472ca */ /* 0x040fe200000e0000 */
[----:B-1---5:R-:W-:Y:S01]  /*f140*/  WARPGROUP.ARRIVE ;  /* 0x00000000000079c5 */ /* 0x022fe20000000000 */
[----:B------:R-:W-:Y:S01]  /*f150*/  R2UR UR5, R5 ;  /* 0x00000000050572ca */ /* 0x000fe200000e0000 */
[----:B------:R-:W-:Y:S01]  /*f160*/  VIADD R192, R4, 0x2 ;  /* 0x0000000204c07836 */ /* 0x000fe20000000000 */
[C---:B------:R-:W-:Y:S01]  /*f170*/  R2UR UR6, R94.reuse ;  /* 0x000000005e0672ca */ /* 0x040fe200000e0000 */
[----:B------:R-:W-:Y:S01]  /*f180*/  VIADD R8, R94, 0x2 ;  /* 0x000000025e087836 */ /* 0x000fe20000000000 */
[----:B------:R-:W-:Y:S01]  /*f190*/  R2UR UR7, R95 ;  /* 0x000000005f0772ca */ /* 0x000fe200000e0000 */
[----:B------:R-:W-:-:S02]  /*f1a0*/  IMAD.MOV.U32 R193, RZ, RZ, 0x40000040 ;  /* 0x40000040ffc17424 */ /* 0x000fc400078e00ff */
[----:B------:R-:W-:Y:S02]  /*f1b0*/  IMAD.MOV.U32 R9, RZ, RZ, 0x40000040 ;  /* 0x40000040ff097424 */ /* 0x000fe400078e00ff */
[C---:B------:R-:W-:Y:S02]  /*f1c0*/  VIADD R190, R4.reuse, 0x4 ;  /* 0x0000000404be7836 */ /* 0x040fe40000000000 */
[----:B------:R-:W-:Y:S02]  /*f1d0*/  IMAD.MOV.U32 R191, RZ, RZ, 0x40000040 ;  /* 0x40000040ffbf7424 */ /* 0x000fe400078e00ff */
[----:B------:R-:W-:Y:S02]  /*f1e0*/  VIADD R20, R4, 0x6 ;  /* 0x0000000604147836 */ /* 0x000fe40000000000 */
[----:B------:R-:W-:Y:S02]  /*f1f0*/  IMAD.MOV.U32 R21, RZ, RZ, 0x40000040 ;  /* 0x40000040ff157424 */ /* 0x000fe400078e00ff */
[----:B------:R-:W-:Y:S01]  /*f200*/  HGMMA.64x128x16.F32.BF16 R24, gdesc[UR4], RZ, !UPT, gsb0 ;  /* 0x01e00000041879f0 */ /* 0x000fe2000c0018ff */
[----:B------:R-:W-:Y:S01]  /*f210*/  R2UR UR4, R192 ;  /* 0x00000000c00472ca */ /* 0x000fe200000e0000 */
[----:B------:R-:W-:Y:S01]  /*f220*/  VIADD R14, R4, 0x400 ;  /* 0x00000400040e7836 */ /* 0x000fe20000000000 */
[----:B------:R-:W-:Y:S01]  /*f230*/  R2UR UR5, R193 ;  /* 0x00000000c10572ca */ /* 0x000fe200000e0000 */
[----:B------:R-:W-:Y:S01]  /*f240*/  IMAD.MOV.U32 R15, RZ, RZ, 0x40000040 ;  /* 0x40000040ff0f7424 */ /* 0x000fe200078e00ff */
[----:B------:R-:W-:Y:S01]  /*f250*/  R2UR UR6, R8 ;  /* 0x00000000080672ca */ /* 0x000fe200000e0000 */
[----:B------:R-:W-:Y:S01]  /*f260*/  VIADD R8, R94, 0x4 ;  /* 0x000000045e087836 */ /* 0x000fe20000000000 */
[----:B------:R-:W-:Y:S01]  /*f270*/  R2UR UR7, R9 ;  /* 0x00000000090772ca */ /* 0x000fe200000e0000 */
[----:B------:R-:W-:-:S02]  /*f280*/  IMAD.MOV.U32 R9, RZ, RZ, 0x40000040 ;  /* 0x40000040ff097424 */ /* 0x000fc400078e00ff */
[C---:B------:R-:W-:Y:S02]  /*f290*/  VIADD R12, R4.reuse, 0x402 ;  /* 0x00000402040c7836 */ /* 0x040fe40000000000 */
[----:B------:R-:W-:Y:S02]  /*f2a0*/  IMAD.MOV.U32 R13, RZ, RZ, 0x40000040 ;  /* 0x40000040ff0d7424 */ /* 0x000fe400078e00ff */
[----:B------:R-:W-:Y:S02]  /*f2b0*/  VIADD R10, R4, 0x404 ;  /* 0x00000404040a7836 */ /* 0x000fe40000000000 */
[----:B------:R-:W-:Y:S02]  /*f2c0*/  IMAD.MOV.U32 R11, RZ, RZ, 0x40000040 ;  /* 0x40000040ff0b7424 */ /* 0x000fe400078e00ff */
[----:B------:R-:W-:Y:S01]  /*f2d0*/  IMAD.MOV.U32 R95, RZ, RZ, 0x40000040 ;  /* 0x40000040ff5f7424 */ /* 0x000fe200078e00ff */
[----:B------:R-:W-:Y:S02]  /*f2e0*/  WARPGROUP.DEPBAR.LE gsb0, 0x0 ;  /* 0x00008000000079c5 */ /* 0x000fe40000010000 */
[----:B------:R-:W-:-:S06]  /*f2f0*/  WARPGROUP.ARRIVE ;  /* 0x00000000000079c5 */ /* 0x000fcc0000000000 */
[----:B------:R-:W-:Y:S01]  /*f300*/  HGMMA.64x128x16.F32.BF16 R24, gdesc[UR4], R24, gsb0 ;  /* 0x01e00000041879f0 */ /* 0x000fe20008001818 */
        /* <DEDUP_REMOVED lines=48> */
[----:B------:R-:W-:Y:S02]  /*f610*/  R2UR UR6, R94 ;  /* 0x000000005e0672ca */ /* 0x000fe400000e0000 */
[----:B------:R-:W-:Y:S01]  /*f620*/  R2UR UR7, R95 ;  /* 0x000000005f0772ca */ /* 0x000fe200000e0000 */
[----:B------:R-:W-:Y:S02]  /*f630*/  WARPGROUP.DEPBAR.LE gsb0, 0x0 ;  /* 0x00008000000079c5 */ /* 0x000fe40000010000 */
[----:B------:R-:W-:-:S10]  /*f640*/  WARPGROUP.ARRIVE ;  /* 0x00000000000079c5 */ /* 0x000fd40000000000 */
[----:B------:R-:W-:Y:S03]  /*f650*/  HGMMA.64x128x16.F32.BF16 R24, gdesc[UR4], R24, gsb0 ;  /* 0x01e00000041879f0 */ /* 0x000fe60008001818 */
[----:B------:R-:W-:Y:S02]  /*f660*/  WARPGROUP.DEPBAR.LE gsb0, 0x0 ;  /* 0x00008000000079c5 */ /* 0x000fe40000010000 */
[----:B------:R-:W-:Y:S05]  /*f670*/  @!P0 BRA `(.L_x_8330) ;  /* 0x0000000000048947 */ /* 0x000fea0003800000 */
[----:B------:R-:W-:Y:S01]  /*f680*/  BPT.TRAP 0x1 ;  /* 0x000000040000795c */ /* 0x000fe20000300000 */
.L_x_8330:
[----:B------:R-:W-:Y:S01]  /*f690*/  ULDC UR4, c[0x0][0x9d8] ;  /* 0x0002760000047ab9 */ /* 0x000fe20000000800 */
[----:B0-2---:R-:W-:Y:S02]  /*f6a0*/  VIADD R90, R90, 0x28840 ;  /* 0x000288405a5a7836 */ /* 0x005fe40000000000 */
[----:B------:R-:W-:Y:S01]  /*f6b0*/  FMUL.FTZ R6, R24, UR4 ;  /* 0x0000000418067c20 */ /* 0x000fe20008410000 */
[----:B----4-:R-:W-:Y:S01]  /*f6c0*/  FMUL.FTZ R89, R25, UR4 ;  /* 0x0000000419597c20 */ /* 0x010fe20008410000 */
[----:B------:R-:W0:Y:S01]  /*f6d0*/  LDC R24, c[0x0][0x448] ;  /* 0x00011200ff187b82 */ /* 0x000e220000000800 */
[----:B------:R-:W-:Y:S01]  /*f6e0*/  FMUL.FTZ R95, R33, UR4 ;  /* 0x00000004215f7c20 */ /* 0x000fe20008410000 */
[----:B------:R-:W-:Y:S01]  /*f6f0*/  FMUL.FTZ R33, R39, UR4 ;  /* 0x0000000427217c20 */ /* 0x000fe20008410000 */
[----:B------:R-:W-:Y:S01]  /*f700*/  FMUL.FTZ R39, R50, UR4 ;  /* 0x0000000432277c20 */ /* 0x000fe20008410000 */
[----:B------:R-:W-:Y:S01]  /*f710*/  FMUL.FTZ R50, R66, UR4 ;  /* 0x0000000442327c20 */ /* 0x000fe20008410000 */
[----:B------:R-:W-:Y:S01]  /*f720*/  FMUL.FTZ R66, R73, UR4 ;  /* 0x0000000449427c20 */ /* 0x000fe20008410000 */
[----:B------:R-:W-:-:S02]  /*f730*/  IMAD.IADD R73, R200, 0x1, R198 ;  /* 0x00000001c8497824 */ /* 0x000fc400078e02c6 */
[----:B------:R-:W-:Y:S01]  /*f740*/  FMUL.FTZ R104, R52, UR4 ;  /* 0x0000000434687c20 */ /* 0x000fe20008410000 */
[----:B------:R-:W-:Y:S01]  /*f750*/  FMUL.FTZ R52, R70, UR4 ;  /* 0x0000000446347c20 */ /* 0x000fe20008410000 */
[----:B------:R-:W-:Y:S01]  /*f760*/  FMUL.FTZ R70, R81, UR4 ;  /* 0x0000000451467c20 */ /* 0x000fe20008410000 */
[----:B------:R-:W-:Y:S01]  /*f770*/  FMUL.FTZ R3, R27, UR4 ;  /* 0x000000041b037c20 */ /* 0x000fe20008410000 */
[----:B------:R-:W-:Y:S01]  /*f780*/  FMUL.FTZ R97, R37, UR4 ;  /* 0x0000000425617c20 */ /* 0x000fe20008410000 */
[----:B------:R-:W-:Y:S01]  /*f790*/  FMUL.FTZ R101, R45, UR4 ;  /* 0x000000042d657c20 */ /* 0x000fe20008410000 */
[----:B------:R-:W-:Y:S01]  /*f7a0*/  FMUL.FTZ R37, R46, UR4 ;  /* 0x000000042e257c20 */ /* 0x000fe20008410000 */
        /* <DEDUP_REMOVED lines=10> */
[----:B0-----:R-:W-:Y:S01]  /*f850*/  ISETP.NE.AND P1, PT, R24, 0x1, PT ;  /* 0x000000011800780c */ /* 0x001fe20003f25270 */
        /* <DEDUP_REMOVED lines=12> */
[----:B------:R-:W0:Y:S01]  /*f920*/  @P1 LDC R24, c[0x0][0x44c] ;  /* 0x00011300ff181b82 */ /* 0x000e220000000800 */
[----:B------:R-:W-:Y:S01]  /*f930*/  FMUL.FTZ R61, R65, UR4 ;  /* 0x00000004413d7c20 */ /* 0x000fe20008410000 */
[----:B------:R-:W-:Y:S01]  /*f940*/  FMUL.FTZ R56, R78, UR4 ;  /* 0x000000044e387c20 */ /* 0x000fe20008410000 */
[----:B------:R-:W-:Y:S01]  /*f950*/  FMUL.FTZ R35, R42, UR4 ;  /* 0x000000042a237c20 */ /* 0x000fe20008410000 */
[----:B------:R-:W-:Y:S01]  /*f960*/  FMUL.FTZ R34, R43, UR4 ;  /* 0x000000042b227c20 */ /* 0x000fe20008410000 */
[----:B------:R-:W-:Y:S01]  /*f970*/  FMUL.FTZ R100, R44, UR4 ;  /* 0x000000042c647c20 */ /* 0x000fe20008410000 */
[----:B------:R-:W-:Y:S01]  /*f980*/  FMUL.FTZ R102, R48, UR4 ;  /* 0x0000000430667c20 */ /* 0x000fe20008410000 */
[----:B------:R-:W-:Y:S01]  /*f990*/  FMUL.FTZ R105, R53, UR4 ;  /* 0x0000000435697c20 */ /* 0x000fe20008410000 */
[----:B------:R-:W1:Y:S01]  /*f9a0*/  @P1 LDC R25, c[0x0][0x450] ;  /* 0x00011400ff191b82 */ /* 0x000e620000000800 */
        /* <DEDUP_REMOVED lines=15> */
[----:B0-----:R-:W-:-:S04]  /*faa0*/  @P1 IMAD.HI.U32 R24, R73, R24, RZ ;  /* 0x0000001849181227 */ /* 0x001fc800078e00ff */
[----:B------:R-:W-:Y:S01]  /*fab0*/  FMUL.FTZ R55, R79, UR4 ;  /* 0x000000044f377c20 */ /* 0x000fe20008410000 */
[----:B------:R-:W-:Y:S01]  /*fac0*/  FMUL.FTZ R69, R80, UR4 ;  /* 0x0000000450457c20 */ /* 0x000fe20008410000 */
[----:B------:R-:W-:Y:S01]  /*fad0*/  FMUL.FTZ R57, R82, UR4 ;  /* 0x0000000452397c20 */ /* 0x000fe20008410000 */
[----:B------:R-:W-:Y:S01]  /*fae0*/  FMUL.FTZ R42, R83, UR4 ;  /* 0x00000004532a7c20 */ /* 0x000fe20008410000 */
[----:B------:R-:W-:Y:S01]  /*faf0*/  FMUL.FTZ R71, R84, UR4 ;  /* 0x0000000454477c20 */ /* 0x000fe20008410000 */
[----:B------:R-:W-:Y:S01]  /*fb00*/  FMUL.FTZ R72, R85, UR4 ;  /* 0x0000000455487c20 */ /* 0x000fe20008410000 */
[----:B------:R-:W-:Y:S01]  /*fb10*/  FMUL.FTZ R43, R86, UR4 ;  /* 0x00000004562b7c20 */ /* 0x000fe20008410000 */
[----:B-1----:R-:W-:Y:S01]  /*fb20*/  @P1 SHF.R.U32.HI R73, RZ, R25, R24 ;  /* 0x00000019ff491219 */ /* 0x002fe20000011618 */
[----:B------:R-:W-:Y:S01]  /*fb30*/  FMUL.FTZ R44, R87, UR4 ;  /* 0x00000004572c7c20 */ /* 0x000fe20008410000 */
[----:B------:R-:W0:Y:S01]  /*fb40*/  LDC.64 R24, c[0x0][0x9e0] ;  /* 0x00027800ff187b82 */ /* 0x000e220000000a00 */
[C---:B------:R-:W-:Y:S01]  /*fb50*/  IADD3 R27, -R189.reuse, 0x1, R78 ;  /* 0x00000001bd1b7810 */ /* 0x040fe20007ffe14e */
[----:B------:R-:W1:Y:S01]  /*fb60*/  MUFU.TANH R6, R6 ;  /* 0x0000000600067308 */ /* 0x000e620000002400 */
[----:B------:R-:W2:Y:S01]  /*fb70*/  SHFL.IDX PT, R81, R73, RZ, 0x1c1f ;  /* 0x001c1fff49517589 */ /* 0x000ea200000e0000 */
[----:B------:R-:W-:Y:S01]  /*fb80*/  IMAD.U32 R75, RZ, RZ, UR38 ;  /* 0x00000026ff4b7e24 */ /* 0x000fe2000f8e00ff */
[----:B------:R-:W-:Y:S01]  /*fb90*/  ULDC UR52, c[0x0][0x9dc] ;  /* 0x0002770000347ab9 */ /* 0x000fe20000000800 */
[----:B------:R-:W-:Y:S01]  /*fba0*/  IADD3 R27, -R194, R27, R196 ;  /* 0x0000001bc21b7210 */ /* 0x000fe20007ffe1c4 */
[----:B------:R-:W-:Y:S01]  /*fbb0*/  ULOP3.LUT UR52, URZ, UR52, URZ, 0x33, !UPT ;  /* 0x000000343f347292 */ /* 0x000fe2000f8e333f */
[----:B------:R-:W-:-:S02]  /*fbc0*/  IADD3 R77, -R189, R196, R78 ;  /* 0x000000c4bd4d7210 */ /* 0x000fc40007ffe14e */
[----:B------:R-:W3:Y:S01]  /*fbd0*/  MUFU.TANH R89, R89 ;  /* 0x0000005900597308 */ /* 0x000ee20000002400 */
[----:B------:R-:W-:Y:S02]  /*fbe0*/  PRMT R90, R75, 0x654, R90 ;  /* 0x000006544b5a7816 */ /* 0x000fe4000000005a */
[----:B------:R-:W-:Y:S01]  /*fbf0*/  VIADD R75, R27, UR52 ;  /* 0x000000341b4b7c36 */ /* 0x000fe20008000000 */
[----:B------:R-:W-:Y:S01]  /*fc00*/  LEA R76, R88, 0xffffff80, 0x7 ;  /* 0xffffff80584c7811 */ /* 0x000fe200078e38ff */
[----:B------:R4:W-:Y:S03]  /*fc10*/  SYNCS.ARRIVE.TRANS64.RED.A1T0 RZ, [R90+URZ], RZ ;  /* 0x000000ff5aff79a7 */ /* 0x0009e6000810043f */
[----:B------:R-:W0:Y:S02]  /*fc20*/  MUFU.TANH R0, R0 ;  /* 0x0000000000007308 */ /* 0x000e240000002400 */
[----:B0-----:R-:W-:Y:S01]  /*fc30*/  ISETP.GE.AND P2, PT, R25, 0x1, PT ;  /* 0x000000011900780c */ /* 0x001fe20003f46270 */
[----:B------:R-:W-:-:S05]  /*fc40*/  IMAD.IADD R80, R27, 0x1, R24 ;  /* 0x000000011b507824 */ /* 0x000fca00078e0218 */
[----:B------:R-:W0:Y:S01]  /*fc50*/  MUFU.TANH R3, R3 ;  /* 0x0000000300037308 */ /* 0x000e220000002400 */
[----:B--2---:R-:W-:Y:S01]  /*fc60*/  IMAD.IADD R79, R75, 0x1, R81 ;  /* 0x000000014b4f7824 */ /* 0x004fe200078e0251 */
[----:B------:R-:W-:-:S06]  /*fc70*/  VIADDMNMX R82, R81, R80, R77, PT ;  /* 0x0000005051527246 */ /* 0x000fcc000380014d */
[----:B------:R-:W2:Y:S08]  /*fc80*/  MUFU.TANH R91, R91 ;  /* 0x0000005b005b7308 */ /* 0x000eb00000002400 */
        /* <DEDUP_REMOVED lines=59> */
[----:B-1234-:R-:W-:Y:S05]  /*10040*/  @!P2 BRA `(.L_x_8331) ;  /* 0x000000000050a947 */ /* 0x01efea0003800000 */
        /* <DEDUP_REMOVED lines=11> */
.L_x_8333:
[----:B------:R-:W-:-:S13]  /*10100*/  ISETP.NE.AND P3, PT, R25, 0x1, PT ;  /* 0x000000011900780c */ /* 0x000fda0003f65270 */
[----:B------:R-:W1:Y:S02]  /*10110*/  @P3 LDC.64 R26, c[0x0][0x9e8] ;  /* 0x00027a00ff1a3b82 */ /* 0x000e640000000a00 */
[----:B-1----:R-:W-:-:S05]  /*10120*/  @P3 IMAD.HI.U32 R26, R81, R26, RZ ;  /* 0x0000001a511a3227 */ /* 0x002fca00078e00ff */
[----:B------:R-:W-:-:S07]  /*10130*/  @P3 SHF.R.U32.HI R81, RZ, R27, R26 ;  /* 0x0000001bff513219 */ /* 0x000fce000001161a */
.L_x_8334:
[----:B------:R-:W-:Y:S05]  /*10140*/  BSYNC B0 ;  /* 0x0000000000007941 */ /* 0x000fea0003800000 */
.L_x_8332:
[----:B------:R-:W-:-:S04]  /*10150*/  IMAD R26, R81, R25, -R76 ;  /* 0x00000019511a7224 */ /* 0x000fc800078e0a4c */
[----:B------:R-:W-:-:S05]  /*10160*/  IMAD.IADD R26, R26, 0x1, -R189 ;  /* 0x000000011a1a7824 */ /* 0x000fca00078e0abd */
[----:B------:R-:W-:Y:S02]  /*10170*/  VIMNMX R79, R79, R26, !PT ;  /* 0x0000001a4f4f7248 */ /* 0x000fe40007fe0100 */
[----:B------:R-:W-:-:S07]  /*10180*/  VIADDMNMX R82, R26, R25, R82, PT ;  /* 0x000000191a527246 */ /* 0x000fce0003800152 */
.L_x_8331:
[C---:B------:R-:W-:Y:S01]  /*10190*/  ISETP.GE.AND P3, PT, R78.reuse, 0x2, PT ;  /* 0x000000024e00780c */ /* 0x040fe20003f66270 */
[----:B------:R-:W1:Y:S01]  /*101a0*/  SHFL.IDX PT, R73, R73, 0x1, 0x1c1f ;  /* 0x003c1f0049497f89 */ /* 0x000e6200000e0000 */
[----:B------:R-:W-:Y:S02]  /*101b0*/  ISETP.GE.AND P5, PT, R78, 0x9, PT ;  /* 0x000000094e00780c */ /* 0x000fe40003fa6270 */
[----:B------:R-:W-:Y:S02]  /*101c0*/  ISETP.GT.AND P4, PT, R79, 0x1, !P3 ;  /* 0x000000014f00780c */ /* 0x000fe40005f84270 */
[----:B------:R-:W-:Y:S02]  /*101d0*/  P2R R81, PR, RZ, 0x20 ;  /* 0x00000020ff517803 */ /* 0x000fe40000000000 */
[----:B------:R-:W-:-:S04]  /*101e0*/  ISETP.LT.OR P4, PT, R82, 0x2, P4 ;  /* 0x000000025200780c */ /* 0x000fc80002781670 */
[----:B------:R-:W-:Y:S02]  /*101f0*/  FSEL R89, R89, -INF , !P4 ;  /* 0xff80000059597808 */ /* 0x000fe40006000000 */
[----:B------:R-:W-:Y:S02]  /*10200*/  ISETP.GT.AND P4, PT, R79, 0x8, !P5 ;  /* 0x000000084f00780c */ /* 0x000fe40006f84270 */
[----:B------:R-:W-:Y:S02]  /*10210*/  ISETP.GE.AND P5, PT, R78, 0xa, PT ;  /* 0x0000000a4e00780c */ /* 0x000fe40003fa6270 */
[----:B------:R-:W-:Y:S02]  /*10220*/  ISETP.LT.OR P4, PT, R82, 0x9, P4 ;  /* 0x000000095200780c */ /* 0x000fe40002781670 */
[----:B------:R-:W-:Y:S02]  /*10230*/  P2R R83, PR, RZ, 0x20 ;  /* 0x00000020ff537803 */ /* 0x000fe40000000000 */
[----:B------:R-:W-:-:S02]  /*10240*/  FSEL R91, R91, -INF , !P4 ;  /* 0xff8000005b5b7808 */ /* 0x000fc40006000000 */
[C---:B------:R-:W-:Y:S02]  /*10250*/  ISETP.GT.AND P4, PT, R79.reuse, 0x9, !P5 ;  /* 0x000000094f00780c */ /* 0x040fe40006f84270 */
[----:B------:R-:W-:Y:S02]  /*10260*/  ISETP.GE.AND P5, PT, R78, 0x11, PT ;  /* 0x000000114e00780c */ /* 0x000fe40003fa6270 */
[----:B------:R-:W-:Y:S02]  /*10270*/  ISETP.LT.OR P4, PT, R82, 0xa, P4 ;  /* 0x0000000a5200780c */ /* 0x000fe40002781670 */
[----:B------:R-:W-:Y:S02]  /*10280*/  P2R R84, PR, RZ, 0x20 ;  /* 0x00000020ff547803 */ /* 0x000fe40000000000 */
[----:B0-----:R-:W-:Y:S02]  /*10290*/  FSEL R92, R92, -INF , !P4 ;  /* 0xff8000005c5c7808 */ /* 0x001fe40006000000 */
[----:B------:R-:W-:-:S02]  /*102a0*/  ISETP.GT.AND P4, PT, R79, 0x10, !P5 ;  /* 0x000000104f00780c */ /* 0x000fc40006f84270 */
[----:B------:R-:W-:Y:S02]  /*102b0*/  ISETP.GE.AND P5, PT, R78, 0x12, PT ;  /* 0x000000124e00780c */ /* 0x000fe40003fa6270 */
[----:B------:R-:W-:Y:S02]  /*102c0*/  ISETP.LT.OR P4, PT, R82, 0x11, P4 ;  /* 0x000000115200780c */ /* 0x000fe40002781670 */
[----:B------:R-:W-:Y:S02]  /*102d0*/  P2R R85, PR, RZ, 0x20 ;  /* 0x00000020ff557803 */ /* 0x000fe40000000000 */
[----:B------:R-:W-:Y:S02]  /*102e0*/  FSEL R94, R94, -INF , !P4 ;  /* 0xff8000005e5e7808 */ /* 0x000fe40006000000 */
[----:B------:R-:W-:Y:S02]  /*102f0*/  ISETP.GT.AND P4, PT, R79, 0x11, !P5 ;  /* 0x000000114f00780c */ /* 0x000fe40006f84270 */
[----:B------:R-:W-:-:S02]  /*10300*/  ISETP.GE.AND P5, PT, R78, 0x19, PT ;  /* 0x000000194e00780c */ /* 0x000fc40003fa6270 */
[----:B------:R-:W-:Y:S02]  /*10310*/  ISETP.LT.OR P4, PT, R82, 0x12, P4 ;  /* 0x000000125200780c */ /* 0x000fe40002781670 */
[----:B------:R-:W-:Y:S02]  /*10320*/  P2R R126, PR, RZ, 0x20 ;  /* 0x00000020ff7e7803 */ /* 0x000fe40000000000 */
[----:B------:R-:W-:Y:S02]  /*10330*/  FSEL R95, R95, -INF , !P4 ;  /* 0xff8000005f5f7808 */ /* 0x000fe40006000000 */
[----:B------:R-:W-:Y:S02]  /*10340*/  ISETP.GT.AND P4, PT, R79, 0x18, !P5 ;  /* 0x000000184f00780c */ /* 0x000fe40006f84270 */
[----:B------:R-:W-:Y:S02]  /*10350*/  ISETP.GE.AND P5, PT, R78, 0x1a, PT ;  /* 0x0000001a4e00780c */ /* 0x000fe40003fa6270 */
[----:B------:R-:W-:-:S02]  /*10360*/  ISETP.LT.OR P4, PT, R82, 0x19, P4 ;  /* 0x000000195200780c */ /* 0x000fc40002781670 */
[----:B------:R-:W-:Y:S02]  /*10370*/  P2R R86, PR, RZ, 0x20 ;  /* 0x00000020ff567803 */ /* 0x000fe40000000000 */
[----:B------:R-:W-:Y:S02]  /*10380*/  FSEL R96, R96, -INF , !P4 ;  /* 0xff80000060607808 */ /* 0x000fe40006000000 */
[----:B------:R-:W-:Y:S02]  /*10390*/  ISETP.GT.AND P4, PT, R79, 0x19, !P5 ;  /* 0x000000194f00780c */ /* 0x000fe40006f84270 */
[----:B------:R-:W-:Y:S02]  /*103a0*/  ISETP.GE.AND P5, PT, R78, 0x21, PT ;  /* 0x000000214e00780c */ /* 0x000fe40003fa6270 */
[----:B------:R-:W-:Y:S02]  /*103b0*/  ISETP.LT.OR P4, PT, R82, 0x1a, P4 ;  /* 0x0000001a5200780c */ /* 0x000fe40002781670 */
[----:B------:R-:W-:-:S02]  /*103c0*/  P2R R87, PR, RZ, 0x20 ;  /* 0x00000020ff577803 */ /* 0x000fc40000000000 */
[----:B------:R-:W-:Y:S02]  /*103d0*/  FSEL R97, R97, -INF , !P4 ;  /* 0xff80000061617808 */ /* 0x000fe40006000000 */
[----:B------:R-:W-:Y:S02]  /*103e0*/  ISETP.GT.AND P4, PT, R79, 0x20, !P5 ;  /* 0x000000204f00780c */ /* 0x000fe40006f84270 */
[----:B------:R-:W-:Y:S02]  /*103f0*/  ISETP.GE.AND P5, PT, R78, 0x22, PT ;  /* 0x000000224e00780c */ /* 0x000fe40003fa6270 */
[----:B------:R-:W-:Y:S02]  /*10400*/  ISETP.LT.OR P4, PT, R82, 0x21, P4 ;  /* 0x000000215200780c */ /* 0x000fe40002781670 */
[----:B------:R-:W-:Y:S02]  /*10410*/  P2R R90, PR, RZ, 0x20 ;  /* 0x00000020ff5a7803 */ /* 0x000fe40000000000 */
[----:B------:R-:W-:-:S02]  /*10420*/  FSEL R98, R98, -INF , !P4 ;  /* 0xff80000062627808 */ /* 0x000fc40006000000 */
[----:B------:R-:W-:Y:S02]  /*10430*/  ISETP.GT.AND P4, PT, R79, 0x21, !P5 ;  /* 0x000000214f00780c */ /* 0x000fe40006f84270 */
[----:B------:R-:W-:Y:S02]  /*10440*/  ISETP.GE.AND P5, PT, R78, 0x29, PT ;  /* 0x000000294e00780c */ /* 0x000fe40003fa6270 */
[----:B------:R-:W-:Y:S02]  /*10450*/  ISETP.LT.OR P4, PT, R82, 0x22, P4 ;  /* 0x000000225200780c */ /* 0x000fe40002781670 */
[----:B------:R-:W-:Y:S02]  /*10460*/  P2R R108, PR, RZ, 0x20 ;  /* 0x00000020ff6c7803 */ /* 0x000fe40000000000 */
[----:B------:R-:W-:Y:S02]  /*10470*/  FSEL R99, R99, -INF , !P4 ;  /* 0xff80000063637808 */ /* 0x000fe40006000000 */
        /* <DEDUP_REMOVED lines=89> */
[----:B------:R-:W-:Y:S02]  /*10a10*/  FSEL R68, R68, -INF , !P4 ;  /* 0xff80000044447808 */ /* 0x000fe40006000000 */
        /* <DEDUP_REMOVED lines=10> */
[----:B------:R-:W-:Y:S01]  /*10ac0*/  FSEL R58, R71, -INF , !P6 ;  /* 0xff800000473a7808 */ /* 0x000fe20007000000 */
[----:B-1----:R-:W-:Y:S01]  /*10ad0*/  IMAD.IADD R71, R75, 0x1, R73 ;  /* 0x000000014b477824 */ /* 0x002fe200078e0249 */
        /* <DEDUP_REMOVED lines=10> */
[----:B------:R-:W-:Y:S01]  /*10b80*/  VIADDMNMX R72, R73, R80, R77, PT ;  /* 0x0000005049487246 */ /* 0x000fe2000380014d */
[----:B------:R-:W-:Y:S06]  /*10b90*/  @!P2 BRA `(.L_x_8335) ;  /* 0x000000000050a947 */ /* 0x000fec0003800000 */
        /* <DEDUP_REMOVED lines=11> */
.L_x_8337:
[----:B------:R-:W-:-:S13]  /*10c50*/  ISETP.NE.AND P6, PT, R25, 0x1, PT ;  /* 0x000000011900780c */ /* 0x000fda0003fc5270 */
[----:B------:R-:W0:Y:S02]  /*10c60*/  @P6 LDC.64 R26, c[0x0][0x9e8] ;  /* 0x00027a00ff1a6b82 */ /* 0x000e240000000a00 */
[----:B0-----:R-:W-:-:S05]  /*10c70*/  @P6 IMAD.HI.U32 R26, R73, R26, RZ ;  /* 0x0000001a491a6227 */ /* 0x001fca00078e00ff */
[----:B------:R-:W-:-:S07]  /*10c80*/  @P6 SHF.R.U32.HI R73, RZ, R27, R26 ;  /* 0x0000001bff496219 */ /* 0x000fce000001161a */
.L_x_8338:
[----:B------:R-:W-:Y:S05]  /*10c90*/  BSYNC B0 ;  /* 0x0000000000007941 */ /* 0x000fea0003800000 */
.L_x_8336:
[----:B------:R-:W-:-:S04]  /*10ca0*/  IMAD R76, R73, R25, -R76 ;  /* 0x00000019494c7224 */ /* 0x000fc800078e0a4c */
[----:B------:R-:W-:-:S05]  /*10cb0*/  IMAD.IADD R76, R76, 0x1, -R189 ;  /* 0x000000014c4c7824 */ /* 0x000fca00078e0abd */
[----:B------:R-:W-:Y:S02]  /*10cc0*/  VIMNMX R71, R71, R76, !PT ;  /* 0x0000004c47477248 */ /* 0x000fe40007fe0100 */
[----:B------:R-:W-:-:S07]  /*10cd0*/  VIADDMNMX R72, R76, R25, R72, PT ;  /* 0x000000194c487246 */ /* 0x000fce0003800148 */
.L_x_8335:
[----:B------:R-:W-:Y:S01]  /*10ce0*/  ISETP.GT.AND P3, PT, R71, 0x1, !P3 ;  /* 0x000000014700780c */ /* 0x000fe20005f64270 */
[----:B------:R-:W-:Y:S01]  /*10cf0*/  ULDC UR51, c[0x0][0x988] ;  /* 0x0002620000337ab9 */ /* 0x000fe20000000800 */
        /* <DEDUP_REMOVED lines=29> */
[C---:B------:R-:W-:Y:S02]  /*10ed0*/  ISETP.LT.OR P3, PT, R72.reuse, 0x12, P3 ;  /* 0x000000124800780c */ /* 0x040fe40001f61670 */
[----:B------:R-:W-:Y:S02]  /*10ee0*/  FMNMX.FTZ R27, R103, R26, !PT ;  /* 0x0000001a671b7209 */ /* 0x000fe40007810000 */
[----:B------:R-:W-:Y:S02]  /*10ef0*/  FSEL R31, R31, -INF , !P3 ;  /* 0xff8000001f1f7808 */ /* 0x000fe40005800000 */
        /* <DEDUP_REMOVED lines=45> */
[----:B------:R-:W-:Y:S01]  /*111d0*/  ISETP.GT.AND P4, PT, R71, 0x71, !P4 ;  /* 0x000000714700780c */ /* 0x000fe20006784270 */
[----:B------:R-:W0:Y:S01]  /*111e0*/  SHFL.BFLY PT, R26, R27, 0x2, 0x1f ;  /* 0x0c401f001b1a7f89 */ /* 0x000e2200000e0000 */
[----:B------:R-:W-:Y:S02]  /*111f0*/  FSEL R39, R39, -INF , !P3 ;  /* 0xff80000027277808 */ /* 0x000fe40005800000 */
[----:B------:R-:W-:Y:S02]  /*11200*/  ISETP.NE.AND P3, PT, R111, RZ, PT ;  /* 0x000000ff6f00720c */ /* 0x000fe40003f65270 */
[C---:B------:R-:W-:Y:S02]  /*11210*/  ISETP.GT.AND P5, PT, R71.reuse, 0x78, !P5 ;  /* 0x000000784700780c */ /* 0x040fe40006fa4270 */
[----:B------:R-:W-:Y:S02]  /*11220*/  ISETP.GT.AND P3, PT, R71, 0x31, !P3 ;  /* 0x000000314700780c */ /* 0x000fe40005f64270 */
[----:B------:R-:W-:-:S02]  /*11230*/  ISETP.LT.OR P4, PT, R72, 0x72, P4 ;  /* 0x000000724800780c */ /* 0x000fc40002781670 */
[C---:B------:R-:W-:Y:S02]  /*11240*/  ISETP.LT.OR P3, PT, R72.reuse, 0x32, P3 ;  /* 0x000000324800780c */ /* 0x040fe40001f61670 */
[----:B------:R-:W-:Y:S02]  /*11250*/  ISETP.LT.OR P5, PT, R72, 0x79, P5 ;  /* 0x000000794800780c */ /* 0x000fe40002fa1670 */
[----:B------:R-:W-:Y:S02]  /*11260*/  FSEL R38, R38, -INF , !P3 ;  /* 0xff80000026267808 */ /* 0x000fe40005800000 */
[----:B------:R-:W-:Y:S02]  /*11270*/  ISETP.NE.AND P3, PT, R112, RZ, PT ;  /* 0x000000ff7000720c */ /* 0x000fe40003f65270 */
[----:B------:R-:W-:Y:S02]  /*11280*/  FSEL R42, R42, -INF , !P4 ;  /* 0xff8000002a2a7808 */ /* 0x000fe40006000000 */
[----:B------:R-:W-:-:S02]  /*11290*/  ISETP.GT.AND P3, PT, R71, 0x38, !P3 ;  /* 0x000000384700780c */ /* 0x000fc40005f64270 */
[----:B0-----:R-:W-:Y:S02]  /*112a0*/  FMNMX.FTZ R26, R27, R26, !PT ;  /* 0x0000001a1b1a7209 */ /* 0x001fe40007810000 */
[----:B------:R-:W-:-:S03]  /*112b0*/  ISETP.LT.OR P3, PT, R72, 0x39, P3 ;  /* 0x000000394800780c */ /* 0x000fc60001f61670 */
[----:B------:R-:W0:Y:S01]  /*112c0*/  SHFL.BFLY PT, R217, R26, 0x1, 0x1f ;  /* 0x0c201f001ad97f89 */ /* 0x000e2200000e0000 */
[----:B------:R-:W-:Y:S02]  /*112d0*/  FSEL R41, R41, -INF , !P3 ;  /* 0xff80000029297808 */ /* 0x000fe40005800000 */
[----:B------:R-:W-:-:S04]  /*112e0*/  ISETP.NE.AND P3, PT, R113, RZ, PT ;  /* 0x000000ff7100720c */ /* 0x000fc80003f65270 */
[----:B------:R-:W-:-:S04]  /*112f0*/  ISETP.GT.AND P3, PT, R71, 0x39, !P3 ;  /* 0x000000394700780c */ /* 0x000fc80005f64270 */
[----:B------:R-:W-:-:S04]  /*11300*/  ISETP.LT.OR P3, PT, R72, 0x3a, P3 ;  /* 0x0000003a4800780c */ /* 0x000fc80001f61670 */
[----:B------:R-:W-:Y:S02]  /*11310*/  FSEL R40, R40, -INF , !P3 ;  /* 0xff80000028287808 */ /* 0x000fe40005800000 */
[----:B------:R-:W-:-:S04]  /*11320*/  ISETP.NE.AND P3, PT, R114, RZ, PT ;  /* 0x000000ff7200720c */ /* 0x000fc80003f65270 */
[----:B------:R-:W-:Y:S02]  /*11330*/  ISETP.GT.AND P3, PT, R71, 0x40, !P3 ;  /* 0x000000404700780c */ /* 0x000fe40005f64270 */
[----:B0-----:R-:W-:Y:S02]  /*11340*/  FMNMX.FTZ R217, R26, R217, !PT ;  /* 0x000000d91ad97209 */ /* 0x001fe40007810000 */
[----:B------:R-:W-:-:S03]  /*11350*/  ISETP.LT.OR P3, PT, R72, 0x41, P3 ;  /* 0x000000414800780c */ /* 0x000fc60001f61670 */
[----:B------:R-:W-:Y:S01]  /*11360*/  FMUL.FTZ R81, R217, UR51 ;  /* 0x00000033d9517c20 */ /* 0x000fe20008410000 */
[----:B------:R-:W-:Y:S02]  /*11370*/  FSEL R46, R46, -INF , !P3 ;  /* 0xff8000002e2e7808 */ /* 0x000fe40005800000 */
[----:B------:R-:W-:Y:S02]  /*11380*/  ISETP.GT.AND P3, PT, R71, 0x41, !P6 ;  /* 0x000000414700780c */ /* 0x000fe40007764270 */
[----:B------:R-:W-:Y:S02]  /*11390*/  ISETP.NE.AND P6, PT, R128, RZ, PT ;  /* 0x000000ff8000720c */ /* 0x000fe40003fc5270 */
        /* <DEDUP_REMOVED lines=44> */
[----:B------:R-:W-:-:S04]  /*11660*/  ISETP.LT.OR P3, PT, R72, 0x71, P3 ;  /* 0x000000714800780c */ /* 0x000fc80001f61670 */
[----:B------:R-:W-:Y:S02]  /*11670*/  FSEL R57, R57, -INF , !P3 ;  /* 0xff80000039397808 */ /* 0x000fe40005800000 */
[----:B------:R-:W-:-:S04]  /*11680*/  FSETP.NEU.FTZ.AND P3, PT, R217, -INF , PT ;  /* 0xff800000d900780b */ /* 0x000fc80003f7d000 */
[----:B------:R-:W-:Y:S02]  /*11690*/  FSEL R81, R81, RZ, P3 ;  /* 0x000000ff51517208 */ /* 0x000fe40001800000 */
[----:B------:R-:W-:Y:S02]  /*116a0*/  ISETP.GT.AND P3, PT, R71, RZ, !P6 ;  /* 0x000000ff4700720c */ /* 0x000fe40007764270 */
[----:B------:R-:W-:Y:S01]  /*116b0*/  ISETP.NE.AND P6, PT, R78, RZ, PT ;  /* 0x000000ff4e00720c */ /* 0x000fe20003fc5270 */
[--C-:B------:R-:W-:Y:S01]  /*116c0*/  FFMA.FTZ R27, R89, UR51, -R81.reuse ;  /* 0x00000033591b7c23 */ /* 0x100fe20008010851 */
[----:B------:R-:W-:Y:S01]  /*116d0*/  ISETP.LT.OR P3, PT, R72, 0x1, P3 ;  /* 0x000000014800780c */ /* 0x000fe20001f61670 */
[--C-:B------:R-:W-:Y:S01]  /*116e0*/  FFMA.FTZ R166, R62, UR51, -R81.reuse ;  /* 0x000000333ea67c23 */ /* 0x100fe20008010851 */
[--C-:B------:R-:W-:Y:S01]  /*116f0*/  FFMA.FTZ R180, R74, UR51, -R81.reuse ;  /* 0x000000334ab47c23 */ /* 0x100fe20008010851 */
[--C-:B------:R-:W-:Y:S01]  /*11700*/  FFMA.FTZ R182, R91, UR51, -R81.reuse ;  /* 0x000000335bb67c23 */ /* 0x100fe20008010851 */
[----:B------:R-:W-:Y:S01]  /*11710*/  FSEL R0, R0, -INF , !P3 ;  /* 0xff80000000007808 */ /* 0x000fe20005800000 */
[----:B------:R-:W-:Y:S01]  /*11720*/  MUFU.EX2 R27, R27 ;  /* 0x0000001b001b7308 */ /* 0x000fe20000000800 */
[----:B------:R-:W-:Y:S01]  /*11730*/  ISETP.GT.AND P3, PT, R71, 0x79, !P6 ;  /* 0x000000794700780c */ /* 0x000fe20007764270 */
[--C-:B------:R-:W-:Y:S01]  /*11740*/  FFMA.FTZ R73, R92, UR51, -R81.reuse ;  /* 0x000000335c497c23 */ /* 0x100fe20008010851 */
[----:B------:R-:W-:Y:S01]  /*11750*/  FMNMX.FTZ R75, R0, R3, !PT ;  /* 0x00000003004b7209 */ /* 0x000fe20007810000 */
[--C-:B------:R-:W-:Y:S01]  /*11760*/  FFMA.FTZ R154, R58, UR51, -R81.reuse ;  /* 0x000000333a9a7c23 */ /* 0x100fe20008010851 */
[----:B------:R-:W-:Y:S01]  /*11770*/  ISETP.LT.OR P3, PT, R72, 0x7a, P3 ;  /* 0x0000007a4800780c */ /* 0x000fe20001f61670 */
[--C-:B------:R-:W-:Y:S01]  /*11780*/  FFMA.FTZ R176, R94, UR51, -R81.reuse ;  /* 0x000000335eb07c23 */ /* 0x100fe20008010851 */
[----:B------:R-:W-:Y:S01]  /*11790*/  FMNMX.FTZ R26, R28, R75, !PT ;  /* 0x0000004b1c1a7209 */ /* 0x000fe20007810000 */
[----:B------:R-:W0:Y:S01]  /*117a0*/  MUFU.EX2 R180, R180 ;  /* 0x000000b400b47308 */ /* 0x000e220000000800 */
[----:B------:R-:W-:Y:S01]  /*117b0*/  FSEL R44, R44, -INF , !P3 ;  /* 0xff8000002c2c7808 */ /* 0x000fe20005800000 */
        /* <DEDUP_REMOVED lines=35> */
[----:B------:R-:W3:Y:S01]  /*119f0*/  MUFU.EX2 R176, R176 ;  /* 0x000000b000b07308 */ /* 0x000ee20000000800 */
[----:B------:R-:W-:Y:S01]  /*11a00*/  IMAD.MOV.U32 R60, RZ, RZ, R198 ;  /* 0x000000ffff3c7224 */ /* 0x000fe200078e00c6 */
[----:B------:R-:W-:-:S04]  /*11a10*/  FMNMX.FTZ R83, R39, R26, !PT ;  /* 0x0000001a27537209 */ /* 0x000fc80007810000 */
[----:B------:R-:W-:Y:S02]  /*11a20*/  FMNMX.FTZ R26, R38, R83, !PT ;  /* 0x00000053261a7209 */ /* 0x000fe40007810000 */
[----:B------:R-:W4:Y:S02]  /*11a30*/  MUFU.EX2 R75, R95 ;  /* 0x0000005f004b7308 */ /* 0x000f240000000800 */
[----:B------:R-:W-:-:S04]  /*11a40*/  FMNMX.FTZ R83, R41, R26, !PT ;  /* 0x0000001a29537209 */ /* 0x000fc80007810000 */
[----:B------:R-:W-:Y:S02]  /*11a50*/  FMNMX.FTZ R83, R40, R83, !PT ;  /* 0x0000005328537209 */ /* 0x000fe40007810000 */
[----:B------:R-:W5:Y:S02]  /*11a60*/  MUFU.EX2 R178, R178 ;  /* 0x000000b200b27308 */ /* 0x000f640000000800 */
[----:B------:R-:W-:-:S04]  /*11a70*/  FMNMX.FTZ R26, R46, R83, !PT ;  /* 0x000000532e1a7209 */ /* 0x000fc80007810000 */
[----:B------:R-:W-:Y:S02]  /*11a80*/  FMNMX.FTZ R85, R45, R26, !PT ;  /* 0x0000001a2d557209 */ /* 0x000fe40007810000 */
[----:B------:R-:W5:Y:S02]  /*11a90*/  MUFU.EX2 R77, R77 ;  /* 0x0000004d004d7308 */ /* 0x000f640000000800 */
        /* <DEDUP_REMOVED lines=16> */
[----:B------:R-:W-:Y:S02]  /*11ba0*/  FSEL R26, R43, -INF , !P5 ;  /* 0xff8000002b1a7808 */ /* 0x000fe40006800000 */
[----:B------:R-:W-:Y:S02]  /*11bb0*/  FMNMX.FTZ R71, R42, R71, !PT ;  /* 0x000000472a477209 */ /* 0x000fe40007810000 */
[----:B------:R-:W-:Y:S02]  /*11bc0*/  MUFU.EX2 R85, R103 ;  /* 0x0000006700557308 */ /* 0x000fe40000000800 */
[----:B------:R-:W-:-:S04]  /*11bd0*/  FMNMX.FTZ R71, R26, R71, !PT ;  /* 0x000000471a477209 */ /* 0x000fc80007810000 */
[----:B------:R-:W-:Y:S02]  /*11be0*/  FMNMX.FTZ R71, R44, R71, !PT ;  /* 0x000000472c477209 */ /* 0x000fe40007810000 */
[----:B------:R-:W-:Y:S03]  /*11bf0*/  MUFU.EX2 R170, R170 ;  /* 0x000000aa00aa7308 */ /* 0x000fe60000000800 */
[----:B------:R-:W0:Y:S05]  /*11c00*/  SHFL.BFLY PT, R62, R71, 0x2, 0x1f ;  /* 0x0c401f00473e7f89 */ /* 0x000e2a00000e0000 */
        /* <DEDUP_REMOVED lines=8> */
[----:B0-----:R-:W-:Y:S01]  /*11c90*/  FMNMX.FTZ R218, R62, R71, !PT ;  /* 0x000000473eda7209 */ /* 0x001fe20007810000 */
[----:B------:R-:W-:-:S06]  /*11ca0*/  FFMA.FTZ R71, R6, UR51, -R81 ;  /* 0x0000003306477c23 */ /* 0x000fcc0008010851 */
[----:B------:R-:W-:Y:S01]  /*11cb0*/  MUFU.EX2 R61, R61 ;  /* 0x0000003d003d7308 */ /* 0x000fe20000000800 */
[----:B------:R-:W0:Y:S01]  /*11cc0*/  @P1 LDC R62, c[0x0][0x450] ;  /* 0x00011400ff3e1b82 */ /* 0x000e220000000800 */
[C---:B------:R-:W-:Y:S01]  /*11cd0*/  FSETP.NEU.FTZ.AND P3, PT, R218.reuse, -INF , PT ;  /* 0xff800000da00780b */ /* 0x040fe20003f7d000 */
[----:B------:R-:W-:-:S05]  /*11ce0*/  FMUL.FTZ R58, R218, UR51 ;  /* 0x00000033da3a7c20 */ /* 0x000fca0008410000 */
[----:B------:R-:W-:Y:S01]  /*11cf0*/  FSEL R81, R58, RZ, P3 ;  /* 0x000000ff3a517208 */ /* 0x000fe20001800000 */
[----:B------:R-:W-:Y:S04]  /*11d00*/  MUFU.EX2 R162, R162 ;  /* 0x000000a200a27308 */ /* 0x000fe80000000800 */
[--C-:B------:R-:W-:Y:S01]  /*11d10*/  FFMA.FTZ R181, R0, UR51, -R81.reuse ;  /* 0x0000003300b57c23 */ /* 0x100fe20008010851 */
[----:B------:R-:W-:Y:S01]  /*11d20*/  FFMA.FTZ R0, R3, UR51, -R81 ;  /* 0x0000003303007c23 */ /* 0x000fe20008010851 */
[----:B------:R-:W-:Y:S01]  /*11d30*/  FADD.FTZ R3, R180, R27 ;  /* 0x0000001bb4037221 */ /* 0x000fe20000010000 */
        /* <DEDUP_REMOVED lines=11> */
[----:B------:R-:W1:Y:S01]  /*11df0*/  MUFU.EX2 R0, R0 ;  /* 0x0000000000007308 */ /* 0x000e620000000800 */
[----:B---3--:R-:W-:Y:S01]  /*11e00*/  FADD.FTZ R6, R176, R3 ;  /* 0x00000003b0067221 */ /* 0x008fe20000010000 */
[--C-:B------:R-:W-:Y:S01]  /*11e10*/  FFMA.FTZ R34, R34, UR51, -R81.reuse ;  /* 0x0000003322227c23 */ /* 0x100fe20008010851 */
[--C-:B------:R-:W-:Y:S01]  /*11e20*/  FFMA.FTZ R175, R37, UR51, -R81.reuse ;  /* 0x0000003325af7c23 */ /* 0x100fe20008010851 */
[--C-:B------:R-:W-:Y:S01]  /*11e30*/  FFMA.FTZ R161, R50, UR51, -R81.reuse ;  /* 0x0000003332a17c23 */ /* 0x100fe20008010851 */
[----:B----4-:R-:W-:Y:S01]  /*11e40*/  FADD.FTZ R3, R75, R6 ;  /* 0x000000064b037221 */ /* 0x010fe20000010000 */
[--C-:B------:R-:W-:Y:S01]  /*11e50*/  FFMA.FTZ R36, R36, UR51, -R81.reuse ;  /* 0x0000003324247c23 */ /* 0x100fe20008010851 */
[----:B------:R-:W-:Y:S01]  /*11e60*/  FFMA.FTZ R169, R39, UR51, -R81 ;  /* 0x0000003327a97c23 */ /* 0x000fe20008010851 */
[----:B------:R-:W2:Y:S01]  /*11e70*/  MUFU.EX2 R183, R183 ;  /* 0x000000b700b77308 */ /* 0x000ea20000000800 */
[----:B-----5:R-:W-:Y:S01]  /*11e80*/  FADD.FTZ R48, R178, R3 ;  /* 0x00000003b2307221 */ /* 0x020fe20000010000 */
[--C-:B------:R-:W-:Y:S01]  /*11e90*/  FFMA.FTZ R38, R38, UR51, -R81.reuse ;  /* 0x0000003326267c23 */ /* 0x100fe20008010851 */
[--C-:B------:R-:W-:Y:S01]  /*11ea0*/  FFMA.FTZ R171, R41, UR51, -R81.reuse ;  /* 0x0000003329ab7c23 */ /* 0x100fe20008010851 */
[--C-:B------:R-:W-:Y:S01]  /*11eb0*/  FFMA.FTZ R40, R40, UR51, -R81.reuse ;  /* 0x0000003328287c23 */ /* 0x100fe20008010851 */
[----:B------:R-:W-:Y:S01]  /*11ec0*/  FADD.FTZ R29, R77, R48 ;  /* 0x000000304d1d7221 */ /* 0x000fe20000010000 */
[--C-:B------:R-:W-:Y:S01]  /*11ed0*/  FFMA.FTZ R165, R46, UR51, -R81.reuse ;  /* 0x000000332ea57c23 */ /* 0x100fe20008010851 */
[----:B------:R-:W-:Y:S01]  /*11ee0*/  FFMA.FTZ R46, R45, UR51, -R81 ;  /* 0x000000332d2e7c23 */ /* 0x000fe20008010851 */
[----:B------:R-:W3:Y:S01]  /*11ef0*/  MUFU.EX2 R28, R28 ;  /* 0x0000001c001c7308 */ /* 0x000ee20000000800 */
[----:B-1----:R-:W-:Y:S01]  /*11f00*/  FADD.FTZ R6, R181, R0 ;  /* 0x00000000b5067221 */ /* 0x002fe20000010000 */
[----:B------:R-:W-:Y:S01]  /*11f10*/  FADD.FTZ R58, R172, R29 ;  /* 0x0000001dac3a7221 */ /* 0x000fe20000010000 */
[--C-:B------:R-:W-:Y:S01]  /*11f20*/  FFMA.FTZ R48, R47, UR51, -R81.reuse ;  /* 0x000000332f307c23 */ /* 0x100fe20008010851 */
[--C-:B------:R-:W-:Y:S01]  /*11f30*/  FFMA.FTZ R163, R52, UR51, -R81.reuse ;  /* 0x0000003334a37c23 */ /* 0x100fe20008010851 */
[----:B------:R-:W-:Y:S01]  /*11f40*/  FFMA.FTZ R52, R51, UR51, -R81 ;  /* 0x0000003333347c23 */ /* 0x000fe20008010851 */
[----:B------:R-:W-:Y:S01]  /*11f50*/  FADD.FTZ R29, R79, R58 ;  /* 0x0000003a4f1d7221 */ /* 0x000fe20000010000 */
[----:B------:R-:W-:Y:S01]  /*11f60*/  F2FP.BF16.F32.PACK_AB R180, R27, R180 ;  /* 0x000000b41bb4723e */ /* 0x000fe200000010ff */
        /* <DEDUP_REMOVED lines=9> */
[----:B---3--:R-:W-:Y:S01]  /*12000*/  FADD.FTZ R6, R28, R3 ;  /* 0x000000031c067221 */ /* 0x008fe20000010000 */
[----:B------:R-:W-:Y:S01]  /*12010*/  FADD.FTZ R58, R168, R29 ;  /* 0x0000001da83a7221 */ /* 0x000fe20000010000 */
[--C-:B------:R-:W-:Y:S01]  /*12020*/  FFMA.FTZ R55, R55, UR51, -R81.reuse ;  /* 0x0000003337377c23 */ /* 0x100fe20008010851 */
[----:B------:R-:W3:Y:S01]  /*12030*/  @P1 LDC R31, c[0x0][0x44c] ;  /* 0x00011300ff1f1b82 */ /* 0x000ee20000000800 */
[--C-:B------:R-:W-:Y:S01]  /*12040*/  FFMA.FTZ R57, R57, UR51, -R81.reuse ;  /* 0x0000003339397c23 */ /* 0x100fe20008010851 */
[----:B------:R-:W-:Y:S01]  /*12050*/  FADD.FTZ R29, R85, R58 ;  /* 0x0000003a551d7221 */ /* 0x000fe20000010000 */
[----:B------:R-:W-:Y:S01]  /*12060*/  FFMA.FTZ R42, R42, UR51, -R81 ;  /* 0x000000332a2a7c23 */ /* 0x000fe20008010851 */
[----:B------:R-:W4:Y:S01]  /*12070*/  MUFU.EX2 R179, R179 ;  /* 0x000000b300b37308 */ /* 0x000f220000000800 */
[----:B-1----:R-:W-:Y:S01]  /*12080*/  FADD.FTZ R3, R177, R6 ;  /* 0x00000006b1037221 */ /* 0x002fe20000010000 */
[----:B------:R-:W-:Y:S01]  /*12090*/  FADD.FTZ R58, R170, R29 ;  /* 0x0000001daa3a7221 */ /* 0x000fe20000010000 */
[--C-:B------:R-:W-:Y:S01]  /*120a0*/  FFMA.FTZ R26, R26, UR51, -R81.reuse ;  /* 0x000000331a1a7c23 */ /* 0x100fe20008010851 */
[----:B------:R-:W-:Y:S01]  /*120b0*/  FFMA.FTZ R44, R44, UR51, -R81 ;  /* 0x000000332c2c7c23 */ /* 0x000fe20008010851 */
[----:B------:R-:W-:Y:S01]  /*120c0*/  F2FP.BF16.F32.PACK_AB R181, R0, R181 ;  /* 0x000000b500b5723e */ /* 0x000fe200000010ff */
[----:B------:R-:W-:Y:S01]  /*120d0*/  FADD.FTZ R29, R87, R58 ;  /* 0x0000003a571d7221 */ /* 0x000fe20000010000 */
[----:B------:R-:W-:Y:S01]  /*120e0*/  F2FP.BF16.F32.PACK_AB R182, R73, R182 ;  /* 0x000000b649b6723e */ /* 0x000fe200000010ff */
[----:B------:R-:W1:Y:S01]  /*120f0*/  MUFU.EX2 R32, R32 ;  /* 0x0000002000207308 */ /* 0x000e620000000800 */
[----:B--2---:R-:W-:Y:S01]  /*12100*/  FADD.FTZ R6, R30, R3 ;  /* 0x000000031e067221 */ /* 0x004fe20000010000 */
[----:B------:R-:W-:Y:S01]  /*12110*/  FADD.FTZ R58, R164, R29 ;  /* 0x0000001da43a7221 */ /* 0x000fe20000010000 */
[----:B------:R-:W-:-:S02]  /*12120*/  F2FP.BF16.F32.PACK_AB R176, R75, R176 ;  /* 0x000000b04bb0723e */ /* 0x000fc400000010ff */
[----:B------:R-:W-:Y:S01]  /*12130*/  F2FP.BF16.F32.PACK_AB R178, R77, R178 ;  /* 0x000000b24db2723e */ /* 0x000fe200000010ff */
[----:B------:R-:W-:Y:S01]  /*12140*/  FADD.FTZ R29, R43, R58 ;  /* 0x0000003a2b1d7221 */ /* 0x000fe20000010000 */
[----:B------:R-:W-:Y:S01]  /*12150*/  F2FP.BF16.F32.PACK_AB R172, R79, R172 ;  /* 0x000000ac4fac723e */ /* 0x000fe200000010ff */
[----:B------:R-:W2:Y:S01]  /*12160*/  MUFU.EX2 R173, R173 ;  /* 0x000000ad00ad7308 */ /* 0x000ea20000000800 */
[----:B----4-:R-:W-:Y:S01]  /*12170*/  FADD.FTZ R3, R179, R6 ;  /* 0x00000006b3037221 */ /* 0x010fe20000010000 */
[----:B------:R-:W-:Y:S01]  /*12180*/  FADD.FTZ R58, R166, R29 ;  /* 0x0000001da63a7221 */ /* 0x000fe20000010000 */
[----:B------:R-:W-:Y:S01]  /*12190*/  F2FP.BF16.F32.PACK_AB R174, R83, R174 ;  /* 0x000000ae53ae723e */ /* 0x000fe200000010ff */
[----:B---3--:R-:W-:Y:S01]  /*121a0*/  @P1 IMAD.HI.U32 R31, R198, R31, RZ ;  /* 0x0000001fc61f1227 */ /* 0x008fe200078e00ff */
[----:B------:R-:W-:-:S03]  /*121b0*/  F2FP.BF16.F32.PACK_AB R168, R85, R168 ;  /* 0x000000a855a8723e */ /* 0x000fc600000010ff */
[----:B------:R-:W-:Y:S01]  /*121c0*/  FADD.FTZ R29, R59, R58 ;  /* 0x0000003a3b1d7221 */ /* 0x000fe20000010000 */
[----:B------:R-:W-:Y:S01]  /*121d0*/  F2FP.BF16.F32.PACK_AB R170, R87, R170 ;  /* 0x000000aa57aa723e */ /* 0x000fe200000010ff */
[----:B------:R-:W3:Y:S01]  /*121e0*/  MUFU.EX2 R34, R34 ;  /* 0x0000002200227308 */ /* 0x000ee20000000800 */
[----:B-1----:R-:W-:Y:S01]  /*121f0*/  FADD.FTZ R6, R32, R3 ;  /* 0x0000000320067221 */ /* 0x002fe20000010000 */
[----:B------:R-:W-:Y:S01]  /*12200*/  FADD.FTZ R58, R160, R29 ;  /* 0x0000001da03a7221 */ /* 0x000fe20000010000 */
[----:B0-----:R-:W-:Y:S02]  /*12210*/  @P1 SHF.R.U32.HI R60, RZ, R62, R31 ;  /* 0x0000003eff3c1219 */ /* 0x001fe4000001161f */
[----:B------:R-:W-:Y:S01]  /*12220*/  F2FP.BF16.F32.PACK_AB R164, R43, R164 ;  /* 0x000000a42ba4723e */ /* 0x000fe200000010ff */
[----:B------:R-:W-:Y:S01]  /*12230*/  FADD.FTZ R29, R61, R58 ;  /* 0x0000003a3d1d7221 */ /* 0x000fe20000010000 */
[----:B------:R-:W-:Y:S01]  /*12240*/  F2FP.BF16.F32.PACK_AB R166, R59, R166 ;  /* 0x000000a63ba6723e */ /* 0x000fe200000010ff */
[----:B------:R-:W0:Y:S01]  /*12250*/  MUFU.EX2 R175, R175 ;  /* 0x000000af00af7308 */ /* 0x000e220000000800 */
[----:B--2---:R-:W-:Y:S01]  /*12260*/  FADD.FTZ R3, R173, R6 ;  /* 0x00000006ad037221 */ /* 0x004fe20000010000 */
[----:B------:R-:W-:Y:S01]  /*12270*/  FADD.FTZ R58, R162, R29 ;  /* 0x0000001da23a7221 */ /* 0x000fe20000010000 */
[----:B------:R-:W-:Y:S01]  /*12280*/  IMAD.IADD R93, R93, 0x1, R60 ;  /* 0x000000015d5d7824 */ /* 0x000fe200078e023c */
[----:B------:R-:W-:-:S02]  /*12290*/  F2FP.BF16.F32.PACK_AB R160, R61, R160 ;  /* 0x000000a03da0723e */ /* 0x000fc400000010ff */
[----:B------:R-:W-:Y:S01]  /*122a0*/  F2FP.BF16.F32.PACK_AB R183, R28, R183 ;  /* 0x000000b71cb7723e */ /* 0x000fe200000010ff */
[----:B------:R-:W-:Y:S01]  /*122b0*/  IMAD.IADD R24, R93, 0x1, R24 ;  /* 0x000000015d187824 */ /* 0x000fe200078e0218 */
[----:B------:R-:W1:Y:S01]  /*122c0*/  MUFU.EX2 R36, R36 ;  /* 0x0000002400247308 */ /* 0x000e620000000800 */
[----:B---3--:R-:W-:Y:S01]  /*122d0*/  FADD.FTZ R6, R34, R3 ;  /* 0x0000000322067221 */ /* 0x008fe20000010000 */
[----:B------:R-:W-:Y:S02]  /*122e0*/  F2FP.BF16.F32.PACK_AB R177, R30, R177 ;  /* 0x000000b11eb1723e */ /* 0x000fe400000010ff */
[----:B------:R-:W-:Y:S02]  /*122f0*/  F2FP.BF16.F32.PACK_AB R179, R32, R179 ;  /* 0x000000b320b3723e */ /* 0x000fe400000010ff */
[----:B------:R-:W-:Y:S02]  /*12300*/  F2FP.BF16.F32.PACK_AB R173, R34, R173 ;  /* 0x000000ad22ad723e */ /* 0x000fe400000010ff */
        /* <DEDUP_REMOVED lines=71> */
[----:B-1----:R-:W-:Y:S01]  /*12780*/  FADD.FTZ R58, R154, R27 ;  /* 0x0000001b9a3a7221 */ /* 0x002fe20000010000 */
[C---:B--2---:R-:W-:Y:S01]  /*12790*/  FADD.FTZ R3, R155.reuse, R0 ;  /* 0x000000009b037221 */ /* 0x044fe20000010000 */
[----:B------:R-:W-:Y:S01]  /*127a0*/  F2FP.BF16.F32.PACK_AB R155, R155, R26 ;  /* 0x0000001a9b9b723e */ /* 0x000fe200000010ff */
[----:B------:R-:W-:Y:S02]  /*127b0*/  VIADD R0, R88, 0xfffffffe ;  /* 0xfffffffe58007836 */ /* 0x000fe40000000000 */
[C---:B0-----:R-:W-:Y:S01]  /*127c0*/  FADD.FTZ R6, R71.reuse, R58 ;  /* 0x0000003a47067221 */ /* 0x041fe20000010000 */
        /* <DEDUP_REMOVED lines=13> */
.L_x_8341:
[----:B------:R-:W-:-:S13]  /*128a0*/  ISETP.NE.AND P3, PT, R25, 0x1, PT ;  /* 0x000000011900780c */ /* 0x000fda0003f65270 */
[----:B------:R-:W0:Y:S02]  /*128b0*/  @P3 LDC.64 R28, c[0x0][0x9e8] ;  /* 0x00027a00ff1c3b82 */ /* 0x000e240000000a00 */
[----:B0-----:R-:W-:-:S05]  /*128c0*/  @P3 IMAD.HI.U32 R28, R26, R28, RZ ;  /* 0x0000001c1a1c3227 */ /* 0x001fca00078e00ff */
[----:B------:R-:W-:-:S07]  /*128d0*/  @P3 SHF.R.U32.HI R26, RZ, R29, R28 ;  /* 0x0000001dff1a3219 */ /* 0x000fce000001161c */
.L_x_8342:
[----:B------:R-:W-:Y:S05]  /*128e0*/  BSYNC B0 ;  /* 0x0000000000007941 */ /* 0x000fea0003800000 */
.L_x_8340:
[----:B------:R-:W-:-:S05]  /*128f0*/  IMAD R25, R26, R25, R25 ;  /* 0x000000191a197224 */ /* 0x000fca00078e0219 */
[----:B------:R-:W-:-:S07]  /*12900*/  VIMNMX R24, R24, R25, PT ;  /* 0x0000001918187248 */ /* 0x000fce0003fe0100 */
.L_x_8339:
[----:B------:R-:W-:Y:S01]  /*12910*/  SHF.R.S32.HI R25, RZ, 0x1f, R24 ;  /* 0x0000001fff197819 */ /* 0x000fe20000011418 */
[----:B------:R-:W-:Y:S01]  /*12920*/  ULDC UR41, c[0x0][0x9e4] ;  /* 0x0002790000297ab9 */ /* 0x000fe20000000800 */
[----:B------:R-:W-:Y:S01]  /*12930*/  ULDC UR5, c[0x0][0x9e4] ;  /* 0x0002790000057ab9 */ /* 0x000fe20000000800 */
[----:B------:R-:W-:Y:S01]  /*12940*/  ULDC UR43, c[0x0][0x9d8] ;  /* 0x00027600002b7ab9 */ /* 0x000fe20000000800 */
[----:B------:R-:W-:Y:S01]  /*12950*/  LEA.HI R25, R25, R24, RZ, 0x7 ;  /* 0x0000001819197211 */ /* 0x000fe200078f38ff */
[----:B------:R-:W-:Y:S01]  /*12960*/  ULDC UR50, c[0x0][0x9d8] ;  /* 0x0002760000327ab9 */ /* 0x000fe20000000800 */
[----:B------:R-:W-:Y:S01]  /*12970*/  ULDC UR48, c[0x0][0x9d8] ;  /* 0x0002760000307ab9 */ /* 0x000fe20000000800 */
[----:B------:R-:W-:Y:S01]  /*12980*/  ULDC UR4, c[0x0][0x988] ;  /* 0x0002620000047ab9 */ /* 0x000fe20000000800 */
[----:B------:R-:W-:Y:S01]  /*12990*/  SHF.R.S32.HI R25, RZ, 0x7, R25 ;  /* 0x00000007ff197819 */ /* 0x000fe20000011419 */
[----:B------:R-:W-:Y:S01]  /*129a0*/  ULDC UR7, c[0x0][0x988] ;  /* 0x0002620000077ab9 */ /* 0x000fe20000000800 */
[----:B------:R-:W-:Y:S01]  /*129b0*/  ULDC UR6, c[0x0][0x988] ;  /* 0x0002620000067ab9 */ /* 0x000fe20000000800 */
[----:B------:R-:W-:Y:S01]  /*129c0*/  ULDC UR49, c[0x0][0x9e0] ;  /* 0x0002780000317ab9 */ /* 0x000fe20000000800 */
[----:B------:R-:W-:Y:S01]  /*129d0*/  VIMNMX R213, R206, R25, !PT ;  /* 0x00000019ced57248 */ /* 0x000fe20007fe0100 */
[----:B------:R-:W-:Y:S01]  /*129e0*/  ULDC UR42, c[0x0][0x9e0] ;  /* 0x00027800002a7ab9 */ /* 0x000fe20000000800 */
[----:B------:R-:W-:-:S02]  /*129f0*/  CS2R R150, SRZ ;  /* 0x0000000000967805 */ /* 0x000fc4000001ff00 */
[----:B------:R-:W-:Y:S02]  /*12a00*/  CS2R R148, SRZ ;  /* 0x0000000000947805 */ /* 0x000fe4000001ff00 */
[----:B------:R-:W-:Y:S02]  /*12a10*/  ISETP.GE.AND P3, PT, R0, R213, PT ;  /* 0x000000d50000720c */ /* 0x000fe40003f66270 */
        /* <DEDUP_REMOVED lines=31> */
[----:B------:R-:W-:-:S07]  /*12c10*/  IMAD.MOV.U32 R151, RZ, RZ, RZ ;  /* 0x000000ffff977224 */ /* 0x000fce00078e00ff */
.L_x_8363:
[----:B------:R-:W-:Y:S01]  /*12c20*/  ISETP.NE.AND P3, PT, R199, RZ, PT ;  /* 0x000000ffc700720c */ /* 0x000fe20003f65270 */
[----:B------:R-:W-:Y:S01]  /*12c30*/  VIADD R214, R184, 0x1 ;  /* 0x00000001b8d67836 */ /* 0x000fe20000000000 */
[----:B------:R-:W-:Y:S05]  /*12c40*/  YIELD ;  /* 0x0000000000007946 */ /* 0x000fea0003800000 */
[----:B------:R-:W-:-:S04]  /*12c50*/  ISETP.NE.AND P4, PT, R214, 0x2, PT ;  /* 0x00000002d600780c */ /* 0x000fc80003f85270 */
[----:B------:R-:W-:Y:S02]  /*12c60*/  SEL R24, RZ, 0x1, P4 ;  /* 0x00000001ff187807 */ /* 0x000fe40002000000 */
[----:B------:R-:W-:Y:S02]  /*12c70*/  SEL R214, R214, RZ, P4 ;  /* 0x000000ffd6d67207 */ /* 0x000fe40002000000 */
[----:B------:R-:W-:Y:S01]  /*12c80*/  LOP3.LUT R215, R187, R24, RZ, 0x3c, !PT ;  /* 0x00000018bbd77212 */ /* 0x000fe200078e3cff */
[----:B------:R-:W-:Y:S06]  /*12c90*/  @P3 BRA `(.L_x_8344) ;  /* 0x0000000000303947 */ /* 0x000fec0003800000 */
[----:B------:R-:W-:Y:S05]  /*12ca0*/  @!P0 BRA `(.L_x_8345) ;  /* 0x0000000000048947 */ /* 0x000fea0003800000 */
[----:B------:R-:W-:Y:S01]  /*12cb0*/  BPT.TRAP 0x1 ;  /* 0x000000040000795c */ /* 0x000fe20000300000 */
.L_x_8345:
[----:B------:R-:W-:Y:S01]  /*12cc0*/  IMAD R25, R214, 0x8, R18 ;  /* 0x00000008d6197824 */ /* 0x000fe200078e0212 */
[----:B------:R-:W-:-:S04]  /*12cd0*/  SHF.L.U32 R24, R215, 0x1f, RZ ;  /* 0x0000001fd7187819 */ /* 0x000fc800000006ff */
[----:B------:R0:W1:Y:S01]  /*12ce0*/  SYNCS.PHASECHK.TRANS64.TRYWAIT P4, [R25+URZ+0x28830], R24 ;  /* 0x02883018190075a7 */ /* 0x000062000808017f */
[----:B------:R-:W-:Y:S05]  /*12cf0*/  @!P0 BRA `(.L_x_8346) ;  /* 0x0000000000048947 */ /* 0x000fea0003800000 */
[----:B------:R-:W-:Y:S01]  /*12d00*/  BPT.TRAP 0x1 ;  /* 0x000000040000795c */ /* 0x000fe20000300000 */
.L_x_8346:
[----:B------:R-:W-:Y:S04]  /*12d10*/  BSSY B0, `(.L_x_8344) ;  /* 0x0000004000007945 */ /* 0x000fe80003800000 */
[----:B-1----:R-:W-:Y:S05]  /*12d20*/  @P4 BRA `(.L_x_8347) ;  /* 0x0000000000084947 */ /* 0x002fea0003800000 */
[----:B------:R-:W1:Y:S02]  /*12d30*/  SYNCS.PHASECHK.TRANS64.TRYWAIT P4, [R25+URZ+0x28830], R24 ;  /* 0x02883018190075a7 */ /* 0x000e64000808017f */
[----:B-1----:R-:W-:Y:S05]  /*12d40*/  @!P4 BRA `(.L_x_8348) ;  /* 0x0000018000a8c947 */ /* 0x002fea0003800000 */
.L_x_8347:
[----:B------:R-:W-:Y:S05]  /*12d50*/  BSYNC B0 ;  /* 0x0000000000007941 */ /* 0x000fea0003800000 */
.L_x_8344:
[----:B------:R-:W2:Y:S01]  /*12d60*/  S2R R26, SR_TID.X ;  /* 0x00000000001a7919 */ /* 0x000ea20000002100 */
[----:B------:R-:W-:Y:S05]  /*12d70*/  WARPSYNC.ALL ;  /* 0x0000000000007948 */ /* 0x000fea0003800000 */
[----:B01----:R-:W-:Y:S01]  /*12d80*/  IMAD R24, R214, 0x800, R7 ;  /* 0x00000800d6187824 */ /* 0x003fe200078e0207 */
[----:B------:R-:W-:Y:S01]  /*12d90*/  R2UR UR8, R4 ;  /* 0x00000000040872ca */ /* 0x000fe200000e0000 */
[----:B------:R-:W-:Y:S01]  /*12da0*/  IMAD.MOV.U32 R25, RZ, RZ, 0x40000040 ;  /* 0x40000040ff197424 */ /* 0x000fe200078e00ff */
[----:B------:R-:W-:Y:S01]  /*12db0*/  R2UR UR9, R5 ;  /* 0x00000000050972ca */ /* 0x000fe200000e0000 */
[C---:B------:R-:W-:Y:S01]  /*12dc0*/  VIADD R28, R24.reuse, 0x2 ;  /* 0x00000002181c7836 */ /* 0x040fe20000000000 */
[----:B------:R-:W-:Y:S01]  /*12dd0*/  R2UR UR10, R24 ;  /* 0x00000000180a72ca */ /* 0x000fe200000e0000 */
[----:B------:R-:W-:Y:S01]  /*12de0*/  IMAD.MOV.U32 R29, RZ, RZ, 0x40000040 ;  /* 0x40000040ff1d7424 */ /* 0x000fe200078e00ff */
[----:B------:R-:W-:Y:S01]  /*12df0*/  R2UR UR11, R25 ;  /* 0x00000000190b72ca */ /* 0x000fe200000e0000 */
[----:B------:R-:W-:Y:S01]  /*12e00*/  IMAD.MOV.U32 R27, RZ, RZ, 0x40000040 ;  /* 0x40000040ff1b7424 */ /* 0x000fe200078e00ff */
[----:B------:R-:W-:Y:S01]  /*12e10*/  R2UR UR14, R28 ;  /* 0x000000001c0e72ca */ /* 0x000fe200000e0000 */
[----:B------:R-:W-:Y:S01]  /*12e20*/  VIADD R28, R24, 0x6 ;  /* 0x00000006181c7836 */ /* 0x000fe20000000000 */
[----:B------:R-:W-:Y:S01]  /*12e30*/  R2UR UR15, R29 ;  /* 0x000000001d0f72ca */ /* 0x000fe200000e0000 */
[----:B------:R-:W-:Y:S01]  /*12e40*/  IMAD.MOV.U32 R31, RZ, RZ, 0x40000040 ;  /* 0x40000040ff1f7424 */ /* 0x000fe200078e00ff */
[----:B------:R-:W-:-:S02]  /*12e50*/  R2UR UR19, R27 ;  /* 0x000000001b1372ca */ /* 0x000fc400000e0000 */
[----:B------:R-:W-:Y:S01]  /*12e60*/  R2UR UR22, R28 ;  /* 0x000000001c1672ca */ /* 0x000fe200000e0000 */
[----:B------:R-:W-:Y:S01]  /*12e70*/  VIADD R28, R24, 0x402 ;  /* 0x00000402181c7836 */ /* 0x000fe20000000000 */
[----:B------:R-:W-:Y:S02]  /*12e80*/  R2UR UR23, R29 ;  /* 0x000000001d1772ca */ /* 0x000fe400000e0000 */
[----:B------:R-:W-:Y:S02]  /*12e90*/  R2UR UR27, R27 ;  /* 0x000000001b1b72ca */ /* 0x000fe400000e0000 */
[----:B------:R-:W-:Y:S02]  /*12ea0*/  R2UR UR30, R28 ;  /* 0x000000001c1e72ca */ /* 0x000fe400000e0000 */
[----:B------:R-:W-:Y:S02]  /*12eb0*/  R2UR UR31, R29 ;  /* 0x000000001d1f72ca */ /* 0x000fe400000e0000 */
[----:B------:R-:W-:-:S02]  /*12ec0*/  R2UR UR35, R31 ;  /* 0x000000001f2372ca */ /* 0x000fc400000e0000 */
[----:B--2---:R-:W-:Y:S02]  /*12ed0*/  SHF.R.U32.HI R26, RZ, 0x7, R26 ;  /* 0x00000007ff1a7819 */ /* 0x004fe4000001161a */
[----:B------:R-:W-:Y:S02]  /*12ee0*/  R2UR UR47, R25 ;  /* 0x00000000192f72ca */ /* 0x000fe400000e0000 */
[----:B------:R-:W-:Y:S01]  /*12ef0*/  R2UR UR12, R192 ;  /* 0x00000000c00c72ca */ /* 0x000fe200000e0000 */
[----:B------:R-:W-:Y:S01]  /*12f00*/  VIADD R30, R26, 0x8 ;  /* 0x000000081a1e7836 */ /* 0x000fe20000000000 */
[----:B------:R-:W-:Y:S01]  /*12f10*/  R2UR UR13, R193 ;  /* 0x00000000c10d72ca */ /* 0x000fe200000e0000 */
[----:B------:R-:W-:Y:S01]  /*12f20*/  VIADD R26, R24, 0x4 ;  /* 0x00000004181a7836 */ /* 0x000fe20000000000 */
[----:B------:R-:W-:Y:S02]  /*12f30*/  R2UR UR16, R190 ;  /* 0x00000000be1072ca */ /* 0x000fe400000e0000 */
[----:B------:R0:W-:Y:S01]  /*12f40*/  BAR.SYNC.DEFER_BLOCKING R30, 0x100 ;  /* 0x0004001e0000751d */ /* 0x0001e20000010000 */
[----:B------:R-:W-:-:S02]  /*12f50*/  R2UR UR17, R191 ;  /* 0x00000000bf1172ca */ /* 0x000fc400000e0000 */
[----:B------:R-:W-:Y:S01]  /*12f60*/  R2UR UR18, R26 ;  /* 0x000000001a1272ca */ /* 0x000fe200000e0000 */
[----:B------:R-:W-:Y:S01]  /*12f70*/  VIADD R26, R24, 0x400 ;  /* 0x00000400181a7836 */ /* 0x000fe20000000000 */
[----:B------:R-:W-:Y:S02]  /*12f80*/  R2UR UR20, R20 ;  /* 0x00000000141472ca */ /* 0x000fe400000e0000 */
[----:B------:R-:W-:Y:S01]  /*12f90*/  R2UR UR21, R21 ;  /* 0x00000000151572ca */ /* 0x000fe200000e0000 */
[----:B0-----:R-:W-:Y:S01]  /*12fa0*/  VIADD R30, R24, 0x404 ;  /* 0x00000404181e7836 */ /* 0x001fe20000000000 */
[----:B------:R-:W-:Y:S01]  /*12fb0*/  R2UR UR26, R26 ;  /* 0x000000001a1a72ca */ /* 0x000fe200000e0000 */
[----:B------:R-:W-:Y:S01]  /*12fc0*/  VIADD R24, R24, 0x406 ;  /* 0x0000040618187836 */ /* 0x000fe20000000000 */
[----:B------:R-:W-:Y:S02]  /*12fd0*/  R2UR UR24, R14 ;  /* 0x000000000e1872ca */ /* 0x000fe400000e0000 */
[----:B------:R-:W-:-:S02]  /*12fe0*/  R2UR UR34, R30 ;  /* 0x000000001e2272ca */ /* 0x000fc400000e0000 */
[----:B------:R-:W-:Y:S02]  /*12ff0*/  R2UR UR46, R24 ;  /* 0x00000000182e72ca */ /* 0x000fe400000e0000 */
[----:B------:R-:W-:Y:S02]  /*13000*/  R2UR UR25, R15 ;  /* 0x000000000f1972ca */ /* 0x000fe400000e0000 */
[----:B------:R-:W-:Y:S02]  /*13010*/  R2UR UR28, R12 ;  /* 0x000000000c1c72ca */ /* 0x000fe400000e0000 */
[----:B------:R-:W-:Y:S02]  /*13020*/  R2UR UR29, R13 ;  /* 0x000000000d1d72ca */ /* 0x000fe400000e0000 */
[----:B------:R-:W-:Y:S01]  /*13030*/  R2UR UR32, R10 ;  /* 0x000000000a2072ca */ /* 0x000fe200000e0000 */
[----:B------:R-:W-:Y:S01]  /*13040*/  WARPGROUP.ARRIVE ;  /* 0x00000000000079c5 */ /* 0x000fe20000000000 */
[----:B------:R-:W-:-:S02]  /*13050*/  R2UR UR33, R11 ;  /* 0x000000000b2172ca */ /* 0x000fc400000e0000 */
[----:B------:R-:W-:Y:S02]  /*13060*/  R2UR UR44, R8 ;  /* 0x00000000082c72ca */ /* 0x000fe400000e0000 */
[----:B------:R-:W-:Y:S01]  /*13070*/  R2UR UR45, R9 ;  /* 0x00000000092d72ca */ /* 0x000fe200000e0000 */
        /* <DEDUP_REMOVED lines=26> */
.L_x_8350:
[----:B------:R-:W-:Y:S01]  /*13220*/  SHF.L.U32 R187, R187, 0x1f, RZ ;  /* 0x0000001fbbbb7819 */ /* 0x000fe200000006ff */
[----:B------:R-:W-:-:S04]  /*13230*/  IMAD R204, R184, 0x8, R18 ;  /* 0x00000008b8cc7824 */ /* 0x000fc800078e0212 */
[----:B------:R0:W1:Y:S01]  /*13240*/  SYNCS.PHASECHK.TRANS64.TRYWAIT P3, [R204+URZ+0x28850], R187 ;  /* 0x028850bbcc0075a7 */ /* 0x000062000806017f */
[----:B------:R-:W-:Y:S05]  /*13250*/  @!P0 BRA `(.L_x_8351) ;  /* 0x0000000000048947 */ /* 0x000fea0003800000 */
[----:B------:R-:W-:Y:S01]  /*13260*/  BPT.TRAP 0x1 ;  /* 0x000000040000795c */ /* 0x000fe20000300000 */
.L_x_8351:
[----:B-1----:R-:W-:Y:S05]  /*13270*/  @P3 BRA `(.L_x_8349) ;  /* 0x0000000000083947 */ /* 0x002fea0003800000 */
[----:B------:R-:W1:Y:S02]  /*13280*/  SYNCS.PHASECHK.TRANS64.TRYWAIT P3, [R204+URZ+0x28850], R187 ;  /* 0x028850bbcc0075a7 */ /* 0x000e64000806017f */
[----:B-1----:R-:W-:Y:S05]  /*13290*/  @!P3 BRA `(.L_x_8352) ;  /* 0x0000017c0068b947 */ /* 0x002fea0003800000 */
.L_x_8349:
[----:B01----:R-:W-:Y:S01]  /*132a0*/  VIADD R187, R18, 0x400 ;  /* 0x0000040012bb7836 */ /* 0x003fe20000000000 */
[----:B------:R-:W-:Y:S05]  /*132b0*/  WARPSYNC.ALL ;  /* 0x0000000000007948 */ /* 0x000fea0003800000 */
[----:B------:R-:W-:Y:S01]  /*132c0*/  SHF.R.U32.HI R187, RZ, 0x4, R187 ;  /* 0x00000004ffbb7819 */ /* 0x000fe200000116bb */
[----:B------:R-:W-:Y:S01]  /*132d0*/  IMAD.MOV.U32 R205, RZ, RZ, 0x40000040 ;  /* 0x40000040ffcd7424 */ /* 0x000fe200078e00ff */
[----:B------:R-:W-:-:S06]  /*132e0*/  WARPGROUP.ARRIVE ;  /* 0x00000000000079c5 */ /* 0x000fcc0000000000 */
[----:B------:R-:W0:Y:S01]  /*132f0*/  S2R R216, SR_TID.X ;  /* 0x0000000000d87919 */ /* 0x000e220000002100 */
[----:B------:R-:W-:Y:S02]  /*13300*/  LOP3.LUT R187, R187, 0x3fff, RZ, 0xc0, !PT ;  /* 0x00003fffbbbb7812 */ /* 0x000fe400078ec0ff */
[----:B------:R-:W-:Y:S01]  /*13310*/  R2UR UR11, R205 ;  /* 0x00000000cd0b72ca */ /* 0x000fe200000e0000 */
[----:B------:R-:W-:Y:S01]  /*13320*/  IMAD.MOV.U32 R205, RZ, RZ, 0x40000040 ;  /* 0x40000040ffcd7424 */ /* 0x000fe200078e00ff */
[----:B------:R-:W-:-:S05]  /*13330*/  LOP3.LUT R187, R187, 0x4000000, RZ, 0xfc, !PT ;  /* 0x04000000bbbb7812 */ /* 0x000fca00078efcff */
[----:B------:R-:W-:-:S05]  /*13340*/  IMAD R204, R184, 0x800, R187 ;  /* 0x00000800b8cc7824 */ /* 0x000fca00078e02bb */
[----:B------:R-:W-:-:S13]  /*13350*/  R2UR UR10, R204 ;  /* 0x00000000cc0a72ca */ /* 0x000fda00000e0000 */
[----:B------:R-:W-:Y:S01]  /*13360*/  HGMMA.64x128x16.F32.BF16 R88, R180, gdesc[UR8].tnspB, R88, gsb0 ;  /* 0x41e00008b4587df0 */ /* 0x000fe20008001858 */
[----:B0-----:R-:W-:Y:S02]  /*13370*/  SHF.R.U32.HI R216, RZ, 0x7, R216 ;  /* 0x00000007ffd87819 */ /* 0x001fe400000116d8 */
[----:B------:R-:W-:Y:S02]  /*13380*/  WARPGROUP.DEPBAR.LE gsb0, 0x0 ;  /* 0x00008000000079c5 */ /* 0x000fe40000010000 */
[----:B------:R-:W-:Y:S01]  /*13390*/  VIADD R180, R204, 0x80 ;  /* 0x00000080ccb47836 */ /* 0x000fe20000000000 */
[----:B------:R-:W-:Y:S01]  /*133a0*/  WARPGROUP.ARRIVE ;  /* 0x00000000000079c5 */ /* 0x000fe20000000000 */
[----:B------:R-:W-:-:S03]  /*133b0*/  IMAD.MOV.U32 R181, RZ, RZ, 0x40000040 ;  /* 0x40000040ffb57424 */ /* 0x000fc600078e00ff */
[----:B------:R-:W-:Y:S02]  /*133c0*/  R2UR UR10, R180 ;  /* 0x00000000b40a72ca */ /* 0x000fe400000e0000 */
[----:B------:R-:W-:-:S13]  /*133d0*/  R2UR UR11, R181 ;  /* 0x00000000b50b72ca */ /* 0x000fda00000e0000 */
[----:B------:R-:W-:Y:S03]  /*133e0*/  HGMMA.64x128x16.F32.BF16 R88, R176, gdesc[UR8].tnspB, R88, gsb0 ;  /* 0x41e00008b0587df0 */ /* 0x000fe60008001858 */
        /* <DEDUP_REMOVED lines=29> */
[C---:B------:R-:W-:Y:S01]  /*135c0*/  VIADD R160, R204.reuse, 0x300 ;  /* 0x00000300cca07836 */ /* 0x040fe20000000000 */
[----:B------:R-:W-:Y:S01]  /*135d0*/  WARPGROUP.ARRIVE ;  /* 0x00000000000079c5 */ /* 0x000fe20000000000 */
[----:B------:R-:W-:Y:S02]  /*135e0*/  IMAD.MOV.U32 R161, RZ, RZ, 0x40000040 ;  /* 0x40000040ffa17424 */ /* 0x000fe400078e00ff */
[----:B------:R-:W-:Y:S01]  /*135f0*/  VIADD R204, R204, 0x380 ;  /* 0x00000380cccc7836 */ /* 0x000fe20000000000 */
[----:B------:R-:W-:-:S02]  /*13600*/  R2UR UR10, R160 ;  /* 0x00000000a00a72ca */ /* 0x000fc400000e0000 */
[----:B------:R-:W-:-:S13]  /*13610*/  R2UR UR11, R161 ;  /* 0x00000000a10b72ca */ /* 0x000fda00000e0000 */
[----:B------:R-:W-:Y:S01]  /*13620*/  HGMMA.64x128x16.F32.BF16 R88, R156, gdesc[UR8].tnspB, R88, gsb0 ;  /* 0x41e000089c587df0 */ /* 0x000fe20008001858 */
[----:B------:R-:W-:Y:S02]  /*13630*/  R2UR UR10, R204 ;  /* 0x00000000cc0a72ca */ /* 0x000fe400000e0000 */
[----:B------:R-:W-:Y:S01]  /*13640*/  R2UR UR11, R205 ;  /* 0x00000000cd0b72ca */ /* 0x000fe200000e0000 */
[----:B------:R-:W-:Y:S02]  /*13650*/  WARPGROUP.DEPBAR.LE gsb0, 0x0 ;  /* 0x00008000000079c5 */ /* 0x000fe40000010000 */
[----:B------:R-:W-:-:S10]  /*13660*/  WARPGROUP.ARRIVE ;  /* 0x00000000000079c5 */ /* 0x000fd40000000000 */
[----:B------:R-:W-:Y:S03]  /*13670*/  HGMMA.64x128x16.F32.BF16 R88, R152, gdesc[UR8].tnspB, R88, gsb0 ;  /* 0x41e0000898587df0 */ /* 0x000fe60008001858 */
[----:B------:R-:W-:Y:S02]  /*13680*/  WARPGROUP.DEPBAR.LE gsb0, 0x0 ;  /* 0x00008000000079c5 */ /* 0x000fe40000010000 */
[----:B------:R-:W-:-:S05]  /*13690*/  IADD3 R152, -R216, 0xb, RZ ;  /* 0x0000000bd8987810 */ /* 0x000fca0007ffe1ff */
[----:B------:R0:W-:Y:S06]  /*136a0*/  BAR.ARV R152, 0x100 ;  /* 0x000400980000751d */ /* 0x0001ec0000002000 */
[----:B------:R-:W-:Y:S05]  /*136b0*/  @!P0 BRA `(.L_x_8353) ;  /* 0x0000000000048947 */ /* 0x000fea0003800000 */
[----:B------:R-:W-:Y:S01]  /*136c0*/  BPT.TRAP 0x1 ;  /* 0x000000040000795c */ /* 0x000fe20000300000 */
.L_x_8353:
[----:B------:R-:W1:Y:S01]  /*136d0*/  @P1 LDC R153, c[0x0][0x44c] ;  /* 0x00011300ff991b82 */ /* 0x000e620000000800 */
[----:B0-----:R-:W-:Y:S02]  /*136e0*/  IMAD.IADD R152, R200, 0x1, R198 ;  /* 0x00000001c8987824 */ /* 0x001fe400078e02c6 */
        /* <DEDUP_REMOVED lines=22> */
[----:B-1----:R-:W-:-:S04]  /*13850*/  @P1 IMAD.HI.U32 R153, R152, R153, RZ ;  /* 0x0000009998991227 */ /* 0x002fc800078e00ff */
[----:B------:R-:W-:Y:S01]  /*13860*/  FMUL.FTZ R32, R32, UR50 ;  /* 0x0000003220207c20 */ /* 0x000fe20008410000 */
[----:B------:R-:W-:Y:S01]  /*13870*/  FMUL.FTZ R33, R33, UR50 ;  /* 0x0000003221217c20 */ /* 0x000fe20008410000 */
[----:B------:R-:W-:Y:S01]  /*13880*/  FMUL.FTZ R34, R34, UR50 ;  /* 0x0000003222227c20 */ /* 0x000fe20008410000 */
[----:B------:R-:W-:Y:S01]  /*13890*/  FMUL.FTZ R35, R35, UR50 ;  /* 0x0000003223237c20 */ /* 0x000fe20008410000 */
[----:B------:R-:W-:Y:S01]  /*138a0*/  FMUL.FTZ R36, R36, UR50 ;  /* 0x0000003224247c20 */ /* 0x000fe20008410000 */
[----:B------:R-:W-:Y:S01]  /*138b0*/  FMUL.FTZ R37, R37, UR50 ;  /* 0x0000003225257c20 */ /* 0x000fe20008410000 */
[----:B------:R-:W-:Y:S01]  /*138c0*/  FMUL.FTZ R38, R38, UR50 ;  /* 0x0000003226267c20 */ /* 0x000fe20008410000 */
[----:B0-----:R-:W-:Y:S01]  /*138d0*/  @P1 SHF.R.U32.HI R152, RZ, R154, R153 ;  /* 0x0000009aff981219 */ /* 0x001fe20000011699 */
[----:B------:R-:W-:Y:S01]  /*138e0*/  FMUL.FTZ R153, R44, UR50 ;  /* 0x000000322c997c20 */ /* 0x000fe20008410000 */
[----:B------:R-:W-:Y:S02]  /*138f0*/  IMAD R44, R214, 0x8, R18 ;  /* 0x00000008d62c7824 */ /* 0x000fe400078e0212 */
[----:B------:R-:W-:Y:S01]  /*13900*/  FMUL.FTZ R154, R45, UR50 ;  /* 0x000000322d9a7c20 */ /* 0x000fe20008410000 */
[----:B------:R-:W-:-:S02]  /*13910*/  IMAD.U32 R45, RZ, RZ, UR38 ;  /* 0x00000026ff2d7e24 */ /* 0x000fc4000f8e00ff */
[----:B------:R-:W-:Y:S01]  /*13920*/  FMUL.FTZ R39, R39, UR50 ;  /* 0x0000003227277c20 */ /* 0x000fe20008410000 */
[----:B------:R-:W-:Y:S02]  /*13930*/  VIADD R44, R44, 0x28840 ;  /* 0x000288402c2c7836 */ /* 0x000fe40000000000 */
[----:B------:R-:W-:Y:S01]  /*13940*/  FMUL.FTZ R40, R40, UR50 ;  /* 0x0000003228287c20 */ /* 0x000fe20008410000 */
[----:B------:R-:W-:Y:S01]  /*13950*/  FMUL.FTZ R41, R41, UR50 ;  /* 0x0000003229297c20 */ /* 0x000fe20008410000 */
[----:B------:R-:W-:Y:S01]  /*13960*/  FMUL.FTZ R42, R42, UR50 ;  /* 0x000000322a2a7c20 */ /* 0x000fe20008410000 */
[----:B------:R-:W-:Y:S01]  /*13970*/  FMUL.FTZ R43, R43, UR50 ;  /* 0x000000322b2b7c20 */ /* 0x000fe20008410000 */
[----:B------:R-:W-:Y:S01]  /*13980*/  PRMT R44, R45, 0x654, R44 ;  /* 0x000006542d2c7816 */ /* 0x000fe2000000002c */
        /* <DEDUP_REMOVED lines=31> */
[----:B------:R-:W1:Y:S01]  /*13b80*/  MUFU.TANH R24, R24 ;  /* 0x0000001800187308 */ /* 0x000e620000002400 */
[----:B------:R2:W-:Y:S01]  /*13b90*/  SYNCS.ARRIVE.TRANS64.RED.A1T0 RZ, [R44+URZ], RZ ;  /* 0x000000ff2cff79a7 */ /* 0x0005e2000810043f */
[----:B------:R-:W-:-:S04]  /*13ba0*/  IADD3 R87, -R189, 0x1, -R83 ;  /* 0x00000001bd577810 */ /* 0x000fc80007ffe953 */
[----:B------:R-:W-:Y:S02]  /*13bb0*/  IADD3 R87, -R194, R87, R196 ;  /* 0x00000057c2577210 */ /* 0x000fe40007ffe1c4 */
[----:B------:R-:W3:Y:S03]  /*13bc0*/  MUFU.TANH R25, R25 ;  /* 0x0000001900197308 */ /* 0x000ee60000002400 */
[C---:B------:R-:W-:Y:S02]  /*13bd0*/  VIADD R159, R87.reuse, UR49 ;  /* 0x00000031579f7c36 */ /* 0x040fe40008000000 */
[----:B------:R-:W-:-:S03]  /*13be0*/  VIADD R158, R87, UR52 ;  /* 0x00000034579e7c36 */ /* 0x000fc60008000000 */
[----:B------:R-:W4:Y:S01]  /*13bf0*/  MUFU.TANH R26, R26 ;  /* 0x0000001a001a7308 */ /* 0x000f220000002400 */
[--C-:B0-----:R-:W-:Y:S02]  /*13c00*/  IMAD.IADD R87, R159, 0x1, R45.reuse ;  /* 0x000000019f577824 */ /* 0x101fe400078e022d */
[----:B------:R-:W-:-:S05]  /*13c10*/  IMAD.IADD R86, R158, 0x1, R45 ;  /* 0x000000019e567824 */ /* 0x000fca00078e022d */
        /* <DEDUP_REMOVED lines=74> */
.L_x_8356:
[----:B------:R-:W-:-:S05]  /*140c0*/  IMAD.U32 R162, RZ, RZ, UR41 ;  /* 0x00000029ffa27e24 */ /* 0x000fca000f8e00ff */
[----:B------:R-:W-:-:S13]  /*140d0*/  ISETP.NE.AND P3, PT, R162, 0x1, PT ;  /* 0x00000001a200780c */ /* 0x000fda0003f65270 */
[----:B------:R-:W1:Y:S02]  /*140e0*/  @P3 LDC.64 R44, c[0x0][0x9e8] ;  /* 0x00027a00ff2c3b82 */ /* 0x000e640000000a00 */
[----:B-1----:R-:W-:-:S05]  /*140f0*/  @P3 IMAD.HI.U32 R44, R160, R44, RZ ;  /* 0x0000002ca02c3227 */ /* 0x002fca00078e00ff */
[----:B------:R-:W-:-:S07]  /*14100*/  @P3 SHF.R.U32.HI R160, RZ, R45, R44 ;  /* 0x0000002dffa03219 */ /* 0x000fce000001162c */
.L_x_8357:
[----:B------:R-:W-:Y:S05]  /*14110*/  BSYNC B0 ;  /* 0x0000000000007941 */ /* 0x000fea0003800000 */
.L_x_8355:
[----:B------:R-:W-:-:S04]  /*14120*/  IMAD R160, R160, R162, -R83 ;  /* 0x000000a2a0a07224 */ /* 0x000fc800078e0a53 */
[----:B------:R-:W-:-:S05]  /*14130*/  IMAD.IADD R45, R160, 0x1, -R189 ;  /* 0x00000001a02d7824 */ /* 0x000fca00078e0abd */
[----:B------:R-:W-:Y:S02]  /*14140*/  VIADDMNMX R87, R45, R162, R87, PT ;  /* 0x000000a22d577246 */ /* 0x000fe40003800157 */
[----:B------:R-:W-:-:S07]  /*14150*/  VIMNMX R86, R86, R45, !PT ;  /* 0x0000002d56567248 */ /* 0x000fce0007fe0100 */
.L_x_8354:
[----:B------:R-:W-:Y:S01]  /*14160*/  ISETP.GT.AND P3, PT, R0, -0x1, PT ;  /* 0xffffffff0000780c */ /* 0x000fe20003f64270 */
[----:B------:R-:W1:Y:S03]  /*14170*/  SHFL.IDX PT, R152, R152, 0x1, 0x1c1f ;  /* 0x003c1f0098987f89 */ /* 0x000e6600000e0000 */
[C---:B------:R-:W-:Y:S02]  /*14180*/  ISETP.GT.AND P5, PT, R86.reuse, RZ, P3 ;  /* 0x000000ff5600720c */ /* 0x040fe40001fa4270 */
[----:B------:R-:W-:Y:S02]  /*14190*/  ISETP.GT.AND P4, PT, R86, 0x1, P3 ;  /* 0x000000015600780c */ /* 0x000fe40001f84270 */
[C---:B------:R-:W-:Y:S02]  /*141a0*/  ISETP.LT.OR P5, PT, R87.reuse, 0x1, P5 ;  /* 0x000000015700780c */ /* 0x040fe40002fa1670 */
[----:B------:R-:W-:-:S02]  /*141b0*/  ISETP.LT.OR P4, PT, R87, 0x2, P4 ;  /* 0x000000025700780c */ /* 0x000fc40002781670 */
[----:B------:R-:W-:Y:S02]  /*141c0*/  FSEL R44, R24, -INF , !P5 ;  /* 0xff800000182c7808 */ /* 0x000fe40006800000 */
[----:B------:R-:W-:Y:S02]  /*141d0*/  FSEL R45, R25, -INF , !P4 ;  /* 0xff800000192d7808 */ /* 0x000fe40006000000 */
[C---:B------:R-:W-:Y:S02]  /*141e0*/  ISETP.GT.AND P5, PT, R86.reuse, 0x8, P3 ;  /* 0x000000085600780c */ /* 0x040fe40001fa4270 */
[----:B------:R-:W-:Y:S02]  /*141f0*/  ISETP.GT.AND P4, PT, R86, 0x9, P3 ;  /* 0x000000095600780c */ /* 0x000fe40001f84270 */
[C---:B------:R-:W-:Y:S02]  /*14200*/  ISETP.LT.OR P5, PT, R87.reuse, 0x9, P5 ;  /* 0x000000095700780c */ /* 0x040fe40002fa1670 */
[----:B------:R-:W-:-:S02]  /*14210*/  ISETP.LT.OR P4, PT, R87, 0xa, P4 ;  /* 0x0000000a5700780c */ /* 0x000fc40002781670 */
[----:B0-----:R-:W-:Y:S01]  /*14220*/  FSEL R28, R28, -INF , !P5 ;  /* 0xff8000001c1c7808 */ /* 0x001fe20006800000 */
[--C-:B-1----:R-:W-:Y:S01]  /*14230*/  IMAD.IADD R159, R159, 0x1, R152.reuse ;  /* 0x000000019f9f7824 */ /* 0x102fe200078e0298 */
[----:B------:R-:W-:Y:S01]  /*14240*/  FSEL R29, R29, -INF , !P4 ;  /* 0xff8000001d1d7808 */ /* 0x000fe20006000000 */
[----:B------:R-:W-:Y:S01]  /*14250*/  IMAD.IADD R158, R158, 0x1, R152 ;  /* 0x000000019e9e7824 */ /* 0x000fe200078e0298 */
[C---:B------:R-:W-:Y:S02]  /*14260*/  ISETP.GT.AND P5, PT, R86.reuse, 0x10, P3 ;  /* 0x000000105600780c */ /* 0x040fe40001fa4270 */
        /* <DEDUP_REMOVED lines=82> */
[----:B------:R-:W-:Y:S01]  /*14790*/  FSEL R85, R85, -INF , !P4 ;  /* 0xff80000055557808 */ /* 0x000fe20006000000 */
[----:B------:R-:W-:Y:S08]  /*147a0*/  @!P2 BRA `(.L_x_8358) ;  /* 0x000000000058a947 */ /* 0x000ff00003800000 */
        /* <DEDUP_REMOVED lines=12> */
.L_x_8360:
[----:B------:R-:W-:-:S05]  /*14870*/  IMAD.U32 R86, RZ, RZ, UR41 ;  /* 0x00000029ff567e24 */ /* 0x000fca000f8e00ff */
[----:B------:R-:W-:-:S13]  /*14880*/  ISETP.NE.AND P4, PT, R86, 0x1, PT ;  /* 0x000000015600780c */ /* 0x000fda0003f85270 */
[----:B------:R-:W0:Y:S02]  /*14890*/  @P4 LDC.64 R24, c[0x0][0x9e8] ;  /* 0x00027a00ff184b82 */ /* 0x000e240000000a00 */
[----:B0-----:R-:W-:-:S05]  /*148a0*/  @P4 IMAD.HI.U32 R24, R87, R24, RZ ;  /* 0x0000001857184227 */ /* 0x001fca00078e00ff */
[----:B------:R-:W-:-:S07]  /*148b0*/  @P4 SHF.R.U32.HI R87, RZ, R25, R24 ;  /* 0x00000019ff574219 */ /* 0x000fce0000011618 */
.L_x_8361:
[----:B------:R-:W-:Y:S05]  /*148c0*/  BSYNC B0 ;  /* 0x0000000000007941 */ /* 0x000fea0003800000 */
.L_x_8359:
[----:B------:R-:W-:-:S04]  /*148d0*/  IMAD R24, R87, R86, -R83 ;  /* 0x0000005657187224 */ /* 0x000fc800078e0a53 */
[----:B------:R-:W-:-:S05]  /*148e0*/  IMAD.IADD R25, R24, 0x1, -R189 ;  /* 0x0000000118197824 */ /* 0x000fca00078e0abd */
[----:B------:R-:W-:Y:S02]  /*148f0*/  VIADDMNMX R159, R25, R86, R159, PT ;  /* 0x00000056199f7246 */ /* 0x000fe4000380019f */
[----:B------:R-:W-:-:S07]  /*14900*/  VIMNMX R158, R158, R25, !PT ;  /* 0x000000199e9e7248 */ /* 0x000fce0007fe0100 */
.L_x_8358:
[----:B------:R-:W-:Y:S01]  /*14910*/  FMNMX.FTZ R24, R44, R217, !PT ;  /* 0x000000d92c187209 */ /* 0x000fe20007810000 */
[----:B------:R-:W-:Y:S01]  /*14920*/  UMOV UR51, UR7 ;  /* 0x0000000700337c82 */ /* 0x000fe20008000000 */
[----:B------:R-:W-:Y:S02]  /*14930*/  ISETP.GT.AND P5, PT, R158, 0x8, P3 ;  /* 0x000000089e00780c */ /* 0x000fe40001fa4270 */
[----:B------:R-:W-:Y:S02]  /*14940*/  FMNMX.FTZ R25, R45, R24, !PT ;  /* 0x000000182d197209 */ /* 0x000fe40007810000 */
[----:B------:R-:W-:Y:S02]  /*14950*/  ISETP.LT.OR P5, PT, R159, 0x9, P5 ;  /* 0x000000099f00780c */ /* 0x000fe40002fa1670 */
        /* <DEDUP_REMOVED lines=44> */
[----:B------:R-:W-:Y:S02]  /*14c20*/  ISETP.LT.OR P5, PT, R159, 0x29, P5 ;  /* 0x000000299f00780c */ /* 0x000fe40002fa1670 */
[----:B------:R-:W-:Y:S02]  /*14c30*/  FMNMX.FTZ R24, R72, R25, !PT ;  /* 0x0000001948187209 */ /* 0x000fe40007810000 */
[----:B------:R-:W-:Y:S02]  /*14c40*/  FSEL R39, R39, -INF , !P4 ;  /* 0xff80000027277808 */ /* 0x000fe40006000000 */
[----:B------:R-:W-:Y:S02]  /*14c50*/  ISETP.GT.AND P4, PT, R158, 0x21, P3 ;  /* 0x000000219e00780c */ /* 0x000fe40001f84270 */
[----:B------:R-:W-:Y:S02]  /*14c60*/  FSEL R46, R46, -INF , !P5 ;  /* 0xff8000002e2e7808 */ /* 0x000fe40006800000 */
[----:B------:R-:W-:-:S02]  /*14c70*/  FMNMX.FTZ R25, R73, R24, !PT ;  /* 0x0000001849197209 */ /* 0x000fc40007810000 */
[----:B------:R-:W-:Y:S02]  /*14c80*/  ISETP.GT.AND P5, PT, R158, 0x30, P3 ;  /* 0x000000309e00780c */ /* 0x000fe40001fa4270 */
[C---:B------:R-:W-:Y:S02]  /*14c90*/  ISETP.LT.OR P4, PT, R159.reuse, 0x22, P4 ;  /* 0x000000229f00780c */ /* 0x040fe40002781670 */
[----:B------:R-:W-:Y:S02]  /*14ca0*/  FMNMX.FTZ R24, R76, R25, !PT ;  /* 0x000000194c187209 */ /* 0x000fe40007810000 */
[----:B------:R-:W-:Y:S02]  /*14cb0*/  ISETP.LT.OR P5, PT, R159, 0x31, P5 ;  /* 0x000000319f00780c */ /* 0x000fe40002fa1670 */
[----:B------:R-:W-:Y:S02]  /*14cc0*/  FSEL R43, R43, -INF , !P4 ;  /* 0xff8000002b2b7808 */ /* 0x000fe40006000000 */
[----:B------:R-:W-:-:S02]  /*14cd0*/  ISETP.GT.AND P4, PT, R158, 0x29, P3 ;  /* 0x000000299e00780c */ /* 0x000fc40001f84270 */
[----:B------:R-:W-:Y:S02]  /*14ce0*/  FMNMX.FTZ R25, R77, R24, !PT ;  /* 0x000000184d197209 */ /* 0x000fe40007810000 */
[----:B------:R-:W-:Y:S02]  /*14cf0*/  FSEL R50, R50, -INF , !P5 ;  /* 0xff80000032327808 */ /* 0x000fe40006800000 */
[----:B------:R-:W-:Y:S02]  /*14d00*/  ISETP.GT.AND P5, PT, R158, 0x38, P3 ;  /* 0x000000389e00780c */ /* 0x000fe40001fa4270 */
[C---:B------:R-:W-:Y:S02]  /*14d10*/  ISETP.LT.OR P4, PT, R159.reuse, 0x2a, P4 ;  /* 0x0000002a9f00780c */ /* 0x040fe40002781670 */
[----:B------:R-:W-:Y:S02]  /*14d20*/  FMNMX.FTZ R24, R80, R25, !PT ;  /* 0x0000001950187209 */ /* 0x000fe40007810000 */
[----:B------:R-:W-:-:S02]  /*14d30*/  ISETP.LT.OR P5, PT, R159, 0x39, P5 ;  /* 0x000000399f00780c */ /* 0x000fc40002fa1670 */
[----:B------:R-:W-:Y:S02]  /*14d40*/  FSEL R47, R47, -INF , !P4 ;  /* 0xff8000002f2f7808 */ /* 0x000fe40006000000 */
[----:B------:R-:W-:Y:S02]  /*14d50*/  FMNMX.FTZ R24, R81, R24, !PT ;  /* 0x0000001851187209 */ /* 0x000fe40007810000 */
[----:B------:R-:W-:Y:S02]  /*14d60*/  ISETP.GT.AND P4, PT, R158, 0x31, P3 ;  /* 0x000000319e00780c */ /* 0x000fe40001f84270 */
[----:B------:R-:W-:Y:S02]  /*14d70*/  FSEL R54, R54, -INF , !P5 ;  /* 0xff80000036367808 */ /* 0x000fe40006800000 */
[----:B------:R-:W-:Y:S02]  /*14d80*/  ISETP.GT.AND P5, PT, R158, 0x40, P3 ;  /* 0x000000409e00780c */ /* 0x000fe40001fa4270 */
[----:B------:R-:W-:-:S02]  /*14d90*/  FMNMX.FTZ R24, R157, R24, !PT ;  /* 0x000000189d187209 */ /* 0x000fc40007810000 */
[C---:B------:R-:W-:Y:S02]  /*14da0*/  ISETP.LT.OR P4, PT, R159.reuse, 0x32, P4 ;  /* 0x000000329f00780c */ /* 0x040fe40002781670 */
[----:B------:R-:W-:Y:S02]  /*14db0*/  ISETP.LT.OR P5, PT, R159, 0x41, P5 ;  /* 0x000000419f00780c */ /* 0x000fe40002fa1670 */
[----:B------:R-:W-:Y:S02]  /*14dc0*/  FMNMX.FTZ R25, R85, R24, !PT ;  /* 0x0000001855197209 */ /* 0x000fe40007810000 */
[----:B------:R-:W-:Y:S02]  /*14dd0*/  FSEL R51, R51, -INF , !P4 ;  /* 0xff80000033337808 */ /* 0x000fe40006000000 */
[----:B------:R-:W-:Y:S01]  /*14de0*/  ISETP.GT.AND P4, PT, R158, 0x39, P3 ;  /* 0x000000399e00780c */ /* 0x000fe20001f84270 */
[----:B------:R-:W0:Y:S01]  /*14df0*/  SHFL.BFLY PT, R24, R25, 0x2, 0x1f ;  /* 0x0c401f0019187f89 */ /* 0x000e2200000e0000 */
[----:B------:R-:W-:-:S02]  /*14e00*/  FSEL R58, R58, -INF , !P5 ;  /* 0xff8000003a3a7808 */ /* 0x000fc40006800000 */
[C---:B------:R-:W-:Y:S02]  /*14e10*/  ISETP.GT.AND P5, PT, R158.reuse, 0x48, P3 ;  /* 0x000000489e00780c */ /* 0x040fe40001fa4270 */
[C---:B------:R-:W-:Y:S02]  /*14e20*/  ISETP.LT.OR P4, PT, R159.reuse, 0x3a, P4 ;  /* 0x0000003a9f00780c */ /* 0x040fe40002781670 */
[----:B------:R-:W-:Y:S02]  /*14e30*/  ISETP.LT.OR P5, PT, R159, 0x49, P5 ;  /* 0x000000499f00780c */ /* 0x000fe40002fa1670 */
[----:B------:R-:W-:Y:S02]  /*14e40*/  FSEL R55, R55, -INF , !P4 ;  /* 0xff80000037377808 */ /* 0x000fe40006000000 */
[----:B------:R-:W-:Y:S02]  /*14e50*/  ISETP.GT.AND P4, PT, R158, 0x41, P3 ;  /* 0x000000419e00780c */ /* 0x000fe40001f84270 */
        /* <DEDUP_REMOVED lines=12> */
[----:B0-----:R-:W-:-:S02]  /*14f20*/  FMNMX.FTZ R83, R25, R24, !PT ;  /* 0x0000001819537209 */ /* 0x001fc40007810000 */
[----:B------:R-:W-:Y:S02]  /*14f30*/  FSEL R66, R66, -INF , !P5 ;  /* 0xff80000042427808 */ /* 0x000fe40006800000 */
[C---:B------:R-:W-:Y:S01]  /*14f40*/  ISETP.GT.AND P5, PT, R158.reuse, 0x60, P3 ;  /* 0x000000609e00780c */ /* 0x040fe20001fa4270 */
[----:B------:R-:W0:Y:S01]  /*14f50*/  SHFL.BFLY PT, R24, R83, 0x1, 0x1f ;  /* 0x0c201f0053187f89 */ /* 0x000e2200000e0000 */
[C---:B------:R-:W-:Y:S02]  /*14f60*/  ISETP.LT.OR P4, PT, R159.reuse, 0x52, P4 ;  /* 0x000000529f00780c */ /* 0x040fe40002781670 */
[----:B------:R-:W-:Y:S02]  /*14f70*/  ISETP.LT.OR P5, PT, R159, 0x61, P5 ;  /* 0x000000619f00780c */ /* 0x000fe40002fa1670 */
[----:B------:R-:W-:Y:S02]  /*14f80*/  FSEL R65, R65, -INF , !P4 ;  /* 0xff80000041417808 */ /* 0x000fe40006000000 */
[----:B------:R-:W-:-:S02]  /*14f90*/  ISETP.GT.AND P4, PT, R158, 0x59, P3 ;  /* 0x000000599e00780c */ /* 0x000fc40001f84270 */
[----:B------:R-:W-:Y:S02]  /*14fa0*/  FSEL R70, R70, -INF , !P5 ;  /* 0xff80000046467808 */ /* 0x000fe40006800000 */
[C---:B------:R-:W-:Y:S02]  /*14fb0*/  ISETP.GT.AND P5, PT, R158.reuse, 0x68, P3 ;  /* 0x000000689e00780c */ /* 0x040fe40001fa4270 */
        /* <DEDUP_REMOVED lines=11> */
[----:B------:R-:W-:Y:S02]  /*15070*/  ISETP.GT.AND P5, PT, R158, 0x71, P3 ;  /* 0x000000719e00780c */ /* 0x000fe40001fa4270 */
[----:B0-----:R-:W-:Y:S02]  /*15080*/  FMNMX.FTZ R24, R83, R24, !PT ;  /* 0x0000001853187209 */ /* 0x001fe40007810000 */
[C---:B------:R-:W-:Y:S02]  /*15090*/  ISETP.LT.OR P4, PT, R159.reuse, 0x6a, P4 ;  /* 0x0000006a9f00780c */ /* 0x040fe40002781670 */
[----:B------:R-:W-:Y:S01]  /*150a0*/  ISETP.LT.OR P5, PT, R159, 0x72, P5 ;  /* 0x000000729f00780c */ /* 0x000fe20002fa1670 */
[----:B------:R-:W-:Y:S01]  /*150b0*/  FMUL.FTZ R86, R24, UR51 ;  /* 0x0000003318567c20 */ /* 0x000fe20008410000 */
[----:B------:R-:W-:-:S02]  /*150c0*/  FSEL R75, R75, -INF , !P4 ;  /* 0xff8000004b4b7808 */ /* 0x000fc40006000000 */
[----:B------:R-:W-:Y:S02]  /*150d0*/  FSETP.NEU.FTZ.AND P4, PT, R24, -INF , PT ;  /* 0xff8000001800780b */ /* 0x000fe40003f9d000 */
[----:B------:R-:W-:Y:S02]  /*150e0*/  FSEL R79, R79, -INF , !P5 ;  /* 0xff8000004f4f7808 */ /* 0x000fe40006800000 */
[----:B------:R-:W-:Y:S02]  /*150f0*/  ISETP.GT.AND P5, PT, R158, RZ, P3 ;  /* 0x000000ff9e00720c */ /* 0x000fe40001fa4270 */
[----:B------:R-:W-:Y:S02]  /*15100*/  FSEL R86, R86, RZ, P4 ;  /* 0x000000ff56567208 */ /* 0x000fe40002000000 */
[----:B------:R-:W-:-:S03]  /*15110*/  ISETP.LT.OR P5, PT, R159, 0x1, P5 ;  /* 0x000000019f00780c */ /* 0x000fc60002fa1670 */
[--C-:B------:R-:W-:Y:S01]  /*15120*/  FFMA.FTZ R182, R28, UR51, -R86.reuse ;  /* 0x000000331cb67c23 */ /* 0x100fe20008010856 */
[----:B------:R-:W-:Y:S01]  /*15130*/  FSEL R28, R26, -INF , !P5 ;  /* 0xff8000001a1c7808 */ /* 0x000fe20006800000 */
        /* <DEDUP_REMOVED lines=22> */
[----:B------:R-:W-:Y:S01]  /*152a0*/  MUFU.EX2 R180, R180 ;  /* 0x000000b400b47308 */ /* 0x000fe20000000800 */
[----:B------:R-:W-:Y:S01]  /*152b0*/  FMNMX.FTZ R29, R35, R32, !PT ;  /* 0x00000020231d7209 */ /* 0x000fe20007810000 */
[--C-:B------:R-:W-:Y:S01]  /*152c0*/  FFMA.FTZ R162, R68, UR51, -R86.reuse ;  /* 0x0000003344a27c23 */ /* 0x100fe20008010856 */
[----:B------:R-:W-:Y:S01]  /*152d0*/  FSEL R82, R82, -INF , !P5 ;  /* 0xff80000052527808 */ /* 0x000fe20006800000 */
[--C-:B------:R-:W-:Y:S01]  /*152e0*/  FFMA.FTZ R45, R33, UR51, -R86.reuse ;  /* 0x00000033212d7c23 */ /* 0x100fe20008010856 */
[----:B------:R-:W-:Y:S01]  /*152f0*/  FMNMX.FTZ R32, R38, R29, !PT ;  /* 0x0000001d26207209 */ /* 0x000fe20007810000 */
[--C-:B------:R-:W-:Y:S01]  /*15300*/  FFMA.FTZ R178, R36, UR51, -R86.reuse ;  /* 0x0000003324b27c23 */ /* 0x100fe20008010856 */
[----:B------:R-:W-:Y:S01]  /*15310*/  FSEL R84, R84, -INF , !P3 ;  /* 0xff80000054547808 */ /* 0x000fe20005800000 */
[----:B------:R-:W-:Y:S01]  /*15320*/  MUFU.EX2 R25, R25 ;  /* 0x0000001900197308 */ /* 0x000fe20000000800 */
[----:B------:R-:W-:Y:S01]  /*15330*/  FMNMX.FTZ R29, R39, R32, !PT ;  /* 0x00000020271d7209 */ /* 0x000fe20007810000 */
[--C-:B------:R-:W-:Y:S01]  /*15340*/  FFMA.FTZ R174, R153, UR51, -R86.reuse ;  /* 0x0000003399ae7c23 */ /* 0x100fe20008010856 */
[----:B------:R-:W-:Y:S01]  /*15350*/  FSEL R60, R24, RZ, P4 ;  /* 0x000000ff183c7208 */ /* 0x000fe20002000000 */
        /* <DEDUP_REMOVED lines=15> */
[----:B------:R-:W-:-:S02]  /*15450*/  FFMA.FTZ R85, R85, UR51, -R86 ;  /* 0x0000003355557c23 */ /* 0x000fc40008010856 */
        /* <DEDUP_REMOVED lines=14> */
[----:B------:R-:W-:Y:S01]  /*15540*/  FMNMX.FTZ R29, R65, R32, !PT ;  /* 0x00000020411d7209 */ /* 0x000fe20007810000 */
[--C-:B------:R-:W-:Y:S01]  /*15550*/  FFMA.FTZ R32, R53, UR51, -R86.reuse ;  /* 0x0000003335207c23 */ /* 0x100fe20008010856 */
[--C-:B------:R-:W-:Y:S01]  /*15560*/  FFMA.FTZ R53, R156, UR51, -R86.reuse ;  /* 0x000000339c357c23 */ /* 0x100fe20008010856 */
[----:B------:R-:W-:Y:S01]  /*15570*/  FFMA.FTZ R156, R72, UR51, -R86 ;  /* 0x00000033489c7c23 */ /* 0x000fe20008010856 */
        /* <DEDUP_REMOVED lines=11> */
[----:B------:R-:W-:-:S04]  /*15630*/  FMNMX.FTZ R41, R79, R40, !PT ;  /* 0x000000284f297209 */ /* 0x000fc80007810000 */
[----:B------:R-:W-:-:S03]  /*15640*/  FMNMX.FTZ R41, R82, R41, !PT ;  /* 0x0000002952297209 */ /* 0x000fc60007810000 */
[----:B------:R-:W-:Y:S01]  /*15650*/  MUFU.EX2 R168, R168 ;  /* 0x000000a800a87308 */ /* 0x000fe20000000800 */
[----:B------:R-:W-:Y:S01]  /*15660*/  FMNMX.FTZ R40, R84, R41, !PT ;  /* 0x0000002954287209 */ /* 0x000fe20007810000 */
[----:B------:R-:W-:-:S04]  /*15670*/  FFMA.FTZ R41, R81, UR51, -R86 ;  /* 0x0000003351297c23 */ /* 0x000fc80008010856 */
[----:B0-----:R-:W0:Y:S02]  /*15680*/  SHFL.BFLY PT, R57, R40, 0x2, 0x1f ;  /* 0x0c401f0028397f89 */ /* 0x001e2400000e0000 */
        /* <DEDUP_REMOVED lines=10> */
[----:B------:R-:W-:-:S03]  /*15730*/  FADD.FTZ R57, -R60, R217 ;  /* 0x000000d93c397221 */ /* 0x000fc60000010100 */
[C---:B------:R-:W-:Y:S01]  /*15740*/  FSETP.NEU.FTZ.AND P3, PT, R40.reuse, -INF , PT ;  /* 0xff8000002800780b */ /* 0x040fe20003f7d000 */
[----:B------:R-:W-:Y:S01]  /*15750*/  FMUL.FTZ R61, R40, UR51 ;  /* 0x00000033283d7c20 */ /* 0x000fe20008410000 */
[----:B------:R-:W-:Y:S01]  /*15760*/  FMUL.FTZ R57, R57, UR51 ;  /* 0x0000003339397c20 */ /* 0x000fe20008410000 */
[----:B------:R-:W-:Y:S03]  /*15770*/  MUFU.EX2 R53, R53 ;  /* 0x0000003500357308 */ /* 0x000fe60000000800 */
[----:B------:R-:W-:-:S05]  /*15780*/  FSEL R61, R61, RZ, P3 ;  /* 0x000000ff3d3d7208 */ /* 0x000fca0001800000 */
[--C-:B------:R-:W-:Y:S01]  /*15790*/  FFMA.FTZ R69, R27, UR51, -R61.reuse ;  /* 0x000000331b457c23 */ /* 0x100fe2000801083d */
[----:B------:R-:W-:Y:S01]  /*157a0*/  FSEL R27, R40, RZ, P3 ;  /* 0x000000ff281b7208 */ /* 0x000fe20001800000 */
[--C-:B------:R-:W-:Y:S01]  /*157b0*/  FFMA.FTZ R181, R28, UR51, -R61.reuse ;  /* 0x000000331cb57c23 */ /* 0x100fe2000801083d */
[----:B------:R-:W0:Y:S01]  /*157c0*/  MUFU.EX2 R57, R57 ;  /* 0x0000003900397308 */ /* 0x000e220000000800 */
[--C-:B------:R-:W-:Y:S01]  /*157d0*/  FFMA.FTZ R183, R30, UR51, -R61.reuse ;  /* 0x000000331eb77c23 */ /* 0x100fe2000801083d */
[--C-:B------:R-:W-:Y:S01]  /*157e0*/  FFMA.FTZ R68, R31, UR51, -R61.reuse ;  /* 0x000000331f447c23 */ /* 0x100fe2000801083d */
[----:B------:R-:W-:Y:S01]  /*157f0*/  FADD.FTZ R27, -R27, R218 ;  /* 0x000000da1b1b7221 */ /* 0x000fe20000010100 */
[--C-:B------:R-:W-:Y:S01]  /*15800*/  FFMA.FTZ R177, R34, UR51, -R61.reuse ;  /* 0x0000003322b17c23 */ /* 0x100fe2000801083d */
[--C-:B------:R-:W-:Y:S01]  /*15810*/  FFMA.FTZ R35, R35, UR51, -R61.reuse ;  /* 0x0000003323237c23 */ /* 0x100fe2000801083d */
        /* <DEDUP_REMOVED lines=28> */
[----:B------:R-:W-:Y:S01]  /*159e0*/  FADD.FTZ R3, R25, R6 ;  /* 0x0000000619037221 */ /* 0x000fe20000010000 */
[--C-:B------:R-:W-:Y:S01]  /*159f0*/  FFMA.FTZ R43, R75, UR51, -R61.reuse ;  /* 0x000000334b2b7c23 */ /* 0x100fe2000801083d */
[--C-:B------:R-:W-:Y:S01]  /*15a00*/  FFMA.FTZ R153, R78, UR51, -R61.reuse ;  /* 0x000000334e997c23 */ /* 0x100fe2000801083d */
[----:B------:R-:W-:Y:S01]  /*15a10*/  FFMA.FTZ R42, R79, UR51, -R61 ;  /* 0x000000334f2a7c23 */ /* 0x000fe2000801083d */
[----:B------:R-:W-:Y:S01]  /*15a20*/  FADD.FTZ R3, R182, R3 ;  /* 0x00000003b6037221 */ /* 0x000fe20000010000 */
[----:B------:R-:W-:Y:S01]  /*15a30*/  FFMA.FTZ R155, R82, UR51, -R61 ;  /* 0x00000033529b7c23 */ /* 0x000fe2000801083d */
[----:B------:R-:W1:Y:S01]  /*15a40*/  MUFU.EX2 R68, R68 ;  /* 0x0000004400447308 */ /* 0x000e620000000800 */
[----:B0-----:R-:W-:Y:S01]  /*15a50*/  FADD.FTZ R58, R69, R58 ;  /* 0x0000003a453a7221 */ /* 0x001fe20000010000 */
[----:B------:R-:W-:Y:S01]  /*15a60*/  FADD.FTZ R3, R26, R3 ;  /* 0x000000031a037221 */ /* 0x000fe20000010000 */
[----:B------:R-:W-:-:S05]  /*15a70*/  FFMA.FTZ R39, R84, UR51, -R61 ;  /* 0x0000003354277c23 */ /* 0x000fca000801083d */
        /* <DEDUP_REMOVED lines=18> */
[----:B------:R-:W-:-:S06]  /*15ba0*/  FADD.FTZ R58, R168, R3 ;  /* 0x00000003a83a7221 */ /* 0x000fcc0000010000 */
        /* <DEDUP_REMOVED lines=79> */
.L_x_8362:
[----:B------:R-:W-:Y:S01]  /*160a0*/  IMAD R55, R184, 0x8, R18 ;  /* 0x00000008b8377824 */ /* 0x000fe200078e0212 */
[----:B------:R-:W-:Y:S01]  /*160b0*/  ISETP.GT.AND P3, PT, R0, R213, PT ;  /* 0x000000d50000720c */ /* 0x000fe20003f64270 */
[----:B------:R-:W-:Y:S01]  /*160c0*/  IMAD.U32 R58, RZ, RZ, UR38 ;  /* 0x00000026ff3a7e24 */ /* 0x000fe2000f8e00ff */
[----:B------:R-:W-:Y:S01]  /*160d0*/  F2FP.BF16.F32.PACK_AB R180, R25, R180 ;  /* 0x000000b419b4723e */ /* 0x000fe200000010ff */
[----:B------:R-:W-:Y:S01]  /*160e0*/  VIADD R55, R55, 0x28860 ;  /* 0x0002886037377836 */ /* 0x000fe20000000000 */
[----:B------:R-:W-:Y:S01]  /*160f0*/  F2FP.BF16.F32.PACK_AB R181, R69, R181 ;  /* 0x000000b545b5723e */ /* 0x000fe200000010ff */
[-C--:B------:R-:W-:Y:S01]  /*16100*/  FMUL.FTZ R88, R88, R57.reuse ;  /* 0x0000003958587220 */ /* 0x080fe20000410000 */
[----:B------:R-:W-:Y:S01]  /*16110*/  F2FP.BF16.F32.PACK_AB R182, R26, R182 ;  /* 0x000000b61ab6723e */ /* 0x000fe200000010ff */
[-C--:B------:R-:W-:Y:S01]  /*16120*/  FMUL.FTZ R89, R89, R57.reuse ;  /* 0x0000003959597220 */ /* 0x080fe20000410000 */
[----:B------:R-:W-:Y:S01]  /*16130*/  PRMT R55, R58, 0x654, R55 ;  /* 0x000006543a377816 */ /* 0x000fe20000000037 */
[----:B------:R-:W-:Y:S01]  /*16140*/  FMUL.FTZ R92, R92, R57 ;  /* 0x000000395c5c7220 */ /* 0x000fe20000410000 */
[----:B------:R-:W-:Y:S01]  /*16150*/  F2FP.BF16.F32.PACK_AB R183, R68, R183 ;  /* 0x000000b744b7723e */ /* 0x000fe200000010ff */
[-C--:B------:R-:W-:Y:S01]  /*16160*/  FMUL.FTZ R93, R93, R57.reuse ;  /* 0x000000395d5d7220 */ /* 0x080fe20000410000 */
[----:B------:R0:W-:Y:S01]  /*16170*/  SYNCS.ARRIVE.TRANS64.RED.A1T0 RZ, [R55+URZ], RZ ;  /* 0x000000ff37ff79a7 */ /* 0x0001e2000810043f */
        /* <DEDUP_REMOVED lines=88> */
[----:B------:R-:W-:-:S02]  /*16700*/  VIADD R0, R0, 0xffffffff ;  /* 0xffffffff00007836 */ /* 0x000fc40000000000 */
[----:B------:R-:W-:Y:S02]  /*16710*/  IMAD.MOV.U32 R218, RZ, RZ, R40 ;  /* 0x000000ffffda7224 */ /* 0x000fe400078e0028 */
[----:B------:R-:W-:Y:S02]  /*16720*/  IMAD.MOV.U32 R217, RZ, RZ, R24 ;  /* 0x000000ffffd97224 */ /* 0x000fe400078e0018 */
[----:B------:R-:W-:Y:S02]  /*16730*/  IMAD.MOV.U32 R187, RZ, RZ, R215 ;  /* 0x000000ffffbb7224 */ /* 0x000fe400078e00d7 */
[----:B------:R-:W-:Y:S01]  /*16740*/  IMAD.MOV.U32 R184, RZ, RZ, R214 ;  /* 0x000000ffffb87224 */ /* 0x000fe200078e00d6 */
[----:B0-----:R-:W-:Y:S06]  /*16750*/  @P3 BRA `(.L_x_8363) ;  /* 0xffffffc400303947 */ /* 0x001fec000383ffff */
[----:B------:R-:W-:Y:S02]  /*16760*/  IMAD.MOV.U32 R218, RZ, RZ, R40 ;  /* 0x000000ffffda7224 */ /* 0x000fe400078e0028 */
[----:B------:R-:W-:Y:S02]  /*16770*/  IMAD.MOV.U32 R217, RZ, RZ, R24 ;  /* 0x000000ffffd97224 */ /* 0x000fe400078e0018 */
[----:B------:R-:W-:Y:S02]  /*16780*/  IMAD.MOV.U32 R184, RZ, RZ, R214 ;  /* 0x000000ffffb87224 */ /* 0x000fe400078e00d6 */
[----:B------:R-:W-:-:S07]  /*16790*/  IMAD.MOV.U32 R187, RZ, RZ, R215 ;  /* 0x000000ffffbb7224 */ /* 0x000fce00078e00d7 */
.L_x_8343:
[----:B------:R-:W0:Y:S01]  /*167a0*/  LDC R24, c[0x0][0x448] ;  /* 0x00011200ff187b82 */ /* 0x000e220000000800 */
[----:B------:R-:W-:Y:S01]  /*167b0*/  IADD3 R27, R196, 0x1, -R194 ;  /* 0x00000001c41b7810 */ /* 0x000fe20007ffe8c2 */
[----:B------:R-:W-:-:S06]  /*167c0*/  ULDC UR8, c[0x0][0x9dc] ;  /* 0x0002770000087ab9 */ /* 0x000fcc0000000800 */
[----:B------:R-:W1:Y:S01]  /*167d0*/  LDC R28, c[0x0][0x9e4] ;  /* 0x00027900ff1c7b82 */ /* 0x000e620000000800 */
[----:B0-----:R-:W-:Y:S01]  /*167e0*/  ISETP.NE.AND P4, PT, R24, 0x1, PT ;  /* 0x000000011800780c */ /* 0x001fe20003f85270 */
[----:B------:R-:W-:Y:S01]  /*167f0*/  VIADD R24, R198, 0x7f ;  /* 0x0000007fc6187836 */ /* 0x000fe20000000000 */
[----:B-1----:R-:W-:-:S11]  /*16800*/  ISETP.GE.AND P5, PT, R28, 0x1, PT ;  /* 0x000000011c00780c */ /* 0x002fd60003fa6270 */
[----:B------:R-:W0:Y:S08]  /*16810*/  @P4 LDC R25, c[0x0][0x44c] ;  /* 0x00011300ff194b82 */ /* 0x000e300000000800 */
[----:B------:R-:W1:Y:S01]  /*16820*/  @P4 LDC R26, c[0x0][0x450] ;  /* 0x00011400ff1a4b82 */ /* 0x000e620000000800 */
[----:B0-----:R-:W-:-:S05]  /*16830*/  @P4 IMAD.HI.U32 R25, R24, R25, RZ ;  /* 0x0000001918194227 */ /* 0x001fca00078e00ff */
[----:B-1----:R-:W-:-:S05]  /*16840*/  @P4 SHF.R.U32.HI R24, RZ, R26, R25 ;  /* 0x0000001aff184219 */ /* 0x002fca0000011619 */
[----:B------:R-:W-:-:S04]  /*16850*/  IMAD.IADD R24, R27, 0x1, R24 ;  /* 0x000000011b187824 */ /* 0x000fc800078e0218 */
[----:B------:R-:W-:Y:S01]  /*16860*/  VIADD R26, R24, -UR8 ;  /* 0x80000008181a7c36 */ /* 0x000fe20008000000 */
        /* <DEDUP_REMOVED lines=12> */
.L_x_8366:
[----:B------:R-:W-:-:S13]  /*16930*/  ISETP.NE.AND P1, PT, R28, 0x1, PT ;  /* 0x000000011c00780c */ /* 0x000fda0003f25270 */
[----:B------:R-:W0:Y:S02]  /*16940*/  @P1 LDC.64 R24, c[0x0][0x9e8] ;  /* 0x00027a00ff181b82 */ /* 0x000e240000000a00 */
[----:B0-----:R-:W-:-:S05]  /*16950*/  @P1 IMAD.HI.U32 R24, R27, R24, RZ ;  /* 0x000000181b181227 */ /* 0x001fca00078e00ff */
[----:B------:R-:W-:-:S07]  /*16960*/  @P1 SHF.R.U32.HI R27, RZ, R25, R24 ;  /* 0x00000019ff1b1219 */ /* 0x000fce0000011618 */
.L_x_8367:
[----:B------:R-:W-:Y:S05]  /*16970*/  BSYNC B0 ;  /* 0x0000000000007941 */ /* 0x000fea0003800000 */
.L_x_8365:
[----:B------:R-:W-:-:S05]  /*16980*/  IMAD R27, R27, R28, RZ ;  /* 0x0000001c1b1b7224 */ /* 0x000fca00078e02ff */
[----:B------:R-:W-:-:S07]  /*16990*/  VIMNMX R26, R26, R27, !PT ;  /* 0x0000001b1a1a7248 */ /* 0x000fce0007fe0100 */
.L_x_8364:
[----:B------:R-:W-:-:S05]  /*169a0*/  VIADD R26, R26, 0x7f ;  /* 0x0000007f1a1a7836 */ /* 0x000fca0000000000 */
[----:B------:R-:W-:-:S04]  /*169b0*/  SHF.R.S32.HI R25, RZ, 0x1f, R26 ;  /* 0x0000001fff197819 */ /* 0x000fc8000001141a */
[----:B------:R-:W-:-:S04]  /*169c0*/  LEA.HI R25, R25, R26, RZ, 0x7 ;  /* 0x0000001a19197211 */ /* 0x000fc800078f38ff */
[----:B------:R-:W-:-:S04]  /*169d0*/  SHF.R.S32.HI R25, RZ, 0x7, R25 ;  /* 0x00000007ff197819 */ /* 0x000fc80000011419 */
[----:B------:R-:W-:-:S04]  /*169e0*/  VIMNMX R213, R206, R25, !PT ;  /* 0x00000019ced57248 */ /* 0x000fc80007fe0100 */
[----:B------:R-:W-:-:S13]  /*169f0*/  ISETP.GE.AND P1, PT, R0, R213, PT ;  /* 0x000000d50000720c */ /* 0x000fda0003f26270 */
[----:B------:R-:W-:Y:S05]  /*16a00*/  @!P1 BRA `(.L_x_8368) ;  /* 0x0000002800dc9947 */ /* 0x000fea0003800000 */
[----:B------:R-:W-:Y:S02]  /*16a10*/  IMAD.MOV.U32 R214, RZ, RZ, R218 ;  /* 0x000000ffffd67224 */ /* 0x000fe400078e00da */
[----:B------:R-:W-:Y:S02]  /*16a20*/  IMAD.MOV.U32 R215, RZ, RZ, R217 ;  /* 0x000000ffffd77224 */ /* 0x000fe400078e00d9 */
[----:B------:R-:W-:Y:S02]  /*16a30*/  IMAD.MOV.U32 R204, RZ, RZ, R187 ;  /* 0x000000ffffcc7224 */ /* 0x000fe400078e00bb */
[----:B------:R-:W-:-:S07]  /*16a40*/  IMAD.MOV.U32 R216, RZ, RZ, R184 ;  /* 0x000000ffffd87224 */ /* 0x000fce00078e00b8 */
.L_x_8380:
        /* <DEDUP_REMOVED lines=8> */
.L_x_8370:
[----:B------:R-:W-:-:S05]  /*16ad0*/  VIADD R24, R216, 0x1 ;  /* 0x00000001d8187836 */ /* 0x000fca0000000000 */
[----:B------:R-:W-:-:S04]  /*16ae0*/  ISETP.NE.AND P2, PT, R24, 0x2, PT ;  /* 0x000000021800780c */ /* 0x000fc80003f45270 */
[----:B------:R-:W-:Y:S02]  /*16af0*/  SEL R25, R24, RZ, P2 ;  /* 0x000000ff18197207 */ /* 0x000fe40001000000 */
[----:B------:R-:W-:-:S03]  /*16b00*/  SHF.L.U32 R24, R187, 0x1f, RZ ;  /* 0x0000001fbb187819 */ /* 0x000fc600000006ff */
[----:B------:R-:W-:-:S04]  /*16b10*/  IMAD R25, R25, 0x8, R18 ;  /* 0x0000000819197824 */ /* 0x000fc800078e0212 */
[----:B------:R0:W1:Y:S01]  /*16b20*/  SYNCS.PHASECHK.TRANS64.TRYWAIT P2, [R25+URZ+0x28830], R24 ;  /* 0x02883018190075a7 */ /* 0x000062000804017f */
[----:B------:R-:W-:Y:S05]  /*16b30*/  @!P0 BRA `(.L_x_8371) ;  /* 0x0000000000048947 */ /* 0x000fea0003800000 */
[----:B------:R-:W-:Y:S01]  /*16b40*/  BPT.TRAP 0x1 ;  /* 0x000000040000795c */ /* 0x000fe20000300000 */
.L_x_8371:
[----:B------:R-:W-:Y:S04]  /*16b50*/  BSSY B0, `(.L_x_8369) ;  /* 0x0000004000007945 */ /* 0x000fe80003800000 */
[----:B-1----:R-:W-:Y:S05]  /*16b60*/  @P2 BRA `(.L_x_8372) ;  /* 0x0000000000082947 */ /* 0x002fea0003800000 */
[----:B------:R-:W1:Y:S02]  /*16b70*/  SYNCS.PHASECHK.TRANS64.TRYWAIT P2, [R25+URZ+0x28830], R24 ;  /* 0x02883018190075a7 */ /* 0x000e64000804017f */
[----:B-1----:R-:W-:Y:S05]  /*16b80*/  @!P2 BRA `(.L_x_8373) ;  /* 0x000001440040a947 */ /* 0x002fea0003800000 */
.L_x_8372:
[----:B------:R-:W-:Y:S05]  /*16b90*/  BSYNC B0 ;  /* 0x0000000000007941 */ /* 0x000fea0003800000 */
.L_x_8369:
[----:B01----:R-:W0:Y:S01]  /*16ba0*/  S2R R24, SR_TID.X ;  /* 0x0000000000187919 */ /* 0x003e220000002100 */
[----:B------:R-:W-:Y:S01]  /*16bb0*/  VIADD R184, R216, 0x1 ;  /* 0x00000001d8b87836 */ /* 0x000fe20000000000 */
[----:B------:R-:W-:Y:S05]  /*16bc0*/  WARPSYNC.ALL ;  /* 0x0000000000007948 */ /* 0x000fea0003800000 */
[----:B------:R-:W-:Y:S01]  /*16bd0*/  ISETP.NE.AND P2, PT, R184, 0x2, PT ;  /* 0x00000002b800780c */ /* 0x000fe20003f45270 */
[----:B------:R-:W-:Y:S01]  /*16be0*/  IMAD.MOV.U32 R25, RZ, RZ, 0x40000040 ;  /* 0x40000040ff197424 */ /* 0x000fe200078e00ff */
[----:B------:R-:W-:Y:S01]  /*16bf0*/  R2UR UR8, R4 ;  /* 0x00000000040872ca */ /* 0x000fe200000e0000 */
[----:B------:R-:W-:Y:S01]  /*16c00*/  IMAD.MOV.U32 R29, RZ, RZ, 0x40000040 ;  /* 0x40000040ff1d7424 */ /* 0x000fe200078e00ff */
[----:B------:R-:W-:Y:S01]  /*16c10*/  SEL R184, R184, RZ, P2 ;  /* 0x000000ffb8b87207 */ /* 0x000fe20001000000 */
[----:B------:R-:W-:Y:S01]  /*16c20*/  IMAD.MOV.U32 R27, RZ, RZ, 0x40000040 ;  /* 0x40000040ff1b7424 */ /* 0x000fe200078e00ff */
[----:B------:R-:W-:Y:S01]  /*16c30*/  R2UR UR11, R25 ;  /* 0x00000000190b72ca */ /* 0x000fe200000e0000 */
[----:B------:R-:W-:Y:S01]  /*16c40*/  IMAD.MOV.U32 R31, RZ, RZ, 0x40000040 ;  /* 0x40000040ff1f7424 */ /* 0x000fe200078e00ff */
        /* <DEDUP_REMOVED lines=9> */
[----:B0-----:R-:W-:Y:S02]  /*16ce0*/  SHF.R.U32.HI R24, RZ, 0x7, R24 ;  /* 0x00000007ff187819 */ /* 0x001fe40000011618 */
[----:B------:R-:W-:Y:S02]  /*16cf0*/  R2UR UR13, R193 ;  /* 0x00000000c10d72ca */ /* 0x000fe400000e0000 */
[----:B------:R-:W-:Y:S01]  /*16d00*/  R2UR UR16, R190 ;  /* 0x00000000be1072ca */ /* 0x000fe200000e0000 */
[----:B------:R-:W-:Y:S01]  /*16d10*/  VIADD R30, R24, 0x8 ;  /* 0x00000008181e7836 */ /* 0x000fe20000000000 */
[----:B------:R-:W-:Y:S01]  /*16d20*/  R2UR UR17, R191 ;  /* 0x00000000bf1172ca */ /* 0x000fe200000e0000 */
[----:B------:R-:W-:Y:S01]  /*16d30*/  IMAD R24, R184, 0x800, R7 ;  /* 0x00000800b8187824 */ /* 0x000fe200078e0207 */
[----:B------:R-:W-:-:S02]  /*16d40*/  R2UR UR20, R20 ;  /* 0x00000000141472ca */ /* 0x000fc400000e0000 */
[----:B------:R0:W-:Y:S01]  /*16d50*/  BAR.SYNC.DEFER_BLOCKING R30, 0x100 ;  /* 0x0004001e0000751d */ /* 0x0001e20000010000 */
[C---:B------:R-:W-:Y:S01]  /*16d60*/  VIADD R28, R24.reuse, 0x2 ;  /* 0x00000002181c7836 */ /* 0x040fe20000000000 */
[C---:B------:R-:W-:Y:S01]  /*16d70*/  R2UR UR10, R24.reuse ;  /* 0x00000000180a72ca */ /* 0x040fe200000e0000 */
[----:B------:R-:W-:Y:S01]  /*16d80*/  VIADD R26, R24, 0x4 ;  /* 0x00000004181a7836 */ /* 0x000fe20000000000 */
[----:B------:R-:W-:Y:S02]  /*16d90*/  R2UR UR21, R21 ;  /* 0x00000000151572ca */ /* 0x000fe400000e0000 */
[----:B------:R-:W-:Y:S01]  /*16da0*/  R2UR UR14, R28 ;  /* 0x000000001c0e72ca */ /* 0x000fe200000e0000 */
[----:B------:R-:W-:Y:S01]  /*16db0*/  VIADD R28, R24, 0x6 ;  /* 0x00000006181c7836 */ /* 0x000fe20000000000 */
[----:B------:R-:W-:Y:S01]  /*16dc0*/  R2UR UR18, R26 ;  /* 0x000000001a1272ca */ /* 0x000fe200000e0000 */
[----:B------:R-:W-:Y:S01]  /*16dd0*/  VIADD R26, R24, 0x400 ;  /* 0x00000400181a7836 */ /* 0x000fe20000000000 */
[----:B------:R-:W-:Y:S01]  /*16de0*/  R2UR UR24, R14 ;  /* 0x000000000e1872ca */ /* 0x000fe200000e0000 */
[----:B0-----:R-:W-:Y:S01]  /*16df0*/  VIADD R30, R24, 0x404 ;  /* 0x00000404181e7836 */ /* 0x001fe20000000000 */
[----:B------:R-:W-:Y:S01]  /*16e00*/  R2UR UR22, R28 ;  /* 0x000000001c1672ca */ /* 0x000fe200000e0000 */
[----:B------:R-:W-:Y:S01]  /*16e10*/  VIADD R28, R24, 0x402 ;  /* 0x00000402181c7836 */ /* 0x000fe20000000000 */
[----:B------:R-:W-:Y:S01]  /*16e20*/  R2UR UR26, R26 ;  /* 0x000000001a1a72ca */ /* 0x000fe200000e0000 */
[----:B------:R-:W-:Y:S01]  /*16e30*/  VIADD R24, R24, 0x406 ;  /* 0x0000040618187836 */ /* 0x000fe20000000000 */
[----:B------:R-:W-:-:S02]  /*16e40*/  R2UR UR34, R30 ;  /* 0x000000001e2272ca */ /* 0x000fc400000e0000 */
[----:B------:R-:W-:Y:S02]  /*16e50*/  R2UR UR30, R28 ;  /* 0x000000001c1e72ca */ /* 0x000fe400000e0000 */
[----:B------:R-:W-:Y:S02]  /*16e60*/  R2UR UR46, R24 ;  /* 0x00000000182e72ca */ /* 0x000fe400000e0000 */
[----:B------:R-:W-:Y:S01]  /*16e70*/  R2UR UR25, R15 ;  /* 0x000000000f1972ca */ /* 0x000fe200000e0000 */
[----:B------:R-:W-:Y:S01]  /*16e80*/  WARPGROUP.ARRIVE ;  /* 0x00000000000079c5 */ /* 0x000fe20000000000 */
[----:B------:R-:W-:Y:S02]  /*16e90*/  R2UR UR28, R12 ;  /* 0x000000000c1c72ca */ /* 0x000fe400000e0000 */
[----:B------:R-:W-:Y:S02]  /*16ea0*/  R2UR UR29, R13 ;  /* 0x000000000d1d72ca */ /* 0x000fe400000e0000 */
[----:B------:R-:W-:Y:S01]  /*16eb0*/  R2UR UR32, R10 ;  /* 0x000000000a2072ca */ /* 0x000fe200000e0000 */
[----:B------:R-:W-:Y:S01]  /*16ec0*/  HGMMA.64x128x16.F32.BF16 R24, gdesc[UR8], RZ, !UPT, gsb0 ;  /* 0x01e00000081879f0 */ /* 0x000fe2000c0018ff */
[----:B------:R-:W-:-:S02]  /*16ed0*/  R2UR UR33, R11 ;  /* 0x000000000b2172ca */ /* 0x000fc400000e0000 */
        /* <DEDUP_REMOVED lines=27> */
.L_x_8375:
[----:B------:R-:W-:Y:S01]  /*17090*/  SHF.L.U32 R204, R204, 0x1f, RZ ;  /* 0x0000001fcccc7819 */ /* 0x000fe200000006ff */
[----:B------:R-:W-:-:S04]  /*170a0*/  IMAD R205, R216, 0x8, R18 ;  /* 0x00000008d8cd7824 */ /* 0x000fc800078e0212 */
[----:B------:R0:W1:Y:S01]  /*170b0*/  SYNCS.PHASECHK.TRANS64.TRYWAIT P1, [R205+URZ+0x28850], R204 ;  /* 0x028850cccd0075a7 */ /* 0x000062000802017f */
[----:B------:R-:W-:Y:S05]  /*170c0*/  @!P0 BRA `(.L_x_8376) ;  /* 0x0000000000048947 */ /* 0x000fea0003800000 */
[----:B------:R-:W-:Y:S01]  /*170d0*/  BPT.TRAP 0x1 ;  /* 0x000000040000795c */ /* 0x000fe20000300000 */
.L_x_8376:
[----:B-1----:R-:W-:Y:S05]  /*170e0*/  @P1 BRA `(.L_x_8374) ;  /* 0x0000000000081947 */ /* 0x002fea0003800000 */
[----:B------:R-:W1:Y:S02]  /*170f0*/  SYNCS.PHASECHK.TRANS64.TRYWAIT P1, [R205+URZ+0x28850], R204 ;  /* 0x028850cccd0075a7 */ /* 0x000e64000802017f */
[----:B-1----:R-:W-:Y:S05]  /*17100*/  @!P1 BRA `(.L_x_8377) ;  /* 0x0000013c00f49947 */ /* 0x002fea0003800000 */
.L_x_8374:
        /* <DEDUP_REMOVED lines=67> */
.L_x_8378:
        /* <DEDUP_REMOVED lines=15> */
[----:B0-----:R-:W-:Y:S01]  /*17630*/  FMUL.FTZ R152, R57, UR48 ;  /* 0x0000003039987c20 */ /* 0x001fe20008410000 */
        /* <DEDUP_REMOVED lines=66> */
[----:B------:R-:W-:-:S04]  /*17a60*/  UMOV UR51, UR6 ;  /* 0x0000000600337c82 */ /* 0x000fc80008000000 */
        /* <DEDUP_REMOVED lines=108> */
[----:B------:R-:W2:Y:S01]  /*18130*/  SHFL.BFLY PT, R57, R58, 0x2, 0x1f ;  /* 0x0c401f003a397f89 */ /* 0x000ea200000e0000 */
[----:B0-----:R-:W-:-:S04]  /*18140*/  FMNMX.FTZ R154, R86, R155, !PT ;  /* 0x0000009b569a7209 */ /* 0x001fc80007810000 */
[----:B-1----:R-:W-:-:S05]  /*18150*/  FMNMX.FTZ R154, R87, R154, !PT ;  /* 0x0000009a579a7209 */ /* 0x002fca0007810000 */
[----:B------:R-:W0:Y:S01]  /*18160*/  SHFL.BFLY PT, R157, R154, 0x2, 0x1f ;  /* 0x0c401f009a9d7f89 */ /* 0x000e2200000e0000 */
[----:B--2---:R-:W-:-:S05]  /*18170*/  FMNMX.FTZ R155, R58, R57, !PT ;  /* 0x000000393a9b7209 */ /* 0x004fca0007810000 */
[----:B------:R-:W1:Y:S01]  /*18180*/  SHFL.BFLY PT, R156, R155, 0x1, 0x1f ;  /* 0x0c201f009b9c7f89 */ /* 0x000e6200000e0000 */
[----:B0-----:R-:W-:-:S05]  /*18190*/  FMNMX.FTZ R157, R154, R157, !PT ;  /* 0x0000009d9a9d7209 */ /* 0x001fca0007810000 */
[----:B------:R-:W0:Y:S01]  /*181a0*/  SHFL.BFLY PT, R218, R157, 0x1, 0x1f ;  /* 0x0c201f009dda7f89 */ /* 0x000e2200000e0000 */
[----:B-1----:R-:W-:-:S05]  /*181b0*/  FMNMX.FTZ R217, R155, R156, !PT ;  /* 0x0000009c9bd97209 */ /* 0x002fca0007810000 */
[C---:B------:R-:W-:Y:S01]  /*181c0*/  FADD.FTZ R57, -R217.reuse, R215 ;  /* 0x000000d7d9397221 */ /* 0x040fe20000010100 */
[----:B------:R-:W-:-:S03]  /*181d0*/  FMUL.FTZ R155, R217, UR51 ;  /* 0x00000033d99b7c20 */ /* 0x000fc60008410000 */
[----:B------:R-:W-:Y:S01]  /*181e0*/  FMUL.FTZ R156, R57, UR51 ;  /* 0x00000033399c7c20 */ /* 0x000fe20008410000 */
[--C-:B------:R-:W-:Y:S01]  /*181f0*/  FFMA.FTZ R164, R56, UR51, -R155.reuse ;  /* 0x0000003338a47c23 */ /* 0x100fe2000801089b */
[--C-:B------:R-:W-:Y:S01]  /*18200*/  FFMA.FTZ R180, R24, UR51, -R155.reuse ;  /* 0x0000003318b47c23 */ /* 0x100fe2000801089b */
[--C-:B------:R-:W-:Y:S01]  /*18210*/  FFMA.FTZ R165, R25, UR51, -R155.reuse ;  /* 0x0000003319a57c23 */ /* 0x100fe2000801089b */
[--C-:B------:R-:W-:Y:S01]  /*18220*/  FFMA.FTZ R168, R48, UR51, -R155.reuse ;  /* 0x0000003330a87c23 */ /* 0x100fe2000801089b */
[----:B------:R-:W-:Y:S01]  /*18230*/  MUFU.EX2 R58, R156 ;  /* 0x0000009c003a7308 */ /* 0x000fe20000000800 */
[--C-:B------:R-:W-:Y:S01]  /*18240*/  FFMA.FTZ R182, R28, UR51, -R155.reuse ;  /* 0x000000331cb67c23 */ /* 0x100fe2000801089b */
[----:B0-----:R-:W-:Y:S01]  /*18250*/  FMNMX.FTZ R218, R157, R218, !PT ;  /* 0x000000da9dda7209 */ /* 0x001fe20007810000 */
[--C-:B------:R-:W-:Y:S01]  /*18260*/  FFMA.FTZ R157, R41, UR51, -R155.reuse ;  /* 0x00000033299d7c23 */ /* 0x100fe2000801089b */
[--C-:B------:R-:W-:Y:S01]  /*18270*/  FFMA.FTZ R163, R29, UR51, -R155.reuse ;  /* 0x000000331da37c23 */ /* 0x100fe2000801089b */
[--C-:B------:R-:W-:Y:S01]  /*18280*/  FFMA.FTZ R41, R45, UR51, -R155.reuse ;  /* 0x000000332d297c23 */ /* 0x100fe2000801089b */
[--C-:B------:R-:W-:Y:S01]  /*18290*/  FFMA.FTZ R176, R32, UR51, -R155.reuse ;  /* 0x0000003320b07c23 */ /* 0x100fe2000801089b */
[C---:B------:R-:W-:Y:S01]  /*182a0*/  FADD.FTZ R57, -R218.reuse, R214 ;  /* 0x000000d6da397221 */ /* 0x040fe20000010100 */
[----:B------:R-:W-:Y:S01]  /*182b0*/  FMUL.FTZ R56, R218, UR51 ;  /* 0x00000033da387c20 */ /* 0x000fe20008410000 */
[----:B------:R-:W0:Y:S01]  /*182c0*/  MUFU.EX2 R180, R180 ;  /* 0x000000b400b47308 */ /* 0x000e220000000800 */
[----:B------:R-:W-:Y:S01]  /*182d0*/  FFMA.FTZ R161, R33, UR51, -R155 ;  /* 0x0000003321a17c23 */ /* 0x000fe2000801089b */
[----:B------:R-:W-:Y:S01]  /*182e0*/  FMUL.FTZ R57, R57, UR51 ;  /* 0x0000003339397c20 */ /* 0x000fe20008410000 */
[--C-:B------:R-:W-:Y:S01]  /*182f0*/  FFMA.FTZ R181, R26, UR51, -R56.reuse ;  /* 0x000000331ab57c23 */ /* 0x100fe20008010838 */
[--C-:B------:R-:W-:Y:S01]  /*18300*/  FFMA.FTZ R48, R27, UR51, -R56.reuse ;  /* 0x000000331b307c23 */ /* 0x100fe20008010838 */
[--C-:B------:R-:W-:Y:S01]  /*18310*/  FFMA.FTZ R183, R30, UR51, -R56.reuse ;  /* 0x000000331eb77c23 */ /* 0x100fe20008010838 */
[----:B------:R-:W-:Y:S01]  /*18320*/  FFMA.FTZ R45, R31, UR51, -R56 ;  /* 0x000000331f2d7c23 */ /* 0x000fe20008010838 */
[----:B------:R-:W-:Y:S01]  /*18330*/  IMAD R26, R184, 0x8, R18 ;  /* 0x00000008b81a7824 */ /* 0x000fe200078e0212 */
[----:B------:R-:W-:Y:S01]  /*18340*/  MUFU.EX2 R57, R57 ;  /* 0x0000003900397308 */ /* 0x000fe20000000800 */
[--C-:B------:R-:W-:Y:S01]  /*18350*/  FFMA.FTZ R177, R34, UR51, -R56.reuse ;  /* 0x0000003322b17c23 */ /* 0x100fe20008010838 */
[----:B------:R-:W-:Y:S01]  /*18360*/  FFMA.FTZ R34, R39, UR51, -R56 ;  /* 0x0000003327227c23 */ /* 0x000fe20008010838 */
[----:B------:R-:W-:-:S02]  /*18370*/  VIADD R26, R26, 0x28840 ;  /* 0x000288401a1a7836 */ /* 0x000fc40000000000 */
[--C-:B------:R-:W-:Y:S01]  /*18380*/  FFMA.FTZ R35, R35, UR51, -R56.reuse ;  /* 0x0000003323237c23 */ /* 0x100fe20008010838 */
[----:B------:R-:W-:Y:S02]  /*18390*/  IMAD.U32 R39, RZ, RZ, UR38 ;  /* 0x00000026ff277e24 */ /* 0x000fe4000f8e00ff */
[--C-:B------:R-:W-:Y:S01]  /*183a0*/  FFMA.FTZ R178, R36, UR51, -R155.reuse ;  /* 0x0000003324b27c23 */ /* 0x100fe2000801089b */
[----:B------:R-:W-:Y:S01]  /*183b0*/  FFMA.FTZ R179, R38, UR51, -R56 ;  /* 0x0000003326b37c23 */ /* 0x000fe20008010838 */
[----:B------:R-:W1:Y:S01]  /*183c0*/  MUFU.EX2 R181, R181 ;  /* 0x000000b500b57308 */ /* 0x000e620000000800 */
[----:B0-----:R-:W-:Y:S01]  /*183d0*/  FFMA.FTZ R6, R58, R6, R180 ;  /* 0x000000063a067223 */ /* 0x001fe200000100b4 */
[----:B------:R-:W-:Y:S01]  /*183e0*/  PRMT R26, R39, 0x654, R26 ;  /* 0x00000654271a7816 */ /* 0x000fe2000000001a */
        /* <DEDUP_REMOVED lines=8> */
[----:B------:R-:W-:Y:S01]  /*18470*/  FFMA.FTZ R173, R42, UR51, -R56 ;  /* 0x000000332aad7c23 */ /* 0x000fe20008010838 */
[----:B------:R2:W-:Y:S01]  /*18480*/  SYNCS.ARRIVE.TRANS64.RED.A1T0 RZ, [R26+URZ], RZ ;  /* 0x000000ff1aff79a7 */ /* 0x0005e2000810043f */
[--C-:B------:R-:W-:Y:S01]  /*18490*/  FFMA.FTZ R40, R49, UR51, -R155.reuse ;  /* 0x0000003331287c23 */ /* 0x100fe2000801089b */
[--C-:B------:R-:W-:Y:S01]  /*184a0*/  FFMA.FTZ R37, R53, UR51, -R155.reuse ;  /* 0x0000003335257c23 */ /* 0x100fe2000801089b */
[----:B------:R-:W-:Y:S01]  /*184b0*/  FFMA.FTZ R166, R60, UR51, -R155 ;  /* 0x000000333ca67c23 */ /* 0x000fe2000801089b */
[----:B------:R-:W3:Y:S01]  /*184c0*/  MUFU.EX2 R48, R48 ;  /* 0x0000003000307308 */ /* 0x000ee20000000800 */
[----:B-1----:R-:W-:Y:S01]  /*184d0*/  FFMA.FTZ R3, R57, R3, R181 ;  /* 0x0000000339037223 */ /* 0x002fe200000100b5 */
[--C-:B------:R-:W-:Y:S01]  /*184e0*/  FFMA.FTZ R33, R61, UR51, -R155.reuse ;  /* 0x000000333d217c23 */ /* 0x100fe2000801089b */
[--C-:B------:R-:W-:Y:S01]  /*184f0*/  FFMA.FTZ R160, R64, UR51, -R155.reuse ;  /* 0x0000003340a07c23 */ /* 0x100fe2000801089b */
[--C-:B------:R-:W-:Y:S01]  /*18500*/  FFMA.FTZ R32, R65, UR51, -R155.reuse ;  /* 0x0000003341207c23 */ /* 0x100fe2000801089b */
[--C-:B------:R-:W-:Y:S01]  /*18510*/  FFMA.FTZ R162, R68, UR51, -R155.reuse ;  /* 0x0000003344a27c23 */ /* 0x100fe2000801089b */
[--C-:B------:R-:W-:Y:S01]  /*18520*/  FFMA.FTZ R29, R69, UR51, -R155.reuse ;  /* 0x00000033451d7c23 */ /* 0x100fe2000801089b */
[--C-:B------:R-:W-:Y:S01]  /*18530*/  FFMA.FTZ R156, R72, UR51, -R155.reuse ;  /* 0x00000033489c7c23 */ /* 0x100fe2000801089b */
[----:B------:R-:W-:Y:S01]  /*18540*/  MUFU.EX2 R182, R182 ;  /* 0x000000b600b67308 */ /* 0x000fe20000000800 */
[----:B0-----:R-:W-:Y:S01]  /*18550*/  FADD.FTZ R59, R165, R6 ;  /* 0x00000006a53b7221 */ /* 0x001fe20000010000 */
[--C-:B------:R-:W-:Y:S01]  /*18560*/  FFMA.FTZ R28, R73, UR51, -R155.reuse ;  /* 0x00000033491c7c23 */ /* 0x100fe2000801089b */
[--C-:B------:R-:W-:Y:S01]  /*18570*/  FFMA.FTZ R158, R76, UR51, -R155.reuse ;  /* 0x000000334c9e7c23 */ /* 0x100fe2000801089b */
[--C-:B------:R-:W-:Y:S01]  /*18580*/  FFMA.FTZ R25, R77, UR51, -R155.reuse ;  /* 0x000000334d197c23 */ /* 0x100fe2000801089b */
[--C-:B------:R-:W-:Y:S01]  /*18590*/  FFMA.FTZ R152, R80, UR51, -R155.reuse ;  /* 0x0000003350987c23 */ /* 0x100fe2000801089b */
[--C-:B------:R-:W-:Y:S01]  /*185a0*/  FFMA.FTZ R24, R81, UR51, -R155.reuse ;  /* 0x0000003351187c23 */ /* 0x100fe2000801089b */
[----:B------:R-:W-:Y:S01]  /*185b0*/  FFMA.FTZ R154, R84, UR51, -R155 ;  /* 0x00000033549a7c23 */ /* 0x000fe2000801089b */
[----:B------:R-:W0:Y:S01]  /*185c0*/  MUFU.EX2 R183, R183 ;  /* 0x000000b700b77308 */ /* 0x000e220000000800 */
[----:B---3--:R-:W-:Y:S01]  /*185d0*/  FADD.FTZ R6, R48, R3 ;  /* 0x0000000330067221 */ /* 0x008fe20000010000 */
[----:B------:R-:W-:Y:S01]  /*185e0*/  FFMA.FTZ R44, R85, UR51, -R155 ;  /* 0x00000033552c7c23 */ /* 0x000fe2000801089b */
        /* <DEDUP_REMOVED lines=22> */
[----:B------:R-:W-:Y:S01]  /*18750*/  FFMA.FTZ R155, R86, UR51, -R56 ;  /* 0x00000033569b7c23 */ /* 0x000fe20008010838 */
[----:B0-----:R-:W-:-:S06]  /*18760*/  FADD.FTZ R6, R183, R6 ;  /* 0x00000006b7067221 */ /* 0x001fcc0000010000 */
[----:B------:R-:W0:Y:S01]  /*18770*/  MUFU.EX2 R177, R177 ;  /* 0x000000b100b17308 */ /* 0x000e220000000800 */
[----:B-1----:R-:W-:-:S07]  /*18780*/  FADD.FTZ R6, R45, R6 ;  /* 0x000000062d067221 */ /* 0x002fce0000010000 */
[----:B------:R-:W-:Y:S08]  /*18790*/  MUFU.EX2 R161, R161 ;  /* 0x000000a100a17308 */ /* 0x000ff00000000800 */
[----:B------:R-:W1:Y:S01]  /*187a0*/  MUFU.EX2 R35, R35 ;  /* 0x0000002300237308 */ /* 0x000e620000000800 */
[----:B0-----:R-:W-:-:S07]  /*187b0*/  FADD.FTZ R6, R177, R6 ;  /* 0x00000006b1067221 */ /* 0x001fce0000010000 */
[----:B--2---:R0:W-:Y:S08]  /*187c0*/  MUFU.EX2 R26, R38 ;  /* 0x00000026001a7308 */ /* 0x0041f00000000800 */
[----:B------:R-:W2:Y:S01]  /*187d0*/  MUFU.EX2 R178, R178 ;  /* 0x000000b200b27308 */ /* 0x000ea20000000800 */
[----:B0-----:R-:W-:Y:S01]  /*187e0*/  FFMA.FTZ R38, R87, UR51, -R56 ;  /* 0x0000003357267c23 */ /* 0x001fe20008010838 */
[----:B------:R-:W-:Y:S01]  /*187f0*/  FADD.FTZ R56, R182, R59 ;  /* 0x0000003bb6387221 */ /* 0x000fe20000010000 */
[----:B-1----:R-:W-:-:S03]  /*18800*/  FADD.FTZ R6, R35, R6 ;  /* 0x0000000623067221 */ /* 0x002fc60000010000 */
[----:B------:R-:W-:Y:S02]  /*18810*/  FADD.FTZ R3, R163, R56 ;  /* 0x00000038a3037221 */ /* 0x000fe40000010000 */
[----:B------:R-:W0:Y:S02]  /*18820*/  MUFU.EX2 R179, R179 ;  /* 0x000000b300b37308 */ /* 0x000e240000000800 */
[----:B------:R-:W-:-:S04]  /*18830*/  FADD.FTZ R56, R176, R3 ;  /* 0x00000003b0387221 */ /* 0x000fc80000010000 */
[----:B------:R-:W-:Y:S02]  /*18840*/  FADD.FTZ R3, R161, R56 ;  /* 0x00000038a1037221 */ /* 0x000fe40000010000 */
[----:B------:R-:W1:Y:S02]  /*18850*/  MUFU.EX2 R159, R159 ;  /* 0x0000009f009f7308 */ /* 0x000e640000000800 */
[----:B--2---:R-:W-:-:S06]  /*18860*/  FADD.FTZ R56, R178, R3 ;  /* 0x00000003b2387221 */ /* 0x004fcc0000010000 */
        /* <DEDUP_REMOVED lines=101> */
.L_x_8379:
[----:B------:R-:W-:Y:S01]  /*18ec0*/  IMAD R56, R216, 0x8, R18 ;  /* 0x00000008d8387824 */ /* 0x000fe200078e0212 */
[----:B------:R-:W-:Y:S01]  /*18ed0*/  ISETP.GT.AND P1, PT, R0, R213, PT ;  /* 0x000000d50000720c */ /* 0x000fe20003f24270 */
[----:B------:R-:W-:Y:S01]  /*18ee0*/  IMAD.U32 R59, RZ, RZ, UR38 ;  /* 0x00000026ff3b7e24 */ /* 0x000fe2000f8e00ff */
[----:B------:R-:W-:Y:S01]  /*18ef0*/  F2FP.BF16.F32.PACK_AB R180, R165, R180 ;  /* 0x000000b4a5b4723e */ /* 0x000fe200000010ff */
[----:B------:R-:W-:Y:S01]  /*18f00*/  VIADD R56, R56, 0x28860 ;  /* 0x0002886038387836 */ /* 0x000fe20000000000 */
[----:B------:R-:W-:Y:S01]  /*18f10*/  F2FP.BF16.F32.PACK_AB R182, R163, R182 ;  /* 0x000000b6a3b6723e */ /* 0x000fe200000010ff */
[----:B------:R-:W-:Y:S01]  /*18f20*/  FMUL.FTZ R88, R88, R58 ;  /* 0x0000003a58587220 */ /* 0x000fe20000410000 */
[----:B------:R-:W-:Y:S01]  /*18f30*/  F2FP.BF16.F32.PACK_AB R176, R161, R176 ;  /* 0x000000b0a1b0723e */ /* 0x000fe200000010ff */
[-C--:B------:R-:W-:Y:S01]  /*18f40*/  FMUL.FTZ R89, R89, R58.reuse ;  /* 0x0000003a59597220 */ /* 0x080fe20000410000 */
[----:B------:R-:W-:Y:S01]  /*18f50*/  PRMT R56, R59, 0x654, R56 ;  /* 0x000006543b387816 */ /* 0x000fe20000000038 */
[----:B------:R-:W-:Y:S01]  /*18f60*/  FMUL.FTZ R92, R92, R58 ;  /* 0x0000003a5c5c7220 */ /* 0x000fe20000410000 */
[----:B------:R-:W-:Y:S01]  /*18f70*/  F2FP.BF16.F32.PACK_AB R178, R159, R178 ;  /* 0x000000b29fb2723e */ /* 0x000fe200000010ff */
[----:B------:R-:W-:Y:S01]  /*18f80*/  FMUL.FTZ R93, R93, R58 ;  /* 0x0000003a5d5d7220 */ /* 0x000fe20000410000 */
[----:B------:R0:W-:Y:S01]  /*18f90*/  SYNCS.ARRIVE.TRANS64.RED.A1T0 RZ, [R56+URZ], RZ ;  /* 0x000000ff38ff79a7 */ /* 0x0001e2000810043f */
        /* <DEDUP_REMOVED lines=94> */
.L_x_8368:
[----:B------:R-:W-:-:S13]  /*19580*/  ISETP.GE.AND P1, PT, R0, R206, PT ;  /* 0x000000ce0000720c */ /* 0x000fda0003f26270 */
[----:B------:R-:W-:Y:S05]  /*19590*/  @!P1 BRA `(.L_x_8381) ;  /* 0x0000003800f09947 */ /* 0x000fea0003800000 */
[----:B------:R-:W-:Y:S02]  /*195a0*/  IMAD.MOV.U32 R213, RZ, RZ, R218 ;  /* 0x000000ffffd57224 */ /* 0x000fe400078e00da */
[----:B------:R-:W-:Y:S02]  /*195b0*/  IMAD.MOV.U32 R214, RZ, RZ, R217 ;  /* 0x000000ffffd67224 */ /* 0x000fe400078e00d9 */
[----:B------:R-:W-:Y:S02]  /*195c0*/  IMAD.MOV.U32 R204, RZ, RZ, R187 ;  /* 0x000000ffffcc7224 */ /* 0x000fe400078e00bb */
[----:B------:R-:W-:-:S07]  /*195d0*/  IMAD.MOV.U32 R215, RZ, RZ, R184 ;  /* 0x000000ffffd77224 */ /* 0x000fce00078e00b8 */
.L_x_8401:
        /* <DEDUP_REMOVED lines=8> */
.L_x_8383:
        /* <DEDUP_REMOVED lines=8> */
.L_x_8384:
[----:B------:R-:W-:Y:S04]  /*196e0*/  BSSY B0, `(.L_x_8382) ;  /* 0x0000004000007945 */ /* 0x000fe80003800000 */
[----:B-1----:R-:W-:Y:S05]  /*196f0*/  @P2 BRA `(.L_x_8385) ;  /* 0x0000000000082947 */ /* 0x002fea0003800000 */
[----:B------:R-:W1:Y:S02]  /*19700*/  SYNCS.PHASECHK.TRANS64.TRYWAIT P2, [R25+URZ+0x28830], R24 ;  /* 0x02883018190075a7 */ /* 0x000e64000804017f */
[----:B-1----:R-:W-:Y:S05]  /*19710*/  @!P2 BRA `(.L_x_8386) ;  /* 0x000001180084a947 */ /* 0x002fea0003800000 */
.L_x_8385:
[----:B------:R-:W-:Y:S05]  /*19720*/  BSYNC B0 ;  /* 0x0000000000007941 */ /* 0x000fea0003800000 */
.L_x_8382:
        /* <DEDUP_REMOVED lines=79> */
.L_x_8388:
[----:B------:R-:W-:Y:S01]  /*19c20*/  SHF.L.U32 R204, R204, 0x1f, RZ ;  /* 0x0000001fcccc7819 */ /* 0x000fe200000006ff */
[----:B------:R-:W-:-:S04]  /*19c30*/  IMAD R205, R215, 0x8, R18 ;  /* 0x00000008d7cd7824 */ /* 0x000fc800078e0212 */
[----:B------:R0:W1:Y:S01]  /*19c40*/  SYNCS.PHASECHK.TRANS64.TRYWAIT P1, [R205+URZ+0x28850], R204 ;  /* 0x028850cccd0075a7 */ /* 0x000062000802017f */
[----:B------:R-:W-:Y:S05]  /*19c50*/  @!P0 BRA `(.L_x_8389) ;  /* 0x0000000000048947 */ /* 0x000fea0003800000 */
[----:B------:R-:W-:Y:S01]  /*19c60*/  BPT.TRAP 0x1 ;  /* 0x000000040000795c */ /* 0x000fe20000300000 */
.L_x_8389:
[----:B-1----:R-:W-:Y:S05]  /*19c70*/  @P1 BRA `(.L_x_8387) ;  /* 0x0000000000081947 */ /* 0x002fea0003800000 */
[----:B------:R-:W1:Y:S02]  /*19c80*/  SYNCS.PHASECHK.TRANS64.TRYWAIT P1, [R205+URZ+0x28850], R204 ;  /* 0x028850cccd0075a7 */ /* 0x000e64000802017f */
[----:B-1----:R-:W-:Y:S05]  /*19c90*/  @!P1 BRA `(.L_x_8390) ;  /* 0x0000011400389947 */ /* 0x002fea0003800000 */
.L_x_8387:
        /* <DEDUP_REMOVED lines=67> */
.L_x_8391:
        /* <DEDUP_REMOVED lines=47> */
[----:B------:R-:W-:-:S02]  /*1a3c0*/  IMAD R42, R184, 0x8, R18 ;  /* 0x00000008b82a7824 */ /* 0x000fc400078e0212 */
[----:B------:R-:W-:Y:S01]  /*1a3d0*/  FMUL.FTZ R154, R43, UR43 ;  /* 0x0000002b2b9a7c20 */ /* 0x000fe20008410000 */
[----:B------:R-:W-:Y:S02]  /*1a3e0*/  IMAD.U32 R43, RZ, RZ, UR38 ;  /* 0x00000026ff2b7e24 */ /* 0x000fe4000f8e00ff */
        /* <DEDUP_REMOVED lines=109> */
.L_x_8394:
[----:B------:R-:W-:-:S05]  /*1aac0*/  IMAD.U32 R160, RZ, RZ, UR5 ;  /* 0x00000005ffa07e24 */ /* 0x000fca000f8e00ff */
[----:B------:R-:W-:-:S13]  /*1aad0*/  ISETP.NE.AND P1, PT, R160, 0x1, PT ;  /* 0x00000001a000780c */ /* 0x000fda0003f25270 */
[----:B------:R-:W1:Y:S02]  /*1aae0*/  @P1 LDC.64 R42, c[0x0][0x9e8] ;  /* 0x00027a00ff2a1b82 */ /* 0x000e640000000a00 */
[----:B-1----:R-:W-:-:S05]  /*1aaf0*/  @P1 IMAD.HI.U32 R42, R161, R42, RZ ;  /* 0x0000002aa12a1227 */ /* 0x002fca00078e00ff */
[----:B------:R-:W-:-:S07]  /*1ab00*/  @P1 SHF.R.U32.HI R161, RZ, R43, R42 ;  /* 0x0000002bffa11219 */ /* 0x000fce000001162a */
.L_x_8395:
[----:B------:R-:W-:Y:S05]  /*1ab10*/  BSYNC B0 ;  /* 0x0000000000007941 */ /* 0x000fea0003800000 */
.L_x_8393:
[----:B------:R-:W-:-:S04]  /*1ab20*/  IMAD R42, R161, R160, -R83 ;  /* 0x000000a0a12a7224 */ /* 0x000fc800078e0a53 */
[----:B------:R-:W-:-:S05]  /*1ab30*/  IMAD.IADD R43, R42, 0x1, -R189 ;  /* 0x000000012a2b7824 */ /* 0x000fca00078e0abd */
[----:B------:R-:W-:Y:S02]  /*1ab40*/  VIADDMNMX R87, R43, R160, R87, PT ;  /* 0x000000a02b577246 */ /* 0x000fe40003800157 */
[----:B------:R-:W-:-:S07]  /*1ab50*/  VIMNMX R86, R86, R43, !PT ;  /* 0x0000002b56567248 */ /* 0x000fce0007fe0100 */
.L_x_8392:
        /* <DEDUP_REMOVED lines=113> */
.L_x_8398:
[----:B------:R-:W-:-:S05]  /*1b270*/  IMAD.U32 R86, RZ, RZ, UR5 ;  /* 0x00000005ff567e24 */ /* 0x000fca000f8e00ff */
[----:B------:R-:W-:-:S13]  /*1b280*/  ISETP.NE.AND P2, PT, R86, 0x1, PT ;  /* 0x000000015600780c */ /* 0x000fda0003f45270 */
[----:B------:R-:W0:Y:S02]  /*1b290*/  @P2 LDC.64 R42, c[0x0][0x9e8] ;  /* 0x00027a00ff2a2b82 */ /* 0x000e240000000a00 */
[----:B0-----:R-:W-:-:S05]  /*1b2a0*/  @P2 IMAD.HI.U32 R42, R87, R42, RZ ;  /* 0x0000002a572a2227 */ /* 0x001fca00078e00ff */
[----:B------:R-:W-:-:S07]  /*1b2b0*/  @P2 SHF.R.U32.HI R87, RZ, R43, R42 ;  /* 0x0000002bff572219 */ /* 0x000fce000001162a */
.L_x_8399:
[----:B------:R-:W-:Y:S05]  /*1b2c0*/  BSYNC B0 ;  /* 0x0000000000007941 */ /* 0x000fea0003800000 */
.L_x_8397:
[----:B------:R-:W-:-:S04]  /*1b2d0*/  IMAD R42, R87, R86, -R83 ;  /* 0x00000056572a7224 */ /* 0x000fc800078e0a53 */
[----:B------:R-:W-:-:S05]  /*1b2e0*/  IMAD.IADD R43, R42, 0x1, -R189 ;  /* 0x000000012a2b7824 */ /* 0x000fca00078e0abd */
[----:B------:R-:W-:Y:S02]  /*1b2f0*/  VIADDMNMX R159, R43, R86, R159, PT ;  /* 0x000000562b9f7246 */ /* 0x000fe4000380019f */
[----:B------:R-:W-:-:S07]  /*1b300*/  VIMNMX R158, R158, R43, !PT ;  /* 0x0000002b9e9e7248 */ /* 0x000fce0007fe0100 */
.L_x_8396:
[----:B------:R-:W-:Y:S01]  /*1b310*/  FMNMX.FTZ R42, R24, R214, !PT ;  /* 0x000000d6182a7209 */ /* 0x000fe20007810000 */
[----:B------:R-:W-:Y:S01]  /*1b320*/  UMOV UR51, UR4 ;  /* 0x0000000400337c82 */ /* 0x000fe20008000000 */
[C---:B------:R-:W-:Y:S02]  /*1b330*/  ISETP.GT.AND P3, PT, R158.reuse, 0x8, P1 ;  /* 0x000000089e00780c */ /* 0x040fe40000f64270 */
        /* <DEDUP_REMOVED lines=53> */
[----:B------:R-:W-:Y:S02]  /*1b690*/  ISETP.LT.OR P2, PT, R159, 0x22, P2 ;  /* 0x000000229f00780c */ /* 0x000fe40001741670 */
[----:B------:R-:W-:Y:S02]  /*1b6a0*/  FMNMX.FTZ R42, R75, R42, !PT ;  /* 0x0000002a4b2a7209 */ /* 0x000fe40007810000 */
[----:B------:R-:W-:Y:S02]  /*1b6b0*/  ISETP.LT.OR P3, PT, R159, 0x31, P3 ;  /* 0x000000319f00780c */ /* 0x000fe40001f61670 */
[----:B------:R-:W-:Y:S02]  /*1b6c0*/  FSEL R154, R154, -INF , !P2 ;  /* 0xff8000009a9a7808 */ /* 0x000fe40005000000 */
[----:B------:R-:W-:-:S02]  /*1b6d0*/  ISETP.GT.AND P2, PT, R158, 0x29, P1 ;  /* 0x000000299e00780c */ /* 0x000fc40000f44270 */
[----:B------:R-:W-:Y:S02]  /*1b6e0*/  FMNMX.FTZ R42, R77, R42, !PT ;  /* 0x0000002a4d2a7209 */ /* 0x000fe40007810000 */
[----:B------:R-:W-:Y:S02]  /*1b6f0*/  FSEL R48, R48, -INF , !P3 ;  /* 0xff80000030307808 */ /* 0x000fe40005800000 */
[----:B------:R-:W-:Y:S02]  /*1b700*/  ISETP.GT.AND P3, PT, R158, 0x38, P1 ;  /* 0x000000389e00780c */ /* 0x000fe40000f64270 */
[----:B------:R-:W-:Y:S02]  /*1b710*/  ISETP.LT.OR P2, PT, R159, 0x2a, P2 ;  /* 0x0000002a9f00780c */ /* 0x000fe40001741670 */
        /* <DEDUP_REMOVED lines=15> */
[----:B------:R-:W-:Y:S02]  /*1b810*/  ISETP.GT.AND P3, PT, R158, 0x48, P1 ;  /* 0x000000489e00780c */ /* 0x000fe40000f64270 */
[C---:B------:R-:W-:Y:S02]  /*1b820*/  ISETP.LT.OR P2, PT, R159.reuse, 0x3a, P2 ;  /* 0x0000003a9f00780c */ /* 0x040fe40001741670 */
[----:B------:R-:W-:Y:S02]  /*1b830*/  ISETP.LT.OR P3, PT, R159, 0x49, P3 ;  /* 0x000000499f00780c */ /* 0x000fe40001f61670 */
[----:B------:R-:W-:Y:S02]  /*1b840*/  FSEL R54, R54, -INF , !P2 ;  /* 0xff80000036367808 */ /* 0x000fe40005000000 */
[----:B------:R-:W-:Y:S02]  /*1b850*/  ISETP.GT.AND P2, PT, R158, 0x41, P1 ;  /* 0x000000419e00780c */ /* 0x000fe40000f44270 */
[----:B------:R-:W-:-:S02]  /*1b860*/  FSEL R60, R60, -INF , !P3 ;  /* 0xff8000003c3c7808 */ /* 0x000fc40005800000 */
[----:B------:R-:W-:Y:S02]  /*1b870*/  ISETP.GT.AND P3, PT, R158, 0x50, P1 ;  /* 0x000000509e00780c */ /* 0x000fe40000f64270 */
        /* <DEDUP_REMOVED lines=19> */
[----:B------:R-:W-:Y:S02]  /*1b9b0*/  ISETP.GT.AND P3, PT, R158, 0x68, P1 ;  /* 0x000000689e00780c */ /* 0x000fe40000f64270 */
        /* <DEDUP_REMOVED lines=70> */
[----:B------:R-:W-:Y:S01]  /*1be20*/  FFMA.FTZ R85, R85, UR51, -R42 ;  /* 0x0000003355557c23 */ /* 0x000fe2000801082a */
        /* <DEDUP_REMOVED lines=26> */
[----:B------:R-:W-:-:S04]  /*1bfd0*/  FMNMX.FTZ R39, R76, R39, !PT ;  /* 0x000000274c277209 */ /* 0x000fc80007810000 */
[----:B------:R-:W-:Y:S01]  /*1bfe0*/  FMNMX.FTZ R39, R78, R39, !PT ;  /* 0x000000274e277209 */ /* 0x000fe20007810000 */
[----:B------:R-:W-:Y:S03]  /*1bff0*/  MUFU.EX2 R172, R172 ;  /* 0x000000ac00ac7308 */ /* 0x000fe60000000800 */
[----:B------:R-:W-:-:S04]  /*1c000*/  FMNMX.FTZ R39, R80, R39, !PT ;  /* 0x0000002750277209 */ /* 0x000fc80007810000 */
[----:B------:R-:W-:Y:S01]  /*1c010*/  FMNMX.FTZ R39, R82, R39, !PT ;  /* 0x0000002752277209 */ /* 0x000fe20007810000 */
[----:B------:R-:W-:Y:S04]  /*1c020*/  MUFU.EX2 R37, R37 ;  /* 0x0000002500257308 */ /* 0x000fe80000000800 */
[----:B------:R-:W1:Y:S04]  /*1c030*/  SHFL.BFLY PT, R44, R39, 0x2, 0x1f ;  /* 0x0c401f00272c7f89 */ /* 0x000e6800000e0000 */
[----:B------:R-:W-:Y:S08]  /*1c040*/  MUFU.EX2 R174, R174 ;  /* 0x000000ae00ae7308 */ /* 0x000ff00000000800 */
[----:B------:R-:W-:Y:S08]  /*1c050*/  MUFU.EX2 R35, R35 ;  /* 0x0000002300237308 */ /* 0x000ff00000000800 */
[----:B------:R-:W-:Y:S01]  /*1c060*/  MUFU.EX2 R168, R168 ;  /* 0x000000a800a87308 */ /* 0x000fe20000000800 */
[----:B-1----:R-:W-:Y:S01]  /*1c070*/  FMNMX.FTZ R53, R39, R44, !PT ;  /* 0x0000002c27357209 */ /* 0x002fe20007810000 */
[--C-:B------:R-:W-:Y:S01]  /*1c080*/  FFMA.FTZ R44, R73, UR51, -R42.reuse ;  /* 0x00000033492c7c23 */ /* 0x100fe2000801082a */
[----:B------:R-:W-:Y:S01]  /*1c090*/  FFMA.FTZ R39, R81, UR51, -R42 ;  /* 0x0000003351277c23 */ /* 0x000fe2000801082a */
[----:B------:R-:W-:-:S04]  /*1c0a0*/  FADD.FTZ R42, -R55, R214 ;  /* 0x000000d6372a7221 */ /* 0x000fc80000010100 */
[----:B------:R-:W-:Y:S01]  /*1c0b0*/  MUFU.EX2 R33, R33 ;  /* 0x0000002100217308 */ /* 0x000fe20000000800 */
[----:B------:R-:W1:Y:S01]  /*1c0c0*/  SHFL.BFLY PT, R218, R53, 0x1, 0x1f ;  /* 0x0c201f0035da7f89 */ /* 0x000e6200000e0000 */
[----:B------:R-:W-:-:S06]  /*1c0d0*/  FMUL.FTZ R42, R42, UR51 ;  /* 0x000000332a2a7c20 */ /* 0x000fcc0008410000 */
[----:B------:R-:W-:Y:S08]  /*1c0e0*/  MUFU.EX2 R170, R170 ;  /* 0x000000aa00aa7308 */ /* 0x000ff00000000800 */
[----:B------:R-:W2:Y:S08]  /*1c0f0*/  MUFU.EX2 R42, R42 ;  /* 0x0000002a002a7308 */ /* 0x000eb00000000800 */
[----:B------:R-:W-:Y:S01]  /*1c100*/  MUFU.EX2 R31, R31 ;  /* 0x0000001f001f7308 */ /* 0x000fe20000000800 */
[----:B-1----:R-:W-:-:S04]  /*1c110*/  FMNMX.FTZ R218, R53, R218, !PT ;  /* 0x000000da35da7209 */ /* 0x002fc80007810000 */
[C---:B------:R-:W-:Y:S01]  /*1c120*/  FSETP.NEU.FTZ.AND P1, PT, R218.reuse, -INF , PT ;  /* 0xff800000da00780b */ /* 0x040fe20003f3d000 */
[----:B0-----:R-:W-:Y:S02]  /*1c130*/  FMUL.FTZ R57, R218, UR51 ;  /* 0x00000033da397c20 */ /* 0x001fe40008410000 */
[----:B------:R-:W-:Y:S03]  /*1c140*/  MUFU.EX2 R164, R164 ;  /* 0x000000a400a47308 */ /* 0x000fe60000000800 */
        /* <DEDUP_REMOVED lines=39> */
[----:B------:R-:W-:Y:S01]  /*1c3c0*/  FFMA.FTZ R38, R82, UR51, -R57 ;  /* 0x0000003352267c23 */ /* 0x000fe20008010839 */
[----:B------:R-:W3:Y:S01]  /*1c3d0*/  MUFU.EX2 R59, R59 ;  /* 0x0000003b003b7308 */ /* 0x000ee20000000800 */
[----:B--2---:R-:W-:Y:S01]  /*1c3e0*/  FFMA.FTZ R57, R42, R6, R180 ;  /* 0x000000062a397223 */ /* 0x004fe200000100b4 */
[----:B0-----:R-:W-:-:S03]  /*1c3f0*/  FFMA.FTZ R3, R26, R3, R181 ;  /* 0x000000031a037223 */ /* 0x001fc600000100b5 */
[----:B------:R-:W-:Y:S01]  /*1c400*/  FADD.FTZ R57, R24, R57 ;  /* 0x0000003918397221 */ /* 0x000fe20000010000 */
[----:B------:R-:W-:Y:S02]  /*1c410*/  FADD.FTZ R6, R64, R3 ;  /* 0x0000000340067221 */ /* 0x000fe40000010000 */
[----:B------:R-:W0:Y:S01]  /*1c420*/  MUFU.EX2 R177, R177 ;  /* 0x000000b100b17308 */ /* 0x000e220000000800 */
[----:B------:R-:W-:Y:S01]  /*1c430*/  FADD.FTZ R56, R182, R57 ;  /* 0x00000039b6387221 */ /* 0x000fe20000010000 */
[----:B-1----:R-:W-:-:S03]  /*1c440*/  FADD.FTZ R6, R183, R6 ;  /* 0x00000006b7067221 */ /* 0x002fc60000010000 */
[----:B------:R-:W-:-:S03]  /*1c450*/  FADD.FTZ R3, R25, R56 ;  /* 0x0000003819037221 */ /* 0x000fc60000010000 */
[----:B------:R-:W1:Y:S01]  /*1c460*/  MUFU.EX2 R34, R34 ;  /* 0x0000002200227308 */ /* 0x000e620000000800 */
[----:B---3--:R-:W-:Y:S01]  /*1c470*/  FADD.FTZ R6, R59, R6 ;  /* 0x000000063b067221 */ /* 0x008fe20000010000 */
        /* <DEDUP_REMOVED lines=16> */
[----:B------:R-:W-:-:S06]  /*1c580*/  FADD.FTZ R56, R168, R57 ;  /* 0x00000039a8387221 */ /* 0x000fcc0000010000 */
        /* <DEDUP_REMOVED lines=81> */
.L_x_8400:
        /* <DEDUP_REMOVED lines=10> */
[-C--:B------:R-:W-:Y:S01]  /*1cb40*/  FMUL.FTZ R92, R92, R42.reuse ;  /* 0x0000002a5c5c7220 */ /* 0x080fe20000410000 */
[----:B------:R-:W-:Y:S01]  /*1cb50*/  F2FP.BF16.F32.PACK_AB R183, R59, R183 ;  /* 0x000000b73bb7723e */ /* 0x000fe200000010ff */
[----:B------:R-:W-:Y:S01]  /*1cb60*/  FMUL.FTZ R93, R93, R42 ;  /* 0x0000002a5d5d7220 */ /* 0x000fe20000410000 */
[----:B------:R0:W-:Y:S01]  /*1cb70*/  SYNCS.ARRIVE.TRANS64.RED.A1T0 RZ, [R56+URZ], RZ ;  /* 0x000000ff38ff79a7 */ /* 0x0001e2000810043f */
        /* <DEDUP_REMOVED lines=94> */
.L_x_8381:
[----:B------:R-:W-:Y:S05]  /*1d160*/  WARPSYNC.ALL ;  /* 0x0000000000007948 */ /* 0x000fea0003800000 */
[----:B------:R-:W-:Y:S06]  /*1d170*/  BAR.ARV 0x8, 0x180 ;  /* 0x0206000000007b1d */ /* 0x000fec0000002000 */
[----:B------:R-:W-:Y:S05]  /*1d180*/  @!P0 BRA `(.L_x_8402) ;  /* 0x0000000000048947 */ /* 0x000fea0003800000 */
[----:B------:R-:W-:Y:S01]  /*1d190*/  BPT.TRAP 0x1 ;  /* 0x000000040000795c */ /* 0x000fe20000300000 */
.L_x_8402:
[----:B------:R-:W-:Y:S01]  /*1d1a0*/  IMAD R11, R184, 0x8, R18 ;  /* 0x00000008b80b7824 */ /* 0x000fe200078e0212 */
[----:B------:R-:W-:-:S04]  /*1d1b0*/  SHF.L.U32 R0, R187, 0x1f, RZ ;  /* 0x0000001fbb007819 */ /* 0x000fc800000006ff */
[----:B------:R0:W1:Y:S01]  /*1d1c0*/  SYNCS.PHASECHK.TRANS64.TRYWAIT P1, [R11+URZ+0x28850], R0 ;  /* 0x028850000b0075a7 */ /* 0x000062000802017f */
[----:B------:R-:W-:Y:S05]  /*1d1d0*/  @!P0 BRA `(.L_x_8403) ;  /* 0x0000000000048947 */ /* 0x000fea0003800000 */
[----:B------:R-:W-:Y:S01]  /*1d1e0*/  BPT.TRAP 0x1 ;  /* 0x000000040000795c */ /* 0x000fe20000300000 */
.L_x_8403:
[----:B------:R-:W-:-:S05]  /*1d1f0*/  VIADD R18, R18, 0x400 ;  /* 0x0000040012127836 */ /* 0x000fca0000000000 */
[----:B------:R-:W-:-:S04]  /*1d200*/  SHF.R.U32.HI R18, RZ, 0x4, R18 ;  /* 0x00000004ff127819 */ /* 0x000fc80000011612 */
[----:B------:R-:W-:-:S04]  /*1d210*/  LOP3.LUT R18, R18, 0x3fff, RZ, 0xc0, !PT ;  /* 0x00003fff12127812 */ /* 0x000fc800078ec0ff */
[----:B------:R-:W-:Y:S01]  /*1d220*/  LOP3.LUT R5, R18, 0x4000000, RZ, 0xfc, !PT ;  /* 0x0400000012057812 */ /* 0x000fe200078efcff */
[----:B-1----:R-:W-:Y:S06]  /*1d230*/  @P1 BRA `(.L_x_8404) ;  /* 0x0000000000081947 */ /* 0x002fec0003800000 */
[----:B------:R-:W1:Y:S02]  /*1d240*/  SYNCS.PHASECHK.TRANS64.TRYWAIT P1, [R11+URZ+0x28850], R0 ;  /* 0x028850000b0075a7 */ /* 0x000e64000802017f */
[----:B-1----:R-:W-:Y:S05]  /*1d250*/  @!P1 BRA `(.L_x_8405) ;  /* 0x000000dc00dc9947 */ /* 0x002fea0003800000 */
.L_x_8404:
        /* <DEDUP_REMOVED lines=48> */
[----:B------:R-:W-:Y:S01]  /*1d560*/  R2UR UR6, R8 ;  /* 0x00000000080672ca */ /* 0x000fe200000e0000 */
[----:B------:R-:W-:Y:S01]  /*1d570*/  IMAD.MOV.U32 R8, RZ, RZ, RZ ;  /* 0x000000ffff087224 */ /* 0x000fe200078e00ff */
[----:B------:R-:W-:Y:S01]  /*1d580*/  R2UR UR7, R9 ;  /* 0x00000000090772ca */ /* 0x000fe200000e0000 */
[----:B------:R-:W-:Y:S02]  /*1d590*/  WARPGROUP.DEPBAR.LE gsb0, 0x0 ;  /* 0x00008000000079c5 */ /* 0x000fe40000010000 */
[----:B------:R-:W-:-:S10]  /*1d5a0*/  WARPGROUP.ARRIVE ;  /* 0x00000000000079c5 */ /* 0x000fd40000000000 */
[----:B------:R-:W-:Y:S01]  /*1d5b0*/  HGMMA.64x128x16.F32.BF16 R88, R156, gdesc[UR4].tnspB, R88, gsb0 ;  /* 0x41e000049c587df0 */ /* 0x000fe20008001858 */
[----:B------:R-:W-:Y:S01]  /*1d5c0*/  R2UR UR6, R4 ;  /* 0x00000000040672ca */ /* 0x000fe200000e0000 */
[----:B0-----:R-:W-:Y:S01]  /*1d5d0*/  FADD.FTZ R4, R0, R3 ;  /* 0x0000000300047221 */ /* 0x001fe20000010000 */
[----:B------:R-:W-:Y:S01]  /*1d5e0*/  R2UR UR7, R5 ;  /* 0x00000000050772ca */ /* 0x000fe200000e0000 */
[----:B------:R-:W-:Y:S01]  /*1d5f0*/  IMAD.MOV.U32 R3, RZ, RZ, -0x800000 ;  /* 0xff800000ff037424 */ /* 0x000fe200078e00ff */
[----:B------:R-:W0:Y:S04]  /*1d600*/  SHFL.BFLY PT, R5, R6, 0x2, 0x1f ;  /* 0x0c401f0006057f89 */ /* 0x000e2800000e0000 */
[----:B------:R-:W1:Y:S01]  /*1d610*/  SHFL.BFLY PT, R7, R4, 0x1, 0x1f ;  /* 0x0c201f0004077f89 */ /* 0x000e6200000e0000 */
[----:B0-----:R-:W-:Y:S01]  /*1d620*/  FADD.FTZ R5, R5, R6 ;  /* 0x0000000605057221 */ /* 0x001fe20000010000 */
[----:B------:R-:W-:-:S02]  /*1d630*/  IMAD.MOV.U32 R6, RZ, RZ, RZ ;  /* 0x000000ffff067224 */ /* 0x000fc400078e00ff */
[----:B-1----:R-:W-:Y:S02]  /*1d640*/  FADD.FTZ R12, R4, R7 ;  /* 0x00000007040c7221 */ /* 0x002fe40000010000 */
[----:B------:R-:W0:Y:S03]  /*1d650*/  SHFL.BFLY PT, R0, R5, 0x1, 0x1f ;  /* 0x0c201f0005007f89 */ /* 0x000e2600000e0000 */
[----:B------:R-:W-:-:S13]  /*1d660*/  FSETP.NE.FTZ.AND P2, PT, R12, RZ, PT ;  /* 0x000000ff0c00720b */ /* 0x000fda0003f55000 */
[----:B------:R-:W1:Y:S01]  /*1d670*/  @P2 MUFU.LG2 R9, R12 ;  /* 0x0000000c00092308 */ /* 0x000e620000000c00 */
[----:B------:R-:W-:Y:S01]  /*1d680*/  @P2 FMUL.FTZ R14, R14, 0.69314718246459960938 ;  /* 0x3f3172180e0e2820 */ /* 0x000fe20000410000 */
[----:B0-----:R-:W-:-:S06]  /*1d690*/  FADD.FTZ R10, R5, R0 ;  /* 0x00000000050a7221 */ /* 0x001fcc0000010000 */
[----:B------:R-:W-:Y:S01]  /*1d6a0*/  @P2 MUFU.RCP R8, R12 ;  /* 0x0000000c00082308 */ /* 0x000fe20000001000 */
[----:B------:R-:W-:Y:S02]  /*1d6b0*/  IMAD.U32 R5, RZ, RZ, UR51 ;  /* 0x00000033ff057e24 */ /* 0x000fe4000f8e00ff */
[----:B------:R-:W-:Y:S01]  /*1d6c0*/  IMAD.MOV.U32 R0, RZ, RZ, -0x800000 ;  /* 0xff800000ff007424 */ /* 0x000fe200078e00ff */
[----:B------:R-:W-:Y:S01]  /*1d6d0*/  FSETP.NE.FTZ.AND P1, PT, R10, RZ, PT ;  /* 0x000000ff0a00720b */ /* 0x000fe20003f35000 */
[----:B-1----:R-:W-:-:S04]  /*1d6e0*/  @P2 FMUL.FTZ R9, R9, 0.69314718246459960938 ;  /* 0x3f31721809092820 */ /* 0x002fc80000410000 */
        /* <DEDUP_REMOVED lines=8> */
[----:B------:R-:W-:Y:S03]  /*1d770*/  HGMMA.64x128x16.F32.BF16 R88, R152, gdesc[UR4].tnspB, R88, gsb0 ;  /* 0x41e0000498587df0 */ /* 0x000fe60008001858 */
[----:B------:R-:W-:Y:S02]  /*1d780*/  WARPGROUP.DEPBAR.LE gsb0, 0x0 ;  /* 0x00008000000079c5 */ /* 0x000fe40000010000 */
[----:B-12---:R-:W-:Y:S05]  /*1d790*/  @!P0 BRA `(.L_x_8406) ;  /* 0x0000000000048947 */ /* 0x006fea0003800000 */
[----:B------:R-:W-:Y:S01]  /*1d7a0*/  BPT.TRAP 0x1 ;  /* 0x000000040000795c */ /* 0x000fe20000300000 */
.L_x_8406:
[----:B------:R-:W-:Y:S02]  /*1d7b0*/  VIADD R4, R11, 0x28860 ;  /* 0x000288600b047836 */ /* 0x000fe40000000000 */
[-C--:B------:R-:W-:Y:S01]  /*1d7c0*/  FMUL.FTZ R20, R88, R6.reuse ;  /* 0x0000000658147220 */ /* 0x080fe20000410000 */
[----:B------:R-:W-:Y:S02]  /*1d7d0*/  IMAD.U32 R5, RZ, RZ, UR38 ;  /* 0x00000026ff057e24 */ /* 0x000fe4000f8e00ff */
        /* <DEDUP_REMOVED lines=16> */
[----:B0-----:R-:W-:Y:S01]  /*1d8e0*/  SEL R4, RZ, 0x1, P1 ;  /* 0x00000001ff047807 */ /* 0x001fe20000800000 */
        /* <DEDUP_REMOVED lines=54> */
[----:B------:R-:W-:-:S11]  /*1dc50*/  SEL R184, R184, RZ, P1 ;  /* 0x000000ffb8b87207 */ /* 0x000fd60000800000 */
.L_x_8270:
[----:B------:R-:W-:Y:S05]  /*1dc60*/  WARPSYNC.ALL ;  /* 0x0000000000007948 */ /* 0x000fea0003800000 */
[----:B------:R-:W0:Y:S08]  /*1dc70*/  S2UR UR38, SR_CgaCtaId ;  /* 0x00000000002679c3 */ /* 0x000e300000008800 */
[----:B------:R-:W-:Y:S06]  /*1dc80*/  BAR.SYNC.DEFER_BLOCKING 0x5, 0x180 ;  /* 0x0146000000007b1d */ /* 0x000fec0000010000 */
[----:B------:R-:W-:Y:S01]  /*1dc90*/  UMOV UR4, 0x400 ;  /* 0x0000040000047882 */ /* 0x000fe20000000000 */
[----:B------:R-:W-:Y:S01]  /*1dca0*/  BSSY B0, `(.L_x_8407) ;  /* 0x0000303000007945 */ /* 0x000fe20003800000 */
[----:B0-----:R-:W-:-:S06]  /*1dcb0*/  ULEA UR4, UR38, UR4, 0x18 ;  /* 0x0000000426047291 */ /* 0x001fcc000f8ec03f */
[----:B------:R-:W-:-:S05]  /*1dcc0*/  IMAD.U32 R18, RZ, RZ, UR4 ;  /* 0x00000004ff127e24 */ /* 0x000fca000f8e00ff */
[----:B------:R0:W3:Y:S01]  /*1dcd0*/  LDS.128 R28, [R18+0x288d0] ;  /* 0x0288d000121c7984 */ /* 0x0000e20000000c00 */
[----:B------:R-:W-:Y:S06]  /*1dce0*/  BAR.ARV 0x4, 0x180 ;  /* 0x0106000000007b1d */ /* 0x000fec0000002000 */
[----:B------:R-:W-:Y:S05]  /*1dcf0*/  @P0 BRA `(.L_x_8408) ;  /* 0x0000002000f40947 */ /* 0x000fea0003800000 */
[----:B------:R-:W2:Y:S01]  /*1dd00*/  LDL R4, [R1+0x3c] ;  /* 0x00003c0001047983 */ /* 0x000ea20000100800 */
[----:B------:R-:W-:Y:S01]  /*1dd10*/  ULDC UR4, c[0x0][0xad4] ;  /* 0x0002b50000047ab9 */ /* 0x000fe20000000800 */
[----:B------:R-:W-:Y:S01]  /*1dd20*/  F2FP.BF16.F32.PACK_AB R34, R133, R132 ;  /* 0x000000848522723e */ /* 0x000fe200000010ff */
[----:B------:R-:W1:Y:S01]  /*1dd30*/  S2R R5, SR_SWINHI ;  /* 0x0000000000057919 */ /* 0x000e620000002f00 */
[----:B------:R-:W-:Y:S02]  /*1dd40*/  MOV R38, R18 ;  /* 0x0000001200267202 */ /* 0x000fe40000000f00 */
[----:B-1----:R-:W-:-:S03]  /*1dd50*/  MOV R39, R5 ;  /* 0x0000000500277202 */ /* 0x002fc60000000f00 */
[----:B--2---:R-:W-:-:S03]  /*1dd60*/  IMAD.WIDE R4, R4, 0x2, R38 ;  /* 0x0000000204047825 */ /* 0x004fc600078e0226 */
[C---:B------:R-:W-:Y:S02]  /*1dd70*/  IADD3 R10, P0, R4.reuse, 0x40, RZ ;  /* 0x00000040040a7810 */ /* 0x040fe40007f1e0ff */
[C---:B------:R-:W-:Y:S02]  /*1dd80*/  LOP3.LUT R7, R4.reuse, 0x380, RZ, 0xc0, !PT ;  /* 0x0000038004077812 */ /* 0x040fe400078ec0ff */
[C---:B------:R-:W-:Y:S01]  /*1dd90*/  IADD3 R35, P5, R4.reuse, 0x20, RZ ;  /* 0x0000002004237810 */ /* 0x040fe20007fbe0ff */
[--C-:B------:R-:W-:Y:S01]  /*1dda0*/  IMAD.X R25, RZ, RZ, R5.reuse, P0 ;  /* 0x000000ffff197224 */ /* 0x100fe200000e0605 */
[----:B------:R-:W-:Y:S02]  /*1ddb0*/  ISETP.NE.AND P0, PT, R221, RZ, PT ;  /* 0x000000ffdd00720c */ /* 0x000fe40003f05270 */
[----:B------:R-:W-:Y:S01]  /*1ddc0*/  SHF.R.U64 R7, R7, 0x3, RZ ;  /* 0x0000000307077819 */ /* 0x000fe200000012ff */
[--C-:B------:R-:W-:Y:S01]  /*1ddd0*/  IMAD.X R27, RZ, RZ, R5.reuse, P5 ;  /* 0x000000ffff1b7224 */ /* 0x100fe200028e0605 */
[----:B------:R-:W-:Y:S01]  /*1dde0*/  SEL R221, R221, UR4, P0 ;  /* 0x00000004dddd7c07 */ /* 0x000fe20008000000 */
[----:B------:R-:W-:Y:S05]  /*1ddf0*/  WARPSYNC.ALL ;  /* 0x0000000000007948 */ /* 0x000fea0003800000 */
[----:B------:R-:W-:Y:S01]  /*1de00*/  IADD3 R41, P1, R4, 0x60, RZ ;  /* 0x0000006004297810 */ /* 0x000fe20007f3e0ff */
[----:B------:R-:W-:Y:S01]  /*1de10*/  ULDC.64 UR6, c[0x0][0xc08] ;  /* 0x0003020000067ab9 */ /* 0x000fe20000000a00 */
[----:B------:R-:W-:Y:S01]  /*1de20*/  LOP3.LUT R8, R10, 0x380, RZ, 0xc0, !PT ;  /* 0x000003800a087812 */ /* 0x000fe200078ec0ff */
[----:B------:R-:W-:Y:S01]  /*1de30*/  ULDC.64 UR4, c[0x0][0xc00] ;  /* 0x0003000000047ab9 */ /* 0x000fe20000000a00 */
[----:B------:R-:W-:Y:S01]  /*1de40*/  LOP3.LUT R6, R35, 0x380, RZ, 0xc0, !PT ;  /* 0x0000038023067812 */ /* 0x000fe200078ec0ff */
[----:B------:R-:W-:Y:S01]  /*1de50*/  IMAD.X R15, RZ, RZ, R5, P1 ;  /* 0x000000ffff0f7224 */ /* 0x000fe200008e0605 */
[----:B------:R-:W-:-:S02]  /*1de60*/  IADD3 R43, P2, R4, 0x4000, RZ ;  /* 0x00004000042b7810 */ /* 0x000fc40007f5e0ff */
[C---:B---3--:R-:W-:Y:S02]  /*1de70*/  IADD3 R28, P3, R4.reuse, 0x4020, RZ ;  /* 0x00004020041c7810 */ /* 0x048fe40007f7e0ff */
[C---:B------:R-:W-:Y:S01]  /*1de80*/  IADD3 R45, P4, R4.reuse, 0x4040, RZ ;  /* 0x00004040042d7810 */ /* 0x040fe20007f9e0ff */
[--C-:B------:R-:W-:Y:S01]  /*1de90*/  IMAD.X R13, RZ, RZ, R5.reuse, P2 ;  /* 0x000000ffff0d7224 */ /* 0x100fe200010e0605 */
[----:B------:R-:W-:Y:S01]  /*1dea0*/  BAR.SYNC.DEFER_BLOCKING 0x1, 0x100 ;  /* 0x0044000000007b1d */ /* 0x000fe20000010000 */
[----:B------:R-:W-:Y:S01]  /*1deb0*/  IADD3 R47, P5, R4, 0x4060, RZ ;  /* 0x00004060042f7810 */ /* 0x000fe20007fbe0ff */
[--C-:B------:R-:W-:Y:S01]  /*1dec0*/  IMAD.X R11, RZ, RZ, R5.reuse, P3 ;  /* 0x000000ffff0b7224 */ /* 0x100fe200018e0605 */
[----:B------:R-:W-:Y:S01]  /*1ded0*/  LOP3.LUT R4, R7, R4, RZ, 0x3c, !PT ;  /* 0x0000000407047212 */ /* 0x000fe200078e3cff */
[--C-:B------:R-:W-:Y:S01]  /*1dee0*/  IMAD.X R9, RZ, RZ, R5.reuse, P4 ;  /* 0x000000ffff097224 */ /* 0x100fe200020e0605 */
[----:B------:R-:W-:Y:S01]  /*1def0*/  LOP3.LUT R12, R41, 0x380, RZ, 0xc0, !PT ;  /* 0x00000380290c7812 */ /* 0x000fe200078ec0ff */
[----:B------:R-:W-:Y:S01]  /*1df00*/  IMAD.X R33, RZ, RZ, R5, P5 ;  /* 0x000000ffff217224 */ /* 0x000fe200028e0605 */
[----:B------:R-:W-:-:S02]  /*1df10*/  SHF.R.U64 R7, R8, 0x3, RZ ;  /* 0x0000000308077819 */ /* 0x000fc400000012ff */
[----:B------:R-:W-:Y:S02]  /*1df20*/  SHF.R.U64 R6, R6, 0x3, RZ ;  /* 0x0000000306067819 */ /* 0x000fe400000012ff */
[----:B------:R-:W-:Y:S02]  /*1df30*/  SHF.R.U64 R8, R12, 0x3, RZ ;  /* 0x000000030c087819 */ /* 0x000fe400000012ff */
[----:B-----5:R-:W-:Y:S02]  /*1df40*/  LOP3.LUT R24, R7, R10, RZ, 0x3c, !PT ;  /* 0x0000000a07187212 */ /* 0x020fe400078e3cff */
[----:B------:R-:W-:Y:S02]  /*1df50*/  LOP3.LUT R26, R6, R35, RZ, 0x3c, !PT ;  /* 0x00000023061a7212 */ /* 0x000fe400078e3cff */
[----:B------:R-:W-:Y:S02]  /*1df60*/  LOP3.LUT R7, R28, 0x380, RZ, 0xc0, !PT ;  /* 0x000003801c077812 */ /* 0x000fe400078ec0ff */
[----:B------:R-:W-:-:S02]  /*1df70*/  LOP3.LUT R6, R43, 0x380, RZ, 0xc0, !PT ;  /* 0x000003802b067812 */ /* 0x000fc400078ec0ff */
[----:B------:R-:W-:Y:S02]  /*1df80*/  LOP3.LUT R14, R8, R41, RZ, 0x3c, !PT ;  /* 0x00000029080e7212 */ /* 0x000fe400078e3cff */
[----:B------:R-:W-:Y:S01]  /*1df90*/  LOP3.LUT R8, R45, 0x380, RZ, 0xc0, !PT ;  /* 0x000003802d087812 */ /* 0x000fe200078ec0ff */
[----:B------:R-:W1:Y:S01]  /*1dfa0*/  LDC.64 R40, c[0x0][0xc00] ;  /* 0x00030000ff287b82 */ /* 0x000e620000000a00 */
[----:B------:R-:W-:Y:S02]  /*1dfb0*/  SHF.R.U64 R7, R7, 0x3, RZ ;  /* 0x0000000307077819 */ /* 0x000fe400000012ff */
[----:B------:R-:W-:Y:S02]  /*1dfc0*/  SHF.R.U64 R6, R6, 0x3, RZ ;  /* 0x0000000306067819 */ /* 0x000fe400000012ff */
[----:B------:R-:W-:Y:S02]  /*1dfd0*/  LOP3.LUT R32, R47, 0x380, RZ, 0xc0, !PT ;  /* 0x000003802f207812 */ /* 0x000fe400078ec0ff */
[----:B------:R-:W-:-:S02]  /*1dfe0*/  ISETP.NE.U32.AND P0, PT, RZ, UR6, PT ;  /* 0x00000006ff007c0c */ /* 0x000fc4000bf05070 */
[----:B------:R-:W-:Y:S02]  /*1dff0*/  SHF.R.U64 R8, R8, 0x3, RZ ;  /* 0x0000000308087819 */ /* 0x000fe400000012ff */
[----:B------:R-:W-:Y:S02]  /*1e000*/  LOP3.LUT R10, R7, R28, RZ, 0x3c, !PT ;  /* 0x0000001c070a7212 */ /* 0x000fe400078e3cff */
[----:B------:R-:W-:Y:S02]  /*1e010*/  LOP3.LUT R12, R6, R43, RZ, 0x3c, !PT ;  /* 0x0000002b060c7212 */ /* 0x000fe400078e3cff */
[----:B------:R-:W-:Y:S02]  /*1e020*/  MOV R28, R4 ;  /* 0x00000004001c7202 */ /* 0x000fe40000000f00 */
[----:B------:R-:W-:Y:S02]  /*1e030*/  F2FP.BF16.F32.PACK_AB R4, R21, R20 ;  /* 0x000000141504723e */ /* 0x000fe400000010ff */
[----:B------:R-:W-:-:S02]  /*1e040*/  F2FP.BF16.F32.PACK_AB R5, R91, R90 ;  /* 0x0000005a5b05723e */ /* 0x000fc400000010ff */
[----:B------:R-:W-:Y:S02]  /*1e050*/  F2FP.BF16.F32.PACK_AB R6, R37, R36 ;  /* 0x000000242506723e */ /* 0x000fe400000010ff */
[----:B------:R-:W-:Y:S01]  /*1e060*/  F2FP.BF16.F32.PACK_AB R7, R95, R94 ;  /* 0x0000005e5f07723e */ /* 0x000fe200000010ff */
[----:B-1----:R-:W-:Y:S01]  /*1e070*/  IMAD.WIDE R40, R222, 0x4, R40 ;  /* 0x00000004de287825 */ /* 0x002fe200078e0228 */
[----:B------:R-:W-:Y:S02]  /*1e080*/  SHF.R.U64 R32, R32, 0x3, RZ ;  /* 0x0000000320207819 */ /* 0x000fe400000012ff */
[----:B------:R-:W-:Y:S01]  /*1e090*/  ISETP.NE.AND.EX P0, PT, RZ, UR7, PT, P0 ;  /* 0x00000007ff007c0c */ /* 0x000fe2000bf05300 */
[----:B------:R1:W-:Y:S01]  /*1e0a0*/  STSM.16.M88.4 [R28], R4 ;  /* 0x000000041c007844 */ /* 0x0003e20000000200 */
[----:B------:R-:W-:Y:S02]  /*1e0b0*/  LOP3.LUT R8, R8, R45, RZ, 0x3c, !PT ;  /* 0x0000002d08087212 */ /* 0x000fe400078e3cff */
[----:B------:R-:W-:-:S02]  /*1e0c0*/  LOP3.LUT R32, R32, R47, RZ, 0x3c, !PT ;  /* 0x0000002f20207212 */ /* 0x000fc400078e3cff */
[----:B------:R-:W-:Y:S02]  /*1e0d0*/  MOV R47, R26 ;  /* 0x0000001a002f7202 */ /* 0x000fe40000000f00 */
[----:B------:R-:W-:Y:S02]  /*1e0e0*/  MOV R43, R10 ;  /* 0x0000000a002b7202 */ /* 0x000fe40000000f00 */
[----:B------:R-:W-:Y:S02]  /*1e0f0*/  MOV R42, R8 ;  /* 0x00000008002a7202 */ /* 0x000fe40000000f00 */
[----:B------:R-:W-:Y:S02]  /*1e100*/  MOV R46, R24 ;  /* 0x00000018002e7202 */ /* 0x000fe40000000f00 */
[----:B------:R-:W-:Y:S02]  /*1e110*/  MOV R45, R14 ;  /* 0x0000000e002d7202 */ /* 0x000fe40000000f00 */
[----:B------:R-:W-:-:S02]  /*1e120*/  MOV R44, R12 ;  /* 0x0000000c002c7202 */ /* 0x000fc40000000f00 */
[----:B-1----:R-:W-:Y:S02]  /*1e130*/  F2FP.BF16.F32.PACK_AB R4, R97, R96 ;  /* 0x000000606104723e */ /* 0x002fe400000010ff */
        /* <DEDUP_REMOVED lines=10> */
[----:B------:R-:W-:Y:S01]  /*1e1e0*/  STSM.16.M88.4 [R46], R8 ;  /* 0x000000082e007844 */ /* 0x000fe20000000200 */
[----:B------:R-:W-:Y:S02]  /*1e1f0*/  F2FP.BF16.F32.PACK_AB R14, R117, R116 ;  /* 0x00000074750e723e */ /* 0x000fe400000010ff */
[----:B------:R-:W-:Y:S02]  /*1e200*/  F2FP.BF16.F32.PACK_AB R15, R119, R118 ;  /* 0x00000076770f723e */ /* 0x000fe400000010ff */
[----:B------:R-:W-:-:S02]  /*1e210*/  F2FP.BF16.F32.PACK_AB R24, R121, R120 ;  /* 0x000000787918723e */ /* 0x000fc400000010ff */
[----:B------:R-:W-:Y:S01]  /*1e220*/  F2FP.BF16.F32.PACK_AB R25, R123, R122 ;  /* 0x0000007a7b19723e */ /* 0x000fe200000010ff */
[----:B------:R2:W-:Y:S01]  /*1e230*/  STSM.16.M88.4 [R45], R12 ;  /* 0x0000000c2d007844 */ /* 0x0005e20000000200 */
[----:B------:R-:W-:Y:S02]  /*1e240*/  F2FP.BF16.F32.PACK_AB R26, R125, R124 ;  /* 0x0000007c7d1a723e */ /* 0x000fe400000010ff */
[----:B------:R-:W-:Y:S02]  /*1e250*/  F2FP.BF16.F32.PACK_AB R27, R127, R126 ;  /* 0x0000007e7f1b723e */ /* 0x000fe400000010ff */
[----:B------:R-:W-:Y:S02]  /*1e260*/  MOV R28, R32 ;  /* 0x00000020001c7202 */ /* 0x000fe40000000f00 */
[----:B------:R-:W-:Y:S01]  /*1e270*/  F2FP.BF16.F32.PACK_AB R32, R129, R128 ;  /* 0x000000808120723e */ /* 0x000fe200000010ff */
[----:B------:R-:W-:Y:S01]  /*1e280*/  STSM.16.M88.4 [R44], R24 ;  /* 0x000000182c007844 */ /* 0x000fe20000000200 */
[----:B------:R-:W-:-:S02]  /*1e290*/  F2FP.BF16.F32.PACK_AB R33, R131, R130 ;  /* 0x000000828321723e */ /* 0x000fc400000010ff */
[----:B------:R-:W-:Y:S02]  /*1e2a0*/  F2FP.BF16.F32.PACK_AB R35, R135, R134 ;  /* 0x000000868723723e */ /* 0x000fe400000010ff */
[----:B-1----:R-:W-:Y:S02]  /*1e2b0*/  F2FP.BF16.F32.PACK_AB R4, R137, R136 ;  /* 0x000000888904723e */ /* 0x002fe400000010ff */
[----:B------:R-:W-:Y:S01]  /*1e2c0*/  F2FP.BF16.F32.PACK_AB R5, R139, R138 ;  /* 0x0000008a8b05723e */ /* 0x000fe200000010ff */
[----:B--2---:R-:W1:Y:S01]  /*1e2d0*/  @P0 LDC.64 R14, c[0x0][0xc08] ;  /* 0x00030200ff0e0b82 */ /* 0x004e620000000a00 */
[----:B------:R-:W-:Y:S01]  /*1e2e0*/  F2FP.BF16.F32.PACK_AB R6, R141, R140 ;  /* 0x0000008c8d06723e */ /* 0x000fe200000010ff */
[----:B------:R1:W-:Y:S01]  /*1e2f0*/  STSM.16.M88.4 [R43], R32 ;  /* 0x000000202b007844 */ /* 0x0003e20000000200 */
[----:B------:R-:W-:Y:S02]  /*1e300*/  F2FP.BF16.F32.PACK_AB R7, R143, R142 ;  /* 0x0000008e8f07723e */ /* 0x000fe400000010ff */
[----:B------:R-:W-:Y:S01]  /*1e310*/  ISETP.NE.U32.AND P3, PT, RZ, UR4, PT ;  /* 0x00000004ff007c0c */ /* 0x000fe2000bf65070 */
[----:B------:R-:W-:Y:S01]  /*1e320*/  ULDC UR6, c[0x0][0xa88] ;  /* 0x0002a20000067ab9 */ /* 0x000fe20000000800 */
[----:B------:R-:W-:Y:S01]  /*1e330*/  F2FP.BF16.F32.PACK_AB R8, R145, R144 ;  /* 0x000000909108723e */ /* 0x000fe200000010ff */
[----:B------:R2:W-:Y:S01]  /*1e340*/  STSM.16.M88.4 [R42], R4 ;  /* 0x000000042a007844 */ /* 0x0005e20000000200 */
[----:B------:R-:W-:Y:S01]  /*1e350*/  F2FP.BF16.F32.PACK_AB R9, R147, R146 ;  /* 0x000000929309723e */ /* 0x000fe200000010ff */
[----:B------:R-:W-:Y:S01]  /*1e360*/  IMAD.MOV.U32 R12, RZ, RZ, RZ ;  /* 0x000000ffff0c7224 */ /* 0x000fe200078e00ff */
[----:B------:R-:W-:-:S02]  /*1e370*/  F2FP.BF16.F32.PACK_AB R10, R149, R148 ;  /* 0x00000094950a723e */ /* 0x000fc400000010ff */
[----:B------:R-:W-:Y:S02]  /*1e380*/  F2FP.BF16.F32.PACK_AB R11, R151, R150 ;  /* 0x00000096970b723e */ /* 0x000fe400000010ff */
[----:B------:R-:W-:-:S03]  /*1e390*/  ISETP.NE.AND.EX P3, PT, RZ, UR5, PT, P3 ;  /* 0x00000005ff007c0c */ /* 0x000fc6000bf65330 */
[----:B------:R3:W-:Y:S01]  /*1e3a0*/  STSM.16.M88.4 [R28], R8 ;  /* 0x000000081c007844 */ /* 0x0007e20000000200 */
[----:B------:R-:W-:Y:S01]  /*1e3b0*/  BAR.SYNC.DEFER_BLOCKING 0x1, 0x100 ;  /* 0x0044000000007b1d */ /* 0x000fe20000010000 */
[----:B------:R-:W-:Y:S02]  /*1e3c0*/  IMAD.U32 R13, RZ, RZ, UR6 ;  /* 0x00000006ff0d7e24 */ /* 0x000fe4000f8e00ff */
[----:B-1----:R-:W-:Y:S01]  /*1e3d0*/  @P0 IMAD.WIDE R32, R222, 0x4, R14 ;  /* 0x00000004de200825 */ /* 0x002fe200078e020e */
[----:B------:R-:W-:-:S03]  /*1e3e0*/  ISETP.GT.AND P1, PT, R221, 0x1, PT ;  /* 0x00000001dd00780c */ /* 0x000fc60003f24270 */
[----:B--2---:R-:W-:Y:S01]  /*1e3f0*/  IMAD.MOV.U32 R6, RZ, RZ, 0x9b8 ;  /* 0x000009b8ff067424 */ /* 0x004fe200078e00ff */
[----:B---3--:R-:W1:Y:S01]  /*1e400*/  LDC R8, c[0x0][0xbe8] ;  /* 0x0002fa00ff087b82 */ /* 0x008e620000000800 */
[----:B------:R2:W5:Y:S04]  /*1e410*/  @P3 LDG.E R12, desc[UR54][R40.64] ;  /* 0x00000036280c3981 */ /* 0x000568000c1e1900 */
[----:B------:R2:W5:Y:S01]  /*1e420*/  @P0 LDG.E R13, desc[UR54][R32.64] ;  /* 0x00000036200d0981 */ /* 0x000562000c1e1900 */
[----:B------:R-:W-:-:S04]  /*1e430*/  SEL R6, R6, 0x978, P1 ;  /* 0x0000097806067807 */ /* 0x000fc80000800000 */
[----:B------:R2:W3:Y:S01]  /*1e440*/  LDC.64 R24, c[0x0][R6+0x220] ;  /* 0x0000880006187b82 */ /* 0x0004e20000000a00 */
[----:B-1----:R-:W-:-:S07]  /*1e450*/  ISETP.NE.AND P2, PT, R8, 0x1, PT ;  /* 0x000000010800780c */ /* 0x002fce0003f45270 */
[----:B------:R2:W1:Y:S08]  /*1e460*/  LDC.64 R26, c[0x0][R6+0x218] ;  /* 0x00008600061a7b82 */ /* 0x0004700000000a00 */
[----:B------:R2:W0:Y:S01]  /*1e470*/  LDC.64 R14, c[0x0][R6+0x228] ;  /* 0x00008a00060e7b82 */ /* 0x0004220000000a00 */
[----:B---3--:R-:W-:Y:S05]  /*1e480*/  @P0 BRA `(.L_x_8409) ;  /* 0x0000000000100947 */ /* 0x008fea0003800000 */
[----:B------:R-:W-:Y:S05]  /*1e490*/  @!P3 BRA `(.L_x_8409) ;  /* 0x00000000000cb947 */ /* 0x000fea0003800000 */
[----:B------:R-:W3:Y:S04]  /*1e4a0*/  LDG.E R4, desc[UR54][R40.64] ;  /* 0x0000003628047981 */ /* 0x000ee8000c1e1900 */
[----:B-----5:R-:W3:Y:S02]  /*1e4b0*/  LDG.E R13, desc[UR54][R40.64+0x4] ;  /* 0x00000436280d7981 */ /* 0x020ee4000c1e1900 */
[----:B---3--:R-:W-:-:S07]  /*1e4c0*/  IMAD.IADD R13, R13, 0x1, -R4 ;  /* 0x000000010d0d7824 */ /* 0x008fce00078e0a04 */
.L_x_8409:
[----:B--2---:R-:W2:Y:S04]  /*1e4d0*/  LDL R40, [R1+0x38] ;  /* 0x0000380001287983 */ /* 0x004ea80000100800 */
[----:B------:R-:W3:Y:S01]  /*1e4e0*/  LDL R34, [R1+0x8] ;  /* 0x0000080001227983 */ /* 0x000ee20000100800 */
[----:B------:R-:W4:Y:S01]  /*1e4f0*/  LDC.64 R6, c[0x0][R6+0x210] ;  /* 0x0000840006067b82 */ /* 0x000f220000000a00 */
[----:B------:R-:W-:Y:S01]  /*1e500*/  ISETP.NE.U32.AND P0, PT, RZ, UR4, PT ;  /* 0x00000004ff007c0c */ /* 0x000fe2000bf05070 */
[----:B------:R-:W-:Y:S01]  /*1e510*/  IMAD.IADD R41, R200, 0x1, R198 ;  /* 0x00000001c8297824 */ /* 0x000fe200078e02c6 */
[----:B------:R-:W-:Y:S02]  /*1e520*/  SHF.R.S32.HI R9, RZ, 0x1f, R222 ;  /* 0x0000001fff097819 */ /* 0x000fe400000114de */
[----:B------:R-:W-:-:S03]  /*1e530*/  ISETP.NE.AND.EX P0, PT, RZ, UR5, PT, P0 ;  /* 0x00000005ff007c0c */ /* 0x000fc6000bf05300 */
[----:B------:R-:W0:Y:S01]  /*1e540*/  @P2 LDC R28, c[0x0][0xbec] ;  /* 0x0002fb00ff1c2b82 */ /* 0x000e220000000800 */
[----:B------:R-:W-:Y:S02]  /*1e550*/  SEL R10, R222, RZ, !P0 ;  /* 0x000000ffde0a7207 */ /* 0x000fe40004000000 */
[----:B------:R-:W-:-:S03]  /*1e560*/  SEL R9, R9, RZ, !P0 ;  /* 0x000000ff09097207 */ /* 0x000fc60004000000 */
[-C--:B------:R-:W-:Y:S02]  /*1e570*/  IMAD R11, R25, R10.reuse, RZ ;  /* 0x0000000a190b7224 */ /* 0x080fe400078e02ff */
[----:B------:R-:W4:Y:S02]  /*1e580*/  @P2 LDC R35, c[0x0][0xbf0] ;  /* 0x0002fc00ff232b82 */ /* 0x000f240000000800 */
[----:B------:R-:W-:Y:S01]  /*1e590*/  IMAD R33, R24, R9, R11 ;  /* 0x0000000918217224 */ /* 0x000fe200078e020b */
[----:B------:R-:W-:Y:S01]  /*1e5a0*/  SEL R9, R223, RZ, P1 ;  /* 0x000000ffdf097207 */ /* 0x000fe20000800000 */
[-C--:B-1----:R-:W-:Y:S02]  /*1e5b0*/  IMAD R11, R27, R195.reuse, RZ ;  /* 0x000000c31b0b7224 */ /* 0x082fe400078e02ff */
[----:B------:R-:W-:Y:S02]  /*1e5c0*/  IMAD.WIDE.U32 R26, R26, R195, RZ ;  /* 0x000000c31a1a7225 */ /* 0x000fe400078e00ff */
[----:B------:R-:W1:Y:S02]  /*1e5d0*/  LDC.64 R4, c[0x0][0xba8] ;  /* 0x0002ea00ff047b82 */ /* 0x000e640000000a00 */
[----:B------:R-:W-:-:S04]  /*1e5e0*/  IMAD.WIDE.U32 R24, R24, R10, RZ ;  /* 0x0000000a18187225 */ /* 0x000fc800078e00ff */
[----:B------:R-:W-:Y:S01]  /*1e5f0*/  IMAD.IADD R33, R25, 0x1, R33 ;  /* 0x0000000119217824 */ /* 0x000fe200078e0221 */
[----:B-----5:R-:W-:Y:S01]  /*1e600*/  IADD3 R26, P0, P3, R24, R26, R12 ;  /* 0x0000001a181a7210 */ /* 0x020fe20007b1e00c */
[----:B0-----:R-:W-:-:S04]  /*1e610*/  @P2 IMAD.HI.U32 R24, R41, R28, RZ ;  /* 0x0000001c29182227 */ /* 0x001fc800078e00ff */
[----:B------:R-:W-:Y:S02]  /*1e620*/  IMAD.MOV.U32 R25, RZ, RZ, R41 ;  /* 0x000000ffff197224 */ /* 0x000fe400078e0029 */
[----:B------:R-:W-:Y:S01]  /*1e630*/  IMAD.IADD R32, R27, 0x1, R11 ;  /* 0x000000011b207824 */ /* 0x000fe200078e020b */
[----:B------:R-:W-:Y:S01]  /*1e640*/  SHF.R.S32.HI R11, RZ, 0x1f, R12 ;  /* 0x0000001fff0b7819 */ /* 0x000fe2000001140c */
[----:B------:R-:W-:Y:S01]  /*1e650*/  IMAD R27, R15, R9, RZ ;  /* 0x000000090f1b7224 */ /* 0x000fe200078e02ff */
[----:B----4-:R-:W-:Y:S01]  /*1e660*/  @P2 SHF.R.U32.HI R25, RZ, R35, R24 ;  /* 0x00000023ff192219 */ /* 0x010fe20000011618 */
[----:B------:R-:W-:Y:S01]  /*1e670*/  IMAD.WIDE.U32 R14, R14, R9, RZ ;  /* 0x000000090e0e7225 */ /* 0x000fe200078e00ff */
[----:B------:R-:W-:-:S03]  /*1e680*/  IADD3.X R24, R33, R32, R11, P0, P3 ;  /* 0x0000002021187210 */ /* 0x000fc600007e640b */
[----:B------:R-:W-:Y:S01]  /*1e690*/  IMAD.MOV R9, RZ, RZ, -R25 ;  /* 0x000000ffff097224 */ /* 0x000fe200078e0a19 */
[----:B------:R-:W-:Y:S01]  /*1e6a0*/  IADD3 R14, P0, P3, R25, R26, R14 ;  /* 0x0000001a190e7210 */ /* 0x000fe20007b1e00e */
[----:B-1----:R-:W0:Y:S01]  /*1e6b0*/  @!P1 LDC R4, c[0x0][0xb50] ;  /* 0x0002d400ff049b82 */ /* 0x002e220000000800 */
[----:B------:R-:W-:Y:S01]  /*1e6c0*/  IMAD.IADD R27, R15, 0x1, R27 ;  /* 0x000000010f1b7824 */ /* 0x000fe200078e021b */
[----:B------:R-:W-:Y:S01]  /*1e6d0*/  SHF.R.S32.HI R15, RZ, 0x1f, R25 ;  /* 0x0000001fff0f7819 */ /* 0x000fe20000011419 */
[----:B------:R-:W-:-:S03]  /*1e6e0*/  IMAD R9, R8, R9, R41 ;  /* 0x0000000908097224 */ /* 0x000fc600078e0229 */
[----:B------:R-:W-:Y:S01]  /*1e6f0*/  IADD3.X R15, R15, R24, R27, P0, P3 ;  /* 0x000000180f0f7210 */ /* 0x000fe200007e641b */
[----:B------:R-:W-:Y:S01]  /*1e700*/  IMAD R7, R7, R9, RZ ;  /* 0x0000000907077224 */ /* 0x000fe200078e02ff */
[----:B------:R-:W1:Y:S01]  /*1e710*/  @!P1 LDC R5, c[0x0][0xb54] ;  /* 0x0002d500ff059b82 */ /* 0x000e620000000800 */
[----:B------:R-:W-:-:S05]  /*1e720*/  SHF.R.S32.HI R25, RZ, 0x1f, R9 ;  /* 0x0000001fff197819 */ /* 0x000fca0000011409 */
[C---:B------:R-:W-:Y:S02]  /*1e730*/  IMAD R25, R6.reuse, R25, R7 ;  /* 0x0000001906197224 */ /* 0x040fe400078e0207 */
[----:B------:R-:W-:-:S04]  /*1e740*/  IMAD.WIDE.U32 R6, R6, R9, R14 ;  /* 0x0000000906067225 */ /* 0x000fc800078e000e */
[----:B------:R-:W-:Y:S02]  /*1e750*/  IMAD.IADD R7, R7, 0x1, R25 ;  /* 0x0000000107077824 */ /* 0x000fe400078e0219 */
[----:B------:R-:W-:Y:S01]  /*1e760*/  IMAD R9, R13, R8, RZ ;  /* 0x000000080d097224 */ /* 0x000fe200078e02ff */
[----:B0-----:R-:W-:-:S05]  /*1e770*/  LEA R24, P0, R6, R4, 0x2 ;  /* 0x0000000406187211 */ /* 0x001fca00078010ff */
[----:B------:R-:W-:Y:S01]  /*1e780*/  SHFL.IDX PT, R4, R24, RZ, 0x1c1f ;  /* 0x001c1fff18047589 */ /* 0x000fe200000e0000 */
[----:B-1----:R-:W-:-:S03]  /*1e790*/  LEA.HI.X R7, R6, R5, R7, 0x2, P0 ;  /* 0x0000000506077211 */ /* 0x002fc600000f1407 */
[----:B------:R-:W-:Y:S04]  /*1e7a0*/  SHFL.IDX PT, R14, R24, 0x1, 0x1c1f ;  /* 0x003c1f00180e7f89 */ /* 0x000fe800000e0000 */
[----:B------:R-:W0:Y:S04]  /*1e7b0*/  SHFL.IDX PT, R5, R7, RZ, 0x1c1f ;  /* 0x001c1fff07057589 */ /* 0x000e2800000e0000 */
        /* <DEDUP_REMOVED lines=9> */
[----:B0-----:R-:W-:Y:S01]  /*1e850*/  IMAD R3, R188, 0x8, R220 ;  /* 0x00000008bc037824 */ /* 0x001fe200078e02dc */
[----:B------:R-:W0:Y:S01]  /*1e860*/  @P2 LDC R15, c[0x0][0xbec] ;  /* 0x0002fb00ff0f2b82 */ /* 0x000e220000000800 */
[----:B------:R-:W-:Y:S02]  /*1e870*/  ULDC.64 UR4, c[0x0][0xaa0] ;  /* 0x0002a80000047ab9 */ /* 0x000fe40000000a00 */
[----:B------:R-:W-:-:S04]  /*1e880*/  IMAD.SHL.U32 R3, R3, 0x8, RZ ;  /* 0x0000000803037824 */ /* 0x000fc800078e00ff */
        /* <DEDUP_REMOVED lines=8> */
[----:B------:R-:W-:Y:S01]  /*1e910*/  LOP3.LUT R24, R24, R25, RZ, 0x3c, !PT ;  /* 0x0000001918187212 */ /* 0x000fe200078e3cff */
[--C-:B------:R-:W-:Y:S01]  /*1e920*/  IMAD.X R25, RZ, RZ, R39.reuse, P5 ;  /* 0x000000ffff197224 */ /* 0x100fe200028e0627 */
[----:B------:R-:W-:Y:S01]  /*1e930*/  LOP3.LUT R32, R32, R33, RZ, 0x3c, !PT ;  /* 0x0000002120207212 */ /* 0x000fe200078e3cff */
[----:B------:R-:W-:Y:S01]  /*1e940*/  IMAD.X R33, RZ, RZ, R39, P0 ;  /* 0x000000ffff217224 */ /* 0x000fe200000e0627 */
[C---:B------:R-:W-:Y:S02]  /*1e950*/  IADD3 R37, P1, R38.reuse, 0x3000, RZ ;  /* 0x0000300026257810 */ /* 0x040fe40007f3e0ff */
[C---:B------:R-:W-:Y:S01]  /*1e960*/  IADD3 R41, P3, R38.reuse, 0x4000, RZ ;  /* 0x0000400026297810 */ /* 0x040fe20007f7e0ff */
[----:B------:R-:W-:Y:S01]  /*1e970*/  IMAD R11, R11, UR4, RZ ;  /* 0x000000040b0b7c24 */ /* 0x000fe2000f8e02ff */
[C---:B------:R-:W-:Y:S01]  /*1e980*/  IADD3 R45, P4, R38.reuse, 0x5000, RZ ;  /* 0x00005000262d7810 */ /* 0x040fe20007f9e0ff */
[----:B------:R-:W5:Y:S01]  /*1e990*/  LD.E.128 R24, desc[UR54][R24.64] ;  /* 0x0000003618187980 */ /* 0x000f62000c101d00 */
[----:B------:R-:W-:-:S02]  /*1e9a0*/  IADD3 R49, P5, R38, 0x6000, RZ ;  /* 0x0000600026317810 */ /* 0x000fc40007fbe0ff */
[C---:B------:R-:W-:Y:S01]  /*1e9b0*/  IADD3 R3, P0, R38.reuse, 0x7000, RZ ;  /* 0x0000700026037810 */ /* 0x040fe20007f1e0ff */
[----:B------:R-:W5:Y:S01]  /*1e9c0*/  LD.E.128 R32, desc[UR54][R32.64] ;  /* 0x0000003620207980 */ /* 0x000f62000c101d00 */
[----:B------:R-:W-:Y:S02]  /*1e9d0*/  LOP3.LUT R36, R37, 0x380, RZ, 0xc0, !PT ;  /* 0x0000038025247812 */ /* 0x000fe400078ec0ff */
[----:B------:R-:W-:Y:S01]  /*1e9e0*/  LOP3.LUT R40, R41, 0x380, RZ, 0xc0, !PT ;  /* 0x0000038029287812 */ /* 0x000fe200078ec0ff */
[----:B------:R-:W-:Y:S01]  /*1e9f0*/  IMAD.X R53, RZ, RZ, R39, P0 ;  /* 0x000000ffff357224 */ /* 0x000fe200000e0627 */
        /* <DEDUP_REMOVED lines=21> */
[C---:B------:R-:W-:Y:S01]  /*1eb50*/  IMAD R11, R12.reuse, UR5, R11 ;  /* 0x000000050c0b7c24 */ /* 0x040fe2000f8e020b */
[----:B------:R-:W5:Y:S01]  /*1eb60*/  LD.E.128 R36, desc[UR54][R36.64] ;  /* 0x0000003624247980 */ /* 0x000f62000c101d00 */
[----:B------:R-:W-:Y:S01]  /*1eb70*/  IMAD.WIDE.U32 R12, R12, UR4, RZ ;  /* 0x000000040c0c7c25 */ /* 0x000fe2000f8e00ff */
[----:B------:R-:W-:-:S02]  /*1eb80*/  ULDC.64 UR4, c[0x0][0xae8] ;  /* 0x0002ba0000047ab9 */ /* 0x000fc40000000a00 */
[----:B------:R-:W5:Y:S01]  /*1eb90*/  LD.E.128 R4, desc[UR54][R4.64] ;  /* 0x0000003604047980 */ /* 0x000f62000c101d00 */
[----:B------:R-:W-:Y:S02]  /*1eba0*/  IMAD R3, R220, 0x20, R188 ;  /* 0x00000020dc037824 */ /* 0x000fe400078e02bc */
[----:B------:R-:W-:Y:S01]  /*1ebb0*/  IMAD.IADD R13, R13, 0x1, R11 ;  /* 0x000000010d0d7824 */ /* 0x000fe200078e020b */
[----:B------:R-:W5:Y:S01]  /*1ebc0*/  LD.E.128 R40, desc[UR54][R40.64] ;  /* 0x0000003628287980 */ /* 0x000f62000c101d00 */
[----:B------:R-:W-:-:S03]  /*1ebd0*/  IMAD.IADD R14, R198, 0x1, R3 ;  /* 0x00000001c60e7824 */ /* 0x000fc600078e0203 */
[----:B------:R-:W5:Y:S04]  /*1ebe0*/  LD.E.128 R44, desc[UR54][R44.64] ;  /* 0x000000362c2c7980 */ /* 0x000f68000c101d00 */
[----:B------:R-:W5:Y:S04]  /*1ebf0*/  LD.E.128 R48, desc[UR54][R48.64] ;  /* 0x0000003630307980 */ /* 0x000f68000c101d00 */
[----:B------:R-:W5:Y:S01]  /*1ec00*/  LD.E.128 R52, desc[UR54][R52.64] ;  /* 0x0000003634347980 */ /* 0x000f62000c101d00 */
[----:B------:R-:W-:Y:S01]  /*1ec10*/  IMAD.WIDE.U32 R12, R195, UR4, R12 ;  /* 0x00000004c30c7c25 */ /* 0x000fe2000f8e000c */
[----:B------:R-:W-:Y:S01]  /*1ec20*/  @!PT LDS RZ, [RZ] ;  /* 0x00000000fffff984 */ /* 0x000fe20000000800 */
[----:B------:R-:W-:Y:S01]  /*1ec30*/  @!PT LDS RZ, [RZ] ;  /* 0x00000000fffff984 */ /* 0x000fe20000000800 */
[----:B------:R-:W-:Y:S01]  /*1ec40*/  @!PT LDS RZ, [RZ] ;  /* 0x00000000fffff984 */ /* 0x000fe20000000800 */
[----:B------:R-:W-:Y:S01]  /*1ec50*/  @!PT LDS RZ, [RZ] ;  /* 0x00000000fffff984 */ /* 0x000fe20000000800 */
[----:B------:R2:W-:Y:S06]  /*1ec60*/  MEMBAR.ALL.CTA ;  /* 0x0000000000007992 */ /* 0x0005ec0000008000 */
[----:B--2---:R-:W2:Y:S01]  /*1ec70*/  FENCE.VIEW.ASYNC.S ;  /* 0x00000000000073c6 */ /* 0x004ea20000000000 */
[----:B------:R-:W-:Y:S01]  /*1ec80*/  SHF.R.S32.HI R11, RZ, 0x1f, R10 ;  /* 0x0000001fff0b7819 */ /* 0x000fe2000001140a */
[----:B0-----:R-:W-:-:S04]  /*1ec90*/  @P2 IMAD.HI.U32 R0, R14, R15, RZ ;  /* 0x0000000f0e002227 */ /* 0x001fc800078e00ff */
[----:B------:R-:W-:Y:S01]  /*1eca0*/  IMAD R13, R195, UR5, R13 ;  /* 0x00000005c30d7c24 */ /* 0x000fe2000f8e020d */
[----:B------:R-:W-:Y:S01]  /*1ecb0*/  ULDC.64 UR4, c[0x0][0xaf0] ;  /* 0x0002bc0000047ab9 */ /* 0x000fe20000000a00 */
[----:B------:R-:W-:Y:S01]  /*1ecc0*/  IMAD.MOV.U32 R3, RZ, RZ, R14 ;  /* 0x000000ffff037224 */ /* 0x000fe200078e000e */
[----:B-1----:R-:W-:Y:S01]  /*1ecd0*/  @P2 SHF.R.U32.HI R3, RZ, R21, R0 ;  /* 0x00000015ff032219 */ /* 0x002fe20000011600 */
[----:B------:R-:W-:Y:S02]  /*1ece0*/  IMAD R11, R11, UR4, RZ ;  /* 0x000000040b0b7c24 */ /* 0x000fe4000f8e02ff */
[----:B------:R-:W-:Y:S02]  /*1ecf0*/  VIADD R0, R18, 0x28820 ;  /* 0x0002882012007836 */ /* 0x000fe40000000000 */
[C---:B------:R-:W-:Y:S02]  /*1ed00*/  IMAD R15, R10.reuse, UR5, R11 ;  /* 0x000000050a0f7c24 */ /* 0x040fe4000f8e020b */
[----:B------:R-:W-:Y:S01]  /*1ed10*/  IMAD.WIDE.U32 R10, R10, UR4, R12 ;  /* 0x000000040a0a7c25 */ /* 0x000fe2000f8e000c */
[----:B------:R-:W-:Y:S01]  /*1ed20*/  SHF.R.S32.HI R12, RZ, 0x1f, R3 ;  /* 0x0000001fff0c7819 */ /* 0x000fe20000011403 */
[----:B------:R-:W-:-:S02]  /*1ed30*/  ULDC.64 UR4, c[0x0][0xae0] ;  /* 0x0002b80000047ab9 */ /* 0x000fc40000000a00 */
[----:B------:R-:W-:Y:S01]  /*1ed40*/  IMAD.MOV R13, RZ, RZ, -R3 ;  /* 0x000000ffff0d7224 */ /* 0x000fe200078e0a03 */
[----:B------:R-:W-:Y:S01]  /*1ed50*/  PRMT R0, RZ, 0x654, R0 ;  /* 0x00000654ff007816 */ /* 0x000fe20000000000 */
[----:B------:R-:W-:Y:S02]  /*1ed60*/  IMAD.IADD R11, R11, 0x1, R15 ;  /* 0x000000010b0b7824 */ /* 0x000fe400078e020f */
[----:B------:R-:W-:Y:S01]  /*1ed70*/  IMAD R13, R8, R13, R14 ;  /* 0x0000000d080d7224 */ /* 0x000fe200078e020e */
[----:B--2---:R0:W-:Y:S01]  /*1ed80*/  SYNCS.ARRIVE.TRANS64.RED.A1T0 RZ, [R0+URZ], RZ ;  /* 0x000000ff00ff79a7 */ /* 0x0041e2000810043f */
[----:B------:R-:W-:Y:S02]  /*1ed90*/  IMAD R12, R12, UR4, RZ ;  /* 0x000000040c0c7c24 */ /* 0x000fe4000f8e02ff */
[----:B------:R-:W-:-:S04]  /*1eda0*/  IMAD.WIDE.U32 R10, R3, UR4, R10 ;  /* 0x00000004030a7c25 */ /* 0x000fc8000f8e000a */
[----:B------:R-:W-:Y:S01]  /*1edb0*/  IMAD R15, R3, UR5, R12 ;  /* 0x00000005030f7c24 */ /* 0x000fe2000f8e020c */
[----:B0-----:R-:W-:Y:S01]  /*1edc0*/  SHF.R.S32.HI R0, RZ, 0x1f, R13 ;  /* 0x0000001fff007819 */ /* 0x001fe2000001140d */
        /* <DEDUP_REMOVED lines=8> */
[----:B------:R-:W-:Y:S01]  /*1ee50*/  UMOV UR4, 0xffffffff ;  /* 0xffffffff00047882 */ /* 0x000fe20000000000 */
[----:B------:R-:W-:-:S03]  /*1ee60*/  IMAD.IADD R198, R188, 0x1, R198 ;  /* 0x00000001bcc67824 */ /* 0x000fc600078e02c6 */
[----:B------:R-:W-:Y:S01]  /*1ee70*/  LEA.HI.X R8, R10, UR5, R3, 0x1, P0 ;  /* 0x000000050a087c11 */ /* 0x000fe200080f0c03 */
[----:B------:R-:W-:Y:S06]  /*1ee80*/  BRA.DIV UR4, `(.L_x_8411) ;  /* 0x000000c204e47947 */ /* 0x000fec000b800000 */
[----:B------:R0:W1:Y:S04]  /*1ee90*/  SHFL.IDX PT, R3, R8, RZ, 0x181f ;  /* 0x00181fff08037589 */ /* 0x00006800000e0000 */
[----:B------:R0:W2:Y:S02]  /*1eea0*/  SHFL.IDX PT, R14, R0, RZ, 0x181f ;  /* 0x00181fff000e7589 */ /* 0x0000a400000e0000 */
.L_x_8683:
[----:B------:R-:W-:Y:S01]  /*1eeb0*/  ISETP.GE.AND P0, PT, R198, R9, PT ;  /* 0x00000009c600720c */ /* 0x000fe20003f06270 */
[----:B------:R-:W-:-:S12]  /*1eec0*/  BSSY B1, `(.L_x_8412) ;  /* 0x000000b000017945 */ /* 0x000fd80003800000 */
[----:B------:R-:W-:Y:S05]  /*1eed0*/  @P0 BRA `(.L_x_8413) ;  /* 0x0000000000240947 */ /* 0x000fea0003800000 */
[----:B------:R-:W-:Y:S02]  /*1eee0*/  ULDC UR4, c[0x0][0xac8] ;  /* 0x0002b20000047ab9 */ /* 0x000fe40000000800 */
[----:B------:R-:W-:Y:S02]  /*1eef0*/  ISETP.GE.AND P0, PT, R16, UR4, PT ;  /* 0x0000000410007c0c */ /* 0x000fe4000bf06270 */
[----:B------:R-:W-:-:S11]  /*1ef00*/  ISETP.GE.AND P1, PT, R2, UR4, PT ;  /* 0x0000000402007c0c */ /* 0x000fd6000bf26270 */
[-C--:B--2---:R-:W-:Y:S02]  /*1ef10*/  @!P0 LEA R10, P2, R16, R14.reuse, 0x1 ;  /* 0x0000000e100a8211 */ /* 0x084fe400078408ff */
[----:B------:R-:W-:Y:S02]  /*1ef20*/  @!P1 LEA R14, P3, R2, R14, 0x1 ;  /* 0x0000000e020e9211 */ /* 0x000fe400078608ff */
[-C--:B-1----:R-:W-:Y:S02]  /*1ef30*/  @!P0 LEA.HI.X R11, R16, R3.reuse, R17, 0x1, P2 ;  /* 0x00000003100b8211 */ /* 0x082fe400010f0c11 */
[----:B------:R-:W-:-:S03]  /*1ef40*/  @!P1 LEA.HI.X R15, R2, R3, R185, 0x1, P3 ;  /* 0x00000003020f9211 */ /* 0x000fc600018f0cb9 */
[----:B-----5:R3:W-:Y:S04]  /*1ef50*/  @!P0 ST.E.128 desc[UR54][R10.64], R4 ;  /* 0x000000040a008985 */ /* 0x0207e8000c101d36 */
[----:B------:R3:W-:Y:S02]  /*1ef60*/  @!P1 ST.E.128 desc[UR54][R14.64], R40 ;  /* 0x000000280e009985 */ /* 0x0007e4000c101d36 */
.L_x_8413:
[----:B------:R-:W-:Y:S05]  /*1ef70*/  BSYNC B1 ;  /* 0x0000000000017941 */ /* 0x000fea0003800000 */
.L_x_8412:
[----:B------:R-:W-:-:S03]  /*1ef80*/  UMOV UR4, 0xffffffff ;  /* 0xffffffff00047882 */ /* 0x000fc60000000000 */
[----:B------:R-:W-:Y:S05]  /*1ef90*/  BRA.DIV UR4, `(.L_x_8414) ;  /* 0x000000c204d47947 */ /* 0x000fea000b800000 */
[----:B-1----:R1:W4:Y:S04]  /*1efa0*/  SHFL.IDX PT, R3, R8, 0x1, 0x181f ;  /* 0x00381f0008037f89 */ /* 0x00232800000e0000 */
[----:B--23--:R1:W2:Y:S02]  /*1efb0*/  SHFL.IDX PT, R14, R0, 0x1, 0x181f ;  /* 0x00381f00000e7f89 */ /* 0x00c2a400000e0000 */
.L_x_8687:
[----:B-----5:R-:W-:Y:S01]  /*1efc0*/  VIADD R4, R198, 0x20 ;  /* 0x00000020c6047836 */ /* 0x020fe20000000000 */
[----:B------:R-:W-:Y:S04]  /*1efd0*/  BSSY B1, `(.L_x_8415) ;  /* 0x000000c000017945 */ /* 0x000fe80003800000 */
[----:B------:R-:W-:-:S13]  /*1efe0*/  ISETP.GE.AND P0, PT, R4, R9, PT ;  /* 0x000000090400720c */ /* 0x000fda0003f06270 */
[----:B------:R-:W-:Y:S05]  /*1eff0*/  @P0 BRA `(.L_x_8416) ;  /* 0x0000000000240947 */ /* 0x000fea0003800000 */
[----:B------:R-:W-:Y:S02]  /*1f000*/  ULDC UR4, c[0x0][0xac8] ;  /* 0x0002b20000047ab9 */ /* 0x000fe40000000800 */
[----:B------:R-:W-:Y:S02]  /*1f010*/  ISETP.GE.AND P2, PT, R16, UR4, PT ;  /* 0x0000000410007c0c */ /* 0x000fe4000bf46270 */
[----:B------:R-:W-:-:S11]  /*1f020*/  ISETP.GE.AND P3, PT, R2, UR4, PT ;  /* 0x0000000402007c0c */ /* 0x000fd6000bf66270 */
[-C--:B--2---:R-:W-:Y:S02]  /*1f030*/  @!P2 LEA R4, P0, R16, R14.reuse, 0x1 ;  /* 0x0000000e1004a211 */ /* 0x084fe400078008ff */
[----:B------:R-:W-:Y:S02]  /*1f040*/  @!P3 LEA R14, P1, R2, R14, 0x1 ;  /* 0x0000000e020eb211 */ /* 0x000fe400078208ff */
[-C--:B----4-:R-:W-:Y:S02]  /*1f050*/  @!P2 LEA.HI.X R5, R16, R3.reuse, R17, 0x1, P0 ;  /* 0x000000031005a211 */ /* 0x090fe400000f0c11 */
[----:B------:R-:W-:-:S03]  /*1f060*/  @!P3 LEA.HI.X R15, R2, R3, R185, 0x1, P1 ;  /* 0x00000003020fb211 */ /* 0x000fc600008f0cb9 */
[----:B------:R3:W-:Y:S04]  /*1f070*/  @!P2 ST.E.128 desc[UR54][R4.64], R24 ;  /* 0x000000180400a985 */ /* 0x0007e8000c101d36 */
[----:B------:R3:W-:Y:S02]  /*1f080*/  @!P3 ST.E.128 desc[UR54][R14.64], R44 ;  /* 0x0000002c0e00b985 */ /* 0x0007e4000c101d36 */
.L_x_8416:
[----:B------:R-:W-:Y:S05]  /*1f090*/  BSYNC B1 ;  /* 0x0000000000017941 */ /* 0x000fea0003800000 */
.L_x_8415:
[----:B------:R-:W-:-:S03]  /*1f0a0*/  UMOV UR4, 0xffffffff ;  /* 0xffffffff00047882 */ /* 0x000fc60000000000 */
[----:B------:R-:W-:Y:S05]  /*1f0b0*/  BRA.DIV UR4, `(.L_x_8417) ;  /* 0x000000c204d47947 */ /* 0x000fea000b800000 */
[----:B----4-:R4:W0:Y:S04]  /*1f0c0*/  SHFL.IDX PT, R3, R8, 0x2, 0x181f ;  /* 0x00581f0008037f89 */ /* 0x01082800000e0000 */
[----:B--23--:R4:W2:Y:S02]  /*1f0d0*/  SHFL.IDX PT, R14, R0, 0x2, 0x181f ;  /* 0x00581f00000e7f89 */ /* 0x00c8a400000e0000 */
.L_x_8691:
[----:B------:R-:W-:Y:S01]  /*1f0e0*/  VIADD R4, R198, 0x40 ;  /* 0x00000040c6047836 */ /* 0x000fe20000000000 */
        /* <DEDUP_REMOVED lines=10> */
[----:B------:R3:W-:Y:S04]  /*1f190*/  @!P2 ST.E.128 desc[UR54][R4.64], R32 ;  /* 0x000000200400a985 */ /* 0x0007e8000c101d36 */
[----:B------:R3:W-:Y:S02]  /*1f1a0*/  @!P3 ST.E.128 desc[UR54][R14.64], R48 ;  /* 0x000000300e00b985 */ /* 0x0007e4000c101d36 */
.L_x_8419:
[----:B------:R-:W-:Y:S05]  /*1f1b0*/  BSYNC B1 ;  /* 0x0000000000017941 */ /* 0x000fea0003800000 */
.L_x_8418:
[----:B------:R-:W-:-:S03]  /*1f1c0*/  UMOV UR4, 0xffffffff ;  /* 0xffffffff00047882 */ /* 0x000fc60000000000 */
[----:B------:R-:W-:Y:S05]  /*1f1d0*/  BRA.DIV UR4, `(.L_x_8420) ;  /* 0x000000c204d47947 */ /* 0x000fea000b800000 */
[----:B0-----:R0:W0:Y:S04]  /*1f1e0*/  SHFL.IDX PT, R3, R8, 0x3, 0x181f ;  /* 0x00781f0008037f89 */ /* 0x00102800000e0000 */
[----:B--23--:R2:W3:Y:S02]  /*1f1f0*/  SHFL.IDX PT, R14, R0, 0x3, 0x181f ;  /* 0x00781f00000e7f89 */ /* 0x00c4e400000e0000 */
.L_x_8695:
[----:B-12-4-:R-:W-:-:S05]  /*1f200*/  VIADD R0, R198, 0x60 ;  /* 0x00000060c6007836 */ /* 0x016fca0000000000 */
        /* <DEDUP_REMOVED lines=13> */
.L_x_8410:
[----:B0-----:R-:W0:Y:S01]  /*1f2e0*/  @P2 LDC R0, c[0x0][0xbec] ;  /* 0x0002fb00ff002b82 */ /* 0x001e220000000800 */
[----:B------:R-:W-:Y:S01]  /*1f2f0*/  ULDC.64 UR4, c[0x0][0xb08] ;  /* 0x0002c20000047ab9 */ /* 0x000fe20000000a00 */
[----:B------:R-:W-:Y:S01]  /*1f300*/  SHF.R.S32.HI R3, RZ, 0x1f, R10 ;  /* 0x0000001fff037819 */ /* 0x000fe2000001140a */
[----:B------:R-:W-:Y:S01]  /*1f310*/  IMAD R11, R11, UR4, RZ ;  /* 0x000000040b0b7c24 */ /* 0x000fe2000f8e02ff */
[----:B------:R-:W-:Y:S01]  /*1f320*/  ULDC.64 UR6, c[0x0][0xb30] ;  /* 0x0002cc0000067ab9 */ /* 0x000fe20000000a00 */
[----:B------:R-:W-:-:S03]  /*1f330*/  IMAD.WIDE.U32 R4, R12, UR4, RZ ;  /* 0x000000040c047c25 */ /* 0x000fc6000f8e00ff */
[----:B------:R-:W1:Y:S01]  /*1f340*/  @P2 LDC R13, c[0x0][0xbf0] ;  /* 0x0002fc00ff0d2b82 */ /* 0x000e620000000800 */
[----:B------:R-:W-:Y:S01]  /*1f350*/  IMAD R11, R12, UR5, R11 ;  /* 0x000000050c0b7c24 */ /* 0x000fe2000f8e020b */
[----:B------:R-:W-:Y:S01]  /*1f360*/  ULDC.64 UR4, c[0x0][0xb38] ;  /* 0x0002ce0000047ab9 */ /* 0x000fe20000000a00 */
[----:B------:R-:W-:Y:S02]  /*1f370*/  VIADD R35, R189, 0x10 ;  /* 0x00000010bd237836 */ /* 0x000fe40000000000 */
[----:B------:R-:W-:Y:S02]  /*1f380*/  IMAD.IADD R5, R5, 0x1, R11 ;  /* 0x0000000105057824 */ /* 0x000fe400078e020b */
        /* <DEDUP_REMOVED lines=8> */
[----:B0-----:R-:W-:Y:S01]  /*1f410*/  @P2 IMAD.HI.U32 R0, R41, R0, RZ ;  /* 0x0000000029002227 */ /* 0x001fe200078e00ff */
[----:B------:R-:W-:-:S03]  /*1f420*/  SHF.R.S32.HI R40, RZ, 0x1f, R43 ;  /* 0x0000001fff287819 */ /* 0x000fc6000001142b */
[C---:B------:R-:W-:Y:S02]  /*1f430*/  IMAD R7, R10.reuse, UR5, R3 ;  /* 0x000000050a077c24 */ /* 0x040fe4000f8e0203 */
[----:B------:R-:W-:Y:S01]  /*1f440*/  IMAD.WIDE.U32 R10, R10, UR4, R4 ;  /* 0x000000040a0a7c25 */ /* 0x000fe2000f8e0004 */
[----:B------:R-:W-:-:S03]  /*1f450*/  ULDC.64 UR4, c[0x0][0xb48] ;  /* 0x0002d20000047ab9 */ /* 0x000fc60000000a00 */
[----:B------:R-:W-:Y:S01]  /*1f460*/  IMAD.MOV.U32 R3, RZ, RZ, R41 ;  /* 0x000000ffff037224 */ /* 0x000fe200078e0029 */
[----:B-1----:R-:W-:Y:S01]  /*1f470*/  @P2 SHF.R.U32.HI R3, RZ, R13, R0 ;  /* 0x0000000dff032219 */ /* 0x002fe20000011600 */
        /* <DEDUP_REMOVED lines=18> */
[----:B------:R-:W-:Y:S02]  /*1f5a0*/  VIADD R8, R18, 0x28820 ;  /* 0x0002882012087836 */ /* 0x000fe40000000000 */
[----:B------:R-:W-:Y:S01]  /*1f5b0*/  IMAD.IADD R5, R5, 0x1, R3 ;  /* 0x0000000105057824 */ /* 0x000fe200078e0203 */
[C---:B------:R-:W-:Y:S01]  /*1f5c0*/  LEA R3, P0, R4.reuse, UR4, 0x2 ;  /* 0x0000000404037c11 */ /* 0x040fe2000f8010ff */
[C---:B------:R-:W-:Y:S01]  /*1f5d0*/  VIADD R41, R189.reuse, 0x20 ;  /* 0x00000020bd297836 */ /* 0x040fe20000000000 */
[----:B------:R-:W-:Y:S01]  /*1f5e0*/  PRMT R8, RZ, 0x654, R8 ;  /* 0x00000654ff087816 */ /* 0x000fe20000000008 */
[C---:B------:R-:W-:Y:S01]  /*1f5f0*/  VIADD R47, R189.reuse, 0x38 ;  /* 0x00000038bd2f7836 */ /* 0x040fe20000000000 */
[----:B------:R-:W-:Y:S01]  /*1f600*/  LEA.HI.X R4, R4, UR5, R5, 0x2, P0 ;  /* 0x0000000504047c11 */ /* 0x000fe200080f1405 */
[C---:B------:R-:W-:Y:S01]  /*1f610*/  VIADD R5, R189.reuse, 0x8 ;  /* 0x00000008bd057836 */ /* 0x040fe20000000000 */
[----:B------:R-:W-:Y:S01]  /*1f620*/  UMOV UR4, 0xffffffff ;  /* 0xffffffff00047882 */ /* 0x000fe20000000000 */
[----:B------:R-:W-:Y:S01]  /*1f630*/  VIADD R49, R189, 0x40 ;  /* 0x00000040bd317836 */ /* 0x000fe20000000000 */
[----:B------:R0:W-:Y:S01]  /*1f640*/  SYNCS.ARRIVE.TRANS64.RED.A1T0 RZ, [R8+URZ], RZ ;  /* 0x000000ff08ff79a7 */ /* 0x0001e2000810043f */
[----:B------:R-:W-:-:S02]  /*1f650*/  SHF.R.S32.HI R38, RZ, 0x1f, R41 ;  /* 0x0000001fff267819 */ /* 0x000fc40000011429 */
[----:B------:R-:W-:Y:S02]  /*1f660*/  SHF.R.S32.HI R7, RZ, 0x1f, R5 ;  /* 0x0000001fff077819 */ /* 0x000fe40000011405 */
[----:B------:R-:W-:Y:S02]  /*1f670*/  SHF.R.S32.HI R44, RZ, 0x1f, R47 ;  /* 0x0000001fff2c7819 */ /* 0x000fe4000001142f */
[----:B------:R-:W-:Y:S02]  /*1f680*/  SHF.R.S32.HI R46, RZ, 0x1f, R49 ;  /* 0x0000001fff2e7819 */ /* 0x000fe40000011431 */
[----:B0-----:R-:W-:Y:S01]  /*1f690*/  SHF.R.S32.HI R8, RZ, 0x1f, R189 ;  /* 0x0000001fff087819 */ /* 0x001fe200000114bd */
[----:B------:R-:W-:Y:S06]  /*1f6a0*/  BRA.DIV UR4, `(.L_x_8422) ;  /* 0x000000be04e87947 */ /* 0x000fec000b800000 */
[----:B------:R0:W1:Y:S04]  /*1f6b0*/  SHFL.IDX PT, R0, R4, RZ, 0x1c1f ;  /* 0x001c1fff04007589 */ /* 0x00006800000e0000 */
[----:B------:R0:W2:Y:S02]  /*1f6c0*/  SHFL.IDX PT, R14, R3, RZ, 0x1c1f ;  /* 0x001c1fff030e7589 */ /* 0x0000a400000e0000 */
.L_x_8698:
[----:B------:R-:W-:Y:S01]  /*1f6d0*/  ISETP.GE.AND P0, PT, R26, R9, PT ;  /* 0x000000091a00720c */ /* 0x000fe20003f06270 */
[----:B------:R-:W-:-:S12]  /*1f6e0*/  BSSY B1, `(.L_x_8423) ;  /* 0x000004c000017945 */ /* 0x000fd80003800000 */
        /* <DEDUP_REMOVED lines=8> */
[----:B------:R-:W-:-:S02]  /*1f770*/  SHF.R.S32.HI R50, RZ, 0x1f, R50 ;  /* 0x0000001fff327819 */ /* 0x000fc40000011432 */
[----:B------:R-:W-:-:S03]  /*1f780*/  SHF.R.S32.HI R15, RZ, 0x1f, R229 ;  /* 0x0000001fff0f7819 */ /* 0x000fc600000114e5 */
[-C--:B--2---:R-:W-:Y:S02]  /*1f790*/  @!P0 LEA R10, P4, R189, R14.reuse, 0x2 ;  /* 0x0000000ebd0a8211 */ /* 0x084fe400078810ff */
[----:B------:R-:W-:Y:S02]  /*1f7a0*/  @!P2 LEA R12, P5, R5, R14, 0x2 ;  /* 0x0000000e050ca211 */ /* 0x000fe400078a10ff */
[-C--:B-1----:R-:W-:Y:S02]  /*1f7b0*/  @!P0 LEA.HI.X R11, R189, R0.reuse, R8, 0x2, P4 ;  /* 0x00000000bd0b8211 */ /* 0x082fe400020f1408 */
[----:B------:R-:W-:Y:S02]  /*1f7c0*/  @!P2 LEA.HI.X R13, R5, R0, R7, 0x2, P5 ;  /* 0x00000000050da211 */ /* 0x000fe400028f1407 */
[----:B------:R-:W-:Y:S01]  /*1f7d0*/  @!P3 LEA R24, P4, R35, R14, 0x2 ;  /* 0x0000000e2318b211 */ /* 0x000fe200078810ff */
[----:B------:R1:W-:Y:S01]  /*1f7e0*/  @!P0 ST.E.64 desc[UR54][R10.64], R20 ;  /* 0x000000140a008985 */ /* 0x0003e2000c101b36 */
[----:B------:R-:W-:-:S02]  /*1f7f0*/  ISETP.GE.AND P0, PT, R41, UR4, PT ;  /* 0x0000000429007c0c */ /* 0x000fc4000bf06270 */
[----:B------:R-:W-:Y:S01]  /*1f800*/  @!P1 LEA R26, P5, R39, R14, 0x2 ;  /* 0x0000000e271a9211 */ /* 0x000fe200078a10ff */
        /* <DEDUP_REMOVED lines=9> */
[----:B-1----:R-:W-:Y:S02]  /*1f8a0*/  @!P2 LEA R10, P5, R43, R14, 0x2 ;  /* 0x0000000e2b0aa211 */ /* 0x002fe400078a10ff */
[-C--:B------:R-:W-:Y:S02]  /*1f8b0*/  @!P0 LEA.HI.X R33, R41, R0.reuse, R38, 0x2, P3 ;  /* 0x0000000029218211 */ /* 0x080fe400018f1426 */
[----:B------:R-:W-:Y:S02]  /*1f8c0*/  ISETP.GE.AND P3, PT, R49, UR4, PT ;  /* 0x0000000431007c0c */ /* 0x000fe4000bf66270 */
[----:B------:R-:W-:Y:S01]  /*1f8d0*/  @!P2 LEA.HI.X R11, R43, R0, R40, 0x2, P5 ;  /* 0x000000002b0ba211 */ /* 0x000fe200028f1428 */
[----:B------:R-:W-:Y:S01]  /*1f8e0*/  @!P0 ST.E.64 desc[UR54][R32.64], R104 ;  /* 0x0000006820008985 */ /* 0x000fe2000c101b36 */
[----:B--2---:R-:W-:-:S03]  /*1f8f0*/  @!P4 LEA R12, P0, R45, R14, 0x2 ;  /* 0x0000000e2d0cc211 */ /* 0x004fc600078010ff */
[----:B------:R1:W-:Y:S01]  /*1f900*/  @!P2 ST.E.64 desc[UR54][R10.64], R108 ;  /* 0x0000006c0a00a985 */ /* 0x0003e2000c101b36 */
[----:B------:R-:W-:Y:S02]  /*1f910*/  @!P1 LEA R20, P5, R47, R14, 0x2 ;  /* 0x0000000e2f149211 */ /* 0x000fe400078a10ff */
[----:B------:R-:W-:Y:S02]  /*1f920*/  ISETP.GE.AND P2, PT, R48, UR4, PT ;  /* 0x0000000430007c0c */ /* 0x000fe4000bf46270 */
[-C--:B------:R-:W-:Y:S02]  /*1f930*/  @!P4 LEA.HI.X R13, R45, R0.reuse, R42, 0x2, P0 ;  /* 0x000000002d0dc211 */ /* 0x080fe400000f142a */
[----:B------:R-:W-:Y:S02]  /*1f940*/  ISETP.GE.AND P0, PT, R229, UR4, PT ;  /* 0x00000004e5007c0c */ /* 0x000fe4000bf06270 */
[----:B------:R-:W-:Y:S01]  /*1f950*/  @!P1 LEA.HI.X R21, R47, R0, R44, 0x2, P5 ;  /* 0x000000002f159211 */ /* 0x000fe200028f142c */
[----:B------:R2:W-:Y:S01]  /*1f960*/  @!P4 ST.E.64 desc[UR54][R12.64], R112 ;  /* 0x000000700c00c985 */ /* 0x0005e2000c101b36 */
[----:B---3--:R-:W-:-:S03]  /*1f970*/  @!P3 LEA R24, P5, R49, R14, 0x2 ;  /* 0x0000000e3118b211 */ /* 0x008fc600078a10ff */
[----:B------:R3:W-:Y:S01]  /*1f980*/  @!P1 ST.E.64 desc[UR54][R20.64], R116 ;  /* 0x0000007414009985 */ /* 0x0007e2000c101b36 */
[----:B------:R-:W-:Y:S02]  /*1f990*/  @!P3 LEA.HI.X R25, R49, R0, R46, 0x2, P5 ;  /* 0x000000003119b211 */ /* 0x000fe400028f142e */
[----:B------:R-:W-:Y:S02]  /*1f9a0*/  ISETP.GE.AND P1, PT, R228, UR4, PT ;  /* 0x00000004e4007c0c */ /* 0x000fe4000bf26270 */
[CC--:B----4-:R-:W-:Y:S01]  /*1f9b0*/  @!P2 LEA R26, P4, R48.reuse, R14.reuse, 0x2 ;  /* 0x0000000e301aa211 */ /* 0x0d0fe200078810ff */
[----:B------:R4:W-:Y:S01]  /*1f9c0*/  @!P3 ST.E.64 desc[UR54][R24.64], R120 ;  /* 0x000000781800b985 */ /* 0x0009e2000c101b36 */
[----:B-1----:R-:W-:Y:S02]  /*1f9d0*/  @!P0 LEA R10, P5, R229, R14, 0x2 ;  /* 0x0000000ee50a8211 */ /* 0x002fe400078a10ff */
[----:B------:R-:W-:Y:S02]  /*1f9e0*/  ISETP.GE.AND P3, PT, R227, UR4, PT ;  /* 0x00000004e3007c0c */ /* 0x000fe4000bf66270 */
[----:B------:R-:W-:-:S02]  /*1f9f0*/  @!P2 LEA.HI.X R27, R48, R0, R50, 0x2, P4 ;  /* 0x00000000301ba211 */ /* 0x000fc400020f1432 */
[----:B------:R-:W-:Y:S02]  /*1fa00*/  @!P0 LEA.HI.X R11, R229, R0, R15, 0x2, P5 ;  /* 0x00000000e50b8211 */ /* 0x000fe400028f140f */
[----:B------:R-:W-:Y:S01]  /*1fa10*/  ISETP.GE.AND P4, PT, R226, UR4, PT ;  /* 0x00000004e2007c0c */ /* 0x000fe2000bf86270 */
[----:B------:R1:W-:Y:S01]  /*1fa20*/  @!P2 ST.E.64 desc[UR54][R26.64], R124 ;  /* 0x0000007c1a00a985 */ /* 0x0003e2000c101b36 */
[----:B------:R-:W-:Y:S02]  /*1fa30*/  SHF.R.S32.HI R15, RZ, 0x1f, R228 ;  /* 0x0000001fff0f7819 */ /* 0x000fe400000114e4 */
[----:B--2---:R-:W-:Y:S01]  /*1fa40*/  @!P1 LEA R12, P5, R228, R14, 0x2 ;  /* 0x0000000ee40c9211 */ /* 0x004fe200078a10ff */
[----:B------:R2:W-:Y:S01]  /*1fa50*/  @!P0 ST.E.64 desc[UR54][R10.64], R128 ;  /* 0x000000800a008985 */ /* 0x0005e2000c101b36 */
[----:B------:R-:W-:Y:S02]  /*1fa60*/  ISETP.GE.AND P2, PT, R225, UR4, PT ;  /* 0x00000004e1007c0c */ /* 0x000fe4000bf46270 */
[----:B------:R-:W-:-:S02]  /*1fa70*/  ISETP.GE.AND P0, PT, R224, UR4, PT ;  /* 0x00000004e0007c0c */ /* 0x000fc4000bf06270 */
[----:B------:R-:W-:Y:S02]  /*1fa80*/  @!P1 LEA.HI.X R13, R228, R0, R15, 0x2, P5 ;  /* 0x00000000e40d9211 */ /* 0x000fe400028f140f */
[----:B------:R-:W-:Y:S02]  /*1fa90*/  SHF.R.S32.HI R15, RZ, 0x1f, R227 ;  /* 0x0000001fff0f7819 */ /* 0x000fe400000114e3 */
[CC--:B---3--:R-:W-:Y:S01]  /*1faa0*/  @!P3 LEA R20, P5, R227.reuse, R14.reuse, 0x2 ;  /* 0x0000000ee314b211 */ /* 0x0c8fe200078a10ff */
[----:B------:R2:W-:Y:S01]  /*1fab0*/  @!P1 ST.E.64 desc[UR54][R12.64], R132 ;  /* 0x000000840c009985 */ /* 0x0005e2000c101b36 */
[----:B----4-:R-:W-:Y:S02]  /*1fac0*/  @!P4 LEA R24, P1, R226, R14, 0x2 ;  /* 0x0000000ee218c211 */ /* 0x010fe400078210ff */
[----:B------:R-:W-:Y:S02]  /*1fad0*/  @!P3 LEA.HI.X R21, R227, R0, R15, 0x2, P5 ;  /* 0x00000000e315b211 */ /* 0x000fe400028f140f */
[----:B------:R-:W-:-:S02]  /*1fae0*/  SHF.R.S32.HI R15, RZ, 0x1f, R226 ;  /* 0x0000001fff0f7819 */ /* 0x000fc400000114e2 */
[C---:B-1----:R-:W-:Y:S01]  /*1faf0*/  @!P2 LEA R26, P5, R225.reuse, R14, 0x2 ;  /* 0x0000000ee11aa211 */ /* 0x042fe200078a10ff */
[----:B------:R2:W-:Y:S01]  /*1fb00*/  @!P3 ST.E.64 desc[UR54][R20.64], R136 ;  /* 0x000000881400b985 */ /* 0x0005e2000c101b36 */
[----:B------:R-:W-:Y:S02]  /*1fb10*/  SHF.R.S32.HI R50, RZ, 0x1f, R225 ;  /* 0x0000001fff327819 */ /* 0x000fe400000114e1 */
[----:B------:R-:W-:Y:S02]  /*1fb20*/  @!P4 LEA.HI.X R25, R226, R0, R15, 0x2, P1 ;  /* 0x00000000e219c211 */ /* 0x000fe400008f140f */
[----:B------:R-:W-:Y:S02]  /*1fb30*/  SHF.R.S32.HI R48, RZ, 0x1f, R224 ;  /* 0x0000001fff307819 */ /* 0x000fe400000114e0 */
[----:B------:R-:W-:Y:S01]  /*1fb40*/  @!P0 LEA R14, P1, R224, R14, 0x2 ;  /* 0x0000000ee00e8211 */ /* 0x000fe200078210ff */
[----:B------:R2:W-:Y:S01]  /*1fb50*/  @!P4 ST.E.64 desc[UR54][R24.64], R140 ;  /* 0x0000008c1800c985 */ /* 0x0005e2000c101b36 */
[----:B------:R-:W-:-:S02]  /*1fb60*/  @!P2 LEA.HI.X R27, R225, R0, R50, 0x2, P5 ;  /* 0x00000000e11ba211 */ /* 0x000fc400028f1432 */
[----:B------:R-:W-:-:S03]  /*1fb70*/  @!P0 LEA.HI.X R15, R224, R0, R48, 0x2, P1 ;  /* 0x00000000e00f8211 */ /* 0x000fc600008f1430 */
[----:B------:R2:W-:Y:S04]  /*1fb80*/  @!P2 ST.E.64 desc[UR54][R26.64], R144 ;  /* 0x000000901a00a985 */ /* 0x0005e8000c101b36 */
[----:B------:R2:W-:Y:S02]  /*1fb90*/  @!P0 ST.E.64 desc[UR54][R14.64], R148 ;  /* 0x000000940e008985 */ /* 0x0005e4000c101b36 */
.L_x_8424:
[----:B------:R-:W-:Y:S05]  /*1fba0*/  BSYNC B1 ;  /* 0x0000000000017941 */ /* 0x000fea0003800000 */
.L_x_8423:
[----:B------:R-:W-:-:S03]  /*1fbb0*/  UMOV UR4, 0xffffffff ;  /* 0xffffffff00047882 */ /* 0x000fc60000000000 */
[----:B------:R-:W-:Y:S05]  /*1fbc0*/  BRA.DIV UR4, `(.L_x_8425) ;  /* 0x000000ba04d47947 */ /* 0x000fea000b800000 */
[----:B-1----:R1:W3:Y:S04]  /*1fbd0*/  SHFL.IDX PT, R0, R4, 0x1, 0x1c1f ;  /* 0x003c1f0004007f89 */ /* 0x0022e800000e0000 */
[----:B--2---:R1:W2:Y:S02]  /*1fbe0*/  SHFL.IDX PT, R14, R3, 0x1, 0x1c1f ;  /* 0x003c1f00030e7f89 */ /* 0x0042a400000e0000 */
.L_x_8702:
[----:B------:R-:W-:-:S13]  /*1fbf0*/  ISETP.GE.AND P0, PT, R6, R9, PT ;  /* 0x000000090600720c */ /* 0x000fda0003f06270 */
[----:B------:R-:W-:Y:S05]  /*1fc00*/  @P0 BRA `(.L_x_8421) ;  /* 0x0000001000300947 */ /* 0x000fea0003800000 */
[----:B------:R-:W-:Y:S01]  /*1fc10*/  ULDC UR4, c[0x0][0xac8] ;  /* 0x0002b20000047ab9 */ /* 0x000fe20000000800 */
[----:B01----:R-:W-:Y:S01]  /*1fc20*/  VIADD R3, R189, 0x48 ;  /* 0x00000048bd037836 */ /* 0x003fe20000000000 */
[----:B------:R-:W-:Y:S01]  /*1fc30*/  ISETP.GE.AND P3, PT, R5, UR4, PT ;  /* 0x0000000405007c0c */ /* 0x000fe2000bf66270 */
[C---:B------:R-:W-:Y:S01]  /*1fc40*/  VIADD R15, R189.reuse, 0x48 ;  /* 0x00000048bd0f7836 */ /* 0x040fe20000000000 */
[----:B------:R-:W-:Y:S02]  /*1fc50*/  ISETP.GE.AND P1, PT, R189, UR4, PT ;  /* 0x00000004bd007c0c */ /* 0x000fe4000bf26270 */
[----:B------:R-:W-:Y:S02]  /*1fc60*/  ISETP.GE.AND P4, PT, R35, UR4, PT ;  /* 0x0000000423007c0c */ /* 0x000fe4000bf86270 */
[----:B------:R-:W-:Y:S02]  /*1fc70*/  ISETP.GE.AND P2, PT, R39, UR4, PT ;  /* 0x0000000427007c0c */ /* 0x000fe4000bf46270 */
[----:B------:R-:W-:-:S02]  /*1fc80*/  SHF.R.S32.HI R15, RZ, 0x1f, R15 ;  /* 0x0000001fff0f7819 */ /* 0x000fc4000001140f */
[----:B------:R-:W-:-:S03]  /*1fc90*/  SHF.R.S32.HI R24, RZ, 0x1f, R227 ;  /* 0x0000001fff187819 */ /* 0x000fc600000114e3 */
[-C--:B--2---:R-:W-:Y:S02]  /*1fca0*/  @!P3 LEA R6, P5, R5, R14.reuse, 0x2 ;  /* 0x0000000e0506b211 */ /* 0x084fe400078a10ff */
[----:B------:R-:W-:Y:S02]  /*1fcb0*/  @!P1 LEA R4, P0, R189, R14, 0x2 ;  /* 0x0000000ebd049211 */ /* 0x000fe400078010ff */
[-C--:B---3--:R-:W-:Y:S02]  /*1fcc0*/  @!P3 LEA.HI.X R7, R5, R0.reuse, R7, 0x2, P5 ;  /* 0x000000000507b211 */ /* 0x088fe400028f1407 */
[----:B------:R-:W-:Y:S02]  /*1fcd0*/  @!P1 LEA.HI.X R5, R189, R0, R8, 0x2, P0 ;  /* 0x00000000bd059211 */ /* 0x000fe400000f1408 */
[----:B------:R-:W-:Y:S02]  /*1fce0*/  ISETP.GE.AND P0, PT, R41, UR4, PT ;  /* 0x0000000429007c0c */ /* 0x000fe4000bf06270 */
[----:B------:R-:W-:Y:S01]  /*1fcf0*/  @!P4 LEA R8, P5, R35, R14, 0x2 ;  /* 0x0000000e2308c211 */ /* 0x000fe200078a10ff */
[----:B------:R0:W-:Y:S01]  /*1fd00*/  @!P1 ST.E.64 desc[UR54][R4.64], R90 ;  /* 0x0000005a04009985 */ /* 0x0001e2000c101b36 */
[----:B------:R-:W-:-:S02]  /*1fd10*/  ISETP.GE.AND P1, PT, R43, UR4, PT ;  /* 0x000000042b007c0c */ /* 0x000fc4000bf26270 */
[----:B------:R-:W-:Y:S01]  /*1fd20*/  @!P4 LEA.HI.X R9, R35, R0, R28, 0x2, P5 ;  /* 0x000000002309c211 */ /* 0x000fe200028f141c */
[----:B------:R1:W-:Y:S01]  /*1fd30*/  @!P3 ST.E.64 desc[UR54][R6.64], R94 ;  /* 0x0000005e0600b985 */ /* 0x0003e2000c101b36 */
[----:B------:R-:W-:Y:S02]  /*1fd40*/  @!P2 LEA R10, P5, R39, R14, 0x2 ;  /* 0x0000000e270aa211 */ /* 0x000fe400078a10ff */
[----:B------:R-:W-:Y:S01]  /*1fd50*/  ISETP.GE.AND P3, PT, R47, UR4, PT ;  /* 0x000000042f007c0c */ /* 0x000fe2000bf66270 */
[----:B------:R2:W-:Y:S01]  /*1fd60*/  @!P4 ST.E.64 desc[UR54][R8.64], R98 ;  /* 0x000000620800c985 */ /* 0x0005e2000c101b36 */
[----:B------:R-:W-:Y:S02]  /*1fd70*/  @!P2 LEA.HI.X R11, R39, R0, R34, 0x2, P5 ;  /* 0x00000000270ba211 */ /* 0x000fe400028f1422 */
        /* <DEDUP_REMOVED lines=11> */
[----:B-1----:R-:W-:Y:S02]  /*1fe30*/  @!P3 LEA R6, P1, R47, R14, 0x2 ;  /* 0x0000000e2f06b211 */ /* 0x002fe400078210ff */
[-C--:B------:R-:W-:Y:S02]  /*1fe40*/  @!P4 LEA.HI.X R5, R45, R0.reuse, R42, 0x2, P5 ;  /* 0x000000002d05c211 */ /* 0x080fe400028f142a */
[----:B------:R-:W-:Y:S02]  /*1fe50*/  @!P3 LEA.HI.X R7, R47, R0, R44, 0x2, P1 ;  /* 0x000000002f07b211 */ /* 0x000fe400008f142c */
[----:B------:R-:W-:Y:S01]  /*1fe60*/  ISETP.GE.AND P1, PT, R229, UR4, PT ;  /* 0x00000004e5007c0c */ /* 0x000fe2000bf26270 */
[----:B------:R0:W-:Y:S01]  /*1fe70*/  @!P4 ST.E.64 desc[UR54][R4.64], R114 ;  /* 0x000000720400c985 */ /* 0x0001e2000c101b36 */
[----:B--2---:R-:W-:-:S02]  /*1fe80*/  @!P2 LEA R8, P5, R49, R14, 0x2 ;  /* 0x0000000e3108a211 */ /* 0x004fc400078a10ff */
[----:B---3--:R-:W-:Y:S01]  /*1fe90*/  @!P0 LEA R10, P4, R3, R14, 0x2 ;  /* 0x0000000e030a8211 */ /* 0x008fe200078810ff */
[----:B------:R1:W-:Y:S01]  /*1fea0*/  @!P3 ST.E.64 desc[UR54][R6.64], R118 ;  /* 0x000000760600b985 */ /* 0x0003e2000c101b36 */
[-C--:B------:R-:W-:Y:S02]  /*1feb0*/  @!P2 LEA.HI.X R9, R49, R0.reuse, R46, 0x2, P5 ;  /* 0x000000003109a211 */ /* 0x080fe400028f142e */
[----:B------:R-:W-:Y:S02]  /*1fec0*/  ISETP.GE.AND P3, PT, R228, UR4, PT ;  /* 0x00000004e4007c0c */ /* 0x000fe4000bf66270 */
[----:B------:R-:W-:Y:S01]  /*1fed0*/  @!P0 LEA.HI.X R11, R3, R0, R15, 0x2, P4 ;  /* 0x00000000030b8211 */ /* 0x000fe200020f140f */
[----:B------:R2:W-:Y:S01]  /*1fee0*/  @!P2 ST.E.64 desc[UR54][R8.64], R122 ;  /* 0x0000007a0800a985 */ /* 0x0005e2000c101b36 */
[----:B------:R-:W-:Y:S02]  /*1fef0*/  ISETP.GE.AND P4, PT, R227, UR4, PT ;  /* 0x00000004e3007c0c */ /* 0x000fe4000bf86270 */
[----:B------:R-:W-:Y:S01]  /*1ff00*/  SHF.R.S32.HI R3, RZ, 0x1f, R229 ;  /* 0x0000001fff037819 */ /* 0x000fe200000114e5 */
[----:B------:R3:W-:Y:S01]  /*1ff10*/  @!P0 ST.E.64 desc[UR54][R10.64], R126 ;  /* 0x0000007e0a008985 */ /* 0x0007e2000c101b36 */
[----:B----4-:R-:W-:-:S02]  /*1ff20*/  @!P1 LEA R12, P5, R229, R14, 0x2 ;  /* 0x0000000ee50c9211 */ /* 0x010fc400078a10ff */
[----:B------:R-:W-:Y:S02]  /*1ff30*/  ISETP.GE.AND P2, PT, R226, UR4, PT ;  /* 0x00000004e2007c0c */ /* 0x000fe4000bf46270 */
[----:B------:R-:W-:Y:S02]  /*1ff40*/  ISETP.GE.AND P0, PT, R225, UR4, PT ;  /* 0x00000004e1007c0c */ /* 0x000fe4000bf06270 */
[----:B------:R-:W-:Y:S02]  /*1ff50*/  @!P1 LEA.HI.X R13, R229, R0, R3, 0x2, P5 ;  /* 0x00000000e50d9211 */ /* 0x000fe400028f1403 */
[----:B------:R-:W-:Y:S02]  /*1ff60*/  SHF.R.S32.HI R3, RZ, 0x1f, R228 ;  /* 0x0000001fff037819 */ /* 0x000fe400000114e4 */
[-C--:B0-----:R-:W-:Y:S01]  /*1ff70*/  @!P3 LEA R4, P5, R228, R14.reuse, 0x2 ;  /* 0x0000000ee404b211 */ /* 0x081fe200078a10ff */
[----:B------:R3:W-:Y:S01]  /*1ff80*/  @!P1 ST.E.64 desc[UR54][R12.64], R130 ;  /* 0x000000820c009985 */ /* 0x0007e2000c101b36 */
[----:B-1----:R-:W-:-:S02]  /*1ff90*/  @!P4 LEA R6, P1, R227, R14, 0x2 ;  /* 0x0000000ee306c211 */ /* 0x002fc400078210ff */
[----:B------:R-:W-:Y:S02]  /*1ffa0*/  @!P3 LEA.HI.X R5, R228, R0, R3, 0x2, P5 ;  /* 0x00000000e405b211 */ /* 0x000fe400028f1403 */
[C---:B--2---:R-:W-:Y:S02]  /*1ffb0*/  @!P2 LEA R8, P5, R226.reuse, R14, 0x2 ;  /* 0x0000000ee208a211 */ /* 0x044fe400078a10ff */
[----:B------:R-:W-:Y:S01]  /*1ffc0*/  SHF.R.S32.HI R15, RZ, 0x1f, R226 ;  /* 0x0000001fff0f7819 */ /* 0x000fe200000114e2 */
[----:B------:R3:W-:Y:S01]  /*1ffd0*/  @!P3 ST.E.64 desc[UR54][R4.64], R134 ;  /* 0x000000860400b985 */ /* 0x0007e2000c101b36 */
[----:B------:R-:W-:Y:S02]  /*1ffe0*/  @!P4 LEA.HI.X R7, R227, R0, R24, 0x2, P1 ;  /* 0x00000000e307c211 */ /* 0x000fe400008f1418 */
[----:B------:R-:W-:Y:S02]  /*1fff0*/  SHF.R.S32.HI R3, RZ, 0x1f, R225 ;  /* 0x0000001fff037819 */ /* 0x000fe400000114e1 */
[----:B------:R-:W-:Y:S01]  /*20000*/  @!P0 LEA R20, P1, R225, R14, 0x2 ;  /* 0x0000000ee1148211 */ /* 0x000fe200078210ff */
[----:B------:R3:W-:Y:S01]  /*20010*/  @!P4 ST.E.64 desc[UR54][R6.64], R138 ;  /* 0x0000008a0600c985 */ /* 0x0007e2000c101b36 */
[----:B------:R-:W-:-:S02]  /*20020*/  @!P2 LEA.HI.X R9, R226, R0, R15, 0x2, P5 ;  /* 0x00000000e209a211 */ /* 0x000fc400028f140f */
[----:B------:R-:W-:-:S03]  /*20030*/  @!P0 LEA.HI.X R21, R225, R0, R3, 0x2, P1 ;  /* 0x00000000e1158211 */ /* 0x000fc600008f1403 */
[----:B------:R3:W-:Y:S04]  /*20040*/  @!P2 ST.E.64 desc[UR54][R8.64], R142 ;  /* 0x0000008e0800a985 */ /* 0x0007e8000c101b36 */
[----:B------:R3:W-:Y:S01]  /*20050*/  @!P0 ST.E.64 desc[UR54][R20.64], R146 ;  /* 0x0000009214008985 */ /* 0x0007e2000c101b36 */
[----:B------:R-:W-:-:S13]  /*20060*/  ISETP.GE.AND P0, PT, R224, UR4, PT ;  /* 0x00000004e0007c0c */ /* 0x000fda000bf06270 */
[----:B---3--:R-:W-:Y:S05]  /*20070*/  @P0 BRA `(.L_x_8421) ;  /* 0x0000000c00140947 */ /* 0x008fea0003800000 */
[----:B------:R-:W-:Y:S02]  /*20080*/  SHF.R.S32.HI R3, RZ, 0x1f, R224 ;  /* 0x0000001fff037819 */ /* 0x000fe400000114e0 */
[----:B------:R-:W-:-:S04]  /*20090*/  LEA R14, P0, R224, R14, 0x2 ;  /* 0x0000000ee00e7211 */ /* 0x000fc800078010ff */
[----:B------:R-:W-:-:S05]  /*200a0*/  LEA.HI.X R15, R224, R0, R3, 0x2, P0 ;  /* 0x00000000e00f7211 */ /* 0x000fca00000f1403 */
[----:B------:R4:W-:Y:S01]  /*200b0*/  ST.E.64 desc[UR54][R14.64], R150 ;  /* 0x000000960e007985 */ /* 0x0009e2000c101b36 */
[----:B------:R-:W-:Y:S05]  /*200c0*/  BRA `(.L_x_8421) ;  /* 0x0000000c00007947 */ /* 0x000fea0003800000 */
.L_x_8408:
[----:B------:R-:W-:Y:S01]  /*200d0*/  ULDC.64 UR4, c[0x0][0xc08] ;  /* 0x0003020000047ab9 */ /* 0x000fe20000000a00 */
[----:B------:R-:W1:Y:S01]  /*200e0*/  LDC.64 R4, c[0x0][0xc00] ;  /* 0x00030000ff047b82 */ /* 0x000e620000000a00 */
[----:B------:R-:W-:Y:S01]  /*200f0*/  ISETP.NE.U32.AND P0, PT, RZ, UR4, PT ;  /* 0x00000004ff007c0c */ /* 0x000fe2000bf05070 */
[----:B------:R-:W-:-:S03]  /*20100*/  IMAD.MOV.U32 R3, RZ, RZ, RZ ;  /* 0x000000ffff037224 */ /* 0x000fc600078e00ff */
[----:B------:R-:W-:Y:S01]  /*20110*/  ISETP.NE.AND.EX P1, PT, RZ, UR5, PT, P0 ;  /* 0x00000005ff007c0c */ /* 0x000fe2000bf25300 */
[----:B------:R-:W-:Y:S02]  /*20120*/  ULDC.64 UR4, c[0x0][0xc00] ;  /* 0x0003000000047ab9 */ /* 0x000fe40000000a00 */
[----:B------:R-:W-:-:S04]  /*20130*/  ISETP.NE.U32.AND P0, PT, RZ, UR4, PT ;  /* 0x00000004ff007c0c */ /* 0x000fc8000bf05070 */
[----:B------:R-:W-:-:S06]  /*20140*/  ISETP.NE.AND.EX P0, PT, RZ, UR5, PT, P0 ;  /* 0x00000005ff007c0c */ /* 0x000fcc000bf05300 */
[----:B------:R-:W2:Y:S01]  /*20150*/  @P1 LDC.64 R6, c[0x0][0xc08] ;  /* 0x00030200ff061b82 */ /* 0x000ea20000000a00 */
[----:B------:R-:W-:Y:S02]  /*20160*/  ULDC UR4, c[0x0][0xa88] ;  /* 0x0002a20000047ab9 */ /* 0x000fe40000000800 */
[----:B------:R-:W-:Y:S02]  /*20170*/  IMAD.U32 R20, RZ, RZ, UR4 ;  /* 0x00000004ff147e24 */ /* 0x000fe4000f8e00ff */
[----:B-1----:R-:W-:-:S05]  /*20180*/  IMAD.WIDE R4, R222, 0x4, R4 ;  /* 0x00000004de047825 */ /* 0x002fca00078e0204 */
[----:B------:R1:W5:Y:S01]  /*20190*/  @P0 LDG.E R3, desc[UR54][R4.64] ;  /* 0x0000003604030981 */ /* 0x000362000c1e1900 */
[----:B--2---:R-:W-:-:S05]  /*201a0*/  @P1 IMAD.WIDE R6, R222, 0x4, R6 ;  /* 0x00000004de061825 */ /* 0x004fca00078e0206 */
[----:B------:R1:W5:Y:S01]  /*201b0*/  @P1 LDG.E R20, desc[UR54][R6.64] ;  /* 0x0000003606141981 */ /* 0x000362000c1e1900 */
[----:B------:R-:W-:Y:S02]  /*201c0*/  ISETP.NE.AND P2, PT, R221, RZ, PT ;  /* 0x000000ffdd00720c */ /* 0x000fe40003f45270 */
[----:B------:R-:W-:Y:S01]  /*201d0*/  SHF.R.S32.HI R26, RZ, 0x1f, R222 ;  /* 0x0000001fff1a7819 */ /* 0x000fe200000114de */
[----:B------:R-:W2:Y:S10]  /*201e0*/  S2R R27, SR_TID.X ;  /* 0x00000000001b7919 */ /* 0x000eb40000002100 */
[----:B------:R-:W4:Y:S01]  /*201f0*/  @!P2 LDC R221, c[0x0][0xad4] ;  /* 0x0002b500ffddab82 */ /* 0x000f220000000800 */
[----:B--2---:R-:W-:Y:S01]  /*20200*/  VIADD R0, R27, 0xffffff80 ;  /* 0xffffff801b007836 */ /* 0x004fe20000000000 */
[----:B----4-:R-:W-:-:S04]  /*20210*/  ISETP.GT.AND P2, PT, R221, 0x1, PT ;  /* 0x00000001dd00780c */ /* 0x010fc80003f44270 */
[----:B------:R-:W-:Y:S01]  /*20220*/  ISETP.GT.AND P3, PT, R0, 0x7f, PT ;  /* 0x0000007f0000780c */ /* 0x000fe20003f64270 */
[----:B-1----:R-:W-:-:S12]  /*20230*/  @P1 BRA `(.L_x_8426) ;  /* 0x0000000000101947 */ /* 0x002fd80003800000 */
[----:B------:R-:W-:Y:S05]  /*20240*/  @!P0 BRA `(.L_x_8426) ;  /* 0x00000000000c8947 */ /* 0x000fea0003800000 */
[----:B------:R-:W2:Y:S04]  /*20250*/  LDG.E R7, desc[UR54][R4.64] ;  /* 0x0000003604077981 */ /* 0x000ea8000c1e1900 */
[----:B-----5:R-:W2:Y:S02]  /*20260*/  LDG.E R20, desc[UR54][R4.64+0x4] ;  /* 0x0000043604147981 */ /* 0x020ea4000c1e1900 */
[----:B--2---:R-:W-:-:S07]  /*20270*/  IMAD.IADD R20, R20, 0x1, -R7 ;  /* 0x0000000114147824 */ /* 0x004fce00078e0a07 */
.L_x_8426:
[----:B------:R-:W-:Y:S01]  /*20280*/  BSSY B1, `(.L_x_8427) ;  /* 0x0000035000017945 */ /* 0x000fe20003800000 */
[----:B------:R-:W-:Y:S02]  /*20290*/  SEL R25, R222, RZ, !P0 ;  /* 0x000000ffde197207 */ /* 0x000fe40004000000 */
[----:B------:R-:W-:Y:S02]  /*202a0*/  SEL R26, R26, RZ, !P0 ;  /* 0x000000ff1a1a7207 */ /* 0x000fe40004000000 */
[----:B-----5:R-:W-:Y:S01]  /*202b0*/  SHF.R.S32.HI R24, RZ, 0x1f, R3 ;  /* 0x0000001fff187819 */ /* 0x020fe20000011403 */
[----:B------:R-:W-:Y:S06]  /*202c0*/  @P3 BRA `(.L_x_8428) ;  /* 0x0000000000c03947 */ /* 0x000fec0003800000 */
[----:B------:R-:W1:Y:S01]  /*202d0*/  LDC R35, c[0x0][0xbe8] ;  /* 0x0002fa00ff237b82 */ /* 0x000e620000000800 */
[----:B------:R-:W-:Y:S01]  /*202e0*/  IADD3 R27, R198, -0x80, R27 ;  /* 0xffffff80c61b7810 */ /* 0x000fe20007ffe01b */
[----:B-1----:R-:W-:-:S05]  /*202f0*/  IMAD R0, R20, R35, RZ ;  /* 0x0000002314007224 */ /* 0x002fca00078e02ff */
[----:B------:R-:W-:-:S13]  /*20300*/  ISETP.GE.AND P0, PT, R27, R0, PT ;  /* 0x000000001b00720c */ /* 0x000fda0003f06270 */
[----:B------:R-:W-:Y:S05]  /*20310*/  @P0 BRA `(.L_x_8428) ;  /* 0x0000000000ac0947 */ /* 0x000fea0003800000 */
[----:B------:R-:W-:Y:S01]  /*20320*/  IMAD.MOV.U32 R14, RZ, RZ, 0x9b8 ;  /* 0x000009b8ff0e7424 */ /* 0x000fe200078e00ff */
[----:B------:R-:W-:Y:S01]  /*20330*/  ISETP.GT.AND P0, PT, R221, 0x1, PT ;  /* 0x00000001dd00780c */ /* 0x000fe20003f04270 */
[----:B------:R-:W1:Y:S01]  /*20340*/  LDC.64 R32, c[0x0][0xba8] ;  /* 0x0002ea00ff207b82 */ /* 0x000e620000000a00 */
[----:B------:R-:W-:Y:S01]  /*20350*/  ISETP.NE.AND P1, PT, R35, 0x1, PT ;  /* 0x000000012300780c */ /* 0x000fe20003f25270 */
[----:B------:R-:W-:Y:S01]  /*20360*/  IMAD.MOV.U32 R15, RZ, RZ, R27 ;  /* 0x000000ffff0f7224 */ /* 0x000fe200078e001b */
[----:B------:R-:W-:Y:S02]  /*20370*/  SEL R14, R14, 0x978, P0 ;  /* 0x000009780e0e7807 */ /* 0x000fe40000000000 */
[----:B------:R-:W-:-:S03]  /*20380*/  SEL R223, R223, RZ, P0 ;  /* 0x000000ffdfdf7207 */ /* 0x000fc60000000000 */
[----:B------:R-:W2:Y:S08]  /*20390*/  LDC.64 R6, c[0x0][R14+0x220] ;  /* 0x000088000e067b82 */ /* 0x000eb00000000a00 */
[----:B------:R-:W4:Y:S08]  /*203a0*/  LDC.64 R4, c[0x0][R14+0x218] ;  /* 0x000086000e047b82 */ /* 0x000f300000000a00 */
[----:B------:R-:W5:Y:S08]  /*203b0*/  LDC.64 R8, c[0x0][R14+0x228] ;  /* 0x00008a000e087b82 */ /* 0x000f700000000a00 */
[----:B------:R-:W0:Y:S08]  /*203c0*/  LDC.64 R10, c[0x0][R14+0x210] ;  /* 0x000084000e0a7b82 */ /* 0x000e300000000a00 */
[----:B------:R-:W3:Y:S08]  /*203d0*/  @P1 LDC R0, c[0x0][0xbec] ;  /* 0x0002fb00ff001b82 */ /* 0x000ef00000000800 */
[----:B------:R-:W5:Y:S01]  /*203e0*/  @P1 LDC R37, c[0x0][0xbf0] ;  /* 0x0002fc00ff251b82 */ /* 0x000f620000000800 */
[----:B--2---:R-:W-:-:S07]  /*203f0*/  IMAD R7, R7, R25, RZ ;  /* 0x0000001907077224 */ /* 0x004fce00078e02ff */
[----:B-1----:R-:W1:Y:S01]  /*20400*/  @!P0 LDC R32, c[0x0][0xb50] ;  /* 0x0002d400ff208b82 */ /* 0x002e620000000800 */
        /* <DEDUP_REMOVED lines=9> */
[----:B------:R-:W-:Y:S02]  /*204a0*/  IMAD.IADD R12, R13, 0x1, R7 ;  /* 0x000000010d0c7824 */ /* 0x000fe400078e0207 */
[----:B------:R-:W-:Y:S02]  /*204b0*/  IMAD.MOV R6, RZ, RZ, -R15 ;  /* 0x000000ffff067224 */ /* 0x000fe400078e0a0f */
[----:B------:R-:W-:-:S04]  /*204c0*/  IMAD.WIDE.U32 R4, R8, R223, RZ ;  /* 0x000000df08047225 */ /* 0x000fc800078e00ff */
[----:B------:R-:W-:Y:S02]  /*204d0*/  IMAD R9, R9, R223, RZ ;  /* 0x000000df09097224 */ /* 0x000fe400078e02ff */
[----:B------:R-:W-:Y:S01]  /*204e0*/  IMAD R7, R35, R6, R27 ;  /* 0x0000000623077224 */ /* 0x000fe200078e021b */
[----:B------:R-:W-:Y:S01]  /*204f0*/  IADD3.X R6, R12, R21, R24, P1, P3 ;  /* 0x000000150c067210 */ /* 0x000fe20000fe6418 */
[----:B------:R-:W-:Y:S01]  /*20500*/  IMAD.IADD R9, R5, 0x1, R9 ;  /* 0x0000000105097824 */ /* 0x000fe200078e0209 */
[----:B------:R-:W-:Y:S01]  /*20510*/  IADD3 R4, P0, P1, R15, R0, R4 ;  /* 0x000000000f047210 */ /* 0x000fe2000791e004 */
[----:B0-----:R-:W-:Y:S01]  /*20520*/  IMAD R0, R11, R7, RZ ;  /* 0x000000070b007224 */ /* 0x001fe200078e02ff */
        /* <DEDUP_REMOVED lines=8> */
[----:B--2---:R-:W-:-:S05]  /*205b0*/  LEA.HI.X R7, R4, R33, R0, 0x2, P0 ;  /* 0x0000002104077211 */ /* 0x004fca00000f1400 */
[----:B------:R1:W-:Y:S02]  /*205c0*/  STG.E desc[UR54][R6.64], R5 ;  /* 0x0000000506007986 */ /* 0x0003e4000c101936 */
.L_x_8428:
[----:B------:R-:W-:Y:S05]  /*205d0*/  BSYNC B1 ;  /* 0x0000000000017941 */ /* 0x000fea0003800000 */
.L_x_8427:
[----:B------:R-:W-:Y:S05]  /*205e0*/  @P2 BRA `(.L_x_8421) ;  /* 0x0000000400b82947 */ /* 0x000fea0003800000 */
[----:B------:R-:W2:Y:S01]  /*205f0*/  LDC R21, c[0x0][0xbe8] ;  /* 0x0002fa00ff157b82 */ /* 0x000ea20000000800 */
[----:B------:R-:W-:Y:S01]  /*20600*/  ULDC.64 UR4, c[0x0][0xaa0] ;  /* 0x0002a80000047ab9 */ /* 0x000fe20000000a00 */
[----:B------:R-:W-:Y:S01]  /*20610*/  ULDC.64 UR6, c[0x0][0xaf0] ;  /* 0x0002bc0000067ab9 */ /* 0x000fe20000000a00 */
[----:B------:R-:W-:Y:S02]  /*20620*/  IMAD R0, R24, UR4, RZ ;  /* 0x0000000418007c24 */ /* 0x000fe4000f8e02ff */
[----:B-1----:R-:W-:-:S04]  /*20630*/  IMAD.WIDE.U32 R4, R3, UR4, RZ ;  /* 0x0000000403047c25 */ /* 0x002fc8000f8e00ff */
[----:B------:R-:W-:Y:S01]  /*20640*/  IMAD R7, R3, UR5, R0 ;  /* 0x0000000503077c24 */ /* 0x000fe2000f8e0200 */
[----:B------:R-:W-:Y:S01]  /*20650*/  ULDC.64 UR4, c[0x0][0xae8] ;  /* 0x0002ba0000047ab9 */ /* 0x000fe20000000a00 */
[----:B------:R-:W-:Y:S02]  /*20660*/  IMAD R3, R220, 0x20, R188 ;  /* 0x00000020dc037824 */ /* 0x000fe400078e02bc */
[----:B------:R-:W-:Y:S02]  /*20670*/  IMAD.IADD R5, R5, 0x1, R7 ;  /* 0x0000000105057824 */ /* 0x000fe400078e0207 */
[----:B------:R-:W-:Y:S02]  /*20680*/  IMAD.IADD R9, R198, 0x1, R3 ;  /* 0x00000001c6097824 */ /* 0x000fe400078e0203 */
[----:B------:R-:W-:-:S04]  /*20690*/  IMAD.WIDE.U32 R4, R195, UR4, R4 ;  /* 0x00000004c3047c25 */ /* 0x000fc8000f8e0004 */
[----:B------:R-:W-:Y:S02]  /*206a0*/  IMAD.MOV.U32 R3, RZ, RZ, R9 ;  /* 0x000000ffff037224 */ /* 0x000fe400078e0009 */
[----:B------:R-:W-:Y:S01]  /*206b0*/  IMAD R5, R195, UR5, R5 ;  /* 0x00000005c3057c24 */ /* 0x000fe2000f8e0205 */
[----:B--2---:R-:W-:Y:S01]  /*206c0*/  ISETP.NE.AND P0, PT, R21, 0x1, PT ;  /* 0x000000011500780c */ /* 0x004fe20003f05270 */
[----:B------:R-:W-:Y:S01]  /*206d0*/  ULDC.64 UR4, c[0x0][0xae0] ;  /* 0x0002b80000047ab9 */ /* 0x000fe20000000a00 */
[----:B------:R-:W-:Y:S02]  /*206e0*/  IMAD.IADD R198, R188, 0x1, R198 ;  /* 0x00000001bcc67824 */ /* 0x000fe400078e02c6 */
[----:B------:R-:W-:-:S09]  /*206f0*/  IMAD.WIDE.U32 R4, R25, UR6, R4 ;  /* 0x0000000619047c25 */ /* 0x000fd2000f8e0004 */
[----:B------:R-:W1:Y:S08]  /*20700*/  @P0 LDC R6, c[0x0][0xbec] ;  /* 0x0002fb00ff060b82 */ /* 0x000e700000000800 */
[----:B------:R-:W2:Y:S01]  /*20710*/  @P0 LDC R11, c[0x0][0xbf0] ;  /* 0x0002fc00ff0b0b82 */ /* 0x000ea20000000800 */
[----:B-1----:R-:W-:-:S04]  /*20720*/  @P0 IMAD.HI.U32 R0, R9, R6, RZ ;  /* 0x0000000609000227 */ /* 0x002fc800078e00ff */
[----:B------:R-:W-:Y:S01]  /*20730*/  IMAD R6, R26, UR6, RZ ;  /* 0x000000061a067c24 */ /* 0x000fe2000f8e02ff */
[----:B--2---:R-:W-:-:S03]  /*20740*/  @P0 SHF.R.U32.HI R3, RZ, R11, R0 ;  /* 0x0000000bff030219 */ /* 0x004fc60000011600 */
[----:B------:R-:W-:Y:S01]  /*20750*/  IMAD R7, R25, UR7, R6 ;  /* 0x0000000719077c24 */ /* 0x000fe2000f8e0206 */
[--C-:B------:R-:W-:Y:S01]  /*20760*/  SHF.R.S32.HI R0, RZ, 0x1f, R3.reuse ;  /* 0x0000001fff007819 */ /* 0x100fe20000011403 */
        /* <DEDUP_REMOVED lines=15> */
[----:B------:R-:W-:-:S04]  /*20860*/  UMOV UR4, 0xffffffff ;  /* 0xffffffff00047882 */ /* 0x000fc80000000000 */
[----:B------:R-:W-:Y:S01]  /*20870*/  LEA.HI.X R4, R4, UR5, R3, 0x1, P0 ;  /* 0x0000000504047c11 */ /* 0x000fe200080f0c03 */
[----:B------:R-:W-:Y:S06]  /*20880*/  BRA.DIV UR4, `(.L_x_8429) ;  /* 0x000000ae04ec7947 */ /* 0x000fec000b800000 */
[----:B------:R1:W2:Y:S04]  /*20890*/  SHFL.IDX PT, R3, R4, RZ, 0x181f ;  /* 0x00181fff04037589 */ /* 0x0002a800000e0000 */
[----:B------:R1:W4:Y:S02]  /*208a0*/  SHFL.IDX PT, R14, R0, RZ, 0x181f ;  /* 0x00181fff000e7589 */ /* 0x00032400000e0000 */
.L_x_8705:
[----:B------:R-:W-:Y:S01]  /*208b0*/  IMAD R20, R20, R21, RZ ;  /* 0x0000001514147224 */ /* 0x000fe200078e02ff */
[----:B------:R-:W-:Y:S04]  /*208c0*/  BSSY B1, `(.L_x_8430) ;  /* 0x000000c000017945 */ /* 0x000fe80003800000 */
[----:B------:R-:W-:-:S13]  /*208d0*/  ISETP.GE.AND P0, PT, R198, R20, PT ;  /* 0x00000014c600720c */ /* 0x000fda0003f06270 */
[----:B------:R-:W-:Y:S05]  /*208e0*/  @P0 BRA `(.L_x_8431) ;  /* 0x0000000000240947 */ /* 0x000fea0003800000 */
[----:B------:R-:W-:Y:S02]  /*208f0*/  ULDC UR4, c[0x0][0xac8] ;  /* 0x0002b20000047ab9 */ /* 0x000fe40000000800 */
[----:B------:R-:W-:Y:S02]  /*20900*/  ISETP.GE.AND P2, PT, R16, UR4, PT ;  /* 0x0000000410007c0c */ /* 0x000fe4000bf46270 */
[----:B------:R-:W-:-:S11]  /*20910*/  ISETP.GE.AND P3, PT, R2, UR4, PT ;  /* 0x0000000402007c0c */ /* 0x000fd6000bf66270 */
[-C--:B----4-:R-:W-:Y:S02]  /*20920*/  @!P2 LEA R6, P0, R16, R14.reuse, 0x1 ;  /* 0x0000000e1006a211 */ /* 0x090fe400078008ff */
[----:B------:R-:W-:Y:S02]  /*20930*/  @!P3 LEA R14, P1, R2, R14, 0x1 ;  /* 0x0000000e020eb211 */ /* 0x000fe400078208ff */
[-C--:B--2---:R-:W-:Y:S02]  /*20940*/  @!P2 LEA.HI.X R7, R16, R3.reuse, R17, 0x1, P0 ;  /* 0x000000031007a211 */ /* 0x084fe400000f0c11 */
[----:B------:R-:W-:-:S03]  /*20950*/  @!P3 LEA.HI.X R15, R2, R3, R185, 0x1, P1 ;  /* 0x00000003020fb211 */ /* 0x000fc600008f0cb9 */
[----:B------:R2:W-:Y:S04]  /*20960*/  @!P2 ST.E.128 desc[UR54][R6.64], RZ ;  /* 0x000000ff0600a985 */ /* 0x0005e8000c101d36 */
[----:B------:R2:W-:Y:S02]  /*20970*/  @!P3 ST.E.128 desc[UR54][R14.64], RZ ;  /* 0x000000ff0e00b985 */ /* 0x0005e4000c101d36 */
.L_x_8431:
[----:B------:R-:W-:Y:S05]  /*20980*/  BSYNC B1 ;  /* 0x0000000000017941 */ /* 0x000fea0003800000 */
.L_x_8430:
[----:B------:R-:W-:-:S03]  /*20990*/  UMOV UR4, 0xffffffff ;  /* 0xffffffff00047882 */ /* 0x000fc60000000000 */
[----:B------:R-:W-:Y:S05]  /*209a0*/  BRA.DIV UR4, `(.L_x_8432) ;  /* 0x000000ae04d87947 */ /* 0x000fea000b800000 */
[----:B--2---:R2:W0:Y:S04]  /*209b0*/  SHFL.IDX PT, R3, R4, 0x1, 0x181f ;  /* 0x00381f0004037f89 */ /* 0x00442800000e0000 */
[----:B----4-:R2:W4:Y:S02]  /*209c0*/  SHFL.IDX PT, R14, R0, 0x1, 0x181f ;  /* 0x00381f00000e7f89 */ /* 0x01052400000e0000 */
.L_x_8709:
[----:B------:R-:W-:Y:S01]  /*209d0*/  VIADD R5, R198, 0x20 ;  /* 0x00000020c6057836 */ /* 0x000fe20000000000 */
        /* <DEDUP_REMOVED lines=12> */
.L_x_8434:
[----:B------:R-:W-:Y:S05]  /*20aa0*/  BSYNC B1 ;  /* 0x0000000000017941 */ /* 0x000fea0003800000 */
.L_x_8433:
[----:B------:R-:W-:-:S03]  /*20ab0*/  UMOV UR4, 0xffffffff ;  /* 0xffffffff00047882 */ /* 0x000fc60000000000 */
[----:B------:R-:W-:Y:S05]  /*20ac0*/  BRA.DIV UR4, `(.L_x_8435) ;  /* 0x000000ae04d87947 */ /* 0x000fea000b800000 */
[----:B0-----:R0:W0:Y:S04]  /*20ad0*/  SHFL.IDX PT, R3, R4, 0x2, 0x181f ;  /* 0x00581f0004037f89 */ /* 0x00102800000e0000 */
[----:B----4-:R4:W0:Y:S02]  /*20ae0*/  SHFL.IDX PT, R14, R0, 0x2, 0x181f ;  /* 0x00581f00000e7f89 */ /* 0x01082400000e0000 */
.L_x_8713:
[----:B------:R-:W-:Y:S01]  /*20af0*/  VIADD R5, R198, 0x40 ;  /* 0x00000040c6057836 */ /* 0x000fe20000000000 */
[----:B------:R-:W-:Y:S04]  /*20b00*/  BSSY B1, `(.L_x_8436) ;  /* 0x000000c000017945 */ /* 0x000fe80003800000 */
[----:B------:R-:W-:-:S13]  /*20b10*/  ISETP.GE.AND P0, PT, R5, R20, PT ;  /* 0x000000140500720c */ /* 0x000fda0003f06270 */
[----:B------:R-:W-:Y:S05]  /*20b20*/  @P0 BRA `(.L_x_8437) ;  /* 0x0000000000240947 */ /* 0x000fea0003800000 */
[----:B------:R-:W-:Y:S02]  /*20b30*/  ULDC UR4, c[0x0][0xac8] ;  /* 0x0002b20000047ab9 */ /* 0x000fe40000000800 */
[----:B------:R-:W-:Y:S02]  /*20b40*/  ISETP.GE.AND P2, PT, R16, UR4, PT ;  /* 0x0000000410007c0c */ /* 0x000fe4000bf46270 */
[----:B------:R-:W-:-:S11]  /*20b50*/  ISETP.GE.AND P3, PT, R2, UR4, PT ;  /* 0x0000000402007c0c */ /* 0x000fd6000bf66270 */
[-C--:B0-----:R-:W-:Y:S02]  /*20b60*/  @!P2 LEA R6, P0, R16, R14.reuse, 0x1 ;  /* 0x0000000e1006a211 */ /* 0x081fe400078008ff */
[----:B------:R-:W-:Y:S02]  /*20b70*/  @!P3 LEA R14, P1, R2, R14, 0x1 ;  /* 0x0000000e020eb211 */ /* 0x000fe400078208ff */
[-C--:B------:R-:W-:Y:S02]  /*20b80*/  @!P2 LEA.HI.X R7, R16, R3.reuse, R17, 0x1, P0 ;  /* 0x000000031007a211 */ /* 0x080fe400000f0c11 */
[----:B------:R-:W-:-:S03]  /*20b90*/  @!P3 LEA.HI.X R15, R2, R3, R185, 0x1, P1 ;  /* 0x00000003020fb211 */ /* 0x000fc600008f0cb9 */
[----:B------:R0:W-:Y:S04]  /*20ba0*/  @!P2 ST.E.128 desc[UR54][R6.64], RZ ;  /* 0x000000ff0600a985 */ /* 0x0001e8000c101d36 */
[----:B------:R0:W-:Y:S02]  /*20bb0*/  @!P3 ST.E.128 desc[UR54][R14.64], RZ ;  /* 0x000000ff0e00b985 */ /* 0x0001e4000c101d36 */
.L_x_8437:
[----:B------:R-:W-:Y:S05]  /*20bc0*/  BSYNC B1 ;  /* 0x0000000000017941 */ /* 0x000fea0003800000 */
.L_x_8436:
[----:B------:R-:W-:-:S03]  /*20bd0*/  UMOV UR4, 0xffffffff ;  /* 0xffffffff00047882 */ /* 0x000fc60000000000 */
[----:B------:R-:W-:Y:S05]  /*20be0*/  BRA.DIV UR4, `(.L_x_8438) ;  /* 0x000000ae04d87947 */ /* 0x000fea000b800000 */
[----:B0-----:R0:W0:Y:S04]  /*20bf0*/  SHFL.IDX PT, R3, R4, 0x3, 0x181f ;  /* 0x00781f0004037f89 */ /* 0x00102800000e0000 */
[----:B------:R0:W0:Y:S02]  /*20c00*/  SHFL.IDX PT, R14, R0, 0x3, 0x181f ;  /* 0x00781f00000e7f89 */ /* 0x00002400000e0000 */
.L_x_8717:
[----:B012-4-:R-:W-:-:S05]  /*20c10*/  VIADD R0, R198, 0x60 ;  /* 0x00000060c6007836 */ /* 0x017fca0000000000 */
[----:B------:R-:W-:-:S13]  /*20c20*/  ISETP.GE.AND P0, PT, R0, R20, PT ;  /* 0x000000140000720c */ /* 0x000fda0003f06270 */
[----:B------:R-:W-:Y:S05]  /*20c30*/  @P0 BRA `(.L_x_8421) ;  /* 0x0000000000240947 */ /* 0x000fea0003800000 */
[----:B------:R-:W-:Y:S02]  /*20c40*/  ULDC UR4, c[0x0][0xac8] ;  /* 0x0002b20000047ab9 */ /* 0x000fe40000000800 */
[----:B------:R-:W-:Y:S02]  /*20c50*/  ISETP.GE.AND P2, PT, R16, UR4, PT ;  /* 0x0000000410007c0c */ /* 0x000fe4000bf46270 */
[----:B------:R-:W-:-:S11]  /*20c60*/  ISETP.GE.AND P3, PT, R2, UR4, PT ;  /* 0x0000000402007c0c */ /* 0x000fd6000bf66270 */
[-C--:B------:R-:W-:Y:S02]  /*20c70*/  @!P2 LEA R4, P0, R16, R14.reuse, 0x1 ;  /* 0x0000000e1004a211 */ /* 0x080fe400078008ff */
[----:B------:R-:W-:Y:S02]  /*20c80*/  @!P3 LEA R14, P1, R2, R14, 0x1 ;  /* 0x0000000e020eb211 */ /* 0x000fe400078208ff */
[-C--:B------:R-:W-:Y:S02]  /*20c90*/  @!P2 LEA.HI.X R5, R16, R3.reuse, R17, 0x1, P0 ;  /* 0x000000031005a211 */ /* 0x080fe400000f0c11 */
[----:B------:R-:W-:-:S03]  /*20ca0*/  @!P3 LEA.HI.X R15, R2, R3, R185, 0x1, P1 ;  /* 0x00000003020fb211 */ /* 0x000fc600008f0cb9 */
[----:B------:R0:W-:Y:S04]  /*20cb0*/  @!P2 ST.E.128 desc[UR54][R4.64], RZ ;  /* 0x000000ff0400a985 */ /* 0x0001e8000c101d36 */
[----:B------:R0:W-:Y:S02]  /*20cc0*/  @!P3 ST.E.128 desc[UR54][R14.64], RZ ;  /* 0x000000ff0e00b985 */ /* 0x0001e4000c101d36 */
.L_x_8421:
[----:B------:R-:W-:Y:S05]  /*20cd0*/  BSYNC B0 ;  /* 0x0000000000007941 */ /* 0x000fea0003800000 */
.L_x_8407:
[----:B------:R-:W-:Y:S02]  /*20ce0*/  ULDC UR4, c[0x0][0xc3c] ;  /* 0x00030f0000047ab9 */ /* 0x000fe40000000800 */
[----:B---3--:R-:W-:-:S13]  /*20cf0*/  ISETP.GE.AND P0, PT, R31, UR4, PT ;  /* 0x000000041f007c0c */ /* 0x008fda000bf06270 */
[----:B------:R-:W-:Y:S05]  /*20d00*/  @!P0 BRA `(.L_x_8439) ;  /* 0xfffffe0400508947 */ /* 0x000fea000383ffff */
[----:B------:R-:W-:Y:S05]  /*20d10*/  BRA `(.L_x_8142) ;  /* 0x0000007c00d47947 */ /* 0x000fea0003800000 */
.L_x_8140:
[----:B------:R-:W-:-:S08]  /*20d20*/  NOP ;  /* 0x0000000000007918 */ /* 0x000fd00000000000 */
[----:B------:R-:W0:-:S00]  /*20d30*/  USETMAXREG.DEALLOC.CTAPOOL 0x28 ;  /* 0x00000028000079c8 */ /* 0x000e0000080e0500 */
        /* <DEDUP_REMOVED lines=14> */
.L_x_8440:
        /* <DEDUP_REMOVED lines=43> */
.L_x_8444:
        /* <DEDUP_REMOVED lines=37> */
.L_x_8442:
        /* <DEDUP_REMOVED lines=13> */
.L_x_8445:
        /* <DEDUP_REMOVED lines=62> */
.L_x_8446:
        /* <DEDUP_REMOVED lines=61> */
.L_x_8447:
[----:B------:R-:W-:-:S05]  /*21ba0*/  LOP3.LUT R17, RZ, R2, RZ, 0x33, !PT ;  /* 0x00000002ff117212 */ /* 0x000fca00078e33ff */
[----:B------:R-:W-:Y:S01]  /*21bb0*/  IMAD.IADD R17, R6, 0x1, R17 ;  /* 0x0000000106117824 */ /* 0x000fe200078e0211 */
[----:B------:R-:W-:Y:S06]  /*21bc0*/  BRA `(.L_x_8448) ;  /* 0x00000000000c7947 */ /* 0x000fec0003800000 */
.L_x_8443:
[----:B------:R-:W-:Y:S02]  /*21bd0*/  IMAD.MOV.U32 R17, RZ, RZ, RZ ;  /* 0x000000ffff117224 */ /* 0x000fe400078e00ff */
[----:B------:R-:W-:Y:S02]  /*21be0*/  IMAD.U32 R16, RZ, RZ, UR6 ;  /* 0x00000006ff107e24 */ /* 0x000fe4000f8e00ff */
[----:B------:R-:W-:-:S07]  /*21bf0*/  IMAD.MOV.U32 R18, RZ, RZ, RZ ;  /* 0x000000ffff127224 */ /* 0x000fce00078e00ff */
.L_x_8448:
[----:B------:R-:W-:-:S13]  /*21c00*/  ISETP.NE.AND P0, PT, R7, RZ, PT ;  /* 0x000000ff0700720c */ /* 0x000fda0003f05270 */
[----:B------:R-:W0:Y:S01]  /*21c10*/  @!P0 S2R R3, SR_CgaCtaId ;  /* 0x0000000000038919 */ /* 0x000e220000008800 */
[----:B------:R-:W-:-:S04]  /*21c20*/  @!P0 MOV R2, 0x400 ;  /* 0x0000040000028802 */ /* 0x000fc80000000f00 */
[----:B0-----:R-:W-:-:S05]  /*21c30*/  @!P0 LEA R2, R3, R2, 0x18 ;  /* 0x0000000203028211 */ /* 0x001fca00078ec0ff */
[----:B------:R1:W-:Y:S01]  /*21c40*/  @!P0 STS.128 [R2+0x288d0], R16 ;  /* 0x0288d01002008388 */ /* 0x0003e20000000c00 */
[----:B------:R-:W-:Y:S06]  /*21c50*/  BAR.ARV 0x5, 0x180 ;  /* 0x0146000000007b1d */ /* 0x000fec0000002000 */
.L_x_8441:
[----:B------:R2:W-:Y:S01]  /*21c60*/  STL [R1+0x1c], RZ ;  /* 0x00001cff01007387 */ /* 0x0005e20000100800 */
[----:B------:R-:W-:Y:S01]  /*21c70*/  ULDC UR4, c[0x0][0xc3c] ;  /* 0x00030f0000047ab9 */ /* 0x000fe20000000800 */
[----:B------:R-:W-:Y:S01]  /*21c80*/  IMAD.MOV.U32 R28, RZ, RZ, 0x1 ;  /* 0x00000001ff1c7424 */ /* 0x000fe200078e00ff */
[----:B0-----:R-:W-:Y:S01]  /*21c90*/  ISETP.GE.AND P0, PT, R19, UR4, PT ;  /* 0x0000000413007c0c */ /* 0x001fe2000bf06270 */
[----:B------:R-:W-:-:S12]  /*21ca0*/  IMAD.MOV.U32 R24, RZ, RZ, RZ ;  /* 0x000000ffff187224 */ /* 0x000fd800078e00ff */
[----:B--2---:R-:W-:Y:S05]  /*21cb0*/  @P0 BRA `(.L_x_8449) ;  /* 0x0000006c00100947 */ /* 0x004fea0003800000 */
[----:B------:R-:W0:Y:S01]  /*21cc0*/  S2UR UR5, SR_CgaCtaId ;  /* 0x00000000000579c3 */ /* 0x000e220000008800 */
[C---:B------:R-:W-:Y:S01]  /*21cd0*/  IMAD.SHL.U32 R31, R0.reuse, 0x8, RZ ;  /* 0x00000008001f7824 */ /* 0x040fe200078e00ff */
[----:B------:R-:W-:Y:S01]  /*21ce0*/  LOP3.LUT R4, R0, 0x7f, RZ, 0xc0, !PT ;  /* 0x0000007f00047812 */ /* 0x000fe200078ec0ff */
[----:B------:R-:W-:Y:S01]  /*21cf0*/  UMOV UR4, 0x400 ;  /* 0x0000040000047882 */ /* 0x000fe20000000000 */
[----:B------:R2:W-:Y:S01]  /*21d00*/  STL [R1+0x1c], RZ ;  /* 0x00001cff01007387 */ /* 0x0005e20000100800 */
[----:B------:R-:W-:Y:S01]  /*21d10*/  BSSY B8, `(.L_x_8449) ;  /* 0x00006be000087945 */ /* 0x000fe20003800000 */
[C---:B------:R-:W-:Y:S01]  /*21d20*/  LOP3.LUT R3, R31.reuse, 0x1f8, RZ, 0xc0, !PT ;  /* 0x000001f81f037812 */ /* 0x040fe200078ec0ff */
[----:B------:R-:W-:Y:S01]  /*21d30*/  IMAD.SHL.U32 R35, R4, 0x8, RZ ;  /* 0x0000000804237824 */ /* 0x000fe200078e00ff */
[----:B------:R-:W-:Y:S01]  /*21d40*/  LOP3.LUT R31, R31, 0x38, RZ, 0xc0, !PT ;  /* 0x000000381f1f7812 */ /* 0x000fe200078ec0ff */
[----:B------:R-:W-:Y:S01]  /*21d50*/  IMAD.MOV.U32 R29, RZ, RZ, 0x1 ;  /* 0x00000001ff1d7424 */ /* 0x000fe200078e00ff */
[----:B-1----:R-:W-:Y:S01]  /*21d60*/  LOP3.LUT R2, R3, 0x38, R0, 0x78, !PT ;  /* 0x0000003803027812 */ /* 0x002fe200078e7800 */
[----:B------:R-:W-:Y:S01]  /*21d70*/  IMAD.SHL.U32 R0, R0, 0x10, RZ ;  /* 0x0000001000007824 */ /* 0x000fe200078e00ff */
[----:B------:R-:W-:Y:S01]  /*21d80*/  LOP3.LUT R30, R31, 0x40, RZ, 0xfc, !PT ;  /* 0x000000401f1e7812 */ /* 0x000fe200078efcff */
[----:B------:R-:W-:Y:S01]  /*21d90*/  IMAD.MOV.U32 R26, RZ, RZ, RZ ;  /* 0x000000ffff1a7224 */ /* 0x000fe200078e00ff */
[----:B------:R-:W-:Y:S01]  /*21da0*/  LOP3.LUT R35, R2, 0x200, R35, 0xf8, !PT ;  /* 0x0000020002237812 */ /* 0x000fe200078ef823 */
[----:B------:R-:W-:Y:S01]  /*21db0*/  IMAD.MOV.U32 R24, RZ, RZ, RZ ;  /* 0x000000ffff187224 */ /* 0x000fe200078e00ff */
[----:B------:R-:W-:Y:S01]  /*21dc0*/  SHF.R.U32.HI R2, RZ, 0x3, R4 ;  /* 0x00000003ff027819 */ /* 0x000fe20000011604 */
[----:B------:R-:W-:Y:S01]  /*21dd0*/  IMAD.MOV.U32 R28, RZ, RZ, 0x1 ;  /* 0x00000001ff1c7424 */ /* 0x000fe200078e00ff */
[----:B------:R-:W-:Y:S01]  /*21de0*/  LOP3.LUT R0, R0, 0x70, RZ, 0xc0, !PT ;  /* 0x0000007000007812 */ /* 0x000fe200078ec0ff */
[----:B------:R-:W-:Y:S01]  /*21df0*/  ULOP3.LUT UR38, UR36, 0x2, URZ, 0xfc, !UPT ;  /* 0x0000000224267892 */ /* 0x000fe2000f8efc3f */
[----:B------:R-:W-:-:S02]  /*21e00*/  ULDC.64 UR40, c[0x0][0x198] ;  /* 0x0000660000287ab9 */ /* 0x000fc40000000a00 */
[----:B------:R-:W-:Y:S01]  /*21e10*/  LOP3.LUT R2, R2, R0, RZ, 0xfc, !PT ;  /* 0x0000000002027212 */ /* 0x000fe200078efcff */
[----:B------:R-:W-:Y:S01]  /*21e20*/  ULDC UR37, c[0x0][0xc] ;  /* 0x0000030000257ab9 */ /* 0x000fe20000000800 */
[----:B0-----:R-:W-:-:S06]  /*21e30*/  ULEA UR4, UR5, UR4, 0x18 ;  /* 0x0000000405047291 */ /* 0x001fcc000f8ec03f */
[----:B------:R-:W-:-:S04]  /*21e40*/  IMAD.U32 R22, RZ, RZ, UR4 ;  /* 0x00000004ff167e24 */ /* 0x000fc8000f8e00ff */
[----:B------:R-:W-:-:S05]  /*21e50*/  IMAD R0, R35, 0x2, R22 ;  /* 0x0000000223007824 */ /* 0x000fca00078e0216 */
[----:B------:R2:W-:Y:S02]  /*21e60*/  STL [R1+0x8], R0 ;  /* 0x0000080001007387 */ /* 0x0005e40000100800 */
.L_x_8568:
[----:B------:R-:W-:Y:S05]  /*21e70*/  YIELD ;  /* 0x0000000000007946 */ /* 0x000fea0003800000 */
[----:B------:R-:W-:Y:S01]  /*21e80*/  ULDC.64 UR4, c[0x0][0xa28] ;  /* 0x00028a0000047ab9 */ /* 0x000fe20000000a00 */
[----:B------:R-:W-:Y:S01]  /*21e90*/  IMAD.MOV.U32 R10, RZ, RZ, RZ ;  /* 0x000000ffff0a7224 */ /* 0x000fe200078e00ff */
[----:B------:R-:W-:Y:S01]  /*21ea0*/  ISETP.NE.U32.AND P0, PT, RZ, UR4, PT ;  /* 0x00000004ff007c0c */ /* 0x000fe2000bf05070 */
[----:B0-----:R-:W0:Y:S01]  /*21eb0*/  LDC.64 R4, c[0x0][0xa00] ;  /* 0x00028000ff047b82 */ /* 0x001e220000000a00 */
[----:B------:R-:W-:Y:S01]  /*21ec0*/  IMAD.MOV.U32 R8, RZ, RZ, RZ ;  /* 0x000000ffff087224 */ /* 0x000fe200078e00ff */
[----:B------:R-:W-:Y:S01]  /*21ed0*/  ULDC.64 UR6, c[0x0][0xa10] ;  /* 0x0002840000067ab9 */ /* 0x000fe20000000a00 */
[----:B------:R-:W-:Y:S01]  /*21ee0*/  ISETP.NE.AND.EX P0, PT, RZ, UR5, PT, P0 ;  /* 0x00000005ff007c0c */ /* 0x000fe2000bf05300 */
[----:B------:R-:W-:-:S12]  /*21ef0*/  ULDC.64 UR4, c[0x0][0xa18] ;  /* 0x0002860000047ab9 */ /* 0x000fd80000000a00 */
[----:B-1----:R-:W1:Y:S02]  /*21f00*/  @P0 LDC.64 R2, c[0x0][0xa28] ;  /* 0x00028a00ff020b82 */ /* 0x002e640000000a00 */
[----:B-1----:R-:W-:-:S05]  /*21f10*/  @P0 IMAD.WIDE R2, R19, 0x4, R2 ;  /* 0x0000000413020825 */ /* 0x002fca00078e0202 */
[----:B------:R1:W3:Y:S01]  /*21f20*/  @P0 LDG.E R10, desc[UR54][R2.64] ;  /* 0x00000036020a0981 */ /* 0x0002e2000c1e1900 */
[----:B------:R-:W-:Y:S01]  /*21f30*/  ISETP.NE.U32.AND P0, PT, RZ, UR4, PT ;  /* 0x00000004ff007c0c */ /* 0x000fe2000bf05070 */
[----:B0-----:R-:W-:Y:S01]  /*21f40*/  IMAD.WIDE R4, R19, 0x4, R4 ;  /* 0x0000000413047825 */ /* 0x001fe200078e0204 */
[----:B------:R-:W-:Y:S02]  /*21f50*/  ISETP.NE.U32.AND P1, PT, RZ, UR6, PT ;  /* 0x00000006ff007c0c */ /* 0x000fe4000bf25070 */
[----:B------:R-:W-:Y:S01]  /*21f60*/  ISETP.NE.AND.EX P2, PT, RZ, UR5, PT, P0 ;  /* 0x00000005ff007c0c */ /* 0x000fe2000bf45300 */
[----:B------:R-:W-:Y:S01]  /*21f70*/  ULDC.64 UR4, c[0x0][0xa00] ;  /* 0x0002800000047ab9 */ /* 0x000fe20000000a00 */
[----:B------:R-:W-:Y:S01]  /*21f80*/  ISETP.NE.AND.EX P1, PT, RZ, UR7, PT, P1 ;  /* 0x00000007ff007c0c */ /* 0x000fe2000bf25310 */
[----:B--2---:R-:W-:Y:S01]  /*21f90*/  IMAD.MOV.U32 R0, RZ, RZ, RZ ;  /* 0x000000ffff007224 */ /* 0x004fe200078e00ff */
[----:B------:R-:W-:Y:S01]  /*21fa0*/  ISETP.NE.U32.AND P0, PT, RZ, UR4, PT ;  /* 0x00000004ff007c0c */ /* 0x000fe2000bf05070 */
[----:B-1----:R-:W0:Y:S03]  /*21fb0*/  LDC.64 R2, c[0x0][0xa10] ;  /* 0x00028400ff027b82 */ /* 0x002e260000000a00 */
[----:B------:R-:W-:-:S05]  /*21fc0*/  ISETP.NE.AND.EX P0, PT, RZ, UR5, PT, P0 ;  /* 0x00000005ff007c0c */ /* 0x000fca000bf05300 */
[----:B------:R-:W1:Y:S08]  /*21fd0*/  @P2 LDC.64 R6, c[0x0][0xa18] ;  /* 0x00028600ff062b82 */ /* 0x000e700000000a00 */
[----:B------:R-:W2:Y:S01]  /*21fe0*/  @P0 LDG.E R8, desc[UR54][R4.64] ;  /* 0x0000003604080981 */ /* 0x000ea2000c1e1900 */
        /* <DEDUP_REMOVED lines=16> */
[----:B---3--:R0:W-:Y:S04]  /*220f0*/  STL [R1], R10 ;  /* 0x0000000a01007387 */ /* 0x0081e80000100800 */
[----:B--2---:R0:W-:Y:S01]  /*22100*/  STL [R1+0xc], R8 ;  /* 0x00000c0801007387 */ /* 0x0041e20000100800 */
[----:B------:R-:W-:Y:S05]  /*22110*/  @P2 BRA `(.L_x_8450) ;  /* 0x0000000000102947 */ /* 0x000fea0003800000 */
[----:B------:R-:W-:Y:S05]  /*22120*/  @!P0 BRA `(.L_x_8450) ;  /* 0x00000000000c8947 */ /* 0x000fea0003800000 */
[----:B------:R-:W2:Y:S04]  /*22130*/  LDG.E R6, desc[UR54][R4.64] ;  /* 0x0000003604067981 */ /* 0x000ea8000c1e1900 */
[----:B-----5:R-:W2:Y:S02]  /*22140*/  LDG.E R33, desc[UR54][R4.64+0x4] ;  /* 0x0000043604217981 */ /* 0x020ea4000c1e1900 */
[----:B--2---:R-:W-:-:S07]  /*22150*/  IMAD.IADD R33, R33, 0x1, -R6 ;  /* 0x0000000121217824 */ /* 0x004fce00078e0a06 */
.L_x_8450:
        /* <DEDUP_REMOVED lines=13> */
.L_x_8451:
        /* <DEDUP_REMOVED lines=9> */
.L_x_8452:
[----:B-1----:R-:W2:Y:S01]  /*222c0*/  @P1 LDG.E R5, desc[UR54][R2.64] ;  /* 0x0000003602051981 */ /* 0x002ea2000c1e1900 */
[----:B0-----:R-:W0:Y:S03]  /*222d0*/  LDC R8, c[0x0][0x448] ;  /* 0x00011200ff087b82 */ /* 0x001e260000000800 */
[----:B------:R1:W2:Y:S01]  /*222e0*/  @P1 LDG.E R4, desc[UR54][R2.64+0x4] ;  /* 0x0000043602041981 */ /* 0x0002a2000c1e1900 */
[----:B------:R-:W-:Y:S02]  /*222f0*/  IMAD.SHL.U32 R27, R17, 0x80, RZ ;  /* 0x00000080111b7824 */ /* 0x000fe400078e00ff */
[----:B-----5:R-:W-:Y:S02]  /*22300*/  IMAD.IADD R9, R9, 0x1, -R10 ;  /* 0x0000000109097824 */ /* 0x020fe400078e0a0a */
[----:B------:R-:W-:Y:S01]  /*22310*/  VIADD R11, R27, 0x7f ;  /* 0x0000007f1b0b7836 */ /* 0x000fe20000000000 */
[----:B-1----:R-:W1:Y:S01]  /*22320*/  LDC.64 R2, c[0x0][0x9e0] ;  /* 0x00027800ff027b82 */ /* 0x002e620000000a00 */
[----:B0-----:R-:W-:-:S13]  /*22330*/  ISETP.NE.AND P2, PT, R8, 0x1, PT ;  /* 0x000000010800780c */ /* 0x001fda0003f45270 */
[----:B------:R-:W0:Y:S01]  /*22340*/  @P2 LDC R8, c[0x0][0x44c] ;  /* 0x00011300ff082b82 */ /* 0x000e220000000800 */
[----:B-1----:R-:W-:-:S07]  /*22350*/  ISETP.GE.AND P3, PT, R3, 0x1, PT ;  /* 0x000000010300780c */ /* 0x002fce0003f66270 */
[----:B------:R-:W1:Y:S01]  /*22360*/  @P2 LDC R13, c[0x0][0x450] ;  /* 0x00011400ff0d2b82 */ /* 0x000e620000000800 */
[----:B--2---:R-:W-:Y:S02]  /*22370*/  @P1 IMAD.IADD R7, R4, 0x1, -R5 ;  /* 0x0000000104071824 */ /* 0x004fe400078e0a05 */
[----:B0-----:R-:W-:-:S04]  /*22380*/  @P2 IMAD.HI.U32 R4, R11, R8, RZ ;  /* 0x000000080b042227 */ /* 0x001fc800078e00ff */
[----:B------:R-:W-:Y:S01]  /*22390*/  IMAD.IADD R36, R9, 0x1, R7 ;  /* 0x0000000109247824 */ /* 0x000fe200078e0207 */
[----:B-1----:R-:W-:-:S03]  /*223a0*/  @P2 SHF.R.U32.HI R11, RZ, R13, R4 ;  /* 0x0000000dff0b2219 */ /* 0x002fc60000011604 */
[C---:B------:R-:W-:Y:S01]  /*223b0*/  VIADD R4, R36.reuse, 0x7f ;  /* 0x0000007f24047836 */ /* 0x040fe20000000000 */
[----:B------:R-:W-:-:S04]  /*223c0*/  IADD3 R10, R36, 0x1, -R33 ;  /* 0x00000001240a7810 */ /* 0x000fc80007ffe821 */
[----:B------:R-:W-:Y:S01]  /*223d0*/  SHF.R.S32.HI R5, RZ, 0x1f, R4 ;  /* 0x0000001fff057819 */ /* 0x000fe20000011404 */
[----:B------:R-:W-:-:S03]  /*223e0*/  IMAD.IADD R11, R10, 0x1, R11 ;  /* 0x000000010a0b7824 */ /* 0x000fc600078e020b */
        /* <DEDUP_REMOVED lines=15> */
.L_x_8455:
[----:B------:R-:W-:-:S13]  /*224e0*/  ISETP.NE.AND P0, PT, R3, 0x1, PT ;  /* 0x000000010300780c */ /* 0x000fda0003f05270 */
[----:B------:R-:W0:Y:S02]  /*224f0*/  @P0 LDC.64 R4, c[0x0][0x9e8] ;  /* 0x00027a00ff040b82 */ /* 0x000e240000000a00 */
[----:B0-----:R-:W-:-:S05]  /*22500*/  @P0 IMAD.HI.U32 R4, R8, R4, RZ ;  /* 0x0000000408040227 */ /* 0x001fca00078e00ff */
[----:B------:R-:W-:-:S07]  /*22510*/  @P0 SHF.R.U32.HI R8, RZ, R5, R4 ;  /* 0x00000005ff080219 */ /* 0x000fce0000011604 */
.L_x_8456:
[----:B------:R-:W-:Y:S05]  /*22520*/  BSYNC B0 ;  /* 0x0000000000007941 */ /* 0x000fea0003800000 */
.L_x_8454:
[----:B------:R-:W-:-:S05]  /*22530*/  IMAD R5, R8, R3, R3 ;  /* 0x0000000308057224 */ /* 0x000fca00078e0203 */
[----:B------:R-:W-:-:S07]  /*22540*/  VIMNMX R2, R2, R5, PT ;  /* 0x0000000502027248 */ /* 0x000fce0003fe0100 */
.L_x_8453:
[----:B------:R-:W0:Y:S01]  /*22550*/  @P2 LDC R4, c[0x0][0x44c] ;  /* 0x00011300ff042b82 */ /* 0x000e220000000800 */
[----:B------:R-:W-:Y:S01]  /*22560*/  VIADD R2, R2, 0x7f ;  /* 0x0000007f02027836 */ /* 0x000fe20000000000 */
[----:B------:R-:W-:Y:S01]  /*22570*/  ULDC UR4, c[0x0][0x9dc] ;  /* 0x0002770000047ab9 */ /* 0x000fe20000000800 */
[----:B------:R-:W-:Y:S02]  /*22580*/  IMAD.MOV.U32 R5, RZ, RZ, R27 ;  /* 0x000000ffff057224 */ /* 0x000fe400078e001b */
[----:B------:R-:W-:-:S03]  /*22590*/  IMAD.IADD R8, R36, 0x1, -R33 ;  /* 0x0000000124087824 */ /* 0x000fc600078e0a21 */
[----:B------:R-:W1:Y:S01]  /*225a0*/  @P2 LDC R11, c[0x0][0x450] ;  /* 0x00011400ff0b2b82 */ /* 0x000e620000000800 */
[----:B0-----:R-:W-:-:S05]  /*225b0*/  @P2 IMAD.HI.U32 R4, R27, R4, RZ ;  /* 0x000000041b042227 */ /* 0x001fca00078e00ff */
[----:B-1----:R-:W-:Y:S02]  /*225c0*/  @P2 SHF.R.U32.HI R5, RZ, R11, R4 ;  /* 0x0000000bff052219 */ /* 0x002fe40000011604 */
[----:B------:R-:W-:-:S03]  /*225d0*/  SHF.R.S32.HI R11, RZ, 0x1f, R2 ;  /* 0x0000001fff0b7819 */ /* 0x000fc60000011402 */
[----:B------:R-:W-:Y:S01]  /*225e0*/  IMAD.IADD R12, R8, 0x1, R5 ;  /* 0x00000001080c7824 */ /* 0x000fe200078e0205 */
[----:B------:R-:W-:-:S04]  /*225f0*/  LEA.HI R11, R11, R2, RZ, 0x7 ;  /* 0x000000020b0b7211 */ /* 0x000fc800078f38ff */
[----:B------:R-:W-:-:S04]  /*22600*/  SHF.R.S32.HI R2, RZ, 0x7, R11 ;  /* 0x00000007ff027819 */ /* 0x000fc8000001140b */
        /* <DEDUP_REMOVED lines=13> */
.L_x_8459:
[----:B------:R-:W-:-:S13]  /*226e0*/  ISETP.NE.AND P0, PT, R3, 0x1, PT ;  /* 0x000000010300780c */ /* 0x000fda0003f05270 */
[----:B------:R-:W0:Y:S02]  /*226f0*/  @P0 LDC.64 R4, c[0x0][0x9e8] ;  /* 0x00027a00ff040b82 */ /* 0x000e240000000a00 */
[----:B0-----:R-:W-:-:S05]  /*22700*/  @P0 IMAD.HI.U32 R4, R12, R4, RZ ;  /* 0x000000040c040227 */ /* 0x001fca00078e00ff */
[----:B------:R-:W-:-:S07]  /*22710*/  @P0 SHF.R.U32.HI R12, RZ, R5, R4 ;  /* 0x00000005ff0c0219 */ /* 0x000fce0000011604 */
.L_x_8460:
[----:B------:R-:W-:Y:S05]  /*22720*/  BSYNC B0 ;  /* 0x0000000000007941 */ /* 0x000fea0003800000 */
.L_x_8458:
[----:B------:R-:W-:-:S05]  /*22730*/  IMAD R3, R12, R3, RZ ;  /* 0x000000030c037224 */ /* 0x000fca00078e02ff */
[----:B------:R-:W-:-:S07]  /*22740*/  VIMNMX R2, R2, R3, !PT ;  /* 0x0000000302027248 */ /* 0x000fce0007fe0100 */
.L_x_8457:
[----:B------:R-:W-:Y:S01]  /*22750*/  SHF.R.S32.HI R3, RZ, 0x1f, R2 ;  /* 0x0000001fff037819 */ /* 0x000fe20000011402 */
[----:B------:R-:W-:Y:S01]  /*22760*/  BSSY B0, `(.L_x_8461) ;  /* 0x0000027000007945 */ /* 0x000fe20003800000 */
[----:B------:R-:W-:Y:S02]  /*22770*/  LOP3.LUT R37, R6, 0xff, RZ, 0xc0, !PT ;  /* 0x000000ff06257812 */ /* 0x000fe400078ec0ff */
[----:B------:R-:W-:Y:S01]  /*22780*/  LEA.HI R3, R3, R2, RZ, 0x7 ;  /* 0x0000000203037211 */ /* 0x000fe200078f38ff */
[----:B------:R-:W-:Y:S01]  /*22790*/  IMAD.MOV.U32 R2, RZ, RZ, RZ ;  /* 0x000000ffff027224 */ /* 0x000fe200078e00ff */
        /* <DEDUP_REMOVED lines=35> */
.L_x_8462:
[----:B------:R-:W-:Y:S05]  /*229d0*/  BSYNC B0 ;  /* 0x0000000000007941 */ /* 0x000fea0003800000 */
.L_x_8461:
[-C--:B------:R-:W-:Y:S01]  /*229e0*/  IMAD R4, R37, R2.reuse, R4 ;  /* 0x0000000225047224 */ /* 0x080fe200078e0204 */
        /* <DEDUP_REMOVED lines=23> */
.L_x_8720:
[----:B-1----:R-:W-:Y:S02]  /*22b60*/  ISETP.NE.AND P0, PT, R14, RZ, PT ;  /* 0x000000ff0e00720c */ /* 0x002fe40003f05270 */
[----:B------:R-:W-:-:S11]  /*22b70*/  PLOP3.LUT P6, PT, PT, PT, PT, 0x8, 0x0 ;  /* 0x000000000000781c */ /* 0x000fd60003fce170 */
[----:B------:R-:W-:Y:S05]  /*22b80*/  @P0 BRA `(.L_x_8466) ;  /* 0x00000000000c0947 */ /* 0x000fea0003800000 */
[----:B------:R-:W-:-:S03]  /*22b90*/  UMOV UR4, 0xffffffff ;  /* 0xffffffff00047882 */ /* 0x000fc60000000000 */
[----:B------:R-:W-:Y:S05]  /*22ba0*/  BRA.DIV UR4, `(.L_x_8467) ;  /* 0x0000009204647947 */ /* 0x000fea000b800000 */
[----:B------:R-:W-:-:S13]  /*22bb0*/  ELECT P6, URZ, PT ;  /* 0x00000000003f782f */ /* 0x000fda00038c0000 */
.L_x_8466:
        /* <DEDUP_REMOVED lines=9> */
.L_x_8723:
[----:B------:R-:W-:Y:S05]  /*22c50*/  BSYNC B1 ;  /* 0x0000000000017941 */ /* 0x000fea0003800000 */
.L_x_8468:
[----:B------:R-:W-:Y:S04]  /*22c60*/  BSSY B1, `(.L_x_8470) ;  /* 0x000006e000017945 */ /* 0x000fe80003800000 */
[----:B------:R-:W-:Y:S05]  /*22c70*/  @!P6 BRA `(.L_x_8471) ;  /* 0x0000000400b0e947 */ /* 0x000fea0003800000 */
[----:B0-----:R-:W-:Y:S01]  /*22c80*/  IMAD R3, R26, 0x8, R22 ;  /* 0x000000081a037824 */ /* 0x001fe200078e0216 */
[----:B------:R-:W-:Y:S01]  /*22c90*/  SHF.L.U32 R7, R29, 0x1f, RZ ;  /* 0x0000001f1d077819 */ /* 0x000fe200000006ff */
[----:B------:R-:W0:Y:S01]  /*22ca0*/  S2R R9, SR_TID.X ;  /* 0x0000000000097919 */ /* 0x000e220000002100 */
[----:B------:R-:W-:Y:S02]  /*22cb0*/  BSSY B2, `(.L_x_8472) ;  /* 0x0000005000027945 */ /* 0x000fe40003800000 */
[----:B------:R-:W1:Y:S01]  /*22cc0*/  SYNCS.PHASECHK.TRANS64.TRYWAIT P0, [R3+URZ+0x288a0], R7 ;  /* 0x0288a007030075a7 */ /* 0x000e62000800017f */
[----:B0-----:R-:W-:-:S04]  /*22cd0*/  LOP3.LUT R9, R9, 0x7f, RZ, 0xc0, !PT ;  /* 0x0000007f09097812 */ /* 0x001fc800078ec0ff */
[----:B------:R-:W-:Y:S01]  /*22ce0*/  ISETP.NE.AND P1, PT, R9, RZ, PT ;  /* 0x000000ff0900720c */ /* 0x000fe20003f25270 */
[----:B-1----:R-:W-:-:S12]  /*22cf0*/  @!P0 BRA `(.L_x_8473) ;  /* 0x0000009000448947 */ /* 0x002fd80003800000 */
.L_x_8724:
[----:B------:R-:W-:Y:S05]  /*22d00*/  BSYNC B2 ;  /* 0x0000000000027941 */ /* 0x000fea0003800000 */
.L_x_8472:
        /* <DEDUP_REMOVED lines=9> */
.L_x_8475:
[----:B------:R-:W-:Y:S05]  /*22da0*/  BSYNC B2 ;  /* 0x0000000000027941 */ /* 0x000fea0003800000 */
.L_x_8474:
        /* <DEDUP_REMOVED lines=13> */
.L_x_8476:
        /* <DEDUP_REMOVED lines=16> */
.L_x_8477:
        /* <DEDUP_REMOVED lines=13> */
.L_x_8725:
[----:B------:R-:W-:Y:S05]  /*23050*/  BSYNC B2 ;  /* 0x0000000000027941 */ /* 0x000fea0003800000 */
.L_x_8478:
        /* <DEDUP_REMOVED lines=11> */
.L_x_8481:
[----:B------:R-:W-:Y:S05]  /*23110*/  BSYNC B2 ;  /* 0x0000000000027941 */ /* 0x000fea0003800000 */
.L_x_8480:
        /* <DEDUP_REMOVED lines=9> */
.L_x_8482:
        /* <DEDUP_REMOVED lines=15> */
.L_x_8483:
        /* <DEDUP_REMOVED lines=10> */
.L_x_8471:
[----:B------:R-:W-:Y:S05]  /*23340*/  BSYNC B1 ;  /* 0x0000000000017941 */ /* 0x000fea0003800000 */
.L_x_8470:
        /* <DEDUP_REMOVED lines=9> */
.L_x_8498:
[----:B------:R-:W-:Y:S05]  /*233e0*/  YIELD ;  /* 0x0000000000007946 */ /* 0x000fea0003800000 */
[----:B------:R-:W-:Y:S04]  /*233f0*/  BSSY B1, `(.L_x_8484) ;  /* 0x000006b000017945 */ /* 0x000fe80003800000 */
[----:B------:R-:W-:Y:S05]  /*23400*/  @!P6 BRA `(.L_x_8485) ;  /* 0x0000000400a4e947 */ /* 0x000fea0003800000 */
[----:B------:R-:W-:Y:S01]  /*23410*/  IMAD R11, R26, 0x8, R22 ;  /* 0x000000081a0b7824 */ /* 0x000fe200078e0216 */
[----:B------:R-:W-:Y:S01]  /*23420*/  SHF.L.U32 R2, R29, 0x1f, RZ ;  /* 0x0000001f1d027819 */ /* 0x000fe200000006ff */
[----:B0-----:R-:W0:Y:S01]  /*23430*/  S2R R3, SR_TID.X ;  /* 0x0000000000037919 */ /* 0x001e220000002100 */
[----:B------:R-:W-:Y:S02]  /*23440*/  BSSY B2, `(.L_x_8486) ;  /* 0x0000005000027945 */ /* 0x000fe40003800000 */
[----:B------:R-:W1:Y:S01]  /*23450*/  SYNCS.PHASECHK.TRANS64.TRYWAIT P1, [R11+URZ+0x288a0], R2 ;  /* 0x0288a0020b0075a7 */ /* 0x000e62000802017f */
[----:B0-----:R-:W-:-:S04]  /*23460*/  LOP3.LUT R3, R3, 0x7f, RZ, 0xc0, !PT ;  /* 0x0000007f03037812 */ /* 0x001fc800078ec0ff */
[----:B------:R-:W-:Y:S01]  /*23470*/  ISETP.NE.AND P2, PT, R3, RZ, PT ;  /* 0x000000ff0300720c */ /* 0x000fe20003f45270 */
[----:B-1----:R-:W-:-:S12]  /*23480*/  @!P1 BRA `(.L_x_8487) ;  /* 0x0000008800889947 */ /* 0x002fd80003800000 */
.L_x_8726:
[----:B------:R-:W-:Y:S05]  /*23490*/  BSYNC B2 ;  /* 0x0000000000027941 */ /* 0x000fea0003800000 */
.L_x_8486:
        /* <DEDUP_REMOVED lines=9> */
.L_x_8489:
[----:B------:R-:W-:Y:S05]  /*23530*/  BSYNC B2 ;  /* 0x0000000000027941 */ /* 0x000fea0003800000 */
.L_x_8488:
        /* <DEDUP_REMOVED lines=11> */
.L_x_8490:
        /* <DEDUP_REMOVED lines=16> */
.L_x_8491:
        /* <DEDUP_REMOVED lines=13> */
.L_x_8727:
[----:B------:R-:W-:Y:S05]  /*237c0*/  BSYNC B2 ;  /* 0x0000000000027941 */ /* 0x000fea0003800000 */
.L_x_8492:
[----:B------:R-:W-:Y:S01]  /*237d0*/  BSSY B2, `(.L_x_8494) ;  /* 0x000000b000027945 */ /* 0x000fe20003800000 */
[----:B01----:R-:W-:Y:S02]  /*237e0*/  IMAD.MOV.U32 R2, RZ, RZ, 0x0 ;  /* 0x00000000ff027424 */ /* 0x003fe400078e00ff */
[----:B------:R-:W-:Y:S01]  /*237f0*/  IMAD.MOV.U32 R3, RZ, RZ, 0x12f00000 ;  /* 0x12f00000ff037424 */ /* 0x000fe200078e00ff */
        /* <DEDUP_REMOVED lines=8> */
.L_x_8495:
[----:B------:R-:W-:Y:S05]  /*23880*/  BSYNC B2 ;  /* 0x0000000000027941 */ /* 0x000fea0003800000 */
.L_x_8494:
        /* <DEDUP_REMOVED lines=8> */
.L_x_8496:
        /* <DEDUP_REMOVED lines=15> */
.L_x_8497:
        /* <DEDUP_REMOVED lines=10> */
.L_x_8485:
[----:B------:R-:W-:Y:S05]  /*23aa0*/  BSYNC B1 ;  /* 0x0000000000017941 */ /* 0x000fea0003800000 */
.L_x_8484:
        /* <DEDUP_REMOVED lines=8> */
.L_x_8464:
[----:B------:R-:W-:Y:S05]  /*23b30*/  BSYNC B0 ;  /* 0x0000000000007941 */ /* 0x000fea0003800000 */
.L_x_8463:
[----:B------:R-:W1:Y:S01]  /*23b40*/  LDC R0, c[0x0][0x448] ;  /* 0x00011200ff007b82 */ /* 0x000e620000000800 */
[----:B------:R-:W-:Y:S01]  /*23b50*/  VIADD R5, R27, 0x7f ;  /* 0x0000007f1b057836 */ /* 0x000fe20000000000 */
[----:B------:R-:W-:Y:S06]  /*23b60*/  @!P0 WARPSYNC.ALL ;  /* 0x0000000000008948 */ /* 0x000fec0003800000 */
[----:B0-----:R-:W0:Y:S08]  /*23b70*/  LDC.64 R2, c[0x0][0x9e0] ;  /* 0x00027800ff027b82 */ /* 0x001e300000000a00 */
[----:B------:R-:W-:Y:S01]  /*23b80*/  @!P0 BAR.SYNC.DEFER_BLOCKING 0xc, 0x180 ;  /* 0x0306000000008b1d */ /* 0x000fe20000010000 */
[----:B-1----:R-:W-:-:S02]  /*23b90*/  ISETP.NE.AND P1, PT, R0, 0x1, PT ;  /* 0x000000010000780c */ /* 0x002fc40003f25270 */
[----:B0-----:R-:W-:-:S11]  /*23ba0*/  ISETP.GE.AND P2, PT, R3, 0x1, PT ;  /* 0x000000010300780c */ /* 0x001fd60003f46270 */
[----:B------:R-:W0:Y:S08]  /*23bb0*/  @P1 LDC R0, c[0x0][0x44c] ;  /* 0x00011300ff001b82 */ /* 0x000e300000000800 */
[----:B------:R-:W1:Y:S01]  /*23bc0*/  @P1 LDC R7, c[0x0][0x450] ;  /* 0x00011400ff071b82 */ /* 0x000e620000000800 */
[----:B0-----:R-:W-:-:S05]  /*23bd0*/  @P1 IMAD.HI.U32 R0, R5, R0, RZ ;  /* 0x0000000005001227 */ /* 0x001fca00078e00ff */
        /* <DEDUP_REMOVED lines=15> */
.L_x_8501:
[----:B------:R-:W-:-:S13]  /*23cd0*/  ISETP.NE.AND P0, PT, R3, 0x1, PT ;  /* 0x000000010300780c */ /* 0x000fda0003f05270 */
[----:B------:R-:W0:Y:S02]  /*23ce0*/  @P0 LDC.64 R4, c[0x0][0x9e8] ;  /* 0x00027a00ff040b82 */ /* 0x000e240000000a00 */
[----:B0-----:R-:W-:-:S05]  /*23cf0*/  @P0 IMAD.HI.U32 R4, R0, R4, RZ ;  /* 0x0000000400040227 */ /* 0x001fca00078e00ff */
[----:B------:R-:W-:-:S07]  /*23d00*/  @P0 SHF.R.U32.HI R0, RZ, R5, R4 ;  /* 0x00000005ff000219 */ /* 0x000fce0000011604 */
.L_x_8502:
[----:B------:R-:W-:Y:S05]  /*23d10*/  BSYNC B0 ;  /* 0x0000000000007941 */ /* 0x000fea0003800000 */
.L_x_8500:
[----:B------:R-:W-:-:S05]  /*23d20*/  IMAD R5, R0, R3, R3 ;  /* 0x0000000300057224 */ /* 0x000fca00078e0203 */
[----:B------:R-:W-:-:S07]  /*23d30*/  VIMNMX R2, R2, R5, PT ;  /* 0x0000000502027248 */ /* 0x000fce0003fe0100 */
.L_x_8499:
[----:B------:R-:W0:Y:S01]  /*23d40*/  @P1 LDC R4, c[0x0][0x44c] ;  /* 0x00011300ff041b82 */ /* 0x000e220000000800 */
[----:B------:R-:W-:Y:S01]  /*23d50*/  VIADD R2, R2, 0x7f ;  /* 0x0000007f02027836 */ /* 0x000fe20000000000 */
[----:B------:R-:W-:Y:S01]  /*23d60*/  ULDC UR4, c[0x0][0x9dc] ;  /* 0x0002770000047ab9 */ /* 0x000fe20000000800 */
[----:B------:R-:W-:-:S03]  /*23d70*/  IMAD.MOV.U32 R7, RZ, RZ, R27 ;  /* 0x000000ffff077224 */ /* 0x000fc600078e001b */
        /* <DEDUP_REMOVED lines=20> */
.L_x_8505:
[----:B------:R-:W-:-:S13]  /*23ec0*/  ISETP.NE.AND P0, PT, R3, 0x1, PT ;  /* 0x000000010300780c */ /* 0x000fda0003f05270 */
[----:B------:R-:W0:Y:S02]  /*23ed0*/  @P0 LDC.64 R4, c[0x0][0x9e8] ;  /* 0x00027a00ff040b82 */ /* 0x000e240000000a00 */
[----:B0-----:R-:W-:-:S05]  /*23ee0*/  @P0 IMAD.HI.U32 R4, R8, R4, RZ ;  /* 0x0000000408040227 */ /* 0x001fca00078e00ff */
[----:B------:R-:W-:-:S07]  /*23ef0*/  @P0 SHF.R.U32.HI R8, RZ, R5, R4 ;  /* 0x00000005ff080219 */ /* 0x000fce0000011604 */
.L_x_8506:
[----:B------:R-:W-:Y:S05]  /*23f00*/  BSYNC B0 ;  /* 0x0000000000007941 */ /* 0x000fea0003800000 */
.L_x_8504:
[----:B------:R-:W-:-:S05]  /*23f10*/  IMAD R3, R8, R3, RZ ;  /* 0x0000000308037224 */ /* 0x000fca00078e02ff */
[----:B------:R-:W-:-:S07]  /*23f20*/  VIMNMX R0, R0, R3, !PT ;  /* 0x0000000300007248 */ /* 0x000fce0007fe0100 */
.L_x_8503:
[----:B------:R-:W-:Y:S01]  /*23f30*/  ISETP.NE.AND P1, PT, R6, RZ, PT ;  /* 0x000000ff0600720c */ /* 0x000fe20003f25270 */
[----:B------:R-:W-:Y:S01]  /*23f40*/  BSSY B0, `(.L_x_8507) ;  /* 0x0000023000007945 */ /* 0x000fe20003800000 */
[----:B------:R-:W-:Y:S01]  /*23f50*/  SHF.R.S32.HI R3, RZ, 0x1f, R0 ;  /* 0x0000001fff037819 */ /* 0x000fe20000011400 */
[----:B------:R-:W-:-:S03]  /*23f60*/  IMAD.MOV.U32 R2, RZ, RZ, RZ ;  /* 0x000000ffff027224 */ /* 0x000fc600078e00ff */
[----:B------:R-:W-:-:S04]  /*23f70*/  LEA.HI R3, R3, R0, RZ, 0x7 ;  /* 0x0000000003037211 */ /* 0x000fc800078f38ff */
[----:B------:R-:W-:-:S03]  /*23f80*/  SHF.R.S32.HI R0, RZ, 0x7, R3 ;  /* 0x00000007ff007819 */ /* 0x000fc60000011403 */
        /* <DEDUP_REMOVED lines=30> */
.L_x_8508:
[----:B------:R-:W-:Y:S05]  /*24170*/  BSYNC B0 ;  /* 0x0000000000007941 */ /* 0x000fea0003800000 */
.L_x_8507:
[-C--:B------:R-:W-:Y:S01]  /*24180*/  IMAD R37, R37, R2.reuse, R0 ;  /* 0x0000000225257224 */ /* 0x080fe200078e0200 */
        /* <DEDUP_REMOVED lines=22> */
.L_x_8510:
        /* <DEDUP_REMOVED lines=20> */
.L_x_8513:
[----:B------:R-:W-:Y:S05]  /*24430*/  BSYNC B6 ;  /* 0x0000000000067941 */ /* 0x000fea0003800000 */
.L_x_8512:
        /* <DEDUP_REMOVED lines=20> */
.L_x_8516:
        /* <DEDUP_REMOVED lines=15> */
.L_x_8515:
[----:B------:R-:W-:Y:S05]  /*24670*/  BSYNC B6 ;  /* 0x0000000000067941 */ /* 0x000fea0003800000 */
.L_x_8514:
[----:B------:R-:W-:Y:S01]  /*24680*/  ULDC.64 UR4, c[0x0][0x9f8] ;  /* 0x00027e0000047ab9 */ /* 0x000fe20000000a00 */
[----:B------:R-:W2:Y:S01]  /*24690*/  LDL R17, [R1] ;  /* 0x0000000001117983 */ /* 0x000ea20000100800 */
[----:B------:R-:W-:Y:S01]  /*246a0*/  ISETP.NE.U32.AND P0, PT, RZ, UR4, PT ;  /* 0x00000004ff007c0c */ /* 0x000fe2000bf05070 */
[----:B------:R-:W-:Y:S01]  /*246b0*/  IMAD.MOV.U32 R34, RZ, RZ, R19 ;  /* 0x000000ffff227224 */ /* 0x000fe200078e0013 */
[----:B------:R-:W1:Y:S01]  /*246c0*/  LDC R0, c[0x0][0x430] ;  /* 0x00010c00ff007b82 */ /* 0x000e620000000800 */
[----:B------:R-:W3:Y:S01]  /*246d0*/  S2R R21, SR_TID.X ;  /* 0x0000000000157919 */ /* 0x000ee20000002100 */
[----:B------:R-:W-:Y:S01]  /*246e0*/  ISETP.NE.AND.EX P0, PT, RZ, UR5, PT, P0 ;  /* 0x00000005ff007c0c */ /* 0x000fe2000bf05300 */
[----:B------:R-:W4:Y:S01]  /*246f0*/  S2R R20, SR_TID.X ;  /* 0x0000000000147919 */ /* 0x000f220000002100 */
[----:B------:R-:W-:Y:S01]  /*24700*/  VIADD R25, R23, 0xffffffff ;  /* 0xffffffff17197836 */ /* 0x000fe20000000000 */
[----:B------:R-:W-:-:S10]  /*24710*/  ULDC UR4, c[0x0][0x2f4] ;  /* 0x0000bd0000047ab9 */ /* 0x000fd40000000800 */
[----:B------:R-:W0:Y:S02]  /*24720*/  @P0 LDC.64 R2, c[0x0][0x9f8] ;  /* 0x00027e00ff020b82 */ /* 0x000e240000000a00 */
[----:B0-----:R-:W-:-:S05]  /*24730*/  @P0 IMAD.WIDE R2, R19, 0x4, R2 ;  /* 0x0000000413020825 */ /* 0x001fca00078e0202 */
[----:B------:R0:W2:Y:S01]  /*24740*/  @P0 LDG.E R34, desc[UR54][R2.64] ;  /* 0x0000003602220981 */ /* 0x0000a2000c1e1900 */
[----:B-1----:R-:W-:Y:S01]  /*24750*/  ISETP.NE.AND P1, PT, R0, 0x1, PT ;  /* 0x000000010000780c */ /* 0x002fe20003f25270 */
[----:B---3--:R-:W-:Y:S01]  /*24760*/  IMAD.SHL.U32 R21, R21, 0x10, RZ ;  /* 0x0000001015157824 */ /* 0x008fe200078e00ff */
[----:B----4-:R-:W-:Y:S01]  /*24770*/  LOP3.LUT R20, R20, 0x7f, RZ, 0xc0, !PT ;  /* 0x0000007f14147812 */ /* 0x010fe200078ec0ff */
[----:B------:R-:W-:-:S03]  /*24780*/  IMAD.SHL.U32 R8, R25, 0x80, RZ ;  /* 0x0000008019087824 */ /* 0x000fc600078e00ff */
[----:B------:R-:W-:Y:S02]  /*24790*/  SHF.R.U32.HI R20, RZ, 0x3, R20 ;  /* 0x00000003ff147819 */ /* 0x000fe40000011614 */
[----:B------:R-:W-:-:S04]  /*247a0*/  LOP3.LUT R21, R21, 0x70, RZ, 0xc0, !PT ;  /* 0x0000007015157812 */ /* 0x000fc800078ec0ff */
[----:B------:R-:W-:Y:S01]  /*247b0*/  LOP3.LUT R5, R8, R20, R21, 0xfe, !PT ;  /* 0x0000001408057212 */ /* 0x000fe200078efe15 */
[----:B------:R-:W1:Y:S03]  /*247c0*/  @P1 LDC R6, c[0x0][0x434] ;  /* 0x00010d00ff061b82 */ /* 0x000e660000000800 */
[----:B------:R-:W-:-:S05]  /*247d0*/  ISETP.GE.AND P0, PT, R5, R36, PT ;  /* 0x000000240500720c */ /* 0x000fca0003f06270 */
[----:B------:R-:W3:Y:S08]  /*247e0*/  @P1 LDC R7, c[0x0][0x438] ;  /* 0x00010e00ff071b82 */ /* 0x000ef00000000800 */
[----:B0-----:R-:W0:Y:S01]  /*247f0*/  @!P0 LDC.64 R2, c[0x0][0x428] ;  /* 0x00010a00ff028b82 */ /* 0x001e220000000a00 */
[----:B------:R-:W-:Y:S01]  /*24800*/  LOP3.LUT R32, R32, 0xfffffffb, RZ, 0xc0, !PT ;  /* 0xfffffffb20207812 */ /* 0x000fe200078ec0ff */
[----:B------:R-:W-:Y:S01]  /*24810*/  UMOV UR5, 0xffffffff ;  /* 0xffffffff00057882 */ /* 0x000fe20000000000 */
[----:B--2---:R-:W-:-:S04]  /*24820*/  IMAD.IADD R5, R5, 0x1, R17 ;  /* 0x0000000105057824 */ /* 0x004fc800078e0211 */
[----:B-1----:R-:W-:-:S04]  /*24830*/  @P1 IMAD.HI.U32 R6, R5, R6, RZ ;  /* 0x0000000605061227 */ /* 0x002fc800078e00ff */
[----:B------:R-:W-:Y:S01]  /*24840*/  IMAD.MOV.U32 R4, RZ, RZ, R5 ;  /* 0x000000ffff047224 */ /* 0x000fe200078e0005 */
[----:B---3--:R-:W-:-:S05]  /*24850*/  @P1 SHF.R.U32.HI R4, RZ, R7, R6 ;  /* 0x00000007ff041219 */ /* 0x008fca0000011606 */
[----:B------:R-:W-:-:S04]  /*24860*/  IMAD.MOV R6, RZ, RZ, -R4 ;  /* 0x000000ffff067224 */ /* 0x000fc800078e0a04 */
[----:B------:R-:W-:Y:S01]  /*24870*/  IMAD R0, R0, R6, R5 ;  /* 0x0000000600007224 */ /* 0x000fe200078e0205 */
[----:B------:R-:W-:Y:S02]  /*24880*/  @!P0 SHF.R.S32.HI R5, RZ, 0x1f, R4 ;  /* 0x0000001fff058819 */ /* 0x000fe40000011404 */
[----:B------:R-:W-:Y:S01]  /*24890*/  SHF.R.S32.HI R9, RZ, 0x1f, R34 ;  /* 0x0000001fff097819 */ /* 0x000fe20000011422 */
[----:B0-----:R-:W-:-:S04]  /*248a0*/  @!P0 IMAD.WIDE.U32 R4, R34, R2, R4 ;  /* 0x0000000222048225 */ /* 0x001fc800078e0004 */
[----:B------:R-:W-:Y:S01]  /*248b0*/  @!P0 IMAD R2, R9, R2, RZ ;  /* 0x0000000209028224 */ /* 0x000fe200078e02ff */
[----:B------:R0:W-:Y:S03]  /*248c0*/  STL [R1+0x4], R9 ;  /* 0x0000040901007387 */ /* 0x0001e60000100800 */
[----:B------:R-:W-:Y:S02]  /*248d0*/  @!P0 IMAD R7, R34, R3, R2 ;  /* 0x0000000322078224 */ /* 0x000fe400078e0202 */
[----:B------:R-:W1:Y:S01]  /*248e0*/  @!P0 LDC.64 R2, c[0x0][0x418] ;  /* 0x00010600ff028b82 */ /* 0x000e620000000a00 */
[----:B------:R-:W-:Y:S02]  /*248f0*/  IMAD.U32 R6, RZ, RZ, UR38 ;  /* 0x00000026ff067e24 */ /* 0x000fe4000f8e00ff */
[----:B------:R-:W-:-:S03]  /*24900*/  @!P0 IMAD.IADD R5, R5, 0x1, R7 ;  /* 0x0000000105058824 */ /* 0x000fc600078e0207 */
[----:B------:R-:W-:Y:S02]  /*24910*/  ISETP.NE.AND P2, PT, R6, 0x3, PT ;  /* 0x000000030600780c */ /* 0x000fe40003f45270 */
[----:B-1----:R-:W-:-:S04]  /*24920*/  @!P0 LEA R2, P1, R4, R2, 0x2 ;  /* 0x0000000204028211 */ /* 0x002fc800078210ff */
        /* <DEDUP_REMOVED lines=11> */
.L_x_8730:
[----:B------:R-:W-:Y:S05]  /*249e0*/  @!P2 BRA `(.L_x_8518) ;  /* 0x000000000004a947 */ /* 0x000fea0003800000 */
[----:B------:R-:W-:Y:S01]  /*249f0*/  BPT.TRAP 0x1 ;  /* 0x000000040000795c */ /* 0x000fe20000300000 */
.L_x_8518:
        /* <DEDUP_REMOVED lines=23> */
.L_x_8731:
[----:B------:R-:W-:Y:S05]  /*24b70*/  BSYNC B0 ;  /* 0x0000000000007941 */ /* 0x000fea0003800000 */
.L_x_8519:
[----:B------:R-:W1:Y:S01]  /*24b80*/  S2R R9, SR_TID.X ;  /* 0x0000000000097919 */ /* 0x000e620000002100 */
[----:B------:R-:W-:Y:S01]  /*24b90*/  ULDC.64 UR4, c[0x0][0x300] ;  /* 0x0000c00000047ab9 */ /* 0x000fe20000000a00 */
[----:B------:R-:W-:Y:S01]  /*24ba0*/  ULDC.64 UR6, c[0x0][0x2e8] ;  /* 0x0000ba0000067ab9 */ /* 0x000fe20000000a00 */
[----:B------:R-:W-:Y:S01]  /*24bb0*/  IMAD R5, R5, UR4, RZ ;  /* 0x0000000405057c24 */ /* 0x000fe2000f8e02ff */
[----:B------:R-:W-:Y:S01]  /*24bc0*/  LOP3.LUT P3, RZ, R32, 0x2, RZ, 0xc0, !PT ;  /* 0x0000000220ff7812 */ /* 0x000fe2000786c0ff */
        /* <DEDUP_REMOVED lines=100> */
.L_x_8749:
        /* <DEDUP_REMOVED lines=11> */
.L_x_8522:
        /* <DEDUP_REMOVED lines=11> */
.L_x_8523:
[----:B-1----:R1:W5:Y:S01]  /*25370*/  LDL.LU R3, [R1+0xc] ;  /* 0x00000c0001037983 */ /* 0x0023620000300800 */
[----:B------:R1:W-:Y:S02]  /*25380*/  SYNCS.ARRIVE.TRANS64.A1T0 RZ, [R7+URZ+0x28830], RZ ;  /* 0x028830ff07ff79a7 */ /* 0x0003e4000810003f */
[----:B------:R-:W-:Y:S05]  /*25390*/  WARPSYNC.ALL ;  /* 0x0000000000007948 */ /* 0x000fea0003800000 */
[----:B------:R-:W-:Y:S01]  /*253a0*/  ULDC.64 UR4, c[0x0][0x298] ;  /* 0x0000a60000047ab9 */ /* 0x000fe20000000a00 */
[----:B------:R-:W-:Y:S01]  /*253b0*/  VIADD R2, R22, 0x10400 ;  /* 0x0001040016027836 */ /* 0x000fe20000000000 */
[----:B------:R-:W-:Y:S01]  /*253c0*/  ULDC.64 UR6, c[0x0][0xa00] ;  /* 0x0002800000067ab9 */ /* 0x000fe20000000a00 */
[----:B------:R-:W-:Y:S01]  /*253d0*/  BSSY B6, `(.L_x_8524) ;  /* 0x0000022000067945 */ /* 0x000fe20003800000 */
[----:B------:R-:W-:Y:S01]  /*253e0*/  BAR.SYNC.DEFER_BLOCKING 0x8, 0x180 ;  /* 0x0206000000007b1d */ /* 0x000fe20000010000 */
[----:B------:R-:W-:-:S02]  /*253f0*/  ISETP.NE.U32.AND P0, PT, RZ, UR6, PT ;  /* 0x00000006ff007c0c */ /* 0x000fc4000bf05070 */
[----:B------:R-:W-:Y:S02]  /*25400*/  LOP3.LUT P1, RZ, R2, 0x3ff, RZ, 0xc0, !PT ;  /* 0x000003ff02ff7812 */ /* 0x000fe4000782c0ff */
[----:B------:R-:W-:Y:S02]  /*25410*/  ISETP.NE.AND.EX P0, PT, RZ, UR7, PT, P0 ;  /* 0x00000007ff007c0c */ /* 0x000fe4000bf05300 */
[----:B-----5:R-:W-:Y:S01]  /*25420*/  SHF.R.S32.HI R0, RZ, 0x1f, R3 ;  /* 0x0000001fff007819 */ /* 0x020fe20000011403 */
[----:B0-----:R-:W-:-:S04]  /*25430*/  IMAD.WIDE.U32 R4, R3, UR4, RZ ;  /* 0x0000000403047c25 */ /* 0x001fc8000f8e00ff */
[----:B------:R-:W-:Y:S01]  /*25440*/  IMAD R0, R0, UR4, RZ ;  /* 0x0000000400007c24 */ /* 0x000fe2000f8e02ff */
[----:B------:R0:W-:Y:S03]  /*25450*/  STL.64 [R1+0x10], R4 ;  /* 0x0000100401007387 */ /* 0x0001e60000100a00 */
[----:B------:R-:W-:Y:S01]  /*25460*/  IMAD R2, R3, UR5, R0 ;  /* 0x0000000503027c24 */ /* 0x000fe2000f8e0200 */
[----:B------:R-:W-:-:S03]  /*25470*/  SHF.R.S32.HI R0, RZ, 0x1f, R19 ;  /* 0x0000001fff007819 */ /* 0x000fc60000011413 */
[----:B------:R-:W-:Y:S01]  /*25480*/  IMAD.IADD R3, R5, 0x1, R2 ;  /* 0x0000000105037824 */ /* 0x000fe200078e0202 */
[----:B------:R-:W-:Y:S02]  /*25490*/  SEL R2, R0, RZ, !P0 ;  /* 0x000000ff00027207 */ /* 0x000fe40004000000 */
[----:B------:R-:W-:Y:S02]  /*254a0*/  SEL R0, R19, RZ, !P0 ;  /* 0x000000ff13007207 */ /* 0x000fe40004000000 */
[----:B------:R0:W-:Y:S04]  /*254b0*/  STL [R1+0x20], R3 ;  /* 0x0000200301007387 */ /* 0x0001e80000100800 */
[----:B------:R0:W-:Y:S04]  /*254c0*/  STL [R1+0xc], R0 ;  /* 0x00000c0001007387 */ /* 0x0001e80000100800 */
[----:B------:R0:W-:Y:S01]  /*254d0*/  STL [R1+0x24], R2 ;  /* 0x0000240201007387 */ /* 0x0001e20000100800 */
[----:B------:R-:W-:Y:S05]  /*254e0*/  @!P1 BRA `(.L_x_8525) ;  /* 0x0000000000409947 */ /* 0x000fea0003800000 */
[----:B0-----:R-:W-:Y:S01]  /*254f0*/  MOV R2, 0x0 ;  /* 0x0000000000027802 */ /* 0x001fe20000000f00 */
        /* <DEDUP_REMOVED lines=15> */
.L_x_8525:
[----:B------:R-:W-:Y:S05]  /*255f0*/  BSYNC B6 ;  /* 0x0000000000067941 */ /* 0x000fea0003800000 */
.L_x_8524:
[----:B------:R-:W2:Y:S01]  /*25600*/  LDL.LU R20, [R1+0x20] ;  /* 0x0000200001147983 */ /* 0x000ea20000300800 */
[----:B------:R-:W-:Y:S01]  /*25610*/  ULDC.64 UR4, c[0x0][0x2d8] ;  /* 0x0000b60000047ab9 */ /* 0x000fe20000000a00 */
[----:B------:R-:W3:Y:S01]  /*25620*/  LDC R6, c[0x0][0x448] ;  /* 0x00011200ff067b82 */ /* 0x000ee20000000800 */
[----:B------:R-:W-:Y:S01]  /*25630*/  ULDC.64 UR6, c[0x0][0x280] ;  /* 0x0000a00000067ab9 */ /* 0x000fe20000000a00 */
[----:B0-----:R-:W2:Y:S04]  /*25640*/  LDL.LU.64 R2, [R1+0x10] ;  /* 0x0000100001027983 */ /* 0x001ea80000300a00 */
[----:B------:R-:W4:Y:S04]  /*25650*/  LDL.LU R0, [R1+0x24] ;  /* 0x0000240001007983 */ /* 0x000f280000300800 */
[----:B------:R-:W4:Y:S04]  /*25660*/  LDL.LU R21, [R1+0xc] ;  /* 0x00000c0001157983 */ /* 0x000f280000300800 */
[----:B------:R0:W5:Y:S01]  /*25670*/  LDL R8, [R1+0x8] ;  /* 0x0000080001087983 */ /* 0x0001620000100800 */
[----:B---3--:R-:W-:-:S13]  /*25680*/  ISETP.NE.AND P0, PT, R6, 0x1, PT ;  /* 0x000000010600780c */ /* 0x008fda0003f05270 */
[----:B-1----:R-:W1:Y:S01]  /*25690*/  @P0 LDC R7, c[0x0][0x44c] ;  /* 0x00011300ff070b82 */ /* 0x002e620000000800 */
[----:B--2---:R-:W-:Y:S02]  /*256a0*/  IMAD.MOV.U32 R3, RZ, RZ, R20 ;  /* 0x000000ffff037224 */ /* 0x004fe400078e0014 */
[----:B------:R-:W2:Y:S01]  /*256b0*/  S2R R20, SR_TID.X ;  /* 0x0000000000147919 */ /* 0x000ea20000002100 */
[----:B------:R-:W-:-:S04]  /*256c0*/  IMAD.WIDE.U32 R2, R18, UR4, R2 ;  /* 0x0000000412027c25 */ /* 0x000fc8000f8e0002 */
[----:B------:R-:W-:Y:S01]  /*256d0*/  IMAD R3, R18, UR5, R3 ;  /* 0x0000000512037c24 */ /* 0x000fe2000f8e0203 */
[----:B------:R-:W-:Y:S02]  /*256e0*/  ULDC.64 UR4, c[0x0][0x2e0] ;  /* 0x0000b80000047ab9 */ /* 0x000fe40000000a00 */
[----:B----4-:R-:W-:Y:S02]  /*256f0*/  IMAD R0, R0, UR4, RZ ;  /* 0x0000000400007c24 */ /* 0x010fe4000f8e02ff */
[----:B------:R-:W-:-:S04]  /*25700*/  IMAD.WIDE.U32 R2, R21, UR4, R2 ;  /* 0x0000000415027c25 */ /* 0x000fc8000f8e0002 */
[----:B------:R-:W-:Y:S01]  /*25710*/  IMAD R0, R21, UR5, R0 ;  /* 0x0000000515007c24 */ /* 0x000fe2000f8e0200 */
[----:B------:R-:W-:Y:S01]  /*25720*/  ULDC.64 UR4, c[0x0][0x2d0] ;  /* 0x0000b40000047ab9 */ /* 0x000fe20000000a00 */
[----:B------:R-:W3:Y:S02]  /*25730*/  S2R R21, SR_TID.X ;  /* 0x0000000000157919 */ /* 0x000ee40000002100 */
[----:B------:R-:W-:Y:S02]  /*25740*/  IMAD.IADD R3, R3, 0x1, R0 ;  /* 0x0000000103037824 */ /* 0x000fe400078e0200 */
[----:B------:R-:W4:Y:S01]  /*25750*/  @P0 LDC R0, c[0x0][0x450] ;  /* 0x00011400ff000b82 */ /* 0x000f220000000800 */
[----:B--2---:R-:W-:-:S04]  /*25760*/  LOP3.LUT R20, R20, 0x7f, RZ, 0xc0, !PT ;  /* 0x0000007f14147812 */ /* 0x004fc800078ec0ff */
[----:B------:R-:W-:Y:S01]  /*25770*/  SHF.R.U32.HI R20, RZ, 0x3, R20 ;  /* 0x00000003ff147819 */ /* 0x000fe20000011614 */
[----:B---3--:R-:W-:-:S05]  /*25780*/  IMAD.SHL.U32 R21, R21, 0x10, RZ ;  /* 0x0000001015157824 */ /* 0x008fca00078e00ff */
[----:B------:R-:W-:-:S04]  /*25790*/  LOP3.LUT R21, R21, 0x70, RZ, 0xc0, !PT ;  /* 0x0000007015157812 */ /* 0x000fc800078ec0ff */
[----:B------:R-:W-:-:S05]  /*257a0*/  LOP3.LUT R20, R20, R21, RZ, 0xfc, !PT ;  /* 0x0000001514147212 */ /* 0x000fca00078efcff */
[----:B------:R-:W-:-:S04]  /*257b0*/  IMAD.IADD R5, R20, 0x1, R27 ;  /* 0x0000000114057824 */ /* 0x000fc800078e021b */
[----:B-1----:R-:W-:-:S04]  /*257c0*/  @P0 IMAD.HI.U32 R7, R5, R7, RZ ;  /* 0x0000000705070227 */ /* 0x002fc800078e00ff */
[----:B------:R-:W-:Y:S01]  /*257d0*/  IMAD.MOV.U32 R4, RZ, RZ, R5 ;  /* 0x000000ffff047224 */ /* 0x000fe200078e0005 */
[----:B----4-:R-:W-:Y:S01]  /*257e0*/  @P0 SHF.R.U32.HI R4, RZ, R0, R7 ;  /* 0x00000000ff040219 */ /* 0x010fe20000011607 */
        /* <DEDUP_REMOVED lines=11> */
[----:B------:R-:W-:Y:S01]  /*258a0*/  IMAD.WIDE.U32 R2, R0, UR4, R2 ;  /* 0x0000000400027c25 */ /* 0x000fe2000f8e0002 */
[----:B------:R-:W-:-:S03]  /*258b0*/  ULDC UR4, c[0x0][0x2b8] ;  /* 0x0000ae0000047ab9 */ /* 0x000fc60000000800 */
[----:B------:R-:W-:Y:S01]  /*258c0*/  IMAD R5, R0, UR5, R4 ;  /* 0x0000000500057c24 */ /* 0x000fe2000f8e0204 */
[----:B------:R-:W-:-:S03]  /*258d0*/  LEA R0, P2, R2, UR6, 0x1 ;  /* 0x0000000602007c11 */ /* 0x000fc6000f8408ff */
[----:B------:R-:W-:Y:S01]  /*258e0*/  IMAD.IADD R3, R3, 0x1, R5 ;  /* 0x0000000103037824 */ /* 0x000fe200078e0205 */
[----:B------:R-:W-:Y:S02]  /*258f0*/  ISETP.GE.AND P0, PT, R31, UR4, PT ;  /* 0x000000041f007c0c */ /* 0x000fe4000bf06270 */
[----:B------:R-:W-:Y:S01]  /*25900*/  ISETP.GE.AND P1, PT, R30, UR4, PT ;  /* 0x000000041e007c0c */ /* 0x000fe2000bf26270 */
[----:B------:R-:W-:Y:S01]  /*25910*/  UMOV UR4, 0xffffffff ;  /* 0xffffffff00047882 */ /* 0x000fe20000000000 */
[----:B-1----:R-:W-:Y:S02]  /*25920*/  LOP3.LUT R20, R20, 0x7f, RZ, 0xc0, !PT ;  /* 0x0000007f14147812 */ /* 0x002fe400078ec0ff */
[----:B------:R-:W-:Y:S02]  /*25930*/  LEA.HI.X R4, R2, UR7, R3, 0x1, P2 ;  /* 0x0000000702047c11 */ /* 0x000fe400090f0c03 */
        /* <DEDUP_REMOVED lines=74> */
.L_x_8766:
        /* <DEDUP_REMOVED lines=11> */
.L_x_8528:
[----:B------:R-:W-:Y:S05]  /*25e90*/  BSYNC B0 ;  /* 0x0000000000007941 */ /* 0x000fea0003800000 */
.L_x_8527:
[----:B------:R-:W-:Y:S01]  /*25ea0*/  NOP ;  /* 0x0000000000007918 */ /* 0x000fe20000000000 */
[----:B------:R-:W-:-:S13]  /*25eb0*/  PLOP3.LUT P0, PT, PT, PT, PT, 0x80, 0x0 ;  /* 0x000000000000781c */ /* 0x000fda0003f0f070 */
.L_x_8529:
        /* <DEDUP_REMOVED lines=21> */
.L_x_8767:
[----:B------:R-:W-:Y:S05]  /*26010*/  BSYNC B0 ;  /* 0x0000000000007941 */ /* 0x000fea0003800000 */
.L_x_8530:
        /* <DEDUP_REMOVED lines=8> */
.L_x_8546:
[----:B------:R-:W3:Y:S01]  /*260a0*/  LDL R7, [R1] ;  /* 0x0000000001077983 */ /* 0x000ee20000100800 */
[----:B------:R-:W1:Y:S03]  /*260b0*/  LDC R0, c[0x0][0x430] ;  /* 0x00010c00ff007b82 */ /* 0x000e660000000800 */
[----:B------:R-:W4:Y:S01]  /*260c0*/  LDL R5, [R1+0x4] ;  /* 0x0000040001057983 */ /* 0x000f220000100800 */
[----:B------:R-:W-:Y:S05]  /*260d0*/  YIELD ;  /* 0x0000000000007946 */ /* 0x000fea0003800000 */
[----:B------:R-:W5:Y:S01]  /*260e0*/  S2R R2, SR_TID.X ;  /* 0x0000000000027919 */ /* 0x000f620000002100 */
[----:B------:R-:W-:Y:S01]  /*260f0*/  ULDC.64 UR4, c[0x0][0x428] ;  /* 0x00010a0000047ab9 */ /* 0x000fe20000000a00 */
[----:B------:R-:W2:Y:S01]  /*26100*/  S2R R4, SR_TID.X ;  /* 0x0000000000047919 */ /* 0x000ea20000002100 */
[----:B-1----:R-:W-:-:S13]  /*26110*/  ISETP.NE.AND P0, PT, R0, 0x1, PT ;  /* 0x000000010000780c */ /* 0x002fda0003f05270 */
[----:B0-----:R-:W0:Y:S01]  /*26120*/  @P0 LDC R3, c[0x0][0x434] ;  /* 0x00010d00ff030b82 */ /* 0x001e220000000800 */
[----:B-----5:R-:W-:-:S07]  /*26130*/  LOP3.LUT R2, R2, 0x7f, RZ, 0xc0, !PT ;  /* 0x0000007f02027812 */ /* 0x020fce00078ec0ff */
[----:B------:R-:W1:Y:S01]  /*26140*/  @P0 LDC R8, c[0x0][0x438] ;  /* 0x00010e00ff080b82 */ /* 0x000e620000000800 */
[----:B------:R-:W-:Y:S01]  /*26150*/  SHF.R.U32.HI R2, RZ, 0x3, R2 ;  /* 0x00000003ff027819 */ /* 0x000fe20000011602 */
[----:B--2---:R-:W-:-:S04]  /*26160*/  IMAD.SHL.U32 R4, R4, 0x10, RZ ;  /* 0x0000001004047824 */ /* 0x004fc800078e00ff */
[----:B------:R-:W-:Y:S01]  /*26170*/  IMAD R2, R6, 0x80, R2 ;  /* 0x0000008006027824 */ /* 0x000fe200078e0202 */
[----:B------:R-:W-:-:S04]  /*26180*/  LOP3.LUT R4, R4, 0x70, RZ, 0xc0, !PT ;  /* 0x0000007004047812 */ /* 0x000fc800078ec0ff */
[----:B---3--:R-:W-:Y:S01]  /*26190*/  IADD3 R4, R4, R2, R7 ;  /* 0x0000000204047210 */ /* 0x008fe20007ffe007 */
[----:B----4-:R-:W-:-:S04]  /*261a0*/  IMAD R5, R5, UR4, RZ ;  /* 0x0000000405057c24 */ /* 0x010fc8000f8e02ff */
[----:B0-----:R-:W-:-:S04]  /*261b0*/  @P0 IMAD.HI.U32 R3, R4, R3, RZ ;  /* 0x0000000304030227 */ /* 0x001fc800078e00ff */
[----:B------:R-:W-:Y:S01]  /*261c0*/  IMAD.MOV.U32 R2, RZ, RZ, R4 ;  /* 0x000000ffff027224 */ /* 0x000fe200078e0004 */
[----:B-1----:R-:W-:Y:S01]  /*261d0*/  @P0 SHF.R.U32.HI R2, RZ, R8, R3 ;  /* 0x00000008ff020219 */ /* 0x002fe20000011603 */
[----:B------:R-:W-:-:S04]  /*261e0*/  IMAD R5, R34, UR5, R5 ;  /* 0x0000000522057c24 */ /* 0x000fc8000f8e0205 */
[----:B------:R-:W-:-:S04]  /*261f0*/  IMAD.MOV R3, RZ, RZ, -R2 ;  /* 0x000000ffff037224 */ /* 0x000fc800078e0a02 */
[----:B------:R-:W-:Y:S01]  /*26200*/  IMAD R0, R0, R3, R4 ;  /* 0x0000000300007224 */ /* 0x000fe200078e0204 */
[----:B------:R-:W-:-:S03]  /*26210*/  SHF.R.S32.HI R3, RZ, 0x1f, R2 ;  /* 0x0000001fff037819 */ /* 0x000fc60000011402 */
[----:B------:R-:W-:Y:S01]  /*26220*/  IMAD.WIDE.U32 R2, R34, UR4, R2 ;  /* 0x0000000422027c25 */ /* 0x000fe2000f8e0002 */
[----:B------:R-:W-:-:S03]  /*26230*/  ULDC.64 UR4, c[0x0][0x418] ;  /* 0x0001060000047ab9 */ /* 0x000fc60000000a00 */
[----:B------:R-:W-:Y:S01]  /*26240*/  IMAD.IADD R3, R5, 0x1, R3 ;  /* 0x0000000105037824 */ /* 0x000fe200078e0203 */
[----:B------:R-:W-:-:S04]  /*26250*/  LEA R4, P0, R2, UR4, 0x2 ;  /* 0x0000000402047c11 */ /* 0x000fc8000f8010ff */
[----:B------:R-:W-:-:S05]  /*26260*/  LEA.HI.X R5, R2, UR5, R3, 0x2, P0 ;  /* 0x0000000502057c11 */ /* 0x000fca00080f1403 */
[----:B------:R-:W2:Y:S01]  /*26270*/  LDG.E R4, desc[UR54][R4.64] ;  /* 0x0000003604047981 */ /* 0x000ea2000c1e1900 */
[----:B------:R-:W-:Y:S02]  /*26280*/  IMAD.U32 R7, RZ, RZ, UR38 ;  /* 0x00000026ff077e24 */ /* 0x000fe4000f8e00ff */
[----:B------:R-:W-:Y:S02]  /*26290*/  VIADD R24, R10, 0x1 ;  /* 0x000000010a187836 */ /* 0x000fe40000000000 */
[----:B------:R-:W-:Y:S01]  /*262a0*/  IMAD.MOV.U32 R25, RZ, RZ, R6 ;  /* 0x000000ffff197224 */ /* 0x000fe200078e0006 */
[----:B------:R-:W-:Y:S02]  /*262b0*/  ISETP.NE.AND P3, PT, R7, 0x3, PT ;  /* 0x000000030700780c */ /* 0x000fe40003f65270 */
[----:B------:R-:W-:-:S04]  /*262c0*/  ISETP.NE.AND P0, PT, R24, 0x2, PT ;  /* 0x000000021800780c */ /* 0x000fc80003f05270 */
[----:B------:R-:W-:Y:S02]  /*262d0*/  SEL R3, RZ, 0x1, P0 ;  /* 0x00000001ff037807 */ /* 0x000fe40000000000 */
[----:B------:R-:W-:Y:S02]  /*262e0*/  SEL R24, R24, RZ, P0 ;  /* 0x000000ff18187207 */ /* 0x000fe40000000000 */
[----:B------:R-:W-:Y:S02]  /*262f0*/  LOP3.LUT R28, R20, R3, RZ, 0x3c, !PT ;  /* 0x00000003141c7212 */ /* 0x000fe400078e3cff */
[----:B--2---:R-:W-:Y:S01]  /*26300*/  SHF.R.S32.HI R27, RZ, 0x1f, R4 ;  /* 0x0000001fff1b7819 */ /* 0x004fe20000011404 */
[----:B------:R-:W-:Y:S06]  /*26310*/  @!P3 BRA `(.L_x_8534) ;  /* 0x000000000004b947 */ /* 0x000fec0003800000 */
[----:B------:R-:W-:Y:S01]  /*26320*/  BPT.TRAP 0x1 ;  /* 0x000000040000795c */ /* 0x000fe20000300000 */
.L_x_8534:
[----:B------:R-:W-:Y:S01]  /*26330*/  IMAD R6, R24, 0x8, R22 ;  /* 0x0000000818067824 */ /* 0x000fe200078e0216 */
[----:B------:R-:W-:Y:S01]  /*26340*/  SHF.L.U32 R3, R28, 0x1f, RZ ;  /* 0x0000001f1c037819 */ /* 0x000fe200000006ff */
[----:B------:R-:W-:Y:S03]  /*26350*/  BSSY B1, `(.L_x_8535) ;  /* 0x0000003000017945 */ /* 0x000fe60003800000 */
[----:B------:R-:W0:Y:S02]  /*26360*/  SYNCS.PHASECHK.TRANS64.TRYWAIT P0, [R6+URZ+0x28840], R3 ;  /* 0x02884003060075a7 */ /* 0x000e24000800017f */
[----:B0-----:R-:W-:Y:S05]  /*26370*/  @!P0 BRA `(.L_x_8536) ;  /* 0x00000070009c8947 */ /* 0x001fea0003800000 */
.L_x_8768:
[----:B------:R-:W-:Y:S05]  /*26380*/  BSYNC B1 ;  /* 0x0000000000017941 */ /* 0x000fea0003800000 */
.L_x_8535:
        /* <DEDUP_REMOVED lines=63> */
[----:B------:R-:W2:Y:S01]  /*26780*/  SHFL.IDX PT, R9, R9, 0x7, 0x181f ;  /* 0x00f81f0009097f89 */ /* 0x000ea200000e0000 */
[----:B0-----:R-:W-:-:S05]  /*26790*/  IADD3 R2, P0, R2, R5, RZ ;  /* 0x0000000502027210 */ /* 0x001fca0007f1e0ff */
[----:B-1----:R-:W-:-:S05]  /*267a0*/  IMAD.X R3, RZ, RZ, R3, P0 ;  /* 0x000000ffff037224 */ /* 0x002fca00000e0603 */
[----:B------:R-:W-:Y:S04]  /*267b0*/  LDGSTS.E.BYPASS.LTC128B.128 [R8+0x1b400], desc[UR54][R2.64], !P4 ;  /* 0x1b40000002087fae */ /* 0x000fe8000e101d76 */
[----:B------:R0:W-:Y:S04]  /*267c0*/  LDGSTS.E.BYPASS.LTC128B.128 [R8+0x1f400], desc[UR54][R2.64+0x80], !P3 ;  /* 0x1f40008002087fae */ /* 0x0001e8000d901d76 */
[----:B0-2---:R0:W1:Y:S02]  /*267d0*/  SHFL.IDX PT, R2, R7, 0x7, 0x181f ;  /* 0x00f81f0007027f89 */ /* 0x00506400000e0000 */
.L_x_8786:
        /* <DEDUP_REMOVED lines=9> */
.L_x_8538:
        /* <DEDUP_REMOVED lines=11> */
.L_x_8539:
[----:B------:R1:W-:Y:S01]  /*26920*/  SYNCS.ARRIVE.TRANS64.A1T0 RZ, [R6+URZ+0x28830], RZ ;  /* 0x028830ff06ff79a7 */ /* 0x0003e2000810003f */
[----:B------:R-:W-:Y:S05]  /*26930*/  @!P4 BRA `(.L_x_8540) ;  /* 0x000000000004c947 */ /* 0x000fea0003800000 */
[----:B------:R-:W-:Y:S01]  /*26940*/  BPT.TRAP 0x1 ;  /* 0x000000040000795c */ /* 0x000fe20000300000 */
.L_x_8540:
[----:B------:R-:W-:Y:S01]  /*26950*/  SHF.L.U32 R2, R20, 0x1f, RZ ;  /* 0x0000001f14027819 */ /* 0x000fe200000006ff */
[----:B-1----:R-:W-:Y:S01]  /*26960*/  IMAD R6, R10, 0x8, R22 ;  /* 0x000000080a067824 */ /* 0x002fe200078e0216 */
[----:B------:R-:W-:Y:S03]  /*26970*/  BSSY B1, `(.L_x_8541) ;  /* 0x0000003000017945 */ /* 0x000fe60003800000 */
[----:B------:R-:W1:Y:S02]  /*26980*/  SYNCS.PHASECHK.TRANS64.TRYWAIT P0, [R6+URZ+0x28860], R2 ;  /* 0x02886002060075a7 */ /* 0x000e64000800017f */
[----:B-1----:R-:W-:Y:S05]  /*26990*/  @!P0 BRA `(.L_x_8542) ;  /* 0x0000007400748947 */ /* 0x002fea0003800000 */
.L_x_8787:
[----:B------:R-:W-:Y:S05]  /*269a0*/  BSYNC B1 ;  /* 0x0000000000017941 */ /* 0x000fea0003800000 */
.L_x_8541:
[----:B------:R-:W2:Y:S01]  /*269b0*/  S2R R3, SR_TID.X ;  /* 0x0000000000037919 */ /* 0x000ea20000002100 */
[----:B------:R-:W-:Y:S01]  /*269c0*/  UMOV UR4, 0xffffffff ;  /* 0xffffffff00047882 */ /* 0x000fe20000000000 */
[----:B------:R-:W-:Y:S02]  /*269d0*/  IMAD R8, R33, -0x80, R36 ;  /* 0xffffff8021087824 */ /* 0x000fe400078e0224 */
[----:B0-----:R-:W-:Y:S01]  /*269e0*/  IMAD R7, R10, 0x4000, R35 ;  /* 0x000040000a077824 */ /* 0x001fe200078e0223 */
[----:B--2---:R-:W-:-:S04]  /*269f0*/  LOP3.LUT R3, R3, 0x7f, RZ, 0xc0, !PT ;  /* 0x0000007f03037812 */ /* 0x004fc800078ec0ff */
[----:B------:R-:W-:-:S05]  /*26a00*/  SHF.R.U32.HI R3, RZ, 0x3, R3 ;  /* 0x00000003ff037819 */ /* 0x000fca0000011603 */
        /* <DEDUP_REMOVED lines=61> */
.L_x_8805:
        /* <DEDUP_REMOVED lines=27> */
.L_x_8544:
        /* <DEDUP_REMOVED lines=11> */
.L_x_8545:
[C---:B------:R-:W-:Y:S01]  /*27040*/  ISETP.GT.AND P0, PT, R25.reuse, R37, PT ;  /* 0x000000251900720c */ /* 0x040fe20003f04270 */
[----:B------:R0:W-:Y:S01]  /*27050*/  SYNCS.ARRIVE.TRANS64.A1T0 RZ, [R6+URZ+0x28850], RZ ;  /* 0x028850ff06ff79a7 */ /* 0x0001e2000810003f */
[----:B------:R-:W-:Y:S02]  /*27060*/  IMAD.MOV.U32 R10, RZ, RZ, R24 ;  /* 0x000000ffff0a7224 */ /* 0x000fe400078e0018 */
[----:B------:R-:W-:Y:S02]  /*27070*/  IMAD.MOV.U32 R20, RZ, RZ, R28 ;  /* 0x000000ffff147224 */ /* 0x000fe400078e001c */
[----:B------:R-:W-:Y:S02]  /*27080*/  IMAD.MOV.U32 R33, RZ, RZ, R25 ;  /* 0x000000ffff217224 */ /* 0x000fe400078e0019 */
[----:B0-----:R-:W-:-:S05]  /*27090*/  VIADD R6, R25, 0xffffffff ;  /* 0xffffffff19067836 */ /* 0x001fca0000000000 */
[----:B------:R-:W-:Y:S05]  /*270a0*/  @P0 BRA `(.L_x_8546) ;  /* 0xffffffec00fc0947 */ /* 0x000fea000383ffff */
.L_x_8533:
[----:B------:R-:W-:Y:S05]  /*270b0*/  BSYNC B0 ;  /* 0x0000000000007941 */ /* 0x000fea0003800000 */
.L_x_8532:
        /* <DEDUP_REMOVED lines=17> */
.L_x_8548:
[----:B------:R-:W-:Y:S05]  /*271d0*/  BSYNC B0 ;  /* 0x0000000000007941 */ /* 0x000fea0003800000 */
.L_x_8547:
[----:B------:R-:W-:-:S05]  /*271e0*/  IMAD.U32 R0, RZ, RZ, UR38 ;  /* 0x00000026ff007e24 */ /* 0x000fca000f8e00ff */
[----:B------:R-:W-:-:S13]  /*271f0*/  ISETP.NE.AND P0, PT, R0, 0x3, PT ;  /* 0x000000030000780c */ /* 0x000fda0003f05270 */
[----:B------:R-:W-:Y:S05]  /*27200*/  @!P0 BRA `(.L_x_8549) ;  /* 0x0000000000048947 */ /* 0x000fea0003800000 */
[----:B------:R-:W-:Y:S01]  /*27210*/  BPT.TRAP 0x1 ;  /* 0x000000040000795c */ /* 0x000fe20000300000 */
.L_x_8549:
[----:B------:R-:W-:Y:S01]  /*27220*/  IMAD R0, R24, 0x8, R22 ;  /* 0x0000000818007824 */ /* 0x000fe200078e0216 */
[----:B0-----:R-:W-:Y:S01]  /*27230*/  SHF.L.U32 R3, R28, 0x1f, RZ ;  /* 0x0000001f1c037819 */ /* 0x001fe200000006ff */
[----:B------:R-:W-:Y:S01]  /*27240*/  BSSY B0, `(.L_x_8550) ;  /* 0x0000004000007945 */ /* 0x000fe20003800000 */
[----:B------:R-:W-:Y:S02]  /*27250*/  IMAD R6, R25, -0x80, R36 ;  /* 0xffffff8019067824 */ /* 0x000fe400078e0224 */
[----:B------:R-:W0:Y:S02]  /*27260*/  SYNCS.PHASECHK.TRANS64.TRYWAIT P0, [R0+URZ+0x28860], R3 ;  /* 0x02886003000075a7 */ /* 0x000e24000800017f */
[----:B0-----:R-:W-:Y:S05]  /*27270*/  @!P0 BRA `(.L_x_8551) ;  /* 0x0000007400d88947 */ /* 0x001fea0003800000 */
.L_x_8806:
[----:B------:R-:W-:Y:S05]  /*27280*/  BSYNC B0 ;  /* 0x0000000000007941 */ /* 0x000fea0003800000 */
.L_x_8550:
        /* <DEDUP_REMOVED lines=70> */
.L_x_8824:
        /* <DEDUP_REMOVED lines=11> */
.L_x_8553:
        /* <DEDUP_REMOVED lines=11> */
.L_x_8554:
[----:B------:R0:W-:Y:S01]  /*27850*/  SYNCS.ARRIVE.TRANS64.A1T0 RZ, [R0+URZ+0x28850], RZ ;  /* 0x028850ff00ff79a7 */ /* 0x0001e2000810003f */
[----:B------:R-:W-:-:S05]  /*27860*/  VIADD R24, R24, 0x1 ;  /* 0x0000000118187836 */ /* 0x000fca0000000000 */
[----:B------:R-:W-:-:S04]  /*27870*/  ISETP.NE.AND P0, PT, R24, 0x2, PT ;  /* 0x000000021800780c */ /* 0x000fc80003f05270 */
[----:B------:R-:W-:Y:S02]  /*27880*/  SEL R3, RZ, 0x1, P0 ;  /* 0x00000001ff037807 */ /* 0x000fe40000000000 */
[----:B------:R-:W-:Y:S02]  /*27890*/  SEL R24, R24, RZ, P0 ;  /* 0x000000ff18187207 */ /* 0x000fe40000000000 */
[----:B0-----:R-:W-:-:S07]  /*278a0*/  LOP3.LUT R28, R28, R3, RZ, 0x3c, !PT ;  /* 0x000000031c1c7212 */ /* 0x001fce00078e3cff */
.L_x_8511:
[----:B------:R-:W-:Y:S05]  /*278b0*/  BSYNC B7 ;  /* 0x0000000000077941 */ /* 0x000fea0003800000 */
.L_x_8509:
        /* <DEDUP_REMOVED lines=11> */
.L_x_8555:
        /* <DEDUP_REMOVED lines=11> */
[----:B0-----:R2:W3:Y:S02]  /*27a20*/  @!P1 LDG.E R6, desc[UR54][R2.64] ;  /* 0x0000003602069981 */ /* 0x0014e4000c1e1900 */
        /* <DEDUP_REMOVED lines=31> */
.L_x_8834:
[----:B------:R-:W-:Y:S02]  /*27c20*/  ULDC UR4, c[0x0][0xc38] ;  /* 0x00030e0000047ab9 */ /* 0x000fe40000000800 */
[----:B------:R-:W-:-:S04]  /*27c30*/  IMAD.U32 R5, RZ, RZ, UR4 ;  /* 0x00000004ff057e24 */ /* 0x000fc8000f8e00ff */
[----:B-1----:R-:W-:-:S04]  /*27c40*/  IMAD R14, R14, R5, RZ ;  /* 0x000000050e0e7224 */ /* 0x002fc800078e02ff */
[----:B------:R-:W-:-:S05]  /*27c50*/  IMAD.IADD R7, R7, 0x1, R14 ;  /* 0x0000000107077824 */ /* 0x000fca00078e020e */
[----:B------:R-:W-:-:S13]  /*27c60*/  ISETP.GT.AND P6, PT, R7, R0, PT ;  /* 0x000000000700720c */ /* 0x000fda0003fc4270 */
[----:B------:R-:W-:Y:S05]  /*27c70*/  @P6 BRA `(.L_x_8558) ;  /* 0x0000000000a46947 */ /* 0x000fea0003800000 */
.L_x_8561:
        /* <DEDUP_REMOVED lines=35> */
.L_x_8842:
[----:B------:R-:W-:Y:S02]  /*27eb0*/  ULDC UR4, c[0x0][0xc38] ;  /* 0x00030e0000047ab9 */ /* 0x000fe40000000800 */
[----:B------:R-:W-:-:S04]  /*27ec0*/  IMAD.U32 R5, RZ, RZ, UR4 ;  /* 0x00000004ff057e24 */ /* 0x000fc8000f8e00ff */
[----:B-1----:R-:W-:-:S04]  /*27ed0*/  IMAD R14, R14, R5, RZ ;  /* 0x000000050e0e7224 */ /* 0x002fc800078e02ff */
[----:B------:R-:W-:-:S05]  /*27ee0*/  IMAD.IADD R7, R14, 0x1, R7 ;  /* 0x000000010e077824 */ /* 0x000fca00078e0207 */
[----:B------:R-:W-:-:S13]  /*27ef0*/  ISETP.GT.AND P6, PT, R7, R0, PT ;  /* 0x000000000700720c */ /* 0x000fda0003fc4270 */
[----:B------:R-:W-:Y:S05]  /*27f00*/  @!P6 BRA `(.L_x_8561) ;  /* 0xfffffffc005ce947 */ /* 0x000fea000383ffff */
.L_x_8558:
        /* <DEDUP_REMOVED lines=10> */
.L_x_8847:
[----:B------:R-:W-:-:S13]  /*27fb0*/  ISETP.NE.AND P0, PT, R3, RZ, PT ;  /* 0x000000ff0300720c */ /* 0x000fda0003f05270 */
[----:B------:R-:W-:Y:S05]  /*27fc0*/  @!P0 BRA `(.L_x_8563) ;  /* 0x0000000000108947 */ /* 0x000fea0003800000 */
[----:B------:R-:W-:Y:S01]  /*27fd0*/  UMOV UR4, 0xffffffff ;  /* 0xffffffff00047882 */ /* 0x000fe20000000000 */
[----:B-1----:R-:W-:Y:S02]  /*27fe0*/  VIADD R12, R12, 0xffffffff ;  /* 0xffffffff0c0c7836 */ /* 0x002fe40000000000 */
[----:B------:R-:W-:Y:S05]  /*27ff0*/  BRA.DIV UR4, `(.L_x_8564) ;  /* 0x0000007e04587947 */ /* 0x000fea000b800000 */
[----:B------:R4:W1:Y:S02]  /*28000*/  SHFL.IDX PT, R6, R2, R12, 0x1f ;  /* 0x00001f0c02067589 */ /* 0x00086400000e0000 */
.L_x_8563:
        /* <DEDUP_REMOVED lines=59> */
.L_x_8565:
        /* <DEDUP_REMOVED lines=60> */
.L_x_8566:
[----:B------:R-:W-:-:S05]  /*28780*/  LOP3.LUT R2, RZ, R2, RZ, 0x33, !PT ;  /* 0x00000002ff027212 */ /* 0x000fca00078e33ff */
[----:B------:R-:W-:Y:S01]  /*28790*/  IMAD.IADD R17, R17, 0x1, R2 ;  /* 0x0000000111117824 */ /* 0x000fe200078e0202 */
[----:B------:R-:W-:Y:S06]  /*287a0*/  BRA `(.L_x_8567) ;  /* 0x00000000001c7947 */ /* 0x000fec0003800000 */
.L_x_8559:
[----:B------:R-:W-:Y:S01]  /*287b0*/  UMOV UR4, URZ ;  /* 0x0000003f00047c82 */ /* 0x000fe20008000000 */
[----:B------:R-:W-:Y:S01]  /*287c0*/  UMOV UR5, URZ ;  /* 0x0000003f00057c82 */ /* 0x000fe20008000000 */
[----:B------:R-:W-:Y:S01]  /*287d0*/  ULDC UR6, c[0x0][0xc3c] ;  /* 0x00030f0000067ab9 */ /* 0x000fe20000000800 */
[----:B------:R-:W-:Y:S02]  /*287e0*/  IMAD.MOV.U32 R16, RZ, RZ, R0 ;  /* 0x000000ffff107224 */ /* 0x000fe400078e0000 */
[----:B------:R-:W-:Y:S02]  /*287f0*/  IMAD.U32 R17, RZ, RZ, UR4 ;  /* 0x00000004ff117e24 */ /* 0x000fe4000f8e00ff */
[----:B------:R-:W-:Y:S02]  /*28800*/  IMAD.U32 R18, RZ, RZ, UR5 ;  /* 0x00000005ff127e24 */ /* 0x000fe4000f8e00ff */
[----:B------:R-:W-:-:S07]  /*28810*/  IMAD.U32 R19, RZ, RZ, UR6 ;  /* 0x00000006ff137e24 */ /* 0x000fce000f8e00ff */
.L_x_8567:
        /* <DEDUP_REMOVED lines=10> */
.L_x_8556:
[----:B------:R-:W-:Y:S02]  /*288c0*/  ULDC UR4, c[0x0][0xc3c] ;  /* 0x00030f0000047ab9 */ /* 0x000fe40000000800 */
[----:B--2---:R-:W-:-:S13]  /*288d0*/  ISETP.GE.AND P0, PT, R19, UR4, PT ;  /* 0x0000000413007c0c */ /* 0x004fda000bf06270 */
[----:B------:R-:W-:Y:S05]  /*288e0*/  @!P0 BRA `(.L_x_8568) ;  /* 0xffffff9400608947 */ /* 0x000fea000383ffff */
[----:B------:R-:W-:Y:S05]  /*288f0*/  BSYNC B8 ;  /* 0x0000000000087941 */ /* 0x000fea0003800000 */
.L_x_8449:
        /* <DEDUP_REMOVED lines=12> */
.L_x_8850:
[----:B------:R-:W-:Y:S05]  /*289c0*/  BSYNC B0 ;  /* 0x0000000000007941 */ /* 0x000fea0003800000 */
.L_x_8569:
[----:B------:R-:W-:-:S03]  /*289d0*/  UMOV UR4, 0xffffffff ;  /* 0xffffffff00047882 */ /* 0x000fc60000000000 */
[----:B------:R-:W-:Y:S05]  /*289e0*/  BRA.DIV UR4, `(.L_x_8571) ;  /* 0x0000007604187947 */ /* 0x000fea000b800000 */
[----:B-1----:R-:W1:Y:S02]  /*289f0*/  S2R R0, SR_TID.X ;  /* 0x0000000000007919 */ /* 0x002e640000002100 */
[----:B-1----:R-:W-:-:S04]  /*28a00*/  SHF.R.U32.HI R0, RZ, 0x5, R0 ;  /* 0x00000005ff007819 */ /* 0x002fc80000011600 */
[----:B------:R-:W-:-:S05]  /*28a10*/  LOP3.LUT R0, R0, 0x3, RZ, 0xc0, !PT ;  /* 0x0000000300007812 */ /* 0x000fca00078ec0ff */
[----:B------:R1:W2:Y:S02]  /*28a20*/  SHFL.IDX PT, R14, R0, RZ, 0x1f ;  /* 0x00001fff000e7589 */ /* 0x0002a400000e0000 */
.L_x_8853:
[----:B--2---:R-:W-:-:S13]  /*28a30*/  ISETP.NE.AND P0, PT, R14, RZ, PT ;  /* 0x000000ff0e00720c */ /* 0x004fda0003f05270 */
[----:B------:R-:W-:Y:S05]  /*28a40*/  @P0 BRA `(.L_x_8142) ;  /* 0x0000000000880947 */ /* 0x000fea0003800000 */
[----:B------:R-:W-:-:S03]  /*28a50*/  UMOV UR4, 0xffffffff ;  /* 0xffffffff00047882 */ /* 0x000fc60000000000 */
[----:B------:R-:W-:Y:S05]  /*28a60*/  BRA.DIV UR4, `(.L_x_8572) ;  /* 0x00000076042c7947 */ /* 0x000fea000b800000 */
[----:B------:R-:W-:-:S13]  /*28a70*/  ELECT P6, URZ, PT ;  /* 0x00000000003f782f */ /* 0x000fda00038c0000 */
.L_x_8856:
[----:B------:R-:W-:Y:S05]  /*28a80*/  @!P6 BRA `(.L_x_8142) ;  /* 0x000000000078e947 */ /* 0x000fea0003800000 */
[----:B------:R-:W-:-:S06]  /*28a90*/  ULOP3.LUT UR4, UR36, 0x2, URZ, 0xfc, !UPT ;  /* 0x0000000224047892 */ /* 0x000fcc000f8efc3f */
[----:B-1----:R-:W-:-:S05]  /*28aa0*/  IMAD.U32 R0, RZ, RZ, UR4 ;  /* 0x00000004ff007e24 */ /* 0x002fca000f8e00ff */
[----:B------:R-:W-:-:S13]  /*28ab0*/  ISETP.NE.AND P0, PT, R0, 0x3, PT ;  /* 0x000000030000780c */ /* 0x000fda0003f05270 */
[----:B------:R-:W-:Y:S05]  /*28ac0*/  @!P0 BRA `(.L_x_8573) ;  /* 0x0000000000048947 */ /* 0x000fea0003800000 */
[----:B------:R-:W-:Y:S01]  /*28ad0*/  BPT.TRAP 0x1 ;  /* 0x000000040000795c */ /* 0x000fe20000300000 */
.L_x_8573:
[----:B------:R-:W-:Y:S01]  /*28ae0*/  IMAD R5, R24, 0x8, R7 ;  /* 0x0000000818057824 */ /* 0x000fe200078e0207 */
[----:B------:R-:W-:Y:S01]  /*28af0*/  SHF.L.U32 R0, R28, 0x1f, RZ ;  /* 0x0000001f1c007819 */ /* 0x000fe200000006ff */
[----:B------:R-:W-:-:S03]  /*28b00*/  VIADD R24, R24, 0x1 ;  /* 0x0000000118187836 */ /* 0x000fc60000000000 */
[----:B------:R-:W1:Y:S02]  /*28b10*/  SYNCS.PHASECHK.TRANS64.TRYWAIT P1, [R5+URZ+0x28840], R0 ;  /* 0x02884000050075a7 */ /* 0x000e64000802017f */
[----:B------:R-:W-:-:S04]  /*28b20*/  ISETP.NE.AND P2, PT, R24, 0x2, PT ;  /* 0x000000021800780c */ /* 0x000fc80003f45270 */
[----:B------:R-:W-:Y:S01]  /*28b30*/  SEL R3, RZ, 0x1, P2 ;  /* 0x00000001ff037807 */ /* 0x000fe20001000000 */
[----:B-1----:R-:W-:Y:S08]  /*28b40*/  @!P1 BRA `(.L_x_8574) ;  /* 0x0000007400149947 */ /* 0x002ff00003800000 */
.L_x_8857:
[----:B------:R-:W-:Y:S02]  /*28b50*/  SEL R24, R24, RZ, P2 ;  /* 0x000000ff18187207 */ /* 0x000fe40001000000 */
[----:B------:R-:W-:Y:S01]  /*28b60*/  LOP3.LUT R2, R28, R3, RZ, 0x3c, !PT ;  /* 0x000000031c027212 */ /* 0x000fe200078e3cff */
[----:B------:R-:W-:Y:S06]  /*28b70*/  @!P0 BRA `(.L_x_8575) ;  /* 0x0000000000048947 */ /* 0x000fec0003800000 */
[----:B------:R-:W-:Y:S01]  /*28b80*/  BPT.TRAP 0x1 ;  /* 0x000000040000795c */ /* 0x000fe20000300000 */
.L_x_8575:
[----:B------:R-:W-:Y:S01]  /*28b90*/  IMAD R3, R24, 0x8, R7 ;  /* 0x0000000818037824 */ /* 0x000fe200078e0207 */
[----:B------:R-:W-:-:S04]  /*28ba0*/  SHF.L.U32 R2, R2, 0x1f, RZ ;  /* 0x0000001f02027819 */ /* 0x000fc800000006ff */
[----:B------:R-:W2:Y:S02]  /*28bb0*/  SYNCS.PHASECHK.TRANS64.TRYWAIT P1, [R3+URZ+0x28840], R2 ;  /* 0x02884002030075a7 */ /* 0x000ea4000802017f */
[----:B--2---:R-:W-:Y:S05]  /*28bc0*/  @!P1 BRA `(.L_x_8576) ;  /* 0x0000007400089947 */ /* 0x004fea0003800000 */
.L_x_8858:
[----:B------:R-:W-:Y:S05]  /*28bd0*/  @!P0 BRA `(.L_x_8577) ;  /* 0x0000000000048947 */ /* 0x000fea0003800000 */
[----:B------:R-:W-:Y:S01]  /*28be0*/  BPT.TRAP 0x1 ;  /* 0x000000040000795c */ /* 0x000fe20000300000 */
.L_x_8577:
[----:B------:R-:W3:Y:S02]  /*28bf0*/  SYNCS.PHASECHK.TRANS64.TRYWAIT P1, [R5+URZ+0x28860], R0 ;  /* 0x02886000050075a7 */ /* 0x000ee4000802017f */
[----:B---3--:R-:W-:Y:S05]  /*28c00*/  @!P1 BRA `(.L_x_8578) ;  /* 0x00000074000c9947 */ /* 0x008fea0003800000 */
.L_x_8859:
[----:B------:R-:W-:Y:S05]  /*28c10*/  @!P0 BRA `(.L_x_8579) ;  /* 0x0000000000048947 */ /* 0x000fea0003800000 */
[----:B------:R-:W-:Y:S01]  /*28c20*/  BPT.TRAP 0x1 ;  /* 0x000000040000795c */ /* 0x000fe20000300000 */
.L_x_8579:
[----:B----4-:R4:W0:Y:S02]  /*28c30*/  SYNCS.PHASECHK.TRANS64.TRYWAIT P0, [R3+URZ+0x28860], R2 ;  /* 0x02886002030075a7 */ /* 0x010824000800017f */
[----:B0-----:R-:W-:Y:S05]  /*28c40*/  @!P0 NANOSLEEP.SYNCS 0x989680 ;  /* 0x009896800000895d */ /* 0x001fea0003900000 */
[----:B------:R-:W0:Y:S02]  /*28c50*/  @!P0 SYNCS.PHASECHK.TRANS64 P0, [R3+URZ+0x28860], R2 ;  /* 0x02886002030085a7 */ /* 0x000e24000800007f */
[----:B0-----:R-:W-:Y:S05]  /*28c60*/  @!P0 BRA `(.L_x_8579) ;  /* 0xfffffffc00f08947 */ /* 0x001fea000383ffff */
.L_x_8142:
[----:B------:R-:W-:Y:S05]  /*28c70*/  BSYNC B9 ;  /* 0x0000000000097941 */ /* 0x000fea0003800000 */
.L_x_8139:
[----:B------:R-:W-:Y:S05]  /*28c80*/  EXIT ;  /* 0x000000000000794d */ /* 0x000fea0003800000 */
.L_x_8174:
[----:B0-----:R0:W1:Y:S02]  /*28c90*/  SYNCS.PHASECHK.TRANS64.TRYWAIT P6, [R89+URZ+0x28890], R100 ;  /* 0x02889064590075a7 */ /* 0x00106400080c017f */
[----:B-1----:R-:W-:Y:S05]  /*28ca0*/  @!P6 NANOSLEEP.SYNCS 0x989680 ;  /* 0x009896800000e95d */ /* 0x002fea0003900000 */
[----:B------:R-:W1:Y:S02]  /*28cb0*/  @!P6 SYNCS.PHASECHK.TRANS64 P6, [R89+URZ+0x28890], R100 ;  /* 0x028890645900e5a7 */ /* 0x000e6400080c007f */
[----:B-1----:R-:W-:Y:S05]  /*28cc0*/  @!P6 BRA `(.L_x_8174) ;  /* 0xfffffffc00f0e947 */ /* 0x002fea000383ffff */
[----:B------:R-:W-:Y:S05]  /*28cd0*/  BRA `(.L_x_8580) ;  /* 0xfffffda800cc7947 */ /* 0x000fea000383ffff */
.L_x_8175:
        /* <DEDUP_REMOVED lines=8> */
.L_x_8582:
[----:B------:R-:W-:Y:S05]  /*28d60*/  BSYNC B1 ;  /* 0x0000000000017941 */ /* 0x000fea0003800000 */
.L_x_8581:
        /* <DEDUP_REMOVED lines=8> */
.L_x_8583:
[----:B------:R-:W-:Y:S01]  /*28df0*/  IMAD.MOV.U32 R103, RZ, RZ, R14 ;  /* 0x000000ffff677224 */ /* 0x000fe200078e000e */
[----:B------:R-:W-:Y:S06]  /*28e00*/  BRA `(.L_x_8584) ;  /* 0xfffffda800947947 */ /* 0x000fec000383ffff */
.L_x_8184:
        /* <DEDUP_REMOVED lines=8> */
.L_x_8586:
[----:B------:R-:W-:Y:S05]  /*28e90*/  BSYNC B1 ;  /* 0x0000000000017941 */ /* 0x000fea0003800000 */
.L_x_8585:
        /* <DEDUP_REMOVED lines=8> */
.L_x_8587:
[----:B------:R-:W-:Y:S01]  /*28f20*/  IMAD.MOV.U32 R69, RZ, RZ, R14 ;  /* 0x000000ffff457224 */ /* 0x000fe200078e000e */
[----:B------:R-:W-:Y:S06]  /*28f30*/  BRA `(.L_x_8588) ;  /* 0xfffffdb000287947 */ /* 0x000fec000383ffff */
.L_x_8193:
        /* <DEDUP_REMOVED lines=8> */
.L_x_8590:
[----:B------:R-:W-:Y:S05]  /*28fc0*/  BSYNC B1 ;  /* 0x0000000000017941 */ /* 0x000fea0003800000 */
.L_x_8589:
        /* <DEDUP_REMOVED lines=8> */
.L_x_8591:
[----:B------:R-:W-:Y:S01]  /*29050*/  IMAD.MOV.U32 R61, RZ, RZ, R14 ;  /* 0x000000ffff3d7224 */ /* 0x000fe200078e000e */
[----:B------:R-:W-:Y:S06]  /*29060*/  BRA `(.L_x_8592) ;  /* 0xfffffdb400bc7947 */ /* 0x000fec000383ffff */
.L_x_8202:
        /* <DEDUP_REMOVED lines=8> */
.L_x_8594:
[----:B------:R-:W-:Y:S05]  /*290f0*/  BSYNC B1 ;  /* 0x0000000000017941 */ /* 0x000fea0003800000 */
.L_x_8593:
        /* <DEDUP_REMOVED lines=8> */
.L_x_8595:
[----:B------:R-:W-:Y:S01]  /*29180*/  IMAD.MOV.U32 R51, RZ, RZ, R14 ;  /* 0x000000ffff337224 */ /* 0x000fe200078e000e */
[----:B------:R-:W-:Y:S06]  /*29190*/  BRA `(.L_x_8596) ;  /* 0xfffffdbc004c7947 */ /* 0x000fec000383ffff */
.L_x_8214:
[----:B-1----:R1:W2:Y:S02]  /*291a0*/  SYNCS.PHASECHK.TRANS64.TRYWAIT P4, [R89+URZ+0x28890], R100 ;  /* 0x02889064590075a7 */ /* 0x0022a4000808017f */
[----:B--2---:R-:W-:Y:S05]  /*291b0*/  @!P4 NANOSLEEP.SYNCS 0x989680 ;  /* 0x009896800000c95d */ /* 0x004fea0003900000 */
[----:B------:R-:W2:Y:S02]  /*291c0*/  @!P4 SYNCS.PHASECHK.TRANS64 P4, [R89+URZ+0x28890], R100 ;  /* 0x028890645900c5a7 */ /* 0x000ea4000808007f */
[----:B--2---:R-:W-:Y:S05]  /*291d0*/  @!P4 BRA `(.L_x_8214) ;  /* 0xfffffffc00f0c947 */ /* 0x004fea000383ffff */
[----:B------:R-:W-:Y:S05]  /*291e0*/  BRA `(.L_x_8597) ;  /* 0xfffffdcc00847947 */ /* 0x000fea000383ffff */
.L_x_8215:
        /* <DEDUP_REMOVED lines=8> */
.L_x_8599:
[----:B------:R-:W-:Y:S05]  /*29270*/  BSYNC B1 ;  /* 0x0000000000017941 */ /* 0x000fea0003800000 */
.L_x_8598:
        /* <DEDUP_REMOVED lines=8> */
.L_x_8600:
[----:B------:R-:W-:Y:S01]  /*29300*/  IMAD.MOV.U32 R104, RZ, RZ, R14 ;  /* 0x000000ffff687224 */ /* 0x000fe200078e000e */
[----:B------:R-:W-:Y:S06]  /*29310*/  BRA `(.L_x_8601) ;  /* 0xfffffdcc00507947 */ /* 0x000fec000383ffff */
.L_x_8220:
[----:B------:R-:W-:Y:S01]  /*29320*/  BSSY B1, `(.L_x_8602) ;  /* 0x0000008000017945 */ /* 0x000fe20003800000 */
[----:B---3--:R-:W-:Y:S02]  /*29330*/  IMAD.MOV.U32 R13, RZ, RZ, R101 ;  /* 0x000000ffff0d7224 */ /* 0x008fe400078e0065 */
[----:B------:R-:W-:Y:S02]  /*29340*/  IMAD.MOV.U32 R12, RZ, RZ, 0x1 ;  /* 0x00000001ff0c7424 */ /* 0x000fe400078e00ff */
[----:B--2---:R-:W-:Y:S02]  /*29350*/  IMAD.MOV.U32 R11, RZ, RZ, 0x181f ;  /* 0x0000181fff0b7424 */ /* 0x004fe400078e00ff */
[----:B------:R-:W-:-:S07]  /*29360*/  IMAD.MOV.U32 R15, RZ, RZ, -0x1 ;  /* 0xffffffffff0f7424 */ /* 0x000fce00078e00ff */
[----:B01----:R-:W-:Y:S05]  /*29370*/  WARPSYNC.COLLECTIVE R15, `(.L_x_8603) ;  /* 0x000000000f087348 */ /* 0x003fea0003c00000 */
[----:B------:R2:W3:Y:S02]  /*29380*/  SHFL.IDX P6, R14, R13, R12, R11 ;  /* 0x0000000c0d0e7389 */ /* 0x0004e400000c000b */
[----:B0123--:R-:W-:Y:S01]  /*29390*/  ENDCOLLECTIVE ;  /* 0x000000000000791b */ /* 0x00ffe20003800000 */
.L_x_8603:
[----:B------:R-:W-:Y:S05]  /*293a0*/  BSYNC B1 ;  /* 0x0000000000017941 */ /* 0x000fea0003800000 */
.L_x_8602:
        /* <DEDUP_REMOVED lines=8> */
.L_x_8604:
[----:B------:R-:W-:Y:S01]  /*29430*/  IMAD.MOV.U32 R46, RZ, RZ, R14 ;  /* 0x000000ffff2e7224 */ /* 0x000fe200078e000e */
[----:B------:R-:W-:Y:S06]  /*29440*/  BRA `(.L_x_8605) ;  /* 0xfffffdd400047947 */ /* 0x000fec000383ffff */
.L_x_8225:
[----:B------:R-:W-:Y:S01]  /*29450*/  BSSY B1, `(.L_x_8606) ;  /* 0x0000008000017945 */ /* 0x000fe20003800000 */
[----:B--23--:R-:W-:Y:S02]  /*29460*/  IMAD.MOV.U32 R13, RZ, RZ, R101 ;  /* 0x000000ffff0d7224 */ /* 0x00cfe400078e0065 */
[----:B------:R-:W-:Y:S02]  /*29470*/  IMAD.MOV.U32 R12, RZ, RZ, 0x2 ;  /* 0x00000002ff0c7424 */ /* 0x000fe400078e00ff */
[----:B0-----:R-:W-:Y:S02]  /*29480*/  IMAD.MOV.U32 R11, RZ, RZ, 0x181f ;  /* 0x0000181fff0b7424 */ /* 0x001fe400078e00ff */
[----:B------:R-:W-:-:S07]  /*29490*/  IMAD.MOV.U32 R15, RZ, RZ, -0x1 ;  /* 0xffffffffff0f7424 */ /* 0x000fce00078e00ff */
[----:B-1--4-:R-:W-:Y:S05]  /*294a0*/  WARPSYNC.COLLECTIVE R15, `(.L_x_8607) ;  /* 0x000000000f087348 */ /* 0x012fea0003c00000 */
[----:B------:R0:W2:Y:S02]  /*294b0*/  SHFL.IDX P6, R14, R13, R12, R11 ;  /* 0x0000000c0d0e7389 */ /* 0x0000a400000c000b */
[----:B012-4-:R-:W-:Y:S01]  /*294c0*/  ENDCOLLECTIVE ;  /* 0x000000000000791b */ /* 0x017fe20003800000 */
.L_x_8607:
[----:B------:R-:W-:Y:S05]  /*294d0*/  BSYNC B1 ;  /* 0x0000000000017941 */ /* 0x000fea0003800000 */
.L_x_8606:
        /* <DEDUP_REMOVED lines=8> */
.L_x_8608:
[----:B------:R-:W-:Y:S01]  /*29560*/  IMAD.MOV.U32 R46, RZ, RZ, R14 ;  /* 0x000000ffff2e7224 */ /* 0x000fe200078e000e */
[----:B------:R-:W-:Y:S06]  /*29570*/  BRA `(.L_x_8609) ;  /* 0xfffffdd800c07947 */ /* 0x000fec000383ffff */
.L_x_8230:
        /* <DEDUP_REMOVED lines=8> */
.L_x_8611:
[----:B------:R-:W-:Y:S05]  /*29600*/  BSYNC B1 ;  /* 0x0000000000017941 */ /* 0x000fea0003800000 */
.L_x_8610:
        /* <DEDUP_REMOVED lines=8> */
.L_x_8612:
[----:B------:R-:W-:Y:S01]  /*29690*/  IMAD.MOV.U32 R106, RZ, RZ, R14 ;  /* 0x000000ffff6a7224 */ /* 0x000fe200078e000e */
[----:B------:R-:W-:Y:S06]  /*296a0*/  BRA `(.L_x_8613) ;  /* 0xfffffde000787947 */ /* 0x000fec000383ffff */
.L_x_8235:
[----:B0-----:R0:W1:Y:S02]  /*296b0*/  SYNCS.PHASECHK.TRANS64.TRYWAIT P3, [R89+URZ+0x28890], R100 ;  /* 0x02889064590075a7 */ /* 0x001064000806017f */
[----:B-1----:R-:W-:Y:S05]  /*296c0*/  @!P3 NANOSLEEP.SYNCS 0x989680 ;  /* 0x009896800000b95d */ /* 0x002fea0003900000 */
[----:B------:R-:W1:Y:S02]  /*296d0*/  @!P3 SYNCS.PHASECHK.TRANS64 P3, [R89+URZ+0x28890], R100 ;  /* 0x028890645900b5a7 */ /* 0x000e64000806007f */
[----:B-1----:R-:W-:Y:S05]  /*296e0*/  @!P3 BRA `(.L_x_8235) ;  /* 0xfffffffc00f0b947 */ /* 0x002fea000383ffff */
[----:B------:R-:W-:Y:S05]  /*296f0*/  BRA `(.L_x_8614) ;  /* 0xfffffde800847947 */ /* 0x000fea000383ffff */
.L_x_8236:
        /* <DEDUP_REMOVED lines=8> */
.L_x_8616:
[----:B------:R-:W-:Y:S05]  /*29780*/  BSYNC B1 ;  /* 0x0000000000017941 */ /* 0x000fea0003800000 */
.L_x_8615:
        /* <DEDUP_REMOVED lines=8> */
.L_x_8617:
[----:B------:R-:W-:Y:S05]  /*29810*/  BRA `(.L_x_8618) ;  /* 0xfffffde800a47947 */ /* 0x000fea000383ffff */
.L_x_8239:
[----:B------:R-:W-:Y:S01]  /*29820*/  BSSY B1, `(.L_x_8619) ;  /* 0x0000008000017945 */ /* 0x000fe20003800000 */
[----:B----4-:R-:W-:Y:S02]  /*29830*/  IMAD.MOV.U32 R13, RZ, RZ, R45 ;  /* 0x000000ffff0d7224 */ /* 0x010fe400078e002d */
[----:B------:R-:W-:Y:S02]  /*29840*/  IMAD.MOV.U32 R12, RZ, RZ, 0x1 ;  /* 0x00000001ff0c7424 */ /* 0x000fe400078e00ff */
[----:B------:R-:W-:Y:S02]  /*29850*/  IMAD.MOV.U32 R11, RZ, RZ, 0x181f ;  /* 0x0000181fff0b7424 */ /* 0x000fe400078e00ff */
[----:B------:R-:W-:-:S07]  /*29860*/  IMAD.MOV.U32 R15, RZ, RZ, -0x1 ;  /* 0xffffffffff0f7424 */ /* 0x000fce00078e00ff */
[----:B0123--:R-:W-:Y:S05]  /*29870*/  WARPSYNC.COLLECTIVE R15, `(.L_x_8620) ;  /* 0x000000000f087348 */ /* 0x00ffea0003c00000 */
[----:B---3--:R3:W4:Y:S02]  /*29880*/  SHFL.IDX P6, R14, R13, R12, R11 ;  /* 0x0000000c0d0e7389 */ /* 0x00872400000c000b */
[----:B01234-:R-:W-:Y:S01]  /*29890*/  ENDCOLLECTIVE ;  /* 0x000000000000791b */ /* 0x01ffe20003800000 */
.L_x_8620:
[----:B------:R-:W-:Y:S05]  /*298a0*/  BSYNC B1 ;  /* 0x0000000000017941 */ /* 0x000fea0003800000 */
.L_x_8619:
        /* <DEDUP_REMOVED lines=8> */
.L_x_8621:
[----:B------:R-:W-:Y:S05]  /*29930*/  BRA `(.L_x_8622) ;  /* 0xfffffde800a47947 */ /* 0x000fea000383ffff */
.L_x_8242:
[----:B------:R-:W-:Y:S01]  /*29940*/  BSSY B1, `(.L_x_8623) ;  /* 0x0000008000017945 */ /* 0x000fe20003800000 */
[----:B---3--:R-:W-:Y:S02]  /*29950*/  IMAD.MOV.U32 R13, RZ, RZ, R45 ;  /* 0x000000ffff0d7224 */ /* 0x008fe400078e002d */
[----:B------:R-:W-:Y:S02]  /*29960*/  IMAD.MOV.U32 R12, RZ, RZ, 0x2 ;  /* 0x00000002ff0c7424 */ /* 0x000fe400078e00ff */
[----:B------:R-:W-:Y:S02]  /*29970*/  IMAD.MOV.U32 R11, RZ, RZ, 0x181f ;  /* 0x0000181fff0b7424 */ /* 0x000fe400078e00ff */
[----:B------:R-:W-:-:S07]  /*29980*/  IMAD.MOV.U32 R15, RZ, RZ, -0x1 ;  /* 0xffffffffff0f7424 */ /* 0x000fce00078e00ff */
[----:B012-4-:R-:W-:Y:S05]  /*29990*/  WARPSYNC.COLLECTIVE R15, `(.L_x_8624) ;  /* 0x000000000f087348 */ /* 0x017fea0003c00000 */
[----:B------:R3:W0:Y:S02]  /*299a0*/  SHFL.IDX P6, R14, R13, R12, R11 ;  /* 0x0000000c0d0e7389 */ /* 0x00062400000c000b */
[----:B01234-:R-:W-:Y:S01]  /*299b0*/  ENDCOLLECTIVE ;  /* 0x000000000000791b */ /* 0x01ffe20003800000 */
.L_x_8624:
[----:B------:R-:W-:Y:S05]  /*299c0*/  BSYNC B1 ;  /* 0x0000000000017941 */ /* 0x000fea0003800000 */
.L_x_8623:
        /* <DEDUP_REMOVED lines=8> */
.L_x_8625:
[----:B------:R-:W-:Y:S05]  /*29a50*/  BRA `(.L_x_8626) ;  /* 0xfffffde800a87947 */ /* 0x000fea000383ffff */
.L_x_8245:
[----:B------:R-:W-:Y:S01]  /*29a60*/  BSSY B1, `(.L_x_8627) ;  /* 0x0000008000017945 */ /* 0x000fe20003800000 */
[----:B0-----:R-:W-:Y:S02]  /*29a70*/  IMAD.MOV.U32 R13, RZ, RZ, R45 ;  /* 0x000000ffff0d7224 */ /* 0x001fe400078e002d */
[----:B------:R-:W-:Y:S02]  /*29a80*/  IMAD.MOV.U32 R12, RZ, RZ, 0x3 ;  /* 0x00000003ff0c7424 */ /* 0x000fe400078e00ff */
[----:B------:R-:W-:Y:S02]  /*29a90*/  IMAD.MOV.U32 R11, RZ, RZ, 0x181f ;  /* 0x0000181fff0b7424 */ /* 0x000fe400078e00ff */
[----:B------:R-:W-:-:S07]  /*29aa0*/  IMAD.MOV.U32 R15, RZ, RZ, -0x1 ;  /* 0xffffffffff0f7424 */ /* 0x000fce00078e00ff */
[----:B-1234-:R-:W-:Y:S05]  /*29ab0*/  WARPSYNC.COLLECTIVE R15, `(.L_x_8628) ;  /* 0x000000000f087348 */ /* 0x01efea0003c00000 */
[----:B------:R0:W0:Y:S02]  /*29ac0*/  SHFL.IDX P6, R14, R13, R12, R11 ;  /* 0x0000000c0d0e7389 */ /* 0x00002400000c000b */
[----:B01234-:R-:W-:Y:S01]  /*29ad0*/  ENDCOLLECTIVE ;  /* 0x000000000000791b */ /* 0x01ffe20003800000 */
.L_x_8628:
[----:B------:R-:W-:Y:S05]  /*29ae0*/  BSYNC B1 ;  /* 0x0000000000017941 */ /* 0x000fea0003800000 */
.L_x_8627:
        /* <DEDUP_REMOVED lines=8> */
.L_x_8629:
[----:B------:R-:W-:Y:S05]  /*29b70*/  BRA `(.L_x_8630) ;  /* 0xfffffde800ac7947 */ /* 0x000fea000383ffff */
.L_x_8249:
[----:B------:R0:W0:Y:S02]  /*29b80*/  SYNCS.PHASECHK.TRANS64.TRYWAIT P4, [R89+URZ+0x288b0], R100 ;  /* 0x0288b064590075a7 */ /* 0x000024000808017f */
[----:B0-----:R-:W-:Y:S05]  /*29b90*/  @!P4 NANOSLEEP.SYNCS 0x989680 ;  /* 0x009896800000c95d */ /* 0x001fea0003900000 */
[----:B------:R-:W0:Y:S02]  /*29ba0*/  @!P4 SYNCS.PHASECHK.TRANS64 P4, [R89+URZ+0x288b0], R100 ;  /* 0x0288b0645900c5a7 */ /* 0x000e24000808007f */
[----:B0-----:R-:W-:Y:S05]  /*29bb0*/  @!P4 BRA `(.L_x_8249) ;  /* 0xfffffffc00f0c947 */ /* 0x001fea000383ffff */
[----:B------:R-:W-:Y:S05]  /*29bc0*/  BRA `(.L_x_8631) ;  /* 0xfffffdec00287947 */ /* 0x000fea000383ffff */
.L_x_8271:
[----:B--2---:R0:W5:Y:S01]  /*29bd0*/  LDL R13, [R1+0x34] ;  /* 0x00003400010d7983 */ /* 0x0041620000100800 */
[----:B------:R-:W-:Y:S01]  /*29be0*/  BSSY B0, `(.L_x_8632) ;  /* 0x0000007000007945 */ /* 0x000fe20003800000 */
[----:B------:R-:W-:Y:S02]  /*29bf0*/  IMAD.MOV.U32 R12, RZ, RZ, RZ ;  /* 0x000000ffff0c7224 */ /* 0x000fe400078e00ff */
[----:B------:R-:W-:Y:S02]  /*29c00*/  IMAD.MOV.U32 R11, RZ, RZ, 0x1f ;  /* 0x0000001fff0b7424 */ /* 0x000fe400078e00ff */
[----:B------:R-:W-:-:S07]  /*29c10*/  IMAD.MOV.U32 R15, RZ, RZ, -0x1 ;  /* 0xffffffffff0f7424 */ /* 0x000fce00078e00ff */
[----:B01--45:R-:W-:Y:S05]  /*29c20*/  WARPSYNC.COLLECTIVE R15, `(.L_x_8633) ;  /* 0x000000000f087348 */ /* 0x033fea0003c00000 */
[----:B-----5:R2:W3:Y:S02]  /*29c30*/  SHFL.IDX P6, R14, R13, R12, R11 ;  /* 0x0000000c0d0e7389 */ /* 0x0204e400000c000b */
[----:B01234-:R-:W-:Y:S01]  /*29c40*/  ENDCOLLECTIVE ;  /* 0x000000000000791b */ /* 0x01ffe20003800000 */
.L_x_8633:
[----:B------:R-:W-:Y:S05]  /*29c50*/  BSYNC B0 ;  /* 0x0000000000007941 */ /* 0x000fea0003800000 */
.L_x_8632:
[----:B------:R-:W-:Y:S01]  /*29c60*/  IMAD.MOV.U32 R199, RZ, RZ, R14 ;  /* 0x000000ffffc77224 */ /* 0x000fe200078e000e */
[----:B------:R-:W-:Y:S06]  /*29c70*/  BRA `(.L_x_8634) ;  /* 0xfffffdf800f47947 */ /* 0x000fec000383ffff */
.L_x_8283:
[----:B------:R-:W-:Y:S01]  /*29c80*/  BSSY B1, `(.L_x_8635) ;  /* 0x0000008000017945 */ /* 0x000fe20003800000 */
[----:B------:R-:W-:Y:S02]  /*29c90*/  IMAD.MOV.U32 R13, RZ, RZ, R6 ;  /* 0x000000ffff0d7224 */ /* 0x000fe400078e0006 */
[----:B------:R-:W-:Y:S02]  /*29ca0*/  IMAD.MOV.U32 R12, RZ, RZ, RZ ;  /* 0x000000ffff0c7224 */ /* 0x000fe400078e00ff */
[----:B------:R-:W-:Y:S02]  /*29cb0*/  IMAD.MOV.U32 R11, RZ, RZ, 0x181f ;  /* 0x0000181fff0b7424 */ /* 0x000fe400078e00ff */
[----:B------:R-:W-:-:S07]  /*29cc0*/  IMAD.MOV.U32 R15, RZ, RZ, -0x1 ;  /* 0xffffffffff0f7424 */ /* 0x000fce00078e00ff */
[----:B-1--4-:R-:W-:Y:S05]  /*29cd0*/  WARPSYNC.COLLECTIVE R15, `(.L_x_8636) ;  /* 0x000000000f087348 */ /* 0x012fea0003c00000 */
[----:B------:R0:W2:Y:S02]  /*29ce0*/  SHFL.IDX P6, R14, R13, R12, R11 ;  /* 0x0000000c0d0e7389 */ /* 0x0000a400000c000b */
[----:B012-4-:R-:W-:Y:S01]  /*29cf0*/  ENDCOLLECTIVE ;  /* 0x000000000000791b */ /* 0x017fe20003800000 */
.L_x_8636:
[----:B------:R-:W-:Y:S05]  /*29d00*/  BSYNC B1 ;  /* 0x0000000000017941 */ /* 0x000fea0003800000 */
.L_x_8635:
        /* <DEDUP_REMOVED lines=8> */
.L_x_8637:
[----:B------:R-:W-:Y:S02]  /*29d90*/  IMAD.MOV.U32 R13, RZ, RZ, R8 ;  /* 0x000000ffff0d7224 */ /* 0x000fe400078e0008 */
[----:B------:R-:W-:-:S07]  /*29da0*/  IMAD.MOV.U32 R3, RZ, RZ, R14 ;  /* 0x000000ffff037224 */ /* 0x000fce00078e000e */
[----:B------:R-:W-:Y:S05]  /*29db0*/  WARPSYNC.COLLECTIVE R15, `(.L_x_8638) ;  /* 0x000000000f087348 */ /* 0x000fea0003c00000 */
[----:B------:R0:W1:Y:S02]  /*29dc0*/  SHFL.IDX P6, R14, R13, R12, R11 ;  /* 0x0000000c0d0e7389 */ /* 0x00006400000c000b */
[----:B01----:R-:W-:Y:S01]  /*29dd0*/  ENDCOLLECTIVE ;  /* 0x000000000000791b */ /* 0x003fe20003800000 */
.L_x_8638:
[----:B------:R-:W-:Y:S02]  /*29de0*/  IMAD.MOV.U32 R13, RZ, RZ, R7 ;  /* 0x000000ffff0d7224 */ /* 0x000fe400078e0007 */
[----:B------:R-:W-:-:S07]  /*29df0*/  IMAD.MOV.U32 R4, RZ, RZ, R14 ;  /* 0x000000ffff047224 */ /* 0x000fce00078e000e */
[----:B------:R-:W-:Y:S05]  /*29e00*/  WARPSYNC.COLLECTIVE R15, `(.L_x_8639) ;  /* 0x000000000f087348 */ /* 0x000fea0003c00000 */
[----:B------:R0:W1:Y:S02]  /*29e10*/  SHFL.IDX P6, R14, R13, R12, R11 ;  /* 0x0000000c0d0e7389 */ /* 0x00006400000c000b */
[----:B01----:R-:W-:Y:S01]  /*29e20*/  ENDCOLLECTIVE ;  /* 0x000000000000791b */ /* 0x003fe20003800000 */
.L_x_8639:
[----:B------:R-:W-:Y:S05]  /*29e30*/  BRA `(.L_x_8640) ;  /* 0xfffffe0000587947 */ /* 0x000fea000383ffff */
.L_x_8286:
[----:B------:R-:W-:Y:S01]  /*29e40*/  BSSY B1, `(.L_x_8641) ;  /* 0x0000008000017945 */ /* 0x000fe20003800000 */
[----:B-1----:R-:W-:Y:S02]  /*29e50*/  IMAD.MOV.U32 R13, RZ, RZ, R6 ;  /* 0x000000ffff0d7224 */ /* 0x002fe400078e0006 */
[----:B------:R-:W-:Y:S02]  /*29e60*/  IMAD.MOV.U32 R12, RZ, RZ, 0x1 ;  /* 0x00000001ff0c7424 */ /* 0x000fe400078e00ff */
[----:B------:R-:W-:Y:S02]  /*29e70*/  IMAD.MOV.U32 R11, RZ, RZ, 0x181f ;  /* 0x0000181fff0b7424 */ /* 0x000fe400078e00ff */
[----:B------:R-:W-:-:S07]  /*29e80*/  IMAD.MOV.U32 R15, RZ, RZ, -0x1 ;  /* 0xffffffffff0f7424 */ /* 0x000fce00078e00ff */
[----:B----4-:R-:W-:Y:S05]  /*29e90*/  WARPSYNC.COLLECTIVE R15, `(.L_x_8642) ;  /* 0x000000000f087348 */ /* 0x010fea0003c00000 */
[----:B------:R0:W1:Y:S02]  /*29ea0*/  SHFL.IDX P6, R14, R13, R12, R11 ;  /* 0x0000000c0d0e7389 */ /* 0x00006400000c000b */
[----:B01--4-:R-:W-:Y:S01]  /*29eb0*/  ENDCOLLECTIVE ;  /* 0x000000000000791b */ /* 0x013fe20003800000 */
.L_x_8642:
[----:B------:R-:W-:Y:S05]  /*29ec0*/  BSYNC B1 ;  /* 0x0000000000017941 */ /* 0x000fea0003800000 */
.L_x_8641:
        /* <DEDUP_REMOVED lines=8> */
.L_x_8643:
[----:B------:R-:W-:Y:S02]  /*29f50*/  IMAD.MOV.U32 R13, RZ, RZ, R8 ;  /* 0x000000ffff0d7224 */ /* 0x000fe400078e0008 */
[----:B------:R-:W-:-:S07]  /*29f60*/  IMAD.MOV.U32 R3, RZ, RZ, R14 ;  /* 0x000000ffff037224 */ /* 0x000fce00078e000e */
[----:B------:R-:W-:Y:S05]  /*29f70*/  WARPSYNC.COLLECTIVE R15, `(.L_x_8644) ;  /* 0x000000000f087348 */ /* 0x000fea0003c00000 */
[----:B------:R0:W1:Y:S02]  /*29f80*/  SHFL.IDX P6, R14, R13, R12, R11 ;  /* 0x0000000c0d0e7389 */ /* 0x00006400000c000b */
[----:B01----:R-:W-:Y:S01]  /*29f90*/  ENDCOLLECTIVE ;  /* 0x000000000000791b */ /* 0x003fe20003800000 */
.L_x_8644:
[----:B------:R-:W-:Y:S02]  /*29fa0*/  IMAD.MOV.U32 R13, RZ, RZ, R7 ;  /* 0x000000ffff0d7224 */ /* 0x000fe400078e0007 */
[----:B------:R-:W-:-:S07]  /*29fb0*/  IMAD.MOV.U32 R4, RZ, RZ, R14 ;  /* 0x000000ffff047224 */ /* 0x000fce00078e000e */
[----:B------:R-:W-:Y:S05]  /*29fc0*/  WARPSYNC.COLLECTIVE R15, `(.L_x_8645) ;  /* 0x000000000f087348 */ /* 0x000fea0003c00000 */
[----:B------:R0:W1:Y:S02]  /*29fd0*/  SHFL.IDX P6, R14, R13, R12, R11 ;  /* 0x0000000c0d0e7389 */ /* 0x00006400000c000b */
[----:B01----:R-:W-:Y:S01]  /*29fe0*/  ENDCOLLECTIVE ;  /* 0x000000000000791b */ /* 0x003fe20003800000 */
.L_x_8645:
[----:B------:R-:W-:Y:S05]  /*29ff0*/  BRA `(.L_x_8646) ;  /* 0xfffffe0000c47947 */ /* 0x000fea000383ffff */
.L_x_8289:
        /* <DEDUP_REMOVED lines=8> */
.L_x_8648:
[----:B------:R-:W-:Y:S05]  /*2a080*/  BSYNC B1 ;  /* 0x0000000000017941 */ /* 0x000fea0003800000 */
.L_x_8647:
        /* <DEDUP_REMOVED lines=8> */
.L_x_8649:
[----:B------:R-:W-:Y:S02]  /*2a110*/  IMAD.MOV.U32 R13, RZ, RZ, R8 ;  /* 0x000000ffff0d7224 */ /* 0x000fe400078e0008 */
[----:B------:R-:W-:-:S07]  /*2a120*/  IMAD.MOV.U32 R3, RZ, RZ, R14 ;  /* 0x000000ffff037224 */ /* 0x000fce00078e000e */
[----:B------:R-:W-:Y:S05]  /*2a130*/  WARPSYNC.COLLECTIVE R15, `(.L_x_8650) ;  /* 0x000000000f087348 */ /* 0x000fea0003c00000 */
[----:B------:R0:W1:Y:S02]  /*2a140*/  SHFL.IDX P6, R14, R13, R12, R11 ;  /* 0x0000000c0d0e7389 */ /* 0x00006400000c000b */
[----:B01----:R-:W-:Y:S01]  /*2a150*/  ENDCOLLECTIVE ;  /* 0x000000000000791b */ /* 0x003fe20003800000 */
.L_x_8650:
[----:B------:R-:W-:Y:S02]  /*2a160*/  IMAD.MOV.U32 R13, RZ, RZ, R7 ;  /* 0x000000ffff0d7224 */ /* 0x000fe400078e0007 */
[----:B------:R-:W-:-:S07]  /*2a170*/  IMAD.MOV.U32 R4, RZ, RZ, R14 ;  /* 0x000000ffff047224 */ /* 0x000fce00078e000e */
[----:B------:R-:W-:Y:S05]  /*2a180*/  WARPSYNC.COLLECTIVE R15, `(.L_x_8651) ;  /* 0x000000000f087348 */ /* 0x000fea0003c00000 */
[----:B------:R0:W1:Y:S02]  /*2a190*/  SHFL.IDX P6, R14, R13, R12, R11 ;  /* 0x0000000c0d0e7389 */ /* 0x00006400000c000b */
[----:B01----:R-:W-:Y:S01]  /*2a1a0*/  ENDCOLLECTIVE ;  /* 0x000000000000791b */ /* 0x003fe20003800000 */
.L_x_8651:
[----:B------:R-:W-:Y:S05]  /*2a1b0*/  BRA `(.L_x_8652) ;  /* 0xfffffe0400287947 */ /* 0x000fea000383ffff */
.L_x_8292:
        /* <DEDUP_REMOVED lines=8> */
.L_x_8654:
[----:B------:R-:W-:Y:S05]  /*2a240*/  BSYNC B1 ;  /* 0x0000000000017941 */ /* 0x000fea0003800000 */
.L_x_8653:
        /* <DEDUP_REMOVED lines=8> */
.L_x_8655:
[----:B------:R-:W-:Y:S02]  /*2a2d0*/  IMAD.MOV.U32 R13, RZ, RZ, R8 ;  /* 0x000000ffff0d7224 */ /* 0x000fe400078e0008 */
[----:B------:R-:W-:-:S07]  /*2a2e0*/  IMAD.MOV.U32 R3, RZ, RZ, R14 ;  /* 0x000000ffff037224 */ /* 0x000fce00078e000e */
[----:B------:R-:W-:Y:S05]  /*2a2f0*/  WARPSYNC.COLLECTIVE R15, `(.L_x_8656) ;  /* 0x000000000f087348 */ /* 0x000fea0003c00000 */
[----:B------:R0:W1:Y:S02]  /*2a300*/  SHFL.IDX P6, R14, R13, R12, R11 ;  /* 0x0000000c0d0e7389 */ /* 0x00006400000c000b */
[----:B01----:R-:W-:Y:S01]  /*2a310*/  ENDCOLLECTIVE ;  /* 0x000000000000791b */ /* 0x003fe20003800000 */
.L_x_8656:
[----:B------:R-:W-:Y:S02]  /*2a320*/  IMAD.MOV.U32 R13, RZ, RZ, R7 ;  /* 0x000000ffff0d7224 */ /* 0x000fe400078e0007 */
[----:B------:R-:W-:-:S07]  /*2a330*/  IMAD.MOV.U32 R4, RZ, RZ, R14 ;  /* 0x000000ffff047224 */ /* 0x000fce00078e000e */
[----:B------:R-:W-:Y:S05]  /*2a340*/  WARPSYNC.COLLECTIVE R15, `(.L_x_8657) ;  /* 0x000000000f087348 */ /* 0x000fea0003c00000 */
[----:B------:R0:W1:Y:S02]  /*2a350*/  SHFL.IDX P6, R14, R13, R12, R11 ;  /* 0x0000000c0d0e7389 */ /* 0x00006400000c000b */
[----:B01----:R-:W-:Y:S01]  /*2a360*/  ENDCOLLECTIVE ;  /* 0x000000000000791b */ /* 0x003fe20003800000 */
.L_x_8657:
[----:B------:R-:W-:Y:S05]  /*2a370*/  BRA `(.L_x_8658) ;  /* 0xfffffe0400947947 */ /* 0x000fea000383ffff */
.L_x_8296:
[----:B0-----:R0:W1:Y:S02]  /*2a380*/  SYNCS.PHASECHK.TRANS64.TRYWAIT P0, [R18+URZ+0x28800], R5 ;  /* 0x02880005120075a7 */ /* 0x001064000800017f */
[----:B-1----:R-:W-:Y:S05]  /*2a390*/  @!P0 NANOSLEEP.SYNCS 0x989680 ;  /* 0x009896800000895d */ /* 0x002fea0003900000 */
[----:B------:R-:W1:Y:S02]  /*2a3a0*/  @!P0 SYNCS.PHASECHK.TRANS64 P0, [R18+URZ+0x28800], R5 ;  /* 0x02880005120085a7 */ /* 0x000e64000800007f */
[----:B-1----:R-:W-:Y:S05]  /*2a3b0*/  @!P0 BRA `(.L_x_8296) ;  /* 0xfffffffc00f08947 */ /* 0x002fea000383ffff */
[----:B------:R-:W-:Y:S05]  /*2a3c0*/  BRA `(.L_x_8659) ;  /* 0xfffffe0800587947 */ /* 0x000fea000383ffff */
.L_x_8312:
[----:B------:R-:W0:Y:S01]  /*2a3d0*/  LDC R55, c[0x0][0x3f4] ;  /* 0x0000fd00ff377b82 */ /* 0x000e220000000800 */
[----:B------:R-:W-:Y:S01]  /*2a3e0*/  BSSY B1, `(.L_x_8660) ;  /* 0x0000008000017945 */ /* 0x000fe20003800000 */
[----:B--2---:R-:W-:Y:S02]  /*2a3f0*/  IMAD.MOV.U32 R13, RZ, RZ, R35 ;  /* 0x000000ffff0d7224 */ /* 0x004fe400078e0023 */
[----:B------:R-:W-:Y:S02]  /*2a400*/  IMAD.MOV.U32 R12, RZ, RZ, RZ ;  /* 0x000000ffff0c7224 */ /* 0x000fe400078e00ff */
[----:B------:R-:W-:Y:S02]  /*2a410*/  IMAD.MOV.U32 R11, RZ, RZ, 0x181f ;  /* 0x0000181fff0b7424 */ /* 0x000fe400078e00ff */
[----:B------:R-:W-:-:S07]  /*2a420*/  IMAD.MOV.U32 R15, RZ, RZ, -0x1 ;  /* 0xffffffffff0f7424 */ /* 0x000fce00078e00ff */
[----:B01--4-:R-:W-:Y:S05]  /*2a430*/  WARPSYNC.COLLECTIVE R15, `(.L_x_8661) ;  /* 0x000000000f087348 */ /* 0x013fea0003c00000 */
[----:B------:R2:W3:Y:S02]  /*2a440*/  SHFL.IDX P6, R14, R13, R12, R11 ;  /* 0x0000000c0d0e7389 */ /* 0x0004e400000c000b */
[----:B01234-:R-:W-:Y:S01]  /*2a450*/  ENDCOLLECTIVE ;  /* 0x000000000000791b */ /* 0x01ffe20003800000 */
.L_x_8661:
[----:B------:R-:W-:Y:S05]  /*2a460*/  BSYNC B1 ;  /* 0x0000000000017941 */ /* 0x000fea0003800000 */
.L_x_8660:
[----:B------:R-:W-:Y:S01]  /*2a470*/  IMAD.MOV.U32 R13, RZ, RZ, R32 ;  /* 0x000000ffff0d7224 */ /* 0x000fe200078e0020 */
[----:B------:R-:W-:Y:S01]  /*2a480*/  ISETP.GE.AND P0, PT, R16, R55, PT ;  /* 0x000000371000720c */ /* 0x000fe20003f06270 */
[----:B------:R-:W-:Y:S02]  /*2a490*/  IMAD.MOV.U32 R12, RZ, RZ, RZ ;  /* 0x000000ffff0c7224 */ /* 0x000fe400078e00ff */
[----:B------:R-:W-:Y:S02]  /*2a4a0*/  IMAD.MOV.U32 R11, RZ, RZ, 0x181f ;  /* 0x0000181fff0b7424 */ /* 0x000fe400078e00ff */
[----:B------:R-:W-:Y:S02]  /*2a4b0*/  IMAD.MOV.U32 R15, RZ, RZ, -0x1 ;  /* 0xffffffffff0f7424 */ /* 0x000fe400078e00ff */
[----:B------:R-:W-:Y:S02]  /*2a4c0*/  IMAD.MOV.U32 R0, RZ, RZ, R14 ;  /* 0x000000ffff007224 */ /* 0x000fe400078e000e */
[----:B------:R-:W-:-:S07]  /*2a4d0*/  IMAD R3, R194, R5, RZ ;  /* 0x00000005c2037224 */ /* 0x000fce00078e02ff */
[----:B------:R-:W-:Y:S05]  /*2a4e0*/  WARPSYNC.COLLECTIVE R15, `(.L_x_8662) ;  /* 0x000000000f087348 */ /* 0x000fea0003c00000 */
[----:B------:R0:W1:Y:S02]  /*2a4f0*/  SHFL.IDX P6, R14, R13, R12, R11 ;  /* 0x0000000c0d0e7389 */ /* 0x00006400000c000b */
[----:B01----:R-:W-:Y:S01]  /*2a500*/  ENDCOLLECTIVE ;  /* 0x000000000000791b */ /* 0x003fe20003800000 */
.L_x_8662:
[----:B------:R-:W-:Y:S01]  /*2a510*/  ISETP.GE.OR P1, PT, R56, R3, P0 ;  /* 0x000000033800720c */ /* 0x000fe20000726670 */
[----:B------:R-:W-:-:S12]  /*2a520*/  IMAD.MOV.U32 R13, RZ, RZ, R33 ;  /* 0x000000ffff0d7224 */ /* 0x000fd800078e0021 */
[C---:B------:R-:W-:Y:S01]  /*2a530*/  @!P1 IMAD.SHL.U32 R21, R16.reuse, 0x2, RZ ;  /* 0x0000000210159824 */ /* 0x040fe200078e00ff */
[----:B------:R-:W-:Y:S01]  /*2a540*/  @!P1 SHF.L.U64.HI R6, R16, 0x1, R17 ;  /* 0x0000000110069819 */ /* 0x000fe20000010211 */
[----:B------:R-:W-:-:S07]  /*2a550*/  IMAD.MOV.U32 R4, RZ, RZ, R14 ;  /* 0x000000ffff047224 */ /* 0x000fce00078e000e */
[----:B------:R-:W-:Y:S05]  /*2a560*/  WARPSYNC.COLLECTIVE R15, `(.L_x_8663) ;  /* 0x000000000f087348 */ /* 0x000fea0003c00000 */
[----:B------:R0:W1:Y:S02]  /*2a570*/  SHFL.IDX P6, R14, R13, R12, R11 ;  /* 0x0000000c0d0e7389 */ /* 0x00006400000c000b */
[----:B01----:R-:W-:Y:S01]  /*2a580*/  ENDCOLLECTIVE ;  /* 0x000000000000791b */ /* 0x003fe20003800000 */
.L_x_8663:
[----:B------:R-:W-:-:S05]  /*2a590*/  @!P1 IADD3 R4, P2, R4, R21, RZ ;  /* 0x0000001504049210 */ /* 0x000fca0007f5e0ff */
[----:B------:R-:W-:Y:S02]  /*2a5a0*/  @!P1 IMAD.X R7, R0, 0x1, R6, P2 ;  /* 0x0000000100079824 */ /* 0x000fe400010e0606 */
[----:B------:R-:W-:Y:S02]  /*2a5b0*/  @!P1 IMAD.MOV.U32 R8, RZ, RZ, R4 ;  /* 0x000000ffff089224 */ /* 0x000fe400078e0004 */
[----:B------:R-:W-:Y:S02]  /*2a5c0*/  @!P1 IMAD.MOV.U32 R9, RZ, RZ, R7 ;  /* 0x000000ffff099224 */ /* 0x000fe400078e0007 */
[----:B------:R-:W-:Y:S02]  /*2a5d0*/  IMAD.MOV.U32 R13, RZ, RZ, R34 ;  /* 0x000000ffff0d7224 */ /* 0x000fe400078e0022 */
[----:B------:R-:W-:-:S07]  /*2a5e0*/  IMAD.MOV.U32 R5, RZ, RZ, R14 ;  /* 0x000000ffff057224 */ /* 0x000fce00078e000e */
[----:B------:R-:W-:Y:S05]  /*2a5f0*/  WARPSYNC.COLLECTIVE R15, `(.L_x_8664) ;  /* 0x000000000f087348 */ /* 0x000fea0003c00000 */
[----:B------:R0:W1:Y:S02]  /*2a600*/  SHFL.IDX P6, R14, R13, R12, R11 ;  /* 0x0000000c0d0e7389 */ /* 0x00006400000c000b */
[----:B01----:R-:W-:Y:S01]  /*2a610*/  ENDCOLLECTIVE ;  /* 0x000000000000791b */ /* 0x003fe20003800000 */
.L_x_8664:
[----:B------:R-:W2:Y:S01]  /*2a620*/  @!P1 LD.E.128 R8, desc[UR54][R8.64] ;  /* 0x0000003608089980 */ /* 0x000ea2000c101d00 */
[----:B------:R-:W-:-:S05]  /*2a630*/  @!P1 IADD3 R14, P2, R14, R21, RZ ;  /* 0x000000150e0e9210 */ /* 0x000fca0007f5e0ff */
[----:B------:R-:W-:Y:S02]  /*2a640*/  @!P1 IMAD.X R5, R5, 0x1, R6, P2 ;  /* 0x0000000105059824 */ /* 0x000fe400010e0606 */
[----:B------:R-:W-:-:S06]  /*2a650*/  @!P1 IMAD.MOV.U32 R4, RZ, RZ, R14 ;  /* 0x000000ffff049224 */ /* 0x000fcc00078e000e */
[----:B------:R-:W5:Y:S01]  /*2a660*/  @!P1 LD.E.128 R4, desc[UR54][R4.64] ;  /* 0x0000003604049980 */ /* 0x000f62000c101d00 */
[----:B------:R-:W-:Y:S02]  /*2a670*/  CS2R R46, SRZ ;  /* 0x00000000002e7805 */ /* 0x000fe4000001ff00 */
[----:B------:R-:W-:Y:S01]  /*2a680*/  CS2R R50, SRZ ;  /* 0x0000000000327805 */ /* 0x000fe2000001ff00 */
[----:B------:R-:W-:Y:S01]  /*2a690*/  IMAD.MOV.U32 R13, RZ, RZ, R35 ;  /* 0x000000ffff0d7224 */ /* 0x000fe200078e0023 */
[----:B------:R-:W-:Y:S02]  /*2a6a0*/  CS2R R38, SRZ ;  /* 0x0000000000267805 */ /* 0x000fe4000001ff00 */
[----:B------:R-:W-:Y:S01]  /*2a6b0*/  CS2R R20, SRZ ;  /* 0x0000000000147805 */ /* 0x000fe2000001ff00 */
[----:B--2---:R-:W-:Y:S02]  /*2a6c0*/  @!P1 IMAD.MOV.U32 R47, RZ, RZ, R9 ;  /* 0x000000ffff2f9224 */ /* 0x004fe400078e0009 */
[----:B------:R-:W-:-:S02]  /*2a6d0*/  @!P1 IMAD.MOV.U32 R51, RZ, RZ, R11 ;  /* 0x000000ffff339224 */ /* 0x000fc400078e000b */
[----:B------:R-:W-:Y:S02]  /*2a6e0*/  IMAD.MOV.U32 R12, RZ, RZ, R47 ;  /* 0x000000ffff0c7224 */ /* 0x000fe400078e002f */
[----:B------:R-:W-:Y:S02]  /*2a6f0*/  IMAD.MOV.U32 R11, RZ, RZ, 0x181f ;  /* 0x0000181fff0b7424 */ /* 0x000fe400078e00ff */
[----:B------:R-:W-:Y:S01]  /*2a700*/  @!P1 IMAD.MOV.U32 R46, RZ, RZ, R8 ;  /* 0x000000ffff2e9224 */ /* 0x000fe200078e0008 */
[----:B------:R-:W-:Y:S01]  /*2a710*/  PRMT R78, R12, 0x7610, R78 ;  /* 0x000076100c4e7816 */ /* 0x000fe2000000004e */
[----:B------:R-:W-:Y:S02]  /*2a720*/  IMAD.MOV.U32 R12, RZ, RZ, 0x1 ;  /* 0x00000001ff0c7424 */ /* 0x000fe400078e00ff */
[----:B------:R-:W-:Y:S02]  /*2a730*/  IMAD.MOV.U32 R0, RZ, RZ, R46 ;  /* 0x000000ffff007224 */ /* 0x000fe400078e002e */
[----:B------:R-:W-:-:S07]  /*2a740*/  @!P1 IMAD.MOV.U32 R50, RZ, RZ, R10 ;  /* 0x000000ffff329224 */ /* 0x000fce00078e000a */
[----:B-----5:R-:W-:Y:S05]  /*2a750*/  WARPSYNC.COLLECTIVE R15, `(.L_x_8665) ;  /* 0x000000000f087348 */ /* 0x020fea0003c00000 */
[----:B------:R0:W1:Y:S02]  /*2a760*/  SHFL.IDX P6, R14, R13, R12, R11 ;  /* 0x0000000c0d0e7389 */ /* 0x00006400000c000b */
[----:B01---5:R-:W-:Y:S01]  /*2a770*/  ENDCOLLECTIVE ;  /* 0x000000000000791b */ /* 0x023fe20003800000 */
.L_x_8665:
[----:B------:R-:W-:Y:S01]  /*2a780*/  IMAD.MOV.U32 R24, RZ, RZ, R51 ;  /* 0x000000ffff187224 */ /* 0x000fe200078e0033 */
[----:B------:R-:W-:Y:S01]  /*2a790*/  PRMT R77, R0, 0x7610, R77 ;  /* 0x00007610004d7816 */ /* 0x000fe2000000004d */
[----:B------:R-:W-:-:S03]  /*2a7a0*/  IMAD.MOV.U32 R10, RZ, RZ, R50 ;  /* 0x000000ffff0a7224 */ /* 0x000fc600078e0032 */
[----:B------:R-:W-:Y:S02]  /*2a7b0*/  PRMT R52, R24, 0x7610, R52 ;  /* 0x0000761018347816 */ /* 0x000fe40000000034 */
[----:B------:R-:W-:Y:S01]  /*2a7c0*/  CS2R R24, SRZ ;  /* 0x0000000000187805 */ /* 0x000fe2000001ff00 */
[----:B------:R-:W-:Y:S01]  /*2a7d0*/  @!P1 IMAD.MOV.U32 R38, RZ, RZ, R4 ;  /* 0x000000ffff269224 */ /* 0x000fe200078e0004 */
[----:B------:R-:W-:Y:S01]  /*2a7e0*/  PRMT R37, R10, 0x7610, R37 ;  /* 0x000076100a257816 */ /* 0x000fe20000000025 */
[----:B------:R-:W-:Y:S02]  /*2a7f0*/  @!P1 IMAD.MOV.U32 R39, RZ, RZ, R5 ;  /* 0x000000ffff279224 */ /* 0x000fe400078e0005 */
[----:B------:R-:W-:Y:S02]  /*2a800*/  @!P1 IMAD.MOV.U32 R20, RZ, RZ, R6 ;  /* 0x000000ffff149224 */ /* 0x000fe400078e0006 */
[----:B------:R-:W-:Y:S02]  /*2a810*/  IMAD.MOV.U32 R13, RZ, RZ, R32 ;  /* 0x000000ffff0d7224 */ /* 0x000fe400078e0020 */
[----:B------:R-:W-:-:S02]  /*2a820*/  @!P1 IMAD.MOV.U32 R21, RZ, RZ, R7 ;  /* 0x000000ffff159224 */ /* 0x000fc400078e0007 */
[----:B------:R-:W-:Y:S02]  /*2a830*/  IMAD.MOV.U32 R4, RZ, RZ, R38 ;  /* 0x000000ffff047224 */ /* 0x000fe400078e0026 */
[----:B------:R-:W-:Y:S02]  /*2a840*/  IMAD.MOV.U32 R5, RZ, RZ, R39 ;  /* 0x000000ffff057224 */ /* 0x000fe400078e0027 */
[----:B------:R-:W-:Y:S01]  /*2a850*/  IMAD.MOV.U32 R6, RZ, RZ, R20 ;  /* 0x000000ffff067224 */ /* 0x000fe200078e0014 */
[----:B------:R-:W-:Y:S01]  /*2a860*/  PRMT R79, R4, 0x7610, R79 ;  /* 0x00007610044f7816 */ /* 0x000fe2000000004f */
[----:B------:R-:W-:Y:S01]  /*2a870*/  IMAD.MOV.U32 R0, RZ, RZ, R14 ;  /* 0x000000ffff007224 */ /* 0x000fe200078e000e */
[----:B------:R-:W-:-:S07]  /*2a880*/  PRMT R80, R5, 0x7610, R80 ;  /* 0x0000761005507816 */ /* 0x000fce0000000050 */
[----:B------:R-:W-:Y:S05]  /*2a890*/  WARPSYNC.COLLECTIVE R15, `(.L_x_8666) ;  /* 0x000000000f087348 */ /* 0x000fea0003c00000 */
[----:B------:R0:W1:Y:S02]  /*2a8a0*/  SHFL.IDX P6, R14, R13, R12, R11 ;  /* 0x0000000c0d0e7389 */ /* 0x00006400000c000b */
[----:B01----:R-:W-:Y:S01]  /*2a8b0*/  ENDCOLLECTIVE ;  /* 0x000000000000791b */ /* 0x003fe20003800000 */
.L_x_8666:
[----:B------:R-:W-:Y:S01]  /*2a8c0*/  IMAD.MOV.U32 R7, RZ, RZ, R21 ;  /* 0x000000ffff077224 */ /* 0x000fe200078e0015 */
[----:B------:R-:W-:-:S04]  /*2a8d0*/  PRMT R81, R6, 0x7610, R81 ;  /* 0x0000761006517816 */ /* 0x000fc80000000051 */
[----:B------:R-:W-:Y:S01]  /*2a8e0*/  PRMT R82, R7, 0x7610, R82 ;  /* 0x0000761007527816 */ /* 0x000fe20000000052 */
[----:B------:R-:W-:Y:S02]  /*2a8f0*/  IMAD.MOV.U32 R13, RZ, RZ, R33 ;  /* 0x000000ffff0d7224 */ /* 0x000fe400078e0021 */
[----:B------:R-:W-:-:S07]  /*2a900*/  IMAD.MOV.U32 R8, RZ, RZ, R14 ;  /* 0x000000ffff087224 */ /* 0x000fce00078e000e */
[----:B------:R-:W-:Y:S05]  /*2a910*/  WARPSYNC.COLLECTIVE R15, `(.L_x_8667) ;  /* 0x000000000f087348 */ /* 0x000fea0003c00000 */
[----:B------:R0:W1:Y:S02]  /*2a920*/  SHFL.IDX P6, R14, R13, R12, R11 ;  /* 0x0000000c0d0e7389 */ /* 0x00006400000c000b */
[----:B01----:R-:W-:Y:S01]  /*2a930*/  ENDCOLLECTIVE ;  /* 0x000000000000791b */ /* 0x003fe20003800000 */
.L_x_8667:
[----:B------:R-:W-:Y:S02]  /*2a940*/  IMAD.MOV.U32 R13, RZ, RZ, R34 ;  /* 0x000000ffff0d7224 */ /* 0x000fe400078e0022 */
[----:B------:R-:W-:-:S07]  /*2a950*/  IMAD.MOV.U32 R9, RZ, RZ, R14 ;  /* 0x000000ffff097224 */ /* 0x000fce00078e000e */
[----:B------:R-:W-:Y:S05]  /*2a960*/  WARPSYNC.COLLECTIVE R15, `(.L_x_8668) ;  /* 0x000000000f087348 */ /* 0x000fea0003c00000 */
[----:B------:R0:W1:Y:S02]  /*2a970*/  SHFL.IDX P6, R14, R13, R12, R11 ;  /* 0x0000000c0d0e7389 */ /* 0x00006400000c000b */
[----:B01----:R-:W-:Y:S01]  /*2a980*/  ENDCOLLECTIVE ;  /* 0x000000000000791b */ /* 0x003fe20003800000 */
.L_x_8668:
[----:B------:R-:W-:Y:S05]  /*2a990*/  BRA `(.L_x_8669) ;  /* 0xfffffe2000a07947 */ /* 0x000fea000383ffff */
.L_x_8315:
[----:B------:R-:W-:Y:S01]  /*2a9a0*/  BSSY B1, `(.L_x_8670) ;  /* 0x0000008000017945 */ /* 0x000fe20003800000 */
[----:B------:R-:W-:Y:S02]  /*2a9b0*/  IMAD.MOV.U32 R13, RZ, RZ, R35 ;  /* 0x000000ffff0d7224 */ /* 0x000fe400078e0023 */
[----:B------:R-:W-:Y:S02]  /*2a9c0*/  IMAD.MOV.U32 R12, RZ, RZ, 0x2 ;  /* 0x00000002ff0c7424 */ /* 0x000fe400078e00ff */
[----:B------:R-:W-:Y:S02]  /*2a9d0*/  IMAD.MOV.U32 R11, RZ, RZ, 0x181f ;  /* 0x0000181fff0b7424 */ /* 0x000fe400078e00ff */
[----:B0-----:R-:W-:-:S07]  /*2a9e0*/  IMAD.MOV.U32 R15, RZ, RZ, -0x1 ;  /* 0xffffffffff0f7424 */ /* 0x001fce00078e00ff */
[----:B----4-:R-:W-:Y:S05]  /*2a9f0*/  WARPSYNC.COLLECTIVE R15, `(.L_x_8671) ;  /* 0x000000000f087348 */ /* 0x010fea0003c00000 */
[----:B------:R0:W1:Y:S02]  /*2aa00*/  SHFL.IDX P6, R14, R13, R12, R11 ;  /* 0x0000000c0d0e7389 */ /* 0x00006400000c000b */
[----:B01--4-:R-:W-:Y:S01]  /*2aa10*/  ENDCOLLECTIVE ;  /* 0x000000000000791b */ /* 0x013fe20003800000 */
.L_x_8671:
[----:B------:R-:W-:Y:S05]  /*2aa20*/  BSYNC B1 ;  /* 0x0000000000017941 */ /* 0x000fea0003800000 */
.L_x_8670:
[----:B------:R-:W-:Y:S02]  /*2aa30*/  IMAD.MOV.U32 R13, RZ, RZ, R32 ;  /* 0x000000ffff0d7224 */ /* 0x000fe400078e0020 */
[----:B------:R-:W-:Y:S02]  /*2aa40*/  IMAD.MOV.U32 R12, RZ, RZ, 0x2 ;  /* 0x00000002ff0c7424 */ /* 0x000fe400078e00ff */
[----:B------:R-:W-:Y:S02]  /*2aa50*/  IMAD.MOV.U32 R11, RZ, RZ, 0x181f ;  /* 0x0000181fff0b7424 */ /* 0x000fe400078e00ff */
[----:B------:R-:W-:Y:S02]  /*2aa60*/  IMAD.MOV.U32 R15, RZ, RZ, -0x1 ;  /* 0xffffffffff0f7424 */ /* 0x000fe400078e00ff */
[----:B------:R-:W-:Y:S02]  /*2aa70*/  IMAD.MOV.U32 R0, RZ, RZ, R14 ;  /* 0x000000ffff007224 */ /* 0x000fe400078e000e */
[----:B------:R-:W-:-:S07]  /*2aa80*/  VIADD R10, R56, 0x40 ;  /* 0x00000040380a7836 */ /* 0x000fce0000000000 */
[----:B------:R-:W-:Y:S05]  /*2aa90*/  WARPSYNC.COLLECTIVE R15, `(.L_x_8672) ;  /* 0x000000000f087348 */ /* 0x000fea0003c00000 */
[----:B------:R0:W1:Y:S02]  /*2aaa0*/  SHFL.IDX P6, R14, R13, R12, R11 ;  /* 0x0000000c0d0e7389 */ /* 0x00006400000c000b */
[----:B01----:R-:W-:Y:S01]  /*2aab0*/  ENDCOLLECTIVE ;  /* 0x000000000000791b */ /* 0x003fe20003800000 */
.L_x_8672:
        /* <DEDUP_REMOVED lines=8> */
.L_x_8673:
[----:B------:R-:W-:-:S05]  /*2ab40*/  @!P1 IADD3 R8, P2, R8, R31, RZ ;  /* 0x0000001f08089210 */ /* 0x000fca0007f5e0ff */
[----:B------:R-:W-:Y:S02]  /*2ab50*/  @!P1 IMAD.X R9, R0, 0x1, R29, P2 ;  /* 0x0000000100099824 */ /* 0x000fe400010e061d */
[----:B------:R-:W-:Y:S02]  /*2ab60*/  IMAD.MOV.U32 R13, RZ, RZ, R34 ;  /* 0x000000ffff0d7224 */ /* 0x000fe400078e0022 */
[----:B------:R-:W-:-:S07]  /*2ab70*/  IMAD.MOV.U32 R28, RZ, RZ, R14 ;  /* 0x000000ffff1c7224 */ /* 0x000fce00078e000e */
[----:B------:R-:W-:Y:S05]  /*2ab80*/  WARPSYNC.COLLECTIVE R15, `(.L_x_8674) ;  /* 0x000000000f087348 */ /* 0x000fea0003c00000 */
[----:B------:R0:W1:Y:S02]  /*2ab90*/  SHFL.IDX P6, R14, R13, R12, R11 ;  /* 0x0000000c0d0e7389 */ /* 0x00006400000c000b */
[----:B01----:R-:W-:Y:S01]  /*2aba0*/  ENDCOLLECTIVE ;  /* 0x000000000000791b */ /* 0x003fe20003800000 */
.L_x_8674:
[----:B------:R-:W2:Y:S01]  /*2abb0*/  @!P1 LD.E.128 R8, desc[UR54][R8.64] ;  /* 0x0000003608089980 */ /* 0x000ea2000c101d00 */
[----:B------:R-:W-:-:S05]  /*2abc0*/  @!P1 IADD3 R14, P2, R14, R31, RZ ;  /* 0x0000001f0e0e9210 */ /* 0x000fca0007f5e0ff */
[----:B------:R-:W-:-:S04]  /*2abd0*/  @!P1 IMAD.X R29, R28, 0x1, R29, P2 ;  /* 0x000000011c1d9824 */ /* 0x000fc800010e061d */
[----:B------:R-:W-:-:S05]  /*2abe0*/  @!P1 IMAD.MOV.U32 R15, RZ, RZ, R29 ;  /* 0x000000ffff0f9224 */ /* 0x000fca00078e001d */
[----:B------:R0:W5:Y:S01]  /*2abf0*/  @!P1 LD.E.128 R28, desc[UR54][R14.64] ;  /* 0x000000360e1c9980 */ /* 0x000162000c101d00 */
[----:B------:R-:W-:Y:S02]  /*2ac00*/  CS2R R44, SRZ ;  /* 0x00000000002c7805 */ /* 0x000fe4000001ff00 */
[----:B------:R-:W-:Y:S01]  /*2ac10*/  CS2R R48, SRZ ;  /* 0x0000000000307805 */ /* 0x000fe2000001ff00 */
[----:B------:R-:W-:Y:S01]  /*2ac20*/  IMAD.MOV.U32 R13, RZ, RZ, R35 ;  /* 0x000000ffff0d7224 */ /* 0x000fe200078e0023 */
[----:B------:R-:W-:Y:S02]  /*2ac30*/  CS2R R40, SRZ ;  /* 0x0000000000287805 */ /* 0x000fe4000001ff00 */
[----:B------:R-:W-:Y:S01]  /*2ac40*/  CS2R R42, SRZ ;  /* 0x00000000002a7805 */ /* 0x000fe2000001ff00 */
[----:B0-----:R-:W-:Y:S02]  /*2ac50*/  IMAD.MOV.U32 R15, RZ, RZ, -0x1 ;  /* 0xffffffffff0f7424 */ /* 0x001fe400078e00ff */
[----:B--2---:R-:W-:-:S02]  /*2ac60*/  @!P1 IMAD.MOV.U32 R45, RZ, RZ, R9 ;  /* 0x000000ffff2d9224 */ /* 0x004fc400078e0009 */
[----:B------:R-:W-:Y:S02]  /*2ac70*/  @!P1 IMAD.MOV.U32 R49, RZ, RZ, R11 ;  /* 0x000000ffff319224 */ /* 0x000fe400078e000b */
[----:B------:R-:W-:Y:S02]  /*2ac80*/  IMAD.MOV.U32 R12, RZ, RZ, R45 ;  /* 0x000000ffff0c7224 */ /* 0x000fe400078e002d */
[----:B------:R-:W-:Y:S02]  /*2ac90*/  IMAD.MOV.U32 R11, RZ, RZ, 0x181f ;  /* 0x0000181fff0b7424 */ /* 0x000fe400078e00ff */
[----:B------:R-:W-:Y:S01]  /*2aca0*/  @!P1 IMAD.MOV.U32 R44, RZ, RZ, R8 ;  /* 0x000000ffff2c9224 */ /* 0x000fe200078e0008 */
[----:B------:R-:W-:Y:S01]  /*2acb0*/  PRMT R66, R12, 0x7610, R66 ;  /* 0x000076100c427816 */ /* 0x000fe20000000042 */
[----:B------:R-:W-:Y:S02]  /*2acc0*/  IMAD.MOV.U32 R12, RZ, RZ, 0x3 ;  /* 0x00000003ff0c7424 */ /* 0x000fe400078e00ff */
[----:B------:R-:W-:-:S02]  /*2acd0*/  IMAD.MOV.U32 R0, RZ, RZ, R44 ;  /* 0x000000ffff007224 */ /* 0x000fc400078e002c */
[----:B------:R-:W-:-:S07]  /*2ace0*/  @!P1 IMAD.MOV.U32 R48, RZ, RZ, R10 ;  /* 0x000000ffff309224 */ /* 0x000fce00078e000a */
[----:B-----5:R-:W-:Y:S05]  /*2acf0*/  WARPSYNC.COLLECTIVE R15, `(.L_x_8675) ;  /* 0x000000000f087348 */ /* 0x020fea0003c00000 */
[----:B------:R0:W1:Y:S02]  /*2ad00*/  SHFL.IDX P6, R14, R13, R12, R11 ;  /* 0x0000000c0d0e7389 */ /* 0x00006400000c000b */
[----:B01---5:R-:W-:Y:S01]  /*2ad10*/  ENDCOLLECTIVE ;  /* 0x000000000000791b */ /* 0x023fe20003800000 */
.L_x_8675:
[----:B------:R-:W-:Y:S01]  /*2ad20*/  IMAD.MOV.U32 R9, RZ, RZ, R49 ;  /* 0x000000ffff097224 */ /* 0x000fe200078e0031 */
[----:B------:R-:W-:Y:S01]  /*2ad30*/  PRMT R65, R0, 0x7610, R65 ;  /* 0x0000761000417816 */ /* 0x000fe20000000041 */
[----:B------:R-:W-:-:S03]  /*2ad40*/  IMAD.MOV.U32 R8, RZ, RZ, R48 ;  /* 0x000000ffff087224 */ /* 0x000fc600078e0030 */
[----:B------:R-:W-:Y:S02]  /*2ad50*/  PRMT R54, R9, 0x7610, R54 ;  /* 0x0000761009367816 */ /* 0x000fe40000000036 */
[----:B------:R-:W-:Y:S01]  /*2ad60*/  PRMT R53, R8, 0x7610, R53 ;  /* 0x0000761008357816 */ /* 0x000fe20000000035 */
[----:B------:R-:W-:Y:S02]  /*2ad70*/  @!P1 IMAD.MOV.U32 R40, RZ, RZ, R28 ;  /* 0x000000ffff289224 */ /* 0x000fe400078e001c */
        /* <DEDUP_REMOVED lines=13> */
.L_x_8676:
[----:B------:R-:W-:Y:S02]  /*2ae50*/  PRMT R74, R10, 0x7610, R74 ;  /* 0x000076100a4a7816 */ /* 0x000fe4000000004a */
[----:B------:R-:W-:Y:S01]  /*2ae60*/  CS2R R8, SRZ ;  /* 0x0000000000087805 */ /* 0x000fe2000001ff00 */
[----:B------:R-:W-:Y:S02]  /*2ae70*/  IMAD.MOV.U32 R13, RZ, RZ, R33 ;  /* 0x000000ffff0d7224 */ /* 0x000fe400078e0021 */
[----:B------:R-:W-:-:S07]  /*2ae80*/  IMAD.MOV.U32 R32, RZ, RZ, R14 ;  /* 0x000000ffff207224 */ /* 0x000fce00078e000e */
[----:B------:R-:W-:Y:S05]  /*2ae90*/  WARPSYNC.COLLECTIVE R15, `(.L_x_8677) ;  /* 0x000000000f087348 */ /* 0x000fea0003c00000 */
[----:B------:R0:W1:Y:S02]  /*2aea0*/  SHFL.IDX P6, R14, R13, R12, R11 ;  /* 0x0000000c0d0e7389 */ /* 0x00006400000c000b */
[----:B01----:R-:W-:Y:S01]  /*2aeb0*/  ENDCOLLECTIVE ;  /* 0x000000000000791b */ /* 0x003fe20003800000 */
.L_x_8677:
[----:B------:R-:W-:Y:S02]  /*2aec0*/  IMAD.MOV.U32 R13, RZ, RZ, R34 ;  /* 0x000000ffff0d7224 */ /* 0x000fe400078e0022 */
[----:B------:R-:W-:-:S07]  /*2aed0*/  IMAD.MOV.U32 R33, RZ, RZ, R14 ;  /* 0x000000ffff217224 */ /* 0x000fce00078e000e */
[----:B------:R-:W-:Y:S05]  /*2aee0*/  WARPSYNC.COLLECTIVE R15, `(.L_x_8678) ;  /* 0x000000000f087348 */ /* 0x000fea0003c00000 */
[----:B------:R0:W1:Y:S02]  /*2aef0*/  SHFL.IDX P6, R14, R13, R12, R11 ;  /* 0x0000000c0d0e7389 */ /* 0x00006400000c000b */
[----:B01----:R-:W-:Y:S01]  /*2af00*/  ENDCOLLECTIVE ;  /* 0x000000000000791b */ /* 0x003fe20003800000 */
.L_x_8678:
[----:B------:R-:W-:-:S05]  /*2af10*/  IMAD.MOV.U32 R11, RZ, RZ, R43 ;  /* 0x000000ffff0b7224 */ /* 0x000fca00078e002b */
[----:B------:R-:W-:Y:S01]  /*2af20*/  PRMT R75, R11, 0x7610, R75 ;  /* 0x000076100b4b7816 */ /* 0x000fe2000000004b */
[----:B------:R-:W-:Y:S01]  /*2af30*/  IMAD.MOV.U32 R34, RZ, RZ, R14 ;  /* 0x000000ffff227224 */ /* 0x000fe200078e000e */
[----:B------:R-:W-:Y:S06]  /*2af40*/  BRA `(.L_x_8679) ;  /* 0xfffffe20008c7947 */ /* 0x000fec000383ffff */
.L_x_8319:
[----:B0-----:R0:W1:Y:S02]  /*2af50*/  SYNCS.PHASECHK.TRANS64.TRYWAIT P4, [R18+URZ+0x28800], R29 ;  /* 0x0288001d120075a7 */ /* 0x001064000808017f */
[----:B-1----:R-:W-:Y:S05]  /*2af60*/  @!P4 NANOSLEEP.SYNCS 0x989680 ;  /* 0x009896800000c95d */ /* 0x002fea0003900000 */
[----:B------:R-:W1:Y:S02]  /*2af70*/  @!P4 SYNCS.PHASECHK.TRANS64 P4, [R18+URZ+0x28800], R29 ;  /* 0x0288001d1200c5a7 */ /* 0x000e64000808007f */
[----:B-1----:R-:W-:Y:S05]  /*2af80*/  @!P4 BRA `(.L_x_8319) ;  /* 0xfffffffc00f0c947 */ /* 0x002fea000383ffff */
[----:B------:R-:W-:Y:S05]  /*2af90*/  BRA `(.L_x_8680) ;  /* 0xfffffe2400407947 */ /* 0x000fea000383ffff */
.L_x_8329:
[----:B--2---:R2:W3:Y:S02]  /*2afa0*/  SYNCS.PHASECHK.TRANS64.TRYWAIT P1, [R90+URZ+0x28830], R3 ;  /* 0x028830035a0075a7 */ /* 0x0044e4000802017f */
[----:B---3--:R-:W-:Y:S05]  /*2afb0*/  @!P1 NANOSLEEP.SYNCS 0x989680 ;  /* 0x009896800000995d */ /* 0x008fea0003900000 */
[----:B------:R-:W3:Y:S02]  /*2afc0*/  @!P1 SYNCS.PHASECHK.TRANS64 P1, [R90+URZ+0x28830], R3 ;  /* 0x028830035a0095a7 */ /* 0x000ee4000802007f */
[----:B---3--:R-:W-:Y:S05]  /*2afd0*/  @!P1 BRA `(.L_x_8329) ;  /* 0xfffffffc00f09947 */ /* 0x008fea000383ffff */
[----:B------:R-:W-:Y:S05]  /*2afe0*/  BRA `(.L_x_8328) ;  /* 0xfffffe4000447947 */ /* 0x000fea000383ffff */
.L_x_8348:
[----:B-1----:R1:W2:Y:S02]  /*2aff0*/  SYNCS.PHASECHK.TRANS64.TRYWAIT P4, [R25+URZ+0x28830], R24 ;  /* 0x02883018190075a7 */ /* 0x0022a4000808017f */
[----:B--2---:R-:W-:Y:S05]  /*2b000*/  @!P4 NANOSLEEP.SYNCS 0x989680 ;  /* 0x009896800000c95d */ /* 0x004fea0003900000 */
[----:B------:R-:W2:Y:S02]  /*2b010*/  @!P4 SYNCS.PHASECHK.TRANS64 P4, [R25+URZ+0x28830], R24 ;  /* 0x028830181900c5a7 */ /* 0x000ea4000808007f */
[----:B--2---:R-:W-:Y:S05]  /*2b020*/  @!P4 BRA `(.L_x_8348) ;  /* 0xfffffffc00f0c947 */ /* 0x004fea000383ffff */
[----:B------:R-:W-:Y:S05]  /*2b030*/  BRA `(.L_x_8347) ;  /* 0xfffffe7c00447947 */ /* 0x000fea000383ffff */
.L_x_8352:
[----:B-1----:R1:W2:Y:S02]  /*2b040*/  SYNCS.PHASECHK.TRANS64.TRYWAIT P3, [R204+URZ+0x28850], R187 ;  /* 0x028850bbcc0075a7 */ /* 0x0022a4000806017f */
[----:B--2---:R-:W-:Y:S05]  /*2b050*/  @!P3 NANOSLEEP.SYNCS 0x989680 ;  /* 0x009896800000b95d */ /* 0x004fea0003900000 */
[----:B------:R-:W2:Y:S02]  /*2b060*/  @!P3 SYNCS.PHASECHK.TRANS64 P3, [R204+URZ+0x28850], R187 ;  /* 0x028850bbcc00b5a7 */ /* 0x000ea4000806007f */
[----:B--2---:R-:W-:Y:S05]  /*2b070*/  @!P3 BRA `(.L_x_8352) ;  /* 0xfffffffc00f0b947 */ /* 0x004fea000383ffff */
[----:B------:R-:W-:Y:S05]  /*2b080*/  BRA `(.L_x_8349) ;  /* 0xfffffe8000847947 */ /* 0x000fea000383ffff */
.L_x_8373:
[----:B-1----:R1:W2:Y:S02]  /*2b090*/  SYNCS.PHASECHK.TRANS64.TRYWAIT P2, [R25+URZ+0x28830], R24 ;  /* 0x02883018190075a7 */ /* 0x0022a4000804017f */
[----:B--2---:R-:W-:Y:S05]  /*2b0a0*/  @!P2 NANOSLEEP.SYNCS 0x989680 ;  /* 0x009896800000a95d */ /* 0x004fea0003900000 */
[----:B------:R-:W2:Y:S02]  /*2b0b0*/  @!P2 SYNCS.PHASECHK.TRANS64 P2, [R25+URZ+0x28830], R24 ;  /* 0x028830181900a5a7 */ /* 0x000ea4000804007f */
[----:B--2---:R-:W-:Y:S05]  /*2b0c0*/  @!P2 BRA `(.L_x_8373) ;  /* 0xfffffffc00f0a947 */ /* 0x004fea000383ffff */
[----:B------:R-:W-:Y:S05]  /*2b0d0*/  BRA `(.L_x_8372) ;  /* 0xfffffeb800ac7947 */ /* 0x000fea000383ffff */
.L_x_8377:
[----:B-1----:R1:W2:Y:S02]  /*2b0e0*/  SYNCS.PHASECHK.TRANS64.TRYWAIT P1, [R205+URZ+0x28850], R204 ;  /* 0x028850cccd0075a7 */ /* 0x0022a4000802017f */
[----:B--2---:R-:W-:Y:S05]  /*2b0f0*/  @!P1 NANOSLEEP.SYNCS 0x989680 ;  /* 0x009896800000995d */ /* 0x004fea0003900000 */
[----:B------:R-:W2:Y:S02]  /*2b100*/  @!P1 SYNCS.PHASECHK.TRANS64 P1, [R205+URZ+0x28850], R204 ;  /* 0x028850cccd0095a7 */ /* 0x000ea4000802007f */
[----:B--2---:R-:W-:Y:S05]  /*2b110*/  @!P1 BRA `(.L_x_8377) ;  /* 0xfffffffc00f09947 */ /* 0x004fea000383ffff */
[----:B------:R-:W-:Y:S05]  /*2b120*/  BRA `(.L_x_8374) ;  /* 0xfffffebc00f87947 */ /* 0x000fea000383ffff */
.L_x_8386:
[----:B-1----:R1:W2:Y:S02]  /*2b130*/  SYNCS.PHASECHK.TRANS64.TRYWAIT P2, [R25+URZ+0x28830], R24 ;  /* 0x02883018190075a7 */ /* 0x0022a4000804017f */
[----:B--2---:R-:W-:Y:S05]  /*2b140*/  @!P2 NANOSLEEP.SYNCS 0x989680 ;  /* 0x009896800000a95d */ /* 0x004fea0003900000 */
[----:B------:R-:W2:Y:S02]  /*2b150*/  @!P2 SYNCS.PHASECHK.TRANS64 P2, [R25+URZ+0x28830], R24 ;  /* 0x028830181900a5a7 */ /* 0x000ea4000804007f */
[----:B--2---:R-:W-:Y:S05]  /*2b160*/  @!P2 BRA `(.L_x_8386) ;  /* 0xfffffffc00f0a947 */ /* 0x004fea000383ffff */
[----:B------:R-:W-:Y:S05]  /*2b170*/  BRA `(.L_x_8385) ;  /* 0xfffffee400687947 */ /* 0x000fea000383ffff */
.L_x_8390:
[----:B-1----:R1:W2:Y:S02]  /*2b180*/  SYNCS.PHASECHK.TRANS64.TRYWAIT P1, [R205+URZ+0x28850], R204 ;  /* 0x028850cccd0075a7 */ /* 0x0022a4000802017f */
[----:B--2---:R-:W-:Y:S05]  /*2b190*/  @!P1 NANOSLEEP.SYNCS 0x989680 ;  /* 0x009896800000995d */ /* 0x004fea0003900000 */
[----:B------:R-:W2:Y:S02]  /*2b1a0*/  @!P1 SYNCS.PHASECHK.TRANS64 P1, [R205+URZ+0x28850], R204 ;  /* 0x028850cccd0095a7 */ /* 0x000ea4000802007f */
[----:B--2---:R-:W-:Y:S05]  /*2b1b0*/  @!P1 BRA `(.L_x_8390) ;  /* 0xfffffffc00f09947 */ /* 0x004fea000383ffff */
[----:B------:R-:W-:Y:S05]  /*2b1c0*/  BRA `(.L_x_8387) ;  /* 0xfffffee800b47947 */ /* 0x000fea000383ffff */
.L_x_8405:
[----:B-1----:R1:W2:Y:S02]  /*2b1d0*/  SYNCS.PHASECHK.TRANS64.TRYWAIT P1, [R11+URZ+0x28850], R0 ;  /* 0x028850000b0075a7 */ /* 0x0022a4000802017f */
[----:B--2---:R-:W-:Y:S05]  /*2b1e0*/  @!P1 NANOSLEEP.SYNCS 0x989680 ;  /* 0x009896800000995d */ /* 0x004fea0003900000 */
[----:B------:R-:W2:Y:S02]  /*2b1f0*/  @!P1 SYNCS.PHASECHK.TRANS64 P1, [R11+URZ+0x28850], R0 ;  /* 0x028850000b0095a7 */ /* 0x000ea4000802007f */
[----:B--2---:R-:W-:Y:S05]  /*2b200*/  @!P1 BRA `(.L_x_8405) ;  /* 0xfffffffc00f09947 */ /* 0x004fea000383ffff */
[----:B------:R-:W-:Y:S05]  /*2b210*/  BRA `(.L_x_8404) ;  /* 0xffffff2000107947 */ /* 0x000fea000383ffff */
.L_x_8411:
[----:B------:R-:W-:Y:S02]  /*2b220*/  IMAD.MOV.U32 R13, RZ, RZ, R8 ;  /* 0x000000ffff0d7224 */ /* 0x000fe400078e0008 */
[----:B------:R-:W-:Y:S02]  /*2b230*/  IMAD.MOV.U32 R12, RZ, RZ, RZ ;  /* 0x000000ffff0c7224 */ /* 0x000fe400078e00ff */
[----:B------:R-:W-:Y:S02]  /*2b240*/  IMAD.MOV.U32 R11, RZ, RZ, 0x181f ;  /* 0x0000181fff0b7424 */ /* 0x000fe400078e00ff */
[----:B------:R-:W-:-:S07]  /*2b250*/  IMAD.MOV.U32 R15, RZ, RZ, -0x1 ;  /* 0xffffffffff0f7424 */ /* 0x000fce00078e00ff */
[----:B-----5:R-:W-:Y:S05]  /*2b260*/  WARPSYNC.COLLECTIVE R15, `(.L_x_8681) ;  /* 0x000000000f087348 */ /* 0x020fea0003c00000 */
[----:B------:R0:W1:Y:S02]  /*2b270*/  SHFL.IDX P6, R14, R13, R12, R11 ;  /* 0x0000000c0d0e7389 */ /* 0x00006400000c000b */
[----:B01---5:R-:W-:Y:S01]  /*2b280*/  ENDCOLLECTIVE ;  /* 0x000000000000791b */ /* 0x023fe20003800000 */
.L_x_8681:
[----:B------:R-:W-:Y:S02]  /*2b290*/  IMAD.MOV.U32 R13, RZ, RZ, R0 ;  /* 0x000000ffff0d7224 */ /* 0x000fe400078e0000 */
[----:B------:R-:W-:-:S07]  /*2b2a0*/  IMAD.MOV.U32 R3, RZ, RZ, R14 ;  /* 0x000000ffff037224 */ /* 0x000fce00078e000e */
[----:B------:R-:W-:Y:S05]  /*2b2b0*/  WARPSYNC.COLLECTIVE R15, `(.L_x_8682) ;  /* 0x000000000f087348 */ /* 0x000fea0003c00000 */
[----:B------:R0:W1:Y:S02]  /*2b2c0*/  SHFL.IDX P6, R14, R13, R12, R11 ;  /* 0x0000000c0d0e7389 */ /* 0x00006400000c000b */
[----:B01----:R-:W-:Y:S01]  /*2b2d0*/  ENDCOLLECTIVE ;  /* 0x000000000000791b */ /* 0x003fe20003800000 */
.L_x_8682:
[----:B------:R-:W-:Y:S05]  /*2b2e0*/  BRA `(.L_x_8683) ;  /* 0xffffff3800f07947 */ /* 0x000fea000383ffff */
.L_x_8414:
        /* <DEDUP_REMOVED lines=8> */
.L_x_8685:
[----:B------:R-:W-:Y:S05]  /*2b370*/  BSYNC B1 ;  /* 0x0000000000017941 */ /* 0x000fea0003800000 */
.L_x_8684:
        /* <DEDUP_REMOVED lines=8> */
.L_x_8686:
[----:B------:R-:W-:Y:S05]  /*2b400*/  BRA `(.L_x_8687) ;  /* 0xffffff3800ec7947 */ /* 0x000fea000383ffff */
.L_x_8417:
        /* <DEDUP_REMOVED lines=8> */
.L_x_8689:
[----:B------:R-:W-:Y:S05]  /*2b490*/  BSYNC B1 ;  /* 0x0000000000017941 */ /* 0x000fea0003800000 */
.L_x_8688:
        /* <DEDUP_REMOVED lines=8> */
.L_x_8690:
[----:B------:R-:W-:Y:S05]  /*2b520*/  BRA `(.L_x_8691) ;  /* 0xffffff3800ec7947 */ /* 0x000fea000383ffff */
.L_x_8420:
        /* <DEDUP_REMOVED lines=8> */
.L_x_8693:
[----:B------:R-:W-:Y:S05]  /*2b5b0*/  BSYNC B1 ;  /* 0x0000000000017941 */ /* 0x000fea0003800000 */
.L_x_8692:
        /* <DEDUP_REMOVED lines=8> */
.L_x_8694:
[----:B------:R-:W-:Y:S05]  /*2b640*/  BRA `(.L_x_8695) ;  /* 0xffffff3800ec7947 */ /* 0x000fea000383ffff */
.L_x_8422:
[----:B------:R-:W-:Y:S02]  /*2b650*/  IMAD.MOV.U32 R13, RZ, RZ, R4 ;  /* 0x000000ffff0d7224 */ /* 0x000fe400078e0004 */
[----:B------:R-:W-:Y:S02]  /*2b660*/  IMAD.MOV.U32 R12, RZ, RZ, RZ ;  /* 0x000000ffff0c7224 */ /* 0x000fe400078e00ff */
[----:B------:R-:W-:Y:S02]  /*2b670*/  IMAD.MOV.U32 R11, RZ, RZ, 0x1c1f ;  /* 0x00001c1fff0b7424 */ /* 0x000fe400078e00ff */
[----:B------:R-:W-:-:S07]  /*2b680*/  IMAD.MOV.U32 R15, RZ, RZ, -0x1 ;  /* 0xffffffffff0f7424 */ /* 0x000fce00078e00ff */
[----:B------:R-:W-:Y:S05]  /*2b690*/  WARPSYNC.COLLECTIVE R15, `(.L_x_8696) ;  /* 0x000000000f087348 */ /* 0x000fea0003c00000 */
[----:B------:R0:W1:Y:S02]  /*2b6a0*/  SHFL.IDX P6, R14, R13, R12, R11 ;  /* 0x0000000c0d0e7389 */ /* 0x00006400000c000b */
[----:B01----:R-:W-:Y:S01]  /*2b6b0*/  ENDCOLLECTIVE ;  /* 0x000000000000791b */ /* 0x003fe20003800000 */
.L_x_8696:
[----:B------:R-:W-:Y:S02]  /*2b6c0*/  IMAD.MOV.U32 R13, RZ, RZ, R3 ;  /* 0x000000ffff0d7224 */ /* 0x000fe400078e0003 */
[----:B------:R-:W-:-:S07]  /*2b6d0*/  IMAD.MOV.U32 R0, RZ, RZ, R14 ;  /* 0x000000ffff007224 */ /* 0x000fce00078e000e */
[----:B------:R-:W-:Y:S05]  /*2b6e0*/  WARPSYNC.COLLECTIVE R15, `(.L_x_8697) ;  /* 0x000000000f087348 */ /* 0x000fea0003c00000 */
[----:B------:R0:W1:Y:S02]  /*2b6f0*/  SHFL.IDX P6, R14, R13, R12, R11 ;  /* 0x0000000c0d0e7389 */ /* 0x00006400000c000b */
[----:B01----:R-:W-:Y:S01]  /*2b700*/  ENDCOLLECTIVE ;  /* 0x000000000000791b */ /* 0x003fe20003800000 */
.L_x_8697:
[----:B------:R-:W-:Y:S05]  /*2b710*/  BRA `(.L_x_8698) ;  /* 0xffffff3c00ec7947 */ /* 0x000fea000383ffff */
.L_x_8425:
[----:B------:R-:W-:Y:S01]  /*2b720*/  BSSY B1, `(.L_x_8699) ;  /* 0x0000008000017945 */ /* 0x000fe20003800000 */
[----:B--2---:R-:W-:Y:S02]  /*2b730*/  IMAD.MOV.U32 R13, RZ, RZ, R4 ;  /* 0x000000ffff0d7224 */ /* 0x004fe400078e0004 */
[----:B------:R-:W-:Y:S02]  /*2b740*/  IMAD.MOV.U32 R12, RZ, RZ, 0x1 ;  /* 0x00000001ff0c7424 */ /* 0x000fe400078e00ff */
[----:B------:R-:W-:Y:S02]  /*2b750*/  IMAD.MOV.U32 R11, RZ, RZ, 0x1c1f ;  /* 0x00001c1fff0b7424 */ /* 0x000fe400078e00ff */
[----:B------:R-:W-:-:S07]  /*2b760*/  IMAD.MOV.U32 R15, RZ, RZ, -0x1 ;  /* 0xffffffffff0f7424 */ /* 0x000fce00078e00ff */
[----:B01----:R-:W-:Y:S05]  /*2b770*/  WARPSYNC.COLLECTIVE R15, `(.L_x_8700) ;  /* 0x000000000f087348 */ /* 0x003fea0003c00000 */
[----:B------:R2:W3:Y:S02]  /*2b780*/  SHFL.IDX P6, R14, R13, R12, R11 ;  /* 0x0000000c0d0e7389 */ /* 0x0004e400000c000b */
[----:B0123--:R-:W-:Y:S01]  /*2b790*/  ENDCOLLECTIVE ;  /* 0x000000000000791b */ /* 0x00ffe20003800000 */
.L_x_8700:
[----:B------:R-:W-:Y:S05]  /*2b7a0*/  BSYNC B1 ;  /* 0x0000000000017941 */ /* 0x000fea0003800000 */
.L_x_8699:
        /* <DEDUP_REMOVED lines=8> */
.L_x_8701:
[----:B------:R-:W-:Y:S05]  /*2b830*/  BRA `(.L_x_8702) ;  /* 0xffffff4000ec7947 */ /* 0x000fea000383ffff */
.L_x_8429:
[----:B------:R-:W-:Y:S02]  /*2b840*/  IMAD.MOV.U32 R13, RZ, RZ, R4 ;  /* 0x000000ffff0d7224 */ /* 0x000fe400078e0004 */
[----:B------:R-:W-:Y:S02]  /*2b850*/  IMAD.MOV.U32 R12, RZ, RZ, RZ ;  /* 0x000000ffff0c7224 */ /* 0x000fe400078e00ff */
[----:B------:R-:W-:Y:S02]  /*2b860*/  IMAD.MOV.U32 R11, RZ, RZ, 0x181f ;  /* 0x0000181fff0b7424 */ /* 0x000fe400078e00ff */
[----:B------:R-:W-:-:S07]  /*2b870*/  IMAD.MOV.U32 R15, RZ, RZ, -0x1 ;  /* 0xffffffffff0f7424 */ /* 0x000fce00078e00ff */
[----:B0--3--:R-:W-:Y:S05]  /*2b880*/  WARPSYNC.COLLECTIVE R15, `(.L_x_8703) ;  /* 0x000000000f087348 */ /* 0x009fea0003c00000 */
[----:B------:R1:W2:Y:S02]  /*2b890*/  SHFL.IDX P6, R14, R13, R12, R11 ;  /* 0x0000000c0d0e7389 */ /* 0x0002a400000c000b */
[----:B0123--:R-:W-:Y:S01]  /*2b8a0*/  ENDCOLLECTIVE ;  /* 0x000000000000791b */ /* 0x00ffe20003800000 */
.L_x_8703:
[----:B------:R-:W-:Y:S02]  /*2b8b0*/  IMAD.MOV.U32 R13, RZ, RZ, R0 ;  /* 0x000000ffff0d7224 */ /* 0x000fe400078e0000 */
[----:B------:R-:W-:-:S07]  /*2b8c0*/  IMAD.MOV.U32 R3, RZ, RZ, R14 ;  /* 0x000000ffff037224 */ /* 0x000fce00078e000e */
[----:B------:R-:W-:Y:S05]  /*2b8d0*/  WARPSYNC.COLLECTIVE R15, `(.L_x_8704) ;  /* 0x000000000f087348 */ /* 0x000fea0003c00000 */
[----:B------:R0:W1:Y:S02]  /*2b8e0*/  SHFL.IDX P6, R14, R13, R12, R11 ;  /* 0x0000000c0d0e7389 */ /* 0x00006400000c000b */
[----:B01----:R-:W-:Y:S01]  /*2b8f0*/  ENDCOLLECTIVE ;  /* 0x000000000000791b */ /* 0x003fe20003800000 */
.L_x_8704:
[----:B------:R-:W-:Y:S05]  /*2b900*/  BRA `(.L_x_8705) ;  /* 0xffffff4c00e87947 */ /* 0x000fea000383ffff */
.L_x_8432:
        /* <DEDUP_REMOVED lines=8> */
.L_x_8707:
[----:B------:R-:W-:Y:S05]  /*2b990*/  BSYNC B1 ;  /* 0x0000000000017941 */ /* 0x000fea0003800000 */
.L_x_8706:
        /* <DEDUP_REMOVED lines=8> */
.L_x_8708:
[----:B------:R-:W-:Y:S05]  /*2ba20*/  BRA `(.L_x_8709) ;  /* 0xffffff4c00e87947 */ /* 0x000fea000383ffff */
.L_x_8435:
        /* <DEDUP_REMOVED lines=8> */
.L_x_8711:
[----:B------:R-:W-:Y:S05]  /*2bab0*/  BSYNC B1 ;  /* 0x0000000000017941 */ /* 0x000fea0003800000 */
.L_x_8710:
        /* <DEDUP_REMOVED lines=8> */
.L_x_8712:
[----:B------:R-:W-:Y:S05]  /*2bb40*/  BRA `(.L_x_8713) ;  /* 0xffffff4c00e87947 */ /* 0x000fea000383ffff */
.L_x_8438:
        /* <DEDUP_REMOVED lines=8> */
.L_x_8715:
[----:B------:R-:W-:Y:S05]  /*2bbd0*/  BSYNC B1 ;  /* 0x0000000000017941 */ /* 0x000fea0003800000 */
.L_x_8714:
        /* <DEDUP_REMOVED lines=8> */
.L_x_8716:
[----:B------:R-:W-:Y:S05]  /*2bc60*/  BRA `(.L_x_8717) ;  /* 0xffffff4c00e87947 */ /* 0x000fea000383ffff */
.L_x_8465:
        /* <DEDUP_REMOVED lines=11> */
.L_x_8719:
[----:B------:R-:W-:Y:S05]  /*2bd20*/  BSYNC B1 ;  /* 0x0000000000017941 */ /* 0x000fea0003800000 */
.L_x_8718:
[----:B------:R-:W-:Y:S05]  /*2bd30*/  BRA `(.L_x_8720) ;  /* 0xffffff6c00887947 */ /* 0x000fea000383ffff */
.L_x_8467:
[----:B------:R-:W-:Y:S01]  /*2bd40*/  BSSY B1, `(.L_x_8721) ;  /* 0x0000006000017945 */ /* 0x000fe20003800000 */
[----:B------:R-:W-:-:S07]  /*2bd50*/  IMAD.MOV.U32 R15, RZ, RZ, -0x1 ;  /* 0xffffffffff0f7424 */ /* 0x000fce00078e00ff */
[----:B0-----:R-:W-:Y:S05]  /*2bd60*/  WARPSYNC.COLLECTIVE R15, `(.L_x_8722) ;  /* 0x000000000f0c7348 */ /* 0x001fea0003c00000 */
[----:B------:R-:W-:Y:S02]  /*2bd70*/  ELECT P6, UR62, PT ;  /* 0x00000000003e782f */ /* 0x000fe400038c0000 */
[----:B------:R-:W-:Y:S01]  /*2bd80*/  MOV R14, UR62 ;  /* 0x0000003e000e7c02 */ /* 0x000fe20008000f00 */
[----:B0-----:R-:W-:Y:S10]  /*2bd90*/  ENDCOLLECTIVE ;  /* 0x000000000000791b */ /* 0x001ff40003800000 */
.L_x_8722:
[----:B------:R-:W-:Y:S05]  /*2bda0*/  BSYNC B1 ;  /* 0x0000000000017941 */ /* 0x000fea0003800000 */
.L_x_8721:
[----:B------:R-:W-:Y:S05]  /*2bdb0*/  BRA `(.L_x_8466) ;  /* 0xffffff6c00807947 */ /* 0x000fea000383ffff */
.L_x_8469:
[----:B0-----:R0:W1:Y:S02]  /*2bdc0*/  SYNCS.PHASECHK.TRANS64.TRYWAIT P0, [R22+URZ+0x28820], R3 ;  /* 0x02882003160075a7 */ /* 0x001064000800017f */
[----:B-1----:R-:W-:Y:S05]  /*2bdd0*/  @!P0 NANOSLEEP.SYNCS 0x989680 ;  /* 0x009896800000895d */ /* 0x002fea0003900000 */
[----:B------:R-:W1:Y:S02]  /*2bde0*/  @!P0 SYNCS.PHASECHK.TRANS64 P0, [R22+URZ+0x28820], R3 ;  /* 0x02882003160085a7 */ /* 0x000e64000800007f */
[----:B-1----:R-:W-:Y:S05]  /*2bdf0*/  @!P0 BRA `(.L_x_8469) ;  /* 0xfffffffc00f08947 */ /* 0x002fea000383ffff */
[----:B------:R-:W-:Y:S05]  /*2be00*/  BRA `(.L_x_8723) ;  /* 0xffffff6c00907947 */ /* 0x000fea000383ffff */
.L_x_8473:
[----:B0-----:R0:W1:Y:S02]  /*2be10*/  SYNCS.PHASECHK.TRANS64.TRYWAIT P0, [R3+URZ+0x288a0], R7 ;  /* 0x0288a007030075a7 */ /* 0x001064000800017f */
[----:B-1----:R-:W-:Y:S05]  /*2be20*/  @!P0 NANOSLEEP.SYNCS 0x989680 ;  /* 0x009896800000895d */ /* 0x002fea0003900000 */
[----:B------:R-:W1:Y:S02]  /*2be30*/  @!P0 SYNCS.PHASECHK.TRANS64 P0, [R3+URZ+0x288a0], R7 ;  /* 0x0288a007030085a7 */ /* 0x000e64000800007f */
[----:B-1----:R-:W-:Y:S05]  /*2be40*/  @!P0 BRA `(.L_x_8473) ;  /* 0xfffffffc00f08947 */ /* 0x002fea000383ffff */
[----:B------:R-:W-:Y:S05]  /*2be50*/  BRA `(.L_x_8724) ;  /* 0xffffff6c00a87947 */ /* 0x000fea000383ffff */
.L_x_8479:
[----:B-1----:R1:W2:Y:S02]  /*2be60*/  SYNCS.PHASECHK.TRANS64.TRYWAIT P0, [R3+URZ+0x288c0], R7 ;  /* 0x0288c007030075a7 */ /* 0x0022a4000800017f */
[----:B--2---:R-:W-:Y:S05]  /*2be70*/  @!P0 NANOSLEEP.SYNCS 0x989680 ;  /* 0x009896800000895d */ /* 0x004fea0003900000 */
[----:B------:R-:W2:Y:S02]  /*2be80*/  @!P0 SYNCS.PHASECHK.TRANS64 P0, [R3+URZ+0x288c0], R7 ;  /* 0x0288c007030085a7 */ /* 0x000ea4000800007f */
[----:B--2---:R-:W-:Y:S05]  /*2be90*/  @!P0 BRA `(.L_x_8479) ;  /* 0xfffffffc00f08947 */ /* 0x004fea000383ffff */
[----:B------:R-:W-:Y:S05]  /*2bea0*/  BRA `(.L_x_8725) ;  /* 0xffffff7000687947 */ /* 0x000fea000383ffff */
.L_x_8487:
[----:B0-----:R0:W1:Y:S02]  /*2beb0*/  SYNCS.PHASECHK.TRANS64.TRYWAIT P1, [R11+URZ+0x288a0], R2 ;  /* 0x0288a0020b0075a7 */ /* 0x001064000802017f */
[----:B-1----:R-:W-:Y:S05]  /*2bec0*/  @!P1 NANOSLEEP.SYNCS 0x989680 ;  /* 0x009896800000995d */ /* 0x002fea0003900000 */
[----:B------:R-:W1:Y:S02]  /*2bed0*/  @!P1 SYNCS.PHASECHK.TRANS64 P1, [R11+URZ+0x288a0], R2 ;  /* 0x0288a0020b0095a7 */ /* 0x000e64000802007f */
[----:B-1----:R-:W-:Y:S05]  /*2bee0*/  @!P1 BRA `(.L_x_8487) ;  /* 0xfffffffc00f09947 */ /* 0x002fea000383ffff */
[----:B------:R-:W-:Y:S05]  /*2bef0*/  BRA `(.L_x_8726) ;  /* 0xffffff7400647947 */ /* 0x000fea000383ffff */
.L_x_8493:
[----:B-1----:R1:W2:Y:S02]  /*2bf00*/  SYNCS.PHASECHK.TRANS64.TRYWAIT P1, [R11+URZ+0x288c0], R2 ;  /* 0x0288c0020b0075a7 */ /* 0x0022a4000802017f */
[----:B--2---:R-:W-:Y:S05]  /*2bf10*/  @!P1 NANOSLEEP.SYNCS 0x989680 ;  /* 0x009896800000995d */ /* 0x004fea0003900000 */
[----:B------:R-:W2:Y:S02]  /*2bf20*/  @!P1 SYNCS.PHASECHK.TRANS64 P1, [R11+URZ+0x288c0], R2 ;  /* 0x0288c0020b0095a7 */ /* 0x000ea4000802007f */
[----:B--2---:R-:W-:Y:S05]  /*2bf30*/  @!P1 BRA `(.L_x_8493) ;  /* 0xfffffffc00f09947 */ /* 0x004fea000383ffff */
[----:B------:R-:W-:Y:S05]  /*2bf40*/  BRA `(.L_x_8727) ;  /* 0xffffff78001c7947 */ /* 0x000fea000383ffff */
.L_x_8517:
        /* <DEDUP_REMOVED lines=11> */
.L_x_8729:
[----:B------:R-:W-:Y:S05]  /*2c000*/  BSYNC B0 ;  /* 0x0000000000007941 */ /* 0x000fea0003800000 */
.L_x_8728:
[----:B------:R-:W-:Y:S05]  /*2c010*/  BRA `(.L_x_8730) ;  /* 0xffffff8800707947 */ /* 0x000fea000383ffff */
.L_x_8520:
[----:B0-----:R0:W1:Y:S02]  /*2c020*/  SYNCS.PHASECHK.TRANS64.TRYWAIT P0, [R7+URZ+0x28840], R2 ;  /* 0x02884002070075a7 */ /* 0x001064000800017f */
[----:B-1----:R-:W-:Y:S05]  /*2c030*/  @!P0 NANOSLEEP.SYNCS 0x989680 ;  /* 0x009896800000895d */ /* 0x002fea0003900000 */
[----:B------:R-:W1:Y:S02]  /*2c040*/  @!P0 SYNCS.PHASECHK.TRANS64 P0, [R7+URZ+0x28840], R2 ;  /* 0x02884002070085a7 */ /* 0x000e64000800007f */
[----:B-1----:R-:W-:Y:S05]  /*2c050*/  @!P0 BRA `(.L_x_8520) ;  /* 0xfffffffc00f08947 */ /* 0x002fea000383ffff */
[----:B------:R-:W-:Y:S05]  /*2c060*/  BRA `(.L_x_8731) ;  /* 0xffffff8800c07947 */ /* 0x000fea000383ffff */
.L_x_8521:
        /* <DEDUP_REMOVED lines=8> */
.L_x_8733:
[----:B------:R-:W-:Y:S05]  /*2c0f0*/  BSYNC B0 ;  /* 0x0000000000007941 */ /* 0x000fea0003800000 */
.L_x_8732:
        /* <DEDUP_REMOVED lines=9> */
.L_x_8734:
[----:B------:R-:W-:Y:S02]  /*2c190*/  IMAD.MOV.U32 R13, RZ, RZ, R0 ;  /* 0x000000ffff0d7224 */ /* 0x000fe400078e0000 */
[----:B------:R-:W-:Y:S02]  /*2c1a0*/  IMAD.MOV.U32 R12, RZ, RZ, 0x1 ;  /* 0x00000001ff0c7424 */ /* 0x000fe400078e00ff */
[----:B------:R-:W-:-:S07]  /*2c1b0*/  IMAD.MOV.U32 R3, RZ, RZ, R14 ;  /* 0x000000ffff037224 */ /* 0x000fce00078e000e */
[----:B------:R-:W-:Y:S05]  /*2c1c0*/  WARPSYNC.COLLECTIVE R15, `(.L_x_8735) ;  /* 0x000000000f087348 */ /* 0x000fea0003c00000 */
[----:B------:R0:W1:Y:S02]  /*2c1d0*/  SHFL.IDX P6, R14, R13, R12, R11 ;  /* 0x0000000c0d0e7389 */ /* 0x00006400000c000b */
[----:B01----:R-:W-:Y:S01]  /*2c1e0*/  ENDCOLLECTIVE ;  /* 0x000000000000791b */ /* 0x003fe20003800000 */
.L_x_8735:
        /* <DEDUP_REMOVED lines=16> */
.L_x_8736:
[----:B------:R-:W-:Y:S02]  /*2c2f0*/  @P0 IMAD R8, R5, 0x2, R22 ;  /* 0x0000000205080824 */ /* 0x000fe400078e0216 */
[----:B------:R-:W-:Y:S02]  /*2c300*/  IMAD.MOV.U32 R13, RZ, RZ, R0 ;  /* 0x000000ffff0d7224 */ /* 0x000fe400078e0000 */
[----:B------:R-:W-:Y:S02]  /*2c310*/  IMAD.MOV.U32 R12, RZ, RZ, 0x2 ;  /* 0x00000002ff0c7424 */ /* 0x000fe400078e00ff */
[----:B------:R-:W-:-:S07]  /*2c320*/  IMAD.MOV.U32 R3, RZ, RZ, R14 ;  /* 0x000000ffff037224 */ /* 0x000fce00078e000e */
[----:B------:R-:W-:Y:S05]  /*2c330*/  WARPSYNC.COLLECTIVE R15, `(.L_x_8737) ;  /* 0x000000000f087348 */ /* 0x000fea0003c00000 */
[----:B------:R0:W1:Y:S02]  /*2c340*/  SHFL.IDX P6, R14, R13, R12, R11 ;  /* 0x0000000c0d0e7389 */ /* 0x00006400000c000b */
[----:B01----:R-:W-:Y:S01]  /*2c350*/  ENDCOLLECTIVE ;  /* 0x000000000000791b */ /* 0x003fe20003800000 */
.L_x_8737:
        /* <DEDUP_REMOVED lines=16> */
.L_x_8738:
[----:B------:R-:W-:Y:S02]  /*2c460*/  @P0 IMAD R8, R5, 0x2, R22 ;  /* 0x0000000205080824 */ /* 0x000fe400078e0216 */
[----:B------:R-:W-:Y:S02]  /*2c470*/  IMAD.MOV.U32 R13, RZ, RZ, R0 ;  /* 0x000000ffff0d7224 */ /* 0x000fe400078e0000 */
[----:B------:R-:W-:Y:S02]  /*2c480*/  IMAD.MOV.U32 R12, RZ, RZ, 0x3 ;  /* 0x00000003ff0c7424 */ /* 0x000fe400078e00ff */
[----:B------:R-:W-:-:S07]  /*2c490*/  IMAD.MOV.U32 R3, RZ, RZ, R14 ;  /* 0x000000ffff037224 */ /* 0x000fce00078e000e */
[----:B------:R-:W-:Y:S05]  /*2c4a0*/  WARPSYNC.COLLECTIVE R15, `(.L_x_8739) ;  /* 0x000000000f087348 */ /* 0x000fea0003c00000 */
[----:B------:R0:W1:Y:S02]  /*2c4b0*/  SHFL.IDX P6, R14, R13, R12, R11 ;  /* 0x0000000c0d0e7389 */ /* 0x00006400000c000b */
[----:B01----:R-:W-:Y:S01]  /*2c4c0*/  ENDCOLLECTIVE ;  /* 0x000000000000791b */ /* 0x003fe20003800000 */
.L_x_8739:
        /* <DEDUP_REMOVED lines=16> */
.L_x_8740:
[----:B------:R-:W-:Y:S02]  /*2c5d0*/  @P0 IMAD R8, R5, 0x2, R22 ;  /* 0x0000000205080824 */ /* 0x000fe400078e0216 */
[----:B------:R-:W-:Y:S02]  /*2c5e0*/  IMAD.MOV.U32 R13, RZ, RZ, R0 ;  /* 0x000000ffff0d7224 */ /* 0x000fe400078e0000 */
[----:B------:R-:W-:Y:S02]  /*2c5f0*/  IMAD.MOV.U32 R12, RZ, RZ, 0x4 ;  /* 0x00000004ff0c7424 */ /* 0x000fe400078e00ff */
[----:B------:R-:W-:-:S07]  /*2c600*/  IMAD.MOV.U32 R3, RZ, RZ, R14 ;  /* 0x000000ffff037224 */ /* 0x000fce00078e000e */
[----:B------:R-:W-:Y:S05]  /*2c610*/  WARPSYNC.COLLECTIVE R15, `(.L_x_8741) ;  /* 0x000000000f087348 */ /* 0x000fea0003c00000 */
[----:B------:R0:W1:Y:S02]  /*2c620*/  SHFL.IDX P6, R14, R13, R12, R11 ;  /* 0x0000000c0d0e7389 */ /* 0x00006400000c000b */
[----:B01----:R-:W-:Y:S01]  /*2c630*/  ENDCOLLECTIVE ;  /* 0x000000000000791b */ /* 0x003fe20003800000 */
.L_x_8741:
        /* <DEDUP_REMOVED lines=16> */
.L_x_8742:
[----:B------:R-:W-:Y:S02]  /*2c740*/  @P0 IMAD R8, R5, 0x2, R22 ;  /* 0x0000000205080824 */ /* 0x000fe400078e0216 */
[----:B------:R-:W-:Y:S02]  /*2c750*/  IMAD.MOV.U32 R13, RZ, RZ, R0 ;  /* 0x000000ffff0d7224 */ /* 0x000fe400078e0000 */
[----:B------:R-:W-:Y:S02]  /*2c760*/  IMAD.MOV.U32 R12, RZ, RZ, 0x5 ;  /* 0x00000005ff0c7424 */ /* 0x000fe400078e00ff */
[----:B------:R-:W-:-:S07]  /*2c770*/  IMAD.MOV.U32 R3, RZ, RZ, R14 ;  /* 0x000000ffff037224 */ /* 0x000fce00078e000e */
[----:B------:R-:W-:Y:S05]  /*2c780*/  WARPSYNC.COLLECTIVE R15, `(.L_x_8743) ;  /* 0x000000000f087348 */ /* 0x000fea0003c00000 */
[----:B------:R0:W1:Y:S02]  /*2c790*/  SHFL.IDX P6, R14, R13, R12, R11 ;  /* 0x0000000c0d0e7389 */ /* 0x00006400000c000b */
[----:B01----:R-:W-:Y:S01]  /*2c7a0*/  ENDCOLLECTIVE ;  /* 0x000000000000791b */ /* 0x003fe20003800000 */
.L_x_8743:
        /* <DEDUP_REMOVED lines=16> */
.L_x_8744:
[----:B------:R-:W-:Y:S02]  /*2c8b0*/  @P0 IMAD R8, R5, 0x2, R22 ;  /* 0x0000000205080824 */ /* 0x000fe400078e0216 */
[----:B------:R-:W-:Y:S02]  /*2c8c0*/  IMAD.MOV.U32 R13, RZ, RZ, R0 ;  /* 0x000000ffff0d7224 */ /* 0x000fe400078e0000 */
[----:B------:R-:W-:Y:S02]  /*2c8d0*/  IMAD.MOV.U32 R12, RZ, RZ, 0x6 ;  /* 0x00000006ff0c7424 */ /* 0x000fe400078e00ff */
[----:B------:R-:W-:-:S07]  /*2c8e0*/  IMAD.MOV.U32 R3, RZ, RZ, R14 ;  /* 0x000000ffff037224 */ /* 0x000fce00078e000e */
[----:B------:R-:W-:Y:S05]  /*2c8f0*/  WARPSYNC.COLLECTIVE R15, `(.L_x_8745) ;  /* 0x000000000f087348 */ /* 0x000fea0003c00000 */
[----:B------:R0:W1:Y:S02]  /*2c900*/  SHFL.IDX P6, R14, R13, R12, R11 ;  /* 0x0000000c0d0e7389 */ /* 0x00006400000c000b */
[----:B01----:R-:W-:Y:S01]  /*2c910*/  ENDCOLLECTIVE ;  /* 0x000000000000791b */ /* 0x003fe20003800000 */
.L_x_8745:
        /* <DEDUP_REMOVED lines=16> */
.L_x_8746:
[----:B------:R-:W-:Y:S02]  /*2ca20*/  @P0 IMAD R8, R5, 0x2, R22 ;  /* 0x0000000205080824 */ /* 0x000fe400078e0216 */
[----:B------:R-:W-:Y:S02]  /*2ca30*/  IMAD.MOV.U32 R13, RZ, RZ, R0 ;  /* 0x000000ffff0d7224 */ /* 0x000fe400078e0000 */
[----:B------:R-:W-:Y:S02]  /*2ca40*/  IMAD.MOV.U32 R12, RZ, RZ, 0x7 ;  /* 0x00000007ff0c7424 */ /* 0x000fe400078e00ff */
[----:B------:R-:W-:-:S07]  /*2ca50*/  IMAD.MOV.U32 R3, RZ, RZ, R14 ;  /* 0x000000ffff037224 */ /* 0x000fce00078e000e */
[----:B------:R-:W-:Y:S05]  /*2ca60*/  WARPSYNC.COLLECTIVE R15, `(.L_x_8747) ;  /* 0x000000000f087348 */ /* 0x000fea0003c00000 */
[----:B------:R0:W1:Y:S02]  /*2ca70*/  SHFL.IDX P6, R14, R13, R12, R11 ;  /* 0x0000000c0d0e7389 */ /* 0x00006400000c000b */
[----:B01----:R-:W-:Y:S01]  /*2ca80*/  ENDCOLLECTIVE ;  /* 0x000000000000791b */ /* 0x003fe20003800000 */
.L_x_8747:
        /* <DEDUP_REMOVED lines=10> */
.L_x_8748:
[----:B------:R-:W-:Y:S01]  /*2cb30*/  @!PT LDS RZ, [RZ] ;  /* 0x00000000fffff984 */ /* 0x000fe20000000800 */
[----:B------:R-:W-:Y:S01]  /*2cb40*/  @!PT LDS RZ, [RZ] ;  /* 0x00000000fffff984 */ /* 0x000fe20000000800 */
[----:B------:R-:W-:Y:S01]  /*2cb50*/  @!PT LDS RZ, [RZ] ;  /* 0x00000000fffff984 */ /* 0x000fe20000000800 */
[----:B------:R-:W-:Y:S04]  /*2cb60*/  @P0 LDGSTS.E.BYPASS.LTC128B.128 [R8+0x1b400], desc[UR54][R2.64], !P3 ;  /* 0x1b40000002080fae */ /* 0x000fe8000d901d76 */
[----:B------:R0:W-:Y:S02]  /*2cb70*/  @P0 LDGSTS.E.BYPASS.LTC128B.128 [R8+0x1f400], desc[UR54][R2.64+0x80], !P2 ;  /* 0x1f40008002080fae */ /* 0x0001e4000d101d76 */
[----:B0-----:R-:W-:Y:S01]  /*2cb80*/  IMAD.MOV.U32 R2, RZ, RZ, R14 ;  /* 0x000000ffff027224 */ /* 0x001fe200078e000e */
[----:B------:R-:W-:Y:S06]  /*2cb90*/  BRA `(.L_x_8749) ;  /* 0xffffff84009c7947 */ /* 0x000fec000383ffff */
.L_x_8526:
        /* <DEDUP_REMOVED lines=9> */
.L_x_8750:
[C---:B------:R-:W-:Y:S01]  /*2cc30*/  VIADD R6, R27.reuse, 0x10 ;  /* 0x000000101b067836 */ /* 0x040fe20000000000 */
[----:B------:R-:W-:Y:S01]  /*2cc40*/  ISETP.GE.AND P3, PT, R27, R33, PT ;  /* 0x000000211b00720c */ /* 0x000fe20003f66270 */
[----:B------:R-:W-:Y:S02]  /*2cc50*/  IMAD.MOV.U32 R13, RZ, RZ, R0 ;  /* 0x000000ffff0d7224 */ /* 0x000fe400078e0000 */
[----:B------:R-:W-:-:S10]  /*2cc60*/  IMAD.MOV.U32 R2, RZ, RZ, R14 ;  /* 0x000000ffff027224 */ /* 0x000fd400078e000e */
[----:B------:R-:W-:Y:S05]  /*2cc70*/  WARPSYNC.COLLECTIVE R15, `(.L_x_8751) ;  /* 0x000000000f087348 */ /* 0x000fea0003c00000 */
[----:B------:R0:W1:Y:S02]  /*2cc80*/  SHFL.IDX P6, R14, R13, R12, R11 ;  /* 0x0000000c0d0e7389 */ /* 0x00006400000c000b */
[----:B01----:R-:W-:Y:S01]  /*2cc90*/  ENDCOLLECTIVE ;  /* 0x000000000000791b */ /* 0x003fe20003800000 */
.L_x_8751:
        /* <DEDUP_REMOVED lines=8> */
.L_x_8752:
        /* <DEDUP_REMOVED lines=12> */
.L_x_8753:
        /* <DEDUP_REMOVED lines=8> */
.L_x_8754:
        /* <DEDUP_REMOVED lines=13> */
.L_x_8755:
        /* <DEDUP_REMOVED lines=8> */
.L_x_8756:
        /* <DEDUP_REMOVED lines=13> */
.L_x_8757:
        /* <DEDUP_REMOVED lines=8> */
.L_x_8758:
        /* <DEDUP_REMOVED lines=13> */
.L_x_8759:
        /* <DEDUP_REMOVED lines=8> */
.L_x_8760:
        /* <DEDUP_REMOVED lines=13> */
.L_x_8761:
        /* <DEDUP_REMOVED lines=8> */
.L_x_8762:
        /* <DEDUP_REMOVED lines=12> */
.L_x_8763:
        /* <DEDUP_REMOVED lines=8> */
.L_x_8764:
        /* <DEDUP_REMOVED lines=11> */
.L_x_8765:
[----:B------:R-:W-:Y:S05]  /*2d590*/  BRA `(.L_x_8766) ;  /* 0xffffff8800107947 */ /* 0x000fea000383ffff */
.L_x_8531:
[----:B0-----:R0:W1:Y:S02]  /*2d5a0*/  SYNCS.PHASECHK.TRANS64.TRYWAIT P0, [R22+URZ+0x28820], R3 ;  /* 0x02882003160075a7 */ /* 0x001064000800017f */
[----:B-1----:R-:W-:Y:S05]  /*2d5b0*/  @!P0 NANOSLEEP.SYNCS 0x989680 ;  /* 0x009896800000895d */ /* 0x002fea0003900000 */
[----:B------:R-:W1:Y:S02]  /*2d5c0*/  @!P0 SYNCS.PHASECHK.TRANS64 P0, [R22+URZ+0x28820], R3 ;  /* 0x02882003160085a7 */ /* 0x000e64000800007f */
[----:B-1----:R-:W-:Y:S05]  /*2d5d0*/  @!P0 BRA `(.L_x_8531) ;  /* 0xfffffffc00f08947 */ /* 0x002fea000383ffff */
[----:B------:R-:W-:Y:S05]  /*2d5e0*/  BRA `(.L_x_8767) ;  /* 0xffffff8800887947 */ /* 0x000fea000383ffff */
.L_x_8536:
[----:B0-----:R0:W1:Y:S02]  /*2d5f0*/  SYNCS.PHASECHK.TRANS64.TRYWAIT P0, [R6+URZ+0x28840], R3 ;  /* 0x02884003060075a7 */ /* 0x001064000800017f */
[----:B-1----:R-:W-:Y:S05]  /*2d600*/  @!P0 NANOSLEEP.SYNCS 0x989680 ;  /* 0x009896800000895d */ /* 0x002fea0003900000 */
[----:B------:R-:W1:Y:S02]  /*2d610*/  @!P0 SYNCS.PHASECHK.TRANS64 P0, [R6+URZ+0x28840], R3 ;  /* 0x02884003060085a7 */ /* 0x000e64000800007f */
[----:B-1----:R-:W-:Y:S05]  /*2d620*/  @!P0 BRA `(.L_x_8536) ;  /* 0xfffffffc00f08947 */ /* 0x002fea000383ffff */
[----:B------:R-:W-:Y:S05]  /*2d630*/  BRA `(.L_x_8768) ;  /* 0xffffff8c00507947 */ /* 0x000fea000383ffff */
.L_x_8537:
        /* <DEDUP_REMOVED lines=8> */
.L_x_8770:
[----:B------:R-:W-:Y:S05]  /*2d6c0*/  BSYNC B1 ;  /* 0x0000000000017941 */ /* 0x000fea0003800000 */
.L_x_8769:
        /* <DEDUP_REMOVED lines=9> */
.L_x_8771:
[----:B------:R-:W-:Y:S02]  /*2d760*/  IMAD R8, R8, 0x2, R22 ;  /* 0x0000000208087824 */ /* 0x000fe400078e0216 */
[----:B------:R-:W-:Y:S02]  /*2d770*/  IMAD.MOV.U32 R13, RZ, RZ, R9 ;  /* 0x000000ffff0d7224 */ /* 0x000fe400078e0009 */
[----:B------:R-:W-:Y:S02]  /*2d780*/  IMAD.MOV.U32 R12, RZ, RZ, 0x1 ;  /* 0x00000001ff0c7424 */ /* 0x000fe400078e00ff */
[----:B------:R-:W-:-:S07]  /*2d790*/  IMAD.MOV.U32 R2, RZ, RZ, R14 ;  /* 0x000000ffff027224 */ /* 0x000fce00078e000e */
[----:B------:R-:W-:Y:S05]  /*2d7a0*/  WARPSYNC.COLLECTIVE R15, `(.L_x_8772) ;  /* 0x000000000f087348 */ /* 0x000fea0003c00000 */
[----:B------:R0:W1:Y:S02]  /*2d7b0*/  SHFL.IDX P6, R14, R13, R12, R11 ;  /* 0x0000000c0d0e7389 */ /* 0x00006400000c000b */
[----:B01----:R-:W-:Y:S01]  /*2d7c0*/  ENDCOLLECTIVE ;  /* 0x000000000000791b */ /* 0x003fe20003800000 */
.L_x_8772:
        /* <DEDUP_REMOVED lines=12> */
.L_x_8773:
[----:B------:R-:W-:Y:S02]  /*2d890*/  IMAD.MOV.U32 R13, RZ, RZ, R9 ;  /* 0x000000ffff0d7224 */ /* 0x000fe400078e0009 */
[----:B------:R-:W-:Y:S02]  /*2d8a0*/  IMAD.MOV.U32 R12, RZ, RZ, 0x2 ;  /* 0x00000002ff0c7424 */ /* 0x000fe400078e00ff */
[----:B------:R-:W-:-:S07]  /*2d8b0*/  IMAD.MOV.U32 R2, RZ, RZ, R14 ;  /* 0x000000ffff027224 */ /* 0x000fce00078e000e */
[----:B------:R-:W-:Y:S05]  /*2d8c0*/  WARPSYNC.COLLECTIVE R15, `(.L_x_8774) ;  /* 0x000000000f087348 */ /* 0x000fea0003c00000 */
[----:B------:R0:W1:Y:S02]  /*2d8d0*/  SHFL.IDX P6, R14, R13, R12, R11 ;  /* 0x0000000c0d0e7389 */ /* 0x00006400000c000b */
[----:B01----:R-:W-:Y:S01]  /*2d8e0*/  ENDCOLLECTIVE ;  /* 0x000000000000791b */ /* 0x003fe20003800000 */
.L_x_8774:
        /* <DEDUP_REMOVED lines=12> */
.L_x_8775:
[----:B------:R-:W-:Y:S02]  /*2d9b0*/  IMAD.MOV.U32 R13, RZ, RZ, R9 ;  /* 0x000000ffff0d7224 */ /* 0x000fe400078e0009 */
[----:B------:R-:W-:Y:S02]  /*2d9c0*/  IMAD.MOV.U32 R12, RZ, RZ, 0x3 ;  /* 0x00000003ff0c7424 */ /* 0x000fe400078e00ff */
[----:B------:R-:W-:-:S07]  /*2d9d0*/  IMAD.MOV.U32 R2, RZ, RZ, R14 ;  /* 0x000000ffff027224 */ /* 0x000fce00078e000e */
[----:B------:R-:W-:Y:S05]  /*2d9e0*/  WARPSYNC.COLLECTIVE R15, `(.L_x_8776) ;  /* 0x000000000f087348 */ /* 0x000fea0003c00000 */
[----:B------:R0:W1:Y:S02]  /*2d9f0*/  SHFL.IDX P6, R14, R13, R12, R11 ;  /* 0x0000000c0d0e7389 */ /* 0x00006400000c000b */
[----:B01----:R-:W-:Y:S01]  /*2da00*/  ENDCOLLECTIVE ;  /* 0x000000000000791b */ /* 0x003fe20003800000 */
.L_x_8776:
        /* <DEDUP_REMOVED lines=12> */
.L_x_8777:
[----:B------:R-:W-:Y:S02]  /*2dad0*/  IMAD.MOV.U32 R13, RZ, RZ, R9 ;  /* 0x000000ffff0d7224 */ /* 0x000fe400078e0009 */
[----:B------:R-:W-:Y:S02]  /*2dae0*/  IMAD.MOV.U32 R12, RZ, RZ, 0x4 ;  /* 0x00000004ff0c7424 */ /* 0x000fe400078e00ff */
[----:B------:R-:W-:-:S07]  /*2daf0*/  IMAD.MOV.U32 R2, RZ, RZ, R14 ;  /* 0x000000ffff027224 */ /* 0x000fce00078e000e */
[----:B------:R-:W-:Y:S05]  /*2db00*/  WARPSYNC.COLLECTIVE R15, `(.L_x_8778) ;  /* 0x000000000f087348 */ /* 0x000fea0003c00000 */
[----:B------:R0:W1:Y:S02]  /*2db10*/  SHFL.IDX P6, R14, R13, R12, R11 ;  /* 0x0000000c0d0e7389 */ /* 0x00006400000c000b */
[----:B01----:R-:W-:Y:S01]  /*2db20*/  ENDCOLLECTIVE ;  /* 0x000000000000791b */ /* 0x003fe20003800000 */
.L_x_8778:
        /* <DEDUP_REMOVED lines=12> */
.L_x_8779:
[----:B------:R-:W-:Y:S02]  /*2dbf0*/  IMAD.MOV.U32 R13, RZ, RZ, R9 ;  /* 0x000000ffff0d7224 */ /* 0x000fe400078e0009 */
[----:B------:R-:W-:Y:S02]  /*2dc00*/  IMAD.MOV.U32 R12, RZ, RZ, 0x5 ;  /* 0x00000005ff0c7424 */ /* 0x000fe400078e00ff */
[----:B------:R-:W-:-:S07]  /*2dc10*/  IMAD.MOV.U32 R2, RZ, RZ, R14 ;  /* 0x000000ffff027224 */ /* 0x000fce00078e000e */
[----:B------:R-:W-:Y:S05]  /*2dc20*/  WARPSYNC.COLLECTIVE R15, `(.L_x_8780) ;  /* 0x000000000f087348 */ /* 0x000fea0003c00000 */
[----:B------:R0:W1:Y:S02]  /*2dc30*/  SHFL.IDX P6, R14, R13, R12, R11 ;  /* 0x0000000c0d0e7389 */ /* 0x00006400000c000b */
[----:B01----:R-:W-:Y:S01]  /*2dc40*/  ENDCOLLECTIVE ;  /* 0x000000000000791b */ /* 0x003fe20003800000 */
.L_x_8780:
        /* <DEDUP_REMOVED lines=12> */
.L_x_8781:
[----:B------:R-:W-:Y:S02]  /*2dd10*/  IMAD.MOV.U32 R13, RZ, RZ, R9 ;  /* 0x000000ffff0d7224 */ /* 0x000fe400078e0009 */
[----:B------:R-:W-:Y:S02]  /*2dd20*/  IMAD.MOV.U32 R12, RZ, RZ, 0x6 ;  /* 0x00000006ff0c7424 */ /* 0x000fe400078e00ff */
[----:B------:R-:W-:-:S07]  /*2dd30*/  IMAD.MOV.U32 R2, RZ, RZ, R14 ;  /* 0x000000ffff027224 */ /* 0x000fce00078e000e */
[----:B------:R-:W-:Y:S05]  /*2dd40*/  WARPSYNC.COLLECTIVE R15, `(.L_x_8782) ;  /* 0x000000000f087348 */ /* 0x000fea0003c00000 */
[----:B------:R0:W1:Y:S02]  /*2dd50*/  SHFL.IDX P6, R14, R13, R12, R11 ;  /* 0x0000000c0d0e7389 */ /* 0x00006400000c000b */
[----:B01----:R-:W-:Y:S01]  /*2dd60*/  ENDCOLLECTIVE ;  /* 0x000000000000791b */ /* 0x003fe20003800000 */
.L_x_8782:
        /* <DEDUP_REMOVED lines=12> */
.L_x_8783:
[----:B------:R-:W-:Y:S02]  /*2de30*/  IMAD.MOV.U32 R13, RZ, RZ, R9 ;  /* 0x000000ffff0d7224 */ /* 0x000fe400078e0009 */
[----:B------:R-:W-:Y:S02]  /*2de40*/  IMAD.MOV.U32 R12, RZ, RZ, 0x7 ;  /* 0x00000007ff0c7424 */ /* 0x000fe400078e00ff */
[----:B------:R-:W-:-:S07]  /*2de50*/  IMAD.MOV.U32 R2, RZ, RZ, R14 ;  /* 0x000000ffff027224 */ /* 0x000fce00078e000e */
[----:B------:R-:W-:Y:S05]  /*2de60*/  WARPSYNC.COLLECTIVE R15, `(.L_x_8784) ;  /* 0x000000000f087348 */ /* 0x000fea0003c00000 */
[----:B------:R0:W1:Y:S02]  /*2de70*/  SHFL.IDX P6, R14, R13, R12, R11 ;  /* 0x0000000c0d0e7389 */ /* 0x00006400000c000b */
[----:B01----:R-:W-:Y:S01]  /*2de80*/  ENDCOLLECTIVE ;  /* 0x000000000000791b */ /* 0x003fe20003800000 */
.L_x_8784:
        /* <DEDUP_REMOVED lines=12> */
.L_x_8785:
[----:B------:R-:W-:Y:S01]  /*2df50*/  IMAD.MOV.U32 R2, RZ, RZ, R14 ;  /* 0x000000ffff027224 */ /* 0x000fe200078e000e */
[----:B------:R-:W-:Y:S06]  /*2df60*/  BRA `(.L_x_8786) ;  /* 0xffffff88001c7947 */ /* 0x000fec000383ffff */
.L_x_8542:
[----:B-1----:R1:W2:Y:S02]  /*2df70*/  SYNCS.PHASECHK.TRANS64.TRYWAIT P0, [R6+URZ+0x28860], R2 ;  /* 0x02886002060075a7 */ /* 0x0022a4000800017f */
[----:B--2---:R-:W-:Y:S05]  /*2df80*/  @!P0 NANOSLEEP.SYNCS 0x989680 ;  /* 0x009896800000895d */ /* 0x004fea0003900000 */
[----:B------:R-:W2:Y:S02]  /*2df90*/  @!P0 SYNCS.PHASECHK.TRANS64 P0, [R6+URZ+0x28860], R2 ;  /* 0x02886002060085a7 */ /* 0x000ea4000800007f */
[----:B--2---:R-:W-:Y:S05]  /*2dfa0*/  @!P0 BRA `(.L_x_8542) ;  /* 0xfffffffc00f08947 */ /* 0x004fea000383ffff */
[----:B------:R-:W-:Y:S05]  /*2dfb0*/  BRA `(.L_x_8787) ;  /* 0xffffff8800787947 */ /* 0x000fea000383ffff */
.L_x_8543:
        /* <DEDUP_REMOVED lines=8> */
.L_x_8789:
[----:B------:R-:W-:Y:S05]  /*2e040*/  BSYNC B1 ;  /* 0x0000000000017941 */ /* 0x000fea0003800000 */
.L_x_8788:
        /* <DEDUP_REMOVED lines=9> */
.L_x_8790:
[----:B------:R-:W-:Y:S02]  /*2e0e0*/  IMAD.MOV.U32 R13, RZ, RZ, R23 ;  /* 0x000000ffff0d7224 */ /* 0x000fe400078e0017 */
[----:B------:R-:W-:Y:S02]  /*2e0f0*/  IMAD.MOV.U32 R12, RZ, RZ, 0x1 ;  /* 0x00000001ff0c7424 */ /* 0x000fe400078e00ff */
[----:B------:R-:W-:-:S07]  /*2e100*/  IMAD.MOV.U32 R2, RZ, RZ, R14 ;  /* 0x000000ffff027224 */ /* 0x000fce00078e000e */
[----:B------:R-:W-:Y:S05]  /*2e110*/  WARPSYNC.COLLECTIVE R15, `(.L_x_8791) ;  /* 0x000000000f087348 */ /* 0x000fea0003c00000 */
[----:B------:R0:W1:Y:S02]  /*2e120*/  SHFL.IDX P6, R14, R13, R12, R11 ;  /* 0x0000000c0d0e7389 */ /* 0x00006400000c000b */
[----:B01----:R-:W-:Y:S01]  /*2e130*/  ENDCOLLECTIVE ;  /* 0x000000000000791b */ /* 0x003fe20003800000 */
.L_x_8791:
        /* <DEDUP_REMOVED lines=14> */
.L_x_8792:
[----:B------:R-:W-:Y:S02]  /*2e220*/  IMAD.MOV.U32 R13, RZ, RZ, R23 ;  /* 0x000000ffff0d7224 */ /* 0x000fe400078e0017 */
[----:B------:R-:W-:Y:S02]  /*2e230*/  IMAD.MOV.U32 R12, RZ, RZ, 0x2 ;  /* 0x00000002ff0c7424 */ /* 0x000fe400078e00ff */
[----:B------:R-:W-:-:S07]  /*2e240*/  IMAD.MOV.U32 R2, RZ, RZ, R14 ;  /* 0x000000ffff027224 */ /* 0x000fce00078e000e */
[----:B------:R-:W-:Y:S05]  /*2e250*/  WARPSYNC.COLLECTIVE R15, `(.L_x_8793) ;  /* 0x000000000f087348 */ /* 0x000fea0003c00000 */
[----:B------:R0:W1:Y:S02]  /*2e260*/  SHFL.IDX P6, R14, R13, R12, R11 ;  /* 0x0000000c0d0e7389 */ /* 0x00006400000c000b */
[----:B01----:R-:W-:Y:S01]  /*2e270*/  ENDCOLLECTIVE ;  /* 0x000000000000791b */ /* 0x003fe20003800000 */
.L_x_8793:
        /* <DEDUP_REMOVED lines=14> */
.L_x_8794:
[----:B------:R-:W-:Y:S02]  /*2e360*/  IMAD.MOV.U32 R13, RZ, RZ, R23 ;  /* 0x000000ffff0d7224 */ /* 0x000fe400078e0017 */
[----:B------:R-:W-:Y:S02]  /*2e370*/  IMAD.MOV.U32 R12, RZ, RZ, 0x3 ;  /* 0x00000003ff0c7424 */ /* 0x000fe400078e00ff */
[----:B------:R-:W-:-:S07]  /*2e380*/  IMAD.MOV.U32 R2, RZ, RZ, R14 ;  /* 0x000000ffff027224 */ /* 0x000fce00078e000e */
[----:B------:R-:W-:Y:S05]  /*2e390*/  WARPSYNC.COLLECTIVE R15, `(.L_x_8795) ;  /* 0x000000000f087348 */ /* 0x000fea0003c00000 */
[----:B------:R0:W1:Y:S02]  /*2e3a0*/  SHFL.IDX P6, R14, R13, R12, R11 ;  /* 0x0000000c0d0e7389 */ /* 0x00006400000c000b */
[----:B01----:R-:W-:Y:S01]  /*2e3b0*/  ENDCOLLECTIVE ;  /* 0x000000000000791b */ /* 0x003fe20003800000 */
.L_x_8795:
        /* <DEDUP_REMOVED lines=14> */
.L_x_8796:
[----:B------:R-:W-:Y:S02]  /*2e4a0*/  IMAD.MOV.U32 R13, RZ, RZ, R23 ;  /* 0x000000ffff0d7224 */ /* 0x000fe400078e0017 */
[----:B------:R-:W-:Y:S02]  /*2e4b0*/  IMAD.MOV.U32 R12, RZ, RZ, 0x4 ;  /* 0x00000004ff0c7424 */ /* 0x000fe400078e00ff */
[----:B------:R-:W-:-:S07]  /*2e4c0*/  IMAD.MOV.U32 R2, RZ, RZ, R14 ;  /* 0x000000ffff027224 */ /* 0x000fce00078e000e */
[----:B------:R-:W-:Y:S05]  /*2e4d0*/  WARPSYNC.COLLECTIVE R15, `(.L_x_8797) ;  /* 0x000000000f087348 */ /* 0x000fea0003c00000 */
[----:B------:R0:W1:Y:S02]  /*2e4e0*/  SHFL.IDX P6, R14, R13, R12, R11 ;  /* 0x0000000c0d0e7389 */ /* 0x00006400000c000b */
[----:B01----:R-:W-:Y:S01]  /*2e4f0*/  ENDCOLLECTIVE ;  /* 0x000000000000791b */ /* 0x003fe20003800000 */
.L_x_8797:
        /* <DEDUP_REMOVED lines=14> */
.L_x_8798:
[----:B------:R-:W-:Y:S02]  /*2e5e0*/  IMAD.MOV.U32 R13, RZ, RZ, R23 ;  /* 0x000000ffff0d7224 */ /* 0x000fe400078e0017 */
[----:B------:R-:W-:Y:S02]  /*2e5f0*/  IMAD.MOV.U32 R12, RZ, RZ, 0x5 ;  /* 0x00000005ff0c7424 */ /* 0x000fe400078e00ff */
[----:B------:R-:W-:-:S07]  /*2e600*/  IMAD.MOV.U32 R2, RZ, RZ, R14 ;  /* 0x000000ffff027224 */ /* 0x000fce00078e000e */
[----:B------:R-:W-:Y:S05]  /*2e610*/  WARPSYNC.COLLECTIVE R15, `(.L_x_8799) ;  /* 0x000000000f087348 */ /* 0x000fea0003c00000 */
[----:B------:R0:W1:Y:S02]  /*2e620*/  SHFL.IDX P6, R14, R13, R12, R11 ;  /* 0x0000000c0d0e7389 */ /* 0x00006400000c000b */
[----:B01----:R-:W-:Y:S01]  /*2e630*/  ENDCOLLECTIVE ;  /* 0x000000000000791b */ /* 0x003fe20003800000 */
.L_x_8799:
        /* <DEDUP_REMOVED lines=14> */
.L_x_8800:
[----:B------:R-:W-:Y:S02]  /*2e720*/  IMAD.MOV.U32 R13, RZ, RZ, R23 ;  /* 0x000000ffff0d7224 */ /* 0x000fe400078e0017 */
[----:B------:R-:W-:Y:S02]  /*2e730*/  IMAD.MOV.U32 R12, RZ, RZ, 0x6 ;  /* 0x00000006ff0c7424 */ /* 0x000fe400078e00ff */
[----:B------:R-:W-:-:S07]  /*2e740*/  IMAD.MOV.U32 R2, RZ, RZ, R14 ;  /* 0x000000ffff027224 */ /* 0x000fce00078e000e */
[----:B------:R-:W-:Y:S05]  /*2e750*/  WARPSYNC.COLLECTIVE R15, `(.L_x_8801) ;  /* 0x000000000f087348 */ /* 0x000fea0003c00000 */
[----:B------:R0:W1:Y:S02]  /*2e760*/  SHFL.IDX P6, R14, R13, R12, R11 ;  /* 0x0000000c0d0e7389 */ /* 0x00006400000c000b */
[----:B01----:R-:W-:Y:S01]  /*2e770*/  ENDCOLLECTIVE ;  /* 0x000000000000791b */ /* 0x003fe20003800000 */
.L_x_8801:
        /* <DEDUP_REMOVED lines=14> */
.L_x_8802:
[----:B------:R-:W-:Y:S02]  /*2e860*/  IMAD.MOV.U32 R13, RZ, RZ, R23 ;  /* 0x000000ffff0d7224 */ /* 0x000fe400078e0017 */
[----:B------:R-:W-:Y:S02]  /*2e870*/  IMAD.MOV.U32 R12, RZ, RZ, 0x7 ;  /* 0x00000007ff0c7424 */ /* 0x000fe400078e00ff */
[----:B------:R-:W-:-:S07]  /*2e880*/  IMAD.MOV.U32 R2, RZ, RZ, R14 ;  /* 0x000000ffff027224 */ /* 0x000fce00078e000e */
[----:B------:R-:W-:Y:S05]  /*2e890*/  WARPSYNC.COLLECTIVE R15, `(.L_x_8803) ;  /* 0x000000000f087348 */ /* 0x000fea0003c00000 */
[----:B------:R0:W1:Y:S02]  /*2e8a0*/  SHFL.IDX P6, R14, R13, R12, R11 ;  /* 0x0000000c0d0e7389 */ /* 0x00006400000c000b */
[----:B01----:R-:W-:Y:S01]  /*2e8b0*/  ENDCOLLECTIVE ;  /* 0x000000000000791b */ /* 0x003fe20003800000 */
.L_x_8803:
        /* <DEDUP_REMOVED lines=13> */
.L_x_8804:
[----:B------:R-:W-:Y:S01]  /*2e990*/  @!PT LDS RZ, [RZ] ;  /* 0x00000000fffff984 */ /* 0x000fe20000000800 */
[----:B------:R-:W-:Y:S01]  /*2e9a0*/  @!PT LDS RZ, [RZ] ;  /* 0x00000000fffff984 */ /* 0x000fe20000000800 */
[----:B------:R-:W-:Y:S01]  /*2e9b0*/  @!PT LDS RZ, [RZ] ;  /* 0x00000000fffff984 */ /* 0x000fe20000000800 */
[----:B------:R1:W-:Y:S01]  /*2e9c0*/  LDGSTS.E.BYPASS.LTC128B.128 [R7+0x7400], desc[UR54][R2.64+0x80], !P0 ;  /* 0x0740008002077fae */ /* 0x0003e2000c101d76 */
[----:B------:R-:W-:Y:S05]  /*2e9d0*/  BRA `(.L_x_8805) ;  /* 0xffffff8400007947 */ /* 0x000fea000383ffff */
.L_x_8551:
[----:B0-----:R0:W1:Y:S02]  /*2e9e0*/  SYNCS.PHASECHK.TRANS64.TRYWAIT P0, [R0+URZ+0x28860], R3 ;  /* 0x02886003000075a7 */ /* 0x001064000800017f */
[----:B-1----:R-:W-:Y:S05]  /*2e9f0*/  @!P0 NANOSLEEP.SYNCS 0x989680 ;  /* 0x009896800000895d */ /* 0x002fea0003900000 */
[----:B------:R-:W1:Y:S02]  /*2ea00*/  @!P0 SYNCS.PHASECHK.TRANS64 P0, [R0+URZ+0x28860], R3 ;  /* 0x02886003000085a7 */ /* 0x000e64000800007f */
[----:B-1----:R-:W-:Y:S05]  /*2ea10*/  @!P0 BRA `(.L_x_8551) ;  /* 0xfffffffc00f08947 */ /* 0x002fea000383ffff */
[----:B------:R-:W-:Y:S05]  /*2ea20*/  BRA `(.L_x_8806) ;  /* 0xffffff8800147947 */ /* 0x000fea000383ffff */
.L_x_8552:
        /* <DEDUP_REMOVED lines=8> */
.L_x_8808:
[----:B------:R-:W-:Y:S05]  /*2eab0*/  BSYNC B0 ;  /* 0x0000000000007941 */ /* 0x000fea0003800000 */
.L_x_8807:
        /* <DEDUP_REMOVED lines=9> */
.L_x_8809:
        /* <DEDUP_REMOVED lines=12> */
.L_x_8810:
        /* <DEDUP_REMOVED lines=13> */
.L_x_8811:
[----:B------:R-:W-:Y:S02]  /*2ece0*/  IMAD.MOV.U32 R13, RZ, RZ, R23 ;  /* 0x000000ffff0d7224 */ /* 0x000fe400078e0017 */
[----:B------:R-:W-:Y:S02]  /*2ecf0*/  IMAD.MOV.U32 R12, RZ, RZ, 0x2 ;  /* 0x00000002ff0c7424 */ /* 0x000fe400078e00ff */
[----:B------:R-:W-:-:S07]  /*2ed00*/  IMAD.MOV.U32 R10, RZ, RZ, R14 ;  /* 0x000000ffff0a7224 */ /* 0x000fce00078e000e */
[----:B------:R-:W-:Y:S05]  /*2ed10*/  WARPSYNC.COLLECTIVE R15, `(.L_x_8812) ;  /* 0x000000000f087348 */ /* 0x000fea0003c00000 */
[----:B------:R0:W1:Y:S02]  /*2ed20*/  SHFL.IDX P6, R14, R13, R12, R11 ;  /* 0x0000000c0d0e7389 */ /* 0x00006400000c000b */
[----:B01----:R-:W-:Y:S01]  /*2ed30*/  ENDCOLLECTIVE ;  /* 0x000000000000791b */ /* 0x003fe20003800000 */
.L_x_8812:
        /* <DEDUP_REMOVED lines=14> */
.L_x_8813:
[----:B------:R-:W-:Y:S02]  /*2ee20*/  IMAD.MOV.U32 R13, RZ, RZ, R23 ;  /* 0x000000ffff0d7224 */ /* 0x000fe400078e0017 */
[----:B------:R-:W-:Y:S01]  /*2ee30*/  IMAD.MOV.U32 R12, RZ, RZ, 0x3 ;  /* 0x00000003ff0c7424 */ /* 0x000fe200078e00ff */
[----:B------:R-:W-:-:S13]  /*2ee40*/  IADD3 R2, P2, R14, R5, RZ ;  /* 0x000000050e027210 */ /* 0x000fda0007f5e0ff */
[----:B------:R-:W-:Y:S05]  /*2ee50*/  WARPSYNC.COLLECTIVE R15, `(.L_x_8814) ;  /* 0x000000000f087348 */ /* 0x000fea0003c00000 */
[----:B------:R0:W1:Y:S02]  /*2ee60*/  SHFL.IDX P6, R14, R13, R12, R11 ;  /* 0x0000000c0d0e7389 */ /* 0x00006400000c000b */
[----:B01----:R-:W-:Y:S01]  /*2ee70*/  ENDCOLLECTIVE ;  /* 0x000000000000791b */ /* 0x003fe20003800000 */
.L_x_8814:
        /* <DEDUP_REMOVED lines=13> */
.L_x_8815:
[----:B------:R-:W-:Y:S02]  /*2ef50*/  IMAD.MOV.U32 R13, RZ, RZ, R23 ;  /* 0x000000ffff0d7224 */ /* 0x000fe400078e0017 */
[----:B------:R-:W-:Y:S01]  /*2ef60*/  IMAD.MOV.U32 R12, RZ, RZ, 0x4 ;  /* 0x00000004ff0c7424 */ /* 0x000fe200078e00ff */
[----:B------:R-:W-:-:S13]  /*2ef70*/  IADD3 R2, P2, R14, R5, RZ ;  /* 0x000000050e027210 */ /* 0x000fda0007f5e0ff */
[----:B------:R-:W-:Y:S05]  /*2ef80*/  WARPSYNC.COLLECTIVE R15, `(.L_x_8816) ;  /* 0x000000000f087348 */ /* 0x000fea0003c00000 */
[----:B------:R0:W1:Y:S02]  /*2ef90*/  SHFL.IDX P6, R14, R13, R12, R11 ;  /* 0x0000000c0d0e7389 */ /* 0x00006400000c000b */
[----:B01----:R-:W-:Y:S01]  /*2efa0*/  ENDCOLLECTIVE ;  /* 0x000000000000791b */ /* 0x003fe20003800000 */
.L_x_8816:
        /* <DEDUP_REMOVED lines=13> */
.L_x_8817:
[----:B------:R-:W-:Y:S02]  /*2f080*/  IMAD.MOV.U32 R13, RZ, RZ, R23 ;  /* 0x000000ffff0d7224 */ /* 0x000fe400078e0017 */
[----:B------:R-:W-:Y:S02]  /*2f090*/  IMAD.MOV.U32 R12, RZ, RZ, 0x5 ;  /* 0x00000005ff0c7424 */ /* 0x000fe400078e00ff */
[----:B------:R-:W-:-:S07]  /*2f0a0*/  IMAD.MOV.U32 R10, RZ, RZ, R14 ;  /* 0x000000ffff0a7224 */ /* 0x000fce00078e000e */
[----:B------:R-:W-:Y:S05]  /*2f0b0*/  WARPSYNC.COLLECTIVE R15, `(.L_x_8818) ;  /* 0x000000000f087348 */ /* 0x000fea0003c00000 */
[----:B------:R0:W1:Y:S02]  /*2f0c0*/  SHFL.IDX P6, R14, R13, R12, R11 ;  /* 0x0000000c0d0e7389 */ /* 0x00006400000c000b */
[----:B01----:R-:W-:Y:S01]  /*2f0d0*/  ENDCOLLECTIVE ;  /* 0x000000000000791b */ /* 0x003fe20003800000 */
.L_x_8818:
        /* <DEDUP_REMOVED lines=14> */
.L_x_8819:
[----:B------:R-:W-:Y:S02]  /*2f1c0*/  IMAD.MOV.U32 R13, RZ, RZ, R23 ;  /* 0x000000ffff0d7224 */ /* 0x000fe400078e0017 */
[----:B------:R-:W-:Y:S01]  /*2f1d0*/  IMAD.MOV.U32 R12, RZ, RZ, 0x6 ;  /* 0x00000006ff0c7424 */ /* 0x000fe200078e00ff */
[----:B------:R-:W-:-:S13]  /*2f1e0*/  IADD3 R2, P2, R14, R5, RZ ;  /* 0x000000050e027210 */ /* 0x000fda0007f5e0ff */
[----:B------:R-:W-:Y:S05]  /*2f1f0*/  WARPSYNC.COLLECTIVE R15, `(.L_x_8820) ;  /* 0x000000000f087348 */ /* 0x000fea0003c00000 */
[----:B------:R0:W1:Y:S02]  /*2f200*/  SHFL.IDX P6, R14, R13, R12, R11 ;  /* 0x0000000c0d0e7389 */ /* 0x00006400000c000b */
[----:B01----:R-:W-:Y:S01]  /*2f210*/  ENDCOLLECTIVE ;  /* 0x000000000000791b */ /* 0x003fe20003800000 */
.L_x_8820:
        /* <DEDUP_REMOVED lines=13> */
.L_x_8821:
[----:B------:R-:W-:Y:S02]  /*2f2f0*/  IMAD.MOV.U32 R13, RZ, RZ, R23 ;  /* 0x000000ffff0d7224 */ /* 0x000fe400078e0017 */
[----:B------:R-:W-:Y:S02]  /*2f300*/  IMAD.MOV.U32 R12, RZ, RZ, 0x7 ;  /* 0x00000007ff0c7424 */ /* 0x000fe400078e00ff */
[----:B------:R-:W-:-:S07]  /*2f310*/  IMAD.MOV.U32 R10, RZ, RZ, R14 ;  /* 0x000000ffff0a7224 */ /* 0x000fce00078e000e */
[----:B------:R-:W-:Y:S05]  /*2f320*/  WARPSYNC.COLLECTIVE R15, `(.L_x_8822) ;  /* 0x000000000f087348 */ /* 0x000fea0003c00000 */
[----:B------:R0:W1:Y:S02]  /*2f330*/  SHFL.IDX P6, R14, R13, R12, R11 ;  /* 0x0000000c0d0e7389 */ /* 0x00006400000c000b */
[----:B01----:R-:W-:Y:S01]  /*2f340*/  ENDCOLLECTIVE ;  /* 0x000000000000791b */ /* 0x003fe20003800000 */
.L_x_8822:
        /* <DEDUP_REMOVED lines=12> */
.L_x_8823:
[----:B------:R-:W-:Y:S05]  /*2f410*/  BRA `(.L_x_8824) ;  /* 0xffffff8000b47947 */ /* 0x000fea000383ffff */
.L_x_8557:
        /* <DEDUP_REMOVED lines=8> */
.L_x_8826:
[----:B------:R-:W-:Y:S05]  /*2f4a0*/  BSYNC B0 ;  /* 0x0000000000007941 */ /* 0x000fea0003800000 */
.L_x_8825:
        /* <DEDUP_REMOVED lines=9> */
.L_x_8827:
        /* <DEDUP_REMOVED lines=24> */
.L_x_8828:
[----:B------:R-:W-:Y:S01]  /*2f6c0*/  IMAD.MOV.U32 R12, RZ, RZ, 0x2 ;  /* 0x00000002ff0c7424 */ /* 0x000fe200078e00ff */
[----:B------:R-:W-:-:S05]  /*2f6d0*/  SEL R14, R14, RZ, P1 ;  /* 0x000000ff0e0e7207 */ /* 0x000fca0000800000 */
[----:B------:R-:W-:-:S04]  /*2f6e0*/  IMAD.IADD R5, R13, 0x1, R14 ;  /* 0x000000010d057824 */ /* 0x000fc800078e020e */
[----:B------:R-:W-:-:S07]  /*2f6f0*/  IMAD.MOV.U32 R13, RZ, RZ, R5 ;  /* 0x000000ffff0d7224 */ /* 0x000fce00078e0005 */
[----:B------:R-:W-:Y:S05]  /*2f700*/  WARPSYNC.COLLECTIVE R15, `(.L_x_8829) ;  /* 0x000000000f087348 */ /* 0x000fea0003c00000 */
[----:B------:R0:W1:Y:S02]  /*2f710*/  SHFL.UP P6, R14, R13, R12, R11 ;  /* 0x0400000c0d0e7389 */ /* 0x00006400000c000b */
[----:B01----:R-:W-:Y:S01]  /*2f720*/  ENDCOLLECTIVE ;  /* 0x000000000000791b */ /* 0x003fe20003800000 */
.L_x_8829:
[----:B------:R-:W-:Y:S01]  /*2f730*/  IMAD.MOV.U32 R12, RZ, RZ, 0x4 ;  /* 0x00000004ff0c7424 */ /* 0x000fe200078e00ff */
[----:B------:R-:W-:-:S05]  /*2f740*/  SEL R2, R14, RZ, P2 ;  /* 0x000000ff0e027207 */ /* 0x000fca0001000000 */
[----:B------:R-:W-:-:S04]  /*2f750*/  IMAD.IADD R2, R5, 0x1, R2 ;  /* 0x0000000105027824 */ /* 0x000fc800078e0202 */
[----:B------:R-:W-:-:S07]  /*2f760*/  IMAD.MOV.U32 R13, RZ, RZ, R2 ;  /* 0x000000ffff0d7224 */ /* 0x000fce00078e0002 */
[----:B------:R-:W-:Y:S05]  /*2f770*/  WARPSYNC.COLLECTIVE R15, `(.L_x_8830) ;  /* 0x000000000f087348 */ /* 0x000fea0003c00000 */
[----:B------:R0:W1:Y:S02]  /*2f780*/  SHFL.UP P6, R14, R13, R12, R11 ;  /* 0x0400000c0d0e7389 */ /* 0x00006400000c000b */
[----:B01----:R-:W-:Y:S01]  /*2f790*/  ENDCOLLECTIVE ;  /* 0x000000000000791b */ /* 0x003fe20003800000 */
.L_x_8830:
[----:B------:R-:W-:Y:S01]  /*2f7a0*/  IMAD.MOV.U32 R12, RZ, RZ, 0x8 ;  /* 0x00000008ff0c7424 */ /* 0x000fe200078e00ff */
[----:B------:R-:W-:-:S05]  /*2f7b0*/  SEL R3, R14, RZ, P3 ;  /* 0x000000ff0e037207 */ /* 0x000fca0001800000 */
[----:B------:R-:W-:-:S04]  /*2f7c0*/  IMAD.IADD R3, R2, 0x1, R3 ;  /* 0x0000000102037824 */ /* 0x000fc800078e0203 */
[----:B------:R-:W-:-:S07]  /*2f7d0*/  IMAD.MOV.U32 R13, RZ, RZ, R3 ;  /* 0x000000ffff0d7224 */ /* 0x000fce00078e0003 */
[----:B------:R-:W-:Y:S05]  /*2f7e0*/  WARPSYNC.COLLECTIVE R15, `(.L_x_8831) ;  /* 0x000000000f087348 */ /* 0x000fea0003c00000 */
[----:B------:R0:W1:Y:S02]  /*2f7f0*/  SHFL.UP P6, R14, R13, R12, R11 ;  /* 0x0400000c0d0e7389 */ /* 0x00006400000c000b */
[----:B01----:R-:W-:Y:S01]  /*2f800*/  ENDCOLLECTIVE ;  /* 0x000000000000791b */ /* 0x003fe20003800000 */
.L_x_8831:
[----:B------:R-:W-:Y:S01]  /*2f810*/  IMAD.MOV.U32 R12, RZ, RZ, 0x10 ;  /* 0x00000010ff0c7424 */ /* 0x000fe200078e00ff */
[----:B------:R-:W-:-:S05]  /*2f820*/  SEL R14, R14, RZ, P4 ;  /* 0x000000ff0e0e7207 */ /* 0x000fca0002000000 */
[----:B------:R-:W-:-:S04]  /*2f830*/  IMAD.IADD R5, R3, 0x1, R14 ;  /* 0x0000000103057824 */ /* 0x000fc800078e020e */
[----:B------:R-:W-:-:S07]  /*2f840*/  IMAD.MOV.U32 R13, RZ, RZ, R5 ;  /* 0x000000ffff0d7224 */ /* 0x000fce00078e0005 */
[----:B------:R-:W-:Y:S05]  /*2f850*/  WARPSYNC.COLLECTIVE R15, `(.L_x_8832) ;  /* 0x000000000f087348 */ /* 0x000fea0003c00000 */
[----:B------:R0:W1:Y:S02]  /*2f860*/  SHFL.UP P6, R14, R13, R12, R11 ;  /* 0x0400000c0d0e7389 */ /* 0x00006400000c000b */
[----:B01----:R-:W-:Y:S01]  /*2f870*/  ENDCOLLECTIVE ;  /* 0x000000000000791b */ /* 0x003fe20003800000 */
.L_x_8832:
        /* <DEDUP_REMOVED lines=8> */
.L_x_8833:
[----:B------:R-:W-:Y:S05]  /*2f900*/  BRA `(.L_x_8834) ;  /* 0xffffff8000c47947 */ /* 0x000fea000383ffff */
.L_x_8560:
[----:B------:R-:W-:Y:S01]  /*2f910*/  BSSY B0, `(.L_x_8835) ;  /* 0x0000007000007945 */ /* 0x000fe20003800000 */
[----:B------:R-:W-:Y:S02]  /*2f920*/  IMAD.MOV.U32 R12, RZ, RZ, 0x1 ;  /* 0x00000001ff0c7424 */ /* 0x000fe400078e00ff */
[----:B------:R-:W-:Y:S02]  /*2f930*/  IMAD.MOV.U32 R11, RZ, RZ, RZ ;  /* 0x000000ffff0b7224 */ /* 0x000fe400078e00ff */
[----:B------:R-:W-:-:S07]  /*2f940*/  IMAD.MOV.U32 R15, RZ, RZ, -0x1 ;  /* 0xffffffffff0f7424 */ /* 0x000fce00078e00ff */
[----:B------:R-:W-:Y:S05]  /*2f950*/  WARPSYNC.COLLECTIVE R15, `(.L_x_8836) ;  /* 0x000000000f087348 */ /* 0x000fea0003c00000 */
[----:B------:R0:W1:Y:S02]  /*2f960*/  SHFL.UP P6, R14, R13, R12, R11 ;  /* 0x0400000c0d0e7389 */ /* 0x00006400000c000b */
[----:B01----:R-:W-:Y:S01]  /*2f970*/  ENDCOLLECTIVE ;  /* 0x000000000000791b */ /* 0x003fe20003800000 */
.L_x_8836:
[----:B------:R-:W-:Y:S05]  /*2f980*/  BSYNC B0 ;  /* 0x0000000000007941 */ /* 0x000fea0003800000 */
.L_x_8835:
        /* <DEDUP_REMOVED lines=8> */
.L_x_8837:
[----:B------:R-:W-:Y:S01]  /*2fa10*/  IMAD.MOV.U32 R12, RZ, RZ, 0x4 ;  /* 0x00000004ff0c7424 */ /* 0x000fe200078e00ff */
[----:B------:R-:W-:-:S05]  /*2fa20*/  SEL R2, R14, RZ, P2 ;  /* 0x000000ff0e027207 */ /* 0x000fca0001000000 */
[----:B------:R-:W-:-:S04]  /*2fa30*/  IMAD.IADD R2, R13, 0x1, R2 ;  /* 0x000000010d027824 */ /* 0x000fc800078e0202 */
[----:B------:R-:W-:-:S07]  /*2fa40*/  IMAD.MOV.U32 R13, RZ, RZ, R2 ;  /* 0x000000ffff0d7224 */ /* 0x000fce00078e0002 */
[----:B------:R-:W-:Y:S05]  /*2fa50*/  WARPSYNC.COLLECTIVE R15, `(.L_x_8838) ;  /* 0x000000000f087348 */ /* 0x000fea0003c00000 */
[----:B------:R0:W1:Y:S02]  /*2fa60*/  SHFL.UP P6, R14, R13, R12, R11 ;  /* 0x0400000c0d0e7389 */ /* 0x00006400000c000b */
[----:B01----:R-:W-:Y:S01]  /*2fa70*/  ENDCOLLECTIVE ;  /* 0x000000000000791b */ /* 0x003fe20003800000 */
.L_x_8838:
[----:B------:R-:W-:Y:S01]  /*2fa80*/  IMAD.MOV.U32 R12, RZ, RZ, 0x8 ;  /* 0x00000008ff0c7424 */ /* 0x000fe200078e00ff */
[----:B------:R-:W-:-:S05]  /*2fa90*/  SEL R3, R14, RZ, P3 ;  /* 0x000000ff0e037207 */ /* 0x000fca0001800000 */
[----:B------:R-:W-:-:S04]  /*2faa0*/  IMAD.IADD R3, R2, 0x1, R3 ;  /* 0x0000000102037824 */ /* 0x000fc800078e0203 */
[----:B------:R-:W-:-:S07]  /*2fab0*/  IMAD.MOV.U32 R13, RZ, RZ, R3 ;  /* 0x000000ffff0d7224 */ /* 0x000fce00078e0003 */
[----:B------:R-:W-:Y:S05]  /*2fac0*/  WARPSYNC.COLLECTIVE R15, `(.L_x_8839) ;  /* 0x000000000f087348 */ /* 0x000fea0003c00000 */
[----:B------:R0:W1:Y:S02]  /*2fad0*/  SHFL.UP P6, R14, R13, R12, R11 ;  /* 0x0400000c0d0e7389 */ /* 0x00006400000c000b */
[----:B01----:R-:W-:Y:S01]  /*2fae0*/  ENDCOLLECTIVE ;  /* 0x000000000000791b */ /* 0x003fe20003800000 */
.L_x_8839:
[----:B------:R-:W-:Y:S01]  /*2faf0*/  IMAD.MOV.U32 R12, RZ, RZ, 0x10 ;  /* 0x00000010ff0c7424 */ /* 0x000fe200078e00ff */
[----:B------:R-:W-:-:S05]  /*2fb00*/  SEL R14, R14, RZ, P4 ;  /* 0x000000ff0e0e7207 */ /* 0x000fca0002000000 */
[----:B------:R-:W-:-:S04]  /*2fb10*/  IMAD.IADD R5, R3, 0x1, R14 ;  /* 0x0000000103057824 */ /* 0x000fc800078e020e */
[----:B------:R-:W-:-:S07]  /*2fb20*/  IMAD.MOV.U32 R13, RZ, RZ, R5 ;  /* 0x000000ffff0d7224 */ /* 0x000fce00078e0005 */
[----:B------:R-:W-:Y:S05]  /*2fb30*/  WARPSYNC.COLLECTIVE R15, `(.L_x_8840) ;  /* 0x000000000f087348 */ /* 0x000fea0003c00000 */
[----:B------:R0:W1:Y:S02]  /*2fb40*/  SHFL.UP P6, R14, R13, R12, R11 ;  /* 0x0400000c0d0e7389 */ /* 0x00006400000c000b */
[----:B01----:R-:W-:Y:S01]  /*2fb50*/  ENDCOLLECTIVE ;  /* 0x000000000000791b */ /* 0x003fe20003800000 */
.L_x_8840:
        /* <DEDUP_REMOVED lines=8> */
.L_x_8841:
[----:B------:R-:W-:Y:S05]  /*2fbe0*/  BRA `(.L_x_8842) ;  /* 0xffffff8000b07947 */ /* 0x000fea000383ffff */
.L_x_8562:
[----:B------:R-:W-:Y:S01]  /*2fbf0*/  BSSY B0, `(.L_x_8843) ;  /* 0x0000006000007945 */ /* 0x000fe20003800000 */
[----:B------:R-:W-:Y:S01]  /*2fc00*/  PLOP3.LUT P6, PT, P6, PT, PT, 0x8, 0x0 ;  /* 0x000000000000781c */ /* 0x000fe200037ce170 */
[----:B------:R-:W-:-:S12]  /*2fc10*/  IMAD.MOV.U32 R15, RZ, RZ, -0x1 ;  /* 0xffffffffff0f7424 */ /* 0x000fd800078e00ff */
[----:B0-----:R-:W-:Y:S05]  /*2fc20*/  WARPSYNC.COLLECTIVE R15, `(.L_x_8844) ;  /* 0x000000000f087348 */ /* 0x001fea0003c00000 */
[----:B------:R-:W-:Y:S01]  /*2fc30*/  VOTE.ANY R14, PT, P6 ;  /* 0x00000000000e7806 */ /* 0x000fe200030e0100 */
[----:B0-----:R-:W-:Y:S06]  /*2fc40*/  ENDCOLLECTIVE ;  /* 0x000000000000791b */ /* 0x001fec0003800000 */
.L_x_8844:
[----:B------:R-:W-:Y:S05]  /*2fc50*/  BSYNC B0 ;  /* 0x0000000000007941 */ /* 0x000fea0003800000 */
.L_x_8843:
        /* <DEDUP_REMOVED lines=8> */
.L_x_8845:
[----:B------:R-:W-:Y:S02]  /*2fce0*/  IMAD.IADD R19, R12, 0x1, R19 ;  /* 0x000000010c137824 */ /* 0x000fe400078e0213 */
[----:B------:R-:W-:Y:S02]  /*2fcf0*/  IMAD.MOV.U32 R13, RZ, RZ, R4 ;  /* 0x000000ffff0d7224 */ /* 0x000fe400078e0004 */
[----:B------:R-:W-:-:S07]  /*2fd00*/  IMAD.MOV.U32 R17, RZ, RZ, R14 ;  /* 0x000000ffff117224 */ /* 0x000fce00078e000e */
[----:B------:R-:W-:Y:S05]  /*2fd10*/  WARPSYNC.COLLECTIVE R15, `(.L_x_8846) ;  /* 0x000000000f087348 */ /* 0x000fea0003c00000 */
[----:B------:R0:W1:Y:S02]  /*2fd20*/  SHFL.IDX P6, R14, R13, R12, R11 ;  /* 0x0000000c0d0e7389 */ /* 0x00006400000c000b */
[----:B01----:R-:W-:Y:S01]  /*2fd30*/  ENDCOLLECTIVE ;  /* 0x000000000000791b */ /* 0x003fe20003800000 */
.L_x_8846:
[----:B------:R-:W-:Y:S01]  /*2fd40*/  IMAD.MOV.U32 R4, RZ, RZ, R14 ;  /* 0x000000ffff047224 */ /* 0x000fe200078e000e */
[----:B------:R-:W-:Y:S06]  /*2fd50*/  BRA `(.L_x_8847) ;  /* 0xffffff8000947947 */ /* 0x000fec000383ffff */
.L_x_8564:
[----:B------:R-:W-:Y:S01]  /*2fd60*/  BSSY B0, `(.L_x_8848) ;  /* 0x0000007000007945 */ /* 0x000fe20003800000 */
[----:B------:R-:W-:Y:S02]  /*2fd70*/  IMAD.MOV.U32 R13, RZ, RZ, R2 ;  /* 0x000000ffff0d7224 */ /* 0x000fe400078e0002 */
[----:B------:R-:W-:Y:S02]  /*2fd80*/  IMAD.MOV.U32 R11, RZ, RZ, 0x1f ;  /* 0x0000001fff0b7424 */ /* 0x000fe400078e00ff */
[----:B------:R-:W-:-:S07]  /*2fd90*/  IMAD.MOV.U32 R15, RZ, RZ, -0x1 ;  /* 0xffffffffff0f7424 */ /* 0x000fce00078e00ff */
[----:B0-23--:R-:W-:Y:S05]  /*2fda0*/  WARPSYNC.COLLECTIVE R15, `(.L_x_8849) ;  /* 0x000000000f087348 */ /* 0x00dfea0003c00000 */
[----:B------:R1:W4:Y:S02]  /*2fdb0*/  SHFL.IDX P6, R14, R13, R12, R11 ;  /* 0x0000000c0d0e7389 */ /* 0x00032400000c000b */
[----:B01234-:R-:W-:Y:S01]  /*2fdc0*/  ENDCOLLECTIVE ;  /* 0x000000000000791b */ /* 0x01ffe20003800000 */
.L_x_8849:
[----:B------:R-:W-:Y:S05]  /*2fdd0*/  BSYNC B0 ;  /* 0x0000000000007941 */ /* 0x000fea0003800000 */
.L_x_8848:
[----:B------:R-:W-:Y:S01]  /*2fde0*/  IMAD.MOV.U32 R6, RZ, RZ, R14 ;  /* 0x000000ffff067224 */ /* 0x000fe200078e000e */
[----:B------:R-:W-:Y:S06]  /*2fdf0*/  BRA `(.L_x_8563) ;  /* 0xffffff8000847947 */ /* 0x000fec000383ffff */
.L_x_8570:
[----:B-1----:R1:W2:Y:S02]  /*2fe00*/  SYNCS.PHASECHK.TRANS64.TRYWAIT P0, [R7+URZ+0x28820], R0 ;  /* 0x02882000070075a7 */ /* 0x0022a4000800017f */
[----:B--2---:R-:W-:Y:S05]  /*2fe10*/  @!P0 NANOSLEEP.SYNCS 0x989680 ;  /* 0x009896800000895d */ /* 0x004fea0003900000 */
[----:B------:R-:W2:Y:S02]  /*2fe20*/  @!P0 SYNCS.PHASECHK.TRANS64 P0, [R7+URZ+0x28820], R0 ;  /* 0x02882000070085a7 */ /* 0x000ea4000800007f */
[----:B--2---:R-:W-:Y:S05]  /*2fe30*/  @!P0 BRA `(.L_x_8570) ;  /* 0xfffffffc00f08947 */ /* 0x004fea000383ffff */
[----:B------:R-:W-:Y:S05]  /*2fe40*/  BRA `(.L_x_8850) ;  /* 0xffffff8800dc7947 */ /* 0x000fea000383ffff */
.L_x_8571:
        /* <DEDUP_REMOVED lines=11> */
.L_x_8852:
[----:B------:R-:W-:Y:S05]  /*2ff00*/  BSYNC B0 ;  /* 0x0000000000007941 */ /* 0x000fea0003800000 */
.L_x_8851:
[----:B------:R-:W-:Y:S05]  /*2ff10*/  BRA `(.L_x_8853) ;  /* 0xffffff8800c47947 */ /* 0x000fea000383ffff */
.L_x_8572:
[----:B------:R-:W-:Y:S01]  /*2ff20*/  BSSY B0, `(.L_x_8854) ;  /* 0x0000006000007945 */ /* 0x000fe20003800000 */
[----:B------:R-:W-:-:S07]  /*2ff30*/  IMAD.MOV.U32 R15, RZ, RZ, -0x1 ;  /* 0xffffffffff0f7424 */ /* 0x000fce00078e00ff */
[----:B01----:R-:W-:Y:S05]  /*2ff40*/  WARPSYNC.COLLECTIVE R15, `(.L_x_8855) ;  /* 0x000000000f0c7348 */ /* 0x003fea0003c00000 */
[----:B------:R-:W-:Y:S02]  /*2ff50*/  ELECT P6, UR62, PT ;  /* 0x00000000003e782f */ /* 0x000fe400038c0000 */
[----:B------:R-:W-:Y:S01]  /*2ff60*/  MOV R14, UR62 ;  /* 0x0000003e000e7c02 */ /* 0x000fe20008000f00 */
[----:B01----:R-:W-:Y:S10]  /*2ff70*/  ENDCOLLECTIVE ;  /* 0x000000000000791b */ /* 0x003ff40003800000 */
.L_x_8855:
[----:B------:R-:W-:Y:S05]  /*2ff80*/  BSYNC B0 ;  /* 0x0000000000007941 */ /* 0x000fea0003800000 */
.L_x_8854:
[----:B------:R-:W-:Y:S05]  /*2ff90*/  BRA `(.L_x_8856) ;  /* 0xffffff8800b87947 */ /* 0x000fea000383ffff */
.L_x_8574:
[----:B-1----:R1:W2:Y:S02]  /*2ffa0*/  SYNCS.PHASECHK.TRANS64.TRYWAIT P1, [R5+URZ+0x28840], R0 ;  /* 0x02884000050075a7 */ /* 0x0022a4000802017f */
[----:B--2---:R-:W-:Y:S05]  /*2ffb0*/  @!P1 NANOSLEEP.SYNCS 0x989680 ;  /* 0x009896800000995d */ /* 0x004fea0003900000 */
[----:B------:R-:W2:Y:S02]  /*2ffc0*/  @!P1 SYNCS.PHASECHK.TRANS64 P1, [R5+URZ+0x28840], R0 ;  /* 0x02884000050095a7 */ /* 0x000ea4000802007f */
[----:B--2---:R-:W-:Y:S05]  /*2ffd0*/  @!P1 BRA `(.L_x_8574) ;  /* 0xfffffffc00f09947 */ /* 0x004fea000383ffff */
[----:B------:R-:W-:Y:S05]  /*2ffe0*/  BRA `(.L_x_8857) ;  /* 0xffffff8800d87947 */ /* 0x000fea000383ffff */
.L_x_8576:
[----:B--2---:R2:W3:Y:S02]  /*2fff0*/  SYNCS.PHASECHK.TRANS64.TRYWAIT P1, [R3+URZ+0x28840], R2 ;  /* 0x02884002030075a7 */ /* 0x0044e4000802017f */
[----:B---3--:R-:W-:Y:S05]  /*30000*/  @!P1 NANOSLEEP.SYNCS 0x989680 ;  /* 0x009896800000995d */ /* 0x008fea0003900000 */
[----:B------:R-:W3:Y:S02]  /*30010*/  @!P1 SYNCS.PHASECHK.TRANS64 P1, [R3+URZ+0x28840], R2 ;  /* 0x02884002030095a7 */ /* 0x000ee4000802007f */
[----:B---3--:R-:W-:Y:S05]  /*30020*/  @!P1 BRA `(.L_x_8576) ;  /* 0xfffffffc00f09947 */ /* 0x008fea000383ffff */
[----:B------:R-:W-:Y:S05]  /*30030*/  BRA `(.L_x_8858) ;  /* 0xffffff8800e47947 */ /* 0x000fea000383ffff */
.L_x_8578:
[----:B---3--:R3:W4:Y:S02]  /*30040*/  SYNCS.PHASECHK.TRANS64.TRYWAIT P1, [R5+URZ+0x28860], R0 ;  /* 0x02886000050075a7 */ /* 0x008724000802017f */
[----:B----4-:R-:W-:Y:S05]  /*30050*/  @!P1 NANOSLEEP.SYNCS 0x989680 ;  /* 0x009896800000995d */ /* 0x010fea0003900000 */
[----:B------:R-:W4:Y:S02]  /*30060*/  @!P1 SYNCS.PHASECHK.TRANS64 P1, [R5+URZ+0x28860], R0 ;  /* 0x02886000050095a7 */ /* 0x000f24000802007f */
[----:B----4-:R-:W-:Y:S05]  /*30070*/  @!P1 BRA `(.L_x_8578) ;  /* 0xfffffffc00f09947 */ /* 0x010fea000383ffff */
[----:B------:R-:W-:Y:S05]  /*30080*/  BRA `(.L_x_8859) ;  /* 0xffffff8800e07947 */ /* 0x000fea000383ffff */
.L_x_8860:
        /* <DEDUP_REMOVED lines=15> */
.L_x_15979:


//--------------------- .text._ZN7cutlass13device_kernelIN5flash11enable_sm90INS1_16FlashAttnFwdSm90INS1_25CollectiveMainloopFwdSm90ILi2EN4cute5tupleIJNS5_1CILi1EEES8_S8_EEENS6_IJNS7_ILi128EEESA_SA_EEELi128ENS_10bfloat16_tEfNS_4arch4Sm90ELb1ELb0ELb1ELb0ELb1ELb0ELb0ELb1ELb1ELb1ELb1ELb0EEENS1_21CollectiveEpilogueFwdISB_S9_SC_SE_Li256ELb0ELb1ELb1ELb0EEENS1_19SingleTileSchedulerILb0ELb1ELb1ELi128EEEEEEEEEvNT_6ParamsE --------------------------
	.section	.text._ZN7cutlass13device_kernelIN5flash11enable_sm90INS1_16FlashAttnFwdSm90INS1_25CollectiveMainloopFwdSm90ILi2EN4cute5tupleIJNS5_1CILi1EEES8_S8_EEENS6_IJNS7_ILi128EEESA_SA_EEELi128ENS_10bfloat16_tEfNS_4arch4Sm90ELb1ELb0ELb1ELb0ELb1ELb0ELb0ELb1ELb1ELb1ELb1ELb0EEENS1_21CollectiveEpilogueFwdISB_S9_SC_SE_Li256ELb0ELb1ELb1ELb0EEENS1_19SingleTileSchedulerILb0ELb1ELb1ELi128EEEEEEEEEvNT_6ParamsE,"ax",@progbits
	.align	128
.text._ZN7cutlass13device_kernelIN5flash11enable_sm90INS1_16FlashAttnFwdSm90INS1_25CollectiveMainloopFwdSm90ILi2EN4cute5tupleIJNS5_1CILi1EEES8_S8_EEENS6_IJNS7_ILi128EEESA_SA_EEELi128ENS_10bfloat16_tEfNS_4arch4Sm90ELb1ELb0ELb1ELb0ELb1ELb0ELb0ELb1ELb1ELb1ELb1ELb0EEENS1_21CollectiveEpilogueFwdISB_S9_SC_SE_Li256ELb0ELb1ELb1ELb0EEENS1_19SingleTileSchedulerILb0ELb1ELb1ELi128EEEEEEEEEvNT_6ParamsE:
        .type           _ZN7cutlass13device_kernelIN5flash11enable_sm90INS1_16FlashAttnFwdSm90INS1_25CollectiveMainloopFwdSm90ILi2EN4cute5tupleIJNS5_1CILi1EEES8_S8_EEENS6_IJNS7_ILi128EEESA_SA_EEELi128ENS_10bfloat16_tEfNS_4arch4Sm90ELb1ELb0ELb1ELb0ELb1ELb0ELb0ELb1ELb1ELb1ELb1ELb0EEENS1_21CollectiveEpilogueFwdISB_S9_SC_SE_Li256ELb0ELb1ELb1ELb0EEENS1_19SingleTileSchedulerILb0ELb1ELb1ELi128EEEEEEEEEvNT_6ParamsE,@function
        .size           _ZN7cutlass13device_kernelIN5flash11enable_sm90INS1_16FlashAttnFwdSm90INS1_25CollectiveMainloopFwdSm90ILi2EN4cute5tupleIJNS5_1CILi1EEES8_S8_EEENS6_IJNS7_ILi128EEESA_SA_EEELi128ENS_10bfloat16_tEfNS_4arch4Sm90ELb1ELb0ELb1ELb0ELb1ELb0ELb0ELb1ELb1ELb1ELb1ELb0EEENS1_21CollectiveEpilogueFwdISB_S9_SC_SE_Li256ELb0ELb1ELb1ELb0EEENS1_19SingleTileSchedulerILb0ELb1ELb1ELi128EEEEEEEEEvNT_6ParamsE,(.L_x_15980 - _ZN7cutlass13device_kernelIN5flash11enable_sm90INS1_16FlashAttnFwdSm90INS1_25CollectiveMainloopFwdSm90ILi2EN4cute5tupleIJNS5_1CILi1EEES8_S8_EEENS6_IJNS7_ILi128EEESA_SA_EEELi128ENS_10bfloat16_tEfNS_4arch4Sm90ELb1ELb0ELb1ELb0ELb1ELb0ELb0ELb1ELb1ELb1ELb1ELb0EEENS1_21CollectiveEpilogueFwdISB_S9_SC_SE_Li256ELb0ELb1ELb1ELb0EEENS1_19SingleTileSchedulerILb0ELb1ELb1ELi128EEEEEEEEEvNT_6ParamsE)
        .other          _ZN7cutlass13device_kernelIN5flash11enable_sm90INS1_16FlashAttnFwdSm90INS1_25CollectiveMainloopFwdSm90ILi2EN4cute5tupleIJNS5_1CILi1EEES8_S8_EEENS6_IJNS7_ILi128EEESA_SA_EEELi128ENS_10bfloat16_tEfNS_4arch4Sm90ELb1ELb0ELb1ELb0ELb1ELb0ELb0ELb1ELb1ELb1ELb1ELb0EEENS1_21CollectiveEpilogueFwdISB_S9_SC_SE_Li256ELb0ELb1ELb1ELb0EEENS1_19SingleTileSchedulerILb0ELb1ELb1ELi128EEEEEEEEEvNT_6ParamsE,@"STO_CUDA_ENTRY STV_DEFAULT"
_ZN7cutlass13device_kernelIN5flash11enable_sm90INS1_16FlashAttnFwdSm90INS1_25CollectiveMainloopFwdSm90ILi2EN4cute5tupleIJNS5_1CILi1EEES8_S8_EEENS6_IJNS7_ILi128EEESA_SA_EEELi128ENS_10bfloat16_tEfNS_4arch4Sm90ELb1ELb0ELb1ELb0ELb1ELb0ELb0ELb1ELb1ELb1ELb1ELb0EEENS1_21CollectiveEpilogueFwdISB_S9_SC_SE_Li256ELb0ELb1ELb1ELb0EEENS1_19SingleTileSchedulerILb0ELb1ELb1ELi128EEEEEEEEEvNT_6ParamsE:
        /* <DEDUP_REMOVED lines=44> */
.L_x_8861:
        /* <DEDUP_REMOVED lines=22> */
.L_x_8862:
        /* <DEDUP_REMOVED lines=18> */
.L_x_8863:
        /* <DEDUP_REMOVED lines=22> */
.L_x_8864:
        /* <DEDUP_REMOVED lines=23> */
.L_x_8865:
        /* <DEDUP_REMOVED lines=9> */
.L_x_8868:
        /* <DEDUP_REMOVED lines=21> */
[----:B------:R-:W0:Y:S01]  /*09f0*/  S2UR UR48, SR_CTAID.X ;  /* 0x00000000003079c3 */ /* 0x000e220000002500 */
[----:B------:R-:W-:Y:S01]  /*0a00*/  ULDC UR4, c[0x0][0x448] ;  /* 0x0001120000047ab9 */ /* 0x000fe20000000800 */
[----:B------:R-:W-:Y:S01]  /*0a10*/  ULDC UR38, c[0x0][0x424] ;  /* 0x0001090000267ab9 */ /* 0x000fe20000000800 */
[----:B------:R-:W-:Y:S01]  /*0a20*/  UISETP.NE.AND UP1, UPT, UR4, 0x1, UPT ;  /* 0x000000010400788c */ /* 0x000fe2000bf25270 */
[----:B------:R-:W-:Y:S02]  /*0a30*/  ULDC UR7, c[0x0][0x288] ;  /* 0x0000a20000077ab9 */ /* 0x000fe40000000800 */
[----:B------:R-:W-:Y:S01]  /*0a40*/  ULDC.64 UR4, c[0x0][0x418] ;  /* 0x0001060000047ab9 */ /* 0x000fe20000000a00 */
[----:B------:R-:W-:Y:S02]  /*0a50*/  UIADD3 UR7, -UR7, 0x80, URZ ;  /* 0x0000008007077890 */ /* 0x000fe4000fffe13f */
[----:B------:R-:W-:Y:S01]  /*0a60*/  UISETP.NE.U32.AND UP0, UPT, UR4, URZ, UPT ;  /* 0x0000003f0400728c */ /* 0x000fe2000bf05070 */
[----:B------:R-:W-:Y:S01]  /*0a70*/  ULDC UR8, c[0x0][0x2f0] ;  /* 0x0000bc0000087ab9 */ /* 0x000fe20000000800 */
[----:B------:R-:W-:-:S02]  /*0a80*/  UP2UR UR42, UPR, URZ, 0x2 ;  /* 0x000000023f2a7883 */ /* 0x000fc40008000000 */
[----:B------:R-:W-:Y:S01]  /*0a90*/  UISETP.NE.AND.EX UP0, UPT, UR5, URZ, UPT, UP0 ;  /* 0x0000003f0500728c */ /* 0x000fe2000bf05300 */
[----:B------:R-:W-:Y:S02]  /*0aa0*/  @UP1 ULDC UR9, c[0x0][0x450] ;  /* 0x0001140000091ab9 */ /* 0x000fe40000000800 */
[----:B------:R-:W-:Y:S01]  /*0ab0*/  @UP1 ULDC UR5, c[0x0][0x44c] ;  /* 0x0001130000051ab9 */ /* 0x000fe20000000800 */
[----:B------:R-:W-:Y:S02]  /*0ac0*/  USEL UR38, UR38, 0x1, UP0 ;  /* 0x0000000126267887 */ /* 0x000fe40008000000 */
[----:B------:R-:W-:Y:S02]  /*0ad0*/  USHF.R.U32.HI UR10, URZ, 0x10, UR39 ;  /* 0x000000103f0a7899 */ /* 0x000fe40008011627 */
[----:B------:R-:W-:Y:S02]  /*0ae0*/  UIMAD UR7, UR38, UR8, UR7 ;  /* 0x00000008260772a4 */ /* 0x000fe4000f8e0207 */
[----:B0-----:R-:W-:-:S02]  /*0af0*/  USHF.L.U32 UR48, UR48, 0x7, URZ ;  /* 0x0000000730307899 */ /* 0x001fc4000800063f */
[----:B------:R-:W-:Y:S02]  /*0b00*/  ULOP3.LUT UR39, UR39, 0xffff, URZ, 0xc0, !UPT ;  /* 0x0000ffff27277892 */ /* 0x000fe4000f8ec03f */
[----:B------:R-:W-:Y:S02]  /*0b10*/  @UP1 UIADD3 UR4, UR48, 0x7f, URZ ;  /* 0x0000007f30041890 */ /* 0x000fe4000fffe03f */
[----:B------:R-:W-:Y:S02]  /*0b20*/  UIADD3 UR6, UR48, 0x7f, URZ ;  /* 0x0000007f30067890 */ /* 0x000fe4000fffe03f */
[----:B------:R-:W-:Y:S02]  /*0b30*/  UIMAD.WIDE.U32 UR4, UR4, UR5, URZ ;  /* 0x00000005040472a5 */ /* 0x000fe4000f8e003f */
[----:B------:R-:W-:Y:S02]  /*0b40*/  UIMAD UR4, UR38, UR8, 0x7f ;  /* 0x0000007f260474a4 */ /* 0x000fe4000f8e0208 */
[----:B------:R-:W-:-:S02]  /*0b50*/  @UP1 USHF.R.U32.HI UR6, URZ, UR9, UR5 ;  /* 0x000000093f061299 */ /* 0x000fc40008011605 */
[----:B------:R-:W-:Y:S02]  /*0b60*/  USHF.R.S32.HI UR5, URZ, 0x1f, UR4 ;  /* 0x0000001f3f057899 */ /* 0x000fe40008011404 */
[----:B------:R-:W-:Y:S02]  /*0b70*/  UIADD3 UR6, UR7, UR6, URZ ;  /* 0x0000000607067290 */ /* 0x000fe4000fffe03f */
[----:B------:R-:W-:Y:S02]  /*0b80*/  ULEA.HI UR5, UR5, UR4, URZ, 0x7 ;  /* 0x0000000405057291 */ /* 0x000fe4000f8f383f */
[----:B------:R-:W-:Y:S02]  /*0b90*/  USHF.R.S32.HI UR7, URZ, 0x1f, UR6 ;  /* 0x0000001f3f077899 */ /* 0x000fe40008011406 */
[----:B------:R-:W-:Y:S02]  /*0ba0*/  USHF.R.S32.HI UR5, URZ, 0x7, UR5 ;  /* 0x000000073f057899 */ /* 0x000fe40008011405 */
[----:B------:R-:W-:Y:S01]  /*0bb0*/  ULEA.HI UR7, UR7, UR6, URZ, 0x7 ;  /* 0x0000000607077291 */ /* 0x000fe2000f8f383f */
[----:B------:R-:W-:-:S03]  /*0bc0*/  UMOV UR4, URZ ;  /* 0x0000003f00047c82 */ /* 0x000fc60008000000 */
[----:B------:R-:W-:-:S04]  /*0bd0*/  USHF.R.S32.HI UR7, URZ, 0x7, UR7 ;  /* 0x000000073f077899 */ /* 0x000fc80008011407 */
[----:B------:R-:W-:-:S04]  /*0be0*/  UISETP.LT.AND UP0, UPT, UR5, UR7, UPT ;  /* 0x000000070500728c */ /* 0x000fc8000bf01270 */
[----:B------:R-:W-:Y:S02]  /*0bf0*/  USEL UR9, UR5, UR7, UP0 ;  /* 0x0000000705097287 */ /* 0x000fe40008000000 */
[----:B------:R-:W-:Y:S02]  /*0c00*/  UISETP.NE.AND UP0, UPT, UR10, URZ, UPT ;  /* 0x0000003f0a00728c */ /* 0x000fe4000bf05270 */
[----:B------:R-:W-:-:S06]  /*0c10*/  UISETP.GE.AND UP1, UPT, UR9, 0x1, UPT ;  /* 0x000000010900788c */ /* 0x000fcc000bf26270 */
        /* <DEDUP_REMOVED lines=36> */
.L_x_8870:
[----:B------:R-:W-:Y:S02]  /*0e60*/  UIMAD UR39, UR39, UR4, URZ ;  /* 0x00000004272772a4 */ /* 0x000fe4000f8e023f */
[----:B------:R-:W-:Y:S01]  /*0e70*/  IMAD.U32 R3, RZ, RZ, UR4 ;  /* 0x00000004ff037e24 */ /* 0x000fe2000f8e00ff */
[----:B------:R-:W-:Y:S01]  /*0e80*/  MOV R0, UR9 ;  /* 0x0000000900007c02 */ /* 0x000fe20008000f00 */
[----:B------:R-:W-:Y:S01]  /*0e90*/  VIADD R22, R19, 0xffffff80 ;  /* 0xffffff8013167836 */ /* 0x000fe20000000000 */
[----:B------:R-:W-:Y:S02]  /*0ea0*/  PLOP3.LUT P0, PT, PT, PT, PT, 0x80, 0x0 ;  /* 0x000000000000781c */ /* 0x000fe40003f0f070 */
[----:B------:R-:W-:Y:S02]  /*0eb0*/  CS2R R150, SRZ ;  /* 0x0000000000967805 */ /* 0x000fe4000001ff00 */
[----:B------:R-:W-:Y:S02]  /*0ec0*/  VIADDMNMX R0, R3, UR39, R0, PT ;  /* 0x0000002703007c46 */ /* 0x000fe4000b800100 */
[----:B------:R-:W-:-:S02]  /*0ed0*/  CS2R R148, SRZ ;  /* 0x0000000000947805 */ /* 0x000fc4000001ff00 */
[----:B------:R-:W-:Y:S02]  /*0ee0*/  MOV R3, RZ ;  /* 0x000000ff00037202 */ /* 0x000fe40000000f00 */
        /* <DEDUP_REMOVED lines=69> */
.L_x_8872:
[----:B------:R-:W-:-:S04]  /*1340*/  SHF.L.U32 R0, RZ, 0x1f, RZ ;  /* 0x0000001fff007819 */ /* 0x000fc800000006ff */
[----:B------:R-:W0:Y:S02]  /*1350*/  SYNCS.PHASECHK.TRANS64.TRYWAIT P0, [UR41+0x28800], R0 ;  /* 0x02880000ff0075a7 */ /* 0x000e240008000169 */
[----:B0-----:R-:W-:Y:S05]  /*1360*/  @!P0 BRA `(.L_x_8873) ;  /* 0x000000e400f88947 */ /* 0x001fea0003800000 */
.L_x_8958:
[----:B------:R-:W-:-:S06]  /*1370*/  ULOP3.LUT UR4, UR36, 0x1, URZ, 0xfc, !UPT ;  /* 0x0000000124047892 */ /* 0x000fcc000f8efc3f */
[----:B0-----:R-:W-:-:S05]  /*1380*/  IMAD.U32 R3, RZ, RZ, UR4 ;  /* 0x00000004ff037e24 */ /* 0x001fca000f8e00ff */
[----:B------:R-:W-:-:S13]  /*1390*/  ISETP.NE.AND P0, PT, R3, 0x3, PT ;  /* 0x000000030300780c */ /* 0x000fda0003f05270 */
[----:B------:R-:W-:Y:S05]  /*13a0*/  @!P0 BRA `(.L_x_8874) ;  /* 0x0000000000048947 */ /* 0x000fea0003800000 */
[----:B------:R-:W-:Y:S01]  /*13b0*/  BPT.TRAP 0x1 ;  /* 0x000000040000795c */ /* 0x000fe20000300000 */
.L_x_8874:
[----:B------:R0:W1:Y:S01]  /*13c0*/  SYNCS.PHASECHK.TRANS64.TRYWAIT P1, [UR41+0x28830], R0 ;  /* 0x02883000ff0075a7 */ /* 0x0000620008020169 */
[----:B------:R-:W-:Y:S05]  /*13d0*/  @!P0 BRA `(.L_x_8875) ;  /* 0x0000000000048947 */ /* 0x000fea0003800000 */
[----:B------:R-:W-:Y:S01]  /*13e0*/  BPT.TRAP 0x1 ;  /* 0x000000040000795c */ /* 0x000fe20000300000 */
.L_x_8875:
[----:B------:R-:W-:-:S04]  /*13f0*/  MOV R4, UR43 ;  /* 0x0000002b00047c02 */ /* 0x000fc80008000f00 */
[----:B------:R-:W-:Y:S01]  /*1400*/  LOP3.LUT R4, R4, 0x10000, RZ, 0xfc, !PT ;  /* 0x0001000004047812 */ /* 0x000fe200078efcff */
[----:B-1----:R-:W-:Y:S06]  /*1410*/  @P1 BRA `(.L_x_8876) ;  /* 0x0000000000081947 */ /* 0x002fec0003800000 */
[----:B------:R-:W1:Y:S02]  /*1420*/  SYNCS.PHASECHK.TRANS64.TRYWAIT P1, [UR41+0x28830], R0 ;  /* 0x02883000ff0075a7 */ /* 0x000e640008020169 */
[----:B-1----:R-:W-:Y:S05]  /*1430*/  @!P1 BRA `(.L_x_8877) ;  /* 0x000000e400dc9947 */ /* 0x002fea0003800000 */
.L_x_8876:
[----:B------:R-:W-:Y:S05]  /*1440*/  WARPSYNC.ALL ;  /* 0x0000000000007948 */ /* 0x000fea0003800000 */
[----:B------:R-:W-:Y:S01]  /*1450*/  IMAD.MOV.U32 R5, RZ, RZ, 0x40000040 ;  /* 0x40000040ff057424 */ /* 0x000fe200078e00ff */
[----:B------:R-:W-:Y:S01]  /*1460*/  UIADD3 UR4, UR41, 0x18400, URZ ;  /* 0x0001840029047890 */ /* 0x000fe2000fffe03f */
[----:B------:R-:W-:Y:S01]  /*1470*/  R2UR UR8, R4 ;  /* 0x00000000040872ca */ /* 0x000fe200000e0000 */
[----:B------:R-:W-:Y:S02]  /*1480*/  WARPGROUP.ARRIVE ;  /* 0x00000000000079c5 */ /* 0x000fe40000000000 */
[----:B------:R-:W-:Y:S01]  /*1490*/  R2UR UR9, R5 ;  /* 0x00000000050972ca */ /* 0x000fe200000e0000 */
[----:B------:R-:W-:-:S03]  /*14a0*/  USHF.R.U32.HI UR4, URZ, 0x4, UR4 ;  /* 0x000000043f047899 */ /* 0x000fc60008011604 */
[----:B------:R-:W2:Y:S01]  /*14b0*/  S2UR UR43, SR_CgaCtaId ;  /* 0x00000000002b79c3 */ /* 0x000ea20000008800 */
[----:B------:R-:W-:Y:S01]  /*14c0*/  UMOV UR11, 0x40000040 ;  /* 0x40000040000b7882 */ /* 0x000fe20000000000 */
[----:B------:R-:W-:Y:S01]  /*14d0*/  UMOV UR13, 0x40000040 ;  /* 0x40000040000d7882 */ /* 0x000fe20000000000 */
[----:B------:R-:W-:Y:S01]  /*14e0*/  ULOP3.LUT UR4, UR4, 0x3fff, URZ, 0xc0, !UPT ;  /* 0x00003fff04047892 */ /* 0x000fe2000f8ec03f */
[----:B------:R-:W-:Y:S01]  /*14f0*/  UMOV UR15, 0x40000040 ;  /* 0x40000040000f7882 */ /* 0x000fe20000000000 */
[----:B------:R-:W-:Y:S02]  /*1500*/  UMOV UR17, 0x40000040 ;  /* 0x4000004000117882 */ /* 0x000fe40000000000 */
[----:B------:R-:W-:Y:S01]  /*1510*/  ULOP3.LUT UR46, UR4, 0x10000, URZ, 0xfc, !UPT ;  /* 0x00010000042e7892 */ /* 0x000fe2000f8efc3f */
[----:B------:R-:W-:Y:S02]  /*1520*/  UMOV UR19, 0x40000040 ;  /* 0x4000004000137882 */ /* 0x000fe40000000000 */
[----:B------:R-:W-:Y:S01]  /*1530*/  R2UR UR4, R4 ;  /* 0x00000000040472ca */ /* 0x000fe200000e0000 */
[----:B------:R-:W-:-:S02]  /*1540*/  UIADD3 UR14, UR46, 0x4, URZ ;  /* 0x000000042e0e7890 */ /* 0x000fc4000fffe03f */
[----:B------:R-:W-:Y:S02]  /*1550*/  UIADD3 UR18, UR46, 0x6, URZ ;  /* 0x000000062e127890 */ /* 0x000fe4000fffe03f */
[----:B------:R-:W-:Y:S01]  /*1560*/  UMOV UR10, UR46 ;  /* 0x0000002e000a7c82 */ /* 0x000fe20008000000 */
[----:B------:R-:W-:Y:S01]  /*1570*/  UIADD3 UR22, UR46, 0x400, URZ ;  /* 0x000004002e167890 */ /* 0x000fe2000fffe03f */
[----:B------:R-:W-:Y:S01]  /*1580*/  HGMMA.64x128x16.F32.BF16 R24, gdesc[UR8], RZ, !UPT, gsb0 ;  /* 0x01e00000081879f0 */ /* 0x000fe2000c0018ff */
[----:B------:R-:W-:Y:S01]  /*1590*/  UIADD3 UR10, UR46, 0x2, URZ ;  /* 0x000000022e0a7890 */ /* 0x000fe2000fffe03f */
[----:B------:R-:W-:Y:S01]  /*15a0*/  UMOV UR9, 0x40000040 ;  /* 0x4000004000097882 */ /* 0x000fe20000000000 */
[----:B------:R-:W-:Y:S01]  /*15b0*/  UMOV UR11, 0x40000040 ;  /* 0x40000040000b7882 */ /* 0x000fe20000000000 */
[----:B------:R-:W-:Y:S02]  /*15c0*/  UMOV UR21, 0x40000040 ;  /* 0x4000004000157882 */ /* 0x000fe40000000000 */
[----:B------:R-:W-:-:S02]  /*15d0*/  UIADD3 UR8, UR4, 0x2, URZ ;  /* 0x0000000204087890 */ /* 0x000fc4000fffe03f */
[----:B------:R-:W-:Y:S02]  /*15e0*/  UIADD3 UR12, UR4, 0x4, URZ ;  /* 0x00000004040c7890 */ /* 0x000fe4000fffe03f */
[----:B------:R-:W-:Y:S02]  /*15f0*/  UIADD3 UR16, UR4, 0x6, URZ ;  /* 0x0000000604107890 */ /* 0x000fe4000fffe03f */
[----:B------:R-:W-:Y:S01]  /*1600*/  UIADD3 UR20, UR4, 0x400, URZ ;  /* 0x0000040004147890 */ /* 0x000fe2000fffe03f */
        /* <DEDUP_REMOVED lines=37> */
.L_x_8878:
[----:B------:R-:W-:Y:S01]  /*1860*/  LOP3.LUT R7, R88, 0xffffff80, RZ, 0xc0, !PT ;  /* 0xffffff8058077812 */ /* 0x000fe200078ec0ff */
[----:B------:R-:W-:Y:S01]  /*1870*/  ULDC UR6, c[0x0][0x9d8] ;  /* 0x0002760000067ab9 */ /* 0x000fe20000000800 */
[----:B------:R-:W-:Y:S01]  /*1880*/  LEA.HI R23, R23, R22, RZ, 0x2 ;  /* 0x0000001617177211 */ /* 0x000fe200078f10ff */
[----:B------:R-:W-:Y:S01]  /*1890*/  FMUL.FTZ R24, R24, UR6 ;  /* 0x0000000618187c20 */ /* 0x000fe20008410000 */
[----:B------:R-:W-:Y:S01]  /*18a0*/  FMUL.FTZ R25, R25, UR6 ;  /* 0x0000000619197c20 */ /* 0x000fe20008410000 */
[----:B------:R-:W-:Y:S01]  /*18b0*/  IMAD.IADD R7, R22, 0x1, -R7 ;  /* 0x0000000116077824 */ /* 0x000fe200078e0a07 */
[----:B------:R-:W-:Y:S01]  /*18c0*/  LOP3.LUT R23, R23, 0xfffffffc, RZ, 0xc0, !PT ;  /* 0xfffffffc17177812 */ /* 0x000fe200078ec0ff */
[----:B------:R2:W3:Y:S01]  /*18d0*/  MUFU.TANH R90, R24 ;  /* 0x00000018005a7308 */ /* 0x0004e20000002400 */
[----:B------:R-:W-:Y:S01]  /*18e0*/  UISETP.NE.AND UP0, UPT, UR42, URZ, UPT ;  /* 0x0000003f2a00728c */ /* 0x000fe2000bf05270 */
[----:B01----:R-:W-:Y:S01]  /*18f0*/  FMUL.FTZ R0, R26, UR6 ;  /* 0x000000061a007c20 */ /* 0x003fe20008410000 */
[----:B------:R-:W-:Y:S01]  /*1900*/  SHF.R.S32.HI R6, RZ, 0x1f, R7 ;  /* 0x0000001fff067819 */ /* 0x000fe20000011407 */
[----:B------:R-:W-:Y:S01]  /*1910*/  FMUL.FTZ R3, R27, UR6 ;  /* 0x000000061b037c20 */ /* 0x000fe20008410000 */
[----:B------:R-:W-:Y:S01]  /*1920*/  ULDC UR7, c[0x0][0x2f0] ;  /* 0x0000bc0000077ab9 */ /* 0x000fe20000000800 */
[----:B------:R-:W-:Y:S01]  /*1930*/  FMUL.FTZ R28, R28, UR6 ;  /* 0x000000061c1c7c20 */ /* 0x000fe20008410000 */
[----:B------:R-:W-:Y:S01]  /*1940*/  LEA.HI R10, R6, R7, RZ, 0x2 ;  /* 0x00000007060a7211 */ /* 0x000fe200078f10ff */
[----:B------:R0:W1:Y:S01]  /*1950*/  MUFU.TANH R91, R25 ;  /* 0x00000019005b7308 */ /* 0x0000620000002400 */
[----:B--2---:R-:W-:Y:S01]  /*1960*/  IADD3 R24, R22, -R23, RZ ;  /* 0x8000001716187210 */ /* 0x004fe20007ffe0ff */
[----:B------:R-:W-:Y:S01]  /*1970*/  FMUL.FTZ R9, R30, UR6 ;  /* 0x000000061e097c20 */ /* 0x000fe20008410000 */
[----:B------:R-:W-:Y:S01]  /*1980*/  LEA.HI R11, R6, R7, RZ, 0x5 ;  /* 0x00000007060b7211 */ /* 0x000fe200078f28ff */
[----:B------:R-:W-:Y:S01]  /*1990*/  @UP0 ULDC UR4, c[0x0][0x44c] ;  /* 0x0001130000040ab9 */ /* 0x000fe20000000800 */
[--C-:B------:R-:W-:Y:S01]  /*19a0*/  SHF.R.S32.HI R6, RZ, 0x2, R10.reuse ;  /* 0x00000002ff067819 */ /* 0x100fe2000001140a */
[----:B------:R-:W-:Y:S01]  /*19b0*/  @UP0 ULDC UR5, c[0x0][0x450] ;  /* 0x0001140000050ab9 */ /* 0x000fe20000000800 */
[----:B------:R-:W-:Y:S01]  /*19c0*/  SHF.R.S32.HI R23, RZ, 0x1f, R10 ;  /* 0x0000001fff177819 */ /* 0x000fe2000001140a */
[----:B------:R2:W4:Y:S01]  /*19d0*/  MUFU.TANH R92, R28 ;  /* 0x0000001c005c7308 */ /* 0x0005220000002400 */
[----:B------:R-:W-:Y:S01]  /*19e0*/  LEA.HI R22, R89, R89, RZ, 0x1 ;  /* 0x0000005959167211 */ /* 0x000fe200078f08ff */
[----:B------:R-:W-:Y:S01]  /*19f0*/  FMUL.FTZ R29, R29, UR6 ;  /* 0x000000061d1d7c20 */ /* 0x000fe20008410000 */
[----:B------:R-:W-:Y:S01]  /*1a00*/  SHF.R.S32.HI R11, RZ, 0x5, R11 ;  /* 0x00000005ff0b7819 */ /* 0x000fe2000001140b */
[----:B------:R-:W-:Y:S01]  /*1a10*/  ULDC UR10, c[0x0][0x288] ;  /* 0x0000a200000a7ab9 */ /* 0x000fe20000000800 */
[----:B------:R-:W-:Y:S01]  /*1a20*/  LEA.HI R23, R23, R6, RZ, 0x3 ;  /* 0x0000000617177211 */ /* 0x000fe200078f18ff */
[----:B------:R-:W-:Y:S01]  /*1a30*/  FMUL.FTZ R32, R32, UR6 ;  /* 0x0000000620207c20 */ /* 0x000fe20008410000 */
[----:B------:R-:W-:Y:S01]  /*1a40*/  LOP3.LUT R22, R22, 0x3fffffe, RZ, 0xc0, !PT ;  /* 0x03fffffe16167812 */ /* 0x000fe200078ec0ff */
[----:B------:R-:W5:Y:S01]  /*1a50*/  MUFU.TANH R29, R29 ;  /* 0x0000001d001d7308 */ /* 0x000f620000002400 */
[----:B0-----:R-:W-:Y:S01]  /*1a60*/  LEA R25, R11, UR48, 0x4 ;  /* 0x000000300b197c11 */ /* 0x001fe2000f8e20ff */
[----:B------:R-:W-:Y:S01]  /*1a70*/  FMUL.FTZ R33, R33, UR6 ;  /* 0x0000000621217c20 */ /* 0x000fe20008410000 */
[----:B------:R-:W-:Y:S01]  /*1a80*/  LOP3.LUT R23, R23, 0xfffffff8, RZ, 0xc0, !PT ;  /* 0xfffffff817177812 */ /* 0x000fe200078ec0ff */
[----:B------:R-:W-:Y:S01]  /*1a90*/  IMAD.IADD R89, R89, 0x1, -R22 ;  /* 0x0000000159597824 */ /* 0x000fe200078e0a16 */
[----:B------:R-:W-:Y:S01]  /*1aa0*/  LEA.HI R11, R24, R24, RZ, 0x1 ;  /* 0x00000018180b7211 */ /* 0x000fe200078f08ff */
[----:B------:R-:W-:Y:S01]  /*1ab0*/  FMUL.FTZ R36, R36, UR6 ;  /* 0x0000000624247c20 */ /* 0x000fe20008410000 */
[----:B------:R-:W-:Y:S01]  /*1ac0*/  IADD3 R26, R25, R6, -R23 ;  /* 0x00000006191a7210 */ /* 0x000fe20007ffe817 */
[----:B------:R1:W0:Y:S01]  /*1ad0*/  MUFU.TANH R95, R32 ;  /* 0x00000020005f7308 */ /* 0x0002220000002400 */
[----:B------:R-:W-:Y:S01]  /*1ae0*/  LOP3.LUT R11, R11, 0x1ffffffe, RZ, 0xc0, !PT ;  /* 0x1ffffffe0b0b7812 */ /* 0x000fe200078ec0ff */
[----:B------:R-:W-:Y:S01]  /*1af0*/  FMUL.FTZ R37, R37, UR6 ;  /* 0x0000000625257c20 */ /* 0x000fe20008410000 */
[----:B------:R-:W-:Y:S01]  /*1b00*/  PLOP3.LUT P1, PT, PT, PT, UP0, 0x80, 0x0 ;  /* 0x000000000000781c */ /* 0x000fe20003f2f008 */
[----:B------:R-:W-:Y:S01]  /*1b10*/  FMUL.FTZ R40, R40, UR6 ;  /* 0x0000000628287c20 */ /* 0x000fe20008410000 */
[----:B------:R-:W-:Y:S01]  /*1b20*/  LEA R89, R89, R26, 0x6 ;  /* 0x0000001a59597211 */ /* 0x000fe200078e30ff */
[----:B------:R-:W-:Y:S01]  /*1b30*/  IMAD.IADD R6, R24, 0x1, -R11 ;  /* 0x0000000118067824 */ /* 0x000fe200078e0a0b */
[----:B------:R-:W-:Y:S01]  /*1b40*/  PLOP3.LUT P2, PT, PT, PT, UP0, 0x80, 0x0 ;  /* 0x000000000000781c */ /* 0x000fe20003f4f008 */
[----:B------:R-:W0:Y:S01]  /*1b50*/  MUFU.TANH R33, R33 ;  /* 0x0000002100217308 */ /* 0x000e220000002400 */
[----:B------:R-:W-:Y:S01]  /*1b60*/  LOP3.LUT R10, R10, 0x7ffffffc, RZ, 0xc0, !PT ;  /* 0x7ffffffc0a0a7812 */ /* 0x000fe200078ec0ff */
[----:B------:R-:W-:-:S02]  /*1b70*/  IMAD R6, R6, 0x8, R89 ;  /* 0x0000000806067824 */ /* 0x000fc400078e0259 */
[----:B------:R-:W-:Y:S01]  /*1b80*/  FMUL.FTZ R41, R41, UR6 ;  /* 0x0000000629297c20 */ /* 0x000fe20008410000 */
[----:B------:R-:W-:Y:S01]  /*1b90*/  FMUL.FTZ R44, R44, UR6 ;  /* 0x000000062c2c7c20 */ /* 0x000fe20008410000 */
[----:B------:R-:W-:Y:S01]  /*1ba0*/  IADD3 R7, R7, -R10, RZ ;  /* 0x8000000a07077210 */ /* 0x000fe20007ffe0ff */
[----:B------:R-:W-:Y:S02]  /*1bb0*/  IMAD.MOV.U32 R23, RZ, RZ, R6 ;  /* 0x000000ffff177224 */ /* 0x000fe400078e0006 */
[----:B------:R-:W-:Y:S01]  /*1bc0*/  FMUL.FTZ R45, R45, UR6 ;  /* 0x000000062d2d7c20 */ /* 0x000fe20008410000 */
[----:B------:R-:W-:Y:S01]  /*1bd0*/  @P1 IMAD.HI.U32 R11, R6, UR4, RZ ;  /* 0x00000004060b1c27 */ /* 0x000fe2000f8e00ff */
[----:B------:R-:W-:Y:S01]  /*1be0*/  UMOV UR4, 0xffffff80 ;  /* 0xffffff8000047882 */ /* 0x000fe20000000000 */
[----:B------:R-:W0:Y:S01]  /*1bf0*/  MUFU.TANH R36, R36 ;  /* 0x0000002400247308 */ /* 0x000e220000002400 */
[----:B------:R-:W-:Y:S01]  /*1c00*/  UIMAD UR4, UR47, UR4, 0x80 ;  /* 0x000000802f0474a4 */ /* 0x000fe2000f8e0204 */
[----:B------:R-:W-:Y:S01]  /*1c10*/  FMUL.FTZ R48, R48, UR6 ;  /* 0x0000000630307c20 */ /* 0x000fe20008410000 */
[----:B------:R-:W-:Y:S01]  /*1c20*/  @P2 SHF.R.U32.HI R23, RZ, UR5, R11 ;  /* 0x00000005ff172c19 */ /* 0x000fe2000801160b */
[----:B------:R-:W-:Y:S01]  /*1c30*/  IMAD.U32 R11, RZ, RZ, UR7 ;  /* 0x00000007ff0b7e24 */ /* 0x000fe2000f8e00ff */
[----:B------:R-:W-:Y:S01]  /*1c40*/  UIADD3 UR5, UR4, 0x1, URZ ;  /* 0x0000000104057890 */ /* 0x000fe2000fffe03f */
[----:B------:R-:W-:Y:S01]  /*1c50*/  FMUL.FTZ R49, R49, UR6 ;  /* 0x0000000631317c20 */ /* 0x000fe20008410000 */
[----:B------:R-:W-:Y:S01]  /*1c60*/  UIMAD UR4, UR38, UR7, UR4 ;  /* 0x00000007260472a4 */ /* 0x000fe2000f8e0204 */
[----:B------:R-:W3:Y:S01]  /*1c70*/  SHFL.IDX PT, R27, R23, RZ, 0x1c1f ;  /* 0x001c1fff171b7589 */ /* 0x000ee200000e0000 */
[----:B------:R-:W0:Y:S01]  /*1c80*/  MUFU.TANH R37, R37 ;  /* 0x0000002500257308 */ /* 0x000e220000002400 */
[----:B------:R-:W-:Y:S01]  /*1c90*/  FMUL.FTZ R52, R52, UR6 ;  /* 0x0000000634347c20 */ /* 0x000fe20008410000 */
[----:B------:R-:W-:-:S02]  /*1ca0*/  IMAD.U32 R10, RZ, RZ, UR5 ;  /* 0x00000005ff0a7e24 */ /* 0x000fc4000f8e00ff */
[----:B------:R-:W-:Y:S01]  /*1cb0*/  FMUL.FTZ R12, R34, UR6 ;  /* 0x00000006220c7c20 */ /* 0x000fe20008410000 */
[----:B--2---:R-:W-:Y:S01]  /*1cc0*/  MOV R28, UR4 ;  /* 0x00000004001c7c02 */ /* 0x004fe20008000f00 */
[----:B------:R-:W-:Y:S01]  /*1cd0*/  FMUL.FTZ R53, R53, UR6 ;  /* 0x0000000635357c20 */ /* 0x000fe20008410000 */
[C---:B------:R-:W-:Y:S02]  /*1ce0*/  IMAD R10, R7.reuse, -0x2, R10 ;  /* 0xfffffffe070a7824 */ /* 0x040fe400078e020a */
[----:B------:R-:W-:Y:S01]  /*1cf0*/  FMUL.FTZ R56, R56, UR6 ;  /* 0x0000000638387c20 */ /* 0x000fe20008410000 */
[----:B------:R-:W2:Y:S01]  /*1d00*/  MUFU.TANH R40, R40 ;  /* 0x0000002800287308 */ /* 0x000ea20000002400 */
[----:B------:R-:W-:Y:S02]  /*1d10*/  IMAD R28, R7, -0x2, R28 ;  /* 0xfffffffe071c7824 */ /* 0x000fe400078e021c */
[----:B------:R-:W-:Y:S01]  /*1d20*/  FMUL.FTZ R57, R57, UR6 ;  /* 0x0000000639397c20 */ /* 0x000fe20008410000 */
[----:B------:R-:W-:-:S02]  /*1d30*/  IMAD R30, R11, UR38, R10 ;  /* 0x000000260b1e7c24 */ /* 0x000fc4000f8e020a */
[----:B------:R-:W-:Y:S01]  /*1d40*/  FMUL.FTZ R65, R65, UR6 ;  /* 0x0000000641417c20 */ /* 0x000fe20008410000 */
[----:B------:R-:W-:Y:S01]  /*1d50*/  FMUL.FTZ R8, R31, UR6 ;  /* 0x000000061f087c20 */ /* 0x000fe20008410000 */
[----:B------:R-:W-:Y:S01]  /*1d60*/  FMUL.FTZ R18, R47, UR6 ;  /* 0x000000062f127c20 */ /* 0x000fe20008410000 */
[----:B------:R-:W-:Y:S01]  /*1d70*/  VIADD R11, R30, -UR10 ;  /* 0x8000000a1e0b7c36 */ /* 0x000fe20008000000 */
[----:B------:R-:W2:Y:S01]  /*1d80*/  MUFU.TANH R41, R41 ;  /* 0x0000002900297308 */ /* 0x000ea20000002400 */
[----:B------:R-:W-:Y:S01]  /*1d90*/  FMUL.FTZ R60, R60, UR6 ;  /* 0x000000063c3c7c20 */ /* 0x000fe20008410000 */
[----:B------:R-:W-:Y:S01]  /*1da0*/  FMUL.FTZ R61, R61, UR6 ;  /* 0x000000063d3d7c20 */ /* 0x000fe20008410000 */
[----:B------:R-:W-:Y:S01]  /*1db0*/  FMUL.FTZ R13, R35, UR6 ;  /* 0x00000006230d7c20 */ /* 0x000fe20008410000 */
[----:B------:R-:W-:Y:S01]  /*1dc0*/  FMUL.FTZ R25, R59, UR6 ;  /* 0x000000063b197c20 */ /* 0x000fe20008410000 */
[----:B------:R-:W-:Y:S01]  /*1dd0*/  FMUL.FTZ R64, R64, UR6 ;  /* 0x0000000640407c20 */ /* 0x000fe20008410000 */
[----:B------:R-:W-:Y:S01]  /*1de0*/  FMUL.FTZ R68, R68, UR6 ;  /* 0x0000000644447c20 */ /* 0x000fe20008410000 */
[----:B---3--:R-:W-:Y:S01]  /*1df0*/  VIADDMNMX R11, R27, R11, R28, PT ;  /* 0x0000000b1b0b7246 */ /* 0x008fe2000380011c */
[----:B------:R-:W3:Y:S01]  /*1e00*/  MUFU.TANH R44, R44 ;  /* 0x0000002c002c7308 */ /* 0x000ee20000002400 */
[----:B------:R-:W-:Y:S01]  /*1e10*/  FMUL.FTZ R21, R51, UR6 ;  /* 0x0000000633157c20 */ /* 0x000fe20008410000 */
[----:B------:R-:W-:Y:S01]  /*1e20*/  FMUL.FTZ R72, R72, UR6 ;  /* 0x0000000648487c20 */ /* 0x000fe20008410000 */
[----:B------:R-:W-:Y:S01]  /*1e30*/  ISETP.GT.AND P1, PT, R11, RZ, PT ;  /* 0x000000ff0b00720c */ /* 0x000fe20003f24270 */
[----:B------:R-:W-:Y:S01]  /*1e40*/  FMUL.FTZ R73, R73, UR6 ;  /* 0x0000000649497c20 */ /* 0x000fe20008410000 */
[----:B------:R-:W-:Y:S01]  /*1e50*/  ISETP.GT.AND P2, PT, R11, 0x1, PT ;  /* 0x000000010b00780c */ /* 0x000fe20003f44270 */
[----:B------:R-:W-:Y:S01]  /*1e60*/  FMUL.FTZ R24, R55, UR6 ;  /* 0x0000000637187c20 */ /* 0x000fe20008410000 */
[----:B------:R-:W-:Y:S01]  /*1e70*/  ISETP.GT.AND P3, PT, R11, 0x8, PT ;  /* 0x000000080b00780c */ /* 0x000fe20003f64270 */
[----:B------:R-:W3:Y:S01]  /*1e80*/  MUFU.TANH R45, R45 ;  /* 0x0000002d002d7308 */ /* 0x000ee20000002400 */
[----:B------:R-:W-:Y:S01]  /*1e90*/  FSEL R89, R90, -INF , P1 ;  /* 0xff8000005a597808 */ /* 0x000fe20000800000 */
        /* <DEDUP_REMOVED lines=8> */
[----:B------:R-:W-:Y:S01]  /*1f20*/  FMUL.FTZ R80, R80, UR6 ;  /* 0x0000000650507c20 */ /* 0x000fe20008410000 */
[----:B------:R-:W-:Y:S01]  /*1f30*/  ISETP.GT.AND P2, PT, R11, 0x10, PT ;  /* 0x000000100b00780c */ /* 0x000fe20003f44270 */
[----:B------:R-:W-:Y:S01]  /*1f40*/  FMUL.FTZ R81, R81, UR6 ;  /* 0x0000000651517c20 */ /* 0x000fe20008410000 */
[----:B-----5:R-:W-:Y:S01]  /*1f50*/  FSEL R93, R29, -INF , P1 ;  /* 0xff8000001d5d7808 */ /* 0x020fe20000800000 */
[----:B------:R-:W-:Y:S01]  /*1f60*/  FMUL.FTZ R17, R43, UR6 ;  /* 0x000000062b117c20 */ /* 0x000fe20008410000 */
[----:B------:R-:W-:Y:S01]  /*1f70*/  FMNMX.FTZ R10, R91, R10, !PT ;  /* 0x0000000a5b0a7209 */ /* 0x000fe20007810000 */
[----:B------:R-:W4:Y:S01]  /*1f80*/  MUFU.TANH R49, R49 ;  /* 0x0000003100317308 */ /* 0x000f220000002400 */
[----:B------:R-:W-:Y:S01]  /*1f90*/  ISETP.GT.AND P1, PT, R11, 0x11, PT ;  /* 0x000000110b00780c */ /* 0x000fe20003f24270 */
[----:B------:R-:W-:Y:S01]  /*1fa0*/  FMUL.FTZ R84, R84, UR6 ;  /* 0x0000000654547c20 */ /* 0x000fe20008410000 */
[----:B0-----:R-:W-:Y:S01]  /*1fb0*/  FSEL R95, R95, -INF , P2 ;  /* 0xff8000005f5f7808 */ /* 0x001fe20001000000 */
[----:B------:R-:W-:Y:S01]  /*1fc0*/  FMUL.FTZ R85, R85, UR6 ;  /* 0x0000000655557c20 */ /* 0x000fe20008410000 */
[----:B------:R-:W-:Y:S01]  /*1fd0*/  FMNMX.FTZ R10, R93, R10, !PT ;  /* 0x0000000a5d0a7209 */ /* 0x000fe20007810000 */
[----:B------:R-:W0:Y:S01]  /*1fe0*/  SHFL.IDX PT, R23, R23, 0x1, 0x1c1f ;  /* 0x003c1f0017177f89 */ /* 0x000e2200000e0000 */
[----:B------:R-:W-:Y:S01]  /*1ff0*/  ISETP.GT.AND P2, PT, R11, 0x18, PT ;  /* 0x000000180b00780c */ /* 0x000fe20003f44270 */
[----:B------:R-:W5:Y:S01]  /*2000*/  MUFU.TANH R52, R52 ;  /* 0x0000003400347308 */ /* 0x000f620000002400 */
[----:B------:R-:W-:Y:S01]  /*2010*/  FSEL R97, R33, -INF , P1 ;  /* 0xff80000021617808 */ /* 0x000fe20000800000 */
[----:B------:R-:W-:Y:S01]  /*2020*/  ULDC UR4, c[0x0][0x988] ;  /* 0x0002620000047ab9 */ /* 0x000fe20000000800 */
[----:B------:R-:W-:Y:S01]  /*2030*/  FMNMX.FTZ R10, R95, R10, !PT ;  /* 0x0000000a5f0a7209 */ /* 0x000fe20007810000 */
[----:B------:R-:W-:Y:S01]  /*2040*/  FMUL.FTZ R63, R63, UR6 ;  /* 0x000000063f3f7c20 */ /* 0x000fe20008410000 */
[----:B------:R-:W-:Y:S01]  /*2050*/  ISETP.GT.AND P1, PT, R11, 0x19, PT ;  /* 0x000000190b00780c */ /* 0x000fe20003f24270 */
[----:B------:R-:W-:Y:S01]  /*2060*/  FMUL.FTZ R15, R38, UR6 ;  /* 0x00000006260f7c20 */ /* 0x000fe20008410000 */
[----:B------:R-:W-:Y:S01]  /*2070*/  FSEL R99, R36, -INF , P2 ;  /* 0xff80000024637808 */ /* 0x000fe20001000000 */
[----:B------:R-:W0:Y:S01]  /*2080*/  MUFU.TANH R53, R53 ;  /* 0x0000003500357308 */ /* 0x000e220000002400 */
[----:B------:R-:W-:Y:S01]  /*2090*/  FMNMX.FTZ R10, R97, R10, !PT ;  /* 0x0000000a610a7209 */ /* 0x000fe20007810000 */
[----:B------:R-:W-:Y:S01]  /*20a0*/  FMUL.FTZ R67, R67, UR6 ;  /* 0x0000000643437c20 */ /* 0x000fe20008410000 */
[----:B------:R-:W-:Y:S01]  /*20b0*/  ISETP.GT.AND P2, PT, R11, 0x20, PT ;  /* 0x000000200b00780c */ /* 0x000fe20003f44270 */
[----:B------:R-:W-:Y:S01]  /*20c0*/  FMUL.FTZ R71, R71, UR6 ;  /* 0x0000000647477c20 */ /* 0x000fe20008410000 */
[----:B------:R-:W-:Y:S01]  /*20d0*/  FSEL R101, R37, -INF , P1 ;  /* 0xff80000025657808 */ /* 0x000fe20000800000 */
[----:B------:R-:W-:Y:S01]  /*20e0*/  FMUL.FTZ R16, R42, UR6 ;  /* 0x000000062a107c20 */ /* 0x000fe20008410000 */
[----:B------:R-:W-:Y:S01]  /*20f0*/  FMNMX.FTZ R10, R99, R10, !PT ;  /* 0x0000000a630a7209 */ /* 0x000fe20007810000 */
        /* <DEDUP_REMOVED lines=8> */
[----:B------:R-:W2:Y:S01]  /*2180*/  MUFU.TANH R31, R57 ;  /* 0x00000039001f7308 */ /* 0x000ea20000002400 */
[----:B------:R-:W-:Y:S01]  /*2190*/  FSEL R105, R41, -INF , P1 ;  /* 0xff80000029697808 */ /* 0x000fe20000800000 */
        /* <DEDUP_REMOVED lines=11> */
[----:B------:R-:W-:Y:S01]  /*2250*/  FSEL R109, R45, -INF , P1 ;  /* 0xff8000002d6d7808 */ /* 0x000fe20000800000 */
[----:B------:R-:W-:Y:S01]  /*2260*/  FMUL.FTZ R26, R58, UR6 ;  /* 0x000000063a1a7c20 */ /* 0x000fe20008410000 */
[----:B------:R-:W-:Y:S01]  /*2270*/  FMNMX.FTZ R34, R107, R34, !PT ;  /* 0x000000226b227209 */ /* 0x000fe20007810000 */
[----:B------:R-:W3:Y:S01]  /*2280*/  MUFU.TANH R27, R60 ;  /* 0x0000003c001b7308 */ /* 0x000ee20000002400 */
[----:B------:R-:W-:Y:S01]  /*2290*/  ISETP.GT.AND P1, PT, R11, 0x31, PT ;  /* 0x000000310b00780c */ /* 0x000fe20003f24270 */
[----:B------:R-:W-:Y:S01]  /*22a0*/  FMUL.FTZ R62, R62, UR6 ;  /* 0x000000063e3e7c20 */ /* 0x000fe20008410000 */
[----:B-1----:R-:W-:Y:S01]  /*22b0*/  FSEL R69, R48, -INF , P2 ;  /* 0xff80000030457808 */ /* 0x002fe20001000000 */
[----:B------:R-:W-:Y:S01]  /*22c0*/  FMUL.FTZ R66, R66, UR6 ;  /* 0x0000000642427c20 */ /* 0x000fe20008410000 */
[----:B------:R-:W-:Y:S01]  /*22d0*/  FMNMX.FTZ R34, R109, R34, !PT ;  /* 0x000000226d227209 */ /* 0x000fe20007810000 */
[----:B------:R-:W-:Y:S01]  /*22e0*/  FMUL.FTZ R70, R70, UR6 ;  /* 0x0000000646467c20 */ /* 0x000fe20008410000 */
[----:B------:R-:W-:Y:S01]  /*22f0*/  ISETP.GT.AND P2, PT, R11, 0x38, PT ;  /* 0x000000380b00780c */ /* 0x000fe20003f44270 */
[----:B------:R5:W1:Y:S01]  /*2300*/  MUFU.TANH R35, R61 ;  /* 0x0000003d00237308 */ /* 0x000a620000002400 */
[----:B----4-:R-:W-:Y:S01]  /*2310*/  FSEL R65, R49, -INF , P1 ;  /* 0xff80000031417808 */ /* 0x010fe20000800000 */
[----:B------:R-:W-:Y:S01]  /*2320*/  FMUL.FTZ R74, R74, UR6 ;  /* 0x000000064a4a7c20 */ /* 0x000fe20008410000 */
[----:B------:R-:W-:Y:S01]  /*2330*/  FMNMX.FTZ R34, R69, R34, !PT ;  /* 0x0000002245227209 */ /* 0x000fe20007810000 */
[----:B------:R-:W-:Y:S01]  /*2340*/  FMUL.FTZ R78, R78, UR6 ;  /* 0x000000064e4e7c20 */ /* 0x000fe20008410000 */
[----:B------:R-:W-:Y:S01]  /*2350*/  ISETP.GT.AND P1, PT, R11, 0x39, PT ;  /* 0x000000390b00780c */ /* 0x000fe20003f24270 */
[----:B------:R-:W-:Y:S01]  /*2360*/  FMUL.FTZ R82, R82, UR6 ;  /* 0x0000000652527c20 */ /* 0x000fe20008410000 */
[----:B------:R-:W-:Y:S01]  /*2370*/  FMNMX.FTZ R34, R65, R34, !PT ;  /* 0x0000002241227209 */ /* 0x000fe20007810000 */
[----:B------:R-:W4:Y:S01]  /*2380*/  MUFU.TANH R29, R64 ;  /* 0x00000040001d7308 */ /* 0x000f220000002400 */
[----:B-----5:R-:W-:Y:S01]  /*2390*/  FSEL R61, R52, -INF , P2 ;  /* 0xff800000343d7808 */ /* 0x020fe20001000000 */
[----:B------:R-:W-:Y:S01]  /*23a0*/  FMUL.FTZ R86, R86, UR6 ;  /* 0x0000000656567c20 */ /* 0x000fe20008410000 */
[----:B------:R-:W-:Y:S01]  /*23b0*/  ISETP.GT.AND P2, PT, R11, 0x40, PT ;  /* 0x000000400b00780c */ /* 0x000fe20003f44270 */
[----:B------:R-:W-:Y:S01]  /*23c0*/  @UP0 ULDC UR11, c[0x0][0x450] ;  /* 0x00011400000b0ab9 */ /* 0x000fe20000000800 */
[----:B0-----:R-:W-:Y:S01]  /*23d0*/  FSEL R59, R53, -INF , P1 ;  /* 0xff800000353b7808 */ /* 0x001fe20000800000 */
[----:B------:R-:W-:Y:S01]  /*23e0*/  UIMAD UR7, UR38, UR7, -UR10 ;  /* 0x00000007260772a4 */ /* 0x000fe2000f8e0a0a */
[----:B------:R-:W-:Y:S01]  /*23f0*/  FMNMX.FTZ R34, R61, R34, !PT ;  /* 0x000000223d227209 */ /* 0x000fe20007810000 */
[----:B------:R-:W0:Y:S01]  /*2400*/  MUFU.TANH R51, R68 ;  /* 0x0000004400337308 */ /* 0x000e220000002400 */
[----:B------:R-:W-:Y:S01]  /*2410*/  ISETP.GT.AND P1, PT, R11, 0x41, PT ;  /* 0x000000410b00780c */ /* 0x000fe20003f24270 */
[----:B------:R-:W-:Y:S01]  /*2420*/  UIADD3 UR54, UR47, -0x2, URZ ;  /* 0xfffffffe2f367890 */ /* 0x000fe2000fffe03f */
[----:B------:R-:W-:Y:S01]  /*2430*/  FSEL R57, R56, -INF , P2 ;  /* 0xff80000038397808 */ /* 0x000fe20001000000 */
[----:B------:R-:W-:Y:S01]  /*2440*/  UIADD3 UR6, UR41, 0x28840, URZ ;  /* 0x0002884029067890 */ /* 0x000fe2000fffe03f */
[----:B------:R-:W-:Y:S01]  /*2450*/  FMNMX.FTZ R34, R59, R34, !PT ;  /* 0x000000223b227209 */ /* 0x000fe20007810000 */
[----:B------:R-:W-:Y:S01]  /*2460*/  UMOV UR47, URZ ;  /* 0x0000003f002f7c82 */ /* 0x000fe20008000000 */
[----:B------:R-:W-:Y:S01]  /*2470*/  ISETP.GT.AND P2, PT, R11, 0x48, PT ;  /* 0x000000480b00780c */ /* 0x000fe20003f44270 */
[----:B------:R-:W5:Y:S01]  /*2480*/  MUFU.TANH R10, R10 ;  /* 0x0000000a000a7308 */ /* 0x000f620000002400 */
[----:B--2---:R-:W-:Y:S01]  /*2490*/  FSEL R49, R31, -INF , P1 ;  /* 0xff8000001f317808 */ /* 0x004fe20000800000 */
[----:B------:R-:W-:Y:S01]  /*24a0*/  UPRMT UR6, UR43, 0x654, UR6 ;  /* 0x000006542b067896 */ /* 0x000fe20008000006 */
[----:B------:R-:W-:-:S02]  /*24b0*/  FMNMX.FTZ R34, R57, R34, !PT ;  /* 0x0000002239227209 */ /* 0x000fc40007810000 */
[----:B------:R-:W-:Y:S02]  /*24c0*/  CS2R R150, SRZ ;  /* 0x0000000000967805 */ /* 0x000fe4000001ff00 */
[----:B------:R-:W-:Y:S02]  /*24d0*/  ISETP.GT.AND P1, PT, R11, 0x49, PT ;  /* 0x000000490b00780c */ /* 0x000fe40003f24270 */
[----:B------:R-:W-:Y:S02]  /*24e0*/  CS2R R148, SRZ ;  /* 0x0000000000947805 */ /* 0x000fe4000001ff00 */
[----:B---3--:R-:W-:Y:S01]  /*24f0*/  FSEL R27, R27, -INF , P2 ;  /* 0xff8000001b1b7808 */ /* 0x008fe20001000000 */
[----:B------:R-:W2:Y:S01]  /*2500*/  MUFU.TANH R55, R72 ;  /* 0x0000004800377308 */ /* 0x000ea20000002400 */
[----:B------:R-:W-:Y:S02]  /*2510*/  FMNMX.FTZ R34, R49, R34, !PT ;  /* 0x0000002231227209 */ /* 0x000fe40007810000 */
[----:B------:R-:W-:-:S02]  /*2520*/  CS2R R146, SRZ ;  /* 0x0000000000927805 */ /* 0x000fc4000001ff00 */
[----:B------:R-:W-:Y:S01]  /*2530*/  ISETP.GT.AND P2, PT, R11, 0x50, PT ;  /* 0x000000500b00780c */ /* 0x000fe20003f44270 */
[----:B------:R-:W-:Y:S01]  /*2540*/  SYNCS.ARRIVE.TRANS64.RED.A1T0 RZ, [UR6], RZ ;  /* 0x000000ffffff79a7 */ /* 0x000fe20008100406 */
[----:B-1----:R-:W-:Y:S02]  /*2550*/  FSEL R33, R35, -INF , P1 ;  /* 0xff80000023217808 */ /* 0x002fe40000800000 */
[----:B------:R-:W-:Y:S02]  /*2560*/  CS2R R144, SRZ ;  /* 0x0000000000907805 */ /* 0x000fe4000001ff00 */
[----:B------:R-:W-:Y:S01]  /*2570*/  FMNMX.FTZ R34, R27, R34, !PT ;  /* 0x000000221b227209 */ /* 0x000fe20007810000 */
[----:B------:R-:W1:Y:S01]  /*2580*/  MUFU.TANH R73, R73 ;  /* 0x0000004900497308 */ /* 0x000e620000002400 */
[----:B------:R-:W-:Y:S02]  /*2590*/  ISETP.GT.AND P1, PT, R11, 0x51, PT ;  /* 0x000000510b00780c */ /* 0x000fe40003f24270 */
[----:B------:R-:W-:-:S02]  /*25a0*/  CS2R R142, SRZ ;  /* 0x00000000008e7805 */ /* 0x000fc4000001ff00 */
[----:B----4-:R-:W-:Y:S02]  /*25b0*/  FSEL R29, R29, -INF , P2 ;  /* 0xff8000001d1d7808 */ /* 0x010fe40001000000 */
[----:B------:R-:W-:Y:S02]  /*25c0*/  CS2R R140, SRZ ;  /* 0x00000000008c7805 */ /* 0x000fe4000001ff00 */
[----:B------:R-:W-:Y:S02]  /*25d0*/  FMNMX.FTZ R34, R33, R34, !PT ;  /* 0x0000002221227209 */ /* 0x000fe40007810000 */
[----:B------:R-:W-:Y:S02]  /*25e0*/  CS2R R138, SRZ ;  /* 0x00000000008a7805 */ /* 0x000fe4000001ff00 */
[----:B------:R-:W-:Y:S01]  /*25f0*/  ISETP.GT.AND P2, PT, R11, 0x58, PT ;  /* 0x000000580b00780c */ /* 0x000fe20003f44270 */
[----:B------:R-:W3:Y:S01]  /*2600*/  MUFU.TANH R39, R76 ;  /* 0x0000004c00277308 */ /* 0x000ee20000002400 */
[----:B------:R-:W-:-:S02]  /*2610*/  FSEL R47, R47, -INF , P1 ;  /* 0xff8000002f2f7808 */ /* 0x000fc40000800000 */
[----:B------:R-:W-:Y:S02]  /*2620*/  CS2R R136, SRZ ;  /* 0x0000000000887805 */ /* 0x000fe4000001ff00 */
[----:B------:R-:W-:Y:S02]  /*2630*/  FMNMX.FTZ R34, R29, R34, !PT ;  /* 0x000000221d227209 */ /* 0x000fe40007810000 */
[----:B------:R-:W-:Y:S02]  /*2640*/  CS2R R134, SRZ ;  /* 0x0000000000867805 */ /* 0x000fe4000001ff00 */
[----:B------:R-:W-:Y:S02]  /*2650*/  ISETP.GT.AND P1, PT, R11, 0x59, PT ;  /* 0x000000590b00780c */ /* 0x000fe40003f24270 */
[----:B------:R-:W-:Y:S02]  /*2660*/  CS2R R132, SRZ ;  /* 0x0000000000847805 */ /* 0x000fe4000001ff00 */
[----:B0-----:R-:W-:Y:S01]  /*2670*/  FSEL R51, R51, -INF , P2 ;  /* 0xff80000033337808 */ /* 0x001fe20001000000 */
[----:B------:R-:W0:Y:S01]  /*2680*/  MUFU.TANH R45, R77 ;  /* 0x0000004d002d7308 */ /* 0x000e220000002400 */
[----:B------:R-:W-:-:S02]  /*2690*/  FMNMX.FTZ R34, R47, R34, !PT ;  /* 0x000000222f227209 */ /* 0x000fc40007810000 */
[----:B------:R-:W-:Y:S02]  /*26a0*/  CS2R R130, SRZ ;  /* 0x0000000000827805 */ /* 0x000fe4000001ff00 */
[----:B------:R-:W-:Y:S02]  /*26b0*/  ISETP.GT.AND P2, PT, R11, 0x60, PT ;  /* 0x000000600b00780c */ /* 0x000fe40003f44270 */
[----:B------:R-:W-:Y:S02]  /*26c0*/  CS2R R128, SRZ ;  /* 0x0000000000807805 */ /* 0x000fe4000001ff00 */
[----:B-----5:R-:W-:Y:S02]  /*26d0*/  FSEL R53, R10, -INF , P1 ;  /* 0xff8000000a357808 */ /* 0x020fe40000800000 */
[----:B------:R-:W-:Y:S02]  /*26e0*/  CS2R R126, SRZ ;  /* 0x00000000007e7805 */ /* 0x000fe4000001ff00 */
[----:B------:R-:W-:Y:S01]  /*26f0*/  FMNMX.FTZ R34, R51, R34, !PT ;  /* 0x0000002233227209 */ /* 0x000fe20007810000 */
[----:B------:R-:W4:Y:S01]  /*2700*/  MUFU.TANH R41, R80 ;  /* 0x0000005000297308 */ /* 0x000f220000002400 */
[----:B------:R-:W-:-:S02]  /*2710*/  ISETP.GT.AND P1, PT, R11, 0x61, PT ;  /* 0x000000610b00780c */ /* 0x000fc40003f24270 */
[----:B------:R-:W-:Y:S02]  /*2720*/  CS2R R124, SRZ ;  /* 0x00000000007c7805 */ /* 0x000fe4000001ff00 */
[----:B--2---:R-:W-:Y:S02]  /*2730*/  FSEL R55, R55, -INF , P2 ;  /* 0xff80000037377808 */ /* 0x004fe40001000000 */
[----:B------:R-:W-:Y:S02]  /*2740*/  CS2R R122, SRZ ;  /* 0x00000000007a7805 */ /* 0x000fe4000001ff00 */
[----:B------:R-:W-:Y:S02]  /*2750*/  FMNMX.FTZ R34, R53, R34, !PT ;  /* 0x0000002235227209 */ /* 0x000fe40007810000 */
[----:B------:R-:W-:Y:S02]  /*2760*/  CS2R R120, SRZ ;  /* 0x0000000000787805 */ /* 0x000fe4000001ff00 */
[----:B------:R-:W-:Y:S01]  /*2770*/  ISETP.GT.AND P2, PT, R11, 0x68, PT ;  /* 0x000000680b00780c */ /* 0x000fe20003f44270 */
[----:B------:R-:W2:Y:S01]  /*2780*/  MUFU.TANH R43, R81 ;  /* 0x00000051002b7308 */ /* 0x000ea20000002400 */
[----:B-1----:R-:W-:-:S02]  /*2790*/  FSEL R35, R73, -INF , P1 ;  /* 0xff80000049237808 */ /* 0x002fc40000800000 */
[----:B------:R-:W-:Y:S02]  /*27a0*/  CS2R R118, SRZ ;  /* 0x0000000000767805 */ /* 0x000fe4000001ff00 */
[----:B------:R-:W-:Y:S02]  /*27b0*/  FMNMX.FTZ R34, R55, R34, !PT ;  /* 0x0000002237227209 */ /* 0x000fe40007810000 */
[----:B------:R-:W-:Y:S02]  /*27c0*/  ISETP.GT.AND P1, PT, R11, 0x69, PT ;  /* 0x000000690b00780c */ /* 0x000fe40003f24270 */
[----:B---3--:R-:W-:Y:S01]  /*27d0*/  FSEL R39, R39, -INF , P2 ;  /* 0xff80000027277808 */ /* 0x008fe20001000000 */
[----:B------:R-:W1:Y:S01]  /*27e0*/  MUFU.TANH R37, R84 ;  /* 0x0000005400257308 */ /* 0x000e620000002400 */
[----:B------:R-:W-:Y:S02]  /*27f0*/  FMNMX.FTZ R34, R35, R34, !PT ;  /* 0x0000002223227209 */ /* 0x000fe40007810000 */
[----:B------:R-:W-:-:S02]  /*2800*/  ISETP.GT.AND P2, PT, R11, 0x70, PT ;  /* 0x000000700b00780c */ /* 0x000fc40003f44270 */
[----:B0-----:R-:W-:Y:S02]  /*2810*/  FSEL R45, R45, -INF , P1 ;  /* 0xff8000002d2d7808 */ /* 0x001fe40000800000 */
[----:B------:R-:W-:Y:S01]  /*2820*/  FMNMX.FTZ R34, R39, R34, !PT ;  /* 0x0000002227227209 */ /* 0x000fe20007810000 */
[----:B------:R-:W0:Y:S01]  /*2830*/  MUFU.TANH R31, R85 ;  /* 0x00000055001f7308 */ /* 0x000e220000002400 */
[----:B------:R-:W-:Y:S02]  /*2840*/  ISETP.GT.AND P1, PT, R11, 0x71, PT ;  /* 0x000000710b00780c */ /* 0x000fe40003f24270 */
[----:B----4-:R-:W-:Y:S02]  /*2850*/  FSEL R41, R41, -INF , P2 ;  /* 0xff80000029297808 */ /* 0x010fe40001000000 */
[----:B------:R-:W-:Y:S02]  /*2860*/  FMNMX.FTZ R34, R45, R34, !PT ;  /* 0x000000222d227209 */ /* 0x000fe40007810000 */
[----:B------:R-:W-:Y:S01]  /*2870*/  ISETP.GT.AND P2, PT, R11, 0x78, PT ;  /* 0x000000780b00780c */ /* 0x000fe20003f44270 */
[----:B------:R-:W-:Y:S01]  /*2880*/  MUFU.TANH R0, R0 ;  /* 0x0000000000007308 */ /* 0x000fe20000002400 */
[----:B--2---:R-:W-:-:S02]  /*2890*/  FSEL R43, R43, -INF , P1 ;  /* 0xff8000002b2b7808 */ /* 0x004fc40000800000 */
[----:B------:R-:W-:Y:S02]  /*28a0*/  FMNMX.FTZ R34, R41, R34, !PT ;  /* 0x0000002229227209 */ /* 0x000fe40007810000 */
[----:B------:R-:W-:Y:S02]  /*28b0*/  ISETP.GT.AND P1, PT, R11, 0x79, PT ;  /* 0x000000790b00780c */ /* 0x000fe40003f24270 */
[----:B-1----:R-:W-:Y:S01]  /*28c0*/  FSEL R37, R37, -INF , P2 ;  /* 0xff80000025257808 */ /* 0x002fe20001000000 */
[----:B------:R-:W-:Y:S01]  /*28d0*/  MUFU.TANH R3, R3 ;  /* 0x0000000300037308 */ /* 0x000fe20000002400 */
[----:B------:R-:W-:Y:S02]  /*28e0*/  FMNMX.FTZ R34, R43, R34, !PT ;  /* 0x000000222b227209 */ /* 0x000fe40007810000 */
[----:B0-----:R-:W-:Y:S02]  /*28f0*/  FSEL R31, R31, -INF , P1 ;  /* 0xff8000001f1f7808 */ /* 0x001fe40000800000 */
[----:B------:R-:W-:-:S02]  /*2900*/  FMNMX.FTZ R34, R37, R34, !PT ;  /* 0x0000002225227209 */ /* 0x000fc40007810000 */
[----:B------:R-:W-:Y:S01]  /*2910*/  IADD3 R23, R23, -UR10, R30 ;  /* 0x8000000a17177c10 */ /* 0x000fe2000fffe01e */
[----:B------:R-:W0:Y:S01]  /*2920*/  MUFU.TANH R9, R9 ;  /* 0x0000000900097308 */ /* 0x000e220000002400 */
[----:B------:R-:W-:Y:S02]  /*2930*/  FMNMX.FTZ R34, R31, R34, !PT ;  /* 0x000000221f227209 */ /* 0x000fe40007810000 */
[----:B------:R-:W-:-:S03]  /*2940*/  VIMNMX R28, R28, R23, PT ;  /* 0x000000171c1c7248 */ /* 0x000fc60003fe0100 */
[----:B------:R-:W1:Y:S01]  /*2950*/  SHFL.BFLY PT, R11, R34, 0x2, 0x1f ;  /* 0x0c401f00220b7f89 */ /* 0x000e6200000e0000 */
[C---:B------:R-:W-:Y:S01]  /*2960*/  ISETP.GT.AND P2, PT, R28.reuse, 0x1, PT ;  /* 0x000000011c00780c */ /* 0x040fe20003f44270 */
[----:B------:R-:W2:Y:S01]  /*2970*/  MUFU.TANH R8, R8 ;  /* 0x0000000800087308 */ /* 0x000ea20000002400 */
[----:B------:R-:W-:-:S07]  /*2980*/  ISETP.GT.AND P3, PT, R28, 0x8, PT ;  /* 0x000000081c00780c */ /* 0x000fce0003f64270 */
[----:B------:R-:W3:Y:S08]  /*2990*/  MUFU.TANH R12, R12 ;  /* 0x0000000c000c7308 */ /* 0x000ef00000002400 */
[----:B------:R-:W-:Y:S01]  /*29a0*/  MUFU.TANH R36, R63 ;  /* 0x0000003f00247308 */ /* 0x000fe20000002400 */
[----:B-1----:R-:W-:-:S07]  /*29b0*/  FMNMX.FTZ R10, R34, R11, !PT ;  /* 0x0000000b220a7209 */ /* 0x002fce0007810000 */
[----:B------:R-:W1:Y:S01]  /*29c0*/  MUFU.TANH R13, R13 ;  /* 0x0000000d000d7308 */ /* 0x000e620000002400 */
[----:B------:R-:W4:Y:S07]  /*29d0*/  SHFL.BFLY PT, R11, R10, 0x1, 0x1f ;  /* 0x0c201f000a0b7f89 */ /* 0x000f2e00000e0000 */
[----:B------:R-:W5:Y:S08]  /*29e0*/  MUFU.TANH R15, R15 ;  /* 0x0000000f000f7308 */ /* 0x000f700000002400 */
[----:B------:R0:W-:Y:S08]  /*29f0*/  MUFU.TANH R38, R67 ;  /* 0x0000004300267308 */ /* 0x0001f00000002400 */
[----:B------:R-:W-:Y:S01]  /*2a00*/  MUFU.TANH R14, R14 ;  /* 0x0000000e000e7308 */ /* 0x000fe20000002400 */
[----:B0-----:R-:W-:-:S02]  /*2a10*/  FSEL R67, R9, -INF , P3 ;  /* 0xff80000009437808 */ /* 0x001fc40001800000 */
[----:B----4-:R-:W-:Y:S01]  /*2a20*/  FMNMX.FTZ R11, R10, R11, !PT ;  /* 0x0000000b0a0b7209 */ /* 0x010fe20007810000 */
[----:B------:R-:W-:Y:S01]  /*2a30*/  IMAD.U32 R10, RZ, RZ, UR4 ;  /* 0x00000004ff0a7e24 */ /* 0x000fe2000f8e00ff */
[----:B------:R-:W-:Y:S02]  /*2a40*/  @UP0 ULDC UR4, c[0x0][0x44c] ;  /* 0x0001130000040ab9 */ /* 0x000fe40000000800 */
[C---:B------:R-:W-:Y:S01]  /*2a50*/  FSETP.NEU.FTZ.AND P1, PT, R11.reuse, -INF , PT ;  /* 0xff8000000b00780b */ /* 0x040fe20003f3d000 */
[----:B------:R-:W-:Y:S01]  /*2a60*/  FMUL.FTZ R34, R11, R10 ;  /* 0x0000000a0b227220 */ /* 0x000fe20000410000 */
[----:B------:R2:W-:Y:S01]  /*2a70*/  MUFU.TANH R40, R71 ;  /* 0x0000004700287308 */ /* 0x0005e20000002400 */
[----:B------:R-:W-:-:S03]  /*2a80*/  UIMAD.WIDE.U32 UR4, UR48, UR4, URZ ;  /* 0x00000004300472a5 */ /* 0x000fc6000f8e003f */
[----:B------:R-:W-:Y:S01]  /*2a90*/  FSEL R34, R34, RZ, P1 ;  /* 0x000000ff22227208 */ /* 0x000fe20000800000 */
[----:B------:R-:W-:Y:S01]  /*2aa0*/  @UP0 USHF.R.U32.HI UR48, URZ, UR11, UR5 ;  /* 0x0000000b3f300299 */ /* 0x000fe20008011605 */
[----:B------:R-:W-:Y:S02]  /*2ab0*/  ISETP.GT.AND P1, PT, R28, RZ, PT ;  /* 0x000000ff1c00720c */ /* 0x000fe40003f24270 */
[----:B------:R-:W0:Y:S01]  /*2ac0*/  MUFU.TANH R16, R16 ;  /* 0x0000001000107308 */ /* 0x000e220000002400 */
[-CC-:B------:R-:W-:Y:S01]  /*2ad0*/  FFMA.FTZ R180, R89, R10.reuse, -R34.reuse ;  /* 0x0000000a59b47223 */ /* 0x180fe20000010822 */
[----:B------:R-:W-:Y:S01]  /*2ae0*/  FSEL R63, R0, -INF , P1 ;  /* 0xff800000003f7808 */ /* 0x000fe20000800000 */
[-CC-:B------:R-:W-:Y:S01]  /*2af0*/  FFMA.FTZ R182, R91, R10.reuse, -R34.reuse ;  /* 0x0000000a5bb67223 */ /* 0x180fe20000010822 */
[----:B------:R-:W-:Y:S01]  /*2b00*/  FSEL R0, R3, -INF , P2 ;  /* 0xff80000003007808 */ /* 0x000fe20001000000 */
[-CC-:B------:R-:W-:Y:S01]  /*2b10*/  FFMA.FTZ R3, R93, R10.reuse, -R34.reuse ;  /* 0x0000000a5d037223 */ /* 0x180fe20000010822 */
[C---:B------:R-:W-:Y:S01]  /*2b20*/  ISETP.GT.AND P1, PT, R28.reuse, 0x9, PT ;  /* 0x000000091c00780c */ /* 0x040fe20003f24270 */
[--C-:B------:R-:W-:Y:S01]  /*2b30*/  FFMA.FTZ R176, R95, R10, -R34.reuse ;  /* 0x0000000a5fb07223 */ /* 0x100fe20000010822 */
[----:B------:R-:W-:Y:S01]  /*2b40*/  FMNMX.FTZ R30, R63, R0, !PT ;  /* 0x000000003f1e7209 */ /* 0x000fe20007810000 */
[----:B------:R-:W-:Y:S01]  /*2b50*/  MUFU.TANH R17, R17 ;  /* 0x0000001100117308 */ /* 0x000fe20000002400 */
[----:B------:R-:W-:Y:S01]  /*2b60*/  ISETP.GT.AND P2, PT, R28, 0x10, PT ;  /* 0x000000101c00780c */ /* 0x000fe20003f44270 */
[-CC-:B------:R-:W-:Y:S01]  /*2b70*/  FFMA.FTZ R9, R97, R10.reuse, -R34.reuse ;  /* 0x0000000a61097223 */ /* 0x180fe20000010822 */
[----:B--2---:R-:W-:Y:S01]  /*2b80*/  FSEL R71, R8, -INF , P1 ;  /* 0xff80000008477808 */ /* 0x004fe20000800000 */
[--C-:B------:R-:W-:Y:S01]  /*2b90*/  FFMA.FTZ R178, R99, R10, -R34.reuse ;  /* 0x0000000a63b27223 */ /* 0x100fe20000010822 */
[----:B------:R-:W-:Y:S01]  /*2ba0*/  FMNMX.FTZ R30, R67, R30, !PT ;  /* 0x0000001e431e7209 */ /* 0x000fe20007810000 */
[-CC-:B------:R-:W-:Y:S01]  /*2bb0*/  FFMA.FTZ R172, R103, R10.reuse, -R34.reuse ;  /* 0x0000000a67ac7223 */ /* 0x180fe20000010822 */
[----:B------:R-:W-:Y:S01]  /*2bc0*/  ISETP.GT.AND P1, PT, R28, 0x11, PT ;  /* 0x000000111c00780c */ /* 0x000fe20003f24270 */
[----:B------:R1:W-:Y:S01]  /*2bd0*/  MUFU.TANH R42, R75 ;  /* 0x0000004b002a7308 */ /* 0x0003e20000002400 */
[----:B---3--:R-:W-:Y:S01]  /*2be0*/  FSEL R73, R12, -INF , P2 ;  /* 0xff8000000c497808 */ /* 0x008fe20001000000 */
[--C-:B------:R-:W-:Y:S01]  /*2bf0*/  FFMA.FTZ R168, R69, R10, -R34.reuse ;  /* 0x0000000a45a87223 */ /* 0x100fe20000010822 */
[----:B------:R-:W-:Y:S01]  /*2c00*/  FMNMX.FTZ R30, R71, R30, !PT ;  /* 0x0000001e471e7209 */ /* 0x000fe20007810000 */
[-CC-:B------:R-:W-:Y:S01]  /*2c10*/  FFMA.FTZ R174, R107, R10.reuse, -R34.reuse ;  /* 0x0000000a6bae7223 */ /* 0x180fe20000010822 */
[C---:B------:R-:W-:Y:S01]  /*2c20*/  ISETP.GT.AND P2, PT, R28.reuse, 0x18, PT ;  /* 0x000000181c00780c */ /* 0x040fe20003f44270 */
[--C-:B------:R-:W-:Y:S01]  /*2c30*/  FFMA.FTZ R170, R61, R10, -R34.reuse ;  /* 0x0000000a3daa7223 */ /* 0x100fe20000010822 */
[----:B------:R-:W-:Y:S01]  /*2c40*/  FMNMX.FTZ R30, R73, R30, !PT ;  /* 0x0000001e491e7209 */ /* 0x000fe20007810000 */
[----:B------:R-:W2:Y:S01]  /*2c50*/  MUFU.TANH R19, R19 ;  /* 0x0000001300137308 */ /* 0x000ea20000002400 */
[----:B-1----:R-:W-:Y:S01]  /*2c60*/  FSEL R75, R13, -INF , P1 ;  /* 0xff8000000d4b7808 */ /* 0x002fe20000800000 */
[-CC-:B------:R-:W-:Y:S01]  /*2c70*/  FFMA.FTZ R8, R57, R10.reuse, -R34.reuse ;  /* 0x0000000a39087223 */ /* 0x180fe20000010822 */
[C---:B------:R-:W-:Y:S01]  /*2c80*/  ISETP.GT.AND P1, PT, R28.reuse, 0x19, PT ;  /* 0x000000191c00780c */ /* 0x040fe20003f24270 */
[-CC-:B------:R-:W-:Y:S01]  /*2c90*/  FFMA.FTZ R12, R49, R10.reuse, -R34.reuse ;  /* 0x0000000a310c7223 */ /* 0x180fe20000010822 */
[----:B-----5:R-:W-:Y:S01]  /*2ca0*/  FSEL R77, R15, -INF , P2 ;  /* 0xff8000000f4d7808 */ /* 0x020fe20001000000 */
[--C-:B------:R-:W-:Y:S01]  /*2cb0*/  FFMA.FTZ R15, R101, R10, -R34.reuse ;  /* 0x0000000a650f7223 */ /* 0x100fe20000010822 */
[----:B------:R-:W-:Y:S01]  /*2cc0*/  FMNMX.FTZ R30, R75, R30, !PT ;  /* 0x0000001e4b1e7209 */ /* 0x000fe20007810000 */
[----:B------:R-:W-:Y:S01]  /*2cd0*/  MUFU.TANH R18, R18 ;  /* 0x0000001200127308 */ /* 0x000fe20000002400 */
[----:B------:R-:W-:Y:S01]  /*2ce0*/  ISETP.GT.AND P2, PT, R28, 0x20, PT ;  /* 0x000000201c00780c */ /* 0x000fe20003f44270 */
[--C-:B------:R-:W-:Y:S01]  /*2cf0*/  FFMA.FTZ R32, R32, R10, -R34.reuse ;  /* 0x0000000a20207223 */ /* 0x100fe20000010822 */
[----:B------:R-:W-:Y:S01]  /*2d00*/  FMNMX.FTZ R30, R77, R30, !PT ;  /* 0x0000001e4d1e7209 */ /* 0x000fe20007810000 */
[-CC-:B------:R-:W-:Y:S01]  /*2d10*/  FFMA.FTZ R31, R31, R10.reuse, -R34.reuse ;  /* 0x0000000a1f1f7223 */ /* 0x180fe20000010822 */
[----:B0-----:R-:W-:Y:S01]  /*2d20*/  FSEL R81, R16, -INF , P2 ;  /* 0xff80000010517808 */ /* 0x001fe20001000000 */
[-CC-:B------:R-:W-:Y:S01]  /*2d30*/  FFMA.FTZ R33, R33, R10.reuse, -R34.reuse ;  /* 0x0000000a21217223 */ /* 0x180fe20000010822 */
[C---:B------:R-:W-:Y:S01]  /*2d40*/  ISETP.GT.AND P2, PT, R28.reuse, 0x28, PT ;  /* 0x000000281c00780c */ /* 0x040fe20003f44270 */
[----:B------:R0:W-:Y:S01]  /*2d50*/  MUFU.TANH R44, R79 ;  /* 0x0000004f002c7308 */ /* 0x0001e20000002400 */
[-CC-:B------:R-:W-:Y:S01]  /*2d60*/  FFMA.FTZ R27, R27, R10.reuse, -R34.reuse ;  /* 0x0000000a1b1b7223 */ /* 0x180fe20000010822 */
[-CC-:B------:R-:W-:Y:S01]  /*2d70*/  FFMA.FTZ R29, R29, R10.reuse, -R34.reuse ;  /* 0x0000000a1d1d7223 */ /* 0x180fe20000010822 */
[----:B--2---:R-:W-:Y:S01]  /*2d80*/  FSEL R85, R19, -INF , P2 ;  /* 0xff80000013557808 */ /* 0x004fe20001000000 */
[-CC-:B------:R-:W-:Y:S01]  /*2d90*/  FFMA.FTZ R19, R109, R10.reuse, -R34.reuse ;  /* 0x0000000a6d137223 */ /* 0x180fe20000010822 */
[----:B------:R-:W-:Y:S01]  /*2da0*/  ISETP.GT.AND P2, PT, R28, 0x30, PT ;  /* 0x000000301c00780c */ /* 0x000fe20003f44270 */
[-CC-:B------:R-:W-:Y:S01]  /*2db0*/  FFMA.FTZ R47, R47, R10.reuse, -R34.reuse ;  /* 0x0000000a2f2f7223 */ /* 0x180fe20000010822 */
[-CC-:B------:R-:W-:Y:S01]  /*2dc0*/  FFMA.FTZ R51, R51, R10.reuse, -R34.reuse ;  /* 0x0000000a33337223 */ /* 0x180fe20000010822 */
[----:B------:R-:W1:Y:S01]  /*2dd0*/  MUFU.TANH R20, R20 ;  /* 0x0000001400147308 */ /* 0x000e620000002400 */
[----:B0-----:R-:W-:Y:S01]  /*2de0*/  FSEL R79, R14, -INF , P1 ;  /* 0xff8000000e4f7808 */ /* 0x001fe20000800000 */
[-CC-:B------:R-:W-:Y:S01]  /*2df0*/  FFMA.FTZ R53, R53, R10.reuse, -R34.reuse ;  /* 0x0000000a35357223 */ /* 0x180fe20000010822 */
[----:B------:R-:W-:Y:S01]  /*2e00*/  ISETP.GT.AND P1, PT, R28, 0x21, PT ;  /* 0x000000211c00780c */ /* 0x000fe20003f24270 */
[--C-:B------:R-:W-:Y:S01]  /*2e10*/  FFMA.FTZ R55, R55, R10, -R34.reuse ;  /* 0x0000000a37377223 */ /* 0x100fe20000010822 */
[----:B------:R-:W-:Y:S01]  /*2e20*/  FMNMX.FTZ R30, R79, R30, !PT ;  /* 0x0000001e4f1e7209 */ /* 0x000fe20007810000 */
[-CC-:B------:R-:W-:Y:S01]  /*2e30*/  FFMA.FTZ R35, R35, R10.reuse, -R34.reuse ;  /* 0x0000000a23237223 */ /* 0x180fe20000010822 */
[--C-:B------:R-:W-:Y:S01]  /*2e40*/  FFMA.FTZ R39, R39, R10, -R34.reuse ;  /* 0x0000000a27277223 */ /* 0x100fe20000010822 */
[----:B------:R-:W-:Y:S01]  /*2e50*/  MUFU.TANH R21, R21 ;  /* 0x0000001500157308 */ /* 0x000fe20000002400 */
[----:B------:R-:W-:Y:S01]  /*2e60*/  FMNMX.FTZ R30, R81, R30, !PT ;  /* 0x0000001e511e7209 */ /* 0x000fe20007810000 */
[-CC-:B------:R-:W-:Y:S01]  /*2e70*/  FFMA.FTZ R45, R45, R10.reuse, -R34.reuse ;  /* 0x0000000a2d2d7223 */ /* 0x180fe20000010822 */
[-CC-:B------:R-:W-:Y:S01]  /*2e80*/  FFMA.FTZ R41, R41, R10.reuse, -R34.reuse ;  /* 0x0000000a29297223 */ /* 0x180fe20000010822 */
[-CC-:B------:R-:W-:Y:S01]  /*2e90*/  FFMA.FTZ R43, R43, R10.reuse, -R34.reuse ;  /* 0x0000000a2b2b7223 */ /* 0x180fe20000010822 */
[----:B------:R-:W-:Y:S01]  /*2ea0*/  FFMA.FTZ R37, R37, R10, -R34 ;  /* 0x0000000a25257223 */ /* 0x000fe20000010822 */
[----:B------:R-:W-:-:S02]  /*2eb0*/  UIADD3 UR7, UR7, UR48, URZ ;  /* 0x0000003007077290 */ /* 0x000fc4000fffe03f */
[----:B------:R0:W-:Y:S01]  /*2ec0*/  MUFU.TANH R46, R83 ;  /* 0x00000053002e7308 */ /* 0x0001e20000002400 */
[----:B-1----:R-:W-:Y:S01]  /*2ed0*/  FSEL R89, R20, -INF , P2 ;  /* 0xff80000014597808 */ /* 0x002fe20001000000 */
[----:B------:R-:W-:Y:S01]  /*2ee0*/  USHF.R.S32.HI UR4, URZ, 0x1f, UR7 ;  /* 0x0000001f3f047899 */ /* 0x000fe20008011407 */
[C---:B------:R-:W-:Y:S01]  /*2ef0*/  ISETP.GT.AND P2, PT, R28.reuse, 0x38, PT ;  /* 0x000000381c00780c */ /* 0x040fe20003f44270 */
[----:B------:R-:W-:Y:S02]  /*2f00*/  UMOV UR48, URZ ;  /* 0x0000003f00307c82 */ /* 0x000fe40008000000 */
[----:B------:R-:W-:Y:S02]  /*2f10*/  ULEA.HI UR4, UR4, UR7, URZ, 0x7 ;  /* 0x0000000704047291 */ /* 0x000fe4000f8f383f */
[----:B------:R-:W1:Y:S01]  /*2f20*/  MUFU.TANH R22, R22 ;  /* 0x0000001600167308 */ /* 0x000e620000002400 */
[----:B0-----:R-:W-:Y:S01]  /*2f30*/  FSEL R83, R17, -INF , P1 ;  /* 0xff80000011537808 */ /* 0x001fe20000800000 */
[----:B------:R-:W-:Y:S01]  /*2f40*/  FFMA.FTZ R17, R105, R10, -R34 ;  /* 0x0000000a69117223 */ /* 0x000fe20000010822 */
[----:B------:R-:W-:Y:S01]  /*2f50*/  ISETP.GT.AND P1, PT, R28, 0x29, PT ;  /* 0x000000291c00780c */ /* 0x000fe20003f24270 */
[----:B------:R-:W-:Y:S01]  /*2f60*/  USHF.R.S32.HI UR4, URZ, 0x7, UR4 ;  /* 0x000000073f047899 */ /* 0x000fe20008011404 */
[----:B------:R-:W-:-:S03]  /*2f70*/  FMNMX.FTZ R30, R83, R30, !PT ;  /* 0x0000001e531e7209 */ /* 0x000fc60007810000 */
[----:B------:R-:W0:Y:S01]  /*2f80*/  MUFU.TANH R24, R24 ;  /* 0x0000001800187308 */ /* 0x000e220000002400 */
[----:B------:R-:W-:Y:S01]  /*2f90*/  FMNMX.FTZ R30, R85, R30, !PT ;  /* 0x0000001e551e7209 */ /* 0x000fe20007810000 */
[----:B------:R-:W-:-:S04]  /*2fa0*/  UISETP.LT.AND UP0, UPT, UR39, UR4, UPT ;  /* 0x000000042700728c */ /* 0x000fc8000bf01270 */
[----:B------:R-:W-:Y:S02]  /*2fb0*/  USEL UR52, UR39, UR4, !UP0 ;  /* 0x0000000427347287 */ /* 0x000fe4000c000000 */
[----:B------:R2:W-:Y:S01]  /*2fc0*/  MUFU.TANH R48, R87 ;  /* 0x0000005700307308 */ /* 0x0005e20000002400 */
[----:B-1----:R-:W-:Y:S01]  /*2fd0*/  FSEL R93, R22, -INF , P2 ;  /* 0xff800000165d7808 */ /* 0x002fe20001000000 */
[----:B------:R-:W-:Y:S01]  /*2fe0*/  UISETP.GE.AND UP0, UPT, UR54, UR52, UPT ;  /* 0x000000343600728c */ /* 0x000fe2000bf06270 */
[----:B------:R-:W-:-:S05]  /*2ff0*/  ISETP.GT.AND P2, PT, R28, 0x40, PT ;  /* 0x000000401c00780c */ /* 0x000fca0003f44270 */
[----:B------:R-:W1:Y:S01]  /*3000*/  MUFU.TANH R26, R26 ;  /* 0x0000001a001a7308 */ /* 0x000e620000002400 */
[----:B--2---:R-:W-:Y:S02]  /*3010*/  FSEL R87, R18, -INF , P1 ;  /* 0xff80000012577808 */ /* 0x004fe40000800000 */
[C---:B------:R-:W-:Y:S02]  /*3020*/  ISETP.GT.AND P1, PT, R28.reuse, 0x31, PT ;  /* 0x000000311c00780c */ /* 0x040fe40003f24270 */
[----:B------:R-:W-:Y:S02]  /*3030*/  FMNMX.FTZ R30, R87, R30, !PT ;  /* 0x0000001e571e7209 */ /* 0x000fe40007810000 */
[----:B------:R-:W-:Y:S01]  /*3040*/  FSEL R91, R21, -INF , P1 ;  /* 0xff800000155b7808 */ /* 0x000fe20000800000 */
[----:B------:R-:W2:Y:S01]  /*3050*/  MUFU.TANH R25, R25 ;  /* 0x0000001900197308 */ /* 0x000ea20000002400 */
[----:B------:R-:W-:Y:S01]  /*3060*/  FMNMX.FTZ R30, R89, R30, !PT ;  /* 0x0000001e591e7209 */ /* 0x000fe20007810000 */
[----:B------:R-:W-:Y:S01]  /*3070*/  FFMA.FTZ R21, R65, R10, -R34 ;  /* 0x0000000a41157223 */ /* 0x000fe20000010822 */
[----:B------:R-:W-:-:S02]  /*3080*/  ISETP.GT.AND P1, PT, R28, 0x39, PT ;  /* 0x000000391c00780c */ /* 0x000fc40003f24270 */
[----:B------:R-:W-:Y:S02]  /*3090*/  FMNMX.FTZ R30, R91, R30, !PT ;  /* 0x0000001e5b1e7209 */ /* 0x000fe40007810000 */
[----:B0-----:R-:W-:Y:S01]  /*30a0*/  FSEL R95, R24, -INF , P1 ;  /* 0xff800000185f7808 */ /* 0x001fe20000800000 */
[----:B------:R-:W0:Y:S01]  /*30b0*/  MUFU.TANH R62, R62 ;  /* 0x0000003e003e7308 */ /* 0x000e220000002400 */
[----:B------:R-:W-:Y:S02]  /*30c0*/  FMNMX.FTZ R30, R93, R30, !PT ;  /* 0x0000001e5d1e7209 */ /* 0x000fe40007810000 */
[----:B------:R-:W-:Y:S02]  /*30d0*/  ISETP.GT.AND P1, PT, R28, 0x41, PT ;  /* 0x000000411c00780c */ /* 0x000fe40003f24270 */
[----:B-1----:R-:W-:Y:S02]  /*30e0*/  FSEL R97, R26, -INF , P2 ;  /* 0xff8000001a617808 */ /* 0x002fe40001000000 */
[----:B------:R-:W-:Y:S01]  /*30f0*/  FMNMX.FTZ R30, R95, R30, !PT ;  /* 0x0000001e5f1e7209 */ /* 0x000fe20007810000 */
[----:B------:R-:W1:Y:S01]  /*3100*/  MUFU.TANH R66, R66 ;  /* 0x0000004200427308 */ /* 0x000e620000002400 */
[----:B------:R-:W-:-:S02]  /*3110*/  ISETP.GT.AND P2, PT, R28, 0x48, PT ;  /* 0x000000481c00780c */ /* 0x000fc40003f44270 */
[----:B--2---:R-:W-:Y:S01]  /*3120*/  FSEL R99, R25, -INF , P1 ;  /* 0xff80000019637808 */ /* 0x004fe20000800000 */
[----:B------:R-:W-:Y:S01]  /*3130*/  FFMA.FTZ R25, R59, R10, -R34 ;  /* 0x0000000a3b197223 */ /* 0x000fe20000010822 */
[----:B------:R-:W-:Y:S02]  /*3140*/  FMNMX.FTZ R30, R97, R30, !PT ;  /* 0x0000001e611e7209 */ /* 0x000fe40007810000 */
[----:B------:R-:W-:Y:S01]  /*3150*/  ISETP.GT.AND P1, PT, R28, 0x49, PT ;  /* 0x000000491c00780c */ /* 0x000fe20003f24270 */
[----:B------:R-:W2:Y:S01]  /*3160*/  MUFU.TANH R70, R70 ;  /* 0x0000004600467308 */ /* 0x000ea20000002400 */
[----:B0-----:R-:W-:Y:S02]  /*3170*/  FSEL R101, R62, -INF , P2 ;  /* 0xff8000003e657808 */ /* 0x001fe40001000000 */
[----:B------:R-:W-:Y:S02]  /*3180*/  FMNMX.FTZ R30, R99, R30, !PT ;  /* 0x0000001e631e7209 */ /* 0x000fe40007810000 */
[----:B------:R-:W-:-:S02]  /*3190*/  ISETP.GT.AND P2, PT, R28, 0x50, PT ;  /* 0x000000501c00780c */ /* 0x000fc40003f44270 */
[----:B------:R-:W-:Y:S01]  /*31a0*/  FSEL R103, R36, -INF , P1 ;  /* 0xff80000024677808 */ /* 0x000fe20000800000 */
[----:B------:R-:W0:Y:S01]  /*31b0*/  MUFU.TANH R74, R74 ;  /* 0x0000004a004a7308 */ /* 0x000e220000002400 */
[----:B------:R-:W-:Y:S02]  /*31c0*/  FMNMX.FTZ R30, R101, R30, !PT ;  /* 0x0000001e651e7209 */ /* 0x000fe40007810000 */
[----:B------:R-:W-:Y:S02]  /*31d0*/  ISETP.GT.AND P1, PT, R28, 0x51, PT ;  /* 0x000000511c00780c */ /* 0x000fe40003f24270 */
[----:B-1----:R-:W-:Y:S02]  /*31e0*/  FSEL R105, R66, -INF , P2 ;  /* 0xff80000042697808 */ /* 0x002fe40001000000 */
[----:B------:R-:W-:Y:S01]  /*31f0*/  FMNMX.FTZ R30, R103, R30, !PT ;  /* 0x0000001e671e7209 */ /* 0x000fe20007810000 */
[----:B------:R-:W1:Y:S01]  /*3200*/  MUFU.TANH R78, R78 ;  /* 0x0000004e004e7308 */ /* 0x000e620000002400 */
[----:B------:R-:W-:-:S02]  /*3210*/  ISETP.GT.AND P2, PT, R28, 0x58, PT ;  /* 0x000000581c00780c */ /* 0x000fc40003f44270 */
[----:B------:R-:W-:Y:S02]  /*3220*/  FSEL R69, R38, -INF , P1 ;  /* 0xff80000026457808 */ /* 0x000fe40000800000 */
[----:B------:R-:W-:Y:S02]  /*3230*/  FMNMX.FTZ R30, R105, R30, !PT ;  /* 0x0000001e691e7209 */ /* 0x000fe40007810000 */
[----:B------:R-:W-:Y:S01]  /*3240*/  ISETP.GT.AND P1, PT, R28, 0x59, PT ;  /* 0x000000591c00780c */ /* 0x000fe20003f24270 */
[----:B------:R-:W3:Y:S01]  /*3250*/  MUFU.TANH R82, R82 ;  /* 0x0000005200527308 */ /* 0x000ee20000002400 */
[----:B--2---:R-:W-:Y:S02]  /*3260*/  FSEL R107, R70, -INF , P2 ;  /* 0xff800000466b7808 */ /* 0x004fe40001000000 */
[----:B------:R-:W-:Y:S02]  /*3270*/  FMNMX.FTZ R30, R69, R30, !PT ;  /* 0x0000001e451e7209 */ /* 0x000fe40007810000 */
[----:B------:R-:W-:-:S02]  /*3280*/  ISETP.GT.AND P2, PT, R28, 0x60, PT ;  /* 0x000000601c00780c */ /* 0x000fc40003f44270 */
[----:B------:R-:W-:Y:S01]  /*3290*/  FSEL R65, R40, -INF , P1 ;  /* 0xff80000028417808 */ /* 0x000fe20000800000 */
[----:B------:R-:W2:Y:S01]  /*32a0*/  MUFU.TANH R86, R86 ;  /* 0x0000005600567308 */ /* 0x000ea20000002400 */
[----:B------:R-:W-:Y:S02]  /*32b0*/  FMNMX.FTZ R30, R107, R30, !PT ;  /* 0x0000001e6b1e7209 */ /* 0x000fe40007810000 */
[----:B------:R-:W-:Y:S02]  /*32c0*/  ISETP.GT.AND P1, PT, R28, 0x61, PT ;  /* 0x000000611c00780c */ /* 0x000fe40003f24270 */
[----:B0-----:R-:W-:Y:S02]  /*32d0*/  FSEL R109, R74, -INF , P2 ;  /* 0xff8000004a6d7808 */ /* 0x001fe40001000000 */
[----:B------:R-:W-:Y:S01]  /*32e0*/  FMNMX.FTZ R30, R65, R30, !PT ;  /* 0x0000001e411e7209 */ /* 0x000fe20007810000 */
[----:B------:R-:W-:Y:S01]  /*32f0*/  MUFU.EX2 R164, R8 ;  /* 0x0000000800a47308 */ /* 0x000fe20000000800 */
[----:B------:R-:W-:-:S02]  /*3300*/  ISETP.GT.AND P2, PT, R28, 0x68, PT ;  /* 0x000000681c00780c */ /* 0x000fc40003f44270 */
[----:B------:R-:W-:Y:S02]  /*3310*/  FSEL R61, R42, -INF , P1 ;  /* 0xff8000002a3d7808 */ /* 0x000fe40000800000 */
[----:B------:R-:W-:Y:S02]  /*3320*/  FMNMX.FTZ R30, R109, R30, !PT ;  /* 0x0000001e6d1e7209 */ /* 0x000fe40007810000 */
[----:B------:R-:W-:Y:S01]  /*3330*/  ISETP.GT.AND P1, PT, R28, 0x69, PT ;  /* 0x000000691c00780c */ /* 0x000fe20003f24270 */
[----:B------:R-:W-:Y:S01]  /*3340*/  MUFU.EX2 R180, R180 ;  /* 0x000000b400b47308 */ /* 0x000fe20000000800 */
[----:B-1----:R-:W-:Y:S02]  /*3350*/  FSEL R111, R78, -INF , P2 ;  /* 0xff8000004e6f7808 */ /* 0x002fe40001000000 */
[----:B------:R-:W-:Y:S02]  /*3360*/  FMNMX.FTZ R30, R61, R30, !PT ;  /* 0x0000001e3d1e7209 */ /* 0x000fe40007810000 */
[----:B------:R-:W-:-:S02]  /*3370*/  ISETP.GT.AND P2, PT, R28, 0x70, PT ;  /* 0x000000701c00780c */ /* 0x000fc40003f44270 */
[----:B------:R-:W-:Y:S01]  /*3380*/  FSEL R59, R44, -INF , P1 ;  /* 0xff8000002c3b7808 */ /* 0x000fe20000800000 */
[----:B------:R-:W0:Y:S01]  /*3390*/  MUFU.EX2 R23, R32 ;  /* 0x0000002000177308 */ /* 0x000e220000000800 */
[----:B------:R-:W-:Y:S02]  /*33a0*/  FMNMX.FTZ R30, R111, R30, !PT ;  /* 0x0000001e6f1e7209 */ /* 0x000fe40007810000 */
[----:B------:R-:W-:Y:S02]  /*33b0*/  ISETP.GT.AND P1, PT, R28, 0x71, PT ;  /* 0x000000711c00780c */ /* 0x000fe40003f24270 */
[----:B---3--:R-:W-:Y:S02]  /*33c0*/  FSEL R113, R82, -INF , P2 ;  /* 0xff80000052717808 */ /* 0x008fe40001000000 */
[----:B------:R-:W-:Y:S01]  /*33d0*/  FMNMX.FTZ R30, R59, R30, !PT ;  /* 0x0000001e3b1e7209 */ /* 0x000fe20007810000 */
[----:B------:R-:W1:Y:S01]  /*33e0*/  MUFU.EX2 R182, R182 ;  /* 0x000000b600b67308 */ /* 0x000e620000000800 */
[----:B------:R-:W-:-:S02]  /*33f0*/  ISETP.GT.AND P2, PT, R28, 0x78, PT ;  /* 0x000000781c00780c */ /* 0x000fc40003f44270 */
[----:B------:R-:W-:Y:S02]  /*3400*/  FSEL R57, R46, -INF , P1 ;  /* 0xff8000002e397808 */ /* 0x000fe40000800000 */
[----:B------:R-:W-:Y:S02]  /*3410*/  FMNMX.FTZ R30, R113, R30, !PT ;  /* 0x0000001e711e7209 */ /* 0x000fe40007810000 */
[----:B------:R-:W-:Y:S01]  /*3420*/  ISETP.GT.AND P1, PT, R28, 0x79, PT ;  /* 0x000000791c00780c */ /* 0x000fe20003f24270 */
[----:B------:R-:W3:Y:S01]  /*3430*/  MUFU.EX2 R3, R3 ;  /* 0x0000000300037308 */ /* 0x000ee20000000800 */
[----:B--2---:R-:W-:Y:S02]  /*3440*/  FSEL R115, R86, -INF , P2 ;  /* 0xff80000056737808 */ /* 0x004fe40001000000 */
[----:B------:R-:W-:Y:S02]  /*3450*/  FMNMX.FTZ R30, R57, R30, !PT ;  /* 0x0000001e391e7209 */ /* 0x000fe40007810000 */
[----:B------:R-:W-:-:S02]  /*3460*/  FSEL R49, R48, -INF , P1 ;  /* 0xff80000030317808 */ /* 0x000fc40000800000 */
[----:B------:R-:W-:Y:S01]  /*3470*/  FMNMX.FTZ R30, R115, R30, !PT ;  /* 0x0000001e731e7209 */ /* 0x000fe20007810000 */
[----:B------:R-:W2:Y:S03]  /*3480*/  MUFU.EX2 R176, R176 ;  /* 0x000000b000b07308 */ /* 0x000ea60000000800 */
[----:B------:R-:W-:-:S05]  /*3490*/  FMNMX.FTZ R30, R49, R30, !PT ;  /* 0x0000001e311e7209 */ /* 0x000fca0007810000 */
[----:B------:R-:W4:Y:S01]  /*34a0*/  SHFL.BFLY PT, R13, R30, 0x2, 0x1f ;  /* 0x0c401f001e0d7f89 */ /* 0x000f2200000e0000 */
[----:B------:R-:W5:Y:S08]  /*34b0*/  MUFU.EX2 R9, R9 ;  /* 0x0000000900097308 */ /* 0x000f700000000800 */
[----:B------:R0:W-:Y:S08]  /*34c0*/  MUFU.EX2 R158, R31 ;  /* 0x0000001f009e7308 */ /* 0x0001f00000000800 */
[----:B------:R-:W-:Y:S01]  /*34d0*/  MUFU.EX2 R117, R12 ;  /* 0x0000000c00757308 */ /* 0x000fe20000000800 */
[----:B0-----:R-:W-:Y:S01]  /*34e0*/  FADD.FTZ R31, R180, R23 ;  /* 0x00000017b41f7221 */ /* 0x001fe20000010000 */
[----:B------:R-:W-:-:S02]  /*34f0*/  F2FP.BF16.F32.PACK_AB R180, R23, R180 ;  /* 0x000000b417b4723e */ /* 0x000fc400000010ff */
[----:B----4-:R-:W-:-:S04]  /*3500*/  FMNMX.FTZ R8, R30, R13, !PT ;  /* 0x0000000d1e087209 */ /* 0x010fc80007810000 */
[----:B------:R-:W0:Y:S01]  /*3510*/  MUFU.EX2 R178, R178 ;  /* 0x000000b200b27308 */ /* 0x000e220000000800 */
[----:B------:R-:W4:Y:S07]  /*3520*/  SHFL.BFLY PT, R13, R8, 0x1, 0x1f ;  /* 0x0c201f00080d7f89 */ /* 0x000f2e00000e0000 */
[----:B------:R-:W0:Y:S08]  /*3530*/  MUFU.EX2 R15, R15 ;  /* 0x0000000f000f7308 */ /* 0x000e300000000800 */
[----:B------:R-:W-:Y:S08]  /*3540*/  MUFU.EX2 R172, R172 ;  /* 0x000000ac00ac7308 */ /* 0x000ff00000000800 */
[----:B------:R-:W-:Y:S01]  /*3550*/  MUFU.EX2 R17, R17 ;  /* 0x0000001100117308 */ /* 0x000fe20000000800 */
[----:B----4-:R-:W-:-:S04]  /*3560*/  FMNMX.FTZ R13, R8, R13, !PT ;  /* 0x0000000d080d7209 */ /* 0x010fc80007810000 */
[C---:B------:R-:W-:Y:S01]  /*3570*/  FSETP.NEU.FTZ.AND P1, PT, R13.reuse, -INF , PT ;  /* 0xff8000000d00780b */ /* 0x040fe20003f3d000 */
[----:B------:R-:W-:Y:S02]  /*3580*/  FMUL.FTZ R8, R13, R10 ;  /* 0x0000000a0d087220 */ /* 0x000fe40000410000 */
[----:B------:R-:W-:Y:S03]  /*3590*/  MUFU.EX2 R174, R174 ;  /* 0x000000ae00ae7308 */ /* 0x000fe60000000800 */
[----:B------:R-:W-:Y:S02]  /*35a0*/  FSEL R8, R8, RZ, P1 ;  /* 0x000000ff08087208 */ /* 0x000fe40000800000 */
[----:B------:R-:W-:-:S03]  /*35b0*/  PLOP3.LUT P1, PT, PT, PT, UP0, 0x80, 0x0 ;  /* 0x000000000000781c */ /* 0x000fc60003f2f008 */
        /* <DEDUP_REMOVED lines=16> */
[----:B------:R-:W4:Y:S01]  /*36c0*/  MUFU.EX2 R63, R63 ;  /* 0x0000003f003f7308 */ /* 0x000f220000000800 */
[----:B-1----:R-:W-:Y:S01]  /*36d0*/  FADD.FTZ R0, R182, R31 ;  /* 0x0000001fb6007221 */ /* 0x002fe20000010000 */
[-CC-:B------:R-:W-:Y:S01]  /*36e0*/  FFMA.FTZ R93, R93, R10.reuse, -R8.reuse ;  /* 0x0000000a5d5d7223 */ /* 0x180fe20000010808 */
[-CC-:B------:R-:W-:Y:S01]  /*36f0*/  FFMA.FTZ R95, R95, R10.reuse, -R8.reuse ;  /* 0x0000000a5f5f7223 */ /* 0x180fe20000010808 */
[-C--:B------:R-:W-:Y:S01]  /*3700*/  FFMA.FTZ R97, R97, R10.reuse, -R8 ;  /* 0x0000000a61617223 */ /* 0x080fe20000010808 */
[----:B---3--:R-:W-:Y:S01]  /*3710*/  FADD.FTZ R31, R3, R0 ;  /* 0x00000000031f7221 */ /* 0x008fe20000010000 */
[-CC-:B------:R-:W-:Y:S01]  /*3720*/  FFMA.FTZ R99, R99, R10.reuse, -R8.reuse ;  /* 0x0000000a63637223 */ /* 0x180fe20000010808 */
[-CC-:B------:R-:W-:Y:S01]  /*3730*/  FFMA.FTZ R101, R101, R10.reuse, -R8.reuse ;  /* 0x0000000a65657223 */ /* 0x180fe20000010808 */
[----:B------:R-:W1:Y:S01]  /*3740*/  MUFU.EX2 R67, R67 ;  /* 0x0000004300437308 */ /* 0x000e620000000800 */
[----:B--2---:R-:W-:Y:S01]  /*3750*/  FADD.FTZ R0, R176, R31 ;  /* 0x0000001fb0007221 */ /* 0x004fe20000010000 */
[-CC-:B------:R-:W-:Y:S01]  /*3760*/  FFMA.FTZ R103, R103, R10.reuse, -R8.reuse ;  /* 0x0000000a67677223 */ /* 0x180fe20000010808 */
[-CC-:B------:R-:W-:Y:S01]  /*3770*/  FFMA.FTZ R105, R105, R10.reuse, -R8.reuse ;  /* 0x0000000a69697223 */ /* 0x180fe20000010808 */
[----:B------:R-:W-:Y:S01]  /*3780*/  FFMA.FTZ R69, R69, R10, -R8 ;  /* 0x0000000a45457223 */ /* 0x000fe20000010808 */
[----:B-----5:R-:W-:Y:S01]  /*3790*/  FADD.FTZ R31, R9, R0 ;  /* 0x00000000091f7221 */ /* 0x020fe20000010000 */
[----:B------:R-:W-:Y:S01]  /*37a0*/  F2FP.BF16.F32.PACK_AB R182, R3, R182 ;  /* 0x000000b603b6723e */ /* 0x000fe200000010ff */
[-CC-:B------:R-:W-:Y:S01]  /*37b0*/  FFMA.FTZ R107, R107, R10.reuse, -R8.reuse ;  /* 0x0000000a6b6b7223 */ /* 0x180fe20000010808 */
[----:B------:R-:W2:Y:S01]  /*37c0*/  MUFU.EX2 R14, R71 ;  /* 0x00000047000e7308 */ /* 0x000ea20000000800 */
[----:B0-----:R-:W-:Y:S01]  /*37d0*/  FADD.FTZ R0, R178, R31 ;  /* 0x0000001fb2007221 */ /* 0x001fe20000010000 */
[-CC-:B------:R-:W-:Y:S01]  /*37e0*/  FFMA.FTZ R65, R65, R10.reuse, -R8.reuse ;  /* 0x0000000a41417223 */ /* 0x180fe20000010808 */
[-CC-:B------:R-:W-:Y:S01]  /*37f0*/  FFMA.FTZ R109, R109, R10.reuse, -R8.reuse ;  /* 0x0000000a6d6d7223 */ /* 0x180fe20000010808 */
[----:B------:R-:W-:Y:S01]  /*3800*/  FFMA.FTZ R61, R61, R10, -R8 ;  /* 0x0000000a3d3d7223 */ /* 0x000fe20000010808 */
[----:B------:R-:W-:Y:S01]  /*3810*/  FADD.FTZ R31, R15, R0 ;  /* 0x000000000f1f7221 */ /* 0x000fe20000010000 */
[----:B----4-:R-:W-:Y:S01]  /*3820*/  FADD.FTZ R0, R63, R12 ;  /* 0x0000000c3f007221 */ /* 0x010fe20000010000 */
[----:B------:R-:W-:Y:S01]  /*3830*/  F2FP.BF16.F32.PACK_AB R176, R9, R176 ;  /* 0x000000b009b0723e */ /* 0x000fe200000010ff */
[----:B------:R-:W0:Y:S01]  /*3840*/  MUFU.EX2 R73, R73 ;  /* 0x0000004900497308 */ /* 0x000e220000000800 */
[----:B------:R-:W-:Y:S01]  /*3850*/  FADD.FTZ R30, R172, R31 ;  /* 0x0000001fac1e7221 */ /* 0x000fe20000010000 */
[----:B-1----:R-:W-:Y:S01]  /*3860*/  FADD.FTZ R31, R67, R0 ;  /* 0x00000000431f7221 */ /* 0x002fe20000010000 */
[-CC-:B------:R-:W-:Y:S01]  /*3870*/  FFMA.FTZ R111, R111, R10.reuse, -R8.reuse ;  /* 0x0000000a6f6f7223 */ /* 0x180fe20000010808 */
[-CC-:B------:R-:W-:Y:S01]  /*3880*/  FFMA.FTZ R59, R59, R10.reuse, -R8.reuse ;  /* 0x0000000a3b3b7223 */ /* 0x180fe20000010808 */
[-CC-:B------:R-:W-:Y:S01]  /*3890*/  FFMA.FTZ R113, R113, R10.reuse, -R8.reuse ;  /* 0x0000000a71717223 */ /* 0x180fe20000010808 */
[-CC-:B------:R-:W-:Y:S01]  /*38a0*/  FFMA.FTZ R57, R57, R10.reuse, -R8.reuse ;  /* 0x0000000a39397223 */ /* 0x180fe20000010808 */
[-CC-:B------:R-:W-:Y:S01]  /*38b0*/  FFMA.FTZ R115, R115, R10.reuse, -R8.reuse ;  /* 0x0000000a73737223 */ /* 0x180fe20000010808 */
[----:B------:R-:W1:Y:S01]  /*38c0*/  MUFU.EX2 R16, R75 ;  /* 0x0000004b00107308 */ /* 0x000e620000000800 */
[----:B--2---:R-:W-:Y:S01]  /*38d0*/  FADD.FTZ R0, R14, R31 ;  /* 0x0000001f0e007221 */ /* 0x004fe20000010000 */
[----:B------:R-:W-:Y:S01]  /*38e0*/  FFMA.FTZ R49, R49, R10, -R8 ;  /* 0x0000000a31317223 */ /* 0x000fe20000010808 */
[----:B------:R-:W-:-:S02]  /*38f0*/  F2FP.BF16.F32.PACK_AB R181, R12, R63 ;  /* 0x0000003f0cb5723e */ /* 0x000fc400000010ff */
[----:B------:R-:W-:Y:S02]  /*3900*/  F2FP.BF16.F32.PACK_AB R183, R14, R67 ;  /* 0x000000430eb7723e */ /* 0x000fe400000010ff */
[----:B------:R-:W-:Y:S01]  /*3910*/  F2FP.BF16.F32.PACK_AB R178, R15, R178 ;  /* 0x000000b20fb2723e */ /* 0x000fe200000010ff */
[----:B------:R-:W2:Y:S01]  /*3920*/  MUFU.EX2 R77, R77 ;  /* 0x0000004d004d7308 */ /* 0x000ea20000000800 */
[----:B0-----:R-:W-:Y:S01]  /*3930*/  FADD.FTZ R31, R73, R0 ;  /* 0x00000000491f7221 */ /* 0x001fe20000010000 */
[----:B------:R-:W-:-:S06]  /*3940*/  F2FP.BF16.F32.PACK_AB R172, R17, R172 ;  /* 0x000000ac11ac723e */ /* 0x000fcc00000010ff */
[----:B------:R-:W0:Y:S01]  /*3950*/  MUFU.EX2 R18, R79 ;  /* 0x0000004f00127308 */ /* 0x000e220000000800 */
[C---:B-1----:R-:W-:Y:S01]  /*3960*/  FADD.FTZ R0, R16.reuse, R31 ;  /* 0x0000001f10007221 */ /* 0x042fe20000010000 */
[----:B------:R-:W-:-:S06]  /*3970*/  F2FP.BF16.F32.PACK_AB R177, R16, R73 ;  /* 0x0000004910b1723e */ /* 0x000fcc00000010ff */
[----:B------:R-:W1:Y:S01]  /*3980*/  MUFU.EX2 R81, R81 ;  /* 0x0000005100517308 */ /* 0x000e620000000800 */
[----:B--2---:R-:W-:-:S07]  /*3990*/  FADD.FTZ R31, R77, R0 ;  /* 0x000000004d1f7221 */ /* 0x004fce0000010000 */
[----:B------:R-:W-:Y:S01]  /*39a0*/  MUFU.EX2 R168, R168 ;  /* 0x000000a800a87308 */ /* 0x000fe20000000800 */
[C---:B0-----:R-:W-:Y:S01]  /*39b0*/  FADD.FTZ R0, R18.reuse, R31 ;  /* 0x0000001f12007221 */ /* 0x041fe20000010000 */
[----:B------:R-:W-:-:S06]  /*39c0*/  F2FP.BF16.F32.PACK_AB R179, R18, R77 ;  /* 0x0000004d12b3723e */ /* 0x000fcc00000010ff */
[----:B------:R-:W0:Y:S01]  /*39d0*/  MUFU.EX2 R20, R83 ;  /* 0x0000005300147308 */ /* 0x000e220000000800 */
[----:B-1----:R-:W-:-:S07]  /*39e0*/  FADD.FTZ R31, R81, R0 ;  /* 0x00000000511f7221 */ /* 0x002fce0000010000 */
[----:B------:R-:W1:Y:S08]  /*39f0*/  MUFU.EX2 R21, R21 ;  /* 0x0000001500157308 */ /* 0x000e700000000800 */
[----:B------:R2:W-:Y:S01]  /*3a00*/  MUFU.EX2 R166, R33 ;  /* 0x0000002100a67308 */ /* 0x0005e20000000800 */
[C---:B0-----:R-:W-:Y:S01]  /*3a10*/  FADD.FTZ R0, R20.reuse, R31 ;  /* 0x0000001f14007221 */ /* 0x041fe20000010000 */
[----:B------:R-:W-:-:S06]  /*3a20*/  F2FP.BF16.F32.PACK_AB R173, R20, R81 ;  /* 0x0000005114ad723e */ /* 0x000fcc00000010ff */
[----:B------:R-:W0:Y:S01]  /*3a30*/  MUFU.EX2 R85, R85 ;  /* 0x0000005500557308 */ /* 0x000e220000000800 */
[----:B--2---:R-:W-:-:S04]  /*3a40*/  FADD.FTZ R33, R17, R30 ;  /* 0x0000001e11217221 */ /* 0x004fc80000010000 */
[----:B------:R-:W-:Y:S01]  /*3a50*/  FADD.FTZ R32, R174, R33 ;  /* 0x00000021ae207221 */ /* 0x000fe20000010000 */
[C---:B------:R-:W-:Y:S02]  /*3a60*/  F2FP.BF16.F32.PACK_AB R174, R19.reuse, R174 ;  /* 0x000000ae13ae723e */ /* 0x040fe400000010ff */
[----:B------:R-:W2:Y:S01]  /*3a70*/  MUFU.EX2 R170, R170 ;  /* 0x000000aa00aa7308 */ /* 0x000ea20000000800 */
[----:B------:R-:W-:-:S04]  /*3a80*/  FADD.FTZ R33, R19, R32 ;  /* 0x0000002013217221 */ /* 0x000fc80000010000 */
[----:B------:R-:W-:Y:S01]  /*3a90*/  FADD.FTZ R32, R168, R33 ;  /* 0x00000021a8207221 */ /* 0x000fe20000010000 */
[C---:B-1----:R-:W-:Y:S02]  /*3aa0*/  F2FP.BF16.F32.PACK_AB R168, R21.reuse, R168 ;  /* 0x000000a815a8723e */ /* 0x042fe400000010ff */
[----:B------:R-:W1:Y:S01]  /*3ab0*/  MUFU.EX2 R22, R87 ;  /* 0x0000005700167308 */ /* 0x000e620000000800 */
[----:B------:R-:W-:Y:S01]  /*3ac0*/  FADD.FTZ R33, R21, R32 ;  /* 0x0000002015217221 */ /* 0x000fe20000010000 */
[----:B0-----:R-:W-:-:S06]  /*3ad0*/  FADD.FTZ R31, R85, R0 ;  /* 0x00000000551f7221 */ /* 0x001fcc0000010000 */
[----:B------:R-:W0:Y:S01]  /*3ae0*/  MUFU.EX2 R25, R25 ;  /* 0x0000001900197308 */ /* 0x000e220000000800 */
[----:B--2---:R-:W-:-:S07]  /*3af0*/  FADD.FTZ R34, R170, R33 ;  /* 0x00000021aa227221 */ /* 0x004fce0000010000 */
[----:B------:R-:W2:Y:S01]  /*3b00*/  MUFU.EX2 R89, R89 ;  /* 0x0000005900597308 */ /* 0x000ea20000000800 */
[C---:B-1----:R-:W-:Y:S01]  /*3b10*/  FADD.FTZ R0, R22.reuse, R31 ;  /* 0x0000001f16007221 */ /* 0x042fe20000010000 */
[----:B------:R-:W-:-:S06]  /*3b20*/  F2FP.BF16.F32.PACK_AB R175, R22, R85 ;  /* 0x0000005516af723e */ /* 0x000fcc00000010ff */
[----:B------:R1:W3:Y:S01]  /*3b30*/  MUFU.EX2 R24, R91 ;  /* 0x0000005b00187308 */ /* 0x0002e20000000800 */
[C---:B0-----:R-:W-:Y:S01]  /*3b40*/  FADD.FTZ R33, R25.reuse, R34 ;  /* 0x0000002219217221 */ /* 0x041fe20000010000 */
[----:B------:R-:W-:-:S03]  /*3b50*/  F2FP.BF16.F32.PACK_AB R170, R25, R170 ;  /* 0x000000aa19aa723e */ /* 0x000fc600000010ff */
[----:B------:R-:W-:Y:S01]  /*3b60*/  FADD.FTZ R34, R164, R33 ;  /* 0x00000021a4227221 */ /* 0x000fe20000010000 */
[----:B------:R-:W-:Y:S02]  /*3b70*/  F2FP.BF16.F32.PACK_AB R164, R117, R164 ;  /* 0x000000a475a4723e */ /* 0x000fe400000010ff */
[----:B------:R-:W0:Y:S01]  /*3b80*/  MUFU.EX2 R93, R93 ;  /* 0x0000005d005d7308 */ /* 0x000e220000000800 */
[----:B--2---:R-:W-:Y:S01]  /*3b90*/  FADD.FTZ R31, R89, R0 ;  /* 0x00000000591f7221 */ /* 0x004fe20000010000 */
[----:B------:R-:W-:Y:S01]  /*3ba0*/  FADD.FTZ R36, R117, R34 ;  /* 0x0000002275247221 */ /* 0x000fe20000010000 */
[----:B------:R-:W-:Y:S02]  /*3bb0*/  CS2R R116, SRZ ;  /* 0x0000000000747805 */ /* 0x000fe4000001ff00 */
[----:B-1----:R-:W-:-:S03]  /*3bc0*/  CS2R R90, SRZ ;  /* 0x00000000005a7805 */ /* 0x002fc6000001ff00 */
[----:B------:R-:W1:Y:S01]  /*3bd0*/  MUFU.EX2 R27, R27 ;  /* 0x0000001b001b7308 */ /* 0x000e620000000800 */
[C---:B---3--:R-:W-:Y:S01]  /*3be0*/  FADD.FTZ R0, R24.reuse, R31 ;  /* 0x0000001f18007221 */ /* 0x048fe20000010000 */
[----:B------:R-:W-:Y:S02]  /*3bf0*/  F2FP.BF16.F32.PACK_AB R169, R24, R89 ;  /* 0x0000005918a9723e */ /* 0x000fe400000010ff */
[----:B------:R-:W-:-:S04]  /*3c00*/  CS2R R88, SRZ ;  /* 0x0000000000587805 */ /* 0x000fc8000001ff00 */
[----:B------:R2:W3:Y:S01]  /*3c10*/  MUFU.EX2 R26, R95 ;  /* 0x0000005f001a7308 */ /* 0x0004e20000000800 */
[----:B0-----:R-:W-:-:S07]  /*3c20*/  FADD.FTZ R31, R93, R0 ;  /* 0x000000005d1f7221 */ /* 0x001fce0000010000 */
[----:B------:R-:W0:Y:S01]  /*3c30*/  MUFU.EX2 R97, R97 ;  /* 0x0000006100617308 */ /* 0x000e220000000800 */
[----:B-1----:R-:W-:Y:S01]  /*3c40*/  FADD.FTZ R33, R27, R36 ;  /* 0x000000241b217221 */ /* 0x002fe20000010000 */
[----:B--2---:R-:W-:-:S03]  /*3c50*/  CS2R R94, SRZ ;  /* 0x00000000005e7805 */ /* 0x004fc6000001ff00 */
[C---:B------:R-:W-:Y:S01]  /*3c60*/  FADD.FTZ R36, R166.reuse, R33 ;  /* 0x00000021a6247221 */ /* 0x040fe20000010000 */
[----:B------:R-:W-:Y:S02]  /*3c70*/  F2FP.BF16.F32.PACK_AB R166, R166, R27 ;  /* 0x0000001ba6a6723e */ /* 0x000fe400000010ff */
        /* <DEDUP_REMOVED lines=12> */
[----:B------:R-:W-:-:S04]  /*3d40*/  CS2R R96, SRZ ;  /* 0x0000000000607805 */ /* 0x000fc8000001ff00 */
[----:B------:R-:W2:Y:S01]  /*3d50*/  MUFU.EX2 R51, R51 ;  /* 0x0000003300337308 */ /* 0x000ea20000000800 */
[C---:B0-----:R-:W-:Y:S01]  /*3d60*/  FADD.FTZ R36, R160.reuse, R33 ;  /* 0x00000021a0247221 */ /* 0x041fe20000010000 */
[----:B------:R-:W-:-:S06]  /*3d70*/  F2FP.BF16.F32.PACK_AB R160, R160, R29 ;  /* 0x0000001da0a0723e */ /* 0x000fcc00000010ff */
[----:B------:R0:W3:Y:S01]  /*3d80*/  MUFU.EX2 R30, R103 ;  /* 0x00000067001e7308 */ /* 0x0000e20000000800 */
[----:B-1----:R-:W-:-:S07]  /*3d90*/  FADD.FTZ R3, R101, R0 ;  /* 0x0000000065037221 */ /* 0x002fce0000010000 */
[----:B------:R-:W1:Y:S01]  /*3da0*/  MUFU.EX2 R162, R53 ;  /* 0x0000003500a27308 */ /* 0x000e620000000800 */
[----:B--2---:R-:W-:Y:S01]  /*3db0*/  FADD.FTZ R23, R51, R36 ;  /* 0x0000002433177221 */ /* 0x004fe20000010000 */
[----:B0-----:R-:W-:-:S06]  /*3dc0*/  CS2R R102, SRZ ;  /* 0x0000000000667805 */ /* 0x001fcc000001ff00 */
[----:B------:R-:W0:Y:S01]  /*3dd0*/  MUFU.EX2 R105, R105 ;  /* 0x0000006900697308 */ /* 0x000e220000000800 */
[C---:B---3--:R-:W-:Y:S01]  /*3de0*/  FADD.FTZ R0, R30.reuse, R3 ;  /* 0x000000031e007221 */ /* 0x048fe20000010000 */
[----:B------:R-:W-:Y:S02]  /*3df0*/  F2FP.BF16.F32.PACK_AB R167, R30, R101 ;  /* 0x000000651ea7723e */ /* 0x000fe400000010ff */
[----:B------:R-:W-:-:S04]  /*3e00*/  CS2R R100, SRZ ;  /* 0x0000000000647805 */ /* 0x000fc8000001ff00 */
        /* <DEDUP_REMOVED lines=9> */
[----:B------:R-:W-:Y:S02]  /*3ea0*/  F2FP.BF16.F32.PACK_AB R161, R32, R105 ;  /* 0x0000006920a1723e */ /* 0x000fe400000010ff */
[----:B------:R-:W-:-:S04]  /*3eb0*/  CS2R R104, SRZ ;  /* 0x0000000000687805 */ /* 0x000fc8000001ff00 */
        /* <DEDUP_REMOVED lines=9> */
[----:B------:R-:W-:Y:S02]  /*3f50*/  F2FP.BF16.F32.PACK_AB R163, R34, R107 ;  /* 0x0000006b22a3723e */ /* 0x000fe400000010ff */
[----:B------:R-:W-:-:S04]  /*3f60*/  CS2R R106, SRZ ;  /* 0x00000000006a7805 */ /* 0x000fc8000001ff00 */
        /* <DEDUP_REMOVED lines=9> */
[----:B------:R-:W-:Y:S02]  /*4000*/  F2FP.BF16.F32.PACK_AB R153, R8, R109 ;  /* 0x0000006d0899723e */ /* 0x000fe400000010ff */
[----:B------:R-:W-:-:S04]  /*4010*/  CS2R R108, SRZ ;  /* 0x00000000006c7805 */ /* 0x000fc8000001ff00 */
[----:B------:R-:W2:Y:S01]  /*4020*/  MUFU.EX2 R113, R113 ;  /* 0x0000007100717308 */ /* 0x000ea20000000800 */
[----:B-1----:R-:W-:-:S07]  /*4030*/  FADD.FTZ R3, R111, R12 ;  /* 0x0000000c6f037221 */ /* 0x002fce0000010000 */
[----:B------:R-:W1:Y:S01]  /*4040*/  MUFU.EX2 R156, R43 ;  /* 0x0000002b009c7308 */ /* 0x000e620000000800 */
[C---:B0-----:R-:W-:Y:S01]  /*4050*/  FADD.FTZ R14, R36.reuse, R3 ;  /* 0x00000003240e7221 */ /* 0x041fe20000010000 */
[----:B------:R-:W-:Y:S02]  /*4060*/  F2FP.BF16.F32.PACK_AB R155, R36, R111 ;  /* 0x0000006f249b723e */ /* 0x000fe400000010ff */
[----:B------:R-:W-:-:S04]  /*4070*/  CS2R R110, SRZ ;  /* 0x00000000006e7805 */ /* 0x000fc8000001ff00 */
[----:B------:R-:W0:Y:S01]  /*4080*/  MUFU.EX2 R38, R57 ;  /* 0x0000003900267308 */ /* 0x000e220000000800 */
[----:B--2---:R-:W-:-:S07]  /*4090*/  FADD.FTZ R3, R113, R14 ;  /* 0x0000000e71037221 */ /* 0x004fce0000010000 */
[----:B------:R-:W2:Y:S01]  /*40a0*/  MUFU.EX2 R37, R37 ;  /* 0x0000002500257308 */ /* 0x000ea20000000800 */
[C---:B-1----:R-:W-:Y:S01]  /*40b0*/  FADD.FTZ R40, R156.reuse, R9 ;  /* 0x000000099c287221 */ /* 0x042fe20000010000 */
[----:B------:R-:W-:-:S06]  /*40c0*/  F2FP.BF16.F32.PACK_AB R156, R156, R41 ;  /* 0x000000299c9c723e */ /* 0x000fcc00000010ff */
[----:B------:R-:W1:Y:S01]  /*40d0*/  MUFU.EX2 R115, R115 ;  /* 0x0000007300737308 */ /* 0x000e620000000800 */
[C---:B0-----:R-:W-:Y:S01]  /*40e0*/  FADD.FTZ R14, R38.reuse, R3 ;  /* 0x00000003260e7221 */ /* 0x041fe20000010000 */
[----:B------:R-:W-:Y:S02]  /*40f0*/  F2FP.BF16.F32.PACK_AB R157, R38, R113 ;  /* 0x00000071269d723e */ /* 0x000fe400000010ff */
[----:B------:R-:W-:-:S04]  /*4100*/  CS2R R112, SRZ ;  /* 0x0000000000707805 */ /* 0x000fc8000001ff00 */
[----:B------:R-:W0:Y:S01]  /*4110*/  MUFU.EX2 R12, R49 ;  /* 0x00000031000c7308 */ /* 0x000e220000000800 */
[----:B--2---:R-:W-:-:S04]  /*4120*/  FADD.FTZ R9, R37, R40 ;  /* 0x0000002825097221 */ /* 0x004fc80000010000 */
[C---:B------:R-:W-:Y:S01]  /*4130*/  FADD.FTZ R0, R158.reuse, R9 ;  /* 0x000000099e007221 */ /* 0x040fe20000010000 */
[----:B------:R-:W-:Y:S01]  /*4140*/  F2FP.BF16.F32.PACK_AB R158, R158, R37 ;  /* 0x000000259e9e723e */ /* 0x000fe200000010ff */
[----:B-1----:R-:W-:Y:S01]  /*4150*/  FADD.FTZ R3, R115, R14 ;  /* 0x0000000e73037221 */ /* 0x002fe20000010000 */
[----:B0-----:R-:W-:-:S03]  /*4160*/  F2FP.BF16.F32.PACK_AB R159, R12, R115 ;  /* 0x000000730c9f723e */ /* 0x001fc600000010ff */
[----:B------:R-:W-:Y:S01]  /*4170*/  FADD.FTZ R3, R12, R3 ;  /* 0x000000030c037221 */ /* 0x000fe20000010000 */
[----:B------:R-:W-:Y:S01]  /*4180*/  CS2R R114, SRZ ;  /* 0x0000000000727805 */ /* 0x000fe2000001ff00 */
[----:B------:R-:W-:Y:S06]  /*4190*/  @!P1 BRA `(.L_x_8879) ;  /* 0x0000003000909947 */ /* 0x000fec0003800000 */
[----:B------:R-:W-:Y:S01]  /*41a0*/  MOV R9, R13 ;  /* 0x0000000d00097202 */ /* 0x000fe20000000f00 */
[----:B------:R-:W-:Y:S01]  /*41b0*/  IMAD.MOV.U32 R8, RZ, RZ, R11 ;  /* 0x000000ffff087224 */ /* 0x000fe200078e000b */
[----:B------:R-:W-:Y:S01]  /*41c0*/  UMOV UR55, URZ ;  /* 0x0000003f00377c82 */ /* 0x000fe20008000000 */
[----:B------:R-:W-:Y:S01]  /*41d0*/  IMAD.MOV.U32 R151, RZ, RZ, RZ ;  /* 0x000000ffff977224 */ /* 0x000fe200078e00ff */
[----:B------:R-:W-:Y:S01]  /*41e0*/  UMOV UR53, URZ ;  /* 0x0000003f00357c82 */ /* 0x000fe20008000000 */
[----:B------:R-:W-:Y:S01]  /*41f0*/  ULDC UR49, c[0x0][0x288] ;  /* 0x0000a20000317ab9 */ /* 0x000fe20000000800 */
[----:B------:R-:W-:Y:S01]  /*4200*/  ULDC UR50, c[0x0][0x2f0] ;  /* 0x0000bc0000327ab9 */ /* 0x000fe20000000800 */
[----:B------:R-:W-:-:S05]  /*4210*/  ULDC UR51, c[0x0][0x9d8] ;  /* 0x0002760000337ab9 */ /* 0x000fca0000000800 */
.L_x_8890:
[----:B------:R-:W-:Y:S01]  /*4220*/  ISETP.NE.AND P2, PT, RZ, UR40, PT ;  /* 0x00000028ff007c0c */ /* 0x000fe2000bf45270 */
[----:B------:R-:W-:-:S04]  /*4230*/  UISETP.NE.AND UP0, UPT, UR53, 0x1, UPT ;  /* 0x000000013500788c */ /* 0x000fc8000bf05270 */
[----:B------:R-:W-:-:S04]  /*4240*/  USEL UR47, URZ, 0x1, UP0 ;  /* 0x000000013f2f7887 */ /* 0x000fc80008000000 */
[----:B------:R-:W-:-:S04]  /*4250*/  ULOP3.LUT UR47, UR55, UR47, URZ, 0x3c, !UPT ;  /* 0x0000002f372f7292 */ /* 0x000fc8000f8e3c3f */
[----:B------:R-:W-:Y:S08]  /*4260*/  @P2 BRA `(.L_x_8880) ;  /* 0x0000000000382947 */ /* 0x000ff00003800000 */
[----:B------:R-:W-:Y:S05]  /*4270*/  @!P0 BRA `(.L_x_8881) ;  /* 0x0000000000048947 */ /* 0x000fea0003800000 */
[----:B------:R-:W-:Y:S01]  /*4280*/  BPT.TRAP 0x1 ;  /* 0x000000040000795c */ /* 0x000fe20000300000 */
.L_x_8881:
        /* <DEDUP_REMOVED lines=9> */
.L_x_8882:
[----:B-1----:R-:W-:Y:S05]  /*4320*/  @P1 BRA `(.L_x_8880) ;  /* 0x0000000000081947 */ /* 0x002fea0003800000 */
[----:B------:R-:W1:Y:S02]  /*4330*/  SYNCS.PHASECHK.TRANS64.TRYWAIT P1, [UR4+0x28830], R10 ;  /* 0x0288300aff0075a7 */ /* 0x000e640008020144 */
[----:B-1----:R-:W-:Y:S05]  /*4340*/  @!P1 BRA `(.L_x_8883) ;  /* 0x000000b800309947 */ /* 0x002fea0003800000 */
.L_x_8880:
        /* <DEDUP_REMOVED lines=50> */
.L_x_8885:
[----:B------:R-:W-:Y:S01]  /*4670*/  ULEA UR4, UR53, UR41, 0x3 ;  /* 0x0000002935047291 */ /* 0x000fe2000f8e183f */
[----:B------:R-:W-:-:S05]  /*4680*/  IMAD.U32 R10, RZ, RZ, UR55 ;  /* 0x00000037ff0a7e24 */ /* 0x000fca000f8e00ff */
[----:B------:R-:W-:-:S04]  /*4690*/  SHF.L.U32 R10, R10, 0x1f, RZ ;  /* 0x0000001f0a0a7819 */ /* 0x000fc800000006ff */
[----:B------:R0:W1:Y:S01]  /*46a0*/  SYNCS.PHASECHK.TRANS64.TRYWAIT P1, [UR4+0x28850], R10 ;  /* 0x0288500aff0075a7 */ /* 0x0000620008020144 */
[----:B------:R-:W-:Y:S05]  /*46b0*/  @!P0 BRA `(.L_x_8886) ;  /* 0x0000000000048947 */ /* 0x000fea0003800000 */
[----:B------:R-:W-:Y:S01]  /*46c0*/  BPT.TRAP 0x1 ;  /* 0x000000040000795c */ /* 0x000fe20000300000 */
.L_x_8886:
[----:B-1----:R-:W-:Y:S05]  /*46d0*/  @P1 BRA `(.L_x_8884) ;  /* 0x0000000000081947 */ /* 0x002fea0003800000 */
[----:B------:R-:W1:Y:S02]  /*46e0*/  SYNCS.PHASECHK.TRANS64.TRYWAIT P1, [UR4+0x28850], R10 ;  /* 0x0288500aff0075a7 */ /* 0x000e640008020144 */
[----:B-1----:R-:W-:Y:S05]  /*46f0*/  @!P1 BRA `(.L_x_8887) ;  /* 0x000000b4005c9947 */ /* 0x002fea0003800000 */
.L_x_8884:
        /* <DEDUP_REMOVED lines=49> */
.L_x_8888:
[----:B------:R-:W-:Y:S01]  /*4a10*/  UISETP.NE.AND UP0, UPT, UR42, URZ, UPT ;  /* 0x0000003f2a00728c */ /* 0x000fe2000bf05270 */
[----:B------:R-:W-:Y:S01]  /*4a20*/  FMUL.FTZ R36, R36, UR51 ;  /* 0x0000003324247c20 */ /* 0x000fe20008410000 */
[----:B------:R-:W-:Y:S01]  /*4a30*/  FMUL.FTZ R19, R38, UR51 ;  /* 0x0000003326137c20 */ /* 0x000fe20008410000 */
[----:B------:R-:W-:Y:S01]  /*4a40*/  FMUL.FTZ R24, R24, UR51 ;  /* 0x0000003318187c20 */ /* 0x000fe20008410000 */
[----:B------:R-:W-:Y:S01]  /*4a50*/  FMUL.FTZ R16, R31, UR51 ;  /* 0x000000331f107c20 */ /* 0x000fe20008410000 */
[----:B------:R1:W-:Y:S01]  /*4a60*/  MUFU.TANH R165, R36 ;  /* 0x0000002400a57308 */ /* 0x0003e20000002400 */
[----:B------:R-:W-:Y:S01]  /*4a70*/  PLOP3.LUT P1, PT, PT, PT, UP0, 0x80, 0x0 ;  /* 0x000000000000781c */ /* 0x000fe20003f2f008 */
[----:B------:R-:W-:Y:S01]  /*4a80*/  FMUL.FTZ R25, R25, UR51 ;  /* 0x0000003319197c20 */ /* 0x000fe20008410000 */
[----:B------:R-:W-:Y:S01]  /*4a90*/  PLOP3.LUT P2, PT, PT, PT, UP0, 0x80, 0x0 ;  /* 0x000000000000781c */ /* 0x000fe20003f4f008 */
[----:B------:R-:W-:Y:S02]  /*4aa0*/  IMAD.U32 R31, RZ, RZ, UR50 ;  /* 0x00000032ff1f7e24 */ /* 0x000fe4000f8e00ff */
[----:B------:R-:W-:Y:S01]  /*4ab0*/  FMUL.FTZ R28, R28, UR51 ;  /* 0x000000331c1c7c20 */ /* 0x000fe20008410000 */
[----:B------:R-:W-:Y:S01]  /*4ac0*/  @UP0 ULDC UR4, c[0x0][0x44c] ;  /* 0x0001130000040ab9 */ /* 0x000fe20000000800 */
[----:B------:R-:W-:Y:S01]  /*4ad0*/  FMUL.FTZ R29, R29, UR51 ;  /* 0x000000331d1d7c20 */ /* 0x000fe20008410000 */
[----:B------:R-:W2:Y:S01]  /*4ae0*/  MUFU.TANH R15, R24 ;  /* 0x00000018000f7308 */ /* 0x000ea20000002400 */
[----:B-1----:R-:W-:Y:S01]  /*4af0*/  MOV R36, R6 ;  /* 0x0000000600247202 */ /* 0x002fe20000000f00 */
[----:B------:R-:W-:Y:S01]  /*4b00*/  FMUL.FTZ R32, R32, UR51 ;  /* 0x0000003320207c20 */ /* 0x000fe20008410000 */
[----:B------:R-:W-:Y:S01]  /*4b10*/  FMUL.FTZ R33, R33, UR51 ;  /* 0x0000003321217c20 */ /* 0x000fe20008410000 */
[----:B------:R-:W-:Y:S01]  /*4b20*/  FMUL.FTZ R17, R34, UR51 ;  /* 0x0000003322117c20 */ /* 0x000fe20008410000 */
[----:B------:R-:W-:Y:S01]  /*4b30*/  FMUL.FTZ R37, R37, UR51 ;  /* 0x0000003325257c20 */ /* 0x000fe20008410000 */
[----:B0-----:R-:W-:Y:S01]  /*4b40*/  @P1 IMAD.HI.U32 R10, R6, UR4, RZ ;  /* 0x00000004060a1c27 */ /* 0x001fe2000f8e00ff */
[----:B------:R-:W-:Y:S01]  /*4b50*/  @UP0 ULDC UR4, c[0x0][0x450] ;  /* 0x0001140000040ab9 */ /* 0x000fe20000000800 */
[----:B------:R-:W0:Y:S02]  /*4b60*/  MUFU.TANH R175, R25 ;  /* 0x0000001900af7308 */ /* 0x000e240000002400 */
[----:B------:R-:W-:Y:S01]  /*4b70*/  FMUL.FTZ R40, R40, UR51 ;  /* 0x0000003328287c20 */ /* 0x000fe20008410000 */
[----:B------:R-:W-:Y:S01]  /*4b80*/  FMUL.FTZ R41, R41, UR51 ;  /* 0x0000003329297c20 */ /* 0x000fe20008410000 */
[----:B------:R-:W-:Y:S01]  /*4b90*/  @P2 SHF.R.U32.HI R36, RZ, UR4, R10 ;  /* 0x00000004ff242c19 */ /* 0x000fe2000801160a */
[----:B------:R-:W-:Y:S01]  /*4ba0*/  UMOV UR4, 0xffffff80 ;  /* 0xffffff8000047882 */ /* 0x000fe20000000000 */
[----:B------:R-:W-:Y:S01]  /*4bb0*/  FMUL.FTZ R44, R44, UR51 ;  /* 0x000000332c2c7c20 */ /* 0x000fe20008410000 */
[----:B------:R-:W-:Y:S01]  /*4bc0*/  UIMAD UR4, UR54, UR4, 0x1 ;  /* 0x00000001360474a4 */ /* 0x000fe2000f8e0204 */
[----:B------:R-:W-:Y:S01]  /*4bd0*/  FMUL.FTZ R45, R45, UR51 ;  /* 0x000000332d2d7c20 */ /* 0x000fe20008410000 */
[----:B------:R-:W1:Y:S01]  /*4be0*/  SHFL.IDX PT, R11, R36, RZ, 0x1c1f ;  /* 0x001c1fff240b7589 */ /* 0x000e6200000e0000 */
[----:B------:R-:W3:Y:S01]  /*4bf0*/  MUFU.TANH R173, R28 ;  /* 0x0000001c00ad7308 */ /* 0x000ee20000002400 */
[----:B------:R-:W-:Y:S01]  /*4c00*/  FMUL.FTZ R48, R48, UR51 ;  /* 0x0000003330307c20 */ /* 0x000fe20008410000 */
[----:B------:R-:W-:Y:S01]  /*4c10*/  FMUL.FTZ R49, R49, UR51 ;  /* 0x0000003331317c20 */ /* 0x000fe20008410000 */
[----:B------:R-:W-:-:S02]  /*4c20*/  IMAD.U32 R38, RZ, RZ, UR4 ;  /* 0x00000004ff267e24 */ /* 0x000fc4000f8e00ff */
[----:B------:R-:W-:Y:S01]  /*4c30*/  FMUL.FTZ R52, R52, UR51 ;  /* 0x0000003334347c20 */ /* 0x000fe20008410000 */
[----:B------:R-:W-:Y:S01]  /*4c40*/  FMUL.FTZ R53, R53, UR51 ;  /* 0x0000003335357c20 */ /* 0x000fe20008410000 */
[----:B------:R-:W-:Y:S01]  /*4c50*/  FMUL.FTZ R56, R56, UR51 ;  /* 0x0000003338387c20 */ /* 0x000fe20008410000 */
[----:B------:R-:W-:Y:S01]  /*4c60*/  IMAD R38, R7, -0x2, R38 ;  /* 0xfffffffe07267824 */ /* 0x000fe200078e0226 */
[----:B------:R-:W4:Y:S01]  /*4c70*/  MUFU.TANH R29, R29 ;  /* 0x0000001d001d7308 */ /* 0x000f220000002400 */
[----:B------:R-:W-:Y:S01]  /*4c80*/  FMUL.FTZ R57, R57, UR51 ;  /* 0x0000003339397c20 */ /* 0x000fe20008410000 */
[----:B------:R-:W-:Y:S01]  /*4c90*/  FMUL.FTZ R60, R60, UR51 ;  /* 0x000000333c3c7c20 */ /* 0x000fe20008410000 */
[----:B------:R-:W-:Y:S02]  /*4ca0*/  IMAD R38, R31, UR38, R38 ;  /* 0x000000261f267c24 */ /* 0x000fe4000f8e0226 */
        /* <DEDUP_REMOVED lines=11> */
[----:B-1----:R-:W-:Y:S01]  /*4d60*/  IADD3 R10, R11, -UR49, R38 ;  /* 0x800000310b0a7c10 */ /* 0x002fe2000fffe026 */
[----:B------:R-:W1:Y:S01]  /*4d70*/  MUFU.TANH R33, R33 ;  /* 0x0000002100217308 */ /* 0x000e620000002400 */
[----:B------:R-:W-:Y:S01]  /*4d80*/  FMUL.FTZ R11, R69, UR51 ;  /* 0x00000033450b7c20 */ /* 0x000fe20008410000 */
[----:B-----5:R-:W-:Y:S01]  /*4d90*/  FMUL.FTZ R32, R59, UR51 ;  /* 0x000000333b207c20 */ /* 0x020fe20008410000 */
[C---:B------:R-:W-:Y:S01]  /*4da0*/  ISETP.GT.AND P1, PT, R10.reuse, RZ, PT ;  /* 0x000000ff0a00720c */ /* 0x040fe20003f24270 */
[----:B------:R-:W-:Y:S01]  /*4db0*/  FMUL.FTZ R24, R47, UR51 ;  /* 0x000000332f187c20 */ /* 0x000fe20008410000 */
[C---:B------:R-:W-:Y:S01]  /*4dc0*/  ISETP.GT.AND P2, PT, R10.reuse, 0x1, PT ;  /* 0x000000010a00780c */ /* 0x040fe20003f44270 */
[----:B------:R-:W-:Y:S01]  /*4dd0*/  FMUL.FTZ R77, R77, UR51 ;  /* 0x000000334d4d7c20 */ /* 0x000fe20008410000 */
[----:B--2---:R-:W-:Y:S01]  /*4de0*/  FSEL R15, R15, -INF , P1 ;  /* 0xff8000000f0f7808 */ /* 0x004fe20000800000 */
        /* <DEDUP_REMOVED lines=8> */
[----:B------:R-:W0:Y:S01]  /*4e70*/  MUFU.TANH R40, R40 ;  /* 0x0000002800287308 */ /* 0x000e220000002400 */
[----:B---3--:R-:W-:Y:S01]  /*4e80*/  FSEL R173, R173, -INF , P1 ;  /* 0xff800000adad7808 */ /* 0x008fe20000800000 */
[----:B------:R-:W-:Y:S01]  /*4e90*/  FMUL.FTZ R81, R81, UR51 ;  /* 0x0000003351517c20 */ /* 0x000fe20008410000 */
[----:B------:R-:W-:Y:S01]  /*4ea0*/  FMNMX.FTZ R34, R175, R34, !PT ;  /* 0x00000022af227209 */ /* 0x000fe20007810000 */
[----:B------:R-:W-:Y:S01]  /*4eb0*/  FMUL.FTZ R84, R84, UR51 ;  /* 0x0000003354547c20 */ /* 0x000fe20008410000 */
[C---:B------:R-:W-:Y:S01]  /*4ec0*/  ISETP.GT.AND P1, PT, R10.reuse, 0x10, PT ;  /* 0x000000100a00780c */ /* 0x040fe20003f24270 */
[----:B------:R-:W-:Y:S01]  /*4ed0*/  FMUL.FTZ R28, R55, UR51 ;  /* 0x00000033371c7c20 */ /* 0x000fe20008410000 */
[----:B----4-:R-:W-:Y:S01]  /*4ee0*/  FSEL R171, R29, -INF , P2 ;  /* 0xff8000001dab7808 */ /* 0x010fe20001000000 */
[----:B------:R-:W3:Y:S01]  /*4ef0*/  MUFU.TANH R41, R41 ;  /* 0x0000002900297308 */ /* 0x000ee20000002400 */
[----:B------:R-:W-:Y:S01]  /*4f00*/  FMNMX.FTZ R34, R173, R34, !PT ;  /* 0x00000022ad227209 */ /* 0x000fe20007810000 */
[----:B------:R-:W-:Y:S01]  /*4f10*/  FMUL.FTZ R85, R85, UR51 ;  /* 0x0000003355557c20 */ /* 0x000fe20008410000 */
[----:B------:R-:W-:Y:S01]  /*4f20*/  ISETP.GT.AND P2, PT, R10, 0x11, PT ;  /* 0x000000110a00780c */ /* 0x000fe20003f44270 */
[----:B------:R-:W-:Y:S01]  /*4f30*/  FMUL.FTZ R13, R27, UR51 ;  /* 0x000000331b0d7c20 */ /* 0x000fe20008410000 */
[----:B------:R-:W-:Y:S01]  /*4f40*/  FSEL R169, R169, -INF , P1 ;  /* 0xff800000a9a97808 */ /* 0x000fe20000800000 */
[----:B------:R-:W-:Y:S01]  /*4f50*/  FMUL.FTZ R14, R30, UR51 ;  /* 0x000000331e0e7c20 */ /* 0x000fe20008410000 */
[----:B------:R-:W-:Y:S01]  /*4f60*/  FMNMX.FTZ R34, R171, R34, !PT ;  /* 0x00000022ab227209 */ /* 0x000fe20007810000 */
[----:B------:R-:W4:Y:S01]  /*4f70*/  MUFU.TANH R44, R44 ;  /* 0x0000002c002c7308 */ /* 0x000f220000002400 */
[----:B------:R-:W-:Y:S01]  /*4f80*/  ISETP.GT.AND P1, PT, R10, 0x18, PT ;  /* 0x000000180a00780c */ /* 0x000fe20003f24270 */
[----:B------:R-:W-:Y:S01]  /*4f90*/  FMUL.FTZ R30, R58, UR51 ;  /* 0x000000333a1e7c20 */ /* 0x000fe20008410000 */
[----:B-1----:R-:W-:Y:S01]  /*4fa0*/  FSEL R167, R33, -INF , P2 ;  /* 0xff80000021a77808 */ /* 0x002fe20001000000 */
[----:B------:R-:W-:Y:S01]  /*4fb0*/  FMUL.FTZ R58, R67, UR51 ;  /* 0x00000033433a7c20 */ /* 0x000fe20008410000 */
[----:B------:R-:W-:Y:S01]  /*4fc0*/  FMNMX.FTZ R34, R169, R34, !PT ;  /* 0x00000022a9227209 */ /* 0x000fe20007810000 */
[----:B------:R-:W-:Y:S01]  /*4fd0*/  FMUL.FTZ R25, R50, UR51 ;  /* 0x0000003332197c20 */ /* 0x000fe20008410000 */
[----:B------:R-:W-:Y:S01]  /*4fe0*/  ISETP.GT.AND P2, PT, R10, 0x19, PT ;  /* 0x000000190a00780c */ /* 0x000fe20003f44270 */
[----:B------:R-:W1:Y:S01]  /*4ff0*/  MUFU.TANH R45, R45 ;  /* 0x0000002d002d7308 */ /* 0x000e620000002400 */
[----:B------:R-:W-:Y:S01]  /*5000*/  FSEL R165, R165, -INF , P1 ;  /* 0xff800000a5a57808 */ /* 0x000fe20000800000 */
[----:B------:R-:W-:Y:S01]  /*5010*/  FMUL.FTZ R50, R71, UR51 ;  /* 0x0000003347327c20 */ /* 0x000fe20008410000 */
[----:B------:R-:W-:Y:S01]  /*5020*/  FMNMX.FTZ R34, R167, R34, !PT ;  /* 0x00000022a7227209 */ /* 0x000fe20007810000 */
[----:B------:R-:W-:Y:S01]  /*5030*/  FMUL.FTZ R21, R42, UR51 ;  /* 0x000000332a157c20 */ /* 0x000fe20008410000 */
[----:B------:R-:W-:Y:S01]  /*5040*/  ISETP.GT.AND P1, PT, R10, 0x20, PT ;  /* 0x000000200a00780c */ /* 0x000fe20003f24270 */
[----:B------:R-:W-:Y:S01]  /*5050*/  FMUL.FTZ R23, R46, UR51 ;  /* 0x000000332e177c20 */ /* 0x000fe20008410000 */
[----:B--2---:R-:W-:Y:S01]  /*5060*/  FSEL R163, R37, -INF , P2 ;  /* 0xff80000025a37808 */ /* 0x004fe20001000000 */
[----:B------:R-:W2:Y:S01]  /*5070*/  MUFU.TANH R48, R48 ;  /* 0x0000003000307308 */ /* 0x000ea20000002400 */
[----:B------:R-:W-:Y:S01]  /*5080*/  FMNMX.FTZ R34, R165, R34, !PT ;  /* 0x00000022a5227209 */ /* 0x000fe20007810000 */
[----:B------:R-:W-:Y:S01]  /*5090*/  FMUL.FTZ R42, R83, UR51 ;  /* 0x00000033532a7c20 */ /* 0x000fe20008410000 */
[----:B------:R-:W-:Y:S01]  /*50a0*/  ISETP.GT.AND P2, PT, R10, 0x21, PT ;  /* 0x000000210a00780c */ /* 0x000fe20003f44270 */
[----:B------:R-:W-:Y:S01]  /*50b0*/  FMUL.FTZ R27, R54, UR51 ;  /* 0x00000033361b7c20 */ /* 0x000fe20008410000 */
[----:B0-----:R-:W-:Y:S01]  /*50c0*/  FSEL R161, R40, -INF , P1 ;  /* 0xff80000028a17808 */ /* 0x001fe20000800000 */
[----:B------:R-:W-:Y:S01]  /*50d0*/  FMUL.FTZ R40, R62, UR51 ;  /* 0x000000333e287c20 */ /* 0x000fe20008410000 */
[----:B------:R-:W-:Y:S01]  /*50e0*/  FMNMX.FTZ R34, R163, R34, !PT ;  /* 0x00000022a3227209 */ /* 0x000fe20007810000 */
[----:B------:R-:W0:Y:S01]  /*50f0*/  MUFU.TANH R49, R49 ;  /* 0x0000003100317308 */ /* 0x000e220000002400 */
[----:B------:R-:W-:Y:S01]  /*5100*/  ISETP.GT.AND P1, PT, R10, 0x28, PT ;  /* 0x000000280a00780c */ /* 0x000fe20003f24270 */
[----:B------:R-:W-:Y:S01]  /*5110*/  FMUL.FTZ R62, R66, UR51 ;  /* 0x00000033423e7c20 */ /* 0x000fe20008410000 */
[----:B---3--:R-:W-:Y:S01]  /*5120*/  FSEL R159, R41, -INF , P2 ;  /* 0xff800000299f7808 */ /* 0x008fe20001000000 */
[----:B------:R-:W-:Y:S01]  /*5130*/  FMUL.FTZ R66, R87, UR51 ;  /* 0x0000003357427c20 */ /* 0x000fe20008410000 */
[----:B------:R-:W-:Y:S01]  /*5140*/  FMNMX.FTZ R34, R161, R34, !PT ;  /* 0x00000022a1227209 */ /* 0x000fe20007810000 */
[----:B------:R-:W-:Y:S01]  /*5150*/  FMUL.FTZ R54, R70, UR51 ;  /* 0x0000003346367c20 */ /* 0x000fe20008410000 */
[----:B------:R-:W-:Y:S01]  /*5160*/  ISETP.GT.AND P2, PT, R10, 0x29, PT ;  /* 0x000000290a00780c */ /* 0x000fe20003f44270 */
[----:B------:R-:W3:Y:S01]  /*5170*/  MUFU.TANH R52, R52 ;  /* 0x0000003400347308 */ /* 0x000ee20000002400 */
[----:B----4-:R-:W-:Y:S01]  /*5180*/  FSEL R157, R44, -INF , P1 ;  /* 0xff8000002c9d7808 */ /* 0x010fe20000800000 */
[----:B------:R-:W-:Y:S01]  /*5190*/  FMUL.FTZ R44, R74, UR51 ;  /* 0x000000334a2c7c20 */ /* 0x000fe20008410000 */
[----:B------:R-:W-:Y:S01]  /*51a0*/  FMNMX.FTZ R34, R159, R34, !PT ;  /* 0x000000229f227209 */ /* 0x000fe20007810000 */
[----:B------:R-:W-:Y:S01]  /*51b0*/  FMUL.FTZ R46, R82, UR51 ;  /* 0x00000033522e7c20 */ /* 0x000fe20008410000 */
[C---:B------:R-:W-:Y:S01]  /*51c0*/  ISETP.GT.AND P1, PT, R10.reuse, 0x30, PT ;  /* 0x000000300a00780c */ /* 0x040fe20003f24270 */
[----:B------:R-:W-:Y:S01]  /*51d0*/  ULEA UR4, UR48, UR41, 0x3 ;  /* 0x0000002930047291 */ /* 0x000fe2000f8e183f */
[----:B-1----:R-:W-:Y:S01]  /*51e0*/  FSEL R155, R45, -INF , P2 ;  /* 0xff8000002d9b7808 */ /* 0x002fe20001000000 */
[----:B------:R-:W-:Y:S01]  /*51f0*/  MUFU.TANH R53, R53 ;  /* 0x0000003500357308 */ /* 0x000fe20000002400 */
[----:B------:R-:W-:Y:S01]  /*5200*/  FMNMX.FTZ R34, R157, R34, !PT ;  /* 0x000000229d227209 */ /* 0x000fe20007810000 */
[----:B------:R-:W-:Y:S01]  /*5210*/  UIADD3 UR4, UR4, 0x28840, URZ ;  /* 0x0002884004047890 */ /* 0x000fe2000fffe03f */
[----:B------:R-:W-:-:S02]  /*5220*/  ISETP.GT.AND P2, PT, R10, 0x31, PT ;  /* 0x000000310a00780c */ /* 0x000fc40003f44270 */
[----:B--2---:R-:W-:Y:S01]  /*5230*/  FSEL R153, R48, -INF , P1 ;  /* 0xff80000030997808 */ /* 0x004fe20000800000 */
[----:B------:R-:W-:Y:S01]  /*5240*/  FMUL.FTZ R48, R63, UR51 ;  /* 0x000000333f307c20 */ /* 0x000fe20008410000 */
[----:B------:R-:W-:Y:S01]  /*5250*/  FMNMX.FTZ R34, R155, R34, !PT ;  /* 0x000000229b227209 */ /* 0x000fe20007810000 */
[----:B------:R-:W1:Y:S01]  /*5260*/  MUFU.TANH R56, R56 ;  /* 0x0000003800387308 */ /* 0x000e620000002400 */
[C---:B------:R-:W-:Y:S01]  /*5270*/  ISETP.GT.AND P1, PT, R10.reuse, 0x38, PT ;  /* 0x000000380a00780c */ /* 0x040fe20003f24270 */
[----:B------:R-:W2:Y:S01]  /*5280*/  SHFL.IDX PT, R63, R36, 0x1, 0x1c1f ;  /* 0x003c1f00243f7f89 */ /* 0x000ea200000e0000 */
[----:B0-----:R-:W-:Y:S01]  /*5290*/  FSEL R69, R49, -INF , P2 ;  /* 0xff80000031457808 */ /* 0x001fe20001000000 */
[----:B------:R-:W-:Y:S01]  /*52a0*/  UPRMT UR4, UR43, 0x654, UR4 ;  /* 0x000006542b047896 */ /* 0x000fe20008000004 */
[----:B------:R-:W-:Y:S02]  /*52b0*/  FMNMX.FTZ R34, R153, R34, !PT ;  /* 0x0000002299227209 */ /* 0x000fe40007810000 */
[----:B------:R-:W-:Y:S01]  /*52c0*/  ISETP.GT.AND P2, PT, R10, 0x39, PT ;  /* 0x000000390a00780c */ /* 0x000fe20003f44270 */
[----:B------:R-:W0:Y:S01]  /*52d0*/  MUFU.TANH R57, R57 ;  /* 0x0000003900397308 */ /* 0x000e220000002400 */
[----:B------:R-:W-:-:S04]  /*52e0*/  FMNMX.FTZ R34, R69, R34, !PT ;  /* 0x0000002245227209 */ /* 0x000fc80007810000 */
[----:B------:R-:W-:Y:S03]  /*52f0*/  SYNCS.ARRIVE.TRANS64.RED.A1T0 RZ, [UR4], RZ ;  /* 0x000000ffffff79a7 */ /* 0x000fe60008100404 */
[----:B------:R4:W5:Y:S08]  /*5300*/  MUFU.TANH R43, R60 ;  /* 0x0000003c002b7308 */ /* 0x0009700000002400 */
[----:B------:R3:W-:Y:S01]  /*5310*/  MUFU.TANH R29, R65 ;  /* 0x00000041001d7308 */ /* 0x0007e20000002400 */
[----:B----4-:R-:W-:Y:S01]  /*5320*/  FMUL.FTZ R60, R75, UR51 ;  /* 0x000000334b3c7c20 */ /* 0x010fe20008410000 */
[----:B--2---:R-:W-:-:S04]  /*5330*/  IADD3 R38, R63, -UR49, R38 ;  /* 0x800000313f267c10 */ /* 0x004fc8000fffe026 */
[----:B------:R-:W-:Y:S02]  /*5340*/  ISETP.GT.AND P3, PT, R38, 0x1, PT ;  /* 0x000000012600780c */ /* 0x000fe40003f64270 */
[----:B------:R2:W4:Y:S01]  /*5350*/  MUFU.TANH R31, R61 ;  /* 0x0000003d001f7308 */ /* 0x0005220000002400 */
[----:B---3--:R-:W-:Y:S01]  /*5360*/  FSEL R65, R52, -INF , P1 ;  /* 0xff80000034417808 */ /* 0x008fe20000800000 */
[----:B------:R-:W-:Y:S01]  /*5370*/  FMUL.FTZ R52, R79, UR51 ;  /* 0x000000334f347c20 */ /* 0x000fe20008410000 */
[----:B------:R-:W-:Y:S02]  /*5380*/  ISETP.GT.AND P1, PT, R10, 0x40, PT ;  /* 0x000000400a00780c */ /* 0x000fe40003f24270 */
[----:B------:R-:W-:Y:S02]  /*5390*/  FMNMX.FTZ R34, R65, R34, !PT ;  /* 0x0000002241227209 */ /* 0x000fe40007810000 */
[----:B-1----:R-:W-:Y:S01]  /*53a0*/  FSEL R59, R56, -INF , P1 ;  /* 0xff800000383b7808 */ /* 0x002fe20000800000 */
[----:B------:R1:W3:Y:S01]  /*53b0*/  MUFU.TANH R35, R64 ;  /* 0x0000004000237308 */ /* 0x0002e20000002400 */
[----:B--2---:R-:W-:Y:S01]  /*53c0*/  FSEL R61, R53, -INF , P2 ;  /* 0xff800000353d7808 */ /* 0x004fe20001000000 */
[----:B------:R-:W-:Y:S01]  /*53d0*/  FMUL.FTZ R56, R78, UR51 ;  /* 0x000000334e387c20 */ /* 0x000fe20008410000 */
[----:B------:R-:W-:-:S02]  /*53e0*/  ISETP.GT.AND P2, PT, R10, 0x41, PT ;  /* 0x000000410a00780c */ /* 0x000fc40003f44270 */
[----:B------:R-:W-:Y:S02]  /*53f0*/  FMNMX.FTZ R34, R61, R34, !PT ;  /* 0x000000223d227209 */ /* 0x000fe40007810000 */
[----:B------:R-:W-:Y:S01]  /*5400*/  ISETP.GT.AND P1, PT, R10, 0x48, PT ;  /* 0x000000480a00780c */ /* 0x000fe20003f24270 */
[----:B------:R-:W2:Y:S01]  /*5410*/  MUFU.TANH R39, R68 ;  /* 0x0000004400277308 */ /* 0x000ea20000002400 */
[----:B0-----:R-:W-:Y:S01]  /*5420*/  FSEL R57, R57, -INF , P2 ;  /* 0xff80000039397808 */ /* 0x001fe20001000000 */
[----:B-1----:R-:W-:Y:S01]  /*5430*/  FMUL.FTZ R64, R86, UR51 ;  /* 0x0000003356407c20 */ /* 0x002fe20008410000 */
[----:B------:R-:W-:Y:S02]  /*5440*/  FMNMX.FTZ R34, R59, R34, !PT ;  /* 0x000000223b227209 */ /* 0x000fe40007810000 */
[----:B------:R-:W-:Y:S02]  /*5450*/  ISETP.GT.AND P2, PT, R10, 0x49, PT ;  /* 0x000000490a00780c */ /* 0x000fe40003f44270 */
[----:B-----5:R-:W-:Y:S01]  /*5460*/  FSEL R43, R43, -INF , P1 ;  /* 0xff8000002b2b7808 */ /* 0x020fe20000800000 */
[----:B------:R-:W0:Y:S01]  /*5470*/  MUFU.TANH R11, R11 ;  /* 0x0000000b000b7308 */ /* 0x000e220000002400 */
[----:B------:R-:W-:-:S02]  /*5480*/  FMNMX.FTZ R34, R57, R34, !PT ;  /* 0x0000002239227209 */ /* 0x000fc40007810000 */
[C---:B------:R-:W-:Y:S02]  /*5490*/  ISETP.GT.AND P1, PT, R10.reuse, 0x50, PT ;  /* 0x000000500a00780c */ /* 0x040fe40003f24270 */
[----:B----4-:R-:W-:Y:S02]  /*54a0*/  FSEL R33, R31, -INF , P2 ;  /* 0xff8000001f217808 */ /* 0x010fe40001000000 */
[----:B------:R-:W-:Y:S01]  /*54b0*/  FMNMX.FTZ R34, R43, R34, !PT ;  /* 0x000000222b227209 */ /* 0x000fe20007810000 */
[----:B------:R-:W1:Y:S01]  /*54c0*/  MUFU.TANH R45, R72 ;  /* 0x00000048002d7308 */ /* 0x000e620000002400 */
[----:B------:R-:W-:Y:S02]  /*54d0*/  ISETP.GT.AND P2, PT, R10, 0x51, PT ;  /* 0x000000510a00780c */ /* 0x000fe40003f44270 */
[----:B---3--:R-:W-:Y:S02]  /*54e0*/  FSEL R35, R35, -INF , P1 ;  /* 0xff80000023237808 */ /* 0x008fe40000800000 */
[----:B------:R-:W-:-:S02]  /*54f0*/  FMNMX.FTZ R34, R33, R34, !PT ;  /* 0x0000002221227209 */ /* 0x000fc40007810000 */
[C---:B------:R-:W-:Y:S01]  /*5500*/  ISETP.GT.AND P1, PT, R10.reuse, 0x58, PT ;  /* 0x000000580a00780c */ /* 0x040fe20003f24270 */
[----:B------:R-:W3:Y:S01]  /*5510*/  MUFU.TANH R73, R73 ;  /* 0x0000004900497308 */ /* 0x000ee20000002400 */
[----:B------:R-:W-:Y:S02]  /*5520*/  FSEL R37, R29, -INF , P2 ;  /* 0xff8000001d257808 */ /* 0x000fe40001000000 */
[----:B------:R-:W-:Y:S02]  /*5530*/  FMNMX.FTZ R34, R35, R34, !PT ;  /* 0x0000002223227209 */ /* 0x000fe40007810000 */
[----:B------:R-:W-:Y:S02]  /*5540*/  ISETP.GT.AND P2, PT, R10, 0x59, PT ;  /* 0x000000590a00780c */ /* 0x000fe40003f44270 */
[----:B--2---:R-:W-:Y:S01]  /*5550*/  FSEL R39, R39, -INF , P1 ;  /* 0xff80000027277808 */ /* 0x004fe20000800000 */
[----:B------:R-:W2:Y:S01]  /*5560*/  MUFU.TANH R47, R76 ;  /* 0x0000004c002f7308 */ /* 0x000ea20000002400 */
[----:B------:R-:W-:-:S02]  /*5570*/  FMNMX.FTZ R34, R37, R34, !PT ;  /* 0x0000002225227209 */ /* 0x000fc40007810000 */
[C---:B------:R-:W-:Y:S02]  /*5580*/  ISETP.GT.AND P1, PT, R10.reuse, 0x60, PT ;  /* 0x000000600a00780c */ /* 0x040fe40003f24270 */
[----:B0-----:R-:W-:Y:S02]  /*5590*/  FSEL R41, R11, -INF , P2 ;  /* 0xff8000000b297808 */ /* 0x001fe40001000000 */
[----:B------:R-:W-:Y:S01]  /*55a0*/  FMNMX.FTZ R34, R39, R34, !PT ;  /* 0x0000002227227209 */ /* 0x000fe20007810000 */
[----:B------:R-:W0:Y:S01]  /*55b0*/  MUFU.TANH R49, R77 ;  /* 0x0000004d00317308 */ /* 0x000e220000002400 */
[----:B------:R-:W-:Y:S02]  /*55c0*/  ISETP.GT.AND P2, PT, R10, 0x61, PT ;  /* 0x000000610a00780c */ /* 0x000fe40003f44270 */
[----:B-1----:R-:W-:Y:S02]  /*55d0*/  FSEL R45, R45, -INF , P1 ;  /* 0xff8000002d2d7808 */ /* 0x002fe40000800000 */
[----:B------:R-:W-:-:S02]  /*55e0*/  FMNMX.FTZ R34, R41, R34, !PT ;  /* 0x0000002229227209 */ /* 0x000fc40007810000 */
[C---:B------:R-:W-:Y:S01]  /*55f0*/  ISETP.GT.AND P1, PT, R10.reuse, 0x68, PT ;  /* 0x000000680a00780c */ /* 0x040fe20003f24270 */
[----:B------:R-:W1:Y:S01]  /*5600*/  MUFU.TANH R51, R80 ;  /* 0x0000005000337308 */ /* 0x000e620000002400 */
[----:B---3--:R-:W-:Y:S02]  /*5610*/  FSEL R29, R73, -INF , P2 ;  /* 0xff800000491d7808 */ /* 0x008fe40001000000 */
        /* <DEDUP_REMOVED lines=14> */
[----:B--2---:R-:W-:Y:S02]  /*5700*/  FSEL R53, R53, -INF , P2 ;  /* 0xff80000035357808 */ /* 0x004fe40001000000 */
[----:B------:R-:W-:Y:S02]  /*5710*/  FMNMX.FTZ R34, R51, R34, !PT ;  /* 0x0000002233227209 */ /* 0x000fe40007810000 */
[----:B------:R-:W-:Y:S02]  /*5720*/  ISETP.GT.AND P2, PT, R10, 0x79, PT ;  /* 0x000000790a00780c */ /* 0x000fe40003f44270 */
[----:B------:R-:W-:Y:S01]  /*5730*/  FMNMX.FTZ R34, R53, R34, !PT ;  /* 0x0000002235227209 */ /* 0x000fe20007810000 */
[----:B------:R-:W2:Y:S01]  /*5740*/  MUFU.TANH R12, R12 ;  /* 0x0000000c000c7308 */ /* 0x000ea20000002400 */
[----:B0-----:R-:W-:Y:S01]  /*5750*/  FSEL R55, R55, -INF , P1 ;  /* 0xff80000037377808 */ /* 0x001fe20000800000 */
[----:B------:R-:W0:Y:S03]  /*5760*/  LDC R10, c[0x0][0x988] ;  /* 0x00026200ff0a7b82 */ /* 0x000e260000000800 */
[----:B------:R-:W-:-:S03]  /*5770*/  FMNMX.FTZ R34, R55, R34, !PT ;  /* 0x0000002237227209 */ /* 0x000fc60007810000 */
[----:B------:R-:W3:Y:S01]  /*5780*/  MUFU.TANH R13, R13 ;  /* 0x0000000d000d7308 */ /* 0x000ee20000002400 */
[----:B-1----:R-:W-:Y:S02]  /*5790*/  FSEL R31, R31, -INF , P2 ;  /* 0xff8000001f1f7808 */ /* 0x002fe40001000000 */
[----:B------:R-:W-:Y:S02]  /*57a0*/  ISETP.GT.AND P2, PT, R38, RZ, PT ;  /* 0x000000ff2600720c */ /* 0x000fe40003f44270 */
[----:B------:R-:W-:-:S03]  /*57b0*/  FMNMX.FTZ R34, R31, R34, !PT ;  /* 0x000000221f227209 */ /* 0x000fc60007810000 */
[----:B------:R-:W1:Y:S01]  /*57c0*/  MUFU.TANH R14, R14 ;  /* 0x0000000e000e7308 */ /* 0x000e620000002400 */
[----:B--2---:R-:W-:Y:S01]  /*57d0*/  FSEL R12, R12, -INF , P2 ;  /* 0xff8000000c0c7808 */ /* 0x004fe20001000000 */
[----:B------:R-:W2:Y:S01]  /*57e0*/  SHFL.BFLY PT, R11, R34, 0x2, 0x1f ;  /* 0x0c401f00220b7f89 */ /* 0x000ea200000e0000 */
[----:B------:R-:W-:Y:S02]  /*57f0*/  ISETP.GT.AND P2, PT, R38, 0x8, PT ;  /* 0x000000082600780c */ /* 0x000fe40003f44270 */
[----:B------:R-:W-:-:S03]  /*5800*/  FMNMX.FTZ R36, R12, R9, !PT ;  /* 0x000000090c247209 */ /* 0x000fc60007810000 */
[----:B------:R-:W4:Y:S01]  /*5810*/  MUFU.TANH R16, R16 ;  /* 0x0000001000107308 */ /* 0x000f220000002400 */
[----:B---3--:R-:W-:Y:S02]  /*5820*/  FSEL R67, R13, -INF , P3 ;  /* 0xff8000000d437808 */ /* 0x008fe40001800000 */
[----:B------:R-:W-:Y:S02]  /*5830*/  ISETP.GT.AND P3, PT, R38, 0x9, PT ;  /* 0x000000092600780c */ /* 0x000fe40003f64270 */
[----:B------:R-:W-:-:S03]  /*5840*/  FMNMX.FTZ R36, R67, R36, !PT ;  /* 0x0000002443247209 */ /* 0x000fc60007810000 */
[----:B------:R-:W3:Y:S01]  /*5850*/  MUFU.TANH R17, R17 ;  /* 0x0000001100117308 */ /* 0x000ee20000002400 */
[----:B-1----:R-:W-:Y:S02]  /*5860*/  FSEL R71, R14, -INF , P2 ;  /* 0xff8000000e477808 */ /* 0x002fe40001000000 */
[----:B------:R-:W-:Y:S02]  /*5870*/  ISETP.GT.AND P2, PT, R38, 0x10, PT ;  /* 0x000000102600780c */ /* 0x000fe40003f44270 */
[----:B------:R-:W-:-:S03]  /*5880*/  FMNMX.FTZ R36, R71, R36, !PT ;  /* 0x0000002447247209 */ /* 0x000fc60007810000 */
[----:B------:R-:W1:Y:S01]  /*5890*/  MUFU.TANH R18, R18 ;  /* 0x0000001200127308 */ /* 0x000e620000002400 */
[----:B----4-:R-:W-:Y:S02]  /*58a0*/  FSEL R73, R16, -INF , P3 ;  /* 0xff80000010497808 */ /* 0x010fe40001800000 */
[----:B--2---:R-:W-:Y:S02]  /*58b0*/  FMNMX.FTZ R11, R34, R11, !PT ;  /* 0x0000000b220b7209 */ /* 0x004fe40007810000 */
[----:B------:R-:W-:Y:S02]  /*58c0*/  ISETP.GT.AND P3, PT, R38, 0x11, PT ;  /* 0x000000112600780c */ /* 0x000fe40003f64270 */
[----:B------:R-:W-:Y:S01]  /*58d0*/  FMNMX.FTZ R36, R73, R36, !PT ;  /* 0x0000002449247209 */ /* 0x000fe20007810000 */
[----:B------:R-:W2:Y:S01]  /*58e0*/  SHFL.BFLY PT, R34, R11, 0x1, 0x1f ;  /* 0x0c201f000b227f89 */ /* 0x000ea200000e0000 */
[----:B------:R-:W4:Y:S01]  /*58f0*/  MUFU.TANH R19, R19 ;  /* 0x0000001300137308 */ /* 0x000f220000002400 */
[----:B---3--:R-:W-:-:S02]  /*5900*/  FSEL R75, R17, -INF , P2 ;  /* 0xff800000114b7808 */ /* 0x008fc40001000000 */
        /* <DEDUP_REMOVED lines=8> */
[----:B------:R-:W-:Y:S02]  /*5990*/  ISETP.GT.AND P2, PT, R38, 0x20, PT ;  /* 0x000000202600780c */ /* 0x000fe40003f44270 */
[----:B------:R-:W-:Y:S02]  /*59a0*/  FMNMX.FTZ R36, R79, R36, !PT ;  /* 0x000000244f247209 */ /* 0x000fe40007810000 */
[----:B--2---:R-:W-:Y:S01]  /*59b0*/  FMNMX.FTZ R11, R11, R34, !PT ;  /* 0x000000220b0b7209 */ /* 0x004fe20007810000 */
[----:B------:R-:W2:Y:S01]  /*59c0*/  MUFU.TANH R22, R22 ;  /* 0x0000001600167308 */ /* 0x000ea20000002400 */
[----:B---3--:R-:W-:Y:S02]  /*59d0*/  FSEL R81, R20, -INF , P3 ;  /* 0xff80000014517808 */ /* 0x008fe40001800000 */
[----:B------:R-:W-:Y:S01]  /*59e0*/  ISETP.GT.AND P3, PT, R38, 0x21, PT ;  /* 0x000000212600780c */ /* 0x000fe20003f64270 */
[----:B0-----:R-:W-:Y:S01]  /*59f0*/  FMUL.FTZ R34, R11, R10 ;  /* 0x0000000a0b227220 */ /* 0x001fe20000410000 */
[----:B------:R-:W-:-:S02]  /*5a00*/  FMNMX.FTZ R36, R81, R36, !PT ;  /* 0x0000002451247209 */ /* 0x000fc40007810000 */
[----:B------:R-:W-:Y:S01]  /*5a10*/  FSETP.NEU.FTZ.AND P1, PT, R11, -INF , PT ;  /* 0xff8000000b00780b */ /* 0x000fe20003f3d000 */
[----:B------:R-:W0:Y:S01]  /*5a20*/  MUFU.TANH R23, R23 ;  /* 0x0000001700177308 */ /* 0x000e220000002400 */
[----:B-1----:R-:W-:Y:S02]  /*5a30*/  FSEL R83, R21, -INF , P2 ;  /* 0xff80000015537808 */ /* 0x002fe40001000000 */
[----:B------:R-:W-:Y:S02]  /*5a40*/  ISETP.GT.AND P2, PT, R38, 0x28, PT ;  /* 0x000000282600780c */ /* 0x000fe40003f44270 */
[----:B------:R-:W-:Y:S02]  /*5a50*/  FMNMX.FTZ R36, R83, R36, !PT ;  /* 0x0000002453247209 */ /* 0x000fe40007810000 */
[----:B------:R-:W-:Y:S01]  /*5a60*/  FSEL R34, R34, RZ, P1 ;  /* 0x000000ff22227208 */ /* 0x000fe20000800000 */
[----:B------:R-:W1:Y:S01]  /*5a70*/  MUFU.TANH R24, R24 ;  /* 0x0000001800187308 */ /* 0x000e620000002400 */
[----:B--2---:R-:W-:-:S02]  /*5a80*/  FSEL R85, R22, -INF , P3 ;  /* 0xff80000016557808 */ /* 0x004fc40001800000 */
[C---:B------:R-:W-:Y:S01]  /*5a90*/  ISETP.GT.AND P3, PT, R38.reuse, 0x29, PT ;  /* 0x000000292600780c */ /* 0x040fe20003f64270 */
[--C-:B------:R-:W-:Y:S01]  /*5aa0*/  FFMA.FTZ R19, R163, R10, -R34.reuse ;  /* 0x0000000aa3137223 */ /* 0x100fe20000010822 */
[----:B------:R-:W-:Y:S01]  /*5ab0*/  FMNMX.FTZ R36, R85, R36, !PT ;  /* 0x0000002455247209 */ /* 0x000fe20007810000 */
[-CC-:B------:R-:W-:Y:S01]  /*5ac0*/  FFMA.FTZ R178, R165, R10.reuse, -R34.reuse ;  /* 0x0000000aa5b27223 */ /* 0x180fe20000010822 */
[-CC-:B------:R-:W-:Y:S01]  /*5ad0*/  FFMA.FTZ R172, R161, R10.reuse, -R34.reuse ;  /* 0x0000000aa1ac7223 */ /* 0x180fe20000010822 */
[----:B------:R-:W2:Y:S01]  /*5ae0*/  MUFU.TANH R25, R25 ;  /* 0x0000001900197308 */ /* 0x000ea20000002400 */
[----:B0-----:R-:W-:Y:S01]  /*5af0*/  FSEL R87, R23, -INF , P2 ;  /* 0xff80000017577808 */ /* 0x001fe20001000000 */
[-CC-:B------:R-:W-:Y:S01]  /*5b00*/  FFMA.FTZ R17, R167, R10.reuse, -R34.reuse ;  /* 0x0000000aa7117223 */ /* 0x180fe20000010822 */
[----:B------:R-:W-:Y:S01]  /*5b10*/  ISETP.GT.AND P2, PT, R38, 0x30, PT ;  /* 0x000000302600780c */ /* 0x000fe20003f44270 */
[--C-:B------:R-:W-:Y:S01]  /*5b20*/  FFMA.FTZ R174, R157, R10, -R34.reuse ;  /* 0x0000000a9dae7223 */ /* 0x100fe20000010822 */
[----:B------:R-:W-:Y:S01]  /*5b30*/  FMNMX.FTZ R36, R87, R36, !PT ;  /* 0x0000002457247209 */ /* 0x000fe20007810000 */
[-CC-:B------:R-:W-:Y:S01]  /*5b40*/  FFMA.FTZ R21, R159, R10.reuse, -R34.reuse ;  /* 0x0000000a9f157223 */ /* 0x180fe20000010822 */
[-CC-:B------:R-:W-:Y:S01]  /*5b50*/  FFMA.FTZ R23, R155, R10.reuse, -R34.reuse ;  /* 0x0000000a9b177223 */ /* 0x180fe20000010822 */
[----:B------:R-:W0:Y:S01]  /*5b60*/  MUFU.TANH R26, R26 ;  /* 0x0000001a001a7308 */ /* 0x000e220000002400 */
[----:B-1----:R-:W-:Y:S01]  /*5b70*/  FSEL R163, R24, -INF , P3 ;  /* 0xff80000018a37808 */ /* 0x002fe20001800000 */
[-CC-:B------:R-:W-:Y:S01]  /*5b80*/  FFMA.FTZ R176, R169, R10.reuse, -R34.reuse ;  /* 0x0000000aa9b07223 */ /* 0x180fe20000010822 */
[C---:B------:R-:W-:Y:S01]  /*5b90*/  ISETP.GT.AND P3, PT, R38.reuse, 0x31, PT ;  /* 0x000000312600780c */ /* 0x040fe20003f64270 */
[--C-:B------:R-:W-:Y:S01]  /*5ba0*/  FFMA.FTZ R168, R153, R10, -R34.reuse ;  /* 0x0000000a99a87223 */ /* 0x100fe20000010822 */
[----:B------:R-:W-:Y:S01]  /*5bb0*/  FMNMX.FTZ R36, R163, R36, !PT ;  /* 0x00000024a3247209 */ /* 0x000fe20007810000 */
[-CC-:B------:R-:W-:Y:S01]  /*5bc0*/  FFMA.FTZ R63, R171, R10.reuse, -R34.reuse ;  /* 0x0000000aab3f7223 */ /* 0x180fe20000010822 */
[-CC-:B------:R-:W-:Y:S01]  /*5bd0*/  FFMA.FTZ R182, R173, R10.reuse, -R34.reuse ;  /* 0x0000000aadb67223 */ /* 0x180fe20000010822 */
[----:B------:R-:W1:Y:S01]  /*5be0*/  MUFU.TANH R27, R27 ;  /* 0x0000001b001b7308 */ /* 0x000e620000002400 */
[----:B--2---:R-:W-:Y:S01]  /*5bf0*/  FSEL R165, R25, -INF , P2 ;  /* 0xff80000019a57808 */ /* 0x004fe20001000000 */
[-CC-:B------:R-:W-:Y:S01]  /*5c00*/  FFMA.FTZ R180, R175, R10.reuse, -R34.reuse ;  /* 0x0000000aafb47223 */ /* 0x180fe20000010822 */
[----:B------:R-:W-:Y:S01]  /*5c10*/  ISETP.GT.AND P2, PT, R38, 0x38, PT ;  /* 0x000000382600780c */ /* 0x000fe20003f44270 */
[--C-:B------:R-:W-:Y:S01]  /*5c20*/  FFMA.FTZ R170, R65, R10, -R34.reuse ;  /* 0x0000000a41aa7223 */ /* 0x100fe20000010822 */
[----:B------:R-:W-:Y:S01]  /*5c30*/  FMNMX.FTZ R36, R165, R36, !PT ;  /* 0x00000024a5247209 */ /* 0x000fe20007810000 */
[-CC-:B------:R-:W-:Y:S01]  /*5c40*/  FFMA.FTZ R164, R59, R10.reuse, -R34.reuse ;  /* 0x0000000a3ba47223 */ /* 0x180fe20000010822 */
[-CC-:B------:R-:W-:Y:S01]  /*5c50*/  FFMA.FTZ R166, R43, R10.reuse, -R34.reuse ;  /* 0x0000000a2ba67223 */ /* 0x180fe20000010822 */
[----:B------:R-:W2:Y:S01]  /*5c60*/  MUFU.TANH R28, R28 ;  /* 0x0000001c001c7308 */ /* 0x000ea20000002400 */
[----:B0-----:R-:W-:Y:S01]  /*5c70*/  FSEL R161, R26, -INF , P3 ;  /* 0xff8000001aa17808 */ /* 0x001fe20001800000 */
[-CC-:B------:R-:W-:Y:S01]  /*5c80*/  FFMA.FTZ R15, R15, R10.reuse, -R34.reuse ;  /* 0x0000000a0f0f7223 */ /* 0x180fe20000010822 */
[C---:B------:R-:W-:Y:S01]  /*5c90*/  ISETP.GT.AND P3, PT, R38.reuse, 0x39, PT ;  /* 0x000000392600780c */ /* 0x040fe20003f64270 */
[--C-:B------:R-:W-:Y:S01]  /*5ca0*/  FFMA.FTZ R152, R45, R10, -R34.reuse ;  /* 0x0000000a2d987223 */ /* 0x100fe20000010822 */
[----:B------:R-:W-:Y:S01]  /*5cb0*/  FMNMX.FTZ R36, R161, R36, !PT ;  /* 0x00000024a1247209 */ /* 0x000fe20007810000 */
[-CC-:B------:R-:W-:Y:S01]  /*5cc0*/  FFMA.FTZ R154, R47, R10.reuse, -R34.reuse ;  /* 0x0000000a2f9a7223 */ /* 0x180fe20000010822 */
[-CC-:B------:R-:W-:Y:S01]  /*5cd0*/  FFMA.FTZ R162, R39, R10.reuse, -R34.reuse ;  /* 0x0000000a27a27223 */ /* 0x180fe20000010822 */
[----:B------:R-:W0:Y:S01]  /*5ce0*/  MUFU.TANH R30, R30 ;  /* 0x0000001e001e7308 */ /* 0x000e220000002400 */
[----:B-1----:R-:W-:Y:S01]  /*5cf0*/  FSEL R167, R27, -INF , P2 ;  /* 0xff8000001ba77808 */ /* 0x002fe20001000000 */
[-CC-:B------:R-:W-:Y:S01]  /*5d00*/  FFMA.FTZ R160, R35, R10.reuse, -R34.reuse ;  /* 0x0000000a23a07223 */ /* 0x180fe20000010822 */
[----:B------:R-:W-:Y:S01]  /*5d10*/  ISETP.GT.AND P2, PT, R38, 0x40, PT ;  /* 0x000000402600780c */ /* 0x000fe20003f44270 */
        /* <DEDUP_REMOVED lines=22> */
[----:B------:R-:W-:Y:S01]  /*5e80*/  FFMA.FTZ R31, R31, R10, -R34 ;  /* 0x0000000a1f1f7223 */ /* 0x000fe20000010822 */
[----:B------:R-:W-:-:S02]  /*5e90*/  ISETP.GT.AND P3, PT, R38, 0x49, PT ;  /* 0x000000492600780c */ /* 0x000fc40003f64270 */
[----:B------:R-:W-:-:S03]  /*5ea0*/  FMNMX.FTZ R36, R157, R36, !PT ;  /* 0x000000249d247209 */ /* 0x000fc60007810000 */
[----:B------:R-:W1:Y:S01]  /*5eb0*/  MUFU.TANH R62, R62 ;  /* 0x0000003e003e7308 */ /* 0x000e620000002400 */
[----:B--2---:R-:W-:Y:S02]  /*5ec0*/  FSEL R159, R40, -INF , P2 ;  /* 0xff800000289f7808 */ /* 0x004fe40001000000 */
[----:B------:R-:W-:Y:S02]  /*5ed0*/  ISETP.GT.AND P2, PT, R38, 0x50, PT ;  /* 0x000000502600780c */ /* 0x000fe40003f44270 */
[----:B------:R-:W-:-:S03]  /*5ee0*/  FMNMX.FTZ R36, R159, R36, !PT ;  /* 0x000000249f247209 */ /* 0x000fc60007810000 */
[----:B------:R-:W2:Y:S01]  /*5ef0*/  MUFU.TANH R58, R58 ;  /* 0x0000003a003a7308 */ /* 0x000ea20000002400 */
[----:B0-----:R-:W-:Y:S02]  /*5f00*/  FSEL R155, R48, -INF , P3 ;  /* 0xff800000309b7808 */ /* 0x001fe40001800000 */
[----:B------:R-:W-:Y:S02]  /*5f10*/  ISETP.GT.AND P3, PT, R38, 0x51, PT ;  /* 0x000000512600780c */ /* 0x000fe40003f64270 */
        /* <DEDUP_REMOVED lines=60> */
[----:B------:R-:W-:-:S03]  /*62e0*/  FMUL.FTZ R14, R13, R10 ;  /* 0x0000000a0d0e7220 */ /* 0x000fc60000410000 */
[----:B------:R-:W-:-:S03]  /*62f0*/  FSEL R30, R13, RZ, P2 ;  /* 0x000000ff0d1e7208 */ /* 0x000fc60001000000 */
[----:B------:R-:W-:Y:S01]  /*6300*/  MUFU.EX2 R174, R174 ;  /* 0x000000ae00ae7308 */ /* 0x000fe20000000800 */
[----:B------:R-:W-:Y:S01]  /*6310*/  FSEL R14, R14, RZ, P2 ;  /* 0x000000ff0e0e7208 */ /* 0x000fe20001000000 */
[----:B------:R-:W-:-:S04]  /*6320*/  FADD.FTZ R9, -R30, R9 ;  /* 0x000000091e097221 */ /* 0x000fc80000010100 */
[-CC-:B------:R-:W-:Y:S01]  /*6330*/  FFMA.FTZ R43, R67, R10.reuse, -R14.reuse ;  /* 0x0000000a432b7223 */ /* 0x180fe2000001080e */
[----:B------:R-:W-:Y:S01]  /*6340*/  FSEL R67, R11, RZ, P1 ;  /* 0x000000ff0b437208 */ /* 0x000fe20000800000 */
[-CC-:B------:R-:W-:Y:S01]  /*6350*/  FFMA.FTZ R12, R12, R10.reuse, -R14.reuse ;  /* 0x0000000a0c0c7223 */ /* 0x180fe2000001080e */
[-C--:B------:R-:W-:Y:S01]  /*6360*/  FMUL.FTZ R9, R9, R10.reuse ;  /* 0x0000000a09097220 */ /* 0x080fe20000410000 */
[-CC-:B------:R-:W-:Y:S01]  /*6370*/  FFMA.FTZ R16, R71, R10.reuse, -R14.reuse ;  /* 0x0000000a47107223 */ /* 0x180fe2000001080e */
[-C--:B------:R-:W-:Y:S01]  /*6380*/  FFMA.FTZ R45, R73, R10.reuse, -R14 ;  /* 0x0000000a492d7223 */ /* 0x080fe2000001080e */
        /* <DEDUP_REMOVED lines=31> */
[----:B------:R-:W-:-:S02]  /*6580*/  FFMA.FTZ R183, R183, R10, -R14 ;  /* 0x0000000ab7b77223 */ /* 0x000fc4000001080e */
[----:B------:R-:W2:Y:S01]  /*6590*/  MUFU.EX2 R16, R16 ;  /* 0x0000001000107308 */ /* 0x000ea20000000800 */
[----:B0-----:R-:W-:-:S04]  /*65a0*/  FFMA.FTZ R27, R8, R0, R15 ;  /* 0x00000000081b7223 */ /* 0x001fc8000001000f */
[----:B------:R-:W-:-:S03]  /*65b0*/  FADD.FTZ R27, R180, R27 ;  /* 0x0000001bb41b7221 */ /* 0x000fc60000010000 */
[----:B------:R-:W0:Y:S01]  /*65c0*/  MUFU.EX2 R45, R45 ;  /* 0x0000002d002d7308 */ /* 0x000e220000000800 */
[----:B-1----:R-:W-:-:S04]  /*65d0*/  FFMA.FTZ R0, R9, R3, R12 ;  /* 0x0000000309007223 */ /* 0x002fc8000001000c */
        /* <DEDUP_REMOVED lines=17> */
[-CC-:B------:R-:W-:Y:S01]  /*66f0*/  FFMA.FTZ R34, R153, R10.reuse, -R14.reuse ;  /* 0x0000000a99227223 */ /* 0x180fe2000001080e */
[----:B------:R-:W-:Y:S02]  /*6700*/  FFMA.FTZ R14, R185, R10, -R14 ;  /* 0x0000000ab90e7223 */ /* 0x000fe4000001080e */
        /* <DEDUP_REMOVED lines=95> */
.L_x_8889:
[----:B------:R-:W-:Y:S01]  /*6d00*/  UISETP.GT.AND UP0, UPT, UR54, UR52, UPT ;  /* 0x000000343600728c */ /* 0x000fe2000bf04270 */
[-C--:B------:R-:W-:Y:S01]  /*6d10*/  FMUL.FTZ R88, R88, R8.reuse ;  /* 0x0000000858587220 */ /* 0x080fe20000410000 */
[----:B------:R-:W-:Y:S01]  /*6d20*/  ULEA UR4, UR53, UR41, 0x3 ;  /* 0x0000002935047291 */ /* 0x000fe2000f8e183f */
[-C--:B------:R-:W-:Y:S01]  /*6d30*/  FMUL.FTZ R89, R89, R8.reuse ;  /* 0x0000000859597220 */ /* 0x080fe20000410000 */
[----:B------:R-:W-:Y:S01]  /*6d40*/  UIADD3 UR5, UR54, -0x1, URZ ;  /* 0xffffffff36057890 */ /* 0x000fe2000fffe03f */
[-C--:B------:R-:W-:Y:S01]  /*6d50*/  FMUL.FTZ R92, R92, R8.reuse ;  /* 0x000000085c5c7220 */ /* 0x080fe20000410000 */
[----:B------:R-:W-:Y:S01]  /*6d60*/  UIADD3 UR4, UR4, 0x28860, URZ ;  /* 0x0002886004047890 */ /* 0x000fe2000fffe03f */
[----:B------:R-:W-:Y:S01]  /*6d70*/  PLOP3.LUT P1, PT, PT, PT, UP0, 0x80, 0x0 ;  /* 0x000000000000781c */ /* 0x000fe20003f2f008 */
[----:B------:R-:W-:Y:S01]  /*6d80*/  UMOV UR55, UR47 ;  /* 0x0000002f00377c82 */ /* 0x000fe20008000000 */
[----:B------:R-:W-:Y:S01]  /*6d90*/  UMOV UR53, UR48 ;  /* 0x0000003000357c82 */ /* 0x000fe20008000000 */
        /* <DEDUP_REMOVED lines=99> */
[----:B------:R-:W-:-:S05]  /*73d0*/  UMOV UR54, UR5 ;  /* 0x0000000500367c82 */ /* 0x000fca0008000000 */
.L_x_8879:
[----:B------:R-:W-:-:S06]  /*73e0*/  UISETP.GE.AND UP0, UPT, UR54, UR39, UPT ;  /* 0x000000273600728c */ /* 0x000fcc000bf06270 */
[----:B------:R-:W-:-:S13]  /*73f0*/  PLOP3.LUT P1, PT, PT, PT, UP0, 0x80, 0x0 ;  /* 0x000000000000781c */ /* 0x000fda0003f2f008 */
[----:B------:R-:W-:Y:S05]  /*7400*/  @!P1 BRA `(.L_x_8891) ;  /* 0x0000002800149947 */ /* 0x000fea0003800000 */
[C---:B------:R-:W-:Y:S01]  /*7410*/  VIADD R7, R2.reuse, 0x8 ;  /* 0x0000000802077836 */ /* 0x040fe20000000000 */
[----:B------:R-:W-:Y:S01]  /*7420*/  MOV R6, R11 ;  /* 0x0000000b00067202 */ /* 0x000fe20000000f00 */
[----:B------:R-:W-:Y:S01]  /*7430*/  IMAD.MOV.U32 R8, RZ, RZ, R13 ;  /* 0x000000ffff087224 */ /* 0x000fe200078e000d */
[----:B------:R-:W-:Y:S01]  /*7440*/  IADD3 R2, -R2, 0xb, RZ ;  /* 0x0000000b02027810 */ /* 0x000fe20007ffe1ff */
[----:B------:R-:W-:Y:S01]  /*7450*/  UMOV UR49, UR47 ;  /* 0x0000002f00317c82 */ /* 0x000fe20008000000 */
[----:B------:R-:W-:Y:S01]  /*7460*/  UMOV UR42, UR48 ;  /* 0x00000030002a7c82 */ /* 0x000fe20008000000 */
[----:B------:R-:W-:-:S05]  /*7470*/  ULDC UR38, c[0x0][0x9d8] ;  /* 0x0002760000267ab9 */ /* 0x000fca0000000800 */
.L_x_8902:
        /* <DEDUP_REMOVED lines=9> */
.L_x_8893:
[----:B------:R-:W-:Y:S01]  /*7510*/  ULEA UR4, UR48, UR41, 0x3 ;  /* 0x0000002930047291 */ /* 0x000fe2000f8e183f */
[----:B------:R-:W-:-:S05]  /*7520*/  IMAD.U32 R9, RZ, RZ, UR47 ;  /* 0x0000002fff097e24 */ /* 0x000fca000f8e00ff */
[----:B------:R-:W-:-:S04]  /*7530*/  SHF.L.U32 R9, R9, 0x1f, RZ ;  /* 0x0000001f09097819 */ /* 0x000fc800000006ff */
[----:B------:R0:W1:Y:S01]  /*7540*/  SYNCS.PHASECHK.TRANS64.TRYWAIT P1, [UR4+0x28830], R9 ;  /* 0x02883009ff0075a7 */ /* 0x0000620008020144 */
[----:B------:R-:W-:Y:S05]  /*7550*/  @!P0 BRA `(.L_x_8894) ;  /* 0x0000000000048947 */ /* 0x000fea0003800000 */
[----:B------:R-:W-:Y:S01]  /*7560*/  BPT.TRAP 0x1 ;  /* 0x000000040000795c */ /* 0x000fe20000300000 */
.L_x_8894:
[----:B-1----:R-:W-:Y:S05]  /*7570*/  @P1 BRA `(.L_x_8892) ;  /* 0x0000000000081947 */ /* 0x002fea0003800000 */
[----:B------:R-:W1:Y:S02]  /*7580*/  SYNCS.PHASECHK.TRANS64.TRYWAIT P1, [UR4+0x28830], R9 ;  /* 0x02883009ff0075a7 */ /* 0x000e640008020144 */
[----:B-1----:R-:W-:Y:S05]  /*7590*/  @!P1 BRA `(.L_x_8895) ;  /* 0x0000008400cc9947 */ /* 0x002fea0003800000 */
.L_x_8892:
        /* <DEDUP_REMOVED lines=46> */
.L_x_8897:
[----:B------:R-:W-:Y:S01]  /*7880*/  ULEA UR4, UR42, UR41, 0x3 ;  /* 0x000000292a047291 */ /* 0x000fe2000f8e183f */
[----:B01----:R-:W-:-:S04]  /*7890*/  MOV R9, UR49 ;  /* 0x0000003100097c02 */ /* 0x003fc80008000f00 */
[----:B------:R-:W-:-:S04]  /*78a0*/  SHF.L.U32 R9, R9, 0x1f, RZ ;  /* 0x0000001f09097819 */ /* 0x000fc800000006ff */
[----:B------:R0:W1:Y:S01]  /*78b0*/  SYNCS.PHASECHK.TRANS64.TRYWAIT P1, [UR4+0x28850], R9 ;  /* 0x02885009ff0075a7 */ /* 0x0000620008020144 */
[----:B------:R-:W-:Y:S05]  /*78c0*/  @!P0 BRA `(.L_x_8898) ;  /* 0x0000000000048947 */ /* 0x000fea0003800000 */
[----:B------:R-:W-:Y:S01]  /*78d0*/  BPT.TRAP 0x1 ;  /* 0x000000040000795c */ /* 0x000fe20000300000 */
.L_x_8898:
[----:B-1----:R-:W-:Y:S05]  /*78e0*/  @P1 BRA `(.L_x_8896) ;  /* 0x0000000000081947 */ /* 0x002fea0003800000 */
[----:B------:R-:W1:Y:S02]  /*78f0*/  SYNCS.PHASECHK.TRANS64.TRYWAIT P1, [UR4+0x28850], R9 ;  /* 0x02885009ff0075a7 */ /* 0x000e640008020144 */
[----:B-1----:R-:W-:Y:S05]  /*7900*/  @!P1 BRA `(.L_x_8899) ;  /* 0x0000008400089947 */ /* 0x002fea0003800000 */
.L_x_8896:
        /* <DEDUP_REMOVED lines=49> */
.L_x_8900:
        /* <DEDUP_REMOVED lines=84> */
[----:B---3--:R-:W-:Y:S01]  /*8160*/  FMNMX.FTZ R12, R21, R12, !PT ;  /* 0x0000000c150c7209 */ /* 0x008fe20007810000 */
[----:B------:R-:W-:-:S04]  /*8170*/  UIADD3 UR4, UR4, 0x28840, URZ ;  /* 0x0002884004047890 */ /* 0x000fc8000fffe03f */
[----:B------:R-:W-:Y:S02]  /*8180*/  UPRMT UR4, UR43, 0x654, UR4 ;  /* 0x000006542b047896 */ /* 0x000fe40008000004 */
[----:B------:R-:W3:Y:S01]  /*8190*/  MUFU.TANH R163, R163 ;  /* 0x000000a300a37308 */ /* 0x000ee20000002400 */
[----:B0-----:R-:W-:-:S06]  /*81a0*/  FMNMX.FTZ R10, R161, R10, !PT ;  /* 0x0000000aa10a7209 */ /* 0x001fcc0007810000 */
[----:B------:R-:W-:Y:S01]  /*81b0*/  SYNCS.ARRIVE.TRANS64.RED.A1T0 RZ, [UR4], RZ ;  /* 0x000000ffffff79a7 */ /* 0x000fe20008100404 */
        /* <DEDUP_REMOVED lines=103> */
[----:B-1----:R-:W-:Y:S02]  /*8830*/  FMNMX.FTZ R10, R203, R10, !PT ;  /* 0x0000000acb0a7209 */ /* 0x002fe40007810000 */
[----:B---3--:R-:W-:-:S05]  /*8840*/  FMNMX.FTZ R12, R87, R12, !PT ;  /* 0x0000000c570c7209 */ /* 0x008fca0007810000 */
[----:B------:R-:W1:Y:S01]  /*8850*/  SHFL.BFLY PT, R13, R12, 0x2, 0x1f ;  /* 0x0c401f000c0d7f89 */ /* 0x000e6200000e0000 */
[----:B0-----:R-:W-:Y:S02]  /*8860*/  FMNMX.FTZ R14, R205, R10, !PT ;  /* 0x0000000acd0e7209 */ /* 0x001fe40007810000 */
[----:B------:R-:W0:Y:S03]  /*8870*/  LDC R10, c[0x0][0x988] ;  /* 0x00026200ff0a7b82 */ /* 0x000e260000000800 */
[----:B------:R-:W3:Y:S01]  /*8880*/  SHFL.BFLY PT, R11, R14, 0x2, 0x1f ;  /* 0x0c401f000e0b7f89 */ /* 0x000ee200000e0000 */
[----:B-1----:R-:W-:-:S05]  /*8890*/  FMNMX.FTZ R18, R12, R13, !PT ;  /* 0x0000000d0c127209 */ /* 0x002fca0007810000 */
[----:B------:R-:W1:Y:S01]  /*88a0*/  SHFL.BFLY PT, R13, R18, 0x1, 0x1f ;  /* 0x0c201f00120d7f89 */ /* 0x000e6200000e0000 */
[----:B---3--:R-:W-:-:S05]  /*88b0*/  FMNMX.FTZ R16, R14, R11, !PT ;  /* 0x0000000b0e107209 */ /* 0x008fca0007810000 */
[----:B------:R-:W3:Y:S01]  /*88c0*/  SHFL.BFLY PT, R11, R16, 0x1, 0x1f ;  /* 0x0c201f00100b7f89 */ /* 0x000ee200000e0000 */
[----:B-1----:R-:W-:-:S05]  /*88d0*/  FMNMX.FTZ R13, R18, R13, !PT ;  /* 0x0000000d120d7209 */ /* 0x002fca0007810000 */
[----:B------:R-:W-:Y:S01]  /*88e0*/  FADD.FTZ R207, -R13, R8 ;  /* 0x000000080dcf7221 */ /* 0x000fe20000010100 */
[----:B---3--:R-:W-:-:S05]  /*88f0*/  FMNMX.FTZ R11, R16, R11, !PT ;  /* 0x0000000b100b7209 */ /* 0x008fca0007810000 */
[CC--:B0-----:R-:W-:Y:S01]  /*8900*/  FMUL.FTZ R8, R11.reuse, R10.reuse ;  /* 0x0000000a0b087220 */ /* 0x0c1fe20000410000 */
        /* <DEDUP_REMOVED lines=70> */
[----:B------:R-:W-:-:S05]  /*8d70*/  FFMA.FTZ R85, R85, R10, -R8 ;  /* 0x0000000a55557223 */ /* 0x000fca0000010808 */
[----:B------:R-:W3:Y:S01]  /*8d80*/  MUFU.EX2 R12, R12 ;  /* 0x0000000c000c7308 */ /* 0x000ee20000000800 */
[----:B-1----:R-:W-:-:S07]  /*8d90*/  FFMA.FTZ R3, R6, R3, R181 ;  /* 0x0000000306037223 */ /* 0x002fce00000100b5 */
[----:B------:R-:W1:Y:S01]  /*8da0*/  MUFU.EX2 R182, R182 ;  /* 0x000000b600b67308 */ /* 0x000e620000000800 */
[----:B0-----:R-:W-:-:S07]  /*8db0*/  FADD.FTZ R17, R153, R0 ;  /* 0x0000000099117221 */ /* 0x001fce0000010000 */
[----:B------:R-:W0:Y:S01]  /*8dc0*/  MUFU.EX2 R183, R183 ;  /* 0x000000b700b77308 */ /* 0x000e220000000800 */
[----:B---3--:R-:W-:-:S07]  /*8dd0*/  FADD.FTZ R0, R12, R3 ;  /* 0x000000030c007221 */ /* 0x008fce0000010000 */
[----:B------:R-:W3:Y:S01]  /*8de0*/  MUFU.EX2 R155, R155 ;  /* 0x0000009b009b7308 */ /* 0x000ee20000000800 */
[----:B-1----:R-:W-:Y:S01]  /*8df0*/  FADD.FTZ R32, R182, R17 ;  /* 0x00000011b6207221 */ /* 0x002fe20000010000 */
[----:B------:R-:W-:-:S06]  /*8e00*/  FFMA.FTZ R17, R53, R10, -R8 ;  /* 0x0000000a35117223 */ /* 0x000fcc0000010808 */
[----:B------:R-:W1:Y:S01]  /*8e10*/  MUFU.EX2 R14, R14 ;  /* 0x0000000e000e7308 */ /* 0x000e620000000800 */
[----:B0-----:R-:W-:-:S07]  /*8e20*/  FADD.FTZ R3, R183, R0 ;  /* 0x00000000b7037221 */ /* 0x001fce0000010000 */
[----:B------:R-:W0:Y:S01]  /*8e30*/  MUFU.EX2 R176, R176 ;  /* 0x000000b000b07308 */ /* 0x000e220000000800 */
[----:B---3--:R-:W-:-:S07]  /*8e40*/  FADD.FTZ R19, R155, R32 ;  /* 0x000000209b137221 */ /* 0x008fce0000010000 */
[----:B------:R-:W3:Y:S01]  /*8e50*/  MUFU.EX2 R177, R177 ;  /* 0x000000b100b17308 */ /* 0x000ee20000000800 */
[----:B-1----:R-:W-:-:S07]  /*8e60*/  FADD.FTZ R0, R14, R3 ;  /* 0x000000030e007221 */ /* 0x002fce0000010000 */
[----:B------:R-:W1:Y:S01]  /*8e70*/  MUFU.EX2 R157, R157 ;  /* 0x0000009d009d7308 */ /* 0x000e620000000800 */
[----:B0-----:R-:W-:-:S07]  /*8e80*/  FADD.FTZ R32, R176, R19 ;  /* 0x00000013b0207221 */ /* 0x001fce0000010000 */
[----:B------:R-:W0:Y:S01]  /*8e90*/  MUFU.EX2 R16, R16 ;  /* 0x0000001000107308 */ /* 0x000e220000000800 */
[----:B---3--:R-:W-:-:S07]  /*8ea0*/  FADD.FTZ R3, R177, R0 ;  /* 0x00000000b1037221 */ /* 0x008fce0000010000 */
[----:B------:R-:W3:Y:S01]  /*8eb0*/  MUFU.EX2 R178, R178 ;  /* 0x000000b200b27308 */ /* 0x000ee20000000800 */
[----:B-1----:R-:W-:Y:S01]  /*8ec0*/  FADD.FTZ R19, R157, R32 ;  /* 0x000000209d137221 */ /* 0x002fe20000010000 */
[-CC-:B------:R-:W-:Y:S01]  /*8ed0*/  FFMA.FTZ R32, R55, R10.reuse, -R8.reuse ;  /* 0x0000000a37207223 */ /* 0x180fe20000010808 */
[----:B------:R-:W-:-:S05]  /*8ee0*/  FFMA.FTZ R8, R87, R10, -R8 ;  /* 0x0000000a57087223 */ /* 0x000fca0000010808 */
        /* <DEDUP_REMOVED lines=102> */
[----:B0-----:R-:W-:-:S03]  /*9550*/  FADD.FTZ R0, R189, R0 ;  /* 0x00000000bd007221 */ /* 0x001fc60000010000 */
[----:B---3--:R-:W-:Y:S01]  /*9560*/  FADD.FTZ R3, R8, R3 ;  /* 0x0000000308037221 */ /* 0x008fe20000010000 */
[----:B------:R-:W-:Y:S06]  /*9570*/  @!P0 BRA `(.L_x_8901) ;  /* 0x0000000000048947 */ /* 0x000fec0003800000 */
[----:B------:R-:W-:Y:S01]  /*9580*/  BPT.TRAP 0x1 ;  /* 0x000000040000795c */ /* 0x000fe20000300000 */
.L_x_8901:
[----:B------:R-:W-:Y:S01]  /*9590*/  UISETP.GT.AND UP0, UPT, UR54, UR39, UPT ;  /* 0x000000273600728c */ /* 0x000fe2000bf04270 */
[----:B------:R-:W-:Y:S01]  /*95a0*/  F2FP.BF16.F32.PACK_AB R178, R159, R178 ;  /* 0x000000b29fb2723e */ /* 0x000fe200000010ff */
[----:B------:R-:W-:Y:S01]  /*95b0*/  ULEA UR4, UR42, UR41, 0x3 ;  /* 0x000000292a047291 */ /* 0x000fe2000f8e183f */
[----:B------:R-:W-:Y:S01]  /*95c0*/  F2FP.BF16.F32.PACK_AB R180, R153, R180 ;  /* 0x000000b499b4723e */ /* 0x000fe200000010ff */
[----:B------:R-:W-:Y:S01]  /*95d0*/  UIADD3 UR5, UR54, -0x1, URZ ;  /* 0xffffffff36057890 */ /* 0x000fe2000fffe03f */
[----:B------:R-:W-:Y:S01]  /*95e0*/  F2FP.BF16.F32.PACK_AB R182, R155, R182 ;  /* 0x000000b69bb6723e */ /* 0x000fe200000010ff */
[----:B------:R-:W-:Y:S01]  /*95f0*/  UIADD3 UR4, UR4, 0x28860, URZ ;  /* 0x0002886004047890 */ /* 0x000fe2000fffe03f */
[----:B------:R-:W-:Y:S01]  /*9600*/  PLOP3.LUT P1, PT, PT, PT, UP0, 0x80, 0x0 ;  /* 0x000000000000781c */ /* 0x000fe20003f2f008 */
[----:B------:R-:W-:Y:S01]  /*9610*/  UMOV UR49, UR47 ;  /* 0x0000002f00317c82 */ /* 0x000fe20008000000 */
[----:B------:R-:W-:Y:S01]  /*9620*/  UMOV UR42, UR48 ;  /* 0x00000030002a7c82 */ /* 0x000fe20008000000 */
[----:B------:R-:W-:Y:S01]  /*9630*/  UPRMT UR4, UR43, 0x654, UR4 ;  /* 0x000006542b047896 */ /* 0x000fe20008000004 */
[----:B------:R-:W-:Y:S01]  /*9640*/  F2FP.BF16.F32.PACK_AB R176, R157, R176 ;  /* 0x000000b09db0723e */ /* 0x000fe200000010ff */
[----:B------:R-:W-:Y:S01]  /*9650*/  UMOV UR54, UR5 ;  /* 0x0000000500367c82 */ /* 0x000fe20008000000 */
[----:B------:R-:W-:Y:S01]  /*9660*/  F2FP.BF16.F32.PACK_AB R172, R161, R172 ;  /* 0x000000aca1ac723e */ /* 0x000fe200000010ff */
[----:B------:R-:W-:Y:S01]  /*9670*/  FMUL.FTZ R90, R90, R6 ;  /* 0x000000065a5a7220 */ /* 0x000fe20000410000 */
[----:B------:R-:W-:Y:S01]  /*9680*/  F2FP.BF16.F32.PACK_AB R174, R163, R174 ;  /* 0x000000aea3ae723e */ /* 0x000fe200000010ff */
[----:B------:R-:W-:Y:S01]  /*9690*/  FMUL.FTZ R91, R91, R6 ;  /* 0x000000065b5b7220 */ /* 0x000fe20000410000 */
[----:B------:R-:W-:Y:S01]  /*96a0*/  F2FP.BF16.F32.PACK_AB R168, R165, R168 ;  /* 0x000000a8a5a8723e */ /* 0x000fe200000010ff */
[----:B------:R-:W-:Y:S01]  /*96b0*/  FMUL.FTZ R94, R94, R6 ;  /* 0x000000065e5e7220 */ /* 0x000fe20000410000 */
[----:B------:R-:W-:Y:S01]  /*96c0*/  SYNCS.ARRIVE.TRANS64.RED.A1T0 RZ, [UR4], RZ ;  /* 0x000000ffffff79a7 */ /* 0x000fe20008100404 */
[----:B------:R-:W-:Y:S01]  /*96d0*/  F2FP.BF16.F32.PACK_AB R170, R167, R170 ;  /* 0x000000aaa7aa723e */ /* 0x000fe200000010ff */
[----:B------:R-:W-:Y:S01]  /*96e0*/  FMUL.FTZ R95, R95, R6 ;  /* 0x000000065f5f7220 */ /* 0x000fe20000410000 */
[----:B------:R-:W-:Y:S01]  /*96f0*/  F2FP.BF16.F32.PACK_AB R159, R8, R34 ;  /* 0x00000022089f723e */ /* 0x000fe200000010ff */
        /* <DEDUP_REMOVED lines=86> */
.L_x_8891:
[----:B------:R-:W-:Y:S06]  /*9c60*/  BAR.ARV 0x8, 0x180 ;  /* 0x0206000000007b1d */ /* 0x000fec0000002000 */
[----:B------:R-:W-:Y:S05]  /*9c70*/  @!P0 BRA `(.L_x_8903) ;  /* 0x0000000000048947 */ /* 0x000fea0003800000 */
[----:B------:R-:W-:Y:S01]  /*9c80*/  BPT.TRAP 0x1 ;  /* 0x000000040000795c */ /* 0x000fe20000300000 */
.L_x_8903:
[----:B------:R-:W-:Y:S01]  /*9c90*/  ULEA UR5, UR48, UR41, 0x3 ;  /* 0x0000002930057291 */ /* 0x000fe2000f8e183f */
[----:B--2---:R-:W-:-:S04]  /*9ca0*/  MOV R2, UR47 ;  /* 0x0000002f00027c02 */ /* 0x004fc80008000f00 */
[----:B------:R-:W-:-:S04]  /*9cb0*/  SHF.L.U32 R2, R2, 0x1f, RZ ;  /* 0x0000001f02027819 */ /* 0x000fc800000006ff */
[----:B------:R0:W1:Y:S01]  /*9cc0*/  SYNCS.PHASECHK.TRANS64.TRYWAIT P1, [UR5+0x28850], R2 ;  /* 0x02885002ff0075a7 */ /* 0x0000620008020145 */
[----:B------:R-:W-:Y:S05]  /*9cd0*/  @!P0 BRA `(.L_x_8904) ;  /* 0x0000000000048947 */ /* 0x000fea0003800000 */
[----:B------:R-:W-:Y:S01]  /*9ce0*/  BPT.TRAP 0x1 ;  /* 0x000000040000795c */ /* 0x000fe20000300000 */
.L_x_8904:
[----:B-1----:R-:W-:Y:S05]  /*9cf0*/  @P1 BRA `(.L_x_8905) ;  /* 0x0000000000081947 */ /* 0x002fea0003800000 */
[----:B------:R-:W1:Y:S02]  /*9d00*/  SYNCS.PHASECHK.TRANS64.TRYWAIT P1, [UR5+0x28850], R2 ;  /* 0x02885002ff0075a7 */ /* 0x000e640008020145 */
[----:B-1----:R-:W-:Y:S05]  /*9d10*/  @!P1 BRA `(.L_x_8906) ;  /* 0x00000060001c9947 */ /* 0x002fea0003800000 */
.L_x_8905:
        /* <DEDUP_REMOVED lines=8> */
[----:B------:R-:W-:-:S04]  /*9da0*/  ULEA UR48, UR48, UR41, 0xb ;  /* 0x0000002930307291 */ /* 0x000fc8000f8e583f */
[----:B------:R-:W-:-:S03]  /*9db0*/  UIADD3 UR4, UR48, 0x80, URZ ;  /* 0x0000008030047890 */ /* 0x000fc6000fffe03f */
[----:B------:R-:W-:-:S06]  /*9dc0*/  UMOV UR6, UR48 ;  /* 0x0000003000067c82 */ /* 0x000fcc0008000000 */
        /* <DEDUP_REMOVED lines=11> */
[----:B------:R-:W-:-:S02]  /*9e80*/  IMAD.MOV.U32 R2, RZ, RZ, RZ ;  /* 0x000000ffff027224 */ /* 0x000fc400078e00ff */
[----:B-1----:R-:W-:Y:S02]  /*9e90*/  FADD.FTZ R12, R4, R7 ;  /* 0x00000007040c7221 */ /* 0x002fe40000010000 */
[----:B------:R-:W-:Y:S01]  /*9ea0*/  FSETP.NE.FTZ.AND P1, PT, R9, RZ, PT ;  /* 0x000000ff0900720b */ /* 0x000fe20003f35000 */
[----:B------:R-:W-:Y:S02]  /*9eb0*/  IMAD.MOV.U32 R7, RZ, RZ, RZ ;  /* 0x000000ffff077224 */ /* 0x000fe400078e00ff */
        /* <DEDUP_REMOVED lines=52> */
.L_x_8907:
        /* <DEDUP_REMOVED lines=68> */
.L_x_8871:
        /* <DEDUP_REMOVED lines=27> */
[----:B------:R-:W-:Y:S02]  /*a7f0*/  LOP3.LUT R5, R5, 0xfffffffc, RZ, 0xc0, !PT ;  /* 0xfffffffc05057812 */ /* 0x000fe400078ec0ff */
[C---:B------:R-:W-:Y:S01]  /*a800*/  IADD3 R18, R4.reuse, -R7, RZ ;  /* 0x8000000704127210 */ /* 0x040fe20007ffe0ff */
[----:B------:R-:W3:Y:S01]  /*a810*/  @P0 LDC R27, c[0x0][0xbec] ;  /* 0x0002fb00ff1b0b82 */ /* 0x000ee20000000800 */
[----:B------:R-:W-:Y:S01]  /*a820*/  SHF.R.S32.HI R7, RZ, 0x7, R2 ;  /* 0x00000007ff077819 */ /* 0x000fe20000011402 */
[----:B------:R-:W-:Y:S01]  /*a830*/  IMAD.IADD R5, R4, 0x1, -R5 ;  /* 0x0000000104057824 */ /* 0x000fe200078e0a05 */
[----:B------:R-:W-:Y:S01]  /*a840*/  SHF.R.S32.HI R9, RZ, 0x1f, R18 ;  /* 0x0000001fff097819 */ /* 0x000fe20000011412 */
[----:B----4-:R-:W-:Y:S01]  /*a850*/  IMAD R21, R21, R16, UR11 ;  /* 0x0000000b15157e24 */ /* 0x010fe2000f8e0210 */
[----:B------:R-:W-:-:S02]  /*a860*/  LEA.HI R2, R2, R7, RZ, 0x1 ;  /* 0x0000000702027211 */ /* 0x000fc400078f08ff */
[-C--:B------:R-:W-:Y:S01]  /*a870*/  LEA.HI R23, R9, R18.reuse, RZ, 0x2 ;  /* 0x0000001209177211 */ /* 0x080fe200078f10ff */
[----:B------:R-:W4:Y:S01]  /*a880*/  @P0 LDC R20, c[0x0][0xbf0] ;  /* 0x0002fc00ff140b82 */ /* 0x000f220000000800 */
[----:B------:R-:W-:Y:S01]  /*a890*/  LOP3.LUT R2, R2, 0x3fffffe, RZ, 0xc0, !PT ;  /* 0x03fffffe02027812 */ /* 0x000fe200078ec0ff */
[----:B0-----:R-:W-:Y:S01]  /*a8a0*/  IMAD R12, R14, UR10, RZ ;  /* 0x0000000a0e0c7c24 */ /* 0x001fe2000f8e02ff */
[--C-:B------:R-:W-:Y:S02]  /*a8b0*/  SHF.R.S32.HI R6, RZ, 0x2, R23.reuse ;  /* 0x00000002ff067819 */ /* 0x100fe40000011417 */
[----:B------:R-:W-:Y:S01]  /*a8c0*/  SHF.R.S32.HI R11, RZ, 0x1f, R23 ;  /* 0x0000001fff0b7819 */ /* 0x000fe20000011417 */
[----:B------:R-:W-:Y:S01]  /*a8d0*/  IMAD.IADD R2, R7, 0x1, -R2 ;  /* 0x0000000107027824 */ /* 0x000fe200078e0a02 */
[----:B------:R-:W-:Y:S02]  /*a8e0*/  LEA.HI R9, R9, R18, RZ, 0x5 ;  /* 0x0000001209097211 */ /* 0x000fe400078f28ff */
[----:B------:R-:W-:-:S02]  /*a8f0*/  LEA.HI R11, R11, R6, RZ, 0x3 ;  /* 0x000000060b0b7211 */ /* 0x000fc400078f18ff */
[----:B------:R-:W-:Y:S02]  /*a900*/  SHF.R.S32.HI R7, RZ, 0x5, R9 ;  /* 0x00000005ff077819 */ /* 0x000fe40000011409 */
[----:B------:R-:W-:Y:S01]  /*a910*/  LOP3.LUT R11, R11, 0xfffffff8, RZ, 0xc0, !PT ;  /* 0xfffffff80b0b7812 */ /* 0x000fe200078ec0ff */
[----:B------:R-:W0:Y:S01]  /*a920*/  @P0 LDC R9, c[0x0][0xbec] ;  /* 0x0002fb00ff090b82 */ /* 0x000e220000000800 */
[----:B------:R-:W-:Y:S02]  /*a930*/  LOP3.LUT R23, R23, 0x7ffffffc, RZ, 0xc0, !PT ;  /* 0x7ffffffc17177812 */ /* 0x000fe400078ec0ff */
[----:B------:R-:W-:Y:S02]  /*a940*/  IADD3 R4, R6, -R11, RZ ;  /* 0x8000000b06047210 */ /* 0x000fe40007ffe0ff */
[----:B------:R-:W-:-:S03]  /*a950*/  LEA.HI R6, R5, R5, RZ, 0x1 ;  /* 0x0000000505067211 */ /* 0x000fc600078f08ff */
[----:B------:R-:W5:Y:S01]  /*a960*/  LDC.64 R10, c[0x0][0xbd8] ;  /* 0x0002f600ff0a7b82 */ /* 0x000f620000000a00 */
[----:B------:R-:W-:Y:S01]  /*a970*/  IMAD R7, R7, 0x10, R4 ;  /* 0x0000001007077824 */ /* 0x000fe200078e0204 */
[----:B------:R-:W-:Y:S02]  /*a980*/  LOP3.LUT R6, R6, 0x1ffffffe, RZ, 0xc0, !PT ;  /* 0x1ffffffe06067812 */ /* 0x000fe400078ec0ff */
[----:B------:R-:W-:Y:S02]  /*a990*/  MOV R4, UR4 ;  /* 0x0000000400047c02 */ /* 0x000fe40008000f00 */
[----:B------:R-:W-:Y:S01]  /*a9a0*/  LEA R2, R2, R7, 0x6 ;  /* 0x0000000702027211 */ /* 0x000fe200078e30ff */
[----:B------:R-:W-:Y:S02]  /*a9b0*/  IMAD.IADD R25, R5, 0x1, -R6 ;  /* 0x0000000105197824 */ /* 0x000fe400078e0a06 */
[----:B------:R-:W-:Y:S01]  /*a9c0*/  IMAD.U32 R5, RZ, RZ, UR5 ;  /* 0x00000005ff057e24 */ /* 0x000fe2000f8e00ff */
        /* <DEDUP_REMOVED lines=9> */
[----:B------:R-:W-:Y:S01]  /*aa60*/  ULDC.64 UR6, c[0x0][0xb48] ;  /* 0x0002d20000067ab9 */ /* 0x000fe20000000a00 */
[----:B-----5:R-:W-:Y:S01]  /*aa70*/  IMAD R8, R10, UR10, RZ ;  /* 0x0000000a0a087c24 */ /* 0x020fe2000f8e02ff */
[----:B------:R-:W-:Y:S01]  /*aa80*/  IADD3 R16, R2, 0x8, RZ ;  /* 0x0000000802107810 */ /* 0x000fe20007ffe0ff */
[----:B------:R-:W-:-:S04]  /*aa90*/  IMAD.WIDE.U32 R4, R10, UR12, R4 ;  /* 0x0000000c0a047c25 */ /* 0x000fc8000f8e0004 */
[----:B------:R-:W-:Y:S02]  /*aaa0*/  IMAD R11, R11, UR12, R8 ;  /* 0x0000000c0b0b7c24 */ /* 0x000fe4000f8e0208 */
[----:B------:R-:W-:Y:S01]  /*aab0*/  IMAD R8, R19, 0x80, R6 ;  /* 0x0000008013087824 */ /* 0x000fe200078e0206 */
[----:B------:R-:W-:Y:S01]  /*aac0*/  MOV R6, UR4 ;  /* 0x0000000400067c02 */ /* 0x000fe20008000f00 */
[----:B------:R-:W-:Y:S01]  /*aad0*/  IMAD.IADD R5, R5, 0x1, R11 ;  /* 0x0000000105057824 */ /* 0x000fe200078e020b */
[----:B------:R-:W-:Y:S01]  /*aae0*/  ULDC.64 UR4, c[0x0][0xbe0] ;  /* 0x0002f80000047ab9 */ /* 0x000fe20000000a00 */
[----:B0-----:R-:W-:Y:S01]  /*aaf0*/  @P0 IMAD.HI.U32 R10, R8, R9, RZ ;  /* 0x00000009080a0227 */ /* 0x001fe200078e00ff */
[----:B------:R-:W-:-:S03]  /*ab00*/  MOV R11, R8 ;  /* 0x00000008000b7202 */ /* 0x000fc60000000f00 */
[----:B------:R-:W-:Y:S01]  /*ab10*/  IMAD.MOV.U32 R9, RZ, RZ, R8 ;  /* 0x000000ffff097224 */ /* 0x000fe200078e0008 */
[----:B-1----:R-:W-:Y:S01]  /*ab20*/  @P0 SHF.R.U32.HI R9, RZ, R13, R10 ;  /* 0x0000000dff090219 */ /* 0x002fe2000001160a */
[----:B------:R-:W-:Y:S01]  /*ab30*/  IMAD R13, R15, UR12, R12 ;  /* 0x0000000c0f0d7c24 */ /* 0x000fe2000f8e020c */
[----:B------:R-:W-:Y:S01]  /*ab40*/  SHF.R.S32.HI R12, RZ, 0x1f, R21 ;  /* 0x0000001fff0c7819 */ /* 0x000fe20000011415 */
[----:B------:R-:W-:-:S04]  /*ab50*/  IMAD.WIDE.U32 R6, R14, UR12, R6 ;  /* 0x0000000c0e067c25 */ /* 0x000fc8000f8e0006 */
[----:B---3--:R-:W-:-:S04]  /*ab60*/  @P0 IMAD.HI.U32 R27, R8, R27, RZ ;  /* 0x0000001b081b0227 */ /* 0x008fc800078e00ff */
[----:B------:R-:W-:Y:S01]  /*ab70*/  IMAD.IADD R7, R7, 0x1, R13 ;  /* 0x0000000107077824 */ /* 0x000fe200078e020d */
[----:B----4-:R-:W-:Y:S01]  /*ab80*/  @P0 SHF.R.U32.HI R11, RZ, R20, R27 ;  /* 0x00000014ff0b0219 */ /* 0x010fe2000001161b */
[----:B------:R-:W-:Y:S02]  /*ab90*/  IMAD R13, R12, UR6, RZ ;  /* 0x000000060c0d7c24 */ /* 0x000fe4000f8e02ff */
[----:B------:R-:W-:Y:S01]  /*aba0*/  IMAD.WIDE.U32 R4, R21, UR4, R4 ;  /* 0x0000000415047c25 */ /* 0x000fe2000f8e0004 */
[----:B------:R-:W-:-:S03]  /*abb0*/  IADD3 R14, -R11, RZ, RZ ;  /* 0x000000ff0b0e7210 */ /* 0x000fc60007ffe1ff */
[----:B------:R-:W-:Y:S01]  /*abc0*/  IMAD R10, R12, UR4, RZ ;  /* 0x000000040c0a7c24 */ /* 0x000fe2000f8e02ff */
[----:B------:R-:W-:Y:S01]  /*abd0*/  IADD3 R4, P0, R9, R4, RZ ;  /* 0x0000000409047210 */ /* 0x000fe20007f1e0ff */
[C---:B------:R-:W-:Y:S01]  /*abe0*/  IMAD R15, R21.reuse, UR7, R13 ;  /* 0x00000007150f7c24 */ /* 0x040fe2000f8e020d */
[--C-:B------:R-:W-:Y:S01]  /*abf0*/  SHF.R.S32.HI R13, RZ, 0x1f, R9.reuse ;  /* 0x0000001fff0d7819 */ /* 0x100fe20000011409 */
[----:B------:R-:W-:Y:S02]  /*ac00*/  IMAD.MOV R9, RZ, RZ, -R9 ;  /* 0x000000ffff097224 */ /* 0x000fe400078e0a09 */
[----:B------:R-:W-:Y:S01]  /*ac10*/  IMAD R12, R21, UR5, R10 ;  /* 0x00000005150c7c24 */ /* 0x000fe2000f8e020a */
[----:B------:R-:W-:Y:S01]  /*ac20*/  SHF.R.S32.HI R10, RZ, 0x1f, R11 ;  /* 0x0000001fff0a7819 */ /* 0x000fe2000001140b */
[----:B------:R-:W-:Y:S01]  /*ac30*/  IMAD R9, R17, R9, R8 ;  /* 0x0000000911097224 */ /* 0x000fe200078e0208 */
[----:B------:R-:W-:Y:S01]  /*ac40*/  ULDC.64 UR4, c[0x0][0xb30] ;  /* 0x0002cc0000047ab9 */ /* 0x000fe20000000a00 */
[----:B------:R-:W-:Y:S01]  /*ac50*/  IMAD.WIDE.U32 R6, R21, UR6, R6 ;  /* 0x0000000615067c25 */ /* 0x000fe2000f8e0006 */
[----:B------:R-:W-:Y:S01]  /*ac60*/  IADD3.X R5, R13, R5, R12, P0, !PT ;  /* 0x000000050d057210 */ /* 0x000fe200007fe40c */
[----:B------:R-:W-:-:S02]  /*ac70*/  ULDC.64 UR6, c[0x0][0xbc8] ;  /* 0x0002f20000067ab9 */ /* 0x000fc40000000a00 */
        /* <DEDUP_REMOVED lines=23> */
[----:B------:R-:W-:Y:S01]  /*adf0*/  IMAD R17, R17, UR6, RZ ;  /* 0x0000000611117c24 */ /* 0x000fe2000f8e02ff */
[----:B------:R-:W-:Y:S01]  /*ae00*/  LEA.HI.X R9, R4, UR7, R9, 0x2, P0 ;  /* 0x0000000704097c11 */ /* 0x000fe200080f1409 */
[----:B0-----:R-:W-:Y:S01]  /*ae10*/  ULEA UR4, UR5, UR4, 0x18 ;  /* 0x0000000405047291 */ /* 0x001fe2000f8ec03f */
        /* <DEDUP_REMOVED lines=10> */
[----:B------:R-:W-:-:S03]  /*aec0*/  IMAD.IADD R19, R18, 0x1, -R23 ;  /* 0x0000000112137824 */ /* 0x000fc600078e0a17 */
[----:B------:R-:W1:Y:S01]  /*aed0*/  SHFL.IDX PT, R7, R9, 0x1, 0x1c1f ;  /* 0x003c1f0009077f89 */ /* 0x000e6200000e0000 */
[----:B------:R-:W-:Y:S02]  /*aee0*/  IMAD.SHL.U32 R19, R19, 0x2, RZ ;  /* 0x0000000213137824 */ /* 0x000fe400078e00ff */
[----:B------:R-:W-:Y:S01]  /*aef0*/  SYNCS.ARRIVE.TRANS64.RED.A1T0 RZ, [UR4], RZ ;  /* 0x000000ffffff79a7 */ /* 0x000fe20008100404 */
[----:B------:R2:W3:Y:S04]  /*af00*/  SHFL.IDX PT, R14, R20, RZ, 0x1c1f ;  /* 0x001c1fff140e7589 */ /* 0x0004e800000e0000 */
[----:B------:R2:W4:Y:S04]  /*af10*/  SHFL.IDX PT, R15, R22, RZ, 0x1c1f ;  /* 0x001c1fff160f7589 */ /* 0x00052800000e0000 */
[----:B0-----:R2:W-:Y:S04]  /*af20*/  @!P1 ST.E desc[UR44][R4.64], R0 ;  /* 0x0000000004009985 */ /* 0x0015e8000c10192c */
[----:B-1----:R2:W-:Y:S01]  /*af30*/  @!P0 ST.E desc[UR44][R6.64], R3 ;  /* 0x0000000306008985 */ /* 0x0025e2000c10192c */
[----:B------:R-:W-:Y:S05]  /*af40*/  @P2 BRA `(.L_x_8910) ;  /* 0x0000000400782947 */ /* 0x000fea0003800000 */
        /* <DEDUP_REMOVED lines=13> */
[----:B------:R-:W-:-:S02]  /*b020*/  ISETP.GE.AND P4, PT, R9, UR4, PT ;  /* 0x0000000409007c0c */ /* 0x000fc4000bf86270 */
[----:B------:R-:W-:Y:S01]  /*b030*/  ISETP.GE.AND P5, PT, R10, UR4, PT ;  /* 0x000000040a007c0c */ /* 0x000fe2000bfa6270 */
[----:B---34-:R-:W-:Y:S01]  /*b040*/  @!P2 IMAD.WIDE R2, R19, 0x4, R14 ;  /* 0x000000041302a825 */ /* 0x018fe200078e020e */
[----:B------:R-:W-:Y:S02]  /*b050*/  ISETP.GE.AND P6, PT, R11, UR4, PT ;  /* 0x000000040b007c0c */ /* 0x000fe4000bfc6270 */
[----:B------:R-:W-:Y:S02]  /*b060*/  @!P3 LEA.HI R0, R0, R0, RZ, 0x1 ;  /* 0x000000000000b211 */ /* 0x000fe400078f08ff */
[----:B------:R0:W-:Y:S01]  /*b070*/  @!P2 ST.E.64 desc[UR44][R2.64], R88 ;  /* 0x000000580200a985 */ /* 0x0001e2000c101b2c */
[----:B------:R-:W-:Y:S02]  /*b080*/  @!P0 LEA.HI R6, R6, R6, RZ, 0x1 ;  /* 0x0000000606068211 */ /* 0x000fe400078f08ff */
[----:B------:R-:W-:Y:S02]  /*b090*/  @!P3 LOP3.LUT R5, R0, 0xfffffffe, RZ, 0xc0, !PT ;  /* 0xfffffffe0005b812 */ /* 0x000fe400078ec0ff */
[----:B------:R-:W-:-:S02]  /*b0a0*/  IADD3 R0, R19, 0x20, RZ ;  /* 0x0000002013007810 */ /* 0x000fc40007ffe0ff */
        /* <DEDUP_REMOVED lines=9> */
[----:B------:R-:W-:Y:S01]  /*b140*/  @!P0 IMAD.WIDE R2, R3, 0x4, R14 ;  /* 0x0000000403028825 */ /* 0x000fe200078e020e */
[----:B------:R-:W-:Y:S02]  /*b150*/  @!P2 LEA.HI R0, R0, R0, RZ, 0x1 ;  /* 0x000000000000a211 */ /* 0x000fe400078f08ff */
[----:B------:R-:W-:Y:S02]  /*b160*/  IADD3 R12, R19, 0x50, RZ ;  /* 0x00000050130c7810 */ /* 0x000fe40007ffe0ff */
[----:B------:R0:W-:Y:S01]  /*b170*/  @!P0 ST.E.64 desc[UR44][R2.64], R96 ;  /* 0x0000006002008985 */ /* 0x0001e2000c101b2c */
[----:B------:R-:W-:Y:S02]  /*b180*/  @!P3 LEA.HI R8, R8, R8, RZ, 0x1 ;  /* 0x000000080808b211 */ /* 0x000fe400078f08ff */
[----:B-1----:R-:W-:Y:S02]  /*b190*/  @!P1 LOP3.LUT R5, R7, 0xfffffffe, RZ, 0xc0, !PT ;  /* 0xfffffffe07059812 */ /* 0x002fe400078ec0ff */
[----:B------:R-:W-:-:S02]  /*b1a0*/  @!P2 LOP3.LUT R7, R0, 0xfffffffe, RZ, 0xc0, !PT ;  /* 0xfffffffe0007a812 */ /* 0x000fc400078ec0ff */
        /* <DEDUP_REMOVED lines=8> */
[----:B0-----:R-:W-:Y:S02]  /*b230*/  @!P3 IMAD.WIDE R2, R9, 0x4, R14 ;  /* 0x000000040902b825 */ /* 0x001fe400078e020e */
[----:B------:R0:W-:Y:S02]  /*b240*/  @!P2 ST.E.64 desc[UR44][R6.64], R104 ;  /* 0x000000680600a985 */ /* 0x0001e4000c101b2c */
[----:B------:R-:W-:-:S02]  /*b250*/  VIADD R0, R19, 0x48 ;  /* 0x0000004813007836 */ /* 0x000fc40000000000 */
[--C-:B------:R-:W-:Y:S01]  /*b260*/  @!P5 IMAD.WIDE R8, R13, 0x4, R14.reuse ;  /* 0x000000040d08d825 */ /* 0x100fe200078e020e */
[----:B------:R2:W-:Y:S01]  /*b270*/  @!P3 ST.E.64 desc[UR44][R2.64], R108 ;  /* 0x0000006c0200b985 */ /* 0x0005e2000c101b2c */
[----:B------:R-:W-:Y:S02]  /*b280*/  ISETP.GE.AND P3, PT, R18, UR4, PT ;  /* 0x0000000412007c0c */ /* 0x000fe4000bf66270 */
[----:B------:R-:W-:Y:S01]  /*b290*/  VIADD R13, R19, 0x58 ;  /* 0x00000058130d7836 */ /* 0x000fe20000000000 */
[----:B------:R-:W-:Y:S01]  /*b2a0*/  ISETP.GE.AND P0, PT, R0, UR4, PT ;  /* 0x0000000400007c0c */ /* 0x000fe2000bf06270 */
[--C-:B-1----:R-:W-:Y:S01]  /*b2b0*/  @!P4 IMAD.WIDE R4, R11, 0x4, R14.reuse ;  /* 0x000000040b04c825 */ /* 0x102fe200078e020e */
[----:B------:R-:W-:Y:S02]  /*b2c0*/  @!P1 LEA.HI R12, R12, R12, RZ, 0x1 ;  /* 0x0000000c0c0c9211 */ /* 0x000fe400078f08ff */
[----:B------:R-:W-:Y:S01]  /*b2d0*/  ISETP.GE.AND P2, PT, R13, UR4, PT ;  /* 0x000000040d007c0c */ /* 0x000fe2000bf46270 */
[----:B------:R-:W-:Y:S01]  /*b2e0*/  @!P6 IMAD.WIDE R10, R21, 0x4, R14 ;  /* 0x00000004150ae825 */ /* 0x000fe200078e020e */
[----:B------:R1:W-:Y:S01]  /*b2f0*/  @!P4 ST.E.64 desc[UR44][R4.64], R112 ;  /* 0x000000700400c985 */ /* 0x0003e2000c101b2c */
[----:B0-----:R-:W-:-:S02]  /*b300*/  IADD3 R6, R19, 0x68, RZ ;  /* 0x0000006813067810 */ /* 0x001fc40007ffe0ff */
[C---:B------:R-:W-:Y:S01]  /*b310*/  VIADD R7, R19.reuse, 0x70 ;  /* 0x0000007013077836 */ /* 0x040fe20000000000 */
[----:B------:R0:W-:Y:S01]  /*b320*/  @!P5 ST.E.64 desc[UR44][R8.64], R116 ;  /* 0x000000740800d985 */ /* 0x0001e2000c101b2c */
[----:B--2---:R-:W-:Y:S01]  /*b330*/  VIADD R3, R19, 0x78 ;  /* 0x0000007813037836 */ /* 0x004fe20000000000 */
[----:B------:R-:W-:Y:S02]  /*b340*/  ISETP.GE.AND P4, PT, R6, UR4, PT ;  /* 0x0000000406007c0c */ /* 0x000fe4000bf86270 */
[----:B------:R2:W-:Y:S01]  /*b350*/  @!P6 ST.E.64 desc[UR44][R10.64], R120 ;  /* 0x000000780a00e985 */ /* 0x0005e2000c101b2c */
[----:B------:R-:W-:Y:S02]  /*b360*/  ISETP.GE.AND P5, PT, R7, UR4, PT ;  /* 0x0000000407007c0c */ /* 0x000fe4000bfa6270 */
[----:B------:R-:W-:Y:S02]  /*b370*/  ISETP.GE.AND P6, PT, R3, UR4, PT ;  /* 0x0000000403007c0c */ /* 0x000fe4000bfc6270 */
[----:B------:R-:W-:-:S02]  /*b380*/  @!P0 LEA.HI R0, R0, R0, RZ, 0x1 ;  /* 0x0000000000008211 */ /* 0x000fc400078f08ff */
[----:B------:R-:W-:Y:S02]  /*b390*/  @!P2 LEA.HI R13, R13, R13, RZ, 0x1 ;  /* 0x0000000d0d0da211 */ /* 0x000fe400078f08ff */
[----:B------:R-:W-:Y:S02]  /*b3a0*/  @!P3 LEA.HI R18, R18, R18, RZ, 0x1 ;  /* 0x000000121212b211 */ /* 0x000fe400078f08ff */
[----:B------:R-:W-:Y:S02]  /*b3b0*/  @!P4 LEA.HI R6, R6, R6, RZ, 0x1 ;  /* 0x000000060606c211 */ /* 0x000fe400078f08ff */
[----:B-1----:R-:W-:Y:S02]  /*b3c0*/  @!P1 LOP3.LUT R5, R12, 0xfffffffe, RZ, 0xc0, !PT ;  /* 0xfffffffe0c059812 */ /* 0x002fe400078ec0ff */
[----:B------:R-:W-:Y:S02]  /*b3d0*/  @!P5 LEA.HI R2, R7, R7, RZ, 0x1 ;  /* 0x000000070702d211 */ /* 0x000fe400078f08ff */
[----:B------:R-:W-:-:S02]  /*b3e0*/  @!P6 LEA.HI R4, R3, R3, RZ, 0x1 ;  /* 0x000000030304e211 */ /* 0x000fc400078f08ff */
[----:B------:R-:W-:Y:S02]  /*b3f0*/  @!P0 LOP3.LUT R3, R0, 0xfffffffe, RZ, 0xc0, !PT ;  /* 0xfffffffe00038812 */ /* 0x000fe400078ec0ff */
[----:B------:R-:W-:Y:S02]  /*b400*/  @!P2 LOP3.LUT R7, R13, 0xfffffffe, RZ, 0xc0, !PT ;  /* 0xfffffffe0d07a812 */ /* 0x000fe400078ec0ff */
[----:B0-----:R-:W-:Y:S02]  /*b410*/  @!P3 LOP3.LUT R9, R18, 0xfffffffe, RZ, 0xc0, !PT ;  /* 0xfffffffe1209b812 */ /* 0x001fe400078ec0ff */
[----:B--2---:R-:W-:Y:S01]  /*b420*/  @!P4 LOP3.LUT R11, R6, 0xfffffffe, RZ, 0xc0, !PT ;  /* 0xfffffffe060bc812 */ /* 0x004fe200078ec0ff */
        /* <DEDUP_REMOVED lines=16> */
.L_x_8910:
[----:B------:R-:W-:Y:S05]  /*b530*/  BSYNC B0 ;  /* 0x0000000000007941 */ /* 0x000fea0003800000 */
.L_x_8909:
[----:B------:R-:W-:Y:S01]  /*b540*/  ISETP.GE.AND P0, PT, R16, R17, PT ;  /* 0x000000111000720c */ /* 0x000fe20003f06270 */
[----:B0-----:R0:W1:Y:S04]  /*b550*/  SHFL.IDX PT, R13, R22, 0x1, 0x1c1f ;  /* 0x003c1f00160d7f89 */ /* 0x00106800000e0000 */
[----:B------:R0:W0:Y:S08]  /*b560*/  SHFL.IDX PT, R12, R20, 0x1, 0x1c1f ;  /* 0x003c1f00140c7f89 */ /* 0x00003000000e0000 */
[----:B------:R-:W-:Y:S05]  /*b570*/  @P0 BRA `(.L_x_8869) ;  /* 0x00000044006c0947 */ /* 0x000fea0003800000 */
[----:B------:R-:W-:Y:S01]  /*b580*/  ULDC UR4, c[0x0][0xac8] ;  /* 0x0002b20000047ab9 */ /* 0x000fe20000000800 */
[C---:B--2---:R-:W-:Y:S01]  /*b590*/  IADD3 R0, R19.reuse, 0x8, RZ ;  /* 0x0000000813007810 */ /* 0x044fe20007ffe0ff */
        /* <DEDUP_REMOVED lines=12> */
[----:B0-----:R-:W-:Y:S01]  /*b660*/  VIADD R20, R19, 0x70 ;  /* 0x0000007013147836 */ /* 0x001fe20000000000 */
[----:B------:R-:W-:Y:S01]  /*b670*/  ISETP.GE.AND P3, PT, R9, UR4, PT ;  /* 0x0000000409007c0c */ /* 0x000fe2000bf66270 */
[----:B-1----:R-:W-:Y:S01]  /*b680*/  @!P0 IMAD.WIDE R2, R19, 0x4, R12 ;  /* 0x0000000413028825 */ /* 0x002fe200078e020c */
        /* <DEDUP_REMOVED lines=14> */
[----:B---3--:R-:W-:Y:S01]  /*b770*/  @!P1 LEA.HI R14, R11, R11, RZ, 0x1 ;  /* 0x0000000b0b0e9211 */ /* 0x008fe200078f08ff */
[----:B------:R0:W-:Y:S01]  /*b780*/  @!P5 ST.E.64 desc[UR44][R2.64], R94 ;  /* 0x0000005e0200d985 */ /* 0x0001e2000c101b2c */
[----:B------:R-:W-:-:S02]  /*b790*/  @!P0 LOP3.LUT R7, R6, 0xfffffffe, RZ, 0xc0, !PT ;  /* 0xfffffffe06078812 */ /* 0x000fc400078ec0ff */
[----:B------:R-:W-:Y:S01]  /*b7a0*/  @!P4 LOP3.LUT R9, R8, 0xfffffffe, RZ, 0xc0, !PT ;  /* 0xfffffffe0809c812 */ /* 0x000fe200078ec0ff */
[----:B------:R1:W-:Y:S01]  /*b7b0*/  @!P6 ST.E.64 desc[UR44][R4.64], R98 ;  /* 0x000000620400e985 */ /* 0x0003e2000c101b2c */
[----:B------:R-:W-:Y:S02]  /*b7c0*/  @!P3 LOP3.LUT R11, R0, 0xfffffffe, RZ, 0xc0, !PT ;  /* 0xfffffffe000bb812 */ /* 0x000fe400078ec0ff */
[----:B----4-:R-:W-:Y:S02]  /*b7d0*/  @!P2 LOP3.LUT R15, R10, 0xfffffffe, RZ, 0xc0, !PT ;  /* 0xfffffffe0a0fa812 */ /* 0x010fe400078ec0ff */
[----:B------:R-:W-:Y:S01]  /*b7e0*/  @!P1 LOP3.LUT R17, R14, 0xfffffffe, RZ, 0xc0, !PT ;  /* 0xfffffffe0e119812 */ /* 0x000fe200078ec0ff */
[----:B------:R-:W-:Y:S01]  /*b7f0*/  VIADD R14, R19, 0x58 ;  /* 0x00000058130e7836 */ /* 0x000fe20000000000 */
[----:B------:R-:W-:Y:S02]  /*b800*/  ISETP.GE.AND P5, PT, R16, UR4, PT ;  /* 0x0000000410007c0c */ /* 0x000fe4000bfa6270 */
[----:B------:R-:W-:Y:S01]  /*b810*/  ISETP.GE.AND P6, PT, R18, UR4, PT ;  /* 0x0000000412007c0c */ /* 0x000fe2000bfc6270 */
[----:B0-----:R-:W-:Y:S01]  /*b820*/  @!P0 IMAD.WIDE R2, R7, 0x4, R12 ;  /* 0x0000000407028825 */ /* 0x001fe200078e020c */
[----:B------:R-:W-:-:S03]  /*b830*/  IADD3 R0, R19, 0x50, RZ ;  /* 0x0000005013007810 */ /* 0x000fc60007ffe0ff */
        /* <DEDUP_REMOVED lines=52> */
.L_x_8908:
        /* <DEDUP_REMOVED lines=60> */
.L_x_8867:
        /* <DEDUP_REMOVED lines=18> */
.L_x_8911:
[----:B------:R-:W-:Y:S01]  /*c060*/  ULDC UR43, c[0x0][0xc50] ;  /* 0x00031400002b7ab9 */ /* 0x000fe20000000800 */
[----:B------:R-:W-:Y:S01]  /*c070*/  UMOV UR40, UR6 ;  /* 0x0000000600287c82 */ /* 0x000fe20008000000 */
[----:B------:R-:W-:-:S11]  /*c080*/  UISETP.NE.AND UP0, UPT, UR43, 0x1, UPT ;  /* 0x000000012b00788c */ /* 0x000fd6000bf05270 */
[----:B------:R-:W-:Y:S01]  /*c090*/  @UP0 ULDC UR4, c[0x0][0xc54] ;  /* 0x0003150000040ab9 */ /* 0x000fe20000000800 */
[----:B------:R-:W-:Y:S01]  /*c0a0*/  @UP0 ULDC UR7, c[0x0][0xc58] ;  /* 0x0003160000070ab9 */ /* 0x000fe20000000800 */
[----:B------:R-:W-:-:S04]  /*c0b0*/  UIMAD.WIDE.U32 UR4, UR6, UR4, URZ ;  /* 0x00000004060472a5 */ /* 0x000fc8000f8e003f */
[----:B------:R-:W-:-:S12]  /*c0c0*/  @UP0 USHF.R.U32.HI UR40, URZ, UR7, UR5 ;  /* 0x000000073f280299 */ /* 0x000fd80008011605 */
.L_x_8912:
        /* <DEDUP_REMOVED lines=8> */
[----:B------:R-:W-:Y:S01]  /*c150*/  ULDC UR4, c[0x0][0x448] ;  /* 0x0001120000047ab9 */ /* 0x000fe20000000800 */
[----:B------:R-:W-:Y:S01]  /*c160*/  ULDC UR7, c[0x0][0x2f0] ;  /* 0x0000bc0000077ab9 */ /* 0x000fe20000000800 */
[----:B------:R-:W-:-:S05]  /*c170*/  MOV R31, RZ ;  /* 0x000000ff001f7202 */ /* 0x000fca0000000f00 */
        /* <DEDUP_REMOVED lines=20> */
[----:B------:R-:W-:Y:S02]  /*c2c0*/  USHF.R.S32.HI UR5, URZ, 0x1f, UR4 ;  /* 0x0000001f3f057899 */ /* 0x000fe40008011404 */
[----:B------:R-:W-:Y:S02]  /*c2d0*/  USHF.R.S32.HI UR7, URZ, 0x1f, UR6 ;  /* 0x0000001f3f077899 */ /* 0x000fe40008011406 */
[----:B------:R-:W-:-:S02]  /*c2e0*/  ULEA.HI UR5, UR5, UR4, URZ, 0x7 ;  /* 0x0000000405057291 */ /* 0x000fc4000f8f383f */
[----:B------:R-:W-:Y:S02]  /*c2f0*/  ULEA.HI UR7, UR7, UR6, URZ, 0x7 ;  /* 0x0000000607077291 */ /* 0x000fe4000f8f383f */
[----:B------:R-:W-:Y:S02]  /*c300*/  USHF.R.S32.HI UR42, URZ, 0x7, UR5 ;  /* 0x000000073f2a7899 */ /* 0x000fe40008011405 */
[----:B------:R-:W-:-:S04]  /*c310*/  USHF.R.S32.HI UR46, URZ, 0x7, UR7 ;  /* 0x000000073f2e7899 */ /* 0x000fc80008011407 */
        /* <DEDUP_REMOVED lines=43> */
.L_x_8914:
        /* <DEDUP_REMOVED lines=31> */
.L_x_8915:
        /* <DEDUP_REMOVED lines=20> */
.L_x_8917:
        /* <DEDUP_REMOVED lines=15> */
.L_x_8916:
        /* <DEDUP_REMOVED lines=20> */
[----:B0-----:R-:W0:Y:S01]  /*cb30*/  @P1 LDC R3, c[0x0][0x434] ;  /* 0x00010d00ff031b82 */ /* 0x001e220000000800 */
[----:B------:R-:W-:-:S03]  /*cb40*/  @P1 LOP3.LUT R23, R23, 0x8, RZ, 0xfc, !PT ;  /* 0x0000000817171812 */ /* 0x000fc600078efcff */
[----:B------:R-:W-:-:S04]  /*cb50*/  IMAD.MOV.U32 R9, RZ, RZ, R8 ;  /* 0x000000ffff097224 */ /* 0x000fc800078e0008 */
        /* <DEDUP_REMOVED lines=11> */
[----:B------:R-:W-:Y:S02]  /*cc10*/  @!P0 IMAD R11, R30, R5, R2 ;  /* 0x000000051e0b8224 */ /* 0x000fe400078e0202 */
[----:B------:R-:W-:-:S04]  /*cc20*/  @!P0 IMAD.MOV.U32 R2, RZ, RZ, R9 ;  /* 0x000000ffff028224 */ /* 0x000fc800078e0009 */
[----:B------:R-:W-:-:S03]  /*cc30*/  @!P0 IMAD.WIDE.U32 R4, R30, R4, R2 ;  /* 0x000000041e048225 */ /* 0x000fc600078e0002 */
[----:B----4-:R-:W-:Y:S01]  /*cc40*/  @!P0 LEA R2, P1, R4, R6, 0x2 ;  /* 0x0000000604028211 */ /* 0x010fe200078210ff */
[----:B------:R-:W-:Y:S01]  /*cc50*/  IMAD.SHL.U32 R6, R19, 0x8, RZ ;  /* 0x0000000813067824 */ /* 0x000fe200078e00ff */
[----:B------:R-:W-:-:S04]  /*cc60*/  @!P0 IADD3 R3, R5, R11, RZ ;  /* 0x0000000b05038210 */ /* 0x000fc80007ffe0ff */
        /* <DEDUP_REMOVED lines=10> */
.L_x_8960:
        /* <DEDUP_REMOVED lines=11> */
.L_x_8919:
        /* <DEDUP_REMOVED lines=8> */
[----:B------:R-:W-:Y:S01]  /*ce40*/  IMAD R10, R8, UR4, RZ ;  /* 0x00000004080a7c24 */ /* 0x000fe2000f8e02ff */
[----:B------:R-:W-:Y:S01]  /*ce50*/  IADD3 R3, R3, R9, RZ ;  /* 0x0000000903037210 */ /* 0x000fe20007ffe0ff */
[----:B------:R-:W-:Y:S02]  /*ce60*/  IMAD.MOV.U32 R9, RZ, RZ, 0x1 ;  /* 0x00000001ff097424 */ /* 0x000fe400078e00ff */
[C---:B------:R-:W-:Y:S02]  /*ce70*/  IMAD R11, R7.reuse, UR5, R10 ;  /* 0x00000005070b7c24 */ /* 0x040fe4000f8e020a */
[----:B------:R-:W-:Y:S01]  /*ce80*/  IMAD.WIDE.U32 R2, R7, UR4, R2 ;  /* 0x0000000407027c25 */ /* 0x000fe2000f8e0002 */
[----:B------:R-:W-:Y:S01]  /*ce90*/  SHF.L.U32 R9, R9, 0x1f, RZ ;  /* 0x0000001f09097819 */ /* 0x000fe200000006ff */
[----:B------:R-:W-:Y:S02]  /*cea0*/  ULDC.64 UR4, c[0x0][0x330] ;  /* 0x0000cc0000047ab9 */ /* 0x000fe40000000a00 */
[----:B------:R-:W-:Y:S01]  /*ceb0*/  IMAD.IADD R3, R3, 0x1, R11 ;  /* 0x0000000103037824 */ /* 0x000fe200078e020b */
[----:B------:R-:W0:Y:S01]  /*cec0*/  SYNCS.PHASECHK.TRANS64.TRYWAIT P0, [UR47+0x28840], R9 ;  /* 0x02884009ff0075a7 */ /* 0x000e22000800016f */
        /* <DEDUP_REMOVED lines=9> */
.L_x_8961:
        /* <DEDUP_REMOVED lines=19> */
[----:B------:R-:W-:Y:S01]  /*d090*/  IADD3 R5, R5, R9, RZ ;  /* 0x0000000905057210 */ /* 0x000fe20007ffe0ff */
[----:B------:R-:W-:Y:S01]  /*d0a0*/  IMAD R3, R22, R3, UR41 ;  /* 0x0000002916037e24 */ /* 0x000fe2000f8e0203 */
[----:B------:R-:W-:Y:S01]  /*d0b0*/  ULDC.64 UR6, c[0x0][0x2e8] ;  /* 0x0000ba0000067ab9 */ /* 0x000fe20000000a00 */
[----:B------:R-:W-:Y:S01]  /*d0c0*/  UIMAD UR4, UR40, UR5, UR4 ;  /* 0x00000005280472a4 */ /* 0x000fe2000f8e0204 */
[----:B------:R-:W-:-:S02]  /*d0d0*/  IMAD.SHL.U32 R19, R0, 0x8, RZ ;  /* 0x0000000800137824 */ /* 0x000fc400078e00ff */
[----:B------:R-:W-:Y:S01]  /*d0e0*/  IMAD.WIDE.U32 R4, R7, UR40, R4 ;  /* 0x0000002807047c25 */ /* 0x000fe2000f8e0004 */
[----:B------:R-:W-:Y:S02]  /*d0f0*/  IADD3 R6, -R28, R3, RZ ;  /* 0x000000031c067210 */ /* 0x000fe40007ffe1ff */
[----:B------:R-:W-:Y:S01]  /*d100*/  LOP3.LUT R19, R8, 0x200, R19, 0xf8, !PT ;  /* 0x0000020008137812 */ /* 0x000fe200078ef813 */
[----:B------:R-:W-:Y:S01]  /*d110*/  VIADD R3, R5, UR4 ;  /* 0x0000000405037c36 */ /* 0x000fe20008000000 */
[----:B------:R-:W-:Y:S01]  /*d120*/  LEA R0, P1, R4, UR6, 0x1 ;  /* 0x0000000604007c11 */ /* 0x000fe2000f8208ff */
[----:B------:R-:W-:Y:S01]  /*d130*/  UMOV UR4, 0xffffffff ;  /* 0xffffffff00047882 */ /* 0x000fe20000000000 */
[----:B------:R-:W-:Y:S02]  /*d140*/  ISETP.GE.AND P0, PT, R6, 0x1, PT ;  /* 0x000000010600780c */ /* 0x000fe40003f06270 */
[----:B------:R-:W-:Y:S01]  /*d150*/  LEA.HI.X R3, R4, UR7, R3, 0x1, P1 ;  /* 0x0000000704037c11 */ /* 0x000fe200088f0c03 */
        /* <DEDUP_REMOVED lines=17> */
[C---:B------:R-:W-:Y:S01]  /*d270*/  @P0 LEA R36, R19.reuse, UR47, 0x1 ;  /* 0x0000002f13240c11 */ /* 0x040fe2000f8e08ff */
[----:B------:R-:W1:Y:S01]  /*d280*/  SHFL.IDX PT, R14, R0, 0x4, 0x181f ;  /* 0x00981f00000e7f89 */ /* 0x000e6200000e0000 */
[C---:B------:R-:W-:Y:S01]  /*d290*/  @P0 IMAD.WIDE.U32 R20, R26.reuse, 0x2, R4 ;  /* 0x000000021a140825 */ /* 0x040fe200078e0004 */
[----:B---3--:R-:W-:Y:S02]  /*d2a0*/  MOV R5, R10 ;  /* 0x0000000a00057202 */ /* 0x008fe40000000f00 */
[----:B------:R-:W2:Y:S01]  /*d2b0*/  SHFL.IDX PT, R10, R3, 0x4, 0x181f ;  /* 0x00981f00030a7f89 */ /* 0x000ea200000e0000 */
[----:B----4-:R-:W-:Y:S01]  /*d2c0*/  IMAD.MOV.U32 R4, RZ, RZ, R37 ;  /* 0x000000ffff047224 */ /* 0x010fe200078e0025 */
[----:B------:R-:W-:Y:S02]  /*d2d0*/  @P1 LEA R37, R19, UR47, 0x1 ;  /* 0x0000002f13251c11 */ /* 0x000fe4000f8e08ff */
[----:B------:R-:W-:Y:S01]  /*d2e0*/  @P0 LDGSTS.E.BYPASS.LTC128B.128 [R36+0x18c00], desc[UR44][R20.64], !P3 ;  /* 0x18c0000014240fae */ /* 0x000fe2000d901d6c */
[----:B------:R-:W-:-:S03]  /*d2f0*/  @P1 IMAD.WIDE.U32 R8, R26, 0x2, R4 ;  /* 0x000000021a081825 */ /* 0x000fc600078e0004 */
[----:B------:R3:W-:Y:S01]  /*d300*/  @P0 LDGSTS.E.BYPASS.LTC128B.128 [R36+0x1cc00], desc[UR44][R20.64+0x80], !P2 ;  /* 0x1cc0008014240fae */ /* 0x0007e2000d101d6c */
[C---:B------:R-:W-:Y:S01]  /*d310*/  ISETP.GE.AND P0, PT, R6.reuse, 0x31, PT ;  /* 0x000000310600780c */ /* 0x040fe20003f06270 */
[----:B0-----:R-:W-:Y:S02]  /*d320*/  IMAD.MOV.U32 R4, RZ, RZ, R32 ;  /* 0x000000ffff047224 */ /* 0x001fe400078e0020 */
[----:B------:R-:W-:Y:S01]  /*d330*/  IMAD.MOV.U32 R5, RZ, RZ, R7 ;  /* 0x000000ffff057224 */ /* 0x000fe200078e0007 */
[----:B------:R-:W-:Y:S04]  /*d340*/  @P1 LDGSTS.E.BYPASS.LTC128B.128 [R37+0x19400], desc[UR44][R8.64], !P3 ;  /* 0x1940000008251fae */ /* 0x000fe8000d901d6c */
[----:B------:R0:W-:Y:S01]  /*d350*/  @P1 LDGSTS.E.BYPASS.LTC128B.128 [R37+0x1d400], desc[UR44][R8.64+0x80], !P2 ;  /* 0x1d40008008251fae */ /* 0x0001e2000d101d6c */
[----:B------:R-:W-:-:S03]  /*d360*/  ISETP.GE.AND P1, PT, R6, 0x51, PT ;  /* 0x000000510600780c */ /* 0x000fc60003f26270 */
[----:B------:R-:W4:Y:S01]  /*d370*/  SHFL.IDX PT, R32, R3, 0x5, 0x181f ;  /* 0x00b81f0003207f89 */ /* 0x000f2200000e0000 */
[----:B------:R-:W-:Y:S01]  /*d380*/  @P0 IMAD.WIDE.U32 R4, R26, 0x2, R4 ;  /* 0x000000021a040825 */ /* 0x000fe200078e0004 */
[----:B------:R-:W-:Y:S02]  /*d390*/  @P0 LEA R7, R19, UR47, 0x1 ;  /* 0x0000002f13070c11 */ /* 0x000fe4000f8e08ff */
[----:B---3--:R-:W-:Y:S04]  /*d3a0*/  SHFL.IDX PT, R36, R0, 0x6, 0x181f ;  /* 0x00d81f0000247f89 */ /* 0x008fe800000e0000 */
[----:B------:R-:W-:Y:S04]  /*d3b0*/  @P0 LDGSTS.E.BYPASS.LTC128B.128 [R7+0x19c00], desc[UR44][R4.64], !P3 ;  /* 0x19c0000004070fae */ /* 0x000fe8000d901d6c */
[----:B------:R3:W-:Y:S01]  /*d3c0*/  @P0 LDGSTS.E.BYPASS.LTC128B.128 [R7+0x1dc00], desc[UR44][R4.64+0x80], !P2 ;  /* 0x1dc0008004070fae */ /* 0x0007e2000d101d6c */
[----:B------:R-:W-:-:S03]  /*d3d0*/  ISETP.GE.AND P0, PT, R6, 0x41, PT ;  /* 0x000000410600780c */ /* 0x000fc60003f06270 */
[----:B0-----:R-:W0:Y:S04]  /*d3e0*/  SHFL.IDX PT, R37, R0, 0x5, 0x181f ;  /* 0x00b81f0000257f89 */ /* 0x001e2800000e0000 */
[----:B---3--:R-:W3:Y:S01]  /*d3f0*/  SHFL.IDX PT, R7, R3, 0x6, 0x181f ;  /* 0x00d81f0003077f89 */ /* 0x008ee200000e0000 */
[----:B-1----:R-:W-:Y:S01]  /*d400*/  MOV R4, R14 ;  /* 0x0000000e00047202 */ /* 0x002fe20000000f00 */
[----:B--2---:R-:W-:-:S04]  /*d410*/  IMAD.MOV.U32 R5, RZ, RZ, R10 ;  /* 0x000000ffff057224 */ /* 0x004fc800078e000a */
[C---:B------:R-:W-:Y:S01]  /*d420*/  @P0 LEA R10, R19.reuse, UR47, 0x1 ;  /* 0x0000002f130a0c11 */ /* 0x040fe2000f8e08ff */
[----:B------:R-:W1:Y:S01]  /*d430*/  SHFL.IDX PT, R3, R3, 0x7, 0x181f ;  /* 0x00f81f0003037f89 */ /* 0x000e6200000e0000 */
[----:B------:R-:W-:Y:S01]  /*d440*/  @P0 IMAD.WIDE.U32 R20, R26, 0x2, R4 ;  /* 0x000000021a140825 */ /* 0x000fe200078e0004 */
[----:B----4-:R-:W-:Y:S02]  /*d450*/  MOV R5, R32 ;  /* 0x0000002000057202 */ /* 0x010fe40000000f00 */
[----:B------:R2:W4:Y:S04]  /*d460*/  SHFL.IDX PT, R14, R0, 0x7, 0x181f ;  /* 0x00f81f00000e7f89 */ /* 0x00052800000e0000 */
[----:B------:R2:W-:Y:S04]  /*d470*/  @P0 LDGSTS.E.BYPASS.LTC128B.128 [R10+0x1a400], desc[UR44][R20.64], !P3 ;  /* 0x1a400000140a0fae */ /* 0x0005e8000d901d6c */
[----:B------:R2:W-:Y:S01]  /*d480*/  @P0 LDGSTS.E.BYPASS.LTC128B.128 [R10+0x1e400], desc[UR44][R20.64+0x80], !P2 ;  /* 0x1e400080140a0fae */ /* 0x0005e2000d101d6c */
[----:B------:R-:W-:Y:S01]  /*d490*/  ISETP.GE.AND P0, PT, R6, 0x61, PT ;  /* 0x000000610600780c */ /* 0x000fe20003f06270 */
[----:B0-----:R-:W-:Y:S01]  /*d4a0*/  IMAD.MOV.U32 R4, RZ, RZ, R37 ;  /* 0x000000ffff047224 */ /* 0x001fe200078e0025 */
[----:B------:R-:W-:-:S03]  /*d4b0*/  @P1 LEA R37, R19, UR47, 0x1 ;  /* 0x0000002f13251c11 */ /* 0x000fc6000f8e08ff */
[----:B------:R-:W-:-:S04]  /*d4c0*/  @P1 IMAD.WIDE.U32 R8, R26, 0x2, R4 ;  /* 0x000000021a081825 */ /* 0x000fc800078e0004 */
[----:B------:R-:W-:Y:S01]  /*d4d0*/  IMAD.MOV.U32 R4, RZ, RZ, R36 ;  /* 0x000000ffff047224 */ /* 0x000fe200078e0024 */
[----:B------:R2:W-:Y:S01]  /*d4e0*/  @P1 LDGSTS.E.BYPASS.LTC128B.128 [R37+0x1ac00], desc[UR44][R8.64], !P3 ;  /* 0x1ac0000008251fae */ /* 0x0005e2000d901d6c */
[----:B---3--:R-:W-:Y:S02]  /*d4f0*/  IMAD.MOV.U32 R5, RZ, RZ, R7 ;  /* 0x000000ffff057224 */ /* 0x008fe400078e0007 */
[----:B------:R-:W-:Y:S01]  /*d500*/  @P0 LEA R7, R19, UR47, 0x1 ;  /* 0x0000002f13070c11 */ /* 0x000fe2000f8e08ff */
[----:B------:R2:W-:Y:S01]  /*d510*/  @P1 LDGSTS.E.BYPASS.LTC128B.128 [R37+0x1ec00], desc[UR44][R8.64+0x80], !P2 ;  /* 0x1ec0008008251fae */ /* 0x0005e2000d101d6c */
[----:B------:R-:W-:-:S05]  /*d520*/  @P0 IMAD.WIDE.U32 R4, R26, 0x2, R4 ;  /* 0x000000021a040825 */ /* 0x000fca00078e0004 */
[----:B------:R2:W-:Y:S04]  /*d530*/  @P0 LDGSTS.E.BYPASS.LTC128B.128 [R7+0x1b400], desc[UR44][R4.64], !P3 ;  /* 0x1b40000004070fae */ /* 0x0005e8000d901d6c */
[----:B-1--4-:R2:W-:Y:S02]  /*d540*/  @P0 LDGSTS.E.BYPASS.LTC128B.128 [R7+0x1f400], desc[UR44][R4.64+0x80], !P2 ;  /* 0x1f40008004070fae */ /* 0x0125e4000d101d6c */
.L_x_8979:
[----:B------:R-:W-:Y:S01]  /*d550*/  ISETP.GE.AND P0, PT, R6, 0x71, PT ;  /* 0x000000710600780c */ /* 0x000fe20003f06270 */
[----:B--2---:R-:W-:Y:S01]  /*d560*/  IMAD.MOV.U32 R5, RZ, RZ, R3 ;  /* 0x000000ffff057224 */ /* 0x004fe200078e0003 */
[----:B------:R-:W-:-:S11]  /*d570*/  MOV R4, R14 ;  /* 0x0000000e00047202 */ /* 0x000fd60000000f00 */
        /* <DEDUP_REMOVED lines=14> */
.L_x_8922:
        /* <DEDUP_REMOVED lines=30> */
.L_x_8923:
[----:B------:R-:W-:Y:S01]  /*d840*/  UISETP.NE.AND UP0, UPT, UR50, URZ, UPT ;  /* 0x0000003f3200728c */ /* 0x000fe2000bf05270 */
[----:B------:R-:W-:Y:S01]  /*d850*/  MOV R4, UR38 ;  /* 0x0000002600047c02 */ /* 0x000fe20008000f00 */
[----:B------:R-:W0:Y:S01]  /*d860*/  LDC R0, c[0x0][0x448] ;  /* 0x00011200ff007b82 */ /* 0x000e220000000800 */
[----:B------:R-:W-:Y:S01]  /*d870*/  IADD3 R3, R33, R28, RZ ;  /* 0x0000001c21037210 */ /* 0x000fe20007ffe0ff */
[----:B------:R-:W-:Y:S01]  /*d880*/  IMAD.U32 R7, RZ, RZ, UR48 ;  /* 0x00000030ff077e24 */ /* 0x000fe2000f8e00ff */
[----:B------:R-:W-:Y:S01]  /*d890*/  ULDC.64 UR4, c[0x0][0x2e0] ;  /* 0x0000b80000047ab9 */ /* 0x000fe20000000a00 */
[----:B------:R-:W-:Y:S01]  /*d8a0*/  PLOP3.LUT P0, PT, PT, PT, UP0, 0x80, 0x0 ;  /* 0x000000000000781c */ /* 0x000fe20003f0f008 */
[----:B------:R-:W-:Y:S01]  /*d8b0*/  IMAD.MOV.U32 R6, RZ, RZ, R4 ;  /* 0x000000ffff067224 */ /* 0x000fe200078e0004 */
[----:B------:R-:W-:Y:S01]  /*d8c0*/  PLOP3.LUT P1, PT, PT, PT, UP0, 0x80, 0x0 ;  /* 0x000000000000781c */ /* 0x000fe20003f2f008 */
[----:B------:R-:W-:Y:S01]  /*d8d0*/  IMAD.U32 R4, RZ, RZ, UR49 ;  /* 0x00000031ff047e24 */ /* 0x000fe2000f8e00ff */
[----:B------:R-:W-:Y:S01]  /*d8e0*/  ULDC.64 UR6, c[0x0][0x280] ;  /* 0x0000a00000067ab9 */ /* 0x000fe20000000a00 */
[----:B------:R-:W-:-:S02]  /*d8f0*/  IMAD R32, R32, UR4, RZ ;  /* 0x0000000420207c24 */ /* 0x000fc4000f8e02ff */
[----:B------:R-:W-:Y:S02]  /*d900*/  IMAD R3, R4, 0x80, R3 ;  /* 0x0000008004037824 */ /* 0x000fe400078e0203 */
[----:B------:R-:W-:Y:S01]  /*d910*/  IMAD.WIDE.U32 R6, R35, UR4, R6 ;  /* 0x0000000423067c25 */ /* 0x000fe2000f8e0006 */
[----:B------:R-:W-:Y:S02]  /*d920*/  @UP0 ULDC UR4, c[0x0][0x44c] ;  /* 0x0001130000040ab9 */ /* 0x000fe40000000800 */
[----:B------:R-:W-:Y:S01]  /*d930*/  MOV R9, R3 ;  /* 0x0000000300097202 */ /* 0x000fe20000000f00 */
[----:B------:R-:W-:Y:S01]  /*d940*/  @P0 IMAD.HI.U32 R4, R3, UR4, RZ ;  /* 0x0000000403040c27 */ /* 0x000fe2000f8e00ff */
[----:B------:R-:W-:-:S03]  /*d950*/  @UP0 ULDC UR4, c[0x0][0x450] ;  /* 0x0001140000040ab9 */ /* 0x000fc60000000800 */
[----:B------:R-:W-:Y:S01]  /*d960*/  IMAD.U32 R5, RZ, RZ, UR39 ;  /* 0x00000027ff057e24 */ /* 0x000fe2000f8e00ff */
[----:B------:R-:W-:Y:S01]  /*d970*/  @P1 SHF.R.U32.HI R9, RZ, UR4, R4 ;  /* 0x00000004ff091c19 */ /* 0x000fe20008011604 */
[----:B------:R-:W-:Y:S01]  /*d980*/  IMAD R5, R35, UR5, R32 ;  /* 0x0000000523057c24 */ /* 0x000fe2000f8e0220 */
[----:B------:R-:W-:-:S03]  /*d990*/  ULDC.64 UR4, c[0x0][0x2d0] ;  /* 0x0000b40000047ab9 */ /* 0x000fc60000000a00 */
[----:B------:R-:W-:Y:S02]  /*d9a0*/  IMAD.MOV R4, RZ, RZ, -R9 ;  /* 0x000000ffff047224 */ /* 0x000fe400078e0a09 */
[----:B------:R-:W-:Y:S02]  /*d9b0*/  IMAD.IADD R7, R7, 0x1, R5 ;  /* 0x0000000107077824 */ /* 0x000fe400078e0205 */
        /* <DEDUP_REMOVED lines=8> */
[----:B------:R-:W-:Y:S02]  /*da40*/  IADD3 R5, R5, R9, RZ ;  /* 0x0000000905057210 */ /* 0x000fe40007ffe0ff */
[C---:B------:R-:W-:Y:S02]  /*da50*/  IMAD R7, R3.reuse, UR5, R6 ;  /* 0x0000000503077c24 */ /* 0x040fe4000f8e0206 */
[----:B------:R-:W-:Y:S01]  /*da60*/  IMAD.WIDE.U32 R4, R3, UR4, R4 ;  /* 0x0000000403047c25 */ /* 0x000fe2000f8e0004 */
[----:B------:R-:W-:-:S02]  /*da70*/  ULDC UR4, c[0x0][0x2b8] ;  /* 0x0000ae0000047ab9 */ /* 0x000fc40000000800 */
[----:B------:R-:W-:Y:S01]  /*da80*/  ISETP.GE.AND P0, PT, R26, UR4, PT ;  /* 0x000000041a007c0c */ /* 0x000fe2000bf06270 */
[----:B------:R-:W-:Y:S01]  /*da90*/  IMAD.IADD R7, R5, 0x1, R7 ;  /* 0x0000000105077824 */ /* 0x000fe200078e0207 */
[C---:B------:R-:W-:Y:S02]  /*daa0*/  LEA R6, P2, R4.reuse, UR6, 0x1 ;  /* 0x0000000604067c11 */ /* 0x040fe4000f8408ff */
[----:B------:R-:W-:Y:S01]  /*dab0*/  ISETP.GE.AND P1, PT, R25, UR4, PT ;  /* 0x0000000419007c0c */ /* 0x000fe2000bf26270 */
[----:B------:R-:W-:Y:S01]  /*dac0*/  UMOV UR4, 0xffffffff ;  /* 0xffffffff00047882 */ /* 0x000fe20000000000 */
[----:B------:R-:W-:Y:S02]  /*dad0*/  LEA.HI.X R7, R4, UR7, R7, 0x1, P2 ;  /* 0x0000000704077c11 */ /* 0x000fe400090f0c07 */
[----:B------:R-:W-:Y:S09]  /*dae0*/  BRA.DIV UR4, `(.L_x_8924) ;  /* 0x0000002e04787947 */ /* 0x000ff2000b800000 */
[----:B------:R-:W-:Y:S01]  /*daf0*/  SHFL.IDX PT, R5, R7, RZ, 0x181f ;  /* 0x00181fff07057589 */ /* 0x000fe200000e0000 */
[----:B------:R-:W-:Y:S01]  /*db00*/  IMAD.U32 R3, RZ, RZ, UR49 ;  /* 0x00000031ff037e24 */ /* 0x000fe2000f8e00ff */
[----:B------:R-:W-:Y:S02]  /*db10*/  ULDC UR4, c[0x0][0x288] ;  /* 0x0000a20000047ab9 */ /* 0x000fe40000000800 */
[----:B------:R-:W0:Y:S01]  /*db20*/  SHFL.IDX PT, R4, R6, RZ, 0x181f ;  /* 0x00181fff06047589 */ /* 0x000e2200000e0000 */
[----:B------:R-:W-:Y:S01]  /*db30*/  IMAD R0, R0, UR4, RZ ;  /* 0x0000000400007c24 */ /* 0x000fe2000f8e02ff */
[----:B------:R-:W-:Y:S02]  /*db40*/  LEA R3, R3, R28, 0x7 ;  /* 0x0000001c03037211 */ /* 0x000fe400078e38ff */
[----:B------:R-:W-:Y:S02]  /*db50*/  SHFL.IDX PT, R8, R7, 0x1, 0x181f ;  /* 0x00381f0007087f89 */ /* 0x000fe400000e0000 */
[C---:B------:R-:W-:Y:S01]  /*db60*/  ISETP.GE.AND P2, PT, R3.reuse, R0, PT ;  /* 0x000000000300720c */ /* 0x040fe20003f46270 */
[C---:B------:R-:W-:Y:S01]  /*db70*/  VIADD R9, R3.reuse, 0x10 ;  /* 0x0000001003097836 */ /* 0x040fe20000000000 */
[----:B------:R-:W1:Y:S01]  /*db80*/  SHFL.IDX PT, R14, R6, 0x1, 0x181f ;  /* 0x00381f00060e7f89 */ /* 0x000e6200000e0000 */
[----:B------:R-:W-:-:S03]  /*db90*/  VIADD R11, R3, 0x20 ;  /* 0x00000020030b7836 */ /* 0x000fc60000000000 */
[----:B------:R-:W-:Y:S07]  /*dba0*/  SHFL.IDX PT, R10, R7, 0x3, 0x181f ;  /* 0x00781f00070a7f89 */ /* 0x000fee00000e0000 */
[----:B------:R-:W-:Y:S01]  /*dbb0*/  @!P2 LEA R21, R19, UR47, 0x1 ;  /* 0x0000002f1315ac11 */ /* 0x000fe2000f8e08ff */
[----:B0-----:R-:W-:-:S05]  /*dbc0*/  @!P2 IMAD.WIDE.U32 R4, R26, 0x2, R4 ;  /* 0x000000021a04a825 */ /* 0x001fca00078e0004 */
[----:B------:R-:W-:Y:S04]  /*dbd0*/  @!P2 LDGSTS.E.BYPASS.LTC128B.128 [R21+0x10400], desc[UR44][R4.64], !P0 ;  /* 0x104000000415afae */ /* 0x000fe8000c101d6c */
[----:B------:R1:W-:Y:S01]  /*dbe0*/  @!P2 LDGSTS.E.BYPASS.LTC128B.128 [R21+0x14400], desc[UR44][R4.64+0x80], !P1 ;  /* 0x144000800415afae */ /* 0x0003e2000c901d6c */
[----:B------:R-:W-:Y:S01]  /*dbf0*/  ISETP.GE.AND P2, PT, R9, R0, PT ;  /* 0x000000000900720c */ /* 0x000fe20003f46270 */
[----:B-1----:R-:W-:Y:S01]  /*dc00*/  IMAD.MOV.U32 R4, RZ, RZ, R14 ;  /* 0x000000ffff047224 */ /* 0x002fe200078e000e */
[----:B------:R-:W-:Y:S01]  /*dc10*/  MOV R5, R8 ;  /* 0x0000000800057202 */ /* 0x000fe20000000f00 */
[----:B------:R-:W-:Y:S10]  /*dc20*/  SHFL.IDX PT, R14, R6, 0x3, 0x181f ;  /* 0x00781f00060e7f89 */ /* 0x000ff400000e0000 */
[----:B------:R-:W-:Y:S01]  /*dc30*/  @!P2 LEA R35, R19, UR47, 0x1 ;  /* 0x0000002f1323ac11 */ /* 0x000fe2000f8e08ff */
[----:B------:R-:W-:-:S02]  /*dc40*/  @!P2 IMAD.WIDE.U32 R8, R26, 0x2, R4 ;  /* 0x000000021a08a825 */ /* 0x000fc400078e0004 */
        /* <DEDUP_REMOVED lines=11> */
[----:B------:R-:W-:Y:S02]  /*dd00*/  ISETP.GE.AND P2, PT, R9, R0, PT ;  /* 0x000000000900720c */ /* 0x000fe40003f46270 */
[----:B0-----:R-:W-:Y:S01]  /*dd10*/  MOV R4, R14 ;  /* 0x0000000e00047202 */ /* 0x001fe20000000f00 */
        /* <DEDUP_REMOVED lines=9> */
[C---:B------:R-:W-:Y:S01]  /*ddb0*/  IADD3 R11, R3.reuse, 0x60, RZ ;  /* 0x00000060030b7810 */ /* 0x040fe20007ffe0ff */
        /* <DEDUP_REMOVED lines=22> */
.L_x_8996:
[----:B------:R-:W-:Y:S01]  /*df20*/  VIADD R3, R3, 0x70 ;  /* 0x0000007003037836 */ /* 0x000fe20000000000 */
[----:B------:R-:W-:Y:S01]  /*df30*/  BSSY B0, `(.L_x_8925) ;  /* 0x000000e000007945 */ /* 0x000fe20003800000 */
[----:B-12---:R-:W-:Y:S01]  /*df40*/  MOV R4, R14 ;  /* 0x0000000e00047202 */ /* 0x006fe20000000f00 */
[----:B------:R-:W-:Y:S02]  /*df50*/  IMAD.MOV.U32 R5, RZ, RZ, R10 ;  /* 0x000000ffff057224 */ /* 0x000fe400078e000a */
        /* <DEDUP_REMOVED lines=11> */
.L_x_8926:
[----:B------:R-:W-:Y:S05]  /*e010*/  BSYNC B0 ;  /* 0x0000000000007941 */ /* 0x000fea0003800000 */
.L_x_8925:
        /* <DEDUP_REMOVED lines=9> */
.L_x_8997:
[----:B------:R-:W-:Y:S01]  /*e0b0*/  MOV R8, 0x1 ;  /* 0x0000000100087802 */ /* 0x000fe20000000f00 */
[----:B------:R-:W-:Y:S01]  /*e0c0*/  IMAD.MOV.U32 R10, RZ, RZ, RZ ;  /* 0x000000ffff0a7224 */ /* 0x000fe200078e00ff */
[----:B------:R-:W-:Y:S06]  /*e0d0*/  @!P1 BRA `(.L_x_8928) ;  /* 0x00000010002c9947 */ /* 0x000fec0003800000 */
[----:B------:R-:W-:Y:S01]  /*e0e0*/  UIADD3 UR4, UR43, 0x1, URZ ;  /* 0x000000012b047890 */ /* 0x000fe2000fffe03f */
[----:B0-----:R-:W-:Y:S01]  /*e0f0*/  LOP3.LUT R0, RZ, UR42, RZ, 0x33, !PT ;  /* 0x0000002aff007c12 */ /* 0x001fe2000f8e33ff */
[----:B------:R-:W-:Y:S01]  /*e100*/  ULOP3.LUT UR5, URZ, UR46, URZ, 0x33, !UPT ;  /* 0x0000002e3f057292 */ /* 0x000fe2000f8e333f */
[----:B------:R-:W-:Y:S01]  /*e110*/  IADD3 R31, R33, R31, R28 ;  /* 0x0000001f211f7210 */ /* 0x000fe20007ffe01c */
[----:B------:R-:W-:Y:S01]  /*e120*/  UIMAD UR4, UR4, UR37, URZ ;  /* 0x00000025040472a4 */ /* 0x000fe2000f8e023f */
[----:B------:R-:W-:Y:S01]  /*e130*/  BSSY B0, `(.L_x_8928) ;  /* 0x0000105000007945 */ /* 0x000fe20003800000 */
[----:B------:R-:W-:Y:S01]  /*e140*/  MOV R9, 0x1 ;  /* 0x0000000100097802 */ /* 0x000fe20000000f00 */
[----:B------:R-:W-:Y:S02]  /*e150*/  IMAD.MOV.U32 R20, RZ, RZ, RZ ;  /* 0x000000ffff147224 */ /* 0x000fe400078e00ff */
[----:B------:R-:W-:Y:S01]  /*e160*/  VIADD R31, R31, 0xfffffe80 ;  /* 0xfffffe801f1f7836 */ /* 0x000fe20000000000 */
[----:B------:R-:W-:Y:S01]  /*e170*/  LOP3.LUT R3, RZ, UR4, RZ, 0x33, !PT ;  /* 0x00000004ff037c12 */ /* 0x000fe2000f8e33ff */
[----:B------:R-:W-:-:S02]  /*e180*/  ULDC UR4, c[0x0][0x2f4] ;  /* 0x0000bd0000047ab9 */ /* 0x000fc40000000800 */
[----:B------:R-:W-:Y:S02]  /*e190*/  ISETP.GE.AND P2, PT, R26, UR4, PT ;  /* 0x000000041a007c0c */ /* 0x000fe4000bf46270 */
[----:B------:R-:W-:Y:S02]  /*e1a0*/  VIMNMX3 R0, R0, UR5, R3, !PT ;  /* 0x0000000500007c0f */ /* 0x000fe4000f800103 */
[----:B------:R-:W-:Y:S02]  /*e1b0*/  IADD3 R3, -R28, UR41, RZ ;  /* 0x000000291c037c10 */ /* 0x000fe4000fffe1ff */
[----:B------:R-:W-:Y:S01]  /*e1c0*/  ISETP.GE.AND P1, PT, R25, UR4, PT ;  /* 0x0000000419007c0c */ /* 0x000fe2000bf26270 */
[C---:B------:R-:W-:Y:S01]  /*e1d0*/  IMAD R21, R0.reuse, -0x80, R31 ;  /* 0xffffff8000157824 */ /* 0x040fe200078e021f */
[C---:B------:R-:W-:Y:S01]  /*e1e0*/  IADD3 R22, -R0.reuse, -0x2, RZ ;  /* 0xfffffffe00167810 */ /* 0x040fe20007ffe1ff */
[----:B------:R-:W-:-:S05]  /*e1f0*/  IMAD R3, R0, 0x80, R3 ;  /* 0x0000008000037824 */ /* 0x000fca00078e0203 */
[----:B------:R-:W-:-:S07]  /*e200*/  IADD3 R31, R3, 0x100, RZ ;  /* 0x00000100031f7810 */ /* 0x000fce0007ffe0ff */
.L_x_8941:
        /* <DEDUP_REMOVED lines=12> */
[----:B------:R-:W-:-:S04]  /*e2d0*/  ULDC.64 UR4, c[0x0][0x418] ;  /* 0x0001060000047ab9 */ /* 0x000fc80000000a00 */
[----:B------:R-:W-:Y:S02]  /*e2e0*/  IADD3 R3, R3, R7, RZ ;  /* 0x0000000703037210 */ /* 0x000fe40007ffe0ff */
        /* <DEDUP_REMOVED lines=12> */
.L_x_8929:
[----:B------:R-:W-:Y:S01]  /*e3b0*/  LEA R34, R10, UR47, 0x3 ;  /* 0x0000002f0a227c11 */ /* 0x000fe2000f8e18ff */
[----:B------:R-:W-:Y:S01]  /*e3c0*/  BSSY B1, `(.L_x_8930) ;  /* 0x0000004000017945 */ /* 0x000fe20003800000 */
[----:B------:R-:W-:-:S04]  /*e3d0*/  SHF.L.U32 R3, R8, 0x1f, RZ ;  /* 0x0000001f08037819 */ /* 0x000fc800000006ff */
[----:B------:R-:W0:Y:S02]  /*e3e0*/  SYNCS.PHASECHK.TRANS64.TRYWAIT P0, [R34+URZ+0x28840], R3 ;  /* 0x02884003220075a7 */ /* 0x000e24000800017f */
[----:B0-----:R-:W-:Y:S05]  /*e3f0*/  @!P0 BRA `(.L_x_8931) ;  /* 0x0000002c00c88947 */ /* 0x001fea0003800000 */
.L_x_8998:
[----:B------:R-:W-:Y:S05]  /*e400*/  BSYNC B1 ;  /* 0x0000000000017941 */ /* 0x000fea0003800000 */
.L_x_8930:
        /* <DEDUP_REMOVED lines=26> */
[----:B------:R-:W-:Y:S02]  /*e5b0*/  LEA.HI.X R5, R4, UR7, R5, 0x1, P0 ;  /* 0x0000000704057c11 */ /* 0x000fe400080f0c05 */
[----:B------:R-:W-:Y:S01]  /*e5c0*/  LEA R4, R10, R19, 0xe ;  /* 0x000000130a047211 */ /* 0x000fe200078e70ff */
        /* <DEDUP_REMOVED lines=15> */
[----:B0-----:R-:W-:-:S03]  /*e6c0*/  IADD3.X R13, RZ, R0, RZ, P0, !PT ;  /* 0x00000000ff0d7210 */ /* 0x001fc600007fe4ff */
        /* <DEDUP_REMOVED lines=31> */
.L_x_9016:
[----:B------:R-:W-:-:S04]  /*e8c0*/  IADD3 R6, P0, R6, R3, RZ ;  /* 0x0000000306067210 */ /* 0x000fc80007f1e0ff */
[----:B------:R-:W-:Y:S02]  /*e8d0*/  IADD3.X R7, RZ, R5, RZ, P0, !PT ;  /* 0x00000005ff077210 */ /* 0x000fe400007fe4ff */
[----:B------:R-:W-:-:S03]  /*e8e0*/  PLOP3.LUT P0, PT, PT, PT, PT, 0x80, 0x0 ;  /* 0x000000000000781c */ /* 0x000fc60003f0f070 */
[----:B------:R-:W-:Y:S01]  /*e8f0*/  @!PT LDS RZ, [RZ] ;  /* 0x00000000fffff984 */ /* 0x000fe20000000800 */
[----:B------:R-:W-:Y:S01]  /*e900*/  @!PT LDS RZ, [RZ] ;  /* 0x00000000fffff984 */ /* 0x000fe20000000800 */
[----:B------:R-:W-:Y:S01]  /*e910*/  @!PT LDS RZ, [RZ] ;  /* 0x00000000fffff984 */ /* 0x000fe20000000800 */
[----:B------:R1:W-:Y:S04]  /*e920*/  LDGSTS.E.BYPASS.LTC128B.128 [R4+0x1bc00], desc[UR44][R6.64], !P4 ;  /* 0x1bc0000006047fae */ /* 0x0003e8000e101d6c */
[----:B------:R1:W-:Y:S01]  /*e930*/  LDGSTS.E.BYPASS.LTC128B.128 [R4+0x1fc00], desc[UR44][R6.64+0x80], !P3 ;  /* 0x1fc0008006047fae */ /* 0x0003e2000d901d6c */
[----:B------:R-:W-:-:S05]  /*e940*/  NOP ;  /* 0x0000000000007918 */ /* 0x000fca0000000000 */
.L_x_8933:
        /* <DEDUP_REMOVED lines=10> */
.L_x_8934:
[----:B------:R2:W-:Y:S01]  /*e9f0*/  SYNCS.ARRIVE.TRANS64.A1T0 RZ, [R34+URZ+0x28830], RZ ;  /* 0x028830ff22ff79a7 */ /* 0x0005e2000810003f */
[----:B------:R-:W-:Y:S05]  /*ea00*/  @!P4 BRA `(.L_x_8935) ;  /* 0x000000000004c947 */ /* 0x000fea0003800000 */
[----:B------:R-:W-:Y:S01]  /*ea10*/  BPT.TRAP 0x1 ;  /* 0x000000040000795c */ /* 0x000fe20000300000 */
.L_x_8935:
[----:B------:R-:W-:Y:S01]  /*ea20*/  SHF.L.U32 R5, R9, 0x1f, RZ ;  /* 0x0000001f09057819 */ /* 0x000fe200000006ff */
[----:B------:R-:W-:Y:S01]  /*ea30*/  BSSY B1, `(.L_x_8936) ;  /* 0x0000004000017945 */ /* 0x000fe20003800000 */
[----:B------:R-:W-:-:S04]  /*ea40*/  LEA R0, R20, UR47, 0x3 ;  /* 0x0000002f14007c11 */ /* 0x000fc8000f8e18ff */
[----:B------:R-:W3:Y:S02]  /*ea50*/  SYNCS.PHASECHK.TRANS64.TRYWAIT P0, [R0+URZ+0x28860], R5 ;  /* 0x02886005000075a7 */ /* 0x000ee4000800017f */
[----:B---3--:R-:W-:Y:S05]  /*ea60*/  @!P0 BRA `(.L_x_8937) ;  /* 0x00000030009c8947 */ /* 0x008fea0003800000 */
.L_x_9017:
[----:B------:R-:W-:Y:S05]  /*ea70*/  BSYNC B1 ;  /* 0x0000000000017941 */ /* 0x000fea0003800000 */
.L_x_8936:
        /* <DEDUP_REMOVED lines=15> */
[----:B------:R-:W1:Y:S01]  /*eb70*/  SHFL.IDX PT, R14, R16, 0x2, 0x181f ;  /* 0x00581f00100e7f89 */ /* 0x000e6200000e0000 */
[----:B------:R-:W-:Y:S02]  /*eb80*/  IADD3.X R13, RZ, R6, RZ, P0, !PT ;  /* 0x00000006ff0d7210 */ /* 0x000fe400007fe4ff */
        /* <DEDUP_REMOVED lines=22> */
[----:B------:R-:W3:Y:S01]  /*ecf0*/  SHFL.IDX PT, R14, R16, 0x5, 0x181f ;  /* 0x00b81f00100e7f89 */ /* 0x000ee200000e0000 */
[----:B0-----:R-:W-:Y:S02]  /*ed00*/  IADD3.X R5, RZ, R6, RZ, P0, !PT ;  /* 0x00000006ff057210 */ /* 0x001fe400007fe4ff */
        /* <DEDUP_REMOVED lines=17> */
[----:B------:R3:W0:-:S12]  /*ee20*/  SHFL.IDX PT, R6, R2, 0x7, 0x181f ;  /* 0x00f81f0002067f89 */ /* 0x00061800000e0000 */
[----:B------:R3:W-:Y:S01]  /*ee30*/  LDGSTS.E.BYPASS.LTC128B.128 [R7+0x3400], desc[UR44][R4.64], !P0 ;  /* 0x0340000004077fae */ /* 0x0007e2000c101d6c */
[----:B------:R-:W-:-:S13]  /*ee40*/  ISETP.LT.OR P0, PT, R31, 0x61, P1 ;  /* 0x000000611f00780c */ /* 0x000fda0000f01670 */
[----:B01----:R3:W-:Y:S02]  /*ee50*/  LDGSTS.E.BYPASS.LTC128B.128 [R7+0x7400], desc[UR44][R4.64+0x80], !P0 ;  /* 0x0740008004077fae */ /* 0x0037e4000c101d6c */
.L_x_9035:
[----:B---3--:R-:W-:Y:S01]  /*ee60*/  IADD3 R2, P0, R14, R3, RZ ;  /* 0x000000030e027210 */ /* 0x008fe20007f1e0ff */
[----:B------:R-:W-:Y:S02]  /*ee70*/  ULDC.64 UR4, c[0x0][0x328] ;  /* 0x0000ca0000047ab9 */ /* 0x000fe40000000a00 */
[----:B------:R-:W-:Y:S01]  /*ee80*/  IMAD R36, R36, UR4, RZ ;  /* 0x0000000424247c24 */ /* 0x000fe2000f8e02ff */
[----:B------:R-:W-:Y:S01]  /*ee90*/  IADD3.X R3, RZ, R6, RZ, P0, !PT ;  /* 0x00000006ff037210 */ /* 0x000fe200007fe4ff */
[----:B0-----:R-:W-:Y:S01]  /*eea0*/  IMAD.WIDE.U32 R4, R35, UR4, RZ ;  /* 0x0000000423047c25 */ /* 0x001fe2000f8e00ff */
[----:B------:R-:W-:-:S03]  /*eeb0*/  ISETP.LT.OR P0, PT, R31, 0x71, P2 ;  /* 0x000000711f00780c */ /* 0x000fc60001701670 */
[----:B------:R-:W-:Y:S01]  /*eec0*/  IMAD R9, R35, UR5, R36 ;  /* 0x0000000523097c24 */ /* 0x000fe2000f8e0224 */
[----:B------:R-:W-:Y:S02]  /*eed0*/  ULDC.64 UR4, c[0x0][0x338] ;  /* 0x0000ce0000047ab9 */ /* 0x000fe40000000a00 */
[----:B------:R-:W-:Y:S02]  /*eee0*/  IMAD R33, R33, UR4, RZ ;  /* 0x0000000421217c24 */ /* 0x000fe4000f8e02ff */
[----:B------:R-:W-:Y:S02]  /*eef0*/  IMAD.IADD R5, R5, 0x1, R9 ;  /* 0x0000000105057824 */ /* 0x000fe400078e0209 */
[C---:B------:R-:W-:Y:S02]  /*ef00*/  IMAD R33, R32.reuse, UR5, R33 ;  /* 0x0000000520217c24 */ /* 0x040fe4000f8e0221 */
[----:B------:R-:W-:Y:S01]  /*ef10*/  IMAD.WIDE.U32 R4, R32, UR4, R4 ;  /* 0x0000000420047c25 */ /* 0x000fe2000f8e0004 */
[----:B------:R-:W-:Y:S01]  /*ef20*/  @!PT LDS RZ, [RZ] ;  /* 0x00000000fffff984 */ /* 0x000fe20000000800 */
[----:B------:R-:W-:Y:S01]  /*ef30*/  @!PT LDS RZ, [RZ] ;  /* 0x00000000fffff984 */ /* 0x000fe20000000800 */
[----:B------:R-:W-:Y:S01]  /*ef40*/  @!PT LDS RZ, [RZ] ;  /* 0x00000000fffff984 */ /* 0x000fe20000000800 */
[----:B------:R0:W-:Y:S01]  /*ef50*/  LDGSTS.E.BYPASS.LTC128B.128 [R7+0x3c00], desc[UR44][R2.64], !P0 ;  /* 0x03c0000002077fae */ /* 0x0001e2000c101d6c */
[----:B------:R-:W-:-:S02]  /*ef60*/  ISETP.LT.OR P0, PT, R31, 0x71, P1 ;  /* 0x000000711f00780c */ /* 0x000fc40000f01670 */
[----:B------:R-:W-:-:S11]  /*ef70*/  IMAD.IADD R33, R5, 0x1, R33 ;  /* 0x0000000105217824 */ /* 0x000fd600078e0221 */
[----:B------:R0:W-:Y:S01]  /*ef80*/  LDGSTS.E.BYPASS.LTC128B.128 [R7+0x7c00], desc[UR44][R2.64+0x80], !P0 ;  /* 0x07c0008002077fae */ /* 0x0001e2000c101d6c */
[----:B------:R-:W-:Y:S01]  /*ef90*/  PLOP3.LUT P0, PT, PT, PT, PT, 0x80, 0x0 ;  /* 0x000000000000781c */ /* 0x000fe20003f0f070 */
[----:B------:R-:W-:-:S12]  /*efa0*/  NOP ;  /* 0x0000000000007918 */ /* 0x000fd80000000000 */
.L_x_8939:
        /* <DEDUP_REMOVED lines=10> */
.L_x_8940:
[----:B------:R-:W-:Y:S01]  /*f050*/  R2UR UR4, R24 ;  /* 0x00000000180472ca */ /* 0x000fe200000e0000 */
[----:B------:R-:W-:Y:S01]  /*f060*/  ULDC.64 UR6, c[0x0][0x330] ;  /* 0x0000cc0000067ab9 */ /* 0x000fe20000000a00 */
[----:B------:R-:W-:Y:S01]  /*f070*/  IMAD.MOV.U32 R5, RZ, RZ, R33 ;  /* 0x000000ffff057224 */ /* 0x000fe200078e0021 */
[----:B0-----:R-:W-:Y:S01]  /*f080*/  MOV R3, UR6 ;  /* 0x0000000600037c02 */ /* 0x001fe20008000f00 */
[----:B------:R0:W-:Y:S01]  /*f090*/  SYNCS.ARRIVE.TRANS64.A1T0 RZ, [R0+URZ+0x28850], RZ ;  /* 0x028850ff00ff79a7 */ /* 0x0001e2000810003f */
[----:B------:R-:W-:Y:S01]  /*f0a0*/  IADD3 R22, R22, -0x1, RZ ;  /* 0xffffffff16167810 */ /* 0x000fe20007ffe0ff */
        /* <DEDUP_REMOVED lines=14> */
.L_x_8928:
[----:B------:R-:W-:-:S13]  /*f190*/  ISETP.NE.AND P0, PT, R18, 0x3, PT ;  /* 0x000000031200780c */ /* 0x000fda0003f05270 */
[----:B------:R-:W-:Y:S05]  /*f1a0*/  @!P0 BRA `(.L_x_8942) ;  /* 0x0000000000048947 */ /* 0x000fea0003800000 */
[----:B------:R-:W-:Y:S01]  /*f1b0*/  BPT.TRAP 0x1 ;  /* 0x000000040000795c */ /* 0x000fe20000300000 */
.L_x_8942:
[----:B0-----:R-:W-:Y:S01]  /*f1c0*/  LEA R0, R10, UR47, 0x3 ;  /* 0x0000002f0a007c11 */ /* 0x001fe2000f8e18ff */
[----:B------:R-:W-:Y:S01]  /*f1d0*/  IMAD.MOV.U32 R3, RZ, RZ, -0x80 ;  /* 0xffffff80ff037424 */ /* 0x000fe200078e00ff */
[----:B------:R-:W-:Y:S01]  /*f1e0*/  SHF.L.U32 R5, R8, 0x1f, RZ ;  /* 0x0000001f08057819 */ /* 0x000fe200000006ff */
[----:B------:R-:W-:Y:S01]  /*f1f0*/  BSSY B0, `(.L_x_8943) ;  /* 0x0000006000007945 */ /* 0x000fe20003800000 */
[----:B------:R-:W-:Y:S01]  /*f200*/  LEA R6, R10, R19, 0xe ;  /* 0x000000130a067211 */ /* 0x000fe200078e70ff */
[----:B------:R-:W-:Y:S01]  /*f210*/  IMAD R3, R22, R3, UR41 ;  /* 0x0000002916037e24 */ /* 0x000fe2000f8e0203 */
[----:B------:R-:W0:Y:S03]  /*f220*/  SYNCS.PHASECHK.TRANS64.TRYWAIT P0, [R0+URZ+0x28860], R5 ;  /* 0x02886005000075a7 */ /* 0x000e26000800017f */
[----:B------:R-:W-:Y:S01]  /*f230*/  IMAD.IADD R28, R3, 0x1, -R28 ;  /* 0x00000001031c7824 */ /* 0x000fe200078e0a1c */
[----:B0-----:R-:W-:Y:S06]  /*f240*/  @!P0 BRA `(.L_x_8944) ;  /* 0x00000034006c8947 */ /* 0x001fec0003800000 */
.L_x_9036:
[----:B------:R-:W-:Y:S05]  /*f250*/  BSYNC B0 ;  /* 0x0000000000007941 */ /* 0x000fea0003800000 */
.L_x_8943:
        /* <DEDUP_REMOVED lines=16> */
[----:B0-----:R-:W-:-:S03]  /*f360*/  MOV R7, R5 ;  /* 0x0000000500077202 */ /* 0x001fc60000000f00 */
        /* <DEDUP_REMOVED lines=17> */
[----:B-1----:R-:W-:Y:S01]  /*f480*/  IMAD.MOV.U32 R13, RZ, RZ, R9 ;  /* 0x000000ffff0d7224 */ /* 0x002fe200078e0009 */
[----:B------:R-:W-:Y:S02]  /*f490*/  MOV R9, RZ ;  /* 0x000000ff00097202 */ /* 0x000fe40000000f00 */
        /* <DEDUP_REMOVED lines=9> */
[C---:B------:R-:W-:Y:S02]  /*f530*/  ISETP.LT.OR P4, PT, R28.reuse, 0x41, P1 ;  /* 0x000000411c00780c */ /* 0x040fe40000f81670 */
[----:B-----5:R-:W-:Y:S01]  /*f540*/  MOV R7, R19 ;  /* 0x0000001300077202 */ /* 0x020fe20000000f00 */
        /* <DEDUP_REMOVED lines=21> */
.L_x_9054:
        /* <DEDUP_REMOVED lines=12> */
.L_x_8946:
        /* <DEDUP_REMOVED lines=10> */
.L_x_8947:
[----:B------:R1:W-:Y:S02]  /*f800*/  SYNCS.ARRIVE.TRANS64.A1T0 RZ, [R0+URZ+0x28850], RZ ;  /* 0x028850ff00ff79a7 */ /* 0x0003e4000810003f */
[----:B-1----:R-:W-:-:S04]  /*f810*/  IADD3 R0, R10, 0x1, RZ ;  /* 0x000000010a007810 */ /* 0x002fc80007ffe0ff */
[----:B------:R-:W-:-:S04]  /*f820*/  ISETP.NE.AND P0, PT, R0, 0x2, PT ;  /* 0x000000020000780c */ /* 0x000fc80003f05270 */
[----:B0-----:R-:W-:Y:S02]  /*f830*/  SEL R3, RZ, 0x1, P0 ;  /* 0x00000001ff037807 */ /* 0x001fe40000000000 */
[----:B------:R-:W-:Y:S02]  /*f840*/  SEL R0, R0, RZ, P0 ;  /* 0x000000ff00007207 */ /* 0x000fe40000000000 */
[----:B------:R-:W-:-:S07]  /*f850*/  LOP3.LUT R8, R8, R3, RZ, 0x3c, !PT ;  /* 0x0000000308087212 */ /* 0x000fce00078e3cff */
.L_x_8913:
[----:B------:R-:W0:Y:S01]  /*f860*/  S2R R3, SR_CgaCtaId ;  /* 0x0000000000037919 */ /* 0x000e220000008800 */
[----:B------:R-:W-:Y:S02]  /*f870*/  MOV R2, 0x400 ;  /* 0x0000040000027802 */ /* 0x000fe40000000f00 */
[----:B------:R-:W-:Y:S02]  /*f880*/  SHF.L.U32 R9, R9, 0x1f, RZ ;  /* 0x0000001f09097819 */ /* 0x000fe400000006ff */
[----:B0-----:R-:W-:-:S04]  /*f890*/  LEA R7, R3, R2, 0x18 ;  /* 0x0000000203077211 */ /* 0x001fc800078ec0ff */
[----:B------:R-:W0:Y:S02]  /*f8a0*/  SYNCS.PHASECHK.TRANS64.TRYWAIT P0, [R7+URZ+0x28820], R9 ;  /* 0x02882009070075a7 */ /* 0x000e24000800017f */
[----:B0-----:R-:W-:Y:S05]  /*f8b0*/  @!P0 BRA `(.L_x_8948) ;  /* 0x00000038007c8947 */ /* 0x001fea0003800000 */
.L_x_9055:
[----:B------:R-:W-:-:S03]  /*f8c0*/  UMOV UR4, 0xffffffff ;  /* 0xffffffff00047882 */ /* 0x000fc60000000000 */
[----:B------:R-:W-:Y:S05]  /*f8d0*/  BRA.DIV UR4, `(.L_x_8949) ;  /* 0x0000003a04887947 */ /* 0x000fea000b800000 */
[----:B------:R1:W3:Y:S02]  /*f8e0*/  SHFL.IDX PT, R14, R17, RZ, 0x1f ;  /* 0x00001fff110e7589 */ /* 0x0002e400000e0000 */
.L_x_9058:
[----:B---3--:R-:W-:-:S13]  /*f8f0*/  ISETP.NE.AND P0, PT, R14, RZ, PT ;  /* 0x000000ff0e00720c */ /* 0x008fda0003f05270 */
[----:B------:R-:W-:Y:S05]  /*f900*/  @P0 BRA `(.L_x_8869) ;  /* 0x0000000000880947 */ /* 0x000fea0003800000 */
[----:B------:R-:W-:-:S03]  /*f910*/  UMOV UR4, 0xffffffff ;  /* 0xffffffff00047882 */ /* 0x000fc60000000000 */
[----:B------:R-:W-:Y:S05]  /*f920*/  BRA.DIV UR4, `(.L_x_8950) ;  /* 0x0000003a049c7947 */ /* 0x000fea000b800000 */
[----:B------:R-:W-:-:S13]  /*f930*/  ELECT P6, URZ, PT ;  /* 0x00000000003f782f */ /* 0x000fda00038c0000 */
.L_x_9061:
[----:B------:R-:W-:Y:S05]  /*f940*/  @!P6 BRA `(.L_x_8869) ;  /* 0x000000000078e947 */ /* 0x000fea0003800000 */
[----:B------:R-:W-:-:S06]  /*f950*/  ULOP3.LUT UR4, UR36, 0x2, URZ, 0xfc, !UPT ;  /* 0x0000000224047892 */ /* 0x000fcc000f8efc3f */
[----:B------:R-:W-:-:S05]  /*f960*/  IMAD.U32 R2, RZ, RZ, UR4 ;  /* 0x00000004ff027e24 */ /* 0x000fca000f8e00ff */
[----:B------:R-:W-:-:S13]  /*f970*/  ISETP.NE.AND P0, PT, R2, 0x3, PT ;  /* 0x000000030200780c */ /* 0x000fda0003f05270 */
[----:B------:R-:W-:Y:S05]  /*f980*/  @!P0 BRA `(.L_x_8951) ;  /* 0x0000000000048947 */ /* 0x000fea0003800000 */
[----:B------:R-:W-:Y:S01]  /*f990*/  BPT.TRAP 0x1 ;  /* 0x000000040000795c */ /* 0x000fe20000300000 */
.L_x_8951:
[----:B------:R-:W-:Y:S01]  /*f9a0*/  IMAD R5, R0, 0x8, R7 ;  /* 0x0000000800057824 */ /* 0x000fe200078e0207 */
[----:B------:R-:W-:Y:S02]  /*f9b0*/  SHF.L.U32 R2, R8, 0x1f, RZ ;  /* 0x0000001f08027819 */ /* 0x000fe400000006ff */
[----:B------:R-:W-:Y:S02]  /*f9c0*/  IADD3 R0, R0, 0x1, RZ ;  /* 0x0000000100007810 */ /* 0x000fe40007ffe0ff */
[----:B------:R-:W3:Y:S02]  /*f9d0*/  SYNCS.PHASECHK.TRANS64.TRYWAIT P1, [R5+URZ+0x28840], R2 ;  /* 0x02884002050075a7 */ /* 0x000ee4000802017f */
[----:B------:R-:W-:-:S04]  /*f9e0*/  ISETP.NE.AND P2, PT, R0, 0x2, PT ;  /* 0x000000020000780c */ /* 0x000fc80003f45270 */
[----:B------:R-:W-:Y:S01]  /*f9f0*/  SEL R3, RZ, 0x1, P2 ;  /* 0x00000001ff037807 */ /* 0x000fe20001000000 */
[----:B---3--:R-:W-:Y:S08]  /*fa00*/  @!P1 BRA `(.L_x_8952) ;  /* 0x0000003800849947 */ /* 0x008ff00003800000 */
.L_x_9062:
[----:B------:R-:W-:Y:S02]  /*fa10*/  SEL R0, R0, RZ, P2 ;  /* 0x000000ff00007207 */ /* 0x000fe40001000000 */
[----:B------:R-:W-:Y:S01]  /*fa20*/  LOP3.LUT R3, R8, R3, RZ, 0x3c, !PT ;  /* 0x0000000308037212 */ /* 0x000fe200078e3cff */
[----:B------:R-:W-:Y:S06]  /*fa30*/  @!P0 BRA `(.L_x_8953) ;  /* 0x0000000000048947 */ /* 0x000fec0003800000 */
[----:B------:R-:W-:Y:S01]  /*fa40*/  BPT.TRAP 0x1 ;  /* 0x000000040000795c */ /* 0x000fe20000300000 */
.L_x_8953:
[----:B0-----:R-:W-:Y:S01]  /*fa50*/  IMAD R7, R0, 0x8, R7 ;  /* 0x0000000800077824 */ /* 0x001fe200078e0207 */
[----:B------:R-:W-:-:S04]  /*fa60*/  SHF.L.U32 R0, R3, 0x1f, RZ ;  /* 0x0000001f03007819 */ /* 0x000fc800000006ff */
[----:B------:R-:W0:Y:S02]  /*fa70*/  SYNCS.PHASECHK.TRANS64.TRYWAIT P1, [R7+URZ+0x28840], R0 ;  /* 0x02884000070075a7 */ /* 0x000e24000802017f */
[----:B0-----:R-:W-:Y:S05]  /*fa80*/  @!P1 BRA `(.L_x_8954) ;  /* 0x0000003800789947 */ /* 0x001fea0003800000 */
.L_x_9063:
[----:B------:R-:W-:Y:S05]  /*fa90*/  @!P0 BRA `(.L_x_8955) ;  /* 0x0000000000048947 */ /* 0x000fea0003800000 */
[----:B------:R-:W-:Y:S01]  /*faa0*/  BPT.TRAP 0x1 ;  /* 0x000000040000795c */ /* 0x000fe20000300000 */
.L_x_8955:
[----:B------:R-:W4:Y:S02]  /*fab0*/  SYNCS.PHASECHK.TRANS64.TRYWAIT P1, [R5+URZ+0x28860], R2 ;  /* 0x02886002050075a7 */ /* 0x000f24000802017f */
[----:B----4-:R-:W-:Y:S05]  /*fac0*/  @!P1 BRA `(.L_x_8956) ;  /* 0x00000038007c9947 */ /* 0x010fea0003800000 */
.L_x_9064:
[----:B------:R-:W-:Y:S05]  /*fad0*/  @!P0 BRA `(.L_x_8957) ;  /* 0x0000000000048947 */ /* 0x000fea0003800000 */
[----:B------:R-:W-:Y:S01]  /*fae0*/  BPT.TRAP 0x1 ;  /* 0x000000040000795c */ /* 0x000fe20000300000 */
.L_x_8957:
[----:B------:R0:W0:Y:S02]  /*faf0*/  SYNCS.PHASECHK.TRANS64.TRYWAIT P0, [R7+URZ+0x28860], R0 ;  /* 0x02886000070075a7 */ /* 0x000024000800017f */
[----:B0-----:R-:W-:Y:S05]  /*fb00*/  @!P0 NANOSLEEP.SYNCS 0x989680 ;  /* 0x009896800000895d */ /* 0x001fea0003900000 */
[----:B------:R-:W0:Y:S02]  /*fb10*/  @!P0 SYNCS.PHASECHK.TRANS64 P0, [R7+URZ+0x28860], R0 ;  /* 0x02886000070085a7 */ /* 0x000e24000800007f */
[----:B0-----:R-:W-:Y:S05]  /*fb20*/  @!P0 BRA `(.L_x_8957) ;  /* 0xfffffffc00f08947 */ /* 0x001fea000383ffff */
.L_x_8869:
[----:B------:R-:W-:Y:S05]  /*fb30*/  BSYNC B6 ;  /* 0x0000000000067941 */ /* 0x000fea0003800000 */
.L_x_8866:
[----:B------:R-:W-:Y:S05]  /*fb40*/  EXIT ;  /* 0x000000000000794d */ /* 0x000fea0003800000 */
.L_x_8873:
[----:B0-----:R-:W-:-:S04]  /*fb50*/  IMAD.U32 R3, RZ, RZ, UR41 ;  /* 0x00000029ff037e24 */ /* 0x001fc8000f8e00ff */
[----:B------:R0:W1:Y:S03]  /*fb60*/  SYNCS.PHASECHK.TRANS64.TRYWAIT P0, [R3+URZ+0x28800], R0 ;  /* 0x02880000030075a7 */ /* 0x000066000800017f */
[----:B-1----:R-:W-:Y:S05]  /*fb70*/  @!P0 NANOSLEEP.SYNCS 0x989680 ;  /* 0x009896800000895d */ /* 0x002fea0003900000 */
[----:B------:R-:W1:Y:S02]  /*fb80*/  @!P0 SYNCS.PHASECHK.TRANS64 P0, [R3+URZ+0x28800], R0 ;  /* 0x02880000030085a7 */ /* 0x000e64000800007f */
[----:B-1----:R-:W-:Y:S05]  /*fb90*/  @!P0 BRA `(.L_x_8873) ;  /* 0xfffffffc00ec8947 */ /* 0x002fea000383ffff */
[----:B------:R-:W-:Y:S05]  /*fba0*/  BRA `(.L_x_8958) ;  /* 0xffffff1400f07947 */ /* 0x000fea000383ffff */
.L_x_8877:
[----:B-1----:R-:W-:-:S04]  /*fbb0*/  MOV R3, UR41 ;  /* 0x0000002900037c02 */ /* 0x002fc80008000f00 */
[----:B------:R1:W2:Y:S03]  /*fbc0*/  SYNCS.PHASECHK.TRANS64.TRYWAIT P1, [R3+URZ+0x28830], R0 ;  /* 0x02883000030075a7 */ /* 0x0002a6000802017f */
[----:B--2---:R-:W-:Y:S05]  /*fbd0*/  @!P1 NANOSLEEP.SYNCS 0x989680 ;  /* 0x009896800000995d */ /* 0x004fea0003900000 */
[----:B------:R-:W2:Y:S02]  /*fbe0*/  @!P1 SYNCS.PHASECHK.TRANS64 P1, [R3+URZ+0x28830], R0 ;  /* 0x02883000030095a7 */ /* 0x000ea4000802007f */
[----:B--2---:R-:W-:Y:S05]  /*fbf0*/  @!P1 BRA `(.L_x_8877) ;  /* 0xfffffffc00ec9947 */ /* 0x004fea000383ffff */
[----:B------:R-:W-:Y:S05]  /*fc00*/  BRA `(.L_x_8876) ;  /* 0xffffff18000c7947 */ /* 0x000fea000383ffff */
.L_x_8883:
[----:B-1----:R-:W-:-:S04]  /*fc10*/  IMAD.U32 R11, RZ, RZ, UR4 ;  /* 0x00000004ff0b7e24 */ /* 0x002fc8000f8e00ff */
[----:B------:R1:W2:Y:S03]  /*fc20*/  SYNCS.PHASECHK.TRANS64.TRYWAIT P1, [R11+URZ+0x28830], R10 ;  /* 0x0288300a0b0075a7 */ /* 0x0002a6000802017f */
[----:B--2---:R-:W-:Y:S05]  /*fc30*/  @!P1 NANOSLEEP.SYNCS 0x989680 ;  /* 0x009896800000995d */ /* 0x004fea0003900000 */
[----:B------:R-:W2:Y:S02]  /*fc40*/  @!P1 SYNCS.PHASECHK.TRANS64 P1, [R11+URZ+0x28830], R10 ;  /* 0x0288300a0b0095a7 */ /* 0x000ea4000802007f */
[----:B--2---:R-:W-:Y:S05]  /*fc50*/  @!P1 BRA `(.L_x_8883) ;  /* 0xfffffffc00ec9947 */ /* 0x004fea000383ffff */
[----:B------:R-:W-:Y:S05]  /*fc60*/  BRA `(.L_x_8880) ;  /* 0xffffff4400b87947 */ /* 0x000fea000383ffff */
.L_x_8887:
[----:B-1----:R-:W-:-:S04]  /*fc70*/  IMAD.U32 R11, RZ, RZ, UR4 ;  /* 0x00000004ff0b7e24 */ /* 0x002fc8000f8e00ff */
[----:B------:R1:W2:Y:S03]  /*fc80*/  SYNCS.PHASECHK.TRANS64.TRYWAIT P1, [R11+URZ+0x28850], R10 ;  /* 0x0288500a0b0075a7 */ /* 0x0002a6000802017f */
[----:B--2---:R-:W-:Y:S05]  /*fc90*/  @!P1 NANOSLEEP.SYNCS 0x989680 ;  /* 0x009896800000995d */ /* 0x004fea0003900000 */
[----:B------:R-:W2:Y:S02]  /*fca0*/  @!P1 SYNCS.PHASECHK.TRANS64 P1, [R11+URZ+0x28850], R10 ;  /* 0x0288500a0b0095a7 */ /* 0x000ea4000802007f */
[----:B--2---:R-:W-:Y:S05]  /*fcb0*/  @!P1 BRA `(.L_x_8887) ;  /* 0xfffffffc00ec9947 */ /* 0x004fea000383ffff */
[----:B------:R-:W-:Y:S05]  /*fcc0*/  BRA `(.L_x_8884) ;  /* 0xffffff48008c7947 */ /* 0x000fea000383ffff */
.L_x_8895:
[----:B-1----:R-:W-:-:S04]  /*fcd0*/  MOV R10, UR4 ;  /* 0x00000004000a7c02 */ /* 0x002fc80008000f00 */
[----:B------:R1:W2:Y:S03]  /*fce0*/  SYNCS.PHASECHK.TRANS64.TRYWAIT P1, [R10+URZ+0x28830], R9 ;  /* 0x028830090a0075a7 */ /* 0x0002a6000802017f */
[----:B--2---:R-:W-:Y:S05]  /*fcf0*/  @!P1 NANOSLEEP.SYNCS 0x989680 ;  /* 0x009896800000995d */ /* 0x004fea0003900000 */
[----:B------:R-:W2:Y:S02]  /*fd00*/  @!P1 SYNCS.PHASECHK.TRANS64 P1, [R10+URZ+0x28830], R9 ;  /* 0x028830090a0095a7 */ /* 0x000ea4000802007f */
[----:B--2---:R-:W-:Y:S05]  /*fd10*/  @!P1 BRA `(.L_x_8895) ;  /* 0xfffffffc00ec9947 */ /* 0x004fea000383ffff */
[----:B------:R-:W-:Y:S05]  /*fd20*/  BRA `(.L_x_8892) ;  /* 0xffffff78001c7947 */ /* 0x000fea000383ffff */
.L_x_8899:
[----:B-1----:R-:W-:-:S04]  /*fd30*/  IMAD.U32 R10, RZ, RZ, UR4 ;  /* 0x00000004ff0a7e24 */ /* 0x002fc8000f8e00ff */
[----:B------:R1:W2:Y:S03]  /*fd40*/  SYNCS.PHASECHK.TRANS64.TRYWAIT P1, [R10+URZ+0x28850], R9 ;  /* 0x028850090a0075a7 */ /* 0x0002a6000802017f */
[----:B--2---:R-:W-:Y:S05]  /*fd50*/  @!P1 NANOSLEEP.SYNCS 0x989680 ;  /* 0x009896800000995d */ /* 0x004fea0003900000 */
[----:B------:R-:W2:Y:S02]  /*fd60*/  @!P1 SYNCS.PHASECHK.TRANS64 P1, [R10+URZ+0x28850], R9 ;  /* 0x028850090a0095a7 */ /* 0x000ea4000802007f */
[----:B--2---:R-:W-:Y:S05]  /*fd70*/  @!P1 BRA `(.L_x_8899) ;  /* 0xfffffffc00ec9947 */ /* 0x004fea000383ffff */
[----:B------:R-:W-:Y:S05]  /*fd80*/  BRA `(.L_x_8896) ;  /* 0xffffff7800e07947 */ /* 0x000fea000383ffff */
.L_x_8906:
[----:B-1----:R-:W-:-:S04]  /*fd90*/  IMAD.U32 R5, RZ, RZ, UR5 ;  /* 0x00000005ff057e24 */ /* 0x002fc8000f8e00ff */
[----:B------:R1:W2:Y:S03]  /*fda0*/  SYNCS.PHASECHK.TRANS64.TRYWAIT P1, [R5+URZ+0x28850], R2 ;  /* 0x02885002050075a7 */ /* 0x0002a6000802017f */
[----:B--2---:R-:W-:Y:S05]  /*fdb0*/  @!P1 NANOSLEEP.SYNCS 0x989680 ;  /* 0x009896800000995d */ /* 0x004fea0003900000 */
[----:B------:R-:W2:Y:S02]  /*fdc0*/  @!P1 SYNCS.PHASECHK.TRANS64 P1, [R5+URZ+0x28850], R2 ;  /* 0x02885002050095a7 */ /* 0x000ea4000802007f */
[----:B--2---:R-:W-:Y:S05]  /*fdd0*/  @!P1 BRA `(.L_x_8906) ;  /* 0xfffffffc00ec9947 */ /* 0x004fea000383ffff */
[----:B------:R-:W-:Y:S05]  /*fde0*/  BRA `(.L_x_8905) ;  /* 0xffffff9c00cc7947 */ /* 0x000fea000383ffff */
.L_x_8918:
[----:B------:R-:W-:Y:S01]  /*fdf0*/  MOV R13, R17 ;  /* 0x00000011000d7202 */ /* 0x000fe20000000f00 */
[----:B------:R-:W-:Y:S01]  /*fe00*/  IMAD.MOV.U32 R12, RZ, RZ, RZ ;  /* 0x000000ffff0c7224 */ /* 0x000fe200078e00ff */
[----:B------:R-:W-:Y:S01]  /*fe10*/  MOV R15, 0xffffffff ;  /* 0xffffffff000f7802 */ /* 0x000fe20000000f00 */
[----:B------:R-:W-:-:S07]  /*fe20*/  IMAD.MOV.U32 R11, RZ, RZ, 0x1f ;  /* 0x0000001fff0b7424 */ /* 0x000fce00078e00ff */
[----:B-----5:R-:W-:Y:S05]  /*fe30*/  WARPSYNC.COLLECTIVE R15, `(.L_x_8959) ;  /* 0x000000000f087348 */ /* 0x020fea0003c00000 */
[----:B------:R0:W1:Y:S02]  /*fe40*/  SHFL.IDX P6, R14, R13, R12, R11 ;  /* 0x0000000c0d0e7389 */ /* 0x00006400000c000b */
[----:B01---5:R-:W-:Y:S01]  /*fe50*/  ENDCOLLECTIVE ;  /* 0x000000000000791b */ /* 0x023fe20003800000 */
.L_x_8959:
[----:B------:R-:W-:Y:S05]  /*fe60*/  BRA `(.L_x_8960) ;  /* 0xffffffcc00a87947 */ /* 0x000fea000383ffff */
.L_x_8920:
[----:B0-----:R-:W-:-:S04]  /*fe70*/  IMAD.U32 R10, RZ, RZ, UR47 ;  /* 0x0000002fff0a7e24 */ /* 0x001fc8000f8e00ff */
[----:B------:R0:W1:Y:S03]  /*fe80*/  SYNCS.PHASECHK.TRANS64.TRYWAIT P0, [R10+URZ+0x28840], R9 ;  /* 0x028840090a0075a7 */ /* 0x000066000800017f */
[----:B-1----:R-:W-:Y:S05]  /*fe90*/  @!P0 NANOSLEEP.SYNCS 0x989680 ;  /* 0x009896800000895d */ /* 0x002fea0003900000 */
[----:B------:R-:W1:Y:S02]  /*fea0*/  @!P0 SYNCS.PHASECHK.TRANS64 P0, [R10+URZ+0x28840], R9 ;  /* 0x028840090a0085a7 */ /* 0x000e64000800007f */
[----:B-1----:R-:W-:Y:S05]  /*feb0*/  @!P0 BRA `(.L_x_8920) ;  /* 0xfffffffc00ec8947 */ /* 0x002fea000383ffff */
[----:B------:R-:W-:Y:S05]  /*fec0*/  BRA `(.L_x_8961) ;  /* 0xffffffd000247947 */ /* 0x000fea000383ffff */
.L_x_8921:
        /* <DEDUP_REMOVED lines=8> */
.L_x_8963:
[----:B------:R-:W-:Y:S05]  /*ff50*/  BSYNC B0 ;  /* 0x0000000000007941 */ /* 0x000fea0003800000 */
.L_x_8962:
        /* <DEDUP_REMOVED lines=9> */
.L_x_8964:
[----:B------:R-:W-:Y:S01]  /*fff0*/  MOV R13, R3 ;  /* 0x00000003000d7202 */ /* 0x000fe20000000f00 */
[----:B------:R-:W-:Y:S02]  /*10000*/  IMAD.MOV.U32 R12, RZ, RZ, 0x1 ;  /* 0x00000001ff0c7424 */ /* 0x000fe400078e00ff */
[----:B------:R-:W-:-:S07]  /*10010*/  IMAD.MOV.U32 R4, RZ, RZ, R14 ;  /* 0x000000ffff047224 */ /* 0x000fce00078e000e */
[----:B------:R-:W-:Y:S05]  /*10020*/  WARPSYNC.COLLECTIVE R15, `(.L_x_8965) ;  /* 0x000000000f087348 */ /* 0x000fea0003c00000 */
[----:B------:R0:W1:Y:S02]  /*10030*/  SHFL.IDX P6, R14, R13, R12, R11 ;  /* 0x0000000c0d0e7389 */ /* 0x00006400000c000b */
[----:B01----:R-:W-:Y:S01]  /*10040*/  ENDCOLLECTIVE ;  /* 0x000000000000791b */ /* 0x003fe20003800000 */
.L_x_8965:
[----:B------:R-:W-:-:S05]  /*10050*/  @P0 IMAD.WIDE.U32 R4, R26, 0x2, R4 ;  /* 0x000000021a040825 */ /* 0x000fca00078e0004 */
[----:B------:R-:W-:Y:S01]  /*10060*/  @!PT LDS RZ, [RZ] ;  /* 0x00000000fffff984 */ /* 0x000fe20000000800 */
[----:B------:R-:W-:Y:S01]  /*10070*/  @!PT LDS RZ, [RZ] ;  /* 0x00000000fffff984 */ /* 0x000fe20000000800 */
[----:B------:R-:W-:Y:S01]  /*10080*/  @!PT LDS RZ, [RZ] ;  /* 0x00000000fffff984 */ /* 0x000fe20000000800 */
[----:B------:R0:W-:Y:S04]  /*10090*/  @P0 LDGSTS.E.BYPASS.LTC128B.128 [R9+0x18400], desc[UR44][R4.64], !P3 ;  /* 0x1840000004090fae */ /* 0x0001e8000d901d6c */
[----:B------:R0:W-:Y:S01]  /*100a0*/  @P0 LDGSTS.E.BYPASS.LTC128B.128 [R9+0x1c400], desc[UR44][R4.64+0x80], !P2 ;  /* 0x1c40008004090fae */ /* 0x0001e2000d101d6c */
[----:B------:R-:W-:Y:S02]  /*100b0*/  ISETP.GE.AND P0, PT, R6, 0x11, PT ;  /* 0x000000110600780c */ /* 0x000fe40003f06270 */
[----:B------:R-:W-:Y:S01]  /*100c0*/  MOV R13, R0 ;  /* 0x00000000000d7202 */ /* 0x000fe20000000f00 */
[----:B------:R-:W-:-:S10]  /*100d0*/  IMAD.MOV.U32 R8, RZ, RZ, R14 ;  /* 0x000000ffff087224 */ /* 0x000fd400078e000e */
[----:B0-----:R-:W-:-:S07]  /*100e0*/  @P0 LEA R36, R19, UR47, 0x1 ;  /* 0x0000002f13240c11 */ /* 0x001fce000f8e08ff */
[----:B------:R-:W-:Y:S05]  /*100f0*/  WARPSYNC.COLLECTIVE R15, `(.L_x_8966) ;  /* 0x000000000f087348 */ /* 0x000fea0003c00000 */
[----:B------:R0:W1:Y:S02]  /*10100*/  SHFL.IDX P6, R14, R13, R12, R11 ;  /* 0x0000000c0d0e7389 */ /* 0x00006400000c000b */
[----:B01----:R-:W-:Y:S01]  /*10110*/  ENDCOLLECTIVE ;  /* 0x000000000000791b */ /* 0x003fe20003800000 */
.L_x_8966:
[----:B------:R-:W-:Y:S01]  /*10120*/  IMAD.MOV.U32 R5, RZ, RZ, R8 ;  /* 0x000000ffff057224 */ /* 0x000fe200078e0008 */
[----:B------:R-:W-:Y:S01]  /*10130*/  MOV R13, R3 ;  /* 0x00000003000d7202 */ /* 0x000fe20000000f00 */
[----:B------:R-:W-:Y:S02]  /*10140*/  IMAD.MOV.U32 R12, RZ, RZ, 0x2 ;  /* 0x00000002ff0c7424 */ /* 0x000fe400078e00ff */
[----:B------:R-:W-:-:S07]  /*10150*/  IMAD.MOV.U32 R4, RZ, RZ, R14 ;  /* 0x000000ffff047224 */ /* 0x000fce00078e000e */
[----:B------:R-:W-:Y:S05]  /*10160*/  WARPSYNC.COLLECTIVE R15, `(.L_x_8967) ;  /* 0x000000000f087348 */ /* 0x000fea0003c00000 */
[----:B------:R0:W1:Y:S02]  /*10170*/  SHFL.IDX P6, R14, R13, R12, R11 ;  /* 0x0000000c0d0e7389 */ /* 0x00006400000c000b */
[----:B01----:R-:W-:Y:S01]  /*10180*/  ENDCOLLECTIVE ;  /* 0x000000000000791b */ /* 0x003fe20003800000 */
.L_x_8967:
        /* <DEDUP_REMOVED lines=9> */
[----:B0-----:R-:W-:Y:S05]  /*10220*/  WARPSYNC.COLLECTIVE R15, `(.L_x_8968) ;  /* 0x000000000f087348 */ /* 0x001fea0003c00000 */
[----:B------:R1:W2:Y:S02]  /*10230*/  SHFL.IDX P6, R14, R13, R12, R11 ;  /* 0x0000000c0d0e7389 */ /* 0x0002a400000c000b */
[----:B012---:R-:W-:Y:S01]  /*10240*/  ENDCOLLECTIVE ;  /* 0x000000000000791b */ /* 0x007fe20003800000 */
.L_x_8968:
[----:B------:R-:W-:Y:S01]  /*10250*/  MOV R5, R10 ;  /* 0x0000000a00057202 */ /* 0x000fe20000000f00 */
[----:B------:R-:W-:Y:S02]  /*10260*/  IMAD.MOV.U32 R13, RZ, RZ, R3 ;  /* 0x000000ffff0d7224 */ /* 0x000fe400078e0003 */
[----:B------:R-:W-:Y:S02]  /*10270*/  IMAD.MOV.U32 R12, RZ, RZ, 0x3 ;  /* 0x00000003ff0c7424 */ /* 0x000fe400078e00ff */
[----:B------:R-:W-:-:S07]  /*10280*/  IMAD.MOV.U32 R37, RZ, RZ, R14 ;  /* 0x000000ffff257224 */ /* 0x000fce00078e000e */
[----:B------:R-:W-:Y:S05]  /*10290*/  WARPSYNC.COLLECTIVE R15, `(.L_x_8969) ;  /* 0x000000000f087348 */ /* 0x000fea0003c00000 */
[----:B------:R0:W1:Y:S02]  /*102a0*/  SHFL.IDX P6, R14, R13, R12, R11 ;  /* 0x0000000c0d0e7389 */ /* 0x00006400000c000b */
[----:B01----:R-:W-:Y:S01]  /*102b0*/  ENDCOLLECTIVE ;  /* 0x000000000000791b */ /* 0x003fe20003800000 */
.L_x_8969:
[----:B------:R-:W-:Y:S01]  /*102c0*/  IMAD.MOV.U32 R4, RZ, RZ, R37 ;  /* 0x000000ffff047224 */ /* 0x000fe200078e0025 */
        /* <DEDUP_REMOVED lines=13> */
.L_x_8970:
[----:B------:R-:W-:Y:S01]  /*103a0*/  IMAD.MOV.U32 R5, RZ, RZ, R7 ;  /* 0x000000ffff057224 */ /* 0x000fe200078e0007 */
[----:B------:R-:W-:Y:S01]  /*103b0*/  @P0 LEA R7, R19, UR47, 0x1 ;  /* 0x0000002f13070c11 */ /* 0x000fe2000f8e08ff */
[----:B------:R-:W-:Y:S01]  /*103c0*/  IMAD.MOV.U32 R13, RZ, RZ, R3 ;  /* 0x000000ffff0d7224 */ /* 0x000fe200078e0003 */
[----:B------:R-:W-:Y:S01]  /*103d0*/  MOV R12, 0x4 ;  /* 0x00000004000c7802 */ /* 0x000fe20000000f00 */
[----:B------:R-:W-:-:S07]  /*103e0*/  IMAD.MOV.U32 R32, RZ, RZ, R14 ;  /* 0x000000ffff207224 */ /* 0x000fce00078e000e */
[----:B------:R-:W-:Y:S05]  /*103f0*/  WARPSYNC.COLLECTIVE R15, `(.L_x_8971) ;  /* 0x000000000f087348 */ /* 0x000fea0003c00000 */
[----:B------:R0:W1:Y:S02]  /*10400*/  SHFL.IDX P6, R14, R13, R12, R11 ;  /* 0x0000000c0d0e7389 */ /* 0x00006400000c000b */
[----:B01----:R-:W-:Y:S01]  /*10410*/  ENDCOLLECTIVE ;  /* 0x000000000000791b */ /* 0x003fe20003800000 */
.L_x_8971:
[----:B------:R-:W-:-:S05]  /*10420*/  MOV R4, R32 ;  /* 0x0000002000047202 */ /* 0x000fca0000000f00 */
        /* <DEDUP_REMOVED lines=12> */
.L_x_8972:
[----:B------:R-:W-:Y:S01]  /*104f0*/  IMAD.MOV.U32 R5, RZ, RZ, R10 ;  /* 0x000000ffff057224 */ /* 0x000fe200078e000a */
[----:B------:R-:W-:Y:S01]  /*10500*/  @P0 LEA R10, R19, UR47, 0x1 ;  /* 0x0000002f130a0c11 */ /* 0x000fe2000f8e08ff */
[----:B------:R-:W-:Y:S01]  /*10510*/  IMAD.MOV.U32 R13, RZ, RZ, R3 ;  /* 0x000000ffff0d7224 */ /* 0x000fe200078e0003 */
[----:B------:R-:W-:Y:S02]  /*10520*/  MOV R12, 0x5 ;  /* 0x00000005000c7802 */ /* 0x000fe40000000f00 */
[----:B------:R-:W-:-:S07]  /*10530*/  MOV R4, R14 ;  /* 0x0000000e00047202 */ /* 0x000fce0000000f00 */
[----:B------:R-:W-:Y:S05]  /*10540*/  WARPSYNC.COLLECTIVE R15, `(.L_x_8973) ;  /* 0x000000000f087348 */ /* 0x000fea0003c00000 */
[----:B------:R0:W1:Y:S02]  /*10550*/  SHFL.IDX P6, R14, R13, R12, R11 ;  /* 0x0000000c0d0e7389 */ /* 0x00006400000c000b */
[----:B01----:R-:W-:Y:S01]  /*10560*/  ENDCOLLECTIVE ;  /* 0x000000000000791b */ /* 0x003fe20003800000 */
.L_x_8973:
        /* <DEDUP_REMOVED lines=12> */
.L_x_8974:
[----:B------:R-:W-:Y:S01]  /*10630*/  IMAD.MOV.U32 R5, RZ, RZ, R32 ;  /* 0x000000ffff057224 */ /* 0x000fe200078e0020 */
[----:B------:R-:W-:Y:S01]  /*10640*/  MOV R13, R3 ;  /* 0x00000003000d7202 */ /* 0x000fe20000000f00 */
[----:B------:R-:W-:Y:S01]  /*10650*/  IMAD.MOV.U32 R12, RZ, RZ, 0x6 ;  /* 0x00000006ff0c7424 */ /* 0x000fe200078e00ff */
[----:B------:R-:W-:-:S07]  /*10660*/  MOV R37, R14 ;  /* 0x0000000e00257202 */ /* 0x000fce0000000f00 */
[----:B------:R-:W-:Y:S05]  /*10670*/  WARPSYNC.COLLECTIVE R15, `(.L_x_8975) ;  /* 0x000000000f087348 */ /* 0x000fea0003c00000 */
[----:B------:R0:W1:Y:S02]  /*10680*/  SHFL.IDX P6, R14, R13, R12, R11 ;  /* 0x0000000c0d0e7389 */ /* 0x00006400000c000b */
[----:B01----:R-:W-:Y:S01]  /*10690*/  ENDCOLLECTIVE ;  /* 0x000000000000791b */ /* 0x003fe20003800000 */
.L_x_8975:
[----:B------:R-:W-:Y:S01]  /*106a0*/  IMAD.MOV.U32 R4, RZ, RZ, R37 ;  /* 0x000000ffff047224 */ /* 0x000fe200078e0025 */
[----:B------:R-:W-:-:S03]  /*106b0*/  @P0 LEA R37, R19, UR47, 0x1 ;  /* 0x0000002f13250c11 */ /* 0x000fc6000f8e08ff */
        /* <DEDUP_REMOVED lines=12> */
.L_x_8976:
        /* <DEDUP_REMOVED lines=8> */
.L_x_8977:
        /* <DEDUP_REMOVED lines=12> */
.L_x_8978:
[----:B------:R-:W-:Y:S05]  /*108c0*/  BRA `(.L_x_8979) ;  /* 0xffffffcc00207947 */ /* 0x000fea000383ffff */
.L_x_8924:
        /* <DEDUP_REMOVED lines=9> */
.L_x_8980:
[----:B------:R-:W-:Y:S02]  /*10960*/  VIADD R9, R3, 0x10 ;  /* 0x0000001003097836 */ /* 0x000fe40000000000 */
[----:B------:R-:W-:Y:S01]  /*10970*/  IMAD.MOV.U32 R13, RZ, RZ, R6 ;  /* 0x000000ffff0d7224 */ /* 0x000fe200078e0006 */
[----:B------:R-:W-:-:S07]  /*10980*/  MOV R5, R14 ;  /* 0x0000000e00057202 */ /* 0x000fce0000000f00 */
[----:B------:R-:W-:Y:S05]  /*10990*/  WARPSYNC.COLLECTIVE R15, `(.L_x_8981) ;  /* 0x000000000f087348 */ /* 0x000fea0003c00000 */
[----:B------:R0:W1:Y:S02]  /*109a0*/  SHFL.IDX P6, R14, R13, R12, R11 ;  /* 0x0000000c0d0e7389 */ /* 0x00006400000c000b */
[----:B01----:R-:W-:Y:S01]  /*109b0*/  ENDCOLLECTIVE ;  /* 0x000000000000791b */ /* 0x003fe20003800000 */
.L_x_8981:
[----:B------:R-:W-:Y:S02]  /*109c0*/  ULDC UR4, c[0x0][0x288] ;  /* 0x0000a20000047ab9 */ /* 0x000fe40000000800 */
[----:B------:R-:W-:-:S05]  /*109d0*/  IMAD R0, R0, UR4, RZ ;  /* 0x0000000400007c24 */ /* 0x000fca000f8e02ff */
[----:B------:R-:W-:Y:S02]  /*109e0*/  ISETP.GE.AND P2, PT, R3, R0, PT ;  /* 0x000000000300720c */ /* 0x000fe40003f46270 */
[----:B------:R-:W-:Y:S01]  /*109f0*/  MOV R13, R7 ;  /* 0x00000007000d7202 */ /* 0x000fe20000000f00 */
[----:B------:R-:W-:-:S10]  /*10a00*/  IMAD.MOV.U32 R12, RZ, RZ, 0x1 ;  /* 0x00000001ff0c7424 */ /* 0x000fd400078e00ff */
[----:B------:R-:W-:Y:S01]  /*10a10*/  @!P2 LEA R21, R19, UR47, 0x1 ;  /* 0x0000002f1315ac11 */ /* 0x000fe2000f8e08ff */
[----:B------:R-:W-:-:S07]  /*10a20*/  IMAD.MOV.U32 R4, RZ, RZ, R14 ;  /* 0x000000ffff047224 */ /* 0x000fce00078e000e */
[----:B------:R-:W-:Y:S05]  /*10a30*/  WARPSYNC.COLLECTIVE R15, `(.L_x_8982) ;  /* 0x000000000f087348 */ /* 0x000fea0003c00000 */
[----:B------:R0:W1:Y:S02]  /*10a40*/  SHFL.IDX P6, R14, R13, R12, R11 ;  /* 0x0000000c0d0e7389 */ /* 0x00006400000c000b */
[----:B01----:R-:W-:Y:S01]  /*10a50*/  ENDCOLLECTIVE ;  /* 0x000000000000791b */ /* 0x003fe20003800000 */
.L_x_8982:
        /* <DEDUP_REMOVED lines=13> */
.L_x_8983:
[----:B------:R-:W-:Y:S02]  /*10b30*/  IMAD.MOV.U32 R5, RZ, RZ, R8 ;  /* 0x000000ffff057224 */ /* 0x000fe400078e0008 */
[----:B------:R-:W-:Y:S02]  /*10b40*/  IMAD.MOV.U32 R13, RZ, RZ, R7 ;  /* 0x000000ffff0d7224 */ /* 0x000fe400078e0007 */
[----:B------:R-:W-:Y:S02]  /*10b50*/  IMAD.MOV.U32 R12, RZ, RZ, 0x2 ;  /* 0x00000002ff0c7424 */ /* 0x000fe400078e00ff */
[----:B------:R-:W-:-:S07]  /*10b60*/  IMAD.MOV.U32 R4, RZ, RZ, R14 ;  /* 0x000000ffff047224 */ /* 0x000fce00078e000e */
[----:B------:R-:W-:Y:S05]  /*10b70*/  WARPSYNC.COLLECTIVE R15, `(.L_x_8984) ;  /* 0x000000000f087348 */ /* 0x000fea0003c00000 */
[----:B------:R0:W1:Y:S02]  /*10b80*/  SHFL.IDX P6, R14, R13, R12, R11 ;  /* 0x0000000c0d0e7389 */ /* 0x00006400000c000b */
[----:B01----:R-:W-:Y:S01]  /*10b90*/  ENDCOLLECTIVE ;  /* 0x000000000000791b */ /* 0x003fe20003800000 */
.L_x_8984:
[----:B------:R-:W-:Y:S01]  /*10ba0*/  @!P2 IMAD.WIDE.U32 R8, R26, 0x2, R4 ;  /* 0x000000021a08a825 */ /* 0x000fe200078e0004 */
[----:B------:R-:W-:-:S04]  /*10bb0*/  IADD3 R5, R3, 0x20, RZ ;  /* 0x0000002003057810 */ /* 0x000fc80007ffe0ff */
[----:B------:R-:W-:Y:S01]  /*10bc0*/  @!PT LDS RZ, [RZ] ;  /* 0x00000000fffff984 */ /* 0x000fe20000000800 */
[----:B------:R-:W-:Y:S01]  /*10bd0*/  @!PT LDS RZ, [RZ] ;  /* 0x00000000fffff984 */ /* 0x000fe20000000800 */
[----:B------:R-:W-:Y:S01]  /*10be0*/  @!PT LDS RZ, [RZ] ;  /* 0x00000000fffff984 */ /* 0x000fe20000000800 */
[----:B------:R-:W-:Y:S04]  /*10bf0*/  @!P2 LDGSTS.E.BYPASS.LTC128B.128 [R35+0x10c00], desc[UR44][R8.64], !P0 ;  /* 0x10c000000823afae */ /* 0x000fe8000c101d6c */
[----:B------:R0:W-:Y:S01]  /*10c00*/  @!P2 LDGSTS.E.BYPASS.LTC128B.128 [R35+0x14c00], desc[UR44][R8.64+0x80], !P1 ;  /* 0x14c000800823afae */ /* 0x0001e2000c901d6c */
[----:B------:R-:W-:Y:S01]  /*10c10*/  ISETP.GE.AND P2, PT, R5, R0, PT ;  /* 0x000000000500720c */ /* 0x000fe20003f46270 */
[----:B------:R-:W-:Y:S01]  /*10c20*/  IMAD.MOV.U32 R13, RZ, RZ, R6 ;  /* 0x000000ffff0d7224 */ /* 0x000fe200078e0006 */
[----:B0-----:R-:W-:Y:S02]  /*10c30*/  IADD3 R9, R3, 0x30, RZ ;  /* 0x0000003003097810 */ /* 0x001fe40007ffe0ff */
[----:B------:R-:W-:-:S09]  /*10c40*/  MOV R5, R14 ;  /* 0x0000000e00057202 */ /* 0x000fd20000000f00 */
[----:B------:R-:W-:Y:S05]  /*10c50*/  WARPSYNC.COLLECTIVE R15, `(.L_x_8985) ;  /* 0x000000000f087348 */ /* 0x000fea0003c00000 */
[----:B------:R0:W1:Y:S02]  /*10c60*/  SHFL.IDX P6, R14, R13, R12, R11 ;  /* 0x0000000c0d0e7389 */ /* 0x00006400000c000b */
[----:B01----:R-:W-:Y:S01]  /*10c70*/  ENDCOLLECTIVE ;  /* 0x000000000000791b */ /* 0x003fe20003800000 */
.L_x_8985:
[----:B------:R-:W-:Y:S01]  /*10c80*/  @!P2 LEA R21, R19, UR47, 0x1 ;  /* 0x0000002f1315ac11 */ /* 0x000fe2000f8e08ff */
[----:B------:R-:W-:Y:S02]  /*10c90*/  IMAD.MOV.U32 R13, RZ, RZ, R7 ;  /* 0x000000ffff0d7224 */ /* 0x000fe400078e0007 */
[----:B------:R-:W-:Y:S02]  /*10ca0*/  IMAD.MOV.U32 R12, RZ, RZ, 0x3 ;  /* 0x00000003ff0c7424 */ /* 0x000fe400078e00ff */
[----:B------:R-:W-:-:S07]  /*10cb0*/  IMAD.MOV.U32 R4, RZ, RZ, R14 ;  /* 0x000000ffff047224 */ /* 0x000fce00078e000e */
[----:B------:R-:W-:Y:S05]  /*10cc0*/  WARPSYNC.COLLECTIVE R15, `(.L_x_8986) ;  /* 0x000000000f087348 */ /* 0x000fea0003c00000 */
[----:B------:R0:W1:Y:S02]  /*10cd0*/  SHFL.IDX P6, R14, R13, R12, R11 ;  /* 0x0000000c0d0e7389 */ /* 0x00006400000c000b */
[----:B01----:R-:W-:Y:S01]  /*10ce0*/  ENDCOLLECTIVE ;  /* 0x000000000000791b */ /* 0x003fe20003800000 */
.L_x_8986:
        /* <DEDUP_REMOVED lines=12> */
.L_x_8987:
        /* <DEDUP_REMOVED lines=8> */
.L_x_8988:
        /* <DEDUP_REMOVED lines=15> */
.L_x_8989:
[----:B------:R-:W-:Y:S01]  /*10f20*/  IMAD.MOV.U32 R13, RZ, RZ, R7 ;  /* 0x000000ffff0d7224 */ /* 0x000fe200078e0007 */
[----:B------:R-:W-:Y:S02]  /*10f30*/  MOV R12, 0x5 ;  /* 0x00000005000c7802 */ /* 0x000fe40000000f00 */
[----:B------:R-:W-:-:S07]  /*10f40*/  MOV R4, R14 ;  /* 0x0000000e00047202 */ /* 0x000fce0000000f00 */
[----:B------:R-:W-:Y:S05]  /*10f50*/  WARPSYNC.COLLECTIVE R15, `(.L_x_8990) ;  /* 0x000000000f087348 */ /* 0x000fea0003c00000 */
[----:B------:R0:W1:Y:S02]  /*10f60*/  SHFL.IDX P6, R14, R13, R12, R11 ;  /* 0x0000000c0d0e7389 */ /* 0x00006400000c000b */
[----:B01----:R-:W-:Y:S01]  /*10f70*/  ENDCOLLECTIVE ;  /* 0x000000000000791b */ /* 0x003fe20003800000 */
.L_x_8990:
        /* <DEDUP_REMOVED lines=12> */
.L_x_8991:
        /* <DEDUP_REMOVED lines=8> */
.L_x_8992:
        /* <DEDUP_REMOVED lines=13> */
.L_x_8993:
[----:B------:R-:W-:Y:S01]  /*11190*/  @!P2 LEA R21, R19, UR47, 0x1 ;  /* 0x0000002f1315ac11 */ /* 0x000fe2000f8e08ff */
[----:B------:R-:W-:Y:S01]  /*111a0*/  IMAD.MOV.U32 R13, RZ, RZ, R7 ;  /* 0x000000ffff0d7224 */ /* 0x000fe200078e0007 */
[----:B------:R-:W-:Y:S01]  /*111b0*/  MOV R12, 0x7 ;  /* 0x00000007000c7802 */ /* 0x000fe20000000f00 */
[----:B------:R-:W-:-:S07]  /*111c0*/  IMAD.MOV.U32 R4, RZ, RZ, R14 ;  /* 0x000000ffff047224 */ /* 0x000fce00078e000e */
[----:B------:R-:W-:Y:S05]  /*111d0*/  WARPSYNC.COLLECTIVE R15, `(.L_x_8994) ;  /* 0x000000000f087348 */ /* 0x000fea0003c00000 */
[----:B------:R0:W1:Y:S02]  /*111e0*/  SHFL.IDX P6, R14, R13, R12, R11 ;  /* 0x0000000c0d0e7389 */ /* 0x00006400000c000b */
[----:B01----:R-:W-:Y:S01]  /*111f0*/  ENDCOLLECTIVE ;  /* 0x000000000000791b */ /* 0x003fe20003800000 */
.L_x_8994:
        /* <DEDUP_REMOVED lines=11> */
.L_x_8995:
[----:B------:R-:W-:Y:S05]  /*112b0*/  BRA `(.L_x_8996) ;  /* 0xffffffcc00187947 */ /* 0x000fea000383ffff */
.L_x_8927:
[----:B0-----:R-:W-:-:S04]  /*112c0*/  MOV R3, UR47 ;  /* 0x0000002f00037c02 */ /* 0x001fc80008000f00 */
[----:B------:R0:W1:Y:S03]  /*112d0*/  SYNCS.PHASECHK.TRANS64.TRYWAIT P0, [R3+URZ+0x28820], R0 ;  /* 0x02882000030075a7 */ /* 0x000066000800017f */
[----:B-1----:R-:W-:Y:S05]  /*112e0*/  @!P0 NANOSLEEP.SYNCS 0x989680 ;  /* 0x009896800000895d */ /* 0x002fea0003900000 */
[----:B------:R-:W1:Y:S02]  /*112f0*/  @!P0 SYNCS.PHASECHK.TRANS64 P0, [R3+URZ+0x28820], R0 ;  /* 0x02882000030085a7 */ /* 0x000e64000800007f */
[----:B-1----:R-:W-:Y:S05]  /*11300*/  @!P0 BRA `(.L_x_8927) ;  /* 0xfffffffc00ec8947 */ /* 0x002fea000383ffff */
[----:B------:R-:W-:Y:S05]  /*11310*/  BRA `(.L_x_8997) ;  /* 0xffffffcc00647947 */ /* 0x000fea000383ffff */
.L_x_8931:
[----:B0-----:R0:W1:Y:S02]  /*11320*/  SYNCS.PHASECHK.TRANS64.TRYWAIT P0, [R34+URZ+0x28840], R3 ;  /* 0x02884003220075a7 */ /* 0x001064000800017f */
[----:B-1----:R-:W-:Y:S05]  /*11330*/  @!P0 NANOSLEEP.SYNCS 0x989680 ;  /* 0x009896800000895d */ /* 0x002fea0003900000 */
[----:B------:R-:W1:Y:S02]  /*11340*/  @!P0 SYNCS.PHASECHK.TRANS64 P0, [R34+URZ+0x28840], R3 ;  /* 0x02884003220085a7 */ /* 0x000e64000800007f */
[----:B-1----:R-:W-:Y:S05]  /*11350*/  @!P0 BRA `(.L_x_8931) ;  /* 0xfffffffc00f08947 */ /* 0x002fea000383ffff */
[----:B------:R-:W-:Y:S05]  /*11360*/  BRA `(.L_x_8998) ;  /* 0xffffffd000247947 */ /* 0x000fea000383ffff */
.L_x_8932:
        /* <DEDUP_REMOVED lines=8> */
.L_x_9000:
[----:B------:R-:W-:Y:S05]  /*113f0*/  BSYNC B1 ;  /* 0x0000000000017941 */ /* 0x000fea0003800000 */
.L_x_8999:
[----:B------:R-:W-:Y:S01]  /*11400*/  MOV R13, R6 ;  /* 0x00000006000d7202 */ /* 0x000fe20000000f00 */
[----:B------:R-:W-:Y:S01]  /*11410*/  IMAD.MOV.U32 R12, RZ, RZ, RZ ;  /* 0x000000ffff0c7224 */ /* 0x000fe200078e00ff */
[----:B------:R-:W-:Y:S01]  /*11420*/  MOV R15, 0xffffffff ;  /* 0xffffffff000f7802 */ /* 0x000fe20000000f00 */
[----:B------:R-:W-:Y:S01]  /*11430*/  IMAD.MOV.U32 R11, RZ, RZ, 0x181f ;  /* 0x0000181fff0b7424 */ /* 0x000fe200078e00ff */
[----:B------:R-:W-:Y:S01]  /*11440*/  LEA R4, R4, UR47, 0x1 ;  /* 0x0000002f04047c11 */ /* 0x000fe2000f8e08ff */
[----:B------:R-:W-:Y:S02]  /*11450*/  IMAD.MOV.U32 R0, RZ, RZ, R14 ;  /* 0x000000ffff007224 */ /* 0x000fe400078e000e */
[----:B------:R-:W-:-:S07]  /*11460*/  IMAD.SHL.U32 R3, R26, 0x2, RZ ;  /* 0x000000021a037824 */ /* 0x000fce00078e00ff */
[----:B------:R-:W-:Y:S05]  /*11470*/  WARPSYNC.COLLECTIVE R15, `(.L_x_9001) ;  /* 0x000000000f087348 */ /* 0x000fea0003c00000 */
[----:B------:R0:W1:Y:S02]  /*11480*/  SHFL.IDX P6, R14, R13, R12, R11 ;  /* 0x0000000c0d0e7389 */ /* 0x00006400000c000b */
[----:B01----:R-:W-:Y:S01]  /*11490*/  ENDCOLLECTIVE ;  /* 0x000000000000791b */ /* 0x003fe20003800000 */
.L_x_9001:
        /* <DEDUP_REMOVED lines=13> */
.L_x_9002:
[----:B------:R-:W-:Y:S01]  /*11570*/  IMAD.MOV.U32 R13, RZ, RZ, R6 ;  /* 0x000000ffff0d7224 */ /* 0x000fe200078e0006 */
[----:B------:R-:W-:-:S07]  /*11580*/  MOV R0, R14 ;  /* 0x0000000e00007202 */ /* 0x000fce0000000f00 */
[----:B------:R-:W-:Y:S05]  /*11590*/  WARPSYNC.COLLECTIVE R15, `(.L_x_9003) ;  /* 0x000000000f087348 */ /* 0x000fea0003c00000 */
[----:B------:R0:W1:Y:S02]  /*115a0*/  SHFL.IDX P6, R14, R13, R12, R11 ;  /* 0x0000000c0d0e7389 */ /* 0x00006400000c000b */
[----:B01----:R-:W-:Y:S01]  /*115b0*/  ENDCOLLECTIVE ;  /* 0x000000000000791b */ /* 0x003fe20003800000 */
.L_x_9003:
        /* <DEDUP_REMOVED lines=14> */
.L_x_9004:
[----:B------:R-:W-:Y:S02]  /*116a0*/  IMAD.MOV.U32 R13, RZ, RZ, R6 ;  /* 0x000000ffff0d7224 */ /* 0x000fe400078e0006 */
[----:B------:R-:W-:-:S07]  /*116b0*/  IMAD.MOV.U32 R7, RZ, RZ, R14 ;  /* 0x000000ffff077224 */ /* 0x000fce00078e000e */
[----:B------:R-:W-:Y:S05]  /*116c0*/  WARPSYNC.COLLECTIVE R15, `(.L_x_9005) ;  /* 0x000000000f087348 */ /* 0x000fea0003c00000 */
[----:B------:R0:W1:Y:S02]  /*116d0*/  SHFL.IDX P6, R14, R13, R12, R11 ;  /* 0x0000000c0d0e7389 */ /* 0x00006400000c000b */
[----:B01----:R-:W-:Y:S01]  /*116e0*/  ENDCOLLECTIVE ;  /* 0x000000000000791b */ /* 0x003fe20003800000 */
.L_x_9005:
[----:B------:R-:W-:Y:S02]  /*116f0*/  IMAD.MOV.U32 R13, RZ, RZ, R5 ;  /* 0x000000ffff0d7224 */ /* 0x000fe400078e0005 */
[----:B------:R-:W-:Y:S01]  /*11700*/  IMAD.MOV.U32 R12, RZ, RZ, 0x3 ;  /* 0x00000003ff0c7424 */ /* 0x000fe200078e00ff */
        /* <DEDUP_REMOVED lines=11> */
.L_x_9006:
[----:B------:R-:W-:Y:S02]  /*117c0*/  IMAD.MOV.U32 R13, RZ, RZ, R6 ;  /* 0x000000ffff0d7224 */ /* 0x000fe400078e0006 */
[----:B------:R-:W-:-:S07]  /*117d0*/  IMAD.MOV.U32 R0, RZ, RZ, R14 ;  /* 0x000000ffff007224 */ /* 0x000fce00078e000e */
[----:B------:R-:W-:Y:S05]  /*117e0*/  WARPSYNC.COLLECTIVE R15, `(.L_x_9007) ;  /* 0x000000000f087348 */ /* 0x000fea0003c00000 */
[----:B------:R0:W1:Y:S02]  /*117f0*/  SHFL.IDX P6, R14, R13, R12, R11 ;  /* 0x0000000c0d0e7389 */ /* 0x00006400000c000b */
[----:B01----:R-:W-:Y:S01]  /*11800*/  ENDCOLLECTIVE ;  /* 0x000000000000791b */ /* 0x003fe20003800000 */
.L_x_9007:
[----:B------:R-:W-:Y:S01]  /*11810*/  IMAD.MOV.U32 R13, RZ, RZ, R5 ;  /* 0x000000ffff0d7224 */ /* 0x000fe200078e0005 */
[----:B------:R-:W-:Y:S02]  /*11820*/  MOV R12, 0x4 ;  /* 0x00000004000c7802 */ /* 0x000fe40000000f00 */
        /* <DEDUP_REMOVED lines=12> */
.L_x_9008:
[----:B------:R-:W-:Y:S01]  /*118f0*/  MOV R13, R6 ;  /* 0x00000006000d7202 */ /* 0x000fe20000000f00 */
[----:B------:R-:W-:-:S07]  /*11900*/  IMAD.MOV.U32 R0, RZ, RZ, R14 ;  /* 0x000000ffff007224 */ /* 0x000fce00078e000e */
[----:B------:R-:W-:Y:S05]  /*11910*/  WARPSYNC.COLLECTIVE R15, `(.L_x_9009) ;  /* 0x000000000f087348 */ /* 0x000fea0003c00000 */
[----:B------:R0:W1:Y:S02]  /*11920*/  SHFL.IDX P6, R14, R13, R12, R11 ;  /* 0x0000000c0d0e7389 */ /* 0x00006400000c000b */
[----:B01----:R-:W-:Y:S01]  /*11930*/  ENDCOLLECTIVE ;  /* 0x000000000000791b */ /* 0x003fe20003800000 */
.L_x_9009:
        /* <DEDUP_REMOVED lines=14> */
.L_x_9010:
[----:B------:R-:W-:Y:S01]  /*11a20*/  IMAD.MOV.U32 R13, RZ, RZ, R6 ;  /* 0x000000ffff0d7224 */ /* 0x000fe200078e0006 */
[----:B------:R-:W-:-:S07]  /*11a30*/  MOV R7, R14 ;  /* 0x0000000e00077202 */ /* 0x000fce0000000f00 */
[----:B------:R-:W-:Y:S05]  /*11a40*/  WARPSYNC.COLLECTIVE R15, `(.L_x_9011) ;  /* 0x000000000f087348 */ /* 0x000fea0003c00000 */
[----:B------:R0:W1:Y:S02]  /*11a50*/  SHFL.IDX P6, R14, R13, R12, R11 ;  /* 0x0000000c0d0e7389 */ /* 0x00006400000c000b */
[----:B01----:R-:W-:Y:S01]  /*11a60*/  ENDCOLLECTIVE ;  /* 0x000000000000791b */ /* 0x003fe20003800000 */
.L_x_9011:
        /* <DEDUP_REMOVED lines=13> */
.L_x_9012:
[----:B------:R-:W-:Y:S01]  /*11b40*/  IMAD.MOV.U32 R13, RZ, RZ, R6 ;  /* 0x000000ffff0d7224 */ /* 0x000fe200078e0006 */
[----:B------:R-:W-:-:S07]  /*11b50*/  MOV R0, R14 ;  /* 0x0000000e00007202 */ /* 0x000fce0000000f00 */
[----:B------:R-:W-:Y:S05]  /*11b60*/  WARPSYNC.COLLECTIVE R15, `(.L_x_9013) ;  /* 0x000000000f087348 */ /* 0x000fea0003c00000 */
[----:B------:R0:W1:Y:S02]  /*11b70*/  SHFL.IDX P6, R14, R13, R12, R11 ;  /* 0x0000000c0d0e7389 */ /* 0x00006400000c000b */
[----:B01----:R-:W-:Y:S01]  /*11b80*/  ENDCOLLECTIVE ;  /* 0x000000000000791b */ /* 0x003fe20003800000 */
.L_x_9013:
        /* <DEDUP_REMOVED lines=14> */
.L_x_9014:
[----:B------:R-:W-:Y:S02]  /*11c70*/  IMAD.MOV.U32 R13, RZ, RZ, R6 ;  /* 0x000000ffff0d7224 */ /* 0x000fe400078e0006 */
[----:B------:R-:W-:-:S07]  /*11c80*/  IMAD.MOV.U32 R5, RZ, RZ, R14 ;  /* 0x000000ffff057224 */ /* 0x000fce00078e000e */
[----:B------:R-:W-:Y:S05]  /*11c90*/  WARPSYNC.COLLECTIVE R15, `(.L_x_9015) ;  /* 0x000000000f087348 */ /* 0x000fea0003c00000 */
[----:B------:R0:W1:Y:S02]  /*11ca0*/  SHFL.IDX P6, R14, R13, R12, R11 ;  /* 0x0000000c0d0e7389 */ /* 0x00006400000c000b */
[----:B01----:R-:W-:Y:S01]  /*11cb0*/  ENDCOLLECTIVE ;  /* 0x000000000000791b */ /* 0x003fe20003800000 */
.L_x_9015:
[----:B------:R-:W-:Y:S01]  /*11cc0*/  MOV R6, R14 ;  /* 0x0000000e00067202 */ /* 0x000fe20000000f00 */
[----:B------:R-:W-:Y:S06]  /*11cd0*/  BRA `(.L_x_9016) ;  /* 0xffffffc800f87947 */ /* 0x000fec000383ffff */
.L_x_8937:
[----:B---3--:R3:W4:Y:S02]  /*11ce0*/  SYNCS.PHASECHK.TRANS64.TRYWAIT P0, [R0+URZ+0x28860], R5 ;  /* 0x02886005000075a7 */ /* 0x008724000800017f */
[----:B----4-:R-:W-:Y:S05]  /*11cf0*/  @!P0 NANOSLEEP.SYNCS 0x989680 ;  /* 0x009896800000895d */ /* 0x010fea0003900000 */
[----:B------:R-:W4:Y:S02]  /*11d00*/  @!P0 SYNCS.PHASECHK.TRANS64 P0, [R0+URZ+0x28860], R5 ;  /* 0x02886005000085a7 */ /* 0x000f24000800007f */
[----:B----4-:R-:W-:Y:S05]  /*11d10*/  @!P0 BRA `(.L_x_8937) ;  /* 0xfffffffc00f08947 */ /* 0x010fea000383ffff */
[----:B------:R-:W-:Y:S05]  /*11d20*/  BRA `(.L_x_9017) ;  /* 0xffffffcc00507947 */ /* 0x000fea000383ffff */
.L_x_8938:
[----:B------:R-:W-:Y:S01]  /*11d30*/  BSSY B1, `(.L_x_9018) ;  /* 0x0000008000017945 */ /* 0x000fe20003800000 */
[----:B0-----:R-:W-:Y:S01]  /*11d40*/  IMAD.MOV.U32 R13, RZ, RZ, R2 ;  /* 0x000000ffff0d7224 */ /* 0x001fe200078e0002 */
[----:B------:R-:W-:Y:S01]  /*11d50*/  MOV R11, 0x181f ;  /* 0x0000181f000b7802 */ /* 0x000fe20000000f00 */
[----:B------:R-:W-:Y:S02]  /*11d60*/  IMAD.MOV.U32 R12, RZ, RZ, RZ ;  /* 0x000000ffff0c7224 */ /* 0x000fe400078e00ff */
[----:B------:R-:W-:-:S07]  /*11d70*/  IMAD.MOV.U32 R15, RZ, RZ, -0x1 ;  /* 0xffffffffff0f7424 */ /* 0x000fce00078e00ff */
[----:B--23--:R-:W-:Y:S05]  /*11d80*/  WARPSYNC.COLLECTIVE R15, `(.L_x_9019) ;  /* 0x000000000f087348 */ /* 0x00cfea0003c00000 */
[----:B------:R0:W1:Y:S02]  /*11d90*/  SHFL.IDX P6, R14, R13, R12, R11 ;  /* 0x0000000c0d0e7389 */ /* 0x00006400000c000b */
[----:B0123--:R-:W-:Y:S01]  /*11da0*/  ENDCOLLECTIVE ;  /* 0x000000000000791b */ /* 0x00ffe20003800000 */
.L_x_9019:
[----:B------:R-:W-:Y:S05]  /*11db0*/  BSYNC B1 ;  /* 0x0000000000017941 */ /* 0x000fea0003800000 */
.L_x_9018:
        /* <DEDUP_REMOVED lines=9> */
.L_x_9020:
[----:B------:R-:W-:Y:S01]  /*11e50*/  IMAD.MOV.U32 R13, RZ, RZ, R2 ;  /* 0x000000ffff0d7224 */ /* 0x000fe200078e0002 */
[----:B------:R-:W-:Y:S02]  /*11e60*/  MOV R12, 0x1 ;  /* 0x00000001000c7802 */ /* 0x000fe40000000f00 */
[----:B------:R-:W-:-:S13]  /*11e70*/  IADD3 R4, P0, R14, R3, RZ ;  /* 0x000000030e047210 */ /* 0x000fda0007f1e0ff */
[----:B------:R-:W-:Y:S05]  /*11e80*/  WARPSYNC.COLLECTIVE R15, `(.L_x_9021) ;  /* 0x000000000f087348 */ /* 0x000fea0003c00000 */
[----:B------:R0:W1:Y:S02]  /*11e90*/  SHFL.IDX P6, R14, R13, R12, R11 ;  /* 0x0000000c0d0e7389 */ /* 0x00006400000c000b */
[----:B01----:R-:W-:Y:S01]  /*11ea0*/  ENDCOLLECTIVE ;  /* 0x000000000000791b */ /* 0x003fe20003800000 */
.L_x_9021:
        /* <DEDUP_REMOVED lines=12> */
.L_x_9022:
        /* <DEDUP_REMOVED lines=10> */
.L_x_9023:
[----:B------:R-:W-:Y:S02]  /*12010*/  IADD3.X R5, RZ, R6, RZ, P0, !PT ;  /* 0x00000006ff057210 */ /* 0x000fe400007fe4ff */
        /* <DEDUP_REMOVED lines=11> */
.L_x_9024:
        /* <DEDUP_REMOVED lines=10> */
.L_x_9025:
        /* <DEDUP_REMOVED lines=12> */
.L_x_9026:
        /* <DEDUP_REMOVED lines=10> */
.L_x_9027:
        /* <DEDUP_REMOVED lines=12> */
.L_x_9028:
        /* <DEDUP_REMOVED lines=10> */
.L_x_9029:
        /* <DEDUP_REMOVED lines=12> */
.L_x_9030:
        /* <DEDUP_REMOVED lines=10> */
.L_x_9031:
        /* <DEDUP_REMOVED lines=12> */
.L_x_9032:
        /* <DEDUP_REMOVED lines=10> */
.L_x_9033:
        /* <DEDUP_REMOVED lines=12> */
.L_x_9034:
[----:B------:R-:W-:Y:S01]  /*127b0*/  @!PT LDS RZ, [RZ] ;  /* 0x00000000fffff984 */ /* 0x000fe20000000800 */
[----:B------:R-:W-:Y:S01]  /*127c0*/  @!PT LDS RZ, [RZ] ;  /* 0x00000000fffff984 */ /* 0x000fe20000000800 */
[----:B------:R-:W-:Y:S01]  /*127d0*/  @!PT LDS RZ, [RZ] ;  /* 0x00000000fffff984 */ /* 0x000fe20000000800 */
[----:B------:R0:W-:Y:S01]  /*127e0*/  LDGSTS.E.BYPASS.LTC128B.128 [R7+0x7400], desc[UR44][R4.64+0x80], !P0 ;  /* 0x0740008004077fae */ /* 0x0001e2000c101d6c */
[----:B------:R-:W-:Y:S05]  /*127f0*/  BRA `(.L_x_9035) ;  /* 0xffffffc400987947 */ /* 0x000fea000383ffff */
.L_x_8944:
[----:B0-----:R0:W1:Y:S02]  /*12800*/  SYNCS.PHASECHK.TRANS64.TRYWAIT P0, [R0+URZ+0x28860], R5 ;  /* 0x02886005000075a7 */ /* 0x001064000800017f */
[----:B-1----:R-:W-:Y:S05]  /*12810*/  @!P0 NANOSLEEP.SYNCS 0x989680 ;  /* 0x009896800000895d */ /* 0x002fea0003900000 */
[----:B------:R-:W1:Y:S02]  /*12820*/  @!P0 SYNCS.PHASECHK.TRANS64 P0, [R0+URZ+0x28860], R5 ;  /* 0x02886005000085a7 */ /* 0x000e64000800007f */
[----:B-1----:R-:W-:Y:S05]  /*12830*/  @!P0 BRA `(.L_x_8944) ;  /* 0xfffffffc00f08947 */ /* 0x002fea000383ffff */
[----:B------:R-:W-:Y:S05]  /*12840*/  BRA `(.L_x_9036) ;  /* 0xffffffc800807947 */ /* 0x000fea000383ffff */
.L_x_8945:
[----:B------:R-:W-:Y:S01]  /*12850*/  BSSY B0, `(.L_x_9037) ;  /* 0x0000008000007945 */ /* 0x000fe20003800000 */
[----:B------:R-:W-:Y:S01]  /*12860*/  MOV R13, R2 ;  /* 0x00000002000d7202 */ /* 0x000fe20000000f00 */
[----:B------:R-:W-:Y:S01]  /*12870*/  IMAD.MOV.U32 R12, RZ, RZ, RZ ;  /* 0x000000ffff0c7224 */ /* 0x000fe200078e00ff */
[----:B------:R-:W-:Y:S01]  /*12880*/  MOV R15, 0xffffffff ;  /* 0xffffffff000f7802 */ /* 0x000fe20000000f00 */
[----:B------:R-:W-:-:S07]  /*12890*/  IMAD.MOV.U32 R11, RZ, RZ, 0x181f ;  /* 0x0000181fff0b7424 */ /* 0x000fce00078e00ff */
[----:B0-2---:R-:W-:Y:S05]  /*128a0*/  WARPSYNC.COLLECTIVE R15, `(.L_x_9038) ;  /* 0x000000000f087348 */ /* 0x005fea0003c00000 */
[----:B------:R1:W3:Y:S02]  /*128b0*/  SHFL.IDX P6, R14, R13, R12, R11 ;  /* 0x0000000c0d0e7389 */ /* 0x0002e400000c000b */
[----:B0123--:R-:W-:Y:S01]  /*128c0*/  ENDCOLLECTIVE ;  /* 0x000000000000791b */ /* 0x00ffe20003800000 */
.L_x_9038:
[----:B------:R-:W-:Y:S05]  /*128d0*/  BSYNC B0 ;  /* 0x0000000000007941 */ /* 0x000fea0003800000 */
.L_x_9037:
        /* <DEDUP_REMOVED lines=9> */
.L_x_9039:
[----:B------:R-:W-:Y:S02]  /*12970*/  ULDC UR4, c[0x0][0x2f4] ;  /* 0x0000bd0000047ab9 */ /* 0x000fe40000000800 */
[----:B------:R-:W-:Y:S02]  /*12980*/  ISETP.GE.AND P0, PT, R25, UR4, PT ;  /* 0x0000000419007c0c */ /* 0x000fe4000bf06270 */
[----:B------:R-:W-:Y:S02]  /*12990*/  ISETP.GE.AND P1, PT, R26, UR4, PT ;  /* 0x000000041a007c0c */ /* 0x000fe4000bf26270 */
[C---:B------:R-:W-:Y:S02]  /*129a0*/  ISETP.LT.OR P3, PT, R28.reuse, 0x1, P0 ;  /* 0x000000011c00780c */ /* 0x040fe40000761670 */
[----:B------:R-:W-:Y:S01]  /*129b0*/  ISETP.LT.OR P2, PT, R28, 0x1, P1 ;  /* 0x000000011c00780c */ /* 0x000fe20000f41670 */
[----:B------:R-:W-:Y:S02]  /*129c0*/  IMAD.MOV.U32 R13, RZ, RZ, R2 ;  /* 0x000000ffff0d7224 */ /* 0x000fe400078e0002 */
[----:B------:R-:W-:Y:S01]  /*129d0*/  IMAD.MOV.U32 R12, RZ, RZ, 0x1 ;  /* 0x00000001ff0c7424 */ /* 0x000fe200078e00ff */
[----:B------:R-:W-:-:S09]  /*129e0*/  MOV R4, R14 ;  /* 0x0000000e00047202 */ /* 0x000fd20000000f00 */
[----:B------:R-:W-:Y:S05]  /*129f0*/  WARPSYNC.COLLECTIVE R15, `(.L_x_9040) ;  /* 0x000000000f087348 */ /* 0x000fea0003c00000 */
[----:B------:R0:W1:Y:S02]  /*12a00*/  SHFL.IDX P6, R14, R13, R12, R11 ;  /* 0x0000000c0d0e7389 */ /* 0x00006400000c000b */
[----:B01----:R-:W-:Y:S01]  /*12a10*/  ENDCOLLECTIVE ;  /* 0x000000000000791b */ /* 0x003fe20003800000 */
.L_x_9040:
        /* <DEDUP_REMOVED lines=13> */
.L_x_9041:
[----:B------:R-:W-:Y:S01]  /*12af0*/  MOV R5, R19 ;  /* 0x0000001300057202 */ /* 0x000fe20000000f00 */
[----:B------:R-:W-:Y:S02]  /*12b00*/  IMAD.MOV.U32 R13, RZ, RZ, R2 ;  /* 0x000000ffff0d7224 */ /* 0x000fe400078e0002 */
[----:B------:R-:W-:Y:S02]  /*12b10*/  IMAD.MOV.U32 R12, RZ, RZ, 0x2 ;  /* 0x00000002ff0c7424 */ /* 0x000fe400078e00ff */
[----:B------:R-:W-:-:S07]  /*12b20*/  IMAD.MOV.U32 R4, RZ, RZ, R14 ;  /* 0x000000ffff047224 */ /* 0x000fce00078e000e */
[----:B------:R-:W-:Y:S05]  /*12b30*/  WARPSYNC.COLLECTIVE R15, `(.L_x_9042) ;  /* 0x000000000f087348 */ /* 0x000fea0003c00000 */
[----:B------:R0:W1:Y:S02]  /*12b40*/  SHFL.IDX P6, R14, R13, R12, R11 ;  /* 0x0000000c0d0e7389 */ /* 0x00006400000c000b */
[----:B01----:R-:W-:Y:S01]  /*12b50*/  ENDCOLLECTIVE ;  /* 0x000000000000791b */ /* 0x003fe20003800000 */
.L_x_9042:
        /* <DEDUP_REMOVED lines=13> */
.L_x_9043:
[----:B------:R-:W-:Y:S02]  /*12c30*/  IMAD.MOV.U32 R5, RZ, RZ, R23 ;  /* 0x000000ffff057224 */ /* 0x000fe400078e0017 */
[----:B------:R-:W-:Y:S01]  /*12c40*/  IMAD.MOV.U32 R13, RZ, RZ, R2 ;  /* 0x000000ffff0d7224 */ /* 0x000fe200078e0002 */
[----:B------:R-:W-:Y:S01]  /*12c50*/  MOV R12, 0x3 ;  /* 0x00000003000c7802 */ /* 0x000fe20000000f00 */
[----:B------:R-:W-:-:S07]  /*12c60*/  IMAD.MOV.U32 R22, RZ, RZ, R14 ;  /* 0x000000ffff167224 */ /* 0x000fce00078e000e */
[----:B------:R-:W-:Y:S05]  /*12c70*/  WARPSYNC.COLLECTIVE R15, `(.L_x_9044) ;  /* 0x000000000f087348 */ /* 0x000fea0003c00000 */
[----:B------:R0:W1:Y:S02]  /*12c80*/  SHFL.IDX P6, R14, R13, R12, R11 ;  /* 0x0000000c0d0e7389 */ /* 0x00006400000c000b */
[----:B01----:R-:W-:Y:S01]  /*12c90*/  ENDCOLLECTIVE ;  /* 0x000000000000791b */ /* 0x003fe20003800000 */
.L_x_9044:
        /* <DEDUP_REMOVED lines=14> */
.L_x_9045:
[----:B------:R-:W-:Y:S01]  /*12d80*/  IMAD.MOV.U32 R5, RZ, RZ, R21 ;  /* 0x000000ffff057224 */ /* 0x000fe200078e0015 */
[----:B------:R-:W-:Y:S01]  /*12d90*/  MOV R13, R2 ;  /* 0x00000002000d7202 */ /* 0x000fe20000000f00 */
[----:B------:R-:W-:Y:S01]  /*12da0*/  IMAD.MOV.U32 R12, RZ, RZ, 0x4 ;  /* 0x00000004ff0c7424 */ /* 0x000fe200078e00ff */
[----:B------:R-:W-:-:S07]  /*12db0*/  MOV R20, R14 ;  /* 0x0000000e00147202 */ /* 0x000fce0000000f00 */
[----:B------:R-:W-:Y:S05]  /*12dc0*/  WARPSYNC.COLLECTIVE R15, `(.L_x_9046) ;  /* 0x000000000f087348 */ /* 0x000fea0003c00000 */
[----:B------:R0:W1:Y:S02]  /*12dd0*/  SHFL.IDX P6, R14, R13, R12, R11 ;  /* 0x0000000c0d0e7389 */ /* 0x00006400000c000b */
[----:B01----:R-:W-:Y:S01]  /*12de0*/  ENDCOLLECTIVE ;  /* 0x000000000000791b */ /* 0x003fe20003800000 */
.L_x_9046:
        /* <DEDUP_REMOVED lines=14> */
.L_x_9047:
        /* <DEDUP_REMOVED lines=8> */
.L_x_9048:
        /* <DEDUP_REMOVED lines=14> */
.L_x_9049:
[----:B------:R-:W-:Y:S01]  /*13030*/  MOV R5, R19 ;  /* 0x0000001300057202 */ /* 0x000fe20000000f00 */
[----:B------:R-:W-:Y:S02]  /*13040*/  IMAD.MOV.U32 R13, RZ, RZ, R2 ;  /* 0x000000ffff0d7224 */ /* 0x000fe400078e0002 */
[----:B------:R-:W-:Y:S02]  /*13050*/  IMAD.MOV.U32 R12, RZ, RZ, 0x6 ;  /* 0x00000006ff0c7424 */ /* 0x000fe400078e00ff */
[----:B------:R-:W-:-:S07]  /*13060*/  IMAD.MOV.U32 R4, RZ, RZ, R14 ;  /* 0x000000ffff047224 */ /* 0x000fce00078e000e */
[----:B------:R-:W-:Y:S05]  /*13070*/  WARPSYNC.COLLECTIVE R15, `(.L_x_9050) ;  /* 0x000000000f087348 */ /* 0x000fea0003c00000 */
[----:B------:R0:W1:Y:S02]  /*13080*/  SHFL.IDX P6, R14, R13, R12, R11 ;  /* 0x0000000c0d0e7389 */ /* 0x00006400000c000b */
[----:B01----:R-:W-:Y:S01]  /*13090*/  ENDCOLLECTIVE ;  /* 0x000000000000791b */ /* 0x003fe20003800000 */
.L_x_9050:
        /* <DEDUP_REMOVED lines=13> */
.L_x_9051:
[----:B------:R-:W-:Y:S02]  /*13170*/  IMAD.MOV.U32 R5, RZ, RZ, R25 ;  /* 0x000000ffff057224 */ /* 0x000fe400078e0019 */
[----:B------:R-:W-:Y:S01]  /*13180*/  IMAD.MOV.U32 R13, RZ, RZ, R2 ;  /* 0x000000ffff0d7224 */ /* 0x000fe200078e0002 */
[----:B------:R-:W-:Y:S01]  /*13190*/  MOV R12, 0x7 ;  /* 0x00000007000c7802 */ /* 0x000fe20000000f00 */
[----:B------:R-:W-:-:S07]  /*131a0*/  IMAD.MOV.U32 R30, RZ, RZ, R14 ;  /* 0x000000ffff1e7224 */ /* 0x000fce00078e000e */
[----:B------:R-:W-:Y:S05]  /*131b0*/  WARPSYNC.COLLECTIVE R15, `(.L_x_9052) ;  /* 0x000000000f087348 */ /* 0x000fea0003c00000 */
[----:B------:R0:W1:Y:S02]  /*131c0*/  SHFL.IDX P6, R14, R13, R12, R11 ;  /* 0x0000000c0d0e7389 */ /* 0x00006400000c000b */
[----:B01----:R-:W-:Y:S01]  /*131d0*/  ENDCOLLECTIVE ;  /* 0x000000000000791b */ /* 0x003fe20003800000 */
.L_x_9052:
[----:B------:R-:W-:-:S05]  /*131e0*/  MOV R4, R30 ;  /* 0x0000001e00047202 */ /* 0x000fca0000000f00 */
        /* <DEDUP_REMOVED lines=11> */
.L_x_9053:
[----:B------:R-:W-:Y:S05]  /*132a0*/  BRA `(.L_x_9054) ;  /* 0xffffffc000fc7947 */ /* 0x000fea000383ffff */
.L_x_8948:
[----:B0-----:R0:W1:Y:S02]  /*132b0*/  SYNCS.PHASECHK.TRANS64.TRYWAIT P0, [R7+URZ+0x28820], R9 ;  /* 0x02882009070075a7 */ /* 0x001064000800017f */
[----:B-1----:R-:W-:Y:S05]  /*132c0*/  @!P0 NANOSLEEP.SYNCS 0x989680 ;  /* 0x009896800000895d */ /* 0x002fea0003900000 */
[----:B------:R-:W1:Y:S02]  /*132d0*/  @!P0 SYNCS.PHASECHK.TRANS64 P0, [R7+URZ+0x28820], R9 ;  /* 0x02882009070085a7 */ /* 0x000e64000800007f */
[----:B-1----:R-:W-:Y:S05]  /*132e0*/  @!P0 BRA `(.L_x_8948) ;  /* 0xfffffffc00f08947 */ /* 0x002fea000383ffff */
[----:B------:R-:W-:Y:S05]  /*132f0*/  BRA `(.L_x_9055) ;  /* 0xffffffc400707947 */ /* 0x000fea000383ffff */
.L_x_8949:
[----:B------:R-:W-:Y:S01]  /*13300*/  BSSY B0, `(.L_x_9056) ;  /* 0x0000008000007945 */ /* 0x000fe20003800000 */
[----:B------:R-:W-:Y:S01]  /*13310*/  MOV R13, R17 ;  /* 0x00000011000d7202 */ /* 0x000fe20000000f00 */
[----:B------:R-:W-:Y:S01]  /*13320*/  IMAD.MOV.U32 R12, RZ, RZ, RZ ;  /* 0x000000ffff0c7224 */ /* 0x000fe200078e00ff */
[----:B------:R-:W-:Y:S01]  /*13330*/  MOV R11, 0x1f ;  /* 0x0000001f000b7802 */ /* 0x000fe20000000f00 */
[----:B------:R-:W-:-:S07]  /*13340*/  IMAD.MOV.U32 R15, RZ, RZ, -0x1 ;  /* 0xffffffffff0f7424 */ /* 0x000fce00078e00ff */
[----:B0-2--5:R-:W-:Y:S05]  /*13350*/  WARPSYNC.COLLECTIVE R15, `(.L_x_9057) ;  /* 0x000000000f087348 */ /* 0x025fea0003c00000 */
[----:B------:R1:W3:Y:S02]  /*13360*/  SHFL.IDX P6, R14, R13, R12, R11 ;  /* 0x0000000c0d0e7389 */ /* 0x0002e400000c000b */
[----:B0123-5:R-:W-:Y:S01]  /*13370*/  ENDCOLLECTIVE ;  /* 0x000000000000791b */ /* 0x02ffe20003800000 */
.L_x_9057:
[----:B------:R-:W-:Y:S05]  /*13380*/  BSYNC B0 ;  /* 0x0000000000007941 */ /* 0x000fea0003800000 */
.L_x_9056:
[----:B------:R-:W-:Y:S05]  /*13390*/  BRA `(.L_x_9058) ;  /* 0xffffffc400547947 */ /* 0x000fea000383ffff */
.L_x_8950:
[----:B------:R-:W-:Y:S01]  /*133a0*/  BSSY B0, `(.L_x_9059) ;  /* 0x0000006000007945 */ /* 0x000fe20003800000 */
[----:B------:R-:W-:-:S07]  /*133b0*/  MOV R15, 0xffffffff ;  /* 0xffffffff000f7802 */ /* 0x000fce0000000f00 */
[----:B012--5:R-:W-:Y:S05]  /*133c0*/  WARPSYNC.COLLECTIVE R15, `(.L_x_9060) ;  /* 0x000000000f0c7348 */ /* 0x027fea0003c00000 */
[----:B------:R-:W-:Y:S02]  /*133d0*/  ELECT P6, UR62, PT ;  /* 0x00000000003e782f */ /* 0x000fe400038c0000 */
[----:B------:R-:W-:Y:S01]  /*133e0*/  MOV R14, UR62 ;  /* 0x0000003e000e7c02 */ /* 0x000fe20008000f00 */
[----:B012--5:R-:W-:Y:S10]  /*133f0*/  ENDCOLLECTIVE ;  /* 0x000000000000791b */ /* 0x027ff40003800000 */
.L_x_9060:
[----:B------:R-:W-:Y:S05]  /*13400*/  BSYNC B0 ;  /* 0x0000000000007941 */ /* 0x000fea0003800000 */
.L_x_9059:
[----:B------:R-:W-:Y:S05]  /*13410*/  BRA `(.L_x_9061) ;  /* 0xffffffc400487947 */ /* 0x000fea000383ffff */
.L_x_8952:
[----:B---3--:R3:W4:Y:S02]  /*13420*/  SYNCS.PHASECHK.TRANS64.TRYWAIT P1, [R5+URZ+0x28840], R2 ;  /* 0x02884002050075a7 */ /* 0x008724000802017f */
[----:B----4-:R-:W-:Y:S05]  /*13430*/  @!P1 NANOSLEEP.SYNCS 0x989680 ;  /* 0x009896800000995d */ /* 0x010fea0003900000 */
[----:B------:R-:W4:Y:S02]  /*13440*/  @!P1 SYNCS.PHASECHK.TRANS64 P1, [R5+URZ+0x28840], R2 ;  /* 0x02884002050095a7 */ /* 0x000f24000802007f */
[----:B----4-:R-:W-:Y:S05]  /*13450*/  @!P1 BRA `(.L_x_8952) ;  /* 0xfffffffc00f09947 */ /* 0x010fea000383ffff */
[----:B------:R-:W-:Y:S05]  /*13460*/  BRA `(.L_x_9062) ;  /* 0xffffffc400687947 */ /* 0x000fea000383ffff */
.L_x_8954:
[----:B0-----:R0:W4:Y:S02]  /*13470*/  SYNCS.PHASECHK.TRANS64.TRYWAIT P1, [R7+URZ+0x28840], R0 ;  /* 0x02884000070075a7 */ /* 0x001124000802017f */
[----:B----4-:R-:W-:Y:S05]  /*13480*/  @!P1 NANOSLEEP.SYNCS 0x989680 ;  /* 0x009896800000995d */ /* 0x010fea0003900000 */
[----:B------:R-:W4:Y:S02]  /*13490*/  @!P1 SYNCS.PHASECHK.TRANS64 P1, [R7+URZ+0x28840], R0 ;  /* 0x02884000070095a7 */ /* 0x000f24000802007f */
[----:B----4-:R-:W-:Y:S05]  /*134a0*/  @!P1 BRA `(.L_x_8954) ;  /* 0xfffffffc00f09947 */ /* 0x010fea000383ffff */
[----:B------:R-:W-:Y:S05]  /*134b0*/  BRA `(.L_x_9063) ;  /* 0xffffffc400747947 */ /* 0x000fea000383ffff */
.L_x_8956:
[----:B----4-:R4:W0:Y:S02]  /*134c0*/  SYNCS.PHASECHK.TRANS64.TRYWAIT P1, [R5+URZ+0x28860], R2 ;  /* 0x02886002050075a7 */ /* 0x010824000802017f */
[----:B0-----:R-:W-:Y:S05]  /*134d0*/  @!P1 NANOSLEEP.SYNCS 0x989680 ;  /* 0x009896800000995d */ /* 0x001fea0003900000 */
[----:B------:R-:W0:Y:S02]  /*134e0*/  @!P1 SYNCS.PHASECHK.TRANS64 P1, [R5+URZ+0x28860], R2 ;  /* 0x02886002050095a7 */ /* 0x000e24000802007f */
[----:B0-----:R-:W-:Y:S05]  /*134f0*/  @!P1 BRA `(.L_x_8956) ;  /* 0xfffffffc00f09947 */ /* 0x001fea000383ffff */
[----:B------:R-:W-:Y:S05]  /*13500*/  BRA `(.L_x_9064) ;  /* 0xffffffc400707947 */ /* 0x000fea000383ffff */
.L_x_9065:
        /* <DEDUP_REMOVED lines=15> */
.L_x_15980:


//--------------------- .text._ZN7cutlass13device_kernelIN5flash11enable_sm90INS1_16FlashAttnFwdSm90INS1_25CollectiveMainloopFwdSm90ILi2EN4cute5tupleIJNS5_1CILi1EEES8_S8_EEENS6_IJNS7_ILi128EEESA_SA_EEELi128ENS_10bfloat16_tEfNS_4arch4Sm90ELb1ELb0ELb1ELb1ELb1ELb0ELb0ELb1ELb1ELb1ELb1ELb0EEENS1_21CollectiveEpilogueFwdISB_S9_SC_SE_Li256ELb1ELb1ELb1ELb0EEENS1_36VarlenDynamicPersistentTileSchedulerILi128ELi128ELi256ELi128ELb1ELb1ELb1ELb1ELb1ELb1EEEEEEEEEvNT_6ParamsE --------------------------
	.section	.text._ZN7cutlass13device_kernelIN5flash11enable_sm90INS1_16FlashAttnFwdSm90INS1_25CollectiveMainloopFwdSm90ILi2EN4cute5tupleIJNS5_1CILi1EEES8_S8_EEENS6_IJNS7_ILi128EEESA_SA_EEELi128ENS_10bfloat16_tEfNS_4arch4Sm90ELb1ELb0ELb1ELb1ELb1ELb0ELb0ELb1ELb1ELb1ELb1ELb0EEENS1_21CollectiveEpilogueFwdISB_S9_SC_SE_Li256ELb1ELb1ELb1ELb0EEENS1_36VarlenDynamicPersistentTileSchedulerILi128ELi128ELi256ELi128ELb1ELb1ELb1ELb1ELb1ELb1EEEEEEEEEvNT_6ParamsE,"ax",@progbits
	.align	128
.text._ZN7cutlass13device_kernelIN5flash11enable_sm90INS1_16FlashAttnFwdSm90INS1_25CollectiveMainloopFwdSm90ILi2EN4cute5tupleIJNS5_1CILi1EEES8_S8_EEENS6_IJNS7_ILi128EEESA_SA_EEELi128ENS_10bfloat16_tEfNS_4arch4Sm90ELb1ELb0ELb1ELb1ELb1ELb0ELb0ELb1ELb1ELb1ELb1ELb0EEENS1_21CollectiveEpilogueFwdISB_S9_SC_SE_Li256ELb1ELb1ELb1ELb0EEENS1_36VarlenDynamicPersistentTileSchedulerILi128ELi128ELi256ELi128ELb1ELb1ELb1ELb1ELb1ELb1EEEEEEEEEvNT_6ParamsE:
        .type           _ZN7cutlass13device_kernelIN5flash11enable_sm90INS1_16FlashAttnFwdSm90INS1_25CollectiveMainloopFwdSm90ILi2EN4cute5tupleIJNS5_1CILi1EEES8_S8_EEENS6_IJNS7_ILi128EEESA_SA_EEELi128ENS_10bfloat16_tEfNS_4arch4Sm90ELb1ELb0ELb1ELb1ELb1ELb0ELb0ELb1ELb1ELb1ELb1ELb0EEENS1_21CollectiveEpilogueFwdISB_S9_SC_SE_Li256ELb1ELb1ELb1ELb0EEENS1_36VarlenDynamicPersistentTileSchedulerILi128ELi128ELi256ELi128ELb1ELb1ELb1ELb1ELb1ELb1EEEEEEEEEvNT_6ParamsE,@function
        .size           _ZN7cutlass13device_kernelIN5flash11enable_sm90INS1_16FlashAttnFwdSm90INS1_25CollectiveMainloopFwdSm90ILi2EN4cute5tupleIJNS5_1CILi1EEES8_S8_EEENS6_IJNS7_ILi128EEESA_SA_EEELi128ENS_10bfloat16_tEfNS_4arch4Sm90ELb1ELb0ELb1ELb1ELb1ELb0ELb0ELb1ELb1ELb1ELb1ELb0EEENS1_21CollectiveEpilogueFwdISB_S9_SC_SE_Li256ELb1ELb1ELb1ELb0EEENS1_36VarlenDynamicPersistentTileSchedulerILi128ELi128ELi256ELi128ELb1ELb1ELb1ELb1ELb1ELb1EEEEEEEEEvNT_6ParamsE,(.L_x_15981 - _ZN7cutlass13device_kernelIN5flash11enable_sm90INS1_16FlashAttnFwdSm90INS1_25CollectiveMainloopFwdSm90ILi2EN4cute5tupleIJNS5_1CILi1EEES8_S8_EEENS6_IJNS7_ILi128EEESA_SA_EEELi128ENS_10bfloat16_tEfNS_4arch4Sm90ELb1ELb0ELb1ELb1ELb1ELb0ELb0ELb1ELb1ELb1ELb1ELb0EEENS1_21CollectiveEpilogueFwdISB_S9_SC_SE_Li256ELb1ELb1ELb1ELb0EEENS1_36VarlenDynamicPersistentTileSchedulerILi128ELi128ELi256ELi128ELb1ELb1ELb1ELb1ELb1ELb1EEEEEEEEEvNT_6ParamsE)
        .other          _ZN7cutlass13device_kernelIN5flash11enable_sm90INS1_16FlashAttnFwdSm90INS1_25CollectiveMainloopFwdSm90ILi2EN4cute5tupleIJNS5_1CILi1EEES8_S8_EEENS6_IJNS7_ILi128EEESA_SA_EEELi128ENS_10bfloat16_tEfNS_4arch4Sm90ELb1ELb0ELb1ELb1ELb1ELb0ELb0ELb1ELb1ELb1ELb1ELb0EEENS1_21CollectiveEpilogueFwdISB_S9_SC_SE_Li256ELb1ELb1ELb1ELb0EEENS1_36VarlenDynamicPersistentTileSchedulerILi128ELi128ELi256ELi128ELb1ELb1ELb1ELb1ELb1ELb1EEEEEEEEEvNT_6ParamsE,@"STO_CUDA_ENTRY STV_DEFAULT"
_ZN7cutlass13device_kernelIN5flash11enable_sm90INS1_16FlashAttnFwdSm90INS1_25CollectiveMainloopFwdSm90ILi2EN4cute5tupleIJNS5_1CILi1EEES8_S8_EEENS6_IJNS7_ILi128EEESA_SA_EEELi128ENS_10bfloat16_tEfNS_4arch4Sm90ELb1ELb0ELb1ELb1ELb1ELb0ELb0ELb1ELb1ELb1ELb1ELb0EEENS1_21CollectiveEpilogueFwdISB_S9_SC_SE_Li256ELb1ELb1ELb1ELb0EEENS1_36VarlenDynamicPersistentTileSchedulerILi128ELi128ELi256ELi128ELb1ELb1ELb1ELb1ELb1ELb1EEEEEEEEEvNT_6ParamsE:
        /* <DEDUP_REMOVED lines=45> */
.L_x_9066:
        /* <DEDUP_REMOVED lines=22> */
.L_x_9067:
        /* <DEDUP_REMOVED lines=18> */
.L_x_9068:
        /* <DEDUP_REMOVED lines=22> */
.L_x_9069:
        /* <DEDUP_REMOVED lines=23> */
.L_x_9070:
        /* <DEDUP_REMOVED lines=10> */
.L_x_9072:
[----:B------:R-:W-:-:S08]  /*08c0*/  NOP ;  /* 0x0000000000007918 */ /* 0x000fd00000000000 */
[----:B------:R-:W1:Y:S02]  /*08d0*/  USETMAXREG.TRY_ALLOC.CTAPOOL UP0, 0xe8 ;  /* 0x000000e8000079c8 */ /* 0x000e640008000600 */
[----:B-1----:R-:W-:-:S13]  /*08e0*/  PLOP3.LUT P0, PT, PT, PT, UP0, 0x80, 0x0 ;  /* 0x000000000000781c */ /* 0x002fda0003f0f008 */
[----:B------:R-:W-:Y:S05]  /*08f0*/  @!P0 BRA `(.L_x_9072) ;  /* 0xfffffffc00f08947 */ /* 0x000fea000383ffff */
[----:B0-----:R-:W0:Y:S01]  /*0900*/  S2R R2, SR_TID.X ;  /* 0x0000000000027919 */ /* 0x001e220000002100 */
        /* <DEDUP_REMOVED lines=13> */
[----:B------:R-:W2:Y:S01]  /*09e0*/  LDL R3, [R1+0x20] ;  /* 0x0000200001037983 */ /* 0x000ea20000100800 */
[----:B------:R-:W-:Y:S01]  /*09f0*/  VIADD R219, R2, 0xffffff80 ;  /* 0xffffff8002db7836 */ /* 0x000fe20000000000 */
[----:B------:R-:W-:Y:S01]  /*0a00*/  R2UR UR6, R33 ;  /* 0x00000000210672ca */ /* 0x000fe200000e0000 */
[----:B------:R-:W-:Y:S01]  /*0a10*/  UMOV UR60, URZ ;  /* 0x0000003f003c7c82 */ /* 0x000fe20008000000 */
[----:B------:R-:W-:Y:S01]  /*0a20*/  R2UR UR5, R34 ;  /* 0x00000000220572ca */ /* 0x000fe200000e0000 */
[----:B------:R-:W-:Y:S01]  /*0a30*/  UMOV UR39, URZ ;  /* 0x0000003f00277c82 */ /* 0x000fe20008000000 */
[----:B------:R-:W-:Y:S01]  /*0a40*/  SHF.R.S32.HI R0, RZ, 0x1f, R219 ;  /* 0x0000001fff007819 */ /* 0x000fe200000114db */
[----:B------:R-:W-:-:S03]  /*0a50*/  UMOV UR38, URZ ;  /* 0x0000003f00267c82 */ /* 0x000fc60008000000 */
[CC--:B------:R-:W-:Y:S02]  /*0a60*/  LEA.HI R4, R0.reuse, R219.reuse, RZ, 0x5 ;  /* 0x000000db00047211 */ /* 0x0c0fe400078f28ff */
[----:B------:R-:W-:-:S03]  /*0a70*/  LEA.HI R2, R0, R219, RZ, 0x4 ;  /* 0x000000db00027211 */ /* 0x000fc600078f20ff */
[----:B------:R-:W-:Y:S01]  /*0a80*/  IMAD.SHL.U32 R6, R4, 0x20, RZ ;  /* 0x0000002004067824 */ /* 0x000fe200078e00ff */
[----:B------:R-:W-:Y:S02]  /*0a90*/  LOP3.LUT R4, R2, 0x3fffff0, RZ, 0xc0, !PT ;  /* 0x03fffff002047812 */ /* 0x000fe400078ec0ff */
[----:B------:R-:W-:Y:S02]  /*0aa0*/  SHF.R.S32.HI R5, RZ, 0x4, R2 ;  /* 0x00000004ff057819 */ /* 0x000fe40000011402 */
[----:B------:R-:W-:Y:S01]  /*0ab0*/  LOP3.LUT R7, R6, 0xfffffc00, RZ, 0xc0, !PT ;  /* 0xfffffc0006077812 */ /* 0x000fe200078ec0ff */
[----:B------:R-:W-:Y:S01]  /*0ac0*/  IMAD.IADD R4, R219, 0x1, -R4 ;  /* 0x00000001db047824 */ /* 0x000fe200078e0a04 */
[----:B------:R-:W-:-:S03]  /*0ad0*/  LEA.HI R2, R2, R5, RZ, 0x1 ;  /* 0x0000000502027211 */ /* 0x000fc600078f08ff */
[----:B------:R-:W-:Y:S01]  /*0ae0*/  IMAD R7, R4, 0x40, R7 ;  /* 0x0000004004077824 */ /* 0x000fe200078e0207 */
[----:B------:R-:W-:Y:S02]  /*0af0*/  LEA.HI R4, R0, R219, RZ, 0x2 ;  /* 0x000000db00047211 */ /* 0x000fe400078f10ff */
[----:B------:R-:W-:Y:S02]  /*0b00*/  LOP3.LUT R2, R2, 0x1ffffffe, RZ, 0xc0, !PT ;  /* 0x1ffffffe02027812 */ /* 0x000fe400078ec0ff */
[----:B------:R-:W-:-:S03]  /*0b10*/  LOP3.LUT R4, R4, 0xfffffffc, RZ, 0xc0, !PT ;  /* 0xfffffffc04047812 */ /* 0x000fc600078ec0ff */
[----:B------:R-:W-:Y:S01]  /*0b20*/  IMAD.IADD R2, R5, 0x1, -R2 ;  /* 0x0000000105027824 */ /* 0x000fe200078e0a02 */
[----:B------:R-:W-:-:S03]  /*0b30*/  IADD3 R4, R219, -R4, RZ ;  /* 0x80000004db047210 */ /* 0x000fc60007ffe0ff */
[----:B------:R-:W-:Y:S01]  /*0b40*/  IMAD R216, R2, 0x8, R7 ;  /* 0x0000000802d87824 */ /* 0x000fe200078e0207 */
[----:B------:R-:W-:-:S04]  /*0b50*/  LEA.HI R2, R4, R4, RZ, 0x1 ;  /* 0x0000000404027211 */ /* 0x000fc800078f08ff */
        /* <DEDUP_REMOVED lines=14> */
[----:B------:R-:W-:Y:S01]  /*0c40*/  LOP3.LUT R3, R3, 0x3fffffe, RZ, 0xc0, !PT ;  /* 0x03fffffe03037812 */ /* 0x000fe200078ec0ff */
[----:B------:R-:W-:Y:S01]  /*0c50*/  IMAD.SHL.U32 R2, R19, 0x8, RZ ;  /* 0x0000000813027824 */ /* 0x000fe200078e00ff */
[CC--:B------:R-:W-:Y:S02]  /*0c60*/  LEA.HI R8, R9.reuse, R198.reuse, RZ, 0x2 ;  /* 0x000000c609087211 */ /* 0x0c0fe400078f10ff */
[----:B------:R-:W-:Y:S01]  /*0c70*/  LEA.HI R9, R9, R198, RZ, 0x5 ;  /* 0x000000c609097211 */ /* 0x000fe200078f28ff */
[----:B------:R-:W-:Y:S01]  /*0c80*/  IMAD.IADD R3, R214, 0x1, -R3 ;  /* 0x00000001d6037824 */ /* 0x000fe200078e0a03 */
[--C-:B------:R-:W-:Y:S01]  /*0c90*/  SHF.R.S32.HI R6, RZ, 0x2, R8.reuse ;  /* 0x00000002ff067819 */ /* 0x100fe20000011408 */
[----:B------:R-:W-:Y:S01]  /*0ca0*/  VIADD R18, R2, 0x40 ;  /* 0x0000004002127836 */ /* 0x000fe20000000000 */
[----:B------:R-:W-:Y:S02]  /*0cb0*/  SHF.R.S32.HI R11, RZ, 0x1f, R8 ;  /* 0x0000001fff0b7819 */ /* 0x000fe40000011408 */
[----:B------:R-:W-:-:S02]  /*0cc0*/  LOP3.LUT R5, R8, 0x7ffffffc, RZ, 0xc0, !PT ;  /* 0x7ffffffc08057812 */ /* 0x000fc400078ec0ff */
[----:B------:R-:W-:Y:S02]  /*0cd0*/  LEA.HI R11, R11, R6, RZ, 0x3 ;  /* 0x000000060b0b7211 */ /* 0x000fe400078f18ff */
[----:B------:R-:W-:Y:S01]  /*0ce0*/  SHF.R.S32.HI R9, RZ, 0x5, R9 ;  /* 0x00000005ff097819 */ /* 0x000fe20000011409 */
[----:B------:R-:W-:Y:S01]  /*0cf0*/  IMAD.IADD R5, R198, 0x1, -R5 ;  /* 0x00000001c6057824 */ /* 0x000fe200078e0a05 */
[----:B------:R-:W-:Y:S02]  /*0d00*/  LOP3.LUT R11, R11, 0xfffffff8, RZ, 0xc0, !PT ;  /* 0xfffffff80b0b7812 */ /* 0x000fe400078ec0ff */
[----:B------:R-:W-:Y:S02]  /*0d10*/  SHF.R.S32.HI R218, RZ, 0x1f, R2 ;  /* 0x0000001fffda7819 */ /* 0x000fe40000011402 */
[----:B------:R-:W-:Y:S01]  /*0d20*/  SHF.L.U32 R16, R5, 0x1, RZ ;  /* 0x0000000105107819 */ /* 0x000fe200000006ff */
[----:B------:R-:W-:Y:S01]  /*0d30*/  IMAD.IADD R6, R6, 0x1, -R11 ;  /* 0x0000000106067824 */ /* 0x000fe200078e0a0b */
[----:B------:R-:W-:-:S02]  /*0d40*/  SHF.R.S32.HI R217, RZ, 0x1f, R18 ;  /* 0x0000001fffd97819 */ /* 0x000fc40000011412 */
[C---:B------:R-:W-:Y:S01]  /*0d50*/  IADD3 R187, R16.reuse, 0x50, RZ ;  /* 0x0000005010bb7810 */ /* 0x040fe20007ffe0ff */
[----:B------:R-:W-:Y:S02]  /*0d60*/  IMAD R6, R9, 0x10, R6 ;  /* 0x0000001009067824 */ /* 0x000fe400078e0206 */
[C---:B------:R-:W-:Y:S01]  /*0d70*/  VIADD R196, R16.reuse, 0x8 ;  /* 0x0000000810c47836 */ /* 0x040fe20000000000 */
[----:B------:R-:W-:Y:S01]  /*0d80*/  SHF.R.S32.HI R204, RZ, 0x1f, R187 ;  /* 0x0000001fffcc7819 */ /* 0x000fe200000114bb */
        /* <DEDUP_REMOVED lines=27> */
[----:B------:R-:W-:Y:S01]  /*0f40*/  SHF.R.S32.HI R199, RZ, 0x1f, R22 ;  /* 0x0000001fffc77819 */ /* 0x000fe20000011416 */
[----:B------:R-:W-:-:S07]  /*0f50*/  IMAD R17, R4, 0x8, R215 ;  /* 0x0000000804117824 */ /* 0x000fce00078e02d7 */
.L_x_9136:
[----:B0-2-4-:R-:W0:Y:S01]  /*0f60*/  LDC.64 R4, c[0x0][0xc88] ;  /* 0x00032200ff047b82 */ /* 0x015e220000000a00 */
[----:B------:R-:W-:Y:S01]  /*0f70*/  ULDC.64 UR8, c[0x0][0xa28] ;  /* 0x00028a0000087ab9 */ /* 0x000fe20000000a00 */
[----:B------:R-:W-:Y:S01]  /*0f80*/  ULDC.64 UR10, c[0x0][0xa18] ;  /* 0x00028600000a7ab9 */ /* 0x000fe20000000a00 */
[----:B------:R-:W-:Y:S01]  /*0f90*/  ULDC UR4, c[0x0][0x424] ;  /* 0x0001090000047ab9 */ /* 0x000fe20000000800 */
[----:B------:R-:W-:Y:S01]  /*0fa0*/  ULDC UR7, c[0x0][0x2f0] ;  /* 0x0000bc0000077ab9 */ /* 0x000fe20000000800 */
[----:B0-----:R-:W-:-:S06]  /*0fb0*/  IMAD.WIDE R4, R35, 0x4, R4 ;  /* 0x0000000423047825 */ /* 0x001fcc00078e0204 */
[----:B------:R-:W2:Y:S01]  /*0fc0*/  LDG.E R4, desc[UR36][R4.64] ;  /* 0x0000002404047981 */ /* 0x000ea2000c1e1900 */
[----:B------:R-:W-:Y:S02]  /*0fd0*/  UISETP.NE.U32.AND UP0, UPT, UR8, URZ, UPT ;  /* 0x0000003f0800728c */ /* 0x000fe4000bf05070 */
        /* <DEDUP_REMOVED lines=9> */
[----:B------:R-:W-:Y:S01]  /*1070*/  @UP1 ULEA UR10, UP0, UR53, UR10, 0x2 ;  /* 0x0000000a350a1291 */ /* 0x000fe2000f80103f */
[----:B------:R-:W-:-:S03]  /*1080*/  IMAD.U32 R4, RZ, RZ, UR8 ;  /* 0x00000008ff047e24 */ /* 0x000fc6000f8e00ff */
[----:B------:R-:W-:Y:S01]  /*1090*/  @UP1 ULEA.HI.X UR11, UR53, UR11, UR58, 0x2, UP0 ;  /* 0x0000000b350b1291 */ /* 0x000fe200080f143a */
[----:B------:R-:W-:Y:S01]  /*10a0*/  IMAD.U32 R5, RZ, RZ, UR9 ;  /* 0x00000009ff057e24 */ /* 0x000fe2000f8e00ff */
[----:B------:R-:W-:Y:S01]  /*10b0*/  ULDC.64 UR8, c[0x0][0x418] ;  /* 0x0001060000087ab9 */ /* 0x000fe20000000a00 */
[----:B------:R-:W-:-:S03]  /*10c0*/  IMAD.U32 R6, RZ, RZ, UR10 ;  /* 0x0000000aff067e24 */ /* 0x000fc6000f8e00ff */
[----:B---3--:R-:W-:Y:S01]  /*10d0*/  MOV R7, UR11 ;  /* 0x0000000b00077c02 */ /* 0x008fe20008000f00 */
[----:B------:R-:W2:Y:S01]  /*10e0*/  @P0 LDG.E R4, desc[UR36][R4.64] ;  /* 0x0000002404040981 */ /* 0x000ea2000c1e1900 */
[----:B------:R-:W-:Y:S01]  /*10f0*/  UISETP.NE.U32.AND UP0, UPT, UR8, URZ, UPT ;  /* 0x0000003f0800728c */ /* 0x000fe2000bf05070 */
[----:B------:R-:W-:Y:S02]  /*1100*/  ULDC.64 UR10, c[0x0][0xa20] ;  /* 0x00028800000a7ab9 */ /* 0x000fe40000000a00 */
[----:B------:R-:W3:Y:S01]  /*1110*/  @P2 LDG.E R6, desc[UR36][R6.64] ;  /* 0x0000002406062981 */ /* 0x000ee2000c1e1900 */
[----:B------:R-:W-:Y:S01]  /*1120*/  UISETP.NE.AND.EX UP0, UPT, UR9, URZ, UPT, UP0 ;  /* 0x0000003f0900728c */ /* 0x000fe2000bf05300 */
[----:B------:R-:W-:Y:S01]  /*1130*/  ISETP.NE.U32.AND P1, PT, RZ, UR10, PT ;  /* 0x0000000aff007c0c */ /* 0x000fe2000bf25070 */
[----:B------:R-:W-:Y:S01]  /*1140*/  UMOV UR48, URZ ;  /* 0x0000003f00307c82 */ /* 0x000fe20008000000 */
[----:B------:R-:W-:Y:S02]  /*1150*/  ULOP3.LUT UR56, UR5, 0xffff, URZ, 0xc0, !UPT ;  /* 0x0000ffff05387892 */ /* 0x000fe4000f8ec03f */
[----:B------:R-:W-:Y:S01]  /*1160*/  USEL UR4, UR4, 0x1, UP0 ;  /* 0x0000000104047887 */ /* 0x000fe20008000000 */
[----:B------:R-:W-:-:S03]  /*1170*/  ISETP.NE.AND.EX P1, PT, RZ, UR11, PT, P1 ;  /* 0x0000000bff007c0c */ /* 0x000fc6000bf25310 */
[----:B------:R-:W-:Y:S01]  /*1180*/  UIMAD UR4, UR4, UR7, URZ ;  /* 0x00000007040472a4 */ /* 0x000fe2000f8e023f */
        /* <DEDUP_REMOVED lines=17> */
.L_x_9073:
[----:B------:R-:W-:Y:S05]  /*12a0*/  @!P1 BRA `(.L_x_9074) ;  /* 0x00000000001c9947 */ /* 0x000fea0003800000 */
[----:B------:R-:W-:-:S04]  /*12b0*/  ULEA UR4, UP0, UR53, UR10, 0x2 ;  /* 0x0000000a35047291 */ /* 0x000fc8000f80103f */
[----:B------:R-:W-:Y:S02]  /*12c0*/  ULEA.HI.X UR7, UR53, UR11, UR58, 0x2, UP0 ;  /* 0x0000000b35077291 */ /* 0x000fe400080f143a */
[----:B------:R-:W-:-:S04]  /*12d0*/  IMAD.U32 R4, RZ, RZ, UR4 ;  /* 0x00000004ff047e24 */ /* 0x000fc8000f8e00ff */
[----:B------:R-:W-:-:S05]  /*12e0*/  IMAD.U32 R5, RZ, RZ, UR7 ;  /* 0x00000007ff057e24 */ /* 0x000fca000f8e00ff */
[----:B------:R-:W2:Y:S02]  /*12f0*/  LDG.E R4, desc[UR36][R4.64] ;  /* 0x0000002404047981 */ /* 0x000ea4000c1e1900 */
[----:B--2---:R-:W-:Y:S01]  /*1300*/  R2UR UR4, R4 ;  /* 0x00000000040472ca */ /* 0x004fe200000e0000 */
[----:B------:R-:W-:-:S14]  /*1310*/  BRA `(.L_x_9075) ;  /* 0x0000000000347947 */ /* 0x000fdc0003800000 */
.L_x_9074:
        /* <DEDUP_REMOVED lines=13> */
.L_x_9075:
        /* <DEDUP_REMOVED lines=9> */
[----:B------:R-:W-:-:S04]  /*1480*/  UIMAD.WIDE.U32 UR6, UR8, UR6, URZ ;  /* 0x00000006080672a5 */ /* 0x000fc8000f8e003f */
[----:B------:R-:W-:Y:S02]  /*1490*/  @UP0 USHF.R.U32.HI UR8, URZ, UR4, UR7 ;  /* 0x000000043f080299 */ /* 0x000fe40008011607 */
[----:B------:R-:W-:Y:S02]  /*14a0*/  UIADD3 UR4, UR48, 0x7f, URZ ;  /* 0x0000007f30047890 */ /* 0x000fe4000fffe03f */
[----:B------:R-:W-:Y:S02]  /*14b0*/  UIADD3 UR8, UR9, UR8, URZ ;  /* 0x0000000809087290 */ /* 0x000fe4000fffe03f */
[----:B------:R-:W-:Y:S02]  /*14c0*/  USHF.R.S32.HI UR6, URZ, 0x1f, UR4 ;  /* 0x0000001f3f067899 */ /* 0x000fe40008011404 */
[----:B------:R-:W-:Y:S02]  /*14d0*/  USHF.R.S32.HI UR7, URZ, 0x1f, UR8 ;  /* 0x0000001f3f077899 */ /* 0x000fe40008011408 */
[----:B------:R-:W-:-:S02]  /*14e0*/  ULEA.HI UR6, UR6, UR4, URZ, 0x7 ;  /* 0x0000000406067291 */ /* 0x000fc4000f8f383f */
[----:B------:R-:W-:Y:S02]  /*14f0*/  ULEA.HI UR7, UR7, UR8, URZ, 0x7 ;  /* 0x0000000807077291 */ /* 0x000fe4000f8f383f */
[----:B------:R-:W-:Y:S02]  /*1500*/  USHF.R.S32.HI UR6, URZ, 0x7, UR6 ;  /* 0x000000073f067899 */ /* 0x000fe40008011406 */
[----:B------:R-:W-:Y:S02]  /*1510*/  USHF.R.S32.HI UR7, URZ, 0x7, UR7 ;  /* 0x000000073f077899 */ /* 0x000fe40008011407 */
[----:B------:R-:W-:Y:S02]  /*1520*/  ULOP3.LUT UR4, UR5, 0xff000000, URZ, 0xc0, !UPT ;  /* 0xff00000005047892 */ /* 0x000fe4000f8ec03f */
[----:B------:R-:W-:Y:S02]  /*1530*/  UISETP.LT.AND UP0, UPT, UR6, UR7, UPT ;  /* 0x000000070600728c */ /* 0x000fe4000bf01270 */
[----:B------:R-:W-:-:S02]  /*1540*/  ULOP3.LUT UR5, UR5, 0xff0000, URZ, 0xc0, !UPT ;  /* 0x00ff000005057892 */ /* 0x000fc4000f8ec03f */
[----:B------:R-:W-:Y:S02]  /*1550*/  USEL UR9, UR6, UR7, UP0 ;  /* 0x0000000706097287 */ /* 0x000fe40008000000 */
[----:B------:R-:W-:Y:S02]  /*1560*/  USHF.R.U32.HI UR4, URZ, 0x8, UR4 ;  /* 0x000000083f047899 */ /* 0x000fe40008011604 */
[----:B------:R-:W-:Y:S02]  /*1570*/  UISETP.GE.AND UP0, UPT, UR9, 0x1, UPT ;  /* 0x000000010900788c */ /* 0x000fe4000bf06270 */
        /* <DEDUP_REMOVED lines=17> */
[----:B------:R-:W-:-:S04]  /*1690*/  IABS R5, R5 ;  /* 0x0000000500057213 */ /* 0x000fc80000000000 */
[----:B------:R-:W-:-:S04]  /*16a0*/  MOV R4, R5 ;  /* 0x0000000500047202 */ /* 0x000fc80000000f00 */
[----:B------:R-:W-:-:S03]  /*16b0*/  R2UR UR8, R4 ;  /* 0x00000000040872ca */ /* 0x000fc600000e0000 */
        /* <DEDUP_REMOVED lines=22> */
.L_x_9076:
[----:B------:R-:W-:Y:S01]  /*1820*/  UIMAD UR51, UR57, UR4, URZ ;  /* 0x00000004393372a4 */ /* 0x000fe2000f8e023f */
[----:B------:R-:W-:Y:S01]  /*1830*/  IMAD.U32 R0, RZ, RZ, UR9 ;  /* 0x00000009ff007e24 */ /* 0x000fe2000f8e00ff */
[----:B------:R-:W-:Y:S01]  /*1840*/  PLOP3.LUT P0, PT, PT, PT, PT, 0x80, 0x0 ;  /* 0x000000000000781c */ /* 0x000fe20003f0f070 */
[----:B------:R-:W-:Y:S01]  /*1850*/  IMAD.U32 R3, RZ, RZ, UR4 ;  /* 0x00000004ff037e24 */ /* 0x000fe2000f8e00ff */
[----:B------:R-:W-:Y:S02]  /*1860*/  CS2R R150, SRZ ;  /* 0x0000000000967805 */ /* 0x000fe4000001ff00 */
[----:B------:R-:W-:Y:S02]  /*1870*/  CS2R R148, SRZ ;  /* 0x0000000000947805 */ /* 0x000fe4000001ff00 */
[----:B------:R-:W-:Y:S02]  /*1880*/  CS2R R146, SRZ ;  /* 0x0000000000927805 */ /* 0x000fe4000001ff00 */
[----:B------:R-:W-:-:S02]  /*1890*/  CS2R R144, SRZ ;  /* 0x0000000000907805 */ /* 0x000fc4000001ff00 */
[----:B------:R-:W-:Y:S01]  /*18a0*/  VIADDMNMX R3, R3, UR51, R0, PT ;  /* 0x0000003303037c46 */ /* 0x000fe2000b800100 */
[----:B------:R-:W-:Y:S01]  /*18b0*/  IMAD.MOV.U32 R0, RZ, RZ, RZ ;  /* 0x000000ffff007224 */ /* 0x000fe200078e00ff */
[----:B------:R-:W-:Y:S02]  /*18c0*/  CS2R R142, SRZ ;  /* 0x00000000008e7805 */ /* 0x000fe4000001ff00 */
[----:B------:R-:W-:Y:S02]  /*18d0*/  CS2R R140, SRZ ;  /* 0x00000000008c7805 */ /* 0x000fe4000001ff00 */
[----:B------:R-:W-:Y:S01]  /*18e0*/  R2UR UR41, R3 ;  /* 0x00000000032972ca */ /* 0x000fe200000e0000 */
[----:B------:R-:W-:Y:S01]  /*18f0*/  IMAD.MOV.U32 R3, RZ, RZ, RZ ;  /* 0x000000ffff037224 */ /* 0x000fe200078e00ff */
        /* <DEDUP_REMOVED lines=11> */
[----:B------:R-:W-:Y:S01]  /*19b0*/  UISETP.GT.AND UP0, UPT, UR41, UR51, UPT ;  /* 0x000000332900728c */ /* 0x000fe2000bf04270 */
[----:B------:R-:W-:Y:S02]  /*19c0*/  CS2R R116, SRZ ;  /* 0x0000000000747805 */ /* 0x000fe4000001ff00 */
[----:B------:R-:W-:Y:S02]  /*19d0*/  CS2R R114, SRZ ;  /* 0x0000000000727805 */ /* 0x000fe4000001ff00 */
[----:B------:R-:W-:-:S02]  /*19e0*/  CS2R R112, SRZ ;  /* 0x0000000000707805 */ /* 0x000fc4000001ff00 */
[----:B------:R-:W-:Y:S02]  /*19f0*/  CS2R R110, SRZ ;  /* 0x00000000006e7805 */ /* 0x000fe4000001ff00 */
[----:B------:R-:W-:Y:S02]  /*1a00*/  CS2R R108, SRZ ;  /* 0x00000000006c7805 */ /* 0x000fe4000001ff00 */
[----:B------:R-:W-:Y:S02]  /*1a10*/  PLOP3.LUT P1, PT, PT, PT, UP0, 0x80, 0x0 ;  /* 0x000000000000781c */ /* 0x000fe40003f2f008 */
        /* <DEDUP_REMOVED lines=42> */
.L_x_9078:
[----:B------:R-:W-:Y:S01]  /*1cc0*/  ULEA.HI UR4, UR60, UR60, URZ, 0x1 ;  /* 0x0000003c3c047291 */ /* 0x000fe2000f8f083f */
[----:B------:R-:W-:-:S03]  /*1cd0*/  IMAD.U32 R3, RZ, RZ, UR61 ;  /* 0x0000003dff037e24 */ /* 0x000fc6000f8e00ff */
[----:B------:R-:W-:Y:S02]  /*1ce0*/  ULOP3.LUT UR4, UR4, 0xfffffffe, URZ, 0xc0, !UPT ;  /* 0xfffffffe04047892 */ /* 0x000fe4000f8ec03f */
[----:B------:R-:W-:Y:S02]  /*1cf0*/  ISETP.NE.AND P0, PT, R3, 0x3, PT ;  /* 0x000000030300780c */ /* 0x000fe40003f05270 */
[----:B------:R-:W-:-:S06]  /*1d00*/  UIADD3 UR4, UR60, -UR4, URZ ;  /* 0x800000043c047290 */ /* 0x000fcc000fffe03f */
[----:B------:R-:W-:-:S05]  /*1d10*/  IMAD.U32 R0, RZ, RZ, UR4 ;  /* 0x00000004ff007e24 */ /* 0x000fca000f8e00ff */
[----:B------:R-:W-:-:S04]  /*1d20*/  SHF.L.U32 R0, R0, 0x1f, RZ ;  /* 0x0000001f00007819 */ /* 0x000fc800000006ff */
[----:B------:R-:W0:Y:S02]  /*1d30*/  SYNCS.PHASECHK.TRANS64.TRYWAIT P1, [UR40+0x28800], R0 ;  /* 0x02880000ff0075a7 */ /* 0x000e240008020168 */
[----:B0-----:R-:W-:Y:S05]  /*1d40*/  @!P1 BRA `(.L_x_9079) ;  /* 0x0000012000d89947 */ /* 0x001fea0003800000 */
.L_x_9225:
[----:B------:R-:W-:Y:S05]  /*1d50*/  @!P0 BRA `(.L_x_9080) ;  /* 0x0000000000048947 */ /* 0x000fea0003800000 */
[----:B------:R-:W-:Y:S01]  /*1d60*/  BPT.TRAP 0x1 ;  /* 0x000000040000795c */ /* 0x000fe20000300000 */
.L_x_9080:
[----:B0-----:R-:W-:Y:S02]  /*1d70*/  IMAD.U32 R0, RZ, RZ, UR38 ;  /* 0x00000026ff007e24 */ /* 0x001fe4000f8e00ff */
[----:B------:R-:W-:-:S03]  /*1d80*/  IMAD.U32 R3, RZ, RZ, UR39 ;  /* 0x00000027ff037e24 */ /* 0x000fc6000f8e00ff */
[----:B------:R-:W-:Y:S02]  /*1d90*/  LEA R0, R0, UR40, 0x3 ;  /* 0x0000002800007c11 */ /* 0x000fe4000f8e18ff */
[----:B------:R-:W-:-:S04]  /*1da0*/  SHF.L.U32 R3, R3, 0x1f, RZ ;  /* 0x0000001f03037819 */ /* 0x000fc800000006ff */
[----:B------:R0:W1:Y:S01]  /*1db0*/  SYNCS.PHASECHK.TRANS64.TRYWAIT P1, [R0+URZ+0x28830], R3 ;  /* 0x02883003000075a7 */ /* 0x000062000802017f */
[----:B------:R-:W-:Y:S05]  /*1dc0*/  @!P0 BRA `(.L_x_9081) ;  /* 0x0000000000048947 */ /* 0x000fea0003800000 */
[----:B------:R-:W-:Y:S01]  /*1dd0*/  BPT.TRAP 0x1 ;  /* 0x000000040000795c */ /* 0x000fe20000300000 */
.L_x_9081:
[----:B-1----:R-:W-:Y:S05]  /*1de0*/  @P1 BRA `(.L_x_9082) ;  /* 0x0000000000081947 */ /* 0x002fea0003800000 */
[----:B------:R-:W1:Y:S02]  /*1df0*/  SYNCS.PHASECHK.TRANS64.TRYWAIT P1, [R0+URZ+0x28830], R3 ;  /* 0x02883003000075a7 */ /* 0x000e64000802017f */
[----:B-1----:R-:W-:Y:S05]  /*1e00*/  @!P1 BRA `(.L_x_9083) ;  /* 0x0000012000c09947 */ /* 0x002fea0003800000 */
.L_x_9082:
[----:B------:R-:W-:Y:S05]  /*1e10*/  WARPSYNC.ALL ;  /* 0x0000000000007948 */ /* 0x000fea0003800000 */
[----:B------:R-:W-:Y:S01]  /*1e20*/  UIADD3 UR4, UR40, 0x18400, URZ ;  /* 0x0001840028047890 */ /* 0x000fe2000fffe03f */
[----:B------:R-:W-:Y:S01]  /*1e30*/  WARPGROUP.ARRIVE ;  /* 0x00000000000079c5 */ /* 0x000fe20000000000 */
[----:B------:R-:W-:Y:S02]  /*1e40*/  ULOP3.LUT UR44, UR42, 0x10000, URZ, 0xfc, !UPT ;  /* 0x000100002a2c7892 */ /* 0x000fe4000f8efc3f */
[----:B------:R-:W-:Y:S01]  /*1e50*/  USHF.R.U32.HI UR4, URZ, 0x4, UR4 ;  /* 0x000000043f047899 */ /* 0x000fe20008011604 */
[----:B------:R-:W-:Y:S01]  /*1e60*/  UMOV UR45, 0x40000040 ;  /* 0x40000040002d7882 */ /* 0x000fe20000000000 */
[----:B------:R-:W-:-:S02]  /*1e70*/  UMOV UR47, 0x40000040 ;  /* 0x40000040002f7882 */ /* 0x000fc40000000000 */
[----:B------:R-:W-:Y:S02]  /*1e80*/  ULOP3.LUT UR4, UR4, 0x3fff, URZ, 0xc0, !UPT ;  /* 0x00003fff04047892 */ /* 0x000fe4000f8ec03f */
[----:B------:R-:W-:Y:S02]  /*1e90*/  UIADD3 UR8, UR44, 0x2, URZ ;  /* 0x000000022c087890 */ /* 0x000fe4000fffe03f */
[----:B------:R-:W-:Y:S01]  /*1ea0*/  ULOP3.LUT UR4, UR4, 0x10000, URZ, 0xfc, !UPT ;  /* 0x0001000004047892 */ /* 0x000fe2000f8efc3f */
[----:B------:R-:W-:Y:S01]  /*1eb0*/  UMOV UR9, 0x40000040 ;  /* 0x4000004000097882 */ /* 0x000fe20000000000 */
[----:B------:R-:W-:Y:S02]  /*1ec0*/  UMOV UR11, 0x40000040 ;  /* 0x40000040000b7882 */ /* 0x000fe40000000000 */
        /* <DEDUP_REMOVED lines=51> */
.L_x_9084:
[----:B------:R-:W-:Y:S01]  /*2200*/  UISETP.NE.AND UP0, UPT, UR52, URZ, UPT ;  /* 0x0000003f3400728c */ /* 0x000fe2000bf05270 */
[----:B------:R-:W-:Y:S01]  /*2210*/  R2UR UR14, R0 ;  /* 0x00000000000e72ca */ /* 0x000fe200000e0000 */
[----:B------:R-:W-:Y:S01]  /*2220*/  ULDC UR6, c[0x0][0x9d8] ;  /* 0x0002760000067ab9 */ /* 0x000fe20000000800 */
[----:B------:R-:W-:Y:S01]  /*2230*/  ULDC UR10, c[0x0][0x988] ;  /* 0x00026200000a7ab9 */ /* 0x000fe20000000800 */
[----:B------:R-:W-:Y:S01]  /*2240*/  FMUL.FTZ R6, R50, UR6 ;  /* 0x0000000632067c20 */ /* 0x000fe20008410000 */
[----:B------:R-:W-:Y:S01]  /*2250*/  VIADD R50, R17, UR43 ;  /* 0x0000002b11327c36 */ /* 0x000fe20008000000 */
[----:B------:R-:W-:Y:S01]  /*2260*/  PLOP3.LUT P1, PT, PT, PT, UP0, 0x80, 0x0 ;  /* 0x000000000000781c */ /* 0x000fe20003f2f008 */
[----:B------:R-:W-:Y:S01]  /*2270*/  FMUL.FTZ R5, R29, UR6 ;  /* 0x000000061d057c20 */ /* 0x000fe20008410000 */
[----:B------:R-:W-:Y:S01]  /*2280*/  PLOP3.LUT P2, PT, PT, PT, UP0, 0x80, 0x0 ;  /* 0x000000000000781c */ /* 0x000fe20003f4f008 */
[----:B------:R2:W-:Y:S01]  /*2290*/  MUFU.TANH R29, R6 ;  /* 0x00000006001d7308 */ /* 0x0005e20000002400 */
        /* <DEDUP_REMOVED lines=8> */
[----:B------:R-:W-:-:S02]  /*2320*/  IMAD.U32 R37, RZ, RZ, UR50 ;  /* 0x00000032ff257e24 */ /* 0x000fc4000f8e00ff */
[----:B------:R-:W-:Y:S01]  /*2330*/  FMUL.FTZ R31, R31, UR6 ;  /* 0x000000061f1f7c20 */ /* 0x000fe20008410000 */
[----:B--2---:R-:W-:Y:S01]  /*2340*/  @P1 IMAD.HI.U32 R6, R50, UR5, RZ ;  /* 0x0000000532061c27 */ /* 0x004fe2000f8e00ff */
[----:B------:R-:W-:-:S03]  /*2350*/  @UP0 ULDC UR5, c[0x0][0x450] ;  /* 0x0001140000050ab9 */ /* 0x000fc60000000800 */
[----:B------:R-:W-:Y:S01]  /*2360*/  FMUL.FTZ R34, R34, UR6 ;  /* 0x0000000622227c20 */ /* 0x000fe20008410000 */
[----:B------:R-:W-:Y:S01]  /*2370*/  FMUL.FTZ R14, R45, UR6 ;  /* 0x000000062d0e7c20 */ /* 0x000fe20008410000 */
[----:B------:R-:W-:Y:S01]  /*2380*/  FMUL.FTZ R35, R35, UR6 ;  /* 0x0000000623237c20 */ /* 0x000fe20008410000 */
[----:B------:R-:W-:Y:S01]  /*2390*/  @P2 SHF.R.U32.HI R50, RZ, UR5, R6 ;  /* 0x00000005ff322c19 */ /* 0x000fe20008011606 */
[----:B------:R-:W-:Y:S01]  /*23a0*/  UMOV UR5, 0xffffff80 ;  /* 0xffffff8000057882 */ /* 0x000fe20000000000 */
[----:B------:R-:W2:Y:S01]  /*23b0*/  MUFU.TANH R97, R27 ;  /* 0x0000001b00617308 */ /* 0x000ea20000002400 */
[----:B------:R-:W-:Y:S01]  /*23c0*/  UIMAD UR5, UR41, UR5, 0x80 ;  /* 0x00000080290574a4 */ /* 0x000fe2000f8e0205 */
[----:B------:R-:W-:Y:S01]  /*23d0*/  FMUL.FTZ R38, R38, UR6 ;  /* 0x0000000626267c20 */ /* 0x000fe20008410000 */
[----:B------:R-:W5:Y:S01]  /*23e0*/  SHFL.IDX PT, R6, R50, 0x1, 0x1c1f ;  /* 0x003c1f0032067f89 */ /* 0x000f6200000e0000 */
[----:B------:R-:W-:Y:S01]  /*23f0*/  FMUL.FTZ R39, R39, UR6 ;  /* 0x0000000627277c20 */ /* 0x000fe20008410000 */
[----:B------:R-:W-:Y:S01]  /*2400*/  FMUL.FTZ R7, R28, UR6 ;  /* 0x000000061c077c20 */ /* 0x000fe20008410000 */
[----:B------:R-:W-:Y:S01]  /*2410*/  FMUL.FTZ R42, R42, UR6 ;  /* 0x000000062a2a7c20 */ /* 0x000fe20008410000 */
[----:B------:R-:W-:Y:S01]  /*2420*/  MOV R95, UR5 ;  /* 0x00000005005f7c02 */ /* 0x000fe20008000f00 */
[----:B------:R-:W2:Y:S01]  /*2430*/  MUFU.TANH R30, R30 ;  /* 0x0000001e001e7308 */ /* 0x000ea20000002400 */
[----:B------:R-:W-:Y:S01]  /*2440*/  FMUL.FTZ R43, R43, UR6 ;  /* 0x000000062b2b7c20 */ /* 0x000fe20008410000 */
[----:B------:R-:W-:Y:S01]  /*2450*/  FMUL.FTZ R46, R46, UR6 ;  /* 0x000000062e2e7c20 */ /* 0x000fe20008410000 */
[C-C-:B------:R-:W-:Y:S01]  /*2460*/  IADD3 R52, -R16.reuse, 0x1, R95.reuse ;  /* 0x0000000110347810 */ /* 0x140fe20007ffe15f */
[----:B------:R-:W-:Y:S01]  /*2470*/  FMUL.FTZ R59, R59, UR6 ;  /* 0x000000063b3b7c20 */ /* 0x000fe20008410000 */
[----:B------:R-:W-:Y:S01]  /*2480*/  IADD3 R95, -R16, UR48, R95 ;  /* 0x00000030105f7c10 */ /* 0x000fe2000fffe15f */
[----:B------:R-:W-:Y:S01]  /*2490*/  FMUL.FTZ R47, R47, UR6 ;  /* 0x000000062f2f7c20 */ /* 0x000fe20008410000 */
[----:B------:R-:W-:Y:S01]  /*24a0*/  IADD3 R52, -R37, UR48, R52 ;  /* 0x0000003025347c10 */ /* 0x000fe2000fffe134 */
[----:B------:R-:W2:Y:S01]  /*24b0*/  MUFU.TANH R31, R31 ;  /* 0x0000001f001f7308 */ /* 0x000ea20000002400 */
[----:B------:R-:W-:Y:S01]  /*24c0*/  FMUL.FTZ R11, R36, UR6 ;  /* 0x00000006240b7c20 */ /* 0x000fe20008410000 */
[----:B------:R-:W-:Y:S01]  /*24d0*/  FMUL.FTZ R55, R55, UR6 ;  /* 0x0000000637377c20 */ /* 0x000fe20008410000 */
[----:B---3--:R-:W-:Y:S01]  /*24e0*/  FMUL.FTZ R26, R57, UR6 ;  /* 0x00000006391a7c20 */ /* 0x008fe20008410000 */
[----:B------:R-:W-:Y:S01]  /*24f0*/  FMUL.FTZ R8, R33, UR6 ;  /* 0x0000000621087c20 */ /* 0x000fe20008410000 */
[----:B------:R-:W-:Y:S01]  /*2500*/  FMUL.FTZ R51, R51, UR6 ;  /* 0x0000000633337c20 */ /* 0x000fe20008410000 */
[----:B------:R-:W-:Y:S01]  /*2510*/  FMUL.FTZ R54, R54, UR6 ;  /* 0x0000000636367c20 */ /* 0x000fe20008410000 */
[----:B01----:R-:W-:Y:S01]  /*2520*/  FMUL.FTZ R3, R24, UR6 ;  /* 0x0000000618037c20 */ /* 0x003fe20008410000 */
[----:B------:R-:W0:Y:S01]  /*2530*/  MUFU.TANH R34, R34 ;  /* 0x0000002200227308 */ /* 0x000e220000002400 */
[----:B------:R-:W-:Y:S01]  /*2540*/  FMUL.FTZ R9, R32, UR6 ;  /* 0x0000000620097c20 */ /* 0x000fe20008410000 */
[----:B------:R-:W-:Y:S01]  /*2550*/  FMUL.FTZ R24, R53, UR6 ;  /* 0x0000000635187c20 */ /* 0x000fe20008410000 */
[--C-:B-----5:R-:W-:Y:S01]  /*2560*/  VIADDMNMX R45, R6, R52, R95.reuse, PT ;  /* 0x00000034062d7246 */ /* 0x120fe2000380015f */
[----:B------:R-:W-:Y:S01]  /*2570*/  FMUL.FTZ R6, R63, UR6 ;  /* 0x000000063f067c20 */ /* 0x000fe20008410000 */
[----:B------:R-:W-:Y:S01]  /*2580*/  FMUL.FTZ R58, R58, UR6 ;  /* 0x000000063a3a7c20 */ /* 0x000fe20008410000 */
[----:B------:R-:W-:Y:S01]  /*2590*/  FMUL.FTZ R20, R49, UR6 ;  /* 0x0000000631147c20 */ /* 0x000fe20008410000 */
[C---:B------:R-:W-:Y:S01]  /*25a0*/  ISETP.GT.AND P1, PT, R45.reuse, RZ, PT ;  /* 0x000000ff2d00720c */ /* 0x040fe20003f24270 */
[----:B------:R-:W1:Y:S01]  /*25b0*/  MUFU.TANH R35, R35 ;  /* 0x0000002300237308 */ /* 0x000e620000002400 */
[C---:B------:R-:W-:Y:S01]  /*25c0*/  ISETP.GT.AND P2, PT, R45.reuse, 0x1, PT ;  /* 0x000000012d00780c */ /* 0x040fe20003f44270 */
[----:B------:R-:W-:Y:S01]  /*25d0*/  FMUL.FTZ R62, R62, UR6 ;  /* 0x000000063e3e7c20 */ /* 0x000fe20008410000 */
[----:B------:R-:W-:Y:S01]  /*25e0*/  ISETP.GT.AND P3, PT, R45, 0x8, PT ;  /* 0x000000082d00780c */ /* 0x000fe20003f64270 */
[----:B------:R-:W-:Y:S01]  /*25f0*/  FMUL.FTZ R66, R66, UR6 ;  /* 0x0000000642427c20 */ /* 0x000fe20008410000 */
[----:B----4-:R-:W-:Y:S01]  /*2600*/  FSEL R99, R99, -INF , P1 ;  /* 0xff80000063637808 */ /* 0x010fe20000800000 */
[----:B------:R-:W-:Y:S01]  /*2610*/  FMUL.FTZ R67, R67, UR6 ;  /* 0x0000000643437c20 */ /* 0x000fe20008410000 */
[----:B--2---:R-:W-:Y:S01]  /*2620*/  FSEL R97, R97, -INF , P2 ;  /* 0xff80000061617808 */ /* 0x004fe20001000000 */
[----:B------:R-:W-:Y:S01]  /*2630*/  MUFU.TANH R38, R38 ;  /* 0x0000002600267308 */ /* 0x000fe20000002400 */
[----:B------:R-:W-:Y:S01]  /*2640*/  ISETP.GT.AND P1, PT, R45, 0x9, PT ;  /* 0x000000092d00780c */ /* 0x000fe20003f24270 */
[----:B------:R-:W-:Y:S01]  /*2650*/  FMUL.FTZ R70, R70, UR6 ;  /* 0x0000000646467c20 */ /* 0x000fe20008410000 */
[----:B------:R-:W-:Y:S01]  /*2660*/  FSEL R93, R30, -INF , P3 ;  /* 0xff8000001e5d7808 */ /* 0x000fe20001800000 */
        /* <DEDUP_REMOVED lines=11> */
[----:B0-----:R-:W-:Y:S01]  /*2720*/  FSEL R89, R34, -INF , P2 ;  /* 0xff80000022597808 */ /* 0x001fe20001000000 */
[----:B------:R-:W-:Y:S01]  /*2730*/  MUFU.TANH R42, R42 ;  /* 0x0000002a002a7308 */ /* 0x000fe20000002400 */
[----:B------:R-:W-:Y:S01]  /*2740*/  FMNMX.FTZ R28, R91, R28, !PT ;  /* 0x0000001c5b1c7209 */ /* 0x000fe20007810000 */
[----:B------:R-:W-:Y:S01]  /*2750*/  FMUL.FTZ R79, R79, UR6 ;  /* 0x000000064f4f7c20 */ /* 0x000fe20008410000 */
[----:B------:R-:W-:Y:S01]  /*2760*/  ISETP.GT.AND P2, PT, R45, 0x18, PT ;  /* 0x000000182d00780c */ /* 0x000fe20003f44270 */
[----:B------:R-:W-:Y:S01]  /*2770*/  FMUL.FTZ R82, R82, UR6 ;  /* 0x0000000652527c20 */ /* 0x000fe20008410000 */
[----:B-1----:R-:W-:Y:S01]  /*2780*/  FSEL R63, R35, -INF , P1 ;  /* 0xff800000233f7808 */ /* 0x002fe20000800000 */
[----:B------:R-:W-:Y:S01]  /*2790*/  FMUL.FTZ R12, R41, UR6 ;  /* 0x00000006290c7c20 */ /* 0x000fe20008410000 */
[----:B------:R-:W-:Y:S01]  /*27a0*/  FMNMX.FTZ R28, R89, R28, !PT ;  /* 0x0000001c591c7209 */ /* 0x000fe20007810000 */
[----:B------:R-:W0:Y:S01]  /*27b0*/  MUFU.TANH R43, R43 ;  /* 0x0000002b002b7308 */ /* 0x000e220000002400 */
[----:B------:R-:W-:Y:S01]  /*27c0*/  ISETP.GT.AND P1, PT, R45, 0x19, PT ;  /* 0x000000192d00780c */ /* 0x000fe20003f24270 */
[----:B------:R-:W-:Y:S01]  /*27d0*/  FMUL.FTZ R83, R83, UR6 ;  /* 0x0000000653537c20 */ /* 0x000fe20008410000 */
[----:B------:R-:W-:Y:S01]  /*27e0*/  FMNMX.FTZ R28, R63, R28, !PT ;  /* 0x0000001c3f1c7209 */ /* 0x000fe20007810000 */
[----:B------:R-:W-:Y:S01]  /*27f0*/  FMUL.FTZ R86, R86, UR6 ;  /* 0x0000000656567c20 */ /* 0x000fe20008410000 */
[----:B--2---:R-:W-:Y:S01]  /*2800*/  FSEL R57, R39, -INF , P1 ;  /* 0xff80000027397808 */ /* 0x004fe20000800000 */
[----:B------:R-:W-:Y:S01]  /*2810*/  FMUL.FTZ R15, R44, UR6 ;  /* 0x000000062c0f7c20 */ /* 0x000fe20008410000 */
[----:B------:R-:W-:Y:S01]  /*2820*/  ISETP.GT.AND P1, PT, R45, 0x21, PT ;  /* 0x000000212d00780c */ /* 0x000fe20003f24270 */
[----:B------:R-:W-:Y:S01]  /*2830*/  MUFU.TANH R46, R46 ;  /* 0x0000002e002e7308 */ /* 0x000fe20000002400 */
[----:B------:R-:W-:Y:S01]  /*2840*/  FMUL.FTZ R87, R87, UR6 ;  /* 0x0000000657577c20 */ /* 0x000fe20008410000 */
[----:B------:R-:W-:Y:S01]  /*2850*/  FMUL.FTZ R21, R48, UR6 ;  /* 0x0000000630157c20 */ /* 0x000fe20008410000 */
[----:B------:R-:W-:Y:S01]  /*2860*/  FMUL.FTZ R61, R61, UR6 ;  /* 0x000000063d3d7c20 */ /* 0x000fe20008410000 */
[----:B------:R-:W1:Y:S01]  /*2870*/  SHFL.IDX PT, R50, R50, RZ, 0x1c1f ;  /* 0x001c1fff32327589 */ /* 0x000e6200000e0000 */
[----:B------:R-:W-:Y:S01]  /*2880*/  FMUL.FTZ R27, R56, UR6 ;  /* 0x00000006381b7c20 */ /* 0x000fe20008410000 */
[----:B------:R-:W-:Y:S01]  /*2890*/  FMUL.FTZ R60, R60, UR6 ;  /* 0x000000063c3c7c20 */ /* 0x000fe20008410000 */
[----:B------:R-:W-:Y:S01]  /*28a0*/  FMUL.FTZ R64, R64, UR6 ;  /* 0x0000000640407c20 */ /* 0x000fe20008410000 */
[----:B------:R2:W-:Y:S01]  /*28b0*/  MUFU.TANH R36, R59 ;  /* 0x0000003b00247308 */ /* 0x0005e20000002400 */
        /* <DEDUP_REMOVED lines=8> */
[----:B--2---:R-:W-:Y:S01]  /*2940*/  FSEL R59, R38, -INF , P2 ;  /* 0xff800000263b7808 */ /* 0x004fe20001000000 */
[----:B------:R-:W-:Y:S01]  /*2950*/  FMUL.FTZ R76, R76, UR6 ;  /* 0x000000064c4c7c20 */ /* 0x000fe20008410000 */
[----:B------:R-:W-:Y:S01]  /*2960*/  ISETP.GT.AND P2, PT, R45, 0x20, PT ;  /* 0x000000202d00780c */ /* 0x000fe20003f44270 */
[----:B------:R-:W-:Y:S01]  /*2970*/  FMUL.FTZ R77, R77, UR6 ;  /* 0x000000064d4d7c20 */ /* 0x000fe20008410000 */
[----:B------:R-:W-:Y:S01]  /*2980*/  FMNMX.FTZ R28, R59, R28, !PT ;  /* 0x0000001c3b1c7209 */ /* 0x000fe20007810000 */
[----:B------:R-:W-:Y:S01]  /*2990*/  FMUL.FTZ R80, R80, UR6 ;  /* 0x0000000650507c20 */ /* 0x000fe20008410000 */
[----:B------:R-:W-:Y:S01]  /*29a0*/  FMUL.FTZ R81, R81, UR6 ;  /* 0x0000000651517c20 */ /* 0x000fe20008410000 */
[----:B------:R2:W-:Y:S01]  /*29b0*/  MUFU.TANH R33, R55 ;  /* 0x0000003700217308 */ /* 0x0005e20000002400 */
[----:B------:R-:W-:Y:S01]  /*29c0*/  FMNMX.FTZ R28, R57, R28, !PT ;  /* 0x0000001c391c7209 */ /* 0x000fe20007810000 */
[----:B------:R-:W-:Y:S01]  /*29d0*/  FMUL.FTZ R84, R84, UR6 ;  /* 0x0000000654547c20 */ /* 0x000fe20008410000 */
[----:B------:R-:W-:Y:S01]  /*29e0*/  FMUL.FTZ R85, R85, UR6 ;  /* 0x0000000655557c20 */ /* 0x000fe20008410000 */
[----:B-1----:R-:W-:Y:S01]  /*29f0*/  VIADDMNMX R95, R50, R52, R95, PT ;  /* 0x00000034325f7246 */ /* 0x002fe2000380015f */
[----:B------:R-:W-:Y:S01]  /*2a00*/  @UP0 ULDC UR6, c[0x0][0x44c] ;  /* 0x0001130000060ab9 */ /* 0x000fe20000000800 */
[----:B------:R-:W-:Y:S01]  /*2a10*/  @UP0 ULDC UR15, c[0x0][0x450] ;  /* 0x00011400000f0ab9 */ /* 0x000fe20000000800 */
[----:B------:R-:W-:Y:S01]  /*2a20*/  UIMAD.WIDE.U32 UR6, UR43, UR6, URZ ;  /* 0x000000062b0672a5 */ /* 0x000fe2000f8e003f */
[----:B------:R1:W3:Y:S01]  /*2a30*/  MUFU.TANH R32, R51 ;  /* 0x0000003300207308 */ /* 0x0002e20000002400 */
[----:B--2---:R-:W-:Y:S01]  /*2a40*/  FSEL R55, R42, -INF , P2 ;  /* 0xff8000002a377808 */ /* 0x004fe20001000000 */
[----:B------:R-:W-:Y:S01]  /*2a50*/  UMOV UR11, UR43 ;  /* 0x0000002b000b7c82 */ /* 0x000fe20008000000 */
[----:B------:R-:W-:Y:S01]  /*2a60*/  ISETP.GT.AND P2, PT, R45, 0x28, PT ;  /* 0x000000282d00780c */ /* 0x000fe20003f44270 */
[----:B------:R-:W-:Y:S01]  /*2a70*/  @UP0 USHF.R.U32.HI UR11, URZ, UR15, UR7 ;  /* 0x0000000f3f0b0299 */ /* 0x000fe20008011607 */
[----:B------:R-:W-:Y:S01]  /*2a80*/  FMNMX.FTZ R28, R55, R28, !PT ;  /* 0x0000001c371c7209 */ /* 0x000fe20007810000 */
[----:B------:R-:W-:Y:S01]  /*2a90*/  UIADD3 UR5, UR41, -0x2, URZ ;  /* 0xfffffffe29057890 */ /* 0x000fe2000fffe03f */
[----:B0-----:R-:W-:Y:S01]  /*2aa0*/  FSEL R49, R47, -INF , P1 ;  /* 0xff8000002f317808 */ /* 0x001fe20000800000 */
[----:B------:R-:W0:Y:S01]  /*2ab0*/  MUFU.TANH R54, R54 ;  /* 0x0000003600367308 */ /* 0x000e220000002400 */
[----:B-1----:R-:W-:Y:S01]  /*2ac0*/  FSEL R51, R46, -INF , P2 ;  /* 0xff8000002e337808 */ /* 0x002fe20001000000 */
[----:B------:R-:W-:Y:S01]  /*2ad0*/  UIADD3 UR7, UR11, UR48, -UR50 ;  /* 0x000000300b077290 */ /* 0x000fe2000fffe832 */
[----:B------:R-:W-:Y:S01]  /*2ae0*/  FMNMX.FTZ R28, R53, R28, !PT ;  /* 0x0000001c351c7209 */ /* 0x000fe20007810000 */
[----:B------:R-:W-:Y:S01]  /*2af0*/  UIADD3 UR6, UR14, 0x28840, URZ ;  /* 0x000288400e067890 */ /* 0x000fe2000fffe03f */
[----:B------:R-:W-:Y:S01]  /*2b00*/  ISETP.GT.AND P2, PT, R45, 0x30, PT ;  /* 0x000000302d00780c */ /* 0x000fe20003f44270 */
[----:B------:R-:W-:Y:S01]  /*2b10*/  USHF.R.S32.HI UR11, URZ, 0x1f, UR7 ;  /* 0x0000001f3f0b7899 */ /* 0x000fe20008011407 */
[----:B------:R-:W-:Y:S01]  /*2b20*/  FMNMX.FTZ R28, R51, R28, !PT ;  /* 0x0000001c331c7209 */ /* 0x000fe20007810000 */
[----:B------:R-:W1:Y:S01]  /*2b30*/  MUFU.TANH R58, R58 ;  /* 0x0000003a003a7308 */ /* 0x000e620000002400 */
[----:B------:R-:W-:Y:S01]  /*2b40*/  ISETP.GT.AND P1, PT, R45, 0x31, PT ;  /* 0x000000312d00780c */ /* 0x000fe20003f24270 */
[----:B------:R-:W-:Y:S01]  /*2b50*/  ULEA.HI UR11, UR11, UR7, URZ, 0x7 ;  /* 0x000000070b0b7291 */ /* 0x000fe2000f8f383f */
[----:B------:R-:W-:Y:S01]  /*2b60*/  FSEL R47, R29, -INF , P2 ;  /* 0xff8000001d2f7808 */ /* 0x000fe20001000000 */
[----:B------:R-:W-:Y:S01]  /*2b70*/  UPRMT UR6, UR55, 0x654, UR6 ;  /* 0x0000065437067896 */ /* 0x000fe20008000006 */
[----:B------:R-:W-:Y:S01]  /*2b80*/  FMNMX.FTZ R28, R49, R28, !PT ;  /* 0x0000001c311c7209 */ /* 0x000fe20007810000 */
[----:B------:R-:W-:Y:S01]  /*2b90*/  USHF.R.S32.HI UR11, URZ, 0x7, UR11 ;  /* 0x000000073f0b7899 */ /* 0x000fe2000801140b */
[----:B------:R-:W-:Y:S01]  /*2ba0*/  ISETP.GT.AND P2, PT, R45, 0x38, PT ;  /* 0x000000382d00780c */ /* 0x000fe20003f44270 */
[----:B------:R-:W2:Y:S01]  /*2bb0*/  MUFU.TANH R62, R62 ;  /* 0x0000003e003e7308 */ /* 0x000ea20000002400 */
[----:B---3--:R-:W-:Y:S01]  /*2bc0*/  FSEL R42, R32, -INF , P1 ;  /* 0xff800000202a7808 */ /* 0x008fe20000800000 */
[----:B------:R-:W-:Y:S01]  /*2bd0*/  UISETP.LT.AND UP0, UPT, UR51, UR11, UPT ;  /* 0x0000000b3300728c */ /* 0x000fe2000bf01270 */
[----:B------:R-:W-:-:S02]  /*2be0*/  FMNMX.FTZ R29, R47, R28, !PT ;  /* 0x0000001c2f1d7209 */ /* 0x000fc40007810000 */
[----:B------:R-:W-:Y:S02]  /*2bf0*/  CS2R R150, SRZ ;  /* 0x0000000000967805 */ /* 0x000fe4000001ff00 */
[C---:B------:R-:W-:Y:S01]  /*2c00*/  ISETP.GT.AND P1, PT, R45.reuse, 0x39, PT ;  /* 0x000000392d00780c */ /* 0x040fe20003f24270 */
[----:B------:R-:W-:Y:S01]  /*2c10*/  USEL UR42, UR51, UR11, !UP0 ;  /* 0x0000000b332a7287 */ /* 0x000fe2000c000000 */
[----:B0-----:R-:W-:Y:S01]  /*2c20*/  FSEL R34, R54, -INF , P2 ;  /* 0xff80000036227808 */ /* 0x001fe20001000000 */
[----:B------:R0:W3:Y:S01]  /*2c30*/  MUFU.TANH R37, R6 ;  /* 0x0000000600257308 */ /* 0x0000e20000002400 */
[----:B------:R-:W-:Y:S01]  /*2c40*/  FMNMX.FTZ R31, R42, R29, !PT ;  /* 0x0000001d2a1f7209 */ /* 0x000fe20007810000 */
[----:B------:R-:W-:Y:S01]  /*2c50*/  UISETP.GE.AND UP0, UPT, UR5, UR42, UPT ;  /* 0x0000002a0500728c */ /* 0x000fe2000bf06270 */
[----:B------:R-:W-:Y:S01]  /*2c60*/  ISETP.GT.AND P2, PT, R45, 0x40, PT ;  /* 0x000000402d00780c */ /* 0x000fe20003f44270 */
[----:B------:R-:W-:Y:S01]  /*2c70*/  SYNCS.ARRIVE.TRANS64.RED.A1T0 RZ, [UR6], RZ ;  /* 0x000000ffffff79a7 */ /* 0x000fe20008100406 */
[----:B------:R-:W-:-:S02]  /*2c80*/  FSEL R29, R33, -INF , P1 ;  /* 0xff800000211d7808 */ /* 0x000fc40000800000 */
[----:B------:R-:W-:Y:S02]  /*2c90*/  CS2R R148, SRZ ;  /* 0x0000000000947805 */ /* 0x000fe4000001ff00 */
[----:B------:R-:W-:Y:S01]  /*2ca0*/  ISETP.GT.AND P1, PT, R45, 0x41, PT ;  /* 0x000000412d00780c */ /* 0x000fe20003f24270 */
[----:B------:R-:W4:Y:S01]  /*2cb0*/  MUFU.TANH R66, R66 ;  /* 0x0000004200427308 */ /* 0x000f220000002400 */
[----:B0-----:R-:W-:Y:S02]  /*2cc0*/  FMNMX.FTZ R6, R34, R31, !PT ;  /* 0x0000001f22067209 */ /* 0x001fe40007810000 */
[----:B------:R-:W-:Y:S02]  /*2cd0*/  CS2R R146, SRZ ;  /* 0x0000000000927805 */ /* 0x000fe4000001ff00 */
[----:B-1----:R-:W-:Y:S02]  /*2ce0*/  FSEL R28, R58, -INF , P2 ;  /* 0xff8000003a1c7808 */ /* 0x002fe40001000000 */
[----:B------:R-:W-:-:S02]  /*2cf0*/  CS2R R144, SRZ ;  /* 0x0000000000907805 */ /* 0x000fc4000001ff00 */
[----:B------:R-:W-:Y:S02]  /*2d00*/  FMNMX.FTZ R31, R29, R6, !PT ;  /* 0x000000061d1f7209 */ /* 0x000fe40007810000 */
[----:B------:R-:W-:Y:S02]  /*2d10*/  CS2R R142, SRZ ;  /* 0x00000000008e7805 */ /* 0x000fe4000001ff00 */
[----:B------:R-:W-:Y:S01]  /*2d20*/  ISETP.GT.AND P2, PT, R45, 0x48, PT ;  /* 0x000000482d00780c */ /* 0x000fe20003f44270 */
[----:B------:R-:W0:Y:S01]  /*2d30*/  MUFU.TANH R67, R67 ;  /* 0x0000004300437308 */ /* 0x000e220000002400 */
[----:B------:R-:W-:Y:S02]  /*2d40*/  FSEL R30, R36, -INF , P1 ;  /* 0xff800000241e7808 */ /* 0x000fe40000800000 */
[----:B------:R-:W-:Y:S02]  /*2d50*/  CS2R R140, SRZ ;  /* 0x00000000008c7805 */ /* 0x000fe4000001ff00 */
[----:B------:R-:W-:-:S02]  /*2d60*/  FMNMX.FTZ R33, R28, R31, !PT ;  /* 0x0000001f1c217209 */ /* 0x000fc40007810000 */
[----:B------:R-:W-:Y:S02]  /*2d70*/  CS2R R138, SRZ ;  /* 0x00000000008a7805 */ /* 0x000fe4000001ff00 */
[----:B------:R-:W-:Y:S02]  /*2d80*/  ISETP.GT.AND P1, PT, R45, 0x49, PT ;  /* 0x000000492d00780c */ /* 0x000fe40003f24270 */
[----:B------:R-:W-:Y:S02]  /*2d90*/  CS2R R136, SRZ ;  /* 0x0000000000887805 */ /* 0x000fe4000001ff00 */
[----:B--2---:R-:W-:Y:S01]  /*2da0*/  FSEL R31, R62, -INF , P2 ;  /* 0xff8000003e1f7808 */ /* 0x004fe20001000000 */
[----:B------:R-:W1:Y:S01]  /*2db0*/  MUFU.TANH R70, R70 ;  /* 0x0000004600467308 */ /* 0x000e620000002400 */
[----:B------:R-:W-:Y:S02]  /*2dc0*/  FMNMX.FTZ R6, R30, R33, !PT ;  /* 0x000000211e067209 */ /* 0x000fe40007810000 */
[----:B------:R-:W-:-:S02]  /*2dd0*/  CS2R R134, SRZ ;  /* 0x0000000000867805 */ /* 0x000fc4000001ff00 */
[----:B------:R-:W-:Y:S02]  /*2de0*/  ISETP.GT.AND P2, PT, R45, 0x50, PT ;  /* 0x000000502d00780c */ /* 0x000fe40003f44270 */
[----:B------:R-:W-:Y:S02]  /*2df0*/  CS2R R132, SRZ ;  /* 0x0000000000847805 */ /* 0x000fe4000001ff00 */
[----:B---3--:R-:W-:Y:S02]  /*2e00*/  FSEL R32, R37, -INF , P1 ;  /* 0xff80000025207808 */ /* 0x008fe40000800000 */
[----:B------:R-:W-:Y:S02]  /*2e10*/  CS2R R130, SRZ ;  /* 0x0000000000827805 */ /* 0x000fe4000001ff00 */
[----:B------:R-:W-:Y:S01]  /*2e20*/  FMNMX.FTZ R35, R31, R6, !PT ;  /* 0x000000061f237209 */ /* 0x000fe20007810000 */
[----:B------:R-:W2:Y:S01]  /*2e30*/  MUFU.TANH R71, R71 ;  /* 0x0000004700477308 */ /* 0x000ea20000002400 */
[----:B------:R-:W-:-:S02]  /*2e40*/  ISETP.GT.AND P1, PT, R45, 0x51, PT ;  /* 0x000000512d00780c */ /* 0x000fc40003f24270 */
[----:B------:R-:W-:Y:S02]  /*2e50*/  CS2R R128, SRZ ;  /* 0x0000000000807805 */ /* 0x000fe4000001ff00 */
[----:B----4-:R-:W-:Y:S02]  /*2e60*/  FSEL R33, R66, -INF , P2 ;  /* 0xff80000042217808 */ /* 0x010fe40001000000 */
[----:B------:R-:W-:Y:S02]  /*2e70*/  CS2R R126, SRZ ;  /* 0x00000000007e7805 */ /* 0x000fe4000001ff00 */
[----:B------:R-:W-:Y:S02]  /*2e80*/  FMNMX.FTZ R6, R32, R35, !PT ;  /* 0x0000002320067209 */ /* 0x000fe40007810000 */
[----:B------:R-:W-:Y:S02]  /*2e90*/  CS2R R124, SRZ ;  /* 0x00000000007c7805 */ /* 0x000fe4000001ff00 */
[----:B------:R-:W-:Y:S01]  /*2ea0*/  ISETP.GT.AND P2, PT, R45, 0x58, PT ;  /* 0x000000582d00780c */ /* 0x000fe20003f44270 */
[----:B------:R-:W3:Y:S01]  /*2eb0*/  MUFU.TANH R38, R74 ;  /* 0x0000004a00267308 */ /* 0x000ee20000002400 */
[----:B0-----:R-:W-:-:S02]  /*2ec0*/  FSEL R35, R67, -INF , P1 ;  /* 0xff80000043237808 */ /* 0x001fc40000800000 */
[----:B------:R-:W-:Y:S02]  /*2ed0*/  CS2R R122, SRZ ;  /* 0x00000000007a7805 */ /* 0x000fe4000001ff00 */
[----:B------:R-:W-:Y:S02]  /*2ee0*/  FMNMX.FTZ R6, R33, R6, !PT ;  /* 0x0000000621067209 */ /* 0x000fe40007810000 */
[----:B------:R-:W-:Y:S02]  /*2ef0*/  CS2R R120, SRZ ;  /* 0x0000000000787805 */ /* 0x000fe4000001ff00 */
[----:B------:R-:W-:Y:S02]  /*2f00*/  ISETP.GT.AND P1, PT, R45, 0x59, PT ;  /* 0x000000592d00780c */ /* 0x000fe40003f24270 */
[----:B------:R-:W-:Y:S02]  /*2f10*/  CS2R R118, SRZ ;  /* 0x0000000000767805 */ /* 0x000fe4000001ff00 */
[----:B-1----:R-:W-:Y:S01]  /*2f20*/  FSEL R36, R70, -INF , P2 ;  /* 0xff80000046247808 */ /* 0x002fe20001000000 */
[----:B------:R-:W0:Y:S01]  /*2f30*/  MUFU.TANH R75, R75 ;  /* 0x0000004b004b7308 */ /* 0x000e220000002400 */
[----:B------:R-:W-:-:S02]  /*2f40*/  FMNMX.FTZ R39, R35, R6, !PT ;  /* 0x0000000623277209 */ /* 0x000fc40007810000 */
[----:B------:R-:W-:Y:S02]  /*2f50*/  CS2R R116, SRZ ;  /* 0x0000000000747805 */ /* 0x000fe4000001ff00 */
[----:B------:R-:W-:Y:S02]  /*2f60*/  ISETP.GT.AND P2, PT, R45, 0x60, PT ;  /* 0x000000602d00780c */ /* 0x000fe40003f44270 */
[----:B------:R-:W-:Y:S02]  /*2f70*/  CS2R R114, SRZ ;  /* 0x0000000000727805 */ /* 0x000fe4000001ff00 */
[----:B--2---:R-:W-:Y:S02]  /*2f80*/  FSEL R37, R71, -INF , P1 ;  /* 0xff80000047257808 */ /* 0x004fe40000800000 */
[----:B------:R-:W-:Y:S02]  /*2f90*/  CS2R R112, SRZ ;  /* 0x0000000000707805 */ /* 0x000fe4000001ff00 */
[----:B------:R-:W-:Y:S01]  /*2fa0*/  FMNMX.FTZ R6, R36, R39, !PT ;  /* 0x0000002724067209 */ /* 0x000fe20007810000 */
[----:B------:R-:W1:Y:S01]  /*2fb0*/  MUFU.TANH R40, R78 ;  /* 0x0000004e00287308 */ /* 0x000e620000002400 */
[----:B------:R-:W-:-:S02]  /*2fc0*/  ISETP.GT.AND P1, PT, R45, 0x61, PT ;  /* 0x000000612d00780c */ /* 0x000fc40003f24270 */
[----:B------:R-:W-:Y:S02]  /*2fd0*/  CS2R R110, SRZ ;  /* 0x00000000006e7805 */ /* 0x000fe4000001ff00 */
[----:B---3--:R-:W-:Y:S02]  /*2fe0*/  FSEL R38, R38, -INF , P2 ;  /* 0xff80000026267808 */ /* 0x008fe40001000000 */
[----:B------:R-:W-:Y:S02]  /*2ff0*/  CS2R R108, SRZ ;  /* 0x00000000006c7805 */ /* 0x000fe4000001ff00 */
[----:B------:R-:W-:Y:S02]  /*3000*/  FMNMX.FTZ R41, R37, R6, !PT ;  /* 0x0000000625297209 */ /* 0x000fe40007810000 */
[----:B------:R-:W-:Y:S02]  /*3010*/  CS2R R106, SRZ ;  /* 0x00000000006a7805 */ /* 0x000fe4000001ff00 */
[----:B------:R-:W-:Y:S01]  /*3020*/  ISETP.GT.AND P2, PT, R45, 0x68, PT ;  /* 0x000000682d00780c */ /* 0x000fe20003f44270 */
[----:B------:R-:W2:Y:S01]  /*3030*/  MUFU.TANH R43, R79 ;  /* 0x0000004f002b7308 */ /* 0x000ea20000002400 */
[----:B0-----:R-:W-:-:S02]  /*3040*/  FSEL R39, R75, -INF , P1 ;  /* 0xff8000004b277808 */ /* 0x001fc40000800000 */
[----:B------:R-:W-:Y:S02]  /*3050*/  CS2R R104, SRZ ;  /* 0x0000000000687805 */ /* 0x000fe4000001ff00 */
[----:B------:R-:W-:Y:S02]  /*3060*/  FMNMX.FTZ R6, R38, R41, !PT ;  /* 0x0000002926067209 */ /* 0x000fe40007810000 */
[----:B------:R-:W-:Y:S02]  /*3070*/  CS2R R102, SRZ ;  /* 0x0000000000667805 */ /* 0x000fe4000001ff00 */
[----:B------:R-:W-:Y:S02]  /*3080*/  ISETP.GT.AND P1, PT, R45, 0x69, PT ;  /* 0x000000692d00780c */ /* 0x000fe40003f24270 */
[----:B------:R-:W-:Y:S02]  /*3090*/  CS2R R100, SRZ ;  /* 0x0000000000647805 */ /* 0x000fe4000001ff00 */
[----:B------:R-:W-:Y:S01]  /*30a0*/  FMNMX.FTZ R41, R39, R6, !PT ;  /* 0x0000000627297209 */ /* 0x000fe20007810000 */
[----:B------:R-:W0:Y:S01]  /*30b0*/  MUFU.TANH R82, R82 ;  /* 0x0000005200527308 */ /* 0x000e220000002400 */
[----:B-1----:R-:W-:-:S02]  /*30c0*/  FSEL R40, R40, -INF , P2 ;  /* 0xff80000028287808 */ /* 0x002fc40001000000 */
[----:B------:R-:W-:Y:S02]  /*30d0*/  ISETP.GT.AND P2, PT, R45, 0x70, PT ;  /* 0x000000702d00780c */ /* 0x000fe40003f44270 */
[----:B------:R-:W-:Y:S02]  /*30e0*/  FMNMX.FTZ R6, R40, R41, !PT ;  /* 0x0000002928067209 */ /* 0x000fe40007810000 */
[----:B------:R-:W-:Y:S01]  /*30f0*/  ISETP.GT.AND P3, PT, R95, 0x8, PT ;  /* 0x000000085f00780c */ /* 0x000fe20003f64270 */
        /* <DEDUP_REMOVED lines=12> */
[----:B------:R-:W-:Y:S01]  /*31c0*/  MUFU.TANH R71, R61 ;  /* 0x0000003d00477308 */ /* 0x000fe20000002400 */
[----:B--2---:R-:W-:Y:S02]  /*31d0*/  FSEL R45, R86, -INF , P2 ;  /* 0xff800000562d7808 */ /* 0x004fe40001000000 */
[----:B------:R-:W-:Y:S02]  /*31e0*/  ISETP.GT.AND P2, PT, R95, 0x1, PT ;  /* 0x000000015f00780c */ /* 0x000fe40003f44270 */
[----:B------:R-:W-:-:S03]  /*31f0*/  FMNMX.FTZ R67, R45, R6, !PT ;  /* 0x000000062d437209 */ /* 0x000fc60007810000 */
[----:B------:R-:W-:Y:S01]  /*3200*/  MUFU.TANH R3, R3 ;  /* 0x0000000300037308 */ /* 0x000fe20000002400 */
[----:B0-----:R-:W-:-:S04]  /*3210*/  FSEL R46, R46, -INF , P1 ;  /* 0xff8000002e2e7808 */ /* 0x001fc80000800000 */
[----:B------:R-:W-:-:S03]  /*3220*/  FMNMX.FTZ R67, R46, R67, !PT ;  /* 0x000000432e437209 */ /* 0x000fc60007810000 */
[----:B------:R-:W-:Y:S02]  /*3230*/  MUFU.TANH R4, R4 ;  /* 0x0000000400047308 */ /* 0x000fe40000002400 */
[----:B------:R-:W0:Y:S06]  /*3240*/  SHFL.BFLY PT, R6, R67, 0x2, 0x1f ;  /* 0x0c401f0043067f89 */ /* 0x000e2c00000e0000 */
[----:B------:R-:W1:Y:S08]  /*3250*/  MUFU.TANH R7, R7 ;  /* 0x0000000700077308 */ /* 0x000e700000002400 */
[----:B------:R-:W-:Y:S08]  /*3260*/  MUFU.TANH R5, R5 ;  /* 0x0000000500057308 */ /* 0x000ff00000002400 */
[----:B------:R-:W2:Y:S01]  /*3270*/  MUFU.TANH R9, R9 ;  /* 0x0000000900097308 */ /* 0x000ea20000002400 */
[----:B-1----:R-:W-:-:S02]  /*3280*/  FSEL R50, R7, -INF , P3 ;  /* 0xff80000007327808 */ /* 0x002fc40001800000 */
[----:B0-----:R-:W-:-:S05]  /*3290*/  FMNMX.FTZ R48, R67, R6, !PT ;  /* 0x0000000643307209 */ /* 0x001fca0007810000 */
[----:B------:R-:W0:Y:S01]  /*32a0*/  SHFL.BFLY PT, R61, R48, 0x1, 0x1f ;  /* 0x0c201f00303d7f89 */ /* 0x000e2200000e0000 */
[----:B------:R-:W1:Y:S08]  /*32b0*/  MUFU.TANH R8, R8 ;  /* 0x0000000800087308 */ /* 0x000e700000002400 */
[----:B------:R-:W3:Y:S08]  /*32c0*/  MUFU.TANH R11, R11 ;  /* 0x0000000b000b7308 */ /* 0x000ef00000002400 */
[----:B------:R-:W4:Y:S01]  /*32d0*/  MUFU.TANH R10, R10 ;  /* 0x0000000a000a7308 */ /* 0x000f220000002400 */
[----:B0-----:R-:W-:-:S07]  /*32e0*/  FMNMX.FTZ R6, R48, R61, !PT ;  /* 0x0000003d30067209 */ /* 0x001fce0007810000 */
[----:B------:R-:W0:Y:S01]  /*32f0*/  MUFU.TANH R13, R13 ;  /* 0x0000000d000d7308 */ /* 0x000e220000002400 */
[----:B------:R-:W-:Y:S02]  /*3300*/  FSEL R61, R4, -INF , P2 ;  /* 0xff800000043d7808 */ /* 0x000fe40001000000 */
[C---:B------:R-:W-:Y:S01]  /*3310*/  FSETP.NEU.FTZ.AND P1, PT, R6.reuse, -INF , PT ;  /* 0xff8000000600780b */ /* 0x040fe20003f3d000 */
[----:B------:R-:W-:Y:S01]  /*3320*/  FMUL.FTZ R48, R6, UR10 ;  /* 0x0000000a06307c20 */ /* 0x000fe20008410000 */
[----:B------:R-:W-:-:S03]  /*3330*/  ISETP.GT.AND P2, PT, R95, 0x10, PT ;  /* 0x000000105f00780c */ /* 0x000fc60003f44270 */
[----:B------:R-:W5:Y:S01]  /*3340*/  MUFU.TANH R12, R12 ;  /* 0x0000000c000c7308 */ /* 0x000f620000002400 */
[----:B------:R-:W-:Y:S02]  /*3350*/  FSEL R48, R48, RZ, P1 ;  /* 0x000000ff30307208 */ /* 0x000fe40000800000 */
[----:B------:R-:W-:Y:S02]  /*3360*/  ISETP.GT.AND P1, PT, R95, RZ, PT ;  /* 0x000000ff5f00720c */ /* 0x000fe40003f24270 */
[----:B--2---:R-:W-:Y:S01]  /*3370*/  FSEL R56, R9, -INF , P2 ;  /* 0xff80000009387808 */ /* 0x004fe20001000000 */
[--C-:B------:R-:W-:Y:S01]  /*3380*/  FFMA.FTZ R179, R59, UR10, -R48.reuse ;  /* 0x0000000a3bb37c23 */ /* 0x100fe20008010830 */
[----:B------:R-:W-:Y:S01]  /*3390*/  FSEL R54, R3, -INF , P1 ;  /* 0xff80000003367808 */ /* 0x000fe20000800000 */
[----:B------:R-:W2:Y:S01]  /*33a0*/  MUFU.TANH R15, R15 ;  /* 0x0000000f000f7308 */ /* 0x000ea20000002400 */
[----:B------:R-:W-:Y:S01]  /*33b0*/  ISETP.GT.AND P1, PT, R95, 0x9, PT ;  /* 0x000000095f00780c */ /* 0x000fe20003f24270 */
[--C-:B------:R-:W-:Y:S01]  /*33c0*/  FFMA.FTZ R173, R55, UR10, -R48.reuse ;  /* 0x0000000a37ad7c23 */ /* 0x100fe20008010830 */
[----:B------:R-:W-:Y:S01]  /*33d0*/  FMNMX.FTZ R3, R54, R61, !PT ;  /* 0x0000003d36037209 */ /* 0x000fe20007810000 */
[--C-:B------:R-:W-:Y:S01]  /*33e0*/  FFMA.FTZ R175, R51, UR10, -R48.reuse ;  /* 0x0000000a33af7c23 */ /* 0x100fe20008010830 */
[----:B------:R-:W-:Y:S01]  /*33f0*/  FSEL R52, R5, -INF , P1 ;  /* 0xff80000005347808 */ /* 0x000fe20000800000 */
[--C-:B------:R-:W-:Y:S01]  /*3400*/  FFMA.FTZ R5, R63, UR10, -R48.reuse ;  /* 0x0000000a3f057c23 */ /* 0x100fe20008010830 */
[----:B------:R-:W-:Y:S01]  /*3410*/  FMNMX.FTZ R3, R50, R3, !PT ;  /* 0x0000000332037209 */ /* 0x000fe20007810000 */
[----:B------:R-:W2:Y:S01]  /*3420*/  MUFU.TANH R14, R14 ;  /* 0x0000000e000e7308 */ /* 0x000ea20000002400 */
[----:B------:R-:W-:Y:S01]  /*3430*/  ISETP.GT.AND P1, PT, R95, 0x11, PT ;  /* 0x000000115f00780c */ /* 0x000fe20003f24270 */
[--C-:B------:R-:W-:Y:S01]  /*3440*/  FFMA.FTZ R169, R47, UR10, -R48.reuse ;  /* 0x0000000a2fa97c23 */ /* 0x100fe20008010830 */
[----:B------:R-:W-:Y:S01]  /*3450*/  FMNMX.FTZ R3, R52, R3, !PT ;  /* 0x0000000334037209 */ /* 0x000fe20007810000 */
[--C-:B------:R-:W-:Y:S01]  /*3460*/  FFMA.FTZ R171, R34, UR10, -R48.reuse ;  /* 0x0000000a22ab7c23 */ /* 0x100fe20008010830 */
[----:B------:R-:W-:Y:S01]  /*3470*/  ISETP.GT.AND P2, PT, R95, 0x18, PT ;  /* 0x000000185f00780c */ /* 0x000fe20003f44270 */
[--C-:B------:R-:W-:Y:S01]  /*3480*/  FFMA.FTZ R167, R31, UR10, -R48.reuse ;  /* 0x0000000a1fa77c23 */ /* 0x100fe20008010830 */
[----:B-1----:R-:W-:Y:S01]  /*3490*/  FSEL R58, R8, -INF , P1 ;  /* 0xff800000083a7808 */ /* 0x002fe20000800000 */
[----:B------:R4:W-:Y:S01]  /*34a0*/  MUFU.TANH R70, R60 ;  /* 0x0000003c00467308 */ /* 0x0009e20000002400 */
[----:B------:R-:W-:Y:S01]  /*34b0*/  FMNMX.FTZ R3, R56, R3, !PT ;  /* 0x0000000338037209 */ /* 0x000fe20007810000 */
[--C-:B------:R-:W-:Y:S01]  /*34c0*/  FFMA.FTZ R155, R40, UR10, -R48.reuse ;  /* 0x0000000a289b7c23 */ /* 0x100fe20008010830 */
[----:B------:R-:W-:Y:S01]  /*34d0*/  ISETP.GT.AND P1, PT, R95, 0x19, PT ;  /* 0x000000195f00780c */ /* 0x000fe20003f24270 */
[--C-:B------:R-:W-:Y:S01]  /*34e0*/  FFMA.FTZ R40, R44, UR10, -R48.reuse ;  /* 0x0000000a2c287c23 */ /* 0x100fe20008010830 */
[----:B---3--:R-:W-:Y:S01]  /*34f0*/  FSEL R11, R11, -INF , P2 ;  /* 0xff8000000b0b7808 */ /* 0x008fe20001000000 */
[--C-:B------:R-:W-:Y:S01]  /*3500*/  FFMA.FTZ R181, R99, UR10, -R48.reuse ;  /* 0x0000000a63b57c23 */ /* 0x100fe20008010830 */
[----:B------:R-:W-:Y:S01]  /*3510*/  FMNMX.FTZ R62, R58, R3, !PT ;  /* 0x000000033a3e7209 */ /* 0x000fe20007810000 */
[----:B------:R-:W1:Y:S01]  /*3520*/  MUFU.TANH R21, R21 ;  /* 0x0000001500157308 */ /* 0x000e620000002400 */
[----:B------:R-:W-:Y:S01]  /*3530*/  ISETP.GT.AND P2, PT, R95, 0x20, PT ;  /* 0x000000205f00780c */ /* 0x000fe20003f44270 */
[--C-:B------:R-:W-:Y:S01]  /*3540*/  FFMA.FTZ R97, R97, UR10, -R48.reuse ;  /* 0x0000000a61617c23 */ /* 0x100fe20008010830 */
[----:B----4-:R-:W-:Y:S01]  /*3550*/  FSEL R60, R10, -INF , P1 ;  /* 0xff8000000a3c7808 */ /* 0x010fe20000800000 */
[--C-:B------:R-:W-:Y:S01]  /*3560*/  FFMA.FTZ R183, R93, UR10, -R48.reuse ;  /* 0x0000000a5db77c23 */ /* 0x100fe20008010830 */
[----:B------:R-:W-:Y:S01]  /*3570*/  FMNMX.FTZ R3, R11, R62, !PT ;  /* 0x0000003e0b037209 */ /* 0x000fe20007810000 */
[--C-:B------:R-:W-:Y:S01]  /*3580*/  FFMA.FTZ R8, R91, UR10, -R48.reuse ;  /* 0x0000000a5b087c23 */ /* 0x100fe20008010830 */
[----:B------:R-:W-:Y:S01]  /*3590*/  ISETP.GT.AND P1, PT, R95, 0x21, PT ;  /* 0x000000215f00780c */ /* 0x000fe20003f24270 */
[----:B------:R-:W3:Y:S01]  /*35a0*/  MUFU.TANH R20, R20 ;  /* 0x0000001400147308 */ /* 0x000ee20000002400 */
[----:B0-----:R-:W-:Y:S01]  /*35b0*/  FSEL R13, R13, -INF , P2 ;  /* 0xff8000000d0d7808 */ /* 0x001fe20001000000 */
[--C-:B------:R-:W-:Y:S01]  /*35c0*/  FFMA.FTZ R177, R89, UR10, -R48.reuse ;  /* 0x0000000a59b17c23 */ /* 0x100fe20008010830 */
[----:B------:R-:W-:Y:S01]  /*35d0*/  FMNMX.FTZ R10, R60, R3, !PT ;  /* 0x000000033c0a7209 */ /* 0x000fe20007810000 */
[--C-:B------:R-:W-:Y:S01]  /*35e0*/  FFMA.FTZ R165, R28, UR10, -R48.reuse ;  /* 0x0000000a1ca57c23 */ /* 0x100fe20008010830 */
[----:B------:R-:W-:Y:S01]  /*35f0*/  ISETP.GT.AND P2, PT, R95, 0x28, PT ;  /* 0x000000285f00780c */ /* 0x000fe20003f44270 */
[--C-:B------:R-:W-:Y:S01]  /*3600*/  FFMA.FTZ R28, R30, UR10, -R48.reuse ;  /* 0x0000000a1e1c7c23 */ /* 0x100fe20008010830 */
[----:B-----5:R-:W-:Y:S01]  /*3610*/  FSEL R62, R12, -INF , P1 ;  /* 0xff8000000c3e7808 */ /* 0x020fe20000800000 */
        /* <DEDUP_REMOVED lines=8> */
[----:B------:R-:W-:Y:S01]  /*36a0*/  MUFU.TANH R24, R24 ;  /* 0x0000001800187308 */ /* 0x000fe20000002400 */
[----:B------:R-:W-:Y:S01]  /*36b0*/  ISETP.GT.AND P2, PT, R95, 0x30, PT ;  /* 0x000000305f00780c */ /* 0x000fe20003f44270 */
[--C-:B------:R-:W-:Y:S01]  /*36c0*/  FFMA.FTZ R163, R36, UR10, -R48.reuse ;  /* 0x0000000a24a37c23 */ /* 0x100fe20008010830 */
[----:B------:R-:W-:Y:S01]  /*36d0*/  FSEL R63, R14, -INF , P1 ;  /* 0xff8000000e3f7808 */ /* 0x000fe20000800000 */
[--C-:B------:R-:W-:Y:S01]  /*36e0*/  FFMA.FTZ R153, R38, UR10, -R48.reuse ;  /* 0x0000000a26997c23 */ /* 0x100fe20008010830 */
[----:B------:R-:W-:Y:S01]  /*36f0*/  FMNMX.FTZ R12, R15, R12, !PT ;  /* 0x0000000c0f0c7209 */ /* 0x000fe20007810000 */
[--C-:B------:R-:W-:Y:S01]  /*3700*/  FFMA.FTZ R36, R39, UR10, -R48.reuse ;  /* 0x0000000a27247c23 */ /* 0x100fe20008010830 */
[----:B------:R-:W-:Y:S01]  /*3710*/  ISETP.GT.AND P1, PT, R95, 0x31, PT ;  /* 0x000000315f00780c */ /* 0x000fe20003f24270 */
[----:B------:R-:W2:Y:S01]  /*3720*/  MUFU.TANH R27, R27 ;  /* 0x0000001b001b7308 */ /* 0x000ea20000002400 */
[----:B-1----:R-:W-:Y:S01]  /*3730*/  FSEL R59, R21, -INF , P2 ;  /* 0xff800000153b7808 */ /* 0x002fe20001000000 */
[--C-:B------:R-:W-:Y:S01]  /*3740*/  FFMA.FTZ R38, R43, UR10, -R48.reuse ;  /* 0x0000000a2b267c23 */ /* 0x100fe20008010830 */
[----:B------:R-:W-:Y:S01]  /*3750*/  FMNMX.FTZ R12, R63, R12, !PT ;  /* 0x0000000c3f0c7209 */ /* 0x000fe20007810000 */
[--C-:B------:R-:W-:Y:S01]  /*3760*/  FFMA.FTZ R157, R41, UR10, -R48.reuse ;  /* 0x0000000a299d7c23 */ /* 0x100fe20008010830 */
[----:B------:R-:W-:Y:S01]  /*3770*/  ISETP.GT.AND P2, PT, R95, 0x38, PT ;  /* 0x000000385f00780c */ /* 0x000fe20003f44270 */
[--C-:B------:R-:W-:Y:S01]  /*3780*/  FFMA.FTZ R159, R45, UR10, -R48.reuse ;  /* 0x0000000a2d9f7c23 */ /* 0x100fe20008010830 */
[----:B------:R-:W-:Y:S01]  /*3790*/  FMNMX.FTZ R3, R59, R12, !PT ;  /* 0x0000000c3b037209 */ /* 0x000fe20007810000 */
[----:B------:R-:W1:Y:S01]  /*37a0*/  MUFU.TANH R26, R26 ;  /* 0x0000001a001a7308 */ /* 0x000e620000002400 */
[----:B------:R-:W-:Y:S01]  /*37b0*/  FFMA.FTZ R46, R46, UR10, -R48 ;  /* 0x0000000a2e2e7c23 */ /* 0x000fe20008010830 */
[----:B------:R-:W-:-:S02]  /*37c0*/  CS2R R98, SRZ ;  /* 0x0000000000627805 */ /* 0x000fc4000001ff00 */
[----:B------:R-:W-:Y:S02]  /*37d0*/  CS2R R92, SRZ ;  /* 0x00000000005c7805 */ /* 0x000fe4000001ff00 */
[----:B------:R-:W-:Y:S02]  /*37e0*/  CS2R R90, SRZ ;  /* 0x00000000005a7805 */ /* 0x000fe4000001ff00 */
[----:B------:R-:W-:Y:S01]  /*37f0*/  CS2R R88, SRZ ;  /* 0x0000000000587805 */ /* 0x000fe2000001ff00 */
[----:B------:R3:W4:Y:S08]  /*3800*/  MUFU.TANH R74, R64 ;  /* 0x00000040004a7308 */ /* 0x0007300000002400 */
[----:B------:R5:W-:Y:S01]  /*3810*/  MUFU.EX2 R10, R5 ;  /* 0x00000005000a7308 */ /* 0x000be20000000800 */
[----:B---3--:R-:W-:-:S02]  /*3820*/  FSEL R64, R20, -INF , P1 ;  /* 0xff80000014407808 */ /* 0x008fc40000800000 */
[----:B------:R-:W-:Y:S02]  /*3830*/  ISETP.GT.AND P1, PT, R95, 0x39, PT ;  /* 0x000000395f00780c */ /* 0x000fe40003f24270 */
[----:B------:R-:W-:-:S03]  /*3840*/  FMNMX.FTZ R14, R64, R3, !PT ;  /* 0x00000003400e7209 */ /* 0x000fc60007810000 */
[----:B------:R3:W4:Y:S01]  /*3850*/  MUFU.TANH R75, R65 ;  /* 0x00000041004b7308 */ /* 0x0007220000002400 */
[--C-:B-----5:R-:W-:Y:S01]  /*3860*/  FFMA.FTZ R5, R57, UR10, -R48.reuse ;  /* 0x0000000a39057c23 */ /* 0x120fe20008010830 */
[----:B0-----:R-:W-:Y:S02]  /*3870*/  FSEL R57, R25, -INF , P2 ;  /* 0xff80000019397808 */ /* 0x001fe40001000000 */
[----:B------:R-:W-:Y:S02]  /*3880*/  ISETP.GT.AND P2, PT, R95, 0x40, PT ;  /* 0x000000405f00780c */ /* 0x000fe40003f44270 */
[----:B------:R-:W-:Y:S02]  /*3890*/  FMNMX.FTZ R14, R57, R14, !PT ;  /* 0x0000000e390e7209 */ /* 0x000fe40007810000 */
[----:B--2---:R-:W-:Y:S01]  /*38a0*/  FSEL R55, R27, -INF , P2 ;  /* 0xff8000001b377808 */ /* 0x004fe20001000000 */
[----:B------:R0:W-:Y:S01]  /*38b0*/  MUFU.EX2 R12, R5 ;  /* 0x00000005000c7308 */ /* 0x0001e20000000800 */
[----:B---3--:R-:W-:Y:S01]  /*38c0*/  FSEL R65, R24, -INF , P1 ;  /* 0xff80000018417808 */ /* 0x008fe20000800000 */
[----:B------:R-:W-:Y:S01]  /*38d0*/  FFMA.FTZ R24, R49, UR10, -R48 ;  /* 0x0000000a31187c23 */ /* 0x000fe20008010830 */
[----:B------:R-:W-:-:S02]  /*38e0*/  ISETP.GT.AND P1, PT, R95, 0x41, PT ;  /* 0x000000415f00780c */ /* 0x000fc40003f24270 */
[----:B------:R-:W-:Y:S02]  /*38f0*/  FMNMX.FTZ R14, R65, R14, !PT ;  /* 0x0000000e410e7209 */ /* 0x000fe40007810000 */
[----:B------:R-:W-:Y:S01]  /*3900*/  ISETP.GT.AND P2, PT, R95, 0x48, PT ;  /* 0x000000485f00780c */ /* 0x000fe20003f44270 */
[----:B------:R4:W2:Y:S01]  /*3910*/  MUFU.TANH R78, R68 ;  /* 0x00000044004e7308 */ /* 0x0008a20000002400 */
[----:B-1----:R-:W-:Y:S01]  /*3920*/  FSEL R66, R26, -INF , P1 ;  /* 0xff8000001a427808 */ /* 0x002fe20000800000 */
[----:B0-----:R-:W-:Y:S01]  /*3930*/  FFMA.FTZ R5, R53, UR10, -R48 ;  /* 0x0000000a35057c23 */ /* 0x001fe20008010830 */
[----:B------:R-:W-:Y:S02]  /*3940*/  FMNMX.FTZ R3, R55, R14, !PT ;  /* 0x0000000e37037209 */ /* 0x000fe40007810000 */
[----:B------:R-:W-:Y:S02]  /*3950*/  ISETP.GT.AND P1, PT, R95, 0x49, PT ;  /* 0x000000495f00780c */ /* 0x000fe40003f24270 */
[----:B------:R-:W-:Y:S01]  /*3960*/  FSEL R53, R70, -INF , P2 ;  /* 0xff80000046357808 */ /* 0x000fe20001000000 */
[----:B------:R-:W0:Y:S01]  /*3970*/  MUFU.TANH R69, R69 ;  /* 0x0000004500457308 */ /* 0x000e220000002400 */
[----:B------:R-:W-:-:S02]  /*3980*/  FMNMX.FTZ R20, R66, R3, !PT ;  /* 0x0000000342147209 */ /* 0x000fc40007810000 */
[----:B------:R-:W-:Y:S02]  /*3990*/  ISETP.GT.AND P2, PT, R95, 0x50, PT ;  /* 0x000000505f00780c */ /* 0x000fe40003f44270 */
[----:B------:R-:W-:Y:S02]  /*39a0*/  FSEL R67, R71, -INF , P1 ;  /* 0xff80000047437808 */ /* 0x000fe40000800000 */
[----:B------:R-:W-:Y:S01]  /*39b0*/  FMNMX.FTZ R20, R53, R20, !PT ;  /* 0x0000001435147209 */ /* 0x000fe20007810000 */
[----:B------:R-:W1:Y:S01]  /*39c0*/  MUFU.TANH R72, R72 ;  /* 0x0000004800487308 */ /* 0x000e620000002400 */
[----:B------:R-:W-:Y:S02]  /*39d0*/  ISETP.GT.AND P1, PT, R95, 0x51, PT ;  /* 0x000000515f00780c */ /* 0x000fe40003f24270 */
[----:B----4-:R-:W-:Y:S02]  /*39e0*/  FSEL R68, R74, -INF , P2 ;  /* 0xff8000004a447808 */ /* 0x010fe40001000000 */
[----:B------:R-:W-:-:S02]  /*39f0*/  FMNMX.FTZ R3, R67, R20, !PT ;  /* 0x0000001443037209 */ /* 0x000fc40007810000 */
[----:B------:R-:W-:Y:S01]  /*3a00*/  ISETP.GT.AND P2, PT, R95, 0x58, PT ;  /* 0x000000585f00780c */ /* 0x000fe20003f44270 */
[----:B------:R-:W3:Y:S01]  /*3a10*/  MUFU.TANH R73, R73 ;  /* 0x0000004900497308 */ /* 0x000ee20000002400 */
[----:B------:R-:W-:Y:S02]  /*3a20*/  FSEL R51, R75, -INF , P1 ;  /* 0xff8000004b337808 */ /* 0x000fe40000800000 */
[----:B------:R-:W-:Y:S02]  /*3a30*/  FMNMX.FTZ R20, R68, R3, !PT ;  /* 0x0000000344147209 */ /* 0x000fe40007810000 */
[----:B------:R-:W-:Y:S02]  /*3a40*/  ISETP.GT.AND P1, PT, R95, 0x59, PT ;  /* 0x000000595f00780c */ /* 0x000fe40003f24270 */
[----:B--2---:R-:W-:Y:S01]  /*3a50*/  FSEL R21, R78, -INF , P2 ;  /* 0xff8000004e157808 */ /* 0x004fe20001000000 */
[----:B------:R-:W-:Y:S01]  /*3a60*/  MUFU.TANH R76, R76 ;  /* 0x0000004c004c7308 */ /* 0x000fe20000002400 */
[----:B------:R-:W-:-:S02]  /*3a70*/  FMNMX.FTZ R20, R51, R20, !PT ;  /* 0x0000001433147209 */ /* 0x000fc40007810000 */
[----:B------:R-:W-:Y:S02]  /*3a80*/  ISETP.GT.AND P2, PT, R95, 0x60, PT ;  /* 0x000000605f00780c */ /* 0x000fe40003f44270 */
[----:B0-----:R-:W-:Y:S01]  /*3a90*/  FSEL R25, R69, -INF , P1 ;  /* 0xff80000045197808 */ /* 0x001fe20000800000 */
[----:B------:R-:W-:Y:S01]  /*3aa0*/  FFMA.FTZ R69, R29, UR10, -R48 ;  /* 0x0000000a1d457c23 */ /* 0x000fe20008010830 */
[----:B------:R-:W-:Y:S01]  /*3ab0*/  FMNMX.FTZ R20, R21, R20, !PT ;  /* 0x0000001415147209 */ /* 0x000fe20007810000 */
[----:B------:R-:W0:Y:S01]  /*3ac0*/  MUFU.TANH R77, R77 ;  /* 0x0000004d004d7308 */ /* 0x000e220000002400 */
[----:B------:R-:W-:Y:S02]  /*3ad0*/  ISETP.GT.AND P1, PT, R95, 0x61, PT ;  /* 0x000000615f00780c */ /* 0x000fe40003f24270 */
[----:B-1----:R-:W-:Y:S02]  /*3ae0*/  FSEL R47, R72, -INF , P2 ;  /* 0xff800000482f7808 */ /* 0x002fe40001000000 */
[----:B------:R-:W-:-:S02]  /*3af0*/  FMNMX.FTZ R20, R25, R20, !PT ;  /* 0x0000001419147209 */ /* 0x000fc40007810000 */
[----:B------:R-:W-:Y:S01]  /*3b00*/  ISETP.GT.AND P2, PT, R95, 0x68, PT ;  /* 0x000000685f00780c */ /* 0x000fe20003f44270 */
[----:B------:R-:W1:Y:S01]  /*3b10*/  MUFU.TANH R80, R80 ;  /* 0x0000005000507308 */ /* 0x000e620000002400 */
[----:B---3--:R-:W-:Y:S02]  /*3b20*/  FSEL R27, R73, -INF , P1 ;  /* 0xff800000491b7808 */ /* 0x008fe40000800000 */
[----:B------:R-:W-:Y:S02]  /*3b30*/  FMNMX.FTZ R26, R47, R20, !PT ;  /* 0x000000142f1a7209 */ /* 0x000fe40007810000 */
[----:B------:R-:W-:Y:S02]  /*3b40*/  ISETP.GT.AND P1, PT, R95, 0x69, PT ;  /* 0x000000695f00780c */ /* 0x000fe40003f24270 */
[----:B------:R-:W-:Y:S01]  /*3b50*/  FMNMX.FTZ R3, R27, R26, !PT ;  /* 0x0000001a1b037209 */ /* 0x000fe20007810000 */
[----:B------:R-:W-:Y:S01]  /*3b60*/  MUFU.TANH R81, R81 ;  /* 0x0000005100517308 */ /* 0x000fe20000002400 */
[----:B0-----:R-:W-:-:S02]  /*3b70*/  FSEL R49, R77, -INF , P1 ;  /* 0xff8000004d317808 */ /* 0x001fc40000800000 */
[----:B------:R-:W-:-:S05]  /*3b80*/  ISETP.GT.AND P1, PT, R95, 0x71, PT ;  /* 0x000000715f00780c */ /* 0x000fca0003f24270 */
[----:B------:R0:W-:Y:S08]  /*3b90*/  MUFU.EX2 R14, R5 ;  /* 0x00000005000e7308 */ /* 0x0001f00000000800 */
[----:B------:R-:W2:Y:S01]  /*3ba0*/  MUFU.TANH R84, R84 ;  /* 0x0000005400547308 */ /* 0x000ea20000002400 */
[----:B0-----:R-:W-:Y:S01]  /*3bb0*/  FFMA.FTZ R5, R42, UR10, -R48 ;  /* 0x0000000a2a057c23 */ /* 0x001fe20008010830 */
[----:B------:R-:W-:-:S02]  /*3bc0*/  FSEL R42, R76, -INF , P2 ;  /* 0xff8000004c2a7808 */ /* 0x000fc40001000000 */
[----:B------:R-:W-:Y:S02]  /*3bd0*/  ISETP.GT.AND P2, PT, R95, 0x70, PT ;  /* 0x000000705f00780c */ /* 0x000fe40003f44270 */
[----:B------:R-:W-:Y:S02]  /*3be0*/  FMNMX.FTZ R26, R42, R3, !PT ;  /* 0x000000032a1a7209 */ /* 0x000fe40007810000 */
[----:B------:R-:W0:Y:S01]  /*3bf0*/  MUFU.TANH R85, R85 ;  /* 0x0000005500557308 */ /* 0x000e220000002400 */
[----:B-1----:R-:W-:Y:S02]  /*3c00*/  FSEL R3, R80, -INF , P2 ;  /* 0xff80000050037808 */ /* 0x002fe40001000000 */
[----:B------:R-:W-:Y:S02]  /*3c10*/  FMNMX.FTZ R26, R49, R26, !PT ;  /* 0x0000001a311a7209 */ /* 0x000fe40007810000 */
[----:B------:R-:W-:Y:S02]  /*3c20*/  ISETP.GT.AND P2, PT, R95, 0x78, PT ;  /* 0x000000785f00780c */ /* 0x000fe40003f44270 */
[----:B------:R-:W-:Y:S01]  /*3c30*/  FMNMX.FTZ R34, R3, R26, !PT ;  /* 0x0000001a03227209 */ /* 0x000fe20007810000 */
[----:B------:R1:W-:Y:S01]  /*3c40*/  MUFU.EX2 R20, R5 ;  /* 0x0000000500147308 */ /* 0x0003e20000000800 */
[----:B--2---:R-:W-:-:S07]  /*3c50*/  FSEL R29, R84, -INF , P2 ;  /* 0xff800000541d7808 */ /* 0x004fce0001000000 */
[----:B------:R-:W-:Y:S01]  /*3c60*/  MUFU.EX2 R181, R181 ;  /* 0x000000b500b57308 */ /* 0x000fe20000000800 */
[----:B-1----:R-:W-:Y:S02]  /*3c70*/  FSEL R5, R81, -INF , P1 ;  /* 0xff80000051057808 */ /* 0x002fe40000800000 */
[----:B------:R-:W-:Y:S02]  /*3c80*/  ISETP.GT.AND P1, PT, R95, 0x79, PT ;  /* 0x000000795f00780c */ /* 0x000fe40003f24270 */
[----:B------:R-:W-:Y:S02]  /*3c90*/  CS2R R94, SRZ ;  /* 0x00000000005e7805 */ /* 0x000fe4000001ff00 */
[----:B------:R-:W-:Y:S02]  /*3ca0*/  FMNMX.FTZ R34, R5, R34, !PT ;  /* 0x0000002205227209 */ /* 0x000fe40007810000 */
[----:B0-----:R-:W-:Y:S01]  /*3cb0*/  FSEL R9, R85, -INF , P1 ;  /* 0xff80000055097808 */ /* 0x001fe20000800000 */
[----:B------:R0:W-:Y:S01]  /*3cc0*/  MUFU.EX2 R4, R97 ;  /* 0x0000006100047308 */ /* 0x0001e20000000800 */
[----:B------:R-:W-:-:S04]  /*3cd0*/  FMNMX.FTZ R34, R29, R34, !PT ;  /* 0x000000221d227209 */ /* 0x000fc80007810000 */
[----:B------:R-:W-:-:S03]  /*3ce0*/  FMNMX.FTZ R34, R9, R34, !PT ;  /* 0x0000002209227209 */ /* 0x000fc60007810000 */
[----:B------:R-:W-:Y:S01]  /*3cf0*/  MUFU.EX2 R183, R183 ;  /* 0x000000b700b77308 */ /* 0x000fe20000000800 */
[----:B0-----:R-:W-:Y:S01]  /*3d00*/  CS2R R96, SRZ ;  /* 0x0000000000607805 */ /* 0x001fe2000001ff00 */
        /* <DEDUP_REMOVED lines=14> */
[----:B------:R-:W-:Y:S01]  /*3df0*/  MUFU.EX2 R171, R171 ;  /* 0x000000ab00ab7308 */ /* 0x000fe20000000800 */
[----:B------:R-:W-:Y:S02]  /*3e00*/  FSEL R44, R31, RZ, P1 ;  /* 0x000000ff1f2c7208 */ /* 0x000fe40000800000 */
        /* <DEDUP_REMOVED lines=31> */
[----:B------:R1:W2:Y:S01]  /*4000*/  MUFU.EX2 R31, R52 ;  /* 0x00000034001f7308 */ /* 0x0002a20000000800 */
[----:B0-----:R-:W-:Y:S01]  /*4010*/  FADD.FTZ R35, R54, R61 ;  /* 0x0000003d36237221 */ /* 0x001fe20000010000 */
[--C-:B------:R-:W-:Y:S01]  /*4020*/  FFMA.FTZ R49, R49, UR10, -R44.reuse ;  /* 0x0000000a31317c23 */ /* 0x100fe2000801082c */
[--C-:B------:R-:W-:Y:S01]  /*4030*/  FFMA.FTZ R3, R3, UR10, -R44.reuse ;  /* 0x0000000a03037c23 */ /* 0x100fe2000801082c */
[--C-:B------:R-:W-:Y:S01]  /*4040*/  FFMA.FTZ R5, R5, UR10, -R44.reuse ;  /* 0x0000000a05057c23 */ /* 0x100fe2000801082c */
[--C-:B------:R-:W-:Y:S01]  /*4050*/  FFMA.FTZ R29, R29, UR10, -R44.reuse ;  /* 0x0000000a1d1d7c23 */ /* 0x100fe2000801082c */
[----:B------:R-:W-:Y:S01]  /*4060*/  FFMA.FTZ R9, R9, UR10, -R44 ;  /* 0x0000000a09097c23 */ /* 0x000fe2000801082c */
[----:B------:R-:W-:Y:S01]  /*4070*/  F2FP.BF16.F32.PACK_AB R180, R61, R54 ;  /* 0x000000363db4723e */ /* 0x000fe200000010ff */
[----:B------:R-:W0:Y:S01]  /*4080*/  MUFU.EX2 R56, R56 ;  /* 0x0000003800387308 */ /* 0x000e220000000800 */
[----:B-1----:R-:W-:Y:S01]  /*4090*/  FADD.FTZ R52, R181, R4 ;  /* 0x00000004b5347221 */ /* 0x002fe20000010000 */
[----:B------:R-:W-:-:S06]  /*40a0*/  F2FP.BF16.F32.PACK_AB R181, R4, R181 ;  /* 0x000000b504b5723e */ /* 0x000fcc00000010ff */
[----:B------:R1:W3:Y:S01]  /*40b0*/  MUFU.EX2 R33, R58 ;  /* 0x0000003a00217308 */ /* 0x0002e20000000800 */
[----:B--2---:R-:W-:-:S07]  /*40c0*/  F2FP.BF16.F32.PACK_AB R182, R31, R50 ;  /* 0x000000321fb6723e */ /* 0x004fce00000010ff */
[----:B------:R-:W2:Y:S01]  /*40d0*/  MUFU.EX2 R11, R11 ;  /* 0x0000000b000b7308 */ /* 0x000ea20000000800 */
[----:B-1----:R-:W-:Y:S01]  /*40e0*/  FADD.FTZ R58, R50, R35 ;  /* 0x00000023323a7221 */ /* 0x002fe20000010000 */
[----:B------:R-:W-:Y:S01]  /*40f0*/  FADD.FTZ R35, R183, R52 ;  /* 0x00000034b7237221 */ /* 0x000fe20000010000 */
[C---:B------:R-:W-:Y:S02]  /*4100*/  F2FP.BF16.F32.PACK_AB R183, R8.reuse, R183 ;  /* 0x000000b708b7723e */ /* 0x040fe400000010ff */
[----:B------:R-:W-:Y:S01]  /*4110*/  FADD.FTZ R37, R31, R58 ;  /* 0x0000003a1f257221 */ /* 0x000fe20000010000 */
[----:B------:R-:W-:Y:S02]  /*4120*/  FADD.FTZ R52, R8, R35 ;  /* 0x0000002308347221 */ /* 0x000fe40000010000 */
[----:B------:R-:W1:Y:S01]  /*4130*/  MUFU.EX2 R60, R60 ;  /* 0x0000003c003c7308 */ /* 0x000e620000000800 */
[----:B0-----:R-:W-:Y:S01]  /*4140*/  FADD.FTZ R0, R56, R37 ;  /* 0x0000002538007221 */ /* 0x001fe20000010000 */
[----:B------:R-:W-:Y:S01]  /*4150*/  FADD.FTZ R35, R177, R52 ;  /* 0x00000034b1237221 */ /* 0x000fe20000010000 */
[----:B------:R-:W-:-:S02]  /*4160*/  F2FP.BF16.F32.PACK_AB R177, R10, R177 ;  /* 0x000000b10ab1723e */ /* 0x000fc400000010ff */
[C---:B---3--:R-:W-:Y:S01]  /*4170*/  FADD.FTZ R0, R33.reuse, R0 ;  /* 0x0000000021007221 */ /* 0x048fe20000010000 */
[----:B------:R-:W-:Y:S01]  /*4180*/  FADD.FTZ R48, R10, R35 ;  /* 0x000000230a307221 */ /* 0x000fe20000010000 */
[----:B------:R-:W-:Y:S01]  /*4190*/  F2FP.BF16.F32.PACK_AB R176, R33, R56 ;  /* 0x0000003821b0723e */ /* 0x000fe200000010ff */
[----:B------:R-:W0:Y:S01]  /*41a0*/  MUFU.EX2 R13, R13 ;  /* 0x0000000d000d7308 */ /* 0x000e220000000800 */
[----:B--2---:R-:W-:Y:S01]  /*41b0*/  FADD.FTZ R35, R11, R0 ;  /* 0x000000000b237221 */ /* 0x004fe20000010000 */
[----:B------:R-:W-:Y:S01]  /*41c0*/  FADD.FTZ R37, R179, R48 ;  /* 0x00000030b3257221 */ /* 0x000fe20000010000 */
[----:B------:R-:W-:-:S03]  /*41d0*/  F2FP.BF16.F32.PACK_AB R179, R12, R179 ;  /* 0x000000b30cb3723e */ /* 0x000fc600000010ff */
[----:B------:R-:W-:Y:S02]  /*41e0*/  FADD.FTZ R48, R12, R37 ;  /* 0x000000250c307221 */ /* 0x000fe40000010000 */
[----:B------:R-:W2:Y:S01]  /*41f0*/  MUFU.EX2 R62, R62 ;  /* 0x0000003e003e7308 */ /* 0x000ea20000000800 */
[C---:B-1----:R-:W-:Y:S01]  /*4200*/  FADD.FTZ R0, R60.reuse, R35 ;  /* 0x000000233c007221 */ /* 0x042fe20000010000 */
[----:B------:R-:W-:Y:S01]  /*4210*/  FADD.FTZ R37, R173, R48 ;  /* 0x00000030ad257221 */ /* 0x000fe20000010000 */
[----:B------:R-:W-:Y:S02]  /*4220*/  F2FP.BF16.F32.PACK_AB R178, R60, R11 ;  /* 0x0000000b3cb2723e */ /* 0x000fe400000010ff */
[C---:B------:R-:W-:Y:S01]  /*4230*/  F2FP.BF16.F32.PACK_AB R173, R14.reuse, R173 ;  /* 0x000000ad0ead723e */ /* 0x040fe200000010ff */
[----:B------:R-:W-:Y:S02]  /*4240*/  FADD.FTZ R48, R14, R37 ;  /* 0x000000250e307221 */ /* 0x000fe40000010000 */
[----:B------:R-:W1:Y:S01]  /*4250*/  MUFU.EX2 R15, R15 ;  /* 0x0000000f000f7308 */ /* 0x000e620000000800 */
[----:B0-----:R-:W-:Y:S01]  /*4260*/  FADD.FTZ R35, R13, R0 ;  /* 0x000000000d237221 */ /* 0x001fe20000010000 */
[----:B------:R-:W-:Y:S01]  /*4270*/  FADD.FTZ R37, R175, R48 ;  /* 0x00000030af257221 */ /* 0x000fe20000010000 */
[----:B------:R-:W-:-:S03]  /*4280*/  F2FP.BF16.F32.PACK_AB R175, R24, R175 ;  /* 0x000000af18af723e */ /* 0x000fc600000010ff */
[----:B------:R-:W-:Y:S02]  /*4290*/  FADD.FTZ R48, R24, R37 ;  /* 0x0000002518307221 */ /* 0x000fe40000010000 */
[----:B------:R-:W0:Y:S01]  /*42a0*/  MUFU.EX2 R174, R63 ;  /* 0x0000003f00ae7308 */ /* 0x000e220000000800 */
[C---:B--2---:R-:W-:Y:S01]  /*42b0*/  FADD.FTZ R0, R62.reuse, R35 ;  /* 0x000000233e007221 */ /* 0x044fe20000010000 */
[----:B------:R-:W-:-:S06]  /*42c0*/  F2FP.BF16.F32.PACK_AB R172, R62, R13 ;  /* 0x0000000d3eac723e */ /* 0x000fcc00000010ff */
[----:B------:R-:W-:Y:S01]  /*42d0*/  MUFU.EX2 R59, R59 ;  /* 0x0000003b003b7308 */ /* 0x000fe20000000800 */
[----:B-1----:R-:W-:-:S07]  /*42e0*/  FADD.FTZ R35, R15, R0 ;  /* 0x000000000f237221 */ /* 0x002fce0000010000 */
[----:B------:R-:W1:Y:S01]  /*42f0*/  MUFU.EX2 R64, R64 ;  /* 0x0000004000407308 */ /* 0x000e620000000800 */
[C---:B0-----:R-:W-:Y:S01]  /*4300*/  FADD.FTZ R0, R174.reuse, R35 ;  /* 0x00000023ae007221 */ /* 0x041fe20000010000 */
[----:B------:R-:W-:Y:S01]  /*4310*/  FADD.FTZ R35, R169, R48 ;  /* 0x00000030a9237221 */ /* 0x000fe20000010000 */
[----:B------:R-:W-:Y:S02]  /*4320*/  F2FP.BF16.F32.PACK_AB R174, R174, R15 ;  /* 0x0000000faeae723e */ /* 0x000fe400000010ff */
[C---:B------:R-:W-:Y:S01]  /*4330*/  F2FP.BF16.F32.PACK_AB R169, R20.reuse, R169 ;  /* 0x000000a914a9723e */ /* 0x040fe200000010ff */
[----:B------:R-:W-:Y:S02]  /*4340*/  FADD.FTZ R4, R20, R35 ;  /* 0x0000002314047221 */ /* 0x000fe40000010000 */
[----:B------:R-:W-:Y:S02]  /*4350*/  MUFU.EX2 R57, R57 ;  /* 0x0000003900397308 */ /* 0x000fe40000000800 */
[----:B------:R-:W-:-:S06]  /*4360*/  FADD.FTZ R35, R171, R4 ;  /* 0x00000004ab237221 */ /* 0x000fcc0000010000 */
[----:B------:R-:W-:Y:S01]  /*4370*/  MUFU.EX2 R170, R65 ;  /* 0x0000004100aa7308 */ /* 0x000fe20000000800 */
[----:B-1----:R-:W-:-:S07]  /*4380*/  F2FP.BF16.F32.PACK_AB R168, R64, R59 ;  /* 0x0000003b40a8723e */ /* 0x002fce00000010ff */
[----:B------:R-:W0:Y:S08]  /*4390*/  MUFU.EX2 R26, R69 ;  /* 0x00000045001a7308 */ /* 0x000e300000000800 */
[----:B------:R-:W1:Y:S08]  /*43a0*/  MUFU.EX2 R55, R55 ;  /* 0x0000003700377308 */ /* 0x000e700000000800 */
[----:B------:R2:W-:Y:S01]  /*43b0*/  MUFU.EX2 R162, R25 ;  /* 0x0000001900a27308 */ /* 0x0005e20000000800 */
[C---:B0-----:R-:W-:Y:S01]  /*43c0*/  FADD.FTZ R4, R26.reuse, R35 ;  /* 0x000000231a047221 */ /* 0x041fe20000010000 */
[----:B------:R-:W-:-:S06]  /*43d0*/  F2FP.BF16.F32.PACK_AB R171, R26, R171 ;  /* 0x000000ab1aab723e */ /* 0x000fcc00000010ff */
[----:B------:R-:W-:Y:S01]  /*43e0*/  MUFU.EX2 R165, R165 ;  /* 0x000000a500a57308 */ /* 0x000fe20000000800 */
[----:B--2---:R-:W-:-:S04]  /*43f0*/  FADD.FTZ R25, R59, R0 ;  /* 0x000000003b197221 */ /* 0x004fc80000010000 */
[----:B------:R-:W-:-:S03]  /*4400*/  FADD.FTZ R0, R64, R25 ;  /* 0x0000001940007221 */ /* 0x000fc60000010000 */
[----:B------:R-:W0:Y:S01]  /*4410*/  MUFU.EX2 R66, R66 ;  /* 0x0000004200427308 */ /* 0x000e220000000800 */
[----:B------:R-:W-:-:S04]  /*4420*/  FADD.FTZ R25, R57, R0 ;  /* 0x0000000039197221 */ /* 0x000fc80000010000 */
[C---:B------:R-:W-:Y:S01]  /*4430*/  FADD.FTZ R0, R170.reuse, R25 ;  /* 0x00000019aa007221 */ /* 0x040fe20000010000 */
[----:B------:R-:W-:Y:S02]  /*4440*/  F2FP.BF16.F32.PACK_AB R170, R170, R57 ;  /* 0x00000039aaaa723e */ /* 0x000fe400000010ff */
[----:B------:R-:W-:Y:S01]  /*4450*/  MUFU.EX2 R28, R28 ;  /* 0x0000001c001c7308 */ /* 0x000fe20000000800 */
[----:B-1----:R-:W-:-:S07]  /*4460*/  FADD.FTZ R25, R55, R0 ;  /* 0x0000000037197221 */ /* 0x002fce0000010000 */
[----:B------:R-:W1:Y:S01]  /*4470*/  MUFU.EX2 R53, R53 ;  /* 0x0000003500357308 */ /* 0x000e620000000800 */
[C---:B0-----:R-:W-:Y:S01]  /*4480*/  FADD.FTZ R0, R66.reuse, R25 ;  /* 0x0000001942007221 */ /* 0x041fe20000010000 */
[----:B------:R-:W-:-:S06]  /*4490*/  F2FP.BF16.F32.PACK_AB R164, R66, R55 ;  /* 0x0000003742a4723e */ /* 0x000fcc00000010ff */
[----:B------:R-:W-:Y:S08]  /*44a0*/  MUFU.EX2 R167, R167 ;  /* 0x000000a700a77308 */ /* 0x000ff00000000800 */
[----:B------:R-:W0:Y:S01]  /*44b0*/  MUFU.EX2 R166, R67 ;  /* 0x0000004300a67308 */ /* 0x000e220000000800 */
[----:B-1----:R-:W-:-:S07]  /*44c0*/  FADD.FTZ R25, R53, R0 ;  /* 0x0000000035197221 */ /* 0x002fce0000010000 */
[----:B------:R-:W-:Y:S08]  /*44d0*/  MUFU.EX2 R30, R30 ;  /* 0x0000001e001e7308 */ /* 0x000ff00000000800 */
[----:B------:R-:W1:Y:S01]  /*44e0*/  MUFU.EX2 R68, R68 ;  /* 0x0000004400447308 */ /* 0x000e620000000800 */
[C---:B0-----:R-:W-:Y:S01]  /*44f0*/  FADD.FTZ R25, R166.reuse, R25 ;  /* 0x00000019a6197221 */ /* 0x041fe20000010000 */
[----:B------:R-:W-:-:S06]  /*4500*/  F2FP.BF16.F32.PACK_AB R166, R166, R53 ;  /* 0x00000035a6a6723e */ /* 0x000fcc00000010ff */
[----:B------:R-:W0:Y:S08]  /*4510*/  MUFU.EX2 R161, R161 ;  /* 0x000000a100a17308 */ /* 0x000e300000000800 */
[----:B------:R2:W-:Y:S08]  /*4520*/  MUFU.EX2 R152, R27 ;  /* 0x0000001b00987308 */ /* 0x0005f00000000800 */
[----:B------:R-:W3:Y:S01]  /*4530*/  MUFU.EX2 R51, R51 ;  /* 0x0000003300337308 */ /* 0x000ee20000000800 */
[----:B--2---:R-:W-:Y:S01]  /*4540*/  FADD.FTZ R27, R165, R4 ;  /* 0x00000004a51b7221 */ /* 0x004fe20000010000 */
[----:B------:R-:W-:-:S03]  /*4550*/  F2FP.BF16.F32.PACK_AB R165, R28, R165 ;  /* 0x000000a51ca5723e */ /* 0x000fc600000010ff */
[----:B------:R-:W-:-:S03]  /*4560*/  FADD.FTZ R4, R28, R27 ;  /* 0x0000001b1c047221 */ /* 0x000fc60000010000 */
[----:B------:R-:W2:Y:S01]  /*4570*/  MUFU.EX2 R32, R32 ;  /* 0x0000002000207308 */ /* 0x000ea20000000800 */
[----:B------:R-:W-:Y:S01]  /*4580*/  FADD.FTZ R11, R167, R4 ;  /* 0x00000004a70b7221 */ /* 0x000fe20000010000 */
[----:B-1----:R-:W-:Y:S01]  /*4590*/  FADD.FTZ R4, R68, R25 ;  /* 0x0000001944047221 */ /* 0x002fe20000010000 */
[C---:B------:R-:W-:Y:S02]  /*45a0*/  F2FP.BF16.F32.PACK_AB R167, R30.reuse, R167 ;  /* 0x000000a71ea7723e */ /* 0x040fe400000010ff */
[----:B------:R-:W-:-:S03]  /*45b0*/  FADD.FTZ R0, R30, R11 ;  /* 0x0000000b1e007221 */ /* 0x000fc60000010000 */
[----:B------:R-:W1:Y:S01]  /*45c0*/  MUFU.EX2 R21, R21 ;  /* 0x0000001500157308 */ /* 0x000e620000000800 */
[----:B0-----:R-:W-:Y:S01]  /*45d0*/  FADD.FTZ R11, R161, R0 ;  /* 0x00000000a10b7221 */ /* 0x001fe20000010000 */
[C---:B---3--:R-:W-:Y:S01]  /*45e0*/  FADD.FTZ R4, R51.reuse, R4 ;  /* 0x0000000433047221 */ /* 0x048fe20000010000 */
[----:B------:R-:W-:-:S05]  /*45f0*/  F2FP.BF16.F32.PACK_AB R160, R51, R68 ;  /* 0x0000004433a0723e */ /* 0x000fca00000010ff */
[----:B------:R-:W0:Y:S01]  /*4600*/  MUFU.EX2 R163, R163 ;  /* 0x000000a300a37308 */ /* 0x000e220000000800 */
[C---:B--2---:R-:W-:Y:S01]  /*4610*/  FADD.FTZ R0, R32.reuse, R11 ;  /* 0x0000000b20007221 */ /* 0x044fe20000010000 */
[----:B------:R-:W-:-:S06]  /*4620*/  F2FP.BF16.F32.PACK_AB R161, R32, R161 ;  /* 0x000000a120a1723e */ /* 0x000fcc00000010ff */
[----:B------:R-:W2:Y:S01]  /*4630*/  MUFU.EX2 R34, R34 ;  /* 0x0000002200227308 */ /* 0x000ea20000000800 */
[----:B-1----:R-:W-:-:S07]  /*4640*/  FADD.FTZ R11, R21, R4 ;  /* 0x00000004150b7221 */ /* 0x002fce0000010000 */
[----:B------:R-:W-:Y:S01]  /*4650*/  MUFU.EX2 R47, R47 ;  /* 0x0000002f002f7308 */ /* 0x000fe20000000800 */
[----:B0-----:R-:W-:Y:S01]  /*4660*/  FADD.FTZ R13, R163, R0 ;  /* 0x00000000a30d7221 */ /* 0x001fe20000010000 */
[C---:B------:R-:W-:Y:S01]  /*4670*/  FADD.FTZ R0, R162.reuse, R11 ;  /* 0x0000000ba2007221 */ /* 0x040fe20000010000 */
[----:B------:R-:W-:-:S05]  /*4680*/  F2FP.BF16.F32.PACK_AB R162, R162, R21 ;  /* 0x00000015a2a2723e */ /* 0x000fca00000010ff */
[----:B------:R-:W0:Y:S01]  /*4690*/  MUFU.EX2 R153, R153 ;  /* 0x0000009900997308 */ /* 0x000e220000000800 */
[C---:B--2---:R-:W-:Y:S01]  /*46a0*/  FADD.FTZ R4, R34.reuse, R13 ;  /* 0x0000000d22047221 */ /* 0x044fe20000010000 */
[----:B------:R-:W-:-:S06]  /*46b0*/  F2FP.BF16.F32.PACK_AB R163, R34, R163 ;  /* 0x000000a322a3723e */ /* 0x000fcc00000010ff */
[----:B------:R-:W1:Y:S08]  /*46c0*/  MUFU.EX2 R36, R36 ;  /* 0x0000002400247308 */ /* 0x000e700000000800 */
[----:B------:R-:W-:Y:S01]  /*46d0*/  MUFU.EX2 R42, R42 ;  /* 0x0000002a002a7308 */ /* 0x000fe20000000800 */
[----:B0-----:R-:W-:-:S07]  /*46e0*/  FADD.FTZ R11, R153, R4 ;  /* 0x00000004990b7221 */ /* 0x001fce0000010000 */
[----:B------:R-:W-:Y:S01]  /*46f0*/  MUFU.EX2 R155, R155 ;  /* 0x0000009b009b7308 */ /* 0x000fe20000000800 */
[----:B-1----:R-:W-:-:S07]  /*4700*/  F2FP.BF16.F32.PACK_AB R153, R36, R153 ;  /* 0x000000992499723e */ /* 0x002fce00000010ff */
[----:B------:R-:W0:Y:S08]  /*4710*/  MUFU.EX2 R49, R49 ;  /* 0x0000003100317308 */ /* 0x000e300000000800 */
[----:B------:R-:W1:Y:S08]  /*4720*/  MUFU.EX2 R38, R38 ;  /* 0x0000002600267308 */ /* 0x000e700000000800 */
[----:B------:R-:W2:Y:S01]  /*4730*/  MUFU.EX2 R3, R3 ;  /* 0x0000000300037308 */ /* 0x000ea20000000800 */
[----:B0-----:R-:W-:-:S07]  /*4740*/  F2FP.BF16.F32.PACK_AB R154, R49, R42 ;  /* 0x0000002a319a723e */ /* 0x001fce00000010ff */
[----:B------:R0:W-:Y:S08]  /*4750*/  MUFU.EX2 R156, R5 ;  /* 0x00000005009c7308 */ /* 0x0001f00000000800 */
[----:B------:R-:W3:Y:S01]  /*4760*/  MUFU.EX2 R157, R157 ;  /* 0x0000009d009d7308 */ /* 0x000ee20000000800 */
[----:B0-----:R-:W-:Y:S01]  /*4770*/  FADD.FTZ R5, R47, R0 ;  /* 0x000000002f057221 */ /* 0x001fe20000010000 */
[----:B------:R-:W-:-:S03]  /*4780*/  FADD.FTZ R0, R36, R11 ;  /* 0x0000000b24007221 */ /* 0x000fc60000010000 */
[C---:B------:R-:W-:Y:S01]  /*4790*/  FADD.FTZ R5, R152.reuse, R5 ;  /* 0x0000000598057221 */ /* 0x040fe20000010000 */
[----:B------:R-:W-:Y:S02]  /*47a0*/  F2FP.BF16.F32.PACK_AB R152, R152, R47 ;  /* 0x0000002f9898723e */ /* 0x000fe400000010ff */
[----:B------:R-:W0:Y:S01]  /*47b0*/  MUFU.EX2 R40, R40 ;  /* 0x0000002800287308 */ /* 0x000e220000000800 */
[----:B------:R-:W-:Y:S01]  /*47c0*/  FADD.FTZ R4, R42, R5 ;  /* 0x000000052a047221 */ /* 0x000fe20000010000 */
[----:B------:R-:W-:Y:S01]  /*47d0*/  FADD.FTZ R5, R155, R0 ;  /* 0x000000009b057221 */ /* 0x000fe20000010000 */
[C---:B-1----:R-:W-:Y:S02]  /*47e0*/  F2FP.BF16.F32.PACK_AB R155, R38.reuse, R155 ;  /* 0x0000009b269b723e */ /* 0x042fe400000010ff */
[----:B------:R-:W-:Y:S01]  /*47f0*/  FADD.FTZ R4, R49, R4 ;  /* 0x0000000431047221 */ /* 0x000fe20000010000 */
[----:B------:R-:W-:Y:S02]  /*4800*/  FADD.FTZ R0, R38, R5 ;  /* 0x0000000526007221 */ /* 0x000fe40000010000 */
[----:B------:R-:W1:Y:S01]  /*4810*/  MUFU.EX2 R29, R29 ;  /* 0x0000001d001d7308 */ /* 0x000e620000000800 */
[----:B--2---:R-:W-:-:S07]  /*4820*/  FADD.FTZ R5, R3, R4 ;  /* 0x0000000403057221 */ /* 0x004fce0000010000 */
[----:B------:R-:W2:Y:S08]  /*4830*/  MUFU.EX2 R159, R159 ;  /* 0x0000009f009f7308 */ /* 0x000eb00000000800 */
[----:B------:R3:W4:Y:S08]  /*4840*/  MUFU.EX2 R158, R9 ;  /* 0x00000009009e7308 */ /* 0x0007300000000800 */
[----:B------:R-:W5:Y:S01]  /*4850*/  MUFU.EX2 R46, R46 ;  /* 0x0000002e002e7308 */ /* 0x000f620000000800 */
[----:B---3--:R-:W-:Y:S01]  /*4860*/  FADD.FTZ R9, R157, R0 ;  /* 0x000000009d097221 */ /* 0x008fe20000010000 */
[C---:B------:R-:W-:Y:S01]  /*4870*/  FADD.FTZ R0, R156.reuse, R5 ;  /* 0x000000059c007221 */ /* 0x040fe20000010000 */
[----:B------:R-:W-:-:S02]  /*4880*/  F2FP.BF16.F32.PACK_AB R156, R156, R3 ;  /* 0x000000039c9c723e */ /* 0x000fc400000010ff */
[C---:B0-----:R-:W-:Y:S01]  /*4890*/  FADD.FTZ R4, R40.reuse, R9 ;  /* 0x0000000928047221 */ /* 0x041fe20000010000 */
[----:B-1----:R-:W-:Y:S01]  /*48a0*/  FADD.FTZ R5, R29, R0 ;  /* 0x000000001d057221 */ /* 0x002fe20000010000 */
[----:B------:R-:W-:Y:S02]  /*48b0*/  F2FP.BF16.F32.PACK_AB R157, R40, R157 ;  /* 0x0000009d289d723e */ /* 0x000fe400000010ff */
[----:B--2---:R-:W-:Y:S01]  /*48c0*/  FADD.FTZ R3, R159, R4 ;  /* 0x000000049f037221 */ /* 0x004fe20000010000 */
[C---:B----4-:R-:W-:Y:S01]  /*48d0*/  FADD.FTZ R0, R158.reuse, R5 ;  /* 0x000000059e007221 */ /* 0x050fe20000010000 */
[----:B------:R-:W-:Y:S02]  /*48e0*/  F2FP.BF16.F32.PACK_AB R158, R158, R29 ;  /* 0x0000001d9e9e723e */ /* 0x000fe400000010ff */
[C---:B-----5:R-:W-:Y:S01]  /*48f0*/  FADD.FTZ R3, R46.reuse, R3 ;  /* 0x000000032e037221 */ /* 0x060fe20000010000 */
[----:B------:R-:W-:Y:S01]  /*4900*/  F2FP.BF16.F32.PACK_AB R159, R46, R159 ;  /* 0x0000009f2e9f723e */ /* 0x000fe200000010ff */
[----:B------:R-:W-:Y:S06]  /*4910*/  @!P1 BRA `(.L_x_9085) ;  /* 0x0000003000949947 */ /* 0x000fec0003800000 */
[----:B------:R-:W-:Y:S01]  /*4920*/  IMAD.MOV.U32 R5, RZ, RZ, R6 ;  /* 0x000000ffff057224 */ /* 0x000fe200078e0006 */
[----:B------:R-:W-:Y:S01]  /*4930*/  UMOV UR6, UR39 ;  /* 0x0000002700067c82 */ /* 0x000fe20008000000 */
[----:B------:R-:W-:Y:S01]  /*4940*/  IMAD.MOV.U32 R4, RZ, RZ, R7 ;  /* 0x000000ffff047224 */ /* 0x000fe200078e0007 */
[----:B------:R-:W-:Y:S01]  /*4950*/  UMOV UR7, UR38 ;  /* 0x0000002600077c82 */ /* 0x000fe20008000000 */
[----:B------:R-:W-:Y:S01]  /*4960*/  IMAD.MOV.U32 R151, RZ, RZ, RZ ;  /* 0x000000ffff977224 */ /* 0x000fe200078e00ff */
[----:B------:R-:W-:Y:S01]  /*4970*/  ULDC UR41, c[0x0][0x9d8] ;  /* 0x0002760000297ab9 */ /* 0x000fe20000000800 */
[----:B------:R-:W-:-:S05]  /*4980*/  ULDC UR59, c[0x0][0x988] ;  /* 0x00026200003b7ab9 */ /* 0x000fca0000000800 */
.L_x_9096:
[----:B------:R-:W-:Y:S01]  /*4990*/  ISETP.NE.AND P2, PT, RZ, UR49, PT ;  /* 0x00000031ff007c0c */ /* 0x000fe2000bf45270 */
[----:B------:R-:W-:-:S04]  /*49a0*/  UISETP.NE.AND UP0, UPT, UR7, 0x1, UPT ;  /* 0x000000010700788c */ /* 0x000fc8000bf05270 */
[----:B------:R-:W-:-:S04]  /*49b0*/  USEL UR39, URZ, 0x1, UP0 ;  /* 0x000000013f277887 */ /* 0x000fc80008000000 */
[----:B------:R-:W-:-:S04]  /*49c0*/  ULOP3.LUT UR39, UR6, UR39, URZ, 0x3c, !UPT ;  /* 0x0000002706277292 */ /* 0x000fc8000f8e3c3f */
[----:B------:R-:W-:Y:S08]  /*49d0*/  @P2 BRA `(.L_x_9086) ;  /* 0x0000000000382947 */ /* 0x000ff00003800000 */
[----:B------:R-:W-:Y:S05]  /*49e0*/  @!P0 BRA `(.L_x_9087) ;  /* 0x0000000000048947 */ /* 0x000fea0003800000 */
[----:B------:R-:W-:Y:S01]  /*49f0*/  BPT.TRAP 0x1 ;  /* 0x000000040000795c */ /* 0x000fe20000300000 */
.L_x_9087:
        /* <DEDUP_REMOVED lines=9> */
.L_x_9088:
[----:B-1----:R-:W-:Y:S05]  /*4a90*/  @P1 BRA `(.L_x_9086) ;  /* 0x0000000000081947 */ /* 0x002fea0003800000 */
[----:B------:R-:W1:Y:S02]  /*4aa0*/  SYNCS.PHASECHK.TRANS64.TRYWAIT P1, [UR10+0x28830], R6 ;  /* 0x02883006ff0075a7 */ /* 0x000e64000802014a */
[----:B-1----:R-:W-:Y:S05]  /*4ab0*/  @!P1 BRA `(.L_x_9089) ;  /* 0x000000f400a89947 */ /* 0x002fea0003800000 */
.L_x_9086:
        /* <DEDUP_REMOVED lines=51> */
.L_x_9091:
[----:B------:R-:W-:Y:S01]  /*4df0*/  ULEA UR10, UR7, UR40, 0x3 ;  /* 0x00000028070a7291 */ /* 0x000fe2000f8e183f */
[----:B------:R-:W-:-:S05]  /*4e00*/  IMAD.U32 R6, RZ, RZ, UR6 ;  /* 0x00000006ff067e24 */ /* 0x000fca000f8e00ff */
[----:B------:R-:W-:-:S04]  /*4e10*/  SHF.L.U32 R6, R6, 0x1f, RZ ;  /* 0x0000001f06067819 */ /* 0x000fc800000006ff */
[----:B------:R0:W1:Y:S01]  /*4e20*/  SYNCS.PHASECHK.TRANS64.TRYWAIT P1, [UR10+0x28850], R6 ;  /* 0x02885006ff0075a7 */ /* 0x000062000802014a */
[----:B------:R-:W-:Y:S05]  /*4e30*/  @!P0 BRA `(.L_x_9092) ;  /* 0x0000000000048947 */ /* 0x000fea0003800000 */
[----:B------:R-:W-:Y:S01]  /*4e40*/  BPT.TRAP 0x1 ;  /* 0x000000040000795c */ /* 0x000fe20000300000 */
.L_x_9092:
[----:B-1----:R-:W-:Y:S05]  /*4e50*/  @P1 BRA `(.L_x_9090) ;  /* 0x0000000000081947 */ /* 0x002fea0003800000 */
[----:B------:R-:W1:Y:S02]  /*4e60*/  SYNCS.PHASECHK.TRANS64.TRYWAIT P1, [UR10+0x28850], R6 ;  /* 0x02885006ff0075a7 */ /* 0x000e64000802014a */
[----:B-1----:R-:W-:Y:S05]  /*4e70*/  @!P1 BRA `(.L_x_9093) ;  /* 0x000000f000d09947 */ /* 0x002fea0003800000 */
.L_x_9090:
        /* <DEDUP_REMOVED lines=51> */
.L_x_9094:
[----:B------:R-:W-:Y:S01]  /*51b0*/  UISETP.NE.AND UP0, UPT, UR52, URZ, UPT ;  /* 0x0000003f3400728c */ /* 0x000fe2000bf05270 */
[----:B------:R-:W-:Y:S01]  /*51c0*/  FMUL.FTZ R153, R37, UR41 ;  /* 0x0000002925997c20 */ /* 0x000fe20008410000 */
[----:B------:R-:W-:Y:S02]  /*51d0*/  VIADD R37, R17, UR43 ;  /* 0x0000002b11257c36 */ /* 0x000fe40008000000 */
[----:B0-----:R-:W-:Y:S01]  /*51e0*/  FMUL.FTZ R6, R27, UR41 ;  /* 0x000000291b067c20 */ /* 0x001fe20008410000 */
[----:B------:R-:W-:Y:S01]  /*51f0*/  FMUL.FTZ R161, R29, UR41 ;  /* 0x000000291da17c20 */ /* 0x000fe20008410000 */
[----:B------:R-:W-:Y:S01]  /*5200*/  FMUL.FTZ R7, R24, UR41 ;  /* 0x0000002918077c20 */ /* 0x000fe20008410000 */
[----:B------:R-:W-:Y:S01]  /*5210*/  PLOP3.LUT P1, PT, PT, PT, UP0, 0x80, 0x0 ;  /* 0x000000000000781c */ /* 0x000fe20003f2f008 */
[----:B------:R-:W-:Y:S01]  /*5220*/  IMAD.U32 R29, RZ, RZ, UR48 ;  /* 0x00000030ff1d7e24 */ /* 0x000fe2000f8e00ff */
[----:B------:R-:W-:Y:S01]  /*5230*/  PLOP3.LUT P2, PT, PT, PT, UP0, 0x80, 0x0 ;  /* 0x000000000000781c */ /* 0x000fe20003f4f008 */
[----:B------:R-:W-:Y:S01]  /*5240*/  FMUL.FTZ R21, R44, UR41 ;  /* 0x000000292c157c20 */ /* 0x000fe20008410000 */
[----:B------:R-:W-:Y:S01]  /*5250*/  FMUL.FTZ R13, R25, UR41 ;  /* 0x00000029190d7c20 */ /* 0x000fe20008410000 */
[----:B------:R-:W-:Y:S01]  /*5260*/  @UP0 ULDC UR6, c[0x0][0x44c] ;  /* 0x0001130000060ab9 */ /* 0x000fe20000000800 */
[----:B------:R-:W-:Y:S01]  /*5270*/  FMUL.FTZ R44, R50, UR41 ;  /* 0x00000029322c7c20 */ /* 0x000fe20008410000 */
[----:B------:R-:W0:Y:S01]  /*5280*/  MUFU.TANH R7, R7 ;  /* 0x0000000700077308 */ /* 0x000e220000002400 */
[----:B------:R-:W-:Y:S01]  /*5290*/  FMUL.FTZ R14, R28, UR41 ;  /* 0x000000291c0e7c20 */ /* 0x000fe20008410000 */
[----:B------:R-:W-:Y:S01]  /*52a0*/  FMUL.FTZ R155, R36, UR41 ;  /* 0x00000029249b7c20 */ /* 0x000fe20008410000 */
[----:B------:R-:W-:Y:S01]  /*52b0*/  FMUL.FTZ R159, R32, UR41 ;  /* 0x00000029209f7c20 */ /* 0x000fe20008410000 */
[----:B------:R-:W-:Y:S01]  /*52c0*/  FMUL.FTZ R157, R33, UR41 ;  /* 0x00000029219d7c20 */ /* 0x000fe20008410000 */
[----:B------:R-:W-:Y:S01]  /*52d0*/  FMUL.FTZ R15, R40, UR41 ;  /* 0x00000029280f7c20 */ /* 0x000fe20008410000 */
[----:B------:R-:W-:Y:S01]  /*52e0*/  @P1 IMAD.HI.U32 R27, R37, UR6, RZ ;  /* 0x00000006251b1c27 */ /* 0x000fe2000f8e00ff */
[----:B------:R-:W-:Y:S01]  /*52f0*/  @UP0 ULDC UR6, c[0x0][0x450] ;  /* 0x0001140000060ab9 */ /* 0x000fe20000000800 */
[----:B------:R-:W1:Y:S02]  /*5300*/  MUFU.TANH R13, R13 ;  /* 0x0000000d000d7308 */ /* 0x000e640000002400 */
[----:B------:R-:W-:Y:S01]  /*5310*/  FMUL.FTZ R20, R41, UR41 ;  /* 0x0000002929147c20 */ /* 0x000fe20008410000 */
[----:B------:R-:W-:Y:S01]  /*5320*/  FMUL.FTZ R24, R45, UR41 ;  /* 0x000000292d187c20 */ /* 0x000fe20008410000 */
[----:B------:R-:W-:Y:S01]  /*5330*/  @P2 SHF.R.U32.HI R37, RZ, UR6, R27 ;  /* 0x00000006ff252c19 */ /* 0x000fe2000801161b */
[----:B------:R-:W-:Y:S01]  /*5340*/  UMOV UR6, 0xffffff80 ;  /* 0xffffff8000067882 */ /* 0x000fe20000000000 */
[----:B------:R-:W-:Y:S01]  /*5350*/  FMUL.FTZ R25, R48, UR41 ;  /* 0x0000002930197c20 */ /* 0x000fe20008410000 */
[----:B------:R-:W-:Y:S01]  /*5360*/  UIMAD UR6, UR5, UR6, 0x1 ;  /* 0x00000001050674a4 */ /* 0x000fe2000f8e0206 */
[----:B------:R-:W-:Y:S01]  /*5370*/  FMUL.FTZ R8, R26, UR41 ;  /* 0x000000291a087c20 */ /* 0x000fe20008410000 */
[----:B------:R-:W2:Y:S01]  /*5380*/  SHFL.IDX PT, R27, R37, RZ, 0x1c1f ;  /* 0x001c1fff251b7589 */ /* 0x000ea200000e0000 */
[----:B------:R-:W3:Y:S01]  /*5390*/  MUFU.TANH R14, R14 ;  /* 0x0000000e000e7308 */ /* 0x000ee20000002400 */
[----:B------:R-:W-:Y:S01]  /*53a0*/  FMUL.FTZ R26, R49, UR41 ;  /* 0x00000029311a7c20 */ /* 0x000fe20008410000 */
[----:B------:R-:W-:Y:S01]  /*53b0*/  FMUL.FTZ R45, R51, UR41 ;  /* 0x00000029332d7c20 */ /* 0x000fe20008410000 */
[----:B------:R-:W-:Y:S01]  /*53c0*/  IADD3 R50, R29, UR6, -R16 ;  /* 0x000000061d327c10 */ /* 0x000fe2000fffe810 */
[----:B------:R-:W-:Y:S01]  /*53d0*/  FMUL.FTZ R51, R52, UR41 ;  /* 0x0000002934337c20 */ /* 0x000fe20008410000 */
[----:B------:R-:W-:Y:S01]  /*53e0*/  FMUL.FTZ R10, R30, UR41 ;  /* 0x000000291e0a7c20 */ /* 0x000fe20008410000 */
[----:B------:R-:W-:Y:S01]  /*53f0*/  FMUL.FTZ R30, R61, UR41 ;  /* 0x000000293d1e7c20 */ /* 0x000fe20008410000 */
[----:B------:R-:W-:Y:S01]  /*5400*/  IADD3 R50, R50, -UR50, RZ ;  /* 0x8000003232327c10 */ /* 0x000fe2000fffe0ff */
        /* <DEDUP_REMOVED lines=15> */
[----:B--2---:R-:W-:Y:S01]  /*5500*/  IMAD.IADD R36, R50, 0x1, R27 ;  /* 0x0000000132247824 */ /* 0x004fe200078e021b */
[----:B------:R-:W2:Y:S01]  /*5510*/  MUFU.TANH R157, R157 ;  /* 0x0000009d009d7308 */ /* 0x000ea20000002400 */
[----:B------:R-:W-:Y:S01]  /*5520*/  FMUL.FTZ R69, R69, UR41 ;  /* 0x0000002945457c20 */ /* 0x000fe20008410000 */
[----:B------:R-:W-:Y:S01]  /*5530*/  FMUL.FTZ R72, R72, UR41 ;  /* 0x0000002948487c20 */ /* 0x000fe20008410000 */
[----:B------:R-:W-:Y:S01]  /*5540*/  FMUL.FTZ R73, R73, UR41 ;  /* 0x0000002949497c20 */ /* 0x000fe20008410000 */
[----:B------:R-:W-:Y:S01]  /*5550*/  ISETP.GT.AND P1, PT, R36, RZ, PT ;  /* 0x000000ff2400720c */ /* 0x000fe20003f24270 */
[----:B------:R-:W-:Y:S01]  /*5560*/  FMUL.FTZ R76, R76, UR41 ;  /* 0x000000294c4c7c20 */ /* 0x000fe20008410000 */
[C---:B------:R-:W-:Y:S01]  /*5570*/  ISETP.GT.AND P2, PT, R36.reuse, 0x1, PT ;  /* 0x000000012400780c */ /* 0x040fe20003f44270 */
[----:B------:R-:W-:Y:S01]  /*5580*/  FMUL.FTZ R77, R77, UR41 ;  /* 0x000000294d4d7c20 */ /* 0x000fe20008410000 */
[----:B0-----:R-:W-:Y:S01]  /*5590*/  FSEL R163, R7, -INF , P1 ;  /* 0xff80000007a37808 */ /* 0x001fe20000800000 */
[----:B------:R-:W0:Y:S01]  /*55a0*/  MUFU.TANH R155, R155 ;  /* 0x0000009b009b7308 */ /* 0x000e220000002400 */
        /* <DEDUP_REMOVED lines=15> */
[----:B------:R-:W3:Y:S01]  /*56a0*/  MUFU.TANH R15, R15 ;  /* 0x0000000f000f7308 */ /* 0x000ee20000002400 */
        /* <DEDUP_REMOVED lines=10> */
[----:B--2---:R-:W-:Y:S01]  /*5750*/  FSEL R157, R157, -INF , P2 ;  /* 0xff8000009d9d7808 */ /* 0x004fe20001000000 */
[----:B------:R-:W-:Y:S01]  /*5760*/  UMOV UR10, UR59 ;  /* 0x0000003b000a7c82 */ /* 0x000fe20008000000 */
[----:B------:R-:W-:Y:S01]  /*5770*/  FMNMX.FTZ R28, R159, R28, !PT ;  /* 0x0000001c9f1c7209 */ /* 0x000fe20007810000 */
[----:B------:R-:W-:Y:S01]  /*5780*/  FMUL.FTZ R48, R58, UR41 ;  /* 0x000000293a307c20 */ /* 0x000fe20008410000 */
[----:B------:R-:W-:Y:S01]  /*5790*/  ISETP.GT.AND P2, PT, R36, 0x19, PT ;  /* 0x000000192400780c */ /* 0x000fe20003f44270 */
[----:B------:R-:W2:Y:S01]  /*57a0*/  MUFU.TANH R21, R21 ;  /* 0x0000001500157308 */ /* 0x000ea20000002400 */
[----:B0-----:R-:W-:Y:S01]  /*57b0*/  FSEL R155, R155, -INF , P1 ;  /* 0xff8000009b9b7808 */ /* 0x001fe20000800000 */
[----:B------:R-:W-:Y:S01]  /*57c0*/  FMUL.FTZ R66, R66, UR41 ;  /* 0x0000002942427c20 */ /* 0x000fe20008410000 */
[----:B------:R-:W-:Y:S01]  /*57d0*/  FMNMX.FTZ R28, R157, R28, !PT ;  /* 0x0000001c9d1c7209 */ /* 0x000fe20007810000 */
[----:B------:R-:W-:Y:S01]  /*57e0*/  FMUL.FTZ R67, R67, UR41 ;  /* 0x0000002943437c20 */ /* 0x000fe20008410000 */
[----:B------:R-:W-:Y:S01]  /*57f0*/  ISETP.GT.AND P1, PT, R36, 0x20, PT ;  /* 0x000000202400780c */ /* 0x000fe20003f24270 */
[----:B------:R-:W-:Y:S01]  /*5800*/  FMUL.FTZ R70, R70, UR41 ;  /* 0x0000002946467c20 */ /* 0x000fe20008410000 */
[----:B-1----:R-:W-:Y:S01]  /*5810*/  FSEL R153, R153, -INF , P2 ;  /* 0xff80000099997808 */ /* 0x002fe20001000000 */
[----:B------:R-:W0:Y:S01]  /*5820*/  MUFU.TANH R24, R24 ;  /* 0x0000001800187308 */ /* 0x000e220000002400 */
[----:B------:R-:W-:Y:S01]  /*5830*/  FMNMX.FTZ R28, R155, R28, !PT ;  /* 0x0000001c9b1c7209 */ /* 0x000fe20007810000 */
[----:B------:R-:W-:Y:S01]  /*5840*/  FMUL.FTZ R71, R71, UR41 ;  /* 0x0000002947477c20 */ /* 0x000fe20008410000 */
[----:B------:R-:W-:Y:S01]  /*5850*/  ISETP.GT.AND P2, PT, R36, 0x21, PT ;  /* 0x000000212400780c */ /* 0x000fe20003f44270 */
[----:B------:R-:W-:Y:S01]  /*5860*/  FMUL.FTZ R60, R83, UR41 ;  /* 0x00000029533c7c20 */ /* 0x000fe20008410000 */
[----:B---3--:R-:W-:Y:S01]  /*5870*/  FSEL R65, R15, -INF , P1 ;  /* 0xff8000000f417808 */ /* 0x008fe20000800000 */
[----:B------:R-:W-:Y:S01]  /*5880*/  FMUL.FTZ R58, R86, UR41 ;  /* 0x00000029563a7c20 */ /* 0x000fe20008410000 */
[----:B------:R-:W-:Y:S01]  /*5890*/  FMNMX.FTZ R28, R153, R28, !PT ;  /* 0x0000001c991c7209 */ /* 0x000fe20007810000 */
[----:B------:R-:W1:Y:S01]  /*58a0*/  MUFU.TANH R25, R25 ;  /* 0x0000001900197308 */ /* 0x000e620000002400 */
[----:B------:R-:W-:Y:S01]  /*58b0*/  ISETP.GT.AND P1, PT, R36, 0x28, PT ;  /* 0x000000282400780c */ /* 0x000fe20003f24270 */
[----:B------:R-:W-:Y:S01]  /*58c0*/  ULEA UR6, UR38, UR40, 0x3 ;  /* 0x0000002826067291 */ /* 0x000fe2000f8e183f */
[----:B----4-:R-:W-:-:S02]  /*58d0*/  FSEL R61, R20, -INF , P2 ;  /* 0xff800000143d7808 */ /* 0x010fc40001000000 */
[----:B------:R-:W-:Y:S01]  /*58e0*/  FMNMX.FTZ R28, R65, R28, !PT ;  /* 0x0000001c411c7209 */ /* 0x000fe20007810000 */
[----:B------:R-:W-:Y:S01]  /*58f0*/  UIADD3 UR6, UR6, 0x28840, URZ ;  /* 0x0002884006067890 */ /* 0x000fe2000fffe03f */
[C---:B------:R-:W-:Y:S01]  /*5900*/  ISETP.GT.AND P2, PT, R36.reuse, 0x29, PT ;  /* 0x000000292400780c */ /* 0x040fe20003f44270 */
[----:B------:R-:W3:Y:S01]  /*5910*/  MUFU.TANH R26, R26 ;  /* 0x0000001a001a7308 */ /* 0x000ee20000002400 */
[----:B--2---:R-:W-:Y:S01]  /*5920*/  FSEL R59, R21, -INF , P1 ;  /* 0xff800000153b7808 */ /* 0x004fe20000800000 */
[----:B------:R-:W-:Y:S01]  /*5930*/  UPRMT UR6, UR55, 0x654, UR6 ;  /* 0x0000065437067896 */ /* 0x000fe20008000006 */
[----:B------:R-:W-:Y:S02]  /*5940*/  FMNMX.FTZ R28, R61, R28, !PT ;  /* 0x0000001c3d1c7209 */ /* 0x000fe40007810000 */
[----:B------:R-:W-:Y:S02]  /*5950*/  ISETP.GT.AND P1, PT, R36, 0x30, PT ;  /* 0x000000302400780c */ /* 0x000fe40003f24270 */
[----:B0-----:R-:W-:Y:S01]  /*5960*/  FSEL R57, R24, -INF , P2 ;  /* 0xff80000018397808 */ /* 0x001fe20001000000 */
[----:B------:R-:W0:Y:S01]  /*5970*/  MUFU.TANH R51, R51 ;  /* 0x0000003300337308 */ /* 0x000e220000002400 */
[----:B------:R-:W-:-:S02]  /*5980*/  FMNMX.FTZ R28, R59, R28, !PT ;  /* 0x0000001c3b1c7209 */ /* 0x000fc40007810000 */
[C---:B------:R-:W-:Y:S01]  /*5990*/  ISETP.GT.AND P2, PT, R36.reuse, 0x31, PT ;  /* 0x000000312400780c */ /* 0x040fe20003f44270 */
[----:B------:R-:W-:Y:S01]  /*59a0*/  SYNCS.ARRIVE.TRANS64.RED.A1T0 RZ, [UR6], RZ ;  /* 0x000000ffffff79a7 */ /* 0x000fe20008100406 */
[----:B-1----:R-:W-:Y:S02]  /*59b0*/  FSEL R55, R25, -INF , P1 ;  /* 0xff80000019377808 */ /* 0x002fe40000800000 */
[----:B------:R-:W-:Y:S01]  /*59c0*/  FMNMX.FTZ R28, R57, R28, !PT ;  /* 0x0000001c391c7209 */ /* 0x000fe20007810000 */
[----:B------:R-:W1:Y:S01]  /*59d0*/  MUFU.TANH R34, R34 ;  /* 0x0000002200227308 */ /* 0x000e620000002400 */
[----:B------:R-:W-:Y:S02]  /*59e0*/  ISETP.GT.AND P1, PT, R36, 0x38, PT ;  /* 0x000000382400780c */ /* 0x000fe40003f24270 */
[----:B---3--:R-:W-:Y:S02]  /*59f0*/  FSEL R53, R26, -INF , P2 ;  /* 0xff8000001a357808 */ /* 0x008fe40001000000 */
[----:B------:R-:W-:-:S02]  /*5a00*/  FMNMX.FTZ R28, R55, R28, !PT ;  /* 0x0000001c371c7209 */ /* 0x000fc40007810000 */
[C---:B------:R-:W-:Y:S01]  /*5a10*/  ISETP.GT.AND P2, PT, R36.reuse, 0x39, PT ;  /* 0x000000392400780c */ /* 0x040fe20003f44270 */
[----:B------:R-:W2:Y:S01]  /*5a20*/  MUFU.TANH R35, R35 ;  /* 0x0000002300237308 */ /* 0x000ea20000002400 */
[----:B0-----:R-:W-:Y:S02]  /*5a30*/  FSEL R51, R51, -INF , P1 ;  /* 0xff80000033337808 */ /* 0x001fe40000800000 */
[----:B------:R-:W-:Y:S02]  /*5a40*/  FMNMX.FTZ R28, R53, R28, !PT ;  /* 0x0000001c351c7209 */ /* 0x000fe40007810000 */
[----:B------:R-:W-:-:S03]  /*5a50*/  ISETP.GT.AND P1, PT, R36, 0x40, PT ;  /* 0x000000402400780c */ /* 0x000fc60003f24270 */
[----:B------:R-:W0:Y:S01]  /*5a60*/  MUFU.TANH R33, R33 ;  /* 0x0000002100217308 */ /* 0x000e220000002400 */
[----:B-1----:R-:W-:Y:S02]  /*5a70*/  FSEL R34, R34, -INF , P2 ;  /* 0xff80000022227808 */ /* 0x002fe40001000000 */
[----:B------:R-:W-:-:S05]  /*5a80*/  ISETP.GT.AND P2, PT, R36, 0x41, PT ;  /* 0x000000412400780c */ /* 0x000fca0003f44270 */
[----:B------:R-:W1:Y:S01]  /*5a90*/  MUFU.TANH R32, R32 ;  /* 0x0000002000207308 */ /* 0x000e620000002400 */
[----:B--2---:R-:W-:Y:S02]  /*5aa0*/  FSEL R35, R35, -INF , P1 ;  /* 0xff80000023237808 */ /* 0x004fe40000800000 */
[----:B------:R-:W-:-:S05]  /*5ab0*/  ISETP.GT.AND P1, PT, R36, 0x48, PT ;  /* 0x000000482400780c */ /* 0x000fca0003f24270 */
[----:B------:R-:W2:Y:S01]  /*5ac0*/  MUFU.TANH R30, R30 ;  /* 0x0000001e001e7308 */ /* 0x000ea20000002400 */
[----:B0-----:R-:W-:Y:S02]  /*5ad0*/  FSEL R33, R33, -INF , P2 ;  /* 0xff80000021217808 */ /* 0x001fe40001000000 */
[----:B------:R-:W-:-:S05]  /*5ae0*/  ISETP.GT.AND P2, PT, R36, 0x49, PT ;  /* 0x000000492400780c */ /* 0x000fca0003f44270 */
[----:B------:R0:W3:Y:S01]  /*5af0*/  MUFU.TANH R13, R7 ;  /* 0x00000007000d7308 */ /* 0x0000e20000002400 */
[----:B-1----:R-:W-:Y:S02]  /*5b00*/  FSEL R32, R32, -INF , P1 ;  /* 0xff80000020207808 */ /* 0x002fe40000800000 */
[----:B------:R-:W-:-:S05]  /*5b10*/  ISETP.GT.AND P1, PT, R36, 0x50, PT ;  /* 0x000000502400780c */ /* 0x000fca0003f24270 */
[----:B------:R-:W1:Y:S01]  /*5b20*/  MUFU.TANH R31, R64 ;  /* 0x00000040001f7308 */ /* 0x000e620000002400 */
[----:B0-----:R-:W-:Y:S02]  /*5b30*/  FMNMX.FTZ R7, R51, R28, !PT ;  /* 0x0000001c33077209 */ /* 0x001fe40007810000 */
[----:B--2---:R-:W-:Y:S02]  /*5b40*/  FSEL R30, R30, -INF , P2 ;  /* 0xff8000001e1e7808 */ /* 0x004fe40001000000 */
[----:B------:R-:W-:Y:S02]  /*5b50*/  FMNMX.FTZ R14, R34, R7, !PT ;  /* 0x00000007220e7209 */ /* 0x000fe40007810000 */
[----:B------:R-:W-:Y:S01]  /*5b60*/  ISETP.GT.AND P2, PT, R36, 0x51, PT ;  /* 0x000000512400780c */ /* 0x000fe20003f44270 */
[----:B------:R0:W2:Y:S01]  /*5b70*/  MUFU.TANH R29, R68 ;  /* 0x00000044001d7308 */ /* 0x0000a20000002400 */
[----:B------:R-:W-:Y:S02]  /*5b80*/  FMNMX.FTZ R14, R35, R14, !PT ;  /* 0x0000000e230e7209 */ /* 0x000fe40007810000 */
[----:B---3--:R-:W-:-:S02]  /*5b90*/  FSEL R28, R13, -INF , P2 ;  /* 0xff8000000d1c7808 */ /* 0x008fc40001000000 */
[----:B------:R-:W-:Y:S02]  /*5ba0*/  FMNMX.FTZ R7, R33, R14, !PT ;  /* 0x0000000e21077209 */ /* 0x000fe40007810000 */
[----:B------:R-:W-:Y:S01]  /*5bb0*/  ISETP.GT.AND P2, PT, R36, 0x59, PT ;  /* 0x000000592400780c */ /* 0x000fe20003f44270 */
[----:B------:R-:W3:Y:S01]  /*5bc0*/  MUFU.TANH R69, R69 ;  /* 0x0000004500457308 */ /* 0x000ee20000002400 */
[----:B------:R-:W-:Y:S01]  /*5bd0*/  FMNMX.FTZ R7, R32, R7, !PT ;  /* 0x0000000720077209 */ /* 0x000fe20007810000 */
[----:B0-----:R-:W-:Y:S01]  /*5be0*/  FMUL.FTZ R68, R62, UR41 ;  /* 0x000000293e447c20 */ /* 0x001fe20008410000 */
[----:B-1----:R-:W-:Y:S01]  /*5bf0*/  FSEL R31, R31, -INF , P1 ;  /* 0xff8000001f1f7808 */ /* 0x002fe20000800000 */
[----:B------:R-:W-:Y:S01]  /*5c00*/  FMUL.FTZ R62, R87, UR41 ;  /* 0x00000029573e7c20 */ /* 0x000fe20008410000 */
[----:B------:R-:W-:Y:S02]  /*5c10*/  FMNMX.FTZ R14, R30, R7, !PT ;  /* 0x000000071e0e7209 */ /* 0x000fe40007810000 */
[----:B------:R-:W-:Y:S01]  /*5c20*/  ISETP.GT.AND P1, PT, R36, 0x58, PT ;  /* 0x000000582400780c */ /* 0x000fe20003f24270 */
[----:B------:R0:W1:Y:S01]  /*5c30*/  MUFU.TANH R27, R72 ;  /* 0x00000048001b7308 */ /* 0x0000620000002400 */
[----:B------:R-:W-:-:S02]  /*5c40*/  FMNMX.FTZ R7, R31, R14, !PT ;  /* 0x0000000e1f077209 */ /* 0x000fc40007810000 */
[----:B--2---:R-:W-:Y:S02]  /*5c50*/  FSEL R29, R29, -INF , P1 ;  /* 0xff8000001d1d7808 */ /* 0x004fe40000800000 */
[----:B------:R-:W-:Y:S02]  /*5c60*/  FMNMX.FTZ R14, R28, R7, !PT ;  /* 0x000000071c0e7209 */ /* 0x000fe40007810000 */
[----:B------:R-:W-:Y:S01]  /*5c70*/  ISETP.GT.AND P1, PT, R36, 0x60, PT ;  /* 0x000000602400780c */ /* 0x000fe20003f24270 */
[----:B------:R2:W4:Y:S01]  /*5c80*/  MUFU.TANH R24, R73 ;  /* 0x0000004900187308 */ /* 0x0005220000002400 */
[----:B---3--:R-:W-:Y:S01]  /*5c90*/  FSEL R26, R69, -INF , P2 ;  /* 0xff800000451a7808 */ /* 0x008fe20001000000 */
[----:B------:R-:W-:Y:S01]  /*5ca0*/  FMUL.FTZ R69, R63, UR41 ;  /* 0x000000293f457c20 */ /* 0x000fe20008410000 */
[----:B------:R-:W-:Y:S01]  /*5cb0*/  FMNMX.FTZ R7, R29, R14, !PT ;  /* 0x0000000e1d077209 */ /* 0x000fe20007810000 */
[----:B0-----:R-:W-:Y:S01]  /*5cc0*/  FMUL.FTZ R72, R74, UR41 ;  /* 0x000000294a487c20 */ /* 0x001fe20008410000 */
[----:B------:R-:W-:Y:S01]  /*5cd0*/  ISETP.GT.AND P2, PT, R36, 0x61, PT ;  /* 0x000000612400780c */ /* 0x000fe20003f44270 */
[----:B------:R-:W-:Y:S01]  /*5ce0*/  FMUL.FTZ R74, R78, UR41 ;  /* 0x000000294e4a7c20 */ /* 0x000fe20008410000 */
[----:B------:R-:W-:Y:S01]  /*5cf0*/  FMNMX.FTZ R14, R26, R7, !PT ;  /* 0x000000071a0e7209 */ /* 0x000fe20007810000 */
[----:B------:R-:W0:Y:S01]  /*5d00*/  MUFU.TANH R25, R76 ;  /* 0x0000004c00197308 */ /* 0x000e220000002400 */
[----:B-1----:R-:W-:Y:S01]  /*5d10*/  FSEL R27, R27, -INF , P1 ;  /* 0xff8000001b1b7808 */ /* 0x002fe20000800000 */
[----:B--2---:R-:W-:Y:S01]  /*5d20*/  FMUL.FTZ R73, R75, UR41 ;  /* 0x000000294b497c20 */ /* 0x004fe20008410000 */
[----:B------:R-:W-:Y:S01]  /*5d30*/  ISETP.GT.AND P1, PT, R36, 0x68, PT ;  /* 0x000000682400780c */ /* 0x000fe20003f24270 */
[----:B------:R-:W-:Y:S01]  /*5d40*/  FMUL.FTZ R75, R79, UR41 ;  /* 0x000000294f4b7c20 */ /* 0x000fe20008410000 */
[----:B------:R-:W-:Y:S01]  /*5d50*/  FMNMX.FTZ R7, R27, R14, !PT ;  /* 0x0000000e1b077209 */ /* 0x000fe20007810000 */
[----:B------:R-:W-:-:S02]  /*5d60*/  FMUL.FTZ R63, R82, UR41 ;  /* 0x00000029523f7c20 */ /* 0x000fc40008410000 */
[----:B------:R1:W2:Y:S01]  /*5d70*/  MUFU.TANH R20, R77 ;  /* 0x0000004d00147308 */ /* 0x0002a20000002400 */
[----:B----4-:R-:W-:Y:S02]  /*5d80*/  FSEL R24, R24, -INF , P2 ;  /* 0xff80000018187808 */ /* 0x010fe40001000000 */
[----:B------:R-:W-:Y:S02]  /*5d90*/  ISETP.GT.AND P2, PT, R36, 0x69, PT ;  /* 0x000000692400780c */ /* 0x000fe40003f44270 */
[----:B------:R-:W-:-:S03]  /*5da0*/  FMNMX.FTZ R14, R24, R7, !PT ;  /* 0x00000007180e7209 */ /* 0x000fc60007810000 */
[----:B------:R-:W3:Y:S01]  /*5db0*/  MUFU.TANH R21, R80 ;  /* 0x0000005000157308 */ /* 0x000ee20000002400 */
[----:B0-----:R-:W-:Y:S01]  /*5dc0*/  FSEL R25, R25, -INF , P1 ;  /* 0xff80000019197808 */ /* 0x001fe20000800000 */
[----:B-1----:R-:W0:Y:S01]  /*5dd0*/  SHFL.IDX PT, R77, R37, 0x1, 0x1c1f ;  /* 0x003c1f00254d7f89 */ /* 0x002e2200000e0000 */
[----:B------:R-:W-:Y:S02]  /*5de0*/  ISETP.GT.AND P1, PT, R36, 0x70, PT ;  /* 0x000000702400780c */ /* 0x000fe40003f24270 */
[----:B------:R-:W-:-:S03]  /*5df0*/  FMNMX.FTZ R7, R25, R14, !PT ;  /* 0x0000000e19077209 */ /* 0x000fc60007810000 */
[----:B------:R-:W1:Y:S01]  /*5e00*/  MUFU.TANH R15, R81 ;  /* 0x00000051000f7308 */ /* 0x000e620000002400 */
[----:B--2---:R-:W-:Y:S02]  /*5e10*/  FSEL R20, R20, -INF , P2 ;  /* 0xff80000014147808 */ /* 0x004fe40001000000 */
[----:B------:R-:W-:Y:S02]  /*5e20*/  ISETP.GT.AND P2, PT, R36, 0x71, PT ;  /* 0x000000712400780c */ /* 0x000fe40003f44270 */
[----:B------:R-:W-:-:S03]  /*5e30*/  FMNMX.FTZ R14, R20, R7, !PT ;  /* 0x00000007140e7209 */ /* 0x000fc60007810000 */
[----:B------:R-:W2:Y:S01]  /*5e40*/  MUFU.TANH R84, R84 ;  /* 0x0000005400547308 */ /* 0x000ea20000002400 */
[----:B---3--:R-:W-:Y:S02]  /*5e50*/  FSEL R21, R21, -INF , P1 ;  /* 0xff80000015157808 */ /* 0x008fe40000800000 */
[----:B------:R-:W-:Y:S02]  /*5e60*/  ISETP.GT.AND P1, PT, R36, 0x78, PT ;  /* 0x000000782400780c */ /* 0x000fe40003f24270 */
[----:B------:R-:W-:-:S03]  /*5e70*/  FMNMX.FTZ R52, R21, R14, !PT ;  /* 0x0000000e15347209 */ /* 0x000fc60007810000 */
[----:B------:R-:W3:Y:S01]  /*5e80*/  MUFU.TANH R13, R85 ;  /* 0x00000055000d7308 */ /* 0x000ee20000002400 */
[----:B-1----:R-:W-:Y:S01]  /*5e90*/  FSEL R15, R15, -INF , P2 ;  /* 0xff8000000f0f7808 */ /* 0x002fe20001000000 */
[----:B0-----:R-:W-:Y:S01]  /*5ea0*/  IMAD.IADD R76, R50, 0x1, R77 ;  /* 0x00000001324c7824 */ /* 0x001fe200078e024d */
[----:B------:R-:W-:Y:S02]  /*5eb0*/  ISETP.GT.AND P2, PT, R36, 0x79, PT ;  /* 0x000000792400780c */ /* 0x000fe40003f44270 */
[----:B------:R-:W-:Y:S02]  /*5ec0*/  FMNMX.FTZ R7, R15, R52, !PT ;  /* 0x000000340f077209 */ /* 0x000fe40007810000 */
[----:B------:R-:W-:Y:S01]  /*5ed0*/  ISETP.GT.AND P3, PT, R76, 0x1, PT ;  /* 0x000000014c00780c */ /* 0x000fe20003f64270 */
[----:B------:R-:W0:Y:S01]  /*5ee0*/  MUFU.TANH R8, R8 ;  /* 0x0000000800087308 */ /* 0x000e220000002400 */
[----:B--2---:R-:W-:-:S04]  /*5ef0*/  FSEL R14, R84, -INF , P1 ;  /* 0xff800000540e7808 */ /* 0x004fc80000800000 */
[----:B------:R-:W-:-:S03]  /*5f00*/  FMNMX.FTZ R36, R14, R7, !PT ;  /* 0x000000070e247209 */ /* 0x000fc60007810000 */
[----:B------:R-:W1:Y:S01]  /*5f10*/  MUFU.TANH R6, R6 ;  /* 0x0000000600067308 */ /* 0x000e620000002400 */
[----:B---3--:R-:W-:Y:S02]  /*5f20*/  FSEL R13, R13, -INF , P2 ;  /* 0xff8000000d0d7808 */ /* 0x008fe40001000000 */
[----:B------:R-:W-:Y:S02]  /*5f30*/  ISETP.GT.AND P2, PT, R76, RZ, PT ;  /* 0x000000ff4c00720c */ /* 0x000fe40003f44270 */
[----:B------:R-:W-:-:S03]  /*5f40*/  FMNMX.FTZ R36, R13, R36, !PT ;  /* 0x000000240d247209 */ /* 0x000fc60007810000 */
[----:B------:R-:W2:Y:S01]  /*5f50*/  MUFU.TANH R10, R10 ;  /* 0x0000000a000a7308 */ /* 0x000ea20000002400 */
[----:B0-----:R-:W-:Y:S01]  /*5f60*/  FSEL R8, R8, -INF , P2 ;  /* 0xff80000008087808 */ /* 0x001fe20001000000 */
[----:B------:R-:W0:Y:S01]  /*5f70*/  SHFL.BFLY PT, R7, R36, 0x2, 0x1f ;  /* 0x0c401f0024077f89 */ /* 0x000e2200000e0000 */
[----:B------:R-:W-:Y:S02]  /*5f80*/  ISETP.GT.AND P2, PT, R76, 0x8, PT ;  /* 0x000000084c00780c */ /* 0x000fe40003f44270 */
[----:B------:R-:W-:-:S03]  /*5f90*/  FMNMX.FTZ R77, R8, R5, !PT ;  /* 0x00000005084d7209 */ /* 0x000fc60007810000 */
[----:B------:R-:W-:Y:S01]  /*5fa0*/  MUFU.TANH R9, R9 ;  /* 0x0000000900097308 */ /* 0x000fe20000002400 */
[----:B-1----:R-:W-:Y:S02]  /*5fb0*/  FSEL R50, R6, -INF , P3 ;  /* 0xff80000006327808 */ /* 0x002fe40001800000 */
[----:B------:R-:W-:Y:S02]  /*5fc0*/  ISETP.GT.AND P3, PT, R76, 0x9, PT ;  /* 0x000000094c00780c */ /* 0x000fe40003f64270 */
[----:B------:R-:W-:-:S03]  /*5fd0*/  FMNMX.FTZ R77, R50, R77, !PT ;  /* 0x0000004d324d7209 */ /* 0x000fc60007810000 */
[----:B------:R-:W1:Y:S01]  /*5fe0*/  MUFU.TANH R12, R12 ;  /* 0x0000000c000c7308 */ /* 0x000e620000002400 */
[----:B--2---:R-:W-:Y:S02]  /*5ff0*/  FSEL R10, R10, -INF , P2 ;  /* 0xff8000000a0a7808 */ /* 0x004fe40001000000 */
[----:B------:R-:W-:Y:S02]  /*6000*/  ISETP.GT.AND P2, PT, R76, 0x10, PT ;  /* 0x000000104c00780c */ /* 0x000fe40003f44270 */
[----:B------:R-:W-:-:S03]  /*6010*/  FMNMX.FTZ R77, R10, R77, !PT ;  /* 0x0000004d0a4d7209 */ /* 0x000fc60007810000 */
[----:B------:R-:W-:Y:S01]  /*6020*/  MUFU.TANH R11, R11 ;  /* 0x0000000b000b7308 */ /* 0x000fe20000002400 */
[----:B0-----:R-:W-:-:S05]  /*6030*/  FMNMX.FTZ R52, R36, R7, !PT ;  /* 0x0000000724347209 */ /* 0x001fca0007810000 */
[----:B------:R-:W0:Y:S02]  /*6040*/  SHFL.BFLY PT, R7, R52, 0x1, 0x1f ;  /* 0x0c201f0034077f89 */ /* 0x000e2400000e0000 */
[----:B------:R-:W2:Y:S01]  /*6050*/  MUFU.TANH R38, R38 ;  /* 0x0000002600267308 */ /* 0x000ea20000002400 */
[----:B-1----:R-:W-:Y:S02]  /*6060*/  FSEL R12, R12, -INF , P2 ;  /* 0xff8000000c0c7808 */ /* 0x002fe40001000000 */
[----:B------:R-:W-:-:S05]  /*6070*/  ISETP.GT.AND P2, PT, R76, 0x18, PT ;  /* 0x000000184c00780c */ /* 0x000fca0003f44270 */
[----:B------:R-:W1:Y:S08]  /*6080*/  MUFU.TANH R39, R39 ;  /* 0x0000002700277308 */ /* 0x000e700000002400 */
[----:B------:R-:W3:Y:S01]  /*6090*/  MUFU.TANH R40, R40 ;  /* 0x0000002800287308 */ /* 0x000ee20000002400 */
[----:B--2---:R-:W-:Y:S02]  /*60a0*/  FSEL R38, R38, -INF , P2 ;  /* 0xff80000026267808 */ /* 0x004fe40001000000 */
[----:B------:R-:W-:-:S02]  /*60b0*/  ISETP.GT.AND P2, PT, R76, 0x20, PT ;  /* 0x000000204c00780c */ /* 0x000fc40003f44270 */
[----:B0-----:R-:W-:-:S03]  /*60c0*/  FMNMX.FTZ R7, R52, R7, !PT ;  /* 0x0000000734077209 */ /* 0x001fc60007810000 */
[----:B------:R-:W0:Y:S01]  /*60d0*/  MUFU.TANH R41, R41 ;  /* 0x0000002900297308 */ /* 0x000e220000002400 */
[----:B------:R-:W-:Y:S02]  /*60e0*/  FSEL R52, R9, -INF , P3 ;  /* 0xff80000009347808 */ /* 0x000fe40001800000 */
[----:B------:R-:W-:Y:S01]  /*60f0*/  ISETP.GT.AND P3, PT, R76, 0x11, PT ;  /* 0x000000114c00780c */ /* 0x000fe20003f64270 */
[----:B------:R-:W-:Y:S01]  /*6100*/  FMUL.FTZ R36, R7, UR10 ;  /* 0x0000000a07247c20 */ /* 0x000fe20008410000 */
[----:B------:R-:W-:Y:S02]  /*6110*/  FMNMX.FTZ R77, R52, R77, !PT ;  /* 0x0000004d344d7209 */ /* 0x000fe40007810000 */
[----:B------:R-:W-:Y:S01]  /*6120*/  FSEL R54, R11, -INF , P3 ;  /* 0xff8000000b367808 */ /* 0x000fe20001800000 */
[----:B------:R-:W2:Y:S01]  /*6130*/  MUFU.TANH R42, R42 ;  /* 0x0000002a002a7308 */ /* 0x000ea20000002400 */
[----:B------:R-:W-:Y:S02]  /*6140*/  FMNMX.FTZ R77, R12, R77, !PT ;  /* 0x0000004d0c4d7209 */ /* 0x000fe40007810000 */
[----:B------:R-:W-:-:S02]  /*6150*/  ISETP.GT.AND P3, PT, R76, 0x19, PT ;  /* 0x000000194c00780c */ /* 0x000fc40003f64270 */
[----:B------:R-:W-:Y:S02]  /*6160*/  FMNMX.FTZ R77, R54, R77, !PT ;  /* 0x0000004d364d7209 */ /* 0x000fe40007810000 */
[----:B-1----:R-:W-:Y:S01]  /*6170*/  FSEL R56, R39, -INF , P3 ;  /* 0xff80000027387808 */ /* 0x002fe20001800000 */
[----:B------:R-:W1:Y:S01]  /*6180*/  MUFU.TANH R43, R43 ;  /* 0x0000002b002b7308 */ /* 0x000e620000002400 */
[----:B------:R-:W-:Y:S02]  /*6190*/  FMNMX.FTZ R77, R38, R77, !PT ;  /* 0x0000004d264d7209 */ /* 0x000fe40007810000 */
[----:B------:R-:W-:Y:S02]  /*61a0*/  ISETP.GT.AND P3, PT, R76, 0x21, PT ;  /* 0x000000214c00780c */ /* 0x000fe40003f64270 */
[----:B---3--:R-:W-:Y:S02]  /*61b0*/  FSEL R40, R40, -INF , P2 ;  /* 0xff80000028287808 */ /* 0x008fe40001000000 */
[----:B------:R-:W-:Y:S01]  /*61c0*/  FMNMX.FTZ R77, R56, R77, !PT ;  /* 0x0000004d384d7209 */ /* 0x000fe20007810000 */
[----:B------:R-:W3:Y:S01]  /*61d0*/  MUFU.TANH R44, R44 ;  /* 0x0000002c002c7308 */ /* 0x000ee20000002400 */
[----:B------:R-:W-:-:S02]  /*61e0*/  ISETP.GT.AND P2, PT, R76, 0x28, PT ;  /* 0x000000284c00780c */ /* 0x000fc40003f44270 */
[----:B0-----:R-:W-:Y:S02]  /*61f0*/  FSEL R64, R41, -INF , P3 ;  /* 0xff80000029407808 */ /* 0x001fe40001800000 */
[----:B------:R-:W-:Y:S02]  /*6200*/  FMNMX.FTZ R77, R40, R77, !PT ;  /* 0x0000004d284d7209 */ /* 0x000fe40007810000 */
[----:B------:R-:W-:Y:S01]  /*6210*/  ISETP.GT.AND P3, PT, R76, 0x29, PT ;  /* 0x000000294c00780c */ /* 0x000fe20003f64270 */
[----:B------:R-:W0:Y:S01]  /*6220*/  MUFU.TANH R45, R45 ;  /* 0x0000002d002d7308 */ /* 0x000e220000002400 */
[----:B--2---:R-:W-:Y:S02]  /*6230*/  FSEL R42, R42, -INF , P2 ;  /* 0xff8000002a2a7808 */ /* 0x004fe40001000000 */
[----:B------:R-:W-:Y:S02]  /*6240*/  FMNMX.FTZ R77, R64, R77, !PT ;  /* 0x0000004d404d7209 */ /* 0x000fe40007810000 */
[----:B------:R-:W-:-:S02]  /*6250*/  FSETP.NEU.FTZ.AND P1, PT, R7, -INF , PT ;  /* 0xff8000000700780b */ /* 0x000fc40003f3d000 */
[----:B------:R-:W-:Y:S01]  /*6260*/  ISETP.GT.AND P2, PT, R76, 0x30, PT ;  /* 0x000000304c00780c */ /* 0x000fe20003f44270 */
[----:B------:R-:W2:Y:S01]  /*6270*/  MUFU.TANH R46, R46 ;  /* 0x0000002e002e7308 */ /* 0x000ea20000002400 */
[----:B-1----:R-:W-:Y:S02]  /*6280*/  FSEL R43, R43, -INF , P3 ;  /* 0xff8000002b2b7808 */ /* 0x002fe40001800000 */
[----:B------:R-:W-:Y:S02]  /*6290*/  FMNMX.FTZ R6, R42, R77, !PT ;  /* 0x0000004d2a067209 */ /* 0x000fe40007810000 */
[----:B------:R-:W-:Y:S02]  /*62a0*/  FSEL R36, R36, RZ, P1 ;  /* 0x000000ff24247208 */ /* 0x000fe40000800000 */
[----:B------:R-:W-:Y:S01]  /*62b0*/  ISETP.GT.AND P3, PT, R76, 0x31, PT ;  /* 0x000000314c00780c */ /* 0x000fe20003f64270 */
[----:B------:R-:W1:Y:S01]  /*62c0*/  MUFU.TANH R47, R47 ;  /* 0x0000002f002f7308 */ /* 0x000e620000002400 */
[----:B---3--:R-:W-:Y:S01]  /*62d0*/  FSEL R44, R44, -INF , P2 ;  /* 0xff8000002c2c7808 */ /* 0x008fe20001000000 */
[--C-:B------:R-:W-:Y:S01]  /*62e0*/  FFMA.FTZ R172, R65, UR10, -R36.reuse ;  /* 0x0000000a41ac7c23 */ /* 0x100fe20008010824 */
[----:B------:R-:W-:Y:S01]  /*62f0*/  FMNMX.FTZ R41, R43, R6, !PT ;  /* 0x000000062b297209 */ /* 0x000fe20007810000 */
[--C-:B------:R-:W-:Y:S01]  /*6300*/  FFMA.FTZ R174, R59, UR10, -R36.reuse ;  /* 0x0000000a3bae7c23 */ /* 0x100fe20008010824 */
[----:B------:R-:W-:Y:S01]  /*6310*/  ISETP.GT.AND P2, PT, R76, 0x38, PT ;  /* 0x000000384c00780c */ /* 0x000fe20003f44270 */
[--C-:B------:R-:W-:Y:S01]  /*6320*/  FFMA.FTZ R168, R55, UR10, -R36.reuse ;  /* 0x0000000a37a87c23 */ /* 0x100fe20008010824 */
[----:B0-----:R-:W-:Y:S01]  /*6330*/  FSEL R65, R45, -INF , P3 ;  /* 0xff8000002d417808 */ /* 0x001fe20001800000 */
        /* <DEDUP_REMOVED lines=17> */
[----:B0-----:R-:W-:Y:S01]  /*6450*/  FSEL R48, R48, -INF , P2 ;  /* 0xff80000030307808 */ /* 0x001fe20001000000 */
[--C-:B------:R-:W-:Y:S01]  /*6460*/  FFMA.FTZ R160, R31, UR10, -R36.reuse ;  /* 0x0000000a1fa07c23 */ /* 0x100fe20008010824 */
[----:B------:R-:W-:Y:S01]  /*6470*/  FMNMX.FTZ R45, R61, R6, !PT ;  /* 0x000000063d2d7209 */ /* 0x000fe20007810000 */
[--C-:B------:R-:W-:Y:S01]  /*6480*/  FFMA.FTZ R31, R28, UR10, -R36.reuse ;  /* 0x0000000a1c1f7c23 */ /* 0x100fe20008010824 */
[----:B------:R-:W-:Y:S01]  /*6490*/  ISETP.GT.AND P2, PT, R76, 0x48, PT ;  /* 0x000000484c00780c */ /* 0x000fe20003f44270 */
[--C-:B------:R-:W-:Y:S01]  /*64a0*/  FFMA.FTZ R163, R163, UR10, -R36.reuse ;  /* 0x0000000aa3a37c23 */ /* 0x100fe20008010824 */
[----:B------:R-:W-:Y:S01]  /*64b0*/  FMNMX.FTZ R6, R48, R45, !PT ;  /* 0x0000002d30067209 */ /* 0x000fe20007810000 */
[----:B------:R-:W0:Y:S01]  /*64c0*/  MUFU.TANH R69, R69 ;  /* 0x0000004500457308 */ /* 0x000e220000002400 */
[----:B--2---:R-:W-:Y:S01]  /*64d0*/  FSEL R49, R49, -INF , P3 ;  /* 0xff80000031317808 */ /* 0x004fe20001800000 */
[--C-:B------:R-:W-:Y:S01]  /*64e0*/  FFMA.FTZ R45, R57, UR10, -R36.reuse ;  /* 0x0000000a392d7c23 */ /* 0x100fe20008010824 */
[----:B------:R-:W-:Y:S01]  /*64f0*/  ISETP.GT.AND P3, PT, R76, 0x49, PT ;  /* 0x000000494c00780c */ /* 0x000fe20003f64270 */
[--C-:B------:R-:W-:Y:S01]  /*6500*/  FFMA.FTZ R180, R165, UR10, -R36.reuse ;  /* 0x0000000aa5b47c23 */ /* 0x100fe20008010824 */
[----:B------:R-:W-:Y:S01]  /*6510*/  FMNMX.FTZ R6, R49, R6, !PT ;  /* 0x0000000631067209 */ /* 0x000fe20007810000 */
[--C-:B------:R-:W-:Y:S01]  /*6520*/  FFMA.FTZ R182, R167, UR10, -R36.reuse ;  /* 0x0000000aa7b67c23 */ /* 0x100fe20008010824 */
[--C-:B------:R-:W-:Y:S01]  /*6530*/  FFMA.FTZ R161, R161, UR10, -R36.reuse ;  /* 0x0000000aa1a17c23 */ /* 0x100fe20008010824 */
[----:B------:R-:W2:Y:S01]  /*6540*/  MUFU.TANH R66, R66 ;  /* 0x0000004200427308 */ /* 0x000ea20000002400 */
[----:B-1----:R-:W-:Y:S01]  /*6550*/  FSEL R59, R68, -INF , P2 ;  /* 0xff800000443b7808 */ /* 0x002fe20001000000 */
[--C-:B------:R-:W-:Y:S01]  /*6560*/  FFMA.FTZ R176, R159, UR10, -R36.reuse ;  /* 0x0000000a9fb07c23 */ /* 0x100fe20008010824 */
[----:B------:R-:W-:Y:S01]  /*6570*/  ISETP.GT.AND P2, PT, R76, 0x50, PT ;  /* 0x000000504c00780c */ /* 0x000fe20003f44270 */
[--C-:B------:R-:W-:Y:S01]  /*6580*/  FFMA.FTZ R11, R157, UR10, -R36.reuse ;  /* 0x0000000a9d0b7c23 */ /* 0x100fe20008010824 */
[----:B------:R-:W-:Y:S01]  /*6590*/  FMNMX.FTZ R6, R59, R6, !PT ;  /* 0x000000063b067209 */ /* 0x000fe20007810000 */
[--C-:B------:R-:W-:Y:S01]  /*65a0*/  FFMA.FTZ R178, R155, UR10, -R36.reuse ;  /* 0x0000000a9bb27c23 */ /* 0x100fe20008010824 */
[--C-:B------:R-:W-:Y:S01]  /*65b0*/  FFMA.FTZ R158, R14, UR10, -R36.reuse ;  /* 0x0000000a0e9e7c23 */ /* 0x100fe20008010824 */
[----:B------:R-:W1:Y:S01]  /*65c0*/  MUFU.TANH R67, R67 ;  /* 0x0000004300437308 */ /* 0x000e620000002400 */
[----:B0-----:R-:W-:Y:S01]  /*65d0*/  FSEL R57, R69, -INF , P3 ;  /* 0xff80000045397808 */ /* 0x001fe20001800000 */
[--C-:B------:R-:W-:Y:S01]  /*65e0*/  FFMA.FTZ R39, R153, UR10, -R36.reuse ;  /* 0x0000000a99277c23 */ /* 0x100fe20008010824 */
[----:B------:R-:W-:Y:S01]  /*65f0*/  ISETP.GT.AND P3, PT, R76, 0x51, PT ;  /* 0x000000514c00780c */ /* 0x000fe20003f64270 */
[--C-:B------:R-:W-:Y:S01]  /*6600*/  FFMA.FTZ R162, R29, UR10, -R36.reuse ;  /* 0x0000000a1da27c23 */ /* 0x100fe20008010824 */
[----:B------:R-:W-:Y:S01]  /*6610*/  FMNMX.FTZ R47, R57, R6, !PT ;  /* 0x00000006392f7209 */ /* 0x000fe20007810000 */
[--C-:B------:R-:W-:Y:S01]  /*6620*/  FFMA.FTZ R154, R25, UR10, -R36.reuse ;  /* 0x0000000a199a7c23 */ /* 0x100fe20008010824 */
[--C-:B------:R-:W-:Y:S01]  /*6630*/  FFMA.FTZ R166, R32, UR10, -R36.reuse ;  /* 0x0000000a20a67c23 */ /* 0x100fe20008010824 */
        /* <DEDUP_REMOVED lines=10> */
[----:B------:R-:W-:Y:S01]  /*66e0*/  FFMA.FTZ R13, R13, UR10, -R36 ;  /* 0x0000000a0d0d7c23 */ /* 0x000fe20008010824 */
[----:B------:R-:W-:-:S02]  /*66f0*/  ISETP.GT.AND P3, PT, R76, 0x59, PT ;  /* 0x000000594c00780c */ /* 0x000fc40003f64270 */
[----:B------:R-:W-:-:S03]  /*6700*/  FMNMX.FTZ R6, R55, R6, !PT ;  /* 0x0000000637067209 */ /* 0x000fc60007810000 */
[----:B------:R-:W1:Y:S01]  /*6710*/  MUFU.TANH R72, R72 ;  /* 0x0000004800487308 */ /* 0x000e620000002400 */
[----:B0-----:R-:W-:Y:S02]  /*6720*/  FSEL R67, R70, -INF , P2 ;  /* 0xff80000046437808 */ /* 0x001fe40001000000 */
[----:B------:R-:W-:Y:S02]  /*6730*/  ISETP.GT.AND P2, PT, R76, 0x60, PT ;  /* 0x000000604c00780c */ /* 0x000fe40003f44270 */
[----:B------:R-:W-:-:S03]  /*6740*/  FMNMX.FTZ R6, R67, R6, !PT ;  /* 0x0000000643067209 */ /* 0x000fc60007810000 */
[----:B------:R-:W0:Y:S01]  /*6750*/  MUFU.TANH R73, R73 ;  /* 0x0000004900497308 */ /* 0x000e220000002400 */
[----:B--2---:R-:W-:Y:S02]  /*6760*/  FSEL R53, R71, -INF , P3 ;  /* 0xff80000047357808 */ /* 0x004fe40001800000 */
[----:B------:R-:W-:Y:S02]  /*6770*/  ISETP.GT.AND P3, PT, R76, 0x61, PT ;  /* 0x000000614c00780c */ /* 0x000fe40003f64270 */
[----:B------:R-:W-:-:S03]  /*6780*/  FMNMX.FTZ R51, R53, R6, !PT ;  /* 0x0000000635337209 */ /* 0x000fc60007810000 */
[----:B------:R-:W2:Y:S01]  /*6790*/  MUFU.TANH R74, R74 ;  /* 0x0000004a004a7308 */ /* 0x000ea20000002400 */
[----:B-1----:R-:W-:Y:S01]  /*67a0*/  FSEL R68, R72, -INF , P2 ;  /* 0xff80000048447808 */ /* 0x002fe20001000000 */
[--C-:B------:R-:W-:Y:S01]  /*67b0*/  FFMA.FTZ R72, R33, UR10, -R36.reuse ;  /* 0x0000000a21487c23 */ /* 0x100fe20008010824 */
[----:B------:R-:W-:Y:S02]  /*67c0*/  ISETP.GT.AND P2, PT, R76, 0x68, PT ;  /* 0x000000684c00780c */ /* 0x000fe40003f44270 */
[----:B------:R-:W-:Y:S01]  /*67d0*/  FMNMX.FTZ R6, R68, R51, !PT ;  /* 0x0000003344067209 */ /* 0x000fe20007810000 */
[----:B------:R-:W-:Y:S02]  /*67e0*/  FFMA.FTZ R51, R34, UR10, -R36 ;  /* 0x0000000a22337c23 */ /* 0x000fe40008010824 */
[----:B------:R-:W1:Y:S01]  /*67f0*/  MUFU.TANH R75, R75 ;  /* 0x0000004b004b7308 */ /* 0x000e620000002400 */
[----:B0-----:R-:W-:Y:S02]  /*6800*/  FSEL R69, R73, -INF , P3 ;  /* 0xff80000049457808 */ /* 0x001fe40001800000 */
[----:B------:R-:W-:-:S02]  /*6810*/  ISETP.GT.AND P3, PT, R76, 0x69, PT ;  /* 0x000000694c00780c */ /* 0x000fc40003f64270 */
[----:B------:R-:W-:-:S03]  /*6820*/  FMNMX.FTZ R71, R69, R6, !PT ;  /* 0x0000000645477209 */ /* 0x000fc60007810000 */
[----:B------:R-:W0:Y:S01]  /*6830*/  MUFU.TANH R63, R63 ;  /* 0x0000003f003f7308 */ /* 0x000e220000002400 */
[----:B--2---:R-:W-:Y:S02]  /*6840*/  FSEL R70, R74, -INF , P2 ;  /* 0xff8000004a467808 */ /* 0x004fe40001000000 */
[----:B------:R-:W-:Y:S02]  /*6850*/  ISETP.GT.AND P2, PT, R76, 0x70, PT ;  /* 0x000000704c00780c */ /* 0x000fe40003f44270 */
[----:B------:R-:W-:-:S03]  /*6860*/  FMNMX.FTZ R71, R70, R71, !PT ;  /* 0x0000004746477209 */ /* 0x000fc60007810000 */
[----:B------:R-:W2:Y:S01]  /*6870*/  MUFU.TANH R60, R60 ;  /* 0x0000003c003c7308 */ /* 0x000ea20000002400 */
[----:B-1----:R-:W-:Y:S02]  /*6880*/  FSEL R34, R75, -INF , P3 ;  /* 0xff8000004b227808 */ /* 0x002fe40001800000 */
[----:B------:R-:W-:Y:S02]  /*6890*/  ISETP.GT.AND P3, PT, R76, 0x71, PT ;  /* 0x000000714c00780c */ /* 0x000fe40003f64270 */
        /* <DEDUP_REMOVED lines=9> */
[----:B------:R-:W-:Y:S01]  /*6930*/  MUFU.EX2 R37, R163 ;  /* 0x000000a300257308 */ /* 0x000fe20000000800 */
[----:B-1----:R-:W-:-:S04]  /*6940*/  FSEL R58, R58, -INF , P2 ;  /* 0xff8000003a3a7808 */ /* 0x002fc80001000000 */
[----:B------:R-:W-:-:S03]  /*6950*/  FMNMX.FTZ R33, R58, R33, !PT ;  /* 0x000000213a217209 */ /* 0x000fc60007810000 */
[----:B------:R-:W-:Y:S01]  /*6960*/  MUFU.EX2 R180, R180 ;  /* 0x000000b400b47308 */ /* 0x000fe20000000800 */
[----:B0-----:R-:W-:-:S04]  /*6970*/  FSEL R62, R62, -INF , P3 ;  /* 0xff8000003e3e7808 */ /* 0x001fc80001800000 */
[----:B------:R-:W-:Y:S01]  /*6980*/  FMNMX.FTZ R6, R62, R33, !PT ;  /* 0x000000213e067209 */ /* 0x000fe20007810000 */
[----:B------:R-:W-:Y:S02]  /*6990*/  FFMA.FTZ R33, R30, UR10, -R36 ;  /* 0x0000000a1e217c23 */ /* 0x000fe40008010824 */
[----:B------:R-:W-:Y:S02]  /*69a0*/  MUFU.EX2 R182, R182 ;  /* 0x000000b600b67308 */ /* 0x000fe40000000800 */
[----:B------:R-:W0:Y:S06]  /*69b0*/  SHFL.BFLY PT, R71, R6, 0x2, 0x1f ;  /* 0x0c401f0006477f89 */ /* 0x000e2c00000e0000 */
[----:B------:R1:W-:Y:S08]  /*69c0*/  MUFU.EX2 R9, R161 ;  /* 0x000000a100097308 */ /* 0x0003f00000000800 */
        /* <DEDUP_REMOVED lines=42> */
[--C-:B-1----:R-:W-:Y:S01]  /*6c70*/  FFMA.FTZ R161, R66, UR10, -R21.reuse ;  /* 0x0000000a42a17c23 */ /* 0x102fe20008010815 */
[--C-:B------:R-:W-:Y:S01]  /*6c80*/  FFMA.FTZ R163, R67, UR10, -R21.reuse ;  /* 0x0000000a43a37c23 */ /* 0x100fe20008010815 */
[--C-:B------:R-:W-:Y:S01]  /*6c90*/  FFMA.FTZ R153, R68, UR10, -R21.reuse ;  /* 0x0000000a44997c23 */ /* 0x100fe20008010815 */
[--C-:B------:R-:W-:Y:S01]  /*6ca0*/  FFMA.FTZ R155, R70, UR10, -R21.reuse ;  /* 0x0000000a469b7c23 */ /* 0x100fe20008010815 */
[----:B------:R-:W-:Y:S01]  /*6cb0*/  FFMA.FTZ R34, R34, UR10, -R21 ;  /* 0x0000000a22227c23 */ /* 0x000fe20008010815 */
[----:B------:R-:W1:Y:S01]  /*6cc0*/  MUFU.EX2 R181, R181 ;  /* 0x000000b500b57308 */ /* 0x000e620000000800 */
[----:B0-----:R-:W-:Y:S01]  /*6cd0*/  FFMA.FTZ R43, R4, R0, R37 ;  /* 0x00000000042b7223 */ /* 0x001fe20000010025 */
[--C-:B------:R-:W-:Y:S01]  /*6ce0*/  FFMA.FTZ R157, R63, UR10, -R21.reuse ;  /* 0x0000000a3f9d7c23 */ /* 0x100fe20008010815 */
[----:B------:R-:W-:-:S02]  /*6cf0*/  FFMA.FTZ R58, R58, UR10, -R21 ;  /* 0x0000000a3a3a7c23 */ /* 0x000fc40008010815 */
[----:B------:R-:W-:-:S03]  /*6d00*/  FADD.FTZ R43, R180, R43 ;  /* 0x0000002bb42b7221 */ /* 0x000fc60000010000 */
[----:B------:R-:W0:Y:S01]  /*6d10*/  MUFU.EX2 R183, R183 ;  /* 0x000000b700b77308 */ /* 0x000e220000000800 */
[----:B--2---:R-:W-:Y:S01]  /*6d20*/  FFMA.FTZ R0, R5, R3, R8 ;  /* 0x0000000305007223 */ /* 0x004fe20000010008 */
        /* <DEDUP_REMOVED lines=9> */
[----:B------:R-:W-:-:S04]  /*6dc0*/  FADD.FTZ R38, R178, R43 ;  /* 0x0000002bb2267221 */ /* 0x000fc80000010000 */
[----:B------:R-:W-:Y:S02]  /*6dd0*/  FADD.FTZ R43, R39, R38 ;  /* 0x00000026272b7221 */ /* 0x000fe40000010000 */
[----:B------:R-:W0:Y:S01]  /*6de0*/  MUFU.EX2 R12, R12 ;  /* 0x0000000c000c7308 */ /* 0x000e220000000800 */
[----:B--2---:R-:W-:Y:S01]  /*6df0*/  FADD.FTZ R0, R10, R3 ;  /* 0x000000030a007221 */ /* 0x004fe20000010000 */
[----:B------:R-:W-:-:S04]  /*6e00*/  FADD.FTZ R38, R172, R43 ;  /* 0x0000002bac267221 */ /* 0x000fc80000010000 */
[----:B------:R-:W-:Y:S01]  /*6e10*/  FADD.FTZ R43, R41, R38 ;  /* 0x00000026292b7221 */ /* 0x000fe20000010000 */
[----:B------:R-:W-:Y:S01]  /*6e20*/  FFMA.FTZ R38, R53, UR10, -R21 ;  /* 0x0000000a35267c23 */ /* 0x000fe20008010815 */
        /* <DEDUP_REMOVED lines=58> */
[--C-:B------:R-:W-:Y:S01]  /*71d0*/  FFMA.FTZ R42, R60, UR10, -R21.reuse ;  /* 0x0000000a3c2a7c23 */ /* 0x100fe20008010815 */
[----:B------:R-:W-:-:S05]  /*71e0*/  FFMA.FTZ R21, R62, UR10, -R21 ;  /* 0x0000000a3e157c23 */ /* 0x000fca0008010815 */
        /* <DEDUP_REMOVED lines=42> */
.L_x_9095:
[----:B------:R-:W-:Y:S01]  /*7490*/  ULEA UR6, UR7, UR40, 0x3 ;  /* 0x0000002807067291 */ /* 0x000fe2000f8e183f */
[-C--:B------:R-:W-:Y:S01]  /*74a0*/  FMUL.FTZ R88, R88, R4.reuse ;  /* 0x0000000458587220 */ /* 0x080fe20000410000 */
[----:B------:R-:W-:Y:S01]  /*74b0*/  UISETP.GT.AND UP0, UPT, UR5, UR42, UPT ;  /* 0x0000002a0500728c */ /* 0x000fe2000bf04270 */
[-C--:B------:R-:W-:Y:S01]  /*74c0*/  FMUL.FTZ R89, R89, R4.reuse ;  /* 0x0000000459597220 */ /* 0x080fe20000410000 */
[----:B------:R-:W-:Y:S01]  /*74d0*/  UIADD3 UR11, UR5, -0x1, URZ ;  /* 0xffffffff050b7890 */ /* 0x000fe2000fffe03f */
[-C--:B------:R-:W-:Y:S01]  /*74e0*/  FMUL.FTZ R92, R92, R4.reuse ;  /* 0x000000045c5c7220 */ /* 0x080fe20000410000 */
[----:B------:R-:W-:Y:S01]  /*74f0*/  UIADD3 UR5, UR6, 0x28860, URZ ;  /* 0x0002886006057890 */ /* 0x000fe2000fffe03f */
[-C--:B------:R-:W-:Y:S01]  /*7500*/  FMUL.FTZ R93, R93, R4.reuse ;  /* 0x000000045d5d7220 */ /* 0x080fe20000410000 */
[----:B------:R-:W-:Y:S01]  /*7510*/  PLOP3.LUT P1, PT, PT, PT, UP0, 0x80, 0x0 ;  /* 0x000000000000781c */ /* 0x000fe20003f2f008 */
        /* <DEDUP_REMOVED lines=100> */
[----:B------:R-:W-:-:S05]  /*7b60*/  UMOV UR5, UR11 ;  /* 0x0000000b00057c82 */ /* 0x000fca0008000000 */
.L_x_9085:
[----:B------:R-:W-:-:S06]  /*7b70*/  UISETP.GE.AND UP0, UPT, UR5, UR51, UPT ;  /* 0x000000330500728c */ /* 0x000fcc000bf06270 */
[----:B------:R-:W-:-:S13]  /*7b80*/  PLOP3.LUT P1, PT, PT, PT, UP0, 0x80, 0x0 ;  /* 0x000000000000781c */ /* 0x000fda0003f2f008 */
[----:B------:R-:W-:Y:S05]  /*7b90*/  @!P1 BRA `(.L_x_9097) ;  /* 0x0000002800209947 */ /* 0x000fea0003800000 */
[----:B------:R-:W-:Y:S01]  /*7ba0*/  IMAD.MOV.U32 R5, RZ, RZ, R6 ;  /* 0x000000ffff057224 */ /* 0x000fe200078e0006 */
[----:B------:R-:W-:Y:S01]  /*7bb0*/  UMOV UR6, UR39 ;  /* 0x0000002700067c82 */ /* 0x000fe20008000000 */
[----:B------:R-:W-:Y:S01]  /*7bc0*/  IMAD.MOV.U32 R4, RZ, RZ, R7 ;  /* 0x000000ffff047224 */ /* 0x000fe200078e0007 */
[----:B------:R-:W-:Y:S01]  /*7bd0*/  UMOV UR7, UR38 ;  /* 0x0000002600077c82 */ /* 0x000fe20008000000 */
[----:B------:R-:W-:Y:S01]  /*7be0*/  ULDC UR41, c[0x0][0x9d8] ;  /* 0x0002760000297ab9 */ /* 0x000fe20000000800 */
[----:B------:R-:W-:-:S05]  /*7bf0*/  ULDC UR42, c[0x0][0x988] ;  /* 0x00026200002a7ab9 */ /* 0x000fca0000000800 */
.L_x_9108:
        /* <DEDUP_REMOVED lines=9> */
.L_x_9099:
[----:B------:R-:W-:Y:S01]  /*7c90*/  ULEA UR10, UR38, UR40, 0x3 ;  /* 0x00000028260a7291 */ /* 0x000fe2000f8e183f */
[----:B------:R-:W-:-:S05]  /*7ca0*/  IMAD.U32 R6, RZ, RZ, UR39 ;  /* 0x00000027ff067e24 */ /* 0x000fca000f8e00ff */
[----:B------:R-:W-:-:S04]  /*7cb0*/  SHF.L.U32 R6, R6, 0x1f, RZ ;  /* 0x0000001f06067819 */ /* 0x000fc800000006ff */
[----:B------:R0:W1:Y:S01]  /*7cc0*/  SYNCS.PHASECHK.TRANS64.TRYWAIT P1, [UR10+0x28830], R6 ;  /* 0x02883006ff0075a7 */ /* 0x000062000802014a */
[----:B------:R-:W-:Y:S05]  /*7cd0*/  @!P0 BRA `(.L_x_9100) ;  /* 0x0000000000048947 */ /* 0x000fea0003800000 */
[----:B------:R-:W-:Y:S01]  /*7ce0*/  BPT.TRAP 0x1 ;  /* 0x000000040000795c */ /* 0x000fe20000300000 */
.L_x_9100:
[----:B-1----:R-:W-:Y:S05]  /*7cf0*/  @P1 BRA `(.L_x_9098) ;  /* 0x0000000000081947 */ /* 0x002fea0003800000 */
[----:B------:R-:W1:Y:S02]  /*7d00*/  SYNCS.PHASECHK.TRANS64.TRYWAIT P1, [UR10+0x28830], R6 ;  /* 0x02883006ff0075a7 */ /* 0x000e64000802014a */
[----:B-1----:R-:W-:Y:S05]  /*7d10*/  @!P1 BRA `(.L_x_9101) ;  /* 0x000000c400409947 */ /* 0x002fea0003800000 */
.L_x_9098:
        /* <DEDUP_REMOVED lines=48> */
.L_x_9103:
[----:B------:R-:W-:Y:S01]  /*8020*/  ULEA UR10, UR7, UR40, 0x3 ;  /* 0x00000028070a7291 */ /* 0x000fe2000f8e183f */
[----:B------:R-:W-:-:S05]  /*8030*/  IMAD.U32 R6, RZ, RZ, UR6 ;  /* 0x00000006ff067e24 */ /* 0x000fca000f8e00ff */
[----:B------:R-:W-:-:S04]  /*8040*/  SHF.L.U32 R6, R6, 0x1f, RZ ;  /* 0x0000001f06067819 */ /* 0x000fc800000006ff */
[----:B------:R0:W1:Y:S01]  /*8050*/  SYNCS.PHASECHK.TRANS64.TRYWAIT P1, [UR10+0x28850], R6 ;  /* 0x02885006ff0075a7 */ /* 0x000062000802014a */
[----:B------:R-:W-:Y:S05]  /*8060*/  @!P0 BRA `(.L_x_9104) ;  /* 0x0000000000048947 */ /* 0x000fea0003800000 */
[----:B------:R-:W-:Y:S01]  /*8070*/  BPT.TRAP 0x1 ;  /* 0x000000040000795c */ /* 0x000fe20000300000 */
.L_x_9104:
[----:B-1----:R-:W-:Y:S05]  /*8080*/  @P1 BRA `(.L_x_9102) ;  /* 0x0000000000081947 */ /* 0x002fea0003800000 */
[----:B------:R-:W1:Y:S02]  /*8090*/  SYNCS.PHASECHK.TRANS64.TRYWAIT P1, [UR10+0x28850], R6 ;  /* 0x02885006ff0075a7 */ /* 0x000e64000802014a */
[----:B-1----:R-:W-:Y:S05]  /*80a0*/  @!P1 BRA `(.L_x_9105) ;  /* 0x000000c000749947 */ /* 0x002fea0003800000 */
.L_x_9102:
        /* <DEDUP_REMOVED lines=51> */
.L_x_9106:
        /* <DEDUP_REMOVED lines=73> */
[----:B------:R-:W-:-:S04]  /*8870*/  ULEA UR6, UR38, UR40, 0x3 ;  /* 0x0000002826067291 */ /* 0x000fc8000f8e183f */
[----:B------:R-:W-:Y:S01]  /*8880*/  UIADD3 UR6, UR6, 0x28840, URZ ;  /* 0x0002884006067890 */ /* 0x000fe2000fffe03f */
[----:B------:R-:W1:Y:S01]  /*8890*/  MUFU.TANH R14, R14 ;  /* 0x0000000e000e7308 */ /* 0x000e620000002400 */
[----:B0-----:R-:W-:Y:S02]  /*88a0*/  FMNMX.FTZ R55, R13, R54, !PT ;  /* 0x000000360d377209 */ /* 0x001fe40007810000 */
[----:B------:R-:W-:-:S05]  /*88b0*/  UPRMT UR6, UR55, 0x654, UR6 ;  /* 0x0000065437067896 */ /* 0x000fca0008000006 */
[----:B------:R-:W0:Y:S01]  /*88c0*/  MUFU.TANH R155, R155 ;  /* 0x0000009b009b7308 */ /* 0x000e220000002400 */
[----:B--2---:R-:W-:-:S03]  /*88d0*/  FMNMX.FTZ R6, R154, R7, !PT ;  /* 0x000000079a067209 */ /* 0x004fc60007810000 */
[----:B------:R-:W-:Y:S04]  /*88e0*/  SYNCS.ARRIVE.TRANS64.RED.A1T0 RZ, [UR6], RZ ;  /* 0x000000ffffff79a7 */ /* 0x000fe80008100406 */
        /* <DEDUP_REMOVED lines=13> */
[----:B-1----:R-:W-:Y:S01]  /*89c0*/  FMNMX.FTZ R55, R21, R54, !PT ;  /* 0x0000003615377209 */ /* 0x002fe20007810000 */
[----:B------:R-:W-:Y:S01]  /*89d0*/  FMUL.FTZ R54, R78, UR41 ;  /* 0x000000294e367c20 */ /* 0x000fe20008410000 */
[----:B------:R-:W-:-:S05]  /*89e0*/  FMUL.FTZ R78, R81, UR41 ;  /* 0x00000029514e7c20 */ /* 0x000fca0008410000 */
[----:B------:R-:W1:Y:S01]  /*89f0*/  MUFU.TANH R39, R39 ;  /* 0x0000002700277308 */ /* 0x000e620000002400 */
[----:B0-----:R-:W-:-:S07]  /*8a00*/  FMNMX.FTZ R6, R38, R7, !PT ;  /* 0x0000000726067209 */ /* 0x001fce0007810000 */
[----:B------:R-:W0:Y:S01]  /*8a10*/  MUFU.TANH R25, R25 ;  /* 0x0000001900197308 */ /* 0x000e220000002400 */
[----:B--2---:R-:W-:Y:S01]  /*8a20*/  FMNMX.FTZ R56, R24, R55, !PT ;  /* 0x0000003718387209 */ /* 0x004fe20007810000 */
[----:B------:R-:W-:Y:S01]  /*8a30*/  FMUL.FTZ R55, R79, UR41 ;  /* 0x000000294f377c20 */ /* 0x000fe20008410000 */
[----:B------:R-:W-:-:S05]  /*8a40*/  FMUL.FTZ R79, R84, UR41 ;  /* 0x00000029544f7c20 */ /* 0x000fca0008410000 */
        /* <DEDUP_REMOVED lines=91> */
[----:B0-----:R-:W-:Y:S02]  /*9000*/  FMNMX.FTZ R6, R58, R7, !PT ;  /* 0x000000073a067209 */ /* 0x001fe40007810000 */
[----:B--2---:R-:W-:Y:S02]  /*9010*/  FMNMX.FTZ R61, R80, R61, !PT ;  /* 0x0000003d503d7209 */ /* 0x004fe40007810000 */
[----:B-1----:R-:W-:-:S03]  /*9020*/  FMNMX.FTZ R63, R59, R6, !PT ;  /* 0x000000063b3f7209 */ /* 0x002fc60007810000 */
        /* <DEDUP_REMOVED lines=8> */
[C---:B------:R-:W-:Y:S01]  /*90b0*/  FADD.FTZ R4, -R7.reuse, R4 ;  /* 0x0000000407047221 */ /* 0x040fe20000010100 */
[----:B------:R-:W-:-:S03]  /*90c0*/  FMUL.FTZ R81, R7, UR10 ;  /* 0x0000000a07517c20 */ /* 0x000fc60008410000 */
[----:B------:R-:W-:Y:S01]  /*90d0*/  FMUL.FTZ R67, R4, UR10 ;  /* 0x0000000a04437c20 */ /* 0x000fe20008410000 */
[----:B------:R-:W-:Y:S01]  /*90e0*/  FFMA.FTZ R75, R8, UR10, -R81 ;  /* 0x0000000a084b7c23 */ /* 0x000fe20008010851 */
[C---:B------:R-:W-:Y:S01]  /*90f0*/  FADD.FTZ R4, -R6.reuse, R5 ;  /* 0x0000000506047221 */ /* 0x040fe20000010100 */
[----:B------:R-:W-:Y:S01]  /*9100*/  FMUL.FTZ R8, R6, UR10 ;  /* 0x0000000a06087c20 */ /* 0x000fe20008410000 */
[--C-:B------:R-:W-:Y:S01]  /*9110*/  FFMA.FTZ R180, R9, UR10, -R81.reuse ;  /* 0x0000000a09b47c23 */ /* 0x100fe20008010851 */
[----:B------:R0:W-:Y:S01]  /*9120*/  MUFU.EX2 R5, R67 ;  /* 0x0000004300057308 */ /* 0x0001e20000000800 */
[----:B------:R-:W-:Y:S01]  /*9130*/  FMUL.FTZ R4, R4, UR10 ;  /* 0x0000000a04047c20 */ /* 0x000fe20008410000 */
        /* <DEDUP_REMOVED lines=19> */
[--C-:B0-----:R-:W-:Y:S01]  /*9270*/  FFMA.FTZ R67, R39, UR10, -R81.reuse ;  /* 0x0000000a27437c23 */ /* 0x101fe20008010851 */
[----:B------:R-:W-:Y:S01]  /*9280*/  FFMA.FTZ R24, R25, UR10, -R8 ;  /* 0x0000000a19187c23 */ /* 0x000fe20008010808 */
[--C-:B------:R-:W-:Y:S01]  /*9290*/  FFMA.FTZ R174, R40, UR10, -R81.reuse ;  /* 0x0000000a28ae7c23 */ /* 0x100fe20008010851 */
[----:B------:R-:W0:Y:S01]  /*92a0*/  MUFU.EX2 R181, R181 ;  /* 0x000000b500b57308 */ /* 0x000e220000000800 */
        /* <DEDUP_REMOVED lines=24> */
[----:B-1----:R-:W-:Y:S01]  /*9430*/  FADD.FTZ R11, R75, R0 ;  /* 0x000000004b0b7221 */ /* 0x002fe20000010000 */
[--C-:B------:R-:W-:Y:S01]  /*9440*/  FFMA.FTZ R160, R62, UR10, -R81.reuse ;  /* 0x0000000a3ea07c23 */ /* 0x100fe20008010851 */
[--C-:B------:R-:W-:Y:S01]  /*9450*/  FFMA.FTZ R45, R64, UR10, -R81.reuse ;  /* 0x0000000a402d7c23 */ /* 0x100fe20008010851 */
[--C-:B------:R-:W-:Y:S01]  /*9460*/  FFMA.FTZ R162, R66, UR10, -R81.reuse ;  /* 0x0000000a42a27c23 */ /* 0x100fe20008010851 */
[--C-:B------:R-:W-:Y:S01]  /*9470*/  FFMA.FTZ R163, R48, UR10, -R8.reuse ;  /* 0x0000000a30a37c23 */ /* 0x100fe20008010808 */
[--C-:B------:R-:W-:Y:S01]  /*9480*/  FFMA.FTZ R41, R68, UR10, -R81.reuse ;  /* 0x0000000a44297c23 */ /* 0x100fe20008010851 */
[----:B------:R-:W-:Y:S01]  /*9490*/  FFMA.FTZ R152, R70, UR10, -R81 ;  /* 0x0000000a46987c23 */ /* 0x000fe20008010851 */
[----:B------:R-:W1:Y:S01]  /*94a0*/  MUFU.EX2 R183, R183 ;  /* 0x000000b700b77308 */ /* 0x000e620000000800 */
[----:B--2---:R-:W-:Y:S01]  /*94b0*/  FADD.FTZ R0, R10, R3 ;  /* 0x000000030a007221 */ /* 0x004fe20000010000 */
[--C-:B------:R-:W-:Y:S01]  /*94c0*/  FFMA.FTZ R153, R52, UR10, -R8.reuse ;  /* 0x0000000a34997c23 */ /* 0x100fe20008010808 */
[--C-:B------:R-:W-:Y:S01]  /*94d0*/  FFMA.FTZ R39, R72, UR10, -R81.reuse ;  /* 0x0000000a48277c23 */ /* 0x100fe20008010851 */
[--C-:B------:R-:W-:Y:S01]  /*94e0*/  FFMA.FTZ R154, R74, UR10, -R81.reuse ;  /* 0x0000000a4a9a7c23 */ /* 0x100fe20008010851 */
[--C-:B------:R-:W-:Y:S01]  /*94f0*/  FFMA.FTZ R155, R54, UR10, -R8.reuse ;  /* 0x0000000a369b7c23 */ /* 0x100fe20008010808 */
[--C-:B------:R-:W-:Y:S01]  /*9500*/  FFMA.FTZ R35, R76, UR10, -R81.reuse ;  /* 0x0000000a4c237c23 */ /* 0x100fe20008010851 */
[----:B------:R-:W-:Y:S01]  /*9510*/  FFMA.FTZ R156, R77, UR10, -R81 ;  /* 0x0000000a4d9c7c23 */ /* 0x000fe20008010851 */
[----:B------:R-:W2:Y:S01]  /*9520*/  MUFU.EX2 R73, R73 ;  /* 0x0000004900497308 */ /* 0x000ea20000000800 */
[----:B0-----:R-:W-:Y:S01]  /*9530*/  FADD.FTZ R36, R182, R11 ;  /* 0x0000000bb6247221 */ /* 0x001fe20000010000 */
[--C-:B------:R-:W-:Y:S01]  /*9540*/  FFMA.FTZ R157, R56, UR10, -R8.reuse ;  /* 0x0000000a389d7c23 */ /* 0x100fe20008010808 */
[--C-:B------:R-:W-:Y:S01]  /*9550*/  FFMA.FTZ R9, R78, UR10, -R81.reuse ;  /* 0x0000000a4e097c23 */ /* 0x100fe20008010851 */
[--C-:B------:R-:W-:Y:S01]  /*9560*/  FFMA.FTZ R158, R79, UR10, -R81.reuse ;  /* 0x0000000a4f9e7c23 */ /* 0x100fe20008010851 */
[----:B------:R-:W-:Y:S01]  /*9570*/  FFMA.FTZ R58, R58, UR10, -R8 ;  /* 0x0000000a3a3a7c23 */ /* 0x000fe20008010808 */
[----:B------:R-:W-:-:S02]  /*9580*/  FFMA.FTZ R77, R80, UR10, -R81 ;  /* 0x0000000a504d7c23 */ /* 0x000fc40008010851 */
        /* <DEDUP_REMOVED lines=80> */
[--C-:B------:R-:W-:Y:S01]  /*9a90*/  FFMA.FTZ R44, R57, UR10, -R8.reuse ;  /* 0x0000000a392c7c23 */ /* 0x100fe20008010808 */
[----:B------:R-:W-:-:S05]  /*9aa0*/  FFMA.FTZ R8, R59, UR10, -R8 ;  /* 0x0000000a3b087c23 */ /* 0x000fca0008010808 */
        /* <DEDUP_REMOVED lines=42> */
.L_x_9107:
        /* <DEDUP_REMOVED lines=109> */
.L_x_9097:
[----:B------:R-:W-:Y:S06]  /*a420*/  BAR.ARV 0x8, 0x180 ;  /* 0x0206000000007b1d */ /* 0x000fec0000002000 */
[----:B------:R-:W-:Y:S05]  /*a430*/  @!P0 BRA `(.L_x_9109) ;  /* 0x0000000000048947 */ /* 0x000fea0003800000 */
[----:B------:R-:W-:Y:S01]  /*a440*/  BPT.TRAP 0x1 ;  /* 0x000000040000795c */ /* 0x000fe20000300000 */
.L_x_9109:
[----:B------:R-:W-:Y:S01]  /*a450*/  ULEA UR5, UR38, UR40, 0x3 ;  /* 0x0000002826057291 */ /* 0x000fe2000f8e183f */
[----:B------:R-:W-:-:S05]  /*a460*/  IMAD.U32 R4, RZ, RZ, UR39 ;  /* 0x00000027ff047e24 */ /* 0x000fca000f8e00ff */
[----:B------:R-:W-:-:S04]  /*a470*/  SHF.L.U32 R4, R4, 0x1f, RZ ;  /* 0x0000001f04047819 */ /* 0x000fc800000006ff */
[----:B------:R0:W1:Y:S01]  /*a480*/  SYNCS.PHASECHK.TRANS64.TRYWAIT P1, [UR5+0x28850], R4 ;  /* 0x02885004ff0075a7 */ /* 0x0000620008020145 */
[----:B------:R-:W-:Y:S05]  /*a490*/  @!P0 BRA `(.L_x_9110) ;  /* 0x0000000000048947 */ /* 0x000fea0003800000 */
[----:B------:R-:W-:Y:S01]  /*a4a0*/  BPT.TRAP 0x1 ;  /* 0x000000040000795c */ /* 0x000fe20000300000 */
.L_x_9110:
[----:B-1----:R-:W-:Y:S05]  /*a4b0*/  @P1 BRA `(.L_x_9111) ;  /* 0x0000000000081947 */ /* 0x002fea0003800000 */
[----:B------:R-:W1:Y:S02]  /*a4c0*/  SYNCS.PHASECHK.TRANS64.TRYWAIT P1, [UR5+0x28850], R4 ;  /* 0x02885004ff0075a7 */ /* 0x000e640008020145 */
[----:B-1----:R-:W-:Y:S05]  /*a4d0*/  @!P1 BRA `(.L_x_9112) ;  /* 0x0000009c00809947 */ /* 0x002fea0003800000 */
.L_x_9111:
        /* <DEDUP_REMOVED lines=10> */
[----:B------:R-:W-:-:S07]  /*a580*/  ULEA UR4, UR38, UR4, 0xb ;  /* 0x0000000426047291 */ /* 0x000fce000f8e583f */
[----:B------:R-:W-:Y:S02]  /*a590*/  UMOV UR6, UR4 ;  /* 0x0000000400067c82 */ /* 0x000fe40008000000 */
[----:B------:R-:W-:Y:S01]  /*a5a0*/  HGMMA.64x128x16.F32.BF16 R88, R180, gdesc[UR4].tnspB, R88, gsb0 ;  /* 0x41e00004b4587df0 */ /* 0x000fe20008001858 */
[----:B------:R-:W-:Y:S01]  /*a5b0*/  UIADD3 UR6, UR4, 0x80, URZ ;  /* 0x0000008004067890 */ /* 0x000fe2000fffe03f */
[----:B-1----:R-:W-:Y:S01]  /*a5c0*/  FADD.FTZ R5, R5, R0 ;  /* 0x0000000005057221 */ /* 0x002fe20000010000 */
[----:B------:R-:W-:Y:S01]  /*a5d0*/  UMOV UR7, 0x40000040 ;  /* 0x4000004000077882 */ /* 0x000fe20000000000 */
[----:B------:R-:W-:Y:S02]  /*a5e0*/  IMAD.MOV.U32 R0, RZ, RZ, -0x800000 ;  /* 0xff800000ff007424 */ /* 0x000fe400078e00ff */
[----:B0-----:R-:W-:Y:S01]  /*a5f0*/  FADD.FTZ R8, R4, R3 ;  /* 0x0000000304087221 */ /* 0x001fe20000010000 */
[----:B------:R-:W-:Y:S01]  /*a600*/  IMAD.MOV.U32 R3, RZ, RZ, -0x800000 ;  /* 0xff800000ff037424 */ /* 0x000fe200078e00ff */
[----:B------:R-:W0:Y:S04]  /*a610*/  SHFL.BFLY PT, R4, R5, 0x1, 0x1f ;  /* 0x0c201f0005047f89 */ /* 0x000e2800000e0000 */
[----:B------:R-:W1:Y:S01]  /*a620*/  SHFL.BFLY PT, R9, R8, 0x1, 0x1f ;  /* 0x0c201f0008097f89 */ /* 0x000e6200000e0000 */
[----:B0-----:R-:W-:Y:S01]  /*a630*/  FADD.FTZ R12, R5, R4 ;  /* 0x00000004050c7221 */ /* 0x001fe20000010000 */
[----:B------:R-:W-:-:S02]  /*a640*/  IMAD.MOV.U32 R4, RZ, RZ, RZ ;  /* 0x000000ffff047224 */ /* 0x000fc400078e00ff */
[----:B------:R-:W-:Y:S02]  /*a650*/  IMAD.U32 R5, RZ, RZ, UR10 ;  /* 0x0000000aff057e24 */ /* 0x000fe4000f8e00ff */
[----:B-1----:R-:W-:Y:S01]  /*a660*/  FADD.FTZ R13, R8, R9 ;  /* 0x00000009080d7221 */ /* 0x002fe20000010000 */
        /* <DEDUP_REMOVED lines=46> */
[----:B0-23--:R-:W-:Y:S05]  /*a950*/  @!P0 BRA `(.L_x_9113) ;  /* 0x0000000000048947 */ /* 0x00dfea0003800000 */
[----:B------:R-:W-:Y:S01]  /*a960*/  BPT.TRAP 0x1 ;  /* 0x000000040000795c */ /* 0x000fe20000300000 */
.L_x_9113:
        /* <DEDUP_REMOVED lines=71> */
[----:B------:R-:W-:-:S02]  /*ade0*/  UIADD3 UR60, UR60, 0x1, URZ ;  /* 0x000000013c3c7890 */ /* 0x000fc4000fffe03f */
[----:B------:R-:W-:Y:S02]  /*adf0*/  USEL UR38, UR38, URZ, UP0 ;  /* 0x0000003f26267287 */ /* 0x000fe40008000000 */
[----:B------:R-:W-:-:S12]  /*ae00*/  ULOP3.LUT UR39, UR39, UR4, URZ, 0x3c, !UPT ;  /* 0x0000000427277292 */ /* 0x000fd8000f8e3c3f */
.L_x_9077:
[----:B------:R-:W0:Y:S01]  /*ae10*/  S2R R5, SR_CgaCtaId ;  /* 0x0000000000057919 */ /* 0x000e220000008800 */
[----:B------:R-:W-:Y:S01]  /*ae20*/  MOV R20, 0x400 ;  /* 0x0000040000147802 */ /* 0x000fe20000000f00 */
[----:B------:R-:W-:Y:S01]  /*ae30*/  BSSY B0, `(.L_x_9114) ;  /* 0x00002e2000007945 */ /* 0x000fe20003800000 */
[----:B------:R-:W-:Y:S02]  /*ae40*/  BAR.SYNC.DEFER_BLOCKING 0x5, 0x180 ;  /* 0x0146000000007b1d */ /* 0x000fe40000010000 */
[----:B0-----:R-:W-:-:S05]  /*ae50*/  LEA R20, R5, R20, 0x18 ;  /* 0x0000001405147211 */ /* 0x001fca00078ec0ff */
[----:B------:R-:W0:Y:S02]  /*ae60*/  LDS.128 R32, [R20+0x288d0] ;  /* 0x0288d00014207984 */ /* 0x000e240000000c00 */
[----:B0-----:R-:W-:Y:S02]  /*ae70*/  R2UR UR6, R33 ;  /* 0x00000000210672ca */ /* 0x001fe400000e0000 */
[----:B------:R-:W-:Y:S01]  /*ae80*/  R2UR UR5, R34 ;  /* 0x00000000220572ca */ /* 0x000fe200000e0000 */
[----:B------:R-:W-:Y:S06]  /*ae90*/  BAR.ARV 0x4, 0x180 ;  /* 0x0106000000007b1d */ /* 0x000fec0000002000 */
[----:B------:R-:W-:Y:S08]  /*aea0*/  @P0 BRA `(.L_x_9115) ;  /* 0x0000002000540947 */ /* 0x000ff00003800000 */
[----:B------:R-:W0:Y:S01]  /*aeb0*/  S2R R5, SR_SWINHI ;  /* 0x0000000000057919 */ /* 0x000e220000002f00 */
[----:B------:R-:W-:Y:S01]  /*aec0*/  ULDC.64 UR10, c[0x0][0xc00] ;  /* 0x00030000000a7ab9 */ /* 0x000fe20000000a00 */
[----:B------:R-:W-:Y:S02]  /*aed0*/  ULDC.64 UR8, c[0x0][0xc00] ;  /* 0x0003000000087ab9 */ /* 0x000fe40000000a00 */
[----:B------:R-:W-:Y:S01]  /*aee0*/  UIMAD.WIDE UR8, UR53, 0x4, UR8 ;  /* 0x00000004350878a5 */ /* 0x000fe2000f8e0208 */
[----:B------:R-:W-:Y:S02]  /*aef0*/  MOV R32, R20 ;  /* 0x0000001400207202 */ /* 0x000fe40000000f00 */
[----:B0-----:R-:W-:-:S03]  /*af00*/  MOV R33, R5 ;  /* 0x0000000500217202 */ /* 0x001fc60000000f00 */
[----:B------:R-:W-:-:S03]  /*af10*/  IMAD.WIDE R4, R216, 0x2, R32 ;  /* 0x00000002d8047825 */ /* 0x000fc600078e0220 */
[C---:B------:R-:W-:Y:S02]  /*af20*/  LOP3.LUT R7, R4.reuse, 0x380, RZ, 0xc0, !PT ;  /* 0x0000038004077812 */ /* 0x040fe400078ec0ff */
[C---:B------:R-:W-:Y:S02]  /*af30*/  IADD3 R8, P5, R4.reuse, 0x40, RZ ;  /* 0x0000004004087810 */ /* 0x040fe40007fbe0ff */
[----:B------:R-:W-:Y:S02]  /*af40*/  SHF.R.U64 R7, R7, 0x3, RZ ;  /* 0x0000000307077819 */ /* 0x000fe400000012ff */
[C---:B------:R-:W-:Y:S02]  /*af50*/  IADD3 R21, P6, R4.reuse, 0x20, RZ ;  /* 0x0000002004157810 */ /* 0x040fe40007fde0ff */
        /* <DEDUP_REMOVED lines=29> */
[-C--:B------:R-:W-:Y:S02]  /*b130*/  IADD3.X R27, RZ, R5.reuse, RZ, P5, !PT ;  /* 0x00000005ff1b7210 */ /* 0x080fe40002ffe4ff */
[----:B------:R-:W-:Y:S02]  /*b140*/  MOV R30, R4 ;  /* 0x00000004001e7202 */ /* 0x000fe40000000f00 */
[----:B------:R-:W-:-:S02]  /*b150*/  SHF.R.U64 R10, R10, 0x3, RZ ;  /* 0x000000030a0a7819 */ /* 0x000fc400000012ff */
[----:B------:R-:W-:Y:S02]  /*b160*/  SHF.R.U64 R21, R21, 0x3, RZ ;  /* 0x0000000315157819 */ /* 0x000fe400000012ff */
[----:B------:R-:W-:Y:S02]  /*b170*/  F2FP.BF16.F32.PACK_AB R4, R89, R88 ;  /* 0x000000585904723e */ /* 0x000fe400000010ff */
[----:B------:R-:W-:Y:S02]  /*b180*/  F2FP.BF16.F32.PACK_AB R5, R91, R90 ;  /* 0x0000005a5b05723e */ /* 0x000fe400000010ff */
[----:B------:R-:W-:Y:S02]  /*b190*/  F2FP.BF16.F32.PACK_AB R6, R93, R92 ;  /* 0x0000005c5d06723e */ /* 0x000fe400000010ff */
[----:B------:R-:W-:Y:S01]  /*b1a0*/  F2FP.BF16.F32.PACK_AB R7, R95, R94 ;  /* 0x0000005e5f07723e */ /* 0x000fe200000010ff */
[----:B------:R-:W-:Y:S01]  /*b1b0*/  BAR.SYNC.DEFER_BLOCKING 0x1, 0x100 ;  /* 0x0044000000007b1d */ /* 0x000fe20000010000 */
[----:B------:R-:W-:-:S02]  /*b1c0*/  MOV R37, R14 ;  /* 0x0000000e00257202 */ /* 0x000fc40000000f00 */
[----:B------:R-:W-:Y:S02]  /*b1d0*/  MOV R36, R12 ;  /* 0x0000000c00247202 */ /* 0x000fe40000000f00 */
[----:B------:R-:W-:Y:S02]  /*b1e0*/  LOP3.LUT R10, R10, R41, RZ, 0x3c, !PT ;  /* 0x000000290a0a7212 */ /* 0x000fe400078e3cff */
[----:B------:R-:W-:Y:S02]  /*b1f0*/  LOP3.LUT R8, R21, R34, RZ, 0x3c, !PT ;  /* 0x0000002215087212 */ /* 0x000fe400078e3cff */
[----:B------:R-:W-:Y:S02]  /*b200*/  MOV R40, R28 ;  /* 0x0000001c00287202 */ /* 0x000fe40000000f00 */
[----:B------:R-:W-:Y:S02]  /*b210*/  MOV R39, R26 ;  /* 0x0000001a00277202 */ /* 0x000fe40000000f00 */
[----:B------:R-:W-:-:S02]  /*b220*/  MOV R38, R24 ;  /* 0x0000001800267202 */ /* 0x000fc40000000f00 */
[----:B------:R-:W-:Y:S02]  /*b230*/  F2FP.BF16.F32.PACK_AB R12, R97, R96 ;  /* 0x00000060610c723e */ /* 0x000fe400000010ff */
[----:B------:R-:W-:Y:S02]  /*b240*/  F2FP.BF16.F32.PACK_AB R13, R99, R98 ;  /* 0x00000062630d723e */ /* 0x000fe400000010ff */
[----:B------:R-:W-:Y:S02]  /*b250*/  F2FP.BF16.F32.PACK_AB R14, R101, R100 ;  /* 0x00000064650e723e */ /* 0x000fe400000010ff */
[----:B------:R-:W-:Y:S02]  /*b260*/  F2FP.BF16.F32.PACK_AB R15, R103, R102 ;  /* 0x00000066670f723e */ /* 0x000fe400000010ff */
[----:B------:R-:W-:Y:S01]  /*b270*/  F2FP.BF16.F32.PACK_AB R24, R105, R104 ;  /* 0x000000686918723e */ /* 0x000fe200000010ff */
[----:B------:R0:W-:Y:S01]  /*b280*/  STSM.16.M88.4 [R30], R4 ;  /* 0x000000041e007844 */ /* 0x0001e20000000200 */
[----:B------:R-:W-:-:S02]  /*b290*/  F2FP.BF16.F32.PACK_AB R25, R107, R106 ;  /* 0x0000006a6b19723e */ /* 0x000fc400000010ff */
[----:B------:R-:W-:Y:S01]  /*b2a0*/  F2FP.BF16.F32.PACK_AB R26, R109, R108 ;  /* 0x0000006c6d1a723e */ /* 0x000fe200000010ff */
[----:B------:R1:W-:Y:S01]  /*b2b0*/  STSM.16.M88.4 [R40], R12 ;  /* 0x0000000c28007844 */ /* 0x0003e20000000200 */
[----:B------:R-:W-:Y:S02]  /*b2c0*/  F2FP.BF16.F32.PACK_AB R27, R111, R110 ;  /* 0x0000006e6f1b723e */ /* 0x000fe400000010ff */
[----:B------:R-:W-:Y:S02]  /*b2d0*/  F2FP.BF16.F32.PACK_AB R28, R113, R112 ;  /* 0x00000070711c723e */ /* 0x000fe400000010ff */
[----:B------:R-:W-:Y:S01]  /*b2e0*/  F2FP.BF16.F32.PACK_AB R29, R115, R114 ;  /* 0x00000072731d723e */ /* 0x000fe200000010ff */
[----:B------:R-:W-:Y:S01]  /*b2f0*/  STSM.16.M88.4 [R39], R24 ;  /* 0x0000001827007844 */ /* 0x000fe20000000200 */
[----:B------:R-:W-:Y:S02]  /*b300*/  F2FP.BF16.F32.PACK_AB R31, R119, R118 ;  /* 0x00000076771f723e */ /* 0x000fe400000010ff */
        /* <DEDUP_REMOVED lines=10> */
[----:B------:R-:W-:Y:S01]  /*b3b0*/  STSM.16.M88.4 [R37], R4 ;  /* 0x0000000425007844 */ /* 0x000fe20000000200 */
[----:B------:R-:W-:Y:S02]  /*b3c0*/  F2FP.BF16.F32.PACK_AB R10, R133, R132 ;  /* 0x00000084850a723e */ /* 0x000fe400000010ff */
[----:B------:R-:W-:Y:S02]  /*b3d0*/  F2FP.BF16.F32.PACK_AB R11, R135, R134 ;  /* 0x00000086870b723e */ /* 0x000fe400000010ff */
[----:B-1----:R-:W-:Y:S02]  /*b3e0*/  F2FP.BF16.F32.PACK_AB R12, R137, R136 ;  /* 0x00000088890c723e */ /* 0x002fe400000010ff */
[----:B------:R-:W-:Y:S01]  /*b3f0*/  F2FP.BF16.F32.PACK_AB R13, R139, R138 ;  /* 0x0000008a8b0d723e */ /* 0x000fe200000010ff */
[----:B------:R-:W-:Y:S01]  /*b400*/  STSM.16.M88.4 [R36], R8 ;  /* 0x0000000824007844 */ /* 0x000fe20000000200 */
[----:B------:R-:W-:Y:S01]  /*b410*/  F2FP.BF16.F32.PACK_AB R14, R141, R140 ;  /* 0x0000008c8d0e723e */ /* 0x000fe200000010ff */
[----:B0-----:R-:W-:Y:S01]  /*b420*/  IMAD.U32 R28, RZ, RZ, UR8 ;  /* 0x00000008ff1c7e24 */ /* 0x001fe2000f8e00ff */
[----:B------:R-:W-:Y:S01]  /*b430*/  F2FP.BF16.F32.PACK_AB R15, R143, R142 ;  /* 0x0000008e8f0f723e */ /* 0x000fe200000010ff */
[----:B------:R-:W-:Y:S01]  /*b440*/  IMAD.U32 R29, RZ, RZ, UR9 ;  /* 0x00000009ff1d7e24 */ /* 0x000fe2000f8e00ff */
[----:B------:R-:W-:Y:S01]  /*b450*/  F2FP.BF16.F32.PACK_AB R24, R145, R144 ;  /* 0x000000909118723e */ /* 0x000fe200000010ff */
[----:B------:R-:W-:Y:S01]  /*b460*/  ULDC.64 UR8, c[0x0][0xc08] ;  /* 0x0003020000087ab9 */ /* 0x000fe20000000a00 */
        /* <DEDUP_REMOVED lines=23> */
[----:B------:R-:W-:Y:S01]  /*b5e0*/  MOV R5, UR9 ;  /* 0x0000000900057c02 */ /* 0x000fe20008000f00 */
        /* <DEDUP_REMOVED lines=11> */
[----:B------:R-:W-:Y:S01]  /*b6a0*/  USEL UR53, UR53, URZ, !UP0 ;  /* 0x0000003f35357287 */ /* 0x000fe2000c000000 */
[----:B------:R-:W-:Y:S01]  /*b6b0*/  ULDC.64 UR10, c[0x0][UR16+0x220] ;  /* 0x00008800100a7abb */ /* 0x000fe20008000a00 */
[----:B------:R-:W-:Y:S01]  /*b6c0*/  ULDC.64 UR8, c[0x0][UR16+0x218] ;  /* 0x0000860010087abb */ /* 0x000fe20008000a00 */
[----:B0-----:R-:W-:Y:S01]  /*b6d0*/  @P1 IMAD.HI.U32 R4, R11, R6, RZ ;  /* 0x000000060b041227 */ /* 0x001fe200078e00ff */
[----:B------:R-:W-:Y:S01]  /*b6e0*/  USEL UR58, UR58, URZ, !UP0 ;  /* 0x0000003f3a3a7287 */ /* 0x000fe2000c000000 */
[----:B------:R-:W-:Y:S01]  /*b6f0*/  ULDC.64 UR12, c[0x0][UR16+0x228] ;  /* 0x00008a00100c7abb */ /* 0x000fe20008000a00 */
[----:B------:R-:W-:Y:S02]  /*b700*/  UIMAD UR11, UR11, UR53, URZ ;  /* 0x000000350b0b72a4 */ /* 0x000fe4000f8e023f */
[----:B------:R-:W-:Y:S02]  /*b710*/  UIMAD.WIDE.U32 UR14, UR8, UR56, URZ ;  /* 0x00000038080e72a5 */ /* 0x000fe4000f8e003f */
[----:B------:R-:W-:Y:S01]  /*b720*/  UIMAD UR17, UR9, UR56, URZ ;  /* 0x00000038091172a4 */ /* 0x000fe2000f8e023f */
[----:B-1----:R-:W-:Y:S01]  /*b730*/  @P1 SHF.R.U32.HI R7, RZ, R9, R4 ;  /* 0x00000009ff071219 */ /* 0x002fe20000011604 */
[----:B------:R-:W-:-:S02]  /*b740*/  UIMAD.WIDE.U32 UR8, UR10, UR53, URZ ;  /* 0x000000350a0872a5 */ /* 0x000fc4000f8e003f */
[----:B------:R-:W-:Y:S02]  /*b750*/  UIMAD.WIDE.U32 UR18, UR12, UR7, URZ ;  /* 0x000000070c1272a5 */ /* 0x000fe4000f8e003f */
[----:B------:R-:W-:Y:S01]  /*b760*/  UIMAD UR7, UR13, UR7, URZ ;  /* 0x000000070d0772a4 */ /* 0x000fe2000f8e023f */
[--C-:B------:R-:W-:Y:S01]  /*b770*/  IMAD.MOV R9, RZ, RZ, -R7.reuse ;  /* 0x000000ffff097224 */ /* 0x100fe200078e0a07 */
[----:B------:R-:W-:Y:S02]  /*b780*/  UIMAD UR11, UR10, UR58, UR11 ;  /* 0x0000003a0a0b72a4 */ /* 0x000fe4000f8e020b */
[----:B------:R-:W-:Y:S01]  /*b790*/  UIADD3 UR17, UR15, UR17, URZ ;  /* 0x000000110f117290 */ /* 0x000fe2000fffe03f */
[----:B------:R-:W-:Y:S02]  /*b7a0*/  IMAD.U32 R4, RZ, RZ, UR18 ;  /* 0x00000012ff047e24 */ /* 0x000fe4000f8e00ff */
        /* <DEDUP_REMOVED lines=28> */
.L_x_9116:
[----:B------:R-:W-:Y:S01]  /*b970*/  SHFL.IDX PT, R4, R9, RZ, 0x1c1f ;  /* 0x001c1fff09047589 */ /* 0x000fe200000e0000 */
[----:B------:R-:W-:Y:S01]  /*b980*/  VIADD R12, R215, UR43 ;  /* 0x0000002bd70c7c36 */ /* 0x000fe20008000000 */
[----:B------:R-:W-:Y:S01]  /*b990*/  LOP3.LUT P0, RZ, R198, 0x3, RZ, 0xc0, !PT ;  /* 0x00000003c6ff7812 */ /* 0x000fe2000780c0ff */
[----:B-----5:R-:W-:Y:S01]  /*b9a0*/  IMAD R21, R21, R34, RZ ;  /* 0x0000002215157224 */ /* 0x020fe200078e02ff */
[----:B------:R-:W0:Y:S01]  /*b9b0*/  SHFL.IDX PT, R5, R10, RZ, 0x1c1f ;  /* 0x001c1fff0a057589 */ /* 0x000e2200000e0000 */
[----:B------:R-:W-:Y:S02]  /*b9c0*/  PLOP3.LUT P3, PT, PT, PT, UP1, 0x80, 0x0 ;  /* 0x000000000000781c */ /* 0x000fe40003f6f018 */
[C---:B------:R-:W-:Y:S01]  /*b9d0*/  IADD3 R8, R12.reuse, 0x8, RZ ;  /* 0x000000080c087810 */ /* 0x040fe20007ffe0ff */
        /* <DEDUP_REMOVED lines=9> */
[----:B0-----:R-:W-:Y:S01]  /*ba70*/  IMAD R3, R197, 0x40, R2 ;  /* 0x00000040c5037824 */ /* 0x001fe200078e0202 */
[----:B------:R-:W-:Y:S01]  /*ba80*/  ULDC.64 UR10, c[0x0][0xaa0] ;  /* 0x0002a800000a7ab9 */ /* 0x000fe20000000a00 */
[----:B------:R-:W0:Y:S02]  /*ba90*/  @P1 LDC R49, c[0x0][0xbf0] ;  /* 0x0002fc00ff311b82 */ /* 0x000e240000000800 */
[----:B------:R-:W-:-:S03]  /*baa0*/  IMAD.WIDE R32, R3, 0x2, R32 ;  /* 0x0000000203207825 */ /* 0x000fc600078e0220 */
[C---:B------:R-:W-:Y:S02]  /*bab0*/  IADD3 R9, P6, R32.reuse, 0x1000, RZ ;  /* 0x0000100020097810 */ /* 0x040fe40007fde0ff */
[C---:B------:R-:W-:Y:S02]  /*bac0*/  IADD3 R13, P5, R32.reuse, 0x2000, RZ ;  /* 0x00002000200d7810 */ /* 0x040fe40007fbe0ff */
[----:B------:R-:W-:Y:S02]  /*bad0*/  LOP3.LUT R8, R9, 0x380, RZ, 0xc0, !PT ;  /* 0x0000038009087812 */ /* 0x000fe400078ec0ff */
[C---:B------:R-:W-:Y:S02]  /*bae0*/  IADD3 R25, P4, R32.reuse, 0x3000, RZ ;  /* 0x0000300020197810 */ /* 0x040fe40007f9e0ff */
[C---:B------:R-:W-:Y:S02]  /*baf0*/  IADD3 R29, P3, R32.reuse, 0x4000, RZ ;  /* 0x00004000201d7810 */ /* 0x040fe40007f7e0ff */
[----:B------:R-:W-:-:S02]  /*bb00*/  IADD3 R37, P2, R32, 0x5000, RZ ;  /* 0x0000500020257810 */ /* 0x000fc40007f5e0ff */
[C---:B------:R-:W-:Y:S02]  /*bb10*/  IADD3 R41, P0, R32.reuse, 0x6000, RZ ;  /* 0x0000600020297810 */ /* 0x040fe40007f1e0ff */
[----:B------:R-:W-:Y:S02]  /*bb20*/  LOP3.LUT R5, R32, 0x380, RZ, 0xc0, !PT ;  /* 0x0000038020057812 */ /* 0x000fe400078ec0ff */
[----:B------:R-:W-:Y:S02]  /*bb30*/  SHF.R.U64 R8, R8, 0x3, RZ ;  /* 0x0000000308087819 */ /* 0x000fe400000012ff */
[----:B------:R-:W-:Y:S02]  /*bb40*/  LOP3.LUT R12, R13, 0x380, RZ, 0xc0, !PT ;  /* 0x000003800d0c7812 */ /* 0x000fe400078ec0ff */
[----:B------:R-:W-:Y:S02]  /*bb50*/  LOP3.LUT R24, R25, 0x380, RZ, 0xc0, !PT ;  /* 0x0000038019187812 */ /* 0x000fe400078ec0ff */
[----:B------:R-:W-:-:S02]  /*bb60*/  LOP3.LUT R28, R29, 0x380, RZ, 0xc0, !PT ;  /* 0x000003801d1c7812 */ /* 0x000fc400078ec0ff */
[----:B------:R-:W-:Y:S02]  /*bb70*/  LOP3.LUT R36, R37, 0x380, RZ, 0xc0, !PT ;  /* 0x0000038025247812 */ /* 0x000fe400078ec0ff */
[----:B------:R-:W-:Y:S02]  /*bb80*/  LOP3.LUT R40, R41, 0x380, RZ, 0xc0, !PT ;  /* 0x0000038029287812 */ /* 0x000fe400078ec0ff */
[----:B------:R-:W-:Y:S02]  /*bb90*/  SHF.R.U64 R5, R5, 0x3, RZ ;  /* 0x0000000305057819 */ /* 0x000fe400000012ff */
[----:B------:R-:W-:Y:S01]  /*bba0*/  LOP3.LUT R8, R8, R9, RZ, 0x3c, !PT ;  /* 0x0000000908087212 */ /* 0x000fe200078e3cff */
[----:B------:R-:W-:Y:S01]  /*bbb0*/  IMAD.X R9, RZ, RZ, R33, P6 ;  /* 0x000000ffff097224 */ /* 0x000fe200030e0621 */
[----:B------:R-:W-:Y:S02]  /*bbc0*/  IADD3 R3, P6, R32, 0x7000, RZ ;  /* 0x0000700020037810 */ /* 0x000fe40007fde0ff */
[----:B------:R-:W-:-:S02]  /*bbd0*/  SHF.R.U64 R12, R12, 0x3, RZ ;  /* 0x000000030c0c7819 */ /* 0x000fc400000012ff */
[----:B------:R-:W-:Y:S01]  /*bbe0*/  SHF.R.U64 R24, R24, 0x3, RZ ;  /* 0x0000000318187819 */ /* 0x000fe200000012ff */
[--C-:B------:R-:W-:Y:S01]  /*bbf0*/  IMAD.X R45, RZ, RZ, R33.reuse, P6 ;  /* 0x000000ffff2d7224 */ /* 0x100fe200030e0621 */
[----:B------:R-:W-:Y:S01]  /*bc00*/  SHF.R.U64 R28, R28, 0x3, RZ ;  /* 0x000000031c1c7819 */ /* 0x000fe200000012ff */
[----:B------:R-:W-:Y:S01]  /*bc10*/  UIMAD UR7, UR12, UR10, URZ ;  /* 0x0000000a0c0772a4 */ /* 0x000fe2000f8e023f */
[----:B------:R-:W-:Y:S01]  /*bc20*/  SHF.R.U64 R36, R36, 0x3, RZ ;  /* 0x0000000324247819 */ /* 0x000fe200000012ff */
[----:B------:R-:W-:Y:S01]  /*bc30*/  UIMAD.WIDE.U32 UR8, UR4, UR10, URZ ;  /* 0x0000000a040872a5 */ /* 0x000fe2000f8e003f */
[----:B------:R-:W-:Y:S01]  /*bc40*/  SHF.R.U64 R40, R40, 0x3, RZ ;  /* 0x0000000328287819 */ /* 0x000fe200000012ff */
[----:B------:R-:W5:Y:S01]  /*bc50*/  LD.E.128 R8, desc[UR36][R8.64] ;  /* 0x0000002408087980 */ /* 0x000f62000c101d00 */
[----:B------:R-:W-:Y:S02]  /*bc60*/  LOP3.LUT R32, R5, R32, RZ, 0x3c, !PT ;  /* 0x0000002005207212 */ /* 0x000fe400078e3cff */
        /* <DEDUP_REMOVED lines=10> */
[----:B------:R1:W5:Y:S01]  /*bd10*/  LD.E.128 R4, desc[UR36][R32.64] ;  /* 0x0000002420047980 */ /* 0x000362000c101d00 */
[----:B------:R-:W-:Y:S01]  /*bd20*/  LOP3.LUT R0, R3, 0x380, RZ, 0xc0, !PT ;  /* 0x0000038003007812 */ /* 0x000fe200078ec0ff */
[----:B------:R-:W-:-:S02]  /*bd30*/  UIMAD UR7, UR4, UR11, UR7 ;  /* 0x0000000b040772a4 */ /* 0x000fc4000f8e0207 */
[----:B------:R-:W5:Y:S01]  /*bd40*/  LD.E.128 R12, desc[UR36][R12.64] ;  /* 0x000000240c0c7980 */ /* 0x000f62000c101d00 */
[----:B------:R-:W-:-:S03]  /*bd50*/  SHF.R.U64 R0, R0, 0x3, RZ ;  /* 0x0000000300007819 */ /* 0x000fc600000012ff */
[----:B------:R-:W5:Y:S01]  /*bd60*/  LD.E.128 R24, desc[UR36][R24.64] ;  /* 0x0000002418187980 */ /* 0x000f62000c101d00 */
[----:B------:R-:W-:Y:S01]  /*bd70*/  LOP3.LUT R44, R0, R3, RZ, 0x3c, !PT ;  /* 0x00000003002c7212 */ /* 0x000fe200078e3cff */
[----:B-1----:R-:W1:Y:S01]  /*bd80*/  @P1 LDC R33, c[0x0][0xbec] ;  /* 0x0002fb00ff211b82 */ /* 0x002e620000000800 */
[----:B------:R-:W-:Y:S01]  /*bd90*/  IMAD R0, R19, 0x20, R197 ;  /* 0x0000002013007824 */ /* 0x000fe200078e02c5 */
[----:B------:R-:W-:Y:S01]  /*bda0*/  UIADD3 UR9, UR9, UR7, URZ ;  /* 0x0000000709097290 */ /* 0x000fe2000fffe03f */
[----:B------:R-:W5:Y:S01]  /*bdb0*/  LD.E.128 R28, desc[UR36][R28.64] ;  /* 0x000000241c1c7980 */ /* 0x000f62000c101d00 */
[----:B------:R-:W-:Y:S02]  /*bdc0*/  ULDC.64 UR10, c[0x0][0xae8] ;  /* 0x0002ba00000a7ab9 */ /* 0x000fe40000000a00 */
[----:B------:R-:W-:Y:S01]  /*bdd0*/  UIMAD.WIDE.U32 UR8, UR56, UR10, UR8 ;  /* 0x0000000a380872a5 */ /* 0x000fe2000f8e0008 */
[----:B------:R-:W-:Y:S01]  /*bde0*/  IADD3 R48, R0, UR43, RZ ;  /* 0x0000002b00307c10 */ /* 0x000fe2000fffe0ff */
[----:B------:R-:W-:Y:S01]  /*bdf0*/  USHF.R.S32.HI UR4, URZ, 0x1f, UR53 ;  /* 0x0000001f3f047899 */ /* 0x000fe20008011435 */
[----:B------:R-:W5:Y:S01]  /*be00*/  LD.E.128 R36, desc[UR36][R36.64] ;  /* 0x0000002424247980 */ /* 0x000f62000c101d00 */
[----:B------:R-:W-:-:S03]  /*be10*/  UIMAD UR9, UR56, UR11, UR9 ;  /* 0x0000000b380972a4 */ /* 0x000fc6000f8e0209 */
[----:B------:R-:W-:Y:S01]  /*be20*/  ULDC.64 UR10, c[0x0][0xaf0] ;  /* 0x0002bc00000a7ab9 */ /* 0x000fe20000000a00 */
[----:B------:R-:W5:Y:S01]  /*be30*/  LD.E.128 R40, desc[UR36][R40.64] ;  /* 0x0000002428287980 */ /* 0x000f62000c101d00 */
[----:B------:R-:W-:Y:S01]  /*be40*/  UIMAD UR4, UR4, UR10, URZ ;  /* 0x0000000a040472a4 */ /* 0x000fe2000f8e023f */
[----:B------:R-:W-:Y:S01]  /*be50*/  IMAD.MOV.U32 R3, RZ, RZ, R48 ;  /* 0x000000ffff037224 */ /* 0x000fe200078e0030 */
[----:B------:R-:W-:Y:S01]  /*be60*/  UIMAD.WIDE.U32 UR8, UR53, UR10, UR8 ;  /* 0x0000000a350872a5 */ /* 0x000fe2000f8e0008 */
[----:B------:R-:W5:Y:S01]  /*be70*/  LD.E.128 R44, desc[UR36][R44.64] ;  /* 0x000000242c2c7980 */ /* 0x000f62000c101d00 */
[----:B-1----:R-:W-:Y:S01]  /*be80*/  @P1 IMAD.HI.U32 R0, R48, R33, RZ ;  /* 0x0000002130001227 */ /* 0x002fe200078e00ff */
[----:B------:R-:W-:Y:S01]  /*be90*/  UIMAD UR4, UR53, UR11, UR4 ;  /* 0x0000000b350472a4 */ /* 0x000fe2000f8e0204 */
[----:B------:R-:W-:Y:S01]  /*bea0*/  @!PT LDS RZ, [RZ] ;  /* 0x00000000fffff984 */ /* 0x000fe20000000800 */
[----:B------:R-:W-:Y:S01]  /*beb0*/  @!PT LDS RZ, [RZ] ;  /* 0x00000000fffff984 */ /* 0x000fe20000000800 */
[----:B------:R-:W-:Y:S01]  /*bec0*/  @!PT LDS RZ, [RZ] ;  /* 0x00000000fffff984 */ /* 0x000fe20000000800 */
[----:B------:R-:W-:Y:S01]  /*bed0*/  @!PT LDS RZ, [RZ] ;  /* 0x00000000fffff984 */ /* 0x000fe20000000800 */
[----:B------:R1:W-:Y:S06]  /*bee0*/  MEMBAR.ALL.CTA ;  /* 0x0000000000007992 */ /* 0x0003ec0000008000 */
[----:B-1----:R-:W1:Y:S01]  /*bef0*/  FENCE.VIEW.ASYNC.S ;  /* 0x00000000000073c6 */ /* 0x002e620000000000 */
[----:B------:R-:W-:Y:S01]  /*bf00*/  ULDC.64 UR10, c[0x0][0xae0] ;  /* 0x0002b800000a7ab9 */ /* 0x000fe20000000a00 */
[----:B0-----:R-:W-:Y:S01]  /*bf10*/  @P1 SHF.R.U32.HI R3, RZ, R49, R0 ;  /* 0x00000031ff031219 */ /* 0x001fe20000011600 */
[----:B------:R-:W-:-:S03]  /*bf20*/  UIADD3 UR4, UR9, UR4, URZ ;  /* 0x0000000409047290 */ /* 0x000fc6000fffe03f */
[--C-:B------:R-:W-:Y:S01]  /*bf30*/  SHF.R.S32.HI R0, RZ, 0x1f, R3.reuse ;  /* 0x0000001fff007819 */ /* 0x100fe20000011403 */
[----:B------:R-:W-:Y:S02]  /*bf40*/  IMAD.MOV R49, RZ, RZ, -R3 ;  /* 0x000000ffff317224 */ /* 0x000fe400078e0a03 */
[----:B------:R-:W-:Y:S02]  /*bf50*/  IMAD.U32 R33, RZ, RZ, UR9 ;  /* 0x00000009ff217e24 */ /* 0x000fe4000f8e00ff */
[----:B------:R-:W-:Y:S02]  /*bf60*/  IMAD R0, R0, UR10, RZ ;  /* 0x0000000a00007c24 */ /* 0x000fe4000f8e02ff */
[----:B------:R-:W-:Y:S02]  /*bf70*/  IMAD R49, R34, R49, R48 ;  /* 0x0000003122317224 */ /* 0x000fe400078e0230 */
[----:B------:R-:W-:Y:S01]  /*bf80*/  IMAD.U32 R32, RZ, RZ, UR8 ;  /* 0x00000008ff207e24 */ /* 0x000fe2000f8e00ff */
[----:B------:R-:W-:Y:S01]  /*bf90*/  ULDC.64 UR8, c[0x0][0xad8] ;  /* 0x0002b60000087ab9 */ /* 0x000fe20000000a00 */
[----:B------:R-:W-:-:S02]  /*bfa0*/  IMAD.U32 R33, RZ, RZ, UR4 ;  /* 0x00000004ff217e24 */ /* 0x000fc4000f8e00ff */
[C---:B------:R-:W-:Y:S01]  /*bfb0*/  IMAD R51, R3.reuse, UR11, R0 ;  /* 0x0000000b03337c24 */ /* 0x040fe2000f8e0200 */
[----:B------:R-:W-:Y:S01]  /*bfc0*/  SHF.R.S32.HI R0, RZ, 0x1f, R49 ;  /* 0x0000001fff007819 */ /* 0x000fe20000011431 */
[----:B------:R-:W-:-:S04]  /*bfd0*/  IMAD.WIDE.U32 R32, R3, UR10, R32 ;  /* 0x0000000a03207c25 */ /* 0x000fc8000f8e0020 */
[----:B------:R-:W-:Y:S02]  /*bfe0*/  IMAD.IADD R33, R33, 0x1, R51 ;  /* 0x0000000121217824 */ /* 0x000fe400078e0233 */
[----:B------:R-:W-:Y:S02]  /*bff0*/  IMAD R34, R0, UR8, RZ ;  /* 0x0000000800227c24 */ /* 0x000fe4000f8e02ff */
[----:B------:R-:W-:Y:S02]  /*c000*/  VIADD R50, R197, UR43 ;  /* 0x0000002bc5327c36 */ /* 0x000fe40008000000 */
[C---:B------:R-:W-:Y:S02]  /*c010*/  IMAD R3, R49.reuse, UR9, R34 ;  /* 0x0000000931037c24 */ /* 0x040fe4000f8e0222 */
[----:B------:R-:W-:Y:S01]  /*c020*/  IMAD.WIDE.U32 R32, R49, UR8, R32 ;  /* 0x0000000831207c25 */ /* 0x000fe2000f8e0020 */
[----:B------:R-:W-:Y:S01]  /*c030*/  ISETP.GE.AND P2, PT, R50, R21, PT ;  /* 0x000000153200720c */ /* 0x000fe20003f46270 */
[----:B------:R-:W-:-:S02]  /*c040*/  ULDC.64 UR8, c[0x0][0xa80] ;  /* 0x0002a00000087ab9 */ /* 0x000fc40000000a00 */
[----:B------:R-:W-:Y:S01]  /*c050*/  IMAD.IADD R3, R33, 0x1, R3 ;  /* 0x0000000121037824 */ /* 0x000fe200078e0203 */
[----:B------:R-:W-:Y:S01]  /*c060*/  LEA R34, P3, R32, UR8, 0x1 ;  /* 0x0000000820227c11 */ /* 0x000fe2000f8608ff */
[----:B------:R-:W-:Y:S02]  /*c070*/  VIADD R20, R20, 0x28820 ;  /* 0x0002882014147836 */ /* 0x000fe40000000000 */
[----:B------:R-:W-:Y:S01]  /*c080*/  VIADD R0, R50, 0x20 ;  /* 0x0000002032007836 */ /* 0x000fe20000000000 */
[----:B------:R-:W-:Y:S02]  /*c090*/  LEA.HI.X R3, R32, UR9, R3, 0x1, P3 ;  /* 0x0000000920037c11 */ /* 0x000fe400098f0c03 */
[----:B------:R-:W-:Y:S02]  /*c0a0*/  PRMT R20, RZ, 0x654, R20 ;  /* 0x00000654ff147816 */ /* 0x000fe40000000014 */
[-C--:B------:R-:W-:Y:S01]  /*c0b0*/  ISETP.GE.AND P0, PT, R0, R21.reuse, PT ;  /* 0x000000150000720c */ /* 0x080fe20003f06270 */
[----:B-1----:R0:W1:Y:S01]  /*c0c0*/  SHFL.IDX PT, R33, R34, RZ, 0x181f ;  /* 0x00181fff22217589 */ /* 0x00206200000e0000 */
[----:B------:R-:W-:Y:S01]  /*c0d0*/  IADD3 R0, R50, 0x40, RZ ;  /* 0x0000004032007810 */ /* 0x000fe20007ffe0ff */
[----:B------:R0:W-:Y:S01]  /*c0e0*/  SYNCS.ARRIVE.TRANS64.RED.A1T0 RZ, [R20+URZ], RZ ;  /* 0x000000ff14ff79a7 */ /* 0x0001e2000810043f */
[----:B------:R-:W-:Y:S01]  /*c0f0*/  BSSY B1, `(.L_x_9118) ;  /* 0x000000d000017945 */ /* 0x000fe20003800000 */
[----:B------:R0:W2:Y:S01]  /*c100*/  SHFL.IDX PT, R49, R3, RZ, 0x181f ;  /* 0x00181fff03317589 */ /* 0x0000a200000e0000 */
[----:B------:R-:W-:-:S02]  /*c110*/  ISETP.GE.AND P1, PT, R0, R21, PT ;  /* 0x000000150000720c */ /* 0x000fc40003f26270 */
[----:B------:R-:W-:Y:S11]  /*c120*/  @P2 BRA `(.L_x_9119) ;  /* 0x0000000000242947 */ /* 0x000ff60003800000 */
[----:B------:R-:W-:Y:S02]  /*c130*/  ULDC UR4, c[0x0][0xac8] ;  /* 0x0002b20000047ab9 */ /* 0x000fe40000000800 */
[----:B------:R-:W-:Y:S02]  /*c140*/  ISETP.GE.AND P2, PT, R2, UR4, PT ;  /* 0x0000000402007c0c */ /* 0x000fe4000bf46270 */
[----:B------:R-:W-:-:S11]  /*c150*/  ISETP.GE.AND P3, PT, R18, UR4, PT ;  /* 0x0000000412007c0c */ /* 0x000fd6000bf66270 */
[-C--:B-1----:R-:W-:Y:S02]  /*c160*/  @!P2 LEA R32, P4, R2, R33.reuse, 0x1 ;  /* 0x000000210220a211 */ /* 0x082fe400078808ff */
[----:B------:R-:W-:Y:S02]  /*c170*/  @!P3 LEA R48, P5, R18, R33, 0x1 ;  /* 0x000000211230b211 */ /* 0x000fe400078a08ff */
[-C--:B--2---:R-:W-:Y:S02]  /*c180*/  @!P2 LEA.HI.X R33, R2, R49.reuse, R218, 0x1, P4 ;  /* 0x000000310221a211 */ /* 0x084fe400020f0cda */
[----:B------:R-:W-:-:S03]  /*c190*/  @!P3 LEA.HI.X R49, R18, R49, R217, 0x1, P5 ;  /* 0x000000311231b211 */ /* 0x000fc600028f0cd9 */
[----:B-----5:R3:W-:Y:S04]  /*c1a0*/  @!P2 ST.E.128 desc[UR36][R32.64], R4 ;  /* 0x000000042000a985 */ /* 0x0207e8000c101d24 */
[----:B------:R3:W-:Y:S02]  /*c1b0*/  @!P3 ST.E.128 desc[UR36][R48.64], R28 ;  /* 0x0000001c3000b985 */ /* 0x0007e4000c101d24 */
.L_x_9119:
[----:B------:R-:W-:Y:S05]  /*c1c0*/  BSYNC B1 ;  /* 0x0000000000017941 */ /* 0x000fea0003800000 */
.L_x_9118:
        /* <DEDUP_REMOVED lines=13> */
.L_x_9121:
[----:B------:R-:W-:Y:S05]  /*c2a0*/  BSYNC B1 ;  /* 0x0000000000017941 */ /* 0x000fea0003800000 */
.L_x_9120:
[----:B0---4-:R0:W4:Y:S01]  /*c2b0*/  SHFL.IDX PT, R7, R3, 0x2, 0x181f ;  /* 0x00581f0003077f89 */ /* 0x01112200000e0000 */
        /* <DEDUP_REMOVED lines=12> */
.L_x_9123:
[----:B------:R-:W-:Y:S05]  /*c380*/  BSYNC B1 ;  /* 0x0000000000017941 */ /* 0x000fea0003800000 */
.L_x_9122:
[----:B------:R-:W-:Y:S01]  /*c390*/  VIADD R0, R50, 0x60 ;  /* 0x0000006032007836 */ /* 0x000fe20000000000 */
[----:B0--3--:R-:W0:Y:S04]  /*c3a0*/  SHFL.IDX PT, R3, R3, 0x3, 0x181f ;  /* 0x00781f0003037f89 */ /* 0x009e2800000e0000 */
[----:B------:R-:W-:Y:S01]  /*c3b0*/  ISETP.GE.AND P0, PT, R0, R21, PT ;  /* 0x000000150000720c */ /* 0x000fe20003f06270 */
[----:B----4-:R3:W4:-:S12]  /*c3c0*/  SHFL.IDX PT, R7, R34, 0x3, 0x181f ;  /* 0x00781f0022077f89 */ /* 0x01071800000e0000 */
[----:B---3--:R-:W-:Y:S05]  /*c3d0*/  @P0 BRA `(.L_x_9124) ;  /* 0x00000018001c0947 */ /* 0x008fea0003800000 */
[----:B------:R-:W-:Y:S02]  /*c3e0*/  ULDC UR4, c[0x0][0xac8] ;  /* 0x0002b20000047ab9 */ /* 0x000fe40000000800 */
[----:B------:R-:W-:-:S13]  /*c3f0*/  ISETP.GE.AND P1, PT, R2, UR4, PT ;  /* 0x0000000402007c0c */ /* 0x000fda000bf26270 */
[----:B----4-:R-:W-:-:S04]  /*c400*/  @!P1 LEA R4, P0, R2, R7, 0x1 ;  /* 0x0000000702049211 */ /* 0x010fc800078008ff */
        /* <DEDUP_REMOVED lines=8> */
.L_x_9117:
        /* <DEDUP_REMOVED lines=17> */
[----:B------:R-:W-:Y:S02]  /*c5a0*/  UIMAD UR4, UR4, UR10, URZ ;  /* 0x0000000a040472a4 */ /* 0x000fe4000f8e023f */
[----:B------:R-:W-:Y:S01]  /*c5b0*/  UIMAD.WIDE.U32 UR8, UR53, UR10, UR8 ;  /* 0x0000000a350872a5 */ /* 0x000fe2000f8e0008 */
[----:B0-----:R-:W-:Y:S01]  /*c5c0*/  @P1 IMAD.HI.U32 R0, R11, R0, RZ ;  /* 0x000000000b001227 */ /* 0x001fe200078e00ff */
[----:B------:R-:W-:-:S03]  /*c5d0*/  UIMAD UR4, UR53, UR11, UR4 ;  /* 0x0000000b350472a4 */ /* 0x000fc6000f8e0204 */
        /* <DEDUP_REMOVED lines=21> */
[----:B------:R-:W-:-:S04]  /*c730*/  ULDC.64 UR8, c[0x0][0xb00] ;  /* 0x0002c00000087ab9 */ /* 0x000fc80000000a00 */
[----:B------:R-:W-:Y:S02]  /*c740*/  IADD3 R3, R5, R3, RZ ;  /* 0x0000000305037210 */ /* 0x000fe40007ffe0ff */
        /* <DEDUP_REMOVED lines=69> */
.L_x_9126:
[----:B------:R-:W-:Y:S05]  /*cba0*/  BSYNC B1 ;  /* 0x0000000000017941 */ /* 0x000fea0003800000 */
.L_x_9125:
[----:B-1-3--:R1:W3:Y:S04]  /*cbb0*/  SHFL.IDX PT, R7, R3, 0x1, 0x1c1f ;  /* 0x003c1f0003077f89 */ /* 0x00a2e800000e0000 */
        /* <DEDUP_REMOVED lines=19> */
[-C--:B------:R-:W-:Y:S01]  /*ccf0*/  @!P4 LEA.HI.X R15, R193, R7.reuse, R210, 0x2, P2 ;  /* 0x00000007c10fc211 */ /* 0x080fe200010f14d2 */
[----:B------:R3:W-:Y:S01]  /*cd00*/  @!P0 ST.E.64 desc[UR36][R10.64], R98 ;  /* 0x000000620a008985 */ /* 0x0007e2000c101b24 */
[----:B------:R-:W-:Y:S02]  /*cd10*/  ISETP.GE.AND P0, PT, R191, UR4, PT ;  /* 0x00000004bf007c0c */ /* 0x000fe4000bf06270 */
[----:B------:R-:W-:Y:S02]  /*cd20*/  ISETP.GE.AND P2, PT, R189, UR4, PT ;  /* 0x00000004bd007c0c */ /* 0x000fe4000bf46270 */
[----:B------:R-:W-:-:S02]  /*cd30*/  @!P3 LEA.HI.X R13, R194, R7, R211, 0x2, P6 ;  /* 0x00000007c20db211 */ /* 0x000fc400030f14d3 */
[----:B--2---:R-:W-:-:S03]  /*cd40*/  @!P5 LEA R20, P6, R192, R6, 0x2 ;  /* 0x00000006c014d211 */ /* 0x004fc600078c10ff */
[----:B------:R2:W-:Y:S01]  /*cd50*/  @!P3 ST.E.64 desc[UR36][R12.64], R102 ;  /* 0x000000660c00b985 */ /* 0x0005e2000c101b24 */
[-C--:B------:R-:W-:Y:S02]  /*cd60*/  @!P5 LEA.HI.X R21, R192, R7.reuse, R209, 0x2, P6 ;  /* 0x00000007c015d211 */ /* 0x080fe400030f14d1 */
[----:B------:R-:W-:Y:S01]  /*cd70*/  ISETP.GE.AND P3, PT, R188, UR4, PT ;  /* 0x00000004bc007c0c */ /* 0x000fe2000bf66270 */
[----:B------:R4:W-:Y:S01]  /*cd80*/  @!P4 ST.E.64 desc[UR36][R14.64], R106 ;  /* 0x0000006a0e00c985 */ /* 0x0009e2000c101b24 */
[-C--:B0-----:R-:W-:Y:S02]  /*cd90*/  @!P0 LEA R4, P4, R191, R6.reuse, 0x2 ;  /* 0x00000006bf048211 */ /* 0x081fe400078810ff */
[-C--:B---3--:R-:W-:Y:S01]  /*cda0*/  @!P2 LEA R10, P6, R189, R6.reuse, 0x2 ;  /* 0x00000006bd0aa211 */ /* 0x088fe200078c10ff */
[----:B------:R-:W-:Y:S01]  /*cdb0*/  @!P5 ST.E.64 desc[UR36][R20.64], R110 ;  /* 0x0000006e1400d985 */ /* 0x000fe2000c101b24 */
[----:B------:R-:W-:Y:S02]  /*cdc0*/  @!P1 LEA R8, P5, R190, R6, 0x2 ;  /* 0x00000006be089211 */ /* 0x000fe400078a10ff */
[----:B------:R-:W-:-:S02]  /*cdd0*/  @!P0 LEA.HI.X R5, R191, R7, R208, 0x2, P4 ;  /* 0x00000007bf058211 */ /* 0x000fc400020f14d0 */
[-C--:B------:R-:W-:Y:S02]  /*cde0*/  @!P1 LEA.HI.X R9, R190, R7.reuse, R207, 0x2, P5 ;  /* 0x00000007be099211 */ /* 0x080fe400028f14cf */
[----:B------:R-:W-:Y:S01]  /*cdf0*/  ISETP.GE.AND P4, PT, R187, UR4, PT ;  /* 0x00000004bb007c0c */ /* 0x000fe2000bf86270 */
[----:B------:R-:W-:Y:S01]  /*ce00*/  @!P0 ST.E.64 desc[UR36][R4.64], R114 ;  /* 0x0000007204008985 */ /* 0x000fe2000c101b24 */
[----:B------:R-:W-:Y:S02]  /*ce10*/  @!P2 LEA.HI.X R11, R189, R7, R206, 0x2, P6 ;  /* 0x00000007bd0ba211 */ /* 0x000fe400030f14ce */
[----:B--2---:R-:W-:Y:S01]  /*ce20*/  @!P3 LEA R12, P5, R188, R6, 0x2 ;  /* 0x00000006bc0cb211 */ /* 0x004fe200078a10ff */
        /* <DEDUP_REMOVED lines=29> */
.L_x_9115:
        /* <DEDUP_REMOVED lines=11> */
[----:B------:R-:W-:Y:S01]  /*d0b0*/  UISETP.NE.AND.EX UP1, UPT, UR9, URZ, UPT, UP1 ;  /* 0x0000003f0900728c */ /* 0x000fe2000bf25310 */
[----:B------:R-:W-:Y:S02]  /*d0c0*/  ULDC UR4, c[0x0][0xa88] ;  /* 0x0002a20000047ab9 */ /* 0x000fe40000000800 */
[----:B------:R-:W-:-:S03]  /*d0d0*/  IMAD.U32 R0, RZ, RZ, UR4 ;  /* 0x00000004ff007e24 */ /* 0x000fc6000f8e00ff */
[----:B------:R-:W-:-:S05]  /*d0e0*/  PLOP3.LUT P2, PT, PT, PT, UP1, 0x80, 0x0 ;  /* 0x000000000000781c */ /* 0x000fca0003f4f018 */
[----:B------:R-:W-:-:S04]  /*d0f0*/  @UP1 ULEA UR8, UP2, UR53, UR8, 0x2 ;  /* 0x0000000835081291 */ /* 0x000fc8000f84103f */
[----:B------:R-:W-:Y:S02]  /*d100*/  @UP1 ULEA.HI.X UR9, UR53, UR9, UR58, 0x2, UP2 ;  /* 0x0000000935091291 */ /* 0x000fe400090f143a */
[----:B------:R-:W-:-:S04]  /*d110*/  IMAD.U32 R6, RZ, RZ, UR8 ;  /* 0x00000008ff067e24 */ /* 0x000fc8000f8e00ff */
[----:B------:R-:W-:-:S05]  /*d120*/  IMAD.U32 R7, RZ, RZ, UR9 ;  /* 0x00000009ff077e24 */ /* 0x000fca000f8e00ff */
[----:B------:R0:W5:Y:S01]  /*d130*/  @P2 LDG.E R0, desc[UR36][R6.64] ;  /* 0x0000002406002981 */ /* 0x000162000c1e1900 */
[----:B------:R-:W-:Y:S01]  /*d140*/  UMOV UR4, URZ ;  /* 0x0000003f00047c82 */ /* 0x000fe20008000000 */
[----:B------:R-:W-:Y:S01]  /*d150*/  UISETP.NE.AND UP1, UPT, UR54, URZ, UPT ;  /* 0x0000003f3600728c */ /* 0x000fe2000bf25270 */
[----:B------:R-:W-:-:S10]  /*d160*/  ISETP.GT.AND P0, PT, R219, 0x7f, PT ;  /* 0x0000007fdb00780c */ /* 0x000fd40003f04270 */
[----:B------:R-:W-:Y:S01]  /*d170*/  @!UP1 ULDC UR54, c[0x0][0xad4] ;  /* 0x0002b50000369ab9 */ /* 0x000fe20000000800 */
[----:B--2---:R-:W-:-:S13]  /*d180*/  @P1 R2UR UR4, R3 ;  /* 0x00000000030412ca */ /* 0x004fda00000e0000 */
[----:B------:R-:W-:Y:S01]  /*d190*/  USHF.R.S32.HI UR18, URZ, 0x1f, UR4 ;  /* 0x0000001f3f127899 */ /* 0x000fe20008011404 */
[----:B0-----:R-:W-:Y:S11]  /*d1a0*/  @P2 BRA `(.L_x_9127) ;  /* 0x0000000000102947 */ /* 0x001ff60003800000 */
[----:B------:R-:W-:Y:S05]  /*d1b0*/  @!P1 BRA `(.L_x_9127) ;  /* 0x00000000000c9947 */ /* 0x000fea0003800000 */
[----:B------:R-:W2:Y:S04]  /*d1c0*/  LDG.E R3, desc[UR36][R4.64] ;  /* 0x0000002404037981 */ /* 0x000ea8000c1e1900 */
[----:B-----5:R-:W2:Y:S02]  /*d1d0*/  LDG.E R0, desc[UR36][R4.64+0x4] ;  /* 0x0000042404007981 */ /* 0x020ea4000c1e1900 */
[----:B--2---:R-:W-:-:S07]  /*d1e0*/  IMAD.IADD R0, R0, 0x1, -R3 ;  /* 0x0000000100007824 */ /* 0x004fce00078e0a03 */
.L_x_9127:
[----:B------:R-:W-:Y:S01]  /*d1f0*/  USEL UR53, UR53, URZ, !UP0 ;  /* 0x0000003f35357287 */ /* 0x000fe2000c000000 */
[----:B------:R-:W-:Y:S01]  /*d200*/  BSSY B1, `(.L_x_9128) ;  /* 0x0000038000017945 */ /* 0x000fe20003800000 */
[----:B------:R-:W-:-:S03]  /*d210*/  USEL UR58, UR58, URZ, !UP0 ;  /* 0x0000003f3a3a7287 */ /* 0x000fc6000c000000 */
[----:B------:R-:W-:Y:S09]  /*d220*/  @P0 BRA `(.L_x_9129) ;  /* 0x0000000000d40947 */ /* 0x000ff20003800000 */
        /* <DEDUP_REMOVED lines=9> */
[----:B------:R-:W-:-:S03]  /*d2c0*/  UMOV UR16, 0x9b8 ;  /* 0x000009b800107882 */ /* 0x000fc60000000000 */
[----:B------:R-:W-:Y:S02]  /*d2d0*/  USEL UR16, UR16, 0x978, UP0 ;  /* 0x0000097810107887 */ /* 0x000fe40008000000 */
[----:B------:R-:W-:-:S06]  /*d2e0*/  USEL UR7, UR57, URZ, UP0 ;  /* 0x0000003f39077287 */ /* 0x000fcc0008000000 */
[----:B------:R-:W0:Y:S04]  /*d2f0*/  @P0 LDC R3, c[0x0][0xbec] ;  /* 0x0002fb00ff030b82 */ /* 0x000e280000000800 */
[----:B------:R-:W-:Y:S01]  /*d300*/  ULDC.64 UR10, c[0x0][UR16+0x220] ;  /* 0x00008800100a7abb */ /* 0x000fe20008000a00 */
[----:B------:R-:W-:Y:S01]  /*d310*/  ULDC.64 UR8, c[0x0][UR16+0x218] ;  /* 0x0000860010087abb */ /* 0x000fe20008000a00 */
[----:B------:R-:W-:Y:S01]  /*d320*/  ULDC.64 UR12, c[0x0][UR16+0x228] ;  /* 0x00008a00100c7abb */ /* 0x000fe20008000a00 */
[----:B------:R-:W-:Y:S01]  /*d330*/  UIMAD UR11, UR11, UR53, URZ ;  /* 0x000000350b0b72a4 */ /* 0x000fe2000f8e023f */
[----:B------:R-:W1:Y:S01]  /*d340*/  @P0 LDC R5, c[0x0][0xbf0] ;  /* 0x0002fc00ff050b82 */ /* 0x000e620000000800 */
[----:B------:R-:W-:Y:S02]  /*d350*/  UIMAD.WIDE.U32 UR14, UR8, UR56, URZ ;  /* 0x00000038080e72a5 */ /* 0x000fe4000f8e003f */
        /* <DEDUP_REMOVED lines=10> */
[----:B------:R-:W-:Y:S02]  /*d400*/  IMAD.MOV.U32 R3, RZ, RZ, R6 ;  /* 0x000000ffff037224 */ /* 0x000fe400078e0006 */
[----:B------:R-:W-:Y:S01]  /*d410*/  IMAD.U32 R8, RZ, RZ, UR8 ;  /* 0x00000008ff087e24 */ /* 0x000fe2000f8e00ff */
[----:B------:R-:W-:Y:S01]  /*d420*/  UIADD3.X UR7, UR7, UR17, UR18, UP1, UP2 ;  /* 0x0000001107077290 */ /* 0x000fe20008fe4412 */
[----:B-1----:R-:W-:Y:S01]  /*d430*/  @P0 SHF.R.U32.HI R3, RZ, R5, R4 ;  /* 0x00000005ff030219 */ /* 0x002fe20000011604 */
[----:B------:R-:W-:Y:S01]  /*d440*/  IMAD.U32 R5, RZ, RZ, UR21 ;  /* 0x00000015ff057e24 */ /* 0x000fe2000f8e00ff */
[----:B------:R-:W-:Y:S01]  /*d450*/  MOV R4, UR20 ;  /* 0x0000001400047c02 */ /* 0x000fe20008000f00 */
[----:B------:R-:W-:Y:S01]  /*d460*/  ULDC.64 UR8, c[0x0][UR16+0x210] ;  /* 0x0000840010087abb */ /* 0x000fe20008000a00 */
[--C-:B------:R-:W-:Y:S01]  /*d470*/  SHF.R.S32.HI R5, RZ, 0x1f, R3.reuse ;  /* 0x0000001fff057819 */ /* 0x100fe20000011403 */
[----:B------:R-:W-:Y:S01]  /*d480*/  IMAD.MOV R7, RZ, RZ, -R3 ;  /* 0x000000ffff077224 */ /* 0x000fe200078e0a03 */
[----:B------:R-:W-:Y:S01]  /*d490*/  IADD3 R4, P0, P1, R3, UR14, R4 ;  /* 0x0000000e03047c10 */ /* 0x000fe2000f91e004 */
[----:B------:R-:W-:Y:S01]  /*d4a0*/  ULDC.64 UR10, c[0x0][0xba8] ;  /* 0x0002ea00000a7ab9 */ /* 0x000fe20000000a00 */
[----:B------:R-:W-:Y:S01]  /*d4b0*/  @!UP0 ULDC UR10, c[0x0][0xb50] ;  /* 0x0002d400000a8ab9 */ /* 0x000fe20000000800 */
[----:B------:R-:W-:Y:S01]  /*d4c0*/  IMAD R7, R9, R7, R6 ;  /* 0x0000000709077224 */ /* 0x000fe200078e0206 */
[----:B------:R-:W-:Y:S01]  /*d4d0*/  IADD3.X R5, R5, UR7, R8, P0, P1 ;  /* 0x0000000705057c10 */ /* 0x000fe200087e2408 */
[----:B------:R-:W-:-:S02]  /*d4e0*/  @!UP0 ULDC UR11, c[0x0][0xb54] ;  /* 0x0002d500000b8ab9 */ /* 0x000fc40000000800 */
[C---:B------:R-:W-:Y:S01]  /*d4f0*/  IMAD R6, R7.reuse, UR9, RZ ;  /* 0x0000000907067c24 */ /* 0x040fe2000f8e02ff */
[----:B------:R-:W-:Y:S01]  /*d500*/  SHF.R.S32.HI R3, RZ, 0x1f, R7 ;  /* 0x0000001fff037819 */ /* 0x000fe20000011407 */
[----:B------:R-:W-:-:S04]  /*d510*/  IMAD.WIDE.U32 R4, R7, UR8, R4 ;  /* 0x0000000807047c25 */ /* 0x000fc8000f8e0004 */
[----:B------:R-:W-:Y:S01]  /*d520*/  IMAD R3, R3, UR8, R6 ;  /* 0x0000000803037c24 */ /* 0x000fe2000f8e0206 */
[----:B------:R-:W-:-:S03]  /*d530*/  LEA R6, P0, R4, UR10, 0x2 ;  /* 0x0000000a04067c11 */ /* 0x000fc6000f8010ff */
[----:B------:R-:W-:-:S05]  /*d540*/  IMAD.IADD R3, R5, 0x1, R3 ;  /* 0x0000000105037824 */ /* 0x000fca00078e0203 */
[----:B------:R-:W-:Y:S01]  /*d550*/  LEA.HI.X R7, R4, UR11, R3, 0x2, P0 ;  /* 0x0000000b04077c11 */ /* 0x000fe200080f1403 */
[----:B------:R-:W-:-:S05]  /*d560*/  IMAD.MOV.U32 R3, RZ, RZ, -0x800000 ;  /* 0xff800000ff037424 */ /* 0x000fca00078e00ff */
[----:B------:R0:W-:Y:S02]  /*d570*/  STG.E desc[UR36][R6.64], R3 ;  /* 0x0000000306007986 */ /* 0x0001e4000c101924 */
.L_x_9129:
[----:B------:R-:W-:Y:S05]  /*d580*/  BSYNC B1 ;  /* 0x0000000000017941 */ /* 0x000fea0003800000 */
.L_x_9128:
[----:B------:R-:W-:-:S06]  /*d590*/  UISETP.GT.AND UP0, UPT, UR54, 0x1, UPT ;  /* 0x000000013600788c */ /* 0x000fcc000bf04270 */
[----:B------:R-:W-:-:S13]  /*d5a0*/  PLOP3.LUT P0, PT, PT, PT, UP0, 0x80, 0x0 ;  /* 0x000000000000781c */ /* 0x000fda0003f0f008 */
[----:B------:R-:W-:Y:S05]  /*d5b0*/  @P0 BRA `(.L_x_9124) ;  /* 0x0000000400a40947 */ /* 0x000fea0003800000 */
[----:B------:R-:W1:Y:S01]  /*d5c0*/  LDC R11, c[0x0][0xbe8] ;  /* 0x0002fa00ff0b7b82 */ /* 0x000e620000000800 */
[----:B------:R-:W-:Y:S01]  /*d5d0*/  ULDC.64 UR10, c[0x0][0xaa0] ;  /* 0x0002a800000a7ab9 */ /* 0x000fe20000000a00 */
[----:B0-----:R-:W-:Y:S01]  /*d5e0*/  IMAD R3, R19, 0x20, R197 ;  /* 0x0000002013037824 */ /* 0x001fe200078e02c5 */
[----:B------:R-:W-:Y:S01]  /*d5f0*/  UIMAD UR7, UR18, UR10, URZ ;  /* 0x0000000a120772a4 */ /* 0x000fe2000f8e023f */
[----:B------:R-:W-:Y:S01]  /*d600*/  BSSY B1, `(.L_x_9130) ;  /* 0x000003a000017945 */ /* 0x000fe20003800000 */
[----:B------:R-:W-:Y:S01]  /*d610*/  UIMAD.WIDE.U32 UR8, UR4, UR10, URZ ;  /* 0x0000000a040872a5 */ /* 0x000fe2000f8e003f */
[----:B------:R-:W-:Y:S01]  /*d620*/  VIADD R8, R3, UR43 ;  /* 0x0000002b03087c36 */ /* 0x000fe20008000000 */
[----:B------:R-:W-:-:S03]  /*d630*/  UIMAD UR7, UR4, UR11, UR7 ;  /* 0x0000000b040772a4 */ /* 0x000fc6000f8e0207 */
[----:B------:R-:W-:Y:S01]  /*d640*/  ULDC.64 UR10, c[0x0][0xae8] ;  /* 0x0002ba00000a7ab9 */ /* 0x000fe20000000a00 */
[----:B------:R-:W-:Y:S01]  /*d650*/  UIADD3 UR9, UR9, UR7, URZ ;  /* 0x0000000709097290 */ /* 0x000fe2000fffe03f */
[----:B------:R-:W-:-:S03]  /*d660*/  IMAD.MOV.U32 R3, RZ, RZ, R8 ;  /* 0x000000ffff037224 */ /* 0x000fc600078e0008 */
[----:B------:R-:W-:-:S04]  /*d670*/  UIMAD.WIDE.U32 UR8, UR56, UR10, UR8 ;  /* 0x0000000a380872a5 */ /* 0x000fc8000f8e0008 */
[----:B------:R-:W-:-:S03]  /*d680*/  UIMAD UR9, UR56, UR11, UR9 ;  /* 0x0000000b380972a4 */ /* 0x000fc6000f8e0209 */
[----:B------:R-:W-:Y:S01]  /*d690*/  ULDC.64 UR10, c[0x0][0xaf0] ;  /* 0x0002bc00000a7ab9 */ /* 0x000fe20000000a00 */
[----:B-1----:R-:W-:Y:S01]  /*d6a0*/  ISETP.NE.AND P0, PT, R11, 0x1, PT ;  /* 0x000000010b00780c */ /* 0x002fe20003f05270 */
[----:B------:R-:W-:Y:S02]  /*d6b0*/  UIMAD UR58, UR58, UR10, URZ ;  /* 0x0000000a3a3a72a4 */ /* 0x000fe4000f8e023f */
[----:B------:R-:W-:Y:S02]  /*d6c0*/  UIMAD.WIDE.U32 UR8, UR53, UR10, UR8 ;  /* 0x0000000a350872a5 */ /* 0x000fe4000f8e0008 */
[----:B------:R-:W-:-:S03]  /*d6d0*/  UIMAD UR4, UR53, UR11, UR58 ;  /* 0x0000000b350472a4 */ /* 0x000fc6000f8e023a */
[----:B------:R-:W-:Y:S01]  /*d6e0*/  ULDC.64 UR10, c[0x0][0xae0] ;  /* 0x0002b800000a7ab9 */ /* 0x000fe20000000a00 */
[----:B------:R-:W-:-:S04]  /*d6f0*/  UIADD3 UR4, UR9, UR4, URZ ;  /* 0x0000000409047290 */ /* 0x000fc8000fffe03f */
[----:B------:R-:W0:Y:S08]  /*d700*/  @P0 LDC R5, c[0x0][0xbec] ;  /* 0x0002fb00ff050b82 */ /* 0x000e300000000800 */
[----:B------:R-:W1:Y:S01]  /*d710*/  @P0 LDC R7, c[0x0][0xbf0] ;  /* 0x0002fc00ff070b82 */ /* 0x000e620000000800 */
[----:B0-----:R-:W-:Y:S01]  /*d720*/  @P0 IMAD.HI.U32 R4, R8, R5, RZ ;  /* 0x0000000508040227 */ /* 0x001fe200078e00ff */
[----:B------:R-:W-:-:S03]  /*d730*/  MOV R5, UR9 ;  /* 0x0000000900057c02 */ /* 0x000fc60008000f00 */
[----:B------:R-:W-:Y:S01]  /*d740*/  IMAD.U32 R5, RZ, RZ, UR4 ;  /* 0x00000004ff057e24 */ /* 0x000fe2000f8e00ff */
[----:B-1----:R-:W-:-:S04]  /*d750*/  @P0 SHF.R.U32.HI R3, RZ, R7, R4 ;  /* 0x00000007ff030219 */ /* 0x002fc80000011604 */
[--C-:B------:R-:W-:Y:S01]  /*d760*/  SHF.R.S32.HI R4, RZ, 0x1f, R3.reuse ;  /* 0x0000001fff047819 */ /* 0x100fe20000011403 */
[----:B------:R-:W-:-:S04]  /*d770*/  IMAD.MOV R7, RZ, RZ, -R3 ;  /* 0x000000ffff077224 */ /* 0x000fc800078e0a03 */
[----:B------:R-:W-:Y:S02]  /*d780*/  IMAD R6, R4, UR10, RZ ;  /* 0x0000000a04067c24 */ /* 0x000fe4000f8e02ff */
[----:B------:R-:W-:Y:S01]  /*d790*/  IMAD.U32 R4, RZ, RZ, UR8 ;  /* 0x00000008ff047e24 */ /* 0x000fe2000f8e00ff */
[----:B------:R-:W-:Y:S01]  /*d7a0*/  ULDC.64 UR8, c[0x0][0xad8] ;  /* 0x0002b60000087ab9 */ /* 0x000fe20000000a00 */
[----:B------:R-:W-:Y:S02]  /*d7b0*/  IMAD R7, R11, R7, R8 ;  /* 0x000000070b077224 */ /* 0x000fe400078e0208 */
[C---:B------:R-:W-:Y:S02]  /*d7c0*/  IMAD R9, R3.reuse, UR11, R6 ;  /* 0x0000000b03097c24 */ /* 0x040fe4000f8e0206 */
[----:B------:R-:W-:Y:S01]  /*d7d0*/  IMAD.WIDE.U32 R4, R3, UR10, R4 ;  /* 0x0000000a03047c25 */ /* 0x000fe2000f8e0004 */
[----:B------:R-:W-:-:S03]  /*d7e0*/  SHF.R.S32.HI R3, RZ, 0x1f, R7 ;  /* 0x0000001fff037819 */ /* 0x000fc60000011407 */
        /* <DEDUP_REMOVED lines=24> */
[----:B------:R-:W-:-:S03]  /*d970*/  @!P5 LEA.HI.X R5, R18, R5, R217, 0x1, P3 ;  /* 0x000000051205d211 */ /* 0x000fc600018f0cd9 */
[----:B------:R3:W-:Y:S04]  /*d980*/  @!P4 ST.E.128 desc[UR36][R12.64], RZ ;  /* 0x000000ff0c00c985 */ /* 0x0007e8000c101d24 */
[----:B------:R3:W-:Y:S02]  /*d990*/  @!P5 ST.E.128 desc[UR36][R4.64], RZ ;  /* 0x000000ff0400d985 */ /* 0x0007e4000c101d24 */
.L_x_9131:
[----:B------:R-:W-:Y:S05]  /*d9a0*/  BSYNC B1 ;  /* 0x0000000000017941 */ /* 0x000fea0003800000 */
.L_x_9130:
[----:B--23--:R2:W3:Y:S01]  /*d9b0*/  SHFL.IDX PT, R5, R3, 0x1, 0x181f ;  /* 0x00381f0003057f89 */ /* 0x00c4e200000e0000 */
[----:B------:R-:W-:Y:S03]  /*d9c0*/  BSSY B1, `(.L_x_9132) ;  /* 0x000000c000017945 */ /* 0x000fe60003800000 */
[----:B-1----:R2:W1:Y:S01]  /*d9d0*/  SHFL.IDX PT, R7, R6, 0x1, 0x181f ;  /* 0x00381f0006077f89 */ /* 0x00246200000e0000 */
[----:B------:R-:W-:Y:S05]  /*d9e0*/  @P1 BRA `(.L_x_9133) ;  /* 0x0000000000241947 */ /* 0x000fea0003800000 */
[----:B------:R-:W-:Y:S02]  /*d9f0*/  ULDC UR4, c[0x0][0xac8] ;  /* 0x0002b20000047ab9 */ /* 0x000fe40000000800 */
[----:B------:R-:W-:Y:S02]  /*da00*/  ISETP.GE.AND P3, PT, R2, UR4, PT ;  /* 0x0000000402007c0c */ /* 0x000fe4000bf66270 */
[----:B------:R-:W-:-:S11]  /*da10*/  ISETP.GE.AND P4, PT, R18, UR4, PT ;  /* 0x0000000412007c0c */ /* 0x000fd6000bf86270 */
[-C--:B-1----:R-:W-:Y:S02]  /*da20*/  @!P3 LEA R12, P1, R2, R7.reuse, 0x1 ;  /* 0x00000007020cb211 */ /* 0x082fe400078208ff */
[----:B------:R-:W-:Y:S02]  /*da30*/  @!P4 LEA R4, P2, R18, R7, 0x1 ;  /* 0x000000071204c211 */ /* 0x000fe400078408ff */
[-C--:B---3--:R-:W-:Y:S02]  /*da40*/  @!P3 LEA.HI.X R13, R2, R5.reuse, R218, 0x1, P1 ;  /* 0x00000005020db211 */ /* 0x088fe400008f0cda */
[----:B------:R-:W-:-:S03]  /*da50*/  @!P4 LEA.HI.X R5, R18, R5, R217, 0x1, P2 ;  /* 0x000000051205c211 */ /* 0x000fc600010f0cd9 */
[----:B------:R4:W-:Y:S04]  /*da60*/  @!P3 ST.E.128 desc[UR36][R12.64], RZ ;  /* 0x000000ff0c00b985 */ /* 0x0009e8000c101d24 */
[----:B------:R4:W-:Y:S02]  /*da70*/  @!P4 ST.E.128 desc[UR36][R4.64], RZ ;  /* 0x000000ff0400c985 */ /* 0x0009e4000c101d24 */
.L_x_9133:
[----:B------:R-:W-:Y:S05]  /*da80*/  BSYNC B1 ;  /* 0x0000000000017941 */ /* 0x000fea0003800000 */
.L_x_9132:
[----:B---34-:R3:W4:Y:S01]  /*da90*/  SHFL.IDX PT, R5, R3, 0x2, 0x181f ;  /* 0x00581f0003057f89 */ /* 0x01872200000e0000 */
        /* <DEDUP_REMOVED lines=8> */
[-C--:B----4-:R-:W-:Y:S02]  /*db20*/  @!P2 LEA.HI.X R13, R2, R5.reuse, R218, 0x1, P0 ;  /* 0x00000005020da211 */ /* 0x090fe400000f0cda */
[----:B------:R-:W-:-:S03]  /*db30*/  @!P3 LEA.HI.X R5, R18, R5, R217, 0x1, P1 ;  /* 0x000000051205b211 */ /* 0x000fc600008f0cd9 */
[----:B------:R1:W-:Y:S04]  /*db40*/  @!P2 ST.E.128 desc[UR36][R12.64], RZ ;  /* 0x000000ff0c00a985 */ /* 0x0003e8000c101d24 */
[----:B------:R1:W-:Y:S02]  /*db50*/  @!P3 ST.E.128 desc[UR36][R4.64], RZ ;  /* 0x000000ff0400b985 */ /* 0x0003e4000c101d24 */
.L_x_9135:
[----:B------:R-:W-:Y:S05]  /*db60*/  BSYNC B1 ;  /* 0x0000000000017941 */ /* 0x000fea0003800000 */
.L_x_9134:
[----:B------:R-:W-:Y:S01]  /*db70*/  VIADD R0, R8, 0x60 ;  /* 0x0000006008007836 */ /* 0x000fe20000000000 */
[----:B0-23--:R-:W0:Y:S04]  /*db80*/  SHFL.IDX PT, R3, R3, 0x3, 0x181f ;  /* 0x00781f0003037f89 */ /* 0x00de2800000e0000 */
[----:B------:R-:W-:Y:S01]  /*db90*/  ISETP.GE.AND P0, PT, R0, R11, PT ;  /* 0x0000000b0000720c */ /* 0x000fe20003f06270 */
[----:B-1--4-:R1:W2:-:S12]  /*dba0*/  SHFL.IDX PT, R5, R6, 0x3, 0x181f ;  /* 0x00781f0006057f89 */ /* 0x01229800000e0000 */
[----:B-1----:R-:W-:Y:S05]  /*dbb0*/  @P0 BRA `(.L_x_9124) ;  /* 0x0000000000240947 */ /* 0x002fea0003800000 */
        /* <DEDUP_REMOVED lines=9> */
.L_x_9124:
[----:B------:R-:W-:Y:S05]  /*dc50*/  BSYNC B0 ;  /* 0x0000000000007941 */ /* 0x000fea0003800000 */
.L_x_9114:
[----:B------:R-:W-:Y:S02]  /*dc60*/  ULDC UR4, c[0x0][0xc3c] ;  /* 0x00030f0000047ab9 */ /* 0x000fe40000000800 */
[----:B------:R-:W-:-:S13]  /*dc70*/  ISETP.GE.AND P0, PT, R35, UR4, PT ;  /* 0x0000000423007c0c */ /* 0x000fda000bf06270 */
[----:B------:R-:W-:Y:S05]  /*dc80*/  @!P0 BRA `(.L_x_9136) ;  /* 0xffffff3000b48947 */ /* 0x000fea000383ffff */
[----:B------:R-:W-:Y:S05]  /*dc90*/  EXIT ;  /* 0x000000000000794d */ /* 0x000fea0003800000 */
.L_x_9071:
[----:B------:R-:W-:-:S08]  /*dca0*/  NOP ;  /* 0x0000000000007918 */ /* 0x000fd00000000000 */
[----:B0-----:R-:W0:-:S00]  /*dcb0*/  USETMAXREG.DEALLOC.CTAPOOL 0x28 ;  /* 0x00000028000079c8 */ /* 0x001e0000080e0500 */
        /* <DEDUP_REMOVED lines=14> */
.L_x_9137:
        /* <DEDUP_REMOVED lines=44> */
.L_x_9141:
        /* <DEDUP_REMOVED lines=35> */
.L_x_9139:
        /* <DEDUP_REMOVED lines=13> */
.L_x_9142:
        /* <DEDUP_REMOVED lines=11> */
[----:B0-----:R-:W-:-:S02]  /*e410*/  IADD3 R2, R6, 0xffffffe, RZ ;  /* 0x0ffffffe06027810 */ /* 0x001fc40007ffe0ff */
[----:B------:R-:W-:-:S05]  /*e420*/  IABS R6, R5 ;  /* 0x0000000500067213 */ /* 0x000fca0000000000 */
        /* <DEDUP_REMOVED lines=20> */
[----:B0-----:R-:W-:-:S03]  /*e570*/  IMAD.MOV R11, RZ, RZ, -R3 ;  /* 0x000000ffff0b7224 */ /* 0x001fc600078e0a03 */
[----:B------:R-:W-:Y:S01]  /*e580*/  @!P2 IADD3 R8, -R8, RZ, RZ ;  /* 0x000000ff0808a210 */ /* 0x000fe20007ffe1ff */
[----:B------:R-:W-:Y:S01]  /*e590*/  IMAD.MOV R10, RZ, RZ, -R2 ;  /* 0x000000ffff0a7224 */ /* 0x000fe200078e0a02 */
        /* <DEDUP_REMOVED lines=16> */
[----:B------:R-:W-:-:S05]  /*e6a0*/  IADD3 R3, -R8, RZ, RZ ;  /* 0x000000ff08037210 */ /* 0x000fca0007ffe1ff */
        /* <DEDUP_REMOVED lines=9> */
.L_x_9143:
        /* <DEDUP_REMOVED lines=61> */
.L_x_9144:
[----:B------:R-:W-:-:S05]  /*eb10*/  LOP3.LUT R17, RZ, R2, RZ, 0x33, !PT ;  /* 0x00000002ff117212 */ /* 0x000fca00078e33ff */
[----:B------:R-:W-:Y:S01]  /*eb20*/  IMAD.IADD R17, R0, 0x1, R17 ;  /* 0x0000000100117824 */ /* 0x000fe200078e0211 */
[----:B------:R-:W-:Y:S06]  /*eb30*/  BRA `(.L_x_9145) ;  /* 0x0000000000147947 */ /* 0x000fec0003800000 */
.L_x_9140:
[----:B------:R-:W-:Y:S01]  /*eb40*/  ULDC UR4, c[0x0][0xc3c] ;  /* 0x00030f0000047ab9 */ /* 0x000fe20000000800 */
[----:B------:R-:W-:Y:S02]  /*eb50*/  IMAD.MOV.U32 R17, RZ, RZ, RZ ;  /* 0x000000ffff117224 */ /* 0x000fe400078e00ff */
[----:B------:R-:W-:Y:S02]  /*eb60*/  IMAD.U32 R16, RZ, RZ, UR6 ;  /* 0x00000006ff107e24 */ /* 0x000fe4000f8e00ff */
[----:B------:R-:W-:Y:S02]  /*eb70*/  IMAD.MOV.U32 R18, RZ, RZ, RZ ;  /* 0x000000ffff127224 */ /* 0x000fe400078e00ff */
[----:B------:R-:W-:-:S07]  /*eb80*/  IMAD.U32 R19, RZ, RZ, UR4 ;  /* 0x00000004ff137e24 */ /* 0x000fce000f8e00ff */
.L_x_9145:
[----:B------:R-:W-:-:S13]  /*eb90*/  ISETP.NE.AND P0, PT, R7, RZ, PT ;  /* 0x000000ff0700720c */ /* 0x000fda0003f05270 */
[----:B------:R-:W0:Y:S01]  /*eba0*/  @!P0 S2R R3, SR_CgaCtaId ;  /* 0x0000000000038919 */ /* 0x000e220000008800 */
[----:B------:R-:W-:-:S04]  /*ebb0*/  @!P0 MOV R0, 0x400 ;  /* 0x0000040000008802 */ /* 0x000fc80000000f00 */
[----:B0-----:R-:W-:-:S05]  /*ebc0*/  @!P0 LEA R0, R3, R0, 0x18 ;  /* 0x0000000003008211 */ /* 0x001fca00078ec0ff */
[----:B------:R0:W-:Y:S01]  /*ebd0*/  @!P0 STS.128 [R0+0x288d0], R16 ;  /* 0x0288d01000008388 */ /* 0x0001e20000000c00 */
[----:B------:R-:W-:Y:S06]  /*ebe0*/  BAR.ARV 0x5, 0x180 ;  /* 0x0146000000007b1d */ /* 0x000fec0000002000 */
.L_x_9138:
        /* <DEDUP_REMOVED lines=8> */
[----:B------:R-:W-:Y:S01]  /*ec70*/  BSSY B8, `(.L_x_9146) ;  /* 0x0000507000087945 */ /* 0x000fe20003800000 */
[----:B------:R-:W-:Y:S01]  /*ec80*/  IMAD.MOV.U32 R28, RZ, RZ, 0x1 ;  /* 0x00000001ff1c7424 */ /* 0x000fe200078e00ff */
[----:B------:R-:W1:Y:S01]  /*ec90*/  S2R R4, SR_TID.X ;  /* 0x0000000000047919 */ /* 0x000e620000002100 */
[----:B------:R-:W-:Y:S01]  /*eca0*/  IMAD.MOV.U32 R26, RZ, RZ, RZ ;  /* 0x000000ffff1a7224 */ /* 0x000fe200078e00ff */
[----:B------:R-:W-:Y:S01]  /*ecb0*/  ULDC UR39, c[0x0][0xc] ;  /* 0x0000030000277ab9 */ /* 0x000fe20000000800 */
[----:B------:R3:W-:Y:S01]  /*ecc0*/  STL [R1+0x1c], RZ ;  /* 0x00001cff01007387 */ /* 0x0007e20000100800 */
[C---:B-1----:R-:W-:Y:S01]  /*ecd0*/  SHF.L.U32 R30, R4.reuse, 0x3, RZ ;  /* 0x00000003041e7819 */ /* 0x042fe200000006ff */
[C---:B------:R-:W-:Y:S01]  /*ece0*/  IMAD.SHL.U32 R2, R4.reuse, 0x10, RZ ;  /* 0x0000001004027824 */ /* 0x040fe200078e00ff */
[----:B------:R-:W-:-:S04]  /*ecf0*/  LOP3.LUT R3, R4, 0x7f, RZ, 0xc0, !PT ;  /* 0x0000007f04037812 */ /* 0x000fc800078ec0ff */
[----:B------:R-:W-:Y:S02]  /*ed00*/  LOP3.LUT R2, R2, 0x70, RZ, 0xc0, !PT ;  /* 0x0000007002027812 */ /* 0x000fe400078ec0ff */
[----:B--2---:R-:W-:Y:S02]  /*ed10*/  R2UR UR4, R0 ;  /* 0x00000000000472ca */ /* 0x004fe400000e0000 */
[----:B------:R-:W-:-:S04]  /*ed20*/  LOP3.LUT R0, R30, 0x1f8, RZ, 0xc0, !PT ;  /* 0x000001f81e007812 */ /* 0x000fc800078ec0ff */
[----:B------:R-:W-:Y:S02]  /*ed30*/  LOP3.LUT R33, R0, 0x38, R4, 0x78, !PT ;  /* 0x0000003800217812 */ /* 0x000fe400078e7804 */
[----:B------:R-:W-:Y:S02]  /*ed40*/  SHF.R.U32.HI R0, RZ, 0x3, R3 ;  /* 0x00000003ff007819 */ /* 0x000fe40000011603 */
[----:B------:R-:W-:Y:S02]  /*ed50*/  LOP3.LUT R33, R33, 0x200, R30, 0xf8, !PT ;  /* 0x0000020021217812 */ /* 0x000fe400078ef81e */
[----:B------:R-:W-:Y:S01]  /*ed60*/  LOP3.LUT R2, R0, R2, RZ, 0xfc, !PT ;  /* 0x0000000200027212 */ /* 0x000fe200078efcff */
[----:B------:R-:W-:Y:S01]  /*ed70*/  ULOP3.LUT UR38, UR4, 0x2, URZ, 0xfc, !UPT ;  /* 0x0000000204267892 */ /* 0x000fe2000f8efc3f */
[----:B------:R-:W-:Y:S02]  /*ed80*/  LOP3.LUT R30, R30, 0x38, RZ, 0xc0, !PT ;  /* 0x000000381e1e7812 */ /* 0x000fe400078ec0ff */
[----:B------:R-:W-:-:S02]  /*ed90*/  UMOV UR4, 0x400 ;  /* 0x0000040000047882 */ /* 0x000fc40000000000 */
[----:B0-----:R-:W-:Y:S01]  /*eda0*/  ULEA UR4, UR5, UR4, 0x18 ;  /* 0x0000000405047291 */ /* 0x001fe2000f8ec03f */
[----:B------:R-:W-:-:S05]  /*edb0*/  LOP3.LUT R29, R30, 0x40, RZ, 0xfc, !PT ;  /* 0x000000401e1d7812 */ /* 0x000fca00078efcff */
[----:B------:R-:W-:-:S04]  /*edc0*/  IMAD.U32 R22, RZ, RZ, UR4 ;  /* 0x00000004ff167e24 */ /* 0x000fc8000f8e00ff */
[----:B------:R-:W-:-:S05]  /*edd0*/  IMAD R0, R33, 0x2, R22 ;  /* 0x0000000221007824 */ /* 0x000fca00078e0216 */
[----:B------:R3:W-:Y:S02]  /*ede0*/  STL [R1], R0 ;  /* 0x0000000001007387 */ /* 0x0007e40000100800 */
.L_x_9211:
[----:B0-----:R-:W0:Y:S02]  /*edf0*/  LDC.64 R2, c[0x0][0xc88] ;  /* 0x00032200ff027b82 */ /* 0x001e240000000a00 */
[----:B0-----:R-:W-:-:S05]  /*ee00*/  IMAD.WIDE R2, R19, 0x4, R2 ;  /* 0x0000000413027825 */ /* 0x001fca00078e0202 */
[----:B------:R-:W3:Y:S01]  /*ee10*/  LDG.E R31, desc[UR36][R2.64] ;  /* 0x00000024021f7981 */ /* 0x000ee2000c1e1900 */
[----:B------:R-:W-:Y:S05]  /*ee20*/  YIELD ;  /* 0x0000000000007946 */ /* 0x000fea0003800000 */
[----:B------:R-:W-:Y:S01]  /*ee30*/  ULDC.64 UR4, c[0x0][0xa28] ;  /* 0x00028a0000047ab9 */ /* 0x000fe20000000a00 */
[----:B------:R-:W-:Y:S01]  /*ee40*/  IMAD.MOV.U32 R36, RZ, RZ, RZ ;  /* 0x000000ffff247224 */ /* 0x000fe200078e00ff */
[----:B------:R-:W-:Y:S01]  /*ee50*/  ISETP.NE.U32.AND P0, PT, RZ, UR4, PT ;  /* 0x00000004ff007c0c */ /* 0x000fe2000bf05070 */
[----:B------:R-:W-:-:S03]  /*ee60*/  ULDC.64 UR6, c[0x0][0xa18] ;  /* 0x0002860000067ab9 */ /* 0x000fc60000000a00 */
[----:B------:R-:W-:Y:S02]  /*ee70*/  ISETP.NE.AND.EX P0, PT, RZ, UR5, PT, P0 ;  /* 0x00000005ff007c0c */ /* 0x000fe4000bf05300 */
[----:B---3--:R-:W-:-:S11]  /*ee80*/  SHF.R.S32.HI R0, RZ, 0x1f, R31 ;  /* 0x0000001fff007819 */ /* 0x008fd6000001141f */
        /* <DEDUP_REMOVED lines=39> */
.L_x_9147:
        /* <DEDUP_REMOVED lines=9> */
.L_x_9148:
        /* <DEDUP_REMOVED lines=9> */
.L_x_9149:
        /* <DEDUP_REMOVED lines=12> */
[----:B-1----:R-:W-:Y:S02]  /*f2e0*/  @P0 SHF.R.U32.HI R0, RZ, R5, R2 ;  /* 0x00000005ff000219 */ /* 0x002fe40000011602 */
[----:B----4-:R-:W-:-:S05]  /*f2f0*/  IADD3 R3, R34, 0x80, -R4 ;  /* 0x0000008022037810 */ /* 0x010fca0007ffe804 */
[----:B------:R-:W-:Y:S02]  /*f300*/  IMAD.IADD R2, R3, 0x1, R0 ;  /* 0x0000000103027824 */ /* 0x000fe400078e0200 */
[----:B------:R-:W-:-:S03]  /*f310*/  VIADD R0, R34, 0x7f ;  /* 0x0000007f22007836 */ /* 0x000fc60000000000 */
[----:B------:R-:W-:Y:S02]  /*f320*/  SHF.R.S32.HI R5, RZ, 0x1f, R2 ;  /* 0x0000001fff057819 */ /* 0x000fe40000011402 */
[----:B------:R-:W-:Y:S02]  /*f330*/  SHF.R.S32.HI R3, RZ, 0x1f, R0 ;  /* 0x0000001fff037819 */ /* 0x000fe40000011400 */
[----:B------:R-:W-:Y:S02]  /*f340*/  LEA.HI R5, R5, R2, RZ, 0x7 ;  /* 0x0000000205057211 */ /* 0x000fe400078f38ff */
[----:B------:R-:W-:Y:S02]  /*f350*/  LEA.HI R3, R3, R0, RZ, 0x7 ;  /* 0x0000000003037211 */ /* 0x000fe400078f38ff */
[----:B------:R-:W-:Y:S02]  /*f360*/  SHF.R.S32.HI R5, RZ, 0x7, R5 ;  /* 0x00000007ff057819 */ /* 0x000fe40000011405 */
[----:B------:R-:W-:-:S02]  /*f370*/  SHF.R.S32.HI R0, RZ, 0x7, R3 ;  /* 0x00000007ff007819 */ /* 0x000fc40000011403 */
        /* <DEDUP_REMOVED lines=18> */
[----:B0-----:R-:W-:-:S06]  /*f4a0*/  IADD3 R3, R8, 0xffffffe, RZ ;  /* 0x0ffffffe08037810 */ /* 0x001fcc0007ffe0ff */
        /* <DEDUP_REMOVED lines=19> */
.L_x_9151:
[----:B------:R-:W-:Y:S05]  /*f5e0*/  BSYNC B0 ;  /* 0x0000000000007941 */ /* 0x000fea0003800000 */
.L_x_9150:
        /* <DEDUP_REMOVED lines=23> */
.L_x_9153:
        /* <DEDUP_REMOVED lines=20> */
.L_x_9156:
[----:B------:R-:W-:Y:S05]  /*f8a0*/  BSYNC B6 ;  /* 0x0000000000067941 */ /* 0x000fea0003800000 */
.L_x_9155:
        /* <DEDUP_REMOVED lines=9> */
[----:B------:R-:W-:Y:S01]  /*f940*/  MOV R4, UR6 ;  /* 0x0000000600047c02 */ /* 0x000fe20008000f00 */
        /* <DEDUP_REMOVED lines=10> */
.L_x_9159:
        /* <DEDUP_REMOVED lines=15> */
.L_x_9158:
[----:B------:R-:W-:Y:S05]  /*fae0*/  BSYNC B6 ;  /* 0x0000000000067941 */ /* 0x000fea0003800000 */
.L_x_9157:
[----:B------:R-:W2:Y:S01]  /*faf0*/  LDL R2, [R1+0x18] ;  /* 0x0000180001027983 */ /* 0x000ea20000100800 */
[----:B------:R-:W-:Y:S01]  /*fb00*/  ULDC.64 UR4, c[0x0][0x9f8] ;  /* 0x00027e0000047ab9 */ /* 0x000fe20000000a00 */
[----:B------:R-:W0:Y:S01]  /*fb10*/  LDC R6, c[0x0][0x430] ;  /* 0x00010c00ff067b82 */ /* 0x000e220000000800 */
[----:B------:R-:W-:-:S04]  /*fb20*/  ISETP.NE.U32.AND P0, PT, RZ, UR4, PT ;  /* 0x00000004ff007c0c */ /* 0x000fc8000bf05070 */
[----:B------:R-:W-:-:S13]  /*fb30*/  ISETP.NE.AND.EX P0, PT, RZ, UR5, PT, P0 ;  /* 0x00000005ff007c0c */ /* 0x000fda000bf05300 */
[----:B------:R-:W-:Y:S01]  /*fb40*/  @P0 IADD3 R24, P1, R24, UR4, RZ ;  /* 0x0000000418180c10 */ /* 0x000fe2000ff3e0ff */
[----:B------:R-:W1:Y:S01]  /*fb50*/  S2R R21, SR_TID.X ;  /* 0x0000000000157919 */ /* 0x000e620000002100 */
[----:B------:R-:W3:Y:S02]  /*fb60*/  S2R R20, SR_TID.X ;  /* 0x0000000000147919 */ /* 0x000ee40000002100 */
[----:B------:R-:W-:Y:S01]  /*fb70*/  @P0 IADD3.X R25, R25, UR5, RZ, P1, !PT ;  /* 0x0000000519190c10 */ /* 0x000fe20008ffe4ff */
[----:B------:R-:W-:-:S04]  /*fb80*/  ULDC UR4, c[0x0][0x2f4] ;  /* 0x0000bd0000047ab9 */ /* 0x000fc80000000800 */
[----:B------:R-:W4:Y:S01]  /*fb90*/  @P0 LDG.E R32, desc[UR36][R24.64] ;  /* 0x0000002418200981 */ /* 0x000f22000c1e1900 */
[----:B0-----:R-:W-:Y:S02]  /*fba0*/  ISETP.NE.AND P2, PT, R6, 0x1, PT ;  /* 0x000000010600780c */ /* 0x001fe40003f45270 */
[----:B------:R-:W-:-:S11]  /*fbb0*/  LOP3.LUT R23, R23, 0xfffffff7, RZ, 0xc0, !PT ;  /* 0xfffffff717177812 */ /* 0x000fd600078ec0ff */
[----:B------:R-:W0:Y:S01]  /*fbc0*/  @P2 LDC R3, c[0x0][0x434] ;  /* 0x00010d00ff032b82 */ /* 0x000e220000000800 */
[----:B------:R-:W-:Y:S01]  /*fbd0*/  @P2 LOP3.LUT R23, R23, 0x8, RZ, 0xfc, !PT ;  /* 0x0000000817172812 */ /* 0x000fe200078efcff */
[----:B-1----:R-:W-:Y:S01]  /*fbe0*/  IMAD.SHL.U32 R21, R21, 0x10, RZ ;  /* 0x0000001015157824 */ /* 0x002fe200078e00ff */
[----:B---3--:R-:W-:-:S04]  /*fbf0*/  LOP3.LUT R20, R20, 0x7f, RZ, 0xc0, !PT ;  /* 0x0000007f14147812 */ /* 0x008fc800078ec0ff */
[----:B------:R-:W-:Y:S02]  /*fc00*/  LOP3.LUT R21, R21, 0x70, RZ, 0xc0, !PT ;  /* 0x0000007015157812 */ /* 0x000fe400078ec0ff */
[----:B------:R-:W-:Y:S02]  /*fc10*/  SHF.R.U32.HI R20, RZ, 0x3, R20 ;  /* 0x00000003ff147819 */ /* 0x000fe40000011614 */
[----:B------:R-:W-:Y:S01]  /*fc20*/  LOP3.LUT R23, R23, 0xfffffffb, RZ, 0xc0, !PT ;  /* 0xfffffffb17177812 */ /* 0x000fe200078ec0ff */
[----:B------:R-:W-:Y:S01]  /*fc30*/  UMOV UR5, 0xffffffff ;  /* 0xffffffff00057882 */ /* 0x000fe20000000000 */
[----:B--2---:R-:W-:Y:S02]  /*fc40*/  VIADD R27, R2, 0xffffffff ;  /* 0xffffffff021b7836 */ /* 0x004fe40000000000 */
[----:B------:R-:W1:Y:S03]  /*fc50*/  @P2 LDC R2, c[0x0][0x438] ;  /* 0x00010e00ff022b82 */ /* 0x000e660000000800 */
[----:B------:R-:W-:-:S04]  /*fc60*/  SHF.L.U32 R8, R27, 0x7, RZ ;  /* 0x000000071b087819 */ /* 0x000fc800000006ff */
[----:B------:R-:W-:-:S04]  /*fc70*/  LOP3.LUT R5, R8, R20, R21, 0xfe, !PT ;  /* 0x0000001408057212 */ /* 0x000fc800078efe15 */
[C---:B------:R-:W-:Y:S01]  /*fc80*/  ISETP.GE.AND P0, PT, R5.reuse, R34, PT ;  /* 0x000000220500720c */ /* 0x040fe20003f06270 */
[----:B------:R-:W-:-:S04]  /*fc90*/  IMAD.IADD R0, R5, 0x1, R36 ;  /* 0x0000000105007824 */ /* 0x000fc800078e0224 */
[----:B0-----:R-:W-:-:S04]  /*fca0*/  @P2 IMAD.HI.U32 R3, R0, R3, RZ ;  /* 0x0000000300032227 */ /* 0x001fc800078e00ff */
[----:B------:R-:W-:Y:S01]  /*fcb0*/  IMAD.MOV.U32 R4, RZ, RZ, R0 ;  /* 0x000000ffff047224 */ /* 0x000fe200078e0000 */
[----:B-1----:R-:W-:-:S03]  /*fcc0*/  @P2 SHF.R.U32.HI R4, RZ, R2, R3 ;  /* 0x00000002ff042219 */ /* 0x002fc60000011603 */
[----:B------:R-:W0:Y:S02]  /*fcd0*/  @!P0 LDC.64 R2, c[0x0][0x428] ;  /* 0x00010a00ff028b82 */ /* 0x000e240000000a00 */
[----:B------:R-:W-:Y:S01]  /*fce0*/  IMAD.MOV R5, RZ, RZ, -R4 ;  /* 0x000000ffff057224 */ /* 0x000fe200078e0a04 */
[----:B----4-:R-:W-:-:S03]  /*fcf0*/  SHF.R.S32.HI R37, RZ, 0x1f, R32 ;  /* 0x0000001fff257819 */ /* 0x010fc60000011420 */
[----:B------:R-:W-:Y:S01]  /*fd00*/  IMAD R0, R6, R5, R0 ;  /* 0x0000000506007224 */ /* 0x000fe200078e0200 */
[--C-:B------:R-:W-:Y:S01]  /*fd10*/  @!P0 SHF.R.S32.HI R5, RZ, 0x1f, R4.reuse ;  /* 0x0000001fff058819 */ /* 0x100fe20000011404 */
[-C--:B0-----:R-:W-:Y:S02]  /*fd20*/  @!P0 IMAD R6, R37, R2.reuse, RZ ;  /* 0x0000000225068224 */ /* 0x081fe400078e02ff */
[----:B------:R-:W-:-:S04]  /*fd30*/  @!P0 IMAD.WIDE.U32 R4, R32, R2, R4 ;  /* 0x0000000220048225 */ /* 0x000fc800078e0004 */
[----:B------:R-:W-:Y:S02]  /*fd40*/  @!P0 IMAD R6, R32, R3, R6 ;  /* 0x0000000320068224 */ /* 0x000fe400078e0206 */
[----:B------:R-:W0:Y:S02]  /*fd50*/  @!P0 LDC.64 R2, c[0x0][0x418] ;  /* 0x00010600ff028b82 */ /* 0x000e240000000a00 */
[----:B------:R-:W-:Y:S02]  /*fd60*/  @!P0 IMAD.IADD R6, R5, 0x1, R6 ;  /* 0x0000000105068824 */ /* 0x000fe400078e0206 */
[----:B------:R-:W-:-:S05]  /*fd70*/  IMAD.U32 R5, RZ, RZ, UR38 ;  /* 0x00000026ff057e24 */ /* 0x000fca000f8e00ff */
        /* <DEDUP_REMOVED lines=13> */
.L_x_9228:
[----:B------:R-:W-:Y:S01]  /*fe50*/  LOP3.LUT R25, R18, 0xffff, RZ, 0xc0, !PT ;  /* 0x0000ffff12197812 */ /* 0x000fe200078ec0ff */
[----:B------:R-:W-:Y:S06]  /*fe60*/  @!P2 BRA `(.L_x_9161) ;  /* 0x000000000004a947 */ /* 0x000fec0003800000 */
[----:B------:R-:W-:Y:S01]  /*fe70*/  BPT.TRAP 0x1 ;  /* 0x000000040000795c */ /* 0x000fe20000300000 */
.L_x_9161:
        /* <DEDUP_REMOVED lines=23> */
.L_x_9229:
[----:B------:R-:W-:Y:S05]  /*fff0*/  BSYNC B0 ;  /* 0x0000000000007941 */ /* 0x000fea0003800000 */
.L_x_9162:
        /* <DEDUP_REMOVED lines=10> */
[----:B------:R-:W-:Y:S01]  /*100a0*/  IADD3 R3, R3, R5, RZ ;  /* 0x0000000503037210 */ /* 0x000fe20007ffe0ff */
[----:B------:R-:W-:Y:S02]  /*100b0*/  IMAD R5, R26, 0x4000, R33 ;  /* 0x000040001a057824 */ /* 0x000fe400078e0221 */
[C---:B------:R-:W-:Y:S02]  /*100c0*/  IMAD R6, R4.reuse, UR5, R6 ;  /* 0x0000000504067c24 */ /* 0x040fe4000f8e0206 */
[----:B------:R-:W-:Y:S01]  /*100d0*/  IMAD.WIDE.U32 R2, R4, UR4, R2 ;  /* 0x0000000404027c25 */ /* 0x000fe2000f8e0002 */
[----:B------:R-:W-:-:S03]  /*100e0*/  ULDC.64 UR4, c[0x0][0x308] ;  /* 0x0000c20000047ab9 */ /* 0x000fc60000000a00 */
[----:B------:R-:W-:Y:S02]  /*100f0*/  IMAD.IADD R3, R3, 0x1, R6 ;  /* 0x0000000103037824 */ /* 0x000fe400078e0206 */
[----:B------:R-:W-:Y:S01]  /*10100*/  IMAD.WIDE.U32 R2, R25, UR4, R2 ;  /* 0x0000000419027c25 */ /* 0x000fe2000f8e0002 */
[----:B------:R-:W-:-:S03]  /*10110*/  UMOV UR4, 0xffffffff ;  /* 0xffffffff00047882 */ /* 0x000fc60000000000 */
[----:B------:R-:W-:Y:S01]  /*10120*/  IMAD R0, R25, UR5, R3 ;  /* 0x0000000519007c24 */ /* 0x000fe2000f8e0203 */
[----:B-1----:R-:W-:Y:S02]  /*10130*/  LOP3.LUT R9, R9, 0x7f, RZ, 0xc0, !PT ;  /* 0x0000007f09097812 */ /* 0x002fe400078ec0ff */
        /* <DEDUP_REMOVED lines=85> */
.L_x_9247:
        /* <DEDUP_REMOVED lines=11> */
.L_x_9165:
        /* <DEDUP_REMOVED lines=10> */
.L_x_9166:
[----:B0-----:R0:W5:Y:S01]  /*107e0*/  LDL.LU R4, [R1+0xc] ;  /* 0x00000c0001047983 */ /* 0x0011620000300800 */
[----:B------:R0:W-:Y:S03]  /*107f0*/  SYNCS.ARRIVE.TRANS64.A1T0 RZ, [R7+URZ+0x28830], RZ ;  /* 0x028830ff07ff79a7 */ /* 0x0001e6000810003f */
[----:B-1----:R0:W5:Y:S02]  /*10800*/  LDL.LU R3, [R1+0x4] ;  /* 0x0000040001037983 */ /* 0x0021640000300800 */
[----:B------:R-:W-:Y:S05]  /*10810*/  WARPSYNC.ALL ;  /* 0x0000000000007948 */ /* 0x000fea0003800000 */
[----:B------:R-:W-:Y:S01]  /*10820*/  ULDC.64 UR4, c[0x0][0x298] ;  /* 0x0000a60000047ab9 */ /* 0x000fe20000000a00 */
[----:B------:R-:W-:Y:S01]  /*10830*/  BAR.SYNC.DEFER_BLOCKING 0x8, 0x180 ;  /* 0x0206000000007b1d */ /* 0x000fe20000010000 */
[----:B------:R-:W-:Y:S01]  /*10840*/  LOP3.LUT P0, RZ, R23, 0x10, RZ, 0xc0, !PT ;  /* 0x0000001017ff7812 */ /* 0x000fe2000780c0ff */
[----:B------:R-:W-:-:S03]  /*10850*/  VIADD R2, R22, 0x10400 ;  /* 0x0001040016027836 */ /* 0x000fc60000000000 */
[----:B------:R-:W-:Y:S01]  /*10860*/  SEL R31, R31, RZ, !P0 ;  /* 0x000000ff1f1f7207 */ /* 0x000fe20004000000 */
[----:B------:R-:W-:Y:S01]  /*10870*/  BSSY B6, `(.L_x_9167) ;  /* 0x000001c000067945 */ /* 0x000fe20003800000 */
[----:B-----5:R-:W-:Y:S02]  /*10880*/  SEL R4, R4, RZ, !P0 ;  /* 0x000000ff04047207 */ /* 0x020fe40004000000 */
[----:B------:R-:W-:Y:S02]  /*10890*/  LOP3.LUT P0, RZ, R2, 0x3ff, RZ, 0xc0, !PT ;  /* 0x000003ff02ff7812 */ /* 0x000fe4000780c0ff */
[----:B------:R-:W-:Y:S01]  /*108a0*/  SHF.R.S32.HI R0, RZ, 0x1f, R3 ;  /* 0x0000001fff007819 */ /* 0x000fe20000011403 */
[----:B------:R1:W-:Y:S04]  /*108b0*/  STL [R1+0xc], R4 ;  /* 0x00000c0401007387 */ /* 0x0003e80000100800 */
[----:B------:R-:W-:-:S04]  /*108c0*/  IMAD R0, R0, UR4, RZ ;  /* 0x0000000400007c24 */ /* 0x000fc8000f8e02ff */
[C---:B------:R-:W-:Y:S02]  /*108d0*/  IMAD R0, R3.reuse, UR5, R0 ;  /* 0x0000000503007c24 */ /* 0x040fe4000f8e0200 */
[----:B------:R-:W-:-:S05]  /*108e0*/  IMAD.WIDE.U32 R2, R3, UR4, RZ ;  /* 0x0000000403027c25 */ /* 0x000fca000f8e00ff */
[----:B------:R-:W-:Y:S01]  /*108f0*/  IADD3 R0, R3, R0, RZ ;  /* 0x0000000003007210 */ /* 0x000fe20007ffe0ff */
[----:B------:R1:W-:Y:S04]  /*10900*/  STL.64 [R1+0x10], R2 ;  /* 0x0000100201007387 */ /* 0x0003e80000100a00 */
[----:B------:R1:W-:Y:S01]  /*10910*/  STL [R1+0x4], R0 ;  /* 0x0000040001007387 */ /* 0x0003e20000100800 */
[----:B------:R-:W-:Y:S05]  /*10920*/  @!P0 BRA `(.L_x_9168) ;  /* 0x0000000000408947 */ /* 0x000fea0003800000 */
[----:B-1----:R-:W-:Y:S01]  /*10930*/  MOV R2, 0x0 ;  /* 0x0000000000027802 */ /* 0x002fe20000000f00 */
[----:B------:R-:W-:Y:S01]  /*10940*/  ULDC.64 UR4, c[0x4][0x138] ;  /* 0x01004e0000047ab9 */ /* 0x000fe20000000a00 */
[----:B------:R-:W-:Y:S01]  /*10950*/  ULDC.64 UR6, c[0x4][0x140] ;  /* 0x0100500000067ab9 */ /* 0x000fe20000000a00 */
[----:B------:R-:W-:Y:S01]  /*10960*/  ULDC.64 UR8, c[0x4][0x68] ;  /* 0x01001a0000087ab9 */ /* 0x000fe20000000a00 */
[----:B------:R-:W-:Y:S02]  /*10970*/  IMAD.U32 R4, RZ, RZ, UR4 ;  /* 0x00000004ff047e24 */ /* 0x000fe4000f8e00ff */
[----:B------:R-:W1:Y:S01]  /*10980*/  LDC.64 R2, c[0x4][R2] ;  /* 0x0100000002027b82 */ /* 0x000e620000000a00 */
[----:B------:R-:W-:Y:S02]  /*10990*/  IMAD.U32 R5, RZ, RZ, UR5 ;  /* 0x00000005ff057e24 */ /* 0x000fe4000f8e00ff */
        /* <DEDUP_REMOVED lines=8> */
[----:B-1----:R-:W-:Y:S05]  /*10a20*/  CALL.ABS.NOINC R2 ;  /* 0x0000000002007343 */ /* 0x002fea0003c00000 */
.L_x_9168:
[----:B------:R-:W-:Y:S05]  /*10a30*/  BSYNC B6 ;  /* 0x0000000000067941 */ /* 0x000fea0003800000 */
.L_x_9167:
[----:B------:R-:W2:Y:S01]  /*10a40*/  LDL.LU R21, [R1+0xc] ;  /* 0x00000c0001157983 */ /* 0x000ea20000300800 */
[----:B-1----:R-:W1:Y:S01]  /*10a50*/  LDC R4, c[0x0][0x448] ;  /* 0x00011200ff047b82 */ /* 0x002e620000000800 */
[----:B------:R-:W-:Y:S01]  /*10a60*/  ULDC.64 UR6, c[0x0][0x2e0] ;  /* 0x0000b80000067ab9 */ /* 0x000fe20000000a00 */
[----:B------:R-:W-:Y:S01]  /*10a70*/  ULDC.64 UR4, c[0x0][0x2d8] ;  /* 0x0000b60000047ab9 */ /* 0x000fe20000000a00 */
[----:B------:R-:W3:Y:S04]  /*10a80*/  LDL.LU R20, [R1+0x4] ;  /* 0x0000040001147983 */ /* 0x000ee80000300800 */
[----:B------:R-:W3:Y:S04]  /*10a90*/  LDL.LU.64 R2, [R1+0x10] ;  /* 0x0000100001027983 */ /* 0x000ee80000300a00 */
[----:B------:R4:W5:Y:S04]  /*10aa0*/  LDL R10, [R1+0x8] ;  /* 0x00000800010a7983 */ /* 0x0009680000100800 */
[----:B------:R4:W5:Y:S01]  /*10ab0*/  LDL R8, [R1] ;  /* 0x0000000001087983 */ /* 0x0009620000100800 */
[----:B-1----:R-:W-:-:S13]  /*10ac0*/  ISETP.NE.AND P6, PT, R4, 0x1, PT ;  /* 0x000000010400780c */ /* 0x002fda0003fc5270 */
[----:B------:R-:W1:Y:S08]  /*10ad0*/  @P6 LDC R5, c[0x0][0x44c] ;  /* 0x00011300ff056b82 */ /* 0x000e700000000800 */
[----:B------:R-:W0:Y:S01]  /*10ae0*/  @P6 LDC R4, c[0x0][0x450] ;  /* 0x00011400ff046b82 */ /* 0x000e220000000800 */
[----:B--2---:R-:W-:Y:S02]  /*10af0*/  IMAD R0, R21, UR6, RZ ;  /* 0x0000000615007c24 */ /* 0x004fe4000f8e02ff */
[----:B------:R-:W2:Y:S02]  /*10b00*/  S2R R21, SR_TID.X ;  /* 0x0000000000157919 */ /* 0x000ea40000002100 */
[----:B------:R-:W-:Y:S01]  /*10b10*/  IMAD R0, R31, UR7, R0 ;  /* 0x000000071f007c24 */ /* 0x000fe2000f8e0200 */
[----:B---3--:R-:W-:-:S02]  /*10b20*/  MOV R3, R20 ;  /* 0x0000001400037202 */ /* 0x008fc40000000f00 */
[----:B------:R-:W3:Y:S01]  /*10b30*/  S2R R20, SR_TID.X ;  /* 0x0000000000147919 */ /* 0x000ee20000002100 */
[----:B------:R-:W-:-:S04]  /*10b40*/  IMAD.WIDE.U32 R2, R25, UR4, R2 ;  /* 0x0000000419027c25 */ /* 0x000fc8000f8e0002 */
[----:B------:R-:W-:Y:S01]  /*10b50*/  IMAD R3, R25, UR5, R3 ;  /* 0x0000000519037c24 */ /* 0x000fe2000f8e0203 */
[----:B------:R-:W-:Y:S01]  /*10b60*/  ULDC.64 UR4, c[0x0][0x2d0] ;  /* 0x0000b40000047ab9 */ /* 0x000fe20000000a00 */
[----:B------:R-:W-:-:S04]  /*10b70*/  IMAD.WIDE.U32 R2, R31, UR6, R2 ;  /* 0x000000061f027c25 */ /* 0x000fc8000f8e0002 */
[----:B------:R-:W-:Y:S02]  /*10b80*/  IMAD.IADD R3, R3, 0x1, R0 ;  /* 0x0000000103037824 */ /* 0x000fe400078e0200 */
[----:B--2---:R-:W-:-:S05]  /*10b90*/  IMAD.SHL.U32 R21, R21, 0x10, RZ ;  /* 0x0000001015157824 */ /* 0x004fca00078e00ff */
[----:B------:R-:W-:Y:S02]  /*10ba0*/  LOP3.LUT R21, R21, 0x70, RZ, 0xc0, !PT ;  /* 0x0000007015157812 */ /* 0x000fe400078ec0ff */
[----:B---3--:R-:W-:-:S04]  /*10bb0*/  LOP3.LUT R20, R20, 0x7f, RZ, 0xc0, !PT ;  /* 0x0000007f14147812 */ /* 0x008fc800078ec0ff */
[----:B------:R-:W-:-:S04]  /*10bc0*/  SHF.R.U32.HI R20, RZ, 0x3, R20 ;  /* 0x00000003ff147819 */ /* 0x000fc80000011614 */
[----:B------:R-:W-:-:S05]  /*10bd0*/  LOP3.LUT R20, R20, R21, RZ, 0xfc, !PT ;  /* 0x0000001514147212 */ /* 0x000fca00078efcff */
[----:B------:R-:W-:-:S04]  /*10be0*/  IMAD R0, R17, 0x80, R20 ;  /* 0x0000008011007824 */ /* 0x000fc800078e0214 */
[----:B-1----:R-:W-:-:S04]  /*10bf0*/  @P6 IMAD.HI.U32 R5, R0, R5, RZ ;  /* 0x0000000500056227 */ /* 0x002fc800078e00ff */
[----:B------:R-:W-:Y:S01]  /*10c00*/  IMAD.MOV.U32 R6, RZ, RZ, R0 ;  /* 0x000000ffff067224 */ /* 0x000fe200078e0000 */
[----:B0-----:R-:W-:Y:S02]  /*10c10*/  @P6 SHF.R.U32.HI R6, RZ, R4, R5 ;  /* 0x00000004ff066219 */ /* 0x001fe40000011605 */
[----:B------:R-:W0:Y:S03]  /*10c20*/  LDC R5, c[0x0][0x448] ;  /* 0x00011200ff057b82 */ /* 0x000e260000000800 */
[----:B------:R-:W-:Y:S01]  /*10c30*/  IMAD.MOV R4, RZ, RZ, -R6 ;  /* 0x000000ffff047224 */ /* 0x000fe200078e0a06 */
[----:B------:R-:W1:Y:S01]  /*10c40*/  S2R R20, SR_TID.X ;  /* 0x0000000000147919 */ /* 0x000e620000002100 */
        /* <DEDUP_REMOVED lines=19> */
[----:B-1----:R-:W-:-:S04]  /*10d80*/  LOP3.LUT R20, R20, 0x7f, RZ, 0xc0, !PT ;  /* 0x0000007f14147812 */ /* 0x002fc800078ec0ff */
[----:B------:R-:W-:Y:S01]  /*10d90*/  SHF.R.U32.HI R9, RZ, 0x3, R20 ;  /* 0x00000003ff097819 */ /* 0x000fe20000011614 */
[----:B----4-:R-:W-:Y:S06]  /*10da0*/  BRA.DIV UR4, `(.L_x_9169) ;  /* 0x0000004204787947 */ /* 0x010fec000b800000 */
[----:B------:R-:W0:Y:S01]  /*10db0*/  SHFL.IDX PT, R14, R0, RZ, 0x181f ;  /* 0x00181fff000e7589 */ /* 0x000e2200000e0000 */
[----:B-----5:R-:W-:Y:S02]  /*10dc0*/  IMAD R5, R10, R5, RZ ;  /* 0x000000050a057224 */ /* 0x020fe400078e02ff */
[----:B------:R-:W-:Y:S01]  /*10dd0*/  IMAD R17, R17, 0x80, R9 ;  /* 0x0000008011117824 */ /* 0x000fe200078e0209 */
[----:B------:R-:W1:Y:S03]  /*10de0*/  SHFL.IDX PT, R2, R4, RZ, 0x181f ;  /* 0x00181fff04027589 */ /* 0x000e6600000e0000 */
[C---:B------:R-:W-:Y:S01]  /*10df0*/  VIADD R6, R17.reuse, 0x10 ;  /* 0x0000001011067836 */ /* 0x040fe20000000000 */
[----:B------:R-:W-:-:S13]  /*10e00*/  ISETP.GE.AND P2, PT, R17, R5, PT ;  /* 0x000000051100720c */ /* 0x000fda0003f46270 */
[----:B0-----:R-:W-:-:S05]  /*10e10*/  @!P2 LEA R14, P3, R30, R14, 0x1 ;  /* 0x0000000e1e0ea211 */ /* 0x001fca00078608ff */
[----:B-1----:R-:W-:Y:S01]  /*10e20*/  @!P2 IMAD.X R3, RZ, RZ, R2, P3 ;  /* 0x000000ffff03a224 */ /* 0x002fe200018e0602 */
[----:B------:R-:W-:Y:S02]  /*10e30*/  @!P2 MOV R2, R14 ;  /* 0x0000000e0002a202 */ /* 0x000fe40000000f00 */
        /* <DEDUP_REMOVED lines=32> */
[----:B------:R1:W-:Y:S01]  /*11040*/  @!P2 LDGSTS.E.BYPASS.LTC128B.128 [R8+0x15c00], desc[UR36][R2.64+0x80], !P1 ;  /* 0x15c000800208afae */ /* 0x0003e2000c901d64 */
[----:B------:R-:W-:Y:S01]  /*11050*/  ISETP.GE.AND P2, PT, R6, R5, PT ;  /* 0x000000050600720c */ /* 0x000fe20003f46270 */
[----:B------:R-:W-:Y:S02]  /*11060*/  VIADD R6, R17, 0x50 ;  /* 0x0000005011067836 */ /* 0x000fe40000000000 */
        /* <DEDUP_REMOVED lines=28> */
.L_x_9264:
        /* <DEDUP_REMOVED lines=11> */
.L_x_9171:
[----:B------:R-:W-:Y:S05]  /*112e0*/  BSYNC B0 ;  /* 0x0000000000007941 */ /* 0x000fea0003800000 */
.L_x_9170:
[----:B------:R-:W-:Y:S01]  /*112f0*/  NOP ;  /* 0x0000000000007918 */ /* 0x000fe20000000000 */
[----:B------:R-:W-:-:S13]  /*11300*/  PLOP3.LUT P0, PT, PT, PT, PT, 0x80, 0x0 ;  /* 0x000000000000781c */ /* 0x000fda0003f0f070 */
.L_x_9172:
        /* <DEDUP_REMOVED lines=10> */
[----:B------:R-:W-:-:S04]  /*113b0*/  LOP3.LUT R0, R0, 0xfffffffe, RZ, 0xc0, !PT ;  /* 0xfffffffe00007812 */ /* 0x000fc800078ec0ff */
[----:B------:R-:W-:-:S04]  /*113c0*/  IADD3 R0, R2, -R0, RZ ;  /* 0x8000000002007210 */ /* 0x000fc80007ffe0ff */
        /* <DEDUP_REMOVED lines=9> */
.L_x_9265:
[----:B------:R-:W-:Y:S05]  /*11460*/  BSYNC B0 ;  /* 0x0000000000007941 */ /* 0x000fea0003800000 */
.L_x_9173:
        /* <DEDUP_REMOVED lines=8> */
.L_x_9189:
[----:B0-----:R-:W0:Y:S01]  /*114f0*/  S2R R3, SR_TID.X ;  /* 0x0000000000037919 */ /* 0x001e220000002100 */
[----:B------:R-:W1:Y:S01]  /*11500*/  LDC R4, c[0x0][0x430] ;  /* 0x00010c00ff047b82 */ /* 0x000e620000000800 */
[----:B------:R-:W-:Y:S05]  /*11510*/  YIELD ;  /* 0x0000000000007946 */ /* 0x000fea0003800000 */
[----:B------:R-:W-:Y:S01]  /*11520*/  ULDC.64 UR4, c[0x0][0x428] ;  /* 0x00010a0000047ab9 */ /* 0x000fe20000000a00 */
[----:B------:R-:W-:Y:S01]  /*11530*/  LOP3.LUT P3, RZ, R23, 0x4, RZ, 0xc0, !PT ;  /* 0x0000000417ff7812 */ /* 0x000fe2000786c0ff */
[----:B------:R-:W-:Y:S01]  /*11540*/  VIADD R26, R10, 0x1 ;  /* 0x000000010a1a7836 */ /* 0x000fe20000000000 */
[----:B-1----:R-:W-:-:S02]  /*11550*/  ISETP.NE.AND P0, PT, R4, 0x1, PT ;  /* 0x000000010400780c */ /* 0x002fc40003f05270 */
[C---:B0-----:R-:W-:Y:S01]  /*11560*/  LOP3.LUT R0, R3.reuse, 0x7f, RZ, 0xc0, !PT ;  /* 0x0000007f03007812 */ /* 0x041fe200078ec0ff */
[----:B------:R-:W-:-:S03]  /*11570*/  IMAD.SHL.U32 R4, R3, 0x10, RZ ;  /* 0x0000001003047824 */ /* 0x000fc600078e00ff */
[----:B------:R-:W-:-:S07]  /*11580*/  SHF.R.U32.HI R5, RZ, 0x3, R0 ;  /* 0x00000003ff057819 */ /* 0x000fce0000011600 */
[----:B------:R-:W0:Y:S01]  /*11590*/  @P0 LDC R0, c[0x0][0x434] ;  /* 0x00010d00ff000b82 */ /* 0x000e220000000800 */
[----:B------:R-:W-:Y:S01]  /*115a0*/  LOP3.LUT R4, R4, 0x70, RZ, 0xc0, !PT ;  /* 0x0000007004047812 */ /* 0x000fe200078ec0ff */
[----:B------:R-:W-:Y:S02]  /*115b0*/  IMAD R7, R6, 0x80, R5 ;  /* 0x0000008006077824 */ /* 0x000fe400078e0205 */
[----:B------:R-:W-:-:S04]  /*115c0*/  IMAD R5, R37, UR4, RZ ;  /* 0x0000000425057c24 */ /* 0x000fc8000f8e02ff */
[----:B------:R-:W1:Y:S01]  /*115d0*/  @P0 LDC R3, c[0x0][0x438] ;  /* 0x00010e00ff030b82 */ /* 0x000e620000000800 */
[----:B------:R-:W-:Y:S01]  /*115e0*/  IADD3 R7, R4, R7, R36 ;  /* 0x0000000704077210 */ /* 0x000fe20007ffe024 */
[----:B------:R-:W-:-:S04]  /*115f0*/  IMAD R5, R32, UR5, R5 ;  /* 0x0000000520057c24 */ /* 0x000fc8000f8e0205 */
[----:B------:R-:W-:Y:S02]  /*11600*/  IMAD.MOV.U32 R8, RZ, RZ, R7 ;  /* 0x000000ffff087224 */ /* 0x000fe400078e0007 */
[----:B0-----:R-:W-:-:S05]  /*11610*/  @P0 IMAD.HI.U32 R0, R7, R0, RZ ;  /* 0x0000000007000227 */ /* 0x001fca00078e00ff */
[----:B-1----:R-:W-:-:S04]  /*11620*/  @P0 SHF.R.U32.HI R8, RZ, R3, R0 ;  /* 0x00000003ff080219 */ /* 0x002fc80000011600 */
[--C-:B------:R-:W-:Y:S01]  /*11630*/  SHF.R.S32.HI R3, RZ, 0x1f, R8.reuse ;  /* 0x0000001fff037819 */ /* 0x100fe20000011408 */
[----:B------:R-:W-:-:S04]  /*11640*/  IMAD.MOV.U32 R2, RZ, RZ, R8 ;  /* 0x000000ffff027224 */ /* 0x000fc800078e0008 */
[----:B------:R-:W-:Y:S01]  /*11650*/  IMAD.WIDE.U32 R2, R32, UR4, R2 ;  /* 0x0000000420027c25 */ /* 0x000fe2000f8e0002 */
[----:B------:R-:W-:-:S04]  /*11660*/  ULDC.64 UR4, c[0x0][0x418] ;  /* 0x0001060000047ab9 */ /* 0x000fc80000000a00 */
[----:B------:R-:W-:Y:S02]  /*11670*/  IADD3 R3, R5, R3, RZ ;  /* 0x0000000305037210 */ /* 0x000fe40007ffe0ff */
        /* <DEDUP_REMOVED lines=14> */
.L_x_9177:
[----:B------:R-:W-:Y:S01]  /*11760*/  IMAD R6, R26, 0x8, R22 ;  /* 0x000000081a067824 */ /* 0x000fe200078e0216 */
[----:B------:R-:W-:Y:S01]  /*11770*/  SHF.L.U32 R3, R28, 0x1f, RZ ;  /* 0x0000001f1c037819 */ /* 0x000fe200000006ff */
[----:B------:R-:W-:Y:S03]  /*11780*/  BSSY B1, `(.L_x_9178) ;  /* 0x0000003000017945 */ /* 0x000fe60003800000 */
[----:B------:R-:W0:Y:S02]  /*11790*/  SYNCS.PHASECHK.TRANS64.TRYWAIT P0, [R6+URZ+0x28840], R3 ;  /* 0x02884003060075a7 */ /* 0x000e24000800017f */
[----:B0-----:R-:W-:Y:S05]  /*117a0*/  @!P0 BRA `(.L_x_9179) ;  /* 0x00000040008c8947 */ /* 0x001fea0003800000 */
.L_x_9266:
[----:B------:R-:W-:Y:S05]  /*117b0*/  BSYNC B1 ;  /* 0x0000000000017941 */ /* 0x000fea0003800000 */
.L_x_9178:
        /* <DEDUP_REMOVED lines=26> */
[----:B0-----:R-:W-:-:S04]  /*11960*/  IADD3 R2, P0, R2, R5, RZ ;  /* 0x0000000502027210 */ /* 0x001fc80007f1e0ff */
[----:B-1----:R-:W-:-:S05]  /*11970*/  IADD3.X R3, RZ, R3, RZ, P0, !PT ;  /* 0x00000003ff037210 */ /* 0x002fca00007fe4ff */
        /* <DEDUP_REMOVED lines=41> */
.L_x_9284:
        /* <DEDUP_REMOVED lines=9> */
.L_x_9181:
        /* <DEDUP_REMOVED lines=10> */
.L_x_9182:
[----:B------:R3:W-:Y:S01]  /*11d40*/  SYNCS.ARRIVE.TRANS64.A1T0 RZ, [R6+URZ+0x28830], RZ ;  /* 0x028830ff06ff79a7 */ /* 0x0007e2000810003f */
[----:B------:R-:W-:Y:S05]  /*11d50*/  @!P4 BRA `(.L_x_9183) ;  /* 0x000000000004c947 */ /* 0x000fea0003800000 */
[----:B------:R-:W-:Y:S01]  /*11d60*/  BPT.TRAP 0x1 ;  /* 0x000000040000795c */ /* 0x000fe20000300000 */
.L_x_9183:
[----:B-1----:R-:W-:Y:S01]  /*11d70*/  SHF.L.U32 R2, R17, 0x1f, RZ ;  /* 0x0000001f11027819 */ /* 0x002fe200000006ff */
[----:B------:R-:W-:Y:S01]  /*11d80*/  BSSY B1, `(.L_x_9184) ;  /* 0x0000005000017945 */ /* 0x000fe20003800000 */
[----:B---3--:R-:W-:Y:S01]  /*11d90*/  LEA R6, R10, R22, 0x3 ;  /* 0x000000160a067211 */ /* 0x008fe200078e18ff */
[----:B------:R-:W-:-:S03]  /*11da0*/  IMAD R8, R31, -0x80, R34 ;  /* 0xffffff801f087824 */ /* 0x000fc600078e0222 */
[----:B------:R-:W1:Y:S02]  /*11db0*/  SYNCS.PHASECHK.TRANS64.TRYWAIT P0, [R6+URZ+0x28860], R2 ;  /* 0x02886002060075a7 */ /* 0x000e64000800017f */
[----:B-1----:R-:W-:Y:S05]  /*11dc0*/  @!P0 BRA `(.L_x_9185) ;  /* 0x0000004400648947 */ /* 0x002fea0003800000 */
.L_x_9285:
[----:B------:R-:W-:Y:S05]  /*11dd0*/  BSYNC B1 ;  /* 0x0000000000017941 */ /* 0x000fea0003800000 */
.L_x_9184:
        /* <DEDUP_REMOVED lines=66> */
.L_x_9303:
        /* <DEDUP_REMOVED lines=27> */
.L_x_9187:
        /* <DEDUP_REMOVED lines=10> */
.L_x_9188:
[C---:B------:R-:W-:Y:S01]  /*12450*/  ISETP.GT.AND P0, PT, R27.reuse, R35, PT ;  /* 0x000000231b00720c */ /* 0x040fe20003f04270 */
[----:B------:R0:W-:Y:S01]  /*12460*/  SYNCS.ARRIVE.TRANS64.A1T0 RZ, [R6+URZ+0x28850], RZ ;  /* 0x028850ff06ff79a7 */ /* 0x0001e2000810003f */
[----:B------:R-:W-:Y:S02]  /*12470*/  IMAD.MOV.U32 R10, RZ, RZ, R26 ;  /* 0x000000ffff0a7224 */ /* 0x000fe400078e001a */
[----:B------:R-:W-:Y:S02]  /*12480*/  IMAD.MOV.U32 R17, RZ, RZ, R28 ;  /* 0x000000ffff117224 */ /* 0x000fe400078e001c */
[----:B------:R-:W-:Y:S02]  /*12490*/  IMAD.MOV.U32 R31, RZ, RZ, R27 ;  /* 0x000000ffff1f7224 */ /* 0x000fe400078e001b */
[----:B0-----:R-:W-:-:S05]  /*124a0*/  VIADD R6, R27, 0xffffffff ;  /* 0xffffffff1b067836 */ /* 0x001fca0000000000 */
[----:B------:R-:W-:Y:S05]  /*124b0*/  @P0 BRA `(.L_x_9189) ;  /* 0xfffffff0000c0947 */ /* 0x000fea000383ffff */
.L_x_9176:
[----:B------:R-:W-:Y:S05]  /*124c0*/  BSYNC B0 ;  /* 0x0000000000007941 */ /* 0x000fea0003800000 */
.L_x_9175:
        /* <DEDUP_REMOVED lines=17> */
.L_x_9191:
[----:B------:R-:W-:Y:S05]  /*125e0*/  BSYNC B0 ;  /* 0x0000000000007941 */ /* 0x000fea0003800000 */
.L_x_9190:
[----:B------:R-:W-:-:S13]  /*125f0*/  LOP3.LUT P0, RZ, R23, 0x4, RZ, 0xc0, !PT ;  /* 0x0000000417ff7812 */ /* 0x000fda000780c0ff */
[----:B------:R-:W-:Y:S05]  /*12600*/  @!P0 BRA `(.L_x_9192) ;  /* 0x0000000000048947 */ /* 0x000fea0003800000 */
[----:B------:R-:W-:Y:S01]  /*12610*/  BPT.TRAP 0x1 ;  /* 0x000000040000795c */ /* 0x000fe20000300000 */
.L_x_9192:
[----:B------:R-:W-:Y:S01]  /*12620*/  LEA R0, R26, R22, 0x3 ;  /* 0x000000161a007211 */ /* 0x000fe200078e18ff */
[----:B------:R-:W-:Y:S01]  /*12630*/  BSSY B0, `(.L_x_9193) ;  /* 0x0000005000007945 */ /* 0x000fe20003800000 */
[----:B0-----:R-:W-:Y:S01]  /*12640*/  SHF.L.U32 R3, R28, 0x1f, RZ ;  /* 0x0000001f1c037819 */ /* 0x001fe200000006ff */
[----:B------:R-:W-:-:S03]  /*12650*/  IMAD R6, R27, -0x80, R34 ;  /* 0xffffff801b067824 */ /* 0x000fc600078e0222 */
[----:B------:R-:W0:Y:S02]  /*12660*/  SYNCS.PHASECHK.TRANS64.TRYWAIT P0, [R0+URZ+0x28860], R3 ;  /* 0x02886003000075a7 */ /* 0x000e24000800017f */
[----:B0-----:R-:W-:Y:S05]  /*12670*/  @!P0 BRA `(.L_x_9194) ;  /* 0x0000004400d48947 */ /* 0x001fea0003800000 */
.L_x_9304:
[----:B------:R-:W-:Y:S05]  /*12680*/  BSYNC B0 ;  /* 0x0000000000007941 */ /* 0x000fea0003800000 */
.L_x_9193:
        /* <DEDUP_REMOVED lines=51> */
[----:B------:R-:W3:Y:S02]  /*129c0*/  SHFL.IDX PT, R10, R18, 0x6, 0x181f ;  /* 0x00d81f00120a7f89 */ /* 0x000ee400000e0000 */
[----:B-1----:R-:W-:Y:S02]  /*129d0*/  IADD3.X R3, RZ, R8, RZ, P4, !PT ;  /* 0x00000008ff037210 */ /* 0x002fe400027fe4ff */
        /* <DEDUP_REMOVED lines=17> */
.L_x_9322:
        /* <DEDUP_REMOVED lines=11> */
.L_x_9196:
        /* <DEDUP_REMOVED lines=10> */
.L_x_9197:
[----:B------:R1:W-:Y:S01]  /*12c40*/  SYNCS.ARRIVE.TRANS64.A1T0 RZ, [R0+URZ+0x28850], RZ ;  /* 0x028850ff00ff79a7 */ /* 0x0003e2000810003f */
[----:B------:R-:W-:-:S05]  /*12c50*/  VIADD R26, R26, 0x1 ;  /* 0x000000011a1a7836 */ /* 0x000fca0000000000 */
[----:B------:R-:W-:-:S04]  /*12c60*/  ISETP.NE.AND P0, PT, R26, 0x2, PT ;  /* 0x000000021a00780c */ /* 0x000fc80003f05270 */
[----:B0-----:R-:W-:Y:S02]  /*12c70*/  SEL R3, RZ, 0x1, P0 ;  /* 0x00000001ff037807 */ /* 0x001fe40000000000 */
[----:B------:R-:W-:Y:S02]  /*12c80*/  SEL R26, R26, RZ, P0 ;  /* 0x000000ff1a1a7207 */ /* 0x000fe40000000000 */
[----:B-1----:R-:W-:-:S07]  /*12c90*/  LOP3.LUT R28, R28, R3, RZ, 0x3c, !PT ;  /* 0x000000031c1c7212 */ /* 0x002fce00078e3cff */
.L_x_9154:
[----:B------:R-:W-:Y:S05]  /*12ca0*/  BSYNC B7 ;  /* 0x0000000000077941 */ /* 0x000fea0003800000 */
.L_x_9152:
        /* <DEDUP_REMOVED lines=11> */
.L_x_9198:
        /* <DEDUP_REMOVED lines=43> */
.L_x_9332:
[----:B------:R-:W-:Y:S02]  /*13010*/  ULDC UR4, c[0x0][0xc38] ;  /* 0x00030e0000047ab9 */ /* 0x000fe40000000800 */
[----:B------:R-:W-:-:S04]  /*13020*/  IMAD.U32 R5, RZ, RZ, UR4 ;  /* 0x00000004ff057e24 */ /* 0x000fc8000f8e00ff */
[----:B-1----:R-:W-:-:S05]  /*13030*/  IMAD R14, R14, R5, RZ ;  /* 0x000000050e0e7224 */ /* 0x002fca00078e02ff */
[----:B------:R-:W-:-:S04]  /*13040*/  IADD3 R7, R7, R14, RZ ;  /* 0x0000000e07077210 */ /* 0x000fc80007ffe0ff */
[----:B------:R-:W-:-:S13]  /*13050*/  ISETP.GT.AND P6, PT, R7, R0, PT ;  /* 0x000000000700720c */ /* 0x000fda0003fc4270 */
[----:B------:R-:W-:Y:S05]  /*13060*/  @P6 BRA `(.L_x_9201) ;  /* 0x0000000000a46947 */ /* 0x000fea0003800000 */
.L_x_9204:
        /* <DEDUP_REMOVED lines=35> */
.L_x_9340:
[----:B------:R-:W-:Y:S02]  /*132a0*/  ULDC UR4, c[0x0][0xc38] ;  /* 0x00030e0000047ab9 */ /* 0x000fe40000000800 */
[----:B------:R-:W-:-:S04]  /*132b0*/  IMAD.U32 R5, RZ, RZ, UR4 ;  /* 0x00000004ff057e24 */ /* 0x000fc8000f8e00ff */
[----:B-1----:R-:W-:-:S04]  /*132c0*/  IMAD R14, R14, R5, RZ ;  /* 0x000000050e0e7224 */ /* 0x002fc800078e02ff */
[----:B------:R-:W-:-:S05]  /*132d0*/  IMAD.IADD R7, R14, 0x1, R7 ;  /* 0x000000010e077824 */ /* 0x000fca00078e0207 */
[----:B------:R-:W-:-:S13]  /*132e0*/  ISETP.GT.AND P6, PT, R7, R0, PT ;  /* 0x000000000700720c */ /* 0x000fda0003fc4270 */
[----:B------:R-:W-:Y:S05]  /*132f0*/  @!P6 BRA `(.L_x_9204) ;  /* 0xfffffffc005ce947 */ /* 0x000fea000383ffff */
.L_x_9201:
        /* <DEDUP_REMOVED lines=10> */
.L_x_9345:
[----:B------:R-:W-:-:S13]  /*133a0*/  ISETP.NE.AND P0, PT, R3, RZ, PT ;  /* 0x000000ff0300720c */ /* 0x000fda0003f05270 */
[----:B------:R-:W-:Y:S05]  /*133b0*/  @!P0 BRA `(.L_x_9206) ;  /* 0x0000000000108947 */ /* 0x000fea0003800000 */
[----:B------:R-:W-:Y:S01]  /*133c0*/  UMOV UR4, 0xffffffff ;  /* 0xffffffff00047882 */ /* 0x000fe20000000000 */
[----:B-1----:R-:W-:Y:S02]  /*133d0*/  VIADD R12, R12, 0xffffffff ;  /* 0xffffffff0c0c7836 */ /* 0x002fe40000000000 */
[----:B------:R-:W-:Y:S05]  /*133e0*/  BRA.DIV UR4, `(.L_x_9207) ;  /* 0x0000004e04587947 */ /* 0x000fea000b800000 */
[----:B------:R4:W1:Y:S02]  /*133f0*/  SHFL.IDX PT, R6, R2, R12, 0x1f ;  /* 0x00001f0c02067589 */ /* 0x00086400000e0000 */
.L_x_9206:
        /* <DEDUP_REMOVED lines=35> */
[----:B------:R-:W-:Y:S02]  /*13630*/  ISETP.GE.AND P2, PT, R2, RZ, PT ;  /* 0x000000ff0200720c */ /* 0x000fe40003f46270 */
[----:B------:R-:W-:-:S11]  /*13640*/  IADD3 R3, RZ, -R3, RZ ;  /* 0x80000003ff037210 */ /* 0x000fd60007ffe0ff */
        /* <DEDUP_REMOVED lines=22> */
.L_x_9208:
        /* <DEDUP_REMOVED lines=37> */
[----:B0-----:R-:W-:-:S02]  /*13a00*/  IADD3 R3, R8, 0xffffffe, RZ ;  /* 0x0ffffffe08037810 */ /* 0x001fc40007ffe0ff */
[----:B------:R-:W-:-:S04]  /*13a10*/  IABS R8, R5 ;  /* 0x0000000500087213 */ /* 0x000fc80000000000 */
        /* <DEDUP_REMOVED lines=18> */
[----:B------:R-:W-:Y:S02]  /*13b40*/  @!P1 LOP3.LUT R2, RZ, R5, RZ, 0x33, !PT ;  /* 0x00000005ff029212 */ /* 0x000fe400078e33ff */
[----:B------:R-:W-:-:S05]  /*13b50*/  IADD3 R5, -R5, RZ, RZ ;  /* 0x000000ff05057210 */ /* 0x000fca0007ffe1ff */
[----:B------:R-:W-:-:S07]  /*13b60*/  IMAD R18, R2, R5, R3 ;  /* 0x0000000502127224 */ /* 0x000fce00078e0203 */
.L_x_9209:
[----:B------:R-:W-:-:S05]  /*13b70*/  LOP3.LUT R2, RZ, R2, RZ, 0x33, !PT ;  /* 0x00000002ff027212 */ /* 0x000fca00078e33ff */
[----:B------:R-:W-:Y:S01]  /*13b80*/  IMAD.IADD R17, R17, 0x1, R2 ;  /* 0x0000000111117824 */ /* 0x000fe200078e0202 */
[----:B------:R-:W-:Y:S06]  /*13b90*/  BRA `(.L_x_9210) ;  /* 0x00000000001c7947 */ /* 0x000fec0003800000 */
.L_x_9202:
[----:B------:R-:W-:Y:S01]  /*13ba0*/  UMOV UR4, URZ ;  /* 0x0000003f00047c82 */ /* 0x000fe20008000000 */
[----:B------:R-:W-:Y:S01]  /*13bb0*/  UMOV UR5, URZ ;  /* 0x0000003f00057c82 */ /* 0x000fe20008000000 */
[----:B------:R-:W-:Y:S01]  /*13bc0*/  ULDC UR6, c[0x0][0xc3c] ;  /* 0x00030f0000067ab9 */ /* 0x000fe20000000800 */
[----:B------:R-:W-:Y:S02]  /*13bd0*/  IMAD.MOV.U32 R16, RZ, RZ, R0 ;  /* 0x000000ffff107224 */ /* 0x000fe400078e0000 */
[----:B------:R-:W-:Y:S02]  /*13be0*/  IMAD.U32 R17, RZ, RZ, UR4 ;  /* 0x00000004ff117e24 */ /* 0x000fe4000f8e00ff */
[----:B------:R-:W-:Y:S02]  /*13bf0*/  IMAD.U32 R18, RZ, RZ, UR5 ;  /* 0x00000005ff127e24 */ /* 0x000fe4000f8e00ff */
[----:B------:R-:W-:-:S07]  /*13c00*/  IMAD.U32 R19, RZ, RZ, UR6 ;  /* 0x00000006ff137e24 */ /* 0x000fce000f8e00ff */
.L_x_9210:
        /* <DEDUP_REMOVED lines=10> */
.L_x_9199:
[----:B------:R-:W-:Y:S02]  /*13cb0*/  ULDC UR4, c[0x0][0xc3c] ;  /* 0x00030f0000047ab9 */ /* 0x000fe40000000800 */
[----:B-1----:R-:W-:-:S13]  /*13cc0*/  ISETP.GE.AND P0, PT, R19, UR4, PT ;  /* 0x0000000413007c0c */ /* 0x002fda000bf06270 */
[----:B------:R-:W-:Y:S05]  /*13cd0*/  @!P0 BRA `(.L_x_9211) ;  /* 0xffffffb000448947 */ /* 0x000fea000383ffff */
[----:B------:R-:W-:Y:S05]  /*13ce0*/  BSYNC B8 ;  /* 0x0000000000087941 */ /* 0x000fea0003800000 */
.L_x_9146:
        /* <DEDUP_REMOVED lines=12> */
.L_x_9348:
[----:B------:R-:W-:Y:S05]  /*13db0*/  BSYNC B0 ;  /* 0x0000000000007941 */ /* 0x000fea0003800000 */
.L_x_9212:
[----:B------:R-:W-:-:S03]  /*13dc0*/  UMOV UR4, 0xffffffff ;  /* 0xffffffff00047882 */ /* 0x000fc60000000000 */
[----:B------:R-:W-:Y:S05]  /*13dd0*/  BRA.DIV UR4, `(.L_x_9214) ;  /* 0x0000004604187947 */ /* 0x000fea000b800000 */
[----:B0-----:R-:W0:Y:S02]  /*13de0*/  S2R R0, SR_TID.X ;  /* 0x0000000000007919 */ /* 0x001e240000002100 */
[----:B0-----:R-:W-:-:S04]  /*13df0*/  SHF.R.U32.HI R0, RZ, 0x5, R0 ;  /* 0x00000005ff007819 */ /* 0x001fc80000011600 */
[----:B------:R-:W-:-:S05]  /*13e00*/  LOP3.LUT R0, R0, 0x3, RZ, 0xc0, !PT ;  /* 0x0000000300007812 */ /* 0x000fca00078ec0ff */
[----:B------:R0:W1:Y:S02]  /*13e10*/  SHFL.IDX PT, R14, R0, RZ, 0x1f ;  /* 0x00001fff000e7589 */ /* 0x00006400000e0000 */
.L_x_9351:
[----:B-1----:R-:W-:Y:S01]  /*13e20*/  ISETP.NE.AND P0, PT, R14, RZ, PT ;  /* 0x000000ff0e00720c */ /* 0x002fe20003f05270 */
[----:B------:R-:W-:-:S12]  /*13e30*/  BSSY B0, `(.L_x_9215) ;  /* 0x0000026000007945 */ /* 0x000fd80003800000 */
[----:B------:R-:W-:Y:S05]  /*13e40*/  @P0 BRA `(.L_x_9216) ;  /* 0x0000000000900947 */ /* 0x000fea0003800000 */
[----:B------:R-:W-:-:S03]  /*13e50*/  UMOV UR4, 0xffffffff ;  /* 0xffffffff00047882 */ /* 0x000fc60000000000 */
[----:B------:R-:W-:Y:S05]  /*13e60*/  BRA.DIV UR4, `(.L_x_9217) ;  /* 0x0000004604287947 */ /* 0x000fea000b800000 */
[----:B------:R-:W-:-:S13]  /*13e70*/  ELECT P6, URZ, PT ;  /* 0x00000000003f782f */ /* 0x000fda00038c0000 */
.L_x_9354:
        /* <DEDUP_REMOVED lines=8> */
.L_x_9218:
[C---:B------:R-:W-:Y:S01]  /*13f00*/  LEA R5, R26.reuse, R7, 0x3 ;  /* 0x000000071a057211 */ /* 0x040fe200078e18ff */
[----:B------:R-:W-:Y:S01]  /*13f10*/  VIADD R26, R26, 0x1 ;  /* 0x000000011a1a7836 */ /* 0x000fe20000000000 */
[----:B------:R-:W-:-:S04]  /*13f20*/  SHF.L.U32 R0, R28, 0x1f, RZ ;  /* 0x0000001f1c007819 */ /* 0x000fc800000006ff */
[----:B------:R-:W0:Y:S01]  /*13f30*/  SYNCS.PHASECHK.TRANS64.TRYWAIT P1, [R5+URZ+0x28840], R0 ;  /* 0x02884000050075a7 */ /* 0x000e22000802017f */
[----:B------:R-:W-:-:S04]  /*13f40*/  ISETP.NE.AND P2, PT, R26, 0x2, PT ;  /* 0x000000021a00780c */ /* 0x000fc80003f45270 */
[----:B------:R-:W-:Y:S01]  /*13f50*/  SEL R3, RZ, 0x1, P2 ;  /* 0x00000001ff037807 */ /* 0x000fe20001000000 */
[----:B0-----:R-:W-:Y:S08]  /*13f60*/  @!P1 BRA `(.L_x_9219) ;  /* 0x0000004400089947 */ /* 0x001ff00003800000 */
.L_x_9355:
[----:B------:R-:W-:Y:S02]  /*13f70*/  SEL R26, R26, RZ, P2 ;  /* 0x000000ff1a1a7207 */ /* 0x000fe40001000000 */
[----:B------:R-:W-:Y:S01]  /*13f80*/  LOP3.LUT R2, R28, R3, RZ, 0x3c, !PT ;  /* 0x000000031c027212 */ /* 0x000fe200078e3cff */
[----:B------:R-:W-:Y:S06]  /*13f90*/  @!P0 BRA `(.L_x_9220) ;  /* 0x0000000000048947 */ /* 0x000fec0003800000 */
[----:B------:R-:W-:Y:S01]  /*13fa0*/  BPT.TRAP 0x1 ;  /* 0x000000040000795c */ /* 0x000fe20000300000 */
.L_x_9220:
[----:B------:R-:W-:Y:S01]  /*13fb0*/  IMAD R3, R26, 0x8, R7 ;  /* 0x000000081a037824 */ /* 0x000fe200078e0207 */
[----:B------:R-:W-:-:S04]  /*13fc0*/  SHF.L.U32 R2, R2, 0x1f, RZ ;  /* 0x0000001f02027819 */ /* 0x000fc800000006ff */
[----:B------:R-:W1:Y:S02]  /*13fd0*/  SYNCS.PHASECHK.TRANS64.TRYWAIT P1, [R3+URZ+0x28840], R2 ;  /* 0x02884002030075a7 */ /* 0x000e64000802017f */
[----:B-1----:R-:W-:Y:S05]  /*13fe0*/  @!P1 BRA `(.L_x_9221) ;  /* 0x0000004000fc9947 */ /* 0x002fea0003800000 */
.L_x_9356:
[----:B------:R-:W-:Y:S05]  /*13ff0*/  @!P0 BRA `(.L_x_9222) ;  /* 0x0000000000048947 */ /* 0x000fea0003800000 */
[----:B------:R-:W-:Y:S01]  /*14000*/  BPT.TRAP 0x1 ;  /* 0x000000040000795c */ /* 0x000fe20000300000 */
.L_x_9222:
[----:B------:R-:W3:Y:S02]  /*14010*/  SYNCS.PHASECHK.TRANS64.TRYWAIT P1, [R5+URZ+0x28860], R0 ;  /* 0x02886000050075a7 */ /* 0x000ee4000802017f */
[----:B---3--:R-:W-:Y:S05]  /*14020*/  @!P1 BRA `(.L_x_9223) ;  /* 0x0000004400009947 */ /* 0x008fea0003800000 */
.L_x_9357:
[----:B------:R-:W-:Y:S05]  /*14030*/  @!P0 BRA `(.L_x_9224) ;  /* 0x0000000000048947 */ /* 0x000fea0003800000 */
[----:B------:R-:W-:Y:S01]  /*14040*/  BPT.TRAP 0x1 ;  /* 0x000000040000795c */ /* 0x000fe20000300000 */
.L_x_9224:
[----:B----4-:R4:W0:Y:S02]  /*14050*/  SYNCS.PHASECHK.TRANS64.TRYWAIT P0, [R3+URZ+0x28860], R2 ;  /* 0x02886002030075a7 */ /* 0x010824000800017f */
[----:B0-----:R-:W-:Y:S05]  /*14060*/  @!P0 NANOSLEEP.SYNCS 0x989680 ;  /* 0x009896800000895d */ /* 0x001fea0003900000 */
[----:B------:R-:W0:Y:S02]  /*14070*/  @!P0 SYNCS.PHASECHK.TRANS64 P0, [R3+URZ+0x28860], R2 ;  /* 0x02886002030085a7 */ /* 0x000e24000800007f */
[----:B0-----:R-:W-:Y:S05]  /*14080*/  @!P0 BRA `(.L_x_9224) ;  /* 0xfffffffc00f08947 */ /* 0x001fea000383ffff */
.L_x_9216:
[----:B------:R-:W-:Y:S05]  /*14090*/  BSYNC B0 ;  /* 0x0000000000007941 */ /* 0x000fea0003800000 */
.L_x_9215:
[----:B------:R-:W-:Y:S05]  /*140a0*/  EXIT ;  /* 0x000000000000794d */ /* 0x000fea0003800000 */
.L_x_9079:
[----:B0-----:R-:W-:-:S04]  /*140b0*/  IMAD.U32 R3, RZ, RZ, UR40 ;  /* 0x00000028ff037e24 */ /* 0x001fc8000f8e00ff */
[----:B------:R0:W1:Y:S03]  /*140c0*/  SYNCS.PHASECHK.TRANS64.TRYWAIT P1, [R3+URZ+0x28800], R0 ;  /* 0x02880000030075a7 */ /* 0x000066000802017f */
[----:B-1----:R-:W-:Y:S05]  /*140d0*/  @!P1 NANOSLEEP.SYNCS 0x989680 ;  /* 0x009896800000995d */ /* 0x002fea0003900000 */
[----:B------:R-:W1:Y:S02]  /*140e0*/  @!P1 SYNCS.PHASECHK.TRANS64 P1, [R3+URZ+0x28800], R0 ;  /* 0x02880000030095a7 */ /* 0x000e64000802007f */
[----:B-1----:R-:W-:Y:S05]  /*140f0*/  @!P1 BRA `(.L_x_9079) ;  /* 0xfffffffc00ec9947 */ /* 0x002fea000383ffff */
[----:B------:R-:W-:Y:S05]  /*14100*/  BRA `(.L_x_9225) ;  /* 0xfffffedc00107947 */ /* 0x000fea000383ffff */
.L_x_9083:
[----:B-1----:R1:W2:Y:S02]  /*14110*/  SYNCS.PHASECHK.TRANS64.TRYWAIT P1, [R0+URZ+0x28830], R3 ;  /* 0x02883003000075a7 */ /* 0x0022a4000802017f */
[----:B--2---:R-:W-:Y:S05]  /*14120*/  @!P1 NANOSLEEP.SYNCS 0x989680 ;  /* 0x009896800000995d */ /* 0x004fea0003900000 */
[----:B------:R-:W2:Y:S02]  /*14130*/  @!P1 SYNCS.PHASECHK.TRANS64 P1, [R0+URZ+0x28830], R3 ;  /* 0x02883003000095a7 */ /* 0x000ea4000802007f */
[----:B--2---:R-:W-:Y:S05]  /*14140*/  @!P1 BRA `(.L_x_9083) ;  /* 0xfffffffc00f09947 */ /* 0x004fea000383ffff */
[----:B------:R-:W-:Y:S05]  /*14150*/  BRA `(.L_x_9082) ;  /* 0xfffffedc002c7947 */ /* 0x000fea000383ffff */
.L_x_9089:
[----:B-1----:R-:W-:-:S04]  /*14160*/  IMAD.U32 R7, RZ, RZ, UR10 ;  /* 0x0000000aff077e24 */ /* 0x002fc8000f8e00ff */
[----:B------:R1:W2:Y:S03]  /*14170*/  SYNCS.PHASECHK.TRANS64.TRYWAIT P1, [R7+URZ+0x28830], R6 ;  /* 0x02883006070075a7 */ /* 0x0002a6000802017f */
[----:B--2---:R-:W-:Y:S05]  /*14180*/  @!P1 NANOSLEEP.SYNCS 0x989680 ;  /* 0x009896800000995d */ /* 0x004fea0003900000 */
[----:B------:R-:W2:Y:S02]  /*14190*/  @!P1 SYNCS.PHASECHK.TRANS64 P1, [R7+URZ+0x28830], R6 ;  /* 0x02883006070095a7 */ /* 0x000ea4000802007f */
[----:B--2---:R-:W-:Y:S05]  /*141a0*/  @!P1 BRA `(.L_x_9089) ;  /* 0xfffffffc00ec9947 */ /* 0x004fea000383ffff */
[----:B------:R-:W-:Y:S05]  /*141b0*/  BRA `(.L_x_9086) ;  /* 0xffffff0800407947 */ /* 0x000fea000383ffff */
.L_x_9093:
[----:B-1----:R-:W-:-:S04]  /*141c0*/  IMAD.U32 R7, RZ, RZ, UR10 ;  /* 0x0000000aff077e24 */ /* 0x002fc8000f8e00ff */
[----:B------:R1:W2:Y:S03]  /*141d0*/  SYNCS.PHASECHK.TRANS64.TRYWAIT P1, [R7+URZ+0x28850], R6 ;  /* 0x02885006070075a7 */ /* 0x0002a6000802017f */
[----:B--2---:R-:W-:Y:S05]  /*141e0*/  @!P1 NANOSLEEP.SYNCS 0x989680 ;  /* 0x009896800000995d */ /* 0x004fea0003900000 */
[----:B------:R-:W2:Y:S02]  /*141f0*/  @!P1 SYNCS.PHASECHK.TRANS64 P1, [R7+URZ+0x28850], R6 ;  /* 0x02885006070095a7 */ /* 0x000ea4000802007f */
[----:B--2---:R-:W-:Y:S05]  /*14200*/  @!P1 BRA `(.L_x_9093) ;  /* 0xfffffffc00ec9947 */ /* 0x004fea000383ffff */
[----:B------:R-:W-:Y:S05]  /*14210*/  BRA `(.L_x_9090) ;  /* 0xffffff0c00187947 */ /* 0x000fea000383ffff */
.L_x_9101:
[----:B-1----:R-:W-:-:S04]  /*14220*/  IMAD.U32 R7, RZ, RZ, UR10 ;  /* 0x0000000aff077e24 */ /* 0x002fc8000f8e00ff */
[----:B------:R1:W2:Y:S03]  /*14230*/  SYNCS.PHASECHK.TRANS64.TRYWAIT P1, [R7+URZ+0x28830], R6 ;  /* 0x02883006070075a7 */ /* 0x0002a6000802017f */
[----:B--2---:R-:W-:Y:S05]  /*14240*/  @!P1 NANOSLEEP.SYNCS 0x989680 ;  /* 0x009896800000995d */ /* 0x004fea0003900000 */
[----:B------:R-:W2:Y:S02]  /*14250*/  @!P1 SYNCS.PHASECHK.TRANS64 P1, [R7+URZ+0x28830], R6 ;  /* 0x02883006070095a7 */ /* 0x000ea4000802007f */
[----:B--2---:R-:W-:Y:S05]  /*14260*/  @!P1 BRA `(.L_x_9101) ;  /* 0xfffffffc00ec9947 */ /* 0x004fea000383ffff */
[----:B------:R-:W-:Y:S05]  /*14270*/  BRA `(.L_x_9098) ;  /* 0xffffff3800a87947 */ /* 0x000fea000383ffff */
.L_x_9105:
[----:B-1----:R-:W-:-:S04]  /*14280*/  IMAD.U32 R7, RZ, RZ, UR10 ;  /* 0x0000000aff077e24 */ /* 0x002fc8000f8e00ff */
[----:B------:R1:W2:Y:S03]  /*14290*/  SYNCS.PHASECHK.TRANS64.TRYWAIT P1, [R7+URZ+0x28850], R6 ;  /* 0x02885006070075a7 */ /* 0x0002a6000802017f */
[----:B--2---:R-:W-:Y:S05]  /*142a0*/  @!P1 NANOSLEEP.SYNCS 0x989680 ;  /* 0x009896800000995d */ /* 0x004fea0003900000 */
[----:B------:R-:W2:Y:S02]  /*142b0*/  @!P1 SYNCS.PHASECHK.TRANS64 P1, [R7+URZ+0x28850], R6 ;  /* 0x02885006070095a7 */ /* 0x000ea4000802007f */
[----:B--2---:R-:W-:Y:S05]  /*142c0*/  @!P1 BRA `(.L_x_9105) ;  /* 0xfffffffc00ec9947 */ /* 0x004fea000383ffff */
[----:B------:R-:W-:Y:S05]  /*142d0*/  BRA `(.L_x_9102) ;  /* 0xffffff3c00747947 */ /* 0x000fea000383ffff */
.L_x_9112:
[----:B-1----:R-:W-:-:S04]  /*142e0*/  IMAD.U32 R5, RZ, RZ, UR5 ;  /* 0x00000005ff057e24 */ /* 0x002fc8000f8e00ff */
[----:B------:R1:W2:Y:S03]  /*142f0*/  SYNCS.PHASECHK.TRANS64.TRYWAIT P1, [R5+URZ+0x28850], R4 ;  /* 0x02885004050075a7 */ /* 0x0002a6000802017f */
[----:B--2---:R-:W-:Y:S05]  /*14300*/  @!P1 NANOSLEEP.SYNCS 0x989680 ;  /* 0x009896800000995d */ /* 0x004fea0003900000 */
[----:B------:R-:W2:Y:S02]  /*14310*/  @!P1 SYNCS.PHASECHK.TRANS64 P1, [R5+URZ+0x28850], R4 ;  /* 0x02885004050095a7 */ /* 0x000ea4000802007f */
[----:B--2---:R-:W-:Y:S05]  /*14320*/  @!P1 BRA `(.L_x_9112) ;  /* 0xfffffffc00ec9947 */ /* 0x004fea000383ffff */
[----:B------:R-:W-:Y:S05]  /*14330*/  BRA `(.L_x_9111) ;  /* 0xffffff6000687947 */ /* 0x000fea000383ffff */
.L_x_9160:
        /* <DEDUP_REMOVED lines=11> */
.L_x_9227:
[----:B------:R-:W-:Y:S05]  /*143f0*/  BSYNC B0 ;  /* 0x0000000000007941 */ /* 0x000fea0003800000 */
.L_x_9226:
[----:B------:R-:W-:Y:S05]  /*14400*/  BRA `(.L_x_9228) ;  /* 0xffffffb800907947 */ /* 0x000fea000383ffff */
.L_x_9163:
[----:B0-----:R0:W1:Y:S02]  /*14410*/  SYNCS.PHASECHK.TRANS64.TRYWAIT P0, [R7+URZ+0x28840], R2 ;  /* 0x02884002070075a7 */ /* 0x001064000800017f */
[----:B-1----:R-:W-:Y:S05]  /*14420*/  @!P0 NANOSLEEP.SYNCS 0x989680 ;  /* 0x009896800000895d */ /* 0x002fea0003900000 */
[----:B------:R-:W1:Y:S02]  /*14430*/  @!P0 SYNCS.PHASECHK.TRANS64 P0, [R7+URZ+0x28840], R2 ;  /* 0x02884002070085a7 */ /* 0x000e64000800007f */
[----:B-1----:R-:W-:Y:S05]  /*14440*/  @!P0 BRA `(.L_x_9163) ;  /* 0xfffffffc00f08947 */ /* 0x002fea000383ffff */
[----:B------:R-:W-:Y:S05]  /*14450*/  BRA `(.L_x_9229) ;  /* 0xffffffb800e47947 */ /* 0x000fea000383ffff */
.L_x_9164:
        /* <DEDUP_REMOVED lines=8> */
.L_x_9231:
[----:B------:R-:W-:Y:S05]  /*144e0*/  BSYNC B0 ;  /* 0x0000000000007941 */ /* 0x000fea0003800000 */
.L_x_9230:
[----:B------:R-:W-:Y:S01]  /*144f0*/  MOV R13, R4 ;  /* 0x00000004000d7202 */ /* 0x000fe20000000f00 */
        /* <DEDUP_REMOVED lines=8> */
.L_x_9232:
[----:B------:R-:W-:Y:S02]  /*14580*/  IMAD.MOV.U32 R13, RZ, RZ, R0 ;  /* 0x000000ffff0d7224 */ /* 0x000fe400078e0000 */
[----:B------:R-:W-:Y:S02]  /*14590*/  IMAD.MOV.U32 R12, RZ, RZ, 0x1 ;  /* 0x00000001ff0c7424 */ /* 0x000fe400078e00ff */
[----:B------:R-:W-:-:S07]  /*145a0*/  IMAD.MOV.U32 R3, RZ, RZ, R14 ;  /* 0x000000ffff037224 */ /* 0x000fce00078e000e */
[----:B------:R-:W-:Y:S05]  /*145b0*/  WARPSYNC.COLLECTIVE R15, `(.L_x_9233) ;  /* 0x000000000f087348 */ /* 0x000fea0003c00000 */
[----:B------:R0:W1:Y:S02]  /*145c0*/  SHFL.IDX P6, R14, R13, R12, R11 ;  /* 0x0000000c0d0e7389 */ /* 0x00006400000c000b */
[----:B01----:R-:W-:Y:S01]  /*145d0*/  ENDCOLLECTIVE ;  /* 0x000000000000791b */ /* 0x003fe20003800000 */
.L_x_9233:
        /* <DEDUP_REMOVED lines=12> */
[----:B0-----:R-:W-:Y:S01]  /*146a0*/  MOV R2, R14 ;  /* 0x0000000e00027202 */ /* 0x001fe20000000f00 */
[----:B------:R-:W-:-:S07]  /*146b0*/  @P1 IMAD R8, R5, 0x2, R22 ;  /* 0x0000000205081824 */ /* 0x000fce00078e0216 */
[----:B------:R-:W-:Y:S05]  /*146c0*/  WARPSYNC.COLLECTIVE R15, `(.L_x_9234) ;  /* 0x000000000f087348 */ /* 0x000fea0003c00000 */
[----:B------:R0:W1:Y:S02]  /*146d0*/  SHFL.IDX P6, R14, R13, R12, R11 ;  /* 0x0000000c0d0e7389 */ /* 0x00006400000c000b */
[----:B01----:R-:W-:Y:S01]  /*146e0*/  ENDCOLLECTIVE ;  /* 0x000000000000791b */ /* 0x003fe20003800000 */
.L_x_9234:
[----:B------:R-:W-:Y:S02]  /*146f0*/  IMAD.MOV.U32 R13, RZ, RZ, R0 ;  /* 0x000000ffff0d7224 */ /* 0x000fe400078e0000 */
[----:B------:R-:W-:Y:S02]  /*14700*/  IMAD.MOV.U32 R12, RZ, RZ, 0x2 ;  /* 0x00000002ff0c7424 */ /* 0x000fe400078e00ff */
[----:B------:R-:W-:-:S07]  /*14710*/  IMAD.MOV.U32 R3, RZ, RZ, R14 ;  /* 0x000000ffff037224 */ /* 0x000fce00078e000e */
[----:B------:R-:W-:Y:S05]  /*14720*/  WARPSYNC.COLLECTIVE R15, `(.L_x_9235) ;  /* 0x000000000f087348 */ /* 0x000fea0003c00000 */
[----:B------:R0:W1:Y:S02]  /*14730*/  SHFL.IDX P6, R14, R13, R12, R11 ;  /* 0x0000000c0d0e7389 */ /* 0x00006400000c000b */
[----:B01----:R-:W-:Y:S01]  /*14740*/  ENDCOLLECTIVE ;  /* 0x000000000000791b */ /* 0x003fe20003800000 */
.L_x_9235:
        /* <DEDUP_REMOVED lines=16> */
.L_x_9236:
[----:B------:R-:W-:Y:S02]  /*14850*/  @P1 IMAD R8, R5, 0x2, R22 ;  /* 0x0000000205081824 */ /* 0x000fe400078e0216 */
[----:B------:R-:W-:Y:S02]  /*14860*/  IMAD.MOV.U32 R13, RZ, RZ, R0 ;  /* 0x000000ffff0d7224 */ /* 0x000fe400078e0000 */
[----:B------:R-:W-:Y:S01]  /*14870*/  IMAD.MOV.U32 R12, RZ, RZ, 0x3 ;  /* 0x00000003ff0c7424 */ /* 0x000fe200078e00ff */
[----:B------:R-:W-:-:S07]  /*14880*/  MOV R3, R14 ;  /* 0x0000000e00037202 */ /* 0x000fce0000000f00 */
[----:B------:R-:W-:Y:S05]  /*14890*/  WARPSYNC.COLLECTIVE R15, `(.L_x_9237) ;  /* 0x000000000f087348 */ /* 0x000fea0003c00000 */
[----:B------:R0:W1:Y:S02]  /*148a0*/  SHFL.IDX P6, R14, R13, R12, R11 ;  /* 0x0000000c0d0e7389 */ /* 0x00006400000c000b */
[----:B01----:R-:W-:Y:S01]  /*148b0*/  ENDCOLLECTIVE ;  /* 0x000000000000791b */ /* 0x003fe20003800000 */
.L_x_9237:
        /* <DEDUP_REMOVED lines=16> */
.L_x_9238:
[----:B------:R-:W-:Y:S01]  /*149c0*/  @P1 LEA R8, R5, R22, 0x1 ;  /* 0x0000001605081211 */ /* 0x000fe200078e08ff */
[----:B------:R-:W-:Y:S02]  /*149d0*/  IMAD.MOV.U32 R13, RZ, RZ, R0 ;  /* 0x000000ffff0d7224 */ /* 0x000fe400078e0000 */
[----:B------:R-:W-:Y:S02]  /*149e0*/  IMAD.MOV.U32 R12, RZ, RZ, 0x4 ;  /* 0x00000004ff0c7424 */ /* 0x000fe400078e00ff */
[----:B------:R-:W-:-:S07]  /*149f0*/  IMAD.MOV.U32 R3, RZ, RZ, R14 ;  /* 0x000000ffff037224 */ /* 0x000fce00078e000e */
[----:B------:R-:W-:Y:S05]  /*14a00*/  WARPSYNC.COLLECTIVE R15, `(.L_x_9239) ;  /* 0x000000000f087348 */ /* 0x000fea0003c00000 */
[----:B------:R0:W1:Y:S02]  /*14a10*/  SHFL.IDX P6, R14, R13, R12, R11 ;  /* 0x0000000c0d0e7389 */ /* 0x00006400000c000b */
[----:B01----:R-:W-:Y:S01]  /*14a20*/  ENDCOLLECTIVE ;  /* 0x000000000000791b */ /* 0x003fe20003800000 */
.L_x_9239:
        /* <DEDUP_REMOVED lines=16> */
.L_x_9240:
[----:B------:R-:W-:Y:S02]  /*14b30*/  @P1 IMAD R8, R5, 0x2, R22 ;  /* 0x0000000205081824 */ /* 0x000fe400078e0216 */
[----:B------:R-:W-:Y:S01]  /*14b40*/  IMAD.MOV.U32 R13, RZ, RZ, R0 ;  /* 0x000000ffff0d7224 */ /* 0x000fe200078e0000 */
[----:B------:R-:W-:Y:S01]  /*14b50*/  MOV R12, 0x5 ;  /* 0x00000005000c7802 */ /* 0x000fe20000000f00 */
[----:B------:R-:W-:-:S07]  /*14b60*/  IMAD.MOV.U32 R3, RZ, RZ, R14 ;  /* 0x000000ffff037224 */ /* 0x000fce00078e000e */
[----:B------:R-:W-:Y:S05]  /*14b70*/  WARPSYNC.COLLECTIVE R15, `(.L_x_9241) ;  /* 0x000000000f087348 */ /* 0x000fea0003c00000 */
[----:B------:R0:W1:Y:S02]  /*14b80*/  SHFL.IDX P6, R14, R13, R12, R11 ;  /* 0x0000000c0d0e7389 */ /* 0x00006400000c000b */
[----:B01----:R-:W-:Y:S01]  /*14b90*/  ENDCOLLECTIVE ;  /* 0x000000000000791b */ /* 0x003fe20003800000 */
.L_x_9241:
        /* <DEDUP_REMOVED lines=16> */
.L_x_9242:
[----:B------:R-:W-:Y:S02]  /*14ca0*/  @P1 IMAD R8, R5, 0x2, R22 ;  /* 0x0000000205081824 */ /* 0x000fe400078e0216 */
[----:B------:R-:W-:Y:S02]  /*14cb0*/  IMAD.MOV.U32 R13, RZ, RZ, R0 ;  /* 0x000000ffff0d7224 */ /* 0x000fe400078e0000 */
[----:B------:R-:W-:Y:S02]  /*14cc0*/  IMAD.MOV.U32 R12, RZ, RZ, 0x6 ;  /* 0x00000006ff0c7424 */ /* 0x000fe400078e00ff */
[----:B------:R-:W-:-:S07]  /*14cd0*/  IMAD.MOV.U32 R3, RZ, RZ, R14 ;  /* 0x000000ffff037224 */ /* 0x000fce00078e000e */
[----:B------:R-:W-:Y:S05]  /*14ce0*/  WARPSYNC.COLLECTIVE R15, `(.L_x_9243) ;  /* 0x000000000f087348 */ /* 0x000fea0003c00000 */
[----:B------:R0:W1:Y:S02]  /*14cf0*/  SHFL.IDX P6, R14, R13, R12, R11 ;  /* 0x0000000c0d0e7389 */ /* 0x00006400000c000b */
[----:B01----:R-:W-:Y:S01]  /*14d00*/  ENDCOLLECTIVE ;  /* 0x000000000000791b */ /* 0x003fe20003800000 */
.L_x_9243:
        /* <DEDUP_REMOVED lines=16> */
.L_x_9244:
[----:B------:R-:W-:Y:S02]  /*14e10*/  @P1 IMAD R8, R5, 0x2, R22 ;  /* 0x0000000205081824 */ /* 0x000fe400078e0216 */
[----:B------:R-:W-:Y:S02]  /*14e20*/  IMAD.MOV.U32 R13, RZ, RZ, R0 ;  /* 0x000000ffff0d7224 */ /* 0x000fe400078e0000 */
[----:B------:R-:W-:Y:S02]  /*14e30*/  IMAD.MOV.U32 R12, RZ, RZ, 0x7 ;  /* 0x00000007ff0c7424 */ /* 0x000fe400078e00ff */
[----:B------:R-:W-:-:S07]  /*14e40*/  IMAD.MOV.U32 R3, RZ, RZ, R14 ;  /* 0x000000ffff037224 */ /* 0x000fce00078e000e */
[----:B------:R-:W-:Y:S05]  /*14e50*/  WARPSYNC.COLLECTIVE R15, `(.L_x_9245) ;  /* 0x000000000f087348 */ /* 0x000fea0003c00000 */
[----:B------:R0:W1:Y:S02]  /*14e60*/  SHFL.IDX P6, R14, R13, R12, R11 ;  /* 0x0000000c0d0e7389 */ /* 0x00006400000c000b */
[----:B01----:R-:W-:Y:S01]  /*14e70*/  ENDCOLLECTIVE ;  /* 0x000000000000791b */ /* 0x003fe20003800000 */
.L_x_9245:
        /* <DEDUP_REMOVED lines=10> */
.L_x_9246:
[----:B------:R-:W-:Y:S01]  /*14f20*/  @!PT LDS RZ, [RZ] ;  /* 0x00000000fffff984 */ /* 0x000fe20000000800 */
[----:B------:R-:W-:Y:S01]  /*14f30*/  @!PT LDS RZ, [RZ] ;  /* 0x00000000fffff984 */ /* 0x000fe20000000800 */
[----:B------:R-:W-:Y:S01]  /*14f40*/  @!PT LDS RZ, [RZ] ;  /* 0x00000000fffff984 */ /* 0x000fe20000000800 */
[----:B------:R-:W-:Y:S04]  /*14f50*/  @P1 LDGSTS.E.BYPASS.LTC128B.128 [R8+0x1b400], desc[UR36][R2.64], !P3 ;  /* 0x1b40000002081fae */ /* 0x000fe8000d901d64 */
[----:B------:R0:W-:Y:S02]  /*14f60*/  @P1 LDGSTS.E.BYPASS.LTC128B.128 [R8+0x1f400], desc[UR36][R2.64+0x80], !P2 ;  /* 0x1f40008002081fae */ /* 0x0001e4000d101d64 */
[----:B0-----:R-:W-:Y:S01]  /*14f70*/  IMAD.MOV.U32 R2, RZ, RZ, R14 ;  /* 0x000000ffff027224 */ /* 0x001fe200078e000e */
[----:B------:R-:W-:Y:S06]  /*14f80*/  BRA `(.L_x_9247) ;  /* 0xffffffb400c07947 */ /* 0x000fec000383ffff */
.L_x_9169:
[----:B------:R-:W-:Y:S01]  /*14f90*/  MOV R13, R4 ;  /* 0x00000004000d7202 */ /* 0x000fe20000000f00 */
        /* <DEDUP_REMOVED lines=8> */
.L_x_9248:
[C---:B------:R-:W-:Y:S02]  /*15020*/  ISETP.GE.AND P2, PT, R17.reuse, R5, PT ;  /* 0x000000051100720c */ /* 0x040fe40003f46270 */
[----:B------:R-:W-:Y:S01]  /*15030*/  IADD3 R6, R17, 0x10, RZ ;  /* 0x0000001011067810 */ /* 0x000fe20007ffe0ff */
[----:B------:R-:W-:Y:S02]  /*15040*/  IMAD.MOV.U32 R13, RZ, RZ, R0 ;  /* 0x000000ffff0d7224 */ /* 0x000fe400078e0000 */
[----:B------:R-:W-:-:S08]  /*15050*/  IMAD.MOV.U32 R2, RZ, RZ, R14 ;  /* 0x000000ffff027224 */ /* 0x000fd000078e000e */
[----:B------:R-:W-:Y:S05]  /*15060*/  WARPSYNC.COLLECTIVE R15, `(.L_x_9249) ;  /* 0x000000000f087348 */ /* 0x000fea0003c00000 */
[----:B------:R0:W1:Y:S02]  /*15070*/  SHFL.IDX P6, R14, R13, R12, R11 ;  /* 0x0000000c0d0e7389 */ /* 0x00006400000c000b */
[----:B01----:R-:W-:Y:S01]  /*15080*/  ENDCOLLECTIVE ;  /* 0x000000000000791b */ /* 0x003fe20003800000 */
.L_x_9249:
        /* <DEDUP_REMOVED lines=8> */
.L_x_9250:
        /* <DEDUP_REMOVED lines=12> */
.L_x_9251:
        /* <DEDUP_REMOVED lines=8> */
.L_x_9252:
        /* <DEDUP_REMOVED lines=13> */
.L_x_9253:
        /* <DEDUP_REMOVED lines=8> */
.L_x_9254:
        /* <DEDUP_REMOVED lines=13> */
.L_x_9255:
        /* <DEDUP_REMOVED lines=8> */
.L_x_9256:
        /* <DEDUP_REMOVED lines=8> */
[----:B------:R-:W-:Y:S01]  /*15570*/  IMAD.MOV.U32 R13, RZ, RZ, R0 ;  /* 0x000000ffff0d7224 */ /* 0x000fe200078e0000 */
[----:B0-----:R-:W-:-:S09]  /*15580*/  MOV R2, R14 ;  /* 0x0000000e00027202 */ /* 0x001fd20000000f00 */
[----:B------:R-:W-:Y:S05]  /*15590*/  WARPSYNC.COLLECTIVE R15, `(.L_x_9257) ;  /* 0x000000000f087348 */ /* 0x000fea0003c00000 */
[----:B------:R0:W1:Y:S02]  /*155a0*/  SHFL.IDX P6, R14, R13, R12, R11 ;  /* 0x0000000c0d0e7389 */ /* 0x00006400000c000b */
[----:B01----:R-:W-:Y:S01]  /*155b0*/  ENDCOLLECTIVE ;  /* 0x000000000000791b */ /* 0x003fe20003800000 */
.L_x_9257:
        /* <DEDUP_REMOVED lines=8> */
.L_x_9258:
[----:B------:R-:W-:-:S05]  /*15640*/  @!P2 IMAD.MOV.U32 R3, RZ, RZ, R7 ;  /* 0x000000ffff03a224 */ /* 0x000fca00078e0007 */
[----:B------:R-:W-:Y:S01]  /*15650*/  @!PT LDS RZ, [RZ] ;  /* 0x00000000fffff984 */ /* 0x000fe20000000800 */
[----:B------:R-:W-:Y:S01]  /*15660*/  @!PT LDS RZ, [RZ] ;  /* 0x00000000fffff984 */ /* 0x000fe20000000800 */
[----:B------:R-:W-:Y:S01]  /*15670*/  @!PT LDS RZ, [RZ] ;  /* 0x00000000fffff984 */ /* 0x000fe20000000800 */
[----:B------:R-:W-:Y:S04]  /*15680*/  @!P2 LDGSTS.E.BYPASS.LTC128B.128 [R8+0x12400], desc[UR36][R2.64], !P0 ;  /* 0x124000000208afae */ /* 0x000fe8000c101d64 */
[----:B------:R0:W-:Y:S01]  /*15690*/  @!P2 LDGSTS.E.BYPASS.LTC128B.128 [R8+0x16400], desc[UR36][R2.64+0x80], !P1 ;  /* 0x164000800208afae */ /* 0x0001e2000c901d64 */
[----:B------:R-:W-:Y:S01]  /*156a0*/  ISETP.GE.AND P2, PT, R6, R5, PT ;  /* 0x000000050600720c */ /* 0x000fe20003f46270 */
[----:B------:R-:W-:Y:S01]  /*156b0*/  VIADD R6, R17, 0x60 ;  /* 0x0000006011067836 */ /* 0x000fe20000000000 */
[----:B------:R-:W-:Y:S01]  /*156c0*/  MOV R13, R0 ;  /* 0x00000000000d7202 */ /* 0x000fe20000000f00 */
[----:B0-----:R-:W-:-:S10]  /*156d0*/  IMAD.MOV.U32 R2, RZ, RZ, R14 ;  /* 0x000000ffff027224 */ /* 0x001fd400078e000e */
[----:B------:R-:W-:Y:S05]  /*156e0*/  WARPSYNC.COLLECTIVE R15, `(.L_x_9259) ;  /* 0x000000000f087348 */ /* 0x000fea0003c00000 */
[----:B------:R0:W1:Y:S02]  /*156f0*/  SHFL.IDX P6, R14, R13, R12, R11 ;  /* 0x0000000c0d0e7389 */ /* 0x00006400000c000b */
[----:B01----:R-:W-:Y:S01]  /*15700*/  ENDCOLLECTIVE ;  /* 0x000000000000791b */ /* 0x003fe20003800000 */
.L_x_9259:
        /* <DEDUP_REMOVED lines=8> */
.L_x_9260:
        /* <DEDUP_REMOVED lines=12> */
.L_x_9261:
        /* <DEDUP_REMOVED lines=8> */
.L_x_9262:
        /* <DEDUP_REMOVED lines=11> */
.L_x_9263:
[----:B------:R-:W-:Y:S05]  /*15980*/  BRA `(.L_x_9264) ;  /* 0xffffffb800287947 */ /* 0x000fea000383ffff */
.L_x_9174:
[----:B0-----:R0:W1:Y:S02]  /*15990*/  SYNCS.PHASECHK.TRANS64.TRYWAIT P1, [R22+URZ+0x28820], R3 ;  /* 0x02882003160075a7 */ /* 0x001064000802017f */
[----:B-1----:R-:W-:Y:S05]  /*159a0*/  @!P1 NANOSLEEP.SYNCS 0x989680 ;  /* 0x009896800000995d */ /* 0x002fea0003900000 */
[----:B------:R-:W1:Y:S02]  /*159b0*/  @!P1 SYNCS.PHASECHK.TRANS64 P1, [R22+URZ+0x28820], R3 ;  /* 0x02882003160095a7 */ /* 0x000e64000802007f */
[----:B-1----:R-:W-:Y:S05]  /*159c0*/  @!P1 BRA `(.L_x_9174) ;  /* 0xfffffffc00f09947 */ /* 0x002fea000383ffff */
[----:B------:R-:W-:Y:S05]  /*159d0*/  BRA `(.L_x_9265) ;  /* 0xffffffb800a07947 */ /* 0x000fea000383ffff */
.L_x_9179:
[----:B0-----:R0:W1:Y:S02]  /*159e0*/  SYNCS.PHASECHK.TRANS64.TRYWAIT P0, [R6+URZ+0x28840], R3 ;  /* 0x02884003060075a7 */ /* 0x001064000800017f */
[----:B-1----:R-:W-:Y:S05]  /*159f0*/  @!P0 NANOSLEEP.SYNCS 0x989680 ;  /* 0x009896800000895d */ /* 0x002fea0003900000 */
[----:B------:R-:W1:Y:S02]  /*15a00*/  @!P0 SYNCS.PHASECHK.TRANS64 P0, [R6+URZ+0x28840], R3 ;  /* 0x02884003060085a7 */ /* 0x000e64000800007f */
[----:B-1----:R-:W-:Y:S05]  /*15a10*/  @!P0 BRA `(.L_x_9179) ;  /* 0xfffffffc00f08947 */ /* 0x002fea000383ffff */
[----:B------:R-:W-:Y:S05]  /*15a20*/  BRA `(.L_x_9266) ;  /* 0xffffffbc00607947 */ /* 0x000fea000383ffff */
.L_x_9180:
[----:B------:R-:W-:Y:S01]  /*15a30*/  BSSY B1, `(.L_x_9267) ;  /* 0x0000008000017945 */ /* 0x000fe20003800000 */
[----:B------:R-:W-:Y:S01]  /*15a40*/  IMAD.MOV.U32 R13, RZ, RZ, R9 ;  /* 0x000000ffff0d7224 */ /* 0x000fe200078e0009 */
[----:B------:R-:W-:Y:S01]  /*15a50*/  MOV R11, 0x181f ;  /* 0x0000181f000b7802 */ /* 0x000fe20000000f00 */
[----:B------:R-:W-:Y:S02]  /*15a60*/  IMAD.MOV.U32 R12, RZ, RZ, RZ ;  /* 0x000000ffff0c7224 */ /* 0x000fe400078e00ff */
[----:B------:R-:W-:-:S07]  /*15a70*/  IMAD.MOV.U32 R15, RZ, RZ, -0x1 ;  /* 0xffffffffff0f7424 */ /* 0x000fce00078e00ff */
[----:B--2---:R-:W-:Y:S05]  /*15a80*/  WARPSYNC.COLLECTIVE R15, `(.L_x_9268) ;  /* 0x000000000f087348 */ /* 0x004fea0003c00000 */
[----:B--2---:R0:W1:Y:S02]  /*15a90*/  SHFL.IDX P6, R14, R13, R12, R11 ;  /* 0x0000000c0d0e7389 */ /* 0x00406400000c000b */
[----:B01----:R-:W-:Y:S01]  /*15aa0*/  ENDCOLLECTIVE ;  /* 0x000000000000791b */ /* 0x003fe20003800000 */
.L_x_9268:
[----:B------:R-:W-:Y:S05]  /*15ab0*/  BSYNC B1 ;  /* 0x0000000000017941 */ /* 0x000fea0003800000 */
.L_x_9267:
        /* <DEDUP_REMOVED lines=9> */
.L_x_9269:
[----:B------:R-:W-:Y:S02]  /*15b50*/  IMAD R8, R8, 0x2, R22 ;  /* 0x0000000208087824 */ /* 0x000fe400078e0216 */
[----:B------:R-:W-:Y:S02]  /*15b60*/  IMAD.MOV.U32 R13, RZ, RZ, R9 ;  /* 0x000000ffff0d7224 */ /* 0x000fe400078e0009 */
[----:B------:R-:W-:Y:S02]  /*15b70*/  IMAD.MOV.U32 R12, RZ, RZ, 0x1 ;  /* 0x00000001ff0c7424 */ /* 0x000fe400078e00ff */
[----:B------:R-:W-:-:S07]  /*15b80*/  IMAD.MOV.U32 R2, RZ, RZ, R14 ;  /* 0x000000ffff027224 */ /* 0x000fce00078e000e */
[----:B------:R-:W-:Y:S05]  /*15b90*/  WARPSYNC.COLLECTIVE R15, `(.L_x_9270) ;  /* 0x000000000f087348 */ /* 0x000fea0003c00000 */
[----:B------:R0:W1:Y:S02]  /*15ba0*/  SHFL.IDX P6, R14, R13, R12, R11 ;  /* 0x0000000c0d0e7389 */ /* 0x00006400000c000b */
[----:B01----:R-:W-:Y:S01]  /*15bb0*/  ENDCOLLECTIVE ;  /* 0x000000000000791b */ /* 0x003fe20003800000 */
.L_x_9270:
        /* <DEDUP_REMOVED lines=12> */
.L_x_9271:
[----:B------:R-:W-:Y:S01]  /*15c80*/  IMAD.MOV.U32 R13, RZ, RZ, R9 ;  /* 0x000000ffff0d7224 */ /* 0x000fe200078e0009 */
[----:B------:R-:W-:Y:S01]  /*15c90*/  MOV R12, 0x2 ;  /* 0x00000002000c7802 */ /* 0x000fe20000000f00 */
[----:B------:R-:W-:-:S07]  /*15ca0*/  IMAD.MOV.U32 R2, RZ, RZ, R14 ;  /* 0x000000ffff027224 */ /* 0x000fce00078e000e */
[----:B------:R-:W-:Y:S05]  /*15cb0*/  WARPSYNC.COLLECTIVE R15, `(.L_x_9272) ;  /* 0x000000000f087348 */ /* 0x000fea0003c00000 */
[----:B------:R0:W1:Y:S02]  /*15cc0*/  SHFL.IDX P6, R14, R13, R12, R11 ;  /* 0x0000000c0d0e7389 */ /* 0x00006400000c000b */
[----:B01----:R-:W-:Y:S01]  /*15cd0*/  ENDCOLLECTIVE ;  /* 0x000000000000791b */ /* 0x003fe20003800000 */
.L_x_9272:
        /* <DEDUP_REMOVED lines=12> */
.L_x_9273:
[----:B------:R-:W-:Y:S02]  /*15da0*/  IMAD.MOV.U32 R13, RZ, RZ, R9 ;  /* 0x000000ffff0d7224 */ /* 0x000fe400078e0009 */
[----:B------:R-:W-:Y:S02]  /*15db0*/  IMAD.MOV.U32 R12, RZ, RZ, 0x3 ;  /* 0x00000003ff0c7424 */ /* 0x000fe400078e00ff */
[----:B------:R-:W-:-:S07]  /*15dc0*/  IMAD.MOV.U32 R2, RZ, RZ, R14 ;  /* 0x000000ffff027224 */ /* 0x000fce00078e000e */
[----:B------:R-:W-:Y:S05]  /*15dd0*/  WARPSYNC.COLLECTIVE R15, `(.L_x_9274) ;  /* 0x000000000f087348 */ /* 0x000fea0003c00000 */
[----:B------:R0:W1:Y:S02]  /*15de0*/  SHFL.IDX P6, R14, R13, R12, R11 ;  /* 0x0000000c0d0e7389 */ /* 0x00006400000c000b */
[----:B01----:R-:W-:Y:S01]  /*15df0*/  ENDCOLLECTIVE ;  /* 0x000000000000791b */ /* 0x003fe20003800000 */
.L_x_9274:
        /* <DEDUP_REMOVED lines=12> */
.L_x_9275:
[----:B------:R-:W-:Y:S02]  /*15ec0*/  IMAD.MOV.U32 R13, RZ, RZ, R9 ;  /* 0x000000ffff0d7224 */ /* 0x000fe400078e0009 */
[----:B------:R-:W-:Y:S01]  /*15ed0*/  IMAD.MOV.U32 R12, RZ, RZ, 0x4 ;  /* 0x00000004ff0c7424 */ /* 0x000fe200078e00ff */
[----:B------:R-:W-:-:S07]  /*15ee0*/  MOV R2, R14 ;  /* 0x0000000e00027202 */ /* 0x000fce0000000f00 */
[----:B------:R-:W-:Y:S05]  /*15ef0*/  WARPSYNC.COLLECTIVE R15, `(.L_x_9276) ;  /* 0x000000000f087348 */ /* 0x000fea0003c00000 */
[----:B------:R0:W1:Y:S02]  /*15f00*/  SHFL.IDX P6, R14, R13, R12, R11 ;  /* 0x0000000c0d0e7389 */ /* 0x00006400000c000b */
[----:B01----:R-:W-:Y:S01]  /*15f10*/  ENDCOLLECTIVE ;  /* 0x000000000000791b */ /* 0x003fe20003800000 */
.L_x_9276:
        /* <DEDUP_REMOVED lines=12> */
.L_x_9277:
[----:B------:R-:W-:Y:S01]  /*15fe0*/  IMAD.MOV.U32 R13, RZ, RZ, R9 ;  /* 0x000000ffff0d7224 */ /* 0x000fe200078e0009 */
[----:B------:R-:W-:Y:S01]  /*15ff0*/  MOV R12, 0x5 ;  /* 0x00000005000c7802 */ /* 0x000fe20000000f00 */
[----:B------:R-:W-:-:S07]  /*16000*/  IMAD.MOV.U32 R2, RZ, RZ, R14 ;  /* 0x000000ffff027224 */ /* 0x000fce00078e000e */
[----:B------:R-:W-:Y:S05]  /*16010*/  WARPSYNC.COLLECTIVE R15, `(.L_x_9278) ;  /* 0x000000000f087348 */ /* 0x000fea0003c00000 */
[----:B------:R0:W1:Y:S02]  /*16020*/  SHFL.IDX P6, R14, R13, R12, R11 ;  /* 0x0000000c0d0e7389 */ /* 0x00006400000c000b */
[----:B01----:R-:W-:Y:S01]  /*16030*/  ENDCOLLECTIVE ;  /* 0x000000000000791b */ /* 0x003fe20003800000 */
.L_x_9278:
        /* <DEDUP_REMOVED lines=12> */
.L_x_9279:
[----:B------:R-:W-:Y:S02]  /*16100*/  IMAD.MOV.U32 R13, RZ, RZ, R9 ;  /* 0x000000ffff0d7224 */ /* 0x000fe400078e0009 */
[----:B------:R-:W-:Y:S02]  /*16110*/  IMAD.MOV.U32 R12, RZ, RZ, 0x6 ;  /* 0x00000006ff0c7424 */ /* 0x000fe400078e00ff */
[----:B------:R-:W-:-:S07]  /*16120*/  IMAD.MOV.U32 R2, RZ, RZ, R14 ;  /* 0x000000ffff027224 */ /* 0x000fce00078e000e */
[----:B------:R-:W-:Y:S05]  /*16130*/  WARPSYNC.COLLECTIVE R15, `(.L_x_9280) ;  /* 0x000000000f087348 */ /* 0x000fea0003c00000 */
[----:B------:R0:W1:Y:S02]  /*16140*/  SHFL.IDX P6, R14, R13, R12, R11 ;  /* 0x0000000c0d0e7389 */ /* 0x00006400000c000b */
[----:B01----:R-:W-:Y:S01]  /*16150*/  ENDCOLLECTIVE ;  /* 0x000000000000791b */ /* 0x003fe20003800000 */
.L_x_9280:
        /* <DEDUP_REMOVED lines=12> */
.L_x_9281:
[----:B------:R-:W-:Y:S02]  /*16220*/  IMAD.MOV.U32 R13, RZ, RZ, R9 ;  /* 0x000000ffff0d7224 */ /* 0x000fe400078e0009 */
[----:B------:R-:W-:Y:S01]  /*16230*/  IMAD.MOV.U32 R12, RZ, RZ, 0x7 ;  /* 0x00000007ff0c7424 */ /* 0x000fe200078e00ff */
[----:B------:R-:W-:-:S07]  /*16240*/  MOV R2, R14 ;  /* 0x0000000e00027202 */ /* 0x000fce0000000f00 */
[----:B------:R-:W-:Y:S05]  /*16250*/  WARPSYNC.COLLECTIVE R15, `(.L_x_9282) ;  /* 0x000000000f087348 */ /* 0x000fea0003c00000 */
[----:B------:R0:W1:Y:S02]  /*16260*/  SHFL.IDX P6, R14, R13, R12, R11 ;  /* 0x0000000c0d0e7389 */ /* 0x00006400000c000b */
[----:B01----:R-:W-:Y:S01]  /*16270*/  ENDCOLLECTIVE ;  /* 0x000000000000791b */ /* 0x003fe20003800000 */
.L_x_9282:
        /* <DEDUP_REMOVED lines=12> */
.L_x_9283:
[----:B------:R-:W-:Y:S01]  /*16340*/  IMAD.MOV.U32 R2, RZ, RZ, R14 ;  /* 0x000000ffff027224 */ /* 0x000fe200078e000e */
[----:B------:R-:W-:Y:S06]  /*16350*/  BRA `(.L_x_9284) ;  /* 0xffffffb8002c7947 */ /* 0x000fec000383ffff */
.L_x_9185:
[----:B-1----:R1:W3:Y:S02]  /*16360*/  SYNCS.PHASECHK.TRANS64.TRYWAIT P0, [R6+URZ+0x28860], R2 ;  /* 0x02886002060075a7 */ /* 0x0022e4000800017f */
[----:B---3--:R-:W-:Y:S05]  /*16370*/  @!P0 NANOSLEEP.SYNCS 0x989680 ;  /* 0x009896800000895d */ /* 0x008fea0003900000 */
[----:B------:R-:W3:Y:S02]  /*16380*/  @!P0 SYNCS.PHASECHK.TRANS64 P0, [R6+URZ+0x28860], R2 ;  /* 0x02886002060085a7 */ /* 0x000ee4000800007f */
[----:B---3--:R-:W-:Y:S05]  /*16390*/  @!P0 BRA `(.L_x_9185) ;  /* 0xfffffffc00f08947 */ /* 0x008fea000383ffff */
[----:B------:R-:W-:Y:S05]  /*163a0*/  BRA `(.L_x_9285) ;  /* 0xffffffb800887947 */ /* 0x000fea000383ffff */
.L_x_9186:
[----:B------:R-:W-:Y:S01]  /*163b0*/  BSSY B1, `(.L_x_9286) ;  /* 0x0000008000017945 */ /* 0x000fe20003800000 */
[----:B------:R-:W-:Y:S01]  /*163c0*/  IMAD.MOV.U32 R13, RZ, RZ, R24 ;  /* 0x000000ffff0d7224 */ /* 0x000fe200078e0018 */
[----:B------:R-:W-:Y:S01]  /*163d0*/  MOV R11, 0x181f ;  /* 0x0000181f000b7802 */ /* 0x000fe20000000f00 */
[----:B------:R-:W-:Y:S02]  /*163e0*/  IMAD.MOV.U32 R12, RZ, RZ, RZ ;  /* 0x000000ffff0c7224 */ /* 0x000fe400078e00ff */
[----:B------:R-:W-:-:S07]  /*163f0*/  IMAD.MOV.U32 R15, RZ, RZ, -0x1 ;  /* 0xffffffffff0f7424 */ /* 0x000fce00078e00ff */
[----:B-12---:R-:W-:Y:S05]  /*16400*/  WARPSYNC.COLLECTIVE R15, `(.L_x_9287) ;  /* 0x000000000f087348 */ /* 0x006fea0003c00000 */
[----:B--2---:R0:W2:Y:S02]  /*16410*/  SHFL.IDX P6, R14, R13, R12, R11 ;  /* 0x0000000c0d0e7389 */ /* 0x0040a400000c000b */
[----:B012---:R-:W-:Y:S01]  /*16420*/  ENDCOLLECTIVE ;  /* 0x000000000000791b */ /* 0x007fe20003800000 */
.L_x_9287:
[----:B------:R-:W-:Y:S05]  /*16430*/  BSYNC B1 ;  /* 0x0000000000017941 */ /* 0x000fea0003800000 */
.L_x_9286:
[----:B------:R-:W-:Y:S01]  /*16440*/  IMAD.MOV.U32 R13, RZ, RZ, R18 ;  /* 0x000000ffff0d7224 */ /* 0x000fe200078e0012 */
[----:B------:R-:W-:Y:S01]  /*16450*/  LEA R7, R7, R22, 0x1 ;  /* 0x0000001607077211 */ /* 0x000fe200078e08ff */
[----:B------:R-:W-:Y:S02]  /*16460*/  IMAD.MOV.U32 R12, RZ, RZ, RZ ;  /* 0x000000ffff0c7224 */ /* 0x000fe400078e00ff */
[----:B------:R-:W-:Y:S02]  /*16470*/  IMAD.MOV.U32 R11, RZ, RZ, 0x181f ;  /* 0x0000181fff0b7424 */ /* 0x000fe400078e00ff */
[----:B------:R-:W-:Y:S02]  /*16480*/  IMAD.MOV.U32 R15, RZ, RZ, -0x1 ;  /* 0xffffffffff0f7424 */ /* 0x000fe400078e00ff */
[----:B------:R-:W-:-:S07]  /*16490*/  IMAD.MOV.U32 R3, RZ, RZ, R14 ;  /* 0x000000ffff037224 */ /* 0x000fce00078e000e */
[----:B------:R-:W-:Y:S05]  /*164a0*/  WARPSYNC.COLLECTIVE R15, `(.L_x_9288) ;  /* 0x000000000f087348 */ /* 0x000fea0003c00000 */
[----:B------:R0:W1:Y:S02]  /*164b0*/  SHFL.IDX P6, R14, R13, R12, R11 ;  /* 0x0000000c0d0e7389 */ /* 0x00006400000c000b */
[----:B01----:R-:W-:Y:S01]  /*164c0*/  ENDCOLLECTIVE ;  /* 0x000000000000791b */ /* 0x003fe20003800000 */
.L_x_9288:
[----:B------:R-:W-:Y:S02]  /*164d0*/  IMAD.MOV.U32 R13, RZ, RZ, R24 ;  /* 0x000000ffff0d7224 */ /* 0x000fe400078e0018 */
[----:B------:R-:W-:Y:S02]  /*164e0*/  IMAD.MOV.U32 R12, RZ, RZ, 0x1 ;  /* 0x00000001ff0c7424 */ /* 0x000fe400078e00ff */
[----:B------:R-:W-:-:S07]  /*164f0*/  IMAD.MOV.U32 R2, RZ, RZ, R14 ;  /* 0x000000ffff027224 */ /* 0x000fce00078e000e */
[----:B------:R-:W-:Y:S05]  /*16500*/  WARPSYNC.COLLECTIVE R15, `(.L_x_9289) ;  /* 0x000000000f087348 */ /* 0x000fea0003c00000 */
[----:B------:R0:W1:Y:S02]  /*16510*/  SHFL.IDX P6, R14, R13, R12, R11 ;  /* 0x0000000c0d0e7389 */ /* 0x00006400000c000b */
[----:B01----:R-:W-:Y:S01]  /*16520*/  ENDCOLLECTIVE ;  /* 0x000000000000791b */ /* 0x003fe20003800000 */
.L_x_9289:
        /* <DEDUP_REMOVED lines=14> */
.L_x_9290:
[----:B------:R-:W-:Y:S02]  /*16610*/  IMAD.MOV.U32 R13, RZ, RZ, R24 ;  /* 0x000000ffff0d7224 */ /* 0x000fe400078e0018 */
[----:B------:R-:W-:Y:S02]  /*16620*/  IMAD.MOV.U32 R12, RZ, RZ, 0x2 ;  /* 0x00000002ff0c7424 */ /* 0x000fe400078e00ff */
[----:B------:R-:W-:-:S07]  /*16630*/  IMAD.MOV.U32 R2, RZ, RZ, R14 ;  /* 0x000000ffff027224 */ /* 0x000fce00078e000e */
[----:B------:R-:W-:Y:S05]  /*16640*/  WARPSYNC.COLLECTIVE R15, `(.L_x_9291) ;  /* 0x000000000f087348 */ /* 0x000fea0003c00000 */
[----:B------:R0:W1:Y:S02]  /*16650*/  SHFL.IDX P6, R14, R13, R12, R11 ;  /* 0x0000000c0d0e7389 */ /* 0x00006400000c000b */
[----:B01----:R-:W-:Y:S01]  /*16660*/  ENDCOLLECTIVE ;  /* 0x000000000000791b */ /* 0x003fe20003800000 */
.L_x_9291:
        /* <DEDUP_REMOVED lines=14> */
.L_x_9292:
[----:B------:R-:W-:Y:S02]  /*16750*/  IMAD.MOV.U32 R13, RZ, RZ, R24 ;  /* 0x000000ffff0d7224 */ /* 0x000fe400078e0018 */
[----:B------:R-:W-:Y:S02]  /*16760*/  IMAD.MOV.U32 R12, RZ, RZ, 0x3 ;  /* 0x00000003ff0c7424 */ /* 0x000fe400078e00ff */
[----:B------:R-:W-:-:S07]  /*16770*/  IMAD.MOV.U32 R2, RZ, RZ, R14 ;  /* 0x000000ffff027224 */ /* 0x000fce00078e000e */
[----:B------:R-:W-:Y:S05]  /*16780*/  WARPSYNC.COLLECTIVE R15, `(.L_x_9293) ;  /* 0x000000000f087348 */ /* 0x000fea0003c00000 */
[----:B------:R0:W1:Y:S02]  /*16790*/  SHFL.IDX P6, R14, R13, R12, R11 ;  /* 0x0000000c0d0e7389 */ /* 0x00006400000c000b */
[----:B01----:R-:W-:Y:S01]  /*167a0*/  ENDCOLLECTIVE ;  /* 0x000000000000791b */ /* 0x003fe20003800000 */
.L_x_9293:
        /* <DEDUP_REMOVED lines=14> */
.L_x_9294:
[----:B------:R-:W-:Y:S02]  /*16890*/  IMAD.MOV.U32 R13, RZ, RZ, R24 ;  /* 0x000000ffff0d7224 */ /* 0x000fe400078e0018 */
[----:B------:R-:W-:Y:S02]  /*168a0*/  IMAD.MOV.U32 R12, RZ, RZ, 0x4 ;  /* 0x00000004ff0c7424 */ /* 0x000fe400078e00ff */
[----:B------:R-:W-:-:S07]  /*168b0*/  IMAD.MOV.U32 R2, RZ, RZ, R14 ;  /* 0x000000ffff027224 */ /* 0x000fce00078e000e */
[----:B------:R-:W-:Y:S05]  /*168c0*/  WARPSYNC.COLLECTIVE R15, `(.L_x_9295) ;  /* 0x000000000f087348 */ /* 0x000fea0003c00000 */
[----:B------:R0:W1:Y:S02]  /*168d0*/  SHFL.IDX P6, R14, R13, R12, R11 ;  /* 0x0000000c0d0e7389 */ /* 0x00006400000c000b */
[----:B01----:R-:W-:Y:S01]  /*168e0*/  ENDCOLLECTIVE ;  /* 0x000000000000791b */ /* 0x003fe20003800000 */
.L_x_9295:
        /* <DEDUP_REMOVED lines=14> */
.L_x_9296:
[----:B------:R-:W-:Y:S02]  /*169d0*/  IMAD.MOV.U32 R13, RZ, RZ, R24 ;  /* 0x000000ffff0d7224 */ /* 0x000fe400078e0018 */
[----:B------:R-:W-:Y:S02]  /*169e0*/  IMAD.MOV.U32 R12, RZ, RZ, 0x5 ;  /* 0x00000005ff0c7424 */ /* 0x000fe400078e00ff */
[----:B------:R-:W-:-:S07]  /*169f0*/  IMAD.MOV.U32 R2, RZ, RZ, R14 ;  /* 0x000000ffff027224 */ /* 0x000fce00078e000e */
[----:B------:R-:W-:Y:S05]  /*16a00*/  WARPSYNC.COLLECTIVE R15, `(.L_x_9297) ;  /* 0x000000000f087348 */ /* 0x000fea0003c00000 */
[----:B------:R0:W1:Y:S02]  /*16a10*/  SHFL.IDX P6, R14, R13, R12, R11 ;  /* 0x0000000c0d0e7389 */ /* 0x00006400000c000b */
[----:B01----:R-:W-:Y:S01]  /*16a20*/  ENDCOLLECTIVE ;  /* 0x000000000000791b */ /* 0x003fe20003800000 */
.L_x_9297:
        /* <DEDUP_REMOVED lines=14> */
.L_x_9298:
[----:B------:R-:W-:Y:S02]  /*16b10*/  IMAD.MOV.U32 R13, RZ, RZ, R24 ;  /* 0x000000ffff0d7224 */ /* 0x000fe400078e0018 */
[----:B------:R-:W-:Y:S02]  /*16b20*/  IMAD.MOV.U32 R12, RZ, RZ, 0x6 ;  /* 0x00000006ff0c7424 */ /* 0x000fe400078e00ff */
[----:B------:R-:W-:-:S07]  /*16b30*/  IMAD.MOV.U32 R2, RZ, RZ, R14 ;  /* 0x000000ffff027224 */ /* 0x000fce00078e000e */
[----:B------:R-:W-:Y:S05]  /*16b40*/  WARPSYNC.COLLECTIVE R15, `(.L_x_9299) ;  /* 0x000000000f087348 */ /* 0x000fea0003c00000 */
[----:B------:R0:W1:Y:S02]  /*16b50*/  SHFL.IDX P6, R14, R13, R12, R11 ;  /* 0x0000000c0d0e7389 */ /* 0x00006400000c000b */
[----:B01----:R-:W-:Y:S01]  /*16b60*/  ENDCOLLECTIVE ;  /* 0x000000000000791b */ /* 0x003fe20003800000 */
.L_x_9299:
        /* <DEDUP_REMOVED lines=14> */
.L_x_9300:
[----:B------:R-:W-:Y:S02]  /*16c50*/  IMAD.MOV.U32 R13, RZ, RZ, R24 ;  /* 0x000000ffff0d7224 */ /* 0x000fe400078e0018 */
[----:B------:R-:W-:Y:S02]  /*16c60*/  IMAD.MOV.U32 R12, RZ, RZ, 0x7 ;  /* 0x00000007ff0c7424 */ /* 0x000fe400078e00ff */
[----:B------:R-:W-:-:S07]  /*16c70*/  IMAD.MOV.U32 R2, RZ, RZ, R14 ;  /* 0x000000ffff027224 */ /* 0x000fce00078e000e */
[----:B------:R-:W-:Y:S05]  /*16c80*/  WARPSYNC.COLLECTIVE R15, `(.L_x_9301) ;  /* 0x000000000f087348 */ /* 0x000fea0003c00000 */
[----:B------:R0:W1:Y:S02]  /*16c90*/  SHFL.IDX P6, R14, R13, R12, R11 ;  /* 0x0000000c0d0e7389 */ /* 0x00006400000c000b */
[----:B01----:R-:W-:Y:S01]  /*16ca0*/  ENDCOLLECTIVE ;  /* 0x000000000000791b */ /* 0x003fe20003800000 */
.L_x_9301:
        /* <DEDUP_REMOVED lines=13> */
.L_x_9302:
[----:B------:R-:W-:Y:S01]  /*16d80*/  @!PT LDS RZ, [RZ] ;  /* 0x00000000fffff984 */ /* 0x000fe20000000800 */
[----:B------:R-:W-:Y:S01]  /*16d90*/  @!PT LDS RZ, [RZ] ;  /* 0x00000000fffff984 */ /* 0x000fe20000000800 */
[----:B------:R-:W-:Y:S01]  /*16da0*/  @!PT LDS RZ, [RZ] ;  /* 0x00000000fffff984 */ /* 0x000fe20000000800 */
[----:B------:R1:W-:Y:S01]  /*16db0*/  LDGSTS.E.BYPASS.LTC128B.128 [R7+0x7400], desc[UR36][R2.64+0x80], !P0 ;  /* 0x0740008002077fae */ /* 0x0003e2000c101d64 */
[----:B------:R-:W-:Y:S05]  /*16dc0*/  BRA `(.L_x_9303) ;  /* 0xffffffb4000c7947 */ /* 0x000fea000383ffff */
.L_x_9194:
[----:B0-----:R0:W1:Y:S02]  /*16dd0*/  SYNCS.PHASECHK.TRANS64.TRYWAIT P0, [R0+URZ+0x28860], R3 ;  /* 0x02886003000075a7 */ /* 0x001064000800017f */
[----:B-1----:R-:W-:Y:S05]  /*16de0*/  @!P0 NANOSLEEP.SYNCS 0x989680 ;  /* 0x009896800000895d */ /* 0x002fea0003900000 */
[----:B------:R-:W1:Y:S02]  /*16df0*/  @!P0 SYNCS.PHASECHK.TRANS64 P0, [R0+URZ+0x28860], R3 ;  /* 0x02886003000085a7 */ /* 0x000e64000800007f */
[----:B-1----:R-:W-:Y:S05]  /*16e00*/  @!P0 BRA `(.L_x_9194) ;  /* 0xfffffffc00f08947 */ /* 0x002fea000383ffff */
[----:B------:R-:W-:Y:S05]  /*16e10*/  BRA `(.L_x_9304) ;  /* 0xffffffb800187947 */ /* 0x000fea000383ffff */
.L_x_9195:
        /* <DEDUP_REMOVED lines=8> */
.L_x_9306:
[----:B------:R-:W-:Y:S05]  /*16ea0*/  BSYNC B0 ;  /* 0x0000000000007941 */ /* 0x000fea0003800000 */
.L_x_9305:
[----:B------:R-:W-:Y:S01]  /*16eb0*/  IMAD.MOV.U32 R13, RZ, RZ, R18 ;  /* 0x000000ffff0d7224 */ /* 0x000fe200078e0012 */
[----:B------:R-:W-:Y:S01]  /*16ec0*/  MOV R3, R14 ;  /* 0x0000000e00037202 */ /* 0x000fe20000000f00 */
[----:B------:R-:W-:Y:S02]  /*16ed0*/  IMAD.MOV.U32 R12, RZ, RZ, RZ ;  /* 0x000000ffff0c7224 */ /* 0x000fe400078e00ff */
[----:B------:R-:W-:Y:S02]  /*16ee0*/  IMAD.MOV.U32 R11, RZ, RZ, 0x181f ;  /* 0x0000181fff0b7424 */ /* 0x000fe400078e00ff */
[----:B------:R-:W-:Y:S02]  /*16ef0*/  IMAD.MOV.U32 R15, RZ, RZ, -0x1 ;  /* 0xffffffffff0f7424 */ /* 0x000fe400078e00ff */
[----:B------:R-:W-:Y:S02]  /*16f00*/  IMAD.SHL.U32 R5, R30, 0x2, RZ ;  /* 0x000000021e057824 */ /* 0x000fe400078e00ff */
[----:B------:R-:W-:-:S07]  /*16f10*/  IMAD R4, R9, 0x2, R22 ;  /* 0x0000000209047824 */ /* 0x000fce00078e0216 */
[----:B------:R-:W-:Y:S05]  /*16f20*/  WARPSYNC.COLLECTIVE R15, `(.L_x_9307) ;  /* 0x000000000f087348 */ /* 0x000fea0003c00000 */
[----:B------:R0:W1:Y:S02]  /*16f30*/  SHFL.IDX P6, R14, R13, R12, R11 ;  /* 0x0000000c0d0e7389 */ /* 0x00006400000c000b */
[----:B01----:R-:W-:Y:S01]  /*16f40*/  ENDCOLLECTIVE ;  /* 0x000000000000791b */ /* 0x003fe20003800000 */
.L_x_9307:
[----:B------:R-:W-:Y:S02]  /*16f50*/  ULDC UR4, c[0x0][0x2f4] ;  /* 0x0000bd0000047ab9 */ /* 0x000fe40000000800 */
[----:B------:R-:W-:Y:S02]  /*16f60*/  ISETP.GE.AND P1, PT, R30, UR4, PT ;  /* 0x000000041e007c0c */ /* 0x000fe4000bf26270 */
[----:B------:R-:W-:Y:S02]  /*16f70*/  ISETP.GE.AND P0, PT, R29, UR4, PT ;  /* 0x000000041d007c0c */ /* 0x000fe4000bf06270 */
[C---:B------:R-:W-:Y:S02]  /*16f80*/  ISETP.LT.OR P3, PT, R6.reuse, 0x1, P1 ;  /* 0x000000010600780c */ /* 0x040fe40000f61670 */
[----:B------:R-:W-:Y:S01]  /*16f90*/  ISETP.LT.OR P4, PT, R6, 0x1, P0 ;  /* 0x000000010600780c */ /* 0x000fe20000781670 */
[----:B------:R-:W-:Y:S01]  /*16fa0*/  IMAD.MOV.U32 R13, RZ, RZ, R24 ;  /* 0x000000ffff0d7224 */ /* 0x000fe200078e0018 */
[----:B------:R-:W-:-:S02]  /*16fb0*/  MOV R12, 0x1 ;  /* 0x00000001000c7802 */ /* 0x000fc40000000f00 */
[----:B------:R-:W-:-:S13]  /*16fc0*/  IADD3 R2, P2, R14, R5, RZ ;  /* 0x000000050e027210 */ /* 0x000fda0007f5e0ff */
[----:B------:R-:W-:Y:S05]  /*16fd0*/  WARPSYNC.COLLECTIVE R15, `(.L_x_9308) ;  /* 0x000000000f087348 */ /* 0x000fea0003c00000 */
[----:B------:R0:W1:Y:S02]  /*16fe0*/  SHFL.IDX P6, R14, R13, R12, R11 ;  /* 0x0000000c0d0e7389 */ /* 0x00006400000c000b */
[----:B01----:R-:W-:Y:S01]  /*16ff0*/  ENDCOLLECTIVE ;  /* 0x000000000000791b */ /* 0x003fe20003800000 */
.L_x_9308:
        /* <DEDUP_REMOVED lines=13> */
.L_x_9309:
[----:B------:R-:W-:Y:S02]  /*170d0*/  IMAD.MOV.U32 R13, RZ, RZ, R24 ;  /* 0x000000ffff0d7224 */ /* 0x000fe400078e0018 */
[----:B------:R-:W-:Y:S02]  /*170e0*/  IMAD.MOV.U32 R12, RZ, RZ, 0x2 ;  /* 0x00000002ff0c7424 */ /* 0x000fe400078e00ff */
[----:B------:R-:W-:-:S07]  /*170f0*/  IMAD.MOV.U32 R10, RZ, RZ, R14 ;  /* 0x000000ffff0a7224 */ /* 0x000fce00078e000e */
[----:B------:R-:W-:Y:S05]  /*17100*/  WARPSYNC.COLLECTIVE R15, `(.L_x_9310) ;  /* 0x000000000f087348 */ /* 0x000fea0003c00000 */
[----:B------:R0:W1:Y:S02]  /*17110*/  SHFL.IDX P6, R14, R13, R12, R11 ;  /* 0x0000000c0d0e7389 */ /* 0x00006400000c000b */
[----:B01----:R-:W-:Y:S01]  /*17120*/  ENDCOLLECTIVE ;  /* 0x000000000000791b */ /* 0x003fe20003800000 */
.L_x_9310:
        /* <DEDUP_REMOVED lines=14> */
.L_x_9311:
[----:B------:R-:W-:Y:S02]  /*17210*/  IMAD.MOV.U32 R13, RZ, RZ, R24 ;  /* 0x000000ffff0d7224 */ /* 0x000fe400078e0018 */
[----:B------:R-:W-:Y:S01]  /*17220*/  IMAD.MOV.U32 R12, RZ, RZ, 0x3 ;  /* 0x00000003ff0c7424 */ /* 0x000fe200078e00ff */
[----:B------:R-:W-:-:S13]  /*17230*/  IADD3 R2, P2, R14, R5, RZ ;  /* 0x000000050e027210 */ /* 0x000fda0007f5e0ff */
[----:B------:R-:W-:Y:S05]  /*17240*/  WARPSYNC.COLLECTIVE R15, `(.L_x_9312) ;  /* 0x000000000f087348 */ /* 0x000fea0003c00000 */
[----:B------:R0:W1:Y:S02]  /*17250*/  SHFL.IDX P6, R14, R13, R12, R11 ;  /* 0x0000000c0d0e7389 */ /* 0x00006400000c000b */
[----:B01----:R-:W-:Y:S01]  /*17260*/  ENDCOLLECTIVE ;  /* 0x000000000000791b */ /* 0x003fe20003800000 */
.L_x_9312:
[----:B------:R-:W-:-:S05]  /*17270*/  IADD3.X R3, RZ, R8, RZ, P2, !PT ;  /* 0x00000008ff037210 */ /* 0x000fca00017fe4ff */
        /* <DEDUP_REMOVED lines=12> */
.L_x_9313:
[----:B------:R-:W-:Y:S02]  /*17340*/  IMAD.MOV.U32 R13, RZ, RZ, R24 ;  /* 0x000000ffff0d7224 */ /* 0x000fe400078e0018 */
[----:B------:R-:W-:Y:S01]  /*17350*/  IMAD.MOV.U32 R12, RZ, RZ, 0x4 ;  /* 0x00000004ff0c7424 */ /* 0x000fe200078e00ff */
[----:B------:R-:W-:-:S13]  /*17360*/  IADD3 R2, P2, R14, R5, RZ ;  /* 0x000000050e027210 */ /* 0x000fda0007f5e0ff */
[----:B------:R-:W-:Y:S05]  /*17370*/  WARPSYNC.COLLECTIVE R15, `(.L_x_9314) ;  /* 0x000000000f087348 */ /* 0x000fea0003c00000 */
[----:B------:R0:W1:Y:S02]  /*17380*/  SHFL.IDX P6, R14, R13, R12, R11 ;  /* 0x0000000c0d0e7389 */ /* 0x00006400000c000b */
[----:B01----:R-:W-:Y:S01]  /*17390*/  ENDCOLLECTIVE ;  /* 0x000000000000791b */ /* 0x003fe20003800000 */
.L_x_9314:
[----:B------:R-:W-:-:S05]  /*173a0*/  IMAD.X R3, RZ, RZ, R7, P2 ;  /* 0x000000ffff037224 */ /* 0x000fca00010e0607 */
        /* <DEDUP_REMOVED lines=12> */
.L_x_9315:
[----:B------:R-:W-:Y:S02]  /*17470*/  IMAD.MOV.U32 R13, RZ, RZ, R24 ;  /* 0x000000ffff0d7224 */ /* 0x000fe400078e0018 */
[----:B------:R-:W-:Y:S02]  /*17480*/  IMAD.MOV.U32 R12, RZ, RZ, 0x5 ;  /* 0x00000005ff0c7424 */ /* 0x000fe400078e00ff */
[----:B------:R-:W-:-:S07]  /*17490*/  IMAD.MOV.U32 R10, RZ, RZ, R14 ;  /* 0x000000ffff0a7224 */ /* 0x000fce00078e000e */
[----:B------:R-:W-:Y:S05]  /*174a0*/  WARPSYNC.COLLECTIVE R15, `(.L_x_9316) ;  /* 0x000000000f087348 */ /* 0x000fea0003c00000 */
[----:B------:R0:W1:Y:S02]  /*174b0*/  SHFL.IDX P6, R14, R13, R12, R11 ;  /* 0x0000000c0d0e7389 */ /* 0x00006400000c000b */
[----:B01----:R-:W-:Y:S01]  /*174c0*/  ENDCOLLECTIVE ;  /* 0x000000000000791b */ /* 0x003fe20003800000 */
.L_x_9316:
        /* <DEDUP_REMOVED lines=14> */
.L_x_9317:
[----:B------:R-:W-:Y:S01]  /*175b0*/  IMAD.MOV.U32 R13, RZ, RZ, R24 ;  /* 0x000000ffff0d7224 */ /* 0x000fe200078e0018 */
[----:B------:R-:W-:Y:S02]  /*175c0*/  MOV R12, 0x6 ;  /* 0x00000006000c7802 */ /* 0x000fe40000000f00 */
[----:B------:R-:W-:-:S13]  /*175d0*/  IADD3 R2, P2, R14, R5, RZ ;  /* 0x000000050e027210 */ /* 0x000fda0007f5e0ff */
[----:B------:R-:W-:Y:S05]  /*175e0*/  WARPSYNC.COLLECTIVE R15, `(.L_x_9318) ;  /* 0x000000000f087348 */ /* 0x000fea0003c00000 */
[----:B------:R0:W1:Y:S02]  /*175f0*/  SHFL.IDX P6, R14, R13, R12, R11 ;  /* 0x0000000c0d0e7389 */ /* 0x00006400000c000b */
[----:B01----:R-:W-:Y:S01]  /*17600*/  ENDCOLLECTIVE ;  /* 0x000000000000791b */ /* 0x003fe20003800000 */
.L_x_9318:
        /* <DEDUP_REMOVED lines=13> */
.L_x_9319:
[----:B------:R-:W-:Y:S02]  /*176e0*/  IMAD.MOV.U32 R13, RZ, RZ, R24 ;  /* 0x000000ffff0d7224 */ /* 0x000fe400078e0018 */
[----:B------:R-:W-:Y:S02]  /*176f0*/  IMAD.MOV.U32 R12, RZ, RZ, 0x7 ;  /* 0x00000007ff0c7424 */ /* 0x000fe400078e00ff */
[----:B------:R-:W-:-:S07]  /*17700*/  IMAD.MOV.U32 R10, RZ, RZ, R14 ;  /* 0x000000ffff0a7224 */ /* 0x000fce00078e000e */
[----:B------:R-:W-:Y:S05]  /*17710*/  WARPSYNC.COLLECTIVE R15, `(.L_x_9320) ;  /* 0x000000000f087348 */ /* 0x000fea0003c00000 */
[----:B------:R0:W1:Y:S02]  /*17720*/  SHFL.IDX P6, R14, R13, R12, R11 ;  /* 0x0000000c0d0e7389 */ /* 0x00006400000c000b */
[----:B01----:R-:W-:Y:S01]  /*17730*/  ENDCOLLECTIVE ;  /* 0x000000000000791b */ /* 0x003fe20003800000 */
.L_x_9320:
        /* <DEDUP_REMOVED lines=12> */
.L_x_9321:
[----:B------:R-:W-:Y:S05]  /*17800*/  BRA `(.L_x_9322) ;  /* 0xffffffb000b87947 */ /* 0x000fea000383ffff */
.L_x_9200:
        /* <DEDUP_REMOVED lines=8> */
.L_x_9324:
[----:B------:R-:W-:Y:S05]  /*17890*/  BSYNC B0 ;  /* 0x0000000000007941 */ /* 0x000fea0003800000 */
.L_x_9323:
        /* <DEDUP_REMOVED lines=9> */
.L_x_9325:
[----:B------:R-:W-:Y:S02]  /*17930*/  ULDC UR4, c[0x0][0xc3c] ;  /* 0x00030f0000047ab9 */ /* 0x000fe40000000800 */
[----:B------:R-:W-:-:S13]  /*17940*/  ISETP.GE.OR P1, PT, R9, UR4, !P0 ;  /* 0x0000000409007c0c */ /* 0x000fda000c726670 */
[----:B------:R-:W0:Y:S08]  /*17950*/  @!P1 LDC.64 R4, c[0x0][0xc80] ;  /* 0x00032000ff049b82 */ /* 0x000e300000000a00 */
[----:B------:R-:W1:Y:S01]  /*17960*/  @!P1 LDC.64 R2, c[0x0][0xc78] ;  /* 0x00031e00ff029b82 */ /* 0x000e620000000a00 */
[----:B------:R-:W-:Y:S01]  /*17970*/  IMAD.MOV.U32 R17, RZ, RZ, RZ ;  /* 0x000000ffff117224 */ /* 0x000fe200078e00ff */
[----:B------:R-:W-:Y:S01]  /*17980*/  MOV R7, R14 ;  /* 0x0000000e00077202 */ /* 0x000fe20000000f00 */
[----:B0-----:R-:W-:-:S06]  /*17990*/  @!P1 IMAD.WIDE R4, R9, 0x4, R4 ;  /* 0x0000000409049825 */ /* 0x001fcc00078e0204 */
[----:B------:R-:W2:Y:S01]  /*179a0*/  @!P1 LDG.E R4, desc[UR36][R4.64] ;  /* 0x0000002404049981 */ /* 0x000ea2000c1e1900 */
[----:B-1----:R-:W-:-:S06]  /*179b0*/  @!P1 IMAD.WIDE R2, R9, 0x4, R2 ;  /* 0x0000000409029825 */ /* 0x002fcc00078e0202 */
[----:B------:R-:W3:Y:S01]  /*179c0*/  @!P1 LDG.E R2, desc[UR36][R2.64] ;  /* 0x0000002402029981 */ /* 0x000ee2000c1e1900 */
[----:B------:R-:W-:Y:S01]  /*179d0*/  IMAD.MOV.U32 R8, RZ, RZ, RZ ;  /* 0x000000ffff087224 */ /* 0x000fe200078e00ff */
[C---:B------:R-:W-:Y:S01]  /*179e0*/  ISETP.GE.U32.AND P2, PT, R10.reuse, 0x2, PT ;  /* 0x000000020a00780c */ /* 0x040fe20003f46070 */
[----:B------:R-:W-:Y:S01]  /*179f0*/  IMAD.MOV.U32 R11, RZ, RZ, RZ ;  /* 0x000000ffff0b7224 */ /* 0x000fe200078e00ff */
        /* <DEDUP_REMOVED lines=10> */
.L_x_9326:
[----:B------:R-:W-:Y:S02]  /*17aa0*/  MOV R12, 0x2 ;  /* 0x00000002000c7802 */ /* 0x000fe40000000f00 */
[----:B------:R-:W-:-:S05]  /*17ab0*/  SEL R6, R14, RZ, P1 ;  /* 0x000000ff0e067207 */ /* 0x000fca0000800000 */
[----:B------:R-:W-:-:S04]  /*17ac0*/  IMAD.IADD R6, R13, 0x1, R6 ;  /* 0x000000010d067824 */ /* 0x000fc800078e0206 */
[----:B------:R-:W-:-:S07]  /*17ad0*/  IMAD.MOV.U32 R13, RZ, RZ, R6 ;  /* 0x000000ffff0d7224 */ /* 0x000fce00078e0006 */
[----:B------:R-:W-:Y:S05]  /*17ae0*/  WARPSYNC.COLLECTIVE R15, `(.L_x_9327) ;  /* 0x000000000f087348 */ /* 0x000fea0003c00000 */
[----:B------:R0:W1:Y:S02]  /*17af0*/  SHFL.UP P6, R14, R13, R12, R11 ;  /* 0x0400000c0d0e7389 */ /* 0x00006400000c000b */
[----:B01----:R-:W-:Y:S01]  /*17b00*/  ENDCOLLECTIVE ;  /* 0x000000000000791b */ /* 0x003fe20003800000 */
.L_x_9327:
        /* <DEDUP_REMOVED lines=8> */
.L_x_9328:
[----:B------:R-:W-:Y:S01]  /*17b90*/  IMAD.MOV.U32 R12, RZ, RZ, 0x8 ;  /* 0x00000008ff0c7424 */ /* 0x000fe200078e00ff */
[----:B------:R-:W-:-:S05]  /*17ba0*/  SEL R3, R14, RZ, P3 ;  /* 0x000000ff0e037207 */ /* 0x000fca0001800000 */
[----:B------:R-:W-:-:S04]  /*17bb0*/  IMAD.IADD R3, R2, 0x1, R3 ;  /* 0x0000000102037824 */ /* 0x000fc800078e0203 */
[----:B------:R-:W-:-:S07]  /*17bc0*/  IMAD.MOV.U32 R13, RZ, RZ, R3 ;  /* 0x000000ffff0d7224 */ /* 0x000fce00078e0003 */
[----:B------:R-:W-:Y:S05]  /*17bd0*/  WARPSYNC.COLLECTIVE R15, `(.L_x_9329) ;  /* 0x000000000f087348 */ /* 0x000fea0003c00000 */
[----:B------:R0:W1:Y:S02]  /*17be0*/  SHFL.UP P6, R14, R13, R12, R11 ;  /* 0x0400000c0d0e7389 */ /* 0x00006400000c000b */
[----:B01----:R-:W-:Y:S01]  /*17bf0*/  ENDCOLLECTIVE ;  /* 0x000000000000791b */ /* 0x003fe20003800000 */
.L_x_9329:
[----:B------:R-:W-:Y:S02]  /*17c00*/  MOV R12, 0x10 ;  /* 0x00000010000c7802 */ /* 0x000fe40000000f00 */
[----:B------:R-:W-:-:S05]  /*17c10*/  SEL R4, R14, RZ, P4 ;  /* 0x000000ff0e047207 */ /* 0x000fca0002000000 */
[----:B------:R-:W-:-:S04]  /*17c20*/  IMAD.IADD R4, R3, 0x1, R4 ;  /* 0x0000000103047824 */ /* 0x000fc800078e0204 */
[----:B------:R-:W-:-:S07]  /*17c30*/  IMAD.MOV.U32 R13, RZ, RZ, R4 ;  /* 0x000000ffff0d7224 */ /* 0x000fce00078e0004 */
[----:B------:R-:W-:Y:S05]  /*17c40*/  WARPSYNC.COLLECTIVE R15, `(.L_x_9330) ;  /* 0x000000000f087348 */ /* 0x000fea0003c00000 */
[----:B------:R0:W1:Y:S02]  /*17c50*/  SHFL.UP P6, R14, R13, R12, R11 ;  /* 0x0400000c0d0e7389 */ /* 0x00006400000c000b */
[----:B01----:R-:W-:Y:S01]  /*17c60*/  ENDCOLLECTIVE ;  /* 0x000000000000791b */ /* 0x003fe20003800000 */
.L_x_9330:
        /* <DEDUP_REMOVED lines=8> */
.L_x_9331:
[----:B------:R-:W-:Y:S05]  /*17cf0*/  BRA `(.L_x_9332) ;  /* 0xffffffb000c47947 */ /* 0x000fea000383ffff */
.L_x_9203:
[----:B------:R-:W-:Y:S01]  /*17d00*/  BSSY B0, `(.L_x_9333) ;  /* 0x0000007000007945 */ /* 0x000fe20003800000 */
[----:B------:R-:W-:Y:S02]  /*17d10*/  IMAD.MOV.U32 R12, RZ, RZ, 0x1 ;  /* 0x00000001ff0c7424 */ /* 0x000fe400078e00ff */
[----:B------:R-:W-:Y:S02]  /*17d20*/  IMAD.MOV.U32 R11, RZ, RZ, RZ ;  /* 0x000000ffff0b7224 */ /* 0x000fe400078e00ff */
[----:B------:R-:W-:-:S07]  /*17d30*/  IMAD.MOV.U32 R15, RZ, RZ, -0x1 ;  /* 0xffffffffff0f7424 */ /* 0x000fce00078e00ff */
[----:B------:R-:W-:Y:S05]  /*17d40*/  WARPSYNC.COLLECTIVE R15, `(.L_x_9334) ;  /* 0x000000000f087348 */ /* 0x000fea0003c00000 */
[----:B------:R0:W1:Y:S02]  /*17d50*/  SHFL.UP P6, R14, R13, R12, R11 ;  /* 0x0400000c0d0e7389 */ /* 0x00006400000c000b */
[----:B01----:R-:W-:Y:S01]  /*17d60*/  ENDCOLLECTIVE ;  /* 0x000000000000791b */ /* 0x003fe20003800000 */
.L_x_9334:
[----:B------:R-:W-:Y:S05]  /*17d70*/  BSYNC B0 ;  /* 0x0000000000007941 */ /* 0x000fea0003800000 */
.L_x_9333:
[----:B------:R-:W-:Y:S01]  /*17d80*/  SEL R14, R14, RZ, P1 ;  /* 0x000000ff0e0e7207 */ /* 0x000fe20000800000 */
[----:B------:R-:W-:Y:S02]  /*17d90*/  IMAD.MOV.U32 R12, RZ, RZ, 0x2 ;  /* 0x00000002ff0c7424 */ /* 0x000fe400078e00ff */
[----:B------:R-:W-:Y:S01]  /*17da0*/  IMAD.MOV.U32 R11, RZ, RZ, RZ ;  /* 0x000000ffff0b7224 */ /* 0x000fe200078e00ff */
[----:B------:R-:W-:Y:S01]  /*17db0*/  IADD3 R13, R13, R14, RZ ;  /* 0x0000000e0d0d7210 */ /* 0x000fe20007ffe0ff */
[----:B------:R-:W-:-:S07]  /*17dc0*/  IMAD.MOV.U32 R15, RZ, RZ, -0x1 ;  /* 0xffffffffff0f7424 */ /* 0x000fce00078e00ff */
[----:B------:R-:W-:Y:S05]  /*17dd0*/  WARPSYNC.COLLECTIVE R15, `(.L_x_9335) ;  /* 0x000000000f087348 */ /* 0x000fea0003c00000 */
[----:B------:R0:W1:Y:S02]  /*17de0*/  SHFL.UP P6, R14, R13, R12, R11 ;  /* 0x0400000c0d0e7389 */ /* 0x00006400000c000b */
[----:B01----:R-:W-:Y:S01]  /*17df0*/  ENDCOLLECTIVE ;  /* 0x000000000000791b */ /* 0x003fe20003800000 */
.L_x_9335:
[----:B------:R-:W-:Y:S01]  /*17e00*/  IMAD.MOV.U32 R12, RZ, RZ, 0x4 ;  /* 0x00000004ff0c7424 */ /* 0x000fe200078e00ff */
[----:B------:R-:W-:-:S05]  /*17e10*/  SEL R2, R14, RZ, P2 ;  /* 0x000000ff0e027207 */ /* 0x000fca0001000000 */
[----:B------:R-:W-:-:S04]  /*17e20*/  IMAD.IADD R2, R13, 0x1, R2 ;  /* 0x000000010d027824 */ /* 0x000fc800078e0202 */
[----:B------:R-:W-:-:S07]  /*17e30*/  IMAD.MOV.U32 R13, RZ, RZ, R2 ;  /* 0x000000ffff0d7224 */ /* 0x000fce00078e0002 */
[----:B------:R-:W-:Y:S05]  /*17e40*/  WARPSYNC.COLLECTIVE R15, `(.L_x_9336) ;  /* 0x000000000f087348 */ /* 0x000fea0003c00000 */
[----:B------:R0:W1:Y:S02]  /*17e50*/  SHFL.UP P6, R14, R13, R12, R11 ;  /* 0x0400000c0d0e7389 */ /* 0x00006400000c000b */
[----:B01----:R-:W-:Y:S01]  /*17e60*/  ENDCOLLECTIVE ;  /* 0x000000000000791b */ /* 0x003fe20003800000 */
.L_x_9336:
[----:B------:R-:W-:Y:S02]  /*17e70*/  MOV R12, 0x8 ;  /* 0x00000008000c7802 */ /* 0x000fe40000000f00 */
[----:B------:R-:W-:-:S05]  /*17e80*/  SEL R3, R14, RZ, P3 ;  /* 0x000000ff0e037207 */ /* 0x000fca0001800000 */
[----:B------:R-:W-:-:S04]  /*17e90*/  IMAD.IADD R3, R2, 0x1, R3 ;  /* 0x0000000102037824 */ /* 0x000fc800078e0203 */
[----:B------:R-:W-:-:S07]  /*17ea0*/  IMAD.MOV.U32 R13, RZ, RZ, R3 ;  /* 0x000000ffff0d7224 */ /* 0x000fce00078e0003 */
[----:B------:R-:W-:Y:S05]  /*17eb0*/  WARPSYNC.COLLECTIVE R15, `(.L_x_9337) ;  /* 0x000000000f087348 */ /* 0x000fea0003c00000 */
[----:B------:R0:W1:Y:S02]  /*17ec0*/  SHFL.UP P6, R14, R13, R12, R11 ;  /* 0x0400000c0d0e7389 */ /* 0x00006400000c000b */
[----:B01----:R-:W-:Y:S01]  /*17ed0*/  ENDCOLLECTIVE ;  /* 0x000000000000791b */ /* 0x003fe20003800000 */
.L_x_9337:
[----:B------:R-:W-:Y:S01]  /*17ee0*/  IMAD.MOV.U32 R12, RZ, RZ, 0x10 ;  /* 0x00000010ff0c7424 */ /* 0x000fe200078e00ff */
[----:B------:R-:W-:-:S05]  /*17ef0*/  SEL R4, R14, RZ, P4 ;  /* 0x000000ff0e047207 */ /* 0x000fca0002000000 */
[----:B------:R-:W-:-:S04]  /*17f00*/  IMAD.IADD R4, R3, 0x1, R4 ;  /* 0x0000000103047824 */ /* 0x000fc800078e0204 */
[----:B------:R-:W-:-:S07]  /*17f10*/  IMAD.MOV.U32 R13, RZ, RZ, R4 ;  /* 0x000000ffff0d7224 */ /* 0x000fce00078e0004 */
[----:B------:R-:W-:Y:S05]  /*17f20*/  WARPSYNC.COLLECTIVE R15, `(.L_x_9338) ;  /* 0x000000000f087348 */ /* 0x000fea0003c00000 */
[----:B------:R0:W1:Y:S02]  /*17f30*/  SHFL.UP P6, R14, R13, R12, R11 ;  /* 0x0400000c0d0e7389 */ /* 0x00006400000c000b */
[----:B01----:R-:W-:Y:S01]  /*17f40*/  ENDCOLLECTIVE ;  /* 0x000000000000791b */ /* 0x003fe20003800000 */
.L_x_9338:
        /* <DEDUP_REMOVED lines=8> */
.L_x_9339:
[----:B------:R-:W-:Y:S05]  /*17fd0*/  BRA `(.L_x_9340) ;  /* 0xffffffb000b07947 */ /* 0x000fea000383ffff */
.L_x_9205:
[----:B------:R-:W-:Y:S01]  /*17fe0*/  BSSY B0, `(.L_x_9341) ;  /* 0x0000006000007945 */ /* 0x000fe20003800000 */
[----:B------:R-:W-:Y:S01]  /*17ff0*/  PLOP3.LUT P6, PT, P6, PT, PT, 0x8, 0x0 ;  /* 0x000000000000781c */ /* 0x000fe200037ce170 */
[----:B------:R-:W-:-:S12]  /*18000*/  IMAD.MOV.U32 R15, RZ, RZ, -0x1 ;  /* 0xffffffffff0f7424 */ /* 0x000fd800078e00ff */
[----:B0-----:R-:W-:Y:S05]  /*18010*/  WARPSYNC.COLLECTIVE R15, `(.L_x_9342) ;  /* 0x000000000f087348 */ /* 0x001fea0003c00000 */
[----:B------:R-:W-:Y:S01]  /*18020*/  VOTE.ANY R14, PT, P6 ;  /* 0x00000000000e7806 */ /* 0x000fe200030e0100 */
[----:B0-----:R-:W-:Y:S06]  /*18030*/  ENDCOLLECTIVE ;  /* 0x000000000000791b */ /* 0x001fec0003800000 */
.L_x_9342:
[----:B------:R-:W-:Y:S05]  /*18040*/  BSYNC B0 ;  /* 0x0000000000007941 */ /* 0x000fea0003800000 */
.L_x_9341:
[----:B------:R-:W-:Y:S01]  /*18050*/  MOV R3, R14 ;  /* 0x0000000e00037202 */ /* 0x000fe20000000f00 */
[----:B------:R-:W-:Y:S02]  /*18060*/  IMAD.MOV.U32 R13, RZ, RZ, R17 ;  /* 0x000000ffff0d7224 */ /* 0x000fe400078e0011 */
[----:B------:R-:W-:Y:S01]  /*18070*/  IMAD.MOV.U32 R11, RZ, RZ, 0x1f ;  /* 0x0000001fff0b7424 */ /* 0x000fe200078e00ff */
[----:B------:R0:W1:Y:S01]  /*18080*/  POPC R12, R3 ;  /* 0x00000003000c7309 */ /* 0x0000620000000000 */
[----:B------:R-:W-:-:S07]  /*18090*/  IMAD.MOV.U32 R15, RZ, RZ, -0x1 ;  /* 0xffffffffff0f7424 */ /* 0x000fce00078e00ff */
[----:B01----:R-:W-:Y:S05]  /*180a0*/  WARPSYNC.COLLECTIVE R15, `(.L_x_9343) ;  /* 0x000000000f087348 */ /* 0x003fea0003c00000 */
[----:B-1----:R1:W2:Y:S02]  /*180b0*/  SHFL.IDX P6, R14, R13, R12, R11 ;  /* 0x0000000c0d0e7389 */ /* 0x0022a400000c000b */
[----:B012---:R-:W-:Y:S01]  /*180c0*/  ENDCOLLECTIVE ;  /* 0x000000000000791b */ /* 0x007fe20003800000 */
.L_x_9343:
[----:B------:R-:W-:Y:S02]  /*180d0*/  IMAD.IADD R19, R12, 0x1, R19 ;  /* 0x000000010c137824 */ /* 0x000fe400078e0213 */
[----:B------:R-:W-:Y:S02]  /*180e0*/  IMAD.MOV.U32 R13, RZ, RZ, R8 ;  /* 0x000000ffff0d7224 */ /* 0x000fe400078e0008 */
[----:B------:R-:W-:-:S07]  /*180f0*/  IMAD.MOV.U32 R17, RZ, RZ, R14 ;  /* 0x000000ffff117224 */ /* 0x000fce00078e000e */
[----:B------:R-:W-:Y:S05]  /*18100*/  WARPSYNC.COLLECTIVE R15, `(.L_x_9344) ;  /* 0x000000000f087348 */ /* 0x000fea0003c00000 */
[----:B------:R0:W1:Y:S02]  /*18110*/  SHFL.IDX P6, R14, R13, R12, R11 ;  /* 0x0000000c0d0e7389 */ /* 0x00006400000c000b */
[----:B01----:R-:W-:Y:S01]  /*18120*/  ENDCOLLECTIVE ;  /* 0x000000000000791b */ /* 0x003fe20003800000 */
.L_x_9344:
[----:B------:R-:W-:Y:S01]  /*18130*/  IMAD.MOV.U32 R8, RZ, RZ, R14 ;  /* 0x000000ffff087224 */ /* 0x000fe200078e000e */
[----:B------:R-:W-:Y:S06]  /*18140*/  BRA `(.L_x_9345) ;  /* 0xffffffb000947947 */ /* 0x000fec000383ffff */
.L_x_9207:
[----:B------:R-:W-:Y:S01]  /*18150*/  BSSY B0, `(.L_x_9346) ;  /* 0x0000007000007945 */ /* 0x000fe20003800000 */
[----:B------:R-:W-:Y:S01]  /*18160*/  IMAD.MOV.U32 R13, RZ, RZ, R2 ;  /* 0x000000ffff0d7224 */ /* 0x000fe200078e0002 */
[----:B------:R-:W-:Y:S01]  /*18170*/  MOV R11, 0x1f ;  /* 0x0000001f000b7802 */ /* 0x000fe20000000f00 */
[----:B------:R-:W-:-:S07]  /*18180*/  IMAD.MOV.U32 R15, RZ, RZ, -0x1 ;  /* 0xffffffffff0f7424 */ /* 0x000fce00078e00ff */
[----:B0-23--:R-:W-:Y:S05]  /*18190*/  WARPSYNC.COLLECTIVE R15, `(.L_x_9347) ;  /* 0x000000000f087348 */ /* 0x00dfea0003c00000 */
[----:B------:R1:W4:Y:S02]  /*181a0*/  SHFL.IDX P6, R14, R13, R12, R11 ;  /* 0x0000000c0d0e7389 */ /* 0x00032400000c000b */
[----:B01234-:R-:W-:Y:S01]  /*181b0*/  ENDCOLLECTIVE ;  /* 0x000000000000791b */ /* 0x01ffe20003800000 */
.L_x_9347:
[----:B------:R-:W-:Y:S05]  /*181c0*/  BSYNC B0 ;  /* 0x0000000000007941 */ /* 0x000fea0003800000 */
.L_x_9346:
[----:B------:R-:W-:Y:S01]  /*181d0*/  IMAD.MOV.U32 R6, RZ, RZ, R14 ;  /* 0x000000ffff067224 */ /* 0x000fe200078e000e */
[----:B------:R-:W-:Y:S06]  /*181e0*/  BRA `(.L_x_9206) ;  /* 0xffffffb000847947 */ /* 0x000fec000383ffff */
.L_x_9213:
[----:B0-----:R0:W1:Y:S02]  /*181f0*/  SYNCS.PHASECHK.TRANS64.TRYWAIT P0, [R7+URZ+0x28820], R0 ;  /* 0x02882000070075a7 */ /* 0x001064000800017f */
[----:B-1----:R-:W-:Y:S05]  /*18200*/  @!P0 NANOSLEEP.SYNCS 0x989680 ;  /* 0x009896800000895d */ /* 0x002fea0003900000 */
[----:B------:R-:W1:Y:S02]  /*18210*/  @!P0 SYNCS.PHASECHK.TRANS64 P0, [R7+URZ+0x28820], R0 ;  /* 0x02882000070085a7 */ /* 0x000e64000800007f */
[----:B-1----:R-:W-:Y:S05]  /*18220*/  @!P0 BRA `(.L_x_9213) ;  /* 0xfffffffc00f08947 */ /* 0x002fea000383ffff */
[----:B------:R-:W-:Y:S05]  /*18230*/  BRA `(.L_x_9348) ;  /* 0xffffffb800dc7947 */ /* 0x000fea000383ffff */
.L_x_9214:
        /* <DEDUP_REMOVED lines=11> */
.L_x_9350:
[----:B------:R-:W-:Y:S05]  /*182f0*/  BSYNC B0 ;  /* 0x0000000000007941 */ /* 0x000fea0003800000 */
.L_x_9349:
[----:B------:R-:W-:Y:S05]  /*18300*/  BRA `(.L_x_9351) ;  /* 0xffffffb800c47947 */ /* 0x000fea000383ffff */
.L_x_9217:
[----:B------:R-:W-:Y:S01]  /*18310*/  BSSY B1, `(.L_x_9352) ;  /* 0x0000006000017945 */ /* 0x000fe20003800000 */
[----:B------:R-:W-:-:S07]  /*18320*/  IMAD.MOV.U32 R15, RZ, RZ, -0x1 ;  /* 0xffffffffff0f7424 */ /* 0x000fce00078e00ff */
[----:B0-2---:R-:W-:Y:S05]  /*18330*/  WARPSYNC.COLLECTIVE R15, `(.L_x_9353) ;  /* 0x000000000f0c7348 */ /* 0x005fea0003c00000 */
[----:B------:R-:W-:Y:S02]  /*18340*/  ELECT P6, UR62, PT ;  /* 0x00000000003e782f */ /* 0x000fe400038c0000 */
[----:B------:R-:W-:Y:S01]  /*18350*/  MOV R14, UR62 ;  /* 0x0000003e000e7c02 */ /* 0x000fe20008000f00 */
[----:B0-2---:R-:W-:Y:S10]  /*18360*/  ENDCOLLECTIVE ;  /* 0x000000000000791b */ /* 0x005ff40003800000 */
.L_x_9353:
[----:B------:R-:W-:Y:S05]  /*18370*/  BSYNC B1 ;  /* 0x0000000000017941 */ /* 0x000fea0003800000 */
.L_x_9352:
[----:B------:R-:W-:Y:S05]  /*18380*/  BRA `(.L_x_9354) ;  /* 0xffffffb800bc7947 */ /* 0x000fea000383ffff */
.L_x_9219:
[----:B0-----:R0:W1:Y:S02]  /*18390*/  SYNCS.PHASECHK.TRANS64.TRYWAIT P1, [R5+URZ+0x28840], R0 ;  /* 0x02884000050075a7 */ /* 0x001064000802017f */
[----:B-1----:R-:W-:Y:S05]  /*183a0*/  @!P1 NANOSLEEP.SYNCS 0x989680 ;  /* 0x009896800000995d */ /* 0x002fea0003900000 */
[----:B------:R-:W1:Y:S02]  /*183b0*/  @!P1 SYNCS.PHASECHK.TRANS64 P1, [R5+URZ+0x28840], R0 ;  /* 0x02884000050095a7 */ /* 0x000e64000802007f */
[----:B-1----:R-:W-:Y:S05]  /*183c0*/  @!P1 BRA `(.L_x_9219) ;  /* 0xfffffffc00f09947 */ /* 0x002fea000383ffff */
[----:B------:R-:W-:Y:S05]  /*183d0*/  BRA `(.L_x_9355) ;  /* 0xffffffb800e47947 */ /* 0x000fea000383ffff */
.L_x_9221:
[----:B-1----:R1:W3:Y:S02]  /*183e0*/  SYNCS.PHASECHK.TRANS64.TRYWAIT P1, [R3+URZ+0x28840], R2 ;  /* 0x02884002030075a7 */ /* 0x0022e4000802017f */
[----:B---3--:R-:W-:Y:S05]  /*183f0*/  @!P1 NANOSLEEP.SYNCS 0x989680 ;  /* 0x009896800000995d */ /* 0x008fea0003900000 */
[----:B------:R-:W3:Y:S02]  /*18400*/  @!P1 SYNCS.PHASECHK.TRANS64 P1, [R3+URZ+0x28840], R2 ;  /* 0x02884002030095a7 */ /* 0x000ee4000802007f */
[----:B---3--:R-:W-:Y:S05]  /*18410*/  @!P1 BRA `(.L_x_9221) ;  /* 0xfffffffc00f09947 */ /* 0x008fea000383ffff */
[----:B------:R-:W-:Y:S05]  /*18420*/  BRA `(.L_x_9356) ;  /* 0xffffffb800f07947 */ /* 0x000fea000383ffff */
.L_x_9223:
[----:B---3--:R3:W4:Y:S02]  /*18430*/  SYNCS.PHASECHK.TRANS64.TRYWAIT P1, [R5+URZ+0x28860], R0 ;  /* 0x02886000050075a7 */ /* 0x008724000802017f */
[----:B----4-:R-:W-:Y:S05]  /*18440*/  @!P1 NANOSLEEP.SYNCS 0x989680 ;  /* 0x009896800000995d */ /* 0x010fea0003900000 */
[----:B------:R-:W4:Y:S02]  /*18450*/  @!P1 SYNCS.PHASECHK.TRANS64 P1, [R5+URZ+0x28860], R0 ;  /* 0x02886000050095a7 */ /* 0x000f24000802007f */
[----:B----4-:R-:W-:Y:S05]  /*18460*/  @!P1 BRA `(.L_x_9223) ;  /* 0xfffffffc00f09947 */ /* 0x010fea000383ffff */
[----:B------:R-:W-:Y:S05]  /*18470*/  BRA `(.L_x_9357) ;  /* 0xffffffb800ec7947 */ /* 0x000fea000383ffff */
.L_x_9358:
        /* <DEDUP_REMOVED lines=16> */
.L_x_15981:


//--------------------- .text._ZN7cutlass13device_kernelIN5flash11enable_sm90INS1_16FlashAttnFwdSm90INS1_25CollectiveMainloopFwdSm90ILi2EN4cute5tupleIJNS5_1CILi1EEES8_S8_EEENS6_IJNS7_ILi128EEESA_SA_EEELi128ENS_10bfloat16_tEfNS_4arch4Sm90ELb1ELb0ELb1ELb1ELb1ELb1ELb0ELb1ELb1ELb1ELb1ELb0EEENS1_21CollectiveEpilogueFwdISB_S9_SC_SE_Li256ELb1ELb1ELb1ELb0EEENS1_36VarlenDynamicPersistentTileSchedulerILi128ELi128ELi256ELi128ELb1ELb1ELb1ELb1ELb1ELb1EEEEEEEEEvNT_6ParamsE --------------------------
	.section	.text._ZN7cutlass13device_kernelIN5flash11enable_sm90INS1_16FlashAttnFwdSm90INS1_25CollectiveMainloopFwdSm90ILi2EN4cute5tupleIJNS5_1CILi1EEES8_S8_EEENS6_IJNS7_ILi128EEESA_SA_EEELi128ENS_10bfloat16_tEfNS_4arch4Sm90ELb1ELb0ELb1ELb1ELb1ELb1ELb0ELb1ELb1ELb1ELb1ELb0EEENS1_21CollectiveEpilogueFwdISB_S9_SC_SE_Li256ELb1ELb1ELb1ELb0EEENS1_36VarlenDynamicPersistentTileSchedulerILi128ELi128ELi256ELi128ELb1ELb1ELb1ELb1ELb1ELb1EEEEEEEEEvNT_6ParamsE,"ax",@progbits
	.align	128
.text._ZN7cutlass13device_kernelIN5flash11enable_sm90INS1_16FlashAttnFwdSm90INS1_25CollectiveMainloopFwdSm90ILi2EN4cute5tupleIJNS5_1CILi1EEES8_S8_EEENS6_IJNS7_ILi128EEESA_SA_EEELi128ENS_10bfloat16_tEfNS_4arch4Sm90ELb1ELb0ELb1ELb1ELb1ELb1ELb0ELb1ELb1ELb1ELb1ELb0EEENS1_21CollectiveEpilogueFwdISB_S9_SC_SE_Li256ELb1ELb1ELb1ELb0EEENS1_36VarlenDynamicPersistentTileSchedulerILi128ELi128ELi256ELi128ELb1ELb1ELb1ELb1ELb1ELb1EEEEEEEEEvNT_6ParamsE:
        .type           _ZN7cutlass13device_kernelIN5flash11enable_sm90INS1_16FlashAttnFwdSm90INS1_25CollectiveMainloopFwdSm90ILi2EN4cute5tupleIJNS5_1CILi1EEES8_S8_EEENS6_IJNS7_ILi128EEESA_SA_EEELi128ENS_10bfloat16_tEfNS_4arch4Sm90ELb1ELb0ELb1ELb1ELb1ELb1ELb0ELb1ELb1ELb1ELb1ELb0EEENS1_21CollectiveEpilogueFwdISB_S9_SC_SE_Li256ELb1ELb1ELb1ELb0EEENS1_36VarlenDynamicPersistentTileSchedulerILi128ELi128ELi256ELi128ELb1ELb1ELb1ELb1ELb1ELb1EEEEEEEEEvNT_6ParamsE,@function
        .size           _ZN7cutlass13device_kernelIN5flash11enable_sm90INS1_16FlashAttnFwdSm90INS1_25CollectiveMainloopFwdSm90ILi2EN4cute5tupleIJNS5_1CILi1EEES8_S8_EEENS6_IJNS7_ILi128EEESA_SA_EEELi128ENS_10bfloat16_tEfNS_4arch4Sm90ELb1ELb0ELb1ELb1ELb1ELb1ELb0ELb1ELb1ELb1ELb1ELb0EEENS1_21CollectiveEpilogueFwdISB_S9_SC_SE_Li256ELb1ELb1ELb1ELb0EEENS1_36VarlenDynamicPersistentTileSchedulerILi128ELi128ELi256ELi128ELb1ELb1ELb1ELb1ELb1ELb1EEEEEEEEEvNT_6ParamsE,(.L_x_15982 - _ZN7cutlass13device_kernelIN5flash11enable_sm90INS1_16FlashAttnFwdSm90INS1_25CollectiveMainloopFwdSm90ILi2EN4cute5tupleIJNS5_1CILi1EEES8_S8_EEENS6_IJNS7_ILi128EEESA_SA_EEELi128ENS_10bfloat16_tEfNS_4arch4Sm90ELb1ELb0ELb1ELb1ELb1ELb1ELb0ELb1ELb1ELb1ELb1ELb0EEENS1_21CollectiveEpilogueFwdISB_S9_SC_SE_Li256ELb1ELb1ELb1ELb0EEENS1_36VarlenDynamicPersistentTileSchedulerILi128ELi128ELi256ELi128ELb1ELb1ELb1ELb1ELb1ELb1EEEEEEEEEvNT_6ParamsE)
        .other          _ZN7cutlass13device_kernelIN5flash11enable_sm90INS1_16FlashAttnFwdSm90INS1_25CollectiveMainloopFwdSm90ILi2EN4cute5tupleIJNS5_1CILi1EEES8_S8_EEENS6_IJNS7_ILi128EEESA_SA_EEELi128ENS_10bfloat16_tEfNS_4arch4Sm90ELb1ELb0ELb1ELb1ELb1ELb1ELb0ELb1ELb1ELb1ELb1ELb0EEENS1_21CollectiveEpilogueFwdISB_S9_SC_SE_Li256ELb1ELb1ELb1ELb0EEENS1_36VarlenDynamicPersistentTileSchedulerILi128ELi128ELi256ELi128ELb1ELb1ELb1ELb1ELb1ELb1EEEEEEEEEvNT_6ParamsE,@"STO_CUDA_ENTRY STV_DEFAULT"
_ZN7cutlass13device_kernelIN5flash11enable_sm90INS1_16FlashAttnFwdSm90INS1_25CollectiveMainloopFwdSm90ILi2EN4cute5tupleIJNS5_1CILi1EEES8_S8_EEENS6_IJNS7_ILi128EEESA_SA_EEELi128ENS_10bfloat16_tEfNS_4arch4Sm90ELb1ELb0ELb1ELb1ELb1ELb1ELb0ELb1ELb1ELb1ELb1ELb0EEENS1_21CollectiveEpilogueFwdISB_S9_SC_SE_Li256ELb1ELb1ELb1ELb0EEENS1_36VarlenDynamicPersistentTileSchedulerILi128ELi128ELi256ELi128ELb1ELb1ELb1ELb1ELb1ELb1EEEEEEEEEvNT_6ParamsE:
        /* <DEDUP_REMOVED lines=18> */
.L_x_9360:
[----:B------:R-:W-:Y:S05]  /*0120*/  BSYNC B0 ;  /* 0x0000000000007941 */ /* 0x000fea0003800000 */
.L_x_9359:
        /* <DEDUP_REMOVED lines=41> */
.L_x_9361:
        /* <DEDUP_REMOVED lines=22> */
.L_x_9362:
        /* <DEDUP_REMOVED lines=18> */
.L_x_9363:
        /* <DEDUP_REMOVED lines=22> */
.L_x_9364:
        /* <DEDUP_REMOVED lines=22> */
.L_x_9365:
        /* <DEDUP_REMOVED lines=8> */
.L_x_9368:
        /* <DEDUP_REMOVED lines=19> */
[----:B------:R-:W-:Y:S01]  /*0ab0*/  R2UR UR40, R18 ;  /* 0x00000000122872ca */ /* 0x000fe200000e0000 */
[----:B------:R-:W-:Y:S01]  /*0ac0*/  IMAD.MOV.U32 R19, RZ, RZ, RZ ;  /* 0x000000ffff137224 */ /* 0x000fe200078e00ff */
[----:B------:R-:W-:Y:S01]  /*0ad0*/  ULOP3.LUT UR41, UR36, 0x1, URZ, 0xfc, !UPT ;  /* 0x0000000124297892 */ /* 0x000fe2000f8efc3f */
[----:B------:R-:W-:Y:S01]  /*0ae0*/  IMAD.MOV.U32 R190, RZ, RZ, RZ ;  /* 0x000000ffffbe7224 */ /* 0x000fe200078e00ff */
[----:B------:R-:W-:Y:S01]  /*0af0*/  SHF.R.S32.HI R0, RZ, 0x1f, R12 ;  /* 0x0000001fff007819 */ /* 0x000fe2000001140c */
[----:B------:R-:W-:Y:S01]  /*0b00*/  IMAD.MOV.U32 R189, RZ, RZ, RZ ;  /* 0x000000ffffbd7224 */ /* 0x000fe200078e00ff */
[----:B------:R-:W-:Y:S01]  /*0b10*/  UMOV UR39, URZ ;  /* 0x0000003f00277c82 */ /* 0x000fe20008000000 */
[----:B------:R-:W-:Y:S01]  /*0b20*/  IMAD.MOV.U32 R186, RZ, RZ, RZ ;  /* 0x000000ffffba7224 */ /* 0x000fe200078e00ff */
[CC--:B------:R-:W-:Y:S02]  /*0b30*/  LEA.HI R2, R0.reuse, R12.reuse, RZ, 0x7 ;  /* 0x0000000c00027211 */ /* 0x0c0fe400078f38ff */
[----:B------:R-:W-:-:S02]  /*0b40*/  LEA.HI R4, R0, R12, RZ, 0x5 ;  /* 0x0000000c00047211 */ /* 0x000fc400078f28ff */
[----:B------:R-:W-:Y:S01]  /*0b50*/  LOP3.LUT R220, R2, 0xffffff80, RZ, 0xc0, !PT ;  /* 0xffffff8002dc7812 */ /* 0x000fe200078ec0ff */
[----:B------:R-:W-:Y:S01]  /*0b60*/  UIADD3 UR40, UR40, 0x10400, URZ ;  /* 0x0001040028287890 */ /* 0x000fe2000fffe03f */
[-C--:B------:R-:W-:Y:S01]  /*0b70*/  LEA.HI R3, R0, R12.reuse, RZ, 0x4 ;  /* 0x0000000c00037211 */ /* 0x080fe200078f20ff */
[----:B------:R-:W-:Y:S01]  /*0b80*/  IMAD.SHL.U32 R5, R4, 0x20, RZ ;  /* 0x0000002004057824 */ /* 0x000fe200078e00ff */
[----:B------:R-:W-:Y:S01]  /*0b90*/  LEA.HI R11, R0, R12, RZ, 0x2 ;  /* 0x0000000c000b7211 */ /* 0x000fe200078f10ff */
[C---:B------:R-:W-:Y:S01]  /*0ba0*/  IMAD.IADD R220, R12.reuse, 0x1, -R220 ;  /* 0x000000010cdc7824 */ /* 0x040fe200078e0adc */
[----:B------:R-:W-:Y:S02]  /*0bb0*/  LOP3.LUT R4, R3, 0x3fffff0, RZ, 0xc0, !PT ;  /* 0x03fffff003047812 */ /* 0x000fe400078ec0ff */
[----:B------:R-:W-:Y:S02]  /*0bc0*/  LOP3.LUT R5, R5, 0xfffffc00, RZ, 0xc0, !PT ;  /* 0xfffffc0005057812 */ /* 0x000fe400078ec0ff */
[----:B------:R-:W-:Y:S01]  /*0bd0*/  SHF.R.S32.HI R7, RZ, 0x1f, R220 ;  /* 0x0000001fff077819 */ /* 0x000fe200000114dc */
[----:B------:R-:W-:Y:S01]  /*0be0*/  IMAD.IADD R4, R12, 0x1, -R4 ;  /* 0x000000010c047824 */ /* 0x000fe200078e0a04 */
[----:B------:R-:W-:-:S02]  /*0bf0*/  SHF.R.S32.HI R16, RZ, 0x7, R2 ;  /* 0x00000007ff107819 */ /* 0x000fc40000011402 */
[-C--:B------:R-:W-:Y:S02]  /*0c00*/  LEA.HI R8, R7, R220.reuse, RZ, 0x2 ;  /* 0x000000dc07087211 */ /* 0x080fe400078f10ff */
[----:B------:R-:W-:Y:S02]  /*0c10*/  LOP3.LUT R11, R11, 0xfffffffc, RZ, 0xc0, !PT ;  /* 0xfffffffc0b0b7812 */ /* 0x000fe400078ec0ff */
[--C-:B------:R-:W-:Y:S02]  /*0c20*/  SHF.R.S32.HI R9, RZ, 0x2, R8.reuse ;  /* 0x00000002ff097819 */ /* 0x100fe40000011408 */
[----:B------:R-:W-:Y:S01]  /*0c30*/  SHF.R.S32.HI R6, RZ, 0x1f, R8 ;  /* 0x0000001fff067819 */ /* 0x000fe20000011408 */
[----:B------:R-:W-:Y:S01]  /*0c40*/  IMAD.IADD R11, R12, 0x1, -R11 ;  /* 0x000000010c0b7824 */ /* 0x000fe200078e0a0b */
[----:B------:R-:W-:Y:S02]  /*0c50*/  LEA.HI R7, R7, R220, RZ, 0x5 ;  /* 0x000000dc07077211 */ /* 0x000fe400078f28ff */
[----:B------:R-:W-:-:S02]  /*0c60*/  LEA.HI R6, R6, R9, RZ, 0x3 ;  /* 0x0000000906067211 */ /* 0x000fc400078f18ff */
[----:B------:R-:W-:Y:S02]  /*0c70*/  LEA.HI R2, R2, R16, RZ, 0x1 ;  /* 0x0000001002027211 */ /* 0x000fe400078f08ff */
[----:B------:R-:W-:Y:S01]  /*0c80*/  LOP3.LUT R10, R6, 0xfffffff8, RZ, 0xc0, !PT ;  /* 0xfffffff8060a7812 */ /* 0x000fe200078ec0ff */
[----:B------:R-:W-:Y:S01]  /*0c90*/  IMAD R6, R4, 0x40, R5 ;  /* 0x0000004004067824 */ /* 0x000fe200078e0205 */
[----:B------:R-:W-:Y:S02]  /*0ca0*/  SHF.R.S32.HI R4, RZ, 0x4, R3 ;  /* 0x00000004ff047819 */ /* 0x000fe40000011403 */
[----:B------:R-:W-:Y:S01]  /*0cb0*/  SHF.R.S32.HI R7, RZ, 0x5, R7 ;  /* 0x00000005ff077819 */ /* 0x000fe20000011407 */
[----:B------:R-:W-:Y:S01]  /*0cc0*/  IMAD.IADD R10, R9, 0x1, -R10 ;  /* 0x00000001090a7824 */ /* 0x000fe200078e0a0a */
[----:B------:R-:W-:Y:S02]  /*0cd0*/  LEA.HI R3, R3, R4, RZ, 0x1 ;  /* 0x0000000403037211 */ /* 0x000fe400078f08ff */
[----:B------:R-:W-:Y:S01]  /*0ce0*/  LOP3.LUT R2, R2, 0x3fffffe, RZ, 0xc0, !PT ;  /* 0x03fffffe02027812 */ /* 0x000fe200078ec0ff */
[----:B------:R-:W-:Y:S01]  /*0cf0*/  IMAD R7, R7, 0x10, R10 ;  /* 0x0000001007077824 */ /* 0x000fe200078e020a */
[----:B------:R-:W-:-:S02]  /*0d00*/  LOP3.LUT R3, R3, 0x1ffffffe, RZ, 0xc0, !PT ;  /* 0x1ffffffe03037812 */ /* 0x000fc400078ec0ff */
[-C--:B------:R-:W-:Y:S01]  /*0d10*/  LEA.HI R187, R0, R12.reuse, RZ, 0x3 ;  /* 0x0000000c00bb7211 */ /* 0x080fe200078f18ff */
[----:B------:R-:W-:Y:S01]  /*0d20*/  IMAD.IADD R2, R16, 0x1, -R2 ;  /* 0x0000000110027824 */ /* 0x000fe200078e0a02 */
[----:B------:R-:W-:Y:S01]  /*0d30*/  LEA.HI R5, R11, R11, RZ, 0x1 ;  /* 0x0000000b0b057211 */ /* 0x000fe200078f08ff */
[----:B------:R-:W-:Y:S01]  /*0d40*/  IMAD.IADD R3, R4, 0x1, -R3 ;  /* 0x0000000104037824 */ /* 0x000fe200078e0a03 */
[----:B------:R-:W-:Y:S01]  /*0d50*/  LOP3.LUT R207, R187, 0xfffffff8, RZ, 0xc0, !PT ;  /* 0xfffffff8bbcf7812 */ /* 0x000fe200078ec0ff */
[----:B------:R-:W-:Y:S01]  /*0d60*/  IMAD R20, R2, 0x40, R7 ;  /* 0x0000004002147824 */ /* 0x000fe200078e0207 */
[----:B------:R-:W-:Y:S01]  /*0d70*/  LEA.HI R0, R0, R12, RZ, 0x6 ;  /* 0x0000000c00007211 */ /* 0x000fe200078f30ff */
[----:B------:R-:W-:Y:S01]  /*0d80*/  IMAD R3, R3, 0x8, R6 ;  /* 0x0000000803037824 */ /* 0x000fe200078e0206 */
[----:B------:R-:W-:Y:S01]  /*0d90*/  SHF.R.S32.HI R187, RZ, 0x3, R187 ;  /* 0x00000003ffbb7819 */ /* 0x000fe200000114bb */
[----:B------:R-:W-:Y:S01]  /*0da0*/  IMAD.IADD R207, R12, 0x1, -R207 ;  /* 0x000000010ccf7824 */ /* 0x000fe200078e0acf */
[----:B------:R-:W-:Y:S01]  /*0db0*/  LOP3.LUT R4, R5, 0x1ffffffe, RZ, 0xc0, !PT ;  /* 0x1ffffffe05047812 */ /* 0x000fe200078ec0ff */
[----:B------:R-:W-:Y:S01]  /*0dc0*/  IMAD.SHL.U32 R0, R0, 0x8, RZ ;  /* 0x0000000800007824 */ /* 0x000fe200078e00ff */
[----:B------:R0:W-:Y:S01]  /*0dd0*/  STL [R1+0x18], R3 ;  /* 0x0000180301007387 */ /* 0x0001e20000100800 */
[----:B------:R-:W-:Y:S01]  /*0de0*/  IMAD.SHL.U32 R2, R187, 0x40, RZ ;  /* 0x00000040bb027824 */ /* 0x000fe200078e00ff */
[----:B------:R-:W-:Y:S01]  /*0df0*/  IADD3 R4, R11, -R4, RZ ;  /* 0x800000040b047210 */ /* 0x000fe20007ffe0ff */
[C---:B------:R-:W-:Y:S01]  /*0e00*/  VIADD R12, R187.reuse, 0x20 ;  /* 0x00000020bb0c7836 */ /* 0x040fe20000000000 */
[C---:B------:R-:W-:Y:S01]  /*0e10*/  IADD3 R11, R187.reuse, 0x60, RZ ;  /* 0x00000060bb0b7810 */ /* 0x040fe20007ffe0ff */
[----:B------:R-:W-:Y:S01]  /*0e20*/  VIADD R9, R187, 0x40 ;  /* 0x00000040bb097836 */ /* 0x000fe20000000000 */
[----:B------:R-:W-:Y:S01]  /*0e30*/  LOP3.LUT R205, R0, 0xfffffe00, RZ, 0xc0, !PT ;  /* 0xfffffe0000cd7812 */ /* 0x000fe200078ec0ff */
[----:B------:R-:W-:Y:S01]  /*0e40*/  IMAD.SHL.U32 R16, R207, 0x8, RZ ;  /* 0x00000008cf107824 */ /* 0x000fe200078e00ff */
[----:B------:R-:W-:Y:S01]  /*0e50*/  SHF.R.S32.HI R0, RZ, 0x1f, R12 ;  /* 0x0000001fff007819 */ /* 0x000fe2000001140c */
[----:B------:R1:W-:Y:S01]  /*0e60*/  STL [R1+0x14], R20 ;  /* 0x0000141401007387 */ /* 0x0003e20000100800 */
[----:B0-----:R-:W-:Y:S01]  /*0e70*/  LOP3.LUT R3, R2, 0x1c0, RZ, 0xc0, !PT ;  /* 0x000001c002037812 */ /* 0x001fe200078ec0ff */
[----:B------:R-:W-:Y:S01]  /*0e80*/  IMAD.SHL.U32 R197, R9, 0x40, RZ ;  /* 0x0000004009c57824 */ /* 0x000fe200078e00ff */
[----:B------:R-:W-:Y:S01]  /*0e90*/  SHF.R.S32.HI R2, RZ, 0x1f, R9 ;  /* 0x0000001fff027819 */ /* 0x000fe20000011409 */
[----:B------:R-:W-:Y:S01]  /*0ea0*/  IMAD.SHL.U32 R198, R12, 0x40, RZ ;  /* 0x000000400cc67824 */ /* 0x000fe200078e00ff */
[----:B------:R-:W-:Y:S01]  /*0eb0*/  SHF.R.S32.HI R10, RZ, 0x1f, R11 ;  /* 0x0000001fff0a7819 */ /* 0x000fe2000001140b */
[----:B------:R-:W-:Y:S01]  /*0ec0*/  IMAD.SHL.U32 R196, R11, 0x40, RZ ;  /* 0x000000400bc47824 */ /* 0x000fe200078e00ff */
[----:B------:R-:W-:Y:S01]  /*0ed0*/  SHF.R.U32.HI R204, RZ, 0x3, R3 ;  /* 0x00000003ffcc7819 */ /* 0x000fe20000011603 */
[----:B------:R-:W-:Y:S01]  /*0ee0*/  IMAD.MOV.U32 R5, RZ, RZ, R13 ;  /* 0x000000ffff057224 */ /* 0x000fe200078e000d */
[----:B------:R-:W-:Y:S01]  /*0ef0*/  LOP3.LUT R200, R3, 0x38, R16, 0xf8, !PT ;  /* 0x0000003803c87812 */ /* 0x000fe200078ef810 */
[----:B------:R-:W-:Y:S01]  /*0f00*/  IMAD.MOV.U32 R6, RZ, RZ, R14 ;  /* 0x000000ffff067224 */ /* 0x000fe200078e000e */
[----:B------:R-:W-:Y:S01]  /*0f10*/  LEA.HI R0, R0, R12, RZ, 0x3 ;  /* 0x0000000c00007211 */ /* 0x000fe200078f18ff */
[----:B------:R-:W-:Y:S01]  /*0f20*/  IMAD.MOV.U32 R7, RZ, RZ, R15 ;  /* 0x000000ffff077224 */ /* 0x000fe200078e000f */
[----:B------:R-:W-:Y:S01]  /*0f30*/  LEA.HI R9, R2, R9, RZ, 0x3 ;  /* 0x0000000902097211 */ /* 0x000fe200078f18ff */
[----:B------:R-:W-:Y:S01]  /*0f40*/  IMAD.SHL.U32 R22, R207, 0x4, RZ ;  /* 0x00000004cf167824 */ /* 0x000fe200078e00ff */
[----:B------:R-:W-:Y:S01]  /*0f50*/  LEA.HI R10, R10, R11, RZ, 0x3 ;  /* 0x0000000b0a0a7211 */ /* 0x000fe200078f18ff */
[----:B------:R-:W-:Y:S01]  /*0f60*/  IMAD.SHL.U32 R0, R0, 0x40, RZ ;  /* 0x0000004000007824 */ /* 0x000fe200078e00ff */
[----:B------:R-:W-:Y:S01]  /*0f70*/  LOP3.LUT R3, R8, 0x7ffffffc, RZ, 0xc0, !PT ;  /* 0x7ffffffc08037812 */ /* 0x000fe200078ec0ff */
[----:B------:R-:W-:Y:S01]  /*0f80*/  IMAD.SHL.U32 R9, R9, 0x40, RZ ;  /* 0x0000004009097824 */ /* 0x000fe200078e00ff */
[----:B------:R-:W-:Y:S01]  /*0f90*/  LOP3.LUT R198, R198, 0x1c0, RZ, 0xc0, !PT ;  /* 0x000001c0c6c67812 */ /* 0x000fe200078ec0ff */
[----:B------:R-:W-:Y:S01]  /*0fa0*/  IMAD.SHL.U32 R10, R10, 0x40, RZ ;  /* 0x000000400a0a7824 */ /* 0x000fe200078e00ff */
[----:B------:R-:W-:Y:S01]  /*0fb0*/  LOP3.LUT R197, R197, 0x1c0, RZ, 0xc0, !PT ;  /* 0x000001c0c5c57812 */ /* 0x000fe200078ec0ff */
[----:B------:R-:W-:Y:S01]  /*0fc0*/  IMAD.IADD R3, R220, 0x1, -R3 ;  /* 0x00000001dc037824 */ /* 0x000fe200078e0a03 */
[----:B------:R-:W-:Y:S01]  /*0fd0*/  LOP3.LUT R196, R196, 0x1c0, RZ, 0xc0, !PT ;  /* 0x000001c0c4c47812 */ /* 0x000fe200078ec0ff */
[----:B------:R-:W-:Y:S01]  /*0fe0*/  VIADD R2, R16, 0x40 ;  /* 0x0000004010027836 */ /* 0x000fe20000000000 */
[----:B------:R-:W-:Y:S01]  /*0ff0*/  SHF.R.U32.HI R15, RZ, 0x3, R198 ;  /* 0x00000003ff0f7819 */ /* 0x000fe200000116c6 */
[----:B------:R-:W-:Y:S01]  /*1000*/  IMAD.SHL.U32 R193, R3, 0x2, RZ ;  /* 0x0000000203c17824 */ /* 0x000fe200078e00ff */
[--C-:B------:R-:W-:Y:S01]  /*1010*/  LOP3.LUT R8, R198, 0x38, R16.reuse, 0xf8, !PT ;  /* 0x00000038c6087812 */ /* 0x100fe200078ef810 */
[----:B------:R-:W-:Y:S01]  /*1020*/  VIADD R185, R22, 0x20 ;  /* 0x0000002016b97836 */ /* 0x000fe20000000000 */
[----:B------:R-:W-:Y:S01]  /*1030*/  SHF.R.U32.HI R14, RZ, 0x3, R197 ;  /* 0x00000003ff0e7819 */ /* 0x000fe200000116c5 */
[----:B------:R-:W-:Y:S01]  /*1040*/  VIADD R218, R193, 0x50 ;  /* 0x00000050c1da7836 */ /* 0x000fe20000000000 */
[----:B------:R-:W-:Y:S01]  /*1050*/  LOP3.LUT R11, R197, 0x38, R16, 0xf8, !PT ;  /* 0x00000038c50b7812 */ /* 0x000fe200078ef810 */
[C---:B------:R-:W-:Y:S01]  /*1060*/  VIADD R216, R193.reuse, 0x60 ;  /* 0x00000060c1d87836 */ /* 0x040fe20000000000 */
[----:B------:R-:W-:Y:S01]  /*1070*/  SHF.R.U32.HI R13, RZ, 0x3, R196 ;  /* 0x00000003ff0d7819 */ /* 0x000fe200000116c4 */
[C---:B------:R-:W-:Y:S01]  /*1080*/  VIADD R215, R193.reuse, 0x68 ;  /* 0x00000068c1d77836 */ /* 0x040fe20000000000 */
[----:B------:R-:W-:Y:S01]  /*1090*/  LOP3.LUT R12, R196, 0x38, R16, 0xf8, !PT ;  /* 0x00000038c40c7812 */ /* 0x000fe200078ef810 */
[C---:B------:R-:W-:Y:S01]  /*10a0*/  VIADD R214, R193.reuse, 0x70 ;  /* 0x00000070c1d67836 */ /* 0x040fe20000000000 */
[----:B------:R-:W-:Y:S01]  /*10b0*/  LOP3.LUT R203, R0, 0xfffffe00, RZ, 0xc0, !PT ;  /* 0xfffffe0000cb7812 */ /* 0x000fe200078ec0ff */
[----:B------:R-:W-:Y:S01]  /*10c0*/  VIADD R213, R193, 0x78 ;  /* 0x00000078c1d57836 */ /* 0x000fe20000000000 */
[----:B------:R-:W-:Y:S01]  /*10d0*/  LOP3.LUT R202, R9, 0xfffffe00, RZ, 0xc0, !PT ;  /* 0xfffffe0009ca7812 */ /* 0x000fe200078ec0ff */
[----:B------:R-:W-:Y:S01]  /*10e0*/  IMAD R206, R4, 0x8, R20 ;  /* 0x0000000804ce7824 */ /* 0x000fe200078e0214 */
[----:B------:R-:W-:-:S02]  /*10f0*/  LOP3.LUT R201, R10, 0xfffffe00, RZ, 0xc0, !PT ;  /* 0xfffffe000ac97812 */ /* 0x000fc400078ec0ff */
[----:B------:R-:W-:Y:S02]  /*1100*/  LOP3.LUT R8, R203, R8, R15, 0xf6, !PT ;  /* 0x00000008cb087212 */ /* 0x000fe400078ef60f */
[----:B------:R-:W-:Y:S02]  /*1110*/  LOP3.LUT R11, R202, R11, R14, 0xf6, !PT ;  /* 0x0000000bca0b7212 */ /* 0x000fe400078ef60e */
[----:B------:R-:W-:Y:S02]  /*1120*/  LOP3.LUT R12, R201, R12, R13, 0xf6, !PT ;  /* 0x0000000cc90c7212 */ /* 0x000fe400078ef60d */
[----:B------:R-:W-:Y:S02]  /*1130*/  IADD3 R217, R193, 0x58, RZ ;  /* 0x00000058c1d97810 */ /* 0x000fe40007ffe0ff */
[----:B------:R-:W-:Y:S02]  /*1140*/  SHF.R.S32.HI R23, RZ, 0x1f, R22 ;  /* 0x0000001fff177819 */ /* 0x000fe40000011416 */
[----:B------:R-:W-:-:S02]  /*1150*/  SHF.R.S32.HI R17, RZ, 0x1f, R16 ;  /* 0x0000001fff117819 */ /* 0x000fc40000011410 */
[----:B------:R-:W-:Y:S02]  /*1160*/  LOP3.LUT R200, R205, R200, R204, 0xf6, !PT ;  /* 0x000000c8cdc87212 */ /* 0x000fe400078ef6cc */
[----:B------:R-:W-:Y:S02]  /*1170*/  SHF.R.S32.HI R184, RZ, 0x1f, R2 ;  /* 0x0000001fffb87819 */ /* 0x000fe40000011402 */
[----:B------:R-:W-:Y:S02]  /*1180*/  LEA R229, R8, UR40, 0x1 ;  /* 0x0000002808e57c11 */ /* 0x000fe4000f8e08ff */
[----:B------:R-:W-:Y:S02]  /*1190*/  LEA R228, R11, UR40, 0x1 ;  /* 0x000000280be47c11 */ /* 0x000fe4000f8e08ff */
[----:B------:R-:W-:Y:S02]  /*11a0*/  LEA R227, R12, UR40, 0x1 ;  /* 0x000000280ce37c11 */ /* 0x000fe4000f8e08ff */
[----:B------:R-:W-:-:S02]  /*11b0*/  SHF.R.S32.HI R226, RZ, 0x1f, R218 ;  /* 0x0000001fffe27819 */ /* 0x000fc400000114da */
[----:B------:R-:W-:Y:S02]  /*11c0*/  SHF.R.S32.HI R225, RZ, 0x1f, R217 ;  /* 0x0000001fffe17819 */ /* 0x000fe400000114d9 */
[----:B------:R-:W-:Y:S02]  /*11d0*/  SHF.R.S32.HI R224, RZ, 0x1f, R216 ;  /* 0x0000001fffe07819 */ /* 0x000fe400000114d8 */
[----:B------:R-:W-:Y:S02]  /*11e0*/  SHF.R.S32.HI R223, RZ, 0x1f, R215 ;  /* 0x0000001fffdf7819 */ /* 0x000fe400000114d7 */
[----:B------:R-:W-:Y:S02]  /*11f0*/  SHF.R.S32.HI R222, RZ, 0x1f, R214 ;  /* 0x0000001fffde7819 */ /* 0x000fe400000114d6 */
[----:B-1----:R-:W-:-:S07]  /*1200*/  SHF.R.S32.HI R221, RZ, 0x1f, R213 ;  /* 0x0000001fffdd7819 */ /* 0x002fce00000114d5 */
.L_x_9603:
[----:B012---:R-:W0:Y:S02]  /*1210*/  LDC.64 R8, c[0x0][0xc88] ;  /* 0x00032200ff087b82 */ /* 0x007e240000000a00 */
[----:B0-----:R-:W-:-:S05]  /*1220*/  IMAD.WIDE R8, R7, 0x4, R8 ;  /* 0x0000000407087825 */ /* 0x001fca00078e0208 */
[----:B------:R-:W2:Y:S01]  /*1230*/  LDG.E R209, desc[UR42][R8.64] ;  /* 0x0000002a08d17981 */ /* 0x000ea2000c1e1900 */
[----:B------:R-:W-:Y:S05]  /*1240*/  YIELD ;  /* 0x0000000000007946 */ /* 0x000fea0003800000 */
[----:B------:R-:W-:Y:S01]  /*1250*/  ULDC.64 UR4, c[0x0][0xa28] ;  /* 0x00028a0000047ab9 */ /* 0x000fe20000000a00 */
[----:B------:R-:W-:Y:S01]  /*1260*/  ULDC.64 UR8, c[0x0][0xa18] ;  /* 0x0002860000087ab9 */ /* 0x000fe20000000a00 */
[----:B------:R-:W-:Y:S01]  /*1270*/  ISETP.NE.U32.AND P1, PT, RZ, UR4, PT ;  /* 0x00000004ff007c0c */ /* 0x000fe2000bf25070 */
[----:B------:R-:W-:Y:S01]  /*1280*/  ULDC.64 UR6, c[0x0][0xa08] ;  /* 0x0002820000067ab9 */ /* 0x000fe20000000a00 */
[----:B------:R-:W-:Y:S01]  /*1290*/  IMAD.MOV.U32 R15, RZ, RZ, RZ ;  /* 0x000000ffff0f7224 */ /* 0x000fe200078e00ff */
[----:B------:R-:W-:Y:S01]  /*12a0*/  ISETP.NE.U32.AND P0, PT, RZ, UR6, PT ;  /* 0x00000006ff007c0c */ /* 0x000fe2000bf05070 */
[----:B-----5:R-:W-:Y:S01]  /*12b0*/  IMAD.MOV.U32 R31, RZ, RZ, RZ ;  /* 0x000000ffff1f7224 */ /* 0x020fe200078e00ff */
[----:B------:R-:W-:-:S02]  /*12c0*/  ISETP.NE.AND.EX P1, PT, RZ, UR5, PT, P1 ;  /* 0x00000005ff007c0c */ /* 0x000fc4000bf25310 */
[----:B------:R-:W-:Y:S02]  /*12d0*/  ISETP.NE.AND.EX P0, PT, RZ, UR7, PT, P0 ;  /* 0x00000007ff007c0c */ /* 0x000fe4000bf05300 */
[----:B--2---:R-:W-:Y:S01]  /*12e0*/  SHF.R.S32.HI R219, RZ, 0x1f, R209 ;  /* 0x0000001fffdb7819 */ /* 0x004fe200000114d1 */
[----:B------:R-:W-:-:S08]  /*12f0*/  IMAD.SHL.U32 R210, R209, 0x4, RZ ;  /* 0x00000004d1d27824 */ /* 0x000fd000078e00ff */
[C---:B------:R-:W-:Y:S02]  /*1300*/  @P1 LEA R10, P2, R209.reuse, UR4, 0x2 ;  /* 0x00000004d10a1c11 */ /* 0x040fe4000f8410ff */
[C-C-:B------:R-:W-:Y:S02]  /*1310*/  SHF.L.U64.HI R211, R209.reuse, 0x2, R219.reuse ;  /* 0x00000002d1d37819 */ /* 0x140fe400000102db */
[----:B------:R-:W-:Y:S02]  /*1320*/  @P1 LEA.HI.X R11, R209, UR5, R219, 0x2, P2 ;  /* 0x00000005d10b1c11 */ /* 0x000fe400090f14db */
[----:B------:R-:W-:Y:S01]  /*1330*/  ISETP.NE.U32.AND P2, PT, RZ, UR8, PT ;  /* 0x00000008ff007c0c */ /* 0x000fe2000bf45070 */
[----:B------:R-:W-:Y:S01]  /*1340*/  ULDC UR4, c[0x0][0x288] ;  /* 0x0000a20000047ab9 */ /* 0x000fe20000000800 */
[----:B------:R-:W-:Y:S01]  /*1350*/  IADD3 R12, P3, R210, UR6, RZ ;  /* 0x00000006d20c7c10 */ /* 0x000fe2000ff7e0ff */
[----:B------:R0:W5:Y:S01]  /*1360*/  @P1 LDG.E R15, desc[UR42][R10.64] ;  /* 0x0000002a0a0f1981 */ /* 0x000162000c1e1900 */
[----:B------:R-:W-:Y:S01]  /*1370*/  ISETP.NE.AND.EX P2, PT, RZ, UR9, PT, P2 ;  /* 0x00000009ff007c0c */ /* 0x000fe2000bf45320 */
[----:B------:R-:W-:Y:S01]  /*1380*/  IMAD.U32 R194, RZ, RZ, UR4 ;  /* 0x00000004ffc27e24 */ /* 0x000fe2000f8e00ff */
[----:B------:R-:W-:Y:S01]  /*1390*/  IADD3.X R13, R211, UR7, RZ, P3, !PT ;  /* 0x00000007d30d7c10 */ /* 0x000fe20009ffe4ff */
[----:B------:R-:W-:-:S04]  /*13a0*/  ULDC.64 UR4, c[0x0][0x418] ;  /* 0x0001060000047ab9 */ /* 0x000fc80000000a00 */
[----:B------:R0:W5:Y:S06]  /*13b0*/  @P0 LDG.E R31, desc[UR42][R12.64] ;  /* 0x0000002a0c1f0981 */ /* 0x00016c000c1e1900 */
        /* <DEDUP_REMOVED lines=12> */
[----:B0---4-:R-:W-:Y:S06]  /*1480*/  @P2 BRA `(.L_x_9370) ;  /* 0x0000000000242947 */ /* 0x011fec0003800000 */
        /* <DEDUP_REMOVED lines=9> */
.L_x_9370:
[----:B------:R-:W-:Y:S01]  /*1520*/  ULDC.64 UR4, c[0x0][0xa20] ;  /* 0x0002880000047ab9 */ /* 0x000fe20000000a00 */
[C---:B------:R-:W-:Y:S02]  /*1530*/  LOP3.LUT R3, R6.reuse, 0xff000000, RZ, 0xc0, !PT ;  /* 0xff00000006037812 */ /* 0x040fe400078ec0ff */
        /* <DEDUP_REMOVED lines=11> */
.L_x_9371:
[----:B------:R-:W-:Y:S05]  /*15f0*/  @!P0 BRA `(.L_x_9372) ;  /* 0x00000000000c8947 */ /* 0x000fea0003800000 */
[----:B------:R-:W2:Y:S04]  /*1600*/  LDG.E R3, desc[UR42][R12.64] ;  /* 0x0000002a0c037981 */ /* 0x000ea8000c1e1900 */
[----:B------:R-:W2:Y:S02]  /*1610*/  LDG.E R30, desc[UR42][R12.64+0x4] ;  /* 0x0000042a0c1e7981 */ /* 0x000ea4000c1e1900 */
[----:B--2---:R-:W-:-:S07]  /*1620*/  IMAD.IADD R30, R30, 0x1, -R3 ;  /* 0x000000011e1e7824 */ /* 0x004fce00078e0a03 */
.L_x_9372:
        /* <DEDUP_REMOVED lines=9> */
[----:B------:R-:W-:Y:S02]  /*16c0*/  ISETP.NE.U32.AND P1, PT, RZ, UR4, PT ;  /* 0x00000004ff007c0c */ /* 0x000fe4000bf25070 */
[----:B-----5:R-:W-:Y:S02]  /*16d0*/  MOV R24, R30 ;  /* 0x0000001e00187202 */ /* 0x020fe40000000f00 */
[----:B------:R-:W-:-:S13]  /*16e0*/  ISETP.NE.AND.EX P1, PT, RZ, UR5, PT, P1 ;  /* 0x00000005ff007c0c */ /* 0x000fda000bf25310 */
[----:B------:R-:W-:-:S04]  /*16f0*/  @P1 IADD3 R8, P2, R210, UR4, RZ ;  /* 0x00000004d2081c10 */ /* 0x000fc8000ff5e0ff */
[----:B------:R-:W-:-:S05]  /*1700*/  @P1 IADD3.X R9, R211, UR5, RZ, P2, !PT ;  /* 0x00000005d3091c10 */ /* 0x000fca00097fe4ff */
[----:B------:R3:W5:Y:S01]  /*1710*/  @P1 LDG.E R24, desc[UR42][R8.64] ;  /* 0x0000002a08181981 */ /* 0x000762000c1e1900 */
[----:B-1----:R-:W-:Y:S01]  /*1720*/  ISETP.NE.AND P1, PT, R4, 0x1, PT ;  /* 0x000000010400780c */ /* 0x002fe20003f25270 */
[----:B------:R-:W-:Y:S01]  /*1730*/  IMAD.SHL.U32 R192, R5, 0x80, RZ ;  /* 0x0000008005c07824 */ /* 0x000fe200078e00ff */
[----:B------:R-:W-:Y:S01]  /*1740*/  BSSY B0, `(.L_x_9373) ;  /* 0x0000035000007945 */ /* 0x000fe20003800000 */
[----:B------:R-:W-:Y:S01]  /*1750*/  IMAD.IADD R10, R30, 0x1, -R15 ;  /* 0x000000011e0a7824 */ /* 0x000fe200078e0a0f */
[----:B------:R-:W-:Y:S01]  /*1760*/  LOP3.LUT R212, R208, 0xff, RZ, 0xc0, !PT ;  /* 0x000000ffd0d47812 */ /* 0x000fe200078ec0ff */
[----:B------:R-:W-:Y:S01]  /*1770*/  VIADD R4, R192, 0x7f ;  /* 0x0000007fc0047836 */ /* 0x000fe20000000000 */
[----:B------:R-:W-:-:S07]  /*1780*/  SHF.R.U32.HI R208, RZ, 0x10, R208 ;  /* 0x00000010ffd07819 */ /* 0x000fce00000116d0 */
[----:B------:R-:W1:Y:S08]  /*1790*/  @P1 LDC R11, c[0x0][0x44c] ;  /* 0x00011300ff0b1b82 */ /* 0x000e700000000800 */
[----:B0-----:R-:W0:Y:S01]  /*17a0*/  @P1 LDC R7, c[0x0][0x450] ;  /* 0x00011400ff071b82 */ /* 0x001e220000000800 */
[----:B--2---:R-:W-:Y:S02]  /*17b0*/  @P0 IMAD.IADD R25, R3, 0x1, -R0 ;  /* 0x0000000103190824 */ /* 0x004fe400078e0a00 */
[----:B-1----:R-:W-:-:S04]  /*17c0*/  @P1 IMAD.HI.U32 R0, R4, R11, RZ ;  /* 0x0000000b04001227 */ /* 0x002fc800078e00ff */
[----:B------:R-:W-:Y:S01]  /*17d0*/  IMAD.IADD R195, R10, 0x1, R25 ;  /* 0x000000010ac37824 */ /* 0x000fe200078e0219 */
[----:B0-----:R-:W-:-:S03]  /*17e0*/  @P1 SHF.R.U32.HI R4, RZ, R7, R0 ;  /* 0x00000007ff041219 */ /* 0x001fc60000011600 */
[C---:B------:R-:W-:Y:S01]  /*17f0*/  VIADD R0, R195.reuse, 0x7f ;  /* 0x0000007fc3007836 */ /* 0x040fe20000000000 */
[----:B------:R-:W-:-:S04]  /*1800*/  IADD3 R93, R195, 0x80, -R194 ;  /* 0x00000080c35d7810 */ /* 0x000fc80007ffe8c2 */
[----:B------:R-:W-:Y:S01]  /*1810*/  SHF.R.S32.HI R3, RZ, 0x1f, R0 ;  /* 0x0000001fff037819 */ /* 0x000fe20000011400 */
[----:B------:R-:W-:-:S03]  /*1820*/  IMAD.IADD R4, R93, 0x1, R4 ;  /* 0x000000015d047824 */ /* 0x000fc600078e0204 */
[----:B------:R-:W-:Y:S02]  /*1830*/  LEA.HI R3, R3, R0, RZ, 0x7 ;  /* 0x0000000003037211 */ /* 0x000fe400078f38ff */
[----:B------:R-:W-:Y:S02]  /*1840*/  SHF.R.S32.HI R5, RZ, 0x1f, R4 ;  /* 0x0000001fff057819 */ /* 0x000fe40000011404 */
[----:B------:R-:W-:Y:S01]  /*1850*/  SHF.R.S32.HI R94, RZ, 0x7, R3 ;  /* 0x00000007ff5e7819 */ /* 0x000fe20000011403 */
[----:B------:R-:W-:Y:S01]  /*1860*/  IMAD.MOV.U32 R3, RZ, RZ, RZ ;  /* 0x000000ffff037224 */ /* 0x000fe200078e00ff */
[----:B------:R-:W-:-:S04]  /*1870*/  LEA.HI R5, R5, R4, RZ, 0x7 ;  /* 0x0000000405057211 */ /* 0x000fc800078f38ff */
[----:B------:R-:W-:-:S04]  /*1880*/  SHF.R.S32.HI R5, RZ, 0x7, R5 ;  /* 0x00000007ff057819 */ /* 0x000fc80000011405 */
[----:B---3--:R-:W-:-:S04]  /*1890*/  VIMNMX R9, R94, R5, PT ;  /* 0x000000055e097248 */ /* 0x008fc80003fe0100 */
[----:B------:R-:W-:-:S13]  /*18a0*/  ISETP.GE.AND P0, PT, R9, 0x1, PT ;  /* 0x000000010900780c */ /* 0x000fda0003f06270 */
[----:B------:R-:W-:Y:S05]  /*18b0*/  @!P0 BRA `(.L_x_9374) ;  /* 0x0000000000748947 */ /* 0x000fea0003800000 */
[----:B------:R-:W-:Y:S01]  /*18c0*/  ISETP.NE.AND P0, PT, R208, RZ, PT ;  /* 0x000000ffd000720c */ /* 0x000fe20003f05270 */
[----:B------:R-:W-:-:S03]  /*18d0*/  ULDC UR4, c[0x0][0x9f0] ;  /* 0x00027c0000047ab9 */ /* 0x000fc60000000800 */
[----:B------:R-:W-:-:S04]  /*18e0*/  SEL R11, R208, UR4, P0 ;  /* 0x00000004d00b7c07 */ /* 0x000fc80008000000 */
[-C--:B------:R-:W-:Y:S02]  /*18f0*/  IABS R6, R11.reuse ;  /* 0x0000000b00067213 */ /* 0x080fe40000000000 */
        /* <DEDUP_REMOVED lines=25> */
.L_x_9374:
[----:B------:R-:W-:Y:S05]  /*1a90*/  BSYNC B0 ;  /* 0x0000000000007941 */ /* 0x000fea0003800000 */
.L_x_9373:
[----:B------:R-:W-:-:S05]  /*1aa0*/  IMAD R0, R212, R3, RZ ;  /* 0x00000003d4007224 */ /* 0x000fca00078e02ff */
        /* <DEDUP_REMOVED lines=35> */
.L_x_9377:
[----:B------:R-:W-:Y:S05]  /*1ce0*/  BSYNC B6 ;  /* 0x0000000000067941 */ /* 0x000fea0003800000 */
.L_x_9376:
        /* <DEDUP_REMOVED lines=20> */
.L_x_9379:
[----:B------:R-:W-:Y:S05]  /*1e30*/  BSYNC B6 ;  /* 0x0000000000067941 */ /* 0x000fea0003800000 */
.L_x_9378:
[----:B------:R-:W-:Y:S01]  /*1e40*/  ULDC.64 UR4, c[0x0][0x9f8] ;  /* 0x00027e0000047ab9 */ /* 0x000fe20000000a00 */
[----:B------:R-:W-:Y:S01]  /*1e50*/  MOV R0, R209 ;  /* 0x000000d100007202 */ /* 0x000fe20000000f00 */
[----:B------:R-:W0:Y:S01]  /*1e60*/  LDC R37, c[0x0][0x3f4] ;  /* 0x0000fd00ff257b82 */ /* 0x000e220000000800 */
[----:B------:R-:W-:-:S04]  /*1e70*/  ISETP.NE.U32.AND P0, PT, RZ, UR4, PT ;  /* 0x00000004ff007c0c */ /* 0x000fc8000bf05070 */
[----:B------:R-:W-:-:S03]  /*1e80*/  ISETP.NE.AND.EX P0, PT, RZ, UR5, PT, P0 ;  /* 0x00000005ff007c0c */ /* 0x000fc6000bf05300 */
[----:B------:R-:W1:Y:S08]  /*1e90*/  LDC.64 R28, c[0x0][0x3f8] ;  /* 0x0000fe00ff1c7b82 */ /* 0x000e700000000a00 */
[----:B------:R-:W2:Y:S02]  /*1ea0*/  LDC.64 R34, c[0x0][0x408] ;  /* 0x00010200ff227b82 */ /* 0x000ea40000000a00 */
[----:B------:R-:W-:-:S04]  /*1eb0*/  @P0 IADD3 R4, P1, R210, UR4, RZ ;  /* 0x00000004d2040c10 */ /* 0x000fc8000ff3e0ff */
[----:B------:R-:W-:-:S05]  /*1ec0*/  @P0 IADD3.X R5, R211, UR5, RZ, P1, !PT ;  /* 0x00000005d3050c10 */ /* 0x000fca0008ffe4ff */
[----:B------:R3:W4:Y:S01]  /*1ed0*/  @P0 LDG.E R0, desc[UR42][R4.64] ;  /* 0x0000002a04000981 */ /* 0x000722000c1e1900 */
[----:B------:R-:W-:Y:S01]  /*1ee0*/  SHF.R.S32.HI R11, RZ, 0x1f, R187 ;  /* 0x0000001fff0b7819 */ /* 0x000fe200000114bb */
[C---:B------:R-:W-:Y:S01]  /*1ef0*/  IMAD.SHL.U32 R33, R187.reuse, 0x40, RZ ;  /* 0x00000040bb217824 */ /* 0x040fe200078e00ff */
[----:B0-----:R-:W-:Y:S01]  /*1f00*/  ISETP.GE.AND P0, PT, R16, R37, PT ;  /* 0x000000251000720c */ /* 0x001fe20003f06270 */
[----:B------:R-:W0:Y:S01]  /*1f10*/  S2R R36, SR_TID.X ;  /* 0x0000000000247919 */ /* 0x000e220000002100 */
[-C--:B-1----:R-:W-:Y:S01]  /*1f20*/  IMAD.WIDE.U32 R6, R187, R28.reuse, R22 ;  /* 0x0000001cbb067225 */ /* 0x082fe200078e0016 */
[----:B-----5:R-:W-:Y:S02]  /*1f30*/  SHF.R.S32.HI R13, RZ, 0x1f, R24 ;  /* 0x0000001fff0d7819 */ /* 0x020fe40000011418 */
[----:B------:R-:W-:Y:S01]  /*1f40*/  SHF.R.U32.HI R32, RZ, 0x3, R198 ;  /* 0x00000003ff207819 */ /* 0x000fe200000116c6 */
[----:B------:R-:W-:Y:S01]  /*1f50*/  IMAD R8, R11, R28, RZ ;  /* 0x0000001c0b087224 */ /* 0x000fe200078e02ff */
[----:B---3--:R-:W-:Y:S01]  /*1f60*/  SEL R5, R37, RZ, P0 ;  /* 0x000000ff25057207 */ /* 0x008fe20000000000 */
[----:B------:R-:W-:Y:S01]  /*1f70*/  IMAD.MOV.U32 R80, RZ, RZ, R6 ;  /* 0x000000ffff507224 */ /* 0x000fe200078e0006 */
[----:B------:R-:W-:Y:S01]  /*1f80*/  SHF.R.U32.HI R21, RZ, 0x3, R197 ;  /* 0x00000003ff157819 */ /* 0x000fe200000116c5 */
[----:B------:R-:W-:Y:S01]  /*1f90*/  IMAD R83, R187, R29, R8 ;  /* 0x0000001dbb537224 */ /* 0x000fe200078e0208 */
[----:B------:R-:W-:Y:S01]  /*1fa0*/  SHF.R.U32.HI R20, RZ, 0x3, R196 ;  /* 0x00000003ff147819 */ /* 0x000fe200000116c4 */
[----:B--2---:R-:W-:-:S02]  /*1fb0*/  IMAD R4, R11, R34, RZ ;  /* 0x000000220b047224 */ /* 0x004fc400078e02ff */
[----:B------:R-:W-:Y:S02]  /*1fc0*/  IMAD.IADD R5, R16, 0x1, R5 ;  /* 0x0000000110057824 */ /* 0x000fe400078e0205 */
[----:B------:R-:W-:Y:S02]  /*1fd0*/  IMAD.IADD R81, R7, 0x1, R83 ;  /* 0x0000000107517824 */ /* 0x000fe400078e0253 */
[C---:B------:R-:W-:Y:S01]  /*1fe0*/  IMAD R7, R187.reuse, R35, R4 ;  /* 0x00000023bb077224 */ /* 0x040fe200078e0204 */
[----:B------:R-:W-:Y:S01]  /*1ff0*/  SHF.R.S32.HI R4, RZ, 0x1f, R5 ;  /* 0x0000001fff047819 */ /* 0x000fe20000011405 */
[----:B------:R-:W-:-:S03]  /*2000*/  IMAD.WIDE.U32 R84, R187, R34, R22 ;  /* 0x00000022bb547225 */ /* 0x000fc600078e0016 */
[CC--:B------:R-:W-:Y:S01]  /*2010*/  LEA.HI R11, R4.reuse, R5.reuse, RZ, 0x3 ;  /* 0x00000005040b7211 */ /* 0x0c0fe200078f18ff */
[--C-:B------:R-:W-:Y:S01]  /*2020*/  IMAD.WIDE.U32 R86, R187, R34, R16.reuse ;  /* 0x00000022bb567225 */ /* 0x100fe200078e0010 */
[----:B------:R-:W-:Y:S02]  /*2030*/  LEA.HI R6, R4, R5, RZ, 0x6 ;  /* 0x0000000504067211 */ /* 0x000fe400078f30ff */
[----:B------:R-:W-:Y:S01]  /*2040*/  LOP3.LUT R4, R11, 0x38, RZ, 0xc0, !PT ;  /* 0x000000380b047812 */ /* 0x000fe200078ec0ff */
[-C--:B------:R-:W-:Y:S01]  /*2050*/  IMAD.WIDE.U32 R8, R187, R28.reuse, R16 ;  /* 0x0000001cbb087225 */ /* 0x080fe200078e0010 */
[----:B------:R-:W-:Y:S02]  /*2060*/  LOP3.LUT R10, R196, 0x38, R11, 0xf8, !PT ;  /* 0x00000038c40a7812 */ /* 0x000fe400078ef80b */
[----:B------:R-:W-:Y:S01]  /*2070*/  LOP3.LUT R5, R4, 0x1c0, R33, 0xf8, !PT ;  /* 0x000001c004057812 */ /* 0x000fe200078ef821 */
[----:B------:R-:W-:Y:S01]  /*2080*/  IMAD.IADD R85, R85, 0x1, R7 ;  /* 0x0000000155557824 */ /* 0x000fe200078e0207 */
[----:B0-----:R-:W-:Y:S01]  /*2090*/  SHF.R.U32.HI R36, RZ, 0x7, R36 ;  /* 0x00000007ff247819 */ /* 0x001fe20000011624 */
[----:B------:R-:W-:Y:S01]  /*20a0*/  IMAD.IADD R87, R7, 0x1, R87 ;  /* 0x0000000107577824 */ /* 0x000fe200078e0257 */
[----:B------:R-:W-:Y:S01]  /*20b0*/  LOP3.LUT R7, R198, 0x38, R11, 0xf8, !PT ;  /* 0x00000038c6077812 */ /* 0x000fe200078ef80b */
[----:B------:R-:W-:Y:S01]  /*20c0*/  IMAD.SHL.U32 R6, R6, 0x80, RZ ;  /* 0x0000008006067824 */ /* 0x000fe200078e00ff */
[----:B------:R-:W-:Y:S01]  /*20d0*/  ISETP.NE.AND P6, PT, R36, 0x1, PT ;  /* 0x000000012400780c */ /* 0x000fe20003fc5270 */
[----:B------:R-:W-:Y:S01]  /*20e0*/  IMAD.IADD R83, R83, 0x1, R9 ;  /* 0x0000000153537824 */ /* 0x000fe200078e0209 */
[----:B------:R-:W-:Y:S01]  /*20f0*/  LOP3.LUT R9, R197, 0x38, R11, 0xf8, !PT ;  /* 0x00000038c5097812 */ /* 0x000fe200078ef80b */
[----:B------:R-:W-:Y:S01]  /*2100*/  IMAD.MOV.U32 R82, RZ, RZ, R8 ;  /* 0x000000ffff527224 */ /* 0x000fe200078e0008 */
[----:B------:R-:W-:Y:S01]  /*2110*/  LOP3.LUT R8, R6, 0xffffe000, RZ, 0xc0, !PT ;  /* 0xffffe00006087812 */ /* 0x000fe200078ec0ff */
[----:B------:R-:W-:Y:S01]  /*2120*/  IMAD R12, R13, R28, RZ ;  /* 0x0000001c0d0c7224 */ /* 0x000fe200078e02ff */
[----:B------:R-:W-:Y:S01]  /*2130*/  LOP3.LUT R4, R7, R32, RZ, 0x3c, !PT ;  /* 0x0000002007047212 */ /* 0x000fe200078e3cff */
[----:B------:R-:W-:Y:S01]  /*2140*/  IMAD R13, R13, R34, RZ ;  /* 0x000000220d0d7224 */ /* 0x000fe200078e02ff */
[----:B------:R-:W-:Y:S01]  /*2150*/  LOP3.LUT R9, R9, R21, RZ, 0x3c, !PT ;  /* 0x0000001509097212 */ /* 0x000fe200078e3cff */
[----:B------:R-:W-:Y:S01]  /*2160*/  IMAD R15, R24, R29, R12 ;  /* 0x0000001d180f7224 */ /* 0x000fe200078e020c */
[----:B------:R-:W-:Y:S01]  /*2170*/  LOP3.LUT R6, R10, R20, RZ, 0x3c, !PT ;  /* 0x000000140a067212 */ /* 0x000fe200078e3cff */
[C---:B------:R-:W-:Y:S01]  /*2180*/  IMAD.WIDE.U32 R80, R24.reuse, R28, R80 ;  /* 0x0000001c18507225 */ /* 0x040fe200078e0050 */
[----:B------:R-:W-:Y:S01]  /*2190*/  LOP3.LUT R7, R5, R204, RZ, 0x3c, !PT ;  /* 0x000000cc05077212 */ /* 0x000fe200078e3cff */
[----:B------:R-:W-:Y:S05]  /*21a0*/  @!P6 WARPSYNC.ALL ;  /* 0x000000000000e948 */ /* 0x000fea0003800000 */
        /* <DEDUP_REMOVED lines=11> */
[C-C-:B------:R-:W-:Y:S01]  /*2260*/  SHF.L.U64.HI R9, R28.reuse, 0x6, R29.reuse ;  /* 0x000000061c097819 */ /* 0x140fe2000001021d */
[----:B------:R-:W-:Y:S01]  /*2270*/  IMAD.IADD R3, R31, 0x1, R30 ;  /* 0x000000011f037824 */ /* 0x000fe200078e021e */
[----:B------:R-:W-:Y:S01]  /*2280*/  SHF.L.U64.HI R10, R28, 0x7, R29 ;  /* 0x000000071c0a7819 */ /* 0x000fe2000001021d */
[----:B------:R-:W-:Y:S01]  /*2290*/  VIADD R92, R36, 0x8 ;  /* 0x00000008245c7836 */ /* 0x000fe20000000000 */
[--C-:B------:R-:W-:Y:S01]  /*22a0*/  SHF.L.U64.HI R29, R34, 0x5, R35.reuse ;  /* 0x00000005221d7819 */ /* 0x100fe20000010223 */
[----:B------:R-:W-:Y:S01]  /*22b0*/  IMAD.SHL.U32 R20, R28, 0x20, RZ ;  /* 0x000000201c147824 */ /* 0x000fe200078e00ff */
[--C-:B------:R-:W-:Y:S01]  /*22c0*/  SHF.L.U64.HI R30, R34, 0x6, R35.reuse ;  /* 0x00000006221e7819 */ /* 0x100fe20000010223 */
[----:B------:R-:W-:Y:S01]  /*22d0*/  IMAD.SHL.U32 R21, R28, 0x40, RZ ;  /* 0x000000401c157824 */ /* 0x000fe200078e00ff */
[C---:B------:R-:W-:Y:S01]  /*22e0*/  SHF.L.U64.HI R31, R34.reuse, 0x7, R35 ;  /* 0x00000007221f7819 */ /* 0x040fe20000010223 */
[C---:B------:R-:W-:Y:S01]  /*22f0*/  IMAD.SHL.U32 R33, R34.reuse, 0x40, RZ ;  /* 0x0000004022217824 */ /* 0x040fe200078e00ff */
[----:B------:R-:W-:Y:S01]  /*2300*/  SHF.L.U32 R32, R34, 0x5, RZ ;  /* 0x0000000522207819 */ /* 0x000fe200000006ff */
[----:B------:R-:W-:Y:S01]  /*2310*/  IMAD.SHL.U32 R36, R37, 0x2, RZ ;  /* 0x0000000225247824 */ /* 0x000fe200078e00ff */
[----:B------:R-:W-:Y:S01]  /*2320*/  ISETP.GE.AND P1, PT, R16, UR4, PT ;  /* 0x0000000410007c0c */ /* 0x000fe2000bf26270 */
[----:B------:R-:W-:Y:S01]  /*2330*/  IMAD.SHL.U32 R28, R28, 0x80, RZ ;  /* 0x000000801c1c7824 */ /* 0x000fe200078e00ff */
[----:B------:R-:W-:Y:S01]  /*2340*/  ISETP.GE.AND P2, PT, R2, UR4, PT ;  /* 0x0000000402007c0c */ /* 0x000fe2000bf46270 */
[----:B------:R-:W-:Y:S01]  /*2350*/  IMAD.SHL.U32 R34, R34, 0x80, RZ ;  /* 0x0000008022227824 */ /* 0x000fe200078e00ff */
[----:B------:R-:W-:Y:S01]  /*2360*/  SHF.R.S32.HI R78, RZ, 0x3, R11 ;  /* 0x00000003ff4e7819 */ /* 0x000fe2000001140b */
[----:B------:R-:W-:Y:S01]  /*2370*/  IMAD R35, R207, 0x20, R187 ;  /* 0x00000020cf237824 */ /* 0x000fe200078e02bb */
[----:B------:R-:W-:Y:S01]  /*2380*/  SHF.R.S32.HI R88, RZ, 0x1f, R76 ;  /* 0x0000001fff587819 */ /* 0x000fe2000001144c */
[----:B------:R-:W-:-:S02]  /*2390*/  IMAD.IADD R37, R81, 0x1, R15 ;  /* 0x0000000151257824 */ /* 0x000fc400078e020f */
[----:B------:R-:W-:Y:S02]  /*23a0*/  IMAD.IADD R38, R15, 0x1, R83 ;  /* 0x000000010f267824 */ /* 0x000fe400078e0253 */
[----:B------:R-:W-:Y:S02]  /*23b0*/  IMAD.IADD R39, R85, 0x1, R13 ;  /* 0x0000000155277824 */ /* 0x000fe400078e020d */
[----:B------:R-:W-:Y:S01]  /*23c0*/  IMAD.IADD R77, R13, 0x1, R87 ;  /* 0x000000010d4d7824 */ /* 0x000fe200078e0257 */
[----:B------:R-:W-:Y:S01]  /*23d0*/  @!P6 BAR.SYNC.DEFER_BLOCKING 0x9, 0x100 ;  /* 0x024400000000eb1d */ /* 0x000fe20000010000 */
[----:B----4-:R-:W-:-:S07]  /*23e0*/  SHF.R.S32.HI R79, RZ, 0x1f, R0 ;  /* 0x0000001fff4f7819 */ /* 0x010fce0000011400 */
.L_x_9477:
        /* <DEDUP_REMOVED lines=17> */
[----:B------:R-:W-:Y:S01]  /*2500*/  @!P3 SHF.R.S32.HI R15, RZ, 0x1f, R11 ;  /* 0x0000001fff0fb819 */ /* 0x000fe2000001140b */
[----:B------:R-:W-:Y:S01]  /*2510*/  @!P3 IMAD R27, R0, R41, R14 ;  /* 0x00000029001bb224 */ /* 0x000fe200078e020e */
[----:B------:R-:W-:-:S05]  /*2520*/  @!P3 MOV R14, R11 ;  /* 0x0000000b000eb202 */ /* 0x000fca0000000f00 */
        /* <DEDUP_REMOVED lines=13> */
[----:B------:R-:W-:-:S02]  /*2600*/  IMAD R91, R91, 0x2, R18 ;  /* 0x000000025b5b7824 */ /* 0x000fc400078e0212 */
[----:B------:R-:W-:Y:S01]  /*2610*/  IMAD.MOV.U32 R27, RZ, RZ, R42 ;  /* 0x000000ffff1b7224 */ /* 0x000fe200078e002a */
        /* <DEDUP_REMOVED lines=62> */
.L_x_9384:
[----:B------:R-:W-:Y:S05]  /*2a00*/  BSYNC B1 ;  /* 0x0000000000017941 */ /* 0x000fea0003800000 */
.L_x_9383:
[----:B------:R-:W-:Y:S01]  /*2a10*/  VIADD R44, R187, 0x20 ;  /* 0x00000020bb2c7836 */ /* 0x000fe20000000000 */
[----:B0----5:R-:W-:Y:S01]  /*2a20*/  MOV R41, R65 ;  /* 0x0000004100297202 */ /* 0x021fe20000000f00 */
[----:B------:R-:W-:Y:S01]  /*2a30*/  IMAD.MOV.U32 R40, RZ, RZ, R64 ;  /* 0x000000ffff287224 */ /* 0x000fe200078e0040 */
[----:B------:R-:W-:Y:S01]  /*2a40*/  BSSY B1, `(.L_x_9385) ;  /* 0x0000029000017945 */ /* 0x000fe20003800000 */
        /* <DEDUP_REMOVED lines=11> */
[----:B------:R-:W-:-:S02]  /*2b00*/  P2R R130, PR, RZ, 0x8 ;  /* 0x00000008ff827803 */ /* 0x000fc40000000000 */
[----:B------:R-:W-:Y:S02]  /*2b10*/  CS2R R60, SRZ ;  /* 0x00000000003c7805 */ /* 0x000fe4000001ff00 */
[----:B------:R-:W-:Y:S02]  /*2b20*/  PRMT R122, R40, 0x7610, R122 ;  /* 0x00007610287a7816 */ /* 0x000fe4000000007a */
[----:B------:R-:W-:Y:S02]  /*2b30*/  CS2R R58, SRZ ;  /* 0x00000000003a7805 */ /* 0x000fe4000001ff00 */
[----:B------:R-:W-:Y:S02]  /*2b40*/  PRMT R123, R41, 0x7610, R123 ;  /* 0x00007610297b7816 */ /* 0x000fe4000000007b */
[----:B------:R-:W-:Y:S02]  /*2b50*/  CS2R R62, SRZ ;  /* 0x00000000003e7805 */ /* 0x000fe4000001ff00 */
[----:B------:R-:W-:-:S02]  /*2b60*/  PRMT R134, R42, 0x7610, R134 ;  /* 0x000076102a867816 */ /* 0x000fc40000000086 */
        /* <DEDUP_REMOVED lines=22> */
.L_x_9386:
[----:B------:R-:W-:Y:S05]  /*2cd0*/  BSYNC B1 ;  /* 0x0000000000017941 */ /* 0x000fea0003800000 */
.L_x_9385:
        /* <DEDUP_REMOVED lines=48> */
.L_x_9388:
[----:B------:R-:W-:Y:S05]  /*2fe0*/  BSYNC B1 ;  /* 0x0000000000017941 */ /* 0x000fea0003800000 */
.L_x_9387:
[----:B0-----:R-:W-:Y:S01]  /*2ff0*/  VIADD R72, R187, 0x60 ;  /* 0x00000060bb487836 */ /* 0x001fe20000000000 */
[----:B------:R-:W-:Y:S04]  /*3000*/  BSSY B1, `(.L_x_9389) ;  /* 0x000001f000017945 */ /* 0x000fe80003800000 */
[----:B------:R-:W-:-:S13]  /*3010*/  ISETP.GE.AND P4, PT, R72, R95, PT ;  /* 0x0000005f4800720c */ /* 0x000fda0003f86270 */
[----:B------:R-:W-:Y:S05]  /*3020*/  @P4 BRA `(.L_x_9390) ;  /* 0x0000000000704947 */ /* 0x000fea0003800000 */
[----:B------:R-:W0:Y:S01]  /*3030*/  LDC.64 R40, c[0x0][0x3f8] ;  /* 0x0000fe00ff287b82 */ /* 0x000e220000000a00 */
[----:B------:R-:W-:Y:S01]  /*3040*/  IMAD.MOV.U32 R15, RZ, RZ, R89 ;  /* 0x000000ffff0f7224 */ /* 0x000fe200078e0059 */
[----:B------:R-:W-:Y:S01]  /*3050*/  ULDC.64 UR4, c[0x0][0x3e8] ;  /* 0x0000fa0000047ab9 */ /* 0x000fe20000000a00 */
[----:B------:R-:W-:Y:S01]  /*3060*/  IMAD.MOV.U32 R13, RZ, RZ, R11 ;  /* 0x000000ffff0d7224 */ /* 0x000fe200078e000b */
[----:B------:R-:W-:Y:S02]  /*3070*/  CS2R R44, SRZ ;  /* 0x00000000002c7805 */ /* 0x000fe4000001ff00 */
[----:B------:R-:W-:Y:S01]  /*3080*/  CS2R R46, SRZ ;  /* 0x00000000002e7805 */ /* 0x000fe2000001ff00 */
        /* <DEDUP_REMOVED lines=22> */
.L_x_9390:
[----:B------:R-:W-:Y:S05]  /*31f0*/  BSYNC B1 ;  /* 0x0000000000017941 */ /* 0x000fea0003800000 */
.L_x_9389:
[----:B0----5:R-:W-:Y:S01]  /*3200*/  IMAD.MOV.U32 R12, RZ, RZ, R49 ;  /* 0x000000ffff0c7224 */ /* 0x021fe200078e0031 */
        /* <DEDUP_REMOVED lines=35> */
.L_x_9391:
[----:B------:R-:W-:Y:S01]  /*3440*/  IMAD R89, R19, 0x8, R18 ;  /* 0x0000000813597824 */ /* 0x000fe200078e0212 */
[----:B------:R-:W-:Y:S01]  /*3450*/  SHF.L.U32 R100, R190, 0x1f, RZ ;  /* 0x0000001fbe647819 */ /* 0x000fe200000006ff */
[----:B------:R-:W-:Y:S03]  /*3460*/  BSSY B1, `(.L_x_9392) ;  /* 0x0000003000017945 */ /* 0x000fe60003800000 */
[----:B------:R-:W0:Y:S02]  /*3470*/  SYNCS.PHASECHK.TRANS64.TRYWAIT P6, [R89+URZ+0x28890], R100 ;  /* 0x02889064590075a7 */ /* 0x000e2400080c017f */
[----:B0-----:R-:W-:Y:S05]  /*3480*/  @!P6 BRA `(.L_x_9393) ;  /* 0x000001f000b0e947 */ /* 0x001fea0003800000 */
.L_x_9728:
[----:B------:R-:W-:Y:S05]  /*3490*/  BSYNC B1 ;  /* 0x0000000000017941 */ /* 0x000fea0003800000 */
.L_x_9392:
[----:B------:R-:W-:-:S03]  /*34a0*/  UMOV UR4, 0xffffffff ;  /* 0xffffffff00047882 */ /* 0x000fc60000000000 */
[----:B------:R-:W-:Y:S05]  /*34b0*/  BRA.DIV UR4, `(.L_x_9394) ;  /* 0x000001f204b87947 */ /* 0x000fea000b800000 */
[----:B------:R1:W2:Y:S04]  /*34c0*/  SHFL.IDX PT, R75, R101, RZ, 0x181f ;  /* 0x00181fff654b7589 */ /* 0x0002a800000e0000 */
[----:B------:R1:W3:Y:S02]  /*34d0*/  SHFL.IDX PT, R103, R106, RZ, 0x181f ;  /* 0x00181fff6a677589 */ /* 0x0002e400000e0000 */
.L_x_9732:
        /* <DEDUP_REMOVED lines=25> */
[C---:B------:R-:W-:Y:S01]  /*3670*/  LOP3.LUT R137, R134.reuse, 0xffff0000, RZ, 0xc0, !PT ;  /* 0xffff000086897812 */ /* 0x040fe200078ec0ff */
[----:B------:R-:W-:Y:S01]  /*3680*/  IMAD.U32 R134, R134, 0x10000, RZ ;  /* 0x0001000086867824 */ /* 0x000fe200078e00ff */
[C---:B------:R-:W-:Y:S01]  /*3690*/  LOP3.LUT R71, R136.reuse, 0xffff0000, RZ, 0xc0, !PT ;  /* 0xffff000088477812 */ /* 0x040fe200078ec0ff */
[----:B------:R-:W-:Y:S01]  /*36a0*/  IMAD.U32 R136, R136, 0x10000, RZ ;  /* 0x0001000088887824 */ /* 0x000fe200078e00ff */
[----:B------:R-:W-:Y:S01]  /*36b0*/  SHF.L.U32 R133, R135, 0x10, RZ ;  /* 0x0000001087857819 */ /* 0x000fe200000006ff */
[C---:B------:R-:W-:Y:S01]  /*36c0*/  FMUL.FTZ R141, R13.reuse, R137 ;  /* 0x000000890d8d7220 */ /* 0x040fe20000410000 */
[----:B------:R-:W-:Y:S01]  /*36d0*/  LOP3.LUT R12, R12, 0xffff0000, RZ, 0xc0, !PT ;  /* 0xffff00000c0c7812 */ /* 0x000fe200078ec0ff */
[----:B------:R-:W-:Y:S01]  /*36e0*/  FMUL.FTZ R140, R13, R71 ;  /* 0x000000470d8c7220 */ /* 0x000fe20000410000 */
[----:B------:R-:W-:Y:S01]  /*36f0*/  FMUL.FTZ R13, R69, R139 ;  /* 0x0000008b450d7220 */ /* 0x000fe20000410000 */
[----:B------:R-:W-:Y:S01]  /*3700*/  LOP3.LUT R70, R15, 0xffff0000, RZ, 0xc0, !PT ;  /* 0xffff00000f467812 */ /* 0x000fe200078ec0ff */
[----:B------:R-:W-:Y:S01]  /*3710*/  FMUL.FTZ R69, R69, R133 ;  /* 0x0000008545457220 */ /* 0x000fe20000410000 */
[----:B------:R-:W-:Y:S01]  /*3720*/  LOP3.LUT R138, R138, 0xffff0000, RZ, 0xc0, !PT ;  /* 0xffff00008a8a7812 */ /* 0x000fe200078ec0ff */
[C---:B------:R-:W-:Y:S01]  /*3730*/  FFMA.FTZ R141, R14.reuse, R71, -R141 ;  /* 0x000000470e8d7223 */ /* 0x040fe2000001088d */
[----:B------:R-:W-:Y:S01]  /*3740*/  LOP3.LUT R135, R135, 0xffff0000, RZ, 0xc0, !PT ;  /* 0xffff000087877812 */ /* 0x000fe200078ec0ff */
        /* <DEDUP_REMOVED lines=18> */
.L_x_9400:
[----:B------:R-:W-:Y:S05]  /*3870*/  BSYNC B3 ;  /* 0x0000000000037941 */ /* 0x000fea0003800000 */
.L_x_9399:
[----:B0-----:R4:W-:Y:S02]  /*3880*/  ST.E.128 desc[UR42][R72.64], R12 ;  /* 0x0000000c48007985 */ /* 0x0019e4000c101d2a */
.L_x_9398:
[----:B------:R-:W-:Y:S05]  /*3890*/  BSYNC B2 ;  /* 0x0000000000027941 */ /* 0x000fea0003800000 */
.L_x_9397:
        /* <DEDUP_REMOVED lines=53> */
.L_x_9402:
[----:B------:R-:W-:Y:S05]  /*3bf0*/  BSYNC B2 ;  /* 0x0000000000027941 */ /* 0x000fea0003800000 */
.L_x_9401:
[----:B0-----:R0:W-:Y:S02]  /*3c00*/  ST.E.128 desc[UR42][R68.64], R12 ;  /* 0x0000000c44007985 */ /* 0x0011e4000c101d2a */
.L_x_9396:
[----:B------:R-:W-:Y:S05]  /*3c10*/  BSYNC B1 ;  /* 0x0000000000017941 */ /* 0x000fea0003800000 */
.L_x_9395:
[----:B------:R-:W-:-:S03]  /*3c20*/  UMOV UR4, 0xffffffff ;  /* 0xffffffff00047882 */ /* 0x000fc60000000000 */
[----:B------:R-:W-:Y:S05]  /*3c30*/  BRA.DIV UR4, `(.L_x_9403) ;  /* 0x000001ee04247947 */ /* 0x000fea000b800000 */
[----:B------:R1:W1:Y:S04]  /*3c40*/  SHFL.IDX PT, R67, R101, 0x1, 0x181f ;  /* 0x00381f0065437f89 */ /* 0x00026800000e0000 */
[----:B0-----:R0:W0:Y:S02]  /*3c50*/  SHFL.IDX PT, R69, R106, 0x1, 0x181f ;  /* 0x00381f006a457f89 */ /* 0x00102400000e0000 */
.L_x_9736:
        /* <DEDUP_REMOVED lines=57> */
.L_x_9409:
[----:B------:R-:W-:Y:S05]  /*3ff0*/  BSYNC B3 ;  /* 0x0000000000037941 */ /* 0x000fea0003800000 */
.L_x_9408:
[----:B--2---:R0:W-:Y:S02]  /*4000*/  ST.E.128 desc[UR42][R64.64], R12 ;  /* 0x0000000c40007985 */ /* 0x0041e4000c101d2a */
.L_x_9407:
[----:B------:R-:W-:Y:S05]  /*4010*/  BSYNC B2 ;  /* 0x0000000000027941 */ /* 0x000fea0003800000 */
.L_x_9406:
        /* <DEDUP_REMOVED lines=24> */
[C---:B------:R-:W-:Y:S01]  /*41a0*/  SHF.L.U32 R11, R12.reuse, 0x10, RZ ;  /* 0x000000100c0b7819 */ /* 0x040fe200000006ff */
[----:B------:R-:W-:Y:S01]  /*41b0*/  FMUL.FTZ R65, R13, R63 ;  /* 0x0000003f0d417220 */ /* 0x000fe20000410000 */
[----:B------:R-:W-:Y:S01]  /*41c0*/  LOP3.LUT R58, R15, 0xffff0000, RZ, 0xc0, !PT ;  /* 0xffff00000f3a7812 */ /* 0x000fe200078ec0ff */
[-C--:B------:R-:W-:Y:S01]  /*41d0*/  FMUL.FTZ R66, R13, R59.reuse ;  /* 0x0000003b0d427220 */ /* 0x080fe20000410000 */
[C---:B------:R-:W-:Y:S01]  /*41e0*/  FMUL.FTZ R13, R57.reuse, R64 ;  /* 0x00000040390d7220 */ /* 0x040fe20000410000 */
[----:B------:R-:W-:Y:S01]  /*41f0*/  LOP3.LUT R12, R12, 0xffff0000, RZ, 0xc0, !PT ;  /* 0xffff00000c0c7812 */ /* 0x000fe200078ec0ff */
        /* <DEDUP_REMOVED lines=23> */
.L_x_9411:
[----:B------:R-:W-:Y:S05]  /*4370*/  BSYNC B2 ;  /* 0x0000000000027941 */ /* 0x000fea0003800000 */
.L_x_9410:
[----:B----4-:R0:W-:Y:S02]  /*4380*/  ST.E.128 desc[UR42][R60.64], R12 ;  /* 0x0000000c3c007985 */ /* 0x0101e4000c101d2a */
.L_x_9405:
[----:B------:R-:W-:Y:S05]  /*4390*/  BSYNC B1 ;  /* 0x0000000000017941 */ /* 0x000fea0003800000 */
.L_x_9404:
[----:B------:R-:W-:-:S03]  /*43a0*/  UMOV UR4, 0xffffffff ;  /* 0xffffffff00047882 */ /* 0x000fc60000000000 */
[----:B------:R-:W-:Y:S05]  /*43b0*/  BRA.DIV UR4, `(.L_x_9412) ;  /* 0x000001e604907947 */ /* 0x000fea000b800000 */
[----:B------:R1:W1:Y:S04]  /*43c0*/  SHFL.IDX PT, R59, R101, 0x2, 0x181f ;  /* 0x00581f00653b7f89 */ /* 0x00026800000e0000 */
[----:B0-----:R0:W0:Y:S02]  /*43d0*/  SHFL.IDX PT, R61, R106, 0x2, 0x181f ;  /* 0x00581f006a3d7f89 */ /* 0x00102400000e0000 */
.L_x_9740:
        /* <DEDUP_REMOVED lines=15> */
[----:B------:R-:W-:Y:S02]  /*44d0*/  PRMT R131, R131, 0x5410, R58 ;  /* 0x0000541083837816 */ /* 0x000fe4000000003a */
[----:B------:R-:W-:Y:S01]  /*44e0*/  PRMT R128, R128, 0x5410, R11 ;  /* 0x0000541080807816 */ /* 0x000fe2000000000b */
[----:B------:R-:W-:Y:S01]  /*44f0*/  IMAD.U32 R11, R12, 0x10000, RZ ;  /* 0x000100000c0b7824 */ /* 0x000fe200078e00ff */
[----:B------:R-:W-:Y:S01]  /*4500*/  LOP3.LUT R53, R14, 0xffff0000, RZ, 0xc0, !PT ;  /* 0xffff00000e357812 */ /* 0x000fe200078ec0ff */
[----:B------:R-:W-:Y:S01]  /*4510*/  IMAD.U32 R14, R13, 0x10000, RZ ;  /* 0x000100000d0e7824 */ /* 0x000fe200078e00ff */
[----:B------:R-:W-:-:S02]  /*4520*/  PRMT R132, R132, 0x5410, R55 ;  /* 0x0000541084847816 */ /* 0x000fc40000000037 */
        /* <DEDUP_REMOVED lines=10> */
[-C--:B------:R-:W-:Y:S01]  /*45d0*/  FMUL.FTZ R13, R13, R55.reuse ;  /* 0x000000370d0d7220 */ /* 0x080fe20000410000 */
[----:B------:R-:W-:Y:S01]  /*45e0*/  LOP3.LUT R132, R132, 0xffff0000, RZ, 0xc0, !PT ;  /* 0xffff000084847812 */ /* 0x000fe200078ec0ff */
[----:B------:R-:W-:Y:S01]  /*45f0*/  IMAD.U32 R131, R131, 0x10000, RZ ;  /* 0x0001000083837824 */ /* 0x000fe200078e00ff */
[----:B------:R-:W-:Y:S01]  /*4600*/  LOP3.LUT R129, R129, 0xffff0000, RZ, 0xc0, !PT ;  /* 0xffff000081817812 */ /* 0x000fe200078ec0ff */
[----:B------:R-:W-:Y:S01]  /*4610*/  FMUL.FTZ R53, R53, R58 ;  /* 0x0000003a35357220 */ /* 0x000fe20000410000 */
[----:B------:R-:W-:Y:S01]  /*4620*/  SHF.L.U32 R128, R128, 0x10, RZ ;  /* 0x0000001080807819 */ /* 0x000fe200000006ff */
        /* <DEDUP_REMOVED lines=19> */
.L_x_9418:
[----:B------:R-:W-:Y:S05]  /*4760*/  BSYNC B3 ;  /* 0x0000000000037941 */ /* 0x000fea0003800000 */
.L_x_9417:
[----:B--2---:R0:W-:Y:S02]  /*4770*/  ST.E.128 desc[UR42][R56.64], R12 ;  /* 0x0000000c38007985 */ /* 0x0041e4000c101d2a */
.L_x_9416:
[----:B------:R-:W-:Y:S05]  /*4780*/  BSYNC B2 ;  /* 0x0000000000027941 */ /* 0x000fea0003800000 */
.L_x_9415:
        /* <DEDUP_REMOVED lines=53> */
.L_x_9420:
[----:B------:R-:W-:Y:S05]  /*4ae0*/  BSYNC B2 ;  /* 0x0000000000027941 */ /* 0x000fea0003800000 */
.L_x_9419:
[----:B----4-:R0:W-:Y:S02]  /*4af0*/  ST.E.128 desc[UR42][R52.64], R12 ;  /* 0x0000000c34007985 */ /* 0x0101e4000c101d2a */
.L_x_9414:
[----:B------:R-:W-:Y:S05]  /*4b00*/  BSYNC B1 ;  /* 0x0000000000017941 */ /* 0x000fea0003800000 */
.L_x_9413:
[----:B------:R-:W-:-:S03]  /*4b10*/  UMOV UR4, 0xffffffff ;  /* 0xffffffff00047882 */ /* 0x000fc60000000000 */
[----:B------:R-:W-:Y:S05]  /*4b20*/  BRA.DIV UR4, `(.L_x_9421) ;  /* 0x000001e204007947 */ /* 0x000fea000b800000 */
[----:B-1----:R-:W1:Y:S04]  /*4b30*/  SHFL.IDX PT, R101, R101, 0x3, 0x181f ;  /* 0x00781f0065657f89 */ /* 0x002e6800000e0000 */
[----:B------:R0:W0:Y:S02]  /*4b40*/  SHFL.IDX PT, R51, R106, 0x3, 0x181f ;  /* 0x00781f006a337f89 */ /* 0x00002400000e0000 */
.L_x_9744:
        /* <DEDUP_REMOVED lines=34> */
[----:B------:R-:W-:Y:S01]  /*4d70*/  IMAD.U32 R114, R114, 0x10000, RZ ;  /* 0x0001000072727824 */ /* 0x000fe200078e00ff */
[----:B------:R-:W-:Y:S01]  /*4d80*/  SHF.L.U32 R15, R15, 0x10, RZ ;  /* 0x000000100f0f7819 */ /* 0x000fe200000006ff */
[----:B------:R-:W-:-:S02]  /*4d90*/  IMAD.U32 R112, R112, 0x10000, RZ ;  /* 0x0001000070707824 */ /* 0x000fc400078e00ff */
[C---:B------:R-:W-:Y:S01]  /*4da0*/  FFMA.FTZ R55, R14.reuse, R47, -R55 ;  /* 0x0000002f0e377223 */ /* 0x040fe20000010837 */
[----:B------:R-:W-:Y:S01]  /*4db0*/  FFMA.FTZ R52, R14, R52, R13 ;  /* 0x000000340e347223 */ /* 0x000fe2000001000d */
[C---:B------:R-:W-:Y:S01]  /*4dc0*/  FFMA.FTZ R57, R44.reuse, R50, -R57 ;  /* 0x000000322c397223 */ /* 0x040fe20000010839 */
        /* <DEDUP_REMOVED lines=15> */
.L_x_9426:
[----:B------:R-:W-:Y:S05]  /*4ec0*/  BSYNC B2 ;  /* 0x0000000000027941 */ /* 0x000fea0003800000 */
.L_x_9425:
[----:B----4-:R0:W-:Y:S02]  /*4ed0*/  ST.E.128 desc[UR42][R48.64], R12 ;  /* 0x0000000c30007985 */ /* 0x0101e4000c101d2a */
.L_x_9424:
[----:B------:R-:W-:Y:S05]  /*4ee0*/  BSYNC B1 ;  /* 0x0000000000017941 */ /* 0x000fea0003800000 */
.L_x_9423:
        /* <DEDUP_REMOVED lines=29> */
[----:B------:R-:W-:Y:S01]  /*50c0*/  LOP3.LUT R42, R15, 0xffff0000, RZ, 0xc0, !PT ;  /* 0xffff00000f2a7812 */ /* 0x000fe200078ec0ff */
[----:B------:R-:W-:Y:S01]  /*50d0*/  FMUL.FTZ R13, R41, R48 ;  /* 0x00000030290d7220 */ /* 0x000fe20000410000 */
[----:B------:R-:W-:Y:S01]  /*50e0*/  LOP3.LUT R107, R107, 0xffff0000, RZ, 0xc0, !PT ;  /* 0xffff00006b6b7812 */ /* 0x000fe200078ec0ff */
[-C--:B------:R-:W-:Y:S01]  /*50f0*/  FMUL.FTZ R41, R41, R46.reuse ;  /* 0x0000002e29297220 */ /* 0x080fe20000410000 */
[----:B------:R-:W-:Y:S01]  /*5100*/  LOP3.LUT R104, R104, 0xffff0000, RZ, 0xc0, !PT ;  /* 0xffff000068687812 */ /* 0x000fe200078ec0ff */
[C---:B------:R-:W-:Y:S01]  /*5110*/  FFMA.FTZ R49, R14.reuse, R43, -R49 ;  /* 0x0000002b0e317223 */ /* 0x040fe20000010831 */
[----:B------:R-:W-:Y:S01]  /*5120*/  FFMA.FTZ R50, R14, R47, R50 ;  /* 0x0000002f0e327223 */ /* 0x000fe20000010032 */
[----:B------:R-:W-:Y:S01]  /*5130*/  FFMA.FTZ R13, R40, R46, -R13 ;  /* 0x0000002e280d7223 */ /* 0x000fe2000001080d */
[----:B------:R-:W-:Y:S01]  /*5140*/  FMUL.FTZ R14, R12, R105 ;  /* 0x000000690c0e7220 */ /* 0x000fe20000410000 */
[----:B------:R-:W-:-:S02]  /*5150*/  IMAD.U32 R15, R15, 0x10000, RZ ;  /* 0x000100000f0f7824 */ /* 0x000fc400078e00ff */
        /* <DEDUP_REMOVED lines=14> */
.L_x_9428:
[----:B------:R-:W-:Y:S05]  /*5240*/  BSYNC B1 ;  /* 0x0000000000017941 */ /* 0x000fea0003800000 */
.L_x_9427:
[----:B----4-:R0:W-:Y:S01]  /*5250*/  ST.E.128 desc[UR42][R44.64], R12 ;  /* 0x0000000c2c007985 */ /* 0x0101e2000c101d2a */
[----:B------:R-:W-:Y:S05]  /*5260*/  BRA `(.L_x_9422) ;  /* 0x00000030003c7947 */ /* 0x000fea0003800000 */
.L_x_9382:
        /* <DEDUP_REMOVED lines=86> */
.L_x_9430:
[----:B------:R-:W-:Y:S05]  /*57d0*/  BSYNC B1 ;  /* 0x0000000000017941 */ /* 0x000fea0003800000 */
.L_x_9429:
[----:B-----5:R-:W-:Y:S01]  /*57e0*/  IMAD.MOV.U32 R12, RZ, RZ, R67 ;  /* 0x000000ffff0c7224 */ /* 0x020fe200078e0043 */
[----:B------:R-:W-:Y:S01]  /*57f0*/  MOV R13, R64 ;  /* 0x00000040000d7202 */ /* 0x000fe20000000f00 */
        /* <DEDUP_REMOVED lines=60> */
[----:B------:R-:W-:Y:S02]  /*5bc0*/  PRMT R121, R11, 0x7610, R121 ;  /* 0x000076100b797816 */ /* 0x000fe40000000079 */
[----:B------:R-:W-:Y:S02]  /*5bd0*/  PRMT R122, R12, 0x7610, R122 ;  /* 0x000076100c7a7816 */ /* 0x000fe4000000007a */
[----:B------:R-:W-:Y:S02]  /*5be0*/  PRMT R123, R13, 0x7610, R123 ;  /* 0x000076100d7b7816 */ /* 0x000fe4000000007b */
[----:B------:R-:W-:Y:S01]  /*5bf0*/  PRMT R124, R14, 0x7610, R124 ;  /* 0x000076100e7c7816 */ /* 0x000fe2000000007c */
[----:B------:R-:W-:Y:S06]  /*5c00*/  @!P5 BRA `(.L_x_9431) ;  /* 0x000000000004d947 */ /* 0x000fec0003800000 */
[----:B------:R-:W-:Y:S01]  /*5c10*/  BPT.TRAP 0x1 ;  /* 0x000000040000795c */ /* 0x000fe20000300000 */
.L_x_9431:
[----:B------:R-:W-:Y:S01]  /*5c20*/  IMAD R89, R19, 0x8, R18 ;  /* 0x0000000813597824 */ /* 0x000fe200078e0212 */
[----:B------:R-:W-:Y:S01]  /*5c30*/  SHF.L.U32 R100, R190, 0x1f, RZ ;  /* 0x0000001fbe647819 */ /* 0x000fe200000006ff */
[----:B------:R-:W0:Y:S01]  /*5c40*/  LDC R107, c[0x0][0x2f4] ;  /* 0x0000bd00ff6b7b82 */ /* 0x000e220000000800 */
[----:B------:R-:W-:Y:S02]  /*5c50*/  BSSY B1, `(.L_x_9432) ;  /* 0x0000003000017945 */ /* 0x000fe40003800000 */
[----:B------:R-:W1:Y:S02]  /*5c60*/  SYNCS.PHASECHK.TRANS64.TRYWAIT P4, [R89+URZ+0x28890], R100 ;  /* 0x02889064590075a7 */ /* 0x000e64000808017f */
[----:B-1----:R-:W-:Y:S05]  /*5c70*/  @!P4 BRA `(.L_x_9433) ;  /* 0x000001cc00f8c947 */ /* 0x002fea0003800000 */
.L_x_9745:
[----:B------:R-:W-:Y:S05]  /*5c80*/  BSYNC B1 ;  /* 0x0000000000017941 */ /* 0x000fea0003800000 */
.L_x_9432:
[----:B------:R-:W-:Y:S01]  /*5c90*/  UMOV UR4, 0xffffffff ;  /* 0xffffffff00047882 */ /* 0x000fe20000000000 */
[----:B0-----:R-:W-:Y:S02]  /*5ca0*/  IMAD.IADD R109, R107, 0x1, -R36 ;  /* 0x000000016b6d7824 */ /* 0x001fe400078e0a24 */
[----:B------:R-:W-:Y:S05]  /*5cb0*/  BRA.DIV UR4, `(.L_x_9434) ;  /* 0x000001ce04fc7947 */ /* 0x000fea000b800000 */
[----:B------:R0:W2:Y:S04]  /*5cc0*/  SHFL.IDX PT, R105, R101, RZ, 0x181f ;  /* 0x00181fff65697589 */ /* 0x0000a800000e0000 */
[----:B------:R0:W3:Y:S02]  /*5cd0*/  SHFL.IDX PT, R104, R106, RZ, 0x181f ;  /* 0x00181fff6a687589 */ /* 0x0000e400000e0000 */
.L_x_9749:
        /* <DEDUP_REMOVED lines=29> */
[----:B------:R-:W-:Y:S01]  /*5eb0*/  SHF.R.U32.HI R142, RZ, 0x10, R41 ;  /* 0x00000010ff8e7819 */ /* 0x000fe20000011629 */
[----:B--2---:R-:W-:Y:S01]  /*5ec0*/  IMAD.U32 R136, R15, 0x10000, RZ ;  /* 0x000100000f887824 */ /* 0x004fe200078e00ff */
[----:B------:R-:W-:Y:S02]  /*5ed0*/  PRMT R138, R138, 0x5410, R141 ;  /* 0x000054108a8a7816 */ /* 0x000fe4000000008d */
[----:B------:R-:W-:Y:S01]  /*5ee0*/  SHF.R.U64 R144, R44, 0x10, R45 ;  /* 0x000000102c907819 */ /* 0x000fe2000000122d */
[----:B------:R-:W-:Y:S01]  /*5ef0*/  IMAD.U32 R44, R73, 0x10000, RZ ;  /* 0x00010000492c7824 */ /* 0x000fe200078e00ff */
[----:B------:R-:W-:Y:S01]  /*5f00*/  PRMT R139, R139, 0x5410, R142 ;  /* 0x000054108b8b7816 */ /* 0x000fe2000000008e */
[----:B------:R-:W-:Y:S01]  /*5f10*/  IMAD.U32 R142, R138, 0x10000, RZ ;  /* 0x000100008a8e7824 */ /* 0x000fe200078e00ff */
[--C-:B------:R-:W-:Y:S01]  /*5f20*/  SHF.R.U64 R143, R46, 0x10, R47.reuse ;  /* 0x000000102e8f7819 */ /* 0x100fe2000000122f */
[----:B------:R-:W-:Y:S01]  /*5f30*/  IMAD.U32 R45, R13, 0x10000, RZ ;  /* 0x000100000d2d7824 */ /* 0x000fe200078e00ff */
[----:B------:R-:W-:-:S02]  /*5f40*/  SHF.R.U32.HI R146, RZ, 0x10, R47 ;  /* 0x00000010ff927819 */ /* 0x000fc4000001162f */
[----:B------:R-:W-:Y:S02]  /*5f50*/  SHF.R.U32.HI R148, RZ, 0x10, R43 ;  /* 0x00000010ff947819 */ /* 0x000fe4000001162b */
[----:B------:R-:W-:Y:S01]  /*5f60*/  PRMT R141, R135, 0x5410, R144 ;  /* 0x00005410878d7816 */ /* 0x000fe20000000090 */
[----:B------:R-:W-:Y:S01]  /*5f70*/  IMAD.U32 R135, R139, 0x10000, RZ ;  /* 0x000100008b877824 */ /* 0x000fe200078e00ff */
[----:B------:R-:W-:Y:S01]  /*5f80*/  LOP3.LUT R47, R73, 0xffff0000, RZ, 0xc0, !PT ;  /* 0xffff0000492f7812 */ /* 0x000fe200078ec0ff */
[----:B------:R-:W-:Y:S01]  /*5f90*/  FMUL.FTZ R144, R44, R142 ;  /* 0x0000008e2c907220 */ /* 0x000fe20000410000 */
[----:B------:R-:W-:Y:S02]  /*5fa0*/  PRMT R46, R108, 0x5432, R143 ;  /* 0x000054326c2e7816 */ /* 0x000fe4000000008f */
[----:B------:R-:W-:Y:S02]  /*5fb0*/  LOP3.LUT R138, R138, 0xffff0000, RZ, 0xc0, !PT ;  /* 0xffff00008a8a7812 */ /* 0x000fe400078ec0ff */
[----:B------:R-:W-:Y:S01]  /*5fc0*/  PRMT R143, R133, 0x5410, R146 ;  /* 0x00005410858f7816 */ /* 0x000fe20000000092 */
[-C--:B------:R-:W-:Y:S01]  /*5fd0*/  FMUL.FTZ R146, R44, R135.reuse ;  /* 0x000000872c927220 */ /* 0x080fe20000410000 */
[----:B------:R-:W-:Y:S01]  /*5fe0*/  PRMT R137, R137, 0x5410, R148 ;  /* 0x0000541089897816 */ /* 0x000fe20000000094 */
[----:B------:R-:W-:Y:S01]  /*5ff0*/  FFMA.FTZ R44, R45, R135, -R144 ;  /* 0x000000872d2c7223 */ /* 0x000fe20000010890 */
[----:B------:R-:W-:Y:S01]  /*6000*/  LOP3.LUT R139, R139, 0xffff0000, RZ, 0xc0, !PT ;  /* 0xffff00008b8b7812 */ /* 0x000fe200078ec0ff */
[----:B------:R-:W-:Y:S01]  /*6010*/  FMUL.FTZ R145, R47, R138 ;  /* 0x0000008a2f917220 */ /* 0x000fe20000410000 */
[----:B------:R-:W-:Y:S01]  /*6020*/  LOP3.LUT R134, R13, 0xffff0000, RZ, 0xc0, !PT ;  /* 0xffff00000d867812 */ /* 0x000fe200078ec0ff */
[----:B------:R-:W-:Y:S01]  /*6030*/  IMAD.U32 R135, R143, 0x10000, RZ ;  /* 0x000100008f877824 */ /* 0x000fe200078e00ff */
[----:B------:R-:W-:Y:S01]  /*6040*/  SHF.R.U64 R150, R40, 0x10, R41 ;  /* 0x0000001028967819 */ /* 0x000fe20000001229 */
[----:B------:R-:W-:-:S02]  /*6050*/  IMAD.U32 R133, R137, 0x10000, RZ ;  /* 0x0001000089857824 */ /* 0x000fc400078e00ff */
[-C--:B------:R-:W-:Y:S01]  /*6060*/  FMUL.FTZ R147, R47, R139.reuse ;  /* 0x0000008b2f937220 */ /* 0x080fe20000410000 */
[----:B------:R-:W-:Y:S01]  /*6070*/  FFMA.FTZ R47, R134, R139, -R145 ;  /* 0x0000008b862f7223 */ /* 0x000fe20000010891 */
[C---:B------:R-:W-:Y:S01]  /*6080*/  FMUL.FTZ R139, R140.reuse, R135 ;  /* 0x000000878c8b7220 */ /* 0x040fe20000410000 */
[----:B------:R-:W-:Y:S01]  /*6090*/  LOP3.LUT R73, R75, 0xffff0000, RZ, 0xc0, !PT ;  /* 0xffff00004b497812 */ /* 0x000fe200078ec0ff */
[----:B------:R-:W-:Y:S01]  /*60a0*/  FMUL.FTZ R140, R140, R133 ;  /* 0x000000858c8c7220 */ /* 0x000fe20000410000 */
[----:B------:R-:W-:Y:S01]  /*60b0*/  PRMT R75, R111, 0x5432, R150 ;  /* 0x000054326f4b7816 */ /* 0x000fe20000000096 */
[----:B------:R-:W-:Y:S01]  /*60c0*/  FFMA.FTZ R45, R45, R142, R146 ;  /* 0x0000008e2d2d7223 */ /* 0x000fe20000010092 */
[----:B------:R-:W-:Y:S01]  /*60d0*/  FFMA.FTZ R134, R134, R138, R147 ;  /* 0x0000008a86867223 */ /* 0x000fe20000010093 */
[----:B------:R-:W-:Y:S01]  /*60e0*/  SHF.R.U64 R41, R42, 0x10, R43 ;  /* 0x000000102a297819 */ /* 0x000fe2000000122b */
[C---:B------:R-:W-:Y:S01]  /*60f0*/  FFMA.FTZ R140, R136.reuse, R135, R140 ;  /* 0x00000087888c7223 */ /* 0x040fe2000001008c */
[----:B------:R-:W-:Y:S01]  /*6100*/  LOP3.LUT R142, R143, 0xffff0000, RZ, 0xc0, !PT ;  /* 0xffff00008f8e7812 */ /* 0x000fe200078ec0ff */
[----:B------:R-:W-:Y:S01]  /*6110*/  FFMA.FTZ R139, R136, R133, -R139 ;  /* 0x00000085888b7223 */ /* 0x000fe2000001088b */
[----:B------:R-:W-:Y:S01]  /*6120*/  LOP3.LUT R138, R137, 0xffff0000, RZ, 0xc0, !PT ;  /* 0xffff0000898a7812 */ /* 0x000fe200078ec0ff */
[----:B------:R-:W-:Y:S01]  /*6130*/  IMAD.U32 R135, R141, 0x10000, RZ ;  /* 0x000100008d877824 */ /* 0x000fe200078e00ff */
[----:B------:R-:W-:Y:S01]  /*6140*/  SHF.L.U32 R42, R72, 0x10, RZ ;  /* 0x00000010482a7819 */ /* 0x000fe200000006ff */
[----:B------:R-:W-:-:S02]  /*6150*/  IMAD.U32 R133, R75, 0x10000, RZ ;  /* 0x000100004b857824 */ /* 0x000fc400078e00ff */
[C---:B------:R-:W-:Y:S01]  /*6160*/  FMUL.FTZ R136, R73.reuse, R142 ;  /* 0x0000008e49887220 */ /* 0x040fe20000410000 */
[-C--:B------:R-:W-:Y:S01]  /*6170*/  FMUL.FTZ R144, R73, R138.reuse ;  /* 0x0000008a49907220 */ /* 0x080fe20000410000 */
[----:B------:R-:W-:Y:S01]  /*6180*/  LOP3.LUT R43, R15, 0xffff0000, RZ, 0xc0, !PT ;  /* 0xffff00000f2b7812 */ /* 0x000fe200078ec0ff */
[----:B------:R-:W-:Y:S01]  /*6190*/  FMUL.FTZ R73, R42, R135 ;  /* 0x000000872a497220 */ /* 0x000fe20000410000 */
[----:B------:R-:W-:Y:S01]  /*61a0*/  IMAD.U32 R40, R12, 0x10000, RZ ;  /* 0x000100000c287824 */ /* 0x000fe200078e00ff */
[----:B------:R-:W-:Y:S01]  /*61b0*/  LOP3.LUT R72, R72, 0xffff0000, RZ, 0xc0, !PT ;  /* 0xffff000048487812 */ /* 0x000fe200078ec0ff */
[-C--:B------:R-:W-:Y:S01]  /*61c0*/  FMUL.FTZ R42, R42, R133.reuse ;  /* 0x000000852a2a7220 */ /* 0x080fe20000410000 */
[----:B------:R-:W-:Y:S01]  /*61d0*/  PRMT R41, R110, 0x5432, R41 ;  /* 0x000054326e297816 */ /* 0x000fe20000000029 */
[----:B------:R-:W-:Y:S01]  /*61e0*/  IMAD.U32 R13, R14, 0x10000, RZ ;  /* 0x000100000e0d7824 */ /* 0x000fe200078e00ff */
[----:B------:R-:W-:Y:S01]  /*61f0*/  LOP3.LUT R141, R141, 0xffff0000, RZ, 0xc0, !PT ;  /* 0xffff00008d8d7812 */ /* 0x000fe200078ec0ff */
[----:B------:R-:W-:Y:S01]  /*6200*/  FFMA.FTZ R138, R43, R138, -R136 ;  /* 0x0000008a2b8a7223 */ /* 0x000fe20000010888 */
[----:B------:R-:W-:Y:S01]  /*6210*/  LOP3.LUT R75, R75, 0xffff0000, RZ, 0xc0, !PT ;  /* 0xffff00004b4b7812 */ /* 0x000fe200078ec0ff */
[----:B------:R-:W-:Y:S01]  /*6220*/  FFMA.FTZ R137, R43, R142, R144 ;  /* 0x0000008e2b897223 */ /* 0x000fe20000010090 */
[----:B------:R-:W-:Y:S01]  /*6230*/  LOP3.LUT R12, R12, 0xffff0000, RZ, 0xc0, !PT ;  /* 0xffff00000c0c7812 */ /* 0x000fe200078ec0ff */
[----:B------:R-:W-:Y:S01]  /*6240*/  FFMA.FTZ R73, R40, R133, -R73 ;  /* 0x0000008528497223 */ /* 0x000fe20000010849 */
[----:B------:R-:W-:Y:S01]  /*6250*/  LOP3.LUT R15, R14, 0xffff0000, RZ, 0xc0, !PT ;  /* 0xffff00000e0f7812 */ /* 0x000fe200078ec0ff */
[----:B------:R-:W-:Y:S01]  /*6260*/  FFMA.FTZ R135, R40, R135, R42 ;  /* 0x0000008728877223 */ /* 0x000fe2000001002a */
[----:B------:R-:W-:-:S02]  /*6270*/  IMAD.U32 R14, R74, 0x10000, RZ ;  /* 0x000100004a0e7824 */ /* 0x000fc400078e00ff */
[----:B------:R-:W-:Y:S01]  /*6280*/  FMUL.FTZ R43, R72, R141 ;  /* 0x0000008d482b7220 */ /* 0x000fe20000410000 */
[----:B------:R-:W-:Y:S01]  /*6290*/  IMAD.U32 R42, R46, 0x10000, RZ ;  /* 0x000100002e2a7824 */ /* 0x000fe200078e00ff */
[----:B------:R-:W-:Y:S01]  /*62a0*/  LOP3.LUT R74, R74, 0xffff0000, RZ, 0xc0, !PT ;  /* 0xffff00004a4a7812 */ /* 0x000fe200078ec0ff */
[C---:B------:R-:W-:Y:S01]  /*62b0*/  IMAD.U32 R40, R41.reuse, 0x10000, RZ ;  /* 0x0001000029287824 */ /* 0x040fe200078e00ff */
[----:B------:R-:W-:Y:S01]  /*62c0*/  LOP3.LUT R46, R46, 0xffff0000, RZ, 0xc0, !PT ;  /* 0xffff00002e2e7812 */ /* 0x000fe200078ec0ff */
[-C--:B------:R-:W-:Y:S01]  /*62d0*/  FMUL.FTZ R133, R72, R75.reuse ;  /* 0x0000004b48857220 */ /* 0x080fe20000410000 */
[----:B------:R-:W-:Y:S01]  /*62e0*/  LOP3.LUT R41, R41, 0xffff0000, RZ, 0xc0, !PT ;  /* 0xffff000029297812 */ /* 0x000fe200078ec0ff */
[----:B------:R-:W-:Y:S01]  /*62f0*/  FFMA.FTZ R72, R12, R75, -R43 ;  /* 0x0000004b0c487223 */ /* 0x000fe2000001082b */
[C---:B------:R-:W-:Y:S01]  /*6300*/  FMUL.FTZ R136, R14.reuse, R42 ;  /* 0x0000002a0e887220 */ /* 0x040fe20000410000 */
[----:B------:R-:W-:Y:S01]  /*6310*/  FMUL.FTZ R43, R14, R40 ;  /* 0x000000280e2b7220 */ /* 0x000fe20000410000 */
[----:B------:R-:W-:Y:S01]  /*6320*/  FFMA.FTZ R12, R12, R141, R133 ;  /* 0x0000008d0c0c7223 */ /* 0x000fe20000010085 */
[C---:B------:R-:W-:Y:S01]  /*6330*/  FMUL.FTZ R14, R74.reuse, R46 ;  /* 0x0000002e4a0e7220 */ /* 0x040fe20000410000 */
[----:B------:R-:W-:Y:S01]  /*6340*/  FMUL.FTZ R75, R74, R41 ;  /* 0x000000294a4b7220 */ /* 0x000fe20000410000 */
[C---:B------:R-:W-:Y:S01]  /*6350*/  FFMA.FTZ R136, R13.reuse, R40, -R136 ;  /* 0x000000280d887223 */ /* 0x040fe20000010888 */
[----:B------:R-:W-:Y:S01]  /*6360*/  FFMA.FTZ R43, R13, R42, R43 ;  /* 0x0000002a0d2b7223 */ /* 0x000fe2000001002b */
[----:B------:R-:W-:Y:S01]  /*6370*/  F2FP.BF16.F32.PACK_AB R72, R72, R73 ;  /* 0x000000494848723e */ /* 0x000fe200000010ff */
[C---:B------:R-:W-:Y:S01]  /*6380*/  FFMA.FTZ R41, R15.reuse, R41, -R14 ;  /* 0x000000290f297223 */ /* 0x040fe2000001080e */
[----:B------:R-:W-:Y:S01]  /*6390*/  FFMA.FTZ R46, R15, R46, R75 ;  /* 0x0000002e0f2e7223 */ /* 0x000fe2000001004b */
[----:B------:R-:W-:-:S02]  /*63a0*/  F2FP.BF16.F32.PACK_AB R13, R47, R44 ;  /* 0x0000002c2f0d723e */ /* 0x000fc400000010ff */
[----:B------:R-:W-:Y:S02]  /*63b0*/  F2FP.BF16.F32.PACK_AB R45, R134, R45 ;  /* 0x0000002d862d723e */ /* 0x000fe400000010ff */
[----:B------:R-:W-:Y:S01]  /*63c0*/  F2FP.BF16.F32.PACK_AB R44, R12, R135 ;  /* 0x000000870c2c723e */ /* 0x000fe200000010ff */
[----:B------:R-:W-:Y:S01]  /*63d0*/  IMAD.MOV.U32 R12, RZ, RZ, R72 ;  /* 0x000000ffff0c7224 */ /* 0x000fe200078e0048 */
[----:B------:R-:W-:Y:S01]  /*63e0*/  F2FP.BF16.F32.PACK_AB R15, R138, R139 ;  /* 0x0000008b8a0f723e */ /* 0x000fe200000010ff */
[----:B------:R-:W-:Y:S01]  /*63f0*/  IMAD.MOV.U32 R73, RZ, RZ, R45 ;  /* 0x000000ffff497224 */ /* 0x000fe200078e002d */
[----:B------:R-:W-:Y:S02]  /*6400*/  F2FP.BF16.F32.PACK_AB R75, R137, R140 ;  /* 0x0000008c894b723e */ /* 0x000fe400000010ff */
[----:B------:R-:W-:Y:S02]  /*6410*/  F2FP.BF16.F32.PACK_AB R14, R41, R136 ;  /* 0x00000088290e723e */ /* 0x000fe400000010ff */
[----:B------:R-:W-:-:S02]  /*6420*/  F2FP.BF16.F32.PACK_AB R74, R46, R43 ;  /* 0x0000002b2e4a723e */ /* 0x000fc400000010ff */
[----:B------:R-:W-:-:S07]  /*6430*/  MOV R72, R44 ;  /* 0x0000002c00487202 */ /* 0x000fce0000000f00 */
.L_x_9438:
[----:B------:R-:W-:Y:S05]  /*6440*/  BSYNC B2 ;  /* 0x0000000000027941 */ /* 0x000fea0003800000 */
.L_x_9437:
[----:B------:R-:W-:Y:S01]  /*6450*/  ISETP.GE.AND P4, PT, R11, R107, PT ;  /* 0x0000006b0b00720c */ /* 0x000fe20003f86270 */
[----:B--2---:R4:W-:-:S12]  /*6460*/  ST.E.128 desc[UR42][R102.64], R12 ;  /* 0x0000000c66007985 */ /* 0x0049d8000c101d2a */
[----:B------:R-:W-:-:S05]  /*6470*/  @!P4 IMAD.WIDE R104, R11, 0x2, R104 ;  /* 0x000000020b68c825 */ /* 0x000fca00078e0268 */
[----:B---3--:R4:W-:Y:S02]  /*6480*/  @!P4 ST.E.128 desc[UR42][R104.64], R72 ;  /* 0x000000486800c985 */ /* 0x0089e4000c101d2a */
.L_x_9436:
[----:B------:R-:W-:Y:S05]  /*6490*/  BSYNC B1 ;  /* 0x0000000000017941 */ /* 0x000fea0003800000 */
.L_x_9435:
[----:B------:R-:W-:-:S03]  /*64a0*/  UMOV UR4, 0xffffffff ;  /* 0xffffffff00047882 */ /* 0x000fc60000000000 */
[----:B------:R-:W-:Y:S05]  /*64b0*/  BRA.DIV UR4, `(.L_x_9439) ;  /* 0x000001ca04487947 */ /* 0x000fea000b800000 */
[----:B------:R0:W0:Y:S04]  /*64c0*/  SHFL.IDX PT, R47, R101, 0x1, 0x181f ;  /* 0x00381f00652f7f89 */ /* 0x00002800000e0000 */
[----:B------:R0:W0:Y:S02]  /*64d0*/  SHFL.IDX PT, R46, R106, 0x1, 0x181f ;  /* 0x00381f006a2e7f89 */ /* 0x00002400000e0000 */
.L_x_9753:
        /* <DEDUP_REMOVED lines=30> */
[----:B----4-:R-:W-:Y:S01]  /*66c0*/  IMAD.U32 R53, R41, 0x10000, RZ ;  /* 0x0001000029357824 */ /* 0x010fe200078e00ff */
[----:B------:R-:W-:Y:S01]  /*66d0*/  PRMT R128, R128, 0x5410, R105 ;  /* 0x0000541080807816 */ /* 0x000fe20000000069 */
[----:B0-----:R-:W-:Y:S01]  /*66e0*/  IMAD.U32 R52, R15, 0x10000, RZ ;  /* 0x000100000f347824 */ /* 0x001fe200078e00ff */
[----:B------:R-:W-:Y:S02]  /*66f0*/  PRMT R132, R132, 0x5410, R73 ;  /* 0x0000541084847816 */ /* 0x000fe40000000049 */
[----:B------:R-:W-:-:S02]  /*6700*/  SHF.R.U32.HI R75, RZ, 0x10, R51 ;  /* 0x00000010ff4b7819 */ /* 0x000fc40000011633 */
[----:B------:R-:W-:Y:S01]  /*6710*/  SHF.R.U32.HI R103, RZ, 0x10, R55 ;  /* 0x00000010ff677819 */ /* 0x000fe20000011637 */
[----:B------:R-:W-:Y:S01]  /*6720*/  IMAD.U32 R73, R132, 0x10000, RZ ;  /* 0x0001000084497824 */ /* 0x000fe200078e00ff */
        /* <DEDUP_REMOVED lines=14> */
[----:B------:R-:W-:Y:S01]  /*6810*/  LOP3.LUT R128, R128, 0xffff0000, RZ, 0xc0, !PT ;  /* 0xffff000080807812 */ /* 0x000fe200078ec0ff */
[----:B------:R-:W-:Y:S01]  /*6820*/  IMAD.U32 R53, R130, 0x10000, RZ ;  /* 0x0001000082357824 */ /* 0x000fe200078e00ff */
[----:B---3--:R-:W-:Y:S01]  /*6830*/  SHF.R.U64 R104, R48, 0x10, R49 ;  /* 0x0000001030687819 */ /* 0x008fe20000001231 */
[----:B------:R-:W-:Y:S01]  /*6840*/  IMAD.U32 R50, R126, 0x10000, RZ ;  /* 0x000100007e327824 */ /* 0x000fe200078e00ff */
[----:B------:R-:W-:Y:S01]  /*6850*/  PRMT R129, R129, 0x5410, R74 ;  /* 0x0000541081817816 */ /* 0x000fe2000000004a */
[----:B------:R-:W-:Y:S01]  /*6860*/  FMUL.FTZ R72, R54, R132 ;  /* 0x0000008436487220 */ /* 0x000fe20000410000 */
[----:B------:R-:W-:Y:S01]  /*6870*/  LOP3.LUT R51, R13, 0xffff0000, RZ, 0xc0, !PT ;  /* 0xffff00000d337812 */ /* 0x000fe200078ec0ff */
[-C--:B------:R-:W-:Y:S01]  /*6880*/  FMUL.FTZ R73, R55, R53.reuse ;  /* 0x0000003537497220 */ /* 0x080fe20000410000 */
[----:B------:R-:W-:Y:S01]  /*6890*/  LOP3.LUT R43, R43, 0xffff0000, RZ, 0xc0, !PT ;  /* 0xffff00002b2b7812 */ /* 0x000fe200078ec0ff */
[----:B------:R-:W-:Y:S01]  /*68a0*/  FMUL.FTZ R74, R55, R50 ;  /* 0x00000032374a7220 */ /* 0x000fe20000410000 */
[----:B------:R-:W-:Y:S01]  /*68b0*/  LOP3.LUT R130, R130, 0xffff0000, RZ, 0xc0, !PT ;  /* 0xffff000082827812 */ /* 0x000fe200078ec0ff */
[----:B------:R-:W-:Y:S01]  /*68c0*/  FMUL.FTZ R54, R54, R128 ;  /* 0x0000008036367220 */ /* 0x000fe20000410000 */
[----:B------:R-:W-:Y:S01]  /*68d0*/  PRMT R127, R127, 0x5410, R104 ;  /* 0x000054107f7f7816 */ /* 0x000fe20000000068 */
[----:B------:R-:W-:Y:S01]  /*68e0*/  FFMA.FTZ R73, R52, R50, -R73 ;  /* 0x0000003234497223 */ /* 0x000fe20000010849 */
[----:B------:R-:W-:Y:S01]  /*68f0*/  LOP3.LUT R126, R126, 0xffff0000, RZ, 0xc0, !PT ;  /* 0xffff00007e7e7812 */ /* 0x000fe200078ec0ff */
[----:B------:R-:W-:Y:S01]  /*6900*/  FFMA.FTZ R74, R52, R53, R74 ;  /* 0x00000035344a7223 */ /* 0x000fe2000001004a */
[----:B------:R-:W-:Y:S01]  /*6910*/  LOP3.LUT R49, R15, 0xffff0000, RZ, 0xc0, !PT ;  /* 0xffff00000f317812 */ /* 0x000fe200078ec0ff */
[C---:B------:R-:W-:Y:S01]  /*6920*/  FFMA.FTZ R72, R51.reuse, R128, -R72 ;  /* 0x0000008033487223 */ /* 0x040fe20000010848 */
[----:B------:R-:W-:Y:S01]  /*6930*/  FFMA.FTZ R132, R51, R132, R54 ;  /* 0x0000008433847223 */ /* 0x000fe20000010036 */
        /* <DEDUP_REMOVED lines=27> */
[C---:B------:R-:W-:Y:S01]  /*6af0*/  SHF.L.U32 R12, R14.reuse, 0x10, RZ ;  /* 0x000000100e0c7819 */ /* 0x040fe200000006ff */
[C---:B------:R-:W-:Y:S01]  /*6b00*/  FMUL.FTZ R49, R15.reuse, R41 ;  /* 0x000000290f317220 */ /* 0x040fe20000410000 */
[----:B------:R-:W-:Y:S01]  /*6b10*/  LOP3.LUT R14, R14, 0xffff0000, RZ, 0xc0, !PT ;  /* 0xffff00000e0e7812 */ /* 0x000fe200078ec0ff */
        /* <DEDUP_REMOVED lines=18> */
.L_x_9443:
[----:B------:R-:W-:Y:S05]  /*6c40*/  BSYNC B2 ;  /* 0x0000000000027941 */ /* 0x000fea0003800000 */
.L_x_9442:
[----:B------:R-:W-:Y:S01]  /*6c50*/  ISETP.GE.AND P4, PT, R11, R107, PT ;  /* 0x0000006b0b00720c */ /* 0x000fe20003f86270 */
[----:B0-----:R0:W-:-:S12]  /*6c60*/  ST.E.128 desc[UR42][R44.64], R12 ;  /* 0x0000000c2c007985 */ /* 0x0011d8000c101d2a */
[----:B------:R-:W-:-:S05]  /*6c70*/  @!P4 IMAD.WIDE R46, R11, 0x2, R46 ;  /* 0x000000020b2ec825 */ /* 0x000fca00078e022e */
[----:B----4-:R0:W-:Y:S02]  /*6c80*/  @!P4 ST.E.128 desc[UR42][R46.64], R40 ;  /* 0x000000282e00c985 */ /* 0x0101e4000c101d2a */
.L_x_9441:
[----:B------:R-:W-:Y:S05]  /*6c90*/  BSYNC B1 ;  /* 0x0000000000017941 */ /* 0x000fea0003800000 */
.L_x_9440:
[----:B------:R-:W-:-:S03]  /*6ca0*/  UMOV UR4, 0xffffffff ;  /* 0xffffffff00047882 */ /* 0x000fc60000000000 */
[----:B------:R-:W-:Y:S05]  /*6cb0*/  BRA.DIV UR4, `(.L_x_9444) ;  /* 0x000001c204947947 */ /* 0x000fea000b800000 */
[----:B0-----:R0:W0:Y:S04]  /*6cc0*/  SHFL.IDX PT, R47, R101, 0x2, 0x181f ;  /* 0x00581f00652f7f89 */ /* 0x00102800000e0000 */
[----:B------:R0:W0:Y:S02]  /*6cd0*/  SHFL.IDX PT, R46, R106, 0x2, 0x181f ;  /* 0x00581f006a2e7f89 */ /* 0x00002400000e0000 */
.L_x_9757:
        /* <DEDUP_REMOVED lines=24> */
[----:B------:R0:W4:Y:S04]  /*6e60*/  LDS.128 R12, [R11+0x18400] ;  /* 0x018400000b0c7984 */ /* 0x0001280000000c00 */
[----:B------:R-:W0:Y:S01]  /*6e70*/  LDS.128 R40, [R40+0x18400] ;  /* 0x0184000028287984 */ /* 0x000e220000000c00 */
[----:B------:R-:W-:Y:S05]  /*6e80*/  @P3 BRA `(.L_x_9448) ;  /* 0x0000000400743947 */ /* 0x000fea0003800000 */
[----:B------:R-:W-:Y:S01]  /*6e90*/  SHF.R.U64 R74, R56, 0x10, R57 ;  /* 0x00000010384a7819 */ /* 0x000fe20000001239 */
[----:B0-----:R-:W-:Y:S01]  /*6ea0*/  IMAD.U32 R52, R41, 0x10000, RZ ;  /* 0x0001000029347824 */ /* 0x001fe200078e00ff */
[--C-:B------:R-:W-:Y:S01]  /*6eb0*/  SHF.R.U64 R56, R60, 0x10, R61.reuse ;  /* 0x000000103c387819 */ /* 0x100fe2000000123d */
[----:B----4-:R-:W-:Y:S01]  /*6ec0*/  IMAD.U32 R49, R13, 0x10000, RZ ;  /* 0x000100000d317824 */ /* 0x010fe200078e00ff */
        /* <DEDUP_REMOVED lines=8> */
[--C-:B------:R-:W-:Y:S02]  /*6f50*/  SHF.R.U64 R58, R62, 0x10, R63.reuse ;  /* 0x000000103e3a7819 */ /* 0x100fe4000000123f */
        /* <DEDUP_REMOVED lines=21> */
[-C--:B------:R-:W-:Y:S01]  /*70b0*/  FMUL.FTZ R53, R53, R120.reuse ;  /* 0x0000007835357220 */ /* 0x080fe20000410000 */
[----:B------:R-:W-:Y:S01]  /*70c0*/  LOP3.LUT R51, R40, 0xffff0000, RZ, 0xc0, !PT ;  /* 0xffff000028337812 */ /* 0x000fe200078ec0ff */
[C---:B------:R-:W-:Y:S01]  /*70d0*/  FMUL.FTZ R63, R54.reuse, R59 ;  /* 0x0000003b363f7220 */ /* 0x040fe20000410000 */
[----:B------:R-:W-:Y:S01]  /*70e0*/  IMAD.U32 R40, R15, 0x10000, RZ ;  /* 0x000100000f287824 */ /* 0x000fe200078e00ff */
[----:B------:R-:W-:Y:S01]  /*70f0*/  PRMT R119, R119, 0x5410, R74 ;  /* 0x0000541077777816 */ /* 0x000fe2000000004a */
[-C--:B------:R-:W-:Y:S01]  /*7100*/  FMUL.FTZ R54, R54, R49.reuse ;  /* 0x0000003136367220 */ /* 0x080fe20000410000 */
[----:B------:R-:W-:Y:S01]  /*7110*/  LOP3.LUT R118, R118, 0xffff0000, RZ, 0xc0, !PT ;  /* 0xffff000076767812 */ /* 0x000fe200078ec0ff */
[C---:B------:R-:W-:Y:S01]  /*7120*/  FFMA.FTZ R61, R50.reuse, R120, -R61 ;  /* 0x00000078323d7223 */ /* 0x040fe2000001083d */
[----:B------:R-:W-:Y:S01]  /*7130*/  LOP3.LUT R15, R15, 0xffff0000, RZ, 0xc0, !PT ;  /* 0xffff00000f0f7812 */ /* 0x000fe200078ec0ff */
[----:B------:R-:W-:Y:S01]  /*7140*/  FFMA.FTZ R124, R50, R124, R53 ;  /* 0x0000007c327c7223 */ /* 0x000fe20000010035 */
[----:B------:R-:W-:Y:S01]  /*7150*/  FMUL.FTZ R52, R55, R122 ;  /* 0x0000007a37347220 */ /* 0x000fe20000410000 */
[C---:B------:R-:W-:Y:S01]  /*7160*/  FFMA.FTZ R63, R40.reuse, R49, -R63 ;  /* 0x00000031283f7223 */ /* 0x040fe2000001083f */
[----:B------:R-:W-:Y:S01]  /*7170*/  FFMA.FTZ R59, R40, R59, R54 ;  /* 0x0000003b283b7223 */ /* 0x000fe20000010036 */
[----:B------:R-:W-:-:S02]  /*7180*/  IMAD.U32 R50, R123, 0x10000, RZ ;  /* 0x000100007b327824 */ /* 0x000fc400078e00ff */
[-C--:B------:R-:W-:Y:S01]  /*7190*/  FMUL.FTZ R54, R55, R118.reuse ;  /* 0x0000007637367220 */ /* 0x080fe20000410000 */
[----:B------:R-:W-:Y:S02]  /*71a0*/  IMAD.U32 R40, R119, 0x10000, RZ ;  /* 0x0001000077287824 */ /* 0x000fe400078e00ff */
[----:B------:R-:W-:Y:S01]  /*71b0*/  FFMA.FTZ R118, R15, R118, -R52 ;  /* 0x000000760f767223 */ /* 0x000fe20000010834 */
[C---:B------:R-:W-:Y:S01]  /*71c0*/  FMUL.FTZ R52, R41.reuse, R50 ;  /* 0x0000003229347220 */ /* 0x040fe20000410000 */
[----:B------:R-:W-:Y:S02]  /*71d0*/  IMAD.U32 R13, R12, 0x10000, RZ ;  /* 0x000100000c0d7824 */ /* 0x000fe400078e00ff */
[----:B------:R-:W-:Y:S01]  /*71e0*/  FMUL.FTZ R41, R41, R40 ;  /* 0x0000002829297220 */ /* 0x000fe20000410000 */
[----:B------:R-:W-:Y:S01]  /*71f0*/  PRMT R117, R117, 0x5410, R72 ;  /* 0x0000541075757816 */ /* 0x000fe20000000048 */
[----:B------:R-:W-:Y:S01]  /*7200*/  FFMA.FTZ R122, R15, R122, R54 ;  /* 0x0000007a0f7a7223 */ /* 0x000fe20000010036 */
[----:B------:R-:W-:Y:S01]  /*7210*/  LOP3.LUT R123, R123, 0xffff0000, RZ, 0xc0, !PT ;  /* 0xffff00007b7b7812 */ /* 0x000fe200078ec0ff */
[C---:B------:R-:W-:Y:S01]  /*7220*/  FFMA.FTZ R41, R13.reuse, R50, R41 ;  /* 0x000000320d297223 */ /* 0x040fe20000010029 */
[----:B------:R-:W-:Y:S01]  /*7230*/  SHF.L.U32 R43, R42, 0x10, RZ ;  /* 0x000000102a2b7819 */ /* 0x000fe200000006ff */
[----:B------:R-:W-:Y:S01]  /*7240*/  FFMA.FTZ R52, R13, R40, -R52 ;  /* 0x000000280d347223 */ /* 0x000fe20000010834 */
        /* <DEDUP_REMOVED lines=10> */
[-C--:B------:R-:W-:Y:S01]  /*72f0*/  FMUL.FTZ R51, R51, R119.reuse ;  /* 0x0000007733337220 */ /* 0x080fe20000410000 */
[----:B------:R-:W-:Y:S01]  /*7300*/  LOP3.LUT R14, R14, 0xffff0000, RZ, 0xc0, !PT ;  /* 0xffff00000e0e7812 */ /* 0x000fe200078ec0ff */
[----:B------:R-:W-:Y:S01]  /*7310*/  FFMA.FTZ R15, R12, R119, -R15 ;  /* 0x000000770c0f7223 */ /* 0x000fe2000001080f */
[C---:B------:R-:W-:Y:S01]  /*7320*/  FMUL.FTZ R13, R42.reuse, R121 ;  /* 0x000000792a0d7220 */ /* 0x040fe20000410000 */
        /* <DEDUP_REMOVED lines=18> */
[----:B------:R-:W-:-:S07]  /*7450*/  IMAD.MOV.U32 R43, RZ, RZ, R59 ;  /* 0x000000ffff2b7224 */ /* 0x000fce00078e003b */
.L_x_9448:
[----:B------:R-:W-:Y:S05]  /*7460*/  BSYNC B2 ;  /* 0x0000000000027941 */ /* 0x000fea0003800000 */
.L_x_9447:
[----:B------:R-:W-:Y:S01]  /*7470*/  ISETP.GE.AND P4, PT, R48, R107, PT ;  /* 0x0000006b3000720c */ /* 0x000fe20003f86270 */
[----:B----4-:R4:W-:-:S12]  /*7480*/  ST.E.128 desc[UR42][R44.64], R12 ;  /* 0x0000000c2c007985 */ /* 0x0109d8000c101d2a */
[----:B------:R-:W-:-:S05]  /*7490*/  @!P4 IMAD.WIDE R46, R48, 0x2, R46 ;  /* 0x00000002302ec825 */ /* 0x000fca00078e022e */
[----:B0-----:R4:W-:Y:S02]  /*74a0*/  @!P4 ST.E.128 desc[UR42][R46.64], R40 ;  /* 0x000000282e00c985 */ /* 0x0019e4000c101d2a */
.L_x_9446:
[----:B------:R-:W-:Y:S05]  /*74b0*/  BSYNC B1 ;  /* 0x0000000000017941 */ /* 0x000fea0003800000 */
.L_x_9445:
[----:B------:R-:W-:-:S03]  /*74c0*/  UMOV UR4, 0xffffffff ;  /* 0xffffffff00047882 */ /* 0x000fc60000000000 */
[----:B------:R-:W-:Y:S05]  /*74d0*/  BRA.DIV UR4, `(.L_x_9449) ;  /* 0x000001ba04d87947 */ /* 0x000fea000b800000 */
[----:B0-----:R-:W0:Y:S04]  /*74e0*/  SHFL.IDX PT, R101, R101, 0x3, 0x181f ;  /* 0x00781f0065657f89 */ /* 0x001e2800000e0000 */
[----:B------:R-:W0:Y:S02]  /*74f0*/  SHFL.IDX PT, R106, R106, 0x3, 0x181f ;  /* 0x00781f006a6a7f89 */ /* 0x000e2400000e0000 */
.L_x_9761:
[----:B------:R-:W-:-:S04]  /*7500*/  IADD3 R11, R187, 0x60, RZ ;  /* 0x00000060bb0b7810 */ /* 0x000fc80007ffe0ff */
        /* <DEDUP_REMOVED lines=15> */
[----:B------:R-:W-:Y:S01]  /*7600*/  LOP3.LUT R12, R12, R13, RZ, 0x3c, !PT ;  /* 0x0000000d0c0c7212 */ /* 0x000fe200078e3cff */
[----:B------:R-:W-:-:S03]  /*7610*/  IMAD R13, R19, 0x4000, R6 ;  /* 0x00004000130d7824 */ /* 0x000fc600078e0206 */
[----:B------:R-:W-:Y:S01]  /*7620*/  LOP3.LUT R109, R109, 0x7fffe000, RZ, 0xc0, !PT ;  /* 0x7fffe0006d6d7812 */ /* 0x000fe200078ec0ff */
[----:B------:R-:W-:-:S03]  /*7630*/  IMAD R13, R13, 0x2, R18 ;  /* 0x000000020d0d7824 */ /* 0x000fc600078e0212 */
[----:B------:R-:W-:-:S05]  /*7640*/  IADD3 R12, R12, R109, R201 ;  /* 0x0000006d0c0c7210 */ /* 0x000fca0007ffe0c9 */
[----:B------:R-:W-:-:S04]  /*7650*/  IMAD R15, R19, 0x4000, R12 ;  /* 0x00004000130f7824 */ /* 0x000fc800078e020c */
[----:B------:R-:W-:Y:S02]  /*7660*/  IMAD R40, R15, 0x2, R18 ;  /* 0x000000020f287824 */ /* 0x000fe400078e0212 */
        /* <DEDUP_REMOVED lines=13> */
[----:B------:R-:W-:Y:S01]  /*7740*/  SHF.R.U64 R54, R70, 0x10, R71 ;  /* 0x0000001046367819 */ /* 0x000fe20000001247 */
[----:B------:R-:W-:Y:S01]  /*7750*/  IMAD.U32 R57, R116, 0x10000, RZ ;  /* 0x0001000074397824 */ /* 0x000fe200078e00ff */
[----:B------:R-:W-:Y:S02]  /*7760*/  PRMT R112, R112, 0x5410, R65 ;  /* 0x0000541070707816 */ /* 0x000fe40000000041 */
[----:B------:R-:W-:Y:S01]  /*7770*/  SHF.R.U32.HI R71, RZ, 0x10, R71 ;  /* 0x00000010ff477819 */ /* 0x000fe20000011647 */
[----:B------:R-:W-:Y:S01]  /*7780*/  FMUL.FTZ R59, R50, R57 ;  /* 0x00000039323b7220 */ /* 0x000fe20000410000 */
[----:B------:R-:W-:Y:S02]  /*7790*/  SHF.R.U32.HI R67, RZ, 0x10, R67 ;  /* 0x00000010ff437819 */ /* 0x000fe40000011643 */
[----:B------:R-:W-:Y:S01]  /*77a0*/  PRMT R108, R108, 0x5410, R55 ;  /* 0x000054106c6c7816 */ /* 0x000fe20000000037 */
[----:B------:R-:W-:Y:S01]  /*77b0*/  IMAD.U32 R55, R112, 0x10000, RZ ;  /* 0x0001000070377824 */ /* 0x000fe200078e00ff */
[----:B------:R-:W-:-:S02]  /*77c0*/  PRMT R114, R114, 0x5410, R71 ;  /* 0x0000541072727816 */ /* 0x000fc40000000047 */
[----:B------:R-:W-:Y:S01]  /*77d0*/  PRMT R110, R110, 0x5410, R67 ;  /* 0x000054106e6e7816 */ /* 0x000fe20000000043 */
[-C--:B------:R-:W-:Y:S01]  /*77e0*/  FMUL.FTZ R61, R50, R55.reuse ;  /* 0x00000037323d7220 */ /* 0x080fe20000410000 */
[----:B------:R-:W-:Y:S01]  /*77f0*/  PRMT R113, R113, 0x5410, R54 ;  /* 0x0000541071717816 */ /* 0x000fe20000000036 */
        /* <DEDUP_REMOVED lines=11> */
[-C--:B------:R-:W-:Y:S01]  /*78b0*/  FMUL.FTZ R52, R52, R55.reuse ;  /* 0x0000003734347220 */ /* 0x080fe20000410000 */
[----:B------:R-:W-:Y:S01]  /*78c0*/  PRMT R111, R111, 0x5410, R58 ;  /* 0x000054106f6f7816 */ /* 0x000fe2000000003a */
[----:B------:R-:W-:Y:S01]  /*78d0*/  FMUL.FTZ R50, R51, R116 ;  /* 0x0000007433327220 */ /* 0x000fe20000410000 */
[----:B------:R-:W-:Y:S01]  /*78e0*/  LOP3.LUT R53, R43, 0xffff0000, RZ, 0xc0, !PT ;  /* 0xffff00002b357812 */ /* 0x000fe200078ec0ff */
[-C--:B------:R-:W-:Y:S01]  /*78f0*/  FMUL.FTZ R46, R51, R112.reuse ;  /* 0x00000070332e7220 */ /* 0x080fe20000410000 */
[----:B------:R-:W-:Y:S01]  /*7900*/  LOP3.LUT R114, R114, 0xffff0000, RZ, 0xc0, !PT ;  /* 0xffff000072727812 */ /* 0x000fe200078ec0ff */
[C---:B------:R-:W-:Y:S01]  /*7910*/  FFMA.FTZ R57, R40.reuse, R55, -R57 ;  /* 0x0000003728397223 */ /* 0x040fe20000010839 */
[----:B------:R-:W-:Y:S01]  /*7920*/  PRMT R115, R115, 0x5410, R56 ;  /* 0x0000541073737816 */ /* 0x000fe20000000038 */
[----:B------:R-:W-:Y:S01]  /*7930*/  FFMA.FTZ R52, R40, R59, R52 ;  /* 0x0000003b28347223 */ /* 0x000fe20000010034 */
[----:B------:R-:W-:Y:S01]  /*7940*/  LOP3.LUT R110, R110, 0xffff0000, RZ, 0xc0, !PT ;  /* 0xffff00006e6e7812 */ /* 0x000fe200078ec0ff */
[----:B------:R-:W-:Y:S01]  /*7950*/  FFMA.FTZ R51, R47, R112, -R50 ;  /* 0x000000702f337223 */ /* 0x000fe20000010832 */
[----:B------:R-:W-:Y:S01]  /*7960*/  LOP3.LUT R41, R15, 0xffff0000, RZ, 0xc0, !PT ;  /* 0xffff00000f297812 */ /* 0x000fe200078ec0ff */
[----:B------:R-:W-:-:S02]  /*7970*/  IMAD.U32 R40, R111, 0x10000, RZ ;  /* 0x000100006f287824 */ /* 0x000fc400078e00ff */
[----:B------:R-:W-:Y:S01]  /*7980*/  FFMA.FTZ R116, R47, R116, R46 ;  /* 0x000000742f747223 */ /* 0x000fe2000001002e */
[----:B------:R-:W-:Y:S01]  /*7990*/  FMUL.FTZ R50, R53, R114 ;  /* 0x0000007235327220 */ /* 0x000fe20000410000 */
[----:B------:R-:W-:Y:S02]  /*79a0*/  IMAD.U32 R46, R115, 0x10000, RZ ;  /* 0x00010000732e7824 */ /* 0x000fe400078e00ff */
[----:B------:R-:W-:Y:S01]  /*79b0*/  FMUL.FTZ R56, R53, R110 ;  /* 0x0000006e35387220 */ /* 0x000fe20000410000 */
[----:B------:R-:W-:Y:S01]  /*79c0*/  IMAD.U32 R13, R12, 0x10000, RZ ;  /* 0x000100000c0d7824 */ /* 0x000fe200078e00ff */
[----:B------:R-:W-:Y:S01]  /*79d0*/  LOP3.LUT R115, R115, 0xffff0000, RZ, 0xc0, !PT ;  /* 0xffff000073737812 */ /* 0x000fe200078ec0ff */
[C---:B------:R-:W-:Y:S01]  /*79e0*/  FMUL.FTZ R47, R48.reuse, R40 ;  /* 0x00000028302f7220 */ /* 0x040fe20000410000 */
[----:B------:R-:W-:Y:S01]  /*79f0*/  FFMA.FTZ R110, R41, R110, -R50 ;  /* 0x0000006e296e7223 */ /* 0x000fe20000010832 */
[----:B------:R-:W-:Y:S01]  /*7a00*/  LOP3.LUT R111, R111, 0xffff0000, RZ, 0xc0, !PT ;  /* 0xffff00006f6f7812 */ /* 0x000fe200078ec0ff */
[----:B------:R-:W-:Y:S01]  /*7a10*/  FMUL.FTZ R50, R48, R46 ;  /* 0x0000002e30327220 */ /* 0x000fe20000410000 */
[----:B------:R-:W-:Y:S01]  /*7a20*/  LOP3.LUT R12, R12, 0xffff0000, RZ, 0xc0, !PT ;  /* 0xffff00000c0c7812 */ /* 0x000fe200078ec0ff */
[----:B------:R-:W-:Y:S01]  /*7a30*/  FFMA.FTZ R53, R41, R114, R56 ;  /* 0x0000007229357223 */ /* 0x000fe20000010038 */
[----:B------:R-:W-:Y:S01]  /*7a40*/  FFMA.FTZ R47, R13, R46, R47 ;  /* 0x0000002e0d2f7223 */ /* 0x000fe2000001002f */
[C---:B------:R-:W-:Y:S01]  /*7a50*/  SHF.L.U32 R43, R42.reuse, 0x10, RZ ;  /* 0x000000102a2b7819 */ /* 0x040fe200000006ff */
[----:B------:R-:W-:Y:S01]  /*7a60*/  FMUL.FTZ R41, R49, R115 ;  /* 0x0000007331297220 */ /* 0x000fe20000410000 */
[----:B------:R-:W-:Y:S01]  /*7a70*/  IMAD.U32 R46, R113, 0x10000, RZ ;  /* 0x00010000712e7824 */ /* 0x000fe200078e00ff */
[----:B------:R-:W-:Y:S01]  /*7a80*/  LOP3.LUT R42, R42, 0xffff0000, RZ, 0xc0, !PT ;  /* 0xffff00002a2a7812 */ /* 0x000fe200078ec0ff */
[----:B------:R-:W-:Y:S01]  /*7a90*/  FFMA.FTZ R50, R13, R40, -R50 ;  /* 0x000000280d327223 */ /* 0x000fe20000010832 */
[-C--:B------:R-:W-:Y:S01]  /*7aa0*/  FMUL.FTZ R49, R49, R111.reuse ;  /* 0x0000006f31317220 */ /* 0x080fe20000410000 */
[----:B------:R-:W-:Y:S01]  /*7ab0*/  LOP3.LUT R113, R113, 0xffff0000, RZ, 0xc0, !PT ;  /* 0xffff000071717812 */ /* 0x000fe200078ec0ff */
[C---:B------:R-:W-:Y:S01]  /*7ac0*/  IMAD.U32 R40, R108.reuse, 0x10000, RZ ;  /* 0x000100006c287824 */ /* 0x040fe200078e00ff */
[----:B------:R-:W-:Y:S01]  /*7ad0*/  LOP3.LUT R13, R108, 0xffff0000, RZ, 0xc0, !PT ;  /* 0xffff00006c0d7812 */ /* 0x000fe200078ec0ff */
[----:B------:R-:W-:Y:S01]  /*7ae0*/  FFMA.FTZ R41, R12, R111, -R41 ;  /* 0x0000006f0c297223 */ /* 0x000fe20000010829 */
[----:B------:R-:W-:-:S02]  /*7af0*/  IMAD.U32 R15, R14, 0x10000, RZ ;  /* 0x000100000e0f7824 */ /* 0x000fc400078e00ff */
[----:B------:R-:W-:Y:S01]  /*7b00*/  FFMA.FTZ R12, R12, R115, R49 ;  /* 0x000000730c0c7223 */ /* 0x000fe20000010031 */
        /* <DEDUP_REMOVED lines=18> */
[----:B------:R-:W-:-:S02]  /*7c30*/  F2FP.BF16.F32.PACK_AB R15, R110, R57 ;  /* 0x000000396e0f723e */ /* 0x000fc400000010ff */
[----:B------:R-:W-:-:S07]  /*7c40*/  F2FP.BF16.F32.PACK_AB R14, R49, R48 ;  /* 0x00000030310e723e */ /* 0x000fce00000010ff */
.L_x_9451:
[----:B------:R-:W-:Y:S05]  /*7c50*/  BSYNC B1 ;  /* 0x0000000000017941 */ /* 0x000fea0003800000 */
.L_x_9450:
[----:B0-----:R0:W-:Y:S01]  /*7c60*/  ST.E.128 desc[UR42][R44.64], R12 ;  /* 0x0000000c2c007985 */ /* 0x0011e2000c101d2a */
[----:B------:R-:W-:Y:S01]  /*7c70*/  ISETP.GE.AND P3, PT, R11, R107, PT ;  /* 0x0000006b0b00720c */ /* 0x000fe20003f66270 */
[----:B------:R-:W-:-:S12]  /*7c80*/  IMAD.MOV.U32 R107, RZ, RZ, R101 ;  /* 0x000000ffff6b7224 */ /* 0x000fd800078e0065 */
[----:B------:R-:W-:Y:S05]  /*7c90*/  @P3 BRA `(.L_x_9422) ;  /* 0x0000000400b03947 */ /* 0x000fea0003800000 */
[----:B0-----:R-:W-:-:S05]  /*7ca0*/  IMAD.WIDE R12, R11, 0x2, R106 ;  /* 0x000000020b0c7825 */ /* 0x001fca00078e026a */
[----:B----4-:R0:W-:Y:S01]  /*7cb0*/  ST.E.128 desc[UR42][R12.64], R40 ;  /* 0x000000280c007985 */ /* 0x0101e2000c101d2a */
[----:B------:R-:W-:Y:S05]  /*7cc0*/  BRA `(.L_x_9422) ;  /* 0x0000000400a47947 */ /* 0x000fea0003800000 */
.L_x_9381:
[----:B------:R-:W-:-:S06]  /*7cd0*/  UISETP.NE.AND UP0, UPT, UR41, 0x3, UPT ;  /* 0x000000032900788c */ /* 0x000fcc000bf05270 */
[----:B------:R-:W-:-:S13]  /*7ce0*/  PLOP3.LUT P5, PT, PT, PT, UP0, 0x80, 0x0 ;  /* 0x000000000000781c */ /* 0x000fda0003faf008 */
[----:B------:R-:W-:Y:S05]  /*7cf0*/  @!P5 BRA `(.L_x_9452) ;  /* 0x000000000004d947 */ /* 0x000fea0003800000 */
[----:B------:R-:W-:Y:S01]  /*7d00*/  BPT.TRAP 0x1 ;  /* 0x000000040000795c */ /* 0x000fe20000300000 */
.L_x_9452:
[----:B------:R-:W-:Y:S01]  /*7d10*/  IMAD R89, R19, 0x8, R18 ;  /* 0x0000000813597824 */ /* 0x000fe200078e0212 */
[----:B------:R-:W-:Y:S01]  /*7d20*/  SHF.L.U32 R100, R190, 0x1f, RZ ;  /* 0x0000001fbe647819 */ /* 0x000fe200000006ff */
[----:B------:R-:W-:Y:S01]  /*7d30*/  BSSY B1, `(.L_x_9453) ;  /* 0x0000004000017945 */ /* 0x000fe20003800000 */
[----:B------:R-:W-:Y:S02]  /*7d40*/  SHF.R.S32.HI R97, RZ, 0x1f, R98 ;  /* 0x0000001fff617819 */ /* 0x000fe40000011462 */
[----:B------:R-:W0:Y:S02]  /*7d50*/  SYNCS.PHASECHK.TRANS64.TRYWAIT P3, [R89+URZ+0x28890], R100 ;  /* 0x02889064590075a7 */ /* 0x000e24000806017f */
[----:B0-----:R-:W-:Y:S05]  /*7d60*/  @!P3 BRA `(.L_x_9454) ;  /* 0x000001b40000b947 */ /* 0x001fea0003800000 */
.L_x_9762:
[----:B------:R-:W-:Y:S05]  /*7d70*/  BSYNC B1 ;  /* 0x0000000000017941 */ /* 0x000fea0003800000 */
.L_x_9453:
        /* <DEDUP_REMOVED lines=25> */
.L_x_9766:
        /* <DEDUP_REMOVED lines=13> */
.L_x_9457:
[----:B------:R-:W-:Y:S05]  /*7fe0*/  BSYNC B1 ;  /* 0x0000000000017941 */ /* 0x000fea0003800000 */
.L_x_9456:
[----:B------:R-:W-:-:S03]  /*7ff0*/  UMOV UR4, 0xffffffff ;  /* 0xffffffff00047882 */ /* 0x000fc60000000000 */
[----:B------:R-:W-:Y:S05]  /*8000*/  BRA.DIV UR4, `(.L_x_9458) ;  /* 0x000001b204b47947 */ /* 0x000fea000b800000 */
[----:B--2-4-:R2:W4:Y:S04]  /*8010*/  SHFL.IDX PT, R41, R45, 0x1, 0x181f ;  /* 0x00381f002d297f89 */ /* 0x01452800000e0000 */
[----:B---3--:R2:W3:Y:S02]  /*8020*/  SHFL.IDX PT, R14, R44, 0x1, 0x181f ;  /* 0x00381f002c0e7f89 */ /* 0x0084e400000e0000 */
.L_x_9770:
        /* <DEDUP_REMOVED lines=14> */
.L_x_9460:
[----:B------:R-:W-:Y:S05]  /*8110*/  BSYNC B1 ;  /* 0x0000000000017941 */ /* 0x000fea0003800000 */
.L_x_9459:
[----:B------:R-:W-:-:S03]  /*8120*/  UMOV UR4, 0xffffffff ;  /* 0xffffffff00047882 */ /* 0x000fc60000000000 */
[----:B------:R-:W-:Y:S05]  /*8130*/  BRA.DIV UR4, `(.L_x_9461) ;  /* 0x000001b204b07947 */ /* 0x000fea000b800000 */
[----:B---34-:R3:W4:Y:S04]  /*8140*/  SHFL.IDX PT, R41, R45, 0x2, 0x181f ;  /* 0x00581f002d297f89 */ /* 0x01872800000e0000 */
[----:B------:R3:W0:Y:S02]  /*8150*/  SHFL.IDX PT, R14, R44, 0x2, 0x181f ;  /* 0x00581f002c0e7f89 */ /* 0x00062400000e0000 */
.L_x_9774:
        /* <DEDUP_REMOVED lines=14> */
.L_x_9463:
[----:B------:R-:W-:Y:S05]  /*8240*/  BSYNC B1 ;  /* 0x0000000000017941 */ /* 0x000fea0003800000 */
.L_x_9462:
[----:B------:R-:W-:-:S03]  /*8250*/  UMOV UR4, 0xffffffff ;  /* 0xffffffff00047882 */ /* 0x000fc60000000000 */
[----:B------:R-:W-:Y:S05]  /*8260*/  BRA.DIV UR4, `(.L_x_9464) ;  /* 0x000001b204ac7947 */ /* 0x000fea000b800000 */
[----:B0---4-:R0:W4:Y:S04]  /*8270*/  SHFL.IDX PT, R41, R45, 0x3, 0x181f ;  /* 0x00781f002d297f89 */ /* 0x01112800000e0000 */
[----:B------:R0:W0:Y:S02]  /*8280*/  SHFL.IDX PT, R14, R44, 0x3, 0x181f ;  /* 0x00781f002c0e7f89 */ /* 0x00002400000e0000 */
.L_x_9778:
        /* <DEDUP_REMOVED lines=13> */
.L_x_9422:
[----:B------:R-:W-:Y:S05]  /*8360*/  BSYNC B0 ;  /* 0x0000000000007941 */ /* 0x000fea0003800000 */
.L_x_9380:
[----:B------:R-:W5:Y:S01]  /*8370*/  S2R R11, SR_TID.X ;  /* 0x00000000000b7919 */ /* 0x000f620000002100 */
[----:B------:R-:W-:Y:S01]  /*8380*/  @!PT LDS RZ, [RZ] ;  /* 0x00000000fffff984 */ /* 0x000fe20000000800 */
[----:B------:R-:W-:Y:S01]  /*8390*/  @!PT LDS RZ, [RZ] ;  /* 0x00000000fffff984 */ /* 0x000fe20000000800 */
[----:B------:R-:W-:Y:S01]  /*83a0*/  @!PT LDS RZ, [RZ] ;  /* 0x00000000fffff984 */ /* 0x000fe20000000800 */
[----:B------:R-:W-:Y:S01]  /*83b0*/  @!PT LDS RZ, [RZ] ;  /* 0x00000000fffff984 */ /* 0x000fe20000000800 */
[----:B------:R2:W-:Y:S06]  /*83c0*/  MEMBAR.ALL.CTA ;  /* 0x0000000000007992 */ /* 0x0005ec0000008000 */
[----:B--2---:R-:W2:Y:S01]  /*83d0*/  FENCE.VIEW.ASYNC.S ;  /* 0x00000000000073c6 */ /* 0x004ea20000000000 */
[----:B------:R-:W-:Y:S05]  /*83e0*/  WARPSYNC.ALL ;  /* 0x0000000000007948 */ /* 0x000fea0003800000 */
[----:B------:R-:W-:Y:S01]  /*83f0*/  BSSY B0, `(.L_x_9465) ;  /* 0x0000009000007945 */ /* 0x000fe20003800000 */
[----:B-----5:R-:W-:Y:S01]  /*8400*/  LOP3.LUT R11, R11, 0x7f, RZ, 0xc0, !PT ;  /* 0x0000007f0b0b7812 */ /* 0x020fe200078ec0ff */
[----:B--2---:R2:W-:Y:S03]  /*8410*/  BAR.SYNC.DEFER_BLOCKING R92, 0x80 ;  /* 0x0002005c0000751d */ /* 0x0045e60000010000 */
[----:B------:R-:W-:-:S13]  /*8420*/  ISETP.NE.AND P3, PT, R11, RZ, PT ;  /* 0x000000ff0b00720c */ /* 0x000fda0003f65270 */
[----:B------:R-:W-:-:S05]  /*8430*/  @!P3 VIADD R11, R89, 0x288a0 ;  /* 0x000288a0590bb836 */ /* 0x000fca0000000000 */
[----:B------:R-:W-:-:S04]  /*8440*/  @!P3 PRMT R11, RZ, 0x654, R11 ;  /* 0x00000654ff0bb816 */ /* 0x000fc8000000000b */
[----:B------:R2:W-:Y:S01]  /*8450*/  @!P3 SYNCS.ARRIVE.TRANS64.RED.A1T0 RZ, [R11+URZ], RZ ;  /* 0x000000ff0bffb9a7 */ /* 0x0005e2000810043f */
[----:B------:R-:W-:Y:S05]  /*8460*/  @!P5 BRA `(.L_x_9466) ;  /* 0x000000000004d947 */ /* 0x000fea0003800000 */
[----:B------:R-:W-:Y:S01]  /*8470*/  BPT.TRAP 0x1 ;  /* 0x000000040000795c */ /* 0x000fe20000300000 */
.L_x_9466:
[----:B------:R-:W-:Y:S05]  /*8480*/  BSYNC B0 ;  /* 0x0000000000007941 */ /* 0x000fea0003800000 */
.L_x_9465:
[----:B------:R-:W5:Y:S01]  /*8490*/  SYNCS.PHASECHK.TRANS64.TRYWAIT P4, [R89+URZ+0x288b0], R100 ;  /* 0x0288b064590075a7 */ /* 0x000f62000808017f */
[----:B------:R-:W-:Y:S01]  /*84a0*/  ULDC UR37, c[0x0][0x2f4] ;  /* 0x0000bd0000257ab9 */ /* 0x000fe20000000800 */
[----:B------:R-:W-:Y:S04]  /*84b0*/  BSSY B0, `(.L_x_9467) ;  /* 0x0000002000007945 */ /* 0x000fe80003800000 */
[----:B-----5:R-:W-:Y:S05]  /*84c0*/  @!P4 BRA `(.L_x_9468) ;  /* 0x000001b0005cc947 */ /* 0x020fea0003800000 */
.L_x_9779:
[----:B------:R-:W-:Y:S05]  /*84d0*/  BSYNC B0 ;  /* 0x0000000000007941 */ /* 0x000fea0003800000 */
.L_x_9467:
[----:B------:R-:W-:Y:S01]  /*84e0*/  ULDC.64 UR4, c[0x0][0x328] ;  /* 0x0000ca0000047ab9 */ /* 0x000fe20000000a00 */
[----:B------:R-:W-:Y:S01]  /*84f0*/  ULDC.64 UR6, c[0x0][0x318] ;  /* 0x0000c60000067ab9 */ /* 0x000fe20000000a00 */
[----:B------:R-:W-:Y:S01]  /*8500*/  IMAD R97, R97, UR4, RZ ;  /* 0x0000000461617c24 */ /* 0x000fe2000f8e02ff */
[----:B------:R-:W-:Y:S01]  /*8510*/  BSSY B0, `(.L_x_9469) ;  /* 0x000001d000007945 */ /* 0x000fe20003800000 */
[----:B0---4-:R-:W-:-:S04]  /*8520*/  IMAD.WIDE.U32 R12, R98, UR4, RZ ;  /* 0x00000004620c7c25 */ /* 0x011fc8000f8e00ff */
[----:B------:R-:W-:Y:S01]  /*8530*/  IMAD R97, R98, UR5, R97 ;  /* 0x0000000562617c24 */ /* 0x000fe2000f8e0261 */
[----:B------:R-:W-:Y:S01]  /*8540*/  ULDC.64 UR4, c[0x0][0x338] ;  /* 0x0000ce0000047ab9 */ /* 0x000fe20000000a00 */
[----:B------:R-:W-:Y:S02]  /*8550*/  IMAD.IADD R95, R95, 0x1, -R187 ;  /* 0x000000015f5f7824 */ /* 0x000fe400078e0abb */
[----:B------:R-:W-:Y:S02]  /*8560*/  IMAD R96, R96, UR4, RZ ;  /* 0x0000000460607c24 */ /* 0x000fe4000f8e02ff */
[----:B------:R-:W-:Y:S02]  /*8570*/  IMAD.IADD R13, R13, 0x1, R97 ;  /* 0x000000010d0d7824 */ /* 0x000fe400078e0261 */
[C---:B--2---:R-:W-:Y:S02]  /*8580*/  IMAD R11, R99.reuse, UR5, R96 ;  /* 0x00000005630b7c24 */ /* 0x044fe4000f8e0260 */
[----:B------:R-:W-:Y:S01]  /*8590*/  IMAD.WIDE.U32 R12, R99, UR4, R12 ;  /* 0x00000004630c7c25 */ /* 0x000fe2000f8e000c */
[----:B------:R-:W-:-:S03]  /*85a0*/  ULDC.64 UR4, c[0x0][0x330] ;  /* 0x0000cc0000047ab9 */ /* 0x000fc60000000a00 */
[----:B------:R-:W-:Y:S02]  /*85b0*/  IMAD.IADD R13, R13, 0x1, R11 ;  /* 0x000000010d0d7824 */ /* 0x000fe400078e020b */
[----:B------:R-:W-:-:S04]  /*85c0*/  IMAD.WIDE.U32 R12, R188, UR4, R12 ;  /* 0x00000004bc0c7c25 */ /* 0x000fc8000f8e000c */
[----:B------:R-:W-:Y:S01]  /*85d0*/  IMAD R11, R188, UR5, R13 ;  /* 0x00000005bc0b7c24 */ /* 0x000fe2000f8e020d */
[----:B-1-3--:R-:W-:-:S04]  /*85e0*/  LEA R44, P4, R12, UR6, 0x1 ;  /* 0x000000060c2c7c11 */ /* 0x00afc8000f8808ff */
        /* <DEDUP_REMOVED lines=15> */
.L_x_9470:
[----:B------:R-:W-:Y:S05]  /*86e0*/  BSYNC B0 ;  /* 0x0000000000007941 */ /* 0x000fea0003800000 */
.L_x_9469:
        /* <DEDUP_REMOVED lines=15> */
.L_x_9472:
[----:B------:R-:W-:Y:S05]  /*87e0*/  BSYNC B0 ;  /* 0x0000000000007941 */ /* 0x000fea0003800000 */
.L_x_9471:
        /* <DEDUP_REMOVED lines=15> */
.L_x_9474:
[----:B------:R-:W-:Y:S05]  /*88e0*/  BSYNC B0 ;  /* 0x0000000000007941 */ /* 0x000fea0003800000 */
.L_x_9473:
        /* <DEDUP_REMOVED lines=15> */
.L_x_9476:
[----:B------:R-:W-:Y:S05]  /*89e0*/  BSYNC B0 ;  /* 0x0000000000007941 */ /* 0x000fea0003800000 */
.L_x_9475:
        /* <DEDUP_REMOVED lines=13> */
[----:B---3--:R-:W-:Y:S02]  /*8ac0*/  SEL R11, RZ, 0x1, P3 ;  /* 0x00000001ff0b7807 */ /* 0x008fe40001800000 */
[----:B------:R-:W-:Y:S02]  /*8ad0*/  SEL R19, R19, RZ, P3 ;  /* 0x000000ff13137207 */ /* 0x000fe40001800000 */
[----:B------:R-:W-:Y:S01]  /*8ae0*/  LOP3.LUT R190, R190, R11, RZ, 0x3c, !PT ;  /* 0x0000000bbebe7212 */ /* 0x000fe200078e3cff */
[----:B------:R-:W-:Y:S06]  /*8af0*/  @P4 BRA `(.L_x_9477) ;  /* 0xffffff98003c4947 */ /* 0x000fec000383ffff */
[----:B0-----:R-:W0:Y:S01]  /*8b00*/  S2R R12, SR_TID.X ;  /* 0x00000000000c7919 */ /* 0x001e220000002100 */
[----:B------:R-:W-:Y:S02]  /*8b10*/  PLOP3.LUT P0, PT, PT, PT, PT, 0x8, 0x0 ;  /* 0x000000000000781c */ /* 0x000fe40003f0e170 */
[----:B0-----:R-:W-:-:S04]  /*8b20*/  SHF.R.U32.HI R12, RZ, 0x7, R12 ;  /* 0x00000007ff0c7819 */ /* 0x001fc8000001160c */
[----:B------:R-:W-:-:S13]  /*8b30*/  ISETP.NE.AND P4, PT, R12, 0x1, PT ;  /* 0x000000010c00780c */ /* 0x000fda0003f85270 */
[----:B------:R-:W-:Y:S06]  /*8b40*/  @!P4 BAR.ARV 0x9, 0x100 ;  /* 0x024400000000cb1d */ /* 0x000fec0000002000 */
.L_x_9375:
[----:B------:R-:W0:Y:S01]  /*8b50*/  LDC R0, c[0x0][0x448] ;  /* 0x00011200ff007b82 */ /* 0x000e220000000800 */
[----:B------:R-:W-:Y:S01]  /*8b60*/  IMAD.MOV.U32 R88, RZ, RZ, RZ ;  /* 0x000000ffff587224 */ /* 0x000fe200078e00ff */
[----:B0-----:R-:W-:Y:S01]  /*8b70*/  ISETP.NE.AND P1, PT, R0, 0x1, PT ;  /* 0x000000010000780c */ /* 0x001fe20003f25270 */
[----:B------:R-:W-:-:S12]  /*8b80*/  VIADD R0, R192, 0x7f ;  /* 0x0000007fc0007836 */ /* 0x000fd80000000000 */
[----:B------:R-:W0:Y:S08]  /*8b90*/  @P1 LDC R3, c[0x0][0x44c] ;  /* 0x00011300ff031b82 */ /* 0x000e300000000800 */
[----:B------:R-:W3:Y:S01]  /*8ba0*/  @P1 LDC R4, c[0x0][0x450] ;  /* 0x00011400ff041b82 */ /* 0x000ee20000000800 */
[----:B0-----:R-:W-:-:S05]  /*8bb0*/  @P1 IMAD.HI.U32 R3, R0, R3, RZ ;  /* 0x0000000300031227 */ /* 0x001fca00078e00ff */
[----:B---3--:R-:W-:-:S05]  /*8bc0*/  @P1 SHF.R.U32.HI R0, RZ, R4, R3 ;  /* 0x00000004ff001219 */ /* 0x008fca0000011603 */
[----:B------:R-:W-:-:S05]  /*8bd0*/  IMAD.IADD R0, R93, 0x1, R0 ;  /* 0x000000015d007824 */ /* 0x000fca00078e0200 */
[----:B------:R-:W-:-:S04]  /*8be0*/  SHF.R.S32.HI R3, RZ, 0x1f, R0 ;  /* 0x0000001fff037819 */ /* 0x000fc80000011400 */
[----:B------:R-:W-:-:S04]  /*8bf0*/  LEA.HI R3, R3, R0, RZ, 0x7 ;  /* 0x0000000003037211 */ /* 0x000fc800078f38ff */
[----:B------:R-:W-:-:S04]  /*8c00*/  SHF.R.S32.HI R3, RZ, 0x7, R3 ;  /* 0x00000007ff037819 */ /* 0x000fc80000011403 */
[----:B------:R-:W-:-:S04]  /*8c10*/  VIMNMX R94, R94, R3, PT ;  /* 0x000000035e5e7248 */ /* 0x000fc80003fe0100 */
[----:B------:R-:W-:Y:S01]  /*8c20*/  ISETP.GE.AND P1, PT, R94, 0x1, PT ;  /* 0x000000015e00780c */ /* 0x000fe20003f26270 */
[----:B------:R-:W-:-:S12]  /*8c30*/  @P0 BRA `(.L_x_9478) ;  /* 0x00000000000c0947 */ /* 0x000fd80003800000 */
[----:B------:R-:W0:Y:S01]  /*8c40*/  FENCE.VIEW.ASYNC.G ;  /* 0x00000000000073c6 */ /* 0x000e220000000100 */
[----:B------:R-:W-:Y:S05]  /*8c50*/  WARPSYNC.ALL ;  /* 0x0000000000007948 */ /* 0x000fea0003800000 */
[----:B0-----:R-:W-:Y:S06]  /*8c60*/  BAR.ARV 0xc, 0x180 ;  /* 0x0306000000007b1d */ /* 0x001fec0000002000 */
.L_x_9478:
[----:B------:R-:W-:Y:S04]  /*8c70*/  BSSY B0, `(.L_x_9479) ;  /* 0x000001f000007945 */ /* 0x000fe80003800000 */
        /* <DEDUP_REMOVED lines=12> */
[----:B0-----:R-:W-:Y:S01]  /*8d40*/  VIADD R4, R3, 0xffffffe ;  /* 0x0ffffffe03047836 */ /* 0x001fe20000000000 */
[----:B------:R-:W-:-:S05]  /*8d50*/  IADD3 R3, RZ, -R10, RZ ;  /* 0x8000000aff037210 */ /* 0x000fca0007ffe0ff */
        /* <DEDUP_REMOVED lines=16> */
.L_x_9480:
[----:B------:R-:W-:Y:S05]  /*8e60*/  BSYNC B0 ;  /* 0x0000000000007941 */ /* 0x000fea0003800000 */
.L_x_9479:
[-C--:B------:R-:W-:Y:S01]  /*8e70*/  IMAD R199, R212, R88.reuse, RZ ;  /* 0x00000058d4c77224 */ /* 0x080fe200078e02ff */
        /* <DEDUP_REMOVED lines=34> */
[----:B----4-:R-:W-:Y:S02]  /*90a0*/  CS2R R92, SRZ ;  /* 0x00000000005c7805 */ /* 0x010fe4000001ff00 */
[----:B------:R-:W-:Y:S02]  /*90b0*/  CS2R R90, SRZ ;  /* 0x00000000005a7805 */ /* 0x000fe4000001ff00 */
[----:B------:R-:W-:Y:S01]  /*90c0*/  CS2R R20, SRZ ;  /* 0x0000000000147805 */ /* 0x000fe2000001ff00 */
[----:B------:R-:W-:Y:S06]  /*90d0*/  @!P1 BRA `(.L_x_9481) ;  /* 0x000000ec00689947 */ /* 0x000fec0003800000 */
[----:B------:R-:W-:-:S03]  /*90e0*/  UMOV UR4, 0xffffffff ;  /* 0xffffffff00047882 */ /* 0x000fc60000000000 */
[----:B------:R-:W-:Y:S05]  /*90f0*/  BRA.DIV UR4, `(.L_x_9482) ;  /* 0x000001a604647947 */ /* 0x000fea000b800000 */
[----:B------:R-:W0:Y:S02]  /*9100*/  S2R R3, SR_TID.X ;  /* 0x0000000000037919 */ /* 0x000e240000002100 */
[----:B0-----:R-:W-:-:S05]  /*9110*/  VIADD R3, R3, 0xffffff80 ;  /* 0xffffff8003037836 */ /* 0x001fca0000000000 */
[----:B------:R-:W-:-:S04]  /*9120*/  SHF.R.S32.HI R0, RZ, 0x1f, R3 ;  /* 0x0000001fff007819 */ /* 0x000fc80000011403 */
[----:B------:R-:W-:-:S04]  /*9130*/  LEA.HI R0, R0, R3, RZ, 0x7 ;  /* 0x0000000300007211 */ /* 0x000fc800078f38ff */
[----:B------:R-:W-:-:S05]  /*9140*/  SHF.R.S32.HI R0, RZ, 0x7, R0 ;  /* 0x00000007ff007819 */ /* 0x000fca0000011400 */
[----:B------:R0:W3:Y:S02]  /*9150*/  SHFL.IDX PT, R191, R0, RZ, 0x1f ;  /* 0x00001fff00bf7589 */ /* 0x0000e400000e0000 */
.L_x_9782:
[----:B0--3--:R-:W-:Y:S01]  /*9160*/  LEA.HI R0, R191, R191, RZ, 0x1 ;  /* 0x000000bfbf007211 */ /* 0x009fe200078f08ff */
        /* <DEDUP_REMOVED lines=22> */
[----:B0-2---:R-:W-:-:S07]  /*92d0*/  IMAD.MOV.U32 R13, RZ, RZ, RZ ;  /* 0x000000ffff0d7224 */ /* 0x005fce00078e00ff */
[----:B------:R-:W-:-:S07]  /*92e0*/  LEPC R20, `(.L_x_9483) ;  /* 0x000000001014794e */ /* 0x000fce0000000000 */
[----:B-1-3-5:R-:W-:Y:S05]  /*92f0*/  CALL.ABS.NOINC R14 ;  /* 0x000000000e007343 */ /* 0x02afea0003c00000 */
.L_x_9483:
        /* <DEDUP_REMOVED lines=13> */
.L_x_9487:
[----:B---3--:R3:W4:Y:S02]  /*93d0*/  SYNCS.PHASECHK.TRANS64.TRYWAIT P0, [R18+URZ+0x28800], R3 ;  /* 0x02880003120075a7 */ /* 0x008724000800017f */
[----:B----4-:R-:W-:Y:S05]  /*93e0*/  @!P0 NANOSLEEP.SYNCS 0x989680 ;  /* 0x009896800000895d */ /* 0x010fea0003900000 */
[----:B------:R-:W4:Y:S02]  /*93f0*/  @!P0 SYNCS.PHASECHK.TRANS64 P0, [R18+URZ+0x28800], R3 ;  /* 0x02880003120085a7 */ /* 0x000f24000800007f */
[----:B----4-:R-:W-:Y:S05]  /*9400*/  @!P0 BRA `(.L_x_9487) ;  /* 0xfffffffc00f08947 */ /* 0x010fea000383ffff */
.L_x_9486:
[----:B------:R-:W-:Y:S05]  /*9410*/  BSYNC B0 ;  /* 0x0000000000007941 */ /* 0x000fea0003800000 */
.L_x_9485:
[----:B------:R-:W-:Y:S05]  /*9420*/  BRA `(.L_x_9488) ;  /* 0x0000005400207947 */ /* 0x000fea0003800000 */
.L_x_9484:
[----:B------:R-:W-:Y:S01]  /*9430*/  ISETP.NE.AND P0, PT, R25, RZ, PT ;  /* 0x000000ff1900720c */ /* 0x000fe20003f05270 */
[----:B------:R-:W-:Y:S01]  /*9440*/  ULDC.64 UR4, c[0x0][0x3f8] ;  /* 0x0000fe0000047ab9 */ /* 0x000fe20000000a00 */
[----:B-----5:R-:W-:Y:S01]  /*9450*/  SHF.R.S32.HI R0, RZ, 0x1f, R24 ;  /* 0x0000001fff007819 */ /* 0x020fe20000011418 */
[----:B------:R-:W-:Y:S01]  /*9460*/  ULDC.64 UR6, c[0x0][0x408] ;  /* 0x0001020000067ab9 */ /* 0x000fe20000000a00 */
[----:B------:R-:W-:-:S04]  /*9470*/  IMAD.WIDE.U32 R26, R24, UR4, RZ ;  /* 0x00000004181a7c25 */ /* 0x000fc8000f8e00ff */
[C---:B------:R-:W-:Y:S02]  /*9480*/  IMAD R3, R0.reuse, UR4, RZ ;  /* 0x0000000400037c24 */ /* 0x040fe4000f8e02ff */
[----:B------:R-:W-:Y:S02]  /*9490*/  IMAD R5, R0, UR6, RZ ;  /* 0x0000000600057c24 */ /* 0x000fe4000f8e02ff */
        /* <DEDUP_REMOVED lines=21> */
[----:B-1-3--:R-:W-:Y:S05]  /*95f0*/  CALL.ABS.NOINC R14 ;  /* 0x000000000e007343 */ /* 0x00afea0003c00000 */
.L_x_9489:
[----:B------:R-:W-:Y:S01]  /*9600*/  ULDC.U8 UR4, c[0x0][0x410] ;  /* 0x0001040000047ab9 */ /* 0x000fe20000000000 */
[----:B------:R-:W-:Y:S01]  /*9610*/  IMAD.IADD R56, R187, 0x1, R192 ;  /* 0x00000001bb387824 */ /* 0x000fe200078e02c0 */
[----:B------:R-:W-:Y:S01]  /*9620*/  ISETP.NE.AND P0, PT, RZ, UR4, PT ;  /* 0x00000004ff007c0c */ /* 0x000fe2000bf05270 */
[----:B------:R-:W-:Y:S01]  /*9630*/  BSSY B0, `(.L_x_9490) ;  /* 0x000051f000007945 */ /* 0x000fe20003800000 */
[----:B------:R-:W-:Y:S01]  /*9640*/  LEA R37, R200, UR40, 0x1 ;  /* 0x00000028c8257c11 */ /* 0x000fe2000f8e08ff */
        /* <DEDUP_REMOVED lines=34> */
[----:B------:R0:W4:Y:S04]  /*9870*/  SHFL.IDX PT, R4, R8, RZ, 0x181f ;  /* 0x00181fff08047589 */ /* 0x00012800000e0000 */
[----:B------:R0:W0:Y:S02]  /*9880*/  SHFL.IDX PT, R14, R7, RZ, 0x181f ;  /* 0x00181fff070e7589 */ /* 0x00002400000e0000 */
.L_x_9788:
[----:B------:R-:W-:Y:S01]  /*9890*/  IMAD R67, R194, R67, RZ ;  /* 0x00000043c2437224 */ /* 0x000fe200078e02ff */
        /* <DEDUP_REMOVED lines=14> */
[----:B------:R-:W-:Y:S02]  /*9980*/  @!P5 SHF.L.U32 R15, R185, 0x1, RZ ;  /* 0x00000001b90fd819 */ /* 0x000fe400000006ff */
[-C--:B---3--:R-:W-:Y:S02]  /*9990*/  @!P4 IADD3 R10, P0, R3, R12.reuse, RZ ;  /* 0x0000000c030ac210 */ /* 0x088fe40007f1e0ff */
[----:B0-----:R-:W-:Y:S02]  /*99a0*/  @!P4 IADD3 R12, P1, R14, R12, RZ ;  /* 0x0000000c0e0cc210 */ /* 0x001fe40007f3e0ff */
[----:B------:R-:W-:Y:S01]  /*99b0*/  @!P5 SHF.L.U64.HI R9, R185, 0x1, R70 ;  /* 0x00000001b909d819 */ /* 0x000fe20000010246 */
[----:B--2---:R-:W-:Y:S01]  /*99c0*/  @!P4 IMAD.X R11, R0, 0x1, R13, P0 ;  /* 0x00000001000bc824 */ /* 0x004fe200000e060d */
[----:B------:R-:W-:Y:S02]  /*99d0*/  @!P5 IADD3 R20, P2, R3, R15, RZ ;  /* 0x0000000f0314d210 */ /* 0x000fe40007f5e0ff */
[----:B------:R-:W-:-:S02]  /*99e0*/  CS2R R46, SRZ ;  /* 0x00000000002e7805 */ /* 0x000fc4000001ff00 */
[----:B------:R-:W-:Y:S02]  /*99f0*/  @!P5 IADD3 R14, P3, R14, R15, RZ ;  /* 0x0000000f0e0ed210 */ /* 0x000fe40007f7e0ff */
[----:B------:R-:W-:Y:S01]  /*9a00*/  CS2R R48, SRZ ;  /* 0x0000000000307805 */ /* 0x000fe2000001ff00 */
[----:B----4-:R-:W-:Y:S02]  /*9a10*/  @!P4 IMAD.X R13, R4, 0x1, R13, P1 ;  /* 0x00000001040dc824 */ /* 0x010fe400008e060d */
[--C-:B------:R-:W-:Y:S01]  /*9a20*/  @!P5 IMAD.X R21, R0, 0x1, R9.reuse, P2 ;  /* 0x000000010015d824 */ /* 0x100fe200010e0609 */
[----:B------:R0:W5:Y:S01]  /*9a30*/  @!P4 LD.E.64 R46, desc[UR42][R10.64] ;  /* 0x0000002a0a2ec980 */ /* 0x000162000c101b00 */
[----:B------:R-:W-:-:S03]  /*9a40*/  @!P5 IMAD.X R15, R4, 0x1, R9, P3 ;  /* 0x00000001040fd824 */ /* 0x000fc600018e0609 */
[----:B------:R0:W5:Y:S04]  /*9a50*/  @!P5 LD.E.64 R40, desc[UR42][R20.64] ;  /* 0x0000002a1428d980 */ /* 0x000168000c101b00 */
[----:B------:R0:W5:Y:S04]  /*9a60*/  @!P5 LD.E.64 R38, desc[UR42][R14.64] ;  /* 0x0000002a0e26d980 */ /* 0x000168000c101b00 */
[----:B------:R0:W5:Y:S02]  /*9a70*/  @!P4 LD.E.64 R48, desc[UR42][R12.64] ;  /* 0x0000002a0c30c980 */ /* 0x000164000c101b00 */
.L_x_9494:
[----:B------:R-:W-:Y:S05]  /*9a80*/  BSYNC B1 ;  /* 0x0000000000017941 */ /* 0x000fea0003800000 */
.L_x_9493:
[----:B--2--5:R-:W-:Y:S01]  /*9a90*/  IMAD.MOV.U32 R0, RZ, RZ, R48 ;  /* 0x000000ffff007224 */ /* 0x024fe200078e0030 */
[----:B------:R-:W-:Y:S01]  /*9aa0*/  UMOV UR4, 0xffffffff ;  /* 0xffffffff00047882 */ /* 0x000fe20000000000 */
[----:B---3--:R-:W-:Y:S01]  /*9ab0*/  IMAD.MOV.U32 R3, RZ, RZ, R49 ;  /* 0x000000ffff037224 */ /* 0x008fe200078e0031 */
[----:B-1----:R-:W-:Y:S01]  /*9ac0*/  CS2R R42, SRZ ;  /* 0x00000000002a7805 */ /* 0x002fe2000001ff00 */
[----:B----4-:R-:W-:Y:S01]  /*9ad0*/  IMAD.MOV.U32 R4, RZ, RZ, R38 ;  /* 0x000000ffff047224 */ /* 0x010fe200078e0026 */
        /* <DEDUP_REMOVED lines=16> */
[----:B------:R1:W4:Y:S04]  /*9be0*/  SHFL.IDX PT, R4, R8, 0x1, 0x181f ;  /* 0x00381f0008047f89 */ /* 0x00032800000e0000 */
[----:B0-----:R1:W0:Y:S02]  /*9bf0*/  SHFL.IDX PT, R14, R7, 0x1, 0x181f ;  /* 0x00381f00070e7f89 */ /* 0x00122400000e0000 */
.L_x_9794:
        /* <DEDUP_REMOVED lines=13> */
[----:B------:R-:W-:-:S04]  /*9cd0*/  @!P4 SHF.L.U32 R12, R22, 0x1, RZ ;  /* 0x00000001160cc819 */ /* 0x000fc800000006ff */
[C---:B------:R-:W-:Y:S01]  /*9ce0*/  @!P5 IMAD.SHL.U32 R11, R185.reuse, 0x2, RZ ;  /* 0x00000002b90bd824 */ /* 0x040fe200078e00ff */
[----:B------:R-:W-:Y:S02]  /*9cf0*/  @!P5 SHF.L.U64.HI R15, R185, 0x1, R70 ;  /* 0x00000001b90fd819 */ /* 0x000fe40000010246 */
[CC--:B---3--:R-:W-:Y:S02]  /*9d00*/  @!P4 IADD3 R10, P0, R3.reuse, R12.reuse, RZ ;  /* 0x0000000c030ac210 */ /* 0x0c8fe40007f1e0ff */
[-C--:B------:R-:W-:Y:S02]  /*9d10*/  @!P5 IADD3 R20, P2, R3, R11.reuse, RZ ;  /* 0x0000000b0314d210 */ /* 0x080fe40007f5e0ff */
[----:B0-----:R-:W-:Y:S02]  /*9d20*/  @!P4 IADD3 R12, P1, R14, R12, RZ ;  /* 0x0000000c0e0cc210 */ /* 0x001fe40007f3e0ff */
[----:B------:R-:W-:Y:S01]  /*9d30*/  @!P4 SHF.L.U64.HI R9, R22, 0x1, R23 ;  /* 0x000000011609c819 */ /* 0x000fe20000010217 */
[----:B--2---:R-:W-:Y:S01]  /*9d40*/  @!P5 IMAD.X R21, R0, 0x1, R15, P2 ;  /* 0x000000010015d824 */ /* 0x004fe200010e060f */
[----:B------:R-:W-:-:S02]  /*9d50*/  @!P5 IADD3 R14, P3, R14, R11, RZ ;  /* 0x0000000b0e0ed210 */ /* 0x000fc40007f7e0ff */
[----:B------:R-:W-:Y:S01]  /*9d60*/  CS2R R42, SRZ ;  /* 0x00000000002a7805 */ /* 0x000fe2000001ff00 */
[--C-:B------:R-:W-:Y:S01]  /*9d70*/  @!P4 IMAD.X R11, R0, 0x1, R9.reuse, P0 ;  /* 0x00000001000bc824 */ /* 0x100fe200000e0609 */
[----:B------:R0:W5:Y:S01]  /*9d80*/  @!P5 LD.E.64 R30, desc[UR42][R20.64] ;  /* 0x0000002a141ed980 */ /* 0x000162000c101b00 */
[C---:B----4-:R-:W-:Y:S02]  /*9d90*/  @!P4 IMAD.X R13, R4.reuse, 0x1, R9, P1 ;  /* 0x00000001040dc824 */ /* 0x050fe400008e0609 */
[----:B------:R-:W-:Y:S01]  /*9da0*/  @!P5 IMAD.X R15, R4, 0x1, R15, P3 ;  /* 0x00000001040fd824 */ /* 0x000fe200018e060f */
[----:B------:R0:W5:Y:S04]  /*9db0*/  @!P4 LD.E.64 R44, desc[UR42][R10.64] ;  /* 0x0000002a0a2cc980 */ /* 0x000168000c101b00 */
[----:B------:R0:W5:Y:S04]  /*9dc0*/  @!P5 LD.E.64 R28, desc[UR42][R14.64] ;  /* 0x0000002a0e1cd980 */ /* 0x000168000c101b00 */
[----:B------:R0:W5:Y:S02]  /*9dd0*/  @!P4 LD.E.64 R42, desc[UR42][R12.64] ;  /* 0x0000002a0c2ac980 */ /* 0x000164000c101b00 */
.L_x_9497:
[----:B------:R-:W-:Y:S05]  /*9de0*/  BSYNC B1 ;  /* 0x0000000000017941 */ /* 0x000fea0003800000 */
.L_x_9496:
[----:B--2--5:R-:W-:Y:S01]  /*9df0*/  IMAD.MOV.U32 R0, RZ, RZ, R42 ;  /* 0x000000ffff007224 */ /* 0x024fe200078e002a */
[----:B------:R-:W-:Y:S01]  /*9e00*/  UMOV UR4, 0xffffffff ;  /* 0xffffffff00047882 */ /* 0x000fe20000000000 */
[----:B---3--:R-:W-:Y:S02]  /*9e10*/  IMAD.MOV.U32 R3, RZ, RZ, R43 ;  /* 0x000000ffff037224 */ /* 0x008fe400078e002b */
        /* <DEDUP_REMOVED lines=15> */
[----:B------:R2:W3:Y:S04]  /*9f10*/  SHFL.IDX PT, R0, R6, 0x2, 0x181f ;  /* 0x00581f0006007f89 */ /* 0x0004e800000e0000 */
[----:B------:R2:W4:Y:S04]  /*9f20*/  SHFL.IDX PT, R3, R5, 0x2, 0x181f ;  /* 0x00581f0005037f89 */ /* 0x00052800000e0000 */
[----:B------:R2:W1:Y:S04]  /*9f30*/  SHFL.IDX PT, R4, R8, 0x2, 0x181f ;  /* 0x00581f0008047f89 */ /* 0x00046800000e0000 */
[----:B0-----:R2:W0:Y:S02]  /*9f40*/  SHFL.IDX PT, R14, R7, 0x2, 0x181f ;  /* 0x00581f00070e7f89 */ /* 0x00142400000e0000 */
.L_x_9800:
[----:B------:R-:W-:Y:S01]  /*9f50*/  IADD3 R10, R56, 0x40, RZ ;  /* 0x00000040380a7810 */ /* 0x000fe20007ffe0ff */
[----:B------:R-:W-:Y:S01]  /*9f60*/  BSSY B1, `(.L_x_9499) ;  /* 0x000001e000017945 */ /* 0x000fe20003800000 */
[----:B------:R-:W-:Y:S02]  /*9f70*/  CS2R R32, SRZ ;  /* 0x0000000000207805 */ /* 0x000fe4000001ff00 */
[----:B------:R-:W-:Y:S02]  /*9f80*/  CS2R R26, SRZ ;  /* 0x00000000001a7805 */ /* 0x000fe4000001ff00 */
[----:B------:R-:W-:Y:S02]  /*9f90*/  ISETP.GE.AND P0, PT, R10, R67, PT ;  /* 0x000000430a00720c */ /* 0x000fe40003f06270 */
[----:B------:R-:W-:Y:S02]  /*9fa0*/  CS2R R34, SRZ ;  /* 0x0000000000227805 */ /* 0x000fe4000001ff00 */
[----:B------:R-:W-:-:S09]  /*9fb0*/  CS2R R24, SRZ ;  /* 0x0000000000187805 */ /* 0x000fd2000001ff00 */
        /* <DEDUP_REMOVED lines=10> */
[CC--:B----4-:R-:W-:Y:S02]  /*a060*/  @!P4 IADD3 R10, P0, R3.reuse, R12.reuse, RZ ;  /* 0x0000000c030ac210 */ /* 0x0d0fe40007f1e0ff */
[-C--:B------:R-:W-:Y:S02]  /*a070*/  @!P5 IADD3 R20, P2, R3, R11.reuse, RZ ;  /* 0x0000000b0314d210 */ /* 0x080fe40007f5e0ff */
[C---:B0-----:R-:W-:Y:S02]  /*a080*/  @!P4 IADD3 R12, P1, R14.reuse, R12, RZ ;  /* 0x0000000c0e0cc210 */ /* 0x041fe40007f3e0ff */
[----:B------:R-:W-:Y:S01]  /*a090*/  @!P5 IADD3 R14, P3, R14, R11, RZ ;  /* 0x0000000b0e0ed210 */ /* 0x000fe20007f7e0ff */
[----:B---3--:R-:W-:Y:S01]  /*a0a0*/  @!P5 IMAD.X R21, R0, 0x1, R15, P2 ;  /* 0x000000010015d824 */ /* 0x008fe200010e060f */
[----:B------:R-:W-:-:S02]  /*a0b0*/  CS2R R34, SRZ ;  /* 0x0000000000227805 */ /* 0x000fc4000001ff00 */
[----:B------:R-:W-:Y:S01]  /*a0c0*/  CS2R R32, SRZ ;  /* 0x0000000000207805 */ /* 0x000fe2000001ff00 */
[--C-:B------:R-:W-:Y:S02]  /*a0d0*/  @!P4 IMAD.X R11, R0, 0x1, R9.reuse, P0 ;  /* 0x00000001000bc824 */ /* 0x100fe400000e0609 */
[C---:B-1----:R-:W-:Y:S01]  /*a0e0*/  @!P4 IMAD.X R13, R4.reuse, 0x1, R9, P1 ;  /* 0x00000001040dc824 */ /* 0x042fe200008e0609 */
[----:B------:R0:W5:Y:S01]  /*a0f0*/  @!P5 LD.E.64 R24, desc[UR42][R20.64] ;  /* 0x0000002a1418d980 */ /* 0x000162000c101b00 */
[----:B------:R-:W-:-:S03]  /*a100*/  @!P5 IMAD.X R15, R4, 0x1, R15, P3 ;  /* 0x00000001040fd824 */ /* 0x000fc600018e060f */
[----:B------:R0:W5:Y:S04]  /*a110*/  @!P4 LD.E.64 R34, desc[UR42][R10.64] ;  /* 0x0000002a0a22c980 */ /* 0x000168000c101b00 */
[----:B------:R0:W5:Y:S04]  /*a120*/  @!P5 LD.E.64 R26, desc[UR42][R14.64] ;  /* 0x0000002a0e1ad980 */ /* 0x000168000c101b00 */
[----:B------:R0:W5:Y:S02]  /*a130*/  @!P4 LD.E.64 R32, desc[UR42][R12.64] ;  /* 0x0000002a0c20c980 */ /* 0x000164000c101b00 */
.L_x_9500:
[----:B------:R-:W-:Y:S05]  /*a140*/  BSYNC B1 ;  /* 0x0000000000017941 */ /* 0x000fea0003800000 */
.L_x_9499:
[----:B---3-5:R-:W-:Y:S01]  /*a150*/  IMAD.MOV.U32 R0, RZ, RZ, R32 ;  /* 0x000000ffff007224 */ /* 0x028fe200078e0020 */
[----:B------:R-:W-:Y:S01]  /*a160*/  UMOV UR4, 0xffffffff ;  /* 0xffffffff00047882 */ /* 0x000fe20000000000 */
[----:B----4-:R-:W-:Y:S01]  /*a170*/  IMAD.MOV.U32 R3, RZ, RZ, R33 ;  /* 0x000000ffff037224 */ /* 0x010fe200078e0021 */
[----:B0-----:R-:W-:Y:S01]  /*a180*/  CS2R R20, SRZ ;  /* 0x0000000000147805 */ /* 0x001fe2000001ff00 */
[----:B-1----:R-:W-:Y:S01]  /*a190*/  IMAD.MOV.U32 R4, RZ, RZ, R26 ;  /* 0x000000ffff047224 */ /* 0x002fe200078e001a */
        /* <DEDUP_REMOVED lines=9> */
[----:B------:R-:W-:Y:S02]  /*a230*/  PRMT R61, R0, 0x7610, R61 ;  /* 0x00007610003d7816 */ /* 0x000fe4000000003d */
[----:B------:R-:W-:Y:S02]  /*a240*/  PRMT R62, R3, 0x7610, R62 ;  /* 0x00007610033e7816 */ /* 0x000fe4000000003e */
[----:B------:R-:W-:Y:S02]  /*a250*/  PRMT R52, R4, 0x7610, R52 ;  /* 0x0000761004347816 */ /* 0x000fe40000000034 */
[----:B------:R-:W-:Y:S01]  /*a260*/  PRMT R53, R9, 0x7610, R53 ;  /* 0x0000761009357816 */ /* 0x000fe20000000035 */
[----:B------:R-:W-:Y:S06]  /*a270*/  BRA.DIV UR4, `(.L_x_9501) ;  /* 0x0000019a04947947 */ /* 0x000fec000b800000 */
[----:B------:R0:W1:Y:S04]  /*a280*/  SHFL.IDX PT, R0, R6, 0x3, 0x181f ;  /* 0x00781f0006007f89 */ /* 0x00006800000e0000 */
[----:B------:R0:W3:Y:S04]  /*a290*/  SHFL.IDX PT, R3, R5, 0x3, 0x181f ;  /* 0x00781f0005037f89 */ /* 0x0000e800000e0000 */
[----:B------:R0:W4:Y:S04]  /*a2a0*/  SHFL.IDX PT, R4, R8, 0x3, 0x181f ;  /* 0x00781f0008047f89 */ /* 0x00012800000e0000 */
[----:B------:R0:W0:Y:S02]  /*a2b0*/  SHFL.IDX PT, R14, R7, 0x3, 0x181f ;  /* 0x00781f00070e7f89 */ /* 0x00002400000e0000 */
.L_x_9806:
[----:B------:R-:W-:Y:S01]  /*a2c0*/  VIADD R56, R56, 0x60 ;  /* 0x0000006038387836 */ /* 0x000fe20000000000 */
[----:B------:R-:W-:Y:S01]  /*a2d0*/  BSSY B1, `(.L_x_9502) ;  /* 0x000001d000017945 */ /* 0x000fe20003800000 */
[----:B0-2---:R-:W-:Y:S02]  /*a2e0*/  CS2R R8, SRZ ;  /* 0x0000000000087805 */ /* 0x005fe4000001ff00 */
        /* <DEDUP_REMOVED lines=18> */
[C---:B-1----:R-:W-:Y:S02]  /*a410*/  @!P4 IMAD.X R7, R0.reuse, 0x1, R5, P0 ;  /* 0x000000010007c824 */ /* 0x042fe400000e0605 */
[--C-:B------:R-:W-:Y:S02]  /*a420*/  @!P5 IMAD.X R77, R0, 0x1, R9.reuse, P2 ;  /* 0x00000001004dd824 */ /* 0x100fe400010e0609 */
[C---:B----4-:R-:W-:Y:S01]  /*a430*/  @!P5 IMAD.X R15, R4.reuse, 0x1, R9, P3 ;  /* 0x00000001040fd824 */ /* 0x050fe200018e0609 */
[----:B------:R-:W-:Y:S01]  /*a440*/  CS2R R8, SRZ ;  /* 0x0000000000087805 */ /* 0x000fe2000001ff00 */
[----:B------:R-:W-:Y:S01]  /*a450*/  @!P4 IMAD.X R69, R4, 0x1, R5, P1 ;  /* 0x000000010445c824 */ /* 0x000fe200008e0605 */
[----:B------:R0:W5:Y:S04]  /*a460*/  @!P5 LD.E.64 R10, desc[UR42][R76.64] ;  /* 0x0000002a4c0ad980 */ /* 0x000168000c101b00 */
[----:B------:R0:W5:Y:S04]  /*a470*/  @!P5 LD.E.64 R8, desc[UR42][R14.64] ;  /* 0x0000002a0e08d980 */ /* 0x000168000c101b00 */
[----:B------:R0:W5:Y:S04]  /*a480*/  @!P4 LD.E.64 R12, desc[UR42][R6.64] ;  /* 0x0000002a060cc980 */ /* 0x000168000c101b00 */
[----:B------:R0:W5:Y:S02]  /*a490*/  @!P4 LD.E.64 R20, desc[UR42][R68.64] ;  /* 0x0000002a4414c980 */ /* 0x000164000c101b00 */
.L_x_9503:
[----:B------:R-:W-:Y:S05]  /*a4a0*/  BSYNC B1 ;  /* 0x0000000000017941 */ /* 0x000fea0003800000 */
.L_x_9502:
[----:B------:R-:W-:Y:S01]  /*a4b0*/  ULEA.HI UR4, UR39, UR39, URZ, 0x1 ;  /* 0x0000002727047291 */ /* 0x000fe2000f8f083f */
[----:B----45:R-:W-:Y:S01]  /*a4c0*/  IMAD.MOV.U32 R4, RZ, RZ, R21 ;  /* 0x000000ffff047224 */ /* 0x030fe200078e0015 */
[----:B-1----:R-:W-:Y:S01]  /*a4d0*/  VIADDMNMX R0, R67, -R192, 0x80, PT ;  /* 0x0000008043007446 */ /* 0x002fe200038009c0 */
[----:B---3--:R-:W-:Y:S01]  /*a4e0*/  IMAD.MOV.U32 R3, RZ, RZ, R20 ;  /* 0x000000ffff037224 */ /* 0x008fe200078e0014 */
[----:B------:R-:W-:Y:S01]  /*a4f0*/  ULOP3.LUT UR4, UR4, 0xfffffffe, URZ, 0xc0, !UPT ;  /* 0xfffffffe04047892 */ /* 0x000fe2000f8ec03f */
[----:B0-----:R-:W-:Y:S01]  /*a500*/  IMAD.MOV.U32 R6, RZ, RZ, R12 ;  /* 0x000000ffff067224 */ /* 0x001fe200078e000c */
[----:B------:R-:W-:Y:S01]  /*a510*/  PRMT R68, R4, 0x7610, R68 ;  /* 0x0000761004447816 */ /* 0x000fe20000000044 */
[----:B------:R-:W-:Y:S01]  /*a520*/  IMAD.MOV.U32 R4, RZ, RZ, R9 ;  /* 0x000000ffff047224 */ /* 0x000fe200078e0009 */
[----:B------:R-:W-:Y:S01]  /*a530*/  UIADD3 UR4, UR39, -UR4, URZ ;  /* 0x8000000427047290 */ /* 0x000fe2000fffe03f */
[----:B------:R-:W-:Y:S01]  /*a540*/  MOV R7, R13 ;  /* 0x0000000d00077202 */ /* 0x000fe20000000f00 */
        /* <DEDUP_REMOVED lines=13> */
.L_x_9807:
[----:B------:R-:W-:Y:S05]  /*a620*/  BSYNC B1 ;  /* 0x0000000000017941 */ /* 0x000fea0003800000 */
.L_x_9504:
[----:B------:R-:W-:Y:S01]  /*a630*/  BSSY B1, `(.L_x_9506) ;  /* 0x0000067000017945 */ /* 0x000fe20003800000 */
[----:B------:R-:W-:Y:S02]  /*a640*/  PRMT R15, R4, 0x7610, R15 ;  /* 0x00007610040f7816 */ /* 0x000fe4000000000f */
[----:B------:R-:W-:Y:S01]  /*a650*/  PRMT R56, R6, 0x7610, R56 ;  /* 0x0000761006387816 */ /* 0x000fe20000000038 */
[----:B------:R-:W-:Y:S06]  /*a660*/  @P1 BRA `(.L_x_9507) ;  /* 0x00000004008c1947 */ /* 0x000fec0003800000 */
[----:B------:R-:W1:Y:S01]  /*a670*/  LDC R4, c[0x0][0x3f4] ;  /* 0x0000fd00ff047b82 */ /* 0x000e620000000800 */
[----:B------:R-:W-:Y:S01]  /*a680*/  BSSY B2, `(.L_x_9508) ;  /* 0x0000032000027945 */ /* 0x000fe20003800000 */
[-C--:B-1----:R-:W-:Y:S02]  /*a690*/  ISETP.GE.AND P0, PT, R22, R4.reuse, PT ;  /* 0x000000041600720c */ /* 0x082fe40003f06270 */
[----:B------:R-:W-:-:S11]  /*a6a0*/  ISETP.GE.AND P1, PT, R185, R4, PT ;  /* 0x00000004b900720c */ /* 0x000fd60003f26270 */
[----:B------:R-:W-:Y:S05]  /*a6b0*/  @P0 BRA `(.L_x_9509) ;  /* 0x0000000000b80947 */ /* 0x000fea0003800000 */
[----:B0-----:R-:W0:Y:S01]  /*a6c0*/  LDS.128 R4, [R37] ;  /* 0x0000000025047984 */ /* 0x001e220000000c00 */
[----:B------:R-:W-:Y:S02]  /*a6d0*/  SHF.R.U32.HI R79, RZ, 0x10, R49 ;  /* 0x00000010ff4f7819 */ /* 0x000fe40000011631 */
[----:B------:R-:W-:Y:S02]  /*a6e0*/  SHF.R.U32.HI R76, RZ, 0x10, R47 ;  /* 0x00000010ff4c7819 */ /* 0x000fe4000001162f */
[----:B------:R-:W-:Y:S02]  /*a6f0*/  PRMT R79, R80, 0x5410, R79 ;  /* 0x00005410504f7816 */ /* 0x000fe4000000004f */
[----:B------:R-:W-:Y:S02]  /*a700*/  PRMT R76, R51, 0x5432, R76 ;  /* 0x00005432334c7816 */ /* 0x000fe4000000004c */
[----:B------:R-:W-:Y:S01]  /*a710*/  SHF.R.U64 R75, R46, 0x10, R47 ;  /* 0x000000102e4b7819 */ /* 0x000fe2000000122f */
[----:B------:R-:W-:Y:S01]  /*a720*/  IMAD.U32 R80, R79, 0x10000, RZ ;  /* 0x000100004f507824 */ /* 0x000fe200078e00ff */
[----:B------:R-:W-:Y:S01]  /*a730*/  SHF.R.U64 R78, R48, 0x10, R49 ;  /* 0x00000010304e7819 */ /* 0x000fe20000001231 */
[----:B------:R-:W-:Y:S01]  /*a740*/  IMAD.U32 R77, R76, 0x10000, RZ ;  /* 0x000100004c4d7824 */ /* 0x000fe200078e00ff */
[----:B------:R-:W-:-:S02]  /*a750*/  PRMT R75, R81, 0x5410, R75 ;  /* 0x00005410514b7816 */ /* 0x000fc4000000004b */
[----:B------:R-:W-:Y:S02]  /*a760*/  LOP3.LUT R79, R79, 0xffff0000, RZ, 0xc0, !PT ;  /* 0xffff00004f4f7812 */ /* 0x000fe400078ec0ff */
[----:B------:R-:W-:Y:S02]  /*a770*/  LOP3.LUT R76, R76, 0xffff0000, RZ, 0xc0, !PT ;  /* 0xffff00004c4c7812 */ /* 0x000fe400078ec0ff */
[----:B------:R-:W-:Y:S02]  /*a780*/  PRMT R78, R50, 0x5432, R78 ;  /* 0x00005432324e7816 */ /* 0x000fe4000000004e */
[C---:B0-----:R-:W-:Y:S01]  /*a790*/  LOP3.LUT R47, R6.reuse, 0xffff0000, RZ, 0xc0, !PT ;  /* 0xffff0000062f7812 */ /* 0x041fe200078ec0ff */
[----:B------:R-:W-:Y:S01]  /*a7a0*/  IMAD.U32 R46, R6, 0x10000, RZ ;  /* 0x00010000062e7824 */ /* 0x000fe200078e00ff */
[C---:B------:R-:W-:Y:S01]  /*a7b0*/  LOP3.LUT R49, R7.reuse, 0xffff0000, RZ, 0xc0, !PT ;  /* 0xffff000007317812 */ /* 0x040fe200078ec0ff */
[----:B------:R-:W-:Y:S02]  /*a7c0*/  IMAD.U32 R48, R7, 0x10000, RZ ;  /* 0x0001000007307824 */ /* 0x000fe400078e00ff */
[C---:B------:R-:W-:Y:S01]  /*a7d0*/  FMUL.FTZ R81, R47.reuse, R80 ;  /* 0x000000502f517220 */ /* 0x040fe20000410000 */
[----:B------:R-:W-:Y:S01]  /*a7e0*/  FMUL.FTZ R47, R47, R77 ;  /* 0x0000004d2f2f7220 */ /* 0x000fe20000410000 */
[----:B------:R-:W-:Y:S01]  /*a7f0*/  FMUL.FTZ R83, R49, R79 ;  /* 0x0000004f31537220 */ /* 0x000fe20000410000 */
[----:B------:R-:W-:-:S02]  /*a800*/  IMAD.U32 R6, R4, 0x10000, RZ ;  /* 0x0001000004067824 */ /* 0x000fc400078e00ff */
[C---:B------:R-:W-:Y:S01]  /*a810*/  FFMA.FTZ R81, R46.reuse, R77, -R81 ;  /* 0x0000004d2e517223 */ /* 0x040fe20000010851 */
[----:B------:R-:W-:Y:S01]  /*a820*/  FMUL.FTZ R77, R49, R76 ;  /* 0x0000004c314d7220 */ /* 0x000fe20000410000 */
        /* <DEDUP_REMOVED lines=23> */
.L_x_9509:
[----:B------:R-:W-:Y:S05]  /*a9a0*/  BSYNC B2 ;  /* 0x0000000000027941 */ /* 0x000fea0003800000 */
.L_x_9508:
        /* <DEDUP_REMOVED lines=10> */
[----:B------:R-:W-:Y:S02]  /*aa50*/  PRMT R72, R72, 0x5410, R41 ;  /* 0x0000541048487816 */ /* 0x000fe40000000029 */
[C---:B------:R-:W-:Y:S02]  /*aa60*/  SHF.L.U32 R47, R71.reuse, 0x10, RZ ;  /* 0x00000010472f7819 */ /* 0x040fe400000006ff */
        /* <DEDUP_REMOVED lines=35> */
.L_x_9507:
[----:B------:R-:W-:Y:S05]  /*aca0*/  BSYNC B1 ;  /* 0x0000000000017941 */ /* 0x000fea0003800000 */
.L_x_9506:
[----:B-12---:R-:W-:Y:S01]  /*acb0*/  VIADD R4, R187, 0x20 ;  /* 0x00000020bb047836 */ /* 0x006fe20000000000 */
[----:B------:R-:W-:Y:S04]  /*acc0*/  BSSY B1, `(.L_x_9510) ;  /* 0x0000066000017945 */ /* 0x000fe80003800000 */
[----:B------:R-:W-:-:S13]  /*acd0*/  ISETP.GE.AND P0, PT, R4, R0, PT ;  /* 0x000000000400720c */ /* 0x000fda0003f06270 */
[----:B------:R-:W-:Y:S05]  /*ace0*/  @P0 BRA `(.L_x_9511) ;  /* 0x00000004008c0947 */ /* 0x000fea0003800000 */
[----:B------:R-:W1:Y:S01]  /*acf0*/  LDC R4, c[0x0][0x3f4] ;  /* 0x0000fd00ff047b82 */ /* 0x000e620000000800 */
[----:B------:R-:W-:Y:S01]  /*ad00*/  BSSY B2, `(.L_x_9512) ;  /* 0x0000032000027945 */ /* 0x000fe20003800000 */
[-C--:B-1----:R-:W-:Y:S02]  /*ad10*/  ISETP.GE.AND P0, PT, R22, R4.reuse, PT ;  /* 0x000000041600720c */ /* 0x082fe40003f06270 */
[----:B------:R-:W-:-:S11]  /*ad20*/  ISETP.GE.AND P1, PT, R185, R4, PT ;  /* 0x00000004b900720c */ /* 0x000fd60003f26270 */
        /* <DEDUP_REMOVED lines=47> */
.L_x_9513:
[----:B------:R-:W-:Y:S05]  /*b020*/  BSYNC B2 ;  /* 0x0000000000027941 */ /* 0x000fea0003800000 */
.L_x_9512:
        /* <DEDUP_REMOVED lines=17> */
[----:B------:R-:W-:Y:S01]  /*b140*/  IMAD.U32 R7, R5, 0x10000, RZ ;  /* 0x0001000005077824 */ /* 0x000fe200078e00ff */
[----:B------:R-:W-:Y:S01]  /*b150*/  SHF.L.U32 R28, R6, 0x10, RZ ;  /* 0x00000010061c7819 */ /* 0x000fe200000006ff */
[C---:B------:R-:W-:Y:S01]  /*b160*/  FMUL.FTZ R42, R29.reuse, R38 ;  /* 0x000000261d2a7220 */ /* 0x040fe20000410000 */
[----:B------:R-:W-:Y:S01]  /*b170*/  FMUL.FTZ R41, R29, R39 ;  /* 0x000000271d297220 */ /* 0x000fe20000410000 */
[----:B------:R-:W-:Y:S01]  /*b180*/  FMUL.FTZ R29, R31, R55 ;  /* 0x000000371f1d7220 */ /* 0x000fe20000410000 */
[----:B------:R-:W-:-:S02]  /*b190*/  IMAD.U32 R6, R4, 0x10000, RZ ;  /* 0x0001000004067824 */ /* 0x000fc400078e00ff */
[C---:B------:R-:W-:Y:S01]  /*b1a0*/  FFMA.FTZ R43, R28.reuse, R39, R42 ;  /* 0x000000271c2b7223 */ /* 0x040fe2000001002a */
[----:B------:R-:W-:Y:S01]  /*b1b0*/  FMUL.FTZ R39, R31, R58 ;  /* 0x0000003a1f277220 */ /* 0x000fe20000410000 */
        /* <DEDUP_REMOVED lines=22> */
.L_x_9511:
[----:B------:R-:W-:Y:S05]  /*b320*/  BSYNC B1 ;  /* 0x0000000000017941 */ /* 0x000fea0003800000 */
.L_x_9510:
        /* <DEDUP_REMOVED lines=25> */
[----:B------:R-:W-:Y:S01]  /*b4c0*/  IMAD.U32 R30, R7, 0x10000, RZ ;  /* 0x00010000071e7824 */ /* 0x000fe200078e00ff */
[----:B------:R-:W-:Y:S01]  /*b4d0*/  SHF.L.U32 R7, R5, 0x10, RZ ;  /* 0x0000001005077819 */ /* 0x000fe200000006ff */
[C---:B------:R-:W-:Y:S01]  /*b4e0*/  FMUL.FTZ R34, R29.reuse, R32 ;  /* 0x000000201d227220 */ /* 0x040fe20000410000 */
[----:B------:R-:W-:Y:S01]  /*b4f0*/  FMUL.FTZ R35, R29, R33 ;  /* 0x000000211d237220 */ /* 0x000fe20000410000 */
[----:B------:R-:W-:Y:S01]  /*b500*/  FMUL.FTZ R29, R31, R60 ;  /* 0x0000003c1f1d7220 */ /* 0x000fe20000410000 */
[----:B------:R-:W-:-:S02]  /*b510*/  IMAD.U32 R6, R4, 0x10000, RZ ;  /* 0x0001000004067824 */ /* 0x000fc400078e00ff */
[C---:B------:R-:W-:Y:S01]  /*b520*/  FFMA.FTZ R39, R28.reuse, R33, R34 ;  /* 0x000000211c277223 */ /* 0x040fe20000010022 */
        /* <DEDUP_REMOVED lines=23> */
.L_x_9517:
[----:B------:R-:W-:Y:S05]  /*b6a0*/  BSYNC B2 ;  /* 0x0000000000027941 */ /* 0x000fea0003800000 */
.L_x_9516:
        /* <DEDUP_REMOVED lines=47> */
.L_x_9515:
[----:B------:R-:W-:Y:S05]  /*b9a0*/  BSYNC B1 ;  /* 0x0000000000017941 */ /* 0x000fea0003800000 */
.L_x_9514:
[----:B-12---:R-:W-:-:S05]  /*b9b0*/  VIADD R4, R187, 0x60 ;  /* 0x00000060bb047836 */ /* 0x006fca0000000000 */
        /* <DEDUP_REMOVED lines=53> */
.L_x_9520:
[----:B------:R-:W-:Y:S05]  /*bd10*/  BSYNC B1 ;  /* 0x0000000000017941 */ /* 0x000fea0003800000 */
.L_x_9519:
[----:B------:R-:W-:Y:S05]  /*bd20*/  @P1 BRA `(.L_x_9518) ;  /* 0x0000002800bc1947 */ /* 0x000fea0003800000 */
[----:B01----:R-:W0:Y:S01]  /*bd30*/  LDS.128 R4, [R37+0x7000] ;  /* 0x0070000025047984 */ /* 0x003e220000000c00 */
        /* <DEDUP_REMOVED lines=46> */
.L_x_9491:
[----:B------:R-:W0:Y:S01]  /*c020*/  LDC R5, c[0x0][0x448] ;  /* 0x00011200ff057b82 */ /* 0x000e220000000800 */
[----:B------:R-:W-:Y:S01]  /*c030*/  ULDC.64 UR4, c[0x0][0x3f8] ;  /* 0x0000fe0000047ab9 */ /* 0x000fe20000000a00 */
[----:B------:R-:W-:Y:S01]  /*c040*/  MOV R27, R29 ;  /* 0x0000001d001b7202 */ /* 0x000fe20000000f00 */
[----:B------:R-:W-:Y:S01]  /*c050*/  ULDC.64 UR6, c[0x0][0x408] ;  /* 0x0001020000067ab9 */ /* 0x000fe20000000a00 */
        /* <DEDUP_REMOVED lines=26> */
[----:B------:R-:W4:Y:S04]  /*c200*/  SHFL.IDX PT, R0, R35, RZ, 0x181f ;  /* 0x00181fff23007589 */ /* 0x000f2800000e0000 */
[----:B------:R-:W5:Y:S04]  /*c210*/  SHFL.IDX PT, R14, R34, RZ, 0x181f ;  /* 0x00181fff220e7589 */ /* 0x000f6800000e0000 */
[----:B------:R-:W1:Y:S01]  /*c220*/  SHFL.IDX PT, R5, R33, RZ, 0x181f ;  /* 0x00181fff21057589 */ /* 0x000e6200000e0000 */
[----:B0-----:R-:W-:-:S04]  /*c230*/  ISETP.GE.AND P0, PT, R16, R58, PT ;  /* 0x0000003a1000720c */ /* 0x001fc80003f06270 */
[----:B------:R-:W-:-:S13]  /*c240*/  ISETP.GE.OR P1, PT, R56, R3, P0 ;  /* 0x000000033800720c */ /* 0x000fda0000726670 */
[C---:B------:R-:W-:Y:S01]  /*c250*/  @!P1 IMAD.SHL.U32 R21, R16.reuse, 0x2, RZ ;  /* 0x0000000210159824 */ /* 0x040fe200078e00ff */
[----:B------:R-:W-:-:S04]  /*c260*/  @!P1 SHF.L.U64.HI R6, R16, 0x1, R17 ;  /* 0x0000000110069819 */ /* 0x000fc80000010211 */
[----:B---3--:R-:W-:-:S05]  /*c270*/  @!P1 IADD3 R4, P2, R4, R21, RZ ;  /* 0x0000001504049210 */ /* 0x008fca0007f5e0ff */
[----:B----4-:R-:W-:Y:S02]  /*c280*/  @!P1 IMAD.X R7, R0, 0x1, R6, P2 ;  /* 0x0000000100079824 */ /* 0x010fe400010e0606 */
[----:B------:R-:W-:Y:S02]  /*c290*/  @!P1 IMAD.MOV.U32 R8, RZ, RZ, R4 ;  /* 0x000000ffff089224 */ /* 0x000fe400078e0004 */
[----:B------:R-:W-:-:S06]  /*c2a0*/  @!P1 IMAD.MOV.U32 R9, RZ, RZ, R7 ;  /* 0x000000ffff099224 */ /* 0x000fcc00078e0007 */
[----:B------:R-:W3:Y:S01]  /*c2b0*/  @!P1 LD.E.128 R8, desc[UR42][R8.64] ;  /* 0x0000002a08089980 */ /* 0x000ee2000c101d00 */
[----:B-----5:R-:W-:-:S05]  /*c2c0*/  @!P1 IADD3 R14, P2, R14, R21, RZ ;  /* 0x000000150e0e9210 */ /* 0x020fca0007f5e0ff */
[----:B-1----:R-:W-:Y:S02]  /*c2d0*/  @!P1 IMAD.X R5, R5, 0x1, R6, P2 ;  /* 0x0000000105059824 */ /* 0x002fe400010e0606 */
[----:B------:R-:W-:-:S06]  /*c2e0*/  @!P1 IMAD.MOV.U32 R4, RZ, RZ, R14 ;  /* 0x000000ffff049224 */ /* 0x000fcc00078e000e */
[----:B------:R-:W4:Y:S01]  /*c2f0*/  @!P1 LD.E.128 R4, desc[UR42][R4.64] ;  /* 0x0000002a04049980 */ /* 0x000f22000c101d00 */
[----:B------:R-:W-:Y:S02]  /*c300*/  CS2R R48, SRZ ;  /* 0x0000000000307805 */ /* 0x000fe4000001ff00 */
[----:B------:R-:W-:Y:S02]  /*c310*/  CS2R R50, SRZ ;  /* 0x0000000000327805 */ /* 0x000fe4000001ff00 */
[----:B------:R-:W-:Y:S01]  /*c320*/  CS2R R38, SRZ ;  /* 0x0000000000267805 */ /* 0x000fe2000001ff00 */
[----:B------:R0:W1:Y:S01]  /*c330*/  SHFL.IDX PT, R14, R34, 0x1, 0x181f ;  /* 0x00381f00220e7f89 */ /* 0x00006200000e0000 */
[----:B------:R-:W-:Y:S02]  /*c340*/  CS2R R20, SRZ ;  /* 0x0000000000147805 */ /* 0x000fe4000001ff00 */
[----:B------:R-:W-:Y:S01]  /*c350*/  CS2R R24, SRZ ;  /* 0x0000000000187805 */ /* 0x000fe2000001ff00 */
[----:B---3--:R-:W-:Y:S01]  /*c360*/  @!P1 IMAD.MOV.U32 R48, RZ, RZ, R8 ;  /* 0x000000ffff309224 */ /* 0x008fe200078e0008 */
[----:B------:R-:W-:Y:S01]  /*c370*/  @!P1 MOV R50, R10 ;  /* 0x0000000a00329202 */ /* 0x000fe20000000f00 */
[----:B------:R-:W-:Y:S01]  /*c380*/  @!P1 IMAD.MOV.U32 R49, RZ, RZ, R9 ;  /* 0x000000ffff319224 */ /* 0x000fe200078e0009 */
[----:B------:R0:W3:Y:S01]  /*c390*/  SHFL.IDX PT, R8, R32, 0x1, 0x181f ;  /* 0x00381f0020087f89 */ /* 0x0000e200000e0000 */
[----:B------:R-:W-:-:S02]  /*c3a0*/  IMAD.MOV.U32 R0, RZ, RZ, R48 ;  /* 0x000000ffff007224 */ /* 0x000fc400078e0030 */
[----:B------:R-:W-:Y:S01]  /*c3b0*/  @!P1 IMAD.MOV.U32 R51, RZ, RZ, R11 ;  /* 0x000000ffff339224 */ /* 0x000fe200078e000b */
[----:B------:R0:W0:Y:S01]  /*c3c0*/  SHFL.IDX PT, R9, R33, 0x1, 0x181f ;  /* 0x00381f0021097f89 */ /* 0x00002200000e0000 */
[----:B------:R-:W-:Y:S01]  /*c3d0*/  IMAD.MOV.U32 R12, RZ, RZ, R49 ;  /* 0x000000ffff0c7224 */ /* 0x000fe200078e0031 */
[----:B------:R-:W-:Y:S01]  /*c3e0*/  PRMT R78, R0, 0x7610, R78 ;  /* 0x00007610004e7816 */ /* 0x000fe2000000004e */
[----:B------:R-:W-:Y:S01]  /*c3f0*/  IMAD.MOV.U32 R10, RZ, RZ, R50 ;  /* 0x000000ffff0a7224 */ /* 0x000fe200078e0032 */
[----:B------:R0:W0:Y:S01]  /*c400*/  SHFL.IDX PT, R0, R35, 0x1, 0x181f ;  /* 0x00381f0023007f89 */ /* 0x00002200000e0000 */
[----:B------:R-:W-:Y:S01]  /*c410*/  IMAD.MOV.U32 R11, RZ, RZ, R51 ;  /* 0x000000ffff0b7224 */ /* 0x000fe200078e0033 */
[----:B------:R-:W-:Y:S01]  /*c420*/  PRMT R79, R12, 0x7610, R79 ;  /* 0x000076100c4f7816 */ /* 0x000fe2000000004f */
[----:B----4-:R-:W-:Y:S01]  /*c430*/  @!P1 IMAD.MOV.U32 R38, RZ, RZ, R4 ;  /* 0x000000ffff269224 */ /* 0x010fe200078e0004 */
        /* <DEDUP_REMOVED lines=11> */
[----:B------:R-:W-:-:S02]  /*c4f0*/  PRMT R82, R6, 0x7610, R82 ;  /* 0x0000761006527816 */ /* 0x000fc40000000052 */
[----:B-1-3--:R-:W-:-:S07]  /*c500*/  PRMT R83, R7, 0x7610, R83 ;  /* 0x0000761007537816 */ /* 0x00afce0000000053 */
.L_x_9817:
        /* <DEDUP_REMOVED lines=14> */
[----:B------:R-:W-:Y:S02]  /*c5f0*/  IADD3 R14, P2, R14, R15, RZ ;  /* 0x0000000f0e0e7210 */ /* 0x000fe40007f5e0ff */
[----:B0-----:R-:W-:-:S03]  /*c600*/  IADD3.X R5, R0, R6, RZ, P1, !PT ;  /* 0x0000000600057210 */ /* 0x001fc60000ffe4ff */
[----:B------:R-:W-:-:S03]  /*c610*/  IMAD.X R15, R9, 0x1, R6, P2 ;  /* 0x00000001090f7824 */ /* 0x000fc600010e0606 */
[----:B------:R-:W5:Y:S04]  /*c620*/  LD.E.128 R4, desc[UR42][R4.64] ;  /* 0x0000002a04047980 */ /* 0x000f68000c101d00 */
[----:B------:R1:W5:Y:S02]  /*c630*/  LD.E.128 R24, desc[UR42][R14.64] ;  /* 0x0000002a0e187980 */ /* 0x000364000c101d00 */
.L_x_9523:
[----:B------:R-:W-:Y:S05]  /*c640*/  BSYNC B1 ;  /* 0x0000000000017941 */ /* 0x000fea0003800000 */
.L_x_9522:
[----:B0----5:R-:W-:Y:S01]  /*c650*/  IMAD.MOV.U32 R0, RZ, RZ, R24 ;  /* 0x000000ffff007224 */ /* 0x021fe200078e0018 */
        /* <DEDUP_REMOVED lines=17> */
[----:B------:R-:W0:Y:S01]  /*c770*/  SHFL.IDX PT, R8, R32, 0x2, 0x181f ;  /* 0x00581f0020087f89 */ /* 0x000e2200000e0000 */
[----:B------:R-:W-:-:S03]  /*c780*/  VIADD R10, R56, 0x40 ;  /* 0x00000040380a7836 */ /* 0x000fc60000000000 */
[----:B------:R-:W3:Y:S02]  /*c790*/  SHFL.IDX PT, R0, R35, 0x2, 0x181f ;  /* 0x00581f0023007f89 */ /* 0x000ee400000e0000 */
[----:B------:R-:W-:Y:S02]  /*c7a0*/  ISETP.GE.OR P1, PT, R10, R3, P0 ;  /* 0x000000030a00720c */ /* 0x000fe40000726670 */
[----:B-1----:R-:W1:Y:S04]  /*c7b0*/  SHFL.IDX PT, R14, R34, 0x2, 0x181f ;  /* 0x00581f00220e7f89 */ /* 0x002e6800000e0000 */
[----:B------:R-:W4:Y:S07]  /*c7c0*/  SHFL.IDX PT, R28, R33, 0x2, 0x181f ;  /* 0x00581f00211c7f89 */ /* 0x000f2e00000e0000 */
[C---:B------:R-:W-:Y:S01]  /*c7d0*/  @!P1 IMAD.SHL.U32 R31, R16.reuse, 0x2, RZ ;  /* 0x00000002101f9824 */ /* 0x040fe200078e00ff */
[----:B------:R-:W-:-:S04]  /*c7e0*/  @!P1 SHF.L.U64.HI R29, R16, 0x1, R17 ;  /* 0x00000001101d9819 */ /* 0x000fc80000010211 */
[----:B0-----:R-:W-:-:S05]  /*c7f0*/  @!P1 IADD3 R8, P2, R8, R31, RZ ;  /* 0x0000001f08089210 */ /* 0x001fca0007f5e0ff */
[----:B---3--:R-:W-:-:S06]  /*c800*/  @!P1 IMAD.X R9, R0, 0x1, R29, P2 ;  /* 0x0000000100099824 */ /* 0x008fcc00010e061d */
[----:B------:R-:W3:Y:S01]  /*c810*/  @!P1 LD.E.128 R8, desc[UR42][R8.64] ;  /* 0x0000002a08089980 */ /* 0x000ee2000c101d00 */
[----:B-1----:R-:W-:-:S05]  /*c820*/  @!P1 IADD3 R14, P2, R14, R31, RZ ;  /* 0x0000001f0e0e9210 */ /* 0x002fca0007f5e0ff */
[----:B----4-:R-:W-:-:S05]  /*c830*/  @!P1 IMAD.X R29, R28, 0x1, R29, P2 ;  /* 0x000000011c1d9824 */ /* 0x010fca00010e061d */
[----:B------:R-:W-:-:S05]  /*c840*/  @!P1 MOV R15, R29 ;  /* 0x0000001d000f9202 */ /* 0x000fca0000000f00 */
[----:B------:R-:W4:Y:S01]  /*c850*/  @!P1 LD.E.128 R28, desc[UR42][R14.64] ;  /* 0x0000002a0e1c9980 */ /* 0x000f22000c101d00 */
[----:B------:R-:W-:Y:S02]  /*c860*/  CS2R R44, SRZ ;  /* 0x00000000002c7805 */ /* 0x000fe4000001ff00 */
[----:B------:R-:W-:Y:S02]  /*c870*/  CS2R R46, SRZ ;  /* 0x00000000002e7805 */ /* 0x000fe4000001ff00 */
[----:B------:R-:W-:Y:S01]  /*c880*/  CS2R R40, SRZ ;  /* 0x0000000000287805 */ /* 0x000fe2000001ff00 */
[----:B------:R-:W0:Y:S01]  /*c890*/  SHFL.IDX PT, R32, R32, 0x3, 0x181f ;  /* 0x00781f0020207f89 */ /* 0x000e2200000e0000 */
[----:B------:R-:W-:-:S03]  /*c8a0*/  CS2R R42, SRZ ;  /* 0x00000000002a7805 */ /* 0x000fc6000001ff00 */
[----:B------:R-:W1:Y:S04]  /*c8b0*/  SHFL.IDX PT, R34, R34, 0x3, 0x181f ;  /* 0x00781f0022227f89 */ /* 0x000e6800000e0000 */
[----:B------:R-:W0:Y:S01]  /*c8c0*/  SHFL.IDX PT, R33, R33, 0x3, 0x181f ;  /* 0x00781f0021217f89 */ /* 0x000e2200000e0000 */
[----:B---3--:R-:W-:Y:S02]  /*c8d0*/  @!P1 IMAD.MOV.U32 R44, RZ, RZ, R8 ;  /* 0x000000ffff2c9224 */ /* 0x008fe400078e0008 */
        /* <DEDUP_REMOVED lines=10> */
[----:B----4-:R-:W-:Y:S01]  /*c980*/  @!P1 IMAD.MOV.U32 R40, RZ, RZ, R28 ;  /* 0x000000ffff289224 */ /* 0x010fe200078e001c */
[----:B------:R-:W-:Y:S01]  /*c990*/  PRMT R55, R9, 0x7610, R55 ;  /* 0x0000761009377816 */ /* 0x000fe20000000037 */
[----:B------:R-:W-:Y:S01]  /*c9a0*/  @!P1 IMAD.MOV.U32 R41, RZ, RZ, R29 ;  /* 0x000000ffff299224 */ /* 0x000fe200078e001d */
[----:B------:R-:W-:Y:S01]  /*c9b0*/  PRMT R67, R12, 0x7610, R67 ;  /* 0x000076100c437816 */ /* 0x000fe20000000043 */
[----:B------:R-:W-:-:S02]  /*c9c0*/  @!P1 IMAD.MOV.U32 R42, RZ, RZ, R30 ;  /* 0x000000ffff2a9224 */ /* 0x000fc400078e001e */
[----:B------:R-:W-:Y:S01]  /*c9d0*/  @!P1 IMAD.MOV.U32 R43, RZ, RZ, R31 ;  /* 0x000000ffff2b9224 */ /* 0x000fe200078e001f */
[----:B------:R-:W-:Y:S01]  /*c9e0*/  MOV R9, R41 ;  /* 0x0000002900097202 */ /* 0x000fe20000000f00 */
[----:B------:R-:W-:Y:S02]  /*c9f0*/  IMAD.MOV.U32 R8, RZ, RZ, R40 ;  /* 0x000000ffff087224 */ /* 0x000fe400078e0028 */
[----:B------:R-:W-:Y:S01]  /*ca00*/  IMAD.MOV.U32 R10, RZ, RZ, R42 ;  /* 0x000000ffff0a7224 */ /* 0x000fe200078e002a */
[----:B------:R-:W-:Y:S01]  /*ca10*/  PRMT R74, R9, 0x7610, R74 ;  /* 0x00007610094a7816 */ /* 0x000fe2000000004a */
[----:B------:R-:W-:Y:S01]  /*ca20*/  IMAD.MOV.U32 R11, RZ, RZ, R43 ;  /* 0x000000ffff0b7224 */ /* 0x000fe200078e002b */
[----:B------:R-:W-:Y:S02]  /*ca30*/  PRMT R73, R8, 0x7610, R73 ;  /* 0x0000761008497816 */ /* 0x000fe40000000049 */
[----:B------:R-:W-:Y:S02]  /*ca40*/  CS2R R8, SRZ ;  /* 0x0000000000087805 */ /* 0x000fe4000001ff00 */
[----:B------:R-:W-:-:S02]  /*ca50*/  PRMT R75, R10, 0x7610, R75 ;  /* 0x000076100a4b7816 */ /* 0x000fc4000000004b */
[----:B01-3--:R-:W-:-:S07]  /*ca60*/  PRMT R76, R11, 0x7610, R76 ;  /* 0x000076100b4c7816 */ /* 0x00bfce000000004c */
.L_x_9827:
[----:B------:R-:W-:Y:S01]  /*ca70*/  VIADD R56, R56, 0x60 ;  /* 0x0000006038387836 */ /* 0x000fe20000000000 */
[----:B------:R-:W-:Y:S01]  /*ca80*/  BSSY B1, `(.L_x_9525) ;  /* 0x0000012000017945 */ /* 0x000fe20003800000 */
[----:B------:R-:W-:Y:S02]  /*ca90*/  CS2R R10, SRZ ;  /* 0x00000000000a7805 */ /* 0x000fe4000001ff00 */
[----:B--2---:R-:W-:Y:S02]  /*caa0*/  CS2R R12, SRZ ;  /* 0x00000000000c7805 */ /* 0x004fe4000001ff00 */
        /* <DEDUP_REMOVED lines=15> */
.L_x_9526:
[----:B------:R-:W-:Y:S05]  /*cba0*/  BSYNC B1 ;  /* 0x0000000000017941 */ /* 0x000fea0003800000 */
.L_x_9525:
[----:B------:R-:W-:Y:S01]  /*cbb0*/  ULEA.HI UR4, UR39, UR39, URZ, 0x1 ;  /* 0x0000002727047291 */ /* 0x000fe2000f8f083f */
[----:B------:R-:W-:Y:S01]  /*cbc0*/  VIADD R28, R187, 0x20 ;  /* 0x00000020bb1c7836 */ /* 0x000fe20000000000 */
[----:B------:R-:W-:Y:S01]  /*cbd0*/  VIADDMNMX R0, R3, -R192, 0x80, PT ;  /* 0x0000008003007446 */ /* 0x000fe200038009c0 */
[C---:B------:R-:W-:Y:S01]  /*cbe0*/  VIADD R31, R187.reuse, 0x40 ;  /* 0x00000040bb1f7836 */ /* 0x040fe20000000000 */
[----:B------:R-:W-:Y:S01]  /*cbf0*/  ULOP3.LUT UR4, UR4, 0xfffffffe, URZ, 0xc0, !UPT ;  /* 0xfffffffe04047892 */ /* 0x000fe2000f8ec03f */
[C---:B------:R-:W-:Y:S01]  /*cc00*/  VIADD R30, R187.reuse, 0x60 ;  /* 0x00000060bb1e7836 */ /* 0x040fe20000000000 */
        /* <DEDUP_REMOVED lines=12> */
[----:B------:R-:W-:Y:S02]  /*ccd0*/  SHF.L.U32 R29, R29, 0x1f, RZ ;  /* 0x0000001f1d1d7819 */ /* 0x000fe400000006ff */
[----:B------:R-:W-:Y:S01]  /*cce0*/  PRMT R68, R28, 0x7610, R68 ;  /* 0x000076101c447816 */ /* 0x000fe20000000044 */
[----:B------:R-:W-:Y:S01]  /*ccf0*/  IMAD.MOV.U32 R28, RZ, RZ, R12 ;  /* 0x000000ffff1c7224 */ /* 0x000fe200078e000c */
[----:B------:R-:W0:Y:S01]  /*cd00*/  SYNCS.PHASECHK.TRANS64.TRYWAIT P4, [R18+URZ+0x28800], R29 ;  /* 0x0288001d120075a7 */ /* 0x000e22000808017f */
[----:B------:R-:W-:-:S02]  /*cd10*/  MOV R3, R11 ;  /* 0x0000000b00037202 */ /* 0x000fc40000000f00 */
[----:B------:R-:W-:Y:S01]  /*cd20*/  PRMT R69, R0, 0x7610, R69 ;  /* 0x0000761000457816 */ /* 0x000fe20000000045 */
[----:B------:R-:W-:Y:S01]  /*cd30*/  IMAD.MOV.U32 R0, RZ, RZ, R14 ;  /* 0x000000ffff007224 */ /* 0x000fe200078e000e */
[----:B------:R-:W-:Y:S01]  /*cd40*/  PRMT R70, R3, 0x7610, R70 ;  /* 0x0000761003467816 */ /* 0x000fe20000000046 */
[----:B------:R-:W-:Y:S01]  /*cd50*/  IMAD.MOV.U32 R3, RZ, RZ, R15 ;  /* 0x000000ffff037224 */ /* 0x000fe200078e000f */
[----:B------:R-:W-:Y:S02]  /*cd60*/  PRMT R71, R28, 0x7610, R71 ;  /* 0x000076101c477816 */ /* 0x000fe40000000047 */
[----:B------:R-:W-:Y:S01]  /*cd70*/  PRMT R72, R30, 0x7610, R72 ;  /* 0x000076101e487816 */ /* 0x000fe20000000048 */
[----:B0-----:R-:W-:Y:S06]  /*cd80*/  @!P4 BRA `(.L_x_9528) ;  /* 0x0000017c0034c947 */ /* 0x001fec0003800000 */
.L_x_9828:
[----:B------:R-:W-:Y:S05]  /*cd90*/  BSYNC B1 ;  /* 0x0000000000017941 */ /* 0x000fea0003800000 */
.L_x_9527:
[----:B------:R-:W-:Y:S04]  /*cda0*/  BSSY B1, `(.L_x_9529) ;  /* 0x000006a000017945 */ /* 0x000fe80003800000 */
[----:B------:R-:W-:Y:S05]  /*cdb0*/  @P3 BRA `(.L_x_9530) ;  /* 0x0000000400a03947 */ /* 0x000fea0003800000 */
[----:B------:R-:W-:Y:S01]  /*cdc0*/  LEA.HI R28, R58, R207, RZ, 0x1d ;  /* 0x000000cf3a1c7211 */ /* 0x000fe200078fe8ff */
[----:B------:R-:W-:Y:S01]  /*cdd0*/  IMAD.SHL.U32 R30, R187, 0x40, RZ ;  /* 0x00000040bb1e7824 */ /* 0x000fe200078e00ff */
[--C-:B------:R-:W-:Y:S02]  /*cde0*/  SHF.R.U64 R87, R48, 0x10, R49.reuse ;  /* 0x0000001030577819 */ /* 0x100fe40000001231 */
[----:B------:R-:W-:Y:S01]  /*cdf0*/  SHF.R.S32.HI R31, RZ, 0x1f, R28 ;  /* 0x0000001fff1f7819 */ /* 0x000fe2000001141c */
[----:B0-----:R-:W-:Y:S01]  /*ce00*/  IMAD.SHL.U32 R29, R28, 0x8, RZ ;  /* 0x000000081c1d7824 */ /* 0x001fe200078e00ff */
[----:B------:R-:W-:Y:S02]  /*ce10*/  SHF.R.U32.HI R48, RZ, 0x10, R49 ;  /* 0x00000010ff307819 */ /* 0x000fe40000011631 */
[----:B------:R-:W-:Y:S02]  /*ce20*/  LEA.HI R31, R31, R28, RZ, 0x3 ;  /* 0x0000001c1f1f7211 */ /* 0x000fe400078f18ff */
[----:B------:R-:W-:-:S02]  /*ce30*/  LOP3.LUT R29, R29, 0x38, RZ, 0xc0, !PT ;  /* 0x000000381d1d7812 */ /* 0x000fc400078ec0ff */
[----:B------:R-:W-:Y:S01]  /*ce40*/  SHF.R.U64 R49, R38, 0x10, R39 ;  /* 0x0000001026317819 */ /* 0x000fe20000001227 */
[----:B------:R-:W-:Y:S01]  /*ce50*/  IMAD.SHL.U32 R31, R31, 0x400, RZ ;  /* 0x000004001f1f7824 */ /* 0x000fe200078e00ff */
[----:B------:R-:W-:Y:S02]  /*ce60*/  LOP3.LUT R29, R29, 0x1c0, R30, 0xf8, !PT ;  /* 0x000001c01d1d7812 */ /* 0x000fe400078ef81e */
[----:B------:R-:W-:Y:S02]  /*ce70*/  SHF.R.U64 R85, R50, 0x10, R51 ;  /* 0x0000001032557819 */ /* 0x000fe40000001233 */
[----:B------:R-:W-:Y:S02]  /*ce80*/  LOP3.LUT R29, R29, R204, RZ, 0x3c, !PT ;  /* 0x000000cc1d1d7212 */ /* 0x000fe400078e3cff */
[----:B------:R-:W-:Y:S02]  /*ce90*/  LOP3.LUT R28, R31, 0x7fffe000, RZ, 0xc0, !PT ;  /* 0x7fffe0001f1c7812 */ /* 0x000fe400078ec0ff */
[----:B------:R-:W-:-:S02]  /*cea0*/  SHF.R.U32.HI R38, RZ, 0x10, R39 ;  /* 0x00000010ff267819 */ /* 0x000fc40000011627 */
[----:B------:R-:W-:Y:S02]  /*ceb0*/  IADD3 R77, R29, R28, R205 ;  /* 0x0000001c1d4d7210 */ /* 0x000fe40007ffe0cd */
[----:B------:R-:W0:Y:S01]  /*cec0*/  LDS.128 R28, [R37] ;  /* 0x00000000251c7984 */ /* 0x000e220000000c00 */
[----:B------:R-:W-:Y:S02]  /*ced0*/  PRMT R80, R80, 0x5410, R49 ;  /* 0x0000541050507816 */ /* 0x000fe40000000031 */
[----:B------:R-:W-:Y:S01]  /*cee0*/  IMAD R77, R77, 0x2, R18 ;  /* 0x000000024d4d7824 */ /* 0x000fe200078e0212 */
[----:B------:R-:W-:Y:S02]  /*cef0*/  SHF.R.U64 R39, R20, 0x10, R21 ;  /* 0x0000001014277819 */ /* 0x000fe40000001215 */
[----:B------:R-:W-:Y:S02]  /*cf00*/  PRMT R52, R52, 0x5410, R85 ;  /* 0x0000541034347816 */ /* 0x000fe40000000055 */
[----:B------:R-:W1:Y:S01]  /*cf10*/  LDS.128 R32, [R77+0x10400] ;  /* 0x010400004d207984 */ /* 0x000e620000000c00 */
[----:B------:R-:W-:-:S02]  /*cf20*/  SHF.R.U32.HI R84, RZ, 0x10, R51 ;  /* 0x00000010ff547819 */ /* 0x000fc40000011633 */
        /* <DEDUP_REMOVED lines=8> */
[----:B------:R-:W-:Y:S01]  /*cfb0*/  PRMT R86, R82, 0x5410, R39 ;  /* 0x0000541052567816 */ /* 0x000fe20000000027 */
[----:B------:R-:W-:Y:S01]  /*cfc0*/  IMAD.U32 R82, R85, 0x10000, RZ ;  /* 0x0001000055527824 */ /* 0x000fe200078e00ff */
[----:B------:R-:W-:Y:S01]  /*cfd0*/  LOP3.LUT R80, R80, 0xffff0000, RZ, 0xc0, !PT ;  /* 0xffff000050507812 */ /* 0x000fe200078ec0ff */
        /* <DEDUP_REMOVED lines=12> */
[----:B------:R-:W-:Y:S01]  /*d0a0*/  SHF.L.U32 R49, R33, 0x10, RZ ;  /* 0x0000001021317819 */ /* 0x000fe200000006ff */
[----:B------:R-:W-:Y:S01]  /*d0b0*/  IMAD.U32 R51, R35, 0x10000, RZ ;  /* 0x0001000023337824 */ /* 0x000fe200078e00ff */
[----:B------:R-:W-:Y:S01]  /*d0c0*/  LOP3.LUT R32, R32, 0xffff0000, RZ, 0xc0, !PT ;  /* 0xffff000020207812 */ /* 0x000fe200078ec0ff */
[C---:B------:R-:W-:Y:S01]  /*d0d0*/  FMUL.FTZ R87, R48.reuse, R81 ;  /* 0x0000005130577220 */ /* 0x040fe20000410000 */
[-C--:B------:R-:W-:Y:S01]  /*d0e0*/  FMUL.FTZ R89, R48, R53.reuse ;  /* 0x0000003530597220 */ /* 0x080fe20000410000 */
[----:B------:R-:W-:Y:S01]  /*d0f0*/  IMAD.U32 R48, R79, 0x10000, RZ ;  /* 0x000100004f307824 */ /* 0x000fe200078e00ff */
[----:B------:R-:W-:Y:S01]  /*d100*/  LOP3.LUT R33, R33, 0xffff0000, RZ, 0xc0, !PT ;  /* 0xffff000021217812 */ /* 0x000fe200078ec0ff */
[C---:B------:R-:W-:Y:S01]  /*d110*/  FFMA.FTZ R87, R20.reuse, R53, -R87 ;  /* 0x0000003514577223 */ /* 0x040fe20000010857 */
[----:B------:R-:W-:Y:S01]  /*d120*/  FMUL.FTZ R53, R49, R82 ;  /* 0x0000005231357220 */ /* 0x000fe20000410000 */
[----:B------:R-:W-:Y:S01]  /*d130*/  FFMA.FTZ R89, R20, R81, R89 ;  /* 0x0000005114597223 */ /* 0x000fe20000010059 */
[----:B------:R-:W-:-:S02]  /*d140*/  IMAD.U32 R20, R84, 0x10000, RZ ;  /* 0x0001000054147824 */ /* 0x000fc400078e00ff */
[-C--:B------:R-:W-:Y:S01]  /*d150*/  FMUL.FTZ R49, R49, R48.reuse ;  /* 0x0000003031317220 */ /* 0x080fe20000410000 */
[C---:B------:R-:W-:Y:S01]  /*d160*/  FFMA.FTZ R53, R38.reuse, R48, -R53 ;  /* 0x0000003026357223 */ /* 0x040fe20000010835 */
[C---:B------:R-:W-:Y:S01]  /*d170*/  FMUL.FTZ R48, R51.reuse, R90 ;  /* 0x0000005a33307220 */ /* 0x040fe20000410000 */
[----:B------:R-:W-:Y:S01]  /*d180*/  FMUL.FTZ R81, R51, R20 ;  /* 0x0000001433517220 */ /* 0x000fe20000410000 */
[----:B------:R-:W-:Y:S01]  /*d190*/  FFMA.FTZ R49, R38, R82, R49 ;  /* 0x0000005226317223 */ /* 0x000fe20000010031 */
[C---:B------:R-:W-:Y:S01]  /*d1a0*/  FMUL.FTZ R38, R32.reuse, R78 ;  /* 0x0000004e20267220 */ /* 0x040fe20000410000 */
[----:B------:R-:W-:Y:S01]  /*d1b0*/  FFMA.FTZ R51, R39, R20, -R48 ;  /* 0x0000001427337223 */ /* 0x000fe20000010830 */
[----:B------:R-:W-:Y:S01]  /*d1c0*/  FMUL.FTZ R20, R32, R80 ;  /* 0x0000005020147220 */ /* 0x000fe20000410000 */
[----:B------:R-:W-:Y:S01]  /*d1d0*/  IMAD.U32 R50, R34, 0x10000, RZ ;  /* 0x0001000022327824 */ /* 0x000fe200078e00ff */
[----:B------:R-:W-:Y:S01]  /*d1e0*/  LOP3.LUT R79, R79, 0xffff0000, RZ, 0xc0, !PT ;  /* 0xffff00004f4f7812 */ /* 0x000fe200078ec0ff */
[----:B------:R-:W-:-:S02]  /*d1f0*/  IMAD.U32 R32, R86, 0x10000, RZ ;  /* 0x0001000056207824 */ /* 0x000fc400078e00ff */
[C---:B------:R-:W-:Y:S01]  /*d200*/  FFMA.FTZ R78, R21.reuse, R78, -R20 ;  /* 0x0000004e154e7223 */ /* 0x040fe20000010814 */
[----:B------:R-:W-:Y:S01]  /*d210*/  FFMA.FTZ R38, R21, R80, R38 ;  /* 0x0000005015267223 */ /* 0x000fe20000010026 */
[----:B------:R-:W-:Y:S02]  /*d220*/  IMAD.U32 R20, R52, 0x10000, RZ ;  /* 0x0001000034147824 */ /* 0x000fe400078e00ff */
[----:B------:R-:W-:Y:S01]  /*d230*/  FMUL.FTZ R80, R50, R32 ;  /* 0x0000002032507220 */ /* 0x000fe20000410000 */
[----:B------:R-:W-:Y:S01]  /*d240*/  FFMA.FTZ R81, R39, R90, R81 ;  /* 0x0000005a27517223 */ /* 0x000fe20000010051 */
[C---:B------:R-:W-:Y:S01]  /*d250*/  FMUL.FTZ R39, R33.reuse, R85 ;  /* 0x0000005521277220 */ /* 0x040fe20000410000 */
[-C--:B------:R-:W-:Y:S01]  /*d260*/  FMUL.FTZ R82, R33, R79.reuse ;  /* 0x0000004f21527220 */ /* 0x080fe20000410000 */
[----:B------:R-:W-:Y:S01]  /*d270*/  LOP3.LUT R34, R34, 0xffff0000, RZ, 0xc0, !PT ;  /* 0xffff000022227812 */ /* 0x000fe200078ec0ff */
[-C--:B------:R-:W-:Y:S01]  /*d280*/  FMUL.FTZ R50, R50, R20.reuse ;  /* 0x0000001432327220 */ /* 0x080fe20000410000 */
[----:B------:R-:W-:Y:S01]  /*d290*/  FFMA.FTZ R80, R29, R20, -R80 ;  /* 0x000000141d507223 */ /* 0x000fe20000010850 */
        /* <DEDUP_REMOVED lines=12> */
[C---:B------:R-:W-:Y:S01]  /*d360*/  FFMA.FTZ R21, R30.reuse, R21, -R29 ;  /* 0x000000151e157223 */ /* 0x040fe2000001081d */
[-C--:B------:R-:W-:Y:S01]  /*d370*/  FMUL.FTZ R39, R35, R84.reuse ;  /* 0x0000005423277220 */ /* 0x080fe20000410000 */
[----:B------:R-:W-:Y:S01]  /*d380*/  FFMA.FTZ R35, R30, R33, R34 ;  /* 0x000000211e237223 */ /* 0x000fe20000010022 */
[C---:B------:R-:W-:Y:S01]  /*d390*/  FFMA.FTZ R84, R31.reuse, R84, -R28 ;  /* 0x000000541f547223 */ /* 0x040fe2000001081c */
        /* <DEDUP_REMOVED lines=10> */
.L_x_9530:
[----:B------:R-:W-:Y:S05]  /*d440*/  BSYNC B1 ;  /* 0x0000000000017941 */ /* 0x000fea0003800000 */
.L_x_9529:
[----:B------:R-:W-:Y:S04]  /*d450*/  BSSY B1, `(.L_x_9531) ;  /* 0x0000069000017945 */ /* 0x000fe80003800000 */
[----:B------:R-:W-:Y:S05]  /*d460*/  @P2 BRA `(.L_x_9532) ;  /* 0x00000004009c2947 */ /* 0x000fea0003800000 */
[----:B------:R-:W-:Y:S02]  /*d470*/  LEA.HI R20, R58, R207, RZ, 0x1d ;  /* 0x000000cf3a147211 */ /* 0x000fe400078fe8ff */
[----:B-1----:R-:W-:Y:S02]  /*d480*/  SHF.R.U32.HI R28, RZ, 0x3, R198 ;  /* 0x00000003ff1c7819 */ /* 0x002fe400000116c6 */
        /* <DEDUP_REMOVED lines=8> */
[----:B------:R-:W-:Y:S02]  /*d510*/  PRMT R57, R57, 0x5410, R4 ;  /* 0x0000541039397816 */ /* 0x000fe40000000004 */
[----:B------:R-:W-:Y:S02]  /*d520*/  LOP3.LUT R21, R29, 0x7fffe000, RZ, 0xc0, !PT ;  /* 0x7fffe0001d157812 */ /* 0x000fe400078ec0ff */
[----:B------:R-:W0:Y:S01]  /*d530*/  LDS.128 R28, [R229] ;  /* 0x00000000e51c7984 */ /* 0x000e220000000c00 */
[----:B------:R-:W-:Y:S01]  /*d540*/  SHF.R.U64 R37, R6, 0x10, R7 ;  /* 0x0000001006257819 */ /* 0x000fe20000001207 */
[----:B------:R-:W-:Y:S01]  /*d550*/  IMAD.U32 R38, R57, 0x10000, RZ ;  /* 0x0001000039267824 */ /* 0x000fe200078e00ff */
[----:B------:R-:W-:-:S02]  /*d560*/  IADD3 R21, R20, R21, R203 ;  /* 0x0000001514157210 */ /* 0x000fc40007ffe0cb */
[----:B------:R-:W-:Y:S02]  /*d570*/  SHF.R.U32.HI R20, RZ, 0x10, R5 ;  /* 0x00000010ff147819 */ /* 0x000fe40000011605 */
[----:B------:R-:W-:Y:S01]  /*d580*/  SHF.R.U32.HI R24, RZ, 0x10, R25 ;  /* 0x00000010ff187819 */ /* 0x000fe20000011619 */
[----:B------:R-:W-:Y:S01]  /*d590*/  IMAD R21, R21, 0x2, R18 ;  /* 0x0000000215157824 */ /* 0x000fe200078e0212 */
[----:B------:R-:W-:Y:S02]  /*d5a0*/  SHF.R.U64 R5, R26, 0x10, R27 ;  /* 0x000000101a057819 */ /* 0x000fe4000000121b */
[----:B------:R-:W-:Y:S02]  /*d5b0*/  PRMT R62, R62, 0x5410, R39 ;  /* 0x000054103e3e7816 */ /* 0x000fe40000000027 */
[----:B------:R-:W1:Y:S01]  /*d5c0*/  LDS.128 R32, [R21+0x10400] ;  /* 0x0104000015207984 */ /* 0x000e620000000c00 */
[----:B------:R-:W-:Y:S02]  /*d5d0*/  SHF.R.U32.HI R26, RZ, 0x10, R27 ;  /* 0x00000010ff1a7819 */ /* 0x000fe4000001161b */
[----:B------:R-:W-:Y:S01]  /*d5e0*/  PRMT R64, R64, 0x5410, R37 ;  /* 0x0000541040407816 */ /* 0x000fe20000000025 */
[----:B------:R-:W-:Y:S01]  /*d5f0*/  IMAD.U32 R37, R62, 0x10000, RZ ;  /* 0x000100003e257824 */ /* 0x000fe200078e00ff */
[----:B------:R-:W-:-:S02]  /*d600*/  SHF.R.U32.HI R6, RZ, 0x10, R7 ;  /* 0x00000010ff067819 */ /* 0x000fc40000011607 */
[----:B------:R-:W-:Y:S02]  /*d610*/  PRMT R61, R61, 0x5410, R26 ;  /* 0x000054103d3d7816 */ /* 0x000fe4000000001a */
[----:B------:R-:W-:Y:S02]  /*d620*/  PRMT R63, R63, 0x5410, R20 ;  /* 0x000054103f3f7816 */ /* 0x000fe40000000014 */
[----:B------:R-:W-:Y:S02]  /*d630*/  PRMT R59, R59, 0x5410, R24 ;  /* 0x000054103b3b7816 */ /* 0x000fe40000000018 */
[----:B------:R-:W-:Y:S02]  /*d640*/  PRMT R60, R60, 0x5410, R5 ;  /* 0x000054103c3c7816 */ /* 0x000fe40000000005 */
[----:B------:R-:W-:Y:S02]  /*d650*/  PRMT R65, R65, 0x5410, R6 ;  /* 0x0000541041417816 */ /* 0x000fe40000000006 */
[----:B------:R-:W-:-:S02]  /*d660*/  LOP3.LUT R57, R57, 0xffff0000, RZ, 0xc0, !PT ;  /* 0xffff000039397812 */ /* 0x000fc400078ec0ff */
[----:B------:R-:W-:Y:S02]  /*d670*/  LOP3.LUT R62, R62, 0xffff0000, RZ, 0xc0, !PT ;  /* 0xffff00003e3e7812 */ /* 0x000fe400078ec0ff */
[----:B0-----:R-:W-:Y:S01]  /*d680*/  SHF.L.U32 R4, R28, 0x10, RZ ;  /* 0x000000101c047819 */ /* 0x001fe200000006ff */
[----:B------:R-:W-:Y:S01]  /*d690*/  IMAD.U32 R7, R30, 0x10000, RZ ;  /* 0x000100001e077824 */ /* 0x000fe200078e00ff */
[----:B------:R-:W-:Y:S01]  /*d6a0*/  LOP3.LUT R5, R28, 0xffff0000, RZ, 0xc0, !PT ;  /* 0xffff00001c057812 */ /* 0x000fe200078ec0ff */
[----:B------:R-:W-:Y:S01]  /*d6b0*/  IMAD.U32 R6, R29, 0x10000, RZ ;  /* 0x000100001d067824 */ /* 0x000fe200078e00ff */
[----:B------:R-:W-:Y:S01]  /*d6c0*/  LOP3.LUT R20, R30, 0xffff0000, RZ, 0xc0, !PT ;  /* 0xffff00001e147812 */ /* 0x000fe200078ec0ff */
[----:B------:R-:W-:Y:S01]  /*d6d0*/  IMAD.U32 R24, R31, 0x10000, RZ ;  /* 0x000100001f187824 */ /* 0x000fe200078e00ff */
[----:B------:R-:W-:Y:S02]  /*d6e0*/  LOP3.LUT R28, R29, 0xffff0000, RZ, 0xc0, !PT ;  /* 0xffff00001d1c7812 */ /* 0x000fe400078ec0ff */
[----:B------:R-:W-:Y:S01]  /*d6f0*/  LOP3.LUT R30, R31, 0xffff0000, RZ, 0xc0, !PT ;  /* 0xffff00001f1e7812 */ /* 0x000fe200078ec0ff */
[C---:B-1----:R-:W-:Y:S01]  /*d700*/  IMAD.U32 R25, R32.reuse, 0x10000, RZ ;  /* 0x0001000020197824 */ /* 0x042fe200078e00ff */
[----:B------:R-:W-:Y:S01]  /*d710*/  LOP3.LUT R26, R32, 0xffff0000, RZ, 0xc0, !PT ;  /* 0xffff0000201a7812 */ /* 0x000fe200078ec0ff */
[C---:B------:R-:W-:Y:S01]  /*d720*/  IMAD.U32 R27, R33.reuse, 0x10000, RZ ;  /* 0x00010000211b7824 */ /* 0x040fe200078e00ff */
[----:B------:R-:W-:Y:S01]  /*d730*/  LOP3.LUT R32, R33, 0xffff0000, RZ, 0xc0, !PT ;  /* 0xffff000021207812 */ /* 0x000fe200078ec0ff */
[C---:B------:R-:W-:Y:S01]  /*d740*/  FMUL.FTZ R39, R25.reuse, R38 ;  /* 0x0000002619277220 */ /* 0x040fe20000410000 */
[-C--:B------:R-:W-:Y:S01]  /*d750*/  FMUL.FTZ R49, R25, R37.reuse ;  /* 0x0000002519317220 */ /* 0x080fe20000410000 */
[----:B------:R-:W-:Y:S01]  /*d760*/  IMAD.U32 R33, R35, 0x10000, RZ ;  /* 0x0001000023217824 */ /* 0x000fe200078e00ff */
[----:B------:R-:W-:Y:S01]  /*d770*/  LOP3.LUT R31, R34, 0xffff0000, RZ, 0xc0, !PT ;  /* 0xffff0000221f7812 */ /* 0x000fe200078ec0ff */
[----:B------:R-:W-:Y:S01]  /*d780*/  FFMA.FTZ R39, R4, R37, -R39 ;  /* 0x0000002504277223 */ /* 0x000fe20000010827 */
[----:B------:R-:W-:-:S02]  /*d790*/  IMAD.U32 R37, R61, 0x10000, RZ ;  /* 0x000100003d257824 */ /* 0x000fc400078e00ff */
[----:B------:R-:W-:Y:S01]  /*d7a0*/  FFMA.FTZ R49, R4, R38, R49 ;  /* 0x0000002604317223 */ /* 0x000fe20000010031 */
[----:B------:R-:W-:Y:S01]  /*d7b0*/  IMAD.U32 R29, R34, 0x10000, RZ ;  /* 0x00010000221d7824 */ /* 0x000fe200078e00ff */
[----:B------:R-:W-:Y:S01]  /*d7c0*/  LOP3.LUT R34, R35, 0xffff0000, RZ, 0xc0, !PT ;  /* 0xffff000023227812 */ /* 0x000fe200078ec0ff */
[----:B------:R-:W-:Y:S02]  /*d7d0*/  IMAD.U32 R35, R59, 0x10000, RZ ;  /* 0x000100003b237824 */ /* 0x000fe400078e00ff */
[----:B------:R-:W-:Y:S01]  /*d7e0*/  FMUL.FTZ R53, R33, R37 ;  /* 0x0000002521357220 */ /* 0x000fe20000410000 */
[----:B------:R-:W-:Y:S01]  /*d7f0*/  IMAD.U32 R25, R63, 0x10000, RZ ;  /* 0x000100003f197824 */ /* 0x000fe200078e00ff */
[----:B------:R-:W-:Y:S01]  /*d800*/  LOP3.LUT R59, R59, 0xffff0000, RZ, 0xc0, !PT ;  /* 0xffff00003b3b7812 */ /* 0x000fe200078ec0ff */
[----:B------:R-:W-:Y:S02]  /*d810*/  IMAD.U32 R4, R65, 0x10000, RZ ;  /* 0x0001000041047824 */ /* 0x000fe400078e00ff */
[C---:B------:R-:W-:Y:S01]  /*d820*/  FMUL.FTZ R51, R27.reuse, R35 ;  /* 0x000000231b337220 */ /* 0x040fe20000410000 */
[----:B------:R-:W-:Y:S01]  /*d830*/  FMUL.FTZ R27, R27, R25 ;  /* 0x000000191b1b7220 */ /* 0x000fe20000410000 */
[----:B------:R-:W-:Y:S01]  /*d840*/  LOP3.LUT R63, R63, 0xffff0000, RZ, 0xc0, !PT ;  /* 0xffff00003f3f7812 */ /* 0x000fe200078ec0ff */
[-C--:B------:R-:W-:Y:S01]  /*d850*/  FMUL.FTZ R38, R33, R4.reuse ;  /* 0x0000000421267220 */ /* 0x080fe20000410000 */
[----:B------:R-:W-:Y:S01]  /*d860*/  FFMA.FTZ R53, R24, R4, -R53 ;  /* 0x0000000418357223 */ /* 0x000fe20000010835 */
[----:B------:R-:W-:Y:S01]  /*d870*/  FMUL.FTZ R4, R26, R57 ;  /* 0x000000391a047220 */ /* 0x000fe20000410000 */
[C---:B------:R-:W-:Y:S01]  /*d880*/  FFMA.FTZ R51, R6.reuse, R25, -R51 ;  /* 0x0000001906337223 */ /* 0x040fe20000010833 */
[----:B------:R-:W-:Y:S01]  /*d890*/  FFMA.FTZ R25, R6, R35, R27 ;  /* 0x0000002306197223 */ /* 0x000fe2000001001b */
[-C--:B------:R-:W-:Y:S01]  /*d8a0*/  FMUL.FTZ R26, R26, R62.reuse ;  /* 0x0000003e1a1a7220 */ /* 0x080fe20000410000 */
[----:B------:R-:W-:Y:S01]  /*d8b0*/  FFMA.FTZ R62, R5, R62, -R4 ;  /* 0x0000003e053e7223 */ /* 0x000fe20000010804 */
[----:B------:R-:W-:Y:S01]  /*d8c0*/  SHF.L.U32 R6, R60, 0x10, RZ ;  /* 0x000000103c067819 */ /* 0x000fe200000006ff */
[----:B------:R-:W-:Y:S01]  /*d8d0*/  FMUL.FTZ R27, R32, R59 ;  /* 0x0000003b201b7220 */ /* 0x000fe20000410000 */
[----:B------:R-:W-:-:S02]  /*d8e0*/  IMAD.U32 R4, R64, 0x10000, RZ ;  /* 0x0001000040047824 */ /* 0x000fc400078e00ff */
[----:B------:R-:W-:Y:S01]  /*d8f0*/  FMUL.FTZ R32, R32, R63 ;  /* 0x0000003f20207220 */ /* 0x000fe20000410000 */
[----:B------:R-:W-:Y:S01]  /*d900*/  LOP3.LUT R60, R60, 0xffff0000, RZ, 0xc0, !PT ;  /* 0xffff00003c3c7812 */ /* 0x000fe200078ec0ff */
[----:B------:R-:W-:Y:S01]  /*d910*/  FFMA.FTZ R37, R24, R37, R38 ;  /* 0x0000002518257223 */ /* 0x000fe20000010026 */
[----:B------:R-:W-:Y:S01]  /*d920*/  LOP3.LUT R64, R64, 0xffff0000, RZ, 0xc0, !PT ;  /* 0xffff000040407812 */ /* 0x000fe200078ec0ff */
[----:B------:R-:W-:Y:S01]  /*d930*/  FFMA.FTZ R24, R5, R57, R26 ;  /* 0x0000003905187223 */ /* 0x000fe2000001001a */
        /* <DEDUP_REMOVED lines=26> */
.L_x_9532:
[----:B------:R-:W-:Y:S05]  /*dae0*/  BSYNC B1 ;  /* 0x0000000000017941 */ /* 0x000fea0003800000 */
.L_x_9531:
[----:B------:R-:W-:Y:S04]  /*daf0*/  BSSY B1, `(.L_x_9533) ;  /* 0x0000069000017945 */ /* 0x000fe80003800000 */
[----:B------:R-:W-:Y:S05]  /*db00*/  @P1 BRA `(.L_x_9534) ;  /* 0x00000004009c1947 */ /* 0x000fea0003800000 */
        /* <DEDUP_REMOVED lines=14> */
[----:B------:R-:W1:Y:S01]  /*dbf0*/  LDS.128 R4, [R228] ;  /* 0x00000000e4047984 */ /* 0x000e620000000c00 */
[----:B------:R-:W-:Y:S01]  /*dc00*/  PRMT R66, R66, 0x5410, R31 ;  /* 0x0000541042427816 */ /* 0x000fe2000000001f */
[----:B------:R-:W-:Y:S01]  /*dc10*/  IMAD.U32 R37, R73, 0x10000, RZ ;  /* 0x0001000049257824 */ /* 0x000fe200078e00ff */
[----:B------:R-:W-:Y:S01]  /*dc20*/  SHF.R.U32.HI R44, RZ, 0x10, R45 ;  /* 0x00000010ff2c7819 */ /* 0x000fe2000001162d */
[----:B------:R-:W-:Y:S01]  /*dc30*/  IMAD R21, R21, 0x2, R18 ;  /* 0x0000000215157824 */ /* 0x000fe200078e0212 */
[----:B------:R-:W-:Y:S01]  /*dc40*/  SHF.R.U64 R20, R42, 0x10, R43 ;  /* 0x000000102a147819 */ /* 0x000fe2000000122b */
[----:B------:R-:W-:Y:S01]  /*dc50*/  IMAD.U32 R35, R66, 0x10000, RZ ;  /* 0x0001000042237824 */ /* 0x000fe200078e00ff */
[----:B------:R-:W-:Y:S02]  /*dc60*/  PRMT R74, R74, 0x5410, R41 ;  /* 0x000054104a4a7816 */ /* 0x000fe40000000029 */
[----:B------:R-:W2:Y:S01]  /*dc70*/  LDS.128 R24, [R21+0x10400] ;  /* 0x0104000015187984 */ /* 0x000ea20000000c00 */
[----:B------:R-:W-:-:S02]  /*dc80*/  SHF.R.U32.HI R43, RZ, 0x10, R43 ;  /* 0x00000010ff2b7819 */ /* 0x000fc4000001162b */
[--C-:B0-----:R-:W-:Y:S01]  /*dc90*/  SHF.R.U64 R29, R46, 0x10, R47.reuse ;  /* 0x000000102e1d7819 */ /* 0x101fe2000000122f */
[----:B------:R-:W-:Y:S01]  /*dca0*/  IMAD.U32 R39, R74, 0x10000, RZ ;  /* 0x000100004a277824 */ /* 0x000fe200078e00ff */
[----:B------:R-:W-:Y:S02]  /*dcb0*/  PRMT R67, R67, 0x5410, R44 ;  /* 0x0000541043437816 */ /* 0x000fe4000000002c */
[----:B------:R-:W-:Y:S02]  /*dcc0*/  PRMT R75, R75, 0x5410, R20 ;  /* 0x000054104b4b7816 */ /* 0x000fe40000000014 */
[----:B------:R-:W-:Y:S02]  /*dcd0*/  SHF.R.U32.HI R46, RZ, 0x10, R47 ;  /* 0x00000010ff2e7819 */ /* 0x000fe4000001162f */
[----:B------:R-:W-:Y:S02]  /*dce0*/  PRMT R76, R76, 0x5410, R43 ;  /* 0x000054104c4c7816 */ /* 0x000fe4000000002b */
[----:B------:R-:W-:-:S02]  /*dcf0*/  PRMT R55, R55, 0x5410, R46 ;  /* 0x0000541037377816 */ /* 0x000fc4000000002e */
[----:B------:R-:W-:Y:S02]  /*dd00*/  LOP3.LUT R73, R73, 0xffff0000, RZ, 0xc0, !PT ;  /* 0xffff000049497812 */ /* 0x000fe400078ec0ff */
[----:B------:R-:W-:Y:S02]  /*dd10*/  LOP3.LUT R74, R74, 0xffff0000, RZ, 0xc0, !PT ;  /* 0xffff00004a4a7812 */ /* 0x000fe400078ec0ff */
[----:B------:R-:W-:Y:S01]  /*dd20*/  PRMT R54, R54, 0x5410, R29 ;  /* 0x0000541036367816 */ /* 0x000fe2000000001d */
        /* <DEDUP_REMOVED lines=8> */
[C---:B--2---:R-:W-:Y:S01]  /*ddb0*/  IMAD.U32 R31, R24.reuse, 0x10000, RZ ;  /* 0x00010000181f7824 */ /* 0x044fe200078e00ff */
        /* <DEDUP_REMOVED lines=12> */
[----:B------:R-:W-:Y:S01]  /*de80*/  FFMA.FTZ R45, R28, R31, -R45 ;  /* 0x0000001f1c2d7223 */ /* 0x000fe2000001082d */
[----:B------:R-:W-:Y:S02]  /*de90*/  IMAD.U32 R35, R55, 0x10000, RZ ;  /* 0x0001000037237824 */ /* 0x000fe400078e00ff */
[----:B------:R-:W-:Y:S01]  /*dea0*/  FMUL.FTZ R31, R34, R41 ;  /* 0x00000029221f7220 */ /* 0x000fe20000410000 */
[----:B------:R-:W-:Y:S01]  /*deb0*/  FFMA.FTZ R39, R28, R39, R37 ;  /* 0x000000271c277223 */ /* 0x000fe20000010025 */
[----:B------:R-:W-:Y:S01]  /*dec0*/  SHF.L.U32 R33, R26, 0x10, RZ ;  /* 0x000000101a217819 */ /* 0x000fe200000006ff */
[-C--:B------:R-:W-:Y:S01]  /*ded0*/  FMUL.FTZ R34, R34, R35.reuse ;  /* 0x0000002322227220 */ /* 0x080fe20000410000 */
[----:B------:R-:W-:Y:S01]  /*dee0*/  FFMA.FTZ R40, R30, R35, -R31 ;  /* 0x000000231e287223 */ /* 0x000fe2000001081f */
[----:B------:R-:W-:Y:S01]  /*def0*/  LOP3.LUT R31, R66, 0xffff0000, RZ, 0xc0, !PT ;  /* 0xffff0000421f7812 */ /* 0x000fe200078ec0ff */
[----:B------:R-:W-:Y:S01]  /*df00*/  FMUL.FTZ R35, R24, R73 ;  /* 0x0000004918237220 */ /* 0x000fe20000410000 */
[----:B------:R-:W-:Y:S01]  /*df10*/  LOP3.LUT R20, R67, 0xffff0000, RZ, 0xc0, !PT ;  /* 0xffff000043147812 */ /* 0x000fe200078ec0ff */
[----:B------:R-:W-:-:S02]  /*df20*/  IMAD.U32 R28, R75, 0x10000, RZ ;  /* 0x000100004b1c7824 */ /* 0x000fc400078e00ff */
[----:B------:R-:W-:Y:S01]  /*df30*/  FFMA.FTZ R41, R30, R41, R34 ;  /* 0x000000291e297223 */ /* 0x000fe20000010022 */
[-C--:B------:R-:W-:Y:S01]  /*df40*/  FMUL.FTZ R37, R24, R31.reuse ;  /* 0x0000001f18257220 */ /* 0x080fe20000410000 */
[----:B------:R-:W-:Y:S01]  /*df50*/  FFMA.FTZ R35, R4, R31, -R35 ;  /* 0x0000001f04237223 */ /* 0x000fe20000010823 */
[C---:B------:R-:W-:Y:S01]  /*df60*/  FMUL.FTZ R32, R25.reuse, R74 ;  /* 0x0000004a19207220 */ /* 0x040fe20000410000 */
[----:B------:R-:W-:Y:S02]  /*df70*/  IMAD.U32 R24, R54, 0x10000, RZ ;  /* 0x0001000036187824 */ /* 0x000fe400078e00ff */
[----:B------:R-:W-:Y:S01]  /*df80*/  FFMA.FTZ R30, R4, R73, R37 ;  /* 0x00000049041e7223 */ /* 0x000fe20000010025 */
[----:B------:R-:W-:Y:S01]  /*df90*/  FMUL.FTZ R25, R25, R20 ;  /* 0x0000001419197220 */ /* 0x000fe20000410000 */
[----:B------:R-:W-:Y:S01]  /*dfa0*/  FMUL.FTZ R4, R33, R28 ;  /* 0x0000001c21047220 */ /* 0x000fe20000410000 */
[C---:B------:R-:W-:Y:S01]  /*dfb0*/  FFMA.FTZ R32, R5.reuse, R20, -R32 ;  /* 0x0000001405207223 */ /* 0x040fe20000010820 */
[----:B------:R-:W-:Y:S01]  /*dfc0*/  LOP3.LUT R26, R26, 0xffff0000, RZ, 0xc0, !PT ;  /* 0xffff00001a1a7812 */ /* 0x000fe200078ec0ff */
[----:B------:R-:W-:Y:S01]  /*dfd0*/  FFMA.FTZ R74, R5, R74, R25 ;  /* 0x0000004a054a7223 */ /* 0x000fe20000010019 */
[----:B------:R-:W-:Y:S01]  /*dfe0*/  LOP3.LUT R27, R27, 0xffff0000, RZ, 0xc0, !PT ;  /* 0xffff00001b1b7812 */ /* 0x000fe200078ec0ff */
[-C--:B------:R-:W-:Y:S01]  /*dff0*/  FFMA.FTZ R20, R29, R24.reuse, -R4 ;  /* 0x000000181d147223 */ /* 0x080fe20000010804 */
[----:B------:R-:W-:Y:S01]  /*e000*/  LOP3.LUT R75, R75, 0xffff0000, RZ, 0xc0, !PT ;  /* 0xffff00004b4b7812 */ /* 0x000fe200078ec0ff */
[----:B------:R-:W-:Y:S01]  /*e010*/  FMUL.FTZ R34, R33, R24 ;  /* 0x0000001821227220 */ /* 0x000fe20000410000 */
[----:B------:R-:W-:-:S02]  /*e020*/  LOP3.LUT R76, R76, 0xffff0000, RZ, 0xc0, !PT ;  /* 0xffff00004c4c7812 */ /* 0x000fc400078ec0ff */
[----:B------:R-:W-:Y:S01]  /*e030*/  LOP3.LUT R5, R54, 0xffff0000, RZ, 0xc0, !PT ;  /* 0xffff000036057812 */ /* 0x000fe200078ec0ff */
[C---:B------:R-:W-:Y:S01]  /*e040*/  FMUL.FTZ R25, R26.reuse, R75 ;  /* 0x0000004b1a197220 */ /* 0x040fe20000410000 */
[----:B------:R-:W-:Y:S01]  /*e050*/  LOP3.LUT R4, R55, 0xffff0000, RZ, 0xc0, !PT ;  /* 0xffff000037047812 */ /* 0x000fe200078ec0ff */
[----:B------:R-:W-:Y:S01]  /*e060*/  FMUL.FTZ R24, R27, R76 ;  /* 0x0000004c1b187220 */ /* 0x000fe20000410000 */
[----:B------:R-:W-:Y:S01]  /*e070*/  FFMA.FTZ R34, R29, R28, R34 ;  /* 0x0000001c1d227223 */ /* 0x000fe20000010022 */
[-C--:B------:R-:W-:Y:S02]  /*e080*/  FMUL.FTZ R26, R26, R5.reuse ;  /* 0x000000051a1a7220 */ /* 0x080fe40000410000 */
        /* <DEDUP_REMOVED lines=15> */
.L_x_9534:
[----:B------:R-:W-:Y:S05]  /*e180*/  BSYNC B1 ;  /* 0x0000000000017941 */ /* 0x000fea0003800000 */
.L_x_9533:
[----:B------:R-:W-:Y:S01]  /*e190*/  PRMT R20, R3, 0x5410, R0 ;  /* 0x0000541003147816 */ /* 0x000fe20000000000 */
[----:B------:R-:W-:Y:S06]  /*e1a0*/  @P0 BRA `(.L_x_9518) ;  /* 0x00000004009c0947 */ /* 0x000fec0003800000 */
        /* <DEDUP_REMOVED lines=12> */
[----:B------:R-:W2:Y:S01]  /*e270*/  LDS.128 R4, [R227] ;  /* 0x00000000e3047984 */ /* 0x000ea20000000c00 */
[----:B------:R-:W-:Y:S02]  /*e280*/  SHF.R.U32.HI R9, RZ, 0x10, R9 ;  /* 0x00000010ff097819 */ /* 0x000fe40000011609 */
[----:B------:R-:W-:-:S02]  /*e290*/  IADD3 R3, R0, R3, R201 ;  /* 0x0000000300037210 */ /* 0x000fc40007ffe0c9 */
[--C-:B------:R-:W-:Y:S02]  /*e2a0*/  SHF.R.U64 R0, R10, 0x10, R11.reuse ;  /* 0x000000100a007819 */ /* 0x100fe4000000120b */
[----:B------:R-:W-:Y:S01]  /*e2b0*/  SHF.R.U32.HI R11, RZ, 0x10, R11 ;  /* 0x00000010ff0b7819 */ /* 0x000fe2000001160b */
[----:B------:R-:W-:Y:S01]  /*e2c0*/  IMAD R3, R3, 0x2, R18 ;  /* 0x0000000203037824 */ /* 0x000fe200078e0212 */
[----:B------:R-:W-:Y:S02]  /*e2d0*/  PRMT R56, R56, 0x5410, R13 ;  /* 0x0000541038387816 */ /* 0x000fe4000000000d */
[----:B------:R-:W-:Y:S02]  /*e2e0*/  PRMT R71, R71, 0x5410, R12 ;  /* 0x0000541047477816 */ /* 0x000fe4000000000c */
[----:B------:R-:W3:Y:S01]  /*e2f0*/  LDS.128 R24, [R3+0x10400] ;  /* 0x0104000003187984 */ /* 0x000ee20000000c00 */
[----:B------:R-:W-:Y:S02]  /*e300*/  PRMT R70, R70, 0x5410, R11 ;  /* 0x0000541046467816 */ /* 0x000fe4000000000b */
[----:B-1----:R-:W-:-:S02]  /*e310*/  SHF.R.U64 R28, R14, 0x10, R15 ;  /* 0x000000100e1c7819 */ /* 0x002fc4000000120f */
[----:B0-----:R-:W-:Y:S02]  /*e320*/  SHF.R.U32.HI R29, RZ, 0x10, R15 ;  /* 0x00000010ff1d7819 */ /* 0x001fe4000001160f */
[----:B------:R-:W-:Y:S02]  /*e330*/  PRMT R68, R68, 0x5410, R9 ;  /* 0x0000541044447816 */ /* 0x000fe40000000009 */
[----:B------:R-:W-:Y:S01]  /*e340*/  PRMT R72, R72, 0x5410, R21 ;  /* 0x0000541048487816 */ /* 0x000fe20000000015 */
[----:B------:R-:W-:Y:S01]  /*e350*/  IMAD.U32 R21, R71, 0x10000, RZ ;  /* 0x0001000047157824 */ /* 0x000fe200078e00ff */
[C---:B------:R-:W-:Y:S02]  /*e360*/  PRMT R28, R20.reuse, 0x5432, R28 ;  /* 0x00005432141c7816 */ /* 0x040fe4000000001c */
[----:B------:R-:W-:Y:S02]  /*e370*/  PRMT R29, R20, 0x5410, R29 ;  /* 0x00005410141d7816 */ /* 0x000fe4000000001d */
[----:B------:R-:W-:-:S02]  /*e380*/  PRMT R69, R69, 0x5410, R0 ;  /* 0x0000541045457816 */ /* 0x000fc40000000000 */
[----:B------:R-:W-:Y:S01]  /*e390*/  LOP3.LUT R71, R71, 0xffff0000, RZ, 0xc0, !PT ;  /* 0xffff000047477812 */ /* 0x000fe200078ec0ff */
[C---:B--2---:R-:W-:Y:S01]  /*e3a0*/  IMAD.U32 R0, R4.reuse, 0x10000, RZ ;  /* 0x0001000004007824 */ /* 0x044fe200078e00ff */
[----:B------:R-:W-:Y:S01]  /*e3b0*/  LOP3.LUT R4, R4, 0xffff0000, RZ, 0xc0, !PT ;  /* 0xffff000004047812 */ /* 0x000fe200078ec0ff */
[C---:B------:R-:W-:Y:S01]  /*e3c0*/  IMAD.U32 R8, R5.reuse, 0x10000, RZ ;  /* 0x0001000005087824 */ /* 0x040fe200078e00ff */
[----:B------:R-:W-:Y:S01]  /*e3d0*/  LOP3.LUT R5, R5, 0xffff0000, RZ, 0xc0, !PT ;  /* 0xffff000005057812 */ /* 0x000fe200078ec0ff */
[C---:B------:R-:W-:Y:S01]  /*e3e0*/  IMAD.U32 R10, R7.reuse, 0x10000, RZ ;  /* 0x00010000070a7824 */ /* 0x040fe200078e00ff */
[----:B------:R-:W-:Y:S01]  /*e3f0*/  LOP3.LUT R7, R7, 0xffff0000, RZ, 0xc0, !PT ;  /* 0xffff000007077812 */ /* 0x000fe200078ec0ff */
[C---:B------:R-:W-:Y:S01]  /*e400*/  IMAD.U32 R9, R6.reuse, 0x10000, RZ ;  /* 0x0001000006097824 */ /* 0x040fe200078e00ff */
[----:B------:R-:W-:Y:S02]  /*e410*/  LOP3.LUT R6, R6, 0xffff0000, RZ, 0xc0, !PT ;  /* 0xffff000006067812 */ /* 0x000fe400078ec0ff */
[C---:B---3--:R-:W-:Y:S01]  /*e420*/  SHF.L.U32 R11, R24.reuse, 0x10, RZ ;  /* 0x00000010180b7819 */ /* 0x048fe200000006ff */
[C---:B------:R-:W-:Y:S01]  /*e430*/  IMAD.U32 R13, R25.reuse, 0x10000, RZ ;  /* 0x00010000190d7824 */ /* 0x040fe200078e00ff */
[----:B------:R-:W-:Y:S01]  /*e440*/  LOP3.LUT R12, R24, 0xffff0000, RZ, 0xc0, !PT ;  /* 0xffff0000180c7812 */ /* 0x000fe200078ec0ff */
[----:B------:R-:W-:Y:S01]  /*e450*/  IMAD.U32 R14, R26, 0x10000, RZ ;  /* 0x000100001a0e7824 */ /* 0x000fe200078e00ff */
[----:B------:R-:W-:Y:S01]  /*e460*/  LOP3.LUT R24, R25, 0xffff0000, RZ, 0xc0, !PT ;  /* 0xffff000019187812 */ /* 0x000fe200078ec0ff */
[----:B------:R-:W-:Y:S01]  /*e470*/  IMAD.U32 R25, R56, 0x10000, RZ ;  /* 0x0001000038197824 */ /* 0x000fe200078e00ff */
[----:B------:R-:W-:Y:S01]  /*e480*/  LOP3.LUT R15, R26, 0xffff0000, RZ, 0xc0, !PT ;  /* 0xffff00001a0f7812 */ /* 0x000fe200078ec0ff */
[C---:B------:R-:W-:Y:S01]  /*e490*/  IMAD.U32 R20, R27.reuse, 0x10000, RZ ;  /* 0x000100001b147824 */ /* 0x040fe200078e00ff */
[----:B------:R-:W-:Y:S01]  /*e4a0*/  LOP3.LUT R26, R27, 0xffff0000, RZ, 0xc0, !PT ;  /* 0xffff00001b1a7812 */ /* 0x000fe200078ec0ff */
[----:B------:R-:W-:Y:S01]  /*e4b0*/  FMUL.FTZ R31, R11, R25 ;  /* 0x000000190b1f7220 */ /* 0x000fe20000410000 */
[----:B------:R-:W-:-:S02]  /*e4c0*/  IMAD.U32 R27, R68, 0x10000, RZ ;  /* 0x00010000441b7824 */ /* 0x000fc400078e00ff */
[-C--:B------:R-:W-:Y:S01]  /*e4d0*/  FMUL.FTZ R33, R11, R21.reuse ;  /* 0x000000150b217220 */ /* 0x080fe20000410000 */
[----:B------:R-:W-:Y:S02]  /*e4e0*/  IMAD.U32 R11, R72, 0x10000, RZ ;  /* 0x00010000480b7824 */ /* 0x000fe400078e00ff */
[----:B------:R-:W-:Y:S01]  /*e4f0*/  FFMA.FTZ R30, R0, R21, -R31 ;  /* 0x00000015001e7223 */ /* 0x000fe2000001081f */
[----:B------:R-:W-:Y:S01]  /*e500*/  FMUL.FTZ R35, R13, R27 ;  /* 0x0000001b0d237220 */ /* 0x000fe20000410000 */
[----:B------:R-:W-:Y:S02]  /*e510*/  IMAD.U32 R31, R70, 0x10000, RZ ;  /* 0x00010000461f7824 */ /* 0x000fe400078e00ff */
[----:B------:R-:W-:Y:S01]  /*e520*/  FFMA.FTZ R33, R0, R25, R33 ;  /* 0x0000001900217223 */ /* 0x000fe20000010021 */
[----:B------:R-:W-:Y:S02]  /*e530*/  IMAD.U32 R21, R29, 0x10000, RZ ;  /* 0x000100001d157824 */ /* 0x000fe400078e00ff */
[-C--:B------:R-:W-:Y:S01]  /*e540*/  FMUL.FTZ R13, R13, R11.reuse ;  /* 0x0000000b0d0d7220 */ /* 0x080fe20000410000 */
[----:B------:R-:W-:Y:S01]  /*e550*/  FFMA.FTZ R35, R8, R11, -R35 ;  /* 0x0000000b08237223 */ /* 0x000fe20000010823 */
[----:B------:R-:W-:Y:S01]  /*e560*/  FMUL.FTZ R25, R20, R31 ;  /* 0x0000001f14197220 */ /* 0x000fe20000410000 */
[----:B------:R-:W-:Y:S01]  /*e570*/  LOP3.LUT R11, R56, 0xffff0000, RZ, 0xc0, !PT ;  /* 0xffff0000380b7812 */ /* 0x000fe200078ec0ff */
[----:B------:R-:W-:Y:S01]  /*e580*/  FMUL.FTZ R0, R20, R21 ;  /* 0x0000001514007220 */ /* 0x000fe20000410000 */
[----:B------:R-:W-:Y:S01]  /*e590*/  FFMA.FTZ R27, R8, R27, R13 ;  /* 0x0000001b081b7223 */ /* 0x000fe2000001000d */
[----:B------:R-:W-:Y:S01]  /*e5a0*/  FFMA.FTZ R20, R10, R21, -R25 ;  /* 0x000000150a147223 */ /* 0x000fe20000010819 */
        /* <DEDUP_REMOVED lines=10> */
[C---:B------:R-:W-:Y:S01]  /*e650*/  FMUL.FTZ R12, R24.reuse, R68 ;  /* 0x00000044180c7220 */ /* 0x040fe20000410000 */
[----:B------:R-:W-:Y:S01]  /*e660*/  FMUL.FTZ R25, R24, R72 ;  /* 0x0000004818197220 */ /* 0x000fe20000410000 */
[----:B------:R-:W-:Y:S01]  /*e670*/  FMUL.FTZ R14, R14, R0 ;  /* 0x000000000e0e7220 */ /* 0x000fe20000410000 */
[----:B------:R-:W-:Y:S01]  /*e680*/  LOP3.LUT R69, R69, 0xffff0000, RZ, 0xc0, !PT ;  /* 0xffff000045457812 */ /* 0x000fe200078ec0ff */
[C---:B------:R-:W-:Y:S01]  /*e690*/  FFMA.FTZ R12, R5.reuse, R72, -R12 ;  /* 0x00000048050c7223 */ /* 0x040fe2000001080c */
[----:B------:R-:W-:Y:S01]  /*e6a0*/  LOP3.LUT R70, R70, 0xffff0000, RZ, 0xc0, !PT ;  /* 0xffff000046467812 */ /* 0x000fe200078ec0ff */
[----:B------:R-:W-:Y:S01]  /*e6b0*/  FFMA.FTZ R68, R5, R68, R25 ;  /* 0x0000004405447223 */ /* 0x000fe20000010019 */
[----:B------:R-:W-:Y:S01]  /*e6c0*/  LOP3.LUT R28, R28, 0xffff0000, RZ, 0xc0, !PT ;  /* 0xffff00001c1c7812 */ /* 0x000fe200078ec0ff */
[----:B------:R-:W-:Y:S01]  /*e6d0*/  FFMA.FTZ R14, R9, R8, R14 ;  /* 0x00000008090e7223 */ /* 0x000fe2000001000e */
[----:B------:R-:W-:Y:S01]  /*e6e0*/  LOP3.LUT R29, R29, 0xffff0000, RZ, 0xc0, !PT ;  /* 0xffff00001d1d7812 */ /* 0x000fe200078ec0ff */
[----:B------:R-:W-:Y:S01]  /*e6f0*/  FFMA.FTZ R0, R9, R0, -R4 ;  /* 0x0000000009007223 */ /* 0x000fe20000010804 */
        /* <DEDUP_REMOVED lines=18> */
.L_x_9518:
[----:B------:R-:W-:Y:S05]  /*e820*/  BSYNC B0 ;  /* 0x0000000000007941 */ /* 0x000fea0003800000 */
.L_x_9490:
        /* <DEDUP_REMOVED lines=8> */
.L_x_9488:
[----:B------:R-:W-:-:S05]  /*e8b0*/  IMAD.U32 R0, RZ, RZ, UR41 ;  /* 0x00000029ff007e24 */ /* 0x000fca000f8e00ff */
[----:B------:R-:W-:-:S13]  /*e8c0*/  ISETP.NE.AND P0, PT, R0, 0x3, PT ;  /* 0x000000030000780c */ /* 0x000fda0003f05270 */
[----:B------:R-:W-:Y:S05]  /*e8d0*/  @!P0 BRA `(.L_x_9535) ;  /* 0x0000000000048947 */ /* 0x000fea0003800000 */
[----:B------:R-:W-:Y:S01]  /*e8e0*/  BPT.TRAP 0x1 ;  /* 0x000000040000795c */ /* 0x000fe20000300000 */
.L_x_9535:
[----:B------:R-:W-:Y:S01]  /*e8f0*/  IMAD R0, R186, 0x8, R18 ;  /* 0x00000008ba007824 */ /* 0x000fe200078e0212 */
[----:B0--34-:R-:W-:-:S04]  /*e900*/  SHF.L.U32 R3, R189, 0x1f, RZ ;  /* 0x0000001fbd037819 */ /* 0x019fc800000006ff */
[----:B------:R0:W3:Y:S01]  /*e910*/  SYNCS.PHASECHK.TRANS64.TRYWAIT P1, [R0+URZ+0x28830], R3 ;  /* 0x02883003000075a7 */ /* 0x0000e2000802017f */
[----:B------:R-:W-:Y:S05]  /*e920*/  @!P0 BRA `(.L_x_9536) ;  /* 0x0000000000048947 */ /* 0x000fea0003800000 */
[----:B------:R-:W-:Y:S01]  /*e930*/  BPT.TRAP 0x1 ;  /* 0x000000040000795c */ /* 0x000fe20000300000 */
.L_x_9536:
[----:B---3--:R-:W-:Y:S05]  /*e940*/  @P1 BRA `(.L_x_9537) ;  /* 0x0000000000081947 */ /* 0x008fea0003800000 */
[----:B------:R-:W3:Y:S02]  /*e950*/  SYNCS.PHASECHK.TRANS64.TRYWAIT P1, [R0+URZ+0x28830], R3 ;  /* 0x02883003000075a7 */ /* 0x000ee4000802017f */
[----:B---3--:R-:W-:Y:S05]  /*e960*/  @!P1 BRA `(.L_x_9538) ;  /* 0x0000016000509947 */ /* 0x008fea0003800000 */
.L_x_9537:
[----:B------:R-:W-:Y:S05]  /*e970*/  WARPSYNC.ALL ;  /* 0x0000000000007948 */ /* 0x000fea0003800000 */
[----:B0--3--:R-:W-:Y:S01]  /*e980*/  IADD3 R3, R18, 0x18400, RZ ;  /* 0x0001840012037810 */ /* 0x009fe20007ffe0ff */
[----:B-12---:R-:W-:Y:S01]  /*e990*/  IMAD.MOV.U32 R7, RZ, RZ, 0x40000040 ;  /* 0x40000040ff077424 */ /* 0x006fe200078e00ff */
[----:B------:R-:W-:Y:S01]  /*e9a0*/  R2UR UR4, R36 ;  /* 0x00000000240472ca */ /* 0x000fe200000e0000 */
[----:B------:R-:W-:Y:S01]  /*e9b0*/  UMOV UR5, 0x40000040 ;  /* 0x4000004000057882 */ /* 0x000fe20000000000 */
[----:B------:R-:W-:Y:S01]  /*e9c0*/  SHF.R.U32.HI R3, RZ, 0x4, R3 ;  /* 0x00000004ff037819 */ /* 0x000fe20000011603 */
[----:B-----5:R-:W-:Y:S01]  /*e9d0*/  WARPGROUP.ARRIVE ;  /* 0x00000000000079c5 */ /* 0x020fe20000000000 */
[----:B------:R-:W-:Y:S01]  /*e9e0*/  R2UR UR7, R7 ;  /* 0x00000000070772ca */ /* 0x000fe200000e0000 */
[----:B------:R-:W-:Y:S01]  /*e9f0*/  IMAD.MOV.U32 R9, RZ, RZ, 0x40000040 ;  /* 0x40000040ff097424 */ /* 0x000fe200078e00ff */
[----:B------:R-:W-:Y:S01]  /*ea00*/  LOP3.LUT R3, R3, 0x3fff, RZ, 0xc0, !PT ;  /* 0x00003fff03037812 */ /* 0x000fe200078ec0ff */
[----:B------:R-:W-:Y:S01]  /*ea10*/  UMOV UR9, 0x40000040 ;  /* 0x4000004000097882 */ /* 0x000fe20000000000 */
[----:B------:R-:W-:Y:S01]  /*ea20*/  UMOV UR13, 0x40000040 ;  /* 0x40000040000d7882 */ /* 0x000fe20000000000 */
[----:B------:R-:W-:Y:S01]  /*ea30*/  UMOV UR17, 0x40000040 ;  /* 0x4000004000117882 */ /* 0x000fe20000000000 */
[----:B------:R-:W-:Y:S01]  /*ea40*/  LOP3.LUT R4, R3, 0x10000, RZ, 0xfc, !PT ;  /* 0x0001000003047812 */ /* 0x000fe200078efcff */
[----:B------:R-:W-:Y:S01]  /*ea50*/  UMOV UR21, 0x40000040 ;  /* 0x4000004000157882 */ /* 0x000fe20000000000 */
[----:B------:R-:W-:Y:S01]  /*ea60*/  R2UR UR11, R9 ;  /* 0x00000000090b72ca */ /* 0x000fe200000e0000 */
[----:B------:R-:W-:Y:S01]  /*ea70*/  ULOP3.LUT UR4, UR4, 0x10000, URZ, 0xfc, !UPT ;  /* 0x0001000004047892 */ /* 0x000fe2000f8efc3f */
[----:B------:R-:W-:Y:S01]  /*ea80*/  IMAD.MOV.U32 R9, RZ, RZ, 0x40000040 ;  /* 0x40000040ff097424 */ /* 0x000fe200078e00ff */
[----:B------:R-:W-:Y:S01]  /*ea90*/  UMOV UR25, 0x40000040 ;  /* 0x4000004000197882 */ /* 0x000fe20000000000 */
[----:B------:R-:W-:Y:S01]  /*eaa0*/  IMAD R6, R186, 0x800, R4 ;  /* 0x00000800ba067824 */ /* 0x000fe200078e0204 */
[----:B------:R-:W-:Y:S01]  /*eab0*/  UIADD3 UR8, UR4, 0x2, URZ ;  /* 0x0000000204087890 */ /* 0x000fe2000fffe03f */
[----:B------:R-:W-:Y:S01]  /*eac0*/  IMAD.MOV.U32 R7, RZ, RZ, 0x40000040 ;  /* 0x40000040ff077424 */ /* 0x000fe200078e00ff */
[----:B------:R-:W-:Y:S01]  /*ead0*/  R2UR UR15, R9 ;  /* 0x00000000090f72ca */ /* 0x000fe200000e0000 */
[C---:B------:R-:W-:Y:S01]  /*eae0*/  VIADD R8, R6.reuse, 0x2 ;  /* 0x0000000206087836 */ /* 0x040fe20000000000 */
[----:B------:R-:W-:Y:S01]  /*eaf0*/  R2UR UR6, R6 ;  /* 0x00000000060672ca */ /* 0x000fe200000e0000 */
[----:B------:R-:W-:Y:S01]  /*eb00*/  UIADD3 UR12, UR4, 0x4, URZ ;  /* 0x00000004040c7890 */ /* 0x000fe2000fffe03f */
[----:B------:R-:W-:Y:S01]  /*eb10*/  IMAD.MOV.U32 R9, RZ, RZ, 0x40000040 ;  /* 0x40000040ff097424 */ /* 0x000fe200078e00ff */
[----:B------:R-:W-:Y:S01]  /*eb20*/  UIADD3 UR16, UR4, 0x6, URZ ;  /* 0x0000000604107890 */ /* 0x000fe2000fffe03f */
[----:B------:R-:W-:Y:S01]  /*eb30*/  R2UR UR10, R8 ;  /* 0x00000000080a72ca */ /* 0x000fe200000e0000 */
[----:B------:R-:W-:Y:S01]  /*eb40*/  VIADD R8, R6, 0x4 ;  /* 0x0000000406087836 */ /* 0x000fe20000000000 */
[----:B------:R-:W-:Y:S01]  /*eb50*/  UIADD3 UR20, UR4, 0x400, URZ ;  /* 0x0000040004147890 */ /* 0x000fe2000fffe03f */
[----:B------:R-:W-:Y:S01]  /*eb60*/  R2UR UR19, R9 ;  /* 0x00000000091372ca */ /* 0x000fe200000e0000 */
[----:B------:R-:W-:Y:S01]  /*eb70*/  IMAD.MOV.U32 R9, RZ, RZ, 0x40000040 ;  /* 0x40000040ff097424 */ /* 0x000fe200078e00ff */
[----:B------:R-:W-:Y:S01]  /*eb80*/  UIADD3 UR24, UR4, 0x402, URZ ;  /* 0x0000040204187890 */ /* 0x000fe2000fffe03f */
[----:B------:R-:W-:Y:S01]  /*eb90*/  R2UR UR14, R8 ;  /* 0x00000000080e72ca */ /* 0x000fe200000e0000 */
[----:B------:R-:W-:Y:S01]  /*eba0*/  VIADD R8, R6, 0x6 ;  /* 0x0000000606087836 */ /* 0x000fe20000000000 */
[----:B------:R-:W-:-:S02]  /*ebb0*/  UIADD3 UR28, UR4, 0x404, URZ ;  /* 0x00000404041c7890 */ /* 0x000fc4000fffe03f */
[----:B------:R-:W-:Y:S01]  /*ebc0*/  HGMMA.64x128x16.F32.BF16 R24, gdesc[UR4], RZ, !UPT, gsb0 ;  /* 0x01e00000041879f0 */ /* 0x000fe2000c0018ff */
[----:B------:R-:W-:Y:S01]  /*ebd0*/  R2UR UR23, R9 ;  /* 0x00000000091772ca */ /* 0x000fe200000e0000 */
[----:B------:R-:W-:Y:S01]  /*ebe0*/  IMAD.MOV.U32 R9, RZ, RZ, 0x40000040 ;  /* 0x40000040ff097424 */ /* 0x000fe200078e00ff */
[----:B------:R-:W-:Y:S01]  /*ebf0*/  R2UR UR18, R8 ;  /* 0x00000000081272ca */ /* 0x000fe200000e0000 */
[----:B------:R-:W-:Y:S01]  /*ec00*/  VIADD R8, R6, 0x400 ;  /* 0x0000040006087836 */ /* 0x000fe20000000000 */
[----:B------:R-:W-:Y:S01]  /*ec10*/  UMOV UR29, 0x40000040 ;  /* 0x40000040001d7882 */ /* 0x000fe20000000000 */
[----:B------:R-:W-:Y:S01]  /*ec20*/  R2UR UR35, R7 ;  /* 0x00000000072372ca */ /* 0x000fe200000e0000 */
[----:B------:R-:W-:Y:S01]  /*ec30*/  UIADD3 UR32, UR4, 0x406, URZ ;  /* 0x0000040604207890 */ /* 0x000fe2000fffe03f */
[----:B------:R-:W-:Y:S01]  /*ec40*/  R2UR UR27, R9 ;  /* 0x00000000091b72ca */ /* 0x000fe200000e0000 */
[----:B------:R-:W-:Y:S01]  /*ec50*/  UMOV UR33, 0x40000040 ;  /* 0x4000004000217882 */ /* 0x000fe20000000000 */
[----:B------:R-:W-:Y:S01]  /*ec60*/  R2UR UR22, R8 ;  /* 0x00000000081672ca */ /* 0x000fe200000e0000 */
[----:B------:R-:W-:Y:S01]  /*ec70*/  VIADD R8, R6, 0x402 ;  /* 0x0000040206087836 */ /* 0x000fe20000000000 */
[----:B------:R-:W-:-:S04]  /*ec80*/  MOV R9, 0x40000040 ;  /* 0x4000004000097802 */ /* 0x000fc80000000f00 */
[----:B------:R-:W-:Y:S01]  /*ec90*/  R2UR UR26, R8 ;  /* 0x00000000081a72ca */ /* 0x000fe200000e0000 */
[C---:B------:R-:W-:Y:S01]  /*eca0*/  VIADD R8, R6.reuse, 0x404 ;  /* 0x0000040406087836 */ /* 0x040fe20000000000 */
[----:B------:R-:W-:Y:S01]  /*ecb0*/  R2UR UR31, R9 ;  /* 0x00000000091f72ca */ /* 0x000fe200000e0000 */
        /* <DEDUP_REMOVED lines=27> */
.L_x_9539:
[----:B------:R-:W0:Y:S01]  /*ee70*/  LDC R7, c[0x0][0x448] ;  /* 0x00011200ff077b82 */ /* 0x000e220000000800 */
[----:B------:R-:W-:Y:S01]  /*ee80*/  ULDC UR6, c[0x0][0x9d8] ;  /* 0x0002760000067ab9 */ /* 0x000fe20000000800 */
[----:B------:R-:W-:Y:S01]  /*ee90*/  ULDC UR48, c[0x0][0x988] ;  /* 0x0002620000307ab9 */ /* 0x000fe20000000800 */
[----:B------:R-:W-:Y:S01]  /*eea0*/  FMUL.FTZ R8, R28, UR6 ;  /* 0x000000061c087c20 */ /* 0x000fe20008410000 */
[----:B------:R-:W-:Y:S01]  /*eeb0*/  FMUL.FTZ R3, R24, UR6 ;  /* 0x0000000618037c20 */ /* 0x000fe20008410000 */
[----:B------:R-:W-:Y:S01]  /*eec0*/  FMUL.FTZ R24, R48, UR6 ;  /* 0x0000000630187c20 */ /* 0x000fe20008410000 */
[----:B------:R-:W-:Y:S02]  /*eed0*/  IMAD.IADD R48, R206, 0x1, R192 ;  /* 0x00000001ce307824 */ /* 0x000fe400078e02c0 */
[----:B------:R-:W-:Y:S01]  /*eee0*/  FMUL.FTZ R6, R29, UR6 ;  /* 0x000000061d067c20 */ /* 0x000fe20008410000 */
[----:B------:R-:W-:Y:S01]  /*eef0*/  FMUL.FTZ R50, R50, UR6 ;  /* 0x0000000632327c20 */ /* 0x000fe20008410000 */
[----:B------:R-:W-:-:S02]  /*ef00*/  IMAD.MOV.U32 R29, RZ, RZ, -0x80 ;  /* 0xffffff80ff1d7424 */ /* 0x000fc400078e00ff */
        /* <DEDUP_REMOVED lines=11> */
[----:B-1----:R-:W-:-:S02]  /*efc0*/  IMAD R50, R88, R29, 0x80 ;  /* 0x0000008058327424 */ /* 0x002fc400078e021d */
[----:B------:R-:W-:Y:S01]  /*efd0*/  FMUL.FTZ R42, R42, UR6 ;  /* 0x000000062a2a7c20 */ /* 0x000fe20008410000 */
[----:B------:R-:W-:Y:S01]  /*efe0*/  FMUL.FTZ R43, R43, UR6 ;  /* 0x000000062b2b7c20 */ /* 0x000fe20008410000 */
[----:B0-----:R-:W-:Y:S01]  /*eff0*/  ISETP.NE.AND P1, PT, R7, 0x1, PT ;  /* 0x000000010700780c */ /* 0x001fe20003f25270 */
[----:B------:R-:W-:Y:S01]  /*f000*/  FMUL.FTZ R46, R46, UR6 ;  /* 0x000000062e2e7c20 */ /* 0x000fe20008410000 */
[--C-:B------:R-:W-:Y:S01]  /*f010*/  IADD3 R97, -R193, 0x1, R50.reuse ;  /* 0x00000001c1617810 */ /* 0x100fe20007ffe132 */
[----:B------:R-:W-:Y:S01]  /*f020*/  FMUL.FTZ R47, R47, UR6 ;  /* 0x000000062f2f7c20 */ /* 0x000fe20008410000 */
[----:B------:R0:W1:Y:S01]  /*f030*/  MUFU.TANH R99, R27 ;  /* 0x0000001b00637308 */ /* 0x0000620000002400 */
[----:B------:R-:W-:Y:S01]  /*f040*/  IADD3 R50, -R193, R195, R50 ;  /* 0x000000c3c1327210 */ /* 0x000fe20007ffe132 */
[----:B------:R-:W-:Y:S01]  /*f050*/  FMUL.FTZ R63, R63, UR6 ;  /* 0x000000063f3f7c20 */ /* 0x000fe20008410000 */
[----:B------:R-:W-:Y:S01]  /*f060*/  IADD3 R97, -R194, R97, R195 ;  /* 0x00000061c2617210 */ /* 0x000fe20007ffe1c3 */
[----:B------:R-:W-:Y:S01]  /*f070*/  FMUL.FTZ R15, R44, UR6 ;  /* 0x000000062c0f7c20 */ /* 0x000fe20008410000 */
[----:B------:R-:W-:Y:S01]  /*f080*/  FMUL.FTZ R59, R59, UR6 ;  /* 0x000000063b3b7c20 */ /* 0x000fe20008410000 */
[----:B------:R-:W-:Y:S01]  /*f090*/  FMUL.FTZ R51, R51, UR6 ;  /* 0x0000000633337c20 */ /* 0x000fe20008410000 */
[----:B------:R-:W-:Y:S01]  /*f0a0*/  FMUL.FTZ R54, R54, UR6 ;  /* 0x0000000636367c20 */ /* 0x000fe20008410000 */
[----:B------:R-:W3:Y:S01]  /*f0b0*/  MUFU.TANH R30, R30 ;  /* 0x0000001e001e7308 */ /* 0x000ee20000002400 */
[----:B------:R-:W4:Y:S01]  /*f0c0*/  @P1 LDC R7, c[0x0][0x44c] ;  /* 0x00011300ff071b82 */ /* 0x000f220000000800 */
[----:B------:R-:W-:Y:S01]  /*f0d0*/  FMUL.FTZ R21, R49, UR6 ;  /* 0x0000000631157c20 */ /* 0x000fe20008410000 */
[----:B------:R-:W-:Y:S01]  /*f0e0*/  FMUL.FTZ R55, R55, UR6 ;  /* 0x0000000637377c20 */ /* 0x000fe20008410000 */
[----:B0-----:R-:W-:Y:S01]  /*f0f0*/  FMUL.FTZ R27, R57, UR6 ;  /* 0x00000006391b7c20 */ /* 0x001fe20008410000 */
[----:B------:R-:W-:Y:S01]  /*f100*/  FMUL.FTZ R20, R45, UR6 ;  /* 0x000000062d147c20 */ /* 0x000fe20008410000 */
[----:B------:R-:W-:Y:S01]  /*f110*/  FMUL.FTZ R26, R53, UR6 ;  /* 0x00000006351a7c20 */ /* 0x000fe20008410000 */
[----:B------:R-:W-:Y:S01]  /*f120*/  FMUL.FTZ R58, R58, UR6 ;  /* 0x000000063a3a7c20 */ /* 0x000fe20008410000 */
[----:B------:R0:W5:Y:S01]  /*f130*/  MUFU.TANH R93, R31 ;  /* 0x0000001f005d7308 */ /* 0x0001620000002400 */
[----:B------:R-:W2:Y:S01]  /*f140*/  @P1 LDC R28, c[0x0][0x450] ;  /* 0x00011400ff1c1b82 */ /* 0x000ea20000000800 */
        /* <DEDUP_REMOVED lines=15> */
[----:B----4-:R-:W-:-:S04]  /*f240*/  @P1 IMAD.HI.U32 R7, R48, R7, RZ ;  /* 0x0000000730071227 */ /* 0x010fc800078e00ff */
[----:B------:R-:W-:Y:S01]  /*f250*/  FMUL.FTZ R83, R83, UR6 ;  /* 0x0000000653537c20 */ /* 0x000fe20008410000 */
[----:B------:R-:W-:Y:S01]  /*f260*/  FMUL.FTZ R86, R86, UR6 ;  /* 0x0000000656567c20 */ /* 0x000fe20008410000 */
[----:B------:R-:W-:Y:S01]  /*f270*/  FMUL.FTZ R87, R87, UR6 ;  /* 0x0000000657577c20 */ /* 0x000fe20008410000 */
[----:B------:R-:W-:Y:S01]  /*f280*/  FMUL.FTZ R13, R41, UR6 ;  /* 0x00000006290d7c20 */ /* 0x000fe20008410000 */
[----:B------:R-:W-:Y:S01]  /*f290*/  FMUL.FTZ R5, R25, UR6 ;  /* 0x0000000619057c20 */ /* 0x000fe20008410000 */
[----:B------:R-:W-:Y:S01]  /*f2a0*/  FMUL.FTZ R61, R61, UR6 ;  /* 0x000000063d3d7c20 */ /* 0x000fe20008410000 */
[----:B------:R-:W4:Y:S01]  /*f2b0*/  MUFU.TANH R38, R38 ;  /* 0x0000002600267308 */ /* 0x000f220000002400 */
[----:B--2---:R-:W-:Y:S01]  /*f2c0*/  @P1 SHF.R.U32.HI R48, RZ, R28, R7 ;  /* 0x0000001cff301219 */ /* 0x004fe20000011607 */
[----:B------:R-:W-:Y:S01]  /*f2d0*/  FMUL.FTZ R73, R73, UR6 ;  /* 0x0000000649497c20 */ /* 0x000fe20008410000 */
[----:B------:R-:W-:Y:S01]  /*f2e0*/  FMUL.FTZ R25, R52, UR6 ;  /* 0x0000000634197c20 */ /* 0x000fe20008410000 */
[----:B------:R-:W-:Y:S01]  /*f2f0*/  FMUL.FTZ R28, R56, UR6 ;  /* 0x00000006381c7c20 */ /* 0x000fe20008410000 */
[----:B------:R-:W-:Y:S01]  /*f300*/  FMUL.FTZ R64, R64, UR6 ;  /* 0x0000000640407c20 */ /* 0x000fe20008410000 */
[----:B------:R-:W0:Y:S01]  /*f310*/  SHFL.IDX PT, R7, R48, 0x1, 0x1c1f ;  /* 0x003c1f0030077f89 */ /* 0x000e2200000e0000 */
[----:B------:R-:W-:Y:S01]  /*f320*/  FMUL.FTZ R68, R68, UR6 ;  /* 0x0000000644447c20 */ /* 0x000fe20008410000 */
[----:B------:R-:W2:Y:S01]  /*f330*/  MUFU.TANH R39, R39 ;  /* 0x0000002700277308 */ /* 0x000ea20000002400 */
[----:B------:R-:W-:Y:S01]  /*f340*/  FMUL.FTZ R69, R69, UR6 ;  /* 0x0000000645457c20 */ /* 0x000fe20008410000 */
[----:B------:R-:W2:Y:S01]  /*f350*/  SHFL.IDX PT, R48, R48, RZ, 0x1c1f ;  /* 0x001c1fff30307589 */ /* 0x000ea200000e0000 */
[----:B------:R-:W-:Y:S01]  /*f360*/  VIADD R0, R0, 0x28840 ;  /* 0x0002884000007836 */ /* 0x000fe20000000000 */
[----:B------:R-:W-:Y:S01]  /*f370*/  ULDC UR46, c[0x0][0x9d8] ;  /* 0x00027600002e7ab9 */ /* 0x000fe20000000800 */
[----:B------:R-:W-:Y:S01]  /*f380*/  ULDC UR47, c[0x0][0x9d8] ;  /* 0x00027600002f7ab9 */ /* 0x000fe20000000800 */
[----:B------:R-:W-:Y:S01]  /*f390*/  ULDC UR44, c[0x0][0x988] ;  /* 0x00026200002c7ab9 */ /* 0x000fe20000000800 */
[----:B------:R-:W-:Y:S01]  /*f3a0*/  ULDC UR45, c[0x0][0x988] ;  /* 0x00026200002d7ab9 */ /* 0x000fe20000000800 */
[----:B------:R-:W2:Y:S01]  /*f3b0*/  MUFU.TANH R42, R42 ;  /* 0x0000002a002a7308 */ /* 0x000ea20000002400 */
[----:B------:R-:W-:-:S02]  /*f3c0*/  CS2R R150, SRZ ;  /* 0x0000000000967805 */ /* 0x000fc4000001ff00 */
[----:B------:R-:W-:Y:S02]  /*f3d0*/  CS2R R148, SRZ ;  /* 0x0000000000947805 */ /* 0x000fe4000001ff00 */
[----:B------:R-:W-:Y:S02]  /*f3e0*/  CS2R R146, SRZ ;  /* 0x0000000000927805 */ /* 0x000fe4000001ff00 */
[----:B------:R-:W-:Y:S02]  /*f3f0*/  CS2R R144, SRZ ;  /* 0x0000000000907805 */ /* 0x000fe4000001ff00 */
[----:B------:R-:W-:Y:S02]  /*f400*/  CS2R R142, SRZ ;  /* 0x00000000008e7805 */ /* 0x000fe4000001ff00 */
[----:B------:R-:W-:Y:S02]  /*f410*/  CS2R R140, SRZ ;  /* 0x00000000008c7805 */ /* 0x000fe4000001ff00 */
[----:B------:R-:W-:Y:S01]  /*f420*/  CS2R R138, SRZ ;  /* 0x00000000008a7805 */ /* 0x000fe2000001ff00 */
[----:B------:R-:W2:Y:S01]  /*f430*/  MUFU.TANH R43, R43 ;  /* 0x0000002b002b7308 */ /* 0x000ea20000002400 */
[----:B------:R-:W-:-:S02]  /*f440*/  CS2R R136, SRZ ;  /* 0x0000000000887805 */ /* 0x000fc4000001ff00 */
[----:B------:R-:W-:Y:S02]  /*f450*/  CS2R R134, SRZ ;  /* 0x0000000000867805 */ /* 0x000fe4000001ff00 */
[----:B------:R-:W-:Y:S02]  /*f460*/  CS2R R132, SRZ ;  /* 0x0000000000847805 */ /* 0x000fe4000001ff00 */
[----:B------:R-:W-:Y:S02]  /*f470*/  CS2R R130, SRZ ;  /* 0x0000000000827805 */ /* 0x000fe4000001ff00 */
[----:B------:R-:W-:Y:S02]  /*f480*/  CS2R R128, SRZ ;  /* 0x0000000000807805 */ /* 0x000fe4000001ff00 */
[----:B0-----:R-:W-:Y:S01]  /*f490*/  VIADDMNMX R31, R7, R97, R50, PT ;  /* 0x00000061071f7246 */ /* 0x001fe20003800132 */
[----:B------:R-:W-:Y:S01]  /*f4a0*/  FMUL.FTZ R7, R67, UR6 ;  /* 0x0000000643077c20 */ /* 0x000fe20008410000 */
[----:B------:R-:W0:Y:S01]  /*f4b0*/  MUFU.TANH R46, R46 ;  /* 0x0000002e002e7308 */ /* 0x000e220000002400 */
[----:B------:R-:W-:-:S02]  /*f4c0*/  CS2R R126, SRZ ;  /* 0x00000000007e7805 */ /* 0x000fc4000001ff00 */
[C---:B------:R-:W-:Y:S02]  /*f4d0*/  ISETP.GT.AND P2, PT, R31.reuse, RZ, PT ;  /* 0x000000ff1f00720c */ /* 0x040fe40003f44270 */
[----:B------:R-:W-:Y:S02]  /*f4e0*/  CS2R R124, SRZ ;  /* 0x00000000007c7805 */ /* 0x000fe4000001ff00 */
[C---:B------:R-:W-:Y:S02]  /*f4f0*/  ISETP.GT.AND P3, PT, R31.reuse, 0x1, PT ;  /* 0x000000011f00780c */ /* 0x040fe40003f64270 */
[----:B------:R-:W-:Y:S02]  /*f500*/  CS2R R122, SRZ ;  /* 0x00000000007a7805 */ /* 0x000fe4000001ff00 */
[----:B------:R-:W-:Y:S02]  /*f510*/  ISETP.GT.AND P4, PT, R31, 0x8, PT ;  /* 0x000000081f00780c */ /* 0x000fe40003f84270 */
[----:B------:R-:W-:-:S02]  /*f520*/  CS2R R120, SRZ ;  /* 0x0000000000787805 */ /* 0x000fc4000001ff00 */
[----:B------:R-:W-:Y:S01]  /*f530*/  FSEL R101, R101, -INF , P2 ;  /* 0xff80000065657808 */ /* 0x000fe20001000000 */
[----:B------:R-:W0:Y:S01]  /*f540*/  MUFU.TANH R47, R47 ;  /* 0x0000002f002f7308 */ /* 0x000e220000002400 */
[----:B-1----:R-:W-:Y:S02]  /*f550*/  FSEL R99, R99, -INF , P3 ;  /* 0xff80000063637808 */ /* 0x002fe40001800000 */
[----:B------:R-:W-:Y:S02]  /*f560*/  CS2R R118, SRZ ;  /* 0x0000000000767805 */ /* 0x000fe4000001ff00 */
[----:B---3--:R-:W-:Y:S02]  /*f570*/  FSEL R95, R30, -INF , P4 ;  /* 0xff8000001e5f7808 */ /* 0x008fe40002000000 */
[----:B------:R-:W-:Y:S02]  /*f580*/  CS2R R116, SRZ ;  /* 0x0000000000747805 */ /* 0x000fe4000001ff00 */
[----:B------:R-:W-:-:S02]  /*f590*/  ISETP.GT.AND P2, PT, R31, 0x9, PT ;  /* 0x000000091f00780c */ /* 0x000fc40003f44270 */
[----:B------:R-:W-:Y:S02]  /*f5a0*/  CS2R R114, SRZ ;  /* 0x0000000000727805 */ /* 0x000fe4000001ff00 */
[----:B------:R-:W-:Y:S01]  /*f5b0*/  FMNMX.FTZ R30, R101, R99, !PT ;  /* 0x00000063651e7209 */ /* 0x000fe20007810000 */
[----:B------:R2:W-:Y:S01]  /*f5c0*/  MUFU.TANH R44, R63 ;  /* 0x0000003f002c7308 */ /* 0x0005e20000002400 */
[----:B------:R-:W-:Y:S02]  /*f5d0*/  ISETP.GT.AND P3, PT, R31, 0x10, PT ;  /* 0x000000101f00780c */ /* 0x000fe40003f64270 */
[----:B------:R-:W-:Y:S02]  /*f5e0*/  CS2R R112, SRZ ;  /* 0x0000000000707805 */ /* 0x000fe4000001ff00 */
[----:B-----5:R-:W-:Y:S02]  /*f5f0*/  FSEL R93, R93, -INF , P2 ;  /* 0xff8000005d5d7808 */ /* 0x020fe40001000000 */
[----:B------:R-:W-:-:S02]  /*f600*/  CS2R R110, SRZ ;  /* 0x00000000006e7805 */ /* 0x000fc4000001ff00 */
[----:B------:R-:W-:Y:S02]  /*f610*/  FMNMX.FTZ R30, R95, R30, !PT ;  /* 0x0000001e5f1e7209 */ /* 0x000fe40007810000 */
[----:B------:R-:W-:Y:S02]  /*f620*/  CS2R R108, SRZ ;  /* 0x00000000006c7805 */ /* 0x000fe4000001ff00 */
[----:B------:R-:W-:Y:S01]  /*f630*/  ISETP.GT.AND P2, PT, R31, 0x11, PT ;  /* 0x000000111f00780c */ /* 0x000fe20003f44270 */
[----:B------:R1:W-:Y:S01]  /*f640*/  MUFU.TANH R29, R59 ;  /* 0x0000003b001d7308 */ /* 0x0003e20000002400 */
[----:B------:R-:W-:Y:S02]  /*f650*/  FSEL R91, R34, -INF , P3 ;  /* 0xff800000225b7808 */ /* 0x000fe40001800000 */
[----:B------:R-:W-:Y:S02]  /*f660*/  CS2R R106, SRZ ;  /* 0x00000000006a7805 */ /* 0x000fe4000001ff00 */
[----:B------:R-:W-:-:S02]  /*f670*/  FMNMX.FTZ R30, R93, R30, !PT ;  /* 0x0000001e5d1e7209 */ /* 0x000fc40007810000 */
[----:B------:R-:W-:Y:S02]  /*f680*/  CS2R R104, SRZ ;  /* 0x0000000000687805 */ /* 0x000fe4000001ff00 */
[----:B------:R-:W-:Y:S02]  /*f690*/  ISETP.GT.AND P3, PT, R31, 0x18, PT ;  /* 0x000000181f00780c */ /* 0x000fe40003f64270 */
[----:B------:R-:W-:Y:S02]  /*f6a0*/  CS2R R102, SRZ ;  /* 0x0000000000667805 */ /* 0x000fe4000001ff00 */
[----:B------:R-:W-:Y:S01]  /*f6b0*/  FSEL R89, R35, -INF , P2 ;  /* 0xff80000023597808 */ /* 0x000fe20001000000 */
[----:B------:R-:W3:Y:S01]  /*f6c0*/  MUFU.TANH R49, R51 ;  /* 0x0000003300317308 */ /* 0x000ee20000002400 */
[----:B------:R-:W-:Y:S02]  /*f6d0*/  FMNMX.FTZ R30, R91, R30, !PT ;  /* 0x0000001e5b1e7209 */ /* 0x000fe40007810000 */
[----:B------:R-:W-:-:S02]  /*f6e0*/  ISETP.GT.AND P2, PT, R31, 0x19, PT ;  /* 0x000000191f00780c */ /* 0x000fc40003f44270 */
[----:B----4-:R-:W-:Y:S02]  /*f6f0*/  FSEL R67, R38, -INF , P3 ;  /* 0xff80000026437808 */ /* 0x010fe40001800000 */
[----:B------:R-:W-:Y:S01]  /*f700*/  FMNMX.FTZ R30, R89, R30, !PT ;  /* 0x0000001e591e7209 */ /* 0x000fe20007810000 */
[----:B------:R-:W4:Y:S01]  /*f710*/  MUFU.TANH R54, R54 ;  /* 0x0000003600367308 */ /* 0x000f220000002400 */
[----:B------:R-:W-:Y:S02]  /*f720*/  ISETP.GT.AND P3, PT, R31, 0x20, PT ;  /* 0x000000201f00780c */ /* 0x000fe40003f64270 */
[----:B--2---:R-:W-:Y:S02]  /*f730*/  FSEL R63, R39, -INF , P2 ;  /* 0xff800000273f7808 */ /* 0x004fe40001000000 */
[----:B------:R-:W-:Y:S02]  /*f740*/  FMNMX.FTZ R30, R67, R30, !PT ;  /* 0x0000001e431e7209 */ /* 0x000fe40007810000 */
[----:B------:R-:W-:Y:S01]  /*f750*/  ISETP.GT.AND P2, PT, R31, 0x21, PT ;  /* 0x000000211f00780c */ /* 0x000fe20003f44270 */
[----:B------:R0:W2:Y:S01]  /*f760*/  MUFU.TANH R45, R55 ;  /* 0x00000037002d7308 */ /* 0x0000a20000002400 */
[----:B-1----:R-:W-:-:S02]  /*f770*/  FSEL R59, R42, -INF , P3 ;  /* 0xff8000002a3b7808 */ /* 0x002fc40001800000 */
[----:B------:R-:W-:Y:S02]  /*f780*/  FMNMX.FTZ R30, R63, R30, !PT ;  /* 0x0000001e3f1e7209 */ /* 0x000fe40007810000 */
[----:B------:R-:W-:Y:S02]  /*f790*/  ISETP.GT.AND P3, PT, R31, 0x28, PT ;  /* 0x000000281f00780c */ /* 0x000fe40003f64270 */
[----:B------:R-:W-:Y:S01]  /*f7a0*/  FSEL R57, R43, -INF , P2 ;  /* 0xff8000002b397808 */ /* 0x000fe20001000000 */
[----:B------:R-:W1:Y:S01]  /*f7b0*/  MUFU.TANH R33, R58 ;  /* 0x0000003a00217308 */ /* 0x000e620000002400 */
[----:B------:R-:W-:Y:S02]  /*f7c0*/  FMNMX.FTZ R30, R59, R30, !PT ;  /* 0x0000001e3b1e7209 */ /* 0x000fe40007810000 */
[----:B------:R-:W-:Y:S02]  /*f7d0*/  ISETP.GT.AND P2, PT, R31, 0x29, PT ;  /* 0x000000291f00780c */ /* 0x000fe40003f44270 */
[----:B0-----:R-:W-:-:S02]  /*f7e0*/  FSEL R55, R46, -INF , P3 ;  /* 0xff8000002e377808 */ /* 0x001fc40001800000 */
[----:B------:R-:W-:Y:S01]  /*f7f0*/  FMNMX.FTZ R30, R57, R30, !PT ;  /* 0x0000001e391e7209 */ /* 0x000fe20007810000 */
[----:B------:R0:W5:Y:S01]  /*f800*/  MUFU.TANH R37, R62 ;  /* 0x0000003e00257308 */ /* 0x0001620000002400 */
[----:B------:R-:W-:Y:S02]  /*f810*/  ISETP.GT.AND P3, PT, R31, 0x30, PT ;  /* 0x000000301f00780c */ /* 0x000fe40003f64270 */
[----:B------:R-:W-:Y:S02]  /*f820*/  FSEL R53, R47, -INF , P2 ;  /* 0xff8000002f357808 */ /* 0x000fe40001000000 */
[----:B------:R-:W-:Y:S02]  /*f830*/  FMNMX.FTZ R30, R55, R30, !PT ;  /* 0x0000001e371e7209 */ /* 0x000fe40007810000 */
[----:B------:R-:W-:Y:S01]  /*f840*/  ISETP.GT.AND P2, PT, R31, 0x31, PT ;  /* 0x000000311f00780c */ /* 0x000fe20003f44270 */
[----:B------:R-:W5:Y:S01]  /*f850*/  MUFU.TANH R66, R66 ;  /* 0x0000004200427308 */ /* 0x000f620000002400 */
[----:B------:R-:W-:Y:S01]  /*f860*/  FSEL R51, R32, -INF , P3 ;  /* 0xff80000020337808 */ /* 0x000fe20001800000 */
[----:B0-----:R-:W-:Y:S01]  /*f870*/  FMUL.FTZ R62, R60, UR6 ;  /* 0x000000063c3e7c20 */ /* 0x001fe20008410000 */
[----:B------:R-:W-:-:S02]  /*f880*/  FMNMX.FTZ R30, R53, R30, !PT ;  /* 0x0000001e351e7209 */ /* 0x000fc40007810000 */
[----:B------:R-:W-:Y:S02]  /*f890*/  ISETP.GT.AND P3, PT, R31, 0x38, PT ;  /* 0x000000381f00780c */ /* 0x000fe40003f64270 */
[----:B---3--:R-:W-:Y:S01]  /*f8a0*/  FSEL R49, R49, -INF , P2 ;  /* 0xff80000031317808 */ /* 0x008fe20001000000 */
[----:B------:R0:W3:Y:S01]  /*f8b0*/  MUFU.TANH R34, R7 ;  /* 0x0000000700227308 */ /* 0x0000e20000002400 */
[----:B------:R-:W-:Y:S02]  /*f8c0*/  FMNMX.FTZ R30, R51, R30, !PT ;  /* 0x0000001e331e7209 */ /* 0x000fe40007810000 */
[----:B------:R-:W-:Y:S02]  /*f8d0*/  ISETP.GT.AND P2, PT, R31, 0x39, PT ;  /* 0x000000391f00780c */ /* 0x000fe40003f44270 */
[----:B----4-:R-:W-:Y:S02]  /*f8e0*/  FSEL R47, R54, -INF , P3 ;  /* 0xff800000362f7808 */ /* 0x010fe40001800000 */
[----:B------:R-:W-:Y:S01]  /*f8f0*/  FMNMX.FTZ R30, R49, R30, !PT ;  /* 0x0000001e311e7209 */ /* 0x000fe20007810000 */
[----:B------:R-:W4:Y:S01]  /*f900*/  MUFU.TANH R70, R70 ;  /* 0x0000004600467308 */ /* 0x000f220000002400 */
[----:B------:R-:W-:-:S02]  /*f910*/  ISETP.GT.AND P3, PT, R31, 0x40, PT ;  /* 0x000000401f00780c */ /* 0x000fc40003f64270 */
[----:B--2---:R-:W-:Y:S02]  /*f920*/  FSEL R45, R45, -INF , P2 ;  /* 0xff8000002d2d7808 */ /* 0x004fe40001000000 */
[----:B------:R-:W-:Y:S02]  /*f930*/  FMNMX.FTZ R30, R47, R30, !PT ;  /* 0x0000001e2f1e7209 */ /* 0x000fe40007810000 */
[----:B------:R-:W-:Y:S01]  /*f940*/  ISETP.GT.AND P2, PT, R31, 0x41, PT ;  /* 0x000000411f00780c */ /* 0x000fe20003f44270 */
[----:B------:R-:W2:Y:S01]  /*f950*/  MUFU.TANH R42, R71 ;  /* 0x00000047002a7308 */ /* 0x000ea20000002400 */
[----:B-1----:R-:W-:Y:S02]  /*f960*/  FSEL R33, R33, -INF , P3 ;  /* 0xff80000021217808 */ /* 0x002fe40001800000 */
[----:B------:R-:W-:Y:S02]  /*f970*/  FMNMX.FTZ R30, R45, R30, !PT ;  /* 0x0000001e2d1e7209 */ /* 0x000fe40007810000 */
[----:B------:R-:W-:-:S02]  /*f980*/  ISETP.GT.AND P3, PT, R31, 0x48, PT ;  /* 0x000000481f00780c */ /* 0x000fc40003f64270 */
[----:B------:R-:W-:Y:S01]  /*f990*/  FSEL R32, R29, -INF , P2 ;  /* 0xff8000001d207808 */ /* 0x000fe20001000000 */
[----:B------:R-:W1:Y:S01]  /*f9a0*/  MUFU.TANH R35, R74 ;  /* 0x0000004a00237308 */ /* 0x000e620000002400 */
[----:B0-----:R-:W-:Y:S02]  /*f9b0*/  FMNMX.FTZ R7, R33, R30, !PT ;  /* 0x0000001e21077209 */ /* 0x001fe40007810000 */
[----:B------:R-:W-:Y:S02]  /*f9c0*/  ISETP.GT.AND P2, PT, R31, 0x49, PT ;  /* 0x000000491f00780c */ /* 0x000fe40003f44270 */
[----:B-----5:R-:W-:Y:S02]  /*f9d0*/  FSEL R37, R37, -INF , P3 ;  /* 0xff80000025257808 */ /* 0x020fe40001800000 */
[----:B------:R-:W-:Y:S01]  /*f9e0*/  FMNMX.FTZ R30, R32, R7, !PT ;  /* 0x00000007201e7209 */ /* 0x000fe20007810000 */
[----:B------:R-:W0:Y:S01]  /*f9f0*/  MUFU.TANH R40, R75 ;  /* 0x0000004b00287308 */ /* 0x000e220000002400 */
[----:B------:R-:W-:-:S02]  /*fa00*/  ISETP.GT.AND P3, PT, R31, 0x50, PT ;  /* 0x000000501f00780c */ /* 0x000fc40003f64270 */
[----:B------:R-:W-:Y:S02]  /*fa10*/  FSEL R44, R44, -INF , P2 ;  /* 0xff8000002c2c7808 */ /* 0x000fe40001000000 */
[----:B------:R-:W-:Y:S02]  /*fa20*/  FMNMX.FTZ R7, R37, R30, !PT ;  /* 0x0000001e25077209 */ /* 0x000fe40007810000 */
[----:B------:R-:W-:Y:S01]  /*fa30*/  ISETP.GT.AND P2, PT, R31, 0x51, PT ;  /* 0x000000511f00780c */ /* 0x000fe20003f44270 */
[----:B------:R-:W5:Y:S01]  /*fa40*/  MUFU.TANH R36, R78 ;  /* 0x0000004e00247308 */ /* 0x000f620000002400 */
[----:B------:R-:W-:Y:S01]  /*fa50*/  FSEL R38, R66, -INF , P3 ;  /* 0xff80000042267808 */ /* 0x000fe20001800000 */
[----:B------:R-:W-:Y:S01]  /*fa60*/  FMUL.FTZ R66, R77, UR6 ;  /* 0x000000064d427c20 */ /* 0x000fe20008410000 */
[----:B------:R-:W-:Y:S02]  /*fa70*/  FMNMX.FTZ R7, R44, R7, !PT ;  /* 0x000000072c077209 */ /* 0x000fe40007810000 */
[----:B------:R-:W-:-:S02]  /*fa80*/  ISETP.GT.AND P3, PT, R31, 0x58, PT ;  /* 0x000000581f00780c */ /* 0x000fc40003f64270 */
[----:B---3--:R-:W-:Y:S01]  /*fa90*/  FSEL R43, R34, -INF , P2 ;  /* 0xff800000222b7808 */ /* 0x008fe20001000000 */
[----:B------:R-:W3:Y:S01]  /*faa0*/  MUFU.TANH R39, R79 ;  /* 0x0000004f00277308 */ /* 0x000ee20000002400 */
[----:B------:R-:W-:Y:S02]  /*fab0*/  FMNMX.FTZ R30, R38, R7, !PT ;  /* 0x00000007261e7209 */ /* 0x000fe40007810000 */
[----:B------:R-:W-:Y:S02]  /*fac0*/  ISETP.GT.AND P2, PT, R31, 0x59, PT ;  /* 0x000000591f00780c */ /* 0x000fe40003f44270 */
[----:B----4-:R-:W-:Y:S01]  /*fad0*/  FSEL R34, R70, -INF , P3 ;  /* 0xff80000046227808 */ /* 0x010fe20001800000 */
[----:B------:R-:W-:Y:S01]  /*fae0*/  FMUL.FTZ R70, R84, UR6 ;  /* 0x0000000654467c20 */ /* 0x000fe20008410000 */
        /* <DEDUP_REMOVED lines=10> */
[----:B0-----:R-:W-:Y:S01]  /*fb90*/  FSEL R40, R40, -INF , P2 ;  /* 0xff80000028287808 */ /* 0x001fe20001000000 */
[----:B------:R-:W0:Y:S01]  /*fba0*/  MUFU.TANH R41, R86 ;  /* 0x0000005600297308 */ /* 0x000e220000002400 */
[----:B------:R-:W-:Y:S02]  /*fbb0*/  FMNMX.FTZ R7, R35, R30, !PT ;  /* 0x0000001e23077209 */ /* 0x000fe40007810000 */
[C---:B------:R-:W-:Y:S02]  /*fbc0*/  ISETP.GT.AND P2, PT, R31.reuse, 0x69, PT ;  /* 0x000000691f00780c */ /* 0x040fe40003f44270 */
[----:B-----5:R-:W-:Y:S02]  /*fbd0*/  FSEL R36, R36, -INF , P3 ;  /* 0xff80000024247808 */ /* 0x020fe40001800000 */
[----:B------:R-:W-:Y:S01]  /*fbe0*/  FMNMX.FTZ R7, R40, R7, !PT ;  /* 0x0000000728077209 */ /* 0x000fe20007810000 */
[----:B------:R-:W1:Y:S01]  /*fbf0*/  MUFU.TANH R87, R87 ;  /* 0x0000005700577308 */ /* 0x000e620000002400 */
[----:B------:R-:W-:-:S02]  /*fc00*/  ISETP.GT.AND P3, PT, R31, 0x70, PT ;  /* 0x000000701f00780c */ /* 0x000fc40003f64270 */
[----:B---3--:R-:W-:Y:S02]  /*fc10*/  FSEL R39, R39, -INF , P2 ;  /* 0xff80000027277808 */ /* 0x008fe40001000000 */
[----:B------:R-:W-:Y:S02]  /*fc20*/  FMNMX.FTZ R30, R36, R7, !PT ;  /* 0x00000007241e7209 */ /* 0x000fe40007810000 */
[----:B------:R-:W-:Y:S01]  /*fc30*/  ISETP.GT.AND P2, PT, R31, 0x71, PT ;  /* 0x000000711f00780c */ /* 0x000fe20003f44270 */
[----:B------:R-:W-:Y:S01]  /*fc40*/  MUFU.TANH R3, R3 ;  /* 0x0000000300037308 */ /* 0x000fe20000002400 */
[----:B----4-:R-:W-:Y:S02]  /*fc50*/  FSEL R29, R29, -INF , P3 ;  /* 0xff8000001d1d7808 */ /* 0x010fe40001800000 */
[----:B------:R-:W-:Y:S02]  /*fc60*/  FMNMX.FTZ R46, R39, R30, !PT ;  /* 0x0000001e272e7209 */ /* 0x000fe40007810000 */
[----:B------:R-:W-:-:S02]  /*fc70*/  ISETP.GT.AND P3, PT, R31, 0x78, PT ;  /* 0x000000781f00780c */ /* 0x000fc40003f64270 */
[----:B--2---:R-:W-:Y:S01]  /*fc80*/  FSEL R30, R83, -INF , P2 ;  /* 0xff800000531e7808 */ /* 0x004fe20001000000 */
[----:B------:R-:W2:Y:S01]  /*fc90*/  MUFU.TANH R5, R5 ;  /* 0x0000000500057308 */ /* 0x000ea20000002400 */
[----:B------:R-:W-:Y:S02]  /*fca0*/  FMNMX.FTZ R7, R29, R46, !PT ;  /* 0x0000002e1d077209 */ /* 0x000fe40007810000 */
[----:B------:R-:W-:Y:S01]  /*fcb0*/  ISETP.GT.AND P2, PT, R31, 0x79, PT ;  /* 0x000000791f00780c */ /* 0x000fe20003f44270 */
[----:B------:R-:W-:Y:S01]  /*fcc0*/  FMUL.FTZ R31, R65, UR6 ;  /* 0x00000006411f7c20 */ /* 0x000fe20008410000 */
[----:B0-----:R-:W-:Y:S01]  /*fcd0*/  FSEL R41, R41, -INF , P3 ;  /* 0xff80000029297808 */ /* 0x001fe20001800000 */
[----:B------:R-:W-:Y:S01]  /*fce0*/  FMUL.FTZ R65, R72, UR6 ;  /* 0x0000000648417c20 */ /* 0x000fe20008410000 */
[----:B------:R-:W-:Y:S01]  /*fcf0*/  FMNMX.FTZ R46, R30, R7, !PT ;  /* 0x000000071e2e7209 */ /* 0x000fe20007810000 */
[----:B------:R-:W-:Y:S01]  /*fd00*/  MUFU.TANH R78, R31 ;  /* 0x0000001f004e7308 */ /* 0x000fe20000002400 */
[----:B-1----:R-:W-:Y:S01]  /*fd10*/  FSEL R7, R87, -INF , P2 ;  /* 0xff80000057077808 */ /* 0x002fe20001000000 */
[----:B------:R-:W-:Y:S01]  /*fd20*/  FMUL.FTZ R72, R76, UR6 ;  /* 0x000000064c487c20 */ /* 0x000fe20008410000 */
[----:B------:R-:W-:-:S02]  /*fd30*/  FMNMX.FTZ R46, R41, R46, !PT ;  /* 0x0000002e292e7209 */ /* 0x000fc40007810000 */
[----:B------:R-:W-:Y:S02]  /*fd40*/  VIADDMNMX R97, R48, R97, R50, PT ;  /* 0x0000006130617246 */ /* 0x000fe40003800132 */
[----:B------:R-:W-:Y:S01]  /*fd50*/  FMNMX.FTZ R46, R7, R46, !PT ;  /* 0x0000002e072e7209 */ /* 0x000fe20007810000 */
[----:B------:R-:W0:Y:S01]  /*fd60*/  MUFU.TANH R8, R8 ;  /* 0x0000000800087308 */ /* 0x000e220000002400 */
[C---:B------:R-:W-:Y:S02]  /*fd70*/  ISETP.GT.AND P3, PT, R97.reuse, 0x1, PT ;  /* 0x000000016100780c */ /* 0x040fe40003f64270 */
[----:B------:R-:W-:Y:S01]  /*fd80*/  ISETP.GT.AND P4, PT, R97, 0x8, PT ;  /* 0x000000086100780c */ /* 0x000fe20003f84270 */
[----:B------:R-:W1:Y:S04]  /*fd90*/  SHFL.BFLY PT, R71, R46, 0x2, 0x1f ;  /* 0x0c401f002e477f89 */ /* 0x000e6800000e0000 */
[----:B------:R-:W3:Y:S08]  /*fda0*/  MUFU.TANH R6, R6 ;  /* 0x0000000600067308 */ /* 0x000ef00000002400 */
[----:B------:R-:W4:Y:S08]  /*fdb0*/  MUFU.TANH R10, R10 ;  /* 0x0000000a000a7308 */ /* 0x000f300000002400 */
[----:B------:R-:W5:Y:S01]  /*fdc0*/  MUFU.TANH R9, R9 ;  /* 0x0000000900097308 */ /* 0x000f620000002400 */
[----:B-1----:R-:W-:-:S07]  /*fdd0*/  FMNMX.FTZ R71, R46, R71, !PT ;  /* 0x000000472e477209 */ /* 0x002fce0007810000 */
[----:B------:R2:W-:Y:S01]  /*fde0*/  MUFU.TANH R74, R61 ;  /* 0x0000003d004a7308 */ /* 0x0005e20000002400 */
[----:B------:R-:W1:Y:S07]  /*fdf0*/  SHFL.BFLY PT, R46, R71, 0x1, 0x1f ;  /* 0x0c201f00472e7f89 */ /* 0x000e6e00000e0000 */
[----:B------:R-:W5:Y:S01]  /*fe00*/  MUFU.TANH R11, R11 ;  /* 0x0000000b000b7308 */ /* 0x000f620000002400 */
[----:B--2---:R-:W-:Y:S02]  /*fe10*/  FSEL R61, R5, -INF , P3 ;  /* 0xff800000053d7808 */ /* 0x004fe40001800000 */
[----:B0-----:R-:W-:-:S02]  /*fe20*/  FSEL R5, R8, -INF , P4 ;  /* 0xff80000008057808 */ /* 0x001fc40002000000 */
[----:B------:R-:W-:-:S03]  /*fe30*/  ISETP.GT.AND P3, PT, R97, 0x10, PT ;  /* 0x000000106100780c */ /* 0x000fc60003f64270 */
[----:B------:R-:W0:Y:S08]  /*fe40*/  MUFU.TANH R12, R12 ;  /* 0x0000000c000c7308 */ /* 0x000e300000002400 */
[----:B------:R-:W2:Y:S01]  /*fe50*/  MUFU.TANH R14, R14 ;  /* 0x0000000e000e7308 */ /* 0x000ea20000002400 */
[----:B-1----:R-:W-:Y:S01]  /*fe60*/  FMNMX.FTZ R31, R71, R46, !PT ;  /* 0x0000002e471f7209 */ /* 0x002fe20007810000 */
[----:B------:R-:W-:-:S03]  /*fe70*/  FMUL.FTZ R71, R85, UR6 ;  /* 0x0000000655477c20 */ /* 0x000fc60008410000 */
[C---:B------:R-:W-:Y:S01]  /*fe80*/  FSETP.NEU.FTZ.AND P2, PT, R31.reuse, -INF , PT ;  /* 0xff8000001f00780b */ /* 0x040fe20003f5d000 */
[----:B------:R-:W-:Y:S02]  /*fe90*/  FMUL.FTZ R46, R31, UR48 ;  /* 0x000000301f2e7c20 */ /* 0x000fe40008410000 */
[----:B------:R1:W-:Y:S03]  /*fea0*/  MUFU.TANH R83, R73 ;  /* 0x0000004900537308 */ /* 0x0003e60000002400 */
[----:B------:R-:W-:Y:S02]  /*feb0*/  FSEL R46, R46, RZ, P2 ;  /* 0x000000ff2e2e7208 */ /* 0x000fe40001000000 */
[----:B------:R-:W-:-:S03]  /*fec0*/  ISETP.GT.AND P2, PT, R97, RZ, PT ;  /* 0x000000ff6100720c */ /* 0x000fc60003f44270 */
[----:B------:R-:W2:Y:S01]  /*fed0*/  MUFU.TANH R13, R13 ;  /* 0x0000000d000d7308 */ /* 0x000ea20000002400 */
[----:B------:R-:W-:Y:S01]  /*fee0*/  FSEL R48, R3, -INF , P2 ;  /* 0xff80000003307808 */ /* 0x000fe20001000000 */
[--C-:B------:R-:W-:Y:S01]  /*fef0*/  FFMA.FTZ R179, R67, UR48, -R46.reuse ;  /* 0x0000003043b37c23 */ /* 0x100fe2000801082e */
[----:B------:R-:W-:Y:S01]  /*ff00*/  ISETP.GT.AND P2, PT, R97, 0x9, PT ;  /* 0x000000096100780c */ /* 0x000fe20003f44270 */
[--C-:B------:R-:W-:Y:S01]  /*ff10*/  FFMA.FTZ R173, R59, UR48, -R46.reuse ;  /* 0x000000303bad7c23 */ /* 0x100fe2000801082e */
[----:B------:R-:W-:Y:S01]  /*ff20*/  FMNMX.FTZ R50, R48, R61, !PT ;  /* 0x0000003d30327209 */ /* 0x000fe20007810000 */
[--C-:B------:R-:W-:Y:S01]  /*ff30*/  FFMA.FTZ R175, R55, UR48, -R46.reuse ;  /* 0x0000003037af7c23 */ /* 0x100fe2000801082e */
[----:B---3--:R-:W-:Y:S01]  /*ff40*/  FSEL R3, R6, -INF , P2 ;  /* 0xff80000006037808 */ /* 0x008fe20001000000 */
[----:B------:R-:W3:Y:S01]  /*ff50*/  MUFU.TANH R15, R15 ;  /* 0x0000000f000f7308 */ /* 0x000ee20000002400 */
[----:B------:R-:W-:Y:S01]  /*ff60*/  FMNMX.FTZ R6, R5, R50, !PT ;  /* 0x0000003205067209 */ /* 0x000fe20007810000 */
[--C-:B------:R-:W-:Y:S01]  /*ff70*/  FFMA.FTZ R169, R51, UR48, -R46.reuse ;  /* 0x0000003033a97c23 */ /* 0x100fe2000801082e */
[----:B------:R-:W-:Y:S01]  /*ff80*/  ISETP.GT.AND P2, PT, R97, 0x11, PT ;  /* 0x000000116100780c */ /* 0x000fe20003f44270 */
[--C-:B------:R-:W-:Y:S01]  /*ff90*/  FFMA.FTZ R171, R47, UR48, -R46.reuse ;  /* 0x000000302fab7c23 */ /* 0x100fe2000801082e */
[----:B----4-:R-:W-:Y:S01]  /*ffa0*/  FSEL R50, R10, -INF , P3 ;  /* 0xff8000000a327808 */ /* 0x010fe20001800000 */
[--C-:B------:R-:W-:Y:S01]  /*ffb0*/  FFMA.FTZ R165, R33, UR48, -R46.reuse ;  /* 0x0000003021a57c23 */ /* 0x100fe2000801082e */
[----:B-1----:R-:W-:Y:S01]  /*ffc0*/  FMNMX.FTZ R73, R3, R6, !PT ;  /* 0x0000000603497209 */ /* 0x002fe20007810000 */
[----:B------:R-:W1:Y:S01]  /*ffd0*/  MUFU.TANH R20, R20 ;  /* 0x0000001400147308 */ /* 0x000e620000002400 */
[----:B------:R-:W-:Y:S01]  /*ffe0*/  ISETP.GT.AND P3, PT, R97, 0x18, PT ;  /* 0x000000186100780c */ /* 0x000fe20003f64270 */
[--C-:B------:R-:W-:Y:S01]  /*fff0*/  FFMA.FTZ R167, R37, UR48, -R46.reuse ;  /* 0x0000003025a77c23 */ /* 0x100fe2000801082e */
[----:B-----5:R-:W-:Y:S01]  /*10000*/  FSEL R9, R9, -INF , P2 ;  /* 0xff80000009097808 */ /* 0x020fe20001000000 */
[--C-:B------:R-:W-:Y:S01]  /*10010*/  FFMA.FTZ R153, R29, UR48, -R46.reuse ;  /* 0x000000301d997c23 */ /* 0x100fe2000801082e */
[----:B------:R-:W-:Y:S01]  /*10020*/  FMNMX.FTZ R10, R50, R73, !PT ;  /* 0x00000049320a7209 */ /* 0x000fe20007810000 */
[--C-:B------:R-:W-:Y:S01]  /*10030*/  FFMA.FTZ R163, R34, UR48, -R46.reuse ;  /* 0x0000003022a37c23 */ /* 0x100fe2000801082e */
[----:B------:R-:W-:Y:S01]  /*10040*/  ISETP.GT.AND P2, PT, R97, 0x19, PT ;  /* 0x000000196100780c */ /* 0x000fe20003f44270 */
[----:B------:R-:W4:Y:S01]  /*10050*/  MUFU.TANH R24, R24 ;  /* 0x0000001800187308 */ /* 0x000f220000002400 */
[----:B------:R-:W-:Y:S01]  /*10060*/  FSEL R11, R11, -INF , P3 ;  /* 0xff8000000b0b7808 */ /* 0x000fe20001800000 */
        /* <DEDUP_REMOVED lines=23> */
[----:B---3--:R-:W-:Y:S01]  /*101e0*/  FSEL R15, R15, -INF , P3 ;  /* 0xff8000000f0f7808 */ /* 0x008fe20001800000 */
[----:B------:R-:W-:Y:S01]  /*101f0*/  FFMA.FTZ R159, R36, UR48, -R46 ;  /* 0x00000030249f7c23 */ /* 0x000fe2000801082e */
[----:B------:R-:W-:Y:S01]  /*10200*/  FMNMX.FTZ R12, R13, R12, !PT ;  /* 0x0000000c0d0c7209 */ /* 0x000fe20007810000 */
[----:B------:R-:W-:Y:S01]  /*10210*/  IMAD.MOV.U32 R35, RZ, RZ, R192 ;  /* 0x000000ffff237224 */ /* 0x000fe200078e00c0 */
[----:B------:R-:W-:Y:S01]  /*10220*/  ISETP.GT.AND P3, PT, R97, 0x30, PT ;  /* 0x000000306100780c */ /* 0x000fe20003f64270 */
[--C-:B------:R-:W-:Y:S01]  /*10230*/  FFMA.FTZ R32, R32, UR48, -R46.reuse ;  /* 0x0000003020207c23 */ /* 0x100fe2000801082e */
[----:B-1----:R-:W-:Y:S01]  /*10240*/  FSEL R56, R20, -INF , P2 ;  /* 0xff80000014387808 */ /* 0x002fe20001000000 */
[----:B------:R-:W1:Y:S01]  /*10250*/  MUFU.TANH R28, R28 ;  /* 0x0000001c001c7308 */ /* 0x000e620000002400 */
[----:B------:R-:W-:Y:S01]  /*10260*/  FMNMX.FTZ R67, R15, R12, !PT ;  /* 0x0000000c0f437209 */ /* 0x000fe20007810000 */
[--C-:B------:R-:W-:Y:S01]  /*10270*/  FFMA.FTZ R12, R63, UR48, -R46.reuse ;  /* 0x000000303f0c7c23 */ /* 0x100fe2000801082e */
[----:B------:R-:W-:Y:S01]  /*10280*/  ISETP.GT.AND P2, PT, R97, 0x31, PT ;  /* 0x000000316100780c */ /* 0x000fe20003f44270 */
[--C-:B------:R-:W-:Y:S01]  /*10290*/  FFMA.FTZ R44, R44, UR48, -R46.reuse ;  /* 0x000000302c2c7c23 */ /* 0x100fe2000801082e */
[----:B----4-:R-:W-:Y:S01]  /*102a0*/  FSEL R58, R24, -INF , P3 ;  /* 0xff800000183a7808 */ /* 0x010fe20001800000 */
[--C-:B------:R-:W-:Y:S01]  /*102b0*/  FFMA.FTZ R24, R57, UR48, -R46.reuse ;  /* 0x0000003039187c23 */ /* 0x100fe2000801082e */
[----:B------:R-:W-:Y:S01]  /*102c0*/  FMNMX.FTZ R67, R56, R67, !PT ;  /* 0x0000004338437209 */ /* 0x000fe20007810000 */
[----:B------:R-:W3:Y:S01]  /*102d0*/  MUFU.TANH R27, R27 ;  /* 0x0000001b001b7308 */ /* 0x000ee20000002400 */
        /* <DEDUP_REMOVED lines=9> */
[--C-:B------:R-:W-:Y:S01]  /*10370*/  FFMA.FTZ R30, R30, UR48, -R46.reuse ;  /* 0x000000301e1e7c23 */ /* 0x100fe2000801082e */
[----:B------:R-:W-:Y:S01]  /*10380*/  FMNMX.FTZ R14, R21, R14, !PT ;  /* 0x0000000e150e7209 */ /* 0x000fe20007810000 */
[--C-:B------:R-:W-:Y:S01]  /*10390*/  FFMA.FTZ R155, R41, UR48, -R46.reuse ;  /* 0x00000030299b7c23 */ /* 0x100fe2000801082e */
[----:B------:R-:W-:Y:S01]  /*103a0*/  ISETP.GT.AND P3, PT, R97, 0x40, PT ;  /* 0x000000406100780c */ /* 0x000fe20003f64270 */
[--C-:B------:R-:W-:Y:S01]  /*103b0*/  FFMA.FTZ R7, R7, UR48, -R46.reuse ;  /* 0x0000003007077c23 */ /* 0x100fe2000801082e */
[----:B-----5:R-:W-:Y:S01]  /*103c0*/  FSEL R60, R26, -INF , P2 ;  /* 0xff8000001a3c7808 */ /* 0x020fe20001000000 */
[----:B------:R0:W2:Y:S01]  /*103d0*/  MUFU.TANH R75, R64 ;  /* 0x00000040004b7308 */ /* 0x0000a20000002400 */
[----:B------:R-:W-:Y:S01]  /*103e0*/  FMNMX.FTZ R63, R25, R14, !PT ;  /* 0x0000000e193f7209 */ /* 0x000fe20007810000 */
[----:B------:R-:W-:Y:S01]  /*103f0*/  FFMA.FTZ R26, R53, UR48, -R46 ;  /* 0x00000030351a7c23 */ /* 0x000fe2000801082e */
[----:B------:R-:W-:-:S02]  /*10400*/  ISETP.GT.AND P2, PT, R97, 0x41, PT ;  /* 0x000000416100780c */ /* 0x000fc40003f44270 */
[----:B------:R-:W-:Y:S02]  /*10410*/  CS2R R100, SRZ ;  /* 0x0000000000647805 */ /* 0x000fe4000001ff00 */
[----:B-1----:R-:W-:Y:S01]  /*10420*/  FSEL R59, R28, -INF , P3 ;  /* 0xff8000001c3b7808 */ /* 0x002fe20001800000 */
[----:B------:R-:W-:Y:S01]  /*10430*/  FFMA.FTZ R28, R49, UR48, -R46 ;  /* 0x00000030311c7c23 */ /* 0x000fe2000801082e */
[----:B------:R-:W-:Y:S01]  /*10440*/  FMNMX.FTZ R14, R60, R63, !PT ;  /* 0x0000003f3c0e7209 */ /* 0x000fe20007810000 */
[----:B------:R1:W4:Y:S01]  /*10450*/  MUFU.TANH R79, R68 ;  /* 0x00000044004f7308 */ /* 0x0003220000002400 */
[----:B------:R-:W-:Y:S02]  /*10460*/  ISETP.GT.AND P3, PT, R97, 0x48, PT ;  /* 0x000000486100780c */ /* 0x000fe40003f64270 */
[----:B------:R-:W-:Y:S02]  /*10470*/  CS2R R94, SRZ ;  /* 0x00000000005e7805 */ /* 0x000fe4000001ff00 */
[----:B---3--:R-:W-:-:S02]  /*10480*/  FSEL R63, R27, -INF , P2 ;  /* 0xff8000001b3f7808 */ /* 0x008fc40001000000 */
[----:B------:R-:W-:Y:S02]  /*10490*/  CS2R R92, SRZ ;  /* 0x00000000005c7805 */ /* 0x000fe4000001ff00 */
[----:B------:R-:W-:Y:S02]  /*104a0*/  FMNMX.FTZ R20, R59, R14, !PT ;  /* 0x0000000e3b147209 */ /* 0x000fe40007810000 */
[----:B------:R-:W-:Y:S02]  /*104b0*/  CS2R R90, SRZ ;  /* 0x00000000005a7805 */ /* 0x000fe4000001ff00 */
[----:B------:R-:W-:Y:S01]  /*104c0*/  ISETP.GT.AND P2, PT, R97, 0x49, PT ;  /* 0x000000496100780c */ /* 0x000fe20003f44270 */
[----:B------:R3:W5:Y:S01]  /*104d0*/  MUFU.TANH R82, R69 ;  /* 0x0000004500527308 */ /* 0x0007620000002400 */
[----:B0-----:R-:W-:Y:S01]  /*104e0*/  FSEL R64, R62, -INF , P3 ;  /* 0xff8000003e407808 */ /* 0x001fe20001800000 */
[----:B-1----:R-:W-:Y:S01]  /*104f0*/  FMUL.FTZ R68, R80, UR6 ;  /* 0x0000000650447c20 */ /* 0x002fe20008410000 */
[----:B------:R-:W-:-:S02]  /*10500*/  FMNMX.FTZ R27, R63, R20, !PT ;  /* 0x000000143f1b7209 */ /* 0x000fc40007810000 */
[----:B------:R-:W-:Y:S02]  /*10510*/  ISETP.GT.AND P3, PT, R97, 0x50, PT ;  /* 0x000000506100780c */ /* 0x000fe40003f64270 */
[----:B------:R-:W-:Y:S01]  /*10520*/  FSEL R57, R74, -INF , P2 ;  /* 0xff8000004a397808 */ /* 0x000fe20001000000 */
[----:B------:R-:W0:Y:S01]  /*10530*/  MUFU.TANH R65, R65 ;  /* 0x0000004100417308 */ /* 0x000e220000002400 */
[----:B------:R-:W-:Y:S01]  /*10540*/  FMNMX.FTZ R20, R64, R27, !PT ;  /* 0x0000001b40147209 */ /* 0x000fe20007810000 */
[----:B---3--:R-:W-:Y:S01]  /*10550*/  FMUL.FTZ R69, R81, UR6 ;  /* 0x0000000651457c20 */ /* 0x008fe20008410000 */
[----:B------:R-:W-:Y:S02]  /*10560*/  ISETP.GT.AND P2, PT, R97, 0x51, PT ;  /* 0x000000516100780c */ /* 0x000fe40003f44270 */
[----:B--2---:R-:W-:Y:S02]  /*10570*/  FSEL R27, R75, -INF , P3 ;  /* 0xff8000004b1b7808 */ /* 0x004fe40001800000 */
[----:B------:R-:W-:Y:S01]  /*10580*/  FMNMX.FTZ R20, R57, R20, !PT ;  /* 0x0000001439147209 */ /* 0x000fe20007810000 */
[----:B------:R1:W-:Y:S01]  /*10590*/  MUFU.EX2 R14, R24 ;  /* 0x00000018000e7308 */ /* 0x0003e20000000800 */
[----:B------:R-:W-:-:S02]  /*105a0*/  ISETP.GT.AND P3, PT, R97, 0x58, PT ;  /* 0x000000586100780c */ /* 0x000fc40003f64270 */
[----:B------:R-:W-:Y:S02]  /*105b0*/  FSEL R55, R78, -INF , P2 ;  /* 0xff8000004e377808 */ /* 0x000fe40001000000 */
[----:B------:R-:W-:Y:S02]  /*105c0*/  ISETP.GT.AND P2, PT, R97, 0x59, PT ;  /* 0x000000596100780c */ /* 0x000fe40003f44270 */
[----:B----4-:R-:W-:Y:S01]  /*105d0*/  FSEL R53, R79, -INF , P3 ;  /* 0xff8000004f357808 */ /* 0x010fe20001800000 */
[----:B------:R-:W2:Y:S01]  /*105e0*/  MUFU.TANH R72, R72 ;  /* 0x0000004800487308 */ /* 0x000ea20000002400 */
[----:B-1----:R-:W-:Y:S02]  /*105f0*/  FMNMX.FTZ R24, R27, R20, !PT ;  /* 0x000000141b187209 */ /* 0x002fe40007810000 */
[----:B------:R-:W-:Y:S02]  /*10600*/  ISETP.GT.AND P3, PT, R97, 0x60, PT ;  /* 0x000000606100780c */ /* 0x000fe40003f64270 */
[----:B------:R-:W-:-:S02]  /*10610*/  FMNMX.FTZ R24, R55, R24, !PT ;  /* 0x0000001837187209 */ /* 0x000fc40007810000 */
[----:B-----5:R-:W-:Y:S01]  /*10620*/  FSEL R62, R82, -INF , P2 ;  /* 0xff800000523e7808 */ /* 0x020fe20001000000 */
[----:B------:R-:W1:Y:S01]  /*10630*/  MUFU.TANH R66, R66 ;  /* 0x0000004200427308 */ /* 0x000e620000002400 */
[----:B------:R-:W-:Y:S02]  /*10640*/  FMNMX.FTZ R67, R53, R24, !PT ;  /* 0x0000001835437209 */ /* 0x000fe40007810000 */
[----:B------:R-:W-:Y:S02]  /*10650*/  ISETP.GT.AND P2, PT, R97, 0x61, PT ;  /* 0x000000616100780c */ /* 0x000fe40003f44270 */
[----:B0-----:R-:W-:Y:S02]  /*10660*/  FSEL R51, R65, -INF , P3 ;  /* 0xff80000041337808 */ /* 0x001fe40001800000 */
[----:B------:R-:W-:Y:S01]  /*10670*/  FMNMX.FTZ R24, R62, R67, !PT ;  /* 0x000000433e187209 */ /* 0x000fe20007810000 */
[----:B------:R-:W0:Y:S01]  /*10680*/  MUFU.TANH R68, R68 ;  /* 0x0000004400447308 */ /* 0x000e220000002400 */
[----:B------:R-:W-:-:S02]  /*10690*/  ISETP.GT.AND P3, PT, R97, 0x68, PT ;  /* 0x000000686100780c */ /* 0x000fc40003f64270 */
[----:B------:R-:W-:Y:S02]  /*106a0*/  FSEL R65, R83, -INF , P2 ;  /* 0xff80000053417808 */ /* 0x000fe40001000000 */
[C---:B------:R-:W-:Y:S02]  /*106b0*/  ISETP.GT.AND P2, PT, R97.reuse, 0x69, PT ;  /* 0x000000696100780c */ /* 0x040fe40003f44270 */
[----:B--2---:R-:W-:Y:S01]  /*106c0*/  FSEL R49, R72, -INF , P3 ;  /* 0xff80000048317808 */ /* 0x004fe20001800000 */
[----:B------:R-:W2:Y:S01]  /*106d0*/  MUFU.TANH R69, R69 ;  /* 0x0000004500457308 */ /* 0x000ea20000002400 */
[C---:B------:R-:W-:Y:S02]  /*106e0*/  ISETP.GT.AND P3, PT, R97.reuse, 0x70, PT ;  /* 0x000000706100780c */ /* 0x040fe40003f64270 */
[----:B-1----:R-:W-:Y:S02]  /*106f0*/  FSEL R66, R66, -INF , P2 ;  /* 0xff80000042427808 */ /* 0x002fe40001000000 */
[----:B------:R-:W-:-:S03]  /*10700*/  ISETP.GT.AND P2, PT, R97, 0x71, PT ;  /* 0x000000716100780c */ /* 0x000fc60003f44270 */
[----:B------:R1:W-:Y:S01]  /*10710*/  MUFU.EX2 R20, R26 ;  /* 0x0000001a00147308 */ /* 0x0003e20000000800 */
[----:B0-----:R-:W-:Y:S02]  /*10720*/  FSEL R47, R68, -INF , P3 ;  /* 0xff800000442f7808 */ /* 0x001fe40001800000 */
[----:B------:R-:W-:-:S05]  /*10730*/  ISETP.GT.AND P3, PT, R97, 0x78, PT ;  /* 0x000000786100780c */ /* 0x000fca0003f64270 */
[----:B------:R-:W0:Y:S01]  /*10740*/  MUFU.TANH R70, R70 ;  /* 0x0000004600467308 */ /* 0x000e220000002400 */
[----:B-1----:R-:W-:-:S04]  /*10750*/  FMNMX.FTZ R26, R51, R24, !PT ;  /* 0x00000018331a7209 */ /* 0x002fc80007810000 */
[----:B------:R-:W-:-:S03]  /*10760*/  FMNMX.FTZ R26, R65, R26, !PT ;  /* 0x0000001a411a7209 */ /* 0x000fc60007810000 */
[----:B------:R-:W1:Y:S01]  /*10770*/  MUFU.TANH R71, R71 ;  /* 0x0000004700477308 */ /* 0x000e620000002400 */
[----:B------:R-:W-:-:S04]  /*10780*/  FMNMX.FTZ R67, R49, R26, !PT ;  /* 0x0000001a31437209 */ /* 0x000fc80007810000 */
[----:B------:R-:W-:Y:S02]  /*10790*/  FMNMX.FTZ R26, R66, R67, !PT ;  /* 0x00000043421a7209 */ /* 0x000fe40007810000 */
[----:B--2---:R-:W-:Y:S01]  /*107a0*/  FSEL R67, R69, -INF , P2 ;  /* 0xff80000045437808 */ /* 0x004fe20001000000 */
[----:B------:R2:W-:Y:S01]  /*107b0*/  MUFU.EX2 R24, R28 ;  /* 0x0000001c00187308 */ /* 0x0005e20000000800 */
[----:B------:R-:W-:Y:S02]  /*107c0*/  FMNMX.FTZ R26, R47, R26, !PT ;  /* 0x0000001a2f1a7209 */ /* 0x000fe40007810000 */
[----:B------:R-:W-:Y:S02]  /*107d0*/  ISETP.GT.AND P2, PT, R97, 0x79, PT ;  /* 0x000000796100780c */ /* 0x000fe40003f44270 */
[----:B------:R-:W-:Y:S02]  /*107e0*/  CS2R R96, SRZ ;  /* 0x0000000000607805 */ /* 0x000fe4000001ff00 */
[----:B------:R-:W-:Y:S01]  /*107f0*/  FMNMX.FTZ R26, R67, R26, !PT ;  /* 0x0000001a431a7209 */ /* 0x000fe20007810000 */
[----:B------:R-:W-:Y:S01]  /*10800*/  MUFU.EX2 R181, R181 ;  /* 0x000000b500b57308 */ /* 0x000fe20000000800 */
[----:B--2---:R-:W-:Y:S01]  /*10810*/  FFMA.FTZ R28, R45, UR48, -R46 ;  /* 0x000000302d1c7c23 */ /* 0x004fe2000801082e */
[----:B0-----:R-:W-:-:S02]  /*10820*/  FSEL R45, R70, -INF , P3 ;  /* 0xff800000462d7808 */ /* 0x001fc40001800000 */
[----:B-1----:R-:W-:Y:S02]  /*10830*/  FSEL R68, R71, -INF , P2 ;  /* 0xff80000047447808 */ /* 0x002fe40001000000 */
[----:B------:R-:W-:Y:S02]  /*10840*/  FMNMX.FTZ R33, R45, R26, !PT ;  /* 0x0000001a2d217209 */ /* 0x000fe40007810000 */
[----:B------:R0:W1:Y:S02]  /*10850*/  MUFU.EX2 R8, R99 ;  /* 0x0000006300087308 */ /* 0x0000640000000800 */
[----:B------:R-:W-:-:S05]  /*10860*/  FMNMX.FTZ R33, R68, R33, !PT ;  /* 0x0000002144217209 */ /* 0x000fca0007810000 */
[----:B------:R-:W2:Y:S01]  /*10870*/  SHFL.BFLY PT, R26, R33, 0x2, 0x1f ;  /* 0x0c401f00211a7f89 */ /* 0x000ea200000e0000 */
[----:B------:R-:W-:Y:S01]  /*10880*/  MUFU.EX2 R183, R183 ;  /* 0x000000b700b77308 */ /* 0x000fe20000000800 */
[----:B0-----:R-:W-:-:S07]  /*10890*/  CS2R R98, SRZ ;  /* 0x0000000000627805 */ /* 0x001fce000001ff00 */
[----:B------:R-:W-:Y:S08]  /*108a0*/  MUFU.EX2 R6, R6 ;  /* 0x0000000600067308 */ /* 0x000ff00000000800 */
[----:B------:R-:W-:Y:S01]  /*108b0*/  MUFU.EX2 R177, R177 ;  /* 0x000000b100b17308 */ /* 0x000fe20000000800 */
[----:B--2---:R-:W-:-:S07]  /*108c0*/  FMNMX.FTZ R37, R33, R26, !PT ;  /* 0x0000001a21257209 */ /* 0x004fce0007810000 */
[----:B------:R-:W-:Y:S01]  /*108d0*/  MUFU.EX2 R10, R10 ;  /* 0x0000000a000a7308 */ /* 0x000fe20000000800 */
[----:B------:R-:W0:Y:S07]  /*108e0*/  SHFL.BFLY PT, R26, R37, 0x1, 0x1f ;  /* 0x0c201f00251a7f89 */ /* 0x000e2e00000e0000 */
[----:B------:R-:W-:Y:S08]  /*108f0*/  MUFU.EX2 R179, R179 ;  /* 0x000000b300b37308 */ /* 0x000ff00000000800 */
[----:B------:R-:W-:Y:S08]  /*10900*/  MUFU.EX2 R12, R12 ;  /* 0x0000000c000c7308 */ /* 0x000ff00000000800 */
[----:B------:R-:W-:Y:S01]  /*10910*/  MUFU.EX2 R173, R173 ;  /* 0x000000ad00ad7308 */ /* 0x000fe20000000800 */
[----:B0-----:R-:W-:-:S02]  /*10920*/  FMNMX.FTZ R26, R37, R26, !PT ;  /* 0x0000001a251a7209 */ /* 0x001fc40007810000 */
[----:B------:R-:W0:Y:S02]  /*10930*/  @P1 LDC R37, c[0x0][0x44c] ;  /* 0x00011300ff251b82 */ /* 0x000e240000000800 */
[C---:B------:R-:W-:Y:S01]  /*10940*/  FSETP.NEU.FTZ.AND P2, PT, R26.reuse, -INF , PT ;  /* 0xff8000001a00780b */ /* 0x040fe20003f5d000 */
[----:B------:R-:W-:Y:S02]  /*10950*/  FMUL.FTZ R29, R26, UR48 ;  /* 0x000000301a1d7c20 */ /* 0x000fe40008410000 */
[----:B------:R-:W-:Y:S03]  /*10960*/  MUFU.EX2 R175, R175 ;  /* 0x000000af00af7308 */ /* 0x000fe60000000800 */
[----:B------:R-:W-:-:S05]  /*10970*/  FSEL R42, R29, RZ, P2 ;  /* 0x000000ff1d2a7208 */ /* 0x000fca0001000000 */
[----:B------:R-:W-:Y:S01]  /*10980*/  MUFU.EX2 R169, R169 ;  /* 0x000000a900a97308 */ /* 0x000fe20000000800 */
[--C-:B------:R-:W-:Y:S01]  /*10990*/  FFMA.FTZ R180, R48, UR48, -R42.reuse ;  /* 0x0000003030b47c23 */ /* 0x100fe2000801082a */
[--C-:B------:R-:W-:Y:S01]  /*109a0*/  FFMA.FTZ R29, R61, UR48, -R42.reuse ;  /* 0x000000303d1d7c23 */ /* 0x100fe2000801082a */
[----:B------:R-:W2:Y:S01]  /*109b0*/  @P1 LDC R48, c[0x0][0x450] ;  /* 0x00011400ff301b82 */ /* 0x000ea20000000800 */
[--C-:B------:R-:W-:Y:S01]  /*109c0*/  FFMA.FTZ R182, R5, UR48, -R42.reuse ;  /* 0x0000003005b67c23 */ /* 0x100fe2000801082a */
[--C-:B------:R-:W-:Y:S01]  /*109d0*/  FFMA.FTZ R3, R3, UR48, -R42.reuse ;  /* 0x0000003003037c23 */ /* 0x100fe2000801082a */
[--C-:B------:R-:W-:Y:S01]  /*109e0*/  FFMA.FTZ R176, R50, UR48, -R42.reuse ;  /* 0x0000003032b07c23 */ /* 0x100fe2000801082a */
[----:B------:R-:W-:Y:S01]  /*109f0*/  IMAD.U32 R5, RZ, RZ, UR38 ;  /* 0x00000026ff057e24 */ /* 0x000fe2000f8e00ff */
[----:B------:R-:W-:Y:S01]  /*10a00*/  MUFU.EX2 R180, R180 ;  /* 0x000000b400b47308 */ /* 0x000fe20000000800 */
[--C-:B------:R-:W-:Y:S01]  /*10a10*/  FFMA.FTZ R9, R9, UR48, -R42.reuse ;  /* 0x0000003009097c23 */ /* 0x100fe2000801082a */
[--C-:B------:R-:W-:Y:S01]  /*10a20*/  FFMA.FTZ R178, R11, UR48, -R42.reuse ;  /* 0x000000300bb27c23 */ /* 0x100fe2000801082a */
[----:B------:R-:W-:Y:S01]  /*10a30*/  FFMA.FTZ R11, R52, UR48, -R42 ;  /* 0x00000030340b7c23 */ /* 0x000fe2000801082a */
[----:B------:R-:W-:Y:S01]  /*10a40*/  PRMT R0, R5, 0x654, R0 ;  /* 0x0000065405007816 */ /* 0x000fe20000000000 */
[----:B0-----:R-:W-:-:S04]  /*10a50*/  @P1 IMAD.HI.U32 R37, R192, R37, RZ ;  /* 0x00000025c0251227 */ /* 0x001fc800078e00ff */
[--C-:B------:R-:W-:Y:S01]  /*10a60*/  FFMA.FTZ R172, R54, UR48, -R42.reuse ;  /* 0x0000003036ac7c23 */ /* 0x100fe2000801082a */
[--C-:B------:R-:W-:Y:S01]  /*10a70*/  FFMA.FTZ R13, R13, UR48, -R42.reuse ;  /* 0x000000300d0d7c23 */ /* 0x100fe2000801082a */
[----:B------:R-:W0:Y:S01]  /*10a80*/  MUFU.EX2 R29, R29 ;  /* 0x0000001d001d7308 */ /* 0x000e220000000800 */
[----:B------:R1:W-:Y:S01]  /*10a90*/  SYNCS.ARRIVE.TRANS64.RED.A1T0 RZ, [R0+URZ], RZ ;  /* 0x000000ff00ff79a7 */ /* 0x0003e2000810043f */
[--C-:B------:R-:W-:Y:S01]  /*10aa0*/  FFMA.FTZ R174, R15, UR48, -R42.reuse ;  /* 0x000000300fae7c23 */ /* 0x100fe2000801082a */
[--C-:B------:R-:W-:Y:S01]  /*10ab0*/  FFMA.FTZ R15, R56, UR48, -R42.reuse ;  /* 0x00000030380f7c23 */ /* 0x100fe2000801082a */
[--C-:B------:R-:W-:Y:S01]  /*10ac0*/  FFMA.FTZ R168, R58, UR48, -R42.reuse ;  /* 0x000000303aa87c23 */ /* 0x100fe2000801082a */
[--C-:B------:R-:W-:Y:S01]  /*10ad0*/  FFMA.FTZ R33, R21, UR48, -R42.reuse ;  /* 0x0000003015217c23 */ /* 0x100fe2000801082a */
[--C-:B------:R-:W-:Y:S01]  /*10ae0*/  FFMA.FTZ R170, R25, UR48, -R42.reuse ;  /* 0x0000003019aa7c23 */ /* 0x100fe2000801082a */
[----:B------:R-:W-:Y:S01]  /*10af0*/  FFMA.FTZ R21, R60, UR48, -R42 ;  /* 0x000000303c157c23 */ /* 0x000fe2000801082a */
[----:B------:R-:W3:Y:S01]  /*10b00*/  MUFU.EX2 R182, R182 ;  /* 0x000000b600b67308 */ /* 0x000ee20000000800 */
[----:B-1----:R-:W-:Y:S01]  /*10b10*/  FADD.FTZ R0, R181, R8 ;  /* 0x00000008b5007221 */ /* 0x002fe20000010000 */
[--C-:B------:R-:W-:Y:S01]  /*10b20*/  FFMA.FTZ R164, R59, UR48, -R42.reuse ;  /* 0x000000303ba47c23 */ /* 0x100fe2000801082a */
[----:B--2---:R-:W-:Y:S01]  /*10b30*/  @P1 SHF.R.U32.HI R35, RZ, R48, R37 ;  /* 0x00000030ff231219 */ /* 0x004fe20000011625 */
[--C-:B------:R-:W-:Y:S01]  /*10b40*/  FFMA.FTZ R25, R63, UR48, -R42.reuse ;  /* 0x000000303f197c23 */ /* 0x100fe2000801082a */
[--C-:B------:R-:W-:Y:S01]  /*10b50*/  FFMA.FTZ R166, R64, UR48, -R42.reuse ;  /* 0x0000003040a67c23 */ /* 0x100fe2000801082a */
[----:B------:R-:W-:Y:S01]  /*10b60*/  FFMA.FTZ R57, R57, UR48, -R42 ;  /* 0x0000003039397c23 */ /* 0x000fe2000801082a */
[----:B------:R-:W-:Y:S01]  /*10b70*/  IADD3 R37, R35, R195, -R194 ;  /* 0x000000c323257210 */ /* 0x000fe20007ffe8c2 */
[----:B------:R-:W1:Y:S01]  /*10b80*/  MUFU.EX2 R3, R3 ;  /* 0x0000000300037308 */ /* 0x000e620000000800 */
[----:B0-----:R-:W-:Y:S01]  /*10b90*/  FADD.FTZ R5, R180, R29 ;  /* 0x0000001db4057221 */ /* 0x001fe20000010000 */
[--C-:B------:R-:W-:Y:S01]  /*10ba0*/  FFMA.FTZ R27, R27, UR48, -R42.reuse ;  /* 0x000000301b1b7c23 */ /* 0x100fe2000801082a */
[----:B------:R-:W-:Y:S01]  /*10bb0*/  SHF.R.S32.HI R48, RZ, 0x1f, R37 ;  /* 0x0000001fff307819 */ /* 0x000fe20000011425 */
[--C-:B------:R-:W-:Y:S01]  /*10bc0*/  FFMA.FTZ R55, R55, UR48, -R42.reuse ;  /* 0x0000003037377c23 */ /* 0x100fe2000801082a */
[--C-:B------:R-:W-:Y:S01]  /*10bd0*/  FFMA.FTZ R53, R53, UR48, -R42.reuse ;  /* 0x0000003035357c23 */ /* 0x100fe2000801082a */
[----:B------:R-:W-:Y:S01]  /*10be0*/  F2FP.BF16.F32.PACK_AB R180, R29, R180 ;  /* 0x000000b41db4723e */ /* 0x000fe200000010ff */
[----:B------:R-:W-:Y:S01]  /*10bf0*/  FFMA.FTZ R62, R62, UR48, -R42 ;  /* 0x000000303e3e7c23 */ /* 0x000fe2000801082a */
[----:B------:R-:W0:Y:S01]  /*10c00*/  MUFU.EX2 R176, R176 ;  /* 0x000000b000b07308 */ /* 0x000e220000000800 */
[----:B---3--:R-:W-:Y:S01]  /*10c10*/  FADD.FTZ R46, R182, R5 ;  /* 0x00000005b62e7221 */ /* 0x008fe20000010000 */
[----:B------:R-:W-:Y:S01]  /*10c20*/  FADD.FTZ R5, R183, R0 ;  /* 0x00000000b7057221 */ /* 0x000fe20000010000 */
[C---:B------:R-:W-:Y:S01]  /*10c30*/  F2FP.BF16.F32.PACK_AB R183, R6.reuse, R183 ;  /* 0x000000b706b7723e */ /* 0x040fe200000010ff */
[--C-:B------:R-:W-:Y:S01]  /*10c40*/  FFMA.FTZ R51, R51, UR48, -R42.reuse ;  /* 0x0000003033337c23 */ /* 0x100fe2000801082a */
[--C-:B------:R-:W-:Y:S01]  /*10c50*/  FFMA.FTZ R65, R65, UR48, -R42.reuse ;  /* 0x0000003041417c23 */ /* 0x100fe2000801082a */
[----:B------:R-:W-:Y:S01]  /*10c60*/  FADD.FTZ R0, R6, R5 ;  /* 0x0000000506007221 */ /* 0x000fe20000010000 */
[----:B------:R-:W-:Y:S01]  /*10c70*/  FFMA.FTZ R49, R49, UR48, -R42 ;  /* 0x0000003031317c23 */ /* 0x000fe2000801082a */
[----:B------:R-:W2:Y:S01]  /*10c80*/  MUFU.EX2 R9, R9 ;  /* 0x0000000900097308 */ /* 0x000ea20000000800 */
[----:B-1----:R-:W-:Y:S01]  /*10c90*/  FADD.FTZ R35, R3, R46 ;  /* 0x0000002e03237221 */ /* 0x002fe20000010000 */
[----:B------:R-:W-:Y:S01]  /*10ca0*/  FADD.FTZ R5, R177, R0 ;  /* 0x00000000b1057221 */ /* 0x000fe20000010000 */
[----:B------:R-:W-:Y:S01]  /*10cb0*/  F2FP.BF16.F32.PACK_AB R182, R3, R182 ;  /* 0x000000b603b6723e */ /* 0x000fe200000010ff */
[--C-:B------:R-:W-:Y:S01]  /*10cc0*/  FFMA.FTZ R66, R66, UR48, -R42.reuse ;  /* 0x0000003042427c23 */ /* 0x100fe2000801082a */
[--C-:B------:R-:W-:Y:S01]  /*10cd0*/  FFMA.FTZ R47, R47, UR48, -R42.reuse ;  /* 0x000000302f2f7c23 */ /* 0x100fe2000801082a */
[----:B------:R-:W-:Y:S01]  /*10ce0*/  FADD.FTZ R0, R10, R5 ;  /* 0x000000050a007221 */ /* 0x000fe20000010000 */
[----:B------:R-:W-:Y:S01]  /*10cf0*/  FFMA.FTZ R67, R67, UR48, -R42 ;  /* 0x0000003043437c23 */ /* 0x000fe2000801082a */
[----:B------:R-:W1:Y:S01]  /*10d00*/  MUFU.EX2 R178, R178 ;  /* 0x000000b200b27308 */ /* 0x000e620000000800 */
[----:B0-----:R-:W-:Y:S01]  /*10d10*/  FADD.FTZ R46, R176, R35 ;  /* 0x00000023b02e7221 */ /* 0x001fe20000010000 */
[----:B------:R-:W-:Y:S01]  /*10d20*/  FADD.FTZ R5, R179, R0 ;  /* 0x00000000b3057221 */ /* 0x000fe20000010000 */
[--C-:B------:R-:W-:Y:S01]  /*10d30*/  FFMA.FTZ R45, R45, UR48, -R42.reuse ;  /* 0x000000302d2d7c23 */ /* 0x100fe2000801082a */
[----:B------:R-:W-:Y:S01]  /*10d40*/  F2FP.BF16.F32.PACK_AB R181, R8, R181 ;  /* 0x000000b508b5723e */ /* 0x000fe200000010ff */
[----:B------:R-:W-:Y:S01]  /*10d50*/  FFMA.FTZ R42, R68, UR48, -R42 ;  /* 0x00000030442a7c23 */ /* 0x000fe2000801082a */
[C---:B------:R-:W-:Y:S01]  /*10d60*/  FADD.FTZ R0, R12.reuse, R5 ;  /* 0x000000050c007221 */ /* 0x040fe20000010000 */
[----:B------:R-:W-:Y:S01]  /*10d70*/  F2FP.BF16.F32.PACK_AB R179, R12, R179 ;  /* 0x000000b30cb3723e */ /* 0x000fe200000010ff */
[----:B------:R-:W0:Y:S01]  /*10d80*/  MUFU.EX2 R11, R11 ;  /* 0x0000000b000b7308 */ /* 0x000e220000000800 */
[----:B--2---:R-:W-:Y:S01]  /*10d90*/  FADD.FTZ R35, R9, R46 ;  /* 0x0000002e09237221 */ /* 0x004fe20000010000 */
[----:B------:R-:W-:Y:S01]  /*10da0*/  FADD.FTZ R5, R173, R0 ;  /* 0x00000000ad057221 */ /* 0x000fe20000010000 */
[----:B------:R-:W-:Y:S01]  /*10db0*/  F2FP.BF16.F32.PACK_AB R176, R9, R176 ;  /* 0x000000b009b0723e */ /* 0x000fe200000010ff */
[----:B------:R-:W-:Y:S01]  /*10dc0*/  VIADD R12, R88, 0xfffffffe ;  /* 0xfffffffe580c7836 */ /* 0x000fe20000000000 */
[----:B------:R-:W-:Y:S01]  /*10dd0*/  F2FP.BF16.F32.PACK_AB R177, R10, R177 ;  /* 0x000000b10ab1723e */ /* 0x000fe200000010ff */
[C---:B------:R-:W-:Y:S01]  /*10de0*/  FADD.FTZ R0, R14.reuse, R5 ;  /* 0x000000050e007221 */ /* 0x040fe20000010000 */
[----:B------:R-:W-:Y:S01]  /*10df0*/  F2FP.BF16.F32.PACK_AB R173, R14, R173 ;  /* 0x000000ad0ead723e */ /* 0x000fe200000010ff */
[----:B------:R-:W2:Y:S01]  /*10e00*/  MUFU.EX2 R172, R172 ;  /* 0x000000ac00ac7308 */ /* 0x000ea20000000800 */
[----:B-1----:R-:W-:Y:S01]  /*10e10*/  FADD.FTZ R46, R178, R35 ;  /* 0x00000023b22e7221 */ /* 0x002fe20000010000 */
[----:B------:R-:W-:Y:S01]  /*10e20*/  FADD.FTZ R5, R175, R0 ;  /* 0x00000000af057221 */ /* 0x000fe20000010000 */
[----:B------:R-:W-:-:S02]  /*10e30*/  F2FP.BF16.F32.PACK_AB R175, R20, R175 ;  /* 0x000000af14af723e */ /* 0x000fc400000010ff */
[----:B------:R-:W-:Y:S01]  /*10e40*/  CS2R R88, SRZ ;  /* 0x0000000000587805 */ /* 0x000fe2000001ff00 */
[----:B------:R-:W-:Y:S01]  /*10e50*/  FADD.FTZ R0, R20, R5 ;  /* 0x0000000514007221 */ /* 0x000fe20000010000 */
[----:B------:R-:W-:Y:S01]  /*10e60*/  LEA.HI R5, R48, R37, RZ, 0x7 ;  /* 0x0000002530057211 */ /* 0x000fe200078f38ff */
        /* <DEDUP_REMOVED lines=14> */
[----:B-1----:R-:W-:Y:S01]  /*10f50*/  FADD.FTZ R46, R168, R35 ;  /* 0x00000023a82e7221 */ /* 0x002fe20000010000 */
[----:B------:R-:W-:Y:S01]  /*10f60*/  FADD.FTZ R35, R169, R0 ;  /* 0x00000000a9237221 */ /* 0x000fe20000010000 */
[----:B------:R-:W-:-:S03]  /*10f70*/  F2FP.BF16.F32.PACK_AB R169, R24, R169 ;  /* 0x000000a918a9723e */ /* 0x000fc600000010ff */
[----:B------:R-:W-:Y:S02]  /*10f80*/  FADD.FTZ R0, R24, R35 ;  /* 0x0000002318007221 */ /* 0x000fe40000010000 */
        /* <DEDUP_REMOVED lines=83> */
[----:B------:R0:W1:Y:S08]  /*114c0*/  MUFU.EX2 R6, R7 ;  /* 0x0000000700067308 */ /* 0x0000700000000800 */
[----:B------:R-:W3:Y:S01]  /*114d0*/  MUFU.EX2 R42, R42 ;  /* 0x0000002a002a7308 */ /* 0x000ee20000000800 */
[----:B0-----:R-:W-:Y:S01]  /*114e0*/  FADD.FTZ R7, R155, R8 ;  /* 0x000000089b077221 */ /* 0x001fe20000010000 */
[----:B--2---:R-:W-:-:S03]  /*114f0*/  FADD.FTZ R3, R45, R0 ;  /* 0x000000002d037221 */ /* 0x004fc60000010000 */
[C---:B-1----:R-:W-:Y:S01]  /*11500*/  FADD.FTZ R0, R6.reuse, R7 ;  /* 0x0000000706007221 */ /* 0x042fe20000010000 */
[----:B------:R-:W-:Y:S02]  /*11510*/  F2FP.BF16.F32.PACK_AB R155, R6, R155 ;  /* 0x0000009b069b723e */ /* 0x000fe400000010ff */
[----:B------:R-:W-:-:S04]  /*11520*/  SHF.R.S32.HI R6, RZ, 0x7, R5 ;  /* 0x00000007ff067819 */ /* 0x000fc80000011405 */
[----:B------:R-:W-:Y:S01]  /*11530*/  VIMNMX R5, R199, R6, !PT ;  /* 0x00000006c7057248 */ /* 0x000fe20007fe0100 */
[C---:B---3--:R-:W-:Y:S01]  /*11540*/  FADD.FTZ R3, R42.reuse, R3 ;  /* 0x000000032a037221 */ /* 0x048fe20000010000 */
[----:B------:R-:W-:Y:S02]  /*11550*/  F2FP.BF16.F32.PACK_AB R154, R42, R45 ;  /* 0x0000002d2a9a723e */ /* 0x000fe400000010ff */
[----:B------:R-:W-:-:S13]  /*11560*/  ISETP.GE.AND P2, PT, R12, R5, PT ;  /* 0x000000050c00720c */ /* 0x000fda0003f46270 */
[----:B------:R-:W-:Y:S05]  /*11570*/  @!P2 BRA `(.L_x_9540) ;  /* 0x0000003000eca947 */ /* 0x000fea0003800000 */
[----:B------:R-:W-:Y:S02]  /*11580*/  IMAD.MOV.U32 R10, RZ, RZ, R31 ;  /* 0x000000ffff0a7224 */ /* 0x000fe400078e001f */
[----:B------:R-:W-:Y:S02]  /*11590*/  IMAD.MOV.U32 R11, RZ, RZ, R26 ;  /* 0x000000ffff0b7224 */ /* 0x000fe400078e001a */
[----:B------:R-:W-:Y:S02]  /*115a0*/  IMAD.MOV.U32 R6, RZ, RZ, R189 ;  /* 0x000000ffff067224 */ /* 0x000fe400078e00bd */
[----:B------:R-:W-:Y:S02]  /*115b0*/  IMAD.MOV.U32 R13, RZ, RZ, R186 ;  /* 0x000000ffff0d7224 */ /* 0x000fe400078e00ba */
[----:B------:R-:W-:-:S07]  /*115c0*/  IMAD.MOV.U32 R151, RZ, RZ, RZ ;  /* 0x000000ffff977224 */ /* 0x000fce00078e00ff */
.L_x_9552:
        /* <DEDUP_REMOVED lines=8> */
.L_x_9542:
[----:B------:R-:W-:Y:S02]  /*11650*/  IADD3 R7, R13, 0x1, RZ ;  /* 0x000000010d077810 */ /* 0x000fe40007ffe0ff */
[----:B------:R-:W-:Y:S02]  /*11660*/  SHF.L.U32 R8, R189, 0x1f, RZ ;  /* 0x0000001fbd087819 */ /* 0x000fe400000006ff */
[----:B------:R-:W-:-:S04]  /*11670*/  ISETP.NE.AND P3, PT, R7, 0x2, PT ;  /* 0x000000020700780c */ /* 0x000fc80003f65270 */
[----:B------:R-:W-:-:S05]  /*11680*/  SEL R7, R7, RZ, P3 ;  /* 0x000000ff07077207 */ /* 0x000fca0001800000 */
[----:B------:R-:W-:-:S04]  /*11690*/  IMAD R7, R7, 0x8, R18 ;  /* 0x0000000807077824 */ /* 0x000fc800078e0212 */
[----:B------:R0:W1:Y:S01]  /*116a0*/  SYNCS.PHASECHK.TRANS64.TRYWAIT P3, [R7+URZ+0x28830], R8 ;  /* 0x02883008070075a7 */ /* 0x000062000806017f */
[----:B------:R-:W-:Y:S05]  /*116b0*/  @!P0 BRA `(.L_x_9543) ;  /* 0x0000000000048947 */ /* 0x000fea0003800000 */
[----:B------:R-:W-:Y:S01]  /*116c0*/  BPT.TRAP 0x1 ;  /* 0x000000040000795c */ /* 0x000fe20000300000 */
.L_x_9543:
[----:B------:R-:W-:Y:S04]  /*116d0*/  BSSY B0, `(.L_x_9541) ;  /* 0x0000004000007945 */ /* 0x000fe80003800000 */
[----:B-1----:R-:W-:Y:S05]  /*116e0*/  @P3 BRA `(.L_x_9544) ;  /* 0x0000000000083947 */ /* 0x002fea0003800000 */
[----:B------:R-:W1:Y:S02]  /*116f0*/  SYNCS.PHASECHK.TRANS64.TRYWAIT P3, [R7+URZ+0x28830], R8 ;  /* 0x02883008070075a7 */ /* 0x000e64000806017f */
[----:B-1----:R-:W-:Y:S05]  /*11700*/  @!P3 BRA `(.L_x_9545) ;  /* 0x0000013000fcb947 */ /* 0x002fea0003800000 */
.L_x_9544:
[----:B------:R-:W-:Y:S05]  /*11710*/  BSYNC B0 ;  /* 0x0000000000007941 */ /* 0x000fea0003800000 */
.L_x_9541:
        /* <DEDUP_REMOVED lines=10> */
[C---:B------:R-:W-:Y:S01]  /*117c0*/  R2UR UR15, R25.reuse ;  /* 0x00000000190f72ca */ /* 0x040fe200000e0000 */
[----:B------:R-:W-:Y:S01]  /*117d0*/  IMAD R8, R186, 0x800, R4 ;  /* 0x00000800ba087824 */ /* 0x000fe200078e0204 */
[----:B------:R-:W-:-:S02]  /*117e0*/  R2UR UR31, R25 ;  /* 0x00000000191f72ca */ /* 0x000fc400000e0000 */
[----:B------:R-:W-:Y:S01]  /*117f0*/  R2UR UR11, R21 ;  /* 0x00000000150b72ca */ /* 0x000fe200000e0000 */
[C---:B------:R-:W-:Y:S01]  /*11800*/  VIADD R24, R8.reuse, 0x4 ;  /* 0x0000000408187836 */ /* 0x040fe20000000000 */
[C---:B------:R-:W-:Y:S01]  /*11810*/  R2UR UR6, R8.reuse ;  /* 0x00000000080672ca */ /* 0x040fe200000e0000 */
[C---:B------:R-:W-:Y:S01]  /*11820*/  VIADD R20, R8.reuse, 0x2 ;  /* 0x0000000208147836 */ /* 0x040fe20000000000 */
[----:B------:R-:W-:Y:S01]  /*11830*/  R2UR UR19, R15 ;  /* 0x000000000f1372ca */ /* 0x000fe200000e0000 */
[----:B------:R-:W-:Y:S01]  /*11840*/  VIADD R14, R8, 0x6 ;  /* 0x00000006080e7836 */ /* 0x000fe20000000000 */
[----:B------:R-:W-:Y:S02]  /*11850*/  R2UR UR14, R24 ;  /* 0x00000000180e72ca */ /* 0x000fe400000e0000 */
[----:B------:R-:W-:Y:S02]  /*11860*/  IADD3 R24, R8, 0x404, RZ ;  /* 0x0000040408187810 */ /* 0x000fe40007ffe0ff */
[----:B------:R-:W-:Y:S01]  /*11870*/  R2UR UR10, R20 ;  /* 0x00000000140a72ca */ /* 0x000fe200000e0000 */
[----:B------:R-:W-:Y:S01]  /*11880*/  VIADD R20, R8, 0x400 ;  /* 0x0000040008147836 */ /* 0x000fe20000000000 */
[----:B------:R-:W-:-:S02]  /*11890*/  R2UR UR30, R24 ;  /* 0x00000000181e72ca */ /* 0x000fc400000e0000 */
[----:B0-----:R-:W-:Y:S02]  /*118a0*/  SHF.R.U32.HI R7, RZ, 0x7, R7 ;  /* 0x00000007ff077819 */ /* 0x001fe40000011607 */
[----:B------:R-:W-:Y:S01]  /*118b0*/  R2UR UR18, R14 ;  /* 0x000000000e1272ca */ /* 0x000fe200000e0000 */
[----:B------:R-:W-:Y:S01]  /*118c0*/  VIADD R14, R8, 0x402 ;  /* 0x00000402080e7836 */ /* 0x000fe20000000000 */
[----:B------:R-:W-:Y:S01]  /*118d0*/  R2UR UR22, R20 ;  /* 0x00000000141672ca */ /* 0x000fe200000e0000 */
[----:B------:R-:W-:Y:S01]  /*118e0*/  VIADD R7, R7, 0x8 ;  /* 0x0000000807077836 */ /* 0x000fe20000000000 */
[----:B------:R-:W-:Y:S01]  /*118f0*/  R2UR UR23, R21 ;  /* 0x00000000151772ca */ /* 0x000fe200000e0000 */
[----:B------:R-:W-:Y:S01]  /*11900*/  VIADD R8, R8, 0x406 ;  /* 0x0000040608087836 */ /* 0x000fe20000000000 */
[----:B------:R-:W-:Y:S02]  /*11910*/  R2UR UR26, R14 ;  /* 0x000000000e1a72ca */ /* 0x000fe400000e0000 */
[----:B------:R0:W-:Y:S01]  /*11920*/  BAR.SYNC.DEFER_BLOCKING R7, 0x100 ;  /* 0x000400070000751d */ /* 0x0001e20000010000 */
[----:B------:R-:W-:-:S02]  /*11930*/  R2UR UR27, R15 ;  /* 0x000000000f1b72ca */ /* 0x000fc400000e0000 */
        /* <DEDUP_REMOVED lines=29> */
.L_x_9547:
[----:B------:R-:W-:Y:S01]  /*11b10*/  SHF.L.U32 R6, R6, 0x1f, RZ ;  /* 0x0000001f06067819 */ /* 0x000fe200000006ff */
[----:B------:R-:W-:-:S04]  /*11b20*/  IMAD R7, R13, 0x8, R18 ;  /* 0x000000080d077824 */ /* 0x000fc800078e0212 */
[----:B------:R0:W1:Y:S01]  /*11b30*/  SYNCS.PHASECHK.TRANS64.TRYWAIT P2, [R7+URZ+0x28850], R6 ;  /* 0x02885006070075a7 */ /* 0x000062000804017f */
[----:B------:R-:W-:Y:S05]  /*11b40*/  @!P0 BRA `(.L_x_9548) ;  /* 0x0000000000048947 */ /* 0x000fea0003800000 */
[----:B------:R-:W-:Y:S01]  /*11b50*/  BPT.TRAP 0x1 ;  /* 0x000000040000795c */ /* 0x000fe20000300000 */
.L_x_9548:
[----:B-1----:R-:W-:Y:S05]  /*11b60*/  @P2 BRA `(.L_x_9546) ;  /* 0x0000000000082947 */ /* 0x002fea0003800000 */
[----:B------:R-:W1:Y:S02]  /*11b70*/  SYNCS.PHASECHK.TRANS64.TRYWAIT P2, [R7+URZ+0x28850], R6 ;  /* 0x02885006070075a7 */ /* 0x000e64000804017f */
[----:B-1----:R-:W-:Y:S05]  /*11b80*/  @!P2 BRA `(.L_x_9549) ;  /* 0x0000012c00f0a947 */ /* 0x002fea0003800000 */
.L_x_9546:
        /* <DEDUP_REMOVED lines=8> */
[----:B------:R-:W-:Y:S01]  /*11c10*/  R2UR UR7, R7 ;  /* 0x00000000070772ca */ /* 0x000fe200000e0000 */
[----:B------:R-:W-:Y:S01]  /*11c20*/  IMAD.MOV.U32 R7, RZ, RZ, 0x40000040 ;  /* 0x40000040ff077424 */ /* 0x000fe200078e00ff */
[----:B------:R-:W-:-:S05]  /*11c30*/  LOP3.LUT R6, R6, 0x4000000, RZ, 0xfc, !PT ;  /* 0x0400000006067812 */ /* 0x000fca00078efcff */
        /* <DEDUP_REMOVED lines=56> */
.L_x_9550:
[----:B------:R-:W-:Y:S01]  /*11fc0*/  FMUL.FTZ R158, R33, UR47 ;  /* 0x0000002f219e7c20 */ /* 0x000fe20008410000 */
[----:B------:R-:W-:Y:S01]  /*11fd0*/  FMUL.FTZ R14, R34, UR47 ;  /* 0x0000002f220e7c20 */ /* 0x000fe20008410000 */
[----:B------:R-:W1:Y:S01]  /*11fe0*/  @P1 LDC R33, c[0x0][0x44c] ;  /* 0x00011300ff211b82 */ /* 0x000e620000000800 */
[----:B0-----:R-:W-:Y:S01]  /*11ff0*/  FMUL.FTZ R6, R26, UR47 ;  /* 0x0000002f1a067c20 */ /* 0x001fe20008410000 */
[----:B------:R-:W-:Y:S02]  /*12000*/  IMAD.IADD R26, R206, 0x1, R192 ;  /* 0x00000001ce1a7824 */ /* 0x000fe400078e02c0 */
[----:B------:R-:W-:Y:S01]  /*12010*/  FMUL.FTZ R157, R24, UR47 ;  /* 0x0000002f189d7c20 */ /* 0x000fe20008410000 */
[----:B------:R-:W-:Y:S01]  /*12020*/  FMUL.FTZ R156, R25, UR47 ;  /* 0x0000002f199c7c20 */ /* 0x000fe20008410000 */
[----:B------:R-:W-:Y:S01]  /*12030*/  FMUL.FTZ R15, R35, UR47 ;  /* 0x0000002f230f7c20 */ /* 0x000fe20008410000 */
[----:B------:R-:W-:Y:S01]  /*12040*/  FMUL.FTZ R155, R28, UR47 ;  /* 0x0000002f1c9b7c20 */ /* 0x000fe20008410000 */
[----:B------:R-:W-:Y:S01]  /*12050*/  FMUL.FTZ R153, R29, UR47 ;  /* 0x0000002f1d997c20 */ /* 0x000fe20008410000 */
[----:B------:R-:W0:Y:S01]  /*12060*/  @P1 LDC R34, c[0x0][0x450] ;  /* 0x00011400ff221b82 */ /* 0x000e220000000800 */
        /* <DEDUP_REMOVED lines=15> */
[----:B-1----:R-:W-:Y:S01]  /*12160*/  @P1 IMAD.HI.U32 R33, R26, R33, RZ ;  /* 0x000000211a211227 */ /* 0x002fe200078e00ff */
[----:B------:R-:W1:Y:S03]  /*12170*/  MUFU.TANH R155, R155 ;  /* 0x0000009b009b7308 */ /* 0x000e660000002400 */
[----:B------:R-:W-:Y:S01]  /*12180*/  FMUL.FTZ R45, R53, UR47 ;  /* 0x0000002f352d7c20 */ /* 0x000fe20008410000 */
[----:B------:R-:W-:Y:S01]  /*12190*/  FMUL.FTZ R25, R43, UR47 ;  /* 0x0000002f2b197c20 */ /* 0x000fe20008410000 */
[----:B------:R-:W-:Y:S01]  /*121a0*/  FMUL.FTZ R43, R49, UR47 ;  /* 0x0000002f312b7c20 */ /* 0x000fe20008410000 */
[----:B------:R-:W-:Y:S01]  /*121b0*/  FMUL.FTZ R9, R31, UR47 ;  /* 0x0000002f1f097c20 */ /* 0x000fe20008410000 */
[----:B------:R-:W-:Y:S01]  /*121c0*/  FMUL.FTZ R31, R54, UR47 ;  /* 0x0000002f361f7c20 */ /* 0x000fe20008410000 */
[----:B------:R-:W-:Y:S01]  /*121d0*/  FMUL.FTZ R7, R27, UR47 ;  /* 0x0000002f1b077c20 */ /* 0x000fe20008410000 */
[----:B0-----:R-:W-:Y:S01]  /*121e0*/  @P1 SHF.R.U32.HI R26, RZ, R34, R33 ;  /* 0x00000022ff1a1219 */ /* 0x001fe20000011621 */
[----:B------:R-:W-:Y:S01]  /*121f0*/  IMAD.MOV.U32 R33, RZ, RZ, -0x80 ;  /* 0xffffff80ff217424 */ /* 0x000fe200078e00ff */
[----:B------:R-:W0:Y:S01]  /*12200*/  MUFU.TANH R153, R153 ;  /* 0x0000009900997308 */ /* 0x000e220000002400 */
[----:B------:R-:W-:Y:S01]  /*12210*/  FMUL.FTZ R32, R55, UR47 ;  /* 0x0000002f37207c20 */ /* 0x000fe20008410000 */
[----:B------:R-:W-:Y:S01]  /*12220*/  FMUL.FTZ R27, R46, UR47 ;  /* 0x0000002f2e1b7c20 */ /* 0x000fe20008410000 */
[----:B------:R-:W4:Y:S01]  /*12230*/  SHFL.IDX PT, R159, R26, RZ, 0x1c1f ;  /* 0x001c1fff1a9f7589 */ /* 0x000f2200000e0000 */
[----:B------:R-:W-:-:S02]  /*12240*/  IMAD R34, R12, R33, 0x1 ;  /* 0x000000010c227424 */ /* 0x000fc400078e0221 */
[----:B------:R-:W-:Y:S01]  /*12250*/  FMUL.FTZ R46, R56, UR47 ;  /* 0x0000002f382e7c20 */ /* 0x000fe20008410000 */
[----:B------:R-:W-:Y:S01]  /*12260*/  FMUL.FTZ R28, R47, UR47 ;  /* 0x0000002f2f1c7c20 */ /* 0x000fe20008410000 */
[----:B------:R-:W-:Y:S01]  /*12270*/  FMUL.FTZ R47, R57, UR47 ;  /* 0x0000002f392f7c20 */ /* 0x000fe20008410000 */
[----:B------:R-:W5:Y:S01]  /*12280*/  MUFU.TANH R152, R152 ;  /* 0x0000009800987308 */ /* 0x000f620000002400 */
[----:B------:R-:W-:Y:S01]  /*12290*/  IADD3 R35, R195, R34, -R193 ;  /* 0x00000022c3237210 */ /* 0x000fe20007ffe8c1 */
[----:B------:R-:W-:Y:S01]  /*122a0*/  FMUL.FTZ R49, R60, UR47 ;  /* 0x0000002f3c317c20 */ /* 0x000fe20008410000 */
[----:B------:R-:W-:Y:S01]  /*122b0*/  FMUL.FTZ R48, R61, UR47 ;  /* 0x0000002f3d307c20 */ /* 0x000fe20008410000 */
[----:B------:R-:W-:Y:S01]  /*122c0*/  FMUL.FTZ R8, R30, UR47 ;  /* 0x0000002f1e087c20 */ /* 0x000fe20008410000 */
[----:B------:R-:W-:Y:S01]  /*122d0*/  FMUL.FTZ R33, R58, UR47 ;  /* 0x0000002f3a217c20 */ /* 0x000fe20008410000 */
[----:B------:R-:W-:Y:S02]  /*122e0*/  IMAD.IADD R154, R35, 0x1, -R194 ;  /* 0x00000001239a7824 */ /* 0x000fe400078e0ac2 */
        /* <DEDUP_REMOVED lines=12> */
[----:B----4-:R-:W-:-:S02]  /*123b0*/  IMAD.IADD R159, R154, 0x1, R159 ;  /* 0x000000019a9f7824 */ /* 0x010fc400078e029f */
[----:B------:R-:W-:Y:S01]  /*123c0*/  FMUL.FTZ R67, R71, UR47 ;  /* 0x0000002f47437c20 */ /* 0x000fe20008410000 */
[----:B------:R-:W-:Y:S01]  /*123d0*/  FMUL.FTZ R71, R79, UR47 ;  /* 0x0000002f4f477c20 */ /* 0x000fe20008410000 */
[----:B------:R-:W-:Y:S01]  /*123e0*/  UMOV UR48, UR45 ;  /* 0x0000002d00307c82 */ /* 0x000fe20008000000 */
[C---:B------:R-:W-:Y:S01]  /*123f0*/  ISETP.GT.AND P2, PT, R159.reuse, RZ, PT ;  /* 0x000000ff9f00720c */ /* 0x040fe20003f44270 */
[----:B------:R-:W4:Y:S01]  /*12400*/  MUFU.TANH R36, R36 ;  /* 0x0000002400247308 */ /* 0x000f220000002400 */
[----:B------:R-:W-:Y:S02]  /*12410*/  ISETP.GT.AND P3, PT, R159, 0x1, PT ;  /* 0x000000019f00780c */ /* 0x000fe40003f64270 */
[----:B--2---:R-:W-:Y:S02]  /*12420*/  FSEL R157, R157, -INF , P2 ;  /* 0xff8000009d9d7808 */ /* 0x004fe40001000000 */
[----:B------:R-:W-:Y:S02]  /*12430*/  ISETP.GT.AND P2, PT, R159, 0x8, PT ;  /* 0x000000089f00780c */ /* 0x000fe40003f44270 */
[----:B---3--:R-:W-:Y:S01]  /*12440*/  FSEL R156, R156, -INF , P3 ;  /* 0xff8000009c9c7808 */ /* 0x008fe20001800000 */
[----:B------:R-:W2:Y:S01]  /*12450*/  MUFU.TANH R38, R38 ;  /* 0x0000002600267308 */ /* 0x000ea20000002400 */
[----:B------:R-:W-:-:S02]  /*12460*/  FMNMX.FTZ R35, R157, R11, !PT ;  /* 0x0000000b9d237209 */ /* 0x000fc40007810000 */
[----:B------:R-:W-:Y:S02]  /*12470*/  ISETP.GT.AND P3, PT, R159, 0x9, PT ;  /* 0x000000099f00780c */ /* 0x000fe40003f64270 */
[----:B-1----:R-:W-:Y:S02]  /*12480*/  FSEL R155, R155, -INF , P2 ;  /* 0xff8000009b9b7808 */ /* 0x002fe40001000000 */
[----:B------:R-:W-:Y:S01]  /*12490*/  FMNMX.FTZ R50, R156, R35, !PT ;  /* 0x000000239c327209 */ /* 0x000fe20007810000 */
[----:B------:R-:W1:Y:S01]  /*124a0*/  MUFU.TANH R39, R39 ;  /* 0x0000002700277308 */ /* 0x000e620000002400 */
[----:B------:R-:W-:Y:S02]  /*124b0*/  ISETP.GT.AND P2, PT, R159, 0x10, PT ;  /* 0x000000109f00780c */ /* 0x000fe40003f44270 */
[----:B0-----:R-:W-:Y:S02]  /*124c0*/  FSEL R153, R153, -INF , P3 ;  /* 0xff80000099997808 */ /* 0x001fe40001800000 */
[----:B------:R-:W-:Y:S01]  /*124d0*/  FMNMX.FTZ R52, R155, R50, !PT ;  /* 0x000000329b347209 */ /* 0x000fe20007810000 */
[----:B------:R-:W-:Y:S01]  /*124e0*/  FMUL.FTZ R50, R64, UR47 ;  /* 0x0000002f40327c20 */ /* 0x000fe20008410000 */
[----:B------:R-:W-:Y:S01]  /*124f0*/  ISETP.GT.AND P3, PT, R159, 0x11, PT ;  /* 0x000000119f00780c */ /* 0x000fe20003f64270 */
[----:B------:R-:W0:Y:S01]  /*12500*/  MUFU.TANH R40, R40 ;  /* 0x0000002800287308 */ /* 0x000e220000002400 */
[----:B-----5:R-:W-:-:S02]  /*12510*/  FSEL R152, R152, -INF , P2 ;  /* 0xff80000098987808 */ /* 0x020fc40001000000 */
[----:B------:R-:W-:Y:S02]  /*12520*/  FMNMX.FTZ R37, R153, R52, !PT ;  /* 0x0000003499257209 */ /* 0x000fe40007810000 */
[C---:B------:R-:W-:Y:S02]  /*12530*/  ISETP.GT.AND P2, PT, R159.reuse, 0x18, PT ;  /* 0x000000189f00780c */ /* 0x040fe40003f44270 */
[----:B------:R-:W-:Y:S01]  /*12540*/  FSEL R35, R158, -INF , P3 ;  /* 0xff8000009e237808 */ /* 0x000fe20001800000 */
[----:B------:R-:W3:Y:S01]  /*12550*/  MUFU.TANH R41, R41 ;  /* 0x0000002900297308 */ /* 0x000ee20000002400 */
[----:B------:R-:W-:Y:S02]  /*12560*/  FMNMX.FTZ R52, R152, R37, !PT ;  /* 0x0000002598347209 */ /* 0x000fe40007810000 */
[----:B------:R-:W-:Y:S02]  /*12570*/  ISETP.GT.AND P3, PT, R159, 0x19, PT ;  /* 0x000000199f00780c */ /* 0x000fe40003f64270 */
[----:B------:R-:W-:-:S02]  /*12580*/  FSEL R37, R160, -INF , P2 ;  /* 0xff800000a0257808 */ /* 0x000fc40001000000 */
[----:B------:R-:W-:Y:S01]  /*12590*/  FMNMX.FTZ R52, R35, R52, !PT ;  /* 0x0000003423347209 */ /* 0x000fe20007810000 */
[----:B------:R-:W5:Y:S01]  /*125a0*/  MUFU.TANH R42, R42 ;  /* 0x0000002a002a7308 */ /* 0x000f620000002400 */
[----:B------:R-:W-:Y:S02]  /*125b0*/  ISETP.GT.AND P2, PT, R159, 0x20, PT ;  /* 0x000000209f00780c */ /* 0x000fe40003f44270 */
[----:B----4-:R-:W-:Y:S02]  /*125c0*/  FSEL R36, R36, -INF , P3 ;  /* 0xff80000024247808 */ /* 0x010fe40001800000 */
[----:B------:R-:W-:Y:S01]  /*125d0*/  FMNMX.FTZ R53, R37, R52, !PT ;  /* 0x0000003425357209 */ /* 0x000fe20007810000 */
[----:B------:R-:W-:Y:S01]  /*125e0*/  FMUL.FTZ R52, R68, UR47 ;  /* 0x0000002f44347c20 */ /* 0x000fe20008410000 */
[----:B------:R-:W-:Y:S01]  /*125f0*/  ISETP.GT.AND P3, PT, R159, 0x21, PT ;  /* 0x000000219f00780c */ /* 0x000fe20003f64270 */
[----:B------:R-:W4:Y:S01]  /*12600*/  MUFU.TANH R43, R43 ;  /* 0x0000002b002b7308 */ /* 0x000f220000002400 */
[----:B--2---:R-:W-:-:S02]  /*12610*/  FSEL R38, R38, -INF , P2 ;  /* 0xff80000026267808 */ /* 0x004fc40001000000 */
[----:B------:R-:W-:Y:S02]  /*12620*/  FMNMX.FTZ R53, R36, R53, !PT ;  /* 0x0000003524357209 */ /* 0x000fe40007810000 */
[----:B------:R-:W-:Y:S02]  /*12630*/  ISETP.GT.AND P2, PT, R159, 0x28, PT ;  /* 0x000000289f00780c */ /* 0x000fe40003f44270 */
[----:B-1----:R-:W-:Y:S01]  /*12640*/  FSEL R39, R39, -INF , P3 ;  /* 0xff80000027277808 */ /* 0x002fe20001800000 */
[----:B------:R-:W1:Y:S01]  /*12650*/  MUFU.TANH R44, R44 ;  /* 0x0000002c002c7308 */ /* 0x000e620000002400 */
[----:B------:R-:W-:Y:S01]  /*12660*/  FMNMX.FTZ R54, R38, R53, !PT ;  /* 0x0000003526367209 */ /* 0x000fe20007810000 */
[----:B------:R-:W-:Y:S01]  /*12670*/  FMUL.FTZ R53, R69, UR47 ;  /* 0x0000002f45357c20 */ /* 0x000fe20008410000 */
[----:B------:R-:W-:Y:S02]  /*12680*/  ISETP.GT.AND P3, PT, R159, 0x29, PT ;  /* 0x000000299f00780c */ /* 0x000fe40003f64270 */
[----:B0-----:R-:W-:-:S02]  /*12690*/  FSEL R40, R40, -INF , P2 ;  /* 0xff80000028287808 */ /* 0x001fc40001000000 */
[----:B------:R-:W-:Y:S01]  /*126a0*/  FMNMX.FTZ R55, R39, R54, !PT ;  /* 0x0000003627377209 */ /* 0x000fe20007810000 */
[----:B------:R-:W0:Y:S01]  /*126b0*/  MUFU.TANH R45, R45 ;  /* 0x0000002d002d7308 */ /* 0x000e220000002400 */
[----:B------:R-:W-:Y:S02]  /*126c0*/  ISETP.GT.AND P2, PT, R159, 0x30, PT ;  /* 0x000000309f00780c */ /* 0x000fe40003f44270 */
[----:B---3--:R-:W-:Y:S02]  /*126d0*/  FSEL R41, R41, -INF , P3 ;  /* 0xff80000029297808 */ /* 0x008fe40001800000 */
[----:B------:R-:W-:Y:S01]  /*126e0*/  FMNMX.FTZ R54, R40, R55, !PT ;  /* 0x0000003728367209 */ /* 0x000fe20007810000 */
[----:B------:R-:W-:Y:S01]  /*126f0*/  FMUL.FTZ R55, R72, UR47 ;  /* 0x0000002f48377c20 */ /* 0x000fe20008410000 */
[----:B------:R-:W-:Y:S01]  /*12700*/  ISETP.GT.AND P3, PT, R159, 0x31, PT ;  /* 0x000000319f00780c */ /* 0x000fe20003f64270 */
[----:B------:R-:W2:Y:S01]  /*12710*/  MUFU.TANH R46, R46 ;  /* 0x0000002e002e7308 */ /* 0x000ea20000002400 */
[----:B-----5:R-:W-:-:S02]  /*12720*/  FSEL R42, R42, -INF , P2 ;  /* 0xff8000002a2a7808 */ /* 0x020fc40001000000 */
[----:B------:R-:W-:Y:S01]  /*12730*/  FMNMX.FTZ R57, R41, R54, !PT ;  /* 0x0000003629397209 */ /* 0x000fe20007810000 */
[----:B------:R-:W-:Y:S01]  /*12740*/  FMUL.FTZ R54, R73, UR47 ;  /* 0x0000002f49367c20 */ /* 0x000fe20008410000 */
[----:B------:R-:W-:Y:S01]  /*12750*/  ISETP.GT.AND P2, PT, R159, 0x38, PT ;  /* 0x000000389f00780c */ /* 0x000fe20003f44270 */
[----:B------:R-:W-:Y:S01]  /*12760*/  FMUL.FTZ R73, R83, UR47 ;  /* 0x0000002f53497c20 */ /* 0x000fe20008410000 */
[----:B----4-:R-:W-:Y:S01]  /*12770*/  FSEL R43, R43, -INF , P3 ;  /* 0xff8000002b2b7808 */ /* 0x010fe20001800000 */
[----:B------:R-:W3:Y:S01]  /*12780*/  MUFU.TANH R47, R47 ;  /* 0x0000002f002f7308 */ /* 0x000ee20000002400 */
[----:B------:R-:W-:Y:S02]  /*12790*/  FMNMX.FTZ R56, R42, R57, !PT ;  /* 0x000000392a387209 */ /* 0x000fe40007810000 */
[----:B------:R-:W-:Y:S02]  /*127a0*/  ISETP.GT.AND P3, PT, R159, 0x39, PT ;  /* 0x000000399f00780c */ /* 0x000fe40003f64270 */
[----:B-1----:R-:W-:-:S02]  /*127b0*/  FSEL R44, R44, -INF , P2 ;  /* 0xff8000002c2c7808 */ /* 0x002fc40001000000 */
[----:B------:R-:W-:Y:S01]  /*127c0*/  FMNMX.FTZ R57, R43, R56, !PT ;  /* 0x000000382b397209 */ /* 0x000fe20007810000 */
[----:B------:R-:W1:Y:S01]  /*127d0*/  MUFU.TANH R49, R49 ;  /* 0x0000003100317308 */ /* 0x000e620000002400 */
[----:B------:R-:W-:Y:S01]  /*127e0*/  ISETP.GT.AND P2, PT, R159, 0x40, PT ;  /* 0x000000409f00780c */ /* 0x000fe20003f44270 */
[----:B------:R-:W-:Y:S01]  /*127f0*/  FMUL.FTZ R56, R76, UR47 ;  /* 0x0000002f4c387c20 */ /* 0x000fe20008410000 */
[----:B0-----:R-:W-:Y:S02]  /*12800*/  FSEL R45, R45, -INF , P3 ;  /* 0xff8000002d2d7808 */ /* 0x001fe40001800000 */
[----:B------:R-:W-:Y:S02]  /*12810*/  FMNMX.FTZ R58, R44, R57, !PT ;  /* 0x000000392c3a7209 */ /* 0x000fe40007810000 */
[----:B------:R-:W-:Y:S01]  /*12820*/  ISETP.GT.AND P3, PT, R159, 0x41, PT ;  /* 0x000000419f00780c */ /* 0x000fe20003f64270 */
[----:B------:R-:W0:Y:S01]  /*12830*/  MUFU.TANH R48, R48 ;  /* 0x0000003000307308 */ /* 0x000e220000002400 */
[----:B--2---:R-:W-:-:S02]  /*12840*/  FSEL R46, R46, -INF , P2 ;  /* 0xff8000002e2e7808 */ /* 0x004fc40001000000 */
[----:B------:R-:W-:Y:S02]  /*12850*/  FMNMX.FTZ R57, R45, R58, !PT ;  /* 0x0000003a2d397209 */ /* 0x000fe40007810000 */
[----:B------:R-:W-:Y:S02]  /*12860*/  ISETP.GT.AND P2, PT, R159, 0x48, PT ;  /* 0x000000489f00780c */ /* 0x000fe40003f44270 */
[----:B---3--:R-:W-:Y:S01]  /*12870*/  FSEL R47, R47, -INF , P3 ;  /* 0xff8000002f2f7808 */ /* 0x008fe20001800000 */
[----:B------:R-:W2:Y:S01]  /*12880*/  MUFU.TANH R50, R50 ;  /* 0x0000003200327308 */ /* 0x000ea20000002400 */
[----:B------:R-:W-:Y:S01]  /*12890*/  FMNMX.FTZ R58, R46, R57, !PT ;  /* 0x000000392e3a7209 */ /* 0x000fe20007810000 */
[----:B------:R-:W-:Y:S01]  /*128a0*/  FMUL.FTZ R57, R77, UR47 ;  /* 0x0000002f4d397c20 */ /* 0x000fe20008410000 */
[----:B------:R-:W-:Y:S02]  /*128b0*/  ISETP.GT.AND P3, PT, R159, 0x49, PT ;  /* 0x000000499f00780c */ /* 0x000fe40003f64270 */
[----:B-1----:R-:W-:-:S02]  /*128c0*/  FSEL R49, R49, -INF , P2 ;  /* 0xff80000031317808 */ /* 0x002fc40001000000 */
[----:B------:R-:W-:Y:S01]  /*128d0*/  FMNMX.FTZ R58, R47, R58, !PT ;  /* 0x0000003a2f3a7209 */ /* 0x000fe20007810000 */
[----:B------:R-:W1:Y:S01]  /*128e0*/  MUFU.TANH R51, R51 ;  /* 0x0000003300337308 */ /* 0x000e620000002400 */
[----:B------:R-:W-:Y:S02]  /*128f0*/  ISETP.GT.AND P2, PT, R159, 0x50, PT ;  /* 0x000000509f00780c */ /* 0x000fe40003f44270 */
[----:B0-----:R-:W-:Y:S02]  /*12900*/  FSEL R48, R48, -INF , P3 ;  /* 0xff80000030307808 */ /* 0x001fe40001800000 */
[----:B------:R-:W-:Y:S02]  /*12910*/  FMNMX.FTZ R59, R49, R58, !PT ;  /* 0x0000003a313b7209 */ /* 0x000fe40007810000 */
[----:B------:R-:W-:Y:S01]  /*12920*/  ISETP.GT.AND P3, PT, R159, 0x51, PT ;  /* 0x000000519f00780c */ /* 0x000fe20003f64270 */
[----:B------:R-:W0:Y:S01]  /*12930*/  MUFU.TANH R52, R52 ;  /* 0x0000003400347308 */ /* 0x000e220000002400 */
[----:B--2---:R-:W-:-:S02]  /*12940*/  FSEL R50, R50, -INF , P2 ;  /* 0xff80000032327808 */ /* 0x004fc40001000000 */
[----:B------:R-:W-:Y:S02]  /*12950*/  FMNMX.FTZ R59, R48, R59, !PT ;  /* 0x0000003b303b7209 */ /* 0x000fe40007810000 */
[----:B------:R-:W-:Y:S02]  /*12960*/  ISETP.GT.AND P2, PT, R159, 0x58, PT ;  /* 0x000000589f00780c */ /* 0x000fe40003f44270 */
[----:B------:R-:W-:Y:S01]  /*12970*/  FMNMX.FTZ R58, R50, R59, !PT ;  /* 0x0000003b323a7209 */ /* 0x000fe20007810000 */
        /* <DEDUP_REMOVED lines=37> */
[----:B-1----:R-:W-:-:S04]  /*12bd0*/  FSEL R63, R84, -INF , P2 ;  /* 0xff800000543f7808 */ /* 0x002fc80001000000 */
[----:B------:R-:W-:Y:S01]  /*12be0*/  FMNMX.FTZ R68, R63, R64, !PT ;  /* 0x000000403f447209 */ /* 0x000fe20007810000 */
[----:B------:R-:W-:Y:S01]  /*12bf0*/  FMUL.FTZ R64, R66, UR47 ;  /* 0x0000002f42407c20 */ /* 0x000fe20008410000 */
[----:B------:R-:W-:Y:S01]  /*12c00*/  FMUL.FTZ R66, R70, UR47 ;  /* 0x0000002f46427c20 */ /* 0x000fe20008410000 */
[----:B------:R-:W1:Y:S01]  /*12c10*/  MUFU.TANH R7, R7 ;  /* 0x0000000700077308 */ /* 0x000e620000002400 */
[----:B0-----:R-:W-:Y:S01]  /*12c20*/  FSEL R61, R85, -INF , P3 ;  /* 0xff800000553d7808 */ /* 0x001fe20001800000 */
[----:B------:R-:W-:-:S03]  /*12c30*/  FMUL.FTZ R70, R78, UR47 ;  /* 0x0000002f4e467c20 */ /* 0x000fc60008410000 */
[----:B------:R-:W-:Y:S01]  /*12c40*/  FMNMX.FTZ R72, R61, R68, !PT ;  /* 0x000000443d487209 */ /* 0x000fe20007810000 */
[----:B------:R-:W-:Y:S02]  /*12c50*/  FMUL.FTZ R68, R74, UR47 ;  /* 0x0000002f4a447c20 */ /* 0x000fe40008410000 */
[----:B------:R-:W0:Y:S02]  /*12c60*/  MUFU.TANH R8, R8 ;  /* 0x0000000800087308 */ /* 0x000e240000002400 */
[----:B------:R-:W3:Y:S06]  /*12c70*/  SHFL.BFLY PT, R69, R72, 0x2, 0x1f ;  /* 0x0c401f0048457f89 */ /* 0x000eec00000e0000 */
[----:B------:R-:W4:Y:S08]  /*12c80*/  MUFU.TANH R9, R9 ;  /* 0x0000000900097308 */ /* 0x000f300000002400 */
[----:B------:R-:W5:Y:S08]  /*12c90*/  MUFU.TANH R14, R14 ;  /* 0x0000000e000e7308 */ /* 0x000f700000002400 */
[----:B------:R-:W5:Y:S01]  /*12ca0*/  MUFU.TANH R15, R15 ;  /* 0x0000000f000f7308 */ /* 0x000f620000002400 */
[----:B---3--:R-:W-:Y:S01]  /*12cb0*/  FMNMX.FTZ R74, R72, R69, !PT ;  /* 0x00000045484a7209 */ /* 0x008fe20007810000 */
[----:B------:R-:W-:Y:S01]  /*12cc0*/  FMUL.FTZ R69, R75, UR47 ;  /* 0x0000002f4b457c20 */ /* 0x000fe20008410000 */
[----:B------:R-:W-:Y:S01]  /*12cd0*/  FMUL.FTZ R72, R82, UR47 ;  /* 0x0000002f52487c20 */ /* 0x000fe20008410000 */
[----:B------:R-:W3:Y:S04]  /*12ce0*/  SHFL.IDX PT, R75, R26, 0x1, 0x1c1f ;  /* 0x003c1f001a4b7f89 */ /* 0x000ee800000e0000 */
[----:B------:R-:W5:Y:S01]  /*12cf0*/  MUFU.TANH R20, R20 ;  /* 0x0000001400147308 */ /* 0x000f620000002400 */
[----:B------:R-:W2:Y:S07]  /*12d00*/  SHFL.BFLY PT, R77, R74, 0x1, 0x1f ;  /* 0x0c201f004a4d7f89 */ /* 0x000eae00000e0000 */
[----:B------:R-:W5:Y:S08]  /*12d10*/  MUFU.TANH R21, R21 ;  /* 0x0000001500157308 */ /* 0x000f700000002400 */
[----:B------:R-:W5:Y:S01]  /*12d20*/  MUFU.TANH R24, R24 ;  /* 0x0000001800187308 */ /* 0x000f620000002400 */
[----:B---3--:R-:W-:-:S07]  /*12d30*/  IMAD.IADD R78, R154, 0x1, R75 ;  /* 0x000000019a4e7824 */ /* 0x008fce00078e024b */
[----:B------:R-:W3:Y:S01]  /*12d40*/  MUFU.TANH R25, R25 ;  /* 0x0000001900197308 */ /* 0x000ee20000002400 */
[----:B--2---:R-:W-:Y:S01]  /*12d50*/  FMNMX.FTZ R26, R74, R77, !PT ;  /* 0x0000004d4a1a7209 */ /* 0x004fe20007810000 */
[----:B------:R-:W-:Y:S01]  /*12d60*/  FMUL.FTZ R74, R86, UR47 ;  /* 0x0000002f564a7c20 */ /* 0x000fe20008410000 */
[C---:B------:R-:W-:Y:S01]  /*12d70*/  ISETP.GT.AND P3, PT, R78.reuse, RZ, PT ;  /* 0x000000ff4e00720c */ /* 0x040fe20003f64270 */
[----:B------:R-:W-:Y:S01]  /*12d80*/  FMUL.FTZ R77, R87, UR47 ;  /* 0x0000002f574d7c20 */ /* 0x000fe20008410000 */
[----:B------:R-:W-:Y:S01]  /*12d90*/  ISETP.GT.AND P4, PT, R78, 0x1, PT ;  /* 0x000000014e00780c */ /* 0x000fe20003f84270 */
[----:B------:R-:W-:Y:S01]  /*12da0*/  FMUL.FTZ R76, R26, UR48 ;  /* 0x000000301a4c7c20 */ /* 0x000fe20008410000 */
[----:B------:R-:W-:Y:S01]  /*12db0*/  FSEL R6, R6, -INF , P3 ;  /* 0xff80000006067808 */ /* 0x000fe20001800000 */
[----:B------:R-:W2:Y:S01]  /*12dc0*/  MUFU.TANH R27, R27 ;  /* 0x0000001b001b7308 */ /* 0x000ea20000002400 */
[----:B------:R-:W-:Y:S02]  /*12dd0*/  ISETP.GT.AND P3, PT, R78, 0x8, PT ;  /* 0x000000084e00780c */ /* 0x000fe40003f64270 */
[----:B-1----:R-:W-:-:S02]  /*12de0*/  FSEL R79, R7, -INF , P4 ;  /* 0xff800000074f7808 */ /* 0x002fc40002000000 */
[----:B------:R-:W-:Y:S02]  /*12df0*/  FMNMX.FTZ R80, R6, R10, !PT ;  /* 0x0000000a06507209 */ /* 0x000fe40007810000 */
[----:B------:R-:W-:Y:S01]  /*12e00*/  ISETP.GT.AND P4, PT, R78, 0x9, PT ;  /* 0x000000094e00780c */ /* 0x000fe20003f84270 */
[----:B------:R-:W1:Y:S01]  /*12e10*/  MUFU.TANH R28, R28 ;  /* 0x0000001c001c7308 */ /* 0x000e620000002400 */
[----:B0-----:R-:W-:Y:S02]  /*12e20*/  FSEL R8, R8, -INF , P3 ;  /* 0xff80000008087808 */ /* 0x001fe40001800000 */
[----:B------:R-:W-:Y:S02]  /*12e30*/  FMNMX.FTZ R81, R79, R80, !PT ;  /* 0x000000504f517209 */ /* 0x000fe40007810000 */
[----:B------:R-:W-:Y:S02]  /*12e40*/  ISETP.GT.AND P3, PT, R78, 0x10, PT ;  /* 0x000000104e00780c */ /* 0x000fe40003f64270 */
[----:B----4-:R-:W-:Y:S01]  /*12e50*/  FSEL R9, R9, -INF , P4 ;  /* 0xff80000009097808 */ /* 0x010fe20002000000 */
[----:B------:R-:W0:Y:S01]  /*12e60*/  MUFU.TANH R29, R29 ;  /* 0x0000001d001d7308 */ /* 0x000e220000002400 */
[----:B------:R-:W-:-:S02]  /*12e70*/  FMNMX.FTZ R82, R8, R81, !PT ;  /* 0x0000005108527209 */ /* 0x000fc40007810000 */
[----:B------:R-:W-:Y:S02]  /*12e80*/  ISETP.GT.AND P4, PT, R78, 0x11, PT ;  /* 0x000000114e00780c */ /* 0x000fe40003f84270 */
[----:B-----5:R-:W-:Y:S02]  /*12e90*/  FSEL R80, R14, -INF , P3 ;  /* 0xff8000000e507808 */ /* 0x020fe40001800000 */
[----:B------:R-:W-:Y:S01]  /*12ea0*/  FMNMX.FTZ R81, R9, R82, !PT ;  /* 0x0000005209517209 */ /* 0x000fe20007810000 */
[----:B------:R-:W4:Y:S01]  /*12eb0*/  MUFU.TANH R30, R30 ;  /* 0x0000001e001e7308 */ /* 0x000f220000002400 */
[----:B------:R-:W-:Y:S02]  /*12ec0*/  FSETP.NEU.FTZ.AND P2, PT, R26, -INF , PT ;  /* 0xff8000001a00780b */ /* 0x000fe40003f5d000 */
[----:B------:R-:W-:Y:S02]  /*12ed0*/  ISETP.GT.AND P3, PT, R78, 0x18, PT ;  /* 0x000000184e00780c */ /* 0x000fe40003f64270 */
[----:B------:R-:W-:-:S02]  /*12ee0*/  FSEL R15, R15, -INF , P4 ;  /* 0xff8000000f0f7808 */ /* 0x000fc40002000000 */
[----:B------:R-:W-:Y:S01]  /*12ef0*/  FMNMX.FTZ R14, R80, R81, !PT ;  /* 0x00000051500e7209 */ /* 0x000fe20007810000 */
[----:B------:R-:W5:Y:S01]  /*12f00*/  MUFU.TANH R31, R31 ;  /* 0x0000001f001f7308 */ /* 0x000f620000002400 */
[----:B------:R-:W-:Y:S02]  /*12f10*/  FSEL R76, R76, RZ, P2 ;  /* 0x000000ff4c4c7208 */ /* 0x000fe40001000000 */
[----:B------:R-:W-:Y:S02]  /*12f20*/  ISETP.GT.AND P4, PT, R78, 0x19, PT ;  /* 0x000000194e00780c */ /* 0x000fe40003f84270 */
[----:B------:R-:W-:Y:S01]  /*12f30*/  FSEL R20, R20, -INF , P3 ;  /* 0xff80000014147808 */ /* 0x000fe20001800000 */
[--C-:B------:R-:W-:Y:S01]  /*12f40*/  FFMA.FTZ R83, R35, UR48, -R76.reuse ;  /* 0x0000003023537c23 */ /* 0x100fe2000801084c */
[----:B------:R-:W-:Y:S01]  /*12f50*/  FMNMX.FTZ R81, R15, R14, !PT ;  /* 0x0000000e0f517209 */ /* 0x000fe20007810000 */
[--C-:B------:R-:W-:Y:S01]  /*12f60*/  FFMA.FTZ R178, R37, UR48, -R76.reuse ;  /* 0x0000003025b27c23 */ /* 0x100fe2000801084c */
[----:B------:R-:W-:Y:S01]  /*12f70*/  ISETP.GT.AND P3, PT, R78, 0x20, PT ;  /* 0x000000204e00780c */ /* 0x000fe20003f64270 */
[----:B------:R-:W5:Y:S01]  /*12f80*/  MUFU.TANH R32, R32 ;  /* 0x0000002000207308 */ /* 0x000f620000002400 */
[----:B------:R-:W-:Y:S01]  /*12f90*/  FSEL R35, R21, -INF , P4 ;  /* 0xff80000015237808 */ /* 0x000fe20002000000 */
[--C-:B------:R-:W-:Y:S01]  /*12fa0*/  FFMA.FTZ R172, R38, UR48, -R76.reuse ;  /* 0x0000003026ac7c23 */ /* 0x100fe2000801084c */
[----:B------:R-:W-:Y:S01]  /*12fb0*/  FMNMX.FTZ R82, R20, R81, !PT ;  /* 0x0000005114527209 */ /* 0x000fe20007810000 */
[--C-:B------:R-:W-:Y:S01]  /*12fc0*/  FFMA.FTZ R81, R39, UR48, -R76.reuse ;  /* 0x0000003027517c23 */ /* 0x100fe2000801084c */
[----:B------:R-:W-:Y:S01]  /*12fd0*/  ISETP.GT.AND P4, PT, R78, 0x21, PT ;  /* 0x000000214e00780c */ /* 0x000fe20003f84270 */
[--C-:B------:R-:W-:Y:S01]  /*12fe0*/  FFMA.FTZ R174, R40, UR48, -R76.reuse ;  /* 0x0000003028ae7c23 */ /* 0x100fe2000801084c */
[----:B------:R-:W-:Y:S01]  /*12ff0*/  FSEL R24, R24, -INF , P3 ;  /* 0xff80000018187808 */ /* 0x000fe20001800000 */
[----:B------:R-:W5:Y:S01]  /*13000*/  MUFU.TANH R33, R33 ;  /* 0x0000002100217308 */ /* 0x000f620000002400 */
[----:B------:R-:W-:Y:S01]  /*13010*/  FMNMX.FTZ R21, R35, R82, !PT ;  /* 0x0000005223157209 */ /* 0x000fe20007810000 */
[--C-:B------:R-:W-:Y:S01]  /*13020*/  FFMA.FTZ R168, R42, UR48, -R76.reuse ;  /* 0x000000302aa87c23 */ /* 0x100fe2000801084c */
[----:B------:R-:W-:Y:S01]  /*13030*/  ISETP.GT.AND P3, PT, R78, 0x28, PT ;  /* 0x000000284e00780c */ /* 0x000fe20003f64270 */
[--C-:B------:R-:W-:Y:S01]  /*13040*/  FFMA.FTZ R164, R46, UR48, -R76.reuse ;  /* 0x000000302ea47c23 */ /* 0x100fe2000801084c */
[----:B---3--:R-:W-:Y:S01]  /*13050*/  FSEL R25, R25, -INF , P4 ;  /* 0xff80000019197808 */ /* 0x008fe20002000000 */
[--C-:B------:R-:W-:Y:S01]  /*13060*/  FFMA.FTZ R46, R48, UR48, -R76.reuse ;  /* 0x00000030302e7c23 */ /* 0x100fe2000801084c */
[----:B------:R-:W-:Y:S01]  /*13070*/  FMNMX.FTZ R82, R24, R21, !PT ;  /* 0x0000001518527209 */ /* 0x000fe20007810000 */
[----:B------:R-:W3:Y:S01]  /*13080*/  MUFU.TANH R34, R34 ;  /* 0x0000002200227308 */ /* 0x000ee20000002400 */
[----:B------:R-:W-:Y:S01]  /*13090*/  ISETP.GT.AND P4, PT, R78, 0x29, PT ;  /* 0x000000294e00780c */ /* 0x000fe20003f84270 */
[--C-:B------:R-:W-:Y:S01]  /*130a0*/  FFMA.FTZ R21, R36, UR48, -R76.reuse ;  /* 0x0000003024157c23 */ /* 0x100fe2000801084c */
[----:B--2---:R-:W-:Y:S01]  /*130b0*/  FSEL R37, R27, -INF , P3 ;  /* 0xff8000001b257808 */ /* 0x004fe20001800000 */
        /* <DEDUP_REMOVED lines=17> */
[----:B----4-:R-:W-:Y:S01]  /*131d0*/  FSEL R36, R30, -INF , P4 ;  /* 0xff8000001e247808 */ /* 0x010fe20002000000 */
[--C-:B------:R-:W-:Y:S01]  /*131e0*/  FFMA.FTZ R176, R152, UR48, -R76.reuse ;  /* 0x0000003098b07c23 */ /* 0x100fe2000801084c */
[----:B------:R-:W-:Y:S01]  /*131f0*/  FMNMX.FTZ R27, R29, R38, !PT ;  /* 0x000000261d1b7209 */ /* 0x000fe20007810000 */
[----:B------:R-:W1:Y:S01]  /*13200*/  MUFU.TANH R64, R64 ;  /* 0x0000004000407308 */ /* 0x000e620000002400 */
[----:B-----5:R-:W-:Y:S01]  /*13210*/  FSEL R38, R31, -INF , P3 ;  /* 0xff8000001f267808 */ /* 0x020fe20001800000 */
[--C-:B------:R-:W-:Y:S01]  /*13220*/  FFMA.FTZ R160, R50, UR48, -R76.reuse ;  /* 0x0000003032a07c23 */ /* 0x100fe2000801084c */
[----:B------:R-:W-:Y:S01]  /*13230*/  ISETP.GT.AND P4, PT, R78, 0x39, PT ;  /* 0x000000394e00780c */ /* 0x000fe20003f84270 */
        /* <DEDUP_REMOVED lines=22> */
[----:B------:R-:W-:Y:S01]  /*133a0*/  FFMA.FTZ R30, R41, UR48, -R76 ;  /* 0x00000030291e7c23 */ /* 0x000fe2000801084c */
[----:B--2---:R-:W-:-:S02]  /*133b0*/  FSEL R60, R60, -INF , P3 ;  /* 0xff8000003c3c7808 */ /* 0x004fc40001800000 */
[----:B------:R-:W-:Y:S02]  /*133c0*/  FMNMX.FTZ R31, R34, R31, !PT ;  /* 0x0000001f221f7209 */ /* 0x000fe40007810000 */
[----:B------:R-:W-:Y:S01]  /*133d0*/  ISETP.GT.AND P3, PT, R78, 0x50, PT ;  /* 0x000000504e00780c */ /* 0x000fe20003f64270 */
[----:B------:R-:W2:Y:S01]  /*133e0*/  MUFU.TANH R68, R68 ;  /* 0x0000004400447308 */ /* 0x000ea20000002400 */
[----:B0-----:R-:W-:Y:S02]  /*133f0*/  FSEL R62, R62, -INF , P4 ;  /* 0xff8000003e3e7808 */ /* 0x001fe40002000000 */
[----:B------:R-:W-:Y:S02]  /*13400*/  FMNMX.FTZ R31, R60, R31, !PT ;  /* 0x0000001f3c1f7209 */ /* 0x000fe40007810000 */
[----:B------:R-:W-:Y:S02]  /*13410*/  ISETP.GT.AND P4, PT, R78, 0x51, PT ;  /* 0x000000514e00780c */ /* 0x000fe40003f84270 */
[----:B-1----:R-:W-:Y:S01]  /*13420*/  FSEL R64, R64, -INF , P3 ;  /* 0xff80000040407808 */ /* 0x002fe20001800000 */
[----:B------:R-:W0:Y:S01]  /*13430*/  MUFU.TANH R69, R69 ;  /* 0x0000004500457308 */ /* 0x000e220000002400 */
[----:B------:R-:W-:-:S02]  /*13440*/  FMNMX.FTZ R31, R62, R31, !PT ;  /* 0x0000001f3e1f7209 */ /* 0x000fc40007810000 */
[----:B------:R-:W-:Y:S02]  /*13450*/  ISETP.GT.AND P3, PT, R78, 0x58, PT ;  /* 0x000000584e00780c */ /* 0x000fe40003f64270 */
[----:B----4-:R-:W-:Y:S02]  /*13460*/  FSEL R65, R65, -INF , P4 ;  /* 0xff80000041417808 */ /* 0x010fe40002000000 */
[----:B------:R-:W-:Y:S01]  /*13470*/  FMNMX.FTZ R32, R64, R31, !PT ;  /* 0x0000001f40207209 */ /* 0x000fe20007810000 */
[----:B------:R-:W1:Y:S01]  /*13480*/  MUFU.TANH R70, R70 ;  /* 0x0000004600467308 */ /* 0x000e620000002400 */
[----:B------:R-:W-:Y:S02]  /*13490*/  ISETP.GT.AND P4, PT, R78, 0x59, PT ;  /* 0x000000594e00780c */ /* 0x000fe40003f84270 */
[----:B-----5:R-:W-:Y:S02]  /*134a0*/  FSEL R66, R66, -INF , P3 ;  /* 0xff80000042427808 */ /* 0x020fe40001800000 */
[----:B------:R-:W-:-:S02]  /*134b0*/  FMNMX.FTZ R31, R65, R32, !PT ;  /* 0x00000020411f7209 */ /* 0x000fc40007810000 */
[----:B------:R-:W-:Y:S01]  /*134c0*/  ISETP.GT.AND P3, PT, R78, 0x60, PT ;  /* 0x000000604e00780c */ /* 0x000fe20003f64270 */
[----:B------:R-:W4:Y:S01]  /*134d0*/  MUFU.TANH R71, R71 ;  /* 0x0000004700477308 */ /* 0x000f220000002400 */
[----:B---3--:R-:W-:Y:S02]  /*134e0*/  FSEL R67, R67, -INF , P4 ;  /* 0xff80000043437808 */ /* 0x008fe40002000000 */
[----:B------:R-:W-:Y:S02]  /*134f0*/  FMNMX.FTZ R40, R66, R31, !PT ;  /* 0x0000001f42287209 */ /* 0x000fe40007810000 */
[----:B------:R-:W-:Y:S02]  /*13500*/  ISETP.GT.AND P4, PT, R78, 0x61, PT ;  /* 0x000000614e00780c */ /* 0x000fe40003f84270 */
[----:B--2---:R-:W-:Y:S01]  /*13510*/  FSEL R68, R68, -INF , P3 ;  /* 0xff80000044447808 */ /* 0x004fe20001800000 */
[----:B------:R-:W2:Y:S01]  /*13520*/  MUFU.TANH R72, R72 ;  /* 0x0000004800487308 */ /* 0x000ea20000002400 */
[----:B------:R-:W-:-:S02]  /*13530*/  FMNMX.FTZ R31, R67, R40, !PT ;  /* 0x00000028431f7209 */ /* 0x000fc40007810000 */
[----:B------:R-:W-:Y:S02]  /*13540*/  ISETP.GT.AND P3, PT, R78, 0x68, PT ;  /* 0x000000684e00780c */ /* 0x000fe40003f64270 */
[----:B0-----:R-:W-:Y:S02]  /*13550*/  FSEL R69, R69, -INF , P4 ;  /* 0xff80000045457808 */ /* 0x001fe40002000000 */
[----:B------:R-:W-:Y:S01]  /*13560*/  FMNMX.FTZ R40, R68, R31, !PT ;  /* 0x0000001f44287209 */ /* 0x000fe20007810000 */
[----:B------:R-:W0:Y:S01]  /*13570*/  MUFU.TANH R73, R73 ;  /* 0x0000004900497308 */ /* 0x000e220000002400 */
[----:B------:R-:W-:Y:S02]  /*13580*/  ISETP.GT.AND P4, PT, R78, 0x69, PT ;  /* 0x000000694e00780c */ /* 0x000fe40003f84270 */
[----:B-1----:R-:W-:Y:S02]  /*13590*/  FSEL R70, R70, -INF , P3 ;  /* 0xff80000046467808 */ /* 0x002fe40001800000 */
[----:B------:R-:W-:-:S02]  /*135a0*/  FMNMX.FTZ R31, R69, R40, !PT ;  /* 0x00000028451f7209 */ /* 0x000fc40007810000 */
[----:B------:R-:W-:Y:S01]  /*135b0*/  ISETP.GT.AND P3, PT, R78, 0x70, PT ;  /* 0x000000704e00780c */ /* 0x000fe20003f64270 */
[----:B------:R-:W1:Y:S01]  /*135c0*/  MUFU.TANH R74, R74 ;  /* 0x0000004a004a7308 */ /* 0x000e620000002400 */
[----:B----4-:R-:W-:Y:S02]  /*135d0*/  FSEL R71, R71, -INF , P4 ;  /* 0xff80000047477808 */ /* 0x010fe40002000000 */
        /* <DEDUP_REMOVED lines=8> */
[----:B------:R-:W-:Y:S01]  /*13660*/  MUFU.EX2 R180, R180 ;  /* 0x000000b400b47308 */ /* 0x000fe20000000800 */
[----:B------:R-:W-:Y:S02]  /*13670*/  ISETP.GT.AND P4, PT, R78, 0x79, PT ;  /* 0x000000794e00780c */ /* 0x000fe40003f84270 */
[----:B-1----:R-:W-:Y:S02]  /*13680*/  FSEL R74, R74, -INF , P3 ;  /* 0xff8000004a4a7808 */ /* 0x002fe40001800000 */
[----:B------:R-:W-:-:S03]  /*13690*/  FMNMX.FTZ R31, R73, R42, !PT ;  /* 0x0000002a491f7209 */ /* 0x000fc60007810000 */
[----:B------:R0:W-:Y:S01]  /*136a0*/  MUFU.EX2 R75, R156 ;  /* 0x0000009c004b7308 */ /* 0x0001e20000000800 */
[----:B--2---:R-:W-:Y:S02]  /*136b0*/  FSEL R77, R77, -INF , P4 ;  /* 0xff8000004d4d7808 */ /* 0x004fe40002000000 */
[----:B------:R-:W-:-:S04]  /*136c0*/  FMNMX.FTZ R42, R74, R31, !PT ;  /* 0x0000001f4a2a7209 */ /* 0x000fc80007810000 */
[----:B------:R-:W-:Y:S01]  /*136d0*/  FMNMX.FTZ R42, R77, R42, !PT ;  /* 0x0000002a4d2a7209 */ /* 0x000fe20007810000 */
[----:B------:R1:W-:Y:S01]  /*136e0*/  MUFU.EX2 R40, R45 ;  /* 0x0000002d00287308 */ /* 0x0003e20000000800 */
[----:B0-----:R-:W-:-:S03]  /*136f0*/  FFMA.FTZ R156, R55, UR48, -R76 ;  /* 0x00000030379c7c23 */ /* 0x001fc6000801084c */
[----:B------:R-:W0:Y:S04]  /*13700*/  SHFL.BFLY PT, R31, R42, 0x2, 0x1f ;  /* 0x0c401f002a1f7f89 */ /* 0x000e2800000e0000 */
[----:B------:R-:W-:Y:S01]  /*13710*/  MUFU.EX2 R182, R182 ;  /* 0x000000b600b67308 */ /* 0x000fe20000000800 */
[----:B-1----:R-:W-:-:S07]  /*13720*/  FFMA.FTZ R45, R51, UR48, -R76 ;  /* 0x00000030332d7c23 */ /* 0x002fce000801084c */
[----:B------:R-:W-:Y:S08]  /*13730*/  MUFU.EX2 R7, R7 ;  /* 0x0000000700077308 */ /* 0x000ff00000000800 */
[----:B------:R-:W-:Y:S01]  /*13740*/  MUFU.EX2 R176, R176 ;  /* 0x000000b000b07308 */ /* 0x000fe20000000800 */
[----:B0-----:R-:W-:Y:S01]  /*13750*/  FMNMX.FTZ R41, R42, R31, !PT ;  /* 0x0000001f2a297209 */ /* 0x001fe20007810000 */
[----:B------:R-:W-:-:S06]  /*13760*/  FFMA.FTZ R42, R57, UR48, -R76 ;  /* 0x00000030392a7c23 */ /* 0x000fcc000801084c */
        /* <DEDUP_REMOVED lines=8> */
[----:B------:R-:W-:Y:S02]  /*137f0*/  FMUL.FTZ R49, R31, UR48 ;  /* 0x000000301f317c20 */ /* 0x000fe40008410000 */
        /* <DEDUP_REMOVED lines=9> */
[----:B------:R-:W-:Y:S01]  /*13890*/  FSEL R11, R31, RZ, P3 ;  /* 0x000000ff1f0b7208 */ /* 0x000fe20001800000 */
[----:B------:R-:W-:Y:S01]  /*138a0*/  MUFU.EX2 R181, R181 ;  /* 0x000000b500b57308 */ /* 0x000fe20000000800 */
[--C-:B------:R-:W-:Y:S01]  /*138b0*/  FFMA.FTZ R50, R15, UR48, -R49.reuse ;  /* 0x000000300f327c23 */ /* 0x100fe20008010831 */
[----:B------:R-:W-:Y:S01]  /*138c0*/  FMUL.FTZ R6, R6, UR48 ;  /* 0x0000003006067c20 */ /* 0x000fe20008410000 */
[--C-:B------:R-:W-:Y:S01]  /*138d0*/  FFMA.FTZ R179, R20, UR48, -R49.reuse ;  /* 0x0000003014b37c23 */ /* 0x100fe20008010831 */
[----:B------:R-:W-:Y:S01]  /*138e0*/  FADD.FTZ R11, -R11, R10 ;  /* 0x0000000a0b0b7221 */ /* 0x000fe20000010100 */
[--C-:B------:R-:W-:Y:S01]  /*138f0*/  FFMA.FTZ R35, R35, UR48, -R49.reuse ;  /* 0x0000003023237c23 */ /* 0x100fe20008010831 */
[--C-:B------:R-:W-:Y:S01]  /*13900*/  FFMA.FTZ R173, R24, UR48, -R49.reuse ;  /* 0x0000003018ad7c23 */ /* 0x100fe20008010831 */
[--C-:B------:R-:W-:Y:S01]  /*13910*/  FFMA.FTZ R20, R25, UR48, -R49.reuse ;  /* 0x0000003019147c23 */ /* 0x100fe20008010831 */
[----:B------:R-:W-:Y:S01]  /*13920*/  FMUL.FTZ R8, R11, UR48 ;  /* 0x000000300b087c20 */ /* 0x000fe20008410000 */
        /* <DEDUP_REMOVED lines=17> */
[----:B0-----:R-:W-:Y:S01]  /*13a40*/  FFMA.FTZ R10, R6, R3, R180 ;  /* 0x00000003060a7223 */ /* 0x001fe200000100b4 */
[--C-:B------:R-:W-:Y:S01]  /*13a50*/  FFMA.FTZ R157, R68, UR48, -R49.reuse ;  /* 0x00000030449d7c23 */ /* 0x100fe20008010831 */
[--C-:B------:R-:W-:Y:S01]  /*13a60*/  FFMA.FTZ R24, R69, UR48, -R49.reuse ;  /* 0x0000003045187c23 */ /* 0x100fe20008010831 */
[--C-:B------:R-:W-:Y:S01]  /*13a70*/  FFMA.FTZ R159, R70, UR48, -R49.reuse ;  /* 0x00000030469f7c23 */ /* 0x100fe20008010831 */
[----:B------:R-:W-:Y:S01]  /*13a80*/  FADD.FTZ R11, R75, R10 ;  /* 0x0000000a4b0b7221 */ /* 0x000fe20000010000 */
[----:B------:R-:W-:Y:S01]  /*13a90*/  FFMA.FTZ R153, R72, UR48, -R49 ;  /* 0x0000003048997c23 */ /* 0x000fe20008010831 */
[----:B------:R-:W-:Y:S01]  /*13aa0*/  IMAD R38, R186, 0x8, R18 ;  /* 0x00000008ba267824 */ /* 0x000fe200078e0212 */
[----:B------:R-:W0:Y:S01]  /*13ab0*/  MUFU.EX2 R183, R183 ;  /* 0x000000b700b77308 */ /* 0x000e220000000800 */
[----:B-1----:R-:W-:Y:S01]  /*13ac0*/  FFMA.FTZ R3, R8, R0, R181 ;  /* 0x0000000008037223 */ /* 0x002fe200000100b5 */
[----:B------:R-:W-:Y:S01]  /*13ad0*/  FADD.FTZ R10, R182, R11 ;  /* 0x0000000bb60a7221 */ /* 0x000fe20000010000 */
[----:B------:R-:W-:Y:S01]  /*13ae0*/  FFMA.FTZ R155, R74, UR48, -R49 ;  /* 0x000000304a9b7c23 */ /* 0x000fe20008010831 */
[----:B------:R-:W-:-:S04]  /*13af0*/  IMAD.U32 R39, RZ, RZ, UR38 ;  /* 0x00000026ff277e24 */ /* 0x000fc8000f8e00ff */
        /* <DEDUP_REMOVED lines=33> */
[----:B------:R2:W3:Y:S01]  /*13d10*/  MUFU.EX2 R32, R43 ;  /* 0x0000002b00207308 */ /* 0x0004e20000000800 */
[----:B0-----:R-:W-:-:S07]  /*13d20*/  FADD.FTZ R11, R168, R11 ;  /* 0x0000000ba80b7221 */ /* 0x001fce0000010000 */
[----:B------:R-:W0:Y:S01]  /*13d30*/  MUFU.EX2 R9, R9 ;  /* 0x0000000900097308 */ /* 0x000e220000000800 */
[----:B-1----:R-:W-:Y:S01]  /*13d40*/  FADD.FTZ R0, R169, R0 ;  /* 0x00000000a9007221 */ /* 0x002fe20000010000 */
[----:B--2---:R-:W-:-:S06]  /*13d50*/  FFMA.FTZ R43, R54, UR48, -R76 ;  /* 0x00000030362b7c23 */ /* 0x004fcc000801084c */
[----:B------:R-:W1:Y:S01]  /*13d60*/  MUFU.EX2 R170, R170 ;  /* 0x000000aa00aa7308 */ /* 0x000e620000000800 */
[----:B---3--:R-:W-:-:S07]  /*13d70*/  FADD.FTZ R11, R32, R11 ;  /* 0x0000000b200b7221 */ /* 0x008fce0000010000 */
        /* <DEDUP_REMOVED lines=47> */
[----:B------:R-:W-:-:S05]  /*14070*/  VIADD R0, R38, 0x28840 ;  /* 0x0002884026007836 */ /* 0x000fca0000000000 */
[----:B------:R-:W-:Y:S01]  /*14080*/  PRMT R0, R39, 0x654, R0 ;  /* 0x0000065427007816 */ /* 0x000fe20000000000 */
[----:B------:R-:W0:Y:S01]  /*14090*/  MUFU.EX2 R158, R158 ;  /* 0x0000009e009e7308 */ /* 0x000e220000000800 */
[----:B-1----:R-:W-:Y:S01]  /*140a0*/  FADD.FTZ R37, R43, R34 ;  /* 0x000000222b257221 */ /* 0x002fe20000010000 */
[----:B------:R-:W-:Y:S01]  /*140b0*/  FFMA.FTZ R34, R77, UR48, -R49 ;  /* 0x000000304d227c23 */ /* 0x000fe20008010831 */
[----:B------:R1:W-:Y:S05]  /*140c0*/  SYNCS.ARRIVE.TRANS64.RED.A1T0 RZ, [R0+URZ], RZ ;  /* 0x000000ff00ff79a7 */ /* 0x0003ea000810043f */
[----:B------:R-:W3:Y:S01]  /*140d0*/  MUFU.EX2 R159, R159 ;  /* 0x0000009f009f7308 */ /* 0x000ee20000000800 */
[----:B--2---:R-:W-:-:S07]  /*140e0*/  FADD.FTZ R38, R24, R3 ;  /* 0x0000000318267221 */ /* 0x004fce0000010000 */
[----:B------:R-:W2:Y:S01]  /*140f0*/  MUFU.EX2 R42, R42 ;  /* 0x0000002a002a7308 */ /* 0x000ea20000000800 */
[----:B0-----:R-:W-:-:S07]  /*14100*/  FADD.FTZ R37, R158, R37 ;  /* 0x000000259e257221 */ /* 0x001fce0000010000 */
[----:B------:R-:W0:Y:S01]  /*14110*/  MUFU.EX2 R11, R11 ;  /* 0x0000000b000b7308 */ /* 0x000e220000000800 */
[----:B---3--:R-:W-:-:S07]  /*14120*/  FADD.FTZ R38, R159, R38 ;  /* 0x000000269f267221 */ /* 0x008fce0000010000 */
        /* <DEDUP_REMOVED lines=20> */
.L_x_9551:
[----:B------:R-:W-:Y:S01]  /*14270*/  LEA R13, R13, R18, 0x3 ;  /* 0x000000120d0d7211 */ /* 0x000fe200078e18ff */
[----:B------:R-:W-:Y:S01]  /*14280*/  IMAD.U32 R38, RZ, RZ, UR38 ;  /* 0x00000026ff267e24 */ /* 0x000fe2000f8e00ff */
[----:B------:R-:W-:Y:S01]  /*14290*/  ISETP.GT.AND P2, PT, R12, R5, PT ;  /* 0x000000050c00720c */ /* 0x000fe20003f44270 */
[-C--:B------:R-:W-:Y:S01]  /*142a0*/  FMUL.FTZ R88, R88, R6.reuse ;  /* 0x0000000658587220 */ /* 0x080fe20000410000 */
[----:B------:R-:W-:Y:S01]  /*142b0*/  F2FP.BF16.F32.PACK_AB R159, R11, R159 ;  /* 0x0000009f0b9f723e */ /* 0x000fe200000010ff */
[----:B------:R-:W-:Y:S01]  /*142c0*/  VIADD R13, R13, 0x28860 ;  /* 0x000288600d0d7836 */ /* 0x000fe20000000000 */
[----:B------:R-:W-:Y:S01]  /*142d0*/  F2FP.BF16.F32.PACK_AB R153, R10, R153 ;  /* 0x000000990a99723e */ /* 0x000fe200000010ff */
        /* <DEDUP_REMOVED lines=92> */
[-C--:B------:R-:W-:Y:S01]  /*148a0*/  FMUL.FTZ R147, R147, R8.reuse ;  /* 0x0000000893937220 */ /* 0x080fe20000410000 */
[-C--:B------:R-:W-:Y:S01]  /*148b0*/  FMUL.FTZ R150, R150, R8.reuse ;  /* 0x0000000896967220 */ /* 0x080fe20000410000 */
[----:B------:R-:W-:Y:S01]  /*148c0*/  FMUL.FTZ R151, R151, R8 ;  /* 0x0000000897977220 */ /* 0x000fe20000410000 */
[----:B------:R-:W-:-:S02]  /*148d0*/  VIADD R12, R12, 0xffffffff ;  /* 0xffffffff0c0c7836 */ /* 0x000fc40000000000 */
[----:B------:R-:W-:Y:S02]  /*148e0*/  IMAD.MOV.U32 R10, RZ, RZ, R31 ;  /* 0x000000ffff0a7224 */ /* 0x000fe400078e001f */
[----:B------:R-:W-:Y:S02]  /*148f0*/  IMAD.MOV.U32 R11, RZ, RZ, R26 ;  /* 0x000000ffff0b7224 */ /* 0x000fe400078e001a */
[----:B------:R-:W-:Y:S02]  /*14900*/  IMAD.MOV.U32 R6, RZ, RZ, R189 ;  /* 0x000000ffff067224 */ /* 0x000fe400078e00bd */
[----:B0-----:R-:W-:Y:S01]  /*14910*/  IMAD.MOV.U32 R13, RZ, RZ, R186 ;  /* 0x000000ffff0d7224 */ /* 0x001fe200078e00ba */
[----:B------:R-:W-:Y:S06]  /*14920*/  @P2 BRA `(.L_x_9552) ;  /* 0xffffffcc00282947 */ /* 0x000fec000383ffff */
.L_x_9540:
[----:B------:R-:W-:-:S13]  /*14930*/  ISETP.GE.AND P1, PT, R12, R199, PT ;  /* 0x000000c70c00720c */ /* 0x000fda0003f26270 */
[----:B------:R-:W-:Y:S05]  /*14940*/  @!P1 BRA `(.L_x_9553) ;  /* 0x00000028008c9947 */ /* 0x000fea0003800000 */
[----:B------:R-:W-:Y:S02]  /*14950*/  IMAD.MOV.U32 R5, RZ, RZ, R31 ;  /* 0x000000ffff057224 */ /* 0x000fe400078e001f */
[----:B------:R-:W-:Y:S02]  /*14960*/  IMAD.MOV.U32 R10, RZ, RZ, R26 ;  /* 0x000000ffff0a7224 */ /* 0x000fe400078e001a */
[----:B------:R-:W-:Y:S02]  /*14970*/  IMAD.MOV.U32 R6, RZ, RZ, R189 ;  /* 0x000000ffff067224 */ /* 0x000fe400078e00bd */
[----:B------:R-:W-:-:S07]  /*14980*/  IMAD.MOV.U32 R11, RZ, RZ, R186 ;  /* 0x000000ffff0b7224 */ /* 0x000fce00078e00ba */
.L_x_9565:
        /* <DEDUP_REMOVED lines=10> */
.L_x_9555:
[----:B------:R-:W-:Y:S01]  /*14a30*/  IMAD R7, R186, 0x8, R18 ;  /* 0x00000008ba077824 */ /* 0x000fe200078e0212 */
[----:B------:R-:W-:-:S04]  /*14a40*/  SHF.L.U32 R8, R189, 0x1f, RZ ;  /* 0x0000001fbd087819 */ /* 0x000fc800000006ff */
[----:B------:R0:W1:Y:S01]  /*14a50*/  SYNCS.PHASECHK.TRANS64.TRYWAIT P1, [R7+URZ+0x28830], R8 ;  /* 0x02883008070075a7 */ /* 0x000062000802017f */
[----:B------:R-:W-:Y:S05]  /*14a60*/  @!P0 BRA `(.L_x_9556) ;  /* 0x0000000000048947 */ /* 0x000fea0003800000 */
[----:B------:R-:W-:Y:S01]  /*14a70*/  BPT.TRAP 0x1 ;  /* 0x000000040000795c */ /* 0x000fe20000300000 */
.L_x_9556:
[----:B------:R-:W-:Y:S04]  /*14a80*/  BSSY B0, `(.L_x_9554) ;  /* 0x0000004000007945 */ /* 0x000fe80003800000 */
[----:B-1----:R-:W-:Y:S05]  /*14a90*/  @P1 BRA `(.L_x_9557) ;  /* 0x0000000000081947 */ /* 0x002fea0003800000 */
[----:B------:R-:W1:Y:S02]  /*14aa0*/  SYNCS.PHASECHK.TRANS64.TRYWAIT P1, [R7+URZ+0x28830], R8 ;  /* 0x02883008070075a7 */ /* 0x000e64000802017f */
[----:B-1----:R-:W-:Y:S05]  /*14ab0*/  @!P1 BRA `(.L_x_9558) ;  /* 0x0000010000389947 */ /* 0x002fea0003800000 */
.L_x_9557:
[----:B------:R-:W-:Y:S05]  /*14ac0*/  BSYNC B0 ;  /* 0x0000000000007941 */ /* 0x000fea0003800000 */
.L_x_9554:
[----:B01----:R-:W0:Y:S01]  /*14ad0*/  S2R R7, SR_TID.X ;  /* 0x0000000000077919 */ /* 0x003e220000002100 */
[----:B------:R-:W-:Y:S05]  /*14ae0*/  WARPSYNC.ALL ;  /* 0x0000000000007948 */ /* 0x000fea0003800000 */
[----:B------:R-:W-:Y:S01]  /*14af0*/  LEA R8, R186, R4, 0xb ;  /* 0x00000004ba087211 */ /* 0x000fe200078e58ff */
[----:B------:R-:W-:Y:S02]  /*14b00*/  IMAD.MOV.U32 R9, RZ, RZ, 0x40000040 ;  /* 0x40000040ff097424 */ /* 0x000fe400078e00ff */
[----:B------:R-:W-:Y:S01]  /*14b10*/  IMAD.MOV.U32 R25, RZ, RZ, 0x40000040 ;  /* 0x40000040ff197424 */ /* 0x000fe200078e00ff */
[C---:B------:R-:W-:Y:S01]  /*14b20*/  R2UR UR6, R8.reuse ;  /* 0x00000000080672ca */ /* 0x040fe200000e0000 */
[C---:B------:R-:W-:Y:S01]  /*14b30*/  VIADD R24, R8.reuse, 0x4 ;  /* 0x0000000408187836 */ /* 0x040fe20000000000 */
[----:B------:R-:W-:Y:S01]  /*14b40*/  R2UR UR7, R9 ;  /* 0x00000000090772ca */ /* 0x000fe200000e0000 */
[----:B------:R-:W-:Y:S01]  /*14b50*/  VIADD R20, R8, 0x2 ;  /* 0x0000000208147836 */ /* 0x000fe20000000000 */
[C---:B------:R-:W-:Y:S01]  /*14b60*/  R2UR UR15, R25.reuse ;  /* 0x00000000190f72ca */ /* 0x040fe200000e0000 */
[----:B------:R-:W-:Y:S01]  /*14b70*/  IMAD.MOV.U32 R21, RZ, RZ, 0x40000040 ;  /* 0x40000040ff157424 */ /* 0x000fe200078e00ff */
[----:B------:R-:W-:Y:S01]  /*14b80*/  R2UR UR14, R24 ;  /* 0x00000000180e72ca */ /* 0x000fe200000e0000 */
[C---:B------:R-:W-:Y:S01]  /*14b90*/  VIADD R24, R8.reuse, 0x404 ;  /* 0x0000040408187836 */ /* 0x040fe20000000000 */
[----:B------:R-:W-:Y:S01]  /*14ba0*/  R2UR UR31, R25 ;  /* 0x00000000191f72ca */ /* 0x000fe200000e0000 */
[----:B------:R-:W-:Y:S01]  /*14bb0*/  VIADD R14, R8, 0x6 ;  /* 0x00000006080e7836 */ /* 0x000fe20000000000 */
[----:B------:R-:W-:Y:S01]  /*14bc0*/  R2UR UR10, R20 ;  /* 0x00000000140a72ca */ /* 0x000fe200000e0000 */
[----:B------:R-:W-:Y:S01]  /*14bd0*/  IMAD.MOV.U32 R15, RZ, RZ, 0x40000040 ;  /* 0x40000040ff0f7424 */ /* 0x000fe200078e00ff */
[----:B------:R-:W-:Y:S01]  /*14be0*/  R2UR UR30, R24 ;  /* 0x00000000181e72ca */ /* 0x000fe200000e0000 */
[----:B------:R-:W-:Y:S01]  /*14bf0*/  VIADD R20, R8, 0x400 ;  /* 0x0000040008147836 */ /* 0x000fe20000000000 */
[----:B------:R-:W-:-:S02]  /*14c00*/  R2UR UR11, R21 ;  /* 0x00000000150b72ca */ /* 0x000fc400000e0000 */
[----:B------:R-:W-:Y:S01]  /*14c10*/  R2UR UR18, R14 ;  /* 0x000000000e1272ca */ /* 0x000fe200000e0000 */
[C---:B------:R-:W-:Y:S01]  /*14c20*/  VIADD R14, R8.reuse, 0x402 ;  /* 0x00000402080e7836 */ /* 0x040fe20000000000 */
[----:B------:R-:W-:Y:S01]  /*14c30*/  R2UR UR19, R15 ;  /* 0x000000000f1372ca */ /* 0x000fe200000e0000 */
[----:B------:R-:W-:Y:S01]  /*14c40*/  VIADD R8, R8, 0x406 ;  /* 0x0000040608087836 */ /* 0x000fe20000000000 */
[----:B------:R-:W-:Y:S02]  /*14c50*/  R2UR UR22, R20 ;  /* 0x00000000141672ca */ /* 0x000fe400000e0000 */
[----:B0-----:R-:W-:Y:S02]  /*14c60*/  SHF.R.U32.HI R7, RZ, 0x7, R7 ;  /* 0x00000007ff077819 */ /* 0x001fe40000011607 */
[----:B------:R-:W-:Y:S02]  /*14c70*/  R2UR UR23, R21 ;  /* 0x00000000151772ca */ /* 0x000fe400000e0000 */
[----:B------:R-:W-:Y:S01]  /*14c80*/  R2UR UR26, R14 ;  /* 0x000000000e1a72ca */ /* 0x000fe200000e0000 */
[----:B------:R-:W-:Y:S01]  /*14c90*/  VIADD R7, R7, 0x8 ;  /* 0x0000000807077836 */ /* 0x000fe20000000000 */
[----:B------:R-:W-:-:S02]  /*14ca0*/  R2UR UR27, R15 ;  /* 0x000000000f1b72ca */ /* 0x000fc400000e0000 */
[----:B------:R-:W-:Y:S02]  /*14cb0*/  R2UR UR34, R8 ;  /* 0x00000000082272ca */ /* 0x000fe400000e0000 */
[----:B------:R0:W-:Y:S01]  /*14cc0*/  BAR.SYNC.DEFER_BLOCKING R7, 0x100 ;  /* 0x000400070000751d */ /* 0x0001e20000010000 */
[----:B------:R-:W-:-:S05]  /*14cd0*/  R2UR UR35, R9 ;  /* 0x00000000092372ca */ /* 0x000fca00000e0000 */
        /* <DEDUP_REMOVED lines=27> */
.L_x_9560:
[----:B------:R-:W-:Y:S01]  /*14e90*/  SHF.L.U32 R6, R6, 0x1f, RZ ;  /* 0x0000001f06067819 */ /* 0x000fe200000006ff */
[----:B------:R-:W-:-:S04]  /*14ea0*/  IMAD R7, R11, 0x8, R18 ;  /* 0x000000080b077824 */ /* 0x000fc800078e0212 */
[----:B------:R0:W1:Y:S01]  /*14eb0*/  SYNCS.PHASECHK.TRANS64.TRYWAIT P1, [R7+URZ+0x28850], R6 ;  /* 0x02885006070075a7 */ /* 0x000062000802017f */
[----:B------:R-:W-:Y:S05]  /*14ec0*/  @!P0 BRA `(.L_x_9561) ;  /* 0x0000000000048947 */ /* 0x000fea0003800000 */
[----:B------:R-:W-:Y:S01]  /*14ed0*/  BPT.TRAP 0x1 ;  /* 0x000000040000795c */ /* 0x000fe20000300000 */
.L_x_9561:
[----:B-1----:R-:W-:Y:S05]  /*14ee0*/  @P1 BRA `(.L_x_9559) ;  /* 0x0000000000081947 */ /* 0x002fea0003800000 */
[----:B------:R-:W1:Y:S02]  /*14ef0*/  SYNCS.PHASECHK.TRANS64.TRYWAIT P1, [R7+URZ+0x28850], R6 ;  /* 0x02885006070075a7 */ /* 0x000e64000802017f */
[----:B-1----:R-:W-:Y:S05]  /*14f00*/  @!P1 BRA `(.L_x_9562) ;  /* 0x000000fc00389947 */ /* 0x002fea0003800000 */
.L_x_9559:
[----:B01----:R-:W-:Y:S01]  /*14f10*/  IADD3 R6, R18, 0x400, RZ ;  /* 0x0000040012067810 */ /* 0x003fe20007ffe0ff */
[----:B------:R-:W-:Y:S01]  /*14f20*/  IMAD.MOV.U32 R7, RZ, RZ, 0x40000040 ;  /* 0x40000040ff077424 */ /* 0x000fe200078e00ff */
[----:B------:R-:W-:Y:S05]  /*14f30*/  WARPSYNC.ALL ;  /* 0x0000000000007948 */ /* 0x000fea0003800000 */
[----:B------:R-:W-:Y:S01]  /*14f40*/  SHF.R.U32.HI R6, RZ, 0x4, R6 ;  /* 0x00000004ff067819 */ /* 0x000fe20000011606 */
[----:B------:R-:W-:Y:S01]  /*14f50*/  WARPGROUP.ARRIVE ;  /* 0x00000000000079c5 */ /* 0x000fe20000000000 */
[----:B------:R-:W-:Y:S01]  /*14f60*/  R2UR UR7, R7 ;  /* 0x00000000070772ca */ /* 0x000fe200000e0000 */
[----:B------:R-:W-:Y:S01]  /*14f70*/  IMAD.MOV.U32 R9, RZ, RZ, 0x40000040 ;  /* 0x40000040ff097424 */ /* 0x000fe200078e00ff */
[----:B------:R-:W-:Y:S01]  /*14f80*/  LOP3.LUT R6, R6, 0x3fff, RZ, 0xc0, !PT ;  /* 0x00003fff06067812 */ /* 0x000fe200078ec0ff */
[----:B------:R-:W-:-:S02]  /*14f90*/  IMAD.MOV.U32 R7, RZ, RZ, 0x40000040 ;  /* 0x40000040ff077424 */ /* 0x000fc400078e00ff */
[----:B------:R-:W0:Y:S01]  /*14fa0*/  S2R R13, SR_TID.X ;  /* 0x00000000000d7919 */ /* 0x000e220000002100 */
        /* <DEDUP_REMOVED lines=57> */
.L_x_9563:
        /* <DEDUP_REMOVED lines=204> */
[----:B------:R-:W-:Y:S01]  /*16000*/  FFMA.FTZ R34, R38, UR48, -R81 ;  /* 0x0000003026227c23 */ /* 0x000fe20008010851 */
[C---:B------:R-:W-:Y:S01]  /*16010*/  FADD.FTZ R5, -R31.reuse, R5 ;  /* 0x000000051f057221 */ /* 0x040fe20000010100 */
[----:B------:R-:W-:Y:S01]  /*16020*/  FMUL.FTZ R38, R31, UR48 ;  /* 0x000000301f267c20 */ /* 0x000fe20008410000 */
[----:B------:R-:W-:Y:S01]  /*16030*/  FMUL.FTZ R10, R10, UR48 ;  /* 0x000000300a0a7c20 */ /* 0x000fe20008410000 */
        /* <DEDUP_REMOVED lines=56> */
[--C-:B------:R-:W-:Y:S01]  /*163c0*/  FFMA.FTZ R20, R64, UR48, -R38.reuse ;  /* 0x0000003040147c23 */ /* 0x100fe20008010826 */
[--C-:B------:R-:W-:Y:S01]  /*163d0*/  FFMA.FTZ R156, R65, UR48, -R81.reuse ;  /* 0x00000030419c7c23 */ /* 0x100fe20008010851 */
[--C-:B------:R-:W-:Y:S01]  /*163e0*/  FFMA.FTZ R157, R67, UR48, -R38.reuse ;  /* 0x00000030439d7c23 */ /* 0x100fe20008010826 */
[--C-:B------:R-:W-:Y:S01]  /*163f0*/  FFMA.FTZ R13, R66, UR48, -R81.reuse ;  /* 0x00000030420d7c23 */ /* 0x100fe20008010851 */
[----:B------:R-:W-:Y:S01]  /*16400*/  FFMA.FTZ R15, R68, UR48, -R38 ;  /* 0x00000030440f7c23 */ /* 0x000fe20008010826 */
[--C-:B------:R-:W-:Y:S01]  /*16410*/  FFMA.FTZ R158, R69, UR48, -R81.reuse ;  /* 0x00000030459e7c23 */ /* 0x100fe20008010851 */
[----:B------:R-:W0:Y:S01]  /*16420*/  MUFU.EX2 R183, R183 ;  /* 0x000000b700b77308 */ /* 0x000e220000000800 */
        /* <DEDUP_REMOVED lines=8> */
[----:B-1----:R-:W-:Y:S01]  /*164b0*/  FADD.FTZ R8, R182, R3 ;  /* 0x00000003b6087221 */ /* 0x002fe20000010000 */
[----:B------:R-:W-:Y:S01]  /*164c0*/  FFMA.FTZ R155, R79, UR48, -R38 ;  /* 0x000000304f9b7c23 */ /* 0x000fe20008010826 */
[----:B------:R-:W-:Y:S01]  /*164d0*/  FFMA.FTZ R37, R78, UR48, -R81 ;  /* 0x000000304e257c23 */ /* 0x000fe20008010851 */
[----:B------:R-:W-:-:S02]  /*164e0*/  IMAD R43, R186, 0x8, R18 ;  /* 0x00000008ba2b7824 */ /* 0x000fc400078e0212 */
[----:B------:R-:W-:Y:S02]  /*164f0*/  IMAD.U32 R44, RZ, RZ, UR38 ;  /* 0x00000026ff2c7e24 */ /* 0x000fe4000f8e00ff */
[----:B------:R-:W1:Y:S01]  /*16500*/  MUFU.EX2 R46, R46 ;  /* 0x0000002e002e7308 */ /* 0x000e620000000800 */
[----:B0-----:R-:W-:Y:S01]  /*16510*/  FADD.FTZ R3, R183, R0 ;  /* 0x00000000b7037221 */ /* 0x001fe20000010000 */
[----:B------:R-:W-:-:S05]  /*16520*/  VIADD R43, R43, 0x28840 ;  /* 0x000288402b2b7836 */ /* 0x000fca0000000000 */
[----:B------:R-:W-:Y:S01]  /*16530*/  PRMT R43, R44, 0x654, R43 ;  /* 0x000006542c2b7816 */ /* 0x000fe2000000002b */
[----:B------:R-:W0:Y:S01]  /*16540*/  MUFU.EX2 R176, R176 ;  /* 0x000000b000b07308 */ /* 0x000e220000000800 */
[----:B--2---:R-:W-:Y:S02]  /*16550*/  FADD.FTZ R9, R85, R8 ;  /* 0x0000000855097221 */ /* 0x004fe40000010000 */
[----:B------:R2:W-:Y:S05]  /*16560*/  SYNCS.ARRIVE.TRANS64.RED.A1T0 RZ, [R43+URZ], RZ ;  /* 0x000000ff2bff79a7 */ /* 0x0005ea000810043f */
        /* <DEDUP_REMOVED lines=56> */
[----:B------:R-:W-:-:S06]  /*168f0*/  FFMA.FTZ R9, R72, UR48, -R38 ;  /* 0x0000003048097c23 */ /* 0x000fcc0008010826 */
        /* <DEDUP_REMOVED lines=15> */
[----:B---3--:R-:W-:Y:S01]  /*169f0*/  FADD.FTZ R3, R21, R8 ;  /* 0x0000000815037221 */ /* 0x008fe20000010000 */
[--C-:B------:R-:W-:Y:S01]  /*16a00*/  FFMA.FTZ R8, R76, UR48, -R38.reuse ;  /* 0x000000304c087c23 */ /* 0x100fe20008010826 */
[----:B------:R-:W-:-:S05]  /*16a10*/  FFMA.FTZ R38, R80, UR48, -R38 ;  /* 0x0000003050267c23 */ /* 0x000fca0008010826 */
        /* <DEDUP_REMOVED lines=40> */
[----:B--2---:R-:W-:Y:S06]  /*16ca0*/  @!P0 BRA `(.L_x_9564) ;  /* 0x0000000000048947 */ /* 0x004fec0003800000 */
[----:B------:R-:W-:Y:S01]  /*16cb0*/  BPT.TRAP 0x1 ;  /* 0x000000040000795c */ /* 0x000fe20000300000 */
.L_x_9564:
        /* <DEDUP_REMOVED lines=108> */
.L_x_9553:
[----:B------:R-:W-:Y:S05]  /*17380*/  WARPSYNC.ALL ;  /* 0x0000000000007948 */ /* 0x000fea0003800000 */
[----:B------:R-:W-:Y:S06]  /*17390*/  BAR.ARV 0x8, 0x180 ;  /* 0x0206000000007b1d */ /* 0x000fec0000002000 */
[----:B------:R-:W-:Y:S05]  /*173a0*/  @!P0 BRA `(.L_x_9566) ;  /* 0x0000000000048947 */ /* 0x000fea0003800000 */
[----:B------:R-:W-:Y:S01]  /*173b0*/  BPT.TRAP 0x1 ;  /* 0x000000040000795c */ /* 0x000fe20000300000 */
.L_x_9566:
[----:B------:R-:W-:Y:S02]  /*173c0*/  LEA R11, R186, R18, 0x3 ;  /* 0x00000012ba0b7211 */ /* 0x000fe400078e18ff */
[----:B------:R-:W-:-:S04]  /*173d0*/  SHF.L.U32 R4, R189, 0x1f, RZ ;  /* 0x0000001fbd047819 */ /* 0x000fc800000006ff */
[----:B------:R0:W1:Y:S01]  /*173e0*/  SYNCS.PHASECHK.TRANS64.TRYWAIT P1, [R11+URZ+0x28850], R4 ;  /* 0x028850040b0075a7 */ /* 0x000062000802017f */
[----:B------:R-:W-:Y:S05]  /*173f0*/  @!P0 BRA `(.L_x_9567) ;  /* 0x0000000000048947 */ /* 0x000fea0003800000 */
[----:B------:R-:W-:Y:S01]  /*17400*/  BPT.TRAP 0x1 ;  /* 0x000000040000795c */ /* 0x000fe20000300000 */
.L_x_9567:
[----:B------:R-:W-:-:S05]  /*17410*/  VIADD R18, R18, 0x400 ;  /* 0x0000040012127836 */ /* 0x000fca0000000000 */
[----:B------:R-:W-:-:S04]  /*17420*/  SHF.R.U32.HI R18, RZ, 0x4, R18 ;  /* 0x00000004ff127819 */ /* 0x000fc80000011612 */
[----:B------:R-:W-:-:S04]  /*17430*/  LOP3.LUT R18, R18, 0x3fff, RZ, 0xc0, !PT ;  /* 0x00003fff12127812 */ /* 0x000fc800078ec0ff */
[----:B------:R-:W-:Y:S01]  /*17440*/  LOP3.LUT R5, R18, 0x4000000, RZ, 0xfc, !PT ;  /* 0x0400000012057812 */ /* 0x000fe200078efcff */
[----:B-1----:R-:W-:Y:S06]  /*17450*/  @P1 BRA `(.L_x_9568) ;  /* 0x0000000000081947 */ /* 0x002fec0003800000 */
[----:B------:R-:W1:Y:S02]  /*17460*/  SYNCS.PHASECHK.TRANS64.TRYWAIT P1, [R11+URZ+0x28850], R4 ;  /* 0x028850040b0075a7 */ /* 0x000e64000802017f */
[----:B-1----:R-:W-:Y:S05]  /*17470*/  @!P1 BRA `(.L_x_9569) ;  /* 0x000000d400f09947 */ /* 0x002fea0003800000 */
.L_x_9568:
[----:B01----:R-:W-:Y:S01]  /*17480*/  IMAD R4, R186, 0x800, R5 ;  /* 0x00000800ba047824 */ /* 0x003fe200078e0205 */
[----:B------:R-:W-:Y:S05]  /*17490*/  WARPSYNC.ALL ;  /* 0x0000000000007948 */ /* 0x000fea0003800000 */
[----:B------:R-:W-:Y:S01]  /*174a0*/  IMAD.MOV.U32 R5, RZ, RZ, 0x40000040 ;  /* 0x40000040ff057424 */ /* 0x000fe200078e00ff */
[C---:B------:R-:W-:Y:S01]  /*174b0*/  R2UR UR6, R4.reuse ;  /* 0x00000000040672ca */ /* 0x040fe200000e0000 */
[----:B------:R-:W-:Y:S01]  /*174c0*/  WARPGROUP.ARRIVE ;  /* 0x00000000000079c5 */ /* 0x000fe20000000000 */
[----:B------:R-:W-:Y:S02]  /*174d0*/  VIADD R6, R4, 0x80 ;  /* 0x0000008004067836 */ /* 0x000fe40000000000 */
[----:B------:R-:W-:Y:S01]  /*174e0*/  R2UR UR7, R5 ;  /* 0x00000000050772ca */ /* 0x000fe200000e0000 */
[----:B------:R-:W-:-:S02]  /*174f0*/  IMAD.MOV.U32 R7, RZ, RZ, 0x40000040 ;  /* 0x40000040ff077424 */ /* 0x000fc400078e00ff */
[----:B------:R-:W-:Y:S02]  /*17500*/  IMAD.MOV.U32 R5, RZ, RZ, 0x40000040 ;  /* 0x40000040ff057424 */ /* 0x000fe400078e00ff */
[----:B------:R-:W-:Y:S02]  /*17510*/  IMAD.MOV.U32 R9, RZ, RZ, RZ ;  /* 0x000000ffff097224 */ /* 0x000fe400078e00ff */
[----:B------:R-:W-:-:S06]  /*17520*/  IMAD.U32 R15, RZ, RZ, UR48 ;  /* 0x00000030ff0f7e24 */ /* 0x000fcc000f8e00ff */
        /* <DEDUP_REMOVED lines=32> */
[C---:B------:R-:W-:Y:S01]  /*17730*/  IADD3 R6, R4.reuse, 0x300, RZ ;  /* 0x0000030004067810 */ /* 0x040fe20007ffe0ff */
        /* <DEDUP_REMOVED lines=10> */
[----:B------:R-:W-:Y:S01]  /*177e0*/  R2UR UR7, R5 ;  /* 0x00000000050772ca */ /* 0x000fe200000e0000 */
[----:B------:R-:W0:Y:S04]  /*177f0*/  SHFL.BFLY PT, R4, R3, 0x2, 0x1f ;  /* 0x0c401f0003047f89 */ /* 0x000e2800000e0000 */
[----:B------:R-:W1:Y:S01]  /*17800*/  SHFL.BFLY PT, R5, R0, 0x2, 0x1f ;  /* 0x0c401f0000057f89 */ /* 0x000e6200000e0000 */
[----:B0-----:R-:W-:Y:S01]  /*17810*/  FADD.FTZ R4, R4, R3 ;  /* 0x0000000304047221 */ /* 0x001fe20000010000 */
[----:B------:R-:W-:-:S02]  /*17820*/  IMAD.MOV.U32 R3, RZ, RZ, -0x800000 ;  /* 0xff800000ff037424 */ /* 0x000fc400078e00ff */
[----:B-1----:R-:W-:Y:S01]  /*17830*/  FADD.FTZ R6, R5, R0 ;  /* 0x0000000005067221 */ /* 0x002fe20000010000 */
[----:B------:R-:W-:Y:S01]  /*17840*/  IMAD.MOV.U32 R0, RZ, RZ, -0x800000 ;  /* 0xff800000ff007424 */ /* 0x000fe200078e00ff */
[----:B------:R-:W0:Y:S04]  /*17850*/  SHFL.BFLY PT, R5, R4, 0x1, 0x1f ;  /* 0x0c201f0004057f89 */ /* 0x000e2800000e0000 */
[----:B------:R-:W1:Y:S01]  /*17860*/  SHFL.BFLY PT, R7, R6, 0x1, 0x1f ;  /* 0x0c201f0006077f89 */ /* 0x000e6200000e0000 */
[----:B0-----:R-:W-:Y:S01]  /*17870*/  FADD.FTZ R12, R4, R5 ;  /* 0x00000005040c7221 */ /* 0x001fe20000010000 */
[----:B------:R-:W-:Y:S02]  /*17880*/  IMAD.MOV.U32 R5, RZ, RZ, RZ ;  /* 0x000000ffff057224 */ /* 0x000fe400078e00ff */
[----:B-1----:R-:W-:-:S02]  /*17890*/  FADD.FTZ R13, R6, R7 ;  /* 0x00000007060d7221 */ /* 0x002fc40000010000 */
[----:B------:R-:W-:Y:S01]  /*178a0*/  FSETP.NE.FTZ.AND P1, PT, R12, RZ, PT ;  /* 0x000000ff0c00720b */ /* 0x000fe20003f35000 */
[----:B------:R-:W-:Y:S02]  /*178b0*/  IMAD.U32 R7, RZ, RZ, UR48 ;  /* 0x00000030ff077e24 */ /* 0x000fe4000f8e00ff */
        /* <DEDUP_REMOVED lines=17> */
.L_x_9570:
        /* <DEDUP_REMOVED lines=75> */
.L_x_9481:
        /* <DEDUP_REMOVED lines=13> */
[----:B------:R-:W4:Y:S01]  /*17f50*/  S2R R9, SR_SWINHI ;  /* 0x0000000000097919 */ /* 0x000f220000002f00 */
[----:B------:R-:W-:Y:S02]  /*17f60*/  F2FP.BF16.F32.PACK_AB R36, R137, R136 ;  /* 0x000000888924723e */ /* 0x000fe400000010ff */
[----:B------:R-:W-:Y:S02]  /*17f70*/  MOV R40, R18 ;  /* 0x0000001200287202 */ /* 0x000fe40000000f00 */
[----:B----4-:R-:W-:-:S03]  /*17f80*/  MOV R41, R9 ;  /* 0x0000000900297202 */ /* 0x010fc60000000f00 */
[----:B--2---:R-:W-:-:S03]  /*17f90*/  IMAD.WIDE R12, R8, 0x2, R40 ;  /* 0x00000002080c7825 */ /* 0x004fc600078e0228 */
[C---:B------:R-:W-:Y:S02]  /*17fa0*/  IADD3 R37, P0, R12.reuse, 0x40, RZ ;  /* 0x000000400c257810 */ /* 0x040fe40007f1e0ff */
[----:B------:R-:W-:Y:S02]  /*17fb0*/  IADD3 R35, P5, R12, 0x20, RZ ;  /* 0x000000200c237810 */ /* 0x000fe40007fbe0ff */
[----:B------:R-:W-:Y:S01]  /*17fc0*/  LOP3.LUT R8, R37, 0x380, RZ, 0xc0, !PT ;  /* 0x0000038025087812 */ /* 0x000fe200078ec0ff */
[----:B------:R-:W-:Y:S01]  /*17fd0*/  IMAD.X R31, RZ, RZ, R13, P0 ;  /* 0x000000ffff1f7224 */ /* 0x000fe200000e060d */
[C---:B------:R-:W-:Y:S02]  /*17fe0*/  ISETP.NE.AND P0, PT, R208.reuse, RZ, PT ;  /* 0x000000ffd000720c */ /* 0x040fe40003f05270 */
[----:B---3--:R-:W-:Y:S02]  /*17ff0*/  LOP3.LUT R4, R35, 0x380, RZ, 0xc0, !PT ;  /* 0x0000038023047812 */ /* 0x008fe400078ec0ff */
[----:B------:R-:W-:Y:S01]  /*18000*/  SEL R208, R208, UR4, P0 ;  /* 0x00000004d0d07c07 */ /* 0x000fe20008000000 */
[----:B------:R-:W-:Y:S05]  /*18010*/  WARPSYNC.ALL ;  /* 0x0000000000007948 */ /* 0x000fea0003800000 */
[C---:B------:R-:W-:Y:S01]  /*18020*/  LOP3.LUT R15, R12.reuse, 0x380, RZ, 0xc0, !PT ;  /* 0x000003800c0f7812 */ /* 0x040fe200078ec0ff */
[----:B------:R-:W-:Y:S01]  /*18030*/  ULDC.64 UR6, c[0x0][0xc08] ;  /* 0x0003020000067ab9 */ /* 0x000fe20000000a00 */
[----:B------:R-:W-:Y:S01]  /*18040*/  IADD3 R39, P1, R12, 0x60, RZ ;  /* 0x000000600c277810 */ /* 0x000fe20007f3e0ff */
[----:B------:R-:W-:Y:S01]  /*18050*/  ULDC.64 UR4, c[0x0][0xc00] ;  /* 0x0003000000047ab9 */ /* 0x000fe20000000a00 */
[----:B------:R-:W-:-:S02]  /*18060*/  SHF.R.U64 R4, R4, 0x3, RZ ;  /* 0x0000000304047819 */ /* 0x000fc400000012ff */
[----:B------:R-:W-:Y:S01]  /*18070*/  SHF.R.U64 R8, R8, 0x3, RZ ;  /* 0x0000000308087819 */ /* 0x000fe200000012ff */
[--C-:B------:R-:W-:Y:S01]  /*18080*/  IMAD.X R27, RZ, RZ, R13.reuse, P1 ;  /* 0x000000ffff1b7224 */ /* 0x100fe200008e060d */
[C---:B-1----:R-:W-:Y:S02]  /*18090*/  IADD3 R43, P2, R12.reuse, 0x4000, RZ ;  /* 0x000040000c2b7810 */ /* 0x042fe40007f5e0ff */
[C---:B------:R-:W-:Y:S02]  /*180a0*/  IADD3 R45, P3, R12.reuse, 0x4020, RZ ;  /* 0x000040200c2d7810 */ /* 0x040fe40007f7e0ff */
[----:B------:R-:W-:Y:S01]  /*180b0*/  IADD3.X R29, RZ, R13, RZ, P5, !PT ;  /* 0x0000000dff1d7210 */ /* 0x000fe20002ffe4ff */
[--C-:B------:R-:W-:Y:S01]  /*180c0*/  IMAD.X R25, RZ, RZ, R13.reuse, P2 ;  /* 0x000000ffff197224 */ /* 0x100fe200010e060d */
[----:B------:R-:W-:Y:S01]  /*180d0*/  SHF.R.U64 R15, R15, 0x3, RZ ;  /* 0x000000030f0f7819 */ /* 0x000fe200000012ff */
[----:B------:R-:W-:Y:S01]  /*180e0*/  IMAD.X R11, RZ, RZ, R13, P3 ;  /* 0x000000ffff0b7224 */ /* 0x000fe200018e060d */
[----:B------:R-:W-:-:S02]  /*180f0*/  IADD3 R47, P4, R12, 0x4040, RZ ;  /* 0x000040400c2f7810 */ /* 0x000fc40007f9e0ff */
[----:B------:R-:W-:Y:S02]  /*18100*/  IADD3 R32, P5, R12, 0x4060, RZ ;  /* 0x000040600c207810 */ /* 0x000fe40007fbe0ff */
[----:B------:R-:W-:Y:S01]  /*18110*/  LOP3.LUT R10, R39, 0x380, RZ, 0xc0, !PT ;  /* 0x00000380270a7812 */ /* 0x000fe200078ec0ff */
[--C-:B------:R-:W-:Y:S01]  /*18120*/  IMAD.X R9, RZ, RZ, R13.reuse, P4 ;  /* 0x000000ffff097224 */ /* 0x100fe200020e060d */
[----:B------:R-:W-:Y:S01]  /*18130*/  LOP3.LUT R28, R4, R35, RZ, 0x3c, !PT ;  /* 0x00000023041c7212 */ /* 0x000fe200078e3cff */
[----:B------:R-:W-:Y:S01]  /*18140*/  IMAD.X R33, RZ, RZ, R13, P5 ;  /* 0x000000ffff217224 */ /* 0x000fe200028e060d */
        /* <DEDUP_REMOVED lines=12> */
[----:B-----5:R-:W-:Y:S02]  /*18210*/  LOP3.LUT R24, R4, R43, RZ, 0x3c, !PT ;  /* 0x0000002b04187212 */ /* 0x020fe400078e3cff */
[----:B------:R-:W-:Y:S02]  /*18220*/  LOP3.LUT R10, R8, R45, RZ, 0x3c, !PT ;  /* 0x0000002d080a7212 */ /* 0x000fe400078e3cff */
[----:B------:R-:W-:-:S02]  /*18230*/  LOP3.LUT R8, R14, R47, RZ, 0x3c, !PT ;  /* 0x0000002f0e087212 */ /* 0x000fc400078e3cff */
[----:B------:R-:W-:Y:S02]  /*18240*/  LOP3.LUT R32, R15, R32, RZ, 0x3c, !PT ;  /* 0x000000200f207212 */ /* 0x000fe400078e3cff */
[----:B------:R-:W-:Y:S02]  /*18250*/  MOV R4, R12 ;  /* 0x0000000c00047202 */ /* 0x000fe40000000f00 */
[----:B------:R-:W-:Y:S02]  /*18260*/  F2FP.BF16.F32.PACK_AB R12, R21, R20 ;  /* 0x00000014150c723e */ /* 0x000fe400000010ff */
[----:B------:R-:W-:Y:S02]  /*18270*/  F2FP.BF16.F32.PACK_AB R13, R91, R90 ;  /* 0x0000005a5b0d723e */ /* 0x000fe400000010ff */
[----:B------:R-:W-:Y:S02]  /*18280*/  F2FP.BF16.F32.PACK_AB R14, R93, R92 ;  /* 0x0000005c5d0e723e */ /* 0x000fe400000010ff */
[----:B------:R-:W-:Y:S01]  /*18290*/  F2FP.BF16.F32.PACK_AB R15, R95, R94 ;  /* 0x0000005e5f0f723e */ /* 0x000fe200000010ff */
[----:B------:R-:W-:Y:S01]  /*182a0*/  BAR.SYNC.DEFER_BLOCKING 0x1, 0x100 ;  /* 0x0044000000007b1d */ /* 0x000fe20000010000 */
[----:B------:R-:W-:-:S02]  /*182b0*/  MOV R43, R10 ;  /* 0x0000000a002b7202 */ /* 0x000fc40000000f00 */
[----:B------:R-:W-:Y:S02]  /*182c0*/  MOV R42, R8 ;  /* 0x00000008002a7202 */ /* 0x000fe40000000f00 */
[----:B------:R-:W-:Y:S02]  /*182d0*/  MOV R37, R28 ;  /* 0x0000001c00257202 */ /* 0x000fe40000000f00 */
[----:B------:R-:W-:Y:S02]  /*182e0*/  F2FP.BF16.F32.PACK_AB R8, R97, R96 ;  /* 0x000000606108723e */ /* 0x000fe400000010ff */
[----:B------:R-:W-:Y:S02]  /*182f0*/  F2FP.BF16.F32.PACK_AB R9, R99, R98 ;  /* 0x000000626309723e */ /* 0x000fe400000010ff */
[----:B------:R-:W-:Y:S02]  /*18300*/  F2FP.BF16.F32.PACK_AB R10, R101, R100 ;  /* 0x00000064650a723e */ /* 0x000fe400000010ff */
[----:B------:R-:W-:-:S02]  /*18310*/  F2FP.BF16.F32.PACK_AB R11, R103, R102 ;  /* 0x00000066670b723e */ /* 0x000fc400000010ff */
[----:B------:R-:W-:Y:S02]  /*18320*/  MOV R38, R30 ;  /* 0x0000001e00267202 */ /* 0x000fe40000000f00 */
[----:B------:R-:W-:Y:S02]  /*18330*/  MOV R39, R26 ;  /* 0x0000001a00277202 */ /* 0x000fe40000000f00 */
[----:B------:R-:W-:Y:S02]  /*18340*/  MOV R44, R24 ;  /* 0x00000018002c7202 */ /* 0x000fe40000000f00 */
        /* <DEDUP_REMOVED lines=8> */
[----:B------:R-:W-:Y:S02]  /*183d0*/  F2FP.BF16.F32.PACK_AB R30, R125, R124 ;  /* 0x0000007c7d1e723e */ /* 0x000fe400000010ff */
[----:B------:R-:W-:Y:S02]  /*183e0*/  F2FP.BF16.F32.PACK_AB R31, R127, R126 ;  /* 0x0000007e7f1f723e */ /* 0x000fe400000010ff */
[----:B------:R-:W-:-:S02]  /*183f0*/  F2FP.BF16.F32.PACK_AB R35, R135, R134 ;  /* 0x000000868723723e */ /* 0x000fc400000010ff */
[----:B------:R-:W-:Y:S02]  /*18400*/  ISETP.NE.U32.AND P0, PT, RZ, UR4, PT ;  /* 0x00000004ff007c0c */ /* 0x000fe4000bf05070 */
[----:B-1----:R-:W-:Y:S02]  /*18410*/  F2FP.BF16.F32.PACK_AB R12, R105, R104 ;  /* 0x00000068690c723e */ /* 0x002fe400000010ff */
[----:B------:R-:W-:Y:S02]  /*18420*/  F2FP.BF16.F32.PACK_AB R13, R107, R106 ;  /* 0x0000006a6b0d723e */ /* 0x000fe400000010ff */
[----:B------:R-:W-:Y:S02]  /*18430*/  F2FP.BF16.F32.PACK_AB R14, R109, R108 ;  /* 0x0000006c6d0e723e */ /* 0x000fe400000010ff */
[----:B------:R-:W-:Y:S02]  /*18440*/  F2FP.BF16.F32.PACK_AB R15, R111, R110 ;  /* 0x0000006e6f0f723e */ /* 0x000fe400000010ff */
[----:B------:R-:W-:-:S02]  /*18450*/  MOV R4, R32 ;  /* 0x0000002000047202 */ /* 0x000fc40000000f00 */
[----:B------:R-:W-:Y:S01]  /*18460*/  F2FP.BF16.F32.PACK_AB R32, R129, R128 ;  /* 0x000000808120723e */ /* 0x000fe200000010ff */
[----:B------:R1:W-:Y:S01]  /*18470*/  STSM.16.M88.4 [R38], R12 ;  /* 0x0000000c26007844 */ /* 0x0003e20000000200 */
[----:B------:R-:W-:Y:S02]  /*18480*/  F2FP.BF16.F32.PACK_AB R33, R131, R130 ;  /* 0x000000828321723e */ /* 0x000fe400000010ff */
[----:B--2---:R-:W-:Y:S01]  /*18490*/  F2FP.BF16.F32.PACK_AB R37, R139, R138 ;  /* 0x0000008a8b25723e */ /* 0x004fe200000010ff */
[----:B------:R2:W-:Y:S01]  /*184a0*/  STSM.16.M88.4 [R39], R24 ;  /* 0x0000001827007844 */ /* 0x0005e20000000200 */
[----:B------:R-:W-:Y:S02]  /*184b0*/  F2FP.BF16.F32.PACK_AB R8, R145, R144 ;  /* 0x000000909108723e */ /* 0x000fe400000010ff */
[----:B------:R-:W-:Y:S01]  /*184c0*/  F2FP.BF16.F32.PACK_AB R9, R147, R146 ;  /* 0x000000929309723e */ /* 0x000fe200000010ff */
[----:B------:R3:W-:Y:S01]  /*184d0*/  STSM.16.M88.4 [R44], R28 ;  /* 0x0000001c2c007844 */ /* 0x0007e20000000200 */
[----:B------:R-:W-:-:S02]  /*184e0*/  F2FP.BF16.F32.PACK_AB R10, R149, R148 ;  /* 0x00000094950a723e */ /* 0x000fc400000010ff */
[----:B------:R-:W-:Y:S01]  /*184f0*/  F2FP.BF16.F32.PACK_AB R11, R151, R150 ;  /* 0x00000096970b723e */ /* 0x000fe200000010ff */
[----:B------:R-:W-:Y:S01]  /*18500*/  STSM.16.M88.4 [R43], R32 ;  /* 0x000000202b007844 */ /* 0x000fe20000000200 */
[----:B------:R-:W-:Y:S02]  /*18510*/  ISETP.NE.U32.AND P3, PT, RZ, UR6, PT ;  /* 0x00000006ff007c0c */ /* 0x000fe4000bf65070 */
[----:B------:R-:W-:Y:S01]  /*18520*/  ISETP.NE.AND.EX P0, PT, RZ, UR5, PT, P0 ;  /* 0x00000005ff007c0c */ /* 0x000fe2000bf05300 */
[----:B-1----:R-:W-:Y:S01]  /*18530*/  IMAD.MOV.U32 R12, RZ, RZ, RZ ;  /* 0x000000ffff0c7224 */ /* 0x002fe200078e00ff */
[----:B------:R-:W-:Y:S02]  /*18540*/  F2FP.BF16.F32.PACK_AB R38, R141, R140 ;  /* 0x0000008c8d26723e */ /* 0x000fe400000010ff */
[----:B------:R-:W-:Y:S02]  /*18550*/  IADD3 R14, P1, R210, UR4, RZ ;  /* 0x00000004d20e7c10 */ /* 0x000fe4000ff3e0ff */
[----:B--2---:R-:W-:-:S02]  /*18560*/  F2FP.BF16.F32.PACK_AB R39, R143, R142 ;  /* 0x0000008e8f27723e */ /* 0x004fc400000010ff */
[----:B------:R-:W-:Y:S02]  /*18570*/  ISETP.NE.AND.EX P3, PT, RZ, UR7, PT, P3 ;  /* 0x00000007ff007c0c */ /* 0x000fe4000bf65330 */
[----:B------:R-:W-:Y:S01]  /*18580*/  IADD3.X R15, R211, UR5, RZ, P1, !PT ;  /* 0x00000005d30f7c10 */ /* 0x000fe20008ffe4ff */
[----:B------:R-:W-:Y:S04]  /*18590*/  STSM.16.M88.4 [R42], R36 ;  /* 0x000000242a007844 */ /* 0x000fe80000000200 */
[----:B------:R1:W-:Y:S01]  /*185a0*/  STSM.16.M88.4 [R4], R8 ;  /* 0x0000000804007844 */ /* 0x0003e20000000200 */
[----:B------:R-:W-:Y:S05]  /*185b0*/  BAR.SYNC.DEFER_BLOCKING 0x1, 0x100 ;  /* 0x0044000000007b1d */ /* 0x000fea0000010000 */
[----:B------:R-:W-:Y:S01]  /*185c0*/  @P3 IADD3 R210, P1, R210, UR6, RZ ;  /* 0x00000006d2d23c10 */ /* 0x000fe2000ff3e0ff */
[----:B------:R-:W-:-:S03]  /*185d0*/  ULDC UR6, c[0x0][0xa88] ;  /* 0x0002a20000067ab9 */ /* 0x000fc60000000800 */
[----:B------:R-:W-:Y:S01]  /*185e0*/  @P3 IADD3.X R211, R211, UR7, RZ, P1, !PT ;  /* 0x00000007d3d33c10 */ /* 0x000fe20008ffe4ff */
[----:B------:R-:W-:Y:S01]  /*185f0*/  IMAD.U32 R13, RZ, RZ, UR6 ;  /* 0x00000006ff0d7e24 */ /* 0x000fe2000f8e00ff */
[----:B------:R-:W-:Y:S01]  /*18600*/  ISETP.GT.AND P2, PT, R208, 0x1, PT ;  /* 0x00000001d000780c */ /* 0x000fe20003f44270 */
[----:B---3--:R-:W-:Y:S01]  /*18610*/  IMAD.MOV.U32 R30, RZ, RZ, 0x9b8 ;  /* 0x000009b8ff1e7424 */ /* 0x008fe200078e00ff */
[----:B-1----:R-:W1:Y:S01]  /*18620*/  LDC R4, c[0x0][0xbe8] ;  /* 0x0002fa00ff047b82 */ /* 0x002e620000000800 */
[----:B------:R2:W5:Y:S04]  /*18630*/  @P0 LDG.E R12, desc[UR42][R14.64] ;  /* 0x0000002a0e0c0981 */ /* 0x000568000c1e1900 */
[----:B------:R2:W5:Y:S01]  /*18640*/  @P3 LDG.E R13, desc[UR42][R210.64] ;  /* 0x0000002ad20d3981 */ /* 0x000562000c1e1900 */
[----:B------:R-:W-:-:S04]  /*18650*/  SEL R30, R30, 0x978, P2 ;  /* 0x000009781e1e7807 */ /* 0x000fc80001000000 */
[----:B------:R2:W3:Y:S01]  /*18660*/  LDC.64 R26, c[0x0][R30+0x220] ;  /* 0x000088001e1a7b82 */ /* 0x0004e20000000a00 */
[----:B-1----:R-:W-:-:S07]  /*18670*/  ISETP.NE.AND P1, PT, R4, 0x1, PT ;  /* 0x000000010400780c */ /* 0x002fce0003f25270 */
[----:B------:R2:W1:Y:S08]  /*18680*/  LDC.64 R24, c[0x0][R30+0x218] ;  /* 0x000086001e187b82 */ /* 0x0004700000000a00 */
[----:B------:R2:W4:Y:S01]  /*18690*/  LDC.64 R8, c[0x0][R30+0x228] ;  /* 0x00008a001e087b82 */ /* 0x0005220000000a00 */
[----:B---3--:R-:W-:Y:S05]  /*186a0*/  @P3 BRA `(.L_x_9573) ;  /* 0x0000000000103947 */ /* 0x008fea0003800000 */
[----:B------:R-:W-:Y:S05]  /*186b0*/  @!P0 BRA `(.L_x_9573) ;  /* 0x00000000000c8947 */ /* 0x000fea0003800000 */
[----:B------:R-:W3:Y:S04]  /*186c0*/  LDG.E R10, desc[UR42][R14.64] ;  /* 0x0000002a0e0a7981 */ /* 0x000ee8000c1e1900 */
[----:B-----5:R-:W3:Y:S02]  /*186d0*/  LDG.E R13, desc[UR42][R14.64+0x4] ;  /* 0x0000042a0e0d7981 */ /* 0x020ee4000c1e1900 */
[----:B---3--:R-:W-:-:S07]  /*186e0*/  IMAD.IADD R13, R13, 0x1, -R10 ;  /* 0x000000010d0d7824 */ /* 0x008fce00078e0a0a */
.L_x_9573:
[----:B------:R-:W3:Y:S01]  /*186f0*/  LDL R36, [R1+0x14] ;  /* 0x0000140001247983 */ /* 0x000ee20000100800 */
[----:B--2---:R-:W2:Y:S01]  /*18700*/  LDC.64 R14, c[0x0][R30+0x210] ;  /* 0x000084001e0e7b82 */ /* 0x004ea20000000a00 */
[----:B------:R-:W-:Y:S01]  /*18710*/  ISETP.NE.U32.AND P0, PT, RZ, UR4, PT ;  /* 0x00000004ff007c0c */ /* 0x000fe2000bf05070 */
[-C--:B-1----:R-:W-:Y:S01]  /*18720*/  IMAD R31, R25, R188.reuse, RZ ;  /* 0x000000bc191f7224 */ /* 0x082fe200078e02ff */
[----:B------:R-:W-:Y:S01]  /*18730*/  SEL R29, R212, RZ, P2 ;  /* 0x000000ffd41d7207 */ /* 0x000fe20001000000 */
[----:B------:R-:W-:Y:S01]  /*18740*/  IMAD.WIDE.U32 R24, R24, R188, RZ ;  /* 0x000000bc18187225 */ /* 0x000fe200078e00ff */
[----:B------:R-:W-:-:S03]  /*18750*/  ISETP.NE.AND.EX P0, PT, RZ, UR5, PT, P0 ;  /* 0x00000005ff007c0c */ /* 0x000fc6000bf05300 */
[----:B------:R-:W1:Y:S01]  /*18760*/  @P1 LDC R32, c[0x0][0xbec] ;  /* 0x0002fb00ff201b82 */ /* 0x000e620000000800 */
[----:B------:R-:W-:Y:S01]  /*18770*/  SEL R209, R209, RZ, !P0 ;  /* 0x000000ffd1d17207 */ /* 0x000fe20004000000 */
[----:B------:R-:W-:Y:S01]  /*18780*/  IMAD.IADD R35, R206, 0x1, R192 ;  /* 0x00000001ce237824 */ /* 0x000fe200078e02c0 */
[----:B------:R-:W-:Y:S01]  /*18790*/  SEL R219, R219, RZ, !P0 ;  /* 0x000000ffdbdb7207 */ /* 0x000fe20004000000 */
[----:B------:R-:W-:Y:S02]  /*187a0*/  IMAD.IADD R34, R25, 0x1, R31 ;  /* 0x0000000119227824 */ /* 0x000fe400078e021f */
[----:B------:R-:W-:Y:S02]  /*187b0*/  IMAD R27, R27, R209, RZ ;  /* 0x000000d11b1b7224 */ /* 0x000fe400078e02ff */
[----:B------:R-:W0:Y:S01]  /*187c0*/  @P1 LDC R33, c[0x0][0xbf0] ;  /* 0x0002fc00ff211b82 */ /* 0x000e220000000800 */
[----:B----4-:R-:W-:Y:S01]  /*187d0*/  IMAD R31, R9, R29, RZ ;  /* 0x0000001d091f7224 */ /* 0x010fe200078e02ff */
[----:B-----5:R-:W-:Y:S01]  /*187e0*/  SHF.R.S32.HI R9, RZ, 0x1f, R12 ;  /* 0x0000001fff097819 */ /* 0x020fe2000001140c */
[----:B------:R-:W-:-:S02]  /*187f0*/  IMAD R219, R26, R219, R27 ;  /* 0x000000db1adb7224 */ /* 0x000fc400078e021b */
[----:B------:R-:W-:-:S03]  /*18800*/  IMAD.WIDE.U32 R26, R26, R209, RZ ;  /* 0x000000d11a1a7225 */ /* 0x000fc600078e00ff */
[----:B------:R-:W4:Y:S01]  /*18810*/  LDC.64 R10, c[0x0][0xba8] ;  /* 0x0002ea00ff0a7b82 */ /* 0x000f220000000a00 */
[----:B------:R-:W-:Y:S01]  /*18820*/  IMAD.IADD R219, R27, 0x1, R219 ;  /* 0x000000011bdb7824 */ /* 0x000fe200078e02db */
[----:B------:R-:W-:Y:S01]  /*18830*/  IADD3 R28, P0, P3, R26, R24, R12 ;  /* 0x000000181a1c7210 */ /* 0x000fe20007b1e00c */
[----:B------:R-:W-:Y:S01]  /*18840*/  IMAD.WIDE.U32 R24, R8, R29, RZ ;  /* 0x0000001d08187225 */ /* 0x000fe200078e00ff */
[----:B------:R-:W-:Y:S02]  /*18850*/  MOV R27, R35 ;  /* 0x00000023001b7202 */ /* 0x000fe40000000f00 */
[----:B------:R-:W-:Y:S01]  /*18860*/  IADD3.X R29, R219, R34, R9, P0, P3 ;  /* 0x00000022db1d7210 */ /* 0x000fe200007e6409 */
[----:B------:R-:W-:Y:S02]  /*18870*/  IMAD.IADD R31, R25, 0x1, R31 ;  /* 0x00000001191f7824 */ /* 0x000fe400078e021f */
[----:B-1----:R-:W-:-:S05]  /*18880*/  @P1 IMAD.HI.U32 R26, R35, R32, RZ ;  /* 0x00000020231a1227 */ /* 0x002fca00078e00ff */
[----:B0-----:R-:W-:-:S04]  /*18890*/  @P1 SHF.R.U32.HI R27, RZ, R33, R26 ;  /* 0x00000021ff1b1219 */ /* 0x001fc8000001161a */
[----:B------:R-:W-:Y:S01]  /*188a0*/  IADD3 R24, P0, P3, R27, R28, R24 ;  /* 0x0000001c1b187210 */ /* 0x000fe20007b1e018 */
[--C-:B------:R-:W-:Y:S01]  /*188b0*/  IMAD.MOV R33, RZ, RZ, -R27.reuse ;  /* 0x000000ffff217224 */ /* 0x100fe200078e0a1b */
[----:B------:R-:W-:Y:S01]  /*188c0*/  SHF.R.S32.HI R8, RZ, 0x1f, R27 ;  /* 0x0000001fff087819 */ /* 0x000fe2000001141b */
[----:B----4-:R-:W0:Y:S02]  /*188d0*/  @!P2 LDC R10, c[0x0][0xb50] ;  /* 0x0002d400ff0aab82 */ /* 0x010e240000000800 */
[----:B------:R-:W-:Y:S01]  /*188e0*/  IMAD R27, R4, R33, R35 ;  /* 0x00000021041b7224 */ /* 0x000fe200078e0223 */
[----:B------:R-:W-:-:S03]  /*188f0*/  IADD3.X R25, R8, R29, R31, P0, P3 ;  /* 0x0000001d08197210 */ /* 0x000fc600007e641f */
[----:B--2---:R-:W-:Y:S01]  /*18900*/  IMAD R8, R15, R27, RZ ;  /* 0x0000001b0f087224 */ /* 0x004fe200078e02ff */
[----:B------:R-:W-:Y:S01]  /*18910*/  SHF.R.S32.HI R29, RZ, 0x1f, R27 ;  /* 0x0000001fff1d7819 */ /* 0x000fe2000001141b */
[----:B------:R-:W1:Y:S04]  /*18920*/  @!P2 LDC R11, c[0x0][0xb54] ;  /* 0x0002d500ff0bab82 */ /* 0x000e680000000800 */
[C---:B------:R-:W-:Y:S02]  /*18930*/  IMAD R29, R14.reuse, R29, R8 ;  /* 0x0000001d0e1d7224 */ /* 0x040fe400078e0208 */
[----:B------:R-:W-:-:S04]  /*18940*/  IMAD.WIDE.U32 R14, R14, R27, R24 ;  /* 0x0000001b0e0e7225 */ /* 0x000fc800078e0018 */
[----:B------:R-:W-:Y:S01]  /*18950*/  IMAD.IADD R8, R15, 0x1, R29 ;  /* 0x000000010f087824 */ /* 0x000fe200078e021d */
[----:B0-----:R-:W-:-:S05]  /*18960*/  LEA R24, P0, R14, R10, 0x2 ;  /* 0x0000000a0e187211 */ /* 0x001fca00078010ff */
[----:B------:R-:W-:Y:S01]  /*18970*/  SHFL.IDX PT, R10, R24, RZ, 0x1c1f ;  /* 0x001c1fff180a7589 */ /* 0x000fe200000e0000 */
[----:B-1----:R-:W-:Y:S01]  /*18980*/  LEA.HI.X R26, R14, R11, R8, 0x2, P0 ;  /* 0x0000000b0e1a7211 */ /* 0x002fe200000f1408 */
[----:B------:R-:W-:Y:S02]  /*18990*/  IMAD R8, R13, R4, RZ ;  /* 0x000000040d087224 */ /* 0x000fe400078e02ff */
[----:B------:R-:W-:Y:S01]  /*189a0*/  SHFL.IDX PT, R14, R24, 0x1, 0x1c1f ;  /* 0x003c1f00180e7f89 */ /* 0x000fe200000e0000 */
[----:B------:R-:W-:-:S03]  /*189b0*/  LOP3.LUT P0, RZ, R220, 0x3, RZ, 0xc0, !PT ;  /* 0x00000003dcff7812 */ /* 0x000fc6000780c0ff */
[----:B------:R-:W0:Y:S04]  /*189c0*/  SHFL.IDX PT, R11, R26, RZ, 0x1c1f ;  /* 0x001c1fff1a0b7589 */ /* 0x000e2800000e0000 */
[----:B------:R-:W1:Y:S01]  /*189d0*/  SHFL.IDX PT, R15, R26, 0x1, 0x1c1f ;  /* 0x003c1f001a0f7f89 */ /* 0x000e6200000e0000 */
[----:B---3--:R-:W-:-:S04]  /*189e0*/  IMAD.IADD R27, R36, 0x1, R192 ;  /* 0x00000001241b7824 */ /* 0x008fc800078e02c0 */
[C---:B------:R-:W-:Y:S01]  /*189f0*/  VIADD R25, R27.reuse, 0x8 ;  /* 0x000000081b197836 */ /* 0x040fe20000000000 */
[----:B------:R-:W-:-:S04]  /*18a00*/  ISETP.GE.OR P3, PT, R27, R8, P0 ;  /* 0x000000081b00720c */ /* 0x000fc80000766670 */
[----:B------:R-:W-:-:S09]  /*18a10*/  ISETP.GE.OR P0, PT, R25, R8, P0 ;  /* 0x000000081900720c */ /* 0x000fd20000706670 */
[----:B0-----:R0:W-:Y:S04]  /*18a20*/  @!P3 ST.E desc[UR42][R10.64], R3 ;  /* 0x000000030a00b985 */ /* 0x0011e8000c10192a */
[----:B-1----:R0:W-:Y:S01]  /*18a30*/  @!P0 ST.E desc[UR42][R14.64], R0 ;  /* 0x000000000e008985 */ /* 0x0021e2000c10192a */
[----:B------:R-:W-:Y:S05]  /*18a40*/  @P2 BRA `(.L_x_9574) ;  /* 0x0000000800a42947 */ /* 0x000fea0003800000 */
[----:B------:R-:W-:Y:S01]  /*18a50*/  IMAD.SHL.U32 R36, R187, 0x40, RZ ;  /* 0x00000040bb247824 */ /* 0x000fe200078e00ff */
[----:B------:R-:W1:Y:S01]  /*18a60*/  @P1 LDC R13, c[0x0][0xbec] ;  /* 0x0002fb00ff0d1b82 */ /* 0x000e620000000800 */
[----:B------:R-:W-:Y:S02]  /*18a70*/  ULDC.64 UR4, c[0x0][0xaa0] ;  /* 0x0002a80000047ab9 */ /* 0x000fe40000000a00 */
[----:B0-----:R-:W-:-:S04]  /*18a80*/  IMAD.IADD R3, R16, 0x1, R36 ;  /* 0x0000000110037824 */ /* 0x001fc800078e0224 */
[----:B------:R-:W-:Y:S01]  /*18a90*/  IMAD.WIDE R40, R3, 0x2, R40 ;  /* 0x0000000203287825 */ /* 0x000fe200078e0228 */
[----:B------:R-:W0:Y:S02]  /*18aa0*/  @P1 LDC R15, c[0x0][0xbf0] ;  /* 0x0002fc00ff0f1b82 */ /* 0x000e240000000800 */
        /* <DEDUP_REMOVED lines=13> */
[----:B------:R-:W-:Y:S01]  /*18b80*/  IADD3 R45, P4, R40, 0x5000, RZ ;  /* 0x00005000282d7810 */ /* 0x000fe20007f9e0ff */
[----:B------:R-:W-:Y:S01]  /*18b90*/  IMAD.WIDE.U32 R10, R12, UR4, RZ ;  /* 0x000000040c0a7c25 */ /* 0x000fe2000f8e00ff */
        /* <DEDUP_REMOVED lines=9> */
[----:B------:R-:W-:-:S02]  /*18c30*/  LOP3.LUT R0, R3, 0x380, RZ, 0xc0, !PT ;  /* 0x0000038003007812 */ /* 0x000fc400078ec0ff */
[----:B------:R-:W-:Y:S02]  /*18c40*/  SHF.R.U64 R36, R36, 0x3, RZ ;  /* 0x0000000324247819 */ /* 0x000fe400000012ff */
[----:B------:R-:W-:Y:S02]  /*18c50*/  SHF.R.U64 R42, R42, 0x3, RZ ;  /* 0x000000032a2a7819 */ /* 0x000fe400000012ff */
[----:B------:R-:W-:Y:S02]  /*18c60*/  SHF.R.U64 R44, R44, 0x3, RZ ;  /* 0x000000032c2c7819 */ /* 0x000fe400000012ff */
[----:B------:R-:W-:Y:S02]  /*18c70*/  SHF.R.U64 R48, R48, 0x3, RZ ;  /* 0x0000000330307819 */ /* 0x000fe400000012ff */
[----:B------:R-:W-:Y:S02]  /*18c80*/  SHF.R.U64 R25, R25, 0x3, RZ ;  /* 0x0000000319197819 */ /* 0x000fe400000012ff */
[----:B------:R-:W-:Y:S01]  /*18c90*/  SHF.R.U64 R0, R0, 0x3, RZ ;  /* 0x0000000300007819 */ /* 0x000fe200000012ff */
        /* <DEDUP_REMOVED lines=11> */
[----:B------:R-:W-:-:S02]  /*18d50*/  IADD3.X R53, RZ, R41, RZ, P0, !PT ;  /* 0x00000029ff357210 */ /* 0x000fc400007fe4ff */
[----:B------:R-:W-:Y:S01]  /*18d60*/  LOP3.LUT R52, R0, R3, RZ, 0x3c, !PT ;  /* 0x0000000300347212 */ /* 0x000fe200078e3cff */
[----:B------:R-:W-:Y:S01]  /*18d70*/  IMAD.IADD R11, R11, 0x1, R9 ;  /* 0x000000010b0b7824 */ /* 0x000fe200078e0209 */
[----:B------:R-:W-:Y:S01]  /*18d80*/  ULDC.64 UR4, c[0x0][0xae8] ;  /* 0x0002ba0000047ab9 */ /* 0x000fe20000000a00 */
[----:B------:R-:W-:Y:S01]  /*18d90*/  IMAD R3, R207, 0x20, R187 ;  /* 0x00000020cf037824 */ /* 0x000fe200078e02bb */
[----:B------:R-:W5:Y:S01]  /*18da0*/  LD.E.128 R24, desc[UR42][R24.64] ;  /* 0x0000002a18187980 */ /* 0x000f62000c101d00 */
[----:B------:R-:W-:-:S03]  /*18db0*/  IMAD.WIDE.U32 R10, R188, UR4, R10 ;  /* 0x00000004bc0a7c25 */ /* 0x000fc6000f8e000a */
[----:B------:R-:W5:Y:S01]  /*18dc0*/  LD.E.128 R36, desc[UR42][R36.64] ;  /* 0x0000002a24247980 */ /* 0x000f62000c101d00 */
[----:B------:R-:W-:-:S03]  /*18dd0*/  IMAD.IADD R14, R192, 0x1, R3 ;  /* 0x00000001c00e7824 */ /* 0x000fc600078e0203 */
[----:B------:R-:W5:Y:S01]  /*18de0*/  LD.E.128 R40, desc[UR42][R42.64] ;  /* 0x0000002a2a287980 */ /* 0x000f62000c101d00 */
[----:B------:R-:W-:-:S03]  /*18df0*/  SHF.R.S32.HI R12, RZ, 0x1f, R209 ;  /* 0x0000001fff0c7819 */ /* 0x000fc600000114d1 */
        /* <DEDUP_REMOVED lines=8> */
[----:B--2---:R-:W2:Y:S01]  /*18e80*/  FENCE.VIEW.ASYNC.S ;  /* 0x00000000000073c6 */ /* 0x004ea20000000000 */
[----:B------:R-:W-:Y:S01]  /*18e90*/  IMAD R11, R188, UR5, R11 ;  /* 0x00000005bc0b7c24 */ /* 0x000fe2000f8e020b */
[----:B------:R-:W-:Y:S01]  /*18ea0*/  ULDC.64 UR4, c[0x0][0xaf0] ;  /* 0x0002bc0000047ab9 */ /* 0x000fe20000000a00 */
[----:B-1----:R-:W-:-:S04]  /*18eb0*/  @P1 IMAD.HI.U32 R0, R14, R13, RZ ;  /* 0x0000000d0e001227 */ /* 0x002fc800078e00ff */
[----:B------:R-:W-:Y:S02]  /*18ec0*/  IMAD R12, R12, UR4, RZ ;  /* 0x000000040c0c7c24 */ /* 0x000fe4000f8e02ff */
[----:B------:R-:W-:Y:S01]  /*18ed0*/  IMAD.MOV.U32 R3, RZ, RZ, R14 ;  /* 0x000000ffff037224 */ /* 0x000fe200078e000e */
[----:B0-----:R-:W-:Y:S01]  /*18ee0*/  @P1 SHF.R.U32.HI R3, RZ, R15, R0 ;  /* 0x0000000fff031219 */ /* 0x001fe20000011600 */
[C---:B------:R-:W-:Y:S02]  /*18ef0*/  IMAD R13, R209.reuse, UR5, R12 ;  /* 0x00000005d10d7c24 */ /* 0x040fe4000f8e020c */
[----:B------:R-:W-:Y:S01]  /*18f00*/  IMAD.WIDE.U32 R10, R209, UR4, R10 ;  /* 0x00000004d10a7c25 */ /* 0x000fe2000f8e000a */
[----:B------:R-:W-:Y:S01]  /*18f10*/  SHF.R.S32.HI R9, RZ, 0x1f, R3 ;  /* 0x0000001fff097819 */ /* 0x000fe20000011403 */
[----:B------:R-:W-:Y:S02]  /*18f20*/  ULDC.64 UR4, c[0x0][0xae0] ;  /* 0x0002b80000047ab9 */ /* 0x000fe40000000a00 */
[----:B------:R-:W-:-:S02]  /*18f30*/  IMAD.IADD R11, R11, 0x1, R13 ;  /* 0x000000010b0b7824 */ /* 0x000fc400078e020d */
[----:B------:R-:W-:Y:S02]  /*18f40*/  VIADD R0, R18, 0x28820 ;  /* 0x0002882012007836 */ /* 0x000fe40000000000 */
[----:B------:R-:W-:Y:S02]  /*18f50*/  IMAD.MOV R13, RZ, RZ, -R3 ;  /* 0x000000ffff0d7224 */ /* 0x000fe400078e0a03 */
[----:B------:R-:W-:Y:S01]  /*18f60*/  IMAD R12, R9, UR4, RZ ;  /* 0x00000004090c7c24 */ /* 0x000fe2000f8e02ff */
[----:B------:R-:W-:Y:S01]  /*18f70*/  PRMT R0, RZ, 0x654, R0 ;  /* 0x00000654ff007816 */ /* 0x000fe20000000000 */
[----:B------:R-:W-:-:S03]  /*18f80*/  IMAD R9, R4, R13, R14 ;  /* 0x0000000d04097224 */ /* 0x000fc600078e020e */
[----:B--2---:R0:W-:Y:S01]  /*18f90*/  SYNCS.ARRIVE.TRANS64.RED.A1T0 RZ, [R0+URZ], RZ ;  /* 0x000000ff00ff79a7 */ /* 0x0041e2000810043f */
[C---:B------:R-:W-:Y:S02]  /*18fa0*/  IMAD R13, R3.reuse, UR5, R12 ;  /* 0x00000005030d7c24 */ /* 0x040fe4000f8e020c */
[----:B------:R-:W-:Y:S01]  /*18fb0*/  IMAD.WIDE.U32 R10, R3, UR4, R10 ;  /* 0x00000004030a7c25 */ /* 0x000fe2000f8e000a */
        /* <DEDUP_REMOVED lines=15> */
.L_x_9831:
        /* <DEDUP_REMOVED lines=12> */
.L_x_9577:
[----:B------:R-:W-:Y:S05]  /*19170*/  BSYNC B1 ;  /* 0x0000000000017941 */ /* 0x000fea0003800000 */
.L_x_9576:
[----:B------:R-:W-:-:S03]  /*19180*/  UMOV UR4, 0xffffffff ;  /* 0xffffffff00047882 */ /* 0x000fc60000000000 */
[----:B------:R-:W-:Y:S05]  /*19190*/  BRA.DIV UR4, `(.L_x_9578) ;  /* 0x000000ba04f07947 */ /* 0x000fea000b800000 */
[----:B-1----:R1:W4:Y:S04]  /*191a0*/  SHFL.IDX PT, R3, R4, 0x1, 0x181f ;  /* 0x00381f0004037f89 */ /* 0x00232800000e0000 */
[----:B--23--:R1:W2:Y:S02]  /*191b0*/  SHFL.IDX PT, R14, R0, 0x1, 0x181f ;  /* 0x00381f00000e7f89 */ /* 0x00c2a400000e0000 */
.L_x_9835:
        /* <DEDUP_REMOVED lines=11> */
[----:B-----5:R3:W-:Y:S04]  /*19270*/  @!P2 ST.E.128 desc[UR42][R10.64], R28 ;  /* 0x0000001c0a00a985 */ /* 0x0207e8000c101d2a */
[----:B------:R3:W-:Y:S02]  /*19280*/  @!P3 ST.E.128 desc[UR42][R14.64], R44 ;  /* 0x0000002c0e00b985 */ /* 0x0007e4000c101d2a */
.L_x_9580:
[----:B------:R-:W-:Y:S05]  /*19290*/  BSYNC B1 ;  /* 0x0000000000017941 */ /* 0x000fea0003800000 */
.L_x_9579:
[----:B------:R-:W-:-:S03]  /*192a0*/  UMOV UR4, 0xffffffff ;  /* 0xffffffff00047882 */ /* 0x000fc60000000000 */
[----:B------:R-:W-:Y:S05]  /*192b0*/  BRA.DIV UR4, `(.L_x_9581) ;  /* 0x000000ba04f07947 */ /* 0x000fea000b800000 */
[----:B----4-:R4:W0:Y:S04]  /*192c0*/  SHFL.IDX PT, R3, R4, 0x2, 0x181f ;  /* 0x00581f0004037f89 */ /* 0x01082800000e0000 */
[----:B--23--:R4:W2:Y:S02]  /*192d0*/  SHFL.IDX PT, R14, R0, 0x2, 0x181f ;  /* 0x00581f00000e7f89 */ /* 0x00c8a400000e0000 */
.L_x_9839:
        /* <DEDUP_REMOVED lines=11> */
[----:B-----5:R3:W-:Y:S04]  /*19390*/  @!P2 ST.E.128 desc[UR42][R10.64], R32 ;  /* 0x000000200a00a985 */ /* 0x0207e8000c101d2a */
[----:B------:R3:W-:Y:S02]  /*193a0*/  @!P3 ST.E.128 desc[UR42][R14.64], R48 ;  /* 0x000000300e00b985 */ /* 0x0007e4000c101d2a */
.L_x_9583:
[----:B------:R-:W-:Y:S05]  /*193b0*/  BSYNC B1 ;  /* 0x0000000000017941 */ /* 0x000fea0003800000 */
.L_x_9582:
[----:B------:R-:W-:-:S03]  /*193c0*/  UMOV UR4, 0xffffffff ;  /* 0xffffffff00047882 */ /* 0x000fc60000000000 */
[----:B------:R-:W-:Y:S05]  /*193d0*/  BRA.DIV UR4, `(.L_x_9584) ;  /* 0x000000ba04f07947 */ /* 0x000fea000b800000 */
[----:B0-----:R0:W0:Y:S04]  /*193e0*/  SHFL.IDX PT, R3, R4, 0x3, 0x181f ;  /* 0x00781f0004037f89 */ /* 0x00102800000e0000 */
[----:B--23--:R2:W3:Y:S02]  /*193f0*/  SHFL.IDX PT, R14, R0, 0x3, 0x181f ;  /* 0x00781f00000e7f89 */ /* 0x00c4e400000e0000 */
.L_x_9843:
        /* <DEDUP_REMOVED lines=8> */
[----:B-----5:R0:W-:Y:S10]  /*19480*/  @!P1 ST.E.128 desc[UR42][R8.64], R36 ;  /* 0x0000002408009985 */ /* 0x0201f4000c101d2a */
[----:B------:R-:W-:Y:S05]  /*19490*/  @P0 BRA `(.L_x_9585) ;  /* 0x0000001800480947 */ /* 0x000fea0003800000 */
[----:B------:R-:W-:-:S04]  /*194a0*/  LEA R14, P0, R2, R14, 0x1 ;  /* 0x0000000e020e7211 */ /* 0x000fc800078008ff */
[----:B------:R-:W-:-:S05]  /*194b0*/  LEA.HI.X R15, R2, R3, R184, 0x1, P0 ;  /* 0x00000003020f7211 */ /* 0x000fca00000f0cb8 */
[----:B------:R3:W-:Y:S01]  /*194c0*/  ST.E.128 desc[UR42][R14.64], R52 ;  /* 0x000000340e007985 */ /* 0x0007e2000c101d2a */
[----:B------:R-:W-:Y:S05]  /*194d0*/  BRA `(.L_x_9585) ;  /* 0x0000001800387947 */ /* 0x000fea0003800000 */
.L_x_9574:
[----:B0-----:R-:W0:Y:S01]  /*194e0*/  @P1 LDC R14, c[0x0][0xbec] ;  /* 0x0002fb00ff0e1b82 */ /* 0x001e220000000800 */
[----:B------:R-:W-:Y:S01]  /*194f0*/  ULDC.64 UR4, c[0x0][0xb08] ;  /* 0x0002c20000047ab9 */ /* 0x000fe20000000a00 */
[----:B------:R-:W-:Y:S01]  /*19500*/  SHF.R.S32.HI R0, RZ, 0x1f, R209 ;  /* 0x0000001fff007819 */ /* 0x000fe200000114d1 */
[----:B------:R-:W-:Y:S01]  /*19510*/  IMAD R9, R9, UR4, RZ ;  /* 0x0000000409097c24 */ /* 0x000fe2000f8e02ff */
[----:B------:R-:W-:Y:S01]  /*19520*/  ULDC.64 UR6, c[0x0][0xb30] ;  /* 0x0002cc0000067ab9 */ /* 0x000fe20000000a00 */
[C---:B------:R-:W-:Y:S01]  /*19530*/  IMAD.WIDE.U32 R10, R12.reuse, UR4, RZ ;  /* 0x000000040c0a7c25 */ /* 0x040fe2000f8e00ff */
[----:B------:R-:W-:Y:S02]  /*19540*/  IADD3 R43, R193, 0x38, RZ ;  /* 0x00000038c12b7810 */ /* 0x000fe40007ffe0ff */
[----:B------:R-:W1:Y:S01]  /*19550*/  @P1 LDC R13, c[0x0][0xbf0] ;  /* 0x0002fc00ff0d1b82 */ /* 0x000e620000000800 */
[----:B------:R-:W-:Y:S01]  /*19560*/  IMAD R9, R12, UR5, R9 ;  /* 0x000000050c097c24 */ /* 0x000fe2000f8e0209 */
[----:B------:R-:W-:Y:S01]  /*19570*/  ULDC.64 UR4, c[0x0][0xb38] ;  /* 0x0002ce0000047ab9 */ /* 0x000fe20000000a00 */
[----:B------:R-:W-:Y:S01]  /*19580*/  IMAD.MOV.U32 R3, RZ, RZ, R35 ;  /* 0x000000ffff037224 */ /* 0x000fe200078e0023 */
[----:B------:R-:W-:Y:S01]  /*19590*/  SHF.R.S32.HI R44, RZ, 0x1f, R43 ;  /* 0x0000001fff2c7819 */ /* 0x000fe2000001142b */
[----:B------:R-:W-:-:S02]  /*195a0*/  IMAD.IADD R11, R11, 0x1, R9 ;  /* 0x000000010b0b7824 */ /* 0x000fc400078e0209 */
[----:B------:R-:W-:Y:S02]  /*195b0*/  VIADD R24, R193, 0x8 ;  /* 0x00000008c1187836 */ /* 0x000fe40000000000 */
        /* <DEDUP_REMOVED lines=8> */
[C---:B------:R-:W-:Y:S01]  /*19640*/  IMAD R9, R209.reuse, UR5, R0 ;  /* 0x00000005d1097c24 */ /* 0x040fe2000f8e0200 */
[----:B-1----:R-:W-:Y:S01]  /*19650*/  @P1 SHF.R.U32.HI R3, RZ, R13, R14 ;  /* 0x0000000dff031219 */ /* 0x002fe2000001160e */
[----:B------:R-:W-:Y:S01]  /*19660*/  IMAD.WIDE.U32 R10, R209, UR4, R10 ;  /* 0x00000004d10a7c25 */ /* 0x000fe2000f8e000a */
[----:B------:R-:W-:Y:S02]  /*19670*/  ULDC.64 UR4, c[0x0][0xb48] ;  /* 0x0002d20000047ab9 */ /* 0x000fe40000000a00 */
[----:B------:R-:W-:Y:S01]  /*19680*/  SHF.R.S32.HI R0, RZ, 0x1f, R3 ;  /* 0x0000001fff007819 */ /* 0x000fe20000011403 */
[----:B------:R-:W-:Y:S02]  /*19690*/  IMAD.IADD R11, R11, 0x1, R9 ;  /* 0x000000010b0b7824 */ /* 0x000fe400078e0209 */
        /* <DEDUP_REMOVED lines=14> */
[----:B------:R-:W-:Y:S01]  /*19780*/  ULDC.64 UR4, c[0x0][0xb00] ;  /* 0x0002c00000047ab9 */ /* 0x000fe20000000a00 */
[----:B------:R-:W-:-:S02]  /*19790*/  PRMT R4, RZ, 0x654, R4 ;  /* 0x00000654ff047816 */ /* 0x000fc40000000004 */
[----:B------:R-:W-:Y:S01]  /*197a0*/  IMAD.IADD R3, R11, 0x1, R3 ;  /* 0x000000010b037824 */ /* 0x000fe200078e0203 */
[C---:B------:R-:W-:Y:S01]  /*197b0*/  LEA R0, P0, R10.reuse, UR4, 0x2 ;  /* 0x000000040a007c11 */ /* 0x040fe2000f8010ff */
[C---:B------:R-:W-:Y:S01]  /*197c0*/  VIADD R35, R193.reuse, 0x18 ;  /* 0x00000018c1237836 */ /* 0x040fe20000000000 */
[----:B------:R-:W-:Y:S01]  /*197d0*/  UMOV UR4, 0xffffffff ;  /* 0xffffffff00047882 */ /* 0x000fe20000000000 */
        /* <DEDUP_REMOVED lines=8> */
[----:B------:R-:W-:Y:S01]  /*19860*/  VIADD R47, R193, 0x48 ;  /* 0x00000048c12f7836 */ /* 0x000fe20000000000 */
[----:B0-----:R-:W-:-:S02]  /*19870*/  LEA.HI.X R4, R10, UR5, R3, 0x2, P0 ;  /* 0x000000050a047c11 */ /* 0x001fc400080f1403 */
[----:B------:R-:W-:Y:S02]  /*19880*/  SHF.R.S32.HI R42, RZ, 0x1f, R41 ;  /* 0x0000001fff2a7819 */ /* 0x000fe40000011429 */
[----:B------:R-:W-:Y:S02]  /*19890*/  SHF.R.S32.HI R46, RZ, 0x1f, R45 ;  /* 0x0000001fff2e7819 */ /* 0x000fe4000001142d */
[----:B------:R-:W-:Y:S01]  /*198a0*/  SHF.R.S32.HI R48, RZ, 0x1f, R47 ;  /* 0x0000001fff307819 */ /* 0x000fe2000001142f */
[----:B------:R-:W-:Y:S06]  /*198b0*/  BRA.DIV UR4, `(.L_x_9586) ;  /* 0x000000ba04007947 */ /* 0x000fec000b800000 */
[----:B------:R0:W1:Y:S04]  /*198c0*/  SHFL.IDX PT, R3, R4, RZ, 0x1c1f ;  /* 0x001c1fff04037589 */ /* 0x00006800000e0000 */
[----:B------:R0:W2:Y:S02]  /*198d0*/  SHFL.IDX PT, R14, R0, RZ, 0x1c1f ;  /* 0x001c1fff000e7589 */ /* 0x0000a400000e0000 */
.L_x_9846:
        /* <DEDUP_REMOVED lines=12> */
[-C--:B------:R-:W-:Y:S01]  /*199a0*/  @!P3 LEA R26, P4, R33, R14.reuse, 0x2 ;  /* 0x0000000e211ab211 */ /* 0x080fe200078810ff */
        /* <DEDUP_REMOVED lines=19> */
[-C--:B------:R-:W-:Y:S02]  /*19ae0*/  @!P1 LEA R20, P5, R43, R14.reuse, 0x2 ;  /* 0x0000000e2b149211 */ /* 0x080fe400078a10ff */
[----:B------:R-:W-:Y:S02]  /*19af0*/  ISETP.GE.AND P2, PT, R47, UR4, PT ;  /* 0x000000042f007c0c */ /* 0x000fe4000bf46270 */
[-C--:B------:R-:W-:Y:S02]  /*19b00*/  @!P4 LEA.HI.X R13, R41, R3.reuse, R42, 0x2, P0 ;  /* 0x00000003290dc211 */ /* 0x080fe400000f142a */
[----:B------:R-:W-:Y:S02]  /*19b10*/  ISETP.GE.AND P0, PT, R218, UR4, PT ;  /* 0x00000004da007c0c */ /* 0x000fe4000bf06270 */
[----:B------:R-:W-:Y:S01]  /*19b20*/  @!P1 LEA.HI.X R21, R43, R3, R44, 0x2, P5 ;  /* 0x000000032b159211 */ /* 0x000fe200028f142c */
[----:B------:R2:W-:Y:S01]  /*19b30*/  @!P4 ST.E.64 desc[UR42][R12.64], R112 ;  /* 0x000000700c00c985 */ /* 0x0005e2000c101b2a */
[----:B---3--:R-:W-:-:S03]  /*19b40*/  @!P3 LEA R26, P5, R45, R14, 0x2 ;  /* 0x0000000e2d1ab211 */ /* 0x008fc600078a10ff */
[----:B------:R3:W-:Y:S01]  /*19b50*/  @!P1 ST.E.64 desc[UR42][R20.64], R116 ;  /* 0x0000007414009985 */ /* 0x0007e2000c101b2a */
[----:B------:R-:W-:Y:S02]  /*19b60*/  ISETP.GE.AND P1, PT, R217, UR4, PT ;  /* 0x00000004d9007c0c */ /* 0x000fe4000bf26270 */
[-C--:B------:R-:W-:Y:S02]  /*19b70*/  @!P3 LEA.HI.X R27, R45, R3.reuse, R46, 0x2, P5 ;  /* 0x000000032d1bb211 */ /* 0x080fe400028f142e */
[CC--:B----4-:R-:W-:Y:S02]  /*19b80*/  @!P2 LEA R28, P4, R47.reuse, R14.reuse, 0x2 ;  /* 0x0000000e2f1ca211 */ /* 0x0d0fe400078810ff */
        /* <DEDUP_REMOVED lines=25> */
.L_x_9588:
[----:B------:R-:W-:Y:S05]  /*19d20*/  BSYNC B1 ;  /* 0x0000000000017941 */ /* 0x000fea0003800000 */
.L_x_9587:
[----:B------:R-:W-:-:S03]  /*19d30*/  UMOV UR4, 0xffffffff ;  /* 0xffffffff00047882 */ /* 0x000fc60000000000 */
[----:B------:R-:W-:Y:S05]  /*19d40*/  BRA.DIV UR4, `(.L_x_9589) ;  /* 0x000000b604107947 */ /* 0x000fea000b800000 */
[----:B-1----:R1:W3:Y:S04]  /*19d50*/  SHFL.IDX PT, R3, R4, 0x1, 0x1c1f ;  /* 0x003c1f0004037f89 */ /* 0x0022e800000e0000 */
[----:B--2---:R1:W2:Y:S02]  /*19d60*/  SHFL.IDX PT, R14, R0, 0x1, 0x1c1f ;  /* 0x003c1f00000e7f89 */ /* 0x0042a400000e0000 */
.L_x_9850:
        /* <DEDUP_REMOVED lines=8> */
[----:B---3--:R-:W-:Y:S02]  /*19df0*/  @!P4 IMAD.MOV.U32 R15, RZ, RZ, R3 ;  /* 0x000000ffff0fc224 */ /* 0x008fe400078e0003 */
[----:B------:R-:W-:Y:S02]  /*19e00*/  @!P2 LEA.HI.X R11, R24, R3, R32, 0x2, P3 ;  /* 0x00000003180ba211 */ /* 0x000fe400018f1420 */
[----:B------:R-:W-:Y:S01]  /*19e10*/  ISETP.GE.AND P3, PT, R37, UR4, PT ;  /* 0x0000000425007c0c */ /* 0x000fe2000bf66270 */
[----:B------:R-:W-:Y:S01]  /*19e20*/  @!P4 IMAD.WIDE R8, R193, 0x4, R14 ;  /* 0x00000004c108c825 */ /* 0x000fe200078e020e */
[----:B------:R-:W-:-:S04]  /*19e30*/  @!P1 LEA R12, P5, R33, R14, 0x2 ;  /* 0x0000000e210c9211 */ /* 0x000fc800078a10ff */
[----:B------:R2:W-:Y:S01]  /*19e40*/  @!P4 ST.E.64 desc[UR42][R8.64], R90 ;  /* 0x0000005a0800c985 */ /* 0x0005e2000c101b2a */
[-C--:B------:R-:W-:Y:S02]  /*19e50*/  @!P1 LEA.HI.X R13, R33, R3.reuse, R34, 0x2, P5 ;  /* 0x00000003210d9211 */ /* 0x080fe400028f1422 */
[----:B------:R-:W-:Y:S01]  /*19e60*/  ISETP.GE.AND P4, PT, R39, UR4, PT ;  /* 0x0000000427007c0c */ /* 0x000fe2000bf86270 */
[----:B------:R3:W-:Y:S01]  /*19e70*/  @!P2 ST.E.64 desc[UR42][R10.64], R94 ;  /* 0x0000005e0a00a985 */ /* 0x0007e2000c101b2a */
[----:B------:R-:W-:Y:S02]  /*19e80*/  ISETP.GE.AND P2, PT, R41, UR4, PT ;  /* 0x0000000429007c0c */ /* 0x000fe4000bf46270 */
[-C--:B------:R-:W-:Y:S01]  /*19e90*/  @!P0 LEA R20, P5, R35, R14.reuse, 0x2 ;  /* 0x0000000e23148211 */ /* 0x080fe200078a10ff */
[----:B------:R4:W-:Y:S01]  /*19ea0*/  @!P1 ST.E.64 desc[UR42][R12.64], R98 ;  /* 0x000000620c009985 */ /* 0x0009e2000c101b2a */
[----:B------:R-:W-:Y:S02]  /*19eb0*/  @!P3 LEA R24, P1, R37, R14, 0x2 ;  /* 0x0000000e2518b211 */ /* 0x000fe400078210ff */
[----:B------:R-:W-:-:S02]  /*19ec0*/  @!P0 LEA.HI.X R21, R35, R3, R36, 0x2, P5 ;  /* 0x0000000323158211 */ /* 0x000fc400028f1424 */
[-C--:B------:R-:W-:Y:S02]  /*19ed0*/  @!P3 LEA.HI.X R25, R37, R3.reuse, R38, 0x2, P1 ;  /* 0x000000032519b211 */ /* 0x080fe400008f1426 */
[----:B------:R-:W-:Y:S01]  /*19ee0*/  ISETP.GE.AND P1, PT, R43, UR4, PT ;  /* 0x000000042b007c0c */ /* 0x000fe2000bf26270 */
[----:B------:R5:W-:Y:S01]  /*19ef0*/  @!P0 ST.E.64 desc[UR42][R20.64], R102 ;  /* 0x0000006614008985 */ /* 0x000be2000c101b2a */
[-C--:B--2---:R-:W-:Y:S02]  /*19f00*/  @!P4 LEA R8, P5, R39, R14.reuse, 0x2 ;  /* 0x0000000e2708c211 */ /* 0x084fe400078a10ff */
[----:B------:R-:W-:Y:S01]  /*19f10*/  ISETP.GE.AND P0, PT, R45, UR4, PT ;  /* 0x000000042d007c0c */ /* 0x000fe2000bf06270 */
[----:B------:R2:W-:Y:S01]  /*19f20*/  @!P3 ST.E.64 desc[UR42][R24.64], R106 ;  /* 0x0000006a1800b985 */ /* 0x0005e2000c101b2a */
[----:B------:R-:W-:Y:S02]  /*19f30*/  @!P4 LEA.HI.X R9, R39, R3, R40, 0x2, P5 ;  /* 0x000000032709c211 */ /* 0x000fe400028f1428 */
[----:B---3--:R-:W-:-:S02]  /*19f40*/  @!P2 LEA R10, P5, R41, R14, 0x2 ;  /* 0x0000000e290aa211 */ /* 0x008fc400078a10ff */
[----:B------:R-:W-:Y:S01]  /*19f50*/  ISETP.GE.AND P3, PT, R47, UR4, PT ;  /* 0x000000042f007c0c */ /* 0x000fe2000bf66270 */
[----:B------:R3:W-:Y:S01]  /*19f60*/  @!P4 ST.E.64 desc[UR42][R8.64], R110 ;  /* 0x0000006e0800c985 */ /* 0x0007e2000c101b2a */
[-C--:B------:R-:W-:Y:S02]  /*19f70*/  @!P2 LEA.HI.X R11, R41, R3.reuse, R42, 0x2, P5 ;  /* 0x00000003290ba211 */ /* 0x080fe400028f142a */
[CC--:B----4-:R-:W-:Y:S02]  /*19f80*/  @!P1 LEA R12, P5, R43.reuse, R14.reuse, 0x2 ;  /* 0x0000000e2b0c9211 */ /* 0x0d0fe400078a10ff */
[----:B------:R-:W-:Y:S01]  /*19f90*/  ISETP.GE.AND P4, PT, R218, UR4, PT ;  /* 0x00000004da007c0c */ /* 0x000fe2000bf86270 */
[----:B------:R4:W-:Y:S01]  /*19fa0*/  @!P2 ST.E.64 desc[UR42][R10.64], R114 ;  /* 0x000000720a00a985 */ /* 0x0009e2000c101b2a */
[----:B------:R-:W-:Y:S02]  /*19fb0*/  @!P1 LEA.HI.X R13, R43, R3, R44, 0x2, P5 ;  /* 0x000000032b0d9211 */ /* 0x000fe400028f142c */
[----:B------:R-:W-:-:S02]  /*19fc0*/  @!P0 LEA R26, P5, R45, R14, 0x2 ;  /* 0x0000000e2d1a8211 */ /* 0x000fc400078a10ff */
[----:B------:R-:W-:Y:S01]  /*19fd0*/  ISETP.GE.AND P2, PT, R216, UR4, PT ;  /* 0x00000004d8007c0c */ /* 0x000fe2000bf46270 */
[----:B------:R0:W-:Y:S01]  /*19fe0*/  @!P1 ST.E.64 desc[UR42][R12.64], R118 ;  /* 0x000000760c009985 */ /* 0x0001e2000c101b2a */
[-C--:B------:R-:W-:Y:S02]  /*19ff0*/  @!P0 LEA.HI.X R27, R45, R3.reuse, R46, 0x2, P5 ;  /* 0x000000032d1b8211 */ /* 0x080fe400028f142e */
[-C--:B-----5:R-:W-:Y:S02]  /*1a000*/  @!P3 LEA R20, P5, R47, R14.reuse, 0x2 ;  /* 0x0000000e2f14b211 */ /* 0x0a0fe400078a10ff */
[----:B------:R-:W-:Y:S01]  /*1a010*/  ISETP.GE.AND P1, PT, R217, UR4, PT ;  /* 0x00000004d9007c0c */ /* 0x000fe2000bf26270 */
[----:B------:R5:W-:Y:S01]  /*1a020*/  @!P0 ST.E.64 desc[UR42][R26.64], R122 ;  /* 0x0000007a1a008985 */ /* 0x000be2000c101b2a */
[----:B------:R-:W-:Y:S02]  /*1a030*/  @!P3 LEA.HI.X R21, R47, R3, R48, 0x2, P5 ;  /* 0x000000032f15b211 */ /* 0x000fe400028f1430 */
[----:B--2---:R-:W-:-:S02]  /*1a040*/  @!P4 LEA R24, P5, R218, R14, 0x2 ;  /* 0x0000000eda18c211 */ /* 0x004fc400078a10ff */
[----:B------:R-:W-:Y:S01]  /*1a050*/  ISETP.GE.AND P0, PT, R215, UR4, PT ;  /* 0x00000004d7007c0c */ /* 0x000fe2000bf06270 */
[----:B------:R2:W-:Y:S01]  /*1a060*/  @!P3 ST.E.64 desc[UR42][R20.64], R126 ;  /* 0x0000007e1400b985 */ /* 0x0005e2000c101b2a */
[----:B------:R-:W-:Y:S02]  /*1a070*/  ISETP.GE.AND P3, PT, R214, UR4, PT ;  /* 0x00000004d6007c0c */ /* 0x000fe4000bf66270 */
[----:B------:R-:W-:-:S03]  /*1a080*/  @!P4 LEA.HI.X R25, R218, R3, R226, 0x2, P5 ;  /* 0x00000003da19c211 */ /* 0x000fc600028f14e2 */
[CC--:B---3--:R-:W-:Y:S02]  /*1a090*/  @!P1 LEA R8, P5, R217.reuse, R14.reuse, 0x2 ;  /* 0x0000000ed9089211 */ /* 0x0c8fe400078a10ff */
[----:B------:R2:W-:Y:S01]  /*1a0a0*/  @!P4 ST.E.64 desc[UR42][R24.64], R130 ;  /* 0x000000821800c985 */ /* 0x0005e2000c101b2a */
[CC--:B----4-:R-:W-:Y:S02]  /*1a0b0*/  @!P2 LEA R10, P4, R216.reuse, R14.reuse, 0x2 ;  /* 0x0000000ed80aa211 */ /* 0x0d0fe400078810ff */
[-C--:B------:R-:W-:Y:S02]  /*1a0c0*/  @!P1 LEA.HI.X R9, R217, R3.reuse, R225, 0x2, P5 ;  /* 0x00000003d9099211 */ /* 0x080fe400028f14e1 */
[-C--:B0-----:R-:W-:Y:S02]  /*1a0d0*/  @!P0 LEA R12, P5, R215, R14.reuse, 0x2 ;  /* 0x0000000ed70c8211 */ /* 0x081fe400078a10ff */
[----:B------:R-:W-:Y:S01]  /*1a0e0*/  @!P2 LEA.HI.X R11, R216, R3, R224, 0x2, P4 ;  /* 0x00000003d80ba211 */ /* 0x000fe200020f14e0 */
[----:B------:R2:W-:Y:S01]  /*1a0f0*/  @!P1 ST.E.64 desc[UR42][R8.64], R134 ;  /* 0x0000008608009985 */ /* 0x0005e2000c101b2a */
[----:B-----5:R-:W-:-:S02]  /*1a100*/  @!P3 LEA R26, P4, R214, R14, 0x2 ;  /* 0x0000000ed61ab211 */ /* 0x020fc400078810ff */
[-C--:B------:R-:W-:Y:S01]  /*1a110*/  @!P0 LEA.HI.X R13, R215, R3.reuse, R223, 0x2, P5 ;  /* 0x00000003d70d8211 */ /* 0x080fe200028f14df */
[----:B------:R2:W-:Y:S01]  /*1a120*/  @!P2 ST.E.64 desc[UR42][R10.64], R138 ;  /* 0x0000008a0a00a985 */ /* 0x0005e2000c101b2a */
[----:B------:R-:W-:-:S03]  /*1a130*/  @!P3 LEA.HI.X R27, R214, R3, R222, 0x2, P4 ;  /* 0x00000003d61bb211 */ /* 0x000fc600020f14de */
[----:B------:R2:W-:Y:S01]  /*1a140*/  @!P0 ST.E.64 desc[UR42][R12.64], R142 ;  /* 0x0000008e0c008985 */ /* 0x0005e2000c101b2a */
[----:B------:R-:W-:-:S03]  /*1a150*/  ISETP.GE.AND P0, PT, R213, UR4, PT ;  /* 0x00000004d5007c0c */ /* 0x000fc6000bf06270 */
[----:B------:R2:W-:Y:S10]  /*1a160*/  @!P3 ST.E.64 desc[UR42][R26.64], R146 ;  /* 0x000000921a00b985 */ /* 0x0005f4000c101b2a */
[----:B------:R-:W-:Y:S05]  /*1a170*/  @P0 BRA `(.L_x_9585) ;  /* 0x0000000c00100947 */ /* 0x000fea0003800000 */
[----:B------:R-:W-:-:S04]  /*1a180*/  LEA R14, P0, R213, R14, 0x2 ;  /* 0x0000000ed50e7211 */ /* 0x000fc800078010ff */
[----:B------:R-:W-:-:S05]  /*1a190*/  LEA.HI.X R15, R213, R3, R221, 0x2, P0 ;  /* 0x00000003d50f7211 */ /* 0x000fca00000f14dd */
[----:B------:R0:W-:Y:S01]  /*1a1a0*/  ST.E.64 desc[UR42][R14.64], R150 ;  /* 0x000000960e007985 */ /* 0x0001e2000c101b2a */
[----:B------:R-:W-:Y:S05]  /*1a1b0*/  BRA `(.L_x_9585) ;  /* 0x0000000c00007947 */ /* 0x000fea0003800000 */
.L_x_9572:
        /* <DEDUP_REMOVED lines=10> */
[----:B-----5:R-:W-:-:S04]  /*1a260*/  IMAD.U32 R24, RZ, RZ, UR4 ;  /* 0x00000004ff187e24 */ /* 0x020fc8000f8e00ff */
[----:B------:R-:W-:-:S04]  /*1a270*/  @P1 IADD3 R210, P2, R210, UR6, RZ ;  /* 0x00000006d2d21c10 */ /* 0x000fc8000ff5e0ff */
[----:B------:R-:W-:Y:S01]  /*1a280*/  @P1 IADD3.X R211, R211, UR7, RZ, P2, !PT ;  /* 0x00000007d3d31c10 */ /* 0x000fe200097fe4ff */
[----:B------:R4:W5:Y:S04]  /*1a290*/  @P0 LDG.E R3, desc[UR42][R8.64] ;  /* 0x0000002a08030981 */ /* 0x000968000c1e1900 */
[----:B------:R4:W5:Y:S01]  /*1a2a0*/  @P1 LDG.E R24, desc[UR42][R210.64] ;  /* 0x0000002ad2181981 */ /* 0x000962000c1e1900 */
[----:B------:R-:W-:Y:S01]  /*1a2b0*/  ISETP.NE.AND P2, PT, R208, RZ, PT ;  /* 0x000000ffd000720c */ /* 0x000fe20003f45270 */
[----:B------:R-:W1:-:S12]  /*1a2c0*/  S2R R0, SR_TID.X ;  /* 0x0000000000007919 */ /* 0x000e580000002100 */
[----:B------:R-:W2:Y:S01]  /*1a2d0*/  @!P2 LDC R208, c[0x0][0xad4] ;  /* 0x0002b500ffd0ab82 */ /* 0x000ea20000000800 */
[----:B-1----:R-:W-:Y:S01]  /*1a2e0*/  VIADD R0, R0, 0xffffff80 ;  /* 0xffffff8000007836 */ /* 0x002fe20000000000 */
[----:B--2---:R-:W-:-:S04]  /*1a2f0*/  ISETP.GT.AND P2, PT, R208, 0x1, PT ;  /* 0x00000001d000780c */ /* 0x004fc80003f44270 */
[----:B------:R-:W-:Y:S01]  /*1a300*/  ISETP.GT.AND P3, PT, R0, 0x7f, PT ;  /* 0x0000007f0000780c */ /* 0x000fe20003f64270 */
[----:B----4-:R-:W-:-:S12]  /*1a310*/  @P1 BRA `(.L_x_9590) ;  /* 0x0000000000101947 */ /* 0x010fd80003800000 */
[----:B------:R-:W-:Y:S05]  /*1a320*/  @!P0 BRA `(.L_x_9590) ;  /* 0x00000000000c8947 */ /* 0x000fea0003800000 */
[----:B------:R-:W2:Y:S04]  /*1a330*/  LDG.E R11, desc[UR42][R8.64] ;  /* 0x0000002a080b7981 */ /* 0x000ea8000c1e1900 */
[----:B-----5:R-:W2:Y:S02]  /*1a340*/  LDG.E R24, desc[UR42][R8.64+0x4] ;  /* 0x0000042a08187981 */ /* 0x020ea4000c1e1900 */
[----:B--2---:R-:W-:-:S07]  /*1a350*/  IMAD.IADD R24, R24, 0x1, -R11 ;  /* 0x0000000118187824 */ /* 0x004fce00078e0a0b */
.L_x_9590:
[----:B------:R-:W-:Y:S01]  /*1a360*/  BSSY B1, `(.L_x_9591) ;  /* 0x0000036000017945 */ /* 0x000fe20003800000 */
[----:B------:R-:W-:Y:S02]  /*1a370*/  SEL R209, R209, RZ, !P0 ;  /* 0x000000ffd1d17207 */ /* 0x000fe40004000000 */
[----:B------:R-:W-:Y:S02]  /*1a380*/  SEL R219, R219, RZ, !P0 ;  /* 0x000000ffdbdb7207 */ /* 0x000fe40004000000 */
[----:B-----5:R-:W-:Y:S01]  /*1a390*/  SHF.R.S32.HI R28, RZ, 0x1f, R3 ;  /* 0x0000001fff1c7819 */ /* 0x020fe20000011403 */
[----:B------:R-:W-:Y:S06]  /*1a3a0*/  @P3 BRA `(.L_x_9592) ;  /* 0x0000000000c43947 */ /* 0x000fec0003800000 */
[----:B------:R-:W1:Y:S01]  /*1a3b0*/  S2R R31, SR_TID.X ;  /* 0x00000000001f7919 */ /* 0x000e620000002100 */
[----:B------:R-:W2:Y:S02]  /*1a3c0*/  LDC R35, c[0x0][0xbe8] ;  /* 0x0002fa00ff237b82 */ /* 0x000ea40000000800 */
[----:B--2---:R-:W-:Y:S01]  /*1a3d0*/  IMAD R0, R24, R35, RZ ;  /* 0x0000002318007224 */ /* 0x004fe200078e02ff */
[----:B-1----:R-:W-:-:S04]  /*1a3e0*/  IADD3 R31, R192, -0x80, R31 ;  /* 0xffffff80c01f7810 */ /* 0x002fc80007ffe01f */
[----:B------:R-:W-:-:S13]  /*1a3f0*/  ISETP.GE.AND P0, PT, R31, R0, PT ;  /* 0x000000001f00720c */ /* 0x000fda0003f06270 */
[----:B------:R-:W-:Y:S05]  /*1a400*/  @P0 BRA `(.L_x_9592) ;  /* 0x0000000000ac0947 */ /* 0x000fea0003800000 */
[----:B------:R-:W-:Y:S01]  /*1a410*/  IMAD.MOV.U32 R26, RZ, RZ, 0x9b8 ;  /* 0x000009b8ff1a7424 */ /* 0x000fe200078e00ff */
[----:B------:R-:W-:Y:S01]  /*1a420*/  ISETP.GT.AND P0, PT, R208, 0x1, PT ;  /* 0x00000001d000780c */ /* 0x000fe20003f04270 */
[----:B------:R-:W1:Y:S01]  /*1a430*/  LDC.64 R32, c[0x0][0xba8] ;  /* 0x0002ea00ff207b82 */ /* 0x000e620000000a00 */
[----:B------:R-:W-:Y:S01]  /*1a440*/  ISETP.NE.AND P1, PT, R35, 0x1, PT ;  /* 0x000000012300780c */ /* 0x000fe20003f25270 */
[----:B------:R-:W-:Y:S01]  /*1a450*/  IMAD.MOV.U32 R25, RZ, RZ, R31 ;  /* 0x000000ffff197224 */ /* 0x000fe200078e001f */
[----:B------:R-:W-:-:S05]  /*1a460*/  SEL R26, R26, 0x978, P0 ;  /* 0x000009781a1a7807 */ /* 0x000fca0000000000 */
[----:B------:R-:W2:Y:S08]  /*1a470*/  LDC.64 R10, c[0x0][R26+0x220] ;  /* 0x000088001a0a7b82 */ /* 0x000eb00000000a00 */
[----:B------:R-:W4:Y:S08]  /*1a480*/  LDC.64 R8, c[0x0][R26+0x218] ;  /* 0x000086001a087b82 */ /* 0x000f300000000a00 */
[----:B------:R-:W5:Y:S08]  /*1a490*/  LDC.64 R12, c[0x0][R26+0x228] ;  /* 0x00008a001a0c7b82 */ /* 0x000f700000000a00 */
[----:B------:R-:W0:Y:S08]  /*1a4a0*/  @P1 LDC R0, c[0x0][0xbec] ;  /* 0x0002fb00ff001b82 */ /* 0x000e300000000800 */
[----:B------:R-:W5:Y:S08]  /*1a4b0*/  LDC.64 R14, c[0x0][R26+0x210] ;  /* 0x000084001a0e7b82 */ /* 0x000f700000000a00 */
[----:B------:R-:W3:Y:S01]  /*1a4c0*/  @P1 LDC R29, c[0x0][0xbf0] ;  /* 0x0002fc00ff1d1b82 */ /* 0x000ee20000000800 */
[----:B0-----:R-:W-:-:S07]  /*1a4d0*/  @P1 IMAD.HI.U32 R0, R31, R0, RZ ;  /* 0x000000001f001227 */ /* 0x001fce00078e00ff */
[----:B-1----:R-:W0:Y:S01]  /*1a4e0*/  @!P0 LDC R32, c[0x0][0xb50] ;  /* 0x0002d400ff208b82 */ /* 0x002e220000000800 */
[-C--:B--2---:R-:W-:Y:S02]  /*1a4f0*/  IMAD R11, R11, R209.reuse, RZ ;  /* 0x000000d10b0b7224 */ /* 0x084fe400078e02ff */
[----:B------:R-:W-:-:S05]  /*1a500*/  IMAD.WIDE.U32 R20, R10, R209, RZ ;  /* 0x000000d10a147225 */ /* 0x000fca00078e00ff */
[----:B------:R-:W1:Y:S01]  /*1a510*/  @!P0 LDC R33, c[0x0][0xb54] ;  /* 0x0002d500ff218b82 */ /* 0x000e620000000800 */
[-C--:B----4-:R-:W-:Y:S02]  /*1a520*/  IMAD R27, R9, R188.reuse, RZ ;  /* 0x000000bc091b7224 */ /* 0x090fe400078e02ff */
[----:B------:R-:W-:Y:S01]  /*1a530*/  IMAD.WIDE.U32 R8, R8, R188, RZ ;  /* 0x000000bc08087225 */ /* 0x000fe200078e00ff */
[----:B---3--:R-:W-:-:S03]  /*1a540*/  @P1 SHF.R.U32.HI R25, RZ, R29, R0 ;  /* 0x0000001dff191219 */ /* 0x008fc60000011600 */
[----:B------:R-:W-:Y:S01]  /*1a550*/  IMAD R29, R10, R219, R11 ;  /* 0x000000db0a1d7224 */ /* 0x000fe200078e020b */
[----:B------:R-:W-:Y:S01]  /*1a560*/  SEL R11, R212, RZ, P0 ;  /* 0x000000ffd40b7207 */ /* 0x000fe20000000000 */
[----:B------:R-:W-:Y:S01]  /*1a570*/  IMAD.IADD R27, R9, 0x1, R27 ;  /* 0x00000001091b7824 */ /* 0x000fe200078e021b */
[----:B------:R-:W-:Y:S01]  /*1a580*/  IADD3 R0, P1, P3, R20, R8, R3 ;  /* 0x0000000814007210 */ /* 0x000fe20007b3e003 */
[----:B------:R-:W-:Y:S02]  /*1a590*/  IMAD.MOV R4, RZ, RZ, -R25 ;  /* 0x000000ffff047224 */ /* 0x000fe400078e0a19 */
[----:B------:R-:W-:Y:S02]  /*1a5a0*/  IMAD.IADD R29, R21, 0x1, R29 ;  /* 0x00000001151d7824 */ /* 0x000fe400078e021d */
[----:B-----5:R-:W-:-:S04]  /*1a5b0*/  IMAD.WIDE.U32 R8, R12, R11, RZ ;  /* 0x0000000b0c087225 */ /* 0x020fc800078e00ff */
[----:B------:R-:W-:Y:S02]  /*1a5c0*/  IMAD R13, R13, R11, RZ ;  /* 0x0000000b0d0d7224 */ /* 0x000fe400078e02ff */
[----:B------:R-:W-:Y:S01]  /*1a5d0*/  IMAD R11, R35, R4, R31 ;  /* 0x00000004230b7224 */ /* 0x000fe200078e021f */
[----:B------:R-:W-:Y:S02]  /*1a5e0*/  IADD3.X R4, R29, R27, R28, P1, P3 ;  /* 0x0000001b1d047210 */ /* 0x000fe40000fe641c */
[----:B------:R-:W-:Y:S01]  /*1a5f0*/  IADD3 R8, P0, P1, R25, R0, R8 ;  /* 0x0000000019087210 */ /* 0x000fe2000791e008 */
[----:B------:R-:W-:Y:S01]  /*1a600*/  IMAD R0, R15, R11, RZ ;  /* 0x0000000b0f007224 */ /* 0x000fe200078e02ff */
[----:B------:R-:W-:Y:S02]  /*1a610*/  IADD3 R13, R9, R13, RZ ;  /* 0x0000000d090d7210 */ /* 0x000fe40007ffe0ff */
        /* <DEDUP_REMOVED lines=8> */
[----:B-1----:R-:W-:-:S05]  /*1a6a0*/  LEA.HI.X R11, R8, R33, R0, 0x2, P0 ;  /* 0x00000021080b7211 */ /* 0x002fca00000f1400 */
[----:B------:R1:W-:Y:S02]  /*1a6b0*/  STG.E desc[UR42][R10.64], R9 ;  /* 0x000000090a007986 */ /* 0x0003e4000c10192a */
.L_x_9592:
[----:B------:R-:W-:Y:S05]  /*1a6c0*/  BSYNC B1 ;  /* 0x0000000000017941 */ /* 0x000fea0003800000 */
.L_x_9591:
        /* <DEDUP_REMOVED lines=18> */
[----:B---3--:R-:W1:Y:S08]  /*1a7f0*/  @P0 LDC R4, c[0x0][0xbec] ;  /* 0x0002fb00ff040b82 */ /* 0x008e700000000800 */
        /* <DEDUP_REMOVED lines=25> */
[----:B------:R1:W3:Y:S02]  /*1a990*/  SHFL.IDX PT, R14, R0, RZ, 0x181f ;  /* 0x00181fff000e7589 */ /* 0x0002e400000e0000 */
.L_x_9853:
[----:B------:R-:W-:Y:S01]  /*1a9a0*/  IMAD R21, R24, R21, RZ ;  /* 0x0000001518157224 */ /* 0x000fe200078e02ff */
[----:B------:R-:W-:Y:S04]  /*1a9b0*/  BSSY B1, `(.L_x_9594) ;  /* 0x000000c000017945 */ /* 0x000fe80003800000 */
[----:B------:R-:W-:-:S13]  /*1a9c0*/  ISETP.GE.AND P0, PT, R192, R21, PT ;  /* 0x00000015c000720c */ /* 0x000fda0003f06270 */
[----:B------:R-:W-:Y:S05]  /*1a9d0*/  @P0 BRA `(.L_x_9595) ;  /* 0x0000000000240947 */ /* 0x000fea0003800000 */
[----:B------:R-:W-:Y:S02]  /*1a9e0*/  ULDC UR4, c[0x0][0xac8] ;  /* 0x0002b20000047ab9 */ /* 0x000fe40000000800 */
[----:B------:R-:W-:Y:S02]  /*1a9f0*/  ISETP.GE.AND P2, PT, R16, UR4, PT ;  /* 0x0000000410007c0c */ /* 0x000fe4000bf46270 */
[----:B------:R-:W-:-:S11]  /*1aa00*/  ISETP.GE.AND P3, PT, R2, UR4, PT ;  /* 0x0000000402007c0c */ /* 0x000fd6000bf66270 */
[-C--:B---3--:R-:W-:Y:S02]  /*1aa10*/  @!P2 LEA R8, P0, R16, R14.reuse, 0x1 ;  /* 0x0000000e1008a211 */ /* 0x088fe400078008ff */
[----:B------:R-:W-:Y:S02]  /*1aa20*/  @!P3 LEA R14, P1, R2, R14, 0x1 ;  /* 0x0000000e020eb211 */ /* 0x000fe400078208ff */
[-C--:B--2---:R-:W-:Y:S02]  /*1aa30*/  @!P2 LEA.HI.X R9, R16, R3.reuse, R17, 0x1, P0 ;  /* 0x000000031009a211 */ /* 0x084fe400000f0c11 */
[----:B------:R-:W-:-:S03]  /*1aa40*/  @!P3 LEA.HI.X R15, R2, R3, R184, 0x1, P1 ;  /* 0x00000003020fb211 */ /* 0x000fc600008f0cb8 */
[----:B------:R4:W-:Y:S04]  /*1aa50*/  @!P2 ST.E.128 desc[UR42][R8.64], RZ ;  /* 0x000000ff0800a985 */ /* 0x0009e8000c101d2a */
[----:B------:R4:W-:Y:S02]  /*1aa60*/  @!P3 ST.E.128 desc[UR42][R14.64], RZ ;  /* 0x000000ff0e00b985 */ /* 0x0009e4000c101d2a */
.L_x_9595:
[----:B------:R-:W-:Y:S05]  /*1aa70*/  BSYNC B1 ;  /* 0x0000000000017941 */ /* 0x000fea0003800000 */
.L_x_9594:
[----:B------:R-:W-:-:S03]  /*1aa80*/  UMOV UR4, 0xffffffff ;  /* 0xffffffff00047882 */ /* 0x000fc60000000000 */
[----:B------:R-:W-:Y:S05]  /*1aa90*/  BRA.DIV UR4, `(.L_x_9596) ;  /* 0x000000aa04387947 */ /* 0x000fea000b800000 */
[----:B--2---:R2:W0:Y:S04]  /*1aaa0*/  SHFL.IDX PT, R3, R4, 0x1, 0x181f ;  /* 0x00381f0004037f89 */ /* 0x00442800000e0000 */
[----:B---34-:R2:W3:Y:S02]  /*1aab0*/  SHFL.IDX PT, R14, R0, 0x1, 0x181f ;  /* 0x00381f00000e7f89 */ /* 0x0184e400000e0000 */
.L_x_9857:
[----:B------:R-:W-:Y:S01]  /*1aac0*/  VIADD R8, R192, 0x20 ;  /* 0x00000020c0087836 */ /* 0x000fe20000000000 */
        /* <DEDUP_REMOVED lines=12> */
.L_x_9598:
[----:B------:R-:W-:Y:S05]  /*1ab90*/  BSYNC B1 ;  /* 0x0000000000017941 */ /* 0x000fea0003800000 */
.L_x_9597:
[----:B------:R-:W-:-:S03]  /*1aba0*/  UMOV UR4, 0xffffffff ;  /* 0xffffffff00047882 */ /* 0x000fc60000000000 */
[----:B------:R-:W-:Y:S05]  /*1abb0*/  BRA.DIV UR4, `(.L_x_9599) ;  /* 0x000000aa04387947 */ /* 0x000fea000b800000 */
[----:B0-----:R0:W0:Y:S04]  /*1abc0*/  SHFL.IDX PT, R3, R4, 0x2, 0x181f ;  /* 0x00581f0004037f89 */ /* 0x00102800000e0000 */
[----:B---34-:R3:W4:Y:S02]  /*1abd0*/  SHFL.IDX PT, R14, R0, 0x2, 0x181f ;  /* 0x00581f00000e7f89 */ /* 0x01872400000e0000 */
.L_x_9861:
        /* <DEDUP_REMOVED lines=13> */
.L_x_9601:
[----:B------:R-:W-:Y:S05]  /*1acb0*/  BSYNC B1 ;  /* 0x0000000000017941 */ /* 0x000fea0003800000 */
.L_x_9600:
[----:B------:R-:W-:-:S03]  /*1acc0*/  UMOV UR4, 0xffffffff ;  /* 0xffffffff00047882 */ /* 0x000fc60000000000 */
[----:B------:R-:W-:Y:S05]  /*1acd0*/  BRA.DIV UR4, `(.L_x_9602) ;  /* 0x000000aa04387947 */ /* 0x000fea000b800000 */
[----:B0-----:R0:W0:Y:S04]  /*1ace0*/  SHFL.IDX PT, R3, R4, 0x3, 0x181f ;  /* 0x00781f0004037f89 */ /* 0x00102800000e0000 */
[----:B----4-:R4:W0:Y:S02]  /*1acf0*/  SHFL.IDX PT, R14, R0, 0x3, 0x181f ;  /* 0x00781f00000e7f89 */ /* 0x01082400000e0000 */
.L_x_9865:
[----:B-1234-:R-:W-:-:S04]  /*1ad00*/  IADD3 R0, R192, 0x60, RZ ;  /* 0x00000060c0007810 */ /* 0x01efc80007ffe0ff */
        /* <DEDUP_REMOVED lines=11> */
.L_x_9585:
[----:B------:R-:W-:Y:S05]  /*1adc0*/  BSYNC B0 ;  /* 0x0000000000007941 */ /* 0x000fea0003800000 */
.L_x_9571:
[----:B------:R-:W-:Y:S02]  /*1add0*/  ULDC UR4, c[0x0][0xc3c] ;  /* 0x00030f0000047ab9 */ /* 0x000fe40000000800 */
[----:B---3--:R-:W-:-:S13]  /*1ade0*/  ISETP.GE.AND P0, PT, R7, UR4, PT ;  /* 0x0000000407007c0c */ /* 0x008fda000bf06270 */
[----:B------:R-:W-:Y:S05]  /*1adf0*/  @!P0 BRA `(.L_x_9603) ;  /* 0xfffffe6400048947 */ /* 0x000fea000383ffff */
[----:B------:R-:W-:Y:S05]  /*1ae00*/  BRA `(.L_x_9369) ;  /* 0x0000007800487947 */ /* 0x000fea0003800000 */
.L_x_9367:
        /* <DEDUP_REMOVED lines=16> */
.L_x_9604:
        /* <DEDUP_REMOVED lines=43> */
.L_x_9608:
        /* <DEDUP_REMOVED lines=37> */
.L_x_9606:
        /* <DEDUP_REMOVED lines=13> */
.L_x_9609:
        /* <DEDUP_REMOVED lines=25> */
[-C--:B------:R-:W-:Y:S01]  /*1b670*/  @!P1 IADD3 R3, R3, -R12.reuse, RZ ;  /* 0x8000000c03039210 */ /* 0x080fe20007ffe0ff */
        /* <DEDUP_REMOVED lines=28> */
[----:B------:R-:W-:Y:S02]  /*1b840*/  @!P2 IADD3 R2, -R2, RZ, RZ ;  /* 0x000000ff0202a210 */ /* 0x000fe40007ffe1ff */
[----:B------:R-:W-:-:S05]  /*1b850*/  @!P1 LOP3.LUT R2, RZ, R9, RZ, 0x33, !PT ;  /* 0x00000009ff029212 */ /* 0x000fca00078e33ff */
[----:B------:R-:W-:-:S04]  /*1b860*/  IMAD.MOV R18, RZ, RZ, -R2 ;  /* 0x000000ffff127224 */ /* 0x000fc800078e0a02 */
[C---:B------:R-:W-:Y:S02]  /*1b870*/  IMAD R18, R9.reuse, R18, R10 ;  /* 0x0000001209127224 */ /* 0x040fe400078e020a */
[----:B------:R-:W-:Y:S02]  /*1b880*/  IMAD R9, R9, 0x1000000, R2 ;  /* 0x0100000009097824 */ /* 0x000fe400078e0202 */
[----:B------:R-:W-:Y:S02]  /*1b890*/  IMAD R2, R6, R3, R5 ;  /* 0x0000000306027224 */ /* 0x000fe400078e0205 */
[----:B------:R-:W-:Y:S01]  /*1b8a0*/  IMAD R18, R18, 0x10000, R9 ;  /* 0x0001000012127824 */ /* 0x000fe200078e0209 */
[----:B------:R-:W-:Y:S06]  /*1b8b0*/  BRA `(.L_x_9611) ;  /* 0x0000000000f47947 */ /* 0x000fec0003800000 */
.L_x_9610:
        /* <DEDUP_REMOVED lines=39> */
[----:B0-----:R-:W-:-:S06]  /*1bb30*/  IADD3 R3, R8, 0xffffffe, RZ ;  /* 0x0ffffffe08037810 */ /* 0x001fcc0007ffe0ff */
        /* <DEDUP_REMOVED lines=21> */
.L_x_9611:
[----:B------:R-:W-:-:S05]  /*1bc90*/  LOP3.LUT R17, RZ, R2, RZ, 0x33, !PT ;  /* 0x00000002ff117212 */ /* 0x000fca00078e33ff */
[----:B------:R-:W-:Y:S01]  /*1bca0*/  IMAD.IADD R17, R6, 0x1, R17 ;  /* 0x0000000106117824 */ /* 0x000fe200078e0211 */
[----:B------:R-:W-:Y:S06]  /*1bcb0*/  BRA `(.L_x_9612) ;  /* 0x00000000000c7947 */ /* 0x000fec0003800000 */
.L_x_9607:
[----:B------:R-:W-:Y:S01]  /*1bcc0*/  IMAD.MOV.U32 R17, RZ, RZ, RZ ;  /* 0x000000ffff117224 */ /* 0x000fe200078e00ff */
[----:B------:R-:W-:Y:S01]  /*1bcd0*/  MOV R18, RZ ;  /* 0x000000ff00127202 */ /* 0x000fe20000000f00 */
[----:B------:R-:W-:-:S07]  /*1bce0*/  IMAD.U32 R16, RZ, RZ, UR6 ;  /* 0x00000006ff107e24 */ /* 0x000fce000f8e00ff */
.L_x_9612:
[----:B------:R-:W-:-:S13]  /*1bcf0*/  ISETP.NE.AND P0, PT, R7, RZ, PT ;  /* 0x000000ff0700720c */ /* 0x000fda0003f05270 */
[----:B------:R-:W0:Y:S01]  /*1bd00*/  @!P0 S2R R3, SR_CgaCtaId ;  /* 0x0000000000038919 */ /* 0x000e220000008800 */
[----:B------:R-:W-:-:S04]  /*1bd10*/  @!P0 MOV R2, 0x400 ;  /* 0x0000040000028802 */ /* 0x000fc80000000f00 */
[----:B0-----:R-:W-:-:S05]  /*1bd20*/  @!P0 LEA R2, R3, R2, 0x18 ;  /* 0x0000000203028211 */ /* 0x001fca00078ec0ff */
[----:B------:R1:W-:Y:S01]  /*1bd30*/  @!P0 STS.128 [R2+0x288d0], R16 ;  /* 0x0288d01002008388 */ /* 0x0003e20000000c00 */
[----:B------:R-:W-:Y:S06]  /*1bd40*/  BAR.ARV 0x5, 0x180 ;  /* 0x0146000000007b1d */ /* 0x000fec0000002000 */
.L_x_9605:
        /* <DEDUP_REMOVED lines=33> */
.L_x_9716:
[----:B0-----:R-:W0:Y:S02]  /*1bf60*/  LDC.64 R2, c[0x0][0xc88] ;  /* 0x00032200ff027b82 */ /* 0x001e240000000a00 */
[----:B0-----:R-:W-:-:S05]  /*1bf70*/  IMAD.WIDE R2, R19, 0x4, R2 ;  /* 0x0000000413027825 */ /* 0x001fca00078e0202 */
[----:B--2---:R-:W2:Y:S01]  /*1bf80*/  LDG.E R33, desc[UR42][R2.64] ;  /* 0x0000002a02217981 */ /* 0x004ea2000c1e1900 */
        /* <DEDUP_REMOVED lines=26> */
[----:B------:R-:W3:Y:S01]  /*1c130*/  @P0 LDG.E R6, desc[UR42][R2.64] ;  /* 0x0000002a02060981 */ /* 0x000ee2000c1e1900 */
[----:B------:R-:W-:Y:S01]  /*1c140*/  ULDC UR4, c[0x0][0x288] ;  /* 0x0000a20000047ab9 */ /* 0x000fe20000000800 */
[----:B------:R-:W-:Y:S01]  /*1c150*/  IADD3.X R5, R24, UR7, RZ, P4, !PT ;  /* 0x0000000718057c10 */ /* 0x000fe2000a7fe4ff */
[----:B------:R-:W-:Y:S01]  /*1c160*/  IMAD.U32 R8, RZ, RZ, UR4 ;  /* 0x00000004ff087e24 */ /* 0x000fe2000f8e00ff */
[----:B------:R-:W-:-:S03]  /*1c170*/  ULDC.64 UR4, c[0x0][0x418] ;  /* 0x0001060000047ab9 */ /* 0x000fc60000000a00 */
[----:B------:R-:W5:Y:S04]  /*1c180*/  @P1 LDG.E R0, desc[UR42][R4.64] ;  /* 0x0000002a04001981 */ /* 0x000f68000c1e1900 */
[----:B---3--:R0:W-:Y:S02]  /*1c190*/  STL [R1+0xc], R6 ;  /* 0x00000c0601007387 */ /* 0x0081e40000100800 */
[----:B0-----:R-:W-:-:S04]  /*1c1a0*/  @P2 IADD3 R6, P3, R23, UR8, RZ ;  /* 0x0000000817062c10 */ /* 0x001fc8000ff7e0ff */
        /* <DEDUP_REMOVED lines=11> */
[----:B---3--:R0:W-:Y:S04]  /*1c260*/  STL [R1+0x10], R8 ;  /* 0x0000100801007387 */ /* 0x0081e80000100800 */
[----:B--2---:R0:W-:Y:S01]  /*1c270*/  STL [R1], R13 ;  /* 0x0000000d01007387 */ /* 0x0041e20000100800 */
[----:B------:R-:W-:Y:S01]  /*1c280*/  IMAD.MOV.U32 R12, RZ, RZ, R8 ;  /* 0x000000ffff0c7224 */ /* 0x000fe200078e0008 */
[----:B------:R-:W-:Y:S06]  /*1c290*/  @P2 BRA `(.L_x_9614) ;  /* 0x0000000000142947 */ /* 0x000fec0003800000 */
[----:B------:R-:W-:Y:S05]  /*1c2a0*/  @!P0 BRA `(.L_x_9614) ;  /* 0x0000000000108947 */ /* 0x000fea0003800000 */
[----:B0-----:R-:W2:Y:S04]  /*1c2b0*/  LDG.E R8, desc[UR42][R2.64] ;  /* 0x0000002a02087981 */ /* 0x001ea8000c1e1900 */
[----:B------:R-:W2:Y:S02]  /*1c2c0*/  LDG.E R7, desc[UR42][R2.64+0x4] ;  /* 0x0000042a02077981 */ /* 0x000ea4000c1e1900 */
[----:B--2---:R-:W-:-:S05]  /*1c2d0*/  IMAD.IADD R12, R7, 0x1, -R8 ;  /* 0x00000001070c7824 */ /* 0x004fca00078e0a08 */
[----:B------:R1:W-:Y:S02]  /*1c2e0*/  STL [R1+0x10], R12 ;  /* 0x0000100c01007387 */ /* 0x0003e40000100800 */
.L_x_9614:
        /* <DEDUP_REMOVED lines=14> */
.L_x_9615:
        /* <DEDUP_REMOVED lines=9> */
.L_x_9616:
[----:B0-----:R-:W2:Y:S01]  /*1c460*/  @P1 LDG.E R2, desc[UR42][R4.64] ;  /* 0x0000002a04021981 */ /* 0x001ea2000c1e1900 */
[----:B------:R-:W0:Y:S03]  /*1c470*/  LDC R3, c[0x0][0x448] ;  /* 0x00011200ff037b82 */ /* 0x000e260000000800 */
[----:B------:R-:W2:Y:S01]  /*1c480*/  @P1 LDG.E R11, desc[UR42][R4.64+0x4] ;  /* 0x0000042a040b1981 */ /* 0x000ea2000c1e1900 */
[----:B-----5:R-:W-:Y:S01]  /*1c490*/  IMAD.IADD R9, R9, 0x1, -R13 ;  /* 0x0000000109097824 */ /* 0x020fe200078e0a0d */
[----:B------:R-:W-:Y:S01]  /*1c4a0*/  BSSY B0, `(.L_x_9617) ;  /* 0x0000035000007945 */ /* 0x000fe20003800000 */
[----:B------:R-:W-:Y:S01]  /*1c4b0*/  LOP3.LUT R37, R8, 0xff, RZ, 0xc0, !PT ;  /* 0x000000ff08257812 */ /* 0x000fe200078ec0ff */
[----:B------:R-:W-:Y:S01]  /*1c4c0*/  IMAD.MOV.U32 R13, RZ, RZ, RZ ;  /* 0x000000ffff0d7224 */ /* 0x000fe200078e00ff */
[----:B0-----:R-:W-:-:S13]  /*1c4d0*/  ISETP.NE.AND P0, PT, R3, 0x1, PT ;  /* 0x000000010300780c */ /* 0x001fda0003f05270 */
[----:B------:R-:W0:Y:S08]  /*1c4e0*/  @P0 LDC R7, c[0x0][0x44c] ;  /* 0x00011300ff070b82 */ /* 0x000e300000000800 */
[----:B------:R-:W3:Y:S01]  /*1c4f0*/  @P0 LDC R3, c[0x0][0x450] ;  /* 0x00011400ff030b82 */ /* 0x000ee20000000800 */
[----:B--2---:R-:W-:Y:S02]  /*1c500*/  @P1 IMAD.IADD R6, R11, 0x1, -R2 ;  /* 0x000000010b061824 */ /* 0x004fe400078e0a02 */
[----:B------:R-:W-:-:S02]  /*1c510*/  IMAD.SHL.U32 R2, R17, 0x80, RZ ;  /* 0x0000008011027824 */ /* 0x000fc400078e00ff */
[----:B------:R-:W-:Y:S02]  /*1c520*/  IMAD.IADD R36, R9, 0x1, R6 ;  /* 0x0000000109247824 */ /* 0x000fe400078e0206 */
[----:B------:R-:W-:-:S04]  /*1c530*/  VIADD R2, R2, 0x7f ;  /* 0x0000007f02027836 */ /* 0x000fc80000000000 */
[----:B0-----:R-:W-:Y:S01]  /*1c540*/  @P0 IMAD.HI.U32 R10, R2, R7, RZ ;  /* 0x00000007020a0227 */ /* 0x001fe200078e00ff */
[----:B------:R-:W-:-:S04]  /*1c550*/  IADD3 R7, R36, 0x80, -R12 ;  /* 0x0000008024077810 */ /* 0x000fc80007ffe80c */
[----:B---3--:R-:W-:Y:S02]  /*1c560*/  @P0 SHF.R.U32.HI R2, RZ, R3, R10 ;  /* 0x00000003ff020219 */ /* 0x008fe4000001160a */
[----:B------:R-:W-:-:S03]  /*1c570*/  IADD3 R3, R36, 0x7f, RZ ;  /* 0x0000007f24037810 */ /* 0x000fc60007ffe0ff */
[----:B------:R-:W-:Y:S01]  /*1c580*/  IMAD.IADD R2, R7, 0x1, R2 ;  /* 0x0000000107027824 */ /* 0x000fe200078e0202 */
[----:B------:R-:W-:-:S04]  /*1c590*/  SHF.R.S32.HI R4, RZ, 0x1f, R3 ;  /* 0x0000001fff047819 */ /* 0x000fc80000011403 */
[----:B------:R-:W-:Y:S02]  /*1c5a0*/  LEA.HI R4, R4, R3, RZ, 0x7 ;  /* 0x0000000304047211 */ /* 0x000fe400078f38ff */
[----:B------:R-:W-:Y:S02]  /*1c5b0*/  SHF.R.S32.HI R3, RZ, 0x1f, R2 ;  /* 0x0000001fff037819 */ /* 0x000fe40000011402 */
[----:B------:R-:W-:Y:S02]  /*1c5c0*/  SHF.R.S32.HI R5, RZ, 0x7, R4 ;  /* 0x00000007ff057819 */ /* 0x000fe40000011404 */
[----:B------:R-:W-:Y:S02]  /*1c5d0*/  LEA.HI R3, R3, R2, RZ, 0x7 ;  /* 0x0000000203037211 */ /* 0x000fe400078f38ff */
[----:B------:R-:W-:Y:S02]  /*1c5e0*/  SHF.R.U32.HI R4, RZ, 0x10, R8 ;  /* 0x00000010ff047819 */ /* 0x000fe40000011608 */
[----:B------:R-:W-:-:S04]  /*1c5f0*/  SHF.R.S32.HI R10, RZ, 0x7, R3 ;  /* 0x00000007ff0a7819 */ /* 0x000fc80000011403 */
        /* <DEDUP_REMOVED lines=31> */
.L_x_9618:
[----:B------:R-:W-:Y:S05]  /*1c7f0*/  BSYNC B0 ;  /* 0x0000000000007941 */ /* 0x000fea0003800000 */
.L_x_9617:
[-C--:B------:R-:W-:Y:S01]  /*1c800*/  IMAD R2, R37, R13.reuse, RZ ;  /* 0x0000000d25027224 */ /* 0x080fe200078e02ff */
[----:B------:R-:W-:Y:S04]  /*1c810*/  BSSY B0, `(.L_x_9619) ;  /* 0x0000114000007945 */ /* 0x000fe80003800000 */
[C---:B------:R-:W-:Y:S01]  /*1c820*/  VIADDMNMX R10, R2.reuse, R13, R10, PT ;  /* 0x0000000d020a7246 */ /* 0x040fe2000380010a */
[----:B------:R-:W-:-:S04]  /*1c830*/  IMAD R2, R2, 0x80, -R9 ;  /* 0x0000008002027824 */ /* 0x000fc800078e0a09 */
[----:B------:R-:W-:-:S05]  /*1c840*/  IMAD R10, R10, 0x80, -R9 ;  /* 0x000000800a0a7824 */ /* 0x000fca00078e0a09 */
[----:B------:R-:W-:Y:S02]  /*1c850*/  VIMNMX R10, R10, R6, PT ;  /* 0x000000060a0a7248 */ /* 0x000fe40003fe0100 */
[----:B------:R-:W-:-:S04]  /*1c860*/  VIMNMX R6, RZ, R2, !PT ;  /* 0x00000002ff067248 */ /* 0x000fc80007fe0100 */
[----:B------:R-:W-:Y:S02]  /*1c870*/  ISETP.GT.AND P0, PT, R10, R6, PT ;  /* 0x000000060a00720c */ /* 0x000fe40003f04270 */
[----:B------:R-:W-:-:S11]  /*1c880*/  SHF.R.U32.HI R6, RZ, 0x7, R6 ;  /* 0x00000007ff067819 */ /* 0x000fd60000011606 */
[----:B------:R-:W-:-:S05]  /*1c890*/  @P0 VIADD R2, R10, 0x7f ;  /* 0x0000007f0a020836 */ /* 0x000fca0000000000 */
[----:B------:R-:W-:-:S04]  /*1c8a0*/  @P0 SHF.R.S32.HI R3, RZ, 0x1f, R2 ;  /* 0x0000001fff030819 */ /* 0x000fc80000011402 */
[----:B------:R-:W-:Y:S02]  /*1c8b0*/  @P0 LEA.HI R2, R3, R2, RZ, 0x7 ;  /* 0x0000000203020211 */ /* 0x000fe400078f38ff */
[-C--:B------:R-:W-:Y:S02]  /*1c8c0*/  MOV R3, R6.reuse ;  /* 0x0000000600037202 */ /* 0x080fe40000000f00 */
        /* <DEDUP_REMOVED lines=11> */
.L_x_9868:
[----:B--2---:R-:W-:Y:S02]  /*1c980*/  ISETP.NE.AND P0, PT, R14, RZ, PT ;  /* 0x000000ff0e00720c */ /* 0x004fe40003f05270 */
[----:B------:R-:W-:-:S11]  /*1c990*/  PLOP3.LUT P6, PT, PT, PT, PT, 0x8, 0x0 ;  /* 0x000000000000781c */ /* 0x000fd60003fce170 */
[----:B------:R-:W-:Y:S05]  /*1c9a0*/  @P0 BRA `(.L_x_9622) ;  /* 0x00000000000c0947 */ /* 0x000fea0003800000 */
[----:B------:R-:W-:-:S03]  /*1c9b0*/  UMOV UR4, 0xffffffff ;  /* 0xffffffff00047882 */ /* 0x000fc60000000000 */
[----:B------:R-:W-:Y:S05]  /*1c9c0*/  BRA.DIV UR4, `(.L_x_9623) ;  /* 0x0000008e04787947 */ /* 0x000fea000b800000 */
[----:B------:R-:W-:-:S13]  /*1c9d0*/  ELECT P6, URZ, PT ;  /* 0x00000000003f782f */ /* 0x000fda00038c0000 */
.L_x_9622:
        /* <DEDUP_REMOVED lines=9> */
.L_x_9871:
[----:B------:R-:W-:Y:S05]  /*1ca70*/  BSYNC B1 ;  /* 0x0000000000017941 */ /* 0x000fea0003800000 */
.L_x_9624:
        /* <DEDUP_REMOVED lines=10> */
.L_x_9872:
[----:B------:R-:W-:Y:S05]  /*1cb20*/  BSYNC B2 ;  /* 0x0000000000027941 */ /* 0x000fea0003800000 */
.L_x_9628:
        /* <DEDUP_REMOVED lines=9> */
.L_x_9631:
[----:B------:R-:W-:Y:S05]  /*1cbc0*/  BSYNC B2 ;  /* 0x0000000000027941 */ /* 0x000fea0003800000 */
.L_x_9630:
        /* <DEDUP_REMOVED lines=10> */
[----:B-1----:R-:W-:Y:S01]  /*1cc70*/  VIADD R12, R8, 0x28890 ;  /* 0x00028890080c7836 */ /* 0x002fe20000000000 */
[----:B------:R-:W-:Y:S01]  /*1cc80*/  UMOV UR7, 0x12f00000 ;  /* 0x12f0000000077882 */ /* 0x000fe20000000000 */
[----:B------:R-:W-:-:S08]  /*1cc90*/  VIADD R13, R11, 0x18400 ;  /* 0x000184000b0d7836 */ /* 0x000fd00000000000 */
.L_x_9632:
        /* <DEDUP_REMOVED lines=16> */
.L_x_9633:
        /* <DEDUP_REMOVED lines=13> */
.L_x_9873:
[----:B------:R-:W-:Y:S05]  /*1ce70*/  BSYNC B2 ;  /* 0x0000000000027941 */ /* 0x000fea0003800000 */
.L_x_9634:
[----:B------:R-:W-:Y:S01]  /*1ce80*/  BSSY B2, `(.L_x_9636) ;  /* 0x000000b000027945 */ /* 0x000fe20003800000 */
[----:B------:R-:W-:Y:S01]  /*1ce90*/  MOV R12, 0x0 ;  /* 0x00000000000c7802 */ /* 0x000fe20000000f00 */
[----:B------:R-:W-:Y:S02]  /*1cea0*/  IMAD.MOV.U32 R13, RZ, RZ, 0x12f00000 ;  /* 0x12f00000ff0d7424 */ /* 0x000fe400078e00ff */
[----:B------:R-:W-:Y:S05]  /*1ceb0*/  @P1 BRA `(.L_x_9637) ;  /* 0x00000000001c1947 */ /* 0x000fea0003800000 */
[----:B------:R-:W2:Y:S01]  /*1cec0*/  S2R R11, SR_TID.X ;  /* 0x00000000000b7919 */ /* 0x000ea20000002100 */
[----:B01----:R-:W-:-:S04]  /*1ced0*/  IMAD.MOV.U32 R9, RZ, RZ, 0x8000 ;  /* 0x00008000ff097424 */ /* 0x003fc800078e00ff */
[----:B------:R3:W-:Y:S01]  /*1cee0*/  SYNCS.ARRIVE.TRANS64 RZ, [R8+URZ+0x288b0], R9 ;  /* 0x0288b00908ff79a7 */ /* 0x0007e2000800003f */
[----:B--2---:R-:W-:-:S04]  /*1cef0*/  LOP3.LUT R11, R11, 0x1f, RZ, 0xc0, !PT ;  /* 0x0000001f0b0b7812 */ /* 0x004fc800078ec0ff */
[----:B------:R-:W-:-:S13]  /*1cf00*/  ISETP.NE.AND P0, PT, R11, RZ, PT ;  /* 0x000000ff0b00720c */ /* 0x000fda0003f05270 */
[----:B---3--:R-:W-:Y:S05]  /*1cf10*/  @!P0 BRA `(.L_x_9637) ;  /* 0x0000000000048947 */ /* 0x008fea0003800000 */
[----:B------:R-:W-:Y:S01]  /*1cf20*/  BPT.TRAP 0x1 ;  /* 0x000000040000795c */ /* 0x000fe20000300000 */
.L_x_9637:
[----:B------:R-:W-:Y:S05]  /*1cf30*/  BSYNC B2 ;  /* 0x0000000000027941 */ /* 0x000fea0003800000 */
.L_x_9636:
        /* <DEDUP_REMOVED lines=9> */
.L_x_9638:
        /* <DEDUP_REMOVED lines=15> */
.L_x_9639:
        /* <DEDUP_REMOVED lines=10> */
.L_x_9627:
[----:B------:R-:W-:Y:S05]  /*1d160*/  BSYNC B1 ;  /* 0x0000000000017941 */ /* 0x000fea0003800000 */
.L_x_9626:
        /* <DEDUP_REMOVED lines=9> */
.L_x_9654:
        /* <DEDUP_REMOVED lines=11> */
.L_x_9874:
[----:B------:R-:W-:Y:S05]  /*1d2b0*/  BSYNC B2 ;  /* 0x0000000000027941 */ /* 0x000fea0003800000 */
.L_x_9642:
        /* <DEDUP_REMOVED lines=9> */
.L_x_9645:
[----:B------:R-:W-:Y:S05]  /*1d350*/  BSYNC B2 ;  /* 0x0000000000027941 */ /* 0x000fea0003800000 */
.L_x_9644:
        /* <DEDUP_REMOVED lines=11> */
.L_x_9646:
        /* <DEDUP_REMOVED lines=16> */
.L_x_9647:
        /* <DEDUP_REMOVED lines=13> */
.L_x_9875:
[----:B------:R-:W-:Y:S05]  /*1d5e0*/  BSYNC B2 ;  /* 0x0000000000027941 */ /* 0x000fea0003800000 */
.L_x_9648:
        /* <DEDUP_REMOVED lines=11> */
.L_x_9651:
[----:B------:R-:W-:Y:S05]  /*1d6a0*/  BSYNC B2 ;  /* 0x0000000000027941 */ /* 0x000fea0003800000 */
.L_x_9650:
        /* <DEDUP_REMOVED lines=8> */
.L_x_9652:
        /* <DEDUP_REMOVED lines=15> */
.L_x_9653:
        /* <DEDUP_REMOVED lines=10> */
.L_x_9641:
[----:B------:R-:W-:Y:S05]  /*1d8c0*/  BSYNC B1 ;  /* 0x0000000000017941 */ /* 0x000fea0003800000 */
.L_x_9640:
        /* <DEDUP_REMOVED lines=8> */
.L_x_9620:
[----:B------:R-:W-:Y:S05]  /*1d950*/  BSYNC B0 ;  /* 0x0000000000007941 */ /* 0x000fea0003800000 */
.L_x_9619:
        /* <DEDUP_REMOVED lines=11> */
[----:B----4-:R-:W-:-:S05]  /*1da10*/  @P1 SHF.R.U32.HI R2, RZ, R3, R0 ;  /* 0x00000003ff021219 */ /* 0x010fca0000011600 */
[----:B------:R-:W-:-:S05]  /*1da20*/  IMAD.IADD R2, R7, 0x1, R2 ;  /* 0x0000000107027824 */ /* 0x000fca00078e0202 */
[----:B------:R-:W-:-:S04]  /*1da30*/  SHF.R.S32.HI R3, RZ, 0x1f, R2 ;  /* 0x0000001fff037819 */ /* 0x000fc80000011402 */
[----:B------:R-:W-:-:S04]  /*1da40*/  LEA.HI R3, R3, R2, RZ, 0x7 ;  /* 0x0000000203037211 */ /* 0x000fc800078f38ff */
[----:B------:R-:W-:-:S04]  /*1da50*/  SHF.R.S32.HI R0, RZ, 0x7, R3 ;  /* 0x00000007ff007819 */ /* 0x000fc80000011403 */
[----:B------:R-:W-:Y:S01]  /*1da60*/  VIMNMX R5, R5, R0, PT ;  /* 0x0000000005057248 */ /* 0x000fe20003fe0100 */
[----:B------:R-:W-:-:S03]  /*1da70*/  IMAD.MOV.U32 R0, RZ, RZ, RZ ;  /* 0x000000ffff007224 */ /* 0x000fc600078e00ff */
[----:B------:R-:W-:-:S13]  /*1da80*/  ISETP.GE.AND P1, PT, R5, 0x1, PT ;  /* 0x000000010500780c */ /* 0x000fda0003f26270 */
[----:B---3--:R-:W-:Y:S05]  /*1da90*/  @!P1 BRA `(.L_x_9656) ;  /* 0x0000000000689947 */ /* 0x008fea0003800000 */
[----:B------:R-:W-:Y:S01]  /*1daa0*/  IABS R0, R4 ;  /* 0x0000000400007213 */ /* 0x000fe20000000000 */
[----:B------:R-:W-:-:S03]  /*1dab0*/  IMAD.MOV.U32 R2, RZ, RZ, RZ ;  /* 0x000000ffff027224 */ /* 0x000fc600078e00ff */
[----:B0-----:R-:W0:Y:S08]  /*1dac0*/  I2F.RP R8, R0 ;  /* 0x0000000000087306 */ /* 0x001e300000209400 */
[----:B0-----:R-:W0:Y:S02]  /*1dad0*/  MUFU.RCP R8, R8 ;  /* 0x0000000800087308 */ /* 0x001e240000001000 */
[----:B0-----:R-:W-:-:S06]  /*1dae0*/  IADD3 R9, R8, 0xffffffe, RZ ;  /* 0x0ffffffe08097810 */ /* 0x001fcc0007ffe0ff */
        /* <DEDUP_REMOVED lines=21> */
.L_x_9656:
[----:B------:R-:W-:Y:S05]  /*1dc40*/  BSYNC B0 ;  /* 0x0000000000007941 */ /* 0x000fea0003800000 */
.L_x_9655:
[-C--:B------:R-:W-:Y:S01]  /*1dc50*/  IMAD R37, R37, R0.reuse, RZ ;  /* 0x0000000025257224 */ /* 0x080fe200078e02ff */
[----:B------:R-:W-:Y:S04]  /*1dc60*/  BSSY B7, `(.L_x_9657) ;  /* 0x0000371000077945 */ /* 0x000fe80003800000 */
[----:B------:R-:W-:-:S04]  /*1dc70*/  VIADDMNMX R2, R37, R0, R5, PT ;  /* 0x0000000025027246 */ /* 0x000fc80003800105 */
        /* <DEDUP_REMOVED lines=20> */
.L_x_9658:
        /* <DEDUP_REMOVED lines=10> */
[----:B------:R-:W2:Y:S01]  /*1de60*/  LDC.64 R2, c[0x4][R2] ;  /* 0x0100000002027b82 */ /* 0x000ea20000000a00 */
[----:B------:R-:W-:Y:S02]  /*1de70*/  IMAD.U32 R5, RZ, RZ, UR7 ;  /* 0x00000007ff057e24 */ /* 0x000fe4000f8e00ff */
[----:B------:R-:W-:Y:S02]  /*1de80*/  IMAD.U32 R6, RZ, RZ, UR8 ;  /* 0x00000008ff067e24 */ /* 0x000fe4000f8e00ff */
[----:B------:R-:W-:-:S02]  /*1de90*/  IMAD.U32 R7, RZ, RZ, UR9 ;  /* 0x00000009ff077e24 */ /* 0x000fc4000f8e00ff */
[----:B------:R-:W-:Y:S02]  /*1dea0*/  IMAD.U32 R11, RZ, RZ, UR5 ;  /* 0x00000005ff0b7e24 */ /* 0x000fe4000f8e00ff */
[----:B0-----:R-:W-:Y:S02]  /*1deb0*/  IMAD.MOV.U32 R8, RZ, RZ, 0x70 ;  /* 0x00000070ff087424 */ /* 0x001fe400078e00ff */
[----:B-1----:R-:W-:Y:S02]  /*1dec0*/  IMAD.MOV.U32 R12, RZ, RZ, 0x1 ;  /* 0x00000001ff0c7424 */ /* 0x002fe400078e00ff */
[----:B------:R-:W-:-:S07]  /*1ded0*/  IMAD.MOV.U32 R13, RZ, RZ, RZ ;  /* 0x000000ffff0d7224 */ /* 0x000fce00078e00ff */
[----:B------:R-:W-:-:S07]  /*1dee0*/  LEPC R20, `(.L_x_9661) ;  /* 0x000000001014794e */ /* 0x000fce0000000000 */
[----:B--2---:R-:W-:Y:S05]  /*1def0*/  CALL.ABS.NOINC R2 ;  /* 0x0000000002007343 */ /* 0x004fea0003c00000 */
.L_x_9661:
[----:B------:R-:W-:Y:S05]  /*1df00*/  BSYNC B6 ;  /* 0x0000000000067941 */ /* 0x000fea0003800000 */
.L_x_9660:
        /* <DEDUP_REMOVED lines=9> */
[----:B------:R-:W-:Y:S01]  /*1dfa0*/  IMAD.U32 R4, RZ, RZ, UR6 ;  /* 0x00000006ff047e24 */ /* 0x000fe2000f8e00ff */
[----:B------:R-:W-:Y:S01]  /*1dfb0*/  MOV R13, RZ ;  /* 0x000000ff000d7202 */ /* 0x000fe20000000f00 */
[----:B------:R-:W-:Y:S02]  /*1dfc0*/  IMAD.U32 R5, RZ, RZ, UR7 ;  /* 0x00000007ff057e24 */ /* 0x000fe4000f8e00ff */
[----:B------:R-:W-:Y:S02]  /*1dfd0*/  IMAD.U32 R6, RZ, RZ, UR8 ;  /* 0x00000008ff067e24 */ /* 0x000fe4000f8e00ff */
[----:B------:R-:W-:-:S02]  /*1dfe0*/  IMAD.U32 R7, RZ, RZ, UR9 ;  /* 0x00000009ff077e24 */ /* 0x000fc4000f8e00ff */
[----:B------:R-:W-:Y:S02]  /*1dff0*/  IMAD.U32 R10, RZ, RZ, UR4 ;  /* 0x00000004ff0a7e24 */ /* 0x000fe4000f8e00ff */
[----:B------:R-:W-:Y:S02]  /*1e000*/  IMAD.U32 R11, RZ, RZ, UR5 ;  /* 0x00000005ff0b7e24 */ /* 0x000fe4000f8e00ff */
[----:B0-----:R-:W-:Y:S02]  /*1e010*/  IMAD.MOV.U32 R8, RZ, RZ, 0x70 ;  /* 0x00000070ff087424 */ /* 0x001fe400078e00ff */
[----:B-12---:R-:W-:-:S07]  /*1e020*/  IMAD.MOV.U32 R12, RZ, RZ, 0x1 ;  /* 0x00000001ff0c7424 */ /* 0x006fce00078e00ff */
[----:B------:R-:W-:-:S07]  /*1e030*/  LEPC R20, `(.L_x_9664) ;  /* 0x000000001014794e */ /* 0x000fce0000000000 */
[----:B---3--:R-:W-:Y:S05]  /*1e040*/  CALL.ABS.NOINC R2 ;  /* 0x0000000002007343 */ /* 0x008fea0003c00000 */
.L_x_9664:
        /* <DEDUP_REMOVED lines=15> */
.L_x_9663:
[----:B------:R-:W-:Y:S05]  /*1e140*/  BSYNC B6 ;  /* 0x0000000000067941 */ /* 0x000fea0003800000 */
.L_x_9662:
[----:B------:R-:W2:Y:S01]  /*1e150*/  LDL R26, [R1+0x20] ;  /* 0x00002000011a7983 */ /* 0x000ea20000100800 */
[----:B------:R-:W-:Y:S01]  /*1e160*/  ULDC.64 UR4, c[0x0][0x9f8] ;  /* 0x00027e0000047ab9 */ /* 0x000fe20000000a00 */
[----:B------:R-:W3:Y:S01]  /*1e170*/  LDC R0, c[0x0][0x430] ;  /* 0x00010c00ff007b82 */ /* 0x000ee20000000800 */
[----:B------:R-:W-:Y:S01]  /*1e180*/  ISETP.NE.U32.AND P0, PT, RZ, UR4, PT ;  /* 0x00000004ff007c0c */ /* 0x000fe2000bf05070 */
[----:B------:R-:W4:Y:S03]  /*1e190*/  LDL R20, [R1] ;  /* 0x0000000001147983 */ /* 0x000f260000100800 */
[----:B------:R-:W-:-:S13]  /*1e1a0*/  ISETP.NE.AND.EX P0, PT, RZ, UR5, PT, P0 ;  /* 0x00000005ff007c0c */ /* 0x000fda000bf05300 */
[----:B------:R-:W-:Y:S01]  /*1e1b0*/  @P0 IADD3 R2, P1, R23, UR4, RZ ;  /* 0x0000000417020c10 */ /* 0x000fe2000ff3e0ff */
[----:B------:R-:W0:Y:S01]  /*1e1c0*/  S2R R5, SR_TID.X ;  /* 0x0000000000057919 */ /* 0x000e220000002100 */
[----:B------:R-:W-:Y:S02]  /*1e1d0*/  ULDC UR4, c[0x0][0x2f4] ;  /* 0x0000bd0000047ab9 */ /* 0x000fe40000000800 */
[----:B------:R-:W-:-:S05]  /*1e1e0*/  @P0 IADD3.X R3, R24, UR5, RZ, P1, !PT ;  /* 0x0000000518030c10 */ /* 0x000fca0008ffe4ff */
[----:B------:R1:W4:Y:S01]  /*1e1f0*/  @P0 LDG.E R34, desc[UR42][R2.64] ;  /* 0x0000002a02220981 */ /* 0x000322000c1e1900 */
[----:B---3--:R-:W-:Y:S01]  /*1e200*/  ISETP.NE.AND P1, PT, R0, 0x1, PT ;  /* 0x000000010000780c */ /* 0x008fe20003f25270 */
[----:B------:R-:W3:-:S12]  /*1e210*/  S2R R21, SR_TID.X ;  /* 0x0000000000157919 */ /* 0x000ed80000002100 */
[----:B------:R-:W1:Y:S08]  /*1e220*/  @P1 LDC R4, c[0x0][0x434] ;  /* 0x00010d00ff041b82 */ /* 0x000e700000000800 */
[----:B------:R-:W1:Y:S01]  /*1e230*/  @P1 LDC R6, c[0x0][0x438] ;  /* 0x00010e00ff061b82 */ /* 0x000e620000000800 */
[----:B0-----:R-:W-:-:S05]  /*1e240*/  IMAD.SHL.U32 R5, R5, 0x10, RZ ;  /* 0x0000001005057824 */ /* 0x001fca00078e00ff */
[----:B------:R-:W-:Y:S02]  /*1e250*/  LOP3.LUT R5, R5, 0x70, RZ, 0xc0, !PT ;  /* 0x0000007005057812 */ /* 0x000fe400078ec0ff */
[----:B---3--:R-:W-:-:S04]  /*1e260*/  LOP3.LUT R21, R21, 0x7f, RZ, 0xc0, !PT ;  /* 0x0000007f15157812 */ /* 0x008fc800078ec0ff */
[----:B------:R-:W-:Y:S02]  /*1e270*/  SHF.R.U32.HI R21, RZ, 0x3, R21 ;  /* 0x00000003ff157819 */ /* 0x000fe40000011615 */
[----:B------:R-:W-:Y:S01]  /*1e280*/  LOP3.LUT R32, R32, 0xfffffffb, RZ, 0xc0, !PT ;  /* 0xfffffffb20207812 */ /* 0x000fe200078ec0ff */
[----:B------:R-:W-:Y:S01]  /*1e290*/  UMOV UR5, 0xffffffff ;  /* 0xffffffff00057882 */ /* 0x000fe20000000000 */
[----:B--2---:R-:W-:-:S04]  /*1e2a0*/  VIADD R26, R26, 0xffffffff ;  /* 0xffffffff1a1a7836 */ /* 0x004fc80000000000 */
[----:B------:R-:W-:-:S05]  /*1e2b0*/  IMAD.SHL.U32 R8, R26, 0x80, RZ ;  /* 0x000000801a087824 */ /* 0x000fca00078e00ff */
[----:B------:R-:W-:-:S04]  /*1e2c0*/  LOP3.LUT R5, R8, R21, R5, 0xfe, !PT ;  /* 0x0000001508057212 */ /* 0x000fc800078efe05 */
[C---:B------:R-:W-:Y:S01]  /*1e2d0*/  ISETP.GE.AND P0, PT, R5.reuse, R36, PT ;  /* 0x000000240500720c */ /* 0x040fe20003f06270 */
[----:B----4-:R-:W-:-:S04]  /*1e2e0*/  IMAD.IADD R5, R5, 0x1, R20 ;  /* 0x0000000105057824 */ /* 0x010fc800078e0214 */
[----:B-1----:R-:W-:Y:S01]  /*1e2f0*/  @P1 IMAD.HI.U32 R7, R5, R4, RZ ;  /* 0x0000000405071227 */ /* 0x002fe200078e00ff */
[----:B------:R-:W-:-:S04]  /*1e300*/  MOV R4, R5 ;  /* 0x0000000500047202 */ /* 0x000fc80000000f00 */
[----:B------:R-:W-:-:S03]  /*1e310*/  @P1 SHF.R.U32.HI R4, RZ, R6, R7 ;  /* 0x00000006ff041219 */ /* 0x000fc60000011607 */
[----:B------:R-:W0:Y:S02]  /*1e320*/  @!P0 LDC.64 R2, c[0x0][0x428] ;  /* 0x00010a00ff028b82 */ /* 0x000e240000000a00 */
[----:B------:R-:W-:Y:S01]  /*1e330*/  IMAD.MOV R6, RZ, RZ, -R4 ;  /* 0x000000ffff067224 */ /* 0x000fe200078e0a04 */
[----:B------:R-:W-:-:S03]  /*1e340*/  SHF.R.S32.HI R9, RZ, 0x1f, R34 ;  /* 0x0000001fff097819 */ /* 0x000fc60000011422 */
[----:B------:R-:W-:Y:S01]  /*1e350*/  IMAD R0, R0, R6, R5 ;  /* 0x0000000600007224 */ /* 0x000fe200078e0205 */
[--C-:B------:R-:W-:Y:S01]  /*1e360*/  @!P0 SHF.R.S32.HI R5, RZ, 0x1f, R4.reuse ;  /* 0x0000001fff058819 */ /* 0x100fe20000011404 */
[----:B------:R-:W-:Y:S01]  /*1e370*/  IMAD.U32 R7, RZ, RZ, UR38 ;  /* 0x00000026ff077e24 */ /* 0x000fe2000f8e00ff */
        /* <DEDUP_REMOVED lines=18> */
[----:B-1----:R-:W-:Y:S06]  /*1e4a0*/  BRA.DIV UR5, `(.L_x_9665) ;  /* 0x0000007605447947 */ /* 0x002fec000b800000 */
.L_x_9878:
[----:B------:R-:W-:Y:S05]  /*1e4b0*/  @!P2 BRA `(.L_x_9666) ;  /* 0x000000000004a947 */ /* 0x000fea0003800000 */
[----:B------:R-:W-:Y:S01]  /*1e4c0*/  BPT.TRAP 0x1 ;  /* 0x000000040000795c */ /* 0x000fe20000300000 */
.L_x_9666:
        /* <DEDUP_REMOVED lines=23> */
.L_x_9879:
[----:B------:R-:W-:Y:S05]  /*1e640*/  BSYNC B0 ;  /* 0x0000000000007941 */ /* 0x000fea0003800000 */
.L_x_9667:
        /* <DEDUP_REMOVED lines=105> */
.L_x_9897:
        /* <DEDUP_REMOVED lines=11> */
.L_x_9670:
        /* <DEDUP_REMOVED lines=11> */
.L_x_9671:
        /* <DEDUP_REMOVED lines=39> */
.L_x_9673:
[----:B------:R-:W-:Y:S05]  /*1f0b0*/  BSYNC B6 ;  /* 0x0000000000067941 */ /* 0x000fea0003800000 */
.L_x_9672:
[----:B------:R-:W2:Y:S01]  /*1f0c0*/  LDL.LU R20, [R1+0x14] ;  /* 0x0000140001147983 */ /* 0x000ea20000300800 */
[----:B------:R-:W3:Y:S01]  /*1f0d0*/  LDC R6, c[0x0][0x448] ;  /* 0x00011200ff067b82 */ /* 0x000ee20000000800 */
[----:B------:R-:W-:Y:S01]  /*1f0e0*/  ULDC.64 UR4, c[0x0][0x2d8] ;  /* 0x0000b60000047ab9 */ /* 0x000fe20000000a00 */
[----:B------:R-:W-:Y:S01]  /*1f0f0*/  ULDC.64 UR6, c[0x0][0x280] ;  /* 0x0000a00000067ab9 */ /* 0x000fe20000000a00 */
[----:B------:R-:W4:Y:S04]  /*1f100*/  LDL.LU R21, [R1+0xc] ;  /* 0x00000c0001157983 */ /* 0x000f280000300800 */
[----:B0-----:R-:W4:Y:S04]  /*1f110*/  LDL.LU.64 R2, [R1+0x18] ;  /* 0x0000180001027983 */ /* 0x001f280000300a00 */
[----:B------:R0:W5:Y:S04]  /*1f120*/  LDL R10, [R1+0x10] ;  /* 0x00001000010a7983 */ /* 0x0001680000100800 */
[----:B------:R0:W5:Y:S01]  /*1f130*/  LDL R8, [R1+0x8] ;  /* 0x0000080001087983 */ /* 0x0001620000100800 */
[----:B---3--:R-:W-:-:S13]  /*1f140*/  ISETP.NE.AND P0, PT, R6, 0x1, PT ;  /* 0x000000010600780c */ /* 0x008fda0003f05270 */
[----:B-1----:R-:W1:Y:S01]  /*1f150*/  @P0 LDC R7, c[0x0][0x44c] ;  /* 0x00011300ff070b82 */ /* 0x002e620000000800 */
[----:B----4-:R-:W-:Y:S02]  /*1f160*/  IMAD.MOV.U32 R3, RZ, RZ, R21 ;  /* 0x000000ffff037224 */ /* 0x010fe400078e0015 */
[C---:B------:R-:W-:Y:S01]  /*1f170*/  IMAD.WIDE.U32 R2, R18.reuse, UR4, R2 ;  /* 0x0000000412027c25 */ /* 0x040fe2000f8e0002 */
[----:B------:R-:W3:Y:S03]  /*1f180*/  S2R R21, SR_TID.X ;  /* 0x0000000000157919 */ /* 0x000ee60000002100 */
[----:B------:R-:W-:Y:S01]  /*1f190*/  IMAD R3, R18, UR5, R3 ;  /* 0x0000000512037c24 */ /* 0x000fe2000f8e0203 */
[----:B------:R-:W-:Y:S02]  /*1f1a0*/  ULDC.64 UR4, c[0x0][0x2e0] ;  /* 0x0000b80000047ab9 */ /* 0x000fe40000000a00 */
[----:B--2---:R-:W-:-:S02]  /*1f1b0*/  IMAD R0, R20, UR4, RZ ;  /* 0x0000000414007c24 */ /* 0x004fc4000f8e02ff */
[----:B------:R-:W2:Y:S01]  /*1f1c0*/  S2R R20, SR_TID.X ;  /* 0x0000000000147919 */ /* 0x000ea20000002100 */
[----:B------:R-:W-:-:S04]  /*1f1d0*/  IMAD.WIDE.U32 R2, R33, UR4, R2 ;  /* 0x0000000421027c25 */ /* 0x000fc8000f8e0002 */
[----:B------:R-:W-:Y:S01]  /*1f1e0*/  IMAD R0, R33, UR5, R0 ;  /* 0x0000000521007c24 */ /* 0x000fe2000f8e0200 */
[----:B------:R-:W-:-:S03]  /*1f1f0*/  ULDC.64 UR4, c[0x0][0x2d0] ;  /* 0x0000b40000047ab9 */ /* 0x000fc60000000a00 */
[----:B------:R-:W-:Y:S02]  /*1f200*/  IMAD.IADD R3, R3, 0x1, R0 ;  /* 0x0000000103037824 */ /* 0x000fe400078e0200 */
[----:B------:R-:W4:Y:S01]  /*1f210*/  @P0 LDC R0, c[0x0][0x450] ;  /* 0x00011400ff000b82 */ /* 0x000f220000000800 */
[----:B---3--:R-:W-:Y:S01]  /*1f220*/  IMAD.SHL.U32 R21, R21, 0x10, RZ ;  /* 0x0000001015157824 */ /* 0x008fe200078e00ff */
[----:B--2---:R-:W-:-:S04]  /*1f230*/  LOP3.LUT R20, R20, 0x7f, RZ, 0xc0, !PT ;  /* 0x0000007f14147812 */ /* 0x004fc800078ec0ff */
[----:B------:R-:W-:Y:S02]  /*1f240*/  LOP3.LUT R21, R21, 0x70, RZ, 0xc0, !PT ;  /* 0x0000007015157812 */ /* 0x000fe400078ec0ff */
[----:B------:R-:W-:-:S04]  /*1f250*/  SHF.R.U32.HI R20, RZ, 0x3, R20 ;  /* 0x00000003ff147819 */ /* 0x000fc80000011614 */
[----:B------:R-:W-:-:S04]  /*1f260*/  LOP3.LUT R20, R20, R21, RZ, 0xfc, !PT ;  /* 0x0000001514147212 */ /* 0x000fc800078efcff */
[----:B------:R-:W-:-:S05]  /*1f270*/  LEA R5, R17, R20, 0x7 ;  /* 0x0000001411057211 */ /* 0x000fca00078e38ff */
        /* <DEDUP_REMOVED lines=78> */
[----:B------:R-:W-:-:S02]  /*1f760*/  ISETP.GE.AND P3, PT, R6, R5, PT ;  /* 0x000000050600720c */ /* 0x000fc40003f66270 */
[----:B------:R-:W-:Y:S01]  /*1f770*/  IADD3 R6, R17, 0x60, RZ ;  /* 0x0000006011067810 */ /* 0x000fe20007ffe0ff */
        /* <DEDUP_REMOVED lines=18> */
.L_x_9914:
        /* <DEDUP_REMOVED lines=11> */
.L_x_9676:
[----:B------:R-:W-:Y:S05]  /*1f950*/  BSYNC B0 ;  /* 0x0000000000007941 */ /* 0x000fea0003800000 */
.L_x_9675:
[----:B------:R-:W-:Y:S01]  /*1f960*/  NOP ;  /* 0x0000000000007918 */ /* 0x000fe20000000000 */
[----:B------:R-:W-:-:S13]  /*1f970*/  PLOP3.LUT P0, PT, PT, PT, PT, 0x80, 0x0 ;  /* 0x000000000000781c */ /* 0x000fda0003f0f070 */
.L_x_9677:
        /* <DEDUP_REMOVED lines=21> */
.L_x_9915:
[----:B------:R-:W-:Y:S05]  /*1fad0*/  BSYNC B0 ;  /* 0x0000000000007941 */ /* 0x000fea0003800000 */
.L_x_9678:
        /* <DEDUP_REMOVED lines=8> */
.L_x_9694:
        /* <DEDUP_REMOVED lines=15> */
[----:B---3--:R-:W-:-:S04]  /*1fc50*/  IADD3 R4, R4, R2, R7 ;  /* 0x0000000204047210 */ /* 0x008fc80007ffe007 */
[----:B------:R-:W-:Y:S01]  /*1fc60*/  MOV R2, R4 ;  /* 0x0000000400027202 */ /* 0x000fe20000000f00 */
[----:B0-----:R-:W-:-:S04]  /*1fc70*/  @P0 IMAD.HI.U32 R3, R4, R3, RZ ;  /* 0x0000000304030227 */ /* 0x001fc800078e00ff */
[----:B----4-:R-:W-:Y:S01]  /*1fc80*/  IMAD R5, R5, UR4, RZ ;  /* 0x0000000405057c24 */ /* 0x010fe2000f8e02ff */
[----:B-1----:R-:W-:-:S03]  /*1fc90*/  @P0 SHF.R.U32.HI R2, RZ, R8, R3 ;  /* 0x00000008ff020219 */ /* 0x002fc60000011603 */
[----:B------:R-:W-:Y:S02]  /*1fca0*/  IMAD R5, R34, UR5, R5 ;  /* 0x0000000522057c24 */ /* 0x000fe4000f8e0205 */
        /* <DEDUP_REMOVED lines=20> */
.L_x_9682:
[----:B------:R-:W-:Y:S01]  /*1fdf0*/  IMAD R6, R25, 0x8, R22 ;  /* 0x0000000819067824 */ /* 0x000fe200078e0216 */
[----:B------:R-:W-:Y:S01]  /*1fe00*/  SHF.L.U32 R3, R28, 0x1f, RZ ;  /* 0x0000001f1c037819 */ /* 0x000fe200000006ff */
[----:B------:R-:W-:Y:S03]  /*1fe10*/  BSSY B1, `(.L_x_9683) ;  /* 0x0000003000017945 */ /* 0x000fe60003800000 */
[----:B------:R-:W0:Y:S02]  /*1fe20*/  SYNCS.PHASECHK.TRANS64.TRYWAIT P0, [R6+URZ+0x28840], R3 ;  /* 0x02884003060075a7 */ /* 0x000e24000800017f */
[----:B0-----:R-:W-:Y:S05]  /*1fe30*/  @!P0 BRA `(.L_x_9684) ;  /* 0x0000007000888947 */ /* 0x001fea0003800000 */
.L_x_9916:
[----:B------:R-:W-:Y:S05]  /*1fe40*/  BSYNC B1 ;  /* 0x0000000000017941 */ /* 0x000fea0003800000 */
.L_x_9683:
        /* <DEDUP_REMOVED lines=69> */
.L_x_9934:
        /* <DEDUP_REMOVED lines=9> */
.L_x_9686:
        /* <DEDUP_REMOVED lines=11> */
.L_x_9687:
[----:B------:R1:W-:Y:S01]  /*203e0*/  SYNCS.ARRIVE.TRANS64.A1T0 RZ, [R6+URZ+0x28830], RZ ;  /* 0x028830ff06ff79a7 */ /* 0x0003e2000810003f */
[----:B------:R-:W-:Y:S05]  /*203f0*/  @!P4 BRA `(.L_x_9688) ;  /* 0x000000000004c947 */ /* 0x000fea0003800000 */
[----:B------:R-:W-:Y:S01]  /*20400*/  BPT.TRAP 0x1 ;  /* 0x000000040000795c */ /* 0x000fe20000300000 */
.L_x_9688:
[----:B------:R-:W-:Y:S01]  /*20410*/  SHF.L.U32 R2, R17, 0x1f, RZ ;  /* 0x0000001f11027819 */ /* 0x000fe200000006ff */
[----:B-1----:R-:W-:Y:S01]  /*20420*/  IMAD R6, R10, 0x8, R22 ;  /* 0x000000080a067824 */ /* 0x002fe200078e0216 */
[----:B------:R-:W-:Y:S03]  /*20430*/  BSSY B1, `(.L_x_9689) ;  /* 0x0000003000017945 */ /* 0x000fe60003800000 */
[----:B------:R-:W1:Y:S02]  /*20440*/  SYNCS.PHASECHK.TRANS64.TRYWAIT P0, [R6+URZ+0x28860], R2 ;  /* 0x02886002060075a7 */ /* 0x000e64000800017f */
[----:B-1----:R-:W-:Y:S05]  /*20450*/  @!P0 BRA `(.L_x_9690) ;  /* 0x0000007400608947 */ /* 0x002fea0003800000 */
.L_x_9935:
[----:B------:R-:W-:Y:S05]  /*20460*/  BSYNC B1 ;  /* 0x0000000000017941 */ /* 0x000fea0003800000 */
.L_x_9689:
        /* <DEDUP_REMOVED lines=67> */
.L_x_9953:
        /* <DEDUP_REMOVED lines=27> */
.L_x_9692:
        /* <DEDUP_REMOVED lines=11> */
.L_x_9693:
[C---:B------:R-:W-:Y:S01]  /*20b00*/  ISETP.GT.AND P0, PT, R26.reuse, R37, PT ;  /* 0x000000251a00720c */ /* 0x040fe20003f04270 */
[----:B------:R0:W-:Y:S01]  /*20b10*/  SYNCS.ARRIVE.TRANS64.A1T0 RZ, [R6+URZ+0x28850], RZ ;  /* 0x028850ff06ff79a7 */ /* 0x0001e2000810003f */
[----:B------:R-:W-:Y:S02]  /*20b20*/  IMAD.MOV.U32 R10, RZ, RZ, R25 ;  /* 0x000000ffff0a7224 */ /* 0x000fe400078e0019 */
[----:B------:R-:W-:Y:S02]  /*20b30*/  IMAD.MOV.U32 R17, RZ, RZ, R28 ;  /* 0x000000ffff117224 */ /* 0x000fe400078e001c */
[----:B------:R-:W-:Y:S02]  /*20b40*/  IMAD.MOV.U32 R33, RZ, RZ, R26 ;  /* 0x000000ffff217224 */ /* 0x000fe400078e001a */
[----:B0-----:R-:W-:-:S05]  /*20b50*/  VIADD R6, R26, 0xffffffff ;  /* 0xffffffff1a067836 */ /* 0x001fca0000000000 */
[----:B------:R-:W-:Y:S05]  /*20b60*/  @P0 BRA `(.L_x_9694) ;  /* 0xffffffec00fc0947 */ /* 0x000fea000383ffff */
.L_x_9681:
[----:B------:R-:W-:Y:S05]  /*20b70*/  BSYNC B0 ;  /* 0x0000000000007941 */ /* 0x000fea0003800000 */
.L_x_9680:
        /* <DEDUP_REMOVED lines=17> */
.L_x_9696:
[----:B------:R-:W-:Y:S05]  /*20c90*/  BSYNC B0 ;  /* 0x0000000000007941 */ /* 0x000fea0003800000 */
.L_x_9695:
[----:B------:R-:W-:-:S05]  /*20ca0*/  IMAD.U32 R0, RZ, RZ, UR38 ;  /* 0x00000026ff007e24 */ /* 0x000fca000f8e00ff */
[----:B------:R-:W-:-:S13]  /*20cb0*/  ISETP.NE.AND P0, PT, R0, 0x3, PT ;  /* 0x000000030000780c */ /* 0x000fda0003f05270 */
[----:B------:R-:W-:Y:S05]  /*20cc0*/  @!P0 BRA `(.L_x_9697) ;  /* 0x0000000000048947 */ /* 0x000fea0003800000 */
[----:B------:R-:W-:Y:S01]  /*20cd0*/  BPT.TRAP 0x1 ;  /* 0x000000040000795c */ /* 0x000fe20000300000 */
.L_x_9697:
[----:B------:R-:W-:Y:S01]  /*20ce0*/  IMAD R0, R25, 0x8, R22 ;  /* 0x0000000819007824 */ /* 0x000fe200078e0216 */
[----:B0-----:R-:W-:Y:S01]  /*20cf0*/  SHF.L.U32 R3, R28, 0x1f, RZ ;  /* 0x0000001f1c037819 */ /* 0x001fe200000006ff */
[----:B------:R-:W-:Y:S01]  /*20d00*/  BSSY B0, `(.L_x_9698) ;  /* 0x0000004000007945 */ /* 0x000fe20003800000 */
[----:B------:R-:W-:Y:S02]  /*20d10*/  IMAD R6, R26, -0x80, R36 ;  /* 0xffffff801a067824 */ /* 0x000fe400078e0224 */
[----:B------:R-:W0:Y:S02]  /*20d20*/  SYNCS.PHASECHK.TRANS64.TRYWAIT P0, [R0+URZ+0x28860], R3 ;  /* 0x02886003000075a7 */ /* 0x000e24000800017f */
[----:B0-----:R-:W-:Y:S05]  /*20d30*/  @!P0 BRA `(.L_x_9699) ;  /* 0x0000007400c48947 */ /* 0x001fea0003800000 */
.L_x_9954:
[----:B------:R-:W-:Y:S05]  /*20d40*/  BSYNC B0 ;  /* 0x0000000000007941 */ /* 0x000fea0003800000 */
.L_x_9698:
        /* <DEDUP_REMOVED lines=70> */
.L_x_9972:
        /* <DEDUP_REMOVED lines=11> */
.L_x_9701:
        /* <DEDUP_REMOVED lines=11> */
.L_x_9702:
[----:B------:R0:W-:Y:S01]  /*21310*/  SYNCS.ARRIVE.TRANS64.A1T0 RZ, [R0+URZ+0x28850], RZ ;  /* 0x028850ff00ff79a7 */ /* 0x0001e2000810003f */
[----:B------:R-:W-:-:S04]  /*21320*/  IADD3 R25, R25, 0x1, RZ ;  /* 0x0000000119197810 */ /* 0x000fc80007ffe0ff */
[----:B------:R-:W-:-:S04]  /*21330*/  ISETP.NE.AND P0, PT, R25, 0x2, PT ;  /* 0x000000021900780c */ /* 0x000fc80003f05270 */
[----:B------:R-:W-:Y:S02]  /*21340*/  SEL R3, RZ, 0x1, P0 ;  /* 0x00000001ff037807 */ /* 0x000fe40000000000 */
[----:B------:R-:W-:Y:S02]  /*21350*/  SEL R25, R25, RZ, P0 ;  /* 0x000000ff19197207 */ /* 0x000fe40000000000 */
[----:B0-----:R-:W-:-:S07]  /*21360*/  LOP3.LUT R28, R28, R3, RZ, 0x3c, !PT ;  /* 0x000000031c1c7212 */ /* 0x001fce00078e3cff */
.L_x_9659:
[----:B------:R-:W-:Y:S05]  /*21370*/  BSYNC B7 ;  /* 0x0000000000077941 */ /* 0x000fea0003800000 */
.L_x_9657:
        /* <DEDUP_REMOVED lines=11> */
.L_x_9703:
        /* <DEDUP_REMOVED lines=43> */
.L_x_9982:
[----:B------:R-:W-:Y:S02]  /*216e0*/  ULDC UR4, c[0x0][0xc38] ;  /* 0x00030e0000047ab9 */ /* 0x000fe40000000800 */
[----:B------:R-:W-:-:S05]  /*216f0*/  MOV R5, UR4 ;  /* 0x0000000400057c02 */ /* 0x000fca0008000f00 */
[----:B--2---:R-:W-:-:S04]  /*21700*/  IMAD R14, R14, R5, RZ ;  /* 0x000000050e0e7224 */ /* 0x004fc800078e02ff */
[----:B------:R-:W-:-:S05]  /*21710*/  IMAD.IADD R7, R7, 0x1, R14 ;  /* 0x0000000107077824 */ /* 0x000fca00078e020e */
[----:B------:R-:W-:-:S13]  /*21720*/  ISETP.GT.AND P6, PT, R7, R0, PT ;  /* 0x000000000700720c */ /* 0x000fda0003fc4270 */
[----:B------:R-:W-:Y:S05]  /*21730*/  @P6 BRA `(.L_x_9706) ;  /* 0x0000000000a46947 */ /* 0x000fea0003800000 */
.L_x_9709:
        /* <DEDUP_REMOVED lines=35> */
.L_x_9990:
[----:B------:R-:W-:Y:S02]  /*21970*/  ULDC UR4, c[0x0][0xc38] ;  /* 0x00030e0000047ab9 */ /* 0x000fe40000000800 */
[----:B------:R-:W-:-:S04]  /*21980*/  IMAD.U32 R5, RZ, RZ, UR4 ;  /* 0x00000004ff057e24 */ /* 0x000fc8000f8e00ff */
[----:B--2---:R-:W-:-:S04]  /*21990*/  IMAD R14, R14, R5, RZ ;  /* 0x000000050e0e7224 */ /* 0x004fc800078e02ff */
[----:B------:R-:W-:-:S05]  /*219a0*/  IMAD.IADD R7, R14, 0x1, R7 ;  /* 0x000000010e077824 */ /* 0x000fca00078e0207 */
[----:B------:R-:W-:-:S13]  /*219b0*/  ISETP.GT.AND P6, PT, R7, R0, PT ;  /* 0x000000000700720c */ /* 0x000fda0003fc4270 */
[----:B------:R-:W-:Y:S05]  /*219c0*/  @!P6 BRA `(.L_x_9709) ;  /* 0xfffffffc005ce947 */ /* 0x000fea000383ffff */
.L_x_9706:
[----:B------:R-:W-:Y:S01]  /*219d0*/  IADD3 R7, -R14, R7, RZ ;  /* 0x000000070e077210 */ /* 0x000fe20007ffe1ff */
[----:B------:R-:W-:-:S04]  /*219e0*/  UMOV UR4, 0xffffffff ;  /* 0xffffffff00047882 */ /* 0x000fc80000000000 */
[----:B------:R-:W-:-:S05]  /*219f0*/  IMAD R3, R2, R5, R7 ;  /* 0x0000000502037224 */ /* 0x000fca00078e0207 */
[----:B------:R-:W-:Y:S01]  /*21a00*/  ISETP.GT.AND P6, PT, R3, R0, PT ;  /* 0x000000000300720c */ /* 0x000fe20003fc4270 */
[----:B------:R-:W-:-:S12]  /*21a10*/  BRA.DIV UR4, `(.L_x_9710) ;  /* 0x0000007e04107947 */ /* 0x000fd8000b800000 */
[----:B------:R-:W-:-:S04]  /*21a20*/  VOTE.ANY R3, PT, !P6 ;  /* 0x0000000000037806 */ /* 0x000fc800070e0100 */
[----:B-1----:R-:W1:Y:S02]  /*21a30*/  POPC R12, R3 ;  /* 0x00000003000c7309 */ /* 0x002e640000000000 */
[----:B-1----:R1:W2:Y:S01]  /*21a40*/  SHFL.IDX PT, R17, R17, R12, 0x1f ;  /* 0x00001f0c11117589 */ /* 0x0022a200000e0000 */
[----:B------:R-:W-:-:S03]  /*21a50*/  IMAD.IADD R19, R12, 0x1, R19 ;  /* 0x000000010c137824 */ /* 0x000fc600078e0213 */
[----:B------:R1:W3:Y:S04]  /*21a60*/  SHFL.IDX PT, R4, R4, R12, 0x1f ;  /* 0x00001f0c04047589 */ /* 0x0002e800000e0000 */
.L_x_9995:
[----:B------:R-:W-:-:S13]  /*21a70*/  ISETP.NE.AND P0, PT, R3, RZ, PT ;  /* 0x000000ff0300720c */ /* 0x000fda0003f05270 */
[----:B------:R-:W-:Y:S05]  /*21a80*/  @!P0 BRA `(.L_x_9711) ;  /* 0x0000000000108947 */ /* 0x000fea0003800000 */
[----:B------:R-:W-:Y:S01]  /*21a90*/  UMOV UR4, 0xffffffff ;  /* 0xffffffff00047882 */ /* 0x000fe20000000000 */
[----:B-1----:R-:W-:Y:S02]  /*21aa0*/  VIADD R12, R12, 0xffffffff ;  /* 0xffffffff0c0c7836 */ /* 0x002fe40000000000 */
[----:B------:R-:W-:Y:S05]  /*21ab0*/  BRA.DIV UR4, `(.L_x_9712) ;  /* 0x0000007e04447947 */ /* 0x000fea000b800000 */
[----:B------:R4:W1:Y:S02]  /*21ac0*/  SHFL.IDX PT, R6, R2, R12, 0x1f ;  /* 0x00001f0c02067589 */ /* 0x00086400000e0000 */
.L_x_9711:
        /* <DEDUP_REMOVED lines=33> */
[----:B------:R-:W-:Y:S02]  /*21ce0*/  ISETP.GE.AND P2, PT, R2, RZ, PT ;  /* 0x000000ff0200720c */ /* 0x000fe40003f46270 */
[----:B------:R-:W-:Y:S02]  /*21cf0*/  @P0 IADD3 R7, R7, 0x1, RZ ;  /* 0x0000000107070810 */ /* 0x000fe40007ffe0ff */
[----:B------:R-:W-:-:S05]  /*21d00*/  IABS R2, R4 ;  /* 0x0000000400027213 */ /* 0x000fca0000000000 */
[----:B------:R-:W-:-:S04]  /*21d10*/  IMAD.MOV R2, RZ, RZ, -R2 ;  /* 0x000000ffff027224 */ /* 0x000fc800078e0a02 */
        /* <DEDUP_REMOVED lines=22> */
.L_x_9713:
[----:B0---4-:R-:W0:Y:S02]  /*21e80*/  LDC.64 R2, c[0x0][0xc90] ;  /* 0x00032400ff027b82 */ /* 0x011e240000000a00 */
[----:B0-----:R-:W-:-:S05]  /*21e90*/  IMAD.WIDE R2, R19, 0x4, R2 ;  /* 0x0000000413027825 */ /* 0x001fca00078e0202 */
[----:B------:R0:W2:Y:S02]  /*21ea0*/  LDG.E R6, desc[UR42][R2.64] ;  /* 0x0000002a02067981 */ /* 0x0000a4000c1e1900 */
[----:B0-----:R-:W-:Y:S01]  /*21eb0*/  MOV R2, RZ ;  /* 0x000000ff00027202 */ /* 0x001fe20000000f00 */
        /* <DEDUP_REMOVED lines=44> */
[----:B------:R-:W-:Y:S01]  /*22180*/  @!P1 IMAD.IADD R3, R3, 0x1, -R6 ;  /* 0x0000000103039824 */ /* 0x000fe200078e0a06 */
[----:B------:R-:W-:Y:S02]  /*22190*/  @!P1 IADD3 R2, R2, 0x1, RZ ;  /* 0x0000000102029810 */ /* 0x000fe40007ffe0ff */
        /* <DEDUP_REMOVED lines=10> */
.L_x_9714:
[----:B------:R-:W-:-:S05]  /*22240*/  LOP3.LUT R2, RZ, R2, RZ, 0x33, !PT ;  /* 0x00000002ff027212 */ /* 0x000fca00078e33ff */
[----:B------:R-:W-:Y:S01]  /*22250*/  IMAD.IADD R17, R17, 0x1, R2 ;  /* 0x0000000111117824 */ /* 0x000fe200078e0202 */
[----:B------:R-:W-:Y:S06]  /*22260*/  BRA `(.L_x_9715) ;  /* 0x00000000001c7947 */ /* 0x000fec0003800000 */
.L_x_9707:
[----:B------:R-:W-:Y:S01]  /*22270*/  UMOV UR4, URZ ;  /* 0x0000003f00047c82 */ /* 0x000fe20008000000 */
[----:B------:R-:W-:Y:S01]  /*22280*/  UMOV UR5, URZ ;  /* 0x0000003f00057c82 */ /* 0x000fe20008000000 */
[----:B------:R-:W-:Y:S01]  /*22290*/  ULDC UR6, c[0x0][0xc3c] ;  /* 0x00030f0000067ab9 */ /* 0x000fe20000000800 */
[----:B------:R-:W-:Y:S02]  /*222a0*/  IMAD.MOV.U32 R16, RZ, RZ, R0 ;  /* 0x000000ffff107224 */ /* 0x000fe400078e0000 */
[----:B------:R-:W-:Y:S02]  /*222b0*/  IMAD.U32 R17, RZ, RZ, UR4 ;  /* 0x00000004ff117e24 */ /* 0x000fe4000f8e00ff */
[----:B------:R-:W-:Y:S02]  /*222c0*/  IMAD.U32 R18, RZ, RZ, UR5 ;  /* 0x00000005ff127e24 */ /* 0x000fe4000f8e00ff */
[----:B------:R-:W-:-:S07]  /*222d0*/  IMAD.U32 R19, RZ, RZ, UR6 ;  /* 0x00000006ff137e24 */ /* 0x000fce000f8e00ff */
.L_x_9715:
        /* <DEDUP_REMOVED lines=10> */
.L_x_9704:
[----:B------:R-:W-:Y:S02]  /*22380*/  ULDC UR4, c[0x0][0xc3c] ;  /* 0x00030f0000047ab9 */ /* 0x000fe40000000800 */
[----:B---3--:R-:W-:-:S13]  /*22390*/  ISETP.GE.AND P0, PT, R19, UR4, PT ;  /* 0x0000000413007c0c */ /* 0x008fda000bf06270 */
[----:B------:R-:W-:Y:S05]  /*223a0*/  @!P0 BRA `(.L_x_9716) ;  /* 0xffffff9800ec8947 */ /* 0x000fea000383ffff */
[----:B------:R-:W-:Y:S05]  /*223b0*/  BSYNC B8 ;  /* 0x0000000000087941 */ /* 0x000fea0003800000 */
.L_x_9613:
        /* <DEDUP_REMOVED lines=12> */
.L_x_9998:
[----:B------:R-:W-:Y:S05]  /*22480*/  BSYNC B0 ;  /* 0x0000000000007941 */ /* 0x000fea0003800000 */
.L_x_9717:
[----:B------:R-:W-:-:S03]  /*22490*/  UMOV UR4, 0xffffffff ;  /* 0xffffffff00047882 */ /* 0x000fc60000000000 */
[----:B------:R-:W-:Y:S05]  /*224a0*/  BRA.DIV UR4, `(.L_x_9719) ;  /* 0x0000007604047947 */ /* 0x000fea000b800000 */
[----:B-1----:R-:W1:Y:S02]  /*224b0*/  S2R R0, SR_TID.X ;  /* 0x0000000000007919 */ /* 0x002e640000002100 */
[----:B-1----:R-:W-:-:S04]  /*224c0*/  SHF.R.U32.HI R0, RZ, 0x5, R0 ;  /* 0x00000005ff007819 */ /* 0x002fc80000011600 */
[----:B------:R-:W-:-:S05]  /*224d0*/  LOP3.LUT R0, R0, 0x3, RZ, 0xc0, !PT ;  /* 0x0000000300007812 */ /* 0x000fca00078ec0ff */
[----:B------:R1:W3:Y:S02]  /*224e0*/  SHFL.IDX PT, R14, R0, RZ, 0x1f ;  /* 0x00001fff000e7589 */ /* 0x0002e400000e0000 */
.L_x_10001:
[----:B---3--:R-:W-:-:S13]  /*224f0*/  ISETP.NE.AND P0, PT, R14, RZ, PT ;  /* 0x000000ff0e00720c */ /* 0x008fda0003f05270 */
[----:B------:R-:W-:Y:S05]  /*22500*/  @P0 BRA `(.L_x_9369) ;  /* 0x0000000000880947 */ /* 0x000fea0003800000 */
[----:B------:R-:W-:-:S03]  /*22510*/  UMOV UR4, 0xffffffff ;  /* 0xffffffff00047882 */ /* 0x000fc60000000000 */
[----:B------:R-:W-:Y:S05]  /*22520*/  BRA.DIV UR4, `(.L_x_9720) ;  /* 0x0000007604187947 */ /* 0x000fea000b800000 */
[----:B------:R-:W-:-:S13]  /*22530*/  ELECT P6, URZ, PT ;  /* 0x00000000003f782f */ /* 0x000fda00038c0000 */
.L_x_10004:
[----:B------:R-:W-:Y:S05]  /*22540*/  @!P6 BRA `(.L_x_9369) ;  /* 0x000000000078e947 */ /* 0x000fea0003800000 */
[----:B------:R-:W-:-:S06]  /*22550*/  ULOP3.LUT UR4, UR36, 0x2, URZ, 0xfc, !UPT ;  /* 0x0000000224047892 */ /* 0x000fcc000f8efc3f */
[----:B-1----:R-:W-:-:S05]  /*22560*/  IMAD.U32 R0, RZ, RZ, UR4 ;  /* 0x00000004ff007e24 */ /* 0x002fca000f8e00ff */
[----:B------:R-:W-:-:S13]  /*22570*/  ISETP.NE.AND P0, PT, R0, 0x3, PT ;  /* 0x000000030000780c */ /* 0x000fda0003f05270 */
[----:B------:R-:W-:Y:S05]  /*22580*/  @!P0 BRA `(.L_x_9721) ;  /* 0x0000000000048947 */ /* 0x000fea0003800000 */
[----:B------:R-:W-:Y:S01]  /*22590*/  BPT.TRAP 0x1 ;  /* 0x000000040000795c */ /* 0x000fe20000300000 */
.L_x_9721:
[C---:B------:R-:W-:Y:S01]  /*225a0*/  IMAD R5, R25.reuse, 0x8, R4 ;  /* 0x0000000819057824 */ /* 0x040fe200078e0204 */
[----:B------:R-:W-:Y:S02]  /*225b0*/  SHF.L.U32 R0, R28, 0x1f, RZ ;  /* 0x0000001f1c007819 */ /* 0x000fe400000006ff */
[----:B------:R-:W-:Y:S02]  /*225c0*/  IADD3 R25, R25, 0x1, RZ ;  /* 0x0000000119197810 */ /* 0x000fe40007ffe0ff */
[----:B------:R-:W1:Y:S02]  /*225d0*/  SYNCS.PHASECHK.TRANS64.TRYWAIT P1, [R5+URZ+0x28840], R0 ;  /* 0x02884000050075a7 */ /* 0x000e64000802017f */
[----:B------:R-:W-:-:S04]  /*225e0*/  ISETP.NE.AND P2, PT, R25, 0x2, PT ;  /* 0x000000021900780c */ /* 0x000fc80003f45270 */
[----:B------:R-:W-:Y:S01]  /*225f0*/  SEL R3, RZ, 0x1, P2 ;  /* 0x00000001ff037807 */ /* 0x000fe20001000000 */
[----:B-1----:R-:W-:Y:S08]  /*22600*/  @!P1 BRA `(.L_x_9722) ;  /* 0x0000007400009947 */ /* 0x002ff00003800000 */
.L_x_10005:
[----:B------:R-:W-:Y:S02]  /*22610*/  SEL R25, R25, RZ, P2 ;  /* 0x000000ff19197207 */ /* 0x000fe40001000000 */
[----:B------:R-:W-:Y:S01]  /*22620*/  LOP3.LUT R2, R28, R3, RZ, 0x3c, !PT ;  /* 0x000000031c027212 */ /* 0x000fe200078e3cff */
[----:B------:R-:W-:Y:S06]  /*22630*/  @!P0 BRA `(.L_x_9723) ;  /* 0x0000000000048947 */ /* 0x000fec0003800000 */
[----:B------:R-:W-:Y:S01]  /*22640*/  BPT.TRAP 0x1 ;  /* 0x000000040000795c */ /* 0x000fe20000300000 */
.L_x_9723:
[----:B------:R-:W-:Y:S01]  /*22650*/  IMAD R25, R25, 0x8, R4 ;  /* 0x0000000819197824 */ /* 0x000fe200078e0204 */
[----:B------:R-:W-:-:S04]  /*22660*/  SHF.L.U32 R2, R2, 0x1f, RZ ;  /* 0x0000001f02027819 */ /* 0x000fc800000006ff */
[----:B------:R-:W3:Y:S02]  /*22670*/  SYNCS.PHASECHK.TRANS64.TRYWAIT P1, [R25+URZ+0x28840], R2 ;  /* 0x02884002190075a7 */ /* 0x000ee4000802017f */
[----:B---3--:R-:W-:Y:S05]  /*22680*/  @!P1 BRA `(.L_x_9724) ;  /* 0x0000007000f49947 */ /* 0x008fea0003800000 */
.L_x_10006:
[----:B------:R-:W-:Y:S05]  /*22690*/  @!P0 BRA `(.L_x_9725) ;  /* 0x0000000000048947 */ /* 0x000fea0003800000 */
[----:B------:R-:W-:Y:S01]  /*226a0*/  BPT.TRAP 0x1 ;  /* 0x000000040000795c */ /* 0x000fe20000300000 */
.L_x_9725:
[----:B------:R-:W4:Y:S02]  /*226b0*/  SYNCS.PHASECHK.TRANS64.TRYWAIT P1, [R5+URZ+0x28860], R0 ;  /* 0x02886000050075a7 */ /* 0x000f24000802017f */
[----:B----4-:R-:W-:Y:S05]  /*226c0*/  @!P1 BRA `(.L_x_9726) ;  /* 0x0000007000f89947 */ /* 0x010fea0003800000 */
.L_x_10007:
[----:B------:R-:W-:Y:S05]  /*226d0*/  @!P0 BRA `(.L_x_9727) ;  /* 0x0000000000048947 */ /* 0x000fea0003800000 */
[----:B------:R-:W-:Y:S01]  /*226e0*/  BPT.TRAP 0x1 ;  /* 0x000000040000795c */ /* 0x000fe20000300000 */
.L_x_9727:
[----:B------:R0:W0:Y:S02]  /*226f0*/  SYNCS.PHASECHK.TRANS64.TRYWAIT P0, [R25+URZ+0x28860], R2 ;  /* 0x02886002190075a7 */ /* 0x000024000800017f */
[----:B0-----:R-:W-:Y:S05]  /*22700*/  @!P0 NANOSLEEP.SYNCS 0x989680 ;  /* 0x009896800000895d */ /* 0x001fea0003900000 */
[----:B------:R-:W0:Y:S02]  /*22710*/  @!P0 SYNCS.PHASECHK.TRANS64 P0, [R25+URZ+0x28860], R2 ;  /* 0x02886002190085a7 */ /* 0x000e24000800007f */
[----:B0-----:R-:W-:Y:S05]  /*22720*/  @!P0 BRA `(.L_x_9727) ;  /* 0xfffffffc00f08947 */ /* 0x001fea000383ffff */
.L_x_9369:
[----:B------:R-:W-:Y:S05]  /*22730*/  BSYNC B9 ;  /* 0x0000000000097941 */ /* 0x000fea0003800000 */
.L_x_9366:
[----:B------:R-:W-:Y:S05]  /*22740*/  EXIT ;  /* 0x000000000000794d */ /* 0x000fea0003800000 */
.L_x_9393:
[----:B0-----:R0:W1:Y:S02]  /*22750*/  SYNCS.PHASECHK.TRANS64.TRYWAIT P6, [R89+URZ+0x28890], R100 ;  /* 0x02889064590075a7 */ /* 0x00106400080c017f */
[----:B-1----:R-:W-:Y:S05]  /*22760*/  @!P6 NANOSLEEP.SYNCS 0x989680 ;  /* 0x009896800000e95d */ /* 0x002fea0003900000 */
[----:B------:R-:W1:Y:S02]  /*22770*/  @!P6 SYNCS.PHASECHK.TRANS64 P6, [R89+URZ+0x28890], R100 ;  /* 0x028890645900e5a7 */ /* 0x000e6400080c007f */
[----:B-1----:R-:W-:Y:S05]  /*22780*/  @!P6 BRA `(.L_x_9393) ;  /* 0xfffffffc00f0e947 */ /* 0x002fea000383ffff */
[----:B------:R-:W-:Y:S05]  /*22790*/  BRA `(.L_x_9728) ;  /* 0xfffffe0c003c7947 */ /* 0x000fea000383ffff */
.L_x_9394:
        /* <DEDUP_REMOVED lines=8> */
.L_x_9730:
[----:B------:R-:W-:Y:S05]  /*22820*/  BSYNC B1 ;  /* 0x0000000000017941 */ /* 0x000fea0003800000 */
.L_x_9729:
        /* <DEDUP_REMOVED lines=8> */
.L_x_9731:
[----:B------:R-:W-:Y:S01]  /*228b0*/  IMAD.MOV.U32 R103, RZ, RZ, R14 ;  /* 0x000000ffff677224 */ /* 0x000fe200078e000e */
[----:B------:R-:W-:Y:S06]  /*228c0*/  BRA `(.L_x_9732) ;  /* 0xfffffe0c00047947 */ /* 0x000fec000383ffff */
.L_x_9403:
        /* <DEDUP_REMOVED lines=8> */
.L_x_9734:
[----:B------:R-:W-:Y:S05]  /*22950*/  BSYNC B1 ;  /* 0x0000000000017941 */ /* 0x000fea0003800000 */
.L_x_9733:
        /* <DEDUP_REMOVED lines=8> */
.L_x_9735:
[----:B------:R-:W-:Y:S01]  /*229e0*/  IMAD.MOV.U32 R69, RZ, RZ, R14 ;  /* 0x000000ffff457224 */ /* 0x000fe200078e000e */
[----:B------:R-:W-:Y:S06]  /*229f0*/  BRA `(.L_x_9736) ;  /* 0xfffffe1000987947 */ /* 0x000fec000383ffff */
.L_x_9412:
        /* <DEDUP_REMOVED lines=8> */
.L_x_9738:
[----:B------:R-:W-:Y:S05]  /*22a80*/  BSYNC B1 ;  /* 0x0000000000017941 */ /* 0x000fea0003800000 */
.L_x_9737:
        /* <DEDUP_REMOVED lines=8> */
.L_x_9739:
[----:B------:R-:W-:Y:S01]  /*22b10*/  IMAD.MOV.U32 R61, RZ, RZ, R14 ;  /* 0x000000ffff3d7224 */ /* 0x000fe200078e000e */
[----:B------:R-:W-:Y:S06]  /*22b20*/  BRA `(.L_x_9740) ;  /* 0xfffffe18002c7947 */ /* 0x000fec000383ffff */
.L_x_9421:
        /* <DEDUP_REMOVED lines=8> */
.L_x_9742:
[----:B------:R-:W-:Y:S05]  /*22bb0*/  BSYNC B1 ;  /* 0x0000000000017941 */ /* 0x000fea0003800000 */
.L_x_9741:
        /* <DEDUP_REMOVED lines=8> */
.L_x_9743:
[----:B------:R-:W-:Y:S01]  /*22c40*/  IMAD.MOV.U32 R51, RZ, RZ, R14 ;  /* 0x000000ffff337224 */ /* 0x000fe200078e000e */
[----:B------:R-:W-:Y:S06]  /*22c50*/  BRA `(.L_x_9744) ;  /* 0xfffffe1c00bc7947 */ /* 0x000fec000383ffff */
.L_x_9433:
[----:B-1----:R1:W2:Y:S02]  /*22c60*/  SYNCS.PHASECHK.TRANS64.TRYWAIT P4, [R89+URZ+0x28890], R100 ;  /* 0x02889064590075a7 */ /* 0x0022a4000808017f */
[----:B--2---:R-:W-:Y:S05]  /*22c70*/  @!P4 NANOSLEEP.SYNCS 0x989680 ;  /* 0x009896800000c95d */ /* 0x004fea0003900000 */
[----:B------:R-:W2:Y:S02]  /*22c80*/  @!P4 SYNCS.PHASECHK.TRANS64 P4, [R89+URZ+0x28890], R100 ;  /* 0x028890645900c5a7 */ /* 0x000ea4000808007f */
[----:B--2---:R-:W-:Y:S05]  /*22c90*/  @!P4 BRA `(.L_x_9433) ;  /* 0xfffffffc00f0c947 */ /* 0x004fea000383ffff */
[----:B------:R-:W-:Y:S05]  /*22ca0*/  BRA `(.L_x_9745) ;  /* 0xfffffe2c00f47947 */ /* 0x000fea000383ffff */
.L_x_9434:
        /* <DEDUP_REMOVED lines=8> */
.L_x_9747:
[----:B------:R-:W-:Y:S05]  /*22d30*/  BSYNC B1 ;  /* 0x0000000000017941 */ /* 0x000fea0003800000 */
.L_x_9746:
        /* <DEDUP_REMOVED lines=8> */
.L_x_9748:
[----:B------:R-:W-:Y:S01]  /*22dc0*/  IMAD.MOV.U32 R104, RZ, RZ, R14 ;  /* 0x000000ffff687224 */ /* 0x000fe200078e000e */
[----:B------:R-:W-:Y:S06]  /*22dd0*/  BRA `(.L_x_9749) ;  /* 0xfffffe2c00c07947 */ /* 0x000fec000383ffff */
.L_x_9439:
[----:B------:R-:W-:Y:S01]  /*22de0*/  BSSY B1, `(.L_x_9750) ;  /* 0x0000008000017945 */ /* 0x000fe20003800000 */
[----:B----4-:R-:W-:Y:S01]  /*22df0*/  MOV R13, R101 ;  /* 0x00000065000d7202 */ /* 0x010fe20000000f00 */
[----:B------:R-:W-:Y:S02]  /*22e00*/  IMAD.MOV.U32 R12, RZ, RZ, 0x1 ;  /* 0x00000001ff0c7424 */ /* 0x000fe400078e00ff */
[----:B------:R-:W-:Y:S02]  /*22e10*/  IMAD.MOV.U32 R11, RZ, RZ, 0x181f ;  /* 0x0000181fff0b7424 */ /* 0x000fe400078e00ff */
[----:B------:R-:W-:-:S07]  /*22e20*/  IMAD.MOV.U32 R15, RZ, RZ, -0x1 ;  /* 0xffffffffff0f7424 */ /* 0x000fce00078e00ff */
[----:B0123--:R-:W-:Y:S05]  /*22e30*/  WARPSYNC.COLLECTIVE R15, `(.L_x_9751) ;  /* 0x000000000f087348 */ /* 0x00ffea0003c00000 */
[----:B------:R4:W0:Y:S02]  /*22e40*/  SHFL.IDX P6, R14, R13, R12, R11 ;  /* 0x0000000c0d0e7389 */ /* 0x00082400000c000b */
[----:B01234-:R-:W-:Y:S01]  /*22e50*/  ENDCOLLECTIVE ;  /* 0x000000000000791b */ /* 0x01ffe20003800000 */
.L_x_9751:
[----:B------:R-:W-:Y:S05]  /*22e60*/  BSYNC B1 ;  /* 0x0000000000017941 */ /* 0x000fea0003800000 */
.L_x_9750:
        /* <DEDUP_REMOVED lines=8> */
.L_x_9752:
[----:B------:R-:W-:Y:S01]  /*22ef0*/  IMAD.MOV.U32 R46, RZ, RZ, R14 ;  /* 0x000000ffff2e7224 */ /* 0x000fe200078e000e */
[----:B------:R-:W-:Y:S06]  /*22f00*/  BRA `(.L_x_9753) ;  /* 0xfffffe3400747947 */ /* 0x000fec000383ffff */
.L_x_9444:
        /* <DEDUP_REMOVED lines=8> */
.L_x_9755:
[----:B------:R-:W-:Y:S05]  /*22f90*/  BSYNC B1 ;  /* 0x0000000000017941 */ /* 0x000fea0003800000 */
.L_x_9754:
        /* <DEDUP_REMOVED lines=8> */
.L_x_9756:
[----:B------:R-:W-:Y:S01]  /*23020*/  IMAD.MOV.U32 R46, RZ, RZ, R14 ;  /* 0x000000ffff2e7224 */ /* 0x000fe200078e000e */
[----:B------:R-:W-:Y:S06]  /*23030*/  BRA `(.L_x_9757) ;  /* 0xfffffe3c00287947 */ /* 0x000fec000383ffff */
.L_x_9449:
        /* <DEDUP_REMOVED lines=8> */
.L_x_9759:
[----:B------:R-:W-:Y:S05]  /*230c0*/  BSYNC B1 ;  /* 0x0000000000017941 */ /* 0x000fea0003800000 */
.L_x_9758:
        /* <DEDUP_REMOVED lines=8> */
.L_x_9760:
[----:B------:R-:W-:Y:S01]  /*23150*/  IMAD.MOV.U32 R106, RZ, RZ, R14 ;  /* 0x000000ffff6a7224 */ /* 0x000fe200078e000e */
[----:B------:R-:W-:Y:S06]  /*23160*/  BRA `(.L_x_9761) ;  /* 0xfffffe4000e47947 */ /* 0x000fec000383ffff */
.L_x_9454:
[----:B0-----:R0:W1:Y:S02]  /*23170*/  SYNCS.PHASECHK.TRANS64.TRYWAIT P3, [R89+URZ+0x28890], R100 ;  /* 0x02889064590075a7 */ /* 0x001064000806017f */
[----:B-1----:R-:W-:Y:S05]  /*23180*/  @!P3 NANOSLEEP.SYNCS 0x989680 ;  /* 0x009896800000b95d */ /* 0x002fea0003900000 */
[----:B------:R-:W1:Y:S02]  /*23190*/  @!P3 SYNCS.PHASECHK.TRANS64 P3, [R89+URZ+0x28890], R100 ;  /* 0x028890645900b5a7 */ /* 0x000e64000806007f */
[----:B-1----:R-:W-:Y:S05]  /*231a0*/  @!P3 BRA `(.L_x_9454) ;  /* 0xfffffffc00f0b947 */ /* 0x002fea000383ffff */
[----:B------:R-:W-:Y:S05]  /*231b0*/  BRA `(.L_x_9762) ;  /* 0xfffffe4800ec7947 */ /* 0x000fea000383ffff */
.L_x_9455:
        /* <DEDUP_REMOVED lines=8> */
.L_x_9764:
[----:B------:R-:W-:Y:S05]  /*23240*/  BSYNC B1 ;  /* 0x0000000000017941 */ /* 0x000fea0003800000 */
.L_x_9763:
        /* <DEDUP_REMOVED lines=8> */
.L_x_9765:
[----:B------:R-:W-:Y:S05]  /*232d0*/  BRA `(.L_x_9766) ;  /* 0xfffffe4c000c7947 */ /* 0x000fea000383ffff */
.L_x_9458:
        /* <DEDUP_REMOVED lines=8> */
.L_x_9768:
[----:B------:R-:W-:Y:S05]  /*23360*/  BSYNC B1 ;  /* 0x0000000000017941 */ /* 0x000fea0003800000 */
.L_x_9767:
        /* <DEDUP_REMOVED lines=8> */
.L_x_9769:
[----:B------:R-:W-:Y:S05]  /*233f0*/  BRA `(.L_x_9770) ;  /* 0xfffffe4c000c7947 */ /* 0x000fea000383ffff */
.L_x_9461:
        /* <DEDUP_REMOVED lines=8> */
.L_x_9772:
[----:B------:R-:W-:Y:S05]  /*23480*/  BSYNC B1 ;  /* 0x0000000000017941 */ /* 0x000fea0003800000 */
.L_x_9771:
        /* <DEDUP_REMOVED lines=8> */
.L_x_9773:
[----:B------:R-:W-:Y:S05]  /*23510*/  BRA `(.L_x_9774) ;  /* 0xfffffe4c00107947 */ /* 0x000fea000383ffff */
.L_x_9464:
        /* <DEDUP_REMOVED lines=8> */
.L_x_9776:
[----:B------:R-:W-:Y:S05]  /*235a0*/  BSYNC B1 ;  /* 0x0000000000017941 */ /* 0x000fea0003800000 */
.L_x_9775:
[----:B------:R-:W-:Y:S01]  /*235b0*/  IMAD.MOV.U32 R13, RZ, RZ, R44 ;  /* 0x000000ffff0d7224 */ /* 0x000fe200078e002c */
[----:B------:R-:W-:Y:S01]  /*235c0*/  MOV R15, 0xffffffff ;  /* 0xffffffff000f7802 */ /* 0x000fe20000000f00 */
[----:B------:R-:W-:Y:S02]  /*235d0*/  IMAD.MOV.U32 R12, RZ, RZ, 0x3 ;  /* 0x00000003ff0c7424 */ /* 0x000fe400078e00ff */
[----:B------:R-:W-:Y:S02]  /*235e0*/  IMAD.MOV.U32 R11, RZ, RZ, 0x181f ;  /* 0x0000181fff0b7424 */ /* 0x000fe400078e00ff */
[----:B------:R-:W-:-:S07]  /*235f0*/  IMAD.MOV.U32 R41, RZ, RZ, R14 ;  /* 0x000000ffff297224 */ /* 0x000fce00078e000e */
[----:B------:R-:W-:Y:S05]  /*23600*/  WARPSYNC.COLLECTIVE R15, `(.L_x_9777) ;  /* 0x000000000f087348 */ /* 0x000fea0003c00000 */
[----:B------:R0:W1:Y:S02]  /*23610*/  SHFL.IDX P6, R14, R13, R12, R11 ;  /* 0x0000000c0d0e7389 */ /* 0x00006400000c000b */
[----:B01----:R-:W-:Y:S01]  /*23620*/  ENDCOLLECTIVE ;  /* 0x000000000000791b */ /* 0x003fe20003800000 */
.L_x_9777:
[----:B------:R-:W-:Y:S05]  /*23630*/  BRA `(.L_x_9778) ;  /* 0xfffffe4c00147947 */ /* 0x000fea000383ffff */
.L_x_9468:
[----:B------:R0:W0:Y:S02]  /*23640*/  SYNCS.PHASECHK.TRANS64.TRYWAIT P4, [R89+URZ+0x288b0], R100 ;  /* 0x0288b064590075a7 */ /* 0x000024000808017f */
[----:B0-----:R-:W-:Y:S05]  /*23650*/  @!P4 NANOSLEEP.SYNCS 0x989680 ;  /* 0x009896800000c95d */ /* 0x001fea0003900000 */
[----:B------:R-:W0:Y:S02]  /*23660*/  @!P4 SYNCS.PHASECHK.TRANS64 P4, [R89+URZ+0x288b0], R100 ;  /* 0x0288b0645900c5a7 */ /* 0x000e24000808007f */
[----:B0-----:R-:W-:Y:S05]  /*23670*/  @!P4 BRA `(.L_x_9468) ;  /* 0xfffffffc00f0c947 */ /* 0x001fea000383ffff */
[----:B------:R-:W-:Y:S05]  /*23680*/  BRA `(.L_x_9779) ;  /* 0xfffffe4c00907947 */ /* 0x000fea000383ffff */
.L_x_9482:
[----:B------:R-:W0:Y:S01]  /*23690*/  S2R R5, SR_TID.X ;  /* 0x0000000000057919 */ /* 0x000e220000002100 */
[----:B------:R-:W-:Y:S01]  /*236a0*/  BSSY B0, `(.L_x_9780) ;  /* 0x000000c000007945 */ /* 0x000fe20003800000 */
[----:B------:R-:W-:Y:S02]  /*236b0*/  IMAD.MOV.U32 R12, RZ, RZ, RZ ;  /* 0x000000ffff0c7224 */ /* 0x000fe400078e00ff */
[----:B------:R-:W-:Y:S02]  /*236c0*/  IMAD.MOV.U32 R11, RZ, RZ, 0x1f ;  /* 0x0000001fff0b7424 */ /* 0x000fe400078e00ff */
[----:B------:R-:W-:Y:S02]  /*236d0*/  IMAD.MOV.U32 R15, RZ, RZ, -0x1 ;  /* 0xffffffffff0f7424 */ /* 0x000fe400078e00ff */
[----:B0-----:R-:W-:-:S05]  /*236e0*/  VIADD R5, R5, 0xffffff80 ;  /* 0xffffff8005057836 */ /* 0x001fca0000000000 */
[----:B------:R-:W-:-:S04]  /*236f0*/  SHF.R.S32.HI R4, RZ, 0x1f, R5 ;  /* 0x0000001fff047819 */ /* 0x000fc80000011405 */
[----:B------:R-:W-:-:S04]  /*23700*/  LEA.HI R4, R4, R5, RZ, 0x7 ;  /* 0x0000000504047211 */ /* 0x000fc800078f38ff */
[----:B------:R-:W-:-:S05]  /*23710*/  SHF.R.S32.HI R4, RZ, 0x7, R4 ;  /* 0x00000007ff047819 */ /* 0x000fca0000011404 */
[----:B--2---:R-:W-:-:S07]  /*23720*/  IMAD.MOV.U32 R13, RZ, RZ, R4 ;  /* 0x000000ffff0d7224 */ /* 0x004fce00078e0004 */
[----:B-1---5:R-:W-:Y:S05]  /*23730*/  WARPSYNC.COLLECTIVE R15, `(.L_x_9781) ;  /* 0x000000000f087348 */ /* 0x022fea0003c00000 */
[----:B------:R0:W2:Y:S02]  /*23740*/  SHFL.IDX P6, R14, R13, R12, R11 ;  /* 0x0000000c0d0e7389 */ /* 0x0000a400000c000b */
[----:B012--5:R-:W-:Y:S01]  /*23750*/  ENDCOLLECTIVE ;  /* 0x000000000000791b */ /* 0x027fe20003800000 */
.L_x_9781:
[----:B------:R-:W-:Y:S05]  /*23760*/  BSYNC B0 ;  /* 0x0000000000007941 */ /* 0x000fea0003800000 */
.L_x_9780:
[----:B------:R-:W-:Y:S01]  /*23770*/  IMAD.MOV.U32 R191, RZ, RZ, R14 ;  /* 0x000000ffffbf7224 */ /* 0x000fe200078e000e */
[----:B------:R-:W-:Y:S06]  /*23780*/  BRA `(.L_x_9782) ;  /* 0xfffffe5800747947 */ /* 0x000fec000383ffff */
.L_x_9492:
        /* <DEDUP_REMOVED lines=8> */
.L_x_9784:
[----:B------:R-:W-:Y:S05]  /*23810*/  BSYNC B1 ;  /* 0x0000000000017941 */ /* 0x000fea0003800000 */
.L_x_9783:
[----:B------:R-:W-:Y:S01]  /*23820*/  IMAD.MOV.U32 R13, RZ, RZ, R5 ;  /* 0x000000ffff0d7224 */ /* 0x000fe200078e0005 */
[----:B------:R-:W-:Y:S01]  /*23830*/  MOV R12, RZ ;  /* 0x000000ff000c7202 */ /* 0x000fe20000000f00 */
[----:B------:R-:W-:Y:S02]  /*23840*/  IMAD.MOV.U32 R11, RZ, RZ, 0x181f ;  /* 0x0000181fff0b7424 */ /* 0x000fe400078e00ff */
[----:B------:R-:W-:Y:S02]  /*23850*/  IMAD.MOV.U32 R15, RZ, RZ, -0x1 ;  /* 0xffffffffff0f7424 */ /* 0x000fe400078e00ff */
[----:B------:R-:W-:-:S07]  /*23860*/  IMAD.MOV.U32 R0, RZ, RZ, R14 ;  /* 0x000000ffff007224 */ /* 0x000fce00078e000e */
[----:B------:R-:W-:Y:S05]  /*23870*/  WARPSYNC.COLLECTIVE R15, `(.L_x_9785) ;  /* 0x000000000f087348 */ /* 0x000fea0003c00000 */
[----:B------:R0:W1:Y:S02]  /*23880*/  SHFL.IDX P6, R14, R13, R12, R11 ;  /* 0x0000000c0d0e7389 */ /* 0x00006400000c000b */
[----:B01----:R-:W-:Y:S01]  /*23890*/  ENDCOLLECTIVE ;  /* 0x000000000000791b */ /* 0x003fe20003800000 */
.L_x_9785:
[----:B------:R-:W-:Y:S02]  /*238a0*/  IMAD.MOV.U32 R13, RZ, RZ, R8 ;  /* 0x000000ffff0d7224 */ /* 0x000fe400078e0008 */
[----:B------:R-:W-:-:S07]  /*238b0*/  IMAD.MOV.U32 R3, RZ, RZ, R14 ;  /* 0x000000ffff037224 */ /* 0x000fce00078e000e */
[----:B------:R-:W-:Y:S05]  /*238c0*/  WARPSYNC.COLLECTIVE R15, `(.L_x_9786) ;  /* 0x000000000f087348 */ /* 0x000fea0003c00000 */
[----:B------:R0:W1:Y:S02]  /*238d0*/  SHFL.IDX P6, R14, R13, R12, R11 ;  /* 0x0000000c0d0e7389 */ /* 0x00006400000c000b */
[----:B01----:R-:W-:Y:S01]  /*238e0*/  ENDCOLLECTIVE ;  /* 0x000000000000791b */ /* 0x003fe20003800000 */
.L_x_9786:
[----:B------:R-:W-:Y:S02]  /*238f0*/  IMAD.MOV.U32 R13, RZ, RZ, R7 ;  /* 0x000000ffff0d7224 */ /* 0x000fe400078e0007 */
[----:B------:R-:W-:-:S07]  /*23900*/  IMAD.MOV.U32 R4, RZ, RZ, R14 ;  /* 0x000000ffff047224 */ /* 0x000fce00078e000e */
[----:B------:R-:W-:Y:S05]  /*23910*/  WARPSYNC.COLLECTIVE R15, `(.L_x_9787) ;  /* 0x000000000f087348 */ /* 0x000fea0003c00000 */
[----:B------:R0:W1:Y:S02]  /*23920*/  SHFL.IDX P6, R14, R13, R12, R11 ;  /* 0x0000000c0d0e7389 */ /* 0x00006400000c000b */
[----:B01----:R-:W-:Y:S01]  /*23930*/  ENDCOLLECTIVE ;  /* 0x000000000000791b */ /* 0x003fe20003800000 */
.L_x_9787:
[----:B------:R-:W-:Y:S05]  /*23940*/  BRA `(.L_x_9788) ;  /* 0xfffffe5c00d07947 */ /* 0x000fea000383ffff */
.L_x_9495:
[----:B------:R-:W-:Y:S01]  /*23950*/  BSSY B1, `(.L_x_9789) ;  /* 0x0000008000017945 */ /* 0x000fe20003800000 */
[----:B0-----:R-:W-:Y:S02]  /*23960*/  IMAD.MOV.U32 R13, RZ, RZ, R6 ;  /* 0x000000ffff0d7224 */ /* 0x001fe400078e0006 */
[----:B------:R-:W-:Y:S02]  /*23970*/  IMAD.MOV.U32 R12, RZ, RZ, 0x1 ;  /* 0x00000001ff0c7424 */ /* 0x000fe400078e00ff */
[----:B------:R-:W-:Y:S02]  /*23980*/  IMAD.MOV.U32 R11, RZ, RZ, 0x181f ;  /* 0x0000181fff0b7424 */ /* 0x000fe400078e00ff */
[----:B------:R-:W-:-:S07]  /*23990*/  IMAD.MOV.U32 R15, RZ, RZ, -0x1 ;  /* 0xffffffffff0f7424 */ /* 0x000fce00078e00ff */
[----:B------:R-:W-:Y:S05]  /*239a0*/  WARPSYNC.COLLECTIVE R15, `(.L_x_9790) ;  /* 0x000000000f087348 */ /* 0x000fea0003c00000 */
[----:B------:R0:W1:Y:S02]  /*239b0*/  SHFL.IDX P6, R14, R13, R12, R11 ;  /* 0x0000000c0d0e7389 */ /* 0x00006400000c000b */
[----:B01----:R-:W-:Y:S01]  /*239c0*/  ENDCOLLECTIVE ;  /* 0x000000000000791b */ /* 0x003fe20003800000 */
.L_x_9790:
[----:B------:R-:W-:Y:S05]  /*239d0*/  BSYNC B1 ;  /* 0x0000000000017941 */ /* 0x000fea0003800000 */
.L_x_9789:
        /* <DEDUP_REMOVED lines=8> */
.L_x_9791:
[----:B------:R-:W-:Y:S02]  /*23a60*/  IMAD.MOV.U32 R13, RZ, RZ, R8 ;  /* 0x000000ffff0d7224 */ /* 0x000fe400078e0008 */
[----:B------:R-:W-:-:S07]  /*23a70*/  IMAD.MOV.U32 R3, RZ, RZ, R14 ;  /* 0x000000ffff037224 */ /* 0x000fce00078e000e */
[----:B------:R-:W-:Y:S05]  /*23a80*/  WARPSYNC.COLLECTIVE R15, `(.L_x_9792) ;  /* 0x000000000f087348 */ /* 0x000fea0003c00000 */
[----:B------:R0:W1:Y:S02]  /*23a90*/  SHFL.IDX P6, R14, R13, R12, R11 ;  /* 0x0000000c0d0e7389 */ /* 0x00006400000c000b */
[----:B01----:R-:W-:Y:S01]  /*23aa0*/  ENDCOLLECTIVE ;  /* 0x000000000000791b */ /* 0x003fe20003800000 */
.L_x_9792:
[----:B------:R-:W-:Y:S02]  /*23ab0*/  IMAD.MOV.U32 R13, RZ, RZ, R7 ;  /* 0x000000ffff0d7224 */ /* 0x000fe400078e0007 */
[----:B------:R-:W-:-:S07]  /*23ac0*/  IMAD.MOV.U32 R4, RZ, RZ, R14 ;  /* 0x000000ffff047224 */ /* 0x000fce00078e000e */
[----:B------:R-:W-:Y:S05]  /*23ad0*/  WARPSYNC.COLLECTIVE R15, `(.L_x_9793) ;  /* 0x000000000f087348 */ /* 0x000fea0003c00000 */
[----:B------:R0:W1:Y:S02]  /*23ae0*/  SHFL.IDX P6, R14, R13, R12, R11 ;  /* 0x0000000c0d0e7389 */ /* 0x00006400000c000b */
[----:B01----:R-:W-:Y:S01]  /*23af0*/  ENDCOLLECTIVE ;  /* 0x000000000000791b */ /* 0x003fe20003800000 */
.L_x_9793:
[----:B------:R-:W-:Y:S05]  /*23b00*/  BRA `(.L_x_9794) ;  /* 0xfffffe60003c7947 */ /* 0x000fea000383ffff */
.L_x_9498:
[----:B------:R-:W-:Y:S01]  /*23b10*/  BSSY B1, `(.L_x_9795) ;  /* 0x0000008000017945 */ /* 0x000fe20003800000 */
[----:B0-----:R-:W-:Y:S02]  /*23b20*/  IMAD.MOV.U32 R13, RZ, RZ, R6 ;  /* 0x000000ffff0d7224 */ /* 0x001fe400078e0006 */
[----:B------:R-:W-:Y:S02]  /*23b30*/  IMAD.MOV.U32 R12, RZ, RZ, 0x2 ;  /* 0x00000002ff0c7424 */ /* 0x000fe400078e00ff */
[----:B------:R-:W-:Y:S02]  /*23b40*/  IMAD.MOV.U32 R11, RZ, RZ, 0x181f ;  /* 0x0000181fff0b7424 */ /* 0x000fe400078e00ff */
[----:B------:R-:W-:-:S07]  /*23b50*/  IMAD.MOV.U32 R15, RZ, RZ, -0x1 ;  /* 0xffffffffff0f7424 */ /* 0x000fce00078e00ff */
[----:B-1----:R-:W-:Y:S05]  /*23b60*/  WARPSYNC.COLLECTIVE R15, `(.L_x_9796) ;  /* 0x000000000f087348 */ /* 0x002fea0003c00000 */
[----:B------:R0:W2:Y:S02]  /*23b70*/  SHFL.IDX P6, R14, R13, R12, R11 ;  /* 0x0000000c0d0e7389 */ /* 0x0000a400000c000b */
[----:B012---:R-:W-:Y:S01]  /*23b80*/  ENDCOLLECTIVE ;  /* 0x000000000000791b */ /* 0x007fe20003800000 */
.L_x_9796:
[----:B------:R-:W-:Y:S05]  /*23b90*/  BSYNC B1 ;  /* 0x0000000000017941 */ /* 0x000fea0003800000 */
.L_x_9795:
        /* <DEDUP_REMOVED lines=8> */
.L_x_9797:
[----:B------:R-:W-:Y:S02]  /*23c20*/  IMAD.MOV.U32 R13, RZ, RZ, R8 ;  /* 0x000000ffff0d7224 */ /* 0x000fe400078e0008 */
[----:B------:R-:W-:-:S07]  /*23c30*/  IMAD.MOV.U32 R3, RZ, RZ, R14 ;  /* 0x000000ffff037224 */ /* 0x000fce00078e000e */
[----:B------:R-:W-:Y:S05]  /*23c40*/  WARPSYNC.COLLECTIVE R15, `(.L_x_9798) ;  /* 0x000000000f087348 */ /* 0x000fea0003c00000 */
[----:B------:R0:W1:Y:S02]  /*23c50*/  SHFL.IDX P6, R14, R13, R12, R11 ;  /* 0x0000000c0d0e7389 */ /* 0x00006400000c000b */
[----:B01----:R-:W-:Y:S01]  /*23c60*/  ENDCOLLECTIVE ;  /* 0x000000000000791b */ /* 0x003fe20003800000 */
.L_x_9798:
[----:B------:R-:W-:Y:S02]  /*23c70*/  IMAD.MOV.U32 R13, RZ, RZ, R7 ;  /* 0x000000ffff0d7224 */ /* 0x000fe400078e0007 */
[----:B------:R-:W-:-:S07]  /*23c80*/  IMAD.MOV.U32 R4, RZ, RZ, R14 ;  /* 0x000000ffff047224 */ /* 0x000fce00078e000e */
[----:B------:R-:W-:Y:S05]  /*23c90*/  WARPSYNC.COLLECTIVE R15, `(.L_x_9799) ;  /* 0x000000000f087348 */ /* 0x000fea0003c00000 */
[----:B------:R0:W1:Y:S02]  /*23ca0*/  SHFL.IDX P6, R14, R13, R12, R11 ;  /* 0x0000000c0d0e7389 */ /* 0x00006400000c000b */
[----:B01----:R-:W-:Y:S01]  /*23cb0*/  ENDCOLLECTIVE ;  /* 0x000000000000791b */ /* 0x003fe20003800000 */
.L_x_9799:
[----:B------:R-:W-:Y:S05]  /*23cc0*/  BRA `(.L_x_9800) ;  /* 0xfffffe6000a07947 */ /* 0x000fea000383ffff */
.L_x_9501:
[----:B------:R-:W-:Y:S01]  /*23cd0*/  BSSY B1, `(.L_x_9801) ;  /* 0x0000008000017945 */ /* 0x000fe20003800000 */
[----:B------:R-:W-:Y:S02]  /*23ce0*/  IMAD.MOV.U32 R13, RZ, RZ, R6 ;  /* 0x000000ffff0d7224 */ /* 0x000fe400078e0006 */
[----:B------:R-:W-:Y:S02]  /*23cf0*/  IMAD.MOV.U32 R12, RZ, RZ, 0x3 ;  /* 0x00000003ff0c7424 */ /* 0x000fe400078e00ff */
[----:B------:R-:W-:Y:S02]  /*23d00*/  IMAD.MOV.U32 R11, RZ, RZ, 0x181f ;  /* 0x0000181fff0b7424 */ /* 0x000fe400078e00ff */
[----:B------:R-:W-:-:S07]  /*23d10*/  IMAD.MOV.U32 R15, RZ, RZ, -0x1 ;  /* 0xffffffffff0f7424 */ /* 0x000fce00078e00ff */
[----:B--2---:R-:W-:Y:S05]  /*23d20*/  WARPSYNC.COLLECTIVE R15, `(.L_x_9802) ;  /* 0x000000000f087348 */ /* 0x004fea0003c00000 */
[----:B------:R0:W1:Y:S02]  /*23d30*/  SHFL.IDX P6, R14, R13, R12, R11 ;  /* 0x0000000c0d0e7389 */ /* 0x00006400000c000b */
[----:B012---:R-:W-:Y:S01]  /*23d40*/  ENDCOLLECTIVE ;  /* 0x000000000000791b */ /* 0x007fe20003800000 */
.L_x_9802:
[----:B------:R-:W-:Y:S05]  /*23d50*/  BSYNC B1 ;  /* 0x0000000000017941 */ /* 0x000fea0003800000 */
.L_x_9801:
        /* <DEDUP_REMOVED lines=8> */
.L_x_9803:
[----:B------:R-:W-:Y:S02]  /*23de0*/  IMAD.MOV.U32 R13, RZ, RZ, R8 ;  /* 0x000000ffff0d7224 */ /* 0x000fe400078e0008 */
[----:B------:R-:W-:-:S07]  /*23df0*/  IMAD.MOV.U32 R3, RZ, RZ, R14 ;  /* 0x000000ffff037224 */ /* 0x000fce00078e000e */
[----:B------:R-:W-:Y:S05]  /*23e00*/  WARPSYNC.COLLECTIVE R15, `(.L_x_9804) ;  /* 0x000000000f087348 */ /* 0x000fea0003c00000 */
[----:B------:R0:W1:Y:S02]  /*23e10*/  SHFL.IDX P6, R14, R13, R12, R11 ;  /* 0x0000000c0d0e7389 */ /* 0x00006400000c000b */
[----:B01----:R-:W-:Y:S01]  /*23e20*/  ENDCOLLECTIVE ;  /* 0x000000000000791b */ /* 0x003fe20003800000 */
.L_x_9804:
[----:B------:R-:W-:Y:S02]  /*23e30*/  IMAD.MOV.U32 R13, RZ, RZ, R7 ;  /* 0x000000ffff0d7224 */ /* 0x000fe400078e0007 */
[----:B------:R-:W-:-:S07]  /*23e40*/  IMAD.MOV.U32 R4, RZ, RZ, R14 ;  /* 0x000000ffff047224 */ /* 0x000fce00078e000e */
[----:B------:R-:W-:Y:S05]  /*23e50*/  WARPSYNC.COLLECTIVE R15, `(.L_x_9805) ;  /* 0x000000000f087348 */ /* 0x000fea0003c00000 */
[----:B------:R0:W1:Y:S02]  /*23e60*/  SHFL.IDX P6, R14, R13, R12, R11 ;  /* 0x0000000c0d0e7389 */ /* 0x00006400000c000b */
[----:B01----:R-:W-:Y:S01]  /*23e70*/  ENDCOLLECTIVE ;  /* 0x000000000000791b */ /* 0x003fe20003800000 */
.L_x_9805:
[----:B------:R-:W-:Y:S05]  /*23e80*/  BRA `(.L_x_9806) ;  /* 0xfffffe64000c7947 */ /* 0x000fea000383ffff */
.L_x_9505:
[----:B0-----:R0:W1:Y:S02]  /*23e90*/  SYNCS.PHASECHK.TRANS64.TRYWAIT P0, [R18+URZ+0x28800], R5 ;  /* 0x02880005120075a7 */ /* 0x001064000800017f */
[----:B-1----:R-:W-:Y:S05]  /*23ea0*/  @!P0 NANOSLEEP.SYNCS 0x989680 ;  /* 0x009896800000895d */ /* 0x002fea0003900000 */
[----:B------:R-:W1:Y:S02]  /*23eb0*/  @!P0 SYNCS.PHASECHK.TRANS64 P0, [R18+URZ+0x28800], R5 ;  /* 0x02880005120085a7 */ /* 0x000e64000800007f */
[----:B-1----:R-:W-:Y:S05]  /*23ec0*/  @!P0 BRA `(.L_x_9505) ;  /* 0xfffffffc00f08947 */ /* 0x002fea000383ffff */
[----:B------:R-:W-:Y:S05]  /*23ed0*/  BRA `(.L_x_9807) ;  /* 0xfffffe6400d07947 */ /* 0x000fea000383ffff */
.L_x_9521:
[----:B------:R-:W0:Y:S01]  /*23ee0*/  LDC R58, c[0x0][0x3f4] ;  /* 0x0000fd00ff3a7b82 */ /* 0x000e220000000800 */
[----:B------:R-:W-:Y:S01]  /*23ef0*/  BSSY B1, `(.L_x_9808) ;  /* 0x0000008000017945 */ /* 0x000fe20003800000 */
[----:B--2---:R-:W-:Y:S02]  /*23f00*/  IMAD.MOV.U32 R13, RZ, RZ, R35 ;  /* 0x000000ffff0d7224 */ /* 0x004fe400078e0023 */
[----:B------:R-:W-:Y:S02]  /*23f10*/  IMAD.MOV.U32 R12, RZ, RZ, RZ ;  /* 0x000000ffff0c7224 */ /* 0x000fe400078e00ff */
[----:B------:R-:W-:Y:S02]  /*23f20*/  IMAD.MOV.U32 R11, RZ, RZ, 0x181f ;  /* 0x0000181fff0b7424 */ /* 0x000fe400078e00ff */
[----:B------:R-:W-:-:S07]  /*23f30*/  IMAD.MOV.U32 R15, RZ, RZ, -0x1 ;  /* 0xffffffffff0f7424 */ /* 0x000fce00078e00ff */
[----:B01----:R-:W-:Y:S05]  /*23f40*/  WARPSYNC.COLLECTIVE R15, `(.L_x_9809) ;  /* 0x000000000f087348 */ /* 0x003fea0003c00000 */
[----:B------:R2:W3:Y:S02]  /*23f50*/  SHFL.IDX P6, R14, R13, R12, R11 ;  /* 0x0000000c0d0e7389 */ /* 0x0004e400000c000b */
[----:B0123--:R-:W-:Y:S01]  /*23f60*/  ENDCOLLECTIVE ;  /* 0x000000000000791b */ /* 0x00ffe20003800000 */
.L_x_9809:
[----:B------:R-:W-:Y:S05]  /*23f70*/  BSYNC B1 ;  /* 0x0000000000017941 */ /* 0x000fea0003800000 */
.L_x_9808:
[----:B------:R-:W-:Y:S01]  /*23f80*/  IMAD.MOV.U32 R13, RZ, RZ, R32 ;  /* 0x000000ffff0d7224 */ /* 0x000fe200078e0020 */
[----:B------:R-:W-:Y:S01]  /*23f90*/  MOV R12, RZ ;  /* 0x000000ff000c7202 */ /* 0x000fe20000000f00 */
[----:B------:R-:W-:Y:S01]  /*23fa0*/  IMAD.MOV.U32 R11, RZ, RZ, 0x181f ;  /* 0x0000181fff0b7424 */ /* 0x000fe200078e00ff */
[----:B------:R-:W-:Y:S01]  /*23fb0*/  ISETP.GE.AND P0, PT, R16, R58, PT ;  /* 0x0000003a1000720c */ /* 0x000fe20003f06270 */
[----:B------:R-:W-:Y:S02]  /*23fc0*/  IMAD.MOV.U32 R15, RZ, RZ, -0x1 ;  /* 0xffffffffff0f7424 */ /* 0x000fe400078e00ff */
[----:B------:R-:W-:Y:S02]  /*23fd0*/  IMAD.MOV.U32 R0, RZ, RZ, R14 ;  /* 0x000000ffff007224 */ /* 0x000fe400078e000e */
[----:B------:R-:W-:-:S08]  /*23fe0*/  IMAD R3, R194, R5, RZ ;  /* 0x00000005c2037224 */ /* 0x000fd000078e02ff */
[----:B------:R-:W-:Y:S05]  /*23ff0*/  WARPSYNC.COLLECTIVE R15, `(.L_x_9810) ;  /* 0x000000000f087348 */ /* 0x000fea0003c00000 */
[----:B------:R0:W1:Y:S02]  /*24000*/  SHFL.IDX P6, R14, R13, R12, R11 ;  /* 0x0000000c0d0e7389 */ /* 0x00006400000c000b */
[----:B01----:R-:W-:Y:S01]  /*24010*/  ENDCOLLECTIVE ;  /* 0x000000000000791b */ /* 0x003fe20003800000 */
.L_x_9810:
        /* <DEDUP_REMOVED lines=8> */
.L_x_9811:
        /* <DEDUP_REMOVED lines=9> */
.L_x_9812:
        /* <DEDUP_REMOVED lines=10> */
[----:B--2---:R-:W-:Y:S01]  /*241d0*/  @!P1 IMAD.MOV.U32 R49, RZ, RZ, R9 ;  /* 0x000000ffff319224 */ /* 0x004fe200078e0009 */
[----:B------:R-:W-:Y:S01]  /*241e0*/  @!P1 MOV R48, R8 ;  /* 0x0000000800309202 */ /* 0x000fe20000000f00 */
[----:B------:R-:W-:-:S02]  /*241f0*/  @!P1 IMAD.MOV.U32 R51, RZ, RZ, R11 ;  /* 0x000000ffff339224 */ /* 0x000fc400078e000b */
[----:B------:R-:W-:Y:S02]  /*24200*/  IMAD.MOV.U32 R12, RZ, RZ, R49 ;  /* 0x000000ffff0c7224 */ /* 0x000fe400078e0031 */
[----:B------:R-:W-:Y:S02]  /*24210*/  IMAD.MOV.U32 R11, RZ, RZ, 0x181f ;  /* 0x0000181fff0b7424 */ /* 0x000fe400078e00ff */
[----:B------:R-:W-:Y:S01]  /*24220*/  IMAD.MOV.U32 R0, RZ, RZ, R48 ;  /* 0x000000ffff007224 */ /* 0x000fe200078e0030 */
[----:B------:R-:W-:Y:S01]  /*24230*/  PRMT R79, R12, 0x7610, R79 ;  /* 0x000076100c4f7816 */ /* 0x000fe2000000004f */
[----:B------:R-:W-:Y:S02]  /*24240*/  IMAD.MOV.U32 R12, RZ, RZ, 0x1 ;  /* 0x00000001ff0c7424 */ /* 0x000fe400078e00ff */
[----:B------:R-:W-:Y:S01]  /*24250*/  @!P1 IMAD.MOV.U32 R50, RZ, RZ, R10 ;  /* 0x000000ffff329224 */ /* 0x000fe200078e000a */
[----:B------:R-:W-:Y:S01]  /*24260*/  PRMT R78, R0, 0x7610, R78 ;  /* 0x00007610004e7816 */ /* 0x000fe2000000004e */
[----:B------:R-:W-:-:S07]  /*24270*/  IMAD.MOV.U32 R24, RZ, RZ, R51 ;  /* 0x000000ffff187224 */ /* 0x000fce00078e0033 */
[----:B-----5:R-:W-:Y:S05]  /*24280*/  WARPSYNC.COLLECTIVE R15, `(.L_x_9813) ;  /* 0x000000000f087348 */ /* 0x020fea0003c00000 */
[----:B------:R0:W1:Y:S02]  /*24290*/  SHFL.IDX P6, R14, R13, R12, R11 ;  /* 0x0000000c0d0e7389 */ /* 0x00006400000c000b */
[----:B01---5:R-:W-:Y:S01]  /*242a0*/  ENDCOLLECTIVE ;  /* 0x000000000000791b */ /* 0x023fe20003800000 */
.L_x_9813:
[----:B------:R-:W-:Y:S01]  /*242b0*/  IMAD.MOV.U32 R10, RZ, RZ, R50 ;  /* 0x000000ffff0a7224 */ /* 0x000fe200078e0032 */
[----:B------:R-:W-:Y:S02]  /*242c0*/  PRMT R53, R24, 0x7610, R53 ;  /* 0x0000761018357816 */ /* 0x000fe40000000035 */
[----:B------:R-:W-:Y:S02]  /*242d0*/  CS2R R24, SRZ ;  /* 0x0000000000187805 */ /* 0x000fe4000001ff00 */
[----:B------:R-:W-:Y:S01]  /*242e0*/  PRMT R52, R10, 0x7610, R52 ;  /* 0x000076100a347816 */ /* 0x000fe20000000034 */
[----:B------:R-:W-:Y:S02]  /*242f0*/  @!P1 IMAD.MOV.U32 R38, RZ, RZ, R4 ;  /* 0x000000ffff269224 */ /* 0x000fe400078e0004 */
[----:B------:R-:W-:Y:S02]  /*24300*/  @!P1 IMAD.MOV.U32 R39, RZ, RZ, R5 ;  /* 0x000000ffff279224 */ /* 0x000fe400078e0005 */
[----:B------:R-:W-:-:S02]  /*24310*/  @!P1 IMAD.MOV.U32 R20, RZ, RZ, R6 ;  /* 0x000000ffff149224 */ /* 0x000fc400078e0006 */
[----:B------:R-:W-:Y:S02]  /*24320*/  IMAD.MOV.U32 R13, RZ, RZ, R32 ;  /* 0x000000ffff0d7224 */ /* 0x000fe400078e0020 */
[----:B------:R-:W-:Y:S02]  /*24330*/  @!P1 IMAD.MOV.U32 R21, RZ, RZ, R7 ;  /* 0x000000ffff159224 */ /* 0x000fe400078e0007 */
        /* <DEDUP_REMOVED lines=9> */
.L_x_9814:
        /* <DEDUP_REMOVED lines=8> */
.L_x_9815:
[----:B------:R-:W-:Y:S01]  /*24450*/  IMAD.MOV.U32 R13, RZ, RZ, R34 ;  /* 0x000000ffff0d7224 */ /* 0x000fe200078e0022 */
[----:B------:R-:W-:-:S07]  /*24460*/  MOV R9, R14 ;  /* 0x0000000e00097202 */ /* 0x000fce0000000f00 */
[----:B------:R-:W-:Y:S05]  /*24470*/  WARPSYNC.COLLECTIVE R15, `(.L_x_9816) ;  /* 0x000000000f087348 */ /* 0x000fea0003c00000 */
[----:B------:R0:W1:Y:S02]  /*24480*/  SHFL.IDX P6, R14, R13, R12, R11 ;  /* 0x0000000c0d0e7389 */ /* 0x00006400000c000b */
[----:B01----:R-:W-:Y:S01]  /*24490*/  ENDCOLLECTIVE ;  /* 0x000000000000791b */ /* 0x003fe20003800000 */
.L_x_9816:
[----:B------:R-:W-:Y:S05]  /*244a0*/  BRA `(.L_x_9817) ;  /* 0xfffffe8000187947 */ /* 0x000fea000383ffff */
.L_x_9524:
[----:B------:R-:W-:Y:S01]  /*244b0*/  BSSY B1, `(.L_x_9818) ;  /* 0x0000008000017945 */ /* 0x000fe20003800000 */
[----:B--2---:R-:W-:Y:S01]  /*244c0*/  IMAD.MOV.U32 R13, RZ, RZ, R35 ;  /* 0x000000ffff0d7224 */ /* 0x004fe200078e0023 */
[----:B------:R-:W-:Y:S01]  /*244d0*/  MOV R12, 0x2 ;  /* 0x00000002000c7802 */ /* 0x000fe20000000f00 */
[----:B------:R-:W-:Y:S02]  /*244e0*/  IMAD.MOV.U32 R11, RZ, RZ, 0x181f ;  /* 0x0000181fff0b7424 */ /* 0x000fe400078e00ff */
[----:B-1----:R-:W-:-:S07]  /*244f0*/  IMAD.MOV.U32 R15, RZ, RZ, -0x1 ;  /* 0xffffffffff0f7424 */ /* 0x002fce00078e00ff */
[----:B------:R-:W-:Y:S05]  /*24500*/  WARPSYNC.COLLECTIVE R15, `(.L_x_9819) ;  /* 0x000000000f087348 */ /* 0x000fea0003c00000 */
[----:B------:R0:W1:Y:S02]  /*24510*/  SHFL.IDX P6, R14, R13, R12, R11 ;  /* 0x0000000c0d0e7389 */ /* 0x00006400000c000b */
[----:B01----:R-:W-:Y:S01]  /*24520*/  ENDCOLLECTIVE ;  /* 0x000000000000791b */ /* 0x003fe20003800000 */
.L_x_9819:
[----:B------:R-:W-:Y:S05]  /*24530*/  BSYNC B1 ;  /* 0x0000000000017941 */ /* 0x000fea0003800000 */
.L_x_9818:
        /* <DEDUP_REMOVED lines=9> */
.L_x_9820:
[----:B------:R-:W-:Y:S01]  /*245d0*/  ISETP.GE.OR P1, PT, R10, R3, P0 ;  /* 0x000000030a00720c */ /* 0x000fe20000726670 */
[----:B------:R-:W-:-:S12]  /*245e0*/  IMAD.MOV.U32 R13, RZ, RZ, R33 ;  /* 0x000000ffff0d7224 */ /* 0x000fd800078e0021 */
[C---:B------:R-:W-:Y:S02]  /*245f0*/  @!P1 SHF.L.U32 R31, R16.reuse, 0x1, RZ ;  /* 0x00000001101f9819 */ /* 0x040fe400000006ff */
[----:B------:R-:W-:Y:S01]  /*24600*/  @!P1 SHF.L.U64.HI R29, R16, 0x1, R17 ;  /* 0x00000001101d9819 */ /* 0x000fe20000010211 */
[----:B------:R-:W-:-:S07]  /*24610*/  IMAD.MOV.U32 R8, RZ, RZ, R14 ;  /* 0x000000ffff087224 */ /* 0x000fce00078e000e */
[----:B------:R-:W-:Y:S05]  /*24620*/  WARPSYNC.COLLECTIVE R15, `(.L_x_9821) ;  /* 0x000000000f087348 */ /* 0x000fea0003c00000 */
[----:B------:R0:W1:Y:S02]  /*24630*/  SHFL.IDX P6, R14, R13, R12, R11 ;  /* 0x0000000c0d0e7389 */ /* 0x00006400000c000b */
[----:B01----:R-:W-:Y:S01]  /*24640*/  ENDCOLLECTIVE ;  /* 0x000000000000791b */ /* 0x003fe20003800000 */
.L_x_9821:
[----:B------:R-:W-:-:S05]  /*24650*/  @!P1 IADD3 R8, P2, R8, R31, RZ ;  /* 0x0000001f08089210 */ /* 0x000fca0007f5e0ff */
[----:B------:R-:W-:Y:S02]  /*24660*/  @!P1 IMAD.X R9, R0, 0x1, R29, P2 ;  /* 0x0000000100099824 */ /* 0x000fe400010e061d */
[----:B------:R-:W-:Y:S02]  /*24670*/  IMAD.MOV.U32 R13, RZ, RZ, R34 ;  /* 0x000000ffff0d7224 */ /* 0x000fe400078e0022 */
[----:B------:R-:W-:-:S07]  /*24680*/  IMAD.MOV.U32 R28, RZ, RZ, R14 ;  /* 0x000000ffff1c7224 */ /* 0x000fce00078e000e */
[----:B------:R-:W-:Y:S05]  /*24690*/  WARPSYNC.COLLECTIVE R15, `(.L_x_9822) ;  /* 0x000000000f087348 */ /* 0x000fea0003c00000 */
[----:B------:R0:W1:Y:S02]  /*246a0*/  SHFL.IDX P6, R14, R13, R12, R11 ;  /* 0x0000000c0d0e7389 */ /* 0x00006400000c000b */
[----:B01----:R-:W-:Y:S01]  /*246b0*/  ENDCOLLECTIVE ;  /* 0x000000000000791b */ /* 0x003fe20003800000 */
.L_x_9822:
        /* <DEDUP_REMOVED lines=9> */
[----:B------:R-:W-:Y:S02]  /*24750*/  CS2R R42, SRZ ;  /* 0x00000000002a7805 */ /* 0x000fe4000001ff00 */
[----:B0-----:R-:W-:Y:S01]  /*24760*/  MOV R15, 0xffffffff ;  /* 0xffffffff000f7802 */ /* 0x001fe20000000f00 */
        /* <DEDUP_REMOVED lines=12> */
.L_x_9823:
[----:B------:R-:W-:Y:S01]  /*24830*/  IMAD.MOV.U32 R9, RZ, RZ, R47 ;  /* 0x000000ffff097224 */ /* 0x000fe200078e002f */
[----:B------:R-:W-:Y:S01]  /*24840*/  PRMT R66, R0, 0x7610, R66 ;  /* 0x0000761000427816 */ /* 0x000fe20000000042 */
[----:B------:R-:W-:-:S03]  /*24850*/  IMAD.MOV.U32 R8, RZ, RZ, R46 ;  /* 0x000000ffff087224 */ /* 0x000fc600078e002e */
[----:B------:R-:W-:Y:S02]  /*24860*/  PRMT R55, R9, 0x7610, R55 ;  /* 0x0000761009377816 */ /* 0x000fe40000000037 */
[----:B------:R-:W-:Y:S01]  /*24870*/  PRMT R54, R8, 0x7610, R54 ;  /* 0x0000761008367816 */ /* 0x000fe20000000036 */
[----:B------:R-:W-:Y:S01]  /*24880*/  @!P1 IMAD.MOV.U32 R40, RZ, RZ, R28 ;  /* 0x000000ffff289224 */ /* 0x000fe200078e001c */
[----:B------:R-:W-:Y:S01]  /*24890*/  @!P1 MOV R43, R31 ;  /* 0x0000001f002b9202 */ /* 0x000fe20000000f00 */
[----:B------:R-:W-:Y:S02]  /*248a0*/  @!P1 IMAD.MOV.U32 R41, RZ, RZ, R29 ;  /* 0x000000ffff299224 */ /* 0x000fe400078e001d */
[----:B------:R-:W-:Y:S02]  /*248b0*/  @!P1 IMAD.MOV.U32 R42, RZ, RZ, R30 ;  /* 0x000000ffff2a9224 */ /* 0x000fe400078e001e */
[----:B------:R-:W-:Y:S02]  /*248c0*/  IMAD.MOV.U32 R13, RZ, RZ, R32 ;  /* 0x000000ffff0d7224 */ /* 0x000fe400078e0020 */
[----:B------:R-:W-:-:S02]  /*248d0*/  IMAD.MOV.U32 R8, RZ, RZ, R40 ;  /* 0x000000ffff087224 */ /* 0x000fc400078e0028 */
        /* <DEDUP_REMOVED lines=8> */
.L_x_9824:
[----:B------:R-:W-:Y:S02]  /*24960*/  PRMT R75, R10, 0x7610, R75 ;  /* 0x000076100a4b7816 */ /* 0x000fe4000000004b */
[----:B------:R-:W-:Y:S01]  /*24970*/  CS2R R8, SRZ ;  /* 0x0000000000087805 */ /* 0x000fe2000001ff00 */
[----:B------:R-:W-:Y:S02]  /*24980*/  IMAD.MOV.U32 R13, RZ, RZ, R33 ;  /* 0x000000ffff0d7224 */ /* 0x000fe400078e0021 */
[----:B------:R-:W-:-:S07]  /*24990*/  IMAD.MOV.U32 R32, RZ, RZ, R14 ;  /* 0x000000ffff207224 */ /* 0x000fce00078e000e */
[----:B------:R-:W-:Y:S05]  /*249a0*/  WARPSYNC.COLLECTIVE R15, `(.L_x_9825) ;  /* 0x000000000f087348 */ /* 0x000fea0003c00000 */
[----:B------:R0:W1:Y:S02]  /*249b0*/  SHFL.IDX P6, R14, R13, R12, R11 ;  /* 0x0000000c0d0e7389 */ /* 0x00006400000c000b */
[----:B01----:R-:W-:Y:S01]  /*249c0*/  ENDCOLLECTIVE ;  /* 0x000000000000791b */ /* 0x003fe20003800000 */
.L_x_9825:
[----:B------:R-:W-:Y:S02]  /*249d0*/  IMAD.MOV.U32 R13, RZ, RZ, R34 ;  /* 0x000000ffff0d7224 */ /* 0x000fe400078e0022 */
[----:B------:R-:W-:-:S07]  /*249e0*/  IMAD.MOV.U32 R33, RZ, RZ, R14 ;  /* 0x000000ffff217224 */ /* 0x000fce00078e000e */
[----:B------:R-:W-:Y:S05]  /*249f0*/  WARPSYNC.COLLECTIVE R15, `(.L_x_9826) ;  /* 0x000000000f087348 */ /* 0x000fea0003c00000 */
[----:B------:R0:W1:Y:S02]  /*24a00*/  SHFL.IDX P6, R14, R13, R12, R11 ;  /* 0x0000000c0d0e7389 */ /* 0x00006400000c000b */
[----:B01----:R-:W-:Y:S01]  /*24a10*/  ENDCOLLECTIVE ;  /* 0x000000000000791b */ /* 0x003fe20003800000 */
.L_x_9826:
[----:B------:R-:W-:-:S05]  /*24a20*/  IMAD.MOV.U32 R11, RZ, RZ, R43 ;  /* 0x000000ffff0b7224 */ /* 0x000fca00078e002b */
[----:B------:R-:W-:Y:S01]  /*24a30*/  PRMT R76, R11, 0x7610, R76 ;  /* 0x000076100b4c7816 */ /* 0x000fe2000000004c */
[----:B------:R-:W-:Y:S01]  /*24a40*/  IMAD.MOV.U32 R34, RZ, RZ, R14 ;  /* 0x000000ffff227224 */ /* 0x000fe200078e000e */
[----:B------:R-:W-:Y:S06]  /*24a50*/  BRA `(.L_x_9827) ;  /* 0xfffffe8000047947 */ /* 0x000fec000383ffff */
.L_x_9528:
[----:B0-----:R0:W1:Y:S02]  /*24a60*/  SYNCS.PHASECHK.TRANS64.TRYWAIT P4, [R18+URZ+0x28800], R29 ;  /* 0x0288001d120075a7 */ /* 0x001064000808017f */
[----:B-1----:R-:W-:Y:S05]  /*24a70*/  @!P4 NANOSLEEP.SYNCS 0x989680 ;  /* 0x009896800000c95d */ /* 0x002fea0003900000 */
[----:B------:R-:W1:Y:S02]  /*24a80*/  @!P4 SYNCS.PHASECHK.TRANS64 P4, [R18+URZ+0x28800], R29 ;  /* 0x0288001d1200c5a7 */ /* 0x000e64000808007f */
[----:B-1----:R-:W-:Y:S05]  /*24a90*/  @!P4 BRA `(.L_x_9528) ;  /* 0xfffffffc00f0c947 */ /* 0x002fea000383ffff */
[----:B------:R-:W-:Y:S05]  /*24aa0*/  BRA `(.L_x_9828) ;  /* 0xfffffe8000b87947 */ /* 0x000fea000383ffff */
.L_x_9538:
[----:B---3--:R3:W4:Y:S02]  /*24ab0*/  SYNCS.PHASECHK.TRANS64.TRYWAIT P1, [R0+URZ+0x28830], R3 ;  /* 0x02883003000075a7 */ /* 0x008724000802017f */
[----:B----4-:R-:W-:Y:S05]  /*24ac0*/  @!P1 NANOSLEEP.SYNCS 0x989680 ;  /* 0x009896800000995d */ /* 0x010fea0003900000 */
[----:B------:R-:W4:Y:S02]  /*24ad0*/  @!P1 SYNCS.PHASECHK.TRANS64 P1, [R0+URZ+0x28830], R3 ;  /* 0x02883003000095a7 */ /* 0x000f24000802007f */
[----:B----4-:R-:W-:Y:S05]  /*24ae0*/  @!P1 BRA `(.L_x_9538) ;  /* 0xfffffffc00f09947 */ /* 0x010fea000383ffff */
[----:B------:R-:W-:Y:S05]  /*24af0*/  BRA `(.L_x_9537) ;  /* 0xfffffe9c009c7947 */ /* 0x000fea000383ffff */
.L_x_9545:
[----:B-1----:R1:W2:Y:S02]  /*24b00*/  SYNCS.PHASECHK.TRANS64.TRYWAIT P3, [R7+URZ+0x28830], R8 ;  /* 0x02883008070075a7 */ /* 0x0022a4000806017f */
[----:B--2---:R-:W-:Y:S05]  /*24b10*/  @!P3 NANOSLEEP.SYNCS 0x989680 ;  /* 0x009896800000b95d */ /* 0x004fea0003900000 */
[----:B------:R-:W2:Y:S02]  /*24b20*/  @!P3 SYNCS.PHASECHK.TRANS64 P3, [R7+URZ+0x28830], R8 ;  /* 0x028830080700b5a7 */ /* 0x000ea4000806007f */
[----:B--2---:R-:W-:Y:S05]  /*24b30*/  @!P3 BRA `(.L_x_9545) ;  /* 0xfffffffc00f0b947 */ /* 0x004fea000383ffff */
[----:B------:R-:W-:Y:S05]  /*24b40*/  BRA `(.L_x_9544) ;  /* 0xfffffec800f07947 */ /* 0x000fea000383ffff */
.L_x_9549:
[----:B-1----:R1:W2:Y:S02]  /*24b50*/  SYNCS.PHASECHK.TRANS64.TRYWAIT P2, [R7+URZ+0x28850], R6 ;  /* 0x02885006070075a7 */ /* 0x0022a4000804017f */
[----:B--2---:R-:W-:Y:S05]  /*24b60*/  @!P2 NANOSLEEP.SYNCS 0x989680 ;  /* 0x009896800000a95d */ /* 0x004fea0003900000 */
[----:B------:R-:W2:Y:S02]  /*24b70*/  @!P2 SYNCS.PHASECHK.TRANS64 P2, [R7+URZ+0x28850], R6 ;  /* 0x028850060700a5a7 */ /* 0x000ea4000804007f */
[----:B--2---:R-:W-:Y:S05]  /*24b80*/  @!P2 BRA `(.L_x_9549) ;  /* 0xfffffffc00f0a947 */ /* 0x004fea000383ffff */
[----:B------:R-:W-:Y:S05]  /*24b90*/  BRA `(.L_x_9546) ;  /* 0xfffffecc00fc7947 */ /* 0x000fea000383ffff */
.L_x_9558:
[----:B-1----:R1:W2:Y:S02]  /*24ba0*/  SYNCS.PHASECHK.TRANS64.TRYWAIT P1, [R7+URZ+0x28830], R8 ;  /* 0x02883008070075a7 */ /* 0x0022a4000802017f */
[----:B--2---:R-:W-:Y:S05]  /*24bb0*/  @!P1 NANOSLEEP.SYNCS 0x989680 ;  /* 0x009896800000995d */ /* 0x004fea0003900000 */
[----:B------:R-:W2:Y:S02]  /*24bc0*/  @!P1 SYNCS.PHASECHK.TRANS64 P1, [R7+URZ+0x28830], R8 ;  /* 0x02883008070095a7 */ /* 0x000ea4000802007f */
[----:B--2---:R-:W-:Y:S05]  /*24bd0*/  @!P1 BRA `(.L_x_9558) ;  /* 0xfffffffc00f09947 */ /* 0x004fea000383ffff */
[----:B------:R-:W-:Y:S05]  /*24be0*/  BRA `(.L_x_9557) ;  /* 0xfffffefc00b47947 */ /* 0x000fea000383ffff */
.L_x_9562:
[----:B-1----:R1:W2:Y:S02]  /*24bf0*/  SYNCS.PHASECHK.TRANS64.TRYWAIT P1, [R7+URZ+0x28850], R6 ;  /* 0x02885006070075a7 */ /* 0x0022a4000802017f */
[----:B--2---:R-:W-:Y:S05]  /*24c00*/  @!P1 NANOSLEEP.SYNCS 0x989680 ;  /* 0x009896800000995d */ /* 0x004fea0003900000 */
[----:B------:R-:W2:Y:S02]  /*24c10*/  @!P1 SYNCS.PHASECHK.TRANS64 P1, [R7+URZ+0x28850], R6 ;  /* 0x02885006070095a7 */ /* 0x000ea4000802007f */
[----:B--2---:R-:W-:Y:S05]  /*24c20*/  @!P1 BRA `(.L_x_9562) ;  /* 0xfffffffc00f09947 */ /* 0x004fea000383ffff */
[----:B------:R-:W-:Y:S05]  /*24c30*/  BRA `(.L_x_9559) ;  /* 0xffffff0000b47947 */ /* 0x000fea000383ffff */
.L_x_9569:
[----:B-1----:R1:W2:Y:S02]  /*24c40*/  SYNCS.PHASECHK.TRANS64.TRYWAIT P1, [R11+URZ+0x28850], R4 ;  /* 0x028850040b0075a7 */ /* 0x0022a4000802017f */
[----:B--2---:R-:W-:Y:S05]  /*24c50*/  @!P1 NANOSLEEP.SYNCS 0x989680 ;  /* 0x009896800000995d */ /* 0x004fea0003900000 */
[----:B------:R-:W2:Y:S02]  /*24c60*/  @!P1 SYNCS.PHASECHK.TRANS64 P1, [R11+URZ+0x28850], R4 ;  /* 0x028850040b0095a7 */ /* 0x000ea4000802007f */
[----:B--2---:R-:W-:Y:S05]  /*24c70*/  @!P1 BRA `(.L_x_9569) ;  /* 0xfffffffc00f09947 */ /* 0x004fea000383ffff */
[----:B------:R-:W-:Y:S05]  /*24c80*/  BRA `(.L_x_9568) ;  /* 0xffffff2400fc7947 */ /* 0x000fea000383ffff */
.L_x_9575:
[----:B------:R-:W-:Y:S02]  /*24c90*/  IMAD.MOV.U32 R13, RZ, RZ, R4 ;  /* 0x000000ffff0d7224 */ /* 0x000fe400078e0004 */
[----:B------:R-:W-:Y:S02]  /*24ca0*/  IMAD.MOV.U32 R12, RZ, RZ, RZ ;  /* 0x000000ffff0c7224 */ /* 0x000fe400078e00ff */
[----:B------:R-:W-:Y:S02]  /*24cb0*/  IMAD.MOV.U32 R11, RZ, RZ, 0x181f ;  /* 0x0000181fff0b7424 */ /* 0x000fe400078e00ff */
[----:B------:R-:W-:-:S07]  /*24cc0*/  IMAD.MOV.U32 R15, RZ, RZ, -0x1 ;  /* 0xffffffffff0f7424 */ /* 0x000fce00078e00ff */
[----:B-----5:R-:W-:Y:S05]  /*24cd0*/  WARPSYNC.COLLECTIVE R15, `(.L_x_9829) ;  /* 0x000000000f087348 */ /* 0x020fea0003c00000 */
[----:B------:R0:W1:Y:S02]  /*24ce0*/  SHFL.IDX P6, R14, R13, R12, R11 ;  /* 0x0000000c0d0e7389 */ /* 0x00006400000c000b */
[----:B01---5:R-:W-:Y:S01]  /*24cf0*/  ENDCOLLECTIVE ;  /* 0x000000000000791b */ /* 0x023fe20003800000 */
.L_x_9829:
[----:B------:R-:W-:Y:S02]  /*24d00*/  IMAD.MOV.U32 R13, RZ, RZ, R0 ;  /* 0x000000ffff0d7224 */ /* 0x000fe400078e0000 */
[----:B------:R-:W-:-:S07]  /*24d10*/  IMAD.MOV.U32 R3, RZ, RZ, R14 ;  /* 0x000000ffff037224 */ /* 0x000fce00078e000e */
[----:B------:R-:W-:Y:S05]  /*24d20*/  WARPSYNC.COLLECTIVE R15, `(.L_x_9830) ;  /* 0x000000000f087348 */ /* 0x000fea0003c00000 */
[----:B------:R0:W1:Y:S02]  /*24d30*/  SHFL.IDX P6, R14, R13, R12, R11 ;  /* 0x0000000c0d0e7389 */ /* 0x00006400000c000b */
[----:B01----:R-:W-:Y:S01]  /*24d40*/  ENDCOLLECTIVE ;  /* 0x000000000000791b */ /* 0x003fe20003800000 */
.L_x_9830:
[----:B------:R-:W-:Y:S05]  /*24d50*/  BRA `(.L_x_9831) ;  /* 0xffffff4000d47947 */ /* 0x000fea000383ffff */
.L_x_9578:
[----:B------:R-:W-:Y:S01]  /*24d60*/  BSSY B1, `(.L_x_9832) ;  /* 0x0000008000017945 */ /* 0x000fe20003800000 */
[----:B------:R-:W-:Y:S01]  /*24d70*/  IMAD.MOV.U32 R13, RZ, RZ, R4 ;  /* 0x000000ffff0d7224 */ /* 0x000fe200078e0004 */
[----:B---3--:R-:W-:Y:S01]  /*24d80*/  MOV R11, 0x181f ;  /* 0x0000181f000b7802 */ /* 0x008fe20000000f00 */
[----:B------:R-:W-:Y:S02]  /*24d90*/  IMAD.MOV.U32 R12, RZ, RZ, 0x1 ;  /* 0x00000001ff0c7424 */ /* 0x000fe400078e00ff */
[----:B------:R-:W-:-:S07]  /*24da0*/  IMAD.MOV.U32 R15, RZ, RZ, -0x1 ;  /* 0xffffffffff0f7424 */ /* 0x000fce00078e00ff */
[----:B012--5:R-:W-:Y:S05]  /*24db0*/  WARPSYNC.COLLECTIVE R15, `(.L_x_9833) ;  /* 0x000000000f087348 */ /* 0x027fea0003c00000 */
[----:B--2---:R2:W3:Y:S02]  /*24dc0*/  SHFL.IDX P6, R14, R13, R12, R11 ;  /* 0x0000000c0d0e7389 */ /* 0x0044e400000c000b */
[----:B0123-5:R-:W-:Y:S01]  /*24dd0*/  ENDCOLLECTIVE ;  /* 0x000000000000791b */ /* 0x02ffe20003800000 */
.L_x_9833:
[----:B------:R-:W-:Y:S05]  /*24de0*/  BSYNC B1 ;  /* 0x0000000000017941 */ /* 0x000fea0003800000 */
.L_x_9832:
        /* <DEDUP_REMOVED lines=8> */
.L_x_9834:
[----:B------:R-:W-:Y:S05]  /*24e70*/  BRA `(.L_x_9835) ;  /* 0xffffff4000d07947 */ /* 0x000fea000383ffff */
.L_x_9581:
[----:B------:R-:W-:Y:S01]  /*24e80*/  BSSY B1, `(.L_x_9836) ;  /* 0x0000008000017945 */ /* 0x000fe20003800000 */
[----:B------:R-:W-:Y:S02]  /*24e90*/  IMAD.MOV.U32 R13, RZ, RZ, R4 ;  /* 0x000000ffff0d7224 */ /* 0x000fe400078e0004 */
[----:B------:R-:W-:Y:S02]  /*24ea0*/  IMAD.MOV.U32 R12, RZ, RZ, 0x2 ;  /* 0x00000002ff0c7424 */ /* 0x000fe400078e00ff */
[----:B---3--:R-:W-:Y:S02]  /*24eb0*/  IMAD.MOV.U32 R11, RZ, RZ, 0x181f ;  /* 0x0000181fff0b7424 */ /* 0x008fe400078e00ff */
[----:B------:R-:W-:-:S07]  /*24ec0*/  IMAD.MOV.U32 R15, RZ, RZ, -0x1 ;  /* 0xffffffffff0f7424 */ /* 0x000fce00078e00ff */
[----:B012-45:R-:W-:Y:S05]  /*24ed0*/  WARPSYNC.COLLECTIVE R15, `(.L_x_9837) ;  /* 0x000000000f087348 */ /* 0x037fea0003c00000 */
[----:B--2---:R2:W3:Y:S02]  /*24ee0*/  SHFL.IDX P6, R14, R13, R12, R11 ;  /* 0x0000000c0d0e7389 */ /* 0x0044e400000c000b */
[----:B012345:R-:W-:Y:S01]  /*24ef0*/  ENDCOLLECTIVE ;  /* 0x000000000000791b */ /* 0x03ffe20003800000 */
.L_x_9837:
[----:B------:R-:W-:Y:S05]  /*24f00*/  BSYNC B1 ;  /* 0x0000000000017941 */ /* 0x000fea0003800000 */
.L_x_9836:
        /* <DEDUP_REMOVED lines=8> */
.L_x_9838:
[----:B------:R-:W-:Y:S05]  /*24f90*/  BRA `(.L_x_9839) ;  /* 0xffffff4000d07947 */ /* 0x000fea000383ffff */
.L_x_9584:
        /* <DEDUP_REMOVED lines=8> */
.L_x_9841:
[----:B------:R-:W-:Y:S05]  /*25020*/  BSYNC B1 ;  /* 0x0000000000017941 */ /* 0x000fea0003800000 */
.L_x_9840:
        /* <DEDUP_REMOVED lines=8> */
.L_x_9842:
[----:B------:R-:W-:Y:S05]  /*250b0*/  BRA `(.L_x_9843) ;  /* 0xffffff4000d07947 */ /* 0x000fea000383ffff */
.L_x_9586:
[----:B------:R-:W-:Y:S01]  /*250c0*/  IMAD.MOV.U32 R13, RZ, RZ, R4 ;  /* 0x000000ffff0d7224 */ /* 0x000fe200078e0004 */
[----:B------:R-:W-:Y:S01]  /*250d0*/  MOV R12, RZ ;  /* 0x000000ff000c7202 */ /* 0x000fe20000000f00 */
[----:B------:R-:W-:Y:S02]  /*250e0*/  IMAD.MOV.U32 R11, RZ, RZ, 0x1c1f ;  /* 0x00001c1fff0b7424 */ /* 0x000fe400078e00ff */
[----:B------:R-:W-:-:S07]  /*250f0*/  IMAD.MOV.U32 R15, RZ, RZ, -0x1 ;  /* 0xffffffffff0f7424 */ /* 0x000fce00078e00ff */
[----:B------:R-:W-:Y:S05]  /*25100*/  WARPSYNC.COLLECTIVE R15, `(.L_x_9844) ;  /* 0x000000000f087348 */ /* 0x000fea0003c00000 */
[----:B------:R0:W1:Y:S02]  /*25110*/  SHFL.IDX P6, R14, R13, R12, R11 ;  /* 0x0000000c0d0e7389 */ /* 0x00006400000c000b */
[----:B01----:R-:W-:Y:S01]  /*25120*/  ENDCOLLECTIVE ;  /* 0x000000000000791b */ /* 0x003fe20003800000 */
.L_x_9844:
[----:B------:R-:W-:Y:S02]  /*25130*/  IMAD.MOV.U32 R13, RZ, RZ, R0 ;  /* 0x000000ffff0d7224 */ /* 0x000fe400078e0000 */
[----:B------:R-:W-:-:S07]  /*25140*/  IMAD.MOV.U32 R3, RZ, RZ, R14 ;  /* 0x000000ffff037224 */ /* 0x000fce00078e000e */
[----:B------:R-:W-:Y:S05]  /*25150*/  WARPSYNC.COLLECTIVE R15, `(.L_x_9845) ;  /* 0x000000000f087348 */ /* 0x000fea0003c00000 */
[----:B------:R0:W1:Y:S02]  /*25160*/  SHFL.IDX P6, R14, R13, R12, R11 ;  /* 0x0000000c0d0e7389 */ /* 0x00006400000c000b */
[----:B01----:R-:W-:Y:S01]  /*25170*/  ENDCOLLECTIVE ;  /* 0x000000000000791b */ /* 0x003fe20003800000 */
.L_x_9845:
[----:B------:R-:W-:Y:S05]  /*25180*/  BRA `(.L_x_9846) ;  /* 0xffffff4400d47947 */ /* 0x000fea000383ffff */
.L_x_9589:
        /* <DEDUP_REMOVED lines=8> */
.L_x_9848:
[----:B------:R-:W-:Y:S05]  /*25210*/  BSYNC B1 ;  /* 0x0000000000017941 */ /* 0x000fea0003800000 */
.L_x_9847:
        /* <DEDUP_REMOVED lines=8> */
.L_x_9849:
[----:B------:R-:W-:Y:S05]  /*252a0*/  BRA `(.L_x_9850) ;  /* 0xffffff4800b07947 */ /* 0x000fea000383ffff */
.L_x_9593:
[----:B------:R-:W-:Y:S02]  /*252b0*/  IMAD.MOV.U32 R13, RZ, RZ, R4 ;  /* 0x000000ffff0d7224 */ /* 0x000fe400078e0004 */
[----:B------:R-:W-:Y:S02]  /*252c0*/  IMAD.MOV.U32 R12, RZ, RZ, RZ ;  /* 0x000000ffff0c7224 */ /* 0x000fe400078e00ff */
[----:B------:R-:W-:Y:S02]  /*252d0*/  IMAD.MOV.U32 R11, RZ, RZ, 0x181f ;  /* 0x0000181fff0b7424 */ /* 0x000fe400078e00ff */
[----:B------:R-:W-:-:S07]  /*252e0*/  IMAD.MOV.U32 R15, RZ, RZ, -0x1 ;  /* 0xffffffffff0f7424 */ /* 0x000fce00078e00ff */
[----:B0-----:R-:W-:Y:S05]  /*252f0*/  WARPSYNC.COLLECTIVE R15, `(.L_x_9851) ;  /* 0x000000000f087348 */ /* 0x001fea0003c00000 */
[----:B------:R1:W2:Y:S02]  /*25300*/  SHFL.IDX P6, R14, R13, R12, R11 ;  /* 0x0000000c0d0e7389 */ /* 0x0002a400000c000b */
[----:B012---:R-:W-:Y:S01]  /*25310*/  ENDCOLLECTIVE ;  /* 0x000000000000791b */ /* 0x007fe20003800000 */
.L_x_9851:
[----:B------:R-:W-:Y:S02]  /*25320*/  IMAD.MOV.U32 R13, RZ, RZ, R0 ;  /* 0x000000ffff0d7224 */ /* 0x000fe400078e0000 */
[----:B------:R-:W-:-:S07]  /*25330*/  IMAD.MOV.U32 R3, RZ, RZ, R14 ;  /* 0x000000ffff037224 */ /* 0x000fce00078e000e */
[----:B------:R-:W-:Y:S05]  /*25340*/  WARPSYNC.COLLECTIVE R15, `(.L_x_9852) ;  /* 0x000000000f087348 */ /* 0x000fea0003c00000 */
[----:B------:R0:W1:Y:S02]  /*25350*/  SHFL.IDX P6, R14, R13, R12, R11 ;  /* 0x0000000c0d0e7389 */ /* 0x00006400000c000b */
[----:B01----:R-:W-:Y:S01]  /*25360*/  ENDCOLLECTIVE ;  /* 0x000000000000791b */ /* 0x003fe20003800000 */
.L_x_9852:
[----:B------:R-:W-:Y:S05]  /*25370*/  BRA `(.L_x_9853) ;  /* 0xffffff5400887947 */ /* 0x000fea000383ffff */
.L_x_9596:
[----:B------:R-:W-:Y:S01]  /*25380*/  BSSY B1, `(.L_x_9854) ;  /* 0x0000008000017945 */ /* 0x000fe20003800000 */
[----:B------:R-:W-:Y:S02]  /*25390*/  IMAD.MOV.U32 R13, RZ, RZ, R4 ;  /* 0x000000ffff0d7224 */ /* 0x000fe400078e0004 */
[----:B------:R-:W-:Y:S02]  /*253a0*/  IMAD.MOV.U32 R12, RZ, RZ, 0x1 ;  /* 0x00000001ff0c7424 */ /* 0x000fe400078e00ff */
[----:B------:R-:W-:Y:S02]  /*253b0*/  IMAD.MOV.U32 R11, RZ, RZ, 0x181f ;  /* 0x0000181fff0b7424 */ /* 0x000fe400078e00ff */
[----:B----4-:R-:W-:-:S07]  /*253c0*/  IMAD.MOV.U32 R15, RZ, RZ, -0x1 ;  /* 0xffffffffff0f7424 */ /* 0x010fce00078e00ff */
[----:B0123--:R-:W-:Y:S05]  /*253d0*/  WARPSYNC.COLLECTIVE R15, `(.L_x_9855) ;  /* 0x000000000f087348 */ /* 0x00ffea0003c00000 */
[----:B---3--:R3:W4:Y:S02]  /*253e0*/  SHFL.IDX P6, R14, R13, R12, R11 ;  /* 0x0000000c0d0e7389 */ /* 0x00872400000c000b */
[----:B01234-:R-:W-:Y:S01]  /*253f0*/  ENDCOLLECTIVE ;  /* 0x000000000000791b */ /* 0x01ffe20003800000 */
.L_x_9855:
[----:B------:R-:W-:Y:S05]  /*25400*/  BSYNC B1 ;  /* 0x0000000000017941 */ /* 0x000fea0003800000 */
.L_x_9854:
        /* <DEDUP_REMOVED lines=8> */
.L_x_9856:
[----:B------:R-:W-:Y:S05]  /*25490*/  BRA `(.L_x_9857) ;  /* 0xffffff5400887947 */ /* 0x000fea000383ffff */
.L_x_9599:
        /* <DEDUP_REMOVED lines=8> */
.L_x_9859:
[----:B------:R-:W-:Y:S05]  /*25520*/  BSYNC B1 ;  /* 0x0000000000017941 */ /* 0x000fea0003800000 */
.L_x_9858:
        /* <DEDUP_REMOVED lines=8> */
.L_x_9860:
[----:B------:R-:W-:Y:S05]  /*255b0*/  BRA `(.L_x_9861) ;  /* 0xffffff5400887947 */ /* 0x000fea000383ffff */
.L_x_9602:
[----:B------:R-:W-:Y:S01]  /*255c0*/  BSSY B1, `(.L_x_9862) ;  /* 0x0000008000017945 */ /* 0x000fe20003800000 */
[----:B------:R-:W-:Y:S01]  /*255d0*/  IMAD.MOV.U32 R13, RZ, RZ, R4 ;  /* 0x000000ffff0d7224 */ /* 0x000fe200078e0004 */
[----:B------:R-:W-:Y:S01]  /*255e0*/  MOV R12, 0x3 ;  /* 0x00000003000c7802 */ /* 0x000fe20000000f00 */
[----:B------:R-:W-:Y:S02]  /*255f0*/  IMAD.MOV.U32 R11, RZ, RZ, 0x181f ;  /* 0x0000181fff0b7424 */ /* 0x000fe400078e00ff */
[----:B0-----:R-:W-:-:S07]  /*25600*/  IMAD.MOV.U32 R15, RZ, RZ, -0x1 ;  /* 0xffffffffff0f7424 */ /* 0x001fce00078e00ff */
[----:B-1234-:R-:W-:Y:S05]  /*25610*/  WARPSYNC.COLLECTIVE R15, `(.L_x_9863) ;  /* 0x000000000f087348 */ /* 0x01efea0003c00000 */
[----:B----4-:R0:W4:Y:S02]  /*25620*/  SHFL.IDX P6, R14, R13, R12, R11 ;  /* 0x0000000c0d0e7389 */ /* 0x01012400000c000b */
[----:B01234-:R-:W-:Y:S01]  /*25630*/  ENDCOLLECTIVE ;  /* 0x000000000000791b */ /* 0x01ffe20003800000 */
.L_x_9863:
[----:B------:R-:W-:Y:S05]  /*25640*/  BSYNC B1 ;  /* 0x0000000000017941 */ /* 0x000fea0003800000 */
.L_x_9862:
        /* <DEDUP_REMOVED lines=8> */
.L_x_9864:
[----:B------:R-:W-:Y:S05]  /*256d0*/  BRA `(.L_x_9865) ;  /* 0xffffff5400887947 */ /* 0x000fea000383ffff */
.L_x_9621:
[----:B------:R-:W0:Y:S01]  /*256e0*/  S2R R8, SR_TID.X ;  /* 0x0000000000087919 */ /* 0x000e220000002100 */
[----:B------:R-:W-:Y:S01]  /*256f0*/  BSSY B1, `(.L_x_9866) ;  /* 0x000000a000017945 */ /* 0x000fe20003800000 */
[----:B-1----:R-:W-:Y:S02]  /*25700*/  IMAD.MOV.U32 R12, RZ, RZ, RZ ;  /* 0x000000ffff0c7224 */ /* 0x002fe400078e00ff */
        /* <DEDUP_REMOVED lines=8> */
.L_x_9867:
[----:B------:R-:W-:Y:S05]  /*25790*/  BSYNC B1 ;  /* 0x0000000000017941 */ /* 0x000fea0003800000 */
.L_x_9866:
[----:B------:R-:W-:Y:S05]  /*257a0*/  BRA `(.L_x_9868) ;  /* 0xffffff7000747947 */ /* 0x000fea000383ffff */
.L_x_9623:
[----:B------:R-:W-:Y:S01]  /*257b0*/  BSSY B1, `(.L_x_9869) ;  /* 0x0000006000017945 */ /* 0x000fe20003800000 */
[----:B------:R-:W-:-:S07]  /*257c0*/  IMAD.MOV.U32 R15, RZ, RZ, -0x1 ;  /* 0xffffffffff0f7424 */ /* 0x000fce00078e00ff */
[----:B01----:R-:W-:Y:S05]  /*257d0*/  WARPSYNC.COLLECTIVE R15, `(.L_x_9870) ;  /* 0x000000000f0c7348 */ /* 0x003fea0003c00000 */
[----:B------:R-:W-:Y:S02]  /*257e0*/  ELECT P6, UR62, PT ;  /* 0x00000000003e782f */ /* 0x000fe400038c0000 */
[----:B------:R-:W-:Y:S01]  /*257f0*/  MOV R14, UR62 ;  /* 0x0000003e000e7c02 */ /* 0x000fe20008000f00 */
[----:B01----:R-:W-:Y:S10]  /*25800*/  ENDCOLLECTIVE ;  /* 0x000000000000791b */ /* 0x003ff40003800000 */
.L_x_9870:
[----:B------:R-:W-:Y:S05]  /*25810*/  BSYNC B1 ;  /* 0x0000000000017941 */ /* 0x000fea0003800000 */
.L_x_9869:
[----:B------:R-:W-:Y:S05]  /*25820*/  BRA `(.L_x_9622) ;  /* 0xffffff70006c7947 */ /* 0x000fea000383ffff */
.L_x_9625:
[----:B0-----:R0:W2:Y:S02]  /*25830*/  SYNCS.PHASECHK.TRANS64.TRYWAIT P0, [R22+URZ+0x28820], R8 ;  /* 0x02882008160075a7 */ /* 0x0010a4000800017f */
[----:B--2---:R-:W-:Y:S05]  /*25840*/  @!P0 NANOSLEEP.SYNCS 0x989680 ;  /* 0x009896800000895d */ /* 0x004fea0003900000 */
[----:B------:R-:W2:Y:S02]  /*25850*/  @!P0 SYNCS.PHASECHK.TRANS64 P0, [R22+URZ+0x28820], R8 ;  /* 0x02882008160085a7 */ /* 0x000ea4000800007f */
[----:B--2---:R-:W-:Y:S05]  /*25860*/  @!P0 BRA `(.L_x_9625) ;  /* 0xfffffffc00f08947 */ /* 0x004fea000383ffff */
[----:B------:R-:W-:Y:S05]  /*25870*/  BRA `(.L_x_9871) ;  /* 0xffffff70007c7947 */ /* 0x000fea000383ffff */
.L_x_9629:
[----:B0-----:R0:W2:Y:S02]  /*25880*/  SYNCS.PHASECHK.TRANS64.TRYWAIT P0, [R8+URZ+0x288a0], R9 ;  /* 0x0288a009080075a7 */ /* 0x0010a4000800017f */
[----:B--2---:R-:W-:Y:S05]  /*25890*/  @!P0 NANOSLEEP.SYNCS 0x989680 ;  /* 0x009896800000895d */ /* 0x004fea0003900000 */
[----:B------:R-:W2:Y:S02]  /*258a0*/  @!P0 SYNCS.PHASECHK.TRANS64 P0, [R8+URZ+0x288a0], R9 ;  /* 0x0288a009080085a7 */ /* 0x000ea4000800007f */
[----:B--2---:R-:W-:Y:S05]  /*258b0*/  @!P0 BRA `(.L_x_9629) ;  /* 0xfffffffc00f08947 */ /* 0x004fea000383ffff */
[----:B------:R-:W-:Y:S05]  /*258c0*/  BRA `(.L_x_9872) ;  /* 0xffffff7000947947 */ /* 0x000fea000383ffff */
.L_x_9635:
[----:B-1----:R1:W2:Y:S02]  /*258d0*/  SYNCS.PHASECHK.TRANS64.TRYWAIT P0, [R8+URZ+0x288c0], R9 ;  /* 0x0288c009080075a7 */ /* 0x0022a4000800017f */
[----:B--2---:R-:W-:Y:S05]  /*258e0*/  @!P0 NANOSLEEP.SYNCS 0x989680 ;  /* 0x009896800000895d */ /* 0x004fea0003900000 */
[----:B------:R-:W2:Y:S02]  /*258f0*/  @!P0 SYNCS.PHASECHK.TRANS64 P0, [R8+URZ+0x288c0], R9 ;  /* 0x0288c009080085a7 */ /* 0x000ea4000800007f */
[----:B--2---:R-:W-:Y:S05]  /*25900*/  @!P0 BRA `(.L_x_9635) ;  /* 0xfffffffc00f08947 */ /* 0x004fea000383ffff */
[----:B------:R-:W-:Y:S05]  /*25910*/  BRA `(.L_x_9873) ;  /* 0xffffff7400547947 */ /* 0x000fea000383ffff */
.L_x_9643:
[----:B-1----:R1:W2:Y:S02]  /*25920*/  SYNCS.PHASECHK.TRANS64.TRYWAIT P1, [R11+URZ+0x288a0], R10 ;  /* 0x0288a00a0b0075a7 */ /* 0x0022a4000802017f */
[----:B--2---:R-:W-:Y:S05]  /*25930*/  @!P1 NANOSLEEP.SYNCS 0x989680 ;  /* 0x009896800000995d */ /* 0x004fea0003900000 */
[----:B------:R-:W2:Y:S02]  /*25940*/  @!P1 SYNCS.PHASECHK.TRANS64 P1, [R11+URZ+0x288a0], R10 ;  /* 0x0288a00a0b0095a7 */ /* 0x000ea4000802007f */
[----:B--2---:R-:W-:Y:S05]  /*25950*/  @!P1 BRA `(.L_x_9643) ;  /* 0xfffffffc00f09947 */ /* 0x004fea000383ffff */
[----:B------:R-:W-:Y:S05]  /*25960*/  BRA `(.L_x_9874) ;  /* 0xffffff7800507947 */ /* 0x000fea000383ffff */
.L_x_9649:
[----:B0-----:R0:W2:Y:S02]  /*25970*/  SYNCS.PHASECHK.TRANS64.TRYWAIT P1, [R11+URZ+0x288c0], R10 ;  /* 0x0288c00a0b0075a7 */ /* 0x0010a4000802017f */
[----:B--2---:R-:W-:Y:S05]  /*25980*/  @!P1 NANOSLEEP.SYNCS 0x989680 ;  /* 0x009896800000995d */ /* 0x004fea0003900000 */
[----:B------:R-:W2:Y:S02]  /*25990*/  @!P1 SYNCS.PHASECHK.TRANS64 P1, [R11+URZ+0x288c0], R10 ;  /* 0x0288c00a0b0095a7 */ /* 0x000ea4000802007f */
[----:B--2---:R-:W-:Y:S05]  /*259a0*/  @!P1 BRA `(.L_x_9649) ;  /* 0xfffffffc00f09947 */ /* 0x004fea000383ffff */
[----:B------:R-:W-:Y:S05]  /*259b0*/  BRA `(.L_x_9875) ;  /* 0xffffff7c00087947 */ /* 0x000fea000383ffff */
.L_x_9665:
        /* <DEDUP_REMOVED lines=11> */
.L_x_9877:
[----:B------:R-:W-:Y:S05]  /*25a70*/  BSYNC B0 ;  /* 0x0000000000007941 */ /* 0x000fea0003800000 */
.L_x_9876:
[----:B------:R-:W-:Y:S05]  /*25a80*/  BRA `(.L_x_9878) ;  /* 0xffffff8800887947 */ /* 0x000fea000383ffff */
.L_x_9668:
[----:B0-----:R0:W1:Y:S02]  /*25a90*/  SYNCS.PHASECHK.TRANS64.TRYWAIT P0, [R7+URZ+0x28840], R2 ;  /* 0x02884002070075a7 */ /* 0x001064000800017f */
[----:B-1----:R-:W-:Y:S05]  /*25aa0*/  @!P0 NANOSLEEP.SYNCS 0x989680 ;  /* 0x009896800000895d */ /* 0x002fea0003900000 */
[----:B------:R-:W1:Y:S02]  /*25ab0*/  @!P0 SYNCS.PHASECHK.TRANS64 P0, [R7+URZ+0x28840], R2 ;  /* 0x02884002070085a7 */ /* 0x000e64000800007f */
[----:B-1----:R-:W-:Y:S05]  /*25ac0*/  @!P0 BRA `(.L_x_9668) ;  /* 0xfffffffc00f08947 */ /* 0x002fea000383ffff */
[----:B------:R-:W-:Y:S05]  /*25ad0*/  BRA `(.L_x_9879) ;  /* 0xffffff8800d87947 */ /* 0x000fea000383ffff */
.L_x_9669:
        /* <DEDUP_REMOVED lines=8> */
.L_x_9881:
[----:B------:R-:W-:Y:S05]  /*25b60*/  BSYNC B0 ;  /* 0x0000000000007941 */ /* 0x000fea0003800000 */
.L_x_9880:
        /* <DEDUP_REMOVED lines=9> */
.L_x_9882:
[----:B------:R-:W-:Y:S02]  /*25c00*/  IMAD.MOV.U32 R13, RZ, RZ, R0 ;  /* 0x000000ffff0d7224 */ /* 0x000fe400078e0000 */
[----:B------:R-:W-:Y:S01]  /*25c10*/  IMAD.MOV.U32 R12, RZ, RZ, 0x1 ;  /* 0x00000001ff0c7424 */ /* 0x000fe200078e00ff */
[----:B------:R-:W-:-:S07]  /*25c20*/  MOV R3, R14 ;  /* 0x0000000e00037202 */ /* 0x000fce0000000f00 */
[----:B------:R-:W-:Y:S05]  /*25c30*/  WARPSYNC.COLLECTIVE R15, `(.L_x_9883) ;  /* 0x000000000f087348 */ /* 0x000fea0003c00000 */
[----:B------:R0:W1:Y:S02]  /*25c40*/  SHFL.IDX P6, R14, R13, R12, R11 ;  /* 0x0000000c0d0e7389 */ /* 0x00006400000c000b */
[----:B01----:R-:W-:Y:S01]  /*25c50*/  ENDCOLLECTIVE ;  /* 0x000000000000791b */ /* 0x003fe20003800000 */
.L_x_9883:
        /* <DEDUP_REMOVED lines=16> */
.L_x_9884:
[----:B------:R-:W-:Y:S02]  /*25d60*/  @P0 IMAD R8, R5, 0x2, R22 ;  /* 0x0000000205080824 */ /* 0x000fe400078e0216 */
[----:B------:R-:W-:Y:S02]  /*25d70*/  IMAD.MOV.U32 R13, RZ, RZ, R0 ;  /* 0x000000ffff0d7224 */ /* 0x000fe400078e0000 */
[----:B------:R-:W-:Y:S02]  /*25d80*/  IMAD.MOV.U32 R12, RZ, RZ, 0x2 ;  /* 0x00000002ff0c7424 */ /* 0x000fe400078e00ff */
[----:B------:R-:W-:-:S07]  /*25d90*/  IMAD.MOV.U32 R3, RZ, RZ, R14 ;  /* 0x000000ffff037224 */ /* 0x000fce00078e000e */
[----:B------:R-:W-:Y:S05]  /*25da0*/  WARPSYNC.COLLECTIVE R15, `(.L_x_9885) ;  /* 0x000000000f087348 */ /* 0x000fea0003c00000 */
[----:B------:R0:W1:Y:S02]  /*25db0*/  SHFL.IDX P6, R14, R13, R12, R11 ;  /* 0x0000000c0d0e7389 */ /* 0x00006400000c000b */
[----:B01----:R-:W-:Y:S01]  /*25dc0*/  ENDCOLLECTIVE ;  /* 0x000000000000791b */ /* 0x003fe20003800000 */
.L_x_9885:
        /* <DEDUP_REMOVED lines=16> */
.L_x_9886:
[----:B------:R-:W-:Y:S02]  /*25ed0*/  @P0 IMAD R8, R5, 0x2, R22 ;  /* 0x0000000205080824 */ /* 0x000fe400078e0216 */
[----:B------:R-:W-:Y:S02]  /*25ee0*/  IMAD.MOV.U32 R13, RZ, RZ, R0 ;  /* 0x000000ffff0d7224 */ /* 0x000fe400078e0000 */
[----:B------:R-:W-:Y:S02]  /*25ef0*/  IMAD.MOV.U32 R12, RZ, RZ, 0x3 ;  /* 0x00000003ff0c7424 */ /* 0x000fe400078e00ff */
[----:B------:R-:W-:-:S07]  /*25f00*/  IMAD.MOV.U32 R3, RZ, RZ, R14 ;  /* 0x000000ffff037224 */ /* 0x000fce00078e000e */
[----:B------:R-:W-:Y:S05]  /*25f10*/  WARPSYNC.COLLECTIVE R15, `(.L_x_9887) ;  /* 0x000000000f087348 */ /* 0x000fea0003c00000 */
[----:B------:R0:W1:Y:S02]  /*25f20*/  SHFL.IDX P6, R14, R13, R12, R11 ;  /* 0x0000000c0d0e7389 */ /* 0x00006400000c000b */
[----:B01----:R-:W-:Y:S01]  /*25f30*/  ENDCOLLECTIVE ;  /* 0x000000000000791b */ /* 0x003fe20003800000 */
.L_x_9887:
        /* <DEDUP_REMOVED lines=16> */
.L_x_9888:
[----:B------:R-:W-:Y:S02]  /*26040*/  @P0 IMAD R8, R5, 0x2, R22 ;  /* 0x0000000205080824 */ /* 0x000fe400078e0216 */
[----:B------:R-:W-:Y:S02]  /*26050*/  IMAD.MOV.U32 R13, RZ, RZ, R0 ;  /* 0x000000ffff0d7224 */ /* 0x000fe400078e0000 */
[----:B------:R-:W-:Y:S02]  /*26060*/  IMAD.MOV.U32 R12, RZ, RZ, 0x4 ;  /* 0x00000004ff0c7424 */ /* 0x000fe400078e00ff */
[----:B------:R-:W-:-:S07]  /*26070*/  IMAD.MOV.U32 R3, RZ, RZ, R14 ;  /* 0x000000ffff037224 */ /* 0x000fce00078e000e */
[----:B------:R-:W-:Y:S05]  /*26080*/  WARPSYNC.COLLECTIVE R15, `(.L_x_9889) ;  /* 0x000000000f087348 */ /* 0x000fea0003c00000 */
[----:B------:R0:W1:Y:S02]  /*26090*/  SHFL.IDX P6, R14, R13, R12, R11 ;  /* 0x0000000c0d0e7389 */ /* 0x00006400000c000b */
[----:B01----:R-:W-:Y:S01]  /*260a0*/  ENDCOLLECTIVE ;  /* 0x000000000000791b */ /* 0x003fe20003800000 */
.L_x_9889:
        /* <DEDUP_REMOVED lines=16> */
.L_x_9890:
[----:B------:R-:W-:Y:S02]  /*261b0*/  @P0 IMAD R8, R5, 0x2, R22 ;  /* 0x0000000205080824 */ /* 0x000fe400078e0216 */
[----:B------:R-:W-:Y:S02]  /*261c0*/  IMAD.MOV.U32 R13, RZ, RZ, R0 ;  /* 0x000000ffff0d7224 */ /* 0x000fe400078e0000 */
[----:B------:R-:W-:Y:S02]  /*261d0*/  IMAD.MOV.U32 R12, RZ, RZ, 0x5 ;  /* 0x00000005ff0c7424 */ /* 0x000fe400078e00ff */
[----:B------:R-:W-:-:S07]  /*261e0*/  IMAD.MOV.U32 R3, RZ, RZ, R14 ;  /* 0x000000ffff037224 */ /* 0x000fce00078e000e */
[----:B------:R-:W-:Y:S05]  /*261f0*/  WARPSYNC.COLLECTIVE R15, `(.L_x_9891) ;  /* 0x000000000f087348 */ /* 0x000fea0003c00000 */
[----:B------:R0:W1:Y:S02]  /*26200*/  SHFL.IDX P6, R14, R13, R12, R11 ;  /* 0x0000000c0d0e7389 */ /* 0x00006400000c000b */
[----:B01----:R-:W-:Y:S01]  /*26210*/  ENDCOLLECTIVE ;  /* 0x000000000000791b */ /* 0x003fe20003800000 */
.L_x_9891:
        /* <DEDUP_REMOVED lines=16> */
.L_x_9892:
[----:B------:R-:W-:Y:S02]  /*26320*/  @P0 IMAD R8, R5, 0x2, R22 ;  /* 0x0000000205080824 */ /* 0x000fe400078e0216 */
[----:B------:R-:W-:Y:S01]  /*26330*/  IMAD.MOV.U32 R13, RZ, RZ, R0 ;  /* 0x000000ffff0d7224 */ /* 0x000fe200078e0000 */
[----:B------:R-:W-:Y:S01]  /*26340*/  MOV R12, 0x6 ;  /* 0x00000006000c7802 */ /* 0x000fe20000000f00 */
[----:B------:R-:W-:-:S07]  /*26350*/  IMAD.MOV.U32 R3, RZ, RZ, R14 ;  /* 0x000000ffff037224 */ /* 0x000fce00078e000e */
[----:B------:R-:W-:Y:S05]  /*26360*/  WARPSYNC.COLLECTIVE R15, `(.L_x_9893) ;  /* 0x000000000f087348 */ /* 0x000fea0003c00000 */
[----:B------:R0:W1:Y:S02]  /*26370*/  SHFL.IDX P6, R14, R13, R12, R11 ;  /* 0x0000000c0d0e7389 */ /* 0x00006400000c000b */
[----:B01----:R-:W-:Y:S01]  /*26380*/  ENDCOLLECTIVE ;  /* 0x000000000000791b */ /* 0x003fe20003800000 */
.L_x_9893:
        /* <DEDUP_REMOVED lines=16> */
.L_x_9894:
[----:B------:R-:W-:Y:S02]  /*26490*/  @P0 IMAD R8, R5, 0x2, R22 ;  /* 0x0000000205080824 */ /* 0x000fe400078e0216 */
[----:B------:R-:W-:Y:S02]  /*264a0*/  IMAD.MOV.U32 R13, RZ, RZ, R0 ;  /* 0x000000ffff0d7224 */ /* 0x000fe400078e0000 */
[----:B------:R-:W-:Y:S02]  /*264b0*/  IMAD.MOV.U32 R12, RZ, RZ, 0x7 ;  /* 0x00000007ff0c7424 */ /* 0x000fe400078e00ff */
[----:B------:R-:W-:-:S07]  /*264c0*/  IMAD.MOV.U32 R3, RZ, RZ, R14 ;  /* 0x000000ffff037224 */ /* 0x000fce00078e000e */
[----:B------:R-:W-:Y:S05]  /*264d0*/  WARPSYNC.COLLECTIVE R15, `(.L_x_9895) ;  /* 0x000000000f087348 */ /* 0x000fea0003c00000 */
[----:B------:R0:W1:Y:S02]  /*264e0*/  SHFL.IDX P6, R14, R13, R12, R11 ;  /* 0x0000000c0d0e7389 */ /* 0x00006400000c000b */
[----:B01----:R-:W-:Y:S01]  /*264f0*/  ENDCOLLECTIVE ;  /* 0x000000000000791b */ /* 0x003fe20003800000 */
.L_x_9895:
        /* <DEDUP_REMOVED lines=10> */
.L_x_9896:
[----:B------:R-:W-:Y:S01]  /*265a0*/  @!PT LDS RZ, [RZ] ;  /* 0x00000000fffff984 */ /* 0x000fe20000000800 */
[----:B------:R-:W-:Y:S01]  /*265b0*/  @!PT LDS RZ, [RZ] ;  /* 0x00000000fffff984 */ /* 0x000fe20000000800 */
[----:B------:R-:W-:Y:S01]  /*265c0*/  @!PT LDS RZ, [RZ] ;  /* 0x00000000fffff984 */ /* 0x000fe20000000800 */
[----:B------:R-:W-:Y:S04]  /*265d0*/  @P0 LDGSTS.E.BYPASS.LTC128B.128 [R8+0x1b400], desc[UR42][R2.64], !P3 ;  /* 0x1b40000002080fae */ /* 0x000fe8000d901d6a */
[----:B------:R0:W-:Y:S02]  /*265e0*/  @P0 LDGSTS.E.BYPASS.LTC128B.128 [R8+0x1f400], desc[UR42][R2.64+0x80], !P2 ;  /* 0x1f40008002080fae */ /* 0x0001e4000d101d6a */
[----:B0-----:R-:W-:Y:S01]  /*265f0*/  IMAD.MOV.U32 R2, RZ, RZ, R14 ;  /* 0x000000ffff027224 */ /* 0x001fe200078e000e */
[----:B------:R-:W-:Y:S06]  /*26600*/  BRA `(.L_x_9897) ;  /* 0xffffff8400b47947 */ /* 0x000fec000383ffff */
.L_x_9674:
[----:B------:R-:W-:Y:S01]  /*26610*/  IMAD.MOV.U32 R13, RZ, RZ, R4 ;  /* 0x000000ffff0d7224 */ /* 0x000fe200078e0004 */
[----:B------:R-:W-:Y:S01]  /*26620*/  MOV R11, 0x181f ;  /* 0x0000181f000b7802 */ /* 0x000fe20000000f00 */
[----:B------:R-:W-:Y:S02]  /*26630*/  IMAD.MOV.U32 R12, RZ, RZ, RZ ;  /* 0x000000ffff0c7224 */ /* 0x000fe400078e00ff */
[----:B------:R-:W-:Y:S02]  /*26640*/  IMAD.MOV.U32 R15, RZ, RZ, -0x1 ;  /* 0xffffffffff0f7424 */ /* 0x000fe400078e00ff */
[----:B-----5:R-:W-:Y:S02]  /*26650*/  IMAD R5, R10, R6, RZ ;  /* 0x000000060a057224 */ /* 0x020fe400078e02ff */
[----:B------:R-:W-:-:S07]  /*26660*/  IMAD R17, R17, 0x80, R9 ;  /* 0x0000008011117824 */ /* 0x000fce00078e0209 */
[----:B------:R-:W-:Y:S05]  /*26670*/  WARPSYNC.COLLECTIVE R15, `(.L_x_9898) ;  /* 0x000000000f087348 */ /* 0x000fea0003c00000 */
[----:B------:R0:W1:Y:S02]  /*26680*/  SHFL.IDX P6, R14, R13, R12, R11 ;  /* 0x0000000c0d0e7389 */ /* 0x00006400000c000b */
[----:B01----:R-:W-:Y:S01]  /*26690*/  ENDCOLLECTIVE ;  /* 0x000000000000791b */ /* 0x003fe20003800000 */
.L_x_9898:
[C---:B------:R-:W-:Y:S01]  /*266a0*/  VIADD R6, R17.reuse, 0x10 ;  /* 0x0000001011067836 */ /* 0x040fe20000000000 */
[----:B------:R-:W-:Y:S01]  /*266b0*/  ISETP.GE.AND P3, PT, R17, R5, PT ;  /* 0x000000051100720c */ /* 0x000fe20003f66270 */
[----:B------:R-:W-:Y:S02]  /*266c0*/  IMAD.MOV.U32 R13, RZ, RZ, R0 ;  /* 0x000000ffff0d7224 */ /* 0x000fe400078e0000 */
[----:B------:R-:W-:-:S10]  /*266d0*/  IMAD.MOV.U32 R2, RZ, RZ, R14 ;  /* 0x000000ffff027224 */ /* 0x000fd400078e000e */
[----:B------:R-:W-:Y:S05]  /*266e0*/  WARPSYNC.COLLECTIVE R15, `(.L_x_9899) ;  /* 0x000000000f087348 */ /* 0x000fea0003c00000 */
[----:B------:R0:W1:Y:S02]  /*266f0*/  SHFL.IDX P6, R14, R13, R12, R11 ;  /* 0x0000000c0d0e7389 */ /* 0x00006400000c000b */
[----:B01----:R-:W-:Y:S01]  /*26700*/  ENDCOLLECTIVE ;  /* 0x000000000000791b */ /* 0x003fe20003800000 */
.L_x_9899:
        /* <DEDUP_REMOVED lines=8> */
.L_x_9900:
        /* <DEDUP_REMOVED lines=12> */
.L_x_9901:
        /* <DEDUP_REMOVED lines=8> */
.L_x_9902:
        /* <DEDUP_REMOVED lines=13> */
.L_x_9903:
        /* <DEDUP_REMOVED lines=8> */
.L_x_9904:
        /* <DEDUP_REMOVED lines=13> */
.L_x_9905:
        /* <DEDUP_REMOVED lines=8> */
.L_x_9906:
[----:B------:R-:W-:-:S05]  /*26b70*/  @!P3 IMAD.MOV.U32 R3, RZ, RZ, R7 ;  /* 0x000000ffff03b224 */ /* 0x000fca00078e0007 */
[----:B------:R-:W-:Y:S01]  /*26b80*/  @!PT LDS RZ, [RZ] ;  /* 0x00000000fffff984 */ /* 0x000fe20000000800 */
[----:B------:R-:W-:Y:S01]  /*26b90*/  @!PT LDS RZ, [RZ] ;  /* 0x00000000fffff984 */ /* 0x000fe20000000800 */
[----:B------:R-:W-:Y:S01]  /*26ba0*/  @!PT LDS RZ, [RZ] ;  /* 0x00000000fffff984 */ /* 0x000fe20000000800 */
[----:B------:R-:W-:Y:S04]  /*26bb0*/  @!P3 LDGSTS.E.BYPASS.LTC128B.128 [R8+0x11c00], desc[UR42][R2.64], !P0 ;  /* 0x11c000000208bfae */ /* 0x000fe8000c101d6a */
[----:B------:R0:W-:Y:S01]  /*26bc0*/  @!P3 LDGSTS.E.BYPASS.LTC128B.128 [R8+0x15c00], desc[UR42][R2.64+0x80], !P1 ;  /* 0x15c000800208bfae */ /* 0x0001e2000c901d6a */
[----:B------:R-:W-:Y:S02]  /*26bd0*/  ISETP.GE.AND P3, PT, R6, R5, PT ;  /* 0x000000050600720c */ /* 0x000fe40003f66270 */
[----:B------:R-:W-:Y:S01]  /*26be0*/  IADD3 R6, R17, 0x50, RZ ;  /* 0x0000005011067810 */ /* 0x000fe20007ffe0ff */
[----:B------:R-:W-:Y:S02]  /*26bf0*/  IMAD.MOV.U32 R13, RZ, RZ, R0 ;  /* 0x000000ffff0d7224 */ /* 0x000fe400078e0000 */
[----:B0-----:R-:W-:-:S08]  /*26c00*/  IMAD.MOV.U32 R2, RZ, RZ, R14 ;  /* 0x000000ffff027224 */ /* 0x001fd000078e000e */
[----:B------:R-:W-:Y:S05]  /*26c10*/  WARPSYNC.COLLECTIVE R15, `(.L_x_9907) ;  /* 0x000000000f087348 */ /* 0x000fea0003c00000 */
[----:B------:R0:W1:Y:S02]  /*26c20*/  SHFL.IDX P6, R14, R13, R12, R11 ;  /* 0x0000000c0d0e7389 */ /* 0x00006400000c000b */
[----:B01----:R-:W-:Y:S01]  /*26c30*/  ENDCOLLECTIVE ;  /* 0x000000000000791b */ /* 0x003fe20003800000 */
.L_x_9907:
        /* <DEDUP_REMOVED lines=8> */
.L_x_9908:
        /* <DEDUP_REMOVED lines=13> */
.L_x_9909:
        /* <DEDUP_REMOVED lines=8> */
.L_x_9910:
        /* <DEDUP_REMOVED lines=12> */
.L_x_9911:
        /* <DEDUP_REMOVED lines=8> */
.L_x_9912:
        /* <DEDUP_REMOVED lines=11> */
.L_x_9913:
[----:B------:R-:W-:Y:S05]  /*27000*/  BRA `(.L_x_9914) ;  /* 0xffffff8800247947 */ /* 0x000fea000383ffff */
.L_x_9679:
[----:B0-----:R0:W1:Y:S02]  /*27010*/  SYNCS.PHASECHK.TRANS64.TRYWAIT P0, [R22+URZ+0x28820], R3 ;  /* 0x02882003160075a7 */ /* 0x001064000800017f */
[----:B-1----:R-:W-:Y:S05]  /*27020*/  @!P0 NANOSLEEP.SYNCS 0x989680 ;  /* 0x009896800000895d */ /* 0x002fea0003900000 */
[----:B------:R-:W1:Y:S02]  /*27030*/  @!P0 SYNCS.PHASECHK.TRANS64 P0, [R22+URZ+0x28820], R3 ;  /* 0x02882003160085a7 */ /* 0x000e64000800007f */
[----:B-1----:R-:W-:Y:S05]  /*27040*/  @!P0 BRA `(.L_x_9679) ;  /* 0xfffffffc00f08947 */ /* 0x002fea000383ffff */
[----:B------:R-:W-:Y:S05]  /*27050*/  BRA `(.L_x_9915) ;  /* 0xffffff88009c7947 */ /* 0x000fea000383ffff */
.L_x_9684:
[----:B0-----:R0:W1:Y:S02]  /*27060*/  SYNCS.PHASECHK.TRANS64.TRYWAIT P0, [R6+URZ+0x28840], R3 ;  /* 0x02884003060075a7 */ /* 0x001064000800017f */
[----:B-1----:R-:W-:Y:S05]  /*27070*/  @!P0 NANOSLEEP.SYNCS 0x989680 ;  /* 0x009896800000895d */ /* 0x002fea0003900000 */
[----:B------:R-:W1:Y:S02]  /*27080*/  @!P0 SYNCS.PHASECHK.TRANS64 P0, [R6+URZ+0x28840], R3 ;  /* 0x02884003060085a7 */ /* 0x000e64000800007f */
[----:B-1----:R-:W-:Y:S05]  /*27090*/  @!P0 BRA `(.L_x_9684) ;  /* 0xfffffffc00f08947 */ /* 0x002fea000383ffff */
[----:B------:R-:W-:Y:S05]  /*270a0*/  BRA `(.L_x_9916) ;  /* 0xffffff8c00647947 */ /* 0x000fea000383ffff */
.L_x_9685:
        /* <DEDUP_REMOVED lines=8> */
.L_x_9918:
[----:B------:R-:W-:Y:S05]  /*27130*/  BSYNC B1 ;  /* 0x0000000000017941 */ /* 0x000fea0003800000 */
.L_x_9917:
[----:B------:R-:W-:Y:S01]  /*27140*/  IMAD.MOV.U32 R13, RZ, RZ, R7 ;  /* 0x000000ffff0d7224 */ /* 0x000fe200078e0007 */
[----:B------:R-:W-:Y:S01]  /*27150*/  MOV R12, RZ ;  /* 0x000000ff000c7202 */ /* 0x000fe20000000f00 */
[----:B------:R-:W-:Y:S02]  /*27160*/  IMAD.MOV.U32 R11, RZ, RZ, 0x181f ;  /* 0x0000181fff0b7424 */ /* 0x000fe400078e00ff */
[----:B------:R-:W-:Y:S02]  /*27170*/  IMAD.MOV.U32 R15, RZ, RZ, -0x1 ;  /* 0xffffffffff0f7424 */ /* 0x000fe400078e00ff */
[----:B------:R-:W-:Y:S02]  /*27180*/  IMAD.MOV.U32 R3, RZ, RZ, R14 ;  /* 0x000000ffff037224 */ /* 0x000fe400078e000e */
[----:B------:R-:W-:-:S07]  /*27190*/  IMAD.SHL.U32 R5, R31, 0x2, RZ ;  /* 0x000000021f057824 */ /* 0x000fce00078e00ff */
[----:B------:R-:W-:Y:S05]  /*271a0*/  WARPSYNC.COLLECTIVE R15, `(.L_x_9919) ;  /* 0x000000000f087348 */ /* 0x000fea0003c00000 */
[----:B------:R0:W1:Y:S02]  /*271b0*/  SHFL.IDX P6, R14, R13, R12, R11 ;  /* 0x0000000c0d0e7389 */ /* 0x00006400000c000b */
[----:B01----:R-:W-:Y:S01]  /*271c0*/  ENDCOLLECTIVE ;  /* 0x000000000000791b */ /* 0x003fe20003800000 */
.L_x_9919:
[----:B------:R-:W-:Y:S02]  /*271d0*/  IMAD R8, R8, 0x2, R22 ;  /* 0x0000000208087824 */ /* 0x000fe400078e0216 */
[----:B------:R-:W-:Y:S02]  /*271e0*/  IMAD.MOV.U32 R13, RZ, RZ, R9 ;  /* 0x000000ffff0d7224 */ /* 0x000fe400078e0009 */
[----:B------:R-:W-:Y:S02]  /*271f0*/  IMAD.MOV.U32 R12, RZ, RZ, 0x1 ;  /* 0x00000001ff0c7424 */ /* 0x000fe400078e00ff */
[----:B------:R-:W-:-:S07]  /*27200*/  IMAD.MOV.U32 R2, RZ, RZ, R14 ;  /* 0x000000ffff027224 */ /* 0x000fce00078e000e */
[----:B------:R-:W-:Y:S05]  /*27210*/  WARPSYNC.COLLECTIVE R15, `(.L_x_9920) ;  /* 0x000000000f087348 */ /* 0x000fea0003c00000 */
[----:B------:R0:W1:Y:S02]  /*27220*/  SHFL.IDX P6, R14, R13, R12, R11 ;  /* 0x0000000c0d0e7389 */ /* 0x00006400000c000b */
[----:B01----:R-:W-:Y:S01]  /*27230*/  ENDCOLLECTIVE ;  /* 0x000000000000791b */ /* 0x003fe20003800000 */
.L_x_9920:
        /* <DEDUP_REMOVED lines=12> */
.L_x_9921:
[----:B------:R-:W-:Y:S01]  /*27300*/  MOV R13, R9 ;  /* 0x00000009000d7202 */ /* 0x000fe20000000f00 */
[----:B------:R-:W-:Y:S02]  /*27310*/  IMAD.MOV.U32 R12, RZ, RZ, 0x2 ;  /* 0x00000002ff0c7424 */ /* 0x000fe400078e00ff */
[----:B------:R-:W-:-:S07]  /*27320*/  IMAD.MOV.U32 R2, RZ, RZ, R14 ;  /* 0x000000ffff027224 */ /* 0x000fce00078e000e */
[----:B------:R-:W-:Y:S05]  /*27330*/  WARPSYNC.COLLECTIVE R15, `(.L_x_9922) ;  /* 0x000000000f087348 */ /* 0x000fea0003c00000 */
[----:B------:R0:W1:Y:S02]  /*27340*/  SHFL.IDX P6, R14, R13, R12, R11 ;  /* 0x0000000c0d0e7389 */ /* 0x00006400000c000b */
[----:B01----:R-:W-:Y:S01]  /*27350*/  ENDCOLLECTIVE ;  /* 0x000000000000791b */ /* 0x003fe20003800000 */
.L_x_9922:
        /* <DEDUP_REMOVED lines=12> */
.L_x_9923:
[----:B------:R-:W-:Y:S02]  /*27420*/  IMAD.MOV.U32 R13, RZ, RZ, R9 ;  /* 0x000000ffff0d7224 */ /* 0x000fe400078e0009 */
[----:B------:R-:W-:Y:S02]  /*27430*/  IMAD.MOV.U32 R12, RZ, RZ, 0x3 ;  /* 0x00000003ff0c7424 */ /* 0x000fe400078e00ff */
[----:B------:R-:W-:-:S07]  /*27440*/  IMAD.MOV.U32 R2, RZ, RZ, R14 ;  /* 0x000000ffff027224 */ /* 0x000fce00078e000e */
[----:B------:R-:W-:Y:S05]  /*27450*/  WARPSYNC.COLLECTIVE R15, `(.L_x_9924) ;  /* 0x000000000f087348 */ /* 0x000fea0003c00000 */
[----:B------:R0:W1:Y:S02]  /*27460*/  SHFL.IDX P6, R14, R13, R12, R11 ;  /* 0x0000000c0d0e7389 */ /* 0x00006400000c000b */
[----:B01----:R-:W-:Y:S01]  /*27470*/  ENDCOLLECTIVE ;  /* 0x000000000000791b */ /* 0x003fe20003800000 */
.L_x_9924:
        /* <DEDUP_REMOVED lines=12> */
.L_x_9925:
[----:B------:R-:W-:Y:S01]  /*27540*/  IMAD.MOV.U32 R13, RZ, RZ, R9 ;  /* 0x000000ffff0d7224 */ /* 0x000fe200078e0009 */
[----:B------:R-:W-:Y:S01]  /*27550*/  MOV R12, 0x4 ;  /* 0x00000004000c7802 */ /* 0x000fe20000000f00 */
[----:B------:R-:W-:-:S07]  /*27560*/  IMAD.MOV.U32 R2, RZ, RZ, R14 ;  /* 0x000000ffff027224 */ /* 0x000fce00078e000e */
[----:B------:R-:W-:Y:S05]  /*27570*/  WARPSYNC.COLLECTIVE R15, `(.L_x_9926) ;  /* 0x000000000f087348 */ /* 0x000fea0003c00000 */
[----:B------:R0:W1:Y:S02]  /*27580*/  SHFL.IDX P6, R14, R13, R12, R11 ;  /* 0x0000000c0d0e7389 */ /* 0x00006400000c000b */
[----:B01----:R-:W-:Y:S01]  /*27590*/  ENDCOLLECTIVE ;  /* 0x000000000000791b */ /* 0x003fe20003800000 */
.L_x_9926:
        /* <DEDUP_REMOVED lines=12> */
.L_x_9927:
[----:B------:R-:W-:Y:S02]  /*27660*/  IMAD.MOV.U32 R13, RZ, RZ, R9 ;  /* 0x000000ffff0d7224 */ /* 0x000fe400078e0009 */
[----:B------:R-:W-:Y:S02]  /*27670*/  IMAD.MOV.U32 R12, RZ, RZ, 0x5 ;  /* 0x00000005ff0c7424 */ /* 0x000fe400078e00ff */
[----:B------:R-:W-:-:S07]  /*27680*/  IMAD.MOV.U32 R2, RZ, RZ, R14 ;  /* 0x000000ffff027224 */ /* 0x000fce00078e000e */
[----:B------:R-:W-:Y:S05]  /*27690*/  WARPSYNC.COLLECTIVE R15, `(.L_x_9928) ;  /* 0x000000000f087348 */ /* 0x000fea0003c00000 */
[----:B------:R0:W1:Y:S02]  /*276a0*/  SHFL.IDX P6, R14, R13, R12, R11 ;  /* 0x0000000c0d0e7389 */ /* 0x00006400000c000b */
[----:B01----:R-:W-:Y:S01]  /*276b0*/  ENDCOLLECTIVE ;  /* 0x000000000000791b */ /* 0x003fe20003800000 */
.L_x_9928:
        /* <DEDUP_REMOVED lines=12> */
.L_x_9929:
[----:B------:R-:W-:Y:S02]  /*27780*/  IMAD.MOV.U32 R13, RZ, RZ, R9 ;  /* 0x000000ffff0d7224 */ /* 0x000fe400078e0009 */
[----:B------:R-:W-:Y:S02]  /*27790*/  IMAD.MOV.U32 R12, RZ, RZ, 0x6 ;  /* 0x00000006ff0c7424 */ /* 0x000fe400078e00ff */
[----:B------:R-:W-:-:S07]  /*277a0*/  IMAD.MOV.U32 R2, RZ, RZ, R14 ;  /* 0x000000ffff027224 */ /* 0x000fce00078e000e */
[----:B------:R-:W-:Y:S05]  /*277b0*/  WARPSYNC.COLLECTIVE R15, `(.L_x_9930) ;  /* 0x000000000f087348 */ /* 0x000fea0003c00000 */
[----:B------:R0:W1:Y:S02]  /*277c0*/  SHFL.IDX P6, R14, R13, R12, R11 ;  /* 0x0000000c0d0e7389 */ /* 0x00006400000c000b */
[----:B01----:R-:W-:Y:S01]  /*277d0*/  ENDCOLLECTIVE ;  /* 0x000000000000791b */ /* 0x003fe20003800000 */
.L_x_9930:
        /* <DEDUP_REMOVED lines=12> */
.L_x_9931:
[----:B------:R-:W-:Y:S02]  /*278a0*/  IMAD.MOV.U32 R13, RZ, RZ, R9 ;  /* 0x000000ffff0d7224 */ /* 0x000fe400078e0009 */
[----:B------:R-:W-:Y:S02]  /*278b0*/  IMAD.MOV.U32 R12, RZ, RZ, 0x7 ;  /* 0x00000007ff0c7424 */ /* 0x000fe400078e00ff */
[----:B------:R-:W-:-:S07]  /*278c0*/  IMAD.MOV.U32 R2, RZ, RZ, R14 ;  /* 0x000000ffff027224 */ /* 0x000fce00078e000e */
[----:B------:R-:W-:Y:S05]  /*278d0*/  WARPSYNC.COLLECTIVE R15, `(.L_x_9932) ;  /* 0x000000000f087348 */ /* 0x000fea0003c00000 */
[----:B------:R0:W1:Y:S02]  /*278e0*/  SHFL.IDX P6, R14, R13, R12, R11 ;  /* 0x0000000c0d0e7389 */ /* 0x00006400000c000b */
[----:B01----:R-:W-:Y:S01]  /*278f0*/  ENDCOLLECTIVE ;  /* 0x000000000000791b */ /* 0x003fe20003800000 */
.L_x_9932:
        /* <DEDUP_REMOVED lines=12> */
.L_x_9933:
[----:B------:R-:W-:Y:S01]  /*279c0*/  IMAD.MOV.U32 R2, RZ, RZ, R14 ;  /* 0x000000ffff027224 */ /* 0x000fe200078e000e */
[----:B------:R-:W-:Y:S06]  /*279d0*/  BRA `(.L_x_9934) ;  /* 0xffffff8800307947 */ /* 0x000fec000383ffff */
.L_x_9690:
[----:B-1----:R1:W2:Y:S02]  /*279e0*/  SYNCS.PHASECHK.TRANS64.TRYWAIT P0, [R6+URZ+0x28860], R2 ;  /* 0x02886002060075a7 */ /* 0x0022a4000800017f */
[----:B--2---:R-:W-:Y:S05]  /*279f0*/  @!P0 NANOSLEEP.SYNCS 0x989680 ;  /* 0x009896800000895d */ /* 0x004fea0003900000 */
[----:B------:R-:W2:Y:S02]  /*27a00*/  @!P0 SYNCS.PHASECHK.TRANS64 P0, [R6+URZ+0x28860], R2 ;  /* 0x02886002060085a7 */ /* 0x000ea4000800007f */
[----:B--2---:R-:W-:Y:S05]  /*27a10*/  @!P0 BRA `(.L_x_9690) ;  /* 0xfffffffc00f08947 */ /* 0x004fea000383ffff */
[----:B------:R-:W-:Y:S05]  /*27a20*/  BRA `(.L_x_9935) ;  /* 0xffffff88008c7947 */ /* 0x000fea000383ffff */
.L_x_9691:
        /* <DEDUP_REMOVED lines=8> */
.L_x_9937:
[----:B------:R-:W-:Y:S05]  /*27ab0*/  BSYNC B1 ;  /* 0x0000000000017941 */ /* 0x000fea0003800000 */
.L_x_9936:
[----:B------:R-:W-:Y:S01]  /*27ac0*/  IMAD.MOV.U32 R13, RZ, RZ, R23 ;  /* 0x000000ffff0d7224 */ /* 0x000fe200078e0017 */
[----:B------:R-:W-:Y:S01]  /*27ad0*/  MOV R3, R14 ;  /* 0x0000000e00037202 */ /* 0x000fe20000000f00 */
[----:B------:R-:W-:Y:S02]  /*27ae0*/  IMAD.MOV.U32 R12, RZ, RZ, RZ ;  /* 0x000000ffff0c7224 */ /* 0x000fe400078e00ff */
[----:B------:R-:W-:Y:S02]  /*27af0*/  IMAD.MOV.U32 R11, RZ, RZ, 0x181f ;  /* 0x0000181fff0b7424 */ /* 0x000fe400078e00ff */
[----:B------:R-:W-:Y:S02]  /*27b00*/  IMAD.MOV.U32 R15, RZ, RZ, -0x1 ;  /* 0xffffffffff0f7424 */ /* 0x000fe400078e00ff */
[----:B------:R-:W-:-:S07]  /*27b10*/  IMAD R7, R7, 0x2, R22 ;  /* 0x0000000207077824 */ /* 0x000fce00078e0216 */
[----:B------:R-:W-:Y:S05]  /*27b20*/  WARPSYNC.COLLECTIVE R15, `(.L_x_9938) ;  /* 0x000000000f087348 */ /* 0x000fea0003c00000 */
[----:B------:R0:W1:Y:S02]  /*27b30*/  SHFL.IDX P6, R14, R13, R12, R11 ;  /* 0x0000000c0d0e7389 */ /* 0x00006400000c000b */
[----:B01----:R-:W-:Y:S01]  /*27b40*/  ENDCOLLECTIVE ;  /* 0x000000000000791b */ /* 0x003fe20003800000 */
.L_x_9938:
[----:B------:R-:W-:Y:S02]  /*27b50*/  IMAD.MOV.U32 R13, RZ, RZ, R24 ;  /* 0x000000ffff0d7224 */ /* 0x000fe400078e0018 */
[----:B------:R-:W-:Y:S02]  /*27b60*/  IMAD.MOV.U32 R12, RZ, RZ, 0x1 ;  /* 0x00000001ff0c7424 */ /* 0x000fe400078e00ff */
[----:B------:R-:W-:-:S07]  /*27b70*/  IMAD.MOV.U32 R2, RZ, RZ, R14 ;  /* 0x000000ffff027224 */ /* 0x000fce00078e000e */
[----:B------:R-:W-:Y:S05]  /*27b80*/  WARPSYNC.COLLECTIVE R15, `(.L_x_9939) ;  /* 0x000000000f087348 */ /* 0x000fea0003c00000 */
[----:B------:R0:W1:Y:S02]  /*27b90*/  SHFL.IDX P6, R14, R13, R12, R11 ;  /* 0x0000000c0d0e7389 */ /* 0x00006400000c000b */
[----:B01----:R-:W-:Y:S01]  /*27ba0*/  ENDCOLLECTIVE ;  /* 0x000000000000791b */ /* 0x003fe20003800000 */
.L_x_9939:
        /* <DEDUP_REMOVED lines=14> */
.L_x_9940:
[----:B------:R-:W-:Y:S02]  /*27c90*/  IMAD.MOV.U32 R13, RZ, RZ, R24 ;  /* 0x000000ffff0d7224 */ /* 0x000fe400078e0018 */
[----:B------:R-:W-:Y:S02]  /*27ca0*/  IMAD.MOV.U32 R12, RZ, RZ, 0x2 ;  /* 0x00000002ff0c7424 */ /* 0x000fe400078e00ff */
[----:B------:R-:W-:-:S07]  /*27cb0*/  IMAD.MOV.U32 R2, RZ, RZ, R14 ;  /* 0x000000ffff027224 */ /* 0x000fce00078e000e */
[----:B------:R-:W-:Y:S05]  /*27cc0*/  WARPSYNC.COLLECTIVE R15, `(.L_x_9941) ;  /* 0x000000000f087348 */ /* 0x000fea0003c00000 */
[----:B------:R0:W1:Y:S02]  /*27cd0*/  SHFL.IDX P6, R14, R13, R12, R11 ;  /* 0x0000000c0d0e7389 */ /* 0x00006400000c000b */
[----:B01----:R-:W-:Y:S01]  /*27ce0*/  ENDCOLLECTIVE ;  /* 0x000000000000791b */ /* 0x003fe20003800000 */
.L_x_9941:
        /* <DEDUP_REMOVED lines=14> */
.L_x_9942:
[----:B------:R-:W-:Y:S02]  /*27dd0*/  IMAD.MOV.U32 R13, RZ, RZ, R24 ;  /* 0x000000ffff0d7224 */ /* 0x000fe400078e0018 */
[----:B------:R-:W-:Y:S02]  /*27de0*/  IMAD.MOV.U32 R12, RZ, RZ, 0x3 ;  /* 0x00000003ff0c7424 */ /* 0x000fe400078e00ff */
[----:B------:R-:W-:-:S07]  /*27df0*/  IMAD.MOV.U32 R2, RZ, RZ, R14 ;  /* 0x000000ffff027224 */ /* 0x000fce00078e000e */
[----:B------:R-:W-:Y:S05]  /*27e00*/  WARPSYNC.COLLECTIVE R15, `(.L_x_9943) ;  /* 0x000000000f087348 */ /* 0x000fea0003c00000 */
[----:B------:R0:W1:Y:S02]  /*27e10*/  SHFL.IDX P6, R14, R13, R12, R11 ;  /* 0x0000000c0d0e7389 */ /* 0x00006400000c000b */
[----:B01----:R-:W-:Y:S01]  /*27e20*/  ENDCOLLECTIVE ;  /* 0x000000000000791b */ /* 0x003fe20003800000 */
.L_x_9943:
        /* <DEDUP_REMOVED lines=14> */
.L_x_9944:
[----:B------:R-:W-:Y:S01]  /*27f10*/  MOV R13, R24 ;  /* 0x00000018000d7202 */ /* 0x000fe20000000f00 */
[----:B------:R-:W-:Y:S02]  /*27f20*/  IMAD.MOV.U32 R12, RZ, RZ, 0x4 ;  /* 0x00000004ff0c7424 */ /* 0x000fe400078e00ff */
[----:B------:R-:W-:-:S07]  /*27f30*/  IMAD.MOV.U32 R2, RZ, RZ, R14 ;  /* 0x000000ffff027224 */ /* 0x000fce00078e000e */
[----:B------:R-:W-:Y:S05]  /*27f40*/  WARPSYNC.COLLECTIVE R15, `(.L_x_9945) ;  /* 0x000000000f087348 */ /* 0x000fea0003c00000 */
[----:B------:R0:W1:Y:S02]  /*27f50*/  SHFL.IDX P6, R14, R13, R12, R11 ;  /* 0x0000000c0d0e7389 */ /* 0x00006400000c000b */
[----:B01----:R-:W-:Y:S01]  /*27f60*/  ENDCOLLECTIVE ;  /* 0x000000000000791b */ /* 0x003fe20003800000 */
.L_x_9945:
        /* <DEDUP_REMOVED lines=14> */
.L_x_9946:
[----:B------:R-:W-:Y:S02]  /*28050*/  IMAD.MOV.U32 R13, RZ, RZ, R24 ;  /* 0x000000ffff0d7224 */ /* 0x000fe400078e0018 */
[----:B------:R-:W-:Y:S02]  /*28060*/  IMAD.MOV.U32 R12, RZ, RZ, 0x5 ;  /* 0x00000005ff0c7424 */ /* 0x000fe400078e00ff */
[----:B------:R-:W-:-:S07]  /*28070*/  IMAD.MOV.U32 R2, RZ, RZ, R14 ;  /* 0x000000ffff027224 */ /* 0x000fce00078e000e */
[----:B------:R-:W-:Y:S05]  /*28080*/  WARPSYNC.COLLECTIVE R15, `(.L_x_9947) ;  /* 0x000000000f087348 */ /* 0x000fea0003c00000 */
[----:B------:R0:W1:Y:S02]  /*28090*/  SHFL.IDX P6, R14, R13, R12, R11 ;  /* 0x0000000c0d0e7389 */ /* 0x00006400000c000b */
[----:B01----:R-:W-:Y:S01]  /*280a0*/  ENDCOLLECTIVE ;  /* 0x000000000000791b */ /* 0x003fe20003800000 */
.L_x_9947:
        /* <DEDUP_REMOVED lines=14> */
.L_x_9948:
[----:B------:R-:W-:Y:S01]  /*28190*/  IMAD.MOV.U32 R13, RZ, RZ, R24 ;  /* 0x000000ffff0d7224 */ /* 0x000fe200078e0018 */
[----:B------:R-:W-:Y:S01]  /*281a0*/  MOV R12, 0x6 ;  /* 0x00000006000c7802 */ /* 0x000fe20000000f00 */
[----:B------:R-:W-:-:S07]  /*281b0*/  IMAD.MOV.U32 R2, RZ, RZ, R14 ;  /* 0x000000ffff027224 */ /* 0x000fce00078e000e */
[----:B------:R-:W-:Y:S05]  /*281c0*/  WARPSYNC.COLLECTIVE R15, `(.L_x_9949) ;  /* 0x000000000f087348 */ /* 0x000fea0003c00000 */
[----:B------:R0:W1:Y:S02]  /*281d0*/  SHFL.IDX P6, R14, R13, R12, R11 ;  /* 0x0000000c0d0e7389 */ /* 0x00006400000c000b */
[----:B01----:R-:W-:Y:S01]  /*281e0*/  ENDCOLLECTIVE ;  /* 0x000000000000791b */ /* 0x003fe20003800000 */
.L_x_9949:
        /* <DEDUP_REMOVED lines=14> */
.L_x_9950:
[----:B------:R-:W-:Y:S02]  /*282d0*/  IMAD.MOV.U32 R13, RZ, RZ, R24 ;  /* 0x000000ffff0d7224 */ /* 0x000fe400078e0018 */
[----:B------:R-:W-:Y:S02]  /*282e0*/  IMAD.MOV.U32 R12, RZ, RZ, 0x7 ;  /* 0x00000007ff0c7424 */ /* 0x000fe400078e00ff */
[----:B------:R-:W-:-:S07]  /*282f0*/  IMAD.MOV.U32 R2, RZ, RZ, R14 ;  /* 0x000000ffff027224 */ /* 0x000fce00078e000e */
[----:B------:R-:W-:Y:S05]  /*28300*/  WARPSYNC.COLLECTIVE R15, `(.L_x_9951) ;  /* 0x000000000f087348 */ /* 0x000fea0003c00000 */
[----:B------:R0:W1:Y:S02]  /*28310*/  SHFL.IDX P6, R14, R13, R12, R11 ;  /* 0x0000000c0d0e7389 */ /* 0x00006400000c000b */
[----:B01----:R-:W-:Y:S01]  /*28320*/  ENDCOLLECTIVE ;  /* 0x000000000000791b */ /* 0x003fe20003800000 */
.L_x_9951:
        /* <DEDUP_REMOVED lines=13> */
.L_x_9952:
[----:B------:R-:W-:Y:S01]  /*28400*/  @!PT LDS RZ, [RZ] ;  /* 0x00000000fffff984 */ /* 0x000fe20000000800 */
[----:B------:R-:W-:Y:S01]  /*28410*/  @!PT LDS RZ, [RZ] ;  /* 0x00000000fffff984 */ /* 0x000fe20000000800 */
[----:B------:R-:W-:Y:S01]  /*28420*/  @!PT LDS RZ, [RZ] ;  /* 0x00000000fffff984 */ /* 0x000fe20000000800 */
[----:B------:R1:W-:Y:S01]  /*28430*/  LDGSTS.E.BYPASS.LTC128B.128 [R7+0x7400], desc[UR42][R2.64+0x80], !P0 ;  /* 0x0740008002077fae */ /* 0x0003e2000c101d6a */
[----:B------:R-:W-:Y:S05]  /*28440*/  BRA `(.L_x_9953) ;  /* 0xffffff8400147947 */ /* 0x000fea000383ffff */
.L_x_9699:
[----:B0-----:R0:W1:Y:S02]  /*28450*/  SYNCS.PHASECHK.TRANS64.TRYWAIT P0, [R0+URZ+0x28860], R3 ;  /* 0x02886003000075a7 */ /* 0x001064000800017f */
[----:B-1----:R-:W-:Y:S05]  /*28460*/  @!P0 NANOSLEEP.SYNCS 0x989680 ;  /* 0x009896800000895d */ /* 0x002fea0003900000 */
[----:B------:R-:W1:Y:S02]  /*28470*/  @!P0 SYNCS.PHASECHK.TRANS64 P0, [R0+URZ+0x28860], R3 ;  /* 0x02886003000085a7 */ /* 0x000e64000800007f */
[----:B-1----:R-:W-:Y:S05]  /*28480*/  @!P0 BRA `(.L_x_9699) ;  /* 0xfffffffc00f08947 */ /* 0x002fea000383ffff */
[----:B------:R-:W-:Y:S05]  /*28490*/  BRA `(.L_x_9954) ;  /* 0xffffff8800287947 */ /* 0x000fea000383ffff */
.L_x_9700:
        /* <DEDUP_REMOVED lines=8> */
.L_x_9956:
[----:B------:R-:W-:Y:S05]  /*28520*/  BSYNC B0 ;  /* 0x0000000000007941 */ /* 0x000fea0003800000 */
.L_x_9955:
        /* <DEDUP_REMOVED lines=10> */
.L_x_9957:
        /* <DEDUP_REMOVED lines=11> */
.L_x_9958:
        /* <DEDUP_REMOVED lines=13> */
.L_x_9959:
[----:B------:R-:W-:Y:S02]  /*28750*/  IMAD.MOV.U32 R13, RZ, RZ, R24 ;  /* 0x000000ffff0d7224 */ /* 0x000fe400078e0018 */
[----:B------:R-:W-:Y:S02]  /*28760*/  IMAD.MOV.U32 R12, RZ, RZ, 0x2 ;  /* 0x00000002ff0c7424 */ /* 0x000fe400078e00ff */
[----:B------:R-:W-:-:S07]  /*28770*/  IMAD.MOV.U32 R10, RZ, RZ, R14 ;  /* 0x000000ffff0a7224 */ /* 0x000fce00078e000e */
[----:B------:R-:W-:Y:S05]  /*28780*/  WARPSYNC.COLLECTIVE R15, `(.L_x_9960) ;  /* 0x000000000f087348 */ /* 0x000fea0003c00000 */
[----:B------:R0:W1:Y:S02]  /*28790*/  SHFL.IDX P6, R14, R13, R12, R11 ;  /* 0x0000000c0d0e7389 */ /* 0x00006400000c000b */
[----:B01----:R-:W-:Y:S01]  /*287a0*/  ENDCOLLECTIVE ;  /* 0x000000000000791b */ /* 0x003fe20003800000 */
.L_x_9960:
[----:B------:R-:W-:-:S04]  /*287b0*/  IADD3 R2, P2, R10, R5, RZ ;  /* 0x000000050a027210 */ /* 0x000fc80007f5e0ff */
[----:B------:R-:W-:-:S05]  /*287c0*/  IADD3.X R3, RZ, R7, RZ, P2, !PT ;  /* 0x00000007ff037210 */ /* 0x000fca00017fe4ff */
        /* <DEDUP_REMOVED lines=12> */
.L_x_9961:
[----:B------:R-:W-:Y:S02]  /*28890*/  IMAD.MOV.U32 R13, RZ, RZ, R24 ;  /* 0x000000ffff0d7224 */ /* 0x000fe400078e0018 */
[----:B------:R-:W-:Y:S01]  /*288a0*/  IMAD.MOV.U32 R12, RZ, RZ, 0x3 ;  /* 0x00000003ff0c7424 */ /* 0x000fe200078e00ff */
[----:B------:R-:W-:-:S13]  /*288b0*/  IADD3 R2, P2, R14, R5, RZ ;  /* 0x000000050e027210 */ /* 0x000fda0007f5e0ff */
[----:B------:R-:W-:Y:S05]  /*288c0*/  WARPSYNC.COLLECTIVE R15, `(.L_x_9962) ;  /* 0x000000000f087348 */ /* 0x000fea0003c00000 */
[----:B------:R0:W1:Y:S02]  /*288d0*/  SHFL.IDX P6, R14, R13, R12, R11 ;  /* 0x0000000c0d0e7389 */ /* 0x00006400000c000b */
[----:B01----:R-:W-:Y:S01]  /*288e0*/  ENDCOLLECTIVE ;  /* 0x000000000000791b */ /* 0x003fe20003800000 */
.L_x_9962:
        /* <DEDUP_REMOVED lines=13> */
.L_x_9963:
[----:B------:R-:W-:Y:S02]  /*289c0*/  IMAD.MOV.U32 R13, RZ, RZ, R24 ;  /* 0x000000ffff0d7224 */ /* 0x000fe400078e0018 */
[----:B------:R-:W-:Y:S01]  /*289d0*/  IMAD.MOV.U32 R12, RZ, RZ, 0x4 ;  /* 0x00000004ff0c7424 */ /* 0x000fe200078e00ff */
[----:B------:R-:W-:-:S13]  /*289e0*/  IADD3 R2, P2, R14, R5, RZ ;  /* 0x000000050e027210 */ /* 0x000fda0007f5e0ff */
[----:B------:R-:W-:Y:S05]  /*289f0*/  WARPSYNC.COLLECTIVE R15, `(.L_x_9964) ;  /* 0x000000000f087348 */ /* 0x000fea0003c00000 */
[----:B------:R0:W1:Y:S02]  /*28a00*/  SHFL.IDX P6, R14, R13, R12, R11 ;  /* 0x0000000c0d0e7389 */ /* 0x00006400000c000b */
[----:B01----:R-:W-:Y:S01]  /*28a10*/  ENDCOLLECTIVE ;  /* 0x000000000000791b */ /* 0x003fe20003800000 */
.L_x_9964:
        /* <DEDUP_REMOVED lines=13> */
.L_x_9965:
[----:B------:R-:W-:Y:S02]  /*28af0*/  IMAD.MOV.U32 R13, RZ, RZ, R24 ;  /* 0x000000ffff0d7224 */ /* 0x000fe400078e0018 */
[----:B------:R-:W-:Y:S02]  /*28b00*/  IMAD.MOV.U32 R12, RZ, RZ, 0x5 ;  /* 0x00000005ff0c7424 */ /* 0x000fe400078e00ff */
[----:B------:R-:W-:-:S07]  /*28b10*/  IMAD.MOV.U32 R10, RZ, RZ, R14 ;  /* 0x000000ffff0a7224 */ /* 0x000fce00078e000e */
[----:B------:R-:W-:Y:S05]  /*28b20*/  WARPSYNC.COLLECTIVE R15, `(.L_x_9966) ;  /* 0x000000000f087348 */ /* 0x000fea0003c00000 */
[----:B------:R0:W1:Y:S02]  /*28b30*/  SHFL.IDX P6, R14, R13, R12, R11 ;  /* 0x0000000c0d0e7389 */ /* 0x00006400000c000b */
[----:B01----:R-:W-:Y:S01]  /*28b40*/  ENDCOLLECTIVE ;  /* 0x000000000000791b */ /* 0x003fe20003800000 */
.L_x_9966:
        /* <DEDUP_REMOVED lines=14> */
.L_x_9967:
[----:B------:R-:W-:Y:S02]  /*28c30*/  IMAD.MOV.U32 R13, RZ, RZ, R24 ;  /* 0x000000ffff0d7224 */ /* 0x000fe400078e0018 */
[----:B------:R-:W-:Y:S01]  /*28c40*/  IMAD.MOV.U32 R12, RZ, RZ, 0x6 ;  /* 0x00000006ff0c7424 */ /* 0x000fe200078e00ff */
[----:B------:R-:W-:-:S13]  /*28c50*/  IADD3 R2, P2, R14, R5, RZ ;  /* 0x000000050e027210 */ /* 0x000fda0007f5e0ff */
[----:B------:R-:W-:Y:S05]  /*28c60*/  WARPSYNC.COLLECTIVE R15, `(.L_x_9968) ;  /* 0x000000000f087348 */ /* 0x000fea0003c00000 */
[----:B------:R0:W1:Y:S02]  /*28c70*/  SHFL.IDX P6, R14, R13, R12, R11 ;  /* 0x0000000c0d0e7389 */ /* 0x00006400000c000b */
[----:B01----:R-:W-:Y:S01]  /*28c80*/  ENDCOLLECTIVE ;  /* 0x000000000000791b */ /* 0x003fe20003800000 */
.L_x_9968:
        /* <DEDUP_REMOVED lines=13> */
.L_x_9969:
[----:B------:R-:W-:Y:S02]  /*28d60*/  IMAD.MOV.U32 R13, RZ, RZ, R24 ;  /* 0x000000ffff0d7224 */ /* 0x000fe400078e0018 */
[----:B------:R-:W-:Y:S01]  /*28d70*/  IMAD.MOV.U32 R12, RZ, RZ, 0x7 ;  /* 0x00000007ff0c7424 */ /* 0x000fe200078e00ff */
[----:B------:R-:W-:-:S07]  /*28d80*/  MOV R10, R14 ;  /* 0x0000000e000a7202 */ /* 0x000fce0000000f00 */
[----:B------:R-:W-:Y:S05]  /*28d90*/  WARPSYNC.COLLECTIVE R15, `(.L_x_9970) ;  /* 0x000000000f087348 */ /* 0x000fea0003c00000 */
[----:B------:R0:W1:Y:S02]  /*28da0*/  SHFL.IDX P6, R14, R13, R12, R11 ;  /* 0x0000000c0d0e7389 */ /* 0x00006400000c000b */
[----:B01----:R-:W-:Y:S01]  /*28db0*/  ENDCOLLECTIVE ;  /* 0x000000000000791b */ /* 0x003fe20003800000 */
.L_x_9970:
        /* <DEDUP_REMOVED lines=12> */
.L_x_9971:
[----:B------:R-:W-:Y:S05]  /*28e80*/  BRA `(.L_x_9972) ;  /* 0xffffff8000c87947 */ /* 0x000fea000383ffff */
.L_x_9705:
[----:B------:R-:W-:Y:S01]  /*28e90*/  BSSY B0, `(.L_x_9973) ;  /* 0x0000008000007945 */ /* 0x000fe20003800000 */
[----:B------:R-:W-:Y:S02]  /*28ea0*/  IMAD.MOV.U32 R13, RZ, RZ, R16 ;  /* 0x000000ffff0d7224 */ /* 0x000fe400078e0010 */
[----:B-1----:R-:W-:Y:S02]  /*28eb0*/  IMAD.MOV.U32 R12, RZ, RZ, RZ ;  /* 0x000000ffff0c7224 */ /* 0x002fe400078e00ff */
[----:B------:R-:W-:Y:S02]  /*28ec0*/  IMAD.MOV.U32 R11, RZ, RZ, 0x1f ;  /* 0x0000001fff0b7424 */ /* 0x000fe400078e00ff */
[----:B------:R-:W-:-:S07]  /*28ed0*/  IMAD.MOV.U32 R15, RZ, RZ, -0x1 ;  /* 0xffffffffff0f7424 */ /* 0x000fce00078e00ff */
[----:B------:R-:W-:Y:S05]  /*28ee0*/  WARPSYNC.COLLECTIVE R15, `(.L_x_9974) ;  /* 0x000000000f087348 */ /* 0x000fea0003c00000 */
[----:B------:R0:W1:Y:S02]  /*28ef0*/  SHFL.IDX P6, R14, R13, R12, R11 ;  /* 0x0000000c0d0e7389 */ /* 0x00006400000c000b */
[----:B01----:R-:W-:Y:S01]  /*28f00*/  ENDCOLLECTIVE ;  /* 0x000000000000791b */ /* 0x003fe20003800000 */
.L_x_9974:
[----:B------:R-:W-:Y:S05]  /*28f10*/  BSYNC B0 ;  /* 0x0000000000007941 */ /* 0x000fea0003800000 */
.L_x_9973:
        /* <DEDUP_REMOVED lines=9> */
.L_x_9975:
        /* <DEDUP_REMOVED lines=24> */
.L_x_9976:
[----:B------:R-:W-:Y:S01]  /*29130*/  IMAD.MOV.U32 R12, RZ, RZ, 0x2 ;  /* 0x00000002ff0c7424 */ /* 0x000fe200078e00ff */
[----:B------:R-:W-:-:S05]  /*29140*/  SEL R14, R14, RZ, P1 ;  /* 0x000000ff0e0e7207 */ /* 0x000fca0000800000 */
[----:B------:R-:W-:-:S04]  /*29150*/  IMAD.IADD R5, R13, 0x1, R14 ;  /* 0x000000010d057824 */ /* 0x000fc800078e020e */
[----:B------:R-:W-:-:S07]  /*29160*/  IMAD.MOV.U32 R13, RZ, RZ, R5 ;  /* 0x000000ffff0d7224 */ /* 0x000fce00078e0005 */
[----:B------:R-:W-:Y:S05]  /*29170*/  WARPSYNC.COLLECTIVE R15, `(.L_x_9977) ;  /* 0x000000000f087348 */ /* 0x000fea0003c00000 */
[----:B------:R0:W1:Y:S02]  /*29180*/  SHFL.UP P6, R14, R13, R12, R11 ;  /* 0x0400000c0d0e7389 */ /* 0x00006400000c000b */
[----:B01----:R-:W-:Y:S01]  /*29190*/  ENDCOLLECTIVE ;  /* 0x000000000000791b */ /* 0x003fe20003800000 */
.L_x_9977:
[----:B------:R-:W-:Y:S01]  /*291a0*/  IMAD.MOV.U32 R12, RZ, RZ, 0x4 ;  /* 0x00000004ff0c7424 */ /* 0x000fe200078e00ff */
[----:B------:R-:W-:-:S05]  /*291b0*/  SEL R2, R14, RZ, P2 ;  /* 0x000000ff0e027207 */ /* 0x000fca0001000000 */
[----:B------:R-:W-:-:S05]  /*291c0*/  IMAD.IADD R2, R5, 0x1, R2 ;  /* 0x0000000105027824 */ /* 0x000fca00078e0202 */
[----:B------:R-:W-:-:S07]  /*291d0*/  MOV R13, R2 ;  /* 0x00000002000d7202 */ /* 0x000fce0000000f00 */
[----:B------:R-:W-:Y:S05]  /*291e0*/  WARPSYNC.COLLECTIVE R15, `(.L_x_9978) ;  /* 0x000000000f087348 */ /* 0x000fea0003c00000 */
[----:B------:R0:W1:Y:S02]  /*291f0*/  SHFL.UP P6, R14, R13, R12, R11 ;  /* 0x0400000c0d0e7389 */ /* 0x00006400000c000b */
[----:B01----:R-:W-:Y:S01]  /*29200*/  ENDCOLLECTIVE ;  /* 0x000000000000791b */ /* 0x003fe20003800000 */
.L_x_9978:
[----:B------:R-:W-:Y:S01]  /*29210*/  IMAD.MOV.U32 R12, RZ, RZ, 0x8 ;  /* 0x00000008ff0c7424 */ /* 0x000fe200078e00ff */
[----:B------:R-:W-:-:S05]  /*29220*/  SEL R3, R14, RZ, P3 ;  /* 0x000000ff0e037207 */ /* 0x000fca0001800000 */
[----:B------:R-:W-:-:S04]  /*29230*/  IMAD.IADD R3, R2, 0x1, R3 ;  /* 0x0000000102037824 */ /* 0x000fc800078e0203 */
[----:B------:R-:W-:-:S07]  /*29240*/  IMAD.MOV.U32 R13, RZ, RZ, R3 ;  /* 0x000000ffff0d7224 */ /* 0x000fce00078e0003 */
[----:B------:R-:W-:Y:S05]  /*29250*/  WARPSYNC.COLLECTIVE R15, `(.L_x_9979) ;  /* 0x000000000f087348 */ /* 0x000fea0003c00000 */
[----:B------:R0:W1:Y:S02]  /*29260*/  SHFL.UP P6, R14, R13, R12, R11 ;  /* 0x0400000c0d0e7389 */ /* 0x00006400000c000b */
[----:B01----:R-:W-:Y:S01]  /*29270*/  ENDCOLLECTIVE ;  /* 0x000000000000791b */ /* 0x003fe20003800000 */
.L_x_9979:
[----:B------:R-:W-:Y:S01]  /*29280*/  IMAD.MOV.U32 R12, RZ, RZ, 0x10 ;  /* 0x00000010ff0c7424 */ /* 0x000fe200078e00ff */
[----:B------:R-:W-:-:S05]  /*29290*/  SEL R14, R14, RZ, P4 ;  /* 0x000000ff0e0e7207 */ /* 0x000fca0002000000 */
[----:B------:R-:W-:-:S04]  /*292a0*/  IMAD.IADD R5, R3, 0x1, R14 ;  /* 0x0000000103057824 */ /* 0x000fc800078e020e */
[----:B------:R-:W-:-:S07]  /*292b0*/  IMAD.MOV.U32 R13, RZ, RZ, R5 ;  /* 0x000000ffff0d7224 */ /* 0x000fce00078e0005 */
[----:B------:R-:W-:Y:S05]  /*292c0*/  WARPSYNC.COLLECTIVE R15, `(.L_x_9980) ;  /* 0x000000000f087348 */ /* 0x000fea0003c00000 */
[----:B------:R0:W1:Y:S02]  /*292d0*/  SHFL.UP P6, R14, R13, R12, R11 ;  /* 0x0400000c0d0e7389 */ /* 0x00006400000c000b */
[----:B01----:R-:W-:Y:S01]  /*292e0*/  ENDCOLLECTIVE ;  /* 0x000000000000791b */ /* 0x003fe20003800000 */
.L_x_9980:
        /* <DEDUP_REMOVED lines=8> */
.L_x_9981:
[----:B------:R-:W-:Y:S05]  /*29370*/  BRA `(.L_x_9982) ;  /* 0xffffff8000d87947 */ /* 0x000fea000383ffff */
.L_x_9708:
[----:B------:R-:W-:Y:S01]  /*29380*/  BSSY B0, `(.L_x_9983) ;  /* 0x0000007000007945 */ /* 0x000fe20003800000 */
[----:B-1----:R-:W-:Y:S01]  /*29390*/  MOV R12, 0x1 ;  /* 0x00000001000c7802 */ /* 0x002fe20000000f00 */
[----:B------:R-:W-:Y:S02]  /*293a0*/  IMAD.MOV.U32 R11, RZ, RZ, RZ ;  /* 0x000000ffff0b7224 */ /* 0x000fe400078e00ff */
[----:B------:R-:W-:-:S07]  /*293b0*/  IMAD.MOV.U32 R15, RZ, RZ, -0x1 ;  /* 0xffffffffff0f7424 */ /* 0x000fce00078e00ff */
[----:B------:R-:W-:Y:S05]  /*293c0*/  WARPSYNC.COLLECTIVE R15, `(.L_x_9984) ;  /* 0x000000000f087348 */ /* 0x000fea0003c00000 */
[----:B------:R0:W1:Y:S02]  /*293d0*/  SHFL.UP P6, R14, R13, R12, R11 ;  /* 0x0400000c0d0e7389 */ /* 0x00006400000c000b */
[----:B01----:R-:W-:Y:S01]  /*293e0*/  ENDCOLLECTIVE ;  /* 0x000000000000791b */ /* 0x003fe20003800000 */
.L_x_9984:
[----:B------:R-:W-:Y:S05]  /*293f0*/  BSYNC B0 ;  /* 0x0000000000007941 */ /* 0x000fea0003800000 */
.L_x_9983:
        /* <DEDUP_REMOVED lines=8> */
.L_x_9985:
[----:B------:R-:W-:Y:S01]  /*29480*/  IMAD.MOV.U32 R12, RZ, RZ, 0x4 ;  /* 0x00000004ff0c7424 */ /* 0x000fe200078e00ff */
[----:B------:R-:W-:-:S05]  /*29490*/  SEL R2, R14, RZ, P2 ;  /* 0x000000ff0e027207 */ /* 0x000fca0001000000 */
[----:B------:R-:W-:-:S04]  /*294a0*/  IMAD.IADD R2, R13, 0x1, R2 ;  /* 0x000000010d027824 */ /* 0x000fc800078e0202 */
[----:B------:R-:W-:-:S07]  /*294b0*/  IMAD.MOV.U32 R13, RZ, RZ, R2 ;  /* 0x000000ffff0d7224 */ /* 0x000fce00078e0002 */
[----:B------:R-:W-:Y:S05]  /*294c0*/  WARPSYNC.COLLECTIVE R15, `(.L_x_9986) ;  /* 0x000000000f087348 */ /* 0x000fea0003c00000 */
[----:B------:R0:W1:Y:S02]  /*294d0*/  SHFL.UP P6, R14, R13, R12, R11 ;  /* 0x0400000c0d0e7389 */ /* 0x00006400000c000b */
[----:B01----:R-:W-:Y:S01]  /*294e0*/  ENDCOLLECTIVE ;  /* 0x000000000000791b */ /* 0x003fe20003800000 */
.L_x_9986:
[----:B------:R-:W-:Y:S01]  /*294f0*/  IMAD.MOV.U32 R12, RZ, RZ, 0x8 ;  /* 0x00000008ff0c7424 */ /* 0x000fe200078e00ff */
[----:B------:R-:W-:-:S05]  /*29500*/  SEL R3, R14, RZ, P3 ;  /* 0x000000ff0e037207 */ /* 0x000fca0001800000 */
[----:B------:R-:W-:-:S04]  /*29510*/  IMAD.IADD R3, R2, 0x1, R3 ;  /* 0x0000000102037824 */ /* 0x000fc800078e0203 */
[----:B------:R-:W-:-:S07]  /*29520*/  IMAD.MOV.U32 R13, RZ, RZ, R3 ;  /* 0x000000ffff0d7224 */ /* 0x000fce00078e0003 */
[----:B------:R-:W-:Y:S05]  /*29530*/  WARPSYNC.COLLECTIVE R15, `(.L_x_9987) ;  /* 0x000000000f087348 */ /* 0x000fea0003c00000 */
[----:B------:R0:W1:Y:S02]  /*29540*/  SHFL.UP P6, R14, R13, R12, R11 ;  /* 0x0400000c0d0e7389 */ /* 0x00006400000c000b */
[----:B01----:R-:W-:Y:S01]  /*29550*/  ENDCOLLECTIVE ;  /* 0x000000000000791b */ /* 0x003fe20003800000 */
.L_x_9987:
[----:B------:R-:W-:Y:S01]  /*29560*/  IMAD.MOV.U32 R12, RZ, RZ, 0x10 ;  /* 0x00000010ff0c7424 */ /* 0x000fe200078e00ff */
[----:B------:R-:W-:-:S04]  /*29570*/  SEL R14, R14, RZ, P4 ;  /* 0x000000ff0e0e7207 */ /* 0x000fc80002000000 */
[----:B------:R-:W-:-:S05]  /*29580*/  IADD3 R5, R3, R14, RZ ;  /* 0x0000000e03057210 */ /* 0x000fca0007ffe0ff */
[----:B------:R-:W-:-:S07]  /*29590*/  IMAD.MOV.U32 R13, RZ, RZ, R5 ;  /* 0x000000ffff0d7224 */ /* 0x000fce00078e0005 */
[----:B------:R-:W-:Y:S05]  /*295a0*/  WARPSYNC.COLLECTIVE R15, `(.L_x_9988) ;  /* 0x000000000f087348 */ /* 0x000fea0003c00000 */
[----:B------:R0:W1:Y:S02]  /*295b0*/  SHFL.UP P6, R14, R13, R12, R11 ;  /* 0x0400000c0d0e7389 */ /* 0x00006400000c000b */
[----:B01----:R-:W-:Y:S01]  /*295c0*/  ENDCOLLECTIVE ;  /* 0x000000000000791b */ /* 0x003fe20003800000 */
.L_x_9988:
        /* <DEDUP_REMOVED lines=8> */
.L_x_9989:
[----:B------:R-:W-:Y:S05]  /*29650*/  BRA `(.L_x_9990) ;  /* 0xffffff8000c47947 */ /* 0x000fea000383ffff */
.L_x_9710:
[----:B------:R-:W-:Y:S01]  /*29660*/  BSSY B0, `(.L_x_9991) ;  /* 0x0000006000007945 */ /* 0x000fe20003800000 */
[----:B------:R-:W-:Y:S01]  /*29670*/  PLOP3.LUT P6, PT, P6, PT, PT, 0x8, 0x0 ;  /* 0x000000000000781c */ /* 0x000fe200037ce170 */
[----:B------:R-:W-:-:S12]  /*29680*/  IMAD.MOV.U32 R15, RZ, RZ, -0x1 ;  /* 0xffffffffff0f7424 */ /* 0x000fd800078e00ff */
[----:B01----:R-:W-:Y:S05]  /*29690*/  WARPSYNC.COLLECTIVE R15, `(.L_x_9992) ;  /* 0x000000000f087348 */ /* 0x003fea0003c00000 */
[----:B------:R-:W-:Y:S01]  /*296a0*/  VOTE.ANY R14, PT, P6 ;  /* 0x00000000000e7806 */ /* 0x000fe200030e0100 */
[----:B01----:R-:W-:Y:S06]  /*296b0*/  ENDCOLLECTIVE ;  /* 0x000000000000791b */ /* 0x003fec0003800000 */
.L_x_9992:
[----:B------:R-:W-:Y:S05]  /*296c0*/  BSYNC B0 ;  /* 0x0000000000007941 */ /* 0x000fea0003800000 */
.L_x_9991:
        /* <DEDUP_REMOVED lines=8> */
.L_x_9993:
[----:B------:R-:W-:Y:S01]  /*29750*/  IMAD.IADD R19, R12, 0x1, R19 ;  /* 0x000000010c137824 */ /* 0x000fe200078e0213 */
[----:B------:R-:W-:Y:S01]  /*29760*/  MOV R13, R4 ;  /* 0x00000004000d7202 */ /* 0x000fe20000000f00 */
[----:B------:R-:W-:-:S07]  /*29770*/  IMAD.MOV.U32 R17, RZ, RZ, R14 ;  /* 0x000000ffff117224 */ /* 0x000fce00078e000e */
[----:B------:R-:W-:Y:S05]  /*29780*/  WARPSYNC.COLLECTIVE R15, `(.L_x_9994) ;  /* 0x000000000f087348 */ /* 0x000fea0003c00000 */
[----:B------:R0:W1:Y:S02]  /*29790*/  SHFL.IDX P6, R14, R13, R12, R11 ;  /* 0x0000000c0d0e7389 */ /* 0x00006400000c000b */
[----:B01----:R-:W-:Y:S01]  /*297a0*/  ENDCOLLECTIVE ;  /* 0x000000000000791b */ /* 0x003fe20003800000 */
.L_x_9994:
[----:B------:R-:W-:Y:S01]  /*297b0*/  IMAD.MOV.U32 R4, RZ, RZ, R14 ;  /* 0x000000ffff047224 */ /* 0x000fe200078e000e */
[----:B------:R-:W-:Y:S06]  /*297c0*/  BRA `(.L_x_9995) ;  /* 0xffffff8000a87947 */ /* 0x000fec000383ffff */
.L_x_9712:
[----:B------:R-:W-:Y:S01]  /*297d0*/  BSSY B0, `(.L_x_9996) ;  /* 0x0000007000007945 */ /* 0x000fe20003800000 */
[----:B------:R-:W-:Y:S02]  /*297e0*/  IMAD.MOV.U32 R13, RZ, RZ, R2 ;  /* 0x000000ffff0d7224 */ /* 0x000fe400078e0002 */
[----:B------:R-:W-:Y:S02]  /*297f0*/  IMAD.MOV.U32 R11, RZ, RZ, 0x1f ;  /* 0x0000001fff0b7424 */ /* 0x000fe400078e00ff */
[----:B------:R-:W-:-:S07]  /*29800*/  IMAD.MOV.U32 R15, RZ, RZ, -0x1 ;  /* 0xffffffffff0f7424 */ /* 0x000fce00078e00ff */
[----:B0-23--:R-:W-:Y:S05]  /*29810*/  WARPSYNC.COLLECTIVE R15, `(.L_x_9997) ;  /* 0x000000000f087348 */ /* 0x00dfea0003c00000 */
[----:B------:R1:W4:Y:S02]  /*29820*/  SHFL.IDX P6, R14, R13, R12, R11 ;  /* 0x0000000c0d0e7389 */ /* 0x00032400000c000b */
[----:B01234-:R-:W-:Y:S01]  /*29830*/  ENDCOLLECTIVE ;  /* 0x000000000000791b */ /* 0x01ffe20003800000 */
.L_x_9997:
[----:B------:R-:W-:Y:S05]  /*29840*/  BSYNC B0 ;  /* 0x0000000000007941 */ /* 0x000fea0003800000 */
.L_x_9996:
[----:B------:R-:W-:Y:S01]  /*29850*/  IMAD.MOV.U32 R6, RZ, RZ, R14 ;  /* 0x000000ffff067224 */ /* 0x000fe200078e000e */
[----:B------:R-:W-:Y:S06]  /*29860*/  BRA `(.L_x_9711) ;  /* 0xffffff8000987947 */ /* 0x000fec000383ffff */
.L_x_9718:
[----:B-1----:R1:W3:Y:S02]  /*29870*/  SYNCS.PHASECHK.TRANS64.TRYWAIT P0, [R4+URZ+0x28820], R0 ;  /* 0x02882000040075a7 */ /* 0x0022e4000800017f */
[----:B---3--:R-:W-:Y:S05]  /*29880*/  @!P0 NANOSLEEP.SYNCS 0x989680 ;  /* 0x009896800000895d */ /* 0x008fea0003900000 */
[----:B------:R-:W3:Y:S02]  /*29890*/  @!P0 SYNCS.PHASECHK.TRANS64 P0, [R4+URZ+0x28820], R0 ;  /* 0x02882000040085a7 */ /* 0x000ee4000800007f */
[----:B---3--:R-:W-:Y:S05]  /*298a0*/  @!P0 BRA `(.L_x_9718) ;  /* 0xfffffffc00f08947 */ /* 0x008fea000383ffff */
[----:B------:R-:W-:Y:S05]  /*298b0*/  BRA `(.L_x_9998) ;  /* 0xffffff8800f07947 */ /* 0x000fea000383ffff */
.L_x_9719:
        /* <DEDUP_REMOVED lines=11> */
.L_x_10000:
[----:B------:R-:W-:Y:S05]  /*29970*/  BSYNC B0 ;  /* 0x0000000000007941 */ /* 0x000fea0003800000 */
.L_x_9999:
[----:B------:R-:W-:Y:S05]  /*29980*/  BRA `(.L_x_10001) ;  /* 0xffffff8800d87947 */ /* 0x000fea000383ffff */
.L_x_9720:
[----:B------:R-:W-:Y:S01]  /*29990*/  BSSY B0, `(.L_x_10002) ;  /* 0x0000006000007945 */ /* 0x000fe20003800000 */
[----:B------:R-:W-:-:S07]  /*299a0*/  IMAD.MOV.U32 R15, RZ, RZ, -0x1 ;  /* 0xffffffffff0f7424 */ /* 0x000fce00078e00ff */
[----:B012---:R-:W-:Y:S05]  /*299b0*/  WARPSYNC.COLLECTIVE R15, `(.L_x_10003) ;  /* 0x000000000f0c7348 */ /* 0x007fea0003c00000 */
[----:B------:R-:W-:Y:S02]  /*299c0*/  ELECT P6, UR62, PT ;  /* 0x00000000003e782f */ /* 0x000fe400038c0000 */
[----:B------:R-:W-:Y:S01]  /*299d0*/  MOV R14, UR62 ;  /* 0x0000003e000e7c02 */ /* 0x000fe20008000f00 */
[----:B012---:R-:W-:Y:S10]  /*299e0*/  ENDCOLLECTIVE ;  /* 0x000000000000791b */ /* 0x007ff40003800000 */
.L_x_10003:
[----:B------:R-:W-:Y:S05]  /*299f0*/  BSYNC B0 ;  /* 0x0000000000007941 */ /* 0x000fea0003800000 */
.L_x_10002:
[----:B------:R-:W-:Y:S05]  /*29a00*/  BRA `(.L_x_10004) ;  /* 0xffffff8800cc7947 */ /* 0x000fea000383ffff */
.L_x_9722:
[----:B-1----:R1:W3:Y:S02]  /*29a10*/  SYNCS.PHASECHK.TRANS64.TRYWAIT P1, [R5+URZ+0x28840], R0 ;  /* 0x02884000050075a7 */ /* 0x0022e4000802017f */
[----:B---3--:R-:W-:Y:S05]  /*29a20*/  @!P1 NANOSLEEP.SYNCS 0x989680 ;  /* 0x009896800000995d */ /* 0x008fea0003900000 */
[----:B------:R-:W3:Y:S02]  /*29a30*/  @!P1 SYNCS.PHASECHK.TRANS64 P1, [R5+URZ+0x28840], R0 ;  /* 0x02884000050095a7 */ /* 0x000ee4000802007f */
[----:B---3--:R-:W-:Y:S05]  /*29a40*/  @!P1 BRA `(.L_x_9722) ;  /* 0xfffffffc00f09947 */ /* 0x008fea000383ffff */
[----:B------:R-:W-:Y:S05]  /*29a50*/  BRA `(.L_x_10005) ;  /* 0xffffff8800ec7947 */ /* 0x000fea000383ffff */
.L_x_9724:
[----:B---3--:R3:W4:Y:S02]  /*29a60*/  SYNCS.PHASECHK.TRANS64.TRYWAIT P1, [R25+URZ+0x28840], R2 ;  /* 0x02884002190075a7 */ /* 0x008724000802017f */
[----:B----4-:R-:W-:Y:S05]  /*29a70*/  @!P1 NANOSLEEP.SYNCS 0x989680 ;  /* 0x009896800000995d */ /* 0x010fea0003900000 */
[----:B------:R-:W4:Y:S02]  /*29a80*/  @!P1 SYNCS.PHASECHK.TRANS64 P1, [R25+URZ+0x28840], R2 ;  /* 0x02884002190095a7 */ /* 0x000f24000802007f */
[----:B----4-:R-:W-:Y:S05]  /*29a90*/  @!P1 BRA `(.L_x_9724) ;  /* 0xfffffffc00f09947 */ /* 0x010fea000383ffff */
[----:B------:R-:W-:Y:S05]  /*29aa0*/  BRA `(.L_x_10006) ;  /* 0xffffff8800f87947 */ /* 0x000fea000383ffff */
.L_x_9726:
[----:B----4-:R4:W0:Y:S02]  /*29ab0*/  SYNCS.PHASECHK.TRANS64.TRYWAIT P1, [R5+URZ+0x28860], R0 ;  /* 0x02886000050075a7 */ /* 0x010824000802017f */
[----:B0-----:R-:W-:Y:S05]  /*29ac0*/  @!P1 NANOSLEEP.SYNCS 0x989680 ;  /* 0x009896800000995d */ /* 0x001fea0003900000 */
[----:B------:R-:W0:Y:S02]  /*29ad0*/  @!P1 SYNCS.PHASECHK.TRANS64 P1, [R5+URZ+0x28860], R0 ;  /* 0x02886000050095a7 */ /* 0x000e24000802007f */
[----:B0-----:R-:W-:Y:S05]  /*29ae0*/  @!P1 BRA `(.L_x_9726) ;  /* 0xfffffffc00f09947 */ /* 0x001fea000383ffff */
[----:B------:R-:W-:Y:S05]  /*29af0*/  BRA `(.L_x_10007) ;  /* 0xffffff8800f47947 */ /* 0x000fea000383ffff */
.L_x_10008:
        /* <DEDUP_REMOVED lines=16> */
.L_x_15982:


//--------------------- .text._ZN7cutlass13device_kernelIN5flash11enable_sm90INS1_16FlashAttnFwdSm90INS1_25CollectiveMainloopFwdSm90ILi2EN4cute5tupleIJNS5_1CILi1EEES8_S8_EEENS6_IJNS7_ILi192EEENS7_ILi128EEENS7_ILi96EEEEEELi96ENS_10bfloat16_tEfNS_4arch4Sm90ELb0ELb0ELb1ELb0ELb1ELb0ELb0ELb0ELb1ELb1ELb1ELb0EEENS1_21CollectiveEpilogueFwdINS6_IJSA_SC_SB_EEES9_SE_SG_Li384ELb0ELb1ELb1ELb0EEENS1_19SingleTileSchedulerILb0ELb1ELb1ELi192EEEEEEEEEvNT_6ParamsE --------------------------
	.section	.text._ZN7cutlass13device_kernelIN5flash11enable_sm90INS1_16FlashAttnFwdSm90INS1_25CollectiveMainloopFwdSm90ILi2EN4cute5tupleIJNS5_1CILi1EEES8_S8_EEENS6_IJNS7_ILi192EEENS7_ILi128EEENS7_ILi96EEEEEELi96ENS_10bfloat16_tEfNS_4arch4Sm90ELb0ELb0ELb1ELb0ELb1ELb0ELb0ELb0ELb1ELb1ELb1ELb0EEENS1_21CollectiveEpilogueFwdINS6_IJSA_SC_SB_EEES9_SE_SG_Li384ELb0ELb1ELb1ELb0EEENS1_19SingleTileSchedulerILb0ELb1ELb1ELi192EEEEEEEEEvNT_6ParamsE,"ax",@progbits
	.align	128
.text._ZN7cutlass13device_kernelIN5flash11enable_sm90INS1_16FlashAttnFwdSm90INS1_25CollectiveMainloopFwdSm90ILi2EN4cute5tupleIJNS5_1CILi1EEES8_S8_EEENS6_IJNS7_ILi192EEENS7_ILi128EEENS7_ILi96EEEEEELi96ENS_10bfloat16_tEfNS_4arch4Sm90ELb0ELb0ELb1ELb0ELb1ELb0ELb0ELb0ELb1ELb1ELb1ELb0EEENS1_21CollectiveEpilogueFwdINS6_IJSA_SC_SB_EEES9_SE_SG_Li384ELb0ELb1ELb1ELb0EEENS1_19SingleTileSchedulerILb0ELb1ELb1ELi192EEEEEEEEEvNT_6ParamsE:
        .type           _ZN7cutlass13device_kernelIN5flash11enable_sm90INS1_16FlashAttnFwdSm90INS1_25CollectiveMainloopFwdSm90ILi2EN4cute5tupleIJNS5_1CILi1EEES8_S8_EEENS6_IJNS7_ILi192EEENS7_ILi128EEENS7_ILi96EEEEEELi96ENS_10bfloat16_tEfNS_4arch4Sm90ELb0ELb0ELb1ELb0ELb1ELb0ELb0ELb0ELb1ELb1ELb1ELb0EEENS1_21CollectiveEpilogueFwdINS6_IJSA_SC_SB_EEES9_SE_SG_Li384ELb0ELb1ELb1ELb0EEENS1_19SingleTileSchedulerILb0ELb1ELb1ELi192EEEEEEEEEvNT_6ParamsE,@function
        .size           _ZN7cutlass13device_kernelIN5flash11enable_sm90INS1_16FlashAttnFwdSm90INS1_25CollectiveMainloopFwdSm90ILi2EN4cute5tupleIJNS5_1CILi1EEES8_S8_EEENS6_IJNS7_ILi192EEENS7_ILi128EEENS7_ILi96EEEEEELi96ENS_10bfloat16_tEfNS_4arch4Sm90ELb0ELb0ELb1ELb0ELb1ELb0ELb0ELb0ELb1ELb1ELb1ELb0EEENS1_21CollectiveEpilogueFwdINS6_IJSA_SC_SB_EEES9_SE_SG_Li384ELb0ELb1ELb1ELb0EEENS1_19SingleTileSchedulerILb0ELb1ELb1ELi192EEEEEEEEEvNT_6ParamsE,(.L_x_15983 - _ZN7cutlass13device_kernelIN5flash11enable_sm90INS1_16FlashAttnFwdSm90INS1_25CollectiveMainloopFwdSm90ILi2EN4cute5tupleIJNS5_1CILi1EEES8_S8_EEENS6_IJNS7_ILi192EEENS7_ILi128EEENS7_ILi96EEEEEELi96ENS_10bfloat16_tEfNS_4arch4Sm90ELb0ELb0ELb1ELb0ELb1ELb0ELb0ELb0ELb1ELb1ELb1ELb0EEENS1_21CollectiveEpilogueFwdINS6_IJSA_SC_SB_EEES9_SE_SG_Li384ELb0ELb1ELb1ELb0EEENS1_19SingleTileSchedulerILb0ELb1ELb1ELi192EEEEEEEEEvNT_6ParamsE)
        .other          _ZN7cutlass13device_kernelIN5flash11enable_sm90INS1_16FlashAttnFwdSm90INS1_25CollectiveMainloopFwdSm90ILi2EN4cute5tupleIJNS5_1CILi1EEES8_S8_EEENS6_IJNS7_ILi192EEENS7_ILi128EEENS7_ILi96EEEEEELi96ENS_10bfloat16_tEfNS_4arch4Sm90ELb0ELb0ELb1ELb0ELb1ELb0ELb0ELb0ELb1ELb1ELb1ELb0EEENS1_21CollectiveEpilogueFwdINS6_IJSA_SC_SB_EEES9_SE_SG_Li384ELb0ELb1ELb1ELb0EEENS1_19SingleTileSchedulerILb0ELb1ELb1ELi192EEEEEEEEEvNT_6ParamsE,@"STO_CUDA_ENTRY STV_DEFAULT"
_ZN7cutlass13device_kernelIN5flash11enable_sm90INS1_16FlashAttnFwdSm90INS1_25CollectiveMainloopFwdSm90ILi2EN4cute5tupleIJNS5_1CILi1EEES8_S8_EEENS6_IJNS7_ILi192EEENS7_ILi128EEENS7_ILi96EEEEEELi96ENS_10bfloat16_tEfNS_4arch4Sm90ELb0ELb0ELb1ELb0ELb1ELb0ELb0ELb0ELb1ELb1ELb1ELb0EEENS1_21CollectiveEpilogueFwdINS6_IJSA_SC_SB_EEES9_SE_SG_Li384ELb0ELb1ELb1ELb0EEENS1_19SingleTileSchedulerILb0ELb1ELb1ELi192EEEEEEEEEvNT_6ParamsE:
        /* <DEDUP_REMOVED lines=9> */
[----:B------:R1:W2:Y:S01]  /*0090*/  SHFL.IDX PT, R3, R16, RZ, 0x1f ;  /* 0x00001fff10037589 */ /* 0x0002a200000e0000 */
        /* <DEDUP_REMOVED lines=14> */
[----:B------:R1:W0:Y:S06]  /*0180*/  @!UP0 SYNCS.EXCH.64 URZ, [UR8+0x2d800], UR4 ;  /* 0x02d80004083f85b2 */ /* 0x00022c0008000100 */
[----:B------:R1:W3:Y:S02]  /*0190*/  @!UP1 SYNCS.EXCH.64 URZ, [UR8+0x2d820], UR6 ;  /* 0x02d82006083f95b2 */ /* 0x0002e40008000100 */
[----:B-12---:R-:W-:Y:S05]  /*01a0*/  @P1 BRA `(.L_x_10009) ;  /* 0x0000000000481947 */ /* 0x006fea0003800000 */
[----:B------:R-:W1:Y:S01]  /*01b0*/  S2UR UR5, SR_CgaCtaId ;  /* 0x00000000000579c3 */ /* 0x000e620000008800 */
        /* <DEDUP_REMOVED lines=12> */
[----:B-1----:R1:W2:Y:S08]  /*0280*/  SYNCS.EXCH.64 URZ, [UR8+0x2d830], UR4 ;  /* 0x02d83004083f75b2 */ /* 0x0022b00008000100 */
[----:B------:R1:W4:Y:S01]  /*0290*/  SYNCS.EXCH.64 URZ, [UR8+0x2d840], UR6 ;  /* 0x02d84006083f75b2 */ /* 0x0003220008000100 */
[----:B------:R1:W0:Y:S01]  /*02a0*/  SYNCS.EXCH.64 URZ, [UR8+0x2d838], UR4 ;  /* 0x02d83804083f75b2 */ /* 0x0002220008000100 */
[----:B------:R1:W0:Y:S01]  /*02b0*/  SYNCS.EXCH.64 URZ, [UR8+0x2d848], UR6 ;  /* 0x02d84806083f75b2 */ /* 0x0002220008000100 */
[----:B------:R-:W-:Y:S01]  /*02c0*/  NOP ;  /* 0x0000000000007918 */ /* 0x000fe20000000000 */
.L_x_10009:
[----:B------:R-:W5:Y:S01]  /*02d0*/  SHFL.IDX PT, R2, R0, RZ, 0x1f ;  /* 0x00001fff00027589 */ /* 0x000f6200000e0000 */
[----:B------:R-:W-:Y:S01]  /*02e0*/  NOP ;  /* 0x0000000000007918 */ /* 0x000fe20000000000 */
[----:B-----5:R-:W-:-:S13]  /*02f0*/  ISETP.NE.AND P0, PT, R2, RZ, PT ;  /* 0x000000ff0200720c */ /* 0x020fda0003f05270 */
        /* <DEDUP_REMOVED lines=14> */
[----:B-1----:R1:W0:Y:S08]  /*03e0*/  SYNCS.EXCH.64 URZ, [UR8+0x2d850], UR4 ;  /* 0x02d85004083f75b2 */ /* 0x0022300008000100 */
[----:B------:R1:W0:Y:S01]  /*03f0*/  SYNCS.EXCH.64 URZ, [UR8+0x2d860], UR6 ;  /* 0x02d86006083f75b2 */ /* 0x0002220008000100 */
[----:B------:R1:W0:Y:S01]  /*0400*/  SYNCS.EXCH.64 URZ, [UR8+0x2d858], UR4 ;  /* 0x02d85804083f75b2 */ /* 0x0002220008000100 */
[----:B------:R1:W0:Y:S01]  /*0410*/  SYNCS.EXCH.64 URZ, [UR8+0x2d868], UR6 ;  /* 0x02d86806083f75b2 */ /* 0x0002220008000100 */
[----:B------:R-:W-:Y:S01]  /*0420*/  NOP ;  /* 0x0000000000007918 */ /* 0x000fe20000000000 */
.L_x_10010:
[----:B------:R-:W5:Y:S01]  /*0430*/  SHFL.IDX PT, R2, R0, RZ, 0x1f ;  /* 0x00001fff00027589 */ /* 0x000f6200000e0000 */
[----:B------:R-:W-:Y:S01]  /*0440*/  NOP ;  /* 0x0000000000007918 */ /* 0x000fe20000000000 */
[----:B-----5:R-:W-:-:S13]  /*0450*/  ISETP.NE.AND P0, PT, R2, RZ, PT ;  /* 0x000000ff0200720c */ /* 0x020fda0003f05270 */
        /* <DEDUP_REMOVED lines=10> */
[----:B-1----:R1:W0:Y:S01]  /*0500*/  SYNCS.EXCH.64 URZ, [UR6+0x2d870], UR4 ;  /* 0x02d87004063f75b2 */ /* 0x0022220008000100 */
[----:B------:R1:W0:Y:S01]  /*0510*/  SYNCS.EXCH.64 URZ, [UR6+0x2d880], UR4 ;  /* 0x02d88004063f75b2 */ /* 0x0002220008000100 */
[----:B------:R1:W0:Y:S01]  /*0520*/  SYNCS.EXCH.64 URZ, [UR6+0x2d878], UR4 ;  /* 0x02d87804063f75b2 */ /* 0x0002220008000100 */
[----:B------:R1:W0:Y:S01]  /*0530*/  SYNCS.EXCH.64 URZ, [UR6+0x2d888], UR4 ;  /* 0x02d88804063f75b2 */ /* 0x0002220008000100 */
[----:B------:R-:W-:Y:S01]  /*0540*/  NOP ;  /* 0x0000000000007918 */ /* 0x000fe20000000000 */
.L_x_10011:
        /* <DEDUP_REMOVED lines=22> */
.L_x_10012:
[----:B------:R-:W5:Y:S01]  /*06b0*/  SHFL.IDX PT, R2, R0, RZ, 0x1f ;  /* 0x00001fff00027589 */ /* 0x000f6200000e0000 */
[----:B------:R-:W-:Y:S01]  /*06c0*/  R2UR UR9, R3 ;  /* 0x00000000030972ca */ /* 0x000fe200000e0000 */
        /* <DEDUP_REMOVED lines=21> */
.L_x_10013:
[----:B------:R-:W-:Y:S01]  /*0820*/  UISETP.NE.AND UP0, UPT, UR9, URZ, UPT ;  /* 0x0000003f0900728c */ /* 0x000fe2000bf05270 */
[----:B------:R-:W-:Y:S01]  /*0830*/  NOP ;  /* 0x0000000000007918 */ /* 0x000fe20000000000 */
[----:B------:R-:W-:Y:S01]  /*0840*/  UMOV UR38, 0x1 ;  /* 0x0000000100267882 */ /* 0x000fe20000000000 */
[----:B------:R-:W-:Y:S01]  /*0850*/  ULDC.64 UR36, c[0x0][0x208] ;  /* 0x0000820000247ab9 */ /* 0x000fe20000000a00 */
[----:B------:R-:W-:Y:S01]  /*0860*/  USEL UR38, UR38, 0x2, !UP0 ;  /* 0x0000000226267887 */ /* 0x000fe2000c000000 */
[----:B------:R-:W-:Y:S01]  /*0870*/  BSSY B6, `(.L_x_10014) ;  /* 0x0000b9e000067945 */ /* 0x000fe20003800000 */
[----:B0-234-:R-:W-:Y:S01]  /*0880*/  BAR.SYNC.DEFER_BLOCKING 0x0 ;  /* 0x0000000000007b1d */ /* 0x01dfe20000010000 */
[----:B------:R-:W-:-:S13]  /*0890*/  PLOP3.LUT P0, PT, PT, PT, UP0, 0x80, 0x0 ;  /* 0x000000000000781c */ /* 0x000fda0003f0f008 */
[----:B------:R-:W-:Y:S05]  /*08a0*/  @!P0 BRA `(.L_x_10015) ;  /* 0x0000007c00dc8947 */ /* 0x000fea0003800000 */
.L_x_10016:
[----:B------:R-:W-:-:S08]  /*08b0*/  NOP ;  /* 0x0000000000007918 */ /* 0x000fd00000000000 */
[----:B------:R-:W0:Y:S02]  /*08c0*/  USETMAXREG.TRY_ALLOC.CTAPOOL UP0, 0xa0 ;  /* 0x000000a0000079c8 */ /* 0x000e240008000600 */
[----:B0-----:R-:W-:-:S13]  /*08d0*/  PLOP3.LUT P0, PT, PT, PT, UP0, 0x80, 0x0 ;  /* 0x000000000000781c */ /* 0x001fda0003f0f008 */
[----:B------:R-:W-:Y:S05]  /*08e0*/  @!P0 BRA `(.L_x_10016) ;  /* 0xfffffffc00f08947 */ /* 0x000fea000383ffff */
[----:B-1----:R-:W0:Y:S01]  /*08f0*/  S2UR UR6, SR_CTAID.Y ;  /* 0x00000000000679c3 */ /* 0x002e220000002600 */
        /* <DEDUP_REMOVED lines=28> */
[----:B------:R-:W-:-:S03]  /*0ac0*/  ULEA.HI UR5, UR5, UR4, URZ, 0x7 ;  /* 0x0000000405057291 */ /* 0x000fc6000f8f383f */
[----:B------:R-:W-:Y:S01]  /*0ad0*/  UMOV UR4, URZ ;  /* 0x0000003f00047c82 */ /* 0x000fe20008000000 */
[----:B------:R-:W-:-:S04]  /*0ae0*/  USHF.R.S32.HI UR6, URZ, 0x7, UR5 ;  /* 0x000000073f067899 */ /* 0x000fc80008011405 */
        /* <DEDUP_REMOVED lines=37> */
.L_x_10018:
[----:B------:R-:W-:Y:S01]  /*0d40*/  UIMAD UR40, UR40, UR4, URZ ;  /* 0x00000004282872a4 */ /* 0x000fe2000f8e023f */
[----:B------:R-:W-:Y:S01]  /*0d50*/  IMAD.U32 R0, RZ, RZ, UR6 ;  /* 0x00000006ff007e24 */ /* 0x000fe2000f8e00ff */
[----:B------:R-:W-:Y:S01]  /*0d60*/  MOV R3, UR4 ;  /* 0x0000000400037c02 */ /* 0x000fe20008000f00 */
[----:B------:R-:W-:Y:S01]  /*0d70*/  VIADD R17, R22, 0xffffff80 ;  /* 0xffffff8016117836 */ /* 0x000fe20000000000 */
[----:B------:R-:W-:Y:S01]  /*0d80*/  PLOP3.LUT P0, PT, PT, PT, PT, 0x80, 0x0 ;  /* 0x000000000000781c */ /* 0x000fe20003f0f070 */
[----:B------:R-:W-:Y:S01]  /*0d90*/  IMAD.MOV.U32 R23, RZ, RZ, RZ ;  /* 0x000000ffff177224 */ /* 0x000fe200078e00ff */
[----:B------:R-:W-:Y:S02]  /*0da0*/  VIADDMNMX R0, R3, UR40, R0, PT ;  /* 0x0000002803007c46 */ /* 0x000fe4000b800100 */
        /* <DEDUP_REMOVED lines=27> */
[----:B------:R-:W-:-:S03]  /*0f60*/  CS2R R24, SRZ ;  /* 0x0000000000187805 */ /* 0x000fc6000001ff00 */
[----:B------:R-:W-:Y:S05]  /*0f70*/  @!P1 BRA `(.L_x_10019) ;  /* 0x0000006000b09947 */ /* 0x000fea0003800000 */
        /* <DEDUP_REMOVED lines=11> */
[----:B------:R-:W-:-:S04]  /*1030*/  UIMAD.WIDE UR4, UR41, 0x55555556, URZ ;  /* 0x55555556290478a5 */ /* 0x000fc8000f8e023f */
[----:B------:R-:W-:-:S04]  /*1040*/  ULEA.HI UR5, UR5, UR5, URZ, 0x1 ;  /* 0x0000000505057291 */ /* 0x000fc8000f8f083f */
[----:B------:R-:W-:-:S04]  /*1050*/  UIMAD UR46, UR5, -0x3, UR41 ;  /* 0xfffffffd052e78a4 */ /* 0x000fc8000f8e0229 */
        /* <DEDUP_REMOVED lines=20> */
.L_x_10020:
[----:B------:R-:W-:-:S04]  /*11a0*/  SHF.L.U32 R0, RZ, 0x1f, RZ ;  /* 0x0000001fff007819 */ /* 0x000fc800000006ff */
[----:B------:R-:W0:Y:S02]  /*11b0*/  SYNCS.PHASECHK.TRANS64.TRYWAIT P0, [UR42+0x2d800], R0 ;  /* 0x02d80000ff0075a7 */ /* 0x000e24000800016a */
[----:B0-----:R-:W-:Y:S05]  /*11c0*/  @!P0 BRA `(.L_x_10021) ;  /* 0x000000b000288947 */ /* 0x001fea0003800000 */
.L_x_10094:
[----:B------:R-:W-:-:S06]  /*11d0*/  ULOP3.LUT UR4, UR38, 0x1, URZ, 0xfc, !UPT ;  /* 0x0000000126047892 */ /* 0x000fcc000f8efc3f */
[----:B------:R-:W-:-:S05]  /*11e0*/  IMAD.U32 R2, RZ, RZ, UR4 ;  /* 0x00000004ff027e24 */ /* 0x000fca000f8e00ff */
[----:B------:R-:W-:-:S13]  /*11f0*/  ISETP.NE.AND P0, PT, R2, 0x3, PT ;  /* 0x000000030200780c */ /* 0x000fda0003f05270 */
[----:B------:R-:W-:Y:S05]  /*1200*/  @!P0 BRA `(.L_x_10022) ;  /* 0x0000000000048947 */ /* 0x000fea0003800000 */
[----:B------:R-:W-:Y:S01]  /*1210*/  BPT.TRAP 0x1 ;  /* 0x000000040000795c */ /* 0x000fe20000300000 */
.L_x_10022:
[----:B------:R1:W2:Y:S01]  /*1220*/  SYNCS.PHASECHK.TRANS64.TRYWAIT P1, [UR42+0x2d830], R0 ;  /* 0x02d83000ff0075a7 */ /* 0x0002a2000802016a */
[----:B------:R-:W-:Y:S05]  /*1230*/  @!P0 BRA `(.L_x_10023) ;  /* 0x0000000000048947 */ /* 0x000fea0003800000 */
[----:B------:R-:W-:Y:S01]  /*1240*/  BPT.TRAP 0x1 ;  /* 0x000000040000795c */ /* 0x000fe20000300000 */
.L_x_10023:
[----:B--2---:R-:W-:Y:S05]  /*1250*/  @P1 BRA `(.L_x_10024) ;  /* 0x0000000000081947 */ /* 0x004fea0003800000 */
[----:B------:R-:W2:Y:S02]  /*1260*/  SYNCS.PHASECHK.TRANS64.TRYWAIT P1, [UR42+0x2d830], R0 ;  /* 0x02d83000ff0075a7 */ /* 0x000ea4000802016a */
[----:B--2---:R-:W-:Y:S05]  /*1270*/  @!P1 BRA `(.L_x_10025) ;  /* 0x000000b000149947 */ /* 0x004fea0003800000 */
.L_x_10024:
[----:B------:R-:W-:Y:S01]  /*1280*/  ULEA UR4, UR46, UR42, 0xc ;  /* 0x0000002a2e047291 */ /* 0x000fe2000f8e603f */
[----:B01----:R-:W-:Y:S01]  /*1290*/  IMAD.MOV.U32 R0, RZ, RZ, RZ ;  /* 0x000000ffff007224 */ /* 0x003fe200078e00ff */
[----:B------:R-:W-:Y:S01]  /*12a0*/  MOV R135, RZ ;  /* 0x000000ff00877202 */ /* 0x000fe20000000f00 */
[----:B------:R-:W-:Y:S01]  /*12b0*/  IMAD.MOV.U32 R3, RZ, RZ, -0x7fffffe0 ;  /* 0x80000020ff037424 */ /* 0x000fe200078e00ff */
[----:B------:R-:W-:-:S04]  /*12c0*/  UIADD3 UR4, UR4, 0xc400, URZ ;  /* 0x0000c40004047890 */ /* 0x000fc8000fffe03f */
[----:B------:R-:W-:-:S04]  /*12d0*/  USHF.R.U32.HI UR4, URZ, 0x4, UR4 ;  /* 0x000000043f047899 */ /* 0x000fc80008011604 */
[----:B------:R-:W-:-:S06]  /*12e0*/  ULOP3.LUT UR4, UR4, 0x3fff, URZ, 0xc0, !UPT ;  /* 0x00003fff04047892 */ /* 0x000fcc000f8ec03f */
[----:B------:R-:W-:Y:S01]  /*12f0*/  IMAD.U32 R2, RZ, RZ, UR4 ;  /* 0x00000004ff027e24 */ /* 0x000fe2000f8e00ff */
[----:B------:R-:W-:Y:S05]  /*1300*/  WARPSYNC.ALL ;  /* 0x0000000000007948 */ /* 0x000fea0003800000 */
        /* <DEDUP_REMOVED lines=10> */
[----:B------:R-:W0:Y:S01]  /*13b0*/  S2UR UR6, SR_CgaCtaId ;  /* 0x00000000000679c3 */ /* 0x000e220000008800 */
        /* <DEDUP_REMOVED lines=38> */
[----:B0-----:R-:W-:Y:S05]  /*1620*/  @!P0 BRA `(.L_x_10026) ;  /* 0x0000000000048947 */ /* 0x001fea0003800000 */
[----:B------:R-:W-:Y:S01]  /*1630*/  BPT.TRAP 0x1 ;  /* 0x000000040000795c */ /* 0x000fe20000300000 */
.L_x_10026:
[----:B------:R-:W-:Y:S01]  /*1640*/  ULDC UR5, c[0x0][0x9d8] ;  /* 0x0002760000057ab9 */ /* 0x000fe20000000800 */
[----:B------:R-:W-:Y:S01]  /*1650*/  ULDC UR4, c[0x0][0x988] ;  /* 0x0002620000047ab9 */ /* 0x000fe20000000800 */
[----:B------:R-:W-:Y:S01]  /*1660*/  FMUL.FTZ R10, R26, UR5 ;  /* 0x000000051a0a7c20 */ /* 0x000fe20008410000 */
[----:B------:R-:W-:Y:S01]  /*1670*/  FMUL.FTZ R26, R34, UR5 ;  /* 0x00000005221a7c20 */ /* 0x000fe20008410000 */
[----:B------:R-:W-:Y:S01]  /*1680*/  FMUL.FTZ R34, R42, UR5 ;  /* 0x000000052a227c20 */ /* 0x000fe20008410000 */
[----:B------:R-:W-:Y:S01]  /*1690*/  FMUL.FTZ R42, R50, UR5 ;  /* 0x00000005322a7c20 */ /* 0x000fe20008410000 */
[----:B------:R-:W-:Y:S01]  /*16a0*/  FMUL.FTZ R50, R58, UR5 ;  /* 0x000000053a327c20 */ /* 0x000fe20008410000 */
[----:B------:R-:W-:Y:S01]  /*16b0*/  LOP3.LUT R58, R19, 0xffffff80, RZ, 0xc0, !PT ;  /* 0xffffff80133a7812 */ /* 0x000fe200078ec0ff */
[----:B------:R-:W-:Y:S01]  /*16c0*/  FMUL.FTZ R11, R27, UR5 ;  /* 0x000000051b0b7c20 */ /* 0x000fe20008410000 */
[----:B------:R-:W-:Y:S01]  /*16d0*/  FMUL.FTZ R14, R30, UR5 ;  /* 0x000000051e0e7c20 */ /* 0x000fe20008410000 */
[----:B------:R-:W0:Y:S01]  /*16e0*/  MUFU.TANH R10, R10 ;  /* 0x0000000a000a7308 */ /* 0x000e220000002400 */
[----:B------:R-:W-:Y:S01]  /*16f0*/  FMUL.FTZ R23, R45, UR5 ;  /* 0x000000052d177c20 */ /* 0x000fe20008410000 */
[----:B------:R-:W-:-:S02]  /*1700*/  IMAD.IADD R58, R17, 0x1, -R58 ;  /* 0x00000001113a7824 */ /* 0x000fc400078e0a3a */
[----:B------:R-:W-:Y:S01]  /*1710*/  FMUL.FTZ R45, R55, UR5 ;  /* 0x00000005372d7c20 */ /* 0x000fe20008410000 */
[----:B------:R-:W-:Y:S01]  /*1720*/  FMUL.FTZ R21, R31, UR5 ;  /* 0x000000051f157c20 */ /* 0x000fe20008410000 */
[----:B------:R-:W-:Y:S01]  /*1730*/  FMUL.FTZ R55, R66, UR5 ;  /* 0x0000000542377c20 */ /* 0x000fe20008410000 */
[----:B------:R-:W-:Y:S01]  /*1740*/  FMUL.FTZ R66, R70, UR5 ;  /* 0x0000000546427c20 */ /* 0x000fe20008410000 */
[----:B------:R-:W-:Y:S01]  /*1750*/  SHF.R.S32.HI R19, RZ, 0x1f, R58 ;  /* 0x0000001fff137819 */ /* 0x000fe2000001143a */
[----:B------:R-:W1:Y:S01]  /*1760*/  MUFU.TANH R11, R11 ;  /* 0x0000000b000b7308 */ /* 0x000e620000002400 */
[----:B------:R-:W-:Y:S02]  /*1770*/  IMAD.U32 R70, RZ, RZ, UR45 ;  /* 0x0000002dff467e24 */ /* 0x000fe4000f8e00ff */
[----:B------:R-:W-:Y:S01]  /*1780*/  FMUL.FTZ R4, R24, UR5 ;  /* 0x0000000518047c20 */ /* 0x000fe20008410000 */
[----:B------:R-:W-:Y:S01]  /*1790*/  LEA.HI R19, R19, R58, RZ, 0x2 ;  /* 0x0000003a13137211 */ /* 0x000fe200078f10ff */
[----:B------:R-:W-:Y:S01]  /*17a0*/  FMUL.FTZ R5, R25, UR5 ;  /* 0x0000000519057c20 */ /* 0x000fe20008410000 */
[----:B------:R-:W-:Y:S01]  /*17b0*/  FMUL.FTZ R25, R35, UR5 ;  /* 0x0000000523197c20 */ /* 0x000fe20008410000 */
[----:B------:R-:W-:Y:S01]  /*17c0*/  FMUL.FTZ R30, R38, UR5 ;  /* 0x00000005261e7c20 */ /* 0x000fe20008410000 */
[----:B------:R-:W-:Y:S01]  /*17d0*/  LOP3.LUT R19, R19, 0x7ffffffc, RZ, 0xc0, !PT ;  /* 0x7ffffffc13137812 */ /* 0x000fe200078ec0ff */
[----:B------:R-:W2:Y:S01]  /*17e0*/  MUFU.TANH R14, R14 ;  /* 0x0000000e000e7308 */ /* 0x000ea20000002400 */
[----:B------:R-:W-:Y:S01]  /*17f0*/  FMUL.FTZ R12, R36, UR5 ;  /* 0x00000005240c7c20 */ /* 0x000fe20008410000 */
[----:B------:R-:W-:Y:S01]  /*1800*/  FMUL.FTZ R36, R57, UR5 ;  /* 0x0000000539247c20 */ /* 0x000fe20008410000 */
[----:B------:R-:W-:Y:S01]  /*1810*/  FMUL.FTZ R6, R28, UR5 ;  /* 0x000000051c067c20 */ /* 0x000fe20008410000 */
[----:B------:R-:W-:Y:S01]  /*1820*/  IMAD.IADD R19, R58, 0x1, -R19 ;  /* 0x000000013a137824 */ /* 0x000fe200078e0a13 */
[----:B------:R-:W-:Y:S01]  /*1830*/  MOV R58, 0xfffffffe ;  /* 0xfffffffe003a7802 */ /* 0x000fe20000000f00 */
[----:B------:R-:W-:Y:S01]  /*1840*/  FMUL.FTZ R7, R29, UR5 ;  /* 0x000000051d077c20 */ /* 0x000fe20008410000 */
[----:B------:R-:W-:Y:S01]  /*1850*/  FMUL.FTZ R29, R39, UR5 ;  /* 0x00000005271d7c20 */ /* 0x000fe20008410000 */
[----:B------:R-:W3:Y:S01]  /*1860*/  MUFU.TANH R21, R21 ;  /* 0x0000001500157308 */ /* 0x000ee20000002400 */
[----:B------:R-:W-:Y:S01]  /*1870*/  FMUL.FTZ R28, R49, UR5 ;  /* 0x00000005311c7c20 */ /* 0x000fe20008410000 */
[----:B------:R-:W-:-:S02]  /*1880*/  IMAD R19, R19, R58, 0x80 ;  /* 0x0000008013137424 */ /* 0x000fc400078e023a */
[----:B------:R-:W-:Y:S01]  /*1890*/  FMUL.FTZ R49, R59, UR5 ;  /* 0x000000053b317c20 */ /* 0x000fe20008410000 */
[----:B------:R-:W-:Y:S01]  /*18a0*/  FMUL.FTZ R24, R44, UR5 ;  /* 0x000000052c187c20 */ /* 0x000fe20008410000 */
[----:B------:R-:W-:Y:S01]  /*18b0*/  FMUL.FTZ R44, R65, UR5 ;  /* 0x00000005412c7c20 */ /* 0x000fe20008410000 */
[----:B------:R-:W-:Y:S02]  /*18c0*/  VIADD R19, R19, UR44 ;  /* 0x0000002c13137c36 */ /* 0x000fe40008000000 */
[----:B------:R-:W-:Y:S01]  /*18d0*/  FMUL.FTZ R8, R32, UR5 ;  /* 0x0000000520087c20 */ /* 0x000fe20008410000 */
[----:B------:R-:W4:Y:S01]  /*18e0*/  MUFU.TANH R26, R26 ;  /* 0x0000001a001a7308 */ /* 0x000f220000002400 */
[----:B------:R-:W-:Y:S01]  /*18f0*/  FMUL.FTZ R9, R33, UR5 ;  /* 0x0000000521097c20 */ /* 0x000fe20008410000 */
[----:B------:R-:W-:Y:S02]  /*1900*/  IMAD R70, R70, -0x80, R19 ;  /* 0xffffff8046467824 */ /* 0x000fe400078e0213 */
        /* <DEDUP_REMOVED lines=20> */
[C---:B------:R-:W-:Y:S01]  /*1a50*/  ISETP.GT.AND P4, PT, R70.reuse, 0x10, PT ;  /* 0x000000104600780c */ /* 0x040fe20003f84270 */
        /* <DEDUP_REMOVED lines=11> */
[----:B-----5:R-:W-:Y:S01]  /*1b10*/  FSEL R4, R4, -INF , P2 ;  /* 0xff80000004047808 */ /* 0x020fe20001000000 */
[----:B------:R-:W-:Y:S01]  /*1b20*/  FMUL.FTZ R27, R48, UR5 ;  /* 0x00000005301b7c20 */ /* 0x000fe20008410000 */
[----:B------:R-:W-:Y:S01]  /*1b30*/  ISETP.GT.AND P2, PT, R70, 0x18, PT ;  /* 0x000000184600780c */ /* 0x000fe20003f44270 */
[----:B------:R-:W-:Y:S01]  /*1b40*/  FMUL.FTZ R32, R52, UR5 ;  /* 0x0000000534207c20 */ /* 0x000fe20008410000 */
[----:B0-----:R-:W-:Y:S01]  /*1b50*/  FSEL R60, R25, -INF , P3 ;  /* 0xff800000193c7808 */ /* 0x001fe20001800000 */
[----:B------:R-:W0:Y:S01]  /*1b60*/  MUFU.TANH R6, R6 ;  /* 0x0000000600067308 */ /* 0x000e220000002400 */
        /* <DEDUP_REMOVED lines=27> */
[----:B------:R-:W-:Y:S01]  /*1d20*/  P2R R88, PR, RZ, 0x1 ;  /* 0x00000001ff587803 */ /* 0x000fe20000000000 */
[----:B------:R-:W-:Y:S01]  /*1d30*/  FMUL.FTZ R76, R76, UR5 ;  /* 0x000000054c4c7c20 */ /* 0x000fe20008410000 */
[----:B------:R-:W-:Y:S01]  /*1d40*/  FMNMX.FTZ R11, R61, R10, !PT ;  /* 0x0000000a3d0b7209 */ /* 0x000fe20007810000 */
        /* <DEDUP_REMOVED lines=8> */
[----:B------:R-:W-:Y:S01]  /*1dd0*/  UIADD3 UR5, UR42, 0x2d840, URZ ;  /* 0x0002d8402a057890 */ /* 0x000fe2000fffe03f */
[----:B------:R-:W2:Y:S01]  /*1de0*/  MUFU.TANH R33, R33 ;  /* 0x0000002100217308 */ /* 0x000ea20000002400 */
[----:B0-----:R-:W-:Y:S01]  /*1df0*/  FSEL R62, R34, -INF , P6 ;  /* 0xff800000223e7808 */ /* 0x001fe20003000000 */
[----:B------:R-:W-:Y:S01]  /*1e00*/  UIADD3 UR34, UR45, -0x2, URZ ;  /* 0xfffffffe2d227890 */ /* 0x000fe2000fffe03f */
[--C-:B------:R-:W-:Y:S01]  /*1e10*/  IMAD.MOV.U32 R134, RZ, RZ, R135.reuse ;  /* 0x000000ffff867224 */ /* 0x100fe200078e0087 */
[----:B------:R-:W-:Y:S01]  /*1e20*/  UPRMT UR5, UR6, 0x654, UR5 ;  /* 0x0000065406057896 */ /* 0x000fe20008000005 */
[----:B------:R-:W-:Y:S01]  /*1e30*/  FMNMX.FTZ R11, R62, R11, !PT ;  /* 0x0000000b3e0b7209 */ /* 0x000fe20007810000 */
[----:B------:R-:W-:Y:S01]  /*1e40*/  UISETP.GE.AND UP0, UPT, UR34, UR40, UPT ;  /* 0x000000282200728c */ /* 0x000fe2000bf06270 */
[-C--:B------:R-:W-:Y:S01]  /*1e50*/  MOV R133, R135.reuse ;  /* 0x0000008700857202 */ /* 0x080fe20000000f00 */
[----:B------:R-:W0:Y:S01]  /*1e60*/  MUFU.TANH R9, R9 ;  /* 0x0000000900097308 */ /* 0x000e220000002400 */
[----:B-1----:R-:W-:Y:S01]  /*1e70*/  FSEL R8, R8, -INF , P4 ;  /* 0xff80000008087808 */ /* 0x002fe20002000000 */
[----:B------:R-:W-:Y:S01]  /*1e80*/  UMOV UR33, URZ ;  /* 0x0000003f00217c82 */ /* 0x000fe20008000000 */
[----:B------:R-:W-:Y:S01]  /*1e90*/  ISETP.GT.AND P4, PT, R70, 0x28, PT ;  /* 0x000000284600780c */ /* 0x000fe20003f84270 */
[--C-:B------:R-:W-:Y:S01]  /*1ea0*/  IMAD.MOV.U32 R132, RZ, RZ, R135.reuse ;  /* 0x000000ffff847224 */ /* 0x100fe200078e0087 */
[----:B------:R-:W-:Y:S01]  /*1eb0*/  SYNCS.ARRIVE.TRANS64.RED.A1T0 RZ, [UR5], RZ ;  /* 0x000000ffffff79a7 */ /* 0x000fe20008100405 */
        /* <DEDUP_REMOVED lines=23> */
[-C--:B------:R-:W-:Y:S01]  /*2030*/  MOV R105, R135.reuse ;  /* 0x0000008700697202 */ /* 0x080fe20000000f00 */
[--C-:B------:R-:W-:Y:S01]  /*2040*/  IMAD.MOV.U32 R119, RZ, RZ, R135.reuse ;  /* 0x000000ffff777224 */ /* 0x100fe200078e0087 */
[----:B------:R-:W-:Y:S01]  /*2050*/  MOV R101, R135 ;  /* 0x0000008700657202 */ /* 0x000fe20000000f00 */
[----:B------:R-:W1:Y:S01]  /*2060*/  MUFU.TANH R13, R13 ;  /* 0x0000000d000d7308 */ /* 0x000e620000002400 */
[----:B--2---:R-:W-:Y:S01]  /*2070*/  FSEL R10, R12, -INF , P2 ;  /* 0xff8000000c0a7808 */ /* 0x004fe20001000000 */
[--C-:B------:R-:W-:Y:S01]  /*2080*/  IMAD.MOV.U32 R118, RZ, RZ, R135.reuse ;  /* 0x000000ffff767224 */ /* 0x100fe200078e0087 */
[----:B------:R-:W-:Y:S01]  /*2090*/  ISETP.GT.AND P2, PT, R70, 0x30, PT ;  /* 0x000000304600780c */ /* 0x000fe20003f44270 */
[--C-:B------:R-:W-:Y:S01]  /*20a0*/  IMAD.MOV.U32 R116, RZ, RZ, R135.reuse ;  /* 0x000000ffff747224 */ /* 0x100fe200078e0087 */
[----:B------:R-:W-:Y:S01]  /*20b0*/  FMNMX.FTZ R12, R38, R11, !PT ;  /* 0x0000000b260c7209 */ /* 0x000fe20007810000 */
[--C-:B------:R-:W-:Y:S01]  /*20c0*/  IMAD.MOV.U32 R115, RZ, RZ, R135.reuse ;  /* 0x000000ffff737224 */ /* 0x100fe200078e0087 */
[-C--:B------:R-:W-:Y:S01]  /*20d0*/  MOV R97, R135.reuse ;  /* 0x0000008700617202 */ /* 0x080fe20000000f00 */
[----:B------:R-:W2:Y:S01]  /*20e0*/  MUFU.TANH R42, R42 ;  /* 0x0000002a002a7308 */ /* 0x000ea20000002400 */
[----:B0-----:R-:W-:Y:S01]  /*20f0*/  FSEL R37, R37, -INF , P3 ;  /* 0xff80000025257808 */ /* 0x001fe20001800000 */
[--C-:B------:R-:W-:Y:S01]  /*2100*/  IMAD.MOV.U32 R114, RZ, RZ, R135.reuse ;  /* 0x000000ffff727224 */ /* 0x100fe200078e0087 */
[-C--:B------:R-:W-:Y:S01]  /*2110*/  MOV R93, R135.reuse ;  /* 0x00000087005d7202 */ /* 0x080fe20000000f00 */
[--C-:B------:R-:W-:Y:S01]  /*2120*/  IMAD.MOV.U32 R112, RZ, RZ, R135.reuse ;  /* 0x000000ffff707224 */ /* 0x100fe200078e0087 */
[----:B------:R-:W-:Y:S01]  /*2130*/  MOV R89, R135 ;  /* 0x0000008700597202 */ /* 0x000fe20000000f00 */
[----:B------:R-:W-:-:S02]  /*2140*/  IMAD.MOV.U32 R111, RZ, RZ, R135 ;  /* 0x000000ffff6f7224 */ /* 0x000fc400078e0087 */
[----:B------:R-:W0:Y:S01]  /*2150*/  MUFU.TANH R15, R15 ;  /* 0x0000000f000f7308 */ /* 0x000e220000002400 */
[----:B-1----:R-:W-:Y:S01]  /*2160*/  FSEL R11, R13, -INF , P1 ;  /* 0xff8000000d0b7808 */ /* 0x002fe20000800000 */
[--C-:B------:R-:W-:Y:S01]  /*2170*/  IMAD.MOV.U32 R110, RZ, RZ, R135.reuse ;  /* 0x000000ffff6e7224 */ /* 0x100fe200078e0087 */
[----:B------:R-:W-:Y:S01]  /*2180*/  ISETP.GT.AND P1, PT, R70, 0x31, PT ;  /* 0x000000314600780c */ /* 0x000fe20003f24270 */
[--C-:B------:R-:W-:Y:S01]  /*2190*/  IMAD.MOV.U32 R108, RZ, RZ, R135.reuse ;  /* 0x000000ffff6c7224 */ /* 0x100fe200078e0087 */
[----:B------:R-:W-:Y:S01]  /*21a0*/  FMNMX.FTZ R13, R37, R12, !PT ;  /* 0x0000000c250d7209 */ /* 0x000fe20007810000 */
[--C-:B------:R-:W-:Y:S02]  /*21b0*/  IMAD.MOV.U32 R107, RZ, RZ, R135.reuse ;  /* 0x000000ffff6b7224 */ /* 0x100fe400078e0087 */
[----:B------:R-:W1:Y:S01]  /*21c0*/  MUFU.TANH R41, R41 ;  /* 0x0000002900297308 */ /* 0x000e620000002400 */
[----:B--2---:R-:W-:Y:S01]  /*21d0*/  FSEL R42, R42, -INF , P2 ;  /* 0xff8000002a2a7808 */ /* 0x004fe20001000000 */
[----:B------:R-:W-:-:S02]  /*21e0*/  IMAD.MOV.U32 R106, RZ, RZ, R135 ;  /* 0x000000ffff6a7224 */ /* 0x000fc400078e0087 */
[--C-:B------:R-:W-:Y:S01]  /*21f0*/  IMAD.MOV.U32 R104, RZ, RZ, R135.reuse ;  /* 0x000000ffff687224 */ /* 0x100fe200078e0087 */
[----:B------:R-:W-:Y:S01]  /*2200*/  FMNMX.FTZ R14, R42, R13, !PT ;  /* 0x0000000d2a0e7209 */ /* 0x000fe20007810000 */
[--C-:B------:R-:W-:Y:S02]  /*2210*/  IMAD.MOV.U32 R103, RZ, RZ, R135.reuse ;  /* 0x000000ffff677224 */ /* 0x100fe400078e0087 */
[----:B------:R-:W2:Y:S01]  /*2220*/  MUFU.TANH R20, R20 ;  /* 0x0000001400147308 */ /* 0x000ea20000002400 */
[----:B0-----:R-:W-:Y:S01]  /*2230*/  FSEL R12, R15, -INF , P6 ;  /* 0xff8000000f0c7808 */ /* 0x001fe20003000000 */
[--C-:B------:R-:W-:Y:S01]  /*2240*/  IMAD.MOV.U32 R102, RZ, RZ, R135.reuse ;  /* 0x000000ffff667224 */ /* 0x100fe200078e0087 */
[----:B------:R-:W-:Y:S01]  /*2250*/  ISETP.GT.AND P6, PT, R70, 0x38, PT ;  /* 0x000000384600780c */ /* 0x000fe20003fc4270 */
[--C-:B------:R-:W-:Y:S02]  /*2260*/  IMAD.MOV.U32 R100, RZ, RZ, R135.reuse ;  /* 0x000000ffff647224 */ /* 0x100fe400078e0087 */
[----:B------:R-:W-:-:S02]  /*2270*/  IMAD.MOV.U32 R99, RZ, RZ, R135 ;  /* 0x000000ffff637224 */ /* 0x000fc400078e0087 */
[----:B------:R-:W0:Y:S01]  /*2280*/  MUFU.TANH R46, R46 ;  /* 0x0000002e002e7308 */ /* 0x000e220000002400 */
[----:B-1----:R-:W-:Y:S01]  /*2290*/  FSEL R41, R41, -INF , P1 ;  /* 0xff80000029297808 */ /* 0x002fe20000800000 */
[--C-:B------:R-:W-:Y:S02]  /*22a0*/  IMAD.MOV.U32 R98, RZ, RZ, R135.reuse ;  /* 0x000000ffff627224 */ /* 0x100fe400078e0087 */
[--C-:B------:R-:W-:Y:S01]  /*22b0*/  IMAD.MOV.U32 R96, RZ, RZ, R135.reuse ;  /* 0x000000ffff607224 */ /* 0x100fe200078e0087 */
[----:B------:R-:W-:Y:S01]  /*22c0*/  FMNMX.FTZ R13, R41, R14, !PT ;  /* 0x0000000e290d7209 */ /* 0x000fe20007810000 */
[--C-:B------:R-:W-:Y:S02]  /*22d0*/  IMAD.MOV.U32 R95, RZ, RZ, R135.reuse ;  /* 0x000000ffff5f7224 */ /* 0x100fe400078e0087 */
[----:B------:R-:W1:Y:S01]  /*22e0*/  MUFU.TANH R24, R24 ;  /* 0x0000001800187308 */ /* 0x000e620000002400 */
[----:B--2---:R-:W-:Y:S01]  /*22f0*/  FSEL R21, R20, -INF , P5 ;  /* 0xff80000014157808 */ /* 0x004fe20002800000 */
[--C-:B------:R-:W-:Y:S01]  /*2300*/  IMAD.MOV.U32 R94, RZ, RZ, R135.reuse ;  /* 0x000000ffff5e7224 */ /* 0x100fe200078e0087 */
[----:B------:R-:W-:Y:S01]  /*2310*/  ISETP.GT.AND P5, PT, R70, 0x39, PT ;  /* 0x000000394600780c */ /* 0x000fe20003fa4270 */
[----:B------:R-:W-:-:S02]  /*2320*/  IMAD.MOV.U32 R92, RZ, RZ, R135 ;  /* 0x000000ffff5c7224 */ /* 0x000fc400078e0087 */
[--C-:B------:R-:W-:Y:S02]  /*2330*/  IMAD.MOV.U32 R91, RZ, RZ, R135.reuse ;  /* 0x000000ffff5b7224 */ /* 0x100fe400078e0087 */
[----:B------:R-:W2:Y:S01]  /*2340*/  MUFU.TANH R45, R45 ;  /* 0x0000002d002d7308 */ /* 0x000ea20000002400 */
[----:B0-----:R-:W-:Y:S01]  /*2350*/  FSEL R46, R46, -INF , P6 ;  /* 0xff8000002e2e7808 */ /* 0x001fe20003000000 */
[----:B------:R-:W-:-:S03]  /*2360*/  IMAD.MOV.U32 R90, RZ, RZ, R135 ;  /* 0x000000ffff5a7224 */ /* 0x000fc600078e0087 */
        /* <DEDUP_REMOVED lines=63> */
[----:B------:R-:W-:Y:S02]  /*2760*/  ISETP.GT.AND P6, PT, R70, 0x68, PT ;  /* 0x000000684600780c */ /* 0x000fe40003fc4270 */
[----:B------:R-:W-:-:S03]  /*2770*/  FMNMX.FTZ R43, R4, R5, !PT ;  /* 0x00000005042b7209 */ /* 0x000fc60007810000 */
[----:B------:R-:W0:Y:S01]  /*2780*/  MUFU.TANH R71, R71 ;  /* 0x0000004700477308 */ /* 0x000e220000002400 */
[----:B-1----:R-:W-:-:S04]  /*2790*/  FSEL R69, R69, -INF , P1 ;  /* 0xff80000045457808 */ /* 0x002fc80000800000 */
        /* <DEDUP_REMOVED lines=19> */
[----:B-1----:R-:W-:Y:S02]  /*28d0*/  FSEL R73, R73, -INF , P4 ;  /* 0xff80000049497808 */ /* 0x002fe40002000000 */
[----:B------:R-:W-:Y:S02]  /*28e0*/  FMNMX.FTZ R44, R8, R47, !PT ;  /* 0x0000002f082c7209 */ /* 0x000fe40007810000 */
[----:B------:R-:W-:Y:S02]  /*28f0*/  FMNMX.FTZ R35, R73, R36, !PT ;  /* 0x0000002449237209 */ /* 0x000fe40007810000 */
[----:B------:R-:W-:Y:S01]  /*2900*/  FMNMX.FTZ R47, R9, R44, !PT ;  /* 0x0000002c092f7209 */ /* 0x000fe20007810000 */
[----:B------:R-:W1:Y:S01]  /*2910*/  MUFU.TANH R51, R51 ;  /* 0x0000003300337308 */ /* 0x000e620000002400 */
[----:B--2---:R-:W-:Y:S02]  /*2920*/  FSEL R32, R52, -INF , P2 ;  /* 0xff80000034207808 */ /* 0x004fe40001000000 */
[----:B------:R-:W-:-:S02]  /*2930*/  ISETP.GT.AND P2, PT, R70, 0x78, PT ;  /* 0x000000784600780c */ /* 0x000fc40003f44270 */
        /* <DEDUP_REMOVED lines=11> */
[----:B0-----:R-:W-:-:S04]  /*29f0*/  FSEL R51, R87, -INF , P1 ;  /* 0xff80000057337808 */ /* 0x001fc80000800000 */
[----:B------:R-:W-:-:S03]  /*2a00*/  FMNMX.FTZ R36, R51, R36, !PT ;  /* 0x0000002433247209 */ /* 0x000fc60007810000 */
[----:B------:R-:W0:Y:S01]  /*2a10*/  MUFU.TANH R78, R80 ;  /* 0x00000050004e7308 */ /* 0x000e220000002400 */
[----:B-1----:R-:W-:Y:S01]  /*2a20*/  FSEL R76, R76, -INF , P6 ;  /* 0xff8000004c4c7808 */ /* 0x002fe20003000000 */
[----:B------:R-:W1:Y:S06]  /*2a30*/  SHFL.BFLY PT, R35, R36, 0x2, 0x1f ;  /* 0x0c401f0024237f89 */ /* 0x000e6c00000e0000 */
[----:B------:R-:W3:Y:S01]  /*2a40*/  MUFU.TANH R79, R81 ;  /* 0x00000051004f7308 */ /* 0x000ee20000002400 */
[----:B--2---:R-:W-:-:S07]  /*2a50*/  FSEL R77, R77, -INF , P5 ;  /* 0xff8000004d4d7808 */ /* 0x004fce0002800000 */
[----:B------:R-:W2:Y:S01]  /*2a60*/  MUFU.TANH R84, R84 ;  /* 0x0000005400547308 */ /* 0x000ea20000002400 */
[----:B0-----:R-:W-:-:S07]  /*2a70*/  FSEL R78, R78, -INF , P4 ;  /* 0xff8000004e4e7808 */ /* 0x001fce0002000000 */
[----:B------:R-:W0:Y:S01]  /*2a80*/  MUFU.TANH R85, R85 ;  /* 0x0000005500557308 */ /* 0x000e220000002400 */
[----:B---3--:R-:W-:Y:S02]  /*2a90*/  FSEL R79, R79, -INF , P3 ;  /* 0xff8000004f4f7808 */ /* 0x008fe40001800000 */
[----:B-1----:R-:W-:-:S05]  /*2aa0*/  FMNMX.FTZ R35, R36, R35, !PT ;  /* 0x0000002324237209 */ /* 0x002fca0007810000 */
[----:B------:R-:W1:Y:S01]  /*2ab0*/  SHFL.BFLY PT, R52, R35, 0x1, 0x1f ;  /* 0x0c201f0023347f89 */ /* 0x000e6200000e0000 */
[----:B--2---:R-:W-:Y:S02]  /*2ac0*/  FSEL R80, R84, -INF , P2 ;  /* 0xff80000054507808 */ /* 0x004fe40001000000 */
[----:B0-----:R-:W-:Y:S02]  /*2ad0*/  FSEL R81, R85, -INF , P1 ;  /* 0xff80000055517808 */ /* 0x001fe40000800000 */
[----:B-1----:R-:W-:-:S04]  /*2ae0*/  FMNMX.FTZ R52, R35, R52, !PT ;  /* 0x0000003423347209 */ /* 0x002fc80007810000 */
        /* <DEDUP_REMOVED lines=11> */
[--C-:B------:R-:W-:Y:S01]  /*2ba0*/  FFMA.FTZ R59, R34, UR4, -R70.reuse ;  /* 0x00000004223b7c23 */ /* 0x100fe20008010846 */
[----:B------:R0:W-:Y:S01]  /*2bb0*/  MUFU.EX2 R44, R60 ;  /* 0x0000003c002c7308 */ /* 0x0001e20000000800 */
        /* <DEDUP_REMOVED lines=9> */
[----:B0-----:R-:W-:Y:S01]  /*2c50*/  FMNMX.FTZ R60, R25, R58, !PT ;  /* 0x0000003a193c7209 */ /* 0x001fe20007810000 */
[--C-:B------:R-:W-:Y:S01]  /*2c60*/  FFMA.FTZ R53, R56, UR4, -R70.reuse ;  /* 0x0000000438357c23 */ /* 0x100fe20008010846 */
[--C-:B------:R-:W-:Y:S01]  /*2c70*/  FFMA.FTZ R38, R38, UR4, -R70.reuse ;  /* 0x0000000426267c23 */ /* 0x100fe20008010846 */
[--C-:B------:R-:W-:Y:S01]  /*2c80*/  FFMA.FTZ R56, R71, UR4, -R70.reuse ;  /* 0x0000000447387c23 */ /* 0x100fe20008010846 */
[----:B------:R-:W-:Y:S01]  /*2c90*/  FMNMX.FTZ R60, R27, R60, !PT ;  /* 0x0000003c1b3c7209 */ /* 0x000fe20007810000 */
[--C-:B------:R-:W-:Y:S01]  /*2ca0*/  FFMA.FTZ R65, R72, UR4, -R70.reuse ;  /* 0x0000000448417c23 */ /* 0x100fe20008010846 */
[----:B------:R0:W-:Y:S01]  /*2cb0*/  MUFU.EX2 R58, R62 ;  /* 0x0000003e003a7308 */ /* 0x0001e20000000800 */
[--C-:B-1----:R-:W-:Y:S01]  /*2cc0*/  FFMA.FTZ R61, R37, UR4, -R70.reuse ;  /* 0x00000004253d7c23 */ /* 0x102fe20008010846 */
[----:B------:R-:W-:Y:S01]  /*2cd0*/  FMNMX.FTZ R57, R13, R60, !PT ;  /* 0x0000003c0d397209 */ /* 0x000fe20007810000 */
[--C-:B------:R-:W-:Y:S01]  /*2ce0*/  FFMA.FTZ R60, R45, UR4, -R70.reuse ;  /* 0x000000042d3c7c23 */ /* 0x100fe20008010846 */
[----:B------:R-:W-:-:S02]  /*2cf0*/  FFMA.FTZ R51, R51, UR4, -R70 ;  /* 0x0000000433337c23 */ /* 0x000fc40008010846 */
[----:B------:R-:W-:Y:S02]  /*2d00*/  FMNMX.FTZ R34, R14, R57, !PT ;  /* 0x000000390e227209 */ /* 0x000fe40007810000 */
[----:B------:R-:W-:Y:S01]  /*2d10*/  MUFU.EX2 R35, R35 ;  /* 0x0000002300237308 */ /* 0x000fe20000000800 */
[----:B0-----:R-:W-:Y:S01]  /*2d20*/  FFMA.FTZ R62, R54, UR4, -R70 ;  /* 0x00000004363e7c23 */ /* 0x001fe20008010846 */
[----:B------:R-:W-:-:S04]  /*2d30*/  FMNMX.FTZ R34, R15, R34, !PT ;  /* 0x000000220f227209 */ /* 0x000fc80007810000 */
[----:B------:R-:W-:Y:S02]  /*2d40*/  FMNMX.FTZ R57, R19, R34, !PT ;  /* 0x0000002213397209 */ /* 0x000fe40007810000 */
[----:B------:R-:W0:Y:S02]  /*2d50*/  MUFU.EX2 R36, R36 ;  /* 0x0000002400247308 */ /* 0x000e240000000800 */
[----:B------:R-:W-:-:S04]  /*2d60*/  FMNMX.FTZ R34, R20, R57, !PT ;  /* 0x0000003914227209 */ /* 0x000fc80007810000 */
[----:B------:R-:W-:Y:S01]  /*2d70*/  FMNMX.FTZ R37, R23, R34, !PT ;  /* 0x0000002217257209 */ /* 0x000fe20007810000 */
[----:B------:R-:W-:Y:S01]  /*2d80*/  FFMA.FTZ R34, R42, UR4, -R70 ;  /* 0x000000042a227c23 */ /* 0x000fe20008010846 */
[----:B------:R-:W1:Y:S02]  /*2d90*/  MUFU.EX2 R39, R39 ;  /* 0x0000002700277308 */ /* 0x000e640000000800 */
[----:B------:R-:W-:-:S04]  /*2da0*/  FMNMX.FTZ R37, R26, R37, !PT ;  /* 0x000000251a257209 */ /* 0x000fc80007810000 */
[----:B------:R-:W-:Y:S01]  /*2db0*/  FMNMX.FTZ R42, R28, R37, !PT ;  /* 0x000000251c2a7209 */ /* 0x000fe20007810000 */
[----:B------:R-:W-:Y:S01]  /*2dc0*/  FFMA.FTZ R37, R41, UR4, -R70 ;  /* 0x0000000429257c23 */ /* 0x000fe20008010846 */
[----:B------:R-:W2:Y:S02]  /*2dd0*/  MUFU.EX2 R40, R40 ;  /* 0x0000002800287308 */ /* 0x000ea40000000800 */
[----:B------:R-:W-:-:S04]  /*2de0*/  FMNMX.FTZ R41, R29, R42, !PT ;  /* 0x0000002a1d297209 */ /* 0x000fc80007810000 */
[----:B------:R-:W-:Y:S01]  /*2df0*/  FMNMX.FTZ R42, R30, R41, !PT ;  /* 0x000000291e2a7209 */ /* 0x000fe20007810000 */
[----:B------:R-:W-:Y:S01]  /*2e00*/  FFMA.FTZ R41, R46, UR4, -R70 ;  /* 0x000000042e297c23 */ /* 0x000fe20008010846 */
[----:B------:R-:W-:Y:S02]  /*2e10*/  MUFU.EX2 R43, R43 ;  /* 0x0000002b002b7308 */ /* 0x000fe40000000800 */
[----:B------:R-:W-:-:S04]  /*2e20*/  FMNMX.FTZ R57, R31, R42, !PT ;  /* 0x0000002a1f397209 */ /* 0x000fc80007810000 */
[----:B------:R-:W-:Y:S02]  /*2e30*/  FMNMX.FTZ R42, R32, R57, !PT ;  /* 0x00000039202a7209 */ /* 0x000fe40007810000 */
[----:B------:R-:W-:Y:S02]  /*2e40*/  MUFU.EX2 R47, R47 ;  /* 0x0000002f002f7308 */ /* 0x000fe40000000800 */
[----:B------:R-:W-:-:S04]  /*2e50*/  FMNMX.FTZ R45, R33, R42, !PT ;  /* 0x0000002a212d7209 */ /* 0x000fc80007810000 */
[----:B------:R-:W-:Y:S01]  /*2e60*/  FMNMX.FTZ R46, R76, R45, !PT ;  /* 0x0000002d4c2e7209 */ /* 0x000fe20007810000 */
[--C-:B------:R-:W-:Y:S01]  /*2e70*/  FFMA.FTZ R45, R50, UR4, -R70.reuse ;  /* 0x00000004322d7c23 */ /* 0x100fe20008010846 */
[----:B------:R-:W-:Y:S01]  /*2e80*/  FFMA.FTZ R50, R49, UR4, -R70 ;  /* 0x0000000431327c23 */ /* 0x000fe20008010846 */
[----:B------:R-:W-:Y:S01]  /*2e90*/  MUFU.EX2 R42, R60 ;  /* 0x0000003c002a7308 */ /* 0x000fe20000000800 */
[----:B------:R-:W-:-:S04]  /*2ea0*/  FMNMX.FTZ R57, R77, R46, !PT ;  /* 0x0000002e4d397209 */ /* 0x000fc80007810000 */
[----:B------:R-:W-:-:S03]  /*2eb0*/  FMNMX.FTZ R46, R78, R57, !PT ;  /* 0x000000394e2e7209 */ /* 0x000fc60007810000 */
[----:B------:R3:W-:Y:S01]  /*2ec0*/  MUFU.EX2 R60, R50 ;  /* 0x00000032003c7308 */ /* 0x0007e20000000800 */
[----:B------:R-:W-:-:S04]  /*2ed0*/  FMNMX.FTZ R49, R79, R46, !PT ;  /* 0x0000002e4f317209 */ /* 0x000fc80007810000 */
[----:B------:R-:W-:Y:S01]  /*2ee0*/  FMNMX.FTZ R46, R80, R49, !PT ;  /* 0x00000031502e7209 */ /* 0x000fe20007810000 */
[--C-:B------:R-:W-:Y:S01]  /*2ef0*/  FFMA.FTZ R49, R66, UR4, -R70.reuse ;  /* 0x0000000442317c23 */ /* 0x100fe20008010846 */
[--C-:B------:R-:W-:Y:S01]  /*2f00*/  FFMA.FTZ R66, R73, UR4, -R70.reuse ;  /* 0x0000000449427c23 */ /* 0x100fe20008010846 */
[----:B------:R-:W-:Y:S01]  /*2f10*/  MUFU.EX2 R59, R59 ;  /* 0x0000003b003b7308 */ /* 0x000fe20000000800 */
[----:B------:R-:W-:Y:S01]  /*2f20*/  FMNMX.FTZ R54, R81, R46, !PT ;  /* 0x0000002e51367209 */ /* 0x000fe20007810000 */
[--C-:B------:R-:W-:Y:S01]  /*2f30*/  FFMA.FTZ R46, R55, UR4, -R70.reuse ;  /* 0x00000004372e7c23 */ /* 0x100fe20008010846 */
[--C-:B---3--:R-:W-:Y:S01]  /*2f40*/  FFMA.FTZ R50, R67, UR4, -R70.reuse ;  /* 0x0000000443327c23 */ /* 0x108fe20008010846 */
[--C-:B------:R-:W-:Y:S01]  /*2f50*/  FFMA.FTZ R55, R69, UR4, -R70.reuse ;  /* 0x0000000445377c23 */ /* 0x100fe20008010846 */
[--C-:B------:R-:W-:Y:S01]  /*2f60*/  FFMA.FTZ R67, R74, UR4, -R70.reuse ;  /* 0x000000044a437c23 */ /* 0x100fe20008010846 */
[----:B------:R-:W3:Y:S02]  /*2f70*/  SHFL.BFLY PT, R57, R54, 0x2, 0x1f ;  /* 0x0c401f0036397f89 */ /* 0x000ee400000e0000 */
[----:B------:R-:W-:Y:S08]  /*2f80*/  MUFU.EX2 R38, R38 ;  /* 0x0000002600267308 */ /* 0x000ff00000000800 */
[----:B------:R-:W-:Y:S08]  /*2f90*/  MUFU.EX2 R61, R61 ;  /* 0x0000003d003d7308 */ /* 0x000ff00000000800 */
[----:B------:R-:W-:Y:S01]  /*2fa0*/  MUFU.EX2 R34, R34 ;  /* 0x0000002200227308 */ /* 0x000fe20000000800 */
[----:B---3--:R-:W-:Y:S01]  /*2fb0*/  FMNMX.FTZ R64, R54, R57, !PT ;  /* 0x0000003936407209 */ /* 0x008fe20007810000 */
[----:B------:R-:W-:-:S06]  /*2fc0*/  FFMA.FTZ R54, R68, UR4, -R70 ;  /* 0x0000000444367c23 */ /* 0x000fcc0008010846 */
[----:B------:R-:W-:Y:S01]  /*2fd0*/  MUFU.EX2 R37, R37 ;  /* 0x0000002500257308 */ /* 0x000fe20000000800 */
[----:B------:R-:W3:Y:S07]  /*2fe0*/  SHFL.BFLY PT, R57, R64, 0x1, 0x1f ;  /* 0x0c201f0040397f89 */ /* 0x000eee00000e0000 */
[----:B------:R-:W-:Y:S08]  /*2ff0*/  MUFU.EX2 R41, R41 ;  /* 0x0000002900297308 */ /* 0x000ff00000000800 */
[----:B------:R-:W-:Y:S08]  /*3000*/  MUFU.EX2 R45, R45 ;  /* 0x0000002d002d7308 */ /* 0x000ff00000000800 */
[----:B------:R-:W-:Y:S01]  /*3010*/  MUFU.EX2 R62, R62 ;  /* 0x0000003e003e7308 */ /* 0x000fe20000000800 */
[----:B---3--:R-:W-:Y:S01]  /*3020*/  FMNMX.FTZ R57, R64, R57, !PT ;  /* 0x0000003940397209 */ /* 0x008fe20007810000 */
[----:B------:R-:W-:-:S03]  /*3030*/  FFMA.FTZ R64, R75, UR4, -R70 ;  /* 0x000000044b407c23 */ /* 0x000fc60008010846 */
[C---:B------:R-:W-:Y:S01]  /*3040*/  FSETP.NEU.FTZ.AND P1, PT, R57.reuse, -INF , PT ;  /* 0xff8000003900780b */ /* 0x040fe20003f3d000 */
[----:B------:R-:W-:Y:S02]  /*3050*/  FMUL.FTZ R68, R57, UR4 ;  /* 0x0000000439447c20 */ /* 0x000fe40008410000 */
[----:B------:R-:W-:Y:S03]  /*3060*/  MUFU.EX2 R63, R63 ;  /* 0x0000003f003f7308 */ /* 0x000fe60000000800 */
[----:B------:R-:W-:-:S05]  /*3070*/  FSEL R84, R68, RZ, P1 ;  /* 0x000000ff44547208 */ /* 0x000fca0000800000 */
[----:B------:R-:W-:Y:S01]  /*3080*/  MUFU.EX2 R46, R46 ;  /* 0x0000002e002e7308 */ /* 0x000fe20000000800 */
[--C-:B------:R-:W-:Y:S01]  /*3090*/  FFMA.FTZ R70, R8, UR4, -R84.reuse ;  /* 0x0000000408467c23 */ /* 0x100fe20008010854 */
[-C--:B------:R-:W-:Y:S01]  /*30a0*/  LEA.HI R8, R18, R17.reuse, RZ, 0x4 ;  /* 0x0000001112087211 */ /* 0x080fe200078f20ff */
[--C-:B------:R-:W-:Y:S01]  /*30b0*/  FFMA.FTZ R72, R10, UR4, -R84.reuse ;  /* 0x000000040a487c23 */ /* 0x100fe20008010854 */
[--C-:B------:R-:W-:Y:S01]  /*30c0*/  FFMA.FTZ R71, R9, UR4, -R84.reuse ;  /* 0x0000000409477c23 */ /* 0x100fe20008010854 */
[--C-:B------:R-:W-:Y:S01]  /*30d0*/  FFMA.FTZ R75, R11, UR4, -R84.reuse ;  /* 0x000000040b4b7c23 */ /* 0x100fe20008010854 */
[----:B------:R-:W-:Y:S01]  /*30e0*/  LOP3.LUT R10, R8, 0xfffffff0, RZ, 0xc0, !PT ;  /* 0xfffffff0080a7812 */ /* 0x000fe200078ec0ff */
[--C-:B------:R-:W-:Y:S01]  /*30f0*/  FFMA.FTZ R68, R13, UR4, -R84.reuse ;  /* 0x000000040d447c23 */ /* 0x100fe20008010854 */
[--C-:B------:R-:W-:Y:S01]  /*3100*/  FFMA.FTZ R4, R4, UR4, -R84.reuse ;  /* 0x0000000404047c23 */ /* 0x100fe20008010854 */
[--C-:B------:R-:W-:Y:S01]  /*3110*/  FFMA.FTZ R5, R5, UR4, -R84.reuse ;  /* 0x0000000405057c23 */ /* 0x100fe20008010854 */
[----:B------:R-:W-:Y:S01]  /*3120*/  FFMA.FTZ R6, R6, UR4, -R84 ;  /* 0x0000000406067c23 */ /* 0x000fe20008010854 */
[----:B------:R-:W-:Y:S01]  /*3130*/  IMAD.IADD R10, R17, 0x1, -R10 ;  /* 0x00000001110a7824 */ /* 0x000fe200078e0a0a */
[----:B------:R-:W-:Y:S01]  /*3140*/  LEA.HI R17, R18, R17, RZ, 0x5 ;  /* 0x0000001112117211 */ /* 0x000fe200078f28ff */
[--C-:B------:R-:W-:Y:S01]  /*3150*/  FFMA.FTZ R7, R7, UR4, -R84.reuse ;  /* 0x0000000407077c23 */ /* 0x100fe20008010854 */
[----:B------:R-:W-:Y:S01]  /*3160*/  MUFU.EX2 R4, R4 ;  /* 0x0000000400047308 */ /* 0x000fe20000000800 */
[----:B------:R-:W-:Y:S01]  /*3170*/  FFMA.FTZ R73, R12, UR4, -R84 ;  /* 0x000000040c497c23 */ /* 0x000fe20008010854 */
[----:B------:R-:W-:Y:S01]  /*3180*/  SHF.R.S32.HI R9, RZ, 0x1f, R10 ;  /* 0x0000001fff097819 */ /* 0x000fe2000001140a */
[--C-:B------:R-:W-:Y:S01]  /*3190*/  FFMA.FTZ R82, R21, UR4, -R84.reuse ;  /* 0x0000000415527c23 */ /* 0x100fe20008010854 */
[--C-:B------:R-:W-:Y:S01]  /*31a0*/  FFMA.FTZ R15, R15, UR4, -R84.reuse ;  /* 0x000000040f0f7c23 */ /* 0x100fe20008010854 */
[--C-:B------:R-:W-:Y:S01]  /*31b0*/  FFMA.FTZ R74, R24, UR4, -R84.reuse ;  /* 0x00000004184a7c23 */ /* 0x100fe20008010854 */
[----:B------:R-:W-:Y:S01]  /*31c0*/  LEA.HI R9, R9, R10, RZ, 0x3 ;  /* 0x0000000a09097211 */ /* 0x000fe200078f18ff */
[--C-:B------:R-:W-:Y:S01]  /*31d0*/  FFMA.FTZ R83, R25, UR4, -R84.reuse ;  /* 0x0000000419537c23 */ /* 0x100fe20008010854 */
[----:B------:R-:W3:Y:S01]  /*31e0*/  MUFU.EX2 R5, R5 ;  /* 0x0000000500057308 */ /* 0x000ee20000000800 */
[--C-:B------:R-:W-:Y:S01]  /*31f0*/  FFMA.FTZ R21, R27, UR4, -R84.reuse ;  /* 0x000000041b157c23 */ /* 0x100fe20008010854 */
[----:B------:R-:W-:Y:S01]  /*3200*/  LOP3.LUT R11, R9, 0xfffffff8, RZ, 0xc0, !PT ;  /* 0xfffffff8090b7812 */ /* 0x000fe200078ec0ff */
[--C-:B------:R-:W-:Y:S01]  /*3210*/  FFMA.FTZ R85, R33, UR4, -R84.reuse ;  /* 0x0000000421557c23 */ /* 0x100fe20008010854 */
[----:B------:R-:W-:Y:S01]  /*3220*/  SHF.L.U32 R9, R9, 0x6, RZ ;  /* 0x0000000609097819 */ /* 0x000fe200000006ff */
[--C-:B------:R-:W-:Y:S01]  /*3230*/  FFMA.FTZ R69, R14, UR4, -R84.reuse ;  /* 0x000000040e457c23 */ /* 0x100fe20008010854 */
[----:B------:R-:W-:Y:S01]  /*3240*/  IADD3 R11, R10, -R11, RZ ;  /* 0x8000000b0a0b7210 */ /* 0x000fe20007ffe0ff */
[----:B------:R-:W-:Y:S01]  /*3250*/  FFMA.FTZ R30, R30, UR4, -R84 ;  /* 0x000000041e1e7c23 */ /* 0x000fe20008010854 */
[----:B------:R-:W-:Y:S01]  /*3260*/  SHF.R.S32.HI R10, RZ, 0x4, R8 ;  /* 0x00000004ff0a7819 */ /* 0x000fe20000011408 */
[----:B------:R-:W4:Y:S01]  /*3270*/  MUFU.EX2 R6, R6 ;  /* 0x0000000600067308 */ /* 0x000f220000000800 */
[----:B------:R-:W-:Y:S01]  /*3280*/  LOP3.LUT R9, R9, 0x7ffffe00, RZ, 0xc0, !PT ;  /* 0x7ffffe0009097812 */ /* 0x000fe200078ec0ff */
[C---:B------:R-:W-:Y:S01]  /*3290*/  IMAD.SHL.U32 R8, R11.reuse, 0x40, RZ ;  /* 0x000000400b087824 */ /* 0x040fe200078e00ff */
[C---:B------:R-:W-:Y:S01]  /*32a0*/  LOP3.LUT P1, RZ, R11.reuse, 0x4, RZ, 0xc0, !PT ;  /* 0x000000040bff7812 */ /* 0x040fe2000782c0ff */
[----:B------:R-:W-:Y:S01]  /*32b0*/  IMAD.SHL.U32 R13, R10, 0x8, RZ ;  /* 0x000000080a0d7824 */ /* 0x000fe200078e00ff */
[----:B------:R-:W-:Y:S01]  /*32c0*/  LOP3.LUT P2, RZ, R11, 0x2, RZ, 0xc0, !PT ;  /* 0x000000020bff7812 */ /* 0x000fe2000784c0ff */
[--C-:B------:R-:W-:Y:S01]  /*32d0*/  FFMA.FTZ R20, R20, UR4, -R84.reuse ;  /* 0x0000000414147c23 */ /* 0x100fe20008010854 */
[----:B------:R-:W-:Y:S01]  /*32e0*/  LOP3.LUT R8, R8, 0x1c0, RZ, 0xc0, !PT ;  /* 0x000001c008087812 */ /* 0x000fe200078ec0ff */
[----:B------:R-:W5:Y:S01]  /*32f0*/  MUFU.EX2 R7, R7 ;  /* 0x0000000700077308 */ /* 0x000f620000000800 */
[--C-:B------:R-:W-:Y:S01]  /*3300*/  FFMA.FTZ R29, R29, UR4, -R84.reuse ;  /* 0x000000041d1d7c23 */ /* 0x100fe20008010854 */
[--C-:B------:R-:W-:Y:S01]  /*3310*/  FFMA.FTZ R23, R23, UR4, -R84.reuse ;  /* 0x0000000417177c23 */ /* 0x100fe20008010854 */
[----:B------:R-:W-:Y:S01]  /*3320*/  LOP3.LUT R13, R8, 0x8, R13, 0xf8, !PT ;  /* 0x00000008080d7812 */ /* 0x000fe200078ef80d */
[----:B------:R-:W-:Y:S01]  /*3330*/  FFMA.FTZ R26, R26, UR4, -R84 ;  /* 0x000000041a1a7c23 */ /* 0x000fe20008010854 */
[----:B------:R-:W-:Y:S01]  /*3340*/  SHF.R.U32.HI R10, RZ, 0x3, R8 ;  /* 0x00000003ff0a7819 */ /* 0x000fe20000011608 */
[----:B------:R-:W-:-:S02]  /*3350*/  IMAD.SHL.U32 R8, R17, 0x20, RZ ;  /* 0x0000002011087824 */ /* 0x000fc400078e00ff */
[--C-:B------:R-:W-:Y:S01]  /*3360*/  FFMA.FTZ R17, R19, UR4, -R84.reuse ;  /* 0x0000000413117c23 */ /* 0x100fe20008010854 */
[----:B------:R-:W-:Y:S01]  /*3370*/  MUFU.EX2 R70, R70 ;  /* 0x0000004600467308 */ /* 0x000fe20000000800 */
[----:B------:R-:W-:Y:S01]  /*3380*/  LOP3.LUT R10, R13, R10, RZ, 0x3c, !PT ;  /* 0x0000000a0d0a7212 */ /* 0x000fe200078e3cff */
[--C-:B------:R-:W-:Y:S01]  /*3390*/  FFMA.FTZ R19, R28, UR4, -R84.reuse ;  /* 0x000000041c137c23 */ /* 0x100fe20008010854 */
[----:B------:R-:W-:Y:S01]  /*33a0*/  LOP3.LUT R8, R8, 0x7ffffc00, RZ, 0xc0, !PT ;  /* 0x7ffffc0008087812 */ /* 0x000fe200078ec0ff */
[--C-:B------:R-:W-:Y:S01]  /*33b0*/  FFMA.FTZ R28, R32, UR4, -R84.reuse ;  /* 0x00000004201c7c23 */ /* 0x100fe20008010854 */
[--C-:B------:R-:W-:Y:S01]  /*33c0*/  FFMA.FTZ R31, R31, UR4, -R84.reuse ;  /* 0x000000041f1f7c23 */ /* 0x100fe20008010854 */
[----:B------:R-:W-:Y:S01]  /*33d0*/  FFMA.FTZ R76, R76, UR4, -R84 ;  /* 0x000000044c4c7c23 */ /* 0x000fe20008010854 */
[----:B------:R-:W-:Y:S01]  /*33e0*/  IADD3 R86, R10, R9, R8 ;  /* 0x000000090a567210 */ /* 0x000fe20007ffe008 */
[----:B0-----:R-:W-:Y:S01]  /*33f0*/  FADD.FTZ R8, R35, R36 ;  /* 0x0000002423087221 */ /* 0x001fe20000010000 */
[----:B------:R-:W0:Y:S01]  /*3400*/  MUFU.EX2 R71, R71 ;  /* 0x0000004700477308 */ /* 0x000e220000000800 */
[--C-:B------:R-:W-:Y:S01]  /*3410*/  FFMA.FTZ R77, R77, UR4, -R84.reuse ;  /* 0x000000044d4d7c23 */ /* 0x100fe20008010854 */
[----:B------:R-:W-:Y:S01]  /*3420*/  FFMA.FTZ R78, R78, UR4, -R84 ;  /* 0x000000044e4e7c23 */ /* 0x000fe20008010854 */
[----:B-1----:R-:W-:Y:S01]  /*3430*/  FADD.FTZ R9, R39, R8 ;  /* 0x0000000827097221 */ /* 0x002fe20000010000 */
[--C-:B------:R-:W-:Y:S01]  /*3440*/  FFMA.FTZ R79, R79, UR4, -R84.reuse ;  /* 0x000000044f4f7c23 */ /* 0x100fe20008010854 */
[--C-:B------:R-:W-:Y:S01]  /*3450*/  FFMA.FTZ R80, R80, UR4, -R84.reuse ;  /* 0x0000000450507c23 */ /* 0x100fe20008010854 */
[----:B------:R-:W-:Y:S01]  /*3460*/  FFMA.FTZ R81, R81, UR4, -R84 ;  /* 0x0000000451517c23 */ /* 0x000fe20008010854 */
[----:B--2---:R-:W-:Y:S01]  /*3470*/  FADD.FTZ R8, R40, R9 ;  /* 0x0000000928087221 */ /* 0x004fe20000010000 */
[----:B---3--:R-:W-:Y:S01]  /*3480*/  FADD.FTZ R9, R4, R5 ;  /* 0x0000000504097221 */ /* 0x008fe20000010000 */
[----:B------:R-:W-:Y:S01]  /*3490*/  MUFU.EX2 R72, R72 ;  /* 0x0000004800487308 */ /* 0x000fe20000000800 */
[----:B------:R-:W-:Y:S01]  /*34a0*/  F2FP.BF16.F32.PACK_AB R13, R44, R43 ;  /* 0x0000002b2c0d723e */ /* 0x000fe200000010ff */
[----:B------:R-:W-:Y:S01]  /*34b0*/  FADD.FTZ R11, R43, R8 ;  /* 0x000000082b0b7221 */ /* 0x000fe20000010000 */
[----:B----4-:R-:W-:Y:S01]  /*34c0*/  FADD.FTZ R8, R6, R9 ;  /* 0x0000000906087221 */ /* 0x010fe20000010000 */
[----:B------:R-:W-:Y:S01]  /*34d0*/  F2FP.BF16.F32.PACK_AB R27, R61, R38 ;  /* 0x000000263d1b723e */ /* 0x000fe200000010ff */
[----:B------:R-:W-:-:S02]  /*34e0*/  IMAD.MOV.U32 R43, RZ, RZ, 0x40 ;  /* 0x00000040ff2b7424 */ /* 0x000fc400078e00ff */
[----:B------:R-:W-:Y:S01]  /*34f0*/  FADD.FTZ R10, R44, R11 ;  /* 0x0000000b2c0a7221 */ /* 0x000fe20000010000 */
[----:B-----5:R-:W-:Y:S01]  /*3500*/  FADD.FTZ R9, R7, R8 ;  /* 0x0000000807097221 */ /* 0x020fe20000010000 */
[----:B------:R-:W1:Y:S01]  /*3510*/  MUFU.EX2 R75, R75 ;  /* 0x0000004b004b7308 */ /* 0x000e620000000800 */
[----:B0-----:R-:W-:Y:S01]  /*3520*/  F2FP.BF16.F32.PACK_AB R12, R71, R70 ;  /* 0x00000046470c723e */ /* 0x001fe200000010ff */
[----:B------:R-:W-:Y:S01]  /*3530*/  FADD.FTZ R11, R47, R10 ;  /* 0x0000000a2f0b7221 */ /* 0x000fe20000010000 */
[----:B------:R-:W-:Y:S01]  /*3540*/  FADD.FTZ R8, R70, R9 ;  /* 0x0000000946087221 */ /* 0x000fe20000010000 */
[----:B------:R-:W-:Y:S02]  /*3550*/  F2FP.BF16.F32.PACK_AB R9, R36, R35 ;  /* 0x000000232409723e */ /* 0x000fe400000010ff */
[----:B------:R-:W-:Y:S01]  /*3560*/  FADD.FTZ R11, R48, R11 ;  /* 0x0000000b300b7221 */ /* 0x000fe20000010000 */
[----:B------:R-:W-:Y:S01]  /*3570*/  SEL R43, R43, 0xffffffc0, !P1 ;  /* 0xffffffc02b2b7807 */ /* 0x000fe20004800000 */
[----:B------:R-:W-:Y:S01]  /*3580*/  MUFU.EX2 R73, R73 ;  /* 0x0000004900497308 */ /* 0x000fe20000000800 */
[----:B------:R-:W-:Y:S01]  /*3590*/  PLOP3.LUT P1, PT, PT, PT, UP0, 0x80, 0x0 ;  /* 0x000000000000781c */ /* 0x000fe20003f2f008 */
[----:B------:R-:W-:Y:S01]  /*35a0*/  FADD.FTZ R10, R58, R11 ;  /* 0x0000000b3a0a7221 */ /* 0x000fe20000010000 */
[----:B------:R-:W-:-:S03]  /*35b0*/  F2FP.BF16.F32.PACK_AB R11, R40, R39 ;  /* 0x00000027280b723e */ /* 0x000fc600000010ff */
[----:B------:R-:W-:Y:S02]  /*35c0*/  FADD.FTZ R25, R59, R10 ;  /* 0x0000000a3b197221 */ /* 0x000fe40000010000 */
[----:B------:R-:W0:Y:S01]  /*35d0*/  MUFU.EX2 R82, R82 ;  /* 0x0000005200527308 */ /* 0x000e220000000800 */
[----:B-1----:R-:W-:Y:S01]  /*35e0*/  F2FP.BF16.F32.PACK_AB R14, R75, R72 ;  /* 0x000000484b0e723e */ /* 0x002fe200000010ff */
[----:B------:R-:W-:Y:S01]  /*35f0*/  FADD.FTZ R10, R38, R25 ;  /* 0x00000019260a7221 */ /* 0x000fe20000010000 */
[----:B------:R-:W-:-:S03]  /*3600*/  F2FP.BF16.F32.PACK_AB R25, R59, R58 ;  /* 0x0000003a3b19723e */ /* 0x000fc600000010ff */
[----:B------:R-:W-:Y:S01]  /*3610*/  FADD.FTZ R35, R61, R10 ;  /* 0x0000000a3d237221 */ /* 0x000fe20000010000 */
[----:B------:R-:W-:Y:S01]  /*3620*/  F2FP.BF16.F32.PACK_AB R10, R7, R6 ;  /* 0x00000006070a723e */ /* 0x000fe200000010ff */
[----:B------:R1:W-:Y:S01]  /*3630*/  MUFU.EX2 R18, R15 ;  /* 0x0000000f00127308 */ /* 0x0003e20000000800 */
[----:B------:R-:W-:-:S07]  /*3640*/  F2FP.BF16.F32.PACK_AB R61, R60, R45 ;  /* 0x0000002d3c3d723e */ /* 0x000fce00000010ff */
[----:B------:R-:W2:Y:S01]  /*3650*/  MUFU.EX2 R74, R74 ;  /* 0x0000004a004a7308 */ /* 0x000ea20000000800 */
[----:B-1----:R-:W-:Y:S01]  /*3660*/  FADD.FTZ R15, R71, R8 ;  /* 0x00000008470f7221 */ /* 0x002fe20000010000 */
[----:B0-----:R-:W-:-:S03]  /*3670*/  F2FP.BF16.F32.PACK_AB R24, R82, R73 ;  /* 0x000000495218723e */ /* 0x001fc600000010ff */
[----:B------:R-:W-:Y:S01]  /*3680*/  FADD.FTZ R8, R72, R15 ;  /* 0x0000000f48087221 */ /* 0x000fe20000010000 */
[----:B------:R-:W-:Y:S02]  /*3690*/  F2FP.BF16.F32.PACK_AB R15, R48, R47 ;  /* 0x0000002f300f723e */ /* 0x000fe400000010ff */
[----:B------:R-:W0:Y:S01]  /*36a0*/  MUFU.EX2 R83, R83 ;  /* 0x0000005300537308 */ /* 0x000e220000000800 */
[----:B------:R-:W-:-:S04]  /*36b0*/  FADD.FTZ R8, R75, R8 ;  /* 0x000000084b087221 */ /* 0x000fc80000010000 */
[----:B------:R-:W-:Y:S01]  /*36c0*/  FADD.FTZ R33, R73, R8 ;  /* 0x0000000849217221 */ /* 0x000fe20000010000 */
[----:B------:R-:W-:Y:S02]  /*36d0*/  F2FP.BF16.F32.PACK_AB R8, R5, R4 ;  /* 0x000000040508723e */ /* 0x000fe400000010ff */
[----:B------:R-:W1:Y:S01]  /*36e0*/  MUFU.EX2 R21, R21 ;  /* 0x0000001500157308 */ /* 0x000e620000000800 */
[----:B------:R-:W-:Y:S01]  /*36f0*/  FADD.FTZ R33, R82, R33 ;  /* 0x0000002152217221 */ /* 0x000fe20000010000 */
[----:B------:R-:W-:-:S03]  /*3700*/  LEA R5, R86, UR42, 0x1 ;  /* 0x0000002a56057c11 */ /* 0x000fc6000f8e08ff */
[----:B--2---:R-:W-:Y:S02]  /*3710*/  FADD.FTZ R6, R74, R33 ;  /* 0x000000214a067221 */ /* 0x004fe40000010000 */
[----:B------:R2:W-:Y:S01]  /*3720*/  STSM.16.M88.4 [R5+0x21800], R8 ;  /* 0x0218000805007844 */ /* 0x0005e20000000200 */
[----:B------:R-:W3:Y:S01]  /*3730*/  MUFU.EX2 R68, R68 ;  /* 0x0000004400447308 */ /* 0x000ee20000000800 */
[----:B0-----:R-:W-:Y:S01]  /*3740*/  FADD.FTZ R6, R83, R6 ;  /* 0x0000000653067221 */ /* 0x001fe20000010000 */
[----:B------:R-:W-:-:S06]  /*3750*/  VIADD R39, R5, 0x21800 ;  /* 0x0002180005277836 */ /* 0x000fcc0000000000 */
[----:B------:R-:W0:Y:S01]  /*3760*/  MUFU.EX2 R69, R69 ;  /* 0x0000004500457308 */ /* 0x000e220000000800 */
[----:B-1----:R-:W-:Y:S01]  /*3770*/  FADD.FTZ R7, R21, R6 ;  /* 0x0000000615077221 */ /* 0x002fe20000010000 */
[----:B------:R-:W-:Y:S01]  /*3780*/  VIADD R6, R5, 0x21820 ;  /* 0x0002182005067836 */ /* 0x000fe20000000000 */
[----:B------:R-:W-:-:S05]  /*3790*/  @P2 IADD3 R6, R39, -0x20, RZ ;  /* 0xffffffe027062810 */ /* 0x000fca0007ffe0ff */
[----:B------:R1:W-:Y:S01]  /*37a0*/  MUFU.EX2 R4, R30 ;  /* 0x0000001e00047308 */ /* 0x0003e20000000800 */
[----:B------:R-:W-:Y:S07]  /*37b0*/  STSM.16.M88.4 [R6], R12 ;  /* 0x0000000c06007844 */ /* 0x000fee0000000200 */
[----:B------:R-:W4:Y:S01]  /*37c0*/  MUFU.EX2 R17, R17 ;  /* 0x0000001100117308 */ /* 0x000f220000000800 */
[----:B-1----:R-:W-:-:S04]  /*37d0*/  FADD.FTZ R30, R34, R35 ;  /* 0x00000023221e7221 */ /* 0x002fc80000010000 */
[----:B------:R-:W-:-:S03]  /*37e0*/  FADD.FTZ R30, R37, R30 ;  /* 0x0000001e251e7221 */ /* 0x000fc60000010000 */
[----:B------:R1:W-:Y:S08]  /*37f0*/  MUFU.EX2 R36, R29 ;  /* 0x0000001d00247308 */ /* 0x0003f00000000800 */
[----:B------:R-:W5:Y:S01]  /*3800*/  MUFU.EX2 R20, R20 ;  /* 0x0000001400147308 */ /* 0x000f620000000800 */
[----:B-1----:R-:W-:Y:S01]  /*3810*/  FADD.FTZ R29, R41, R30 ;  /* 0x0000001e291d7221 */ /* 0x002fe20000010000 */
[----:B---3--:R-:W-:Y:S01]  /*3820*/  FADD.FTZ R30, R68, R7 ;  /* 0x00000007441e7221 */ /* 0x008fe20000010000 */
[----:B------:R-:W-:-:S02]  /*3830*/  IMAD.IADD R7, R39, 0x1, R43 ;  /* 0x0000000127077824 */ /* 0x000fc400078e022b */
[----:B------:R-:W-:Y:S01]  /*3840*/  FADD.FTZ R40, R42, R29 ;  /* 0x0000001d2a287221 */ /* 0x000fe20000010000 */
[----:B0-----:R-:W-:Y:S02]  /*3850*/  FADD.FTZ R29, R69, R30 ;  /* 0x0000001e451d7221 */ /* 0x001fe40000010000 */
[----:B------:R-:W0:Y:S08]  /*3860*/  MUFU.EX2 R23, R23 ;  /* 0x0000001700177308 */ /* 0x000e300000000800 */
[----:B------:R1:W2:Y:S08]  /*3870*/  MUFU.EX2 R32, R26 ;  /* 0x0000001a00207308 */ /* 0x0002b00000000800 */
[----:B------:R3:W-:Y:S01]  /*3880*/  MUFU.EX2 R35, R28 ;  /* 0x0000001c00237308 */ /* 0x0007e20000000800 */
[----:B-1----:R-:W-:-:S05]  /*3890*/  F2FP.BF16.F32.PACK_AB R26, R83, R74 ;  /* 0x0000004a531a723e */ /* 0x002fca00000010ff */
[----:B------:R1:W-:Y:S02]  /*38a0*/  STSM.16.M88.4 [R7], R24 ;  /* 0x0000001807007844 */ /* 0x0003e40000000200 */
[----:B------:R-:W1:Y:S01]  /*38b0*/  MUFU.EX2 R19, R19 ;  /* 0x0000001300137308 */ /* 0x000e620000000800 */
[----:B---3--:R-:W-:-:S04]  /*38c0*/  FADD.FTZ R28, R18, R29 ;  /* 0x0000001d121c7221 */ /* 0x008fc80000010000 */
[----:B----4-:R-:W-:-:S03]  /*38d0*/  FADD.FTZ R29, R17, R28 ;  /* 0x0000001c111d7221 */ /* 0x010fc60000010000 */
[----:B------:R3:W4:Y:S01]  /*38e0*/  MUFU.EX2 R33, R31 ;  /* 0x0000001f00217308 */ /* 0x0007220000000800 */
[----:B-----5:R-:W-:Y:S01]  /*38f0*/  FADD.FTZ R28, R20, R29 ;  /* 0x0000001d141c7221 */ /* 0x020fe20000010000 */
[----:B------:R-:W-:-:S03]  /*3900*/  F2FP.BF16.F32.PACK_AB R29, R37, R34 ;  /* 0x00000022251d723e */ /* 0x000fc600000010ff */
[----:B0-----:R-:W-:-:S03]  /*3910*/  FADD.FTZ R37, R23, R28 ;  /* 0x0000001c17257221 */ /* 0x001fc60000010000 */
[----:B------:R-:W0:Y:S01]  /*3920*/  MUFU.EX2 R53, R53 ;  /* 0x0000003500357308 */ /* 0x000e220000000800 */
[----:B---3--:R-:W-:Y:S01]  /*3930*/  FADD.FTZ R31, R45, R40 ;  /* 0x000000282d1f7221 */ /* 0x008fe20000010000 */
[----:B--2---:R-:W-:Y:S01]  /*3940*/  FADD.FTZ R8, R32, R37 ;  /* 0x0000002520087221 */ /* 0x004fe20000010000 */
[----:B-1----:R-:W-:Y:S02]  /*3950*/  F2FP.BF16.F32.PACK_AB R24, R36, R19 ;  /* 0x000000132418723e */ /* 0x002fe400000010ff */
[----:B------:R-:W-:Y:S01]  /*3960*/  FADD.FTZ R31, R60, R31 ;  /* 0x0000001f3c1f7221 */ /* 0x000fe20000010000 */
[----:B------:R-:W-:Y:S01]  /*3970*/  FADD.FTZ R9, R19, R8 ;  /* 0x0000000813097221 */ /* 0x000fe20000010000 */
[----:B------:R-:W-:Y:S01]  /*3980*/  IMAD.IADD R8, R43, 0x1, R6 ;  /* 0x000000012b087824 */ /* 0x000fe200078e0206 */
[----:B------:R-:W1:Y:S01]  /*3990*/  MUFU.EX2 R49, R49 ;  /* 0x0000003100317308 */ /* 0x000e620000000800 */
[----:B------:R-:W-:Y:S01]  /*39a0*/  FADD.FTZ R30, R62, R31 ;  /* 0x0000001f3e1e7221 */ /* 0x000fe20000010000 */
[----:B------:R-:W-:Y:S01]  /*39b0*/  FADD.FTZ R9, R36, R9 ;  /* 0x0000000924097221 */ /* 0x000fe20000010000 */
[----:B------:R-:W-:-:S02]  /*39c0*/  F2FP.BF16.F32.PACK_AB R60, R20, R17 ;  /* 0x00000011143c723e */ /* 0x000fc400000010ff */
[----:B------:R-:W-:Y:S01]  /*39d0*/  FADD.FTZ R31, R63, R30 ;  /* 0x0000001e3f1f7221 */ /* 0x000fe20000010000 */
[----:B------:R-:W-:Y:S01]  /*39e0*/  FADD.FTZ R10, R4, R9 ;  /* 0x00000009040a7221 */ /* 0x000fe20000010000 */
[----:B------:R-:W-:Y:S01]  /*39f0*/  F2FP.BF16.F32.PACK_AB R30, R18, R69 ;  /* 0x00000045121e723e */ /* 0x000fe200000010ff */
[----:B------:R-:W2:Y:S01]  /*3a00*/  MUFU.EX2 R50, R50 ;  /* 0x0000003200327308 */ /* 0x000ea20000000800 */
[----:B------:R-:W-:Y:S01]  /*3a10*/  FADD.FTZ R28, R46, R31 ;  /* 0x0000001f2e1c7221 */ /* 0x000fe20000010000 */
[----:B----4-:R-:W-:Y:S01]  /*3a20*/  FADD.FTZ R10, R33, R10 ;  /* 0x0000000a210a7221 */ /* 0x010fe20000010000 */
[----:B------:R-:W-:Y:S02]  /*3a30*/  F2FP.BF16.F32.PACK_AB R31, R42, R41 ;  /* 0x000000292a1f723e */ /* 0x000fe400000010ff */
[----:B0-----:R-:W-:Y:S01]  /*3a40*/  FADD.FTZ R28, R53, R28 ;  /* 0x0000001c351c7221 */ /* 0x001fe20000010000 */
[----:B------:R-:W-:Y:S01]  /*3a50*/  FADD.FTZ R9, R35, R10 ;  /* 0x0000000a23097221 */ /* 0x000fe20000010000 */
[----:B------:R-:W-:Y:S01]  /*3a60*/  F2FP.BF16.F32.PACK_AB R63, R63, R62 ;  /* 0x0000003e3f3f723e */ /* 0x000fe200000010ff */
[----:B------:R-:W0:Y:S01]  /*3a70*/  MUFU.EX2 R54, R54 ;  /* 0x0000003600367308 */ /* 0x000e220000000800 */
[----:B-1----:R-:W-:Y:S01]  /*3a80*/  FADD.FTZ R11, R49, R28 ;  /* 0x0000001c310b7221 */ /* 0x002fe20000010000 */
[----:B------:R-:W-:-:S02]  /*3a90*/  F2FP.BF16.F32.PACK_AB R28, R68, R21 ;  /* 0x00000015441c723e */ /* 0x000fc400000010ff */
[----:B------:R-:W-:Y:S02]  /*3aa0*/  F2FP.BF16.F32.PACK_AB R62, R32, R23 ;  /* 0x00000017203e723e */ /* 0x000fe400000010ff */
[----:B------:R-:W-:Y:S01]  /*3ab0*/  F2FP.BF16.F32.PACK_AB R25, R53, R46 ;  /* 0x0000002e3519723e */ /* 0x000fe200000010ff */
[----:B------:R1:W-:Y:S01]  /*3ac0*/  STSM.16.M88.4 [R8], R28 ;  /* 0x0000001c08007844 */ /* 0x0003e20000000200 */
[----:B------:R-:W1:Y:S01]  /*3ad0*/  MUFU.EX2 R55, R55 ;  /* 0x0000003700377308 */ /* 0x000e620000000800 */
[C---:B--2---:R-:W-:Y:S01]  /*3ae0*/  FADD.FTZ R11, R50.reuse, R11 ;  /* 0x0000000b320b7221 */ /* 0x044fe20000010000 */
[----:B------:R-:W-:Y:S01]  /*3af0*/  F2FP.BF16.F32.PACK_AB R27, R50, R49 ;  /* 0x00000031321b723e */ /* 0x000fe200000010ff */
[----:B------:R2:W-:Y:S01]  /*3b00*/  STSM.16.M88.4 [R5+0x27800], R60 ;  /* 0x0278003c05007844 */ /* 0x0005e20000000200 */
[----:B------:R-:W-:-:S04]  /*3b10*/  F2FP.BF16.F32.PACK_AB R26, R33, R4 ;  /* 0x00000004211a723e */ /* 0x000fc800000010ff */
[----:B------:R-:W3:Y:S01]  /*3b20*/  MUFU.EX2 R56, R56 ;  /* 0x0000003800387308 */ /* 0x000ee20000000800 */
[----:B0-----:R-:W-:Y:S01]  /*3b30*/  FADD.FTZ R12, R54, R11 ;  /* 0x0000000b360c7221 */ /* 0x001fe20000010000 */
[----:B------:R2:W-:Y:S06]  /*3b40*/  STSM.16.M88.4 [R6+0x6000], R24 ;  /* 0x0060001806007844 */ /* 0x0005ec0000000200 */
[----:B------:R-:W0:Y:S01]  /*3b50*/  MUFU.EX2 R65, R65 ;  /* 0x0000004100417308 */ /* 0x000e220000000800 */
[C---:B-1----:R-:W-:Y:S01]  /*3b60*/  F2FP.BF16.F32.PACK_AB R29, R55.reuse, R54 ;  /* 0x00000036371d723e */ /* 0x042fe200000010ff */
[----:B------:R-:W-:-:S06]  /*3b70*/  FADD.FTZ R11, R55, R12 ;  /* 0x0000000c370b7221 */ /* 0x000fcc0000010000 */
[----:B------:R-:W1:Y:S01]  /*3b80*/  MUFU.EX2 R38, R85 ;  /* 0x0000005500267308 */ /* 0x000e620000000800 */
[----:B---3--:R-:W-:-:S07]  /*3b90*/  FADD.FTZ R10, R56, R11 ;  /* 0x0000000b380a7221 */ /* 0x008fce0000010000 */
[----:B------:R-:W3:Y:S01]  /*3ba0*/  MUFU.EX2 R76, R76 ;  /* 0x0000004c004c7308 */ /* 0x000ee20000000800 */
[C---:B0-----:R-:W-:Y:S01]  /*3bb0*/  F2FP.BF16.F32.PACK_AB R31, R65.reuse, R56 ;  /* 0x00000038411f723e */ /* 0x041fe200000010ff */
[----:B------:R-:W-:-:S06]  /*3bc0*/  FADD.FTZ R11, R65, R10 ;  /* 0x0000000a410b7221 */ /* 0x000fcc0000010000 */
[----:B------:R-:W0:Y:S01]  /*3bd0*/  MUFU.EX2 R77, R77 ;  /* 0x0000004d004d7308 */ /* 0x000e220000000800 */
[C---:B-1----:R-:W-:Y:S01]  /*3be0*/  FADD.FTZ R9, R38.reuse, R9 ;  /* 0x0000000926097221 */ /* 0x042fe20000010000 */
[----:B------:R-:W-:-:S06]  /*3bf0*/  F2FP.BF16.F32.PACK_AB R28, R38, R35 ;  /* 0x00000023261c723e */ /* 0x000fcc00000010ff */
[----:B------:R-:W1:Y:S01]  /*3c00*/  MUFU.EX2 R66, R66 ;  /* 0x0000004200427308 */ /* 0x000e620000000800 */
[----:B---3--:R-:W-:-:S07]  /*3c10*/  FADD.FTZ R10, R76, R9 ;  /* 0x000000094c0a7221 */ /* 0x008fce0000010000 */
[----:B------:R-:W3:Y:S01]  /*3c20*/  MUFU.EX2 R67, R67 ;  /* 0x0000004300437308 */ /* 0x000ee20000000800 */
[C---:B0-----:R-:W-:Y:S01]  /*3c30*/  F2FP.BF16.F32.PACK_AB R30, R77.reuse, R76 ;  /* 0x0000004c4d1e723e */ /* 0x041fe200000010ff */
[----:B------:R-:W-:-:S04]  /*3c40*/  FADD.FTZ R9, R77, R10 ;  /* 0x0000000a4d097221 */ /* 0x000fc80000010000 */
[----:B------:R2:W-:Y:S02]  /*3c50*/  STSM.16.M88.4 [R7+0x6000], R28 ;  /* 0x0060001c07007844 */ /* 0x0005e40000000200 */
[----:B------:R-:W0:Y:S01]  /*3c60*/  MUFU.EX2 R64, R64 ;  /* 0x0000004000407308 */ /* 0x000e220000000800 */
[----:B-1----:R-:W-:-:S07]  /*3c70*/  FADD.FTZ R12, R66, R11 ;  /* 0x0000000b420c7221 */ /* 0x002fce0000010000 */
[----:B------:R-:W1:Y:S01]  /*3c80*/  MUFU.EX2 R51, R51 ;  /* 0x0000003300337308 */ /* 0x000e620000000800 */
[C---:B---3--:R-:W-:Y:S01]  /*3c90*/  F2FP.BF16.F32.PACK_AB R37, R67.reuse, R66 ;  /* 0x000000424325723e */ /* 0x048fe200000010ff */
[----:B------:R-:W-:-:S06]  /*3ca0*/  FADD.FTZ R11, R67, R12 ;  /* 0x0000000c430b7221 */ /* 0x000fcc0000010000 */
[----:B------:R-:W3:Y:S01]  /*3cb0*/  MUFU.EX2 R78, R78 ;  /* 0x0000004e004e7308 */ /* 0x000ee20000000800 */
[----:B0-----:R-:W-:-:S07]  /*3cc0*/  FADD.FTZ R12, R64, R11 ;  /* 0x0000000b400c7221 */ /* 0x001fce0000010000 */
[----:B------:R-:W0:Y:S01]  /*3cd0*/  MUFU.EX2 R79, R79 ;  /* 0x0000004f004f7308 */ /* 0x000e220000000800 */
[C---:B-1----:R-:W-:Y:S01]  /*3ce0*/  F2FP.BF16.F32.PACK_AB R39, R51.reuse, R64 ;  /* 0x000000403327723e */ /* 0x042fe200000010ff */
[----:B------:R-:W-:-:S06]  /*3cf0*/  FADD.FTZ R12, R51, R12 ;  /* 0x0000000c330c7221 */ /* 0x000fcc0000010000 */
[----:B------:R-:W-:Y:S01]  /*3d00*/  MUFU.EX2 R80, R80 ;  /* 0x0000005000507308 */ /* 0x000fe20000000800 */
[----:B---3--:R-:W-:-:S07]  /*3d10*/  FADD.FTZ R10, R78, R9 ;  /* 0x000000094e0a7221 */ /* 0x008fce0000010000 */
[----:B------:R-:W1:Y:S01]  /*3d20*/  MUFU.EX2 R81, R81 ;  /* 0x0000005100517308 */ /* 0x000e620000000800 */
[C---:B0-----:R-:W-:Y:S01]  /*3d30*/  F2FP.BF16.F32.PACK_AB R36, R79.reuse, R78 ;  /* 0x0000004e4f24723e */ /* 0x041fe200000010ff */
[----:B------:R-:W-:Y:S01]  /*3d40*/  FADD.FTZ R9, R79, R10 ;  /* 0x0000000a4f097221 */ /* 0x000fe20000010000 */
[----:B-1----:R-:W-:-:S03]  /*3d50*/  F2FP.BF16.F32.PACK_AB R38, R81, R80 ;  /* 0x000000505126723e */ /* 0x002fc600000010ff */
[----:B------:R-:W-:Y:S02]  /*3d60*/  FADD.FTZ R80, R80, R9 ;  /* 0x0000000950507221 */ /* 0x000fe40000010000 */
[----:B------:R2:W-:Y:S02]  /*3d70*/  STSM.16.M88.4 [R8+0x6000], R36 ;  /* 0x0060002408007844 */ /* 0x0005e40000000200 */
[----:B------:R-:W-:Y:S01]  /*3d80*/  FADD.FTZ R9, R81, R80 ;  /* 0x0000005051097221 */ /* 0x000fe20000010000 */
[----:B------:R0:W-:Y:S06]  /*3d90*/  MEMBAR.ALL.CTA ;  /* 0x0000000000007992 */ /* 0x0001ec0000008000 */
[----:B0-----:R-:W0:Y:S02]  /*3da0*/  FENCE.VIEW.ASYNC.S ;  /* 0x00000000000073c6 */ /* 0x001e240000000000 */
[----:B0-----:R-:W-:Y:S01]  /*3db0*/  NOP ;  /* 0x0000000000007918 */ /* 0x001fe20000000000 */
[----:B------:R-:W-:Y:S05]  /*3dc0*/  @!P1 BRA `(.L_x_10027) ;  /* 0x0000002800ac9947 */ /* 0x000fea0003800000 */
[----:B------:R-:W-:Y:S01]  /*3dd0*/  IMAD.MOV.U32 R11, RZ, RZ, R52 ;  /* 0x000000ffff0b7224 */ /* 0x000fe200078e0034 */
[----:B------:R-:W-:Y:S01]  /*3de0*/  IADD3 R10, R6, 0x6000, RZ ;  /* 0x00006000060a7810 */ /* 0x000fe20007ffe0ff */
        /* <DEDUP_REMOVED lines=27> */
[----:B------:R-:W-:Y:S01]  /*3fa0*/  ULDC UR5, c[0x0][0x9d8] ;  /* 0x0002760000057ab9 */ /* 0x000fe20000000800 */
[----:B------:R-:W-:-:S05]  /*3fb0*/  ULDC UR4, c[0x0][0x988] ;  /* 0x0002620000047ab9 */ /* 0x000fca0000000800 */
.L_x_10038:
[----:B------:R-:W-:Y:S01]  /*3fc0*/  ISETP.NE.AND P2, PT, RZ, UR41, PT ;  /* 0x00000029ff007c0c */ /* 0x000fe2000bf45270 */
[----:B------:R-:W-:-:S04]  /*3fd0*/  UISETP.NE.AND UP0, UPT, UR7, 0x1, UPT ;  /* 0x000000010700788c */ /* 0x000fc8000bf05270 */
[----:B------:R-:W-:-:S04]  /*3fe0*/  USEL UR33, URZ, 0x1, UP0 ;  /* 0x000000013f217887 */ /* 0x000fc80008000000 */
[----:B------:R-:W-:-:S04]  /*3ff0*/  ULOP3.LUT UR33, UR35, UR33, URZ, 0x3c, !UPT ;  /* 0x0000002123217292 */ /* 0x000fc8000f8e3c3f */
[----:B------:R-:W-:Y:S08]  /*4000*/  @P2 BRA `(.L_x_10028) ;  /* 0x0000000000382947 */ /* 0x000ff00003800000 */
[----:B------:R-:W-:Y:S05]  /*4010*/  @!P0 BRA `(.L_x_10029) ;  /* 0x0000000000048947 */ /* 0x000fea0003800000 */
[----:B------:R-:W-:Y:S01]  /*4020*/  BPT.TRAP 0x1 ;  /* 0x000000040000795c */ /* 0x000fe20000300000 */
.L_x_10029:
        /* <DEDUP_REMOVED lines=9> */
.L_x_10030:
[----:B-1----:R-:W-:Y:S05]  /*40c0*/  @P1 BRA `(.L_x_10028) ;  /* 0x0000000000081947 */ /* 0x002fea0003800000 */
[----:B------:R-:W1:Y:S02]  /*40d0*/  SYNCS.PHASECHK.TRANS64.TRYWAIT P1, [UR10+0x2d830], R0 ;  /* 0x02d83000ff0075a7 */ /* 0x000e64000802014a */
[----:B-1----:R-:W-:Y:S05]  /*40e0*/  @!P1 BRA `(.L_x_10031) ;  /* 0x0000008000909947 */ /* 0x002fea0003800000 */
.L_x_10028:
        /* <DEDUP_REMOVED lines=10> */
[----:B------:R-:W-:Y:S01]  /*4190*/  UIMAD UR30, UR44, 0x600, UR32 ;  /* 0x000006002c1e78a4 */ /* 0x000fe2000f8e0220 */
        /* <DEDUP_REMOVED lines=9> */
[----:B--2---:R-:W-:-:S06]  /*4230*/  WARPGROUP.ARRIVE ;  /* 0x00000000000079c5 */ /* 0x004fcc0000000000 */
        /* <DEDUP_REMOVED lines=20> */
.L_x_10033:
[----:B------:R-:W-:Y:S01]  /*4380*/  ULEA UR10, UR7, UR42, 0x3 ;  /* 0x0000002a070a7291 */ /* 0x000fe2000f8e183f */
[----:B------:R-:W-:-:S04]  /*4390*/  MOV R13, UR35 ;  /* 0x00000023000d7c02 */ /* 0x000fc80008000f00 */
[----:B------:R-:W-:-:S04]  /*43a0*/  SHF.L.U32 R13, R13, 0x1f, RZ ;  /* 0x0000001f0d0d7819 */ /* 0x000fc800000006ff */
[----:B------:R0:W1:Y:S01]  /*43b0*/  SYNCS.PHASECHK.TRANS64.TRYWAIT P1, [UR10+0x2d850], R13 ;  /* 0x02d8500dff0075a7 */ /* 0x000062000802014a */
[----:B------:R-:W-:Y:S05]  /*43c0*/  @!P0 BRA `(.L_x_10034) ;  /* 0x0000000000048947 */ /* 0x000fea0003800000 */
[----:B------:R-:W-:Y:S01]  /*43d0*/  BPT.TRAP 0x1 ;  /* 0x000000040000795c */ /* 0x000fe20000300000 */
.L_x_10034:
[----:B-1----:R-:W-:Y:S05]  /*43e0*/  @P1 BRA `(.L_x_10032) ;  /* 0x0000000000081947 */ /* 0x002fea0003800000 */
[----:B------:R-:W1:Y:S02]  /*43f0*/  SYNCS.PHASECHK.TRANS64.TRYWAIT P1, [UR10+0x2d850], R13 ;  /* 0x02d8500dff0075a7 */ /* 0x000e64000802014a */
[----:B-1----:R-:W-:Y:S05]  /*4400*/  @!P1 BRA `(.L_x_10035) ;  /* 0x0000007c00e09947 */ /* 0x002fea0003800000 */
.L_x_10032:
[----:B------:R-:W-:Y:S01]  /*4410*/  UIADD3 UR10, UR42, 0x400, URZ ;  /* 0x000004002a0a7890 */ /* 0x000fe2000fffe03f */
[----:B------:R-:W-:Y:S01]  /*4420*/  WARPGROUP.ARRIVE ;  /* 0x00000000000079c5 */ /* 0x000fe20000000000 */
[----:B------:R-:W-:Y:S01]  /*4430*/  ULOP3.LUT UR11, UR43, 0x10000, URZ, 0xfc, !UPT ;  /* 0x000100002b0b7892 */ /* 0x000fe2000f8efc3f */
[----:B01----:R-:W-:Y:S01]  /*4440*/  VIADD R13, R16, 0x9 ;  /* 0x00000009100d7836 */ /* 0x003fe20000000000 */
[----:B------:R-:W-:Y:S01]  /*4450*/  USHF.R.U32.HI UR10, URZ, 0x4, UR10 ;  /* 0x000000043f0a7899 */ /* 0x000fe2000801160a */
[----:B------:R-:W-:Y:S01]  /*4460*/  ISETP.GE.U32.AND P1, PT, R22, 0x180, PT ;  /* 0x000001801600780c */ /* 0x000fe20003f26070 */
[----:B------:R-:W-:Y:S01]  /*4470*/  UMOV UR29, 0x40000040 ;  /* 0x40000040001d7882 */ /* 0x000fe20000000000 */
[----:B------:R-:W-:Y:S01]  /*4480*/  UMOV UR31, 0x80000020 ;  /* 0x80000020001f7882 */ /* 0x000fe20000000000 */
[----:B------:R-:W-:Y:S01]  /*4490*/  ULOP3.LUT UR10, UR10, 0x3fff, URZ, 0xc0, !UPT ;  /* 0x00003fff0a0a7892 */ /* 0x000fe2000f8ec03f */
[----:B------:R-:W-:Y:S01]  /*44a0*/  SEL R13, R13, 0x9, !P1 ;  /* 0x000000090d0d7807 */ /* 0x000fe20004800000 */
[----:B------:R-:W-:-:S02]  /*44b0*/  UMOV UR28, UR11 ;  /* 0x0000000b001c7c82 */ /* 0x000fc40008000000 */
[----:B------:R-:W-:-:S04]  /*44c0*/  ULOP3.LUT UR10, UR10, 0x2000000, URZ, 0xfc, !UPT ;  /* 0x020000000a0a7892 */ /* 0x000fc8000f8efc3f */
[----:B------:R-:W-:-:S07]  /*44d0*/  UIMAD UR10, UR7, 0x600, UR10 ;  /* 0x00000600070a78a4 */ /* 0x000fce000f8e020a */
[----:B------:R-:W-:Y:S02]  /*44e0*/  UMOV UR30, UR10 ;  /* 0x0000000a001e7c82 */ /* 0x000fe40008000000 */
[----:B------:R-:W-:Y:S01]  /*44f0*/  HGMMA.64x96x16.F32.BF16 R88, gdesc[UR28].tnspB, R88, gsb0 ;  /* 0x416000001c5879f0 */ /* 0x000fe20008001858 */
[----:B------:R-:W-:Y:S02]  /*4500*/  UIADD3 UR28, UR11, 0x2, URZ ;  /* 0x000000020b1c7890 */ /* 0x000fe4000fffe03f */
[----:B------:R-:W-:Y:S01]  /*4510*/  UIADD3 UR30, UR10, 0x40, URZ ;  /* 0x000000400a1e7890 */ /* 0x000fe2000fffe03f */
[----:B------:R-:W-:Y:S01]  /*4520*/  UMOV UR29, 0x40000040 ;  /* 0x40000040001d7882 */ /* 0x000fe20000000000 */
[----:B------:R-:W-:Y:S01]  /*4530*/  UMOV UR31, 0x80000020 ;  /* 0x80000020001f7882 */ /* 0x000fe20000000000 */
[----:B------:R-:W-:Y:S02]  /*4540*/  WARPGROUP.DEPBAR.LE gsb0, 0x0 ;  /* 0x00008000000079c5 */ /* 0x000fe40000010000 */
[----:B------:R-:W-:-:S06]  /*4550*/  WARPGROUP.ARRIVE ;  /* 0x00000000000079c5 */ /* 0x000fcc0000000000 */
        /* <DEDUP_REMOVED lines=42> */
[----:B------:R-:W-:Y:S03]  /*4800*/  HGMMA.64x96x16.F32.BF16 R88, gdesc[UR28].tnspB, R88, gsb0 ;  /* 0x416000001c5879f0 */ /* 0x000fe60008001858 */
[----:B------:R-:W-:Y:S02]  /*4810*/  WARPGROUP.DEPBAR.LE gsb0, 0x0 ;  /* 0x00008000000079c5 */ /* 0x000fe40000010000 */
[----:B------:R0:W-:Y:S06]  /*4820*/  BAR.ARV R13, 0x100 ;  /* 0x0004000d0000751d */ /* 0x0001ec0000002000 */
[----:B------:R-:W-:Y:S05]  /*4830*/  @!P0 BRA `(.L_x_10036) ;  /* 0x0000000000048947 */ /* 0x000fea0003800000 */
[----:B------:R-:W-:Y:S01]  /*4840*/  BPT.TRAP 0x1 ;  /* 0x000000040000795c */ /* 0x000fe20000300000 */
.L_x_10036:
        /* <DEDUP_REMOVED lines=67> */
[----:B------:R-:W-:-:S03]  /*4c80*/  R2UR UR10, R0 ;  /* 0x00000000000a72ca */ /* 0x000fc600000e0000 */
[----:B------:R-:W2:Y:S01]  /*4c90*/  MUFU.TANH R23, R23 ;  /* 0x0000001700177308 */ /* 0x000ea20000002400 */
[----:B0-----:R-:W-:-:S07]  /*4ca0*/  FMNMX.FTZ R52, R19, R52, !PT ;  /* 0x0000003413347209 */ /* 0x001fce0007810000 */
[----:B------:R-:W0:Y:S01]  /*4cb0*/  MUFU.TANH R25, R25 ;  /* 0x0000001900197308 */ /* 0x000e220000002400 */
[----:B-1----:R-:W-:Y:S01]  /*4cc0*/  FMNMX.FTZ R70, R21, R70, !PT ;  /* 0x0000004615467209 */ /* 0x002fe20007810000 */
[----:B------:R-:W-:-:S04]  /*4cd0*/  ULEA UR10, UR10, UR42, 0x3 ;  /* 0x0000002a0a0a7291 */ /* 0x000fc8000f8e183f */
[----:B------:R-:W-:Y:S02]  /*4ce0*/  UIADD3 UR10, UR10, 0x2d840, URZ ;  /* 0x0002d8400a0a7890 */ /* 0x000fe4000fffe03f */
[----:B------:R-:W1:Y:S01]  /*4cf0*/  MUFU.TANH R24, R24 ;  /* 0x0000001800187308 */ /* 0x000e620000002400 */
[----:B--2---:R-:W-:Y:S01]  /*4d00*/  FMNMX.FTZ R57, R23, R52, !PT ;  /* 0x0000003417397209 */ /* 0x004fe20007810000 */
[----:B------:R-:W-:-:S06]  /*4d10*/  UPRMT UR10, UR6, 0x654, UR10 ;  /* 0x00000654060a7896 */ /* 0x000fcc000800000a */
[----:B------:R-:W2:Y:S01]  /*4d20*/  MUFU.TANH R26, R26 ;  /* 0x0000001a001a7308 */ /* 0x000ea20000002400 */
[----:B0-----:R-:W-:Y:S01]  /*4d30*/  FMNMX.FTZ R71, R25, R70, !PT ;  /* 0x0000004619477209 */ /* 0x001fe20007810000 */
[----:B------:R-:W-:Y:S01]  /*4d40*/  FMUL.FTZ R70, R77, UR5 ;  /* 0x000000054d467c20 */ /* 0x000fe20008410000 */
        /* <DEDUP_REMOVED lines=172> */
[----:B------:R-:W-:Y:S01]  /*5810*/  FFMA.FTZ R66, R78, UR4, -R82 ;  /* 0x000000044e427c23 */ /* 0x000fe20008010852 */
[----:B------:R-:W-:Y:S01]  /*5820*/  FFMA.FTZ R82, R26, UR4, -R61 ;  /* 0x000000041a527c23 */ /* 0x000fe2000801083d */
[----:B0-----:R-:W-:Y:S01]  /*5830*/  FFMA.FTZ R9, R4, R9, R85 ;  /* 0x0000000904097223 */ /* 0x001fe20000010055 */
[--C-:B------:R-:W-:Y:S01]  /*5840*/  FFMA.FTZ R31, R29, UR4, -R61.reuse ;  /* 0x000000041d1f7c23 */ /* 0x100fe2000801083d */
[--C-:B------:R-:W-:Y:S01]  /*5850*/  FFMA.FTZ R78, R30, UR4, -R61.reuse ;  /* 0x000000041e4e7c23 */ /* 0x100fe2000801083d */
        /* <DEDUP_REMOVED lines=16> */
[--C-:B------:R-:W-:Y:S01]  /*5960*/  FFMA.FTZ R46, R56, UR4, -R61.reuse ;  /* 0x00000004382e7c23 */ /* 0x100fe2000801083d */
[----:B------:R-:W2:Y:S01]  /*5970*/  MUFU.EX2 R35, R35 ;  /* 0x0000002300237308 */ /* 0x000ea20000000800 */
        /* <DEDUP_REMOVED lines=13> */
[----:B------:R-:W-:-:S02]  /*5a50*/  FFMA.FTZ R61, R80, UR4, -R61 ;  /* 0x00000004503d7c23 */ /* 0x000fc4000801083d */
        /* <DEDUP_REMOVED lines=118> */
.L_x_10037:
[----:B------:R-:W-:Y:S01]  /*61c0*/  ULEA UR7, UR7, UR42, 0x3 ;  /* 0x0000002a07077291 */ /* 0x000fe2000f8e183f */
[----:B------:R-:W-:Y:S01]  /*61d0*/  F2FP.BF16.F32.PACK_AB R32, R144, R85 ;  /* 0x000000559020723e */ /* 0x000fe200000010ff */
[----:B------:R-:W-:Y:S01]  /*61e0*/  UISETP.GT.AND UP0, UPT, UR34, UR40, UPT ;  /* 0x000000282200728c */ /* 0x000fe2000bf04270 */
[----:B------:R-:W-:Y:S01]  /*61f0*/  F2FP.BF16.F32.PACK_AB R33, R73, R18 ;  /* 0x000000124921723e */ /* 0x000fe200000010ff */
[----:B------:R-:W-:Y:S01]  /*6200*/  UIADD3 UR7, UR7, 0x2d860, URZ ;  /* 0x0002d86007077890 */ /* 0x000fe2000fffe03f */
[----:B------:R-:W-:Y:S01]  /*6210*/  F2FP.BF16.F32.PACK_AB R34, R137, R84 ;  /* 0x000000548922723e */ /* 0x000fe200000010ff */
[----:B------:R-:W-:Y:S01]  /*6220*/  UIADD3 UR10, UR34, -0x1, URZ ;  /* 0xffffffff220a7890 */ /* 0x000fe2000fffe03f */
[----:B------:R-:W-:Y:S01]  /*6230*/  F2FP.BF16.F32.PACK_AB R35, R28, R35 ;  /* 0x000000231c23723e */ /* 0x000fe200000010ff */
[----:B------:R-:W-:Y:S01]  /*6240*/  UPRMT UR7, UR6, 0x654, UR7 ;  /* 0x0000065406077896 */ /* 0x000fe20008000007 */
[----:B------:R-:W-:Y:S01]  /*6250*/  F2FP.BF16.F32.PACK_AB R28, R142, R83 ;  /* 0x000000538e1c723e */ /* 0x000fe200000010ff */
[----:B------:R-:W-:Y:S01]  /*6260*/  UMOV UR35, UR33 ;  /* 0x0000002100237c82 */ /* 0x000fe20008000000 */
[----:B------:R-:W-:Y:S01]  /*6270*/  F2FP.BF16.F32.PACK_AB R29, R82, R15 ;  /* 0x0000000f521d723e */ /* 0x000fe200000010ff */
[-C--:B------:R-:W-:Y:S01]  /*6280*/  FMUL.FTZ R88, R88, R4.reuse ;  /* 0x0000000458587220 */ /* 0x080fe20000410000 */
[----:B------:R-:W-:Y:S01]  /*6290*/  F2FP.BF16.F32.PACK_AB R30, R140, R81 ;  /* 0x000000518c1e723e */ /* 0x000fe200000010ff */
[----:B------:R-:W-:Y:S01]  /*62a0*/  UMOV UR34, UR10 ;  /* 0x0000000a00227c82 */ /* 0x000fe20008000000 */
[----:B------:R-:W-:Y:S01]  /*62b0*/  F2FP.BF16.F32.PACK_AB R31, R78, R31 ;  /* 0x0000001f4e1f723e */ /* 0x000fe200000010ff */
[----:B------:R-:W-:Y:S01]  /*62c0*/  FMUL.FTZ R89, R89, R4 ;  /* 0x0000000459597220 */ /* 0x000fe20000410000 */
[----:B------:R-:W-:Y:S01]  /*62d0*/  F2FP.BF16.F32.PACK_AB R25, R26, R25 ;  /* 0x000000191a19723e */ /* 0x000fe200000010ff */
[----:B------:R-:W-:Y:S01]  /*62e0*/  SYNCS.ARRIVE.TRANS64.RED.A1T0 RZ, [UR7], RZ ;  /* 0x000000ffffff79a7 */ /* 0x000fe20008100407 */
[----:B------:R-:W-:Y:S01]  /*62f0*/  F2FP.BF16.F32.PACK_AB R26, R138, R27 ;  /* 0x0000001b8a1a723e */ /* 0x000fe200000010ff */
[----:B------:R-:W-:Y:S01]  /*6300*/  STSM.16.M88.4 [R5+0x21800], R32 ;  /* 0x0218002005007844 */ /* 0x000fe20000000200 */
[----:B------:R-:W-:Y:S01]  /*6310*/  F2FP.BF16.F32.PACK_AB R24, R87, R24 ;  /* 0x000000185718723e */ /* 0x000fe200000010ff */
[----:B------:R-:W-:Y:S01]  /*6320*/  FMUL.FTZ R92, R92, R4 ;  /* 0x000000045c5c7220 */ /* 0x000fe20000410000 */
[----:B------:R-:W-:Y:S01]  /*6330*/  F2FP.BF16.F32.PACK_AB R27, R69, R20 ;  /* 0x00000014451b723e */ /* 0x000fe200000010ff */
[----:B------:R0:W-:Y:S01]  /*6340*/  STSM.16.M88.4 [R6], R28 ;  /* 0x0000001c06007844 */ /* 0x0001e20000000200 */
[----:B------:R-:W-:Y:S01]  /*6350*/  F2FP.BF16.F32.PACK_AB R36, R39, R36 ;  /* 0x000000242724723e */ /* 0x000fe200000010ff */
[-C--:B------:R-:W-:Y:S01]  /*6360*/  FMUL.FTZ R93, R93, R4.reuse ;  /* 0x000000045d5d7220 */ /* 0x080fe20000410000 */
[----:B------:R-:W-:Y:S01]  /*6370*/  F2FP.BF16.F32.PACK_AB R37, R38, R37 ;  /* 0x000000252625723e */ /* 0x000fe200000010ff */
[----:B------:R1:W-:Y:S01]  /*6380*/  STSM.16.M88.4 [R7], R24 ;  /* 0x0000001807007844 */ /* 0x0003e20000000200 */
[----:B------:R-:W-:Y:S01]  /*6390*/  F2FP.BF16.F32.PACK_AB R38, R136, R23 ;  /* 0x000000178826723e */ /* 0x000fe200000010ff */
[-C--:B------:R-:W-:Y:S01]  /*63a0*/  FMUL.FTZ R96, R96, R4.reuse ;  /* 0x0000000460607220 */ /* 0x080fe20000410000 */
[----:B------:R-:W-:Y:S01]  /*63b0*/  F2FP.BF16.F32.PACK_AB R39, R74, R21 ;  /* 0x000000154a27723e */ /* 0x000fe200000010ff */
[----:B------:R-:W-:Y:S01]  /*63c0*/  FMUL.FTZ R97, R97, R4 ;  /* 0x0000000461617220 */ /* 0x000fe20000410000 */
[----:B------:R-:W-:Y:S01]  /*63d0*/  F2FP.BF16.F32.PACK_AB R40, R43, R40 ;  /* 0x000000282b28723e */ /* 0x000fe200000010ff */
[-C--:B------:R-:W-:Y:S01]  /*63e0*/  FMUL.FTZ R100, R100, R4.reuse ;  /* 0x0000000464647220 */ /* 0x080fe20000410000 */
[----:B------:R-:W-:Y:S01]  /*63f0*/  F2FP.BF16.F32.PACK_AB R41, R42, R41 ;  /* 0x000000292a29723e */ /* 0x000fe200000010ff */
[----:B------:R3:W-:Y:S01]  /*6400*/  STSM.16.M88.4 [R8], R36 ;  /* 0x0000002408007844 */ /* 0x0007e20000000200 */
[----:B------:R-:W-:Y:S01]  /*6410*/  F2FP.BF16.F32.PACK_AB R42, R86, R19 ;  /* 0x00000013562a723e */ /* 0x000fe200000010ff */
[-C--:B------:R-:W-:Y:S01]  /*6420*/  FMUL.FTZ R101, R101, R4.reuse ;  /* 0x0000000465657220 */ /* 0x080fe20000410000 */
[----:B------:R-:W-:Y:S01]  /*6430*/  F2FP.BF16.F32.PACK_AB R43, R70, R45 ;  /* 0x0000002d462b723e */ /* 0x000fe200000010ff */
[-C--:B------:R-:W-:Y:S01]  /*6440*/  FMUL.FTZ R104, R104, R4.reuse ;  /* 0x0000000468687220 */ /* 0x080fe20000410000 */
[----:B0-----:R-:W-:Y:S01]  /*6450*/  F2FP.BF16.F32.PACK_AB R28, R48, R17 ;  /* 0x00000011301c723e */ /* 0x001fe200000010ff */
[----:B------:R-:W-:Y:S01]  /*6460*/  FMUL.FTZ R105, R105, R4 ;  /* 0x0000000469697220 */ /* 0x000fe20000410000 */
[----:B------:R-:W-:Y:S01]  /*6470*/  F2FP.BF16.F32.PACK_AB R29, R65, R46 ;  /* 0x0000002e411d723e */ /* 0x000fe200000010ff */
[----:B------:R3:W-:Y:S01]  /*6480*/  STSM.16.M88.4 [R5+0x27800], R40 ;  /* 0x0278002805007844 */ /* 0x0007e20000000200 */
[----:B------:R-:W-:Y:S01]  /*6490*/  F2FP.BF16.F32.PACK_AB R30, R47, R14 ;  /* 0x0000000e2f1e723e */ /* 0x000fe200000010ff */
[-C--:B------:R-:W-:Y:S01]  /*64a0*/  FMUL.FTZ R108, R108, R4.reuse ;  /* 0x000000046c6c7220 */ /* 0x080fe20000410000 */
[----:B------:R-:W-:Y:S01]  /*64b0*/  F2FP.BF16.F32.PACK_AB R31, R60, R49 ;  /* 0x000000313c1f723e */ /* 0x000fe200000010ff */
[-C--:B------:R-:W-:Y:S01]  /*64c0*/  FMUL.FTZ R109, R109, R4.reuse ;  /* 0x000000046d6d7220 */ /* 0x080fe20000410000 */
[----:B------:R-:W-:Y:S01]  /*64d0*/  F2FP.BF16.F32.PACK_AB R44, R44, R13 ;  /* 0x0000000d2c2c723e */ /* 0x000fe200000010ff */
[----:B------:R-:W-:Y:S01]  /*64e0*/  FMUL.FTZ R112, R112, R4 ;  /* 0x0000000470707220 */ /* 0x000fe20000410000 */
[----:B------:R-:W-:Y:S01]  /*64f0*/  F2FP.BF16.F32.PACK_AB R45, R63, R50 ;  /* 0x000000323f2d723e */ /* 0x000fe200000010ff */
[----:B------:R3:W-:Y:S01]  /*6500*/  STSM.16.M88.4 [R10], R28 ;  /* 0x0000001c0a007844 */ /* 0x0007e20000000200 */
[----:B------:R-:W-:Y:S01]  /*6510*/  F2FP.BF16.F32.PACK_AB R46, R62, R51 ;  /* 0x000000333e2e723e */ /* 0x000fe200000010ff */
[-C--:B------:R-:W-:Y:S01]  /*6520*/  FMUL.FTZ R113, R113, R4.reuse ;  /* 0x0000000471717220 */ /* 0x080fe20000410000 */
[----:B------:R-:W-:Y:S01]  /*6530*/  F2FP.BF16.F32.PACK_AB R47, R56, R53 ;  /* 0x00000035382f723e */ /* 0x000fe200000010ff */
[-C--:B------:R-:W-:Y:S01]  /*6540*/  FMUL.FTZ R116, R116, R4.reuse ;  /* 0x0000000474747220 */ /* 0x080fe20000410000 */
[----:B-1----:R-:W-:Y:S01]  /*6550*/  F2FP.BF16.F32.PACK_AB R24, R58, R55 ;  /* 0x000000373a18723e */ /* 0x002fe200000010ff */
[----:B------:R-:W-:Y:S01]  /*6560*/  FMUL.FTZ R117, R117, R4 ;  /* 0x0000000475757220 */ /* 0x000fe20000410000 */
[----:B------:R-:W-:Y:S01]  /*6570*/  F2FP.BF16.F32.PACK_AB R25, R67, R54 ;  /* 0x000000364319723e */ /* 0x000fe200000010ff */
[----:B------:R3:W-:Y:S01]  /*6580*/  STSM.16.M88.4 [R7+0x6000], R44 ;  /* 0x0060002c07007844 */ /* 0x0007e20000000200 */
[----:B------:R-:W-:Y:S01]  /*6590*/  F2FP.BF16.F32.PACK_AB R26, R66, R59 ;  /* 0x0000003b421a723e */ /* 0x000fe200000010ff */
[----:B------:R-:W-:Y:S01]  /*65a0*/  FMUL.FTZ R120, R120, R4 ;  /* 0x0000000478787220 */ /* 0x000fe20000410000 */
[----:B------:R-:W-:Y:S01]  /*65b0*/  F2FP.BF16.F32.PACK_AB R27, R61, R64 ;  /* 0x000000403d1b723e */ /* 0x000fe200000010ff */
[-C--:B------:R-:W-:Y:S01]  /*65c0*/  FMUL.FTZ R121, R121, R4.reuse ;  /* 0x0000000479797220 */ /* 0x080fe20000410000 */
[----:B------:R-:W-:Y:S01]  /*65d0*/  PLOP3.LUT P1, PT, PT, PT, UP0, 0x80, 0x0 ;  /* 0x000000000000781c */ /* 0x000fe20003f2f008 */
[-C--:B------:R-:W-:Y:S01]  /*65e0*/  FMUL.FTZ R124, R124, R4.reuse ;  /* 0x000000047c7c7220 */ /* 0x080fe20000410000 */
[----:B------:R-:W-:Y:S01]  /*65f0*/  R2UR UR7, R0 ;  /* 0x00000000000772ca */ /* 0x000fe200000e0000 */
[----:B------:R3:W-:Y:S01]  /*6600*/  STSM.16.M88.4 [R8+0x6000], R24 ;  /* 0x0060001808007844 */ /* 0x0007e20000000200 */
[-C--:B------:R-:W-:Y:S01]  /*6610*/  FMUL.FTZ R125, R125, R4.reuse ;  /* 0x000000047d7d7220 */ /* 0x080fe20000410000 */
[-C--:B------:R-:W-:Y:S01]  /*6620*/  FMUL.FTZ R128, R128, R4.reuse ;  /* 0x0000000480807220 */ /* 0x080fe20000410000 */
[-C--:B------:R-:W-:Y:S01]  /*6630*/  FMUL.FTZ R129, R129, R4.reuse ;  /* 0x0000000481817220 */ /* 0x080fe20000410000 */
[----:B------:R-:W-:Y:S01]  /*6640*/  @!PT LDS RZ, [RZ] ;  /* 0x00000000fffff984 */ /* 0x000fe20000000800 */
[----:B------:R-:W-:Y:S01]  /*6650*/  @!PT LDS RZ, [RZ] ;  /* 0x00000000fffff984 */ /* 0x000fe20000000800 */
[----:B------:R-:W-:Y:S01]  /*6660*/  @!PT LDS RZ, [RZ] ;  /* 0x00000000fffff984 */ /* 0x000fe20000000800 */
[----:B------:R-:W-:Y:S01]  /*6670*/  @!PT LDS RZ, [RZ] ;  /* 0x00000000fffff984 */ /* 0x000fe20000000800 */
[----:B------:R0:W-:Y:S06]  /*6680*/  MEMBAR.ALL.CTA ;  /* 0x0000000000007992 */ /* 0x0001ec0000008000 */
[----:B0-----:R-:W0:Y:S01]  /*6690*/  FENCE.VIEW.ASYNC.S ;  /* 0x00000000000073c6 */ /* 0x001e220000000000 */
        /* <DEDUP_REMOVED lines=28> */
[----:B0-----:R-:W-:Y:S01]  /*6860*/  NOP ;  /* 0x0000000000007918 */ /* 0x001fe20000000000 */
[----:B---3--:R-:W-:Y:S05]  /*6870*/  @P1 BRA `(.L_x_10038) ;  /* 0xffffffd400d01947 */ /* 0x008fea000383ffff */
.L_x_10027:
[----:B------:R-:W-:Y:S06]  /*6880*/  BAR.ARV 0x8, 0x200 ;  /* 0x0208000000007b1d */ /* 0x000fec0000002000 */
[----:B------:R-:W-:Y:S05]  /*6890*/  @!P0 BRA `(.L_x_10039) ;  /* 0x0000000000048947 */ /* 0x000fea0003800000 */
[----:B------:R-:W-:Y:S01]  /*68a0*/  BPT.TRAP 0x1 ;  /* 0x000000040000795c */ /* 0x000fe20000300000 */
.L_x_10039:
[----:B------:R-:W-:Y:S02]  /*68b0*/  R2UR UR5, R0 ;  /* 0x00000000000572ca */ /* 0x000fe400000e0000 */
[----:B------:R-:W-:-:S04]  /*68c0*/  MOV R2, UR33 ;  /* 0x0000002100027c02 */ /* 0x000fc80008000f00 */
[----:B------:R-:W-:-:S07]  /*68d0*/  SHF.L.U32 R2, R2, 0x1f, RZ ;  /* 0x0000001f02027819 */ /* 0x000fce00000006ff */
[----:B------:R-:W-:-:S09]  /*68e0*/  ULEA UR5, UR5, UR42, 0x3 ;  /* 0x0000002a05057291 */ /* 0x000fd2000f8e183f */
[----:B------:R0:W1:Y:S01]  /*68f0*/  SYNCS.PHASECHK.TRANS64.TRYWAIT P1, [UR5+0x2d850], R2 ;  /* 0x02d85002ff0075a7 */ /* 0x0000620008020145 */
[----:B------:R-:W-:Y:S05]  /*6900*/  @!P0 BRA `(.L_x_10040) ;  /* 0x0000000000048947 */ /* 0x000fea0003800000 */
[----:B------:R-:W-:Y:S01]  /*6910*/  BPT.TRAP 0x1 ;  /* 0x000000040000795c */ /* 0x000fe20000300000 */
.L_x_10040:
[----:B-1----:R-:W-:Y:S05]  /*6920*/  @P1 BRA `(.L_x_10041) ;  /* 0x0000000000081947 */ /* 0x002fea0003800000 */
[----:B------:R-:W1:Y:S02]  /*6930*/  SYNCS.PHASECHK.TRANS64.TRYWAIT P1, [UR5+0x2d850], R2 ;  /* 0x02d85002ff0075a7 */ /* 0x000e640008020145 */
[----:B-1----:R-:W-:Y:S05]  /*6940*/  @!P1 BRA `(.L_x_10042) ;  /* 0x0000005800a89947 */ /* 0x002fea0003800000 */
.L_x_10041:
[----:B------:R-:W-:Y:S01]  /*6950*/  UIADD3 UR42, UR42, 0x400, URZ ;  /* 0x000004002a2a7890 */ /* 0x000fe2000fffe03f */
[----:B------:R-:W-:Y:S01]  /*6960*/  R2UR UR8, R0 ;  /* 0x00000000000872ca */ /* 0x000fe200000e0000 */
[----:B------:R-:W-:Y:S01]  /*6970*/  ULOP3.LUT UR43, UR43, 0x10000, URZ, 0xfc, !UPT ;  /* 0x000100002b2b7892 */ /* 0x000fe2000f8efc3f */
[----:B------:R-:W-:Y:S01]  /*6980*/  WARPGROUP.ARRIVE ;  /* 0x00000000000079c5 */ /* 0x000fe20000000000 */
[----:B------:R-:W-:Y:S01]  /*6990*/  USHF.R.U32.HI UR42, URZ, 0x4, UR42 ;  /* 0x000000043f2a7899 */ /* 0x000fe2000801162a */
[----:B------:R-:W3:Y:S01]  /*69a0*/  SHFL.BFLY PT, R0, R9, 0x2, 0x1f ;  /* 0x0c401f0009007f89 */ /* 0x000ee200000e0000 */
[----:B------:R-:W-:Y:S01]  /*69b0*/  UMOV UR9, 0x40000040 ;  /* 0x4000004000097882 */ /* 0x000fe20000000000 */
[----:B------:R-:W-:Y:S01]  /*69c0*/  UMOV UR11, 0x80000020 ;  /* 0x80000020000b7882 */ /* 0x000fe20000000000 */
[----:B------:R-:W-:Y:S01]  /*69d0*/  ULOP3.LUT UR42, UR42, 0x3fff, URZ, 0xc0, !UPT ;  /* 0x00003fff2a2a7892 */ /* 0x000fe2000f8ec03f */
[----:B-1----:R-:W0:Y:S01]  /*69e0*/  SHFL.BFLY PT, R3, R12, 0x2, 0x1f ;  /* 0x0c401f000c037f89 */ /* 0x002e2200000e0000 */
[----:B------:R-:W-:Y:S01]  /*69f0*/  IMAD.MOV.U32 R43, RZ, RZ, RZ ;  /* 0x000000ffff2b7224 */ /* 0x000fe200078e00ff */
[----:B--2---:R-:W-:Y:S01]  /*6a00*/  MOV R8, UR4 ;  /* 0x0000000400087c02 */ /* 0x004fe20008000f00 */
[----:B------:R-:W-:Y:S01]  /*6a10*/  ULOP3.LUT UR7, UR42, 0x2000000, URZ, 0xfc, !UPT ;  /* 0x020000002a077892 */ /* 0x000fe2000f8efc3f */
[----:B------:R-:W-:-:S02]  /*6a20*/  IMAD.MOV.U32 R16, RZ, RZ, RZ ;  /* 0x000000ffff107224 */ /* 0x000fc400078e00ff */
[----:B------:R-:W-:Y:S01]  /*6a30*/  IMAD.MOV.U32 R23, RZ, RZ, -0x800000 ;  /* 0xff800000ff177424 */ /* 0x000fe200078e00ff */
[----:B------:R-:W-:-:S03]  /*6a40*/  UIMAD UR7, UR8, 0x600, UR7 ;  /* 0x00000600080778a4 */ /* 0x000fc6000f8e0207 */
[----:B------:R-:W-:-:S04]  /*6a50*/  UMOV UR8, UR43 ;  /* 0x0000002b00087c82 */ /* 0x000fc80008000000 */
[----:B------:R-:W-:Y:S02]  /*6a60*/  UMOV UR10, UR7 ;  /* 0x00000007000a7c82 */ /* 0x000fe40008000000 */
[----:B------:R-:W-:Y:S01]  /*6a70*/  HGMMA.64x96x16.F32.BF16 R88, gdesc[UR8].tnspB, R88, gsb0 ;  /* 0x41600000085879f0 */ /* 0x000fe20008001858 */
[----:B------:R-:W-:Y:S02]  /*6a80*/  UIADD3 UR8, UR43, 0x2, URZ ;  /* 0x000000022b087890 */ /* 0x000fe4000fffe03f */
[----:B------:R-:W-:Y:S01]  /*6a90*/  UIADD3 UR10, UR7, 0x40, URZ ;  /* 0x00000040070a7890 */ /* 0x000fe2000fffe03f */
[----:B---3--:R-:W-:Y:S01]  /*6aa0*/  FADD.FTZ R0, R0, R9 ;  /* 0x0000000900007221 */ /* 0x008fe20000010000 */
[----:B------:R-:W-:Y:S01]  /*6ab0*/  UMOV UR9, 0x40000040 ;  /* 0x4000004000097882 */ /* 0x000fe20000000000 */
[----:B------:R-:W-:Y:S01]  /*6ac0*/  UMOV UR11, 0x80000020 ;  /* 0x80000020000b7882 */ /* 0x000fe20000000000 */
[----:B0-----:R-:W-:Y:S02]  /*6ad0*/  FADD.FTZ R2, R3, R12 ;  /* 0x0000000c03027221 */ /* 0x001fe40000010000 */
[----:B------:R-:W0:Y:S04]  /*6ae0*/  SHFL.BFLY PT, R3, R0, 0x1, 0x1f ;  /* 0x0c201f0000037f89 */ /* 0x000e2800000e0000 */
[----:B------:R-:W1:Y:S01]  /*6af0*/  SHFL.BFLY PT, R5, R2, 0x1, 0x1f ;  /* 0x0c201f0002057f89 */ /* 0x000e6200000e0000 */
[----:B0-----:R-:W-:Y:S01]  /*6b00*/  FADD.FTZ R6, R0, R3 ;  /* 0x0000000300067221 */ /* 0x001fe20000010000 */
[----:B------:R-:W-:-:S02]  /*6b10*/  IMAD.MOV.U32 R0, RZ, RZ, -0x800000 ;  /* 0xff800000ff007424 */ /* 0x000fc400078e00ff */
[----:B-1----:R-:W-:Y:S02]  /*6b20*/  FADD.FTZ R7, R2, R5 ;  /* 0x0000000502077221 */ /* 0x002fe40000010000 */
        /* <DEDUP_REMOVED lines=59> */
[----:B0-23--:R-:W-:Y:S05]  /*6ee0*/  @!P0 BRA `(.L_x_10043) ;  /* 0x0000000000048947 */ /* 0x00dfea0003800000 */
[----:B------:R-:W-:Y:S01]  /*6ef0*/  BPT.TRAP 0x1 ;  /* 0x000000040000795c */ /* 0x000fe20000300000 */
.L_x_10043:
        /* <DEDUP_REMOVED lines=52> */
.L_x_10019:
[----:B------:R-:W-:Y:S05]  /*7240*/  @P0 BRA `(.L_x_10044) ;  /* 0x0000001000880947 */ /* 0x000fea0003800000 */
[----:B------:R-:W-:Y:S01]  /*7250*/  VIADD R58, R22, 0xffffff80 ;  /* 0xffffff80163a7836 */ /* 0x000fe20000000000 */
[----:B------:R-:W0:Y:S01]  /*7260*/  LDC R53, c[0x0][0xbe8] ;  /* 0x0002fa00ff357b82 */ /* 0x000e220000000800 */
[----:B------:R-:W1:Y:S01]  /*7270*/  S2R R60, SR_CTAID.X ;  /* 0x00000000003c7919 */ /* 0x000e620000002500 */
[----:B------:R-:W-:Y:S01]  /*7280*/  USHF.R.S32.HI UR7, URZ, 0x1f, UR39 ;  /* 0x0000001f3f077899 */ /* 0x000fe20008011427 */
[----:B------:R-:W-:Y:S01]  /*7290*/  BSSY B0, `(.L_x_10045) ;  /* 0x00000d1000007945 */ /* 0x000fe20003800000 */
[----:B------:R-:W-:Y:S01]  /*72a0*/  SHF.R.S32.HI R55, RZ, 0x1f, R58 ;  /* 0x0000001fff377819 */ /* 0x000fe2000001143a */
[----:B------:R-:W-:Y:S02]  /*72b0*/  ULDC.64 UR8, c[0x0][0xbd0] ;  /* 0x0002f40000087ab9 */ /* 0x000fe40000000a00 */
[----:B------:R-:W-:Y:S01]  /*72c0*/  UIMAD UR6, UR7, UR8, URZ ;  /* 0x00000008070672a4 */ /* 0x000fe2000f8e023f */
[CC--:B------:R-:W-:Y:S01]  /*72d0*/  LEA.HI R16, R55.reuse, R58.reuse, RZ, 0x7 ;  /* 0x0000003a37107211 */ /* 0x0c0fe200078f38ff */
[----:B------:R-:W2:Y:S01]  /*72e0*/  S2UR UR12, SR_CTAID.Z ;  /* 0x00000000000c79c3 */ /* 0x000ea20000002700 */
[----:B------:R-:W-:Y:S01]  /*72f0*/  LEA.HI R55, R55, R58, RZ, 0x2 ;  /* 0x0000003a37377211 */ /* 0x000fe200078f10ff */
[----:B------:R-:W-:Y:S01]  /*7300*/  UIMAD.WIDE.U32 UR4, UR39, UR8, URZ ;  /* 0x00000008270472a5 */ /* 0x000fe2000f8e003f */
[----:B------:R-:W-:Y:S01]  /*7310*/  LOP3.LUT R17, R16, 0xffffff80, RZ, 0xc0, !PT ;  /* 0xffffff8010117812 */ /* 0x000fe200078ec0ff */
[----:B------:R-:W-:Y:S01]  /*7320*/  UIMAD UR6, UR39, UR9, UR6 ;  /* 0x00000009270672a4 */ /* 0x000fe2000f8e0206 */
[----:B------:R-:W-:-:S02]  /*7330*/  SHF.R.S32.HI R57, RZ, 0x7, R16 ;  /* 0x00000007ff397819 */ /* 0x000fc40000011410 */
[C---:B------:R-:W-:Y:S01]  /*7340*/  IADD3 R22, R58.reuse, -R17, RZ ;  /* 0x800000113a167210 */ /* 0x040fe20007ffe0ff */
[----:B------:R-:W3:Y:S01]  /*7350*/  LDC.64 R62, c[0x0][0xbd8] ;  /* 0x0002f600ff3e7b82 */ /* 0x000ee20000000a00 */
[----:B------:R-:W-:Y:S01]  /*7360*/  LOP3.LUT R55, R55, 0xfffffffc, RZ, 0xc0, !PT ;  /* 0xfffffffc37377812 */ /* 0x000fe200078ec0ff */
[----:B------:R-:W-:Y:S01]  /*7370*/  IMAD.HI R16, R57, 0x55555556, RZ ;  /* 0x5555555639107827 */ /* 0x000fe200078e02ff */
[----:B------:R-:W-:Y:S01]  /*7380*/  SHF.R.S32.HI R59, RZ, 0x1f, R22 ;  /* 0x0000001fff3b7819 */ /* 0x000fe20000011416 */
[----:B------:R-:W-:Y:S02]  /*7390*/  UIADD3 UR6, UR5, UR6, URZ ;  /* 0x0000000605067290 */ /* 0x000fe4000fffe03f */
[----:B------:R-:W-:Y:S01]  /*73a0*/  IMAD.IADD R55, R58, 0x1, -R55 ;  /* 0x000000013a377824 */ /* 0x000fe200078e0a37 */
[----:B------:R-:W-:Y:S01]  /*73b0*/  LEA.HI R52, R59, R22, RZ, 0x2 ;  /* 0x000000163b347211 */ /* 0x000fe200078f10ff */
[----:B------:R-:W4:Y:S01]  /*73c0*/  S2UR UR11, SR_CTAID.Y ;  /* 0x00000000000b79c3 */ /* 0x000f220000002600 */
[----:B0-----:R-:W-:Y:S01]  /*73d0*/  ISETP.NE.AND P0, PT, R53, 0x1, PT ;  /* 0x000000013500780c */ /* 0x001fe20003f05270 */
[----:B------:R-:W-:Y:S01]  /*73e0*/  ULDC.64 UR8, c[0x0][0xb38] ;  /* 0x0002ce0000087ab9 */ /* 0x000fe20000000a00 */
[--C-:B------:R-:W-:Y:S01]  /*73f0*/  SHF.R.S32.HI R17, RZ, 0x2, R52.reuse ;  /* 0x00000002ff117819 */ /* 0x100fe20000011434 */
[----:B------:R-:W-:Y:S01]  /*7400*/  UIMAD UR7, UR7, UR8, URZ ;  /* 0x00000008070772a4 */ /* 0x000fe2000f8e023f */
[----:B------:R-:W-:-:S02]  /*7410*/  SHF.R.S32.HI R54, RZ, 0x1f, R52 ;  /* 0x0000001fff367819 */ /* 0x000fc40000011434 */
[----:B------:R-:W-:Y:S01]  /*7420*/  LEA.HI R16, R16, R16, RZ, 0x1 ;  /* 0x0000001010107211 */ /* 0x000fe200078f08ff */
[----:B------:R-:W4:Y:S01]  /*7430*/  LDC R68, c[0x0][0xc50] ;  /* 0x00031400ff447b82 */ /* 0x000f220000000800 */
[----:B------:R-:W-:Y:S01]  /*7440*/  LEA.HI R54, R54, R17, RZ, 0x3 ;  /* 0x0000001136367211 */ /* 0x000fe200078f18ff */
[----:B--2---:R-:W-:-:S03]  /*7450*/  USHF.R.S32.HI UR10, URZ, 0x1f, UR12 ;  /* 0x0000001f3f0a7899 */ /* 0x004fc6000801140c */
[----:B------:R-:W-:Y:S01]  /*7460*/  LOP3.LUT R56, R54, 0xfffffff8, RZ, 0xc0, !PT ;  /* 0xfffffff836387812 */ /* 0x000fe200078ec0ff */
[----:B------:R-:W-:Y:S01]  /*7470*/  IMAD R54, R16, -0x3, R57 ;  /* 0xfffffffd10367824 */ /* 0x000fe200078e0239 */
[----:B------:R-:W-:Y:S01]  /*7480*/  LEA.HI R16, R59, R22, RZ, 0x5 ;  /* 0x000000163b107211 */ /* 0x000fe200078f28ff */
[----:B------:R-:W0:Y:S02]  /*7490*/  LDC.64 R66, c[0x0][0xb40] ;  /* 0x0002d000ff427b82 */ /* 0x000e240000000a00 */
[----:B------:R-:W-:Y:S01]  /*74a0*/  IMAD.IADD R17, R17, 0x1, -R56 ;  /* 0x0000000111117824 */ /* 0x000fe200078e0a38 */
[C---:B------:R-:W-:Y:S02]  /*74b0*/  LEA.HI R56, R55.reuse, R55, RZ, 0x1 ;  /* 0x0000003737387211 */ /* 0x040fe400078f08ff */
[----:B------:R-:W-:Y:S02]  /*74c0*/  SHF.R.S32.HI R16, RZ, 0x5, R16 ;  /* 0x00000005ff107819 */ /* 0x000fe40000011410 */
[----:B------:R-:W-:Y:S01]  /*74d0*/  LOP3.LUT R56, R56, 0x1ffffffe, RZ, 0xc0, !PT ;  /* 0x1ffffffe38387812 */ /* 0x000fe200078ec0ff */
[----:B------:R-:W2:Y:S04]  /*74e0*/  @P0 LDC R59, c[0x0][0xbec] ;  /* 0x0002fb00ff3b0b82 */ /* 0x000ea80000000800 */
[----:B------:R-:W-:Y:S01]  /*74f0*/  IMAD.IADD R57, R55, 0x1, -R56 ;  /* 0x0000000137397824 */ /* 0x000fe200078e0a38 */
[----:B------:R-:W-:Y:S01]  /*7500*/  LEA R55, R16, R17, 0x4 ;  /* 0x0000001110377211 */ /* 0x000fe200078e20ff */
[----:B------:R-:W-:-:S02]  /*7510*/  IMAD.U32 R17, RZ, RZ, UR5 ;  /* 0x00000005ff117e24 */ /* 0x000fc4000f8e00ff */
[----:B------:R-:W5:Y:S01]  /*7520*/  @P0 LDC R65, c[0x0][0xbec] ;  /* 0x0002fb00ff410b82 */ /* 0x000f620000000800 */
[----:B------:R-:W-:Y:S01]  /*7530*/  IMAD.U32 R16, RZ, RZ, UR4 ;  /* 0x00000004ff107e24 */ /* 0x000fe2000f8e00ff */
[----:B------:R-:W-:Y:S01]  /*7540*/  UIMAD.WIDE.U32 UR4, UR39, UR8, URZ ;  /* 0x00000008270472a5 */ /* 0x000fe2000f8e003f */
[----:B------:R-:W-:Y:S01]  /*7550*/  IMAD.U32 R17, RZ, RZ, UR6 ;  /* 0x00000006ff117e24 */ /* 0x000fe2000f8e00ff */
[----:B------:R-:W-:Y:S01]  /*7560*/  LEA R56, R54, R55, 0x6 ;  /* 0x0000003736387211 */ /* 0x000fe200078e30ff */
[----:B------:R-:W-:Y:S01]  /*7570*/  UIMAD UR6, UR39, UR9, UR7 ;  /* 0x00000009270672a4 */ /* 0x000fe2000f8e0207 */
[----:B---3--:R-:W-:Y:S02]  /*7580*/  IMAD R54, R62, UR10, RZ ;  /* 0x0000000a3e367c24 */ /* 0x008fe4000f8e02ff */
[----:B------:R-:W3:Y:S01]  /*7590*/  @P0 LDC R64, c[0x0][0xbf0] ;  /* 0x0002fc00ff400b82 */ /* 0x000ee20000000800 */
[----:B------:R-:W-:Y:S01]  /*75a0*/  UIADD3 UR6, UR5, UR6, URZ ;  /* 0x0000000605067290 */ /* 0x000fe2000fffe03f */
[----:B------:R-:W-:Y:S01]  /*75b0*/  IMAD R61, R63, UR12, R54 ;  /* 0x0000000c3f3d7c24 */ /* 0x000fe2000f8e0236 */
[----:B------:R-:W-:Y:S01]  /*75c0*/  ULDC.64 UR8, c[0x0][0xb28] ;  /* 0x0002ca0000087ab9 */ /* 0x000fe20000000a00 */
[----:B------:R-:W-:-:S02]  /*75d0*/  IMAD R63, RZ, RZ, -UR39 ;  /* 0x80000027ff3f7e24 */ /* 0x000fc4000f8e02ff */
[----:B------:R-:W-:Y:S02]  /*75e0*/  IMAD R57, R57, 0x8, R56 ;  /* 0x0000000839397824 */ /* 0x000fe400078e0238 */
[----:B------:R-:W3:Y:S01]  /*75f0*/  @P0 LDC R70, c[0x0][0xbf0] ;  /* 0x0002fc00ff460b82 */ /* 0x000ee20000000800 */
[----:B------:R-:W-:-:S04]  /*7600*/  IMAD.WIDE.U32 R16, R62, UR12, R16 ;  /* 0x0000000c3e107c25 */ /* 0x000fc8000f8e0010 */
[----:B------:R-:W-:Y:S01]  /*7610*/  IMAD.U32 R55, RZ, RZ, UR5 ;  /* 0x00000005ff377e24 */ /* 0x000fe2000f8e00ff */
[----:B------:R-:W-:Y:S01]  /*7620*/  MOV R55, UR6 ;  /* 0x0000000600377c02 */ /* 0x000fe20008000f00 */
[----:B0-----:R-:W-:Y:S01]  /*7630*/  IMAD R62, R66, UR10, RZ ;  /* 0x0000000a423e7c24 */ /* 0x001fe2000f8e02ff */
[----:B------:R-:W-:Y:S01]  /*7640*/  ULDC.64 UR6, c[0x0][0xb48] ;  /* 0x0002d20000067ab9 */ /* 0x000fe20000000a00 */
[----:B----4-:R-:W-:Y:S02]  /*7650*/  IMAD R69, R68, R63, UR11 ;  /* 0x0000000b44457e24 */ /* 0x010fe4000f8e023f */
[----:B------:R-:W-:Y:S01]  /*7660*/  IMAD.U32 R54, RZ, RZ, UR4 ;  /* 0x00000004ff367e24 */ /* 0x000fe2000f8e00ff */
[----:B------:R-:W-:Y:S01]  /*7670*/  ULDC.64 UR4, c[0x0][0xbe0] ;  /* 0x0002f80000047ab9 */ /* 0x000fe20000000a00 */
[----:B-1----:R-:W-:Y:S02]  /*7680*/  IMAD R58, R60, 0xc0, R57 ;  /* 0x000000c03c3a7824 */ /* 0x002fe400078e0239 */
[----:B------:R-:W-:-:S02]  /*7690*/  IMAD.IADD R17, R17, 0x1, R61 ;  /* 0x0000000111117824 */ /* 0x000fc400078e023d */
[----:B------:R-:W-:Y:S01]  /*76a0*/  IMAD R61, R67, UR12, R62 ;  /* 0x0000000c433d7c24 */ /* 0x000fe2000f8e023e */
[----:B------:R-:W-:Y:S01]  /*76b0*/  SHF.R.S32.HI R62, RZ, 0x1f, R69 ;  /* 0x0000001fff3e7819 */ /* 0x000fe20000011445 */
[----:B------:R-:W-:-:S04]  /*76c0*/  IMAD.WIDE.U32 R54, R66, UR12, R54 ;  /* 0x0000000c42367c25 */ /* 0x000fc8000f8e0036 */
[----:B--2---:R-:W-:-:S04]  /*76d0*/  @P0 IMAD.HI.U32 R59, R58, R59, RZ ;  /* 0x0000003b3a3b0227 */ /* 0x004fc800078e00ff */
[----:B-----5:R-:W-:-:S04]  /*76e0*/  @P0 IMAD.HI.U32 R65, R58, R65, RZ ;  /* 0x000000413a410227 */ /* 0x020fc800078e00ff */
[----:B------:R-:W-:Y:S02]  /*76f0*/  IMAD.IADD R55, R55, 0x1, R61 ;  /* 0x0000000137377824 */ /* 0x000fe400078e023d */
[----:B------:R-:W-:Y:S01]  /*7700*/  IMAD.MOV.U32 R57, RZ, RZ, R58 ;  /* 0x000000ffff397224 */ /* 0x000fe200078e003a */
[----:B---3--:R-:W-:Y:S01]  /*7710*/  @P0 SHF.R.U32.HI R57, RZ, R64, R59 ;  /* 0x00000040ff390219 */ /* 0x008fe2000001163b */
[----:B------:R-:W-:Y:S01]  /*7720*/  IMAD R61, R62, UR4, RZ ;  /* 0x000000043e3d7c24 */ /* 0x000fe2000f8e02ff */
[----:B------:R-:W-:Y:S01]  /*7730*/  MOV R59, R58 ;  /* 0x0000003a003b7202 */ /* 0x000fe20000000f00 */
[----:B------:R-:W-:Y:S01]  /*7740*/  IMAD.WIDE.U32 R16, R69, UR4, R16 ;  /* 0x0000000445107c25 */ /* 0x000fe2000f8e0010 */
[----:B------:R-:W-:-:S03]  /*7750*/  @P0 SHF.R.U32.HI R59, RZ, R70, R65 ;  /* 0x00000046ff3b0219 */ /* 0x000fc60000011641 */
        /* <DEDUP_REMOVED lines=24> */
[----:B------:R-:W-:Y:S02]  /*78e0*/  IMAD R62, R59, UR8, RZ ;  /* 0x000000083b3e7c24 */ /* 0x000fe4000f8e02ff */
[----:B------:R-:W-:Y:S02]  /*78f0*/  IMAD.IADD R55, R55, 0x1, R63 ;  /* 0x0000000137377824 */ /* 0x000fe400078e023f */
[C---:B------:R-:W-:Y:S02]  /*7900*/  IMAD R59, R57.reuse, UR7, R58 ;  /* 0x00000007393b7c24 */ /* 0x040fe4000f8e023a */
[----:B------:R-:W-:Y:S01]  /*7910*/  IMAD.WIDE.U32 R16, R57, UR6, R16 ;  /* 0x0000000639107c25 */ /* 0x000fe2000f8e0010 */
[----:B------:R-:W-:-:S03]  /*7920*/  ULDC.64 UR6, c[0x0][0xba8] ;  /* 0x0002ea0000067ab9 */ /* 0x000fc60000000a00 */
[C---:B------:R-:W-:Y:S02]  /*7930*/  IMAD R63, R61.reuse, UR9, R62 ;  /* 0x000000093d3f7c24 */ /* 0x040fe4000f8e023e */
[----:B------:R-:W-:Y:S01]  /*7940*/  IMAD.WIDE.U32 R54, R61, UR8, R54 ;  /* 0x000000083d367c25 */ /* 0x000fe2000f8e0036 */
[----:B------:R-:W-:Y:S01]  /*7950*/  LEA R61, P0, R16, UR6, 0x2 ;  /* 0x00000006103d7c11 */ /* 0x000fe2000f8010ff */
[----:B------:R-:W-:Y:S01]  /*7960*/  ULDC.64 UR8, c[0x0][0xb00] ;  /* 0x0002c00000087ab9 */ /* 0x000fe20000000a00 */
[----:B------:R-:W-:Y:S01]  /*7970*/  ULDC UR6, c[0x0][0xa88] ;  /* 0x0002a20000067ab9 */ /* 0x000fe20000000800 */
[----:B------:R-:W-:Y:S01]  /*7980*/  IMAD.IADD R57, R17, 0x1, R59 ;  /* 0x0000000111397824 */ /* 0x000fe200078e023b */
[----:B------:R-:W-:Y:S01]  /*7990*/  LEA R66, P1, R54, UR8, 0x2 ;  /* 0x0000000836427c11 */ /* 0x000fe2000f8210ff */
[----:B------:R-:W-:Y:S01]  /*79a0*/  IMAD.IADD R17, R55, 0x1, R63 ;  /* 0x0000000137117824 */ /* 0x000fe200078e023f */
[----:B0-----:R-:W-:Y:S01]  /*79b0*/  ULEA UR4, UR5, UR4, 0x18 ;  /* 0x0000000405047291 */ /* 0x001fe2000f8ec03f */
[----:B------:R-:W-:Y:S01]  /*79c0*/  IMAD R58, R60, 0xc0, R56 ;  /* 0x000000c03c3a7824 */ /* 0x000fe200078e0238 */
[----:B------:R-:W-:Y:S01]  /*79d0*/  LEA.HI.X R59, R16, UR7, R57, 0x2, P0 ;  /* 0x00000007103b7c11 */ /* 0x000fe200080f1439 */
[----:B------:R-:W-:Y:S01]  /*79e0*/  SHFL.IDX PT, R56, R61, 0x1, 0x1c1f ;  /* 0x003c1f003d387f89 */ /* 0x000fe200000e0000 */
[----:B------:R-:W-:Y:S01]  /*79f0*/  LEA.HI.X R67, R54, UR9, R17, 0x2, P1 ;  /* 0x0000000936437c11 */ /* 0x000fe200088f1411 */
[----:B------:R-:W-:Y:S01]  /*7a00*/  IMAD R63, R53, UR6, RZ ;  /* 0x00000006353f7c24 */ /* 0x000fe2000f8e02ff */
[----:B------:R-:W-:Y:S01]  /*7a10*/  LOP3.LUT P0, RZ, R22, 0x3, RZ, 0xc0, !PT ;  /* 0x0000000316ff7812 */ /* 0x000fe2000780c0ff */
[----:B------:R-:W-:Y:S01]  /*7a20*/  SHFL.IDX PT, R54, R61, RZ, 0x1c1f ;  /* 0x001c1fff3d367589 */ /* 0x000fe200000e0000 */
[C---:B------:R-:W-:Y:S01]  /*7a30*/  IADD3 R62, R58.reuse, 0x8, RZ ;  /* 0x000000083a3e7810 */ /* 0x040fe20007ffe0ff */
[----:B------:R-:W-:Y:S01]  /*7a40*/  UIADD3 UR4, UR4, 0x2d820, URZ ;  /* 0x0002d82004047890 */ /* 0x000fe2000fffe03f */
[-C--:B------:R-:W-:Y:S01]  /*7a50*/  ISETP.GE.OR P1, PT, R58, R63.reuse, P0 ;  /* 0x0000003f3a00720c */ /* 0x080fe20000726670 */
[----:B------:R-:W0:Y:S01]  /*7a60*/  SHFL.IDX PT, R55, R59, RZ, 0x1c1f ;  /* 0x001c1fff3b377589 */ /* 0x000e2200000e0000 */
[-C--:B------:R-:W-:Y:S01]  /*7a70*/  ISETP.GE.OR P0, PT, R62, R63.reuse, P0 ;  /* 0x0000003f3e00720c */ /* 0x080fe20000706670 */
[----:B------:R-:W-:Y:S01]  /*7a80*/  UPRMT UR4, URZ, 0x654, UR4 ;  /* 0x000006543f047896 */ /* 0x000fe20008000004 */
[----:B------:R-:W-:Y:S01]  /*7a90*/  ISETP.GE.AND P2, PT, R58, R63, PT ;  /* 0x0000003f3a00720c */ /* 0x000fe20003f46270 */
[----:B------:R-:W1:Y:S01]  /*7aa0*/  SHFL.IDX PT, R57, R59, 0x1, 0x1c1f ;  /* 0x003c1f003b397f89 */ /* 0x000e6200000e0000 */
[----:B------:R-:W-:-:S03]  /*7ab0*/  LOP3.LUT R53, R52, 0x7ffffffc, RZ, 0xc0, !PT ;  /* 0x7ffffffc34357812 */ /* 0x000fc600078ec0ff */
[----:B------:R2:W3:Y:S02]  /*7ac0*/  SHFL.IDX PT, R16, R66, RZ, 0x1c1f ;  /* 0x001c1fff42107589 */ /* 0x0004e400000e0000 */
[----:B------:R-:W-:Y:S01]  /*7ad0*/  IMAD.IADD R53, R22, 0x1, -R53 ;  /* 0x0000000116357824 */ /* 0x000fe200078e0a35 */
[----:B------:R-:W-:Y:S01]  /*7ae0*/  SYNCS.ARRIVE.TRANS64.RED.A1T0 RZ, [UR4], RZ ;  /* 0x000000ffffff79a7 */ /* 0x000fe20008100404 */
[----:B------:R2:W4:Y:S02]  /*7af0*/  SHFL.IDX PT, R17, R67, RZ, 0x1c1f ;  /* 0x001c1fff43117589 */ /* 0x00052400000e0000 */
[----:B------:R-:W-:Y:S02]  /*7b00*/  IMAD.SHL.U32 R53, R53, 0x2, RZ ;  /* 0x0000000235357824 */ /* 0x000fe400078e00ff */
[----:B0-----:R2:W-:Y:S04]  /*7b10*/  @!P1 ST.E desc[UR36][R54.64], R0 ;  /* 0x0000000036009985 */ /* 0x0015e8000c101924 */
[----:B-1----:R2:W-:Y:S01]  /*7b20*/  @!P0 ST.E desc[UR36][R56.64], R23 ;  /* 0x0000001738008985 */ /* 0x0025e2000c101924 */
[----:B------:R-:W-:Y:S05]  /*7b30*/  @P2 BRA `(.L_x_10046) ;  /* 0x0000000400182947 */ /* 0x000fea0003800000 */
[C---:B--2---:R-:W-:Y:S01]  /*7b40*/  VIADD R0, R53.reuse, 0x8 ;  /* 0x0000000835007836 */ /* 0x044fe20000000000 */
        /* <DEDUP_REMOVED lines=8> */
[----:B------:R-:W-:Y:S01]  /*7bd0*/  VIADD R65, R53, 0x40 ;  /* 0x0000004035417836 */ /* 0x000fe20000000000 */
[----:B------:R-:W-:-:S02]  /*7be0*/  ISETP.GE.AND P3, PT, R23, UR4, PT ;  /* 0x0000000417007c0c */ /* 0x000fc4000bf66270 */
[----:B------:R-:W-:-:S07]  /*7bf0*/  ISETP.GE.AND P4, PT, R54, UR4, PT ;  /* 0x0000000436007c0c */ /* 0x000fce000bf86270 */
[----:B------:R-:W-:Y:S02]  /*7c00*/  @!P1 LEA.HI R0, R0, R0, RZ, 0x1 ;  /* 0x0000000000009211 */ /* 0x000fe400078f08ff */
[----:B------:R-:W-:Y:S02]  /*7c10*/  @!P2 LEA.HI R22, R22, R22, RZ, 0x1 ;  /* 0x000000161616a211 */ /* 0x000fe400078f08ff */
[----:B------:R-:W-:Y:S02]  /*7c20*/  @!P3 LEA.HI R52, R23, R23, RZ, 0x1 ;  /* 0x000000171734b211 */ /* 0x000fe400078f08ff */
[----:B------:R-:W-:Y:S02]  /*7c30*/  @!P1 LOP3.LUT R55, R0, 0xfffffffe, RZ, 0xc0, !PT ;  /* 0xfffffffe00379812 */ /* 0x000fe400078ec0ff */
[----:B------:R-:W-:Y:S02]  /*7c40*/  @!P4 LEA.HI R0, R54, R54, RZ, 0x1 ;  /* 0x000000363600c211 */ /* 0x000fe400078f08ff */
[----:B------:R-:W-:Y:S01]  /*7c50*/  @!P2 LOP3.LUT R57, R22, 0xfffffffe, RZ, 0xc0, !PT ;  /* 0xfffffffe1639a812 */ /* 0x000fe200078ec0ff */
[----:B---34-:R-:W-:Y:S01]  /*7c60*/  @!P0 IMAD.WIDE R22, R53, 0x4, R16 ;  /* 0x0000000435168825 */ /* 0x018fe200078e0210 */
[----:B------:R-:W-:-:S02]  /*7c70*/  @!P3 LOP3.LUT R59, R52, 0xfffffffe, RZ, 0xc0, !PT ;  /* 0xfffffffe343bb812 */ /* 0x000fc400078ec0ff */
[----:B------:R-:W-:Y:S01]  /*7c80*/  @!P4 LOP3.LUT R61, R0, 0xfffffffe, RZ, 0xc0, !PT ;  /* 0xfffffffe003dc812 */ /* 0x000fe200078ec0ff */
[--C-:B------:R-:W-:Y:S01]  /*7c90*/  @!P1 IMAD.WIDE R54, R55, 0x4, R16.reuse ;  /* 0x0000000437369825 */ /* 0x100fe200078e0210 */
[C---:B------:R-:W-:Y:S01]  /*7ca0*/  IADD3 R52, R53.reuse, 0x30, RZ ;  /* 0x0000003035347810 */ /* 0x040fe20007ffe0ff */
[----:B------:R0:W-:Y:S02]  /*7cb0*/  @!P0 ST.E.64 desc[UR36][R22.64], R24 ;  /* 0x0000001816008985 */ /* 0x0001e4000c101b24 */
[----:B------:R-:W-:Y:S02]  /*7cc0*/  VIADD R0, R53, 0x28 ;  /* 0x0000002835007836 */ /* 0x000fe40000000000 */
[--C-:B------:R-:W-:Y:S01]  /*7cd0*/  @!P2 IMAD.WIDE R56, R57, 0x4, R16.reuse ;  /* 0x000000043938a825 */ /* 0x100fe200078e0210 */
[----:B------:R1:W-:Y:S01]  /*7ce0*/  @!P1 ST.E.64 desc[UR36][R54.64], R26 ;  /* 0x0000001a36009985 */ /* 0x0003e2000c101b24 */
[----:B------:R-:W-:Y:S02]  /*7cf0*/  ISETP.GE.AND P1, PT, R52, UR4, PT ;  /* 0x0000000434007c0c */ /* 0x000fe4000bf26270 */
[--C-:B------:R-:W-:Y:S01]  /*7d00*/  @!P3 IMAD.WIDE R58, R59, 0x4, R16.reuse ;  /* 0x000000043b3ab825 */ /* 0x100fe200078e0210 */
[----:B------:R-:W-:Y:S01]  /*7d10*/  ISETP.GE.AND P0, PT, R0, UR4, PT ;  /* 0x0000000400007c0c */ /* 0x000fe2000bf06270 */
[----:B------:R2:W-:Y:S01]  /*7d20*/  @!P2 ST.E.64 desc[UR36][R56.64], R28 ;  /* 0x0000001c3800a985 */ /* 0x0005e2000c101b24 */
[----:B------:R-:W-:Y:S01]  /*7d30*/  ISETP.GE.AND P2, PT, R64, UR4, PT ;  /* 0x0000000440007c0c */ /* 0x000fe2000bf46270 */
[----:B------:R-:W-:Y:S01]  /*7d40*/  @!P4 IMAD.WIDE R60, R61, 0x4, R16 ;  /* 0x000000043d3cc825 */ /* 0x000fe200078e0210 */
[C---:B0-----:R-:W-:Y:S01]  /*7d50*/  IADD3 R23, R53.reuse, 0x50, RZ ;  /* 0x0000005035177810 */ /* 0x041fe20007ffe0ff */
[----:B------:R0:W-:Y:S02]  /*7d60*/  @!P3 ST.E.64 desc[UR36][R58.64], R34 ;  /* 0x000000223a00b985 */ /* 0x0001e4000c101b24 */
[----:B------:R-:W-:Y:S01]  /*7d70*/  VIADD R22, R53, 0x48 ;  /* 0x0000004835167836 */ /* 0x000fe20000000000 */
[----:B------:R-:W-:Y:S01]  /*7d80*/  ISETP.GE.AND P3, PT, R65, UR4, PT ;  /* 0x0000000441007c0c */ /* 0x000fe2000bf66270 */
[----:B------:R-:W-:Y:S01]  /*7d90*/  VIADD R25, R53, 0x58 ;  /* 0x0000005835197836 */ /* 0x000fe20000000000 */
[----:B------:R3:W-:Y:S01]  /*7da0*/  @!P4 ST.E.64 desc[UR36][R60.64], R48 ;  /* 0x000000303c00c985 */ /* 0x0007e2000c101b24 */
[----:B------:R-:W-:-:S02]  /*7db0*/  ISETP.GE.AND P5, PT, R23, UR4, PT ;  /* 0x0000000417007c0c */ /* 0x000fc4000bfa6270 */
[----:B------:R-:W-:Y:S02]  /*7dc0*/  ISETP.GE.AND P4, PT, R22, UR4, PT ;  /* 0x0000000416007c0c */ /* 0x000fe4000bf86270 */
[----:B------:R-:W-:Y:S02]  /*7dd0*/  ISETP.GE.AND P6, PT, R25, UR4, PT ;  /* 0x0000000419007c0c */ /* 0x000fe4000bfc6270 */
[----:B------:R-:W-:Y:S02]  /*7de0*/  @!P0 LEA.HI R0, R0, R0, RZ, 0x1 ;  /* 0x0000000000008211 */ /* 0x000fe400078f08ff */
[----:B------:R-:W-:Y:S02]  /*7df0*/  @!P1 LEA.HI R52, R52, R52, RZ, 0x1 ;  /* 0x0000003434349211 */ /* 0x000fe400078f08ff */
[----:B------:R-:W-:Y:S02]  /*7e00*/  @!P2 LEA.HI R64, R64, R64, RZ, 0x1 ;  /* 0x000000404040a211 */ /* 0x000fe400078f08ff */
[----:B------:R-:W-:-:S02]  /*7e10*/  @!P3 LEA.HI R65, R65, R65, RZ, 0x1 ;  /* 0x000000414141b211 */ /* 0x000fc400078f08ff */
[----:B------:R-:W-:Y:S02]  /*7e20*/  @!P5 LEA.HI R24, R23, R23, RZ, 0x1 ;  /* 0x000000171718d211 */ /* 0x000fe400078f08ff */
[----:B------:R-:W-:Y:S02]  /*7e30*/  @!P4 LEA.HI R22, R22, R22, RZ, 0x1 ;  /* 0x000000161616c211 */ /* 0x000fe400078f08ff */
[----:B-1----:R-:W-:Y:S02]  /*7e40*/  @!P6 LEA.HI R26, R25, R25, RZ, 0x1 ;  /* 0x00000019191ae211 */ /* 0x002fe400078f08ff */
[----:B------:R-:W-:Y:S02]  /*7e50*/  @!P0 LOP3.LUT R23, R0, 0xfffffffe, RZ, 0xc0, !PT ;  /* 0xfffffffe00178812 */ /* 0x000fe400078ec0ff */
[----:B------:R-:W-:Y:S02]  /*7e60*/  @!P1 LOP3.LUT R25, R52, 0xfffffffe, RZ, 0xc0, !PT ;  /* 0xfffffffe34199812 */ /* 0x000fe400078ec0ff */
[----:B------:R-:W-:-:S02]  /*7e70*/  @!P2 LOP3.LUT R27, R64, 0xfffffffe, RZ, 0xc0, !PT ;  /* 0xfffffffe401ba812 */ /* 0x000fc400078ec0ff */
[----:B--2---:R-:W-:Y:S02]  /*7e80*/  @!P3 LOP3.LUT R29, R65, 0xfffffffe, RZ, 0xc0, !PT ;  /* 0xfffffffe411db812 */ /* 0x004fe400078ec0ff */
[----:B0-----:R-:W-:Y:S01]  /*7e90*/  @!P4 LOP3.LUT R35, R22, 0xfffffffe, RZ, 0xc0, !PT ;  /* 0xfffffffe1623c812 */ /* 0x001fe200078ec0ff */
[--C-:B------:R-:W-:Y:S01]  /*7ea0*/  @!P0 IMAD.WIDE R22, R23, 0x4, R16.reuse ;  /* 0x0000000417168825 */ /* 0x100fe200078e0210 */
[----:B---3--:R-:W-:Y:S02]  /*7eb0*/  @!P5 LOP3.LUT R49, R24, 0xfffffffe, RZ, 0xc0, !PT ;  /* 0xfffffffe1831d812 */ /* 0x008fe400078ec0ff */
[----:B------:R-:W-:Y:S01]  /*7ec0*/  @!P6 LOP3.LUT R55, R26, 0xfffffffe, RZ, 0xc0, !PT ;  /* 0xfffffffe1a37e812 */ /* 0x000fe200078ec0ff */
        /* <DEDUP_REMOVED lines=12> */
[----:B------:R0:W-:Y:S02]  /*7f90*/  @!P6 ST.E.64 desc[UR36][R16.64], R42 ;  /* 0x0000002a1000e985 */ /* 0x0001e4000c101b24 */
.L_x_10046:
[----:B------:R-:W-:Y:S05]  /*7fa0*/  BSYNC B0 ;  /* 0x0000000000007941 */ /* 0x000fea0003800000 */
.L_x_10045:
[----:B------:R-:W-:Y:S01]  /*7fb0*/  ISETP.GE.AND P0, PT, R62, R63, PT ;  /* 0x0000003f3e00720c */ /* 0x000fe20003f06270 */
[----:B0-----:R1:W0:Y:S04]  /*7fc0*/  SHFL.IDX PT, R19, R67, 0x1, 0x1c1f ;  /* 0x003c1f0043137f89 */ /* 0x00122800000e0000 */
[----:B------:R1:W0:Y:S08]  /*7fd0*/  SHFL.IDX PT, R18, R66, 0x1, 0x1c1f ;  /* 0x003c1f0042127f89 */ /* 0x00023000000e0000 */
[----:B-1----:R-:W-:Y:S05]  /*7fe0*/  @P0 BRA `(.L_x_10017) ;  /* 0x0000004000980947 */ /* 0x002fea0003800000 */
        /* <DEDUP_REMOVED lines=8> */
[----:B------:R-:W-:Y:S01]  /*8070*/  VIADD R25, R53, 0x40 ;  /* 0x0000004035197836 */ /* 0x000fe20000000000 */
        /* <DEDUP_REMOVED lines=10> */
[----:B------:R-:W-:Y:S01]  /*8120*/  @!P3 LOP3.LUT R5, R0, 0xfffffffe, RZ, 0xc0, !PT ;  /* 0xfffffffe0005b812 */ /* 0x000fe200078ec0ff */
[----:B------:R-:W-:Y:S01]  /*8130*/  VIADD R0, R53, 0x30 ;  /* 0x0000003035007836 */ /* 0x000fe20000000000 */
[----:B------:R-:W-:-:S02]  /*8140*/  @!P4 LOP3.LUT R11, R2, 0xfffffffe, RZ, 0xc0, !PT ;  /* 0xfffffffe020bc812 */ /* 0x000fc400078ec0ff */
[----:B----4-:R-:W-:Y:S01]  /*8150*/  @!P5 LOP3.LUT R17, R3, 0xfffffffe, RZ, 0xc0, !PT ;  /* 0xfffffffe0311d812 */ /* 0x010fe200078ec0ff */
[--C-:B0-----:R-:W-:Y:S01]  /*8160*/  @!P2 IMAD.WIDE R2, R53, 0x4, R18.reuse ;  /* 0x000000043502a825 */ /* 0x101fe200078e0212 */
[----:B------:R-:W-:Y:S02]  /*8170*/  ISETP.GE.AND P6, PT, R27, UR4, PT ;  /* 0x000000041b007c0c */ /* 0x000fe4000bfc6270 */
[----:B------:R-:W-:Y:S01]  /*8180*/  @!P0 LEA.HI R22, R22, R22, RZ, 0x1 ;  /* 0x0000001616168211 */ /* 0x000fe200078f08ff */
[--C-:B------:R-:W-:Y:S01]  /*8190*/  @!P3 IMAD.WIDE R4, R5, 0x4, R18.reuse ;  /* 0x000000040504b825 */ /* 0x100fe200078e0212 */
[----:B------:R0:W-:Y:S01]  /*81a0*/  @!P2 ST.E.64 desc[UR36][R2.64], R12 ;  /* 0x0000000c0200a985 */ /* 0x0001e2000c101b24 */
[----:B------:R-:W-:Y:S02]  /*81b0*/  ISETP.GE.AND P2, PT, R0, UR4, PT ;  /* 0x0000000400007c0c */ /* 0x000fe4000bf46270 */
[----:B------:R-:W-:Y:S01]  /*81c0*/  @!P4 IMAD.WIDE R10, R11, 0x4, R18 ;  /* 0x000000040b0ac825 */ /* 0x000fe200078e0212 */
[----:B------:R1:W-:Y:S01]  /*81d0*/  @!P3 ST.E.64 desc[UR36][R4.64], R20 ;  /* 0x000000140400b985 */ /* 0x0003e2000c101b24 */
[----:B------:R-:W-:-:S02]  /*81e0*/  ISETP.GE.AND P3, PT, R24, UR4, PT ;  /* 0x0000000418007c0c */ /* 0x000fc4000bf66270 */
[----:B---3--:R-:W-:Y:S01]  /*81f0*/  @!P5 IMAD.WIDE R16, R17, 0x4, R18 ;  /* 0x000000041110d825 */ /* 0x008fe200078e0212 */
[----:B------:R2:W-:Y:S01]  /*8200*/  @!P4 ST.E.64 desc[UR36][R10.64], R32 ;  /* 0x000000200a00c985 */ /* 0x0005e2000c101b24 */
[----:B------:R-:W-:Y:S02]  /*8210*/  ISETP.GE.AND P4, PT, R25, UR4, PT ;  /* 0x0000000419007c0c */ /* 0x000fe4000bf86270 */
[----:B------:R-:W-:Y:S01]  /*8220*/  @!P1 LEA.HI R23, R23, R23, RZ, 0x1 ;  /* 0x0000001717179211 */ /* 0x000fe200078f08ff */
[----:B------:R3:W-:Y:S01]  /*8230*/  @!P5 ST.E.64 desc[UR36][R16.64], R50 ;  /* 0x000000321000d985 */ /* 0x0007e2000c101b24 */
[----:B------:R-:W-:Y:S02]  /*8240*/  ISETP.GE.AND P5, PT, R26, UR4, PT ;  /* 0x000000041a007c0c */ /* 0x000fe4000bfa6270 */
[----:B0-----:R-:W-:Y:S02]  /*8250*/  @!P0 LOP3.LUT R3, R22, 0xfffffffe, RZ, 0xc0, !PT ;  /* 0xfffffffe16038812 */ /* 0x001fe400078ec0ff */
        /* <DEDUP_REMOVED lines=11> */
[----:B------:R-:W-:-:S02]  /*8310*/  @!P3 LOP3.LUT R13, R24, 0xfffffffe, RZ, 0xc0, !PT ;  /* 0xfffffffe180db812 */ /* 0x000fc400078ec0ff */
[----:B------:R-:W-:Y:S02]  /*8320*/  @!P4 LOP3.LUT R25, R25, 0xfffffffe, RZ, 0xc0, !PT ;  /* 0xfffffffe1919c812 */ /* 0x000fe400078ec0ff */
[----:B---3--:R-:W-:Y:S02]  /*8330*/  @!P5 LOP3.LUT R17, R26, 0xfffffffe, RZ, 0xc0, !PT ;  /* 0xfffffffe1a11d812 */ /* 0x008fe400078ec0ff */
[----:B------:R-:W-:Y:S02]  /*8340*/  @!P6 LOP3.LUT R27, R27, 0xfffffffe, RZ, 0xc0, !PT ;  /* 0xfffffffe1b1be812 */ /* 0x000fe400078ec0ff */
[----:B------:R-:W-:Y:S01]  /*8350*/  IADD3 R53, R53, 0x58, RZ ;  /* 0x0000005835357810 */ /* 0x000fe20007ffe0ff */
[----:B0-----:R-:W-:-:S03]  /*8360*/  @!P2 IMAD.WIDE R2, R11, 0x4, R18 ;  /* 0x000000040b02a825 */ /* 0x001fc600078e0212 */
[----:B------:R-:W-:Y:S01]  /*8370*/  ISETP.GE.AND P0, PT, R53, UR4, PT ;  /* 0x0000000435007c0c */ /* 0x000fe2000bf06270 */
        /* <DEDUP_REMOVED lines=11> */
[----:B-1----:R-:W-:-:S05]  /*8430*/  LOP3.LUT R3, R53, 0xfffffffe, RZ, 0xc0, !PT ;  /* 0xfffffffe35037812 */ /* 0x002fca00078ec0ff */
[----:B------:R-:W-:-:S05]  /*8440*/  IMAD.WIDE R2, R3, 0x4, R18 ;  /* 0x0000000403027825 */ /* 0x000fca00078e0212 */
[----:B------:R0:W-:Y:S01]  /*8450*/  ST.E.64 desc[UR36][R2.64], R134 ;  /* 0x0000008602007985 */ /* 0x0001e2000c101b24 */
[----:B------:R-:W-:Y:S05]  /*8460*/  BRA `(.L_x_10017) ;  /* 0x0000003c00787947 */ /* 0x000fea0003800000 */
.L_x_10044:
[----:B------:R-:W-:-:S05]  /*8470*/  VIADD R0, R22, 0xffffff80 ;  /* 0xffffff8016007836 */ /* 0x000fca0000000000 */
        /* <DEDUP_REMOVED lines=12> */
[----:B------:R-:W-:Y:S02]  /*8540*/  USHF.R.S32.HI UR6, URZ, 0x1f, UR39 ;  /* 0x0000001f3f067899 */ /* 0x000fe40008011427 */
[----:B------:R-:W-:Y:S01]  /*8550*/  IMAD R6, RZ, RZ, -UR39 ;  /* 0x80000027ff067e24 */ /* 0x000fe2000f8e02ff */
[----:B------:R-:W-:Y:S01]  /*8560*/  ULDC.64 UR8, c[0x0][0xbd0] ;  /* 0x0002f40000087ab9 */ /* 0x000fe20000000a00 */
[----:B------:R-:W-:Y:S01]  /*8570*/  IMAD.MOV.U32 R5, RZ, RZ, R22 ;  /* 0x000000ffff057224 */ /* 0x000fe200078e0016 */
[----:B------:R-:W-:Y:S02]  /*8580*/  UIMAD UR6, UR6, UR8, URZ ;  /* 0x00000008060672a4 */ /* 0x000fe4000f8e023f */
[----:B------:R-:W-:Y:S01]  /*8590*/  UIMAD.WIDE.U32 UR4, UR39, UR8, URZ ;  /* 0x00000008270472a5 */ /* 0x000fe2000f8e003f */
[----:B------:R-:W1:Y:S01]  /*85a0*/  LDC.64 R12, c[0x0][0xbd8] ;  /* 0x0002f600ff0c7b82 */ /* 0x000e620000000a00 */
[----:B------:R-:W-:-:S04]  /*85b0*/  UIMAD UR6, UR39, UR9, UR6 ;  /* 0x00000009270672a4 */ /* 0x000fc8000f8e0206 */
[----:B------:R-:W-:Y:S01]  /*85c0*/  UIADD3 UR6, UR5, UR6, URZ ;  /* 0x0000000605067290 */ /* 0x000fe2000fffe03f */
[----:B------:R-:W-:Y:S01]  /*85d0*/  MOV R2, UR4 ;  /* 0x0000000400027c02 */ /* 0x000fe20008000f00 */
[----:B------:R-:W-:Y:S01]  /*85e0*/  IMAD.U32 R3, RZ, RZ, UR5 ;  /* 0x00000005ff037e24 */ /* 0x000fe2000f8e00ff */
[----:B------:R-:W2:Y:S01]  /*85f0*/  @P0 LDC R9, c[0x0][0xbec] ;  /* 0x0002fb00ff090b82 */ /* 0x000ea20000000800 */
[----:B------:R-:W-:Y:S02]  /*8600*/  ULDC.64 UR4, c[0x0][0xbe0] ;  /* 0x0002f80000047ab9 */ /* 0x000fe40000000a00 */
[----:B------:R-:W-:-:S05]  /*8610*/  IMAD.U32 R3, RZ, RZ, UR6 ;  /* 0x00000006ff037e24 */ /* 0x000fca000f8e00ff */
[----:B------:R-:W3:Y:S01]  /*8620*/  S2UR UR10, SR_CTAID.Y ;  /* 0x00000000000a79c3 */ /* 0x000ee20000002600 */
[----:B0-----:R-:W-:-:S07]  /*8630*/  USHF.R.S32.HI UR8, URZ, 0x1f, UR7 ;  /* 0x0000001f3f087899 */ /* 0x001fce0008011407 */
[----:B------:R-:W3:Y:S01]  /*8640*/  LDC R7, c[0x0][0xc50] ;  /* 0x00031400ff077b82 */ /* 0x000ee20000000800 */
[C---:B-1----:R-:W-:Y:S02]  /*8650*/  IMAD R8, R12.reuse, UR8, RZ ;  /* 0x000000080c087c24 */ /* 0x042fe4000f8e02ff */
[----:B------:R-:W-:-:S04]  /*8660*/  IMAD.WIDE.U32 R2, R12, UR7, R2 ;  /* 0x000000070c027c25 */ /* 0x000fc8000f8e0002 */
[----:B------:R-:W-:Y:S01]  /*8670*/  IMAD R13, R13, UR7, R8 ;  /* 0x000000070d0d7c24 */ /* 0x000fe2000f8e0208 */
[----:B------:R-:W0:Y:S01]  /*8680*/  @P0 LDC R11, c[0x0][0xbf0] ;  /* 0x0002fc00ff0b0b82 */ /* 0x000e220000000800 */
[----:B--2---:R-:W-:-:S04]  /*8690*/  @P0 IMAD.HI.U32 R0, R22, R9, RZ ;  /* 0x0000000916000227 */ /* 0x004fc800078e00ff */
[----:B------:R-:W-:Y:S02]  /*86a0*/  IMAD.IADD R3, R13, 0x1, R3 ;  /* 0x000000010d037824 */ /* 0x000fe400078e0203 */
[----:B---3--:R-:W-:-:S04]  /*86b0*/  IMAD R9, R7, R6, UR10 ;  /* 0x0000000a07097e24 */ /* 0x008fc8000f8e0206 */
[----:B------:R-:W-:Y:S01]  /*86c0*/  IMAD.WIDE.U32 R2, R9, UR4, R2 ;  /* 0x0000000409027c25 */ /* 0x000fe2000f8e0002 */
[----:B0-----:R-:W-:Y:S02]  /*86d0*/  @P0 SHF.R.U32.HI R5, RZ, R11, R0 ;  /* 0x0000000bff050219 */ /* 0x001fe40000011600 */
[----:B------:R-:W-:Y:S02]  /*86e0*/  SHF.R.S32.HI R0, RZ, 0x1f, R9 ;  /* 0x0000001fff007819 */ /* 0x000fe40000011409 */
[C---:B------:R-:W-:Y:S02]  /*86f0*/  IADD3 R7, -R5.reuse, RZ, RZ ;  /* 0x000000ff05077210 */ /* 0x040fe40007ffe1ff */
[----:B------:R-:W-:Y:S01]  /*8700*/  IADD3 R2, P0, R5, R2, RZ ;  /* 0x0000000205027210 */ /* 0x000fe20007f1e0ff */
[----:B------:R-:W-:Y:S02]  /*8710*/  IMAD R0, R0, UR4, RZ ;  /* 0x0000000400007c24 */ /* 0x000fe4000f8e02ff */
[----:B------:R-:W-:-:S02]  /*8720*/  IMAD R7, R4, R7, R22 ;  /* 0x0000000704077224 */ /* 0x000fc400078e0216 */
[----:B------:R-:W-:Y:S01]  /*8730*/  IMAD R4, R9, UR5, R0 ;  /* 0x0000000509047c24 */ /* 0x000fe2000f8e0200 */
[----:B------:R-:W-:Y:S01]  /*8740*/  SHF.R.S32.HI R9, RZ, 0x1f, R5 ;  /* 0x0000001fff097819 */ /* 0x000fe20000011405 */
[----:B------:R-:W-:Y:S01]  /*8750*/  ULDC.64 UR4, c[0x0][0xbc8] ;  /* 0x0002f20000047ab9 */ /* 0x000fe20000000a00 */
[----:B------:R-:W-:Y:S02]  /*8760*/  SHF.R.S32.HI R0, RZ, 0x1f, R7 ;  /* 0x0000001fff007819 */ /* 0x000fe40000011407 */
[----:B------:R-:W-:-:S03]  /*8770*/  IADD3.X R3, R9, R3, R4, P0, !PT ;  /* 0x0000000309037210 */ /* 0x000fc600007fe404 */
[----:B------:R-:W-:Y:S02]  /*8780*/  IMAD R0, R0, UR4, RZ ;  /* 0x0000000400007c24 */ /* 0x000fe4000f8e02ff */
[----:B------:R-:W-:-:S04]  /*8790*/  IMAD.WIDE.U32 R2, R7, UR4, R2 ;  /* 0x0000000407027c25 */ /* 0x000fc8000f8e0002 */
[----:B------:R-:W-:Y:S01]  /*87a0*/  IMAD R5, R7, UR5, R0 ;  /* 0x0000000507057c24 */ /* 0x000fe2000f8e0200 */
[----:B------:R-:W-:Y:S02]  /*87b0*/  ULDC.64 UR4, c[0x0][0xba8] ;  /* 0x0002ea0000047ab9 */ /* 0x000fe40000000a00 */
[----:B------:R-:W-:Y:S01]  /*87c0*/  LEA R4, P0, R2, UR4, 0x2 ;  /* 0x0000000402047c11 */ /* 0x000fe2000f8010ff */
[----:B------:R-:W-:-:S05]  /*87d0*/  IMAD.IADD R3, R3, 0x1, R5 ;  /* 0x0000000103037824 */ /* 0x000fca00078e0205 */
[----:B------:R-:W-:Y:S01]  /*87e0*/  LEA.HI.X R5, R2, UR5, R3, 0x2, P0 ;  /* 0x0000000502057c11 */ /* 0x000fe200080f1403 */
[----:B------:R-:W-:-:S05]  /*87f0*/  IMAD.MOV.U32 R3, RZ, RZ, -0x800000 ;  /* 0xff800000ff037424 */ /* 0x000fca00078e00ff */
[----:B------:R0:W-:Y:S01]  /*8800*/  STG.E desc[UR36][R4.64], R3 ;  /* 0x0000000304007986 */ /* 0x0001e2000c101924 */
[----:B------:R-:W-:Y:S05]  /*8810*/  BRA `(.L_x_10017) ;  /* 0x00000038008c7947 */ /* 0x000fea0003800000 */
.L_x_10015:
[----:B------:R-:W-:-:S08]  /*8820*/  NOP ;  /* 0x0000000000007918 */ /* 0x000fd00000000000 */
[----:B------:R-:W0:-:S00]  /*8830*/  USETMAXREG.DEALLOC.CTAPOOL 0x20 ;  /* 0x00000020000079c8 */ /* 0x000e0000080e0500 */
[----:B0-----:R-:W-:Y:S01]  /*8840*/  LOP3.LUT R18, R0, 0x3, RZ, 0xc0, !PT ;  /* 0x0000000300127812 */ /* 0x001fe200078ec0ff */
[----:B------:R-:W0:Y:S05]  /*8850*/  S2R R24, SR_CTAID.Z ;  /* 0x0000000000187919 */ /* 0x000e2a0000002700 */
[----:B-1----:R-:W1:Y:S01]  /*8860*/  S2UR UR6, SR_CTAID.Y ;  /* 0x00000000000679c3 */ /* 0x002e620000002600 */
        /* <DEDUP_REMOVED lines=13> */
.L_x_10047:
[----:B------:R-:W-:Y:S01]  /*8940*/  ULDC UR7, c[0x0][0xc50] ;  /* 0x0003140000077ab9 */ /* 0x000fe20000000800 */
[----:B------:R-:W-:Y:S01]  /*8950*/  UMOV UR42, UR6 ;  /* 0x00000006002a7c82 */ /* 0x000fe20008000000 */
[----:B------:R-:W-:-:S11]  /*8960*/  UISETP.NE.AND UP0, UPT, UR7, 0x1, UPT ;  /* 0x000000010700788c */ /* 0x000fd6000bf05270 */
[----:B------:R-:W-:Y:S01]  /*8970*/  @UP0 ULDC UR4, c[0x0][0xc54] ;  /* 0x0003150000040ab9 */ /* 0x000fe20000000800 */
[----:B------:R-:W-:Y:S01]  /*8980*/  @UP0 ULDC UR8, c[0x0][0xc58] ;  /* 0x0003160000080ab9 */ /* 0x000fe20000000800 */
[----:B------:R-:W-:-:S04]  /*8990*/  UIMAD.WIDE.U32 UR4, UR6, UR4, URZ ;  /* 0x00000004060472a5 */ /* 0x000fc8000f8e003f */
[----:B------:R-:W-:-:S12]  /*89a0*/  @UP0 USHF.R.U32.HI UR42, URZ, UR8, UR5 ;  /* 0x000000083f2a0299 */ /* 0x000fd80008011605 */
.L_x_10048:
        /* <DEDUP_REMOVED lines=11> */
[----:B------:R-:W-:Y:S01]  /*8a60*/  IMAD.MOV.U32 R19, RZ, RZ, RZ ;  /* 0x000000ffff137224 */ /* 0x000fe200078e00ff */
        /* <DEDUP_REMOVED lines=52> */
.L_x_10050:
[----:B------:R-:W-:Y:S02]  /*8db0*/  UIMAD UR48, UR47, UR39, URZ ;  /* 0x000000272f3072a4 */ /* 0x000fe4000f8e023f */
[----:B------:R-:W-:Y:S02]  /*8dc0*/  IMAD.U32 R3, RZ, RZ, UR39 ;  /* 0x00000027ff037e24 */ /* 0x000fe4000f8e00ff */
[----:B------:R-:W-:Y:S02]  /*8dd0*/  IMAD.MOV.U32 R6, RZ, RZ, 0x1 ;  /* 0x00000001ff067424 */ /* 0x000fe400078e00ff */
[----:B------:R-:W-:-:S05]  /*8de0*/  IMAD.U32 R2, RZ, RZ, UR48 ;  /* 0x00000030ff027e24 */ /* 0x000fca000f8e00ff */
[----:B------:R-:W-:-:S04]  /*8df0*/  VIADDMNMX R2, R2, R3, UR44, PT ;  /* 0x0000002c02027e46 */ /* 0x000fc8000b800103 */
[----:B------:R-:W-:Y:S02]  /*8e00*/  R2UR UR49, R2 ;  /* 0x00000000023172ca */ /* 0x000fe400000e0000 */
[----:B------:R-:W-:-:S11]  /*8e10*/  MOV R2, RZ ;  /* 0x000000ff00027202 */ /* 0x000fd60000000f00 */
        /* <DEDUP_REMOVED lines=19> */
[----:B------:R-:W-:Y:S01]  /*8f50*/  MOV R8, 0x70 ;  /* 0x0000007000087802 */ /* 0x000fe20000000f00 */
[----:B------:R-:W-:-:S02]  /*8f60*/  IMAD.U32 R10, RZ, RZ, UR4 ;  /* 0x00000004ff0a7e24 */ /* 0x000fc4000f8e00ff */
[----:B------:R-:W-:Y:S02]  /*8f70*/  IMAD.U32 R11, RZ, RZ, UR5 ;  /* 0x00000005ff0b7e24 */ /* 0x000fe4000f8e00ff */
[----:B------:R-:W-:Y:S02]  /*8f80*/  IMAD.MOV.U32 R12, RZ, RZ, 0x1 ;  /* 0x00000001ff0c7424 */ /* 0x000fe400078e00ff */
[----:B------:R-:W-:-:S07]  /*8f90*/  IMAD.MOV.U32 R13, RZ, RZ, RZ ;  /* 0x000000ffff0d7224 */ /* 0x000fce00078e00ff */
[----:B------:R-:W-:-:S07]  /*8fa0*/  LEPC R20, `(.L_x_10051) ;  /* 0x000000001014794e */ /* 0x000fce0000000000 */
[----:B0----5:R-:W-:Y:S05]  /*8fb0*/  CALL.ABS.NOINC R2 ;  /* 0x0000000002007343 */ /* 0x021fea0003c00000 */
.L_x_10051:
        /* <DEDUP_REMOVED lines=20> */
.L_x_10053:
        /* <DEDUP_REMOVED lines=15> */
.L_x_10052:
[----:B------:R-:W0:Y:S01]  /*91f0*/  LDC.64 R2, c[0x0][0x9f8] ;  /* 0x00027e00ff027b82 */ /* 0x000e220000000a00 */
[----:B------:R-:W-:-:S07]  /*9200*/  IMAD.MOV.U32 R6, RZ, RZ, R24 ;  /* 0x000000ffff067224 */ /* 0x000fce00078e0018 */
[----:B------:R-:W1:Y:S01]  /*9210*/  LDC R17, c[0x0][0x430] ;  /* 0x00010c00ff117b82 */ /* 0x000e620000000800 */
[----:B------:R-:W-:Y:S02]  /*9220*/  MOV R0, UR49 ;  /* 0x0000003100007c02 */ /* 0x000fe40008000f00 */
[C---:B------:R-:W-:Y:S01]  /*9230*/  LOP3.LUT R20, R22.reuse, 0x7f, RZ, 0xc0, !PT ;  /* 0x0000007f16147812 */ /* 0x040fe200078ec0ff */
[----:B------:R-:W-:Y:S01]  /*9240*/  IMAD.SHL.U32 R23, R22, 0x20, RZ ;  /* 0x0000002016177824 */ /* 0x000fe200078e00ff */
[----:B------:R-:W-:Y:S01]  /*9250*/  ULDC UR4, c[0x0][0x2f4] ;  /* 0x0000bd0000047ab9 */ /* 0x000fe20000000800 */
[----:B0-----:R-:W-:-:S04]  /*9260*/  ISETP.NE.U32.AND P0, PT, R2, RZ, PT ;  /* 0x000000ff0200720c */ /* 0x001fc80003f05070 */
[----:B------:R-:W-:-:S13]  /*9270*/  ISETP.NE.AND.EX P0, PT, R3, RZ, PT, P0 ;  /* 0x000000ff0300720c */ /* 0x000fda0003f05300 */
[----:B------:R-:W0:Y:S02]  /*9280*/  @P0 LDC.64 R2, c[0x0][0x9f8] ;  /* 0x00027e00ff020b82 */ /* 0x000e240000000a00 */
[----:B0-----:R-:W-:-:S05]  /*9290*/  @P0 IMAD.WIDE R2, R24, 0x4, R2 ;  /* 0x0000000418020825 */ /* 0x001fca00078e0202 */
[----:B------:R0:W2:Y:S01]  /*92a0*/  @P0 LDG.E R6, desc[UR36][R2.64] ;  /* 0x0000002402060981 */ /* 0x0000a2000c1e1900 */
[----:B------:R-:W-:Y:S01]  /*92b0*/  VIADD R0, R0, 0xffffffff ;  /* 0xffffffff00007836 */ /* 0x000fe20000000000 */
[----:B------:R-:W-:Y:S02]  /*92c0*/  SHF.R.U32.HI R4, RZ, 0x2, R20 ;  /* 0x00000002ff047819 */ /* 0x000fe40000011614 */
[----:B------:R-:W-:Y:S02]  /*92d0*/  LOP3.LUT R23, R23, 0x60, RZ, 0xc0, !PT ;  /* 0x0000006017177812 */ /* 0x000fe400078ec0ff */
[----:B------:R-:W-:Y:S02]  /*92e0*/  LEA R4, R0, R4, 0x7 ;  /* 0x0000000400047211 */ /* 0x000fe400078e38ff */
[----:B-1----:R-:W-:Y:S02]  /*92f0*/  ISETP.NE.AND P1, PT, R17, 0x1, PT ;  /* 0x000000011100780c */ /* 0x002fe40003f25270 */
[----:B------:R-:W-:Y:S01]  /*9300*/  LOP3.LUT R16, R16, 0xffffffef, RZ, 0xc0, !PT ;  /* 0xffffffef10107812 */ /* 0x000fe200078ec0ff */
[----:B------:R-:W-:-:S04]  /*9310*/  IMAD.IADD R4, R23, 0x1, R4 ;  /* 0x0000000117047824 */ /* 0x000fc800078e0204 */
[C---:B-----5:R-:W-:Y:S01]  /*9320*/  IMAD.IADD R9, R4.reuse, 0x1, R19 ;  /* 0x0000000104097824 */ /* 0x060fe200078e0213 */
[----:B------:R-:W-:-:S04]  /*9330*/  ISETP.GE.AND P0, PT, R4, UR43, PT ;  /* 0x0000002b04007c0c */ /* 0x000fc8000bf06270 */
[----:B------:R-:W-:Y:S01]  /*9340*/  MOV R7, R9 ;  /* 0x0000000900077202 */ /* 0x000fe20000000f00 */
[----:B0-----:R-:W0:Y:S01]  /*9350*/  @P1 LDC R2, c[0x0][0x434] ;  /* 0x00010d00ff021b82 */ /* 0x001e220000000800 */
[----:B------:R-:W-:-:S07]  /*9360*/  @P1 LOP3.LUT R16, R16, 0x10, RZ, 0xfc, !PT ;  /* 0x0000001010101812 */ /* 0x000fce00078efcff */
        /* <DEDUP_REMOVED lines=8> */
[----:B--2---:R-:W-:Y:S01]  /*93f0*/  SHF.R.S32.HI R8, RZ, 0x1f, R6 ;  /* 0x0000001fff087819 */ /* 0x004fe20000011406 */
[----:B------:R-:W-:Y:S04]  /*9400*/  STL [R1], R6 ;  /* 0x0000000601007387 */ /* 0x000fe80000100800 */
[----:B------:R0:W-:Y:S01]  /*9410*/  STL [R1+0x4], R8 ;  /* 0x0000040801007387 */ /* 0x0001e20000100800 */
[----:B---3--:R-:W-:-:S04]  /*9420*/  @!P0 IMAD R2, R8, R10, RZ ;  /* 0x0000000a08028224 */ /* 0x008fc800078e02ff */
[----:B------:R-:W-:Y:S02]  /*9430*/  @!P0 IMAD R11, R6, R11, R2 ;  /* 0x0000000b060b8224 */ /* 0x000fe400078e0202 */
[----:B------:R-:W-:Y:S02]  /*9440*/  @!P0 IMAD.MOV.U32 R2, RZ, RZ, R7 ;  /* 0x000000ffff028224 */ /* 0x000fe400078e0007 */
[----:B0-----:R-:W-:Y:S02]  /*9450*/  IMAD.SHL.U32 R8, R22, 0x8, RZ ;  /* 0x0000000816087824 */ /* 0x001fe400078e00ff */
[----:B------:R-:W-:Y:S01]  /*9460*/  @!P0 IMAD.WIDE.U32 R2, R6, R10, R2 ;  /* 0x0000000a06028225 */ /* 0x000fe200078e0002 */
[----:B------:R-:W-:Y:S02]  /*9470*/  MOV R6, RZ ;  /* 0x000000ff00067202 */ /* 0x000fe40000000f00 */
[----:B------:R-:W-:Y:S01]  /*9480*/  LOP3.LUT R14, R8, 0x18, RZ, 0xc0, !PT ;  /* 0x00000018080e7812 */ /* 0x000fe200078ec0ff */
[----:B------:R-:W-:Y:S01]  /*9490*/  @!P0 IMAD.IADD R3, R3, 0x1, R11 ;  /* 0x0000000103038824 */ /* 0x000fe200078e020b */
[----:B----4-:R-:W-:-:S02]  /*94a0*/  @!P0 LEA R4, P1, R2, R4, 0x2 ;  /* 0x0000000402048211 */ /* 0x010fc400078210ff */
[C---:B------:R-:W-:Y:S02]  /*94b0*/  ISETP.GE.AND P2, PT, R14.reuse, UR4, PT ;  /* 0x000000040e007c0c */ /* 0x040fe4000bf46270 */
[----:B------:R-:W-:Y:S02]  /*94c0*/  LOP3.LUT R13, R14, 0x20, RZ, 0xfc, !PT ;  /* 0x000000200e0d7812 */ /* 0x000fe400078efcff */
[----:B------:R-:W-:Y:S02]  /*94d0*/  @!P0 LEA.HI.X R5, R2, R5, R3, 0x2, P1 ;  /* 0x0000000502058211 */ /* 0x000fe400008f1403 */
[----:B------:R-:W-:Y:S02]  /*94e0*/  LOP3.LUT R12, R14, 0x40, RZ, 0xfc, !PT ;  /* 0x000000400e0c7812 */ /* 0x000fe400078efcff */
[----:B------:R-:W-:Y:S01]  /*94f0*/  ISETP.GE.AND P1, PT, R13, UR4, PT ;  /* 0x000000040d007c0c */ /* 0x000fe2000bf26270 */
[----:B------:R0:W5:Y:S01]  /*9500*/  @!P0 LDG.E R6, desc[UR36][R4.64] ;  /* 0x0000002404068981 */ /* 0x000162000c1e1900 */
[----:B------:R-:W-:-:S03]  /*9510*/  ISETP.GE.AND P0, PT, R12, UR4, PT ;  /* 0x000000040c007c0c */ /* 0x000fc6000bf06270 */
[----:B------:R-:W-:-:S04]  /*9520*/  @P2 LOP3.LUT R16, R16, 0x4, RZ, 0xfc, !PT ;  /* 0x0000000410102812 */ /* 0x000fc800078efcff */
[----:B------:R-:W-:-:S04]  /*9530*/  LOP3.LUT R16, R16, 0xfffffffe, RZ, 0xc0, !PT ;  /* 0xfffffffe10107812 */ /* 0x000fc800078ec0ff */
[----:B------:R-:W-:-:S04]  /*9540*/  LOP3.LUT R16, R16, 0xfffffffd, RZ, 0xc0, !PT ;  /* 0xfffffffd10107812 */ /* 0x000fc800078ec0ff */
[----:B------:R-:W-:-:S04]  /*9550*/  @P1 LOP3.LUT R16, R16, 0x2, RZ, 0xfc, !PT ;  /* 0x0000000210101812 */ /* 0x000fc800078efcff */
[----:B------:R-:W-:Y:S01]  /*9560*/  @P0 LOP3.LUT R16, R16, 0x1, RZ, 0xfc, !PT ;  /* 0x0000000110100812 */ /* 0x000fe200078efcff */
[----:B0-----:R-:W-:Y:S06]  /*9570*/  BRA.DIV UR5, `(.L_x_10054) ;  /* 0x0000002e05b47947 */ /* 0x001fec000b800000 */
.L_x_10096:
[----:B------:R-:W-:Y:S01]  /*9580*/  ULOP3.LUT UR4, UR38, 0x2, URZ, 0xfc, !UPT ;  /* 0x0000000226047892 */ /* 0x000fe2000f8efc3f */
[----:B------:R-:W-:Y:S01]  /*9590*/  IMAD.U32 R29, RZ, RZ, UR42 ;  /* 0x0000002aff1d7e24 */ /* 0x000fe2000f8e00ff */
[----:B------:R-:W-:Y:S01]  /*95a0*/  LOP3.LUT R16, R16, 0xfffffff7, RZ, 0xc0, !PT ;  /* 0xfffffff710107812 */ /* 0x000fe200078ec0ff */
[----:B------:R-:W-:Y:S02]  /*95b0*/  IMAD.MOV R2, RZ, RZ, -R7 ;  /* 0x000000ffff027224 */ /* 0x000fe400078e0a07 */
[----:B------:R-:W-:Y:S01]  /*95c0*/  IMAD.MOV.U32 R26, RZ, RZ, R0 ;  /* 0x000000ffff1a7224 */ /* 0x000fe200078e0000 */
[----:B------:R-:W-:Y:S01]  /*95d0*/  MOV R3, UR4 ;  /* 0x0000000400037c02 */ /* 0x000fe20008000f00 */
[----:B------:R-:W-:Y:S01]  /*95e0*/  IMAD R5, R17, R2, R9 ;  /* 0x0000000211057224 */ /* 0x000fe200078e0209 */
[----:B------:R-:W-:Y:S02]  /*95f0*/  SHF.R.S32.HI R29, RZ, 0x1f, R29 ;  /* 0x0000001fff1d7819 */ /* 0x000fe4000001141d */
[----:B------:R-:W-:-:S13]  /*9600*/  ISETP.NE.AND P0, PT, R3, 0x3, PT ;  /* 0x000000030300780c */ /* 0x000fda0003f05270 */
[----:B------:R-:W-:Y:S01]  /*9610*/  @P0 LOP3.LUT R16, R16, 0x8, RZ, 0xfc, !PT ;  /* 0x0000000810100812 */ /* 0x000fe200078efcff */
[----:B------:R-:W-:Y:S06]  /*9620*/  @!P0 BRA `(.L_x_10055) ;  /* 0x0000000000048947 */ /* 0x000fec0003800000 */
[----:B------:R-:W-:Y:S01]  /*9630*/  BPT.TRAP 0x1 ;  /* 0x000000040000795c */ /* 0x000fe20000300000 */
.L_x_10055:
        /* <DEDUP_REMOVED lines=15> */
[----:B------:R-:W-:Y:S01]  /*9730*/  MOV R11, UR4 ;  /* 0x00000004000b7c02 */ /* 0x000fe20008000f00 */
[----:B------:R-:W0:Y:S01]  /*9740*/  SYNCS.PHASECHK.TRANS64.TRYWAIT P0, [UR45+0x2d840], R9 ;  /* 0x02d84009ff0075a7 */ /* 0x000e22000800016d */
[----:B------:R-:W-:Y:S01]  /*9750*/  UIMAD UR4, UR6, UR4, URZ ;  /* 0x00000004060472a4 */ /* 0x000fe2000f8e023f */
[----:B------:R-:W-:-:S02]  /*9760*/  IMAD.IADD R3, R3, 0x1, R10 ;  /* 0x0000000103037824 */ /* 0x000fc400078e020a */
[----:B------:R-:W-:Y:S01]  /*9770*/  ULDC.64 UR6, c[0x0][0x318] ;  /* 0x0000c60000067ab9 */ /* 0x000fe20000000a00 */
[----:B------:R-:W-:Y:S02]  /*9780*/  UIMAD UR4, UR42, UR5, UR4 ;  /* 0x000000052a0472a4 */ /* 0x000fe4000f8e0204 */
[----:B------:R-:W-:-:S04]  /*9790*/  IMAD.WIDE.U32 R2, R11, UR42, R2 ;  /* 0x0000002a0b027c25 */ /* 0x000fc8000f8e0002 */
[----:B------:R-:W-:Y:S01]  /*97a0*/  VIADD R3, R3, UR4 ;  /* 0x0000000403037c36 */ /* 0x000fe20008000000 */
[----:B------:R-:W-:-:S04]  /*97b0*/  LEA R17, P1, R2, UR6, 0x1 ;  /* 0x0000000602117c11 */ /* 0x000fc8000f8208ff */
[----:B------:R-:W-:Y:S01]  /*97c0*/  LEA.HI.X R18, R2, UR7, R3, 0x1, P1 ;  /* 0x0000000702127c11 */ /* 0x000fe200088f0c03 */
[----:B0-----:R-:W-:Y:S08]  /*97d0*/  @!P0 BRA `(.L_x_10056) ;  /* 0x0000002c003c8947 */ /* 0x001ff00003800000 */
.L_x_10097:
[----:B------:R-:W1:Y:S01]  /*97e0*/  S2R R10, SR_TID.X ;  /* 0x00000000000a7919 */ /* 0x000e620000002100 */
[----:B------:R-:W-:Y:S01]  /*97f0*/  ULDC.64 UR4, c[0x0][0x300] ;  /* 0x0000c00000047ab9 */ /* 0x000fe20000000a00 */
[----:B------:R-:W-:Y:S01]  /*9800*/  R2UR UR6, R29 ;  /* 0x000000001d0672ca */ /* 0x000fe200000e0000 */
[----:B0-----:R-:W-:Y:S01]  /*9810*/  IMAD R2, R7, UR4, RZ ;  /* 0x0000000407027c24 */ /* 0x001fe2000f8e02ff */
[----:B------:R-:W-:Y:S02]  /*9820*/  LOP3.LUT R9, R8, 0xc0, RZ, 0xc0, !PT ;  /* 0x000000c008097812 */ /* 0x000fe400078ec0ff */
[C---:B------:R-:W-:Y:S01]  /*9830*/  LOP3.LUT P4, RZ, R16.reuse, 0x4, RZ, 0xc0, !PT ;  /* 0x0000000410ff7812 */ /* 0x040fe2000788c0ff */
[----:B------:R-:W-:Y:S01]  /*9840*/  IMAD R7, R5, UR5, R2 ;  /* 0x0000000505077c24 */ /* 0x000fe2000f8e0202 */
[----:B------:R-:W-:Y:S01]  /*9850*/  LOP3.LUT R9, R9, 0x18, R8, 0xf8, !PT ;  /* 0x0000001809097812 */ /* 0x000fe200078ef808 */
[----:B------:R-:W-:Y:S01]  /*9860*/  IMAD.WIDE.U32 R2, R5, UR4, RZ ;  /* 0x0000000405027c25 */ /* 0x000fe2000f8e00ff */
[----:B------:R-:W-:Y:S01]  /*9870*/  ULDC.64 UR4, c[0x0][0x310] ;  /* 0x0000c40000047ab9 */ /* 0x000fe20000000a00 */
[----:B------:R-:W-:-:S02]  /*9880*/  LOP3.LUT P3, RZ, R16, 0x2, RZ, 0xc0, !PT ;  /* 0x0000000210ff7812 */ /* 0x000fc4000786c0ff */
[----:B------:R-:W-:Y:S01]  /*9890*/  IMAD.IADD R3, R3, 0x1, R7 ;  /* 0x0000000103037824 */ /* 0x000fe200078e0207 */
[----:B------:R-:W-:Y:S01]  /*98a0*/  SHF.L.U32 R7, R20, 0x3, RZ ;  /* 0x0000000314077819 */ /* 0x000fe200000006ff */
[----:B------:R-:W-:Y:S01]  /*98b0*/  IMAD R5, R4, UR4, RZ ;  /* 0x0000000404057c24 */ /* 0x000fe2000f8e02ff */
[----:B------:R-:W-:Y:S01]  /*98c0*/  LOP3.LUT R28, R9, 0x18, R22, 0x78, !PT ;  /* 0x00000018091c7812 */ /* 0x000fe200078e7816 */
[----:B------:R-:W-:Y:S01]  /*98d0*/  IMAD.WIDE.U32 R2, R6, UR4, R2 ;  /* 0x0000000406027c25 */ /* 0x000fe2000f8e0002 */
[----:B------:R-:W-:Y:S02]  /*98e0*/  LOP3.LUT R7, R7, 0x300, RZ, 0xc0, !PT ;  /* 0x0000030007077812 */ /* 0x000fe400078ec0ff */
[----:B------:R-:W-:Y:S01]  /*98f0*/  LOP3.LUT P2, RZ, R16, 0x1, RZ, 0xc0, !PT ;  /* 0x0000000110ff7812 */ /* 0x000fe2000784c0ff */
[----:B------:R-:W-:Y:S01]  /*9900*/  IMAD R5, R6, UR5, R5 ;  /* 0x0000000506057c24 */ /* 0x000fe2000f8e0205 */
[----:B------:R-:W-:Y:S01]  /*9910*/  LOP3.LUT R4, R7, 0x20, R8, 0xf8, !PT ;  /* 0x0000002007047812 */ /* 0x000fe200078ef808 */
[----:B------:R-:W-:-:S02]  /*9920*/  ULDC.64 UR4, c[0x0][0x308] ;  /* 0x0000c20000047ab9 */ /* 0x000fc40000000a00 */
[----:B------:R-:W-:Y:S01]  /*9930*/  IMAD.IADD R3, R3, 0x1, R5 ;  /* 0x0000000103037824 */ /* 0x000fe200078e0205 */
[----:B------:R-:W-:Y:S01]  /*9940*/  LOP3.LUT R28, R4, R28, RZ, 0xfc, !PT ;  /* 0x0000001c041c7212 */ /* 0x000fe200078efcff */
[----:B------:R-:W-:-:S04]  /*9950*/  IMAD.MOV.U32 R5, RZ, RZ, -0x80 ;  /* 0xffffff80ff057424 */ /* 0x000fc800078e00ff */
[----:B------:R-:W-:Y:S01]  /*9960*/  IMAD R8, R0, R5, UR43 ;  /* 0x0000002b00087e24 */ /* 0x000fe2000f8e0205 */
[----:B------:R-:W-:Y:S01]  /*9970*/  MOV R5, UR4 ;  /* 0x0000000400057c02 */ /* 0x000fe20008000f00 */
[----:B------:R-:W-:Y:S01]  /*9980*/  UIMAD UR4, UR6, UR4, URZ ;  /* 0x00000004060472a4 */ /* 0x000fe2000f8e023f */
[----:B-1----:R-:W-:Y:S02]  /*9990*/  LOP3.LUT R10, R10, 0x7f, RZ, 0xc0, !PT ;  /* 0x0000007f0a0a7812 */ /* 0x002fe400078ec0ff */
[----:B------:R-:W-:Y:S01]  /*99a0*/  ULDC.64 UR6, c[0x0][0x2e8] ;  /* 0x0000ba0000067ab9 */ /* 0x000fe20000000a00 */
[----:B------:R-:W-:Y:S02]  /*99b0*/  UIMAD UR4, UR42, UR5, UR4 ;  /* 0x000000052a0472a4 */ /* 0x000fe4000f8e0204 */
[----:B------:R-:W-:Y:S01]  /*99c0*/  IMAD.WIDE.U32 R2, R5, UR42, R2 ;  /* 0x0000002a05027c25 */ /* 0x000fe2000f8e0002 */
[----:B------:R-:W-:-:S03]  /*99d0*/  SHF.R.U32.HI R10, RZ, 0x2, R10 ;  /* 0x00000002ff0a7819 */ /* 0x000fc6000001160a */
[----:B------:R-:W-:Y:S01]  /*99e0*/  VIADD R9, R3, UR4 ;  /* 0x0000000403097c36 */ /* 0x000fe20008000000 */
[----:B------:R-:W-:Y:S01]  /*99f0*/  LEA R0, P1, R2, UR6, 0x1 ;  /* 0x0000000602007c11 */ /* 0x000fe2000f8208ff */
[----:B------:R-:W-:Y:S01]  /*9a00*/  IMAD.IADD R8, R8, 0x1, -R10 ;  /* 0x0000000108087824 */ /* 0x000fe200078e0a0a */
[----:B------:R-:W-:Y:S02]  /*9a10*/  UMOV UR4, 0xffffffff ;  /* 0xffffffff00047882 */ /* 0x000fe40000000000 */
[----:B------:R-:W-:Y:S02]  /*9a20*/  LEA.HI.X R9, R2, UR7, R9, 0x1, P1 ;  /* 0x0000000702097c11 */ /* 0x000fe400088f0c09 */
[----:B------:R-:W-:Y:S01]  /*9a30*/  ISETP.GE.AND P0, PT, R8, 0x1, PT ;  /* 0x000000010800780c */ /* 0x000fe20003f06270 */
[----:B------:R-:W-:-:S12]  /*9a40*/  BRA.DIV UR4, `(.L_x_10057) ;  /* 0x0000002a04b87947 */ /* 0x000fd8000b800000 */
[----:B------:R-:W0:Y:S01]  /*9a50*/  S2R R10, SR_TID.X ;  /* 0x00000000000a7919 */ /* 0x000e220000002100 */
[----:B------:R-:W-:Y:S02]  /*9a60*/  @P0 LEA R21, R28, UR45, 0x1 ;  /* 0x0000002d1c150c11 */ /* 0x000fe4000f8e08ff */
[----:B------:R-:W-:Y:S01]  /*9a70*/  ISETP.GE.AND P1, PT, R8, 0x21, PT ;  /* 0x000000210800780c */ /* 0x000fe20003f26270 */
[----:B------:R-:W1:Y:S04]  /*9a80*/  SHFL.IDX PT, R6, R9, RZ, 0x1c1f ;  /* 0x001c1fff09067589 */ /* 0x000e6800000e0000 */
[----:B------:R-:W2:Y:S04]  /*9a90*/  SHFL.IDX PT, R14, R0, RZ, 0x1c1f ;  /* 0x001c1fff000e7589 */ /* 0x000ea800000e0000 */
[----:B------:R-:W-:Y:S04]  /*9aa0*/  SHFL.IDX PT, R4, R9, 0x1, 0x1c1f ;  /* 0x003c1f0009047f89 */ /* 0x000fe800000e0000 */
[----:B------:R-:W3:Y:S01]  /*9ab0*/  SHFL.IDX PT, R5, R0, 0x1, 0x1c1f ;  /* 0x003c1f0000057f89 */ /* 0x000ee200000e0000 */
[----:B------:R-:W-:-:S03]  /*9ac0*/  @P1 LEA R27, R28, UR45, 0x1 ;  /* 0x0000002d1c1b1c11 */ /* 0x000fc6000f8e08ff */
[----:B------:R-:W-:Y:S04]  /*9ad0*/  SHFL.IDX PT, R2, R9, 0x2, 0x1c1f ;  /* 0x005c1f0009027f89 */ /* 0x000fe800000e0000 */
[----:B------:R-:W4:Y:S01]  /*9ae0*/  SHFL.IDX PT, R3, R0, 0x2, 0x1c1f ;  /* 0x005c1f0000037f89 */ /* 0x000f2200000e0000 */
[----:B-1----:R-:W-:-:S03]  /*9af0*/  IMAD.MOV.U32 R7, RZ, RZ, R6 ;  /* 0x000000ffff077224 */ /* 0x002fc600078e0006 */
[----:B------:R-:W1:Y:S01]  /*9b00*/  SHFL.IDX PT, R9, R9, 0x3, 0x1c1f ;  /* 0x007c1f0009097f89 */ /* 0x000e6200000e0000 */
[----:B0-----:R-:W-:Y:S01]  /*9b10*/  SHF.L.U32 R10, R10, 0x3, RZ ;  /* 0x000000030a0a7819 */ /* 0x001fe200000006ff */
[----:B--2---:R-:W-:Y:S02]  /*9b20*/  IMAD.MOV.U32 R6, RZ, RZ, R14 ;  /* 0x000000ffff067224 */ /* 0x004fe400078e000e */
[----:B------:R0:W2:Y:S01]  /*9b30*/  SHFL.IDX PT, R14, R0, 0x3, 0x1c1f ;  /* 0x007c1f00000e7f89 */ /* 0x0000a200000e0000 */
[----:B------:R-:W-:Y:S02]  /*9b40*/  LOP3.LUT R10, R10, 0x18, RZ, 0xc0, !PT ;  /* 0x000000180a0a7812 */ /* 0x000fe400078ec0ff */
[----:B---3--:R-:W-:-:S03]  /*9b50*/  LOP3.LUT R5, R5, R4, RZ, 0x3c, !PT ;  /* 0x0000000405057212 */ /* 0x008fc600078e3cff */
[----:B------:R-:W-:Y:S01]  /*9b60*/  @P0 IMAD.WIDE.U32 R6, R10, 0x2, R6 ;  /* 0x000000020a060825 */ /* 0x000fe200078e0006 */
[----:B------:R-:W-:-:S04]  /*9b70*/  LOP3.LUT R4, R5, R4, RZ, 0x3c, !PT ;  /* 0x0000000405047212 */ /* 0x000fc800078e3cff */
[----:B------:R-:W-:Y:S01]  /*9b80*/  @P0 LDGSTS.E.BYPASS.LTC128B.128 [R21+0x15400], desc[UR36][R6.64], !P4 ;  /* 0x1540000006150fae */ /* 0x000fe2000e101d64 */
[----:B----4-:R-:W-:-:S03]  /*9b90*/  LOP3.LUT R3, R3, R2, RZ, 0x3c, !PT ;  /* 0x0000000203037212 */ /* 0x010fc600078e3cff */
[----:B------:R-:W-:Y:S01]  /*9ba0*/  @P0 LDGSTS.E.BYPASS.LTC128B.128 [R21+0x17400], desc[UR36][R6.64+0x40], !P3 ;  /* 0x1740004006150fae */ /* 0x000fe2000d901d64 */
[----:B------:R-:W-:Y:S02]  /*9bb0*/  LOP3.LUT R5, R5, R4, RZ, 0x3c, !PT ;  /* 0x0000000405057212 */ /* 0x000fe400078e3cff */
[C---:B------:R-:W-:Y:S01]  /*9bc0*/  LOP3.LUT R2, R3.reuse, R2, RZ, 0x3c, !PT ;  /* 0x0000000203027212 */ /* 0x040fe200078e3cff */
[----:B------:R3:W-:Y:S01]  /*9bd0*/  @P0 LDGSTS.E.BYPASS.LTC128B.128 [R21+0x19400], desc[UR36][R6.64+0x80], !P2 ;  /* 0x1940008006150fae */ /* 0x0007e2000d101d64 */
[----:B------:R-:W-:Y:S01]  /*9be0*/  ISETP.GE.AND P0, PT, R8, 0x41, PT ;  /* 0x000000410800780c */ /* 0x000fe20003f06270 */
[----:B------:R-:W-:Y:S01]  /*9bf0*/  @P1 IMAD.WIDE.U32 R4, R10, 0x2, R4 ;  /* 0x000000020a041825 */ /* 0x000fe200078e0004 */
[----:B------:R-:W-:-:S04]  /*9c00*/  LOP3.LUT R3, R3, R2, RZ, 0x3c, !PT ;  /* 0x0000000203037212 */ /* 0x000fc800078e3cff */
[----:B------:R0:W-:Y:S04]  /*9c10*/  @P1 LDGSTS.E.BYPASS.LTC128B.128 [R27+0x15c00], desc[UR36][R4.64], !P4 ;  /* 0x15c00000041b1fae */ /* 0x0001e8000e101d64 */
[----:B------:R0:W-:Y:S03]  /*9c20*/  @P1 LDGSTS.E.BYPASS.LTC128B.128 [R27+0x17c00], desc[UR36][R4.64+0x40], !P3 ;  /* 0x17c00040041b1fae */ /* 0x0001e6000d901d64 */
[----:B------:R-:W-:Y:S01]  /*9c30*/  @P0 IMAD.WIDE.U32 R2, R10, 0x2, R2 ;  /* 0x000000020a020825 */ /* 0x000fe200078e0002 */
[----:B---3--:R-:W-:Y:S01]  /*9c40*/  @P0 LEA R7, R28, UR45, 0x1 ;  /* 0x0000002d1c070c11 */ /* 0x008fe2000f8e08ff */
[----:B------:R0:W-:Y:S04]  /*9c50*/  @P1 LDGSTS.E.BYPASS.LTC128B.128 [R27+0x19c00], desc[UR36][R4.64+0x80], !P2 ;  /* 0x19c00080041b1fae */ /* 0x0001e8000d101d64 */
[----:B------:R0:W-:Y:S04]  /*9c60*/  @P0 LDGSTS.E.BYPASS.LTC128B.128 [R7+0x16400], desc[UR36][R2.64], !P4 ;  /* 0x1640000002070fae */ /* 0x0001e8000e101d64 */
[----:B------:R0:W-:Y:S04]  /*9c70*/  @P0 LDGSTS.E.BYPASS.LTC128B.128 [R7+0x18400], desc[UR36][R2.64+0x40], !P3 ;  /* 0x1840004002070fae */ /* 0x0001e8000d901d64 */
[----:B-12---:R0:W-:Y:S02]  /*9c80*/  @P0 LDGSTS.E.BYPASS.LTC128B.128 [R7+0x1a400], desc[UR36][R2.64+0x80], !P2 ;  /* 0x1a40008002070fae */ /* 0x0061e4000d101d64 */
.L_x_10107:
[----:B0-----:R-:W0:Y:S01]  /*9c90*/  S2R R27, SR_TID.X ;  /* 0x00000000001b7919 */ /* 0x001e220000002100 */
[----:B------:R-:W-:Y:S01]  /*9ca0*/  ISETP.GE.AND P0, PT, R8, 0x61, PT ;  /* 0x000000610800780c */ /* 0x000fe20003f06270 */
[----:B------:R-:W-:Y:S02]  /*9cb0*/  IMAD.MOV.U32 R2, RZ, RZ, R14 ;  /* 0x000000ffff027224 */ /* 0x000fe400078e000e */
[----:B------:R-:W-:-:S10]  /*9cc0*/  IMAD.MOV.U32 R3, RZ, RZ, R9 ;  /* 0x000000ffff037224 */ /* 0x000fd400078e0009 */
[----:B------:R-:W-:Y:S02]  /*9cd0*/  @P0 LEA R5, R28, UR45, 0x1 ;  /* 0x0000002d1c050c11 */ /* 0x000fe4000f8e08ff */
[----:B0-----:R-:W-:-:S04]  /*9ce0*/  SHF.L.U32 R27, R27, 0x3, RZ ;  /* 0x000000031b1b7819 */ /* 0x001fc800000006ff */
[----:B------:R-:W-:-:S05]  /*9cf0*/  LOP3.LUT R27, R27, 0x18, RZ, 0xc0, !PT ;  /* 0x000000181b1b7812 */ /* 0x000fca00078ec0ff */
[----:B------:R-:W-:-:S05]  /*9d00*/  @P0 IMAD.WIDE.U32 R2, R27, 0x2, R2 ;  /* 0x000000021b020825 */ /* 0x000fca00078e0002 */
        /* <DEDUP_REMOVED lines=10> */
[----:B------:R-:W-:-:S06]  /*9db0*/  ULOP3.LUT UR4, UR38, 0x2, URZ, 0xfc, !UPT ;  /* 0x0000000226047892 */ /* 0x000fcc000f8efc3f */
[----:B------:R-:W-:-:S04]  /*9dc0*/  MOV R4, UR4 ;  /* 0x0000000400047c02 */ /* 0x000fc80008000f00 */
[----:B------:R-:W-:-:S13]  /*9dd0*/  ISETP.NE.AND P1, PT, R4, 0x3, PT ;  /* 0x000000030400780c */ /* 0x000fda0003f25270 */
[----:B0-----:R-:W-:Y:S05]  /*9de0*/  @!P1 BRA `(.L_x_10058) ;  /* 0x0000000000049947 */ /* 0x001fea0003800000 */
[----:B------:R-:W-:Y:S01]  /*9df0*/  BPT.TRAP 0x1 ;  /* 0x000000040000795c */ /* 0x000fe20000300000 */
.L_x_10058:
        /* <DEDUP_REMOVED lines=30> */
.L_x_10059:
[----:B------:R-:W0:Y:S01]  /*9fe0*/  LDC R20, c[0x0][0x448] ;  /* 0x00011200ff147b82 */ /* 0x000e220000000800 */
[----:B------:R-:W1:Y:S01]  /*9ff0*/  S2R R21, SR_TID.X ;  /* 0x0000000000157919 */ /* 0x000e620000002100 */
[----:B------:R-:W-:Y:S01]  /*a000*/  ULDC.64 UR4, c[0x0][0x2e0] ;  /* 0x0000b80000047ab9 */ /* 0x000fe20000000a00 */
[----:B------:R-:W-:Y:S01]  /*a010*/  IMAD.U32 R4, RZ, RZ, UR40 ;  /* 0x00000028ff047e24 */ /* 0x000fe2000f8e00ff */
[----:B------:R-:W-:Y:S01]  /*a020*/  ULDC.64 UR6, c[0x0][0x2c8] ;  /* 0x0000b20000067ab9 */ /* 0x000fe20000000a00 */
[----:B------:R-:W-:Y:S01]  /*a030*/  IMAD R8, R22, UR4, RZ ;  /* 0x0000000416087c24 */ /* 0x000fe2000f8e02ff */
[----:B------:R-:W2:Y:S01]  /*a040*/  S2R R11, SR_TID.X ;  /* 0x00000000000b7919 */ /* 0x000ea20000002100 */
[----:B------:R-:W-:Y:S02]  /*a050*/  IMAD.U32 R5, RZ, RZ, UR41 ;  /* 0x00000029ff057e24 */ /* 0x000fe4000f8e00ff */
[----:B------:R-:W-:Y:S01]  /*a060*/  IMAD R5, R24, UR5, R8 ;  /* 0x0000000518057c24 */ /* 0x000fe2000f8e0208 */
[----:B------:R-:W3:Y:S01]  /*a070*/  S2R R22, SR_TID.X ;  /* 0x0000000000167919 */ /* 0x000ee20000002100 */
[----:B0-----:R-:W-:-:S02]  /*a080*/  ISETP.NE.AND P0, PT, R20, 0x1, PT ;  /* 0x000000011400780c */ /* 0x001fc40003f05270 */
[----:B-1----:R-:W-:-:S11]  /*a090*/  LOP3.LUT R21, R21, 0x7f, RZ, 0xc0, !PT ;  /* 0x0000007f15157812 */ /* 0x002fd600078ec0ff */
[----:B------:R-:W0:Y:S01]  /*a0a0*/  @P0 LDC R2, c[0x0][0x44c] ;  /* 0x00011300ff020b82 */ /* 0x000e220000000800 */
[----:B------:R-:W-:Y:S01]  /*a0b0*/  SHF.R.U32.HI R21, RZ, 0x2, R21 ;  /* 0x00000002ff157819 */ /* 0x000fe20000011615 */
[----:B--2---:R-:W-:Y:S01]  /*a0c0*/  IMAD.SHL.U32 R11, R11, 0x8, RZ ;  /* 0x000000080b0b7824 */ /* 0x004fe200078e00ff */
[----:B---3--:R-:W-:-:S03]  /*a0d0*/  LOP3.LUT R22, R22, 0x7f, RZ, 0xc0, !PT ;  /* 0x0000007f16167812 */ /* 0x008fc600078ec0ff */
[----:B------:R-:W-:Y:S01]  /*a0e0*/  IMAD.IADD R0, R23, 0x1, R21 ;  /* 0x0000000117007824 */ /* 0x000fe200078e0215 */
[----:B------:R-:W-:Y:S01]  /*a0f0*/  LOP3.LUT R11, R11, 0x18, RZ, 0xc0, !PT ;  /* 0x000000180b0b7812 */ /* 0x000fe200078ec0ff */
[----:B------:R-:W1:Y:S01]  /*a100*/  @P0 LDC R3, c[0x0][0x450] ;  /* 0x00011400ff030b82 */ /* 0x000e620000000800 */
[----:B------:R-:W2:Y:S01]  /*a110*/  S2R R21, SR_TID.X ;  /* 0x0000000000157919 */ /* 0x000ea20000002100 */
[----:B------:R-:W-:Y:S01]  /*a120*/  IMAD R7, R25, 0xc0, R0 ;  /* 0x000000c019077824 */ /* 0x000fe200078e0200 */
[----:B------:R-:W-:Y:S02]  /*a130*/  LOP3.LUT R11, R11, 0x20, RZ, 0xfc, !PT ;  /* 0x000000200b0b7812 */ /* 0x000fe400078efcff */
[----:B------:R-:W-:Y:S01]  /*a140*/  SHF.R.U32.HI R22, RZ, 0x2, R22 ;  /* 0x00000002ff167819 */ /* 0x000fe20000011616 */
[----:B------:R-:W-:Y:S02]  /*a150*/  IMAD.MOV.U32 R6, RZ, RZ, R7 ;  /* 0x000000ffff067224 */ /* 0x000fe400078e0007 */
[----:B------:R-:W3:Y:S01]  /*a160*/  @P0 LDC R9, c[0x0][0x450] ;  /* 0x00011400ff090b82 */ /* 0x000ee20000000800 */
[----:B------:R-:W-:-:S02]  /*a170*/  VIADD R8, R7, 0x80 ;  /* 0x0000008007087836 */ /* 0x000fc40000000000 */
[----:B0-----:R-:W-:Y:S01]  /*a180*/  @P0 IMAD.HI.U32 R0, R7, R2, RZ ;  /* 0x0000000207000227 */ /* 0x001fe200078e00ff */
[----:B------:R-:W-:-:S04]  /*a190*/  MOV R2, R4 ;  /* 0x0000000400027202 */ /* 0x000fc80000000f00 */
[----:B-1----:R-:W-:Y:S02]  /*a1a0*/  @P0 SHF.R.U32.HI R6, RZ, R3, R0 ;  /* 0x00000003ff060219 */ /* 0x002fe40000011600 */
[----:B------:R-:W0:Y:S01]  /*a1b0*/  @P0 LDC R0, c[0x0][0x44c] ;  /* 0x00011300ff000b82 */ /* 0x000e220000000800 */
[----:B------:R-:W-:-:S03]  /*a1c0*/  MOV R3, UR46 ;  /* 0x0000002e00037c02 */ /* 0x000fc60008000f00 */
[----:B------:R-:W-:Y:S01]  /*a1d0*/  IMAD.WIDE.U32 R2, R24, UR4, R2 ;  /* 0x0000000418027c25 */ /* 0x000fe2000f8e0002 */
[----:B------:R-:W-:-:S03]  /*a1e0*/  ULDC.64 UR4, c[0x0][0x2d0] ;  /* 0x0000b40000047ab9 */ /* 0x000fc60000000a00 */
[----:B--2---:R-:W-:Y:S01]  /*a1f0*/  IMAD.SHL.U32 R21, R21, 0x8, RZ ;  /* 0x0000000815157824 */ /* 0x004fe200078e00ff */
[----:B------:R-:W-:-:S04]  /*a200*/  IADD3 R3, R3, R5, RZ ;  /* 0x0000000503037210 */ /* 0x000fc80007ffe0ff */
[----:B------:R-:W-:Y:S01]  /*a210*/  LOP3.LUT R21, R21, 0x18, RZ, 0xc0, !PT ;  /* 0x0000001815157812 */ /* 0x000fe200078ec0ff */
[----:B0-----:R-:W-:-:S04]  /*a220*/  @P0 IMAD.HI.U32 R4, R8, R0, RZ ;  /* 0x0000000008040227 */ /* 0x001fc800078e00ff */
[----:B------:R-:W-:Y:S01]  /*a230*/  IMAD.MOV.U32 R0, RZ, RZ, R8 ;  /* 0x000000ffff007224 */ /* 0x000fe200078e0008 */
[----:B---3--:R-:W-:Y:S01]  /*a240*/  @P0 SHF.R.U32.HI R0, RZ, R9, R4 ;  /* 0x00000009ff000219 */ /* 0x008fe20000011604 */
[--C-:B------:R-:W-:Y:S01]  /*a250*/  IMAD.MOV R9, RZ, RZ, -R6.reuse ;  /* 0x000000ffff097224 */ /* 0x100fe200078e0a06 */
[----:B------:R-:W-:-:S03]  /*a260*/  SHF.R.S32.HI R4, RZ, 0x1f, R6 ;  /* 0x0000001fff047819 */ /* 0x000fc60000011406 */
[----:B------:R-:W-:Y:S02]  /*a270*/  IMAD R7, R20, R9, R7 ;  /* 0x0000000914077224 */ /* 0x000fe400078e0207 */
[----:B------:R-:W-:-:S04]  /*a280*/  IMAD R5, R4, UR4, RZ ;  /* 0x0000000404057c24 */ /* 0x000fc8000f8e02ff */
[C---:B------:R-:W-:Y:S02]  /*a290*/  IMAD R9, R6.reuse, UR5, R5 ;  /* 0x0000000506097c24 */ /* 0x040fe4000f8e0205 */
[----:B------:R-:W-:-:S04]  /*a2a0*/  IMAD.WIDE.U32 R4, R6, UR4, R2 ;  /* 0x0000000406047c25 */ /* 0x000fc8000f8e0002 */
[----:B------:R-:W-:Y:S01]  /*a2b0*/  IMAD.IADD R5, R5, 0x1, R9 ;  /* 0x0000000105057824 */ /* 0x000fe200078e0209 */
[C---:B------:R-:W-:Y:S01]  /*a2c0*/  IADD3 R9, -R0.reuse, RZ, RZ ;  /* 0x000000ff00097210 */ /* 0x040fe20007ffe1ff */
[----:B------:R-:W-:-:S04]  /*a2d0*/  IMAD.WIDE.U32 R2, R0, UR4, R2 ;  /* 0x0000000400027c25 */ /* 0x000fc8000f8e0002 */
[----:B------:R-:W-:Y:S01]  /*a2e0*/  IMAD R6, R20, R9, R8 ;  /* 0x0000000914067224 */ /* 0x000fe200078e0208 */
[----:B------:R-:W-:Y:S01]  /*a2f0*/  SHF.R.S32.HI R9, RZ, 0x1f, R0 ;  /* 0x0000001fff097819 */ /* 0x000fe20000011400 */
[----:B------:R-:W-:Y:S01]  /*a300*/  IMAD.WIDE.U32 R4, R7, UR6, R4 ;  /* 0x0000000607047c25 */ /* 0x000fe2000f8e0004 */
[----:B------:R-:W-:-:S03]  /*a310*/  SHF.R.S32.HI R8, RZ, 0x1f, R7 ;  /* 0x0000001fff087819 */ /* 0x000fc60000011407 */
[----:B------:R-:W-:Y:S02]  /*a320*/  IMAD R9, R9, UR4, RZ ;  /* 0x0000000409097c24 */ /* 0x000fe4000f8e02ff */
[----:B------:R-:W-:Y:S02]  /*a330*/  IMAD R8, R8, UR6, RZ ;  /* 0x0000000608087c24 */ /* 0x000fe4000f8e02ff */
[----:B------:R-:W-:Y:S01]  /*a340*/  IMAD R9, R0, UR5, R9 ;  /* 0x0000000500097c24 */ /* 0x000fe2000f8e0209 */
[----:B------:R-:W-:Y:S01]  /*a350*/  ULDC.64 UR4, c[0x0][0x280] ;  /* 0x0000a00000047ab9 */ /* 0x000fe20000000a00 */
[----:B------:R-:W-:Y:S01]  /*a360*/  IMAD R0, R7, UR7, R8 ;  /* 0x0000000707007c24 */ /* 0x000fe2000f8e0208 */
[----:B------:R-:W-:Y:S01]  /*a370*/  SHF.R.S32.HI R7, RZ, 0x1f, R6 ;  /* 0x0000001fff077819 */ /* 0x000fe20000011406 */
[----:B------:R-:W-:Y:S02]  /*a380*/  IMAD.IADD R3, R3, 0x1, R9 ;  /* 0x0000000103037824 */ /* 0x000fe400078e0209 */
[----:B------:R-:W-:-:S02]  /*a390*/  IMAD.IADD R9, R5, 0x1, R0 ;  /* 0x0000000105097824 */ /* 0x000fc400078e0200 */
[----:B------:R-:W-:Y:S02]  /*a3a0*/  IMAD R7, R7, UR6, RZ ;  /* 0x0000000607077c24 */ /* 0x000fe4000f8e02ff */
[----:B------:R-:W-:-:S04]  /*a3b0*/  IMAD.WIDE.U32 R2, R6, UR6, R2 ;  /* 0x0000000606027c25 */ /* 0x000fc8000f8e0002 */
[----:B------:R-:W-:Y:S01]  /*a3c0*/  IMAD R8, R6, UR7, R7 ;  /* 0x0000000706087c24 */ /* 0x000fe2000f8e0207 */
[----:B------:R-:W-:-:S04]  /*a3d0*/  LEA R7, P0, R4, UR4, 0x1 ;  /* 0x0000000404077c11 */ /* 0x000fc8000f8008ff */
[----:B------:R-:W-:Y:S02]  /*a3e0*/  LEA.HI.X R9, R4, UR5, R9, 0x1, P0 ;  /* 0x0000000504097c11 */ /* 0x000fe400080f0c09 */
[----:B------:R-:W-:Y:S02]  /*a3f0*/  IADD3 R3, R3, R8, RZ ;  /* 0x0000000803037210 */ /* 0x000fe40007ffe0ff */
[C---:B------:R-:W-:Y:S01]  /*a400*/  LEA R10, P0, R2.reuse, UR4, 0x1 ;  /* 0x00000004020a7c11 */ /* 0x040fe2000f8008ff */
[----:B------:R-:W-:Y:S02]  /*a410*/  ULDC UR4, c[0x0][0x2b8] ;  /* 0x0000ae0000047ab9 */ /* 0x000fe40000000800 */
[----:B------:R-:W-:Y:S02]  /*a420*/  ISETP.GE.AND P3, PT, R27, UR4, PT ;  /* 0x000000041b007c0c */ /* 0x000fe4000bf66270 */
[----:B------:R-:W-:Y:S01]  /*a430*/  LEA.HI.X R8, R2, UR5, R3, 0x1, P0 ;  /* 0x0000000502087c11 */ /* 0x000fe200080f0c03 */
[----:B------:R-:W-:Y:S01]  /*a440*/  UMOV UR5, 0xffffffff ;  /* 0xffffffff00057882 */ /* 0x000fe20000000000 */
[----:B------:R-:W-:-:S02]  /*a450*/  ISETP.GE.AND P0, PT, R11, UR4, PT ;  /* 0x000000040b007c0c */ /* 0x000fc4000bf06270 */
[----:B------:R-:W-:-:S04]  /*a460*/  LOP3.LUT R11, R21, 0x40, RZ, 0xfc, !PT ;  /* 0x00000040150b7812 */ /* 0x000fc800078efcff */
[----:B------:R-:W-:Y:S01]  /*a470*/  ISETP.GE.AND P1, PT, R11, UR4, PT ;  /* 0x000000040b007c0c */ /* 0x000fe2000bf26270 */
[----:B------:R-:W-:-:S12]  /*a480*/  BRA.DIV UR5, `(.L_x_10060) ;  /* 0x0000002605907947 */ /* 0x000fd8000b800000 */
[----:B------:R-:W0:Y:S01]  /*a490*/  SHFL.IDX PT, R2, R9, RZ, 0x1c1f ;  /* 0x001c1fff09027589 */ /* 0x000e2200000e0000 */
[----:B------:R-:W-:Y:S01]  /*a4a0*/  ULDC UR4, c[0x0][0x288] ;  /* 0x0000a20000047ab9 */ /* 0x000fe20000000800 */
[----:B------:R-:W-:Y:S01]  /*a4b0*/  IMAD R0, R25, 0xc0, R22 ;  /* 0x000000c019007824 */ /* 0x000fe200078e0216 */
[----:B------:R-:W-:Y:S01]  /*a4c0*/  MOV R24, 0x1 ;  /* 0x0000000100187802 */ /* 0x000fe20000000f00 */
[----:B------:R-:W1:Y:S01]  /*a4d0*/  SHFL.IDX PT, R14, R7, RZ, 0x1c1f ;  /* 0x001c1fff070e7589 */ /* 0x000e6200000e0000 */
[----:B------:R-:W-:Y:S02]  /*a4e0*/  IMAD R6, R20, UR4, RZ ;  /* 0x0000000414067c24 */ /* 0x000fe4000f8e02ff */
[C---:B------:R-:W-:Y:S01]  /*a4f0*/  VIADD R11, R0.reuse, 0x20 ;  /* 0x00000020000b7836 */ /* 0x040fe20000000000 */
[----:B------:R-:W-:Y:S02]  /*a500*/  SHFL.IDX PT, R5, R9, 0x1, 0x1c1f ;  /* 0x003c1f0009057f89 */ /* 0x000fe400000e0000 */
[----:B------:R-:W-:-:S02]  /*a510*/  ISETP.GE.AND P2, PT, R0, R6, PT ;  /* 0x000000060000720c */ /* 0x000fc40003f46270 */
[----:B------:R-:W2:Y:S11]  /*a520*/  SHFL.IDX PT, R4, R7, 0x1, 0x1c1f ;  /* 0x003c1f0007047f89 */ /* 0x000eb600000e0000 */
[----:B------:R-:W-:-:S02]  /*a530*/  @!P2 LEA R21, R28, UR45, 0x1 ;  /* 0x0000002d1c15ac11 */ /* 0x000fc4000f8e08ff */
[----:B0-----:R-:W-:Y:S01]  /*a540*/  MOV R3, R2 ;  /* 0x0000000200037202 */ /* 0x001fe20000000f00 */
[----:B-1----:R-:W-:Y:S02]  /*a550*/  IMAD.MOV.U32 R2, RZ, RZ, R14 ;  /* 0x000000ffff027224 */ /* 0x002fe400078e000e */
[----:B------:R-:W-:Y:S02]  /*a560*/  SHFL.IDX PT, R14, R10, 0x1, 0x1c1f ;  /* 0x003c1f000a0e7f89 */ /* 0x000fe400000e0000 */
[----:B------:R-:W-:-:S05]  /*a570*/  @!P2 IMAD.WIDE.U32 R2, R27, 0x2, R2 ;  /* 0x000000021b02a825 */ /* 0x000fca00078e0002 */
[----:B------:R-:W-:Y:S04]  /*a580*/  @!P2 LDGSTS.E.BYPASS.LTC128B.128 [R21+0xc400], desc[UR36][R2.64], !P3 ;  /* 0x0c4000000215afae */ /* 0x000fe8000d901d64 */
[----:B------:R-:W-:Y:S04]  /*a590*/  @!P2 LDGSTS.E.BYPASS.LTC128B.128 [R21+0xf400], desc[UR36][R2.64+0x40], !P0 ;  /* 0x0f4000400215afae */ /* 0x000fe8000c101d64 */
[----:B------:R0:W-:Y:S01]  /*a5a0*/  @!P2 LDGSTS.E.BYPASS.LTC128B.128 [R21+0x12400], desc[UR36][R2.64+0x80], !P1 ;  /* 0x124000800215afae */ /* 0x0001e2000c901d64 */
[-C--:B------:R-:W-:Y:S02]  /*a5b0*/  ISETP.GE.AND P2, PT, R11, R6.reuse, PT ;  /* 0x000000060b00720c */ /* 0x080fe40003f46270 */
[----:B------:R-:W-:Y:S01]  /*a5c0*/  IADD3 R11, R0, 0x40, RZ ;  /* 0x00000040000b7810 */ /* 0x000fe20007ffe0ff */
[----:B0-----:R-:W-:Y:S10]  /*a5d0*/  SHFL.IDX PT, R3, R9, 0x2, 0x1c1f ;  /* 0x005c1f0009037f89 */ /* 0x001ff400000e0000 */
[----:B--2---:R-:W-:Y:S01]  /*a5e0*/  @!P2 IMAD.WIDE.U32 R4, R27, 0x2, R4 ;  /* 0x000000021b04a825 */ /* 0x004fe200078e0004 */
[----:B------:R-:W-:Y:S01]  /*a5f0*/  @!P2 LEA R25, R28, UR45, 0x1 ;  /* 0x0000002d1c19ac11 */ /* 0x000fe2000f8e08ff */
[----:B------:R-:W0:Y:S04]  /*a600*/  SHFL.IDX PT, R2, R7, 0x2, 0x1c1f ;  /* 0x005c1f0007027f89 */ /* 0x000e2800000e0000 */
        /* <DEDUP_REMOVED lines=8> */
[----:B------:R0:W1:Y:S04]  /*a690*/  SHFL.IDX PT, R4, R7, 0x3, 0x1c1f ;  /* 0x007c1f0007047f89 */ /* 0x00006800000e0000 */
[----:B------:R-:W-:Y:S04]  /*a6a0*/  @!P2 LDGSTS.E.BYPASS.LTC128B.128 [R21+0xd400], desc[UR36][R2.64], !P3 ;  /* 0x0d4000000215afae */ /* 0x000fe8000d901d64 */
[----:B------:R-:W-:Y:S01]  /*a6b0*/  @!P2 LDGSTS.E.BYPASS.LTC128B.128 [R21+0x10400], desc[UR36][R2.64+0x40], !P0 ;  /* 0x104000400215afae */ /* 0x000fe2000c101d64 */
[----:B0-----:R-:W-:-:S03]  /*a6c0*/  VIADD R7, R0, 0x80 ;  /* 0x0000008000077836 */ /* 0x001fc60000000000 */
[----:B------:R0:W-:Y:S01]  /*a6d0*/  @!P2 LDGSTS.E.BYPASS.LTC128B.128 [R21+0x13400], desc[UR36][R2.64+0x80], !P1 ;  /* 0x134000800215afae */ /* 0x0001e2000c901d64 */
[----:B------:R-:W-:-:S03]  /*a6e0*/  ISETP.GE.AND P2, PT, R11, R6, PT ;  /* 0x000000060b00720c */ /* 0x000fc60003f46270 */
[----:B0-----:R-:W-:Y:S10]  /*a6f0*/  SHFL.IDX PT, R3, R8, RZ, 0x1c1f ;  /* 0x001c1fff08037589 */ /* 0x001ff400000e0000 */
[----:B-1----:R-:W-:Y:S01]  /*a700*/  @!P2 IMAD.WIDE.U32 R4, R27, 0x2, R4 ;  /* 0x000000021b04a825 */ /* 0x002fe200078e0004 */
[----:B------:R-:W-:Y:S01]  /*a710*/  @!P2 LEA R25, R28, UR45, 0x1 ;  /* 0x0000002d1c19ac11 */ /* 0x000fe2000f8e08ff */
[----:B------:R-:W0:Y:S04]  /*a720*/  SHFL.IDX PT, R2, R10, RZ, 0x1c1f ;  /* 0x001c1fff0a027589 */ /* 0x000e2800000e0000 */
        /* <DEDUP_REMOVED lines=10> */
.L_x_10120:
[----:B------:R-:W-:Y:S01]  /*a7d0*/  VIADD R5, R0, 0xa0 ;  /* 0x000000a000057836 */ /* 0x000fe20000000000 */
[----:B------:R-:W-:Y:S01]  /*a7e0*/  BSSY B0, `(.L_x_10061) ;  /* 0x000000d000007945 */ /* 0x000fe20003800000 */
[----:B-1----:R-:W-:Y:S01]  /*a7f0*/  IMAD.MOV.U32 R2, RZ, RZ, R14 ;  /* 0x000000ffff027224 */ /* 0x002fe200078e000e */
[----:B--2---:R-:W-:Y:S02]  /*a800*/  MOV R3, R4 ;  /* 0x0000000400037202 */ /* 0x004fe40000000f00 */
        /* <DEDUP_REMOVED lines=10> */
.L_x_10062:
[----:B------:R-:W-:Y:S05]  /*a8b0*/  BSYNC B0 ;  /* 0x0000000000007941 */ /* 0x000fea0003800000 */
.L_x_10061:
[----:B------:R-:W-:Y:S01]  /*a8c0*/  NOP ;  /* 0x0000000000007918 */ /* 0x000fe20000000000 */
[----:B------:R-:W-:Y:S01]  /*a8d0*/  SYNCS.ARRIVE.TRANS64.RED.A0T1 RZ, [UR45+0x2d800], RZ ;  /* 0x02d800ffffff79a7 */ /* 0x000fe2000820042d */
[----:B------:R-:W-:Y:S01]  /*a8e0*/  IMAD.MOV.U32 R0, RZ, RZ, 0x1 ;  /* 0x00000001ff007424 */ /* 0x000fe200078e00ff */
[----:B------:R-:W-:Y:S04]  /*a8f0*/  ARRIVES.LDGSTSBAR.64.TRANSCNT [UR45+0x2d800] ;  /* 0x02d80000ff0079b0 */ /* 0x000fe80008000aad */
[----:B------:R-:W-:Y:S01]  /*a900*/  SHF.L.U32 R0, R0, 0x1f, RZ ;  /* 0x0000001f00007819 */ /* 0x000fe200000006ff */
[----:B------:R-:W-:Y:S01]  /*a910*/  NOP ;  /* 0x0000000000007918 */ /* 0x000fe20000000000 */
[----:B------:R-:W-:Y:S02]  /*a920*/  SYNCS.ARRIVE.TRANS64.A1T0 RZ, [UR45+0x2d800], RZ ;  /* 0x02d800ffffff79a7 */ /* 0x000fe4000810002d */
[----:B------:R-:W1:Y:S02]  /*a930*/  SYNCS.PHASECHK.TRANS64.TRYWAIT P0, [UR45+0x2d820], R0 ;  /* 0x02d82000ff0075a7 */ /* 0x000e64000800016d */
[----:B-1----:R-:W-:Y:S05]  /*a940*/  @!P0 BRA `(.L_x_10063) ;  /* 0x0000002800488947 */ /* 0x002fea0003800000 */
.L_x_10121:
[----:B------:R-:W-:Y:S01]  /*a950*/  UIADD3 UR4, UR49, -0x2, URZ ;  /* 0xfffffffe31047890 */ /* 0x000fe2000fffe03f */
[----:B------:R-:W-:-:S03]  /*a960*/  IMAD.MOV.U32 R21, RZ, RZ, RZ ;  /* 0x000000ffff157224 */ /* 0x000fc600078e00ff */
[----:B------:R-:W-:-:S06]  /*a970*/  UISETP.GE.AND UP0, UPT, UR4, UR48, UPT ;  /* 0x000000300400728c */ /* 0x000fcc000bf06270 */
[----:B------:R-:W-:-:S13]  /*a980*/  PLOP3.LUT P0, PT, PT, PT, UP0, 0x80, 0x0 ;  /* 0x000000000000781c */ /* 0x000fda0003f0f008 */
[----:B------:R-:W-:Y:S05]  /*a990*/  @!P0 BRA `(.L_x_10064) ;  /* 0x0000000c00e08947 */ /* 0x000fea0003800000 */
[----:B0-----:R-:W0:Y:S01]  /*a9a0*/  S2R R2, SR_TID.X ;  /* 0x0000000000027919 */ /* 0x001e220000002100 */
[----:B------:R-:W-:Y:S01]  /*a9b0*/  UIADD3 UR4, UR47, 0x1, URZ ;  /* 0x000000012f047890 */ /* 0x000fe2000fffe03f */
[----:B------:R-:W-:Y:S01]  /*a9c0*/  LOP3.LUT R3, RZ, UR44, RZ, 0x33, !PT ;  /* 0x0000002cff037c12 */ /* 0x000fe2000f8e33ff */
[----:B------:R-:W-:Y:S01]  /*a9d0*/  BSSY B0, `(.L_x_10064) ;  /* 0x00000f4000007945 */ /* 0x000fe20003800000 */
[----:B------:R-:W1:Y:S01]  /*a9e0*/  S2R R4, SR_TID.X ;  /* 0x0000000000047919 */ /* 0x000e620000002100 */
[----:B------:R-:W-:Y:S01]  /*a9f0*/  UIMAD UR4, UR4, UR39, URZ ;  /* 0x00000027040472a4 */ /* 0x000fe2000f8e023f */
[----:B------:R-:W-:Y:S02]  /*aa00*/  IMAD.MOV.U32 R22, RZ, RZ, 0x1 ;  /* 0x00000001ff167424 */ /* 0x000fe400078e00ff */
[----:B------:R-:W-:-:S03]  /*aa10*/  IMAD.MOV.U32 R20, RZ, RZ, RZ ;  /* 0x000000ffff147224 */ /* 0x000fc600078e00ff */
[----:B------:R-:W-:Y:S01]  /*aa20*/  LOP3.LUT R0, RZ, UR4, RZ, 0x33, !PT ;  /* 0x00000004ff007c12 */ /* 0x000fe2000f8e33ff */
[----:B------:R-:W-:-:S03]  /*aa30*/  ULDC UR4, c[0x0][0x2f4] ;  /* 0x0000bd0000047ab9 */ /* 0x000fc60000000800 */
[----:B------:R-:W-:-:S04]  /*aa40*/  VIMNMX R0, R0, R3, !PT ;  /* 0x0000000300007248 */ /* 0x000fc80007fe0100 */
[----:B------:R-:W-:Y:S02]  /*aa50*/  IADD3 R26, -R0, -0x2, RZ ;  /* 0xfffffffe001a7810 */ /* 0x000fe40007ffe1ff */
[----:B0-----:R-:W-:-:S04]  /*aa60*/  LOP3.LUT R2, R2, 0x7f, RZ, 0xc0, !PT ;  /* 0x0000007f02027812 */ /* 0x001fc800078ec0ff */
[----:B------:R-:W-:Y:S01]  /*aa70*/  SHF.R.U32.HI R2, RZ, 0x2, R2 ;  /* 0x00000002ff027819 */ /* 0x000fe20000011602 */
[----:B-1----:R-:W-:-:S03]  /*aa80*/  IMAD.SHL.U32 R4, R4, 0x8, RZ ;  /* 0x0000000804047824 */ /* 0x002fc600078e00ff */
[----:B------:R-:W-:Y:S02]  /*aa90*/  IADD3 R19, R23, R19, R2 ;  /* 0x0000001317137210 */ /* 0x000fe40007ffe002 */
[----:B------:R-:W-:Y:S02]  /*aaa0*/  IADD3 R3, -R2, UR43, RZ ;  /* 0x0000002b02037c10 */ /* 0x000fe4000fffe1ff */
[----:B------:R-:W0:Y:S01]  /*aab0*/  S2R R2, SR_TID.X ;  /* 0x0000000000027919 */ /* 0x000e220000002100 */
[----:B------:R-:W-:Y:S02]  /*aac0*/  LOP3.LUT R4, R4, 0x18, RZ, 0xc0, !PT ;  /* 0x0000001804047812 */ /* 0x000fe400078ec0ff */
[----:B------:R-:W-:Y:S01]  /*aad0*/  IADD3 R19, R19, -0x180, RZ ;  /* 0xfffffe8013137810 */ /* 0x000fe20007ffe0ff */
[----:B------:R-:W-:Y:S01]  /*aae0*/  IMAD R3, R0, 0x80, R3 ;  /* 0x0000008000037824 */ /* 0x000fe200078e0203 */
[----:B------:R-:W-:-:S03]  /*aaf0*/  LOP3.LUT R4, R4, 0x20, RZ, 0xfc, !PT ;  /* 0x0000002004047812 */ /* 0x000fc600078efcff */
[----:B------:R-:W-:Y:S01]  /*ab00*/  IMAD R10, R0, -0x80, R19 ;  /* 0xffffff80000a7824 */ /* 0x000fe200078e0213 */
[----:B------:R-:W-:Y:S02]  /*ab10*/  ISETP.GE.AND P2, PT, R4, UR4, PT ;  /* 0x0000000404007c0c */ /* 0x000fe4000bf46270 */
[----:B------:R-:W-:Y:S02]  /*ab20*/  IADD3 R0, R3, 0x100, RZ ;  /* 0x0000010003007810 */ /* 0x000fe40007ffe0ff */
[----:B0-----:R-:W-:-:S04]  /*ab30*/  SHF.L.U32 R2, R2, 0x3, RZ ;  /* 0x0000000302027819 */ /* 0x001fc800000006ff */
[----:B------:R-:W-:-:S04]  /*ab40*/  LOP3.LUT R2, R2, 0x18, RZ, 0xc0, !PT ;  /* 0x0000001802027812 */ /* 0x000fc800078ec0ff */
[C---:B------:R-:W-:Y:S02]  /*ab50*/  ISETP.GE.AND P3, PT, R2.reuse, UR4, PT ;  /* 0x0000000402007c0c */ /* 0x040fe4000bf66270 */
[----:B------:R-:W-:-:S04]  /*ab60*/  LOP3.LUT R2, R2, 0x40, RZ, 0xfc, !PT ;  /* 0x0000004002027812 */ /* 0x000fc800078efcff */
[----:B------:R-:W-:-:S13]  /*ab70*/  ISETP.GE.AND P1, PT, R2, UR4, PT ;  /* 0x0000000402007c0c */ /* 0x000fda000bf26270 */
.L_x_10077:
[----:B------:R-:W2:Y:S01]  /*ab80*/  LDL R7, [R1+0x4] ;  /* 0x0000040001077983 */ /* 0x000ea20000100800 */
[----:B------:R-:W0:Y:S03]  /*ab90*/  LDC R2, c[0x0][0x430] ;  /* 0x00010c00ff027b82 */ /* 0x000e260000000800 */
[----:B------:R-:W3:Y:S01]  /*aba0*/  LDL R6, [R1] ;  /* 0x0000000001067983 */ /* 0x000ee20000100800 */
[----:B------:R-:W-:Y:S01]  /*abb0*/  IMAD.MOV.U32 R4, RZ, RZ, R10 ;  /* 0x000000ffff047224 */ /* 0x000fe200078e000a */
[----:B------:R-:W-:Y:S01]  /*abc0*/  ULDC.64 UR4, c[0x0][0x428] ;  /* 0x00010a0000047ab9 */ /* 0x000fe20000000a00 */
[----:B0-----:R-:W-:-:S13]  /*abd0*/  ISETP.NE.AND P0, PT, R2, 0x1, PT ;  /* 0x000000010200780c */ /* 0x001fda0003f05270 */
[----:B------:R-:W0:Y:S08]  /*abe0*/  @P0 LDC R3, c[0x0][0x434] ;  /* 0x00010d00ff030b82 */ /* 0x000e300000000800 */
[----:B------:R-:W1:Y:S01]  /*abf0*/  @P0 LDC R5, c[0x0][0x438] ;  /* 0x00010e00ff050b82 */ /* 0x000e620000000800 */
[----:B0-----:R-:W-:-:S05]  /*ac00*/  @P0 IMAD.HI.U32 R2, R10, R3, RZ ;  /* 0x000000030a020227 */ /* 0x001fca00078e00ff */
[----:B-1----:R-:W-:-:S04]  /*ac10*/  @P0 SHF.R.U32.HI R4, RZ, R5, R2 ;  /* 0x00000005ff040219 */ /* 0x002fc80000011602 */
[----:B------:R-:W-:Y:S01]  /*ac20*/  SHF.R.S32.HI R3, RZ, 0x1f, R4 ;  /* 0x0000001fff037819 */ /* 0x000fe20000011404 */
[----:B--2---:R-:W-:-:S04]  /*ac30*/  IMAD R2, R7, UR4, RZ ;  /* 0x0000000407027c24 */ /* 0x004fc8000f8e02ff */
[----:B---3--:R-:W-:Y:S02]  /*ac40*/  IMAD R5, R6, UR5, R2 ;  /* 0x0000000506057c24 */ /* 0x008fe4000f8e0202 */
[----:B------:R-:W-:-:S04]  /*ac50*/  IMAD.MOV.U32 R2, RZ, RZ, R4 ;  /* 0x000000ffff027224 */ /* 0x000fc800078e0004 */
[----:B------:R-:W-:Y:S01]  /*ac60*/  IMAD.WIDE.U32 R2, R6, UR4, R2 ;  /* 0x0000000406027c25 */ /* 0x000fe2000f8e0002 */
[----:B------:R-:W-:-:S04]  /*ac70*/  ULDC.64 UR4, c[0x0][0x418] ;  /* 0x0001060000047ab9 */ /* 0x000fc80000000a00 */
[----:B------:R-:W-:Y:S02]  /*ac80*/  IADD3 R3, R5, R3, RZ ;  /* 0x0000000305037210 */ /* 0x000fe40007ffe0ff */
[----:B------:R-:W-:-:S04]  /*ac90*/  LEA R6, P0, R2, UR4, 0x2 ;  /* 0x0000000402067c11 */ /* 0x000fc8000f8010ff */
[----:B------:R-:W-:-:S05]  /*aca0*/  LEA.HI.X R7, R2, UR5, R3, 0x2, P0 ;  /* 0x0000000502077c11 */ /* 0x000fca00080f1403 */
[----:B------:R-:W2:Y:S01]  /*acb0*/  LDG.E R6, desc[UR36][R6.64] ;  /* 0x0000002406067981 */ /* 0x000ea2000c1e1900 */
[----:B------:R-:W-:-:S06]  /*acc0*/  ULOP3.LUT UR6, UR38, 0x2, URZ, 0xfc, !UPT ;  /* 0x0000000226067892 */ /* 0x000fcc000f8efc3f */
[----:B------:R-:W-:Y:S02]  /*acd0*/  IMAD.U32 R8, RZ, RZ, UR6 ;  /* 0x00000006ff087e24 */ /* 0x000fe4000f8e00ff */
[----:B------:R-:W-:-:S03]  /*ace0*/  VIADD R21, R20, 0x1 ;  /* 0x0000000114157836 */ /* 0x000fc60000000000 */
        /* <DEDUP_REMOVED lines=8> */
.L_x_10065:
[----:B------:R-:W-:Y:S01]  /*ad70*/  LEA R7, R21, UR45, 0x3 ;  /* 0x0000002d15077c11 */ /* 0x000fe2000f8e18ff */
[----:B------:R-:W-:Y:S01]  /*ad80*/  BSSY B1, `(.L_x_10066) ;  /* 0x0000004000017945 */ /* 0x000fe20003800000 */
[----:B------:R-:W-:-:S04]  /*ad90*/  SHF.L.U32 R2, R24, 0x1f, RZ ;  /* 0x0000001f18027819 */ /* 0x000fc800000006ff */
[----:B------:R-:W0:Y:S02]  /*ada0*/  SYNCS.PHASECHK.TRANS64.TRYWAIT P0, [R7+URZ+0x2d840], R2 ;  /* 0x02d84002070075a7 */ /* 0x000e24000800017f */
[----:B0-----:R-:W-:Y:S05]  /*adb0*/  @!P0 BRA `(.L_x_10067) ;  /* 0x0000002400448947 */ /* 0x001fea0003800000 */
.L_x_10122:
[----:B------:R-:W-:Y:S05]  /*adc0*/  BSYNC B1 ;  /* 0x0000000000017941 */ /* 0x000fea0003800000 */
.L_x_10066:
[----:B------:R-:W-:Y:S01]  /*add0*/  ULDC UR4, c[0x0][0x430] ;  /* 0x00010c0000047ab9 */ /* 0x000fe20000000800 */
[----:B------:R-:W-:Y:S01]  /*ade0*/  R2UR UR6, R29 ;  /* 0x000000001d0672ca */ /* 0x000fe200000e0000 */
[----:B------:R-:W-:Y:S01]  /*adf0*/  UIADD3 UR4, -UR4, URZ, URZ ;  /* 0x0000003f04047290 */ /* 0x000fe2000fffe13f */
[C---:B------:R-:W-:Y:S02]  /*ae00*/  LOP3.LUT P5, RZ, R16.reuse, 0x2, RZ, 0xc0, !PT ;  /* 0x0000000210ff7812 */ /* 0x040fe400078ac0ff */
        /* <DEDUP_REMOVED lines=13> */
[----:B------:R-:W-:Y:S01]  /*aee0*/  IMAD.U32 R9, RZ, RZ, UR4 ;  /* 0x00000004ff097e24 */ /* 0x000fe2000f8e00ff */
[----:B------:R-:W-:Y:S01]  /*aef0*/  UIMAD UR4, UR6, UR4, URZ ;  /* 0x00000004060472a4 */ /* 0x000fe2000f8e023f */
[----:B------:R-:W-:Y:S02]  /*af00*/  IMAD.IADD R3, R3, 0x1, R4 ;  /* 0x0000000103037824 */ /* 0x000fe400078e0204 */
[----:B------:R-:W-:Y:S01]  /*af10*/  ULDC.64 UR6, c[0x0][0x2e8] ;  /* 0x0000ba0000067ab9 */ /* 0x000fe20000000a00 */
[----:B------:R-:W-:Y:S02]  /*af20*/  UIMAD UR4, UR42, UR5, UR4 ;  /* 0x000000052a0472a4 */ /* 0x000fe4000f8e0204 */
[----:B------:R-:W-:-:S04]  /*af30*/  IMAD.WIDE.U32 R2, R9, UR42, R2 ;  /* 0x0000002a09027c25 */ /* 0x000fc8000f8e0002 */
[----:B------:R-:W-:Y:S01]  /*af40*/  IMAD R9, R21, 0x3000, R28 ;  /* 0x0000300015097824 */ /* 0x000fe200078e021c */
[----:B------:R-:W-:Y:S01]  /*af50*/  IADD3 R19, R3, UR4, RZ ;  /* 0x0000000403137c10 */ /* 0x000fe2000fffe0ff */
[----:B------:R-:W-:Y:S01]  /*af60*/  UMOV UR4, 0xffffffff ;  /* 0xffffffff00047882 */ /* 0x000fe20000000000 */
[----:B------:R-:W-:-:S04]  /*af70*/  LEA R8, P0, R2, UR6, 0x1 ;  /* 0x0000000602087c11 */ /* 0x000fc8000f8008ff */
[----:B------:R-:W-:Y:S01]  /*af80*/  LEA.HI.X R19, R2, UR7, R19, 0x1, P0 ;  /* 0x0000000702137c11 */ /* 0x000fe200080f0c13 */
[----:B------:R-:W-:Y:S08]  /*af90*/  BRA.DIV UR4, `(.L_x_10068) ;  /* 0x0000002204e07947 */ /* 0x000ff0000b800000 */
[----:B------:R-:W0:Y:S01]  /*afa0*/  S2R R11, SR_TID.X ;  /* 0x00000000000b7919 */ /* 0x000e220000002100 */
[----:B------:R-:W-:Y:S02]  /*afb0*/  LOP3.LUT P6, RZ, R16, 0x4, RZ, 0xc0, !PT ;  /* 0x0000000410ff7812 */ /* 0x000fe400078cc0ff */
[----:B------:R-:W-:Y:S01]  /*afc0*/  LEA R9, R9, UR45, 0x1 ;  /* 0x0000002d09097c11 */ /* 0x000fe2000f8e08ff */
[----:B------:R-:W1:Y:S04]  /*afd0*/  SHFL.IDX PT, R2, R8, RZ, 0x1c1f ;  /* 0x001c1fff08027589 */ /* 0x000e6800000e0000 */
[----:B------:R-:W2:Y:S04]  /*afe0*/  SHFL.IDX PT, R3, R19, RZ, 0x1c1f ;  /* 0x001c1fff13037589 */ /* 0x000ea800000e0000 */
[----:B------:R-:W-:Y:S01]  /*aff0*/  SHFL.IDX PT, R27, R19, 0x2, 0x1c1f ;  /* 0x005c1f00131b7f89 */ /* 0x000fe200000e0000 */
[----:B0-----:R-:W-:-:S05]  /*b000*/  IMAD.SHL.U32 R11, R11, 0x8, RZ ;  /* 0x000000080b0b7824 */ /* 0x001fca00078e00ff */
[----:B------:R-:W-:-:S05]  /*b010*/  LOP3.LUT R11, R11, 0x18, RZ, 0xc0, !PT ;  /* 0x000000180b0b7812 */ /* 0x000fca00078ec0ff */
[----:B------:R-:W-:-:S05]  /*b020*/  IMAD.SHL.U32 R4, R11, 0x2, RZ ;  /* 0x000000020b047824 */ /* 0x000fca00078e00ff */
[----:B-1----:R-:W-:-:S04]  /*b030*/  IADD3 R2, P0, R2, R4, RZ ;  /* 0x0000000402027210 */ /* 0x002fc80007f1e0ff */
[----:B--2---:R-:W-:-:S05]  /*b040*/  IADD3.X R3, RZ, R3, RZ, P0, !PT ;  /* 0x00000003ff037210 */ /* 0x004fca00007fe4ff */
        /* <DEDUP_REMOVED lines=18> */
.L_x_10132:
[----:B------:R-:W-:Y:S02]  /*b170*/  LOP3.LUT P6, RZ, R16, 0x4, RZ, 0xc0, !PT ;  /* 0x0000000410ff7812 */ /* 0x000fe400078cc0ff */
[----:B--2---:R-:W-:-:S04]  /*b180*/  IADD3 R2, P0, R2, R4, RZ ;  /* 0x0000000402027210 */ /* 0x004fc80007f1e0ff */
[----:B------:R-:W-:Y:S02]  /*b190*/  IADD3.X R3, RZ, R27, RZ, P0, !PT ;  /* 0x0000001bff037210 */ /* 0x000fe400007fe4ff */
        /* <DEDUP_REMOVED lines=8> */
.L_x_10069:
[----:B------:R-:W-:Y:S02]  /*b220*/  PLOP3.LUT P4, PT, P4, P0, PT, 0xa2, 0x0 ;  /* 0x000000000000781c */ /* 0x000fe40002781472 */
[----:B------:R-:W-:-:S08]  /*b230*/  @P0 R2UR P4, UR4, R7 ;  /* 0x00000000070402ca */ /* 0x000fd00000080000 */
[----:B------:R-:W-:-:S05]  /*b240*/  @P0 PLOP3.LUT P0, PT, P4, PT, PT, 0x80, 0x0 ;  /* 0x000000000000081c */ /* 0x000fca000270f070 */
[----:B------:R-:W-:Y:S01]  /*b250*/  @!P4 SYNCS.ARRIVE.TRANS64.RED.A0T1 RZ, [UR4+0x2d830], RZ ;  /* 0x02d830ffffffc9a7 */ /* 0x000fe20008200404 */
[----:B------:R-:W-:Y:S07]  /*b260*/  @!P4 ARRIVES.LDGSTSBAR.64.TRANSCNT [UR4+0x2d830] ;  /* 0x02d83000ff00c9b0 */ /* 0x000fee0008000a84 */
[----:B------:R-:W-:Y:S05]  /*b270*/  @P0 BRA.U.ANY `(.L_x_10069) ;  /* 0xfffffffd00e80947 */ /* 0x000fea000393ffff */
[----:B------:R-:W-:Y:S01]  /*b280*/  NOP ;  /* 0x0000000000007918 */ /* 0x000fe20000000000 */
[----:B------:R-:W-:-:S06]  /*b290*/  ULOP3.LUT UR5, UR38, 0x2, URZ, 0xfc, !UPT ;  /* 0x0000000226057892 */ /* 0x000fcc000f8efc3f */
[----:B-1----:R-:W-:-:S05]  /*b2a0*/  IMAD.U32 R2, RZ, RZ, UR5 ;  /* 0x00000005ff027e24 */ /* 0x002fca000f8e00ff */
[----:B------:R-:W-:-:S13]  /*b2b0*/  ISETP.NE.AND P5, PT, R2, 0x3, PT ;  /* 0x000000030200780c */ /* 0x000fda0003fa5270 */
[----:B------:R-:W-:Y:S05]  /*b2c0*/  @!P5 BRA `(.L_x_10070) ;  /* 0x000000000004d947 */ /* 0x000fea0003800000 */
[----:B------:R-:W-:Y:S01]  /*b2d0*/  BPT.TRAP 0x1 ;  /* 0x000000040000795c */ /* 0x000fe20000300000 */
.L_x_10070:
[----:B------:R1:W-:Y:S01]  /*b2e0*/  SYNCS.ARRIVE.TRANS64.A1T0 RZ, [R7+URZ+0x2d830], RZ ;  /* 0x02d830ff07ff79a7 */ /* 0x0003e2000810003f */
[----:B------:R-:W-:Y:S05]  /*b2f0*/  @!P5 BRA `(.L_x_10071) ;  /* 0x000000000004d947 */ /* 0x000fea0003800000 */
[----:B------:R-:W-:Y:S01]  /*b300*/  BPT.TRAP 0x1 ;  /* 0x000000040000795c */ /* 0x000fe20000300000 */
.L_x_10071:
[----:B------:R-:W-:Y:S01]  /*b310*/  SHF.L.U32 R2, R22, 0x1f, RZ ;  /* 0x0000001f16027819 */ /* 0x000fe200000006ff */
[----:B------:R-:W-:Y:S01]  /*b320*/  BSSY B1, `(.L_x_10072) ;  /* 0x0000004000017945 */ /* 0x000fe20003800000 */
[----:B-1----:R-:W-:-:S04]  /*b330*/  LEA R7, R20, UR45, 0x3 ;  /* 0x0000002d14077c11 */ /* 0x002fc8000f8e18ff */
[----:B------:R-:W1:Y:S02]  /*b340*/  SYNCS.PHASECHK.TRANS64.TRYWAIT P0, [R7+URZ+0x2d860], R2 ;  /* 0x02d86002070075a7 */ /* 0x000e64000800017f */
[----:B-1----:R-:W-:Y:S05]  /*b350*/  @!P0 BRA `(.L_x_10073) ;  /* 0x0000002400448947 */ /* 0x002fea0003800000 */
.L_x_10133:
[----:B------:R-:W-:Y:S05]  /*b360*/  BSYNC B1 ;  /* 0x0000000000017941 */ /* 0x000fea0003800000 */
.L_x_10072:
[----:B------:R-:W-:Y:S01]  /*b370*/  UMOV UR4, 0xffffffff ;  /* 0xffffffff00047882 */ /* 0x000fe20000000000 */
[----:B0-----:R-:W-:Y:S02]  /*b380*/  IMAD R8, R20, 0x3000, R28 ;  /* 0x0000300014087824 */ /* 0x001fe400078e021c */
[----:B------:R-:W-:Y:S05]  /*b390*/  BRA.DIV UR4, `(.L_x_10074) ;  /* 0x0000002604487947 */ /* 0x000fea000b800000 */
[----:B------:R-:W1:Y:S01]  /*b3a0*/  SHFL.IDX PT, R14, R17, RZ, 0x1c1f ;  /* 0x001c1fff110e7589 */ /* 0x000e6200000e0000 */
[----:B------:R-:W-:-:S03]  /*b3b0*/  LEA R8, R8, UR45, 0x1 ;  /* 0x0000002d08087c11 */ /* 0x000fc6000f8e08ff */
[----:B------:R-:W0:Y:S01]  /*b3c0*/  SHFL.IDX PT, R3, R18, RZ, 0x1c1f ;  /* 0x001c1fff12037589 */ /* 0x000e2200000e0000 */
[----:B-1----:R-:W-:-:S03]  /*b3d0*/  IADD3 R2, P0, R14, R4, RZ ;  /* 0x000000040e027210 */ /* 0x002fc60007f1e0ff */
[----:B------:R-:W1:Y:S02]  /*b3e0*/  SHFL.IDX PT, R14, R17, 0x1, 0x1c1f ;  /* 0x003c1f00110e7f89 */ /* 0x000e6400000e0000 */
[----:B0-----:R-:W-:Y:S01]  /*b3f0*/  IMAD.X R3, RZ, RZ, R3, P0 ;  /* 0x000000ffff037224 */ /* 0x001fe200000e0603 */
[----:B------:R-:W-:-:S13]  /*b400*/  ISETP.LT.OR P0, PT, R0, 0x1, P3 ;  /* 0x000000010000780c */ /* 0x000fda0001f01670 */
[----:B------:R-:W-:Y:S01]  /*b410*/  LDGSTS.E.BYPASS.LTC128B.128 [R8+0x400], desc[UR36][R2.64], !P0 ;  /* 0x0040000002087fae */ /* 0x000fe2000c101d64 */
[----:B------:R-:W-:-:S13]  /*b420*/  ISETP.LT.OR P0, PT, R0, 0x1, P2 ;  /* 0x000000010000780c */ /* 0x000fda0001701670 */
[----:B------:R-:W-:Y:S01]  /*b430*/  LDGSTS.E.BYPASS.LTC128B.128 [R8+0x2400], desc[UR36][R2.64+0x40], !P0 ;  /* 0x0240004002087fae */ /* 0x000fe2000c101d64 */
[----:B------:R-:W-:-:S13]  /*b440*/  ISETP.LT.OR P0, PT, R0, 0x1, P1 ;  /* 0x000000010000780c */ /* 0x000fda0000f01670 */
[----:B------:R0:W-:Y:S04]  /*b450*/  LDGSTS.E.BYPASS.LTC128B.128 [R8+0x4400], desc[UR36][R2.64+0x80], !P0 ;  /* 0x0440008002087fae */ /* 0x0001e8000c101d64 */
[----:B0-----:R-:W0:Y:S01]  /*b460*/  SHFL.IDX PT, R3, R18, 0x1, 0x1c1f ;  /* 0x003c1f0012037f89 */ /* 0x001e2200000e0000 */
[----:B-1----:R-:W-:-:S03]  /*b470*/  IADD3 R2, P0, R14, R4, RZ ;  /* 0x000000040e027210 */ /* 0x002fc60007f1e0ff */
[----:B------:R-:W1:Y:S01]  /*b480*/  SHFL.IDX PT, R14, R17, 0x2, 0x1c1f ;  /* 0x005c1f00110e7f89 */ /* 0x000e6200000e0000 */
[----:B0-----:R-:W-:Y:S02]  /*b490*/  IADD3.X R3, RZ, R3, RZ, P0, !PT ;  /* 0x00000003ff037210 */ /* 0x001fe400007fe4ff */
        /* <DEDUP_REMOVED lines=8> */
[----:B------:R-:W1:Y:S04]  /*b520*/  SHFL.IDX PT, R18, R18, 0x3, 0x1c1f ;  /* 0x007c1f0012127f89 */ /* 0x000e6800000e0000 */
[----:B------:R2:W3:Y:S01]  /*b530*/  SHFL.IDX PT, R14, R17, 0x3, 0x1c1f ;  /* 0x007c1f00110e7f89 */ /* 0x0004e200000e0000 */
[----:B0-----:R-:W-:Y:S01]  /*b540*/  IMAD.X R3, RZ, RZ, R3, P0 ;  /* 0x000000ffff037224 */ /* 0x001fe200000e0603 */
[----:B------:R-:W-:-:S13]  /*b550*/  ISETP.LT.OR P0, PT, R0, 0x41, P3 ;  /* 0x000000410000780c */ /* 0x000fda0001f01670 */
[----:B------:R2:W-:Y:S01]  /*b560*/  LDGSTS.E.BYPASS.LTC128B.128 [R8+0x1400], desc[UR36][R2.64], !P0 ;  /* 0x0140000002087fae */ /* 0x0005e2000c101d64 */
[----:B------:R-:W-:-:S13]  /*b570*/  ISETP.LT.OR P0, PT, R0, 0x41, P2 ;  /* 0x000000410000780c */ /* 0x000fda0001701670 */
[----:B------:R2:W-:Y:S01]  /*b580*/  LDGSTS.E.BYPASS.LTC128B.128 [R8+0x3400], desc[UR36][R2.64+0x40], !P0 ;  /* 0x0340004002087fae */ /* 0x0005e2000c101d64 */
[----:B------:R-:W-:-:S13]  /*b590*/  ISETP.LT.OR P0, PT, R0, 0x41, P1 ;  /* 0x000000410000780c */ /* 0x000fda0000f01670 */
[----:B-1-3--:R2:W-:Y:S02]  /*b5a0*/  LDGSTS.E.BYPASS.LTC128B.128 [R8+0x5400], desc[UR36][R2.64+0x80], !P0 ;  /* 0x0540008002087fae */ /* 0x00a5e4000c101d64 */
.L_x_10143:
[----:B0-2---:R-:W-:Y:S01]  /*b5b0*/  IADD3 R2, P0, R14, R4, RZ ;  /* 0x000000040e027210 */ /* 0x005fe20007f1e0ff */
        /* <DEDUP_REMOVED lines=21> */
[----:B------:R-:W-:-:S07]  /*b710*/  IMAD.IADD R19, R3, 0x1, R25 ;  /* 0x0000000103137824 */ /* 0x000fce00078e0219 */
.L_x_10075:
        /* <DEDUP_REMOVED lines=8> */
[----:B------:R-:W-:-:S05]  /*b7a0*/  IMAD.U32 R4, RZ, RZ, UR5 ;  /* 0x00000005ff047e24 */ /* 0x000fca000f8e00ff */
[----:B------:R-:W-:-:S13]  /*b7b0*/  ISETP.NE.AND P5, PT, R4, 0x3, PT ;  /* 0x000000030400780c */ /* 0x000fda0003fa5270 */
[----:B------:R-:W-:Y:S05]  /*b7c0*/  @!P5 BRA `(.L_x_10076) ;  /* 0x000000000004d947 */ /* 0x000fea0003800000 */
[----:B------:R-:W-:Y:S01]  /*b7d0*/  BPT.TRAP 0x1 ;  /* 0x000000040000795c */ /* 0x000fe20000300000 */
.L_x_10076:
        /* <DEDUP_REMOVED lines=11> */
[----:B------:R-:W-:Y:S02]  /*b890*/  IMAD.MOV.U32 R20, RZ, RZ, R21 ;  /* 0x000000ffff147224 */ /* 0x000fe400078e0015 */
[----:B------:R-:W-:Y:S01]  /*b8a0*/  ULDC.64 UR6, c[0x0][0x318] ;  /* 0x0000c60000067ab9 */ /* 0x000fe20000000a00 */
[----:B------:R-:W-:Y:S01]  /*b8b0*/  UIMAD UR4, UR42, UR5, UR4 ;  /* 0x000000052a0472a4 */ /* 0x000fe2000f8e0204 */
[----:B------:R-:W-:-:S05]  /*b8c0*/  LEA R17, P0, R18, UR6, 0x1 ;  /* 0x0000000612117c11 */ /* 0x000fca000f8008ff */
[----:B------:R-:W-:-:S05]  /*b8d0*/  VIADD R3, R19, UR4 ;  /* 0x0000000413037c36 */ /* 0x000fca0008000000 */
[----:B------:R-:W-:Y:S02]  /*b8e0*/  LEA.HI.X R18, R18, UR7, R3, 0x1, P0 ;  /* 0x0000000712127c11 */ /* 0x000fe400080f0c03 */
[----:B------:R-:W-:-:S13]  /*b8f0*/  ISETP.GT.AND P0, PT, R26, UR48, PT ;  /* 0x000000301a007c0c */ /* 0x000fda000bf04270 */
[----:B0-----:R-:W-:Y:S05]  /*b900*/  @P0 BRA `(.L_x_10077) ;  /* 0xfffffff0009c0947 */ /* 0x001fea000383ffff */
[----:B------:R-:W-:Y:S05]  /*b910*/  BSYNC B0 ;  /* 0x0000000000007941 */ /* 0x000fea0003800000 */
.L_x_10064:
[----:B------:R-:W-:-:S06]  /*b920*/  ULOP3.LUT UR4, UR38, 0x2, URZ, 0xfc, !UPT ;  /* 0x0000000226047892 */ /* 0x000fcc000f8efc3f */
[----:B0-----:R-:W-:-:S05]  /*b930*/  IMAD.U32 R0, RZ, RZ, UR4 ;  /* 0x00000004ff007e24 */ /* 0x001fca000f8e00ff */
[----:B------:R-:W-:-:S13]  /*b940*/  ISETP.NE.AND P0, PT, R0, 0x3, PT ;  /* 0x000000030000780c */ /* 0x000fda0003f05270 */
[----:B------:R-:W-:Y:S05]  /*b950*/  @!P0 BRA `(.L_x_10078) ;  /* 0x0000000000048947 */ /* 0x000fea0003800000 */
[----:B------:R-:W-:Y:S01]  /*b960*/  BPT.TRAP 0x1 ;  /* 0x000000040000795c */ /* 0x000fe20000300000 */
.L_x_10078:
[C---:B------:R-:W-:Y:S01]  /*b970*/  LEA R0, R21.reuse, UR45, 0x3 ;  /* 0x0000002d15007c11 */ /* 0x040fe2000f8e18ff */
        /* <DEDUP_REMOVED lines=11> */
.L_x_10144:
[----:B------:R-:W-:Y:S05]  /*ba30*/  BSYNC B0 ;  /* 0x0000000000007941 */ /* 0x000fea0003800000 */
.L_x_10079:
[----:B------:R-:W1:Y:S01]  /*ba40*/  S2R R9, SR_TID.X ;  /* 0x0000000000097919 */ /* 0x000e620000002100 */
[----:B------:R-:W-:Y:S01]  /*ba50*/  UMOV UR4, 0xffffffff ;  /* 0xffffffff00047882 */ /* 0x000fe20000000000 */
[----:B-1----:R-:W-:-:S05]  /*ba60*/  IMAD.SHL.U32 R9, R9, 0x8, RZ ;  /* 0x0000000809097824 */ /* 0x002fca00078e00ff */
[----:B------:R-:W-:Y:S01]  /*ba70*/  LOP3.LUT R9, R9, 0x18, RZ, 0xc0, !PT ;  /* 0x0000001809097812 */ /* 0x000fe200078ec0ff */
[----:B------:R-:W-:Y:S06]  /*ba80*/  BRA.DIV UR4, `(.L_x_10081) ;  /* 0x0000002204f47947 */ /* 0x000fec000b800000 */
[----:B------:R-:W1:Y:S01]  /*ba90*/  S2R R7, SR_TID.X ;  /* 0x0000000000077919 */ /* 0x000e620000002100 */
[----:B------:R-:W-:Y:S01]  /*baa0*/  ULDC UR4, c[0x0][0x2f4] ;  /* 0x0000bd0000047ab9 */ /* 0x000fe20000000800 */
[----:B------:R-:W-:Y:S01]  /*bab0*/  LEA R4, R4, UR45, 0x1 ;  /* 0x0000002d04047c11 */ /* 0x000fe2000f8e08ff */
[----:B0-----:R-:W-:Y:S01]  /*bac0*/  SHFL.IDX PT, R3, R18, RZ, 0x1c1f ;  /* 0x001c1fff12037589 */ /* 0x001fe200000e0000 */
[----:B------:R-:W-:-:S03]  /*bad0*/  ISETP.GE.AND P2, PT, R9, UR4, PT ;  /* 0x0000000409007c0c */ /* 0x000fc6000bf46270 */
[----:B------:R-:W0:Y:S01]  /*bae0*/  SHFL.IDX PT, R2, R17, RZ, 0x1c1f ;  /* 0x001c1fff11027589 */ /* 0x000e2200000e0000 */
[----:B------:R-:W-:-:S03]  /*baf0*/  ISETP.LT.OR P3, PT, R5, 0x1, P2 ;  /* 0x000000010500780c */ /* 0x000fc60001761670 */
[----:B------:R-:W-:Y:S04]  /*bb00*/  SHFL.IDX PT, R6, R18, 0x1, 0x1c1f ;  /* 0x003c1f0012067f89 */ /* 0x000fe800000e0000 */
[----:B------:R-:W2:Y:S01]  /*bb10*/  SHFL.IDX PT, R14, R17, 0x1, 0x1c1f ;  /* 0x003c1f00110e7f89 */ /* 0x000ea200000e0000 */
[----:B-1----:R-:W-:Y:S01]  /*bb20*/  SHF.L.U32 R7, R7, 0x3, RZ ;  /* 0x0000000307077819 */ /* 0x002fe200000006ff */
[----:B0-----:R-:W-:-:S03]  /*bb30*/  IMAD.WIDE.U32 R2, R9, 0x2, R2 ;  /* 0x0000000209027825 */ /* 0x001fc600078e0002 */
[----:B------:R-:W-:Y:S02]  /*bb40*/  LOP3.LUT R7, R7, 0x18, RZ, 0xc0, !PT ;  /* 0x0000001807077812 */ /* 0x000fe400078ec0ff */
[----:B------:R-:W-:Y:S01]  /*bb50*/  LDGSTS.E.BYPASS.LTC128B.128 [R4+0x400], desc[UR36][R2.64], !P3 ;  /* 0x0040000002047fae */ /* 0x000fe2000d901d64 */
[----:B------:R-:W-:Y:S02]  /*bb60*/  ISETP.LT.OR P3, PT, R5, 0x21, P2 ;  /* 0x000000210500780c */ /* 0x000fe40001761670 */
[C---:B------:R-:W-:Y:S02]  /*bb70*/  LOP3.LUT R8, R7.reuse, 0x20, RZ, 0xfc, !PT ;  /* 0x0000002007087812 */ /* 0x040fe400078efcff */
[----:B------:R-:W-:Y:S02]  /*bb80*/  LOP3.LUT R7, R7, 0x40, RZ, 0xfc, !PT ;  /* 0x0000004007077812 */ /* 0x000fe400078efcff */
[----:B------:R-:W-:Y:S02]  /*bb90*/  ISETP.GE.AND P1, PT, R8, UR4, PT ;  /* 0x0000000408007c0c */ /* 0x000fe4000bf26270 */
[----:B------:R-:W-:Y:S01]  /*bba0*/  ISETP.GE.AND P0, PT, R7, UR4, PT ;  /* 0x0000000407007c0c */ /* 0x000fe2000bf06270 */
[----:B------:R-:W0:Y:S01]  /*bbb0*/  SHFL.IDX PT, R8, R17, 0x2, 0x1c1f ;  /* 0x005c1f0011087f89 */ /* 0x000e2200000e0000 */
[----:B------:R-:W-:-:S02]  /*bbc0*/  ISETP.LT.OR P4, PT, R5, 0x1, P1 ;  /* 0x000000010500780c */ /* 0x000fc40000f81670 */
[C---:B------:R-:W-:Y:S01]  /*bbd0*/  ISETP.LT.OR P5, PT, R5.reuse, 0x1, P0 ;  /* 0x000000010500780c */ /* 0x040fe200007a1670 */
[----:B------:R-:W1:Y:S04]  /*bbe0*/  SHFL.IDX PT, R7, R18, 0x2, 0x1c1f ;  /* 0x005c1f0012077f89 */ /* 0x000e6800000e0000 */
[----:B------:R-:W3:Y:S06]  /*bbf0*/  SHFL.IDX PT, R18, R18, 0x3, 0x1c1f ;  /* 0x007c1f0012127f89 */ /* 0x000eec00000e0000 */
[----:B------:R-:W-:Y:S01]  /*bc00*/  LDGSTS.E.BYPASS.LTC128B.128 [R4+0x2400], desc[UR36][R2.64+0x40], !P4 ;  /* 0x0240004002047fae */ /* 0x000fe2000e101d64 */
[----:B------:R-:W-:-:S03]  /*bc10*/  ISETP.LT.OR P4, PT, R5, 0x21, P1 ;  /* 0x000000210500780c */ /* 0x000fc60000f81670 */
[----:B------:R2:W-:Y:S01]  /*bc20*/  LDGSTS.E.BYPASS.LTC128B.128 [R4+0x4400], desc[UR36][R2.64+0x80], !P5 ;  /* 0x0440008002047fae */ /* 0x0005e2000e901d64 */
[----:B------:R-:W-:Y:S01]  /*bc30*/  ISETP.LT.OR P5, PT, R5, 0x21, P0 ;  /* 0x000000210500780c */ /* 0x000fe200007a1670 */
[----:B--2---:R-:W-:Y:S02]  /*bc40*/  IMAD.MOV.U32 R2, RZ, RZ, R14 ;  /* 0x000000ffff027224 */ /* 0x004fe400078e000e */
[----:B------:R-:W-:Y:S01]  /*bc50*/  IMAD.MOV.U32 R3, RZ, RZ, R6 ;  /* 0x000000ffff037224 */ /* 0x000fe200078e0006 */
        /* <DEDUP_REMOVED lines=9> */
[----:B0-----:R-:W-:Y:S01]  /*bcf0*/  MOV R2, R8 ;  /* 0x0000000800027202 */ /* 0x001fe20000000f00 */
[----:B-1----:R-:W-:-:S04]  /*bd00*/  IMAD.MOV.U32 R3, RZ, RZ, R7 ;  /* 0x000000ffff037224 */ /* 0x002fc800078e0007 */
[----:B------:R-:W-:-:S05]  /*bd10*/  IMAD.WIDE.U32 R2, R9, 0x2, R2 ;  /* 0x0000000209027825 */ /* 0x000fca00078e0002 */
[----:B------:R2:W-:Y:S04]  /*bd20*/  LDGSTS.E.BYPASS.LTC128B.128 [R4+0x1400], desc[UR36][R2.64], !P3 ;  /* 0x0140000002047fae */ /* 0x0005e8000d901d64 */
[----:B------:R2:W-:Y:S04]  /*bd30*/  LDGSTS.E.BYPASS.LTC128B.128 [R4+0x3400], desc[UR36][R2.64+0x40], !P4 ;  /* 0x0340004002047fae */ /* 0x0005e8000e101d64 */
[----:B---34-:R2:W-:Y:S02]  /*bd40*/  LDGSTS.E.BYPASS.LTC128B.128 [R4+0x5400], desc[UR36][R2.64+0x80], !P5 ;  /* 0x0540008002047fae */ /* 0x0185e4000e901d64 */
.L_x_10154:
[C---:B------:R-:W-:Y:S01]  /*bd50*/  ISETP.LT.OR P2, PT, R5.reuse, 0x61, P2 ;  /* 0x000000610500780c */ /* 0x040fe20001741670 */
[----:B--2---:R-:W-:Y:S01]  /*bd60*/  IMAD.MOV.U32 R3, RZ, RZ, R18 ;  /* 0x000000ffff037224 */ /* 0x004fe200078e0012 */
        /* <DEDUP_REMOVED lines=12> */
.L_x_10082:
        /* <DEDUP_REMOVED lines=8> */
[----:B0-----:R-:W-:-:S05]  /*beb0*/  IMAD.U32 R2, RZ, RZ, UR5 ;  /* 0x00000005ff027e24 */ /* 0x001fca000f8e00ff */
[----:B------:R-:W-:-:S13]  /*bec0*/  ISETP.NE.AND P2, PT, R2, 0x3, PT ;  /* 0x000000030200780c */ /* 0x000fda0003f45270 */
[----:B------:R-:W-:Y:S05]  /*bed0*/  @!P2 BRA `(.L_x_10083) ;  /* 0x000000000004a947 */ /* 0x000fea0003800000 */
[----:B------:R-:W-:Y:S01]  /*bee0*/  BPT.TRAP 0x1 ;  /* 0x000000040000795c */ /* 0x000fe20000300000 */
.L_x_10083:
[----:B------:R-:W-:Y:S01]  /*bef0*/  IADD3 R2, R21, 0x1, RZ ;  /* 0x0000000115027810 */ /* 0x000fe20007ffe0ff */
[----:B------:R0:W-:Y:S03]  /*bf00*/  SYNCS.ARRIVE.TRANS64.A1T0 RZ, [R0+URZ+0x2d850], RZ ;  /* 0x02d850ff00ff79a7 */ /* 0x0001e6000810003f */
[----:B------:R-:W-:-:S04]  /*bf10*/  ISETP.NE.AND P0, PT, R2, 0x2, PT ;  /* 0x000000020200780c */ /* 0x000fc80003f05270 */
[----:B------:R-:W-:Y:S02]  /*bf20*/  SEL R3, RZ, 0x1, P0 ;  /* 0x00000001ff037807 */ /* 0x000fe40000000000 */
[----:B------:R-:W-:Y:S02]  /*bf30*/  SEL R2, R2, RZ, P0 ;  /* 0x000000ff02027207 */ /* 0x000fe40000000000 */
[----:B0-----:R-:W-:-:S07]  /*bf40*/  LOP3.LUT R0, R24, R3, RZ, 0x3c, !PT ;  /* 0x0000000318007212 */ /* 0x001fce00078e3cff */
.L_x_10049:
[----:B------:R-:W0:Y:S01]  /*bf50*/  S2R R4, SR_CgaCtaId ;  /* 0x0000000000047919 */ /* 0x000e220000008800 */
[----:B------:R-:W-:Y:S02]  /*bf60*/  MOV R3, 0x400 ;  /* 0x0000040000037802 */ /* 0x000fe40000000f00 */
[----:B------:R-:W-:Y:S02]  /*bf70*/  SHF.L.U32 R6, R6, 0x1f, RZ ;  /* 0x0000001f06067819 */ /* 0x000fe400000006ff */
[----:B0-----:R-:W-:-:S04]  /*bf80*/  LEA R7, R4, R3, 0x18 ;  /* 0x0000000304077211 */ /* 0x001fc800078ec0ff */
[----:B------:R-:W0:Y:S02]  /*bf90*/  SYNCS.PHASECHK.TRANS64.TRYWAIT P0, [R7+URZ+0x2d820], R6 ;  /* 0x02d82006070075a7 */ /* 0x000e24000800017f */
[----:B0-----:R-:W-:Y:S05]  /*bfa0*/  @!P0 BRA `(.L_x_10084) ;  /* 0x0000002400288947 */ /* 0x001fea0003800000 */
.L_x_10155:
[----:B------:R-:W-:-:S03]  /*bfb0*/  UMOV UR4, 0xffffffff ;  /* 0xffffffff00047882 */ /* 0x000fc60000000000 */
[----:B------:R-:W-:Y:S05]  /*bfc0*/  BRA.DIV UR4, `(.L_x_10085) ;  /* 0x0000002604347947 */ /* 0x000fea000b800000 */
[----:B------:R-:W1:Y:S02]  /*bfd0*/  S2R R3, SR_TID.X ;  /* 0x0000000000037919 */ /* 0x000e640000002100 */
[----:B-1----:R-:W-:-:S04]  /*bfe0*/  SHF.R.U32.HI R3, RZ, 0x5, R3 ;  /* 0x00000005ff037819 */ /* 0x002fc80000011603 */
[----:B------:R-:W-:-:S05]  /*bff0*/  LOP3.LUT R3, R3, 0x3, RZ, 0xc0, !PT ;  /* 0x0000000303037812 */ /* 0x000fca00078ec0ff */
[----:B------:R1:W2:Y:S02]  /*c000*/  SHFL.IDX PT, R14, R3, RZ, 0x1f ;  /* 0x00001fff030e7589 */ /* 0x0002a400000e0000 */
.L_x_10158:
[----:B--2---:R-:W-:-:S13]  /*c010*/  ISETP.NE.AND P0, PT, R14, RZ, PT ;  /* 0x000000ff0e00720c */ /* 0x004fda0003f05270 */
[----:B------:R-:W-:Y:S05]  /*c020*/  @P0 BRA `(.L_x_10017) ;  /* 0x0000000000880947 */ /* 0x000fea0003800000 */
[----:B------:R-:W-:-:S03]  /*c030*/  UMOV UR4, 0xffffffff ;  /* 0xffffffff00047882 */ /* 0x000fc60000000000 */
[----:B------:R-:W-:Y:S05]  /*c040*/  BRA.DIV UR4, `(.L_x_10086) ;  /* 0x0000002604487947 */ /* 0x000fea000b800000 */
[----:B------:R-:W-:-:S13]  /*c050*/  ELECT P6, URZ, PT ;  /* 0x00000000003f782f */ /* 0x000fda00038c0000 */
.L_x_10161:
[----:B------:R-:W-:Y:S05]  /*c060*/  @!P6 BRA `(.L_x_10017) ;  /* 0x000000000078e947 */ /* 0x000fea0003800000 */
[----:B------:R-:W-:-:S06]  /*c070*/  ULOP3.LUT UR4, UR38, 0x2, URZ, 0xfc, !UPT ;  /* 0x0000000226047892 */ /* 0x000fcc000f8efc3f */
[----:B-1----:R-:W-:-:S05]  /*c080*/  IMAD.U32 R3, RZ, RZ, UR4 ;  /* 0x00000004ff037e24 */ /* 0x002fca000f8e00ff */
[----:B------:R-:W-:-:S13]  /*c090*/  ISETP.NE.AND P0, PT, R3, 0x3, PT ;  /* 0x000000030300780c */ /* 0x000fda0003f05270 */
[----:B------:R-:W-:Y:S05]  /*c0a0*/  @!P0 BRA `(.L_x_10087) ;  /* 0x0000000000048947 */ /* 0x000fea0003800000 */
[----:B------:R-:W-:Y:S01]  /*c0b0*/  BPT.TRAP 0x1 ;  /* 0x000000040000795c */ /* 0x000fe20000300000 */
.L_x_10087:
[----:B------:R-:W-:Y:S01]  /*c0c0*/  IMAD R5, R2, 0x8, R7 ;  /* 0x0000000802057824 */ /* 0x000fe200078e0207 */
[----:B------:R-:W-:Y:S02]  /*c0d0*/  SHF.L.U32 R4, R0, 0x1f, RZ ;  /* 0x0000001f00047819 */ /* 0x000fe400000006ff */
[----:B------:R-:W-:Y:S02]  /*c0e0*/  IADD3 R2, R2, 0x1, RZ ;  /* 0x0000000102027810 */ /* 0x000fe40007ffe0ff */
[----:B------:R-:W1:Y:S02]  /*c0f0*/  SYNCS.PHASECHK.TRANS64.TRYWAIT P1, [R5+URZ+0x2d840], R4 ;  /* 0x02d84004050075a7 */ /* 0x000e64000802017f */
[----:B------:R-:W-:-:S04]  /*c100*/  ISETP.NE.AND P2, PT, R2, 0x2, PT ;  /* 0x000000020200780c */ /* 0x000fc80003f45270 */
[----:B------:R-:W-:Y:S01]  /*c110*/  SEL R3, RZ, 0x1, P2 ;  /* 0x00000001ff037807 */ /* 0x000fe20001000000 */
[----:B-1----:R-:W-:Y:S08]  /*c120*/  @!P1 BRA `(.L_x_10088) ;  /* 0x0000002400309947 */ /* 0x002ff00003800000 */
.L_x_10162:
[----:B------:R-:W-:Y:S02]  /*c130*/  SEL R2, R2, RZ, P2 ;  /* 0x000000ff02027207 */ /* 0x000fe40001000000 */
[----:B------:R-:W-:Y:S01]  /*c140*/  LOP3.LUT R0, R0, R3, RZ, 0x3c, !PT ;  /* 0x0000000300007212 */ /* 0x000fe200078e3cff */
[----:B------:R-:W-:Y:S06]  /*c150*/  @!P0 BRA `(.L_x_10089) ;  /* 0x0000000000048947 */ /* 0x000fec0003800000 */
[----:B------:R-:W-:Y:S01]  /*c160*/  BPT.TRAP 0x1 ;  /* 0x000000040000795c */ /* 0x000fe20000300000 */
.L_x_10089:
[----:B------:R-:W-:Y:S01]  /*c170*/  IMAD R3, R2, 0x8, R7 ;  /* 0x0000000802037824 */ /* 0x000fe200078e0207 */
[----:B------:R-:W-:-:S04]  /*c180*/  SHF.L.U32 R0, R0, 0x1f, RZ ;  /* 0x0000001f00007819 */ /* 0x000fc800000006ff */
[----:B------:R-:W2:Y:S02]  /*c190*/  SYNCS.PHASECHK.TRANS64.TRYWAIT P1, [R3+URZ+0x2d840], R0 ;  /* 0x02d84000030075a7 */ /* 0x000ea4000802017f */
[----:B--2---:R-:W-:Y:S05]  /*c1a0*/  @!P1 BRA `(.L_x_10090) ;  /* 0x0000002400249947 */ /* 0x004fea0003800000 */
.L_x_10163:
[----:B------:R-:W-:Y:S05]  /*c1b0*/  @!P0 BRA `(.L_x_10091) ;  /* 0x0000000000048947 */ /* 0x000fea0003800000 */
[----:B------:R-:W-:Y:S01]  /*c1c0*/  BPT.TRAP 0x1 ;  /* 0x000000040000795c */ /* 0x000fe20000300000 */
.L_x_10091:
[----:B------:R-:W3:Y:S02]  /*c1d0*/  SYNCS.PHASECHK.TRANS64.TRYWAIT P1, [R5+URZ+0x2d860], R4 ;  /* 0x02d86004050075a7 */ /* 0x000ee4000802017f */
[----:B---3--:R-:W-:Y:S05]  /*c1e0*/  @!P1 BRA `(.L_x_10092) ;  /* 0x0000002400289947 */ /* 0x008fea0003800000 */
.L_x_10164:
[----:B------:R-:W-:Y:S05]  /*c1f0*/  @!P0 BRA `(.L_x_10093) ;  /* 0x0000000000048947 */ /* 0x000fea0003800000 */
[----:B------:R-:W-:Y:S01]  /*c200*/  BPT.TRAP 0x1 ;  /* 0x000000040000795c */ /* 0x000fe20000300000 */
.L_x_10093:
[----:B----4-:R4:W0:Y:S02]  /*c210*/  SYNCS.PHASECHK.TRANS64.TRYWAIT P0, [R3+URZ+0x2d860], R0 ;  /* 0x02d86000030075a7 */ /* 0x010824000800017f */
[----:B0-----:R-:W-:Y:S05]  /*c220*/  @!P0 NANOSLEEP.SYNCS 0x989680 ;  /* 0x009896800000895d */ /* 0x001fea0003900000 */
[----:B------:R-:W0:Y:S02]  /*c230*/  @!P0 SYNCS.PHASECHK.TRANS64 P0, [R3+URZ+0x2d860], R0 ;  /* 0x02d86000030085a7 */ /* 0x000e24000800007f */
[----:B0-----:R-:W-:Y:S05]  /*c240*/  @!P0 BRA `(.L_x_10093) ;  /* 0xfffffffc00f08947 */ /* 0x001fea000383ffff */
.L_x_10017:
[----:B------:R-:W-:Y:S05]  /*c250*/  BSYNC B6 ;  /* 0x0000000000067941 */ /* 0x000fea0003800000 */
.L_x_10014:
[----:B------:R-:W-:Y:S05]  /*c260*/  EXIT ;  /* 0x000000000000794d */ /* 0x000fea0003800000 */
.L_x_10021:
[----:B0-----:R-:W-:-:S04]  /*c270*/  IMAD.U32 R3, RZ, RZ, UR42 ;  /* 0x0000002aff037e24 */ /* 0x001fc8000f8e00ff */
[----:B------:R0:W1:Y:S03]  /*c280*/  SYNCS.PHASECHK.TRANS64.TRYWAIT P0, [R3+URZ+0x2d800], R0 ;  /* 0x02d80000030075a7 */ /* 0x000066000800017f */
[----:B-1----:R-:W-:Y:S05]  /*c290*/  @!P0 NANOSLEEP.SYNCS 0x989680 ;  /* 0x009896800000895d */ /* 0x002fea0003900000 */
[----:B------:R-:W1:Y:S02]  /*c2a0*/  @!P0 SYNCS.PHASECHK.TRANS64 P0, [R3+URZ+0x2d800], R0 ;  /* 0x02d80000030085a7 */ /* 0x000e64000800007f */
[----:B-1----:R-:W-:Y:S05]  /*c2b0*/  @!P0 BRA `(.L_x_10021) ;  /* 0xfffffffc00ec8947 */ /* 0x002fea000383ffff */
[----:B------:R-:W-:Y:S05]  /*c2c0*/  BRA `(.L_x_10094) ;  /* 0xffffff4c00c07947 */ /* 0x000fea000383ffff */
.L_x_10025:
[----:B0-----:R-:W-:-:S04]  /*c2d0*/  MOV R3, UR42 ;  /* 0x0000002a00037c02 */ /* 0x001fc80008000f00 */
[----:B------:R0:W2:Y:S03]  /*c2e0*/  SYNCS.PHASECHK.TRANS64.TRYWAIT P1, [R3+URZ+0x2d830], R0 ;  /* 0x02d83000030075a7 */ /* 0x0000a6000802017f */
[----:B--2---:R-:W-:Y:S05]  /*c2f0*/  @!P1 NANOSLEEP.SYNCS 0x989680 ;  /* 0x009896800000995d */ /* 0x004fea0003900000 */
[----:B------:R-:W2:Y:S02]  /*c300*/  @!P1 SYNCS.PHASECHK.TRANS64 P1, [R3+URZ+0x2d830], R0 ;  /* 0x02d83000030095a7 */ /* 0x000ea4000802007f */
[----:B--2---:R-:W-:Y:S05]  /*c310*/  @!P1 BRA `(.L_x_10025) ;  /* 0xfffffffc00ec9947 */ /* 0x004fea000383ffff */
[----:B------:R-:W-:Y:S05]  /*c320*/  BRA `(.L_x_10024) ;  /* 0xffffff4c00d47947 */ /* 0x000fea000383ffff */
.L_x_10031:
[----:B-1----:R-:W-:-:S04]  /*c330*/  IMAD.U32 R13, RZ, RZ, UR10 ;  /* 0x0000000aff0d7e24 */ /* 0x002fc8000f8e00ff */
[----:B------:R1:W3:Y:S03]  /*c340*/  SYNCS.PHASECHK.TRANS64.TRYWAIT P1, [R13+URZ+0x2d830], R0 ;  /* 0x02d830000d0075a7 */ /* 0x0002e6000802017f */
[----:B---3--:R-:W-:Y:S05]  /*c350*/  @!P1 NANOSLEEP.SYNCS 0x989680 ;  /* 0x009896800000995d */ /* 0x008fea0003900000 */
[----:B------:R-:W3:Y:S02]  /*c360*/  @!P1 SYNCS.PHASECHK.TRANS64 P1, [R13+URZ+0x2d830], R0 ;  /* 0x02d830000d0095a7 */ /* 0x000ee4000802007f */
[----:B---3--:R-:W-:Y:S05]  /*c370*/  @!P1 BRA `(.L_x_10031) ;  /* 0xfffffffc00ec9947 */ /* 0x008fea000383ffff */
[----:B------:R-:W-:Y:S05]  /*c380*/  BRA `(.L_x_10028) ;  /* 0xffffff7c00587947 */ /* 0x000fea000383ffff */
.L_x_10035:
[----:B-1----:R-:W-:-:S04]  /*c390*/  IMAD.U32 R14, RZ, RZ, UR10 ;  /* 0x0000000aff0e7e24 */ /* 0x002fc8000f8e00ff */
[----:B------:R1:W2:Y:S03]  /*c3a0*/  SYNCS.PHASECHK.TRANS64.TRYWAIT P1, [R14+URZ+0x2d850], R13 ;  /* 0x02d8500d0e0075a7 */ /* 0x0002a6000802017f */
[----:B--2---:R-:W-:Y:S05]  /*c3b0*/  @!P1 NANOSLEEP.SYNCS 0x989680 ;  /* 0x009896800000995d */ /* 0x004fea0003900000 */
[----:B------:R-:W2:Y:S02]  /*c3c0*/  @!P1 SYNCS.PHASECHK.TRANS64 P1, [R14+URZ+0x2d850], R13 ;  /* 0x02d8500d0e0095a7 */ /* 0x000ea4000802007f */
[----:B--2---:R-:W-:Y:S05]  /*c3d0*/  @!P1 BRA `(.L_x_10035) ;  /* 0xfffffffc00ec9947 */ /* 0x004fea000383ffff */
[----:B------:R-:W-:Y:S05]  /*c3e0*/  BRA `(.L_x_10032) ;  /* 0xffffff8000087947 */ /* 0x000fea000383ffff */
.L_x_10042:
[----:B-1----:R-:W-:-:S04]  /*c3f0*/  MOV R3, UR5 ;  /* 0x0000000500037c02 */ /* 0x002fc80008000f00 */
[----:B------:R1:W3:Y:S03]  /*c400*/  SYNCS.PHASECHK.TRANS64.TRYWAIT P1, [R3+URZ+0x2d850], R2 ;  /* 0x02d85002030075a7 */ /* 0x0002e6000802017f */
[----:B---3--:R-:W-:Y:S05]  /*c410*/  @!P1 NANOSLEEP.SYNCS 0x989680 ;  /* 0x009896800000995d */ /* 0x008fea0003900000 */
[----:B------:R-:W3:Y:S02]  /*c420*/  @!P1 SYNCS.PHASECHK.TRANS64 P1, [R3+URZ+0x2d850], R2 ;  /* 0x02d85002030095a7 */ /* 0x000ee4000802007f */
[----:B---3--:R-:W-:Y:S05]  /*c430*/  @!P1 BRA `(.L_x_10042) ;  /* 0xfffffffc00ec9947 */ /* 0x008fea000383ffff */
[----:B------:R-:W-:Y:S05]  /*c440*/  BRA `(.L_x_10041) ;  /* 0xffffffa400407947 */ /* 0x000fea000383ffff */
.L_x_10054:
[----:B------:R-:W-:Y:S01]  /*c450*/  IMAD.MOV.U32 R13, RZ, RZ, R18 ;  /* 0x000000ffff0d7224 */ /* 0x000fe200078e0012 */
[----:B------:R-:W-:Y:S01]  /*c460*/  MOV R11, 0x1f ;  /* 0x0000001f000b7802 */ /* 0x000fe20000000f00 */
[----:B------:R-:W-:Y:S02]  /*c470*/  IMAD.MOV.U32 R12, RZ, RZ, RZ ;  /* 0x000000ffff0c7224 */ /* 0x000fe400078e00ff */
[----:B------:R-:W-:-:S07]  /*c480*/  IMAD.MOV.U32 R15, RZ, RZ, -0x1 ;  /* 0xffffffffff0f7424 */ /* 0x000fce00078e00ff */
[----:B-----5:R-:W-:Y:S05]  /*c490*/  WARPSYNC.COLLECTIVE R15, `(.L_x_10095) ;  /* 0x000000000f087348 */ /* 0x020fea0003c00000 */
[----:B------:R0:W1:Y:S02]  /*c4a0*/  SHFL.IDX P6, R14, R13, R12, R11 ;  /* 0x0000000c0d0e7389 */ /* 0x00006400000c000b */
[----:B01---5:R-:W-:Y:S01]  /*c4b0*/  ENDCOLLECTIVE ;  /* 0x000000000000791b */ /* 0x023fe20003800000 */
.L_x_10095:
[----:B------:R-:W-:Y:S05]  /*c4c0*/  BRA `(.L_x_10096) ;  /* 0xffffffd0002c7947 */ /* 0x000fea000383ffff */
.L_x_10056:
[----:B0-----:R-:W-:-:S04]  /*c4d0*/  IMAD.U32 R2, RZ, RZ, UR45 ;  /* 0x0000002dff027e24 */ /* 0x001fc8000f8e00ff */
[----:B------:R0:W1:Y:S03]  /*c4e0*/  SYNCS.PHASECHK.TRANS64.TRYWAIT P0, [R2+URZ+0x2d840], R9 ;  /* 0x02d84009020075a7 */ /* 0x000066000800017f */
[----:B-1----:R-:W-:Y:S05]  /*c4f0*/  @!P0 NANOSLEEP.SYNCS 0x989680 ;  /* 0x009896800000895d */ /* 0x002fea0003900000 */
[----:B------:R-:W1:Y:S02]  /*c500*/  @!P0 SYNCS.PHASECHK.TRANS64 P0, [R2+URZ+0x2d840], R9 ;  /* 0x02d84009020085a7 */ /* 0x000e64000800007f */
[----:B-1----:R-:W-:Y:S05]  /*c510*/  @!P0 BRA `(.L_x_10056) ;  /* 0xfffffffc00ec8947 */ /* 0x002fea000383ffff */
[----:B------:R-:W-:Y:S05]  /*c520*/  BRA `(.L_x_10097) ;  /* 0xffffffd000ac7947 */ /* 0x000fea000383ffff */
.L_x_10057:
        /* <DEDUP_REMOVED lines=8> */
.L_x_10099:
[----:B------:R-:W-:Y:S05]  /*c5b0*/  BSYNC B0 ;  /* 0x0000000000007941 */ /* 0x000fea0003800000 */
.L_x_10098:
[----:B------:R-:W-:Y:S01]  /*c5c0*/  IMAD.MOV.U32 R13, RZ, RZ, R0 ;  /* 0x000000ffff0d7224 */ /* 0x000fe200078e0000 */
[----:B------:R-:W-:Y:S01]  /*c5d0*/  MOV R12, RZ ;  /* 0x000000ff000c7202 */ /* 0x000fe20000000f00 */
[----:B------:R-:W-:Y:S01]  /*c5e0*/  IMAD.MOV.U32 R11, RZ, RZ, 0x1c1f ;  /* 0x00001c1fff0b7424 */ /* 0x000fe200078e00ff */
[----:B------:R-:W0:Y:S01]  /*c5f0*/  S2R R10, SR_TID.X ;  /* 0x00000000000a7919 */ /* 0x000e220000002100 */
[----:B------:R-:W-:Y:S01]  /*c600*/  IMAD.MOV.U32 R15, RZ, RZ, -0x1 ;  /* 0xffffffffff0f7424 */ /* 0x000fe200078e00ff */
[----:B------:R-:W-:Y:S01]  /*c610*/  @P0 LEA R21, R28, UR45, 0x1 ;  /* 0x0000002d1c150c11 */ /* 0x000fe2000f8e08ff */
[----:B------:R-:W-:-:S07]  /*c620*/  IMAD.MOV.U32 R6, RZ, RZ, R14 ;  /* 0x000000ffff067224 */ /* 0x000fce00078e000e */
[----:B0-----:R-:W-:Y:S05]  /*c630*/  WARPSYNC.COLLECTIVE R15, `(.L_x_10100) ;  /* 0x000000000f087348 */ /* 0x001fea0003c00000 */
[----:B------:R1:W2:Y:S02]  /*c640*/  SHFL.IDX P6, R14, R13, R12, R11 ;  /* 0x0000000c0d0e7389 */ /* 0x0002a400000c000b */
[----:B012---:R-:W-:Y:S01]  /*c650*/  ENDCOLLECTIVE ;  /* 0x000000000000791b */ /* 0x007fe20003800000 */
.L_x_10100:
[----:B------:R-:W-:Y:S01]  /*c660*/  IMAD.MOV.U32 R7, RZ, RZ, R6 ;  /* 0x000000ffff077224 */ /* 0x000fe200078e0006 */
[----:B------:R-:W-:Y:S01]  /*c670*/  MOV R13, R9 ;  /* 0x00000009000d7202 */ /* 0x000fe20000000f00 */
[----:B------:R-:W-:Y:S02]  /*c680*/  IMAD.MOV.U32 R12, RZ, RZ, 0x1 ;  /* 0x00000001ff0c7424 */ /* 0x000fe400078e00ff */
[----:B------:R-:W-:-:S07]  /*c690*/  IMAD.MOV.U32 R6, RZ, RZ, R14 ;  /* 0x000000ffff067224 */ /* 0x000fce00078e000e */
[----:B------:R-:W-:Y:S05]  /*c6a0*/  WARPSYNC.COLLECTIVE R15, `(.L_x_10101) ;  /* 0x000000000f087348 */ /* 0x000fea0003c00000 */
[----:B------:R0:W1:Y:S02]  /*c6b0*/  SHFL.IDX P6, R14, R13, R12, R11 ;  /* 0x0000000c0d0e7389 */ /* 0x00006400000c000b */
[----:B01----:R-:W-:Y:S01]  /*c6c0*/  ENDCOLLECTIVE ;  /* 0x000000000000791b */ /* 0x003fe20003800000 */
.L_x_10101:
[----:B------:R-:W-:-:S04]  /*c6d0*/  SHF.L.U32 R10, R10, 0x3, RZ ;  /* 0x000000030a0a7819 */ /* 0x000fc800000006ff */
[----:B------:R-:W-:-:S05]  /*c6e0*/  LOP3.LUT R10, R10, 0x18, RZ, 0xc0, !PT ;  /* 0x000000180a0a7812 */ /* 0x000fca00078ec0ff */
[----:B------:R-:W-:Y:S01]  /*c6f0*/  @P0 IMAD.WIDE.U32 R6, R10, 0x2, R6 ;  /* 0x000000020a060825 */ /* 0x000fe200078e0006 */
[----:B------:R-:W-:-:S04]  /*c700*/  MOV R13, R0 ;  /* 0x00000000000d7202 */ /* 0x000fc80000000f00 */
[----:B------:R-:W-:Y:S01]  /*c710*/  @!PT LDS RZ, [RZ] ;  /* 0x00000000fffff984 */ /* 0x000fe20000000800 */
[----:B------:R-:W-:Y:S01]  /*c720*/  @!PT LDS RZ, [RZ] ;  /* 0x00000000fffff984 */ /* 0x000fe20000000800 */
[----:B------:R-:W-:Y:S01]  /*c730*/  @!PT LDS RZ, [RZ] ;  /* 0x00000000fffff984 */ /* 0x000fe20000000800 */
[----:B------:R0:W-:Y:S04]  /*c740*/  @P0 LDGSTS.E.BYPASS.LTC128B.128 [R21+0x15400], desc[UR36][R6.64], !P4 ;  /* 0x1540000006150fae */ /* 0x0001e8000e101d64 */
[----:B------:R0:W-:Y:S04]  /*c750*/  @P0 LDGSTS.E.BYPASS.LTC128B.128 [R21+0x17400], desc[UR36][R6.64+0x40], !P3 ;  /* 0x1740004006150fae */ /* 0x0001e8000d901d64 */
[----:B------:R0:W-:Y:S01]  /*c760*/  @P0 LDGSTS.E.BYPASS.LTC128B.128 [R21+0x19400], desc[UR36][R6.64+0x80], !P2 ;  /* 0x1940008006150fae */ /* 0x0001e2000d101d64 */
[----:B------:R-:W-:Y:S01]  /*c770*/  IMAD.MOV.U32 R4, RZ, RZ, R14 ;  /* 0x000000ffff047224 */ /* 0x000fe200078e000e */
[----:B------:R-:W-:-:S13]  /*c780*/  ISETP.GE.AND P0, PT, R8, 0x21, PT ;  /* 0x000000210800780c */ /* 0x000fda0003f06270 */
[----:B0-----:R-:W-:Y:S05]  /*c790*/  WARPSYNC.COLLECTIVE R15, `(.L_x_10102) ;  /* 0x000000000f087348 */ /* 0x001fea0003c00000 */
[----:B------:R1:W2:Y:S02]  /*c7a0*/  SHFL.IDX P6, R14, R13, R12, R11 ;  /* 0x0000000c0d0e7389 */ /* 0x0002a400000c000b */
[----:B012---:R-:W-:Y:S01]  /*c7b0*/  ENDCOLLECTIVE ;  /* 0x000000000000791b */ /* 0x007fe20003800000 */
.L_x_10102:
[----:B------:R-:W-:Y:S01]  /*c7c0*/  @P0 LEA R27, R28, UR45, 0x1 ;  /* 0x0000002d1c1b0c11 */ /* 0x000fe2000f8e08ff */
[----:B------:R-:W-:Y:S01]  /*c7d0*/  IMAD.MOV.U32 R13, RZ, RZ, R9 ;  /* 0x000000ffff0d7224 */ /* 0x000fe200078e0009 */
[----:B------:R-:W-:Y:S01]  /*c7e0*/  MOV R12, 0x2 ;  /* 0x00000002000c7802 */ /* 0x000fe20000000f00 */
[----:B------:R-:W-:-:S07]  /*c7f0*/  IMAD.MOV.U32 R5, RZ, RZ, R14 ;  /* 0x000000ffff057224 */ /* 0x000fce00078e000e */
[----:B------:R-:W-:Y:S05]  /*c800*/  WARPSYNC.COLLECTIVE R15, `(.L_x_10103) ;  /* 0x000000000f087348 */ /* 0x000fea0003c00000 */
[----:B------:R0:W1:Y:S02]  /*c810*/  SHFL.IDX P6, R14, R13, R12, R11 ;  /* 0x0000000c0d0e7389 */ /* 0x00006400000c000b */
[----:B01----:R-:W-:Y:S01]  /*c820*/  ENDCOLLECTIVE ;  /* 0x000000000000791b */ /* 0x003fe20003800000 */
.L_x_10103:
[----:B------:R-:W-:-:S04]  /*c830*/  LOP3.LUT R5, R5, R4, RZ, 0x3c, !PT ;  /* 0x0000000405057212 */ /* 0x000fc800078e3cff */
[----:B------:R-:W-:-:S04]  /*c840*/  LOP3.LUT R4, R5, R4, RZ, 0x3c, !PT ;  /* 0x0000000405047212 */ /* 0x000fc800078e3cff */
[----:B------:R-:W-:Y:S01]  /*c850*/  LOP3.LUT R5, R5, R4, RZ, 0x3c, !PT ;  /* 0x0000000405057212 */ /* 0x000fe200078e3cff */
[----:B------:R-:W-:Y:S02]  /*c860*/  IMAD.MOV.U32 R13, RZ, RZ, R0 ;  /* 0x000000ffff0d7224 */ /* 0x000fe400078e0000 */
[----:B------:R-:W-:-:S05]  /*c870*/  @P0 IMAD.WIDE.U32 R4, R10, 0x2, R4 ;  /* 0x000000020a040825 */ /* 0x000fca00078e0004 */
[----:B------:R-:W-:Y:S01]  /*c880*/  @!PT LDS RZ, [RZ] ;  /* 0x00000000fffff984 */ /* 0x000fe20000000800 */
[----:B------:R-:W-:Y:S01]  /*c890*/  @!PT LDS RZ, [RZ] ;  /* 0x00000000fffff984 */ /* 0x000fe20000000800 */
[----:B------:R-:W-:Y:S01]  /*c8a0*/  @!PT LDS RZ, [RZ] ;  /* 0x00000000fffff984 */ /* 0x000fe20000000800 */
[----:B------:R0:W-:Y:S01]  /*c8b0*/  @P0 LDGSTS.E.BYPASS.LTC128B.128 [R27+0x15c00], desc[UR36][R4.64], !P4 ;  /* 0x15c00000041b0fae */ /* 0x0001e2000e101d64 */
[----:B------:R-:W-:-:S03]  /*c8c0*/  IMAD.MOV.U32 R2, RZ, RZ, R14 ;  /* 0x000000ffff027224 */ /* 0x000fc600078e000e */
[----:B------:R0:W-:Y:S04]  /*c8d0*/  @P0 LDGSTS.E.BYPASS.LTC128B.128 [R27+0x17c00], desc[UR36][R4.64+0x40], !P3 ;  /* 0x17c00040041b0fae */ /* 0x0001e8000d901d64 */
[----:B0-----:R-:W-:Y:S05]  /*c8e0*/  WARPSYNC.COLLECTIVE R15, `(.L_x_10104) ;  /* 0x000000000f087348 */ /* 0x001fea0003c00000 */
[----:B------:R1:W2:Y:S02]  /*c8f0*/  SHFL.IDX P6, R14, R13, R12, R11 ;  /* 0x0000000c0d0e7389 */ /* 0x0002a400000c000b */
[----:B012---:R-:W-:Y:S01]  /*c900*/  ENDCOLLECTIVE ;  /* 0x000000000000791b */ /* 0x007fe20003800000 */
.L_x_10104:
[----:B------:R-:W-:Y:S01]  /*c910*/  @!PT LDS RZ, [RZ] ;  /* 0x00000000fffff984 */ /* 0x000fe20000000800 */
[----:B------:R-:W-:Y:S01]  /*c920*/  @!PT LDS RZ, [RZ] ;  /* 0x00000000fffff984 */ /* 0x000fe20000000800 */
[----:B------:R-:W-:Y:S01]  /*c930*/  @!PT LDS RZ, [RZ] ;  /* 0x00000000fffff984 */ /* 0x000fe20000000800 */
[----:B------:R0:W-:Y:S01]  /*c940*/  @P0 LDGSTS.E.BYPASS.LTC128B.128 [R27+0x19c00], desc[UR36][R4.64+0x80], !P2 ;  /* 0x19c00080041b0fae */ /* 0x0001e2000d101d64 */
[----:B------:R-:W-:Y:S01]  /*c950*/  ISETP.GE.AND P0, PT, R8, 0x41, PT ;  /* 0x000000410800780c */ /* 0x000fe20003f06270 */
[----:B------:R-:W-:Y:S02]  /*c960*/  IMAD.MOV.U32 R13, RZ, RZ, R9 ;  /* 0x000000ffff0d7224 */ /* 0x000fe400078e0009 */
[----:B------:R-:W-:-:S10]  /*c970*/  IMAD.MOV.U32 R12, RZ, RZ, 0x3 ;  /* 0x00000003ff0c7424 */ /* 0x000fd400078e00ff */
[----:B------:R-:W-:Y:S02]  /*c980*/  @P0 LEA R7, R28, UR45, 0x1 ;  /* 0x0000002d1c070c11 */ /* 0x000fe4000f8e08ff */
[----:B0-----:R-:W-:-:S07]  /*c990*/  MOV R3, R14 ;  /* 0x0000000e00037202 */ /* 0x001fce0000000f00 */
[----:B------:R-:W-:Y:S05]  /*c9a0*/  WARPSYNC.COLLECTIVE R15, `(.L_x_10105) ;  /* 0x000000000f087348 */ /* 0x000fea0003c00000 */
[----:B------:R0:W1:Y:S02]  /*c9b0*/  SHFL.IDX P6, R14, R13, R12, R11 ;  /* 0x0000000c0d0e7389 */ /* 0x00006400000c000b */
[----:B01----:R-:W-:Y:S01]  /*c9c0*/  ENDCOLLECTIVE ;  /* 0x000000000000791b */ /* 0x003fe20003800000 */
.L_x_10105:
        /* <DEDUP_REMOVED lines=9> */
[----:B------:R-:W-:-:S03]  /*ca60*/  MOV R9, R14 ;  /* 0x0000000e00097202 */ /* 0x000fc60000000f00 */
[----:B------:R0:W-:Y:S04]  /*ca70*/  @P0 LDGSTS.E.BYPASS.LTC128B.128 [R7+0x18400], desc[UR36][R2.64+0x40], !P3 ;  /* 0x1840004002070fae */ /* 0x0001e8000d901d64 */
[----:B------:R0:W-:Y:S02]  /*ca80*/  @P0 LDGSTS.E.BYPASS.LTC128B.128 [R7+0x1a400], desc[UR36][R2.64+0x80], !P2 ;  /* 0x1a40008002070fae */ /* 0x0001e4000d101d64 */
[----:B0-----:R-:W-:Y:S05]  /*ca90*/  WARPSYNC.COLLECTIVE R15, `(.L_x_10106) ;  /* 0x000000000f087348 */ /* 0x001fea0003c00000 */
[----:B------:R1:W2:Y:S02]  /*caa0*/  SHFL.IDX P6, R14, R13, R12, R11 ;  /* 0x0000000c0d0e7389 */ /* 0x0002a400000c000b */
[----:B012---:R-:W-:Y:S01]  /*cab0*/  ENDCOLLECTIVE ;  /* 0x000000000000791b */ /* 0x007fe20003800000 */
.L_x_10106:
[----:B------:R-:W-:Y:S05]  /*cac0*/  BRA `(.L_x_10107) ;  /* 0xffffffd000707947 */ /* 0x000fea000383ffff */
.L_x_10060:
[----:B------:R-:W-:Y:S01]  /*cad0*/  IMAD.MOV.U32 R13, RZ, RZ, R9 ;  /* 0x000000ffff0d7224 */ /* 0x000fe200078e0009 */
[----:B------:R-:W-:Y:S01]  /*cae0*/  MOV R12, RZ ;  /* 0x000000ff000c7202 */ /* 0x000fe20000000f00 */
[----:B------:R-:W-:Y:S02]  /*caf0*/  IMAD.MOV.U32 R11, RZ, RZ, 0x1c1f ;  /* 0x00001c1fff0b7424 */ /* 0x000fe400078e00ff */
[----:B------:R-:W-:Y:S02]  /*cb00*/  IMAD.MOV.U32 R15, RZ, RZ, -0x1 ;  /* 0xffffffffff0f7424 */ /* 0x000fe400078e00ff */
[----:B------:R-:W-:Y:S02]  /*cb10*/  IMAD R0, R25, 0xc0, R22 ;  /* 0x000000c019007824 */ /* 0x000fe400078e0216 */
[----:B------:R-:W-:-:S07]  /*cb20*/  IMAD.MOV.U32 R24, RZ, RZ, 0x1 ;  /* 0x00000001ff187424 */ /* 0x000fce00078e00ff */
[----:B------:R-:W-:Y:S05]  /*cb30*/  WARPSYNC.COLLECTIVE R15, `(.L_x_10108) ;  /* 0x000000000f087348 */ /* 0x000fea0003c00000 */
[----:B------:R0:W1:Y:S02]  /*cb40*/  SHFL.IDX P6, R14, R13, R12, R11 ;  /* 0x0000000c0d0e7389 */ /* 0x00006400000c000b */
[----:B01----:R-:W-:Y:S01]  /*cb50*/  ENDCOLLECTIVE ;  /* 0x000000000000791b */ /* 0x003fe20003800000 */
.L_x_10108:
[----:B------:R-:W-:Y:S02]  /*cb60*/  VIADD R5, R0, 0x20 ;  /* 0x0000002000057836 */ /* 0x000fe40000000000 */
[----:B------:R-:W-:Y:S01]  /*cb70*/  IMAD.MOV.U32 R13, RZ, RZ, R7 ;  /* 0x000000ffff0d7224 */ /* 0x000fe200078e0007 */
[----:B------:R-:W-:-:S07]  /*cb80*/  MOV R2, R14 ;  /* 0x0000000e00027202 */ /* 0x000fce0000000f00 */
[----:B------:R-:W-:Y:S05]  /*cb90*/  WARPSYNC.COLLECTIVE R15, `(.L_x_10109) ;  /* 0x000000000f087348 */ /* 0x000fea0003c00000 */
[----:B------:R0:W1:Y:S02]  /*cba0*/  SHFL.IDX P6, R14, R13, R12, R11 ;  /* 0x0000000c0d0e7389 */ /* 0x00006400000c000b */
[----:B01----:R-:W-:Y:S01]  /*cbb0*/  ENDCOLLECTIVE ;  /* 0x000000000000791b */ /* 0x003fe20003800000 */
.L_x_10109:
[----:B------:R-:W-:Y:S02]  /*cbc0*/  ULDC UR4, c[0x0][0x288] ;  /* 0x0000a20000047ab9 */ /* 0x000fe40000000800 */
[----:B------:R-:W-:Y:S02]  /*cbd0*/  IMAD R6, R20, UR4, RZ ;  /* 0x0000000414067c24 */ /* 0x000fe4000f8e02ff */
[----:B------:R-:W-:-:S03]  /*cbe0*/  IMAD.MOV.U32 R3, RZ, RZ, R2 ;  /* 0x000000ffff037224 */ /* 0x000fc600078e0002 */
        /* <DEDUP_REMOVED lines=8> */
.L_x_10110:
        /* <DEDUP_REMOVED lines=13> */
.L_x_10111:
        /* <DEDUP_REMOVED lines=8> */
.L_x_10112:
        /* <DEDUP_REMOVED lines=13> */
.L_x_10113:
[----:B------:R-:W-:Y:S01]  /*ce90*/  @!P2 LEA R21, R28, UR45, 0x1 ;  /* 0x0000002d1c15ac11 */ /* 0x000fe2000f8e08ff */
[----:B------:R-:W-:Y:S02]  /*cea0*/  IMAD.MOV.U32 R13, RZ, RZ, R9 ;  /* 0x000000ffff0d7224 */ /* 0x000fe400078e0009 */
[----:B------:R-:W-:Y:S01]  /*ceb0*/  IMAD.MOV.U32 R12, RZ, RZ, 0x3 ;  /* 0x00000003ff0c7424 */ /* 0x000fe200078e00ff */
[----:B------:R-:W-:-:S07]  /*cec0*/  MOV R2, R14 ;  /* 0x0000000e00027202 */ /* 0x000fce0000000f00 */
[----:B------:R-:W-:Y:S05]  /*ced0*/  WARPSYNC.COLLECTIVE R15, `(.L_x_10114) ;  /* 0x000000000f087348 */ /* 0x000fea0003c00000 */
[----:B------:R0:W1:Y:S02]  /*cee0*/  SHFL.IDX P6, R14, R13, R12, R11 ;  /* 0x0000000c0d0e7389 */ /* 0x00006400000c000b */
[----:B01----:R-:W-:Y:S01]  /*cef0*/  ENDCOLLECTIVE ;  /* 0x000000000000791b */ /* 0x003fe20003800000 */
.L_x_10114:
        /* <DEDUP_REMOVED lines=12> */
.L_x_10115:
[----:B------:R-:W-:-:S04]  /*cfc0*/  IADD3 R3, R0, 0x60, RZ ;  /* 0x0000006000037810 */ /* 0x000fc80007ffe0ff */
[----:B------:R-:W-:Y:S01]  /*cfd0*/  ISETP.GE.AND P2, PT, R3, R6, PT ;  /* 0x000000060300720c */ /* 0x000fe20003f46270 */
[----:B------:R-:W-:Y:S02]  /*cfe0*/  VIADD R3, R0, 0x80 ;  /* 0x0000008000037836 */ /* 0x000fe40000000000 */
[----:B------:R-:W-:Y:S01]  /*cff0*/  IMAD.MOV.U32 R13, RZ, RZ, R8 ;  /* 0x000000ffff0d7224 */ /* 0x000fe200078e0008 */
[----:B------:R-:W-:-:S09]  /*d000*/  MOV R12, RZ ;  /* 0x000000ff000c7202 */ /* 0x000fd20000000f00 */
[----:B------:R-:W-:Y:S01]  /*d010*/  @!P2 LEA R25, R28, UR45, 0x1 ;  /* 0x0000002d1c19ac11 */ /* 0x000fe2000f8e08ff */
[----:B------:R-:W-:-:S07]  /*d020*/  IMAD.MOV.U32 R4, RZ, RZ, R14 ;  /* 0x000000ffff047224 */ /* 0x000fce00078e000e */
[----:B------:R-:W-:Y:S05]  /*d030*/  WARPSYNC.COLLECTIVE R15, `(.L_x_10116) ;  /* 0x000000000f087348 */ /* 0x000fea0003c00000 */
[----:B------:R0:W1:Y:S02]  /*d040*/  SHFL.IDX P6, R14, R13, R12, R11 ;  /* 0x0000000c0d0e7389 */ /* 0x00006400000c000b */
[----:B01----:R-:W-:Y:S01]  /*d050*/  ENDCOLLECTIVE ;  /* 0x000000000000791b */ /* 0x003fe20003800000 */
.L_x_10116:
        /* <DEDUP_REMOVED lines=13> */
.L_x_10117:
[----:B------:R-:W-:Y:S01]  /*d130*/  @!P2 LEA R7, R28, UR45, 0x1 ;  /* 0x0000002d1c07ac11 */ /* 0x000fe2000f8e08ff */
[----:B------:R-:W-:Y:S02]  /*d140*/  IMAD.MOV.U32 R13, RZ, RZ, R8 ;  /* 0x000000ffff0d7224 */ /* 0x000fe400078e0008 */
[----:B------:R-:W-:Y:S01]  /*d150*/  IMAD.MOV.U32 R12, RZ, RZ, 0x1 ;  /* 0x00000001ff0c7424 */ /* 0x000fe200078e00ff */
[----:B------:R-:W-:-:S07]  /*d160*/  MOV R2, R14 ;  /* 0x0000000e00027202 */ /* 0x000fce0000000f00 */
[----:B------:R-:W-:Y:S05]  /*d170*/  WARPSYNC.COLLECTIVE R15, `(.L_x_10118) ;  /* 0x000000000f087348 */ /* 0x000fea0003c00000 */
[----:B------:R0:W1:Y:S02]  /*d180*/  SHFL.IDX P6, R14, R13, R12, R11 ;  /* 0x0000000c0d0e7389 */ /* 0x00006400000c000b */
[----:B01----:R-:W-:Y:S01]  /*d190*/  ENDCOLLECTIVE ;  /* 0x000000000000791b */ /* 0x003fe20003800000 */
.L_x_10118:
        /* <DEDUP_REMOVED lines=12> */
.L_x_10119:
[----:B------:R-:W-:Y:S05]  /*d260*/  BRA `(.L_x_10120) ;  /* 0xffffffd400587947 */ /* 0x000fea000383ffff */
.L_x_10063:
[----:B0-----:R-:W-:-:S04]  /*d270*/  MOV R3, UR45 ;  /* 0x0000002d00037c02 */ /* 0x001fc80008000f00 */
[----:B------:R0:W1:Y:S03]  /*d280*/  SYNCS.PHASECHK.TRANS64.TRYWAIT P0, [R3+URZ+0x2d820], R0 ;  /* 0x02d82000030075a7 */ /* 0x000066000800017f */
[----:B-1----:R-:W-:Y:S05]  /*d290*/  @!P0 NANOSLEEP.SYNCS 0x989680 ;  /* 0x009896800000895d */ /* 0x002fea0003900000 */
[----:B------:R-:W1:Y:S02]  /*d2a0*/  @!P0 SYNCS.PHASECHK.TRANS64 P0, [R3+URZ+0x2d820], R0 ;  /* 0x02d82000030085a7 */ /* 0x000e64000800007f */
[----:B-1----:R-:W-:Y:S05]  /*d2b0*/  @!P0 BRA `(.L_x_10063) ;  /* 0xfffffffc00ec8947 */ /* 0x002fea000383ffff */
[----:B------:R-:W-:Y:S05]  /*d2c0*/  BRA `(.L_x_10121) ;  /* 0xffffffd400a07947 */ /* 0x000fea000383ffff */
.L_x_10067:
[----:B0-----:R0:W1:Y:S02]  /*d2d0*/  SYNCS.PHASECHK.TRANS64.TRYWAIT P0, [R7+URZ+0x2d840], R2 ;  /* 0x02d84002070075a7 */ /* 0x001064000800017f */
[----:B-1----:R-:W-:Y:S05]  /*d2e0*/  @!P0 NANOSLEEP.SYNCS 0x989680 ;  /* 0x009896800000895d */ /* 0x002fea0003900000 */
[----:B------:R-:W1:Y:S02]  /*d2f0*/  @!P0 SYNCS.PHASECHK.TRANS64 P0, [R7+URZ+0x2d840], R2 ;  /* 0x02d84002070085a7 */ /* 0x000e64000800007f */
[----:B-1----:R-:W-:Y:S05]  /*d300*/  @!P0 BRA `(.L_x_10067) ;  /* 0xfffffffc00f08947 */ /* 0x002fea000383ffff */
[----:B------:R-:W-:Y:S05]  /*d310*/  BRA `(.L_x_10122) ;  /* 0xffffffd800a87947 */ /* 0x000fea000383ffff */
.L_x_10068:
        /* <DEDUP_REMOVED lines=8> */
.L_x_10124:
[----:B------:R-:W-:Y:S05]  /*d3a0*/  BSYNC B1 ;  /* 0x0000000000017941 */ /* 0x000fea0003800000 */
.L_x_10123:
[----:B------:R-:W0:Y:S01]  /*d3b0*/  S2R R27, SR_TID.X ;  /* 0x00000000001b7919 */ /* 0x000e220000002100 */
[----:B------:R-:W-:Y:S01]  /*d3c0*/  MOV R13, R8 ;  /* 0x00000008000d7202 */ /* 0x000fe20000000f00 */
[----:B------:R-:W-:Y:S01]  /*d3d0*/  IMAD.MOV.U32 R12, RZ, RZ, RZ ;  /* 0x000000ffff0c7224 */ /* 0x000fe200078e00ff */
[----:B------:R-:W-:Y:S01]  /*d3e0*/  LOP3.LUT R16, R16, 0xffffffdf, RZ, 0xc0, !PT ;  /* 0xffffffdf10107812 */ /* 0x000fe200078ec0ff */
[----:B------:R-:W-:Y:S01]  /*d3f0*/  IMAD.MOV.U32 R11, RZ, RZ, 0x1c1f ;  /* 0x00001c1fff0b7424 */ /* 0x000fe200078e00ff */
[----:B------:R-:W-:Y:S01]  /*d400*/  LEA R9, R9, UR45, 0x1 ;  /* 0x0000002d09097c11 */ /* 0x000fe2000f8e08ff */
[----:B------:R-:W-:Y:S01]  /*d410*/  IMAD.MOV.U32 R15, RZ, RZ, -0x1 ;  /* 0xffffffffff0f7424 */ /* 0x000fe200078e00ff */
[----:B------:R-:W-:Y:S01]  /*d420*/  @P1 LOP3.LUT R16, R16, 0x20, RZ, 0xfc, !PT ;  /* 0x0000002010101812 */ /* 0x000fe200078efcff */
[----:B------:R-:W-:-:S07]  /*d430*/  IMAD.MOV.U32 R3, RZ, RZ, R14 ;  /* 0x000000ffff037224 */ /* 0x000fce00078e000e */
[----:B0-----:R-:W-:Y:S05]  /*d440*/  WARPSYNC.COLLECTIVE R15, `(.L_x_10125) ;  /* 0x000000000f087348 */ /* 0x001fea0003c00000 */
[----:B------:R1:W2:Y:S02]  /*d450*/  SHFL.IDX P6, R14, R13, R12, R11 ;  /* 0x0000000c0d0e7389 */ /* 0x0002a400000c000b */
[----:B012---:R-:W-:Y:S01]  /*d460*/  ENDCOLLECTIVE ;  /* 0x000000000000791b */ /* 0x007fe20003800000 */
.L_x_10125:
[----:B------:R-:W-:Y:S01]  /*d470*/  LOP3.LUT P1, RZ, R16, 0x4, RZ, 0xc0, !PT ;  /* 0x0000000410ff7812 */ /* 0x000fe2000782c0ff */
[----:B------:R-:W-:Y:S01]  /*d480*/  IMAD.MOV.U32 R13, RZ, RZ, R19 ;  /* 0x000000ffff0d7224 */ /* 0x000fe200078e0013 */
[----:B------:R-:W-:Y:S02]  /*d490*/  MOV R12, 0x1 ;  /* 0x00000001000c7802 */ /* 0x000fe40000000f00 */
[----:B------:R-:W-:Y:S01]  /*d4a0*/  SHF.L.U32 R27, R27, 0x3, RZ ;  /* 0x000000031b1b7819 */ /* 0x000fe200000006ff */
[----:B------:R-:W-:-:S03]  /*d4b0*/  IMAD.MOV.U32 R2, RZ, RZ, R14 ;  /* 0x000000ffff027224 */ /* 0x000fc600078e000e */
[----:B------:R-:W-:-:S07]  /*d4c0*/  LOP3.LUT R27, R27, 0x18, RZ, 0xc0, !PT ;  /* 0x000000181b1b7812 */ /* 0x000fce00078ec0ff */
[----:B------:R-:W-:Y:S05]  /*d4d0*/  WARPSYNC.COLLECTIVE R15, `(.L_x_10126) ;  /* 0x000000000f087348 */ /* 0x000fea0003c00000 */
[----:B------:R0:W1:Y:S02]  /*d4e0*/  SHFL.IDX P6, R14, R13, R12, R11 ;  /* 0x0000000c0d0e7389 */ /* 0x00006400000c000b */
[----:B01----:R-:W-:Y:S01]  /*d4f0*/  ENDCOLLECTIVE ;  /* 0x000000000000791b */ /* 0x003fe20003800000 */
.L_x_10126:
[----:B------:R-:W-:-:S04]  /*d500*/  SHF.L.U32 R4, R27, 0x1, RZ ;  /* 0x000000011b047819 */ /* 0x000fc800000006ff */
[----:B------:R-:W-:-:S05]  /*d510*/  IADD3 R2, P0, R2, R4, RZ ;  /* 0x0000000402027210 */ /* 0x000fca0007f1e0ff */
[----:B------:R-:W-:Y:S02]  /*d520*/  IMAD.X R3, RZ, RZ, R3, P0 ;  /* 0x000000ffff037224 */ /* 0x000fe400000e0603 */
[----:B------:R-:W-:-:S03]  /*d530*/  IMAD.MOV.U32 R13, RZ, RZ, R8 ;  /* 0x000000ffff0d7224 */ /* 0x000fc600078e0008 */
[----:B------:R-:W-:Y:S01]  /*d540*/  @!PT LDS RZ, [RZ] ;  /* 0x00000000fffff984 */ /* 0x000fe20000000800 */
[----:B------:R-:W-:Y:S01]  /*d550*/  @!PT LDS RZ, [RZ] ;  /* 0x00000000fffff984 */ /* 0x000fe20000000800 */
[----:B------:R-:W-:Y:S01]  /*d560*/  @!PT LDS RZ, [RZ] ;  /* 0x00000000fffff984 */ /* 0x000fe20000000800 */
[----:B------:R-:W-:Y:S04]  /*d570*/  LDGSTS.E.BYPASS.LTC128B.128 [R9+0x15400], desc[UR36][R2.64], !P1 ;  /* 0x1540000002097fae */ /* 0x000fe8000c901d64 */
[----:B------:R-:W-:Y:S04]  /*d580*/  LDGSTS.E.BYPASS.LTC128B.128 [R9+0x17400], desc[UR36][R2.64+0x40], !P5 ;  /* 0x1740004002097fae */ /* 0x000fe8000e901d64 */
[----:B------:R0:W-:Y:S02]  /*d590*/  LDGSTS.E.BYPASS.LTC128B.128 [R9+0x19400], desc[UR36][R2.64+0x80], !P4 ;  /* 0x1940008002097fae */ /* 0x0001e4000e101d64 */
[----:B0-----:R-:W-:-:S07]  /*d5a0*/  IMAD.MOV.U32 R3, RZ, RZ, R14 ;  /* 0x000000ffff037224 */ /* 0x001fce00078e000e */
[----:B------:R-:W-:Y:S05]  /*d5b0*/  WARPSYNC.COLLECTIVE R15, `(.L_x_10127) ;  /* 0x000000000f087348 */ /* 0x000fea0003c00000 */
[----:B------:R0:W1:Y:S02]  /*d5c0*/  SHFL.IDX P6, R14, R13, R12, R11 ;  /* 0x0000000c0d0e7389 */ /* 0x00006400000c000b */
[----:B01----:R-:W-:Y:S01]  /*d5d0*/  ENDCOLLECTIVE ;  /* 0x000000000000791b */ /* 0x003fe20003800000 */
.L_x_10127:
[----:B------:R-:W-:Y:S01]  /*d5e0*/  IMAD.MOV.U32 R13, RZ, RZ, R19 ;  /* 0x000000ffff0d7224 */ /* 0x000fe200078e0013 */
[----:B------:R-:W-:Y:S02]  /*d5f0*/  MOV R12, 0x2 ;  /* 0x00000002000c7802 */ /* 0x000fe40000000f00 */
[----:B------:R-:W-:-:S07]  /*d600*/  MOV R2, R14 ;  /* 0x0000000e00027202 */ /* 0x000fce0000000f00 */
[----:B------:R-:W-:Y:S05]  /*d610*/  WARPSYNC.COLLECTIVE R15, `(.L_x_10128) ;  /* 0x000000000f087348 */ /* 0x000fea0003c00000 */
[----:B------:R0:W1:Y:S02]  /*d620*/  SHFL.IDX P6, R14, R13, R12, R11 ;  /* 0x0000000c0d0e7389 */ /* 0x00006400000c000b */
[----:B01----:R-:W-:Y:S01]  /*d630*/  ENDCOLLECTIVE ;  /* 0x000000000000791b */ /* 0x003fe20003800000 */
.L_x_10128:
        /* <DEDUP_REMOVED lines=13> */
.L_x_10129:
[----:B------:R-:W-:Y:S01]  /*d710*/  IMAD.MOV.U32 R13, RZ, RZ, R19 ;  /* 0x000000ffff0d7224 */ /* 0x000fe200078e0013 */
[----:B------:R-:W-:Y:S02]  /*d720*/  MOV R12, 0x3 ;  /* 0x00000003000c7802 */ /* 0x000fe40000000f00 */
[----:B------:R-:W-:-:S07]  /*d730*/  MOV R2, R14 ;  /* 0x0000000e00027202 */ /* 0x000fce0000000f00 */
[----:B------:R-:W-:Y:S05]  /*d740*/  WARPSYNC.COLLECTIVE R15, `(.L_x_10130) ;  /* 0x000000000f087348 */ /* 0x000fea0003c00000 */
[----:B------:R0:W1:Y:S02]  /*d750*/  SHFL.IDX P6, R14, R13, R12, R11 ;  /* 0x0000000c0d0e7389 */ /* 0x00006400000c000b */
[----:B01----:R-:W-:Y:S01]  /*d760*/  ENDCOLLECTIVE ;  /* 0x000000000000791b */ /* 0x003fe20003800000 */
.L_x_10130:
[----:B------:R-:W-:-:S05]  /*d770*/  IADD3 R2, P0, R2, R4, RZ ;  /* 0x0000000402027210 */ /* 0x000fca0007f1e0ff */
[----:B------:R-:W-:-:S05]  /*d780*/  IMAD.X R3, RZ, RZ, R27, P0 ;  /* 0x000000ffff037224 */ /* 0x000fca00000e061b */
[----:B------:R-:W-:Y:S01]  /*d790*/  @!PT LDS RZ, [RZ] ;  /* 0x00000000fffff984 */ /* 0x000fe20000000800 */
[----:B------:R-:W-:Y:S01]  /*d7a0*/  @!PT LDS RZ, [RZ] ;  /* 0x00000000fffff984 */ /* 0x000fe20000000800 */
[----:B------:R-:W-:Y:S01]  /*d7b0*/  @!PT LDS RZ, [RZ] ;  /* 0x00000000fffff984 */ /* 0x000fe20000000800 */
[----:B------:R0:W-:Y:S01]  /*d7c0*/  LDGSTS.E.BYPASS.LTC128B.128 [R9+0x16400], desc[UR36][R2.64], !P1 ;  /* 0x1640000002097fae */ /* 0x0001e2000c901d64 */
[----:B------:R-:W-:Y:S01]  /*d7d0*/  LOP3.LUT P1, RZ, R16, 0x20, RZ, 0xc0, !PT ;  /* 0x0000002010ff7812 */ /* 0x000fe2000782c0ff */
[----:B------:R-:W-:Y:S02]  /*d7e0*/  IMAD.MOV.U32 R13, RZ, RZ, R8 ;  /* 0x000000ffff0d7224 */ /* 0x000fe400078e0008 */
[----:B------:R0:W-:Y:S04]  /*d7f0*/  LDGSTS.E.BYPASS.LTC128B.128 [R9+0x18400], desc[UR36][R2.64+0x40], !P5 ;  /* 0x1840004002097fae */ /* 0x0001e8000e901d64 */
[----:B------:R0:W-:Y:S01]  /*d800*/  LDGSTS.E.BYPASS.LTC128B.128 [R9+0x1a400], desc[UR36][R2.64+0x80], !P4 ;  /* 0x1a40008002097fae */ /* 0x0001e2000e101d64 */
[----:B------:R-:W-:-:S07]  /*d810*/  IMAD.MOV.U32 R27, RZ, RZ, R14 ;  /* 0x000000ffff1b7224 */ /* 0x000fce00078e000e */
[----:B0-----:R-:W-:Y:S05]  /*d820*/  WARPSYNC.COLLECTIVE R15, `(.L_x_10131) ;  /* 0x000000000f087348 */ /* 0x001fea0003c00000 */
[----:B------:R1:W2:Y:S02]  /*d830*/  SHFL.IDX P6, R14, R13, R12, R11 ;  /* 0x0000000c0d0e7389 */ /* 0x0002a400000c000b */
[----:B012---:R-:W-:Y:S01]  /*d840*/  ENDCOLLECTIVE ;  /* 0x000000000000791b */ /* 0x007fe20003800000 */
.L_x_10131:
[----:B------:R-:W-:Y:S01]  /*d850*/  MOV R2, R14 ;  /* 0x0000000e00027202 */ /* 0x000fe20000000f00 */
[----:B------:R-:W-:Y:S06]  /*d860*/  BRA `(.L_x_10132) ;  /* 0xffffffd800407947 */ /* 0x000fec000383ffff */
.L_x_10073:
[----:B-1----:R1:W2:Y:S02]  /*d870*/  SYNCS.PHASECHK.TRANS64.TRYWAIT P0, [R7+URZ+0x2d860], R2 ;  /* 0x02d86002070075a7 */ /* 0x0022a4000800017f */
[----:B--2---:R-:W-:Y:S05]  /*d880*/  @!P0 NANOSLEEP.SYNCS 0x989680 ;  /* 0x009896800000895d */ /* 0x004fea0003900000 */
[----:B------:R-:W2:Y:S02]  /*d890*/  @!P0 SYNCS.PHASECHK.TRANS64 P0, [R7+URZ+0x2d860], R2 ;  /* 0x02d86002070085a7 */ /* 0x000ea4000800007f */
[----:B--2---:R-:W-:Y:S05]  /*d8a0*/  @!P0 BRA `(.L_x_10073) ;  /* 0xfffffffc00f08947 */ /* 0x004fea000383ffff */
[----:B------:R-:W-:Y:S05]  /*d8b0*/  BRA `(.L_x_10133) ;  /* 0xffffffd800a87947 */ /* 0x000fea000383ffff */
.L_x_10074:
[----:B------:R-:W-:Y:S01]  /*d8c0*/  BSSY B1, `(.L_x_10134) ;  /* 0x0000008000017945 */ /* 0x000fe20003800000 */
[----:B------:R-:W-:Y:S01]  /*d8d0*/  IMAD.MOV.U32 R13, RZ, RZ, R18 ;  /* 0x000000ffff0d7224 */ /* 0x000fe200078e0012 */
[----:B------:R-:W-:Y:S01]  /*d8e0*/  MOV R11, 0x1c1f ;  /* 0x00001c1f000b7802 */ /* 0x000fe20000000f00 */
[----:B------:R-:W-:Y:S02]  /*d8f0*/  IMAD.MOV.U32 R12, RZ, RZ, RZ ;  /* 0x000000ffff0c7224 */ /* 0x000fe400078e00ff */
[----:B------:R-:W-:-:S07]  /*d900*/  IMAD.MOV.U32 R15, RZ, RZ, -0x1 ;  /* 0xffffffffff0f7424 */ /* 0x000fce00078e00ff */
[----:B-1----:R-:W-:Y:S05]  /*d910*/  WARPSYNC.COLLECTIVE R15, `(.L_x_10135) ;  /* 0x000000000f087348 */ /* 0x002fea0003c00000 */
[----:B------:R0:W2:Y:S02]  /*d920*/  SHFL.IDX P6, R14, R13, R12, R11 ;  /* 0x0000000c0d0e7389 */ /* 0x0000a400000c000b */
[----:B012---:R-:W-:Y:S01]  /*d930*/  ENDCOLLECTIVE ;  /* 0x000000000000791b */ /* 0x007fe20003800000 */
.L_x_10135:
[----:B------:R-:W-:Y:S05]  /*d940*/  BSYNC B1 ;  /* 0x0000000000017941 */ /* 0x000fea0003800000 */
.L_x_10134:
        /* <DEDUP_REMOVED lines=9> */
.L_x_10136:
[----:B------:R-:W-:Y:S01]  /*d9e0*/  IMAD.MOV.U32 R13, RZ, RZ, R18 ;  /* 0x000000ffff0d7224 */ /* 0x000fe200078e0012 */
[----:B------:R-:W-:Y:S02]  /*d9f0*/  MOV R12, 0x1 ;  /* 0x00000001000c7802 */ /* 0x000fe40000000f00 */
[----:B------:R-:W-:-:S13]  /*da00*/  IADD3 R2, P0, R14, R4, RZ ;  /* 0x000000040e027210 */ /* 0x000fda0007f1e0ff */
[----:B------:R-:W-:Y:S05]  /*da10*/  WARPSYNC.COLLECTIVE R15, `(.L_x_10137) ;  /* 0x000000000f087348 */ /* 0x000fea0003c00000 */
[----:B------:R0:W1:Y:S02]  /*da20*/  SHFL.IDX P6, R14, R13, R12, R11 ;  /* 0x0000000c0d0e7389 */ /* 0x00006400000c000b */
[----:B01----:R-:W-:Y:S01]  /*da30*/  ENDCOLLECTIVE ;  /* 0x000000000000791b */ /* 0x003fe20003800000 */
.L_x_10137:
        /* <DEDUP_REMOVED lines=15> */
.L_x_10138:
[----:B------:R-:W-:Y:S02]  /*db30*/  IMAD.MOV.U32 R13, RZ, RZ, R18 ;  /* 0x000000ffff0d7224 */ /* 0x000fe400078e0012 */
[----:B------:R-:W-:Y:S01]  /*db40*/  IMAD.MOV.U32 R12, RZ, RZ, 0x2 ;  /* 0x00000002ff0c7424 */ /* 0x000fe200078e00ff */
[----:B------:R-:W-:-:S13]  /*db50*/  IADD3 R2, P0, R14, R4, RZ ;  /* 0x000000040e027210 */ /* 0x000fda0007f1e0ff */
[----:B------:R-:W-:Y:S05]  /*db60*/  WARPSYNC.COLLECTIVE R15, `(.L_x_10139) ;  /* 0x000000000f087348 */ /* 0x000fea0003c00000 */
[----:B------:R0:W1:Y:S02]  /*db70*/  SHFL.IDX P6, R14, R13, R12, R11 ;  /* 0x0000000c0d0e7389 */ /* 0x00006400000c000b */
[----:B01----:R-:W-:Y:S01]  /*db80*/  ENDCOLLECTIVE ;  /* 0x000000000000791b */ /* 0x003fe20003800000 */
.L_x_10139:
        /* <DEDUP_REMOVED lines=15> */
.L_x_10140:
[----:B------:R-:W-:Y:S01]  /*dc80*/  MOV R13, R18 ;  /* 0x00000012000d7202 */ /* 0x000fe20000000f00 */
[----:B------:R-:W-:Y:S01]  /*dc90*/  IMAD.MOV.U32 R12, RZ, RZ, 0x3 ;  /* 0x00000003ff0c7424 */ /* 0x000fe200078e00ff */
[----:B------:R-:W-:-:S13]  /*dca0*/  IADD3 R2, P0, R14, R4, RZ ;  /* 0x000000040e027210 */ /* 0x000fda0007f1e0ff */
[----:B------:R-:W-:Y:S05]  /*dcb0*/  WARPSYNC.COLLECTIVE R15, `(.L_x_10141) ;  /* 0x000000000f087348 */ /* 0x000fea0003c00000 */
[----:B------:R0:W1:Y:S02]  /*dcc0*/  SHFL.IDX P6, R14, R13, R12, R11 ;  /* 0x0000000c0d0e7389 */ /* 0x00006400000c000b */
[----:B01----:R-:W-:Y:S01]  /*dcd0*/  ENDCOLLECTIVE ;  /* 0x000000000000791b */ /* 0x003fe20003800000 */
.L_x_10141:
        /* <DEDUP_REMOVED lines=12> */
.L_x_10142:
[----:B------:R-:W-:Y:S01]  /*dda0*/  @!PT LDS RZ, [RZ] ;  /* 0x00000000fffff984 */ /* 0x000fe20000000800 */
[----:B------:R-:W-:Y:S01]  /*ddb0*/  @!PT LDS RZ, [RZ] ;  /* 0x00000000fffff984 */ /* 0x000fe20000000800 */
[----:B------:R-:W-:Y:S01]  /*ddc0*/  @!PT LDS RZ, [RZ] ;  /* 0x00000000fffff984 */ /* 0x000fe20000000800 */
[----:B------:R0:W-:Y:S01]  /*ddd0*/  LDGSTS.E.BYPASS.LTC128B.128 [R8+0x3400], desc[UR36][R2.64+0x40], !P0 ;  /* 0x0340004002087fae */ /* 0x0001e2000c101d64 */
[----:B------:R-:W-:-:S13]  /*dde0*/  ISETP.LT.OR P0, PT, R0, 0x41, P1 ;  /* 0x000000410000780c */ /* 0x000fda0000f01670 */
[----:B------:R0:W-:Y:S01]  /*ddf0*/  LDGSTS.E.BYPASS.LTC128B.128 [R8+0x5400], desc[UR36][R2.64+0x80], !P0 ;  /* 0x0540008002087fae */ /* 0x0001e2000c101d64 */
[----:B------:R-:W-:Y:S05]  /*de00*/  BRA `(.L_x_10143) ;  /* 0xffffffd400e87947 */ /* 0x000fea000383ffff */
.L_x_10080:
[----:B0-----:R0:W1:Y:S02]  /*de10*/  SYNCS.PHASECHK.TRANS64.TRYWAIT P0, [R0+URZ+0x2d860], R3 ;  /* 0x02d86003000075a7 */ /* 0x001064000800017f */
[----:B-1----:R-:W-:Y:S05]  /*de20*/  @!P0 NANOSLEEP.SYNCS 0x989680 ;  /* 0x009896800000895d */ /* 0x002fea0003900000 */
[----:B------:R-:W1:Y:S02]  /*de30*/  @!P0 SYNCS.PHASECHK.TRANS64 P0, [R0+URZ+0x2d860], R3 ;  /* 0x02d86003000085a7 */ /* 0x000e64000800007f */
[----:B-1----:R-:W-:Y:S05]  /*de40*/  @!P0 BRA `(.L_x_10080) ;  /* 0xfffffffc00f08947 */ /* 0x002fea000383ffff */
[----:B------:R-:W-:Y:S05]  /*de50*/  BRA `(.L_x_10144) ;  /* 0xffffffd800f47947 */ /* 0x000fea000383ffff */
.L_x_10081:
[----:B------:R-:W-:Y:S01]  /*de60*/  BSSY B0, `(.L_x_10145) ;  /* 0x0000008000007945 */ /* 0x000fe20003800000 */
[----:B------:R-:W-:Y:S01]  /*de70*/  IMAD.MOV.U32 R13, RZ, RZ, R18 ;  /* 0x000000ffff0d7224 */ /* 0x000fe200078e0012 */
[----:B------:R-:W-:Y:S01]  /*de80*/  MOV R11, 0x1c1f ;  /* 0x00001c1f000b7802 */ /* 0x000fe20000000f00 */
[----:B------:R-:W-:Y:S02]  /*de90*/  IMAD.MOV.U32 R12, RZ, RZ, RZ ;  /* 0x000000ffff0c7224 */ /* 0x000fe400078e00ff */
[----:B------:R-:W-:-:S07]  /*dea0*/  IMAD.MOV.U32 R15, RZ, RZ, -0x1 ;  /* 0xffffffffff0f7424 */ /* 0x000fce00078e00ff */
[----:B0-----:R-:W-:Y:S05]  /*deb0*/  WARPSYNC.COLLECTIVE R15, `(.L_x_10146) ;  /* 0x000000000f087348 */ /* 0x001fea0003c00000 */
[----:B------:R1:W2:Y:S02]  /*dec0*/  SHFL.IDX P6, R14, R13, R12, R11 ;  /* 0x0000000c0d0e7389 */ /* 0x0002a400000c000b */
[----:B012---:R-:W-:Y:S01]  /*ded0*/  ENDCOLLECTIVE ;  /* 0x000000000000791b */ /* 0x007fe20003800000 */
.L_x_10146:
[----:B------:R-:W-:Y:S05]  /*dee0*/  BSYNC B0 ;  /* 0x0000000000007941 */ /* 0x000fea0003800000 */
.L_x_10145:
[----:B------:R-:W0:Y:S01]  /*def0*/  S2R R2, SR_TID.X ;  /* 0x0000000000027919 */ /* 0x000e220000002100 */
[----:B------:R-:W-:Y:S01]  /*df00*/  MOV R13, R17 ;  /* 0x00000011000d7202 */ /* 0x000fe20000000f00 */
[----:B------:R-:W-:Y:S01]  /*df10*/  IMAD.MOV.U32 R12, RZ, RZ, RZ ;  /* 0x000000ffff0c7224 */ /* 0x000fe200078e00ff */
[----:B------:R-:W-:Y:S01]  /*df20*/  MOV R11, 0x1c1f ;  /* 0x00001c1f000b7802 */ /* 0x000fe20000000f00 */
[----:B------:R-:W-:Y:S01]  /*df30*/  IMAD.MOV.U32 R15, RZ, RZ, -0x1 ;  /* 0xffffffffff0f7424 */ /* 0x000fe200078e00ff */
[----:B------:R-:W-:Y:S01]  /*df40*/  LEA R4, R4, UR45, 0x1 ;  /* 0x0000002d04047c11 */ /* 0x000fe2000f8e08ff */
[----:B------:R-:W-:-:S07]  /*df50*/  IMAD.MOV.U32 R3, RZ, RZ, R14 ;  /* 0x000000ffff037224 */ /* 0x000fce00078e000e */
[----:B0-----:R-:W-:Y:S05]  /*df60*/  WARPSYNC.COLLECTIVE R15, `(.L_x_10147) ;  /* 0x000000000f087348 */ /* 0x001fea0003c00000 */
[----:B------:R1:W2:Y:S02]  /*df70*/  SHFL.IDX P6, R14, R13, R12, R11 ;  /* 0x0000000c0d0e7389 */ /* 0x0002a400000c000b */
[----:B012---:R-:W-:Y:S01]  /*df80*/  ENDCOLLECTIVE ;  /* 0x000000000000791b */ /* 0x007fe20003800000 */
.L_x_10147:
[----:B------:R-:W-:Y:S02]  /*df90*/  ULDC UR4, c[0x0][0x2f4] ;  /* 0x0000bd0000047ab9 */ /* 0x000fe40000000800 */
[----:B------:R-:W-:-:S04]  /*dfa0*/  ISETP.GE.AND P2, PT, R9, UR4, PT ;  /* 0x0000000409007c0c */ /* 0x000fc8000bf46270 */
[----:B------:R-:W-:Y:S02]  /*dfb0*/  ISETP.LT.OR P3, PT, R5, 0x1, P2 ;  /* 0x000000010500780c */ /* 0x000fe40001761670 */
[----:B------:R-:W-:Y:S01]  /*dfc0*/  MOV R13, R18 ;  /* 0x00000012000d7202 */ /* 0x000fe20000000f00 */
[----:B------:R-:W-:Y:S02]  /*dfd0*/  IMAD.MOV.U32 R12, RZ, RZ, 0x1 ;  /* 0x00000001ff0c7424 */ /* 0x000fe400078e00ff */
[----:B------:R-:W-:-:S05]  /*dfe0*/  IMAD.SHL.U32 R2, R2, 0x8, RZ ;  /* 0x0000000802027824 */ /* 0x000fca00078e00ff */
[----:B------:R-:W-:-:S04]  /*dff0*/  LOP3.LUT R2, R2, 0x18, RZ, 0xc0, !PT ;  /* 0x0000001802027812 */ /* 0x000fc800078ec0ff */
[C---:B------:R-:W-:Y:S02]  /*e000*/  LOP3.LUT R7, R2.reuse, 0x20, RZ, 0xfc, !PT ;  /* 0x0000002002077812 */ /* 0x040fe400078efcff */
[----:B------:R-:W-:Y:S01]  /*e010*/  LOP3.LUT R6, R2, 0x40, RZ, 0xfc, !PT ;  /* 0x0000004002067812 */ /* 0x000fe200078efcff */
[----:B------:R-:W-:Y:S01]  /*e020*/  IMAD.MOV.U32 R2, RZ, RZ, R14 ;  /* 0x000000ffff027224 */ /* 0x000fe200078e000e */
[----:B------:R-:W-:Y:S02]  /*e030*/  ISETP.GE.AND P1, PT, R7, UR4, PT ;  /* 0x0000000407007c0c */ /* 0x000fe4000bf26270 */
[----:B------:R-:W-:-:S13]  /*e040*/  ISETP.GE.AND P0, PT, R6, UR4, PT ;  /* 0x0000000406007c0c */ /* 0x000fda000bf06270 */
[----:B------:R-:W-:Y:S05]  /*e050*/  WARPSYNC.COLLECTIVE R15, `(.L_x_10148) ;  /* 0x000000000f087348 */ /* 0x000fea0003c00000 */
[----:B------:R0:W1:Y:S02]  /*e060*/  SHFL.IDX P6, R14, R13, R12, R11 ;  /* 0x0000000c0d0e7389 */ /* 0x00006400000c000b */
[----:B01----:R-:W-:Y:S01]  /*e070*/  ENDCOLLECTIVE ;  /* 0x000000000000791b */ /* 0x003fe20003800000 */
.L_x_10148:
[----:B------:R-:W-:Y:S01]  /*e080*/  ISETP.LT.OR P4, PT, R5, 0x1, P1 ;  /* 0x000000010500780c */ /* 0x000fe20000f81670 */
[----:B------:R-:W-:Y:S01]  /*e090*/  IMAD.WIDE.U32 R2, R9, 0x2, R2 ;  /* 0x0000000209027825 */ /* 0x000fe200078e0002 */
[----:B------:R-:W-:-:S04]  /*e0a0*/  ISETP.LT.OR P5, PT, R5, 0x1, P0 ;  /* 0x000000010500780c */ /* 0x000fc800007a1670 */
[----:B------:R-:W-:Y:S01]  /*e0b0*/  @!PT LDS RZ, [RZ] ;  /* 0x00000000fffff984 */ /* 0x000fe20000000800 */
[----:B------:R-:W-:Y:S01]  /*e0c0*/  @!PT LDS RZ, [RZ] ;  /* 0x00000000fffff984 */ /* 0x000fe20000000800 */
[----:B------:R-:W-:Y:S01]  /*e0d0*/  @!PT LDS RZ, [RZ] ;  /* 0x00000000fffff984 */ /* 0x000fe20000000800 */
[----:B------:R0:W-:Y:S01]  /*e0e0*/  LDGSTS.E.BYPASS.LTC128B.128 [R4+0x400], desc[UR36][R2.64], !P3 ;  /* 0x0040000002047fae */ /* 0x0001e2000d901d64 */
[----:B------:R-:W-:Y:S02]  /*e0f0*/  ISETP.LT.OR P3, PT, R5, 0x21, P2 ;  /* 0x000000210500780c */ /* 0x000fe40001761670 */
[----:B------:R-:W-:-:S04]  /*e100*/  MOV R13, R17 ;  /* 0x00000011000d7202 */ /* 0x000fc80000000f00 */
[----:B------:R0:W-:Y:S01]  /*e110*/  LDGSTS.E.BYPASS.LTC128B.128 [R4+0x2400], desc[UR36][R2.64+0x40], !P4 ;  /* 0x0240004002047fae */ /* 0x0001e2000e101d64 */
[----:B------:R-:W-:-:S03]  /*e120*/  ISETP.LT.OR P4, PT, R5, 0x21, P1 ;  /* 0x000000210500780c */ /* 0x000fc60000f81670 */
[----:B------:R0:W-:Y:S01]  /*e130*/  LDGSTS.E.BYPASS.LTC128B.128 [R4+0x4400], desc[UR36][R2.64+0x80], !P5 ;  /* 0x0440008002047fae */ /* 0x0001e2000e901d64 */
[----:B------:R-:W-:Y:S01]  /*e140*/  ISETP.LT.OR P5, PT, R5, 0x21, P0 ;  /* 0x000000210500780c */ /* 0x000fe200007a1670 */
[----:B------:R-:W-:-:S12]  /*e150*/  IMAD.MOV.U32 R6, RZ, RZ, R14 ;  /* 0x000000ffff067224 */ /* 0x000fd800078e000e */
[----:B0-----:R-:W-:Y:S05]  /*e160*/  WARPSYNC.COLLECTIVE R15, `(.L_x_10149) ;  /* 0x000000000f087348 */ /* 0x001fea0003c00000 */
[----:B------:R1:W2:Y:S02]  /*e170*/  SHFL.IDX P6, R14, R13, R12, R11 ;  /* 0x0000000c0d0e7389 */ /* 0x0002a400000c000b */
[----:B012---:R-:W-:Y:S01]  /*e180*/  ENDCOLLECTIVE ;  /* 0x000000000000791b */ /* 0x007fe20003800000 */
.L_x_10149:
[----:B------:R-:W-:Y:S02]  /*e190*/  IMAD.MOV.U32 R3, RZ, RZ, R6 ;  /* 0x000000ffff037224 */ /* 0x000fe400078e0006 */
[----:B------:R-:W-:Y:S01]  /*e1a0*/  IMAD.MOV.U32 R6, RZ, RZ, RZ ;  /* 0x000000ffff067224 */ /* 0x000fe200078e00ff */
[----:B------:R-:W-:Y:S01]  /*e1b0*/  MOV R13, R18 ;  /* 0x00000012000d7202 */ /* 0x000fe20000000f00 */
[----:B------:R-:W-:Y:S02]  /*e1c0*/  IMAD.MOV.U32 R12, RZ, RZ, 0x2 ;  /* 0x00000002ff0c7424 */ /* 0x000fe400078e00ff */
[----:B------:R-:W-:-:S07]  /*e1d0*/  IMAD.MOV.U32 R2, RZ, RZ, R14 ;  /* 0x000000ffff027224 */ /* 0x000fce00078e000e */
[----:B------:R-:W-:Y:S05]  /*e1e0*/  WARPSYNC.COLLECTIVE R15, `(.L_x_10150) ;  /* 0x000000000f087348 */ /* 0x000fea0003c00000 */
[----:B------:R0:W1:Y:S02]  /*e1f0*/  SHFL.IDX P6, R14, R13, R12, R11 ;  /* 0x0000000c0d0e7389 */ /* 0x00006400000c000b */
[----:B01----:R-:W-:Y:S01]  /*e200*/  ENDCOLLECTIVE ;  /* 0x000000000000791b */ /* 0x003fe20003800000 */
.L_x_10150:
        /* <DEDUP_REMOVED lines=15> */
.L_x_10151:
[----:B------:R-:W-:Y:S01]  /*e300*/  MOV R3, R7 ;  /* 0x0000000700037202 */ /* 0x000fe20000000f00 */
[----:B------:R-:W-:Y:S02]  /*e310*/  IMAD.MOV.U32 R13, RZ, RZ, R18 ;  /* 0x000000ffff0d7224 */ /* 0x000fe400078e0012 */
[----:B------:R-:W-:Y:S02]  /*e320*/  IMAD.MOV.U32 R12, RZ, RZ, 0x3 ;  /* 0x00000003ff0c7424 */ /* 0x000fe400078e00ff */
[----:B------:R-:W-:-:S07]  /*e330*/  IMAD.MOV.U32 R8, RZ, RZ, R14 ;  /* 0x000000ffff087224 */ /* 0x000fce00078e000e */
[----:B------:R-:W-:Y:S05]  /*e340*/  WARPSYNC.COLLECTIVE R15, `(.L_x_10152) ;  /* 0x000000000f087348 */ /* 0x000fea0003c00000 */
[----:B------:R0:W1:Y:S02]  /*e350*/  SHFL.IDX P6, R14, R13, R12, R11 ;  /* 0x0000000c0d0e7389 */ /* 0x00006400000c000b */
[----:B01----:R-:W-:Y:S01]  /*e360*/  ENDCOLLECTIVE ;  /* 0x000000000000791b */ /* 0x003fe20003800000 */
.L_x_10152:
        /* <DEDUP_REMOVED lines=13> */
.L_x_10153:
[----:B------:R-:W-:Y:S05]  /*e440*/  BRA `(.L_x_10154) ;  /* 0xffffffd800407947 */ /* 0x000fea000383ffff */
.L_x_10084:
[----:B0-----:R0:W1:Y:S02]  /*e450*/  SYNCS.PHASECHK.TRANS64.TRYWAIT P0, [R7+URZ+0x2d820], R6 ;  /* 0x02d82006070075a7 */ /* 0x001064000800017f */
[----:B-1----:R-:W-:Y:S05]  /*e460*/  @!P0 NANOSLEEP.SYNCS 0x989680 ;  /* 0x009896800000895d */ /* 0x002fea0003900000 */
[----:B------:R-:W1:Y:S02]  /*e470*/  @!P0 SYNCS.PHASECHK.TRANS64 P0, [R7+URZ+0x2d820], R6 ;  /* 0x02d82006070085a7 */ /* 0x000e64000800007f */
[----:B-1----:R-:W-:Y:S05]  /*e480*/  @!P0 BRA `(.L_x_10084) ;  /* 0xfffffffc00f08947 */ /* 0x002fea000383ffff */
[----:B------:R-:W-:Y:S05]  /*e490*/  BRA `(.L_x_10155) ;  /* 0xffffffd800c47947 */ /* 0x000fea000383ffff */
.L_x_10085:
        /* <DEDUP_REMOVED lines=11> */
.L_x_10157:
[----:B------:R-:W-:Y:S05]  /*e550*/  BSYNC B0 ;  /* 0x0000000000007941 */ /* 0x000fea0003800000 */
.L_x_10156:
[----:B------:R-:W-:Y:S05]  /*e560*/  BRA `(.L_x_10158) ;  /* 0xffffffd800a87947 */ /* 0x000fea000383ffff */
.L_x_10086:
[----:B------:R-:W-:Y:S01]  /*e570*/  BSSY B0, `(.L_x_10159) ;  /* 0x0000006000007945 */ /* 0x000fe20003800000 */
[----:B------:R-:W-:-:S07]  /*e580*/  IMAD.MOV.U32 R15, RZ, RZ, -0x1 ;  /* 0xffffffffff0f7424 */ /* 0x000fce00078e00ff */
[----:B01---5:R-:W-:Y:S05]  /*e590*/  WARPSYNC.COLLECTIVE R15, `(.L_x_10160) ;  /* 0x000000000f0c7348 */ /* 0x023fea0003c00000 */
[----:B------:R-:W-:Y:S02]  /*e5a0*/  ELECT P6, UR62, PT ;  /* 0x00000000003e782f */ /* 0x000fe400038c0000 */
[----:B------:R-:W-:Y:S01]  /*e5b0*/  MOV R14, UR62 ;  /* 0x0000003e000e7c02 */ /* 0x000fe20008000f00 */
[----:B01---5:R-:W-:Y:S10]  /*e5c0*/  ENDCOLLECTIVE ;  /* 0x000000000000791b */ /* 0x023ff40003800000 */
.L_x_10160:
[----:B------:R-:W-:Y:S05]  /*e5d0*/  BSYNC B0 ;  /* 0x0000000000007941 */ /* 0x000fea0003800000 */
.L_x_10159:
[----:B------:R-:W-:Y:S05]  /*e5e0*/  BRA `(.L_x_10161) ;  /* 0xffffffd8009c7947 */ /* 0x000fea000383ffff */
.L_x_10088:
[----:B-1----:R1:W2:Y:S02]  /*e5f0*/  SYNCS.PHASECHK.TRANS64.TRYWAIT P1, [R5+URZ+0x2d840], R4 ;  /* 0x02d84004050075a7 */ /* 0x0022a4000802017f */
[----:B--2---:R-:W-:Y:S05]  /*e600*/  @!P1 NANOSLEEP.SYNCS 0x989680 ;  /* 0x009896800000995d */ /* 0x004fea0003900000 */
[----:B------:R-:W2:Y:S02]  /*e610*/  @!P1 SYNCS.PHASECHK.TRANS64 P1, [R5+URZ+0x2d840], R4 ;  /* 0x02d84004050095a7 */ /* 0x000ea4000802007f */
[----:B--2---:R-:W-:Y:S05]  /*e620*/  @!P1 BRA `(.L_x_10088) ;  /* 0xfffffffc00f09947 */ /* 0x004fea000383ffff */
[----:B------:R-:W-:Y:S05]  /*e630*/  BRA `(.L_x_10162) ;  /* 0xffffffd800bc7947 */ /* 0x000fea000383ffff */
.L_x_10090:
[----:B--2---:R2:W3:Y:S02]  /*e640*/  SYNCS.PHASECHK.TRANS64.TRYWAIT P1, [R3+URZ+0x2d840], R0 ;  /* 0x02d84000030075a7 */ /* 0x0044e4000802017f */
[----:B---3--:R-:W-:Y:S05]  /*e650*/  @!P1 NANOSLEEP.SYNCS 0x989680 ;  /* 0x009896800000995d */ /* 0x008fea0003900000 */
[----:B------:R-:W3:Y:S02]  /*e660*/  @!P1 SYNCS.PHASECHK.TRANS64 P1, [R3+URZ+0x2d840], R0 ;  /* 0x02d84000030095a7 */ /* 0x000ee4000802007f */
[----:B---3--:R-:W-:Y:S05]  /*e670*/  @!P1 BRA `(.L_x_10090) ;  /* 0xfffffffc00f09947 */ /* 0x008fea000383ffff */
[----:B------:R-:W-:Y:S05]  /*e680*/  BRA `(.L_x_10163) ;  /* 0xffffffd800c87947 */ /* 0x000fea000383ffff */
.L_x_10092:
[----:B---3--:R3:W4:Y:S02]  /*e690*/  SYNCS.PHASECHK.TRANS64.TRYWAIT P1, [R5+URZ+0x2d860], R4 ;  /* 0x02d86004050075a7 */ /* 0x008724000802017f */
[----:B----4-:R-:W-:Y:S05]  /*e6a0*/  @!P1 NANOSLEEP.SYNCS 0x989680 ;  /* 0x009896800000995d */ /* 0x010fea0003900000 */
[----:B------:R-:W4:Y:S02]  /*e6b0*/  @!P1 SYNCS.PHASECHK.TRANS64 P1, [R5+URZ+0x2d860], R4 ;  /* 0x02d86004050095a7 */ /* 0x000f24000802007f */
[----:B----4-:R-:W-:Y:S05]  /*e6c0*/  @!P1 BRA `(.L_x_10092) ;  /* 0xfffffffc00f09947 */ /* 0x010fea000383ffff */
[----:B------:R-:W-:Y:S05]  /*e6d0*/  BRA `(.L_x_10164) ;  /* 0xffffffd800c47947 */ /* 0x000fea000383ffff */
.L_x_10165:
        /* <DEDUP_REMOVED lines=10> */
.L_x_15983:


//--------------------- .text._ZN7cutlass13device_kernelIN5flash11enable_sm90INS1_16FlashAttnFwdSm90INS1_25CollectiveMainloopFwdSm90ILi2EN4cute5tupleIJNS5_1CILi1EEES8_S8_EEENS6_IJNS7_ILi192EEENS7_ILi128EEENS7_ILi96EEEEEELi96ENS_10bfloat16_tEfNS_4arch4Sm90ELb0ELb0ELb1ELb1ELb1ELb0ELb0ELb0ELb1ELb1ELb1ELb0EEENS1_21CollectiveEpilogueFwdINS6_IJSA_SC_SB_EEES9_SE_SG_Li384ELb1ELb1ELb1ELb0EEENS1_36VarlenDynamicPersistentTileSchedulerILi192ELi128ELi384ELi128ELb1ELb1ELb1ELb0ELb1ELb1EEEEEEEEEvNT_6ParamsE --------------------------
	.section	.text._ZN7cutlass13device_kernelIN5flash11enable_sm90INS1_16FlashAttnFwdSm90INS1_25CollectiveMainloopFwdSm90ILi2EN4cute5tupleIJNS5_1CILi1EEES8_S8_EEENS6_IJNS7_ILi192EEENS7_ILi128EEENS7_ILi96EEEEEELi96ENS_10bfloat16_tEfNS_4arch4Sm90ELb0ELb0ELb1ELb1ELb1ELb0ELb0ELb0ELb1ELb1ELb1ELb0EEENS1_21CollectiveEpilogueFwdINS6_IJSA_SC_SB_EEES9_SE_SG_Li384ELb1ELb1ELb1ELb0EEENS1_36VarlenDynamicPersistentTileSchedulerILi192ELi128ELi384ELi128ELb1ELb1ELb1ELb0ELb1ELb1EEEEEEEEEvNT_6ParamsE,"ax",@progbits
	.align	128
.text._ZN7cutlass13device_kernelIN5flash11enable_sm90INS1_16FlashAttnFwdSm90INS1_25CollectiveMainloopFwdSm90ILi2EN4cute5tupleIJNS5_1CILi1EEES8_S8_EEENS6_IJNS7_ILi192EEENS7_ILi128EEENS7_ILi96EEEEEELi96ENS_10bfloat16_tEfNS_4arch4Sm90ELb0ELb0ELb1ELb1ELb1ELb0ELb0ELb0ELb1ELb1ELb1ELb0EEENS1_21CollectiveEpilogueFwdINS6_IJSA_SC_SB_EEES9_SE_SG_Li384ELb1ELb1ELb1ELb0EEENS1_36VarlenDynamicPersistentTileSchedulerILi192ELi128ELi384ELi128ELb1ELb1ELb1ELb0ELb1ELb1EEEEEEEEEvNT_6ParamsE:
        .type           _ZN7cutlass13device_kernelIN5flash11enable_sm90INS1_16FlashAttnFwdSm90INS1_25CollectiveMainloopFwdSm90ILi2EN4cute5tupleIJNS5_1CILi1EEES8_S8_EEENS6_IJNS7_ILi192EEENS7_ILi128EEENS7_ILi96EEEEEELi96ENS_10bfloat16_tEfNS_4arch4Sm90ELb0ELb0ELb1ELb1ELb1ELb0ELb0ELb0ELb1ELb1ELb1ELb0EEENS1_21CollectiveEpilogueFwdINS6_IJSA_SC_SB_EEES9_SE_SG_Li384ELb1ELb1ELb1ELb0EEENS1_36VarlenDynamicPersistentTileSchedulerILi192ELi128ELi384ELi128ELb1ELb1ELb1ELb0ELb1ELb1EEEEEEEEEvNT_6ParamsE,@function
        .size           _ZN7cutlass13device_kernelIN5flash11enable_sm90INS1_16FlashAttnFwdSm90INS1_25CollectiveMainloopFwdSm90ILi2EN4cute5tupleIJNS5_1CILi1EEES8_S8_EEENS6_IJNS7_ILi192EEENS7_ILi128EEENS7_ILi96EEEEEELi96ENS_10bfloat16_tEfNS_4arch4Sm90ELb0ELb0ELb1ELb1ELb1ELb0ELb0ELb0ELb1ELb1ELb1ELb0EEENS1_21CollectiveEpilogueFwdINS6_IJSA_SC_SB_EEES9_SE_SG_Li384ELb1ELb1ELb1ELb0EEENS1_36VarlenDynamicPersistentTileSchedulerILi192ELi128ELi384ELi128ELb1ELb1ELb1ELb0ELb1ELb1EEEEEEEEEvNT_6ParamsE,(.L_x_15984 - _ZN7cutlass13device_kernelIN5flash11enable_sm90INS1_16FlashAttnFwdSm90INS1_25CollectiveMainloopFwdSm90ILi2EN4cute5tupleIJNS5_1CILi1EEES8_S8_EEENS6_IJNS7_ILi192EEENS7_ILi128EEENS7_ILi96EEEEEELi96ENS_10bfloat16_tEfNS_4arch4Sm90ELb0ELb0ELb1ELb1ELb1ELb0ELb0ELb0ELb1ELb1ELb1ELb0EEENS1_21CollectiveEpilogueFwdINS6_IJSA_SC_SB_EEES9_SE_SG_Li384ELb1ELb1ELb1ELb0EEENS1_36VarlenDynamicPersistentTileSchedulerILi192ELi128ELi384ELi128ELb1ELb1ELb1ELb0ELb1ELb1EEEEEEEEEvNT_6ParamsE)
        .other          _ZN7cutlass13device_kernelIN5flash11enable_sm90INS1_16FlashAttnFwdSm90INS1_25CollectiveMainloopFwdSm90ILi2EN4cute5tupleIJNS5_1CILi1EEES8_S8_EEENS6_IJNS7_ILi192EEENS7_ILi128EEENS7_ILi96EEEEEELi96ENS_10bfloat16_tEfNS_4arch4Sm90ELb0ELb0ELb1ELb1ELb1ELb0ELb0ELb0ELb1ELb1ELb1ELb0EEENS1_21CollectiveEpilogueFwdINS6_IJSA_SC_SB_EEES9_SE_SG_Li384ELb1ELb1ELb1ELb0EEENS1_36VarlenDynamicPersistentTileSchedulerILi192ELi128ELi384ELi128ELb1ELb1ELb1ELb0ELb1ELb1EEEEEEEEEvNT_6ParamsE,@"STO_CUDA_ENTRY STV_DEFAULT"
_ZN7cutlass13device_kernelIN5flash11enable_sm90INS1_16FlashAttnFwdSm90INS1_25CollectiveMainloopFwdSm90ILi2EN4cute5tupleIJNS5_1CILi1EEES8_S8_EEENS6_IJNS7_ILi192EEENS7_ILi128EEENS7_ILi96EEEEEELi96ENS_10bfloat16_tEfNS_4arch4Sm90ELb0ELb0ELb1ELb1ELb1ELb0ELb0ELb0ELb1ELb1ELb1ELb0EEENS1_21CollectiveEpilogueFwdINS6_IJSA_SC_SB_EEES9_SE_SG_Li384ELb1ELb1ELb1ELb0EEENS1_36VarlenDynamicPersistentTileSchedulerILi192ELi128ELi384ELi128ELb1ELb1ELb1ELb0ELb1ELb1EEEEEEEEEvNT_6ParamsE:
        /* <DEDUP_REMOVED lines=45> */
.L_x_10166:
        /* <DEDUP_REMOVED lines=22> */
.L_x_10167:
        /* <DEDUP_REMOVED lines=18> */
.L_x_10168:
        /* <DEDUP_REMOVED lines=22> */
.L_x_10169:
        /* <DEDUP_REMOVED lines=22> */
.L_x_10170:
        /* <DEDUP_REMOVED lines=8> */
.L_x_10172:
[----:B------:R-:W-:-:S08]  /*0890*/  NOP ;  /* 0x0000000000007918 */ /* 0x000fd00000000000 */
[----:B------:R-:W0:Y:S02]  /*08a0*/  USETMAXREG.TRY_ALLOC.CTAPOOL UP0, 0xa0 ;  /* 0x000000a0000079c8 */ /* 0x000e240008000600 */
[----:B0-----:R-:W-:-:S13]  /*08b0*/  PLOP3.LUT P0, PT, PT, PT, UP0, 0x80, 0x0 ;  /* 0x000000000000781c */ /* 0x001fda0003f0f008 */
[----:B------:R-:W-:Y:S05]  /*08c0*/  @!P0 BRA `(.L_x_10172) ;  /* 0xfffffffc00f08947 */ /* 0x000fea000383ffff */
[----:B------:R-:W0:Y:S01]  /*08d0*/  S2R R2, SR_TID.X ;  /* 0x0000000000027919 */ /* 0x000e220000002100 */
[----:B------:R-:W1:Y:S01]  /*08e0*/  S2UR UR42, SR_CgaCtaId ;  /* 0x00000000002a79c3 */ /* 0x000e620000008800 */
[----:B------:R-:W-:Y:S01]  /*08f0*/  UMOV UR41, 0x400 ;  /* 0x0000040000297882 */ /* 0x000fe20000000000 */
[----:B------:R-:W-:Y:S01]  /*0900*/  ULDC UR4, c[0x0][0xc3c] ;  /* 0x00030f0000047ab9 */ /* 0x000fe20000000800 */
[----:B-1----:R-:W-:-:S05]  /*0910*/  ULEA UR41, UR42, UR41, 0x18 ;  /* 0x000000292a297291 */ /* 0x002fca000f8ec03f */
[----:B------:R-:W-:Y:S06]  /*0920*/  BAR.ARV 0x8, 0x200 ;  /* 0x0208000000007b1d */ /* 0x000fec0000002000 */
[----:B0-----:R-:W-:-:S04]  /*0930*/  LOP3.LUT R0, R2, 0xffffff80, RZ, 0xc0, !PT ;  /* 0xffffff8002007812 */ /* 0x001fc800078ec0ff */
[----:B------:R-:W-:-:S13]  /*0940*/  ISETP.NE.AND P0, PT, R0, 0x80, PT ;  /* 0x000000800000780c */ /* 0x000fda0003f05270 */
[----:B------:R-:W-:Y:S08]  /*0950*/  @!P0 BAR.ARV 0x9, 0x100 ;  /* 0x0244000000008b1d */ /* 0x000ff00000002000 */
[----:B------:R-:W-:Y:S06]  /*0960*/  BAR.SYNC.DEFER_BLOCKING 0x5, 0x200 ;  /* 0x0148000000007b1d */ /* 0x000fec0000010000 */
[----:B------:R-:W0:Y:S02]  /*0970*/  LDS.128 R8, [UR41+0x2d8d0] ;  /* 0x02d8d029ff087984 */ /* 0x000e240008000c00 */
[----:B------:R-:W-:Y:S06]  /*0980*/  BAR.ARV 0x4, 0x200 ;  /* 0x0108000000007b1d */ /* 0x000fec0000002000 */
[----:B0-----:R-:W-:-:S13]  /*0990*/  ISETP.GE.AND P0, PT, R11, UR4, PT ;  /* 0x000000040b007c0c */ /* 0x001fda000bf06270 */
[----:B------:R-:W-:Y:S05]  /*09a0*/  @P0 EXIT ;  /* 0x000000000000094d */ /* 0x000fea0003800000 */
[----:B------:R-:W2:Y:S01]  /*09b0*/  LDL R19, [R1+0x20] ;  /* 0x0000200001137983 */ /* 0x000ea20000100800 */
[----:B------:R-:W-:-:S05]  /*09c0*/  VIADD R17, R2, 0xffffff80 ;  /* 0xffffff8002117836 */ /* 0x000fca0000000000 */
[----:B------:R-:W-:-:S04]  /*09d0*/  SHF.R.S32.HI R0, RZ, 0x1f, R17 ;  /* 0x0000001fff007819 */ /* 0x000fc80000011411 */
[CC--:B------:R-:W-:Y:S02]  /*09e0*/  LEA.HI R2, R0.reuse, R17.reuse, RZ, 0x7 ;  /* 0x0000001100027211 */ /* 0x0c0fe400078f38ff */
[----:B------:R-:W-:Y:S02]  /*09f0*/  LEA.HI R3, R0, R17, RZ, 0x4 ;  /* 0x0000001100037211 */ /* 0x000fe400078f20ff */
[----:B------:R-:W-:-:S05]  /*0a00*/  LOP3.LUT R4, R2, 0xffffff80, RZ, 0xc0, !PT ;  /* 0xffffff8002047812 */ /* 0x000fca00078ec0ff */
[----:B------:R-:W-:Y:S01]  /*0a10*/  IMAD.IADD R18, R17, 0x1, -R4 ;  /* 0x0000000111127824 */ /* 0x000fe200078e0a04 */
[----:B------:R-:W-:-:S05]  /*0a20*/  LOP3.LUT R4, R3, 0xfffffff0, RZ, 0xc0, !PT ;  /* 0xfffffff003047812 */ /* 0x000fca00078ec0ff */
[----:B------:R-:W-:Y:S01]  /*0a30*/  IMAD.IADD R4, R17, 0x1, -R4 ;  /* 0x0000000111047824 */ /* 0x000fe200078e0a04 */
[----:B------:R-:W-:Y:S02]  /*0a40*/  SHF.R.S32.HI R6, RZ, 0x4, R3 ;  /* 0x00000004ff067819 */ /* 0x000fe40000011403 */
[----:B------:R-:W-:Y:S02]  /*0a50*/  LEA.HI R7, R0, R17, RZ, 0x5 ;  /* 0x0000001100077211 */ /* 0x000fe400078f28ff */
[----:B------:R-:W-:Y:S02]  /*0a60*/  SHF.R.S32.HI R5, RZ, 0x1f, R4 ;  /* 0x0000001fff057819 */ /* 0x000fe40000011404 */
[----:B------:R-:W-:Y:S02]  /*0a70*/  LEA.HI R3, R3, R6, RZ, 0x1 ;  /* 0x0000000603037211 */ /* 0x000fe400078f08ff */
[----:B------:R-:W-:Y:S02]  /*0a80*/  LEA.HI R5, R5, R4, RZ, 0x3 ;  /* 0x0000000405057211 */ /* 0x000fe400078f18ff */
[----:B------:R-:W-:-:S02]  /*0a90*/  SHF.R.S32.HI R16, RZ, 0x7, R2 ;  /* 0x00000007ff107819 */ /* 0x000fc40000011402 */
[----:B------:R-:W-:Y:S02]  /*0aa0*/  SHF.R.S32.HI R8, RZ, 0x5, R7 ;  /* 0x00000005ff087819 */ /* 0x000fe40000011407 */
[----:B------:R-:W-:Y:S02]  /*0ab0*/  LOP3.LUT R7, R3, 0x1ffffffe, RZ, 0xc0, !PT ;  /* 0x1ffffffe03077812 */ /* 0x000fe400078ec0ff */
[----:B------:R-:W-:Y:S01]  /*0ac0*/  LOP3.LUT R3, R5, 0xfffffff8, RZ, 0xc0, !PT ;  /* 0xfffffff805037812 */ /* 0x000fe200078ec0ff */
[----:B------:R-:W-:Y:S01]  /*0ad0*/  IMAD.HI R2, R16, 0x55555556, RZ ;  /* 0x5555555610027827 */ /* 0x000fe200078e02ff */
[----:B------:R-:W-:-:S03]  /*0ae0*/  SHF.R.S32.HI R12, RZ, 0x1f, R18 ;  /* 0x0000001fff0c7819 */ /* 0x000fc60000011412 */
[----:B------:R-:W-:Y:S01]  /*0af0*/  IMAD.IADD R3, R4, 0x1, -R3 ;  /* 0x0000000104037824 */ /* 0x000fe200078e0a03 */
[----:B------:R-:W-:Y:S01]  /*0b00*/  LEA.HI R13, R12, R18, RZ, 0x2 ;  /* 0x000000120c0d7211 */ /* 0x000fe200078f10ff */
[----:B------:R-:W-:Y:S02]  /*0b10*/  IMAD.IADD R7, R6, 0x1, -R7 ;  /* 0x0000000106077824 */ /* 0x000fe400078e0a07 */
[----:B------:R-:W-:Y:S01]  /*0b20*/  IMAD R6, R8, 0x10, R4 ;  /* 0x0000001008067824 */ /* 0x000fe200078e0204 */
[----:B------:R-:W-:Y:S01]  /*0b30*/  LEA.HI R4, R2, R2, RZ, 0x1 ;  /* 0x0000000202047211 */ /* 0x000fe200078f08ff */
[----:B------:R-:W-:Y:S01]  /*0b40*/  IMAD.SHL.U32 R2, R3, 0x40, RZ ;  /* 0x0000004003027824 */ /* 0x000fe200078e00ff */
[--C-:B------:R-:W-:Y:S02]  /*0b50*/  SHF.R.S32.HI R14, RZ, 0x2, R13.reuse ;  /* 0x00000002ff0e7819 */ /* 0x100fe4000001140d */
[----:B------:R-:W-:Y:S01]  /*0b60*/  SHF.R.S32.HI R15, RZ, 0x1f, R13 ;  /* 0x0000001fff0f7819 */ /* 0x000fe2000001140d */
[----:B------:R-:W-:Y:S01]  /*0b70*/  IMAD.SHL.U32 R7, R7, 0x8, RZ ;  /* 0x0000000807077824 */ /* 0x000fe200078e00ff */
[----:B------:R-:W-:Y:S01]  /*0b80*/  LOP3.LUT R2, R2, 0x1c0, RZ, 0xc0, !PT ;  /* 0x000001c002027812 */ /* 0x000fe200078ec0ff */
[----:B------:R-:W-:Y:S01]  /*0b90*/  IMAD.SHL.U32 R5, R5, 0x40, RZ ;  /* 0x0000004005057824 */ /* 0x000fe200078e00ff */
[----:B------:R-:W-:Y:S01]  /*0ba0*/  LEA.HI R15, R15, R14, RZ, 0x3 ;  /* 0x0000000e0f0f7211 */ /* 0x000fe200078f18ff */
[--C-:B------:R-:W-:Y:S01]  /*0bb0*/  IMAD.U32 R6, R6, 0x20, R7.reuse ;  /* 0x0000002006067824 */ /* 0x100fe200078e0007 */
[----:B------:R-:W-:-:S02]  /*0bc0*/  LOP3.LUT R7, R2, 0x8, R7, 0xf8, !PT ;  /* 0x0000000802077812 */ /* 0x000fc400078ef807 */
[----:B------:R-:W-:Y:S02]  /*0bd0*/  LOP3.LUT R15, R15, 0xfffffff8, RZ, 0xc0, !PT ;  /* 0xfffffff80f0f7812 */ /* 0x000fe400078ec0ff */
[----:B------:R-:W-:Y:S02]  /*0be0*/  LEA.HI R12, R12, R18, RZ, 0x5 ;  /* 0x000000120c0c7211 */ /* 0x000fe400078f28ff */
[----:B------:R-:W-:Y:S02]  /*0bf0*/  LOP3.LUT R5, R5, 0x7ffffe00, RZ, 0xc0, !PT ;  /* 0x7ffffe0005057812 */ /* 0x000fe400078ec0ff */
[----:B------:R-:W-:Y:S02]  /*0c00*/  SHF.R.U32.HI R2, RZ, 0x3, R2 ;  /* 0x00000003ff027819 */ /* 0x000fe40000011602 */
[----:B------:R-:W-:Y:S01]  /*0c10*/  IADD3 R15, R14, -R15, RZ ;  /* 0x8000000f0e0f7210 */ /* 0x000fe20007ffe0ff */
[----:B------:R-:W-:Y:S01]  /*0c20*/  IMAD R5, R8, 0x400, R5 ;  /* 0x0000040008057824 */ /* 0x000fe200078e0205 */
[----:B------:R-:W-:-:S02]  /*0c30*/  SHF.R.S32.HI R12, RZ, 0x5, R12 ;  /* 0x00000005ff0c7819 */ /* 0x000fc4000001140c */
[----:B------:R-:W-:Y:S02]  /*0c40*/  LOP3.LUT R2, R7, R2, RZ, 0x3c, !PT ;  /* 0x0000000207027212 */ /* 0x000fe400078e3cff */
[----:B------:R-:W-:Y:S01]  /*0c50*/  LEA.HI R0, R0, R17, RZ, 0x2 ;  /* 0x0000001100007211 */ /* 0x000fe200078f10ff */
[----:B------:R-:W-:Y:S02]  /*0c60*/  IMAD R4, R4, -0x3, R16 ;  /* 0xfffffffd04047824 */ /* 0x000fe400078e0210 */
[----:B------:R-:W-:Y:S02]  /*0c70*/  IMAD R15, R12, 0x10, R15 ;  /* 0x000000100c0f7824 */ /* 0x000fe400078e020f */
[----:B------:R-:W-:Y:S01]  /*0c80*/  IMAD.IADD R16, R5, 0x1, R2 ;  /* 0x0000000105107824 */ /* 0x000fe200078e0202 */
[----:B------:R-:W-:Y:S02]  /*0c90*/  LOP3.LUT R2, R0, 0xfffffffc, RZ, 0xc0, !PT ;  /* 0xfffffffc00027812 */ /* 0x000fe400078ec0ff */
[----:B------:R-:W-:-:S02]  /*0ca0*/  LOP3.LUT R13, R13, 0x7ffffffc, RZ, 0xc0, !PT ;  /* 0x7ffffffc0d0d7812 */ /* 0x000fc400078ec0ff */
[----:B------:R-:W-:Y:S01]  /*0cb0*/  LEA R8, R4, R15, 0x6 ;  /* 0x0000000f04087211 */ /* 0x000fe200078e30ff */
[----:B------:R-:W-:Y:S02]  /*0cc0*/  IMAD.IADD R4, R17, 0x1, -R2 ;  /* 0x0000000111047824 */ /* 0x000fe400078e0a02 */
[----:B------:R-:W-:Y:S01]  /*0cd0*/  IMAD.IADD R13, R18, 0x1, -R13 ;  /* 0x00000001120d7824 */ /* 0x000fe200078e0a0d */
[----:B------:R-:W-:Y:S02]  /*0ce0*/  R2P PR, R3, 0x6 ;  /* 0x0000000603007804 */ /* 0x000fe40000000000 */
[C---:B------:R-:W-:Y:S01]  /*0cf0*/  SHF.L.U32 R138, R4.reuse, 0x3, RZ ;  /* 0x00000003048a7819 */ /* 0x040fe200000006ff */
[----:B------:R-:W-:Y:S01]  /*0d00*/  IMAD.SHL.U32 R157, R13, 0x2, RZ ;  /* 0x000000020d9d7824 */ /* 0x000fe200078e00ff */
[----:B------:R-:W-:-:S03]  /*0d10*/  LEA.HI R3, R4, R4, RZ, 0x1 ;  /* 0x0000000404037211 */ /* 0x000fc600078f08ff */
[----:B------:R-:W-:Y:S01]  /*0d20*/  VIADD R144, R138, 0x40 ;  /* 0x000000408a907836 */ /* 0x000fe20000000000 */
[----:B------:R-:W-:Y:S01]  /*0d30*/  LOP3.LUT R3, R3, 0x1ffffffe, RZ, 0xc0, !PT ;  /* 0x1ffffffe03037812 */ /* 0x000fe200078ec0ff */
[C---:B------:R-:W-:Y:S02]  /*0d40*/  VIADD R155, R157.reuse, 0x8 ;  /* 0x000000089d9b7836 */ /* 0x040fe40000000000 */
        /* <DEDUP_REMOVED lines=8> */
[----:B------:R-:W-:Y:S02]  /*0dd0*/  SHF.R.S32.HI R0, RZ, 0x1f, R149 ;  /* 0x0000001fff007819 */ /* 0x000fe40000011495 */
[----:B------:R-:W-:Y:S01]  /*0de0*/  SHF.R.S32.HI R0, RZ, 0x1f, R146 ;  /* 0x0000001fff007819 */ /* 0x000fe20000011492 */
[----:B------:R-:W-:Y:S01]  /*0df0*/  IMAD R0, R3, 0x8, R8 ;  /* 0x0000000803007824 */ /* 0x000fe200078e0208 */
[----:B------:R0:W-:Y:S04]  /*0e00*/  STL [R1+0x44], R6 ;  /* 0x0000440601007387 */ /* 0x0001e80000100800 */
[----:B------:R1:W-:Y:S04]  /*0e10*/  STL [R1+0x3c], R8 ;  /* 0x00003c0801007387 */ /* 0x0003e80000100800 */
[----:B------:R1:W-:Y:S04]  /*0e20*/  STL [R1+0x8], RZ ;  /* 0x000008ff01007387 */ /* 0x0003e80000100800 */
[----:B------:R1:W-:Y:S01]  /*0e30*/  STL [R1+0x40], R0 ;  /* 0x0000400001007387 */ /* 0x0003e20000100800 */
[----:B------:R-:W-:Y:S01]  /*0e40*/  LEA R16, R16, UR41, 0x1 ;  /* 0x0000002910107c11 */ /* 0x000fe2000f8e08ff */
[----:B------:R-:W-:-:S02]  /*0e50*/  IMAD.MOV.U32 R17, RZ, RZ, 0x40 ;  /* 0x00000040ff117424 */ /* 0x000fc400078e00ff */
[----:B------:R-:W-:Y:S01]  /*0e60*/  VIADD R142, R138, 0x20 ;  /* 0x000000208a8e7836 */ /* 0x000fe20000000000 */
[----:B------:R-:W-:Y:S01]  /*0e70*/  IADD3 R153, R157, 0x18, RZ ;  /* 0x000000189d997810 */ /* 0x000fe20007ffe0ff */
[C---:B------:R-:W-:Y:S01]  /*0e80*/  VIADD R18, R16.reuse, 0x21800 ;  /* 0x0002180010127836 */ /* 0x040fe20000000000 */
[----:B------:R-:W-:Y:S01]  /*0e90*/  SEL R17, R17, 0xffffffc0, !P2 ;  /* 0xffffffc011117807 */ /* 0x000fe20005000000 */
[C---:B------:R-:W-:Y:S02]  /*0ea0*/  VIADD R154, R157.reuse, 0x10 ;  /* 0x000000109d9a7836 */ /* 0x040fe40000000000 */
[C---:B------:R-:W-:Y:S02]  /*0eb0*/  VIADD R150, R157.reuse, 0x30 ;  /* 0x000000309d967836 */ /* 0x040fe40000000000 */
[C---:B------:R-:W-:Y:S02]  /*0ec0*/  VIADD R151, R157.reuse, 0x28 ;  /* 0x000000289d977836 */ /* 0x040fe40000000000 */
[C---:B------:R-:W-:Y:S01]  /*0ed0*/  VIADD R147, R157.reuse, 0x48 ;  /* 0x000000489d937836 */ /* 0x040fe20000000000 */
[----:B------:R-:W-:Y:S01]  /*0ee0*/  SHF.R.S32.HI R4, RZ, 0x1f, R142 ;  /* 0x0000001fff047819 */ /* 0x000fe2000001148e */
[C---:B------:R-:W-:Y:S01]  /*0ef0*/  VIADD R148, R157.reuse, 0x40 ;  /* 0x000000409d947836 */ /* 0x040fe20000000000 */
[----:B------:R-:W-:Y:S01]  /*0f00*/  IADD3 R145, R157, 0x58, RZ ;  /* 0x000000589d917810 */ /* 0x000fe20007ffe0ff */
[----:B------:R-:W-:Y:S01]  /*0f10*/  VIADD R23, R16, 0x21820 ;  /* 0x0002182010177836 */ /* 0x000fe20000000000 */
[----:B------:R-:W-:Y:S01]  /*0f20*/  SHF.R.S32.HI R4, RZ, 0x1f, R153 ;  /* 0x0000001fff047819 */ /* 0x000fe20000011499 */
[C---:B------:R-:W-:Y:S01]  /*0f30*/  @P1 VIADD R23, R18.reuse, 0xffffffe0 ;  /* 0xffffffe012171836 */ /* 0x040fe20000000000 */
[----:B------:R-:W-:Y:S01]  /*0f40*/  SHF.R.S32.HI R4, RZ, 0x1f, R150 ;  /* 0x0000001fff047819 */ /* 0x000fe20000011496 */
[----:B------:R-:W-:Y:S01]  /*0f50*/  IMAD.MOV.U32 R5, RZ, RZ, R9 ;  /* 0x000000ffff057224 */ /* 0x000fe200078e0009 */
[----:B------:R-:W-:Y:S01]  /*0f60*/  SHF.R.S32.HI R9, RZ, 0x1f, R154 ;  /* 0x0000001fff097819 */ /* 0x000fe2000001149a */
[----:B------:R-:W-:Y:S01]  /*0f70*/  IMAD.IADD R18, R18, 0x1, R17 ;  /* 0x0000000112127824 */ /* 0x000fe200078e0211 */
[----:B------:R-:W-:Y:S01]  /*0f80*/  SHF.R.S32.HI R9, RZ, 0x1f, R151 ;  /* 0x0000001fff097819 */ /* 0x000fe20000011497 */
[----:B0-----:R-:W-:Y:S01]  /*0f90*/  IMAD.MOV.U32 R6, RZ, RZ, R10 ;  /* 0x000000ffff067224 */ /* 0x001fe200078e000a */
[----:B------:R-:W-:Y:S01]  /*0fa0*/  SHF.R.S32.HI R4, RZ, 0x1f, R147 ;  /* 0x0000001fff047819 */ /* 0x000fe20000011493 */
[----:B------:R-:W-:Y:S01]  /*0fb0*/  IMAD.MOV.U32 R7, RZ, RZ, R11 ;  /* 0x000000ffff077224 */ /* 0x000fe200078e000b */
[----:B------:R-:W-:Y:S01]  /*0fc0*/  SHF.R.S32.HI R9, RZ, 0x1f, R148 ;  /* 0x0000001fff097819 */ /* 0x000fe20000011494 */
[----:B------:R-:W-:Y:S01]  /*0fd0*/  IMAD.MOV.U32 R2, RZ, RZ, RZ ;  /* 0x000000ffff027224 */ /* 0x000fe200078e00ff */
[----:B------:R-:W-:Y:S01]  /*0fe0*/  SHF.R.S32.HI R4, RZ, 0x1f, R145 ;  /* 0x0000001fff047819 */ /* 0x000fe20000011491 */
[----:B------:R-:W-:-:S02]  /*0ff0*/  IMAD.IADD R17, R17, 0x1, R23 ;  /* 0x0000000111117824 */ /* 0x000fc400078e0217 */
[----:B------:R-:W-:Y:S01]  /*1000*/  VIADD R136, R23, 0x6000 ;  /* 0x0000600017887836 */ /* 0x000fe20000000000 */
[----:B------:R-:W-:Y:S01]  /*1010*/  UMOV UR38, URZ ;  /* 0x0000003f00267c82 */ /* 0x000fe20008000000 */
[----:B-12---:R-:W-:-:S07]  /*1020*/  LOP3.LUT R19, R19, 0x1, RZ, 0xfc, !PT ;  /* 0x0000000113137812 */ /* 0x006fce00078efcff */
.L_x_10214:
[----:B012-4-:R-:W0:Y:S01]  /*1030*/  LDC.64 R8, c[0x0][0xc88] ;  /* 0x00032200ff087b82 */ /* 0x017e220000000a00 */
[----:B------:R-:W-:-:S07]  /*1040*/  ULDC.64 UR4, c[0x0][0xa28] ;  /* 0x00028a0000047ab9 */ /* 0x000fce0000000a00 */
[----:B---3--:R-:W1:Y:S08]  /*1050*/  LDC.64 R12, c[0x0][0x418] ;  /* 0x00010600ff0c7b82 */ /* 0x008e700000000a00 */
[----:B------:R-:W2:Y:S01]  /*1060*/  LDC R0, c[0x0][0x424] ;  /* 0x00010900ff007b82 */ /* 0x000ea20000000800 */
[----:B0-----:R-:W-:-:S07]  /*1070*/  IMAD.WIDE R8, R7, 0x4, R8 ;  /* 0x0000000407087825 */ /* 0x001fce00078e0208 */
[----:B------:R-:W0:Y:S01]  /*1080*/  LDC R89, c[0x0][0x2f0] ;  /* 0x0000bc00ff597b82 */ /* 0x000e220000000800 */
[----:B------:R-:W3:Y:S01]  /*1090*/  LDG.E R137, desc[UR36][R8.64] ;  /* 0x0000002408897981 */ /* 0x000ee2000c1e1900 */
[----:B------:R-:W-:Y:S02]  /*10a0*/  ISETP.NE.U32.AND P0, PT, RZ, UR4, PT ;  /* 0x00000004ff007c0c */ /* 0x000fe4000bf05070 */
[----:B------:R-:W-:Y:S02]  /*10b0*/  MOV R4, RZ ;  /* 0x000000ff00047202 */ /* 0x000fe40000000f00 */
        /* <DEDUP_REMOVED lines=25> */
.L_x_10173:
[----:B-----5:R-:W-:Y:S01]  /*1250*/  IMAD.IADD R89, R89, 0x1, -R4 ;  /* 0x0000000159597824 */ /* 0x020fe200078e0a04 */
[C---:B------:R-:W-:Y:S02]  /*1260*/  LOP3.LUT R3, R6.reuse, 0xff000000, RZ, 0xc0, !PT ;  /* 0xff00000006037812 */ /* 0x040fe400078ec0ff */
[----:B------:R-:W-:Y:S01]  /*1270*/  LOP3.LUT R0, R6, 0xff0000, RZ, 0xc0, !PT ;  /* 0x00ff000006007812 */ /* 0x000fe200078ec0ff */
[C---:B------:R-:W-:Y:S01]  /*1280*/  VIADD R4, R89.reuse, 0x7f ;  /* 0x0000007f59047836 */ /* 0x040fe20000000000 */
[----:B------:R-:W-:Y:S02]  /*1290*/  ISETP.GE.AND P0, PT, R89, 0x1, PT ;  /* 0x000000015900780c */ /* 0x000fe40003f06270 */
[----:B------:R-:W-:Y:S02]  /*12a0*/  SHF.R.U32.HI R3, RZ, 0x8, R3 ;  /* 0x00000008ff037819 */ /* 0x000fe40000011603 */
[----:B------:R-:W-:Y:S02]  /*12b0*/  SHF.R.S32.HI R7, RZ, 0x1f, R4 ;  /* 0x0000001fff077819 */ /* 0x000fe40000011404 */
[----:B------:R-:W-:Y:S01]  /*12c0*/  LEA.HI R0, R0, R3, RZ, 0x10 ;  /* 0x0000000300007211 */ /* 0x000fe200078f80ff */
[----:B------:R-:W-:Y:S01]  /*12d0*/  IMAD.MOV.U32 R3, RZ, RZ, RZ ;  /* 0x000000ffff037224 */ /* 0x000fe200078e00ff */
[----:B------:R-:W-:-:S02]  /*12e0*/  LEA.HI R7, R7, R4, RZ, 0x7 ;  /* 0x0000000407077211 */ /* 0x000fc400078f38ff */
[----:B------:R-:W-:Y:S02]  /*12f0*/  LOP3.LUT R156, R0, 0xff, RZ, 0xc0, !PT ;  /* 0x000000ff009c7812 */ /* 0x000fe400078ec0ff */
[----:B------:R-:W-:Y:S02]  /*1300*/  SHF.R.U32.HI R140, RZ, 0x10, R0 ;  /* 0x00000010ff8c7819 */ /* 0x000fe40000011600 */
[----:B------:R-:W-:Y:S01]  /*1310*/  SHF.R.S32.HI R88, RZ, 0x7, R7 ;  /* 0x00000007ff587819 */ /* 0x000fe20000011407 */
[----:B------:R-:W-:Y:S06]  /*1320*/  @!P0 BRA `(.L_x_10174) ;  /* 0x0000000000748947 */ /* 0x000fec0003800000 */
[----:B------:R-:W3:Y:S01]  /*1330*/  LDC R3, c[0x0][0x9f0] ;  /* 0x00027c00ff037b82 */ /* 0x000ee20000000800 */
[----:B------:R-:W-:-:S04]  /*1340*/  ISETP.NE.AND P0, PT, R140, RZ, PT ;  /* 0x000000ff8c00720c */ /* 0x000fc80003f05270 */
[----:B---3--:R-:W-:-:S04]  /*1350*/  SEL R11, R140, R3, P0 ;  /* 0x000000038c0b7207 */ /* 0x008fc80000000000 */
        /* <DEDUP_REMOVED lines=26> */
.L_x_10174:
[-C--:B------:R-:W-:Y:S01]  /*1500*/  IMAD R22, R156, R3.reuse, RZ ;  /* 0x000000039c167224 */ /* 0x080fe200078e02ff */
[----:B------:R-:W-:Y:S01]  /*1510*/  LOP3.LUT R139, R6, 0xffff, RZ, 0xc0, !PT ;  /* 0x0000ffff068b7812 */ /* 0x000fe200078ec0ff */
[----:B------:R-:W-:Y:S01]  /*1520*/  IMAD.MOV.U32 R141, RZ, RZ, R5 ;  /* 0x000000ffff8d7224 */ /* 0x000fe200078e0005 */
[----:B------:R-:W-:Y:S02]  /*1530*/  PLOP3.LUT P0, PT, PT, PT, PT, 0x80, 0x0 ;  /* 0x000000000000781c */ /* 0x000fe40003f0f070 */
[----:B------:R-:W-:Y:S02]  /*1540*/  CS2R R134, SRZ ;  /* 0x0000000000867805 */ /* 0x000fe4000001ff00 */
[----:B------:R-:W-:Y:S01]  /*1550*/  VIADDMNMX R88, R22, R3, R88, PT ;  /* 0x0000000316587246 */ /* 0x000fe20003800158 */
[----:B------:R-:W-:Y:S01]  /*1560*/  IMAD.MOV.U32 R3, RZ, RZ, RZ ;  /* 0x000000ffff037224 */ /* 0x000fe200078e00ff */
[----:B------:R-:W-:Y:S02]  /*1570*/  MOV R0, RZ ;  /* 0x000000ff00007202 */ /* 0x000fe40000000f00 */
        /* <DEDUP_REMOVED lines=25> */
[----:B------:R-:W0:Y:S01]  /*1710*/  S2R R4, SR_TID.X ;  /* 0x0000000000047919 */ /* 0x000e220000002100 */
[----:B------:R-:W-:-:S04]  /*1720*/  UIADD3 UR6, UR41, 0x21800, URZ ;  /* 0x0002180029067890 */ /* 0x000fc8000fffe03f */
[----:B------:R-:W-:-:S06]  /*1730*/  ULOP3.LUT UP0, URZ, UR6, 0x3ff, URZ, 0xc0, !UPT ;  /* 0x000003ff063f7892 */ /* 0x000fcc000f80c03f */
[----:B------:R-:W-:Y:S01]  /*1740*/  PLOP3.LUT P0, PT, PT, PT, UP0, 0x80, 0x0 ;  /* 0x000000000000781c */ /* 0x000fe20003f0f008 */
[----:B0-----:R-:W-:-:S05]  /*1750*/  VIADD R7, R4, 0xffffff80 ;  /* 0xffffff8004077836 */ /* 0x001fca0000000000 */
[----:B------:R-:W-:-:S04]  /*1760*/  SHF.R.S32.HI R4, RZ, 0x1f, R7 ;  /* 0x0000001fff047819 */ /* 0x000fc80000011407 */
[----:B------:R-:W-:-:S04]  /*1770*/  LEA.HI R4, R4, R7, RZ, 0x7 ;  /* 0x0000000704047211 */ /* 0x000fc800078f38ff */
[----:B------:R-:W-:-:S05]  /*1780*/  SHF.R.S32.HI R4, RZ, 0x7, R4 ;  /* 0x00000007ff047819 */ /* 0x000fca0000011404 */
[----:B------:R-:W0:Y:S02]  /*1790*/  SHFL.IDX PT, R0, R4, RZ, 0x1f ;  /* 0x00001fff04007589 */ /* 0x000e2400000e0000 */
[----:B0-----:R-:W-:-:S13]  /*17a0*/  R2UR UR40, R0 ;  /* 0x00000000002872ca */ /* 0x001fda00000e0000 */
        /* <DEDUP_REMOVED lines=14> */
[----:B---3--:R-:W-:Y:S01]  /*1890*/  IMAD.U32 R10, RZ, RZ, UR6 ;  /* 0x00000006ff0a7e24 */ /* 0x008fe2000f8e00ff */
        /* <DEDUP_REMOVED lines=8> */
.L_x_10176:
[----:B------:R-:W2:Y:S01]  /*1920*/  LDL R20, [R1+0x8] ;  /* 0x0000080001147983 */ /* 0x000ea20000100800 */
[----:B------:R-:W-:Y:S02]  /*1930*/  ISETP.NE.AND P0, PT, R19, 0x3, PT ;  /* 0x000000031300780c */ /* 0x000fe40003f05270 */
[----:B--2---:R-:W-:-:S04]  /*1940*/  LEA.HI R0, R20, R20, RZ, 0x1 ;  /* 0x0000001414007211 */ /* 0x004fc800078f08ff */
[----:B------:R-:W-:-:S05]  /*1950*/  LOP3.LUT R0, R0, 0xfffffffe, RZ, 0xc0, !PT ;  /* 0xfffffffe00007812 */ /* 0x000fca00078ec0ff */
[----:B------:R-:W-:-:S05]  /*1960*/  IMAD.IADD R0, R20, 0x1, -R0 ;  /* 0x0000000114007824 */ /* 0x000fca00078e0a00 */
[----:B------:R-:W-:-:S04]  /*1970*/  SHF.L.U32 R0, R0, 0x1f, RZ ;  /* 0x0000001f00007819 */ /* 0x000fc800000006ff */
[----:B------:R-:W0:Y:S02]  /*1980*/  SYNCS.PHASECHK.TRANS64.TRYWAIT P1, [UR41+0x2d800], R0 ;  /* 0x02d80000ff0075a7 */ /* 0x000e240008020169 */
[----:B0-----:R-:W-:Y:S05]  /*1990*/  @!P1 BRA `(.L_x_10177) ;  /* 0x000000dc00b49947 */ /* 0x001fea0003800000 */
.L_x_10297:
[----:B------:R-:W-:Y:S05]  /*19a0*/  @!P0 BRA `(.L_x_10178) ;  /* 0x0000000000048947 */ /* 0x000fea0003800000 */
[----:B------:R-:W-:Y:S01]  /*19b0*/  BPT.TRAP 0x1 ;  /* 0x000000040000795c */ /* 0x000fe20000300000 */
.L_x_10178:
[----:B0-----:R-:W-:Y:S01]  /*19c0*/  IMAD.U32 R0, RZ, RZ, UR38 ;  /* 0x00000026ff007e24 */ /* 0x001fe2000f8e00ff */
[----:B------:R-:W-:-:S04]  /*19d0*/  SHF.L.U32 R3, R2, 0x1f, RZ ;  /* 0x0000001f02037819 */ /* 0x000fc800000006ff */
[----:B------:R-:W-:-:S04]  /*19e0*/  LEA R0, R0, UR41, 0x3 ;  /* 0x0000002900007c11 */ /* 0x000fc8000f8e18ff */
[----:B------:R0:W1:Y:S01]  /*19f0*/  SYNCS.PHASECHK.TRANS64.TRYWAIT P1, [R0+URZ+0x2d830], R3 ;  /* 0x02d83003000075a7 */ /* 0x000062000802017f */
[----:B------:R-:W-:Y:S05]  /*1a00*/  @!P0 BRA `(.L_x_10179) ;  /* 0x0000000000048947 */ /* 0x000fea0003800000 */
[----:B------:R-:W-:Y:S01]  /*1a10*/  BPT.TRAP 0x1 ;  /* 0x000000040000795c */ /* 0x000fe20000300000 */
.L_x_10179:
[----:B------:R-:W-:Y:S01]  /*1a20*/  IMAD.MOV.U32 R135, RZ, RZ, RZ ;  /* 0x000000ffff877224 */ /* 0x000fe200078e00ff */
[----:B-1----:R-:W-:Y:S06]  /*1a30*/  @P1 BRA `(.L_x_10180) ;  /* 0x0000000000081947 */ /* 0x002fec0003800000 */
[----:B------:R-:W1:Y:S02]  /*1a40*/  SYNCS.PHASECHK.TRANS64.TRYWAIT P1, [R0+URZ+0x2d830], R3 ;  /* 0x02d83003000075a7 */ /* 0x000e64000802017f */
[----:B-1----:R-:W-:Y:S05]  /*1a50*/  @!P1 BRA `(.L_x_10181) ;  /* 0x000000dc009c9947 */ /* 0x002fea0003800000 */
.L_x_10180:
[----:B------:R-:W-:Y:S05]  /*1a60*/  WARPSYNC.ALL ;  /* 0x0000000000007948 */ /* 0x000fea0003800000 */
[----:B------:R-:W-:Y:S01]  /*1a70*/  UIADD3 UR4, UR41, 0x15400, URZ ;  /* 0x0001540029047890 */ /* 0x000fe2000fffe03f */
[----:B------:R-:W-:Y:S01]  /*1a80*/  WARPGROUP.ARRIVE ;  /* 0x00000000000079c5 */ /* 0x000fe20000000000 */
[----:B------:R-:W-:Y:S02]  /*1a90*/  ULEA UR43, UR43, UR41, 0xc ;  /* 0x000000292b2b7291 */ /* 0x000fe4000f8e603f */
[----:B------:R-:W-:Y:S02]  /*1aa0*/  USHF.R.U32.HI UR4, URZ, 0x4, UR4 ;  /* 0x000000043f047899 */ /* 0x000fe40008011604 */
[----:B------:R-:W-:-:S02]  /*1ab0*/  UIADD3 UR43, UR43, 0xc400, URZ ;  /* 0x0000c4002b2b7890 */ /* 0x000fc4000fffe03f */
[----:B------:R-:W-:Y:S02]  /*1ac0*/  ULOP3.LUT UR4, UR4, 0x3fff, URZ, 0xc0, !UPT ;  /* 0x00003fff04047892 */ /* 0x000fe4000f8ec03f */
[----:B------:R-:W-:Y:S02]  /*1ad0*/  USHF.R.U32.HI UR43, URZ, 0x4, UR43 ;  /* 0x000000043f2b7899 */ /* 0x000fe4000801162b */
[----:B------:R-:W-:Y:S02]  /*1ae0*/  ULOP3.LUT UR28, UR4, 0x10000, URZ, 0xfc, !UPT ;  /* 0x00010000041c7892 */ /* 0x000fe4000f8efc3f */
[----:B------:R-:W-:Y:S02]  /*1af0*/  ULOP3.LUT UR43, UR43, 0x3fff, URZ, 0xc0, !UPT ;  /* 0x00003fff2b2b7892 */ /* 0x000fe4000f8ec03f */
[----:B------:R-:W-:Y:S02]  /*1b00*/  UIMAD UR6, UR38, 0x600, UR28 ;  /* 0x00000600260678a4 */ /* 0x000fe4000f8e021c */
[----:B------:R-:W-:Y:S01]  /*1b10*/  ULOP3.LUT UR4, UR43, 0x10000, URZ, 0xfc, !UPT ;  /* 0x000100002b047892 */ /* 0x000fe2000f8efc3f */
[----:B------:R-:W-:Y:S01]  /*1b20*/  UMOV UR7, 0x80000020 ;  /* 0x8000002000077882 */ /* 0x000fe20000000000 */
[----:B------:R-:W-:-:S02]  /*1b30*/  UMOV UR5, 0x80000020 ;  /* 0x8000002000057882 */ /* 0x000fc40000000000 */
        /* <DEDUP_REMOVED lines=39> */
.L_x_10182:
[----:B------:R-:W-:Y:S01]  /*1db0*/  ULDC UR6, c[0x0][0x9d8] ;  /* 0x0002760000067ab9 */ /* 0x000fe20000000800 */
[----:B------:R-:W-:Y:S01]  /*1dc0*/  IADD3 R89, R89, 0x80, -R157 ;  /* 0x0000008059597810 */ /* 0x000fe20007ffe89d */
[----:B01----:R-:W-:Y:S01]  /*1dd0*/  FMUL.FTZ R3, R24, UR6 ;  /* 0x0000000618037c20 */ /* 0x003fe20008410000 */
[----:B------:R-:W-:Y:S01]  /*1de0*/  FMUL.FTZ R4, R25, UR6 ;  /* 0x0000000619047c20 */ /* 0x000fe20008410000 */
[----:B------:R-:W-:Y:S01]  /*1df0*/  FMUL.FTZ R7, R28, UR6 ;  /* 0x000000061c077c20 */ /* 0x000fe20008410000 */
[----:B---3--:R-:W-:Y:S01]  /*1e00*/  FMUL.FTZ R8, R29, UR6 ;  /* 0x000000061d087c20 */ /* 0x008fe20008410000 */
[----:B------:R-:W-:Y:S01]  /*1e10*/  FMUL.FTZ R13, R34, UR6 ;  /* 0x00000006220d7c20 */ /* 0x000fe20008410000 */
[----:B------:R-:W-:Y:S01]  /*1e20*/  FMUL.FTZ R11, R32, UR6 ;  /* 0x00000006200b7c20 */ /* 0x000fe20008410000 */
[----:B------:R-:W0:Y:S01]  /*1e30*/  MUFU.TANH R3, R3 ;  /* 0x0000000300037308 */ /* 0x000e220000002400 */
[----:B------:R-:W-:Y:S01]  /*1e40*/  FMUL.FTZ R34, R49, UR6 ;  /* 0x0000000631227c20 */ /* 0x000fe20008410000 */
[----:B------:R-:W-:Y:S01]  /*1e50*/  FMUL.FTZ R49, R64, UR6 ;  /* 0x0000000640317c20 */ /* 0x000fe20008410000 */
[----:B------:R-:W-:-:S02]  /*1e60*/  IMAD R64, R88, -0x80, R89 ;  /* 0xffffff8058407824 */ /* 0x000fc400078e0259 */
[----:B------:R-:W-:Y:S01]  /*1e70*/  FMUL.FTZ R5, R26, UR6 ;  /* 0x000000061a057c20 */ /* 0x000fe20008410000 */
[----:B------:R-:W-:Y:S01]  /*1e80*/  FMUL.FTZ R12, R33, UR6 ;  /* 0x00000006210c7c20 */ /* 0x000fe20008410000 */
[----:B------:R-:W-:Y:S01]  /*1e90*/  FMUL.FTZ R6, R27, UR6 ;  /* 0x000000061b067c20 */ /* 0x000fe20008410000 */
[----:B------:R-:W-:Y:S01]  /*1ea0*/  FMUL.FTZ R15, R36, UR6 ;  /* 0x00000006240f7c20 */ /* 0x000fe20008410000 */
[----:B------:R-:W1:Y:S01]  /*1eb0*/  MUFU.TANH R4, R4 ;  /* 0x0000000400047308 */ /* 0x000e620000002400 */
[C---:B------:R-:W-:Y:S01]  /*1ec0*/  ISETP.GT.AND P2, PT, R64.reuse, RZ, PT ;  /* 0x000000ff4000720c */ /* 0x040fe20003f44270 */
[----:B------:R-:W-:Y:S01]  /*1ed0*/  FMUL.FTZ R36, R51, UR6 ;  /* 0x0000000633247c20 */ /* 0x000fe20008410000 */
[----:B------:R-:W-:Y:S01]  /*1ee0*/  ISETP.GT.AND P1, PT, R64, 0x1, PT ;  /* 0x000000014000780c */ /* 0x000fe20003f24270 */
        /* <DEDUP_REMOVED lines=12> */
[----:B------:R-:W0:Y:S01]  /*1fb0*/  MUFU.TANH R8, R8 ;  /* 0x0000000800087308 */ /* 0x000e220000002400 */
[----:B-1----:R-:W-:Y:S01]  /*1fc0*/  FSEL R4, R4, -INF , P1 ;  /* 0xff80000004047808 */ /* 0x002fe20000800000 */
[----:B------:R-:W-:Y:S01]  /*1fd0*/  FMUL.FTZ R25, R40, UR6 ;  /* 0x0000000628197c20 */ /* 0x000fe20008410000 */
        /* <DEDUP_REMOVED lines=8> */
[----:B------:R-:W-:Y:S01]  /*2060*/  FMUL.FTZ R57, R72, UR6 ;  /* 0x0000000648397c20 */ /* 0x000fe20008410000 */
[----:B------:R-:W-:Y:S01]  /*2070*/  FMUL.FTZ R14, R35, UR6 ;  /* 0x00000006230e7c20 */ /* 0x000fe20008410000 */
[----:B------:R-:W-:Y:S01]  /*2080*/  FMNMX.FTZ R67, R68, R67, !PT ;  /* 0x0000004344437209 */ /* 0x000fe20007810000 */
[----:B------:R-:W-:Y:S01]  /*2090*/  FMUL.FTZ R29, R44, UR6 ;  /* 0x000000062c1d7c20 */ /* 0x000fe20008410000 */
[----:B------:R-:W-:Y:S01]  /*20a0*/  ISETP.GT.AND P3, PT, R64, 0x11, PT ;  /* 0x000000114000780c */ /* 0x000fe20003f64270 */
        /* <DEDUP_REMOVED lines=47> */
[----:B------:R-:W-:Y:S01]  /*23a0*/  ULDC UR7, c[0x0][0x988] ;  /* 0x0002620000077ab9 */ /* 0x000fe20000000800 */
[----:B------:R-:W2:Y:S01]  /*23b0*/  MUFU.TANH R10, R10 ;  /* 0x0000000a000a7308 */ /* 0x000ea20000002400 */
[----:B0-----:R-:W-:Y:S01]  /*23c0*/  FSEL R74, R9, -INF , P6 ;  /* 0xff800000094a7808 */ /* 0x001fe20003000000 */
[----:B------:R-:W-:Y:S01]  /*23d0*/  IMAD.U32 R71, RZ, RZ, UR7 ;  /* 0x00000007ff477e24 */ /* 0x000fe2000f8e00ff */
[----:B------:R-:W-:Y:S01]  /*23e0*/  ISETP.GT.AND P6, PT, R64, 0x20, PT ;  /* 0x000000204000780c */ /* 0x000fe20003fc4270 */
[--C-:B------:R-:W-:Y:S01]  /*23f0*/  IMAD.MOV.U32 R133, RZ, RZ, R135.reuse ;  /* 0x000000ffff857224 */ /* 0x100fe200078e0087 */
[----:B------:R-:W-:Y:S01]  /*2400*/  FMNMX.FTZ R9, R70, R6, !PT ;  /* 0x0000000646097209 */ /* 0x000fe20007810000 */
[--C-:B------:R-:W-:Y:S01]  /*2410*/  IMAD.MOV.U32 R131, RZ, RZ, R135.reuse ;  /* 0x000000ffff837224 */ /* 0x100fe200078e0087 */
[----:B------:R-:W-:Y:S01]  /*2420*/  P2R R90, PR, RZ, 0x1 ;  /* 0x00000001ff5a7803 */ /* 0x000fe20000000000 */
[----:B------:R-:W-:Y:S01]  /*2430*/  MUFU.TANH R25, R25 ;  /* 0x0000001900197308 */ /* 0x000fe20000002400 */
[----:B-1----:R-:W-:Y:S01]  /*2440*/  FSEL R20, R20, -INF , P1 ;  /* 0xff80000014147808 */ /* 0x002fe20000800000 */
[--C-:B------:R-:W-:Y:S01]  /*2450*/  IMAD.MOV.U32 R129, RZ, RZ, R135.reuse ;  /* 0x000000ffff817224 */ /* 0x100fe200078e0087 */
[----:B------:R-:W-:Y:S01]  /*2460*/  FMNMX.FTZ R9, R74, R9, !PT ;  /* 0x000000094a097209 */ /* 0x000fe20007810000 */
[--C-:B------:R-:W-:Y:S01]  /*2470*/  IMAD.MOV.U32 R127, RZ, RZ, R135.reuse ;  /* 0x000000ffff7f7224 */ /* 0x100fe200078e0087 */
[----:B------:R-:W-:Y:S01]  /*2480*/  FMNMX.FTZ R67, R20, R67, !PT ;  /* 0x0000004314437209 */ /* 0x000fe20007810000 */
[----:B------:R-:W-:-:S02]  /*2490*/  IMAD.MOV.U32 R125, RZ, RZ, R135 ;  /* 0x000000ffff7d7224 */ /* 0x000fc400078e0087 */
[----:B------:R-:W0:Y:S01]  /*24a0*/  MUFU.TANH R13, R13 ;  /* 0x0000000d000d7308 */ /* 0x000e220000002400 */
[----:B--2---:R-:W-:Y:S01]  /*24b0*/  FSEL R10, R10, -INF , P5 ;  /* 0xff8000000a0a7808 */ /* 0x004fe20002800000 */
[--C-:B------:R-:W-:Y:S01]  /*24c0*/  IMAD.MOV.U32 R123, RZ, RZ, R135.reuse ;  /* 0x000000ffff7b7224 */ /* 0x100fe200078e0087 */
[----:B------:R-:W-:Y:S01]  /*24d0*/  ISETP.GT.AND P5, PT, R64, 0x21, PT ;  /* 0x000000214000780c */ /* 0x000fe20003fa4270 */
[--C-:B------:R-:W-:Y:S01]  /*24e0*/  IMAD.MOV.U32 R121, RZ, RZ, R135.reuse ;  /* 0x000000ffff797224 */ /* 0x100fe200078e0087 */
[----:B------:R-:W-:Y:S01]  /*24f0*/  FMNMX.FTZ R9, R10, R9, !PT ;  /* 0x000000090a097209 */ /* 0x000fe20007810000 */
[--C-:B------:R-:W-:Y:S02]  /*2500*/  IMAD.MOV.U32 R119, RZ, RZ, R135.reuse ;  /* 0x000000ffff777224 */ /* 0x100fe400078e0087 */
[----:B------:R-:W1:Y:S01]  /*2510*/  MUFU.TANH R26, R26 ;  /* 0x0000001a001a7308 */ /* 0x000e620000002400 */
[--C-:B------:R-:W-:Y:S02]  /*2520*/  IMAD.MOV.U32 R117, RZ, RZ, R135.reuse ;  /* 0x000000ffff757224 */ /* 0x100fe400078e0087 */
[----:B------:R-:W-:-:S02]  /*2530*/  IMAD.MOV.U32 R115, RZ, RZ, R135 ;  /* 0x000000ffff737224 */ /* 0x000fc400078e0087 */
[--C-:B------:R-:W-:Y:S02]  /*2540*/  IMAD.MOV.U32 R113, RZ, RZ, R135.reuse ;  /* 0x000000ffff717224 */ /* 0x100fe400078e0087 */
[--C-:B------:R-:W-:Y:S01]  /*2550*/  IMAD.MOV.U32 R111, RZ, RZ, R135.reuse ;  /* 0x000000ffff6f7224 */ /* 0x100fe200078e0087 */
[----:B------:R-:W2:Y:S01]  /*2560*/  MUFU.TANH R14, R14 ;  /* 0x0000000e000e7308 */ /* 0x000ea20000002400 */
[----:B0-----:R-:W-:Y:S01]  /*2570*/  FSEL R80, R13, -INF , P4 ;  /* 0xff8000000d507808 */ /* 0x001fe20002000000 */
[--C-:B------:R-:W-:Y:S01]  /*2580*/  IMAD.MOV.U32 R109, RZ, RZ, R135.reuse ;  /* 0x000000ffff6d7224 */ /* 0x100fe200078e0087 */
[----:B------:R-:W-:Y:S01]  /*2590*/  ISETP.GT.AND P4, PT, R64, 0x28, PT ;  /* 0x000000284000780c */ /* 0x000fe20003f84270 */
[--C-:B------:R-:W-:Y:S01]  /*25a0*/  IMAD.MOV.U32 R107, RZ, RZ, R135.reuse ;  /* 0x000000ffff6b7224 */ /* 0x100fe200078e0087 */
[----:B------:R-:W-:Y:S01]  /*25b0*/  FMNMX.FTZ R9, R80, R9, !PT ;  /* 0x0000000950097209 */ /* 0x000fe20007810000 */
[--C-:B------:R-:W-:Y:S02]  /*25c0*/  IMAD.MOV.U32 R105, RZ, RZ, R135.reuse ;  /* 0x000000ffff697224 */ /* 0x100fe400078e0087 */
[----:B------:R-:W0:Y:S01]  /*25d0*/  MUFU.TANH R29, R29 ;  /* 0x0000001d001d7308 */ /* 0x000e220000002400 */
[----:B-1----:R-:W-:Y:S01]  /*25e0*/  FSEL R26, R26, -INF , P5 ;  /* 0xff8000001a1a7808 */ /* 0x002fe20002800000 */
[----:B------:R-:W-:-:S02]  /*25f0*/  IMAD.MOV.U32 R103, RZ, RZ, R135 ;  /* 0x000000ffff677224 */ /* 0x000fc400078e0087 */
[--C-:B------:R-:W-:Y:S02]  /*2600*/  IMAD.MOV.U32 R101, RZ, RZ, R135.reuse ;  /* 0x000000ffff657224 */ /* 0x100fe400078e0087 */
[--C-:B------:R-:W-:Y:S02]  /*2610*/  IMAD.MOV.U32 R99, RZ, RZ, R135.reuse ;  /* 0x000000ffff637224 */ /* 0x100fe400078e0087 */
[----:B------:R-:W1:Y:S01]  /*2620*/  MUFU.TANH R21, R21 ;  /* 0x0000001500157308 */ /* 0x000e620000002400 */
[----:B--2---:R-:W-:Y:S01]  /*2630*/  FSEL R14, R14, -INF , P3 ;  /* 0xff8000000e0e7808 */ /* 0x004fe20001800000 */
[--C-:B------:R-:W-:Y:S01]  /*2640*/  IMAD.MOV.U32 R97, RZ, RZ, R135.reuse ;  /* 0x000000ffff617224 */ /* 0x100fe200078e0087 */
[----:B------:R-:W-:Y:S01]  /*2650*/  ISETP.GT.AND P3, PT, R64, 0x29, PT ;  /* 0x000000294000780c */ /* 0x000fe20003f64270 */
[--C-:B------:R-:W-:Y:S01]  /*2660*/  IMAD.MOV.U32 R95, RZ, RZ, R135.reuse ;  /* 0x000000ffff5f7224 */ /* 0x100fe200078e0087 */
[----:B------:R-:W-:Y:S01]  /*2670*/  FMNMX.FTZ R11, R14, R9, !PT ;  /* 0x000000090e0b7209 */ /* 0x000fe20007810000 */
[----:B------:R-:W-:-:S02]  /*2680*/  IMAD.MOV.U32 R93, RZ, RZ, R135 ;  /* 0x000000ffff5d7224 */ /* 0x000fc400078e0087 */
[----:B------:R-:W2:Y:S01]  /*2690*/  MUFU.TANH R30, R30 ;  /* 0x0000001e001e7308 */ /* 0x000ea20000002400 */
[----:B0-----:R-:W-:Y:S01]  /*26a0*/  FSEL R94, R29, -INF , P4 ;  /* 0xff8000001d5e7808 */ /* 0x001fe20002000000 */
[--C-:B------:R-:W-:Y:S02]  /*26b0*/  IMAD.MOV.U32 R91, RZ, RZ, R135.reuse ;  /* 0x000000ffff5b7224 */ /* 0x100fe400078e0087 */
[----:B------:R-:W-:-:S04]  /*26c0*/  IMAD.MOV.U32 R89, RZ, RZ, R135 ;  /* 0x000000ffff597224 */ /* 0x000fc800078e0087 */
[----:B------:R-:W0:Y:S01]  /*26d0*/  MUFU.TANH R24, R24 ;  /* 0x0000001800187308 */ /* 0x000e220000002400 */
[----:B-1----:R-:W-:Y:S01]  /*26e0*/  FSEL R92, R21, -INF , P2 ;  /* 0xff800000155c7808 */ /* 0x002fe20001000000 */
[----:B------:R-:W-:Y:S01]  /*26f0*/  FMUL.FTZ R21, R78, UR6 ;  /* 0x000000064e157c20 */ /* 0x000fe20008410000 */
[----:B------:R-:W-:Y:S02]  /*2700*/  ISETP.GT.AND P2, PT, R64, 0x30, PT ;  /* 0x000000304000780c */ /* 0x000fe40003f44270 */
[----:B------:R-:W-:-:S03]  /*2710*/  FMNMX.FTZ R11, R92, R11, !PT ;  /* 0x0000000b5c0b7209 */ /* 0x000fc60007810000 */
[----:B------:R-:W1:Y:S01]  /*2720*/  MUFU.TANH R33, R33 ;  /* 0x0000002100217308 */ /* 0x000e620000002400 */
[----:B--2---:R-:W-:-:S07]  /*2730*/  FSEL R30, R30, -INF , P3 ;  /* 0xff8000001e1e7808 */ /* 0x004fce0001800000 */
[----:B------:R2:W-:Y:S01]  /*2740*/  MUFU.TANH R3, R84 ;  /* 0x0000005400037308 */ /* 0x0005e20000002400 */
[----:B0-----:R-:W-:Y:S02]  /*2750*/  FSEL R24, R24, -INF , P1 ;  /* 0xff80000018187808 */ /* 0x001fe40000800000 */
[----:B------:R-:W-:Y:S02]  /*2760*/  ISETP.GT.AND P1, PT, R64, 0x31, PT ;  /* 0x000000314000780c */ /* 0x000fe40003f24270 */
[----:B------:R-:W-:-:S03]  /*2770*/  FMNMX.FTZ R13, R24, R11, !PT ;  /* 0x0000000b180d7209 */ /* 0x000fc60007810000 */
[----:B------:R-:W0:Y:S01]  /*2780*/  MUFU.TANH R27, R27 ;  /* 0x0000001b001b7308 */ /* 0x000e220000002400 */
[----:B--2---:R-:W-:Y:S01]  /*2790*/  FSEL R84, R25, -INF , P6 ;  /* 0xff80000019547808 */ /* 0x004fe20003000000 */
[----:B------:R-:W-:Y:S01]  /*27a0*/  FMUL.FTZ R25, R82, UR6 ;  /* 0x0000000652197c20 */ /* 0x000fe20008410000 */
[----:B-1----:R-:W-:Y:S01]  /*27b0*/  FSEL R96, R33, -INF , P2 ;  /* 0xff80000021607808 */ /* 0x002fe20001000000 */
[----:B------:R-:W-:Y:S01]  /*27c0*/  FMUL.FTZ R33, R83, UR6 ;  /* 0x0000000653217c20 */ /* 0x000fe20008410000 */
[----:B------:R-:W-:-:S03]  /*27d0*/  FMNMX.FTZ R67, R84, R67, !PT ;  /* 0x0000004354437209 */ /* 0x000fc60007810000 */
[----:B------:R-:W1:Y:S01]  /*27e0*/  MUFU.TANH R34, R34 ;  /* 0x0000002200227308 */ /* 0x000e620000002400 */
[----:B------:R-:W-:-:S04]  /*27f0*/  FMNMX.FTZ R67, R26, R67, !PT ;  /* 0x000000431a437209 */ /* 0x000fc80007810000 */
[----:B------:R-:W-:-:S03]  /*2800*/  FMNMX.FTZ R67, R94, R67, !PT ;  /* 0x000000435e437209 */ /* 0x000fc60007810000 */
[----:B------:R-:W2:Y:S01]  /*2810*/  MUFU.TANH R28, R28 ;  /* 0x0000001c001c7308 */ /* 0x000ea20000002400 */
[----:B------:R-:W-:Y:S02]  /*2820*/  FMNMX.FTZ R67, R30, R67, !PT ;  /* 0x000000431e437209 */ /* 0x000fe40007810000 */
[----:B0-----:R-:W-:Y:S02]  /*2830*/  FSEL R98, R27, -INF , P6 ;  /* 0xff8000001b627808 */ /* 0x001fe40003000000 */
[----:B------:R-:W-:Y:S02]  /*2840*/  ISETP.GT.AND P6, PT, R64, 0x38, PT ;  /* 0x000000384000780c */ /* 0x000fe40003fc4270 */
[----:B------:R-:W-:Y:S01]  /*2850*/  FMNMX.FTZ R67, R96, R67, !PT ;  /* 0x0000004360437209 */ /* 0x000fe20007810000 */
[----:B------:R-:W0:Y:S01]  /*2860*/  MUFU.TANH R37, R37 ;  /* 0x0000002500257308 */ /* 0x000e220000002400 */
[----:B-1----:R-:W-:Y:S02]  /*2870*/  FSEL R34, R34, -INF , P1 ;  /* 0xff80000022227808 */ /* 0x002fe40000800000 */
[----:B------:R-:W-:-:S02]  /*2880*/  FMNMX.FTZ R13, R98, R13, !PT ;  /* 0x0000000d620d7209 */ /* 0x000fc40007810000 */
        /* <DEDUP_REMOVED lines=9> */
[----:B-1----:R-:W-:Y:S01]  /*2920*/  FSEL R100, R31, -INF , P4 ;  /* 0xff8000001f647808 */ /* 0x002fe20002000000 */
[----:B------:R-:W-:Y:S01]  /*2930*/  FMUL.FTZ R31, R79, UR6 ;  /* 0x000000064f1f7c20 */ /* 0x000fe20008410000 */
[----:B------:R-:W-:Y:S02]  /*2940*/  ISETP.GT.AND P4, PT, R64, 0x40, PT ;  /* 0x000000404000780c */ /* 0x000fe40003f84270 */
[----:B------:R-:W-:-:S03]  /*2950*/  FMNMX.FTZ R13, R100, R13, !PT ;  /* 0x0000000d640d7209 */ /* 0x000fc60007810000 */
        /* <DEDUP_REMOVED lines=8> */
[----:B-1----:R-:W-:Y:S01]  /*29e0*/  FSEL R106, R41, -INF , P4 ;  /* 0xff800000296a7808 */ /* 0x002fe20002000000 */
[----:B------:R-:W-:-:S03]  /*29f0*/  FMUL.FTZ R41, R86, UR6 ;  /* 0x0000000656297c20 */ /* 0x000fc60008410000 */
[----:B------:R-:W-:-:S03]  /*2a00*/  FMNMX.FTZ R67, R106, R67, !PT ;  /* 0x000000436a437209 */ /* 0x000fc60007810000 */
[----:B------:R-:W1:Y:S01]  /*2a10*/  MUFU.TANH R36, R36 ;  /* 0x0000002400247308 */ /* 0x000e620000002400 */
[----:B--2---:R-:W-:Y:S01]  /*2a20*/  FSEL R38, R35, -INF , P2 ;  /* 0xff80000023267808 */ /* 0x004fe20001000000 */
[----:B------:R-:W-:Y:S01]  /*2a30*/  FMUL.FTZ R35, R87, UR6 ;  /* 0x0000000657237c20 */ /* 0x000fe20008410000 */
[----:B------:R-:W-:Y:S02]  /*2a40*/  ISETP.GT.AND P2, PT, R64, 0x48, PT ;  /* 0x000000484000780c */ /* 0x000fe40003f44270 */
[----:B------:R-:W-:Y:S02]  /*2a50*/  FMNMX.FTZ R13, R38, R13, !PT ;  /* 0x0000000d260d7209 */ /* 0x000fe40007810000 */
[----:B------:R-:W-:Y:S01]  /*2a60*/  R2UR UR6, R0 ;  /* 0x00000000000672ca */ /* 0x000fe200000e0000 */
[----:B------:R-:W2:Y:S01]  /*2a70*/  MUFU.TANH R45, R45 ;  /* 0x0000002d002d7308 */ /* 0x000ea20000002400 */
[----:B0-----:R-:W-:-:S04]  /*2a80*/  FSEL R108, R42, -INF , P3 ;  /* 0xff8000002a6c7808 */ /* 0x001fc80001800000 */
[----:B------:R-:W-:-:S03]  /*2a90*/  FMNMX.FTZ R67, R108, R67, !PT ;  /* 0x000000436c437209 */ /* 0x000fc60007810000 */
[----:B------:R-:W0:Y:S01]  /*2aa0*/  MUFU.TANH R39, R39 ;  /* 0x0000002700277308 */ /* 0x000e220000002400 */
[----:B-1----:R-:W-:Y:S02]  /*2ab0*/  FSEL R36, R36, -INF , P1 ;  /* 0xff80000024247808 */ /* 0x002fe40000800000 */
[----:B------:R-:W-:Y:S01]  /*2ac0*/  ISETP.GT.AND P1, PT, R64, 0x49, PT ;  /* 0x000000494000780c */ /* 0x000fe20003f24270 */
[----:B------:R-:W-:Y:S01]  /*2ad0*/  UIADD3 UR6, UR6, 0x2d840, URZ ;  /* 0x0002d84006067890 */ /* 0x000fe2000fffe03f */
[----:B------:R-:W-:-:S03]  /*2ae0*/  FMNMX.FTZ R13, R36, R13, !PT ;  /* 0x0000000d240d7209 */ /* 0x000fc60007810000 */
[----:B------:R-:W1:Y:S01]  /*2af0*/  MUFU.TANH R46, R46 ;  /* 0x0000002e002e7308 */ /* 0x000e620000002400 */
[----:B--2---:R-:W-:Y:S01]  /*2b00*/  FSEL R110, R45, -INF , P2 ;  /* 0xff8000002d6e7808 */ /* 0x004fe20001000000 */
[----:B------:R-:W-:-:S03]  /*2b10*/  UPRMT UR6, UR42, 0x654, UR6 ;  /* 0x000006542a067896 */ /* 0x000fc60008000006 */
[----:B------:R-:W-:-:S03]  /*2b20*/  FMNMX.FTZ R67, R110, R67, !PT ;  /* 0x000000436e437209 */ /* 0x000fc60007810000 */
[----:B------:R-:W2:Y:S01]  /*2b30*/  MUFU.TANH R40, R40 ;  /* 0x0000002800287308 */ /* 0x000ea20000002400 */
[----:B0-----:R-:W-:Y:S02]  /*2b40*/  FSEL R42, R39, -INF , P6 ;  /* 0xff800000272a7808 */ /* 0x001fe40003000000 */
[----:B------:R-:W-:Y:S01]  /*2b50*/  ISETP.GT.AND P6, PT, R64, 0x50, PT ;  /* 0x000000504000780c */ /* 0x000fe20003fc4270 */
[----:B------:R-:W-:Y:S01]  /*2b60*/  SYNCS.ARRIVE.TRANS64.RED.A1T0 RZ, [UR6], RZ ;  /* 0x000000ffffff79a7 */ /* 0x000fe20008100406 */
        /* <DEDUP_REMOVED lines=70> */
[----:B------:R-:W-:Y:S02]  /*2fd0*/  FMNMX.FTZ R37, R62, R37, !PT ;  /* 0x000000253e257209 */ /* 0x000fe40007810000 */
[----:B------:R-:W-:Y:S01]  /*2fe0*/  FSEL R134, R3, -INF , P2 ;  /* 0xff80000003867808 */ /* 0x000fe20001000000 */
[----:B------:R-:W2:Y:S01]  /*2ff0*/  MUFU.TANH R7, R7 ;  /* 0x0000000700077308 */ /* 0x000ea20000002400 */
[----:B0-----:R-:W-:-:S04]  /*3000*/  FSEL R132, R65, -INF , P3 ;  /* 0xff80000041847808 */ /* 0x001fc80001800000 */
[----:B------:R-:W-:-:S03]  /*3010*/  FMNMX.FTZ R67, R132, R67, !PT ;  /* 0x0000004384437209 */ /* 0x000fc60007810000 */
[----:B------:R-:W-:Y:S01]  /*3020*/  MUFU.TANH R21, R21 ;  /* 0x0000001500157308 */ /* 0x000fe20000002400 */
[----:B-1----:R-:W-:Y:S02]  /*3030*/  FSEL R60, R60, -INF , P1 ;  /* 0xff8000003c3c7808 */ /* 0x002fe40000800000 */
[----:B------:R-:W-:Y:S02]  /*3040*/  ISETP.GT.AND P1, PT, R64, 0x79, PT ;  /* 0x000000794000780c */ /* 0x000fe40003f24270 */
[----:B------:R-:W-:Y:S02]  /*3050*/  FMNMX.FTZ R67, R134, R67, !PT ;  /* 0x0000004386437209 */ /* 0x000fe40007810000 */
[----:B------:R-:W-:Y:S01]  /*3060*/  FMNMX.FTZ R37, R60, R37, !PT ;  /* 0x000000253c257209 */ /* 0x000fe20007810000 */
[----:B------:R-:W-:Y:S01]  /*3070*/  MUFU.TANH R31, R31 ;  /* 0x0000001f001f7308 */ /* 0x000fe20000002400 */
[----:B--2---:R-:W-:-:S04]  /*3080*/  FSEL R64, R7, -INF , P1 ;  /* 0xff80000007407808 */ /* 0x004fc80000800000 */
[----:B------:R-:W-:-:S03]  /*3090*/  FMNMX.FTZ R67, R64, R67, !PT ;  /* 0x0000004340437209 */ /* 0x000fc60007810000 */
[----:B------:R-:W-:Y:S02]  /*30a0*/  MUFU.TANH R25, R25 ;  /* 0x0000001900197308 */ /* 0x000fe40000002400 */
[----:B------:R-:W0:Y:S06]  /*30b0*/  SHFL.BFLY PT, R3, R67, 0x2, 0x1f ;  /* 0x0c401f0043037f89 */ /* 0x000e2c00000e0000 */
[----:B------:R-:W-:Y:S08]  /*30c0*/  MUFU.TANH R33, R33 ;  /* 0x0000002100217308 */ /* 0x000ff00000002400 */
[----:B------:R-:W1:Y:S08]  /*30d0*/  MUFU.TANH R41, R41 ;  /* 0x0000002900297308 */ /* 0x000e700000002400 */
[----:B------:R-:W2:Y:S01]  /*30e0*/  MUFU.TANH R35, R35 ;  /* 0x0000002300237308 */ /* 0x000ea20000002400 */
[----:B0-----:R-:W-:-:S05]  /*30f0*/  FMNMX.FTZ R5, R67, R3, !PT ;  /* 0x0000000343057209 */ /* 0x001fca0007810000 */
[----:B------:R-:W0:Y:S01]  /*3100*/  SHFL.BFLY PT, R47, R5, 0x1, 0x1f ;  /* 0x0c201f00052f7f89 */ /* 0x000e2200000e0000 */
[----:B-1----:R-:W-:Y:S02]  /*3110*/  FSEL R41, R41, -INF , P2 ;  /* 0xff80000029297808 */ /* 0x002fe40001000000 */
[----:B0-----:R-:W-:-:S04]  /*3120*/  FMNMX.FTZ R47, R5, R47, !PT ;  /* 0x0000002f052f7209 */ /* 0x001fc80007810000 */
[C---:B------:R-:W-:Y:S01]  /*3130*/  FSETP.NEU.FTZ.AND P0, PT, R47.reuse, -INF , PT ;  /* 0xff8000002f00780b */ /* 0x040fe20003f1d000 */
[----:B------:R-:W-:-:S05]  /*3140*/  FMUL.FTZ R3, R47, R71 ;  /* 0x000000472f037220 */ /* 0x000fca0000410000 */
[----:B------:R-:W-:Y:S02]  /*3150*/  FSEL R3, R3, RZ, P0 ;  /* 0x000000ff03037208 */ /* 0x000fe40000000000 */
[----:B------:R-:W-:-:S03]  /*3160*/  ISETP.NE.AND P0, PT, R90, RZ, PT ;  /* 0x000000ff5a00720c */ /* 0x000fc60003f05270 */
[-CC-:B------:R-:W-:Y:S01]  /*3170*/  FFMA.FTZ R12, R12, R71.reuse, -R3.reuse ;  /* 0x000000470c0c7223 */ /* 0x180fe20000010803 */
[-CC-:B------:R-:W-:Y:S01]  /*3180*/  FFMA.FTZ R7, R68, R71.reuse, -R3.reuse ;  /* 0x0000004744077223 */ /* 0x180fe20000010803 */
[-CC-:B------:R-:W-:Y:S01]  /*3190*/  FFMA.FTZ R76, R76, R71.reuse, -R3.reuse ;  /* 0x000000474c4c7223 */ /* 0x180fe20000010803 */
[-CC-:B------:R-:W-:Y:S01]  /*31a0*/  FFMA.FTZ R68, R20, R71.reuse, -R3.reuse ;  /* 0x0000004714447223 */ /* 0x180fe20000010803 */
[----:B------:R0:W-:Y:S01]  /*31b0*/  MUFU.EX2 R9, R12 ;  /* 0x0000000c00097308 */ /* 0x0001e20000000800 */
[-CC-:B------:R-:W-:Y:S01]  /*31c0*/  FFMA.FTZ R20, R102, R71.reuse, -R3.reuse ;  /* 0x0000004766147223 */ /* 0x180fe20000010803 */
[----:B------:R-:W-:Y:S01]  /*31d0*/  FSEL R102, R31, -INF , P5 ;  /* 0xff8000001f667808 */ /* 0x000fe20002800000 */
[-CC-:B------:R-:W-:Y:S01]  /*31e0*/  FFMA.FTZ R31, R106, R71.reuse, -R3.reuse ;  /* 0x000000476a1f7223 */ /* 0x180fe20000010803 */
[----:B------:R-:W-:Y:S01]  /*31f0*/  FSEL R106, R33, -INF , P3 ;  /* 0xff800000216a7808 */ /* 0x000fe20001800000 */
[-CC-:B------:R-:W-:Y:S01]  /*3200*/  FFMA.FTZ R27, R84, R71.reuse, -R3.reuse ;  /* 0x00000047541b7223 */ /* 0x180fe20000010803 */
[-CC-:B------:R-:W-:Y:S01]  /*3210*/  FFMA.FTZ R84, R108, R71.reuse, -R3.reuse ;  /* 0x000000476c547223 */ /* 0x180fe20000010803 */
[----:B--2---:R-:W-:Y:S01]  /*3220*/  FSEL R108, R35, -INF , P1 ;  /* 0xff800000236c7808 */ /* 0x004fe20000800000 */
[----:B------:R1:W-:Y:S01]  /*3230*/  MUFU.EX2 R11, R76 ;  /* 0x0000004c000b7308 */ /* 0x0003e20000000800 */
[-CC-:B0-----:R-:W-:Y:S01]  /*3240*/  FFMA.FTZ R12, R96, R71.reuse, -R3.reuse ;  /* 0x00000047600c7223 */ /* 0x181fe20000010803 */
[----:B------:R-:W-:Y:S01]  /*3250*/  FSEL R96, R21, -INF , P6 ;  /* 0xff80000015607808 */ /* 0x000fe20003000000 */
[-CC-:B------:R-:W-:Y:S01]  /*3260*/  FFMA.FTZ R5, R66, R71.reuse, -R3.reuse ;  /* 0x0000004742057223 */ /* 0x180fe20000010803 */
[-CC-:B------:R-:W-:Y:S01]  /*3270*/  FFMA.FTZ R4, R4, R71.reuse, -R3.reuse ;  /* 0x0000004704047223 */ /* 0x180fe20000010803 */
[--C-:B------:R-:W-:Y:S01]  /*3280*/  FFMA.FTZ R66, R8, R71, -R3.reuse ;  /* 0x0000004708427223 */ /* 0x100fe20000010803 */
[----:B------:R-:W-:Y:S01]  /*3290*/  FMNMX.FTZ R37, R96, R37, !PT ;  /* 0x0000002560257209 */ /* 0x000fe20007810000 */
[-CC-:B------:R-:W-:Y:S01]  /*32a0*/  FFMA.FTZ R8, R72, R71.reuse, -R3.reuse ;  /* 0x0000004748087223 */ /* 0x180fe20000010803 */
[----:B------:R0:W-:Y:S01]  /*32b0*/  MUFU.EX2 R15, R20 ;  /* 0x00000014000f7308 */ /* 0x0001e20000000800 */
[-CC-:B-1----:R-:W-:Y:S01]  /*32c0*/  FFMA.FTZ R76, R30, R71.reuse, -R3.reuse ;  /* 0x000000471e4c7223 */ /* 0x182fe20000010803 */
[-CC-:B------:R-:W-:Y:S01]  /*32d0*/  FFMA.FTZ R30, R104, R71.reuse, -R3.reuse ;  /* 0x00000047681e7223 */ /* 0x180fe20000010803 */
[----:B------:R-:W-:Y:S01]  /*32e0*/  FSEL R104, R25, -INF , P4 ;  /* 0xff80000019687808 */ /* 0x000fe20002000000 */
        /* <DEDUP_REMOVED lines=9> */
[----:B0-----:R-:W-:Y:S01]  /*3380*/  FMNMX.FTZ R20, R106, R37, !PT ;  /* 0x000000256a147209 */ /* 0x001fe20007810000 */
[-CC-:B------:R-:W-:Y:S01]  /*3390*/  FFMA.FTZ R37, R110, R71.reuse, -R3.reuse ;  /* 0x000000476e257223 */ /* 0x180fe20000010803 */
[-CC-:B------:R-:W-:Y:S01]  /*33a0*/  FFMA.FTZ R82, R124, R71.reuse, -R3.reuse ;  /* 0x000000477c527223 */ /* 0x180fe20000010803 */
[----:B------:R-:W0:Y:S01]  /*33b0*/  MUFU.EX2 R4, R4 ;  /* 0x0000000400047308 */ /* 0x000e220000000800 */
[----:B------:R-:W-:Y:S01]  /*33c0*/  FMNMX.FTZ R21, R41, R20, !PT ;  /* 0x0000001429157209 */ /* 0x000fe20007810000 */
[-CC-:B------:R-:W-:Y:S01]  /*33d0*/  FFMA.FTZ R35, R126, R71.reuse, -R3.reuse ;  /* 0x000000477e237223 */ /* 0x180fe20000010803 */
[-CC-:B------:R-:W-:Y:S01]  /*33e0*/  FFMA.FTZ R86, R128, R71.reuse, -R3.reuse ;  /* 0x0000004780567223 */ /* 0x180fe20000010803 */
[--C-:B------:R-:W-:Y:S01]  /*33f0*/  FFMA.FTZ R39, R130, R71, -R3.reuse ;  /* 0x0000004782277223 */ /* 0x100fe20000010803 */
[----:B------:R-:W-:Y:S01]  /*3400*/  FMNMX.FTZ R20, R108, R21, !PT ;  /* 0x000000156c147209 */ /* 0x000fe20007810000 */
[-CC-:B------:R-:W-:Y:S01]  /*3410*/  FFMA.FTZ R21, R114, R71.reuse, -R3.reuse ;  /* 0x0000004772157223 */ /* 0x180fe20000010803 */
[----:B------:R-:W-:Y:S01]  /*3420*/  FFMA.FTZ R94, R132, R71, -R3 ;  /* 0x00000047845e7223 */ /* 0x000fe20000010803 */
[----:B------:R-:W1:Y:S01]  /*3430*/  MUFU.EX2 R7, R7 ;  /* 0x0000000700077308 */ /* 0x000e620000000800 */
[--C-:B------:R-:W-:Y:S01]  /*3440*/  IMAD.MOV.U32 R132, RZ, RZ, R135.reuse ;  /* 0x000000ffff847224 */ /* 0x100fe200078e0087 */
[----:B------:R-:W2:Y:S01]  /*3450*/  SHFL.BFLY PT, R33, R20, 0x2, 0x1f ;  /* 0x0c401f0014217f89 */ /* 0x000ea200000e0000 */
[--C-:B------:R-:W-:Y:S01]  /*3460*/  IMAD.MOV.U32 R130, RZ, RZ, R135.reuse ;  /* 0x000000ffff827224 */ /* 0x100fe200078e0087 */
[-C--:B------:R-:W-:Y:S01]  /*3470*/  MOV R126, R135.reuse ;  /* 0x00000087007e7202 */ /* 0x080fe20000000f00 */
[--C-:B------:R-:W-:Y:S01]  /*3480*/  IMAD.MOV.U32 R128, RZ, RZ, R135.reuse ;  /* 0x000000ffff807224 */ /* 0x100fe200078e0087 */
[----:B------:R-:W-:Y:S01]  /*3490*/  MOV R118, R135 ;  /* 0x0000008700767202 */ /* 0x000fe20000000f00 */
[--C-:B------:R-:W-:Y:S01]  /*34a0*/  IMAD.MOV.U32 R124, RZ, RZ, R135.reuse ;  /* 0x000000ffff7c7224 */ /* 0x100fe200078e0087 */
[----:B------:R-:W3:Y:S01]  /*34b0*/  MUFU.EX2 R66, R66 ;  /* 0x0000004200427308 */ /* 0x000ee20000000800 */
[----:B------:R-:W-:-:S02]  /*34c0*/  IMAD.MOV.U32 R116, RZ, RZ, R135 ;  /* 0x000000ffff747224 */ /* 0x000fc400078e0087 */
[--C-:B------:R-:W-:Y:S02]  /*34d0*/  IMAD.MOV.U32 R114, RZ, RZ, R135.reuse ;  /* 0x000000ffff727224 */ /* 0x100fe400078e0087 */
[----:B------:R-:W-:-:S03]  /*34e0*/  IMAD.MOV.U32 R112, RZ, RZ, R135 ;  /* 0x000000ffff707224 */ /* 0x000fc600078e0087 */
[----:B------:R-:W-:Y:S08]  /*34f0*/  MUFU.EX2 R8, R8 ;  /* 0x0000000800087308 */ /* 0x000ff00000000800 */
[----:B------:R4:W-:Y:S01]  /*3500*/  MUFU.EX2 R13, R34 ;  /* 0x00000022000d7308 */ /* 0x0009e20000000800 */
[----:B--2---:R-:W-:Y:S01]  /*3510*/  FMNMX.FTZ R43, R20, R33, !PT ;  /* 0x00000021142b7209 */ /* 0x004fe20007810000 */
[-CC-:B------:R-:W-:Y:S01]  /*3520*/  FFMA.FTZ R33, R122, R71.reuse, -R3.reuse ;  /* 0x000000477a217223 */ /* 0x180fe20000010803 */
[----:B------:R-:W-:Y:S01]  /*3530*/  FFMA.FTZ R20, R134, R71, -R3 ;  /* 0x0000004786147223 */ /* 0x000fe20000010803 */
[----:B------:R-:W-:Y:S01]  /*3540*/  MOV R134, R135 ;  /* 0x0000008700867202 */ /* 0x000fe20000000f00 */
[----:B------:R-:W-:Y:S01]  /*3550*/  IMAD.MOV.U32 R122, RZ, RZ, R135 ;  /* 0x000000ffff7a7224 */ /* 0x000fe200078e0087 */
[----:B------:R-:W2:Y:S02]  /*3560*/  SHFL.BFLY PT, R78, R43, 0x1, 0x1f ;  /* 0x0c201f002b4e7f89 */ /* 0x000ea400000e0000 */
[----:B------:R-:W-:Y:S01]  /*3570*/  MUFU.EX2 R68, R68 ;  /* 0x0000004400447308 */ /* 0x000fe20000000800 */
[-CC-:B----4-:R-:W-:Y:S01]  /*3580*/  FFMA.FTZ R34, R120, R71.reuse, -R3.reuse ;  /* 0x0000004778227223 */ /* 0x190fe20000010803 */
[----:B------:R-:W-:Y:S01]  /*3590*/  FFMA.FTZ R3, R64, R71, -R3 ;  /* 0x0000004740037223 */ /* 0x000fe20000010803 */
[----:B------:R-:W-:-:S05]  /*35a0*/  IMAD.MOV.U32 R120, RZ, RZ, R135 ;  /* 0x000000ffff787224 */ /* 0x000fca00078e0087 */
[----:B------:R-:W-:Y:S08]  /*35b0*/  MUFU.EX2 R27, R27 ;  /* 0x0000001b001b7308 */ /* 0x000ff00000000800 */
[----:B------:R-:W-:Y:S01]  /*35c0*/  MUFU.EX2 R72, R72 ;  /* 0x0000004800487308 */ /* 0x000fe20000000800 */
[----:B--2---:R-:W-:-:S07]  /*35d0*/  FMNMX.FTZ R78, R43, R78, !PT ;  /* 0x0000004e2b4e7209 */ /* 0x004fce0007810000 */
[----:B------:R-:W-:Y:S01]  /*35e0*/  MUFU.EX2 R29, R29 ;  /* 0x0000001d001d7308 */ /* 0x000fe20000000800 */
[C---:B------:R-:W-:Y:S01]  /*35f0*/  FSETP.NEU.FTZ.AND P1, PT, R78.reuse, -INF , PT ;  /* 0xff8000004e00780b */ /* 0x040fe20003f3d000 */
[----:B------:R-:W-:-:S06]  /*3600*/  FMUL.FTZ R49, R78, R71 ;  /* 0x000000474e317220 */ /* 0x000fcc0000410000 */
[----:B------:R-:W-:Y:S01]  /*3610*/  MUFU.EX2 R76, R76 ;  /* 0x0000004c004c7308 */ /* 0x000fe20000000800 */
[----:B------:R-:W-:-:S05]  /*3620*/  FSEL R49, R49, RZ, P1 ;  /* 0x000000ff31317208 */ /* 0x000fca0000800000 */
        /* <DEDUP_REMOVED lines=8> */
[----:B0-----:R-:W-:Y:S01]  /*36b0*/  FADD.FTZ R6, R5, R4 ;  /* 0x0000000405067221 */ /* 0x001fe20000010000 */
[-CC-:B------:R-:W-:Y:S01]  /*36c0*/  FFMA.FTZ R24, R38, R71.reuse, -R49.reuse ;  /* 0x0000004726187223 */ /* 0x180fe20000010831 */
[-CC-:B------:R-:W-:Y:S01]  /*36d0*/  FFMA.FTZ R51, R92, R71.reuse, -R49.reuse ;  /* 0x000000475c337223 */ /* 0x180fe20000010831 */
[--C-:B------:R-:W-:Y:S01]  /*36e0*/  FFMA.FTZ R70, R28, R71, -R49.reuse ;  /* 0x000000471c467223 */ /* 0x100fe20000010831 */
[----:B-1----:R-:W-:Y:S01]  /*36f0*/  FADD.FTZ R65, R7, R6 ;  /* 0x0000000607417221 */ /* 0x002fe20000010000 */
[----:B---3--:R-:W-:Y:S01]  /*3700*/  F2FP.BF16.F32.PACK_AB R6, R66, R7 ;  /* 0x000000074206723e */ /* 0x008fe200000010ff */
[----:B------:R-:W0:Y:S01]  /*3710*/  MUFU.EX2 R110, R110 ;  /* 0x0000006e006e7308 */ /* 0x000e220000000800 */
[-C--:B------:R-:W-:Y:S01]  /*3720*/  FFMA.FTZ R28, R42, R71.reuse, -R49 ;  /* 0x000000472a1c7223 */ /* 0x080fe20000010831 */
[----:B------:R-:W-:Y:S01]  /*3730*/  FADD.FTZ R65, R66, R65 ;  /* 0x0000004142417221 */ /* 0x000fe20000010000 */
[-CC-:B------:R-:W-:Y:S01]  /*3740*/  FFMA.FTZ R53, R98, R71.reuse, -R49.reuse ;  /* 0x0000004762357223 */ /* 0x180fe20000010831 */
[-CC-:B------:R-:W-:Y:S01]  /*3750*/  FFMA.FTZ R55, R100, R71.reuse, -R49.reuse ;  /* 0x0000004764377223 */ /* 0x180fe20000010831 */
[-CC-:B------:R-:W-:Y:S01]  /*3760*/  FFMA.FTZ R32, R32, R71.reuse, -R49.reuse ;  /* 0x0000004720207223 */ /* 0x180fe20000010831 */
[-CC-:B------:R-:W-:Y:S01]  /*3770*/  FFMA.FTZ R45, R36, R71.reuse, -R49.reuse ;  /* 0x00000047242d7223 */ /* 0x180fe20000010831 */
[-CC-:B------:R-:W-:Y:S01]  /*3780*/  FFMA.FTZ R59, R40, R71.reuse, -R49.reuse ;  /* 0x00000047283b7223 */ /* 0x180fe20000010831 */
[----:B------:R-:W1:Y:S01]  /*3790*/  MUFU.EX2 R61, R61 ;  /* 0x0000003d003d7308 */ /* 0x000e620000000800 */
[--C-:B------:R-:W-:Y:S01]  /*37a0*/  FFMA.FTZ R36, R46, R71, -R49.reuse ;  /* 0x000000472e247223 */ /* 0x100fe20000010831 */
[----:B------:R-:W-:Y:S01]  /*37b0*/  F2FP.BF16.F32.PACK_AB R4, R4, R5 ;  /* 0x000000050404723e */ /* 0x000fe200000010ff */
[-CC-:B------:R-:W-:Y:S01]  /*37c0*/  FFMA.FTZ R63, R44, R71.reuse, -R49.reuse ;  /* 0x000000472c3f7223 */ /* 0x180fe20000010831 */
[-CC-:B------:R-:W-:Y:S01]  /*37d0*/  FFMA.FTZ R0, R50, R71.reuse, -R49.reuse ;  /* 0x0000004732007223 */ /* 0x180fe20000010831 */
[-CC-:B------:R-:W-:Y:S01]  /*37e0*/  FFMA.FTZ R54, R54, R71.reuse, -R49.reuse ;  /* 0x0000004736367223 */ /* 0x180fe20000010831 */
[-CC-:B------:R-:W-:Y:S01]  /*37f0*/  FFMA.FTZ R40, R58, R71.reuse, -R49.reuse ;  /* 0x000000473a287223 */ /* 0x180fe20000010831 */
[--C-:B------:R-:W-:Y:S01]  /*3800*/  FFMA.FTZ R56, R56, R71, -R49.reuse ;  /* 0x0000004738387223 */ /* 0x100fe20000010831 */
[----:B------:R-:W2:Y:S01]  /*3810*/  MUFU.EX2 R10, R10 ;  /* 0x0000000a000a7308 */ /* 0x000ea20000000800 */
[----:B0-----:R-:W-:Y:S01]  /*3820*/  FADD.FTZ R38, R57, R110 ;  /* 0x0000006e39267221 */ /* 0x001fe20000010000 */
[----:B------:R-:W-:Y:S01]  /*3830*/  F2FP.BF16.F32.PACK_AB R5, R110, R57 ;  /* 0x000000396e05723e */ /* 0x000fe200000010ff */
[-CC-:B------:R-:W-:Y:S01]  /*3840*/  FFMA.FTZ R44, R62, R71.reuse, -R49.reuse ;  /* 0x000000473e2c7223 */ /* 0x180fe20000010831 */
[-CC-:B------:R-:W-:Y:S01]  /*3850*/  FFMA.FTZ R60, R60, R71.reuse, -R49.reuse ;  /* 0x000000473c3c7223 */ /* 0x180fe20000010831 */
[-CC-:B------:R-:W-:Y:S01]  /*3860*/  FFMA.FTZ R96, R96, R71.reuse, -R49.reuse ;  /* 0x0000004760607223 */ /* 0x180fe20000010831 */
[-CC-:B------:R-:W-:Y:S01]  /*3870*/  FFMA.FTZ R102, R102, R71.reuse, -R49.reuse ;  /* 0x0000004766667223 */ /* 0x180fe20000010831 */
[-CC-:B------:R-:W-:Y:S01]  /*3880*/  FFMA.FTZ R104, R104, R71.reuse, -R49.reuse ;  /* 0x0000004768687223 */ /* 0x180fe20000010831 */
[----:B------:R-:W0:Y:S01]  /*3890*/  MUFU.EX2 R43, R43 ;  /* 0x0000002b002b7308 */ /* 0x000e220000000800 */
[----:B-1----:R-:W-:Y:S01]  /*38a0*/  FADD.FTZ R7, R61, R38 ;  /* 0x000000263d077221 */ /* 0x002fe20000010000 */
[-CC-:B------:R-:W-:Y:S01]  /*38b0*/  FFMA.FTZ R38, R48, R71.reuse, -R49.reuse ;  /* 0x0000004730267223 */ /* 0x180fe20000010831 */
[----:B------:R-:W-:Y:S01]  /*38c0*/  FFMA.FTZ R106, R106, R71, -R49 ;  /* 0x000000476a6a7223 */ /* 0x000fe20000010831 */
[----:B------:R-:W-:Y:S01]  /*38d0*/  MOV R110, R135 ;  /* 0x00000087006e7202 */ /* 0x000fe20000000f00 */
[----:B------:R-:W-:-:S02]  /*38e0*/  IMAD.MOV.U32 R100, RZ, RZ, R135 ;  /* 0x000000ffff647224 */ /* 0x000fc400078e0087 */
[----:B------:R-:W-:Y:S01]  /*38f0*/  IMAD.MOV.U32 R98, RZ, RZ, R135 ;  /* 0x000000ffff627224 */ /* 0x000fe200078e0087 */
[----:B------:R-:W1:Y:S01]  /*3900*/  MUFU.EX2 R14, R14 ;  /* 0x0000000e000e7308 */ /* 0x000e620000000800 */
[C---:B--2---:R-:W-:Y:S01]  /*3910*/  FADD.FTZ R42, R10.reuse, R7 ;  /* 0x000000070a2a7221 */ /* 0x044fe20000010000 */
[----:B------:R-:W-:Y:S01]  /*3920*/  F2FP.BF16.F32.PACK_AB R7, R10, R61 ;  /* 0x0000003d0a07723e */ /* 0x000fe200000010ff */
[----:B------:R-:W-:Y:S01]  /*3930*/  FADD.FTZ R10, R8, R65 ;  /* 0x00000041080a7221 */ /* 0x000fe20000010000 */
[----:B------:R-:W-:Y:S01]  /*3940*/  FFMA.FTZ R61, R52, R71, -R49 ;  /* 0x00000047343d7223 */ /* 0x000fe20000010831 */
[----:B------:R-:W-:Y:S02]  /*3950*/  IMAD.MOV.U32 R92, RZ, RZ, R135 ;  /* 0x000000ffff5c7224 */ /* 0x000fe400078e0087 */
[----:B------:R-:W-:Y:S01]  /*3960*/  FADD.FTZ R10, R9, R10 ;  /* 0x0000000a090a7221 */ /* 0x000fe20000010000 */
[----:B------:R-:W2:Y:S01]  /*3970*/  MUFU.EX2 R51, R51 ;  /* 0x0000003300337308 */ /* 0x000ea20000000800 */
[----:B0-----:R-:W-:Y:S01]  /*3980*/  FADD.FTZ R65, R43, R42 ;  /* 0x0000002a2b417221 */ /* 0x001fe20000010000 */
[----:B------:R0:W-:Y:S01]  /*3990*/  STSM.16.M88.4 [R16+0x21800], R4 ;  /* 0x0218000410007844 */ /* 0x0001e20000000200 */
[----:B------:R-:W-:-:S04]  /*39a0*/  FADD.FTZ R67, R11, R10 ;  /* 0x0000000a0b437221 */ /* 0x000fc80000010000 */
[----:B------:R-:W-:Y:S01]  /*39b0*/  FADD.FTZ R42, R68, R67 ;  /* 0x00000043442a7221 */ /* 0x000fe20000010000 */
[----:B------:R-:W3:Y:S01]  /*39c0*/  MUFU.EX2 R64, R64 ;  /* 0x0000004000407308 */ /* 0x000ee20000000800 */
[----:B-1----:R-:W-:Y:S02]  /*39d0*/  FADD.FTZ R10, R14, R65 ;  /* 0x000000410e0a7221 */ /* 0x002fe40000010000 */
[----:B------:R-:W-:-:S04]  /*39e0*/  FADD.FTZ R67, R27, R42 ;  /* 0x0000002a1b437221 */ /* 0x000fc80000010000 */
[----:B------:R-:W-:Y:S01]  /*39f0*/  FADD.FTZ R42, R72, R67 ;  /* 0x00000043482a7221 */ /* 0x000fe20000010000 */
[----:B------:R-:W1:Y:S01]  /*3a00*/  MUFU.EX2 R53, R53 ;  /* 0x0000003500357308 */ /* 0x000e620000000800 */
[----:B--2---:R-:W-:Y:S01]  /*3a10*/  FADD.FTZ R65, R51, R10 ;  /* 0x0000000a33417221 */ /* 0x004fe20000010000 */
[----:B0-----:R-:W-:Y:S01]  /*3a20*/  F2FP.BF16.F32.PACK_AB R4, R9, R8 ;  /* 0x000000080904723e */ /* 0x001fe200000010ff */
[----:B------:R-:W-:Y:S01]  /*3a30*/  FADD.FTZ R67, R29, R42 ;  /* 0x0000002a1d437221 */ /* 0x000fe20000010000 */
[----:B------:R-:W-:Y:S01]  /*3a40*/  F2FP.BF16.F32.PACK_AB R6, R68, R11 ;  /* 0x0000000b4406723e */ /* 0x000fe200000010ff */
[----:B------:R-:W-:Y:S01]  /*3a50*/  FFMA.FTZ R42, R41, R71, -R49 ;  /* 0x00000047292a7223 */ /* 0x000fe20000010831 */
[----:B------:R-:W-:Y:S01]  /*3a60*/  F2FP.BF16.F32.PACK_AB R5, R14, R43 ;  /* 0x0000002b0e05723e */ /* 0x000fe200000010ff */
[----:B------:R-:W-:Y:S01]  /*3a70*/  FADD.FTZ R67, R76, R67 ;  /* 0x000000434c437221 */ /* 0x000fe20000010000 */
[----:B------:R-:W0:Y:S01]  /*3a80*/  MUFU.EX2 R70, R70 ;  /* 0x0000004600467308 */ /* 0x000e220000000800 */
[C---:B---3--:R-:W-:Y:S01]  /*3a90*/  FADD.FTZ R10, R64.reuse, R65 ;  /* 0x00000041400a7221 */ /* 0x048fe20000010000 */
[----:B------:R-:W-:Y:S01]  /*3aa0*/  F2FP.BF16.F32.PACK_AB R7, R64, R51 ;  /* 0x000000334007723e */ /* 0x000fe200000010ff */
[----:B------:R-:W-:Y:S01]  /*3ab0*/  FFMA.FTZ R49, R108, R71, -R49 ;  /* 0x000000476c317223 */ /* 0x000fe20000010831 */
[----:B------:R-:W-:Y:S01]  /*3ac0*/  F2FP.BF16.F32.PACK_AB R8, R72, R27 ;  /* 0x0000001b4808723e */ /* 0x000fe200000010ff */
[----:B------:R-:W-:-:S02]  /*3ad0*/  IMAD.MOV.U32 R108, RZ, RZ, R135 ;  /* 0x000000ffff6c7224 */ /* 0x000fc400078e0087 */
[----:B------:R2:W-:Y:S01]  /*3ae0*/  STSM.16.M88.4 [R23], R4 ;  /* 0x0000000417007844 */ /* 0x0005e20000000200 */
        /* <DEDUP_REMOVED lines=8> */
[----:B------:R-:W-:-:S03]  /*3b70*/  F2FP.BF16.F32.PACK_AB R12, R13, R12 ;  /* 0x0000000c0d0c723e */ /* 0x000fc600000010ff */
[----:B------:R-:W-:-:S03]  /*3b80*/  FADD.FTZ R46, R13, R10 ;  /* 0x0000000a0d2e7221 */ /* 0x000fc60000010000 */
[----:B------:R-:W1:Y:S01]  /*3b90*/  MUFU.EX2 R45, R45 ;  /* 0x0000002d002d7308 */ /* 0x000e620000000800 */
[----:B0-----:R-:W-:-:S07]  /*3ba0*/  FADD.FTZ R65, R32, R65 ;  /* 0x0000004120417221 */ /* 0x001fce0000010000 */
[----:B------:R-:W0:Y:S01]  /*3bb0*/  MUFU.EX2 R30, R30 ;  /* 0x0000001e001e7308 */ /* 0x000e220000000800 */
[----:B---3--:R-:W-:Y:S01]  /*3bc0*/  FADD.FTZ R10, R24, R65 ;  /* 0x00000041180a7221 */ /* 0x008fe20000010000 */
[----:B------:R-:W-:-:S06]  /*3bd0*/  FADD.FTZ R65, R15, R46 ;  /* 0x0000002e0f417221 */ /* 0x000fcc0000010000 */
[----:B------:R-:W3:Y:S01]  /*3be0*/  MUFU.EX2 R28, R28 ;  /* 0x0000001c001c7308 */ /* 0x000ee20000000800 */
[----:B-1----:R-:W-:Y:S01]  /*3bf0*/  FADD.FTZ R9, R45, R10 ;  /* 0x0000000a2d097221 */ /* 0x002fe20000010000 */
[----:B------:R-:W-:-:S06]  /*3c00*/  F2FP.BF16.F32.PACK_AB R10, R76, R29 ;  /* 0x0000001d4c0a723e */ /* 0x000fcc00000010ff */
        /* <DEDUP_REMOVED lines=10> */
[----:B------:R-:W-:Y:S02]  /*3cb0*/  F2FP.BF16.F32.PACK_AB R9, R70, R53 ;  /* 0x000000354609723e */ /* 0x000fe400000010ff */
[----:B--2---:R-:W-:-:S04]  /*3cc0*/  F2FP.BF16.F32.PACK_AB R4, R84, R31 ;  /* 0x0000001f5404723e */ /* 0x004fc800000010ff */
[----:B------:R-:W2:Y:S01]  /*3cd0*/  MUFU.EX2 R63, R63 ;  /* 0x0000003f003f7308 */ /* 0x000ea20000000800 */
[----:B-1----:R-:W-:Y:S01]  /*3ce0*/  FADD.FTZ R14, R36, R11 ;  /* 0x0000000b240e7221 */ /* 0x002fe20000010000 */
[----:B------:R-:W-:-:S05]  /*3cf0*/  F2FP.BF16.F32.PACK_AB R11, R32, R55 ;  /* 0x00000037200b723e */ /* 0x000fca00000010ff */
[----:B------:R1:W-:Y:S01]  /*3d00*/  STSM.16.M88.4 [R18], R8 ;  /* 0x0000000812007844 */ /* 0x0003e20000000200 */
[----:B------:R-:W3:Y:S01]  /*3d10*/  MUFU.EX2 R90, R90 ;  /* 0x0000005a005a7308 */ /* 0x000ee20000000800 */
[----:B0-----:R-:W-:-:S07]  /*3d20*/  FADD.FTZ R51, R37, R46 ;  /* 0x0000002e25337221 */ /* 0x001fce0000010000 */
[----:B------:R-:W0:Y:S01]  /*3d30*/  MUFU.EX2 R0, R0 ;  /* 0x0000000000007308 */ /* 0x000e220000000800 */
[----:B--2---:R-:W-:-:S07]  /*3d40*/  FADD.FTZ R43, R63, R14 ;  /* 0x0000000e3f2b7221 */ /* 0x004fce0000010000 */
[----:B------:R-:W2:Y:S01]  /*3d50*/  MUFU.EX2 R21, R21 ;  /* 0x0000001500157308 */ /* 0x000ea20000000800 */
[C---:B---3--:R-:W-:Y:S01]  /*3d60*/  FADD.FTZ R14, R90.reuse, R51 ;  /* 0x000000335a0e7221 */ /* 0x048fe20000010000 */
[----:B------:R-:W-:Y:S01]  /*3d70*/  F2FP.BF16.F32.PACK_AB R6, R90, R37 ;  /* 0x000000255a06723e */ /* 0x000fe200000010ff */
[----:B------:R-:W-:-:S05]  /*3d80*/  IMAD.MOV.U32 R90, RZ, RZ, R135 ;  /* 0x000000ffff5a7224 */ /* 0x000fca00078e0087 */
[----:B------:R-:W3:Y:S01]  /*3d90*/  MUFU.EX2 R57, R54 ;  /* 0x0000003600397308 */ /* 0x000ee20000000800 */
[----:B0-----:R-:W-:-:S07]  /*3da0*/  FADD.FTZ R32, R0, R43 ;  /* 0x0000002b00207221 */ /* 0x001fce0000010000 */
[----:B------:R-:W0:Y:S01]  /*3db0*/  MUFU.EX2 R26, R26 ;  /* 0x0000001a001a7308 */ /* 0x000e220000000800 */
[----:B--2---:R-:W-:Y:S01]  /*3dc0*/  FADD.FTZ R43, R21, R14 ;  /* 0x0000000e152b7221 */ /* 0x004fe20000010000 */
[----:B------:R-:W-:Y:S02]  /*3dd0*/  F2FP.BF16.F32.PACK_AB R14, R30, R15 ;  /* 0x0000000f1e0e723e */ /* 0x000fe400000010ff */
[----:B------:R-:W-:-:S04]  /*3de0*/  F2FP.BF16.F32.PACK_AB R15, R59, R28 ;  /* 0x0000001c3b0f723e */ /* 0x000fc800000010ff */
[----:B------:R-:W2:Y:S01]  /*3df0*/  MUFU.EX2 R38, R38 ;  /* 0x0000002600267308 */ /* 0x000ea20000000800 */
[----:B---3--:R-:W-:-:S07]  /*3e00*/  FADD.FTZ R13, R57, R32 ;  /* 0x00000020390d7221 */ /* 0x008fce0000010000 */
[----:B------:R-:W3:Y:S01]  /*3e10*/  MUFU.EX2 R25, R25 ;  /* 0x0000001900197308 */ /* 0x000ee20000000800 */
[----:B0-----:R-:W-:-:S07]  /*3e20*/  FADD.FTZ R32, R26, R43 ;  /* 0x0000002b1a207221 */ /* 0x001fce0000010000 */
[----:B------:R-:W0:Y:S01]  /*3e30*/  MUFU.EX2 R61, R61 ;  /* 0x0000003d003d7308 */ /* 0x000e220000000800 */
[----:B--2---:R-:W-:Y:S01]  /*3e40*/  FADD.FTZ R30, R38, R13 ;  /* 0x0000000d261e7221 */ /* 0x004fe20000010000 */
[----:B------:R-:W-:-:S05]  /*3e50*/  F2FP.BF16.F32.PACK_AB R13, R45, R24 ;  /* 0x000000182d0d723e */ /* 0x000fca00000010ff */
[----:B------:R-:W-:Y:S01]  /*3e60*/  STSM.16.M88.4 [R17], R12 ;  /* 0x0000000c11007844 */ /* 0x000fe20000000200 */
[----:B------:R-:W1:Y:S01]  /*3e70*/  MUFU.EX2 R34, R34 ;  /* 0x0000002200227308 */ /* 0x000e620000000800 */
[----:B---3--:R-:W-:-:S07]  /*3e80*/  FADD.FTZ R7, R25, R32 ;  /* 0x0000002019077221 */ /* 0x008fce0000010000 */
[----:B------:R-:W2:Y:S01]  /*3e90*/  MUFU.EX2 R40, R40 ;  /* 0x0000002800287308 */ /* 0x000ea20000000800 */
[----:B0-----:R-:W-:-:S07]  /*3ea0*/  FADD.FTZ R5, R61, R30 ;  /* 0x0000001e3d057221 */ /* 0x001fce0000010000 */
[----:B------:R-:W0:Y:S01]  /*3eb0*/  MUFU.EX2 R33, R33 ;  /* 0x0000002100217308 */ /* 0x000e220000000800 */
[----:B-1----:R-:W-:Y:S01]  /*3ec0*/  FADD.FTZ R10, R34, R7 ;  /* 0x00000007220a7221 */ /* 0x002fe20000010000 */
[----:B------:R-:W-:-:S06]  /*3ed0*/  F2FP.BF16.F32.PACK_AB R7, R57, R0 ;  /* 0x000000003907723e */ /* 0x000fcc00000010ff */
[----:B------:R-:W1:Y:S01]  /*3ee0*/  MUFU.EX2 R41, R56 ;  /* 0x0000003800297308 */ /* 0x000e620000000800 */
[----:B--2---:R-:W-:Y:S01]  /*3ef0*/  FADD.FTZ R8, R40, R5 ;  /* 0x0000000528087221 */ /* 0x004fe20000010000 */
[----:B------:R-:W-:-:S05]  /*3f00*/  F2FP.BF16.F32.PACK_AB R5, R63, R36 ;  /* 0x000000243f05723e */ /* 0x000fca00000010ff */
[----:B------:R2:W-:Y:S01]  /*3f10*/  STSM.16.M88.4 [R16+0x27800], R4 ;  /* 0x0278000410007844 */ /* 0x0005e20000000200 */
[----:B------:R-:W3:Y:S01]  /*3f20*/  MUFU.EX2 R82, R82 ;  /* 0x0000005200527308 */ /* 0x000ee20000000800 */
[----:B0-----:R-:W-:-:S07]  /*3f30*/  FADD.FTZ R11, R33, R10 ;  /* 0x0000000a210b7221 */ /* 0x001fce0000010000 */
[----:B------:R-:W0:Y:S01]  /*3f40*/  MUFU.EX2 R44, R44 ;  /* 0x0000002c002c7308 */ /* 0x000e220000000800 */
[----:B-1----:R-:W-:Y:S01]  /*3f50*/  FADD.FTZ R9, R41, R8 ;  /* 0x0000000829097221 */ /* 0x002fe20000010000 */
[----:B--2---:R-:W-:-:S06]  /*3f60*/  F2FP.BF16.F32.PACK_AB R4, R26, R21 ;  /* 0x000000151a04723e */ /* 0x004fcc00000010ff */
[----:B------:R-:W1:Y:S01]  /*3f70*/  MUFU.EX2 R35, R35 ;  /* 0x0000002300237308 */ /* 0x000e620000000800 */
[----:B---3--:R-:W-:Y:S01]  /*3f80*/  FADD.FTZ R8, R82, R11 ;  /* 0x0000000b52087221 */ /* 0x008fe20000010000 */
[----:B------:R-:W-:Y:S02]  /*3f90*/  F2FP.BF16.F32.PACK_AB R6, R34, R25 ;  /* 0x000000192206723e */ /* 0x000fe400000010ff */
[----:B------:R-:W-:Y:S02]  /*3fa0*/  F2FP.BF16.F32.PACK_AB R5, R61, R38 ;  /* 0x000000263d05723e */ /* 0x000fe400000010ff */
[----:B------:R-:W-:Y:S02]  /*3fb0*/  F2FP.BF16.F32.PACK_AB R7, R41, R40 ;  /* 0x000000282907723e */ /* 0x000fe400000010ff */
[----:B------:R-:W2:Y:S01]  /*3fc0*/  MUFU.EX2 R27, R60 ;  /* 0x0000003c001b7308 */ /* 0x000ea20000000800 */
[----:B0-----:R-:W-:Y:S02]  /*3fd0*/  FADD.FTZ R0, R44, R9 ;  /* 0x000000092c007221 */ /* 0x001fe40000010000 */
[----:B------:R0:W-:Y:S05]  /*3fe0*/  STSM.16.M88.4 [R136], R4 ;  /* 0x0000000488007844 */ /* 0x0001ea0000000200 */
[----:B------:R-:W3:Y:S01]  /*3ff0*/  MUFU.EX2 R86, R86 ;  /* 0x0000005600567308 */ /* 0x000ee20000000800 */
[----:B-1----:R-:W-:-:S07]  /*4000*/  FADD.FTZ R9, R35, R8 ;  /* 0x0000000823097221 */ /* 0x002fce0000010000 */
[----:B------:R1:W4:Y:S01]  /*4010*/  MUFU.EX2 R29, R96 ;  /* 0x00000060001d7308 */ /* 0x0003220000000800 */
[----:B--2---:R-:W-:-:S07]  /*4020*/  FADD.FTZ R0, R27, R0 ;  /* 0x000000001b007221 */ /* 0x004fce0000010000 */
[----:B------:R-:W2:Y:S01]  /*4030*/  MUFU.EX2 R39, R39 ;  /* 0x0000002700277308 */ /* 0x000ea20000000800 */
[C---:B---3--:R-:W-:Y:S01]  /*4040*/  FADD.FTZ R8, R86.reuse, R9 ;  /* 0x0000000956087221 */ /* 0x048fe20000010000 */
[----:B------:R-:W-:Y:S01]  /*4050*/  F2FP.BF16.F32.PACK_AB R10, R86, R35 ;  /* 0x00000023560a723e */ /* 0x000fe200000010ff */
[----:B-1----:R-:W-:-:S05]  /*4060*/  IMAD.MOV.U32 R96, RZ, RZ, R135 ;  /* 0x000000ffff607224 */ /* 0x002fca00078e0087 */
[----:B------:R-:W1:Y:S01]  /*4070*/  MUFU.EX2 R102, R102 ;  /* 0x0000006600667308 */ /* 0x000e620000000800 */
[----:B----4-:R-:W-:-:S07]  /*4080*/  FADD.FTZ R9, R29, R0 ;  /* 0x000000001d097221 */ /* 0x010fce0000010000 */
[----:B------:R-:W3:Y:S01]  /*4090*/  MUFU.EX2 R94, R94 ;  /* 0x0000005e005e7308 */ /* 0x000ee20000000800 */
[----:B--2---:R-:W-:Y:S01]  /*40a0*/  FADD.FTZ R11, R39, R8 ;  /* 0x00000008270b7221 */ /* 0x004fe20000010000 */
[----:B------:R-:W-:-:S06]  /*40b0*/  F2FP.BF16.F32.PACK_AB R8, R82, R33 ;  /* 0x000000215208723e */ /* 0x000fcc00000010ff */
[----:B------:R-:W2:Y:S01]  /*40c0*/  MUFU.EX2 R104, R104 ;  /* 0x0000006800687308 */ /* 0x000ea20000000800 */
[----:B-1----:R-:W-:-:S07]  /*40d0*/  FADD.FTZ R9, R102, R9 ;  /* 0x0000000966097221 */ /* 0x002fce0000010000 */
[----:B------:R-:W-:Y:S01]  /*40e0*/  MUFU.EX2 R20, R20 ;  /* 0x0000001400147308 */ /* 0x000fe20000000800 */
[----:B---3--:R-:W-:Y:S01]  /*40f0*/  FADD.FTZ R21, R94, R11 ;  /* 0x0000000b5e157221 */ /* 0x008fe20000010000 */
[----:B------:R-:W-:Y:S02]  /*4100*/  F2FP.BF16.F32.PACK_AB R11, R102, R29 ;  /* 0x0000001d660b723e */ /* 0x000fe400000010ff */
[----:B------:R-:W-:Y:S02]  /*4110*/  F2FP.BF16.F32.PACK_AB R12, R94, R39 ;  /* 0x000000275e0c723e */ /* 0x000fe400000010ff */
[----:B------:R-:W-:Y:S02]  /*4120*/  MOV R102, R135 ;  /* 0x0000008700667202 */ /* 0x000fe40000000f00 */
[----:B------:R-:W1:Y:S01]  /*4130*/  MUFU.EX2 R3, R3 ;  /* 0x0000000300037308 */ /* 0x000e620000000800 */
[----:B--2---:R-:W-:Y:S01]  /*4140*/  FADD.FTZ R0, R104, R9 ;  /* 0x0000000968007221 */ /* 0x004fe20000010000 */
[----:B------:R-:W-:-:S02]  /*4150*/  F2FP.BF16.F32.PACK_AB R9, R27, R44 ;  /* 0x0000002c1b09723e */ /* 0x000fc400000010ff */
[----:B------:R-:W-:-:S03]  /*4160*/  MOV R94, R135 ;  /* 0x00000087005e7202 */ /* 0x000fc60000000f00 */
[----:B------:R2:W-:Y:S01]  /*4170*/  STSM.16.M88.4 [R18+0x6000], R8 ;  /* 0x0060000812007844 */ /* 0x0005e20000000200 */
[----:B------:R3:W4:Y:S08]  /*4180*/  MUFU.EX2 R31, R106 ;  /* 0x0000006a001f7308 */ /* 0x0007300000000800 */
[----:B------:R-:W-:Y:S01]  /*4190*/  MUFU.EX2 R42, R42 ;  /* 0x0000002a002a7308 */ /* 0x000fe20000000800 */
[----:B-1----:R-:W-:Y:S01]  /*41a0*/  F2FP.BF16.F32.PACK_AB R14, R3, R20 ;  /* 0x00000014030e723e */ /* 0x002fe200000010ff */
[----:B------:R-:W-:Y:S01]  /*41b0*/  FADD.FTZ R20, R20, R21 ;  /* 0x0000001514147221 */ /* 0x000fe20000010000 */
[----:B---3--:R-:W-:-:S03]  /*41c0*/  IMAD.MOV.U32 R106, RZ, RZ, R135 ;  /* 0x000000ffff6a7224 */ /* 0x008fc600078e0087 */
[----:B0-----:R-:W-:Y:S01]  /*41d0*/  FADD.FTZ R5, R3, R20 ;  /* 0x0000001403057221 */ /* 0x001fe20000010000 */
[----:B------:R-:W-:Y:S01]  /*41e0*/  VIADD R3, R88, 0xfffffffe ;  /* 0xfffffffe58037836 */ /* 0x000fe20000000000 */
[----:B------:R-:W0:Y:S01]  /*41f0*/  MUFU.EX2 R49, R49 ;  /* 0x0000003100317308 */ /* 0x000e220000000800 */
[C---:B----4-:R-:W-:Y:S01]  /*4200*/  F2FP.BF16.F32.PACK_AB R13, R31.reuse, R104 ;  /* 0x000000681f0d723e */ /* 0x050fe200000010ff */
[----:B------:R-:W-:Y:S01]  /*4210*/  FADD.FTZ R25, R31, R0 ;  /* 0x000000001f197221 */ /* 0x000fe20000010000 */
[--C-:B------:R-:W-:Y:S01]  /*4220*/  IMAD.MOV.U32 R104, RZ, RZ, R135.reuse ;  /* 0x000000ffff687224 */ /* 0x100fe200078e0087 */
[----:B------:R-:W-:Y:S01]  /*4230*/  ISETP.GE.AND P1, PT, R3, R22, PT ;  /* 0x000000160300720c */ /* 0x000fe20003f26270 */
[----:B------:R-:W-:Y:S01]  /*4240*/  IMAD.MOV.U32 R88, RZ, RZ, R135 ;  /* 0x000000ffff587224 */ /* 0x000fe200078e0087 */
[----:B0-----:R-:W-:Y:S01]  /*4250*/  F2FP.BF16.F32.PACK_AB R15, R49, R42 ;  /* 0x0000002a310f723e */ /* 0x001fe200000010ff */
[----:B------:R-:W-:-:S04]  /*4260*/  FADD.FTZ R42, R42, R25 ;  /* 0x000000192a2a7221 */ /* 0x000fc80000010000 */
[----:B------:R2:W-:Y:S01]  /*4270*/  STSM.16.M88.4 [R17+0x6000], R12 ;  /* 0x0060000c11007844 */ /* 0x0005e20000000200 */
[----:B------:R-:W-:Y:S01]  /*4280*/  FADD.FTZ R6, R49, R42 ;  /* 0x0000002a31067221 */ /* 0x000fe20000010000 */
[----:B------:R0:W-:Y:S06]  /*4290*/  MEMBAR.ALL.CTA ;  /* 0x0000000000007992 */ /* 0x0001ec0000008000 */
[----:B0-----:R-:W0:Y:S02]  /*42a0*/  FENCE.VIEW.ASYNC.S ;  /* 0x00000000000073c6 */ /* 0x001e240000000000 */
[----:B0-----:R-:W-:Y:S01]  /*42b0*/  NOP ;  /* 0x0000000000007918 */ /* 0x001fe20000000000 */
[----:B------:R-:W-:Y:S05]  /*42c0*/  @!P1 BRA `(.L_x_10183) ;  /* 0x0000002800a09947 */ /* 0x000fea0003800000 */
[----:B------:R-:W-:Y:S01]  /*42d0*/  IMAD.MOV.U32 R4, RZ, RZ, R78 ;  /* 0x000000ffff047224 */ /* 0x000fe200078e004e */
[----:B------:R-:W-:Y:S01]  /*42e0*/  MOV R0, R47 ;  /* 0x0000002f00007202 */ /* 0x000fe20000000f00 */
        /* <DEDUP_REMOVED lines=26> */
[----:B------:R-:W-:-:S05]  /*4490*/  ULDC UR10, c[0x0][0x9d8] ;  /* 0x00027600000a7ab9 */ /* 0x000fca0000000800 */
.L_x_10194:
[----:B------:R-:W-:Y:S01]  /*44a0*/  ISETP.NE.AND P2, PT, RZ, UR40, PT ;  /* 0x00000028ff007c0c */ /* 0x000fe2000bf45270 */
[----:B------:R-:W-:-:S04]  /*44b0*/  UISETP.NE.AND UP0, UPT, UR11, 0x1, UPT ;  /* 0x000000010b00788c */ /* 0x000fc8000bf05270 */
[----:B------:R-:W-:-:S06]  /*44c0*/  USEL UR6, URZ, 0x1, UP0 ;  /* 0x000000013f067887 */ /* 0x000fcc0008000000 */
[----:B------:R-:W-:Y:S02]  /*44d0*/  LOP3.LUT R2, R7, UR6, RZ, 0x3c, !PT ;  /* 0x0000000607027c12 */ /* 0x000fe4000f8e3cff */
[----:B------:R-:W-:Y:S05]  /*44e0*/  @P2 BRA `(.L_x_10184) ;  /* 0x0000000000342947 */ /* 0x000fea0003800000 */
[----:B------:R-:W-:Y:S05]  /*44f0*/  @!P0 BRA `(.L_x_10185) ;  /* 0x0000000000048947 */ /* 0x000fea0003800000 */
[----:B------:R-:W-:Y:S01]  /*4500*/  BPT.TRAP 0x1 ;  /* 0x000000040000795c */ /* 0x000fe20000300000 */
.L_x_10185:
[----:B------:R-:W-:Y:S01]  /*4510*/  UIADD3 UR6, UR11, 0x1, URZ ;  /* 0x000000010b067890 */ /* 0x000fe2000fffe03f */
[----:B--2---:R-:W-:-:S03]  /*4520*/  SHF.L.U32 R8, R2, 0x1f, RZ ;  /* 0x0000001f02087819 */ /* 0x004fc600000006ff */
[----:B------:R-:W-:-:S04]  /*4530*/  UISETP.NE.AND UP0, UPT, UR6, 0x2, UPT ;  /* 0x000000020600788c */ /* 0x000fc8000bf05270 */
[----:B------:R-:W-:-:S04]  /*4540*/  USEL UR6, UR6, URZ, UP0 ;  /* 0x0000003f06067287 */ /* 0x000fc80008000000 */
[----:B------:R-:W-:-:S09]  /*4550*/  ULEA UR6, UR6, UR41, 0x3 ;  /* 0x0000002906067291 */ /* 0x000fd2000f8e183f */
[----:B------:R0:W1:Y:S01]  /*4560*/  SYNCS.PHASECHK.TRANS64.TRYWAIT P1, [UR6+0x2d830], R8 ;  /* 0x02d83008ff0075a7 */ /* 0x0000620008020146 */
[----:B------:R-:W-:Y:S05]  /*4570*/  @!P0 BRA `(.L_x_10186) ;  /* 0x0000000000048947 */ /* 0x000fea0003800000 */
[----:B------:R-:W-:Y:S01]  /*4580*/  BPT.TRAP 0x1 ;  /* 0x000000040000795c */ /* 0x000fe20000300000 */
.L_x_10186:
[----:B-1----:R-:W-:Y:S05]  /*4590*/  @P1 BRA `(.L_x_10184) ;  /* 0x0000000000081947 */ /* 0x002fea0003800000 */
[----:B------:R-:W1:Y:S02]  /*45a0*/  SYNCS.PHASECHK.TRANS64.TRYWAIT P1, [UR6+0x2d830], R8 ;  /* 0x02d83008ff0075a7 */ /* 0x000e640008020146 */
[----:B-1----:R-:W-:Y:S05]  /*45b0*/  @!P1 BRA `(.L_x_10187) ;  /* 0x000000b000d89947 */ /* 0x002fea0003800000 */
.L_x_10184:
[----:B-12---:R-:W1:Y:S01]  /*45c0*/  S2R R9, SR_TID.X ;  /* 0x0000000000097919 */ /* 0x006e620000002100 */
[----:B------:R-:W-:Y:S01]  /*45d0*/  UIADD3 UR38, UR11, 0x1, URZ ;  /* 0x000000010b267890 */ /* 0x000fe2000fffe03f */
[----:B------:R-:W-:Y:S01]  /*45e0*/  UMOV UR7, 0x80000020 ;  /* 0x8000002000077882 */ /* 0x000fe20000000000 */
[----:B------:R-:W-:Y:S02]  /*45f0*/  UMOV UR32, UR8 ;  /* 0x0000000800207c82 */ /* 0x000fe40008000000 */
[----:B------:R-:W-:Y:S01]  /*4600*/  UISETP.NE.AND UP0, UPT, UR38, 0x2, UPT ;  /* 0x000000022600788c */ /* 0x000fe2000bf05270 */
[----:B------:R-:W-:Y:S01]  /*4610*/  UMOV UR33, UR9 ;  /* 0x0000000900217c82 */ /* 0x000fe20008000000 */
[----:B------:R-:W-:Y:S02]  /*4620*/  UMOV UR35, 0x80000020 ;  /* 0x8000002000237882 */ /* 0x000fe40000000000 */
[----:B------:R-:W-:Y:S01]  /*4630*/  USEL UR38, UR38, URZ, UP0 ;  /* 0x0000003f26267287 */ /* 0x000fe20008000000 */
[----:B------:R-:W-:Y:S01]  /*4640*/  UMOV UR15, 0x80000020 ;  /* 0x80000020000f7882 */ /* 0x000fe20000000000 */
[----:B------:R-:W-:-:S02]  /*4650*/  UMOV UR19, 0x80000020 ;  /* 0x8000002000137882 */ /* 0x000fc40000000000 */
[----:B------:R-:W-:Y:S01]  /*4660*/  UIMAD UR6, UR38, 0x600, UR28 ;  /* 0x00000600260678a4 */ /* 0x000fe2000f8e021c */
[----:B------:R-:W-:Y:S01]  /*4670*/  UMOV UR23, 0x80000020 ;  /* 0x8000002000177882 */ /* 0x000fe20000000000 */
[----:B------:R-:W-:Y:S02]  /*4680*/  UMOV UR27, 0x80000020 ;  /* 0x80000020001b7882 */ /* 0x000fe40000000000 */
[----:B------:R-:W-:Y:S02]  /*4690*/  UIADD3 UR34, UR6, 0x2, URZ ;  /* 0x0000000206227890 */ /* 0x000fe4000fffe03f */
[----:B------:R-:W-:Y:S02]  /*46a0*/  UIADD3 UR14, UR6, 0x200, URZ ;  /* 0x00000200060e7890 */ /* 0x000fe4000fffe03f */
[----:B------:R-:W-:Y:S02]  /*46b0*/  UIADD3 UR18, UR6, 0x202, URZ ;  /* 0x0000020206127890 */ /* 0x000fe4000fffe03f */
[----:B------:R-:W-:-:S02]  /*46c0*/  UIADD3 UR22, UR6, 0x400, URZ ;  /* 0x0000040006167890 */ /* 0x000fc4000fffe03f */
        /* <DEDUP_REMOVED lines=25> */
.L_x_10189:
[----:B------:R-:W-:Y:S01]  /*4860*/  ULEA UR6, UR11, UR41, 0x3 ;  /* 0x000000290b067291 */ /* 0x000fe2000f8e183f */
[----:B------:R-:W-:-:S08]  /*4870*/  SHF.L.U32 R7, R7, 0x1f, RZ ;  /* 0x0000001f07077819 */ /* 0x000fd000000006ff */
[----:B------:R0:W1:Y:S01]  /*4880*/  SYNCS.PHASECHK.TRANS64.TRYWAIT P1, [UR6+0x2d850], R7 ;  /* 0x02d85007ff0075a7 */ /* 0x0000620008020146 */
[----:B------:R-:W-:Y:S05]  /*4890*/  @!P0 BRA `(.L_x_10190) ;  /* 0x0000000000048947 */ /* 0x000fea0003800000 */
[----:B------:R-:W-:Y:S01]  /*48a0*/  BPT.TRAP 0x1 ;  /* 0x000000040000795c */ /* 0x000fe20000300000 */
.L_x_10190:
[----:B-1----:R-:W-:Y:S05]  /*48b0*/  @P1 BRA `(.L_x_10188) ;  /* 0x0000000000081947 */ /* 0x002fea0003800000 */
[----:B------:R-:W1:Y:S02]  /*48c0*/  SYNCS.PHASECHK.TRANS64.TRYWAIT P1, [UR6+0x2d850], R7 ;  /* 0x02d85007ff0075a7 */ /* 0x000e640008020146 */
[----:B-1----:R-:W-:Y:S05]  /*48d0*/  @!P1 BRA `(.L_x_10191) ;  /* 0x000000b000289947 */ /* 0x002fea0003800000 */
.L_x_10188:
[----:B------:R-:W-:Y:S01]  /*48e0*/  UIADD3 UR6, UR41, 0x400, URZ ;  /* 0x0000040029067890 */ /* 0x000fe2000fffe03f */
[----:B------:R-:W-:Y:S01]  /*48f0*/  WARPGROUP.ARRIVE ;  /* 0x00000000000079c5 */ /* 0x000fe20000000000 */
[----:B------:R-:W-:-:S05]  /*4900*/  ULOP3.LUT UR7, UR39, 0x10000, URZ, 0xfc, !UPT ;  /* 0x0001000027077892 */ /* 0x000fca000f8efc3f */
[----:B------:R-:W1:Y:S01]  /*4910*/  S2R R9, SR_TID.X ;  /* 0x0000000000097919 */ /* 0x000e620000002100 */
[----:B------:R-:W-:Y:S01]  /*4920*/  USHF.R.U32.HI UR6, URZ, 0x4, UR6 ;  /* 0x000000043f067899 */ /* 0x000fe20008011606 */
[----:B------:R-:W-:Y:S01]  /*4930*/  UMOV UR33, 0x40000040 ;  /* 0x4000004000217882 */ /* 0x000fe20000000000 */
[----:B------:R-:W-:Y:S02]  /*4940*/  UMOV UR35, 0x80000020 ;  /* 0x8000002000237882 */ /* 0x000fe40000000000 */
[----:B------:R-:W-:Y:S01]  /*4950*/  ULOP3.LUT UR6, UR6, 0x3fff, URZ, 0xc0, !UPT ;  /* 0x00003fff06067892 */ /* 0x000fe2000f8ec03f */
[----:B------:R-:W-:-:S03]  /*4960*/  UMOV UR32, UR7 ;  /* 0x0000000700207c82 */ /* 0x000fc60008000000 */
        /* <DEDUP_REMOVED lines=8> */
[----:B-1----:R-:W-:Y:S02]  /*49f0*/  SHF.R.U32.HI R8, RZ, 0x7, R9 ;  /* 0x00000007ff087819 */ /* 0x002fe40000011609 */
[----:B------:R-:W-:-:S03]  /*4a00*/  ISETP.GE.U32.AND P1, PT, R9, 0x180, PT ;  /* 0x000001800900780c */ /* 0x000fc60003f26070 */
[----:B0-----:R-:W-:-:S05]  /*4a10*/  VIADD R7, R8, 0x9 ;  /* 0x0000000908077836 */ /* 0x001fca0000000000 */
[----:B------:R-:W-:Y:S01]  /*4a20*/  SEL R7, R7, 0x9, !P1 ;  /* 0x0000000907077807 */ /* 0x000fe20004800000 */
        /* <DEDUP_REMOVED lines=49> */
.L_x_10192:
        /* <DEDUP_REMOVED lines=106> */
[----:B------:R0:W3:Y:S01]  /*53e0*/  MUFU.TANH R49, R72 ;  /* 0x0000004800317308 */ /* 0x0000e20000002400 */
[----:B-1----:R-:W-:-:S07]  /*53f0*/  FMNMX.FTZ R61, R45, R61, !PT ;  /* 0x0000003d2d3d7209 */ /* 0x002fce0007810000 */
[----:B------:R1:W4:Y:S01]  /*5400*/  MUFU.TANH R52, R73 ;  /* 0x0000004900347308 */ /* 0x0003220000002400 */
[----:B--2---:R-:W-:Y:S01]  /*5410*/  FMNMX.FTZ R64, R48, R61, !PT ;  /* 0x0000003d30407209 */ /* 0x004fe20007810000 */
[----:B0-----:R-:W-:Y:S01]  /*5420*/  FMUL.FTZ R72, R75, UR10 ;  /* 0x0000000a4b487c20 */ /* 0x001fe20008410000 */
[----:B------:R-:W-:-:S05]  /*5430*/  FMUL.FTZ R75, R82, UR10 ;  /* 0x0000000a524b7c20 */ /* 0x000fca0008410000 */
[----:B------:R0:W2:Y:S01]  /*5440*/  MUFU.TANH R53, R76 ;  /* 0x0000004c00357308 */ /* 0x0000a20000002400 */
[----:B---3--:R-:W-:Y:S01]  /*5450*/  FMNMX.FTZ R64, R49, R64, !PT ;  /* 0x0000004031407209 */ /* 0x008fe20007810000 */
[----:B-1----:R-:W-:-:S06]  /*5460*/  FMUL.FTZ R73, R78, UR10 ;  /* 0x0000000a4e497c20 */ /* 0x002fcc0008410000 */
[----:B------:R1:W3:Y:S01]  /*5470*/  MUFU.TANH R56, R77 ;  /* 0x0000004d00387308 */ /* 0x0002e20000002400 */
[----:B----4-:R-:W-:Y:S01]  /*5480*/  FMNMX.FTZ R65, R52, R64, !PT ;  /* 0x0000004034417209 */ /* 0x010fe20007810000 */
[----:B0-----:R-:W-:-:S06]  /*5490*/  FMUL.FTZ R76, R83, UR10 ;  /* 0x0000000a534c7c20 */ /* 0x001fcc0008410000 */
[----:B------:R-:W0:Y:S01]  /*54a0*/  MUFU.TANH R57, R80 ;  /* 0x0000005000397308 */ /* 0x000e220000002400 */
[----:B--2---:R-:W-:Y:S01]  /*54b0*/  FMNMX.FTZ R65, R53, R65, !PT ;  /* 0x0000004135417209 */ /* 0x004fe20007810000 */
[----:B-1----:R-:W-:-:S06]  /*54c0*/  FMUL.FTZ R77, R86, UR10 ;  /* 0x0000000a564d7c20 */ /* 0x002fcc0008410000 */
[----:B------:R-:W1:Y:S01]  /*54d0*/  MUFU.TANH R60, R81 ;  /* 0x00000051003c7308 */ /* 0x000e620000002400 */
[----:B---3--:R-:W-:-:S07]  /*54e0*/  FMNMX.FTZ R65, R56, R65, !PT ;  /* 0x0000004138417209 */ /* 0x008fce0007810000 */
        /* <DEDUP_REMOVED lines=8> */
[----:B------:R-:W-:-:S04]  /*5570*/  FMUL.FTZ R65, R47, UR10 ;  /* 0x0000000a2f417c20 */ /* 0x000fc80008410000 */
[----:B------:R-:W0:Y:S02]  /*5580*/  SHFL.BFLY PT, R69, R68, 0x2, 0x1f ;  /* 0x0c401f0044457f89 */ /* 0x000e2400000e0000 */
[----:B------:R-:W3:Y:S08]  /*5590*/  MUFU.TANH R13, R13 ;  /* 0x0000000d000d7308 */ /* 0x000ef00000002400 */
[----:B------:R-:W4:Y:S08]  /*55a0*/  MUFU.TANH R14, R14 ;  /* 0x0000000e000e7308 */ /* 0x000f300000002400 */
        /* <DEDUP_REMOVED lines=10> */
[----:B--2---:R-:W-:Y:S01]  /*5650*/  FMNMX.FTZ R68, R10, R68, !PT ;  /* 0x000000440a447209 */ /* 0x004fe20007810000 */
[----:B------:R-:W-:-:S03]  /*5660*/  FADD.FTZ R80, -R47, R0 ;  /* 0x000000002f507221 */ /* 0x000fc60000010100 */
[----:B---3--:R-:W-:-:S03]  /*5670*/  FMNMX.FTZ R68, R13, R68, !PT ;  /* 0x000000440d447209 */ /* 0x008fc60007810000 */
[----:B------:R-:W2:Y:S01]  /*5680*/  MUFU.TANH R46, R46 ;  /* 0x0000002e002e7308 */ /* 0x000ea20000002400 */
[----:B----4-:R-:W-:-:S04]  /*5690*/  FMNMX.FTZ R68, R14, R68, !PT ;  /* 0x000000440e447209 */ /* 0x010fc80007810000 */
[----:B-----5:R-:W-:-:S03]  /*56a0*/  FMNMX.FTZ R68, R21, R68, !PT ;  /* 0x0000004415447209 */ /* 0x020fc60007810000 */
[----:B------:R-:W3:Y:S01]  /*56b0*/  MUFU.TANH R65, R65 ;  /* 0x0000004100417308 */ /* 0x000ee20000002400 */
[----:B0-----:R-:W-:-:S04]  /*56c0*/  FMNMX.FTZ R68, R24, R68, !PT ;  /* 0x0000004418447209 */ /* 0x001fc80007810000 */
[----:B------:R-:W-:-:S03]  /*56d0*/  FMNMX.FTZ R68, R38, R68, !PT ;  /* 0x0000004426447209 */ /* 0x000fc60007810000 */
[----:B------:R-:W0:Y:S01]  /*56e0*/  MUFU.TANH R50, R50 ;  /* 0x0000003200327308 */ /* 0x000e220000002400 */
[----:B------:R-:W-:-:S04]  /*56f0*/  FMNMX.FTZ R68, R39, R68, !PT ;  /* 0x0000004427447209 */ /* 0x000fc80007810000 */
[----:B------:R-:W-:-:S03]  /*5700*/  FMNMX.FTZ R69, R42, R68, !PT ;  /* 0x000000442a457209 */ /* 0x000fc60007810000 */
[----:B------:R-:W4:Y:S01]  /*5710*/  MUFU.TANH R51, R51 ;  /* 0x0000003300337308 */ /* 0x000f220000002400 */
[----:B-1----:R-:W-:-:S07]  /*5720*/  FMNMX.FTZ R69, R43, R69, !PT ;  /* 0x000000452b457209 */ /* 0x002fce0007810000 */
[----:B------:R-:W1:Y:S08]  /*5730*/  MUFU.TANH R54, R54 ;  /* 0x0000003600367308 */ /* 0x000e700000002400 */
[----:B------:R2:W-:Y:S08]  /*5740*/  MUFU.TANH R68, R70 ;  /* 0x0000004600447308 */ /* 0x0005f00000002400 */
[----:B------:R-:W5:Y:S01]  /*5750*/  MUFU.TANH R55, R55 ;  /* 0x0000003700377308 */ /* 0x000f620000002400 */
[----:B--2---:R-:W-:-:S04]  /*5760*/  FMNMX.FTZ R70, R46, R69, !PT ;  /* 0x000000452e467209 */ /* 0x004fc80007810000 */
[----:B---3--:R-:W-:-:S03]  /*5770*/  FMNMX.FTZ R70, R65, R70, !PT ;  /* 0x0000004641467209 */ /* 0x008fc60007810000 */
[----:B------:R-:W2:Y:S08]  /*5780*/  MUFU.TANH R58, R58 ;  /* 0x0000003a003a7308 */ /* 0x000eb00000002400 */
[----:B------:R0:W-:Y:S08]  /*5790*/  MUFU.TANH R69, R71 ;  /* 0x0000004700457308 */ /* 0x0001f00000002400 */
[----:B------:R-:W3:Y:S01]  /*57a0*/  MUFU.TANH R59, R59 ;  /* 0x0000003b003b7308 */ /* 0x000ee20000002400 */
[----:B0-----:R-:W-:-:S04]  /*57b0*/  FMNMX.FTZ R71, R50, R70, !PT ;  /* 0x0000004632477209 */ /* 0x001fc80007810000 */
[----:B----4-:R-:W-:-:S03]  /*57c0*/  FMNMX.FTZ R71, R51, R71, !PT ;  /* 0x0000004733477209 */ /* 0x010fc60007810000 */
[----:B------:R-:W0:Y:S01]  /*57d0*/  MUFU.TANH R62, R62 ;  /* 0x0000003e003e7308 */ /* 0x000e220000002400 */
[----:B-1----:R-:W-:-:S04]  /*57e0*/  FMNMX.FTZ R71, R54, R71, !PT ;  /* 0x0000004736477209 */ /* 0x002fc80007810000 */
[----:B-----5:R-:W-:-:S03]  /*57f0*/  FMNMX.FTZ R71, R55, R71, !PT ;  /* 0x0000004737477209 */ /* 0x020fc60007810000 */
[----:B------:R-:W1:Y:S01]  /*5800*/  MUFU.TANH R63, R63 ;  /* 0x0000003f003f7308 */ /* 0x000e620000002400 */
[----:B--2---:R-:W-:-:S04]  /*5810*/  FMNMX.FTZ R71, R58, R71, !PT ;  /* 0x000000473a477209 */ /* 0x004fc80007810000 */
[----:B---3--:R-:W-:-:S03]  /*5820*/  FMNMX.FTZ R71, R59, R71, !PT ;  /* 0x000000473b477209 */ /* 0x008fc60007810000 */
[----:B------:R-:W2:Y:S01]  /*5830*/  MUFU.TANH R66, R66 ;  /* 0x0000004200427308 */ /* 0x000ea20000002400 */
[----:B0-----:R-:W-:-:S07]  /*5840*/  FMNMX.FTZ R71, R62, R71, !PT ;  /* 0x000000473e477209 */ /* 0x001fce0007810000 */
[----:B------:R-:W0:Y:S01]  /*5850*/  MUFU.TANH R67, R67 ;  /* 0x0000004300437308 */ /* 0x000e220000002400 */
[----:B-1----:R-:W-:-:S07]  /*5860*/  FMNMX.FTZ R71, R63, R71, !PT ;  /* 0x000000473f477209 */ /* 0x002fce0007810000 */
[----:B------:R1:W3:Y:S01]  /*5870*/  MUFU.TANH R70, R74 ;  /* 0x0000004a00467308 */ /* 0x0002e20000002400 */
[----:B--2---:R-:W-:-:S07]  /*5880*/  FMNMX.FTZ R71, R66, R71, !PT ;  /* 0x0000004742477209 */ /* 0x004fce0007810000 */
[----:B------:R-:W2:Y:S01]  /*5890*/  MUFU.TANH R72, R72 ;  /* 0x0000004800487308 */ /* 0x000ea20000002400 */
[----:B0-----:R-:W-:Y:S01]  /*58a0*/  FMNMX.FTZ R71, R67, R71, !PT ;  /* 0x0000004743477209 */ /* 0x001fe20007810000 */
[----:B-1----:R-:W-:Y:S01]  /*58b0*/  FMUL.FTZ R74, R79, UR10 ;  /* 0x0000000a4f4a7c20 */ /* 0x002fe20008410000 */
[----:B------:R-:W-:Y:S02]  /*58c0*/  FMUL.FTZ R79, R87, UR10 ;  /* 0x0000000a574f7c20 */ /* 0x000fe40008410000 */
[----:B------:R-:W-:-:S03]  /*58d0*/  FMNMX.FTZ R71, R68, R71, !PT ;  /* 0x0000004744477209 */ /* 0x000fc60007810000 */
[----:B------:R-:W0:Y:S01]  /*58e0*/  MUFU.TANH R73, R73 ;  /* 0x0000004900497308 */ /* 0x000e220000002400 */
[----:B------:R-:W-:-:S04]  /*58f0*/  FMNMX.FTZ R71, R69, R71, !PT ;  /* 0x0000004745477209 */ /* 0x000fc80007810000 */
[----:B---3--:R-:W-:-:S03]  /*5900*/  FMNMX.FTZ R71, R70, R71, !PT ;  /* 0x0000004746477209 */ /* 0x008fc60007810000 */
        /* <DEDUP_REMOVED lines=15> */
[----:B0-----:R-:W-:Y:S02]  /*5a00*/  FMNMX.FTZ R78, R78, R71, !PT ;  /* 0x000000474e4e7209 */ /* 0x001fe40007810000 */
[----:B------:R-:W0:Y:S03]  /*5a10*/  LDC R71, c[0x0][0x988] ;  /* 0x00026200ff477b82 */ /* 0x000e260000000800 */
[----:B------:R-:W-:Y:S01]  /*5a20*/  FADD.FTZ R81, -R78, R4 ;  /* 0x000000044e517221 */ /* 0x000fe20000010100 */
[-C--:B0-----:R-:W-:Y:S01]  /*5a30*/  FMUL.FTZ R0, R47, R71.reuse ;  /* 0x000000472f007220 */ /* 0x081fe20000410000 */
        /* <DEDUP_REMOVED lines=68> */
[-CC-:B------:R-:W-:Y:S01]  /*5e80*/  FFMA.FTZ R74, R74, R71.reuse, -R64.reuse ;  /* 0x000000474a4a7223 */ /* 0x180fe20000010840 */
[-CC-:B------:R-:W-:Y:S01]  /*5e90*/  FFMA.FTZ R75, R75, R71.reuse, -R64.reuse ;  /* 0x000000474b4b7223 */ /* 0x180fe20000010840 */
[-CC-:B------:R-:W-:Y:S01]  /*5ea0*/  FFMA.FTZ R76, R76, R71.reuse, -R64.reuse ;  /* 0x000000474c4c7223 */ /* 0x180fe20000010840 */
[-CC-:B------:R-:W-:Y:S01]  /*5eb0*/  FFMA.FTZ R77, R77, R71.reuse, -R64.reuse ;  /* 0x000000474d4d7223 */ /* 0x180fe20000010840 */
[----:B------:R-:W-:Y:S01]  /*5ec0*/  FFMA.FTZ R64, R79, R71, -R64 ;  /* 0x000000474f407223 */ /* 0x000fe20000010840 */
        /* <DEDUP_REMOVED lines=126> */
.L_x_10193:
[----:B------:R-:W-:Y:S01]  /*66b0*/  ULEA UR6, UR11, UR41, 0x3 ;  /* 0x000000290b067291 */ /* 0x000fe2000f8e183f */
[----:B------:R-:W-:Y:S01]  /*66c0*/  F2FP.BF16.F32.PACK_AB R9, R10, R9 ;  /* 0x000000090a09723e */ /* 0x000fe200000010ff */
[-C--:B------:R-:W-:Y:S01]  /*66d0*/  FMUL.FTZ R88, R88, R4.reuse ;  /* 0x0000000458587220 */ /* 0x080fe20000410000 */
[----:B------:R-:W-:Y:S01]  /*66e0*/  F2FP.BF16.F32.PACK_AB R10, R12, R11 ;  /* 0x0000000b0c0a723e */ /* 0x000fe200000010ff */
[----:B------:R-:W-:Y:S01]  /*66f0*/  UIADD3 UR6, UR6, 0x2d860, URZ ;  /* 0x0002d86006067890 */ /* 0x000fe2000fffe03f */
[----:B------:R-:W-:Y:S01]  /*6700*/  F2FP.BF16.F32.PACK_AB R8, R8, R7 ;  /* 0x000000070808723e */ /* 0x000fe200000010ff */
[----:B------:R-:W-:Y:S01]  /*6710*/  UMOV UR11, UR38 ;  /* 0x00000026000b7c82 */ /* 0x000fe20008000000 */
[----:B------:R-:W-:Y:S01]  /*6720*/  F2FP.BF16.F32.PACK_AB R11, R14, R13 ;  /* 0x0000000d0e0b723e */ /* 0x000fe200000010ff */
[----:B------:R-:W-:Y:S01]  /*6730*/  UPRMT UR6, UR42, 0x654, UR6 ;  /* 0x000006542a067896 */ /* 0x000fe20008000006 */
[----:B------:R-:W-:Y:S01]  /*6740*/  F2FP.BF16.F32.PACK_AB R12, R20, R15 ;  /* 0x0000000f140c723e */ /* 0x000fe200000010ff */
[-C--:B------:R-:W-:Y:S01]  /*6750*/  FMUL.FTZ R89, R89, R4.reuse ;  /* 0x0000000459597220 */ /* 0x080fe20000410000 */
[----:B------:R-:W-:Y:S01]  /*6760*/  F2FP.BF16.F32.PACK_AB R13, R24, R21 ;  /* 0x00000015180d723e */ /* 0x000fe200000010ff */
[-C--:B------:R-:W-:Y:S01]  /*6770*/  FMUL.FTZ R92, R92, R4.reuse ;  /* 0x000000045c5c7220 */ /* 0x080fe20000410000 */
[----:B------:R-:W-:Y:S01]  /*6780*/  F2FP.BF16.F32.PACK_AB R14, R26, R25 ;  /* 0x000000191a0e723e */ /* 0x000fe200000010ff */
[----:B------:R-:W-:Y:S01]  /*6790*/  FMUL.FTZ R93, R93, R4 ;  /* 0x000000045d5d7220 */ /* 0x000fe20000410000 */
[----:B------:R-:W-:Y:S01]  /*67a0*/  F2FP.BF16.F32.PACK_AB R15, R39, R38 ;  /* 0x00000026270f723e */ /* 0x000fe200000010ff */
[----:B------:R-:W-:Y:S01]  /*67b0*/  FMUL.FTZ R96, R96, R4 ;  /* 0x0000000460607220 */ /* 0x000fe20000410000 */
[----:B------:R-:W-:Y:S01]  /*67c0*/  F2FP.BF16.F32.PACK_AB R24, R28, R27 ;  /* 0x0000001b1c18723e */ /* 0x000fe200000010ff */
[----:B------:R-:W-:Y:S01]  /*67d0*/  SYNCS.ARRIVE.TRANS64.RED.A1T0 RZ, [UR6], RZ ;  /* 0x000000ffffff79a7 */ /* 0x000fe20008100406 */
[----:B------:R-:W-:Y:S01]  /*67e0*/  F2FP.BF16.F32.PACK_AB R25, R43, R42 ;  /* 0x0000002a2b19723e */ /* 0x000fe200000010ff */
[----:B------:R0:W-:Y:S01]  /*67f0*/  STSM.16.M88.4 [R16+0x21800], R8 ;  /* 0x0218000810007844 */ /* 0x0001e20000000200 */
[----:B------:R-:W-:Y:S01]  /*6800*/  F2FP.BF16.F32.PACK_AB R26, R30, R29 ;  /* 0x0000001d1e1a723e */ /* 0x000fe200000010ff */
[----:B------:R-:W-:Y:S01]  /*6810*/  FMUL.FTZ R97, R97, R4 ;  /* 0x0000000461617220 */ /* 0x000fe20000410000 */
[----:B------:R-:W-:Y:S01]  /*6820*/  F2FP.BF16.F32.PACK_AB R27, R65, R46 ;  /* 0x0000002e411b723e */ /* 0x000fe200000010ff */
[----:B------:R1:W-:Y:S01]  /*6830*/  STSM.16.M88.4 [R23], R12 ;  /* 0x0000000c17007844 */ /* 0x0003e20000000200 */
[----:B------:R-:W-:Y:S01]  /*6840*/  F2FP.BF16.F32.PACK_AB R28, R32, R31 ;  /* 0x0000001f201c723e */ /* 0x000fe200000010ff */
[----:B------:R-:W-:Y:S01]  /*6850*/  FMUL.FTZ R100, R100, R4 ;  /* 0x0000000464647220 */ /* 0x000fe20000410000 */
[----:B------:R-:W-:Y:S01]  /*6860*/  F2FP.BF16.F32.PACK_AB R29, R51, R50 ;  /* 0x00000032331d723e */ /* 0x000fe200000010ff */
[----:B------:R2:W-:Y:S01]  /*6870*/  STSM.16.M88.4 [R18], R24 ;  /* 0x0000001812007844 */ /* 0x0005e20000000200 */
[----:B------:R-:W-:Y:S01]  /*6880*/  F2FP.BF16.F32.PACK_AB R30, R34, R33 ;  /* 0x00000021221e723e */ /* 0x000fe200000010ff */
[----:B------:R-:W-:Y:S01]  /*6890*/  FMUL.FTZ R101, R101, R4 ;  /* 0x0000000465657220 */ /* 0x000fe20000410000 */
[----:B------:R-:W-:Y:S01]  /*68a0*/  F2FP.BF16.F32.PACK_AB R31, R55, R54 ;  /* 0x00000036371f723e */ /* 0x000fe200000010ff */
[----:B------:R-:W-:Y:S01]  /*68b0*/  FMUL.FTZ R104, R104, R4 ;  /* 0x0000000468687220 */ /* 0x000fe20000410000 */
[----:B------:R-:W-:Y:S01]  /*68c0*/  F2FP.BF16.F32.PACK_AB R80, R52, R80 ;  /* 0x000000503450723e */ /* 0x000fe200000010ff */
[----:B------:R-:W-:Y:S01]  /*68d0*/  FMUL.FTZ R105, R105, R4 ;  /* 0x0000000469697220 */ /* 0x000fe20000410000 */
[----:B------:R-:W-:Y:S01]  /*68e0*/  F2FP.BF16.F32.PACK_AB R81, R72, R70 ;  /* 0x000000464851723e */ /* 0x000fe200000010ff */
[----:B------:R3:W-:Y:S01]  /*68f0*/  STSM.16.M88.4 [R17], R28 ;  /* 0x0000001c11007844 */ /* 0x0007e20000000200 */
[----:B0-----:R-:W-:Y:S01]  /*6900*/  F2FP.BF16.F32.PACK_AB R8, R36, R35 ;  /* 0x000000232408723e */ /* 0x001fe200000010ff */
[----:B------:R-:W-:Y:S01]  /*6910*/  FMUL.FTZ R108, R108, R4 ;  /* 0x000000046c6c7220 */ /* 0x000fe20000410000 */
[----:B------:R-:W-:Y:S01]  /*6920*/  F2FP.BF16.F32.PACK_AB R9, R59, R58 ;  /* 0x0000003a3b09723e */ /* 0x000fe200000010ff */
[-C--:B------:R-:W-:Y:S01]  /*6930*/  FMUL.FTZ R109, R109, R4.reuse ;  /* 0x000000046d6d7220 */ /* 0x080fe20000410000 */
[----:B------:R-:W-:Y:S01]  /*6940*/  F2FP.BF16.F32.PACK_AB R10, R40, R37 ;  /* 0x00000025280a723e */ /* 0x000fe200000010ff */
[----:B------:R-:W-:Y:S01]  /*6950*/  FMUL.FTZ R112, R112, R4 ;  /* 0x0000000470707220 */ /* 0x000fe20000410000 */
        /* <DEDUP_REMOVED lines=10> */
[----:B------:R-:W-:Y:S01]  /*6a00*/  F2FP.BF16.F32.PACK_AB R82, R56, R53 ;  /* 0x000000353852723e */ /* 0x000fe200000010ff */
[-C--:B------:R-:W-:Y:S01]  /*6a10*/  FMUL.FTZ R121, R121, R4.reuse ;  /* 0x0000000479797220 */ /* 0x080fe20000410000 */
[----:B------:R-:W-:Y:S01]  /*6a20*/  F2FP.BF16.F32.PACK_AB R83, R74, R73 ;  /* 0x000000494a53723e */ /* 0x000fe200000010ff */
[----:B------:R3:W-:Y:S01]  /*6a30*/  STSM.16.M88.4 [R136], R12 ;  /* 0x0000000c88007844 */ /* 0x0007e20000000200 */
[----:B--2---:R-:W-:Y:S01]  /*6a40*/  F2FP.BF16.F32.PACK_AB R24, R60, R57 ;  /* 0x000000393c18723e */ /* 0x004fe200000010ff */
[-C--:B------:R-:W-:Y:S01]  /*6a50*/  FMUL.FTZ R124, R124, R4.reuse ;  /* 0x000000047c7c7220 */ /* 0x080fe20000410000 */
[----:B------:R-:W-:Y:S01]  /*6a60*/  F2FP.BF16.F32.PACK_AB R25, R76, R75 ;  /* 0x0000004b4c19723e */ /* 0x000fe200000010ff */
[----:B------:R3:W-:Y:S01]  /*6a70*/  STSM.16.M88.4 [R18+0x6000], R80 ;  /* 0x0060005012007844 */ /* 0x0007e20000000200 */
[----:B------:R-:W-:Y:S01]  /*6a80*/  F2FP.BF16.F32.PACK_AB R26, R0, R61 ;  /* 0x0000003d001a723e */ /* 0x000fe200000010ff */
[-C--:B------:R-:W-:Y:S01]  /*6a90*/  FMUL.FTZ R125, R125, R4.reuse ;  /* 0x000000047d7d7220 */ /* 0x080fe20000410000 */
[----:B------:R-:W-:Y:S01]  /*6aa0*/  F2FP.BF16.F32.PACK_AB R27, R64, R77 ;  /* 0x0000004d401b723e */ /* 0x000fe200000010ff */
[----:B------:R-:W-:Y:S01]  /*6ab0*/  FMUL.FTZ R128, R128, R4 ;  /* 0x0000000480807220 */ /* 0x000fe20000410000 */
[----:B------:R-:W-:Y:S01]  /*6ac0*/  ISETP.GT.AND P1, PT, R3, R22, PT ;  /* 0x000000160300720c */ /* 0x000fe20003f24270 */
[-C--:B------:R-:W-:Y:S01]  /*6ad0*/  FMUL.FTZ R129, R129, R4.reuse ;  /* 0x0000000481817220 */ /* 0x080fe20000410000 */
[-C--:B------:R-:W-:Y:S01]  /*6ae0*/  FMUL.FTZ R132, R132, R4.reuse ;  /* 0x0000000484847220 */ /* 0x080fe20000410000 */
[----:B------:R3:W-:Y:S01]  /*6af0*/  STSM.16.M88.4 [R17+0x6000], R24 ;  /* 0x0060001811007844 */ /* 0x0007e20000000200 */
[----:B------:R-:W-:Y:S01]  /*6b00*/  FMUL.FTZ R133, R133, R4 ;  /* 0x0000000485857220 */ /* 0x000fe20000410000 */
        /* <DEDUP_REMOVED lines=33> */
[----:B------:R-:W-:Y:S01]  /*6d20*/  IMAD.MOV.U32 R7, RZ, RZ, R2 ;  /* 0x000000ffff077224 */ /* 0x000fe200078e0002 */
[----:B0-----:R-:W-:Y:S01]  /*6d30*/  NOP ;  /* 0x0000000000007918 */ /* 0x001fe20000000000 */
[----:B---3--:R-:W-:Y:S05]  /*6d40*/  @P1 BRA `(.L_x_10194) ;  /* 0xffffffd400d41947 */ /* 0x008fea000383ffff */
.L_x_10183:
[----:B------:R-:W-:Y:S06]  /*6d50*/  BAR.ARV 0x8, 0x200 ;  /* 0x0208000000007b1d */ /* 0x000fec0000002000 */
[----:B------:R-:W-:Y:S05]  /*6d60*/  @!P0 BRA `(.L_x_10195) ;  /* 0x0000000000048947 */ /* 0x000fea0003800000 */
[----:B------:R-:W-:Y:S01]  /*6d70*/  BPT.TRAP 0x1 ;  /* 0x000000040000795c */ /* 0x000fe20000300000 */
.L_x_10195:
[----:B------:R-:W-:Y:S01]  /*6d80*/  ULEA UR4, UR38, UR41, 0x3 ;  /* 0x0000002926047291 */ /* 0x000fe2000f8e183f */
[----:B------:R-:W-:-:S08]  /*6d90*/  SHF.L.U32 R0, R2, 0x1f, RZ ;  /* 0x0000001f02007819 */ /* 0x000fd000000006ff */
[----:B------:R0:W1:Y:S01]  /*6da0*/  SYNCS.PHASECHK.TRANS64.TRYWAIT P1, [UR4+0x2d850], R0 ;  /* 0x02d85000ff0075a7 */ /* 0x0000620008020144 */
[----:B------:R-:W-:Y:S05]  /*6db0*/  @!P0 BRA `(.L_x_10196) ;  /* 0x0000000000048947 */ /* 0x000fea0003800000 */
[----:B------:R-:W-:Y:S01]  /*6dc0*/  BPT.TRAP 0x1 ;  /* 0x000000040000795c */ /* 0x000fe20000300000 */
.L_x_10196:
[----:B-1----:R-:W-:Y:S05]  /*6dd0*/  @P1 BRA `(.L_x_10197) ;  /* 0x0000000000081947 */ /* 0x002fea0003800000 */
[----:B------:R-:W1:Y:S02]  /*6de0*/  SYNCS.PHASECHK.TRANS64.TRYWAIT P1, [UR4+0x2d850], R0 ;  /* 0x02d85000ff0075a7 */ /* 0x000e640008020144 */
[----:B-1----:R-:W-:Y:S05]  /*6df0*/  @!P1 BRA `(.L_x_10198) ;  /* 0x0000008800f89947 */ /* 0x002fea0003800000 */
.L_x_10197:
[----:B------:R-:W-:Y:S01]  /*6e00*/  UIADD3 UR41, UR41, 0x400, URZ ;  /* 0x0000040029297890 */ /* 0x000fe2000fffe03f */
[----:B------:R-:W-:Y:S01]  /*6e10*/  WARPGROUP.ARRIVE ;  /* 0x00000000000079c5 */ /* 0x000fe20000000000 */
[----:B------:R-:W-:Y:S01]  /*6e20*/  ULOP3.LUT UR39, UR39, 0x10000, URZ, 0xfc, !UPT ;  /* 0x0001000027277892 */ /* 0x000fe2000f8efc3f */
[----:B01----:R-:W0:Y:S01]  /*6e30*/  SHFL.BFLY PT, R0, R5, 0x2, 0x1f ;  /* 0x0c401f0005007f89 */ /* 0x003e2200000e0000 */
[----:B------:R-:W-:Y:S01]  /*6e40*/  USHF.R.U32.HI UR41, URZ, 0x4, UR41 ;  /* 0x000000043f297899 */ /* 0x000fe20008011629 */
[----:B------:R-:W-:Y:S01]  /*6e50*/  MOV R53, RZ ;  /* 0x000000ff00357202 */ /* 0x000fe20000000f00 */
[----:B------:R-:W-:Y:S01]  /*6e60*/  UMOV UR9, 0x40000040 ;  /* 0x4000004000097882 */ /* 0x000fe20000000000 */
[----:B------:R-:W-:Y:S01]  /*6e70*/  UMOV UR11, 0x80000020 ;  /* 0x80000020000b7882 */ /* 0x000fe20000000000 */
[----:B------:R-:W-:Y:S01]  /*6e80*/  ULOP3.LUT UR41, UR41, 0x3fff, URZ, 0xc0, !UPT ;  /* 0x00003fff29297892 */ /* 0x000fe2000f8ec03f */
[----:B------:R-:W1:Y:S01]  /*6e90*/  SHFL.BFLY PT, R3, R6, 0x2, 0x1f ;  /* 0x0c401f0006037f89 */ /* 0x000e6200000e0000 */
[----:B------:R-:W-:-:S02]  /*6ea0*/  UMOV UR8, UR39 ;  /* 0x0000002700087c82 */ /* 0x000fc40008000000 */
[----:B------:R-:W-:-:S04]  /*6eb0*/  ULOP3.LUT UR5, UR41, 0x2000000, URZ, 0xfc, !UPT ;  /* 0x0200000029057892 */ /* 0x000fc8000f8efc3f */
[----:B------:R-:W-:-:S07]  /*6ec0*/  UIMAD UR5, UR38, 0x600, UR5 ;  /* 0x00000600260578a4 */ /* 0x000fce000f8e0205 */
[----:B------:R-:W-:Y:S02]  /*6ed0*/  UMOV UR10, UR5 ;  /* 0x00000005000a7c82 */ /* 0x000fe40008000000 */
[----:B------:R-:W-:Y:S01]  /*6ee0*/  HGMMA.64x96x16.F32.BF16 R88, gdesc[UR8].tnspB, R88, gsb0 ;  /* 0x41600000085879f0 */ /* 0x000fe20008001858 */
[----:B------:R-:W-:Y:S01]  /*6ef0*/  UIADD3 UR8, UR39, 0x2, URZ ;  /* 0x0000000227087890 */ /* 0x000fe2000fffe03f */
[----:B0-----:R-:W-:Y:S01]  /*6f00*/  FADD.FTZ R0, R0, R5 ;  /* 0x0000000500007221 */ /* 0x001fe20000010000 */
[----:B------:R-:W-:Y:S01]  /*6f10*/  UIADD3 UR10, UR5, 0x40, URZ ;  /* 0x00000040050a7890 */ /* 0x000fe2000fffe03f */
[----:B------:R-:W-:Y:S01]  /*6f20*/  UMOV UR9, 0x40000040 ;  /* 0x4000004000097882 */ /* 0x000fe20000000000 */
[----:B------:R-:W-:Y:S01]  /*6f30*/  UMOV UR11, 0x80000020 ;  /* 0x80000020000b7882 */ /* 0x000fe20000000000 */
[----:B-1----:R-:W-:Y:S02]  /*6f40*/  FADD.FTZ R7, R3, R6 ;  /* 0x0000000603077221 */ /* 0x002fe40000010000 */
[----:B------:R-:W2:Y:S04]  /*6f50*/  SHFL.BFLY PT, R3, R0, 0x1, 0x1f ;  /* 0x0c201f0000037f89 */ /* 0x000ea800000e0000 */
[----:B------:R-:W0:Y:S01]  /*6f60*/  SHFL.BFLY PT, R4, R7, 0x1, 0x1f ;  /* 0x0c201f0007047f89 */ /* 0x000e2200000e0000 */
[----:B--2---:R-:W-:Y:S01]  /*6f70*/  FADD.FTZ R9, R0, R3 ;  /* 0x0000000300097221 */ /* 0x004fe20000010000 */
[----:B------:R-:W-:-:S02]  /*6f80*/  IMAD.MOV.U32 R0, RZ, RZ, -0x800000 ;  /* 0xff800000ff007424 */ /* 0x000fc400078e00ff */
[----:B------:R-:W-:Y:S02]  /*6f90*/  IMAD.MOV.U32 R3, RZ, RZ, -0x800000 ;  /* 0xff800000ff037424 */ /* 0x000fe400078e00ff */
[----:B0-----:R-:W-:Y:S01]  /*6fa0*/  FADD.FTZ R10, R7, R4 ;  /* 0x00000004070a7221 */ /* 0x001fe20000010000 */
[----:B------:R-:W-:Y:S01]  /*6fb0*/  FSETP.NE.FTZ.AND P1, PT, R9, RZ, PT ;  /* 0x000000ff0900720b */ /* 0x000fe20003f35000 */
[----:B------:R-:W-:-:S03]  /*6fc0*/  IMAD.MOV.U32 R4, RZ, RZ, RZ ;  /* 0x000000ffff047224 */ /* 0x000fc600078e00ff */
        /* <DEDUP_REMOVED lines=59> */
.L_x_10199:
[----:B------:R-:W2:Y:S01]  /*7380*/  LDL.LU R5, [R1+0x8] ;  /* 0x0000080001057983 */ /* 0x000ea20000300800 */
        /* <DEDUP_REMOVED lines=55> */
[----:B------:R-:W-:Y:S01]  /*7700*/  LOP3.LUT R2, R2, UR4, RZ, 0x3c, !PT ;  /* 0x0000000402027c12 */ /* 0x000fe2000f8e3cff */
[----:B------:R-:W-:Y:S01]  /*7710*/  USEL UR38, UR38, URZ, UP0 ;  /* 0x0000003f26267287 */ /* 0x000fe20008000000 */
[----:B--2---:R-:W-:-:S05]  /*7720*/  VIADD R5, R5, 0x1 ;  /* 0x0000000105057836 */ /* 0x004fca0000000000 */
[----:B------:R0:W-:Y:S06]  /*7730*/  STL [R1+0x8], R5 ;  /* 0x0000080501007387 */ /* 0x0001ec0000100800 */
.L_x_10175:
[----:B------:R-:W1:Y:S08]  /*7740*/  S2UR UR42, SR_CgaCtaId ;  /* 0x00000000002a79c3 */ /* 0x000e700000008800 */
[----:B------:R-:W-:Y:S06]  /*7750*/  BAR.SYNC.DEFER_BLOCKING 0x5, 0x200 ;  /* 0x0148000000007b1d */ /* 0x000fec0000010000 */
[----:B------:R-:W-:Y:S01]  /*7760*/  UMOV UR41, 0x400 ;  /* 0x0000040000297882 */ /* 0x000fe20000000000 */
[----:B------:R-:W-:Y:S01]  /*7770*/  BSSY B0, `(.L_x_10200) ;  /* 0x0000278000007945 */ /* 0x000fe20003800000 */
[----:B-1----:R-:W-:-:S09]  /*7780*/  ULEA UR41, UR42, UR41, 0x18 ;  /* 0x000000292a297291 */ /* 0x002fd2000f8ec03f */
[----:B0-----:R-:W0:Y:S01]  /*7790*/  LDS.128 R4, [UR41+0x2d8d0] ;  /* 0x02d8d029ff047984 */ /* 0x001e220008000c00 */
[----:B------:R-:W-:Y:S06]  /*77a0*/  BAR.ARV 0x4, 0x200 ;  /* 0x0108000000007b1d */ /* 0x000fec0000002000 */
[----:B------:R-:W-:Y:S05]  /*77b0*/  @P0 BRA `(.L_x_10201) ;  /* 0x0000001c00300947 */ /* 0x000fea0003800000 */
[----:B---3--:R-:W2:Y:S01]  /*77c0*/  LDL R8, [R1+0x44] ;  /* 0x0000440001087983 */ /* 0x008ea20000100800 */
[----:B------:R-:W1:Y:S03]  /*77d0*/  S2UR UR6, SR_SWINHI ;  /* 0x00000000000679c3 */ /* 0x000e660000002f00 */
[----:B------:R-:W3:Y:S01]  /*77e0*/  LDL R86, [R1+0x40] ;  /* 0x0000400001567983 */ /* 0x000ee20000100800 */
[----:B------:R-:W-:Y:S01]  /*77f0*/  UMOV UR4, UR41 ;  /* 0x0000002900047c82 */ /* 0x000fe20008000000 */
[----:B-1----:R-:W-:Y:S01]  /*7800*/  UMOV UR5, UR6 ;  /* 0x0000000600057c82 */ /* 0x002fe20008000000 */
[----:B------:R-:W-:Y:S02]  /*7810*/  IMAD.U32 R76, RZ, RZ, UR4 ;  /* 0x00000004ff4c7e24 */ /* 0x000fe4000f8e00ff */
[----:B------:R-:W-:Y:S01]  /*7820*/  IMAD.U32 R77, RZ, RZ, UR5 ;  /* 0x00000005ff4d7e24 */ /* 0x000fe2000f8e00ff */
[----:B------:R-:W-:Y:S01]  /*7830*/  SHF.L.U64.HI R84, R137, 0x2, R143 ;  /* 0x0000000289547819 */ /* 0x000fe2000001028f */
[----:B------:R-:W-:Y:S01]  /*7840*/  ULDC.64 UR4, c[0x0][0xc08] ;  /* 0x0003020000047ab9 */ /* 0x000fe20000000a00 */
[----:B------:R-:W-:Y:S01]  /*7850*/  BAR.SYNC.DEFER_BLOCKING 0x1, 0x180 ;  /* 0x0046000000007b1d */ /* 0x000fe20000010000 */
[----:B--2---:R-:W-:-:S03]  /*7860*/  IMAD.WIDE R8, R8, 0x2, R76 ;  /* 0x0000000208087825 */ /* 0x004fc600078e024c */
[----:B------:R-:W-:-:S04]  /*7870*/  IADD3 R83, P1, R8, 0x6000, RZ ;  /* 0x0000600008537810 */ /* 0x000fc80007f3e0ff */
[----:B0-----:R-:W-:Y:S02]  /*7880*/  LOP3.LUT R4, R83, 0x180, RZ, 0xc0, !PT ;  /* 0x0000018053047812 */ /* 0x001fe400078ec0ff */
[----:B------:R-:W-:Y:S02]  /*7890*/  IADD3 R79, P3, R8, 0x3000, RZ ;  /* 0x00003000084f7810 */ /* 0x000fe40007f7e0ff */
[----:B------:R-:W-:Y:S02]  /*78a0*/  SHF.R.U64 R4, R4, 0x3, RZ ;  /* 0x0000000304047819 */ /* 0x000fe400000012ff */
[C---:B------:R-:W-:Y:S02]  /*78b0*/  IADD3 R85, P0, R8.reuse, 0x6020, RZ ;  /* 0x0000602008557810 */ /* 0x040fe40007f1e0ff */
[C---:B------:R-:W-:Y:S02]  /*78c0*/  IADD3 R31, P4, R8.reuse, 0x20, RZ ;  /* 0x00000020081f7810 */ /* 0x040fe40007f9e0ff */
[----:B------:R-:W-:-:S02]  /*78d0*/  LOP3.LUT R11, R8, 0x180, RZ, 0xc0, !PT ;  /* 0x00000180080b7812 */ /* 0x000fc400078ec0ff */
[----:B------:R-:W-:Y:S02]  /*78e0*/  LOP3.LUT R12, R4, R83, RZ, 0x3c, !PT ;  /* 0x00000053040c7212 */ /* 0x000fe400078e3cff */
[----:B------:R-:W-:Y:S02]  /*78f0*/  LOP3.LUT R22, R79, 0x180, RZ, 0xc0, !PT ;  /* 0x000001804f167812 */ /* 0x000fe400078ec0ff */
[----:B------:R-:W-:Y:S02]  /*7900*/  LOP3.LUT R10, R85, 0x180, RZ, 0xc0, !PT ;  /* 0x00000180550a7812 */ /* 0x000fe400078ec0ff */
[----:B------:R-:W-:Y:S02]  /*7910*/  LOP3.LUT R4, R31, 0x180, RZ, 0xc0, !PT ;  /* 0x000001801f047812 */ /* 0x000fe400078ec0ff */
[----:B------:R-:W-:Y:S02]  /*7920*/  IADD3 R81, P2, R8, 0x3020, RZ ;  /* 0x0000302008517810 */ /* 0x000fe40007f5e0ff */
[----:B------:R-:W-:-:S02]  /*7930*/  SHF.R.U64 R11, R11, 0x3, RZ ;  /* 0x000000030b0b7819 */ /* 0x000fc400000012ff */
[----:B------:R-:W-:Y:S02]  /*7940*/  SHF.R.U64 R22, R22, 0x3, RZ ;  /* 0x0000000316167819 */ /* 0x000fe400000012ff */
[----:B------:R-:W-:Y:S02]  /*7950*/  SHF.R.U64 R10, R10, 0x3, RZ ;  /* 0x000000030a0a7819 */ /* 0x000fe400000012ff */
[----:B------:R-:W-:Y:S02]  /*7960*/  SHF.R.U64 R4, R4, 0x3, RZ ;  /* 0x0000000304047819 */ /* 0x000fe400000012ff */
[----:B------:R-:W-:Y:S02]  /*7970*/  LOP3.LUT R8, R11, R8, RZ, 0x3c, !PT ;  /* 0x000000080b087212 */ /* 0x000fe400078e3cff */
[----:B------:R-:W-:Y:S01]  /*7980*/  LOP3.LUT R14, R81, 0x180, RZ, 0xc0, !PT ;  /* 0x00000180510e7812 */ /* 0x000fe200078ec0ff */
[--C-:B------:R-:W-:Y:S01]  /*7990*/  IMAD.X R27, RZ, RZ, R9.reuse, P0 ;  /* 0x000000ffff1b7224 */ /* 0x100fe200000e0609 */
[----:B------:R-:W-:Y:S01]  /*79a0*/  LOP3.LUT R28, R22, R79, RZ, 0x3c, !PT ;  /* 0x0000004f161c7212 */ /* 0x000fe200078e3cff */
[--C-:B------:R-:W-:Y:S01]  /*79b0*/  IMAD.X R25, RZ, RZ, R9.reuse, P4 ;  /* 0x000000ffff197224 */ /* 0x100fe200020e0609 */
[----:B------:R-:W-:Y:S01]  /*79c0*/  LOP3.LUT R26, R10, R85, RZ, 0x3c, !PT ;  /* 0x000000550a1a7212 */ /* 0x000fe200078e3cff */
[----:B------:R-:W0:Y:S01]  /*79d0*/  LDC.64 R78, c[0x0][0xc00] ;  /* 0x00030000ff4e7b82 */ /* 0x000e220000000a00 */
[----:B------:R-:W-:Y:S01]  /*79e0*/  LOP3.LUT R24, R4, R31, RZ, 0x3c, !PT ;  /* 0x0000001f04187212 */ /* 0x000fe200078e3cff */
[--C-:B------:R-:W-:Y:S01]  /*79f0*/  IMAD.X R15, RZ, RZ, R9.reuse, P2 ;  /* 0x000000ffff0f7224 */ /* 0x100fe200010e0609 */
[-C--:B------:R-:W-:Y:S01]  /*7a00*/  IADD3.X R13, RZ, R9.reuse, RZ, P1, !PT ;  /* 0x00000009ff0d7210 */ /* 0x080fe20000ffe4ff */
[----:B------:R-:W-:Y:S01]  /*7a10*/  IMAD.X R29, RZ, RZ, R9, P3 ;  /* 0x000000ffff1d7224 */ /* 0x000fe200018e0609 */
[----:B------:R-:W-:-:S02]  /*7a20*/  MOV R30, R8 ;  /* 0x00000008001e7202 */ /* 0x000fc40000000f00 */
[----:B------:R-:W-:Y:S02]  /*7a30*/  SHF.R.U64 R14, R14, 0x3, RZ ;  /* 0x000000030e0e7819 */ /* 0x000fe400000012ff */
[----:B------:R-:W-:Y:S02]  /*7a40*/  F2FP.BF16.F32.PACK_AB R8, R21, R20 ;  /* 0x000000141508723e */ /* 0x000fe400000010ff */
[----:B------:R-:W-:Y:S02]  /*7a50*/  F2FP.BF16.F32.PACK_AB R9, R55, R54 ;  /* 0x000000363709723e */ /* 0x000fe400000010ff */
[----:B------:R-:W-:Y:S02]  /*7a60*/  F2FP.BF16.F32.PACK_AB R10, R33, R32 ;  /* 0x00000020210a723e */ /* 0x000fe400000010ff */
[----:B------:R-:W-:Y:S02]  /*7a70*/  F2FP.BF16.F32.PACK_AB R11, R57, R56 ;  /* 0x00000038390b723e */ /* 0x000fe400000010ff */
[----:B------:R-:W-:-:S02]  /*7a80*/  MOV R22, R26 ;  /* 0x0000001a00167202 */ /* 0x000fc40000000f00 */
[----:B------:R-:W-:Y:S02]  /*7a90*/  MOV R82, R24 ;  /* 0x0000001800527202 */ /* 0x000fe40000000f00 */
[----:B------:R-:W-:Y:S02]  /*7aa0*/  LOP3.LUT R14, R14, R81, RZ, 0x3c, !PT ;  /* 0x000000510e0e7212 */ /* 0x000fe400078e3cff */
[----:B------:R-:W-:Y:S02]  /*7ab0*/  F2FP.BF16.F32.PACK_AB R24, R35, R34 ;  /* 0x000000222318723e */ /* 0x000fe400000010ff */
[----:B------:R-:W-:Y:S02]  /*7ac0*/  F2FP.BF16.F32.PACK_AB R25, R59, R58 ;  /* 0x0000003a3b19723e */ /* 0x000fe400000010ff */
[----:B------:R-:W-:Y:S02]  /*7ad0*/  F2FP.BF16.F32.PACK_AB R26, R37, R36 ;  /* 0x00000024251a723e */ /* 0x000fe400000010ff */
[----:B------:R-:W-:Y:S01]  /*7ae0*/  F2FP.BF16.F32.PACK_AB R27, R61, R60 ;  /* 0x0000003c3d1b723e */ /* 0x000fe200000010ff */
[----:B------:R1:W-:Y:S01]  /*7af0*/  STSM.16.M88.4 [R30], R8 ;  /* 0x000000081e007844 */ /* 0x0003e20000000200 */
[----:B------:R-:W-:-:S02]  /*7b00*/  MOV R4, R28 ;  /* 0x0000001c00047202 */ /* 0x000fc40000000f00 */
[----:B------:R-:W-:Y:S02]  /*7b10*/  F2FP.BF16.F32.PACK_AB R28, R39, R38 ;  /* 0x00000026271c723e */ /* 0x000fe400000010ff */
[----:B------:R-:W-:Y:S02]  /*7b20*/  F2FP.BF16.F32.PACK_AB R29, R63, R62 ;  /* 0x0000003e3f1d723e */ /* 0x000fe400000010ff */
[----:B------:R-:W-:Y:S01]  /*7b30*/  F2FP.BF16.F32.PACK_AB R31, R65, R64 ;  /* 0x00000040411f723e */ /* 0x000fe200000010ff */
[----:B------:R2:W-:Y:S01]  /*7b40*/  STSM.16.M88.4 [R82], R24 ;  /* 0x0000001852007844 */ /* 0x0005e20000000200 */
[----:B------:R-:W-:Y:S02]  /*7b50*/  MOV R80, R12 ;  /* 0x0000000c00507202 */ /* 0x000fe40000000f00 */
[----:B------:R-:W-:Y:S02]  /*7b60*/  MOV R81, R14 ;  /* 0x0000000e00517202 */ /* 0x000fe40000000f00 */
[----:B------:R-:W-:-:S02]  /*7b70*/  F2FP.BF16.F32.PACK_AB R12, R47, R46 ;  /* 0x0000002e2f0c723e */ /* 0x000fc400000010ff */
[----:B-1----:R-:W-:Y:S02]  /*7b80*/  F2FP.BF16.F32.PACK_AB R30, R41, R40 ;  /* 0x00000028291e723e */ /* 0x002fe400000010ff */
[----:B------:R-:W-:Y:S02]  /*7b90*/  F2FP.BF16.F32.PACK_AB R8, R43, R42 ;  /* 0x0000002a2b08723e */ /* 0x000fe400000010ff */
[----:B------:R-:W-:Y:S02]  /*7ba0*/  F2FP.BF16.F32.PACK_AB R9, R67, R66 ;  /* 0x000000424309723e */ /* 0x000fe400000010ff */
[----:B------:R-:W-:Y:S02]  /*7bb0*/  F2FP.BF16.F32.PACK_AB R10, R45, R44 ;  /* 0x0000002c2d0a723e */ /* 0x000fe400000010ff */
[----:B------:R-:W-:Y:S02]  /*7bc0*/  F2FP.BF16.F32.PACK_AB R11, R69, R68 ;  /* 0x00000044450b723e */ /* 0x000fe400000010ff */
[----:B------:R-:W-:-:S02]  /*7bd0*/  F2FP.BF16.F32.PACK_AB R13, R71, R70 ;  /* 0x00000046470d723e */ /* 0x000fc400000010ff */
[----:B------:R-:W-:Y:S02]  /*7be0*/  F2FP.BF16.F32.PACK_AB R14, R49, R48 ;  /* 0x00000030310e723e */ /* 0x000fe400000010ff */
[----:B------:R-:W-:Y:S02]  /*7bf0*/  F2FP.BF16.F32.PACK_AB R15, R73, R72 ;  /* 0x00000048490f723e */ /* 0x000fe400000010ff */
[----:B--2---:R-:W-:Y:S02]  /*7c00*/  F2FP.BF16.F32.PACK_AB R24, R51, R50 ;  /* 0x000000323318723e */ /* 0x004fe400000010ff */
[----:B------:R-:W-:Y:S02]  /*7c10*/  F2FP.BF16.F32.PACK_AB R25, R75, R74 ;  /* 0x0000004a4b19723e */ /* 0x000fe400000010ff */
[----:B------:R-:W-:Y:S02]  /*7c20*/  F2FP.BF16.F32.PACK_AB R26, R53, R52 ;  /* 0x00000034351a723e */ /* 0x000fe400000010ff */
[----:B------:R-:W-:Y:S01]  /*7c30*/  F2FP.BF16.F32.PACK_AB R27, R135, R134 ;  /* 0x00000086871b723e */ /* 0x000fe200000010ff */
[----:B------:R1:W-:Y:S04]  /*7c40*/  STSM.16.M88.4 [R4], R28 ;  /* 0x0000001c04007844 */ /* 0x0003e80000000200 */
[----:B------:R2:W-:Y:S04]  /*7c50*/  STSM.16.M88.4 [R81], R8 ;  /* 0x0000000851007844 */ /* 0x0005e80000000200 */
[----:B------:R-:W-:Y:S04]  /*7c60*/  STSM.16.M88.4 [R80], R12 ;  /* 0x0000000c50007844 */ /* 0x000fe80000000200 */
[----:B------:R4:W-:Y:S01]  /*7c70*/  STSM.16.M88.4 [R22], R24 ;  /* 0x0000001816007844 */ /* 0x0009e20000000200 */
[----:B0-----:R-:W-:Y:S01]  /*7c80*/  ISETP.NE.U32.AND P0, PT, R78, RZ, PT ;  /* 0x000000ff4e00720c */ /* 0x001fe20003f05070 */
[----:B------:R-:W-:-:S03]  /*7c90*/  IMAD.SHL.U32 R83, R137, 0x4, RZ ;  /* 0x0000000489537824 */ /* 0x000fc600078e00ff */
[----:B------:R-:W-:Y:S01]  /*7ca0*/  ISETP.NE.AND.EX P0, PT, R79, RZ, PT, P0 ;  /* 0x000000ff4f00720c */ /* 0x000fe20003f05300 */
[----:B------:R-:W-:Y:S01]  /*7cb0*/  BAR.SYNC.DEFER_BLOCKING 0x1, 0x180 ;  /* 0x0046000000007b1d */ /* 0x000fe20000010000 */
[----:B-1----:R-:W-:Y:S01]  /*7cc0*/  IADD3 R28, P1, R83, R78, RZ ;  /* 0x0000004e531c7210 */ /* 0x002fe20007f3e0ff */
[----:B------:R-:W-:-:S04]  /*7cd0*/  IMAD.MOV.U32 R4, RZ, RZ, RZ ;  /* 0x000000ffff047224 */ /* 0x000fc800078e00ff */
[----:B------:R-:W-:Y:S02]  /*7ce0*/  IMAD.X R29, R84, 0x1, R79, P1 ;  /* 0x00000001541d7824 */ /* 0x000fe400008e064f */
[----:B--2---:R-:W0:Y:S08]  /*7cf0*/  LDC R11, c[0x0][0xad4] ;  /* 0x0002b500ff0b7b82 */ /* 0x004e300000000800 */
[----:B----4-:R-:W1:Y:S08]  /*7d00*/  LDC R22, c[0x0][0xbe8] ;  /* 0x0002fa00ff167b82 */ /* 0x010e700000000800 */
[----:B------:R-:W2:Y:S01]  /*7d10*/  LDC.64 R14, c[0x0][0xba8] ;  /* 0x0002ea00ff0e7b82 */ /* 0x000ea20000000a00 */
[----:B------:R-:W4:Y:S01]  /*7d20*/  @P0 LDG.E R4, desc[UR36][R28.64] ;  /* 0x000000241c040981 */ /* 0x000f22000c1e1900 */
[----:B------:R-:W-:-:S04]  /*7d30*/  ISETP.NE.U32.AND P1, PT, RZ, UR4, PT ;  /* 0x00000004ff007c0c */ /* 0x000fc8000bf25070 */
[----:B------:R-:W-:-:S13]  /*7d40*/  ISETP.NE.AND.EX P1, PT, RZ, UR5, PT, P1 ;  /* 0x00000005ff007c0c */ /* 0x000fda000bf25310 */
[----:B------:R-:W-:-:S04]  /*7d50*/  @P1 IADD3 R8, P2, R83, UR4, RZ ;  /* 0x0000000453081c10 */ /* 0x000fc8000ff5e0ff */
[----:B------:R-:W-:Y:S02]  /*7d60*/  @P1 IADD3.X R9, R84, UR5, RZ, P2, !PT ;  /* 0x0000000554091c10 */ /* 0x000fe400097fe4ff */
[----:B------:R-:W-:Y:S01]  /*7d70*/  ISETP.NE.AND P2, PT, R140, RZ, PT ;  /* 0x000000ff8c00720c */ /* 0x000fe20003f45270 */
[----:B------:R-:W-:-:S03]  /*7d80*/  ULDC UR4, c[0x0][0xa88] ;  /* 0x0002a20000047ab9 */ /* 0x000fc60000000800 */
[----:B0-----:R-:W-:Y:S01]  /*7d90*/  SEL R11, R140, R11, P2 ;  /* 0x0000000b8c0b7207 */ /* 0x001fe20001000000 */
[----:B------:R-:W-:Y:S01]  /*7da0*/  IMAD.U32 R31, RZ, RZ, UR4 ;  /* 0x00000004ff1f7e24 */ /* 0x000fe2000f8e00ff */
[----:B------:R-:W-:Y:S02]  /*7db0*/  MOV R24, 0x9b8 ;  /* 0x000009b800187802 */ /* 0x000fe40000000f00 */
[----:B------:R-:W-:Y:S02]  /*7dc0*/  ISETP.GT.AND P3, PT, R11, 0x1, PT ;  /* 0x000000010b00780c */ /* 0x000fe40003f64270 */
[----:B-1----:R-:W-:Y:S01]  /*7dd0*/  ISETP.NE.AND P4, PT, R22, 0x1, PT ;  /* 0x000000011600780c */ /* 0x002fe20003f85270 */
[----:B------:R0:W5:Y:S01]  /*7de0*/  @P1 LDG.E R31, desc[UR36][R8.64] ;  /* 0x00000024081f1981 */ /* 0x000162000c1e1900 */
[----:B------:R-:W-:-:S04]  /*7df0*/  SEL R24, R24, 0x978, P3 ;  /* 0x0000097818187807 */ /* 0x000fc80001800000 */
[----:B------:R-:W1:Y:S08]  /*7e00*/  LDC.64 R10, c[0x0][R24+0x218] ;  /* 0x00008600180a7b82 */ /* 0x000e700000000a00 */
[----:B0-----:R-:W0:Y:S01]  /*7e10*/  LDC.64 R8, c[0x0][R24+0x220] ;  /* 0x0000880018087b82 */ /* 0x001e220000000a00 */
[----:B------:R-:W-:-:S07]  /*7e20*/  ISETP.NE.U32.AND P2, PT, R78, RZ, PT ;  /* 0x000000ff4e00720c */ /* 0x000fce0003f45070 */
[----:B------:R-:W4:Y:S01]  /*7e30*/  @P4 LDC R26, c[0x0][0xbec] ;  /* 0x0002fb00ff1a4b82 */ /* 0x000f220000000800 */
[----:B------:R-:W-:-:S04]  /*7e40*/  ISETP.NE.AND.EX P2, PT, R79, RZ, PT, P2 ;  /* 0x000000ff4f00720c */ /* 0x000fc80003f45320 */
[----:B------:R-:W-:-:S03]  /*7e50*/  SEL R137, R137, RZ, !P2 ;  /* 0x000000ff89897207 */ /* 0x000fc60005000000 */
[----:B------:R-:W4:Y:S01]  /*7e60*/  @P4 LDC R83, c[0x0][0xbf0] ;  /* 0x0002fc00ff534b82 */ /* 0x000f220000000800 */
[----:B------:R-:W-:-:S07]  /*7e70*/  SEL R143, R143, RZ, !P2 ;  /* 0x000000ff8f8f7207 */ /* 0x000fce0005000000 */
[----:B------:R3:W2:Y:S01]  /*7e80*/  LDC.64 R12, c[0x0][R24+0x228] ;  /* 0x00008a00180c7b82 */ /* 0x0006a20000000a00 */
[----:B0-----:R-:W-:Y:S02]  /*7e90*/  IMAD R9, R9, R137, RZ ;  /* 0x0000008909097224 */ /* 0x001fe400078e02ff */
[----:B-1----:R-:W-:Y:S02]  /*7ea0*/  IMAD R81, R11, R139, RZ ;  /* 0x0000008b0b517224 */ /* 0x002fe400078e02ff */
[----:B------:R-:W-:Y:S02]  /*7eb0*/  IMAD R143, R8, R143, R9 ;  /* 0x0000008f088f7224 */ /* 0x000fe400078e0209 */
[----:B------:R-:W-:Y:S01]  /*7ec0*/  IMAD.WIDE.U32 R10, R10, R139, RZ ;  /* 0x0000008b0a0a7225 */ /* 0x000fe200078e00ff */
[----:B---3--:R-:W0:Y:S03]  /*7ed0*/  LDC.64 R24, c[0x0][R24+0x210] ;  /* 0x0000840018187b82 */ /* 0x008e260000000a00 */
[----:B------:R-:W-:-:S04]  /*7ee0*/  IMAD.WIDE.U32 R8, R8, R137, RZ ;  /* 0x0000008908087225 */ /* 0x000fc800078e00ff */
[----:B------:R-:W-:Y:S01]  /*7ef0*/  IMAD R27, R141, 0xc0, R86 ;  /* 0x000000c08d1b7824 */ /* 0x000fe200078e0256 */
[----:B------:R-:W-:Y:S01]  /*7f00*/  SEL R79, R156, RZ, P3 ;  /* 0x000000ff9c4f7207 */ /* 0x000fe20001800000 */
[----:B------:R-:W-:Y:S01]  /*7f10*/  IMAD.IADD R143, R9, 0x1, R143 ;  /* 0x00000001098f7824 */ /* 0x000fe200078e028f */
[----:B--2---:R-:W1:Y:S01]  /*7f20*/  @!P3 LDC R14, c[0x0][0xb50] ;  /* 0x0002d400ff0ebb82 */ /* 0x004e620000000800 */
[----:B------:R-:W-:Y:S02]  /*7f30*/  IMAD.MOV.U32 R9, RZ, RZ, R27 ;  /* 0x000000ffff097224 */ /* 0x000fe400078e001b */
[----:B------:R-:W-:Y:S02]  /*7f40*/  IMAD.IADD R11, R11, 0x1, R81 ;  /* 0x000000010b0b7824 */ /* 0x000fe400078e0251 */
[-C--:B------:R-:W-:Y:S02]  /*7f50*/  IMAD R81, R13, R79.reuse, RZ ;  /* 0x0000004f0d517224 */ /* 0x080fe400078e02ff */
[----:B------:R-:W-:Y:S01]  /*7f60*/  IMAD.WIDE.U32 R12, R12, R79, RZ ;  /* 0x0000004f0c0c7225 */ /* 0x000fe200078e00ff */
[----:B------:R-:W2:Y:S03]  /*7f70*/  @!P3 LDC R15, c[0x0][0xb54] ;  /* 0x0002d500ff0fbb82 */ /* 0x000ea60000000800 */
[----:B------:R-:W-:Y:S01]  /*7f80*/  IMAD.IADD R81, R13, 0x1, R81 ;  /* 0x000000010d517824 */ /* 0x000fe200078e0251 */
[--C-:B----4-:R-:W-:Y:S01]  /*7f90*/  IADD3 R10, P2, P5, R8, R10, R4.reuse ;  /* 0x0000000a080a7210 */ /* 0x110fe20007d5e004 */
[----:B------:R-:W-:Y:S01]  /*7fa0*/  @P4 IMAD.HI.U32 R8, R27, R26, RZ ;  /* 0x0000001a1b084227 */ /* 0x000fe200078e00ff */
[----:B------:R-:W-:-:S04]  /*7fb0*/  SHF.R.S32.HI R78, RZ, 0x1f, R4 ;  /* 0x0000001fff4e7819 */ /* 0x000fc80000011404 */
[----:B------:R-:W-:Y:S02]  /*7fc0*/  @P4 SHF.R.U32.HI R9, RZ, R83, R8 ;  /* 0x00000053ff094219 */ /* 0x000fe40000011608 */
[----:B------:R-:W-:-:S03]  /*7fd0*/  IADD3.X R11, R143, R11, R78, P2, P5 ;  /* 0x0000000b8f0b7210 */ /* 0x000fc600017ea44e */
[--C-:B------:R-:W-:Y:S01]  /*7fe0*/  IMAD.MOV R26, RZ, RZ, -R9.reuse ;  /* 0x000000ffff1a7224 */ /* 0x100fe200078e0a09 */
[----:B------:R-:W-:Y:S02]  /*7ff0*/  IADD3 R12, P2, P5, R9, R10, R12 ;  /* 0x0000000a090c7210 */ /* 0x000fe40007d5e00c */
[----:B------:R-:W-:Y:S01]  /*8000*/  SHF.R.S32.HI R8, RZ, 0x1f, R9 ;  /* 0x0000001fff087819 */ /* 0x000fe20000011409 */
[----:B------:R-:W-:-:S03]  /*8010*/  IMAD R9, R22, R26, R27 ;  /* 0x0000001a16097224 */ /* 0x000fc600078e021b */
[----:B------:R-:W-:Y:S01]  /*8020*/  IADD3.X R13, R8, R11, R81, P2, P5 ;  /* 0x0000000b080d7210 */ /* 0x000fe200017ea451 */
[-C--:B0-----:R-:W-:Y:S01]  /*8030*/  IMAD R8, R25, R9.reuse, RZ ;  /* 0x0000000919087224 */ /* 0x081fe200078e02ff */
[----:B------:R-:W-:Y:S01]  /*8040*/  SHF.R.S32.HI R11, RZ, 0x1f, R9 ;  /* 0x0000001fff0b7819 */ /* 0x000fe20000011409 */
[----:B------:R-:W-:-:S04]  /*8050*/  IMAD.WIDE.U32 R12, R24, R9, R12 ;  /* 0x00000009180c7225 */ /* 0x000fc800078e000c */
[----:B------:R-:W-:Y:S01]  /*8060*/  IMAD R11, R24, R11, R8 ;  /* 0x0000000b180b7224 */ /* 0x000fe200078e0208 */
[----:B-1----:R-:W-:-:S03]  /*8070*/  LEA R14, P2, R12, R14, 0x2 ;  /* 0x0000000e0c0e7211 */ /* 0x002fc600078410ff */
[----:B------:R-:W-:-:S05]  /*8080*/  IMAD.IADD R8, R13, 0x1, R11 ;  /* 0x000000010d087824 */ /* 0x000fca00078e020b */
[----:B--2---:R-:W-:Y:S01]  /*8090*/  LEA.HI.X R15, R12, R15, R8, 0x2, P2 ;  /* 0x0000000f0c0f7211 */ /* 0x004fe200010f1408 */
[----:B------:R-:W-:Y:S06]  /*80a0*/  @P1 BRA `(.L_x_10202) ;  /* 0x0000000000101947 */ /* 0x000fec0003800000 */
[----:B------:R-:W-:Y:S05]  /*80b0*/  @!P0 BRA `(.L_x_10202) ;  /* 0x00000000000c8947 */ /* 0x000fea0003800000 */
[----:B------:R-:W2:Y:S04]  /*80c0*/  LDG.E R8, desc[UR36][R28.64] ;  /* 0x000000241c087981 */ /* 0x000ea8000c1e1900 */
[----:B-----5:R-:W2:Y:S02]  /*80d0*/  LDG.E R31, desc[UR36][R28.64+0x4] ;  /* 0x000004241c1f7981 */ /* 0x020ea4000c1e1900 */
[----:B--2---:R-:W-:-:S07]  /*80e0*/  IMAD.IADD R31, R31, 0x1, -R8 ;  /* 0x000000011f1f7824 */ /* 0x004fce00078e0a08 */
.L_x_10202:
[----:B------:R-:W2:Y:S01]  /*80f0*/  LDL R13, [R1+0x3c] ;  /* 0x00003c00010d7983 */ /* 0x000ea20000100800 */
[----:B------:R-:W0:Y:S03]  /*8100*/  S2R R8, SR_TID.X ;  /* 0x0000000000087919 */ /* 0x000e260000002100 */
[----:B------:R-:W-:Y:S04]  /*8110*/  SHFL.IDX PT, R9, R15, RZ, 0x1c1f ;  /* 0x001c1fff0f097589 */ /* 0x000fe800000e0000 */
[----:B------:R-:W-:Y:S04]  /*8120*/  SHFL.IDX PT, R10, R14, 0x1, 0x1c1f ;  /* 0x003c1f000e0a7f89 */ /* 0x000fe800000e0000 */
[----:B------:R-:W-:Y:S01]  /*8130*/  SHFL.IDX PT, R11, R15, 0x1, 0x1c1f ;  /* 0x003c1f000f0b7f89 */ /* 0x000fe200000e0000 */
[----:B0-----:R-:W-:-:S04]  /*8140*/  IADD3 R24, R8, -0x80, RZ ;  /* 0xffffff8008187810 */ /* 0x001fc80007ffe0ff */
[----:B------:R-:W-:-:S04]  /*8150*/  SHF.R.S32.HI R12, RZ, 0x1f, R24 ;  /* 0x0000001fff0c7819 */ /* 0x000fc80000011418 */
[----:B------:R-:W-:-:S04]  /*8160*/  LEA.HI R12, R12, R24, RZ, 0x7 ;  /* 0x000000180c0c7211 */ /* 0x000fc800078f38ff */
[----:B------:R-:W-:Y:S01]  /*8170*/  LOP3.LUT R12, R12, 0xffffff80, RZ, 0xc0, !PT ;  /* 0xffffff800c0c7812 */ /* 0x000fe200078ec0ff */
[----:B------:R-:W0:Y:S04]  /*8180*/  SHFL.IDX PT, R8, R14, RZ, 0x1c1f ;  /* 0x001c1fff0e087589 */ /* 0x000e2800000e0000 */
[----:B------:R-:W-:Y:S02]  /*8190*/  IMAD.IADD R12, R24, 0x1, -R12 ;  /* 0x00000001180c7824 */ /* 0x000fe400078e0a0c */
[----:B-----5:R-:W-:-:S03]  /*81a0*/  IMAD R79, R31, R22, RZ ;  /* 0x000000161f4f7224 */ /* 0x020fc600078e02ff */
[----:B------:R-:W-:Y:S01]  /*81b0*/  LOP3.LUT P0, RZ, R12, 0x3, RZ, 0xc0, !PT ;  /* 0x000000030cff7812 */ /* 0x000fe2000780c0ff */
[----:B--2---:R-:W-:-:S04]  /*81c0*/  IMAD R24, R141, 0xc0, R13 ;  /* 0x000000c08d187824 */ /* 0x004fc800078e020d */
[C---:B------:R-:W-:Y:S01]  /*81d0*/  VIADD R12, R24.reuse, 0x8 ;  /* 0x00000008180c7836 */ /* 0x040fe20000000000 */
[----:B------:R-:W-:-:S04]  /*81e0*/  ISETP.GE.OR P1, PT, R24, R79, P0 ;  /* 0x0000004f1800720c */ /* 0x000fc80000726670 */
[-C--:B------:R-:W-:Y:S02]  /*81f0*/  ISETP.GE.OR P0, PT, R12, R79.reuse, P0 ;  /* 0x0000004f0c00720c */ /* 0x080fe40000706670 */
[----:B------:R-:W-:-:S07]  /*8200*/  ISETP.GE.AND P2, PT, R24, R79, PT ;  /* 0x0000004f1800720c */ /* 0x000fce0003f46270 */
[----:B0-----:R0:W-:Y:S04]  /*8210*/  @!P1 ST.E desc[UR36][R8.64], R0 ;  /* 0x0000000008009985 */ /* 0x0011e8000c101924 */
[----:B------:R0:W-:Y:S01]  /*8220*/  @!P0 ST.E desc[UR36][R10.64], R3 ;  /* 0x000000030a008985 */ /* 0x0001e2000c101924 */
[----:B------:R-:W-:Y:S01]  /*8230*/  ISETP.GE.AND P0, PT, R12, R79, PT ;  /* 0x0000004f0c00720c */ /* 0x000fe20003f06270 */
[----:B------:R-:W-:-:S12]  /*8240*/  @P3 BRA `(.L_x_10203) ;  /* 0x0000000800103947 */ /* 0x000fd80003800000 */
[----:B------:R-:W1:Y:S01]  /*8250*/  S2R R13, SR_TID.X ;  /* 0x00000000000d7919 */ /* 0x000e620000002100 */
[----:B------:R-:W2:Y:S01]  /*8260*/  @P4 LDC R41, c[0x0][0xbec] ;  /* 0x0002fb00ff294b82 */ /* 0x000ea20000000800 */
[----:B------:R-:W-:Y:S01]  /*8270*/  ULDC.64 UR4, c[0x0][0xaa0] ;  /* 0x0002a80000047ab9 */ /* 0x000fe20000000a00 */
[----:B------:R-:W-:-:S06]  /*8280*/  ULDC.64 UR6, c[0x0][0xa80] ;  /* 0x0002a00000067ab9 */ /* 0x000fcc0000000a00 */
[----:B------:R-:W3:Y:S01]  /*8290*/  @P4 LDC R43, c[0x0][0xbf0] ;  /* 0x0002fc00ff2b4b82 */ /* 0x000ee20000000800 */
[----:B-1----:R-:W-:-:S05]  /*82a0*/  VIADD R81, R13, 0xffffff80 ;  /* 0xffffff800d517836 */ /* 0x002fca0000000000 */
[----:B------:R-:W-:-:S04]  /*82b0*/  SHF.R.S32.HI R80, RZ, 0x1f, R81 ;  /* 0x0000001fff507819 */ /* 0x000fc80000011451 */
[----:B------:R-:W-:-:S04]  /*82c0*/  LEA.HI R80, R80, R81, RZ, 0x2 ;  /* 0x0000005150507211 */ /* 0x000fc800078f10ff */
[----:B------:R-:W-:-:S05]  /*82d0*/  SHF.R.S32.HI R80, RZ, 0x2, R80 ;  /* 0x00000002ff507819 */ /* 0x000fca0000011450 */
[----:B0-----:R-:W-:-:S04]  /*82e0*/  IMAD R3, R80, 0x20, R138 ;  /* 0x0000002050037824 */ /* 0x001fc800078e028a */
[----:B------:R-:W-:Y:S01]  /*82f0*/  IMAD.WIDE R76, R3, 0x2, R76 ;  /* 0x00000002034c7825 */ /* 0x000fe200078e024c */
[----:B------:R-:W-:Y:S02]  /*8300*/  SHF.R.S32.HI R40, RZ, 0x1f, R81 ;  /* 0x0000001fff287819 */ /* 0x000fe40000011451 */
[----:B------:R-:W-:Y:S02]  /*8310*/  IADD3 R3, P5, R76, 0x7800, RZ ;  /* 0x000078004c037810 */ /* 0x000fe40007fbe0ff */
[----:B------:R-:W-:Y:S02]  /*8320*/  LEA.HI R40, R40, R81, RZ, 0x2 ;  /* 0x0000005128287211 */ /* 0x000fe400078f10ff */
[----:B------:R-:W-:Y:S01]  /*8330*/  LOP3.LUT R0, R3, 0x180, RZ, 0xc0, !PT ;  /* 0x0000018003007812 */ /* 0x000fe200078ec0ff */
[----:B------:R-:W-:Y:S01]  /*8340*/  IMAD.WIDE.U32 R20, R4, UR4, RZ ;  /* 0x0000000404147c25 */ /* 0x000fe2000f8e00ff */
[----:B------:R-:W-:Y:S02]  /*8350*/  LOP3.LUT R40, R40, 0xfffffffc, RZ, 0xc0, !PT ;  /* 0xfffffffc28287812 */ /* 0x000fe400078ec0ff */
[----:B------:R-:W-:Y:S01]  /*8360*/  SHF.R.U64 R0, R0, 0x3, RZ ;  /* 0x0000000300007819 */ /* 0x000fe200000012ff */
[----:B------:R-:W-:Y:S01]  /*8370*/  IMAD.X R37, RZ, RZ, R77, P5 ;  /* 0x000000ffff257224 */ /* 0x000fe200028e064d */
[----:B------:R-:W-:-:S02]  /*8380*/  IADD3 R13, P0, R76, 0x1800, RZ ;  /* 0x000018004c0d7810 */ /* 0x000fc40007f1e0ff */
[----:B------:R-:W-:Y:S01]  /*8390*/  LOP3.LUT R36, R0, R3, RZ, 0x3c, !PT ;  /* 0x0000000300247212 */ /* 0x000fe200078e3cff */
[----:B------:R-:W-:Y:S01]  /*83a0*/  IMAD R3, R78, UR4, RZ ;  /* 0x000000044e037c24 */ /* 0x000fe2000f8e02ff */
[C---:B------:R-:W-:Y:S01]  /*83b0*/  IADD3 R25, P1, R76.reuse, 0x3000, RZ ;  /* 0x000030004c197810 */ /* 0x040fe20007f3e0ff */
[----:B------:R-:W-:Y:S01]  /*83c0*/  IMAD.IADD R40, R81, 0x1, -R40 ;  /* 0x0000000151287824 */ /* 0x000fe200078e0a28 */
[----:B------:R-:W-:Y:S01]  /*83d0*/  IADD3 R29, P2, R76, 0x4800, RZ ;  /* 0x000048004c1d7810 */ /* 0x000fe20007f5e0ff */
[----:B------:R-:W-:Y:S01]  /*83e0*/  IMAD R3, R4, UR5, R3 ;  /* 0x0000000504037c24 */ /* 0x000fe2000f8e0203 */
[----:B------:R-:W-:Y:S01]  /*83f0*/  ULDC.64 UR4, c[0x0][0xae8] ;  /* 0x0002ba0000047ab9 */ /* 0x000fe20000000a00 */
[----:B------:R-:W-:Y:S01]  /*8400*/  IMAD R0, R40, 0x60, R80 ;  /* 0x0000006028007824 */ /* 0x000fe200078e0250 */
[----:B------:R-:W-:Y:S01]  /*8410*/  IADD3 R33, P3, R76, 0x6000, RZ ;  /* 0x000060004c217810 */ /* 0x000fe20007f7e0ff */
[----:B------:R-:W-:Y:S01]  /*8420*/  IMAD.IADD R21, R21, 0x1, R3 ;  /* 0x0000000115157824 */ /* 0x000fe200078e0203 */
[----:B------:R-:W-:Y:S01]  /*8430*/  LOP3.LUT R12, R13, 0x180, RZ, 0xc0, !PT ;  /* 0x000001800d0c7812 */ /* 0x000fe200078ec0ff */
[----:B------:R-:W-:Y:S01]  /*8440*/  IMAD R40, R141, 0xc0, R0 ;  /* 0x000000c08d287824 */ /* 0x000fe200078e0200 */
[----:B------:R-:W-:Y:S01]  /*8450*/  SHF.R.S32.HI R4, RZ, 0x1f, R137 ;  /* 0x0000001fff047819 */ /* 0x000fe20000011489 */
[----:B------:R-:W-:Y:S01]  /*8460*/  IMAD.WIDE.U32 R20, R139, UR4, R20 ;  /* 0x000000048b147c25 */ /* 0x000fe2000f8e0014 */
[----:B------:R-:W-:Y:S01]  /*8470*/  LOP3.LUT R24, R25, 0x180, RZ, 0xc0, !PT ;  /* 0x0000018019187812 */ /* 0x000fe200078ec0ff */
[----:B------:R-:W5:Y:S01]  /*8480*/  LD.E.128 R36, desc[UR36][R36.64] ;  /* 0x0000002424247980 */ /* 0x000f62000c101d00 */
[----:B------:R-:W-:Y:S01]  /*8490*/  LOP3.LUT R28, R29, 0x180, RZ, 0xc0, !PT ;  /* 0x000001801d1c7812 */ /* 0x000fe200078ec0ff */
[----:B--2---:R-:W-:Y:S01]  /*84a0*/  @P4 IMAD.HI.U32 R0, R40, R41, RZ ;  /* 0x0000002928004227 */ /* 0x004fe200078e00ff */
[----:B------:R-:W-:-:S02]  /*84b0*/  LOP3.LUT R32, R33, 0x180, RZ, 0xc0, !PT ;  /* 0x0000018021207812 */ /* 0x000fc400078ec0ff */
[----:B------:R-:W-:Y:S01]  /*84c0*/  LOP3.LUT R9, R76, 0x180, RZ, 0xc0, !PT ;  /* 0x000001804c097812 */ /* 0x000fe200078ec0ff */
[----:B------:R-:W-:Y:S01]  /*84d0*/  IMAD R21, R139, UR5, R21 ;  /* 0x000000058b157c24 */ /* 0x000fe2000f8e0215 */
[----:B------:R-:W-:Y:S01]  /*84e0*/  ULDC.64 UR4, c[0x0][0xaf0] ;  /* 0x0002bc0000047ab9 */ /* 0x000fe20000000a00 */
[----:B------:R-:W-:Y:S01]  /*84f0*/  IMAD.MOV.U32 R3, RZ, RZ, R40 ;  /* 0x000000ffff037224 */ /* 0x000fe200078e0028 */
[----:B---3--:R-:W-:Y:S01]  /*8500*/  @P4 SHF.R.U32.HI R3, RZ, R43, R0 ;  /* 0x0000002bff034219 */ /* 0x008fe20000011600 */
[----:B------:R-:W-:Y:S01]  /*8510*/  IMAD R4, R4, UR4, RZ ;  /* 0x0000000404047c24 */ /* 0x000fe2000f8e02ff */
[----:B------:R-:W-:Y:S01]  /*8520*/  SHF.R.U64 R12, R12, 0x3, RZ ;  /* 0x000000030c0c7819 */ /* 0x000fe200000012ff */
[C---:B------:R-:W-:Y:S01]  /*8530*/  IMAD.WIDE.U32 R20, R137.reuse, UR4, R20 ;  /* 0x0000000489147c25 */ /* 0x040fe2000f8e0014 */
[--C-:B------:R-:W-:Y:S02]  /*8540*/  SHF.R.S32.HI R0, RZ, 0x1f, R3.reuse ;  /* 0x0000001fff007819 */ /* 0x100fe40000011403 */
[----:B------:R-:W-:Y:S01]  /*8550*/  SHF.R.U64 R24, R24, 0x3, RZ ;  /* 0x0000000318187819 */ /* 0x000fe200000012ff */
[----:B------:R-:W-:Y:S01]  /*8560*/  IMAD R41, R137, UR5, R4 ;  /* 0x0000000589297c24 */ /* 0x000fe2000f8e0204 */
[----:B------:R-:W-:Y:S01]  /*8570*/  SHF.R.U64 R28, R28, 0x3, RZ ;  /* 0x000000031c1c7819 */ /* 0x000fe200000012ff */
[----:B------:R-:W-:Y:S01]  /*8580*/  IMAD.MOV R43, RZ, RZ, -R3 ;  /* 0x000000ffff2b7224 */ /* 0x000fe200078e0a03 */
[----:B------:R-:W-:Y:S01]  /*8590*/  SHF.R.U64 R32, R32, 0x3, RZ ;  /* 0x0000000320207819 */ /* 0x000fe200000012ff */
[----:B------:R-:W-:Y:S01]  /*85a0*/  ULDC.64 UR4, c[0x0][0xae0] ;  /* 0x0002b80000047ab9 */ /* 0x000fe20000000a00 */
[----:B------:R-:W-:Y:S01]  /*85b0*/  SHF.R.U64 R9, R9, 0x3, RZ ;  /* 0x0000000309097819 */ /* 0x000fe200000012ff */
[----:B------:R-:W-:Y:S01]  /*85c0*/  IMAD.IADD R21, R21, 0x1, R41 ;  /* 0x0000000115157824 */ /* 0x000fe200078e0229 */
[----:B------:R-:W-:Y:S01]  /*85d0*/  LOP3.LUT R12, R12, R13, RZ, 0x3c, !PT ;  /* 0x0000000d0c0c7212 */ /* 0x000fe200078e3cff */
[----:B------:R-:W-:Y:S01]  /*85e0*/  IMAD R0, R0, UR4, RZ ;  /* 0x0000000400007c24 */ /* 0x000fe2000f8e02ff */
[----:B------:R-:W-:Y:S01]  /*85f0*/  LOP3.LUT R24, R24, R25, RZ, 0x3c, !PT ;  /* 0x0000001918187212 */ /* 0x000fe200078e3cff */
[----:B------:R-:W-:Y:S01]  /*8600*/  IMAD R41, R22, R43, R40 ;  /* 0x0000002b16297224 */ /* 0x000fe200078e0228 */
[----:B------:R-:W-:Y:S01]  /*8610*/  LOP3.LUT R28, R28, R29, RZ, 0x3c, !PT ;  /* 0x0000001d1c1c7212 */ /* 0x000fe200078e3cff */
[--C-:B------:R-:W-:Y:S01]  /*8620*/  IMAD.X R13, RZ, RZ, R77.reuse, P0 ;  /* 0x000000ffff0d7224 */ /* 0x100fe200000e064d */
[----:B------:R-:W-:Y:S01]  /*8630*/  LOP3.LUT R32, R32, R33, RZ, 0x3c, !PT ;  /* 0x0000002120207212 */ /* 0x000fe200078e3cff */
[--C-:B------:R-:W-:Y:S01]  /*8640*/  IMAD.X R25, RZ, RZ, R77.reuse, P1 ;  /* 0x000000ffff197224 */ /* 0x100fe200008e064d */
[----:B------:R-:W-:Y:S01]  /*8650*/  IADD3.X R33, RZ, R77, RZ, P3, !PT ;  /* 0x0000004dff217210 */ /* 0x000fe20001ffe4ff */
[----:B------:R-:W-:Y:S01]  /*8660*/  IMAD.X R29, RZ, RZ, R77, P2 ;  /* 0x000000ffff1d7224 */ /* 0x000fe200010e064d */
[----:B------:R-:W-:Y:S01]  /*8670*/  LOP3.LUT R76, R9, R76, RZ, 0x3c, !PT ;  /* 0x0000004c094c7212 */ /* 0x000fe200078e3cff */
[C---:B------:R-:W-:Y:S01]  /*8680*/  IMAD R43, R3.reuse, UR5, R0 ;  /* 0x00000005032b7c24 */ /* 0x040fe2000f8e0200 */
[----:B------:R-:W-:Y:S01]  /*8690*/  SHF.R.S32.HI R0, RZ, 0x1f, R41 ;  /* 0x0000001fff007819 */ /* 0x000fe20000011429 */
[----:B------:R-:W5:Y:S01]  /*86a0*/  LD.E.128 R12, desc[UR36][R12.64] ;  /* 0x000000240c0c7980 */ /* 0x000f62000c101d00 */
[----:B------:R-:W-:Y:S01]  /*86b0*/  IMAD.WIDE.U32 R20, R3, UR4, R20 ;  /* 0x0000000403147c25 */ /* 0x000fe2000f8e0014 */
[----:B------:R-:W-:-:S02]  /*86c0*/  ULDC.64 UR4, c[0x0][0xad8] ;  /* 0x0002b60000047ab9 */ /* 0x000fc40000000a00 */
[----:B------:R0:W5:Y:S01]  /*86d0*/  LD.E.128 R8, desc[UR36][R76.64] ;  /* 0x000000244c087980 */ /* 0x000162000c101d00 */
[----:B------:R-:W-:-:S03]  /*86e0*/  IMAD R0, R0, UR4, RZ ;  /* 0x0000000400007c24 */ /* 0x000fc6000f8e02ff */
        /* <DEDUP_REMOVED lines=10> */
[----:B------:R-:W-:Y:S02]  /*8790*/  IMAD R3, R41, UR5, R0 ;  /* 0x0000000529037c24 */ /* 0x000fe4000f8e0200 */
[----:B------:R-:W-:Y:S02]  /*87a0*/  IMAD R0, R141, 0xc0, R80 ;  /* 0x000000c08d007824 */ /* 0x000fe400078e0250 */
[----:B------:R-:W-:Y:S01]  /*87b0*/  IMAD.WIDE.U32 R20, R41, UR4, R20 ;  /* 0x0000000429147c25 */ /* 0x000fe2000f8e0014 */
[----:B------:R-:W-:Y:S02]  /*87c0*/  UIADD3 UR4, UR41, 0x2d820, URZ ;  /* 0x0002d82029047890 */ /* 0x000fe4000fffe03f */
[----:B------:R-:W-:Y:S02]  /*87d0*/  ISETP.GE.AND P0, PT, R0, R79, PT ;  /* 0x0000004f0000720c */ /* 0x000fe40003f06270 */
[----:B------:R-:W-:Y:S01]  /*87e0*/  UPRMT UR4, URZ, 0x654, UR4 ;  /* 0x000006543f047896 */ /* 0x000fe20008000004 */
[----:B------:R-:W-:-:S02]  /*87f0*/  IADD3 R3, R21, R3, RZ ;  /* 0x0000000315037210 */ /* 0x000fc40007ffe0ff */
[----:B------:R-:W-:-:S04]  /*8800*/  LEA R4, P1, R20, UR6, 0x1 ;  /* 0x0000000614047c11 */ /* 0x000fc8000f8208ff */
[----:B------:R-:W-:Y:S01]  /*8810*/  LEA.HI.X R3, R20, UR7, R3, 0x1, P1 ;  /* 0x0000000714037c11 */ /* 0x000fe200088f0c03 */
[----:B-1----:R0:W1:Y:S01]  /*8820*/  SHFL.IDX PT, R40, R4, RZ, 0x1c1f ;  /* 0x001c1fff04287589 */ /* 0x00206200000e0000 */
[----:B------:R-:W-:Y:S01]  /*8830*/  BSSY B1, `(.L_x_10204) ;  /* 0x0000012000017945 */ /* 0x000fe20003800000 */
[----:B------:R-:W-:Y:S02]  /*8840*/  SYNCS.ARRIVE.TRANS64.RED.A1T0 RZ, [UR4], RZ ;  /* 0x000000ffffff79a7 */ /* 0x000fe40008100404 */
        /* <DEDUP_REMOVED lines=10> */
[----:B--2---:R-:W-:Y:S01]  /*88f0*/  @!P0 IMAD.WIDE R20, R138, 0x2, R40 ;  /* 0x000000028a148825 */ /* 0x004fe200078e0228 */
[-C--:B------:R-:W-:Y:S02]  /*8900*/  @!P1 LEA.HI.X R43, R142, R41.reuse, R47, 0x1, P3 ;  /* 0x000000298e2b9211 */ /* 0x080fe400018f0c2f */
[----:B------:R-:W-:Y:S02]  /*8910*/  @!P2 LEA.HI.X R45, R144, R41, R46, 0x1, P4 ;  /* 0x00000029902da211 */ /* 0x000fe400020f0c2e */
[----:B-----5:R3:W-:Y:S04]  /*8920*/  @!P0 ST.E.128 desc[UR36][R20.64], R8 ;  /* 0x0000000814008985 */ /* 0x0207e8000c101d24 */
[----:B------:R3:W-:Y:S04]  /*8930*/  @!P1 ST.E.128 desc[UR36][R42.64], R24 ;  /* 0x000000182a009985 */ /* 0x0007e8000c101d24 */
[----:B------:R3:W-:Y:S02]  /*8940*/  @!P2 ST.E.128 desc[UR36][R44.64], R32 ;  /* 0x000000202c00a985 */ /* 0x0007e4000c101d24 */
.L_x_10205:
[----:B------:R-:W-:Y:S05]  /*8950*/  BSYNC B1 ;  /* 0x0000000000017941 */ /* 0x000fea0003800000 */
.L_x_10204:
[----:B------:R-:W-:Y:S01]  /*8960*/  VIADD R0, R0, 0x60 ;  /* 0x0000006000007836 */ /* 0x000fe20000000000 */
[----:B---3-5:R3:W4:Y:S04]  /*8970*/  SHFL.IDX PT, R11, R3, 0x1, 0x1c1f ;  /* 0x003c1f00030b7f89 */ /* 0x02872800000e0000 */
[----:B------:R-:W-:Y:S01]  /*8980*/  ISETP.GE.AND P0, PT, R0, R79, PT ;  /* 0x0000004f0000720c */ /* 0x000fe20003f06270 */
[----:B------:R3:W0:-:S12]  /*8990*/  SHFL.IDX PT, R10, R4, 0x1, 0x1c1f ;  /* 0x003c1f00040a7f89 */ /* 0x00061800000e0000 */
[----:B---3--:R-:W-:Y:S05]  /*89a0*/  @P0 BRA `(.L_x_10206) ;  /* 0x0000001400500947 */ /* 0x008fea0003800000 */
[----:B------:R-:W-:Y:S02]  /*89b0*/  ULDC UR4, c[0x0][0xac8] ;  /* 0x0002b20000047ab9 */ /* 0x000fe40000000800 */
[----:B------:R-:W-:Y:S02]  /*89c0*/  ISETP.GE.AND P2, PT, R142, UR4, PT ;  /* 0x000000048e007c0c */ /* 0x000fe4000bf46270 */
[----:B------:R-:W-:-:S11]  /*89d0*/  ISETP.GE.AND P1, PT, R138, UR4, PT ;  /* 0x000000048a007c0c */ /* 0x000fd6000bf26270 */
[----:B0-----:R-:W-:Y:S02]  /*89e0*/  @!P2 LEA R20, P0, R142, R10, 0x1 ;  /* 0x0000000a8e14a211 */ /* 0x001fe400078008ff */
[----:B----4-:R-:W-:Y:S02]  /*89f0*/  @!P1 IMAD.WIDE R8, R138, 0x2, R10 ;  /* 0x000000028a089825 */ /* 0x010fe400078e020a */
        /* <DEDUP_REMOVED lines=9> */
.L_x_10203:
[----:B0-----:R-:W0:Y:S01]  /*8a90*/  @P4 LDC R10, c[0x0][0xbec] ;  /* 0x0002fb00ff0a4b82 */ /* 0x001e220000000800 */
[----:B------:R-:W-:Y:S01]  /*8aa0*/  ULDC.64 UR4, c[0x0][0xb08] ;  /* 0x0002c20000047ab9 */ /* 0x000fe20000000a00 */
[----:B------:R-:W-:Y:S01]  /*8ab0*/  SHF.R.S32.HI R0, RZ, 0x1f, R137 ;  /* 0x0000001fff007819 */ /* 0x000fe20000011489 */
[----:B------:R-:W-:Y:S01]  /*8ac0*/  IMAD R3, R78, UR4, RZ ;  /* 0x000000044e037c24 */ /* 0x000fe2000f8e02ff */
[----:B------:R-:W-:Y:S01]  /*8ad0*/  ULDC.64 UR6, c[0x0][0xb30] ;  /* 0x0002cc0000067ab9 */ /* 0x000fe20000000a00 */
[C---:B------:R-:W-:Y:S01]  /*8ae0*/  IMAD.WIDE.U32 R8, R4.reuse, UR4, RZ ;  /* 0x0000000404087c25 */ /* 0x040fe2000f8e00ff */
[----:B------:R-:W-:Y:S01]  /*8af0*/  BSSY B1, `(.L_x_10207) ;  /* 0x0000063000017945 */ /* 0x000fe20003800000 */
[----:B------:R-:W-:Y:S01]  /*8b00*/  SHF.R.S32.HI R28, RZ, 0x1f, R145 ;  /* 0x0000001fff1c7819 */ /* 0x000fe20000011491 */
[----:B------:R-:W1:Y:S01]  /*8b10*/  @P4 LDC R13, c[0x0][0xbf0] ;  /* 0x0002fc00ff0d4b82 */ /* 0x000e620000000800 */
[----:B------:R-:W-:Y:S01]  /*8b20*/  IMAD R3, R4, UR5, R3 ;  /* 0x0000000504037c24 */ /* 0x000fe2000f8e0203 */
[----:B------:R-:W-:Y:S01]  /*8b30*/  ULDC.64 UR4, c[0x0][0xb38] ;  /* 0x0002ce0000047ab9 */ /* 0x000fe20000000a00 */
[----:B------:R-:W-:-:S02]  /*8b40*/  SHF.R.S32.HI R29, RZ, 0x1f, R146 ;  /* 0x0000001fff1d7819 */ /* 0x000fc40000011492 */
[----:B------:R-:W-:Y:S01]  /*8b50*/  IMAD.IADD R9, R9, 0x1, R3 ;  /* 0x0000000109097824 */ /* 0x000fe200078e0203 */
[----:B------:R-:W-:Y:S01]  /*8b60*/  SHF.R.S32.HI R30, RZ, 0x1f, R147 ;  /* 0x0000001fff1e7819 */ /* 0x000fe20000011493 */
[----:B------:R-:W-:Y:S01]  /*8b70*/  IMAD.MOV.U32 R3, RZ, RZ, R27 ;  /* 0x000000ffff037224 */ /* 0x000fe200078e001b */
[----:B------:R-:W-:Y:S01]  /*8b80*/  SHF.R.S32.HI R31, RZ, 0x1f, R148 ;  /* 0x0000001fff1f7819 */ /* 0x000fe20000011494 */
[C---:B------:R-:W-:Y:S01]  /*8b90*/  IMAD.WIDE.U32 R8, R139.reuse, UR4, R8 ;  /* 0x000000048b087c25 */ /* 0x040fe2000f8e0008 */
[----:B------:R-:W-:Y:S02]  /*8ba0*/  SHF.R.S32.HI R76, RZ, 0x1f, R149 ;  /* 0x0000001fff4c7819 */ /* 0x000fe40000011495 */
[----:B------:R-:W-:Y:S01]  /*8bb0*/  SHF.R.S32.HI R77, RZ, 0x1f, R150 ;  /* 0x0000001fff4d7819 */ /* 0x000fe20000011496 */
[----:B------:R-:W-:Y:S01]  /*8bc0*/  IMAD R9, R139, UR5, R9 ;  /* 0x000000058b097c24 */ /* 0x000fe2000f8e0209 */
[----:B------:R-:W-:Y:S01]  /*8bd0*/  ULDC.64 UR4, c[0x0][0xb40] ;  /* 0x0002d00000047ab9 */ /* 0x000fe20000000a00 */
[----:B------:R-:W-:Y:S01]  /*8be0*/  SHF.R.S32.HI R79, RZ, 0x1f, R151 ;  /* 0x0000001fff4f7819 */ /* 0x000fe20000011497 */
[----:B------:R-:W-:Y:S01]  /*8bf0*/  IMAD R0, R0, UR4, RZ ;  /* 0x0000000400007c24 */ /* 0x000fe2000f8e02ff */
[----:B------:R-:W-:Y:S01]  /*8c00*/  SHF.R.S32.HI R80, RZ, 0x1f, R152 ;  /* 0x0000001fff507819 */ /* 0x000fe20000011498 */
[----:B0-----:R-:W-:Y:S01]  /*8c10*/  @P4 IMAD.HI.U32 R10, R27, R10, RZ ;  /* 0x0000000a1b0a4227 */ /* 0x001fe200078e00ff */
[----:B------:R-:W-:-:S02]  /*8c20*/  SHF.R.S32.HI R81, RZ, 0x1f, R153 ;  /* 0x0000001fff517819 */ /* 0x000fc40000011499 */
[----:B------:R-:W-:Y:S01]  /*8c30*/  SHF.R.S32.HI R82, RZ, 0x1f, R154 ;  /* 0x0000001fff527819 */ /* 0x000fe2000001149a */
[C---:B------:R-:W-:Y:S01]  /*8c40*/  IMAD R11, R137.reuse, UR5, R0 ;  /* 0x00000005890b7c24 */ /* 0x040fe2000f8e0200 */
[----:B------:R-:W-:Y:S01]  /*8c50*/  SHF.R.S32.HI R83, RZ, 0x1f, R155 ;  /* 0x0000001fff537819 */ /* 0x000fe2000001149b */
[----:B------:R-:W-:Y:S01]  /*8c60*/  IMAD.WIDE.U32 R8, R137, UR4, R8 ;  /* 0x0000000489087c25 */ /* 0x000fe2000f8e0008 */
[----:B-1----:R-:W-:Y:S01]  /*8c70*/  @P4 SHF.R.U32.HI R3, RZ, R13, R10 ;  /* 0x0000000dff034219 */ /* 0x002fe2000001160a */
[----:B------:R-:W-:Y:S02]  /*8c80*/  ULDC.64 UR4, c[0x0][0xb48] ;  /* 0x0002d20000047ab9 */ /* 0x000fe40000000a00 */
[----:B------:R-:W-:Y:S01]  /*8c90*/  IMAD.IADD R9, R9, 0x1, R11 ;  /* 0x0000000109097824 */ /* 0x000fe200078e020b */
[--C-:B------:R-:W-:Y:S01]  /*8ca0*/  SHF.R.S32.HI R0, RZ, 0x1f, R3.reuse ;  /* 0x0000001fff007819 */ /* 0x100fe20000011403 */
[----:B------:R-:W-:Y:S02]  /*8cb0*/  IMAD.MOV R11, RZ, RZ, -R3 ;  /* 0x000000ffff0b7224 */ /* 0x000fe400078e0a03 */
[----:B------:R-:W-:Y:S01]  /*8cc0*/  IMAD.WIDE.U32 R8, R156, UR4, R8 ;  /* 0x000000049c087c25 */ /* 0x000fe2000f8e0008 */
[----:B------:R-:W-:-:S03]  /*8cd0*/  UIADD3 UR4, UR41, 0x2d820, URZ ;  /* 0x0002d82029047890 */ /* 0x000fc6000fffe03f */
[----:B------:R-:W-:Y:S01]  /*8ce0*/  IMAD R11, R22, R11, R27 ;  /* 0x0000000b160b7224 */ /* 0x000fe200078e021b */
[----:B------:R-:W-:Y:S01]  /*8cf0*/  UPRMT UR4, URZ, 0x654, UR4 ;  /* 0x000006543f047896 */ /* 0x000fe20008000004 */
[----:B------:R-:W-:Y:S02]  /*8d00*/  IMAD R0, R0, UR6, RZ ;  /* 0x0000000600007c24 */ /* 0x000fe4000f8e02ff */
[----:B------:R-:W-:Y:S02]  /*8d10*/  IMAD R9, R156, UR5, R9 ;  /* 0x000000059c097c24 */ /* 0x000fe4000f8e0209 */
[C---:B------:R-:W-:Y:S01]  /*8d20*/  IMAD R13, R3.reuse, UR7, R0 ;  /* 0x00000007030d7c24 */ /* 0x040fe2000f8e0200 */
[----:B------:R-:W-:Y:S01]  /*8d30*/  SHF.R.S32.HI R0, RZ, 0x1f, R11 ;  /* 0x0000001fff007819 */ /* 0x000fe2000001140b */
[----:B------:R-:W-:Y:S01]  /*8d40*/  IMAD.WIDE.U32 R8, R3, UR6, R8 ;  /* 0x0000000603087c25 */ /* 0x000fe2000f8e0008 */
[----:B------:R-:W-:Y:S01]  /*8d50*/  ULDC.64 UR6, c[0x0][0xb28] ;  /* 0x0002ca0000067ab9 */ /* 0x000fe20000000a00 */
[----:B------:R-:W-:Y:S02]  /*8d60*/  SYNCS.ARRIVE.TRANS64.RED.A1T0 RZ, [UR4], RZ ;  /* 0x000000ffffff79a7 */ /* 0x000fe40008100404 */
[----:B------:R-:W-:-:S02]  /*8d70*/  IMAD R0, R0, UR6, RZ ;  /* 0x0000000600007c24 */ /* 0x000fc4000f8e02ff */
        /* <DEDUP_REMOVED lines=10> */
[----:B------:R-:W-:Y:S02]  /*8e20*/  ULDC UR4, c[0x0][0xac8] ;  /* 0x0002b20000047ab9 */ /* 0x000fe40000000800 */
[----:B------:R-:W-:Y:S02]  /*8e30*/  ISETP.GE.AND P3, PT, R155, UR4, PT ;  /* 0x000000049b007c0c */ /* 0x000fe4000bf66270 */
[----:B------:R-:W-:Y:S02]  /*8e40*/  ISETP.GE.AND P1, PT, R157, UR4, PT ;  /* 0x000000049d007c0c */ /* 0x000fe4000bf26270 */
[----:B------:R-:W-:Y:S02]  /*8e50*/  ISETP.GE.AND P4, PT, R154, UR4, PT ;  /* 0x000000049a007c0c */ /* 0x000fe4000bf86270 */
[----:B------:R-:W-:-:S07]  /*8e60*/  ISETP.GE.AND P2, PT, R153, UR4, PT ;  /* 0x0000000499007c0c */ /* 0x000fce000bf46270 */
[-C--:B-1----:R-:W-:Y:S02]  /*8e70*/  @!P3 LEA R12, P5, R155, R8.reuse, 0x2 ;  /* 0x000000089b0cb211 */ /* 0x082fe400078a10ff */
[----:B--2---:R-:W-:Y:S02]  /*8e80*/  @!P1 IMAD.WIDE R10, R157, 0x4, R8 ;  /* 0x000000049d0a9825 */ /* 0x004fe400078e0208 */
[----:B------:R-:W-:Y:S02]  /*8e90*/  @!P3 LEA.HI.X R13, R155, R9, R83, 0x2, P5 ;  /* 0x000000099b0db211 */ /* 0x000fe400028f1453 */
[----:B------:R-:W-:Y:S01]  /*8ea0*/  ISETP.GE.AND P5, PT, R152, UR4, PT ;  /* 0x0000000498007c0c */ /* 0x000fe2000bfa6270 */
[----:B------:R1:W-:Y:S01]  /*8eb0*/  @!P1 ST.E.64 desc[UR36][R10.64], R20 ;  /* 0x000000140a009985 */ /* 0x0003e2000c101b24 */
[-C--:B------:R-:W-:Y:S02]  /*8ec0*/  @!P4 LEA R14, P1, R154, R8.reuse, 0x2 ;  /* 0x000000089a0ec211 */ /* 0x080fe400078210ff */
[----:B------:R-:W-:Y:S01]  /*8ed0*/  @!P2 LEA R24, P6, R153, R8, 0x2 ;  /* 0x000000089918a211 */ /* 0x000fe200078c10ff */
[----:B------:R2:W-:Y:S01]  /*8ee0*/  @!P3 ST.E.64 desc[UR36][R12.64], R32 ;  /* 0x000000200c00b985 */ /* 0x0005e2000c101b24 */
[----:B------:R-:W-:-:S02]  /*8ef0*/  ISETP.GE.AND P3, PT, R151, UR4, PT ;  /* 0x0000000497007c0c */ /* 0x000fc4000bf66270 */
        /* <DEDUP_REMOVED lines=8> */
[CC--:B-1----:R-:W-:Y:S02]  /*8f80*/  @!P3 LEA R10, P6, R151.reuse, R8.reuse, 0x2 ;  /* 0x00000008970ab211 */ /* 0x0c2fe400078c10ff */
[----:B--2---:R-:W-:Y:S01]  /*8f90*/  @!P1 LEA R12, P4, R150, R8, 0x2 ;  /* 0x00000008960c9211 */ /* 0x004fe200078810ff */
[----:B------:R-:W-:Y:S01]  /*8fa0*/  @!P5 ST.E.64 desc[UR36][R26.64], R38 ;  /* 0x000000261a00d985 */ /* 0x000fe2000c101b24 */
        /* <DEDUP_REMOVED lines=10> */
[----:B------:R-:W-:-:S03]  /*9050*/  @!P5 LEA R20, P6, R148, R8, 0x2 ;  /* 0x000000089414d211 */ /* 0x000fc600078c10ff */
[----:B------:R3:W-:Y:S01]  /*9060*/  @!P2 ST.E.64 desc[UR36][R14.64], R44 ;  /* 0x0000002c0e00a985 */ /* 0x0007e2000c101b24 */
[CC--:B----4-:R-:W-:Y:S02]  /*9070*/  @!P4 LEA R24, P2, R147.reuse, R8.reuse, 0x2 ;  /* 0x000000089318c211 */ /* 0x0d0fe400078410ff */
        /* <DEDUP_REMOVED lines=10> */
.L_x_10208:
[----:B------:R-:W-:Y:S05]  /*9120*/  BSYNC B1 ;  /* 0x0000000000017941 */ /* 0x000fea0003800000 */
.L_x_10207:
[----:B---3--:R3:W4:Y:S04]  /*9130*/  SHFL.IDX PT, R11, R3, 0x1, 0x1c1f ;  /* 0x003c1f00030b7f89 */ /* 0x00872800000e0000 */
[----:B------:R3:W0:Y:S01]  /*9140*/  SHFL.IDX PT, R10, R0, 0x1, 0x1c1f ;  /* 0x003c1f00000a7f89 */ /* 0x00062200000e0000 */
[----:B------:R-:W-:Y:S05]  /*9150*/  @P0 BRA `(.L_x_10206) ;  /* 0x0000000c00640947 */ /* 0x000fea0003800000 */
[----:B------:R-:W-:Y:S02]  /*9160*/  ULDC UR4, c[0x0][0xac8] ;  /* 0x0002b20000047ab9 */ /* 0x000fe40000000800 */
[----:B------:R-:W-:Y:S02]  /*9170*/  ISETP.GE.AND P5, PT, R155, UR4, PT ;  /* 0x000000049b007c0c */ /* 0x000fe4000bfa6270 */
[----:B------:R-:W-:Y:S02]  /*9180*/  ISETP.GE.AND P1, PT, R157, UR4, PT ;  /* 0x000000049d007c0c */ /* 0x000fe4000bf26270 */
[----:B------:R-:W-:Y:S02]  /*9190*/  ISETP.GE.AND P3, PT, R154, UR4, PT ;  /* 0x000000049a007c0c */ /* 0x000fe4000bf66270 */
[----:B------:R-:W-:Y:S02]  /*91a0*/  ISETP.GE.AND P2, PT, R153, UR4, PT ;  /* 0x0000000499007c0c */ /* 0x000fe4000bf46270 */
[----:B------:R-:W-:-:S05]  /*91b0*/  ISETP.GE.AND P4, PT, R152, UR4, PT ;  /* 0x0000000498007c0c */ /* 0x000fca000bf86270 */
[-C--:B0-----:R-:W-:Y:S02]  /*91c0*/  @!P5 LEA R12, P0, R155, R10.reuse, 0x2 ;  /* 0x0000000a9b0cd211 */ /* 0x081fe400078010ff */
[----:B-12-4-:R-:W-:Y:S02]  /*91d0*/  @!P1 IMAD.WIDE R8, R157, 0x4, R10 ;  /* 0x000000049d089825 */ /* 0x016fe400078e020a */
[----:B------:R-:W-:Y:S02]  /*91e0*/  @!P5 LEA.HI.X R13, R155, R11, R83, 0x2, P0 ;  /* 0x0000000b9b0dd211 */ /* 0x000fe400000f1453 */
[-C--:B------:R-:W-:Y:S01]  /*91f0*/  @!P3 LEA R14, P0, R154, R10.reuse, 0x2 ;  /* 0x0000000a9a0eb211 */ /* 0x080fe200078010ff */
[----:B------:R0:W-:Y:S01]  /*9200*/  @!P1 ST.E.64 desc[UR36][R8.64], R54 ;  /* 0x0000003608009985 */ /* 0x0001e2000c101b24 */
[----:B------:R-:W-:Y:S02]  /*9210*/  ISETP.GE.AND P1, PT, R151, UR4, PT ;  /* 0x0000000497007c0c */ /* 0x000fe4000bf26270 */
[-C--:B------:R-:W-:Y:S01]  /*9220*/  @!P4 LEA R24, P6, R152, R10.reuse, 0x2 ;  /* 0x0000000a9818c211 */ /* 0x080fe200078c10ff */
[----:B------:R1:W-:Y:S01]  /*9230*/  @!P5 ST.E.64 desc[UR36][R12.64], R56 ;  /* 0x000000380c00d985 */ /* 0x0003e2000c101b24 */
[----:B------:R-:W-:-:S02]  /*9240*/  @!P2 LEA R20, P5, R153, R10, 0x2 ;  /* 0x0000000a9914a211 */ /* 0x000fc400078a10ff */
[-C--:B------:R-:W-:Y:S02]  /*9250*/  @!P3 LEA.HI.X R15, R154, R11.reuse, R82, 0x2, P0 ;  /* 0x0000000b9a0fb211 */ /* 0x080fe400000f1452 */
[-C--:B------:R-:W-:Y:S02]  /*9260*/  @!P2 LEA.HI.X R21, R153, R11.reuse, R81, 0x2, P5 ;  /* 0x0000000b9915a211 */ /* 0x080fe400028f1451 */
[----:B------:R-:W-:Y:S01]  /*9270*/  ISETP.GE.AND P0, PT, R150, UR4, PT ;  /* 0x0000000496007c0c */ /* 0x000fe2000bf06270 */
[----:B------:R-:W-:Y:S01]  /*9280*/  @!P3 ST.E.64 desc[UR36][R14.64], R58 ;  /* 0x0000003a0e00b985 */ /* 0x000fe2000c101b24 */
[----:B------:R-:W-:Y:S02]  /*9290*/  @!P4 LEA.HI.X R25, R152, R11, R80, 0x2, P6 ;  /* 0x0000000b9819c211 */ /* 0x000fe400030f1450 */
[----:B0-----:R-:W-:Y:S01]  /*92a0*/  @!P1 LEA R8, P5, R151, R10, 0x2 ;  /* 0x0000000a97089211 */ /* 0x001fe200078a10ff */
[----:B------:R0:W-:Y:S01]  /*92b0*/  @!P2 ST.E.64 desc[UR36][R20.64], R60 ;  /* 0x0000003c1400a985 */ /* 0x0001e2000c101b24 */
[----:B------:R-:W-:-:S02]  /*92c0*/  ISETP.GE.AND P3, PT, R148, UR4, PT ;  /* 0x0000000494007c0c */ /* 0x000fc4000bf66270 */
[----:B------:R-:W-:Y:S01]  /*92d0*/  ISETP.GE.AND P2, PT, R147, UR4, PT ;  /* 0x0000000493007c0c */ /* 0x000fe2000bf46270 */
[----:B------:R2:W-:Y:S01]  /*92e0*/  @!P4 ST.E.64 desc[UR36][R24.64], R62 ;  /* 0x0000003e1800c985 */ /* 0x0005e2000c101b24 */
[----:B------:R-:W-:Y:S02]  /*92f0*/  ISETP.GE.AND P4, PT, R149, UR4, PT ;  /* 0x0000000495007c0c */ /* 0x000fe4000bf86270 */
[-C--:B------:R-:W-:Y:S02]  /*9300*/  @!P1 LEA.HI.X R9, R151, R11.reuse, R79, 0x2, P5 ;  /* 0x0000000b97099211 */ /* 0x080fe400028f144f */
[----:B------:R-:W-:Y:S02]  /*9310*/  ISETP.GE.AND P5, PT, R146, UR4, PT ;  /* 0x0000000492007c0c */ /* 0x000fe4000bfa6270 */
[C---:B-1----:R-:W-:Y:S01]  /*9320*/  @!P0 LEA R12, P6, R150.reuse, R10, 0x2 ;  /* 0x0000000a960c8211 */ /* 0x042fe200078c10ff */
[----:B------:R1:W-:Y:S03]  /*9330*/  @!P1 ST.E.64 desc[UR36][R8.64], R64 ;  /* 0x0000004008009985 */ /* 0x0003e6000c101b24 */
[----:B------:R-:W-:-:S02]  /*9340*/  @!P0 LEA.HI.X R13, R150, R11, R77, 0x2, P6 ;  /* 0x0000000b960d8211 */ /* 0x000fc400030f144d */
[-C--:B0-----:R-:W-:Y:S02]  /*9350*/  @!P3 LEA R20, P6, R148, R10.reuse, 0x2 ;  /* 0x0000000a9414b211 */ /* 0x081fe400078c10ff */
        /* <DEDUP_REMOVED lines=9> */
[----:B------:R1:W-:Y:S01]  /*93f0*/  @!P3 ST.E.64 desc[UR36][R20.64], R70 ;  /* 0x000000461400b985 */ /* 0x0003e2000c101b24 */
[----:B------:R-:W-:-:S03]  /*9400*/  ISETP.GE.AND P0, PT, R145, UR4, PT ;  /* 0x0000000491007c0c */ /* 0x000fc6000bf06270 */
[----:B------:R1:W-:Y:S04]  /*9410*/  @!P2 ST.E.64 desc[UR36][R24.64], R72 ;  /* 0x000000481800a985 */ /* 0x0003e8000c101b24 */
[----:B------:R1:W-:Y:S06]  /*9420*/  @!P5 ST.E.64 desc[UR36][R26.64], R74 ;  /* 0x0000004a1a00d985 */ /* 0x0003ec000c101b24 */
[----:B------:R-:W-:Y:S05]  /*9430*/  @P0 BRA `(.L_x_10206) ;  /* 0x0000000800ac0947 */ /* 0x000fea0003800000 */
[----:B-1----:R-:W-:-:S04]  /*9440*/  LEA R8, P0, R145, R10, 0x2 ;  /* 0x0000000a91087211 */ /* 0x002fc800078010ff */
[----:B------:R-:W-:-:S05]  /*9450*/  LEA.HI.X R9, R145, R11, R28, 0x2, P0 ;  /* 0x0000000b91097211 */ /* 0x000fca00000f141c */
[----:B------:R0:W-:Y:S01]  /*9460*/  ST.E.64 desc[UR36][R8.64], R134 ;  /* 0x0000008608007985 */ /* 0x0001e2000c101b24 */
[----:B------:R-:W-:Y:S05]  /*9470*/  BRA `(.L_x_10206) ;  /* 0x00000008009c7947 */ /* 0x000fea0003800000 */
.L_x_10201:
[----:B---3--:R-:W1:Y:S01]  /*9480*/  LDC.64 R10, c[0x0][0xc00] ;  /* 0x00030000ff0a7b82 */ /* 0x008e620000000a00 */
[----:B------:R-:W-:Y:S01]  /*9490*/  ULDC.64 UR4, c[0x0][0xc08] ;  /* 0x0003020000047ab9 */ /* 0x000fe20000000a00 */
[----:B------:R-:W-:Y:S02]  /*94a0*/  MOV R3, RZ ;  /* 0x000000ff00037202 */ /* 0x000fe40000000f00 */
[----:B------:R-:W-:-:S04]  /*94b0*/  ISETP.NE.U32.AND P1, PT, RZ, UR4, PT ;  /* 0x00000004ff007c0c */ /* 0x000fc8000bf25070 */
[----:B------:R-:W2:Y:S01]  /*94c0*/  LDC.64 R8, c[0x0][0xc00] ;  /* 0x00030000ff087b82 */ /* 0x000ea20000000a00 */
[----:B------:R-:W-:Y:S02]  /*94d0*/  ISETP.NE.AND.EX P1, PT, RZ, UR5, PT, P1 ;  /* 0x00000005ff007c0c */ /* 0x000fe4000bf25310 */
[----:B-1----:R-:W-:-:S04]  /*94e0*/  ISETP.NE.U32.AND P0, PT, R10, RZ, PT ;  /* 0x000000ff0a00720c */ /* 0x002fc80003f05070 */
[----:B------:R-:W-:Y:S01]  /*94f0*/  ISETP.NE.AND.EX P0, PT, R11, RZ, PT, P0 ;  /* 0x000000ff0b00720c */ /* 0x000fe20003f05300 */
[----:B--2---:R-:W-:-:S06]  /*9500*/  IMAD.WIDE R10, R137, 0x4, R8 ;  /* 0x00000004890a7825 */ /* 0x004fcc00078e0208 */
[C---:B------:R-:W-:Y:S01]  /*9510*/  @P1 LEA R8, P2, R137.reuse, UR4, 0x2 ;  /* 0x0000000489081c11 */ /* 0x040fe2000f8410ff */
[----:B------:R-:W-:Y:S02]  /*9520*/  ULDC UR4, c[0x0][0xa88] ;  /* 0x0002a20000047ab9 */ /* 0x000fe40000000800 */
[----:B------:R-:W-:Y:S01]  /*9530*/  IMAD.U32 R0, RZ, RZ, UR4 ;  /* 0x00000004ff007e24 */ /* 0x000fe2000f8e00ff */
[----:B------:R-:W-:Y:S02]  /*9540*/  @P1 LEA.HI.X R9, R137, UR5, R143, 0x2, P2 ;  /* 0x0000000589091c11 */ /* 0x000fe400090f148f */
[----:B------:R1:W5:Y:S04]  /*9550*/  @P0 LDG.E R3, desc[UR36][R10.64] ;  /* 0x000000240a030981 */ /* 0x000368000c1e1900 */
[----:B------:R1:W5:Y:S01]  /*9560*/  @P1 LDG.E R0, desc[UR36][R8.64] ;  /* 0x0000002408001981 */ /* 0x000362000c1e1900 */
[----:B------:R-:W-:Y:S01]  /*9570*/  ISETP.NE.AND P2, PT, R140, RZ, PT ;  /* 0x000000ff8c00720c */ /* 0x000fe20003f45270 */
[----:B0-----:R-:W0:-:S12]  /*9580*/  S2R R4, SR_TID.X ;  /* 0x0000000000047919 */ /* 0x001e180000002100 */
[----:B------:R-:W2:Y:S01]  /*9590*/  @!P2 LDC R140, c[0x0][0xad4] ;  /* 0x0002b500ff8cab82 */ /* 0x000ea20000000800 */
[----:B0-----:R-:W-:Y:S01]  /*95a0*/  VIADD R30, R4, 0xffffff80 ;  /* 0xffffff80041e7836 */ /* 0x001fe20000000000 */
[----:B--2---:R-:W-:-:S04]  /*95b0*/  ISETP.GT.AND P2, PT, R140, 0x1, PT ;  /* 0x000000018c00780c */ /* 0x004fc80003f44270 */
[----:B------:R-:W-:Y:S01]  /*95c0*/  ISETP.GT.AND P3, PT, R30, 0xbf, PT ;  /* 0x000000bf1e00780c */ /* 0x000fe20003f64270 */
[----:B-1----:R-:W-:-:S12]  /*95d0*/  @P1 BRA `(.L_x_10209) ;  /* 0x0000000000101947 */ /* 0x002fd80003800000 */
[----:B------:R-:W-:Y:S05]  /*95e0*/  @!P0 BRA `(.L_x_10209) ;  /* 0x00000000000c8947 */ /* 0x000fea0003800000 */
[----:B------:R-:W2:Y:S04]  /*95f0*/  LDG.E R9, desc[UR36][R10.64] ;  /* 0x000000240a097981 */ /* 0x000ea8000c1e1900 */
[----:B-----5:R-:W2:Y:S02]  /*9600*/  LDG.E R0, desc[UR36][R10.64+0x4] ;  /* 0x000004240a007981 */ /* 0x020ea4000c1e1900 */
[----:B--2---:R-:W-:-:S07]  /*9610*/  IMAD.IADD R0, R0, 0x1, -R9 ;  /* 0x0000000100007824 */ /* 0x004fce00078e0a09 */
.L_x_10209:
[----:B------:R-:W-:Y:S01]  /*9620*/  BSSY B1, `(.L_x_10210) ;  /* 0x0000036000017945 */ /* 0x000fe20003800000 */
[----:B------:R-:W-:Y:S02]  /*9630*/  SEL R137, R137, RZ, !P0 ;  /* 0x000000ff89897207 */ /* 0x000fe40004000000 */
[----:B------:R-:W-:Y:S02]  /*9640*/  SEL R143, R143, RZ, !P0 ;  /* 0x000000ff8f8f7207 */ /* 0x000fe40004000000 */
[----:B-----5:R-:W-:Y:S01]  /*9650*/  SHF.R.S32.HI R26, RZ, 0x1f, R3 ;  /* 0x0000001fff1a7819 */ /* 0x020fe20000011403 */
[----:B------:R-:W-:Y:S06]  /*9660*/  @P3 BRA `(.L_x_10211) ;  /* 0x0000000000c43947 */ /* 0x000fec0003800000 */
[----:B------:R-:W0:Y:S01]  /*9670*/  LDC R33, c[0x0][0xbe8] ;  /* 0x0002fa00ff217b82 */ /* 0x000e220000000800 */
[----:B------:R-:W-:-:S04]  /*9680*/  IMAD R4, R141, 0xc0, R4 ;  /* 0x000000c08d047824 */ /* 0x000fc800078e0204 */
[----:B------:R-:W-:Y:S02]  /*9690*/  VIADD R28, R4, 0xffffff80 ;  /* 0xffffff80041c7836 */ /* 0x000fe40000000000 */
[----:B0-----:R-:W-:-:S05]  /*96a0*/  IMAD R8, R0, R33, RZ ;  /* 0x0000002100087224 */ /* 0x001fca00078e02ff */
[----:B------:R-:W-:-:S13]  /*96b0*/  ISETP.GE.AND P0, PT, R28, R8, PT ;  /* 0x000000081c00720c */ /* 0x000fda0003f06270 */
[----:B------:R-:W-:Y:S05]  /*96c0*/  @P0 BRA `(.L_x_10211) ;  /* 0x0000000000ac0947 */ /* 0x000fea0003800000 */
[----:B------:R-:W-:Y:S01]  /*96d0*/  ISETP.NE.AND P1, PT, R33, 0x1, PT ;  /* 0x000000012100780c */ /* 0x000fe20003f25270 */
[----:B------:R-:W-:Y:S01]  /*96e0*/  IMAD.MOV.U32 R22, RZ, RZ, 0x9b8 ;  /* 0x000009b8ff167424 */ /* 0x000fe200078e00ff */
[----:B------:R-:W-:Y:S01]  /*96f0*/  ISETP.GT.AND P0, PT, R140, 0x1, PT ;  /* 0x000000018c00780c */ /* 0x000fe20003f04270 */
[----:B------:R-:W0:Y:S01]  /*9700*/  LDC.64 R8, c[0x0][0xba8] ;  /* 0x0002ea00ff087b82 */ /* 0x000e220000000a00 */
[----:B------:R-:W-:Y:S02]  /*9710*/  IMAD.MOV.U32 R27, RZ, RZ, R28 ;  /* 0x000000ffff1b7224 */ /* 0x000fe400078e001c */
[----:B------:R-:W-:-:S05]  /*9720*/  SEL R22, R22, 0x978, P0 ;  /* 0x0000097816167807 */ /* 0x000fca0000000000 */
[----:B------:R-:W1:Y:S08]  /*9730*/  LDC.64 R20, c[0x0][R22+0x220] ;  /* 0x0000880016147b82 */ /* 0x000e700000000a00 */
[----:B------:R-:W2:Y:S08]  /*9740*/  @P1 LDC R25, c[0x0][0xbec] ;  /* 0x0002fb00ff191b82 */ /* 0x000eb00000000800 */
[----:B------:R-:W3:Y:S08]  /*9750*/  @P1 LDC R31, c[0x0][0xbf0] ;  /* 0x0002fc00ff1f1b82 */ /* 0x000ef00000000800 */
[----:B------:R-:W4:Y:S01]  /*9760*/  LDC.64 R14, c[0x0][R22+0x218] ;  /* 0x00008600160e7b82 */ /* 0x000f220000000a00 */
[----:B-1----:R-:W-:-:S07]  /*9770*/  IMAD R21, R21, R137, RZ ;  /* 0x0000008915157224 */ /* 0x002fce00078e02ff */
[----:B------:R-:W1:Y:S01]  /*9780*/  LDC.64 R12, c[0x0][R22+0x228] ;  /* 0x00008a00160c7b82 */ /* 0x000e620000000a00 */
[----:B--2---:R-:W-:-:S04]  /*9790*/  @P1 IMAD.HI.U32 R4, R28, R25, RZ ;  /* 0x000000191c041227 */ /* 0x004fc800078e00ff */
[----:B------:R-:W-:-:S03]  /*97a0*/  IMAD.WIDE.U32 R24, R20, R137, RZ ;  /* 0x0000008914187225 */ /* 0x000fc600078e00ff */
[----:B------:R-:W2:Y:S01]  /*97b0*/  LDC.64 R10, c[0x0][R22+0x210] ;  /* 0x00008400160a7b82 */ /* 0x000ea20000000a00 */
[----:B---3--:R-:W-:Y:S01]  /*97c0*/  @P1 SHF.R.U32.HI R27, RZ, R31, R4 ;  /* 0x0000001fff1b1219 */ /* 0x008fe20000011604 */
[----:B------:R-:W-:Y:S01]  /*97d0*/  IMAD R31, R20, R143, R21 ;  /* 0x0000008f141f7224 */ /* 0x000fe200078e0215 */
[----:B------:R-:W-:-:S03]  /*97e0*/  SEL R21, R156, RZ, P0 ;  /* 0x000000ff9c157207 */ /* 0x000fc60000000000 */
[----:B------:R-:W-:Y:S02]  /*97f0*/  IMAD.IADD R4, R25, 0x1, R31 ;  /* 0x0000000119047824 */ /* 0x000fe400078e021f */
[-C--:B----4-:R-:W-:Y:S01]  /*9800*/  IMAD R29, R15, R139.reuse, RZ ;  /* 0x0000008b0f1d7224 */ /* 0x090fe200078e02ff */
[----:B0-----:R-:W0:Y:S01]  /*9810*/  @!P0 LDC R8, c[0x0][0xb50] ;  /* 0x0002d400ff088b82 */ /* 0x001e220000000800 */
[----:B------:R-:W-:-:S04]  /*9820*/  IMAD.WIDE.U32 R14, R14, R139, RZ ;  /* 0x0000008b0e0e7225 */ /* 0x000fc800078e00ff */
[----:B------:R-:W-:Y:S01]  /*9830*/  IMAD.IADD R29, R15, 0x1, R29 ;  /* 0x000000010f1d7824 */ /* 0x000fe200078e021d */
[----:B------:R-:W-:Y:S01]  /*9840*/  IADD3 R14, P1, P3, R24, R14, R3 ;  /* 0x0000000e180e7210 */ /* 0x000fe20007b3e003 */
[-C--:B-1----:R-:W-:Y:S01]  /*9850*/  IMAD R25, R13, R21.reuse, RZ ;  /* 0x000000150d197224 */ /* 0x082fe200078e02ff */
[----:B------:R-:W-:Y:S01]  /*9860*/  IADD3 R15, -R27, RZ, RZ ;  /* 0x000000ff1b0f7210 */ /* 0x000fe20007ffe1ff */
[----:B------:R-:W-:Y:S01]  /*9870*/  IMAD.WIDE.U32 R12, R12, R21, RZ ;  /* 0x000000150c0c7225 */ /* 0x000fe200078e00ff */
[----:B------:R-:W1:Y:S01]  /*9880*/  @!P0 LDC R9, c[0x0][0xb54] ;  /* 0x0002d500ff098b82 */ /* 0x000e620000000800 */
[----:B------:R-:W-:Y:S02]  /*9890*/  IADD3.X R4, R4, R29, R26, P1, P3 ;  /* 0x0000001d04047210 */ /* 0x000fe40000fe641a */
[----:B------:R-:W-:Y:S01]  /*98a0*/  IMAD R15, R33, R15, R28 ;  /* 0x0000000f210f7224 */ /* 0x000fe200078e021c */
[----:B------:R-:W-:Y:S01]  /*98b0*/  IADD3 R12, P0, P1, R27, R14, R12 ;  /* 0x0000000e1b0c7210 */ /* 0x000fe2000791e00c */
[----:B------:R-:W-:Y:S01]  /*98c0*/  IMAD.IADD R25, R13, 0x1, R25 ;  /* 0x000000010d197824 */ /* 0x000fe200078e0219 */
[----:B------:R-:W-:-:S02]  /*98d0*/  SHF.R.S32.HI R27, RZ, 0x1f, R27 ;  /* 0x0000001fff1b7819 */ /* 0x000fc4000001141b */
[----:B------:R-:W-:Y:S02]  /*98e0*/  SHF.R.S32.HI R21, RZ, 0x1f, R15 ;  /* 0x0000001fff157819 */ /* 0x000fe4000001140f */
[----:B------:R-:W-:Y:S01]  /*98f0*/  IADD3.X R13, R27, R4, R25, P0, P1 ;  /* 0x000000041b0d7210 */ /* 0x000fe200007e2419 */
[----:B--2---:R-:W-:-:S04]  /*9900*/  IMAD R4, R11, R15, RZ ;  /* 0x0000000f0b047224 */ /* 0x004fc800078e02ff */
[C---:B------:R-:W-:Y:S02]  /*9910*/  IMAD R21, R10.reuse, R21, R4 ;  /* 0x000000150a157224 */ /* 0x040fe400078e0204 */
[----:B------:R-:W-:-:S04]  /*9920*/  IMAD.WIDE.U32 R10, R10, R15, R12 ;  /* 0x0000000f0a0a7225 */ /* 0x000fc800078e000c */
[----:B------:R-:W-:Y:S01]  /*9930*/  IMAD.IADD R4, R11, 0x1, R21 ;  /* 0x000000010b047824 */ /* 0x000fe200078e0215 */
[----:B0-----:R-:W-:Y:S01]  /*9940*/  LEA R8, P0, R10, R8, 0x2 ;  /* 0x000000080a087211 */ /* 0x001fe200078010ff */
[----:B------:R-:W-:-:S03]  /*9950*/  IMAD.MOV.U32 R11, RZ, RZ, -0x800000 ;  /* 0xff800000ff0b7424 */ /* 0x000fc600078e00ff */
[----:B-1----:R-:W-:-:S05]  /*9960*/  LEA.HI.X R9, R10, R9, R4, 0x2, P0 ;  /* 0x000000090a097211 */ /* 0x002fca00000f1404 */
[----:B------:R0:W-:Y:S04]  /*9970*/  STG.E desc[UR36][R8.64], R11 ;  /* 0x0000000b08007986 */ /* 0x0001e8000c101924 */
.L_x_10211:
[----:B------:R-:W-:Y:S05]  /*9980*/  BSYNC B1 ;  /* 0x0000000000017941 */ /* 0x000fea0003800000 */
.L_x_10210:
[----:B------:R-:W-:Y:S05]  /*9990*/  @P2 BRA `(.L_x_10206) ;  /* 0x0000000400542947 */ /* 0x000fea0003800000 */
[----:B------:R-:W1:Y:S01]  /*99a0*/  LDC R15, c[0x0][0xbe8] ;  /* 0x0002fa00ff0f7b82 */ /* 0x000e620000000800 */
[--C-:B------:R-:W-:Y:S01]  /*99b0*/  SHF.R.S32.HI R10, RZ, 0x1f, R30.reuse ;  /* 0x0000001fff0a7819 */ /* 0x100fe2000001141e */
[----:B------:R-:W-:Y:S01]  /*99c0*/  ULDC.64 UR4, c[0x0][0xaa0] ;  /* 0x0002a80000047ab9 */ /* 0x000fe20000000a00 */
[----:B------:R-:W-:Y:S01]  /*99d0*/  SHF.R.S32.HI R14, RZ, 0x1f, R30 ;  /* 0x0000001fff0e7819 */ /* 0x000fe2000001141e */
[----:B------:R-:W-:Y:S01]  /*99e0*/  IMAD R4, R26, UR4, RZ ;  /* 0x000000041a047c24 */ /* 0x000fe2000f8e02ff */
[-C--:B------:R-:W-:Y:S01]  /*99f0*/  LEA.HI R10, R10, R30.reuse, RZ, 0x2 ;  /* 0x0000001e0a0a7211 */ /* 0x080fe200078f10ff */
[C---:B0-----:R-:W-:Y:S01]  /*9a00*/  IMAD.WIDE.U32 R8, R3.reuse, UR4, RZ ;  /* 0x0000000403087c25 */ /* 0x041fe2000f8e00ff */
[----:B------:R-:W-:Y:S01]  /*9a10*/  LEA.HI R14, R14, R30, RZ, 0x2 ;  /* 0x0000001e0e0e7211 */ /* 0x000fe200078f10ff */
[----:B------:R-:W-:Y:S01]  /*9a20*/  ULDC.64 UR6, c[0x0][0xaf0] ;  /* 0x0002bc0000067ab9 */ /* 0x000fe20000000a00 */
[----:B------:R-:W-:Y:S01]  /*9a30*/  LOP3.LUT R10, R10, 0xfffffffc, RZ, 0xc0, !PT ;  /* 0xfffffffc0a0a7812 */ /* 0x000fe200078ec0ff */
[----:B------:R-:W-:Y:S01]  /*9a40*/  IMAD R11, R3, UR5, R4 ;  /* 0x00000005030b7c24 */ /* 0x000fe2000f8e0204 */
[----:B------:R-:W-:Y:S01]  /*9a50*/  SHF.R.S32.HI R14, RZ, 0x2, R14 ;  /* 0x00000002ff0e7819 */ /* 0x000fe2000001140e */
[----:B------:R-:W-:Y:S01]  /*9a60*/  ULDC.64 UR4, c[0x0][0xae8] ;  /* 0x0002ba0000047ab9 */ /* 0x000fe20000000a00 */
[----:B------:R-:W-:Y:S01]  /*9a70*/  BSSY B1, `(.L_x_10212) ;  /* 0x0000036000017945 */ /* 0x000fe20003800000 */
[----:B------:R-:W-:Y:S01]  /*9a80*/  IMAD.IADD R10, R30, 0x1, -R10 ;  /* 0x000000011e0a7824 */ /* 0x000fe200078e0a0a */
[----:B------:R-:W-:Y:S01]  /*9a90*/  SHF.R.S32.HI R22, RZ, 0x1f, R144 ;  /* 0x0000001fff167819 */ /* 0x000fe20000011490 */
[----:B------:R-:W-:Y:S01]  /*9aa0*/  IMAD.IADD R9, R9, 0x1, R11 ;  /* 0x0000000109097824 */ /* 0x000fe200078e020b */
[----:B------:R-:W-:Y:S01]  /*9ab0*/  SHF.R.S32.HI R24, RZ, 0x1f, R142 ;  /* 0x0000001fff187819 */ /* 0x000fe2000001148e */
[----:B------:R-:W-:-:S02]  /*9ac0*/  IMAD R4, R10, 0x60, R14 ;  /* 0x000000600a047824 */ /* 0x000fc400078e020e */
[----:B------:R-:W-:Y:S01]  /*9ad0*/  IMAD.WIDE.U32 R8, R139, UR4, R8 ;  /* 0x000000048b087c25 */ /* 0x000fe2000f8e0008 */
[----:B-1----:R-:W-:-:S03]  /*9ae0*/  ISETP.NE.AND P0, PT, R15, 0x1, PT ;  /* 0x000000010f00780c */ /* 0x002fc60003f05270 */
[----:B------:R-:W-:Y:S02]  /*9af0*/  IMAD R12, R141, 0xc0, R4 ;  /* 0x000000c08d0c7824 */ /* 0x000fe400078e0204 */
[----:B------:R-:W-:Y:S02]  /*9b00*/  IMAD R10, R143, UR6, RZ ;  /* 0x000000068f0a7c24 */ /* 0x000fe4000f8e02ff */
[----:B------:R-:W-:Y:S02]  /*9b10*/  IMAD.MOV.U32 R3, RZ, RZ, R12 ;  /* 0x000000ffff037224 */ /* 0x000fe400078e000c */
[----:B------:R-:W-:Y:S01]  /*9b20*/  IMAD R9, R139, UR5, R9 ;  /* 0x000000058b097c24 */ /* 0x000fe2000f8e0209 */
[----:B------:R-:W-:Y:S01]  /*9b30*/  ULDC.64 UR4, c[0x0][0xae0] ;  /* 0x0002b80000047ab9 */ /* 0x000fe20000000a00 */
[----:B------:R-:W-:Y:S02]  /*9b40*/  IMAD.WIDE.U32 R8, R137, UR6, R8 ;  /* 0x0000000689087c25 */ /* 0x000fe4000f8e0008 */
[----:B------:R-:W0:Y:S08]  /*9b50*/  @P0 LDC R13, c[0x0][0xbec] ;  /* 0x0002fb00ff0d0b82 */ /* 0x000e300000000800 */
[----:B------:R-:W1:Y:S01]  /*9b60*/  @P0 LDC R21, c[0x0][0xbf0] ;  /* 0x0002fc00ff150b82 */ /* 0x000e620000000800 */
[----:B0-----:R-:W-:-:S04]  /*9b70*/  @P0 IMAD.HI.U32 R4, R12, R13, RZ ;  /* 0x0000000d0c040227 */ /* 0x001fc800078e00ff */
[----:B------:R-:W-:Y:S01]  /*9b80*/  IMAD R13, R137, UR7, R10 ;  /* 0x00000007890d7c24 */ /* 0x000fe2000f8e020a */
[----:B-1----:R-:W-:-:S03]  /*9b90*/  @P0 SHF.R.U32.HI R3, RZ, R21, R4 ;  /* 0x00000015ff030219 */ /* 0x002fc60000011604 */
[----:B------:R-:W-:Y:S01]  /*9ba0*/  IMAD.IADD R9, R9, 0x1, R13 ;  /* 0x0000000109097824 */ /* 0x000fe200078e020d */
[C---:B------:R-:W-:Y:S01]  /*9bb0*/  IADD3 R11, -R3.reuse, RZ, RZ ;  /* 0x000000ff030b7210 */ /* 0x040fe20007ffe1ff */
[----:B------:R-:W-:Y:S01]  /*9bc0*/  IMAD.WIDE.U32 R8, R3, UR4, R8 ;  /* 0x0000000403087c25 */ /* 0x000fe2000f8e0008 */
[----:B------:R-:W-:-:S03]  /*9bd0*/  SHF.R.S32.HI R4, RZ, 0x1f, R3 ;  /* 0x0000001fff047819 */ /* 0x000fc60000011403 */
[----:B------:R-:W-:Y:S02]  /*9be0*/  IMAD R11, R15, R11, R12 ;  /* 0x0000000b0f0b7224 */ /* 0x000fe400078e020c */
[----:B------:R-:W-:Y:S02]  /*9bf0*/  IMAD R4, R4, UR4, RZ ;  /* 0x0000000404047c24 */ /* 0x000fe4000f8e02ff */
[----:B------:R-:W-:Y:S02]  /*9c00*/  IMAD R15, R0, R15, RZ ;  /* 0x0000000f000f7224 */ /* 0x000fe400078e02ff */
[----:B------:R-:W-:Y:S01]  /*9c10*/  IMAD R13, R3, UR5, R4 ;  /* 0x00000005030d7c24 */ /* 0x000fe2000f8e0204 */
[----:B------:R-:W-:Y:S01]  /*9c20*/  SHF.R.S32.HI R4, RZ, 0x1f, R11 ;  /* 0x0000001fff047819 */ /* 0x000fe2000001140b */
[----:B------:R-:W-:Y:S01]  /*9c30*/  ULDC.64 UR4, c[0x0][0xad8] ;  /* 0x0002b60000047ab9 */ /* 0x000fe20000000a00 */
[----:B------:R-:W-:Y:S02]  /*9c40*/  IMAD R0, R141, 0xc0, R14 ;  /* 0x000000c08d007824 */ /* 0x000fe400078e020e */
[----:B------:R-:W-:-:S02]  /*9c50*/  IMAD.IADD R9, R9, 0x1, R13 ;  /* 0x0000000109097824 */ /* 0x000fc400078e020d */
[----:B------:R-:W-:Y:S01]  /*9c60*/  IMAD R4, R4, UR4, RZ ;  /* 0x0000000404047c24 */ /* 0x000fe2000f8e02ff */
[----:B------:R-:W-:Y:S01]  /*9c70*/  ISETP.GE.AND P0, PT, R0, R15, PT ;  /* 0x0000000f0000720c */ /* 0x000fe20003f06270 */
[----:B------:R-:W-:-:S04]  /*9c80*/  IMAD.WIDE.U32 R8, R11, UR4, R8 ;  /* 0x000000040b087c25 */ /* 0x000fc8000f8e0008 */
[----:B------:R-:W-:Y:S01]  /*9c90*/  IMAD R3, R11, UR5, R4 ;  /* 0x000000050b037c24 */ /* 0x000fe2000f8e0204 */
[----:B------:R-:W-:Y:S02]  /*9ca0*/  ULDC.64 UR4, c[0x0][0xa80] ;  /* 0x0002a00000047ab9 */ /* 0x000fe40000000a00 */
[----:B------:R-:W-:Y:S01]  /*9cb0*/  LEA R4, P1, R8, UR4, 0x1 ;  /* 0x0000000408047c11 */ /* 0x000fe2000f8208ff */
[----:B------:R-:W-:-:S05]  /*9cc0*/  IMAD.IADD R3, R9, 0x1, R3 ;  /* 0x0000000109037824 */ /* 0x000fca00078e0203 */
[----:B------:R-:W-:Y:S02]  /*9cd0*/  LEA.HI.X R3, R8, UR5, R3, 0x1, P1 ;  /* 0x0000000508037c11 */ /* 0x000fe400088f0c03 */
[----:B------:R0:W1:Y:S04]  /*9ce0*/  SHFL.IDX PT, R8, R4, RZ, 0x1c1f ;  /* 0x001c1fff04087589 */ /* 0x00006800000e0000 */
[----:B------:R0:W2:Y:S01]  /*9cf0*/  SHFL.IDX PT, R9, R3, RZ, 0x1c1f ;  /* 0x001c1fff03097589 */ /* 0x0000a200000e0000 */
[----:B------:R-:W-:Y:S05]  /*9d00*/  @P0 BRA `(.L_x_10213) ;  /* 0x0000000000300947 */ /* 0x000fea0003800000 */
        /* <DEDUP_REMOVED lines=9> */
[----:B------:R3:W-:Y:S04]  /*9da0*/  @!P2 ST.E.128 desc[UR36][R10.64], RZ ;  /* 0x000000ff0a00a985 */ /* 0x0007e8000c101d24 */
[----:B------:R3:W-:Y:S04]  /*9db0*/  @!P3 ST.E.128 desc[UR36][R12.64], RZ ;  /* 0x000000ff0c00b985 */ /* 0x0007e8000c101d24 */
[----:B------:R3:W-:Y:S02]  /*9dc0*/  @!P4 ST.E.128 desc[UR36][R20.64], RZ ;  /* 0x000000ff1400c985 */ /* 0x0007e4000c101d24 */
.L_x_10213:
[----:B------:R-:W-:Y:S05]  /*9dd0*/  BSYNC B1 ;  /* 0x0000000000017941 */ /* 0x000fea0003800000 */
.L_x_10212:
[----:B------:R-:W-:Y:S01]  /*9de0*/  VIADD R0, R0, 0x60 ;  /* 0x0000006000007836 */ /* 0x000fe20000000000 */
[----:B--2---:R2:W4:Y:S04]  /*9df0*/  SHFL.IDX PT, R9, R3, 0x1, 0x1c1f ;  /* 0x003c1f0003097f89 */ /* 0x00452800000e0000 */
[----:B------:R-:W-:Y:S01]  /*9e00*/  ISETP.GE.AND P0, PT, R0, R15, PT ;  /* 0x0000000f0000720c */ /* 0x000fe20003f06270 */
[----:B-1----:R2:W1:-:S12]  /*9e10*/  SHFL.IDX PT, R8, R4, 0x1, 0x1c1f ;  /* 0x003c1f0004087f89 */ /* 0x00245800000e0000 */
[----:B--2---:R-:W-:Y:S05]  /*9e20*/  @P0 BRA `(.L_x_10206) ;  /* 0x0000000000300947 */ /* 0x004fea0003800000 */
[----:B------:R-:W-:Y:S02]  /*9e30*/  ULDC UR4, c[0x0][0xac8] ;  /* 0x0002b20000047ab9 */ /* 0x000fe40000000800 */
[----:B------:R-:W-:Y:S02]  /*9e40*/  ISETP.GE.AND P3, PT, R142, UR4, PT ;  /* 0x000000048e007c0c */ /* 0x000fe4000bf66270 */
[----:B------:R-:W-:Y:S02]  /*9e50*/  ISETP.GE.AND P4, PT, R144, UR4, PT ;  /* 0x0000000490007c0c */ /* 0x000fe4000bf86270 */
[----:B------:R-:W-:-:S09]  /*9e60*/  ISETP.GE.AND P2, PT, R138, UR4, PT ;  /* 0x000000048a007c0c */ /* 0x000fd2000bf46270 */
[-C--:B-1-3--:R-:W-:Y:S02]  /*9e70*/  @!P3 LEA R12, P0, R142, R8.reuse, 0x1 ;  /* 0x000000088e0cb211 */ /* 0x08afe400078008ff */
[----:B------:R-:W-:Y:S02]  /*9e80*/  @!P4 LEA R14, P1, R144, R8, 0x1 ;  /* 0x00000008900ec211 */ /* 0x000fe400078208ff */
[----:B----4-:R-:W-:Y:S01]  /*9e90*/  @!P2 IMAD.WIDE R10, R138, 0x2, R8 ;  /* 0x000000028a0aa825 */ /* 0x010fe200078e0208 */
[-C--:B------:R-:W-:Y:S02]  /*9ea0*/  @!P3 LEA.HI.X R13, R142, R9.reuse, R24, 0x1, P0 ;  /* 0x000000098e0db211 */ /* 0x080fe400000f0c18 */
[----:B------:R-:W-:Y:S02]  /*9eb0*/  @!P4 LEA.HI.X R15, R144, R9, R22, 0x1, P1 ;  /* 0x00000009900fc211 */ /* 0x000fe400008f0c16 */
[----:B------:R2:W-:Y:S04]  /*9ec0*/  @!P2 ST.E.128 desc[UR36][R10.64], RZ ;  /* 0x000000ff0a00a985 */ /* 0x0005e8000c101d24 */
[----:B------:R2:W-:Y:S04]  /*9ed0*/  @!P3 ST.E.128 desc[UR36][R12.64], RZ ;  /* 0x000000ff0c00b985 */ /* 0x0005e8000c101d24 */
[----:B------:R2:W-:Y:S02]  /*9ee0*/  @!P4 ST.E.128 desc[UR36][R14.64], RZ ;  /* 0x000000ff0e00c985 */ /* 0x0005e4000c101d24 */
.L_x_10206:
[----:B------:R-:W-:Y:S05]  /*9ef0*/  BSYNC B0 ;  /* 0x0000000000007941 */ /* 0x000fea0003800000 */
.L_x_10200:
[----:B------:R-:W-:Y:S02]  /*9f00*/  ULDC UR4, c[0x0][0xc3c] ;  /* 0x00030f0000047ab9 */ /* 0x000fe40000000800 */
[----:B------:R-:W-:-:S13]  /*9f10*/  ISETP.GE.AND P0, PT, R7, UR4, PT ;  /* 0x0000000407007c0c */ /* 0x000fda000bf06270 */
[----:B------:R-:W-:Y:S05]  /*9f20*/  @!P0 BRA `(.L_x_10214) ;  /* 0xffffff7000408947 */ /* 0x000fea000383ffff */
[----:B------:R-:W-:Y:S05]  /*9f30*/  EXIT ;  /* 0x000000000000794d */ /* 0x000fea0003800000 */
.L_x_10171:
        /* <DEDUP_REMOVED lines=16> */
.L_x_10215:
        /* <DEDUP_REMOVED lines=44> */
.L_x_10219:
        /* <DEDUP_REMOVED lines=11> */
[----:B-1----:R-:W-:Y:S01]  /*a3b0*/  @!P6 IMAD.WIDE R2, R9, 0x4, R2 ;  /* 0x000000040902e825 */ /* 0x002fe200078e0202 */
[----:B------:R-:W-:-:S06]  /*a3c0*/  MOV R9, RZ ;  /* 0x000000ff00097202 */ /* 0x000fcc0000000f00 */
        /* <DEDUP_REMOVED lines=22> */
.L_x_10217:
        /* <DEDUP_REMOVED lines=8> */
[----:B------:R-:W1:Y:S01]  /*a5b0*/  SHFL.IDX PT, R9, R9, R27, 0x1f ;  /* 0x00001f1b09097589 */ /* 0x000e6200000e0000 */
[----:B0-----:R-:W-:-:S04]  /*a5c0*/  IABS R4, R0 ;  /* 0x0000000000047213 */ /* 0x001fc80000000000 */
[----:B------:R-:W0:Y:S01]  /*a5d0*/  I2F.RP R6, R4 ;  /* 0x0000000400067306 */ /* 0x000e220000209400 */
[----:B-1----:R-:W-:-:S07]  /*a5e0*/  IABS R8, R9 ;  /* 0x0000000900087213 */ /* 0x002fce0000000000 */
[----:B0-----:R-:W0:Y:S02]  /*a5f0*/  MUFU.RCP R6, R6 ;  /* 0x0000000600067308 */ /* 0x001e240000001000 */
[----:B0-----:R-:W-:-:S06]  /*a600*/  IADD3 R3, R6, 0xffffffe, RZ ;  /* 0x0ffffffe06037810 */ /* 0x001fcc0007ffe0ff */
[----:B------:R-:W0:Y:S02]  /*a610*/  F2I.FTZ.U32.TRUNC.NTZ R3, R3 ;  /* 0x0000000300037305 */ /* 0x000e24000021f000 */
[----:B0-----:R-:W-:Y:S01]  /*a620*/  IMAD.MOV R13, RZ, RZ, -R3 ;  /* 0x000000ffff0d7224 */ /* 0x001fe200078e0a03 */
[----:B------:R-:W-:Y:S06]  /*a630*/  @!P0 BRA `(.L_x_10220) ;  /* 0x0000000000088947 */ /* 0x000fec0003800000 */
[----:B------:R-:W-:-:S05]  /*a640*/  VIADD R5, R27, 0xffffffff ;  /* 0xffffffff1b057836 */ /* 0x000fca0000000000 */
[----:B------:R0:W1:Y:S02]  /*a650*/  SHFL.IDX PT, R24, R2, R5, 0x1f ;  /* 0x00001f0502187589 */ /* 0x00006400000e0000 */
.L_x_10220:
[----:B-1----:R-:W-:Y:S02]  /*a660*/  IMAD R24, R24, UR5, R11 ;  /* 0x0000000518187c24 */ /* 0x002fe4000f8e020b */
[----:B------:R-:W-:Y:S02]  /*a670*/  IMAD R11, R13, R4, RZ ;  /* 0x000000040d0b7224 */ /* 0x000fe400078e02ff */
[----:B0-----:R-:W-:Y:S01]  /*a680*/  IMAD.MOV.U32 R2, RZ, RZ, RZ ;  /* 0x000000ffff027224 */ /* 0x001fe200078e00ff */
[----:B------:R-:W-:Y:S01]  /*a690*/  IADD3 R25, -R24, UR6, RZ ;  /* 0x0000000618197c10 */ /* 0x000fe2000fffe1ff */
[----:B------:R-:W-:Y:S01]  /*a6a0*/  IMAD.MOV.U32 R5, RZ, RZ, R8 ;  /* 0x000000ffff057224 */ /* 0x000fe200078e0008 */
[----:B------:R-:W-:Y:S01]  /*a6b0*/  IABS R8, R0 ;  /* 0x0000000000087213 */ /* 0x000fe20000000000 */
[----:B------:R-:W-:Y:S01]  /*a6c0*/  IMAD.HI.U32 R2, R3, R11, R2 ;  /* 0x0000000b03027227 */ /* 0x000fe200078e0002 */
[----:B------:R-:W-:Y:S01]  /*a6d0*/  IABS R3, R25 ;  /* 0x0000001900037213 */ /* 0x000fe20000000000 */
[----:B------:R-:W0:Y:S02]  /*a6e0*/  I2F.RP R6, R5 ;  /* 0x0000000500067306 */ /* 0x000e240000209400 */
[----:B------:R-:W-:-:S02]  /*a6f0*/  IMAD.MOV R8, RZ, RZ, -R8 ;  /* 0x000000ffff087224 */ /* 0x000fc400078e0a08 */
[----:B------:R-:W-:-:S04]  /*a700*/  IMAD.HI.U32 R2, R2, R3, RZ ;  /* 0x0000000302027227 */ /* 0x000fc800078e00ff */
[----:B------:R-:W-:Y:S02]  /*a710*/  IMAD R3, R2, R8, R3 ;  /* 0x0000000802037224 */ /* 0x000fe400078e0203 */
[----:B------:R-:W-:-:S03]  /*a720*/  VIADD R27, R27, UR4 ;  /* 0x000000041b1b7c36 */ /* 0x000fc60008000000 */
[----:B------:R-:W-:Y:S01]  /*a730*/  ISETP.GT.U32.AND P1, PT, R4, R3, PT ;  /* 0x000000030400720c */ /* 0x000fe20003f24070 */
[----:B0-----:R-:W0:-:S12]  /*a740*/  MUFU.RCP R6, R6 ;  /* 0x0000000600067308 */ /* 0x001e180000001000 */
[----:B------:R-:W-:Y:S02]  /*a750*/  @!P1 IMAD.IADD R3, R3, 0x1, -R4 ;  /* 0x0000000103039824 */ /* 0x000fe400078e0a04 */
[----:B------:R-:W-:Y:S01]  /*a760*/  @!P1 VIADD R2, R2, 0x1 ;  /* 0x0000000102029836 */ /* 0x000fe20000000000 */
[----:B------:R-:W-:Y:S02]  /*a770*/  ISETP.NE.AND P1, PT, R0, RZ, PT ;  /* 0x000000ff0000720c */ /* 0x000fe40003f25270 */
[----:B------:R-:W-:Y:S02]  /*a780*/  ISETP.GE.U32.AND P0, PT, R3, R4, PT ;  /* 0x000000040300720c */ /* 0x000fe40003f06070 */
[----:B0-----:R-:W-:Y:S02]  /*a790*/  IADD3 R8, R6, 0xffffffe, RZ ;  /* 0x0ffffffe06087810 */ /* 0x001fe40007ffe0ff */
[----:B------:R-:W-:Y:S02]  /*a7a0*/  LOP3.LUT R4, R25, R0, RZ, 0x3c, !PT ;  /* 0x0000000019047212 */ /* 0x000fe400078e3cff */
[----:B------:R0:W1:Y:S02]  /*a7b0*/  F2I.FTZ.U32.TRUNC.NTZ R3, R8 ;  /* 0x0000000800037305 */ /* 0x000064000021f000 */
[----:B------:R-:W-:-:S05]  /*a7c0*/  ISETP.GE.AND P2, PT, R4, RZ, PT ;  /* 0x000000ff0400720c */ /* 0x000fca0003f46270 */
[----:B------:R-:W-:Y:S01]  /*a7d0*/  @P0 VIADD R2, R2, 0x1 ;  /* 0x0000000102020836 */ /* 0x000fe20000000000 */
[----:B0-----:R-:W-:-:S03]  /*a7e0*/  IABS R8, R9 ;  /* 0x0000000900087213 */ /* 0x001fc60000000000 */
[----:B------:R-:W-:Y:S02]  /*a7f0*/  IMAD.MOV.U32 R6, RZ, RZ, R2 ;  /* 0x000000ffff067224 */ /* 0x000fe400078e0002 */
[----:B------:R-:W-:Y:S02]  /*a800*/  IMAD.MOV R8, RZ, RZ, -R8 ;  /* 0x000000ffff087224 */ /* 0x000fe400078e0a08 */
[----:B-1----:R-:W-:Y:S02]  /*a810*/  IMAD.MOV R2, RZ, RZ, -R3 ;  /* 0x000000ffff027224 */ /* 0x002fe400078e0a03 */
[----:B------:R-:W-:Y:S01]  /*a820*/  @!P2 IMAD.MOV R6, RZ, RZ, -R6 ;  /* 0x000000ffff06a224 */ /* 0x000fe200078e0a06 */
[----:B------:R-:W-:Y:S01]  /*a830*/  @!P1 LOP3.LUT R6, RZ, R0, RZ, 0x33, !PT ;  /* 0x00000000ff069212 */ /* 0x000fe200078e33ff */
[----:B------:R-:W-:Y:S02]  /*a840*/  IMAD R11, R2, R5, RZ ;  /* 0x00000005020b7224 */ /* 0x000fe400078e02ff */
[----:B------:R-:W-:Y:S01]  /*a850*/  IMAD.MOV.U32 R2, RZ, RZ, RZ ;  /* 0x000000ffff027224 */ /* 0x000fe200078e00ff */
[-C--:B------:R-:W-:Y:S01]  /*a860*/  IABS R4, R6.reuse ;  /* 0x0000000600047213 */ /* 0x080fe20000000000 */
[----:B------:R-:W-:-:S02]  /*a870*/  IMAD R0, R0, R6, RZ ;  /* 0x0000000600007224 */ /* 0x000fc400078e02ff */
[----:B------:R-:W-:Y:S01]  /*a880*/  IMAD.HI.U32 R2, R3, R11, R2 ;  /* 0x0000000b03027227 */ /* 0x000fe200078e0002 */
[----:B------:R-:W-:Y:S02]  /*a890*/  MOV R3, R4 ;  /* 0x0000000400037202 */ /* 0x000fe40000000f00 */
[----:B------:R-:W-:Y:S01]  /*a8a0*/  IADD3 R25, R25, -R0, RZ ;  /* 0x8000000019197210 */ /* 0x000fe20007ffe0ff */
        /* <DEDUP_REMOVED lines=18> */
.L_x_10218:
[----:B------:R-:W-:Y:S01]  /*a9d0*/  ULDC UR4, c[0x0][0xc3c] ;  /* 0x00030f0000047ab9 */ /* 0x000fe20000000800 */
[----:B------:R-:W-:Y:S02]  /*a9e0*/  IMAD.MOV.U32 R25, RZ, RZ, RZ ;  /* 0x000000ffff197224 */ /* 0x000fe400078e00ff */
[----:B------:R-:W-:Y:S02]  /*a9f0*/  IMAD.U32 R24, RZ, RZ, UR6 ;  /* 0x00000006ff187e24 */ /* 0x000fe4000f8e00ff */
[----:B------:R-:W-:Y:S02]  /*aa00*/  IMAD.MOV.U32 R26, RZ, RZ, RZ ;  /* 0x000000ffff1a7224 */ /* 0x000fe400078e00ff */
[----:B------:R-:W-:-:S07]  /*aa10*/  IMAD.U32 R27, RZ, RZ, UR4 ;  /* 0x00000004ff1b7e24 */ /* 0x000fce000f8e00ff */
.L_x_10221:
[----:B------:R-:W-:-:S13]  /*aa20*/  ISETP.NE.AND P0, PT, R7, RZ, PT ;  /* 0x000000ff0700720c */ /* 0x000fda0003f05270 */
[----:B------:R-:W0:Y:S01]  /*aa30*/  @!P0 S2R R3, SR_CgaCtaId ;  /* 0x0000000000038919 */ /* 0x000e220000008800 */
[----:B------:R-:W-:-:S04]  /*aa40*/  @!P0 MOV R0, 0x400 ;  /* 0x0000040000008802 */ /* 0x000fc80000000f00 */
[----:B0-----:R-:W-:-:S05]  /*aa50*/  @!P0 LEA R0, R3, R0, 0x18 ;  /* 0x0000000003008211 */ /* 0x001fca00078ec0ff */
[----:B------:R0:W-:Y:S01]  /*aa60*/  @!P0 STS.128 [R0+0x2d8d0], R24 ;  /* 0x02d8d01800008388 */ /* 0x0001e20000000c00 */
[----:B------:R-:W-:Y:S06]  /*aa70*/  BAR.ARV 0x5, 0x200 ;  /* 0x0148000000007b1d */ /* 0x000fec0000002000 */
.L_x_10216:
[----:B------:R2:W-:Y:S01]  /*aa80*/  STL [R1+0x3c], RZ ;  /* 0x00003cff01007387 */ /* 0x0005e20000100800 */
[----:B------:R-:W-:Y:S01]  /*aa90*/  ULDC UR4, c[0x0][0xc3c] ;  /* 0x00030f0000047ab9 */ /* 0x000fe20000000800 */
[----:B------:R-:W-:Y:S01]  /*aaa0*/  IMAD.MOV.U32 R29, RZ, RZ, 0x1 ;  /* 0x00000001ff1d7424 */ /* 0x000fe200078e00ff */
[----:B-1----:R-:W-:Y:S02]  /*aab0*/  ISETP.GE.AND P0, PT, R27, UR4, PT ;  /* 0x000000041b007c0c */ /* 0x002fe4000bf06270 */
[----:B------:R-:W-:-:S11]  /*aac0*/  MOV R22, RZ ;  /* 0x000000ff00167202 */ /* 0x000fd60000000f00 */
[----:B--2---:R-:W-:Y:S05]  /*aad0*/  @P0 BRA `(.L_x_10222) ;  /* 0x00000048007c0947 */ /* 0x004fea0003800000 */
[----:B------:R-:W2:Y:S01]  /*aae0*/  LDL R6, [R1+0x20] ;  /* 0x0000200001067983 */ /* 0x000ea20000100800 */
[----:B------:R-:W0:Y:S01]  /*aaf0*/  S2R R3, SR_TID.X ;  /* 0x0000000000037919 */ /* 0x000e220000002100 */
[----:B------:R-:W1:Y:S01]  /*ab00*/  S2UR UR5, SR_CgaCtaId ;  /* 0x00000000000579c3 */ /* 0x000e620000008800 */
[----:B------:R-:W-:Y:S01]  /*ab10*/  UMOV UR4, 0x400 ;  /* 0x0000040000047882 */ /* 0x000fe20000000000 */
[C---:B0-----:R-:W-:Y:S01]  /*ab20*/  IMAD.SHL.U32 R0, R3.reuse, 0x8, RZ ;  /* 0x0000000803007824 */ /* 0x041fe200078e00ff */
[C---:B------:R-:W-:Y:S01]  /*ab30*/  LOP3.LUT R5, R3.reuse, 0x7f, RZ, 0xc0, !PT ;  /* 0x0000007f03057812 */ /* 0x040fe200078ec0ff */
[----:B------:R-:W-:-:S03]  /*ab40*/  IMAD.SHL.U32 R4, R3, 0x20, RZ ;  /* 0x0000002003047824 */ /* 0x000fc600078e00ff */
[----:B------:R-:W-:Y:S01]  /*ab50*/  LOP3.LUT R2, R0, 0xd8, RZ, 0xc0, !PT ;  /* 0x000000d800027812 */ /* 0x000fe200078ec0ff */
[----:B-1----:R-:W-:-:S03]  /*ab60*/  ULEA UR4, UR5, UR4, 0x18 ;  /* 0x0000000405047291 */ /* 0x002fc6000f8ec03f */
[----:B------:R-:W-:Y:S02]  /*ab70*/  LOP3.LUT R3, R2, 0x18, R3, 0x78, !PT ;  /* 0x0000001802037812 */ /* 0x000fe400078e7803 */
[----:B------:R-:W-:Y:S01]  /*ab80*/  SHF.R.U32.HI R5, RZ, 0x2, R5 ;  /* 0x00000002ff057819 */ /* 0x000fe20000011605 */
[----:B------:R-:W-:Y:S01]  /*ab90*/  IMAD.U32 R17, RZ, RZ, UR4 ;  /* 0x00000004ff117e24 */ /* 0x000fe2000f8e00ff */
[----:B------:R-:W-:Y:S01]  /*aba0*/  BSSY B8, `(.L_x_10222) ;  /* 0x0000492000087945 */ /* 0x000fe20003800000 */
[----:B------:R-:W-:Y:S02]  /*abb0*/  IMAD.MOV.U32 R29, RZ, RZ, 0x1 ;  /* 0x00000001ff1d7424 */ /* 0x000fe400078e00ff */
[----:B------:R-:W-:Y:S01]  /*abc0*/  IMAD.MOV.U32 R22, RZ, RZ, RZ ;  /* 0x000000ffff167224 */ /* 0x000fe200078e00ff */
[----:B------:R-:W-:Y:S01]  /*abd0*/  ULDC UR38, c[0x0][0xc] ;  /* 0x0000030000267ab9 */ /* 0x000fe20000000800 */
[----:B--2---:R-:W-:Y:S02]  /*abe0*/  LOP3.LUT R2, R6, 0x2, RZ, 0xfc, !PT ;  /* 0x0000000206027812 */ /* 0x004fe400078efcff */
[----:B------:R-:W-:-:S03]  /*abf0*/  LOP3.LUT R6, R4, 0x60, RZ, 0xc0, !PT ;  /* 0x0000006004067812 */ /* 0x000fc600078ec0ff */
[----:B------:R0:W-:Y:S01]  /*ac00*/  STL [R1+0x48], R2 ;  /* 0x0000480201007387 */ /* 0x0001e20000100800 */
[----:B------:R-:W-:Y:S02]  /*ac10*/  LOP3.LUT R4, R0, 0x18, RZ, 0xc0, !PT ;  /* 0x0000001800047812 */ /* 0x000fe400078ec0ff */
[----:B0-----:R-:W-:Y:S02]  /*ac20*/  LOP3.LUT R2, R3, 0x320, R0, 0xf8, !PT ;  /* 0x0000032003027812 */ /* 0x001fe400078ef800 */
[----:B------:R-:W-:-:S03]  /*ac30*/  LOP3.LUT R0, R5, R6, RZ, 0xfc, !PT ;  /* 0x0000000605007212 */ /* 0x000fc600078efcff */
[----:B------:R-:W-:Y:S01]  /*ac40*/  IMAD R0, R2, 0x2, R17 ;  /* 0x0000000202007824 */ /* 0x000fe200078e0211 */
[----:B------:R0:W-:Y:S04]  /*ac50*/  STL [R1+0x3c], RZ ;  /* 0x00003cff01007387 */ /* 0x0001e80000100800 */
[----:B------:R0:W-:Y:S01]  /*ac60*/  STL [R1+0x1c], R0 ;  /* 0x00001c0001007387 */ /* 0x0001e20000100800 */
[C---:B------:R-:W-:Y:S02]  /*ac70*/  LOP3.LUT R5, R4.reuse, 0x20, RZ, 0xfc, !PT ;  /* 0x0000002004057812 */ /* 0x040fe400078efcff */
[----:B------:R-:W-:-:S07]  /*ac80*/  LOP3.LUT R3, R4, 0x40, RZ, 0xfc, !PT ;  /* 0x0000004004037812 */ /* 0x000fce00078efcff */
.L_x_10283:
[----:B------:R-:W1:Y:S02]  /*ac90*/  LDC.64 R2, c[0x0][0xc88] ;  /* 0x00032200ff027b82 */ /* 0x000e640000000a00 */
[----:B-1----:R-:W-:-:S05]  /*aca0*/  IMAD.WIDE R2, R27, 0x4, R2 ;  /* 0x000000041b027825 */ /* 0x002fca00078e0202 */
[----:B0-----:R-:W0:Y:S01]  /*acb0*/  LDG.E R28, desc[UR36][R2.64] ;  /* 0x00000024021c7981 */ /* 0x001e22000c1e1900 */
[----:B------:R-:W-:Y:S05]  /*acc0*/  YIELD ;  /* 0x0000000000007946 */ /* 0x000fea0003800000 */
[----:B------:R-:W-:Y:S01]  /*acd0*/  ULDC.64 UR4, c[0x0][0xa28] ;  /* 0x00028a0000047ab9 */ /* 0x000fe20000000a00 */
[----:B------:R-:W-:Y:S01]  /*ace0*/  IMAD.MOV.U32 R6, RZ, RZ, RZ ;  /* 0x000000ffff067224 */ /* 0x000fe200078e00ff */
[----:B------:R-:W-:Y:S01]  /*acf0*/  ISETP.NE.U32.AND P0, PT, RZ, UR4, PT ;  /* 0x00000004ff007c0c */ /* 0x000fe2000bf05070 */
[----:B------:R-:W-:-:S03]  /*ad00*/  ULDC.64 UR6, c[0x0][0xa18] ;  /* 0x0002860000067ab9 */ /* 0x000fc60000000a00 */
[----:B------:R-:W-:Y:S02]  /*ad10*/  ISETP.NE.AND.EX P0, PT, RZ, UR5, PT, P0 ;  /* 0x00000005ff007c0c */ /* 0x000fe4000bf05300 */
[----:B0-----:R-:W-:-:S11]  /*ad20*/  SHF.R.S32.HI R0, RZ, 0x1f, R28 ;  /* 0x0000001fff007819 */ /* 0x001fd6000001141c */
[C---:B------:R-:W-:Y:S02]  /*ad30*/  @P0 LEA R2, P1, R28.reuse, UR4, 0x2 ;  /* 0x000000041c020c11 */ /* 0x040fe4000f8210ff */
[C---:B------:R-:W-:Y:S01]  /*ad40*/  SHF.L.U32 R18, R28.reuse, 0x2, RZ ;  /* 0x000000021c127819 */ /* 0x040fe200000006ff */
[----:B------:R0:W-:Y:S01]  /*ad50*/  STL [R1+0x28], R0 ;  /* 0x0000280001007387 */ /* 0x0001e20000100800 */
[----:B------:R-:W-:Y:S01]  /*ad60*/  @P0 LEA.HI.X R3, R28, UR5, R0, 0x2, P1 ;  /* 0x000000051c030c11 */ /* 0x000fe200088f1400 */
[----:B------:R-:W-:-:S04]  /*ad70*/  ULDC.64 UR4, c[0x0][0xa00] ;  /* 0x0002800000047ab9 */ /* 0x000fc80000000a00 */
[----:B--2---:R1:W2:Y:S01]  /*ad80*/  @P0 LDG.E R6, desc[UR36][R2.64] ;  /* 0x0000002402060981 */ /* 0x0042a2000c1e1900 */
[----:B------:R-:W-:Y:S02]  /*ad90*/  ISETP.NE.U32.AND P0, PT, RZ, UR4, PT ;  /* 0x00000004ff007c0c */ /* 0x000fe4000bf05070 */
[----:B------:R-:W-:Y:S01]  /*ada0*/  SHF.L.U64.HI R19, R28, 0x2, R0 ;  /* 0x000000021c137819 */ /* 0x000fe20000010200 */
[----:B0-----:R-:W-:Y:S01]  /*adb0*/  IMAD.MOV.U32 R0, RZ, RZ, RZ ;  /* 0x000000ffff007224 */ /* 0x001fe200078e00ff */
        /* <DEDUP_REMOVED lines=8> */
[----:B------:R-:W3:Y:S02]  /*ae40*/  @P2 LDG.E R0, desc[UR36][R2.64] ;  /* 0x0000002402002981 */ /* 0x000ee4000c1e1900 */
[----:B------:R-:W-:-:S04]  /*ae50*/  @P0 IADD3 R4, P1, R18, UR6, RZ ;  /* 0x0000000612040c10 */ /* 0x000fc8000ff3e0ff */
[----:B------:R-:W-:-:S05]  /*ae60*/  @P0 IADD3.X R5, R19, UR7, RZ, P1, !PT ;  /* 0x0000000713050c10 */ /* 0x000fca0008ffe4ff */
[----:B------:R-:W4:Y:S01]  /*ae70*/  @P0 LDG.E R4, desc[UR36][R4.64] ;  /* 0x0000002404040981 */ /* 0x000f22000c1e1900 */
[----:B------:R-:W-:-:S03]  /*ae80*/  UISETP.NE.U32.AND UP0, UPT, UR4, URZ, UPT ;  /* 0x0000003f0400728c */ /* 0x000fc6000bf05070 */
[----:B------:R-:W-:Y:S01]  /*ae90*/  ULDC UR4, c[0x0][0x424] ;  /* 0x0001090000047ab9 */ /* 0x000fe20000000800 */
[----:B------:R-:W-:-:S03]  /*aea0*/  UISETP.NE.AND.EX UP0, UPT, UR5, URZ, UPT, UP0 ;  /* 0x0000003f0500728c */ /* 0x000fc6000bf05300 */
[----:B------:R-:W-:Y:S01]  /*aeb0*/  ULDC UR5, c[0x0][0x2f0] ;  /* 0x0000bc0000057ab9 */ /* 0x000fe20000000800 */
[----:B------:R-:W-:-:S04]  /*aec0*/  USEL UR4, UR4, 0x1, UP0 ;  /* 0x0000000104047887 */ /* 0x000fc80008000000 */
[----:B------:R-:W-:Y:S01]  /*aed0*/  UIMAD UR4, UR4, UR5, URZ ;  /* 0x00000005040472a4 */ /* 0x000fe2000f8e023f */
[----:B---3--:R0:W-:Y:S04]  /*aee0*/  STL [R1], R0 ;  /* 0x0000000001007387 */ /* 0x0081e80000100800 */
[----:B--2---:R1:W-:Y:S01]  /*aef0*/  STL [R1+0x14], R6 ;  /* 0x0000140601007387 */ /* 0x0043e20000100800 */
[----:B0-----:R-:W-:-:S03]  /*af00*/  IMAD.U32 R0, RZ, RZ, UR4 ;  /* 0x00000004ff007e24 */ /* 0x001fc6000f8e00ff */
[----:B----4-:R1:W-:Y:S01]  /*af10*/  @P0 STL [R1+0x30], R4 ;  /* 0x0000300401000387 */ /* 0x0103e20000100800 */
[----:B------:R-:W-:Y:S05]  /*af20*/  @P0 BRA `(.L_x_10223) ;  /* 0x0000000000200947 */ /* 0x000fea0003800000 */
[----:B------:R-:W-:Y:S02]  /*af30*/  ULDC UR4, c[0x0][0x288] ;  /* 0x0000a20000047ab9 */ /* 0x000fe40000000800 */
[----:B-1----:R-:W-:-:S05]  /*af40*/  IMAD.U32 R4, RZ, RZ, UR4 ;  /* 0x00000004ff047e24 */ /* 0x002fca000f8e00ff */
[----:B------:R0:W-:Y:S01]  /*af50*/  STL [R1+0x30], R4 ;  /* 0x0000300401007387 */ /* 0x0001e20000100800 */
[----:B------:R-:W-:Y:S05]  /*af60*/  @!P2 BRA `(.L_x_10223) ;  /* 0x000000000010a947 */ /* 0x000fea0003800000 */
[----:B0-----:R-:W2:Y:S04]  /*af70*/  LDG.E R4, desc[UR36][R2.64] ;  /* 0x0000002402047981 */ /* 0x001ea8000c1e1900 */
[----:B------:R-:W2:Y:S02]  /*af80*/  LDG.E R2, desc[UR36][R2.64+0x4] ;  /* 0x0000042402027981 */ /* 0x000ea4000c1e1900 */
[----:B--2---:R-:W-:-:S05]  /*af90*/  IMAD.IADD R2, R2, 0x1, -R4 ;  /* 0x0000000102027824 */ /* 0x004fca00078e0a04 */
[----:B------:R2:W-:Y:S02]  /*afa0*/  STL [R1+0x30], R2 ;  /* 0x0000300201007387 */ /* 0x0005e40000100800 */
.L_x_10223:
[----:B01----:R-:W-:Y:S01]  /*afb0*/  IMAD.MOV.U32 R4, RZ, RZ, R28 ;  /* 0x000000ffff047224 */ /* 0x003fe200078e001c */
[----:B------:R-:W-:Y:S02]  /*afc0*/  ULDC.64 UR4, c[0x0][0xa20] ;  /* 0x0002880000047ab9 */ /* 0x000fe40000000a00 */
[----:B------:R-:W-:Y:S02]  /*afd0*/  ISETP.NE.U32.AND P0, PT, RZ, UR4, PT ;  /* 0x00000004ff007c0c */ /* 0x000fe4000bf05070 */
[----:B------:R0:W-:Y:S02]  /*afe0*/  STL [R1+0x4], R4 ;  /* 0x0000040401007387 */ /* 0x0001e40000100800 */
[----:B------:R-:W-:-:S13]  /*aff0*/  ISETP.NE.AND.EX P0, PT, RZ, UR5, PT, P0 ;  /* 0x00000005ff007c0c */ /* 0x000fda000bf05300 */
[----:B0-----:R-:W-:Y:S05]  /*b000*/  @!P0 BRA `(.L_x_10224) ;  /* 0x0000000000108947 */ /* 0x001fea0003800000 */
[----:B--2---:R-:W-:-:S04]  /*b010*/  IADD3 R2, P0, R18, UR4, RZ ;  /* 0x0000000412027c10 */ /* 0x004fc8000ff1e0ff */
[----:B------:R-:W-:-:S05]  /*b020*/  IADD3.X R3, R19, UR5, RZ, P0, !PT ;  /* 0x0000000513037c10 */ /* 0x000fca00087fe4ff */
[----:B------:R0:W5:Y:S01]  /*b030*/  LDG.E R0, desc[UR36][R2.64] ;  /* 0x0000002402007981 */ /* 0x000162000c1e1900 */
[----:B------:R-:W-:Y:S05]  /*b040*/  BRA `(.L_x_10225) ;  /* 0x0000000000247947 */ /* 0x000fea0003800000 */
.L_x_10224:
[----:B------:R-:W-:Y:S02]  /*b050*/  ULDC.64 UR4, c[0x0][0xa08] ;  /* 0x0002820000047ab9 */ /* 0x000fe40000000a00 */
[----:B------:R-:W-:-:S04]  /*b060*/  ISETP.NE.U32.AND P0, PT, RZ, UR4, PT ;  /* 0x00000004ff007c0c */ /* 0x000fc8000bf05070 */
[----:B------:R-:W-:-:S13]  /*b070*/  ISETP.NE.AND.EX P0, PT, RZ, UR5, PT, P0 ;  /* 0x00000005ff007c0c */ /* 0x000fda000bf05300 */
[----:B------:R-:W-:Y:S05]  /*b080*/  @!P0 BRA `(.L_x_10225) ;  /* 0x0000000000148947 */ /* 0x000fea0003800000 */
[----:B--2---:R-:W0:Y:S02]  /*b090*/  LDC.64 R2, c[0x0][0xa08] ;  /* 0x00028200ff027b82 */ /* 0x004e240000000a00 */
[----:B0-----:R-:W-:-:S05]  /*b0a0*/  IMAD.WIDE R2, R4, 0x4, R2 ;  /* 0x0000000404027825 */ /* 0x001fca00078e0202 */
[----:B------:R-:W2:Y:S04]  /*b0b0*/  LDG.E R0, desc[UR36][R2.64] ;  /* 0x0000002402007981 */ /* 0x000ea8000c1e1900 */
[----:B------:R-:W2:Y:S02]  /*b0c0*/  LDG.E R2, desc[UR36][R2.64+0x4] ;  /* 0x0000042402027981 */ /* 0x000ea4000c1e1900 */
[----:B--2---:R-:W-:-:S07]  /*b0d0*/  IMAD.IADD R0, R2, 0x1, -R0 ;  /* 0x0000000102007824 */ /* 0x004fce00078e0a00 */
.L_x_10225:
[----:B0----5:R-:W-:Y:S01]  /*b0e0*/  IMAD.IADD R3, R0, 0x1, -R6 ;  /* 0x0000000100037824 */ /* 0x021fe200078e0a06 */
[C---:B--2---:R-:W-:Y:S01]  /*b0f0*/  LOP3.LUT R2, R26.reuse, 0xff000000, RZ, 0xc0, !PT ;  /* 0xff0000001a027812 */ /* 0x044fe200078ec0ff */
[----:B------:R-:W-:Y:S01]  /*b100*/  BSSY B0, `(.L_x_10226) ;  /* 0x0000029000007945 */ /* 0x000fe20003800000 */
[----:B------:R-:W-:Y:S02]  /*b110*/  LOP3.LUT R4, R26, 0xff0000, RZ, 0xc0, !PT ;  /* 0x00ff00001a047812 */ /* 0x000fe400078ec0ff */
[----:B------:R0:W-:Y:S01]  /*b120*/  STL [R1+0xc], R3 ;  /* 0x00000c0301007387 */ /* 0x0001e20000100800 */
[C---:B------:R-:W-:Y:S02]  /*b130*/  ISETP.GE.AND P0, PT, R3.reuse, 0x1, PT ;  /* 0x000000010300780c */ /* 0x040fe40003f06270 */
[----:B------:R-:W-:Y:S02]  /*b140*/  SHF.R.U32.HI R2, RZ, 0x8, R2 ;  /* 0x00000008ff027819 */ /* 0x000fe40000011602 */
[----:B------:R-:W-:-:S02]  /*b150*/  IADD3 R0, R3, 0x7f, RZ ;  /* 0x0000007f03007810 */ /* 0x000fc40007ffe0ff */
[----:B------:R-:W-:Y:S02]  /*b160*/  LEA.HI R4, R4, R2, RZ, 0x10 ;  /* 0x0000000204047211 */ /* 0x000fe400078f80ff */
[----:B------:R-:W-:-:S04]  /*b170*/  SHF.R.S32.HI R2, RZ, 0x1f, R0 ;  /* 0x0000001fff027819 */ /* 0x000fc80000011400 */
[----:B------:R-:W-:Y:S01]  /*b180*/  LEA.HI R0, R2, R0, RZ, 0x7 ;  /* 0x0000000002007211 */ /* 0x000fe200078f38ff */
[----:B------:R-:W-:-:S03]  /*b190*/  IMAD.MOV.U32 R2, RZ, RZ, RZ ;  /* 0x000000ffff027224 */ /* 0x000fc600078e00ff */
[----:B------:R-:W-:Y:S01]  /*b1a0*/  SHF.R.S32.HI R0, RZ, 0x7, R0 ;  /* 0x00000007ff007819 */ /* 0x000fe20000011400 */
[----:B0-----:R-:W-:Y:S06]  /*b1b0*/  @!P0 BRA `(.L_x_10227) ;  /* 0x0000000000748947 */ /* 0x001fec0003800000 */
[----:B------:R-:W-:-:S04]  /*b1c0*/  SHF.R.U32.HI R5, RZ, 0x10, R4 ;  /* 0x00000010ff057819 */ /* 0x000fc80000011604 */
[----:B------:R-:W-:-:S13]  /*b1d0*/  ISETP.NE.AND P0, PT, R5, RZ, PT ;  /* 0x000000ff0500720c */ /* 0x000fda0003f05270 */
[----:B------:R-:W0:Y:S02]  /*b1e0*/  @!P0 LDC R5, c[0x0][0x9f0] ;  /* 0x00027c00ff058b82 */ /* 0x000e240000000800 */
[----:B0-----:R-:W-:Y:S02]  /*b1f0*/  IABS R7, R5 ;  /* 0x0000000500077213 */ /* 0x001fe40000000000 */
        /* <DEDUP_REMOVED lines=21> */
[----:B------:R-:W-:-:S05]  /*b350*/  @P0 IADD3 R8, R8, 0x1, RZ ;  /* 0x0000000108080810 */ /* 0x000fca0007ffe0ff */
[----:B------:R-:W-:-:S04]  /*b360*/  IMAD.MOV.U32 R2, RZ, RZ, R8 ;  /* 0x000000ffff027224 */ /* 0x000fc800078e0008 */
[----:B------:R-:W-:Y:S01]  /*b370*/  @!P2 IMAD.MOV R2, RZ, RZ, -R2 ;  /* 0x000000ffff02a224 */ /* 0x000fe200078e0a02 */
[----:B------:R-:W-:-:S07]  /*b380*/  @!P1 LOP3.LUT R2, RZ, R5, RZ, 0x33, !PT ;  /* 0x00000005ff029212 */ /* 0x000fce00078e33ff */
.L_x_10227:
[----:B------:R-:W-:Y:S05]  /*b390*/  BSYNC B0 ;  /* 0x0000000000007941 */ /* 0x000fea0003800000 */
.L_x_10226:
[----:B------:R-:W-:Y:S01]  /*b3a0*/  LOP3.LUT R4, R4, 0xff, RZ, 0xc0, !PT ;  /* 0x000000ff04047812 */ /* 0x000fe200078ec0ff */
[----:B------:R-:W-:Y:S04]  /*b3b0*/  BSSY B7, `(.L_x_10228) ;  /* 0x000034e000077945 */ /* 0x000fe80003800000 */
[----:B------:R-:W-:-:S05]  /*b3c0*/  IMAD R3, R4, R2, RZ ;  /* 0x0000000204037224 */ /* 0x000fca00078e02ff */
        /* <DEDUP_REMOVED lines=22> */
.L_x_10229:
        /* <DEDUP_REMOVED lines=20> */
.L_x_10232:
[----:B------:R-:W-:Y:S05]  /*b670*/  BSYNC B6 ;  /* 0x0000000000067941 */ /* 0x000fea0003800000 */
.L_x_10231:
        /* <DEDUP_REMOVED lines=20> */
.L_x_10235:
        /* <DEDUP_REMOVED lines=15> */
.L_x_10234:
[----:B------:R-:W-:Y:S05]  /*b8b0*/  BSYNC B6 ;  /* 0x0000000000067941 */ /* 0x000fea0003800000 */
.L_x_10233:
[----:B------:R0:W2:Y:S01]  /*b8c0*/  LDL R20, [R1+0x4] ;  /* 0x0000040001147983 */ /* 0x0000a20000100800 */
[----:B------:R-:W-:Y:S01]  /*b8d0*/  ULDC.64 UR4, c[0x0][0x9f8] ;  /* 0x00027e0000047ab9 */ /* 0x000fe20000000a00 */
[----:B------:R-:W1:Y:S01]  /*b8e0*/  LDC R5, c[0x0][0x430] ;  /* 0x00010c00ff057b82 */ /* 0x000e620000000800 */
[----:B------:R-:W-:Y:S01]  /*b8f0*/  ISETP.NE.U32.AND P0, PT, RZ, UR4, PT ;  /* 0x00000004ff007c0c */ /* 0x000fe2000bf05070 */
[----:B------:R-:W3:Y:S03]  /*b900*/  LDL R2, [R1+0x34] ;  /* 0x0000340001027983 */ /* 0x000ee60000100800 */
[----:B------:R-:W-:Y:S01]  /*b910*/  ISETP.NE.AND.EX P0, PT, RZ, UR5, PT, P0 ;  /* 0x00000005ff007c0c */ /* 0x000fe2000bf05300 */
[----:B------:R-:W4:Y:S04]  /*b920*/  LDL R4, [R1+0xc] ;  /* 0x00000c0001047983 */ /* 0x000f280000100800 */
[----:B------:R-:W4:Y:S04]  /*b930*/  LDL R21, [R1+0x14] ;  /* 0x0000140001157983 */ /* 0x000f280000100800 */
[----:B------:R-:W4:Y:S04]  /*b940*/  LDL R9, [R1+0x48] ;  /* 0x0000480001097983 */ /* 0x000f280000100800 */
[----:B------:R-:W-:Y:S01]  /*b950*/  @P0 IADD3 R18, P1, R18, UR4, RZ ;  /* 0x0000000412120c10 */ /* 0x000fe2000ff3e0ff */
[----:B------:R-:W0:Y:S01]  /*b960*/  S2R R23, SR_TID.X ;  /* 0x0000000000177919 */ /* 0x000e220000002100 */
[----:B------:R-:W-:Y:S01]  /*b970*/  LOP3.LUT R16, R16, 0xffffffef, RZ, 0xc0, !PT ;  /* 0xffffffef10107812 */ /* 0x000fe200078ec0ff */
[----:B------:R-:W-:Y:S01]  /*b980*/  ULDC UR4, c[0x0][0x2f4] ;  /* 0x0000bd0000047ab9 */ /* 0x000fe20000000800 */
[----:B------:R-:W-:-:S02]  /*b990*/  @P0 IADD3.X R19, R19, UR5, RZ, P1, !PT ;  /* 0x0000000513130c10 */ /* 0x000fc40008ffe4ff */
[----:B-1----:R-:W-:-:S13]  /*b9a0*/  ISETP.NE.AND P2, PT, R5, 0x1, PT ;  /* 0x000000010500780c */ /* 0x002fda0003f45270 */
[----:B------:R-:W1:Y:S01]  /*b9b0*/  @P2 LDC R3, c[0x0][0x434] ;  /* 0x00010d00ff032b82 */ /* 0x000e620000000800 */
[----:B--2---:R-:W2:Y:S01]  /*b9c0*/  @P0 LDG.E R20, desc[UR36][R18.64] ;  /* 0x0000002412140981 */ /* 0x004ea2000c1e1900 */
[C---:B0-----:R-:W-:Y:S02]  /*b9d0*/  LOP3.LUT R0, R23.reuse, 0x7f, RZ, 0xc0, !PT ;  /* 0x0000007f17007812 */ /* 0x041fe400078ec0ff */
[----:B------:R-:W-:Y:S01]  /*b9e0*/  SHF.L.U32 R6, R23, 0x5, RZ ;  /* 0x0000000517067819 */ /* 0x000fe200000006ff */
[----:B---3--:R-:W-:-:S03]  /*b9f0*/  VIADD R23, R2, 0xffffffff ;  /* 0xffffffff02177836 */ /* 0x008fc60000000000 */
[----:B------:R-:W0:Y:S01]  /*ba00*/  @P2 LDC R2, c[0x0][0x438] ;  /* 0x00010e00ff022b82 */ /* 0x000e220000000800 */
[----:B------:R-:W-:Y:S01]  /*ba10*/  SHF.R.U32.HI R0, RZ, 0x2, R0 ;  /* 0x00000002ff007819 */ /* 0x000fe20000011600 */
[----:B------:R-:W-:Y:S01]  /*ba20*/  IMAD.SHL.U32 R8, R23, 0x80, RZ ;  /* 0x0000008017087824 */ /* 0x000fe200078e00ff */
[----:B------:R-:W-:-:S04]  /*ba30*/  LOP3.LUT R6, R6, 0x60, RZ, 0xc0, !PT ;  /* 0x0000006006067812 */ /* 0x000fc800078ec0ff */
[----:B------:R-:W-:Y:S02]  /*ba40*/  LOP3.LUT R0, R8, R0, R6, 0xfe, !PT ;  /* 0x0000000008007212 */ /* 0x000fe400078efe06 */
[----:B------:R-:W-:-:S04]  /*ba50*/  @P2 LOP3.LUT R16, R16, 0x10, RZ, 0xfc, !PT ;  /* 0x0000001010102812 */ /* 0x000fc800078efcff */
[----:B------:R-:W-:Y:S01]  /*ba60*/  LOP3.LUT R16, R16, 0xfffffff7, RZ, 0xc0, !PT ;  /* 0xfffffff710107812 */ /* 0x000fe200078ec0ff */
[----:B------:R-:W-:Y:S01]  /*ba70*/  UMOV UR5, 0xffffffff ;  /* 0xffffffff00057882 */ /* 0x000fe20000000000 */
[----:B--2---:R-:W-:Y:S01]  /*ba80*/  @P0 STL [R1+0x4], R20 ;  /* 0x0000041401000387 */ /* 0x004fe20000100800 */
[C---:B----4-:R-:W-:Y:S01]  /*ba90*/  ISETP.GE.AND P0, PT, R0.reuse, R4, PT ;  /* 0x000000040000720c */ /* 0x050fe20003f06270 */
[----:B------:R-:W-:-:S04]  /*baa0*/  IMAD.IADD R0, R0, 0x1, R21 ;  /* 0x0000000100007824 */ /* 0x000fc800078e0215 */
[----:B-1----:R-:W-:-:S04]  /*bab0*/  @P2 IMAD.HI.U32 R3, R0, R3, RZ ;  /* 0x0000000300032227 */ /* 0x002fc800078e00ff */
[----:B------:R-:W-:Y:S01]  /*bac0*/  IMAD.MOV.U32 R6, RZ, RZ, R0 ;  /* 0x000000ffff067224 */ /* 0x000fe200078e0000 */
[----:B0-----:R-:W-:-:S03]  /*bad0*/  @P2 SHF.R.U32.HI R6, RZ, R2, R3 ;  /* 0x00000002ff062219 */ /* 0x001fc60000011603 */
[----:B------:R-:W0:Y:S02]  /*bae0*/  @!P0 LDC.64 R2, c[0x0][0x428] ;  /* 0x00010a00ff028b82 */ /* 0x000e240000000a00 */
[----:B------:R-:W-:-:S04]  /*baf0*/  IMAD.MOV R4, RZ, RZ, -R6 ;  /* 0x000000ffff047224 */ /* 0x000fc800078e0a06 */
[----:B------:R-:W-:Y:S01]  /*bb00*/  IMAD R4, R5, R4, R0 ;  /* 0x0000000405047224 */ /* 0x000fe200078e0200 */
[----:B------:R-:W-:Y:S02]  /*bb10*/  SHF.R.S32.HI R5, RZ, 0x1f, R20 ;  /* 0x0000001fff057819 */ /* 0x000fe40000011414 */
[----:B------:R-:W-:-:S03]  /*bb20*/  @!P0 SHF.R.S32.HI R7, RZ, 0x1f, R6 ;  /* 0x0000001fff078819 */ /* 0x000fc60000011406 */
[----:B------:R1:W-:Y:S01]  /*bb30*/  STL [R1+0x18], R5 ;  /* 0x0000180501007387 */ /* 0x0003e20000100800 */
[-C--:B0-----:R-:W-:Y:S02]  /*bb40*/  @!P0 IMAD R0, R5, R2.reuse, RZ ;  /* 0x0000000205008224 */ /* 0x081fe400078e02ff */
[----:B-1----:R-:W0:Y:S01]  /*bb50*/  S2R R5, SR_TID.X ;  /* 0x0000000000057919 */ /* 0x002e220000002100 */
[----:B------:R-:W-:-:S04]  /*bb60*/  @!P0 IMAD.WIDE.U32 R6, R20, R2, R6 ;  /* 0x0000000214068225 */ /* 0x000fc800078e0006 */
[----:B------:R-:W-:Y:S02]  /*bb70*/  @!P0 IMAD R0, R20, R3, R0 ;  /* 0x0000000314008224 */ /* 0x000fe400078e0200 */
[----:B------:R-:W1:Y:S02]  /*bb80*/  @!P0 LDC.64 R2, c[0x0][0x418] ;  /* 0x00010600ff028b82 */ /* 0x000e640000000a00 */
[----:B------:R-:W-:Y:S01]  /*bb90*/  @!P0 IMAD.IADD R0, R7, 0x1, R0 ;  /* 0x0000000107008824 */ /* 0x000fe200078e0200 */
[----:B------:R-:W-:Y:S02]  /*bba0*/  ISETP.NE.AND P2, PT, R9, 0x3, PT ;  /* 0x000000030900780c */ /* 0x000fe40003f45270 */
[C---:B-1----:R-:W-:Y:S02]  /*bbb0*/  @!P0 LEA R2, P1, R6.reuse, R2, 0x2 ;  /* 0x0000000206028211 */ /* 0x042fe400078210ff */
[----:B0-----:R-:W-:Y:S02]  /*bbc0*/  SHF.L.U32 R5, R5, 0x3, RZ ;  /* 0x0000000305057819 */ /* 0x001fe400000006ff */
[----:B------:R-:W-:Y:S01]  /*bbd0*/  @!P0 LEA.HI.X R3, R6, R3, R0, 0x2, P1 ;  /* 0x0000000306038211 */ /* 0x000fe200008f1400 */
[----:B------:R-:W-:Y:S01]  /*bbe0*/  IMAD.MOV.U32 R0, RZ, RZ, RZ ;  /* 0x000000ffff007224 */ /* 0x000fe200078e00ff */
[----:B------:R-:W-:-:S05]  /*bbf0*/  LOP3.LUT R5, R5, 0x18, RZ, 0xc0, !PT ;  /* 0x0000001805057812 */ /* 0x000fca00078ec0ff */
[----:B------:R0:W5:Y:S01]  /*bc00*/  @!P0 LDG.E R0, desc[UR36][R2.64] ;  /* 0x0000002402008981 */ /* 0x000162000c1e1900 */
[C---:B------:R-:W-:Y:S02]  /*bc10*/  ISETP.GE.AND P0, PT, R5.reuse, UR4, PT ;  /* 0x0000000405007c0c */ /* 0x040fe4000bf06270 */
[----:B------:R-:W-:Y:S02]  /*bc20*/  @P2 LOP3.LUT R16, R16, 0x8, RZ, 0xfc, !PT ;  /* 0x0000000810102812 */ /* 0x000fe400078efcff */
[C---:B------:R-:W-:Y:S02]  /*bc30*/  LOP3.LUT R9, R5.reuse, 0x20, RZ, 0xfc, !PT ;  /* 0x0000002005097812 */ /* 0x040fe400078efcff */
[----:B------:R-:W-:Y:S02]  /*bc40*/  LOP3.LUT R16, R16, 0xfffffffb, RZ, 0xc0, !PT ;  /* 0xfffffffb10107812 */ /* 0x000fe400078ec0ff */
[----:B------:R-:W-:Y:S02]  /*bc50*/  LOP3.LUT R5, R5, 0x40, RZ, 0xfc, !PT ;  /* 0x0000004005057812 */ /* 0x000fe400078efcff */
[----:B------:R-:W-:-:S03]  /*bc60*/  ISETP.GE.AND P1, PT, R9, UR4, PT ;  /* 0x0000000409007c0c */ /* 0x000fc6000bf26270 */
[----:B------:R-:W-:Y:S02]  /*bc70*/  @P0 LOP3.LUT R16, R16, 0x4, RZ, 0xfc, !PT ;  /* 0x0000000410100812 */ /* 0x000fe400078efcff */
[----:B------:R-:W-:Y:S02]  /*bc80*/  ISETP.GE.AND P0, PT, R5, UR4, PT ;  /* 0x0000000405007c0c */ /* 0x000fe4000bf06270 */
[----:B------:R-:W-:-:S04]  /*bc90*/  LOP3.LUT R16, R16, 0xfffffffe, RZ, 0xc0, !PT ;  /* 0xfffffffe10107812 */ /* 0x000fc800078ec0ff */
[----:B------:R-:W-:-:S04]  /*bca0*/  LOP3.LUT R16, R16, 0xfffffffd, RZ, 0xc0, !PT ;  /* 0xfffffffd10107812 */ /* 0x000fc800078ec0ff */
[----:B------:R-:W-:-:S04]  /*bcb0*/  @P1 LOP3.LUT R16, R16, 0x2, RZ, 0xfc, !PT ;  /* 0x0000000210101812 */ /* 0x000fc800078efcff */
[----:B------:R-:W-:Y:S01]  /*bcc0*/  @P0 LOP3.LUT R16, R16, 0x1, RZ, 0xfc, !PT ;  /* 0x0000000110100812 */ /* 0x000fe200078efcff */
[----:B0-----:R-:W-:Y:S06]  /*bcd0*/  BRA.DIV UR5, `(.L_x_10236) ;  /* 0x0000003e05587947 */ /* 0x001fec000b800000 */
.L_x_10300:
[----:B------:R-:W-:Y:S01]  /*bce0*/  LOP3.LUT R26, R26, 0xffff, RZ, 0xc0, !PT ;  /* 0x0000ffff1a1a7812 */ /* 0x000fe200078ec0ff */
[----:B------:R-:W-:Y:S06]  /*bcf0*/  @!P2 BRA `(.L_x_10237) ;  /* 0x000000000004a947 */ /* 0x000fec0003800000 */
[----:B------:R-:W-:Y:S01]  /*bd00*/  BPT.TRAP 0x1 ;  /* 0x000000040000795c */ /* 0x000fe20000300000 */
.L_x_10237:
        /* <DEDUP_REMOVED lines=15> */
[----:B------:R-:W-:-:S04]  /*be00*/  IMAD.WIDE.U32 R2, R26, UR4, R2 ;  /* 0x000000041a027c25 */ /* 0x000fc8000f8e0002 */
[----:B------:R-:W-:Y:S01]  /*be10*/  IMAD R19, R26, UR5, R3 ;  /* 0x000000051a137c24 */ /* 0x000fe2000f8e0203 */
[C---:B------:R-:W-:Y:S02]  /*be20*/  LEA R18, P0, R2.reuse, UR6, 0x1 ;  /* 0x0000000602127c11 */ /* 0x040fe4000f8008ff */
[----:B------:R-:W-:Y:S02]  /*be30*/  SHF.L.U32 R3, R29, 0x1f, RZ ;  /* 0x0000001f1d037819 */ /* 0x000fe400000006ff */
[----:B------:R-:W-:Y:S01]  /*be40*/  LEA.HI.X R19, R2, UR7, R19, 0x1, P0 ;  /* 0x0000000702137c11 */ /* 0x000fe200080f0c13 */
[----:B------:R-:W-:-:S07]  /*be50*/  IMAD R2, R22, 0x8, R17 ;  /* 0x0000000816027824 */ /* 0x000fce00078e0211 */
[----:B------:R-:W0:Y:S02]  /*be60*/  SYNCS.PHASECHK.TRANS64.TRYWAIT P0, [R2+URZ+0x2d840], R3 ;  /* 0x02d84003020075a7 */ /* 0x000e24000800017f */
[----:B0-----:R-:W-:Y:S05]  /*be70*/  @!P0 BRA `(.L_x_10239) ;  /* 0x0000003c00248947 */ /* 0x001fea0003800000 */
.L_x_10301:
[----:B------:R-:W-:Y:S05]  /*be80*/  BSYNC B0 ;  /* 0x0000000000007941 */ /* 0x000fea0003800000 */
.L_x_10238:
[----:B------:R-:W2:Y:S01]  /*be90*/  LDL R12, [R1+0xc] ;  /* 0x00000c00010c7983 */ /* 0x000ea20000100800 */
[----:B------:R-:W-:Y:S01]  /*bea0*/  ULDC.64 UR4, c[0x0][0x300] ;  /* 0x0000c00000047ab9 */ /* 0x000fe20000000a00 */
[----:B------:R-:W-:Y:S01]  /*beb0*/  ULDC.64 UR6, c[0x0][0x2e8] ;  /* 0x0000ba0000067ab9 */ /* 0x000fe20000000a00 */
[----:B------:R-:W-:Y:S01]  /*bec0*/  IMAD R5, R5, UR4, RZ ;  /* 0x0000000405057c24 */ /* 0x000fe2000f8e02ff */
[----:B------:R-:W1:Y:S01]  /*bed0*/  S2R R7, SR_TID.X ;  /* 0x0000000000077919 */ /* 0x000e620000002100 */
[----:B------:R-:W-:Y:S02]  /*bee0*/  LOP3.LUT P4, RZ, R16, 0x4, RZ, 0xc0, !PT ;  /* 0x0000000410ff7812 */ /* 0x000fe4000788c0ff */
[C---:B0-----:R-:W-:Y:S01]  /*bef0*/  IMAD R3, R4.reuse, UR5, R5 ;  /* 0x0000000504037c24 */ /* 0x041fe2000f8e0205 */
[----:B------:R-:W0:Y:S01]  /*bf00*/  S2R R9, SR_TID.X ;  /* 0x0000000000097919 */ /* 0x000e220000002100 */
        /* <DEDUP_REMOVED lines=13> */
[C---:B------:R-:W-:Y:S02]  /*bfe0*/  LEA R0, P0, R4.reuse, UR6, 0x1 ;  /* 0x0000000604007c11 */ /* 0x040fe4000f8008ff */
[----:B-1----:R-:W-:Y:S02]  /*bff0*/  LOP3.LUT R11, R7, 0x7f, RZ, 0xc0, !PT ;  /* 0x0000007f070b7812 */ /* 0x002fe400078ec0ff */
[----:B------:R-:W-:Y:S01]  /*c000*/  LEA.HI.X R6, R4, UR7, R6, 0x1, P0 ;  /* 0x0000000704067c11 */ /* 0x000fe200080f0c06 */
[C---:B0-----:R-:W-:Y:S01]  /*c010*/  IMAD.SHL.U32 R7, R9.reuse, 0x8, RZ ;  /* 0x0000000809077824 */ /* 0x041fe200078e00ff */
[----:B------:R-:W-:Y:S01]  /*c020*/  SHF.R.U32.HI R11, RZ, 0x2, R11 ;  /* 0x00000002ff0b7819 */ /* 0x000fe2000001160b */
[----:B------:R-:W-:-:S03]  /*c030*/  IMAD.SHL.U32 R10, R9, 0x8, RZ ;  /* 0x00000008090a7824 */ /* 0x000fc600078e00ff */
[----:B------:R-:W-:-:S04]  /*c040*/  LOP3.LUT R7, R7, 0xd8, RZ, 0xc0, !PT ;  /* 0x000000d807077812 */ /* 0x000fc800078ec0ff */
[----:B------:R-:W-:Y:S02]  /*c050*/  LOP3.LUT R7, R7, 0x18, R9, 0x78, !PT ;  /* 0x0000001807077812 */ /* 0x000fe400078e7809 */
[----:B------:R-:W-:Y:S02]  /*c060*/  SHF.L.U32 R9, R9, 0x3, RZ ;  /* 0x0000000309097819 */ /* 0x000fe400000006ff */
[----:B------:R-:W-:Y:S02]  /*c070*/  LOP3.LUT R7, R7, 0x320, R10, 0xf8, !PT ;  /* 0x0000032007077812 */ /* 0x000fe400078ef80a */
[----:B------:R-:W-:-:S03]  /*c080*/  LOP3.LUT R9, R9, 0x18, RZ, 0xc0, !PT ;  /* 0x0000001809097812 */ /* 0x000fc600078ec0ff */
[----:B------:R-:W-:Y:S01]  /*c090*/  IMAD R7, R22, 0x3000, R7 ;  /* 0x0000300016077824 */ /* 0x000fe200078e0207 */
[----:B--2---:R-:W-:-:S04]  /*c0a0*/  IADD3 R3, -R11, R12, -R8 ;  /* 0x0000000c0b037210 */ /* 0x004fc80007ffe908 */
        /* <DEDUP_REMOVED lines=30> */
[----:B------:R-:W2:Y:S04]  /*c290*/  SHFL.IDX PT, R6, R6, 0x3, 0x1c1f ;  /* 0x007c1f0006067f89 */ /* 0x000ea800000e0000 */
[----:B------:R-:W3:Y:S01]  /*c2a0*/  SHFL.IDX PT, R0, R0, 0x3, 0x1c1f ;  /* 0x007c1f0000007f89 */ /* 0x000ee200000e0000 */
[----:B0-----:R-:W-:-:S05]  /*c2b0*/  @P1 LEA R5, P0, R9, R5, 0x1 ;  /* 0x0000000509051211 */ /* 0x001fca00078008ff */
[----:B-1----:R-:W-:-:S05]  /*c2c0*/  @P1 IMAD.X R4, RZ, RZ, R4, P0 ;  /* 0x000000ffff041224 */ /* 0x002fca00000e0604 */
[----:B------:R-:W-:-:S04]  /*c2d0*/  @P1 LOP3.LUT R5, R5, R4, RZ, 0x3c, !PT ;  /* 0x0000000405051212 */ /* 0x000fc800078e3cff */
[----:B------:R-:W-:-:S04]  /*c2e0*/  @P1 LOP3.LUT R4, R5, R4, RZ, 0x3c, !PT ;  /* 0x0000000405041212 */ /* 0x000fc800078e3cff */
[----:B------:R-:W-:-:S05]  /*c2f0*/  @P1 LOP3.LUT R5, R5, R4, RZ, 0x3c, !PT ;  /* 0x0000000405051212 */ /* 0x000fca00078e3cff */
[----:B------:R1:W-:Y:S04]  /*c300*/  @P1 LDGSTS.E.BYPASS.LTC128B.128 [R8+0x16400], desc[UR36][R4.64], !P4 ;  /* 0x1640000004081fae */ /* 0x0003e8000e101d64 */
[----:B------:R1:W-:Y:S04]  /*c310*/  @P1 LDGSTS.E.BYPASS.LTC128B.128 [R8+0x18400], desc[UR36][R4.64+0x40], !P3 ;  /* 0x1840004004081fae */ /* 0x0003e8000d901d64 */
[----:B--23--:R1:W-:Y:S02]  /*c320*/  @P1 LDGSTS.E.BYPASS.LTC128B.128 [R8+0x1a400], desc[UR36][R4.64+0x80], !P2 ;  /* 0x1a40008004081fae */ /* 0x00c3e4000d101d64 */
.L_x_10311:
[----:B------:R-:W-:-:S13]  /*c330*/  ISETP.GE.AND P0, PT, R3, 0x61, PT ;  /* 0x000000610300780c */ /* 0x000fda0003f06270 */
[----:B01----:R-:W-:Y:S02]  /*c340*/  @P0 LEA R4, P1, R9, R0, 0x1 ;  /* 0x0000000009040211 */ /* 0x003fe400078208ff */
[----:B------:R-:W-:-:S03]  /*c350*/  @P0 LEA R7, R7, R17, 0x1 ;  /* 0x0000001107070211 */ /* 0x000fc600078e08ff */
        /* <DEDUP_REMOVED lines=9> */
.L_x_10241:
        /* <DEDUP_REMOVED lines=11> */
.L_x_10242:
[----:B0-----:R0:W5:Y:S01]  /*c4a0*/  LDL.LU R4, [R1+0x28] ;  /* 0x0000280001047983 */ /* 0x0011620000300800 */
[----:B------:R0:W-:Y:S03]  /*c4b0*/  SYNCS.ARRIVE.TRANS64.A1T0 RZ, [R2+URZ+0x2d830], RZ ;  /* 0x02d830ff02ff79a7 */ /* 0x0001e6000810003f */
[----:B------:R0:W5:Y:S02]  /*c4c0*/  LDL.LU R3, [R1] ;  /* 0x0000000001037983 */ /* 0x0001640000300800 */
[----:B------:R-:W-:Y:S05]  /*c4d0*/  WARPSYNC.ALL ;  /* 0x0000000000007948 */ /* 0x000fea0003800000 */
[----:B------:R-:W-:Y:S01]  /*c4e0*/  ULDC.64 UR4, c[0x0][0x298] ;  /* 0x0000a60000047ab9 */ /* 0x000fe20000000a00 */
[----:B------:R-:W-:Y:S01]  /*c4f0*/  BAR.SYNC.DEFER_BLOCKING 0x8, 0x200 ;  /* 0x0208000000007b1d */ /* 0x000fe20000010000 */
[----:B------:R-:W-:Y:S01]  /*c500*/  LOP3.LUT P0, RZ, R16, 0x20, RZ, 0xc0, !PT ;  /* 0x0000002010ff7812 */ /* 0x000fe2000780c0ff */
[----:B0-----:R-:W-:-:S03]  /*c510*/  VIADD R2, R17, 0xc400 ;  /* 0x0000c40011027836 */ /* 0x001fc60000000000 */
        /* <DEDUP_REMOVED lines=8> */
[----:B------:R-:W-:-:S04]  /*c5a0*/  IMAD.WIDE.U32 R2, R3, UR4, RZ ;  /* 0x0000000403027c25 */ /* 0x000fc8000f8e00ff */
[----:B------:R-:W-:Y:S01]  /*c5b0*/  IMAD.IADD R0, R3, 0x1, R0 ;  /* 0x0000000103007824 */ /* 0x000fe200078e0200 */
[----:B------:R0:W-:Y:S04]  /*c5c0*/  STL.64 [R1+0x28], R2 ;  /* 0x0000280201007387 */ /* 0x0001e80000100a00 */
[----:B------:R0:W-:Y:S01]  /*c5d0*/  STL [R1], R0 ;  /* 0x0000000001007387 */ /* 0x0001e20000100800 */
        /* <DEDUP_REMOVED lines=17> */
.L_x_10244:
[----:B------:R-:W-:Y:S05]  /*c6f0*/  BSYNC B6 ;  /* 0x0000000000067941 */ /* 0x000fea0003800000 */
.L_x_10243:
[----:B0-----:R-:W2:Y:S01]  /*c700*/  LDL.LU R2, [R1] ;  /* 0x0000000001027983 */ /* 0x001ea20000300800 */
[----:B------:R-:W0:Y:S01]  /*c710*/  LDC R10, c[0x0][0x448] ;  /* 0x00011200ff0a7b82 */ /* 0x000e220000000800 */
[----:B------:R-:W-:Y:S01]  /*c720*/  ULDC.64 UR4, c[0x0][0x2d8] ;  /* 0x0000b60000047ab9 */ /* 0x000fe20000000a00 */
[----:B------:R-:W-:Y:S01]  /*c730*/  ULDC.64 UR6, c[0x0][0x2e0] ;  /* 0x0000b80000067ab9 */ /* 0x000fe20000000a00 */
[----:B------:R-:W3:Y:S01]  /*c740*/  LDL.LU.64 R20, [R1+0x28] ;  /* 0x0000280001147983 */ /* 0x000ee20000300a00 */
[----:B------:R-:W-:-:S03]  /*c750*/  ULDC.64 UR8, c[0x0][0x280] ;  /* 0x0000a00000087ab9 */ /* 0x000fc60000000a00 */
[----:B------:R-:W4:Y:S01]  /*c760*/  LDL.LU R0, [R1+0x38] ;  /* 0x0000380001007983 */ /* 0x000f220000300800 */
[----:B------:R-:W1:Y:S01]  /*c770*/  S2R R13, SR_TID.X ;  /* 0x00000000000d7919 */ /* 0x000e620000002100 */
[----:B0-----:R-:W-:-:S13]  /*c780*/  ISETP.NE.AND P0, PT, R10, 0x1, PT ;  /* 0x000000010a00780c */ /* 0x001fda0003f05270 */
[----:B------:R-:W0:Y:S01]  /*c790*/  @P0 LDC R4, c[0x0][0x44c] ;  /* 0x00011300ff040b82 */ /* 0x000e220000000800 */
[----:B-1----:R-:W-:-:S07]  /*c7a0*/  IMAD.SHL.U32 R11, R13, 0x8, RZ ;  /* 0x000000080d0b7824 */ /* 0x002fce00078e00ff */
[----:B------:R-:W1:Y:S01]  /*c7b0*/  @P0 LDC R5, c[0x0][0x450] ;  /* 0x00011400ff050b82 */ /* 0x000e620000000800 */
[----:B------:R-:W-:-:S04]  /*c7c0*/  LOP3.LUT R11, R11, 0x18, RZ, 0xc0, !PT ;  /* 0x000000180b0b7812 */ /* 0x000fc800078ec0ff */
[C---:B------:R-:W-:Y:S02]  /*c7d0*/  LOP3.LUT R12, R11.reuse, 0x20, RZ, 0xfc, !PT ;  /* 0x000000200b0c7812 */ /* 0x040fe400078efcff */
[----:B------:R-:W-:Y:S01]  /*c7e0*/  LOP3.LUT R11, R11, 0x40, RZ, 0xfc, !PT ;  /* 0x000000400b0b7812 */ /* 0x000fe200078efcff */
[----:B--2---:R-:W-:Y:S02]  /*c7f0*/  IMAD.MOV.U32 R3, RZ, RZ, R2 ;  /* 0x000000ffff037224 */ /* 0x004fe400078e0002 */
[----:B---3--:R-:W-:Y:S01]  /*c800*/  IMAD.MOV.U32 R2, RZ, RZ, R20 ;  /* 0x000000ffff027224 */ /* 0x008fe200078e0014 */
[----:B------:R-:W2:Y:S03]  /*c810*/  S2R R21, SR_TID.X ;  /* 0x0000000000157919 */ /* 0x000ea60000002100 */
[C---:B------:R-:W-:Y:S01]  /*c820*/  IMAD.WIDE.U32 R2, R26.reuse, UR4, R2 ;  /* 0x000000041a027c25 */ /* 0x040fe2000f8e0002 */
[----:B------:R-:W3:Y:S03]  /*c830*/  S2R R20, SR_TID.X ;  /* 0x0000000000147919 */ /* 0x000ee60000002100 */
[----:B------:R-:W-:Y:S01]  /*c840*/  IMAD R3, R26, UR5, R3 ;  /* 0x000000051a037c24 */ /* 0x000fe2000f8e0203 */
[----:B------:R-:W-:Y:S01]  /*c850*/  ULDC.64 UR4, c[0x0][0x2d0] ;  /* 0x0000b40000047ab9 */ /* 0x000fe20000000a00 */
[----:B----4-:R-:W-:-:S02]  /*c860*/  IMAD R0, R0, UR6, RZ ;  /* 0x0000000600007c24 */ /* 0x010fc4000f8e02ff */
[----:B------:R-:W-:-:S04]  /*c870*/  IMAD.WIDE.U32 R2, R28, UR6, R2 ;  /* 0x000000061c027c25 */ /* 0x000fc8000f8e0002 */
[----:B------:R-:W-:Y:S01]  /*c880*/  IMAD R0, R28, UR7, R0 ;  /* 0x000000071c007c24 */ /* 0x000fe2000f8e0200 */
[----:B------:R-:W-:-:S03]  /*c890*/  ULDC.64 UR6, c[0x0][0x2c8] ;  /* 0x0000b20000067ab9 */ /* 0x000fc60000000a00 */
[----:B------:R-:W-:Y:S02]  /*c8a0*/  IMAD.IADD R3, R3, 0x1, R0 ;  /* 0x0000000103037824 */ /* 0x000fe400078e0200 */
[----:B--2---:R-:W-:Y:S01]  /*c8b0*/  IMAD.SHL.U32 R21, R21, 0x20, RZ ;  /* 0x0000002015157824 */ /* 0x004fe200078e00ff */
[----:B---3--:R-:W-:-:S04]  /*c8c0*/  LOP3.LUT R20, R20, 0x7f, RZ, 0xc0, !PT ;  /* 0x0000007f14147812 */ /* 0x008fc800078ec0ff */
[----:B------:R-:W-:Y:S02]  /*c8d0*/  LOP3.LUT R21, R21, 0x60, RZ, 0xc0, !PT ;  /* 0x0000006015157812 */ /* 0x000fe400078ec0ff */
[----:B------:R-:W-:-:S04]  /*c8e0*/  SHF.R.U32.HI R20, RZ, 0x2, R20 ;  /* 0x00000002ff147819 */ /* 0x000fc80000011614 */
[----:B------:R-:W-:Y:S02]  /*c8f0*/  LOP3.LUT R20, R20, R21, RZ, 0xfc, !PT ;  /* 0x0000001514147212 */ /* 0x000fe400078efcff */
[----:B------:R-:W-:-:S03]  /*c900*/  LOP3.LUT R21, R13, 0x7f, RZ, 0xc0, !PT ;  /* 0x0000007f0d157812 */ /* 0x000fc600078ec0ff */
[----:B------:R-:W-:Y:S01]  /*c910*/  IMAD R6, R25, 0xc0, R20 ;  /* 0x000000c019067824 */ /* 0x000fe200078e0214 */
[----:B------:R-:W-:Y:S01]  /*c920*/  SHF.R.U32.HI R21, RZ, 0x2, R21 ;  /* 0x00000002ff157819 */ /* 0x000fe20000011615 */
[----:B------:R-:W-:Y:S02]  /*c930*/  IMAD.SHL.U32 R20, R13, 0x8, RZ ;  /* 0x000000080d147824 */ /* 0x000fe400078e00ff */
[----:B0-----:R-:W-:Y:S01]  /*c940*/  @P0 IMAD.HI.U32 R0, R6, R4, RZ ;  /* 0x0000000406000227 */ /* 0x001fe200078e00ff */
[----:B------:R-:W-:Y:S02]  /*c950*/  MOV R4, R6 ;  /* 0x0000000600047202 */ /* 0x000fe40000000f00 */
[----:B------:R-:W-:Y:S02]  /*c960*/  LOP3.LUT R20, R20, 0x18, RZ, 0xc0, !PT ;  /* 0x0000001814147812 */ /* 0x000fe400078ec0ff */
[----:B-1----:R-:W-:-:S04]  /*c970*/  @P0 SHF.R.U32.HI R4, RZ, R5, R0 ;  /* 0x00000005ff040219 */ /* 0x002fc80000011600 */
[----:B------:R-:W-:-:S05]  /*c980*/  SHF.R.S32.HI R0, RZ, 0x1f, R4 ;  /* 0x0000001fff007819 */ /* 0x000fca0000011404 */
[----:B------:R-:W-:-:S04]  /*c990*/  IMAD R0, R0, UR4, RZ ;  /* 0x0000000400007c24 */ /* 0x000fc8000f8e02ff */
[C---:B------:R-:W-:Y:S02]  /*c9a0*/  IMAD R7, R4.reuse, UR5, R0 ;  /* 0x0000000504077c24 */ /* 0x040fe4000f8e0200 */
[----:B------:R-:W-:Y:S02]  /*c9b0*/  IMAD.MOV R0, RZ, RZ, -R4 ;  /* 0x000000ffff007224 */ /* 0x000fe400078e0a04 */
[----:B------:R-:W-:-:S04]  /*c9c0*/  IMAD.WIDE.U32 R4, R4, UR4, R2 ;  /* 0x0000000404047c25 */ /* 0x000fc8000f8e0002 */
[----:B------:R-:W-:Y:S02]  /*c9d0*/  IMAD R0, R10, R0, R6 ;  /* 0x000000000a007224 */ /* 0x000fe400078e0206 */
[----:B------:R-:W-:-:S03]  /*c9e0*/  IMAD.IADD R5, R5, 0x1, R7 ;  /* 0x0000000105057824 */ /* 0x000fc600078e0207 */
[----:B------:R-:W-:Y:S01]  /*c9f0*/  SHF.R.S32.HI R7, RZ, 0x1f, R0 ;  /* 0x0000001fff077819 */ /* 0x000fe20000011400 */
[----:B------:R-:W-:-:S04]  /*ca00*/  IMAD.WIDE.U32 R8, R0, UR6, R4 ;  /* 0x0000000600087c25 */ /* 0x000fc8000f8e0004 */
[----:B------:R-:W-:Y:S01]  /*ca10*/  IMAD R7, R7, UR6, RZ ;  /* 0x0000000607077c24 */ /* 0x000fe2000f8e02ff */
[----:B------:R-:W-:Y:S01]  /*ca20*/  LEA R4, P1, R8, UR8, 0x1 ;  /* 0x0000000808047c11 */ /* 0x000fe2000f8208ff */
[----:B------:R-:W-:Y:S02]  /*ca30*/  VIADD R5, R6, 0x80 ;  /* 0x0000008006057836 */ /* 0x000fe40000000000 */
[----:B------:R-:W-:Y:S02]  /*ca40*/  IMAD R0, R0, UR7, R7 ;  /* 0x0000000700007c24 */ /* 0x000fe4000f8e0207 */
[----:B------:R-:W0:Y:S01]  /*ca50*/  @P0 LDC R7, c[0x0][0x44c] ;  /* 0x00011300ff070b82 */ /* 0x000e220000000800 */
[----:B------:R-:W-:Y:S02]  /*ca60*/  IMAD.MOV.U32 R6, RZ, RZ, R5 ;  /* 0x000000ffff067224 */ /* 0x000fe400078e0005 */
[----:B------:R-:W-:-:S05]  /*ca70*/  IMAD.IADD R0, R9, 0x1, R0 ;  /* 0x0000000109007824 */ /* 0x000fca00078e0200 */
[----:B------:R-:W-:Y:S02]  /*ca80*/  LEA.HI.X R0, R8, UR9, R0, 0x1, P1 ;  /* 0x0000000908007c11 */ /* 0x000fe400088f0c00 */
[----:B------:R-:W1:Y:S01]  /*ca90*/  @P0 LDC R8, c[0x0][0x450] ;  /* 0x00011400ff080b82 */ /* 0x000e620000000800 */
[----:B0-----:R-:W-:-:S05]  /*caa0*/  @P0 IMAD.HI.U32 R7, R5, R7, RZ ;  /* 0x0000000705070227 */ /* 0x001fca00078e00ff */
[----:B-1----:R-:W-:-:S05]  /*cab0*/  @P0 SHF.R.U32.HI R6, RZ, R8, R7 ;  /* 0x00000008ff060219 */ /* 0x002fca0000011607 */
[----:B------:R-:W-:Y:S02]  /*cac0*/  IMAD.MOV R7, RZ, RZ, -R6 ;  /* 0x000000ffff077224 */ /* 0x000fe400078e0a06 */
[----:B------:R-:W-:-:S04]  /*cad0*/  IMAD.WIDE.U32 R2, R6, UR4, R2 ;  /* 0x0000000406027c25 */ /* 0x000fc8000f8e0002 */
[----:B------:R-:W-:Y:S01]  /*cae0*/  IMAD R5, R10, R7, R5 ;  /* 0x000000070a057224 */ /* 0x000fe200078e0205 */
[----:B------:R-:W-:-:S05]  /*caf0*/  SHF.R.S32.HI R7, RZ, 0x1f, R6 ;  /* 0x0000001fff077819 */ /* 0x000fca0000011406 */
[----:B------:R-:W-:Y:S01]  /*cb00*/  IMAD R7, R7, UR4, RZ ;  /* 0x0000000407077c24 */ /* 0x000fe2000f8e02ff */
[----:B------:R-:W-:Y:S02]  /*cb10*/  ULDC UR4, c[0x0][0x2b8] ;  /* 0x0000ae0000047ab9 */ /* 0x000fe40000000800 */
[----:B------:R-:W-:Y:S01]  /*cb20*/  ISETP.GE.AND P3, PT, R20, UR4, PT ;  /* 0x0000000414007c0c */ /* 0x000fe2000bf66270 */
[----:B------:R-:W-:Y:S01]  /*cb30*/  IMAD R7, R6, UR5, R7 ;  /* 0x0000000506077c24 */ /* 0x000fe2000f8e0207 */
[----:B------:R-:W-:Y:S01]  /*cb40*/  SHF.R.S32.HI R6, RZ, 0x1f, R5 ;  /* 0x0000001fff067819 */ /* 0x000fe20000011405 */
[----:B------:R-:W-:Y:S01]  /*cb50*/  UMOV UR5, 0xffffffff ;  /* 0xffffffff00057882 */ /* 0x000fe20000000000 */
[----:B------:R-:W-:Y:S01]  /*cb60*/  ISETP.GE.AND P1, PT, R11, UR4, PT ;  /* 0x000000040b007c0c */ /* 0x000fe2000bf26270 */
[----:B------:R-:W-:Y:S02]  /*cb70*/  IMAD.IADD R3, R3, 0x1, R7 ;  /* 0x0000000103037824 */ /* 0x000fe400078e0207 */
[----:B------:R-:W-:-:S02]  /*cb80*/  IMAD R6, R6, UR6, RZ ;  /* 0x0000000606067c24 */ /* 0x000fc4000f8e02ff */
[----:B------:R-:W-:-:S04]  /*cb90*/  IMAD.WIDE.U32 R2, R5, UR6, R2 ;  /* 0x0000000605027c25 */ /* 0x000fc8000f8e0002 */
[----:B------:R-:W-:Y:S01]  /*cba0*/  IMAD R6, R5, UR7, R6 ;  /* 0x0000000705067c24 */ /* 0x000fe2000f8e0206 */
[----:B------:R-:W-:-:S04]  /*cbb0*/  LEA R8, P0, R2, UR8, 0x1 ;  /* 0x0000000802087c11 */ /* 0x000fc8000f8008ff */
[----:B------:R-:W-:-:S04]  /*cbc0*/  IADD3 R3, R3, R6, RZ ;  /* 0x0000000603037210 */ /* 0x000fc80007ffe0ff */
[----:B------:R-:W-:Y:S02]  /*cbd0*/  LEA.HI.X R3, R2, UR9, R3, 0x1, P0 ;  /* 0x0000000902037c11 */ /* 0x000fe400080f0c03 */
[----:B------:R-:W-:Y:S01]  /*cbe0*/  ISETP.GE.AND P0, PT, R12, UR4, PT ;  /* 0x000000040c007c0c */ /* 0x000fe2000bf06270 */
[----:B------:R-:W-:-:S12]  /*cbf0*/  BRA.DIV UR5, `(.L_x_10245) ;  /* 0x0000003605407947 */ /* 0x000fd8000b800000 */
[----:B------:R-:W2:Y:S04]  /*cc00*/  LDL.LU R5, [R1+0x30] ;  /* 0x0000300001057983 */ /* 0x000ea80000300800 */
[----:B------:R-:W3:Y:S01]  /*cc10*/  LDL R9, [R1+0x1c] ;  /* 0x00001c0001097983 */ /* 0x000ee20000100800 */
[----:B------:R-:W-:-:S03]  /*cc20*/  IMAD R25, R25, 0xc0, R21 ;  /* 0x000000c019197824 */ /* 0x000fc600078e0215 */
[----:B------:R-:W-:Y:S01]  /*cc30*/  SHFL.IDX PT, R6, R0, RZ, 0x1c1f ;  /* 0x001c1fff00067589 */ /* 0x000fe200000e0000 */
[----:B--2---:R-:W-:-:S03]  /*cc40*/  IMAD R2, R5, R10, RZ ;  /* 0x0000000a05027224 */ /* 0x004fc600078e02ff */
[----:B------:R-:W0:Y:S02]  /*cc50*/  SHFL.IDX PT, R5, R4, RZ, 0x1c1f ;  /* 0x001c1fff04057589 */ /* 0x000e2400000e0000 */
[----:B------:R-:W-:-:S13]  /*cc60*/  ISETP.GE.AND P2, PT, R25, R2, PT ;  /* 0x000000021900720c */ /* 0x000fda0003f46270 */
[----:B0-----:R-:W-:-:S05]  /*cc70*/  @!P2 LEA R5, P4, R20, R5, 0x1 ;  /* 0x000000051405a211 */ /* 0x001fca00078808ff */
[----:B------:R-:W-:-:S04]  /*cc80*/  @!P2 IMAD.X R6, RZ, RZ, R6, P4 ;  /* 0x000000ffff06a224 */ /* 0x000fc800020e0606 */
[----:B------:R-:W-:Y:S02]  /*cc90*/  @!P2 IMAD.MOV.U32 R7, RZ, RZ, R6 ;  /* 0x000000ffff07a224 */ /* 0x000fe400078e0006 */
[----:B------:R-:W-:Y:S02]  /*cca0*/  @!P2 IMAD.MOV.U32 R6, RZ, RZ, R5 ;  /* 0x000000ffff06a224 */ /* 0x000fe400078e0005 */
[----:B------:R-:W0:Y:S04]  /*ccb0*/  SHFL.IDX PT, R5, R4, 0x1, 0x1c1f ;  /* 0x003c1f0004057f89 */ /* 0x000e2800000e0000 */
[----:B---3--:R-:W-:Y:S04]  /*ccc0*/  @!P2 LDGSTS.E.BYPASS.LTC128B.128 [R9+0xc400], desc[UR36][R6.64], !P3 ;  /* 0x0c4000000609afae */ /* 0x008fe8000d901d64 */
[----:B------:R-:W-:Y:S04]  /*ccd0*/  @!P2 LDGSTS.E.BYPASS.LTC128B.128 [R9+0xf400], desc[UR36][R6.64+0x40], !P0 ;  /* 0x0f4000400609afae */ /* 0x000fe8000c101d64 */
[----:B------:R1:W-:Y:S04]  /*cce0*/  @!P2 LDGSTS.E.BYPASS.LTC128B.128 [R9+0x12400], desc[UR36][R6.64+0x80], !P1 ;  /* 0x124000800609afae */ /* 0x0003e8000c901d64 */
[----:B-1----:R-:W1:Y:S01]  /*ccf0*/  SHFL.IDX PT, R7, R0, 0x1, 0x1c1f ;  /* 0x003c1f0000077f89 */ /* 0x002e6200000e0000 */
[----:B------:R-:W-:-:S05]  /*cd00*/  VIADD R6, R25, 0x20 ;  /* 0x0000002019067836 */ /* 0x000fca0000000000 */
[----:B------:R-:W-:-:S13]  /*cd10*/  ISETP.GE.AND P2, PT, R6, R2, PT ;  /* 0x000000020600720c */ /* 0x000fda0003f46270 */
[----:B0-----:R-:W-:-:S04]  /*cd20*/  @!P2 LEA R5, P4, R20, R5, 0x1 ;  /* 0x000000051405a211 */ /* 0x001fc800078808ff */
[----:B------:R-:W-:Y:S01]  /*cd30*/  @!P2 MOV R6, R5 ;  /* 0x000000050006a202 */ /* 0x000fe20000000f00 */
[----:B-1----:R-:W-:Y:S01]  /*cd40*/  @!P2 IMAD.X R7, RZ, RZ, R7, P4 ;  /* 0x000000ffff07a224 */ /* 0x002fe200020e0607 */
[----:B------:R-:W0:Y:S04]  /*cd50*/  SHFL.IDX PT, R5, R4, 0x2, 0x1c1f ;  /* 0x005c1f0004057f89 */ /* 0x000e2800000e0000 */
[----:B------:R-:W-:Y:S04]  /*cd60*/  @!P2 LDGSTS.E.BYPASS.LTC128B.128 [R9+0xcc00], desc[UR36][R6.64], !P3 ;  /* 0x0cc000000609afae */ /* 0x000fe8000d901d64 */
[----:B------:R-:W-:Y:S04]  /*cd70*/  @!P2 LDGSTS.E.BYPASS.LTC128B.128 [R9+0xfc00], desc[UR36][R6.64+0x40], !P0 ;  /* 0x0fc000400609afae */ /* 0x000fe8000c101d64 */
[----:B------:R1:W-:Y:S04]  /*cd80*/  @!P2 LDGSTS.E.BYPASS.LTC128B.128 [R9+0x12c00], desc[UR36][R6.64+0x80], !P1 ;  /* 0x12c000800609afae */ /* 0x0003e8000c901d64 */
[----:B------:R-:W-:Y:S04]  /*cd90*/  SHFL.IDX PT, R4, R4, 0x3, 0x1c1f ;  /* 0x007c1f0004047f89 */ /* 0x000fe800000e0000 */
[----:B-1----:R-:W1:Y:S01]  /*cda0*/  SHFL.IDX PT, R7, R0, 0x2, 0x1c1f ;  /* 0x005c1f0000077f89 */ /* 0x002e6200000e0000 */
[----:B------:R-:W-:-:S03]  /*cdb0*/  VIADD R6, R25, 0x40 ;  /* 0x0000004019067836 */ /* 0x000fc60000000000 */
[----:B------:R-:W2:Y:S02]  /*cdc0*/  SHFL.IDX PT, R0, R0, 0x3, 0x1c1f ;  /* 0x007c1f0000007f89 */ /* 0x000ea400000e0000 */
[----:B------:R-:W-:-:S13]  /*cdd0*/  ISETP.GE.AND P2, PT, R6, R2, PT ;  /* 0x000000020600720c */ /* 0x000fda0003f46270 */
[----:B0-----:R-:W-:-:S05]  /*cde0*/  @!P2 LEA R5, P4, R20, R5, 0x1 ;  /* 0x000000051405a211 */ /* 0x001fca00078808ff */
[----:B-1----:R-:W-:Y:S02]  /*cdf0*/  @!P2 IMAD.X R7, RZ, RZ, R7, P4 ;  /* 0x000000ffff07a224 */ /* 0x002fe400020e0607 */
[----:B------:R-:W-:Y:S02]  /*ce00*/  @!P2 IMAD.MOV.U32 R6, RZ, RZ, R5 ;  /* 0x000000ffff06a224 */ /* 0x000fe400078e0005 */
[----:B------:R-:W-:-:S03]  /*ce10*/  VIADD R5, R25, 0x60 ;  /* 0x0000006019057836 */ /* 0x000fc60000000000 */
[----:B------:R-:W-:Y:S04]  /*ce20*/  @!P2 LDGSTS.E.BYPASS.LTC128B.128 [R9+0xd400], desc[UR36][R6.64], !P3 ;  /* 0x0d4000000609afae */ /* 0x000fe8000d901d64 */
[----:B------:R-:W-:Y:S04]  /*ce30*/  @!P2 LDGSTS.E.BYPASS.LTC128B.128 [R9+0x10400], desc[UR36][R6.64+0x40], !P0 ;  /* 0x104000400609afae */ /* 0x000fe8000c101d64 */
[----:B------:R-:W-:Y:S01]  /*ce40*/  @!P2 LDGSTS.E.BYPASS.LTC128B.128 [R9+0x13400], desc[UR36][R6.64+0x80], !P1 ;  /* 0x134000800609afae */ /* 0x000fe2000c901d64 */
[----:B------:R-:W-:-:S13]  /*ce50*/  ISETP.GE.AND P2, PT, R5, R2, PT ;  /* 0x000000020500720c */ /* 0x000fda0003f46270 */
[----:B------:R-:W-:-:S05]  /*ce60*/  @!P2 LEA R4, P4, R20, R4, 0x1 ;  /* 0x000000041404a211 */ /* 0x000fca00078808ff */
[----:B--2---:R-:W-:-:S04]  /*ce70*/  @!P2 IMAD.X R0, RZ, RZ, R0, P4 ;  /* 0x000000ffff00a224 */ /* 0x004fc800020e0600 */
[----:B------:R-:W-:Y:S02]  /*ce80*/  @!P2 IMAD.MOV.U32 R5, RZ, RZ, R0 ;  /* 0x000000ffff05a224 */ /* 0x000fe400078e0000 */
[----:B------:R-:W-:Y:S04]  /*ce90*/  SHFL.IDX PT, R0, R3, RZ, 0x1c1f ;  /* 0x001c1fff03007589 */ /* 0x000fe800000e0000 */
[----:B------:R-:W-:Y:S04]  /*cea0*/  @!P2 LDGSTS.E.BYPASS.LTC128B.128 [R9+0xdc00], desc[UR36][R4.64], !P3 ;  /* 0x0dc000000409afae */ /* 0x000fe8000d901d64 */
[----:B------:R-:W-:Y:S04]  /*ceb0*/  @!P2 LDGSTS.E.BYPASS.LTC128B.128 [R9+0x10c00], desc[UR36][R4.64+0x40], !P0 ;  /* 0x10c000400409afae */ /* 0x000fe8000c101d64 */
[----:B------:R0:W-:Y:S04]  /*cec0*/  @!P2 LDGSTS.E.BYPASS.LTC128B.128 [R9+0x13c00], desc[UR36][R4.64+0x80], !P1 ;  /* 0x13c000800409afae */ /* 0x0001e8000c901d64 */
[----:B------:R-:W-:Y:S04]  /*ced0*/  SHFL.IDX PT, R3, R3, 0x1, 0x1c1f ;  /* 0x003c1f0003037f89 */ /* 0x000fe800000e0000 */
[----:B0-----:R-:W0:Y:S01]  /*cee0*/  SHFL.IDX PT, R4, R8, RZ, 0x1c1f ;  /* 0x001c1fff08047589 */ /* 0x001e2200000e0000 */
[----:B------:R-:W-:-:S03]  /*cef0*/  VIADD R5, R25, 0x80 ;  /* 0x0000008019057836 */ /* 0x000fc60000000000 */
[----:B------:R-:W1:Y:S02]  /*cf00*/  SHFL.IDX PT, R8, R8, 0x1, 0x1c1f ;  /* 0x003c1f0008087f89 */ /* 0x000e6400000e0000 */
[----:B------:R-:W-:-:S13]  /*cf10*/  ISETP.GE.AND P2, PT, R5, R2, PT ;  /* 0x000000020500720c */ /* 0x000fda0003f46270 */
[----:B0-----:R-:W-:-:S04]  /*cf20*/  @!P2 LEA R4, P4, R20, R4, 0x1 ;  /* 0x000000041404a211 */ /* 0x001fc800078808ff */
[----:B------:R-:W-:-:S05]  /*cf30*/  @!P2 IADD3.X R0, RZ, R0, RZ, P4, !PT ;  /* 0x00000000ff00a210 */ /* 0x000fca00027fe4ff */
[----:B------:R-:W-:-:S05]  /*cf40*/  @!P2 IMAD.MOV.U32 R5, RZ, RZ, R0 ;  /* 0x000000ffff05a224 */ /* 0x000fca00078e0000 */
[----:B------:R0:W-:Y:S04]  /*cf50*/  @!P2 LDGSTS.E.BYPASS.LTC128B.128 [R9+0xe400], desc[UR36][R4.64], !P3 ;  /* 0x0e4000000409afae */ /* 0x0001e8000d901d64 */
[----:B------:R0:W-:Y:S04]  /*cf60*/  @!P2 LDGSTS.E.BYPASS.LTC128B.128 [R9+0x11400], desc[UR36][R4.64+0x40], !P0 ;  /* 0x114000400409afae */ /* 0x0001e8000c101d64 */
[----:B-1----:R0:W-:Y:S02]  /*cf70*/  @!P2 LDGSTS.E.BYPASS.LTC128B.128 [R9+0x14400], desc[UR36][R4.64+0x80], !P1 ;  /* 0x144000800409afae */ /* 0x0021e4000c901d64 */
.L_x_10324:
[----:B------:R-:W2:Y:S01]  /*cf80*/  LDL R0, [R1+0x1c] ;  /* 0x00001c0001007983 */ /* 0x000ea20000100800 */
[----:B------:R-:W-:-:S05]  /*cf90*/  VIADD R25, R25, 0xa0 ;  /* 0x000000a019197836 */ /* 0x000fca0000000000 */
[----:B------:R-:W-:-:S13]  /*cfa0*/  ISETP.GE.AND P2, PT, R25, R2, PT ;  /* 0x000000021900720c */ /* 0x000fda0003f46270 */
[----:B------:R-:W-:-:S05]  /*cfb0*/  @!P2 LEA R2, P4, R20, R8, 0x1 ;  /* 0x000000081402a211 */ /* 0x000fca00078808ff */
[----:B------:R-:W-:-:S05]  /*cfc0*/  @!P2 IMAD.X R3, RZ, RZ, R3, P4 ;  /* 0x000000ffff03a224 */ /* 0x000fca00020e0603 */
[----:B------:R-:W-:Y:S01]  /*cfd0*/  @!PT LDS RZ, [RZ] ;  /* 0x00000000fffff984 */ /* 0x000fe20000000800 */
[----:B------:R-:W-:Y:S01]  /*cfe0*/  @!PT LDS RZ, [RZ] ;  /* 0x00000000fffff984 */ /* 0x000fe20000000800 */
[----:B------:R-:W-:Y:S01]  /*cff0*/  @!PT LDS RZ, [RZ] ;  /* 0x00000000fffff984 */ /* 0x000fe20000000800 */
[----:B--2---:R1:W-:Y:S04]  /*d000*/  @!P2 LDGSTS.E.BYPASS.LTC128B.128 [R0+0xec00], desc[UR36][R2.64], !P3 ;  /* 0x0ec000000200afae */ /* 0x0043e8000d901d64 */
[----:B------:R1:W-:Y:S01]  /*d010*/  @!P2 LDGSTS.E.BYPASS.LTC128B.128 [R0+0x11c00], desc[UR36][R2.64+0x40], !P0 ;  /* 0x11c000400200afae */ /* 0x0003e2000c101d64 */
[----:B------:R-:W-:-:S03]  /*d020*/  PLOP3.LUT P0, PT, PT, PT, PT, 0x80, 0x0 ;  /* 0x000000000000781c */ /* 0x000fc60003f0f070 */
[----:B------:R1:W-:Y:S01]  /*d030*/  @!P2 LDGSTS.E.BYPASS.LTC128B.128 [R0+0x14c00], desc[UR36][R2.64+0x80], !P1 ;  /* 0x14c000800200afae */ /* 0x0003e2000c901d64 */
[----:B------:R-:W-:-:S09]  /*d040*/  NOP ;  /* 0x0000000000007918 */ /* 0x000fd20000000000 */
.L_x_10246:
[----:B------:R-:W-:Y:S02]  /*d050*/  PLOP3.LUT P1, PT, P1, P0, PT, 0xa2, 0x0 ;  /* 0x000000000000781c */ /* 0x000fe40000f21472 */
[----:B------:R-:W-:-:S08]  /*d060*/  @P0 R2UR P1, UR4, R17 ;  /* 0x00000000110402ca */ /* 0x000fd00000020000 */
[----:B------:R-:W-:-:S05]  /*d070*/  @P0 PLOP3.LUT P0, PT, P1, PT, PT, 0x80, 0x0 ;  /* 0x000000000000081c */ /* 0x000fca0000f0f070 */
[----:B------:R-:W-:Y:S01]  /*d080*/  @!P1 SYNCS.ARRIVE.TRANS64.RED.A0T1 RZ, [UR4+0x2d800], RZ ;  /* 0x02d800ffffff99a7 */ /* 0x000fe20008200404 */
[----:B------:R-:W-:Y:S07]  /*d090*/  @!P1 ARRIVES.LDGSTSBAR.64.TRANSCNT [UR4+0x2d800] ;  /* 0x02d80000ff0099b0 */ /* 0x000fee0008000a84 */
[----:B------:R-:W-:Y:S05]  /*d0a0*/  @P0 BRA.U.ANY `(.L_x_10246) ;  /* 0xfffffffd00e80947 */ /* 0x000fea000393ffff */
[----:B-1----:R-:W2:Y:S02]  /*d0b0*/  LDL.LU R2, [R1+0x3c] ;  /* 0x00003c0001027983 */ /* 0x002ea40000300800 */
[----:B--2---:R-:W-:-:S05]  /*d0c0*/  VIADD R2, R2, 0x1 ;  /* 0x0000000102027836 */ /* 0x004fca0000000000 */
        /* <DEDUP_REMOVED lines=9> */
[----:B-12---:R-:W-:Y:S05]  /*d160*/  @!P0 BRA `(.L_x_10248) ;  /* 0x0000003400e48947 */ /* 0x006fea0003800000 */
.L_x_10325:
[----:B------:R-:W-:Y:S05]  /*d170*/  BSYNC B0 ;  /* 0x0000000000007941 */ /* 0x000fea0003800000 */
.L_x_10247:
[----:B------:R-:W1:Y:S04]  /*d180*/  LDL.LU R3, [R1+0x34] ;  /* 0x0000340001037983 */ /* 0x000e680000300800 */
[----:B------:R-:W2:Y:S01]  /*d190*/  LDL R2, [R1+0x10] ;  /* 0x0000100001027983 */ /* 0x000ea20000100800 */
[----:B------:R-:W-:Y:S01]  /*d1a0*/  BSSY B0, `(.L_x_10249) ;  /* 0x00000fa000007945 */ /* 0x000fe20003800000 */
[----:B-1----:R-:W-:-:S05]  /*d1b0*/  VIADD R0, R3, 0xfffffffe ;  /* 0xfffffffe03007836 */ /* 0x002fca0000000000 */
[----:B--2---:R-:W-:-:S13]  /*d1c0*/  ISETP.GE.AND P0, PT, R0, R2, PT ;  /* 0x000000020000720c */ /* 0x004fda0003f06270 */
[----:B------:R-:W-:Y:S05]  /*d1d0*/  @!P0 BRA `(.L_x_10250) ;  /* 0x0000000c00d88947 */ /* 0x000fea0003800000 */
[----:B------:R-:W0:Y:S01]  /*d1e0*/  S2R R2, SR_TID.X ;  /* 0x0000000000027919 */ /* 0x000e220000002100 */
[----:B------:R-:W-:Y:S01]  /*d1f0*/  ULDC UR4, c[0x0][0x2f4] ;  /* 0x0000bd0000047ab9 */ /* 0x000fe20000000800 */
[----:B------:R-:W-:Y:S01]  /*d200*/  MOV R20, R29 ;  /* 0x0000001d00147202 */ /* 0x000fe20000000f00 */
[----:B------:R-:W-:Y:S01]  /*d210*/  IMAD.MOV.U32 R10, RZ, RZ, R22 ;  /* 0x000000ffff0a7224 */ /* 0x000fe200078e0016 */
[----:B------:R1:W-:Y:S01]  /*d220*/  STL [R1], R23 ;  /* 0x0000001701007387 */ /* 0x0003e20000100800 */
[----:B0-----:R-:W-:-:S05]  /*d230*/  IMAD.SHL.U32 R4, R2, 0x8, RZ ;  /* 0x0000000802047824 */ /* 0x001fca00078e00ff */
[----:B------:R-:W-:-:S04]  /*d240*/  LOP3.LUT R4, R4, 0x18, RZ, 0xc0, !PT ;  /* 0x0000001804047812 */ /* 0x000fc800078ec0ff */
[C---:B------:R-:W-:Y:S02]  /*d250*/  LOP3.LUT R3, R4.reuse, 0x20, RZ, 0xfc, !PT ;  /* 0x0000002004037812 */ /* 0x040fe400078efcff */
[C---:B------:R-:W-:Y:S02]  /*d260*/  LOP3.LUT R2, R4.reuse, 0x40, RZ, 0xfc, !PT ;  /* 0x0000004004027812 */ /* 0x040fe400078efcff */
[----:B------:R-:W-:Y:S02]  /*d270*/  ISETP.GE.AND P3, PT, R4, UR4, PT ;  /* 0x0000000404007c0c */ /* 0x000fe4000bf66270 */
[----:B------:R-:W-:Y:S02]  /*d280*/  ISETP.GE.AND P2, PT, R3, UR4, PT ;  /* 0x0000000403007c0c */ /* 0x000fe4000bf46270 */
[----:B-1----:R-:W-:-:S13]  /*d290*/  ISETP.GE.AND P1, PT, R2, UR4, PT ;  /* 0x0000000402007c0c */ /* 0x002fda000bf26270 */
.L_x_10263:
[----:B------:R-:W2:Y:S01]  /*d2a0*/  LDL R9, [R1+0x14] ;  /* 0x0000140001097983 */ /* 0x000ea20000100800 */
[----:B------:R-:W0:Y:S03]  /*d2b0*/  LDC R4, c[0x0][0x430] ;  /* 0x00010c00ff047b82 */ /* 0x000e260000000800 */
[----:B------:R-:W3:Y:S04]  /*d2c0*/  LDL R8, [R1+0x18] ;  /* 0x0000180001087983 */ /* 0x000ee80000100800 */
[----:B------:R-:W4:Y:S01]  /*d2d0*/  LDL R7, [R1+0x4] ;  /* 0x0000040001077983 */ /* 0x000f220000100800 */
[----:B------:R-:W1:Y:S03]  /*d2e0*/  S2R R2, SR_TID.X ;  /* 0x0000000000027919 */ /* 0x000e660000002100 */
[----:B------:R-:W5:Y:S01]  /*d2f0*/  LDL R6, [R1+0x48] ;  /* 0x0000480001067983 */ /* 0x000f620000100800 */
[----:B0-----:R-:W-:-:S13]  /*d300*/  ISETP.NE.AND P0, PT, R4, 0x1, PT ;  /* 0x000000010400780c */ /* 0x001fda0003f05270 */
[----:B------:R-:W0:Y:S01]  /*d310*/  @P0 LDC R5, c[0x0][0x434] ;  /* 0x00010d00ff050b82 */ /* 0x000e220000000800 */
[----:B-1----:R-:W-:-:S04]  /*d320*/  LOP3.LUT R3, R2, 0x7f, RZ, 0xc0, !PT ;  /* 0x0000007f02037812 */ /* 0x002fc800078ec0ff */
[----:B------:R-:W-:-:S03]  /*d330*/  SHF.R.U32.HI R4, RZ, 0x2, R3 ;  /* 0x00000002ff047819 */ /* 0x000fc60000011603 */
[----:B------:R-:W1:Y:S01]  /*d340*/  @P0 LDC R3, c[0x0][0x438] ;  /* 0x00010e00ff030b82 */ /* 0x000e620000000800 */
[----:B------:R-:W-:Y:S02]  /*d350*/  IMAD.SHL.U32 R2, R2, 0x20, RZ ;  /* 0x0000002002027824 */ /* 0x000fe400078e00ff */
[----:B------:R-:W-:-:S03]  /*d360*/  IMAD R4, R0, 0x80, R4 ;  /* 0x0000008000047824 */ /* 0x000fc600078e0204 */
[----:B------:R-:W-:Y:S01]  /*d370*/  LOP3.LUT R2, R2, 0x60, RZ, 0xc0, !PT ;  /* 0x0000006002027812 */ /* 0x000fe200078ec0ff */
[----:B------:R-:W-:Y:S05]  /*d380*/  YIELD ;  /* 0x0000000000007946 */ /* 0x000fea0003800000 */
[----:B------:R-:W-:Y:S01]  /*d390*/  ULDC UR4, c[0x0][0x430] ;  /* 0x00010c0000047ab9 */ /* 0x000fe20000000800 */
[----:B--2---:R-:W-:-:S05]  /*d3a0*/  IADD3 R4, R2, R4, R9 ;  /* 0x0000000402047210 */ /* 0x004fca0007ffe009 */
[----:B0-----:R-:W-:-:S04]  /*d3b0*/  @P0 IMAD.HI.U32 R5, R4, R5, RZ ;  /* 0x0000000504050227 */ /* 0x001fc800078e00ff */
[----:B------:R-:W-:Y:S01]  /*d3c0*/  IMAD.MOV.U32 R2, RZ, RZ, R4 ;  /* 0x000000ffff027224 */ /* 0x000fe200078e0004 */
[----:B-1----:R-:W-:-:S05]  /*d3d0*/  @P0 SHF.R.U32.HI R2, RZ, R3, R5 ;  /* 0x00000003ff020219 */ /* 0x002fca0000011605 */
[--C-:B------:R-:W-:Y:S01]  /*d3e0*/  IMAD.MOV R9, RZ, RZ, -R2.reuse ;  /* 0x000000ffff097224 */ /* 0x100fe200078e0a02 */
[----:B------:R-:W-:-:S03]  /*d3f0*/  SHF.R.S32.HI R3, RZ, 0x1f, R2 ;  /* 0x0000001fff037819 */ /* 0x000fc60000011402 */
[----:B------:R-:W-:Y:S01]  /*d400*/  IMAD R9, R9, UR4, R4 ;  /* 0x0000000409097c24 */ /* 0x000fe2000f8e0204 */
[----:B------:R-:W-:Y:S02]  /*d410*/  ULDC.64 UR4, c[0x0][0x428] ;  /* 0x00010a0000047ab9 */ /* 0x000fe40000000a00 */
[----:B---3--:R-:W-:Y:S02]  /*d420*/  IMAD R4, R8, UR4, RZ ;  /* 0x0000000408047c24 */ /* 0x008fe4000f8e02ff */
[----:B----4-:R-:W-:-:S04]  /*d430*/  IMAD.WIDE.U32 R2, R7, UR4, R2 ;  /* 0x0000000407027c25 */ /* 0x010fc8000f8e0002 */
[----:B------:R-:W-:Y:S01]  /*d440*/  IMAD R4, R7, UR5, R4 ;  /* 0x0000000507047c24 */ /* 0x000fe2000f8e0204 */
[----:B------:R-:W-:-:S03]  /*d450*/  ULDC.64 UR4, c[0x0][0x418] ;  /* 0x0001060000047ab9 */ /* 0x000fc60000000a00 */
[----:B------:R-:W-:Y:S01]  /*d460*/  IMAD.IADD R3, R4, 0x1, R3 ;  /* 0x0000000104037824 */ /* 0x000fe200078e0203 */
[----:B------:R-:W-:-:S04]  /*d470*/  LEA R4, P0, R2, UR4, 0x2 ;  /* 0x0000000402047c11 */ /* 0x000fc8000f8010ff */
[----:B------:R-:W-:-:S05]  /*d480*/  LEA.HI.X R5, R2, UR5, R3, 0x2, P0 ;  /* 0x0000000502057c11 */ /* 0x000fca00080f1403 */
[----:B------:R-:W2:Y:S01]  /*d490*/  LDG.E R7, desc[UR36][R4.64] ;  /* 0x0000002404077981 */ /* 0x000ea2000c1e1900 */
[----:B-----5:R-:W-:Y:S01]  /*d4a0*/  ISETP.NE.AND P4, PT, R6, 0x3, PT ;  /* 0x000000030600780c */ /* 0x020fe20003f85270 */
[----:B------:R-:W-:-:S05]  /*d4b0*/  VIADD R22, R10, 0x1 ;  /* 0x000000010a167836 */ /* 0x000fca0000000000 */
[----:B------:R-:W-:-:S04]  /*d4c0*/  ISETP.NE.AND P0, PT, R22, 0x2, PT ;  /* 0x000000021600780c */ /* 0x000fc80003f05270 */
[----:B------:R-:W-:Y:S02]  /*d4d0*/  SEL R29, RZ, 0x1, P0 ;  /* 0x00000001ff1d7807 */ /* 0x000fe40000000000 */
[----:B------:R-:W-:Y:S02]  /*d4e0*/  SEL R22, R22, RZ, P0 ;  /* 0x000000ff16167207 */ /* 0x000fe40000000000 */
[----:B------:R-:W-:Y:S02]  /*d4f0*/  MOV R23, R0 ;  /* 0x0000000000177202 */ /* 0x000fe40000000f00 */
[----:B------:R-:W-:Y:S02]  /*d500*/  LOP3.LUT R29, R20, R29, RZ, 0x3c, !PT ;  /* 0x0000001d141d7212 */ /* 0x000fe400078e3cff */
[----:B--2---:R-:W-:Y:S01]  /*d510*/  SHF.R.S32.HI R28, RZ, 0x1f, R7 ;  /* 0x0000001fff1c7819 */ /* 0x004fe20000011407 */
[----:B------:R-:W-:Y:S06]  /*d520*/  @!P4 BRA `(.L_x_10251) ;  /* 0x000000000004c947 */ /* 0x000fec0003800000 */
[----:B------:R-:W-:Y:S01]  /*d530*/  BPT.TRAP 0x1 ;  /* 0x000000040000795c */ /* 0x000fe20000300000 */
.L_x_10251:
[----:B------:R-:W-:Y:S01]  /*d540*/  IMAD R5, R22, 0x8, R17 ;  /* 0x0000000816057824 */ /* 0x000fe200078e0211 */
[----:B------:R-:W-:Y:S01]  /*d550*/  SHF.L.U32 R0, R29, 0x1f, RZ ;  /* 0x0000001f1d007819 */ /* 0x000fe200000006ff */
[----:B------:R-:W-:Y:S03]  /*d560*/  BSSY B1, `(.L_x_10252) ;  /* 0x0000003000017945 */ /* 0x000fe60003800000 */
[----:B------:R-:W0:Y:S02]  /*d570*/  SYNCS.PHASECHK.TRANS64.TRYWAIT P0, [R5+URZ+0x2d840], R0 ;  /* 0x02d84000050075a7 */ /* 0x000e24000800017f */
[----:B0-----:R-:W-:Y:S05]  /*d580*/  @!P0 BRA `(.L_x_10253) ;  /* 0x0000003000f08947 */ /* 0x001fea0003800000 */
.L_x_10326:
[----:B------:R-:W-:Y:S05]  /*d590*/  BSYNC B1 ;  /* 0x0000000000017941 */ /* 0x000fea0003800000 */
.L_x_10252:
[----:B------:R-:W1:Y:S01]  /*d5a0*/  S2R R6, SR_TID.X ;  /* 0x0000000000067919 */ /* 0x000e620000002100 */
[----:B------:R-:W-:Y:S01]  /*d5b0*/  SHF.R.S32.HI R21, RZ, 0x1f, R9 ;  /* 0x0000001fff157819 */ /* 0x000fe20000011409 */
[----:B------:R-:W-:Y:S01]  /*d5c0*/  ULDC.64 UR4, c[0x0][0x300] ;  /* 0x0000c00000047ab9 */ /* 0x000fe20000000a00 */
[----:B------:R-:W-:Y:S01]  /*d5d0*/  ULDC.64 UR6, c[0x0][0x2e8] ;  /* 0x0000ba0000067ab9 */ /* 0x000fe20000000a00 */
[----:B------:R-:W-:Y:S01]  /*d5e0*/  IMAD.WIDE.U32 R2, R9, UR4, RZ ;  /* 0x0000000409027c25 */ /* 0x000fe2000f8e00ff */
[C---:B------:R-:W-:Y:S02]  /*d5f0*/  LOP3.LUT P5, RZ, R16.reuse, 0x2, RZ, 0xc0, !PT ;  /* 0x0000000210ff7812 */ /* 0x040fe400078ac0ff */
[----:B------:R-:W-:Y:S01]  /*d600*/  LOP3.LUT P4, RZ, R16, 0x1, RZ, 0xc0, !PT ;  /* 0x0000000110ff7812 */ /* 0x000fe2000788c0ff */
[----:B0-----:R-:W-:-:S04]  /*d610*/  IMAD R0, R21, UR4, RZ ;  /* 0x0000000415007c24 */ /* 0x001fc8000f8e02ff */
        /* <DEDUP_REMOVED lines=8> */
[----:B-1----:R-:W-:Y:S02]  /*d6a0*/  IMAD.SHL.U32 R4, R6, 0x8, RZ ;  /* 0x0000000806047824 */ /* 0x002fe400078e00ff */
[----:B------:R-:W-:Y:S01]  /*d6b0*/  IMAD.WIDE.U32 R2, R26, UR4, R2 ;  /* 0x000000041a027c25 */ /* 0x000fe2000f8e0002 */
[----:B------:R-:W-:Y:S02]  /*d6c0*/  UMOV UR4, 0xffffffff ;  /* 0xffffffff00047882 */ /* 0x000fe40000000000 */
[----:B------:R-:W-:Y:S01]  /*d6d0*/  LOP3.LUT R4, R4, 0xd8, RZ, 0xc0, !PT ;  /* 0x000000d804047812 */ /* 0x000fe200078ec0ff */
[----:B------:R-:W-:Y:S02]  /*d6e0*/  IMAD.SHL.U32 R11, R6, 0x8, RZ ;  /* 0x00000008060b7824 */ /* 0x000fe400078e00ff */
[----:B------:R-:W-:Y:S01]  /*d6f0*/  IMAD R8, R26, UR5, R3 ;  /* 0x000000051a087c24 */ /* 0x000fe2000f8e0203 */
[----:B------:R-:W-:-:S02]  /*d700*/  LOP3.LUT R4, R4, 0x18, R6, 0x78, !PT ;  /* 0x0000001804047812 */ /* 0x000fc400078e7806 */
[----:B------:R-:W-:Y:S02]  /*d710*/  LEA R6, P0, R2, UR6, 0x1 ;  /* 0x0000000602067c11 */ /* 0x000fe4000f8008ff */
[----:B------:R-:W-:Y:S02]  /*d720*/  LOP3.LUT R4, R4, 0x320, R11, 0xf8, !PT ;  /* 0x0000032004047812 */ /* 0x000fe400078ef80b */
[----:B------:R-:W-:-:S03]  /*d730*/  LEA.HI.X R8, R2, UR7, R8, 0x1, P0 ;  /* 0x0000000702087c11 */ /* 0x000fc600080f0c08 */
[----:B------:R-:W-:Y:S01]  /*d740*/  IMAD R4, R22, 0x3000, R4 ;  /* 0x0000300016047824 */ /* 0x000fe200078e0204 */
[----:B------:R-:W-:Y:S06]  /*d750*/  BRA.DIV UR4, `(.L_x_10254) ;  /* 0x0000003204907947 */ /* 0x000fec000b800000 */
[----:B------:R-:W0:Y:S01]  /*d760*/  S2R R3, SR_TID.X ;  /* 0x0000000000037919 */ /* 0x000e220000002100 */
[----:B------:R-:W-:Y:S01]  /*d770*/  LOP3.LUT P6, RZ, R16, 0x4, RZ, 0xc0, !PT ;  /* 0x0000000410ff7812 */ /* 0x000fe200078cc0ff */
[----:B------:R-:W-:Y:S01]  /*d780*/  IMAD R4, R4, 0x2, R17 ;  /* 0x0000000204047824 */ /* 0x000fe200078e0211 */
[----:B------:R-:W1:Y:S04]  /*d790*/  SHFL.IDX PT, R2, R6, RZ, 0x1c1f ;  /* 0x001c1fff06027589 */ /* 0x000e6800000e0000 */
[----:B------:R-:W-:Y:S01]  /*d7a0*/  SHFL.IDX PT, R25, R8, 0x2, 0x1c1f ;  /* 0x005c1f0008197f89 */ /* 0x000fe200000e0000 */
[----:B0-----:R-:W-:-:S03]  /*d7b0*/  IMAD.SHL.U32 R11, R3, 0x8, RZ ;  /* 0x00000008030b7824 */ /* 0x001fc600078e00ff */
[----:B------:R-:W0:Y:S02]  /*d7c0*/  SHFL.IDX PT, R3, R8, RZ, 0x1c1f ;  /* 0x001c1fff08037589 */ /* 0x000e2400000e0000 */
[----:B------:R-:W-:-:S05]  /*d7d0*/  LOP3.LUT R11, R11, 0x18, RZ, 0xc0, !PT ;  /* 0x000000180b0b7812 */ /* 0x000fca00078ec0ff */
[----:B------:R-:W-:-:S05]  /*d7e0*/  IMAD.SHL.U32 R0, R11, 0x2, RZ ;  /* 0x000000020b007824 */ /* 0x000fca00078e00ff */
[----:B-1----:R-:W-:-:S04]  /*d7f0*/  IADD3 R2, P0, R2, R0, RZ ;  /* 0x0000000002027210 */ /* 0x002fc80007f1e0ff */
[----:B0-----:R-:W-:-:S05]  /*d800*/  IADD3.X R3, RZ, R3, RZ, P0, !PT ;  /* 0x00000003ff037210 */ /* 0x001fca00007fe4ff */
        /* <DEDUP_REMOVED lines=18> */
.L_x_10336:
        /* <DEDUP_REMOVED lines=11> */
.L_x_10255:
        /* <DEDUP_REMOVED lines=11> */
.L_x_10256:
[----:B------:R1:W-:Y:S01]  /*da90*/  SYNCS.ARRIVE.TRANS64.A1T0 RZ, [R5+URZ+0x2d830], RZ ;  /* 0x02d830ff05ff79a7 */ /* 0x0003e2000810003f */
[----:B------:R-:W-:Y:S05]  /*daa0*/  @!P5 BRA `(.L_x_10257) ;  /* 0x000000000004d947 */ /* 0x000fea0003800000 */
[----:B------:R-:W-:Y:S01]  /*dab0*/  BPT.TRAP 0x1 ;  /* 0x000000040000795c */ /* 0x000fe20000300000 */
.L_x_10257:
[----:B------:R-:W-:Y:S01]  /*dac0*/  SHF.L.U32 R2, R20, 0x1f, RZ ;  /* 0x0000001f14027819 */ /* 0x000fe200000006ff */
[----:B-1----:R-:W-:Y:S01]  /*dad0*/  IMAD R5, R10, 0x8, R17 ;  /* 0x000000080a057824 */ /* 0x002fe200078e0211 */
[----:B------:R-:W-:Y:S03]  /*dae0*/  BSSY B1, `(.L_x_10258) ;  /* 0x0000003000017945 */ /* 0x000fe60003800000 */
[----:B------:R-:W1:Y:S02]  /*daf0*/  SYNCS.PHASECHK.TRANS64.TRYWAIT P0, [R5+URZ+0x2d860], R2 ;  /* 0x02d86002050075a7 */ /* 0x000e64000800017f */
[----:B-1----:R-:W-:Y:S05]  /*db00*/  @!P0 BRA `(.L_x_10259) ;  /* 0x0000003000f88947 */ /* 0x002fea0003800000 */
.L_x_10337:
[----:B------:R-:W-:Y:S05]  /*db10*/  BSYNC B1 ;  /* 0x0000000000017941 */ /* 0x000fea0003800000 */
.L_x_10258:
[----:B------:R-:W2:Y:S04]  /*db20*/  LDL R11, [R1+0xc] ;  /* 0x00000c00010b7983 */ /* 0x000ea80000100800 */
[----:B0-----:R-:W2:Y:S01]  /*db30*/  LDL.LU R6, [R1] ;  /* 0x0000000001067983 */ /* 0x001ea20000300800 */
[----:B------:R-:W0:Y:S01]  /*db40*/  S2R R12, SR_TID.X ;  /* 0x00000000000c7919 */ /* 0x000e220000002100 */
[----:B------:R-:W-:Y:S01]  /*db50*/  UMOV UR4, 0xffffffff ;  /* 0xffffffff00047882 */ /* 0x000fe20000000000 */
[C---:B0-----:R-:W-:Y:S02]  /*db60*/  IMAD.SHL.U32 R4, R12.reuse, 0x8, RZ ;  /* 0x000000080c047824 */ /* 0x041fe400078e00ff */
[----:B------:R-:W-:-:S03]  /*db70*/  IMAD.SHL.U32 R8, R12, 0x8, RZ ;  /* 0x000000080c087824 */ /* 0x000fc600078e00ff */
[----:B------:R-:W-:Y:S02]  /*db80*/  LOP3.LUT R4, R4, 0xd8, RZ, 0xc0, !PT ;  /* 0x000000d804047812 */ /* 0x000fe400078ec0ff */
[----:B------:R-:W-:Y:S02]  /*db90*/  LOP3.LUT R3, R12, 0x7f, RZ, 0xc0, !PT ;  /* 0x0000007f0c037812 */ /* 0x000fe400078ec0ff */
[----:B------:R-:W-:Y:S02]  /*dba0*/  LOP3.LUT R4, R4, 0x18, R12, 0x78, !PT ;  /* 0x0000001804047812 */ /* 0x000fe400078e780c */
[----:B------:R-:W-:Y:S02]  /*dbb0*/  SHF.R.U32.HI R3, RZ, 0x2, R3 ;  /* 0x00000002ff037819 */ /* 0x000fe40000011603 */
[----:B------:R-:W-:-:S05]  /*dbc0*/  LOP3.LUT R4, R4, 0x320, R8, 0xf8, !PT ;  /* 0x0000032004047812 */ /* 0x000fca00078ef808 */
[----:B------:R-:W-:Y:S02]  /*dbd0*/  IMAD R4, R10, 0x3000, R4 ;  /* 0x000030000a047824 */ /* 0x000fe400078e0204 */
[----:B--2---:R-:W-:-:S05]  /*dbe0*/  IMAD R6, R6, -0x80, R11 ;  /* 0xffffff8006067824 */ /* 0x004fca00078e020b */
[----:B------:R-:W-:Y:S01]  /*dbf0*/  IADD3 R6, -R3, R6, RZ ;  /* 0x0000000603067210 */ /* 0x000fe20007ffe1ff */
        /* <DEDUP_REMOVED lines=35> */
.L_x_10347:
        /* <DEDUP_REMOVED lines=26> */
[----:B------:R-:W-:Y:S01]  /*dfd0*/  LEA.HI.X R0, R2, UR7, R0, 0x1, P0 ;  /* 0x0000000702007c11 */ /* 0x000fe200080f0c00 */
[----:B------:R-:W-:Y:S01]  /*dfe0*/  NOP ;  /* 0x0000000000007918 */ /* 0x000fe20000000000 */
[----:B------:R-:W-:-:S13]  /*dff0*/  PLOP3.LUT P0, PT, PT, PT, PT, 0x80, 0x0 ;  /* 0x000000000000781c */ /* 0x000fda0003f0f070 */
.L_x_10261:
[----:B------:R-:W-:Y:S02]  /*e000*/  PLOP3.LUT P4, PT, P4, P0, PT, 0xa2, 0x0 ;  /* 0x000000000000781c */ /* 0x000fe40002781472 */
[----:B------:R-:W-:-:S08]  /*e010*/  @P0 R2UR P4, UR4, R5 ;  /* 0x00000000050402ca */ /* 0x000fd00000080000 */
[----:B------:R-:W-:-:S05]  /*e020*/  @P0 PLOP3.LUT P0, PT, P4, PT, PT, 0x80, 0x0 ;  /* 0x000000000000081c */ /* 0x000fca000270f070 */
[----:B------:R-:W-:Y:S01]  /*e030*/  @!P4 SYNCS.ARRIVE.TRANS64.RED.A0T1 RZ, [UR4+0x2d850], RZ ;  /* 0x02d850ffffffc9a7 */ /* 0x000fe20008200404 */
[----:B------:R-:W-:Y:S07]  /*e040*/  @!P4 ARRIVES.LDGSTSBAR.64.TRANSCNT [UR4+0x2d850] ;  /* 0x02d85000ff00c9b0 */ /* 0x000fee0008000a84 */
[----:B------:R-:W-:Y:S05]  /*e050*/  @P0 BRA.U.ANY `(.L_x_10261) ;  /* 0xfffffffd00e80947 */ /* 0x000fea000393ffff */
[----:B------:R-:W-:Y:S01]  /*e060*/  NOP ;  /* 0x0000000000007918 */ /* 0x000fe20000000000 */
[----:B------:R-:W2:Y:S01]  /*e070*/  LDL R2, [R1+0x48] ;  /* 0x0000480001027983 */ /* 0x000ea20000100800 */
[----:B------:R-:W-:Y:S02]  /*e080*/  MOV R19, R0 ;  /* 0x0000000000137202 */ /* 0x000fe40000000f00 */
[----:B--2---:R-:W-:-:S13]  /*e090*/  ISETP.NE.AND P5, PT, R2, 0x3, PT ;  /* 0x000000030200780c */ /* 0x004fda0003fa5270 */
[----:B------:R-:W-:Y:S05]  /*e0a0*/  @!P5 BRA `(.L_x_10262) ;  /* 0x000000000004d947 */ /* 0x000fea0003800000 */
[----:B------:R-:W-:Y:S01]  /*e0b0*/  BPT.TRAP 0x1 ;  /* 0x000000040000795c */ /* 0x000fe20000300000 */
.L_x_10262:
[----:B------:R-:W2:Y:S01]  /*e0c0*/  LDL R2, [R1+0x10] ;  /* 0x0000100001027983 */ /* 0x000ea20000100800 */
[----:B------:R1:W-:Y:S01]  /*e0d0*/  SYNCS.ARRIVE.TRANS64.A1T0 RZ, [R5+URZ+0x2d850], RZ ;  /* 0x02d850ff05ff79a7 */ /* 0x0003e2000810003f */
[C---:B------:R-:W-:Y:S02]  /*e0e0*/  VIADD R0, R23.reuse, 0xffffffff ;  /* 0xffffffff17007836 */ /* 0x040fe40000000000 */
[----:B------:R1:W-:Y:S01]  /*e0f0*/  STL [R1], R23 ;  /* 0x0000001701007387 */ /* 0x0003e20000100800 */
[----:B------:R-:W-:Y:S02]  /*e100*/  IMAD.MOV.U32 R20, RZ, RZ, R29 ;  /* 0x000000ffff147224 */ /* 0x000fe400078e001d */
[----:B------:R-:W-:Y:S01]  /*e110*/  IMAD.MOV.U32 R10, RZ, RZ, R22 ;  /* 0x000000ffff0a7224 */ /* 0x000fe200078e0016 */
[----:B--2---:R-:W-:-:S13]  /*e120*/  ISETP.GT.AND P0, PT, R23, R2, PT ;  /* 0x000000021700720c */ /* 0x004fda0003f04270 */
[----:B-1----:R-:W-:Y:S05]  /*e130*/  @P0 BRA `(.L_x_10263) ;  /* 0xfffffff000580947 */ /* 0x002fea000383ffff */
.L_x_10250:
[----:B------:R-:W-:Y:S05]  /*e140*/  BSYNC B0 ;  /* 0x0000000000007941 */ /* 0x000fea0003800000 */
.L_x_10249:
[----:B------:R-:W1:Y:S01]  /*e150*/  S2R R2, SR_TID.X ;  /* 0x0000000000027919 */ /* 0x000e620000002100 */
[----:B------:R-:W-:Y:S01]  /*e160*/  BSSY B0, `(.L_x_10264) ;  /* 0x0000010000007945 */ /* 0x000fe20003800000 */
[----:B-1----:R-:W-:-:S04]  /*e170*/  LOP3.LUT R2, R2, 0x7f, RZ, 0xc0, !PT ;  /* 0x0000007f02027812 */ /* 0x002fc800078ec0ff */
[----:B------:R-:W-:-:S13]  /*e180*/  ISETP.NE.AND P0, PT, R2, RZ, PT ;  /* 0x000000ff0200720c */ /* 0x000fda0003f05270 */
[----:B------:R-:W-:Y:S05]  /*e190*/  @P0 BRA `(.L_x_10265) ;  /* 0x0000000000300947 */ /* 0x000fea0003800000 */
[----:B0-----:R-:W0:Y:S01]  /*e1a0*/  S2R R5, SR_LANEID ;  /* 0x0000000000057919 */ /* 0x001e220000000000 */
        /* <DEDUP_REMOVED lines=10> */
[----:B0-----:R-:W-:-:S07]  /*e250*/  IADD3 R24, R0, UR38, R7 ;  /* 0x0000002600187c10 */ /* 0x001fce000fffe007 */
.L_x_10265:
[----:B------:R-:W-:Y:S05]  /*e260*/  BSYNC B0 ;  /* 0x0000000000007941 */ /* 0x000fea0003800000 */
.L_x_10264:
[----:B------:R-:W2:Y:S02]  /*e270*/  LDL R0, [R1+0x48] ;  /* 0x0000480001007983 */ /* 0x000ea40000100800 */
[----:B--2---:R-:W-:-:S13]  /*e280*/  ISETP.NE.AND P0, PT, R0, 0x3, PT ;  /* 0x000000030000780c */ /* 0x004fda0003f05270 */
[----:B------:R-:W-:Y:S05]  /*e290*/  @!P0 BRA `(.L_x_10266) ;  /* 0x0000000000048947 */ /* 0x000fea0003800000 */
[----:B------:R-:W-:Y:S01]  /*e2a0*/  BPT.TRAP 0x1 ;  /* 0x000000040000795c */ /* 0x000fe20000300000 */
.L_x_10266:
[----:B------:R-:W2:Y:S01]  /*e2b0*/  LDL.LU R2, [R1+0xc] ;  /* 0x00000c0001027983 */ /* 0x000ea20000300800 */
[----:B------:R-:W-:Y:S01]  /*e2c0*/  IMAD R0, R22, 0x8, R17 ;  /* 0x0000000816007824 */ /* 0x000fe200078e0211 */
[----:B------:R-:W-:Y:S01]  /*e2d0*/  SHF.L.U32 R3, R29, 0x1f, RZ ;  /* 0x0000001f1d037819 */ /* 0x000fe200000006ff */
[----:B------:R-:W-:Y:S03]  /*e2e0*/  BSSY B0, `(.L_x_10267) ;  /* 0x0000004000007945 */ /* 0x000fe60003800000 */
[----:B------:R-:W1:Y:S01]  /*e2f0*/  SYNCS.PHASECHK.TRANS64.TRYWAIT P0, [R0+URZ+0x2d860], R3 ;  /* 0x02d86003000075a7 */ /* 0x000e62000800017f */
[----:B--2---:R-:W-:Y:S01]  /*e300*/  IMAD R6, R23, -0x80, R2 ;  /* 0xffffff8017067824 */ /* 0x004fe200078e0202 */
[----:B-1----:R-:W-:Y:S06]  /*e310*/  @!P0 BRA `(.L_x_10268) ;  /* 0x00000030006c8947 */ /* 0x002fec0003800000 */
.L_x_10348:
[----:B------:R-:W-:Y:S05]  /*e320*/  BSYNC B0 ;  /* 0x0000000000007941 */ /* 0x000fea0003800000 */
.L_x_10267:
[----:B------:R-:W0:Y:S01]  /*e330*/  S2R R2, SR_TID.X ;  /* 0x0000000000027919 */ /* 0x000e220000002100 */
[----:B------:R-:W-:Y:S01]  /*e340*/  UMOV UR4, 0xffffffff ;  /* 0xffffffff00047882 */ /* 0x000fe20000000000 */
[----:B------:R-:W2:Y:S01]  /*e350*/  S2R R7, SR_TID.X ;  /* 0x0000000000077919 */ /* 0x000ea20000002100 */
[----:B0-----:R-:W-:Y:S01]  /*e360*/  LOP3.LUT R5, R2, 0x7f, RZ, 0xc0, !PT ;  /* 0x0000007f02057812 */ /* 0x001fe200078ec0ff */
[----:B--2---:R-:W-:-:S03]  /*e370*/  IMAD.SHL.U32 R2, R7, 0x8, RZ ;  /* 0x0000000807027824 */ /* 0x004fc600078e00ff */
[----:B------:R-:W-:Y:S01]  /*e380*/  SHF.R.U32.HI R5, RZ, 0x2, R5 ;  /* 0x00000002ff057819 */ /* 0x000fe20000011605 */
[----:B------:R-:W-:Y:S01]  /*e390*/  IMAD.SHL.U32 R4, R7, 0x8, RZ ;  /* 0x0000000807047824 */ /* 0x000fe200078e00ff */
[----:B------:R-:W-:-:S03]  /*e3a0*/  LOP3.LUT R2, R2, 0xd8, RZ, 0xc0, !PT ;  /* 0x000000d802027812 */ /* 0x000fc600078ec0ff */
[----:B------:R-:W-:Y:S01]  /*e3b0*/  IMAD.IADD R6, R6, 0x1, -R5 ;  /* 0x0000000106067824 */ /* 0x000fe200078e0a05 */
[----:B------:R-:W-:-:S04]  /*e3c0*/  LOP3.LUT R2, R2, 0x18, R7, 0x78, !PT ;  /* 0x0000001802027812 */ /* 0x000fc800078e7807 */
[----:B------:R-:W-:-:S05]  /*e3d0*/  LOP3.LUT R2, R2, 0x320, R4, 0xf8, !PT ;  /* 0x0000032002027812 */ /* 0x000fca00078ef804 */
[----:B------:R-:W-:Y:S01]  /*e3e0*/  IMAD R4, R22, 0x3000, R2 ;  /* 0x0000300016047824 */ /* 0x000fe200078e0202 */
[----:B------:R-:W-:Y:S06]  /*e3f0*/  BRA.DIV UR4, `(.L_x_10269) ;  /* 0x0000003204487947 */ /* 0x000fec000b800000 */
[----:B------:R-:W0:Y:S01]  /*e400*/  S2R R2, SR_TID.X ;  /* 0x0000000000027919 */ /* 0x000e220000002100 */
[----:B------:R-:W-:Y:S01]  /*e410*/  ULDC UR4, c[0x0][0x2f4] ;  /* 0x0000bd0000047ab9 */ /* 0x000fe20000000800 */
[----:B------:R-:W-:Y:S01]  /*e420*/  IMAD R4, R4, 0x2, R17 ;  /* 0x0000000204047824 */ /* 0x000fe200078e0211 */
[----:B------:R-:W2:Y:S04]  /*e430*/  SHFL.IDX PT, R14, R18, RZ, 0x1c1f ;  /* 0x001c1fff120e7589 */ /* 0x000ea800000e0000 */
[----:B-1----:R-:W1:Y:S01]  /*e440*/  SHFL.IDX PT, R3, R19, RZ, 0x1c1f ;  /* 0x001c1fff13037589 */ /* 0x002e6200000e0000 */
[----:B0-----:R-:W-:-:S04]  /*e450*/  SHF.L.U32 R7, R2, 0x3, RZ ;  /* 0x0000000302077819 */ /* 0x001fc800000006ff */
[----:B------:R-:W-:-:S04]  /*e460*/  LOP3.LUT R7, R7, 0x18, RZ, 0xc0, !PT ;  /* 0x0000001807077812 */ /* 0x000fc800078ec0ff */
[C---:B------:R-:W-:Y:S01]  /*e470*/  ISETP.GE.AND P2, PT, R7.reuse, UR4, PT ;  /* 0x0000000407007c0c */ /* 0x040fe2000bf46270 */
[C---:B------:R-:W-:Y:S01]  /*e480*/  IMAD.SHL.U32 R5, R7.reuse, 0x2, RZ ;  /* 0x0000000207057824 */ /* 0x040fe200078e00ff */
[C---:B------:R-:W-:Y:S02]  /*e490*/  LOP3.LUT R8, R7.reuse, 0x20, RZ, 0xfc, !PT ;  /* 0x0000002007087812 */ /* 0x040fe400078efcff */
[----:B------:R-:W-:Y:S02]  /*e4a0*/  ISETP.LT.OR P4, PT, R6, 0x1, P2 ;  /* 0x000000010600780c */ /* 0x000fe40001781670 */
[----:B--2---:R-:W-:Y:S02]  /*e4b0*/  IADD3 R2, P0, R14, R5, RZ ;  /* 0x000000050e027210 */ /* 0x004fe40007f1e0ff */
[----:B------:R-:W-:Y:S01]  /*e4c0*/  LOP3.LUT R7, R7, 0x40, RZ, 0xfc, !PT ;  /* 0x0000004007077812 */ /* 0x000fe200078efcff */
[----:B------:R-:W0:Y:S01]  /*e4d0*/  SHFL.IDX PT, R14, R18, 0x1, 0x1c1f ;  /* 0x003c1f00120e7f89 */ /* 0x000e2200000e0000 */
[----:B------:R-:W-:Y:S01]  /*e4e0*/  ISETP.GE.AND P1, PT, R8, UR4, PT ;  /* 0x0000000408007c0c */ /* 0x000fe2000bf26270 */
[----:B-1----:R-:W-:Y:S01]  /*e4f0*/  IMAD.X R3, RZ, RZ, R3, P0 ;  /* 0x000000ffff037224 */ /* 0x002fe200000e0603 */
[----:B------:R-:W-:-:S02]  /*e500*/  ISETP.GE.AND P0, PT, R7, UR4, PT ;  /* 0x0000000407007c0c */ /* 0x000fc4000bf06270 */
[----:B------:R-:W-:-:S03]  /*e510*/  ISETP.LT.OR P3, PT, R6, 0x1, P1 ;  /* 0x000000010600780c */ /* 0x000fc60000f61670 */
[----:B------:R-:W-:Y:S01]  /*e520*/  LDGSTS.E.BYPASS.LTC128B.128 [R4+0x400], desc[UR36][R2.64], !P4 ;  /* 0x0040000002047fae */ /* 0x000fe2000e101d64 */
[----:B------:R-:W-:-:S09]  /*e530*/  ISETP.LT.OR P4, PT, R6, 0x1, P0 ;  /* 0x000000010600780c */ /* 0x000fd20000781670 */
[----:B------:R-:W-:Y:S04]  /*e540*/  LDGSTS.E.BYPASS.LTC128B.128 [R4+0x2400], desc[UR36][R2.64+0x40], !P3 ;  /* 0x0240004002047fae */ /* 0x000fe8000d901d64 */
[----:B------:R1:W-:Y:S01]  /*e550*/  LDGSTS.E.BYPASS.LTC128B.128 [R4+0x4400], desc[UR36][R2.64+0x80], !P4 ;  /* 0x0440008002047fae */ /* 0x0003e2000e101d64 */
[----:B------:R-:W-:-:S03]  /*e560*/  ISETP.LT.OR P4, PT, R6, 0x21, P2 ;  /* 0x000000210600780c */ /* 0x000fc60001781670 */
[----:B-1----:R-:W1:Y:S01]  /*e570*/  SHFL.IDX PT, R3, R19, 0x1, 0x1c1f ;  /* 0x003c1f0013037f89 */ /* 0x002e6200000e0000 */
[----:B0-----:R-:W-:-:S03]  /*e580*/  IADD3 R2, P3, R14, R5, RZ ;  /* 0x000000050e027210 */ /* 0x001fc60007f7e0ff */
[----:B------:R-:W0:Y:S02]  /*e590*/  SHFL.IDX PT, R14, R18, 0x2, 0x1c1f ;  /* 0x005c1f00120e7f89 */ /* 0x000e2400000e0000 */
[----:B-1----:R-:W-:Y:S01]  /*e5a0*/  IMAD.X R3, RZ, RZ, R3, P3 ;  /* 0x000000ffff037224 */ /* 0x002fe200018e0603 */
[----:B------:R-:W-:-:S04]  /*e5b0*/  ISETP.LT.OR P3, PT, R6, 0x21, P1 ;  /* 0x000000210600780c */ /* 0x000fc80000f61670 */
[----:B------:R-:W-:Y:S01]  /*e5c0*/  LDGSTS.E.BYPASS.LTC128B.128 [R4+0xc00], desc[UR36][R2.64], !P4 ;  /* 0x00c0000002047fae */ /* 0x000fe2000e101d64 */
[----:B------:R-:W-:-:S08]  /*e5d0*/  ISETP.LT.OR P4, PT, R6, 0x21, P0 ;  /* 0x000000210600780c */ /* 0x000fd00000781670 */
[----:B------:R-:W-:Y:S05]  /*e5e0*/  LDGSTS.E.BYPASS.LTC128B.128 [R4+0x2c00], desc[UR36][R2.64+0x40], !P3 ;  /* 0x02c0004002047fae */ /* 0x000fea000d901d64 */
[----:B------:R1:W-:Y:S01]  /*e5f0*/  LDGSTS.E.BYPASS.LTC128B.128 [R4+0x4c00], desc[UR36][R2.64+0x80], !P4 ;  /* 0x04c0008002047fae */ /* 0x0003e2000e101d64 */
[----:B------:R-:W-:-:S03]  /*e600*/  ISETP.LT.OR P4, PT, R6, 0x41, P2 ;  /* 0x000000410600780c */ /* 0x000fc60001781670 */
[----:B-1----:R-:W1:Y:S01]  /*e610*/  SHFL.IDX PT, R3, R19, 0x2, 0x1c1f ;  /* 0x005c1f0013037f89 */ /* 0x002e6200000e0000 */
[----:B0-----:R-:W-:-:S03]  /*e620*/  IADD3 R2, P3, R14, R5, RZ ;  /* 0x000000050e027210 */ /* 0x001fc60007f7e0ff */
[----:B------:R-:W0:Y:S04]  /*e630*/  SHFL.IDX PT, R19, R19, 0x3, 0x1c1f ;  /* 0x007c1f0013137f89 */ /* 0x000e2800000e0000 */
[----:B------:R2:W3:Y:S01]  /*e640*/  SHFL.IDX PT, R14, R18, 0x3, 0x1c1f ;  /* 0x007c1f00120e7f89 */ /* 0x0004e200000e0000 */
[----:B-1----:R-:W-:Y:S01]  /*e650*/  IMAD.X R3, RZ, RZ, R3, P3 ;  /* 0x000000ffff037224 */ /* 0x002fe200018e0603 */
[----:B------:R-:W-:-:S04]  /*e660*/  ISETP.LT.OR P3, PT, R6, 0x41, P1 ;  /* 0x000000410600780c */ /* 0x000fc80000f61670 */
[----:B------:R2:W-:Y:S01]  /*e670*/  LDGSTS.E.BYPASS.LTC128B.128 [R4+0x1400], desc[UR36][R2.64], !P4 ;  /* 0x0140000002047fae */ /* 0x0005e2000e101d64 */
[----:B------:R-:W-:-:S08]  /*e680*/  ISETP.LT.OR P4, PT, R6, 0x41, P0 ;  /* 0x000000410600780c */ /* 0x000fd00000781670 */
[----:B------:R2:W-:Y:S05]  /*e690*/  LDGSTS.E.BYPASS.LTC128B.128 [R4+0x3400], desc[UR36][R2.64+0x40], !P3 ;  /* 0x0340004002047fae */ /* 0x0005ea000d901d64 */
[----:B0--3--:R2:W-:Y:S02]  /*e6a0*/  LDGSTS.E.BYPASS.LTC128B.128 [R4+0x5400], desc[UR36][R2.64+0x80], !P4 ;  /* 0x0540008002047fae */ /* 0x0095e4000e101d64 */
.L_x_10358:
[C---:B------:R-:W-:Y:S02]  /*e6b0*/  ISETP.LT.OR P2, PT, R6.reuse, 0x61, P2 ;  /* 0x000000610600780c */ /* 0x040fe40001741670 */
[C---:B------:R-:W-:Y:S02]  /*e6c0*/  ISETP.LT.OR P1, PT, R6.reuse, 0x61, P1 ;  /* 0x000000610600780c */ /* 0x040fe40000f21670 */
[----:B------:R-:W-:Y:S02]  /*e6d0*/  ISETP.LT.OR P0, PT, R6, 0x61, P0 ;  /* 0x000000610600780c */ /* 0x000fe40000701670 */
[----:B--2---:R-:W-:-:S05]  /*e6e0*/  IADD3 R2, P3, R14, R5, RZ ;  /* 0x000000050e027210 */ /* 0x004fca0007f7e0ff */
        /* <DEDUP_REMOVED lines=9> */
.L_x_10270:
        /* <DEDUP_REMOVED lines=11> */
.L_x_10271:
[----:B------:R-:W-:Y:S01]  /*e830*/  VIADD R22, R22, 0x1 ;  /* 0x0000000116167836 */ /* 0x000fe20000000000 */
[----:B------:R0:W-:Y:S04]  /*e840*/  SYNCS.ARRIVE.TRANS64.A1T0 RZ, [R0+URZ+0x2d850], RZ ;  /* 0x02d850ff00ff79a7 */ /* 0x0001e8000810003f */
[----:B------:R-:W-:-:S04]  /*e850*/  ISETP.NE.AND P0, PT, R22, 0x2, PT ;  /* 0x000000021600780c */ /* 0x000fc80003f05270 */
[----:B0-----:R-:W-:Y:S02]  /*e860*/  SEL R0, RZ, 0x1, P0 ;  /* 0x00000001ff007807 */ /* 0x001fe40000000000 */
[----:B------:R-:W-:Y:S02]  /*e870*/  SEL R22, R22, RZ, P0 ;  /* 0x000000ff16167207 */ /* 0x000fe40000000000 */
[----:B------:R-:W-:-:S07]  /*e880*/  LOP3.LUT R29, R29, R0, RZ, 0x3c, !PT ;  /* 0x000000001d1d7212 */ /* 0x000fce00078e3cff */
.L_x_10230:
[----:B------:R-:W-:Y:S05]  /*e890*/  BSYNC B7 ;  /* 0x0000000000077941 */ /* 0x000fea0003800000 */
.L_x_10228:
        /* <DEDUP_REMOVED lines=8> */
[----:B------:R0:W1:Y:S01]  /*e920*/  LDS.128 R24, [R17+0x2d8d0] ;  /* 0x02d8d00011187984 */ /* 0x0000620000000c00 */
[----:B------:R-:W-:Y:S06]  /*e930*/  BAR.ARV 0x4, 0x200 ;  /* 0x0108000000007b1d */ /* 0x000fec0000002000 */
[----:B------:R-:W-:Y:S05]  /*e940*/  BRA `(.L_x_10273) ;  /* 0x0000000800d07947 */ /* 0x000fea0003800000 */
.L_x_10272:
        /* <DEDUP_REMOVED lines=15> */
[C---:B------:R-:W-:Y:S02]  /*ea40*/  ISETP.GE.U32.AND P2, PT, R8.reuse, 0x2, PT ;  /* 0x000000020800780c */ /* 0x040fe40003f46070 */
[C---:B------:R-:W-:Y:S01]  /*ea50*/  ISETP.GE.U32.AND P3, PT, R8.reuse, 0x4, PT ;  /* 0x000000040800780c */ /* 0x040fe20003f66070 */
[----:B------:R-:W-:Y:S01]  /*ea60*/  SHFL.IDX PT, R0, R24, RZ, 0x1f ;  /* 0x00001fff18007589 */ /* 0x000fe200000e0000 */
[C---:B------:R-:W-:Y:S02]  /*ea70*/  ISETP.GE.U32.AND P4, PT, R8.reuse, 0x8, PT ;  /* 0x000000080800780c */ /* 0x040fe40003f86070 */
[----:B------:R-:W-:Y:S01]  /*ea80*/  ISETP.GE.U32.AND P5, PT, R8, 0x10, PT ;  /* 0x000000100800780c */ /* 0x000fe20003fa6070 */
[----:B------:R0:W-:Y:S02]  /*ea90*/  SHFL.IDX PT, R6, R24, 0x1, 0x1f ;  /* 0x00201f0018067f89 */ /* 0x0001e400000e0000 */
[----:B0-----:R-:W-:-:S02]  /*eaa0*/  IMAD.MOV.U32 R24, RZ, RZ, RZ ;  /* 0x000000ffff187224 */ /* 0x001fc400078e00ff */
[----:B--2---:R-:W-:Y:S02]  /*eab0*/  @!P1 IMAD.MOV.U32 R4, RZ, RZ, R7 ;  /* 0x000000ffff049224 */ /* 0x004fe400078e0007 */
        /* <DEDUP_REMOVED lines=19> */
[----:B------:R0:W1:Y:S02]  /*ebf0*/  SHFL.IDX PT, R14, R2, 0x1f, 0x1f ;  /* 0x03e01f00020e7f89 */ /* 0x00006400000e0000 */
.L_x_10368:
[----:B------:R-:W-:Y:S02]  /*ec00*/  ULDC UR4, c[0x0][0xc38] ;  /* 0x00030e0000047ab9 */ /* 0x000fe40000000800 */
[----:B------:R-:W-:-:S04]  /*ec10*/  IMAD.U32 R3, RZ, RZ, UR4 ;  /* 0x00000004ff037e24 */ /* 0x000fc8000f8e00ff */
[----:B-1----:R-:W-:-:S04]  /*ec20*/  IMAD R5, R14, R3, RZ ;  /* 0x000000030e057224 */ /* 0x002fc800078e02ff */
[----:B------:R-:W-:-:S05]  /*ec30*/  IMAD.IADD R6, R6, 0x1, R5 ;  /* 0x0000000106067824 */ /* 0x000fca00078e0205 */
[----:B------:R-:W-:-:S13]  /*ec40*/  ISETP.GT.AND P6, PT, R6, R0, PT ;  /* 0x000000000600720c */ /* 0x000fda0003fc4270 */
[----:B------:R-:W-:Y:S05]  /*ec50*/  @P6 BRA `(.L_x_10275) ;  /* 0x0000000000a46947 */ /* 0x000fea0003800000 */
.L_x_10278:
[----:B0-----:R-:W0:Y:S01]  /*ec60*/  LDC R2, c[0x0][0xc3c] ;  /* 0x00030f00ff027b82 */ /* 0x001e220000000800 */
[----:B------:R-:W-:-:S05]  /*ec70*/  VIADD R27, R27, 0x1f ;  /* 0x0000001f1b1b7836 */ /* 0x000fca0000000000 */
[----:B0-----:R-:W-:-:S13]  /*ec80*/  ISETP.GE.AND P6, PT, R27, R2, PT ;  /* 0x000000021b00720c */ /* 0x001fda0003fc6270 */
[----:B------:R-:W-:Y:S05]  /*ec90*/  @P6 BRA `(.L_x_10276) ;  /* 0x0000000400b86947 */ /* 0x000fea0003800000 */
[----:B------:R-:W0:Y:S01]  /*eca0*/  S2R R3, SR_TID.X ;  /* 0x0000000000037919 */ /* 0x000e220000002100 */
[----:B------:R-:W-:Y:S02]  /*ecb0*/  MOV R4, RZ ;  /* 0x000000ff00047202 */ /* 0x000fe40000000f00 */
[----:B0-----:R-:W-:-:S05]  /*ecc0*/  LOP3.LUT R3, R3, 0x1f, RZ, 0xc0, !PT ;  /* 0x0000001f03037812 */ /* 0x001fca00078ec0ff */
[----:B------:R-:W-:-:S05]  /*ecd0*/  IMAD.IADD R5, R27, 0x1, R3 ;  /* 0x000000011b057824 */ /* 0x000fca00078e0203 */
[----:B------:R-:W-:-:S13]  /*ece0*/  ISETP.GE.OR P6, PT, R5, R2, !P0 ;  /* 0x000000020500720c */ /* 0x000fda00047c6670 */
[----:B------:R-:W0:Y:S02]  /*ecf0*/  @!P6 LDC.64 R2, c[0x0][0xc80] ;  /* 0x00032000ff02eb82 */ /* 0x000e240000000a00 */
[----:B0-----:R-:W-:-:S05]  /*ed00*/  @!P6 IMAD.WIDE R2, R5, 0x4, R2 ;  /* 0x000000040502e825 */ /* 0x001fca00078e0202 */
[----:B------:R0:W2:Y:S01]  /*ed10*/  @!P6 LDG.E R4, desc[UR36][R2.64] ;  /* 0x000000240204e981 */ /* 0x0000a2000c1e1900 */
[----:B------:R-:W-:Y:S01]  /*ed20*/  IMAD.MOV.U32 R7, RZ, RZ, RZ ;  /* 0x000000ffff077224 */ /* 0x000fe200078e00ff */
[----:B0-----:R-:W0:Y:S02]  /*ed30*/  @!P6 LDC.64 R2, c[0x0][0xc78] ;  /* 0x00031e00ff02eb82 */ /* 0x001e240000000a00 */
[----:B0-----:R-:W-:-:S05]  /*ed40*/  @!P6 IMAD.WIDE R2, R5, 0x4, R2 ;  /* 0x000000040502e825 */ /* 0x001fca00078e0202 */
        /* <DEDUP_REMOVED lines=20> */
.L_x_10376:
[----:B------:R-:W-:Y:S02]  /*ee90*/  ULDC UR4, c[0x0][0xc38] ;  /* 0x00030e0000047ab9 */ /* 0x000fe40000000800 */
[----:B------:R-:W-:-:S04]  /*eea0*/  IMAD.U32 R3, RZ, RZ, UR4 ;  /* 0x00000004ff037e24 */ /* 0x000fc8000f8e00ff */
[----:B-1----:R-:W-:-:S05]  /*eeb0*/  IMAD R5, R14, R3, RZ ;  /* 0x000000030e057224 */ /* 0x002fca00078e02ff */
[----:B------:R-:W-:-:S04]  /*eec0*/  IADD3 R6, R5, R6, RZ ;  /* 0x0000000605067210 */ /* 0x000fc80007ffe0ff */
[----:B------:R-:W-:-:S13]  /*eed0*/  ISETP.GT.AND P6, PT, R6, R0, PT ;  /* 0x000000000600720c */ /* 0x000fda0003fc4270 */
[----:B------:R-:W-:Y:S05]  /*eee0*/  @!P6 BRA `(.L_x_10278) ;  /* 0xfffffffc005ce947 */ /* 0x000fea000383ffff */
.L_x_10275:
        /* <DEDUP_REMOVED lines=9> */
.L_x_10381:
[----:B------:R-:W-:-:S13]  /*ef80*/  ISETP.NE.AND P0, PT, R6, RZ, PT ;  /* 0x000000ff0600720c */ /* 0x000fda0003f05270 */
[----:B------:R-:W-:Y:S05]  /*ef90*/  @!P0 BRA `(.L_x_10280) ;  /* 0x0000000000108947 */ /* 0x000fea0003800000 */
[----:B------:R-:W-:Y:S01]  /*efa0*/  UMOV UR4, 0xffffffff ;  /* 0xffffffff00047882 */ /* 0x000fe20000000000 */
[----:B------:R-:W-:Y:S02]  /*efb0*/  VIADD R12, R5, 0xffffffff ;  /* 0xffffffff050c7836 */ /* 0x000fe40000000000 */
[----:B------:R-:W-:Y:S05]  /*efc0*/  BRA.DIV UR4, `(.L_x_10281) ;  /* 0x0000003604147947 */ /* 0x000fea000b800000 */
[----:B------:R4:W0:Y:S02]  /*efd0*/  SHFL.IDX PT, R24, R2, R12, 0x1f ;  /* 0x00001f0c02187589 */ /* 0x00082400000e0000 */
.L_x_10280:
[----:B0-----:R-:W-:Y:S01]  /*efe0*/  IMAD R24, R24, R3, R8 ;  /* 0x0000000318187224 */ /* 0x001fe200078e0208 */
[-C--:B--2---:R-:W-:Y:S01]  /*eff0*/  IABS R8, R4.reuse ;  /* 0x0000000400087213 */ /* 0x084fe20000000000 */
[----:B----4-:R-:W-:Y:S02]  /*f000*/  IMAD.MOV.U32 R2, RZ, RZ, RZ ;  /* 0x000000ffff027224 */ /* 0x010fe400078e00ff */
[----:B------:R-:W-:Y:S01]  /*f010*/  IMAD.IADD R25, R0, 0x1, -R24 ;  /* 0x0000000100197824 */ /* 0x000fe200078e0a18 */
[----:B------:R-:W0:Y:S01]  /*f020*/  I2F.RP R6, R8 ;  /* 0x0000000800067306 */ /* 0x000e220000209400 */
[----:B------:R-:W-:Y:S01]  /*f030*/  IABS R0, R4 ;  /* 0x0000000400007213 */ /* 0x000fe20000000000 */
[----:B------:R-:W-:-:S04]  /*f040*/  IMAD.IADD R27, R5, 0x1, R27 ;  /* 0x00000001051b7824 */ /* 0x000fc800078e021b */
[----:B------:R-:W-:Y:S02]  /*f050*/  IMAD.MOV R0, RZ, RZ, -R0 ;  /* 0x000000ffff007224 */ /* 0x000fe400078e0a00 */
[----:B0-----:R-:W0:Y:S02]  /*f060*/  MUFU.RCP R6, R6 ;  /* 0x0000000600067308 */ /* 0x001e240000001000 */
[----:B0-----:R-:W-:-:S06]  /*f070*/  VIADD R9, R6, 0xffffffe ;  /* 0x0ffffffe06097836 */ /* 0x001fcc0000000000 */
[----:B------:R-:W0:Y:S02]  /*f080*/  F2I.FTZ.U32.TRUNC.NTZ R3, R9 ;  /* 0x0000000900037305 */ /* 0x000e24000021f000 */
[----:B0-----:R-:W-:-:S04]  /*f090*/  IMAD.MOV R11, RZ, RZ, -R3 ;  /* 0x000000ffff0b7224 */ /* 0x001fc800078e0a03 */
[----:B------:R-:W-:-:S04]  /*f0a0*/  IMAD R11, R11, R8, RZ ;  /* 0x000000080b0b7224 */ /* 0x000fc800078e02ff */
[----:B------:R-:W-:Y:S01]  /*f0b0*/  IMAD.HI.U32 R2, R3, R11, R2 ;  /* 0x0000000b03027227 */ /* 0x000fe200078e0002 */
[----:B------:R-:W-:-:S05]  /*f0c0*/  IABS R3, R25 ;  /* 0x0000001900037213 */ /* 0x000fca0000000000 */
[----:B------:R-:W-:-:S04]  /*f0d0*/  IMAD.HI.U32 R6, R2, R3, RZ ;  /* 0x0000000302067227 */ /* 0x000fc800078e00ff */
[----:B------:R-:W-:Y:S01]  /*f0e0*/  IMAD R3, R6, R0, R3 ;  /* 0x0000000006037224 */ /* 0x000fe200078e0203 */
[----:B---3--:R-:W-:Y:S01]  /*f0f0*/  IABS R0, R7 ;  /* 0x0000000700007213 */ /* 0x008fe20000000000 */
[----:B------:R-:W-:-:S03]  /*f100*/  IMAD.MOV.U32 R2, RZ, RZ, RZ ;  /* 0x000000ffff027224 */ /* 0x000fc600078e00ff */
[----:B------:R-:W-:-:S13]  /*f110*/  ISETP.GT.U32.AND P1, PT, R8, R3, PT ;  /* 0x000000030800720c */ /* 0x000fda0003f24070 */
[-C--:B------:R-:W-:Y:S01]  /*f120*/  @!P1 IADD3 R3, R3, -R8.reuse, RZ ;  /* 0x8000000803039210 */ /* 0x080fe20007ffe0ff */
[----:B------:R-:W-:Y:S01]  /*f130*/  @!P1 VIADD R6, R6, 0x1 ;  /* 0x0000000106069836 */ /* 0x000fe20000000000 */
[----:B------:R-:W-:Y:S02]  /*f140*/  ISETP.NE.AND P1, PT, R4, RZ, PT ;  /* 0x000000ff0400720c */ /* 0x000fe40003f25270 */
[----:B------:R-:W-:Y:S02]  /*f150*/  ISETP.GE.U32.AND P0, PT, R3, R8, PT ;  /* 0x000000080300720c */ /* 0x000fe40003f06070 */
[----:B------:R-:W0:Y:S11]  /*f160*/  I2F.RP R8, R0 ;  /* 0x0000000000087306 */ /* 0x000e360000209400 */
[----:B------:R-:W-:Y:S01]  /*f170*/  @P0 VIADD R6, R6, 0x1 ;  /* 0x0000000106060836 */ /* 0x000fe20000000000 */
        /* <DEDUP_REMOVED lines=8> */
[----:B------:R-:W-:-:S04]  /*f200*/  LOP3.LUT R3, R25, R4, RZ, 0x3c, !PT ;  /* 0x0000000419037212 */ /* 0x000fc800078e3cff */
[----:B------:R-:W-:-:S13]  /*f210*/  ISETP.GE.AND P2, PT, R3, RZ, PT ;  /* 0x000000ff0300720c */ /* 0x000fda0003f46270 */
        /* <DEDUP_REMOVED lines=19> */
[----:B------:R-:W-:-:S05]  /*f350*/  IMAD R7, R7, 0x1000000, R2 ;  /* 0x0100000007077824 */ /* 0x000fca00078e0202 */
[----:B------:R-:W-:Y:S01]  /*f360*/  LEA R26, R6, R7, 0x10 ;  /* 0x00000007061a7211 */ /* 0x000fe200078e80ff */
[----:B------:R-:W-:Y:S06]  /*f370*/  BRA `(.L_x_10282) ;  /* 0x00000000001c7947 */ /* 0x000fec0003800000 */
.L_x_10276:
[----:B------:R-:W-:Y:S01]  /*f380*/  UMOV UR4, URZ ;  /* 0x0000003f00047c82 */ /* 0x000fe20008000000 */
[----:B------:R-:W-:Y:S01]  /*f390*/  UMOV UR5, URZ ;  /* 0x0000003f00057c82 */ /* 0x000fe20008000000 */
[----:B------:R-:W-:Y:S01]  /*f3a0*/  ULDC UR6, c[0x0][0xc3c] ;  /* 0x00030f0000067ab9 */ /* 0x000fe20000000800 */
[----:B------:R-:W-:Y:S02]  /*f3b0*/  IMAD.MOV.U32 R24, RZ, RZ, R0 ;  /* 0x000000ffff187224 */ /* 0x000fe400078e0000 */
[----:B------:R-:W-:Y:S02]  /*f3c0*/  IMAD.U32 R25, RZ, RZ, UR4 ;  /* 0x00000004ff197e24 */ /* 0x000fe4000f8e00ff */
[----:B------:R-:W-:Y:S02]  /*f3d0*/  IMAD.U32 R26, RZ, RZ, UR5 ;  /* 0x00000005ff1a7e24 */ /* 0x000fe4000f8e00ff */
[----:B------:R-:W-:-:S07]  /*f3e0*/  IMAD.U32 R27, RZ, RZ, UR6 ;  /* 0x00000006ff1b7e24 */ /* 0x000fce000f8e00ff */
.L_x_10282:
        /* <DEDUP_REMOVED lines=10> */
.L_x_10273:
[----:B------:R-:W-:Y:S02]  /*f490*/  ULDC UR4, c[0x0][0xc3c] ;  /* 0x00030f0000047ab9 */ /* 0x000fe40000000800 */
[----:B-1----:R-:W-:-:S13]  /*f4a0*/  ISETP.GE.AND P0, PT, R27, UR4, PT ;  /* 0x000000041b007c0c */ /* 0x002fda000bf06270 */
[----:B------:R-:W-:Y:S05]  /*f4b0*/  @!P0 BRA `(.L_x_10283) ;  /* 0xffffffb400f48947 */ /* 0x000fea000383ffff */
[----:B------:R-:W-:Y:S05]  /*f4c0*/  BSYNC B8 ;  /* 0x0000000000087941 */ /* 0x000fea0003800000 */
.L_x_10222:
        /* <DEDUP_REMOVED lines=12> */
.L_x_10384:
[----:B------:R-:W-:Y:S05]  /*f590*/  BSYNC B0 ;  /* 0x0000000000007941 */ /* 0x000fea0003800000 */
.L_x_10284:
[----:B------:R-:W-:-:S03]  /*f5a0*/  UMOV UR4, 0xffffffff ;  /* 0xffffffff00047882 */ /* 0x000fc60000000000 */
[----:B------:R-:W-:Y:S05]  /*f5b0*/  BRA.DIV UR4, `(.L_x_10286) ;  /* 0x0000002e04d47947 */ /* 0x000fea000b800000 */
[----:B0-----:R-:W0:Y:S02]  /*f5c0*/  S2R R0, SR_TID.X ;  /* 0x0000000000007919 */ /* 0x001e240000002100 */
[----:B0-----:R-:W-:-:S04]  /*f5d0*/  SHF.R.U32.HI R0, RZ, 0x5, R0 ;  /* 0x00000005ff007819 */ /* 0x001fc80000011600 */
[----:B------:R-:W-:-:S05]  /*f5e0*/  LOP3.LUT R0, R0, 0x3, RZ, 0xc0, !PT ;  /* 0x0000000300007812 */ /* 0x000fca00078ec0ff */
[----:B------:R0:W1:Y:S02]  /*f5f0*/  SHFL.IDX PT, R14, R0, RZ, 0x1f ;  /* 0x00001fff000e7589 */ /* 0x00006400000e0000 */
.L_x_10387:
[----:B-1----:R-:W-:Y:S01]  /*f600*/  ISETP.NE.AND P0, PT, R14, RZ, PT ;  /* 0x000000ff0e00720c */ /* 0x002fe20003f05270 */
[----:B------:R-:W-:-:S12]  /*f610*/  BSSY B0, `(.L_x_10287) ;  /* 0x0000024000007945 */ /* 0x000fd80003800000 */
[----:B------:R-:W-:Y:S05]  /*f620*/  @P0 BRA `(.L_x_10288) ;  /* 0x0000000000880947 */ /* 0x000fea0003800000 */
[----:B------:R-:W-:-:S03]  /*f630*/  UMOV UR4, 0xffffffff ;  /* 0xffffffff00047882 */ /* 0x000fc60000000000 */
[----:B------:R-:W-:Y:S05]  /*f640*/  BRA.DIV UR4, `(.L_x_10289) ;  /* 0x0000002e04e47947 */ /* 0x000fea000b800000 */
[----:B------:R-:W-:-:S13]  /*f650*/  ELECT P6, URZ, PT ;  /* 0x00000000003f782f */ /* 0x000fda00038c0000 */
.L_x_10390:
[----:B------:R-:W-:Y:S05]  /*f660*/  @!P6 BRA `(.L_x_10288) ;  /* 0x000000000078e947 */ /* 0x000fea0003800000 */
[----:B0-----:R-:W3:Y:S02]  /*f670*/  LDL.LU R0, [R1+0x20] ;  /* 0x0000200001007983 */ /* 0x001ee40000300800 */
[----:B---3--:R-:W-:-:S04]  /*f680*/  LOP3.LUT R0, R0, 0x2, RZ, 0xfc, !PT ;  /* 0x0000000200007812 */ /* 0x008fc800078efcff */
[----:B------:R-:W-:-:S13]  /*f690*/  ISETP.NE.AND P0, PT, R0, 0x3, PT ;  /* 0x000000030000780c */ /* 0x000fda0003f05270 */
[----:B------:R-:W-:Y:S05]  /*f6a0*/  @!P0 BRA `(.L_x_10290) ;  /* 0x0000000000048947 */ /* 0x000fea0003800000 */
[----:B------:R-:W-:Y:S01]  /*f6b0*/  BPT.TRAP 0x1 ;  /* 0x000000040000795c */ /* 0x000fe20000300000 */
.L_x_10290:
[C---:B------:R-:W-:Y:S01]  /*f6c0*/  IMAD R3, R22.reuse, 0x8, R5 ;  /* 0x0000000816037824 */ /* 0x040fe200078e0205 */
[----:B------:R-:W-:Y:S02]  /*f6d0*/  SHF.L.U32 R2, R29, 0x1f, RZ ;  /* 0x0000001f1d027819 */ /* 0x000fe400000006ff */
[----:B------:R-:W-:Y:S02]  /*f6e0*/  IADD3 R22, R22, 0x1, RZ ;  /* 0x0000000116167810 */ /* 0x000fe40007ffe0ff */
[----:B------:R-:W0:Y:S02]  /*f6f0*/  SYNCS.PHASECHK.TRANS64.TRYWAIT P1, [R3+URZ+0x2d840], R2 ;  /* 0x02d84002030075a7 */ /* 0x000e24000802017f */
[----:B------:R-:W-:-:S04]  /*f700*/  ISETP.NE.AND P2, PT, R22, 0x2, PT ;  /* 0x000000021600780c */ /* 0x000fc80003f45270 */
[----:B------:R-:W-:Y:S01]  /*f710*/  SEL R0, RZ, 0x1, P2 ;  /* 0x00000001ff007807 */ /* 0x000fe20001000000 */
[----:B0-----:R-:W-:Y:S08]  /*f720*/  @!P1 BRA `(.L_x_10291) ;  /* 0x0000002c00cc9947 */ /* 0x001ff00003800000 */
.L_x_10391:
[----:B------:R-:W-:Y:S02]  /*f730*/  SEL R22, R22, RZ, P2 ;  /* 0x000000ff16167207 */ /* 0x000fe40001000000 */
[----:B------:R-:W-:Y:S01]  /*f740*/  LOP3.LUT R0, R29, R0, RZ, 0x3c, !PT ;  /* 0x000000001d007212 */ /* 0x000fe200078e3cff */
[----:B------:R-:W-:Y:S06]  /*f750*/  @!P0 BRA `(.L_x_10292) ;  /* 0x0000000000048947 */ /* 0x000fec0003800000 */
[----:B------:R-:W-:Y:S01]  /*f760*/  BPT.TRAP 0x1 ;  /* 0x000000040000795c */ /* 0x000fe20000300000 */
.L_x_10292:
[----:B------:R-:W-:Y:S01]  /*f770*/  IMAD R5, R22, 0x8, R5 ;  /* 0x0000000816057824 */ /* 0x000fe200078e0205 */
[----:B------:R-:W-:-:S04]  /*f780*/  SHF.L.U32 R0, R0, 0x1f, RZ ;  /* 0x0000001f00007819 */ /* 0x000fc800000006ff */
[----:B------:R-:W1:Y:S02]  /*f790*/  SYNCS.PHASECHK.TRANS64.TRYWAIT P1, [R5+URZ+0x2d840], R0 ;  /* 0x02d84000050075a7 */ /* 0x000e64000802017f */
[----:B-1----:R-:W-:Y:S05]  /*f7a0*/  @!P1 BRA `(.L_x_10293) ;  /* 0x0000002c00c09947 */ /* 0x002fea0003800000 */
.L_x_10392:
[----:B------:R-:W-:Y:S05]  /*f7b0*/  @!P0 BRA `(.L_x_10294) ;  /* 0x0000000000048947 */ /* 0x000fea0003800000 */
[----:B------:R-:W-:Y:S01]  /*f7c0*/  BPT.TRAP 0x1 ;  /* 0x000000040000795c */ /* 0x000fe20000300000 */
.L_x_10294:
[----:B------:R-:W3:Y:S02]  /*f7d0*/  SYNCS.PHASECHK.TRANS64.TRYWAIT P1, [R3+URZ+0x2d860], R2 ;  /* 0x02d86002030075a7 */ /* 0x000ee4000802017f */
[----:B---3--:R-:W-:Y:S05]  /*f7e0*/  @!P1 BRA `(.L_x_10295) ;  /* 0x0000002c00c49947 */ /* 0x008fea0003800000 */
.L_x_10393:
[----:B------:R-:W-:Y:S05]  /*f7f0*/  @!P0 BRA `(.L_x_10296) ;  /* 0x0000000000048947 */ /* 0x000fea0003800000 */
[----:B------:R-:W-:Y:S01]  /*f800*/  BPT.TRAP 0x1 ;  /* 0x000000040000795c */ /* 0x000fe20000300000 */
.L_x_10296:
[----:B----4-:R4:W0:Y:S02]  /*f810*/  SYNCS.PHASECHK.TRANS64.TRYWAIT P0, [R5+URZ+0x2d860], R0 ;  /* 0x02d86000050075a7 */ /* 0x010824000800017f */
[----:B0-----:R-:W-:Y:S05]  /*f820*/  @!P0 NANOSLEEP.SYNCS 0x989680 ;  /* 0x009896800000895d */ /* 0x001fea0003900000 */
[----:B------:R-:W0:Y:S02]  /*f830*/  @!P0 SYNCS.PHASECHK.TRANS64 P0, [R5+URZ+0x2d860], R0 ;  /* 0x02d86000050085a7 */ /* 0x000e24000800007f */
[----:B0-----:R-:W-:Y:S05]  /*f840*/  @!P0 BRA `(.L_x_10296) ;  /* 0xfffffffc00f08947 */ /* 0x001fea000383ffff */
.L_x_10288:
[----:B------:R-:W-:Y:S05]  /*f850*/  BSYNC B0 ;  /* 0x0000000000007941 */ /* 0x000fea0003800000 */
.L_x_10287:
[----:B------:R-:W-:Y:S05]  /*f860*/  EXIT ;  /* 0x000000000000794d */ /* 0x000fea0003800000 */
.L_x_10177:
[----:B0-----:R-:W-:-:S04]  /*f870*/  IMAD.U32 R3, RZ, RZ, UR41 ;  /* 0x00000029ff037e24 */ /* 0x001fc8000f8e00ff */
[----:B------:R0:W1:Y:S03]  /*f880*/  SYNCS.PHASECHK.TRANS64.TRYWAIT P1, [R3+URZ+0x2d800], R0 ;  /* 0x02d80000030075a7 */ /* 0x000066000802017f */
[----:B-1----:R-:W-:Y:S05]  /*f890*/  @!P1 NANOSLEEP.SYNCS 0x989680 ;  /* 0x009896800000995d */ /* 0x002fea0003900000 */
[----:B------:R-:W1:Y:S02]  /*f8a0*/  @!P1 SYNCS.PHASECHK.TRANS64 P1, [R3+URZ+0x2d800], R0 ;  /* 0x02d80000030095a7 */ /* 0x000e64000802007f */
[----:B-1----:R-:W-:Y:S05]  /*f8b0*/  @!P1 BRA `(.L_x_10177) ;  /* 0xfffffffc00ec9947 */ /* 0x002fea000383ffff */
[----:B------:R-:W-:Y:S05]  /*f8c0*/  BRA `(.L_x_10297) ;  /* 0xffffff2000347947 */ /* 0x000fea000383ffff */
.L_x_10181:
[----:B-1----:R1:W2:Y:S02]  /*f8d0*/  SYNCS.PHASECHK.TRANS64.TRYWAIT P1, [R0+URZ+0x2d830], R3 ;  /* 0x02d83003000075a7 */ /* 0x0022a4000802017f */
[----:B--2---:R-:W-:Y:S05]  /*f8e0*/  @!P1 NANOSLEEP.SYNCS 0x989680 ;  /* 0x009896800000995d */ /* 0x004fea0003900000 */
[----:B------:R-:W2:Y:S02]  /*f8f0*/  @!P1 SYNCS.PHASECHK.TRANS64 P1, [R0+URZ+0x2d830], R3 ;  /* 0x02d83003000095a7 */ /* 0x000ea4000802007f */
[----:B--2---:R-:W-:Y:S05]  /*f900*/  @!P1 BRA `(.L_x_10181) ;  /* 0xfffffffc00f09947 */ /* 0x004fea000383ffff */
[----:B------:R-:W-:Y:S05]  /*f910*/  BRA `(.L_x_10180) ;  /* 0xffffff2000507947 */ /* 0x000fea000383ffff */
.L_x_10187:
[----:B-1----:R-:W-:-:S04]  /*f920*/  IMAD.U32 R9, RZ, RZ, UR6 ;  /* 0x00000006ff097e24 */ /* 0x002fc8000f8e00ff */
[----:B------:R1:W2:Y:S03]  /*f930*/  SYNCS.PHASECHK.TRANS64.TRYWAIT P1, [R9+URZ+0x2d830], R8 ;  /* 0x02d83008090075a7 */ /* 0x0002a6000802017f */
[----:B--2---:R-:W-:Y:S05]  /*f940*/  @!P1 NANOSLEEP.SYNCS 0x989680 ;  /* 0x009896800000995d */ /* 0x004fea0003900000 */
[----:B------:R-:W2:Y:S02]  /*f950*/  @!P1 SYNCS.PHASECHK.TRANS64 P1, [R9+URZ+0x2d830], R8 ;  /* 0x02d83008090095a7 */ /* 0x000ea4000802007f */
[----:B--2---:R-:W-:Y:S05]  /*f960*/  @!P1 BRA `(.L_x_10187) ;  /* 0xfffffffc00ec9947 */ /* 0x004fea000383ffff */
[----:B------:R-:W-:Y:S05]  /*f970*/  BRA `(.L_x_10184) ;  /* 0xffffff4c00107947 */ /* 0x000fea000383ffff */
.L_x_10191:
[----:B-1----:R-:W-:-:S04]  /*f980*/  IMAD.U32 R8, RZ, RZ, UR6 ;  /* 0x00000006ff087e24 */ /* 0x002fc8000f8e00ff */
[----:B------:R1:W2:Y:S03]  /*f990*/  SYNCS.PHASECHK.TRANS64.TRYWAIT P1, [R8+URZ+0x2d850], R7 ;  /* 0x02d85007080075a7 */ /* 0x0002a6000802017f */
[----:B--2---:R-:W-:Y:S05]  /*f9a0*/  @!P1 NANOSLEEP.SYNCS 0x989680 ;  /* 0x009896800000995d */ /* 0x004fea0003900000 */
[----:B------:R-:W2:Y:S02]  /*f9b0*/  @!P1 SYNCS.PHASECHK.TRANS64 P1, [R8+URZ+0x2d850], R7 ;  /* 0x02d85007080095a7 */ /* 0x000ea4000802007f */
[----:B--2---:R-:W-:Y:S05]  /*f9c0*/  @!P1 BRA `(.L_x_10191) ;  /* 0xfffffffc00ec9947 */ /* 0x004fea000383ffff */
[----:B------:R-:W-:Y:S05]  /*f9d0*/  BRA `(.L_x_10188) ;  /* 0xffffff4c00c07947 */ /* 0x000fea000383ffff */
.L_x_10198:
[----:B-1----:R-:W-:-:S04]  /*f9e0*/  IMAD.U32 R3, RZ, RZ, UR4 ;  /* 0x00000004ff037e24 */ /* 0x002fc8000f8e00ff */
[----:B------:R1:W3:Y:S03]  /*f9f0*/  SYNCS.PHASECHK.TRANS64.TRYWAIT P1, [R3+URZ+0x2d850], R0 ;  /* 0x02d85000030075a7 */ /* 0x0002e6000802017f */
[----:B---3--:R-:W-:Y:S05]  /*fa00*/  @!P1 NANOSLEEP.SYNCS 0x989680 ;  /* 0x009896800000995d */ /* 0x008fea0003900000 */
[----:B------:R-:W3:Y:S02]  /*fa10*/  @!P1 SYNCS.PHASECHK.TRANS64 P1, [R3+URZ+0x2d850], R0 ;  /* 0x02d85000030095a7 */ /* 0x000ee4000802007f */
[----:B---3--:R-:W-:Y:S05]  /*fa20*/  @!P1 BRA `(.L_x_10198) ;  /* 0xfffffffc00ec9947 */ /* 0x008fea000383ffff */
[----:B------:R-:W-:Y:S05]  /*fa30*/  BRA `(.L_x_10197) ;  /* 0xffffff7000f07947 */ /* 0x000fea000383ffff */
.L_x_10236:
[----:B------:R-:W0:Y:S01]  /*fa40*/  S2R R20, SR_TID.X ;  /* 0x0000000000147919 */ /* 0x000e220000002100 */
[----:B------:R-:W-:Y:S01]  /*fa50*/  BSSY B0, `(.L_x_10298) ;  /* 0x000000a000007945 */ /* 0x000fe20003800000 */
[----:B------:R-:W-:Y:S01]  /*fa60*/  IMAD.MOV.U32 R12, RZ, RZ, RZ ;  /* 0x000000ffff0c7224 */ /* 0x000fe200078e00ff */
[----:B------:R-:W-:Y:S01]  /*fa70*/  MOV R11, 0x1f ;  /* 0x0000001f000b7802 */ /* 0x000fe20000000f00 */
[----:B------:R-:W-:Y:S01]  /*fa80*/  IMAD.MOV.U32 R15, RZ, RZ, -0x1 ;  /* 0xffffffffff0f7424 */ /* 0x000fe200078e00ff */
[----:B0-----:R-:W-:-:S04]  /*fa90*/  SHF.R.U32.HI R5, RZ, 0x5, R20 ;  /* 0x00000005ff057819 */ /* 0x001fc80000011614 */
[----:B------:R-:W-:-:S05]  /*faa0*/  LOP3.LUT R5, R5, 0x3, RZ, 0xc0, !PT ;  /* 0x0000000305057812 */ /* 0x000fca00078ec0ff */
[----:B------:R-:W-:-:S07]  /*fab0*/  IMAD.MOV.U32 R13, RZ, RZ, R5 ;  /* 0x000000ffff0d7224 */ /* 0x000fce00078e0005 */
[----:B-----5:R-:W-:Y:S05]  /*fac0*/  WARPSYNC.COLLECTIVE R15, `(.L_x_10299) ;  /* 0x000000000f087348 */ /* 0x020fea0003c00000 */
[----:B------:R0:W1:Y:S02]  /*fad0*/  SHFL.IDX P6, R14, R13, R12, R11 ;  /* 0x0000000c0d0e7389 */ /* 0x00006400000c000b */
[----:B01---5:R-:W-:Y:S01]  /*fae0*/  ENDCOLLECTIVE ;  /* 0x000000000000791b */ /* 0x023fe20003800000 */
.L_x_10299:
[----:B------:R-:W-:Y:S05]  /*faf0*/  BSYNC B0 ;  /* 0x0000000000007941 */ /* 0x000fea0003800000 */
.L_x_10298:
[----:B------:R-:W-:Y:S05]  /*fb00*/  BRA `(.L_x_10300) ;  /* 0xffffffc000747947 */ /* 0x000fea000383ffff */
.L_x_10239:
[----:B0-----:R0:W1:Y:S02]  /*fb10*/  SYNCS.PHASECHK.TRANS64.TRYWAIT P0, [R2+URZ+0x2d840], R3 ;  /* 0x02d84003020075a7 */ /* 0x001064000800017f */
[----:B-1----:R-:W-:Y:S05]  /*fb20*/  @!P0 NANOSLEEP.SYNCS 0x989680 ;  /* 0x009896800000895d */ /* 0x002fea0003900000 */
[----:B------:R-:W1:Y:S02]  /*fb30*/  @!P0 SYNCS.PHASECHK.TRANS64 P0, [R2+URZ+0x2d840], R3 ;  /* 0x02d84003020085a7 */ /* 0x000e64000800007f */
[----:B-1----:R-:W-:Y:S05]  /*fb40*/  @!P0 BRA `(.L_x_10239) ;  /* 0xfffffffc00f08947 */ /* 0x002fea000383ffff */
[----:B------:R-:W-:Y:S05]  /*fb50*/  BRA `(.L_x_10301) ;  /* 0xffffffc000c87947 */ /* 0x000fea000383ffff */
.L_x_10240:
        /* <DEDUP_REMOVED lines=8> */
.L_x_10303:
[----:B------:R-:W-:Y:S05]  /*fbe0*/  BSYNC B0 ;  /* 0x0000000000007941 */ /* 0x000fea0003800000 */
.L_x_10302:
        /* <DEDUP_REMOVED lines=9> */
.L_x_10304:
[----:B------:R-:W-:Y:S02]  /*fc80*/  IMAD.MOV.U32 R13, RZ, RZ, R6 ;  /* 0x000000ffff0d7224 */ /* 0x000fe400078e0006 */
[----:B------:R-:W-:Y:S02]  /*fc90*/  IMAD.MOV.U32 R12, RZ, RZ, 0x1 ;  /* 0x00000001ff0c7424 */ /* 0x000fe400078e00ff */
[----:B------:R-:W-:-:S07]  /*fca0*/  IMAD.MOV.U32 R5, RZ, RZ, R14 ;  /* 0x000000ffff057224 */ /* 0x000fce00078e000e */
[----:B------:R-:W-:Y:S05]  /*fcb0*/  WARPSYNC.COLLECTIVE R15, `(.L_x_10305) ;  /* 0x000000000f087348 */ /* 0x000fea0003c00000 */
[----:B------:R0:W1:Y:S02]  /*fcc0*/  SHFL.IDX P6, R14, R13, R12, R11 ;  /* 0x0000000c0d0e7389 */ /* 0x00006400000c000b */
[----:B01----:R-:W-:Y:S01]  /*fcd0*/  ENDCOLLECTIVE ;  /* 0x000000000000791b */ /* 0x003fe20003800000 */
.L_x_10305:
        /* <DEDUP_REMOVED lines=18> */
.L_x_10306:
[----:B------:R-:W-:Y:S02]  /*fe00*/  IMAD.MOV.U32 R13, RZ, RZ, R6 ;  /* 0x000000ffff0d7224 */ /* 0x000fe400078e0006 */
[----:B------:R-:W-:Y:S02]  /*fe10*/  IMAD.MOV.U32 R12, RZ, RZ, 0x2 ;  /* 0x00000002ff0c7424 */ /* 0x000fe400078e00ff */
[----:B------:R-:W-:-:S07]  /*fe20*/  IMAD.MOV.U32 R5, RZ, RZ, R14 ;  /* 0x000000ffff057224 */ /* 0x000fce00078e000e */
[----:B------:R-:W-:Y:S05]  /*fe30*/  WARPSYNC.COLLECTIVE R15, `(.L_x_10307) ;  /* 0x000000000f087348 */ /* 0x000fea0003c00000 */
[----:B------:R0:W1:Y:S02]  /*fe40*/  SHFL.IDX P6, R14, R13, R12, R11 ;  /* 0x0000000c0d0e7389 */ /* 0x00006400000c000b */
[----:B01----:R-:W-:Y:S01]  /*fe50*/  ENDCOLLECTIVE ;  /* 0x000000000000791b */ /* 0x003fe20003800000 */
.L_x_10307:
        /* <DEDUP_REMOVED lines=17> */
.L_x_10308:
[----:B------:R-:W-:Y:S02]  /*ff70*/  @P1 IMAD R8, R7, 0x2, R17 ;  /* 0x0000000207081824 */ /* 0x000fe400078e0211 */
[----:B------:R-:W-:Y:S02]  /*ff80*/  IMAD.MOV.U32 R13, RZ, RZ, R6 ;  /* 0x000000ffff0d7224 */ /* 0x000fe400078e0006 */
[----:B------:R-:W-:Y:S02]  /*ff90*/  IMAD.MOV.U32 R12, RZ, RZ, 0x3 ;  /* 0x00000003ff0c7424 */ /* 0x000fe400078e00ff */
[----:B------:R-:W-:-:S07]  /*ffa0*/  IMAD.MOV.U32 R5, RZ, RZ, R14 ;  /* 0x000000ffff057224 */ /* 0x000fce00078e000e */
[----:B------:R-:W-:Y:S05]  /*ffb0*/  WARPSYNC.COLLECTIVE R15, `(.L_x_10309) ;  /* 0x000000000f087348 */ /* 0x000fea0003c00000 */
[----:B------:R0:W1:Y:S02]  /*ffc0*/  SHFL.IDX P6, R14, R13, R12, R11 ;  /* 0x0000000c0d0e7389 */ /* 0x00006400000c000b */
[----:B01----:R-:W-:Y:S01]  /*ffd0*/  ENDCOLLECTIVE ;  /* 0x000000000000791b */ /* 0x003fe20003800000 */
.L_x_10309:
        /* <DEDUP_REMOVED lines=10> */
.L_x_10310:
[----:B------:R-:W-:Y:S01]  /*10080*/  @!PT LDS RZ, [RZ] ;  /* 0x00000000fffff984 */ /* 0x000fe20000000800 */
[----:B------:R-:W-:Y:S01]  /*10090*/  @!PT LDS RZ, [RZ] ;  /* 0x00000000fffff984 */ /* 0x000fe20000000800 */
[----:B------:R-:W-:Y:S01]  /*100a0*/  @!PT LDS RZ, [RZ] ;  /* 0x00000000fffff984 */ /* 0x000fe20000000800 */
[----:B------:R0:W-:Y:S04]  /*100b0*/  @P1 LDGSTS.E.BYPASS.LTC128B.128 [R8+0x16400], desc[UR36][R4.64], !P4 ;  /* 0x1640000004081fae */ /* 0x0001e8000e101d64 */
[----:B------:R0:W-:Y:S04]  /*100c0*/  @P1 LDGSTS.E.BYPASS.LTC128B.128 [R8+0x18400], desc[UR36][R4.64+0x40], !P3 ;  /* 0x1840004004081fae */ /* 0x0001e8000d901d64 */
[----:B------:R0:W-:Y:S01]  /*100d0*/  @P1 LDGSTS.E.BYPASS.LTC128B.128 [R8+0x1a400], desc[UR36][R4.64+0x80], !P2 ;  /* 0x1a40008004081fae */ /* 0x0001e2000d101d64 */
[----:B------:R-:W-:Y:S01]  /*100e0*/  MOV R0, R14 ;  /* 0x0000000e00007202 */ /* 0x000fe20000000f00 */
[----:B------:R-:W-:Y:S06]  /*100f0*/  BRA `(.L_x_10311) ;  /* 0xffffffc0008c7947 */ /* 0x000fec000383ffff */
.L_x_10245:
[----:B------:R-:W2:Y:S04]  /*10100*/  LDL.LU R11, [R1+0x30] ;  /* 0x00003000010b7983 */ /* 0x000ea80000300800 */
[----:B------:R0:W5:Y:S01]  /*10110*/  LDL R9, [R1+0x1c] ;  /* 0x00001c0001097983 */ /* 0x0001620000100800 */
[----:B------:R-:W-:Y:S02]  /*10120*/  IMAD.MOV.U32 R13, RZ, RZ, R0 ;  /* 0x000000ffff0d7224 */ /* 0x000fe400078e0000 */
[----:B------:R-:W-:Y:S02]  /*10130*/  IMAD.MOV.U32 R12, RZ, RZ, RZ ;  /* 0x000000ffff0c7224 */ /* 0x000fe400078e00ff */
[----:B------:R-:W-:Y:S02]  /*10140*/  IMAD.MOV.U32 R15, RZ, RZ, -0x1 ;  /* 0xffffffffff0f7424 */ /* 0x000fe400078e00ff */
[----:B------:R-:W-:-:S02]  /*10150*/  IMAD R25, R25, 0xc0, R21 ;  /* 0x000000c019197824 */ /* 0x000fc400078e0215 */
[----:B--2---:R-:W-:Y:S02]  /*10160*/  IMAD R2, R11, R10, RZ ;  /* 0x0000000a0b027224 */ /* 0x004fe400078e02ff */
[----:B0-----:R-:W-:-:S07]  /*10170*/  IMAD.MOV.U32 R11, RZ, RZ, 0x1c1f ;  /* 0x00001c1fff0b7424 */ /* 0x001fce00078e00ff */
[----:B-----5:R-:W-:Y:S05]  /*10180*/  WARPSYNC.COLLECTIVE R15, `(.L_x_10312) ;  /* 0x000000000f087348 */ /* 0x020fea0003c00000 */
[----:B------:R0:W1:Y:S02]  /*10190*/  SHFL.IDX P6, R14, R13, R12, R11 ;  /* 0x0000000c0d0e7389 */ /* 0x00006400000c000b */
[----:B01---5:R-:W-:Y:S01]  /*101a0*/  ENDCOLLECTIVE ;  /* 0x000000000000791b */ /* 0x023fe20003800000 */
.L_x_10312:
[----:B------:R-:W-:Y:S02]  /*101b0*/  IMAD.MOV.U32 R13, RZ, RZ, R4 ;  /* 0x000000ffff0d7224 */ /* 0x000fe400078e0004 */
[----:B------:R-:W-:-:S07]  /*101c0*/  IMAD.MOV.U32 R6, RZ, RZ, R14 ;  /* 0x000000ffff067224 */ /* 0x000fce00078e000e */
[----:B------:R-:W-:Y:S05]  /*101d0*/  WARPSYNC.COLLECTIVE R15, `(.L_x_10313) ;  /* 0x000000000f087348 */ /* 0x000fea0003c00000 */
[----:B------:R0:W1:Y:S02]  /*101e0*/  SHFL.IDX P6, R14, R13, R12, R11 ;  /* 0x0000000c0d0e7389 */ /* 0x00006400000c000b */
[----:B01----:R-:W-:Y:S01]  /*101f0*/  ENDCOLLECTIVE ;  /* 0x000000000000791b */ /* 0x003fe20003800000 */
.L_x_10313:
[----:B------:R-:W-:Y:S01]  /*10200*/  ISETP.GE.AND P2, PT, R25, R2, PT ;  /* 0x000000021900720c */ /* 0x000fe20003f46270 */
[----:B------:R-:W-:Y:S02]  /*10210*/  IMAD.MOV.U32 R13, RZ, RZ, R0 ;  /* 0x000000ffff0d7224 */ /* 0x000fe400078e0000 */
[----:B------:R-:W-:Y:S02]  /*10220*/  IMAD.MOV.U32 R12, RZ, RZ, 0x1 ;  /* 0x00000001ff0c7424 */ /* 0x000fe400078e00ff */
[----:B------:R-:W-:-:S08]  /*10230*/  IMAD.MOV.U32 R5, RZ, RZ, R14 ;  /* 0x000000ffff057224 */ /* 0x000fd000078e000e */
[----:B------:R-:W-:Y:S05]  /*10240*/  WARPSYNC.COLLECTIVE R15, `(.L_x_10314) ;  /* 0x000000000f087348 */ /* 0x000fea0003c00000 */
[----:B------:R0:W1:Y:S02]  /*10250*/  SHFL.IDX P6, R14, R13, R12, R11 ;  /* 0x0000000c0d0e7389 */ /* 0x00006400000c000b */
[----:B01----:R-:W-:Y:S01]  /*10260*/  ENDCOLLECTIVE ;  /* 0x000000000000791b */ /* 0x003fe20003800000 */
.L_x_10314:
[----:B------:R-:W-:-:S04]  /*10270*/  @!P2 LEA R5, P4, R20, R5, 0x1 ;  /* 0x000000051405a211 */ /* 0x000fc800078808ff */
[----:B------:R-:W-:-:S05]  /*10280*/  @!P2 IADD3.X R6, RZ, R6, RZ, P4, !PT ;  /* 0x00000006ff06a210 */ /* 0x000fca00027fe4ff */
[----:B------:R-:W-:Y:S02]  /*10290*/  @!P2 IMAD.MOV.U32 R7, RZ, RZ, R6 ;  /* 0x000000ffff07a224 */ /* 0x000fe400078e0006 */
[----:B------:R-:W-:Y:S02]  /*102a0*/  @!P2 IMAD.MOV.U32 R6, RZ, RZ, R5 ;  /* 0x000000ffff06a224 */ /* 0x000fe400078e0005 */
[----:B------:R-:W-:-:S03]  /*102b0*/  IMAD.MOV.U32 R13, RZ, RZ, R4 ;  /* 0x000000ffff0d7224 */ /* 0x000fc600078e0004 */
[----:B------:R-:W-:Y:S01]  /*102c0*/  @!PT LDS RZ, [RZ] ;  /* 0x00000000fffff984 */ /* 0x000fe20000000800 */
[----:B------:R-:W-:Y:S01]  /*102d0*/  @!PT LDS RZ, [RZ] ;  /* 0x00000000fffff984 */ /* 0x000fe20000000800 */
[----:B------:R-:W-:Y:S01]  /*102e0*/  @!PT LDS RZ, [RZ] ;  /* 0x00000000fffff984 */ /* 0x000fe20000000800 */
[----:B------:R-:W-:Y:S04]  /*102f0*/  @!P2 LDGSTS.E.BYPASS.LTC128B.128 [R9+0xc400], desc[UR36][R6.64], !P3 ;  /* 0x0c4000000609afae */ /* 0x000fe8000d901d64 */
[----:B------:R-:W-:Y:S04]  /*10300*/  @!P2 LDGSTS.E.BYPASS.LTC128B.128 [R9+0xf400], desc[UR36][R6.64+0x40], !P0 ;  /* 0x0f4000400609afae */ /* 0x000fe8000c101d64 */
[----:B------:R0:W-:Y:S02]  /*10310*/  @!P2 LDGSTS.E.BYPASS.LTC128B.128 [R9+0x12400], desc[UR36][R6.64+0x80], !P1 ;  /* 0x124000800609afae */ /* 0x0001e4000c901d64 */
[----:B0-----:R-:W-:-:S07]  /*10320*/  IMAD.MOV.U32 R7, RZ, RZ, R14 ;  /* 0x000000ffff077224 */ /* 0x001fce00078e000e */
[----:B------:R-:W-:Y:S05]  /*10330*/  WARPSYNC.COLLECTIVE R15, `(.L_x_10315) ;  /* 0x000000000f087348 */ /* 0x000fea0003c00000 */
[----:B------:R0:W1:Y:S02]  /*10340*/  SHFL.IDX P6, R14, R13, R12, R11 ;  /* 0x0000000c0d0e7389 */ /* 0x00006400000c000b */
[----:B01----:R-:W-:Y:S01]  /*10350*/  ENDCOLLECTIVE ;  /* 0x000000000000791b */ /* 0x003fe20003800000 */
.L_x_10315:
[----:B------:R-:W-:-:S05]  /*10360*/  VIADD R5, R25, 0x20 ;  /* 0x0000002019057836 */ /* 0x000fca0000000000 */
[----:B------:R-:W-:Y:S01]  /*10370*/  ISETP.GE.AND P2, PT, R5, R2, PT ;  /* 0x000000020500720c */ /* 0x000fe20003f46270 */
[----:B------:R-:W-:Y:S02]  /*10380*/  IMAD.MOV.U32 R13, RZ, RZ, R0 ;  /* 0x000000ffff0d7224 */ /* 0x000fe400078e0000 */
[----:B------:R-:W-:Y:S01]  /*10390*/  IMAD.MOV.U32 R12, RZ, RZ, 0x2 ;  /* 0x00000002ff0c7424 */ /* 0x000fe200078e00ff */
[----:B------:R-:W-:-:S09]  /*103a0*/  MOV R5, R14 ;  /* 0x0000000e00057202 */ /* 0x000fd20000000f00 */
[----:B------:R-:W-:Y:S05]  /*103b0*/  WARPSYNC.COLLECTIVE R15, `(.L_x_10316) ;  /* 0x000000000f087348 */ /* 0x000fea0003c00000 */
[----:B------:R0:W1:Y:S02]  /*103c0*/  SHFL.IDX P6, R14, R13, R12, R11 ;  /* 0x0000000c0d0e7389 */ /* 0x00006400000c000b */
[----:B01----:R-:W-:Y:S01]  /*103d0*/  ENDCOLLECTIVE ;  /* 0x000000000000791b */ /* 0x003fe20003800000 */
.L_x_10316:
[----:B------:R-:W-:-:S05]  /*103e0*/  @!P2 LEA R5, P4, R20, R5, 0x1 ;  /* 0x000000051405a211 */ /* 0x000fca00078808ff */
[----:B------:R-:W-:Y:S02]  /*103f0*/  @!P2 IMAD.X R7, RZ, RZ, R7, P4 ;  /* 0x000000ffff07a224 */ /* 0x000fe400020e0607 */
        /* <DEDUP_REMOVED lines=12> */
.L_x_10317:
        /* <DEDUP_REMOVED lines=8> */
.L_x_10318:
[----:B------:R-:W-:Y:S01]  /*10540*/  @!P2 LEA R5, P4, R20, R5, 0x1 ;  /* 0x000000051405a211 */ /* 0x000fe200078808ff */
[----:B------:R-:W-:Y:S02]  /*10550*/  IMAD.MOV.U32 R13, RZ, RZ, R4 ;  /* 0x000000ffff0d7224 */ /* 0x000fe400078e0004 */
[----:B------:R-:W-:-:S10]  /*10560*/  IMAD.MOV.U32 R0, RZ, RZ, R14 ;  /* 0x000000ffff007224 */ /* 0x000fd400078e000e */
[----:B------:R-:W-:Y:S05]  /*10570*/  WARPSYNC.COLLECTIVE R15, `(.L_x_10319) ;  /* 0x000000000f087348 */ /* 0x000fea0003c00000 */
[----:B------:R0:W1:Y:S02]  /*10580*/  SHFL.IDX P6, R14, R13, R12, R11 ;  /* 0x0000000c0d0e7389 */ /* 0x00006400000c000b */
[----:B01----:R-:W-:Y:S01]  /*10590*/  ENDCOLLECTIVE ;  /* 0x000000000000791b */ /* 0x003fe20003800000 */
.L_x_10319:
[----:B------:R-:W-:Y:S02]  /*105a0*/  @!P2 IMAD.X R7, RZ, RZ, R7, P4 ;  /* 0x000000ffff07a224 */ /* 0x000fe400020e0607 */
[----:B------:R-:W-:Y:S01]  /*105b0*/  @!P2 IMAD.MOV.U32 R6, RZ, RZ, R5 ;  /* 0x000000ffff06a224 */ /* 0x000fe200078e0005 */
[----:B------:R-:W-:-:S04]  /*105c0*/  IADD3 R5, R25, 0x60, RZ ;  /* 0x0000006019057810 */ /* 0x000fc80007ffe0ff */
[----:B------:R-:W-:Y:S01]  /*105d0*/  @!PT LDS RZ, [RZ] ;  /* 0x00000000fffff984 */ /* 0x000fe20000000800 */
[----:B------:R-:W-:Y:S01]  /*105e0*/  @!PT LDS RZ, [RZ] ;  /* 0x00000000fffff984 */ /* 0x000fe20000000800 */
[----:B------:R-:W-:Y:S01]  /*105f0*/  @!PT LDS RZ, [RZ] ;  /* 0x00000000fffff984 */ /* 0x000fe20000000800 */
[----:B------:R0:W-:Y:S04]  /*10600*/  @!P2 LDGSTS.E.BYPASS.LTC128B.128 [R9+0xd400], desc[UR36][R6.64], !P3 ;  /* 0x0d4000000609afae */ /* 0x0001e8000d901d64 */
[----:B------:R0:W-:Y:S04]  /*10610*/  @!P2 LDGSTS.E.BYPASS.LTC128B.128 [R9+0x10400], desc[UR36][R6.64+0x40], !P0 ;  /* 0x104000400609afae */ /* 0x0001e8000c101d64 */
[----:B------:R0:W-:Y:S01]  /*10620*/  @!P2 LDGSTS.E.BYPASS.LTC128B.128 [R9+0x13400], desc[UR36][R6.64+0x80], !P1 ;  /* 0x134000800609afae */ /* 0x0001e2000c901d64 */
[----:B------:R-:W-:Y:S01]  /*10630*/  ISETP.GE.AND P2, PT, R5, R2, PT ;  /* 0x000000020500720c */ /* 0x000fe20003f46270 */
[----:B------:R-:W-:-:S02]  /*10640*/  IMAD.MOV.U32 R13, RZ, RZ, R3 ;  /* 0x000000ffff0d7224 */ /* 0x000fc400078e0003 */
[----:B------:R-:W-:Y:S02]  /*10650*/  IMAD.MOV.U32 R12, RZ, RZ, RZ ;  /* 0x000000ffff0c7224 */ /* 0x000fe400078e00ff */
[----:B------:R-:W-:-:S08]  /*10660*/  IMAD.MOV.U32 R4, RZ, RZ, R14 ;  /* 0x000000ffff047224 */ /* 0x000fd000078e000e */
[----:B0-----:R-:W-:Y:S05]  /*10670*/  WARPSYNC.COLLECTIVE R15, `(.L_x_10320) ;  /* 0x000000000f087348 */ /* 0x001fea0003c00000 */
[----:B------:R1:W2:Y:S02]  /*10680*/  SHFL.IDX P6, R14, R13, R12, R11 ;  /* 0x0000000c0d0e7389 */ /* 0x0002a400000c000b */
[----:B012---:R-:W-:Y:S01]  /*10690*/  ENDCOLLECTIVE ;  /* 0x000000000000791b */ /* 0x007fe20003800000 */
.L_x_10320:
[----:B------:R-:W-:-:S05]  /*106a0*/  @!P2 LEA R4, P4, R20, R4, 0x1 ;  /* 0x000000041404a211 */ /* 0x000fca00078808ff */
[----:B------:R-:W-:-:S04]  /*106b0*/  @!P2 IMAD.X R0, RZ, RZ, R0, P4 ;  /* 0x000000ffff00a224 */ /* 0x000fc800020e0600 */
[----:B------:R-:W-:Y:S02]  /*106c0*/  @!P2 IMAD.MOV.U32 R5, RZ, RZ, R0 ;  /* 0x000000ffff05a224 */ /* 0x000fe400078e0000 */
[----:B------:R-:W-:Y:S02]  /*106d0*/  VIADD R0, R25, 0x80 ;  /* 0x0000008019007836 */ /* 0x000fe40000000000 */
[----:B------:R-:W-:Y:S01]  /*106e0*/  IMAD.MOV.U32 R13, RZ, RZ, R8 ;  /* 0x000000ffff0d7224 */ /* 0x000fe200078e0008 */
[----:B------:R-:W-:Y:S01]  /*106f0*/  @!PT LDS RZ, [RZ] ;  /* 0x00000000fffff984 */ /* 0x000fe20000000800 */
[----:B------:R-:W-:Y:S01]  /*10700*/  @!PT LDS RZ, [RZ] ;  /* 0x00000000fffff984 */ /* 0x000fe20000000800 */
[----:B------:R-:W-:Y:S01]  /*10710*/  @!PT LDS RZ, [RZ] ;  /* 0x00000000fffff984 */ /* 0x000fe20000000800 */
[----:B------:R0:W-:Y:S04]  /*10720*/  @!P2 LDGSTS.E.BYPASS.LTC128B.128 [R9+0xdc00], desc[UR36][R4.64], !P3 ;  /* 0x0dc000000409afae */ /* 0x0001e8000d901d64 */
[----:B------:R0:W-:Y:S04]  /*10730*/  @!P2 LDGSTS.E.BYPASS.LTC128B.128 [R9+0x10c00], desc[UR36][R4.64+0x40], !P0 ;  /* 0x10c000400409afae */ /* 0x0001e8000c101d64 */
[----:B------:R0:W-:Y:S01]  /*10740*/  @!P2 LDGSTS.E.BYPASS.LTC128B.128 [R9+0x13c00], desc[UR36][R4.64+0x80], !P1 ;  /* 0x13c000800409afae */ /* 0x0001e2000c901d64 */
[----:B------:R-:W-:Y:S01]  /*10750*/  ISETP.GE.AND P2, PT, R0, R2, PT ;  /* 0x000000020000720c */ /* 0x000fe20003f46270 */
[----:B------:R-:W-:-:S12]  /*10760*/  IMAD.MOV.U32 R0, RZ, RZ, R14 ;  /* 0x000000ffff007224 */ /* 0x000fd800078e000e */
[----:B0-----:R-:W-:Y:S05]  /*10770*/  WARPSYNC.COLLECTIVE R15, `(.L_x_10321) ;  /* 0x000000000f087348 */ /* 0x001fea0003c00000 */
[----:B------:R1:W2:Y:S02]  /*10780*/  SHFL.IDX P6, R14, R13, R12, R11 ;  /* 0x0000000c0d0e7389 */ /* 0x0002a400000c000b */
[----:B012---:R-:W-:Y:S01]  /*10790*/  ENDCOLLECTIVE ;  /* 0x000000000000791b */ /* 0x007fe20003800000 */
.L_x_10321:
[----:B------:R-:W-:Y:S02]  /*107a0*/  IMAD.MOV.U32 R13, RZ, RZ, R3 ;  /* 0x000000ffff0d7224 */ /* 0x000fe400078e0003 */
[----:B------:R-:W-:Y:S01]  /*107b0*/  IMAD.MOV.U32 R12, RZ, RZ, 0x1 ;  /* 0x00000001ff0c7424 */ /* 0x000fe200078e00ff */
[----:B------:R-:W-:-:S07]  /*107c0*/  MOV R4, R14 ;  /* 0x0000000e00047202 */ /* 0x000fce0000000f00 */
[----:B------:R-:W-:Y:S05]  /*107d0*/  WARPSYNC.COLLECTIVE R15, `(.L_x_10322) ;  /* 0x000000000f087348 */ /* 0x000fea0003c00000 */
[----:B------:R0:W1:Y:S02]  /*107e0*/  SHFL.IDX P6, R14, R13, R12, R11 ;  /* 0x0000000c0d0e7389 */ /* 0x00006400000c000b */
[----:B01----:R-:W-:Y:S01]  /*107f0*/  ENDCOLLECTIVE ;  /* 0x000000000000791b */ /* 0x003fe20003800000 */
.L_x_10322:
[----:B------:R-:W-:-:S05]  /*10800*/  @!P2 LEA R4, P4, R20, R4, 0x1 ;  /* 0x000000041404a211 */ /* 0x000fca00078808ff */
[----:B------:R-:W-:-:S04]  /*10810*/  @!P2 IMAD.X R0, RZ, RZ, R0, P4 ;  /* 0x000000ffff00a224 */ /* 0x000fc800020e0600 */
        /* <DEDUP_REMOVED lines=12> */
.L_x_10323:
[----:B------:R-:W-:Y:S01]  /*108e0*/  IMAD.MOV.U32 R8, RZ, RZ, R14 ;  /* 0x000000ffff087224 */ /* 0x000fe200078e000e */
[----:B------:R-:W-:Y:S06]  /*108f0*/  BRA `(.L_x_10324) ;  /* 0xffffffc400a07947 */ /* 0x000fec000383ffff */
.L_x_10248:
[----:B-1----:R1:W2:Y:S02]  /*10900*/  SYNCS.PHASECHK.TRANS64.TRYWAIT P0, [R17+URZ+0x2d820], R0 ;  /* 0x02d82000110075a7 */ /* 0x0022a4000800017f */
[----:B--2---:R-:W-:Y:S05]  /*10910*/  @!P0 NANOSLEEP.SYNCS 0x989680 ;  /* 0x009896800000895d */ /* 0x004fea0003900000 */
[----:B------:R-:W2:Y:S02]  /*10920*/  @!P0 SYNCS.PHASECHK.TRANS64 P0, [R17+URZ+0x2d820], R0 ;  /* 0x02d82000110085a7 */ /* 0x000ea4000800007f */
[----:B--2---:R-:W-:Y:S05]  /*10930*/  @!P0 BRA `(.L_x_10248) ;  /* 0xfffffffc00f08947 */ /* 0x004fea000383ffff */
[----:B------:R-:W-:Y:S05]  /*10940*/  BRA `(.L_x_10325) ;  /* 0xffffffc800087947 */ /* 0x000fea000383ffff */
.L_x_10253:
[----:B0-----:R0:W1:Y:S02]  /*10950*/  SYNCS.PHASECHK.TRANS64.TRYWAIT P0, [R5+URZ+0x2d840], R0 ;  /* 0x02d84000050075a7 */ /* 0x001064000800017f */
[----:B-1----:R-:W-:Y:S05]  /*10960*/  @!P0 NANOSLEEP.SYNCS 0x989680 ;  /* 0x009896800000895d */ /* 0x002fea0003900000 */
[----:B------:R-:W1:Y:S02]  /*10970*/  @!P0 SYNCS.PHASECHK.TRANS64 P0, [R5+URZ+0x2d840], R0 ;  /* 0x02d84000050085a7 */ /* 0x000e64000800007f */
[----:B-1----:R-:W-:Y:S05]  /*10980*/  @!P0 BRA `(.L_x_10253) ;  /* 0xfffffffc00f08947 */ /* 0x002fea000383ffff */
[----:B------:R-:W-:Y:S05]  /*10990*/  BRA `(.L_x_10326) ;  /* 0xffffffc800fc7947 */ /* 0x000fea000383ffff */
.L_x_10254:
        /* <DEDUP_REMOVED lines=8> */
.L_x_10328:
[----:B------:R-:W-:Y:S05]  /*10a20*/  BSYNC B1 ;  /* 0x0000000000017941 */ /* 0x000fea0003800000 */
.L_x_10327:
[----:B------:R-:W0:Y:S01]  /*10a30*/  S2R R25, SR_TID.X ;  /* 0x0000000000197919 */ /* 0x000e220000002100 */
        /* <DEDUP_REMOVED lines=8> */
[----:B------:R-:W-:-:S12]  /*10ac0*/  IMAD R4, R4, 0x2, R17 ;  /* 0x0000000204047824 */ /* 0x000fd800078e0211 */
[----:B0-----:R-:W-:Y:S05]  /*10ad0*/  WARPSYNC.COLLECTIVE R15, `(.L_x_10329) ;  /* 0x000000000f087348 */ /* 0x001fea0003c00000 */
[----:B------:R1:W2:Y:S02]  /*10ae0*/  SHFL.IDX P6, R14, R13, R12, R11 ;  /* 0x0000000c0d0e7389 */ /* 0x0002a400000c000b */
[----:B012---:R-:W-:Y:S01]  /*10af0*/  ENDCOLLECTIVE ;  /* 0x000000000000791b */ /* 0x007fe20003800000 */
.L_x_10329:
[----:B------:R-:W-:Y:S02]  /*10b00*/  IMAD.MOV.U32 R13, RZ, RZ, R8 ;  /* 0x000000ffff0d7224 */ /* 0x000fe400078e0008 */
[----:B------:R-:W-:Y:S01]  /*10b10*/  IMAD.MOV.U32 R12, RZ, RZ, 0x1 ;  /* 0x00000001ff0c7424 */ /* 0x000fe200078e00ff */
[----:B------:R-:W-:Y:S01]  /*10b20*/  SHF.L.U32 R25, R25, 0x3, RZ ;  /* 0x0000000319197819 */ /* 0x000fe200000006ff */
[----:B------:R-:W-:-:S03]  /*10b30*/  IMAD.MOV.U32 R2, RZ, RZ, R14 ;  /* 0x000000ffff027224 */ /* 0x000fc600078e000e */
[----:B------:R-:W-:-:S07]  /*10b40*/  LOP3.LUT R25, R25, 0x18, RZ, 0xc0, !PT ;  /* 0x0000001819197812 */ /* 0x000fce00078ec0ff */
[----:B------:R-:W-:Y:S05]  /*10b50*/  WARPSYNC.COLLECTIVE R15, `(.L_x_10330) ;  /* 0x000000000f087348 */ /* 0x000fea0003c00000 */
[----:B------:R0:W1:Y:S02]  /*10b60*/  SHFL.IDX P6, R14, R13, R12, R11 ;  /* 0x0000000c0d0e7389 */ /* 0x00006400000c000b */
[----:B01----:R-:W-:Y:S01]  /*10b70*/  ENDCOLLECTIVE ;  /* 0x000000000000791b */ /* 0x003fe20003800000 */
.L_x_10330:
[----:B------:R-:W-:-:S05]  /*10b80*/  IMAD.SHL.U32 R0, R25, 0x2, RZ ;  /* 0x0000000219007824 */ /* 0x000fca00078e00ff */
        /* <DEDUP_REMOVED lines=9> */
[----:B0-----:R-:W-:-:S07]  /*10c20*/  MOV R3, R14 ;  /* 0x0000000e00037202 */ /* 0x001fce0000000f00 */
[----:B------:R-:W-:Y:S05]  /*10c30*/  WARPSYNC.COLLECTIVE R15, `(.L_x_10331) ;  /* 0x000000000f087348 */ /* 0x000fea0003c00000 */
[----:B------:R0:W1:Y:S02]  /*10c40*/  SHFL.IDX P6, R14, R13, R12, R11 ;  /* 0x0000000c0d0e7389 */ /* 0x00006400000c000b */
[----:B01----:R-:W-:Y:S01]  /*10c50*/  ENDCOLLECTIVE ;  /* 0x000000000000791b */ /* 0x003fe20003800000 */
.L_x_10331:
[----:B------:R-:W-:Y:S02]  /*10c60*/  IMAD.MOV.U32 R13, RZ, RZ, R8 ;  /* 0x000000ffff0d7224 */ /* 0x000fe400078e0008 */
[----:B------:R-:W-:Y:S02]  /*10c70*/  IMAD.MOV.U32 R12, RZ, RZ, 0x2 ;  /* 0x00000002ff0c7424 */ /* 0x000fe400078e00ff */
[----:B------:R-:W-:-:S07]  /*10c80*/  IMAD.MOV.U32 R2, RZ, RZ, R14 ;  /* 0x000000ffff027224 */ /* 0x000fce00078e000e */
[----:B------:R-:W-:Y:S05]  /*10c90*/  WARPSYNC.COLLECTIVE R15, `(.L_x_10332) ;  /* 0x000000000f087348 */ /* 0x000fea0003c00000 */
[----:B------:R0:W1:Y:S02]  /*10ca0*/  SHFL.IDX P6, R14, R13, R12, R11 ;  /* 0x0000000c0d0e7389 */ /* 0x00006400000c000b */
[----:B01----:R-:W-:Y:S01]  /*10cb0*/  ENDCOLLECTIVE ;  /* 0x000000000000791b */ /* 0x003fe20003800000 */
.L_x_10332:
        /* <DEDUP_REMOVED lines=13> */
.L_x_10333:
[----:B------:R-:W-:Y:S02]  /*10d90*/  IMAD.MOV.U32 R13, RZ, RZ, R8 ;  /* 0x000000ffff0d7224 */ /* 0x000fe400078e0008 */
[----:B------:R-:W-:Y:S01]  /*10da0*/  IMAD.MOV.U32 R12, RZ, RZ, 0x3 ;  /* 0x00000003ff0c7424 */ /* 0x000fe200078e00ff */
[----:B------:R-:W-:-:S07]  /*10db0*/  MOV R2, R14 ;  /* 0x0000000e00027202 */ /* 0x000fce0000000f00 */
[----:B------:R-:W-:Y:S05]  /*10dc0*/  WARPSYNC.COLLECTIVE R15, `(.L_x_10334) ;  /* 0x000000000f087348 */ /* 0x000fea0003c00000 */
[----:B------:R0:W1:Y:S02]  /*10dd0*/  SHFL.IDX P6, R14, R13, R12, R11 ;  /* 0x0000000c0d0e7389 */ /* 0x00006400000c000b */
[----:B01----:R-:W-:Y:S01]  /*10de0*/  ENDCOLLECTIVE ;  /* 0x000000000000791b */ /* 0x003fe20003800000 */
.L_x_10334:
        /* <DEDUP_REMOVED lines=14> */
.L_x_10335:
[----:B------:R-:W-:Y:S01]  /*10ed0*/  IMAD.MOV.U32 R2, RZ, RZ, R14 ;  /* 0x000000ffff027224 */ /* 0x000fe200078e000e */
[----:B------:R-:W-:Y:S06]  /*10ee0*/  BRA `(.L_x_10336) ;  /* 0xffffffc800907947 */ /* 0x000fec000383ffff */
.L_x_10259:
[----:B-1----:R1:W2:Y:S02]  /*10ef0*/  SYNCS.PHASECHK.TRANS64.TRYWAIT P0, [R5+URZ+0x2d860], R2 ;  /* 0x02d86002050075a7 */ /* 0x0022a4000800017f */
[----:B--2---:R-:W-:Y:S05]  /*10f00*/  @!P0 NANOSLEEP.SYNCS 0x989680 ;  /* 0x009896800000895d */ /* 0x004fea0003900000 */
[----:B------:R-:W2:Y:S02]  /*10f10*/  @!P0 SYNCS.PHASECHK.TRANS64 P0, [R5+URZ+0x2d860], R2 ;  /* 0x02d86002050085a7 */ /* 0x000ea4000800007f */
[----:B--2---:R-:W-:Y:S05]  /*10f20*/  @!P0 BRA `(.L_x_10259) ;  /* 0xfffffffc00f08947 */ /* 0x004fea000383ffff */
[----:B------:R-:W-:Y:S05]  /*10f30*/  BRA `(.L_x_10337) ;  /* 0xffffffc800f47947 */ /* 0x000fea000383ffff */
.L_x_10260:
[----:B------:R-:W-:Y:S01]  /*10f40*/  BSSY B1, `(.L_x_10338) ;  /* 0x0000008000017945 */ /* 0x000fe20003800000 */
[----:B------:R-:W-:Y:S01]  /*10f50*/  IMAD.MOV.U32 R13, RZ, RZ, R19 ;  /* 0x000000ffff0d7224 */ /* 0x000fe200078e0013 */
[----:B------:R-:W-:Y:S01]  /*10f60*/  MOV R12, RZ ;  /* 0x000000ff000c7202 */ /* 0x000fe20000000f00 */
[----:B------:R-:W-:Y:S02]  /*10f70*/  IMAD.MOV.U32 R11, RZ, RZ, 0x1c1f ;  /* 0x00001c1fff0b7424 */ /* 0x000fe400078e00ff */
[----:B------:R-:W-:-:S07]  /*10f80*/  IMAD.MOV.U32 R15, RZ, RZ, -0x1 ;  /* 0xffffffffff0f7424 */ /* 0x000fce00078e00ff */
[----:B-1----:R-:W-:Y:S05]  /*10f90*/  WARPSYNC.COLLECTIVE R15, `(.L_x_10339) ;  /* 0x000000000f087348 */ /* 0x002fea0003c00000 */
[----:B------:R0:W2:Y:S02]  /*10fa0*/  SHFL.IDX P6, R14, R13, R12, R11 ;  /* 0x0000000c0d0e7389 */ /* 0x0000a400000c000b */
[----:B012---:R-:W-:Y:S01]  /*10fb0*/  ENDCOLLECTIVE ;  /* 0x000000000000791b */ /* 0x007fe20003800000 */
.L_x_10339:
[----:B------:R-:W-:Y:S05]  /*10fc0*/  BSYNC B1 ;  /* 0x0000000000017941 */ /* 0x000fea0003800000 */
.L_x_10338:
        /* <DEDUP_REMOVED lines=9> */
.L_x_10340:
[----:B------:R-:W-:Y:S02]  /*11060*/  IMAD.MOV.U32 R13, RZ, RZ, R19 ;  /* 0x000000ffff0d7224 */ /* 0x000fe400078e0013 */
[----:B------:R-:W-:Y:S01]  /*11070*/  IMAD.MOV.U32 R12, RZ, RZ, 0x1 ;  /* 0x00000001ff0c7424 */ /* 0x000fe200078e00ff */
[----:B------:R-:W-:-:S07]  /*11080*/  MOV R2, R14 ;  /* 0x0000000e00027202 */ /* 0x000fce0000000f00 */
[----:B------:R-:W-:Y:S05]  /*11090*/  WARPSYNC.COLLECTIVE R15, `(.L_x_10341) ;  /* 0x000000000f087348 */ /* 0x000fea0003c00000 */
[----:B------:R0:W1:Y:S02]  /*110a0*/  SHFL.IDX P6, R14, R13, R12, R11 ;  /* 0x0000000c0d0e7389 */ /* 0x00006400000c000b */
[----:B01----:R-:W-:Y:S01]  /*110b0*/  ENDCOLLECTIVE ;  /* 0x000000000000791b */ /* 0x003fe20003800000 */
.L_x_10341:
        /* <DEDUP_REMOVED lines=16> */
.L_x_10342:
[----:B------:R-:W-:Y:S02]  /*111c0*/  IMAD.MOV.U32 R13, RZ, RZ, R19 ;  /* 0x000000ffff0d7224 */ /* 0x000fe400078e0013 */
[----:B------:R-:W-:Y:S01]  /*111d0*/  IMAD.MOV.U32 R12, RZ, RZ, 0x2 ;  /* 0x00000002ff0c7424 */ /* 0x000fe200078e00ff */
[----:B------:R-:W-:-:S07]  /*111e0*/  MOV R2, R14 ;  /* 0x0000000e00027202 */ /* 0x000fce0000000f00 */
[----:B------:R-:W-:Y:S05]  /*111f0*/  WARPSYNC.COLLECTIVE R15, `(.L_x_10343) ;  /* 0x000000000f087348 */ /* 0x000fea0003c00000 */
[----:B------:R0:W1:Y:S02]  /*11200*/  SHFL.IDX P6, R14, R13, R12, R11 ;  /* 0x0000000c0d0e7389 */ /* 0x00006400000c000b */
[----:B01----:R-:W-:Y:S01]  /*11210*/  ENDCOLLECTIVE ;  /* 0x000000000000791b */ /* 0x003fe20003800000 */
.L_x_10343:
        /* <DEDUP_REMOVED lines=16> */
.L_x_10344:
[----:B------:R-:W-:Y:S02]  /*11320*/  IMAD.MOV.U32 R13, RZ, RZ, R19 ;  /* 0x000000ffff0d7224 */ /* 0x000fe400078e0013 */
[----:B------:R-:W-:Y:S02]  /*11330*/  IMAD.MOV.U32 R12, RZ, RZ, 0x3 ;  /* 0x00000003ff0c7424 */ /* 0x000fe400078e00ff */
[----:B------:R-:W-:-:S07]  /*11340*/  IMAD.MOV.U32 R2, RZ, RZ, R14 ;  /* 0x000000ffff027224 */ /* 0x000fce00078e000e */
[----:B------:R-:W-:Y:S05]  /*11350*/  WARPSYNC.COLLECTIVE R15, `(.L_x_10345) ;  /* 0x000000000f087348 */ /* 0x000fea0003c00000 */
[----:B------:R0:W1:Y:S02]  /*11360*/  SHFL.IDX P6, R14, R13, R12, R11 ;  /* 0x0000000c0d0e7389 */ /* 0x00006400000c000b */
[----:B01----:R-:W-:Y:S01]  /*11370*/  ENDCOLLECTIVE ;  /* 0x000000000000791b */ /* 0x003fe20003800000 */
.L_x_10345:
        /* <DEDUP_REMOVED lines=13> */
.L_x_10346:
        /* <DEDUP_REMOVED lines=8> */
.L_x_10268:
[----:B-1----:R1:W2:Y:S02]  /*114d0*/  SYNCS.PHASECHK.TRANS64.TRYWAIT P0, [R0+URZ+0x2d860], R3 ;  /* 0x02d86003000075a7 */ /* 0x0022a4000800017f */
[----:B--2---:R-:W-:Y:S05]  /*114e0*/  @!P0 NANOSLEEP.SYNCS 0x989680 ;  /* 0x009896800000895d */ /* 0x004fea0003900000 */
[----:B------:R-:W2:Y:S02]  /*114f0*/  @!P0 SYNCS.PHASECHK.TRANS64 P0, [R0+URZ+0x2d860], R3 ;  /* 0x02d86003000085a7 */ /* 0x000ea4000800007f */
[----:B--2---:R-:W-:Y:S05]  /*11500*/  @!P0 BRA `(.L_x_10268) ;  /* 0xfffffffc00f08947 */ /* 0x004fea000383ffff */
[----:B------:R-:W-:Y:S05]  /*11510*/  BRA `(.L_x_10348) ;  /* 0xffffffcc00807947 */ /* 0x000fea000383ffff */
.L_x_10269:
        /* <DEDUP_REMOVED lines=8> */
.L_x_10350:
[----:B------:R-:W-:Y:S05]  /*115a0*/  BSYNC B0 ;  /* 0x0000000000007941 */ /* 0x000fea0003800000 */
.L_x_10349:
[----:B------:R-:W0:Y:S01]  /*115b0*/  S2R R2, SR_TID.X ;  /* 0x0000000000027919 */ /* 0x000e220000002100 */
[----:B------:R-:W-:Y:S01]  /*115c0*/  IMAD.MOV.U32 R13, RZ, RZ, R18 ;  /* 0x000000ffff0d7224 */ /* 0x000fe200078e0012 */
[----:B------:R-:W-:Y:S01]  /*115d0*/  MOV R15, 0xffffffff ;  /* 0xffffffff000f7802 */ /* 0x000fe20000000f00 */
[----:B------:R-:W-:Y:S02]  /*115e0*/  IMAD.MOV.U32 R12, RZ, RZ, RZ ;  /* 0x000000ffff0c7224 */ /* 0x000fe400078e00ff */
[----:B------:R-:W-:Y:S02]  /*115f0*/  IMAD.MOV.U32 R11, RZ, RZ, 0x1c1f ;  /* 0x00001c1fff0b7424 */ /* 0x000fe400078e00ff */
[----:B------:R-:W-:Y:S02]  /*11600*/  IMAD.MOV.U32 R3, RZ, RZ, R14 ;  /* 0x000000ffff037224 */ /* 0x000fe400078e000e */
[----:B------:R-:W-:-:S07]  /*11610*/  IMAD R4, R4, 0x2, R17 ;  /* 0x0000000204047824 */ /* 0x000fce00078e0211 */
[----:B0-----:R-:W-:Y:S05]  /*11620*/  WARPSYNC.COLLECTIVE R15, `(.L_x_10351) ;  /* 0x000000000f087348 */ /* 0x001fea0003c00000 */
[----:B------:R1:W2:Y:S02]  /*11630*/  SHFL.IDX P6, R14, R13, R12, R11 ;  /* 0x0000000c0d0e7389 */ /* 0x0002a400000c000b */
[----:B012---:R-:W-:Y:S01]  /*11640*/  ENDCOLLECTIVE ;  /* 0x000000000000791b */ /* 0x007fe20003800000 */
.L_x_10351:
[----:B------:R-:W-:Y:S01]  /*11650*/  ULDC UR4, c[0x0][0x2f4] ;  /* 0x0000bd0000047ab9 */ /* 0x000fe20000000800 */
[----:B------:R-:W-:Y:S02]  /*11660*/  IMAD.MOV.U32 R13, RZ, RZ, R19 ;  /* 0x000000ffff0d7224 */ /* 0x000fe400078e0013 */
[----:B------:R-:W-:Y:S02]  /*11670*/  IMAD.MOV.U32 R12, RZ, RZ, 0x1 ;  /* 0x00000001ff0c7424 */ /* 0x000fe400078e00ff */
[----:B------:R-:W-:-:S05]  /*11680*/  IMAD.SHL.U32 R7, R2, 0x8, RZ ;  /* 0x0000000802077824 */ /* 0x000fca00078e00ff */
[----:B------:R-:W-:-:S04]  /*11690*/  LOP3.LUT R7, R7, 0x18, RZ, 0xc0, !PT ;  /* 0x0000001807077812 */ /* 0x000fc800078ec0ff */
[C---:B------:R-:W-:Y:S01]  /*116a0*/  ISETP.GE.AND P2, PT, R7.reuse, UR4, PT ;  /* 0x0000000407007c0c */ /* 0x040fe2000bf46270 */
[C---:B------:R-:W-:Y:S01]  /*116b0*/  IMAD.SHL.U32 R5, R7.reuse, 0x2, RZ ;  /* 0x0000000207057824 */ /* 0x040fe200078e00ff */
[C---:B------:R-:W-:Y:S02]  /*116c0*/  LOP3.LUT R8, R7.reuse, 0x20, RZ, 0xfc, !PT ;  /* 0x0000002007087812 */ /* 0x040fe400078efcff */
[----:B------:R-:W-:Y:S02]  /*116d0*/  LOP3.LUT R7, R7, 0x40, RZ, 0xfc, !PT ;  /* 0x0000004007077812 */ /* 0x000fe400078efcff */
[----:B------:R-:W-:Y:S02]  /*116e0*/  IADD3 R2, P0, R14, R5, RZ ;  /* 0x000000050e027210 */ /* 0x000fe40007f1e0ff */
[----:B------:R-:W-:Y:S02]  /*116f0*/  ISETP.LT.OR P3, PT, R6, 0x1, P2 ;  /* 0x000000010600780c */ /* 0x000fe40001761670 */
[----:B------:R-:W-:Y:S01]  /*11700*/  ISETP.GE.AND P1, PT, R8, UR4, PT ;  /* 0x0000000408007c0c */ /* 0x000fe2000bf26270 */
[----:B------:R-:W-:Y:S01]  /*11710*/  IMAD.X R3, RZ, RZ, R3, P0 ;  /* 0x000000ffff037224 */ /* 0x000fe200000e0603 */
[----:B------:R-:W-:-:S13]  /*11720*/  ISETP.GE.AND P0, PT, R7, UR4, PT ;  /* 0x0000000407007c0c */ /* 0x000fda000bf06270 */
[----:B------:R-:W-:Y:S05]  /*11730*/  WARPSYNC.COLLECTIVE R15, `(.L_x_10352) ;  /* 0x000000000f087348 */ /* 0x000fea0003c00000 */
[----:B------:R0:W1:Y:S02]  /*11740*/  SHFL.IDX P6, R14, R13, R12, R11 ;  /* 0x0000000c0d0e7389 */ /* 0x00006400000c000b */
[----:B01----:R-:W-:Y:S01]  /*11750*/  ENDCOLLECTIVE ;  /* 0x000000000000791b */ /* 0x003fe20003800000 */
.L_x_10352:
[C---:B------:R-:W-:Y:S01]  /*11760*/  ISETP.LT.OR P4, PT, R6.reuse, 0x1, P1 ;  /* 0x000000010600780c */ /* 0x040fe20000f81670 */
[----:B------:R-:W-:Y:S01]  /*11770*/  @!PT LDS RZ, [RZ] ;  /* 0x00000000fffff984 */ /* 0x000fe20000000800 */
[----:B------:R-:W-:Y:S01]  /*11780*/  @!PT LDS RZ, [RZ] ;  /* 0x00000000fffff984 */ /* 0x000fe20000000800 */
[----:B------:R-:W-:Y:S01]  /*11790*/  @!PT LDS RZ, [RZ] ;  /* 0x00000000fffff984 */ /* 0x000fe20000000800 */
[----:B------:R-:W-:Y:S01]  /*117a0*/  LDGSTS.E.BYPASS.LTC128B.128 [R4+0x400], desc[UR36][R2.64], !P3 ;  /* 0x0040000002047fae */ /* 0x000fe2000d901d64 */
[----:B------:R-:W-:Y:S01]  /*117b0*/  ISETP.LT.OR P3, PT, R6, 0x1, P0 ;  /* 0x000000010600780c */ /* 0x000fe20000761670 */
[----:B------:R-:W-:-:S10]  /*117c0*/  IMAD.MOV.U32 R13, RZ, RZ, R18 ;  /* 0x000000ffff0d7224 */ /* 0x000fd400078e0012 */
[----:B------:R-:W-:Y:S04]  /*117d0*/  LDGSTS.E.BYPASS.LTC128B.128 [R4+0x2400], desc[UR36][R2.64+0x40], !P4 ;  /* 0x0240004002047fae */ /* 0x000fe8000e101d64 */
[----:B------:R0:W-:Y:S01]  /*117e0*/  LDGSTS.E.BYPASS.LTC128B.128 [R4+0x4400], desc[UR36][R2.64+0x80], !P3 ;  /* 0x0440008002047fae */ /* 0x0001e2000d901d64 */
[----:B------:R-:W-:Y:S02]  /*117f0*/  ISETP.LT.OR P3, PT, R6, 0x21, P2 ;  /* 0x000000210600780c */ /* 0x000fe40001761670 */
[----:B0-----:R-:W-:-:S11]  /*11800*/  MOV R3, R14 ;  /* 0x0000000e00037202 */ /* 0x001fd60000000f00 */
[----:B------:R-:W-:Y:S05]  /*11810*/  WARPSYNC.COLLECTIVE R15, `(.L_x_10353) ;  /* 0x000000000f087348 */ /* 0x000fea0003c00000 */
[----:B------:R0:W1:Y:S02]  /*11820*/  SHFL.IDX P6, R14, R13, R12, R11 ;  /* 0x0000000c0d0e7389 */ /* 0x00006400000c000b */
[----:B01----:R-:W-:Y:S01]  /*11830*/  ENDCOLLECTIVE ;  /* 0x000000000000791b */ /* 0x003fe20003800000 */
.L_x_10353:
[----:B------:R-:W-:Y:S02]  /*11840*/  IMAD.MOV.U32 R13, RZ, RZ, R19 ;  /* 0x000000ffff0d7224 */ /* 0x000fe400078e0013 */
[----:B------:R-:W-:Y:S01]  /*11850*/  IMAD.MOV.U32 R12, RZ, RZ, 0x2 ;  /* 0x00000002ff0c7424 */ /* 0x000fe200078e00ff */
[----:B------:R-:W-:-:S13]  /*11860*/  IADD3 R2, P4, R14, R5, RZ ;  /* 0x000000050e027210 */ /* 0x000fda0007f9e0ff */
[----:B------:R-:W-:Y:S05]  /*11870*/  WARPSYNC.COLLECTIVE R15, `(.L_x_10354) ;  /* 0x000000000f087348 */ /* 0x000fea0003c00000 */
[----:B------:R0:W1:Y:S02]  /*11880*/  SHFL.IDX P6, R14, R13, R12, R11 ;  /* 0x0000000c0d0e7389 */ /* 0x00006400000c000b */
[----:B01----:R-:W-:Y:S01]  /*11890*/  ENDCOLLECTIVE ;  /* 0x000000000000791b */ /* 0x003fe20003800000 */
.L_x_10354:
[----:B------:R-:W-:Y:S01]  /*118a0*/  IMAD.X R3, RZ, RZ, R3, P4 ;  /* 0x000000ffff037224 */ /* 0x000fe200020e0603 */
[----:B------:R-:W-:-:S04]  /*118b0*/  ISETP.LT.OR P4, PT, R6, 0x21, P1 ;  /* 0x000000210600780c */ /* 0x000fc80000f81670 */
[----:B------:R-:W-:Y:S01]  /*118c0*/  @!PT LDS RZ, [RZ] ;  /* 0x00000000fffff984 */ /* 0x000fe20000000800 */
[----:B------:R-:W-:Y:S01]  /*118d0*/  @!PT LDS RZ, [RZ] ;  /* 0x00000000fffff984 */ /* 0x000fe20000000800 */
[----:B------:R-:W-:Y:S01]  /*118e0*/  @!PT LDS RZ, [RZ] ;  /* 0x00000000fffff984 */ /* 0x000fe20000000800 */
[----:B------:R-:W-:Y:S01]  /*118f0*/  LDGSTS.E.BYPASS.LTC128B.128 [R4+0xc00], desc[UR36][R2.64], !P3 ;  /* 0x00c0000002047fae */ /* 0x000fe2000d901d64 */
[----:B------:R-:W-:Y:S01]  /*11900*/  ISETP.LT.OR P3, PT, R6, 0x21, P0 ;  /* 0x000000210600780c */ /* 0x000fe20000761670 */
[----:B------:R-:W-:-:S07]  /*11910*/  IMAD.MOV.U32 R13, RZ, RZ, R18 ;  /* 0x000000ffff0d7224 */ /* 0x000fce00078e0012 */
[----:B------:R-:W-:Y:S05]  /*11920*/  LDGSTS.E.BYPASS.LTC128B.128 [R4+0x2c00], desc[UR36][R2.64+0x40], !P4 ;  /* 0x02c0004002047fae */ /* 0x000fea000e101d64 */
[----:B------:R0:W-:Y:S01]  /*11930*/  LDGSTS.E.BYPASS.LTC128B.128 [R4+0x4c00], desc[UR36][R2.64+0x80], !P3 ;  /* 0x04c0008002047fae */ /* 0x0001e2000d901d64 */
[----:B------:R-:W-:Y:S01]  /*11940*/  ISETP.LT.OR P3, PT, R6, 0x41, P2 ;  /* 0x000000410600780c */ /* 0x000fe20001761670 */
[----:B0-----:R-:W-:-:S12]  /*11950*/  IMAD.MOV.U32 R3, RZ, RZ, R14 ;  /* 0x000000ffff037224 */ /* 0x001fd800078e000e */
[----:B------:R-:W-:Y:S05]  /*11960*/  WARPSYNC.COLLECTIVE R15, `(.L_x_10355) ;  /* 0x000000000f087348 */ /* 0x000fea0003c00000 */
[----:B------:R0:W1:Y:S02]  /*11970*/  SHFL.IDX P6, R14, R13, R12, R11 ;  /* 0x0000000c0d0e7389 */ /* 0x00006400000c000b */
[----:B01----:R-:W-:Y:S01]  /*11980*/  ENDCOLLECTIVE ;  /* 0x000000000000791b */ /* 0x003fe20003800000 */
.L_x_10355:
[----:B------:R-:W-:Y:S02]  /*11990*/  IMAD.MOV.U32 R13, RZ, RZ, R19 ;  /* 0x000000ffff0d7224 */ /* 0x000fe400078e0013 */
[----:B------:R-:W-:Y:S01]  /*119a0*/  IMAD.MOV.U32 R12, RZ, RZ, 0x3 ;  /* 0x00000003ff0c7424 */ /* 0x000fe200078e00ff */
[----:B------:R-:W-:-:S13]  /*119b0*/  IADD3 R2, P4, R14, R5, RZ ;  /* 0x000000050e027210 */ /* 0x000fda0007f9e0ff */
[----:B------:R-:W-:Y:S05]  /*119c0*/  WARPSYNC.COLLECTIVE R15, `(.L_x_10356) ;  /* 0x000000000f087348 */ /* 0x000fea0003c00000 */
[----:B------:R0:W1:Y:S02]  /*119d0*/  SHFL.IDX P6, R14, R13, R12, R11 ;  /* 0x0000000c0d0e7389 */ /* 0x00006400000c000b */
[----:B01----:R-:W-:Y:S01]  /*119e0*/  ENDCOLLECTIVE ;  /* 0x000000000000791b */ /* 0x003fe20003800000 */
.L_x_10356:
        /* <DEDUP_REMOVED lines=10> */
[----:B------:R-:W-:-:S07]  /*11a90*/  IMAD.MOV.U32 R19, RZ, RZ, R14 ;  /* 0x000000ffff137224 */ /* 0x000fce00078e000e */
[----:B0-----:R-:W-:Y:S05]  /*11aa0*/  WARPSYNC.COLLECTIVE R15, `(.L_x_10357) ;  /* 0x000000000f087348 */ /* 0x001fea0003c00000 */
[----:B------:R1:W2:Y:S02]  /*11ab0*/  SHFL.IDX P6, R14, R13, R12, R11 ;  /* 0x0000000c0d0e7389 */ /* 0x0002a400000c000b */
[----:B012---:R-:W-:Y:S01]  /*11ac0*/  ENDCOLLECTIVE ;  /* 0x000000000000791b */ /* 0x007fe20003800000 */
.L_x_10357:
[----:B------:R-:W-:Y:S05]  /*11ad0*/  BRA `(.L_x_10358) ;  /* 0xffffffc800f47947 */ /* 0x000fea000383ffff */
.L_x_10274:
        /* <DEDUP_REMOVED lines=8> */
.L_x_10360:
[----:B------:R-:W-:Y:S05]  /*11b60*/  BSYNC B0 ;  /* 0x0000000000007941 */ /* 0x000fea0003800000 */
.L_x_10359:
        /* <DEDUP_REMOVED lines=9> */
.L_x_10361:
        /* <DEDUP_REMOVED lines=24> */
.L_x_10362:
[----:B------:R-:W-:Y:S01]  /*11d80*/  IMAD.MOV.U32 R12, RZ, RZ, 0x2 ;  /* 0x00000002ff0c7424 */ /* 0x000fe200078e00ff */
[----:B------:R-:W-:-:S04]  /*11d90*/  SEL R14, R14, RZ, P1 ;  /* 0x000000ff0e0e7207 */ /* 0x000fc80000800000 */
[----:B------:R-:W-:-:S05]  /*11da0*/  IADD3 R5, R13, R14, RZ ;  /* 0x0000000e0d057210 */ /* 0x000fca0007ffe0ff */
[----:B------:R-:W-:-:S07]  /*11db0*/  IMAD.MOV.U32 R13, RZ, RZ, R5 ;  /* 0x000000ffff0d7224 */ /* 0x000fce00078e0005 */
[----:B------:R-:W-:Y:S05]  /*11dc0*/  WARPSYNC.COLLECTIVE R15, `(.L_x_10363) ;  /* 0x000000000f087348 */ /* 0x000fea0003c00000 */
[----:B------:R0:W1:Y:S02]  /*11dd0*/  SHFL.UP P6, R14, R13, R12, R11 ;  /* 0x0400000c0d0e7389 */ /* 0x00006400000c000b */
[----:B01----:R-:W-:Y:S01]  /*11de0*/  ENDCOLLECTIVE ;  /* 0x000000000000791b */ /* 0x003fe20003800000 */
.L_x_10363:
[----:B------:R-:W-:Y:S01]  /*11df0*/  IMAD.MOV.U32 R12, RZ, RZ, 0x4 ;  /* 0x00000004ff0c7424 */ /* 0x000fe200078e00ff */
[----:B------:R-:W-:-:S05]  /*11e00*/  SEL R2, R14, RZ, P2 ;  /* 0x000000ff0e027207 */ /* 0x000fca0001000000 */
[----:B------:R-:W-:-:S04]  /*11e10*/  IMAD.IADD R2, R5, 0x1, R2 ;  /* 0x0000000105027824 */ /* 0x000fc800078e0202 */
[----:B------:R-:W-:-:S07]  /*11e20*/  IMAD.MOV.U32 R13, RZ, RZ, R2 ;  /* 0x000000ffff0d7224 */ /* 0x000fce00078e0002 */
[----:B------:R-:W-:Y:S05]  /*11e30*/  WARPSYNC.COLLECTIVE R15, `(.L_x_10364) ;  /* 0x000000000f087348 */ /* 0x000fea0003c00000 */
[----:B------:R0:W1:Y:S02]  /*11e40*/  SHFL.UP P6, R14, R13, R12, R11 ;  /* 0x0400000c0d0e7389 */ /* 0x00006400000c000b */
[----:B01----:R-:W-:Y:S01]  /*11e50*/  ENDCOLLECTIVE ;  /* 0x000000000000791b */ /* 0x003fe20003800000 */
.L_x_10364:
[----:B------:R-:W-:Y:S01]  /*11e60*/  IMAD.MOV.U32 R12, RZ, RZ, 0x8 ;  /* 0x00000008ff0c7424 */ /* 0x000fe200078e00ff */
[----:B------:R-:W-:-:S05]  /*11e70*/  SEL R3, R14, RZ, P3 ;  /* 0x000000ff0e037207 */ /* 0x000fca0001800000 */
[----:B------:R-:W-:-:S05]  /*11e80*/  IMAD.IADD R3, R2, 0x1, R3 ;  /* 0x0000000102037824 */ /* 0x000fca00078e0203 */
[----:B------:R-:W-:-:S07]  /*11e90*/  MOV R13, R3 ;  /* 0x00000003000d7202 */ /* 0x000fce0000000f00 */
[----:B------:R-:W-:Y:S05]  /*11ea0*/  WARPSYNC.COLLECTIVE R15, `(.L_x_10365) ;  /* 0x000000000f087348 */ /* 0x000fea0003c00000 */
[----:B------:R0:W1:Y:S02]  /*11eb0*/  SHFL.UP P6, R14, R13, R12, R11 ;  /* 0x0400000c0d0e7389 */ /* 0x00006400000c000b */
[----:B01----:R-:W-:Y:S01]  /*11ec0*/  ENDCOLLECTIVE ;  /* 0x000000000000791b */ /* 0x003fe20003800000 */
.L_x_10365:
[----:B------:R-:W-:Y:S01]  /*11ed0*/  IMAD.MOV.U32 R12, RZ, RZ, 0x10 ;  /* 0x00000010ff0c7424 */ /* 0x000fe200078e00ff */
[----:B------:R-:W-:-:S05]  /*11ee0*/  SEL R14, R14, RZ, P4 ;  /* 0x000000ff0e0e7207 */ /* 0x000fca0002000000 */
[----:B------:R-:W-:-:S04]  /*11ef0*/  IMAD.IADD R5, R3, 0x1, R14 ;  /* 0x0000000103057824 */ /* 0x000fc800078e020e */
[----:B------:R-:W-:-:S07]  /*11f00*/  IMAD.MOV.U32 R13, RZ, RZ, R5 ;  /* 0x000000ffff0d7224 */ /* 0x000fce00078e0005 */
[----:B------:R-:W-:Y:S05]  /*11f10*/  WARPSYNC.COLLECTIVE R15, `(.L_x_10366) ;  /* 0x000000000f087348 */ /* 0x000fea0003c00000 */
[----:B------:R0:W1:Y:S02]  /*11f20*/  SHFL.UP P6, R14, R13, R12, R11 ;  /* 0x0400000c0d0e7389 */ /* 0x00006400000c000b */
[----:B01----:R-:W-:Y:S01]  /*11f30*/  ENDCOLLECTIVE ;  /* 0x000000000000791b */ /* 0x003fe20003800000 */
.L_x_10366:
        /* <DEDUP_REMOVED lines=8> */
.L_x_10367:
[----:B------:R-:W-:Y:S05]  /*11fc0*/  BRA `(.L_x_10368) ;  /* 0xffffffcc000c7947 */ /* 0x000fea000383ffff */
.L_x_10277:
[----:B------:R-:W-:Y:S01]  /*11fd0*/  BSSY B0, `(.L_x_10369) ;  /* 0x0000007000007945 */ /* 0x000fe20003800000 */
[----:B------:R-:W-:Y:S02]  /*11fe0*/  IMAD.MOV.U32 R12, RZ, RZ, 0x1 ;  /* 0x00000001ff0c7424 */ /* 0x000fe400078e00ff */
[----:B------:R-:W-:Y:S02]  /*11ff0*/  IMAD.MOV.U32 R11, RZ, RZ, RZ ;  /* 0x000000ffff0b7224 */ /* 0x000fe400078e00ff */
[----:B------:R-:W-:-:S07]  /*12000*/  IMAD.MOV.U32 R15, RZ, RZ, -0x1 ;  /* 0xffffffffff0f7424 */ /* 0x000fce00078e00ff */
[----:B------:R-:W-:Y:S05]  /*12010*/  WARPSYNC.COLLECTIVE R15, `(.L_x_10370) ;  /* 0x000000000f087348 */ /* 0x000fea0003c00000 */
[----:B------:R0:W1:Y:S02]  /*12020*/  SHFL.UP P6, R14, R13, R12, R11 ;  /* 0x0400000c0d0e7389 */ /* 0x00006400000c000b */
[----:B01----:R-:W-:Y:S01]  /*12030*/  ENDCOLLECTIVE ;  /* 0x000000000000791b */ /* 0x003fe20003800000 */
.L_x_10370:
[----:B------:R-:W-:Y:S05]  /*12040*/  BSYNC B0 ;  /* 0x0000000000007941 */ /* 0x000fea0003800000 */
.L_x_10369:
        /* <DEDUP_REMOVED lines=8> */
.L_x_10371:
[----:B------:R-:W-:Y:S01]  /*120d0*/  IMAD.MOV.U32 R12, RZ, RZ, 0x4 ;  /* 0x00000004ff0c7424 */ /* 0x000fe200078e00ff */
[----:B------:R-:W-:-:S05]  /*120e0*/  SEL R14, R14, RZ, P2 ;  /* 0x000000ff0e0e7207 */ /* 0x000fca0001000000 */
[----:B------:R-:W-:-:S04]  /*120f0*/  IMAD.IADD R3, R13, 0x1, R14 ;  /* 0x000000010d037824 */ /* 0x000fc800078e020e */
[----:B------:R-:W-:-:S07]  /*12100*/  IMAD.MOV.U32 R13, RZ, RZ, R3 ;  /* 0x000000ffff0d7224 */ /* 0x000fce00078e0003 */
[----:B------:R-:W-:Y:S05]  /*12110*/  WARPSYNC.COLLECTIVE R15, `(.L_x_10372) ;  /* 0x000000000f087348 */ /* 0x000fea0003c00000 */
[----:B------:R0:W1:Y:S02]  /*12120*/  SHFL.UP P6, R14, R13, R12, R11 ;  /* 0x0400000c0d0e7389 */ /* 0x00006400000c000b */
[----:B01----:R-:W-:Y:S01]  /*12130*/  ENDCOLLECTIVE ;  /* 0x000000000000791b */ /* 0x003fe20003800000 */
.L_x_10372:
[----:B------:R-:W-:Y:S01]  /*12140*/  IMAD.MOV.U32 R12, RZ, RZ, 0x8 ;  /* 0x00000008ff0c7424 */ /* 0x000fe200078e00ff */
[----:B------:R-:W-:-:S05]  /*12150*/  SEL R14, R14, RZ, P3 ;  /* 0x000000ff0e0e7207 */ /* 0x000fca0001800000 */
[----:B------:R-:W-:-:S05]  /*12160*/  IMAD.IADD R5, R3, 0x1, R14 ;  /* 0x0000000103057824 */ /* 0x000fca00078e020e */
[----:B------:R-:W-:-:S07]  /*12170*/  MOV R13, R5 ;  /* 0x00000005000d7202 */ /* 0x000fce0000000f00 */
[----:B------:R-:W-:Y:S05]  /*12180*/  WARPSYNC.COLLECTIVE R15, `(.L_x_10373) ;  /* 0x000000000f087348 */ /* 0x000fea0003c00000 */
[----:B------:R0:W1:Y:S02]  /*12190*/  SHFL.UP P6, R14, R13, R12, R11 ;  /* 0x0400000c0d0e7389 */ /* 0x00006400000c000b */
[----:B01----:R-:W-:Y:S01]  /*121a0*/  ENDCOLLECTIVE ;  /* 0x000000000000791b */ /* 0x003fe20003800000 */
.L_x_10373:
[----:B------:R-:W-:Y:S01]  /*121b0*/  IMAD.MOV.U32 R12, RZ, RZ, 0x10 ;  /* 0x00000010ff0c7424 */ /* 0x000fe200078e00ff */
[----:B------:R-:W-:-:S05]  /*121c0*/  SEL R8, R14, RZ, P4 ;  /* 0x000000ff0e087207 */ /* 0x000fca0002000000 */
[----:B------:R-:W-:-:S04]  /*121d0*/  IMAD.IADD R8, R5, 0x1, R8 ;  /* 0x0000000105087824 */ /* 0x000fc800078e0208 */
[----:B------:R-:W-:-:S07]  /*121e0*/  IMAD.MOV.U32 R13, RZ, RZ, R8 ;  /* 0x000000ffff0d7224 */ /* 0x000fce00078e0008 */
[----:B------:R-:W-:Y:S05]  /*121f0*/  WARPSYNC.COLLECTIVE R15, `(.L_x_10374) ;  /* 0x000000000f087348 */ /* 0x000fea0003c00000 */
[----:B------:R0:W1:Y:S02]  /*12200*/  SHFL.UP P6, R14, R13, R12, R11 ;  /* 0x0400000c0d0e7389 */ /* 0x00006400000c000b */
[----:B01----:R-:W-:Y:S01]  /*12210*/  ENDCOLLECTIVE ;  /* 0x000000000000791b */ /* 0x003fe20003800000 */
.L_x_10374:
        /* <DEDUP_REMOVED lines=8> */
.L_x_10375:
[----:B------:R-:W-:Y:S05]  /*122a0*/  BRA `(.L_x_10376) ;  /* 0xffffffc800f87947 */ /* 0x000fea000383ffff */
.L_x_10279:
[----:B------:R-:W-:Y:S01]  /*122b0*/  BSSY B0, `(.L_x_10377) ;  /* 0x0000006000007945 */ /* 0x000fe20003800000 */
[----:B------:R-:W-:Y:S01]  /*122c0*/  PLOP3.LUT P6, PT, P6, PT, PT, 0x8, 0x0 ;  /* 0x000000000000781c */ /* 0x000fe200037ce170 */
[----:B------:R-:W-:-:S12]  /*122d0*/  IMAD.MOV.U32 R15, RZ, RZ, -0x1 ;  /* 0xffffffffff0f7424 */ /* 0x000fd800078e00ff */
[----:B0-----:R-:W-:Y:S05]  /*122e0*/  WARPSYNC.COLLECTIVE R15, `(.L_x_10378) ;  /* 0x000000000f087348 */ /* 0x001fea0003c00000 */
[----:B------:R-:W-:Y:S01]  /*122f0*/  VOTE.ANY R14, PT, P6 ;  /* 0x00000000000e7806 */ /* 0x000fe200030e0100 */
[----:B0-----:R-:W-:Y:S06]  /*12300*/  ENDCOLLECTIVE ;  /* 0x000000000000791b */ /* 0x001fec0003800000 */
.L_x_10378:
[----:B------:R-:W-:Y:S05]  /*12310*/  BSYNC B0 ;  /* 0x0000000000007941 */ /* 0x000fea0003800000 */
.L_x_10377:
        /* <DEDUP_REMOVED lines=9> */
.L_x_10379:
[----:B------:R-:W-:Y:S02]  /*123b0*/  IMAD.MOV.U32 R13, RZ, RZ, R7 ;  /* 0x000000ffff0d7224 */ /* 0x000fe400078e0007 */
[----:B------:R-:W-:-:S07]  /*123c0*/  IMAD.MOV.U32 R4, RZ, RZ, R14 ;  /* 0x000000ffff047224 */ /* 0x000fce00078e000e */
[----:B------:R-:W-:Y:S05]  /*123d0*/  WARPSYNC.COLLECTIVE R15, `(.L_x_10380) ;  /* 0x000000000f087348 */ /* 0x000fea0003c00000 */
[----:B------:R0:W1:Y:S02]  /*123e0*/  SHFL.IDX P6, R14, R13, R12, R11 ;  /* 0x0000000c0d0e7389 */ /* 0x00006400000c000b */
[----:B01----:R-:W-:Y:S01]  /*123f0*/  ENDCOLLECTIVE ;  /* 0x000000000000791b */ /* 0x003fe20003800000 */
.L_x_10380:
[----:B------:R-:W-:Y:S01]  /*12400*/  IMAD.MOV.U32 R7, RZ, RZ, R14 ;  /* 0x000000ffff077224 */ /* 0x000fe200078e000e */
[----:B------:R-:W-:Y:S06]  /*12410*/  BRA `(.L_x_10381) ;  /* 0xffffffc800d87947 */ /* 0x000fec000383ffff */
.L_x_10281:
[----:B------:R-:W-:Y:S01]  /*12420*/  BSSY B0, `(.L_x_10382) ;  /* 0x0000007000007945 */ /* 0x000fe20003800000 */
[----:B------:R-:W-:Y:S02]  /*12430*/  IMAD.MOV.U32 R13, RZ, RZ, R2 ;  /* 0x000000ffff0d7224 */ /* 0x000fe400078e0002 */
[----:B------:R-:W-:Y:S02]  /*12440*/  IMAD.MOV.U32 R11, RZ, RZ, 0x1f ;  /* 0x0000001fff0b7424 */ /* 0x000fe400078e00ff */
[----:B------:R-:W-:-:S07]  /*12450*/  IMAD.MOV.U32 R15, RZ, RZ, -0x1 ;  /* 0xffffffffff0f7424 */ /* 0x000fce00078e00ff */
[----:B0123--:R-:W-:Y:S05]  /*12460*/  WARPSYNC.COLLECTIVE R15, `(.L_x_10383) ;  /* 0x000000000f087348 */ /* 0x00ffea0003c00000 */
[----:B------:R4:W0:Y:S02]  /*12470*/  SHFL.IDX P6, R14, R13, R12, R11 ;  /* 0x0000000c0d0e7389 */ /* 0x00082400000c000b */
[----:B01234-:R-:W-:Y:S01]  /*12480*/  ENDCOLLECTIVE ;  /* 0x000000000000791b */ /* 0x01ffe20003800000 */
.L_x_10383:
[----:B------:R-:W-:Y:S05]  /*12490*/  BSYNC B0 ;  /* 0x0000000000007941 */ /* 0x000fea0003800000 */
.L_x_10382:
[----:B------:R-:W-:Y:S01]  /*124a0*/  MOV R24, R14 ;  /* 0x0000000e00187202 */ /* 0x000fe20000000f00 */
[----:B------:R-:W-:Y:S06]  /*124b0*/  BRA `(.L_x_10280) ;  /* 0xffffffc800c87947 */ /* 0x000fec000383ffff */
.L_x_10285:
[----:B0-----:R0:W1:Y:S02]  /*124c0*/  SYNCS.PHASECHK.TRANS64.TRYWAIT P0, [R5+URZ+0x2d820], R0 ;  /* 0x02d82000050075a7 */ /* 0x001064000800017f */
[----:B-1----:R-:W-:Y:S05]  /*124d0*/  @!P0 NANOSLEEP.SYNCS 0x989680 ;  /* 0x009896800000895d */ /* 0x002fea0003900000 */
[----:B------:R-:W1:Y:S02]  /*124e0*/  @!P0 SYNCS.PHASECHK.TRANS64 P0, [R5+URZ+0x2d820], R0 ;  /* 0x02d82000050085a7 */ /* 0x000e64000800007f */
[----:B-1----:R-:W-:Y:S05]  /*124f0*/  @!P0 BRA `(.L_x_10285) ;  /* 0xfffffffc00f08947 */ /* 0x002fea000383ffff */
[----:B------:R-:W-:Y:S05]  /*12500*/  BRA `(.L_x_10384) ;  /* 0xffffffd000207947 */ /* 0x000fea000383ffff */
.L_x_10286:
        /* <DEDUP_REMOVED lines=11> */
.L_x_10386:
[----:B------:R-:W-:Y:S05]  /*125c0*/  BSYNC B0 ;  /* 0x0000000000007941 */ /* 0x000fea0003800000 */
.L_x_10385:
[----:B------:R-:W-:Y:S05]  /*125d0*/  BRA `(.L_x_10387) ;  /* 0xffffffd000087947 */ /* 0x000fea000383ffff */
.L_x_10289:
[----:B------:R-:W-:Y:S01]  /*125e0*/  BSSY B1, `(.L_x_10388) ;  /* 0x0000006000017945 */ /* 0x000fe20003800000 */
[----:B------:R-:W-:-:S07]  /*125f0*/  IMAD.MOV.U32 R15, RZ, RZ, -0x1 ;  /* 0xffffffffff0f7424 */ /* 0x000fce00078e00ff */
[----:B0-2---:R-:W-:Y:S05]  /*12600*/  WARPSYNC.COLLECTIVE R15, `(.L_x_10389) ;  /* 0x000000000f0c7348 */ /* 0x005fea0003c00000 */
[----:B------:R-:W-:Y:S02]  /*12610*/  ELECT P6, UR62, PT ;  /* 0x00000000003e782f */ /* 0x000fe400038c0000 */
[----:B------:R-:W-:Y:S01]  /*12620*/  MOV R14, UR62 ;  /* 0x0000003e000e7c02 */ /* 0x000fe20008000f00 */
[----:B0-2---:R-:W-:Y:S10]  /*12630*/  ENDCOLLECTIVE ;  /* 0x000000000000791b */ /* 0x005ff40003800000 */
.L_x_10389:
[----:B------:R-:W-:Y:S05]  /*12640*/  BSYNC B1 ;  /* 0x0000000000017941 */ /* 0x000fea0003800000 */
.L_x_10388:
[----:B------:R-:W-:Y:S05]  /*12650*/  BRA `(.L_x_10390) ;  /* 0xffffffd000007947 */ /* 0x000fea000383ffff */
.L_x_10291:
[----:B0-----:R0:W1:Y:S02]  /*12660*/  SYNCS.PHASECHK.TRANS64.TRYWAIT P1, [R3+URZ+0x2d840], R2 ;  /* 0x02d84002030075a7 */ /* 0x001064000802017f */
[----:B-1----:R-:W-:Y:S05]  /*12670*/  @!P1 NANOSLEEP.SYNCS 0x989680 ;  /* 0x009896800000995d */ /* 0x002fea0003900000 */
[----:B------:R-:W1:Y:S02]  /*12680*/  @!P1 SYNCS.PHASECHK.TRANS64 P1, [R3+URZ+0x2d840], R2 ;  /* 0x02d84002030095a7 */ /* 0x000e64000802007f */
[----:B-1----:R-:W-:Y:S05]  /*12690*/  @!P1 BRA `(.L_x_10291) ;  /* 0xfffffffc00f09947 */ /* 0x002fea000383ffff */
[----:B------:R-:W-:Y:S05]  /*126a0*/  BRA `(.L_x_10391) ;  /* 0xffffffd000207947 */ /* 0x000fea000383ffff */
.L_x_10293:
[----:B-1----:R1:W3:Y:S02]  /*126b0*/  SYNCS.PHASECHK.TRANS64.TRYWAIT P1, [R5+URZ+0x2d840], R0 ;  /* 0x02d84000050075a7 */ /* 0x0022e4000802017f */
[----:B---3--:R-:W-:Y:S05]  /*126c0*/  @!P1 NANOSLEEP.SYNCS 0x989680 ;  /* 0x009896800000995d */ /* 0x008fea0003900000 */
[----:B------:R-:W3:Y:S02]  /*126d0*/  @!P1 SYNCS.PHASECHK.TRANS64 P1, [R5+URZ+0x2d840], R0 ;  /* 0x02d84000050095a7 */ /* 0x000ee4000802007f */
[----:B---3--:R-:W-:Y:S05]  /*126e0*/  @!P1 BRA `(.L_x_10293) ;  /* 0xfffffffc00f09947 */ /* 0x008fea000383ffff */
[----:B------:R-:W-:Y:S05]  /*126f0*/  BRA `(.L_x_10392) ;  /* 0xffffffd0002c7947 */ /* 0x000fea000383ffff */
.L_x_10295:
[----:B---3--:R3:W4:Y:S02]  /*12700*/  SYNCS.PHASECHK.TRANS64.TRYWAIT P1, [R3+URZ+0x2d860], R2 ;  /* 0x02d86002030075a7 */ /* 0x008724000802017f */
[----:B----4-:R-:W-:Y:S05]  /*12710*/  @!P1 NANOSLEEP.SYNCS 0x989680 ;  /* 0x009896800000995d */ /* 0x010fea0003900000 */
[----:B------:R-:W4:Y:S02]  /*12720*/  @!P1 SYNCS.PHASECHK.TRANS64 P1, [R3+URZ+0x2d860], R2 ;  /* 0x02d86002030095a7 */ /* 0x000f24000802007f */
[----:B----4-:R-:W-:Y:S05]  /*12730*/  @!P1 BRA `(.L_x_10295) ;  /* 0xfffffffc00f09947 */ /* 0x010fea000383ffff */
[----:B------:R-:W-:Y:S05]  /*12740*/  BRA `(.L_x_10393) ;  /* 0xffffffd000287947 */ /* 0x000fea000383ffff */
.L_x_10394:
        /* <DEDUP_REMOVED lines=11> */
.L_x_15984:


//--------------------- .text._ZN7cutlass13device_kernelIN5flash11enable_sm90INS1_16FlashAttnFwdSm90INS1_25CollectiveMainloopFwdSm90ILi2EN4cute5tupleIJNS5_1CILi1EEES8_S8_EEENS6_IJNS7_ILi192EEENS7_ILi128EEENS7_ILi96EEEEEELi96ENS_10bfloat16_tEfNS_4arch4Sm90ELb0ELb0ELb1ELb1ELb1ELb1ELb0ELb0ELb1ELb1ELb1ELb0EEENS1_21CollectiveEpilogueFwdINS6_IJSA_SC_SB_EEES9_SE_SG_Li384ELb1ELb1ELb1ELb0EEENS1_36VarlenDynamicPersistentTileSchedulerILi192ELi128ELi384ELi128ELb1ELb1ELb1ELb0ELb1ELb1EEEEEEEEEvNT_6ParamsE --------------------------
	.section	.text._ZN7cutlass13device_kernelIN5flash11enable_sm90INS1_16FlashAttnFwdSm90INS1_25CollectiveMainloopFwdSm90ILi2EN4cute5tupleIJNS5_1CILi1EEES8_S8_EEENS6_IJNS7_ILi192EEENS7_ILi128EEENS7_ILi96EEEEEELi96ENS_10bfloat16_tEfNS_4arch4Sm90ELb0ELb0ELb1ELb1ELb1ELb1ELb0ELb0ELb1ELb1ELb1ELb0EEENS1_21CollectiveEpilogueFwdINS6_IJSA_SC_SB_EEES9_SE_SG_Li384ELb1ELb1ELb1ELb0EEENS1_36VarlenDynamicPersistentTileSchedulerILi192ELi128ELi384ELi128ELb1ELb1ELb1ELb0ELb1ELb1EEEEEEEEEvNT_6ParamsE,"ax",@progbits
	.align	128
.text._ZN7cutlass13device_kernelIN5flash11enable_sm90INS1_16FlashAttnFwdSm90INS1_25CollectiveMainloopFwdSm90ILi2EN4cute5tupleIJNS5_1CILi1EEES8_S8_EEENS6_IJNS7_ILi192EEENS7_ILi128EEENS7_ILi96EEEEEELi96ENS_10bfloat16_tEfNS_4arch4Sm90ELb0ELb0ELb1ELb1ELb1ELb1ELb0ELb0ELb1ELb1ELb1ELb0EEENS1_21CollectiveEpilogueFwdINS6_IJSA_SC_SB_EEES9_SE_SG_Li384ELb1ELb1ELb1ELb0EEENS1_36VarlenDynamicPersistentTileSchedulerILi192ELi128ELi384ELi128ELb1ELb1ELb1ELb0ELb1ELb1EEEEEEEEEvNT_6ParamsE:
        .type           _ZN7cutlass13device_kernelIN5flash11enable_sm90INS1_16FlashAttnFwdSm90INS1_25CollectiveMainloopFwdSm90ILi2EN4cute5tupleIJNS5_1CILi1EEES8_S8_EEENS6_IJNS7_ILi192EEENS7_ILi128EEENS7_ILi96EEEEEELi96ENS_10bfloat16_tEfNS_4arch4Sm90ELb0ELb0ELb1ELb1ELb1ELb1ELb0ELb0ELb1ELb1ELb1ELb0EEENS1_21CollectiveEpilogueFwdINS6_IJSA_SC_SB_EEES9_SE_SG_Li384ELb1ELb1ELb1ELb0EEENS1_36VarlenDynamicPersistentTileSchedulerILi192ELi128ELi384ELi128ELb1ELb1ELb1ELb0ELb1ELb1EEEEEEEEEvNT_6ParamsE,@function
        .size           _ZN7cutlass13device_kernelIN5flash11enable_sm90INS1_16FlashAttnFwdSm90INS1_25CollectiveMainloopFwdSm90ILi2EN4cute5tupleIJNS5_1CILi1EEES8_S8_EEENS6_IJNS7_ILi192EEENS7_ILi128EEENS7_ILi96EEEEEELi96ENS_10bfloat16_tEfNS_4arch4Sm90ELb0ELb0ELb1ELb1ELb1ELb1ELb0ELb0ELb1ELb1ELb1ELb0EEENS1_21CollectiveEpilogueFwdINS6_IJSA_SC_SB_EEES9_SE_SG_Li384ELb1ELb1ELb1ELb0EEENS1_36VarlenDynamicPersistentTileSchedulerILi192ELi128ELi384ELi128ELb1ELb1ELb1ELb0ELb1ELb1EEEEEEEEEvNT_6ParamsE,(.L_x_15985 - _ZN7cutlass13device_kernelIN5flash11enable_sm90INS1_16FlashAttnFwdSm90INS1_25CollectiveMainloopFwdSm90ILi2EN4cute5tupleIJNS5_1CILi1EEES8_S8_EEENS6_IJNS7_ILi192EEENS7_ILi128EEENS7_ILi96EEEEEELi96ENS_10bfloat16_tEfNS_4arch4Sm90ELb0ELb0ELb1ELb1ELb1ELb1ELb0ELb0ELb1ELb1ELb1ELb0EEENS1_21CollectiveEpilogueFwdINS6_IJSA_SC_SB_EEES9_SE_SG_Li384ELb1ELb1ELb1ELb0EEENS1_36VarlenDynamicPersistentTileSchedulerILi192ELi128ELi384ELi128ELb1ELb1ELb1ELb0ELb1ELb1EEEEEEEEEvNT_6ParamsE)
        .other          _ZN7cutlass13device_kernelIN5flash11enable_sm90INS1_16FlashAttnFwdSm90INS1_25CollectiveMainloopFwdSm90ILi2EN4cute5tupleIJNS5_1CILi1EEES8_S8_EEENS6_IJNS7_ILi192EEENS7_ILi128EEENS7_ILi96EEEEEELi96ENS_10bfloat16_tEfNS_4arch4Sm90ELb0ELb0ELb1ELb1ELb1ELb1ELb0ELb0ELb1ELb1ELb1ELb0EEENS1_21CollectiveEpilogueFwdINS6_IJSA_SC_SB_EEES9_SE_SG_Li384ELb1ELb1ELb1ELb0EEENS1_36VarlenDynamicPersistentTileSchedulerILi192ELi128ELi384ELi128ELb1ELb1ELb1ELb0ELb1ELb1EEEEEEEEEvNT_6ParamsE,@"STO_CUDA_ENTRY STV_DEFAULT"
_ZN7cutlass13device_kernelIN5flash11enable_sm90INS1_16FlashAttnFwdSm90INS1_25CollectiveMainloopFwdSm90ILi2EN4cute5tupleIJNS5_1CILi1EEES8_S8_EEENS6_IJNS7_ILi192EEENS7_ILi128EEENS7_ILi96EEEEEELi96ENS_10bfloat16_tEfNS_4arch4Sm90ELb0ELb0ELb1ELb1ELb1ELb1ELb0ELb0ELb1ELb1ELb1ELb0EEENS1_21CollectiveEpilogueFwdINS6_IJSA_SC_SB_EEES9_SE_SG_Li384ELb1ELb1ELb1ELb0EEENS1_36VarlenDynamicPersistentTileSchedulerILi192ELi128ELi384ELi128ELb1ELb1ELb1ELb0ELb1ELb1EEEEEEEEEvNT_6ParamsE:
        /* <DEDUP_REMOVED lines=18> */
.L_x_10396:
[----:B------:R-:W-:Y:S05]  /*0120*/  BSYNC B0 ;  /* 0x0000000000007941 */ /* 0x000fea0003800000 */
.L_x_10395:
        /* <DEDUP_REMOVED lines=41> */
.L_x_10397:
        /* <DEDUP_REMOVED lines=22> */
.L_x_10398:
        /* <DEDUP_REMOVED lines=18> */
.L_x_10399:
        /* <DEDUP_REMOVED lines=22> */
.L_x_10400:
        /* <DEDUP_REMOVED lines=22> */
.L_x_10401:
        /* <DEDUP_REMOVED lines=8> */
.L_x_10404:
[----:B------:R-:W-:-:S08]  /*0980*/  NOP ;  /* 0x0000000000007918 */ /* 0x000fd00000000000 */
[----:B------:R-:W0:Y:S02]  /*0990*/  USETMAXREG.TRY_ALLOC.CTAPOOL UP0, 0xa0 ;  /* 0x000000a0000079c8 */ /* 0x000e240008000600 */
[----:B0-----:R-:W-:-:S13]  /*09a0*/  PLOP3.LUT P0, PT, PT, PT, UP0, 0x80, 0x0 ;  /* 0x000000000000781c */ /* 0x001fda0003f0f008 */
[----:B------:R-:W-:Y:S05]  /*09b0*/  @!P0 BRA `(.L_x_10404) ;  /* 0xfffffffc00f08947 */ /* 0x000fea000383ffff */
[----:B------:R-:W0:Y:S01]  /*09c0*/  S2R R0, SR_TID.X ;  /* 0x0000000000007919 */ /* 0x000e220000002100 */
[----:B------:R-:W1:Y:S01]  /*09d0*/  S2UR UR38, SR_CgaCtaId ;  /* 0x00000000002679c3 */ /* 0x000e620000008800 */
[----:B------:R-:W-:Y:S01]  /*09e0*/  UMOV UR4, 0x400 ;  /* 0x0000040000047882 */ /* 0x000fe20000000000 */
[----:B------:R-:W-:-:S06]  /*09f0*/  LOP3.LUT R19, R19, 0xffffffef, RZ, 0xc0, !PT ;  /* 0xffffffef13137812 */ /* 0x000fcc00078ec0ff */
[----:B------:R-:W-:Y:S06]  /*0a00*/  BAR.ARV 0x8, 0x200 ;  /* 0x0208000000007b1d */ /* 0x000fec0000002000 */
[----:B-1----:R-:W-:-:S06]  /*0a10*/  ULEA UR4, UR38, UR4, 0x18 ;  /* 0x0000000426047291 */ /* 0x002fcc000f8ec03f */
[----:B------:R-:W-:Y:S01]  /*0a20*/  IMAD.U32 R2, RZ, RZ, UR4 ;  /* 0x00000004ff027e24 */ /* 0x000fe2000f8e00ff */
[----:B0-----:R-:W-:Y:S01]  /*0a30*/  SHF.R.U32.HI R0, RZ, 0x7, R0 ;  /* 0x00000007ff007819 */ /* 0x001fe20000011600 */
[----:B------:R-:W-:-:S03]  /*0a40*/  ULDC UR4, c[0x0][0xc3c] ;  /* 0x00030f0000047ab9 */ /* 0x000fc60000000800 */
[----:B------:R-:W-:-:S13]  /*0a50*/  ISETP.NE.AND P0, PT, R0, 0x1, PT ;  /* 0x000000010000780c */ /* 0x000fda0003f05270 */
[----:B------:R-:W-:Y:S01]  /*0a60*/  @P0 LOP3.LUT R19, R19, 0x10, RZ, 0xfc, !PT ;  /* 0x0000001013130812 */ /* 0x000fe200078efcff */
[----:B------:R-:W-:Y:S08]  /*0a70*/  @!P0 BAR.ARV 0x9, 0x100 ;  /* 0x0244000000008b1d */ /* 0x000ff00000002000 */
[----:B------:R-:W-:Y:S06]  /*0a80*/  BAR.SYNC.DEFER_BLOCKING 0x5, 0x200 ;  /* 0x0148000000007b1d */ /* 0x000fec0000010000 */
[----:B------:R-:W0:Y:S02]  /*0a90*/  LDS.128 R96, [R2+0x2d8d0] ;  /* 0x02d8d00002607984 */ /* 0x000e240000000c00 */
[----:B------:R-:W-:Y:S06]  /*0aa0*/  BAR.ARV 0x4, 0x200 ;  /* 0x0108000000007b1d */ /* 0x000fec0000002000 */
[----:B0-----:R-:W-:-:S13]  /*0ab0*/  ISETP.GE.AND P0, PT, R99, UR4, PT ;  /* 0x0000000463007c0c */ /* 0x001fda000bf06270 */
[----:B------:R-:W-:Y:S05]  /*0ac0*/  @P0 BRA `(.L_x_10405) ;  /* 0x000001b400500947 */ /* 0x000fea0003800000 */
[----:B------:R-:W0:Y:S01]  /*0ad0*/  S2R R0, SR_TID.X ;  /* 0x0000000000007919 */ /* 0x000e220000002100 */
[----:B------:R-:W-:Y:S01]  /*0ae0*/  R2UR UR40, R2 ;  /* 0x00000000022872ca */ /* 0x000fe200000e0000 */
[----:B------:R-:W-:Y:S01]  /*0af0*/  IMAD.MOV.U32 R18, RZ, RZ, RZ ;  /* 0x000000ffff127224 */ /* 0x000fe200078e00ff */
[----:B------:R-:W-:Y:S01]  /*0b00*/  ULOP3.LUT UR39, UR36, 0x1, URZ, 0xfc, !UPT ;  /* 0x0000000124277892 */ /* 0x000fe2000f8efc3f */
[----:B------:R-:W-:Y:S01]  /*0b10*/  IMAD.MOV.U32 R140, RZ, RZ, RZ ;  /* 0x000000ffff8c7224 */ /* 0x000fe200078e00ff */
[----:B------:R-:W-:Y:S01]  /*0b20*/  UMOV UR37, URZ ;  /* 0x0000003f00257c82 */ /* 0x000fe20008000000 */
[----:B------:R-:W-:-:S08]  /*0b30*/  IMAD.MOV.U32 R142, RZ, RZ, RZ ;  /* 0x000000ffff8e7224 */ /* 0x000fd000078e00ff */
[----:B------:R-:W-:Y:S01]  /*0b40*/  UIADD3 UR40, UR40, 0xc400, URZ ;  /* 0x0000c40028287890 */ /* 0x000fe2000fffe03f */
[----:B0-----:R-:W-:-:S05]  /*0b50*/  VIADD R0, R0, 0xffffff80 ;  /* 0xffffff8000007836 */ /* 0x001fca0000000000 */
[----:B------:R-:W-:Y:S02]  /*0b60*/  SHF.R.S32.HI R3, RZ, 0x1f, R0 ;  /* 0x0000001fff037819 */ /* 0x000fe40000011400 */
[-C--:B------:R-:W-:Y:S02]  /*0b70*/  LEA.HI R12, R0, R0.reuse, RZ, 0x1 ;  /* 0x00000000000c7211 */ /* 0x080fe400078f08ff */
[CC--:B------:R-:W-:Y:S02]  /*0b80*/  LEA.HI R4, R3.reuse, R0.reuse, RZ, 0x7 ;  /* 0x0000000003047211 */ /* 0x0c0fe400078f38ff */
[CC--:B------:R-:W-:Y:S02]  /*0b90*/  LEA.HI R5, R3.reuse, R0.reuse, RZ, 0x4 ;  /* 0x0000000003057211 */ /* 0x0c0fe400078f20ff */
[----:B------:R-:W-:Y:S02]  /*0ba0*/  SHF.R.S32.HI R141, RZ, 0x1, R12 ;  /* 0x00000001ff8d7819 */ /* 0x000fe4000001140c */
[----:B------:R-:W-:-:S02]  /*0bb0*/  LEA.HI R6, R3, R0, RZ, 0x5 ;  /* 0x0000000003067211 */ /* 0x000fc400078f28ff */
[----:B------:R-:W-:Y:S02]  /*0bc0*/  LEA.HI R7, R3, R0, RZ, 0x2 ;  /* 0x0000000003077211 */ /* 0x000fe400078f10ff */
[----:B------:R-:W-:Y:S02]  /*0bd0*/  LOP3.LUT R13, R12, 0xfffffffe, RZ, 0xc0, !PT ;  /* 0xfffffffe0c0d7812 */ /* 0x000fe400078ec0ff */
[----:B------:R-:W-:Y:S02]  /*0be0*/  SHF.R.S32.HI R3, RZ, 0x7, R4 ;  /* 0x00000007ff037819 */ /* 0x000fe40000011404 */
[----:B------:R-:W-:Y:S01]  /*0bf0*/  LOP3.LUT R11, R4, 0xffffff80, RZ, 0xc0, !PT ;  /* 0xffffff80040b7812 */ /* 0x000fe200078ec0ff */
[----:B------:R-:W-:Y:S01]  /*0c00*/  IMAD.IADD R16, R0, 0x1, -R13 ;  /* 0x0000000100107824 */ /* 0x000fe200078e0a0d */
[----:B------:R-:W-:Y:S01]  /*0c10*/  SHF.R.S32.HI R4, RZ, 0x4, R5 ;  /* 0x00000004ff047819 */ /* 0x000fe20000011405 */
[----:B------:R-:W-:Y:S01]  /*0c20*/  IMAD.HI R10, R3, 0x55555556, RZ ;  /* 0x55555556030a7827 */ /* 0x000fe200078e02ff */
[----:B------:R-:W-:-:S02]  /*0c30*/  LEA.HI R12, R12, R141, RZ, 0x1 ;  /* 0x0000008d0c0c7211 */ /* 0x000fc400078f08ff */
[----:B------:R-:W-:Y:S01]  /*0c40*/  LOP3.LUT R9, R7, 0xfffffffc, RZ, 0xc0, !PT ;  /* 0xfffffffc07097812 */ /* 0x000fe200078ec0ff */
[----:B------:R-:W-:Y:S01]  /*0c50*/  IMAD.SHL.U32 R138, R16, 0x4, RZ ;  /* 0x00000004108a7824 */ /* 0x000fe200078e00ff */
[----:B------:R-:W-:Y:S01]  /*0c60*/  SHF.R.S32.HI R8, RZ, 0x2, R7 ;  /* 0x00000002ff087819 */ /* 0x000fe20000011407 */
[C---:B------:R-:W-:Y:S01]  /*0c70*/  IMAD.IADD R20, R0.reuse, 0x1, -R11 ;  /* 0x0000000100147824 */ /* 0x040fe200078e0a0b */
[----:B------:R-:W-:Y:S01]  /*0c80*/  SHF.R.S32.HI R15, RZ, 0x1f, R7 ;  /* 0x0000001fff0f7819 */ /* 0x000fe20000011407 */
[----:B------:R-:W-:Y:S01]  /*0c90*/  IMAD.IADD R9, R0, 0x1, -R9 ;  /* 0x0000000100097824 */ /* 0x000fe200078e0a09 */
[C---:B------:R-:W-:Y:S01]  /*0ca0*/  LOP3.LUT R7, R5.reuse, 0xfffffff0, RZ, 0xc0, !PT ;  /* 0xfffffff005077812 */ /* 0x040fe200078ec0ff */
[----:B------:R-:W-:Y:S01]  /*0cb0*/  VIADD R14, R138, 0x10 ;  /* 0x000000108a0e7836 */ /* 0x000fe20000000000 */
[----:B------:R-:W-:Y:S01]  /*0cc0*/  LEA.HI R5, R5, R4, RZ, 0x1 ;  /* 0x0000000405057211 */ /* 0x000fe200078f08ff */
[----:B------:R-:W-:Y:S01]  /*0cd0*/  STL [R1+0xdc], R16 ;  /* 0x0000dc1001007387 */ /* 0x000fe20000100800 */
[----:B------:R-:W-:Y:S01]  /*0ce0*/  LOP3.LUT R12, R12, 0x7fffffe, RZ, 0xc0, !PT ;  /* 0x07fffffe0c0c7812 */ /* 0x000fe200078ec0ff */
[----:B------:R-:W-:Y:S01]  /*0cf0*/  IMAD.IADD R7, R0, 0x1, -R7 ;  /* 0x0000000100077824 */ /* 0x000fe200078e0a07 */
[----:B------:R-:W-:Y:S01]  /*0d00*/  LEA.HI R15, R15, R8, RZ, 0x2 ;  /* 0x000000080f0f7211 */ /* 0x000fe200078f10ff */
[----:B------:R-:W-:Y:S01]  /*0d10*/  STL [R1+0xe0], R20 ;  /* 0x0000e01401007387 */ /* 0x000fe20000100800 */
[----:B------:R-:W-:Y:S01]  /*0d20*/  LOP3.LUT R5, R5, 0x1ffffffe, RZ, 0xc0, !PT ;  /* 0x1ffffffe05057812 */ /* 0x000fe200078ec0ff */
[----:B------:R-:W-:Y:S01]  /*0d30*/  IMAD.IADD R13, R141, 0x1, -R12 ;  /* 0x000000018d0d7824 */ /* 0x000fe200078e0a0c */
[----:B------:R-:W-:Y:S01]  /*0d40*/  LOP3.LUT R15, R15, 0xfffffffc, RZ, 0xc0, !PT ;  /* 0xfffffffc0f0f7812 */ /* 0x000fe200078ec0ff */
[----:B------:R0:W-:Y:S01]  /*0d50*/  STL [R1+0x4c], R14 ;  /* 0x00004c0e01007387 */ /* 0x0001e20000100800 */
[----:B------:R-:W-:Y:S01]  /*0d60*/  LEA.HI R10, R10, R10, RZ, 0x1 ;  /* 0x0000000a0a0a7211 */ /* 0x000fe200078f08ff */
[C---:B------:R-:W-:Y:S01]  /*0d70*/  IMAD.IADD R5, R4.reuse, 0x1, -R5 ;  /* 0x0000000104057824 */ /* 0x040fe200078e0a05 */
[----:B------:R-:W-:Y:S01]  /*0d80*/  SHF.R.S32.HI R0, RZ, 0x1f, R7 ;  /* 0x0000001fff007819 */ /* 0x000fe20000011407 */
[----:B------:R-:W-:Y:S01]  /*0d90*/  IMAD R153, R4, 0x8, R13 ;  /* 0x0000000804997824 */ /* 0x000fe200078e020d */
[C---:B------:R-:W-:Y:S01]  /*0da0*/  LEA.HI R4, R9.reuse, R9, RZ, 0x1 ;  /* 0x0000000909047211 */ /* 0x040fe200078f08ff */
[----:B------:R-:W-:Y:S01]  /*0db0*/  IMAD.IADD R15, R8, 0x1, -R15 ;  /* 0x00000001080f7824 */ /* 0x000fe200078e0a0f */
[----:B------:R-:W-:Y:S01]  /*0dc0*/  LEA.HI R0, R0, R7, RZ, 0x3 ;  /* 0x0000000700007211 */ /* 0x000fe200078f18ff */
[----:B------:R-:W-:Y:S01]  /*0dd0*/  IMAD.IADD R8, R138, 0x1, R14 ;  /* 0x000000018a087824 */ /* 0x000fe200078e020e */
[----:B------:R-:W-:Y:S01]  /*0de0*/  LOP3.LUT R4, R4, 0x1ffffffe, RZ, 0xc0, !PT ;  /* 0x1ffffffe04047812 */ /* 0x000fe200078ec0ff */
[----:B------:R-:W-:Y:S01]  /*0df0*/  IMAD R10, R10, -0x3, R3 ;  /* 0xfffffffd0a0a7824 */ /* 0x000fe200078e0203 */
[----:B------:R-:W-:Y:S01]  /*0e00*/  SHF.R.S32.HI R3, RZ, 0x1f, R20 ;  /* 0x0000001fff037819 */ /* 0x000fe20000011414 */
[----:B0-----:R-:W-:Y:S01]  /*0e10*/  VIADD R14, R138, 0x20 ;  /* 0x000000208a0e7836 */ /* 0x001fe20000000000 */
[----:B------:R-:W-:Y:S01]  /*0e20*/  SHF.R.S32.HI R17, RZ, 0x1f, R8 ;  /* 0x0000001fff117819 */ /* 0x000fe20000011408 */
[----:B------:R-:W-:Y:S01]  /*0e30*/  IMAD.IADD R9, R9, 0x1, -R4 ;  /* 0x0000000109097824 */ /* 0x000fe200078e0a04 */
[C---:B------:R-:W-:Y:S01]  /*0e40*/  LOP3.LUT R4, R0.reuse, 0xfffffff8, RZ, 0xc0, !PT ;  /* 0xfffffff800047812 */ /* 0x040fe200078ec0ff */
[----:B------:R-:W-:Y:S01]  /*0e50*/  IMAD.SHL.U32 R15, R15, 0x40, RZ ;  /* 0x000000400f0f7824 */ /* 0x000fe200078e00ff */
[----:B------:R-:W-:Y:S01]  /*0e60*/  LEA.HI R156, R17, R8, RZ, 0x3 ;  /* 0x00000008119c7211 */ /* 0x000fe200078f18ff */
[----:B------:R-:W-:Y:S01]  /*0e70*/  STL [R1+0x48], R14 ;  /* 0x0000480e01007387 */ /* 0x000fe20000100800 */
[-C--:B------:R-:W-:Y:S01]  /*0e80*/  LEA.HI R11, R3, R20.reuse, RZ, 0x2 ;  /* 0x00000014030b7211 */ /* 0x080fe200078f10ff */
[----:B------:R-:W-:Y:S01]  /*0e90*/  IMAD.IADD R4, R7, 0x1, -R4 ;  /* 0x0000000107047824 */ /* 0x000fe200078e0a04 */
[----:B------:R-:W-:Y:S01]  /*0ea0*/  SHF.R.S32.HI R8, RZ, 0x5, R6 ;  /* 0x00000005ff087819 */ /* 0x000fe20000011406 */
[----:B------:R-:W-:Y:S01]  /*0eb0*/  IMAD.SHL.U32 R6, R0, 0x40, RZ ;  /* 0x0000004000067824 */ /* 0x000fe200078e00ff */
[--C-:B------:R-:W-:Y:S01]  /*0ec0*/  SHF.R.S32.HI R12, RZ, 0x2, R11.reuse ;  /* 0x00000002ff0c7819 */ /* 0x100fe2000001140b */
[----:B------:R-:W-:Y:S01]  /*0ed0*/  IMAD.SHL.U32 R0, R5, 0x8, RZ ;  /* 0x0000000805007824 */ /* 0x000fe200078e00ff */
[----:B------:R-:W-:Y:S01]  /*0ee0*/  SHF.R.S32.HI R13, RZ, 0x1f, R11 ;  /* 0x0000001fff0d7819 */ /* 0x000fe2000001140b */
[----:B------:R-:W-:Y:S01]  /*0ef0*/  IMAD R17, R8, 0x10, R7 ;  /* 0x0000001008117824 */ /* 0x000fe200078e0207 */
[----:B------:R-:W-:Y:S01]  /*0f00*/  LEA.HI R7, R3, R20, RZ, 0x5 ;  /* 0x0000001403077211 */ /* 0x000fe200078f28ff */
[----:B------:R-:W-:Y:S01]  /*0f10*/  IMAD.SHL.U32 R3, R4, 0x40, RZ ;  /* 0x0000004004037824 */ /* 0x000fe200078e00ff */
[----:B------:R-:W-:Y:S01]  /*0f20*/  LEA.HI R13, R13, R12, RZ, 0x3 ;  /* 0x0000000c0d0d7211 */ /* 0x000fe200078f18ff */
[----:B------:R-:W-:Y:S01]  /*0f30*/  IMAD.U32 R5, R17, 0x20, R0 ;  /* 0x0000002011057824 */ /* 0x000fe200078e0000 */
[----:B------:R-:W-:Y:S01]  /*0f40*/  SHF.R.S32.HI R7, RZ, 0x5, R7 ;  /* 0x00000005ff077819 */ /* 0x000fe20000011407 */
[----:B------:R-:W-:Y:S01]  /*0f50*/  IMAD.SHL.U32 R153, R153, 0x20, RZ ;  /* 0x0000002099997824 */ /* 0x000fe200078e00ff */
[----:B------:R-:W-:-:S02]  /*0f60*/  LOP3.LUT R13, R13, 0xfffffff8, RZ, 0xc0, !PT ;  /* 0xfffffff80d0d7812 */ /* 0x000fc400078ec0ff */
[----:B------:R-:W-:Y:S01]  /*0f70*/  LOP3.LUT R3, R3, 0x1c0, RZ, 0xc0, !PT ;  /* 0x000001c003037812 */ /* 0x000fe200078ec0ff */
[----:B------:R0:W-:Y:S01]  /*0f80*/  STL [R1+0x114], R5 ;  /* 0x0001140501007387 */ /* 0x0001e20000100800 */
[----:B------:R-:W-:Y:S01]  /*0f90*/  LOP3.LUT R6, R6, 0x7ffffe00, RZ, 0xc0, !PT ;  /* 0x7ffffe0006067812 */ /* 0x000fe200078ec0ff */
[----:B------:R-:W-:Y:S01]  /*0fa0*/  IMAD.IADD R12, R12, 0x1, -R13 ;  /* 0x000000010c0c7824 */ /* 0x000fe200078e0a0d */
[----:B------:R-:W-:Y:S01]  /*0fb0*/  LOP3.LUT R0, R3, 0x8, R0, 0xf8, !PT ;  /* 0x0000000803007812 */ /* 0x000fe200078ef800 */
[----:B------:R-:W-:Y:S01]  /*0fc0*/  IMAD.IADD R13, R138, 0x1, R14 ;  /* 0x000000018a0d7824 */ /* 0x000fe200078e020e */
[----:B------:R-:W-:Y:S01]  /*0fd0*/  SHF.R.U32.HI R3, RZ, 0x3, R3 ;  /* 0x00000003ff037819 */ /* 0x000fe20000011603 */
[----:B------:R-:W-:Y:S01]  /*0fe0*/  IMAD R7, R7, 0x10, R12 ;  /* 0x0000001007077824 */ /* 0x000fe200078e020c */
[----:B------:R-:W-:Y:S01]  /*0ff0*/  SHF.L.U32 R16, R16, 0x3, RZ ;  /* 0x0000000310107819 */ /* 0x000fe200000006ff */
[----:B------:R-:W-:Y:S01]  /*1000*/  IMAD R6, R8, 0x400, R6 ;  /* 0x0000040008067824 */ /* 0x000fe200078e0206 */
[----:B------:R-:W-:Y:S01]  /*1010*/  LOP3.LUT R3, R0, R3, RZ, 0x3c, !PT ;  /* 0x0000000300037212 */ /* 0x000fe200078e3cff */
[----:B------:R-:W-:Y:S01]  /*1020*/  IMAD R10, R10, 0x40, R7 ;  /* 0x000000400a0a7824 */ /* 0x000fe200078e0207 */
[----:B------:R-:W-:Y:S01]  /*1030*/  LOP3.LUT R11, R11, 0x7ffffffc, RZ, 0xc0, !PT ;  /* 0x7ffffffc0b0b7812 */ /* 0x000fe200078ec0ff */
[----:B0-----:R-:W-:Y:S01]  /*1040*/  VIADD R5, R138, 0x18 ;  /* 0x000000188a057836 */ /* 0x001fe20000000000 */
[----:B------:R-:W-:Y:S01]  /*1050*/  LOP3.LUT R143, R15, 0xc0, RZ, 0xc0, !PT ;  /* 0x000000c00f8f7812 */ /* 0x000fe200078ec0ff */
[----:B------:R-:W-:Y:S01]  /*1060*/  IMAD.IADD R3, R6, 0x1, R3 ;  /* 0x0000000106037824 */ /* 0x000fe200078e0203 */
[----:B------:R-:W-:Y:S01]  /*1070*/  STL [R1+0x10c], R10 ;  /* 0x00010c0a01007387 */ /* 0x000fe20000100800 */
[----:B------:R-:W-:Y:S01]  /*1080*/  VIADD R6, R138, 0x8 ;  /* 0x000000088a067836 */ /* 0x000fe20000000000 */
[----:B------:R-:W-:Y:S01]  /*1090*/  R2P PR, R4, 0x6 ;  /* 0x0000000604007804 */ /* 0x000fe20000000000 */
[----:B------:R-:W-:Y:S01]  /*10a0*/  VIADD R23, R16, 0x30 ;  /* 0x0000003010177836 */ /* 0x000fe20000000000 */
[----:B------:R-:W-:Y:S01]  /*10b0*/  STL [R1], RZ ;  /* 0x000000ff01007387 */ /* 0x000fe20000100800 */
[----:B------:R-:W-:Y:S01]  /*10c0*/  VIADD R0, R138, 0x28 ;  /* 0x000000288a007836 */ /* 0x000fe20000000000 */
[----:B------:R-:W-:Y:S01]  /*10d0*/  SHF.R.S32.HI R14, RZ, 0x1f, R13 ;  /* 0x0000001fff0e7819 */ /* 0x000fe2000001140d */
[----:B------:R-:W-:Y:S01]  /*10e0*/  VIADD R22, R16, 0x40 ;  /* 0x0000004010167836 */ /* 0x000fe20000000000 */
[----:B------:R-:W-:Y:S01]  /*10f0*/  STL [R1+0x54], R6 ;  /* 0x0000540601007387 */ /* 0x000fe20000100800 */
[----:B------:R-:W-:Y:S01]  /*1100*/  IMAD.IADD R11, R20, 0x1, -R11 ;  /* 0x00000001140b7824 */ /* 0x000fe200078e0a0b */
[----:B------:R-:W-:Y:S01]  /*1110*/  SHF.R.U32.HI R144, RZ, 0x3, R143 ;  /* 0x00000003ff907819 */ /* 0x000fe2000001168f */
[----:B------:R-:W-:Y:S01]  /*1120*/  VIADD R136, R16, 0x50 ;  /* 0x0000005010887836 */ /* 0x000fe20000000000 */
[----:B------:R0:W-:Y:S01]  /*1130*/  STL [R1+0x50], R5 ;  /* 0x0000500501007387 */ /* 0x0001e20000100800 */
[----:B------:R-:W-:Y:S01]  /*1140*/  IMAD.SHL.U32 R11, R11, 0x2, RZ ;  /* 0x000000020b0b7824 */ /* 0x000fe200078e00ff */
[--C-:B------:R-:W-:Y:S01]  /*1150*/  LOP3.LUT R7, R143, 0x18, R16.reuse, 0xf8, !PT ;  /* 0x000000188f077812 */ /* 0x100fe200078ef810 */
[----:B------:R-:W-:Y:S01]  /*1160*/  IMAD.MOV.U32 R4, RZ, RZ, 0x40 ;  /* 0x00000040ff047424 */ /* 0x000fe200078e00ff */
[----:B------:R1:W-:Y:S01]  /*1170*/  STL [R1+0x58], R0 ;  /* 0x0000580001007387 */ /* 0x0003e20000100800 */
[C---:B------:R-:W-:Y:S01]  /*1180*/  VIADD R25, R11.reuse, 0x8 ;  /* 0x000000080b197836 */ /* 0x040fe20000000000 */
[----:B------:R-:W-:Y:S01]  /*1190*/  LEA.HI R14, R14, R13, RZ, 0x3 ;  /* 0x0000000d0e0e7211 */ /* 0x000fe200078f18ff */
[C---:B------:R-:W-:Y:S01]  /*11a0*/  VIADD R24, R11.reuse, 0x10 ;  /* 0x000000100b187836 */ /* 0x040fe20000000000 */
[----:B------:R-:W-:Y:S01]  /*11b0*/  SHF.R.S32.HI R17, RZ, 0x1f, R16 ;  /* 0x0000001fff117819 */ /* 0x000fe20000011410 */
[C---:B------:R-:W-:Y:S01]  /*11c0*/  VIADD R21, R11.reuse, 0x18 ;  /* 0x000000180b157836 */ /* 0x040fe20000000000 */
[----:B0-----:R-:W-:Y:S01]  /*11d0*/  SHF.R.S32.HI R5, RZ, 0x1f, R23 ;  /* 0x0000001fff057819 */ /* 0x001fe20000011417 */
[C---:B------:R-:W-:Y:S01]  /*11e0*/  VIADD R20, R11.reuse, 0x20 ;  /* 0x000000200b147836 */ /* 0x040fe20000000000 */
[----:B------:R-:W-:Y:S01]  /*11f0*/  SHF.R.S32.HI R156, RZ, 0x3, R156 ;  /* 0x00000003ff9c7819 */ /* 0x000fe2000001149c */
[C---:B------:R-:W-:Y:S01]  /*1200*/  VIADD R15, R11.reuse, 0x28 ;  /* 0x000000280b0f7836 */ /* 0x040fe20000000000 */
[----:B-1----:R-:W-:Y:S01]  /*1210*/  SHF.R.S32.HI R0, RZ, 0x1f, R22 ;  /* 0x0000001fff007819 */ /* 0x002fe20000011416 */
[----:B------:R0:W-:Y:S01]  /*1220*/  STL [R1+0x2c], R5 ;  /* 0x00002c0501007387 */ /* 0x0001e20000100800 */
[C---:B------:R-:W-:Y:S01]  /*1230*/  VIADD R13, R11.reuse, 0x30 ;  /* 0x000000300b0d7836 */ /* 0x040fe20000000000 */
[----:B------:R-:W-:Y:S01]  /*1240*/  SHF.R.S32.HI R157, RZ, 0x3, R14 ;  /* 0x00000003ff9d7819 */ /* 0x000fe2000001140e */
[C---:B------:R-:W-:Y:S01]  /*1250*/  VIADD R12, R11.reuse, 0x38 ;  /* 0x000000380b0c7836 */ /* 0x040fe20000000000 */
[----:B------:R1:W-:Y:S01]  /*1260*/  STL [R1+0x28], R0 ;  /* 0x0000280001007387 */ /* 0x0003e20000100800 */
[----:B------:R-:W-:-:S02]  /*1270*/  VIADD R8, R11, 0x40 ;  /* 0x000000400b087836 */ /* 0x000fc40000000000 */
[----:B------:R-:W-:Y:S02]  /*1280*/  VIADD R6, R11, 0x48 ;  /* 0x000000480b067836 */ /* 0x000fe40000000000 */
[----:B------:R-:W-:Y:S01]  /*1290*/  IMAD R3, R3, 0x2, R2 ;  /* 0x0000000203037824 */ /* 0x000fe200078e0202 */
[----:B0-----:R-:W-:Y:S02]  /*12a0*/  LOP3.LUT R5, R143, 0x8, R16, 0xf8, !PT ;  /* 0x000000088f057812 */ /* 0x001fe400078ef810 */
[----:B-1----:R-:W-:-:S05]  /*12b0*/  SHF.R.S32.HI R0, RZ, 0x1f, R136 ;  /* 0x0000001fff007819 */ /* 0x002fca0000011488 */
[----:B------:R0:W-:Y:S04]  /*12c0*/  STL [R1+0x24], R0 ;  /* 0x0000240001007387 */ /* 0x0001e80000100800 */
[----:B------:R1:W-:Y:S04]  /*12d0*/  STL [R1+0xac], R11 ;  /* 0x0000ac0b01007387 */ /* 0x0003e80000100800 */
[----:B------:R-:W-:Y:S01]  /*12e0*/  STL [R1+0xd4], R25 ;  /* 0x0000d41901007387 */ /* 0x000fe20000100800 */
[-C--:B0-----:R-:W-:Y:S02]  /*12f0*/  LOP3.LUT R0, R5, R144.reuse, RZ, 0x3c, !PT ;  /* 0x0000009005007212 */ /* 0x081fe400078e3cff */
[----:B------:R-:W-:Y:S01]  /*1300*/  SEL R5, R4, 0xffffffc0, !P2 ;  /* 0xffffffc004057807 */ /* 0x000fe20005000000 */
[----:B------:R-:W-:Y:S01]  /*1310*/  STL [R1+0xd0], R24 ;  /* 0x0000d01801007387 */ /* 0x000fe20000100800 */
[----:B------:R-:W-:Y:S01]  /*1320*/  LOP3.LUT R4, R7, R144, RZ, 0x3c, !PT ;  /* 0x0000009007047212 */ /* 0x000fe200078e3cff */
[----:B------:R-:W-:Y:S01]  /*1330*/  VIADD R7, R11, 0x50 ;  /* 0x000000500b077836 */ /* 0x000fe20000000000 */
[----:B-1----:R-:W-:Y:S01]  /*1340*/  SHF.R.S32.HI R11, RZ, 0x1f, R25 ;  /* 0x0000001fff0b7819 */ /* 0x002fe20000011419 */
[----:B------:R-:W-:Y:S01]  /*1350*/  STL [R1+0xcc], R21 ;  /* 0x0000cc1501007387 */ /* 0x000fe20000100800 */
[----:B------:R-:W-:-:S02]  /*1360*/  IMAD.IADD R0, R153, 0x1, R0 ;  /* 0x0000000199007824 */ /* 0x000fc400078e0200 */
[----:B------:R-:W-:Y:S01]  /*1370*/  IMAD.IADD R4, R153, 0x1, R4 ;  /* 0x0000000199047824 */ /* 0x000fe200078e0204 */
[----:B------:R-:W-:Y:S04]  /*1380*/  STL [R1+0xc8], R20 ;  /* 0x0000c81401007387 */ /* 0x000fe80000100800 */
[----:B------:R-:W-:Y:S04]  /*1390*/  STL [R1+0xc4], R15 ;  /* 0x0000c40f01007387 */ /* 0x000fe80000100800 */
[----:B------:R-:W-:Y:S04]  /*13a0*/  STL [R1+0xc0], R13 ;  /* 0x0000c00d01007387 */ /* 0x000fe80000100800 */
[----:B------:R-:W-:Y:S04]  /*13b0*/  STL [R1+0xbc], R12 ;  /* 0x0000bc0c01007387 */ /* 0x000fe80000100800 */
[----:B------:R0:W-:Y:S04]  /*13c0*/  STL [R1+0xa8], R7 ;  /* 0x0000a80701007387 */ /* 0x0001e80000100800 */
[----:B------:R1:W-:Y:S04]  /*13d0*/  STL [R1+0xb8], R8 ;  /* 0x0000b80801007387 */ /* 0x0003e80000100800 */
[----:B------:R2:W-:Y:S01]  /*13e0*/  STL [R1+0x88], R0 ;  /* 0x0000880001007387 */ /* 0x0005e20000100800 */
[----:B0-----:R-:W-:-:S03]  /*13f0*/  SHF.R.S32.HI R7, RZ, 0x1f, R24 ;  /* 0x0000001fff077819 */ /* 0x001fc60000011418 */
[----:B------:R-:W-:Y:S01]  /*1400*/  STL [R1+0xb4], R6 ;  /* 0x0000b40601007387 */ /* 0x000fe20000100800 */
        /* <DEDUP_REMOVED lines=10> */
[----:B------:R1:W-:Y:S01]  /*14b0*/  STL [R1+0xf4], R0 ;  /* 0x0000f40001007387 */ /* 0x0003e20000100800 */
[----:B0-----:R-:W-:-:S03]  /*14c0*/  SHF.R.S32.HI R11, RZ, 0x1f, R12 ;  /* 0x0000001fff0b7819 */ /* 0x001fc6000001140c */
[----:B------:R0:W-:Y:S04]  /*14d0*/  STL [R1+0xf0], R7 ;  /* 0x0000f00701007387 */ /* 0x0001e80000100800 */
[----:B------:R-:W-:Y:S01]  /*14e0*/  STL [R1+0xec], R11 ;  /* 0x0000ec0b01007387 */ /* 0x000fe20000100800 */
[C---:B-1----:R-:W-:Y:S02]  /*14f0*/  VIADD R0, R3.reuse, 0x21800 ;  /* 0x0002180003007836 */ /* 0x042fe40000000000 */
[----:B------:R-:W-:Y:S01]  /*1500*/  VIADD R3, R3, 0x21820 ;  /* 0x0002182003037836 */ /* 0x000fe20000000000 */
[----:B------:R-:W-:Y:S01]  /*1510*/  STL [R1+0xe8], R8 ;  /* 0x0000e80801007387 */ /* 0x000fe20000100800 */
[----:B0-----:R-:W-:Y:S01]  /*1520*/  SHF.R.S32.HI R7, RZ, 0x1f, R6 ;  /* 0x0000001fff077819 */ /* 0x001fe20000011406 */
[----:B------:R-:W-:Y:S01]  /*1530*/  @P1 VIADD R3, R0, 0xffffffe0 ;  /* 0xffffffe000031836 */ /* 0x000fe20000000000 */
[----:B------:R-:W-:Y:S01]  /*1540*/  LEA R6, R4, UR40, 0x1 ;  /* 0x0000002804067c11 */ /* 0x000fe2000f8e08ff */
[----:B------:R-:W-:-:S02]  /*1550*/  IMAD R4, R9, 0x8, R10 ;  /* 0x0000000809047824 */ /* 0x000fc400078e020a */
[----:B------:R-:W-:Y:S01]  /*1560*/  IMAD.IADD R0, R0, 0x1, R5 ;  /* 0x0000000100007824 */ /* 0x000fe200078e0205 */
[----:B------:R-:W-:Y:S04]  /*1570*/  STL [R1+0xe4], R7 ;  /* 0x0000e40701007387 */ /* 0x000fe80000100800 */
[----:B------:R-:W-:Y:S04]  /*1580*/  STL [R1+0x108], R6 ;  /* 0x0001080601007387 */ /* 0x000fe80000100800 */
[----:B------:R-:W-:Y:S04]  /*1590*/  STL [R1+0x8c], R3 ;  /* 0x00008c0301007387 */ /* 0x000fe80000100800 */
[----:B------:R0:W-:Y:S04]  /*15a0*/  STL [R1+0x110], R4 ;  /* 0x0001100401007387 */ /* 0x0001e80000100800 */
[----:B------:R1:W-:Y:S01]  /*15b0*/  STL [R1+0x74], R0 ;  /* 0x0000740001007387 */ /* 0x0003e20000100800 */
[----:B0-----:R-:W-:-:S02]  /*15c0*/  IMAD.IADD R4, R5, 0x1, R3 ;  /* 0x0000000105047824 */ /* 0x001fc400078e0203 */
[----:B-1----:R-:W-:-:S03]  /*15d0*/  VIADD R0, R3, 0x6000 ;  /* 0x0000600003007836 */ /* 0x002fc60000000000 */
[----:B------:R0:W-:Y:S04]  /*15e0*/  STL [R1+0x70], R4 ;  /* 0x0000700401007387 */ /* 0x0001e80000100800 */
[----:B------:R0:W-:Y:S02]  /*15f0*/  STL [R1+0x90], R0 ;  /* 0x0000900001007387 */ /* 0x0001e40000100800 */
.L_x_10558:
[----:B0-2---:R-:W0:Y:S02]  /*1600*/  LDC.64 R4, c[0x0][0xc88] ;  /* 0x00032200ff047b82 */ /* 0x005e240000000a00 */
[----:B0-----:R-:W-:-:S05]  /*1610*/  IMAD.WIDE R4, R99, 0x4, R4 ;  /* 0x0000000463047825 */ /* 0x001fca00078e0204 */
[----:B----4-:R-:W2:Y:S01]  /*1620*/  LDG.E R27, desc[UR42][R4.64] ;  /* 0x0000002a041b7981 */ /* 0x010ea2000c1e1900 */
        /* <DEDUP_REMOVED lines=10> */
[----:B-12---:R-:W-:Y:S01]  /*16d0*/  SHF.R.S32.HI R0, RZ, 0x1f, R27 ;  /* 0x0000001fff007819 */ /* 0x006fe2000001141b */
[----:B------:R0:W-:Y:S08]  /*16e0*/  STL [R1+0x98], R27 ;  /* 0x0000981b01007387 */ /* 0x0001f00000100800 */
[----:B------:R-:W-:-:S02]  /*16f0*/  @P1 LEA R6, P2, R27, UR4, 0x2 ;  /* 0x000000041b061c11 */ /* 0x000fc4000f8410ff */
[C---:B------:R-:W-:Y:S01]  /*1700*/  SHF.L.U32 R31, R27.reuse, 0x2, RZ ;  /* 0x000000021b1f7819 */ /* 0x040fe200000006ff */
[----:B------:R0:W-:Y:S01]  /*1710*/  STL [R1+0xd8], R0 ;  /* 0x0000d80001007387 */ /* 0x0001e20000100800 */
[C-C-:B------:R-:W-:Y:S02]  /*1720*/  @P1 LEA.HI.X R7, R27.reuse, UR5, R0.reuse, 0x2, P2 ;  /* 0x000000051b071c11 */ /* 0x140fe400090f1400 */
[----:B------:R-:W-:Y:S01]  /*1730*/  ISETP.NE.U32.AND P2, PT, RZ, UR8, PT ;  /* 0x00000008ff007c0c */ /* 0x000fe2000bf45070 */
[----:B------:R-:W-:Y:S01]  /*1740*/  ULDC UR4, c[0x0][0x288] ;  /* 0x0000a20000047ab9 */ /* 0x000fe20000000800 */
[----:B------:R-:W-:Y:S01]  /*1750*/  SHF.L.U64.HI R30, R27, 0x2, R0 ;  /* 0x000000021b1e7819 */ /* 0x000fe20000010200 */
[----:B------:R0:W5:Y:S01]  /*1760*/  @P1 LDG.E R11, desc[UR42][R6.64] ;  /* 0x0000002a060b1981 */ /* 0x000162000c1e1900 */
[----:B------:R-:W-:Y:S02]  /*1770*/  ISETP.NE.AND.EX P2, PT, RZ, UR9, PT, P2 ;  /* 0x00000009ff007c0c */ /* 0x000fe4000bf45320 */
[----:B------:R-:W-:Y:S01]  /*1780*/  IADD3 R4, P3, R31, UR6, RZ ;  /* 0x000000061f047c10 */ /* 0x000fe2000ff7e0ff */
[----:B------:R-:W-:Y:S01]  /*1790*/  IMAD.U32 R100, RZ, RZ, UR4 ;  /* 0x00000004ff647e24 */ /* 0x000fe2000f8e00ff */
[----:B------:R-:W-:Y:S01]  /*17a0*/  ULDC.64 UR4, c[0x0][0x418] ;  /* 0x0001060000047ab9 */ /* 0x000fe20000000a00 */
[----:B------:R0:W-:Y:S01]  /*17b0*/  STL [R1+0x9c], R31 ;  /* 0x00009c1f01007387 */ /* 0x0001e20000100800 */
[----:B------:R-:W-:-:S07]  /*17c0*/  IADD3.X R5, R30, UR7, RZ, P3, !PT ;  /* 0x000000071e057c10 */ /* 0x000fce0009ffe4ff */
[----:B------:R-:W-:Y:S01]  /*17d0*/  @P2 IADD3 R8, P1, R31, UR8, RZ ;  /* 0x000000081f082c10 */ /* 0x000fe2000ff3e0ff */
[----:B------:R0:W5:Y:S03]  /*17e0*/  @P0 LDG.E R83, desc[UR42][R4.64] ;  /* 0x0000002a04530981 */ /* 0x000166000c1e1900 */
[----:B------:R-:W-:Y:S01]  /*17f0*/  @P2 IADD3.X R9, R30, UR9, RZ, P1, !PT ;  /* 0x000000091e092c10 */ /* 0x000fe20008ffe4ff */
[----:B------:R-:W-:Y:S01]  /*1800*/  UISETP.NE.U32.AND UP0, UPT, UR4, URZ, UPT ;  /* 0x0000003f0400728c */ /* 0x000fe2000bf05070 */
[----:B------:R0:W-:Y:S02]  /*1810*/  STL [R1+0xa0], R30 ;  /* 0x0000a01e01007387 */ /* 0x0001e40000100800 */
[----:B------:R-:W-:Y:S02]  /*1820*/  ULDC UR4, c[0x0][0x424] ;  /* 0x0001090000047ab9 */ /* 0x000fe40000000800 */
[----:B------:R0:W5:Y:S01]  /*1830*/  @P2 LDG.E R100, desc[UR42][R8.64] ;  /* 0x0000002a08642981 */ /* 0x000162000c1e1900 */
[----:B------:R-:W-:-:S03]  /*1840*/  UISETP.NE.AND.EX UP0, UPT, UR5, URZ, UPT, UP0 ;  /* 0x0000003f0500728c */ /* 0x000fc6000bf05300 */
[----:B------:R-:W-:Y:S01]  /*1850*/  ULDC UR5, c[0x0][0x2f0] ;  /* 0x0000bc0000057ab9 */ /* 0x000fe20000000800 */
[----:B------:R-:W-:-:S04]  /*1860*/  USEL UR4, UR4, 0x1, UP0 ;  /* 0x0000000104047887 */ /* 0x000fc80008000000 */
[----:B------:R-:W-:-:S03]  /*1870*/  UIMAD UR4, UR4, UR5, URZ ;  /* 0x00000005040472a4 */ /* 0x000fc6000f8e023f */
[----:B------:R-:W-:Y:S02]  /*1880*/  ULDC UR5, c[0x0][0x348] ;  /* 0x0000d20000057ab9 */ /* 0x000fe40000000800 */
[----:B------:R-:W-:Y:S02]  /*1890*/  IMAD.U32 R24, RZ, RZ, UR5 ;  /* 0x00000005ff187e24 */ /* 0x000fe4000f8e00ff */
[----:B------:R-:W-:Y:S01]  /*18a0*/  IMAD.U32 R28, RZ, RZ, UR4 ;  /* 0x00000004ff1c7e24 */ /* 0x000fe2000f8e00ff */
[----:B0--3--:R-:W-:Y:S06]  /*18b0*/  @P2 BRA `(.L_x_10406) ;  /* 0x0000000000242947 */ /* 0x009fec0003800000 */
        /* <DEDUP_REMOVED lines=9> */
.L_x_10406:
[----:B------:R-:W-:Y:S01]  /*1950*/  ULDC.64 UR4, c[0x0][0xa20] ;  /* 0x0002880000047ab9 */ /* 0x000fe20000000a00 */
[----:B------:R0:W-:Y:S01]  /*1960*/  STL [R1+0xa4], R97 ;  /* 0x0000a46101007387 */ /* 0x0001e20000100800 */
[----:B------:R-:W-:Y:S02]  /*1970*/  ISETP.NE.U32.AND P1, PT, RZ, UR4, PT ;  /* 0x00000004ff007c0c */ /* 0x000fe4000bf25070 */
[C---:B------:R-:W-:Y:S02]  /*1980*/  LOP3.LUT R3, R98.reuse, 0xff000000, RZ, 0xc0, !PT ;  /* 0xff00000062037812 */ /* 0x040fe400078ec0ff */
[----:B------:R-:W-:Y:S02]  /*1990*/  ISETP.NE.AND.EX P1, PT, RZ, UR5, PT, P1 ;  /* 0x00000005ff007c0c */ /* 0x000fe4000bf25310 */
[----:B------:R-:W-:Y:S02]  /*19a0*/  LOP3.LUT R0, R98, 0xff0000, RZ, 0xc0, !PT ;  /* 0x00ff000062007812 */ /* 0x000fe400078ec0ff */
[----:B------:R-:W-:-:S02]  /*19b0*/  SHF.R.U32.HI R3, RZ, 0x8, R3 ;  /* 0x00000008ff037819 */ /* 0x000fc40000011603 */
[----:B------:R-:W-:Y:S02]  /*19c0*/  LOP3.LUT R137, R98, 0xffff, RZ, 0xc0, !PT ;  /* 0x0000ffff62897812 */ /* 0x000fe400078ec0ff */
[----:B------:R-:W-:-:S05]  /*19d0*/  LEA.HI R8, R0, R3, RZ, 0x10 ;  /* 0x0000000300087211 */ /* 0x000fca00078f80ff */
[----:B0-----:R-:W-:Y:S05]  /*19e0*/  @!P1 BRA `(.L_x_10407) ;  /* 0x0000000000109947 */ /* 0x001fea0003800000 */
[----:B------:R-:W-:-:S04]  /*19f0*/  IADD3 R28, P0, R31, UR4, RZ ;  /* 0x000000041f1c7c10 */ /* 0x000fc8000ff1e0ff */
[----:B------:R-:W-:-:S05]  /*1a00*/  IADD3.X R29, R30, UR5, RZ, P0, !PT ;  /* 0x000000051e1d7c10 */ /* 0x000fca00087fe4ff */
[----:B------:R0:W5:Y:S01]  /*1a10*/  LDG.E R28, desc[UR42][R28.64] ;  /* 0x0000002a1c1c7981 */ /* 0x000162000c1e1900 */
[----:B------:R-:W-:Y:S05]  /*1a20*/  BRA `(.L_x_10408) ;  /* 0x0000000000107947 */ /* 0x000fea0003800000 */
.L_x_10407:
[----:B------:R-:W-:Y:S05]  /*1a30*/  @!P0 BRA `(.L_x_10408) ;  /* 0x00000000000c8947 */ /* 0x000fea0003800000 */
[----:B------:R-:W2:Y:S04]  /*1a40*/  LDG.E R3, desc[UR42][R4.64] ;  /* 0x0000002a04037981 */ /* 0x000ea8000c1e1900 */
[----:B------:R-:W2:Y:S02]  /*1a50*/  LDG.E R28, desc[UR42][R4.64+0x4] ;  /* 0x0000042a041c7981 */ /* 0x000ea4000c1e1900 */
[----:B--2---:R-:W-:-:S07]  /*1a60*/  IMAD.IADD R28, R28, 0x1, -R3 ;  /* 0x000000011c1c7824 */ /* 0x004fce00078e0a03 */
.L_x_10408:
[----:B------:R-:W-:Y:S02]  /*1a70*/  ULDC.64 UR4, c[0x0][0xa10] ;  /* 0x0002840000047ab9 */ /* 0x000fe40000000a00 */
[----:B------:R-:W-:-:S04]  /*1a80*/  ISETP.NE.U32.AND P0, PT, RZ, UR4, PT ;  /* 0x00000004ff007c0c */ /* 0x000fc8000bf05070 */
[----:B------:R-:W-:Y:S01]  /*1a90*/  ISETP.NE.AND.EX P0, PT, RZ, UR5, PT, P0 ;  /* 0x00000005ff007c0c */ /* 0x000fe2000bf05300 */
[----:B------:R-:W-:Y:S02]  /*1aa0*/  ULDC.64 UR4, c[0x0][0xa30] ;  /* 0x00028c0000047ab9 */ /* 0x000fe40000000a00 */
[----:B------:R-:W-:-:S10]  /*1ab0*/  ISETP.NE.U32.AND P1, PT, RZ, UR4, PT ;  /* 0x00000004ff007c0c */ /* 0x000fd4000bf25070 */
[----:B------:R-:W1:Y:S01]  /*1ac0*/  @P0 LDC.64 R4, c[0x0][0xa10] ;  /* 0x00028400ff040b82 */ /* 0x000e620000000a00 */
[----:B------:R-:W-:Y:S01]  /*1ad0*/  ISETP.NE.AND.EX P1, PT, RZ, UR5, PT, P1 ;  /* 0x00000005ff007c0c */ /* 0x000fe2000bf25310 */
[----:B-1----:R-:W-:-:S05]  /*1ae0*/  @P0 IMAD.WIDE R4, R27, 0x4, R4 ;  /* 0x000000041b040825 */ /* 0x002fca00078e0204 */
[----:B------:R-:W2:Y:S04]  /*1af0*/  @P0 LDG.E R0, desc[UR42][R4.64] ;  /* 0x0000002a04000981 */ /* 0x000ea8000c1e1900 */
[----:B------:R-:W2:Y:S03]  /*1b00*/  @P0 LDG.E R3, desc[UR42][R4.64+0x4] ;  /* 0x0000042a04030981 */ /* 0x000ea6000c1e1900 */
[----:B------:R-:W-:Y:S01]  /*1b10*/  @P1 IADD3 R6, P2, R31, UR4, RZ ;  /* 0x000000041f061c10 */ /* 0x000fe2000ff5e0ff */
[----:B-----5:R-:W-:-:S03]  /*1b20*/  IMAD.MOV.U32 R95, RZ, RZ, R28 ;  /* 0x000000ffff5f7224 */ /* 0x020fc600078e001c */
[----:B------:R-:W-:-:S05]  /*1b30*/  @P1 IADD3.X R7, R30, UR5, RZ, P2, !PT ;  /* 0x000000051e071c10 */ /* 0x000fca00097fe4ff */
[----:B------:R1:W5:Y:S01]  /*1b40*/  @P1 LDG.E R95, desc[UR42][R6.64] ;  /* 0x0000002a065f1981 */ /* 0x000362000c1e1900 */
[----:B------:R-:W-:Y:S01]  /*1b50*/  LOP3.LUT R12, R8, 0xff, RZ, 0xc0, !PT ;  /* 0x000000ff080c7812 */ /* 0x000fe200078ec0ff */
[----:B------:R-:W-:Y:S01]  /*1b60*/  IMAD.IADD R11, R28, 0x1, -R11 ;  /* 0x000000011c0b7824 */ /* 0x000fe200078e0a0b */
[----:B------:R-:W-:Y:S01]  /*1b70*/  SHF.R.U32.HI R9, RZ, 0x10, R8 ;  /* 0x00000010ff097819 */ /* 0x000fe20000011608 */
[----:B------:R-:W-:Y:S01]  /*1b80*/  BSSY B0, `(.L_x_10409) ;  /* 0x000002b000007945 */ /* 0x000fe20003800000 */
[----:B------:R-:W-:Y:S01]  /*1b90*/  LOP3.LUT R19, R19, 0xfffffff7, RZ, 0xc0, !PT ;  /* 0xfffffff713137812 */ /* 0x000fe200078ec0ff */
[----:B------:R1:W-:Y:S04]  /*1ba0*/  STL [R1+0xb0], R12 ;  /* 0x0000b00c01007387 */ /* 0x0003e80000100800 */
[----:B------:R1:W-:Y:S01]  /*1bb0*/  STL [R1+0x94], R9 ;  /* 0x0000940901007387 */ /* 0x0003e20000100800 */
[----:B--2---:R-:W-:-:S04]  /*1bc0*/  @P0 IMAD.IADD R24, R3, 0x1, -R0 ;  /* 0x0000000103180824 */ /* 0x004fc800078e0a00 */
[----:B------:R-:W-:-:S04]  /*1bd0*/  IMAD.IADD R102, R11, 0x1, R24 ;  /* 0x000000010b667824 */ /* 0x000fc800078e0218 */
[C---:B------:R-:W-:Y:S01]  /*1be0*/  VIADD R0, R102.reuse, 0x7f ;  /* 0x0000007f66007836 */ /* 0x040fe20000000000 */
[----:B------:R-:W-:-:S04]  /*1bf0*/  ISETP.GE.AND P3, PT, R102, 0x1, PT ;  /* 0x000000016600780c */ /* 0x000fc80003f66270 */
[----:B------:R-:W-:-:S04]  /*1c00*/  SHF.R.S32.HI R3, RZ, 0x1f, R0 ;  /* 0x0000001fff037819 */ /* 0x000fc80000011400 */
[----:B------:R-:W-:Y:S01]  /*1c10*/  LEA.HI R3, R3, R0, RZ, 0x7 ;  /* 0x0000000003037211 */ /* 0x000fe200078f38ff */
[----:B------:R-:W-:-:S03]  /*1c20*/  IMAD.MOV.U32 R0, RZ, RZ, RZ ;  /* 0x000000ffff007224 */ /* 0x000fc600078e00ff */
[----:B------:R-:W-:Y:S02]  /*1c30*/  SHF.R.S32.HI R99, RZ, 0x7, R3 ;  /* 0x00000007ff637819 */ /* 0x000fe40000011403 */
[----:B------:R-:W-:Y:S01]  /*1c40*/  @P3 LOP3.LUT R19, R19, 0x8, RZ, 0xfc, !PT ;  /* 0x0000000813133812 */ /* 0x000fe200078efcff */
[----:B-1----:R-:W-:Y:S06]  /*1c50*/  @!P3 BRA `(.L_x_10410) ;  /* 0x000000000074b947 */ /* 0x002fec0003800000 */
[----:B------:R-:W-:Y:S01]  /*1c60*/  ISETP.NE.AND P0, PT, R9, RZ, PT ;  /* 0x000000ff0900720c */ /* 0x000fe20003f05270 */
[----:B------:R-:W-:-:S03]  /*1c70*/  ULDC UR4, c[0x0][0x9f0] ;  /* 0x00027c0000047ab9 */ /* 0x000fc60000000800 */
[----:B------:R-:W-:-:S04]  /*1c80*/  SEL R9, R9, UR4, P0 ;  /* 0x0000000409097c07 */ /* 0x000fc80008000000 */
[-C--:B------:R-:W-:Y:S02]  /*1c90*/  IABS R6, R9.reuse ;  /* 0x0000000900067213 */ /* 0x080fe40000000000 */
[----:B------:R-:W-:Y:S02]  /*1ca0*/  IADD3 R0, R99, -0x1, R9 ;  /* 0xffffffff63007810 */ /* 0x000fe40007ffe009 */
[----:B------:R-:W1:Y:S01]  /*1cb0*/  I2F.RP R3, R6 ;  /* 0x0000000600037306 */ /* 0x000e620000209400 */
[-C--:B------:R-:W-:Y:S02]  /*1cc0*/  IABS R10, R9.reuse ;  /* 0x00000009000a7213 */ /* 0x080fe40000000000 */
[----:B------:R-:W-:Y:S02]  /*1cd0*/  IABS R8, R0 ;  /* 0x0000000000087213 */ /* 0x000fe40000000000 */
[----:B------:R-:W-:-:S04]  /*1ce0*/  LOP3.LUT R0, R0, R9, RZ, 0x3c, !PT ;  /* 0x0000000900007212 */ /* 0x000fc800078e3cff */
[----:B------:R-:W-:Y:S01]  /*1cf0*/  ISETP.GE.AND P2, PT, R0, RZ, PT ;  /* 0x000000ff0000720c */ /* 0x000fe20003f46270 */
[----:B-1----:R-:W1:Y:S02]  /*1d00*/  MUFU.RCP R3, R3 ;  /* 0x0000000300037308 */ /* 0x002e640000001000 */
[----:B-1----:R-:W-:Y:S02]  /*1d10*/  VIADD R4, R3, 0xffffffe ;  /* 0x0ffffffe03047836 */ /* 0x002fe40000000000 */
[----:B------:R-:W-:-:S04]  /*1d20*/  IMAD.MOV R3, RZ, RZ, -R10 ;  /* 0x000000ffff037224 */ /* 0x000fc800078e0a0a */
[----:B------:R1:W2:Y:S02]  /*1d30*/  F2I.FTZ.U32.TRUNC.NTZ R5, R4 ;  /* 0x0000000400057305 */ /* 0x0002a4000021f000 */
[----:B-1----:R-:W-:Y:S02]  /*1d40*/  IMAD.MOV.U32 R4, RZ, RZ, RZ ;  /* 0x000000ffff047224 */ /* 0x002fe400078e00ff */
[----:B--2---:R-:W-:-:S04]  /*1d50*/  IMAD.MOV R7, RZ, RZ, -R5 ;  /* 0x000000ffff077224 */ /* 0x004fc800078e0a05 */
        /* <DEDUP_REMOVED lines=13> */
.L_x_10410:
[----:B------:R-:W-:Y:S05]  /*1e30*/  BSYNC B0 ;  /* 0x0000000000007941 */ /* 0x000fea0003800000 */
.L_x_10409:
        /* <DEDUP_REMOVED lines=25> */
[----:B------:R-:W-:Y:S01]  /*1fd0*/  IMAD.U32 R5, RZ, RZ, UR5 ;  /* 0x00000005ff057e24 */ /* 0x000fe2000f8e00ff */
[----:B------:R-:W1:Y:S01]  /*1fe0*/  LDC.64 R14, c[0x4][R14] ;  /* 0x010000000e0e7b82 */ /* 0x000e620000000a00 */
        /* <DEDUP_REMOVED lines=8> */
[----:B01---5:R-:W-:Y:S05]  /*2070*/  CALL.ABS.NOINC R14 ;  /* 0x000000000e007343 */ /* 0x023fea0003c00000 */
.L_x_10413:
[----:B------:R-:W-:Y:S05]  /*2080*/  BSYNC B6 ;  /* 0x0000000000067941 */ /* 0x000fea0003800000 */
.L_x_10412:
        /* <DEDUP_REMOVED lines=19> */
[----:B01---5:R-:W-:Y:S05]  /*21c0*/  CALL.ABS.NOINC R14 ;  /* 0x000000000e007343 */ /* 0x023fea0003c00000 */
.L_x_10415:
[----:B------:R-:W-:Y:S05]  /*21d0*/  BSYNC B6 ;  /* 0x0000000000067941 */ /* 0x000fea0003800000 */
.L_x_10414:
[----:B------:R-:W-:Y:S01]  /*21e0*/  ULDC.64 UR4, c[0x0][0x9f8] ;  /* 0x00027e0000047ab9 */ /* 0x000fe20000000a00 */
[----:B------:R-:W-:Y:S01]  /*21f0*/  IMAD.MOV.U32 R0, RZ, RZ, R27 ;  /* 0x000000ffff007224 */ /* 0x000fe200078e001b */
[----:B------:R-:W-:Y:S01]  /*2200*/  ISETP.NE.U32.AND P0, PT, RZ, UR4, PT ;  /* 0x00000004ff007c0c */ /* 0x000fe2000bf05070 */
[----:B------:R-:W2:Y:S01]  /*2210*/  LDL R27, [R1+0xdc] ;  /* 0x0000dc00011b7983 */ /* 0x000ea20000100800 */
[----:B------:R-:W1:Y:S02]  /*2220*/  LDC.64 R86, c[0x0][0x408] ;  /* 0x00010200ff567b82 */ /* 0x000e640000000a00 */
[----:B------:R-:W-:Y:S01]  /*2230*/  ISETP.NE.AND.EX P0, PT, RZ, UR5, PT, P0 ;  /* 0x00000005ff007c0c */ /* 0x000fe2000bf05300 */
[----:B------:R-:W3:Y:S01]  /*2240*/  S2R R20, SR_TID.X ;  /* 0x0000000000147919 */ /* 0x000ee20000002100 */
[----:B------:R-:W-:-:S04]  /*2250*/  SHF.R.S32.HI R11, RZ, 0x1f, R141 ;  /* 0x0000001fff0b7819 */ /* 0x000fc8000001148d */
[----:B------:R-:W4:Y:S07]  /*2260*/  LDC R9, c[0x0][0x3f4] ;  /* 0x0000fd00ff097b82 */ /* 0x000f2e0000000800 */
[----:B------:R-:W-:-:S04]  /*2270*/  @P0 IADD3 R4, P1, R31, UR4, RZ ;  /* 0x000000041f040c10 */ /* 0x000fc8000ff3e0ff */
[----:B------:R-:W-:-:S05]  /*2280*/  @P0 IADD3.X R5, R30, UR5, RZ, P1, !PT ;  /* 0x000000051e050c10 */ /* 0x000fca0008ffe4ff */
[----:B------:R0:W2:Y:S01]  /*2290*/  @P0 LDG.E R0, desc[UR42][R4.64] ;  /* 0x0000002a04000981 */ /* 0x0000a2000c1e1900 */
[----:B---3--:R-:W-:Y:S01]  /*22a0*/  VIADD R3, R20, 0xffffff80 ;  /* 0xffffff8014037836 */ /* 0x008fe20000000000 */
[----:B------:R-:W-:-:S04]  /*22b0*/  SHF.R.U32.HI R20, RZ, 0x7, R20 ;  /* 0x00000007ff147819 */ /* 0x000fc80000011614 */
[----:B------:R-:W-:Y:S02]  /*22c0*/  ISETP.NE.AND P6, PT, R20, 0x1, PT ;  /* 0x000000011400780c */ /* 0x000fe40003fc5270 */
[----:B------:R-:W-:-:S04]  /*22d0*/  SHF.R.S32.HI R6, RZ, 0x1f, R3 ;  /* 0x0000001fff067819 */ /* 0x000fc80000011403 */
[----:B------:R-:W-:Y:S01]  /*22e0*/  LEA.HI R6, R6, R3, RZ, 0x2 ;  /* 0x0000000306067211 */ /* 0x000fe200078f10ff */
[----:B------:R-:W-:-:S06]  /*22f0*/  VIADD R3, R16, 0x10 ;  /* 0x0000001010037836 */ /* 0x000fcc0000000000 */
[----:B------:R-:W-:Y:S05]  /*2300*/  @!P6 WARPSYNC.ALL ;  /* 0x000000000000e948 */ /* 0x000fea0003800000 */
[----:B------:R-:W-:Y:S02]  /*2310*/  ULDC UR4, c[0x0][0x2f4] ;  /* 0x0000bd0000047ab9 */ /* 0x000fe40000000800 */
[----:B------:R-:W-:Y:S02]  /*2320*/  ISETP.GE.AND P1, PT, R3, UR4, PT ;  /* 0x0000000403007c0c */ /* 0x000fe4000bf26270 */
[----:B------:R-:W-:Y:S02]  /*2330*/  ISETP.GE.AND P0, PT, R16, UR4, PT ;  /* 0x0000000410007c0c */ /* 0x000fe4000bf06270 */
[----:B0-----:R-:W-:-:S02]  /*2340*/  SEL R5, RZ, 0xffffffff, P1 ;  /* 0xffffffffff057807 */ /* 0x001fc40000800000 */
[--C-:B------:R-:W-:Y:S02]  /*2350*/  SHF.R.S32.HI R71, RZ, 0x2, R6.reuse ;  /* 0x00000002ff477819 */ /* 0x100fe40000011406 */
[----:B------:R-:W-:Y:S01]  /*2360*/  SHF.R.S32.HI R6, RZ, 0x1f, R6 ;  /* 0x0000001fff067819 */ /* 0x000fe20000011406 */
[----:B------:R-:W-:Y:S01]  /*2370*/  IMAD.SHL.U32 R5, R5, 0x2, RZ ;  /* 0x0000000205057824 */ /* 0x000fe200078e00ff */
[----:B------:R-:W-:Y:S02]  /*2380*/  SEL R4, RZ, 0x1, P0 ;  /* 0x00000001ff047807 */ /* 0x000fe40000000000 */
[----:B------:R-:W-:Y:S02]  /*2390*/  LEA.HI R6, R6, R71, RZ, 0x2 ;  /* 0x0000004706067211 */ /* 0x000fe400078f10ff */
[----:B------:R-:W-:Y:S01]  /*23a0*/  LOP3.LUT R5, R5, 0x2, R4, 0xe2, !PT ;  /* 0x0000000205057812 */ /* 0x000fe200078ee204 */
[----:B------:R-:W-:Y:S01]  /*23b0*/  VIADD R4, R16, 0x20 ;  /* 0x0000002010047836 */ /* 0x000fe20000000000 */
[----:B------:R-:W-:Y:S01]  /*23c0*/  LOP3.LUT R6, R6, 0xfffffffc, RZ, 0xc0, !PT ;  /* 0xfffffffc06067812 */ /* 0x000fe200078ec0ff */
[----:B-1----:R-:W-:Y:S01]  /*23d0*/  IMAD R8, R11, R86, RZ ;  /* 0x000000560b087224 */ /* 0x002fe200078e02ff */
[----:B------:R-:W-:-:S02]  /*23e0*/  ISETP.GE.AND P1, PT, R23, UR4, PT ;  /* 0x0000000417007c0c */ /* 0x000fc4000bf26270 */
[----:B------:R-:W-:Y:S01]  /*23f0*/  ISETP.GE.AND P0, PT, R4, UR4, PT ;  /* 0x0000000404007c0c */ /* 0x000fe2000bf06270 */
[----:B------:R-:W-:Y:S01]  /*2400*/  IMAD.IADD R71, R71, 0x1, -R6 ;  /* 0x0000000147477824 */ /* 0x000fe200078e0a06 */
[----:B------:R-:W-:Y:S01]  /*2410*/  SEL R10, RZ, 0x8, P1 ;  /* 0x00000008ff0a7807 */ /* 0x000fe20000800000 */
[----:B------:R-:W0:Y:S01]  /*2420*/  LDC.64 R6, c[0x0][0x3f8] ;  /* 0x0000fe00ff067b82 */ /* 0x000e220000000a00 */
[----:B------:R-:W-:Y:S01]  /*2430*/  IMAD R13, R141, R87, R8 ;  /* 0x000000578d0d7224 */ /* 0x000fe200078e0208 */
[----:B------:R-:W-:Y:S02]  /*2440*/  SEL R8, RZ, 0x4, P0 ;  /* 0x00000004ff087807 */ /* 0x000fe40000000000 */
[----:B------:R-:W-:Y:S02]  /*2450*/  ISETP.GE.AND P0, PT, R22, UR4, PT ;  /* 0x0000000416007c0c */ /* 0x000fe4000bf06270 */
[----:B------:R-:W-:Y:S02]  /*2460*/  LOP3.LUT R5, R10, R5, R8, 0xfe, !PT ;  /* 0x000000050a057212 */ /* 0x000fe400078efe08 */
[----:B------:R-:W-:-:S02]  /*2470*/  SEL R8, RZ, 0x10, P0 ;  /* 0x00000010ff087807 */ /* 0x000fc40000000000 */
[----:B------:R-:W-:Y:S02]  /*2480*/  LOP3.LUT P0, RZ, R71, 0x2, RZ, 0xc0, !PT ;  /* 0x0000000247ff7812 */ /* 0x000fe4000780c0ff */
[----:B------:R-:W-:Y:S02]  /*2490*/  LOP3.LUT R19, R19, 0xfffffffb, RZ, 0xc0, !PT ;  /* 0xfffffffb13137812 */ /* 0x000fe400078ec0ff */
[----:B------:R-:W-:Y:S01]  /*24a0*/  SHF.R.S32.HI R139, RZ, 0x1f, R138 ;  /* 0x0000001fff8b7819 */ /* 0x000fe2000001148a */
[----:B------:R-:W-:Y:S01]  /*24b0*/  IMAD.WIDE.U32 R60, R141, R86, R16 ;  /* 0x000000568d3c7225 */ /* 0x000fe200078e0010 */
[----:B------:R-:W-:-:S03]  /*24c0*/  LOP3.LUT R21, R5, R8, RZ, 0xfc, !PT ;  /* 0x0000000805157212 */ /* 0x000fc600078efcff */
[----:B------:R-:W-:-:S04]  /*24d0*/  IMAD.WIDE.U32 R62, R141, R86, R138 ;  /* 0x000000568d3e7225 */ /* 0x000fc800078e008a */
[----:B------:R-:W-:Y:S02]  /*24e0*/  @P0 LOP3.LUT R19, R19, 0x4, RZ, 0xfc, !PT ;  /* 0x0000000413130812 */ /* 0x000fe400078efcff */
[CC--:B----4-:R-:W-:Y:S01]  /*24f0*/  ISETP.GE.AND P0, PT, R16.reuse, R9.reuse, PT ;  /* 0x000000091000720c */ /* 0x0d0fe20003f06270 */
[----:B0-----:R-:W-:Y:S01]  /*2500*/  IMAD R8, R11, R6, RZ ;  /* 0x000000060b087224 */ /* 0x001fe200078e02ff */
[----:B------:R-:W-:Y:S02]  /*2510*/  ISETP.GE.AND P2, PT, R3, R9, PT ;  /* 0x000000090300720c */ /* 0x000fe40003f46270 */
[----:B------:R-:W-:Y:S01]  /*2520*/  SEL R5, R9, RZ, P0 ;  /* 0x000000ff09057207 */ /* 0x000fe20000000000 */
[----:B------:R-:W-:Y:S02]  /*2530*/  IMAD.IADD R61, R61, 0x1, R13 ;  /* 0x000000013d3d7824 */ /* 0x000fe400078e020d */
[----:B------:R-:W-:Y:S02]  /*2540*/  IMAD.IADD R63, R13, 0x1, R63 ;  /* 0x000000010d3f7824 */ /* 0x000fe400078e023f */
[----:B------:R-:W-:Y:S01]  /*2550*/  IMAD R13, R141, R7, R8 ;  /* 0x000000078d0d7224 */ /* 0x000fe200078e0208 */
[----:B------:R-:W-:Y:S01]  /*2560*/  SEL R8, R9, RZ, P2 ;  /* 0x000000ff09087207 */ /* 0x000fe20001000000 */
[----:B------:R-:W-:Y:S01]  /*2570*/  IMAD.IADD R5, R16, 0x1, R5 ;  /* 0x0000000110057824 */ /* 0x000fe200078e0205 */
[----:B------:R-:W-:-:S03]  /*2580*/  ISETP.GE.AND P1, PT, R4, R9, PT ;  /* 0x000000090400720c */ /* 0x000fc60003f26270 */
[----:B------:R-:W-:Y:S01]  /*2590*/  IMAD.IADD R10, R3, 0x1, R8 ;  /* 0x00000001030a7824 */ /* 0x000fe200078e0208 */
[----:B------:R-:W-:Y:S02]  /*25a0*/  SEL R11, R9, RZ, P1 ;  /* 0x000000ff090b7207 */ /* 0x000fe40000800000 */
[----:B------:R-:W-:Y:S01]  /*25b0*/  SHF.R.S32.HI R8, RZ, 0x1f, R5 ;  /* 0x0000001fff087819 */ /* 0x000fe20000011405 */
[-C--:B------:R-:W-:Y:S01]  /*25c0*/  IMAD.WIDE.U32 R64, R141, R6.reuse, R16 ;  /* 0x000000068d407225 */ /* 0x080fe200078e0010 */
[----:B------:R-:W-:Y:S02]  /*25d0*/  LOP3.LUT R19, R19, 0xfffffffe, RZ, 0xc0, !PT ;  /* 0xfffffffe13137812 */ /* 0x000fe400078ec0ff */
[-C--:B------:R-:W-:Y:S01]  /*25e0*/  LEA.HI R70, R8, R5.reuse, RZ, 0x3 ;  /* 0x0000000508467211 */ /* 0x080fe200078f18ff */
[----:B------:R-:W-:Y:S01]  /*25f0*/  IMAD.IADD R12, R4, 0x1, R11 ;  /* 0x00000001040c7824 */ /* 0x000fe200078e020b */
[----:B------:R-:W-:Y:S01]  /*2600*/  SHF.R.S32.HI R11, RZ, 0x1f, R10 ;  /* 0x0000001fff0b7819 */ /* 0x000fe2000001140a */
[----:B------:R-:W-:Y:S01]  /*2610*/  IMAD.WIDE.U32 R66, R141, R6, R138 ;  /* 0x000000068d427225 */ /* 0x000fe200078e008a */
[----:B------:R-:W-:-:S02]  /*2620*/  LEA.HI R5, R8, R5, RZ, 0x5 ;  /* 0x0000000508057211 */ /* 0x000fc400078f28ff */
[----:B------:R-:W-:Y:S01]  /*2630*/  @P2 LOP3.LUT R19, R19, 0x1, RZ, 0xfc, !PT ;  /* 0x0000000113132812 */ /* 0x000fe200078efcff */
[----:B------:R-:W-:Y:S01]  /*2640*/  IMAD.IADD R65, R65, 0x1, R13 ;  /* 0x0000000141417824 */ /* 0x000fe200078e020d */
[-C--:B------:R-:W-:Y:S01]  /*2650*/  LEA.HI R69, R11, R10.reuse, RZ, 0x3 ;  /* 0x0000000a0b457211 */ /* 0x080fe200078f18ff */
[----:B------:R-:W-:Y:S01]  /*2660*/  IMAD.IADD R67, R13, 0x1, R67 ;  /* 0x000000010d437824 */ /* 0x000fe200078e0243 */
[----:B------:R-:W-:Y:S01]  /*2670*/  SHF.R.S32.HI R13, RZ, 0x1f, R12 ;  /* 0x0000001fff0d7819 */ /* 0x000fe2000001140c */
[----:B------:R-:W-:Y:S01]  /*2680*/  IMAD.SHL.U32 R8, R5, 0x80, RZ ;  /* 0x0000008005087824 */ /* 0x000fe200078e00ff */
[----:B------:R-:W-:Y:S02]  /*2690*/  LEA.HI R10, R11, R10, RZ, 0x5 ;  /* 0x0000000a0b0a7211 */ /* 0x000fe400078f28ff */
[----:B------:R-:W-:Y:S02]  /*26a0*/  LOP3.LUT R5, R143, 0x18, R70, 0xf8, !PT ;  /* 0x000000188f057812 */ /* 0x000fe400078ef846 */
[----:B------:R-:W-:Y:S01]  /*26b0*/  LOP3.LUT R19, R19, 0xfffffffd, RZ, 0xc0, !PT ;  /* 0xfffffffd13137812 */ /* 0x000fe200078ec0ff */
[----:B------:R-:W-:Y:S01]  /*26c0*/  IMAD.SHL.U32 R10, R10, 0x80, RZ ;  /* 0x000000800a0a7824 */ /* 0x000fe200078e00ff */
[----:B------:R-:W-:-:S02]  /*26d0*/  LEA.HI R68, R13, R12, RZ, 0x3 ;  /* 0x0000000c0d447211 */ /* 0x000fc400078f18ff */
[----:B------:R-:W-:Y:S02]  /*26e0*/  LEA.HI R12, R13, R12, RZ, 0x5 ;  /* 0x0000000c0d0c7211 */ /* 0x000fe400078f28ff */
[----:B-----5:R-:W-:Y:S02]  /*26f0*/  SHF.R.S32.HI R15, RZ, 0x1f, R95 ;  /* 0x0000001fff0f7819 */ /* 0x020fe4000001145f */
[----:B------:R-:W-:Y:S02]  /*2700*/  LOP3.LUT R8, R8, 0xfffff000, RZ, 0xc0, !PT ;  /* 0xfffff00008087812 */ /* 0x000fe400078ec0ff */
[----:B------:R-:W-:Y:S02]  /*2710*/  LOP3.LUT R5, R5, R144, RZ, 0x3c, !PT ;  /* 0x0000009005057212 */ /* 0x000fe400078e3cff */
[----:B------:R-:W-:Y:S02]  /*2720*/  @P1 LOP3.LUT R19, R19, 0x2, RZ, 0xfc, !PT ;  /* 0x0000000213131812 */ /* 0x000fe400078efcff */
[----:B------:R-:W-:-:S02]  /*2730*/  LOP3.LUT R11, R143, 0x18, R69, 0xf8, !PT ;  /* 0x000000188f0b7812 */ /* 0x000fc400078ef845 */
[----:B------:R-:W-:Y:S01]  /*2740*/  ISETP.GE.AND P1, PT, R136, UR4, PT ;  /* 0x0000000488007c0c */ /* 0x000fe2000bf26270 */
[----:B------:R-:W-:Y:S01]  /*2750*/  IMAD.SHL.U32 R12, R12, 0x80, RZ ;  /* 0x000000800c0c7824 */ /* 0x000fe200078e00ff */
[--C-:B------:R-:W-:Y:S01]  /*2760*/  IADD3 R94, R5, R8, R153.reuse ;  /* 0x00000008055e7210 */ /* 0x100fe20007ffe099 */
[----:B------:R-:W-:Y:S01]  /*2770*/  IMAD R8, R15, R6, RZ ;  /* 0x000000060f087224 */ /* 0x000fe200078e02ff */
[----:B------:R-:W-:Y:S01]  /*2780*/  LOP3.LUT R10, R10, 0xfffff000, RZ, 0xc0, !PT ;  /* 0xfffff0000a0a7812 */ /* 0x000fe200078ec0ff */
[----:B------:R-:W-:Y:S01]  /*2790*/  VIADD R101, R20, 0x8 ;  /* 0x0000000814657836 */ /* 0x000fe20000000000 */
[----:B------:R-:W-:Y:S01]  /*27a0*/  LOP3.LUT R11, R11, R144, RZ, 0x3c, !PT ;  /* 0x000000900b0b7212 */ /* 0x000fe200078e3cff */
[----:B------:R-:W-:Y:S01]  /*27b0*/  IMAD R14, R15, R86, RZ ;  /* 0x000000560f0e7224 */ /* 0x000fe200078e02ff */
[----:B------:R-:W-:Y:S02]  /*27c0*/  LOP3.LUT R13, R143, 0x18, R68, 0xf8, !PT ;  /* 0x000000188f0d7812 */ /* 0x000fe400078ef844 */
[----:B------:R-:W-:Y:S01]  /*27d0*/  SEL R20, RZ, 0x20, P1 ;  /* 0x00000020ff147807 */ /* 0x000fe20000800000 */
[----:B------:R-:W-:Y:S01]  /*27e0*/  IMAD R73, R95, R7, R8 ;  /* 0x000000075f497224 */ /* 0x000fe200078e0208 */
[----:B------:R-:W-:Y:S01]  /*27f0*/  IADD3 R93, R11, R10, R153 ;  /* 0x0000000a0b5d7210 */ /* 0x000fe20007ffe099 */
[----:B------:R-:W-:Y:S01]  /*2800*/  IMAD.WIDE.U32 R64, R95, R6, R64 ;  /* 0x000000065f407225 */ /* 0x000fe200078e0040 */
[----:B------:R-:W-:-:S02]  /*2810*/  LOP3.LUT R12, R12, 0xfffff000, RZ, 0xc0, !PT ;  /* 0xfffff0000c0c7812 */ /* 0x000fc400078ec0ff */
[----:B------:R-:W-:Y:S01]  /*2820*/  LOP3.LUT R13, R13, R144, RZ, 0x3c, !PT ;  /* 0x000000900d0d7212 */ /* 0x000fe200078e3cff */
[----:B------:R-:W-:Y:S01]  /*2830*/  IMAD.SHL.U32 R98, R9, 0x2, RZ ;  /* 0x0000000209627824 */ /* 0x000fe200078e00ff */
[----:B------:R-:W-:Y:S01]  /*2840*/  LOP3.LUT R8, R70, 0xfffffff8, RZ, 0xc0, !PT ;  /* 0xfffffff846087812 */ /* 0x000fe200078ec0ff */
[----:B------:R-:W-:Y:S01]  /*2850*/  IMAD R11, R95, R87, R14 ;  /* 0x000000575f0b7224 */ /* 0x000fe200078e020e */
[----:B------:R-:W-:Y:S01]  /*2860*/  LOP3.LUT R9, R69, 0xfffffff8, RZ, 0xc0, !PT ;  /* 0xfffffff845097812 */ /* 0x000fe200078ec0ff */
[----:B------:R-:W-:Y:S01]  /*2870*/  IMAD.WIDE.U32 R60, R95, R86, R60 ;  /* 0x000000565f3c7225 */ /* 0x000fe200078e003c */
[----:B------:R-:W-:Y:S02]  /*2880*/  LOP3.LUT R10, R68, 0xfffffff8, RZ, 0xc0, !PT ;  /* 0xfffffff8440a7812 */ /* 0x000fe400078ec0ff */
[----:B------:R-:W-:Y:S01]  /*2890*/  LOP3.LUT R20, R21, R20, RZ, 0xfc, !PT ;  /* 0x0000001415147212 */ /* 0x000fe200078efcff */
[----:B------:R-:W-:Y:S01]  /*28a0*/  IMAD.WIDE.U32 R62, R95, R86, R62 ;  /* 0x000000565f3e7225 */ /* 0x000fe200078e003e */
[----:B------:R-:W-:-:S03]  /*28b0*/  SHF.L.U64.HI R88, R6, 0x7, R7 ;  /* 0x0000000706587819 */ /* 0x000fc60000010207 */
[----:B------:R-:W-:Y:S01]  /*28c0*/  IMAD.WIDE.U32 R66, R95, R6, R66 ;  /* 0x000000065f427225 */ /* 0x000fe200078e0042 */
[C---:B------:R-:W-:Y:S02]  /*28d0*/  SHF.L.U64.HI R87, R86.reuse, 0x7, R87 ;  /* 0x0000000756577819 */ /* 0x040fe40000010257 */
[----:B------:R-:W-:Y:S01]  /*28e0*/  SHF.L.U32 R5, R86, 0x7, RZ ;  /* 0x0000000756057819 */ /* 0x000fe200000006ff */
[----:B------:R-:W-:Y:S01]  /*28f0*/  IMAD.IADD R81, R65, 0x1, R73 ;  /* 0x0000000141517824 */ /* 0x000fe200078e0249 */
[----:B------:R-:W-:Y:S01]  /*2900*/  IADD3 R92, R13, R12, R153 ;  /* 0x0000000c0d5c7210 */ /* 0x000fe20007ffe099 */
[----:B------:R-:W-:Y:S01]  /*2910*/  IMAD.IADD R83, R83, 0x1, R28 ;  /* 0x0000000153537824 */ /* 0x000fe200078e021c */
[----:B------:R-:W-:Y:S01]  /*2920*/  SHF.R.S32.HI R91, RZ, 0x1f, R8 ;  /* 0x0000001fff5b7819 */ /* 0x000fe20000011408 */
[----:B------:R-:W-:Y:S01]  /*2930*/  IMAD.SHL.U32 R6, R6, 0x80, RZ ;  /* 0x0000008006067824 */ /* 0x000fe200078e00ff */
[----:B------:R-:W-:Y:S01]  /*2940*/  SHF.R.S32.HI R90, RZ, 0x1f, R9 ;  /* 0x0000001fff5a7819 */ /* 0x000fe20000011409 */
[----:B------:R-:W-:Y:S01]  /*2950*/  IMAD.IADD R82, R61, 0x1, R11 ;  /* 0x000000013d527824 */ /* 0x000fe200078e020b */
[----:B------:R-:W-:Y:S01]  /*2960*/  SHF.R.S32.HI R89, RZ, 0x1f, R10 ;  /* 0x0000001fff597819 */ /* 0x000fe2000001140a */
[----:B------:R-:W-:Y:S01]  /*2970*/  IMAD.IADD R74, R11, 0x1, R63 ;  /* 0x000000010b4a7824 */ /* 0x000fe200078e023f */
[----:B------:R-:W-:Y:S01]  /*2980*/  LOP3.LUT R21, R21, 0x1, RZ, 0xc0, !PT ;  /* 0x0000000115157812 */ /* 0x000fe200078ec0ff */
[----:B------:R-:W-:Y:S01]  /*2990*/  IMAD.IADD R73, R73, 0x1, R67 ;  /* 0x0000000149497824 */ /* 0x000fe200078e0243 */
[C---:B------:R-:W-:Y:S01]  /*29a0*/  LOP3.LUT R52, R20.reuse, 0x4, RZ, 0xc0, !PT ;  /* 0x0000000414347812 */ /* 0x040fe200078ec0ff */
[----:B--2---:R-:W-:Y:S01]  /*29b0*/  IMAD R7, R27, 0xc0, R141 ;  /* 0x000000c01b077824 */ /* 0x004fe200078e028d */
[----:B------:R-:W-:-:S02]  /*29c0*/  LOP3.LUT R27, R20, 0x2, RZ, 0xc0, !PT ;  /* 0x00000002141b7812 */ /* 0x000fc400078ec0ff */
[----:B------:R-:W-:Y:S01]  /*29d0*/  SHF.R.S32.HI R86, RZ, 0x1f, R0 ;  /* 0x0000001fff567819 */ /* 0x000fe20000011400 */
[----:B------:R-:W-:Y:S06]  /*29e0*/  @!P6 BAR.SYNC.DEFER_BLOCKING 0x9, 0x100 ;  /* 0x024400000000eb1d */ /* 0x000fec0000010000 */
.L_x_10474:
[----:B--2---:R-:W2:Y:S01]  /*29f0*/  LDL R30, [R1+0x88] ;  /* 0x00008800011e7983 */ /* 0x004ea20000100800 */
[----:B0-----:R-:W0:Y:S01]  /*2a00*/  LDC R76, c[0x0][0x430] ;  /* 0x00010c00ff4c7b82 */ /* 0x001e220000000800 */
[----:B------:R-:W-:Y:S02]  /*2a10*/  VIADD R11, R25, 0xffffffff ;  /* 0xffffffff190b7836 */ /* 0x000fe40000000000 */
[----:B------:R-:W-:Y:S02]  /*2a20*/  IMAD.MOV.U32 R75, RZ, RZ, RZ ;  /* 0x000000ffff4b7224 */ /* 0x000fe400078e00ff */
[----:B------:R-:W-:-:S03]  /*2a30*/  IMAD R14, R11, 0x80, R7 ;  /* 0x000000800b0e7824 */ /* 0x000fc600078e0207 */
[----:B-1----:R-:W1:Y:S01]  /*2a40*/  LDC R96, c[0x0][0x3f4] ;  /* 0x0000fd00ff607b82 */ /* 0x002e620000000800 */
[----:B------:R-:W-:-:S04]  /*2a50*/  IMAD.IADD R31, R83, 0x1, R14 ;  /* 0x00000001531f7824 */ /* 0x000fc800078e020e */
[----:B------:R-:W-:Y:S01]  /*2a60*/  IMAD.MOV.U32 R28, RZ, RZ, R31 ;  /* 0x000000ffff1c7224 */ /* 0x000fe200078e001f */
[----:B0-----:R-:W-:-:S13]  /*2a70*/  ISETP.NE.AND P1, PT, R76, 0x1, PT ;  /* 0x000000014c00780c */ /* 0x001fda0003f25270 */
[----:B------:R-:W0:Y:S08]  /*2a80*/  @P1 LDC R12, c[0x0][0x434] ;  /* 0x00010d00ff0c1b82 */ /* 0x000e300000000800 */
[----:B---3--:R-:W3:Y:S01]  /*2a90*/  @P1 LDC R13, c[0x0][0x438] ;  /* 0x00010e00ff0d1b82 */ /* 0x008ee20000000800 */
[----:B0-----:R-:W-:-:S05]  /*2aa0*/  @P1 IMAD.HI.U32 R12, R31, R12, RZ ;  /* 0x0000000c1f0c1227 */ /* 0x001fca00078e00ff */
[----:B---3--:R-:W-:Y:S02]  /*2ab0*/  @P1 SHF.R.U32.HI R28, RZ, R13, R12 ;  /* 0x0000000dff1c1219 */ /* 0x008fe4000001160c */
[----:B------:R-:W-:-:S04]  /*2ac0*/  ISETP.GE.AND P1, PT, R14, R24, PT ;  /* 0x000000180e00720c */ /* 0x000fc80003f26270 */
[----:B------:R-:W-:-:S13]  /*2ad0*/  ISETP.GT.OR P1, PT, R7, 0x7f, P1 ;  /* 0x0000007f0700780c */ /* 0x000fda0000f24670 */
[----:B------:R-:W0:Y:S01]  /*2ae0*/  @!P1 LDC.64 R14, c[0x0][0x428] ;  /* 0x00010a00ff0e9b82 */ /* 0x000e220000000a00 */
[----:B------:R-:W-:-:S07]  /*2af0*/  @!P1 SHF.R.S32.HI R29, RZ, 0x1f, R28 ;  /* 0x0000001fff1d9819 */ /* 0x000fce000001141c */
[----:B------:R-:W3:Y:S01]  /*2b00*/  @!P1 LDC.64 R12, c[0x0][0x418] ;  /* 0x00010600ff0c9b82 */ /* 0x000ee20000000a00 */
[----:B------:R-:W-:Y:S01]  /*2b10*/  LOP3.LUT P3, RZ, R71, 0x2, RZ, 0xc0, !PT ;  /* 0x0000000247ff7812 */ /* 0x000fe2000786c0ff */
[----:B0-----:R-:W-:-:S04]  /*2b20*/  @!P1 IMAD R25, R86, R14, RZ ;  /* 0x0000000e56199224 */ /* 0x001fc800078e02ff */
[C---:B------:R-:W-:Y:S02]  /*2b30*/  @!P1 IMAD R25, R0.reuse, R15, R25 ;  /* 0x0000000f00199224 */ /* 0x040fe400078e0219 */
[----:B------:R-:W-:-:S04]  /*2b40*/  @!P1 IMAD.WIDE.U32 R14, R0, R14, R28 ;  /* 0x0000000e000e9225 */ /* 0x000fc800078e001c */
[----:B------:R-:W-:Y:S01]  /*2b50*/  @!P1 IMAD.IADD R15, R15, 0x1, R25 ;  /* 0x000000010f0f9824 */ /* 0x000fe200078e0219 */
[----:B---3--:R-:W-:-:S04]  /*2b60*/  @!P1 LEA R12, P2, R14, R12, 0x2 ;  /* 0x0000000c0e0c9211 */ /* 0x008fc800078410ff */
[----:B------:R-:W-:Y:S02]  /*2b70*/  @!P1 LEA.HI.X R13, R14, R13, R15, 0x2, P2 ;  /* 0x0000000d0e0d9211 */ /* 0x000fe400010f140f */
[----:B-1----:R-:W-:Y:S01]  /*2b80*/  ISETP.GE.AND P2, PT, R96, 0x1, PT ;  /* 0x000000016000780c */ /* 0x002fe20003f46270 */
[----:B------:R-:W-:Y:S01]  /*2b90*/  IMAD.MOV R15, RZ, RZ, -R28 ;  /* 0x000000ffff0f7224 */ /* 0x000fe200078e0a1c */
[----:B------:R-:W-:Y:S05]  /*2ba0*/  YIELD ;  /* 0x0000000000007946 */ /* 0x000fea0003800000 */
[----:B------:R-:W-:Y:S01]  /*2bb0*/  IMAD R76, R76, R15, R31 ;  /* 0x0000000f4c4c7224 */ /* 0x000fe200078e021f */
[----:B------:R-:W-:Y:S01]  /*2bc0*/  BSSY B0, `(.L_x_10416) ;  /* 0x0000432000007945 */ /* 0x000fe20003800000 */
[----:B------:R0:W5:Y:S01]  /*2bd0*/  @!P1 LDG.E R75, desc[UR42][R12.64] ;  /* 0x0000002a0c4b9981 */ /* 0x000162000c1e1900 */
[----:B------:R-:W-:Y:S01]  /*2be0*/  ISETP.GT.AND P1, PT, R11, R72, PT ;  /* 0x000000480b00720c */ /* 0x000fe20003f24270 */
[----:B------:R-:W-:-:S02]  /*2bf0*/  IMAD.MOV.U32 R25, RZ, RZ, R11 ;  /* 0x000000ffff197224 */ /* 0x000fc400078e000b */
[----:B--2---:R-:W-:-:S04]  /*2c00*/  IMAD R55, R18, 0x3000, R30 ;  /* 0x0000300012377824 */ /* 0x004fc800078e021e */
[C---:B------:R-:W-:Y:S02]  /*2c10*/  VIADD R15, R55.reuse, 0x10 ;  /* 0x00000010370f7836 */ /* 0x040fe40000000000 */
[C---:B------:R-:W-:Y:S02]  /*2c20*/  @P3 VIADD R15, R55.reuse, 0xfffffff0 ;  /* 0xfffffff0370f3836 */ /* 0x040fe40000000000 */
[--C-:B------:R-:W-:Y:S02]  /*2c30*/  IMAD R55, R55, 0x2, R26.reuse ;  /* 0x0000000237377824 */ /* 0x100fe400078e021a */
[----:B------:R-:W-:Y:S01]  /*2c40*/  IMAD R54, R15, 0x2, R26 ;  /* 0x000000020f367824 */ /* 0x000fe200078e021a */
[----:B0-----:R-:W-:Y:S06]  /*2c50*/  @!P2 BRA `(.L_x_10417) ;  /* 0x0000003c0078a947 */ /* 0x001fec0003800000 */
[----:B------:R-:W-:Y:S01]  /*2c60*/  SHF.R.S32.HI R77, RZ, 0x1f, R76 ;  /* 0x0000001fff4d7819 */ /* 0x000fe2000001144c */
[----:B------:R-:W-:Y:S01]  /*2c70*/  ULDC.64 UR4, c[0x0][0x300] ;  /* 0x0000c00000047ab9 */ /* 0x000fe20000000a00 */
[----:B-----5:R-:W-:Y:S01]  /*2c80*/  SHF.R.S32.HI R78, RZ, 0x1f, R75 ;  /* 0x0000001fff4e7819 */ /* 0x020fe2000001144b */
[----:B------:R-:W-:Y:S01]  /*2c90*/  IMAD.WIDE.U32 R12, R76, UR4, RZ ;  /* 0x000000044c0c7c25 */ /* 0x000fe2000f8e00ff */
[----:B------:R-:W-:-:S03]  /*2ca0*/  ULDC.64 UR6, c[0x0][0x2e8] ;  /* 0x0000ba0000067ab9 */ /* 0x000fc60000000a00 */
[----:B------:R-:W-:Y:S02]  /*2cb0*/  IMAD R15, R77, UR4, RZ ;  /* 0x000000044d0f7c24 */ /* 0x000fe4000f8e02ff */
[----:B------:R-:W-:Y:S02]  /*2cc0*/  IMAD R79, R11, -0x80, R24 ;  /* 0xffffff800b4f7824 */ /* 0x000fe400078e0218 */
[----:B------:R-:W-:Y:S01]  /*2cd0*/  IMAD R15, R76, UR5, R15 ;  /* 0x000000054c0f7c24 */ /* 0x000fe2000f8e020f */
[----:B------:R-:W-:Y:S02]  /*2ce0*/  ULDC.64 UR4, c[0x0][0x310] ;  /* 0x0000c40000047ab9 */ /* 0x000fe40000000a00 */
[----:B------:R-:W-:Y:S01]  /*2cf0*/  IMAD R14, R78, UR4, RZ ;  /* 0x000000044e0e7c24 */ /* 0x000fe2000f8e02ff */
[----:B------:R-:W-:Y:S01]  /*2d00*/  VIMNMX R79, R79, 0x80, PT ;  /* 0x000000804f4f7848 */ /* 0x000fe20003fe0100 */
[----:B------:R-:W-:Y:S02]  /*2d10*/  IMAD.IADD R13, R13, 0x1, R15 ;  /* 0x000000010d0d7824 */ /* 0x000fe400078e020f */
[----:B------:R-:W-:-:S02]  /*2d20*/  IMAD R15, R75, UR5, R14 ;  /* 0x000000054b0f7c24 */ /* 0x000fc4000f8e020e */
[----:B------:R-:W-:Y:S01]  /*2d30*/  IMAD.WIDE.U32 R12, R75, UR4, R12 ;  /* 0x000000044b0c7c25 */ /* 0x000fe2000f8e000c */
[----:B------:R-:W-:-:S03]  /*2d40*/  ULDC.64 UR4, c[0x0][0x308] ;  /* 0x0000c20000047ab9 */ /* 0x000fc60000000a00 */
[----:B------:R-:W-:Y:S02]  /*2d50*/  IMAD.IADD R13, R13, 0x1, R15 ;  /* 0x000000010d0d7824 */ /* 0x000fe400078e020f */
[----:B------:R-:W-:Y:S02]  /*2d60*/  IMAD R14, R87, R25, RZ ;  /* 0x00000019570e7224 */ /* 0x000fe400078e02ff */
[----:B------:R-:W-:Y:S01]  /*2d70*/  IMAD.WIDE.U32 R12, R137, UR4, R12 ;  /* 0x00000004890c7c25 */ /* 0x000fe2000f8e000c */
[----:B------:R-:W-:-:S03]  /*2d80*/  ULDC.U8 UR4, c[0x0][0x410] ;  /* 0x0001040000047ab9 */ /* 0x000fc60000000000 */
[----:B------:R-:W-:Y:S01]  /*2d90*/  IMAD R57, R137, UR5, R13 ;  /* 0x0000000589397c24 */ /* 0x000fe2000f8e020d */
[----:B------:R-:W-:Y:S01]  /*2da0*/  LEA R56, P2, R12, UR6, 0x1 ;  /* 0x000000060c387c11 */ /* 0x000fe2000f8408ff */
[----:B------:R-:W-:-:S03]  /*2db0*/  IMAD R13, R88, R25, RZ ;  /* 0x00000019580d7224 */ /* 0x000fc600078e02ff */
[----:B------:R-:W-:Y:S02]  /*2dc0*/  LEA.HI.X R57, R12, UR7, R57, 0x1, P2 ;  /* 0x000000070c397c11 */ /* 0x000fe400090f0c39 */
[----:B------:R-:W-:Y:S02]  /*2dd0*/  ISETP.NE.AND P2, PT, RZ, UR4, PT ;  /* 0x00000004ff007c0c */ /* 0x000fe4000bf45270 */
[----:B------:R-:W-:-:S05]  /*2de0*/  SHF.R.S32.HI R12, RZ, 0x1f, R25 ;  /* 0x0000001fff0c7819 */ /* 0x000fca0000011419 */
[C---:B------:R-:W-:Y:S02]  /*2df0*/  IMAD R29, R12.reuse, R6, R13 ;  /* 0x000000060c1d7224 */ /* 0x040fe400078e020d */
[----:B------:R-:W-:Y:S02]  /*2e00*/  IMAD R53, R12, R5, R14 ;  /* 0x000000050c357224 */ /* 0x000fe400078e020e */
[----:B------:R-:W-:-:S04]  /*2e10*/  IMAD.WIDE.U32 R14, R6, R25, RZ ;  /* 0x00000019060e7225 */ /* 0x000fc800078e00ff */
        /* <DEDUP_REMOVED lines=19> */
[----:B------:R-:W2:Y:S04]  /*2f50*/  LDL R85, [R1+0x54] ;  /* 0x0000540001557983 */ /* 0x000ea80000100800 */
[----:B------:R-:W3:Y:S04]  /*2f60*/  LDL R84, [R1+0x4c] ;  /* 0x00004c0001547983 */ /* 0x000ee80000100800 */
[----:B------:R-:W4:Y:S04]  /*2f70*/  LDL R80, [R1+0x50] ;  /* 0x0000500001507983 */ /* 0x000f280000100800 */
[----:B------:R-:W4:Y:S04]  /*2f80*/  LDL R59, [R1+0x48] ;  /* 0x00004800013b7983 */ /* 0x000f280000100800 */
[----:B------:R-:W4:Y:S01]  /*2f90*/  LDL R58, [R1+0x58] ;  /* 0x00005800013a7983 */ /* 0x000f220000100800 */
[----:B------:R-:W-:Y:S01]  /*2fa0*/  IADD3 R15, P2, R66, R14, RZ ;  /* 0x0000000e420f7210 */ /* 0x000fe20007f5e0ff */
[----:B------:R-:W-:Y:S01]  /*2fb0*/  ULDC.64 UR4, c[0x0][0x3e8] ;  /* 0x0000fa0000047ab9 */ /* 0x000fe20000000a00 */
[----:B------:R-:W-:-:S02]  /*2fc0*/  CS2R R48, SRZ ;  /* 0x0000000000307805 */ /* 0x000fc4000001ff00 */
        /* <DEDUP_REMOVED lines=22> */
[----:B--2---:R-:W-:-:S13]  /*3130*/  ISETP.GE.AND P2, PT, R85, R96, PT ;  /* 0x000000605500720c */ /* 0x004fda0003f46270 */
[----:B------:R0:W5:Y:S04]  /*3140*/  @!P2 LDG.E.64 R44, desc[UR42][R14.64+0x10] ;  /* 0x0000102a0e2ca981 */ /* 0x000168000c1e1b00 */
[----:B------:R0:W5:Y:S01]  /*3150*/  @!P2 LDG.E.64 R46, desc[UR42][R12.64+0x10] ;  /* 0x0000102a0c2ea981 */ /* 0x000162000c1e1b00 */
[----:B---3--:R-:W-:-:S13]  /*3160*/  ISETP.GE.AND P2, PT, R84, R96, PT ;  /* 0x000000605400720c */ /* 0x008fda0003f46270 */
[----:B------:R0:W5:Y:S04]  /*3170*/  @!P2 LDG.E.64 R40, desc[UR42][R14.64+0x20] ;  /* 0x0000202a0e28a981 */ /* 0x000168000c1e1b00 */
[----:B------:R0:W5:Y:S01]  /*3180*/  @!P2 LDG.E.64 R42, desc[UR42][R12.64+0x20] ;  /* 0x0000202a0c2aa981 */ /* 0x000162000c1e1b00 */
[----:B----4-:R-:W-:-:S13]  /*3190*/  ISETP.GE.AND P2, PT, R80, R96, PT ;  /* 0x000000605000720c */ /* 0x010fda0003f46270 */
[----:B------:R0:W5:Y:S04]  /*31a0*/  @!P2 LDG.E.64 R36, desc[UR42][R14.64+0x30] ;  /* 0x0000302a0e24a981 */ /* 0x000168000c1e1b00 */
[----:B------:R0:W5:Y:S01]  /*31b0*/  @!P2 LDG.E.64 R38, desc[UR42][R12.64+0x30] ;  /* 0x0000302a0c26a981 */ /* 0x000162000c1e1b00 */
[----:B------:R-:W-:-:S13]  /*31c0*/  ISETP.GE.AND P2, PT, R59, R96, PT ;  /* 0x000000603b00720c */ /* 0x000fda0003f46270 */
[----:B------:R0:W5:Y:S04]  /*31d0*/  @!P2 LDG.E.64 R32, desc[UR42][R14.64+0x40] ;  /* 0x0000402a0e20a981 */ /* 0x000168000c1e1b00 */
[----:B------:R0:W5:Y:S01]  /*31e0*/  @!P2 LDG.E.64 R34, desc[UR42][R12.64+0x40] ;  /* 0x0000402a0c22a981 */ /* 0x000162000c1e1b00 */
[----:B------:R-:W-:-:S13]  /*31f0*/  ISETP.GE.AND P2, PT, R58, R96, PT ;  /* 0x000000603a00720c */ /* 0x000fda0003f46270 */
[----:B------:R0:W5:Y:S04]  /*3200*/  @!P2 LDG.E.64 R28, desc[UR42][R14.64+0x50] ;  /* 0x0000502a0e1ca981 */ /* 0x000168000c1e1b00 */
[----:B------:R0:W5:Y:S02]  /*3210*/  @!P2 LDG.E.64 R30, desc[UR42][R12.64+0x50] ;  /* 0x0000502a0c1ea981 */ /* 0x000164000c1e1b00 */
.L_x_10420:
[----:B------:R-:W-:Y:S05]  /*3220*/  BSYNC B1 ;  /* 0x0000000000017941 */ /* 0x000fea0003800000 */
.L_x_10419:
[----:B-----5:R-:W-:Y:S01]  /*3230*/  IMAD.MOV.U32 R11, RZ, RZ, R28 ;  /* 0x000000ffff0b7224 */ /* 0x020fe200078e001c */
[----:B------:R-:W-:Y:S01]  /*3240*/  UISETP.NE.AND UP0, UPT, UR39, 0x3, UPT ;  /* 0x000000032700788c */ /* 0x000fe2000bf05270 */
[----:B0-----:R-:W-:-:S05]  /*3250*/  IMAD.MOV.U32 R12, RZ, RZ, R29 ;  /* 0x000000ffff0c7224 */ /* 0x001fca00078e001d */
        /* <DEDUP_REMOVED lines=40> */
.L_x_10421:
[----:B------:R-:W-:Y:S01]  /*34e0*/  IMAD R53, R18, 0x8, R2 ;  /* 0x0000000812357824 */ /* 0x000fe200078e0202 */
[----:B------:R-:W-:Y:S01]  /*34f0*/  SHF.L.U32 R80, R140, 0x1f, RZ ;  /* 0x0000001f8c507819 */ /* 0x000fe200000006ff */
[----:B------:R-:W-:Y:S03]  /*3500*/  BSSY B1, `(.L_x_10422) ;  /* 0x0000003000017945 */ /* 0x000fe60003800000 */
[----:B------:R-:W0:Y:S02]  /*3510*/  SYNCS.PHASECHK.TRANS64.TRYWAIT P4, [R53+URZ+0x2d890], R80 ;  /* 0x02d89050350075a7 */ /* 0x000e24000808017f */
[----:B0-----:R-:W-:Y:S05]  /*3520*/  @!P4 BRA `(.L_x_10423) ;  /* 0x0000018800c0c947 */ /* 0x001fea0003800000 */
.L_x_10681:
[----:B------:R-:W-:Y:S05]  /*3530*/  BSYNC B1 ;  /* 0x0000000000017941 */ /* 0x000fea0003800000 */
.L_x_10422:
[----:B------:R-:W-:-:S03]  /*3540*/  UMOV UR4, 0xffffffff ;  /* 0xffffffff00047882 */ /* 0x000fc60000000000 */
[----:B------:R-:W-:Y:S05]  /*3550*/  BRA.DIV UR4, `(.L_x_10424) ;  /* 0x0000018a04c87947 */ /* 0x000fea000b800000 */
[----:B------:R-:W1:Y:S04]  /*3560*/  SHFL.IDX PT, R57, R57, RZ, 0x1e1f ;  /* 0x001e1fff39397589 */ /* 0x000e6800000e0000 */
[----:B------:R-:W2:Y:S02]  /*3570*/  SHFL.IDX PT, R56, R56, RZ, 0x1e1f ;  /* 0x001e1fff38387589 */ /* 0x000ea400000e0000 */
.L_x_10685:
[----:B------:R-:W-:Y:S05]  /*3580*/  @P3 BRA `(.L_x_10425) ;  /* 0x0000003800543947 */ /* 0x000fea0003800000 */
[----:B------:R-:W-:Y:S01]  /*3590*/  ISETP.NE.AND P3, PT, R21, RZ, PT ;  /* 0x000000ff1500720c */ /* 0x000fe20003f65270 */
[----:B------:R-:W-:-:S12]  /*35a0*/  BSSY B1, `(.L_x_10426) ;  /* 0x0000039000017945 */ /* 0x000fd80003800000 */
[----:B------:R-:W-:Y:S05]  /*35b0*/  @!P3 BRA `(.L_x_10427) ;  /* 0x0000000000dcb947 */ /* 0x000fea0003800000 */
[----:B------:R3:W4:Y:S01]  /*35c0*/  LDS.128 R12, [R55+0x15000] ;  /* 0x01500000370c7984 */ /* 0x0007220000000c00 */
[----:B------:R-:W-:Y:S01]  /*35d0*/  ISETP.GE.AND P3, PT, R138, R96, PT ;  /* 0x000000608a00720c */ /* 0x000fe20003f66270 */
[----:B------:R-:W-:-:S12]  /*35e0*/  BSSY B2, `(.L_x_10428) ;  /* 0x0000031000027945 */ /* 0x000fd80003800000 */
[----:B---3--:R-:W-:Y:S05]  /*35f0*/  @P3 BRA `(.L_x_10429) ;  /* 0x0000000000bc3947 */ /* 0x008fea0003800000 */
        /* <DEDUP_REMOVED lines=8> */
[C---:B----4-:R-:W-:Y:S01]  /*3680*/  IMAD.U32 R58, R13.reuse, 0x10000, RZ ;  /* 0x000100000d3a7824 */ /* 0x050fe200078e00ff */
        /* <DEDUP_REMOVED lines=38> */
.L_x_10429:
[----:B------:R-:W-:Y:S05]  /*38f0*/  BSYNC B2 ;  /* 0x0000000000027941 */ /* 0x000fea0003800000 */
.L_x_10428:
[----:B--2---:R-:W-:-:S04]  /*3900*/  LEA R48, P3, R16, R56, 0x1 ;  /* 0x0000003810307211 */ /* 0x004fc800078608ff */
[----:B-1----:R-:W-:-:S05]  /*3910*/  LEA.HI.X R49, R16, R57, R17, 0x1, P3 ;  /* 0x0000003910317211 */ /* 0x002fca00018f0c11 */
[----:B----4-:R3:W-:Y:S04]  /*3920*/  ST.E.128 desc[UR42][R48.64], R12 ;  /* 0x0000000c30007985 */ /* 0x0107e8000c101d2a */
.L_x_10427:
[----:B------:R-:W-:Y:S05]  /*3930*/  BSYNC B1 ;  /* 0x0000000000017941 */ /* 0x000fea0003800000 */
.L_x_10426:
[----:B------:R-:W-:Y:S01]  /*3940*/  ISETP.NE.AND P3, PT, R27, RZ, PT ;  /* 0x000000ff1b00720c */ /* 0x000fe20003f65270 */
[----:B------:R-:W-:-:S12]  /*3950*/  BSSY B1, `(.L_x_10430) ;  /* 0x000003c000017945 */ /* 0x000fd80003800000 */
[----:B------:R-:W-:Y:S05]  /*3960*/  @!P3 BRA `(.L_x_10431) ;  /* 0x0000000000e8b947 */ /* 0x000fea0003800000 */
[----:B------:R-:W4:Y:S01]  /*3970*/  LDL R11, [R1+0x54] ;  /* 0x00005400010b7983 */ /* 0x000f220000100800 */
[----:B------:R-:W-:Y:S03]  /*3980*/  BSSY B2, `(.L_x_10432) ;  /* 0x0000033000027945 */ /* 0x000fe60003800000 */
[----:B---3--:R3:W0:Y:S01]  /*3990*/  LDS.128 R12, [R54+0x15000] ;  /* 0x01500000360c7984 */ /* 0x0086220000000c00 */
[----:B----4-:R-:W-:-:S13]  /*39a0*/  ISETP.GE.AND P3, PT, R11, R96, PT ;  /* 0x000000600b00720c */ /* 0x010fda0003f66270 */
[----:B0--3--:R-:W-:Y:S05]  /*39b0*/  @P3 BRA `(.L_x_10433) ;  /* 0x0000000000bc3947 */ /* 0x009fea0003800000 */
[----:B------:R-:W-:Y:S01]  /*39c0*/  SHF.R.U64 R46, R46, 0x10, R47 ;  /* 0x000000102e2e7819 */ /* 0x000fe2000000122f */
[----:B------:R-:W-:Y:S01]  /*39d0*/  IMAD.U32 R48, R13, 0x10000, RZ ;  /* 0x000100000d307824 */ /* 0x000fe200078e00ff */
[--C-:B------:R-:W-:Y:S02]  /*39e0*/  SHF.R.U64 R11, R44, 0x10, R45.reuse ;  /* 0x000000102c0b7819 */ /* 0x100fe4000000122d */
[----:B------:R-:W-:Y:S02]  /*39f0*/  PRMT R46, R112, 0x5432, R46 ;  /* 0x00005432702e7816 */ /* 0x000fe4000000002e */
[----:B------:R-:W-:Y:S02]  /*3a00*/  SHF.R.U32.HI R44, RZ, 0x10, R45 ;  /* 0x00000010ff2c7819 */ /* 0x000fe4000001162d */
[----:B------:R-:W-:Y:S02]  /*3a10*/  SHF.R.U32.HI R45, RZ, 0x10, R47 ;  /* 0x00000010ff2d7819 */ /* 0x000fe4000001162f */
[----:B------:R-:W-:-:S02]  /*3a20*/  PRMT R11, R110, 0x5410, R11 ;  /* 0x000054106e0b7816 */ /* 0x000fc4000000000b */
[----:B------:R-:W-:Y:S02]  /*3a30*/  LOP3.LUT R50, R13, 0xffff0000, RZ, 0xc0, !PT ;  /* 0xffff00000d327812 */ /* 0x000fe400078ec0ff */
[C---:B------:R-:W-:Y:S01]  /*3a40*/  LOP3.LUT R49, R46.reuse, 0xffff0000, RZ, 0xc0, !PT ;  /* 0xffff00002e317812 */ /* 0x040fe200078ec0ff */
[----:B------:R-:W-:Y:S01]  /*3a50*/  IMAD.U32 R46, R46, 0x10000, RZ ;  /* 0x000100002e2e7824 */ /* 0x000fe200078e00ff */
[----:B------:R-:W-:Y:S02]  /*3a60*/  PRMT R47, R110, 0x5432, R44 ;  /* 0x000054326e2f7816 */ /* 0x000fe4000000002c */
[----:B------:R-:W-:Y:S01]  /*3a70*/  PRMT R44, R112, 0x5410, R45 ;  /* 0x00005410702c7816 */ /* 0x000fe2000000002d */
[----:B------:R-:W-:Y:S01]  /*3a80*/  FMUL.FTZ R45, R50, R49 ;  /* 0x00000031322d7220 */ /* 0x000fe20000410000 */
[C---:B------:R-:W-:Y:S01]  /*3a90*/  LOP3.LUT R13, R11.reuse, 0xffff0000, RZ, 0xc0, !PT ;  /* 0xffff00000b0d7812 */ /* 0x040fe200078ec0ff */
[----:B------:R-:W-:-:S04]  /*3aa0*/  IMAD.U32 R11, R11, 0x10000, RZ ;  /* 0x000100000b0b7824 */ /* 0x000fc800078e00ff */
[-C--:B------:R-:W-:Y:S01]  /*3ab0*/  FFMA.FTZ R45, R48, R13.reuse, -R45 ;  /* 0x0000000d302d7223 */ /* 0x080fe2000001082d */
[----:B------:R-:W-:Y:S01]  /*3ac0*/  FMUL.FTZ R13, R50, R13 ;  /* 0x0000000d320d7220 */ /* 0x000fe20000410000 */
[C---:B------:R-:W-:Y:S01]  /*3ad0*/  IMAD.U32 R50, R47.reuse, 0x10000, RZ ;  /* 0x000100002f327824 */ /* 0x040fe200078e00ff */
[----:B------:R-:W-:Y:S02]  /*3ae0*/  LOP3.LUT R47, R47, 0xffff0000, RZ, 0xc0, !PT ;  /* 0xffff00002f2f7812 */ /* 0x000fe400078ec0ff */
[----:B------:R-:W-:Y:S01]  /*3af0*/  FFMA.FTZ R13, R48, R49, R13 ;  /* 0x00000031300d7223 */ /* 0x000fe2000001000d */
[----:B------:R-:W-:Y:S01]  /*3b00*/  LOP3.LUT R49, R14, 0xffff0000, RZ, 0xc0, !PT ;  /* 0xffff00000e317812 */ /* 0x000fe200078ec0ff */
[----:B------:R-:W-:Y:S01]  /*3b10*/  IMAD.U32 R48, R44, 0x10000, RZ ;  /* 0x000100002c307824 */ /* 0x000fe200078e00ff */
[----:B------:R-:W-:Y:S02]  /*3b20*/  SHF.L.U32 R14, R14, 0x10, RZ ;  /* 0x000000100e0e7819 */ /* 0x000fe400000006ff */
        /* <DEDUP_REMOVED lines=24> */
.L_x_10433:
[----:B------:R-:W-:Y:S05]  /*3cb0*/  BSYNC B2 ;  /* 0x0000000000027941 */ /* 0x000fea0003800000 */
.L_x_10432:
[----:B------:R-:W-:Y:S02]  /*3cc0*/  IMAD.SHL.U32 R11, R156, 0x8, RZ ;  /* 0x000000089c0b7824 */ /* 0x000fe400078e00ff */
[----:B--2---:R-:W-:Y:S02]  /*3cd0*/  IMAD.MOV.U32 R44, RZ, RZ, R56 ;  /* 0x000000ffff2c7224 */ /* 0x004fe400078e0038 */
[----:B-1----:R-:W-:Y:S02]  /*3ce0*/  IMAD.MOV.U32 R45, RZ, RZ, R57 ;  /* 0x000000ffff2d7224 */ /* 0x002fe400078e0039 */
[----:B------:R-:W-:-:S05]  /*3cf0*/  IMAD.WIDE R44, R11, 0x2, R44 ;  /* 0x000000020b2c7825 */ /* 0x000fca00078e022c */
[----:B------:R4:W-:Y:S02]  /*3d00*/  ST.E.128 desc[UR42][R44.64], R12 ;  /* 0x0000000c2c007985 */ /* 0x0009e4000c101d2a */
.L_x_10431:
[----:B------:R-:W-:Y:S05]  /*3d10*/  BSYNC B1 ;  /* 0x0000000000017941 */ /* 0x000fea0003800000 */
.L_x_10430:
[----:B------:R-:W-:Y:S01]  /*3d20*/  ISETP.NE.AND P3, PT, R52, RZ, PT ;  /* 0x000000ff3400720c */ /* 0x000fe20003f65270 */
[----:B------:R-:W-:-:S12]  /*3d30*/  BSSY B1, `(.L_x_10434) ;  /* 0x000003c000017945 */ /* 0x000fd80003800000 */
[----:B------:R-:W-:Y:S05]  /*3d40*/  @!P3 BRA `(.L_x_10435) ;  /* 0x0000000000e8b947 */ /* 0x000fea0003800000 */
[----:B------:R-:W5:Y:S01]  /*3d50*/  LDL R11, [R1+0x4c] ;  /* 0x00004c00010b7983 */ /* 0x000f620000100800 */
[----:B------:R-:W-:Y:S03]  /*3d60*/  BSSY B2, `(.L_x_10436) ;  /* 0x0000033000027945 */ /* 0x000fe60003800000 */
[----:B---34-:R3:W4:Y:S01]  /*3d70*/  LDS.128 R12, [R55+0x17000] ;  /* 0x01700000370c7984 */ /* 0x0187220000000c00 */
[----:B-----5:R-:W-:-:S13]  /*3d80*/  ISETP.GE.AND P3, PT, R11, R96, PT ;  /* 0x000000600b00720c */ /* 0x020fda0003f66270 */
[----:B---34-:R-:W-:Y:S05]  /*3d90*/  @P3 BRA `(.L_x_10437) ;  /* 0x0000000000bc3947 */ /* 0x018fea0003800000 */
        /* <DEDUP_REMOVED lines=47> */
.L_x_10437:
[----:B------:R-:W-:Y:S05]  /*4090*/  BSYNC B2 ;  /* 0x0000000000027941 */ /* 0x000fea0003800000 */
.L_x_10436:
[----:B------:R-:W-:Y:S02]  /*40a0*/  IMAD.SHL.U32 R11, R157, 0x8, RZ ;  /* 0x000000089d0b7824 */ /* 0x000fe400078e00ff */
[----:B--2---:R-:W-:Y:S02]  /*40b0*/  IMAD.MOV.U32 R40, RZ, RZ, R56 ;  /* 0x000000ffff287224 */ /* 0x004fe400078e0038 */
[----:B-1----:R-:W-:Y:S02]  /*40c0*/  IMAD.MOV.U32 R41, RZ, RZ, R57 ;  /* 0x000000ffff297224 */ /* 0x002fe400078e0039 */
[----:B------:R-:W-:-:S05]  /*40d0*/  IMAD.WIDE R40, R11, 0x2, R40 ;  /* 0x000000020b287825 */ /* 0x000fca00078e0228 */
[----:B------:R1:W-:Y:S02]  /*40e0*/  ST.E.128 desc[UR42][R40.64], R12 ;  /* 0x0000000c28007985 */ /* 0x0003e4000c101d2a */
.L_x_10435:
[----:B------:R-:W-:Y:S05]  /*40f0*/  BSYNC B1 ;  /* 0x0000000000017941 */ /* 0x000fea0003800000 */
.L_x_10434:
[----:B------:R-:W-:Y:S01]  /*4100*/  LOP3.LUT P3, RZ, R20, 0x8, RZ, 0xc0, !PT ;  /* 0x0000000814ff7812 */ /* 0x000fe2000786c0ff */
[----:B------:R-:W-:-:S12]  /*4110*/  BSSY B1, `(.L_x_10438) ;  /* 0x000003a000017945 */ /* 0x000fd80003800000 */
[----:B------:R-:W-:Y:S05]  /*4120*/  @!P3 BRA `(.L_x_10439) ;  /* 0x0000000000e0b947 */ /* 0x000fea0003800000 */
[----:B------:R-:W5:Y:S01]  /*4130*/  LDL R11, [R1+0x50] ;  /* 0x00005000010b7983 */ /* 0x000f620000100800 */
[----:B------:R-:W-:Y:S03]  /*4140*/  BSSY B2, `(.L_x_10440) ;  /* 0x0000032000027945 */ /* 0x000fe60003800000 */
[----:B-1-34-:R1:W3:Y:S01]  /*4150*/  LDS.128 R12, [R54+0x17000] ;  /* 0x01700000360c7984 */ /* 0x01a2e20000000c00 */
[----:B-----5:R-:W-:-:S13]  /*4160*/  ISETP.GE.AND P3, PT, R11, R96, PT ;  /* 0x000000600b00720c */ /* 0x020fda0003f66270 */
[----:B-1-3--:R-:W-:Y:S05]  /*4170*/  @P3 BRA `(.L_x_10441) ;  /* 0x0000000000b83947 */ /* 0x00afea0003800000 */
[--C-:B------:R-:W-:Y:S02]  /*4180*/  SHF.R.U64 R11, R36, 0x10, R37.reuse ;  /* 0x00000010240b7819 */ /* 0x100fe40000001225 */
[----:B------:R-:W-:Y:S02]  /*4190*/  SHF.R.U32.HI R36, RZ, 0x10, R37 ;  /* 0x00000010ff247819 */ /* 0x000fe40000011625 */
[----:B------:R-:W-:Y:S02]  /*41a0*/  SHF.R.U64 R37, R38, 0x10, R39 ;  /* 0x0000001026257819 */ /* 0x000fe40000001227 */
[----:B------:R-:W-:Y:S02]  /*41b0*/  PRMT R11, R107, 0x5410, R11 ;  /* 0x000054106b0b7816 */ /* 0x000fe4000000000b */
[----:B------:R-:W-:Y:S02]  /*41c0*/  PRMT R37, R108, 0x5410, R37 ;  /* 0x000054106c257816 */ /* 0x000fe40000000025 */
[----:B------:R-:W-:-:S02]  /*41d0*/  SHF.R.U32.HI R38, RZ, 0x10, R39 ;  /* 0x00000010ff267819 */ /* 0x000fc40000011627 */
[C---:B------:R-:W-:Y:S01]  /*41e0*/  LOP3.LUT R42, R13.reuse, 0xffff0000, RZ, 0xc0, !PT ;  /* 0xffff00000d2a7812 */ /* 0x040fe200078ec0ff */
[----:B------:R-:W-:Y:S01]  /*41f0*/  IMAD.U32 R13, R13, 0x10000, RZ ;  /* 0x000100000d0d7824 */ /* 0x000fe200078e00ff */
[----:B------:R-:W-:Y:S02]  /*4200*/  LOP3.LUT R39, R37, 0xffff0000, RZ, 0xc0, !PT ;  /* 0xffff000025277812 */ /* 0x000fe400078ec0ff */
[C---:B------:R-:W-:Y:S01]  /*4210*/  LOP3.LUT R40, R11.reuse, 0xffff0000, RZ, 0xc0, !PT ;  /* 0xffff00000b287812 */ /* 0x040fe200078ec0ff */
[----:B------:R-:W-:Y:S01]  /*4220*/  IMAD.U32 R11, R11, 0x10000, RZ ;  /* 0x000100000b0b7824 */ /* 0x000fe200078e00ff */
[----:B------:R-:W-:Y:S01]  /*4230*/  PRMT R38, R108, 0x5432, R38 ;  /* 0x000054326c267816 */ /* 0x000fe20000000026 */
[CC--:B------:R-:W-:Y:S01]  /*4240*/  FMUL.FTZ R41, R42.reuse, R39.reuse ;  /* 0x000000272a297220 */ /* 0x0c0fe20000410000 */
[----:B------:R-:W-:Y:S01]  /*4250*/  PRMT R36, R107, 0x5432, R36 ;  /* 0x000054326b247816 */ /* 0x000fe20000000024 */
[-C--:B------:R-:W-:Y:S01]  /*4260*/  FMUL.FTZ R42, R42, R40.reuse ;  /* 0x000000282a2a7220 */ /* 0x080fe20000410000 */
[----:B------:R-:W-:Y:S01]  /*4270*/  SHF.L.U32 R37, R37, 0x10, RZ ;  /* 0x0000001025257819 */ /* 0x000fe200000006ff */
[C---:B------:R-:W-:Y:S01]  /*4280*/  FFMA.FTZ R41, R13.reuse, R40, -R41 ;  /* 0x000000280d297223 */ /* 0x040fe20000010829 */
[----:B------:R-:W-:Y:S01]  /*4290*/  LOP3.LUT R40, R14, 0xffff0000, RZ, 0xc0, !PT ;  /* 0xffff00000e287812 */ /* 0x000fe200078ec0ff */
[----:B------:R-:W-:Y:S01]  /*42a0*/  FFMA.FTZ R42, R13, R39, R42 ;  /* 0x000000270d2a7223 */ /* 0x000fe2000001002a */
[C---:B------:R-:W-:Y:S01]  /*42b0*/  IMAD.U32 R39, R38.reuse, 0x10000, RZ ;  /* 0x0001000026277824 */ /* 0x040fe200078e00ff */
[----:B------:R-:W-:Y:S01]  /*42c0*/  LOP3.LUT R38, R38, 0xffff0000, RZ, 0xc0, !PT ;  /* 0xffff000026267812 */ /* 0x000fe200078ec0ff */
[----:B------:R-:W-:-:S02]  /*42d0*/  IMAD.U32 R13, R14, 0x10000, RZ ;  /* 0x000100000e0d7824 */ /* 0x000fc400078e00ff */
[----:B------:R-:W-:Y:S02]  /*42e0*/  IMAD.U32 R14, R36, 0x10000, RZ ;  /* 0x00010000240e7824 */ /* 0x000fe400078e00ff */
[----:B------:R-:W-:Y:S01]  /*42f0*/  FMUL.FTZ R43, R40, R39 ;  /* 0x00000027282b7220 */ /* 0x000fe20000410000 */
[----:B------:R-:W-:Y:S02]  /*4300*/  LOP3.LUT R36, R36, 0xffff0000, RZ, 0xc0, !PT ;  /* 0xffff000024247812 */ /* 0x000fe400078ec0ff */
[----:B------:R-:W-:Y:S01]  /*4310*/  F2FP.BF16.F32.PACK_AB R41, R42, R41 ;  /* 0x000000292a29723e */ /* 0x000fe200000010ff */
        /* <DEDUP_REMOVED lines=19> */
[----:B------:R-:W-:-:S07]  /*4450*/  IMAD.MOV.U32 R13, RZ, RZ, R41 ;  /* 0x000000ffff0d7224 */ /* 0x000fce00078e0029 */
.L_x_10441:
[----:B------:R-:W-:Y:S05]  /*4460*/  BSYNC B2 ;  /* 0x0000000000027941 */ /* 0x000fea0003800000 */
.L_x_10440:
[----:B------:R-:W3:Y:S01]  /*4470*/  LDL R11, [R1+0x2c] ;  /* 0x00002c00010b7983 */ /* 0x000ee20000100800 */
[----:B--2---:R-:W-:-:S04]  /*4480*/  LEA R36, P3, R23, R56, 0x1 ;  /* 0x0000003817247211 */ /* 0x004fc800078608ff */
[----:B---3--:R-:W-:-:S05]  /*4490*/  LEA.HI.X R37, R23, R57, R11, 0x1, P3 ;  /* 0x0000003917257211 */ /* 0x008fca00018f0c0b */
[----:B------:R1:W-:Y:S04]  /*44a0*/  ST.E.128 desc[UR42][R36.64], R12 ;  /* 0x0000000c24007985 */ /* 0x0003e8000c101d2a */
.L_x_10439:
[----:B------:R-:W-:Y:S05]  /*44b0*/  BSYNC B1 ;  /* 0x0000000000017941 */ /* 0x000fea0003800000 */
.L_x_10438:
[----:B------:R-:W-:Y:S01]  /*44c0*/  LOP3.LUT P3, RZ, R20, 0x10, RZ, 0xc0, !PT ;  /* 0x0000001014ff7812 */ /* 0x000fe2000786c0ff */
[----:B------:R-:W-:-:S12]  /*44d0*/  BSSY B1, `(.L_x_10442) ;  /* 0x0000038000017945 */ /* 0x000fd80003800000 */
[----:B------:R-:W-:Y:S05]  /*44e0*/  @!P3 BRA `(.L_x_10443) ;  /* 0x0000000000d8b947 */ /* 0x000fea0003800000 */
[----:B-1-34-:R-:W3:Y:S04]  /*44f0*/  LDL R12, [R1+0x28] ;  /* 0x00002800010c7983 */ /* 0x01aee80000100800 */
[----:B------:R-:W4:Y:S01]  /*4500*/  LDL R11, [R1+0x48] ;  /* 0x00004800010b7983 */ /* 0x000f220000100800 */
[C---:B--2---:R-:W-:Y:S01]  /*4510*/  LEA R36, P3, R22.reuse, R56, 0x1 ;  /* 0x0000003816247211 */ /* 0x044fe200078608ff */
[----:B------:R-:W-:Y:S03]  /*4520*/  BSSY B2, `(.L_x_10444) ;  /* 0x0000031000027945 */ /* 0x000fe60003800000 */
[----:B---3--:R-:W-:Y:S02]  /*4530*/  LEA.HI.X R37, R22, R57, R12, 0x1, P3 ;  /* 0x0000003916257211 */ /* 0x008fe400018f0c0c */
[----:B------:R1:W2:Y:S01]  /*4540*/  LDS.128 R12, [R55+0x19000] ;  /* 0x01900000370c7984 */ /* 0x0002a20000000c00 */
[----:B----4-:R-:W-:-:S13]  /*4550*/  ISETP.GE.AND P3, PT, R11, R96, PT ;  /* 0x000000600b00720c */ /* 0x010fda0003f66270 */
[----:B-1----:R-:W-:Y:S05]  /*4560*/  @P3 BRA `(.L_x_10445) ;  /* 0x0000000000b03947 */ /* 0x002fea0003800000 */
[--C-:B------:R-:W-:Y:S02]  /*4570*/  SHF.R.U64 R32, R32, 0x10, R33.reuse ;  /* 0x0000001020207819 */ /* 0x100fe40000001221 */
[----:B------:R-:W-:Y:S02]  /*4580*/  SHF.R.U32.HI R38, RZ, 0x10, R33 ;  /* 0x00000010ff267819 */ /* 0x000fe40000011621 */
[----:B------:R-:W-:Y:S02]  /*4590*/  SHF.R.U64 R33, R34, 0x10, R35 ;  /* 0x0000001022217819 */ /* 0x000fe40000001223 */
[----:B------:R-:W-:Y:S02]  /*45a0*/  PRMT R11, R105, 0x5410, R32 ;  /* 0x00005410690b7816 */ /* 0x000fe40000000020 */
[----:B------:R-:W-:Y:S02]  /*45b0*/  PRMT R33, R106, 0x5410, R33 ;  /* 0x000054106a217816 */ /* 0x000fe40000000021 */
[C---:B--2---:R-:W-:Y:S01]  /*45c0*/  LOP3.LUT R39, R13.reuse, 0xffff0000, RZ, 0xc0, !PT ;  /* 0xffff00000d277812 */ /* 0x044fe200078ec0ff */
[----:B------:R-:W-:Y:S01]  /*45d0*/  IMAD.U32 R13, R13, 0x10000, RZ ;  /* 0x000100000d0d7824 */ /* 0x000fe200078e00ff */
[C---:B------:R-:W-:Y:S01]  /*45e0*/  LOP3.LUT R34, R33.reuse, 0xffff0000, RZ, 0xc0, !PT ;  /* 0xffff000021227812 */ /* 0x040fe200078ec0ff */
[----:B------:R-:W-:Y:S01]  /*45f0*/  IMAD.U32 R33, R33, 0x10000, RZ ;  /* 0x0001000021217824 */ /* 0x000fe200078e00ff */
[----:B------:R-:W-:-:S02]  /*4600*/  LOP3.LUT R32, R11, 0xffff0000, RZ, 0xc0, !PT ;  /* 0xffff00000b207812 */ /* 0x000fc400078ec0ff */
[----:B------:R-:W-:Y:S01]  /*4610*/  SHF.R.U32.HI R35, RZ, 0x10, R35 ;  /* 0x00000010ff237819 */ /* 0x000fe20000011623 */
[----:B------:R-:W-:Y:S01]  /*4620*/  FMUL.FTZ R40, R39, R34 ;  /* 0x0000002227287220 */ /* 0x000fe20000410000 */
[----:B------:R-:W-:Y:S01]  /*4630*/  PRMT R38, R105, 0x5432, R38 ;  /* 0x0000543269267816 */ /* 0x000fe20000000026 */
[-C--:B------:R-:W-:Y:S01]  /*4640*/  FMUL.FTZ R39, R39, R32.reuse ;  /* 0x0000002027277220 */ /* 0x080fe20000410000 */
[----:B------:R-:W-:Y:S01]  /*4650*/  PRMT R106, R106, 0x5432, R35 ;  /* 0x000054326a6a7816 */ /* 0x000fe20000000023 */
[C---:B------:R-:W-:Y:S01]  /*4660*/  FFMA.FTZ R32, R13.reuse, R32, -R40 ;  /* 0x000000200d207223 */ /* 0x040fe20000010828 */
[C---:B------:R-:W-:Y:S02]  /*4670*/  IMAD.U32 R35, R14.reuse, 0x10000, RZ ;  /* 0x000100000e237824 */ /* 0x040fe400078e00ff */
[----:B------:R-:W-:Y:S01]  /*4680*/  FFMA.FTZ R13, R13, R34, R39 ;  /* 0x000000220d0d7223 */ /* 0x000fe20000010027 */
[----:B------:R-:W-:Y:S01]  /*4690*/  LOP3.LUT R39, R14, 0xffff0000, RZ, 0xc0, !PT ;  /* 0xffff00000e277812 */ /* 0x000fe200078ec0ff */
[----:B------:R-:W-:Y:S01]  /*46a0*/  IMAD.U32 R34, R106, 0x10000, RZ ;  /* 0x000100006a227824 */ /* 0x000fe200078e00ff */
[----:B------:R-:W-:Y:S01]  /*46b0*/  LOP3.LUT R41, R15, 0xffff0000, RZ, 0xc0, !PT ;  /* 0xffff00000f297812 */ /* 0x000fe200078ec0ff */
[C---:B------:R-:W-:Y:S01]  /*46c0*/  IMAD.U32 R40, R38.reuse, 0x10000, RZ ;  /* 0x0001000026287824 */ /* 0x040fe200078e00ff */
[----:B------:R-:W-:Y:S01]  /*46d0*/  LOP3.LUT R38, R38, 0xffff0000, RZ, 0xc0, !PT ;  /* 0xffff000026267812 */ /* 0x000fe200078ec0ff */
[----:B------:R-:W-:Y:S01]  /*46e0*/  FMUL.FTZ R14, R39, R34 ;  /* 0x00000022270e7220 */ /* 0x000fe20000410000 */
[----:B------:R-:W-:Y:S01]  /*46f0*/  F2FP.BF16.F32.PACK_AB R13, R13, R32 ;  /* 0x000000200d0d723e */ /* 0x000fe200000010ff */
[----:B------:R-:W-:-:S02]  /*4700*/  FMUL.FTZ R39, R39, R40 ;  /* 0x0000002827277220 */ /* 0x000fc40000410000 */
[C---:B------:R-:W-:Y:S02]  /*4710*/  FFMA.FTZ R14, R35.reuse, R40, -R14 ;  /* 0x00000028230e7223 */ /* 0x040fe4000001080e */
[----:B------:R-:W-:Y:S01]  /*4720*/  FFMA.FTZ R35, R35, R34, R39 ;  /* 0x0000002223237223 */ /* 0x000fe20000010027 */
[----:B------:R-:W-:Y:S01]  /*4730*/  LOP3.LUT R34, R106, 0xffff0000, RZ, 0xc0, !PT ;  /* 0xffff00006a227812 */ /* 0x000fe200078ec0ff */
[----:B------:R-:W-:-:S03]  /*4740*/  IMAD.U32 R39, R15, 0x10000, RZ ;  /* 0x000100000f277824 */ /* 0x000fc600078e00ff */
[----:B------:R-:W-:Y:S01]  /*4750*/  F2FP.BF16.F32.PACK_AB R14, R35, R14 ;  /* 0x0000000e230e723e */ /* 0x000fe200000010ff */
[C---:B------:R-:W-:Y:S01]  /*4760*/  FMUL.FTZ R40, R41.reuse, R34 ;  /* 0x0000002229287220 */ /* 0x040fe20000410000 */
[----:B------:R-:W-:-:S03]  /*4770*/  FMUL.FTZ R41, R41, R38 ;  /* 0x0000002629297220 */ /* 0x000fc60000410000 */
[----:B------:R-:W-:Y:S01]  /*4780*/  FFMA.FTZ R15, R39, R38, -R40 ;  /* 0x00000026270f7223 */ /* 0x000fe20000010828 */
[----:B------:R-:W-:Y:S01]  /*4790*/  IMAD.U32 R38, R11, 0x10000, RZ ;  /* 0x000100000b267824 */ /* 0x000fe200078e00ff */
        /* <DEDUP_REMOVED lines=9> */
.L_x_10445:
[----:B------:R-:W-:Y:S05]  /*4830*/  BSYNC B2 ;  /* 0x0000000000027941 */ /* 0x000fea0003800000 */
.L_x_10444:
[----:B--2---:R1:W-:Y:S02]  /*4840*/  ST.E.128 desc[UR42][R36.64], R12 ;  /* 0x0000000c24007985 */ /* 0x0043e4000c101d2a */
.L_x_10443:
[----:B------:R-:W-:Y:S05]  /*4850*/  BSYNC B1 ;  /* 0x0000000000017941 */ /* 0x000fea0003800000 */
.L_x_10442:
[----:B------:R-:W-:-:S13]  /*4860*/  LOP3.LUT P3, RZ, R20, 0x20, RZ, 0xc0, !PT ;  /* 0x0000002014ff7812 */ /* 0x000fda000786c0ff */
        /* <DEDUP_REMOVED lines=9> */
[----:B------:R-:W-:Y:S01]  /*4900*/  SHF.R.U64 R37, R30, 0x10, R31 ;  /* 0x000000101e257819 */ /* 0x000fe2000000121f */
[----:B--2---:R-:W-:Y:S01]  /*4910*/  IMAD.U32 R35, R13, 0x10000, RZ ;  /* 0x000100000d237824 */ /* 0x004fe200078e00ff */
[--C-:B------:R-:W-:Y:S01]  /*4920*/  SHF.R.U64 R38, R28, 0x10, R29.reuse ;  /* 0x000000101c267819 */ /* 0x100fe2000000121d */
[C---:B------:R-:W-:Y:S01]  /*4930*/  IMAD.U32 R28, R14.reuse, 0x10000, RZ ;  /* 0x000100000e1c7824 */ /* 0x040fe200078e00ff */
[----:B------:R-:W-:Y:S02]  /*4940*/  SHF.R.U32.HI R34, RZ, 0x10, R29 ;  /* 0x00000010ff227819 */ /* 0x000fe4000001161d */
[----:B------:R-:W-:Y:S01]  /*4950*/  LOP3.LUT R29, R14, 0xffff0000, RZ, 0xc0, !PT ;  /* 0xffff00000e1d7812 */ /* 0x000fe200078ec0ff */
[C---:B------:R-:W-:Y:S01]  /*4960*/  IMAD.U32 R14, R15.reuse, 0x10000, RZ ;  /* 0x000100000f0e7824 */ /* 0x040fe200078e00ff */
[----:B------:R-:W-:Y:S02]  /*4970*/  LOP3.LUT R11, R15, 0xffff0000, RZ, 0xc0, !PT ;  /* 0xffff00000f0b7812 */ /* 0x000fe400078ec0ff */
[----:B------:R-:W-:-:S02]  /*4980*/  PRMT R15, R104, 0x5410, R37 ;  /* 0x00005410680f7816 */ /* 0x000fc40000000025 */
[----:B------:R-:W-:Y:S02]  /*4990*/  PRMT R30, R103, 0x5410, R38 ;  /* 0x00005410671e7816 */ /* 0x000fe40000000026 */
[----:B------:R-:W-:Y:S02]  /*49a0*/  SHF.R.U32.HI R31, RZ, 0x10, R31 ;  /* 0x00000010ff1f7819 */ /* 0x000fe4000001161f */
[----:B------:R-:W-:Y:S01]  /*49b0*/  LOP3.LUT R36, R13, 0xffff0000, RZ, 0xc0, !PT ;  /* 0xffff00000d247812 */ /* 0x000fe200078ec0ff */
        /* <DEDUP_REMOVED lines=8> */
[----:B------:R-:W-:Y:S01]  /*4a40*/  FMUL.FTZ R36, R36, R37 ;  /* 0x0000002524247220 */ /* 0x000fe20000410000 */
[----:B------:R-:W-:Y:S01]  /*4a50*/  LOP3.LUT R12, R12, 0xffff0000, RZ, 0xc0, !PT ;  /* 0xffff00000c0c7812 */ /* 0x000fe200078ec0ff */
[----:B------:R-:W-:-:S02]  /*4a60*/  IMAD.U32 R31, R104, 0x10000, RZ ;  /* 0x00010000681f7824 */ /* 0x000fc400078e00ff */
[----:B------:R-:W-:Y:S01]  /*4a70*/  FFMA.FTZ R34, R35, R37, -R40 ;  /* 0x0000002523227223 */ /* 0x000fe20000010828 */
[----:B------:R-:W-:Y:S02]  /*4a80*/  IMAD.U32 R38, R103, 0x10000, RZ ;  /* 0x0001000067267824 */ /* 0x000fe400078e00ff */
[----:B------:R-:W-:Y:S01]  /*4a90*/  FFMA.FTZ R35, R35, R39, R36 ;  /* 0x0000002723237223 */ /* 0x000fe20000010024 */
[CC--:B------:R-:W-:Y:S01]  /*4aa0*/  FMUL.FTZ R37, R29.reuse, R31.reuse ;  /* 0x0000001f1d257220 */ /* 0x0c0fe20000410000 */
[----:B------:R-:W-:Y:S01]  /*4ab0*/  LOP3.LUT R104, R104, 0xffff0000, RZ, 0xc0, !PT ;  /* 0xffff000068687812 */ /* 0x000fe200078ec0ff */
[-C--:B------:R-:W-:Y:S01]  /*4ac0*/  FMUL.FTZ R39, R29, R38.reuse ;  /* 0x000000261d277220 */ /* 0x080fe20000410000 */
[----:B------:R-:W-:Y:S01]  /*4ad0*/  LOP3.LUT R103, R103, 0xffff0000, RZ, 0xc0, !PT ;  /* 0xffff000067677812 */ /* 0x000fe200078ec0ff */
[C---:B------:R-:W-:Y:S01]  /*4ae0*/  FFMA.FTZ R29, R28.reuse, R38, -R37 ;  /* 0x000000261c1d7223 */ /* 0x040fe20000010825 */
[----:B------:R-:W-:Y:S01]  /*4af0*/  F2FP.BF16.F32.PACK_AB R34, R35, R34 ;  /* 0x000000222322723e */ /* 0x000fe200000010ff */
        /* <DEDUP_REMOVED lines=8> */
[----:B------:R-:W-:-:S04]  /*4b80*/  FFMA.FTZ R13, R13, R15, R12 ;  /* 0x0000000f0d0d7223 */ /* 0x000fc8000001000c */
[----:B------:R-:W-:Y:S02]  /*4b90*/  F2FP.BF16.F32.PACK_AB R15, R14, R31 ;  /* 0x0000001f0e0f723e */ /* 0x000fe400000010ff */
[----:B------:R-:W-:Y:S01]  /*4ba0*/  F2FP.BF16.F32.PACK_AB R12, R13, R28 ;  /* 0x0000001c0d0c723e */ /* 0x000fe200000010ff */
[----:B------:R-:W-:Y:S01]  /*4bb0*/  IMAD.MOV.U32 R13, RZ, RZ, R34 ;  /* 0x000000ffff0d7224 */ /* 0x000fe200078e0022 */
[----:B------:R-:W-:-:S07]  /*4bc0*/  F2FP.BF16.F32.PACK_AB R14, R36, R29 ;  /* 0x0000001d240e723e */ /* 0x000fce00000010ff */
.L_x_10447:
[----:B------:R-:W-:Y:S05]  /*4bd0*/  BSYNC B1 ;  /* 0x0000000000017941 */ /* 0x000fea0003800000 */
.L_x_10446:
[----:B--2---:R1:W-:Y:S01]  /*4be0*/  ST.E.128 desc[UR42][R32.64], R12 ;  /* 0x0000000c20007985 */ /* 0x0043e2000c101d2a */
[----:B------:R-:W-:Y:S05]  /*4bf0*/  BRA `(.L_x_10425) ;  /* 0x0000002000b87947 */ /* 0x000fea0003800000 */
.L_x_10418:
        /* <DEDUP_REMOVED lines=46> */
.L_x_10449:
[----:B------:R-:W-:Y:S05]  /*4ee0*/  BSYNC B1 ;  /* 0x0000000000017941 */ /* 0x000fea0003800000 */
.L_x_10448:
        /* <DEDUP_REMOVED lines=43> */
.L_x_10450:
[----:B------:R-:W-:Y:S01]  /*51a0*/  IMAD R53, R18, 0x8, R2 ;  /* 0x0000000812357824 */ /* 0x000fe200078e0202 */
[----:B------:R-:W-:Y:S01]  /*51b0*/  SHF.L.U32 R80, R140, 0x1f, RZ ;  /* 0x0000001f8c507819 */ /* 0x000fe200000006ff */
[----:B------:R-:W-:Y:S03]  /*51c0*/  BSSY B1, `(.L_x_10451) ;  /* 0x0000003000017945 */ /* 0x000fe60003800000 */
[----:B------:R-:W0:Y:S02]  /*51d0*/  SYNCS.PHASECHK.TRANS64.TRYWAIT P4, [R53+URZ+0x2d890], R80 ;  /* 0x02d89050350075a7 */ /* 0x000e24000808017f */
[----:B0-----:R-:W-:Y:S05]  /*51e0*/  @!P4 BRA `(.L_x_10452) ;  /* 0x0000016c00f0c947 */ /* 0x001fea0003800000 */
.L_x_10686:
[----:B------:R-:W-:Y:S05]  /*51f0*/  BSYNC B1 ;  /* 0x0000000000017941 */ /* 0x000fea0003800000 */
.L_x_10451:
[----:B------:R-:W-:-:S03]  /*5200*/  UMOV UR4, 0xffffffff ;  /* 0xffffffff00047882 */ /* 0x000fc60000000000 */
[----:B------:R-:W-:Y:S05]  /*5210*/  BRA.DIV UR4, `(.L_x_10453) ;  /* 0x0000016e04f87947 */ /* 0x000fea000b800000 */
[----:B------:R1:W2:Y:S04]  /*5220*/  SHFL.IDX PT, R85, R57, RZ, 0x1e1f ;  /* 0x001e1fff39557589 */ /* 0x0002a800000e0000 */
[----:B------:R1:W3:Y:S02]  /*5230*/  SHFL.IDX PT, R84, R56, RZ, 0x1e1f ;  /* 0x001e1fff38547589 */ /* 0x0002e400000e0000 */
.L_x_10690:
[----:B------:R-:W-:Y:S05]  /*5240*/  @P3 BRA `(.L_x_10425) ;  /* 0x0000001c00243947 */ /* 0x000fea0003800000 */
[----:B------:R-:W4:Y:S01]  /*5250*/  LDC R11, c[0x0][0x2f4] ;  /* 0x0000bd00ff0b7b82 */ /* 0x000f220000000800 */
[----:B------:R-:W-:Y:S01]  /*5260*/  ISETP.NE.AND P3, PT, R21, RZ, PT ;  /* 0x000000ff1500720c */ /* 0x000fe20003f65270 */
[----:B------:R-:W-:Y:S01]  /*5270*/  BSSY B1, `(.L_x_10454) ;  /* 0x000007d000017945 */ /* 0x000fe20003800000 */
[----:B----4-:R-:W-:-:S11]  /*5280*/  IMAD.IADD R103, R11, 0x1, -R98 ;  /* 0x000000010b677824 */ /* 0x010fd600078e0a62 */
[----:B------:R-:W-:Y:S05]  /*5290*/  @!P3 BRA `(.L_x_10455) ;  /* 0x0000000400e8b947 */ /* 0x000fea0003800000 */
[----:B------:R-:W-:Y:S01]  /*52a0*/  SEL R12, R98, R103, !P0 ;  /* 0x00000067620c7207 */ /* 0x000fe20004000000 */
[----:B------:R-:W-:Y:S01]  /*52b0*/  BSSY B2, `(.L_x_10456) ;  /* 0x0000072000027945 */ /* 0x000fe20003800000 */
[----:B------:R-:W-:Y:S02]  /*52c0*/  ISETP.GE.AND P3, PT, R16, R96, PT ;  /* 0x000000601000720c */ /* 0x000fe40003f66270 */
[----:B------:R-:W-:-:S04]  /*52d0*/  SHF.R.S32.HI R13, RZ, 0x1f, R12 ;  /* 0x0000001fff0d7819 */ /* 0x000fc8000001140c */
[----:B------:R-:W-:-:S04]  /*52e0*/  LEA.HI R13, R13, R12, RZ, 0x4 ;  /* 0x0000000c0d0d7211 */ /* 0x000fc800078f20ff */
[----:B------:R-:W-:-:S04]  /*52f0*/  SHF.R.S32.HI R13, RZ, 0x4, R13 ;  /* 0x00000004ff0d7819 */ /* 0x000fc8000001140d */
[----:B------:R-:W-:-:S04]  /*5300*/  LEA.HI.SX32 R104, R70, R13, 0x1d ;  /* 0x0000000d46687211 */ /* 0x000fc800078feaff */
[----:B------:R-:W-:-:S04]  /*5310*/  SHF.R.S32.HI R12, RZ, 0x1f, R104 ;  /* 0x0000001fff0c7819 */ /* 0x000fc80000011468 */
[----:B------:R-:W-:Y:S01]  /*5320*/  LEA.HI R12, R12, R104, RZ, 0x2 ;  /* 0x000000680c0c7211 */ /* 0x000fe200078f10ff */
[----:B------:R-:W-:-:S04]  /*5330*/  IMAD.SHL.U32 R104, R104, 0x8, RZ ;  /* 0x0000000868687824 */ /* 0x000fc800078e00ff */
[----:B------:R-:W-:Y:S01]  /*5340*/  IMAD.SHL.U32 R12, R12, 0x400, RZ ;  /* 0x000004000c0c7824 */ /* 0x000fe200078e00ff */
[----:B------:R-:W-:-:S04]  /*5350*/  LOP3.LUT R13, R143, 0x18, R104, 0xf8, !PT ;  /* 0x000000188f0d7812 */ /* 0x000fc800078ef868 */
[----:B------:R-:W-:Y:S02]  /*5360*/  LOP3.LUT R13, R13, R144, RZ, 0x3c, !PT ;  /* 0x000000900d0d7212 */ /* 0x000fe400078e3cff */
[----:B------:R-:W-:-:S04]  /*5370*/  LOP3.LUT R12, R12, 0x7ffff000, RZ, 0xc0, !PT ;  /* 0x7ffff0000c0c7812 */ /* 0x000fc800078ec0ff */
[----:B------:R-:W-:-:S05]  /*5380*/  IADD3 R12, R13, R12, R153 ;  /* 0x0000000c0d0c7210 */ /* 0x000fca0007ffe099 */
[C---:B-1----:R-:W-:Y:S02]  /*5390*/  IMAD R56, R18.reuse, 0x3000, R12 ;  /* 0x0000300012387824 */ /* 0x042fe400078e020c */
[----:B------:R-:W-:Y:S02]  /*53a0*/  IMAD R12, R18, 0x3000, R94 ;  /* 0x00003000120c7824 */ /* 0x000fe400078e025e */
[--C-:B------:R-:W-:Y:S02]  /*53b0*/  IMAD R56, R56, 0x2, R2.reuse ;  /* 0x0000000238387824 */ /* 0x100fe400078e0202 */
[----:B------:R-:W-:-:S04]  /*53c0*/  IMAD R12, R12, 0x2, R2 ;  /* 0x000000020c0c7824 */ /* 0x000fc800078e0202 */
[----:B------:R-:W1:Y:S04]  /*53d0*/  LDS.128 R56, [R56+0x15400] ;  /* 0x0154000038387984 */ /* 0x000e680000000c00 */
        /* <DEDUP_REMOVED lines=15> */
[----:B-1----:R-:W-:Y:S01]  /*54d0*/  IMAD.U32 R109, R57, 0x10000, RZ ;  /* 0x00010000396d7824 */ /* 0x002fe200078e00ff */
[----:B------:R-:W-:-:S02]  /*54e0*/  PRMT R48, R108, 0x5432, R48 ;  /* 0x000054326c307816 */ /* 0x000fc40000000030 */
[----:B------:R-:W-:Y:S01]  /*54f0*/  PRMT R49, R108, 0x5410, R49 ;  /* 0x000054106c317816 */ /* 0x000fe20000000031 */
[C---:B------:R-:W-:Y:S01]  /*5500*/  IMAD.U32 R108, R106.reuse, 0x10000, RZ ;  /* 0x000100006a6c7824 */ /* 0x040fe200078e00ff */
[C---:B------:R-:W-:Y:S02]  /*5510*/  PRMT R37, R107.reuse, 0x5410, R37 ;  /* 0x000054106b257816 */ /* 0x040fe40000000025 */
[----:B------:R-:W-:Y:S01]  /*5520*/  PRMT R38, R107, 0x5432, R38 ;  /* 0x000054326b267816 */ /* 0x000fe20000000026 */
[----:B----4-:R-:W-:Y:S02]  /*5530*/  IMAD.U32 R107, R13, 0x10000, RZ ;  /* 0x000100000d6b7824 */ /* 0x010fe400078e00ff */
[----:B------:R-:W-:Y:S01]  /*5540*/  FMUL.FTZ R50, R109, R108 ;  /* 0x0000006c6d327220 */ /* 0x000fe20000410000 */
[----:B------:R-:W-:Y:S02]  /*5550*/  LOP3.LUT R106, R106, 0xffff0000, RZ, 0xc0, !PT ;  /* 0xffff00006a6a7812 */ /* 0x000fe400078ec0ff */
[----:B------:R-:W-:Y:S01]  /*5560*/  LOP3.LUT R57, R57, 0xffff0000, RZ, 0xc0, !PT ;  /* 0xffff000039397812 */ /* 0x000fe200078ec0ff */
[-C--:B------:R-:W-:Y:S01]  /*5570*/  FFMA.FTZ R50, R107, R51.reuse, -R50 ;  /* 0x000000336b327223 */ /* 0x080fe20000010832 */
[----:B------:R-:W-:Y:S01]  /*5580*/  FMUL.FTZ R51, R109, R51 ;  /* 0x000000336d337220 */ /* 0x000fe20000410000 */
[----:B------:R-:W-:-:S03]  /*5590*/  LOP3.LUT R105, R105, 0xffff0000, RZ, 0xc0, !PT ;  /* 0xffff000069697812 */ /* 0x000fc600078ec0ff */
        /* <DEDUP_REMOVED lines=12> */
[----:B------:R-:W-:-:S02]  /*5660*/  IMAD.U32 R105, R38, 0x10000, RZ ;  /* 0x0001000026697824 */ /* 0x000fc400078e00ff */
[----:B------:R-:W-:Y:S01]  /*5670*/  FMUL.FTZ R109, R108, R107 ;  /* 0x0000006b6c6d7220 */ /* 0x000fe20000410000 */
[----:B------:R-:W-:Y:S02]  /*5680*/  LOP3.LUT R38, R38, 0xffff0000, RZ, 0xc0, !PT ;  /* 0xffff000026267812 */ /* 0x000fe400078ec0ff */
[----:B------:R-:W-:Y:S01]  /*5690*/  F2FP.BF16.F32.PACK_AB R13, R13, R50 ;  /* 0x000000320d0d723e */ /* 0x000fe200000010ff */
[-C--:B------:R-:W-:Y:S01]  /*56a0*/  FFMA.FTZ R109, R106, R105.reuse, -R109 ;  /* 0x000000696a6d7223 */ /* 0x080fe2000001086d */
[----:B------:R-:W-:Y:S01]  /*56b0*/  FMUL.FTZ R105, R108, R105 ;  /* 0x000000696c697220 */ /* 0x000fe20000410000 */
[----:B------:R-:W-:Y:S01]  /*56c0*/  F2FP.BF16.F32.PACK_AB R57, R57, R51 ;  /* 0x000000333939723e */ /* 0x000fe200000010ff */
[----:B------:R-:W-:Y:S01]  /*56d0*/  IMAD.U32 R50, R56, 0x10000, RZ ;  /* 0x0001000038327824 */ /* 0x000fe200078e00ff */
[----:B------:R-:W-:Y:S01]  /*56e0*/  SHF.L.U32 R51, R36, 0x10, RZ ;  /* 0x0000001024337819 */ /* 0x000fe200000006ff */
[----:B------:R-:W-:Y:S01]  /*56f0*/  FFMA.FTZ R106, R106, R107, R105 ;  /* 0x0000006b6a6a7223 */ /* 0x000fe20000010069 */
[----:B------:R-:W-:Y:S01]  /*5700*/  FMUL.FTZ R105, R59, R49 ;  /* 0x000000313b697220 */ /* 0x000fe20000410000 */
[----:B------:R-:W-:-:S03]  /*5710*/  LOP3.LUT R36, R36, 0xffff0000, RZ, 0xc0, !PT ;  /* 0xffff000024247812 */ /* 0x000fc600078ec0ff */
        /* <DEDUP_REMOVED lines=43> */
.L_x_10457:
[----:B------:R-:W-:Y:S05]  /*59d0*/  BSYNC B2 ;  /* 0x0000000000027941 */ /* 0x000fea0003800000 */
.L_x_10456:
[----:B---3--:R-:W-:-:S04]  /*59e0*/  LEA R36, P3, R8, R84, 0x1 ;  /* 0x0000005408247211 */ /* 0x008fc800078608ff */
[----:B--2---:R-:W-:Y:S02]  /*59f0*/  LEA.HI.X R37, R8, R85, R91, 0x1, P3 ;  /* 0x0000005508257211 */ /* 0x004fe400018f0c5b */
[----:B------:R-:W-:-:S03]  /*5a00*/  ISETP.GE.AND P3, PT, R104, R11, PT ;  /* 0x0000000b6800720c */ /* 0x000fc60003f66270 */
[----:B----4-:R2:W-:Y:S10]  /*5a10*/  ST.E.128 desc[UR42][R36.64], R12 ;  /* 0x0000000c24007985 */ /* 0x0105f4000c101d2a */
[----:B--2---:R-:W-:-:S05]  /*5a20*/  @!P3 IMAD.WIDE R12, R104, 0x2, R84 ;  /* 0x00000002680cb825 */ /* 0x004fca00078e0254 */
[----:B-1----:R4:W-:Y:S02]  /*5a30*/  @!P3 ST.E.128 desc[UR42][R12.64], R56 ;  /* 0x000000380c00b985 */ /* 0x0029e4000c101d2a */
.L_x_10455:
[----:B------:R-:W-:Y:S05]  /*5a40*/  BSYNC B1 ;  /* 0x0000000000017941 */ /* 0x000fea0003800000 */
.L_x_10454:
[----:B------:R-:W-:Y:S01]  /*5a50*/  ISETP.NE.AND P3, PT, R27, RZ, PT ;  /* 0x000000ff1b00720c */ /* 0x000fe20003f65270 */
[----:B------:R-:W-:-:S12]  /*5a60*/  BSSY B1, `(.L_x_10458) ;  /* 0x000007e000017945 */ /* 0x000fd80003800000 */
[----:B------:R-:W-:Y:S05]  /*5a70*/  @!P3 BRA `(.L_x_10459) ;  /* 0x0000000400f0b947 */ /* 0x000fea0003800000 */
[----:B------:R-:W-:Y:S01]  /*5a80*/  LOP3.LUT P4, RZ, R19, 0x1, RZ, 0xc0, !PT ;  /* 0x0000000113ff7812 */ /* 0x000fe2000788c0ff */
[----:B------:R-:W-:Y:S01]  /*5a90*/  BSSY B2, `(.L_x_10460) ;  /* 0x0000074000027945 */ /* 0x000fe20003800000 */
[----:B------:R-:W-:Y:S02]  /*5aa0*/  ISETP.GE.AND P3, PT, R3, R96, PT ;  /* 0x000000600300720c */ /* 0x000fe40003f66270 */
[----:B----4-:R-:W-:-:S04]  /*5ab0*/  SEL R12, R98, R103, !P4 ;  /* 0x00000067620c7207 */ /* 0x010fc80006000000 */
        /* <DEDUP_REMOVED lines=12> */
[C---:B------:R-:W-:Y:S02]  /*5b80*/  IMAD R36, R18.reuse, 0x3000, R12 ;  /* 0x0000300012247824 */ /* 0x040fe400078e020c */
[----:B------:R-:W-:Y:S02]  /*5b90*/  IMAD R12, R18, 0x3000, R93 ;  /* 0x00003000120c7824 */ /* 0x000fe400078e025d */
[--C-:B------:R-:W-:Y:S02]  /*5ba0*/  IMAD R36, R36, 0x2, R2.reuse ;  /* 0x0000000224247824 */ /* 0x100fe400078e0202 */
[----:B------:R-:W-:-:S04]  /*5bb0*/  IMAD R12, R12, 0x2, R2 ;  /* 0x000000020c0c7824 */ /* 0x000fc800078e0202 */
[----:B------:R-:W4:Y:S04]  /*5bc0*/  LDS.128 R36, [R36+0x15400] ;  /* 0x0154000024247984 */ /* 0x000f280000000c00 */
[----:B------:R-:W0:Y:S01]  /*5bd0*/  LDS.128 R12, [R12+0x15400] ;  /* 0x015400000c0c7984 */ /* 0x000e220000000c00 */
[----:B------:R-:W-:Y:S05]  /*5be0*/  @P3 BRA `(.L_x_10461) ;  /* 0x0000000400783947 */ /* 0x000fea0003800000 */
[----:B------:R-:W-:Y:S01]  /*5bf0*/  SHF.R.U32.HI R50, RZ, 0x10, R45 ;  /* 0x00000010ff327819 */ /* 0x000fe2000001162d */
[----:B-1--4-:R-:W-:Y:S01]  /*5c00*/  IMAD.U32 R57, R37, 0x10000, RZ ;  /* 0x0001000025397824 */ /* 0x012fe200078e00ff */
[--C-:B------:R-:W-:Y:S01]  /*5c10*/  SHF.R.U64 R32, R32, 0x10, R33.reuse ;  /* 0x0000001020207819 */ /* 0x100fe20000001221 */
[----:B0-----:R-:W-:Y:S01]  /*5c20*/  IMAD.U32 R51, R13, 0x10000, RZ ;  /* 0x000100000d337824 */ /* 0x001fe200078e00ff */
        /* <DEDUP_REMOVED lines=90> */
.L_x_10461:
[----:B------:R-:W-:Y:S05]  /*61d0*/  BSYNC B2 ;  /* 0x0000000000027941 */ /* 0x000fea0003800000 */
.L_x_10460:
[----:B---3--:R-:W-:-:S04]  /*61e0*/  LEA R32, P3, R9, R84, 0x1 ;  /* 0x0000005409207211 */ /* 0x008fc800078608ff */
[----:B--2---:R-:W-:Y:S02]  /*61f0*/  LEA.HI.X R33, R9, R85, R90, 0x1, P3 ;  /* 0x0000005509217211 */ /* 0x004fe400018f0c5a */
[----:B------:R-:W-:-:S03]  /*6200*/  ISETP.GE.AND P3, PT, R48, R11, PT ;  /* 0x0000000b3000720c */ /* 0x000fc60003f66270 */
[----:B0-----:R0:W-:Y:S10]  /*6210*/  ST.E.128 desc[UR42][R32.64], R12 ;  /* 0x0000000c20007985 */ /* 0x0011f4000c101d2a */
[----:B0-----:R-:W-:-:S05]  /*6220*/  @!P3 IMAD.WIDE R12, R48, 0x2, R84 ;  /* 0x00000002300cb825 */ /* 0x001fca00078e0254 */
[----:B----4-:R0:W-:Y:S02]  /*6230*/  @!P3 ST.E.128 desc[UR42][R12.64], R36 ;  /* 0x000000240c00b985 */ /* 0x0101e4000c101d2a */
.L_x_10459:
[----:B------:R-:W-:Y:S05]  /*6240*/  BSYNC B1 ;  /* 0x0000000000017941 */ /* 0x000fea0003800000 */
.L_x_10458:
[----:B------:R-:W-:-:S13]  /*6250*/  ISETP.NE.AND P3, PT, R52, RZ, PT ;  /* 0x000000ff3400720c */ /* 0x000fda0003f65270 */
[----:B------:R-:W-:Y:S05]  /*6260*/  @!P3 BRA `(.L_x_10425) ;  /* 0x0000000c001cb947 */ /* 0x000fea0003800000 */
[----:B------:R-:W-:Y:S01]  /*6270*/  LOP3.LUT P4, RZ, R19, 0x2, RZ, 0xc0, !PT ;  /* 0x0000000213ff7812 */ /* 0x000fe2000788c0ff */
[----:B------:R-:W-:Y:S01]  /*6280*/  BSSY B1, `(.L_x_10462) ;  /* 0x0000075000017945 */ /* 0x000fe20003800000 */
[----:B0--3--:R-:W-:Y:S02]  /*6290*/  LEA R36, P3, R10, R84, 0x1 ;  /* 0x000000540a247211 */ /* 0x009fe400078608ff */
[----:B------:R-:W-:Y:S02]  /*62a0*/  SEL R103, R98, R103, !P4 ;  /* 0x0000006762677207 */ /* 0x000fe40006000000 */
[----:B--2---:R-:W-:Y:S02]  /*62b0*/  LEA.HI.X R37, R10, R85, R89, 0x1, P3 ;  /* 0x000000550a257211 */ /* 0x004fe400018f0c59 */
[----:B----4-:R-:W-:Y:S02]  /*62c0*/  SHF.R.S32.HI R12, RZ, 0x1f, R103 ;  /* 0x0000001fff0c7819 */ /* 0x010fe40000011467 */
[----:B------:R-:W-:-:S02]  /*62d0*/  ISETP.GE.AND P3, PT, R4, R96, PT ;  /* 0x000000600400720c */ /* 0x000fc40003f66270 */
[----:B------:R-:W-:-:S04]  /*62e0*/  LEA.HI R12, R12, R103, RZ, 0x4 ;  /* 0x000000670c0c7211 */ /* 0x000fc800078f20ff */
[----:B------:R-:W-:-:S04]  /*62f0*/  SHF.R.S32.HI R13, RZ, 0x4, R12 ;  /* 0x00000004ff0d7819 */ /* 0x000fc8000001140c */
        /* <DEDUP_REMOVED lines=8> */
[----:B------:R-:W-:-:S05]  /*6380*/  IADD3 R13, R13, R12, R153 ;  /* 0x0000000c0d0d7210 */ /* 0x000fca0007ffe099 */
[C---:B------:R-:W-:Y:S02]  /*6390*/  IMAD R15, R18.reuse, 0x3000, R13 ;  /* 0x00003000120f7824 */ /* 0x040fe400078e020d */
[----:B------:R-:W-:Y:S02]  /*63a0*/  IMAD R13, R18, 0x3000, R92 ;  /* 0x00003000120d7824 */ /* 0x000fe400078e025c */
[--C-:B------:R-:W-:Y:S02]  /*63b0*/  IMAD R32, R15, 0x2, R2.reuse ;  /* 0x000000020f207824 */ /* 0x100fe400078e0202 */
[----:B------:R-:W-:-:S04]  /*63c0*/  IMAD R13, R13, 0x2, R2 ;  /* 0x000000020d0d7824 */ /* 0x000fc800078e0202 */
[----:B------:R-:W0:Y:S04]  /*63d0*/  LDS.128 R32, [R32+0x15400] ;  /* 0x0154000020207984 */ /* 0x000e280000000c00 */
[----:B------:R-:W2:Y:S01]  /*63e0*/  LDS.128 R12, [R13+0x15400] ;  /* 0x015400000d0c7984 */ /* 0x000ea20000000c00 */
[----:B------:R-:W-:Y:S05]  /*63f0*/  @P3 BRA `(.L_x_10463) ;  /* 0x0000000400743947 */ /* 0x000fea0003800000 */
[----:B------:R-:W-:Y:S01]  /*6400*/  SHF.R.U64 R39, R40, 0x10, R41 ;  /* 0x0000001028277819 */ /* 0x000fe20000001229 */
[----:B0-----:R-:W-:Y:S01]  /*6410*/  IMAD.U32 R45, R33, 0x10000, RZ ;  /* 0x00010000212d7824 */ /* 0x001fe200078e00ff */
[----:B------:R-:W-:Y:S02]  /*6420*/  SHF.R.U64 R28, R28, 0x10, R29 ;  /* 0x000000101c1c7819 */ /* 0x000fe4000000121d */
[----:B------:R-:W-:Y:S02]  /*6430*/  SHF.R.U32.HI R41, RZ, 0x10, R41 ;  /* 0x00000010ff297819 */ /* 0x000fe40000011629 */
[----:B------:R-:W-:Y:S02]  /*6440*/  SHF.R.U32.HI R29, RZ, 0x10, R29 ;  /* 0x00000010ff1d7819 */ /* 0x000fe4000001161d */
[----:B------:R-:W-:Y:S02]  /*6450*/  PRMT R41, R113, 0x5432, R41 ;  /* 0x0000543271297816 */ /* 0x000fe40000000029 */
[----:B------:R-:W-:-:S02]  /*6460*/  PRMT R29, R111, 0x5432, R29 ;  /* 0x000054326f1d7816 */ /* 0x000fc4000000001d */
[--C-:B------:R-:W-:Y:S01]  /*6470*/  SHF.R.U64 R40, R42, 0x10, R43.reuse ;  /* 0x000000102a287819 */ /* 0x100fe2000000122b */
[----:B------:R-:W-:Y:S01]  /*6480*/  IMAD.U32 R44, R41, 0x10000, RZ ;  /* 0x00010000292c7824 */ /* 0x000fe200078e00ff */
[----:B------:R-:W-:Y:S01]  /*6490*/  SHF.R.U32.HI R42, RZ, 0x10, R43 ;  /* 0x00000010ff2a7819 */ /* 0x000fe2000001162b */
[----:B------:R-:W-:Y:S01]  /*64a0*/  IMAD.U32 R46, R29, 0x10000, RZ ;  /* 0x000100001d2e7824 */ /* 0x000fe200078e00ff */
[----:B------:R-:W-:Y:S01]  /*64b0*/  LOP3.LUT R41, R41, 0xffff0000, RZ, 0xc0, !PT ;  /* 0xffff000029297812 */ /* 0x000fe200078ec0ff */
[----:B------:R-:W-:Y:S01]  /*64c0*/  FMUL.FTZ R47, R45, R44 ;  /* 0x0000002c2d2f7220 */ /* 0x000fe20000410000 */
[----:B--2---:R-:W-:Y:S02]  /*64d0*/  IMAD.U32 R43, R13, 0x10000, RZ ;  /* 0x000100000d2b7824 */ /* 0x004fe400078e00ff */
[-C--:B------:R-:W-:Y:S01]  /*64e0*/  FMUL.FTZ R45, R45, R46.reuse ;  /* 0x0000002e2d2d7220 */ /* 0x080fe20000410000 */
[----:B------:R-:W-:Y:S01]  /*64f0*/  LOP3.LUT R29, R29, 0xffff0000, RZ, 0xc0, !PT ;  /* 0xffff00001d1d7812 */ /* 0x000fe200078ec0ff */
[----:B------:R-:W-:-:S02]  /*6500*/  FFMA.FTZ R47, R43, R46, -R47 ;  /* 0x0000002e2b2f7223 */ /* 0x000fc4000001082f */
[----:B------:R-:W-:Y:S01]  /*6510*/  FFMA.FTZ R45, R43, R44, R45 ;  /* 0x0000002c2b2d7223 */ /* 0x000fe2000001002d */
[----:B------:R-:W-:Y:S02]  /*6520*/  LOP3.LUT R43, R33, 0xffff0000, RZ, 0xc0, !PT ;  /* 0xffff0000212b7812 */ /* 0x000fe400078ec0ff */
[--C-:B------:R-:W-:Y:S02]  /*6530*/  SHF.R.U64 R30, R30, 0x10, R31.reuse ;  /* 0x000000101e1e7819 */ /* 0x100fe4000000121f */
[----:B------:R-:W-:Y:S01]  /*6540*/  SHF.R.U32.HI R31, RZ, 0x10, R31 ;  /* 0x00000010ff1f7819 */ /* 0x000fe2000001161f */
[----:B------:R-:W-:Y:S01]  /*6550*/  FMUL.FTZ R33, R43, R41 ;  /* 0x000000292b217220 */ /* 0x000fe20000410000 */
[----:B------:R-:W-:Y:S01]  /*6560*/  LOP3.LUT R13, R13, 0xffff0000, RZ, 0xc0, !PT ;  /* 0xffff00000d0d7812 */ /* 0x000fe200078ec0ff */
[----:B------:R-:W-:Y:S01]  /*6570*/  FMUL.FTZ R43, R43, R29 ;  /* 0x0000001d2b2b7220 */ /* 0x000fe20000410000 */
[----:B------:R-:W-:Y:S02]  /*6580*/  PRMT R42, R112, 0x5432, R42 ;  /* 0x00005432702a7816 */ /* 0x000fe4000000002a */
[----:B------:R-:W-:Y:S01]  /*6590*/  PRMT R31, R110, 0x5432, R31 ;  /* 0x000054326e1f7816 */ /* 0x000fe2000000001f */
[----:B------:R-:W-:Y:S01]  /*65a0*/  FFMA.FTZ R43, R13, R41, R43 ;  /* 0x000000290d2b7223 */ /* 0x000fe2000001002b */
[----:B------:R-:W-:-:S02]  /*65b0*/  IMAD.U32 R41, R35, 0x10000, RZ ;  /* 0x0001000023297824 */ /* 0x000fc400078e00ff */
[----:B------:R-:W-:Y:S01]  /*65c0*/  FFMA.FTZ R33, R13, R29, -R33 ;  /* 0x0000001d0d217223 */ /* 0x000fe20000010821 */
[C---:B------:R-:W-:Y:S01]  /*65d0*/  IMAD.U32 R44, R42.reuse, 0x10000, RZ ;  /* 0x000100002a2c7824 */ /* 0x040fe200078e00ff */
[----:B------:R-:W-:Y:S01]  /*65e0*/  LOP3.LUT R42, R42, 0xffff0000, RZ, 0xc0, !PT ;  /* 0xffff00002a2a7812 */ /* 0x000fe200078ec0ff */
[----:B------:R-:W-:Y:S01]  /*65f0*/  IMAD.U32 R46, R31, 0x10000, RZ ;  /* 0x000100001f2e7824 */ /* 0x000fe200078e00ff */
[----:B------:R-:W-:Y:S01]  /*6600*/  LOP3.LUT R35, R35, 0xffff0000, RZ, 0xc0, !PT ;  /* 0xffff000023237812 */ /* 0x000fe200078ec0ff */
[----:B------:R-:W-:Y:S02]  /*6610*/  IMAD.U32 R13, R15, 0x10000, RZ ;  /* 0x000100000f0d7824 */ /* 0x000fe400078e00ff */
[C---:B------:R-:W-:Y:S01]  /*6620*/  FMUL.FTZ R48, R41.reuse, R44 ;  /* 0x0000002c29307220 */ /* 0x040fe20000410000 */
[-C--:B------:R-:W-:Y:S01]  /*6630*/  FMUL.FTZ R41, R41, R46.reuse ;  /* 0x0000002e29297220 */ /* 0x080fe20000410000 */
[----:B------:R-:W-:Y:S02]  /*6640*/  LOP3.LUT R15, R15, 0xffff0000, RZ, 0xc0, !PT ;  /* 0xffff00000f0f7812 */ /* 0x000fe400078ec0ff */
[C---:B------:R-:W-:Y:S01]  /*6650*/  FFMA.FTZ R29, R13.reuse, R46, -R48 ;  /* 0x0000002e0d1d7223 */ /* 0x040fe20000010830 */
[----:B------:R-:W-:Y:S01]  /*6660*/  FFMA.FTZ R13, R13, R44, R41 ;  /* 0x0000002c0d0d7223 */ /* 0x000fe20000010029 */
[----:B------:R-:W-:Y:S01]  /*6670*/  LOP3.LUT R44, R31, 0xffff0000, RZ, 0xc0, !PT ;  /* 0xffff00001f2c7812 */ /* 0x000fe200078ec0ff */
[----:B------:R-:W-:Y:S01]  /*6680*/  FMUL.FTZ R46, R35, R42 ;  /* 0x0000002a232e7220 */ /* 0x000fe20000410000 */
[----:B------:R-:W-:-:S02]  /*6690*/  PRMT R39, R113, 0x5410, R39 ;  /* 0x0000541071277816 */ /* 0x000fc40000000027 */
[----:B------:R-:W-:Y:S01]  /*66a0*/  PRMT R28, R111, 0x5410, R28 ;  /* 0x000054106f1c7816 */ /* 0x000fe2000000001c */
[-C--:B------:R-:W-:Y:S01]  /*66b0*/  FMUL.FTZ R35, R35, R44.reuse ;  /* 0x0000002c23237220 */ /* 0x080fe20000410000 */
[----:B------:R-:W-:Y:S01]  /*66c0*/  FFMA.FTZ R31, R15, R44, -R46 ;  /* 0x0000002c0f1f7223 */ /* 0x000fe2000001082e */
[C---:B------:R-:W-:Y:S01]  /*66d0*/  IMAD.U32 R41, R39.reuse, 0x10000, RZ ;  /* 0x0001000027297824 */ /* 0x040fe200078e00ff */
[----:B------:R-:W-:Y:S01]  /*66e0*/  LOP3.LUT R39, R39, 0xffff0000, RZ, 0xc0, !PT ;  /* 0xffff000027277812 */ /* 0x000fe200078ec0ff */
[----:B------:R-:W-:Y:S01]  /*66f0*/  FFMA.FTZ R15, R15, R42, R35 ;  /* 0x0000002a0f0f7223 */ /* 0x000fe20000010023 */
[C---:B------:R-:W-:Y:S01]  /*6700*/  IMAD.U32 R42, R32.reuse, 0x10000, RZ ;  /* 0x00010000202a7824 */ /* 0x040fe200078e00ff */
[----:B------:R-:W-:Y:S01]  /*6710*/  LOP3.LUT R32, R32, 0xffff0000, RZ, 0xc0, !PT ;  /* 0xffff000020207812 */ /* 0x000fe200078ec0ff */
[----:B------:R-:W-:Y:S01]  /*6720*/  IMAD.U32 R44, R28, 0x10000, RZ ;  /* 0x000100001c2c7824 */ /* 0x000fe200078e00ff */
[----:B------:R-:W-:Y:S01]  /*6730*/  PRMT R40, R112, 0x5410, R40 ;  /* 0x0000541070287816 */ /* 0x000fe20000000028 */
        /* <DEDUP_REMOVED lines=8> */
[----:B------:R-:W-:Y:S01]  /*67c0*/  PRMT R30, R110, 0x5410, R30 ;  /* 0x000054106e1e7816 */ /* 0x000fe2000000001e */
[----:B------:R-:W-:Y:S01]  /*67d0*/  IMAD.U32 R28, R34, 0x10000, RZ ;  /* 0x00010000221c7824 */ /* 0x000fe200078e00ff */
[----:B------:R-:W-:Y:S01]  /*67e0*/  F2FP.BF16.F32.PACK_AB R33, R33, R47 ;  /* 0x0000002f2121723e */ /* 0x000fe200000010ff */
[-C--:B------:R-:W-:Y:S01]  /*67f0*/  FMUL.FTZ R32, R32, R35.reuse ;  /* 0x0000002320207220 */ /* 0x080fe20000410000 */
[----:B------:R-:W-:Y:S01]  /*6800*/  FFMA.FTZ R35, R12, R35, -R41 ;  /* 0x000000230c237223 */ /* 0x000fe20000010829 */
[C---:B------:R-:W-:Y:S01]  /*6810*/  IMAD.U32 R41, R40.reuse, 0x10000, RZ ;  /* 0x0001000028297824 */ /* 0x040fe200078e00ff */
[----:B------:R-:W-:Y:S01]  /*6820*/  LOP3.LUT R40, R40, 0xffff0000, RZ, 0xc0, !PT ;  /* 0xffff000028287812 */ /* 0x000fe200078ec0ff */
[----:B------:R-:W-:-:S02]  /*6830*/  IMAD.U32 R49, R30, 0x10000, RZ ;  /* 0x000100001e317824 */ /* 0x000fc400078e00ff */
[----:B------:R-:W-:Y:S01]  /*6840*/  FFMA.FTZ R39, R12, R39, R32 ;  /* 0x000000270c277223 */ /* 0x000fe20000010020 */
[----:B------:R-:W-:Y:S01]  /*6850*/  FMUL.FTZ R51, R28, R41 ;  /* 0x000000291c337220 */ /* 0x000fe20000410000 */
[----:B------:R-:W-:Y:S02]  /*6860*/  IMAD.U32 R12, R14, 0x10000, RZ ;  /* 0x000100000e0c7824 */ /* 0x000fe400078e00ff */
[-C--:B------:R-:W-:Y:S01]  /*6870*/  FMUL.FTZ R28, R28, R49.reuse ;  /* 0x000000311c1c7220 */ /* 0x080fe20000410000 */
[----:B------:R-:W-:Y:S01]  /*6880*/  LOP3.LUT R30, R30, 0xffff0000, RZ, 0xc0, !PT ;  /* 0xffff00001e1e7812 */ /* 0x000fe200078ec0ff */
[C---:B------:R-:W-:Y:S02]  /*6890*/  FFMA.FTZ R32, R12.reuse, R49, -R51 ;  /* 0x000000310c207223 */ /* 0x040fe40000010833 */
[----:B------:R-:W-:Y:S01]  /*68a0*/  FFMA.FTZ R28, R12, R41, R28 ;  /* 0x000000290c1c7223 */ /* 0x000fe2000001001c */
[----:B------:R-:W-:Y:S02]  /*68b0*/  LOP3.LUT R41, R34, 0xffff0000, RZ, 0xc0, !PT ;  /* 0xffff000022297812 */ /* 0x000fe400078ec0ff */
[----:B------:R-:W-:-:S02]  /*68c0*/  LOP3.LUT R49, R14, 0xffff0000, RZ, 0xc0, !PT ;  /* 0xffff00000e317812 */ /* 0x000fc400078ec0ff */
[----:B------:R-:W-:Y:S01]  /*68d0*/  F2FP.BF16.F32.PACK_AB R29, R31, R29 ;  /* 0x0000001d1f1d723e */ /* 0x000fe200000010ff */
[C---:B------:R-:W-:Y:S01]  /*68e0*/  FMUL.FTZ R12, R41.reuse, R40 ;  /* 0x00000028290c7220 */ /* 0x040fe20000410000 */
[-C--:B------:R-:W-:Y:S01]  /*68f0*/  FMUL.FTZ R51, R41, R30.reuse ;  /* 0x0000001e29337220 */ /* 0x080fe20000410000 */
[----:B------:R-:W-:Y:S02]  /*6900*/  F2FP.BF16.F32.PACK_AB R43, R43, R45 ;  /* 0x0000002d2b2b723e */ /* 0x000fe400000010ff */
[C---:B------:R-:W-:Y:S01]  /*6910*/  FFMA.FTZ R41, R49.reuse, R30, -R12 ;  /* 0x0000001e31297223 */ /* 0x040fe2000001080c */
        /* <DEDUP_REMOVED lines=11> */
.L_x_10463:
[----:B------:R-:W-:Y:S05]  /*69d0*/  BSYNC B1 ;  /* 0x0000000000017941 */ /* 0x000fea0003800000 */
.L_x_10462:
[----:B--2---:R2:W-:Y:S01]  /*69e0*/  ST.E.128 desc[UR42][R36.64], R12 ;  /* 0x0000000c24007985 */ /* 0x0045e2000c101d2a */
[----:B------:R-:W-:-:S13]  /*69f0*/  ISETP.GE.AND P3, PT, R38, R11, PT ;  /* 0x0000000b2600720c */ /* 0x000fda0003f66270 */
[----:B------:R-:W-:Y:S05]  /*6a00*/  @P3 BRA `(.L_x_10425) ;  /* 0x0000000400343947 */ /* 0x000fea0003800000 */
[----:B------:R-:W-:-:S05]  /*6a10*/  IMAD.WIDE R84, R38, 0x2, R84 ;  /* 0x0000000226547825 */ /* 0x000fca00078e0254 */
[----:B0-----:R0:W-:Y:S01]  /*6a20*/  ST.E.128 desc[UR42][R84.64], R32 ;  /* 0x0000002054007985 */ /* 0x0011e2000c101d2a */
[----:B------:R-:W-:Y:S05]  /*6a30*/  BRA `(.L_x_10425) ;  /* 0x0000000400287947 */ /* 0x000fea0003800000 */
.L_x_10417:
[----:B------:R-:W-:-:S06]  /*6a40*/  UISETP.NE.AND UP0, UPT, UR39, 0x3, UPT ;  /* 0x000000032700788c */ /* 0x000fcc000bf05270 */
[----:B------:R-:W-:-:S13]  /*6a50*/  PLOP3.LUT P2, PT, PT, PT, UP0, 0x80, 0x0 ;  /* 0x000000000000781c */ /* 0x000fda0003f4f008 */
[----:B------:R-:W-:Y:S05]  /*6a60*/  @!P2 BRA `(.L_x_10464) ;  /* 0x000000000004a947 */ /* 0x000fea0003800000 */
[----:B------:R-:W-:Y:S01]  /*6a70*/  BPT.TRAP 0x1 ;  /* 0x000000040000795c */ /* 0x000fe20000300000 */
.L_x_10464:
[----:B------:R-:W-:Y:S01]  /*6a80*/  IMAD R53, R18, 0x8, R2 ;  /* 0x0000000812357824 */ /* 0x000fe200078e0202 */
[----:B------:R-:W-:Y:S01]  /*6a90*/  SHF.L.U32 R80, R140, 0x1f, RZ ;  /* 0x0000001f8c507819 */ /* 0x000fe200000006ff */
[----:B------:R-:W-:Y:S01]  /*6aa0*/  BSSY B1, `(.L_x_10465) ;  /* 0x0000004000017945 */ /* 0x000fe20003800000 */
[----:B------:R-:W-:Y:S02]  /*6ab0*/  SHF.R.S32.HI R77, RZ, 0x1f, R76 ;  /* 0x0000001fff4d7819 */ /* 0x000fe4000001144c */
[----:B------:R-:W0:Y:S02]  /*6ac0*/  SYNCS.PHASECHK.TRANS64.TRYWAIT P3, [R53+URZ+0x2d890], R80 ;  /* 0x02d89050350075a7 */ /* 0x000e24000806017f */
[----:B0-----:R-:W-:Y:S05]  /*6ad0*/  @!P3 BRA `(.L_x_10466) ;  /* 0x000001580014b947 */ /* 0x001fea0003800000 */
.L_x_10691:
[----:B------:R-:W-:Y:S05]  /*6ae0*/  BSYNC B1 ;  /* 0x0000000000017941 */ /* 0x000fea0003800000 */
.L_x_10465:
        /* <DEDUP_REMOVED lines=20> */
[----:B------:R-:W-:Y:S01]  /*6c30*/  ISETP.GT.AND P3, PT, R79, R141, PT ;  /* 0x0000008d4f00720c */ /* 0x000fe20003f64270 */
[----:B------:R-:W-:-:S12]  /*6c40*/  BRA.DIV UR4, `(.L_x_10467) ;  /* 0x0000015604cc7947 */ /* 0x000fd8000b800000 */
[----:B------:R1:W2:Y:S04]  /*6c50*/  SHFL.IDX PT, R34, R13, RZ, 0x1e1f ;  /* 0x001e1fff0d227589 */ /* 0x0002a800000e0000 */
[----:B------:R-:W3:Y:S02]  /*6c60*/  SHFL.IDX PT, R35, R35, RZ, 0x1e1f ;  /* 0x001e1fff23237589 */ /* 0x000ee400000e0000 */
.L_x_10695:
[----:B------:R-:W-:Y:S05]  /*6c70*/  @!P3 BRA `(.L_x_10425) ;  /* 0x000000000098b947 */ /* 0x000fea0003800000 */
[----:B------:R-:W4:Y:S01]  /*6c80*/  LDL R12, [R1+0x2c] ;  /* 0x00002c00010c7983 */ /* 0x000f220000100800 */
[----:B------:R-:W-:-:S03]  /*6c90*/  ULDC UR4, c[0x0][0x2f4] ;  /* 0x0000bd0000047ab9 */ /* 0x000fc60000000800 */
[----:B------:R-:W5:Y:S04]  /*6ca0*/  LDL R11, [R1+0x28] ;  /* 0x00002800010b7983 */ /* 0x000f680000100800 */
[----:B------:R-:W5:Y:S01]  /*6cb0*/  LDL R36, [R1+0x24] ;  /* 0x0000240001247983 */ /* 0x000f620000100800 */
[----:B------:R-:W-:Y:S02]  /*6cc0*/  ISETP.GE.AND P5, PT, R16, UR4, PT ;  /* 0x0000000410007c0c */ /* 0x000fe4000bfa6270 */
[----:B------:R-:W-:-:S11]  /*6cd0*/  ISETP.GE.AND P4, PT, R23, UR4, PT ;  /* 0x0000000417007c0c */ /* 0x000fd6000bf86270 */
[----:B---3--:R-:W-:-:S04]  /*6ce0*/  @!P5 LEA R32, P3, R16, R35, 0x1 ;  /* 0x000000231020d211 */ /* 0x008fc800078608ff */
[----:B--2---:R-:W-:Y:S02]  /*6cf0*/  @!P5 LEA.HI.X R33, R16, R34, R17, 0x1, P3 ;  /* 0x000000221021d211 */ /* 0x004fe400018f0c11 */
[----:B------:R-:W-:-:S04]  /*6d00*/  @!P4 LEA R30, P3, R23, R35, 0x1 ;  /* 0x00000023171ec211 */ /* 0x000fc800078608ff */
[----:B----4-:R-:W-:Y:S02]  /*6d10*/  @!P4 LEA.HI.X R31, R23, R34, R12, 0x1, P3 ;  /* 0x00000022171fc211 */ /* 0x010fe400018f0c0c */
[----:B-1----:R-:W1:Y:S01]  /*6d20*/  @!P5 LDS.128 R12, [R55+0x15000] ;  /* 0x01500000370cd984 */ /* 0x002e620000000c00 */
[----:B------:R-:W-:-:S13]  /*6d30*/  ISETP.GE.AND P3, PT, R22, UR4, PT ;  /* 0x0000000416007c0c */ /* 0x000fda000bf66270 */
[----:B------:R-:W-:-:S04]  /*6d40*/  @!P3 LEA R28, P6, R22, R35, 0x1 ;  /* 0x00000023161cb211 */ /* 0x000fc800078c08ff */
[----:B-----5:R-:W-:Y:S01]  /*6d50*/  @!P3 LEA.HI.X R29, R22, R34, R11, 0x1, P6 ;  /* 0x00000022161db211 */ /* 0x020fe200030f0c0b */
[----:B-1----:R1:W-:Y:S01]  /*6d60*/  @!P5 ST.E.128 desc[UR42][R32.64], R12 ;  /* 0x0000000c2000d985 */ /* 0x0023e2000c101d2a */
[----:B------:R-:W-:-:S13]  /*6d70*/  ISETP.GE.AND P5, PT, R3, UR4, PT ;  /* 0x0000000403007c0c */ /* 0x000fda000bfa6270 */
[----:B------:R-:W2:Y:S01]  /*6d80*/  @!P5 LDS.128 R12, [R54+0x15000] ;  /* 0x01500000360cd984 */ /* 0x000ea20000000c00 */
[----:B------:R-:W-:Y:S01]  /*6d90*/  @!P5 SHF.L.U32 R11, R156, 0x3, RZ ;  /* 0x000000039c0bd819 */ /* 0x000fe200000006ff */
[----:B-1----:R-:W-:Y:S02]  /*6da0*/  @!P5 IMAD.MOV.U32 R32, RZ, RZ, R35 ;  /* 0x000000ffff20d224 */ /* 0x002fe400078e0023 */
[----:B------:R-:W-:Y:S02]  /*6db0*/  @!P5 IMAD.MOV.U32 R33, RZ, RZ, R34 ;  /* 0x000000ffff21d224 */ /* 0x000fe400078e0022 */
[----:B------:R-:W-:-:S05]  /*6dc0*/  @!P5 IMAD.WIDE R32, R11, 0x2, R32 ;  /* 0x000000020b20d825 */ /* 0x000fca00078e0220 */
[----:B--2---:R1:W-:Y:S01]  /*6dd0*/  @!P5 ST.E.128 desc[UR42][R32.64], R12 ;  /* 0x0000000c2000d985 */ /* 0x0043e2000c101d2a */
[----:B------:R-:W-:-:S13]  /*6de0*/  ISETP.GE.AND P5, PT, R4, UR4, PT ;  /* 0x0000000404007c0c */ /* 0x000fda000bfa6270 */
[----:B------:R-:W2:Y:S01]  /*6df0*/  @!P5 LDS.128 R12, [R55+0x17000] ;  /* 0x01700000370cd984 */ /* 0x000ea20000000c00 */
[----:B------:R-:W-:Y:S02]  /*6e00*/  @!P5 IMAD.SHL.U32 R11, R157, 0x8, RZ ;  /* 0x000000089d0bd824 */ /* 0x000fe400078e00ff */
[----:B-1----:R-:W-:Y:S02]  /*6e10*/  @!P5 IMAD.MOV.U32 R32, RZ, RZ, R35 ;  /* 0x000000ffff20d224 */ /* 0x002fe400078e0023 */
[----:B------:R-:W-:Y:S02]  /*6e20*/  @!P5 IMAD.MOV.U32 R33, RZ, RZ, R34 ;  /* 0x000000ffff21d224 */ /* 0x000fe400078e0022 */
[----:B------:R-:W-:-:S05]  /*6e30*/  @!P5 IMAD.WIDE R32, R11, 0x2, R32 ;  /* 0x000000020b20d825 */ /* 0x000fca00078e0220 */
[----:B--2---:R1:W-:Y:S01]  /*6e40*/  @!P5 ST.E.128 desc[UR42][R32.64], R12 ;  /* 0x0000000c2000d985 */ /* 0x0043e2000c101d2a */
[----:B------:R-:W-:-:S03]  /*6e50*/  ISETP.GE.AND P5, PT, R136, UR4, PT ;  /* 0x0000000488007c0c */ /* 0x000fc6000bfa6270 */
[----:B------:R-:W2:Y:S10]  /*6e60*/  @!P4 LDS.128 R12, [R54+0x17000] ;  /* 0x01700000360cc984 */ /* 0x000eb40000000c00 */
[----:B-1----:R-:W-:-:S04]  /*6e70*/  @!P5 LEA R32, P6, R136, R35, 0x1 ;  /* 0x000000238820d211 */ /* 0x002fc800078c08ff */
[----:B------:R-:W-:Y:S01]  /*6e80*/  @!P5 LEA.HI.X R33, R136, R34, R36, 0x1, P6 ;  /* 0x000000228821d211 */ /* 0x000fe200030f0c24 */
[----:B--2---:R-:W-:Y:S04]  /*6e90*/  @!P4 ST.E.128 desc[UR42][R30.64], R12 ;  /* 0x0000000c1e00c985 */ /* 0x004fe8000c101d2a */
[----:B------:R-:W1:Y:S04]  /*6ea0*/  @!P3 LDS.128 R12, [R55+0x19000] ;  /* 0x01900000370cb984 */ /* 0x000e680000000c00 */
[----:B-1----:R-:W-:Y:S04]  /*6eb0*/  @!P3 ST.E.128 desc[UR42][R28.64], R12 ;  /* 0x0000000c1c00b985 */ /* 0x002fe8000c101d2a */
[----:B------:R-:W1:Y:S04]  /*6ec0*/  @!P5 LDS.128 R12, [R54+0x19000] ;  /* 0x01900000360cd984 */ /* 0x000e680000000c00 */
[----:B-1----:R4:W-:Y:S02]  /*6ed0*/  @!P5 ST.E.128 desc[UR42][R32.64], R12 ;  /* 0x0000000c2000d985 */ /* 0x0029e4000c101d2a */
.L_x_10425:
[----:B------:R-:W-:Y:S05]  /*6ee0*/  BSYNC B0 ;  /* 0x0000000000007941 */ /* 0x000fea0003800000 */
.L_x_10416:
[----:B------:R-:W5:Y:S01]  /*6ef0*/  S2R R11, SR_TID.X ;  /* 0x00000000000b7919 */ /* 0x000f620000002100 */
[----:B------:R-:W-:Y:S01]  /*6f00*/  @!PT LDS RZ, [RZ] ;  /* 0x00000000fffff984 */ /* 0x000fe20000000800 */
[----:B------:R-:W-:Y:S01]  /*6f10*/  @!PT LDS RZ, [RZ] ;  /* 0x00000000fffff984 */ /* 0x000fe20000000800 */
[----:B------:R-:W-:Y:S01]  /*6f20*/  @!PT LDS RZ, [RZ] ;  /* 0x00000000fffff984 */ /* 0x000fe20000000800 */
[----:B------:R-:W-:Y:S01]  /*6f30*/  @!PT LDS RZ, [RZ] ;  /* 0x00000000fffff984 */ /* 0x000fe20000000800 */
[----:B------:R0:W-:Y:S06]  /*6f40*/  MEMBAR.ALL.CTA ;  /* 0x0000000000007992 */ /* 0x0001ec0000008000 */
[----:B0-----:R-:W0:Y:S01]  /*6f50*/  FENCE.VIEW.ASYNC.S ;  /* 0x00000000000073c6 */ /* 0x001e220000000000 */
[----:B------:R-:W-:Y:S05]  /*6f60*/  WARPSYNC.ALL ;  /* 0x0000000000007948 */ /* 0x000fea0003800000 */
[----:B------:R-:W-:Y:S01]  /*6f70*/  BSSY B0, `(.L_x_10468) ;  /* 0x0000008000007945 */ /* 0x000fe20003800000 */
[----:B0-----:R0:W-:Y:S01]  /*6f80*/  BAR.SYNC.DEFER_BLOCKING R101, 0x80 ;  /* 0x000200650000751d */ /* 0x0011e20000010000 */
[----:B-----5:R-:W-:-:S13]  /*6f90*/  LOP3.LUT P3, RZ, R11, 0x7f, RZ, 0xc0, !PT ;  /* 0x0000007f0bff7812 */ /* 0x020fda000786c0ff */
[----:B------:R-:W-:-:S05]  /*6fa0*/  @!P3 VIADD R11, R53, 0x2d8a0 ;  /* 0x0002d8a0350bb836 */ /* 0x000fca0000000000 */
[----:B------:R-:W-:-:S04]  /*6fb0*/  @!P3 PRMT R11, RZ, 0x654, R11 ;  /* 0x00000654ff0bb816 */ /* 0x000fc8000000000b */
[----:B------:R0:W-:Y:S01]  /*6fc0*/  @!P3 SYNCS.ARRIVE.TRANS64.RED.A1T0 RZ, [R11+URZ], RZ ;  /* 0x000000ff0bffb9a7 */ /* 0x0001e2000810043f */
[----:B------:R-:W-:Y:S05]  /*6fd0*/  @!P2 BRA `(.L_x_10469) ;  /* 0x000000000004a947 */ /* 0x000fea0003800000 */
[----:B------:R-:W-:Y:S01]  /*6fe0*/  BPT.TRAP 0x1 ;  /* 0x000000040000795c */ /* 0x000fe20000300000 */
.L_x_10469:
[----:B------:R-:W-:Y:S05]  /*6ff0*/  BSYNC B0 ;  /* 0x0000000000007941 */ /* 0x000fea0003800000 */
.L_x_10468:
[----:B------:R-:W5:Y:S01]  /*7000*/  SYNCS.PHASECHK.TRANS64.TRYWAIT P2, [R53+URZ+0x2d8b0], R80 ;  /* 0x02d8b050350075a7 */ /* 0x000f62000804017f */
[----:B------:R-:W-:Y:S04]  /*7010*/  BSSY B0, `(.L_x_10470) ;  /* 0x0000002000007945 */ /* 0x000fe80003800000 */
[----:B-----5:R-:W-:Y:S05]  /*7020*/  @!P2 BRA `(.L_x_10471) ;  /* 0x00000154001ca947 */ /* 0x020fea0003800000 */
.L_x_10696:
[----:B------:R-:W-:Y:S05]  /*7030*/  BSYNC B0 ;  /* 0x0000000000007941 */ /* 0x000fea0003800000 */
.L_x_10470:
[----:B------:R-:W-:Y:S01]  /*7040*/  ULDC.64 UR4, c[0x0][0x328] ;  /* 0x0000ca0000047ab9 */ /* 0x000fe20000000a00 */
[----:B------:R-:W-:Y:S01]  /*7050*/  ULDC.64 UR6, c[0x0][0x318] ;  /* 0x0000c60000067ab9 */ /* 0x000fe20000000a00 */
[----:B------:R-:W-:Y:S01]  /*7060*/  IMAD R77, R77, UR4, RZ ;  /* 0x000000044d4d7c24 */ /* 0x000fe2000f8e02ff */
[----:B------:R-:W-:Y:S01]  /*7070*/  BSSY B0, `(.L_x_10472) ;  /* 0x0000036000007945 */ /* 0x000fe20003800000 */
[----:B-1234-:R-:W-:-:S04]  /*7080*/  IMAD.WIDE.U32 R12, R76, UR4, RZ ;  /* 0x000000044c0c7c25 */ /* 0x01efc8000f8e00ff */
[----:B------:R-:W-:Y:S01]  /*7090*/  IMAD R77, R76, UR5, R77 ;  /* 0x000000054c4d7c24 */ /* 0x000fe2000f8e024d */
[----:B------:R-:W-:Y:S02]  /*70a0*/  ULDC.64 UR4, c[0x0][0x338] ;  /* 0x0000ce0000047ab9 */ /* 0x000fe40000000a00 */
        /* <DEDUP_REMOVED lines=11> */
[----:B------:R-:W-:-:S03]  /*7160*/  ISETP.GT.AND P2, PT, R79, R141, PT ;  /* 0x0000008d4f00720c */ /* 0x000fc60003f44270 */
[----:B------:R0:W2:Y:S10]  /*7170*/  SHFL.IDX PT, R33, R12, RZ, 0x1e1f ;  /* 0x001e1fff0c217589 */ /* 0x0000b400000e0000 */
[----:B0-----:R-:W-:Y:S05]  /*7180*/  @!P2 BRA `(.L_x_10473) ;  /* 0x000000000090a947 */ /* 0x001fea0003800000 */
[----:B------:R-:W3:Y:S01]  /*7190*/  LDL R15, [R1+0x2c] ;  /* 0x00002c00010f7983 */ /* 0x000ee20000100800 */
[----:B------:R-:W-:-:S03]  /*71a0*/  ULDC UR4, c[0x0][0x2f4] ;  /* 0x0000bd0000047ab9 */ /* 0x000fc60000000800 */
[----:B------:R-:W4:Y:S01]  /*71b0*/  LDL R14, [R1+0x28] ;  /* 0x00002800010e7983 */ /* 0x000f220000100800 */
[C---:B------:R-:W-:Y:S02]  /*71c0*/  ISETP.GE.AND P5, PT, R16.reuse, UR4, PT ;  /* 0x0000000410007c0c */ /* 0x040fe4000bfa6270 */
[----:B------:R-:W-:Y:S01]  /*71d0*/  ISETP.GE.AND P4, PT, R23, UR4, PT ;  /* 0x0000000417007c0c */ /* 0x000fe2000bf86270 */
[----:B------:R-:W5:Y:S10]  /*71e0*/  LDL R36, [R1+0x24] ;  /* 0x0000240001247983 */ /* 0x000f740000100800 */
[----:B-1----:R-:W-:-:S04]  /*71f0*/  @!P5 LEA R34, P2, R16, R32, 0x1 ;  /* 0x000000201022d211 */ /* 0x002fc800078408ff */
[----:B--2---:R-:W-:Y:S02]  /*7200*/  @!P5 LEA.HI.X R35, R16, R33, R17, 0x1, P2 ;  /* 0x000000211023d211 */ /* 0x004fe400010f0c11 */
[----:B------:R-:W-:-:S04]  /*7210*/  @!P4 LEA R30, P2, R23, R32, 0x1 ;  /* 0x00000020171ec211 */ /* 0x000fc800078408ff */
[----:B---3--:R-:W-:Y:S02]  /*7220*/  @!P4 LEA.HI.X R31, R23, R33, R15, 0x1, P2 ;  /* 0x00000021171fc211 */ /* 0x008fe400010f0c0f */
[----:B------:R-:W-:-:S13]  /*7230*/  ISETP.GE.AND P2, PT, R22, UR4, PT ;  /* 0x0000000416007c0c */ /* 0x000fda000bf46270 */
[----:B------:R-:W-:-:S04]  /*7240*/  @!P2 LEA R28, P6, R22, R32, 0x1 ;  /* 0x00000020161ca211 */ /* 0x000fc800078c08ff */
[----:B----4-:R-:W-:Y:S02]  /*7250*/  @!P2 LEA.HI.X R29, R22, R33, R14, 0x1, P6 ;  /* 0x00000021161da211 */ /* 0x010fe400030f0c0e */
[----:B------:R-:W0:Y:S04]  /*7260*/  @!P5 LDS.128 R12, [R55] ;  /* 0x00000000370cd984 */ /* 0x000e280000000c00 */
        /* <DEDUP_REMOVED lines=16> */
[----:B-----5:R-:W-:Y:S01]  /*7370*/  @!P5 LEA.HI.X R33, R136, R33, R36, 0x1, P6 ;  /* 0x000000218821d211 */ /* 0x020fe200030f0c24 */
[----:B0-----:R-:W-:Y:S04]  /*7380*/  @!P4 ST.E.128 desc[UR42][R30.64], R12 ;  /* 0x0000000c1e00c985 */ /* 0x001fe8000c101d2a */
[----:B------:R-:W0:Y:S04]  /*7390*/  @!P2 LDS.128 R12, [R55+0x4000] ;  /* 0x00400000370ca984 */ /* 0x000e280000000c00 */
[----:B0-----:R-:W-:Y:S04]  /*73a0*/  @!P2 ST.E.128 desc[UR42][R28.64], R12 ;  /* 0x0000000c1c00a985 */ /* 0x001fe8000c101d2a */
[----:B------:R-:W0:Y:S04]  /*73b0*/  @!P5 LDS.128 R12, [R54+0x4000] ;  /* 0x00400000360cd984 */ /* 0x000e280000000c00 */
[----:B0-----:R0:W-:Y:S02]  /*73c0*/  @!P5 ST.E.128 desc[UR42][R32.64], R12 ;  /* 0x0000000c2000d985 */ /* 0x0011e4000c101d2a */
.L_x_10473:
[----:B------:R-:W-:Y:S05]  /*73d0*/  BSYNC B0 ;  /* 0x0000000000007941 */ /* 0x000fea0003800000 */
.L_x_10472:
[----:B------:R-:W-:Y:S01]  /*73e0*/  @!PT LDS RZ, [RZ] ;  /* 0x00000000fffff984 */ /* 0x000fe20000000800 */
[----:B------:R-:W-:Y:S01]  /*73f0*/  @!PT LDS RZ, [RZ] ;  /* 0x00000000fffff984 */ /* 0x000fe20000000800 */
[----:B------:R-:W-:Y:S01]  /*7400*/  @!PT LDS RZ, [RZ] ;  /* 0x00000000fffff984 */ /* 0x000fe20000000800 */
[----:B------:R-:W-:Y:S01]  /*7410*/  @!PT LDS RZ, [RZ] ;  /* 0x00000000fffff984 */ /* 0x000fe20000000800 */
[----:B------:R3:W-:Y:S06]  /*7420*/  MEMBAR.ALL.CTA ;  /* 0x0000000000007992 */ /* 0x0007ec0000008000 */
[----:B---3--:R-:W3:Y:S01]  /*7430*/  FENCE.VIEW.ASYNC.S ;  /* 0x00000000000073c6 */ /* 0x008ee20000000000 */
[----:B------:R-:W-:Y:S02]  /*7440*/  VIADD R18, R18, 0x1 ;  /* 0x0000000112127836 */ /* 0x000fe40000000000 */
[----:B------:R-:W-:Y:S01]  /*7450*/  @!P3 VIADD R53, R53, 0x2d8c0 ;  /* 0x0002d8c03535b836 */ /* 0x000fe20000000000 */
[----:B---3--:R3:W-:Y:S02]  /*7460*/  BAR.SYNC.DEFER_BLOCKING R101, 0x80 ;  /* 0x000200650000751d */ /* 0x0087e40000010000 */
[----:B------:R-:W-:-:S02]  /*7470*/  ISETP.NE.AND P2, PT, R18, 0x2, PT ;  /* 0x000000021200780c */ /* 0x000fc40003f45270 */
[----:B------:R-:W-:Y:S02]  /*7480*/  @!P3 PRMT R53, RZ, 0x654, R53 ;  /* 0x00000654ff35b816 */ /* 0x000fe40000000035 */
[----:B------:R-:W-:Y:S02]  /*7490*/  SEL R11, RZ, 0x1, P2 ;  /* 0x00000001ff0b7807 */ /* 0x000fe40001000000 */
[----:B------:R-:W-:Y:S02]  /*74a0*/  SEL R18, R18, RZ, P2 ;  /* 0x000000ff12127207 */ /* 0x000fe40001000000 */
[----:B------:R-:W-:Y:S01]  /*74b0*/  LOP3.LUT R140, R140, R11, RZ, 0x3c, !PT ;  /* 0x0000000b8c8c7212 */ /* 0x000fe200078e3cff */
[----:B------:R3:W-:Y:S01]  /*74c0*/  @!P3 SYNCS.ARRIVE.TRANS64.RED.A1T0 RZ, [R53+URZ], RZ ;  /* 0x000000ff35ffb9a7 */ /* 0x0007e2000810043f */
[----:B------:R-:W-:Y:S05]  /*74d0*/  @P1 BRA `(.L_x_10474) ;  /* 0xffffffb400441947 */ /* 0x000fea000383ffff */
[----:B0-----:R-:W0:Y:S01]  /*74e0*/  S2R R12, SR_TID.X ;  /* 0x00000000000c7919 */ /* 0x001e220000002100 */
[----:B------:R-:W-:Y:S02]  /*74f0*/  PLOP3.LUT P0, PT, PT, PT, PT, 0x8, 0x0 ;  /* 0x000000000000781c */ /* 0x000fe40003f0e170 */
[----:B0-----:R-:W-:-:S04]  /*7500*/  SHF.R.U32.HI R12, RZ, 0x7, R12 ;  /* 0x00000007ff0c7819 */ /* 0x001fc8000001160c */
[----:B------:R-:W-:-:S13]  /*7510*/  ISETP.NE.AND P4, PT, R12, 0x1, PT ;  /* 0x000000010c00780c */ /* 0x000fda0003f85270 */
[----:B------:R-:W-:Y:S06]  /*7520*/  @!P4 BAR.ARV 0x9, 0x100 ;  /* 0x024400000000cb1d */ /* 0x000fec0000002000 */
.L_x_10411:
[----:B------:R-:W-:Y:S01]  /*7530*/  IMAD.MOV.U32 R88, RZ, RZ, RZ ;  /* 0x000000ffff587224 */ /* 0x000fe200078e00ff */
[----:B------:R-:W-:Y:S06]  /*7540*/  @P0 BRA `(.L_x_10475) ;  /* 0x00000000000c0947 */ /* 0x000fec0003800000 */
[----:B------:R-:W4:Y:S01]  /*7550*/  FENCE.VIEW.ASYNC.G ;  /* 0x00000000000073c6 */ /* 0x000f220000000100 */
[----:B------:R-:W-:Y:S05]  /*7560*/  WARPSYNC.ALL ;  /* 0x0000000000007948 */ /* 0x000fea0003800000 */
[----:B----4-:R-:W-:Y:S06]  /*7570*/  BAR.ARV 0xc, 0x200 ;  /* 0x0308000000007b1d */ /* 0x010fec0000002000 */
.L_x_10475:
[----:B------:R-:W-:Y:S01]  /*7580*/  LOP3.LUT P0, RZ, R19, 0x8, RZ, 0xc0, !PT ;  /* 0x0000000813ff7812 */ /* 0x000fe2000780c0ff */
[----:B------:R-:W-:-:S12]  /*7590*/  BSSY B0, `(.L_x_10476) ;  /* 0x0000020000007945 */ /* 0x000fd80003800000 */
[----:B------:R-:W-:Y:S05]  /*75a0*/  @!P0 BRA `(.L_x_10477) ;  /* 0x0000000000788947 */ /* 0x000fea0003800000 */
[----:B------:R-:W4:Y:S01]  /*75b0*/  LDL R0, [R1+0x94] ;  /* 0x0000940001007983 */ /* 0x000f220000100800 */
[----:B------:R-:W-:Y:S01]  /*75c0*/  ULDC UR4, c[0x0][0x9f0] ;  /* 0x00027c0000047ab9 */ /* 0x000fe20000000800 */
[----:B----4-:R-:W-:-:S04]  /*75d0*/  ISETP.NE.AND P0, PT, R0, RZ, PT ;  /* 0x000000ff0000720c */ /* 0x010fc80003f05270 */
[----:B------:R-:W-:-:S04]  /*75e0*/  SEL R9, R0, UR4, P0 ;  /* 0x0000000400097c07 */ /* 0x000fc80008000000 */
[-C--:B------:R-:W-:Y:S02]  /*75f0*/  IABS R6, R9.reuse ;  /* 0x0000000900067213 */ /* 0x080fe40000000000 */
[----:B------:R-:W-:Y:S02]  /*7600*/  IADD3 R0, R99, -0x1, R9 ;  /* 0xffffffff63007810 */ /* 0x000fe40007ffe009 */
[----:B------:R-:W4:Y:S01]  /*7610*/  I2F.RP R3, R6 ;  /* 0x0000000600037306 */ /* 0x000f220000209400 */
[-C--:B------:R-:W-:Y:S02]  /*7620*/  IABS R10, R9.reuse ;  /* 0x00000009000a7213 */ /* 0x080fe40000000000 */
[----:B------:R-:W-:Y:S02]  /*7630*/  IABS R8, R0 ;  /* 0x0000000000087213 */ /* 0x000fe40000000000 */
[----:B------:R-:W-:-:S04]  /*7640*/  LOP3.LUT R0, R0, R9, RZ, 0x3c, !PT ;  /* 0x0000000900007212 */ /* 0x000fc800078e3cff */
[----:B------:R-:W-:Y:S01]  /*7650*/  ISETP.GE.AND P2, PT, R0, RZ, PT ;  /* 0x000000ff0000720c */ /* 0x000fe20003f46270 */
[----:B----4-:R-:W4:Y:S02]  /*7660*/  MUFU.RCP R3, R3 ;  /* 0x0000000300037308 */ /* 0x010f240000001000 */
[----:B----4-:R-:W-:Y:S02]  /*7670*/  VIADD R4, R3, 0xffffffe ;  /* 0x0ffffffe03047836 */ /* 0x010fe40000000000 */
[----:B------:R-:W-:-:S04]  /*7680*/  IMAD.MOV R3, RZ, RZ, -R10 ;  /* 0x000000ffff037224 */ /* 0x000fc800078e0a0a */
[----:B------:R4:W0:Y:S02]  /*7690*/  F2I.FTZ.U32.TRUNC.NTZ R5, R4 ;  /* 0x0000000400057305 */ /* 0x000824000021f000 */
[----:B----4-:R-:W-:Y:S02]  /*76a0*/  IMAD.MOV.U32 R4, RZ, RZ, RZ ;  /* 0x000000ffff047224 */ /* 0x010fe400078e00ff */
[----:B0-----:R-:W-:-:S04]  /*76b0*/  IMAD.MOV R7, RZ, RZ, -R5 ;  /* 0x000000ffff077224 */ /* 0x001fc800078e0a05 */
        /* <DEDUP_REMOVED lines=13> */
.L_x_10477:
[----:B------:R-:W-:Y:S05]  /*7790*/  BSYNC B0 ;  /* 0x0000000000007941 */ /* 0x000fea0003800000 */
.L_x_10476:
[----:B------:R-:W4:Y:S01]  /*77a0*/  LDL R0, [R1+0xb0] ;  /* 0x0000b00001007983 */ /* 0x000f220000100800 */
        /* <DEDUP_REMOVED lines=22> */
[----:B---3--:R-:W-:Y:S02]  /*7910*/  CS2R R52, SRZ ;  /* 0x0000000000347805 */ /* 0x008fe4000001ff00 */
[----:B0-----:R-:W-:Y:S02]  /*7920*/  CS2R R28, SRZ ;  /* 0x00000000001c7805 */ /* 0x001fe4000001ff00 */
[----:B------:R-:W-:-:S02]  /*7930*/  CS2R R50, SRZ ;  /* 0x0000000000327805 */ /* 0x000fc4000001ff00 */
[----:B------:R-:W-:Y:S01]  /*7940*/  CS2R R20, SRZ ;  /* 0x0000000000147805 */ /* 0x000fe2000001ff00 */
[----:B----4-:R-:W-:Y:S02]  /*7950*/  IMAD R4, R0, R88, RZ ;  /* 0x0000005800047224 */ /* 0x010fe400078e02ff */
[----:B------:R-:W-:-:S03]  /*7960*/  IMAD.MOV.U32 R0, RZ, RZ, RZ ;  /* 0x000000ffff007224 */ /* 0x000fc600078e00ff */
[----:B------:R0:W-:Y:S01]  /*7970*/  STL [R1+0x78], R4 ;  /* 0x0000780401007387 */ /* 0x0001e20000100800 */
[----:B------:R-:W-:-:S04]  /*7980*/  VIADDMNMX R88, R4, R88, R99, PT ;  /* 0x0000005804587246 */ /* 0x000fc80003800163 */
[----:B------:R-:W-:-:S13]  /*7990*/  ISETP.GT.AND P1, PT, R88, R4, PT ;  /* 0x000000045800720c */ /* 0x000fda0003f24270 */
[----:B0-----:R-:W-:Y:S05]  /*79a0*/  @!P1 BRA `(.L_x_10478) ;  /* 0x000000a8002c9947 */ /* 0x001fea0003800000 */
[----:B------:R-:W0:Y:S01]  /*79b0*/  S2R R4, SR_TID.X ;  /* 0x0000000000047919 */ /* 0x000e220000002100 */
[----:B------:R-:W-:Y:S01]  /*79c0*/  UMOV UR4, 0xffffffff ;  /* 0xffffffff00047882 */ /* 0x000fe20000000000 */
[----:B0-----:R-:W-:-:S05]  /*79d0*/  VIADD R40, R4, 0xffffff80 ;  /* 0xffffff8004287836 */ /* 0x001fca0000000000 */
[----:B------:R-:W-:-:S04]  /*79e0*/  SHF.R.S32.HI R41, RZ, 0x1f, R40 ;  /* 0x0000001fff297819 */ /* 0x000fc80000011428 */
[----:B------:R-:W-:-:S04]  /*79f0*/  LEA.HI R13, R41, R40, RZ, 0x7 ;  /* 0x00000028290d7211 */ /* 0x000fc800078f38ff */
[----:B------:R-:W-:Y:S01]  /*7a00*/  SHF.R.S32.HI R13, RZ, 0x7, R13 ;  /* 0x00000007ff0d7819 */ /* 0x000fe2000001140d */
[----:B------:R-:W-:Y:S06]  /*7a10*/  BRA.DIV UR4, `(.L_x_10479) ;  /* 0x0000014a04b47947 */ /* 0x000fec000b800000 */
[----:B------:R-:W0:Y:S04]  /*7a20*/  SHFL.IDX PT, R0, R13, RZ, 0x1f ;  /* 0x00001fff0d007589 */ /* 0x000e2800000e0000 */
[----:B0-----:R1:W-:Y:S02]  /*7a30*/  STL [R1+0x7c], R0 ;  /* 0x00007c0001007387 */ /* 0x0013e40000100800 */
.L_x_10699:
[----:B------:R-:W1:Y:S01]  /*7a40*/  LDL R3, [R1+0x7c] ;  /* 0x00007c0001037983 */ /* 0x000e620000100800 */
[----:B------:R-:W-:Y:S01]  /*7a50*/  BSSY B6, `(.L_x_10480) ;  /* 0x000001b000067945 */ /* 0x000fe20003800000 */
[----:B-1----:R-:W-:-:S05]  /*7a60*/  IMAD.HI R0, R3, 0x55555556, RZ ;  /* 0x5555555603007827 */ /* 0x002fca00078e02ff */
[----:B------:R-:W-:-:S05]  /*7a70*/  LEA.HI R44, R0, R0, RZ, 0x1 ;  /* 0x00000000002c7211 */ /* 0x000fca00078f08ff */
[----:B------:R-:W-:Y:S02]  /*7a80*/  IMAD R44, R44, -0x3, R3 ;  /* 0xfffffffd2c2c7824 */ /* 0x000fe400078e0203 */
[----:B------:R-:W-:-:S04]  /*7a90*/  VIADD R3, R2, 0x21800 ;  /* 0x0002180002037836 */ /* 0x000fc80000000000 */
[----:B------:R-:W-:Y:S01]  /*7aa0*/  IMAD R0, R44, 0x2000, R3 ;  /* 0x000020002c007824 */ /* 0x000fe200078e0203 */
[----:B------:R-:W-:-:S04]  /*7ab0*/  LOP3.LUT P0, RZ, R3, 0x3ff, RZ, 0xc0, !PT ;  /* 0x000003ff03ff7812 */ /* 0x000fc8000780c0ff */
[----:B------:R-:W-:-:S04]  /*7ac0*/  SHF.R.U32.HI R0, RZ, 0x4, R0 ;  /* 0x00000004ff007819 */ /* 0x000fc80000011600 */
[----:B------:R-:W-:-:S05]  /*7ad0*/  LOP3.LUT R0, R0, 0x3fff, RZ, 0xc0, !PT ;  /* 0x00003fff00007812 */ /* 0x000fca00078ec0ff */
[----:B------:R1:W-:Y:S01]  /*7ae0*/  STL [R1+0x84], R0 ;  /* 0x0000840001007387 */ /* 0x0003e20000100800 */
[----:B------:R-:W-:Y:S05]  /*7af0*/  @!P0 BRA `(.L_x_10481) ;  /* 0x0000000000408947 */ /* 0x000fea0003800000 */
[----:B0-----:R-:W-:Y:S01]  /*7b00*/  MOV R14, 0x0 ;  /* 0x00000000000e7802 */ /* 0x001fe20000000f00 */
        /* <DEDUP_REMOVED lines=15> */
.L_x_10481:
[----:B------:R-:W-:Y:S05]  /*7c00*/  BSYNC B6 ;  /* 0x0000000000067941 */ /* 0x000fea0003800000 */
.L_x_10480:
        /* <DEDUP_REMOVED lines=13> */
.L_x_10485:
[----:B---3--:R3:W4:Y:S02]  /*7ce0*/  SYNCS.PHASECHK.TRANS64.TRYWAIT P0, [R2+URZ+0x2d800], R3 ;  /* 0x02d80003020075a7 */ /* 0x008724000800017f */
[----:B----4-:R-:W-:Y:S05]  /*7cf0*/  @!P0 NANOSLEEP.SYNCS 0x989680 ;  /* 0x009896800000895d */ /* 0x010fea0003900000 */
[----:B------:R-:W4:Y:S02]  /*7d00*/  @!P0 SYNCS.PHASECHK.TRANS64 P0, [R2+URZ+0x2d800], R3 ;  /* 0x02d80003020085a7 */ /* 0x000f24000800007f */
[----:B----4-:R-:W-:Y:S05]  /*7d10*/  @!P0 BRA `(.L_x_10485) ;  /* 0xfffffffc00f08947 */ /* 0x010fea000383ffff */
.L_x_10484:
[----:B------:R-:W-:Y:S05]  /*7d20*/  BSYNC B0 ;  /* 0x0000000000007941 */ /* 0x000fea0003800000 */
.L_x_10483:
[----:B------:R-:W-:Y:S05]  /*7d30*/  BRA `(.L_x_10486) ;  /* 0x0000003c00887947 */ /* 0x000fea0003800000 */
.L_x_10482:
[----:B-1---5:R-:W-:Y:S01]  /*7d40*/  SHF.R.S32.HI R0, RZ, 0x1f, R95 ;  /* 0x0000001fff007819 */ /* 0x022fe2000001145f */
[----:B------:R-:W-:Y:S01]  /*7d50*/  ULOP3.LUT UP0, URZ, UR40, 0x1bf, URZ, 0xc0, !UPT ;  /* 0x000001bf283f7892 */ /* 0x000fe2000f80c03f */
[----:B------:R-:W-:Y:S01]  /*7d60*/  ULDC.64 UR4, c[0x0][0x3f8] ;  /* 0x0000fe0000047ab9 */ /* 0x000fe20000000a00 */
[----:B------:R-:W-:Y:S02]  /*7d70*/  ULDC.64 UR6, c[0x0][0x408] ;  /* 0x0001020000067ab9 */ /* 0x000fe40000000a00 */
[C---:B------:R-:W-:Y:S02]  /*7d80*/  IMAD R6, R0.reuse, UR4, RZ ;  /* 0x0000000400067c24 */ /* 0x040fe4000f8e02ff */
[----:B------:R-:W-:Y:S01]  /*7d90*/  IMAD R0, R0, UR6, RZ ;  /* 0x0000000600007c24 */ /* 0x000fe2000f8e02ff */
[----:B------:R-:W-:Y:S01]  /*7da0*/  PLOP3.LUT P2, PT, PT, PT, UP0, 0x80, 0x0 ;  /* 0x000000000000781c */ /* 0x000fe20003f4f008 */
[C---:B------:R-:W-:Y:S02]  /*7db0*/  IMAD R25, R95.reuse, UR5, R6 ;  /* 0x000000055f197c24 */ /* 0x040fe4000f8e0206 */
[----:B------:R-:W-:Y:S01]  /*7dc0*/  IMAD.WIDE.U32 R4, R95, UR4, RZ ;  /* 0x000000045f047c25 */ /* 0x000fe2000f8e00ff */
[----:B------:R-:W-:-:S03]  /*7dd0*/  ULDC.64 UR4, c[0x0][0x3e8] ;  /* 0x0000fa0000047ab9 */ /* 0x000fc60000000a00 */
        /* <DEDUP_REMOVED lines=8> */
[----:B------:R-:W-:Y:S01]  /*7e60*/  LEA.HI.X R37, R6, UR7, R37, 0x1, P1 ;  /* 0x0000000706257c11 */ /* 0x000fe200088f0c25 */
[----:B------:R-:W-:Y:S06]  /*7e70*/  @!P2 BRA `(.L_x_10487) ;  /* 0x000000000040a947 */ /* 0x000fec0003800000 */
[----:B0-----:R-:W-:Y:S01]  /*7e80*/  MOV R14, 0x0 ;  /* 0x00000000000e7802 */ /* 0x001fe20000000f00 */
        /* <DEDUP_REMOVED lines=15> */
.L_x_10487:
[----:B------:R-:W-:Y:S01]  /*7f80*/  ULDC.U8 UR4, c[0x0][0x410] ;  /* 0x0001040000047ab9 */ /* 0x000fe20000000000 */
[----:B------:R-:W-:Y:S01]  /*7f90*/  BSSY B0, `(.L_x_10488) ;  /* 0x00003b4000007945 */ /* 0x000fe20003800000 */
[----:B------:R-:W-:Y:S01]  /*7fa0*/  ISETP.NE.AND P0, PT, RZ, UR4, PT ;  /* 0x00000004ff007c0c */ /* 0x000fe2000bf05270 */
[----:B------:R-:W-:-:S12]  /*7fb0*/  IMAD R6, R97, 0xc0, R141 ;  /* 0x000000c061067824 */ /* 0x000fd800078e028d */
[----:B------:R-:W-:Y:S05]  /*7fc0*/  @!P0 BRA `(.L_x_10489) ;  /* 0x0000001c00748947 */ /* 0x000fea0003800000 */
[----:B------:R-:W-:-:S03]  /*7fd0*/  UMOV UR4, 0xffffffff ;  /* 0xffffffff00047882 */ /* 0x000fc60000000000 */
[----:B------:R-:W-:Y:S05]  /*7fe0*/  BRA.DIV UR4, `(.L_x_10490) ;  /* 0x0000014604687947 */ /* 0x000fea000b800000 */
[----:B------:R1:W2:Y:S04]  /*7ff0*/  SHFL.IDX PT, R3, R25, RZ, 0x1e1f ;  /* 0x001e1fff19037589 */ /* 0x0002a800000e0000 */
[----:B------:R1:W3:Y:S04]  /*8000*/  SHFL.IDX PT, R38, R24, RZ, 0x1e1f ;  /* 0x001e1fff18267589 */ /* 0x0002e800000e0000 */
[----:B------:R1:W4:Y:S04]  /*8010*/  SHFL.IDX PT, R0, R37, RZ, 0x1e1f ;  /* 0x001e1fff25007589 */ /* 0x00032800000e0000 */
[----:B------:R-:W0:Y:S02]  /*8020*/  SHFL.IDX PT, R39, R39, RZ, 0x1e1f ;  /* 0x001e1fff27277589 */ /* 0x000e2400000e0000 */
.L_x_10705:
        /* <DEDUP_REMOVED lines=11> */
[----:B-1----:R-:W-:Y:S02]  /*80e0*/  CS2R R36, SRZ ;  /* 0x0000000000247805 */ /* 0x002fe4000001ff00 */
[----:B------:R-:W-:Y:S02]  /*80f0*/  CS2R R32, SRZ ;  /* 0x0000000000207805 */ /* 0x000fe4000001ff00 */
[----:B------:R-:W-:Y:S02]  /*8100*/  CS2R R28, SRZ ;  /* 0x00000000001c7805 */ /* 0x000fe4000001ff00 */
[----:B------:R-:W-:Y:S02]  /*8110*/  CS2R R24, SRZ ;  /* 0x0000000000187805 */ /* 0x000fe4000001ff00 */
[----:B0-----:R-:W-:-:S02]  /*8120*/  CS2R R14, SRZ ;  /* 0x00000000000e7805 */ /* 0x001fc4000001ff00 */
[----:B------:R-:W-:Y:S01]  /*8130*/  CS2R R10, SRZ ;  /* 0x00000000000a7805 */ /* 0x000fe2000001ff00 */
[----:B------:R-:W-:Y:S06]  /*8140*/  @P0 BRA `(.L_x_10492) ;  /* 0x0000000400340947 */ /* 0x000fec0003800000 */
[----:B------:R-:W2:Y:S01]  /*8150*/  LDL R48, [R1+0x54] ;  /* 0x0000540001307983 */ /* 0x000ea20000100800 */
[----:B------:R-:W-:-:S03]  /*8160*/  ULDC UR4, c[0x0][0x3f4] ;  /* 0x0000fd0000047ab9 */ /* 0x000fc60000000800 */
[----:B------:R-:W3:Y:S04]  /*8170*/  LDL R47, [R1+0x4c] ;  /* 0x00004c00012f7983 */ /* 0x000ee80000100800 */
[----:B------:R-:W4:Y:S04]  /*8180*/  LDL R46, [R1+0x50] ;  /* 0x00005000012e7983 */ /* 0x000f280000100800 */
[----:B------:R-:W4:Y:S04]  /*8190*/  LDL R45, [R1+0x48] ;  /* 0x00004800012d7983 */ /* 0x000f280000100800 */
[----:B------:R-:W4:Y:S01]  /*81a0*/  LDL R43, [R1+0x58] ;  /* 0x00005800012b7983 */ /* 0x000f220000100800 */
[----:B------:R-:W-:-:S02]  /*81b0*/  CS2R R36, SRZ ;  /* 0x0000000000247805 */ /* 0x000fc4000001ff00 */
[----:B------:R-:W-:Y:S02]  /*81c0*/  CS2R R34, SRZ ;  /* 0x0000000000227805 */ /* 0x000fe4000001ff00 */
[----:B------:R-:W-:Y:S02]  /*81d0*/  CS2R R32, SRZ ;  /* 0x0000000000207805 */ /* 0x000fe4000001ff00 */
[C---:B--2---:R-:W-:Y:S01]  /*81e0*/  ISETP.GE.AND P3, PT, R48.reuse, UR4, PT ;  /* 0x0000000430007c0c */ /* 0x044fe2000bf66270 */
[C---:B------:R-:W-:Y:S01]  /*81f0*/  IMAD.SHL.U32 R24, R48.reuse, 0x2, RZ ;  /* 0x0000000230187824 */ /* 0x040fe200078e00ff */
[----:B------:R-:W-:Y:S02]  /*8200*/  SHF.R.S32.HI R4, RZ, 0x1f, R48 ;  /* 0x0000001fff047819 */ /* 0x000fe40000011430 */
[C---:B---3--:R-:W-:Y:S01]  /*8210*/  ISETP.GE.AND P2, PT, R47.reuse, UR4, PT ;  /* 0x000000042f007c0c */ /* 0x048fe2000bf46270 */
[----:B------:R-:W-:Y:S01]  /*8220*/  IMAD.SHL.U32 R14, R47, 0x2, RZ ;  /* 0x000000022f0e7824 */ /* 0x000fe200078e00ff */
[----:B------:R-:W-:-:S02]  /*8230*/  SHF.L.U64.HI R4, R48, 0x1, R4 ;  /* 0x0000000130047819 */ /* 0x000fc40000010204 */
[C---:B----4-:R-:W-:Y:S01]  /*8240*/  ISETP.GE.AND P1, PT, R46.reuse, UR4, PT ;  /* 0x000000042e007c0c */ /* 0x050fe2000bf26270 */
[----:B------:R-:W-:Y:S01]  /*8250*/  IMAD.SHL.U32 R10, R46, 0x2, RZ ;  /* 0x000000022e0a7824 */ /* 0x000fe200078e00ff */
[----:B------:R-:W-:Y:S02]  /*8260*/  SHF.R.S32.HI R5, RZ, 0x1f, R47 ;  /* 0x0000001fff057819 */ /* 0x000fe4000001142f */
[C---:B------:R-:W-:Y:S01]  /*8270*/  ISETP.GE.AND P0, PT, R45.reuse, UR4, PT ;  /* 0x000000042d007c0c */ /* 0x040fe2000bf06270 */
[----:B------:R-:W-:Y:S01]  /*8280*/  IMAD.SHL.U32 R28, R45, 0x2, RZ ;  /* 0x000000022d1c7824 */ /* 0x000fe200078e00ff */
[CC--:B------:R-:W-:Y:S02]  /*8290*/  @!P3 IADD3 R26, P4, R38.reuse, R24.reuse, RZ ;  /* 0x00000018261ab210 */ /* 0x0c0fe40007f9e0ff */
[----:B------:R-:W-:Y:S01]  /*82a0*/  @!P3 IADD3 R24, P5, R39, R24, RZ ;  /* 0x000000182718b210 */ /* 0x000fe20007fbe0ff */
[----:B------:R-:W-:Y:S01]  /*82b0*/  IMAD.SHL.U32 R30, R43, 0x2, RZ ;  /* 0x000000022b1e7824 */ /* 0x000fe200078e00ff */
[----:B------:R-:W-:Y:S01]  /*82c0*/  SHF.L.U64.HI R5, R47, 0x1, R5 ;  /* 0x000000012f057819 */ /* 0x000fe20000010205 */
[--C-:B------:R-:W-:Y:S01]  /*82d0*/  @!P3 IMAD.X R27, R3, 0x1, R4.reuse, P4 ;  /* 0x00000001031bb824 */ /* 0x100fe200020e0604 */
[-C--:B------:R-:W-:Y:S01]  /*82e0*/  @!P2 IADD3 R20, P4, R38, R14.reuse, RZ ;  /* 0x0000000e2614a210 */ /* 0x080fe20007f9e0ff */
[----:B------:R-:W-:Y:S01]  /*82f0*/  @!P3 IMAD.X R25, R0, 0x1, R4, P5 ;  /* 0x000000010019b824 */ /* 0x000fe200028e0604 */
[----:B------:R-:W-:-:S02]  /*8300*/  @!P2 IADD3 R14, P5, R39, R14, RZ ;  /* 0x0000000e270ea210 */ /* 0x000fc40007fbe0ff */
[----:B------:R-:W-:Y:S01]  /*8310*/  SHF.R.S32.HI R6, RZ, 0x1f, R46 ;  /* 0x0000001fff067819 */ /* 0x000fe2000001142e */
[--C-:B------:R-:W-:Y:S01]  /*8320*/  @!P2 IMAD.X R21, R3, 0x1, R5.reuse, P4 ;  /* 0x000000010315a824 */ /* 0x100fe200020e0605 */
[-C--:B------:R-:W-:Y:S01]  /*8330*/  @!P1 IADD3 R12, P4, R38, R10.reuse, RZ ;  /* 0x0000000a260c9210 */ /* 0x080fe20007f9e0ff */
[----:B------:R-:W-:Y:S01]  /*8340*/  @!P2 IMAD.X R15, R0, 0x1, R5, P5 ;  /* 0x00000001000fa824 */ /* 0x000fe200028e0605 */
[----:B------:R-:W-:Y:S01]  /*8350*/  SHF.L.U64.HI R6, R46, 0x1, R6 ;  /* 0x000000012e067819 */ /* 0x000fe20000010206 */
[----:B------:R-:W5:Y:S01]  /*8360*/  @!P3 LD.E.64 R32, desc[UR42][R26.64] ;  /* 0x0000002a1a20b980 */ /* 0x000f62000c101b00 */
[----:B------:R-:W-:Y:S02]  /*8370*/  @!P1 IADD3 R10, P5, R39, R10, RZ ;  /* 0x0000000a270a9210 */ /* 0x000fe40007fbe0ff */
[----:B------:R-:W-:Y:S01]  /*8380*/  SHF.R.S32.HI R7, RZ, 0x1f, R45 ;  /* 0x0000001fff077819 */ /* 0x000fe2000001142d */
[--C-:B------:R-:W-:Y:S01]  /*8390*/  @!P1 IMAD.X R13, R3, 0x1, R6.reuse, P4 ;  /* 0x00000001030d9824 */ /* 0x100fe200020e0606 */
[----:B------:R-:W-:Y:S01]  /*83a0*/  ISETP.GE.AND P4, PT, R138, UR4, PT ;  /* 0x000000048a007c0c */ /* 0x000fe2000bf86270 */
[----:B------:R-:W-:Y:S01]  /*83b0*/  @!P1 IMAD.X R11, R0, 0x1, R6, P5 ;  /* 0x00000001000b9824 */ /* 0x000fe200028e0606 */
[----:B------:R-:W-:-:S02]  /*83c0*/  SHF.L.U64.HI R7, R45, 0x1, R7 ;  /* 0x000000012d077819 */ /* 0x000fc40000010207 */
[----:B------:R-:W-:Y:S02]  /*83d0*/  @!P0 IADD3 R8, P5, R38, R28, RZ ;  /* 0x0000001c26088210 */ /* 0x000fe40007fbe0ff */
[----:B------:R-:W-:-:S03]  /*83e0*/  SHF.R.S32.HI R31, RZ, 0x1f, R43 ;  /* 0x0000001fff1f7819 */ /* 0x000fc6000001142b */
[----:B------:R-:W-:Y:S01]  /*83f0*/  @!P0 IMAD.X R9, R3, 0x1, R7, P5 ;  /* 0x0000000103098824 */ /* 0x000fe200028e0607 */
[----:B------:R-:W-:-:S03]  /*8400*/  @!P0 IADD3 R4, P5, R39, R28, RZ ;  /* 0x0000001c27048210 */ /* 0x000fc60007fbe0ff */
[----:B------:R-:W-:Y:S01]  /*8410*/  @!P4 MOV R29, R3 ;  /* 0x00000003001dc202 */ /* 0x000fe20000000f00 */
[----:B------:R-:W-:Y:S02]  /*8420*/  @!P4 IMAD.MOV.U32 R28, RZ, RZ, R38 ;  /* 0x000000ffff1cc224 */ /* 0x000fe400078e0026 */
[----:B------:R-:W-:Y:S01]  /*8430*/  @!P0 IMAD.X R5, R0, 0x1, R7, P5 ;  /* 0x0000000100058824 */ /* 0x000fe200028e0607 */
[----:B------:R-:W-:Y:S01]  /*8440*/  ISETP.GE.AND P5, PT, R43, UR4, PT ;  /* 0x000000042b007c0c */ /* 0x000fe2000bfa6270 */
[----:B------:R-:W-:Y:S02]  /*8450*/  @!P4 IMAD.MOV.U32 R6, RZ, RZ, R39 ;  /* 0x000000ffff06c224 */ /* 0x000fe400078e0027 */
[----:B------:R-:W-:Y:S02]  /*8460*/  @!P4 IMAD.MOV.U32 R7, RZ, RZ, R0 ;  /* 0x000000ffff07c224 */ /* 0x000fe400078e0000 */
[----:B------:R-:W-:-:S04]  /*8470*/  @!P4 IMAD.WIDE R28, R138, 0x2, R28 ;  /* 0x000000028a1cc825 */ /* 0x000fc800078e021c */
[----:B------:R-:W-:Y:S01]  /*8480*/  @!P4 IMAD.WIDE R6, R138, 0x2, R6 ;  /* 0x000000028a06c825 */ /* 0x000fe200078e0206 */
[----:B------:R-:W5:Y:S01]  /*8490*/  @!P4 LD.E.64 R36, desc[UR42][R28.64] ;  /* 0x0000002a1c24c980 */ /* 0x000f62000c101b00 */
[----:B------:R-:W-:-:S03]  /*84a0*/  SHF.L.U64.HI R31, R43, 0x1, R31 ;  /* 0x000000012b1f7819 */ /* 0x000fc6000001021f */
[----:B------:R0:W5:Y:S02]  /*84b0*/  @!P4 LD.E.64 R34, desc[UR42][R6.64] ;  /* 0x0000002a0622c980 */ /* 0x000164000c101b00 */
[----:B0-----:R-:W-:-:S05]  /*84c0*/  @!P5 IADD3 R6, P4, R38, R30, RZ ;  /* 0x0000001e2606d210 */ /* 0x001fca0007f9e0ff */
[--C-:B------:R-:W-:Y:S01]  /*84d0*/  @!P5 IMAD.X R7, R3, 0x1, R31.reuse, P4 ;  /* 0x000000010307d824 */ /* 0x100fe200020e061f */
[----:B------:R-:W-:Y:S02]  /*84e0*/  @!P5 IADD3 R38, P4, R39, R30, RZ ;  /* 0x0000001e2726d210 */ /* 0x000fe40007f9e0ff */
[----:B------:R-:W-:Y:S02]  /*84f0*/  CS2R R28, SRZ ;  /* 0x00000000001c7805 */ /* 0x000fe4000001ff00 */
[----:B------:R-:W-:Y:S01]  /*8500*/  CS2R R26, SRZ ;  /* 0x00000000001a7805 */ /* 0x000fe2000001ff00 */
[----:B------:R-:W-:Y:S01]  /*8510*/  @!P5 IMAD.X R39, R0, 0x1, R31, P4 ;  /* 0x000000010027d824 */ /* 0x000fe200020e061f */
[----:B------:R-:W-:Y:S02]  /*8520*/  CS2R R30, SRZ ;  /* 0x00000000001e7805 */ /* 0x000fe4000001ff00 */
[----:B------:R0:W5:Y:S04]  /*8530*/  @!P2 LD.E.64 R28, desc[UR42][R20.64] ;  /* 0x0000002a141ca980 */ /* 0x000168000c101b00 */
[----:B------:R1:W5:Y:S04]  /*8540*/  @!P2 LD.E.64 R26, desc[UR42][R14.64] ;  /* 0x0000002a0e1aa980 */ /* 0x000368000c101b00 */
[----:B------:R2:W5:Y:S01]  /*8550*/  @!P3 LD.E.64 R30, desc[UR42][R24.64] ;  /* 0x0000002a181eb980 */ /* 0x000562000c101b00 */
[----:B0-----:R-:W-:-:S02]  /*8560*/  CS2R R20, SRZ ;  /* 0x0000000000147805 */ /* 0x001fc4000001ff00 */
[----:B-1----:R-:W-:-:S04]  /*8570*/  CS2R R14, SRZ ;  /* 0x00000000000e7805 */ /* 0x002fc8000001ff00 */
[----:B------:R0:W5:Y:S01]  /*8580*/  @!P1 LD.E.64 R20, desc[UR42][R10.64] ;  /* 0x0000002a0a149980 */ /* 0x000162000c101b00 */
[----:B--2---:R-:W-:-:S03]  /*8590*/  CS2R R24, SRZ ;  /* 0x0000000000187805 */ /* 0x004fc6000001ff00 */
[----:B------:R1:W5:Y:S04]  /*85a0*/  @!P0 LD.E.64 R14, desc[UR42][R8.64] ;  /* 0x0000002a080e8980 */ /* 0x000368000c101b00 */
[----:B------:R2:W5:Y:S01]  /*85b0*/  @!P1 LD.E.64 R24, desc[UR42][R12.64] ;  /* 0x0000002a0c189980 */ /* 0x000562000c101b00 */
[----:B0-----:R-:W-:Y:S02]  /*85c0*/  CS2R R10, SRZ ;  /* 0x00000000000a7805 */ /* 0x001fe4000001ff00 */
[----:B-1----:R-:W-:-:S04]  /*85d0*/  CS2R R8, SRZ ;  /* 0x0000000000087805 */ /* 0x002fc8000001ff00 */
[----:B------:R0:W5:Y:S01]  /*85e0*/  @!P5 LD.E.64 R10, desc[UR42][R6.64] ;  /* 0x0000002a060ad980 */ /* 0x000162000c101b00 */
[----:B--2---:R-:W-:-:S03]  /*85f0*/  CS2R R12, SRZ ;  /* 0x00000000000c7805 */ /* 0x004fc6000001ff00 */
[----:B------:R0:W5:Y:S04]  /*8600*/  @!P5 LD.E.64 R8, desc[UR42][R38.64] ;  /* 0x0000002a2608d980 */ /* 0x000168000c101b00 */
[----:B------:R0:W5:Y:S02]  /*8610*/  @!P0 LD.E.64 R12, desc[UR42][R4.64] ;  /* 0x0000002a040c8980 */ /* 0x000164000c101b00 */
.L_x_10492:
[----:B------:R-:W-:Y:S05]  /*8620*/  BSYNC B1 ;  /* 0x0000000000017941 */ /* 0x000fea0003800000 */
.L_x_10491:
[----:B------:R-:W-:Y:S01]  /*8630*/  ULEA.HI UR4, UR37, UR37, URZ, 0x1 ;  /* 0x0000002525047291 */ /* 0x000fe2000f8f083f */
[----:B--2--5:R-:W-:Y:S01]  /*8640*/  IMAD.MOV.U32 R3, RZ, RZ, R35 ;  /* 0x000000ffff037224 */ /* 0x024fe200078e0023 */
[----:B------:R-:W-:Y:S01]  /*8650*/  VIMNMX R42, R42, 0xc0, PT ;  /* 0x000000c02a2a7848 */ /* 0x000fe20003fe0100 */
[----:B----4-:R-:W-:Y:S01]  /*8660*/  IMAD.MOV.U32 R0, RZ, RZ, R34 ;  /* 0x000000ffff007224 */ /* 0x010fe200078e0022 */
[----:B------:R-:W-:Y:S01]  /*8670*/  ULOP3.LUT UR4, UR4, 0xfffffffe, URZ, 0xc0, !UPT ;  /* 0xfffffffe04047892 */ /* 0x000fe2000f8ec03f */
[----:B0-----:R-:W-:Y:S01]  /*8680*/  IMAD.MOV.U32 R4, RZ, RZ, R30 ;  /* 0x000000ffff047224 */ /* 0x001fe200078e001e */
[----:B------:R-:W-:Y:S01]  /*8690*/  PRMT R59, R3, 0x7610, R59 ;  /* 0x00007610033b7816 */ /* 0x000fe2000000003b */
[----:B------:R-:W-:Y:S01]  /*86a0*/  IMAD.MOV.U32 R5, RZ, RZ, R27 ;  /* 0x000000ffff057224 */ /* 0x000fe200078e001b */
[----:B------:R-:W-:Y:S01]  /*86b0*/  UIADD3 UR4, UR37, -UR4, URZ ;  /* 0x8000000425047290 */ /* 0x000fe2000fffe03f */
[----:B---3--:R-:W-:Y:S01]  /*86c0*/  PRMT R38, R38, 0x5410, R0 ;  /* 0x0000541026267816 */ /* 0x008fe20000000000 */
        /* <DEDUP_REMOVED lines=45> */
.L_x_10706:
[----:B------:R-:W-:Y:S05]  /*89a0*/  BSYNC B1 ;  /* 0x0000000000017941 */ /* 0x000fea0003800000 */
.L_x_10493:
[----:B------:R-:W-:Y:S02]  /*89b0*/  PRMT R42, R0, 0x7610, R42 ;  /* 0x00007610002a7816 */ /* 0x000fe4000000002a */
[----:B------:R-:W-:Y:S01]  /*89c0*/  PRMT R43, R4, 0x7610, R43 ;  /* 0x00007610042b7816 */ /* 0x000fe2000000002b */
[----:B------:R-:W-:Y:S06]  /*89d0*/  @P1 BRA `(.L_x_10495) ;  /* 0x00000030003c1947 */ /* 0x000fec0003800000 */
[----:B------:R-:W2:Y:S01]  /*89e0*/  LDL R65, [R1+0x88] ;  /* 0x0000880001417983 */ /* 0x000ea20000100800 */
[----:B------:R-:W1:Y:S03]  /*89f0*/  LDC R5, c[0x0][0x3f4] ;  /* 0x0000fd00ff057b82 */ /* 0x000e660000000800 */
[----:B------:R-:W3:Y:S04]  /*8a00*/  LDL R64, [R1+0x54] ;  /* 0x0000540001407983 */ /* 0x000ee80000100800 */
[----:B------:R-:W4:Y:S04]  /*8a10*/  LDL R63, [R1+0x4c] ;  /* 0x00004c00013f7983 */ /* 0x000f280000100800 */
[----:B------:R-:W5:Y:S04]  /*8a20*/  LDL R61, [R1+0x50] ;  /* 0x00005000013d7983 */ /* 0x000f680000100800 */
[----:B------:R-:W5:Y:S04]  /*8a30*/  LDL R60, [R1+0x48] ;  /* 0x00004800013c7983 */ /* 0x000f680000100800 */
[----:B------:R-:W5:Y:S01]  /*8a40*/  LDL R6, [R1+0x58] ;  /* 0x0000580001067983 */ /* 0x000f620000100800 */
[----:B------:R-:W-:Y:S01]  /*8a50*/  LEA.HI R40, R41, R40, RZ, 0x2 ;  /* 0x0000002829287211 */ /* 0x000fe200078f10ff */
[----:B------:R-:W-:Y:S03]  /*8a60*/  BSSY B1, `(.L_x_10496) ;  /* 0x000003e000017945 */ /* 0x000fe60003800000 */
[----:B------:R-:W-:-:S02]  /*8a70*/  SHF.R.S32.HI R0, RZ, 0x2, R40 ;  /* 0x00000002ff007819 */ /* 0x000fc40000011428 */
[----:B0-----:R-:W-:Y:S02]  /*8a80*/  SHF.R.S32.HI R3, RZ, 0x1f, R40 ;  /* 0x0000001fff037819 */ /* 0x001fe40000011428 */
[----:B-1----:R-:W-:Y:S02]  /*8a90*/  ISETP.GE.AND P6, PT, R138, R5, PT ;  /* 0x000000058a00720c */ /* 0x002fe40003fc6270 */
[----:B------:R-:W-:-:S04]  /*8aa0*/  LEA.HI R3, R3, R0, RZ, 0x2 ;  /* 0x0000000003037211 */ /* 0x000fc800078f10ff */
[----:B------:R-:W-:-:S04]  /*8ab0*/  LOP3.LUT R7, R3, 0xfffffffc, RZ, 0xc0, !PT ;  /* 0xfffffffc03077812 */ /* 0x000fc800078ec0ff */
[----:B------:R-:W-:-:S04]  /*8ac0*/  IADD3 R7, R0, -R7, RZ ;  /* 0x8000000700077210 */ /* 0x000fc80007ffe0ff */
[----:B------:R-:W-:Y:S01]  /*8ad0*/  LOP3.LUT P0, RZ, R7, 0x2, RZ, 0xc0, !PT ;  /* 0x0000000207ff7812 */ /* 0x000fe2000780c0ff */
[----:B--2---:R-:W-:-:S04]  /*8ae0*/  IMAD R3, R65, 0x2, R2 ;  /* 0x0000000241037824 */ /* 0x004fc800078e0202 */
[----:B------:R-:W-:Y:S01]  /*8af0*/  VIADD R0, R3, 0x20 ;  /* 0x0000002003007836 */ /* 0x000fe20000000000 */
[-C--:B---3--:R-:W-:Y:S02]  /*8b00*/  ISETP.GE.AND P1, PT, R64, R5.reuse, PT ;  /* 0x000000054000720c */ /* 0x088fe40003f26270 */
[-C--:B----4-:R-:W-:Y:S02]  /*8b10*/  ISETP.GE.AND P2, PT, R63, R5.reuse, PT ;  /* 0x000000053f00720c */ /* 0x090fe40003f46270 */
[-C--:B-----5:R-:W-:Y:S02]  /*8b20*/  ISETP.GE.AND P3, PT, R61, R5.reuse, PT ;  /* 0x000000053d00720c */ /* 0x0a0fe40003f66270 */
[-C--:B------:R-:W-:Y:S02]  /*8b30*/  ISETP.GE.AND P4, PT, R60, R5.reuse, PT ;  /* 0x000000053c00720c */ /* 0x080fe40003f86270 */
[----:B------:R-:W-:Y:S01]  /*8b40*/  ISETP.GE.AND P5, PT, R6, R5, PT ;  /* 0x000000050600720c */ /* 0x000fe20003fa6270 */
[----:B------:R-:W-:-:S12]  /*8b50*/  @P6 BRA `(.L_x_10497) ;  /* 0x0000000000b86947 */ /* 0x000fd80003800000 */
[----:B------:R-:W0:Y:S01]  /*8b60*/  LDS.128 R4, [R3+0xc400] ;  /* 0x00c4000003047984 */ /* 0x000e220000000c00 */
        /* <DEDUP_REMOVED lines=8> */
[----:B------:R-:W-:-:S02]  /*8bf0*/  LOP3.LUT R61, R61, 0xffff0000, RZ, 0xc0, !PT ;  /* 0xffff00003d3d7812 */ /* 0x000fc400078ec0ff */
[----:B------:R-:W-:Y:S02]  /*8c00*/  LOP3.LUT R41, R41, 0xffff0000, RZ, 0xc0, !PT ;  /* 0xffff000029297812 */ /* 0x000fe400078ec0ff */
[----:B------:R-:W-:Y:S02]  /*8c10*/  PRMT R40, R39, 0x5432, R40 ;  /* 0x0000543227287816 */ /* 0x000fe40000000028 */
        /* <DEDUP_REMOVED lines=34> */
.L_x_10497:
[----:B------:R-:W-:Y:S05]  /*8e40*/  BSYNC B1 ;  /* 0x0000000000017941 */ /* 0x000fea0003800000 */
.L_x_10496:
[----:B------:R-:W-:Y:S01]  /*8e50*/  BSSY B1, `(.L_x_10498) ;  /* 0x0000031000017945 */ /* 0x000fe20003800000 */
[----:B------:R-:W-:-:S03]  /*8e60*/  @P0 VIADD R0, R3, 0xffffffe0 ;  /* 0xffffffe003000836 */ /* 0x000fc60000000000 */
[----:B------:R-:W-:Y:S05]  /*8e70*/  @P1 BRA `(.L_x_10499) ;  /* 0x0000000000b81947 */ /* 0x000fea0003800000 */
[----:B0-----:R-:W0:Y:S01]  /*8e80*/  LDS.128 R4, [R0+0xc400] ;  /* 0x00c4000000047984 */ /* 0x001e220000000c00 */
[--C-:B------:R-:W-:Y:S02]  /*8e90*/  SHF.R.U64 R30, R30, 0x10, R31.reuse ;  /* 0x000000101e1e7819 */ /* 0x100fe4000000121f */
[----:B------:R-:W-:Y:S02]  /*8ea0*/  SHF.R.U32.HI R31, RZ, 0x10, R31 ;  /* 0x00000010ff1f7819 */ /* 0x000fe4000001161f */
[----:B------:R-:W-:Y:S02]  /*8eb0*/  SHF.R.U32.HI R35, RZ, 0x10, R33 ;  /* 0x00000010ff237819 */ /* 0x000fe40000011621 */
[----:B------:R-:W-:Y:S02]  /*8ec0*/  PRMT R58, R58, 0x5410, R31 ;  /* 0x000054103a3a7816 */ /* 0x000fe4000000001f */
[----:B------:R-:W-:Y:S02]  /*8ed0*/  PRMT R35, R66, 0x5410, R35 ;  /* 0x0000541042237816 */ /* 0x000fe40000000023 */
[----:B------:R-:W-:Y:S01]  /*8ee0*/  SHF.R.U64 R34, R32, 0x10, R33 ;  /* 0x0000001020227819 */ /* 0x000fe20000001221 */
[C---:B------:R-:W-:Y:S01]  /*8ef0*/  IMAD.U32 R37, R58.reuse, 0x10000, RZ ;  /* 0x000100003a257824 */ /* 0x040fe200078e00ff */
[----:B------:R-:W-:Y:S01]  /*8f00*/  LOP3.LUT R58, R58, 0xffff0000, RZ, 0xc0, !PT ;  /* 0xffff00003a3a7812 */ /* 0x000fe200078ec0ff */
[C---:B------:R-:W-:Y:S01]  /*8f10*/  IMAD.U32 R36, R35.reuse, 0x10000, RZ ;  /* 0x0001000023247824 */ /* 0x040fe200078e00ff */
[----:B------:R-:W-:-:S02]  /*8f20*/  LOP3.LUT R35, R35, 0xffff0000, RZ, 0xc0, !PT ;  /* 0xffff000023237812 */ /* 0x000fc400078ec0ff */
[----:B------:R-:W-:Y:S02]  /*8f30*/  PRMT R34, R42, 0x5432, R34 ;  /* 0x000054322a227816 */ /* 0x000fe40000000022 */
[----:B------:R-:W-:Y:S02]  /*8f40*/  PRMT R57, R57, 0x5410, R30 ;  /* 0x0000541039397816 */ /* 0x000fe4000000001e */
        /* <DEDUP_REMOVED lines=8> */
[----:B------:R-:W-:Y:S01]  /*8fd0*/  FFMA.FTZ R41, R30, R36, -R41 ;  /* 0x000000241e297223 */ /* 0x000fe20000010829 */
[----:B------:R-:W-:Y:S02]  /*8fe0*/  IMAD.U32 R7, R5, 0x10000, RZ ;  /* 0x0001000005077824 */ /* 0x000fe400078e00ff */
[----:B------:R-:W-:Y:S01]  /*8ff0*/  FFMA.FTZ R59, R32, R35, -R31 ;  /* 0x00000023203b7223 */ /* 0x000fe2000001081f */
[----:B------:R-:W-:Y:S01]  /*9000*/  FFMA.FTZ R40, R30, R37, R40 ;  /* 0x000000251e287223 */ /* 0x000fe20000010028 */
[----:B------:R-:W-:Y:S01]  /*9010*/  IMAD.U32 R31, R34, 0x10000, RZ ;  /* 0x00010000221f7824 */ /* 0x000fe200078e00ff */
[----:B------:R-:W-:Y:S01]  /*9020*/  LOP3.LUT R4, R4, 0xffff0000, RZ, 0xc0, !PT ;  /* 0xffff000004047812 */ /* 0x000fe200078ec0ff */
[----:B------:R-:W-:Y:S01]  /*9030*/  FMUL.FTZ R37, R33, R35 ;  /* 0x0000002321257220 */ /* 0x000fe20000410000 */
        /* <DEDUP_REMOVED lines=18> */
.L_x_10499:
[----:B------:R-:W-:Y:S05]  /*9160*/  BSYNC B1 ;  /* 0x0000000000017941 */ /* 0x000fea0003800000 */
.L_x_10498:
        /* <DEDUP_REMOVED lines=48> */
.L_x_10501:
[----:B------:R-:W-:Y:S05]  /*9470*/  BSYNC B1 ;  /* 0x0000000000017941 */ /* 0x000fea0003800000 */
.L_x_10500:
        /* <DEDUP_REMOVED lines=48> */
.L_x_10503:
[----:B------:R-:W-:Y:S05]  /*9780*/  BSYNC B1 ;  /* 0x0000000000017941 */ /* 0x000fea0003800000 */
.L_x_10502:
        /* <DEDUP_REMOVED lines=48> */
.L_x_10505:
[----:B------:R-:W-:Y:S05]  /*9a90*/  BSYNC B1 ;  /* 0x0000000000017941 */ /* 0x000fea0003800000 */
.L_x_10504:
        /* <DEDUP_REMOVED lines=48> */
.L_x_10489:
[----:B------:R-:W-:-:S03]  /*9da0*/  UMOV UR4, 0xffffffff ;  /* 0xffffffff00047882 */ /* 0x000fc60000000000 */
[----:B------:R-:W-:Y:S05]  /*9db0*/  BRA.DIV UR4, `(.L_x_10506) ;  /* 0x0000012a047c7947 */ /* 0x000fea000b800000 */
[----:B------:R1:W2:Y:S04]  /*9dc0*/  SHFL.IDX PT, R0, R25, RZ, 0x1e1f ;  /* 0x001e1fff19007589 */ /* 0x0002a800000e0000 */
[----:B------:R1:W3:Y:S04]  /*9dd0*/  SHFL.IDX PT, R3, R24, RZ, 0x1e1f ;  /* 0x001e1fff18037589 */ /* 0x0002e800000e0000 */
[----:B------:R-:W4:Y:S04]  /*9de0*/  SHFL.IDX PT, R37, R37, RZ, 0x1e1f ;  /* 0x001e1fff25257589 */ /* 0x000f2800000e0000 */
[----:B------:R1:W0:Y:S02]  /*9df0*/  SHFL.IDX PT, R38, R39, RZ, 0x1e1f ;  /* 0x001e1fff27267589 */ /* 0x00022400000e0000 */
.L_x_10712:
        /* <DEDUP_REMOVED lines=10> */
[----:B0-----:R-:W-:Y:S02]  /*9ea0*/  CS2R R14, SRZ ;  /* 0x00000000000e7805 */ /* 0x001fe4000001ff00 */
[----:B-1----:R-:W-:Y:S02]  /*9eb0*/  CS2R R24, SRZ ;  /* 0x0000000000187805 */ /* 0x002fe4000001ff00 */
        /* <DEDUP_REMOVED lines=9> */
[----:B------:R-:W-:Y:S01]  /*9f50*/  ISETP.GE.AND P2, PT, R16, UR4, PT ;  /* 0x0000000410007c0c */ /* 0x000fe2000bf46270 */
[----:B---3--:R-:W-:Y:S01]  /*9f60*/  IMAD.MOV.U32 R6, RZ, RZ, R3 ;  /* 0x000000ffff067224 */ /* 0x008fe200078e0003 */
[----:B------:R-:W-:Y:S01]  /*9f70*/  ISETP.GE.AND P3, PT, R4, UR4, PT ;  /* 0x0000000404007c0c */ /* 0x000fe2000bf66270 */
[----:B--2---:R-:W-:Y:S01]  /*9f80*/  IMAD.MOV.U32 R7, RZ, RZ, R0 ;  /* 0x000000ffff077224 */ /* 0x004fe200078e0000 */
[----:B------:R-:W-:Y:S01]  /*9f90*/  ISETP.GE.AND P4, PT, R5, UR4, PT ;  /* 0x0000000405007c0c */ /* 0x000fe2000bf86270 */
[----:B------:R-:W-:Y:S01]  /*9fa0*/  IMAD.MOV.U32 R8, RZ, RZ, R38 ;  /* 0x000000ffff087224 */ /* 0x000fe200078e0026 */
[----:B------:R-:W-:Y:S01]  /*9fb0*/  CS2R R28, SRZ ;  /* 0x00000000001c7805 */ /* 0x000fe2000001ff00 */
[----:B----4-:R-:W-:Y:S01]  /*9fc0*/  IMAD.MOV.U32 R9, RZ, RZ, R37 ;  /* 0x000000ffff097224 */ /* 0x010fe200078e0025 */
[----:B------:R-:W-:-:S02]  /*9fd0*/  CS2R R30, SRZ ;  /* 0x00000000001e7805 */ /* 0x000fc4000001ff00 */
[----:B------:R-:W-:Y:S02]  /*9fe0*/  CS2R R10, SRZ ;  /* 0x00000000000a7805 */ /* 0x000fe4000001ff00 */
[----:B------:R-:W-:Y:S02]  /*9ff0*/  CS2R R32, SRZ ;  /* 0x0000000000207805 */ /* 0x000fe4000001ff00 */
[----:B------:R-:W-:Y:S01]  /*a000*/  CS2R R34, SRZ ;  /* 0x0000000000227805 */ /* 0x000fe2000001ff00 */
[----:B------:R-:W-:Y:S02]  /*a010*/  @!P2 IMAD.SHL.U32 R36, R16, 0x2, RZ ;  /* 0x000000021024a824 */ /* 0x000fe400078e00ff */
[----:B------:R-:W-:Y:S02]  /*a020*/  @!P3 IMAD.SHL.U32 R13, R156, 0x8, RZ ;  /* 0x000000089c0db824 */ /* 0x000fe400078e00ff */
[----:B------:R-:W-:Y:S01]  /*a030*/  @!P4 IMAD.SHL.U32 R39, R157, 0x8, RZ ;  /* 0x000000089d27c824 */ /* 0x000fe200078e00ff */
[-C--:B------:R-:W-:Y:S01]  /*a040*/  @!P2 IADD3 R20, P0, R3, R36.reuse, RZ ;  /* 0x000000240314a210 */ /* 0x080fe20007f1e0ff */
[----:B------:R-:W-:Y:S01]  /*a050*/  @!P3 IMAD.WIDE R4, R13, 0x2, R6 ;  /* 0x000000020d04b825 */ /* 0x000fe200078e0206 */
[----:B------:R-:W-:-:S02]  /*a060*/  @!P2 IADD3 R36, P1, R38, R36, RZ ;  /* 0x000000242624a210 */ /* 0x000fc40007f3e0ff */
[----:B------:R-:W-:Y:S01]  /*a070*/  @!P2 SHF.L.U64.HI R3, R16, 0x1, R17 ;  /* 0x000000011003a819 */ /* 0x000fe20000010211 */
[----:B------:R-:W-:Y:S01]  /*a080*/  @!P4 IMAD.WIDE R6, R39, 0x2, R6 ;  /* 0x000000022706c825 */ /* 0x000fe200078e0206 */
[----:B------:R0:W5:Y:S03]  /*a090*/  @!P3 LD.E.128 R28, desc[UR42][R4.64] ;  /* 0x0000002a041cb980 */ /* 0x000166000c101d00 */
[--C-:B------:R-:W-:Y:S01]  /*a0a0*/  @!P3 IMAD.WIDE R12, R13, 0x2, R8.reuse ;  /* 0x000000020d0cb825 */ /* 0x100fe200078e0208 */
[----:B------:R1:W5:Y:S03]  /*a0b0*/  @!P4 LD.E.128 R32, desc[UR42][R6.64] ;  /* 0x0000002a0620c980 */ /* 0x000366000c101d00 */
[----:B------:R-:W-:Y:S01]  /*a0c0*/  @!P4 IMAD.WIDE R38, R39, 0x2, R8 ;  /* 0x000000022726c825 */ /* 0x000fe200078e0208 */
[----:B------:R-:W-:-:S02]  /*a0d0*/  CS2R R8, SRZ ;  /* 0x0000000000087805 */ /* 0x000fc4000001ff00 */
[----:B------:R-:W-:Y:S02]  /*a0e0*/  CS2R R14, SRZ ;  /* 0x00000000000e7805 */ /* 0x000fe4000001ff00 */
[----:B------:R-:W-:Y:S02]  /*a0f0*/  CS2R R24, SRZ ;  /* 0x0000000000187805 */ /* 0x000fe4000001ff00 */
[----:B------:R-:W-:Y:S02]  /*a100*/  CS2R R26, SRZ ;  /* 0x00000000001a7805 */ /* 0x000fe4000001ff00 */
[----:B0-----:R-:W-:Y:S01]  /*a110*/  CS2R R4, SRZ ;  /* 0x0000000000047805 */ /* 0x001fe2000001ff00 */
[--C-:B------:R-:W-:Y:S01]  /*a120*/  @!P2 IMAD.X R21, R0, 0x1, R3.reuse, P0 ;  /* 0x000000010015a824 */ /* 0x100fe200000e0603 */
[----:B------:R0:W5:Y:S01]  /*a130*/  @!P3 LD.E.128 R8, desc[UR42][R12.64] ;  /* 0x0000002a0c08b980 */ /* 0x000162000c101d00 */
[----:B-1----:R-:W-:Y:S01]  /*a140*/  CS2R R6, SRZ ;  /* 0x0000000000067805 */ /* 0x002fe2000001ff00 */
[----:B------:R-:W-:-:S02]  /*a150*/  @!P2 IMAD.X R37, R37, 0x1, R3, P1 ;  /* 0x000000012525a824 */ /* 0x000fc400008e0603 */
[----:B------:R1:W5:Y:S04]  /*a160*/  @!P2 LD.E.128 R24, desc[UR42][R20.64] ;  /* 0x0000002a1418a980 */ /* 0x000368000c101d00 */
[----:B------:R1:W5:Y:S01]  /*a170*/  @!P2 LD.E.128 R4, desc[UR42][R36.64] ;  /* 0x0000002a2404a980 */ /* 0x000362000c101d00 */
[----:B0-----:R-:W-:-:S06]  /*a180*/  CS2R R12, SRZ ;  /* 0x00000000000c7805 */ /* 0x001fcc000001ff00 */
[----:B------:R1:W5:Y:S02]  /*a190*/  @!P4 LD.E.128 R12, desc[UR42][R38.64] ;  /* 0x0000002a260cc980 */ /* 0x000364000c101d00 */
.L_x_10508:
[----:B------:R-:W-:Y:S05]  /*a1a0*/  BSYNC B1 ;  /* 0x0000000000017941 */ /* 0x000fea0003800000 */
.L_x_10507:
[----:B------:R-:W-:Y:S01]  /*a1b0*/  ULEA.HI UR4, UR37, UR37, URZ, 0x1 ;  /* 0x0000002525047291 */ /* 0x000fe2000f8f083f */
[----:B---3-5:R-:W-:Y:S01]  /*a1c0*/  IMAD.MOV.U32 R3, RZ, RZ, R5 ;  /* 0x000000ffff037224 */ /* 0x028fe200078e0005 */
[----:B-1----:R-:W-:Y:S01]  /*a1d0*/  MOV R20, R6 ;  /* 0x0000000600147202 */ /* 0x002fe20000000f00 */
[----:B--2---:R-:W-:Y:S01]  /*a1e0*/  IMAD.MOV.U32 R0, RZ, RZ, R4 ;  /* 0x000000ffff007224 */ /* 0x004fe200078e0004 */
[----:B------:R-:W-:Y:S01]  /*a1f0*/  ULOP3.LUT UR4, UR4, 0xfffffffe, URZ, 0xc0, !UPT ;  /* 0xfffffffe04047892 */ /* 0x000fe2000f8ec03f */
[----:B------:R-:W-:Y:S01]  /*a200*/  IMAD.MOV.U32 R36, RZ, RZ, R8 ;  /* 0x000000ffff247224 */ /* 0x000fe200078e0008 */
[----:B------:R-:W-:Y:S01]  /*a210*/  PRMT R59, R3, 0x7610, R59 ;  /* 0x00007610033b7816 */ /* 0x000fe2000000003b */
[----:B----4-:R-:W-:Y:S01]  /*a220*/  IMAD.MOV.U32 R37, RZ, RZ, R9 ;  /* 0x000000ffff257224 */ /* 0x010fe200078e0009 */
        /* <DEDUP_REMOVED lines=36> */
[----:B------:R-:W-:Y:S01]  /*a470*/  VIMNMX R40, R40, 0xc0, PT ;  /* 0x000000c028287848 */ /* 0x000fe20003fe0100 */
[----:B------:R-:W-:Y:S01]  /*a480*/  IMAD.MOV.U32 R38, RZ, RZ, R33 ;  /* 0x000000ffff267224 */ /* 0x000fe200078e0021 */
[----:B------:R-:W-:Y:S01]  /*a490*/  BSSY B1, `(.L_x_10509) ;  /* 0x0000009000017945 */ /* 0x000fe20003800000 */
[----:B------:R-:W-:Y:S01]  /*a4a0*/  PRMT R58, R0, 0x7610, R58 ;  /* 0x00007610003a7816 */ /* 0x000fe2000000003a */
[----:B------:R-:W-:Y:S01]  /*a4b0*/  IMAD.MOV.U32 R0, RZ, RZ, R34 ;  /* 0x000000ffff007224 */ /* 0x000fe200078e0022 */
[----:B------:R-:W-:Y:S01]  /*a4c0*/  PRMT R57, R36, 0x7610, R57 ;  /* 0x0000761024397816 */ /* 0x000fe20000000039 */
[----:B------:R-:W-:Y:S01]  /*a4d0*/  IMAD.MOV.U32 R36, RZ, RZ, R35 ;  /* 0x000000ffff247224 */ /* 0x000fe200078e0023 */
[----:B------:R-:W-:-:S02]  /*a4e0*/  ISETP.GE.AND P1, PT, R141, R40, PT ;  /* 0x000000288d00720c */ /* 0x000fc40003f26270 */
[----:B------:R-:W-:Y:S02]  /*a4f0*/  PRMT R47, R37, 0x7610, R47 ;  /* 0x00007610252f7816 */ /* 0x000fe4000000002f */
[----:B------:R-:W-:Y:S01]  /*a500*/  PRMT R48, R38, 0x7610, R48 ;  /* 0x0000761026307816 */ /* 0x000fe20000000030 */
[----:B0-----:R-:W-:Y:S08]  /*a510*/  @!P0 BRA `(.L_x_10510) ;  /* 0x0000012400188947 */ /* 0x001ff00003800000 */
.L_x_10713:
[----:B------:R-:W-:Y:S05]  /*a520*/  BSYNC B1 ;  /* 0x0000000000017941 */ /* 0x000fea0003800000 */
.L_x_10509:
[----:B------:R-:W-:Y:S02]  /*a530*/  PRMT R49, R0, 0x7610, R49 ;  /* 0x0000761000317816 */ /* 0x000fe40000000031 */
[----:B------:R-:W-:Y:S01]  /*a540*/  PRMT R50, R36, 0x7610, R50 ;  /* 0x0000761024327816 */ /* 0x000fe20000000032 */
[----:B------:R-:W-:Y:S06]  /*a550*/  @P1 BRA `(.L_x_10495) ;  /* 0x00000014005c1947 */ /* 0x000fec0003800000 */
[----:B0-----:R-:W0:Y:S01]  /*a560*/  LDC R3, c[0x0][0x3f4] ;  /* 0x0000fd00ff037b82 */ /* 0x001e220000000800 */
[C---:B------:R-:W-:Y:S01]  /*a570*/  VIADD R0, R16.reuse, 0x10 ;  /* 0x0000001010007836 */ /* 0x040fe20000000000 */
[----:B------:R-:W-:Y:S01]  /*a580*/  BSSY B1, `(.L_x_10511) ;  /* 0x000006e000017945 */ /* 0x000fe20003800000 */
[C---:B------:R-:W-:Y:S01]  /*a590*/  VIADD R36, R16.reuse, 0x20 ;  /* 0x0000002010247836 */ /* 0x040fe20000000000 */
[-C--:B0-----:R-:W-:Y:S02]  /*a5a0*/  ISETP.GE.AND P0, PT, R16, R3.reuse, PT ;  /* 0x000000031000720c */ /* 0x081fe40003f06270 */
[-C--:B------:R-:W-:Y:S02]  /*a5b0*/  ISETP.GE.AND P1, PT, R0, R3.reuse, PT ;  /* 0x000000030000720c */ /* 0x080fe40003f26270 */
[----:B------:R-:W-:-:S09]  /*a5c0*/  ISETP.GE.AND P2, PT, R36, R3, PT ;  /* 0x000000032400720c */ /* 0x000fd20003f46270 */
[----:B------:R-:W-:Y:S05]  /*a5d0*/  @P0 BRA `(.L_x_10512) ;  /* 0x0000000400a00947 */ /* 0x000fea0003800000 */
[----:B------:R-:W2:Y:S04]  /*a5e0*/  LDL R37, [R1+0xdc] ;  /* 0x0000dc0001257983 */ /* 0x000ea80000100800 */
[----:B------:R-:W3:Y:S01]  /*a5f0*/  LDL R74, [R1+0x108] ;  /* 0x00010800014a7983 */ /* 0x000ee20000100800 */
[--C-:B------:R-:W-:Y:S02]  /*a600*/  SHF.R.U64 R63, R24, 0x10, R25.reuse ;  /* 0x00000010183f7819 */ /* 0x100fe40000001219 */
[----:B------:R-:W-:Y:S02]  /*a610*/  SHF.R.U32.HI R52, RZ, 0x10, R25 ;  /* 0x00000010ff347819 */ /* 0x000fe40000011619 */
[----:B------:R-:W-:Y:S02]  /*a620*/  SHF.R.U64 R62, R4, 0x10, R5 ;  /* 0x00000010043e7819 */ /* 0x000fe40000001205 */
[----:B------:R-:W-:-:S02]  /*a630*/  SHF.R.U64 R25, R26, 0x10, R27 ;  /* 0x000000101a197819 */ /* 0x000fc4000000121b */
[----:B------:R-:W-:Y:S02]  /*a640*/  SHF.R.U64 R24, R6, 0x10, R7 ;  /* 0x0000001006187819 */ /* 0x000fe40000001207 */
        /* <DEDUP_REMOVED lines=8> */
[----:B------:R-:W-:Y:S02]  /*a6d0*/  SHF.R.U32.HI R26, RZ, 0x10, R27 ;  /* 0x00000010ff1a7819 */ /* 0x000fe4000001161b */
[----:B------:R-:W-:Y:S01]  /*a6e0*/  PRMT R52, R46, 0x5432, R52 ;  /* 0x000054322e347816 */ /* 0x000fe20000000034 */
[----:B------:R-:W-:Y:S01]  /*a6f0*/  IMAD.U32 R70, R51, 0x10000, RZ ;  /* 0x0001000033467824 */ /* 0x000fe200078e00ff */
[----:B------:R-:W-:Y:S02]  /*a700*/  PRMT R5, R47, 0x5432, R26 ;  /* 0x000054322f057816 */ /* 0x000fe4000000001a */
[----:B------:R-:W-:Y:S02]  /*a710*/  PRMT R4, R45, 0x5432, R4 ;  /* 0x000054322d047816 */ /* 0x000fe40000000004 */
[----:B------:R-:W-:-:S02]  /*a720*/  LOP3.LUT R51, R51, 0xffff0000, RZ, 0xc0, !PT ;  /* 0xffff000033337812 */ /* 0x000fc400078ec0ff */
[----:B--2---:R-:W-:-:S04]  /*a730*/  LEA.HI R0, R3, R37, RZ, 0x1d ;  /* 0x0000002503007211 */ /* 0x004fc800078fe8ff */
        /* <DEDUP_REMOVED lines=8> */
[----:B---3--:R-:W0:Y:S02]  /*a7c0*/  LDS.128 R36, [R74] ;  /* 0x000000004a247984 */ /* 0x008e240000000c00 */
        /* <DEDUP_REMOVED lines=9> */
[C---:B-1----:R-:W-:Y:S01]  /*a860*/  SHF.L.U32 R39, R40.reuse, 0x10, RZ ;  /* 0x0000001028277819 */ /* 0x042fe200000006ff */
[----:B------:R-:W-:Y:S01]  /*a870*/  IMAD.U32 R67, R41, 0x10000, RZ ;  /* 0x0001000029437824 */ /* 0x000fe200078e00ff */
[----:B------:R-:W-:Y:S01]  /*a880*/  LOP3.LUT R59, R40, 0xffff0000, RZ, 0xc0, !PT ;  /* 0xffff0000283b7812 */ /* 0x000fe200078ec0ff */
[----:B------:R-:W-:Y:S01]  /*a890*/  IMAD.U32 R68, R43, 0x10000, RZ ;  /* 0x000100002b447824 */ /* 0x000fe200078e00ff */
[----:B------:R-:W-:Y:S01]  /*a8a0*/  LOP3.LUT R40, R41, 0xffff0000, RZ, 0xc0, !PT ;  /* 0xffff000029287812 */ /* 0x000fe200078ec0ff */
[----:B------:R-:W-:-:S02]  /*a8b0*/  IMAD.U32 R41, R63, 0x10000, RZ ;  /* 0x000100003f297824 */ /* 0x000fc400078e00ff */
[----:B------:R-:W-:Y:S01]  /*a8c0*/  FMUL.FTZ R71, R39, R69 ;  /* 0x0000004527477220 */ /* 0x000fe20000410000 */
[----:B------:R-:W-:Y:S01]  /*a8d0*/  LOP3.LUT R36, R37, 0xffff0000, RZ, 0xc0, !PT ;  /* 0xffff000025247812 */ /* 0x000fe200078ec0ff */
[C---:B------:R-:W-:Y:S02]  /*a8e0*/  IMAD.U32 R37, R42.reuse, 0x10000, RZ ;  /* 0x000100002a257824 */ /* 0x040fe400078e00ff */
[-C--:B------:R-:W-:Y:S01]  /*a8f0*/  FMUL.FTZ R73, R39, R41.reuse ;  /* 0x0000002927497220 */ /* 0x080fe20000410000 */
[----:B------:R-:W-:Y:S01]  /*a900*/  LOP3.LUT R27, R42, 0xffff0000, RZ, 0xc0, !PT ;  /* 0xffff00002a1b7812 */ /* 0x000fe200078ec0ff */
[----:B------:R-:W-:Y:S01]  /*a910*/  FFMA.FTZ R39, R64, R41, -R71 ;  /* 0x0000002940277223 */ /* 0x000fe20000010847 */
[----:B------:R-:W-:Y:S01]  /*a920*/  LOP3.LUT R42, R43, 0xffff0000, RZ, 0xc0, !PT ;  /* 0xffff00002b2a7812 */ /* 0x000fe200078ec0ff */
[----:B------:R-:W-:Y:S02]  /*a930*/  IMAD.U32 R43, R52, 0x10000, RZ ;  /* 0x00010000342b7824 */ /* 0x000fe400078e00ff */
[----:B------:R-:W-:Y:S01]  /*a940*/  FFMA.FTZ R41, R64, R69, R73 ;  /* 0x0000004540297223 */ /* 0x000fe20000010049 */
[----:B------:R-:W-:-:S02]  /*a950*/  IMAD.U32 R71, R4, 0x10000, RZ ;  /* 0x0001000004477824 */ /* 0x000fc400078e00ff */
[-C--:B------:R-:W-:Y:S01]  /*a960*/  FMUL.FTZ R75, R67, R70.reuse ;  /* 0x00000046434b7220 */ /* 0x080fe20000410000 */
[----:B------:R-:W-:Y:S02]  /*a970*/  IMAD.U32 R69, R5, 0x10000, RZ ;  /* 0x0001000005457824 */ /* 0x000fe400078e00ff */
[----:B------:R-:W-:Y:S01]  /*a980*/  FMUL.FTZ R73, R67, R43 ;  /* 0x0000002b43497220 */ /* 0x000fe20000410000 */
[----:B------:R-:W-:Y:S01]  /*a990*/  FMUL.FTZ R72, R68, R71 ;  /* 0x0000004744487220 */ /* 0x000fe20000410000 */
[----:B------:R-:W-:Y:S01]  /*a9a0*/  LOP3.LUT R67, R62, 0xffff0000, RZ, 0xc0, !PT ;  /* 0xffff00003e437812 */ /* 0x000fe200078ec0ff */
[----:B------:R-:W-:Y:S01]  /*a9b0*/  FMUL.FTZ R68, R68, R69 ;  /* 0x0000004544447220 */ /* 0x000fe20000410000 */
[C---:B------:R-:W-:Y:S01]  /*a9c0*/  FFMA.FTZ R43, R66.reuse, R43, -R75 ;  /* 0x0000002b422b7223 */ /* 0x040fe2000001084b */
[----:B------:R-:W-:Y:S01]  /*a9d0*/  FFMA.FTZ R64, R66, R70, R73 ;  /* 0x0000004642407223 */ /* 0x000fe20000010049 */
[----:B------:R-:W-:Y:S01]  /*a9e0*/  LOP3.LUT R66, R63, 0xffff0000, RZ, 0xc0, !PT ;  /* 0xffff00003f427812 */ /* 0x000fe200078ec0ff */
[C---:B------:R-:W-:Y:S01]  /*a9f0*/  FFMA.FTZ R62, R65.reuse, R69, -R72 ;  /* 0x00000045413e7223 */ /* 0x040fe20000010848 */
[----:B------:R-:W-:Y:S01]  /*aa00*/  FFMA.FTZ R63, R65, R71, R68 ;  /* 0x00000047413f7223 */ /* 0x000fe20000010044 */
[C---:B------:R-:W-:Y:S01]  /*aa10*/  FMUL.FTZ R69, R59.reuse, R67 ;  /* 0x000000433b457220 */ /* 0x040fe20000410000 */
[----:B------:R-:W-:Y:S01]  /*aa20*/  LOP3.LUT R65, R52, 0xffff0000, RZ, 0xc0, !PT ;  /* 0xffff000034417812 */ /* 0x000fe200078ec0ff */
[----:B------:R-:W-:Y:S01]  /*aa30*/  FMUL.FTZ R59, R59, R66 ;  /* 0x000000423b3b7220 */ /* 0x000fe20000410000 */
[----:B------:R-:W-:-:S02]  /*aa40*/  IMAD.U32 R52, R6, 0x10000, RZ ;  /* 0x0001000006347824 */ /* 0x000fc400078e00ff */
[----:B------:R-:W-:Y:S01]  /*aa50*/  FFMA.FTZ R68, R26, R66, -R69 ;  /* 0x000000421a447223 */ /* 0x000fe20000010845 */
[C---:B------:R-:W-:Y:S01]  /*aa60*/  FMUL.FTZ R69, R40.reuse, R51 ;  /* 0x0000003328457220 */ /* 0x040fe20000410000 */
[-C--:B------:R-:W-:Y:S01]  /*aa70*/  FMUL.FTZ R70, R40, R65.reuse ;  /* 0x0000004128467220 */ /* 0x080fe20000410000 */
[----:B------:R-:W-:Y:S01]  /*aa80*/  IMAD.U32 R66, R7, 0x10000, RZ ;  /* 0x0001000007427824 */ /* 0x000fe200078e00ff */
[----:B------:R-:W-:Y:S01]  /*aa90*/  LOP3.LUT R6, R6, 0xffff0000, RZ, 0xc0, !PT ;  /* 0xffff000006067812 */ /* 0x000fe200078ec0ff */
        /* <DEDUP_REMOVED lines=10> */
[CC--:B------:R-:W-:Y:S01]  /*ab40*/  FMUL.FTZ R4, R27.reuse, R6.reuse ;  /* 0x000000061b047220 */ /* 0x0c0fe20000410000 */
[----:B------:R-:W-:Y:S01]  /*ab50*/  FMUL.FTZ R25, R27, R7 ;  /* 0x000000071b197220 */ /* 0x000fe20000410000 */
[C---:B------:R-:W-:Y:S01]  /*ab60*/  FMUL.FTZ R59, R42.reuse, R37 ;  /* 0x000000252a3b7220 */ /* 0x040fe20000410000 */
[----:B------:R-:W-:Y:S01]  /*ab70*/  FMUL.FTZ R42, R42, R5 ;  /* 0x000000052a2a7220 */ /* 0x000fe20000410000 */
        /* <DEDUP_REMOVED lines=12> */
[----:B------:R0:W-:Y:S04]  /*ac40*/  STS.128 [R74], R4 ;  /* 0x000000044a007388 */ /* 0x0001e80000000c00 */
[----:B------:R0:W-:Y:S02]  /*ac50*/  STS.128 [R0+0xc400], R24 ;  /* 0x00c4001800007388 */ /* 0x0001e40000000c00 */
.L_x_10512:
[----:B------:R-:W-:Y:S05]  /*ac60*/  BSYNC B1 ;  /* 0x0000000000017941 */ /* 0x000fea0003800000 */
.L_x_10511:
[----:B------:R-:W-:Y:S04]  /*ac70*/  BSSY B1, `(.L_x_10513) ;  /* 0x0000073000017945 */ /* 0x000fe80003800000 */
[----:B------:R-:W-:Y:S05]  /*ac80*/  @P1 BRA `(.L_x_10514) ;  /* 0x0000000400c41947 */ /* 0x000fea0003800000 */
[----:B0-----:R-:W2:Y:S01]  /*ac90*/  LDL R0, [R1+0x4c] ;  /* 0x00004c0001007983 */ /* 0x001ea20000100800 */
[--C-:B------:R-:W-:Y:S02]  /*aca0*/  SHF.R.U64 R28, R28, 0x10, R29.reuse ;  /* 0x000000101c1c7819 */ /* 0x100fe4000000121d */
[----:B------:R-:W-:Y:S02]  /*acb0*/  SHF.R.U32.HI R39, RZ, 0x10, R29 ;  /* 0x00000010ff277819 */ /* 0x000fe4000001161d */
[--C-:B------:R-:W-:Y:S02]  /*acc0*/  SHF.R.U64 R29, R8, 0x10, R9.reuse ;  /* 0x00000010081d7819 */ /* 0x100fe40000001209 */
[----:B------:R-:W-:Y:S02]  /*acd0*/  SHF.R.U32.HI R8, RZ, 0x10, R9 ;  /* 0x00000010ff087819 */ /* 0x000fe40000011609 */
[----:B------:R-:W-:Y:S02]  /*ace0*/  PRMT R54, R54, 0x5410, R29 ;  /* 0x0000541036367816 */ /* 0x000fe4000000001d */
[----:B------:R-:W-:-:S02]  /*acf0*/  SHF.R.U64 R9, R10, 0x10, R11 ;  /* 0x000000100a097819 */ /* 0x000fc4000000120b */
[----:B------:R-:W-:Y:S02]  /*ad00*/  PRMT R61, R61, 0x5410, R28 ;  /* 0x000054103d3d7816 */ /* 0x000fe4000000001c */
[--C-:B------:R-:W-:Y:S02]  /*ad10*/  SHF.R.U64 R37, R30, 0x10, R31.reuse ;  /* 0x000000101e257819 */ /* 0x100fe4000000121f */
[----:B------:R-:W-:Y:S01]  /*ad20*/  SHF.R.U32.HI R30, RZ, 0x10, R31 ;  /* 0x00000010ff1e7819 */ /* 0x000fe2000001161f */
[----:B------:R-:W-:Y:S01]  /*ad30*/  IMAD.U32 R38, R61, 0x10000, RZ ;  /* 0x000100003d267824 */ /* 0x000fe200078e00ff */
[----:B------:R-:W-:Y:S02]  /*ad40*/  SHF.R.U32.HI R10, RZ, 0x10, R11 ;  /* 0x00000010ff0a7819 */ /* 0x000fe4000001160b */
[----:B------:R-:W-:Y:S01]  /*ad50*/  PRMT R60, R60, 0x5410, R39 ;  /* 0x000054103c3c7816 */ /* 0x000fe20000000027 */
[----:B------:R-:W-:Y:S01]  /*ad60*/  IMAD.U32 R39, R54, 0x10000, RZ ;  /* 0x0001000036277824 */ /* 0x000fe200078e00ff */
[----:B------:R-:W-:-:S02]  /*ad70*/  PRMT R55, R55, 0x5410, R8 ;  /* 0x0000541037377816 */ /* 0x000fc40000000008 */
[----:B------:R-:W-:Y:S02]  /*ad80*/  PRMT R56, R56, 0x5410, R9 ;  /* 0x0000541038387816 */ /* 0x000fe40000000009 */
[----:B------:R-:W-:Y:S01]  /*ad90*/  PRMT R57, R57, 0x5410, R30 ;  /* 0x0000541039397816 */ /* 0x000fe2000000001e */
[----:B------:R-:W-:Y:S01]  /*ada0*/  IMAD.U32 R41, R55, 0x10000, RZ ;  /* 0x0001000037297824 */ /* 0x000fe200078e00ff */
[----:B------:R-:W-:Y:S02]  /*adb0*/  PRMT R53, R53, 0x5410, R10 ;  /* 0x0000541035357816 */ /* 0x000fe4000000000a */
[----:B------:R-:W-:Y:S02]  /*adc0*/  PRMT R58, R58, 0x5410, R37 ;  /* 0x000054103a3a7816 */ /* 0x000fe40000000025 */
[----:B------:R-:W-:Y:S02]  /*add0*/  LOP3.LUT R54, R54, 0xffff0000, RZ, 0xc0, !PT ;  /* 0xffff000036367812 */ /* 0x000fe400078ec0ff */
[----:B------:R-:W-:Y:S01]  /*ade0*/  LOP3.LUT R61, R61, 0xffff0000, RZ, 0xc0, !PT ;  /* 0xffff00003d3d7812 */ /* 0x000fe200078ec0ff */
[----:B--2---:R-:W-:Y:S01]  /*adf0*/  IMAD.IADD R4, R138, 0x1, R0 ;  /* 0x000000018a047824 */ /* 0x004fe200078e0200 */
[----:B------:R-:W-:-:S04]  /*ae00*/  LEA.HI R0, R3, R156, RZ, 0x1d ;  /* 0x0000009c03007211 */ /* 0x000fc800078fe8ff */
[----:B------:R-:W-:-:S04]  /*ae10*/  SHF.R.S32.HI R5, RZ, 0x1f, R4 ;  /* 0x0000001fff057819 */ /* 0x000fc80000011404 */
[CC--:B------:R-:W-:Y:S02]  /*ae20*/  LEA.HI R6, R5.reuse, R4.reuse, RZ, 0x5 ;  /* 0x0000000405067211 */ /* 0x0c0fe400078f28ff */
[----:B------:R-:W-:Y:S02]  /*ae30*/  LEA.HI R4, R5, R4, RZ, 0x3 ;  /* 0x0000000405047211 */ /* 0x000fe400078f18ff */
[----:B------:R-:W-:Y:S02]  /*ae40*/  SHF.R.S32.HI R5, RZ, 0x1f, R0 ;  /* 0x0000001fff057819 */ /* 0x000fe40000011400 */
[----:B------:R-:W-:Y:S01]  /*ae50*/  LOP3.LUT R7, R143, 0x18, R4, 0xf8, !PT ;  /* 0x000000188f077812 */ /* 0x000fe200078ef804 */
[----:B------:R-:W-:Y:S01]  /*ae60*/  IMAD.SHL.U32 R4, R0, 0x8, RZ ;  /* 0x0000000800047824 */ /* 0x000fe200078e00ff */
[----:B------:R-:W-:Y:S02]  /*ae70*/  LEA.HI R0, R5, R0, RZ, 0x2 ;  /* 0x0000000005007211 */ /* 0x000fe400078f10ff */
[----:B------:R-:W-:-:S02]  /*ae80*/  SHF.R.S32.HI R6, RZ, 0x5, R6 ;  /* 0x00000005ff067819 */ /* 0x000fc40000011406 */
[----:B------:R-:W-:Y:S02]  /*ae90*/  LOP3.LUT R5, R143, 0x18, R4, 0xf8, !PT ;  /* 0x000000188f057812 */ /* 0x000fe400078ef804 */
[----:B------:R-:W-:Y:S01]  /*aea0*/  SHF.R.S32.HI R0, RZ, 0x2, R0 ;  /* 0x00000002ff007819 */ /* 0x000fe20000011400 */
[--C-:B------:R-:W-:Y:S01]  /*aeb0*/  IMAD R6, R6, 0x1800, R153.reuse ;  /* 0x0000180006067824 */ /* 0x100fe200078e0299 */
[-C--:B------:R-:W-:Y:S02]  /*aec0*/  LOP3.LUT R5, R5, R144.reuse, RZ, 0x3c, !PT ;  /* 0x0000009005057212 */ /* 0x080fe400078e3cff */
[----:B------:R-:W-:Y:S01]  /*aed0*/  LOP3.LUT R7, R7, R144, RZ, 0x3c, !PT ;  /* 0x0000009007077212 */ /* 0x000fe200078e3cff */
[----:B------:R-:W-:-:S04]  /*aee0*/  IMAD R4, R0, 0x1800, R153 ;  /* 0x0000180000047824 */ /* 0x000fc800078e0299 */
[----:B------:R-:W-:Y:S02]  /*aef0*/  IMAD.IADD R25, R4, 0x1, R5 ;  /* 0x0000000104197824 */ /* 0x000fe400078e0205 */
[----:B------:R-:W-:Y:S02]  /*af00*/  IMAD.IADD R6, R6, 0x1, R7 ;  /* 0x0000000106067824 */ /* 0x000fe400078e0207 */
[----:B------:R-:W-:-:S03]  /*af10*/  IMAD R36, R25, 0x2, R2 ;  /* 0x0000000219247824 */ /* 0x000fc600078e0202 */
[----:B------:R-:W-:Y:S02]  /*af20*/  LEA R0, R6, UR40, 0x1 ;  /* 0x0000002806007c11 */ /* 0x000fe4000f8e08ff */
[----:B------:R-:W0:Y:S04]  /*af30*/  LDS.128 R24, [R36+0xc400] ;  /* 0x00c4000024187984 */ /* 0x000e280000000c00 */
[----:B------:R-:W1:Y:S01]  /*af40*/  LDS.128 R4, [R0] ;  /* 0x0000000000047984 */ /* 0x000e620000000c00 */
        /* <DEDUP_REMOVED lines=18> */
[----:B------:R-:W-:-:S02]  /*b070*/  IMAD.U32 R27, R60, 0x10000, RZ ;  /* 0x000100003c1b7824 */ /* 0x000fc400078e00ff */
[----:B------:R-:W-:Y:S01]  /*b080*/  FFMA.FTZ R8, R9, R38, -R40 ;  /* 0x0000002609087223 */ /* 0x000fe20000010828 */
[C---:B------:R-:W-:Y:S01]  /*b090*/  FMUL.FTZ R43, R10.reuse, R41 ;  /* 0x000000290a2b7220 */ /* 0x040fe20000410000 */
[----:B------:R-:W-:Y:S02]  /*b0a0*/  IMAD.U32 R40, R53, 0x10000, RZ ;  /* 0x0001000035287824 */ /* 0x000fe400078e00ff */
[----:B------:R-:W-:Y:S01]  /*b0b0*/  FFMA.FTZ R9, R9, R39, R42 ;  /* 0x0000002709097223 */ /* 0x000fe2000001002a */
        /* <DEDUP_REMOVED lines=9> */
[C---:B------:R-:W-:Y:S01]  /*b150*/  FMUL.FTZ R30, R24.reuse, R54 ;  /* 0x00000036181e7220 */ /* 0x040fe20000410000 */
[-C--:B------:R-:W-:Y:S01]  /*b160*/  FMUL.FTZ R38, R24, R61.reuse ;  /* 0x0000003d18267220 */ /* 0x080fe20000410000 */
[----:B------:R-:W-:Y:S01]  /*b170*/  LOP3.LUT R60, R60, 0xffff0000, RZ, 0xc0, !PT ;  /* 0xffff00003c3c7812 */ /* 0x000fe200078ec0ff */
[----:B------:R-:W-:Y:S01]  /*b180*/  FMUL.FTZ R40, R25, R28 ;  /* 0x0000001c19287220 */ /* 0x000fe20000410000 */
[----:B------:R-:W-:Y:S01]  /*b190*/  FFMA.FTZ R61, R11, R61, -R30 ;  /* 0x0000003d0b3d7223 */ /* 0x000fe2000001081e */
[----:B------:R-:W-:Y:S01]  /*b1a0*/  SHF.L.U32 R30, R56, 0x10, RZ ;  /* 0x00000010381e7819 */ /* 0x000fe200000006ff */
[----:B------:R-:W-:-:S02]  /*b1b0*/  IMAD.U32 R24, R58, 0x10000, RZ ;  /* 0x000100003a187824 */ /* 0x000fc400078e00ff */
[----:B------:R-:W-:Y:S01]  /*b1c0*/  FFMA.FTZ R38, R11, R54, R38 ;  /* 0x000000360b267223 */ /* 0x000fe20000010026 */
[----:B------:R-:W-:Y:S01]  /*b1d0*/  FFMA.FTZ R11, R29, R60, -R40 ;  /* 0x0000003c1d0b7223 */ /* 0x000fe20000010828 */
[----:B------:R-:W-:Y:S01]  /*b1e0*/  LOP3.LUT R56, R56, 0xffff0000, RZ, 0xc0, !PT ;  /* 0xffff000038387812 */ /* 0x000fe200078ec0ff */
        /* <DEDUP_REMOVED lines=27> */
.L_x_10514:
[----:B------:R-:W-:Y:S05]  /*b3a0*/  BSYNC B1 ;  /* 0x0000000000017941 */ /* 0x000fea0003800000 */
.L_x_10513:
[----:B------:R-:W-:Y:S05]  /*b3b0*/  @P2 BRA `(.L_x_10495) ;  /* 0x0000000400c42947 */ /* 0x000fea0003800000 */
[----:B01----:R-:W2:Y:S01]  /*b3c0*/  LDL R0, [R1+0x48] ;  /* 0x0000480001007983 */ /* 0x003ea20000100800 */
[----:B------:R-:W-:Y:S02]  /*b3d0*/  LEA.HI R3, R3, R157, RZ, 0x1d ;  /* 0x0000009d03037211 */ /* 0x000fe400078fe8ff */
[----:B------:R-:W-:Y:S02]  /*b3e0*/  SHF.R.U64 R26, R32, 0x10, R33 ;  /* 0x00000010201a7819 */ /* 0x000fe40000001221 */
[----:B------:R-:W-:Y:S02]  /*b3f0*/  SHF.R.S32.HI R4, RZ, 0x1f, R3 ;  /* 0x0000001fff047819 */ /* 0x000fe40000011403 */
[--C-:B------:R-:W-:Y:S02]  /*b400*/  SHF.R.U64 R25, R12, 0x10, R13.reuse ;  /* 0x000000100c197819 */ /* 0x100fe4000000120d */
[----:B------:R-:W-:Y:S02]  /*b410*/  LEA.HI R4, R4, R3, RZ, 0x2 ;  /* 0x0000000304047211 */ /* 0x000fe400078f10ff */
[----:B------:R-:W-:-:S02]  /*b420*/  SHF.R.U32.HI R28, RZ, 0x10, R13 ;  /* 0x00000010ff1c7819 */ /* 0x000fc4000001160d */
[----:B------:R-:W-:Y:S02]  /*b430*/  SHF.R.S32.HI R4, RZ, 0x2, R4 ;  /* 0x00000002ff047819 */ /* 0x000fe40000011404 */
[----:B------:R-:W-:Y:S02]  /*b440*/  PRMT R47, R47, 0x5410, R26 ;  /* 0x000054102f2f7816 */ /* 0x000fe4000000001a */
[----:B------:R-:W-:Y:S01]  /*b450*/  PRMT R26, R20, 0x5410, R25 ;  /* 0x00005410141a7816 */ /* 0x000fe20000000019 */
[----:B------:R-:W-:Y:S01]  /*b460*/  IMAD R4, R4, 0x1800, R153 ;  /* 0x0000180004047824 */ /* 0x000fe200078e0299 */
[----:B------:R-:W-:Y:S01]  /*b470*/  SHF.R.U32.HI R33, RZ, 0x10, R33 ;  /* 0x00000010ff217819 */ /* 0x000fe20000011621 */
[----:B------:R-:W-:Y:S01]  /*b480*/  IMAD.U32 R27, R47, 0x10000, RZ ;  /* 0x000100002f1b7824 */ /* 0x000fe200078e00ff */
[----:B------:R-:W-:Y:S01]  /*b490*/  SHF.R.U64 R12, R14, 0x10, R15 ;  /* 0x000000100e0c7819 */ /* 0x000fe2000000120f */
[----:B------:R-:W-:Y:S01]  /*b4a0*/  IMAD.U32 R29, R26, 0x10000, RZ ;  /* 0x000100001a1d7824 */ /* 0x000fe200078e00ff */
[----:B------:R-:W-:-:S02]  /*b4b0*/  PRMT R28, R21, 0x5410, R28 ;  /* 0x00005410151c7816 */ /* 0x000fc4000000001c */
[----:B------:R-:W-:Y:S02]  /*b4c0*/  SHF.R.U64 R24, R34, 0x10, R35 ;  /* 0x0000001022187819 */ /* 0x000fe40000001223 */
[----:B------:R-:W-:Y:S01]  /*b4d0*/  SHF.R.U32.HI R15, RZ, 0x10, R15 ;  /* 0x00000010ff0f7819 */ /* 0x000fe2000001160f */
[----:B------:R-:W-:Y:S01]  /*b4e0*/  IMAD.U32 R30, R28, 0x10000, RZ ;  /* 0x000100001c1e7824 */ /* 0x000fe200078e00ff */
[----:B------:R-:W-:Y:S02]  /*b4f0*/  SHF.R.U32.HI R35, RZ, 0x10, R35 ;  /* 0x00000010ff237819 */ /* 0x000fe40000011623 */
[----:B------:R-:W-:Y:S02]  /*b500*/  PRMT R48, R48, 0x5410, R33 ;  /* 0x0000541030307816 */ /* 0x000fe40000000021 */
[----:B------:R-:W-:Y:S02]  /*b510*/  PRMT R45, R45, 0x5410, R12 ;  /* 0x000054102d2d7816 */ /* 0x000fe4000000000c */
[----:B------:R-:W-:-:S02]  /*b520*/  PRMT R46, R46, 0x5410, R15 ;  /* 0x000054102e2e7816 */ /* 0x000fc4000000000f */
[----:B------:R-:W-:Y:S02]  /*b530*/  PRMT R50, R50, 0x5410, R35 ;  /* 0x0000541032327816 */ /* 0x000fe40000000023 */
[----:B------:R-:W-:Y:S01]  /*b540*/  LOP3.LUT R47, R47, 0xffff0000, RZ, 0xc0, !PT ;  /* 0xffff00002f2f7812 */ /* 0x000fe200078ec0ff */
[----:B------:R-:W-:Y:S01]  /*b550*/  IMAD.U32 R32, R46, 0x10000, RZ ;  /* 0x000100002e207824 */ /* 0x000fe200078e00ff */
[----:B------:R-:W-:Y:S02]  /*b560*/  LOP3.LUT R28, R28, 0xffff0000, RZ, 0xc0, !PT ;  /* 0xffff00001c1c7812 */ /* 0x000fe400078ec0ff */
[----:B------:R-:W-:Y:S02]  /*b570*/  PRMT R49, R49, 0x5410, R24 ;  /* 0x0000541031317816 */ /* 0x000fe40000000018 */
[----:B------:R-:W-:Y:S01]  /*b580*/  LOP3.LUT R46, R46, 0xffff0000, RZ, 0xc0, !PT ;  /* 0xffff00002e2e7812 */ /* 0x000fe200078ec0ff */
[----:B--2---:R-:W-:-:S05]  /*b590*/  IMAD.IADD R0, R138, 0x1, R0 ;  /* 0x000000018a007824 */ /* 0x004fca00078e0200 */
[----:B------:R-:W-:-:S04]  /*b5a0*/  SHF.R.S32.HI R5, RZ, 0x1f, R0 ;  /* 0x0000001fff057819 */ /* 0x000fc80000011400 */
[CC--:B------:R-:W-:Y:S02]  /*b5b0*/  LEA.HI R6, R5.reuse, R0.reuse, RZ, 0x5 ;  /* 0x0000000005067211 */ /* 0x0c0fe400078f28ff */
[----:B------:R-:W-:Y:S02]  /*b5c0*/  LEA.HI R0, R5, R0, RZ, 0x3 ;  /* 0x0000000005007211 */ /* 0x000fe400078f18ff */
[----:B------:R-:W-:Y:S02]  /*b5d0*/  SHF.R.S32.HI R6, RZ, 0x5, R6 ;  /* 0x00000005ff067819 */ /* 0x000fe40000011406 */
[----:B------:R-:W-:Y:S01]  /*b5e0*/  LOP3.LUT R5, R143, 0x18, R0, 0xf8, !PT ;  /* 0x000000188f057812 */ /* 0x000fe200078ef800 */
[----:B------:R-:W-:Y:S02]  /*b5f0*/  IMAD.SHL.U32 R0, R3, 0x8, RZ ;  /* 0x0000000803007824 */ /* 0x000fe400078e00ff */
[----:B------:R-:W-:Y:S01]  /*b600*/  IMAD R6, R6, 0x1800, R153 ;  /* 0x0000180006067824 */ /* 0x000fe200078e0299 */
[----:B------:R-:W-:-:S02]  /*b610*/  LOP3.LUT R5, R5, R144, RZ, 0x3c, !PT ;  /* 0x0000009005057212 */ /* 0x000fc400078e3cff */
[----:B------:R-:W-:-:S03]  /*b620*/  LOP3.LUT R3, R143, 0x18, R0, 0xf8, !PT ;  /* 0x000000188f037812 */ /* 0x000fc600078ef800 */
[----:B------:R-:W-:Y:S01]  /*b630*/  IMAD.IADD R0, R6, 0x1, R5 ;  /* 0x0000000106007824 */ /* 0x000fe200078e0205 */
[----:B------:R-:W-:-:S04]  /*b640*/  LOP3.LUT R3, R3, R144, RZ, 0x3c, !PT ;  /* 0x0000009003037212 */ /* 0x000fc800078e3cff */
[----:B------:R-:W-:Y:S01]  /*b650*/  LEA R0, R0, UR40, 0x1 ;  /* 0x0000002800007c11 */ /* 0x000fe2000f8e08ff */
[----:B------:R-:W-:-:S04]  /*b660*/  IMAD.IADD R3, R4, 0x1, R3 ;  /* 0x0000000104037824 */ /* 0x000fc800078e0203 */
[----:B------:R-:W-:Y:S01]  /*b670*/  IMAD R3, R3, 0x2, R2 ;  /* 0x0000000203037824 */ /* 0x000fe200078e0202 */
        /* <DEDUP_REMOVED lines=19> */
[----:B------:R-:W-:Y:S01]  /*b7b0*/  LOP3.LUT R21, R26, 0xffff0000, RZ, 0xc0, !PT ;  /* 0xffff00001a157812 */ /* 0x000fe200078ec0ff */
[----:B------:R-:W-:Y:S01]  /*b7c0*/  FFMA.FTZ R34, R13, R20, -R34 ;  /* 0x000000140d227223 */ /* 0x000fe20000010822 */
[----:B------:R-:W-:Y:S01]  /*b7d0*/  FMUL.FTZ R20, R25, R32 ;  /* 0x0000002019147220 */ /* 0x000fe20000410000 */
[----:B------:R-:W-:-:S02]  /*b7e0*/  IMAD.U32 R15, R7, 0x10000, RZ ;  /* 0x00010000070f7824 */ /* 0x000fc400078e00ff */
[----:B------:R-:W-:Y:S01]  /*b7f0*/  FMUL.FTZ R25, R25, R12 ;  /* 0x0000000c19197220 */ /* 0x000fe20000410000 */
[----:B------:R-:W-:Y:S01]  /*b800*/  FFMA.FTZ R36, R13, R30, R36 ;  /* 0x0000001e0d247223 */ /* 0x000fe20000010024 */
[----:B------:R-:W-:Y:S01]  /*b810*/  LOP3.LUT R48, R48, 0xffff0000, RZ, 0xc0, !PT ;  /* 0xffff000030307812 */ /* 0x000fe200078ec0ff */
[C---:B------:R-:W-:Y:S01]  /*b820*/  FMUL.FTZ R13, R8.reuse, R21 ;  /* 0x00000015080d7220 */ /* 0x040fe20000410000 */
[C---:B------:R-:W-:Y:S01]  /*b830*/  FFMA.FTZ R32, R15.reuse, R32, R25 ;  /* 0x000000200f207223 */ /* 0x040fe20000010019 */
[----:B------:R-:W-:Y:S01]  /*b840*/  FFMA.FTZ R26, R15, R12, -R20 ;  /* 0x0000000c0f1a7223 */ /* 0x000fe20000010814 */
[-C--:B------:R-:W-:Y:S01]  /*b850*/  FMUL.FTZ R25, R8, R47.reuse ;  /* 0x0000002f08197220 */ /* 0x080fe20000410000 */
[----:B------:R-:W-:Y:S02]  /*b860*/  IMAD.U32 R24, R10, 0x10000, RZ ;  /* 0x000100000a187824 */ /* 0x000fe400078e00ff */
[----:B------:R-:W-:Y:S01]  /*b870*/  FFMA.FTZ R8, R4, R47, -R13 ;  /* 0x0000002f04087223 */ /* 0x000fe2000001080d */
[----:B------:R-:W-:-:S02]  /*b880*/  IMAD.U32 R15, R45, 0x10000, RZ ;  /* 0x000100002d0f7824 */ /* 0x000fc400078e00ff */
[C---:B------:R-:W-:Y:S01]  /*b890*/  FMUL.FTZ R20, R9.reuse, R28 ;  /* 0x0000001c09147220 */ /* 0x040fe20000410000 */
[-C--:B------:R-:W-:Y:S01]  /*b8a0*/  FMUL.FTZ R27, R9, R48.reuse ;  /* 0x00000030091b7220 */ /* 0x080fe20000410000 */
[----:B------:R-:W-:Y:S02]  /*b8b0*/  IMAD.U32 R13, R49, 0x10000, RZ ;  /* 0x00010000310d7824 */ /* 0x000fe400078e00ff */
[----:B------:R-:W-:Y:S01]  /*b8c0*/  FFMA.FTZ R12, R4, R21, R25 ;  /* 0x00000015040c7223 */ /* 0x000fe20000010019 */
[----:B------:R-:W-:Y:S02]  /*b8d0*/  IMAD.U32 R14, R6, 0x10000, RZ ;  /* 0x00010000060e7824 */ /* 0x000fe400078e00ff */
[----:B------:R-:W-:Y:S01]  /*b8e0*/  FMUL.FTZ R21, R24, R15 ;  /* 0x0000000f18157220 */ /* 0x000fe20000410000 */
[C---:B------:R-:W-:Y:S01]  /*b8f0*/  FFMA.FTZ R9, R5.reuse, R48, -R20 ;  /* 0x0000003005097223 */ /* 0x040fe20000010814 */
[----:B------:R-:W-:Y:S01]  /*b900*/  FFMA.FTZ R27, R5, R28, R27 ;  /* 0x0000001c051b7223 */ /* 0x000fe2000001001b */
        /* <DEDUP_REMOVED lines=28> */
.L_x_10495:
[----:B------:R-:W-:Y:S05]  /*bad0*/  BSYNC B0 ;  /* 0x0000000000007941 */ /* 0x000fea0003800000 */
.L_x_10488:
        /* <DEDUP_REMOVED lines=8> */
.L_x_10486:
[----:B01-3--:R-:W-:-:S05]  /*bb60*/  IMAD.U32 R0, RZ, RZ, UR39 ;  /* 0x00000027ff007e24 */ /* 0x00bfca000f8e00ff */
[----:B------:R-:W-:-:S13]  /*bb70*/  ISETP.NE.AND P0, PT, R0, 0x3, PT ;  /* 0x000000030000780c */ /* 0x000fda0003f05270 */
[----:B------:R-:W-:Y:S05]  /*bb80*/  @!P0 BRA `(.L_x_10515) ;  /* 0x0000000000048947 */ /* 0x000fea0003800000 */
[----:B------:R-:W-:Y:S01]  /*bb90*/  BPT.TRAP 0x1 ;  /* 0x000000040000795c */ /* 0x000fe20000300000 */
.L_x_10515:
[----:B--2-4-:R-:W2:Y:S01]  /*bba0*/  LDL R3, [R1] ;  /* 0x0000000001037983 */ /* 0x014ea20000100800 */
[----:B------:R-:W-:Y:S01]  /*bbb0*/  IMAD R0, R142, 0x8, R2 ;  /* 0x000000088e007824 */ /* 0x000fe200078e0202 */
[----:B--2---:R-:W-:-:S04]  /*bbc0*/  SHF.L.U32 R5, R3, 0x1f, RZ ;  /* 0x0000001f03057819 */ /* 0x004fc800000006ff */
[----:B------:R0:W1:Y:S01]  /*bbd0*/  SYNCS.PHASECHK.TRANS64.TRYWAIT P1, [R0+URZ+0x2d830], R5 ;  /* 0x02d83005000075a7 */ /* 0x000062000802017f */
[----:B------:R-:W-:Y:S05]  /*bbe0*/  @!P0 BRA `(.L_x_10516) ;  /* 0x0000000000048947 */ /* 0x000fea0003800000 */
[----:B------:R-:W-:Y:S01]  /*bbf0*/  BPT.TRAP 0x1 ;  /* 0x000000040000795c */ /* 0x000fe20000300000 */
.L_x_10516:
[----:B------:R-:W-:Y:S02]  /*bc00*/  VIADD R3, R2, 0x15400 ;  /* 0x0001540002037836 */ /* 0x000fe40000000000 */
[----:B------:R-:W-:-:S03]  /*bc10*/  IMAD R44, R44, 0x1000, R2 ;  /* 0x000010002c2c7824 */ /* 0x000fc600078e0202 */
[----:B------:R-:W-:Y:S01]  /*bc20*/  SHF.R.U32.HI R3, RZ, 0x4, R3 ;  /* 0x00000004ff037819 */ /* 0x000fe20000011603 */
[----:B------:R-:W-:-:S03]  /*bc30*/  VIADD R44, R44, 0xc400 ;  /* 0x0000c4002c2c7836 */ /* 0x000fc60000000000 */
[----:B------:R-:W-:Y:S02]  /*bc40*/  LOP3.LUT R3, R3, 0x3fff, RZ, 0xc0, !PT ;  /* 0x00003fff03037812 */ /* 0x000fe400078ec0ff */
[----:B------:R-:W-:Y:S02]  /*bc50*/  SHF.R.U32.HI R44, RZ, 0x4, R44 ;  /* 0x00000004ff2c7819 */ /* 0x000fe4000001162c */
[----:B------:R-:W-:Y:S02]  /*bc60*/  LOP3.LUT R3, R3, 0x10000, RZ, 0xfc, !PT ;  /* 0x0001000003037812 */ /* 0x000fe400078efcff */
[----:B------:R-:W-:-:S03]  /*bc70*/  LOP3.LUT R44, R44, 0x3fff, RZ, 0xc0, !PT ;  /* 0x00003fff2c2c7812 */ /* 0x000fc600078ec0ff */
[----:B------:R2:W-:Y:S01]  /*bc80*/  STL [R1+0x80], R3 ;  /* 0x0000800301007387 */ /* 0x0005e20000100800 */
[----:B-1----:R-:W-:Y:S05]  /*bc90*/  @P1 BRA `(.L_x_10517) ;  /* 0x0000000000081947 */ /* 0x002fea0003800000 */
[----:B------:R-:W1:Y:S02]  /*bca0*/  SYNCS.PHASECHK.TRANS64.TRYWAIT P1, [R0+URZ+0x2d830], R5 ;  /* 0x02d83005000075a7 */ /* 0x000e64000802017f */
[----:B-1----:R-:W-:Y:S05]  /*bcb0*/  @!P1 BRA `(.L_x_10518) ;  /* 0x0000010c00449947 */ /* 0x002fea0003800000 */
.L_x_10517:
[----:B--2---:R-:W2:Y:S01]  /*bcc0*/  LDL R3, [R1+0x80] ;  /* 0x0000800001037983 */ /* 0x004ea20000100800 */
[----:B01----:R-:W-:Y:S01]  /*bcd0*/  IMAD.MOV.U32 R5, RZ, RZ, -0x7fffffe0 ;  /* 0x80000020ff057424 */ /* 0x003fe200078e00ff */
[----:B------:R-:W-:Y:S01]  /*bce0*/  LOP3.LUT R8, R44, 0x10000, RZ, 0xfc, !PT ;  /* 0x000100002c087812 */ /* 0x000fe200078efcff */
[----:B------:R-:W-:Y:S01]  /*bcf0*/  IMAD.MOV.U32 R9, RZ, RZ, -0x7fffffe0 ;  /* 0x80000020ff097424 */ /* 0x000fe200078e00ff */
[----:B------:R-:W-:Y:S05]  /*bd00*/  WARPSYNC.ALL ;  /* 0x0000000000007948 */ /* 0x000fea0003800000 */
[----:B------:R-:W-:Y:S01]  /*bd10*/  R2UR UR7, R5 ;  /* 0x00000000050772ca */ /* 0x000fe200000e0000 */
[----:B------:R-:W-:Y:S01]  /*bd20*/  WARPGROUP.ARRIVE ;  /* 0x00000000000079c5 */ /* 0x000fe20000000000 */
[C---:B------:R-:W-:Y:S01]  /*bd30*/  R2UR UR4, R8.reuse ;  /* 0x00000000080472ca */ /* 0x040fe200000e0000 */
[----:B------:R-:W-:Y:S01]  /*bd40*/  IMAD.MOV.U32 R7, RZ, RZ, -0x7fffffe0 ;  /* 0x80000020ff077424 */ /* 0x000fe200078e00ff */
[----:B------:R-:W-:Y:S01]  /*bd50*/  R2UR UR5, R9 ;  /* 0x00000000090572ca */ /* 0x000fe200000e0000 */
[----:B------:R-:W-:Y:S01]  /*bd60*/  IMAD.MOV.U32 R21, RZ, RZ, -0x7fffffe0 ;  /* 0x80000020ff157424 */ /* 0x000fe200078e00ff */
[C---:B------:R-:W-:Y:S01]  /*bd70*/  IADD3 R20, R8.reuse, 0x2, RZ ;  /* 0x0000000208147810 */ /* 0x040fe20007ffe0ff */
[----:B------:R-:W-:Y:S01]  /*bd80*/  VIADD R14, R8, 0x300 ;  /* 0x00000300080e7836 */ /* 0x000fe20000000000 */
[----:B------:R0:W-:Y:S01]  /*bd90*/  STL.64 [R1+0x18], R8 ;  /* 0x0000180801007387 */ /* 0x0001e20000100a00 */
[----:B------:R-:W-:-:S02]  /*bda0*/  IMAD.MOV.U32 R15, RZ, RZ, -0x7fffffe0 ;  /* 0x80000020ff0f7424 */ /* 0x000fc400078e00ff */
[C---:B------:R-:W-:Y:S01]  /*bdb0*/  VIADD R12, R8.reuse, 0x302 ;  /* 0x00000302080c7836 */ /* 0x040fe20000000000 */
[----:B------:R0:W-:Y:S01]  /*bdc0*/  STL.64 [R1+0x68], R20 ;  /* 0x0000681401007387 */ /* 0x0001e20000100a00 */
[----:B------:R-:W-:Y:S02]  /*bdd0*/  IMAD.MOV.U32 R13, RZ, RZ, -0x7fffffe0 ;  /* 0x80000020ff0d7424 */ /* 0x000fe400078e00ff */
[----:B------:R-:W-:Y:S01]  /*bde0*/  VIADD R10, R8, 0x600 ;  /* 0x00000600080a7836 */ /* 0x000fe20000000000 */
[----:B------:R0:W-:Y:S01]  /*bdf0*/  STL.64 [R1+0x60], R14 ;  /* 0x0000600e01007387 */ /* 0x0001e20000100a00 */
[----:B------:R-:W-:Y:S02]  /*be00*/  IMAD.MOV.U32 R11, RZ, RZ, -0x7fffffe0 ;  /* 0x80000020ff0b7424 */ /* 0x000fe400078e00ff */
[----:B------:R-:W-:Y:S01]  /*be10*/  IMAD.MOV.U32 R5, RZ, RZ, -0x7fffffe0 ;  /* 0x80000020ff057424 */ /* 0x000fe200078e00ff */
[----:B------:R0:W-:Y:S01]  /*be20*/  STL.64 [R1+0x40], R12 ;  /* 0x0000400c01007387 */ /* 0x0001e20000100a00 */
[----:B------:R-:W-:-:S03]  /*be30*/  IMAD.MOV.U32 R135, RZ, RZ, RZ ;  /* 0x000000ffff877224 */ /* 0x000fc600078e00ff */
[----:B------:R0:W-:Y:S01]  /*be40*/  STL.64 [R1+0x38], R10 ;  /* 0x0000380a01007387 */ /* 0x0001e20000100a00 */
[----:B--2---:R-:W-:-:S04]  /*be50*/  IMAD R4, R142, 0x600, R3 ;  /* 0x000006008e047824 */ /* 0x004fc800078e0203 */
[C---:B------:R-:W-:Y:S01]  /*be60*/  VIADD R6, R4.reuse, 0x2 ;  /* 0x0000000204067836 */ /* 0x040fe20000000000 */
[----:B------:R-:W-:-:S13]  /*be70*/  R2UR UR6, R4 ;  /* 0x00000000040672ca */ /* 0x000fda00000e0000 */
[----:B------:R-:W-:Y:S01]  /*be80*/  HGMMA.64x128x16.F32.BF16 R24, gdesc[UR4], RZ, !UPT, gsb0 ;  /* 0x01e00000041879f0 */ /* 0x000fe2000c0018ff */
[----:B------:R-:W-:Y:S01]  /*be90*/  R2UR UR6, R6 ;  /* 0x00000000060672ca */ /* 0x000fe200000e0000 */
[----:B------:R-:W-:Y:S01]  /*bea0*/  VIADD R6, R4, 0x200 ;  /* 0x0000020004067836 */ /* 0x000fe20000000000 */
[----:B------:R-:W-:Y:S01]  /*beb0*/  R2UR UR7, R7 ;  /* 0x00000000070772ca */ /* 0x000fe200000e0000 */
[----:B------:R-:W-:Y:S01]  /*bec0*/  IMAD.MOV.U32 R7, RZ, RZ, -0x7fffffe0 ;  /* 0x80000020ff077424 */ /* 0x000fe200078e00ff */
[----:B------:R-:W-:Y:S02]  /*bed0*/  R2UR UR4, R20 ;  /* 0x00000000140472ca */ /* 0x000fe400000e0000 */
[----:B------:R-:W-:Y:S01]  /*bee0*/  R2UR UR5, R21 ;  /* 0x00000000150572ca */ /* 0x000fe200000e0000 */
[----:B------:R-:W-:Y:S02]  /*bef0*/  WARPGROUP.DEPBAR.LE gsb0, 0x0 ;  /* 0x00008000000079c5 */ /* 0x000fe40000010000 */
[----:B------:R-:W-:-:S10]  /*bf00*/  WARPGROUP.ARRIVE ;  /* 0x00000000000079c5 */ /* 0x000fd40000000000 */
[----:B------:R-:W-:Y:S01]  /*bf10*/  HGMMA.64x128x16.F32.BF16 R24, gdesc[UR4], R24, gsb0 ;  /* 0x01e00000041879f0 */ /* 0x000fe20008001818 */
        /* <DEDUP_REMOVED lines=13> */
[----:B------:R-:W-:Y:S01]  /*bff0*/  R2UR UR4, R12 ;  /* 0x000000000c0472ca */ /* 0x000fe200000e0000 */
[----:B------:R-:W-:Y:S01]  /*c000*/  VIADD R4, R4, 0x402 ;  /* 0x0000040204047836 */ /* 0x000fe20000000000 */
        /* <DEDUP_REMOVED lines=9> */
[----:B------:R-:W-:Y:S02]  /*c0a0*/  R2UR UR5, R11 ;  /* 0x000000000b0572ca */ /* 0x000fe400000e0000 */
[----:B------:R0:W-:Y:S01]  /*c0b0*/  STL.64 [R1+0x30], R6 ;  /* 0x0000300601007387 */ /* 0x0001e20000100a00 */
[----:B------:R-:W-:-:S02]  /*c0c0*/  WARPGROUP.DEPBAR.LE gsb0, 0x0 ;  /* 0x00008000000079c5 */ /* 0x000fc40000010000 */
[----:B------:R-:W-:-:S08]  /*c0d0*/  WARPGROUP.ARRIVE ;  /* 0x00000000000079c5 */ /* 0x000fd00000000000 */
        /* <DEDUP_REMOVED lines=9> */
[----:B0-----:R-:W-:Y:S05]  /*c170*/  @!P0 BRA `(.L_x_10519) ;  /* 0x0000000000048947 */ /* 0x001fea0003800000 */
[----:B------:R-:W-:Y:S01]  /*c180*/  BPT.TRAP 0x1 ;  /* 0x000000040000795c */ /* 0x000fe20000300000 */
.L_x_10519:
[----:B------:R-:W2:Y:S01]  /*c190*/  LDL R89, [R1+0xac] ;  /* 0x0000ac0001597983 */ /* 0x000ea20000100800 */
[----:B------:R-:W-:Y:S01]  /*c1a0*/  ULDC UR4, c[0x0][0x9d8] ;  /* 0x0002760000047ab9 */ /* 0x000fe20000000800 */
[----:B------:R-:W-:Y:S01]  /*c1b0*/  ULDC UR45, c[0x0][0x988] ;  /* 0x00026200002d7ab9 */ /* 0x000fe20000000800 */
[----:B------:R-:W-:Y:S01]  /*c1c0*/  FMUL.FTZ R3, R24, UR4 ;  /* 0x0000000418037c20 */ /* 0x000fe20008410000 */
[----:B------:R-:W3:Y:S01]  /*c1d0*/  LDL R91, [R1+0x5c] ;  /* 0x00005c00015b7983 */ /* 0x000ee20000100800 */
        /* <DEDUP_REMOVED lines=46> */
[----:B------:R-:W3:Y:S01]  /*c4c0*/  LDL R92, [R1+0x8c] ;  /* 0x00008c00015c7983 */ /* 0x000ee20000100800 */
        /* <DEDUP_REMOVED lines=14> */
[----:B------:R-:W3:Y:S01]  /*c5b0*/  LDL R90, [R1+0x74] ;  /* 0x00007400015a7983 */ /* 0x000ee20000100800 */
[----:B------:R-:W-:Y:S01]  /*c5c0*/  VIADD R0, R0, 0x2d840 ;  /* 0x0002d84000007836 */ /* 0x000fe20000000000 */
[----:B------:R-:W-:Y:S01]  /*c5d0*/  ULDC UR41, c[0x0][0x9d8] ;  /* 0x0002760000297ab9 */ /* 0x000fe20000000800 */
[----:B------:R-:W-:-:S04]  /*c5e0*/  ULDC UR44, c[0x0][0x988] ;  /* 0x00026200002c7ab9 */ /* 0x000fc80000000800 */
[----:B------:R-:W4:Y:S08]  /*c5f0*/  MUFU.TANH R12, R12 ;  /* 0x0000000c000c7308 */ /* 0x000f300000002400 */
        /* <DEDUP_REMOVED lines=19> */
[----:B------:R-:W3:Y:S08]  /*c730*/  MUFU.TANH R35, R35 ;  /* 0x0000002300237308 */ /* 0x000ef00000002400 */
[----:B------:R-:W3:Y:S08]  /*c740*/  MUFU.TANH R41, R41 ;  /* 0x0000002900297308 */ /* 0x000ef00000002400 */
[----:B------:R-:W3:Y:S08]  /*c750*/  MUFU.TANH R36, R36 ;  /* 0x0000002400247308 */ /* 0x000ef00000002400 */
[----:B------:R-:W3:Y:S08]  /*c760*/  MUFU.TANH R42, R42 ;  /* 0x0000002a002a7308 */ /* 0x000ef00000002400 */
[----:B------:R-:W3:Y:S08]  /*c770*/  MUFU.TANH R39, R39 ;  /* 0x0000002700277308 */ /* 0x000ef00000002400 */
[----:B------:R-:W3:Y:S01]  /*c780*/  MUFU.TANH R45, R45 ;  /* 0x0000002d002d7308 */ /* 0x000ee20000002400 */
[----:B--2---:R-:W-:-:S07]  /*c790*/  IADD3 R65, R102, 0x80, -R89 ;  /* 0x0000008066417810 */ /* 0x004fce0007ffe859 */
[----:B------:R-:W2:Y:S01]  /*c7a0*/  MUFU.TANH R40, R40 ;  /* 0x0000002800287308 */ /* 0x000ea20000002400 */
[----:B------:R-:W-:Y:S01]  /*c7b0*/  FMUL.FTZ R63, R78, UR4 ;  /* 0x000000044e3f7c20 */ /* 0x000fe20008410000 */
[----:B------:R-:W2:Y:S01]  /*c7c0*/  LDL R89, [R1+0x70] ;  /* 0x0000700001597983 */ /* 0x000ea20000100800 */
[----:B------:R-:W-:-:S05]  /*c7d0*/  IMAD R62, R88, -0x80, R65 ;  /* 0xffffff80583e7824 */ /* 0x000fca00078e0241 */
[----:B------:R-:W2:Y:S01]  /*c7e0*/  MUFU.TANH R46, R46 ;  /* 0x0000002e002e7308 */ /* 0x000ea20000002400 */
[C---:B------:R-:W-:Y:S02]  /*c7f0*/  ISETP.GT.AND P1, PT, R62.reuse, RZ, PT ;  /* 0x000000ff3e00720c */ /* 0x040fe40003f24270 */
[C---:B------:R-:W-:Y:S02]  /*c800*/  ISETP.GT.AND P3, PT, R62.reuse, 0x1, PT ;  /* 0x000000013e00780c */ /* 0x040fe40003f64270 */
[----:B------:R-:W-:Y:S02]  /*c810*/  ISETP.GT.AND P2, PT, R62, 0x8, PT ;  /* 0x000000083e00780c */ /* 0x000fe40003f44270 */
[----:B0-----:R-:W-:Y:S01]  /*c820*/  FSEL R3, R3, -INF , P1 ;  /* 0xff80000003037808 */ /* 0x001fe20000800000 */
[----:B------:R-:W0:Y:S01]  /*c830*/  MUFU.TANH R43, R43 ;  /* 0x0000002b002b7308 */ /* 0x000e220000002400 */
[----:B-1----:R-:W-:Y:S02]  /*c840*/  FSEL R4, R4, -INF , P3 ;  /* 0xff80000004047808 */ /* 0x002fe40001800000 */
[----:B----4-:R-:W-:-:S02]  /*c850*/  FSEL R65, R9, -INF , P2 ;  /* 0xff80000009417808 */ /* 0x010fc40001000000 */
[----:B------:R-:W-:Y:S02]  /*c860*/  ISETP.GT.AND P5, PT, R62, 0x9, PT ;  /* 0x000000093e00780c */ /* 0x000fe40003fa4270 */
[----:B------:R-:W-:Y:S01]  /*c870*/  FSEL R66, R7, -INF , P2 ;  /* 0xff80000007427808 */ /* 0x000fe20001000000 */
[----:B------:R-:W1:Y:S01]  /*c880*/  MUFU.TANH R49, R49 ;  /* 0x0000003100317308 */ /* 0x000e620000002400 */
[----:B------:R-:W-:Y:S02]  /*c890*/  FMNMX.FTZ R9, R3, R4, !PT ;  /* 0x0000000403097209 */ /* 0x000fe40007810000 */
[----:B------:R-:W-:Y:S02]  /*c8a0*/  FSEL R64, R6, -INF , P3 ;  /* 0xff80000006407808 */ /* 0x000fe40001800000 */
[----:B------:R-:W-:Y:S02]  /*c8b0*/  ISETP.GT.AND P4, PT, R62, 0x10, PT ;  /* 0x000000103e00780c */ /* 0x000fe40003f84270 */
[----:B------:R-:W-:Y:S01]  /*c8c0*/  FSEL R67, R8, -INF , P5 ;  /* 0xff80000008437808 */ /* 0x000fe20002800000 */
[----:B------:R-:W4:Y:S01]  /*c8d0*/  MUFU.TANH R44, R44 ;  /* 0x0000002c002c7308 */ /* 0x000f220000002400 */
[----:B------:R-:W-:-:S02]  /*c8e0*/  FMNMX.FTZ R6, R66, R9, !PT ;  /* 0x0000000942067209 */ /* 0x000fc40007810000 */
[----:B------:R-:W-:Y:S02]  /*c8f0*/  FSEL R5, R5, -INF , P1 ;  /* 0xff80000005057808 */ /* 0x000fe40000800000 */
[C---:B------:R-:W-:Y:S02]  /*c900*/  ISETP.GT.AND P1, PT, R62.reuse, 0x11, PT ;  /* 0x000000113e00780c */ /* 0x040fe40003f24270 */
[----:B------:R-:W-:Y:S01]  /*c910*/  FSEL R11, R11, -INF , P4 ;  /* 0xff8000000b0b7808 */ /* 0x000fe20002000000 */
[----:B------:R-:W4:Y:S01]  /*c920*/  MUFU.TANH R47, R47 ;  /* 0x0000002f002f7308 */ /* 0x000f220000002400 */
[----:B------:R-:W-:Y:S02]  /*c930*/  FMNMX.FTZ R6, R67, R6, !PT ;  /* 0x0000000643067209 */ /* 0x000fe40007810000 */
[----:B------:R-:W-:Y:S02]  /*c940*/  ISETP.GT.AND P3, PT, R62, 0x18, PT ;  /* 0x000000183e00780c */ /* 0x000fe40003f64270 */
[----:B------:R-:W-:-:S02]  /*c950*/  FSEL R68, R12, -INF , P1 ;  /* 0xff8000000c447808 */ /* 0x000fc40000800000 */
[----:B------:R-:W-:Y:S01]  /*c960*/  FMNMX.FTZ R9, R11, R6, !PT ;  /* 0x000000060b097209 */ /* 0x000fe20007810000 */
[----:B------:R-:W4:Y:S01]  /*c970*/  MUFU.TANH R48, R48 ;  /* 0x0000003000307308 */ /* 0x000f220000002400 */
[----:B------:R-:W-:Y:S02]  /*c980*/  FSEL R69, R15, -INF , P3 ;  /* 0xff8000000f457808 */ /* 0x000fe40001800000 */
[----:B------:R-:W-:Y:S02]  /*c990*/  FMNMX.FTZ R6, R68, R9, !PT ;  /* 0x0000000944067209 */ /* 0x000fe40007810000 */
[----:B------:R-:W-:Y:S02]  /*c9a0*/  FSEL R7, R13, -INF , P4 ;  /* 0xff8000000d077808 */ /* 0x000fe40002000000 */
[----:B------:R-:W-:Y:S01]  /*c9b0*/  ISETP.GT.AND P2, PT, R62, 0x19, PT ;  /* 0x000000193e00780c */ /* 0x000fe20003f44270 */
[----:B------:R-:W-:Y:S01]  /*c9c0*/  MUFU.TANH R50, R50 ;  /* 0x0000003200327308 */ /* 0x000fe20000002400 */
[----:B------:R-:W-:-:S02]  /*c9d0*/  FMNMX.FTZ R13, R69, R6, !PT ;  /* 0x00000006450d7209 */ /* 0x000fc40007810000 */
[----:B------:R-:W-:Y:S02]  /*c9e0*/  FMNMX.FTZ R6, R5, R64, !PT ;  /* 0x0000004005067209 */ /* 0x000fe40007810000 */
[----:B------:R-:W-:Y:S02]  /*c9f0*/  FSEL R10, R10, -INF , P5 ;  /* 0xff8000000a0a7808 */ /* 0x000fe40002800000 */
[----:B------:R-:W-:Y:S01]  /*ca00*/  ISETP.GT.AND P5, PT, R62, 0x20, PT ;  /* 0x000000203e00780c */ /* 0x000fe20003fa4270 */
[----:B------:R-:W4:Y:S01]  /*ca10*/  MUFU.TANH R51, R51 ;  /* 0x0000003300337308 */ /* 0x000f220000002400 */
[----:B------:R-:W-:Y:S02]  /*ca20*/  FSEL R20, R20, -INF , P2 ;  /* 0xff80000014147808 */ /* 0x000fe40001000000 */
[----:B------:R-:W-:Y:S02]  /*ca30*/  FMNMX.FTZ R9, R65, R6, !PT ;  /* 0x0000000641097209 */ /* 0x000fe40007810000 */
[----:B------:R-:W-:-:S02]  /*ca40*/  ISETP.GT.AND P4, PT, R62, 0x21, PT ;  /* 0x000000213e00780c */ /* 0x000fc40003f84270 */
[----:B------:R-:W-:Y:S01]  /*ca50*/  FSEL R25, R25, -INF , P5 ;  /* 0xff80000019197808 */ /* 0x000fe20002800000 */
[----:B------:R-:W4:Y:S01]  /*ca60*/  MUFU.TANH R52, R52 ;  /* 0x0000003400347308 */ /* 0x000f220000002400 */
[----:B------:R-:W-:Y:S02]  /*ca70*/  FMNMX.FTZ R12, R20, R13, !PT ;  /* 0x0000000d140c7209 */ /* 0x000fe40007810000 */
[----:B------:R-:W-:Y:S02]  /*ca80*/  FMNMX.FTZ R6, R10, R9, !PT ;  /* 0x000000090a067209 */ /* 0x000fe40007810000 */
[----:B------:R-:W-:Y:S02]  /*ca90*/  FSEL R8, R14, -INF , P1 ;  /* 0xff8000000e087808 */ /* 0x000fe40000800000 */
[----:B------:R-:W-:Y:S01]  /*caa0*/  ISETP.GT.AND P1, PT, R62, 0x28, PT ;  /* 0x000000283e00780c */ /* 0x000fe20003f24270 */
[----:B------:R-:W-:Y:S01]  /*cab0*/  MUFU.TANH R53, R53 ;  /* 0x0000003500357308 */ /* 0x000fe20000002400 */
[----:B------:R-:W-:-:S02]  /*cac0*/  FSEL R26, R26, -INF , P4 ;  /* 0xff8000001a1a7808 */ /* 0x000fc40002000000 */
[----:B------:R-:W-:Y:S02]  /*cad0*/  FMNMX.FTZ R13, R25, R12, !PT ;  /* 0x0000000c190d7209 */ /* 0x000fe40007810000 */
[----:B------:R-:W-:Y:S02]  /*cae0*/  FMNMX.FTZ R9, R7, R6, !PT ;  /* 0x0000000607097209 */ /* 0x000fe40007810000 */
[----:B------:R-:W-:Y:S01]  /*caf0*/  FSEL R21, R21, -INF , P3 ;  /* 0xff80000015157808 */ /* 0x000fe20001800000 */
[----:B------:R-:W-:Y:S01]  /*cb00*/  MUFU.TANH R54, R54 ;  /* 0x0000003600367308 */ /* 0x000fe20000002400 */
[----:B------:R-:W-:Y:S02]  /*cb10*/  ISETP.GT.AND P3, PT, R62, 0x29, PT ;  /* 0x000000293e00780c */ /* 0x000fe40003f64270 */
[----:B------:R-:W-:Y:S02]  /*cb20*/  FSEL R29, R29, -INF , P1 ;  /* 0xff8000001d1d7808 */ /* 0x000fe40000800000 */
[----:B------:R-:W-:-:S02]  /*cb30*/  FMNMX.FTZ R12, R26, R13, !PT ;  /* 0x0000000d1a0c7209 */ /* 0x000fc40007810000 */
[----:B------:R-:W-:Y:S01]  /*cb40*/  FMNMX.FTZ R6, R8, R9, !PT ;  /* 0x0000000908067209 */ /* 0x000fe20007810000 */
[----:B------:R-:W4:Y:S01]  /*cb50*/  MUFU.TANH R55, R55 ;  /* 0x0000003700377308 */ /* 0x000f220000002400 */
[----:B------:R-:W-:Y:S02]  /*cb60*/  FSEL R24, R24, -INF , P2 ;  /* 0xff80000018187808 */ /* 0x000fe40001000000 */
[----:B------:R-:W-:Y:S02]  /*cb70*/  ISETP.GT.AND P2, PT, R62, 0x30, PT ;  /* 0x000000303e00780c */ /* 0x000fe40003f44270 */
[----:B------:R-:W-:Y:S02]  /*cb80*/  FSEL R30, R30, -INF , P3 ;  /* 0xff8000001e1e7808 */ /* 0x000fe40001800000 */
[----:B------:R-:W-:Y:S01]  /*cb90*/  FMNMX.FTZ R13, R29, R12, !PT ;  /* 0x0000000c1d0d7209 */ /* 0x000fe20007810000 */
[----:B------:R-:W4:Y:S01]  /*cba0*/  MUFU.TANH R56, R56 ;  /* 0x0000003800387308 */ /* 0x000f220000002400 */
[----:B------:R-:W-:-:S02]  /*cbb0*/  FMNMX.FTZ R9, R21, R6, !PT ;  /* 0x0000000615097209 */ /* 0x000fc40007810000 */
[----:B------:R-:W-:Y:S02]  /*cbc0*/  FSEL R27, R27, -INF , P5 ;  /* 0xff8000001b1b7808 */ /* 0x000fe40002800000 */
[----:B------:R-:W-:Y:S02]  /*cbd0*/  ISETP.GT.AND P5, PT, R62, 0x31, PT ;  /* 0x000000313e00780c */ /* 0x000fe40003fa4270 */
[----:B------:R-:W-:Y:S01]  /*cbe0*/  FSEL R33, R33, -INF , P2 ;  /* 0xff80000021217808 */ /* 0x000fe20001000000 */
[----:B------:R-:W-:Y:S01]  /*cbf0*/  MUFU.TANH R57, R57 ;  /* 0x0000003900397308 */ /* 0x000fe20000002400 */
[----:B------:R-:W-:Y:S02]  /*cc00*/  FMNMX.FTZ R12, R30, R13, !PT ;  /* 0x0000000d1e0c7209 */ /* 0x000fe40007810000 */
[----:B------:R-:W-:Y:S02]  /*cc10*/  FMNMX.FTZ R6, R24, R9, !PT ;  /* 0x0000000918067209 */ /* 0x000fe40007810000 */
[----:B------:R-:W-:-:S02]  /*cc20*/  FSEL R28, R28, -INF , P4 ;  /* 0xff8000001c1c7808 */ /* 0x000fc40002000000 */
[----:B------:R-:W-:Y:S01]  /*cc30*/  ISETP.GT.AND P4, PT, R62, 0x38, PT ;  /* 0x000000383e00780c */ /* 0x000fe20003f84270 */
[----:B------:R-:W-:Y:S01]  /*cc40*/  MUFU.TANH R58, R58 ;  /* 0x0000003a003a7308 */ /* 0x000fe20000002400 */
[----:B------:R-:W-:Y:S02]  /*cc50*/  FSEL R34, R34, -INF , P5 ;  /* 0xff80000022227808 */ /* 0x000fe40002800000 */
[----:B------:R-:W-:Y:S02]  /*cc60*/  FMNMX.FTZ R13, R33, R12, !PT ;  /* 0x0000000c210d7209 */ /* 0x000fe40007810000 */
[----:B------:R-:W-:Y:S02]  /*cc70*/  FMNMX.FTZ R9, R27, R6, !PT ;  /* 0x000000061b097209 */ /* 0x000fe40007810000 */
[----:B------:R-:W-:Y:S01]  /*cc80*/  FSEL R31, R31, -INF , P1 ;  /* 0xff8000001f1f7808 */ /* 0x000fe20000800000 */
[----:B------:R-:W4:Y:S01]  /*cc90*/  MUFU.TANH R59, R59 ;  /* 0x0000003b003b7308 */ /* 0x000f220000002400 */
[----:B------:R-:W-:-:S02]  /*cca0*/  ISETP.GT.AND P1, PT, R62, 0x39, PT ;  /* 0x000000393e00780c */ /* 0x000fc40003f24270 */
[----:B------:R-:W-:Y:S02]  /*ccb0*/  FSEL R37, R37, -INF , P4 ;  /* 0xff80000025257808 */ /* 0x000fe40002000000 */
[----:B------:R-:W-:Y:S02]  /*ccc0*/  FMNMX.FTZ R12, R34, R13, !PT ;  /* 0x0000000d220c7209 */ /* 0x000fe40007810000 */
[----:B------:R-:W-:Y:S01]  /*ccd0*/  FMNMX.FTZ R6, R28, R9, !PT ;  /* 0x000000091c067209 */ /* 0x000fe20007810000 */
[----:B------:R-:W4:Y:S01]  /*cce0*/  MUFU.TANH R60, R60 ;  /* 0x0000003c003c7308 */ /* 0x000f220000002400 */
[----:B------:R-:W-:Y:S02]  /*ccf0*/  FSEL R32, R32, -INF , P3 ;  /* 0xff80000020207808 */ /* 0x000fe40001800000 */
[----:B------:R-:W-:Y:S02]  /*cd00*/  ISETP.GT.AND P3, PT, R62, 0x40, PT ;  /* 0x000000403e00780c */ /* 0x000fe40003f64270 */
[----:B------:R-:W-:-:S02]  /*cd10*/  FSEL R38, R38, -INF , P1 ;  /* 0xff80000026267808 */ /* 0x000fc40000800000 */
[----:B------:R-:W-:Y:S02]  /*cd20*/  FMNMX.FTZ R13, R37, R12, !PT ;  /* 0x0000000c250d7209 */ /* 0x000fe40007810000 */
[----:B------:R-:W-:Y:S02]  /*cd30*/  FMNMX.FTZ R9, R31, R6, !PT ;  /* 0x000000061f097209 */ /* 0x000fe40007810000 */
[----:B---3--:R-:W-:Y:S02]  /*cd40*/  FSEL R35, R35, -INF , P2 ;  /* 0xff80000023237808 */ /* 0x008fe40001000000 */
[----:B------:R-:W-:Y:S02]  /*cd50*/  ISETP.GT.AND P2, PT, R62, 0x41, PT ;  /* 0x000000413e00780c */ /* 0x000fe40003f44270 */
[----:B------:R-:W-:Y:S02]  /*cd60*/  FSEL R41, R41, -INF , P3 ;  /* 0xff80000029297808 */ /* 0x000fe40001800000 */
[----:B------:R-:W-:-:S02]  /*cd70*/  FMNMX.FTZ R12, R38, R13, !PT ;  /* 0x0000000d260c7209 */ /* 0x000fc40007810000 */
[----:B------:R-:W-:Y:S02]  /*cd80*/  FMNMX.FTZ R6, R32, R9, !PT ;  /* 0x0000000920067209 */ /* 0x000fe40007810000 */
[----:B------:R-:W-:Y:S02]  /*cd90*/  FSEL R36, R36, -INF , P5 ;  /* 0xff80000024247808 */ /* 0x000fe40002800000 */
[----:B------:R-:W-:Y:S02]  /*cda0*/  ISETP.GT.AND P5, PT, R62, 0x48, PT ;  /* 0x000000483e00780c */ /* 0x000fe40003fa4270 */
[----:B------:R-:W-:Y:S02]  /*cdb0*/  FSEL R42, R42, -INF , P2 ;  /* 0xff8000002a2a7808 */ /* 0x000fe40001000000 */
[----:B------:R-:W-:Y:S01]  /*cdc0*/  FMNMX.FTZ R13, R41, R12, !PT ;  /* 0x0000000c290d7209 */ /* 0x000fe20007810000 */
[----:B------:R-:W-:Y:S01]  /*cdd0*/  MUFU.TANH R61, R61 ;  /* 0x0000003d003d7308 */ /* 0x000fe20000002400 */
[----:B------:R-:W-:-:S02]  /*cde0*/  FMNMX.FTZ R9, R35, R6, !PT ;  /* 0x0000000623097209 */ /* 0x000fc40007810000 */
[----:B------:R-:W-:Y:S02]  /*cdf0*/  FSEL R39, R39, -INF , P4 ;  /* 0xff80000027277808 */ /* 0x000fe40002000000 */
[----:B------:R-:W-:-:S03]  /*ce00*/  ISETP.GT.AND P4, PT, R62, 0x49, PT ;  /* 0x000000493e00780c */ /* 0x000fc60003f84270 */
[----:B------:R-:W3:Y:S01]  /*ce10*/  MUFU.TANH R63, R63 ;  /* 0x0000003f003f7308 */ /* 0x000ee20000002400 */
[----:B------:R-:W-:Y:S02]  /*ce20*/  FSEL R45, R45, -INF , P5 ;  /* 0xff8000002d2d7808 */ /* 0x000fe40002800000 */
[----:B------:R-:W-:Y:S02]  /*ce30*/  FMNMX.FTZ R12, R42, R13, !PT ;  /* 0x0000000d2a0c7209 */ /* 0x000fe40007810000 */
[----:B------:R-:W-:Y:S02]  /*ce40*/  FMNMX.FTZ R6, R36, R9, !PT ;  /* 0x0000000924067209 */ /* 0x000fe40007810000 */
[----:B--2---:R-:W-:Y:S02]  /*ce50*/  FSEL R40, R40, -INF , P1 ;  /* 0xff80000028287808 */ /* 0x004fe40000800000 */
[----:B------:R-:W-:Y:S02]  /*ce60*/  ISETP.GT.AND P1, PT, R62, 0x50, PT ;  /* 0x000000503e00780c */ /* 0x000fe40003f24270 */
[----:B------:R-:W-:-:S02]  /*ce70*/  FSEL R46, R46, -INF , P4 ;  /* 0xff8000002e2e7808 */ /* 0x000fc40002000000 */
[----:B------:R-:W-:Y:S02]  /*ce80*/  FMNMX.FTZ R13, R45, R12, !PT ;  /* 0x0000000c2d0d7209 */ /* 0x000fe40007810000 */
[----:B0-----:R-:W-:Y:S02]  /*ce90*/  FSEL R43, R43, -INF , P3 ;  /* 0xff8000002b2b7808 */ /* 0x001fe40001800000 */
[----:B------:R-:W-:Y:S02]  /*cea0*/  FMNMX.FTZ R9, R39, R6, !PT ;  /* 0x0000000627097209 */ /* 0x000fe40007810000 */
[----:B------:R-:W-:Y:S02]  /*ceb0*/  ISETP.GT.AND P3, PT, R62, 0x51, PT ;  /* 0x000000513e00780c */ /* 0x000fe40003f64270 */
[----:B-1----:R-:W-:Y:S02]  /*cec0*/  FSEL R49, R49, -INF , P1 ;  /* 0xff80000031317808 */ /* 0x002fe40000800000 */
[----:B------:R-:W-:-:S02]  /*ced0*/  FMNMX.FTZ R12, R46, R13, !PT ;  /* 0x0000000d2e0c7209 */ /* 0x000fc40007810000 */
[----:B------:R-:W-:Y:S02]  /*cee0*/  FMNMX.FTZ R6, R40, R9, !PT ;  /* 0x0000000928067209 */ /* 0x000fe40007810000 */
[----:B----4-:R-:W-:Y:S02]  /*cef0*/  FSEL R44, R44, -INF , P2 ;  /* 0xff8000002c2c7808 */ /* 0x010fe40001000000 */
[----:B------:R-:W-:Y:S02]  /*cf00*/  FSEL R47, R47, -INF , P5 ;  /* 0xff8000002f2f7808 */ /* 0x000fe40002800000 */
[----:B------:R-:W-:Y:S02]  /*cf10*/  FSEL R48, R48, -INF , P4 ;  /* 0xff80000030307808 */ /* 0x000fe40002000000 */
[----:B------:R-:W-:Y:S02]  /*cf20*/  FSEL R51, R51, -INF , P1 ;  /* 0xff80000033337808 */ /* 0x000fe40000800000 */
[----:B------:R-:W-:-:S02]  /*cf30*/  FSEL R52, R52, -INF , P3 ;  /* 0xff80000034347808 */ /* 0x000fc40001800000 */
[----:B------:R-:W-:Y:S02]  /*cf40*/  FSEL R50, R50, -INF , P3 ;  /* 0xff80000032327808 */ /* 0x000fe40001800000 */
[C---:B------:R-:W-:Y:S02]  /*cf50*/  ISETP.GT.AND P2, PT, R62.reuse, 0x58, PT ;  /* 0x000000583e00780c */ /* 0x040fe40003f44270 */
[C---:B------:R-:W-:Y:S02]  /*cf60*/  ISETP.GT.AND P5, PT, R62.reuse, 0x59, PT ;  /* 0x000000593e00780c */ /* 0x040fe40003fa4270 */
[C---:B------:R-:W-:Y:S02]  /*cf70*/  ISETP.GT.AND P4, PT, R62.reuse, 0x60, PT ;  /* 0x000000603e00780c */ /* 0x040fe40003f84270 */
[C---:B------:R-:W-:Y:S02]  /*cf80*/  ISETP.GT.AND P1, PT, R62.reuse, 0x61, PT ;  /* 0x000000613e00780c */ /* 0x040fe40003f24270 */
[----:B------:R-:W-:Y:S01]  /*cf90*/  ISETP.GT.AND P3, PT, R62, 0x68, PT ;  /* 0x000000683e00780c */ /* 0x000fe20003f64270 */
[----:B------:R-:W-:Y:S01]  /*cfa0*/  FMUL.FTZ R70, R77, UR4 ;  /* 0x000000044d467c20 */ /* 0x000fe20008410000 */
[----:B------:R-:W-:-:S02]  /*cfb0*/  FMNMX.FTZ R13, R49, R12, !PT ;  /* 0x0000000c310d7209 */ /* 0x000fc40007810000 */
[----:B------:R-:W-:Y:S02]  /*cfc0*/  FMNMX.FTZ R9, R43, R6, !PT ;  /* 0x000000062b097209 */ /* 0x000fe40007810000 */
[----:B------:R-:W-:Y:S02]  /*cfd0*/  FSEL R55, R55, -INF , P2 ;  /* 0xff80000037377808 */ /* 0x000fe40001000000 */
[----:B------:R-:W-:Y:S02]  /*cfe0*/  FSEL R53, R53, -INF , P2 ;  /* 0xff80000035357808 */ /* 0x000fe40001000000 */
[----:B------:R-:W-:Y:S02]  /*cff0*/  FSEL R56, R56, -INF , P5 ;  /* 0xff80000038387808 */ /* 0x000fe40002800000 */
[----:B------:R-:W-:Y:S02]  /*d000*/  FSEL R54, R54, -INF , P5 ;  /* 0xff80000036367808 */ /* 0x000fe40002800000 */
[----:B------:R-:W-:-:S02]  /*d010*/  FSEL R59, R59, -INF , P4 ;  /* 0xff8000003b3b7808 */ /* 0x000fc40002000000 */
[----:B------:R-:W-:Y:S02]  /*d020*/  FSEL R57, R57, -INF , P4 ;  /* 0xff80000039397808 */ /* 0x000fe40002000000 */
[----:B------:R-:W-:Y:S02]  /*d030*/  FSEL R60, R60, -INF , P1 ;  /* 0xff8000003c3c7808 */ /* 0x000fe40000800000 */
[----:B------:R-:W-:Y:S02]  /*d040*/  FSEL R58, R58, -INF , P1 ;  /* 0xff8000003a3a7808 */ /* 0x000fe40000800000 */
[----:B---3--:R-:W-:Y:S02]  /*d050*/  FSEL R63, R63, -INF , P3 ;  /* 0xff8000003f3f7808 */ /* 0x008fe40001800000 */
[----:B------:R-:W-:Y:S02]  /*d060*/  FSEL R61, R61, -INF , P3 ;  /* 0xff8000003d3d7808 */ /* 0x000fe40001800000 */
[----:B------:R-:W-:-:S02]  /*d070*/  ISETP.GT.AND P2, PT, R62, 0x69, PT ;  /* 0x000000693e00780c */ /* 0x000fc40003f44270 */
[C---:B------:R-:W-:Y:S02]  /*d080*/  ISETP.GT.AND P5, PT, R62.reuse, 0x70, PT ;  /* 0x000000703e00780c */ /* 0x040fe40003fa4270 */
[C---:B------:R-:W-:Y:S02]  /*d090*/  ISETP.GT.AND P4, PT, R62.reuse, 0x71, PT ;  /* 0x000000713e00780c */ /* 0x040fe40003f84270 */
[C---:B------:R-:W-:Y:S02]  /*d0a0*/  ISETP.GT.AND P1, PT, R62.reuse, 0x78, PT ;  /* 0x000000783e00780c */ /* 0x040fe40003f24270 */
[----:B------:R-:W-:Y:S01]  /*d0b0*/  ISETP.GT.AND P3, PT, R62, 0x79, PT ;  /* 0x000000793e00780c */ /* 0x000fe20003f64270 */
[----:B------:R-:W-:Y:S01]  /*d0c0*/  FMUL.FTZ R62, R80, UR4 ;  /* 0x00000004503e7c20 */ /* 0x000fe20008410000 */
[----:B------:R-:W-:Y:S02]  /*d0d0*/  FMNMX.FTZ R12, R50, R13, !PT ;  /* 0x0000000d320c7209 */ /* 0x000fe40007810000 */
[----:B------:R-:W-:Y:S01]  /*d0e0*/  FMNMX.FTZ R6, R44, R9, !PT ;  /* 0x000000092c067209 */ /* 0x000fe20007810000 */
[----:B------:R-:W0:Y:S01]  /*d0f0*/  MUFU.TANH R70, R70 ;  /* 0x0000004600467308 */ /* 0x000e220000002400 */
[----:B------:R-:W-:Y:S01]  /*d100*/  FMNMX.FTZ R13, R53, R12, !PT ;  /* 0x0000000c350d7209 */ /* 0x000fe20007810000 */
[----:B------:R-:W-:Y:S01]  /*d110*/  FMUL.FTZ R72, R81, UR4 ;  /* 0x0000000451487c20 */ /* 0x000fe20008410000 */
[----:B------:R-:W-:Y:S01]  /*d120*/  FMNMX.FTZ R9, R47, R6, !PT ;  /* 0x000000062f097209 */ /* 0x000fe20007810000 */
[----:B------:R-:W-:Y:S01]  /*d130*/  FMUL.FTZ R71, R84, UR4 ;  /* 0x0000000454477c20 */ /* 0x000fe20008410000 */
[----:B------:R-:W-:-:S03]  /*d140*/  FMNMX.FTZ R12, R54, R13, !PT ;  /* 0x0000000d360c7209 */ /* 0x000fc60007810000 */
[----:B------:R-:W1:Y:S01]  /*d150*/  MUFU.TANH R62, R62 ;  /* 0x0000003e003e7308 */ /* 0x000e620000002400 */
[----:B------:R-:W-:Y:S01]  /*d160*/  FMNMX.FTZ R6, R48, R9, !PT ;  /* 0x0000000930067209 */ /* 0x000fe20007810000 */
[----:B------:R-:W-:Y:S01]  /*d170*/  FMUL.FTZ R76, R79, UR4 ;  /* 0x000000044f4c7c20 */ /* 0x000fe20008410000 */
[----:B------:R-:W-:Y:S01]  /*d180*/  FMNMX.FTZ R13, R57, R12, !PT ;  /* 0x0000000c390d7209 */ /* 0x000fe20007810000 */
[----:B------:R-:W-:Y:S01]  /*d190*/  FMUL.FTZ R79, R85, UR4 ;  /* 0x00000004554f7c20 */ /* 0x000fe20008410000 */
[----:B------:R-:W-:-:S03]  /*d1a0*/  FMNMX.FTZ R9, R51, R6, !PT ;  /* 0x0000000633097209 */ /* 0x000fc60007810000 */
[----:B------:R-:W2:Y:S01]  /*d1b0*/  MUFU.TANH R72, R72 ;  /* 0x0000004800487308 */ /* 0x000ea20000002400 */
[----:B------:R-:W-:Y:S01]  /*d1c0*/  FMNMX.FTZ R12, R58, R13, !PT ;  /* 0x0000000d3a0c7209 */ /* 0x000fe20007810000 */
[----:B------:R-:W-:Y:S01]  /*d1d0*/  FMUL.FTZ R75, R82, UR4 ;  /* 0x00000004524b7c20 */ /* 0x000fe20008410000 */
[----:B------:R-:W-:-:S05]  /*d1e0*/  FMNMX.FTZ R6, R52, R9, !PT ;  /* 0x0000000934067209 */ /* 0x000fca0007810000 */
[----:B------:R-:W3:Y:S01]  /*d1f0*/  MUFU.TANH R71, R71 ;  /* 0x0000004700477308 */ /* 0x000ee20000002400 */
[----:B0-----:R-:W-:Y:S02]  /*d200*/  FSEL R70, R70, -INF , P2 ;  /* 0xff80000046467808 */ /* 0x001fe40001000000 */
[----:B------:R-:W-:Y:S01]  /*d210*/  FMNMX.FTZ R13, R61, R12, !PT ;  /* 0x0000000c3d0d7209 */ /* 0x000fe20007810000 */
[----:B------:R-:W-:Y:S01]  /*d220*/  FMUL.FTZ R74, R83, UR4 ;  /* 0x00000004534a7c20 */ /* 0x000fe20008410000 */
[----:B------:R-:W-:-:S03]  /*d230*/  FMNMX.FTZ R9, R55, R6, !PT ;  /* 0x0000000637097209 */ /* 0x000fc60007810000 */
[----:B------:R-:W0:Y:S01]  /*d240*/  MUFU.TANH R79, R79 ;  /* 0x0000004f004f7308 */ /* 0x000e220000002400 */
[----:B-1----:R-:W-:Y:S02]  /*d250*/  FSEL R62, R62, -INF , P5 ;  /* 0xff8000003e3e7808 */ /* 0x002fe40002800000 */
[----:B------:R-:W-:-:S05]  /*d260*/  FMNMX.FTZ R13, R70, R13, !PT ;  /* 0x0000000d460d7209 */ /* 0x000fca0007810000 */
[----:B------:R-:W1:Y:S01]  /*d270*/  MUFU.TANH R76, R76 ;  /* 0x0000004c004c7308 */ /* 0x000e620000002400 */
[----:B------:R-:W-:Y:S01]  /*d280*/  FMNMX.FTZ R6, R56, R9, !PT ;  /* 0x0000000938067209 */ /* 0x000fe20007810000 */
[----:B------:R-:W-:Y:S01]  /*d290*/  FMUL.FTZ R73, R86, UR4 ;  /* 0x0000000456497c20 */ /* 0x000fe20008410000 */
[----:B--2---:R-:W-:-:S05]  /*d2a0*/  FSEL R72, R72, -INF , P4 ;  /* 0xff80000048487808 */ /* 0x004fca0002000000 */
[----:B------:R-:W2:Y:S01]  /*d2b0*/  MUFU.TANH R75, R75 ;  /* 0x0000004b004b7308 */ /* 0x000ea20000002400 */
[----:B------:R-:W-:Y:S01]  /*d2c0*/  FMNMX.FTZ R13, R62, R13, !PT ;  /* 0x0000000d3e0d7209 */ /* 0x000fe20007810000 */
[----:B------:R-:W-:Y:S01]  /*d2d0*/  FMUL.FTZ R77, R87, UR4 ;  /* 0x00000004574d7c20 */ /* 0x000fe20008410000 */
[----:B------:R-:W-:-:S05]  /*d2e0*/  FMNMX.FTZ R9, R59, R6, !PT ;  /* 0x000000063b097209 */ /* 0x000fca0007810000 */
[----:B------:R-:W4:Y:S01]  /*d2f0*/  MUFU.TANH R74, R74 ;  /* 0x0000004a004a7308 */ /* 0x000f220000002400 */
[----:B---3--:R-:W-:Y:S02]  /*d300*/  FSEL R71, R71, -INF , P1 ;  /* 0xff80000047477808 */ /* 0x008fe40000800000 */
[----:B------:R-:W-:Y:S02]  /*d310*/  FMNMX.FTZ R12, R72, R13, !PT ;  /* 0x0000000d480c7209 */ /* 0x000fe40007810000 */
[----:B------:R-:W-:-:S03]  /*d320*/  FMNMX.FTZ R6, R60, R9, !PT ;  /* 0x000000093c067209 */ /* 0x000fc60007810000 */
[----:B------:R-:W3:Y:S01]  /*d330*/  MUFU.TANH R73, R73 ;  /* 0x0000004900497308 */ /* 0x000ee20000002400 */
[----:B0-----:R-:W-:Y:S02]  /*d340*/  FSEL R79, R79, -INF , P3 ;  /* 0xff8000004f4f7808 */ /* 0x001fe40001800000 */
[----:B------:R-:W-:Y:S02]  /*d350*/  FMNMX.FTZ R12, R71, R12, !PT ;  /* 0x0000000c470c7209 */ /* 0x000fe40007810000 */
[----:B-1----:R-:W-:Y:S02]  /*d360*/  FSEL R76, R76, -INF , P2 ;  /* 0xff8000004c4c7808 */ /* 0x002fe40001000000 */
[----:B------:R-:W-:Y:S01]  /*d370*/  FMNMX.FTZ R9, R63, R6, !PT ;  /* 0x000000063f097209 */ /* 0x000fe20007810000 */
[----:B------:R-:W0:Y:S01]  /*d380*/  MUFU.TANH R77, R77 ;  /* 0x0000004d004d7308 */ /* 0x000e220000002400 */
[----:B------:R-:W-:Y:S02]  /*d390*/  FMNMX.FTZ R6, R79, R12, !PT ;  /* 0x0000000c4f067209 */ /* 0x000fe40007810000 */
[----:B--2---:R-:W-:-:S02]  /*d3a0*/  FSEL R75, R75, -INF , P5 ;  /* 0xff8000004b4b7808 */ /* 0x004fc40002800000 */
[----:B------:R-:W-:Y:S02]  /*d3b0*/  FMNMX.FTZ R12, R76, R9, !PT ;  /* 0x000000094c0c7209 */ /* 0x000fe40007810000 */
[----:B----4-:R-:W-:Y:S02]  /*d3c0*/  FSEL R74, R74, -INF , P4 ;  /* 0xff8000004a4a7808 */ /* 0x010fe40002000000 */
[----:B------:R-:W-:Y:S02]  /*d3d0*/  FMNMX.FTZ R13, R75, R12, !PT ;  /* 0x0000000c4b0d7209 */ /* 0x000fe40007810000 */
[----:B---3--:R-:W-:Y:S02]  /*d3e0*/  FSEL R73, R73, -INF , P1 ;  /* 0xff80000049497808 */ /* 0x008fe40000800000 */
[----:B------:R-:W-:Y:S01]  /*d3f0*/  FMNMX.FTZ R12, R74, R13, !PT ;  /* 0x0000000d4a0c7209 */ /* 0x000fe20007810000 */
[----:B------:R-:W1:Y:S01]  /*d400*/  SHFL.BFLY PT, R9, R6, 0x2, 0x1f ;  /* 0x0c401f0006097f89 */ /* 0x000e6200000e0000 */
[----:B0-----:R-:W-:-:S02]  /*d410*/  FSEL R77, R77, -INF , P3 ;  /* 0xff8000004d4d7808 */ /* 0x001fc40001800000 */
[----:B------:R-:W-:-:S04]  /*d420*/  FMNMX.FTZ R12, R73, R12, !PT ;  /* 0x0000000c490c7209 */ /* 0x000fc80007810000 */
[----:B------:R-:W-:-:S05]  /*d430*/  FMNMX.FTZ R12, R77, R12, !PT ;  /* 0x0000000c4d0c7209 */ /* 0x000fca0007810000 */
[----:B------:R-:W0:Y:S01]  /*d440*/  SHFL.BFLY PT, R13, R12, 0x2, 0x1f ;  /* 0x0c401f000c0d7f89 */ /* 0x000e2200000e0000 */
[----:B-1----:R-:W-:-:S05]  /*d450*/  FMNMX.FTZ R6, R6, R9, !PT ;  /* 0x0000000906067209 */ /* 0x002fca0007810000 */
[----:B------:R-:W1:Y:S01]  /*d460*/  SHFL.BFLY PT, R14, R6, 0x1, 0x1f ;  /* 0x0c201f00060e7f89 */ /* 0x000e6200000e0000 */
[----:B0-----:R-:W-:-:S05]  /*d470*/  FMNMX.FTZ R9, R12, R13, !PT ;  /* 0x0000000d0c097209 */ /* 0x001fca0007810000 */
[----:B------:R-:W0:Y:S01]  /*d480*/  SHFL.BFLY PT, R12, R9, 0x1, 0x1f ;  /* 0x0c201f00090c7f89 */ /* 0x000e2200000e0000 */
[----:B-1----:R-:W-:-:S04]  /*d490*/  FMNMX.FTZ R6, R6, R14, !PT ;  /* 0x0000000e06067209 */ /* 0x002fc80007810000 */
[C---:B------:R-:W-:Y:S01]  /*d4a0*/  FSETP.NEU.FTZ.AND P1, PT, R6.reuse, -INF , PT ;  /* 0xff8000000600780b */ /* 0x040fe20003f3d000 */
[----:B------:R-:W-:-:S05]  /*d4b0*/  FMUL.FTZ R78, R6, UR45 ;  /* 0x0000002d064e7c20 */ /* 0x000fca0008410000 */
[----:B------:R-:W-:Y:S02]  /*d4c0*/  FSEL R78, R78, RZ, P1 ;  /* 0x000000ff4e4e7208 */ /* 0x000fe40000800000 */
[----:B0-----:R-:W-:-:S03]  /*d4d0*/  FMNMX.FTZ R9, R9, R12, !PT ;  /* 0x0000000c09097209 */ /* 0x001fc60007810000 */
[----:B------:R-:W-:Y:S01]  /*d4e0*/  FFMA.FTZ R80, R66, UR45, -R78 ;  /* 0x0000002d42507c23 */ /* 0x000fe2000801084e */
[C---:B------:R-:W-:Y:S01]  /*d4f0*/  FSETP.NEU.FTZ.AND P1, PT, R9.reuse, -INF , PT ;  /* 0xff8000000900780b */ /* 0x040fe20003f3d000 */
[----:B------:R-:W-:-:S05]  /*d500*/  FMUL.FTZ R66, R9, UR45 ;  /* 0x0000002d09427c20 */ /* 0x000fca0008410000 */
[----:B------:R-:W-:Y:S01]  /*d510*/  FSEL R66, R66, RZ, P1 ;  /* 0x000000ff42427208 */ /* 0x000fe20000800000 */
[--C-:B------:R-:W-:Y:S01]  /*d520*/  FFMA.FTZ R3, R3, UR45, -R78.reuse ;  /* 0x0000002d03037c23 */ /* 0x100fe2000801084e */
[--C-:B------:R-:W-:Y:S01]  /*d530*/  FFMA.FTZ R4, R4, UR45, -R78.reuse ;  /* 0x0000002d04047c23 */ /* 0x100fe2000801084e */
[----:B------:R-:W-:Y:S02]  /*d540*/  FFMA.FTZ R67, R67, UR45, -R78 ;  /* 0x0000002d43437c23 */ /* 0x000fe4000801084e */
[--C-:B------:R-:W-:Y:S01]  /*d550*/  FFMA.FTZ R5, R5, UR45, -R66.reuse ;  /* 0x0000002d05057c23 */ /* 0x100fe20008010842 */
[--C-:B------:R-:W-:Y:S01]  /*d560*/  FFMA.FTZ R64, R64, UR45, -R66.reuse ;  /* 0x0000002d40407c23 */ /* 0x100fe20008010842 */
[--C-:B------:R-:W-:Y:S01]  /*d570*/  FFMA.FTZ R65, R65, UR45, -R66.reuse ;  /* 0x0000002d41417c23 */ /* 0x100fe20008010842 */
[----:B------:R-:W-:Y:S01]  /*d580*/  FFMA.FTZ R10, R10, UR45, -R66 ;  /* 0x0000002d0a0a7c23 */ /* 0x000fe20008010842 */
[----:B------:R-:W-:Y:S08]  /*d590*/  MUFU.EX2 R3, R3 ;  /* 0x0000000300037308 */ /* 0x000ff00000000800 */
[----:B------:R-:W0:Y:S08]  /*d5a0*/  MUFU.EX2 R4, R4 ;  /* 0x0000000400047308 */ /* 0x000e300000000800 */
[----:B------:R-:W-:Y:S08]  /*d5b0*/  MUFU.EX2 R80, R80 ;  /* 0x0000005000507308 */ /* 0x000ff00000000800 */
[----:B------:R-:W1:Y:S08]  /*d5c0*/  MUFU.EX2 R67, R67 ;  /* 0x0000004300437308 */ /* 0x000e700000000800 */
[----:B------:R-:W-:Y:S08]  /*d5d0*/  MUFU.EX2 R5, R5 ;  /* 0x0000000500057308 */ /* 0x000ff00000000800 */
[----:B------:R-:W2:Y:S08]  /*d5e0*/  MUFU.EX2 R64, R64 ;  /* 0x0000004000407308 */ /* 0x000eb00000000800 */
[----:B------:R-:W-:Y:S08]  /*d5f0*/  MUFU.EX2 R65, R65 ;  /* 0x0000004100417308 */ /* 0x000ff00000000800 */
[----:B------:R-:W3:Y:S01]  /*d600*/  MUFU.EX2 R10, R10 ;  /* 0x0000000a000a7308 */ /* 0x000ee20000000800 */
[----:B------:R-:W-:Y:S01]  /*d610*/  IMAD.U32 R13, RZ, RZ, UR38 ;  /* 0x00000026ff0d7e24 */ /* 0x000fe2000f8e00ff */
[----:B0-----:R-:W-:-:S02]  /*d620*/  F2FP.BF16.F32.PACK_AB R12, R4, R3 ;  /* 0x00000003040c723e */ /* 0x001fc400000010ff */
[----:B-1----:R-:W-:Y:S02]  /*d630*/  F2FP.BF16.F32.PACK_AB R14, R67, R80 ;  /* 0x00000050430e723e */ /* 0x002fe400000010ff */
[----:B------:R-:W-:Y:S02]  /*d640*/  PRMT R0, R13, 0x654, R0 ;  /* 0x000006540d007816 */ /* 0x000fe40000000000 */
[----:B--2---:R-:W-:Y:S01]  /*d650*/  F2FP.BF16.F32.PACK_AB R13, R64, R5 ;  /* 0x00000005400d723e */ /* 0x004fe200000010ff */
[--C-:B------:R-:W-:Y:S01]  /*d660*/  FFMA.FTZ R11, R11, UR45, -R78.reuse ;  /* 0x0000002d0b0b7c23 */ /* 0x100fe2000801084e */
[--C-:B------:R-:W-:Y:S01]  /*d670*/  FFMA.FTZ R69, R69, UR45, -R78.reuse ;  /* 0x0000002d45457c23 */ /* 0x100fe2000801084e */
[----:B------:R0:W-:Y:S01]  /*d680*/  SYNCS.ARRIVE.TRANS64.RED.A1T0 RZ, [R0+URZ], RZ ;  /* 0x000000ff00ff79a7 */ /* 0x0001e2000810043f */
[----:B---3--:R-:W-:Y:S01]  /*d690*/  F2FP.BF16.F32.PACK_AB R15, R10, R65 ;  /* 0x000000410a0f723e */ /* 0x008fe200000010ff */
[----:B------:R-:W-:Y:S01]  /*d6a0*/  FFMA.FTZ R68, R68, UR45, -R78 ;  /* 0x0000002d44447c23 */ /* 0x000fe2000801084e */
[----:B------:R-:W-:-:S03]  /*d6b0*/  FFMA.FTZ R7, R7, UR45, -R66 ;  /* 0x0000002d07077c23 */ /* 0x000fc60008010842 */
[----:B------:R1:W-:Y:S01]  /*d6c0*/  STSM.16.M88.4 [R91+0x21800], R12 ;  /* 0x0218000c5b007844 */ /* 0x0003e20000000200 */
[----:B------:R-:W-:Y:S02]  /*d6d0*/  FFMA.FTZ R20, R20, UR45, -R78 ;  /* 0x0000002d14147c23 */ /* 0x000fe4000801084e */
[----:B------:R-:W-:Y:S01]  /*d6e0*/  MUFU.EX2 R7, R7 ;  /* 0x0000000700077308 */ /* 0x000fe20000000800 */
[----:B------:R-:W-:Y:S01]  /*d6f0*/  FFMA.FTZ R21, R21, UR45, -R66 ;  /* 0x0000002d15157c23 */ /* 0x000fe20008010842 */
[----:B------:R-:W-:-:S06]  /*d700*/  FFMA.FTZ R25, R25, UR45, -R78 ;  /* 0x0000002d19197c23 */ /* 0x000fcc000801084e */
[----:B-1----:R-:W1:Y:S08]  /*d710*/  MUFU.EX2 R12, R11 ;  /* 0x0000000b000c7308 */ /* 0x002e700000000800 */
[----:B------:R2:W-:Y:S02]  /*d720*/  MUFU.EX2 R14, R69 ;  /* 0x00000045000e7308 */ /* 0x0005e40000000800 */
[--C-:B--2---:R-:W-:Y:S01]  /*d730*/  FFMA.FTZ R69, R45, UR45, -R78.reuse ;  /* 0x0000002d2d457c23 */ /* 0x104fe2000801084e */
[----:B------:R-:W-:Y:S01]  /*d740*/  FFMA.FTZ R45, R57, UR45, -R78 ;  /* 0x0000002d392d7c23 */ /* 0x000fe2000801084e */
[----:B------:R-:W-:-:S04]  /*d750*/  FFMA.FTZ R57, R8, UR45, -R66 ;  /* 0x0000002d08397c23 */ /* 0x000fc80008010842 */
[----:B------:R-:W2:Y:S01]  /*d760*/  MUFU.EX2 R13, R68 ;  /* 0x00000044000d7308 */ /* 0x000ea20000000800 */
[----:B------:R-:W-:Y:S01]  /*d770*/  FFMA.FTZ R8, R35, UR45, -R66 ;  /* 0x0000002d23087c23 */ /* 0x000fe20008010842 */
[----:B------:R-:W-:Y:S01]  /*d780*/  FADD.FTZ R35, R3, R4 ;  /* 0x0000000403237221 */ /* 0x000fe20000010000 */
[----:B------:R-:W-:-:S03]  /*d790*/  FFMA.FTZ R83, R46, UR45, -R78 ;  /* 0x0000002d2e537c23 */ /* 0x000fc6000801084e */
[----:B------:R-:W-:Y:S01]  /*d7a0*/  FADD.FTZ R80, R80, R35 ;  /* 0x0000002350507221 */ /* 0x000fe20000010000 */
[----:B------:R-:W-:Y:S01]  /*d7b0*/  FFMA.FTZ R46, R58, UR45, -R78 ;  /* 0x0000002d3a2e7c23 */ /* 0x000fe2000801084e */
[----:B------:R-:W3:Y:S01]  /*d7c0*/  MUFU.EX2 R57, R57 ;  /* 0x0000003900397308 */ /* 0x000ee20000000800 */
[----:B------:R-:W-:Y:S01]  /*d7d0*/  FADD.FTZ R64, R5, R64 ;  /* 0x0000004005407221 */ /* 0x000fe20000010000 */
[----:B------:R-:W-:Y:S01]  /*d7e0*/  FFMA.FTZ R58, R24, UR45, -R66 ;  /* 0x0000002d183a7c23 */ /* 0x000fe20008010842 */
[----:B------:R-:W-:Y:S01]  /*d7f0*/  FADD.FTZ R67, R67, R80 ;  /* 0x0000005043437221 */ /* 0x000fe20000010000 */
[----:B------:R-:W-:-:S04]  /*d800*/  FFMA.FTZ R26, R26, UR45, -R78 ;  /* 0x0000002d1a1a7c23 */ /* 0x000fc8000801084e */
[----:B------:R4:W0:Y:S01]  /*d810*/  MUFU.EX2 R15, R20 ;  /* 0x00000014000f7308 */ /* 0x0008220000000800 */
[----:B------:R-:W-:Y:S01]  /*d820*/  FADD.FTZ R65, R65, R64 ;  /* 0x0000004041417221 */ /* 0x000fe20000010000 */
[----:B------:R-:W-:Y:S01]  /*d830*/  FFMA.FTZ R27, R27, UR45, -R66 ;  /* 0x0000002d1b1b7c23 */ /* 0x000fe20008010842 */
[----:B-1----:R-:W-:Y:S01]  /*d840*/  FADD.FTZ R24, R12, R67 ;  /* 0x000000430c187221 */ /* 0x002fe20000010000 */
[----:B------:R-:W-:-:S04]  /*d850*/  FFMA.FTZ R81, R29, UR45, -R78 ;  /* 0x0000002d1d517c23 */ /* 0x000fc8000801084e */
[----:B------:R-:W1:Y:S01]  /*d860*/  MUFU.EX2 R21, R21 ;  /* 0x0000001500157308 */ /* 0x000e620000000800 */
[--C-:B------:R-:W-:Y:S01]  /*d870*/  FFMA.FTZ R35, R47, UR45, -R66.reuse ;  /* 0x0000002d2f237c23 */ /* 0x100fe20008010842 */
[----:B------:R-:W-:Y:S01]  /*d880*/  FADD.FTZ R10, R10, R65 ;  /* 0x000000410a0a7221 */ /* 0x000fe20000010000 */
[----:B------:R-:W-:-:S05]  /*d890*/  FFMA.FTZ R28, R28, UR45, -R66 ;  /* 0x0000002d1c1c7c23 */ /* 0x000fca0008010842 */
[----:B------:R-:W1:Y:S01]  /*d8a0*/  MUFU.EX2 R25, R25 ;  /* 0x0000001900197308 */ /* 0x000e620000000800 */
[----:B--2---:R-:W-:Y:S01]  /*d8b0*/  FADD.FTZ R47, R13, R24 ;  /* 0x000000180d2f7221 */ /* 0x004fe20000010000 */
[--C-:B------:R-:W-:Y:S01]  /*d8c0*/  FFMA.FTZ R82, R30, UR45, -R78.reuse ;  /* 0x0000002d1e527c23 */ /* 0x100fe2000801084e */
[----:B----4-:R-:W-:-:S05]  /*d8d0*/  FFMA.FTZ R20, R49, UR45, -R78 ;  /* 0x0000002d31147c23 */ /* 0x010fca000801084e */
[----:B------:R-:W2:Y:S01]  /*d8e0*/  MUFU.EX2 R58, R58 ;  /* 0x0000003a003a7308 */ /* 0x000ea20000000800 */
[----:B------:R-:W-:Y:S01]  /*d8f0*/  FFMA.FTZ R49, R61, UR45, -R78 ;  /* 0x0000002d3d317c23 */ /* 0x000fe2000801084e */
[----:B------:R-:W-:Y:S01]  /*d900*/  FADD.FTZ R10, R7, R10 ;  /* 0x0000000a070a7221 */ /* 0x000fe20000010000 */
[----:B------:R-:W-:-:S05]  /*d910*/  FFMA.FTZ R61, R31, UR45, -R66 ;  /* 0x0000002d1f3d7c23 */ /* 0x000fca0008010842 */
[----:B------:R-:W4:Y:S01]  /*d920*/  MUFU.EX2 R26, R26 ;  /* 0x0000001a001a7308 */ /* 0x000f220000000800 */
[----:B------:R-:W-:Y:S01]  /*d930*/  FADD.FTZ R24, R14, R47 ;  /* 0x0000002f0e187221 */ /* 0x000fe20000010000 */
[--C-:B------:R-:W-:Y:S01]  /*d940*/  FFMA.FTZ R11, R33, UR45, -R78.reuse ;  /* 0x0000002d210b7c23 */ /* 0x100fe2000801084e */
[--C-:B------:R-:W-:Y:S01]  /*d950*/  FFMA.FTZ R29, R34, UR45, -R78.reuse ;  /* 0x0000002d221d7c23 */ /* 0x100fe2000801084e */
[----:B------:R-:W-:-:S04]  /*d960*/  FFMA.FTZ R34, R53, UR45, -R78 ;  /* 0x0000002d35227c23 */ /* 0x000fc8000801084e */
[----:B------:R-:W4:Y:S01]  /*d970*/  MUFU.EX2 R27, R27 ;  /* 0x0000001b001b7308 */ /* 0x000f220000000800 */
[----:B------:R-:W-:Y:S01]  /*d980*/  FFMA.FTZ R53, R62, UR45, -R78 ;  /* 0x0000002d3e357c23 */ /* 0x000fe2000801084e */
[----:B---3--:R-:W-:Y:S01]  /*d990*/  FADD.FTZ R10, R57, R10 ;  /* 0x0000000a390a7221 */ /* 0x008fe20000010000 */
[----:B------:R-:W-:-:S05]  /*d9a0*/  FFMA.FTZ R62, R32, UR45, -R66 ;  /* 0x0000002d203e7c23 */ /* 0x000fca0008010842 */
[----:B------:R-:W3:Y:S01]  /*d9b0*/  MUFU.EX2 R81, R81 ;  /* 0x0000005100517308 */ /* 0x000ee20000000800 */
[----:B0-----:R-:W-:Y:S01]  /*d9c0*/  FADD.FTZ R24, R15, R24 ;  /* 0x000000180f187221 */ /* 0x001fe20000010000 */
[--C-:B------:R-:W-:Y:S01]  /*d9d0*/  FFMA.FTZ R32, R39, UR45, -R66.reuse ;  /* 0x0000002d27207c23 */ /* 0x100fe20008010842 */
[----:B------:R-:W-:-:S05]  /*d9e0*/  FFMA.FTZ R39, R51, UR45, -R66 ;  /* 0x0000002d33277c23 */ /* 0x000fca0008010842 */
[----:B------:R-:W0:Y:S01]  /*d9f0*/  MUFU.EX2 R28, R28 ;  /* 0x0000001c001c7308 */ /* 0x000e220000000800 */
[----:B-1----:R-:W-:Y:S01]  /*da00*/  FADD.FTZ R47, R21, R10 ;  /* 0x0000000a152f7221 */ /* 0x002fe20000010000 */
[----:B------:R-:W-:-:S06]  /*da10*/  FADD.FTZ R51, R25, R24 ;  /* 0x0000001819337221 */ /* 0x000fcc0000010000 */
[----:B------:R-:W1:Y:S01]  /*da20*/  MUFU.EX2 R82, R82 ;  /* 0x0000005200527308 */ /* 0x000e620000000800 */
[----:B------:R-:W-:Y:S01]  /*da30*/  FFMA.FTZ R30, R37, UR45, -R78 ;  /* 0x0000002d251e7c23 */ /* 0x000fe2000801084e */
[--C-:B------:R-:W-:Y:S01]  /*da40*/  FFMA.FTZ R5, R44, UR45, -R66.reuse ;  /* 0x0000002d2c057c23 */ /* 0x100fe20008010842 */
[----:B------:R-:W-:-:S05]  /*da50*/  FFMA.FTZ R44, R48, UR45, -R66 ;  /* 0x0000002d302c7c23 */ /* 0x000fca0008010842 */
[----:B------:R-:W1:Y:S01]  /*da60*/  MUFU.EX2 R61, R61 ;  /* 0x0000003d003d7308 */ /* 0x000e620000000800 */
[----:B--2---:R-:W-:Y:S01]  /*da70*/  FADD.FTZ R24, R58, R47 ;  /* 0x0000002f3a187221 */ /* 0x004fe20000010000 */
[----:B------:R-:W-:Y:S01]  /*da80*/  FFMA.FTZ R31, R36, UR45, -R66 ;  /* 0x0000002d241f7c23 */ /* 0x000fe20008010842 */
[----:B----4-:R-:W-:-:S05]  /*da90*/  FADD.FTZ R48, R26, R51 ;  /* 0x000000331a307221 */ /* 0x010fca0000010000 */
[----:B------:R-:W2:Y:S01]  /*daa0*/  MUFU.EX2 R11, R11 ;  /* 0x0000000b000b7308 */ /* 0x000ea20000000800 */
[----:B------:R-:W-:Y:S01]  /*dab0*/  FFMA.FTZ R38, R38, UR45, -R78 ;  /* 0x0000002d26267c23 */ /* 0x000fe2000801084e */
[----:B------:R-:W-:-:S06]  /*dac0*/  FADD.FTZ R47, R27, R24 ;  /* 0x000000181b2f7221 */ /* 0x000fcc0000010000 */
[----:B------:R-:W4:Y:S01]  /*dad0*/  MUFU.EX2 R62, R62 ;  /* 0x0000003e003e7308 */ /* 0x000f220000000800 */
[----:B---3--:R-:W-:Y:S01]  /*dae0*/  FADD.FTZ R51, R81, R48 ;  /* 0x0000003051337221 */ /* 0x008fe20000010000 */
[----:B------:R-:W-:-:S06]  /*daf0*/  FFMA.FTZ R41, R41, UR45, -R78 ;  /* 0x0000002d29297c23 */ /* 0x000fcc000801084e */
[----:B------:R-:W3:Y:S01]  /*db00*/  MUFU.EX2 R29, R29 ;  /* 0x0000001d001d7308 */ /* 0x000ee20000000800 */
[----:B0-----:R-:W-:Y:S01]  /*db10*/  FADD.FTZ R24, R28, R47 ;  /* 0x0000002f1c187221 */ /* 0x001fe20000010000 */
[----:B------:R-:W-:-:S06]  /*db20*/  FFMA.FTZ R3, R40, UR45, -R66 ;  /* 0x0000002d28037c23 */ /* 0x000fcc0008010842 */
[----:B------:R-:W0:Y:S01]  /*db30*/  MUFU.EX2 R8, R8 ;  /* 0x0000000800087308 */ /* 0x000e220000000800 */
[----:B-1----:R-:W-:Y:S01]  /*db40*/  FADD.FTZ R48, R82, R51 ;  /* 0x0000003352307221 */ /* 0x002fe20000010000 */
[----:B------:R-:W-:-:S06]  /*db50*/  FFMA.FTZ R68, R42, UR45, -R78 ;  /* 0x0000002d2a447c23 */ /* 0x000fcc000801084e */
[----:B------:R-:W1:Y:S01]  /*db60*/  MUFU.EX2 R30, R30 ;  /* 0x0000001e001e7308 */ /* 0x000e620000000800 */
[----:B------:R-:W-:Y:S01]  /*db70*/  FADD.FTZ R47, R61, R24 ;  /* 0x000000183d2f7221 */ /* 0x000fe20000010000 */
[----:B--2---:R-:W-:-:S06]  /*db80*/  FADD.FTZ R48, R11, R48 ;  /* 0x000000300b307221 */ /* 0x004fcc0000010000 */
[----:B------:R-:W2:Y:S08]  /*db90*/  MUFU.EX2 R31, R31 ;  /* 0x0000001f001f7308 */ /* 0x000eb00000000800 */
[----:B------:R-:W2:Y:S01]  /*dba0*/  MUFU.EX2 R38, R38 ;  /* 0x0000002600267308 */ /* 0x000ea20000000800 */
[----:B------:R-:W-:Y:S01]  /*dbb0*/  FFMA.FTZ R4, R43, UR45, -R66 ;  /* 0x0000002d2b047c23 */ /* 0x000fe20008010842 */
[----:B------:R-:W-:Y:S01]  /*dbc0*/  F2FP.BF16.F32.PACK_AB R12, R13, R12 ;  /* 0x0000000c0d0c723e */ /* 0x000fe200000010ff */
[----:B----4-:R-:W-:-:S05]  /*dbd0*/  FADD.FTZ R47, R62, R47 ;  /* 0x0000002f3e2f7221 */ /* 0x010fca0000010000 */
[----:B------:R-:W4:Y:S01]  /*dbe0*/  MUFU.EX2 R32, R32 ;  /* 0x0000002000207308 */ /* 0x000f220000000800 */
[----:B---3--:R-:W-:-:S07]  /*dbf0*/  FADD.FTZ R13, R29, R48 ;  /* 0x000000301d0d7221 */ /* 0x008fce0000010000 */
[----:B------:R-:W3:Y:S01]  /*dc00*/  MUFU.EX2 R41, R41 ;  /* 0x0000002900297308 */ /* 0x000ee20000000800 */
[----:B0-----:R-:W-:Y:S01]  /*dc10*/  FADD.FTZ R48, R8, R47 ;  /* 0x0000002f08307221 */ /* 0x001fe20000010000 */
[----:B-1----:R-:W-:-:S06]  /*dc20*/  FADD.FTZ R47, R30, R13 ;  /* 0x0000000d1e2f7221 */ /* 0x002fcc0000010000 */
[----:B------:R-:W0:Y:S08]  /*dc30*/  MUFU.EX2 R3, R3 ;  /* 0x0000000300037308 */ /* 0x000e300000000800 */
[----:B------:R-:W1:Y:S01]  /*dc40*/  MUFU.EX2 R68, R68 ;  /* 0x0000004400447308 */ /* 0x000e620000000800 */
[----:B------:R-:W-:Y:S01]  /*dc50*/  FFMA.FTZ R40, R52, UR45, -R66 ;  /* 0x0000002d34287c23 */ /* 0x000fe20008010842 */
[----:B--2---:R-:W-:Y:S01]  /*dc60*/  FADD.FTZ R13, R31, R48 ;  /* 0x000000301f0d7221 */ /* 0x004fe20000010000 */
[----:B------:R-:W-:-:S05]  /*dc70*/  FADD.FTZ R52, R38, R47 ;  /* 0x0000002f26347221 */ /* 0x000fca0000010000 */
[----:B------:R-:W2:Y:S01]  /*dc80*/  MUFU.EX2 R69, R69 ;  /* 0x0000004500457308 */ /* 0x000ea20000000800 */
[----:B------:R-:W-:Y:S01]  /*dc90*/  FFMA.FTZ R37, R50, UR45, -R78 ;  /* 0x0000002d32257c23 */ /* 0x000fe2000801084e */
[----:B------:R-:W-:-:S06]  /*dca0*/  F2FP.BF16.F32.PACK_AB R24, R26, R25 ;  /* 0x000000191a18723e */ /* 0x000fcc00000010ff */
[----:B------:R-:W2:Y:S01]  /*dcb0*/  MUFU.EX2 R4, R4 ;  /* 0x0000000400047308 */ /* 0x000ea20000000800 */
[----:B----4-:R-:W-:Y:S01]  /*dcc0*/  FADD.FTZ R48, R32, R13 ;  /* 0x0000000d20307221 */ /* 0x010fe20000010000 */
[----:B---3--:R-:W-:-:S06]  /*dcd0*/  FADD.FTZ R25, R41, R52 ;  /* 0x0000003429197221 */ /* 0x008fcc0000010000 */
[----:B------:R-:W3:Y:S01]  /*dce0*/  MUFU.EX2 R83, R83 ;  /* 0x0000005300537308 */ /* 0x000ee20000000800 */
[----:B------:R-:W-:Y:S01]  /*dcf0*/  F2FP.BF16.F32.PACK_AB R13, R57, R7 ;  /* 0x00000007390d723e */ /* 0x000fe200000010ff */
[----:B0-----:R-:W-:-:S06]  /*dd00*/  FADD.FTZ R7, R3, R48 ;  /* 0x0000003003077221 */ /* 0x001fcc0000010000 */
[----:B------:R-:W0:Y:S01]  /*dd10*/  MUFU.EX2 R5, R5 ;  /* 0x0000000500057308 */ /* 0x000e220000000800 */
[----:B-1----:R-:W-:Y:S01]  /*dd20*/  FADD.FTZ R48, R68, R25 ;  /* 0x0000001944307221 */ /* 0x002fe20000010000 */
[----:B------:R-:W-:-:S06]  /*dd30*/  FFMA.FTZ R42, R54, UR45, -R78 ;  /* 0x0000002d362a7c23 */ /* 0x000fcc000801084e */
[----:B------:R-:W1:Y:S01]  /*dd40*/  MUFU.EX2 R20, R20 ;  /* 0x0000001400147308 */ /* 0x000e620000000800 */
[----:B--2---:R-:W-:-:S07]  /*dd50*/  FADD.FTZ R48, R69, R48 ;  /* 0x0000003045307221 */ /* 0x004fce0000010000 */
[----:B------:R-:W2:Y:S01]  /*dd60*/  MUFU.EX2 R35, R35 ;  /* 0x0000002300237308 */ /* 0x000ea20000000800 */
[----:B------:R-:W-:Y:S02]  /*dd70*/  F2FP.BF16.F32.PACK_AB R25, R28, R27 ;  /* 0x0000001b1c19723e */ /* 0x000fe400000010ff */
[----:B------:R-:W-:-:S05]  /*dd80*/  F2FP.BF16.F32.PACK_AB R14, R15, R14 ;  /* 0x0000000e0f0e723e */ /* 0x000fca00000010ff */
[----:B------:R-:W-:Y:S01]  /*dd90*/  MUFU.EX2 R45, R45 ;  /* 0x0000002d002d7308 */ /* 0x000fe20000000800 */
[----:B------:R-:W-:-:S07]  /*dda0*/  FADD.FTZ R28, R4, R7 ;  /* 0x00000007041c7221 */ /* 0x000fce0000010000 */
[----:B------:R-:W-:Y:S08]  /*ddb0*/  MUFU.EX2 R46, R46 ;  /* 0x0000002e002e7308 */ /* 0x000ff00000000800 */
[----:B------:R-:W-:Y:S01]  /*ddc0*/  MUFU.EX2 R49, R49 ;  /* 0x0000003100317308 */ /* 0x000fe20000000800 */
[--C-:B------:R-:W-:Y:S01]  /*ddd0*/  FFMA.FTZ R0, R71, UR45, -R78.reuse ;  /* 0x0000002d47007c23 */ /* 0x100fe2000801084e */
[----:B------:R-:W-:Y:S01]  /*dde0*/  FFMA.FTZ R33, R79, UR45, -R78 ;  /* 0x0000002d4f217c23 */ /* 0x000fe2000801084e */
[----:B------:R-:W4:Y:S05]  /*ddf0*/  LDL R47, [R1+0x90] ;  /* 0x00009000012f7983 */ /* 0x000f2a0000100800 */
[----:B------:R-:W2:Y:S01]  /*de00*/  MUFU.EX2 R37, R37 ;  /* 0x0000002500257308 */ /* 0x000ea20000000800 */
[----:B------:R-:W-:Y:S01]  /*de10*/  F2FP.BF16.F32.PACK_AB R15, R58, R21 ;  /* 0x000000153a0f723e */ /* 0x000fe200000010ff */
[----:B---3--:R-:W-:-:S06]  /*de20*/  FADD.FTZ R21, R83, R48 ;  /* 0x0000003053157221 */ /* 0x008fcc0000010000 */
[----:B------:R-:W3:Y:S01]  /*de30*/  MUFU.EX2 R34, R34 ;  /* 0x0000002200227308 */ /* 0x000ee20000000800 */
[----:B0-----:R-:W-:Y:S01]  /*de40*/  FADD.FTZ R28, R5, R28 ;  /* 0x0000001c051c7221 */ /* 0x001fe20000010000 */
[----:B-1----:R-:W-:-:S06]  /*de50*/  FADD.FTZ R48, R20, R21 ;  /* 0x0000001514307221 */ /* 0x002fcc0000010000 */
[----:B------:R-:W0:Y:S01]  /*de60*/  MUFU.EX2 R42, R42 ;  /* 0x0000002a002a7308 */ /* 0x000e220000000800 */
[----:B--2---:R-:W-:Y:S01]  /*de70*/  FADD.FTZ R7, R35, R28 ;  /* 0x0000001c23077221 */ /* 0x004fe20000010000 */
[----:B------:R-:W-:Y:S01]  /*de80*/  F2FP.BF16.F32.PACK_AB R28, R29, R11 ;  /* 0x0000000b1d1c723e */ /* 0x000fe200000010ff */
[----:B------:R-:W-:Y:S01]  /*de90*/  FADD.FTZ R11, R37, R48 ;  /* 0x00000030250b7221 */ /* 0x000fe20000010000 */
[----:B------:R-:W-:Y:S01]  /*dea0*/  FFMA.FTZ R50, R70, UR45, -R78 ;  /* 0x0000002d46327c23 */ /* 0x000fe2000801084e */
[----:B------:R-:W-:Y:S02]  /*deb0*/  F2FP.BF16.F32.PACK_AB R29, R31, R8 ;  /* 0x000000081f1d723e */ /* 0x000fe400000010ff */
[----:B---3--:R-:W-:-:S03]  /*dec0*/  FADD.FTZ R11, R34, R11 ;  /* 0x0000000b220b7221 */ /* 0x008fc60000010000 */
[----:B------:R-:W1:Y:S01]  /*ded0*/  MUFU.EX2 R50, R50 ;  /* 0x0000003200327308 */ /* 0x000e620000000800 */
[----:B------:R-:W-:Y:S01]  /*dee0*/  FFMA.FTZ R54, R72, UR45, -R78 ;  /* 0x0000002d48367c23 */ /* 0x000fe2000801084e */
[----:B------:R-:W-:Y:S01]  /*def0*/  F2FP.BF16.F32.PACK_AB R31, R3, R32 ;  /* 0x00000020031f723e */ /* 0x000fe200000010ff */
[----:B0-----:R-:W-:-:S05]  /*df00*/  FADD.FTZ R8, R42, R11 ;  /* 0x0000000b2a087221 */ /* 0x001fca0000010000 */
[----:B------:R-:W0:Y:S01]  /*df10*/  MUFU.EX2 R53, R53 ;  /* 0x0000003500357308 */ /* 0x000e220000000800 */
[----:B------:R-:W-:Y:S01]  /*df20*/  FADD.FTZ R3, R45, R8 ;  /* 0x000000082d037221 */ /* 0x000fe20000010000 */
[----:B------:R2:W-:Y:S03]  /*df30*/  STSM.16.M88.4 [R92], R12 ;  /* 0x0000000c5c007844 */ /* 0x0005e60000000200 */
[----:B------:R-:W-:-:S03]  /*df40*/  FADD.FTZ R8, R46, R3 ;  /* 0x000000032e087221 */ /* 0x000fc60000010000 */
[----:B------:R-:W3:Y:S08]  /*df50*/  MUFU.EX2 R54, R54 ;  /* 0x0000003600367308 */ /* 0x000ef00000000800 */
[----:B------:R-:W-:Y:S01]  /*df60*/  MUFU.EX2 R0, R0 ;  /* 0x0000000000007308 */ /* 0x000fe20000000800 */
[----:B--2---:R-:W-:Y:S01]  /*df70*/  F2FP.BF16.F32.PACK_AB R13, R5, R4 ;  /* 0x00000004050d723e */ /* 0x004fe200000010ff */
[----:B------:R-:W-:-:S06]  /*df80*/  FADD.FTZ R5, R49, R8 ;  /* 0x0000000831057221 */ /* 0x000fcc0000010000 */
[----:B------:R-:W2:Y:S01]  /*df90*/  MUFU.EX2 R33, R33 ;  /* 0x0000002100217308 */ /* 0x000ea20000000800 */
[----:B-1----:R-:W-:Y:S01]  /*dfa0*/  FADD.FTZ R8, R50, R5 ;  /* 0x0000000532087221 */ /* 0x002fe20000010000 */
[----:B------:R-:W-:Y:S02]  /*dfb0*/  F2FP.BF16.F32.PACK_AB R26, R82, R81 ;  /* 0x00000051521a723e */ /* 0x000fe400000010ff */
[----:B------:R-:W-:Y:S01]  /*dfc0*/  F2FP.BF16.F32.PACK_AB R27, R62, R61 ;  /* 0x0000003d3e1b723e */ /* 0x000fe200000010ff */
[----:B0-----:R-:W-:Y:S01]  /*dfd0*/  FADD.FTZ R5, R53, R8 ;  /* 0x0000000835057221 */ /* 0x001fe20000010000 */
[----:B------:R-:W-:-:S03]  /*dfe0*/  F2FP.BF16.F32.PACK_AB R30, R38, R30 ;  /* 0x0000001e261e723e */ /* 0x000fc600000010ff */
[----:B---3--:R-:W-:Y:S01]  /*dff0*/  FADD.FTZ R5, R54, R5 ;  /* 0x0000000536057221 */ /* 0x008fe20000010000 */
[----:B------:R-:W-:Y:S04]  /*e000*/  STSM.16.M88.4 [R90], R24 ;  /* 0x000000185a007844 */ /* 0x000fe80000000200 */
[----:B------:R2:W-:Y:S02]  /*e010*/  STSM.16.M88.4 [R89], R28 ;  /* 0x0000001c59007844 */ /* 0x0005e40000000200 */
[----:B--2---:R-:W-:Y:S01]  /*e020*/  F2FP.BF16.F32.PACK_AB R30, R33, R0 ;  /* 0x00000000211e723e */ /* 0x004fe200000010ff */
[----:B------:R-:W-:Y:S02]  /*e030*/  FADD.FTZ R0, R0, R5 ;  /* 0x0000000500007221 */ /* 0x000fe40000010000 */
[----:B------:R-:W2:Y:S01]  /*e040*/  LDL R5, [R1+0x78] ;  /* 0x0000780001057983 */ /* 0x000ea20000100800 */
[----:B------:R-:W0:Y:S01]  /*e050*/  MUFU.EX2 R44, R44 ;  /* 0x0000002c002c7308 */ /* 0x000e220000000800 */
[--C-:B------:R-:W-:Y:S01]  /*e060*/  FFMA.FTZ R55, R55, UR45, -R66.reuse ;  /* 0x0000002d37377c23 */ /* 0x100fe20008010842 */
[----:B------:R-:W-:-:S06]  /*e070*/  FFMA.FTZ R36, R56, UR45, -R66 ;  /* 0x0000002d38247c23 */ /* 0x000fcc0008010842 */
[----:B------:R-:W1:Y:S01]  /*e080*/  MUFU.EX2 R39, R39 ;  /* 0x0000002700277308 */ /* 0x000e620000000800 */
[----:B------:R-:W-:-:S07]  /*e090*/  FFMA.FTZ R43, R59, UR45, -R66 ;  /* 0x0000002d3b2b7c23 */ /* 0x000fce0008010842 */
[----:B------:R-:W3:Y:S01]  /*e0a0*/  MUFU.EX2 R40, R40 ;  /* 0x0000002800287308 */ /* 0x000ee20000000800 */
[----:B0-----:R-:W-:Y:S01]  /*e0b0*/  FADD.FTZ R38, R44, R7 ;  /* 0x000000072c267221 */ /* 0x001fe20000010000 */
[----:B------:R-:W-:-:S06]  /*e0c0*/  FFMA.FTZ R60, R60, UR45, -R66 ;  /* 0x0000002d3c3c7c23 */ /* 0x000fcc0008010842 */
[----:B------:R-:W0:Y:S01]  /*e0d0*/  MUFU.EX2 R10, R55 ;  /* 0x00000037000a7308 */ /* 0x000e220000000800 */
[----:B-1----:R-:W-:Y:S01]  /*e0e0*/  FADD.FTZ R7, R39, R38 ;  /* 0x0000002627077221 */ /* 0x002fe20000010000 */
[----:B------:R-:W-:-:S06]  /*e0f0*/  FFMA.FTZ R63, R63, UR45, -R66 ;  /* 0x0000002d3f3f7c23 */ /* 0x000fcc0008010842 */
[----:B------:R-:W1:Y:S01]  /*e100*/  MUFU.EX2 R36, R36 ;  /* 0x0000002400247308 */ /* 0x000e620000000800 */
[--C-:B------:R-:W-:Y:S01]  /*e110*/  FFMA.FTZ R76, R76, UR45, -R66.reuse ;  /* 0x0000002d4c4c7c23 */ /* 0x100fe20008010842 */
[--C-:B------:R-:W-:Y:S01]  /*e120*/  FFMA.FTZ R75, R75, UR45, -R66.reuse ;  /* 0x0000002d4b4b7c23 */ /* 0x100fe20008010842 */
[--C-:B------:R-:W-:Y:S01]  /*e130*/  FFMA.FTZ R74, R74, UR45, -R66.reuse ;  /* 0x0000002d4a4a7c23 */ /* 0x100fe20008010842 */
[--C-:B------:R-:W-:Y:S01]  /*e140*/  FFMA.FTZ R73, R73, UR45, -R66.reuse ;  /* 0x0000002d49497c23 */ /* 0x100fe20008010842 */
[----:B------:R-:W-:-:S03]  /*e150*/  FFMA.FTZ R66, R77, UR45, -R66 ;  /* 0x0000002d4d427c23 */ /* 0x000fc60008010842 */
[----:B------:R-:W1:Y:S01]  /*e160*/  MUFU.EX2 R43, R43 ;  /* 0x0000002b002b7308 */ /* 0x000e620000000800 */
[----:B---3--:R-:W-:-:S07]  /*e170*/  FADD.FTZ R7, R40, R7 ;  /* 0x0000000728077221 */ /* 0x008fce0000010000 */
[----:B------:R-:W3:Y:S01]  /*e180*/  MUFU.EX2 R60, R60 ;  /* 0x0000003c003c7308 */ /* 0x000ee20000000800 */
[----:B0-----:R-:W-:-:S07]  /*e190*/  FADD.FTZ R7, R10, R7 ;  /* 0x000000070a077221 */ /* 0x001fce0000010000 */
[----:B------:R-:W0:Y:S01]  /*e1a0*/  MUFU.EX2 R63, R63 ;  /* 0x0000003f003f7308 */ /* 0x000e220000000800 */
[----:B-1----:R-:W-:-:S07]  /*e1b0*/  FADD.FTZ R4, R36, R7 ;  /* 0x0000000724047221 */ /* 0x002fce0000010000 */
[----:B------:R-:W1:Y:S08]  /*e1c0*/  MUFU.EX2 R76, R76 ;  /* 0x0000004c004c7308 */ /* 0x000e700000000800 */
[----:B------:R-:W-:Y:S08]  /*e1d0*/  MUFU.EX2 R75, R75 ;  /* 0x0000004b004b7308 */ /* 0x000ff00000000800 */
[----:B------:R-:W1:Y:S08]  /*e1e0*/  MUFU.EX2 R74, R74 ;  /* 0x0000004a004a7308 */ /* 0x000e700000000800 */
[----:B------:R-:W-:Y:S08]  /*e1f0*/  MUFU.EX2 R73, R73 ;  /* 0x0000004900497308 */ /* 0x000ff00000000800 */
[----:B------:R-:W1:Y:S01]  /*e200*/  MUFU.EX2 R66, R66 ;  /* 0x0000004200427308 */ /* 0x000e620000000800 */
[----:B------:R-:W-:Y:S01]  /*e210*/  FADD.FTZ R3, R43, R4 ;  /* 0x000000042b037221 */ /* 0x000fe20000010000 */
[----:B------:R-:W-:-:S02]  /*e220*/  F2FP.BF16.F32.PACK_AB R12, R68, R41 ;  /* 0x00000029440c723e */ /* 0x000fc400000010ff */
[----:B------:R-:W-:Y:S02]  /*e230*/  F2FP.BF16.F32.PACK_AB R14, R83, R69 ;  /* 0x00000045530e723e */ /* 0x000fe400000010ff */
[----:B------:R-:W-:Y:S01]  /*e240*/  F2FP.BF16.F32.PACK_AB R15, R44, R35 ;  /* 0x000000232c0f723e */ /* 0x000fe200000010ff */
[----:B---3--:R-:W-:Y:S01]  /*e250*/  FADD.FTZ R4, R60, R3 ;  /* 0x000000033c047221 */ /* 0x008fe20000010000 */
[----:B------:R-:W-:-:S03]  /*e260*/  F2FP.BF16.F32.PACK_AB R24, R46, R45 ;  /* 0x0000002d2e18723e */ /* 0x000fc600000010ff */
[----:B------:R3:W-:Y:S01]  /*e270*/  STSM.16.M88.4 [R91+0x27800], R12 ;  /* 0x0278000c5b007844 */ /* 0x0007e20000000200 */
[----:B0-----:R-:W-:Y:S01]  /*e280*/  FADD.FTZ R3, R63, R4 ;  /* 0x000000043f037221 */ /* 0x001fe20000010000 */
[----:B------:R-:W-:Y:S02]  /*e290*/  F2FP.BF16.F32.PACK_AB R26, R50, R49 ;  /* 0x00000031321a723e */ /* 0x000fe400000010ff */
[----:B------:R-:W-:Y:S02]  /*e2a0*/  F2FP.BF16.F32.PACK_AB R25, R60, R43 ;  /* 0x0000002b3c19723e */ /* 0x000fe400000010ff */
[----:B-1----:R-:W-:Y:S02]  /*e2b0*/  F2FP.BF16.F32.PACK_AB R27, R76, R63 ;  /* 0x0000003f4c1b723e */ /* 0x002fe400000010ff */
[----:B------:R-:W-:Y:S02]  /*e2c0*/  F2FP.BF16.F32.PACK_AB R28, R54, R53 ;  /* 0x00000035361c723e */ /* 0x000fe400000010ff */
[----:B------:R-:W-:-:S02]  /*e2d0*/  F2FP.BF16.F32.PACK_AB R29, R74, R75 ;  /* 0x0000004b4a1d723e */ /* 0x000fc400000010ff */
[----:B------:R-:W-:Y:S02]  /*e2e0*/  F2FP.BF16.F32.PACK_AB R31, R66, R73 ;  /* 0x00000049421f723e */ /* 0x000fe400000010ff */
[----:B---3--:R-:W-:Y:S02]  /*e2f0*/  F2FP.BF16.F32.PACK_AB R12, R37, R20 ;  /* 0x00000014250c723e */ /* 0x008fe400000010ff */
[----:B------:R-:W-:Y:S02]  /*e300*/  F2FP.BF16.F32.PACK_AB R14, R42, R34 ;  /* 0x000000222a0e723e */ /* 0x000fe400000010ff */
[----:B------:R-:W-:Y:S02]  /*e310*/  F2FP.BF16.F32.PACK_AB R13, R40, R39 ;  /* 0x00000027280d723e */ /* 0x000fe400000010ff */
[----:B------:R-:W-:Y:S01]  /*e320*/  F2FP.BF16.F32.PACK_AB R15, R36, R10 ;  /* 0x0000000a240f723e */ /* 0x000fe200000010ff */
[----:B------:R-:W-:-:S04]  /*e330*/  FADD.FTZ R4, R76, R3 ;  /* 0x000000034c047221 */ /* 0x000fc80000010000 */
[----:B------:R-:W-:-:S04]  /*e340*/  FADD.FTZ R3, R75, R4 ;  /* 0x000000044b037221 */ /* 0x000fc80000010000 */
[----:B------:R-:W-:Y:S01]  /*e350*/  FADD.FTZ R4, R74, R3 ;  /* 0x000000034a047221 */ /* 0x000fe20000010000 */
[----:B------:R-:W-:Y:S01]  /*e360*/  FADD.FTZ R3, R33, R0 ;  /* 0x0000000021037221 */ /* 0x000fe20000010000 */
[----:B------:R-:W-:Y:S02]  /*e370*/  VIADD R0, R88, 0xfffffffe ;  /* 0xfffffffe58007836 */ /* 0x000fe40000000000 */
[----:B------:R-:W-:Y:S01]  /*e380*/  FADD.FTZ R73, R73, R4 ;  /* 0x0000000449497221 */ /* 0x000fe20000010000 */
[--C-:B------:R-:W-:Y:S01]  /*e390*/  IMAD.MOV.U32 R134, RZ, RZ, R135.reuse ;  /* 0x000000ffff867224 */ /* 0x100fe200078e0087 */
[-C--:B------:R-:W-:Y:S01]  /*e3a0*/  MOV R126, R135.reuse ;  /* 0x00000087007e7202 */ /* 0x080fe20000000f00 */
[----:B------:R-:W-:Y:S02]  /*e3b0*/  IMAD.MOV.U32 R133, RZ, RZ, R135 ;  /* 0x000000ffff857224 */ /* 0x000fe400078e0087 */
[----:B------:R-:W-:Y:S01]  /*e3c0*/  FADD.FTZ R4, R66, R73 ;  /* 0x0000004942047221 */ /* 0x000fe20000010000 */
[--C-:B------:R-:W-:Y:S01]  /*e3d0*/  IMAD.MOV.U32 R132, RZ, RZ, R135.reuse ;  /* 0x000000ffff847224 */ /* 0x100fe200078e0087 */
[----:B-----5:R-:W-:Y:S01]  /*e3e0*/  MOV R95, R135 ;  /* 0x00000087005f7202 */ /* 0x020fe20000000f00 */
        /* <DEDUP_REMOVED lines=12> */
[--C-:B------:R-:W-:Y:S01]  /*e4b0*/  IMAD.MOV.U32 R118, RZ, RZ, R135.reuse ;  /* 0x000000ffff767224 */ /* 0x100fe200078e0087 */
[----:B----4-:R-:W-:Y:S04]  /*e4c0*/  STSM.16.M88.4 [R47], R12 ;  /* 0x0000000c2f007844 */ /* 0x010fe80000000200 */
[----:B------:R0:W-:Y:S04]  /*e4d0*/  STSM.16.M88.4 [R90+0x6000], R24 ;  /* 0x006000185a007844 */ /* 0x0001e80000000200 */
[----:B------:R1:W-:Y:S01]  /*e4e0*/  STSM.16.M88.4 [R89+0x6000], R28 ;  /* 0x0060001c59007844 */ /* 0x0003e20000000200 */
[----:B------:R3:W-:Y:S06]  /*e4f0*/  MEMBAR.ALL.CTA ;  /* 0x0000000000007992 */ /* 0x0007ec0000008000 */
[----:B---3--:R-:W3:Y:S01]  /*e500*/  FENCE.VIEW.ASYNC.S ;  /* 0x00000000000073c6 */ /* 0x008ee20000000000 */
        /* <DEDUP_REMOVED lines=26> */
[--C-:B0-----:R-:W-:Y:S02]  /*e6b0*/  IMAD.MOV.U32 R90, RZ, RZ, R135.reuse ;  /* 0x000000ffff5a7224 */ /* 0x101fe400078e0087 */
[--C-:B-1----:R-:W-:Y:S02]  /*e6c0*/  IMAD.MOV.U32 R89, RZ, RZ, R135.reuse ;  /* 0x000000ffff597224 */ /* 0x102fe400078e0087 */
[----:B------:R-:W-:Y:S01]  /*e6d0*/  IMAD.MOV.U32 R88, RZ, RZ, R135 ;  /* 0x000000ffff587224 */ /* 0x000fe200078e0087 */
[----:B--2---:R-:W-:Y:S01]  /*e6e0*/  ISETP.GE.AND P1, PT, R0, R5, PT ;  /* 0x000000050000720c */ /* 0x004fe20003f26270 */
[----:B---3--:R-:W-:-:S12]  /*e6f0*/  NOP ;  /* 0x0000000000007918 */ /* 0x008fd80000000000 */
[----:B------:R-:W-:Y:S05]  /*e700*/  @!P1 BRA `(.L_x_10520) ;  /* 0x0000002c00c49947 */ /* 0x000fea0003800000 */
[----:B------:R0:W5:Y:S01]  /*e710*/  LDL.LU R10, [R1] ;  /* 0x00000000010a7983 */ /* 0x0001620000300800 */
[----:B------:R-:W-:Y:S01]  /*e720*/  IMAD.MOV.U32 R8, RZ, RZ, R9 ;  /* 0x000000ffff087224 */ /* 0x000fe200078e0009 */
[----:B------:R-:W-:Y:S01]  /*e730*/  CS2R R134, SRZ ;  /* 0x0000000000867805 */ /* 0x000fe2000001ff00 */
[----:B------:R-:W-:Y:S01]  /*e740*/  IMAD.MOV.U32 R7, RZ, RZ, R6 ;  /* 0x000000ffff077224 */ /* 0x000fe200078e0006 */
[----:B------:R-:W-:Y:S01]  /*e750*/  CS2R R132, SRZ ;  /* 0x0000000000847805 */ /* 0x000fe2000001ff00 */
[----:B------:R-:W-:Y:S01]  /*e760*/  IMAD.MOV.U32 R5, RZ, RZ, R142 ;  /* 0x000000ffff057224 */ /* 0x000fe200078e008e */
        /* <DEDUP_REMOVED lines=21> */
[----:B0-----:R-:W-:-:S07]  /*e8c0*/  CS2R R88, SRZ ;  /* 0x0000000000587805 */ /* 0x001fce000001ff00 */
.L_x_10532:
[----:B------:R-:W2:Y:S01]  /*e8d0*/  LDL R6, [R1+0x7c] ;  /* 0x00007c0001067983 */ /* 0x000ea20000100800 */
[----:B------:R-:W-:Y:S01]  /*e8e0*/  ISETP.NE.AND P1, PT, R5, 0x1, PT ;  /* 0x000000010500780c */ /* 0x000fe20003f25270 */
[----:B------:R-:W-:Y:S05]  /*e8f0*/  YIELD ;  /* 0x0000000000007946 */ /* 0x000fea0003800000 */
[----:B------:R-:W-:-:S04]  /*e900*/  SEL R9, RZ, 0x1, P1 ;  /* 0x00000001ff097807 */ /* 0x000fc80000800000 */
[----:B-----5:R-:W-:-:S05]  /*e910*/  LOP3.LUT R11, R10, R9, RZ, 0x3c, !PT ;  /* 0x000000090a0b7212 */ /* 0x020fca00078e3cff */
[----:B------:R0:W-:Y:S01]  /*e920*/  STL [R1], R11 ;  /* 0x0000000b01007387 */ /* 0x0001e20000100800 */
[----:B--2---:R-:W-:-:S13]  /*e930*/  ISETP.NE.AND P1, PT, R6, RZ, PT ;  /* 0x000000ff0600720c */ /* 0x004fda0003f25270 */
[----:B0-----:R-:W-:Y:S05]  /*e940*/  @P1 BRA `(.L_x_10521) ;  /* 0x00000000003c1947 */ /* 0x001fea0003800000 */
[----:B------:R-:W-:Y:S05]  /*e950*/  @!P0 BRA `(.L_x_10522) ;  /* 0x0000000000048947 */ /* 0x000fea0003800000 */
[----:B------:R-:W-:Y:S01]  /*e960*/  BPT.TRAP 0x1 ;  /* 0x000000040000795c */ /* 0x000fe20000300000 */
.L_x_10522:
        /* <DEDUP_REMOVED lines=8> */
.L_x_10523:
[----:B------:R-:W-:Y:S04]  /*e9f0*/  BSSY B0, `(.L_x_10521) ;  /* 0x0000004000007945 */ /* 0x000fe80003800000 */
[----:B-1----:R-:W-:Y:S05]  /*ea00*/  @P2 BRA `(.L_x_10524) ;  /* 0x0000000000082947 */ /* 0x002fea0003800000 */
[----:B------:R-:W1:Y:S02]  /*ea10*/  SYNCS.PHASECHK.TRANS64.TRYWAIT P2, [R9+URZ+0x2d830], R6 ;  /* 0x02d83006090075a7 */ /* 0x000e64000804017f */
[----:B-1----:R-:W-:Y:S05]  /*ea20*/  @!P2 BRA `(.L_x_10525) ;  /* 0x000000dc00fca947 */ /* 0x002fea0003800000 */
.L_x_10524:
[----:B------:R-:W-:Y:S05]  /*ea30*/  BSYNC B0 ;  /* 0x0000000000007941 */ /* 0x000fea0003800000 */
.L_x_10521:
[----:B01----:R-:W2:Y:S04]  /*ea40*/  LDL R9, [R1+0x80] ;  /* 0x0000800001097983 */ /* 0x003ea80000100800 */
[----:B------:R-:W3:Y:S01]  /*ea50*/  LDL.64 R26, [R1+0x18] ;  /* 0x00001800011a7983 */ /* 0x000ee20000100a00 */
[----:B------:R-:W-:Y:S01]  /*ea60*/  VIADD R142, R5, 0x1 ;  /* 0x00000001058e7836 */ /* 0x000fe20000000000 */
[----:B------:R-:W-:Y:S05]  /*ea70*/  WARPSYNC.ALL ;  /* 0x0000000000007948 */ /* 0x000fea0003800000 */
[C---:B------:R-:W-:Y:S01]  /*ea80*/  ISETP.NE.AND P2, PT, R142.reuse, 0x2, PT ;  /* 0x000000028e00780c */ /* 0x040fe20003f45270 */
[----:B------:R-:W4:Y:S03]  /*ea90*/  LDL.64 R154, [R1+0x60] ;  /* 0x00006000019a7983 */ /* 0x000f260000100a00 */
[----:B------:R-:W-:Y:S01]  /*eaa0*/  SEL R142, R142, RZ, P2 ;  /* 0x000000ff8e8e7207 */ /* 0x000fe20001000000 */
[----:B------:R-:W-:Y:S01]  /*eab0*/  IMAD.MOV.U32 R15, RZ, RZ, -0x7fffffe0 ;  /* 0x80000020ff0f7424 */ /* 0x000fe200078e00ff */
[----:B------:R-:W0:Y:S04]  /*eac0*/  S2R R6, SR_TID.X ;  /* 0x0000000000067919 */ /* 0x000e280000002100 */
[----:B------:R-:W-:Y:S01]  /*ead0*/  R2UR UR15, R15 ;  /* 0x000000000f0f72ca */ /* 0x000fe200000e0000 */
[----:B------:R-:W-:Y:S01]  /*eae0*/  IMAD.MOV.U32 R13, RZ, RZ, -0x7fffffe0 ;  /* 0x80000020ff0d7424 */ /* 0x000fe200078e00ff */
[----:B------:R-:W5:Y:S04]  /*eaf0*/  LDL.64 R150, [R1+0x40] ;  /* 0x0000400001967983 */ /* 0x000f680000100a00 */
[----:B------:R-:W5:Y:S04]  /*eb00*/  LDL.64 R148, [R1+0x38] ;  /* 0x0000380001947983 */ /* 0x000f680000100a00 */
[----:B------:R-:W5:Y:S01]  /*eb10*/  LDL.64 R146, [R1+0x30] ;  /* 0x0000300001927983 */ /* 0x000f620000100a00 */
[----:B0-----:R-:W-:-:S05]  /*eb20*/  SHF.R.U32.HI R6, RZ, 0x7, R6 ;  /* 0x00000007ff067819 */ /* 0x001fca0000011606 */
[----:B------:R-:W-:Y:S01]  /*eb30*/  VIADD R6, R6, 0x8 ;  /* 0x0000000806067836 */ /* 0x000fe20000000000 */
[----:B------:R-:W-:Y:S01]  /*eb40*/  R2UR UR7, R13 ;  /* 0x000000000d0772ca */ /* 0x000fe200000e0000 */
[----:B------:R-:W-:-:S05]  /*eb50*/  IMAD.MOV.U32 R25, RZ, RZ, -0x7fffffe0 ;  /* 0x80000020ff197424 */ /* 0x000fca00078e00ff */
[----:B------:R-:W-:Y:S01]  /*eb60*/  R2UR UR23, R25 ;  /* 0x00000000191772ca */ /* 0x000fe200000e0000 */
[----:B------:R-:W-:Y:S02]  /*eb70*/  IMAD.MOV.U32 R21, RZ, RZ, -0x7fffffe0 ;  /* 0x80000020ff157424 */ /* 0x000fe400078e00ff */
[----:B--2---:R-:W-:-:S04]  /*eb80*/  IMAD R12, R142, 0x600, R9 ;  /* 0x000006008e0c7824 */ /* 0x004fc800078e0209 */
[----:B------:R-:W-:-:S05]  /*eb90*/  VIADD R14, R12, 0x200 ;  /* 0x000002000c0e7836 */ /* 0x000fca0000000000 */
[----:B------:R-:W-:Y:S02]  /*eba0*/  R2UR UR14, R14 ;  /* 0x000000000e0e72ca */ /* 0x000fe400000e0000 */
[----:B------:R-:W2:Y:S01]  /*ebb0*/  LDL.64 R14, [R1+0x68] ;  /* 0x00006800010e7983 */ /* 0x000ea20000100a00 */
[C---:B------:R-:W-:Y:S01]  /*ebc0*/  R2UR UR6, R12.reuse ;  /* 0x000000000c0672ca */ /* 0x040fe200000e0000 */
[----:B------:R-:W-:Y:S01]  /*ebd0*/  VIADD R24, R12, 0x400 ;  /* 0x000004000c187836 */ /* 0x000fe20000000000 */
[----:B---3--:R-:W-:Y:S02]  /*ebe0*/  R2UR UR4, R26 ;  /* 0x000000001a0472ca */ /* 0x008fe400000e0000 */
[----:B------:R-:W-:Y:S02]  /*ebf0*/  R2UR UR5, R27 ;  /* 0x000000001b0572ca */ /* 0x000fe400000e0000 */
[----:B------:R-:W-:Y:S01]  /*ec00*/  R2UR UR22, R24 ;  /* 0x00000000181672ca */ /* 0x000fe200000e0000 */
[----:B------:R0:W-:Y:S06]  /*ec10*/  BAR.SYNC.DEFER_BLOCKING R6, 0x100 ;  /* 0x000400060000751d */ /* 0x0001ec0000010000 */
[----:B------:R-:W-:-:S06]  /*ec20*/  WARPGROUP.ARRIVE ;  /* 0x00000000000079c5 */ /* 0x000fcc0000000000 */
[----:B------:R-:W-:Y:S01]  /*ec30*/  HGMMA.64x128x16.F32.BF16 R24, gdesc[UR4], RZ, !UPT, gsb0 ;  /* 0x01e00000041879f0 */ /* 0x000fe2000c0018ff */
[----:B------:R-:W-:Y:S01]  /*ec40*/  VIADD R20, R12, 0x2 ;  /* 0x000000020c147836 */ /* 0x000fe20000000000 */
[----:B------:R-:W-:-:S04]  /*ec50*/  R2UR UR11, R21 ;  /* 0x00000000150b72ca */ /* 0x000fc800000e0000 */
[----:B------:R-:W-:Y:S02]  /*ec60*/  R2UR UR10, R20 ;  /* 0x00000000140a72ca */ /* 0x000fe400000e0000 */
[----:B----4-:R-:W-:Y:S02]  /*ec70*/  R2UR UR12, R154 ;  /* 0x000000009a0c72ca */ /* 0x010fe400000e0000 */
[----:B------:R-:W-:Y:S01]  /*ec80*/  R2UR UR13, R155 ;  /* 0x000000009b0d72ca */ /* 0x000fe200000e0000 */
[----:B------:R-:W-:Y:S02]  /*ec90*/  WARPGROUP.DEPBAR.LE gsb0, 0x0 ;  /* 0x00008000000079c5 */ /* 0x000fe40000010000 */
[----:B------:R-:W-:Y:S01]  /*eca0*/  WARPGROUP.ARRIVE ;  /* 0x00000000000079c5 */ /* 0x000fe20000000000 */
[----:B--2---:R-:W-:Y:S02]  /*ecb0*/  R2UR UR8, R14 ;  /* 0x000000000e0872ca */ /* 0x004fe400000e0000 */
[----:B------:R-:W-:-:S13]  /*ecc0*/  R2UR UR9, R15 ;  /* 0x000000000f0972ca */ /* 0x000fda00000e0000 */
[----:B------:R-:W-:Y:S01]  /*ecd0*/  HGMMA.64x128x16.F32.BF16 R24, gdesc[UR8], R24, gsb0 ;  /* 0x01e00000081879f0 */ /* 0x000fe20008001818 */
[----:B------:R-:W-:Y:S01]  /*ece0*/  VIADD R20, R12, 0x202 ;  /* 0x000002020c147836 */ /* 0x000fe20000000000 */
[----:B------:R-:W-:Y:S02]  /*ecf0*/  R2UR UR19, R21 ;  /* 0x00000000151372ca */ /* 0x000fe400000e0000 */
[----:B-----5:R-:W-:Y:S02]  /*ed00*/  R2UR UR16, R150 ;  /* 0x00000000961072ca */ /* 0x020fe400000e0000 */
[----:B------:R-:W-:Y:S02]  /*ed10*/  R2UR UR18, R20 ;  /* 0x00000000141272ca */ /* 0x000fe400000e0000 */
[----:B------:R-:W-:Y:S01]  /*ed20*/  R2UR UR17, R151 ;  /* 0x00000000971172ca */ /* 0x000fe200000e0000 */
[----:B------:R-:W-:Y:S02]  /*ed30*/  WARPGROUP.DEPBAR.LE gsb0, 0x0 ;  /* 0x00008000000079c5 */ /* 0x000fe40000010000 */
[----:B------:R-:W-:-:S06]  /*ed40*/  WARPGROUP.ARRIVE ;  /* 0x00000000000079c5 */ /* 0x000fcc0000000000 */
[----:B------:R-:W-:Y:S01]  /*ed50*/  HGMMA.64x128x16.F32.BF16 R24, gdesc[UR12], R24, gsb0 ;  /* 0x01e000000c1879f0 */ /* 0x000fe20008001818 */
[----:B------:R-:W-:Y:S02]  /*ed60*/  R2UR UR20, R148 ;  /* 0x00000000941472ca */ /* 0x000fe400000e0000 */
[----:B------:R-:W-:Y:S01]  /*ed70*/  R2UR UR21, R149 ;  /* 0x00000000951572ca */ /* 0x000fe200000e0000 */
[----:B------:R-:W-:Y:S02]  /*ed80*/  WARPGROUP.DEPBAR.LE gsb0, 0x0 ;  /* 0x00008000000079c5 */ /* 0x000fe40000010000 */
[----:B------:R-:W-:-:S06]  /*ed90*/  WARPGROUP.ARRIVE ;  /* 0x00000000000079c5 */ /* 0x000fcc0000000000 */
[----:B------:R-:W-:Y:S01]  /*eda0*/  HGMMA.64x128x16.F32.BF16 R24, gdesc[UR16], R24, gsb0 ;  /* 0x01e00000101879f0 */ /* 0x000fe20008001818 */
[----:B------:R-:W-:Y:S01]  /*edb0*/  VIADD R12, R12, 0x402 ;  /* 0x000004020c0c7836 */ /* 0x000fe20000000000 */
[----:B------:R-:W-:Y:S02]  /*edc0*/  R2UR UR27, R13 ;  /* 0x000000000d1b72ca */ /* 0x000fe400000e0000 */
[----:B------:R-:W-:Y:S02]  /*edd0*/  R2UR UR24, R146 ;  /* 0x00000000921872ca */ /* 0x000fe400000e0000 */
        /* <DEDUP_REMOVED lines=12> */
.L_x_10527:
[----:B------:R-:W-:Y:S01]  /*eea0*/  SHF.L.U32 R6, R10, 0x1f, RZ ;  /* 0x0000001f0a067819 */ /* 0x000fe200000006ff */
[----:B------:R-:W-:-:S04]  /*eeb0*/  IMAD R9, R5, 0x8, R2 ;  /* 0x0000000805097824 */ /* 0x000fc800078e0202 */
[----:B------:R0:W1:Y:S01]  /*eec0*/  SYNCS.PHASECHK.TRANS64.TRYWAIT P1, [R9+URZ+0x2d850], R6 ;  /* 0x02d85006090075a7 */ /* 0x000062000802017f */
[----:B------:R-:W-:Y:S05]  /*eed0*/  @!P0 BRA `(.L_x_10528) ;  /* 0x0000000000048947 */ /* 0x000fea0003800000 */
[----:B------:R-:W-:Y:S01]  /*eee0*/  BPT.TRAP 0x1 ;  /* 0x000000040000795c */ /* 0x000fe20000300000 */
.L_x_10528:
[----:B-1----:R-:W-:Y:S05]  /*eef0*/  @P1 BRA `(.L_x_10526) ;  /* 0x0000000000081947 */ /* 0x002fea0003800000 */
[----:B------:R-:W1:Y:S02]  /*ef00*/  SYNCS.PHASECHK.TRANS64.TRYWAIT P1, [R9+URZ+0x2d850], R6 ;  /* 0x02d85006090075a7 */ /* 0x000e64000802017f */
[----:B-1----:R-:W-:Y:S05]  /*ef10*/  @!P1 BRA `(.L_x_10529) ;  /* 0x000000d800d49947 */ /* 0x002fea0003800000 */
.L_x_10526:
[----:B------:R-:W2:Y:S01]  /*ef20*/  LDL R14, [R1+0x84] ;  /* 0x00008400010e7983 */ /* 0x000ea20000100800 */
[----:B01----:R-:W-:Y:S01]  /*ef30*/  VIADD R6, R2, 0x400 ;  /* 0x0000040002067836 */ /* 0x003fe20000000000 */
[----:B------:R-:W-:Y:S05]  /*ef40*/  WARPSYNC.ALL ;  /* 0x0000000000007948 */ /* 0x000fea0003800000 */
[----:B------:R-:W-:Y:S01]  /*ef50*/  SHF.R.U32.HI R6, RZ, 0x4, R6 ;  /* 0x00000004ff067819 */ /* 0x000fe20000011606 */
[----:B------:R-:W-:Y:S01]  /*ef60*/  IMAD.MOV.U32 R11, RZ, RZ, -0x7fffffe0 ;  /* 0x80000020ff0b7424 */ /* 0x000fe200078e00ff */
[----:B------:R-:W-:Y:S01]  /*ef70*/  WARPGROUP.ARRIVE ;  /* 0x00000000000079c5 */ /* 0x000fe20000000000 */
[----:B------:R-:W-:Y:S01]  /*ef80*/  IMAD.MOV.U32 R13, RZ, RZ, -0x7fffffe0 ;  /* 0x80000020ff0d7424 */ /* 0x000fe200078e00ff */
[----:B------:R-:W-:-:S02]  /*ef90*/  LOP3.LUT R6, R6, 0x3fff, RZ, 0xc0, !PT ;  /* 0x00003fff06067812 */ /* 0x000fc400078ec0ff */
[C---:B------:R-:W-:Y:S02]  /*efa0*/  R2UR UR7, R11.reuse ;  /* 0x000000000b0772ca */ /* 0x040fe400000e0000 */
[----:B------:R-:W-:Y:S02]  /*efb0*/  LOP3.LUT R6, R6, 0x2000000, RZ, 0xfc, !PT ;  /* 0x0200000006067812 */ /* 0x000fe400078efcff */
[----:B------:R-:W-:Y:S01]  /*efc0*/  R2UR UR35, R11 ;  /* 0x000000000b2372ca */ /* 0x000fe200000e0000 */
[----:B------:R-:W-:Y:S01]  /*efd0*/  IMAD.MOV.U32 R11, RZ, RZ, 0x40000040 ;  /* 0x40000040ff0b7424 */ /* 0x000fe200078e00ff */
[----:B------:R-:W-:Y:S01]  /*efe0*/  R2UR UR11, R13 ;  /* 0x000000000d0b72ca */ /* 0x000fe200000e0000 */
[----:B------:R-:W-:Y:S01]  /*eff0*/  IMAD R10, R5, 0x600, R6 ;  /* 0x00000600050a7824 */ /* 0x000fe200078e0206 */
[----:B------:R-:W-:Y:S02]  /*f000*/  R2UR UR15, R13 ;  /* 0x000000000d0f72ca */ /* 0x000fe400000e0000 */
[----:B------:R-:W-:Y:S01]  /*f010*/  R2UR UR5, R11 ;  /* 0x000000000b0572ca */ /* 0x000fe200000e0000 */
[C---:B------:R-:W-:Y:S01]  /*f020*/  VIADD R12, R10.reuse, 0x40 ;  /* 0x000000400a0c7836 */ /* 0x040fe20000000000 */
[----:B------:R-:W-:Y:S01]  /*f030*/  R2UR UR6, R10 ;  /* 0x000000000a0672ca */ /* 0x000fe200000e0000 */
[----:B------:R-:W-:Y:S01]  /*f040*/  IMAD.MOV.U32 R11, RZ, RZ, 0x40000040 ;  /* 0x40000040ff0b7424 */ /* 0x000fe200078e00ff */
[----:B------:R-:W-:-:S02]  /*f050*/  R2UR UR19, R13 ;  /* 0x000000000d1372ca */ /* 0x000fc400000e0000 */
[----:B------:R-:W-:Y:S01]  /*f060*/  R2UR UR10, R12 ;  /* 0x000000000c0a72ca */ /* 0x000fe200000e0000 */
[----:B------:R-:W-:Y:S01]  /*f070*/  VIADD R12, R10, 0x80 ;  /* 0x000000800a0c7836 */ /* 0x000fe20000000000 */
[C---:B------:R-:W-:Y:S02]  /*f080*/  R2UR UR23, R13.reuse ;  /* 0x000000000d1772ca */ /* 0x040fe400000e0000 */
[C---:B------:R-:W-:Y:S02]  /*f090*/  R2UR UR27, R13.reuse ;  /* 0x000000000d1b72ca */ /* 0x040fe400000e0000 */
[----:B------:R-:W-:Y:S01]  /*f0a0*/  R2UR UR14, R12 ;  /* 0x000000000c0e72ca */ /* 0x000fe200000e0000 */
[----:B------:R-:W-:Y:S01]  /*f0b0*/  VIADD R12, R10, 0xc0 ;  /* 0x000000c00a0c7836 */ /* 0x000fe20000000000 */
[----:B------:R-:W-:Y:S01]  /*f0c0*/  R2UR UR31, R13 ;  /* 0x000000000d1f72ca */ /* 0x000fe200000e0000 */
[----:B------:R-:W-:Y:S01]  /*f0d0*/  IMAD.MOV.U32 R13, RZ, RZ, 0x40000040 ;  /* 0x40000040ff0d7424 */ /* 0x000fe200078e00ff */
[----:B------:R-:W-:-:S02]  /*f0e0*/  R2UR UR33, R11 ;  /* 0x000000000b2172ca */ /* 0x000fc400000e0000 */
[----:B------:R-:W-:Y:S02]  /*f0f0*/  R2UR UR18, R12 ;  /* 0x000000000c1272ca */ /* 0x000fe400000e0000 */
[----:B------:R-:W-:Y:S02]  /*f100*/  IADD3 R12, R10, 0x100, RZ ;  /* 0x000001000a0c7810 */ /* 0x000fe40007ffe0ff */
[----:B------:R-:W-:Y:S01]  /*f110*/  R2UR UR9, R13 ;  /* 0x000000000d0972ca */ /* 0x000fe200000e0000 */
[----:B------:R-:W-:Y:S01]  /*f120*/  IMAD.MOV.U32 R13, RZ, RZ, 0x40000040 ;  /* 0x40000040ff0d7424 */ /* 0x000fe200078e00ff */
[----:B------:R-:W-:Y:S01]  /*f130*/  R2UR UR22, R12 ;  /* 0x000000000c1672ca */ /* 0x000fe200000e0000 */
[----:B------:R-:W-:-:S03]  /*f140*/  VIADD R12, R10, 0x140 ;  /* 0x000001400a0c7836 */ /* 0x000fc60000000000 */
[----:B------:R-:W-:Y:S01]  /*f150*/  R2UR UR13, R13 ;  /* 0x000000000d0d72ca */ /* 0x000fe200000e0000 */
[----:B------:R-:W-:Y:S01]  /*f160*/  IMAD.MOV.U32 R13, RZ, RZ, 0x40000040 ;  /* 0x40000040ff0d7424 */ /* 0x000fe200078e00ff */
[----:B------:R-:W-:Y:S01]  /*f170*/  R2UR UR26, R12 ;  /* 0x000000000c1a72ca */ /* 0x000fe200000e0000 */
[C---:B------:R-:W-:Y:S02]  /*f180*/  VIADD R12, R10.reuse, 0x180 ;  /* 0x000001800a0c7836 */ /* 0x040fe40000000000 */
[----:B------:R-:W-:Y:S01]  /*f190*/  VIADD R10, R10, 0x1c0 ;  /* 0x000001c00a0a7836 */ /* 0x000fe20000000000 */
[----:B------:R-:W-:Y:S01]  /*f1a0*/  R2UR UR17, R13 ;  /* 0x000000000d1172ca */ /* 0x000fe200000e0000 */
[----:B------:R-:W-:Y:S01]  /*f1b0*/  IMAD.MOV.U32 R13, RZ, RZ, 0x40000040 ;  /* 0x40000040ff0d7424 */ /* 0x000fe200078e00ff */
[----:B------:R-:W-:Y:S02]  /*f1c0*/  R2UR UR30, R12 ;  /* 0x000000000c1e72ca */ /* 0x000fe400000e0000 */
[----:B------:R-:W-:-:S02]  /*f1d0*/  R2UR UR34, R10 ;  /* 0x000000000a2272ca */ /* 0x000fc400000e0000 */
[----:B------:R-:W-:Y:S01]  /*f1e0*/  R2UR UR21, R13 ;  /* 0x000000000d1572ca */ /* 0x000fe200000e0000 */
[----:B------:R-:W-:-:S05]  /*f1f0*/  IMAD.MOV.U32 R13, RZ, RZ, 0x40000040 ;  /* 0x40000040ff0d7424 */ /* 0x000fca00078e00ff */
[----:B------:R-:W-:Y:S01]  /*f200*/  R2UR UR25, R13 ;  /* 0x000000000d1972ca */ /* 0x000fe200000e0000 */
[----:B------:R-:W-:-:S05]  /*f210*/  IMAD.MOV.U32 R13, RZ, RZ, 0x40000040 ;  /* 0x40000040ff0d7424 */ /* 0x000fca00078e00ff */
[----:B------:R-:W-:Y:S02]  /*f220*/  R2UR UR29, R13 ;  /* 0x000000000d1d72ca */ /* 0x000fe400000e0000 */
[----:B--2---:R-:W-:Y:S02]  /*f230*/  LOP3.LUT R10, R14, 0x10000, RZ, 0xfc, !PT ;  /* 0x000100000e0a7812 */ /* 0x004fe400078efcff */
[----:B------:R-:W0:Y:S02]  /*f240*/  S2R R14, SR_TID.X ;  /* 0x00000000000e7919 */ /* 0x000e240000002100 */
[C---:B------:R-:W-:Y:S01]  /*f250*/  R2UR UR4, R10.reuse ;  /* 0x000000000a0472ca */ /* 0x040fe200000e0000 */
[----:B------:R-:W-:-:S05]  /*f260*/  VIADD R12, R10, 0x2 ;  /* 0x000000020a0c7836 */ /* 0x000fca0000000000 */
[----:B------:R-:W-:Y:S01]  /*f270*/  R2UR UR8, R12 ;  /* 0x000000000c0872ca */ /* 0x000fe200000e0000 */
[----:B------:R-:W-:-:S05]  /*f280*/  VIADD R12, R10, 0x4 ;  /* 0x000000040a0c7836 */ /* 0x000fca0000000000 */
[----:B------:R-:W-:Y:S01]  /*f290*/  R2UR UR12, R12 ;  /* 0x000000000c0c72ca */ /* 0x000fe200000e0000 */
[----:B------:R-:W-:Y:S01]  /*f2a0*/  HGMMA.64x96x16.F32.BF16 R88, gdesc[UR4].tnspB, R88, gsb0 ;  /* 0x41600000045879f0 */ /* 0x000fe20008001858 */
[----:B------:R-:W-:-:S05]  /*f2b0*/  VIADD R12, R10, 0x6 ;  /* 0x000000060a0c7836 */ /* 0x000fca0000000000 */
[----:B------:R-:W-:Y:S01]  /*f2c0*/  R2UR UR16, R12 ;  /* 0x000000000c1072ca */ /* 0x000fe200000e0000 */
[----:B------:R-:W-:-:S05]  /*f2d0*/  VIADD R12, R10, 0x600 ;  /* 0x000006000a0c7836 */ /* 0x000fca0000000000 */
[----:B------:R-:W-:Y:S01]  /*f2e0*/  R2UR UR20, R12 ;  /* 0x000000000c1472ca */ /* 0x000fe200000e0000 */
[----:B------:R-:W-:Y:S01]  /*f2f0*/  VIADD R12, R10, 0x602 ;  /* 0x000006020a0c7836 */ /* 0x000fe20000000000 */
[----:B0-----:R-:W-:-:S04]  /*f300*/  SHF.R.U32.HI R6, RZ, 0x7, R14 ;  /* 0x00000007ff067819 */ /* 0x001fc8000001160e */
[----:B------:R-:W-:Y:S01]  /*f310*/  R2UR UR24, R12 ;  /* 0x000000000c1872ca */ /* 0x000fe200000e0000 */
[----:B------:R-:W-:Y:S01]  /*f320*/  VIADD R12, R10, 0x604 ;  /* 0x000006040a0c7836 */ /* 0x000fe20000000000 */
[----:B------:R-:W-:Y:S01]  /*f330*/  ISETP.GE.U32.AND P1, PT, R14, 0x180, PT ;  /* 0x000001800e00780c */ /* 0x000fe20003f26070 */
[----:B------:R-:W-:Y:S02]  /*f340*/  VIADD R10, R10, 0x606 ;  /* 0x000006060a0a7836 */ /* 0x000fe40000000000 */
[----:B------:R-:W-:Y:S01]  /*f350*/  VIADD R6, R6, 0x9 ;  /* 0x0000000906067836 */ /* 0x000fe20000000000 */
[----:B------:R-:W-:Y:S02]  /*f360*/  R2UR UR28, R12 ;  /* 0x000000000c1c72ca */ /* 0x000fe400000e0000 */
[----:B------:R-:W-:Y:S02]  /*f370*/  R2UR UR32, R10 ;  /* 0x000000000a2072ca */ /* 0x000fe400000e0000 */
[----:B------:R-:W-:Y:S01]  /*f380*/  SEL R6, R6, 0x9, !P1 ;  /* 0x0000000906067807 */ /* 0x000fe20004800000 */
[----:B------:R-:W-:-:S02]  /*f390*/  WARPGROUP.DEPBAR.LE gsb0, 0x0 ;  /* 0x00008000000079c5 */ /* 0x000fc40000010000 */
[----:B------:R-:W-:-:S06]  /*f3a0*/  WARPGROUP.ARRIVE ;  /* 0x00000000000079c5 */ /* 0x000fcc0000000000 */
[----:B------:R-:W-:Y:S03]  /*f3b0*/  HGMMA.64x96x16.F32.BF16 R88, gdesc[UR8].tnspB, R88, gsb0 ;  /* 0x41600000085879f0 */ /* 0x000fe60008001858 */
[----:B------:R-:W-:Y:S02]  /*f3c0*/  WARPGROUP.DEPBAR.LE gsb0, 0x0 ;  /* 0x00008000000079c5 */ /* 0x000fe40000010000 */
        /* <DEDUP_REMOVED lines=18> */
[----:B------:R0:W-:Y:S06]  /*f4f0*/  BAR.ARV R6, 0x100 ;  /* 0x000400060000751d */ /* 0x0001ec0000002000 */
[----:B------:R-:W-:Y:S05]  /*f500*/  @!P0 BRA `(.L_x_10530) ;  /* 0x0000000000048947 */ /* 0x000fea0003800000 */
[----:B------:R-:W-:Y:S01]  /*f510*/  BPT.TRAP 0x1 ;  /* 0x000000040000795c */ /* 0x000fe20000300000 */
.L_x_10530:
[----:B------:R-:W-:Y:S01]  /*f520*/  FMUL.FTZ R12, R24, UR41 ;  /* 0x00000029180c7c20 */ /* 0x000fe20008410000 */
[----:B------:R-:W-:Y:S01]  /*f530*/  FMUL.FTZ R13, R25, UR41 ;  /* 0x00000029190d7c20 */ /* 0x000fe20008410000 */
[----:B------:R-:W-:Y:S01]  /*f540*/  FMUL.FTZ R14, R28, UR41 ;  /* 0x000000291c0e7c20 */ /* 0x000fe20008410000 */
[----:B0-----:R-:W-:Y:S02]  /*f550*/  IMAD R6, R142, 0x8, R2 ;  /* 0x000000088e067824 */ /* 0x001fe400078e0202 */
[----:B------:R-:W-:Y:S01]  /*f560*/  FMUL.FTZ R15, R29, UR41 ;  /* 0x000000291d0f7c20 */ /* 0x000fe20008410000 */
[----:B------:R-:W-:Y:S01]  /*f570*/  IMAD.U32 R9, RZ, RZ, UR38 ;  /* 0x00000026ff097e24 */ /* 0x000fe2000f8e00ff */
        /* <DEDUP_REMOVED lines=32> */
[----:B------:R1:W-:Y:S01]  /*f780*/  MUFU.TANH R11, R26 ;  /* 0x0000001a000b7308 */ /* 0x0003e20000002400 */
        /* <DEDUP_REMOVED lines=8> */
[----:B-1----:R-:W-:Y:S01]  /*f810*/  FMUL.FTZ R26, R33, UR41 ;  /* 0x00000029211a7c20 */ /* 0x002fe20008410000 */
[----:B0-----:R-:W-:Y:S01]  /*f820*/  FMNMX.FTZ R6, R15, R6, !PT ;  /* 0x000000060f067209 */ /* 0x001fe20007810000 */
        /* <DEDUP_REMOVED lines=18> */
[----:B------:R-:W-:-:S03]  /*f950*/  UMOV UR45, UR44 ;  /* 0x0000002c002d7c82 */ /* 0x000fc60008000000 */
[----:B------:R-:W2:Y:S01]  /*f960*/  MUFU.TANH R28, R28 ;  /* 0x0000001c001c7308 */ /* 0x000ea20000002400 */
[----:B-1----:R-:W-:Y:S01]  /*f970*/  FMUL.FTZ R30, R37, UR41 ;  /* 0x00000029251e7c20 */ /* 0x002fe20008410000 */
[----:B0-----:R-:W-:Y:S01]  /*f980*/  FMNMX.FTZ R6, R26, R6, !PT ;  /* 0x000000061a067209 */ /* 0x001fe20007810000 */
[----:B------:R-:W-:-:S05]  /*f990*/  FMUL.FTZ R37, R74, UR41 ;  /* 0x000000294a257c20 */ /* 0x000fca0008410000 */
[----:B------:R-:W0:Y:S08]  /*f9a0*/  MUFU.TANH R30, R30 ;  /* 0x0000001e001e7308 */ /* 0x000e300000002400 */
[----:B------:R-:W1:Y:S01]  /*f9b0*/  MUFU.TANH R32, R32 ;  /* 0x0000002000207308 */ /* 0x000e620000002400 */
[----:B--2---:R-:W-:-:S07]  /*f9c0*/  FMNMX.FTZ R6, R28, R6, !PT ;  /* 0x000000061c067209 */ /* 0x004fce0007810000 */
[----:B------:R2:W3:Y:S01]  /*f9d0*/  MUFU.TANH R154, R34 ;  /* 0x00000022009a7308 */ /* 0x0004e20000002400 */
[----:B0-----:R-:W-:-:S07]  /*f9e0*/  FMNMX.FTZ R6, R30, R6, !PT ;  /* 0x000000061e067209 */ /* 0x001fce0007810000 */
[----:B------:R-:W0:Y:S01]  /*f9f0*/  MUFU.TANH R33, R33 ;  /* 0x0000002100217308 */ /* 0x000e220000002400 */
[----:B--2---:R-:W-:Y:S01]  /*fa00*/  FMUL.FTZ R34, R44, UR41 ;  /* 0x000000292c227c20 */ /* 0x004fe20008410000 */
[----:B-1----:R-:W-:Y:S01]  /*fa10*/  FMNMX.FTZ R6, R32, R6, !PT ;  /* 0x0000000620067209 */ /* 0x002fe20007810000 */
[----:B------:R-:W-:Y:S01]  /*fa20*/  FMUL.FTZ R44, R52, UR41 ;  /* 0x00000029342c7c20 */ /* 0x000fe20008410000 */
[----:B------:R-:W-:-:S04]  /*fa30*/  FMUL.FTZ R52, R67, UR41 ;  /* 0x0000002943347c20 */ /* 0x000fc80008410000 */
[----:B------:R-:W1:Y:S01]  /*fa40*/  MUFU.TANH R34, R34 ;  /* 0x0000002200227308 */ /* 0x000e620000002400 */
[----:B---3--:R-:W-:-:S07]  /*fa50*/  IMAD.MOV.U32 R70, RZ, RZ, R154 ;  /* 0x000000ffff467224 */ /* 0x008fce00078e009a */
        /* <DEDUP_REMOVED lines=42> */
[----:B------:R2:W3:Y:S01]  /*fd00*/  MUFU.TANH R20, R27 ;  /* 0x0000001b00147308 */ /* 0x0004e20000002400 */
[----:B0-----:R-:W-:-:S07]  /*fd10*/  FMNMX.FTZ R6, R84, R6, !PT ;  /* 0x0000000654067209 */ /* 0x001fce0007810000 */
[----:B------:R0:W4:Y:S01]  /*fd20*/  MUFU.TANH R152, R31 ;  /* 0x0000001f00987308 */ /* 0x0001220000002400 */
[----:B-1----:R-:W-:Y:S01]  /*fd30*/  FMNMX.FTZ R6, R85, R6, !PT ;  /* 0x0000000655067209 */ /* 0x002fe20007810000 */
[----:B--2---:R-:W-:-:S04]  /*fd40*/  FMUL.FTZ R27, R47, UR41 ;  /* 0x000000292f1b7c20 */ /* 0x004fc80008410000 */
[----:B------:R-:W1:Y:S02]  /*fd50*/  SHFL.BFLY PT, R9, R6, 0x2, 0x1f ;  /* 0x0c401f0006097f89 */ /* 0x000e6400000e0000 */
[----:B------:R2:W5:Y:S01]  /*fd60*/  MUFU.TANH R155, R35 ;  /* 0x00000023009b7308 */ /* 0x0005620000002400 */
[----:B---3--:R-:W-:Y:S02]  /*fd70*/  IMAD.MOV.U32 R38, RZ, RZ, R20 ;  /* 0x000000ffff267224 */ /* 0x008fe400078e0014 */
[----:B------:R-:W-:Y:S01]  /*fd80*/  FMUL.FTZ R20, R50, UR41 ;  /* 0x0000002932147c20 */ /* 0x000fe20008410000 */
[----:B0-----:R-:W-:-:S04]  /*fd90*/  FMUL.FTZ R31, R55, UR41 ;  /* 0x00000029371f7c20 */ /* 0x001fc80008410000 */
[----:B------:R-:W0:Y:S01]  /*fda0*/  MUFU.TANH R72, R72 ;  /* 0x0000004800487308 */ /* 0x000e220000002400 */
[----:B--2---:R-:W-:Y:S01]  /*fdb0*/  FMUL.FTZ R35, R39, UR41 ;  /* 0x0000002927237c20 */ /* 0x004fe20008410000 */
[----:B----4-:R-:W-:-:S06]  /*fdc0*/  IMAD.MOV.U32 R74, RZ, RZ, R152 ;  /* 0x000000ffff4a7224 */ /* 0x010fcc00078e0098 */
[----:B------:R-:W2:Y:S01]  /*fdd0*/  MUFU.TANH R35, R35 ;  /* 0x0000002300237308 */ /* 0x000ea20000002400 */
[----:B-----5:R-:W-:Y:S02]  /*fde0*/  IMAD.MOV.U32 R66, RZ, RZ, R155 ;  /* 0x000000ffff427224 */ /* 0x020fe400078e009b */
[----:B------:R-:W-:Y:S01]  /*fdf0*/  FMUL.FTZ R155, R78, UR41 ;  /* 0x000000294e9b7c20 */ /* 0x000fe20008410000 */
[----:B------:R-:W-:Y:S01]  /*fe00*/  IMAD.MOV.U32 R78, RZ, RZ, R11 ;  /* 0x000000ffff4e7224 */ /* 0x000fe200078e000b */
[----:B-1----:R-:W-:-:S03]  /*fe10*/  FMNMX.FTZ R6, R6, R9, !PT ;  /* 0x0000000906067209 */ /* 0x002fc60007810000 */
[----:B------:R-:W1:Y:S02]  /*fe20*/  MUFU.TANH R21, R21 ;  /* 0x0000001500157308 */ /* 0x000e640000002400 */
[----:B------:R-:W3:Y:S06]  /*fe30*/  SHFL.BFLY PT, R9, R6, 0x1, 0x1f ;  /* 0x0c201f0006097f89 */ /* 0x000eec00000e0000 */
[----:B------:R-:W4:Y:S08]  /*fe40*/  MUFU.TANH R25, R25 ;  /* 0x0000001900197308 */ /* 0x000f300000002400 */
[----:B------:R-:W5:Y:S08]  /*fe50*/  MUFU.TANH R68, R68 ;  /* 0x0000004400447308 */ /* 0x000f700000002400 */
[----:B------:R-:W5:Y:S01]  /*fe60*/  MUFU.TANH R27, R27 ;  /* 0x0000001b001b7308 */ /* 0x000f620000002400 */
[----:B---3--:R-:W-:-:S02]  /*fe70*/  FMNMX.FTZ R6, R6, R9, !PT ;  /* 0x0000000906067209 */ /* 0x008fc40007810000 */
[----:B------:R-:W-:Y:S01]  /*fe80*/  FMNMX.FTZ R9, R11, R8, !PT ;  /* 0x000000080b097209 */ /* 0x000fe20007810000 */
[----:B------:R-:W-:-:S04]  /*fe90*/  FMUL.FTZ R11, R87, UR41 ;  /* 0x00000029570b7c20 */ /* 0x000fc80008410000 */
[----:B------:R-:W3:Y:S01]  /*fea0*/  MUFU.TANH R20, R20 ;  /* 0x0000001400147308 */ /* 0x000ee20000002400 */
[----:B------:R-:W-:Y:S01]  /*feb0*/  FMNMX.FTZ R9, R38, R9, !PT ;  /* 0x0000000926097209 */ /* 0x000fe20007810000 */
[C---:B------:R-:W-:Y:S01]  /*fec0*/  FMUL.FTZ R39, R6.reuse, UR45 ;  /* 0x0000002d06277c20 */ /* 0x040fe20008410000 */
[----:B------:R-:W-:Y:S02]  /*fed0*/  FADD.FTZ R7, -R6, R7 ;  /* 0x0000000706077221 */ /* 0x000fe40000010100 */
[----:B------:R-:W-:Y:S01]  /*fee0*/  FMNMX.FTZ R9, R10, R9, !PT ;  /* 0x000000090a097209 */ /* 0x000fe20007810000 */
[--C-:B------:R-:W-:Y:S01]  /*fef0*/  FFMA.FTZ R43, R80, UR45, -R39.reuse ;  /* 0x0000002d502b7c23 */ /* 0x100fe20008010827 */
[----:B------:R-:W-:Y:S01]  /*ff00*/  FFMA.FTZ R24, R24, UR45, -R39 ;  /* 0x0000002d18187c23 */ /* 0x000fe20008010827 */
[----:B------:R-:W3:Y:S01]  /*ff10*/  MUFU.TANH R29, R29 ;  /* 0x0000001d001d7308 */ /* 0x000ee20000002400 */
[----:B------:R-:W-:Y:S01]  /*ff20*/  FMNMX.FTZ R9, R152, R9, !PT ;  /* 0x0000000998097209 */ /* 0x000fe20007810000 */
[----:B------:R-:W-:Y:S01]  /*ff30*/  FMUL.FTZ R152, R82, UR41 ;  /* 0x0000002952987c20 */ /* 0x000fe20008410000 */
[----:B------:R-:W-:Y:S01]  /*ff40*/  FMUL.FTZ R82, R83, UR41 ;  /* 0x0000002953527c20 */ /* 0x000fe20008410000 */
[----:B------:R-:W-:Y:S01]  /*ff50*/  IMAD.MOV.U32 R83, RZ, RZ, R10 ;  /* 0x000000ffff537224 */ /* 0x000fe200078e000a */
[----:B------:R-:W-:Y:S01]  /*ff60*/  FMNMX.FTZ R9, R154, R9, !PT ;  /* 0x000000099a097209 */ /* 0x000fe20007810000 */
[----:B------:R-:W-:Y:S01]  /*ff70*/  FMUL.FTZ R154, R79, UR41 ;  /* 0x000000294f9a7c20 */ /* 0x000fe20008410000 */
[----:B------:R-:W-:Y:S01]  /*ff80*/  FMUL.FTZ R10, R86, UR41 ;  /* 0x00000029560a7c20 */ /* 0x000fe20008410000 */
[----:B------:R-:W3:Y:S01]  /*ff90*/  MUFU.TANH R64, R64 ;  /* 0x0000004000407308 */ /* 0x000ee20000002400 */
[----:B------:R-:W-:Y:S01]  /*ffa0*/  FMNMX.FTZ R9, R66, R9, !PT ;  /* 0x0000000942097209 */ /* 0x000fe20007810000 */
[----:B------:R-:W-:-:S02]  /*ffb0*/  IMAD.MOV.U32 R86, RZ, RZ, R38 ;  /* 0x000000ffff567224 */ /* 0x000fc400078e0026 */
[--C-:B------:R-:W-:Y:S01]  /*ffc0*/  FFMA.FTZ R79, R13, UR45, -R39.reuse ;  /* 0x0000002d0d4f7c23 */ /* 0x100fe20008010827 */
[--C-:B------:R-:W-:Y:S01]  /*ffd0*/  FFMA.FTZ R13, R32, UR45, -R39.reuse ;  /* 0x0000002d200d7c23 */ /* 0x100fe20008010827 */
[----:B0-----:R-:W-:Y:S01]  /*ffe0*/  FMNMX.FTZ R9, R72, R9, !PT ;  /* 0x0000000948097209 */ /* 0x001fe20007810000 */
[--C-:B------:R-:W-:Y:S01]  /*fff0*/  FFMA.FTZ R12, R12, UR45, -R39.reuse ;  /* 0x0000002d0c0c7c23 */ /* 0x100fe20008010827 */
[--C-:B------:R-:W-:Y:S01]  /*10000*/  FFMA.FTZ R15, R15, UR45, -R39.reuse ;  /* 0x0000002d0f0f7c23 */ /* 0x100fe20008010827 */
[----:B------:R-:W0:Y:S01]  /*10010*/  MUFU.TANH R31, R31 ;  /* 0x0000001f001f7308 */ /* 0x000e220000002400 */
[----:B--2---:R-:W-:Y:S01]  /*10020*/  FMNMX.FTZ R9, R35, R9, !PT ;  /* 0x0000000923097209 */ /* 0x004fe20007810000 */
[--C-:B------:R-:W-:Y:S01]  /*10030*/  FFMA.FTZ R14, R14, UR45, -R39.reuse ;  /* 0x0000002d0e0e7c23 */ /* 0x100fe20008010827 */
[--C-:B------:R-:W-:Y:S01]  /*10040*/  FFMA.FTZ R67, R41, UR45, -R39.reuse ;  /* 0x0000002d29437c23 */ /* 0x100fe20008010827 */
[--C-:B------:R-:W-:Y:S01]  /*10050*/  FFMA.FTZ R41, R77, UR45, -R39.reuse ;  /* 0x0000002d4d297c23 */ /* 0x100fe20008010827 */
[----:B-1----:R-:W-:Y:S01]  /*10060*/  FMNMX.FTZ R9, R21, R9, !PT ;  /* 0x0000000915097209 */ /* 0x002fe20007810000 */
[--C-:B------:R-:W-:Y:S01]  /*10070*/  FFMA.FTZ R36, R36, UR45, -R39.reuse ;  /* 0x0000002d24247c23 */ /* 0x100fe20008010827 */
[--C-:B------:R-:W-:Y:S01]  /*10080*/  FFMA.FTZ R71, R33, UR45, -R39.reuse ;  /* 0x0000002d21477c23 */ /* 0x100fe20008010827 */
[----:B------:R-:W1:Y:S01]  /*10090*/  MUFU.TANH R61, R61 ;  /* 0x0000003d003d7308 */ /* 0x000e620000002400 */
[----:B----4-:R-:W-:Y:S01]  /*100a0*/  FMNMX.FTZ R9, R25, R9, !PT ;  /* 0x0000000919097209 */ /* 0x010fe20007810000 */
[--C-:B------:R-:W-:Y:S01]  /*100b0*/  FFMA.FTZ R33, R73, UR45, -R39.reuse ;  /* 0x0000002d49217c23 */ /* 0x100fe20008010827 */
[--C-:B------:R-:W-:Y:S01]  /*100c0*/  FFMA.FTZ R51, R69, UR45, -R39.reuse ;  /* 0x0000002d45337c23 */ /* 0x100fe20008010827 */
[--C-:B------:R-:W-:Y:S01]  /*100d0*/  FFMA.FTZ R75, R26, UR45, -R39.reuse ;  /* 0x0000002d1a4b7c23 */ /* 0x100fe20008010827 */
[----:B-----5:R-:W-:Y:S01]  /*100e0*/  FMNMX.FTZ R9, R68, R9, !PT ;  /* 0x0000000944097209 */ /* 0x020fe20007810000 */
[--C-:B------:R-:W-:Y:S01]  /*100f0*/  FFMA.FTZ R28, R28, UR45, -R39.reuse ;  /* 0x0000002d1c1c7c23 */ /* 0x100fe20008010827 */
[--C-:B------:R-:W-:Y:S01]  /*10100*/  FFMA.FTZ R26, R34, UR45, -R39.reuse ;  /* 0x0000002d221a7c23 */ /* 0x100fe20008010827 */
[----:B------:R-:W2:Y:S01]  /*10110*/  MUFU.TANH R60, R60 ;  /* 0x0000003c003c7308 */ /* 0x000ea20000002400 */
[----:B------:R-:W-:Y:S01]  /*10120*/  FMNMX.FTZ R9, R27, R9, !PT ;  /* 0x000000091b097209 */ /* 0x000fe20007810000 */
[--C-:B------:R-:W-:Y:S01]  /*10130*/  FFMA.FTZ R30, R30, UR45, -R39.reuse ;  /* 0x0000002d1e1e7c23 */ /* 0x100fe20008010827 */
[--C-:B------:R-:W-:Y:S01]  /*10140*/  FFMA.FTZ R40, R40, UR45, -R39.reuse ;  /* 0x0000002d28287c23 */ /* 0x100fe20008010827 */
[--C-:B------:R-:W-:Y:S01]  /*10150*/  FFMA.FTZ R44, R44, UR45, -R39.reuse ;  /* 0x0000002d2c2c7c23 */ /* 0x100fe20008010827 */
[----:B---3--:R-:W-:Y:S01]  /*10160*/  FMNMX.FTZ R9, R20, R9, !PT ;  /* 0x0000000914097209 */ /* 0x008fe20007810000 */
[--C-:B------:R-:W-:Y:S01]  /*10170*/  FFMA.FTZ R45, R45, UR45, -R39.reuse ;  /* 0x0000002d2d2d7c23 */ /* 0x100fe20008010827 */
[--C-:B------:R-:W-:Y:S01]  /*10180*/  FFMA.FTZ R62, R145, UR45, -R39.reuse ;  /* 0x0000002d913e7c23 */ /* 0x100fe20008010827 */
[----:B------:R-:W3:Y:S01]  /*10190*/  MUFU.TANH R57, R57 ;  /* 0x0000003900397308 */ /* 0x000ee20000002400 */
[----:B------:R-:W-:Y:S01]  /*101a0*/  FMNMX.FTZ R9, R29, R9, !PT ;  /* 0x000000091d097209 */ /* 0x000fe20007810000 */
[--C-:B------:R-:W-:Y:S01]  /*101b0*/  FFMA.FTZ R55, R65, UR45, -R39.reuse ;  /* 0x0000002d41377c23 */ /* 0x100fe20008010827 */
[--C-:B------:R-:W-:Y:S01]  /*101c0*/  FFMA.FTZ R63, R147, UR45, -R39.reuse ;  /* 0x0000002d933f7c23 */ /* 0x100fe20008010827 */
[--C-:B------:R-:W-:Y:S01]  /*101d0*/  FFMA.FTZ R58, R146, UR45, -R39.reuse ;  /* 0x0000002d923a7c23 */ /* 0x100fe20008010827 */
[----:B------:R-:W-:Y:S01]  /*101e0*/  FMNMX.FTZ R9, R64, R9, !PT ;  /* 0x0000000940097209 */ /* 0x000fe20007810000 */
[--C-:B------:R-:W-:Y:S01]  /*101f0*/  FFMA.FTZ R59, R148, UR45, -R39.reuse ;  /* 0x0000002d943b7c23 */ /* 0x100fe20008010827 */
[--C-:B------:R-:W-:Y:S01]  /*10200*/  FFMA.FTZ R54, R149, UR45, -R39.reuse ;  /* 0x0000002d95367c23 */ /* 0x100fe20008010827 */
[----:B------:R-:W4:Y:S01]  /*10210*/  MUFU.TANH R56, R56 ;  /* 0x0000003800387308 */ /* 0x000f220000002400 */
[----:B0-----:R-:W-:Y:S01]  /*10220*/  FMNMX.FTZ R9, R31, R9, !PT ;  /* 0x000000091f097209 */ /* 0x001fe20007810000 */
[--C-:B------:R-:W-:Y:S01]  /*10230*/  FFMA.FTZ R50, R150, UR45, -R39.reuse ;  /* 0x0000002d96327c23 */ /* 0x100fe20008010827 */
[--C-:B------:R-:W-:Y:S01]  /*10240*/  FFMA.FTZ R47, R151, UR45, -R39.reuse ;  /* 0x0000002d972f7c23 */ /* 0x100fe20008010827 */
[--C-:B------:R-:W-:Y:S01]  /*10250*/  FFMA.FTZ R42, R81, UR45, -R39.reuse ;  /* 0x0000002d512a7c23 */ /* 0x100fe20008010827 */
[----:B-1----:R-:W-:Y:S01]  /*10260*/  FMNMX.FTZ R9, R61, R9, !PT ;  /* 0x000000093d097209 */ /* 0x002fe20007810000 */
[--C-:B------:R-:W-:Y:S01]  /*10270*/  FFMA.FTZ R84, R84, UR45, -R39.reuse ;  /* 0x0000002d54547c23 */ /* 0x100fe20008010827 */
[----:B------:R-:W-:Y:S01]  /*10280*/  FFMA.FTZ R85, R85, UR45, -R39 ;  /* 0x0000002d55557c23 */ /* 0x000fe20008010827 */
[----:B------:R-:W0:Y:S01]  /*10290*/  MUFU.TANH R53, R53 ;  /* 0x0000003500357308 */ /* 0x000e220000002400 */
[----:B--2---:R-:W-:-:S04]  /*102a0*/  FMNMX.FTZ R9, R60, R9, !PT ;  /* 0x000000093c097209 */ /* 0x004fc80007810000 */
[----:B---3--:R-:W-:-:S03]  /*102b0*/  FMNMX.FTZ R9, R57, R9, !PT ;  /* 0x0000000939097209 */ /* 0x008fc60007810000 */
        /* <DEDUP_REMOVED lines=22> */
[----:B------:R-:W-:Y:S01]  /*10420*/  MUFU.EX2 R32, R24 ;  /* 0x0000001800207308 */ /* 0x000fe20000000800 */
[----:B-1----:R-:W-:-:S07]  /*10430*/  FMNMX.FTZ R9, R10, R9, !PT ;  /* 0x000000090a097209 */ /* 0x002fce0007810000 */
[----:B------:R0:W-:Y:S01]  /*10440*/  MUFU.EX2 R24, R13 ;  /* 0x0000000d00187308 */ /* 0x0001e20000000800 */
[----:B--2---:R-:W-:-:S05]  /*10450*/  FMNMX.FTZ R9, R11, R9, !PT ;  /* 0x000000090b097209 */ /* 0x004fca0007810000 */
[----:B------:R-:W1:Y:S02]  /*10460*/  SHFL.BFLY PT, R38, R9, 0x2, 0x1f ;  /* 0x0c401f0009267f89 */ /* 0x000e6400000e0000 */
[----:B------:R-:W-:Y:S08]  /*10470*/  MUFU.EX2 R12, R12 ;  /* 0x0000000c000c7308 */ /* 0x000ff00000000800 */
[----:B------:R-:W-:Y:S08]  /*10480*/  MUFU.EX2 R79, R79 ;  /* 0x0000004f004f7308 */ /* 0x000ff00000000800 */
[----:B------:R2:W-:Y:S01]  /*10490*/  MUFU.EX2 R77, R15 ;  /* 0x0000000f004d7308 */ /* 0x0005e20000000800 */
[----:B-1----:R-:W-:-:S07]  /*104a0*/  FMNMX.FTZ R9, R9, R38, !PT ;  /* 0x0000002609097209 */ /* 0x002fce0007810000 */
[----:B------:R-:W-:Y:S01]  /*104b0*/  MUFU.EX2 R14, R14 ;  /* 0x0000000e000e7308 */ /* 0x000fe20000000800 */
[----:B------:R-:W1:Y:S07]  /*104c0*/  SHFL.BFLY PT, R38, R9, 0x1, 0x1f ;  /* 0x0c201f0009267f89 */ /* 0x000e6e00000e0000 */
[----:B------:R-:W-:Y:S08]  /*104d0*/  MUFU.EX2 R69, R36 ;  /* 0x0000002400457308 */ /* 0x000ff00000000800 */
[----:B------:R3:W-:Y:S08]  /*104e0*/  MUFU.EX2 R36, R33 ;  /* 0x0000002100247308 */ /* 0x0007f00000000800 */
[----:B------:R-:W-:Y:S01]  /*104f0*/  MUFU.EX2 R75, R75 ;  /* 0x0000004b004b7308 */ /* 0x000fe20000000800 */
[----:B-1----:R-:W-:-:S05]  /*10500*/  FMNMX.FTZ R9, R9, R38, !PT ;  /* 0x0000002609097209 */ /* 0x002fca0007810000 */
[C---:B------:R-:W-:Y:S01]  /*10510*/  FADD.FTZ R38, -R9.reuse, R8 ;  /* 0x0000000809267221 */ /* 0x040fe20000010100 */
[----:B------:R-:W-:Y:S01]  /*10520*/  FMUL.FTZ R80, R9, UR45 ;  /* 0x0000002d09507c20 */ /* 0x000fe20008410000 */
[----:B------:R-:W-:Y:S01]  /*10530*/  FMUL.FTZ R8, R7, UR45 ;  /* 0x0000002d07087c20 */ /* 0x000fe20008410000 */
[----:B------:R-:W-:Y:S01]  /*10540*/  MUFU.EX2 R34, R28 ;  /* 0x0000001c00227308 */ /* 0x000fe20000000800 */
[----:B------:R-:W-:Y:S01]  /*10550*/  FMUL.FTZ R7, R38, UR45 ;  /* 0x0000002d26077c20 */ /* 0x000fe20008410000 */
[--C-:B------:R-:W-:Y:S01]  /*10560*/  FFMA.FTZ R78, R78, UR45, -R80.reuse ;  /* 0x0000002d4e4e7c23 */ /* 0x100fe20008010850 */
[--C-:B0-----:R-:W-:Y:S01]  /*10570*/  FFMA.FTZ R13, R86, UR45, -R80.reuse ;  /* 0x0000002d560d7c23 */ /* 0x101fe20008010850 */
[----:B------:R-:W-:Y:S01]  /*10580*/  FFMA.FTZ R38, R76, UR45, -R39 ;  /* 0x0000002d4c267c23 */ /* 0x000fe20008010827 */
[--C-:B------:R-:W-:Y:S01]  /*10590*/  FFMA.FTZ R76, R83, UR45, -R80.reuse ;  /* 0x0000002d534c7c23 */ /* 0x100fe20008010850 */
[--C-:B--2---:R-:W-:Y:S01]  /*105a0*/  FFMA.FTZ R15, R74, UR45, -R80.reuse ;  /* 0x0000002d4a0f7c23 */ /* 0x104fe20008010850 */
[--C-:B------:R-:W-:Y:S01]  /*105b0*/  FFMA.FTZ R74, R70, UR45, -R80.reuse ;  /* 0x0000002d464a7c23 */ /* 0x100fe20008010850 */
[----:B------:R-:W0:Y:S01]  /*105c0*/  MUFU.EX2 R8, R8 ;  /* 0x0000000800087308 */ /* 0x000e220000000800 */
[--C-:B---3--:R-:W-:Y:S01]  /*105d0*/  FFMA.FTZ R33, R66, UR45, -R80.reuse ;  /* 0x0000002d42217c23 */ /* 0x108fe20008010850 */
        /* <DEDUP_REMOVED lines=19> */
[----:B------:R-:W-:Y:S01]  /*10710*/  FADD.FTZ R3, R79, R3 ;  /* 0x000000034f037221 */ /* 0x000fe20000010000 */
[--C-:B------:R-:W-:Y:S01]  /*10720*/  FFMA.FTZ R48, R48, UR45, -R80.reuse ;  /* 0x0000002d30307c23 */ /* 0x100fe20008010850 */
[--C-:B------:R-:W-:Y:S01]  /*10730*/  FFMA.FTZ R49, R49, UR45, -R80.reuse ;  /* 0x0000002d31317c23 */ /* 0x100fe20008010850 */
        /* <DEDUP_REMOVED lines=9> */
[----:B-1----:R-:W-:Y:S01]  /*107d0*/  FFMA.FTZ R4, R7, R4, R78 ;  /* 0x0000000407047223 */ /* 0x002fe2000001004e */
        /* <DEDUP_REMOVED lines=16> */
[----:B0-----:R-:W-:-:S04]  /*108e0*/  FADD.FTZ R3, R73, R3 ;  /* 0x0000000349037221 */ /* 0x001fc80000010000 */
[----:B------:R-:W-:-:S03]  /*108f0*/  FADD.FTZ R3, R24, R3 ;  /* 0x0000000318037221 */ /* 0x000fc60000010000 */
        /* <DEDUP_REMOVED lines=9> */
[----:B-1----:R-:W-:-:S04]  /*10990*/  FADD.FTZ R3, R26, R3 ;  /* 0x000000031a037221 */ /* 0x002fc80000010000 */
[----:B------:R-:W-:-:S03]  /*109a0*/  FADD.FTZ R3, R69, R3 ;  /* 0x0000000345037221 */ /* 0x000fc60000010000 */
[----:B------:R1:W3:Y:S01]  /*109b0*/  MUFU.EX2 R28, R40 ;  /* 0x00000028001c7308 */ /* 0x0002e20000000800 */
[----:B0-----:R-:W-:-:S07]  /*109c0*/  FADD.FTZ R4, R68, R4 ;  /* 0x0000000444047221 */ /* 0x001fce0000010000 */
[----:B------:R-:W0:Y:S01]  /*109d0*/  MUFU.EX2 R66, R66 ;  /* 0x0000004200427308 */ /* 0x000e220000000800 */
[----:B--2---:R-:W-:Y:S01]  /*109e0*/  FADD.FTZ R4, R27, R4 ;  /* 0x000000041b047221 */ /* 0x004fe20000010000 */
[----:B-1----:R-:W-:-:S06]  /*109f0*/  FFMA.FTZ R40, R152, UR45, -R80 ;  /* 0x0000002d98287c23 */ /* 0x002fcc0008010850 */
[----:B------:R-:W1:Y:S01]  /*10a00*/  MUFU.EX2 R67, R67 ;  /* 0x0000004300437308 */ /* 0x000e620000000800 */
[----:B---3--:R-:W-:-:S07]  /*10a10*/  FADD.FTZ R3, R28, R3 ;  /* 0x000000031c037221 */ /* 0x008fce0000010000 */
[----:B------:R-:W2:Y:S01]  /*10a20*/  MUFU.EX2 R29, R29 ;  /* 0x0000001d001d7308 */ /* 0x000ea20000000800 */
[----:B0-----:R-:W-:-:S07]  /*10a30*/  FADD.FTZ R4, R66, R4 ;  /* 0x0000000442047221 */ /* 0x001fce0000010000 */
[----:B------:R0:W3:Y:S01]  /*10a40*/  MUFU.EX2 R30, R44 ;  /* 0x0000002c001e7308 */ /* 0x0000e20000000800 */
[----:B-1----:R-:W-:-:S07]  /*10a50*/  FADD.FTZ R3, R67, R3 ;  /* 0x0000000343037221 */ /* 0x002fce0000010000 */
[----:B------:R-:W1:Y:S01]  /*10a60*/  MUFU.EX2 R64, R64 ;  /* 0x0000004000407308 */ /* 0x000e620000000800 */
[----:B--2---:R-:W-:Y:S01]  /*10a70*/  FADD.FTZ R4, R29, R4 ;  /* 0x000000041d047221 */ /* 0x004fe20000010000 */
[----:B0-----:R-:W-:-:S06]  /*10a80*/  FFMA.FTZ R44, R154, UR45, -R80 ;  /* 0x0000002d9a2c7c23 */ /* 0x001fcc0008010850 */
[----:B------:R-:W0:Y:S01]  /*10a90*/  MUFU.EX2 R65, R45 ;  /* 0x0000002d00417308 */ /* 0x000e220000000800 */
[----:B---3--:R-:W-:-:S07]  /*10aa0*/  FADD.FTZ R3, R30, R3 ;  /* 0x000000031e037221 */ /* 0x008fce0000010000 */
        /* <DEDUP_REMOVED lines=45> */
[----:B------:R1:W3:Y:S01]  /*10d80*/  MUFU.EX2 R45, R41 ;  /* 0x00000029002d7308 */ /* 0x0002e20000000800 */
[----:B0-----:R-:W-:-:S07]  /*10d90*/  FADD.FTZ R3, R38, R3 ;  /* 0x0000000326037221 */ /* 0x001fce0000010000 */
[----:B------:R-:W0:Y:S01]  /*10da0*/  MUFU.EX2 R44, R44 ;  /* 0x0000002c002c7308 */ /* 0x000e220000000800 */
[----:B-1----:R-:W-:Y:S01]  /*10db0*/  FFMA.FTZ R41, R82, UR45, -R80 ;  /* 0x0000002d52297c23 */ /* 0x002fe20008010850 */
[----:B--2---:R-:W-:-:S06]  /*10dc0*/  FADD.FTZ R4, R39, R4 ;  /* 0x0000000427047221 */ /* 0x004fcc0000010000 */
        /* <DEDUP_REMOVED lines=20> */
.L_x_10531:
[----:B------:R-:W2:Y:S04]  /*10f10*/  LDL R84, [R1+0x5c] ;  /* 0x00005c0001547983 */ /* 0x000ea80000100800 */
[----:B------:R-:W3:Y:S04]  /*10f20*/  LDL R85, [R1+0x8c] ;  /* 0x00008c0001557983 */ /* 0x000ee80000100800 */
[----:B------:R-:W4:Y:S01]  /*10f30*/  LDL R82, [R1+0x74] ;  /* 0x0000740001527983 */ /* 0x000f220000100800 */
[----:B------:R-:W-:-:S03]  /*10f40*/  IMAD R5, R5, 0x8, R2 ;  /* 0x0000000805057824 */ /* 0x000fc600078e0202 */
[----:B------:R-:W4:Y:S04]  /*10f50*/  LDL R81, [R1+0x70] ;  /* 0x0000700001517983 */ /* 0x000f280000100800 */
[----:B------:R-:W4:Y:S01]  /*10f60*/  LDL R83, [R1+0x90] ;  /* 0x0000900001537983 */ /* 0x000f220000100800 */
[----:B------:R-:W-:Y:S01]  /*10f70*/  IMAD.U32 R80, RZ, RZ, UR38 ;  /* 0x00000026ff507e24 */ /* 0x000fe2000f8e00ff */
[----:B------:R-:W-:-:S04]  /*10f80*/  IADD3 R5, R5, 0x2d860, RZ ;  /* 0x0002d86005057810 */ /* 0x000fc80007ffe0ff */
[----:B------:R-:W-:-:S04]  /*10f90*/  PRMT R5, R80, 0x654, R5 ;  /* 0x0000065450057816 */ /* 0x000fc80000000005 */
[----:B------:R0:W-:Y:S02]  /*10fa0*/  SYNCS.ARRIVE.TRANS64.RED.A1T0 RZ, [R5+URZ], RZ ;  /* 0x000000ff05ff79a7 */ /* 0x0001e4000810043f */
[----:B0-----:R-:W4:Y:S01]  /*10fb0*/  LDL R5, [R1+0x78] ;  /* 0x0000780001057983 */ /* 0x001f220000100800 */
        /* <DEDUP_REMOVED lines=12> */
[----:B--2---:R-:W-:Y:S04]  /*11080*/  STSM.16.M88.4 [R84+0x21800], R12 ;  /* 0x0218000c54007844 */ /* 0x004fe80000000200 */
[----:B---3--:R-:W-:Y:S04]  /*11090*/  STSM.16.M88.4 [R85], R32 ;  /* 0x0000002055007844 */ /* 0x008fe80000000200 */
[----:B----4-:R0:W-:Y:S02]  /*110a0*/  STSM.16.M88.4 [R82], R24 ;  /* 0x0000001852007844 */ /* 0x0101e40000000200 */
[----:B0-----:R-:W-:-:S02]  /*110b0*/  F2FP.BF16.F32.PACK_AB R27, R11, R10 ;  /* 0x0000000a0b1b723e */ /* 0x001fc400000010ff */
[----:B------:R0:W5:Y:S01]  /*110c0*/  LDL R10, [R1] ;  /* 0x00000000010a7983 */ /* 0x0001620000100800 */
        /* <DEDUP_REMOVED lines=16> */
[----:B------:R0:W-:Y:S01]  /*111d0*/  STSM.16.M88.4 [R81], R28 ;  /* 0x0000001c51007844 */ /* 0x0001e20000000200 */
[----:B------:R-:W-:Y:S02]  /*111e0*/  F2FP.BF16.F32.PACK_AB R24, R42, R43 ;  /* 0x0000002b2a18723e */ /* 0x000fe400000010ff */
[----:B------:R-:W-:-:S02]  /*111f0*/  F2FP.BF16.F32.PACK_AB R25, R41, R40 ;  /* 0x000000282919723e */ /* 0x000fc400000010ff */
[----:B------:R-:W-:Y:S01]  /*11200*/  F2FP.BF16.F32.PACK_AB R26, R21, R20 ;  /* 0x00000014151a723e */ /* 0x000fe200000010ff */
[----:B------:R0:W-:Y:S04]  /*11210*/  STSM.16.M88.4 [R84+0x27800], R12 ;  /* 0x0278000c54007844 */ /* 0x0001e80000000200 */
[----:B------:R0:W-:Y:S04]  /*11220*/  STSM.16.M88.4 [R83], R32 ;  /* 0x0000002053007844 */ /* 0x0001e80000000200 */
[----:B------:R0:W-:Y:S04]  /*11230*/  STSM.16.M88.4 [R82+0x6000], R36 ;  /* 0x0060002452007844 */ /* 0x0001e80000000200 */
[----:B------:R0:W-:Y:S01]  /*11240*/  STSM.16.M88.4 [R81+0x6000], R24 ;  /* 0x0060001851007844 */ /* 0x0001e20000000200 */
[----:B------:R-:W-:Y:S01]  /*11250*/  @!PT LDS RZ, [RZ] ;  /* 0x00000000fffff984 */ /* 0x000fe20000000800 */
[----:B------:R-:W-:Y:S01]  /*11260*/  @!PT LDS RZ, [RZ] ;  /* 0x00000000fffff984 */ /* 0x000fe20000000800 */
[----:B------:R-:W-:Y:S01]  /*11270*/  @!PT LDS RZ, [RZ] ;  /* 0x00000000fffff984 */ /* 0x000fe20000000800 */
[----:B------:R-:W-:Y:S01]  /*11280*/  @!PT LDS RZ, [RZ] ;  /* 0x00000000fffff984 */ /* 0x000fe20000000800 */
[----:B------:R1:W-:Y:S06]  /*11290*/  MEMBAR.ALL.CTA ;  /* 0x0000000000007992 */ /* 0x0003ec0000008000 */
[----:B-1----:R-:W1:Y:S01]  /*112a0*/  FENCE.VIEW.ASYNC.S ;  /* 0x00000000000073c6 */ /* 0x002e620000000000 */
[----:B------:R-:W-:Y:S01]  /*112b0*/  ISETP.GT.AND P1, PT, R0, R5, PT ;  /* 0x000000050000720c */ /* 0x000fe20003f24270 */
        /* <DEDUP_REMOVED lines=52> */
[----:B-1----:R-:W-:Y:S01]  /*11600*/  NOP ;  /* 0x0000000000007918 */ /* 0x002fe20000000000 */
[----:B0-----:R-:W-:Y:S05]  /*11610*/  @P1 BRA `(.L_x_10532) ;  /* 0xffffffd000ac1947 */ /* 0x001fea000383ffff */
.L_x_10520:
[----:B------:R-:W-:Y:S05]  /*11620*/  WARPSYNC.ALL ;  /* 0x0000000000007948 */ /* 0x000fea0003800000 */
[----:B------:R-:W-:Y:S06]  /*11630*/  BAR.ARV 0x8, 0x200 ;  /* 0x0208000000007b1d */ /* 0x000fec0000002000 */
[----:B------:R-:W-:Y:S05]  /*11640*/  @!P0 BRA `(.L_x_10533) ;  /* 0x0000000000048947 */ /* 0x000fea0003800000 */
[----:B------:R-:W-:Y:S01]  /*11650*/  BPT.TRAP 0x1 ;  /* 0x000000040000795c */ /* 0x000fe20000300000 */
.L_x_10533:
[----:B------:R-:W2:Y:S01]  /*11660*/  LDL R0, [R1] ;  /* 0x0000000001007983 */ /* 0x000ea20000100800 */
[----:B------:R-:W-:Y:S01]  /*11670*/  IMAD R5, R142, 0x8, R2 ;  /* 0x000000088e057824 */ /* 0x000fe200078e0202 */
[----:B--2---:R-:W-:-:S04]  /*11680*/  SHF.L.U32 R0, R0, 0x1f, RZ ;  /* 0x0000001f00007819 */ /* 0x004fc800000006ff */
[----:B------:R0:W1:Y:S01]  /*11690*/  SYNCS.PHASECHK.TRANS64.TRYWAIT P1, [R5+URZ+0x2d850], R0 ;  /* 0x02d85000050075a7 */ /* 0x000062000802017f */
[----:B------:R-:W-:Y:S05]  /*116a0*/  @!P0 BRA `(.L_x_10534) ;  /* 0x0000000000048947 */ /* 0x000fea0003800000 */
[----:B------:R-:W-:Y:S01]  /*116b0*/  BPT.TRAP 0x1 ;  /* 0x000000040000795c */ /* 0x000fe20000300000 */
.L_x_10534:
[----:B------:R-:W2:Y:S01]  /*116c0*/  LDL.LU R7, [R1+0x84] ;  /* 0x0000840001077983 */ /* 0x000ea20000300800 */
[----:B------:R-:W-:Y:S02]  /*116d0*/  VIADD R2, R2, 0x400 ;  /* 0x0000040002027836 */ /* 0x000fe40000000000 */
[----:B------:R-:W-:-:S03]  /*116e0*/  IMAD.MOV.U32 R11, RZ, RZ, 0x40000040 ;  /* 0x40000040ff0b7424 */ /* 0x000fc600078e00ff */
[----:B------:R-:W-:-:S04]  /*116f0*/  SHF.R.U32.HI R2, RZ, 0x4, R2 ;  /* 0x00000004ff027819 */ /* 0x000fc80000011602 */
[----:B------:R-:W-:-:S04]  /*11700*/  LOP3.LUT R2, R2, 0x3fff, RZ, 0xc0, !PT ;  /* 0x00003fff02027812 */ /* 0x000fc800078ec0ff */
[----:B------:R-:W-:Y:S02]  /*11710*/  LOP3.LUT R13, R2, 0x2000000, RZ, 0xfc, !PT ;  /* 0x02000000020d7812 */ /* 0x000fe400078efcff */
[----:B--2--5:R-:W-:Y:S01]  /*11720*/  LOP3.LUT R10, R7, 0x10000, RZ, 0xfc, !PT ;  /* 0x00010000070a7812 */ /* 0x024fe200078efcff */
[----:B-1----:R-:W-:Y:S06]  /*11730*/  @P1 BRA `(.L_x_10535) ;  /* 0x0000000000081947 */ /* 0x002fec0003800000 */
[----:B------:R-:W1:Y:S02]  /*11740*/  SYNCS.PHASECHK.TRANS64.TRYWAIT P1, [R5+URZ+0x2d850], R0 ;  /* 0x02d85000050075a7 */ /* 0x000e64000802017f */
[----:B-1----:R-:W-:Y:S05]  /*11750*/  @!P1 BRA `(.L_x_10536) ;  /* 0x000000b000d89947 */ /* 0x002fea0003800000 */
.L_x_10535:
[----:B------:R-:W-:Y:S01]  /*11760*/  IMAD R12, R142, 0x600, R13 ;  /* 0x000006008e0c7824 */ /* 0x000fe200078e020d */
[----:B------:R-:W-:Y:S05]  /*11770*/  WARPSYNC.ALL ;  /* 0x0000000000007948 */ /* 0x000fea0003800000 */
[----:B------:R-:W-:Y:S01]  /*11780*/  IMAD.MOV.U32 R13, RZ, RZ, -0x7fffffe0 ;  /* 0x80000020ff0d7424 */ /* 0x000fe200078e00ff */
[C---:B------:R-:W-:Y:S01]  /*11790*/  R2UR UR4, R10.reuse ;  /* 0x000000000a0472ca */ /* 0x040fe200000e0000 */
[----:B------:R-:W-:Y:S01]  /*117a0*/  WARPGROUP.ARRIVE ;  /* 0x00000000000079c5 */ /* 0x000fe20000000000 */
[----:B------:R-:W-:Y:S01]  /*117b0*/  R2UR UR5, R11 ;  /* 0x000000000b0572ca */ /* 0x000fe200000e0000 */
[----:B------:R-:W-:Y:S01]  /*117c0*/  VIADD R14, R10, 0x2 ;  /* 0x000000020a0e7836 */ /* 0x000fe20000000000 */
[C---:B------:R-:W-:Y:S01]  /*117d0*/  R2UR UR6, R12.reuse ;  /* 0x000000000c0672ca */ /* 0x040fe200000e0000 */
[----:B------:R-:W-:Y:S01]  /*117e0*/  VIADD R20, R12, 0x40 ;  /* 0x000000400c147836 */ /* 0x000fe20000000000 */
[----:B------:R-:W-:Y:S01]  /*117f0*/  R2UR UR7, R13 ;  /* 0x000000000d0772ca */ /* 0x000fe200000e0000 */
[----:B------:R-:W-:Y:S01]  /*11800*/  IMAD.MOV.U32 R15, RZ, RZ, 0x40000040 ;  /* 0x40000040ff0f7424 */ /* 0x000fe200078e00ff */
[----:B01----:R-:W0:Y:S01]  /*11810*/  SHFL.BFLY PT, R0, R3, 0x2, 0x1f ;  /* 0x0c401f0003007f89 */ /* 0x003e2200000e0000 */
[----:B------:R-:W-:-:S02]  /*11820*/  IMAD.MOV.U32 R21, RZ, RZ, -0x7fffffe0 ;  /* 0x80000020ff157424 */ /* 0x000fc400078e00ff */
[----:B------:R-:W-:Y:S01]  /*11830*/  IMAD.MOV.U32 R11, RZ, RZ, 0x40000040 ;  /* 0x40000040ff0b7424 */ /* 0x000fe200078e00ff */
[----:B------:R-:W1:Y:S01]  /*11840*/  SHFL.BFLY PT, R7, R4, 0x2, 0x1f ;  /* 0x0c401f0004077f89 */ /* 0x000e6200000e0000 */
[----:B------:R-:W-:Y:S02]  /*11850*/  IMAD.MOV.U32 R13, RZ, RZ, -0x7fffffe0 ;  /* 0x80000020ff0d7424 */ /* 0x000fe400078e00ff */
[----:B------:R-:W-:Y:S02]  /*11860*/  IMAD.MOV.U32 R49, RZ, RZ, RZ ;  /* 0x000000ffff317224 */ /* 0x000fe400078e00ff */
[----:B------:R-:W-:Y:S02]  /*11870*/  IMAD.MOV.U32 R2, RZ, RZ, RZ ;  /* 0x000000ffff027224 */ /* 0x000fe400078e00ff */
[----:B------:R-:W-:Y:S01]  /*11880*/  HGMMA.64x96x16.F32.BF16 R88, gdesc[UR4].tnspB, R88, gsb0 ;  /* 0x41600000045879f0 */ /* 0x000fe20008001858 */
[----:B------:R-:W-:Y:S01]  /*11890*/  R2UR UR4, R14 ;  /* 0x000000000e0472ca */ /* 0x000fe200000e0000 */
[----:B------:R-:W-:Y:S01]  /*118a0*/  VIADD R14, R10, 0x4 ;  /* 0x000000040a0e7836 */ /* 0x000fe20000000000 */
[----:B------:R-:W-:Y:S01]  /*118b0*/  R2UR UR5, R15 ;  /* 0x000000000f0572ca */ /* 0x000fe200000e0000 */
[----:B------:R-:W-:Y:S01]  /*118c0*/  IMAD.MOV.U32 R15, RZ, RZ, 0x40000040 ;  /* 0x40000040ff0f7424 */ /* 0x000fe200078e00ff */
[----:B------:R-:W-:Y:S01]  /*118d0*/  R2UR UR6, R20 ;  /* 0x00000000140672ca */ /* 0x000fe200000e0000 */
[----:B------:R-:W-:Y:S01]  /*118e0*/  VIADD R20, R12, 0x80 ;  /* 0x000000800c147836 */ /* 0x000fe20000000000 */
[----:B------:R-:W-:Y:S01]  /*118f0*/  R2UR UR7, R21 ;  /* 0x00000000150772ca */ /* 0x000fe200000e0000 */
[----:B------:R-:W-:-:S02]  /*11900*/  IMAD.MOV.U32 R21, RZ, RZ, -0x7fffffe0 ;  /* 0x80000020ff157424 */ /* 0x000fc400078e00ff */
[----:B0-----:R-:W-:Y:S01]  /*11910*/  FADD.FTZ R0, R0, R3 ;  /* 0x0000000300007221 */ /* 0x001fe20000010000 */
[----:B------:R-:W-:Y:S02]  /*11920*/  IMAD.MOV.U32 R3, RZ, RZ, -0x800000 ;  /* 0xff800000ff037424 */ /* 0x000fe400078e00ff */
[----:B-1----:R-:W-:Y:S02]  /*11930*/  FADD.FTZ R8, R7, R4 ;  /* 0x0000000407087221 */ /* 0x002fe40000010000 */
[----:B------:R-:W0:Y:S01]  /*11940*/  SHFL.BFLY PT, R7, R0, 0x1, 0x1f ;  /* 0x0c201f0000077f89 */ /* 0x000e2200000e0000 */
[----:B------:R-:W-:Y:S02]  /*11950*/  WARPGROUP.DEPBAR.LE gsb0, 0x0 ;  /* 0x00008000000079c5 */ /* 0x000fe40000010000 */
[----:B------:R-:W-:-:S06]  /*11960*/  WARPGROUP.ARRIVE ;  /* 0x00000000000079c5 */ /* 0x000fcc0000000000 */
        /* <DEDUP_REMOVED lines=8> */
[----:B------:R-:W-:Y:S01]  /*119f0*/  IMAD.MOV.U32 R21, RZ, RZ, -0x7fffffe0 ;  /* 0x80000020ff157424 */ /* 0x000fe200078e00ff */
[----:B------:R-:W-:Y:S02]  /*11a00*/  WARPGROUP.DEPBAR.LE gsb0, 0x0 ;  /* 0x00008000000079c5 */ /* 0x000fe40000010000 */
[----:B------:R-:W-:-:S09]  /*11a10*/  WARPGROUP.ARRIVE ;  /* 0x00000000000079c5 */ /* 0x000fd20000000000 */
        /* <DEDUP_REMOVED lines=31> */
[C---:B------:R-:W-:Y:S01]  /*11c10*/  IADD3 R20, R12.reuse, 0x180, RZ ;  /* 0x000001800c147810 */ /* 0x040fe20007ffe0ff */
[----:B------:R-:W-:Y:S01]  /*11c20*/  VIADD R12, R12, 0x1c0 ;  /* 0x000001c00c0c7836 */ /* 0x000fe20000000000 */
[----:B------:R-:W-:-:S02]  /*11c30*/  WARPGROUP.DEPBAR.LE gsb0, 0x0 ;  /* 0x00008000000079c5 */ /* 0x000fc40000010000 */
[----:B------:R-:W-:-:S07]  /*11c40*/  WARPGROUP.ARRIVE ;  /* 0x00000000000079c5 */ /* 0x000fce0000000000 */
[----:B------:R-:W-:Y:S01]  /*11c50*/  HGMMA.64x96x16.F32.BF16 R88, gdesc[UR4].tnspB, R88, gsb0 ;  /* 0x41600000045879f0 */ /* 0x000fe20008001858 */
[----:B------:R-:W-:Y:S02]  /*11c60*/  R2UR UR4, R14 ;  /* 0x000000000e0472ca */ /* 0x000fe400000e0000 */
[----:B------:R-:W-:Y:S02]  /*11c70*/  R2UR UR5, R15 ;  /* 0x000000000f0572ca */ /* 0x000fe400000e0000 */
[----:B------:R-:W-:Y:S02]  /*11c80*/  R2UR UR6, R20 ;  /* 0x00000000140672ca */ /* 0x000fe400000e0000 */
[----:B------:R-:W-:Y:S01]  /*11c90*/  R2UR UR7, R21 ;  /* 0x00000000150772ca */ /* 0x000fe200000e0000 */
[----:B------:R-:W-:Y:S02]  /*11ca0*/  WARPGROUP.DEPBAR.LE gsb0, 0x0 ;  /* 0x00008000000079c5 */ /* 0x000fe40000010000 */
[----:B------:R-:W-:-:S10]  /*11cb0*/  WARPGROUP.ARRIVE ;  /* 0x00000000000079c5 */ /* 0x000fd40000000000 */
[----:B------:R-:W-:Y:S01]  /*11cc0*/  HGMMA.64x96x16.F32.BF16 R88, gdesc[UR4].tnspB, R88, gsb0 ;  /* 0x41600000045879f0 */ /* 0x000fe20008001858 */
[----:B------:R-:W-:Y:S02]  /*11cd0*/  R2UR UR4, R10 ;  /* 0x000000000a0472ca */ /* 0x000fe400000e0000 */
[----:B------:R-:W-:Y:S02]  /*11ce0*/  R2UR UR5, R11 ;  /* 0x000000000b0572ca */ /* 0x000fe400000e0000 */
[----:B------:R-:W-:Y:S01]  /*11cf0*/  R2UR UR6, R12 ;  /* 0x000000000c0672ca */ /* 0x000fe200000e0000 */
[----:B------:R-:W1:Y:S01]  /*11d00*/  SHFL.BFLY PT, R11, R8, 0x1, 0x1f ;  /* 0x0c201f00080b7f89 */ /* 0x000e6200000e0000 */
[----:B------:R-:W-:Y:S01]  /*11d10*/  R2UR UR7, R13 ;  /* 0x000000000d0772ca */ /* 0x000fe200000e0000 */
[----:B0-----:R-:W-:Y:S01]  /*11d20*/  FADD.FTZ R12, R0, R7 ;  /* 0x00000007000c7221 */ /* 0x001fe20000010000 */
[----:B------:R-:W-:Y:S02]  /*11d30*/  IMAD.U32 R7, RZ, RZ, UR45 ;  /* 0x0000002dff077e24 */ /* 0x000fe4000f8e00ff */
[----:B------:R-:W-:-:S02]  /*11d40*/  IMAD.U32 R13, RZ, RZ, UR45 ;  /* 0x0000002dff0d7e24 */ /* 0x000fc4000f8e00ff */
[----:B------:R-:W-:Y:S01]  /*11d50*/  FSETP.NE.FTZ.AND P1, PT, R12, RZ, PT ;  /* 0x000000ff0c00720b */ /* 0x000fe20003f35000 */
[----:B------:R-:W-:-:S12]  /*11d60*/  IMAD.MOV.U32 R0, RZ, RZ, -0x800000 ;  /* 0xff800000ff007424 */ /* 0x000fd800078e00ff */
[----:B------:R-:W0:Y:S01]  /*11d70*/  @P1 MUFU.LG2 R10, R12 ;  /* 0x0000000c000a1308 */ /* 0x000e220000000c00 */
[----:B------:R-:W-:Y:S01]  /*11d80*/  @P1 FMUL.FTZ R7, R7, 0.69314718246459960938 ;  /* 0x3f31721807071820 */ /* 0x000fe20000410000 */
[----:B-1----:R-:W-:-:S06]  /*11d90*/  FADD.FTZ R11, R8, R11 ;  /* 0x0000000b080b7221 */ /* 0x002fcc0000010000 */
[----:B------:R-:W-:Y:S01]  /*11da0*/  @P1 MUFU.RCP R49, R12 ;  /* 0x0000000c00311308 */ /* 0x000fe20000001000 */
[----:B------:R-:W-:Y:S01]  /*11db0*/  FSETP.NE.FTZ.AND P2, PT, R11, RZ, PT ;  /* 0x000000ff0b00720b */ /* 0x000fe20003f55000 */
[----:B0-----:R-:W-:-:S04]  /*11dc0*/  @P1 FMUL.FTZ R10, R10, 0.69314718246459960938 ;  /* 0x3f3172180a0a1820 */ /* 0x001fc80000410000 */
        /* <DEDUP_REMOVED lines=8> */
[----:B------:R-:W-:Y:S03]  /*11e50*/  HGMMA.64x96x16.F32.BF16 R88, gdesc[UR4].tnspB, R88, gsb0 ;  /* 0x41600000045879f0 */ /* 0x000fe60008001858 */
[----:B------:R-:W-:Y:S02]  /*11e60*/  WARPGROUP.DEPBAR.LE gsb0, 0x0 ;  /* 0x00008000000079c5 */ /* 0x000fe40000010000 */
[----:B-12---:R-:W-:Y:S05]  /*11e70*/  @!P0 BRA `(.L_x_10537) ;  /* 0x0000000000048947 */ /* 0x006fea0003800000 */
[----:B------:R-:W-:Y:S01]  /*11e80*/  BPT.TRAP 0x1 ;  /* 0x000000040000795c */ /* 0x000fe20000300000 */
.L_x_10537:
[----:B------:R-:W2:Y:S01]  /*11e90*/  LDL.LU R6, [R1] ;  /* 0x0000000001067983 */ /* 0x000ea20000300800 */
[----:B------:R-:W-:Y:S02]  /*11ea0*/  VIADD R142, R142, 0x1 ;  /* 0x000000018e8e7836 */ /* 0x000fe40000000000 */
[-C--:B------:R-:W-:Y:S01]  /*11eb0*/  FMUL.FTZ R20, R88, R49.reuse ;  /* 0x0000003158147220 */ /* 0x080fe20000410000 */
[----:B------:R-:W-:Y:S02]  /*11ec0*/  VIADD R5, R5, 0x2d860 ;  /* 0x0002d86005057836 */ /* 0x000fe40000000000 */
[-C--:B------:R-:W-:Y:S01]  /*11ed0*/  FMUL.FTZ R21, R89, R49.reuse ;  /* 0x0000003159157220 */ /* 0x080fe20000410000 */
[----:B------:R-:W-:Y:S01]  /*11ee0*/  IMAD.U32 R4, RZ, RZ, UR38 ;  /* 0x00000026ff047e24 */ /* 0x000fe2000f8e00ff */
[----:B------:R-:W-:Y:S01]  /*11ef0*/  ISETP.NE.AND P1, PT, R142, 0x2, PT ;  /* 0x000000028e00780c */ /* 0x000fe20003f25270 */
[-C--:B------:R-:W-:Y:S01]  /*11f00*/  FMUL.FTZ R28, R92, R49.reuse ;  /* 0x000000315c1c7220 */ /* 0x080fe20000410000 */
[-C--:B------:R-:W-:Y:S01]  /*11f10*/  FMUL.FTZ R29, R93, R49.reuse ;  /* 0x000000315d1d7220 */ /* 0x080fe20000410000 */
[-C--:B------:R-:W-:Y:S01]  /*11f20*/  FMUL.FTZ R30, R96, R49.reuse ;  /* 0x00000031601e7220 */ /* 0x080fe20000410000 */
[----:B------:R-:W-:Y:S01]  /*11f30*/  PRMT R5, R4, 0x654, R5 ;  /* 0x0000065404057816 */ /* 0x000fe20000000005 */
[-C--:B------:R-:W-:Y:S01]  /*11f40*/  FMUL.FTZ R31, R97, R49.reuse ;  /* 0x00000031611f7220 */ /* 0x080fe20000410000 */
[----:B------:R-:W-:Y:S01]  /*11f50*/  SEL R4, RZ, 0x1, P1 ;  /* 0x00000001ff047807 */ /* 0x000fe20000800000 */
        /* <DEDUP_REMOVED lines=44> */
[----:B------:R-:W-:Y:S01]  /*12220*/  SEL R142, R142, RZ, P1 ;  /* 0x000000ff8e8e7207 */ /* 0x000fe20000800000 */
[----:B------:R-:W-:Y:S01]  /*12230*/  UIADD3 UR37, UR37, 0x1, URZ ;  /* 0x0000000125257890 */ /* 0x000fe2000fffe03f */
[----:B--2---:R-:W-:-:S05]  /*12240*/  LOP3.LUT R6, R6, R4, RZ, 0x3c, !PT ;  /* 0x0000000406067212 */ /* 0x004fca00078e3cff */
[----:B------:R0:W-:Y:S06]  /*12250*/  STL [R1], R6 ;  /* 0x0000000601007387 */ /* 0x0001ec0000100800 */
.L_x_10478:
[----:B------:R-:W-:Y:S05]  /*12260*/  WARPSYNC.ALL ;  /* 0x0000000000007948 */ /* 0x000fea0003800000 */
[----:B------:R-:W1:Y:S08]  /*12270*/  S2UR UR38, SR_CgaCtaId ;  /* 0x00000000002679c3 */ /* 0x000e700000008800 */
[----:B------:R-:W-:Y:S06]  /*12280*/  BAR.SYNC.DEFER_BLOCKING 0x5, 0x200 ;  /* 0x0148000000007b1d */ /* 0x000fec0000010000 */
[----:B------:R-:W-:Y:S01]  /*12290*/  UMOV UR4, 0x400 ;  /* 0x0000040000047882 */ /* 0x000fe20000000000 */
[----:B------:R-:W-:Y:S01]  /*122a0*/  BSSY B0, `(.L_x_10538) ;  /* 0x00002b9000007945 */ /* 0x000fe20003800000 */
[----:B-1----:R-:W-:-:S06]  /*122b0*/  ULEA UR4, UR38, UR4, 0x18 ;  /* 0x0000000426047291 */ /* 0x002fcc000f8ec03f */
[----:B------:R-:W-:-:S05]  /*122c0*/  IMAD.U32 R2, RZ, RZ, UR4 ;  /* 0x00000004ff027e24 */ /* 0x000fca000f8e00ff */
[----:B------:R1:W2:Y:S01]  /*122d0*/  LDS.128 R96, [R2+0x2d8d0] ;  /* 0x02d8d00002607984 */ /* 0x0002a20000000c00 */
[----:B------:R-:W-:Y:S06]  /*122e0*/  BAR.ARV 0x4, 0x200 ;  /* 0x0108000000007b1d */ /* 0x000fec0000002000 */
[----:B------:R-:W-:Y:S05]  /*122f0*/  @P0 BRA `(.L_x_10539) ;  /* 0x0000001c00f00947 */ /* 0x000fea0003800000 */
[----:B------:R-:W3:Y:S01]  /*12300*/  LDL R4, [R1+0x114] ;  /* 0x0001140001047983 */ /* 0x000ee20000100800 */
[----:B------:R-:W-:-:S03]  /*12310*/  ULDC UR4, c[0x0][0xad4] ;  /* 0x0002b50000047ab9 */ /* 0x000fc60000000800 */
[----:B------:R-:W4:Y:S04]  /*12320*/  LDL.LU R74, [R1+0x94] ;  /* 0x00009400014a7983 */ /* 0x000f280000300800 */
[----:B------:R-:W2:Y:S04]  /*12330*/  LDL.LU R81, [R1+0x9c] ;  /* 0x00009c0001517983 */ /* 0x000ea80000300800 */
[----:B------:R-:W2:Y:S01]  /*12340*/  LDL.LU R80, [R1+0xa0] ;  /* 0x0000a00001507983 */ /* 0x000ea20000300800 */
[----:B0-----:R-:W0:Y:S01]  /*12350*/  S2R R5, SR_SWINHI ;  /* 0x0000000000057919 */ /* 0x001e220000002f00 */
[----:B------:R-:W-:-:S02]  /*12360*/  MOV R72, R2 ;  /* 0x0000000200487202 */ /* 0x000fc40000000f00 */
[----:B0-----:R-:W-:-:S03]  /*12370*/  MOV R73, R5 ;  /* 0x0000000500497202 */ /* 0x001fc60000000f00 */
[----:B---3--:R-:W-:-:S03]  /*12380*/  IMAD.WIDE R4, R4, 0x2, R72 ;  /* 0x0000000204047825 */ /* 0x008fc600078e0248 */
[----:B------:R-:W-:-:S04]  /*12390*/  IADD3 R27, P4, R4, 0x20, RZ ;  /* 0x00000020041b7810 */ /* 0x000fc80007f9e0ff */
[----:B------:R-:W-:Y:S02]  /*123a0*/  LOP3.LUT R6, R27, 0x180, RZ, 0xc0, !PT ;  /* 0x000001801b067812 */ /* 0x000fe400078ec0ff */
[----:B------:R-:W-:Y:S02]  /*123b0*/  IADD3 R75, P3, R4, 0x3000, RZ ;  /* 0x00003000044b7810 */ /* 0x000fe40007f7e0ff */
[----:B------:R-:W-:Y:S02]  /*123c0*/  SHF.R.U64 R6, R6, 0x3, RZ ;  /* 0x0000000306067819 */ /* 0x000fe400000012ff */
[----:B------:R-:W-:Y:S02]  /*123d0*/  IADD3 R79, P0, R4, 0x6020, RZ ;  /* 0x00006020044f7810 */ /* 0x000fe40007f1e0ff */
[----:B------:R-:W-:Y:S02]  /*123e0*/  LOP3.LUT R12, R6, R27, RZ, 0x3c, !PT ;  /* 0x0000001b060c7212 */ /* 0x000fe400078e3cff */
[----:B------:R-:W-:Y:S01]  /*123f0*/  LOP3.LUT R6, R75, 0x180, RZ, 0xc0, !PT ;  /* 0x000001804b067812 */ /* 0x000fe200078ec0ff */
[----:B------:R-:W-:Y:S01]  /*12400*/  IMAD.X R11, RZ, RZ, R5, P0 ;  /* 0x000000ffff0b7224 */ /* 0x000fe200000e0605 */
[----:B----4-:R-:W-:-:S02]  /*12410*/  ISETP.NE.AND P0, PT, R74, RZ, PT ;  /* 0x000000ff4a00720c */ /* 0x010fc40003f05270 */
[----:B------:R-:W-:-:S04]  /*12420*/  SHF.R.U64 R6, R6, 0x3, RZ ;  /* 0x0000000306067819 */ /* 0x000fc800000012ff */
[----:B------:R-:W-:Y:S02]  /*12430*/  LOP3.LUT R14, R6, R75, RZ, 0x3c, !PT ;  /* 0x0000004b060e7212 */ /* 0x000fe400078e3cff */
[----:B------:R-:W-:Y:S01]  /*12440*/  SEL R75, R74, UR4, P0 ;  /* 0x000000044a4b7c07 */ /* 0x000fe20008000000 */
[----:B------:R-:W-:Y:S05]  /*12450*/  WARPSYNC.ALL ;  /* 0x0000000000007948 */ /* 0x000fea0003800000 */
[C---:B------:R-:W-:Y:S02]  /*12460*/  LOP3.LUT R7, R4.reuse, 0x180, RZ, 0xc0, !PT ;  /* 0x0000018004077812 */ /* 0x040fe400078ec0ff */
[----:B------:R-:W-:-:S02]  /*12470*/  IADD3 R8, P2, R4, 0x3020, RZ ;  /* 0x0000302004087810 */ /* 0x000fc40007f5e0ff */
[----:B------:R-:W-:Y:S01]  /*12480*/  IADD3 R77, P1, R4, 0x6000, RZ ;  /* 0x00006000044d7810 */ /* 0x000fe20007f3e0ff */
[--C-:B------:R-:W-:Y:S01]  /*12490*/  IMAD.X R13, RZ, RZ, R5.reuse, P4 ;  /* 0x000000ffff0d7224 */ /* 0x100fe200020e0605 */
[----:B------:R-:W-:Y:S01]  /*124a0*/  SHF.R.U64 R7, R7, 0x3, RZ ;  /* 0x0000000307077819 */ /* 0x000fe200000012ff */
[----:B------:R-:W-:Y:S01]  /*124b0*/  IMAD.X R15, RZ, RZ, R5, P3 ;  /* 0x000000ffff0f7224 */ /* 0x000fe200018e0605 */
[----:B------:R-:W-:Y:S01]  /*124c0*/  LOP3.LUT R10, R77, 0x180, RZ, 0xc0, !PT ;  /* 0x000001804d0a7812 */ /* 0x000fe200078ec0ff */
[----:B------:R-:W-:Y:S01]  /*124d0*/  ULDC.64 UR4, c[0x0][0xc00] ;  /* 0x0003000000047ab9 */ /* 0x000fe20000000a00 */
[----:B------:R-:W-:Y:S01]  /*124e0*/  LOP3.LUT R4, R7, R4, RZ, 0x3c, !PT ;  /* 0x0000000407047212 */ /* 0x000fe200078e3cff */
[----:B------:R-:W-:Y:S01]  /*124f0*/  ULDC.64 UR6, c[0x0][0xc08] ;  /* 0x0003020000067ab9 */ /* 0x000fe20000000a00 */
[----:B------:R-:W-:Y:S02]  /*12500*/  LOP3.LUT R7, R8, 0x180, RZ, 0xc0, !PT ;  /* 0x0000018008077812 */ /* 0x000fe400078ec0ff */
[----:B------:R-:W-:-:S02]  /*12510*/  LOP3.LUT R26, R79, 0x180, RZ, 0xc0, !PT ;  /* 0x000001804f1a7812 */ /* 0x000fc400078ec0ff */
[----:B------:R-:W-:Y:S02]  /*12520*/  SHF.R.U64 R7, R7, 0x3, RZ ;  /* 0x0000000307077819 */ /* 0x000fe400000012ff */
[----:B------:R-:W-:Y:S02]  /*12530*/  SHF.R.U64 R10, R10, 0x3, RZ ;  /* 0x000000030a0a7819 */ /* 0x000fe400000012ff */
[----:B------:R-:W-:Y:S01]  /*12540*/  SHF.R.U64 R26, R26, 0x3, RZ ;  /* 0x000000031a1a7819 */ /* 0x000fe200000012ff */
[--C-:B------:R-:W-:Y:S01]  /*12550*/  IMAD.X R25, RZ, RZ, R5.reuse, P2 ;  /* 0x000000ffff197224 */ /* 0x100fe200010e0605 */
[----:B------:R-:W-:Y:S01]  /*12560*/  LOP3.LUT R24, R7, R8, RZ, 0x3c, !PT ;  /* 0x0000000807187212 */ /* 0x000fe200078e3cff */
[----:B------:R-:W-:Y:S01]  /*12570*/  IMAD.X R9, RZ, RZ, R5, P1 ;  /* 0x000000ffff097224 */ /* 0x000fe200008e0605 */
[----:B------:R-:W-:Y:S02]  /*12580*/  MOV R27, R4 ;  /* 0x00000004001b7202 */ /* 0x000fe40000000f00 */
[----:B------:R-:W-:-:S02]  /*12590*/  LOP3.LUT R8, R10, R77, RZ, 0x3c, !PT ;  /* 0x0000004d0a087212 */ /* 0x000fc400078e3cff */
[----:B------:R-:W-:Y:S02]  /*125a0*/  F2FP.BF16.F32.PACK_AB R4, R21, R20 ;  /* 0x000000141504723e */ /* 0x000fe400000010ff */
[----:B------:R-:W-:Y:S02]  /*125b0*/  F2FP.BF16.F32.PACK_AB R5, R51, R50 ;  /* 0x000000323305723e */ /* 0x000fe400000010ff */
[----:B------:R-:W-:Y:S02]  /*125c0*/  F2FP.BF16.F32.PACK_AB R6, R29, R28 ;  /* 0x0000001c1d06723e */ /* 0x000fe400000010ff */
[----:B------:R-:W-:Y:S01]  /*125d0*/  F2FP.BF16.F32.PACK_AB R7, R53, R52 ;  /* 0x000000343507723e */ /* 0x000fe200000010ff */
[----:B------:R-:W-:Y:S01]  /*125e0*/  BAR.SYNC.DEFER_BLOCKING 0x1, 0x180 ;  /* 0x0046000000007b1d */ /* 0x000fe20000010000 */
[----:B------:R-:W-:Y:S02]  /*125f0*/  LOP3.LUT R10, R26, R79, RZ, 0x3c, !PT ;  /* 0x0000004f1a0a7212 */ /* 0x000fe400078e3cff */
[----:B------:R-:W-:-:S02]  /*12600*/  MOV R79, R12 ;  /* 0x0000000c004f7202 */ /* 0x000fc40000000f00 */
[----:B------:R-:W-:Y:S02]  /*12610*/  MOV R74, R14 ;  /* 0x0000000e004a7202 */ /* 0x000fe40000000f00 */
[----:B------:R-:W-:Y:S02]  /*12620*/  F2FP.BF16.F32.PACK_AB R12, R31, R30 ;  /* 0x0000001e1f0c723e */ /* 0x000fe400000010ff */
[----:B------:R-:W-:Y:S02]  /*12630*/  F2FP.BF16.F32.PACK_AB R13, R55, R54 ;  /* 0x00000036370d723e */ /* 0x000fe400000010ff */
[----:B------:R-:W-:Y:S02]  /*12640*/  F2FP.BF16.F32.PACK_AB R14, R33, R32 ;  /* 0x00000020210e723e */ /* 0x000fe400000010ff */
[----:B------:R-:W-:Y:S02]  /*12650*/  F2FP.BF16.F32.PACK_AB R15, R57, R56 ;  /* 0x00000038390f723e */ /* 0x000fe400000010ff */
[----:B------:R-:W-:-:S02]  /*12660*/  MOV R78, R24 ;  /* 0x00000018004e7202 */ /* 0x000fc40000000f00 */
[----:B------:R-:W-:Y:S02]  /*12670*/  F2FP.BF16.F32.PACK_AB R24, R35, R34 ;  /* 0x000000222318723e */ /* 0x000fe400000010ff */
[----:B------:R-:W-:Y:S02]  /*12680*/  F2FP.BF16.F32.PACK_AB R25, R59, R58 ;  /* 0x0000003a3b19723e */ /* 0x000fe400000010ff */
[----:B------:R-:W-:Y:S01]  /*12690*/  F2FP.BF16.F32.PACK_AB R26, R37, R36 ;  /* 0x00000024251a723e */ /* 0x000fe200000010ff */
[----:B------:R0:W-:Y:S01]  /*126a0*/  STSM.16.M88.4 [R27], R4 ;  /* 0x000000041b007844 */ /* 0x0001e20000000200 */
[----:B------:R-:W-:Y:S02]  /*126b0*/  MOV R77, R8 ;  /* 0x00000008004d7202 */ /* 0x000fe40000000f00 */
[----:B------:R-:W-:Y:S01]  /*126c0*/  MOV R76, R10 ;  /* 0x0000000a004c7202 */ /* 0x000fe20000000f00 */
[----:B------:R3:W-:Y:S01]  /*126d0*/  STSM.16.M88.4 [R79], R12 ;  /* 0x0000000c4f007844 */ /* 0x0007e20000000200 */
[----:B------:R-:W-:-:S02]  /*126e0*/  F2FP.BF16.F32.PACK_AB R8, R43, R42 ;  /* 0x0000002a2b08723e */ /* 0x000fc400000010ff */
[----:B------:R-:W-:Y:S02]  /*126f0*/  F2FP.BF16.F32.PACK_AB R9, R67, R66 ;  /* 0x000000424309723e */ /* 0x000fe400000010ff */
[----:B------:R-:W-:Y:S02]  /*12700*/  F2FP.BF16.F32.PACK_AB R10, R45, R44 ;  /* 0x0000002c2d0a723e */ /* 0x000fe400000010ff */
[----:B------:R-:W-:Y:S02]  /*12710*/  F2FP.BF16.F32.PACK_AB R11, R69, R68 ;  /* 0x00000044450b723e */ /* 0x000fe400000010ff */
[----:B0-----:R-:W-:Y:S02]  /*12720*/  F2FP.BF16.F32.PACK_AB R27, R61, R60 ;  /* 0x0000003c3d1b723e */ /* 0x001fe400000010ff */
[----:B------:R-:W-:Y:S02]  /*12730*/  F2FP.BF16.F32.PACK_AB R4, R39, R38 ;  /* 0x000000262704723e */ /* 0x000fe400000010ff */
[----:B------:R-:W-:-:S02]  /*12740*/  F2FP.BF16.F32.PACK_AB R5, R63, R62 ;  /* 0x0000003e3f05723e */ /* 0x000fc400000010ff */
[----:B------:R-:W-:Y:S02]  /*12750*/  F2FP.BF16.F32.PACK_AB R6, R41, R40 ;  /* 0x000000282906723e */ /* 0x000fe400000010ff */
[----:B------:R-:W-:Y:S02]  /*12760*/  F2FP.BF16.F32.PACK_AB R7, R65, R64 ;  /* 0x000000404107723e */ /* 0x000fe400000010ff */
[----:B---3--:R-:W-:Y:S02]  /*12770*/  F2FP.BF16.F32.PACK_AB R12, R47, R46 ;  /* 0x0000002e2f0c723e */ /* 0x008fe400000010ff */
[----:B------:R-:W-:Y:S02]  /*12780*/  F2FP.BF16.F32.PACK_AB R13, R71, R70 ;  /* 0x00000046470d723e */ /* 0x000fe400000010ff */
[----:B------:R-:W-:Y:S02]  /*12790*/  F2FP.BF16.F32.PACK_AB R14, R49, R48 ;  /* 0x00000030310e723e */ /* 0x000fe400000010ff */
[----:B------:R-:W-:Y:S01]  /*127a0*/  F2FP.BF16.F32.PACK_AB R15, R135, R134 ;  /* 0x00000086870f723e */ /* 0x000fe200000010ff */
[----:B------:R2:W-:Y:S04]  /*127b0*/  STSM.16.M88.4 [R74], R24 ;  /* 0x000000184a007844 */ /* 0x0005e80000000200 */
[----:B------:R-:W-:Y:S04]  /*127c0*/  STSM.16.M88.4 [R78], R4 ;  /* 0x000000044e007844 */ /* 0x000fe80000000200 */
[----:B------:R0:W-:Y:S04]  /*127d0*/  STSM.16.M88.4 [R77], R8 ;  /* 0x000000084d007844 */ /* 0x0001e80000000200 */
[----:B------:R3:W-:Y:S01]  /*127e0*/  STSM.16.M88.4 [R76], R12 ;  /* 0x0000000c4c007844 */ /* 0x0007e20000000200 */
[----:B------:R-:W-:Y:S01]  /*127f0*/  BAR.SYNC.DEFER_BLOCKING 0x1, 0x180 ;  /* 0x0046000000007b1d */ /* 0x000fe20000010000 */
[----:B------:R-:W-:-:S04]  /*12800*/  ISETP.NE.U32.AND P0, PT, RZ, UR4, PT ;  /* 0x00000004ff007c0c */ /* 0x000fc8000bf05070 */
[----:B------:R-:W-:Y:S02]  /*12810*/  ISETP.NE.AND.EX P0, PT, RZ, UR5, PT, P0 ;  /* 0x00000005ff007c0c */ /* 0x000fe4000bf05300 */
[----:B--2---:R-:W-:Y:S01]  /*12820*/  IADD3 R24, P1, R81, UR4, RZ ;  /* 0x0000000451187c10 */ /* 0x004fe2000ff3e0ff */
[----:B------:R-:W-:-:S03]  /*12830*/  IMAD.MOV.U32 R74, RZ, RZ, RZ ;  /* 0x000000ffff4a7224 */ /* 0x000fc600078e00ff */
[----:B------:R-:W-:-:S07]  /*12840*/  IADD3.X R25, R80, UR5, RZ, P1, !PT ;  /* 0x0000000550197c10 */ /* 0x000fce0008ffe4ff */
[----:B------:R-:W5:Y:S01]  /*12850*/  @P0 LDG.E R74, desc[UR42][R24.64] ;  /* 0x0000002a184a0981 */ /* 0x000f62000c1e1900 */
[----:B------:R-:W-:-:S04]  /*12860*/  ISETP.NE.U32.AND P3, PT, RZ, UR6, PT ;  /* 0x00000006ff007c0c */ /* 0x000fc8000bf65070 */
[----:B------:R-:W-:Y:S01]  /*12870*/  ISETP.NE.AND.EX P3, PT, RZ, UR7, PT, P3 ;  /* 0x00000007ff007c0c */ /* 0x000fe2000bf65330 */
[----:B0-----:R-:W-:Y:S01]  /*12880*/  IMAD.MOV.U32 R10, RZ, RZ, 0x9b8 ;  /* 0x000009b8ff0a7424 */ /* 0x001fe200078e00ff */
[----:B------:R-:W-:Y:S02]  /*12890*/  ISETP.GT.AND P2, PT, R75, 0x1, PT ;  /* 0x000000014b00780c */ /* 0x000fe40003f44270 */
[----:B------:R-:W0:Y:S02]  /*128a0*/  LDC R75, c[0x0][0xbe8] ;  /* 0x0002fa00ff4b7b82 */ /* 0x000e240000000800 */
[----:B------:R-:W-:-:S07]  /*128b0*/  SEL R10, R10, 0x978, P2 ;  /* 0x000009780a0a7807 */ /* 0x000fce0001000000 */
[----:B------:R-:W-:Y:S01]  /*128c0*/  @P3 IADD3 R4, P1, R81, UR6, RZ ;  /* 0x0000000651043c10 */ /* 0x000fe2000ff3e0ff */
[----:B------:R-:W-:Y:S02]  /*128d0*/  ULDC UR6, c[0x0][0xa88] ;  /* 0x0002a20000067ab9 */ /* 0x000fe40000000800 */
[----:B------:R-:W-:Y:S01]  /*128e0*/  IMAD.U32 R26, RZ, RZ, UR6 ;  /* 0x00000006ff1a7e24 */ /* 0x000fe2000f8e00ff */
[----:B------:R-:W-:Y:S01]  /*128f0*/  @P3 IADD3.X R5, R80, UR7, RZ, P1, !PT ;  /* 0x0000000750053c10 */ /* 0x000fe20008ffe4ff */
[----:B------:R3:W2:Y:S04]  /*12900*/  LDC.64 R6, c[0x0][R10+0x218] ;  /* 0x000086000a067b82 */ /* 0x0006a80000000a00 */
[----:B------:R4:W5:Y:S04]  /*12910*/  @P3 LDG.E R26, desc[UR42][R4.64] ;  /* 0x0000002a041a3981 */ /* 0x000968000c1e1900 */
[----:B------:R3:W1:Y:S08]  /*12920*/  LDC.64 R8, c[0x0][R10+0x228] ;  /* 0x00008a000a087b82 */ /* 0x0006700000000a00 */
[----:B----4-:R3:W4:Y:S01]  /*12930*/  LDC.64 R4, c[0x0][R10+0x220] ;  /* 0x000088000a047b82 */ /* 0x0107220000000a00 */
[----:B0-----:R-:W-:Y:S01]  /*12940*/  ISETP.NE.AND P1, PT, R75, 0x1, PT ;  /* 0x000000014b00780c */ /* 0x001fe20003f25270 */
[----:B---3--:R-:W-:-:S12]  /*12950*/  @P3 BRA `(.L_x_10540) ;  /* 0x0000000000103947 */ /* 0x008fd80003800000 */
[----:B------:R-:W-:Y:S05]  /*12960*/  @!P0 BRA `(.L_x_10540) ;  /* 0x00000000000c8947 */ /* 0x000fea0003800000 */
[----:B------:R-:W3:Y:S04]  /*12970*/  LDG.E R11, desc[UR42][R24.64] ;  /* 0x0000002a180b7981 */ /* 0x000ee8000c1e1900 */
[----:B-----5:R-:W3:Y:S02]  /*12980*/  LDG.E R26, desc[UR42][R24.64+0x4] ;  /* 0x0000042a181a7981 */ /* 0x020ee4000c1e1900 */
[----:B---3--:R-:W-:-:S07]  /*12990*/  IMAD.IADD R26, R26, 0x1, -R11 ;  /* 0x000000011a1a7824 */ /* 0x008fce00078e0a0b */
.L_x_10540:
[----:B------:R-:W3:Y:S01]  /*129a0*/  LDL.LU R12, [R1+0x98] ;  /* 0x00009800010c7983 */ /* 0x000ee20000300800 */
[----:B------:R-:W0:Y:S03]  /*129b0*/  LDC.64 R10, c[0x0][R10+0x210] ;  /* 0x000084000a0a7b82 */ /* 0x000e260000000a00 */
[----:B------:R-:W2:Y:S04]  /*129c0*/  LDL.LU R15, [R1+0xd8] ;  /* 0x0000d800010f7983 */ /* 0x000ea80000300800 */
[----:B------:R-:W4:Y:S01]  /*129d0*/  LDL R24, [R1+0x110] ;  /* 0x0001100001187983 */ /* 0x000f220000100800 */
[----:B------:R-:W-:Y:S01]  /*129e0*/  ISETP.NE.U32.AND P0, PT, RZ, UR4, PT ;  /* 0x00000004ff007c0c */ /* 0x000fe2000bf05070 */
[----:B------:R-:W1:Y:S02]  /*129f0*/  @P1 LDC R77, c[0x0][0xbec] ;  /* 0x0002fb00ff4d1b82 */ /* 0x000e640000000800 */
[----:B------:R-:W4:Y:S04]  /*12a00*/  LDL R80, [R1+0xa4] ;  /* 0x0000a40001507983 */ /* 0x000f280000100800 */
[----:B------:R-:W4:Y:S01]  /*12a10*/  LDL R78, [R1+0xb0] ;  /* 0x0000b000014e7983 */ /* 0x000f220000100800 */
[----:B------:R-:W-:Y:S01]  /*12a20*/  ISETP.NE.AND.EX P0, PT, RZ, UR5, PT, P0 ;  /* 0x00000005ff007c0c */ /* 0x000fe2000bf05300 */
[----:B------:R-:W0:Y:S02]  /*12a30*/  @P1 LDC R79, c[0x0][0xbf0] ;  /* 0x0002fc00ff4f1b82 */ /* 0x000e240000000800 */
[----:B------:R-:W4:Y:S04]  /*12a40*/  LDL R82, [R1+0x10c] ;  /* 0x00010c0001527983 */ /* 0x000f280000100800 */
[----:B------:R-:W4:Y:S01]  /*12a50*/  LDL R81, [R1+0xe0] ;  /* 0x0000e00001517983 */ /* 0x000f220000100800 */
[----:B---3--:R-:W-:-:S02]  /*12a60*/  SEL R14, R12, RZ, !P0 ;  /* 0x000000ff0c0e7207 */ /* 0x008fc40004000000 */
[----:B------:R-:W3:Y:S01]  /*12a70*/  LDC.64 R12, c[0x0][0xba8] ;  /* 0x0002ea00ff0c7b82 */ /* 0x000ee20000000a00 */
[----:B--2---:R-:W-:Y:S02]  /*12a80*/  SEL R15, R15, RZ, !P0 ;  /* 0x000000ff0f0f7207 */ /* 0x004fe40004000000 */
[----:B----4-:R-:W-:-:S04]  /*12a90*/  IMAD R5, R5, R14, RZ ;  /* 0x0000000e05057224 */ /* 0x010fc800078e02ff */
[----:B------:R-:W-:Y:S02]  /*12aa0*/  IMAD R27, R4, R15, R5 ;  /* 0x0000000f041b7224 */ /* 0x000fe400078e0205 */
[-C--:B------:R-:W-:Y:S02]  /*12ab0*/  IMAD R15, R7, R137.reuse, RZ ;  /* 0x00000089070f7224 */ /* 0x080fe400078e02ff */
[----:B------:R-:W-:-:S04]  /*12ac0*/  IMAD.WIDE.U32 R6, R6, R137, RZ ;  /* 0x0000008906067225 */ /* 0x000fc800078e00ff */
[----:B------:R-:W-:-:S04]  /*12ad0*/  IMAD.WIDE.U32 R4, R4, R14, RZ ;  /* 0x0000000e04047225 */ /* 0x000fc800078e00ff */
[----:B------:R-:W-:Y:S01]  /*12ae0*/  IMAD R24, R80, 0xc0, R24 ;  /* 0x000000c050187824 */ /* 0x000fe200078e0218 */
[----:B-----5:R-:W-:Y:S01]  /*12af0*/  IADD3 R6, P0, P3, R4, R6, R74 ;  /* 0x0000000604067210 */ /* 0x020fe20007b1e04a */
[----:B------:R-:W-:Y:S02]  /*12b00*/  IMAD.IADD R76, R7, 0x1, R15 ;  /* 0x00000001074c7824 */ /* 0x000fe400078e020f */
[----:B-1----:R-:W-:Y:S01]  /*12b10*/  @P1 IMAD.HI.U32 R4, R24, R77, RZ ;  /* 0x0000004d18041227 */ /* 0x002fe200078e00ff */
[----:B------:R-:W-:Y:S01]  /*12b20*/  SEL R25, R78, RZ, P2 ;  /* 0x000000ff4e197207 */ /* 0x000fe20001000000 */
[----:B---3--:R-:W1:Y:S02]  /*12b30*/  @!P2 LDC R12, c[0x0][0xb50] ;  /* 0x0002d400ff0cab82 */ /* 0x008e640000000800 */
[----:B------:R-:W-:Y:S02]  /*12b40*/  IMAD.IADD R7, R5, 0x1, R27 ;  /* 0x0000000105077824 */ /* 0x000fe400078e021b */
[----:B------:R-:W-:Y:S01]  /*12b50*/  IMAD.MOV.U32 R5, RZ, RZ, R24 ;  /* 0x000000ffff057224 */ /* 0x000fe200078e0018 */
[----:B0-----:R-:W-:Y:S01]  /*12b60*/  @P1 SHF.R.U32.HI R5, RZ, R79, R4 ;  /* 0x0000004fff051219 */ /* 0x001fe20000011604 */
[-C--:B------:R-:W-:Y:S01]  /*12b70*/  IMAD R27, R9, R25.reuse, RZ ;  /* 0x00000019091b7224 */ /* 0x080fe200078e02ff */
[----:B------:R-:W-:Y:S01]  /*12b80*/  SHF.R.S32.HI R15, RZ, 0x1f, R74 ;  /* 0x0000001fff0f7819 */ /* 0x000fe2000001144a */
[----:B------:R-:W-:Y:S01]  /*12b90*/  IMAD.WIDE.U32 R8, R8, R25, RZ ;  /* 0x0000001908087225 */ /* 0x000fe200078e00ff */
[----:B------:R-:W0:Y:S03]  /*12ba0*/  @!P2 LDC R13, c[0x0][0xb54] ;  /* 0x0002d500ff0dab82 */ /* 0x000e260000000800 */
[----:B------:R-:W-:Y:S01]  /*12bb0*/  IMAD.MOV R25, RZ, RZ, -R5 ;  /* 0x000000ffff197224 */ /* 0x000fe200078e0a05 */
[----:B------:R-:W-:Y:S01]  /*12bc0*/  IADD3.X R7, R7, R76, R15, P0, P3 ;  /* 0x0000004c07077210 */ /* 0x000fe200007e640f */
[----:B------:R-:W-:Y:S01]  /*12bd0*/  IMAD.IADD R27, R9, 0x1, R27 ;  /* 0x00000001091b7824 */ /* 0x000fe200078e021b */
[----:B------:R-:W-:-:S02]  /*12be0*/  IADD3 R8, P0, P3, R5, R6, R8 ;  /* 0x0000000605087210 */ /* 0x000fc40007b1e008 */
[----:B------:R-:W-:Y:S01]  /*12bf0*/  SHF.R.S32.HI R4, RZ, 0x1f, R5 ;  /* 0x0000001fff047819 */ /* 0x000fe20000011405 */
[----:B------:R-:W-:-:S03]  /*12c00*/  IMAD R5, R75, R25, R24 ;  /* 0x000000194b057224 */ /* 0x000fc600078e0218 */
[----:B------:R-:W-:Y:S01]  /*12c10*/  IADD3.X R9, R4, R7, R27, P0, P3 ;  /* 0x0000000704097210 */ /* 0x000fe200007e641b */
[-C--:B------:R-:W-:Y:S01]  /*12c20*/  IMAD R4, R11, R5.reuse, RZ ;  /* 0x000000050b047224 */ /* 0x080fe200078e02ff */
[----:B------:R-:W-:Y:S01]  /*12c30*/  SHF.R.S32.HI R7, RZ, 0x1f, R5 ;  /* 0x0000001fff077819 */ /* 0x000fe20000011405 */
[----:B------:R-:W-:-:S04]  /*12c40*/  IMAD.WIDE.U32 R8, R10, R5, R8 ;  /* 0x000000050a087225 */ /* 0x000fc800078e0008 */
[----:B------:R-:W-:Y:S01]  /*12c50*/  IMAD R7, R10, R7, R4 ;  /* 0x000000070a077224 */ /* 0x000fe200078e0204 */
[----:B-1----:R-:W-:-:S04]  /*12c60*/  LEA R12, P0, R8, R12, 0x2 ;  /* 0x0000000c080c7211 */ /* 0x002fc800078010ff */
[----:B------:R-:W-:-:S04]  /*12c70*/  IADD3 R4, R9, R7, RZ ;  /* 0x0000000709047210 */ /* 0x000fc80007ffe0ff */
[----:B0-----:R-:W-:Y:S01]  /*12c80*/  LEA.HI.X R13, R8, R13, R4, 0x2, P0 ;  /* 0x0000000d080d7211 */ /* 0x001fe200000f1404 */
[----:B------:R-:W-:Y:S01]  /*12c90*/  SHFL.IDX PT, R6, R12, 0x1, 0x1c1f ;  /* 0x003c1f000c067f89 */ /* 0x000fe200000e0000 */
[----:B------:R-:W-:-:S03]  /*12ca0*/  IMAD R10, R80, 0xc0, R82 ;  /* 0x000000c0500a7824 */ /* 0x000fc600078e0252 */
[----:B------:R-:W-:Y:S04]  /*12cb0*/  SHFL.IDX PT, R4, R12, RZ, 0x1c1f ;  /* 0x001c1fff0c047589 */ /* 0x000fe800000e0000 */
[----:B------:R-:W0:Y:S04]  /*12cc0*/  SHFL.IDX PT, R5, R13, RZ, 0x1c1f ;  /* 0x001c1fff0d057589 */ /* 0x000e2800000e0000 */
[----:B------:R-:W1:Y:S01]  /*12cd0*/  SHFL.IDX PT, R7, R13, 0x1, 0x1c1f ;  /* 0x003c1f000d077f89 */ /* 0x000e6200000e0000 */
[----:B------:R-:W-:Y:S01]  /*12ce0*/  IMAD R8, R26, R75, RZ ;  /* 0x0000004b1a087224 */ /* 0x000fe200078e02ff */
[----:B------:R-:W-:Y:S01]  /*12cf0*/  LOP3.LUT P0, RZ, R81, 0x3, RZ, 0xc0, !PT ;  /* 0x0000000351ff7812 */ /* 0x000fe2000780c0ff */
[----:B------:R-:W-:-:S03]  /*12d00*/  VIADD R9, R10, 0x8 ;  /* 0x000000080a097836 */ /* 0x000fc60000000000 */
[-C--:B------:R-:W-:Y:S02]  /*12d10*/  ISETP.GE.OR P3, PT, R10, R8.reuse, P0 ;  /* 0x000000080a00720c */ /* 0x080fe40000766670 */
[----:B------:R-:W-:-:S11]  /*12d20*/  ISETP.GE.OR P0, PT, R9, R8, P0 ;  /* 0x000000080900720c */ /* 0x000fd60000706670 */
[----:B0-----:R0:W-:Y:S04]  /*12d30*/  @!P3 ST.E desc[UR42][R4.64], R3 ;  /* 0x000000030400b985 */ /* 0x0011e8000c10192a */
[----:B-1----:R0:W-:Y:S01]  /*12d40*/  @!P0 ST.E desc[UR42][R6.64], R0 ;  /* 0x0000000006008985 */ /* 0x0021e2000c10192a */
[----:B------:R-:W-:Y:S05]  /*12d50*/  @P2 BRA `(.L_x_10541) ;  /* 0x00000008002c2947 */ /* 0x000fea0003800000 */
[----:B------:R-:W0:Y:S01]  /*12d60*/  S2R R81, SR_TID.X ;  /* 0x0000000000517919 */ /* 0x000e220000002100 */
[----:B------:R-:W1:Y:S01]  /*12d70*/  @P1 LDC R12, c[0x0][0xbec] ;  /* 0x0002fb00ff0c1b82 */ /* 0x000e620000000800 */
[----:B------:R-:W-:-:S07]  /*12d80*/  ULDC.64 UR4, c[0x0][0xaa0] ;  /* 0x0002a80000047ab9 */ /* 0x000fce0000000a00 */
        /* <DEDUP_REMOVED lines=8> */
[----:B------:R-:W-:-:S04]  /*12e10*/  IMAD R3, R20, 0x20, R21 ;  /* 0x0000002014037824 */ /* 0x000fc800078e0215 */
[----:B------:R-:W-:-:S03]  /*12e20*/  IMAD.WIDE R72, R3, 0x2, R72 ;  /* 0x0000000203487825 */ /* 0x000fc600078e0248 */
[C---:B------:R-:W-:Y:S01]  /*12e30*/  IADD3 R3, P5, R72.reuse, 0x7800, RZ ;  /* 0x0000780048037810 */ /* 0x040fe20007fbe0ff */
[----:B------:R-:W-:Y:S01]  /*12e40*/  IMAD R15, R15, UR4, RZ ;  /* 0x000000040f0f7c24 */ /* 0x000fe2000f8e02ff */
[C---:B------:R-:W-:Y:S02]  /*12e50*/  IADD3 R25, P0, R72.reuse, 0x1800, RZ ;  /* 0x0000180048197810 */ /* 0x040fe40007f1e0ff */
[----:B------:R-:W-:Y:S02]  /*12e60*/  LOP3.LUT R0, R3, 0x180, RZ, 0xc0, !PT ;  /* 0x0000018003007812 */ /* 0x000fe400078ec0ff */
[----:B------:R-:W-:Y:S01]  /*12e70*/  IADD3 R29, P2, R72, 0x3000, RZ ;  /* 0x00003000481d7810 */ /* 0x000fe20007f5e0ff */
[----:B------:R-:W-:Y:S01]  /*12e80*/  IMAD.WIDE.U32 R10, R74, UR4, RZ ;  /* 0x000000044a0a7c25 */ /* 0x000fe2000f8e00ff */
[----:B------:R-:W-:Y:S02]  /*12e90*/  SHF.R.U64 R0, R0, 0x3, RZ ;  /* 0x0000000300007819 */ /* 0x000fe400000012ff */
[----:B------:R-:W-:-:S02]  /*12ea0*/  IADD3 R33, P3, R72, 0x4800, RZ ;  /* 0x0000480048217810 */ /* 0x000fc40007f7e0ff */
[----:B------:R-:W-:Y:S01]  /*12eb0*/  IADD3 R37, P4, R72, 0x6000, RZ ;  /* 0x0000600048257810 */ /* 0x000fe20007f9e0ff */
[----:B------:R-:W-:Y:S01]  /*12ec0*/  IMAD R15, R74, UR5, R15 ;  /* 0x000000054a0f7c24 */ /* 0x000fe2000f8e020f */
[----:B------:R-:W-:Y:S01]  /*12ed0*/  LOP3.LUT R40, R0, R3, RZ, 0x3c, !PT ;  /* 0x0000000300287212 */ /* 0x000fe200078e3cff */
[----:B------:R-:W-:Y:S01]  /*12ee0*/  IMAD R0, R9, 0x60, R20 ;  /* 0x0000006009007824 */ /* 0x000fe200078e0214 */
[----:B------:R-:W-:Y:S01]  /*12ef0*/  LOP3.LUT R24, R25, 0x180, RZ, 0xc0, !PT ;  /* 0x0000018019187812 */ /* 0x000fe200078ec0ff */
[----:B------:R-:W-:Y:S01]  /*12f00*/  IMAD.X R41, RZ, RZ, R73, P5 ;  /* 0x000000ffff297224 */ /* 0x000fe200028e0649 */
[----:B------:R-:W-:Y:S02]  /*12f10*/  LOP3.LUT R28, R29, 0x180, RZ, 0xc0, !PT ;  /* 0x000001801d1c7812 */ /* 0x000fe400078ec0ff */
[----:B------:R-:W-:Y:S02]  /*12f20*/  LOP3.LUT R32, R33, 0x180, RZ, 0xc0, !PT ;  /* 0x0000018021207812 */ /* 0x000fe400078ec0ff */
[----:B------:R-:W-:Y:S01]  /*12f30*/  LOP3.LUT R36, R37, 0x180, RZ, 0xc0, !PT ;  /* 0x0000018025247812 */ /* 0x000fe200078ec0ff */
[----:B------:R-:W-:Y:S01]  /*12f40*/  IMAD.IADD R11, R11, 0x1, R15 ;  /* 0x000000010b0b7824 */ /* 0x000fe200078e020f */
[----:B------:R-:W-:Y:S01]  /*12f50*/  LOP3.LUT R5, R72, 0x180, RZ, 0xc0, !PT ;  /* 0x0000018048057812 */ /* 0x000fe200078ec0ff */
[----:B------:R-:W-:Y:S01]  /*12f60*/  IMAD R13, R80, 0xc0, R0 ;  /* 0x000000c0500d7824 */ /* 0x000fe200078e0200 */
[----:B------:R-:W-:Y:S01]  /*12f70*/  SHF.R.U64 R24, R24, 0x3, RZ ;  /* 0x0000000318187819 */ /* 0x000fe200000012ff */
[----:B------:R-:W-:Y:S01]  /*12f80*/  ULDC.64 UR4, c[0x0][0xae8] ;  /* 0x0002ba0000047ab9 */ /* 0x000fe20000000a00 */
[----:B------:R-:W-:Y:S01]  /*12f90*/  SHF.R.U64 R28, R28, 0x3, RZ ;  /* 0x000000031c1c7819 */ /* 0x000fe200000012ff */
[----:B------:R-:W5:Y:S01]  /*12fa0*/  LD.E.128 R40, desc[UR42][R40.64] ;  /* 0x0000002a28287980 */ /* 0x000f62000c101d00 */
[----:B------:R-:W-:-:S02]  /*12fb0*/  SHF.R.U64 R32, R32, 0x3, RZ ;  /* 0x0000000320207819 */ /* 0x000fc400000012ff */
[----:B------:R-:W-:Y:S01]  /*12fc0*/  SHF.R.U64 R36, R36, 0x3, RZ ;  /* 0x0000000324247819 */ /* 0x000fe200000012ff */
[----:B------:R-:W-:Y:S01]  /*12fd0*/  IMAD.WIDE.U32 R10, R137, UR4, R10 ;  /* 0x00000004890a7c25 */ /* 0x000fe2000f8e000a */
[----:B------:R-:W-:Y:S02]  /*12fe0*/  SHF.R.U64 R5, R5, 0x3, RZ ;  /* 0x0000000305057819 */ /* 0x000fe400000012ff */
[----:B------:R-:W-:Y:S01]  /*12ff0*/  LOP3.LUT R24, R24, R25, RZ, 0x3c, !PT ;  /* 0x0000001918187212 */ /* 0x000fe200078e3cff */
[----:B-1----:R-:W-:Y:S01]  /*13000*/  @P1 IMAD.HI.U32 R0, R13, R12, RZ ;  /* 0x0000000c0d001227 */ /* 0x002fe200078e00ff */
[----:B------:R-:W-:Y:S02]  /*13010*/  LOP3.LUT R28, R28, R29, RZ, 0x3c, !PT ;  /* 0x0000001d1c1c7212 */ /* 0x000fe400078e3cff */
[----:B------:R-:W-:Y:S01]  /*13020*/  LOP3.LUT R32, R32, R33, RZ, 0x3c, !PT ;  /* 0x0000002120207212 */ /* 0x000fe200078e3cff */
[--C-:B------:R-:W-:Y:S01]  /*13030*/  IMAD.X R25, RZ, RZ, R73.reuse, P0 ;  /* 0x000000ffff197224 */ /* 0x100fe200000e0649 */
[----:B------:R-:W-:Y:S01]  /*13040*/  LOP3.LUT R36, R36, R37, RZ, 0x3c, !PT ;  /* 0x0000002524247212 */ /* 0x000fe200078e3cff */
[--C-:B------:R-:W-:Y:S01]  /*13050*/  IMAD.X R29, RZ, RZ, R73.reuse, P2 ;  /* 0x000000ffff1d7224 */ /* 0x100fe200010e0649 */
[----:B------:R-:W-:Y:S01]  /*13060*/  SHF.R.S32.HI R9, RZ, 0x1f, R14 ;  /* 0x0000001fff097819 */ /* 0x000fe2000001140e */
[--C-:B------:R-:W-:Y:S01]  /*13070*/  IMAD.X R33, RZ, RZ, R73.reuse, P3 ;  /* 0x000000ffff217224 */ /* 0x100fe200018e0649 */
[----:B------:R-:W-:Y:S01]  /*13080*/  LOP3.LUT R72, R5, R72, RZ, 0x3c, !PT ;  /* 0x0000004805487212 */ /* 0x000fe200078e3cff */
[----:B------:R-:W-:Y:S01]  /*13090*/  IMAD.X R37, RZ, RZ, R73, P4 ;  /* 0x000000ffff257224 */ /* 0x000fe200020e0649 */
[----:B------:R-:W5:Y:S01]  /*130a0*/  LD.E.128 R24, desc[UR42][R24.64] ;  /* 0x0000002a18187980 */ /* 0x000f62000c101d00 */
[----:B------:R-:W-:Y:S01]  /*130b0*/  IMAD R11, R137, UR5, R11 ;  /* 0x00000005890b7c24 */ /* 0x000fe2000f8e020b */
[----:B------:R-:W-:Y:S01]  /*130c0*/  ULDC.64 UR4, c[0x0][0xaf0] ;  /* 0x0002bc0000047ab9 */ /* 0x000fe20000000a00 */
[----:B------:R-:W-:Y:S01]  /*130d0*/  IMAD.MOV.U32 R3, RZ, RZ, R13 ;  /* 0x000000ffff037224 */ /* 0x000fe200078e000d */
[----:B--2---:R-:W-:Y:S01]  /*130e0*/  @P1 SHF.R.U32.HI R3, RZ, R45, R0 ;  /* 0x0000002dff031219 */ /* 0x004fe20000011600 */
[----:B------:R-:W-:Y:S01]  /*130f0*/  IMAD R9, R9, UR4, RZ ;  /* 0x0000000409097c24 */ /* 0x000fe2000f8e02ff */
[----:B------:R0:W5:Y:S01]  /*13100*/  LD.E.128 R4, desc[UR42][R72.64] ;  /* 0x0000002a48047980 */ /* 0x000162000c101d00 */
[----:B------:R-:W-:Y:S01]  /*13110*/  IMAD.WIDE.U32 R10, R14, UR4, R10 ;  /* 0x000000040e0a7c25 */ /* 0x000fe2000f8e000a */
[----:B------:R-:W-:-:S02]  /*13120*/  SHF.R.S32.HI R0, RZ, 0x1f, R3 ;  /* 0x0000001fff007819 */ /* 0x000fc40000011403 */
[----:B------:R-:W5:Y:S01]  /*13130*/  LD.E.128 R28, desc[UR42][R28.64] ;  /* 0x0000002a1c1c7980 */ /* 0x000f62000c101d00 */
[----:B------:R-:W-:Y:S01]  /*13140*/  IMAD R9, R14, UR5, R9 ;  /* 0x000000050e097c24 */ /* 0x000fe2000f8e0209 */
[----:B------:R-:W-:Y:S02]  /*13150*/  ULDC.64 UR4, c[0x0][0xae0] ;  /* 0x0002b80000047ab9 */ /* 0x000fe40000000a00 */
[----:B------:R-:W5:Y:S01]  /*13160*/  LD.E.128 R32, desc[UR42][R32.64] ;  /* 0x0000002a20207980 */ /* 0x000f62000c101d00 */
[----:B------:R-:W-:-:S03]  /*13170*/  IMAD.MOV R12, RZ, RZ, -R3 ;  /* 0x000000ffff0c7224 */ /* 0x000fc600078e0a03 */
[----:B------:R-:W5:Y:S01]  /*13180*/  LD.E.128 R36, desc[UR42][R36.64] ;  /* 0x0000002a24247980 */ /* 0x000f62000c101d00 */
[----:B------:R-:W-:Y:S01]  /*13190*/  @!PT LDS RZ, [RZ] ;  /* 0x00000000fffff984 */ /* 0x000fe20000000800 */
[----:B------:R-:W-:Y:S01]  /*131a0*/  @!PT LDS RZ, [RZ] ;  /* 0x00000000fffff984 */ /* 0x000fe20000000800 */
[----:B------:R-:W-:Y:S01]  /*131b0*/  @!PT LDS RZ, [RZ] ;  /* 0x00000000fffff984 */ /* 0x000fe20000000800 */
[----:B------:R-:W-:Y:S01]  /*131c0*/  @!PT LDS RZ, [RZ] ;  /* 0x00000000fffff984 */ /* 0x000fe20000000800 */
[----:B------:R1:W-:Y:S06]  /*131d0*/  MEMBAR.ALL.CTA ;  /* 0x0000000000007992 */ /* 0x0003ec0000008000 */
[----:B-1----:R-:W1:Y:S01]  /*131e0*/  FENCE.VIEW.ASYNC.S ;  /* 0x00000000000073c6 */ /* 0x002e620000000000 */
[----:B------:R-:W-:Y:S02]  /*131f0*/  IMAD.IADD R11, R11, 0x1, R9 ;  /* 0x000000010b0b7824 */ /* 0x000fe400078e0209 */
        /* <DEDUP_REMOVED lines=9> */
[----:B------:R-:W-:Y:S01]  /*13290*/  PRMT R0, RZ, 0x654, R0 ;  /* 0x00000654ff007816 */ /* 0x000fe20000000000 */
[----:B------:R-:W-:-:S04]  /*132a0*/  IMAD.WIDE.U32 R10, R75, UR4, R10 ;  /* 0x000000044b0a7c25 */ /* 0x000fc8000f8e000a */
[----:B------:R-:W-:Y:S01]  /*132b0*/  IMAD R9, R75, UR5, R12 ;  /* 0x000000054b097c24 */ /* 0x000fe2000f8e020c */
[----:B------:R-:W-:Y:S01]  /*132c0*/  ULDC.64 UR4, c[0x0][0xa80] ;  /* 0x0002a00000047ab9 */ /* 0x000fe20000000a00 */
[----:B-1----:R1:W-:Y:S02]  /*132d0*/  SYNCS.ARRIVE.TRANS64.RED.A1T0 RZ, [R0+URZ], RZ ;  /* 0x000000ff00ff79a7 */ /* 0x0023e4000810043f */
[----:B------:R-:W-:Y:S02]  /*132e0*/  IMAD.IADD R9, R11, 0x1, R9 ;  /* 0x000000010b097824 */ /* 0x000fe400078e0209 */
[C---:B------:R-:W-:Y:S02]  /*132f0*/  VIADD R44, R21.reuse, 0x40 ;  /* 0x00000040152c7836 */ /* 0x040fe40000000000 */
[----:B------:R-:W-:Y:S01]  /*13300*/  VIADD R47, R21, 0x20 ;  /* 0x00000020152f7836 */ /* 0x000fe20000000000 */
[----:B-1----:R-:W-:Y:S01]  /*13310*/  LEA R0, P0, R10, UR4, 0x1 ;  /* 0x000000040a007c11 */ /* 0x002fe2000f8008ff */
[----:B------:R-:W-:-:S03]  /*13320*/  UMOV UR4, 0xffffffff ;  /* 0xffffffff00047882 */ /* 0x000fc60000000000 */
[----:B------:R-:W-:Y:S02]  /*13330*/  LEA.HI.X R9, R10, UR5, R9, 0x1, P0 ;  /* 0x000000050a097c11 */ /* 0x000fe400080f0c09 */
[----:B------:R-:W-:Y:S02]  /*13340*/  SHF.R.S32.HI R46, RZ, 0x1f, R44 ;  /* 0x0000001fff2e7819 */ /* 0x000fe4000001142c */
[----:B------:R-:W-:Y:S01]  /*13350*/  SHF.R.S32.HI R48, RZ, 0x1f, R47 ;  /* 0x0000001fff307819 */ /* 0x000fe2000001142f */
[----:B0-----:R-:W-:Y:S06]  /*13360*/  BRA.DIV UR4, `(.L_x_10542) ;  /* 0x0000009604e87947 */ /* 0x001fec000b800000 */
[----:B------:R0:W1:Y:S04]  /*13370*/  SHFL.IDX PT, R3, R9, RZ, 0x1c1f ;  /* 0x001c1fff09037589 */ /* 0x00006800000e0000 */
[----:B------:R0:W2:Y:S02]  /*13380*/  SHFL.IDX PT, R14, R0, RZ, 0x1c1f ;  /* 0x001c1fff000e7589 */ /* 0x0000a400000e0000 */
.L_x_10716:
[----:B------:R-:W-:Y:S01]  /*13390*/  IMAD R45, R80, 0xc0, R20 ;  /* 0x000000c0502d7824 */ /* 0x000fe200078e0214 */
[----:B------:R-:W-:Y:S04]  /*133a0*/  BSSY B1, `(.L_x_10543) ;  /* 0x0000010000017945 */ /* 0x000fe80003800000 */
[----:B------:R-:W-:-:S13]  /*133b0*/  ISETP.GE.AND P0, PT, R45, R8, PT ;  /* 0x000000082d00720c */ /* 0x000fda0003f06270 */
[----:B------:R-:W-:Y:S05]  /*133c0*/  @P0 BRA `(.L_x_10544) ;  /* 0x0000000000340947 */ /* 0x000fea0003800000 */
[----:B------:R-:W-:Y:S02]  /*133d0*/  ULDC UR4, c[0x0][0xac8] ;  /* 0x0002b20000047ab9 */ /* 0x000fe40000000800 */
[----:B------:R-:W-:Y:S02]  /*133e0*/  ISETP.GE.AND P0, PT, R21, UR4, PT ;  /* 0x0000000415007c0c */ /* 0x000fe4000bf06270 */
[----:B------:R-:W-:Y:S02]  /*133f0*/  ISETP.GE.AND P1, PT, R47, UR4, PT ;  /* 0x000000042f007c0c */ /* 0x000fe4000bf26270 */
[----:B------:R-:W-:-:S09]  /*13400*/  ISETP.GE.AND P2, PT, R44, UR4, PT ;  /* 0x000000042c007c0c */ /* 0x000fd2000bf46270 */
[----:B-1----:R-:W-:Y:S02]  /*13410*/  @!P0 IMAD.MOV.U32 R15, RZ, RZ, R3 ;  /* 0x000000ffff0f8224 */ /* 0x002fe400078e0003 */
[-C--:B--2---:R-:W-:Y:S02]  /*13420*/  @!P1 LEA R12, P3, R47, R14.reuse, 0x1 ;  /* 0x0000000e2f0c9211 */ /* 0x084fe400078608ff */
[C---:B------:R-:W-:Y:S01]  /*13430*/  @!P2 LEA R10, P4, R44.reuse, R14, 0x1 ;  /* 0x0000000e2c0aa211 */ /* 0x040fe200078808ff */
[----:B------:R-:W-:Y:S01]  /*13440*/  @!P0 IMAD.WIDE R14, R21, 0x2, R14 ;  /* 0x00000002150e8825 */ /* 0x000fe200078e020e */
[-C--:B------:R-:W-:Y:S02]  /*13450*/  @!P1 LEA.HI.X R13, R47, R3.reuse, R48, 0x1, P3 ;  /* 0x000000032f0d9211 */ /* 0x080fe400018f0c30 */
[----:B------:R-:W-:Y:S02]  /*13460*/  @!P2 LEA.HI.X R11, R44, R3, R46, 0x1, P4 ;  /* 0x000000032c0ba211 */ /* 0x000fe400020f0c2e */
[----:B-----5:R3:W-:Y:S04]  /*13470*/  @!P0 ST.E.128 desc[UR42][R14.64], R4 ;  /* 0x000000040e008985 */ /* 0x0207e8000c101d2a */
[----:B------:R3:W-:Y:S04]  /*13480*/  @!P1 ST.E.128 desc[UR42][R12.64], R28 ;  /* 0x0000001c0c009985 */ /* 0x0007e8000c101d2a */
[----:B------:R3:W-:Y:S02]  /*13490*/  @!P2 ST.E.128 desc[UR42][R10.64], R36 ;  /* 0x000000240a00a985 */ /* 0x0007e4000c101d2a */
.L_x_10544:
[----:B------:R-:W-:Y:S05]  /*134a0*/  BSYNC B1 ;  /* 0x0000000000017941 */ /* 0x000fea0003800000 */
.L_x_10543:
[----:B------:R-:W-:-:S03]  /*134b0*/  UMOV UR4, 0xffffffff ;  /* 0xffffffff00047882 */ /* 0x000fc60000000000 */
[----:B------:R-:W-:Y:S05]  /*134c0*/  BRA.DIV UR4, `(.L_x_10545) ;  /* 0x0000009604c47947 */ /* 0x000fea000b800000 */
[----:B-1----:R1:W4:Y:S04]  /*134d0*/  SHFL.IDX PT, R3, R9, 0x1, 0x1c1f ;  /* 0x003c1f0009037f89 */ /* 0x00232800000e0000 */
[----:B--23--:R1:W2:Y:S02]  /*134e0*/  SHFL.IDX PT, R14, R0, 0x1, 0x1c1f ;  /* 0x003c1f00000e7f89 */ /* 0x00c2a400000e0000 */
.L_x_10720:
[----:B-----5:R-:W-:-:S05]  /*134f0*/  VIADD R5, R45, 0x60 ;  /* 0x000000602d057836 */ /* 0x020fca0000000000 */
[----:B------:R-:W-:-:S13]  /*13500*/  ISETP.GE.AND P0, PT, R5, R8, PT ;  /* 0x000000080500720c */ /* 0x000fda0003f06270 */
[----:B------:R-:W-:Y:S05]  /*13510*/  @P0 BRA `(.L_x_10546) ;  /* 0x0000001800440947 */ /* 0x000fea0003800000 */
[----:B------:R-:W-:Y:S02]  /*13520*/  ULDC UR4, c[0x0][0xac8] ;  /* 0x0002b20000047ab9 */ /* 0x000fe40000000800 */
[----:B------:R-:W-:Y:S02]  /*13530*/  ISETP.GE.AND P1, PT, R21, UR4, PT ;  /* 0x0000000415007c0c */ /* 0x000fe4000bf26270 */
[----:B------:R-:W-:-:S11]  /*13540*/  ISETP.GE.AND P2, PT, R47, UR4, PT ;  /* 0x000000042f007c0c */ /* 0x000fd6000bf46270 */
[----:B----4-:R-:W-:Y:S02]  /*13550*/  @!P1 IMAD.MOV.U32 R15, RZ, RZ, R3 ;  /* 0x000000ffff0f9224 */ /* 0x010fe400078e0003 */
[----:B--2---:R-:W-:Y:S01]  /*13560*/  @!P2 LEA R6, P0, R47, R14, 0x1 ;  /* 0x0000000e2f06a211 */ /* 0x004fe200078008ff */
[----:B------:R-:W-:-:S03]  /*13570*/  @!P1 IMAD.WIDE R4, R21, 0x2, R14 ;  /* 0x0000000215049825 */ /* 0x000fc600078e020e */
[----:B------:R-:W-:Y:S02]  /*13580*/  @!P2 LEA.HI.X R7, R47, R3, R48, 0x1, P0 ;  /* 0x000000032f07a211 */ /* 0x000fe400000f0c30 */
[----:B------:R-:W-:Y:S01]  /*13590*/  ISETP.GE.AND P0, PT, R44, UR4, PT ;  /* 0x000000042c007c0c */ /* 0x000fe2000bf06270 */
[----:B------:R2:W-:Y:S04]  /*135a0*/  @!P1 ST.E.128 desc[UR42][R4.64], R24 ;  /* 0x0000001804009985 */ /* 0x0005e8000c101d2a */
[----:B------:R2:W-:Y:S08]  /*135b0*/  @!P2 ST.E.128 desc[UR42][R6.64], R32 ;  /* 0x000000200600a985 */ /* 0x0005f0000c101d2a */
[----:B------:R-:W-:Y:S05]  /*135c0*/  @P0 BRA `(.L_x_10546) ;  /* 0x0000001800180947 */ /* 0x000fea0003800000 */
[----:B------:R-:W-:-:S04]  /*135d0*/  LEA R14, P0, R44, R14, 0x1 ;  /* 0x0000000e2c0e7211 */ /* 0x000fc800078008ff */
[----:B------:R-:W-:-:S05]  /*135e0*/  LEA.HI.X R15, R44, R3, R46, 0x1, P0 ;  /* 0x000000032c0f7211 */ /* 0x000fca00000f0c2e */
[----:B------:R3:W-:Y:S01]  /*135f0*/  ST.E.128 desc[UR42][R14.64], R40 ;  /* 0x000000280e007985 */ /* 0x0007e2000c101d2a */
[----:B------:R-:W-:Y:S05]  /*13600*/  BRA `(.L_x_10546) ;  /* 0x0000001800087947 */ /* 0x000fea0003800000 */
.L_x_10541:
[----:B------:R-:W-:Y:S01]  /*13610*/  ULDC.64 UR4, c[0x0][0xb08] ;  /* 0x0002c20000047ab9 */ /* 0x000fe20000000a00 */
[----:B------:R-:W1:Y:S01]  /*13620*/  @P1 LDC R11, c[0x0][0xbec] ;  /* 0x0002fb00ff0b1b82 */ /* 0x000e620000000800 */
[----:B------:R-:W-:Y:S01]  /*13630*/  IMAD R15, R15, UR4, RZ ;  /* 0x000000040f0f7c24 */ /* 0x000fe2000f8e02ff */
[----:B0-----:R-:W-:Y:S01]  /*13640*/  SHF.R.S32.HI R3, RZ, 0x1f, R14 ;  /* 0x0000001fff037819 */ /* 0x001fe2000001140e */
[----:B------:R-:W-:-:S04]  /*13650*/  IMAD.WIDE.U32 R4, R74, UR4, RZ ;  /* 0x000000044a047c25 */ /* 0x000fc8000f8e00ff */
[----:B------:R-:W-:Y:S01]  /*13660*/  IMAD R15, R74, UR5, R15 ;  /* 0x000000054a0f7c24 */ /* 0x000fe2000f8e020f */
[----:B------:R-:W0:Y:S01]  /*13670*/  @P1 LDC R0, c[0x0][0xbf0] ;  /* 0x0002fc00ff001b82 */ /* 0x000e220000000800 */
[----:B------:R-:W-:Y:S02]  /*13680*/  ULDC.64 UR4, c[0x0][0xb38] ;  /* 0x0002ce0000047ab9 */ /* 0x000fe40000000a00 */
[----:B------:R-:W-:Y:S02]  /*13690*/  IMAD.IADD R5, R5, 0x1, R15 ;  /* 0x0000000105057824 */ /* 0x000fe400078e020f */
[----:B------:R-:W-:-:S04]  /*136a0*/  IMAD.WIDE.U32 R4, R137, UR4, R4 ;  /* 0x0000000489047c25 */ /* 0x000fc8000f8e0004 */
[----:B------:R-:W-:Y:S01]  /*136b0*/  IMAD R5, R137, UR5, R5 ;  /* 0x0000000589057c24 */ /* 0x000fe2000f8e0205 */
[----:B------:R-:W-:Y:S02]  /*136c0*/  ULDC.64 UR4, c[0x0][0xb40] ;  /* 0x0002d00000047ab9 */ /* 0x000fe40000000a00 */
[----:B------:R-:W-:Y:S02]  /*136d0*/  IMAD R3, R3, UR4, RZ ;  /* 0x0000000403037c24 */ /* 0x000fe4000f8e02ff */
[----:B------:R-:W-:-:S04]  /*136e0*/  IMAD.WIDE.U32 R4, R14, UR4, R4 ;  /* 0x000000040e047c25 */ /* 0x000fc8000f8e0004 */
[----:B------:R-:W-:Y:S01]  /*136f0*/  IMAD R7, R14, UR5, R3 ;  /* 0x000000050e077c24 */ /* 0x000fe2000f8e0203 */
[----:B------:R-:W-:Y:S01]  /*13700*/  ULDC.64 UR4, c[0x0][0xb48] ;  /* 0x0002d20000047ab9 */ /* 0x000fe20000000a00 */
[----:B-1----:R-:W-:-:S04]  /*13710*/  @P1 IMAD.HI.U32 R11, R24, R11, RZ ;  /* 0x0000000b180b1227 */ /* 0x002fc800078e00ff */
[----:B------:R-:W-:Y:S02]  /*13720*/  IMAD.IADD R5, R5, 0x1, R7 ;  /* 0x0000000105057824 */ /* 0x000fe400078e0207 */
[----:B------:R-:W-:Y:S01]  /*13730*/  IMAD.MOV.U32 R3, RZ, RZ, R24 ;  /* 0x000000ffff037224 */ /* 0x000fe200078e0018 */
[----:B0-----:R-:W-:Y:S01]  /*13740*/  @P1 SHF.R.U32.HI R3, RZ, R0, R11 ;  /* 0x00000000ff031219 */ /* 0x001fe2000001160b */
[----:B------:R-:W-:-:S03]  /*13750*/  IMAD.WIDE.U32 R4, R78, UR4, R4 ;  /* 0x000000044e047c25 */ /* 0x000fc6000f8e0004 */
[--C-:B------:R-:W-:Y:S01]  /*13760*/  SHF.R.S32.HI R0, RZ, 0x1f, R3.reuse ;  /* 0x0000001fff007819 */ /* 0x100fe20000011403 */
[----:B------:R-:W-:Y:S02]  /*13770*/  IMAD.MOV R6, RZ, RZ, -R3 ;  /* 0x000000ffff067224 */ /* 0x000fe400078e0a03 */
[----:B------:R-:W-:Y:S01]  /*13780*/  IMAD R5, R78, UR5, R5 ;  /* 0x000000054e057c24 */ /* 0x000fe2000f8e0205 */
[----:B------:R-:W-:Y:S01]  /*13790*/  ULDC.64 UR4, c[0x0][0xb30] ;  /* 0x0002cc0000047ab9 */ /* 0x000fe20000000a00 */
[----:B------:R-:W-:Y:S02]  /*137a0*/  VIADD R7, R2, 0x2d820 ;  /* 0x0002d82002077836 */ /* 0x000fe40000000000 */
[----:B------:R-:W-:Y:S02]  /*137b0*/  IMAD R0, R0, UR4, RZ ;  /* 0x0000000400007c24 */ /* 0x000fe4000f8e02ff */
[----:B------:R-:W-:Y:S01]  /*137c0*/  IMAD R75, R75, R6, R24 ;  /* 0x000000064b4b7224 */ /* 0x000fe200078e0218 */
[----:B------:R-:W-:Y:S01]  /*137d0*/  PRMT R6, RZ, 0x654, R7 ;  /* 0x00000654ff067816 */ /* 0x000fe20000000007 */
[----:B------:R-:W-:-:S02]  /*137e0*/  IMAD R7, R3, UR5, R0 ;  /* 0x0000000503077c24 */ /* 0x000fc4000f8e0200 */
[----:B------:R-:W-:Y:S01]  /*137f0*/  IMAD.WIDE.U32 R4, R3, UR4, R4 ;  /* 0x0000000403047c25 */ /* 0x000fe2000f8e0004 */
[----:B------:R-:W-:Y:S01]  /*13800*/  SHF.R.S32.HI R0, RZ, 0x1f, R75 ;  /* 0x0000001fff007819 */ /* 0x000fe2000001144b */
[----:B------:R-:W-:Y:S01]  /*13810*/  ULDC.64 UR4, c[0x0][0xb28] ;  /* 0x0002ca0000047ab9 */ /* 0x000fe20000000a00 */
[----:B------:R0:W-:Y:S01]  /*13820*/  SYNCS.ARRIVE.TRANS64.RED.A1T0 RZ, [R6+URZ], RZ ;  /* 0x000000ff06ff79a7 */ /* 0x0001e2000810043f */
        /* <DEDUP_REMOVED lines=9> */
[----:B0-----:R-:W-:Y:S06]  /*138c0*/  BRA.DIV UR4, `(.L_x_10547) ;  /* 0x00000096040c7947 */ /* 0x001fec000b800000 */
[----:B------:R0:W1:Y:S04]  /*138d0*/  SHFL.IDX PT, R3, R24, RZ, 0x1c1f ;  /* 0x001c1fff18037589 */ /* 0x00006800000e0000 */
[----:B------:R0:W2:Y:S02]  /*138e0*/  SHFL.IDX PT, R14, R0, RZ, 0x1c1f ;  /* 0x001c1fff000e7589 */ /* 0x0000a400000e0000 */
.L_x_10723:
[----:B------:R-:W-:Y:S01]  /*138f0*/  ISETP.GE.AND P0, PT, R10, R8, PT ;  /* 0x000000080a00720c */ /* 0x000fe20003f06270 */
[----:B------:R-:W-:-:S12]  /*13900*/  BSSY B1, `(.L_x_10548) ;  /* 0x000004b000017945 */ /* 0x000fd80003800000 */
[----:B------:R-:W-:Y:S05]  /*13910*/  @P0 BRA `(.L_x_10549) ;  /* 0x0000000400240947 */ /* 0x000fea0003800000 */
[----:B------:R-:W3:Y:S01]  /*13920*/  LDL R15, [R1+0xac] ;  /* 0x0000ac00010f7983 */ /* 0x000ee20000100800 */
[----:B------:R-:W-:-:S03]  /*13930*/  ULDC UR4, c[0x0][0xac8] ;  /* 0x0002b20000047ab9 */ /* 0x000fc60000000800 */
[----:B------:R-:W4:Y:S04]  /*13940*/  LDL R83, [R1+0xd4] ;  /* 0x0000d40001537983 */ /* 0x000f280000100800 */
[----:B------:R-:W5:Y:S04]  /*13950*/  LDL R81, [R1+0xd0] ;  /* 0x0000d00001517983 */ /* 0x000f680000100800 */
[----:B------:R-:W2:Y:S04]  /*13960*/  LDL R79, [R1+0xcc] ;  /* 0x0000cc00014f7983 */ /* 0x000ea80000100800 */
        /* <DEDUP_REMOVED lines=15> */
[----:B------:R-:W2:Y:S01]  /*13a60*/  LDL R13, [R1+0xe4] ;  /* 0x0000e400010d7983 */ /* 0x000ea20000100800 */
[----:B---3--:R-:W-:-:S02]  /*13a70*/  ISETP.GE.AND P2, PT, R15, UR4, PT ;  /* 0x000000040f007c0c */ /* 0x008fc4000bf46270 */
[----:B----4-:R-:W-:Y:S02]  /*13a80*/  ISETP.GE.AND P3, PT, R83, UR4, PT ;  /* 0x0000000453007c0c */ /* 0x010fe4000bf66270 */
[----:B-----5:R-:W-:-:S09]  /*13a90*/  ISETP.GE.AND P0, PT, R81, UR4, PT ;  /* 0x0000000451007c0c */ /* 0x020fd2000bf06270 */
[----:B-1----:R-:W-:Y:S01]  /*13aa0*/  @!P2 MOV R5, R3 ;  /* 0x000000030005a202 */ /* 0x002fe20000000f00 */
[----:B--2---:R-:W-:Y:S01]  /*13ab0*/  @!P2 IMAD.MOV.U32 R4, RZ, RZ, R14 ;  /* 0x000000ffff04a224 */ /* 0x004fe200078e000e */
[----:B------:R-:W-:-:S03]  /*13ac0*/  ISETP.GE.AND P1, PT, R79, UR4, PT ;  /* 0x000000044f007c0c */ /* 0x000fc6000bf26270 */
[----:B------:R-:W-:Y:S01]  /*13ad0*/  @!P2 IMAD.WIDE R4, R15, 0x4, R4 ;  /* 0x000000040f04a825 */ /* 0x000fe200078e0204 */
[----:B------:R-:W-:-:S04]  /*13ae0*/  @!P3 LEA R6, P4, R83, R14, 0x2 ;  /* 0x0000000e5306b211 */ /* 0x000fc800078810ff */
[----:B------:R1:W-:Y:S01]  /*13af0*/  @!P2 ST.E.64 desc[UR42][R4.64], R20 ;  /* 0x000000140400a985 */ /* 0x0003e2000c101b2a */
[----:B------:R-:W-:Y:S02]  /*13b00*/  ISETP.GE.AND P2, PT, R77, UR4, PT ;  /* 0x000000044d007c0c */ /* 0x000fe4000bf46270 */
[----:B------:R-:W-:-:S05]  /*13b10*/  @!P3 LEA.HI.X R7, R83, R3, R84, 0x2, P4 ;  /* 0x000000035307b211 */ /* 0x000fca00020f1454 */
[----:B------:R2:W-:Y:S01]  /*13b20*/  @!P3 ST.E.64 desc[UR42][R6.64], R28 ;  /* 0x0000001c0600b985 */ /* 0x0005e2000c101b2a */
[----:B-1----:R-:W-:-:S04]  /*13b30*/  @!P0 LEA R4, P5, R81, R14, 0x2 ;  /* 0x0000000e51048211 */ /* 0x002fc800078a10ff */
[-C--:B------:R-:W-:Y:S02]  /*13b40*/  @!P0 LEA.HI.X R5, R81, R3.reuse, R82, 0x2, P5 ;  /* 0x0000000351058211 */ /* 0x080fe400028f1452 */
[----:B------:R-:W-:Y:S02]  /*13b50*/  ISETP.GE.AND P3, PT, R75, UR4, PT ;  /* 0x000000044b007c0c */ /* 0x000fe4000bf66270 */
[----:B--2---:R-:W-:Y:S01]  /*13b60*/  @!P1 LEA R6, P4, R79, R14, 0x2 ;  /* 0x0000000e4f069211 */ /* 0x004fe200078810ff */
        /* <DEDUP_REMOVED lines=10> */
[----:B------:R-:W-:Y:S02]  /*13c10*/  @!P3 LEA.HI.X R7, R75, R3, R76, 0x2, P5 ;  /* 0x000000034b07b211 */ /* 0x000fe400028f144c */
[----:B------:R-:W-:Y:S01]  /*13c20*/  ISETP.GE.AND P5, PT, R12, UR4, PT ;  /* 0x000000040c007c0c */ /* 0x000fe2000bfa6270 */
[----:B------:R-:W-:-:S02]  /*13c30*/  VIADD R15, R15, 0x58 ;  /* 0x000000580f0f7836 */ /* 0x000fc40000000000 */
[----:B------:R2:W-:Y:S01]  /*13c40*/  @!P3 ST.E.64 desc[UR42][R6.64], R36 ;  /* 0x000000240600b985 */ /* 0x0005e2000c101b2a */
[----:B-1----:R-:W-:-:S04]  /*13c50*/  @!P0 LEA R4, P4, R73, R14, 0x2 ;  /* 0x0000000e49048211 */ /* 0x002fc800078810ff */
[-C--:B------:R-:W-:Y:S02]  /*13c60*/  @!P0 LEA.HI.X R5, R73, R3.reuse, R74, 0x2, P4 ;  /* 0x0000000349058211 */ /* 0x080fe400020f144a */
[----:B------:R-:W-:Y:S02]  /*13c70*/  ISETP.GE.AND P3, PT, R25, UR4, PT ;  /* 0x0000000419007c0c */ /* 0x000fe4000bf66270 */
[C---:B--2---:R-:W-:Y:S01]  /*13c80*/  @!P1 LEA R6, P4, R27.reuse, R14, 0x2 ;  /* 0x0000000e1b069211 */ /* 0x044fe200078810ff */
[----:B------:R1:W-:Y:S03]  /*13c90*/  @!P0 ST.E.64 desc[UR42][R4.64], R38 ;  /* 0x0000002604008985 */ /* 0x0003e6000c101b2a */
[----:B------:R-:W-:Y:S02]  /*13ca0*/  @!P1 LEA.HI.X R7, R27, R3, R72, 0x2, P4 ;  /* 0x000000031b079211 */ /* 0x000fe400020f1448 */
[----:B------:R-:W-:-:S02]  /*13cb0*/  ISETP.GE.AND P4, PT, R15, UR4, PT ;  /* 0x000000040f007c0c */ /* 0x000fc4000bf86270 */
[----:B-1----:R-:W-:-:S04]  /*13cc0*/  @!P2 LEA R4, P0, R11, R14, 0x2 ;  /* 0x0000000e0b04a211 */ /* 0x002fc800078010ff */
[-C--:B------:R-:W-:Y:S02]  /*13cd0*/  @!P2 LEA.HI.X R5, R11, R3.reuse, R26, 0x2, P0 ;  /* 0x000000030b05a211 */ /* 0x080fe400000f141a */
[CC--:B------:R-:W-:Y:S02]  /*13ce0*/  @!P5 LEA R10, P0, R12.reuse, R14.reuse, 0x2 ;  /* 0x0000000e0c0ad211 */ /* 0x0c0fe400078010ff */
[----:B------:R-:W-:Y:S02]  /*13cf0*/  SHF.R.S32.HI R20, RZ, 0x1f, R25 ;  /* 0x0000001fff147819 */ /* 0x000fe40000011419 */
[----:B------:R-:W-:Y:S02]  /*13d00*/  @!P5 LEA.HI.X R11, R12, R3, R13, 0x2, P0 ;  /* 0x000000030c0bd211 */ /* 0x000fe400000f140d */
[----:B------:R-:W-:Y:S02]  /*13d10*/  @!P3 LEA R12, P0, R25, R14, 0x2 ;  /* 0x0000000e190cb211 */ /* 0x000fe400078010ff */
[----:B------:R-:W-:-:S02]  /*13d20*/  SHF.R.S32.HI R26, RZ, 0x1f, R15 ;  /* 0x0000001fff1a7819 */ /* 0x000fc4000001140f */
[-C--:B------:R-:W-:Y:S02]  /*13d30*/  @!P3 LEA.HI.X R13, R25, R3.reuse, R20, 0x2, P0 ;  /* 0x00000003190db211 */ /* 0x080fe400000f1414 */
[C---:B------:R-:W-:Y:S01]  /*13d40*/  @!P4 LEA R14, P0, R15.reuse, R14, 0x2 ;  /* 0x0000000e0f0ec211 */ /* 0x040fe200078010ff */
[----:B------:R3:W-:Y:S03]  /*13d50*/  @!P1 ST.E.64 desc[UR42][R6.64], R40 ;  /* 0x0000002806009985 */ /* 0x0007e6000c101b2a */
[----:B------:R-:W-:Y:S01]  /*13d60*/  @!P4 LEA.HI.X R15, R15, R3, R26, 0x2, P0 ;  /* 0x000000030f0fc211 */ /* 0x000fe200000f141a */
[----:B------:R3:W-:Y:S04]  /*13d70*/  @!P2 ST.E.64 desc[UR42][R4.64], R42 ;  /* 0x0000002a0400a985 */ /* 0x0007e8000c101b2a */
[----:B------:R3:W-:Y:S04]  /*13d80*/  @!P5 ST.E.64 desc[UR42][R10.64], R44 ;  /* 0x0000002c0a00d985 */ /* 0x0007e8000c101b2a */
[----:B------:R3:W-:Y:S04]  /*13d90*/  @!P3 ST.E.64 desc[UR42][R12.64], R46 ;  /* 0x0000002e0c00b985 */ /* 0x0007e8000c101b2a */
[----:B------:R3:W-:Y:S02]  /*13da0*/  @!P4 ST.E.64 desc[UR42][R14.64], R48 ;  /* 0x000000300e00c985 */ /* 0x0007e4000c101b2a */
.L_x_10549:
[----:B------:R-:W-:Y:S05]  /*13db0*/  BSYNC B1 ;  /* 0x0000000000017941 */ /* 0x000fea0003800000 */
.L_x_10548:
[----:B------:R-:W-:-:S03]  /*13dc0*/  UMOV UR4, 0xffffffff ;  /* 0xffffffff00047882 */ /* 0x000fc60000000000 */
[----:B------:R-:W-:Y:S05]  /*13dd0*/  BRA.DIV UR4, `(.L_x_10550) ;  /* 0x0000008e04fc7947 */ /* 0x000fea000b800000 */
[----:B-1----:R1:W4:Y:S04]  /*13de0*/  SHFL.IDX PT, R3, R24, 0x1, 0x1c1f ;  /* 0x003c1f0018037f89 */ /* 0x00232800000e0000 */
[----:B--23--:R1:W2:Y:S02]  /*13df0*/  SHFL.IDX PT, R14, R0, 0x1, 0x1c1f ;  /* 0x003c1f00000e7f89 */ /* 0x00c2a400000e0000 */
.L_x_10727:
[----:B------:R-:W-:-:S13]  /*13e00*/  ISETP.GE.AND P0, PT, R9, R8, PT ;  /* 0x000000080900720c */ /* 0x000fda0003f06270 */
[----:B------:R-:W-:Y:S05]  /*13e10*/  @P0 BRA `(.L_x_10546) ;  /* 0x0000001000040947 */ /* 0x000fea0003800000 */
[----:B01----:R-:W3:Y:S01]  /*13e20*/  LDL R24, [R1+0xac] ;  /* 0x0000ac0001187983 */ /* 0x003ee20000100800 */
[----:B------:R-:W-:-:S03]  /*13e30*/  ULDC UR4, c[0x0][0xac8] ;  /* 0x0002b20000047ab9 */ /* 0x000fc60000000800 */
[----:B------:R-:W5:Y:S04]  /*13e40*/  LDL R12, [R1+0xd4] ;  /* 0x0000d400010c7983 */ /* 0x000f680000100800 */
[----:B------:R-:W4:Y:S04]  /*13e50*/  LDL R10, [R1+0xd0] ;  /* 0x0000d000010a7983 */ /* 0x000f280000100800 */
        /* <DEDUP_REMOVED lines=18> */
[----:B-----5:R-:W-:Y:S02]  /*13f80*/  ISETP.GE.AND P4, PT, R12, UR4, PT ;  /* 0x000000040c007c0c */ /* 0x020fe4000bf86270 */
[----:B----4-:R-:W-:-:S09]  /*13f90*/  ISETP.GE.AND P1, PT, R10, UR4, PT ;  /* 0x000000040a007c0c */ /* 0x010fd2000bf26270 */
[----:B------:R-:W-:Y:S01]  /*13fa0*/  @!P3 IMAD.MOV.U32 R15, RZ, RZ, R3 ;  /* 0x000000ffff0fb224 */ /* 0x000fe200078e0003 */
[----:B--2---:R-:W-:Y:S01]  /*13fb0*/  ISETP.GE.AND P2, PT, R35, UR4, PT ;  /* 0x0000000423007c0c */ /* 0x004fe2000bf46270 */
[----:B------:R-:W-:Y:S01]  /*13fc0*/  @!P3 IMAD.WIDE R4, R24, 0x4, R14 ;  /* 0x000000041804b825 */ /* 0x000fe200078e020e */
[-C--:B------:R-:W-:Y:S02]  /*13fd0*/  @!P4 LEA R6, P0, R12, R14.reuse, 0x2 ;  /* 0x0000000e0c06c211 */ /* 0x080fe400078010ff */
[----:B------:R-:W-:Y:S02]  /*13fe0*/  @!P1 LEA R8, P5, R10, R14, 0x2 ;  /* 0x0000000e0a089211 */ /* 0x000fe400078a10ff */
[----:B------:R0:W-:Y:S01]  /*13ff0*/  @!P3 ST.E.64 desc[UR42][R4.64], R50 ;  /* 0x000000320400b985 */ /* 0x0001e2000c101b2a */
[----:B------:R-:W-:Y:S02]  /*14000*/  ISETP.GE.AND P3, PT, R33, UR4, PT ;  /* 0x0000000421007c0c */ /* 0x000fe4000bf66270 */
[----:B------:R-:W-:-:S02]  /*14010*/  @!P4 LEA.HI.X R7, R12, R3, R13, 0x2, P0 ;  /* 0x000000030c07c211 */ /* 0x000fc400000f140d */
[----:B------:R-:W-:Y:S02]  /*14020*/  ISETP.GE.AND P0, PT, R31, UR4, PT ;  /* 0x000000041f007c0c */ /* 0x000fe4000bf06270 */
[----:B------:R-:W-:Y:S01]  /*14030*/  @!P1 LEA.HI.X R9, R10, R3, R11, 0x2, P5 ;  /* 0x000000030a099211 */ /* 0x000fe200028f140b */
[----:B------:R1:W-:Y:S01]  /*14040*/  @!P4 ST.E.64 desc[UR42][R6.64], R52 ;  /* 0x000000340600c985 */ /* 0x0003e2000c101b2a */
[----:B------:R-:W-:-:S03]  /*14050*/  @!P2 LEA R10, P4, R35, R14, 0x2 ;  /* 0x0000000e230aa211 */ /* 0x000fc600078810ff */
[----:B------:R2:W-:Y:S01]  /*14060*/  @!P1 ST.E.64 desc[UR42][R8.64], R54 ;  /* 0x0000003608009985 */ /* 0x0005e2000c101b2a */
[----:B------:R-:W-:Y:S02]  /*14070*/  ISETP.GE.AND P1, PT, R0, UR4, PT ;  /* 0x0000000400007c0c */ /* 0x000fe4000bf26270 */
[-C--:B------:R-:W-:Y:S02]  /*14080*/  @!P2 LEA.HI.X R11, R35, R3.reuse, R36, 0x2, P4 ;  /* 0x00000003230ba211 */ /* 0x080fe400020f1424 */
[-C--:B------:R-:W-:Y:S02]  /*14090*/  @!P3 LEA R12, P5, R33, R14.reuse, 0x2 ;  /* 0x0000000e210cb211 */ /* 0x080fe400078a10ff */
[----:B0-----:R-:W-:Y:S01]  /*140a0*/  @!P0 LEA R4, P4, R31, R14, 0x2 ;  /* 0x0000000e1f048211 */ /* 0x001fe200078810ff */
[----:B------:R0:W-:Y:S01]  /*140b0*/  @!P2 ST.E.64 desc[UR42][R10.64], R56 ;  /* 0x000000380a00a985 */ /* 0x0001e2000c101b2a */
[----:B------:R-:W-:Y:S02]  /*140c0*/  @!P3 LEA.HI.X R13, R33, R3, R34, 0x2, P5 ;  /* 0x00000003210db211 */ /* 0x000fe400028f1422 */
[----:B------:R-:W-:-:S02]  /*140d0*/  ISETP.GE.AND P2, PT, R28, UR4, PT ;  /* 0x000000041c007c0c */ /* 0x000fc4000bf46270 */
[----:B------:R-:W-:Y:S01]  /*140e0*/  @!P0 LEA.HI.X R5, R31, R3, R32, 0x2, P4 ;  /* 0x000000031f058211 */ /* 0x000fe200020f1420 */
[----:B------:R3:W-:Y:S01]  /*140f0*/  @!P3 ST.E.64 desc[UR42][R12.64], R58 ;  /* 0x0000003a0c00b985 */ /* 0x0007e2000c101b2a */
[----:B------:R-:W-:-:S03]  /*14100*/  ISETP.GE.AND P4, PT, R20, UR4, PT ;  /* 0x0000000414007c0c */ /* 0x000fc6000bf86270 */
[----:B------:R4:W-:Y:S01]  /*14110*/  @!P0 ST.E.64 desc[UR42][R4.64], R60 ;  /* 0x0000003c04008985 */ /* 0x0009e2000c101b2a */
[-C--:B-1----:R-:W-:Y:S02]  /*14120*/  @!P1 LEA R6, P5, R0, R14.reuse, 0x2 ;  /* 0x0000000e00069211 */ /* 0x082fe400078a10ff */
[----:B------:R-:W-:Y:S02]  /*14130*/  ISETP.GE.AND P3, PT, R26, UR4, PT ;  /* 0x000000041a007c0c */ /* 0x000fe4000bf66270 */
[----:B------:R-:W-:Y:S02]  /*14140*/  ISETP.GE.AND P0, PT, R25, UR4, PT ;  /* 0x0000000419007c0c */ /* 0x000fe4000bf06270 */
[----:B------:R-:W-:Y:S02]  /*14150*/  @!P1 LEA.HI.X R7, R0, R3, R30, 0x2, P5 ;  /* 0x0000000300079211 */ /* 0x000fe400028f141e */
[----:B--2---:R-:W-:-:S03]  /*14160*/  @!P2 LEA R8, P5, R28, R14, 0x2 ;  /* 0x0000000e1c08a211 */ /* 0x004fc600078a10ff */
[----:B------:R4:W-:Y:S01]  /*14170*/  @!P1 ST.E.64 desc[UR42][R6.64], R62 ;  /* 0x0000003e06009985 */ /* 0x0009e2000c101b2a */
[-C--:B0-----:R-:W-:Y:S02]  /*14180*/  @!P4 LEA R10, P1, R20, R14.reuse, 0x2 ;  /* 0x0000000e140ac211 */ /* 0x081fe400078210ff */
[-C--:B------:R-:W-:Y:S02]  /*14190*/  @!P2 LEA.HI.X R9, R28, R3.reuse, R29, 0x2, P5 ;  /* 0x000000031c09a211 */ /* 0x080fe400028f141d */
[-C--:B---3--:R-:W-:Y:S02]  /*141a0*/  @!P3 LEA R12, P5, R26, R14.reuse, 0x2 ;  /* 0x0000000e1a0cb211 */ /* 0x088fe400078a10ff */
[----:B------:R-:W-:Y:S02]  /*141b0*/  @!P4 LEA.HI.X R11, R20, R3, R21, 0x2, P1 ;  /* 0x00000003140bc211 */ /* 0x000fe400008f1415 */
[----:B------:R-:W-:Y:S02]  /*141c0*/  SHF.R.S32.HI R0, RZ, 0x1f, R25 ;  /* 0x0000001fff007819 */ /* 0x000fe40000011419 */
[----:B------:R-:W-:-:S02]  /*141d0*/  @!P0 LEA R20, P1, R25, R14, 0x2 ;  /* 0x0000000e19148211 */ /* 0x000fc400078210ff */
[-C--:B------:R-:W-:Y:S02]  /*141e0*/  @!P3 LEA.HI.X R13, R26, R3.reuse, R27, 0x2, P5 ;  /* 0x000000031a0db211 */ /* 0x080fe400028f141b */
[----:B------:R-:W-:Y:S01]  /*141f0*/  @!P0 LEA.HI.X R21, R25, R3, R0, 0x2, P1 ;  /* 0x0000000319158211 */ /* 0x000fe200008f1400 */
[----:B------:R-:W-:Y:S01]  /*14200*/  VIADD R0, R24, 0x58 ;  /* 0x0000005818007836 */ /* 0x000fe20000000000 */
[----:B------:R4:W-:Y:S04]  /*14210*/  @!P2 ST.E.64 desc[UR42][R8.64], R64 ;  /* 0x000000400800a985 */ /* 0x0009e8000c101b2a */
[----:B------:R4:W-:Y:S04]  /*14220*/  @!P4 ST.E.64 desc[UR42][R10.64], R66 ;  /* 0x000000420a00c985 */ /* 0x0009e8000c101b2a */
[----:B------:R4:W-:Y:S04]  /*14230*/  @!P3 ST.E.64 desc[UR42][R12.64], R68 ;  /* 0x000000440c00b985 */ /* 0x0009e8000c101b2a */
[----:B------:R4:W-:Y:S01]  /*14240*/  @!P0 ST.E.64 desc[UR42][R20.64], R70 ;  /* 0x0000004614008985 */ /* 0x0009e2000c101b2a */
[----:B------:R-:W-:-:S13]  /*14250*/  ISETP.GE.AND P0, PT, R0, UR4, PT ;  /* 0x0000000400007c0c */ /* 0x000fda000bf06270 */
[----:B----4-:R-:W-:Y:S05]  /*14260*/  @P0 BRA `(.L_x_10546) ;  /* 0x0000000800f00947 */ /* 0x010fea0003800000 */
[----:B------:R-:W-:Y:S02]  /*14270*/  LEA R14, P0, R0, R14, 0x2 ;  /* 0x0000000e000e7211 */ /* 0x000fe400078010ff */
[----:B------:R-:W-:-:S04]  /*14280*/  SHF.R.S32.HI R4, RZ, 0x1f, R0 ;  /* 0x0000001fff047819 */ /* 0x000fc80000011400 */
[----:B------:R-:W-:-:S05]  /*14290*/  LEA.HI.X R15, R0, R3, R4, 0x2, P0 ;  /* 0x00000003000f7211 */ /* 0x000fca00000f1404 */
[----:B------:R0:W-:Y:S01]  /*142a0*/  ST.E.64 desc[UR42][R14.64], R134 ;  /* 0x000000860e007985 */ /* 0x0001e2000c101b2a */
[----:B------:R-:W-:Y:S05]  /*142b0*/  BRA `(.L_x_10546) ;  /* 0x0000000800dc7947 */ /* 0x000fea0003800000 */
.L_x_10539:
[----:B0-----:R-:W3:Y:S01]  /*142c0*/  LDL.LU R6, [R1+0x9c] ;  /* 0x00009c0001067983 */ /* 0x001ee20000300800 */
[----:B------:R-:W-:Y:S01]  /*142d0*/  ULDC.64 UR6, c[0x0][0xc08] ;  /* 0x0003020000067ab9 */ /* 0x000fe20000000a00 */
[----:B------:R-:W-:Y:S02]  /*142e0*/  ULDC.64 UR4, c[0x0][0xc00] ;  /* 0x0003000000047ab9 */ /* 0x000fe40000000a00 */
[----:B------:R-:W4:Y:S04]  /*142f0*/  LDL.LU R0, [R1+0xa0] ;  /* 0x0000a00001007983 */ /* 0x000f280000300800 */
[----:B------:R-:W2:Y:S01]  /*14300*/  LDL R8, [R1+0x94] ;  /* 0x0000940001087983 */ /* 0x000ea20000100800 */
[----:B------:R-:W-:Y:S01]  /*14310*/  ISETP.NE.U32.AND P1, PT, RZ, UR6, PT ;  /* 0x00000006ff007c0c */ /* 0x000fe2000bf25070 */
[----:B------:R-:W-:Y:S01]  /*14320*/  IMAD.MOV.U32 R3, RZ, RZ, RZ ;  /* 0x000000ffff037224 */ /* 0x000fe200078e00ff */
[----:B------:R-:W-:-:S02]  /*14330*/  ISETP.NE.U32.AND P0, PT, RZ, UR4, PT ;  /* 0x00000004ff007c0c */ /* 0x000fc4000bf05070 */
[----:B------:R-:W-:Y:S02]  /*14340*/  ISETP.NE.AND.EX P1, PT, RZ, UR7, PT, P1 ;  /* 0x00000007ff007c0c */ /* 0x000fe4000bf25310 */
[----:B------:R-:W-:Y:S01]  /*14350*/  ISETP.NE.AND.EX P0, PT, RZ, UR5, PT, P0 ;  /* 0x00000005ff007c0c */ /* 0x000fe2000bf05300 */
[----:B------:R-:W0:Y:S01]  /*14360*/  S2R R9, SR_TID.X ;  /* 0x0000000000097919 */ /* 0x000e220000002100 */
[----:B---3--:R-:W-:Y:S01]  /*14370*/  IADD3 R4, P2, R6, UR4, RZ ;  /* 0x0000000406047c10 */ /* 0x008fe2000ff5e0ff */
[----:B------:R-:W-:-:S03]  /*14380*/  ULDC UR4, c[0x0][0xa88] ;  /* 0x0002a20000047ab9 */ /* 0x000fc60000000800 */
[----:B----4-:R-:W-:-:S05]  /*14390*/  IADD3.X R5, R0, UR5, RZ, P2, !PT ;  /* 0x0000000500057c10 */ /* 0x010fca00097fe4ff */
[----:B------:R-:W-:Y:S01]  /*143a0*/  @P1 IADD3 R6, P2, R6, UR6, RZ ;  /* 0x0000000606061c10 */ /* 0x000fe2000ff5e0ff */
[----:B------:R-:W-:Y:S01]  /*143b0*/  IMAD.U32 R20, RZ, RZ, UR4 ;  /* 0x00000004ff147e24 */ /* 0x000fe2000f8e00ff */
[----:B------:R3:W5:Y:S02]  /*143c0*/  @P0 LDG.E R3, desc[UR42][R4.64] ;  /* 0x0000002a04030981 */ /* 0x000764000c1e1900 */
[----:B------:R-:W-:-:S05]  /*143d0*/  @P1 IADD3.X R7, R0, UR7, RZ, P2, !PT ;  /* 0x0000000700071c10 */ /* 0x000fca00097fe4ff */
[----:B------:R3:W5:Y:S01]  /*143e0*/  @P1 LDG.E R20, desc[UR42][R6.64] ;  /* 0x0000002a06141981 */ /* 0x000762000c1e1900 */
[----:B--2---:R-:W-:Y:S01]  /*143f0*/  ISETP.NE.AND P2, PT, R8, RZ, PT ;  /* 0x000000ff0800720c */ /* 0x004fe20003f45270 */
[----:B0-----:R-:W-:-:S05]  /*14400*/  VIADD R30, R9, 0xffffff80 ;  /* 0xffffff80091e7836 */ /* 0x001fca0000000000 */
[----:B------:R-:W-:-:S07]  /*14410*/  ISETP.GT.AND P3, PT, R30, 0xbf, PT ;  /* 0x000000bf1e00780c */ /* 0x000fce0003f64270 */
[----:B------:R-:W0:Y:S02]  /*14420*/  @!P2 LDC R8, c[0x0][0xad4] ;  /* 0x0002b500ff08ab82 */ /* 0x000e240000000800 */
[----:B0-----:R3:W-:Y:S01]  /*14430*/  @!P2 STL [R1+0x94], R8 ;  /* 0x000094080100a387 */ /* 0x0017e20000100800 */
[----:B------:R-:W-:Y:S01]  /*14440*/  ISETP.GT.AND P2, PT, R8, 0x1, PT ;  /* 0x000000010800780c */ /* 0x000fe20003f44270 */
[----:B------:R-:W-:-:S12]  /*14450*/  @P1 BRA `(.L_x_10551) ;  /* 0x0000000000101947 */ /* 0x000fd80003800000 */
[----:B------:R-:W-:Y:S05]  /*14460*/  @!P0 BRA `(.L_x_10551) ;  /* 0x00000000000c8947 */ /* 0x000fea0003800000 */
[----:B---3--:R-:W2:Y:S04]  /*14470*/  LDG.E R7, desc[UR42][R4.64] ;  /* 0x0000002a04077981 */ /* 0x008ea8000c1e1900 */
[----:B-----5:R-:W2:Y:S02]  /*14480*/  LDG.E R20, desc[UR42][R4.64+0x4] ;  /* 0x0000042a04147981 */ /* 0x020ea4000c1e1900 */
[----:B--2---:R-:W-:-:S07]  /*14490*/  IMAD.IADD R20, R20, 0x1, -R7 ;  /* 0x0000000114147824 */ /* 0x004fce00078e0a07 */
.L_x_10551:
[----:B---3--:R-:W2:Y:S04]  /*144a0*/  LDL.LU R4, [R1+0x98] ;  /* 0x0000980001047983 */ /* 0x008ea80000300800 */
        /* <DEDUP_REMOVED lines=8> */
[----:B0-----:R-:W-:Y:S02]  /*14530*/  IMAD R4, R20, R33, RZ ;  /* 0x0000002114047224 */ /* 0x001fe400078e02ff */
[----:B--2---:R-:W-:-:S04]  /*14540*/  IMAD R0, R0, 0xc0, R9 ;  /* 0x000000c000007824 */ /* 0x004fc800078e0209 */
[----:B------:R-:W-:-:S05]  /*14550*/  VIADD R31, R0, 0xffffff80 ;  /* 0xffffff80001f7836 */ /* 0x000fca0000000000 */
        /* <DEDUP_REMOVED lines=38> */
[----:B------:R-:W-:Y:S02]  /*147c0*/  IMAD R0, R7, R11, RZ ;  /* 0x0000000b07007224 */ /* 0x000fe400078e02ff */
[----:B------:R-:W-:Y:S02]  /*147d0*/  IMAD.MOV.U32 R7, RZ, RZ, -0x800000 ;  /* 0xff800000ff077424 */ /* 0x000fe400078e00ff */
[C---:B------:R-:W-:Y:S02]  /*147e0*/  IMAD R13, R6.reuse, R13, R0 ;  /* 0x0000000d060d7224 */ /* 0x040fe400078e0200 */
[----:B------:R-:W-:-:S04]  /*147f0*/  IMAD.WIDE.U32 R8, R6, R11, R8 ;  /* 0x0000000b06087225 */ /* 0x000fc800078e0008 */
[----:B------:R-:W-:Y:S01]  /*14800*/  IMAD.IADD R0, R9, 0x1, R13 ;  /* 0x0000000109007824 */ /* 0x000fe200078e020d */
[----:B0-----:R-:W-:-:S04]  /*14810*/  LEA R4, P0, R8, R4, 0x2 ;  /* 0x0000000408047211 */ /* 0x001fc800078010ff */
[----:B-1----:R-:W-:-:S05]  /*14820*/  LEA.HI.X R5, R8, R5, R0, 0x2, P0 ;  /* 0x0000000508057211 */ /* 0x002fca00000f1400 */
[----:B------:R0:W-:Y:S04]  /*14830*/  STG.E desc[UR42][R4.64], R7 ;  /* 0x0000000704007986 */ /* 0x0001e8000c10192a */
.L_x_10553:
[----:B------:R-:W-:Y:S05]  /*14840*/  BSYNC B1 ;  /* 0x0000000000017941 */ /* 0x000fea0003800000 */
.L_x_10552:
[----:B------:R-:W-:Y:S05]  /*14850*/  @P2 BRA `(.L_x_10546) ;  /* 0x0000000400742947 */ /* 0x000fea0003800000 */
[----:B------:R-:W2:Y:S01]  /*14860*/  LDL R27, [R1+0xa4] ;  /* 0x0000a400011b7983 */ /* 0x000ea20000100800 */
[----:B------:R-:W3:Y:S01]  /*14870*/  LDC R21, c[0x0][0xbe8] ;  /* 0x0002fa00ff157b82 */ /* 0x000ee20000000800 */
[----:B0-----:R-:W-:Y:S01]  /*14880*/  SHF.R.S32.HI R5, RZ, 0x1f, R30 ;  /* 0x0000001fff057819 */ /* 0x001fe2000001141e */
[----:B------:R-:W-:Y:S01]  /*14890*/  ULDC.64 UR4, c[0x0][0xaa0] ;  /* 0x0002a80000047ab9 */ /* 0x000fe20000000a00 */
[----:B------:R-:W-:Y:S01]  /*148a0*/  ULDC.64 UR6, c[0x0][0xaf0] ;  /* 0x0002bc0000067ab9 */ /* 0x000fe20000000a00 */
[----:B------:R-:W-:Y:S01]  /*148b0*/  IMAD R0, R26, UR4, RZ ;  /* 0x000000041a007c24 */ /* 0x000fe2000f8e02ff */
[----:B------:R-:W-:Y:S01]  /*148c0*/  LEA.HI R6, R5, R30, RZ, 0x2 ;  /* 0x0000001e05067211 */ /* 0x000fe200078f10ff */
[----:B------:R-:W-:-:S03]  /*148d0*/  IMAD.WIDE.U32 R4, R3, UR4, RZ ;  /* 0x0000000403047c25 */ /* 0x000fc6000f8e00ff */
[----:B------:R-:W-:Y:S01]  /*148e0*/  LOP3.LUT R9, R6, 0xfffffffc, RZ, 0xc0, !PT ;  /* 0xfffffffc06097812 */ /* 0x000fe200078ec0ff */
[----:B------:R-:W-:Y:S01]  /*148f0*/  IMAD R7, R3, UR5, R0 ;  /* 0x0000000503077c24 */ /* 0x000fe2000f8e0200 */
[----:B------:R-:W-:Y:S01]  /*14900*/  SHF.R.S32.HI R25, RZ, 0x2, R6 ;  /* 0x00000002ff197819 */ /* 0x000fe20000011406 */
[----:B------:R-:W-:Y:S01]  /*14910*/  ULDC.64 UR4, c[0x0][0xae8] ;  /* 0x0002ba0000047ab9 */ /* 0x000fe20000000a00 */
[----:B------:R-:W-:Y:S02]  /*14920*/  IMAD R6, R28, UR6, RZ ;  /* 0x000000061c067c24 */ /* 0x000fe4000f8e02ff */
[----:B------:R-:W-:Y:S02]  /*14930*/  IMAD.IADD R30, R30, 0x1, -R9 ;  /* 0x000000011e1e7824 */ /* 0x000fe400078e0a09 */
[----:B------:R-:W-:Y:S02]  /*14940*/  IMAD.IADD R5, R5, 0x1, R7 ;  /* 0x0000000105057824 */ /* 0x000fe400078e0207 */
[----:B------:R-:W-:-:S02]  /*14950*/  IMAD R0, R30, 0x60, R25 ;  /* 0x000000601e007824 */ /* 0x000fc400078e0219 */
[----:B------:R-:W-:Y:S01]  /*14960*/  IMAD.WIDE.U32 R4, R137, UR4, R4 ;  /* 0x0000000489047c25 */ /* 0x000fe2000f8e0004 */
[----:B---3--:R-:W-:-:S03]  /*14970*/  ISETP.NE.AND P0, PT, R21, 0x1, PT ;  /* 0x000000011500780c */ /* 0x008fc60003f05270 */
[----:B------:R-:W-:Y:S01]  /*14980*/  IMAD R5, R137, UR5, R5 ;  /* 0x0000000589057c24 */ /* 0x000fe2000f8e0205 */
[----:B------:R-:W-:Y:S01]  /*14990*/  ULDC.64 UR4, c[0x0][0xae0] ;  /* 0x0002b80000047ab9 */ /* 0x000fe20000000a00 */
[C---:B------:R-:W-:Y:S02]  /*149a0*/  IMAD R7, R29.reuse, UR7, R6 ;  /* 0x000000071d077c24 */ /* 0x040fe4000f8e0206 */
[----:B------:R-:W-:-:S04]  /*149b0*/  IMAD.WIDE.U32 R4, R29, UR6, R4 ;  /* 0x000000061d047c25 */ /* 0x000fc8000f8e0004 */
[----:B------:R-:W-:Y:S02]  /*149c0*/  IMAD.IADD R5, R5, 0x1, R7 ;  /* 0x0000000105057824 */ /* 0x000fe400078e0207 */
[----:B------:R-:W0:Y:S08]  /*149d0*/  @P0 LDC R8, c[0x0][0xbec] ;  /* 0x0002fb00ff080b82 */ /* 0x000e300000000800 */
[----:B------:R-:W3:Y:S01]  /*149e0*/  @P0 LDC R11, c[0x0][0xbf0] ;  /* 0x0002fc00ff0b0b82 */ /* 0x000ee20000000800 */
[----:B--2---:R-:W-:-:S04]  /*149f0*/  IMAD R9, R27, 0xc0, R0 ;  /* 0x000000c01b097824 */ /* 0x004fc800078e0200 */
[----:B0-----:R-:W-:-:S04]  /*14a00*/  @P0 IMAD.HI.U32 R0, R9, R8, RZ ;  /* 0x0000000809000227 */ /* 0x001fc800078e00ff */
[----:B------:R-:W-:Y:S01]  /*14a10*/  IMAD.MOV.U32 R3, RZ, RZ, R9 ;  /* 0x000000ffff037224 */ /* 0x000fe200078e0009 */
[----:B---3--:R-:W-:-:S04]  /*14a20*/  @P0 SHF.R.U32.HI R3, RZ, R11, R0 ;  /* 0x0000000bff030219 */ /* 0x008fc80000011600 */
[--C-:B------:R-:W-:Y:S01]  /*14a30*/  SHF.R.S32.HI R0, RZ, 0x1f, R3.reuse ;  /* 0x0000001fff007819 */ /* 0x100fe20000011403 */
[----:B------:R-:W-:Y:S02]  /*14a40*/  IMAD.MOV R6, RZ, RZ, -R3 ;  /* 0x000000ffff067224 */ /* 0x000fe400078e0a03 */
[----:B------:R-:W-:-:S04]  /*14a50*/  IMAD.WIDE.U32 R4, R3, UR4, R4 ;  /* 0x0000000403047c25 */ /* 0x000fc8000f8e0004 */
[----:B------:R-:W-:Y:S02]  /*14a60*/  IMAD R0, R0, UR4, RZ ;  /* 0x0000000400007c24 */ /* 0x000fe4000f8e02ff */
[----:B------:R-:W-:Y:S02]  /*14a70*/  IMAD R7, R21, R6, R9 ;  /* 0x0000000615077224 */ /* 0x000fe400078e0209 */
[----:B------:R-:W-:Y:S01]  /*14a80*/  IMAD R9, R3, UR5, R0 ;  /* 0x0000000503097c24 */ /* 0x000fe2000f8e0200 */
[----:B------:R-:W-:Y:S02]  /*14a90*/  ULDC.64 UR4, c[0x0][0xad8] ;  /* 0x0002b60000047ab9 */ /* 0x000fe40000000a00 */
[----:B------:R-:W-:Y:S01]  /*14aa0*/  SHF.R.S32.HI R0, RZ, 0x1f, R7 ;  /* 0x0000001fff007819 */ /* 0x000fe20000011407 */
[----:B------:R-:W-:Y:S02]  /*14ab0*/  IMAD.IADD R5, R5, 0x1, R9 ;  /* 0x0000000105057824 */ /* 0x000fe400078e0209 */
[----:B------:R-:W-:-:S02]  /*14ac0*/  IMAD.SHL.U32 R9, R30, 0x8, RZ ;  /* 0x000000081e097824 */ /* 0x000fc400078e00ff */
[----:B------:R-:W-:Y:S02]  /*14ad0*/  IMAD R0, R0, UR4, RZ ;  /* 0x0000000400007c24 */ /* 0x000fe4000f8e02ff */
[----:B------:R-:W-:-:S04]  /*14ae0*/  IMAD.WIDE.U32 R4, R7, UR4, R4 ;  /* 0x0000000407047c25 */ /* 0x000fc8000f8e0004 */
[----:B------:R-:W-:Y:S01]  /*14af0*/  IMAD R3, R7, UR5, R0 ;  /* 0x0000000507037c24 */ /* 0x000fe2000f8e0200 */
[----:B------:R-:W-:Y:S01]  /*14b00*/  ULDC.64 UR4, c[0x0][0xa80] ;  /* 0x0002a00000047ab9 */ /* 0x000fe20000000a00 */
[----:B------:R-:W-:Y:S01]  /*14b10*/  VIADD R7, R9, 0x20 ;  /* 0x0000002009077836 */ /* 0x000fe20000000000 */
[C---:B------:R-:W-:Y:S01]  /*14b20*/  LEA R0, P0, R4.reuse, UR4, 0x1 ;  /* 0x0000000404007c11 */ /* 0x040fe2000f8008ff */
[----:B------:R-:W-:Y:S01]  /*14b30*/  IMAD.IADD R3, R5, 0x1, R3 ;  /* 0x0000000105037824 */ /* 0x000fe200078e0203 */
[----:B------:R-:W-:Y:S01]  /*14b40*/  UMOV UR4, 0xffffffff ;  /* 0xffffffff00047882 */ /* 0x000fe20000000000 */
[----:B------:R-:W-:Y:S01]  /*14b50*/  VIADD R10, R9, 0x40 ;  /* 0x00000040090a7836 */ /* 0x000fe20000000000 */
[----:B------:R-:W-:Y:S02]  /*14b60*/  SHF.R.S32.HI R8, RZ, 0x1f, R7 ;  /* 0x0000001fff087819 */ /* 0x000fe40000011407 */
[----:B------:R-:W-:Y:S02]  /*14b70*/  LEA.HI.X R4, R4, UR5, R3, 0x1, P0 ;  /* 0x0000000504047c11 */ /* 0x000fe400080f0c03 */
[----:B------:R-:W-:Y:S01]  /*14b80*/  SHF.R.S32.HI R24, RZ, 0x1f, R10 ;  /* 0x0000001fff187819 */ /* 0x000fe2000001140a */
[----:B------:R-:W-:Y:S06]  /*14b90*/  BRA.DIV UR4, `(.L_x_10554) ;  /* 0x0000008204d47947 */ /* 0x000fec000b800000 */
[----:B------:R0:W2:Y:S04]  /*14ba0*/  SHFL.IDX PT, R3, R4, RZ, 0x1c1f ;  /* 0x001c1fff04037589 */ /* 0x0000a800000e0000 */
[----:B------:R0:W3:Y:S02]  /*14bb0*/  SHFL.IDX PT, R14, R0, RZ, 0x1c1f ;  /* 0x001c1fff000e7589 */ /* 0x0000e400000e0000 */
.L_x_10730:
[----:B------:R-:W-:Y:S01]  /*14bc0*/  IMAD R21, R20, R21, RZ ;  /* 0x0000001514157224 */ /* 0x000fe200078e02ff */
[----:B------:R-:W-:Y:S01]  /*14bd0*/  BSSY B1, `(.L_x_10555) ;  /* 0x0000011000017945 */ /* 0x000fe20003800000 */
[----:B------:R-:W-:-:S05]  /*14be0*/  IMAD R6, R27, 0xc0, R25 ;  /* 0x000000c01b067824 */ /* 0x000fca00078e0219 */
[----:B------:R-:W-:-:S13]  /*14bf0*/  ISETP.GE.AND P0, PT, R6, R21, PT ;  /* 0x000000150600720c */ /* 0x000fda0003f06270 */
[----:B------:R-:W-:Y:S05]  /*14c00*/  @P0 BRA `(.L_x_10556) ;  /* 0x0000000000340947 */ /* 0x000fea0003800000 */
[----:B------:R-:W-:Y:S02]  /*14c10*/  ULDC UR4, c[0x0][0xac8] ;  /* 0x0002b20000047ab9 */ /* 0x000fe40000000800 */
[----:B------:R-:W-:Y:S02]  /*14c20*/  ISETP.GE.AND P2, PT, R9, UR4, PT ;  /* 0x0000000409007c0c */ /* 0x000fe4000bf46270 */
[----:B------:R-:W-:Y:S02]  /*14c30*/  ISETP.GE.AND P3, PT, R7, UR4, PT ;  /* 0x0000000407007c0c */ /* 0x000fe4000bf66270 */
[----:B------:R-:W-:-:S09]  /*14c40*/  ISETP.GE.AND P4, PT, R10, UR4, PT ;  /* 0x000000040a007c0c */ /* 0x000fd2000bf86270 */
[----:B--2---:R-:W-:Y:S02]  /*14c50*/  @!P2 IMAD.MOV.U32 R15, RZ, RZ, R3 ;  /* 0x000000ffff0fa224 */ /* 0x004fe400078e0003 */
[-C--:B---3--:R-:W-:Y:S02]  /*14c60*/  @!P3 LEA R26, P0, R7, R14.reuse, 0x1 ;  /* 0x0000000e071ab211 */ /* 0x088fe400078008ff */
[C---:B------:R-:W-:Y:S01]  /*14c70*/  @!P4 LEA R28, P1, R10.reuse, R14, 0x1 ;  /* 0x0000000e0a1cc211 */ /* 0x040fe200078208ff */
[----:B------:R-:W-:Y:S01]  /*14c80*/  @!P2 IMAD.WIDE R12, R9, 0x2, R14 ;  /* 0x00000002090ca825 */ /* 0x000fe200078e020e */
[-C--:B------:R-:W-:Y:S02]  /*14c90*/  @!P3 LEA.HI.X R27, R7, R3.reuse, R8, 0x1, P0 ;  /* 0x00000003071bb211 */ /* 0x080fe400000f0c08 */
[----:B------:R-:W-:Y:S02]  /*14ca0*/  @!P4 LEA.HI.X R29, R10, R3, R24, 0x1, P1 ;  /* 0x000000030a1dc211 */ /* 0x000fe400008f0c18 */
[----:B------:R4:W-:Y:S04]  /*14cb0*/  @!P2 ST.E.128 desc[UR42][R12.64], RZ ;  /* 0x000000ff0c00a985 */ /* 0x0009e8000c101d2a */
[----:B------:R4:W-:Y:S04]  /*14cc0*/  @!P3 ST.E.128 desc[UR42][R26.64], RZ ;  /* 0x000000ff1a00b985 */ /* 0x0009e8000c101d2a */
[----:B------:R4:W-:Y:S02]  /*14cd0*/  @!P4 ST.E.128 desc[UR42][R28.64], RZ ;  /* 0x000000ff1c00c985 */ /* 0x0009e4000c101d2a */
.L_x_10556:
[----:B------:R-:W-:Y:S05]  /*14ce0*/  BSYNC B1 ;  /* 0x0000000000017941 */ /* 0x000fea0003800000 */
.L_x_10555:
[----:B------:R-:W-:-:S03]  /*14cf0*/  UMOV UR4, 0xffffffff ;  /* 0xffffffff00047882 */ /* 0x000fc60000000000 */
[----:B------:R-:W-:Y:S05]  /*14d00*/  BRA.DIV UR4, `(.L_x_10557) ;  /* 0x0000008204ac7947 */ /* 0x000fea000b800000 */
[----:B--2---:R2:W0:Y:S04]  /*14d10*/  SHFL.IDX PT, R3, R4, 0x1, 0x1c1f ;  /* 0x003c1f0004037f89 */ /* 0x00442800000e0000 */
[----:B---3--:R2:W3:Y:S02]  /*14d20*/  SHFL.IDX PT, R14, R0, 0x1, 0x1c1f ;  /* 0x003c1f00000e7f89 */ /* 0x0084e400000e0000 */
.L_x_10734:
[----:B0-2---:R-:W-:-:S05]  /*14d30*/  VIADD R0, R6, 0x60 ;  /* 0x0000006006007836 */ /* 0x005fca0000000000 */
[----:B------:R-:W-:-:S13]  /*14d40*/  ISETP.GE.AND P0, PT, R0, R21, PT ;  /* 0x000000150000720c */ /* 0x000fda0003f06270 */
[----:B------:R-:W-:Y:S05]  /*14d50*/  @P0 BRA `(.L_x_10546) ;  /* 0x0000000000340947 */ /* 0x000fea0003800000 */
[----:B------:R-:W-:Y:S02]  /*14d60*/  ULDC UR4, c[0x0][0xac8] ;  /* 0x0002b20000047ab9 */ /* 0x000fe40000000800 */
[----:B------:R-:W-:Y:S02]  /*14d70*/  ISETP.GE.AND P2, PT, R9, UR4, PT ;  /* 0x0000000409007c0c */ /* 0x000fe4000bf46270 */
[----:B------:R-:W-:Y:S02]  /*14d80*/  ISETP.GE.AND P3, PT, R7, UR4, PT ;  /* 0x0000000407007c0c */ /* 0x000fe4000bf66270 */
[----:B------:R-:W-:-:S09]  /*14d90*/  ISETP.GE.AND P4, PT, R10, UR4, PT ;  /* 0x000000040a007c0c */ /* 0x000fd2000bf86270 */
[----:B------:R-:W-:Y:S02]  /*14da0*/  @!P2 IMAD.MOV.U32 R15, RZ, RZ, R3 ;  /* 0x000000ffff0fa224 */ /* 0x000fe400078e0003 */
[-C--:B---3--:R-:W-:Y:S02]  /*14db0*/  @!P3 LEA R6, P0, R7, R14.reuse, 0x1 ;  /* 0x0000000e0706b211 */ /* 0x088fe400078008ff */
[C---:B----4-:R-:W-:Y:S01]  /*14dc0*/  @!P4 LEA R12, P1, R10.reuse, R14, 0x1 ;  /* 0x0000000e0a0cc211 */ /* 0x050fe200078208ff */
[----:B------:R-:W-:Y:S01]  /*14dd0*/  @!P2 IMAD.WIDE R4, R9, 0x2, R14 ;  /* 0x000000020904a825 */ /* 0x000fe200078e020e */
[-C--:B------:R-:W-:Y:S02]  /*14de0*/  @!P3 LEA.HI.X R7, R7, R3.reuse, R8, 0x1, P0 ;  /* 0x000000030707b211 */ /* 0x080fe400000f0c08 */
[----:B------:R-:W-:Y:S02]  /*14df0*/  @!P4 LEA.HI.X R13, R10, R3, R24, 0x1, P1 ;  /* 0x000000030a0dc211 */ /* 0x000fe400008f0c18 */
[----:B------:R2:W-:Y:S04]  /*14e00*/  @!P2 ST.E.128 desc[UR42][R4.64], RZ ;  /* 0x000000ff0400a985 */ /* 0x0005e8000c101d2a */
[----:B------:R2:W-:Y:S04]  /*14e10*/  @!P3 ST.E.128 desc[UR42][R6.64], RZ ;  /* 0x000000ff0600b985 */ /* 0x0005e8000c101d2a */
[----:B------:R2:W-:Y:S02]  /*14e20*/  @!P4 ST.E.128 desc[UR42][R12.64], RZ ;  /* 0x000000ff0c00c985 */ /* 0x0005e4000c101d2a */
.L_x_10546:
[----:B------:R-:W-:Y:S05]  /*14e30*/  BSYNC B0 ;  /* 0x0000000000007941 */ /* 0x000fea0003800000 */
.L_x_10538:
[----:B------:R-:W-:Y:S02]  /*14e40*/  ULDC UR4, c[0x0][0xc3c] ;  /* 0x00030f0000047ab9 */ /* 0x000fe40000000800 */
[----:B------:R-:W-:-:S13]  /*14e50*/  ISETP.GE.AND P0, PT, R99, UR4, PT ;  /* 0x0000000463007c0c */ /* 0x000fda000bf06270 */
[----:B------:R-:W-:Y:S05]  /*14e60*/  @!P0 BRA `(.L_x_10558) ;  /* 0xfffffec400e48947 */ /* 0x000fea000383ffff */
[----:B------:R-:W-:Y:S05]  /*14e70*/  BRA `(.L_x_10405) ;  /* 0x0000007000647947 */ /* 0x000fea0003800000 */
.L_x_10403:
        /* <DEDUP_REMOVED lines=16> */
.L_x_10559:
[----:B------:R-:W0:Y:S01]  /*14f80*/  S2R R2, SR_TID.X ;  /* 0x0000000000027919 */ /* 0x000e220000002100 */
[----:B------:R-:W-:Y:S01]  /*14f90*/  ULDC UR4, c[0x0][0xc3c] ;  /* 0x00030f0000047ab9 */ /* 0x000fe20000000800 */
[----:B------:R-:W-:Y:S01]  /*14fa0*/  MOV R9, RZ ;  /* 0x000000ff00097202 */ /* 0x000fe20000000f00 */
        /* <DEDUP_REMOVED lines=41> */
.L_x_10563:
[----:B------:R-:W0:Y:S01]  /*15240*/  LDC R0, c[0x0][0xc3c] ;  /* 0x00030f00ff007b82 */ /* 0x000e220000000800 */
[----:B------:R-:W-:Y:S01]  /*15250*/  UIADD3 UR4, UR4, 0x1f, URZ ;  /* 0x0000001f04047890 */ /* 0x000fe2000fffe03f */
[----:B------:R-:W-:Y:S02]  /*15260*/  ULDC UR7, c[0x0][0xc3c] ;  /* 0x00030f0000077ab9 */ /* 0x000fe40000000800 */
[----:B------:R-:W-:-:S03]  /*15270*/  IMAD.U32 R27, RZ, RZ, UR7 ;  /* 0x00000007ff1b7e24 */ /* 0x000fc6000f8e00ff */
        /* <DEDUP_REMOVED lines=33> */
.L_x_10561:
        /* <DEDUP_REMOVED lines=13> */
[----:B0-----:R-:W-:-:S06]  /*15560*/  VIADD R3, R6, 0xffffffe ;  /* 0x0ffffffe06037836 */ /* 0x001fcc0000000000 */
[----:B------:R-:W0:Y:S02]  /*15570*/  F2I.FTZ.U32.TRUNC.NTZ R3, R3 ;  /* 0x0000000300037305 */ /* 0x000e24000021f000 */
[----:B0-----:R-:W-:Y:S01]  /*15580*/  IMAD.MOV R13, RZ, RZ, -R3 ;  /* 0x000000ffff0d7224 */ /* 0x001fe200078e0a03 */
[----:B------:R-:W-:Y:S06]  /*15590*/  @!P0 BRA `(.L_x_10564) ;  /* 0x0000000000088947 */ /* 0x000fec0003800000 */
[----:B------:R-:W-:-:S05]  /*155a0*/  VIADD R5, R27, 0xffffffff ;  /* 0xffffffff1b057836 */ /* 0x000fca0000000000 */
[----:B------:R0:W1:Y:S02]  /*155b0*/  SHFL.IDX PT, R24, R2, R5, 0x1f ;  /* 0x00001f0502187589 */ /* 0x00006400000e0000 */
.L_x_10564:
        /* <DEDUP_REMOVED lines=18> */
[----:B------:R-:W-:Y:S01]  /*156e0*/  ISETP.GE.U32.AND P0, PT, R3, R4, PT ;  /* 0x000000040300720c */ /* 0x000fe20003f06070 */
[----:B0-----:R-:W-:Y:S01]  /*156f0*/  VIADD R8, R6, 0xffffffe ;  /* 0x0ffffffe06087836 */ /* 0x001fe20000000000 */
[----:B------:R-:W-:-:S03]  /*15700*/  LOP3.LUT R4, R25, R0, RZ, 0x3c, !PT ;  /* 0x0000000019047212 */ /* 0x000fc600078e3cff */
[----:B------:R0:W1:Y:S01]  /*15710*/  F2I.FTZ.U32.TRUNC.NTZ R3, R8 ;  /* 0x0000000800037305 */ /* 0x000062000021f000 */
[----:B------:R-:W-:-:S07]  /*15720*/  ISETP.GE.AND P2, PT, R4, RZ, PT ;  /* 0x000000ff0400720c */ /* 0x000fce0003f46270 */
[----:B------:R-:W-:Y:S01]  /*15730*/  @P0 VIADD R2, R2, 0x1 ;  /* 0x0000000102020836 */ /* 0x000fe20000000000 */
[----:B0-----:R-:W-:-:S03]  /*15740*/  IABS R8, R9 ;  /* 0x0000000900087213 */ /* 0x001fc60000000000 */
[----:B------:R-:W-:Y:S02]  /*15750*/  IMAD.MOV.U32 R6, RZ, RZ, R2 ;  /* 0x000000ffff067224 */ /* 0x000fe400078e0002 */
[----:B------:R-:W-:Y:S01]  /*15760*/  IMAD.MOV R8, RZ, RZ, -R8 ;  /* 0x000000ffff087224 */ /* 0x000fe200078e0a08 */
[----:B-1----:R-:W-:Y:S01]  /*15770*/  IADD3 R2, RZ, -R3, RZ ;  /* 0x80000003ff027210 */ /* 0x002fe20007ffe0ff */
[----:B------:R-:W-:Y:S01]  /*15780*/  @!P2 IMAD.MOV R6, RZ, RZ, -R6 ;  /* 0x000000ffff06a224 */ /* 0x000fe200078e0a06 */
[----:B------:R-:W-:-:S03]  /*15790*/  @!P1 LOP3.LUT R6, RZ, R0, RZ, 0x33, !PT ;  /* 0x00000000ff069212 */ /* 0x000fc600078e33ff */
[----:B------:R-:W-:Y:S01]  /*157a0*/  IMAD R11, R2, R5, RZ ;  /* 0x00000005020b7224 */ /* 0x000fe200078e02ff */
[-C--:B------:R-:W-:Y:S01]  /*157b0*/  IABS R4, R6.reuse ;  /* 0x0000000600047213 */ /* 0x080fe20000000000 */
[----:B------:R-:W-:Y:S02]  /*157c0*/  IMAD.MOV.U32 R2, RZ, RZ, RZ ;  /* 0x000000ffff027224 */ /* 0x000fe400078e00ff */
        /* <DEDUP_REMOVED lines=22> */
.L_x_10562:
[----:B------:R-:W-:Y:S02]  /*15930*/  IMAD.MOV.U32 R25, RZ, RZ, RZ ;  /* 0x000000ffff197224 */ /* 0x000fe400078e00ff */
[----:B------:R-:W-:Y:S02]  /*15940*/  IMAD.U32 R24, RZ, RZ, UR6 ;  /* 0x00000006ff187e24 */ /* 0x000fe4000f8e00ff */
[----:B------:R-:W-:-:S07]  /*15950*/  IMAD.MOV.U32 R26, RZ, RZ, RZ ;  /* 0x000000ffff1a7224 */ /* 0x000fce00078e00ff */
.L_x_10565:
[----:B------:R-:W-:-:S13]  /*15960*/  ISETP.NE.AND P0, PT, R7, RZ, PT ;  /* 0x000000ff0700720c */ /* 0x000fda0003f05270 */
[----:B------:R-:W0:Y:S01]  /*15970*/  @!P0 S2R R3, SR_CgaCtaId ;  /* 0x0000000000038919 */ /* 0x000e220000008800 */
[----:B------:R-:W-:-:S04]  /*15980*/  @!P0 MOV R0, 0x400 ;  /* 0x0000040000008802 */ /* 0x000fc80000000f00 */
[----:B0-----:R-:W-:-:S05]  /*15990*/  @!P0 LEA R0, R3, R0, 0x18 ;  /* 0x0000000003008211 */ /* 0x001fca00078ec0ff */
[----:B------:R0:W-:Y:S01]  /*159a0*/  @!P0 STS.128 [R0+0x2d8d0], R24 ;  /* 0x02d8d01800008388 */ /* 0x0001e20000000c00 */
[----:B------:R-:W-:Y:S06]  /*159b0*/  BAR.ARV 0x5, 0x200 ;  /* 0x0148000000007b1d */ /* 0x000fec0000002000 */
.L_x_10560:
[----:B0-----:R-:W-:Y:S01]  /*159c0*/  IMAD.MOV.U32 R0, RZ, RZ, 0x1 ;  /* 0x00000001ff007424 */ /* 0x001fe200078e00ff */
[----:B------:R-:W-:Y:S01]  /*159d0*/  ULDC UR4, c[0x0][0xc3c] ;  /* 0x00030f0000047ab9 */ /* 0x000fe20000000800 */
[----:B------:R-:W-:Y:S01]  /*159e0*/  IMAD.MOV.U32 R28, RZ, RZ, RZ ;  /* 0x000000ffff1c7224 */ /* 0x000fe200078e00ff */
[----:B-1----:R-:W-:Y:S02]  /*159f0*/  ISETP.GE.AND P0, PT, R27, UR4, PT ;  /* 0x000000041b007c0c */ /* 0x002fe4000bf06270 */
[----:B------:R0:W-:Y:S04]  /*15a00*/  STL [R1], R0 ;  /* 0x0000000001007387 */ /* 0x0001e80000100800 */
[----:B------:R0:W-:Y:S07]  /*15a10*/  STL [R1+0x4c], RZ ;  /* 0x00004cff01007387 */ /* 0x0001ee0000100800 */
[----:B------:R-:W-:Y:S05]  /*15a20*/  @P0 BRA `(.L_x_10566) ;  /* 0x0000006000940947 */ /* 0x000fea0003800000 */
[----:B------:R-:W1:Y:S01]  /*15a30*/  S2R R7, SR_TID.X ;  /* 0x0000000000077919 */ /* 0x000e620000002100 */
[----:B------:R-:W2:Y:S01]  /*15a40*/  S2UR UR5, SR_CgaCtaId ;  /* 0x00000000000579c3 */ /* 0x000ea20000008800 */
[----:B------:R-:W-:Y:S01]  /*15a50*/  UMOV UR4, 0x400 ;  /* 0x0000040000047882 */ /* 0x000fe20000000000 */
[----:B------:R-:W-:Y:S01]  /*15a60*/  BSSY B8, `(.L_x_10566) ;  /* 0x0000621000087945 */ /* 0x000fe20003800000 */
[----:B------:R-:W-:Y:S01]  /*15a70*/  CS2R R28, SRZ ;  /* 0x00000000001c7805 */ /* 0x000fe2000001ff00 */
[----:B------:R-:W-:Y:S01]  /*15a80*/  ULDC.64 UR40, c[0x0][0x198] ;  /* 0x0000660000287ab9 */ /* 0x000fe20000000a00 */
[----:B------:R-:W-:Y:S01]  /*15a90*/  ULOP3.LUT UR38, UR36, 0x2, URZ, 0xfc, !UPT ;  /* 0x0000000224267892 */ /* 0x000fe2000f8efc3f */
[----:B------:R-:W-:Y:S01]  /*15aa0*/  ULDC UR37, c[0x0][0xc] ;  /* 0x0000030000257ab9 */ /* 0x000fe20000000800 */
[----:B--2---:R-:W-:-:S06]  /*15ab0*/  ULEA UR4, UR5, UR4, 0x18 ;  /* 0x0000000405047291 */ /* 0x004fcc000f8ec03f */
[----:B------:R-:W-:Y:S01]  /*15ac0*/  IMAD.U32 R16, RZ, RZ, UR4 ;  /* 0x00000004ff107e24 */ /* 0x000fe2000f8e00ff */
[C---:B-1----:R-:W-:Y:S01]  /*15ad0*/  LOP3.LUT R6, R7.reuse, 0x7f, RZ, 0xc0, !PT ;  /* 0x0000007f07067812 */ /* 0x042fe200078ec0ff */
[----:B0-----:R-:W-:-:S04]  /*15ae0*/  IMAD.SHL.U32 R0, R7, 0x8, RZ ;  /* 0x0000000807007824 */ /* 0x001fc800078e00ff */
[----:B------:R-:W-:Y:S01]  /*15af0*/  IMAD.SHL.U32 R4, R6, 0x8, RZ ;  /* 0x0000000806047824 */ /* 0x000fe200078e00ff */
[C---:B------:R-:W-:Y:S02]  /*15b00*/  LOP3.LUT R3, R0.reuse, 0x20, RZ, 0xc0, !PT ;  /* 0x0000002000037812 */ /* 0x040fe400078ec0ff */
[----:B------:R-:W-:Y:S02]  /*15b10*/  LOP3.LUT R2, R0, 0xd8, RZ, 0xc0, !PT ;  /* 0x000000d800027812 */ /* 0x000fe400078ec0ff */
[----:B------:R-:W-:Y:S01]  /*15b20*/  LOP3.LUT R3, R3, 0x300, R4, 0xf8, !PT ;  /* 0x0000030003037812 */ /* 0x000fe200078ef804 */
[----:B------:R-:W-:Y:S01]  /*15b30*/  IMAD.MOV.U32 R4, RZ, RZ, 0x1 ;  /* 0x00000001ff047424 */ /* 0x000fe200078e00ff */
[----:B------:R-:W-:Y:S02]  /*15b40*/  LOP3.LUT R2, R2, 0x18, R7, 0x78, !PT ;  /* 0x0000001802027812 */ /* 0x000fe400078e7807 */
[----:B------:R-:W-:Y:S02]  /*15b50*/  LOP3.LUT R0, R0, 0x18, RZ, 0xc0, !PT ;  /* 0x0000001800007812 */ /* 0x000fe400078ec0ff */
[----:B------:R-:W-:Y:S01]  /*15b60*/  LOP3.LUT R5, R3, R2, RZ, 0xfc, !PT ;  /* 0x0000000203057212 */ /* 0x000fe200078efcff */
[----:B------:R-:W-:Y:S01]  /*15b70*/  IMAD.SHL.U32 R2, R7, 0x20, RZ ;  /* 0x0000002007027824 */ /* 0x000fe200078e00ff */
[----:B------:R-:W-:-:S03]  /*15b80*/  SHF.R.U32.HI R3, RZ, 0x2, R6 ;  /* 0x00000002ff037819 */ /* 0x000fc60000011606 */
[----:B------:R-:W-:Y:S01]  /*15b90*/  STL [R1+0x10], R5 ;  /* 0x0000100501007387 */ /* 0x000fe20000100800 */
[----:B------:R-:W-:-:S03]  /*15ba0*/  LOP3.LUT R2, R2, 0x60, RZ, 0xc0, !PT ;  /* 0x0000006002027812 */ /* 0x000fc600078ec0ff */
[----:B------:R-:W-:Y:S04]  /*15bb0*/  STL [R1+0x4c], RZ ;  /* 0x00004cff01007387 */ /* 0x000fe80000100800 */
[----:B------:R-:W-:Y:S04]  /*15bc0*/  STL [R1+0x4], R4 ;  /* 0x0000040401007387 */ /* 0x000fe80000100800 */
[----:B------:R0:W-:Y:S02]  /*15bd0*/  STL [R1], R4 ;  /* 0x0000000401007387 */ /* 0x0001e40000100800 */
[----:B0-----:R-:W-:-:S02]  /*15be0*/  LOP3.LUT R4, R3, R2, RZ, 0xfc, !PT ;  /* 0x0000000203047212 */ /* 0x001fc400078efcff */
[C---:B------:R-:W-:Y:S02]  /*15bf0*/  LOP3.LUT R3, R0.reuse, 0x20, RZ, 0xfc, !PT ;  /* 0x0000002000037812 */ /* 0x040fe400078efcff */
[----:B------:R-:W-:Y:S01]  /*15c00*/  LOP3.LUT R2, R0, 0x40, RZ, 0xfc, !PT ;  /* 0x0000004000027812 */ /* 0x000fe200078efcff */
[----:B------:R-:W-:-:S05]  /*15c10*/  IMAD R0, R5, 0x2, R16 ;  /* 0x0000000205007824 */ /* 0x000fca00078e0210 */
[----:B------:R0:W-:Y:S02]  /*15c20*/  STL [R1+0x30], R0 ;  /* 0x0000300001007387 */ /* 0x0001e40000100800 */
.L_x_10669:
[----:B01----:R-:W1:Y:S02]  /*15c30*/  LDC.64 R2, c[0x0][0xc88] ;  /* 0x00032200ff027b82 */ /* 0x003e640000000a00 */
[----:B-1----:R-:W-:-:S05]  /*15c40*/  IMAD.WIDE R2, R27, 0x4, R2 ;  /* 0x000000041b027825 */ /* 0x002fca00078e0202 */
[----:B------:R-:W0:Y:S01]  /*15c50*/  LDG.E R10, desc[UR42][R2.64] ;  /* 0x0000002a020a7981 */ /* 0x000e22000c1e1900 */
[----:B------:R-:W-:Y:S05]  /*15c60*/  YIELD ;  /* 0x0000000000007946 */ /* 0x000fea0003800000 */
[----:B------:R-:W-:Y:S01]  /*15c70*/  ULDC.64 UR4, c[0x0][0xa28] ;  /* 0x00028a0000047ab9 */ /* 0x000fe20000000a00 */
[----:B------:R-:W-:Y:S01]  /*15c80*/  IMAD.MOV.U32 R9, RZ, RZ, RZ ;  /* 0x000000ffff097224 */ /* 0x000fe200078e00ff */
[----:B------:R-:W-:Y:S01]  /*15c90*/  ISETP.NE.U32.AND P0, PT, RZ, UR4, PT ;  /* 0x00000004ff007c0c */ /* 0x000fe2000bf05070 */
[----:B------:R-:W-:Y:S01]  /*15ca0*/  IMAD.MOV.U32 R6, RZ, RZ, RZ ;  /* 0x000000ffff067224 */ /* 0x000fe200078e00ff */
[----:B------:R-:W-:Y:S01]  /*15cb0*/  ULDC.64 UR8, c[0x0][0xa18] ;  /* 0x0002860000087ab9 */ /* 0x000fe20000000a00 */
[----:B------:R-:W-:Y:S01]  /*15cc0*/  ULDC.64 UR6, c[0x0][0xa10] ;  /* 0x0002840000067ab9 */ /* 0x000fe20000000a00 */
[----:B------:R-:W-:-:S02]  /*15cd0*/  ISETP.NE.AND.EX P0, PT, RZ, UR5, PT, P0 ;  /* 0x00000005ff007c0c */ /* 0x000fc4000bf05300 */
[----:B0-----:R-:W-:Y:S01]  /*15ce0*/  SHF.R.S32.HI R0, RZ, 0x1f, R10 ;  /* 0x0000001fff007819 */ /* 0x001fe2000001140a */
[----:B------:R-:W-:-:S10]  /*15cf0*/  IMAD.SHL.U32 R18, R10, 0x4, RZ ;  /* 0x000000040a127824 */ /* 0x000fd400078e00ff */
[C---:B------:R-:W-:Y:S01]  /*15d00*/  @P0 LEA R2, P1, R10.reuse, UR4, 0x2 ;  /* 0x000000040a020c11 */ /* 0x040fe2000f8210ff */
[----:B------:R-:W-:Y:S03]  /*15d10*/  STL [R1+0x8], R10 ;  /* 0x0000080a01007387 */ /* 0x000fe60000100800 */
[C-C-:B------:R-:W-:Y:S01]  /*15d20*/  @P0 LEA.HI.X R3, R10.reuse, UR5, R0.reuse, 0x2, P1 ;  /* 0x000000050a030c11 */ /* 0x140fe200088f1400 */
[----:B------:R-:W-:Y:S01]  /*15d30*/  ULDC.64 UR4, c[0x0][0xa00] ;  /* 0x0002800000047ab9 */ /* 0x000fe20000000a00 */
[----:B------:R-:W-:Y:S01]  /*15d40*/  SHF.L.U64.HI R22, R10, 0x2, R0 ;  /* 0x000000020a167819 */ /* 0x000fe20000010200 */
[----:B------:R0:W-:Y:S04]  /*15d50*/  STL [R1+0x44], R0 ;  /* 0x0000440001007387 */ /* 0x0001e80000100800 */
[----:B--2---:R1:W2:Y:S01]  /*15d60*/  @P0 LDG.E R9, desc[UR42][R2.64] ;  /* 0x0000002a02090981 */ /* 0x0042a2000c1e1900 */
[----:B------:R-:W-:-:S02]  /*15d70*/  ISETP.NE.U32.AND P0, PT, RZ, UR4, PT ;  /* 0x00000004ff007c0c */ /* 0x000fc4000bf05070 */
[----:B------:R-:W-:Y:S02]  /*15d80*/  ISETP.NE.U32.AND P1, PT, RZ, UR8, PT ;  /* 0x00000008ff007c0c */ /* 0x000fe4000bf25070 */
[----:B------:R-:W-:Y:S01]  /*15d90*/  ISETP.NE.AND.EX P0, PT, RZ, UR5, PT, P0 ;  /* 0x00000005ff007c0c */ /* 0x000fe2000bf05300 */
[----:B0-----:R-:W-:Y:S01]  /*15da0*/  IMAD.MOV.U32 R0, RZ, RZ, RZ ;  /* 0x000000ffff007224 */ /* 0x001fe200078e00ff */
[----:B------:R-:W-:Y:S02]  /*15db0*/  ISETP.NE.AND.EX P1, PT, RZ, UR9, PT, P1 ;  /* 0x00000009ff007c0c */ /* 0x000fe4000bf25310 */
[----:B------:R-:W-:Y:S02]  /*15dc0*/  ISETP.NE.U32.AND P2, PT, RZ, UR6, PT ;  /* 0x00000006ff007c0c */ /* 0x000fe4000bf45070 */
[----:B-1----:R-:W-:Y:S02]  /*15dd0*/  IADD3 R2, P3, R18, UR4, RZ ;  /* 0x0000000412027c10 */ /* 0x002fe4000ff7e0ff */
[----:B------:R-:W-:-:S02]  /*15de0*/  ISETP.NE.AND.EX P2, PT, RZ, UR7, PT, P2 ;  /* 0x00000007ff007c0c */ /* 0x000fc4000bf45320 */
[----:B------:R-:W-:Y:S02]  /*15df0*/  IADD3.X R3, R22, UR5, RZ, P3, !PT ;  /* 0x0000000516037c10 */ /* 0x000fe40009ffe4ff */
[----:B------:R-:W-:-:S03]  /*15e00*/  IADD3 R4, P4, R18, UR6, RZ ;  /* 0x0000000612047c10 */ /* 0x000fc6000ff9e0ff */
[----:B---3--:R-:W3:Y:S01]  /*15e10*/  @P0 LDG.E R6, desc[UR42][R2.64] ;  /* 0x0000002a02060981 */ /* 0x008ee2000c1e1900 */
[----:B------:R-:W-:Y:S01]  /*15e20*/  ULDC UR4, c[0x0][0x288] ;  /* 0x0000a20000047ab9 */ /* 0x000fe20000000800 */
[----:B------:R-:W-:Y:S01]  /*15e30*/  IADD3.X R5, R22, UR7, RZ, P4, !PT ;  /* 0x0000000716057c10 */ /* 0x000fe2000a7fe4ff */
[----:B------:R-:W-:Y:S01]  /*15e40*/  IMAD.U32 R8, RZ, RZ, UR4 ;  /* 0x00000004ff087e24 */ /* 0x000fe2000f8e00ff */
[----:B------:R-:W-:-:S03]  /*15e50*/  ULDC.64 UR4, c[0x0][0x418] ;  /* 0x0001060000047ab9 */ /* 0x000fc60000000a00 */
[----:B-----5:R-:W5:Y:S04]  /*15e60*/  @P2 LDG.E R0, desc[UR42][R4.64] ;  /* 0x0000002a04002981 */ /* 0x020f68000c1e1900 */
        /* <DEDUP_REMOVED lines=10> */
[----:B------:R-:W-:-:S03]  /*15f10*/  ULDC UR5, c[0x0][0x348] ;  /* 0x0000d20000057ab9 */ /* 0x000fc60000000800 */
[----:B0-----:R-:W-:Y:S01]  /*15f20*/  IMAD.U32 R7, RZ, RZ, UR4 ;  /* 0x00000004ff077e24 */ /* 0x001fe2000f8e00ff */
[----:B---3--:R0:W-:Y:S04]  /*15f30*/  STL [R1+0x48], R8 ;  /* 0x0000480801007387 */ /* 0x0081e80000100800 */
[----:B--2---:R1:W-:Y:S01]  /*15f40*/  STL [R1+0x28], R9 ;  /* 0x0000280901007387 */ /* 0x0043e20000100800 */
[----:B0-----:R-:W-:Y:S01]  /*15f50*/  MOV R8, UR5 ;  /* 0x0000000500087c02 */ /* 0x001fe20008000f00 */
[----:B------:R-:W-:Y:S06]  /*15f60*/  @P1 BRA `(.L_x_10567) ;  /* 0x0000000000141947 */ /* 0x000fec0003800000 */
[----:B------:R-:W-:Y:S05]  /*15f70*/  @!P0 BRA `(.L_x_10567) ;  /* 0x0000000000108947 */ /* 0x000fea0003800000 */
[----:B------:R-:W2:Y:S04]  /*15f80*/  LDG.E R6, desc[UR42][R2.64] ;  /* 0x0000002a02067981 */ /* 0x000ea8000c1e1900 */
[----:B------:R-:W2:Y:S02]  /*15f90*/  LDG.E R2, desc[UR42][R2.64+0x4] ;  /* 0x0000042a02027981 */ /* 0x000ea4000c1e1900 */
[----:B--2---:R-:W-:-:S05]  /*15fa0*/  IMAD.IADD R2, R2, 0x1, -R6 ;  /* 0x0000000102027824 */ /* 0x004fca00078e0a06 */
[----:B------:R0:W-:Y:S02]  /*15fb0*/  STL [R1+0x48], R2 ;  /* 0x0000480201007387 */ /* 0x0001e40000100800 */
.L_x_10567:
[----:B------:R-:W-:Y:S01]  /*15fc0*/  IMAD.MOV.U32 R11, RZ, RZ, R10 ;  /* 0x000000ffff0b7224 */ /* 0x000fe200078e000a */
[----:B------:R-:W-:Y:S01]  /*15fd0*/  ULDC.64 UR4, c[0x0][0xa20] ;  /* 0x0002880000047ab9 */ /* 0x000fe20000000a00 */
[C---:B------:R-:W-:Y:S02]  /*15fe0*/  LOP3.LUT R6, R26.reuse, 0xff000000, RZ, 0xc0, !PT ;  /* 0xff0000001a067812 */ /* 0x040fe400078ec0ff */
[----:B------:R-:W-:Y:S01]  /*15ff0*/  ISETP.NE.U32.AND P0, PT, RZ, UR4, PT ;  /* 0x00000004ff007c0c */ /* 0x000fe2000bf05070 */
[----:B------:R2:W-:Y:S01]  /*16000*/  STL [R1+0xc], R11 ;  /* 0x00000c0b01007387 */ /* 0x0005e20000100800 */
[----:B------:R-:W-:Y:S02]  /*16010*/  SHF.R.U32.HI R6, RZ, 0x8, R6 ;  /* 0x00000008ff067819 */ /* 0x000fe40000011606 */
[----:B------:R-:W-:Y:S02]  /*16020*/  ISETP.NE.AND.EX P0, PT, RZ, UR5, PT, P0 ;  /* 0x00000005ff007c0c */ /* 0x000fe4000bf05300 */
[----:B0-----:R-:W-:-:S02]  /*16030*/  LOP3.LUT R2, R26, 0xff0000, RZ, 0xc0, !PT ;  /* 0x00ff00001a027812 */ /* 0x001fc400078ec0ff */
[----:B------:R-:W-:Y:S02]  /*16040*/  LOP3.LUT R17, R26, 0xffff, RZ, 0xc0, !PT ;  /* 0x0000ffff1a117812 */ /* 0x000fe400078ec0ff */
[----:B------:R-:W-:-:S07]  /*16050*/  LEA.HI R6, R2, R6, RZ, 0x10 ;  /* 0x0000000602067211 */ /* 0x000fce00078f80ff */
[----:B--2---:R-:W-:Y:S05]  /*16060*/  @!P0 BRA `(.L_x_10568) ;  /* 0x0000000000108947 */ /* 0x004fea0003800000 */
[----:B------:R-:W-:-:S04]  /*16070*/  IADD3 R2, P0, R18, UR4, RZ ;  /* 0x0000000412027c10 */ /* 0x000fc8000ff1e0ff */
[----:B------:R-:W-:-:S05]  /*16080*/  IADD3.X R3, R22, UR5, RZ, P0, !PT ;  /* 0x0000000516037c10 */ /* 0x000fca00087fe4ff */
[----:B------:R0:W5:Y:S01]  /*16090*/  LDG.E R7, desc[UR42][R2.64] ;  /* 0x0000002a02077981 */ /* 0x000162000c1e1900 */
[----:B------:R-:W-:Y:S05]  /*160a0*/  BRA `(.L_x_10569) ;  /* 0x0000000000247947 */ /* 0x000fea0003800000 */
.L_x_10568:
        /* <DEDUP_REMOVED lines=9> */
.L_x_10569:
[----:B0-----:R-:W2:Y:S04]  /*16140*/  @P2 LDG.E R2, desc[UR42][R4.64] ;  /* 0x0000002a04022981 */ /* 0x001ea8000c1e1900 */
[----:B------:R0:W2:Y:S01]  /*16150*/  @P2 LDG.E R4, desc[UR42][R4.64+0x4] ;  /* 0x0000042a04042981 */ /* 0x0000a2000c1e1900 */
[----:B------:R-:W-:Y:S01]  /*16160*/  BSSY B0, `(.L_x_10570) ;  /* 0x000002b000007945 */ /* 0x000fe20003800000 */
[----:B------:R-:W-:Y:S01]  /*16170*/  LOP3.LUT R21, R6, 0xff, RZ, 0xc0, !PT ;  /* 0x000000ff06157812 */ /* 0x000fe200078ec0ff */
[----:B0----5:R-:W-:Y:S02]  /*16180*/  IMAD.IADD R5, R7, 0x1, -R9 ;  /* 0x0000000107057824 */ /* 0x021fe400078e0a09 */
[----:B--2---:R-:W-:Y:S01]  /*16190*/  @P2 IMAD.IADD R8, R4, 0x1, -R2 ;  /* 0x0000000104082824 */ /* 0x004fe200078e0a02 */
[----:B------:R-:W-:-:S03]  /*161a0*/  SHF.R.U32.HI R4, RZ, 0x10, R6 ;  /* 0x00000010ff047819 */ /* 0x000fc60000011606 */
[----:B------:R-:W-:-:S04]  /*161b0*/  IMAD.IADD R2, R5, 0x1, R8 ;  /* 0x0000000105027824 */ /* 0x000fc800078e0208 */
[C---:B------:R-:W-:Y:S01]  /*161c0*/  VIADD R20, R2.reuse, 0x7f ;  /* 0x0000007f02147836 */ /* 0x040fe20000000000 */
[----:B------:R-:W-:Y:S01]  /*161d0*/  ISETP.GE.AND P1, PT, R2, 0x1, PT ;  /* 0x000000010200780c */ /* 0x000fe20003f26270 */
[----:B------:R0:W-:Y:S03]  /*161e0*/  STL [R1+0x20], R2 ;  /* 0x0000200201007387 */ /* 0x0001e60000100800 */
[----:B0-----:R-:W-:-:S04]  /*161f0*/  SHF.R.S32.HI R2, RZ, 0x1f, R20 ;  /* 0x0000001fff027819 */ /* 0x001fc80000011414 */
[----:B------:R-:W-:Y:S01]  /*16200*/  LEA.HI R20, R2, R20, RZ, 0x7 ;  /* 0x0000001402147211 */ /* 0x000fe200078f38ff */
[----:B------:R-:W-:-:S03]  /*16210*/  IMAD.MOV.U32 R2, RZ, RZ, RZ ;  /* 0x000000ffff027224 */ /* 0x000fc600078e00ff */
[----:B------:R-:W-:Y:S01]  /*16220*/  SHF.R.S32.HI R20, RZ, 0x7, R20 ;  /* 0x00000007ff147819 */ /* 0x000fe20000011414 */
[----:B------:R-:W-:Y:S06]  /*16230*/  @!P1 BRA `(.L_x_10571) ;  /* 0x0000000000749947 */ /* 0x000fec0003800000 */
        /* <DEDUP_REMOVED lines=29> */
.L_x_10571:
[----:B------:R-:W-:Y:S05]  /*16410*/  BSYNC B0 ;  /* 0x0000000000007941 */ /* 0x000fea0003800000 */
.L_x_10570:
[-C--:B------:R-:W-:Y:S01]  /*16420*/  IMAD R3, R21, R2.reuse, RZ ;  /* 0x0000000215037224 */ /* 0x080fe200078e02ff */
        /* <DEDUP_REMOVED lines=23> */
.L_x_10737:
[----:B--2---:R-:W-:Y:S02]  /*165a0*/  ISETP.NE.AND P0, PT, R14, RZ, PT ;  /* 0x000000ff0e00720c */ /* 0x004fe40003f05270 */
[----:B------:R-:W-:-:S11]  /*165b0*/  PLOP3.LUT P6, PT, PT, PT, PT, 0x8, 0x0 ;  /* 0x000000000000781c */ /* 0x000fd60003fce170 */
[----:B------:R-:W-:Y:S05]  /*165c0*/  @P0 BRA `(.L_x_10575) ;  /* 0x00000000000c0947 */ /* 0x000fea0003800000 */
[----:B------:R-:W-:-:S03]  /*165d0*/  UMOV UR4, 0xffffffff ;  /* 0xffffffff00047882 */ /* 0x000fc60000000000 */
[----:B------:R-:W-:Y:S05]  /*165e0*/  BRA.DIV UR4, `(.L_x_10576) ;  /* 0x0000006a04f07947 */ /* 0x000fea000b800000 */
[----:B------:R-:W-:-:S13]  /*165f0*/  ELECT P6, URZ, PT ;  /* 0x00000000003f782f */ /* 0x000fda00038c0000 */
.L_x_10575:
        /* <DEDUP_REMOVED lines=9> */
.L_x_10740:
[----:B------:R-:W-:Y:S05]  /*16690*/  BSYNC B1 ;  /* 0x0000000000017941 */ /* 0x000fea0003800000 */
.L_x_10577:
[----:B------:R-:W-:Y:S04]  /*166a0*/  BSSY B1, `(.L_x_10579) ;  /* 0x000008c000017945 */ /* 0x000fe80003800000 */
[----:B------:R-:W-:Y:S05]  /*166b0*/  @!P6 BRA `(.L_x_10580) ;  /* 0x000000080028e947 */ /* 0x000fea0003800000 */
[----:B------:R-:W2:Y:S01]  /*166c0*/  LDL R8, [R1+0x4] ;  /* 0x0000040001087983 */ /* 0x000ea20000100800 */
[----:B-1----:R-:W-:Y:S01]  /*166d0*/  IMAD R9, R29, 0x8, R16 ;  /* 0x000000081d097824 */ /* 0x002fe200078e0210 */
[----:B------:R-:W1:Y:S01]  /*166e0*/  S2R R7, SR_TID.X ;  /* 0x0000000000077919 */ /* 0x000e620000002100 */
[----:B------:R-:W-:Y:S01]  /*166f0*/  BSSY B2, `(.L_x_10581) ;  /* 0x0000006000027945 */ /* 0x000fe20003800000 */
[----:B-1----:R-:W-:-:S04]  /*16700*/  LOP3.LUT R7, R7, 0x7f, RZ, 0xc0, !PT ;  /* 0x0000007f07077812 */ /* 0x002fc800078ec0ff */
[----:B------:R-:W-:Y:S02]  /*16710*/  ISETP.NE.AND P2, PT, R7, RZ, PT ;  /* 0x000000ff0700720c */ /* 0x000fe40003f45270 */
[----:B--2---:R-:W-:-:S04]  /*16720*/  SHF.L.U32 R11, R8, 0x1f, RZ ;  /* 0x0000001f080b7819 */ /* 0x004fc800000006ff */
[----:B------:R-:W1:Y:S02]  /*16730*/  SYNCS.PHASECHK.TRANS64.TRYWAIT P0, [R9+URZ+0x2d8a0], R11 ;  /* 0x02d8a00b090075a7 */ /* 0x000e64000800017f */
[----:B-1----:R-:W-:Y:S05]  /*16740*/  @!P0 BRA `(.L_x_10582) ;  /* 0x0000006800cc8947 */ /* 0x002fea0003800000 */
.L_x_10741:
[----:B------:R-:W-:Y:S05]  /*16750*/  BSYNC B2 ;  /* 0x0000000000027941 */ /* 0x000fea0003800000 */
.L_x_10581:
[----:B------:R-:W-:Y:S04]  /*16760*/  BSSY B2, `(.L_x_10583) ;  /* 0x0000009000027945 */ /* 0x000fe80003800000 */
[----:B------:R-:W-:Y:S05]  /*16770*/  @P2 BRA `(.L_x_10584) ;  /* 0x00000000001c2947 */ /* 0x000fea0003800000 */
[----:B0-----:R-:W0:Y:S02]  /*16780*/  S2R R6, SR_TID.X ;  /* 0x0000000000067919 */ /* 0x001e240000002100 */
[----:B0-----:R-:W-:Y:S01]  /*16790*/  LOP3.LUT R7, R6, 0x1f, RZ, 0xc0, !PT ;  /* 0x0000001f06077812 */ /* 0x001fe200078ec0ff */
[----:B------:R-:W-:-:S03]  /*167a0*/  IMAD.MOV.U32 R6, RZ, RZ, 0x6000 ;  /* 0x00006000ff067424 */ /* 0x000fc600078e00ff */
[----:B------:R-:W-:Y:S01]  /*167b0*/  ISETP.NE.AND P0, PT, R7, RZ, PT ;  /* 0x000000ff0700720c */ /* 0x000fe20003f05270 */
[----:B------:R2:W-:-:S12]  /*167c0*/  SYNCS.ARRIVE.TRANS64 RZ, [R9+URZ+0x2d890], R6 ;  /* 0x02d8900609ff79a7 */ /* 0x0005d8000800003f */
[----:B--2---:R-:W-:Y:S05]  /*167d0*/  @!P0 BRA `(.L_x_10584) ;  /* 0x0000000000048947 */ /* 0x004fea0003800000 */
[----:B------:R-:W-:Y:S01]  /*167e0*/  BPT.TRAP 0x1 ;  /* 0x000000040000795c */ /* 0x000fe20000300000 */
.L_x_10584:
[----:B------:R-:W-:Y:S05]  /*167f0*/  BSYNC B2 ;  /* 0x0000000000027941 */ /* 0x000fea0003800000 */
.L_x_10583:
[----:B------:R-:W-:Y:S01]  /*16800*/  IMAD.MOV.U32 R14, RZ, RZ, RZ ;  /* 0x000000ffff0e7224 */ /* 0x000fe200078e00ff */
[----:B------:R-:W-:Y:S01]  /*16810*/  UIADD3 UR4, UP0, UR40, 0x570, URZ ;  /* 0x0000057028047890 */ /* 0x000fe2000ff1e03f */
[----:B------:R-:W-:Y:S01]  /*16820*/  IMAD R8, R29, 0x6000, R16 ;  /* 0x000060001d087824 */ /* 0x000fe200078e0210 */
[----:B------:R-:W-:Y:S01]  /*16830*/  PLOP3.LUT P0, PT, PT, PT, PT, 0x80, 0x0 ;  /* 0x000000000000781c */ /* 0x000fe20003f0f070 */
[----:B------:R-:W-:Y:S01]  /*16840*/  IMAD R7, R5, 0x80, R0 ;  /* 0x0000008005077824 */ /* 0x000fe200078e0200 */
[----:B------:R-:W-:Y:S01]  /*16850*/  R2UR UR10, R14 ;  /* 0x000000000e0a72ca */ /* 0x000fe200000e0000 */
[----:B0-----:R-:W-:Y:S01]  /*16860*/  VIADD R6, R9, 0x2d890 ;  /* 0x0002d89009067836 */ /* 0x001fe20000000000 */
[----:B------:R-:W-:Y:S01]  /*16870*/  IADD3 R10, R8, 0x15400, RZ ;  /* 0x00015400080a7810 */ /* 0x000fe20007ffe0ff */
[----:B------:R-:W-:Y:S01]  /*16880*/  VIADD R7, R7, 0xffffff80 ;  /* 0xffffff8007077836 */ /* 0x000fe20000000000 */
[----:B------:R-:W-:Y:S01]  /*16890*/  UIADD3.X UR5, URZ, UR41, URZ, UP0, !UPT ;  /* 0x000000293f057290 */ /* 0x000fe200087fe43f */
[----:B------:R-:W-:Y:S01]  /*168a0*/  UMOV UR6, 0x0 ;  /* 0x0000000000067882 */ /* 0x000fe20000000000 */
[----:B------:R-:W-:-:S10]  /*168b0*/  UMOV UR7, 0x12f00000 ;  /* 0x12f0000000077882 */ /* 0x000fd40000000000 */
.L_x_10585:
        /* <DEDUP_REMOVED lines=16> */
.L_x_10586:
        /* <DEDUP_REMOVED lines=16> */
.L_x_10587:
        /* <DEDUP_REMOVED lines=13> */
.L_x_10742:
[----:B------:R-:W-:Y:S05]  /*16b90*/  BSYNC B2 ;  /* 0x0000000000027941 */ /* 0x000fea0003800000 */
.L_x_10588:
        /* <DEDUP_REMOVED lines=11> */
.L_x_10591:
[----:B------:R-:W-:Y:S05]  /*16c50*/  BSYNC B2 ;  /* 0x0000000000027941 */ /* 0x000fea0003800000 */
.L_x_10590:
        /* <DEDUP_REMOVED lines=8> */
.L_x_10592:
        /* <DEDUP_REMOVED lines=15> */
.L_x_10593:
        /* <DEDUP_REMOVED lines=15> */
.L_x_10594:
        /* <DEDUP_REMOVED lines=10> */
.L_x_10580:
[----:B------:R-:W-:Y:S05]  /*16f60*/  BSYNC B1 ;  /* 0x0000000000017941 */ /* 0x000fea0003800000 */
.L_x_10579:
[----:B0-----:R-:W2:Y:S01]  /*16f70*/  LDL.LU R6, [R1+0x4] ;  /* 0x0000040001067983 */ /* 0x001ea20000300800 */
[----:B------:R-:W-:Y:S01]  /*16f80*/  VIADD R29, R29, 0x1 ;  /* 0x000000011d1d7836 */ /* 0x000fe20000000000 */
[----:B------:R-:W-:Y:S01]  /*16f90*/  PLOP3.LUT P0, PT, PT, PT, PT, 0x8, 0x0 ;  /* 0x000000000000781c */ /* 0x000fe20003f0e170 */
[----:B------:R-:W-:-:S03]  /*16fa0*/  VIADD R10, R5, 0xfffffffe ;  /* 0xfffffffe050a7836 */ /* 0x000fc60000000000 */
[C---:B------:R-:W-:Y:S02]  /*16fb0*/  ISETP.NE.AND P2, PT, R29.reuse, 0x2, PT ;  /* 0x000000021d00780c */ /* 0x040fe40003f45270 */
[----:B------:R-:W-:Y:S02]  /*16fc0*/  ISETP.GE.AND P3, PT, R10, R3, PT ;  /* 0x000000030a00720c */ /* 0x000fe40003f66270 */
[----:B------:R-:W-:Y:S02]  /*16fd0*/  SEL R5, RZ, 0x1, P2 ;  /* 0x00000001ff057807 */ /* 0x000fe40001000000 */
[----:B------:R-:W-:Y:S02]  /*16fe0*/  SEL R29, R29, RZ, P2 ;  /* 0x000000ff1d1d7207 */ /* 0x000fe40001000000 */
[----:B--2---:R-:W-:-:S05]  /*16ff0*/  LOP3.LUT R6, R6, R5, RZ, 0x3c, !PT ;  /* 0x0000000506067212 */ /* 0x004fca00078e3cff */
[----:B------:R0:W-:Y:S02]  /*17000*/  STL [R1+0x4], R6 ;  /* 0x0000040601007387 */ /* 0x0001e40000100800 */
[----:B------:R-:W-:Y:S05]  /*17010*/  @!P3 BRA `(.L_x_10573) ;  /* 0x00000008005cb947 */ /* 0x000fea0003800000 */
.L_x_10611:
[----:B------:R-:W-:Y:S05]  /*17020*/  YIELD ;  /* 0x0000000000007946 */ /* 0x000fea0003800000 */
[----:B------:R-:W-:Y:S04]  /*17030*/  BSSY B1, `(.L_x_10595) ;  /* 0x000008b000017945 */ /* 0x000fe80003800000 */
[----:B--2---:R-:W-:Y:S05]  /*17040*/  @!P6 BRA `(.L_x_10596) ;  /* 0x000000080024e947 */ /* 0x004fea0003800000 */
[----:B0-----:R-:W2:Y:S01]  /*17050*/  LDL R6, [R1+0x4] ;  /* 0x0000040001067983 */ /* 0x001ea20000100800 */
[----:B-1----:R-:W-:Y:S01]  /*17060*/  IMAD R9, R29, 0x8, R16 ;  /* 0x000000081d097824 */ /* 0x002fe200078e0210 */
[----:B------:R-:W0:Y:S01]  /*17070*/  S2R R5, SR_TID.X ;  /* 0x0000000000057919 */ /* 0x000e220000002100 */
[----:B------:R-:W-:Y:S01]  /*17080*/  BSSY B2, `(.L_x_10597) ;  /* 0x0000006000027945 */ /* 0x000fe20003800000 */
[----:B0-----:R-:W-:-:S04]  /*17090*/  LOP3.LUT R5, R5, 0x7f, RZ, 0xc0, !PT ;  /* 0x0000007f05057812 */ /* 0x001fc800078ec0ff */
[----:B------:R-:W-:Y:S02]  /*170a0*/  ISETP.NE.AND P3, PT, R5, RZ, PT ;  /* 0x000000ff0500720c */ /* 0x000fe40003f65270 */
[----:B--2---:R-:W-:-:S04]  /*170b0*/  SHF.L.U32 R8, R6, 0x1f, RZ ;  /* 0x0000001f06087819 */ /* 0x004fc800000006ff */
[----:B------:R-:W0:Y:S02]  /*170c0*/  SYNCS.PHASECHK.TRANS64.TRYWAIT P2, [R9+URZ+0x2d8a0], R8 ;  /* 0x02d8a008090075a7 */ /* 0x000e24000804017f */
[----:B0-----:R-:W-:Y:S05]  /*170d0*/  @!P2 BRA `(.L_x_10598) ;  /* 0x000000600090a947 */ /* 0x001fea0003800000 */
.L_x_10743:
[----:B------:R-:W-:Y:S05]  /*170e0*/  BSYNC B2 ;  /* 0x0000000000027941 */ /* 0x000fea0003800000 */
.L_x_10597:
[----:B------:R-:W-:Y:S04]  /*170f0*/  BSSY B2, `(.L_x_10599) ;  /* 0x0000009000027945 */ /* 0x000fe80003800000 */
[----:B------:R-:W-:Y:S05]  /*17100*/  @P3 BRA `(.L_x_10600) ;  /* 0x00000000001c3947 */ /* 0x000fea0003800000 */
[----:B------:R-:W1:Y:S02]  /*17110*/  S2R R5, SR_TID.X ;  /* 0x0000000000057919 */ /* 0x000e640000002100 */
[----:B-1----:R-:W-:Y:S01]  /*17120*/  LOP3.LUT R6, R5, 0x1f, RZ, 0xc0, !PT ;  /* 0x0000001f05067812 */ /* 0x002fe200078ec0ff */
[----:B------:R-:W-:-:S03]  /*17130*/  IMAD.MOV.U32 R5, RZ, RZ, 0x6000 ;  /* 0x00006000ff057424 */ /* 0x000fc600078e00ff */
[----:B------:R-:W-:Y:S01]  /*17140*/  ISETP.NE.AND P2, PT, R6, RZ, PT ;  /* 0x000000ff0600720c */ /* 0x000fe20003f45270 */
[----:B------:R1:W-:-:S12]  /*17150*/  SYNCS.ARRIVE.TRANS64 RZ, [R9+URZ+0x2d890], R5 ;  /* 0x02d8900509ff79a7 */ /* 0x0003d8000800003f */
[----:B-1----:R-:W-:Y:S05]  /*17160*/  @!P2 BRA `(.L_x_10600) ;  /* 0x000000000004a947 */ /* 0x002fea0003800000 */
[----:B------:R-:W-:Y:S01]  /*17170*/  BPT.TRAP 0x1 ;  /* 0x000000040000795c */ /* 0x000fe20000300000 */
.L_x_10600:
[----:B------:R-:W-:Y:S05]  /*17180*/  BSYNC B2 ;  /* 0x0000000000027941 */ /* 0x000fea0003800000 */
.L_x_10599:
        /* <DEDUP_REMOVED lines=11> */
.L_x_10601:
        /* <DEDUP_REMOVED lines=16> */
.L_x_10602:
        /* <DEDUP_REMOVED lines=16> */
.L_x_10603:
        /* <DEDUP_REMOVED lines=13> */
.L_x_10744:
[----:B------:R-:W-:Y:S05]  /*17510*/  BSYNC B2 ;  /* 0x0000000000027941 */ /* 0x000fea0003800000 */
.L_x_10604:
        /* <DEDUP_REMOVED lines=11> */
.L_x_10607:
[----:B------:R-:W-:Y:S05]  /*175d0*/  BSYNC B2 ;  /* 0x0000000000027941 */ /* 0x000fea0003800000 */
.L_x_10606:
        /* <DEDUP_REMOVED lines=8> */
.L_x_10608:
        /* <DEDUP_REMOVED lines=15> */
.L_x_10609:
        /* <DEDUP_REMOVED lines=15> */
.L_x_10610:
        /* <DEDUP_REMOVED lines=10> */
.L_x_10596:
[----:B------:R-:W-:Y:S05]  /*178e0*/  BSYNC B1 ;  /* 0x0000000000017941 */ /* 0x000fea0003800000 */
.L_x_10595:
[----:B------:R-:W2:Y:S01]  /*178f0*/  LDL.LU R8, [R1+0x4] ;  /* 0x0000040001087983 */ /* 0x000ea20000300800 */
[----:B------:R-:W-:Y:S02]  /*17900*/  IADD3 R29, R29, 0x1, RZ ;  /* 0x000000011d1d7810 */ /* 0x000fe40007ffe0ff */
[C---:B------:R-:W-:Y:S01]  /*17910*/  ISETP.GT.AND P3, PT, R10.reuse, R3, PT ;  /* 0x000000030a00720c */ /* 0x040fe20003f64270 */
[----:B------:R-:W-:Y:S01]  /*17920*/  VIADD R10, R10, 0xffffffff ;  /* 0xffffffff0a0a7836 */ /* 0x000fe20000000000 */
[----:B------:R-:W-:-:S04]  /*17930*/  ISETP.NE.AND P2, PT, R29, 0x2, PT ;  /* 0x000000021d00780c */ /* 0x000fc80003f45270 */
[----:B------:R-:W-:Y:S02]  /*17940*/  SEL R5, RZ, 0x1, P2 ;  /* 0x00000001ff057807 */ /* 0x000fe40001000000 */
[----:B------:R-:W-:Y:S02]  /*17950*/  SEL R29, R29, RZ, P2 ;  /* 0x000000ff1d1d7207 */ /* 0x000fe40001000000 */
[----:B--2---:R-:W-:-:S05]  /*17960*/  LOP3.LUT R8, R8, R5, RZ, 0x3c, !PT ;  /* 0x0000000508087212 */ /* 0x004fca00078e3cff */
[----:B------:R2:W-:Y:S01]  /*17970*/  STL [R1+0x4], R8 ;  /* 0x0000040801007387 */ /* 0x0005e20000100800 */
[----:B------:R-:W-:Y:S05]  /*17980*/  @P3 BRA `(.L_x_10611) ;  /* 0xfffffff400a43947 */ /* 0x000fea000383ffff */
.L_x_10573:
[----:B------:R-:W-:Y:S05]  /*17990*/  BSYNC B0 ;  /* 0x0000000000007941 */ /* 0x000fea0003800000 */
.L_x_10572:
[----:B------:R-:W-:Y:S05]  /*179a0*/  @!P0 WARPSYNC.ALL ;  /* 0x0000000000008948 */ /* 0x000fea0003800000 */
[----:B------:R-:W-:Y:S01]  /*179b0*/  @!P0 BAR.SYNC.DEFER_BLOCKING 0xc, 0x200 ;  /* 0x0308000000008b1d */ /* 0x000fe20000010000 */
[----:B------:R-:W-:-:S05]  /*179c0*/  IMAD.MOV.U32 R0, RZ, RZ, RZ ;  /* 0x000000ffff007224 */ /* 0x000fca00078e00ff */
[----:B------:R-:W-:Y:S04]  /*179d0*/  BSSY B0, `(.L_x_10612) ;  /* 0x000001e000007945 */ /* 0x000fe80003800000 */
[----:B------:R-:W-:Y:S05]  /*179e0*/  @!P1 BRA `(.L_x_10613) ;  /* 0x0000000000709947 */ /* 0x000fea0003800000 */
[----:B------:R-:W-:-:S13]  /*179f0*/  ISETP.NE.AND P0, PT, R4, RZ, PT ;  /* 0x000000ff0400720c */ /* 0x000fda0003f05270 */
[----:B------:R-:W3:Y:S02]  /*17a00*/  @!P0 LDC R4, c[0x0][0x9f0] ;  /* 0x00027c00ff048b82 */ /* 0x000ee40000000800 */
[-C--:B---3--:R-:W-:Y:S02]  /*17a10*/  IABS R0, R4.reuse ;  /* 0x0000000400007213 */ /* 0x088fe40000000000 */
        /* <DEDUP_REMOVED lines=25> */
.L_x_10613:
[----:B------:R-:W-:Y:S05]  /*17bb0*/  BSYNC B0 ;  /* 0x0000000000007941 */ /* 0x000fea0003800000 */
.L_x_10612:
[-C--:B------:R-:W-:Y:S01]  /*17bc0*/  IMAD R2, R21, R0.reuse, RZ ;  /* 0x0000000015027224 */ /* 0x080fe200078e02ff */
[----:B------:R-:W-:Y:S04]  /*17bd0*/  BSSY B7, `(.L_x_10614) ;  /* 0x0000347000077945 */ /* 0x000fe80003800000 */
[----:B------:R-:W-:Y:S01]  /*17be0*/  VIADDMNMX R26, R2, R0, R20, PT ;  /* 0x00000000021a7246 */ /* 0x000fe20003800114 */
[----:B------:R3:W-:Y:S03]  /*17bf0*/  STL [R1+0x24], R2 ;  /* 0x0000240201007387 */ /* 0x0007e60000100800 */
[----:B------:R-:W-:Y:S01]  /*17c00*/  ISETP.GT.AND P0, PT, R26, R2, PT ;  /* 0x000000021a00720c */ /* 0x000fe20003f04270 */
[----:B------:R3:W-:-:S12]  /*17c10*/  STL [R1+0x40], R26 ;  /* 0x0000401a01007387 */ /* 0x0007d80000100800 */
[----:B---3--:R-:W-:Y:S05]  /*17c20*/  @P0 BRA `(.L_x_10615) ;  /* 0x0000000000440947 */ /* 0x008fea0003800000 */
[----:B------:R-:W3:Y:S02]  /*17c30*/  S2R R2, SR_TID.X ;  /* 0x0000000000027919 */ /* 0x000ee40000002100 */
[----:B---3--:R-:W-:-:S04]  /*17c40*/  LOP3.LUT R2, R2, 0x7f, RZ, 0xc0, !PT ;  /* 0x0000007f02027812 */ /* 0x008fc800078ec0ff */
[----:B------:R-:W-:-:S13]  /*17c50*/  ISETP.NE.AND P0, PT, R2, RZ, PT ;  /* 0x000000ff0200720c */ /* 0x000fda0003f05270 */
[----:B------:R-:W-:Y:S05]  /*17c60*/  @P0 BRA `(.L_x_10616) ;  /* 0x0000003000f40947 */ /* 0x000fea0003800000 */
[----:B------:R-:W3:Y:S01]  /*17c70*/  S2R R5, SR_LANEID ;  /* 0x0000000000057919 */ /* 0x000ee20000000000 */
[----:B------:R-:W-:Y:S01]  /*17c80*/  VOTEU.ANY UR4, UPT, PT ;  /* 0x0000000000047886 */ /* 0x000fe200038e0100 */
[----:B------:R-:W4:Y:S01]  /*17c90*/  LDC.64 R2, c[0x0][0xc60] ;  /* 0x00031800ff027b82 */ /* 0x000f220000000a00 */
[----:B------:R-:W3:Y:S02]  /*17ca0*/  FLO.U32 R0, UR4 ;  /* 0x0000000400007d00 */ /* 0x000ee400080e0000 */
[----:B---3--:R-:W-:-:S06]  /*17cb0*/  ISETP.EQ.U32.AND P0, PT, R0, R5, PT ;  /* 0x000000050000720c */ /* 0x008fcc0003f02070 */
[----:B------:R-:W4:Y:S07]  /*17cc0*/  POPC R5, UR4 ;  /* 0x0000000400057d09 */ /* 0x000f2e0008000000 */
[----:B----4-:R-:W3:Y:S01]  /*17cd0*/  @P0 ATOMG.E.ADD.STRONG.GPU PT, R3, desc[UR42][R2.64], R5 ;  /* 0x00000005020309a8 */ /* 0x010ee200081ee1ea */
[----:B------:R-:W4:Y:S02]  /*17ce0*/  S2R R4, SR_LTMASK ;  /* 0x0000000000047919 */ /* 0x000f240000003900 */
[----:B----4-:R-:W-:-:S04]  /*17cf0*/  LOP3.LUT R4, R4, UR4, RZ, 0xc0, !PT ;  /* 0x0000000404047c12 */ /* 0x010fc8000f8ec0ff */
[----:B------:R-:W4:Y:S01]  /*17d00*/  POPC R7, R4 ;  /* 0x0000000400077309 */ /* 0x000f220000000000 */
[----:B---3--:R-:W4:Y:S02]  /*17d10*/  SHFL.IDX PT, R0, R3, R0, 0x1f ;  /* 0x00001f0003007589 */ /* 0x008f2400000e0000 */
[----:B----4-:R-:W-:Y:S01]  /*17d20*/  IADD3 R24, R0, UR37, R7 ;  /* 0x0000002500187c10 */ /* 0x010fe2000fffe007 */
[----:B------:R-:W-:Y:S06]  /*17d30*/  BRA `(.L_x_10616) ;  /* 0x0000003000c07947 */ /* 0x000fec0003800000 */
.L_x_10615:
        /* <DEDUP_REMOVED lines=9> */
[----:B------:R-:W3:Y:S01]  /*17dd0*/  LDC.64 R2, c[0x4][R2] ;  /* 0x0100000002027b82 */ /* 0x000ee20000000a00 */
[----:B------:R-:W-:Y:S02]  /*17de0*/  IMAD.U32 R5, RZ, RZ, UR7 ;  /* 0x00000007ff057e24 */ /* 0x000fe4000f8e00ff */
[----:B0-----:R-:W-:Y:S02]  /*17df0*/  IMAD.U32 R6, RZ, RZ, UR8 ;  /* 0x00000008ff067e24 */ /* 0x001fe4000f8e00ff */
[----:B------:R-:W-:-:S02]  /*17e00*/  IMAD.U32 R7, RZ, RZ, UR9 ;  /* 0x00000009ff077e24 */ /* 0x000fc4000f8e00ff */
[----:B------:R-:W-:Y:S02]  /*17e10*/  IMAD.U32 R10, RZ, RZ, UR4 ;  /* 0x00000004ff0a7e24 */ /* 0x000fe4000f8e00ff */
[----:B------:R-:W-:Y:S02]  /*17e20*/  IMAD.U32 R11, RZ, RZ, UR5 ;  /* 0x00000005ff0b7e24 */ /* 0x000fe4000f8e00ff */
[----:B--2---:R-:W-:Y:S02]  /*17e30*/  IMAD.MOV.U32 R8, RZ, RZ, 0x70 ;  /* 0x00000070ff087424 */ /* 0x004fe400078e00ff */
[----:B------:R-:W-:Y:S02]  /*17e40*/  IMAD.MOV.U32 R12, RZ, RZ, 0x1 ;  /* 0x00000001ff0c7424 */ /* 0x000fe400078e00ff */
[----:B------:R-:W-:-:S07]  /*17e50*/  IMAD.MOV.U32 R13, RZ, RZ, RZ ;  /* 0x000000ffff0d7224 */ /* 0x000fce00078e00ff */
[----:B------:R-:W-:-:S07]  /*17e60*/  LEPC R20, `(.L_x_10618) ;  /* 0x000000001014794e */ /* 0x000fce0000000000 */
[----:B-1-3--:R-:W-:Y:S05]  /*17e70*/  CALL.ABS.NOINC R2 ;  /* 0x0000000002007343 */ /* 0x00afea0003c00000 */
.L_x_10618:
[----:B------:R-:W-:Y:S05]  /*17e80*/  BSYNC B6 ;  /* 0x0000000000067941 */ /* 0x000fea0003800000 */
.L_x_10617:
        /* <DEDUP_REMOVED lines=8> */
[----:B------:R3:W4:Y:S01]  /*17f10*/  LDC.64 R2, c[0x4][R23] ;  /* 0x0100000017027b82 */ /* 0x0007220000000a00 */
[----:B------:R-:W-:Y:S01]  /*17f20*/  IMAD.U32 R4, RZ, RZ, UR6 ;  /* 0x00000006ff047e24 */ /* 0x000fe2000f8e00ff */
[----:B------:R-:W-:Y:S01]  /*17f30*/  MOV R13, RZ ;  /* 0x000000ff000d7202 */ /* 0x000fe20000000f00 */
[----:B------:R-:W-:Y:S02]  /*17f40*/  IMAD.U32 R5, RZ, RZ, UR7 ;  /* 0x00000007ff057e24 */ /* 0x000fe4000f8e00ff */
[----:B0-----:R-:W-:Y:S02]  /*17f50*/  IMAD.U32 R6, RZ, RZ, UR8 ;  /* 0x00000008ff067e24 */ /* 0x001fe4000f8e00ff */
[----:B------:R-:W-:-:S02]  /*17f60*/  IMAD.U32 R7, RZ, RZ, UR9 ;  /* 0x00000009ff077e24 */ /* 0x000fc4000f8e00ff */
[----:B------:R-:W-:Y:S02]  /*17f70*/  IMAD.U32 R10, RZ, RZ, UR4 ;  /* 0x00000004ff0a7e24 */ /* 0x000fe4000f8e00ff */
[----:B------:R-:W-:Y:S02]  /*17f80*/  IMAD.U32 R11, RZ, RZ, UR5 ;  /* 0x00000005ff0b7e24 */ /* 0x000fe4000f8e00ff */
[----:B--2---:R-:W-:Y:S02]  /*17f90*/  IMAD.MOV.U32 R8, RZ, RZ, 0x70 ;  /* 0x00000070ff087424 */ /* 0x004fe400078e00ff */
[----:B---3--:R-:W-:-:S07]  /*17fa0*/  IMAD.MOV.U32 R12, RZ, RZ, 0x1 ;  /* 0x00000001ff0c7424 */ /* 0x008fce00078e00ff */
[----:B------:R-:W-:-:S07]  /*17fb0*/  LEPC R20, `(.L_x_10621) ;  /* 0x000000001014794e */ /* 0x000fce0000000000 */
[----:B-1--4-:R-:W-:Y:S05]  /*17fc0*/  CALL.ABS.NOINC R2 ;  /* 0x0000000002007343 */ /* 0x012fea0003c00000 */
.L_x_10621:
        /* <DEDUP_REMOVED lines=15> */
.L_x_10620:
[----:B------:R-:W-:Y:S05]  /*180c0*/  BSYNC B6 ;  /* 0x0000000000067941 */ /* 0x000fea0003800000 */
.L_x_10619:
[----:B------:R-:W3:Y:S01]  /*180d0*/  LDL R20, [R1+0xc] ;  /* 0x00000c0001147983 */ /* 0x000ee20000100800 */
[----:B------:R-:W-:Y:S01]  /*180e0*/  ULDC.64 UR4, c[0x0][0x9f8] ;  /* 0x00027e0000047ab9 */ /* 0x000fe20000000a00 */
[----:B------:R-:W-:Y:S01]  /*180f0*/  IMAD.MOV.U32 R23, RZ, RZ, R26 ;  /* 0x000000ffff177224 */ /* 0x000fe200078e001a */
[----:B------:R-:W-:Y:S01]  /*18100*/  ISETP.NE.U32.AND P0, PT, RZ, UR4, PT ;  /* 0x00000004ff007c0c */ /* 0x000fe2000bf05070 */
[----:B------:R-:W4:Y:S01]  /*18110*/  LDL R26, [R1+0x20] ;  /* 0x00002000011a7983 */ /* 0x000f220000100800 */
[----:B------:R-:W0:Y:S02]  /*18120*/  LDC R5, c[0x0][0x430] ;  /* 0x00010c00ff057b82 */ /* 0x000e240000000800 */
[----:B------:R-:W-:Y:S01]  /*18130*/  ISETP.NE.AND.EX P0, PT, RZ, UR5, PT, P0 ;  /* 0x00000005ff007c0c */ /* 0x000fe2000bf05300 */
[----:B------:R-:W2:-:S12]  /*18140*/  LDL R21, [R1+0x28] ;  /* 0x0000280001157983 */ /* 0x000e980000100800 */
[----:B------:R-:W-:Y:S01]  /*18150*/  @P0 IADD3 R2, P1, R18, UR4, RZ ;  /* 0x0000000412020c10 */ /* 0x000fe2000ff3e0ff */
[----:B------:R-:W1:Y:S01]  /*18160*/  S2R R4, SR_TID.X ;  /* 0x0000000000047919 */ /* 0x000e620000002100 */
[----:B------:R-:W1:Y:S02]  /*18170*/  S2R R0, SR_TID.X ;  /* 0x0000000000007919 */ /* 0x000e640000002100 */
[----:B------:R-:W-:Y:S01]  /*18180*/  @P0 IADD3.X R3, R22, UR5, RZ, P1, !PT ;  /* 0x0000000516030c10 */ /* 0x000fe20008ffe4ff */
[----:B------:R-:W-:Y:S01]  /*18190*/  VIADD R23, R23, 0xffffffff ;  /* 0xffffffff17177836 */ /* 0x000fe20000000000 */
[----:B------:R-:W-:Y:S01]  /*181a0*/  ULDC UR4, c[0x0][0x2f4] ;  /* 0x0000bd0000047ab9 */ /* 0x000fe20000000800 */
[----:B0-----:R-:W-:Y:S02]  /*181b0*/  ISETP.NE.AND P1, PT, R5, 0x1, PT ;  /* 0x000000010500780c */ /* 0x001fe40003f25270 */
[----:B---3--:R0:W3:Y:S01]  /*181c0*/  @P0 LDG.E R20, desc[UR42][R2.64] ;  /* 0x0000002a02140981 */ /* 0x0080e2000c1e1900 */
[----:B-1----:R-:W-:Y:S01]  /*181d0*/  IMAD.SHL.U32 R4, R4, 0x20, RZ ;  /* 0x0000002004047824 */ /* 0x002fe200078e00ff */
[----:B------:R-:W-:-:S09]  /*181e0*/  LOP3.LUT R0, R0, 0x7f, RZ, 0xc0, !PT ;  /* 0x0000007f00007812 */ /* 0x000fd200078ec0ff */
[----:B0-----:R-:W0:Y:S01]  /*181f0*/  @P1 LDC R2, c[0x0][0x434] ;  /* 0x00010d00ff021b82 */ /* 0x001e220000000800 */
[----:B------:R-:W-:Y:S01]  /*18200*/  IMAD.SHL.U32 R10, R23, 0x80, RZ ;  /* 0x00000080170a7824 */ /* 0x000fe200078e00ff */
[----:B------:R-:W-:Y:S02]  /*18210*/  SHF.R.U32.HI R0, RZ, 0x2, R0 ;  /* 0x00000002ff007819 */ /* 0x000fe40000011600 */
[----:B------:R-:W-:-:S04]  /*18220*/  LOP3.LUT R4, R4, 0x60, RZ, 0xc0, !PT ;  /* 0x0000006004047812 */ /* 0x000fc800078ec0ff */
[----:B------:R-:W1:Y:S01]  /*18230*/  @P1 LDC R3, c[0x0][0x438] ;  /* 0x00010e00ff031b82 */ /* 0x000e620000000800 */
[----:B------:R-:W-:Y:S01]  /*18240*/  LOP3.LUT R0, R10, R0, R4, 0xfe, !PT ;  /* 0x000000000a007212 */ /* 0x000fe200078efe04 */
[----:B------:R-:W4:Y:S01]  /*18250*/  S2R R11, SR_TID.X ;  /* 0x00000000000b7919 */ /* 0x000f220000002100 */
[----:B------:R-:W-:Y:S01]  /*18260*/  LOP3.LUT R19, R19, 0xfffffff7, RZ, 0xc0, !PT ;  /* 0xfffffff713137812 */ /* 0x000fe200078ec0ff */
[----:B----4-:R-:W-:-:S05]  /*18270*/  IMAD.SHL.U32 R11, R11, 0x8, RZ ;  /* 0x000000080b0b7824 */ /* 0x010fca00078e00ff */
[----:B------:R-:W-:-:S04]  /*18280*/  LOP3.LUT R11, R11, 0x18, RZ, 0xc0, !PT ;  /* 0x000000180b0b7812 */ /* 0x000fc800078ec0ff */
[----:B------:R-:W-:Y:S01]  /*18290*/  LOP3.LUT R12, R11, 0x20, RZ, 0xfc, !PT ;  /* 0x000000200b0c7812 */ /* 0x000fe200078efcff */
[----:B------:R-:W-:Y:S01]  /*182a0*/  UMOV UR5, 0xffffffff ;  /* 0xffffffff00057882 */ /* 0x000fe20000000000 */
[----:B---3--:R-:W-:Y:S01]  /*182b0*/  @P0 STL [R1+0xc], R20 ;  /* 0x00000c1401000387 */ /* 0x008fe20000100800 */
[C---:B------:R-:W-:Y:S01]  /*182c0*/  ISETP.GE.AND P0, PT, R0.reuse, R26, PT ;  /* 0x0000001a0000720c */ /* 0x040fe20003f06270 */
[----:B--2---:R-:W-:-:S04]  /*182d0*/  IMAD.IADD R0, R0, 0x1, R21 ;  /* 0x0000000100007824 */ /* 0x004fc800078e0215 */
[----:B0-----:R-:W-:-:S04]  /*182e0*/  @P1 IMAD.HI.U32 R2, R0, R2, RZ ;  /* 0x0000000200021227 */ /* 0x001fc800078e00ff */
[----:B------:R-:W-:Y:S01]  /*182f0*/  IMAD.MOV.U32 R6, RZ, RZ, R0 ;  /* 0x000000ffff067224 */ /* 0x000fe200078e0000 */
[----:B-1----:R-:W-:-:S03]  /*18300*/  @P1 SHF.R.U32.HI R6, RZ, R3, R2 ;  /* 0x00000003ff061219 */ /* 0x002fc60000011602 */
[----:B------:R-:W0:Y:S01]  /*18310*/  @!P0 LDC.64 R2, c[0x0][0x428] ;  /* 0x00010a00ff028b82 */ /* 0x000e220000000a00 */
[----:B------:R-:W-:Y:S01]  /*18320*/  SHF.R.S32.HI R8, RZ, 0x1f, R20 ;  /* 0x0000001fff087819 */ /* 0x000fe20000011414 */
[--C-:B------:R-:W-:Y:S01]  /*18330*/  IMAD.MOV R4, RZ, RZ, -R6.reuse ;  /* 0x000000ffff047224 */ /* 0x100fe200078e0a06 */
[----:B------:R-:W-:-:S03]  /*18340*/  @!P0 SHF.R.S32.HI R7, RZ, 0x1f, R6 ;  /* 0x0000001fff078819 */ /* 0x000fc60000011406 */
[----:B------:R-:W-:Y:S02]  /*18350*/  IMAD R4, R5, R4, R0 ;  /* 0x0000000405047224 */ /* 0x000fe400078e0200 */
[-C--:B0-----:R-:W-:Y:S02]  /*18360*/  @!P0 IMAD R0, R8, R2.reuse, RZ ;  /* 0x0000000208008224 */ /* 0x081fe400078e02ff */
[----:B------:R-:W-:-:S04]  /*18370*/  @!P0 IMAD.WIDE.U32 R6, R20, R2, R6 ;  /* 0x0000000214068225 */ /* 0x000fc800078e0006 */
[----:B------:R-:W-:Y:S02]  /*18380*/  @!P0 IMAD R0, R20, R3, R0 ;  /* 0x0000000314008224 */ /* 0x000fe400078e0200 */
[----:B------:R-:W0:Y:S01]  /*18390*/  @!P0 LDC.64 R2, c[0x0][0x418] ;  /* 0x00010600ff028b82 */ /* 0x000e220000000a00 */
[----:B------:R-:W-:Y:S01]  /*183a0*/  IMAD.U32 R5, RZ, RZ, UR38 ;  /* 0x00000026ff057e24 */ /* 0x000fe2000f8e00ff */
[----:B------:R0:W-:Y:S01]  /*183b0*/  STL [R1+0x2c], R8 ;  /* 0x00002c0801007387 */ /* 0x0001e20000100800 */
[----:B------:R-:W-:-:S03]  /*183c0*/  @!P0 IMAD.IADD R0, R7, 0x1, R0 ;  /* 0x0000000107008824 */ /* 0x000fc600078e0200 */
[----:B------:R-:W-:Y:S02]  /*183d0*/  ISETP.NE.AND P2, PT, R5, 0x3, PT ;  /* 0x000000030500780c */ /* 0x000fe40003f45270 */
[----:B0-----:R-:W-:Y:S01]  /*183e0*/  @!P0 LEA R8, P1, R6, R2, 0x2 ;  /* 0x0000000206088211 */ /* 0x001fe200078210ff */
[----:B------:R-:W-:-:S03]  /*183f0*/  IMAD.MOV.U32 R2, RZ, RZ, RZ ;  /* 0x000000ffff027224 */ /* 0x000fc600078e00ff */
[----:B------:R-:W-:-:S05]  /*18400*/  @!P0 LEA.HI.X R9, R6, R3, R0, 0x2, P1 ;  /* 0x0000000306098211 */ /* 0x000fca00008f1400 */
[----:B------:R0:W5:Y:S01]  /*18410*/  @!P0 LDG.E R2, desc[UR42][R8.64] ;  /* 0x0000002a08028981 */ /* 0x000162000c1e1900 */
[----:B------:R-:W-:Y:S02]  /*18420*/  ISETP.GE.AND P0, PT, R11, UR4, PT ;  /* 0x000000040b007c0c */ /* 0x000fe4000bf06270 */
[----:B------:R-:W-:-:S04]  /*18430*/  @P2 LOP3.LUT R19, R19, 0x8, RZ, 0xfc, !PT ;  /* 0x0000000813132812 */ /* 0x000fc800078efcff */
        /* <DEDUP_REMOVED lines=10> */
.L_x_10747:
[----:B------:R-:W-:Y:S05]  /*184e0*/  @!P2 BRA `(.L_x_10623) ;  /* 0x000000000004a947 */ /* 0x000fea0003800000 */
[----:B------:R-:W-:Y:S01]  /*184f0*/  BPT.TRAP 0x1 ;  /* 0x000000040000795c */ /* 0x000fe20000300000 */
.L_x_10623:
[----:B------:R-:W2:Y:S01]  /*18500*/  LDL R5, [R1] ;  /* 0x0000000001057983 */ /* 0x000ea20000100800 */
        /* <DEDUP_REMOVED lines=20> */
[----:B--2---:R-:W-:-:S06]  /*18650*/  SHF.L.U32 R5, R5, 0x1f, RZ ;  /* 0x0000001f05057819 */ /* 0x004fcc00000006ff */
[----:B------:R-:W0:Y:S02]  /*18660*/  SYNCS.PHASECHK.TRANS64.TRYWAIT P0, [R0+URZ+0x2d840], R5 ;  /* 0x02d84005000075a7 */ /* 0x000e24000800017f */
[----:B0-----:R-:W-:Y:S05]  /*18670*/  @!P0 BRA `(.L_x_10625) ;  /* 0x0000004c00848947 */ /* 0x001fea0003800000 */
.L_x_10748:
[----:B------:R-:W-:Y:S05]  /*18680*/  BSYNC B0 ;  /* 0x0000000000007941 */ /* 0x000fea0003800000 */
.L_x_10624:
[----:B------:R-:W2:Y:S01]  /*18690*/  LDL R9, [R1+0x10] ;  /* 0x0000100001097983 */ /* 0x000ea20000100800 */
[----:B------:R-:W-:Y:S01]  /*186a0*/  ULDC.64 UR4, c[0x0][0x300] ;  /* 0x0000c00000047ab9 */ /* 0x000fe20000000a00 */
[----:B------:R-:W-:Y:S02]  /*186b0*/  ULDC.64 UR6, c[0x0][0x2e8] ;  /* 0x0000ba0000067ab9 */ /* 0x000fe40000000a00 */
[----:B------:R-:W3:Y:S01]  /*186c0*/  LDL R12, [R1+0x20] ;  /* 0x00002000010c7983 */ /* 0x000ee20000100800 */
[----:B------:R-:W1:Y:S01]  /*186d0*/  S2R R6, SR_TID.X ;  /* 0x0000000000067919 */ /* 0x000e620000002100 */
[----:B------:R-:W-:-:S04]  /*186e0*/  IMAD R3, R3, UR4, RZ ;  /* 0x0000000403037c24 */ /* 0x000fc8000f8e02ff */
[C---:B------:R-:W-:Y:S02]  /*186f0*/  IMAD R3, R4.reuse, UR5, R3 ;  /* 0x0000000504037c24 */ /* 0x040fe4000f8e0203 */
[----:B0-----:R-:W-:Y:S01]  /*18700*/  IMAD.WIDE.U32 R4, R4, UR4, RZ ;  /* 0x0000000404047c25 */ /* 0x001fe2000f8e00ff */
[----:B------:R-:W-:-:S03]  /*18710*/  ULDC.64 UR4, c[0x0][0x310] ;  /* 0x0000c40000047ab9 */ /* 0x000fc60000000a00 */
[----:B------:R-:W-:Y:S02]  /*18720*/  IMAD.IADD R5, R5, 0x1, R3 ;  /* 0x0000000105057824 */ /* 0x000fe400078e0203 */
[----:B------:R-:W-:Y:S01]  /*18730*/  IMAD R8, R8, UR4, RZ ;  /* 0x0000000408087c24 */ /* 0x000fe2000f8e02ff */
[----:B-1----:R-:W-:-:S04]  /*18740*/  LOP3.LUT R6, R6, 0x7f, RZ, 0xc0, !PT ;  /* 0x0000007f06067812 */ /* 0x002fc800078ec0ff */
[----:B------:R-:W-:Y:S02]  /*18750*/  SHF.R.U32.HI R11, RZ, 0x2, R6 ;  /* 0x00000002ff0b7819 */ /* 0x000fe40000011606 */
[----:B------:R-:W0:Y:S01]  /*18760*/  S2R R6, SR_TID.X ;  /* 0x0000000000067919 */ /* 0x000e220000002100 */
[----:B------:R-:W-:-:S04]  /*18770*/  IMAD.WIDE.U32 R4, R2, UR4, R4 ;  /* 0x0000000402047c25 */ /* 0x000fc8000f8e0004 */
[----:B------:R-:W-:Y:S01]  /*18780*/  IMAD R2, R2, UR5, R8 ;  /* 0x0000000502027c24 */ /* 0x000fe2000f8e0208 */
[----:B------:R-:W-:-:S03]  /*18790*/  ULDC.64 UR4, c[0x0][0x308] ;  /* 0x0000c20000047ab9 */ /* 0x000fc60000000a00 */
[----:B------:R-:W-:Y:S02]  /*187a0*/  IMAD.IADD R3, R5, 0x1, R2 ;  /* 0x0000000105037824 */ /* 0x000fe400078e0202 */
[----:B------:R-:W-:-:S04]  /*187b0*/  IMAD.MOV.U32 R2, RZ, RZ, R4 ;  /* 0x000000ffff027224 */ /* 0x000fc800078e0004 */
[----:B------:R-:W-:Y:S01]  /*187c0*/  IMAD.WIDE.U32 R4, R17, UR4, R2 ;  /* 0x0000000411047c25 */ /* 0x000fe2000f8e0002 */
[----:B------:R-:W-:-:S03]  /*187d0*/  UMOV UR4, 0xffffffff ;  /* 0xffffffff00047882 */ /* 0x000fc60000000000 */
[----:B------:R-:W-:Y:S01]  /*187e0*/  IMAD R7, R17, UR5, R5 ;  /* 0x0000000511077c24 */ /* 0x000fe2000f8e0205 */
[----:B------:R-:W-:-:S04]  /*187f0*/  LEA R2, P0, R4, UR6, 0x1 ;  /* 0x0000000604027c11 */ /* 0x000fc8000f8008ff */
[----:B------:R-:W-:Y:S02]  /*18800*/  LEA.HI.X R7, R4, UR7, R7, 0x1, P0 ;  /* 0x0000000704077c11 */ /* 0x000fe400080f0c07 */
[C---:B------:R-:W-:Y:S02]  /*18810*/  LOP3.LUT P4, RZ, R19.reuse, 0x4, RZ, 0xc0, !PT ;  /* 0x0000000413ff7812 */ /* 0x040fe4000788c0ff */
[C---:B------:R-:W-:Y:S02]  /*18820*/  LOP3.LUT P3, RZ, R19.reuse, 0x2, RZ, 0xc0, !PT ;  /* 0x0000000213ff7812 */ /* 0x040fe4000786c0ff */
[----:B------:R-:W-:Y:S01]  /*18830*/  LOP3.LUT P2, RZ, R19, 0x1, RZ, 0xc0, !PT ;  /* 0x0000000113ff7812 */ /* 0x000fe2000784c0ff */
[----:B--2---:R-:W-:Y:S02]  /*18840*/  IMAD R8, R28, 0x3000, R9 ;  /* 0x000030001c087824 */ /* 0x004fe400078e0209 */
[----:B0-----:R-:W-:Y:S01]  /*18850*/  IMAD.SHL.U32 R9, R6, 0x8, RZ ;  /* 0x0000000806097824 */ /* 0x001fe200078e00ff */
[----:B---3--:R-:W-:-:S04]  /*18860*/  IADD3 R3, -R11, R12, -R10 ;  /* 0x0000000c0b037210 */ /* 0x008fc80007ffe90a */
[----:B------:R-:W-:Y:S02]  /*18870*/  LOP3.LUT R9, R9, 0x18, RZ, 0xc0, !PT ;  /* 0x0000001809097812 */ /* 0x000fe400078ec0ff */
[----:B------:R-:W-:Y:S01]  /*18880*/  ISETP.GE.AND P0, PT, R3, 0x1, PT ;  /* 0x000000010300780c */ /* 0x000fe20003f06270 */
[----:B------:R-:W-:-:S12]  /*18890*/  BRA.DIV UR4, `(.L_x_10626) ;  /* 0x0000004e04107947 */ /* 0x000fd8000b800000 */
[----:B------:R-:W0:Y:S04]  /*188a0*/  SHFL.IDX PT, R4, R2, RZ, 0x1c1f ;  /* 0x001c1fff02047589 */ /* 0x000e2800000e0000 */
[----:B------:R-:W1:Y:S01]  /*188b0*/  SHFL.IDX PT, R6, R7, RZ, 0x1c1f ;  /* 0x001c1fff07067589 */ /* 0x000e6200000e0000 */
[----:B0-----:R-:W-:-:S05]  /*188c0*/  @P0 LEA R5, P1, R9, R4, 0x1 ;  /* 0x0000000409050211 */ /* 0x001fca00078208ff */
[----:B-1----:R-:W-:Y:S01]  /*188d0*/  @P0 IMAD.X R4, RZ, RZ, R6, P1 ;  /* 0x000000ffff040224 */ /* 0x002fe200008e0606 */
[----:B------:R-:W-:Y:S01]  /*188e0*/  ISETP.GE.AND P1, PT, R3, 0x21, PT ;  /* 0x000000210300780c */ /* 0x000fe20003f26270 */
[----:B------:R-:W-:-:S03]  /*188f0*/  @P0 IMAD R6, R8, 0x2, R16 ;  /* 0x0000000208060824 */ /* 0x000fc600078e0210 */
[----:B------:R-:W-:-:S04]  /*18900*/  @P0 LOP3.LUT R5, R5, R4, RZ, 0x3c, !PT ;  /* 0x0000000405050212 */ /* 0x000fc800078e3cff */
[----:B------:R-:W-:-:S04]  /*18910*/  @P0 LOP3.LUT R4, R5, R4, RZ, 0x3c, !PT ;  /* 0x0000000405040212 */ /* 0x000fc800078e3cff */
[----:B------:R-:W-:-:S05]  /*18920*/  @P0 LOP3.LUT R5, R5, R4, RZ, 0x3c, !PT ;  /* 0x0000000405050212 */ /* 0x000fca00078e3cff */
[----:B------:R-:W-:Y:S01]  /*18930*/  @!PT LDS RZ, [RZ] ;  /* 0x00000000fffff984 */ /* 0x000fe20000000800 */
[----:B------:R-:W-:Y:S04]  /*18940*/  @P0 LDGSTS.E.BYPASS.LTC128B.128 [R6+0x15400], desc[UR42][R4.64], !P4 ;  /* 0x1540000004060fae */ /* 0x000fe8000e101d6a */
[----:B------:R-:W-:Y:S04]  /*18950*/  @P0 LDGSTS.E.BYPASS.LTC128B.128 [R6+0x17400], desc[UR42][R4.64+0x40], !P3 ;  /* 0x1740004004060fae */ /* 0x000fe8000d901d6a */
[----:B------:R0:W-:Y:S04]  /*18960*/  @P0 LDGSTS.E.BYPASS.LTC128B.128 [R6+0x19400], desc[UR42][R4.64+0x80], !P2 ;  /* 0x1940008004060fae */ /* 0x0001e8000d101d6a */
[----:B0-----:R-:W0:Y:S04]  /*18970*/  SHFL.IDX PT, R4, R2, 0x1, 0x1c1f ;  /* 0x003c1f0002047f89 */ /* 0x001e2800000e0000 */
[----:B------:R-:W1:Y:S01]  /*18980*/  SHFL.IDX PT, R6, R7, 0x1, 0x1c1f ;  /* 0x003c1f0007067f89 */ /* 0x000e6200000e0000 */
[----:B0-----:R-:W-:-:S05]  /*18990*/  @P1 LEA R5, P0, R9, R4, 0x1 ;  /* 0x0000000409051211 */ /* 0x001fca00078008ff */
[----:B-1----:R-:W-:Y:S01]  /*189a0*/  @P1 IMAD.X R4, RZ, RZ, R6, P0 ;  /* 0x000000ffff041224 */ /* 0x002fe200000e0606 */
[----:B------:R-:W-:-:S04]  /*189b0*/  @P1 LEA R6, R8, R16, 0x1 ;  /* 0x0000001008061211 */ /* 0x000fc800078e08ff */
[----:B------:R-:W-:-:S04]  /*189c0*/  @P1 LOP3.LUT R5, R5, R4, RZ, 0x3c, !PT ;  /* 0x0000000405051212 */ /* 0x000fc800078e3cff */
[----:B------:R-:W-:-:S04]  /*189d0*/  @P1 LOP3.LUT R4, R5, R4, RZ, 0x3c, !PT ;  /* 0x0000000405041212 */ /* 0x000fc800078e3cff */
[----:B------:R-:W-:-:S05]  /*189e0*/  @P1 LOP3.LUT R5, R5, R4, RZ, 0x3c, !PT ;  /* 0x0000000405051212 */ /* 0x000fca00078e3cff */
[----:B------:R-:W-:Y:S04]  /*189f0*/  @P1 LDGSTS.E.BYPASS.LTC128B.128 [R6+0x15c00], desc[UR42][R4.64], !P4 ;  /* 0x15c0000004061fae */ /* 0x000fe8000e101d6a */
[----:B------:R-:W-:Y:S04]  /*18a00*/  @P1 LDGSTS.E.BYPASS.LTC128B.128 [R6+0x17c00], desc[UR42][R4.64+0x40], !P3 ;  /* 0x17c0004004061fae */ /* 0x000fe8000d901d6a */
[----:B------:R0:W-:Y:S01]  /*18a10*/  @P1 LDGSTS.E.BYPASS.LTC128B.128 [R6+0x19c00], desc[UR42][R4.64+0x80], !P2 ;  /* 0x19c0008004061fae */ /* 0x0001e2000d101d6a */
[----:B------:R-:W-:-:S03]  /*18a20*/  ISETP.GE.AND P1, PT, R3, 0x41, PT ;  /* 0x000000410300780c */ /* 0x000fc60003f26270 */
[----:B0-----:R-:W0:Y:S04]  /*18a30*/  SHFL.IDX PT, R4, R2, 0x2, 0x1c1f ;  /* 0x005c1f0002047f89 */ /* 0x001e2800000e0000 */
[----:B------:R-:W1:Y:S04]  /*18a40*/  SHFL.IDX PT, R6, R7, 0x2, 0x1c1f ;  /* 0x005c1f0007067f89 */ /* 0x000e6800000e0000 */
[----:B------:R-:W2:Y:S04]  /*18a50*/  SHFL.IDX PT, R7, R7, 0x3, 0x1c1f ;  /* 0x007c1f0007077f89 */ /* 0x000ea800000e0000 */
[----:B------:R-:W3:Y:S01]  /*18a60*/  SHFL.IDX PT, R2, R2, 0x3, 0x1c1f ;  /* 0x007c1f0002027f89 */ /* 0x000ee200000e0000 */
[----:B0-----:R-:W-:-:S05]  /*18a70*/  @P1 LEA R5, P0, R9, R4, 0x1 ;  /* 0x0000000409051211 */ /* 0x001fca00078008ff */
[----:B-1----:R-:W-:Y:S02]  /*18a80*/  @P1 IMAD.X R4, RZ, RZ, R6, P0 ;  /* 0x000000ffff041224 */ /* 0x002fe400000e0606 */
[----:B------:R-:W-:-:S03]  /*18a90*/  @P1 IMAD R6, R8, 0x2, R16 ;  /* 0x0000000208061824 */ /* 0x000fc600078e0210 */
[----:B------:R-:W-:-:S04]  /*18aa0*/  @P1 LOP3.LUT R5, R5, R4, RZ, 0x3c, !PT ;  /* 0x0000000405051212 */ /* 0x000fc800078e3cff */
[----:B------:R-:W-:-:S04]  /*18ab0*/  @P1 LOP3.LUT R4, R5, R4, RZ, 0x3c, !PT ;  /* 0x0000000405041212 */ /* 0x000fc800078e3cff */
[----:B------:R-:W-:-:S05]  /*18ac0*/  @P1 LOP3.LUT R5, R5, R4, RZ, 0x3c, !PT ;  /* 0x0000000405051212 */ /* 0x000fca00078e3cff */
[----:B------:R1:W-:Y:S04]  /*18ad0*/  @P1 LDGSTS.E.BYPASS.LTC128B.128 [R6+0x16400], desc[UR42][R4.64], !P4 ;  /* 0x1640000004061fae */ /* 0x0003e8000e101d6a */
[----:B------:R1:W-:Y:S04]  /*18ae0*/  @P1 LDGSTS.E.BYPASS.LTC128B.128 [R6+0x18400], desc[UR42][R4.64+0x40], !P3 ;  /* 0x1840004004061fae */ /* 0x0003e8000d901d6a */
[----:B--23--:R1:W-:Y:S02]  /*18af0*/  @P1 LDGSTS.E.BYPASS.LTC128B.128 [R6+0x1a400], desc[UR42][R4.64+0x80], !P2 ;  /* 0x1a40008004061fae */ /* 0x00c3e4000d101d6a */
.L_x_10758:
[----:B------:R-:W-:-:S13]  /*18b00*/  ISETP.GE.AND P0, PT, R3, 0x61, PT ;  /* 0x000000610300780c */ /* 0x000fda0003f06270 */
[----:B------:R-:W-:Y:S01]  /*18b10*/  @P0 LEA R2, P1, R9, R2, 0x1 ;  /* 0x0000000209020211 */ /* 0x000fe200078208ff */
        /* <DEDUP_REMOVED lines=10> */
.L_x_10627:
[----:B------:R-:W-:Y:S02]  /*18bc0*/  PLOP3.LUT P1, PT, P1, P0, PT, 0xa2, 0x0 ;  /* 0x000000000000781c */ /* 0x000fe40000f21472 */
[----:B------:R-:W-:-:S08]  /*18bd0*/  @P0 R2UR P1, UR4, R0 ;  /* 0x00000000000402ca */ /* 0x000fd00000020000 */
[----:B------:R-:W-:-:S05]  /*18be0*/  @P0 PLOP3.LUT P0, PT, P1, PT, PT, 0x80, 0x0 ;  /* 0x000000000000081c */ /* 0x000fca0000f0f070 */
[----:B------:R-:W-:Y:S01]  /*18bf0*/  @!P1 SYNCS.ARRIVE.TRANS64.RED.A0T1 RZ, [UR4+0x2d830], RZ ;  /* 0x02d830ffffff99a7 */ /* 0x000fe20008200404 */
[----:B------:R-:W-:Y:S07]  /*18c00*/  @!P1 ARRIVES.LDGSTSBAR.64.TRANSCNT [UR4+0x2d830] ;  /* 0x02d83000ff0099b0 */ /* 0x000fee0008000a84 */
[----:B------:R-:W-:Y:S05]  /*18c10*/  @P0 BRA.U.ANY `(.L_x_10627) ;  /* 0xfffffffd00e80947 */ /* 0x000fea000393ffff */
[----:B------:R-:W-:Y:S01]  /*18c20*/  NOP ;  /* 0x0000000000007918 */ /* 0x000fe20000000000 */
[----:B--2---:R-:W-:-:S05]  /*18c30*/  IMAD.U32 R2, RZ, RZ, UR38 ;  /* 0x00000026ff027e24 */ /* 0x004fca000f8e00ff */
[----:B------:R-:W-:-:S13]  /*18c40*/  ISETP.NE.AND P2, PT, R2, 0x3, PT ;  /* 0x000000030200780c */ /* 0x000fda0003f45270 */
[----:B------:R-:W-:Y:S05]  /*18c50*/  @!P2 BRA `(.L_x_10628) ;  /* 0x000000000004a947 */ /* 0x000fea0003800000 */
[----:B------:R-:W-:Y:S01]  /*18c60*/  BPT.TRAP 0x1 ;  /* 0x000000040000795c */ /* 0x000fe20000300000 */
.L_x_10628:
[----:B01----:R0:W5:Y:S01]  /*18c70*/  LDL.LU R4, [R1+0x34] ;  /* 0x0000340001047983 */ /* 0x0031620000300800 */
[----:B------:R0:W-:Y:S03]  /*18c80*/  SYNCS.ARRIVE.TRANS64.A1T0 RZ, [R0+URZ+0x2d830], RZ ;  /* 0x02d830ff00ff79a7 */ /* 0x0001e6000810003f */
[----:B------:R0:W5:Y:S04]  /*18c90*/  LDL.LU R6, [R1+0x8] ;  /* 0x0000080001067983 */ /* 0x0001680000300800 */
[----:B------:R0:W5:Y:S02]  /*18ca0*/  LDL.LU R3, [R1+0x44] ;  /* 0x0000440001037983 */ /* 0x0001640000300800 */
[----:B------:R-:W-:Y:S05]  /*18cb0*/  WARPSYNC.ALL ;  /* 0x0000000000007948 */ /* 0x000fea0003800000 */
[----:B------:R-:W-:Y:S01]  /*18cc0*/  ULDC.64 UR4, c[0x0][0x298] ;  /* 0x0000a60000047ab9 */ /* 0x000fe20000000a00 */
[----:B------:R-:W-:Y:S01]  /*18cd0*/  ULDC.64 UR6, c[0x0][0xa00] ;  /* 0x0002800000067ab9 */ /* 0x000fe20000000a00 */
[----:B0-----:R-:W-:Y:S01]  /*18ce0*/  VIADD R0, R16, 0xc400 ;  /* 0x0000c40010007836 */ /* 0x001fe20000000000 */
[----:B------:R-:W-:Y:S01]  /*18cf0*/  BAR.SYNC.DEFER_BLOCKING 0x8, 0x200 ;  /* 0x0208000000007b1d */ /* 0x000fe20000010000 */
[----:B------:R-:W-:-:S03]  /*18d00*/  ISETP.NE.U32.AND P0, PT, RZ, UR6, PT ;  /* 0x00000006ff007c0c */ /* 0x000fc6000bf05070 */
[----:B------:R-:W-:Y:S02]  /*18d10*/  LOP3.LUT P1, RZ, R0, 0x1bf, RZ, 0xc0, !PT ;  /* 0x000001bf00ff7812 */ /* 0x000fe4000782c0ff */
[----:B------:R-:W-:Y:S01]  /*18d20*/  ISETP.NE.AND.EX P0, PT, RZ, UR7, PT, P0 ;  /* 0x00000007ff007c0c */ /* 0x000fe2000bf05300 */
[----:B------:R-:W-:Y:S01]  /*18d30*/  BSSY B6, `(.L_x_10629) ;  /* 0x000001c000067945 */ /* 0x000fe20003800000 */
[----:B-----5:R-:W-:Y:S02]  /*18d40*/  SHF.R.S32.HI R2, RZ, 0x1f, R4 ;  /* 0x0000001fff027819 */ /* 0x020fe40000011404 */
[----:B------:R-:W-:-:S03]  /*18d50*/  SEL R26, R6, RZ, !P0 ;  /* 0x000000ff061a7207 */ /* 0x000fc60004000000 */
[----:B------:R-:W-:-:S04]  /*18d60*/  IMAD R2, R2, UR4, RZ ;  /* 0x0000000402027c24 */ /* 0x000fc8000f8e02ff */
[C---:B------:R-:W-:Y:S01]  /*18d70*/  IMAD R0, R4.reuse, UR5, R2 ;  /* 0x0000000504007c24 */ /* 0x040fe2000f8e0202 */
[----:B------:R-:W-:Y:S01]  /*18d80*/  SEL R2, R3, RZ, !P0 ;  /* 0x000000ff03027207 */ /* 0x000fe20004000000 */
        /* <DEDUP_REMOVED lines=22> */
.L_x_10630:
[----:B------:R-:W-:Y:S05]  /*18ef0*/  BSYNC B6 ;  /* 0x0000000000067941 */ /* 0x000fea0003800000 */
.L_x_10629:
[----:B0-----:R-:W2:Y:S01]  /*18f00*/  LDL.LU R2, [R1+0x8] ;  /* 0x0000080001027983 */ /* 0x001ea20000300800 */
[----:B------:R-:W0:Y:S01]  /*18f10*/  LDC R9, c[0x0][0x448] ;  /* 0x00011200ff097b82 */ /* 0x000e220000000800 */
[----:B------:R-:W-:Y:S01]  /*18f20*/  ULDC.64 UR4, c[0x0][0x2d8] ;  /* 0x0000b60000047ab9 */ /* 0x000fe20000000a00 */
[----:B------:R-:W-:Y:S01]  /*18f30*/  ULDC.64 UR6, c[0x0][0x2e0] ;  /* 0x0000b80000067ab9 */ /* 0x000fe20000000a00 */
[----:B------:R-:W3:Y:S01]  /*18f40*/  LDL.LU.64 R20, [R1+0x38] ;  /* 0x0000380001147983 */ /* 0x000ee20000300a00 */
[----:B------:R-:W-:-:S03]  /*18f50*/  ULDC.64 UR8, c[0x0][0x280] ;  /* 0x0000a00000087ab9 */ /* 0x000fc60000000a00 */
[----:B------:R-:W4:Y:S01]  /*18f60*/  LDL.LU R0, [R1+0x34] ;  /* 0x0000340001007983 */ /* 0x000f220000300800 */
[----:B0-----:R-:W-:-:S13]  /*18f70*/  ISETP.NE.AND P0, PT, R9, 0x1, PT ;  /* 0x000000010900780c */ /* 0x001fda0003f05270 */
[----:B------:R-:W0:Y:S08]  /*18f80*/  @P0 LDC R5, c[0x0][0x44c] ;  /* 0x00011300ff050b82 */ /* 0x000e300000000800 */
[----:B------:R-:W1:Y:S08]  /*18f90*/  @P0 LDC R6, c[0x0][0x450] ;  /* 0x00011400ff060b82 */ /* 0x000e700000000800 */
[----:B------:R-:W1:Y:S01]  /*18fa0*/  @P0 LDC R8, c[0x0][0x450] ;  /* 0x00011400ff080b82 */ /* 0x000e620000000800 */
[----:B--2---:R-:W-:-:S02]  /*18fb0*/  IMAD.MOV.U32 R3, RZ, RZ, R2 ;  /* 0x000000ffff037224 */ /* 0x004fc400078e0002 */
        /* <DEDUP_REMOVED lines=16> */
[----:B------:R2:W5:Y:S03]  /*190c0*/  LDL R21, [R1+0x48] ;  /* 0x0000480001157983 */ /* 0x0005660000100800 */
[----:B------:R-:W-:-:S04]  /*190d0*/  IMAD R0, R25, 0xc0, R20 ;  /* 0x000000c019007824 */ /* 0x000fc800078e0214 */
[----:B0-----:R-:W-:-:S04]  /*190e0*/  @P0 IMAD.HI.U32 R5, R0, R5, RZ ;  /* 0x0000000500050227 */ /* 0x001fc800078e00ff */
[----:B------:R-:W-:Y:S01]  /*190f0*/  IMAD.MOV.U32 R4, RZ, RZ, R0 ;  /* 0x000000ffff047224 */ /* 0x000fe200078e0000 */
[----:B-1----:R-:W-:-:S04]  /*19100*/  @P0 SHF.R.U32.HI R4, RZ, R6, R5 ;  /* 0x00000006ff040219 */ /* 0x002fc80000011605 */
[--C-:B------:R-:W-:Y:S01]  /*19110*/  SHF.R.S32.HI R5, RZ, 0x1f, R4.reuse ;  /* 0x0000001fff057819 */ /* 0x100fe20000011404 */
[----:B------:R-:W-:-:S04]  /*19120*/  IMAD.MOV R7, RZ, RZ, -R4 ;  /* 0x000000ffff077224 */ /* 0x000fc800078e0a04 */
[----:B------:R-:W-:-:S04]  /*19130*/  IMAD R5, R5, UR4, RZ ;  /* 0x0000000405057c24 */ /* 0x000fc8000f8e02ff */
[C---:B------:R-:W-:Y:S02]  /*19140*/  IMAD R6, R4.reuse, UR5, R5 ;  /* 0x0000000504067c24 */ /* 0x040fe4000f8e0205 */
[----:B------:R-:W-:-:S04]  /*19150*/  IMAD.WIDE.U32 R4, R4, UR4, R2 ;  /* 0x0000000404047c25 */ /* 0x000fc8000f8e0002 */
[----:B------:R-:W-:Y:S02]  /*19160*/  IMAD.IADD R5, R5, 0x1, R6 ;  /* 0x0000000105057824 */ /* 0x000fe400078e0206 */
[----:B------:R-:W-:-:S05]  /*19170*/  IMAD R6, R9, R7, R0 ;  /* 0x0000000709067224 */ /* 0x000fca00078e0200 */
[----:B------:R-:W-:Y:S01]  /*19180*/  SHF.R.S32.HI R7, RZ, 0x1f, R6 ;  /* 0x0000001fff077819 */ /* 0x000fe20000011406 */
[----:B------:R-:W-:-:S04]  /*19190*/  IMAD.WIDE.U32 R4, R6, UR6, R4 ;  /* 0x0000000606047c25 */ /* 0x000fc8000f8e0004 */
[----:B------:R-:W-:-:S04]  /*191a0*/  IMAD R7, R7, UR6, RZ ;  /* 0x0000000607077c24 */ /* 0x000fc8000f8e02ff */
[----:B------:R-:W-:Y:S02]  /*191b0*/  IMAD R6, R6, UR7, R7 ;  /* 0x0000000706067c24 */ /* 0x000fe4000f8e0207 */
[----:B------:R-:W0:Y:S01]  /*191c0*/  @P0 LDC R7, c[0x0][0x44c] ;  /* 0x00011300ff070b82 */ /* 0x000e220000000800 */
[----:B------:R-:W-:Y:S02]  /*191d0*/  VIADD R0, R0, 0x80 ;  /* 0x0000008000007836 */ /* 0x000fe40000000000 */
[----:B------:R-:W-:Y:S01]  /*191e0*/  IMAD.IADD R6, R5, 0x1, R6 ;  /* 0x0000000105067824 */ /* 0x000fe200078e0206 */
[----:B------:R-:W-:-:S04]  /*191f0*/  LEA R5, P1, R4, UR8, 0x1 ;  /* 0x0000000804057c11 */ /* 0x000fc8000f8208ff */
[----:B------:R-:W-:Y:S01]  /*19200*/  LEA.HI.X R4, R4, UR9, R6, 0x1, P1 ;  /* 0x0000000904047c11 */ /* 0x000fe200088f0c06 */
[----:B------:R-:W-:Y:S02]  /*19210*/  IMAD.MOV.U32 R6, RZ, RZ, R0 ;  /* 0x000000ffff067224 */ /* 0x000fe400078e0000 */
[----:B0-----:R-:W-:-:S05]  /*19220*/  @P0 IMAD.HI.U32 R7, R0, R7, RZ ;  /* 0x0000000700070227 */ /* 0x001fca00078e00ff */
[----:B------:R-:W-:Y:S02]  /*19230*/  @P0 SHF.R.U32.HI R6, RZ, R8, R7 ;  /* 0x00000008ff060219 */ /* 0x000fe40000011607 */
[----:B------:R2:W5:Y:S01]  /*19240*/  LDL R8, [R1+0x30] ;  /* 0x0000300001087983 */ /* 0x0005620000100800 */
[----:B------:R-:W0:Y:S02]  /*19250*/  S2R R13, SR_TID.X ;  /* 0x00000000000d7919 */ /* 0x000e240000002100 */
[----:B------:R-:W-:-:S04]  /*19260*/  IMAD.MOV R7, RZ, RZ, -R6 ;  /* 0x000000ffff077224 */ /* 0x000fc800078e0a06 */
[----:B------:R-:W-:Y:S01]  /*19270*/  IMAD R0, R9, R7, R0 ;  /* 0x0000000709007224 */ /* 0x000fe200078e0200 */
[----:B------:R-:W-:Y:S01]  /*19280*/  SHF.R.S32.HI R7, RZ, 0x1f, R6 ;  /* 0x0000001fff077819 */ /* 0x000fe20000011406 */
[----:B------:R-:W-:-:S04]  /*19290*/  IMAD.WIDE.U32 R2, R6, UR4, R2 ;  /* 0x0000000406027c25 */ /* 0x000fc8000f8e0002 */
[----:B------:R-:W-:Y:S01]  /*192a0*/  IMAD R7, R7, UR4, RZ ;  /* 0x0000000407077c24 */ /* 0x000fe2000f8e02ff */
[----:B------:R-:W-:-:S03]  /*192b0*/  ULDC UR4, c[0x0][0x2b8] ;  /* 0x0000ae0000047ab9 */ /* 0x000fc60000000800 */
[----:B------:R-:W-:Y:S01]  /*192c0*/  IMAD R7, R6, UR5, R7 ;  /* 0x0000000506077c24 */ /* 0x000fe2000f8e0207 */
[----:B------:R-:W-:-:S03]  /*192d0*/  SHF.R.S32.HI R6, RZ, 0x1f, R0 ;  /* 0x0000001fff067819 */ /* 0x000fc60000011400 */
[----:B------:R-:W-:Y:S02]  /*192e0*/  IMAD.IADD R3, R3, 0x1, R7 ;  /* 0x0000000103037824 */ /* 0x000fe400078e0207 */
[----:B------:R-:W-:Y:S02]  /*192f0*/  IMAD R6, R6, UR6, RZ ;  /* 0x0000000606067c24 */ /* 0x000fe4000f8e02ff */
[----:B------:R-:W-:-:S04]  /*19300*/  IMAD.WIDE.U32 R2, R0, UR6, R2 ;  /* 0x0000000600027c25 */ /* 0x000fc8000f8e0002 */
[----:B------:R-:W-:Y:S01]  /*19310*/  IMAD R6, R0, UR7, R6 ;  /* 0x0000000700067c24 */ /* 0x000fe2000f8e0206 */
[C---:B0-----:R-:W-:Y:S01]  /*19320*/  SHF.L.U32 R11, R13.reuse, 0x3, RZ ;  /* 0x000000030d0b7819 */ /* 0x041fe200000006ff */
[----:B------:R-:W-:-:S03]  /*19330*/  IMAD.SHL.U32 R10, R13, 0x8, RZ ;  /* 0x000000080d0a7824 */ /* 0x000fc600078e00ff */
[----:B------:R-:W-:Y:S01]  /*19340*/  LOP3.LUT R11, R11, 0x18, RZ, 0xc0, !PT ;  /* 0x000000180b0b7812 */ /* 0x000fe200078ec0ff */
[----:B------:R-:W-:Y:S01]  /*19350*/  IMAD.IADD R6, R3, 0x1, R6 ;  /* 0x0000000103067824 */ /* 0x000fe200078e0206 */
[----:B------:R-:W-:Y:S02]  /*19360*/  LEA R7, P0, R2, UR8, 0x1 ;  /* 0x0000000802077c11 */ /* 0x000fe4000f8008ff */
[C---:B------:R-:W-:Y:S02]  /*19370*/  LOP3.LUT R12, R11.reuse, 0x20, RZ, 0xfc, !PT ;  /* 0x000000200b0c7812 */ /* 0x040fe400078efcff */
[----:B------:R-:W-:Y:S02]  /*19380*/  LOP3.LUT R10, R10, 0x18, RZ, 0xc0, !PT ;  /* 0x000000180a0a7812 */ /* 0x000fe400078ec0ff */
[----:B------:R-:W-:Y:S01]  /*19390*/  LOP3.LUT R11, R11, 0x40, RZ, 0xfc, !PT ;  /* 0x000000400b0b7812 */ /* 0x000fe200078efcff */
[----:B------:R-:W-:Y:S01]  /*193a0*/  UMOV UR5, 0xffffffff ;  /* 0xffffffff00057882 */ /* 0x000fe20000000000 */
[----:B------:R-:W-:-:S02]  /*193b0*/  LEA.HI.X R6, R2, UR9, R6, 0x1, P0 ;  /* 0x0000000902067c11 */ /* 0x000fc400080f0c06 */
[----:B------:R-:W-:Y:S02]  /*193c0*/  LOP3.LUT R20, R13, 0x7f, RZ, 0xc0, !PT ;  /* 0x0000007f0d147812 */ /* 0x000fe400078ec0ff */
[----:B------:R-:W-:Y:S02]  /*193d0*/  ISETP.GE.AND P0, PT, R10, UR4, PT ;  /* 0x000000040a007c0c */ /* 0x000fe4000bf06270 */
[----:B------:R-:W-:Y:S02]  /*193e0*/  ISETP.GE.AND P1, PT, R12, UR4, PT ;  /* 0x000000040c007c0c */ /* 0x000fe4000bf26270 */
[----:B------:R-:W-:Y:S02]  /*193f0*/  ISETP.GE.AND P2, PT, R11, UR4, PT ;  /* 0x000000040b007c0c */ /* 0x000fe4000bf46270 */
[----:B------:R-:W-:Y:S01]  /*19400*/  SHF.R.U32.HI R20, RZ, 0x2, R20 ;  /* 0x00000002ff147819 */ /* 0x000fe20000011614 */
[----:B--2---:R-:W-:Y:S10]  /*19410*/  BRA.DIV UR5, `(.L_x_10631) ;  /* 0x0000004605987947 */ /* 0x004ff4000b800000 */
[----:B------:R-:W0:Y:S01]  /*19420*/  SHFL.IDX PT, R3, R5, RZ, 0x1c1f ;  /* 0x001c1fff05037589 */ /* 0x000e2200000e0000 */
[----:B-----5:R-:W-:Y:S02]  /*19430*/  IMAD R0, R21, R9, RZ ;  /* 0x0000000915007224 */ /* 0x020fe400078e02ff */
[----:B------:R-:W-:Y:S01]  /*19440*/  IMAD R25, R25, 0xc0, R20 ;  /* 0x000000c019197824 */ /* 0x000fe200078e0214 */
[----:B------:R-:W1:Y:S04]  /*19450*/  SHFL.IDX PT, R2, R4, RZ, 0x1c1f ;  /* 0x001c1fff04027589 */ /* 0x000e6800000e0000 */
[----:B------:R-:W-:-:S13]  /*19460*/  ISETP.GE.AND P3, PT, R25, R0, PT ;  /* 0x000000001900720c */ /* 0x000fda0003f66270 */
[----:B0-----:R-:W-:-:S05]  /*19470*/  @!P3 LEA R3, P4, R10, R3, 0x1 ;  /* 0x000000030a03b211 */ /* 0x001fca00078808ff */
[----:B-1----:R-:W-:-:S05]  /*19480*/  @!P3 IMAD.X R2, RZ, RZ, R2, P4 ;  /* 0x000000ffff02b224 */ /* 0x002fca00020e0602 */
[----:B------:R-:W-:-:S04]  /*19490*/  @!P3 LOP3.LUT R3, R3, R2, RZ, 0x3c, !PT ;  /* 0x000000020303b212 */ /* 0x000fc800078e3cff */
[----:B------:R-:W-:-:S04]  /*194a0*/  @!P3 LOP3.LUT R2, R3, R2, RZ, 0x3c, !PT ;  /* 0x000000020302b212 */ /* 0x000fc800078e3cff */
[----:B------:R-:W-:-:S05]  /*194b0*/  @!P3 LOP3.LUT R3, R3, R2, RZ, 0x3c, !PT ;  /* 0x000000020303b212 */ /* 0x000fca00078e3cff */
[----:B------:R-:W-:Y:S01]  /*194c0*/  @!PT LDS RZ, [RZ] ;  /* 0x00000000fffff984 */ /* 0x000fe20000000800 */
[----:B------:R-:W-:Y:S04]  /*194d0*/  @!P3 LDGSTS.E.BYPASS.LTC128B.128 [R8+0xc400], desc[UR42][R2.64], !P0 ;  /* 0x0c4000000208bfae */ /* 0x000fe8000c101d6a */
[----:B------:R-:W-:Y:S04]  /*194e0*/  @!P3 LDGSTS.E.BYPASS.LTC128B.128 [R8+0xf400], desc[UR42][R2.64+0x40], !P1 ;  /* 0x0f4000400208bfae */ /* 0x000fe8000c901d6a */
[----:B------:R0:W-:Y:S02]  /*194f0*/  @!P3 LDGSTS.E.BYPASS.LTC128B.128 [R8+0x12400], desc[UR42][R2.64+0x80], !P2 ;  /* 0x124000800208bfae */ /* 0x0001e4000d101d6a */
[----:B0-----:R-:W-:-:S02]  /*19500*/  VIADD R2, R25, 0x20 ;  /* 0x0000002019027836 */ /* 0x001fc40000000000 */
[----:B------:R-:W0:Y:S03]  /*19510*/  SHFL.IDX PT, R3, R5, 0x1, 0x1c1f ;  /* 0x003c1f0005037f89 */ /* 0x000e2600000e0000 */
[----:B------:R-:W-:Y:S02]  /*19520*/  ISETP.GE.AND P3, PT, R2, R0, PT ;  /* 0x000000000200720c */ /* 0x000fe40003f66270 */
[----:B------:R-:W1:Y:S11]  /*19530*/  SHFL.IDX PT, R2, R4, 0x1, 0x1c1f ;  /* 0x003c1f0004027f89 */ /* 0x000e7600000e0000 */
[----:B0-----:R-:W-:-:S05]  /*19540*/  @!P3 LEA R3, P4, R10, R3, 0x1 ;  /* 0x000000030a03b211 */ /* 0x001fca00078808ff */
[----:B-1----:R-:W-:-:S05]  /*19550*/  @!P3 IMAD.X R2, RZ, RZ, R2, P4 ;  /* 0x000000ffff02b224 */ /* 0x002fca00020e0602 */
[----:B------:R-:W-:-:S04]  /*19560*/  @!P3 LOP3.LUT R3, R3, R2, RZ, 0x3c, !PT ;  /* 0x000000020303b212 */ /* 0x000fc800078e3cff */
[----:B------:R-:W-:-:S04]  /*19570*/  @!P3 LOP3.LUT R2, R3, R2, RZ, 0x3c, !PT ;  /* 0x000000020302b212 */ /* 0x000fc800078e3cff */
[----:B------:R-:W-:-:S05]  /*19580*/  @!P3 LOP3.LUT R3, R3, R2, RZ, 0x3c, !PT ;  /* 0x000000020303b212 */ /* 0x000fca00078e3cff */
[----:B------:R-:W-:Y:S04]  /*19590*/  @!P3 LDGSTS.E.BYPASS.LTC128B.128 [R8+0xcc00], desc[UR42][R2.64], !P0 ;  /* 0x0cc000000208bfae */ /* 0x000fe8000c101d6a */
[----:B------:R-:W-:Y:S04]  /*195a0*/  @!P3 LDGSTS.E.BYPASS.LTC128B.128 [R8+0xfc00], desc[UR42][R2.64+0x40], !P1 ;  /* 0x0fc000400208bfae */ /* 0x000fe8000c901d6a */
[----:B------:R0:W-:Y:S02]  /*195b0*/  @!P3 LDGSTS.E.BYPASS.LTC128B.128 [R8+0x12c00], desc[UR42][R2.64+0x80], !P2 ;  /* 0x12c000800208bfae */ /* 0x0001e4000d101d6a */
[----:B0-----:R-:W-:-:S02]  /*195c0*/  VIADD R2, R25, 0x40 ;  /* 0x0000004019027836 */ /* 0x001fc40000000000 */
[----:B------:R-:W0:Y:S03]  /*195d0*/  SHFL.IDX PT, R3, R5, 0x2, 0x1c1f ;  /* 0x005c1f0005037f89 */ /* 0x000e2600000e0000 */
[----:B------:R-:W-:Y:S01]  /*195e0*/  ISETP.GE.AND P3, PT, R2, R0, PT ;  /* 0x000000000200720c */ /* 0x000fe20003f66270 */
[----:B------:R-:W-:Y:S04]  /*195f0*/  SHFL.IDX PT, R5, R5, 0x3, 0x1c1f ;  /* 0x007c1f0005057f89 */ /* 0x000fe800000e0000 */
[----:B------:R-:W1:Y:S04]  /*19600*/  SHFL.IDX PT, R2, R4, 0x2, 0x1c1f ;  /* 0x005c1f0004027f89 */ /* 0x000e6800000e0000 */
[----:B------:R-:W2:Y:S04]  /*19610*/  SHFL.IDX PT, R4, R4, 0x3, 0x1c1f ;  /* 0x007c1f0004047f89 */ /* 0x000ea800000e0000 */
        /* <DEDUP_REMOVED lines=8> */
[----:B0-----:R-:W-:-:S05]  /*196a0*/  VIADD R2, R25, 0x60 ;  /* 0x0000006019027836 */ /* 0x001fca0000000000 */
[----:B------:R-:W-:-:S13]  /*196b0*/  ISETP.GE.AND P3, PT, R2, R0, PT ;  /* 0x000000000200720c */ /* 0x000fda0003f66270 */
[----:B------:R-:W-:-:S05]  /*196c0*/  @!P3 LEA R2, P4, R10, R5, 0x1 ;  /* 0x000000050a02b211 */ /* 0x000fca00078808ff */
[----:B--2---:R-:W-:Y:S02]  /*196d0*/  @!P3 IMAD.X R3, RZ, RZ, R4, P4 ;  /* 0x000000ffff03b224 */ /* 0x004fe400020e0604 */
[----:B------:R-:W-:-:S03]  /*196e0*/  VIADD R4, R25, 0x80 ;  /* 0x0000008019047836 */ /* 0x000fc60000000000 */
[----:B------:R-:W-:Y:S04]  /*196f0*/  @!P3 LDGSTS.E.BYPASS.LTC128B.128 [R8+0xdc00], desc[UR42][R2.64], !P0 ;  /* 0x0dc000000208bfae */ /* 0x000fe8000c101d6a */
[----:B------:R-:W-:Y:S04]  /*19700*/  @!P3 LDGSTS.E.BYPASS.LTC128B.128 [R8+0x10c00], desc[UR42][R2.64+0x40], !P1 ;  /* 0x10c000400208bfae */ /* 0x000fe8000c901d6a */
[----:B------:R0:W-:Y:S01]  /*19710*/  @!P3 LDGSTS.E.BYPASS.LTC128B.128 [R8+0x13c00], desc[UR42][R2.64+0x80], !P2 ;  /* 0x13c000800208bfae */ /* 0x0001e2000d101d6a */
[----:B------:R-:W-:-:S03]  /*19720*/  ISETP.GE.AND P3, PT, R4, R0, PT ;  /* 0x000000000400720c */ /* 0x000fc60003f66270 */
[----:B0-----:R-:W0:Y:S04]  /*19730*/  SHFL.IDX PT, R3, R7, RZ, 0x1c1f ;  /* 0x001c1fff07037589 */ /* 0x001e2800000e0000 */
[----:B------:R-:W1:Y:S04]  /*19740*/  SHFL.IDX PT, R2, R6, RZ, 0x1c1f ;  /* 0x001c1fff06027589 */ /* 0x000e6800000e0000 */
[----:B------:R-:W2:Y:S02]  /*19750*/  SHFL.IDX PT, R6, R6, 0x1, 0x1c1f ;  /* 0x003c1f0006067f89 */ /* 0x000ea400000e0000 */
[----:B0-----:R-:W-:-:S05]  /*19760*/  @!P3 LEA R3, P4, R10, R3, 0x1 ;  /* 0x000000030a03b211 */ /* 0x001fca00078808ff */
[----:B-1----:R-:W-:-:S05]  /*19770*/  @!P3 IMAD.X R2, RZ, RZ, R2, P4 ;  /* 0x000000ffff02b224 */ /* 0x002fca00020e0602 */
[----:B------:R-:W-:-:S04]  /*19780*/  @!P3 LOP3.LUT R3, R3, R2, RZ, 0x3c, !PT ;  /* 0x000000020303b212 */ /* 0x000fc800078e3cff */
[----:B------:R-:W-:-:S04]  /*19790*/  @!P3 LOP3.LUT R2, R3, R2, RZ, 0x3c, !PT ;  /* 0x000000020302b212 */ /* 0x000fc800078e3cff */
[----:B------:R-:W-:-:S05]  /*197a0*/  @!P3 LOP3.LUT R3, R3, R2, RZ, 0x3c, !PT ;  /* 0x000000020303b212 */ /* 0x000fca00078e3cff */
[----:B------:R-:W-:Y:S04]  /*197b0*/  @!P3 LDGSTS.E.BYPASS.LTC128B.128 [R8+0xe400], desc[UR42][R2.64], !P0 ;  /* 0x0e4000000208bfae */ /* 0x000fe8000c101d6a */
[----:B------:R-:W-:Y:S04]  /*197c0*/  @!P3 LDGSTS.E.BYPASS.LTC128B.128 [R8+0x11400], desc[UR42][R2.64+0x40], !P1 ;  /* 0x114000400208bfae */ /* 0x000fe8000c901d6a */
[----:B------:R0:W-:Y:S04]  /*197d0*/  @!P3 LDGSTS.E.BYPASS.LTC128B.128 [R8+0x14400], desc[UR42][R2.64+0x80], !P2 ;  /* 0x144000800208bfae */ /* 0x0001e8000d101d6a */
[----:B0-2---:R0:W1:Y:S02]  /*197e0*/  SHFL.IDX PT, R2, R7, 0x1, 0x1c1f ;  /* 0x003c1f0007027f89 */ /* 0x00506400000e0000 */
.L_x_10771:
[----:B------:R-:W-:-:S05]  /*197f0*/  VIADD R25, R25, 0xa0 ;  /* 0x000000a019197836 */ /* 0x000fca0000000000 */
[----:B------:R-:W-:-:S13]  /*19800*/  ISETP.GE.AND P3, PT, R25, R0, PT ;  /* 0x000000001900720c */ /* 0x000fda0003f66270 */
[----:B-1----:R-:W-:-:S05]  /*19810*/  @!P3 LEA R2, P4, R10, R2, 0x1 ;  /* 0x000000020a02b211 */ /* 0x002fca00078808ff */
[----:B------:R-:W-:-:S05]  /*19820*/  @!P3 IMAD.X R3, RZ, RZ, R6, P4 ;  /* 0x000000ffff03b224 */ /* 0x000fca00020e0606 */
[----:B------:R-:W-:Y:S01]  /*19830*/  @!PT LDS RZ, [RZ] ;  /* 0x00000000fffff984 */ /* 0x000fe20000000800 */
[----:B------:R-:W-:Y:S01]  /*19840*/  @!PT LDS RZ, [RZ] ;  /* 0x00000000fffff984 */ /* 0x000fe20000000800 */
[----:B------:R-:W-:Y:S01]  /*19850*/  @!PT LDS RZ, [RZ] ;  /* 0x00000000fffff984 */ /* 0x000fe20000000800 */
[----:B------:R1:W-:Y:S01]  /*19860*/  @!P3 LDGSTS.E.BYPASS.LTC128B.128 [R8+0xec00], desc[UR42][R2.64], !P0 ;  /* 0x0ec000000208bfae */ /* 0x0003e2000c101d6a */
[----:B------:R-:W-:-:S03]  /*19870*/  PLOP3.LUT P0, PT, PT, PT, PT, 0x80, 0x0 ;  /* 0x000000000000781c */ /* 0x000fc60003f0f070 */
[----:B------:R1:W-:Y:S04]  /*19880*/  @!P3 LDGSTS.E.BYPASS.LTC128B.128 [R8+0x11c00], desc[UR42][R2.64+0x40], !P1 ;  /* 0x11c000400208bfae */ /* 0x0003e8000c901d6a */
[----:B------:R1:W-:Y:S01]  /*19890*/  @!P3 LDGSTS.E.BYPASS.LTC128B.128 [R8+0x14c00], desc[UR42][R2.64+0x80], !P2 ;  /* 0x14c000800208bfae */ /* 0x0003e2000d101d6a */
[----:B------:R-:W-:-:S05]  /*198a0*/  NOP ;  /* 0x0000000000007918 */ /* 0x000fca0000000000 */
.L_x_10632:
        /* <DEDUP_REMOVED lines=18> */
.L_x_10772:
[----:B------:R-:W-:Y:S05]  /*199d0*/  BSYNC B0 ;  /* 0x0000000000007941 */ /* 0x000fea0003800000 */
.L_x_10633:
[----:B------:R-:W1:Y:S04]  /*199e0*/  LDL.LU R3, [R1+0x40] ;  /* 0x0000400001037983 */ /* 0x000e680000300800 */
[----:B------:R-:W2:Y:S01]  /*199f0*/  LDL R2, [R1+0x24] ;  /* 0x0000240001027983 */ /* 0x000ea20000100800 */
[----:B------:R-:W-:Y:S01]  /*19a00*/  BSSY B0, `(.L_x_10635) ;  /* 0x00000f1000007945 */ /* 0x000fe20003800000 */
[----:B-1----:R-:W-:-:S05]  /*19a10*/  VIADD R0, R3, 0xfffffffe ;  /* 0xfffffffe03007836 */ /* 0x002fca0000000000 */
[----:B--2---:R-:W-:-:S13]  /*19a20*/  ISETP.GE.AND P0, PT, R0, R2, PT ;  /* 0x000000020000720c */ /* 0x004fda0003f06270 */
[----:B------:R-:W-:Y:S05]  /*19a30*/  @!P0 BRA `(.L_x_10636) ;  /* 0x0000000c00b48947 */ /* 0x000fea0003800000 */
[----:B------:R-:W1:Y:S01]  /*19a40*/  S2R R2, SR_TID.X ;  /* 0x0000000000027919 */ /* 0x000e620000002100 */
[----:B------:R-:W-:Y:S01]  /*19a50*/  ULDC UR4, c[0x0][0x2f4] ;  /* 0x0000bd0000047ab9 */ /* 0x000fe20000000800 */
[----:B------:R2:W5:Y:S04]  /*19a60*/  LDL.LU R20, [R1] ;  /* 0x0000000001147983 */ /* 0x0005680000300800 */
[----:B------:R2:W-:Y:S01]  /*19a70*/  STL [R1+0x8], R23 ;  /* 0x0000081701007387 */ /* 0x0005e20000100800 */
[----:B------:R-:W-:Y:S02]  /*19a80*/  IMAD.MOV.U32 R10, RZ, RZ, R28 ;  /* 0x000000ffff0a7224 */ /* 0x000fe400078e001c */
[----:B-1----:R-:W-:-:S05]  /*19a90*/  IMAD.SHL.U32 R4, R2, 0x8, RZ ;  /* 0x0000000802047824 */ /* 0x002fca00078e00ff */
[----:B------:R-:W-:-:S04]  /*19aa0*/  LOP3.LUT R4, R4, 0x18, RZ, 0xc0, !PT ;  /* 0x0000001804047812 */ /* 0x000fc800078ec0ff */
[C---:B------:R-:W-:Y:S02]  /*19ab0*/  LOP3.LUT R3, R4.reuse, 0x20, RZ, 0xfc, !PT ;  /* 0x0000002004037812 */ /* 0x040fe400078efcff */
[C---:B------:R-:W-:Y:S02]  /*19ac0*/  LOP3.LUT R2, R4.reuse, 0x40, RZ, 0xfc, !PT ;  /* 0x0000004004027812 */ /* 0x040fe400078efcff */
[----:B------:R-:W-:Y:S02]  /*19ad0*/  ISETP.GE.AND P3, PT, R4, UR4, PT ;  /* 0x0000000404007c0c */ /* 0x000fe4000bf66270 */
[----:B------:R-:W-:Y:S02]  /*19ae0*/  ISETP.GE.AND P2, PT, R3, UR4, PT ;  /* 0x0000000403007c0c */ /* 0x000fe4000bf46270 */
[----:B--2---:R-:W-:-:S13]  /*19af0*/  ISETP.GE.AND P1, PT, R2, UR4, PT ;  /* 0x0000000402007c0c */ /* 0x004fda000bf26270 */
.L_x_10649:
[----:B------:R-:W2:Y:S01]  /*19b00*/  LDL R8, [R1+0x28] ;  /* 0x0000280001087983 */ /* 0x000ea20000100800 */
[----:B------:R-:W1:Y:S03]  /*19b10*/  LDC R9, c[0x0][0x430] ;  /* 0x00010c00ff097b82 */ /* 0x000e660000000800 */
[----:B0-----:R-:W3:Y:S04]  /*19b20*/  LDL R7, [R1+0x2c] ;  /* 0x00002c0001077983 */ /* 0x001ee80000100800 */
[----:B------:R-:W4:Y:S01]  /*19b30*/  LDL R6, [R1+0xc] ;  /* 0x00000c0001067983 */ /* 0x000f220000100800 */
[----:B------:R-:W0:Y:S01]  /*19b40*/  S2R R2, SR_TID.X ;  /* 0x0000000000027919 */ /* 0x000e220000002100 */
[----:B-1----:R-:W-:-:S13]  /*19b50*/  ISETP.NE.AND P0, PT, R9, 0x1, PT ;  /* 0x000000010900780c */ /* 0x002fda0003f05270 */
[----:B------:R-:W1:Y:S01]  /*19b60*/  @P0 LDC R5, c[0x0][0x434] ;  /* 0x00010d00ff050b82 */ /* 0x000e620000000800 */
[----:B0-----:R-:W-:-:S04]  /*19b70*/  LOP3.LUT R3, R2, 0x7f, RZ, 0xc0, !PT ;  /* 0x0000007f02037812 */ /* 0x001fc800078ec0ff */
[----:B------:R-:W-:-:S03]  /*19b80*/  SHF.R.U32.HI R4, RZ, 0x2, R3 ;  /* 0x00000002ff047819 */ /* 0x000fc60000011603 */
[----:B------:R-:W0:Y:S01]  /*19b90*/  @P0 LDC R3, c[0x0][0x438] ;  /* 0x00010e00ff030b82 */ /* 0x000e220000000800 */
[----:B------:R-:W-:Y:S02]  /*19ba0*/  IMAD.SHL.U32 R2, R2, 0x20, RZ ;  /* 0x0000002002027824 */ /* 0x000fe400078e00ff */
[----:B------:R-:W-:-:S03]  /*19bb0*/  IMAD R4, R0, 0x80, R4 ;  /* 0x0000008000047824 */ /* 0x000fc600078e0204 */
[----:B------:R-:W-:Y:S01]  /*19bc0*/  LOP3.LUT R2, R2, 0x60, RZ, 0xc0, !PT ;  /* 0x0000006002027812 */ /* 0x000fe200078ec0ff */
[----:B------:R-:W-:Y:S05]  /*19bd0*/  YIELD ;  /* 0x0000000000007946 */ /* 0x000fea0003800000 */
[----:B------:R-:W-:Y:S01]  /*19be0*/  ULDC.64 UR4, c[0x0][0x428] ;  /* 0x00010a0000047ab9 */ /* 0x000fe20000000a00 */
[----:B--2---:R-:W-:-:S05]  /*19bf0*/  IADD3 R4, R2, R4, R8 ;  /* 0x0000000402047210 */ /* 0x004fca0007ffe008 */
[----:B-1----:R-:W-:-:S04]  /*19c00*/  @P0 IMAD.HI.U32 R5, R4, R5, RZ ;  /* 0x0000000504050227 */ /* 0x002fc800078e00ff */
[----:B------:R-:W-:Y:S01]  /*19c10*/  IMAD.MOV.U32 R2, RZ, RZ, R4 ;  /* 0x000000ffff027224 */ /* 0x000fe200078e0004 */
[----:B0-----:R-:W-:-:S05]  /*19c20*/  @P0 SHF.R.U32.HI R2, RZ, R3, R5 ;  /* 0x00000003ff020219 */ /* 0x001fca0000011605 */
[----:B------:R-:W-:-:S04]  /*19c30*/  IMAD.MOV R3, RZ, RZ, -R2 ;  /* 0x000000ffff037224 */ /* 0x000fc800078e0a02 */
[----:B------:R-:W-:Y:S01]  /*19c40*/  IMAD R9, R9, R3, R4 ;  /* 0x0000000309097224 */ /* 0x000fe200078e0204 */
[----:B------:R-:W-:Y:S01]  /*19c50*/  SHF.R.S32.HI R3, RZ, 0x1f, R2 ;  /* 0x0000001fff037819 */ /* 0x000fe20000011402 */
[----:B---3--:R-:W-:-:S04]  /*19c60*/  IMAD R4, R7, UR4, RZ ;  /* 0x0000000407047c24 */ /* 0x008fc8000f8e02ff */
[C---:B----4-:R-:W-:Y:S02]  /*19c70*/  IMAD R4, R6.reuse, UR5, R4 ;  /* 0x0000000506047c24 */ /* 0x050fe4000f8e0204 */
[----:B------:R-:W-:Y:S01]  /*19c80*/  IMAD.WIDE.U32 R2, R6, UR4, R2 ;  /* 0x0000000406027c25 */ /* 0x000fe2000f8e0002 */
[----:B------:R-:W-:-:S03]  /*19c90*/  ULDC.64 UR4, c[0x0][0x418] ;  /* 0x0001060000047ab9 */ /* 0x000fc60000000a00 */
[----:B------:R-:W-:Y:S01]  /*19ca0*/  IMAD.IADD R3, R4, 0x1, R3 ;  /* 0x0000000104037824 */ /* 0x000fe200078e0203 */
[----:B------:R-:W-:-:S04]  /*19cb0*/  LEA R4, P0, R2, UR4, 0x2 ;  /* 0x0000000402047c11 */ /* 0x000fc8000f8010ff */
[----:B------:R-:W-:-:S05]  /*19cc0*/  LEA.HI.X R5, R2, UR5, R3, 0x2, P0 ;  /* 0x0000000502057c11 */ /* 0x000fca00080f1403 */
[----:B------:R-:W2:Y:S01]  /*19cd0*/  LDG.E R8, desc[UR42][R4.64] ;  /* 0x0000002a04087981 */ /* 0x000ea2000c1e1900 */
[----:B------:R-:W-:-:S05]  /*19ce0*/  VIADD R28, R10, 0x1 ;  /* 0x000000010a1c7836 */ /* 0x000fca0000000000 */
[----:B------:R-:W-:-:S04]  /*19cf0*/  ISETP.NE.AND P0, PT, R28, 0x2, PT ;  /* 0x000000021c00780c */ /* 0x000fc80003f05270 */
[----:B------:R-:W-:-:S04]  /*19d00*/  SEL R2, RZ, 0x1, P0 ;  /* 0x00000001ff027807 */ /* 0x000fc80000000000 */
[----:B-----5:R-:W-:Y:S01]  /*19d10*/  LOP3.LUT R2, R20, R2, RZ, 0x3c, !PT ;  /* 0x0000000214027212 */ /* 0x020fe200078e3cff */
[----:B------:R-:W-:-:S04]  /*19d20*/  IMAD.U32 R6, RZ, RZ, UR38 ;  /* 0x00000026ff067e24 */ /* 0x000fc8000f8e00ff */
[----:B------:R0:W-:Y:S01]  /*19d30*/  STL [R1], R2 ;  /* 0x0000000201007387 */ /* 0x0001e20000100800 */
[----:B------:R-:W-:Y:S01]  /*19d40*/  ISETP.NE.AND P4, PT, R6, 0x3, PT ;  /* 0x000000030600780c */ /* 0x000fe20003f85270 */
[----:B------:R-:W-:Y:S01]  /*19d50*/  IMAD.MOV.U32 R23, RZ, RZ, R0 ;  /* 0x000000ffff177224 */ /* 0x000fe200078e0000 */
[----:B------:R-:W-:Y:S02]  /*19d60*/  SEL R28, R28, RZ, P0 ;  /* 0x000000ff1c1c7207 */ /* 0x000fe40000000000 */
[----:B--2---:R-:W-:-:S09]  /*19d70*/  SHF.R.S32.HI R26, RZ, 0x1f, R8 ;  /* 0x0000001fff1a7819 */ /* 0x004fd20000011408 */
[----:B0-----:R-:W-:Y:S05]  /*19d80*/  @!P4 BRA `(.L_x_10637) ;  /* 0x000000000004c947 */ /* 0x001fea0003800000 */
[----:B------:R-:W-:Y:S01]  /*19d90*/  BPT.TRAP 0x1 ;  /* 0x000000040000795c */ /* 0x000fe20000300000 */
.L_x_10637:
[----:B------:R-:W-:Y:S01]  /*19da0*/  IMAD R5, R28, 0x8, R16 ;  /* 0x000000081c057824 */ /* 0x000fe200078e0210 */
[----:B------:R-:W-:Y:S01]  /*19db0*/  SHF.L.U32 R0, R2, 0x1f, RZ ;  /* 0x0000001f02007819 */ /* 0x000fe200000006ff */
[----:B------:R-:W-:Y:S03]  /*19dc0*/  BSSY B1, `(.L_x_10638) ;  /* 0x0000003000017945 */ /* 0x000fe60003800000 */
[----:B------:R-:W0:Y:S02]  /*19dd0*/  SYNCS.PHASECHK.TRANS64.TRYWAIT P0, [R5+URZ+0x2d840], R0 ;  /* 0x02d84000050075a7 */ /* 0x000e24000800017f */
[----:B0-----:R-:W-:Y:S05]  /*19de0*/  @!P0 BRA `(.L_x_10639) ;  /* 0x0000004400488947 */ /* 0x001fea0003800000 */
.L_x_10773:
[----:B------:R-:W-:Y:S05]  /*19df0*/  BSYNC B1 ;  /* 0x0000000000017941 */ /* 0x000fea0003800000 */
.L_x_10638:
[----:B------:R-:W2:Y:S01]  /*19e00*/  LDL R4, [R1+0x10] ;  /* 0x0000100001047983 */ /* 0x000ea20000100800 */
        /* <DEDUP_REMOVED lines=20> */
[----:B--2---:R-:W-:Y:S01]  /*19f50*/  IMAD R4, R28, 0x3000, R4 ;  /* 0x000030001c047824 */ /* 0x004fe200078e0204 */
[----:B------:R-:W-:Y:S07]  /*19f60*/  BRA.DIV UR4, `(.L_x_10640) ;  /* 0x0000004204fc7947 */ /* 0x000fee000b800000 */
[----:B------:R-:W0:Y:S01]  /*19f70*/  S2R R3, SR_TID.X ;  /* 0x0000000000037919 */ /* 0x000e220000002100 */
[----:B------:R-:W-:Y:S02]  /*19f80*/  LOP3.LUT P6, RZ, R19, 0x4, RZ, 0xc0, !PT ;  /* 0x0000000413ff7812 */ /* 0x000fe400078cc0ff */
[----:B------:R-:W-:Y:S01]  /*19f90*/  LEA R4, R4, R16, 0x1 ;  /* 0x0000001004047211 */ /* 0x000fe200078e08ff */
[----:B------:R-:W1:Y:S04]  /*19fa0*/  SHFL.IDX PT, R2, R6, RZ, 0x1c1f ;  /* 0x001c1fff06027589 */ /* 0x000e6800000e0000 */
[----:B------:R-:W-:Y:S01]  /*19fb0*/  SHFL.IDX PT, R21, R7, 0x2, 0x1c1f ;  /* 0x005c1f0007157f89 */ /* 0x000fe200000e0000 */
[----:B0-----:R-:W-:-:S03]  /*19fc0*/  IMAD.SHL.U32 R11, R3, 0x8, RZ ;  /* 0x00000008030b7824 */ /* 0x001fc600078e00ff */
[----:B------:R-:W0:Y:S02]  /*19fd0*/  SHFL.IDX PT, R3, R7, RZ, 0x1c1f ;  /* 0x001c1fff07037589 */ /* 0x000e2400000e0000 */
[----:B------:R-:W-:-:S05]  /*19fe0*/  LOP3.LUT R11, R11, 0x18, RZ, 0xc0, !PT ;  /* 0x000000180b0b7812 */ /* 0x000fca00078ec0ff */
[----:B------:R-:W-:-:S05]  /*19ff0*/  IMAD.SHL.U32 R0, R11, 0x2, RZ ;  /* 0x000000020b007824 */ /* 0x000fca00078e00ff */
[----:B-1----:R-:W-:-:S05]  /*1a000*/  IADD3 R2, P0, R2, R0, RZ ;  /* 0x0000000002027210 */ /* 0x002fca0007f1e0ff */
[----:B0-----:R-:W-:-:S05]  /*1a010*/  IMAD.X R3, RZ, RZ, R3, P0 ;  /* 0x000000ffff037224 */ /* 0x001fca00000e0603 */
        /* <DEDUP_REMOVED lines=18> */
.L_x_10783:
        /* <DEDUP_REMOVED lines=11> */
.L_x_10641:
        /* <DEDUP_REMOVED lines=11> */
.L_x_10642:
[----:B------:R1:W-:Y:S01]  /*1a2a0*/  SYNCS.ARRIVE.TRANS64.A1T0 RZ, [R5+URZ+0x2d830], RZ ;  /* 0x02d830ff05ff79a7 */ /* 0x0003e2000810003f */
[----:B------:R-:W-:Y:S05]  /*1a2b0*/  @!P5 BRA `(.L_x_10643) ;  /* 0x000000000004d947 */ /* 0x000fea0003800000 */
[----:B------:R-:W-:Y:S01]  /*1a2c0*/  BPT.TRAP 0x1 ;  /* 0x000000040000795c */ /* 0x000fe20000300000 */
.L_x_10643:
[----:B------:R-:W-:Y:S01]  /*1a2d0*/  SHF.L.U32 R2, R20, 0x1f, RZ ;  /* 0x0000001f14027819 */ /* 0x000fe200000006ff */
[----:B-1----:R-:W-:Y:S01]  /*1a2e0*/  IMAD R5, R10, 0x8, R16 ;  /* 0x000000080a057824 */ /* 0x002fe200078e0210 */
[----:B------:R-:W-:Y:S03]  /*1a2f0*/  BSSY B1, `(.L_x_10644) ;  /* 0x0000003000017945 */ /* 0x000fe60003800000 */
[----:B------:R-:W1:Y:S02]  /*1a300*/  SYNCS.PHASECHK.TRANS64.TRYWAIT P0, [R5+URZ+0x2d860], R2 ;  /* 0x02d86002050075a7 */ /* 0x000e64000800017f */
[----:B-1----:R-:W-:Y:S05]  /*1a310*/  @!P0 BRA `(.L_x_10645) ;  /* 0x0000004400648947 */ /* 0x002fea0003800000 */
.L_x_10784:
[----:B------:R-:W-:Y:S05]  /*1a320*/  BSYNC B1 ;  /* 0x0000000000017941 */ /* 0x000fea0003800000 */
.L_x_10644:
[----:B0-----:R-:W2:Y:S04]  /*1a330*/  LDL R7, [R1+0x20] ;  /* 0x0000200001077983 */ /* 0x001ea80000100800 */
[----:B------:R-:W2:Y:S04]  /*1a340*/  LDL.LU R6, [R1+0x8] ;  /* 0x0000080001067983 */ /* 0x000ea80000300800 */
[----:B------:R-:W3:Y:S01]  /*1a350*/  LDL R4, [R1+0x10] ;  /* 0x0000100001047983 */ /* 0x000ee20000100800 */
[----:B------:R-:W0:Y:S01]  /*1a360*/  S2R R3, SR_TID.X ;  /* 0x0000000000037919 */ /* 0x000e220000002100 */
[----:B------:R-:W-:Y:S01]  /*1a370*/  UMOV UR4, 0xffffffff ;  /* 0xffffffff00047882 */ /* 0x000fe20000000000 */
[----:B0-----:R-:W-:-:S04]  /*1a380*/  LOP3.LUT R3, R3, 0x7f, RZ, 0xc0, !PT ;  /* 0x0000007f03037812 */ /* 0x001fc800078ec0ff */
[----:B------:R-:W-:Y:S01]  /*1a390*/  SHF.R.U32.HI R3, RZ, 0x2, R3 ;  /* 0x00000002ff037819 */ /* 0x000fe20000011603 */
[----:B--2---:R-:W-:Y:S02]  /*1a3a0*/  IMAD R6, R6, -0x80, R7 ;  /* 0xffffff8006067824 */ /* 0x004fe400078e0207 */
[----:B---3--:R-:W-:Y:S02]  /*1a3b0*/  IMAD R4, R10, 0x3000, R4 ;  /* 0x000030000a047824 */ /* 0x008fe400078e0204 */
        /* <DEDUP_REMOVED lines=36> */
.L_x_10794:
        /* <DEDUP_REMOVED lines=29> */
.L_x_10647:
[----:B------:R-:W-:Y:S02]  /*1a7d0*/  PLOP3.LUT P4, PT, P4, P0, PT, 0xa2, 0x0 ;  /* 0x000000000000781c */ /* 0x000fe40002781472 */
[----:B------:R-:W-:-:S08]  /*1a7e0*/  @P0 R2UR P4, UR4, R5 ;  /* 0x00000000050402ca */ /* 0x000fd00000080000 */
[----:B------:R-:W-:-:S05]  /*1a7f0*/  @P0 PLOP3.LUT P0, PT, P4, PT, PT, 0x80, 0x0 ;  /* 0x000000000000081c */ /* 0x000fca000270f070 */
[----:B------:R-:W-:Y:S01]  /*1a800*/  @!P4 SYNCS.ARRIVE.TRANS64.RED.A0T1 RZ, [UR4+0x2d850], RZ ;  /* 0x02d850ffffffc9a7 */ /* 0x000fe20008200404 */
[----:B------:R-:W-:Y:S07]  /*1a810*/  @!P4 ARRIVES.LDGSTSBAR.64.TRANSCNT [UR4+0x2d850] ;  /* 0x02d85000ff00c9b0 */ /* 0x000fee0008000a84 */
[----:B------:R-:W-:Y:S05]  /*1a820*/  @P0 BRA.U.ANY `(.L_x_10647) ;  /* 0xfffffffd00e80947 */ /* 0x000fea000393ffff */
[----:B------:R-:W-:Y:S01]  /*1a830*/  NOP ;  /* 0x0000000000007918 */ /* 0x000fe20000000000 */
[----:B------:R-:W-:Y:S02]  /*1a840*/  IMAD.U32 R2, RZ, RZ, UR38 ;  /* 0x00000026ff027e24 */ /* 0x000fe4000f8e00ff */
[----:B------:R-:W-:-:S03]  /*1a850*/  IMAD.MOV.U32 R22, RZ, RZ, R0 ;  /* 0x000000ffff167224 */ /* 0x000fc600078e0000 */
[----:B------:R-:W-:-:S13]  /*1a860*/  ISETP.NE.AND P5, PT, R2, 0x3, PT ;  /* 0x000000030200780c */ /* 0x000fda0003fa5270 */
[----:B------:R-:W-:Y:S05]  /*1a870*/  @!P5 BRA `(.L_x_10648) ;  /* 0x000000000004d947 */ /* 0x000fea0003800000 */
[----:B------:R-:W-:Y:S01]  /*1a880*/  BPT.TRAP 0x1 ;  /* 0x000000040000795c */ /* 0x000fe20000300000 */
.L_x_10648:
[----:B------:R-:W2:Y:S01]  /*1a890*/  LDL R2, [R1+0x24] ;  /* 0x0000240001027983 */ /* 0x000ea20000100800 */
[----:B------:R1:W-:Y:S01]  /*1a8a0*/  SYNCS.ARRIVE.TRANS64.A1T0 RZ, [R5+URZ+0x2d850], RZ ;  /* 0x02d850ff05ff79a7 */ /* 0x0003e2000810003f */
[----:B------:R-:W-:Y:S02]  /*1a8b0*/  VIADD R0, R23, 0xffffffff ;  /* 0xffffffff17007836 */ /* 0x000fe40000000000 */
[----:B------:R1:W5:Y:S01]  /*1a8c0*/  LDL R20, [R1] ;  /* 0x0000000001147983 */ /* 0x0003620000100800 */
[----:B------:R-:W-:-:S03]  /*1a8d0*/  IMAD.MOV.U32 R10, RZ, RZ, R28 ;  /* 0x000000ffff0a7224 */ /* 0x000fc600078e001c */
[----:B------:R1:W-:Y:S01]  /*1a8e0*/  STL [R1+0x8], R23 ;  /* 0x0000081701007387 */ /* 0x0003e20000100800 */
[----:B--2---:R-:W-:-:S13]  /*1a8f0*/  ISETP.GT.AND P0, PT, R23, R2, PT ;  /* 0x000000021700720c */ /* 0x004fda0003f04270 */
[----:B-1----:R-:W-:Y:S05]  /*1a900*/  @P0 BRA `(.L_x_10649) ;  /* 0xfffffff0007c0947 */ /* 0x002fea000383ffff */
.L_x_10636:
[----:B------:R-:W-:Y:S05]  /*1a910*/  BSYNC B0 ;  /* 0x0000000000007941 */ /* 0x000fea0003800000 */
.L_x_10635:
[----:B------:R-:W1:Y:S01]  /*1a920*/  S2R R2, SR_TID.X ;  /* 0x0000000000027919 */ /* 0x000e620000002100 */
[----:B------:R-:W-:Y:S01]  /*1a930*/  BSSY B0, `(.L_x_10650) ;  /* 0x0000010000007945 */ /* 0x000fe20003800000 */
        /* <DEDUP_REMOVED lines=14> */
[----:B0-----:R-:W-:-:S07]  /*1aa20*/  IADD3 R24, R0, UR37, R7 ;  /* 0x0000002500187c10 */ /* 0x001fce000fffe007 */
.L_x_10651:
[----:B------:R-:W-:Y:S05]  /*1aa30*/  BSYNC B0 ;  /* 0x0000000000007941 */ /* 0x000fea0003800000 */
.L_x_10650:
[----:B------:R-:W-:-:S05]  /*1aa40*/  IMAD.U32 R0, RZ, RZ, UR38 ;  /* 0x00000026ff007e24 */ /* 0x000fca000f8e00ff */
[----:B------:R-:W-:-:S13]  /*1aa50*/  ISETP.NE.AND P0, PT, R0, 0x3, PT ;  /* 0x000000030000780c */ /* 0x000fda0003f05270 */
[----:B------:R-:W-:Y:S05]  /*1aa60*/  @!P0 BRA `(.L_x_10652) ;  /* 0x0000000000048947 */ /* 0x000fea0003800000 */
[----:B------:R-:W-:Y:S01]  /*1aa70*/  BPT.TRAP 0x1 ;  /* 0x000000040000795c */ /* 0x000fe20000300000 */
.L_x_10652:
[----:B------:R-:W2:Y:S04]  /*1aa80*/  LDL R3, [R1] ;  /* 0x0000000001037983 */ /* 0x000ea80000100800 */
[----:B------:R-:W3:Y:S01]  /*1aa90*/  LDL.LU R2, [R1+0x20] ;  /* 0x0000200001027983 */ /* 0x000ee20000300800 */
[----:B------:R-:W-:Y:S01]  /*1aaa0*/  IMAD R0, R28, 0x8, R16 ;  /* 0x000000081c007824 */ /* 0x000fe200078e0210 */
[----:B------:R-:W-:Y:S01]  /*1aab0*/  BSSY B0, `(.L_x_10653) ;  /* 0x0000005000007945 */ /* 0x000fe20003800000 */
[----:B--2---:R-:W-:-:S04]  /*1aac0*/  SHF.L.U32 R3, R3, 0x1f, RZ ;  /* 0x0000001f03037819 */ /* 0x004fc800000006ff */
[----:B------:R-:W1:Y:S01]  /*1aad0*/  SYNCS.PHASECHK.TRANS64.TRYWAIT P0, [R0+URZ+0x2d860], R3 ;  /* 0x02d86003000075a7 */ /* 0x000e62000800017f */
[----:B---3--:R-:W-:Y:S01]  /*1aae0*/  IMAD R6, R23, -0x80, R2 ;  /* 0xffffff8017067824 */ /* 0x008fe200078e0202 */
[----:B-1----:R-:W-:Y:S06]  /*1aaf0*/  @!P0 BRA `(.L_x_10654) ;  /* 0x0000004000e48947 */ /* 0x002fec0003800000 */
.L_x_10795:
[----:B------:R-:W-:Y:S05]  /*1ab00*/  BSYNC B0 ;  /* 0x0000000000007941 */ /* 0x000fea0003800000 */
.L_x_10653:
[----:B------:R-:W2:Y:S02]  /*1ab10*/  S2R R2, SR_TID.X ;  /* 0x0000000000027919 */ /* 0x000ea40000002100 */
[----:B--2---:R-:W-:-:S04]  /*1ab20*/  LOP3.LUT R2, R2, 0x7f, RZ, 0xc0, !PT ;  /* 0x0000007f02027812 */ /* 0x004fc800078ec0ff */
[----:B------:R-:W-:Y:S02]  /*1ab30*/  SHF.R.U32.HI R4, RZ, 0x2, R2 ;  /* 0x00000002ff047819 */ /* 0x000fe40000011602 */
[----:B------:R-:W2:Y:S01]  /*1ab40*/  LDL R2, [R1+0x10] ;  /* 0x0000100001027983 */ /* 0x000ea20000100800 */
[----:B------:R-:W-:Y:S02]  /*1ab50*/  UMOV UR4, 0xffffffff ;  /* 0xffffffff00047882 */ /* 0x000fe40000000000 */
[----:B------:R-:W-:Y:S02]  /*1ab60*/  IMAD.IADD R6, R6, 0x1, -R4 ;  /* 0x0000000106067824 */ /* 0x000fe400078e0a04 */
[----:B--2---:R-:W-:Y:S01]  /*1ab70*/  IMAD R4, R28, 0x3000, R2 ;  /* 0x000030001c047824 */ /* 0x004fe200078e0202 */
[----:B------:R-:W-:Y:S06]  /*1ab80*/  BRA.DIV UR4, `(.L_x_10655) ;  /* 0x0000004204d47947 */ /* 0x000fec000b800000 */
[----:B------:R-:W0:Y:S01]  /*1ab90*/  S2R R2, SR_TID.X ;  /* 0x0000000000027919 */ /* 0x000e220000002100 */
[----:B------:R-:W-:Y:S01]  /*1aba0*/  ULDC UR4, c[0x0][0x2f4] ;  /* 0x0000bd0000047ab9 */ /* 0x000fe20000000800 */
[----:B------:R-:W-:Y:S01]  /*1abb0*/  IMAD R4, R4, 0x2, R16 ;  /* 0x0000000204047824 */ /* 0x000fe200078e0210 */
[----:B------:R-:W2:Y:S04]  /*1abc0*/  SHFL.IDX PT, R14, R18, RZ, 0x1c1f ;  /* 0x001c1fff120e7589 */ /* 0x000ea800000e0000 */
[----:B-1----:R-:W1:Y:S01]  /*1abd0*/  SHFL.IDX PT, R3, R22, RZ, 0x1c1f ;  /* 0x001c1fff16037589 */ /* 0x002e6200000e0000 */
[----:B0-----:R-:W-:-:S05]  /*1abe0*/  IMAD.SHL.U32 R7, R2, 0x8, RZ ;  /* 0x0000000802077824 */ /* 0x001fca00078e00ff */
        /* <DEDUP_REMOVED lines=37> */
.L_x_10805:
        /* <DEDUP_REMOVED lines=13> */
.L_x_10656:
        /* <DEDUP_REMOVED lines=11> */
.L_x_10657:
[----:B------:R-:W2:Y:S01]  /*1afc0*/  LDL.LU R2, [R1] ;  /* 0x0000000001027983 */ /* 0x000ea20000300800 */
[----:B------:R-:W-:Y:S01]  /*1afd0*/  VIADD R28, R28, 0x1 ;  /* 0x000000011c1c7836 */ /* 0x000fe20000000000 */
[----:B------:R0:W-:Y:S04]  /*1afe0*/  SYNCS.ARRIVE.TRANS64.A1T0 RZ, [R0+URZ+0x2d850], RZ ;  /* 0x02d850ff00ff79a7 */ /* 0x0001e8000810003f */
[----:B------:R-:W-:-:S04]  /*1aff0*/  ISETP.NE.AND P0, PT, R28, 0x2, PT ;  /* 0x000000021c00780c */ /* 0x000fc80003f05270 */
[----:B0-----:R-:W-:Y:S02]  /*1b000*/  SEL R0, RZ, 0x1, P0 ;  /* 0x00000001ff007807 */ /* 0x001fe40000000000 */
[----:B------:R-:W-:Y:S02]  /*1b010*/  SEL R28, R28, RZ, P0 ;  /* 0x000000ff1c1c7207 */ /* 0x000fe40000000000 */
[----:B--2---:R-:W-:-:S05]  /*1b020*/  LOP3.LUT R2, R2, R0, RZ, 0x3c, !PT ;  /* 0x0000000002027212 */ /* 0x004fca00078e3cff */
[----:B------:R0:W-:Y:S02]  /*1b030*/  STL [R1], R2 ;  /* 0x0000000201007387 */ /* 0x0001e40000100800 */
.L_x_10616:
[----:B------:R-:W-:Y:S05]  /*1b040*/  BSYNC B7 ;  /* 0x0000000000077941 */ /* 0x000fea0003800000 */
.L_x_10614:
[----:B------:R-:W-:-:S13]  /*1b050*/  LOP3.LUT P0, RZ, R19, 0x10, RZ, 0xc0, !PT ;  /* 0x0000001013ff7812 */ /* 0x000fda000780c0ff */
[----:B------:R-:W-:Y:S05]  /*1b060*/  @!P0 BRA `(.L_x_10658) ;  /* 0x0000000000248947 */ /* 0x000fea0003800000 */
[----:B------:R-:W-:Y:S05]  /*1b070*/  WARPSYNC.ALL ;  /* 0x0000000000007948 */ /* 0x000fea0003800000 */
[----:B------:R-:W3:Y:S08]  /*1b080*/  S2UR UR5, SR_CgaCtaId ;  /* 0x00000000000579c3 */ /* 0x000ef00000008800 */
[----:B------:R-:W-:Y:S06]  /*1b090*/  BAR.SYNC.DEFER_BLOCKING 0x5, 0x200 ;  /* 0x0148000000007b1d */ /* 0x000fec0000010000 */
[----:B------:R-:W-:-:S02]  /*1b0a0*/  UMOV UR4, 0x400 ;  /* 0x0000040000047882 */ /* 0x000fc40000000000 */
[----:B---3--:R-:W-:-:S06]  /*1b0b0*/  ULEA UR4, UR5, UR4, 0x18 ;  /* 0x0000000405047291 */ /* 0x008fcc000f8ec03f */
[----:B------:R-:W-:-:S05]  /*1b0c0*/  IMAD.U32 R16, RZ, RZ, UR4 ;  /* 0x00000004ff107e24 */ /* 0x000fca000f8e00ff */
[----:B------:R3:W4:Y:S01]  /*1b0d0*/  LDS.128 R24, [R16+0x2d8d0] ;  /* 0x02d8d00010187984 */ /* 0x0007220000000c00 */
[----:B------:R-:W-:Y:S06]  /*1b0e0*/  BAR.ARV 0x4, 0x200 ;  /* 0x0108000000007b1d */ /* 0x000fec0000002000 */
[----:B------:R-:W-:Y:S05]  /*1b0f0*/  BRA `(.L_x_10659) ;  /* 0x0000000800d07947 */ /* 0x000fea0003800000 */
.L_x_10658:
[----:B------:R-:W2:Y:S01]  /*1b100*/  S2R R0, SR_TID.X ;  /* 0x0000000000007919 */ /* 0x000ea20000002100 */
[----:B------:R-:W-:Y:S01]  /*1b110*/  UMOV UR4, 0xffffffff ;  /* 0xffffffff00047882 */ /* 0x000fe20000000000 */
[----:B--2---:R-:W-:-:S04]  /*1b120*/  LOP3.LUT R8, R0, 0x1f, RZ, 0xc0, !PT ;  /* 0x0000001f00087812 */ /* 0x004fc800078ec0ff */
[----:B------:R-:W-:Y:S01]  /*1b130*/  ISETP.NE.AND P0, PT, R8, 0x1f, PT ;  /* 0x0000001f0800780c */ /* 0x000fe20003f05270 */
[----:B------:R-:W-:-:S12]  /*1b140*/  BRA.DIV UR4, `(.L_x_10660) ;  /* 0x0000004204d47947 */ /* 0x000fd8000b800000 */
[----:B-1----:R-:W-:Y:S01]  /*1b150*/  IADD3 R9, R27, R8, RZ ;  /* 0x000000081b097210 */ /* 0x002fe20007ffe0ff */
[----:B------:R-:W-:-:S03]  /*1b160*/  ULDC UR4, c[0x0][0xc3c] ;  /* 0x00030f0000047ab9 */ /* 0x000fc60000000800 */
[----:B------:R-:W-:-:S13]  /*1b170*/  ISETP.GE.OR P1, PT, R9, UR4, !P0 ;  /* 0x0000000409007c0c */ /* 0x000fda000c726670 */
[----:B0-----:R-:W0:Y:S08]  /*1b180*/  @!P1 LDC.64 R2, c[0x0][0xc80] ;  /* 0x00032000ff029b82 */ /* 0x001e300000000a00 */
        /* <DEDUP_REMOVED lines=34> */
.L_x_10815:
[----:B------:R-:W-:Y:S02]  /*1b3b0*/  ULDC UR4, c[0x0][0xc38] ;  /* 0x00030e0000047ab9 */ /* 0x000fe40000000800 */
[----:B------:R-:W-:-:S04]  /*1b3c0*/  IMAD.U32 R3, RZ, RZ, UR4 ;  /* 0x00000004ff037e24 */ /* 0x000fc8000f8e00ff */
[----:B-1----:R-:W-:-:S04]  /*1b3d0*/  IMAD R5, R14, R3, RZ ;  /* 0x000000030e057224 */ /* 0x002fc800078e02ff */
[----:B------:R-:W-:-:S05]  /*1b3e0*/  IMAD.IADD R6, R6, 0x1, R5 ;  /* 0x0000000106067824 */ /* 0x000fca00078e0205 */
[----:B------:R-:W-:-:S13]  /*1b3f0*/  ISETP.GT.AND P6, PT, R6, R0, PT ;  /* 0x000000000600720c */ /* 0x000fda0003fc4270 */
[----:B------:R-:W-:Y:S05]  /*1b400*/  @P6 BRA `(.L_x_10661) ;  /* 0x0000000000a46947 */ /* 0x000fea0003800000 */
.L_x_10664:
        /* <DEDUP_REMOVED lines=35> */
.L_x_10823:
[----:B------:R-:W-:Y:S02]  /*1b640*/  ULDC UR4, c[0x0][0xc38] ;  /* 0x00030e0000047ab9 */ /* 0x000fe40000000800 */
[----:B------:R-:W-:-:S04]  /*1b650*/  IMAD.U32 R3, RZ, RZ, UR4 ;  /* 0x00000004ff037e24 */ /* 0x000fc8000f8e00ff */
[----:B-1----:R-:W-:-:S04]  /*1b660*/  IMAD R5, R14, R3, RZ ;  /* 0x000000030e057224 */ /* 0x002fc800078e02ff */
[----:B------:R-:W-:-:S05]  /*1b670*/  IMAD.IADD R6, R5, 0x1, R6 ;  /* 0x0000000105067824 */ /* 0x000fca00078e0206 */
[----:B------:R-:W-:-:S13]  /*1b680*/  ISETP.GT.AND P6, PT, R6, R0, PT ;  /* 0x000000000600720c */ /* 0x000fda0003fc4270 */
[----:B------:R-:W-:Y:S05]  /*1b690*/  @!P6 BRA `(.L_x_10664) ;  /* 0xfffffffc005ce947 */ /* 0x000fea000383ffff */
.L_x_10661:
        /* <DEDUP_REMOVED lines=9> */
.L_x_10828:
[----:B------:R-:W-:-:S13]  /*1b730*/  ISETP.NE.AND P0, PT, R6, RZ, PT ;  /* 0x000000ff0600720c */ /* 0x000fda0003f05270 */
[----:B------:R-:W-:Y:S05]  /*1b740*/  @!P0 BRA `(.L_x_10666) ;  /* 0x0000000000108947 */ /* 0x000fea0003800000 */
[----:B------:R-:W-:Y:S01]  /*1b750*/  UMOV UR4, 0xffffffff ;  /* 0xffffffff00047882 */ /* 0x000fe20000000000 */
[----:B------:R-:W-:Y:S02]  /*1b760*/  VIADD R12, R5, 0xffffffff ;  /* 0xffffffff050c7836 */ /* 0x000fe40000000000 */
[----:B------:R-:W-:Y:S05]  /*1b770*/  BRA.DIV UR4, `(.L_x_10667) ;  /* 0x0000004604987947 */ /* 0x000fea000b800000 */
[----:B------:R4:W0:Y:S02]  /*1b780*/  SHFL.IDX PT, R24, R2, R12, 0x1f ;  /* 0x00001f0c02187589 */ /* 0x00082400000e0000 */
.L_x_10666:
        /* <DEDUP_REMOVED lines=58> */
.L_x_10662:
[----:B------:R-:W-:Y:S01]  /*1bb30*/  UMOV UR4, URZ ;  /* 0x0000003f00047c82 */ /* 0x000fe20008000000 */
[----:B------:R-:W-:Y:S01]  /*1bb40*/  UMOV UR5, URZ ;  /* 0x0000003f00057c82 */ /* 0x000fe20008000000 */
[----:B------:R-:W-:Y:S01]  /*1bb50*/  ULDC UR6, c[0x0][0xc3c] ;  /* 0x00030f0000067ab9 */ /* 0x000fe20000000800 */
[----:B------:R-:W-:Y:S02]  /*1bb60*/  IMAD.MOV.U32 R24, RZ, RZ, R0 ;  /* 0x000000ffff187224 */ /* 0x000fe400078e0000 */
[----:B------:R-:W-:Y:S02]  /*1bb70*/  IMAD.U32 R25, RZ, RZ, UR4 ;  /* 0x00000004ff197e24 */ /* 0x000fe4000f8e00ff */
[----:B------:R-:W-:Y:S02]  /*1bb80*/  IMAD.U32 R26, RZ, RZ, UR5 ;  /* 0x00000005ff1a7e24 */ /* 0x000fe4000f8e00ff */
[----:B------:R-:W-:-:S07]  /*1bb90*/  IMAD.U32 R27, RZ, RZ, UR6 ;  /* 0x00000006ff1b7e24 */ /* 0x000fce000f8e00ff */
.L_x_10668:
        /* <DEDUP_REMOVED lines=10> */
.L_x_10659:
[----:B------:R-:W-:Y:S02]  /*1bc40*/  ULDC UR4, c[0x0][0xc3c] ;  /* 0x00030f0000047ab9 */ /* 0x000fe40000000800 */
[----:B----4-:R-:W-:-:S13]  /*1bc50*/  ISETP.GE.AND P0, PT, R27, UR4, PT ;  /* 0x000000041b007c0c */ /* 0x010fda000bf06270 */
[----:B------:R-:W-:Y:S05]  /*1bc60*/  @!P0 BRA `(.L_x_10669) ;  /* 0xffffff9c00f08947 */ /* 0x000fea000383ffff */
[----:B------:R-:W-:Y:S05]  /*1bc70*/  BSYNC B8 ;  /* 0x0000000000087941 */ /* 0x000fea0003800000 */
.L_x_10566:
[----:B0-----:R-:W4:Y:S01]  /*1bc80*/  LDL.LU R0, [R1+0x4c] ;  /* 0x00004c0001007983 */ /* 0x001f220000300800 */
[----:B------:R-:W-:Y:S01]  /*1bc90*/  BSSY B0, `(.L_x_10670) ;  /* 0x000000b000007945 */ /* 0x000fe20003800000 */
[----:B-1----:R-:W0:Y:S01]  /*1bca0*/  S2R R5, SR_CgaCtaId ;  /* 0x0000000000057919 */ /* 0x002e220000008800 */
[----:B----4-:R-:W-:-:S05]  /*1bcb0*/  VIADD R0, R0, 0x1 ;  /* 0x0000000100007836 */ /* 0x010fca0000000000 */
        /* <DEDUP_REMOVED lines=8> */
.L_x_10831:
[----:B------:R-:W-:Y:S05]  /*1bd40*/  BSYNC B0 ;  /* 0x0000000000007941 */ /* 0x000fea0003800000 */
.L_x_10670:
[----:B------:R-:W-:-:S03]  /*1bd50*/  UMOV UR4, 0xffffffff ;  /* 0xffffffff00047882 */ /* 0x000fc60000000000 */
[----:B------:R-:W-:Y:S05]  /*1bd60*/  BRA.DIV UR4, `(.L_x_10672) ;  /* 0x0000004204587947 */ /* 0x000fea000b800000 */
[----:B0-----:R-:W0:Y:S02]  /*1bd70*/  S2R R0, SR_TID.X ;  /* 0x0000000000007919 */ /* 0x001e240000002100 */
[----:B0-----:R-:W-:-:S04]  /*1bd80*/  SHF.R.U32.HI R0, RZ, 0x5, R0 ;  /* 0x00000005ff007819 */ /* 0x001fc80000011600 */
[----:B------:R-:W-:-:S05]  /*1bd90*/  LOP3.LUT R0, R0, 0x3, RZ, 0xc0, !PT ;  /* 0x0000000300007812 */ /* 0x000fca00078ec0ff */
[----:B------:R0:W1:Y:S02]  /*1bda0*/  SHFL.IDX PT, R14, R0, RZ, 0x1f ;  /* 0x00001fff000e7589 */ /* 0x00006400000e0000 */
.L_x_10834:
[----:B-1----:R-:W-:-:S13]  /*1bdb0*/  ISETP.NE.AND P0, PT, R14, RZ, PT ;  /* 0x000000ff0e00720c */ /* 0x002fda0003f05270 */
[----:B------:R-:W-:Y:S05]  /*1bdc0*/  @P0 BRA `(.L_x_10405) ;  /* 0x0000000000900947 */ /* 0x000fea0003800000 */
[----:B------:R-:W-:-:S03]  /*1bdd0*/  UMOV UR4, 0xffffffff ;  /* 0xffffffff00047882 */ /* 0x000fc60000000000 */
[----:B------:R-:W-:Y:S05]  /*1bde0*/  BRA.DIV UR4, `(.L_x_10673) ;  /* 0x00000042046c7947 */ /* 0x000fea000b800000 */
[----:B------:R-:W-:-:S13]  /*1bdf0*/  ELECT P6, URZ, PT ;  /* 0x00000000003f782f */ /* 0x000fda00038c0000 */
.L_x_10837:
[----:B------:R-:W-:Y:S05]  /*1be00*/  @!P6 BRA `(.L_x_10405) ;  /* 0x000000000080e947 */ /* 0x000fea0003800000 */
[----:B------:R-:W-:-:S06]  /*1be10*/  ULOP3.LUT UR4, UR36, 0x2, URZ, 0xfc, !UPT ;  /* 0x0000000224047892 */ /* 0x000fcc000f8efc3f */
[----:B0-----:R-:W-:-:S05]  /*1be20*/  IMAD.U32 R0, RZ, RZ, UR4 ;  /* 0x00000004ff007e24 */ /* 0x001fca000f8e00ff */
[----:B------:R-:W-:-:S13]  /*1be30*/  ISETP.NE.AND P0, PT, R0, 0x3, PT ;  /* 0x000000030000780c */ /* 0x000fda0003f05270 */
[----:B------:R-:W-:Y:S05]  /*1be40*/  @!P0 BRA `(.L_x_10674) ;  /* 0x0000000000048947 */ /* 0x000fea0003800000 */
[----:B------:R-:W-:Y:S01]  /*1be50*/  BPT.TRAP 0x1 ;  /* 0x000000040000795c */ /* 0x000fe20000300000 */
.L_x_10674:
[----:B------:R-:W4:Y:S01]  /*1be60*/  LDL R0, [R1] ;  /* 0x0000000001007983 */ /* 0x000f220000100800 */
[C---:B------:R-:W-:Y:S02]  /*1be70*/  IMAD R3, R28.reuse, 0x8, R5 ;  /* 0x000000081c037824 */ /* 0x040fe400078e0205 */
[----:B------:R-:W-:-:S05]  /*1be80*/  VIADD R28, R28, 0x1 ;  /* 0x000000011c1c7836 */ /* 0x000fca0000000000 */
[----:B------:R-:W-:Y:S02]  /*1be90*/  ISETP.NE.AND P2, PT, R28, 0x2, PT ;  /* 0x000000021c00780c */ /* 0x000fe40003f45270 */
[----:B----4-:R-:W-:Y:S02]  /*1bea0*/  SHF.L.U32 R2, R0, 0x1f, RZ ;  /* 0x0000001f00027819 */ /* 0x010fe400000006ff */
[----:B------:R-:W-:Y:S02]  /*1beb0*/  SEL R0, RZ, 0x1, P2 ;  /* 0x00000001ff007807 */ /* 0x000fe40001000000 */
[----:B------:R-:W0:Y:S02]  /*1bec0*/  SYNCS.PHASECHK.TRANS64.TRYWAIT P1, [R3+URZ+0x2d840], R2 ;  /* 0x02d84002030075a7 */ /* 0x000e24000802017f */
[----:B0-----:R-:W-:Y:S05]  /*1bed0*/  @!P1 BRA `(.L_x_10675) ;  /* 0x0000004000509947 */ /* 0x001fea0003800000 */
.L_x_10838:
[----:B------:R-:W4:Y:S01]  /*1bee0*/  LDL.LU R4, [R1] ;  /* 0x0000000001047983 */ /* 0x000f220000300800 */
[----:B------:R-:W-:Y:S02]  /*1bef0*/  SEL R28, R28, RZ, P2 ;  /* 0x000000ff1c1c7207 */ /* 0x000fe40001000000 */
[----:B----4-:R-:W-:Y:S01]  /*1bf00*/  LOP3.LUT R0, R4, R0, RZ, 0x3c, !PT ;  /* 0x0000000004007212 */ /* 0x010fe200078e3cff */
[----:B------:R-:W-:Y:S06]  /*1bf10*/  @!P0 BRA `(.L_x_10676) ;  /* 0x0000000000048947 */ /* 0x000fec0003800000 */
[----:B------:R-:W-:Y:S01]  /*1bf20*/  BPT.TRAP 0x1 ;  /* 0x000000040000795c */ /* 0x000fe20000300000 */
.L_x_10676:
[----:B------:R-:W-:Y:S01]  /*1bf30*/  IMAD R5, R28, 0x8, R5 ;  /* 0x000000081c057824 */ /* 0x000fe200078e0205 */
[----:B------:R-:W-:-:S04]  /*1bf40*/  SHF.L.U32 R0, R0, 0x1f, RZ ;  /* 0x0000001f00007819 */ /* 0x000fc800000006ff */
[----:B------:R-:W1:Y:S02]  /*1bf50*/  SYNCS.PHASECHK.TRANS64.TRYWAIT P1, [R5+URZ+0x2d840], R0 ;  /* 0x02d84000050075a7 */ /* 0x000e64000802017f */
[----:B-1----:R-:W-:Y:S05]  /*1bf60*/  @!P1 BRA `(.L_x_10677) ;  /* 0x0000004000409947 */ /* 0x002fea0003800000 */
.L_x_10839:
[----:B------:R-:W-:Y:S05]  /*1bf70*/  @!P0 BRA `(.L_x_10678) ;  /* 0x0000000000048947 */ /* 0x000fea0003800000 */
[----:B------:R-:W-:Y:S01]  /*1bf80*/  BPT.TRAP 0x1 ;  /* 0x000000040000795c */ /* 0x000fe20000300000 */
.L_x_10678:
[----:B------:R-:W4:Y:S02]  /*1bf90*/  SYNCS.PHASECHK.TRANS64.TRYWAIT P1, [R3+URZ+0x2d860], R2 ;  /* 0x02d86002030075a7 */ /* 0x000f24000802017f */
[----:B----4-:R-:W-:Y:S05]  /*1bfa0*/  @!P1 BRA `(.L_x_10679) ;  /* 0x0000004000449947 */ /* 0x010fea0003800000 */
.L_x_10840:
[----:B------:R-:W-:Y:S05]  /*1bfb0*/  @!P0 BRA `(.L_x_10680) ;  /* 0x0000000000048947 */ /* 0x000fea0003800000 */
[----:B------:R-:W-:Y:S01]  /*1bfc0*/  BPT.TRAP 0x1 ;  /* 0x000000040000795c */ /* 0x000fe20000300000 */
.L_x_10680:
[----:B------:R0:W0:Y:S02]  /*1bfd0*/  SYNCS.PHASECHK.TRANS64.TRYWAIT P0, [R5+URZ+0x2d860], R0 ;  /* 0x02d86000050075a7 */ /* 0x000024000800017f */
[----:B0-----:R-:W-:Y:S05]  /*1bfe0*/  @!P0 NANOSLEEP.SYNCS 0x989680 ;  /* 0x009896800000895d */ /* 0x001fea0003900000 */
[----:B------:R-:W0:Y:S02]  /*1bff0*/  @!P0 SYNCS.PHASECHK.TRANS64 P0, [R5+URZ+0x2d860], R0 ;  /* 0x02d86000050085a7 */ /* 0x000e24000800007f */
[----:B0-----:R-:W-:Y:S05]  /*1c000*/  @!P0 BRA `(.L_x_10680) ;  /* 0xfffffffc00f08947 */ /* 0x001fea000383ffff */
.L_x_10405:
[----:B------:R-:W-:Y:S05]  /*1c010*/  BSYNC B9 ;  /* 0x0000000000097941 */ /* 0x000fea0003800000 */
.L_x_10402:
[----:B------:R-:W-:Y:S05]  /*1c020*/  EXIT ;  /* 0x000000000000794d */ /* 0x000fea0003800000 */
.L_x_10423:
[----:B0-----:R0:W1:Y:S02]  /*1c030*/  SYNCS.PHASECHK.TRANS64.TRYWAIT P4, [R53+URZ+0x2d890], R80 ;  /* 0x02d89050350075a7 */ /* 0x001064000808017f */
[----:B-1----:R-:W-:Y:S05]  /*1c040*/  @!P4 NANOSLEEP.SYNCS 0x989680 ;  /* 0x009896800000c95d */ /* 0x002fea0003900000 */
[----:B------:R-:W1:Y:S02]  /*1c050*/  @!P4 SYNCS.PHASECHK.TRANS64 P4, [R53+URZ+0x2d890], R80 ;  /* 0x02d890503500c5a7 */ /* 0x000e64000808007f */
[----:B-1----:R-:W-:Y:S05]  /*1c060*/  @!P4 BRA `(.L_x_10423) ;  /* 0xfffffffc00f0c947 */ /* 0x002fea000383ffff */
[----:B------:R-:W-:Y:S05]  /*1c070*/  BRA `(.L_x_10681) ;  /* 0xfffffe74002c7947 */ /* 0x000fea000383ffff */
.L_x_10424:
        /* <DEDUP_REMOVED lines=8> */
.L_x_10683:
[----:B------:R-:W-:Y:S05]  /*1c100*/  BSYNC B1 ;  /* 0x0000000000017941 */ /* 0x000fea0003800000 */
.L_x_10682:
        /* <DEDUP_REMOVED lines=8> */
.L_x_10684:
[----:B------:R-:W-:Y:S01]  /*1c190*/  IMAD.MOV.U32 R56, RZ, RZ, R14 ;  /* 0x000000ffff387224 */ /* 0x000fe200078e000e */
[----:B------:R-:W-:Y:S06]  /*1c1a0*/  BRA `(.L_x_10685) ;  /* 0xfffffe7000f47947 */ /* 0x000fec000383ffff */
.L_x_10452:
[----:B0-----:R0:W1:Y:S02]  /*1c1b0*/  SYNCS.PHASECHK.TRANS64.TRYWAIT P4, [R53+URZ+0x2d890], R80 ;  /* 0x02d89050350075a7 */ /* 0x001064000808017f */
[----:B-1----:R-:W-:Y:S05]  /*1c1c0*/  @!P4 NANOSLEEP.SYNCS 0x989680 ;  /* 0x009896800000c95d */ /* 0x002fea0003900000 */
[----:B------:R-:W1:Y:S02]  /*1c1d0*/  @!P4 SYNCS.PHASECHK.TRANS64 P4, [R53+URZ+0x2d890], R80 ;  /* 0x02d890503500c5a7 */ /* 0x000e64000808007f */
[----:B-1----:R-:W-:Y:S05]  /*1c1e0*/  @!P4 BRA `(.L_x_10452) ;  /* 0xfffffffc00f0c947 */ /* 0x002fea000383ffff */
[----:B------:R-:W-:Y:S05]  /*1c1f0*/  BRA `(.L_x_10686) ;  /* 0xfffffe8c00fc7947 */ /* 0x000fea000383ffff */
.L_x_10453:
        /* <DEDUP_REMOVED lines=8> */
.L_x_10688:
[----:B------:R-:W-:Y:S05]  /*1c280*/  BSYNC B1 ;  /* 0x0000000000017941 */ /* 0x000fea0003800000 */
.L_x_10687:
        /* <DEDUP_REMOVED lines=8> */
.L_x_10689:
[----:B------:R-:W-:Y:S01]  /*1c310*/  IMAD.MOV.U32 R84, RZ, RZ, R14 ;  /* 0x000000ffff547224 */ /* 0x000fe200078e000e */
[----:B------:R-:W-:Y:S06]  /*1c320*/  BRA `(.L_x_10690) ;  /* 0xfffffe8c00c47947 */ /* 0x000fec000383ffff */
.L_x_10466:
[----:B0-----:R0:W1:Y:S02]  /*1c330*/  SYNCS.PHASECHK.TRANS64.TRYWAIT P3, [R53+URZ+0x2d890], R80 ;  /* 0x02d89050350075a7 */ /* 0x001064000806017f */
[----:B-1----:R-:W-:Y:S05]  /*1c340*/  @!P3 NANOSLEEP.SYNCS 0x989680 ;  /* 0x009896800000b95d */ /* 0x002fea0003900000 */
[----:B------:R-:W1:Y:S02]  /*1c350*/  @!P3 SYNCS.PHASECHK.TRANS64 P3, [R53+URZ+0x2d890], R80 ;  /* 0x02d890503500b5a7 */ /* 0x000e64000806007f */
[----:B-1----:R-:W-:Y:S05]  /*1c360*/  @!P3 BRA `(.L_x_10466) ;  /* 0xfffffffc00f0b947 */ /* 0x002fea000383ffff */
[----:B------:R-:W-:Y:S05]  /*1c370*/  BRA `(.L_x_10691) ;  /* 0xfffffea400d87947 */ /* 0x000fea000383ffff */
.L_x_10467:
[----:B------:R-:W-:Y:S01]  /*1c380*/  BSSY B1, `(.L_x_10692) ;  /* 0x0000007000017945 */ /* 0x000fe20003800000 */
[----:B------:R-:W-:Y:S02]  /*1c390*/  IMAD.MOV.U32 R12, RZ, RZ, RZ ;  /* 0x000000ffff0c7224 */ /* 0x000fe400078e00ff */
[----:B------:R-:W-:Y:S02]  /*1c3a0*/  IMAD.MOV.U32 R11, RZ, RZ, 0x1e1f ;  /* 0x00001e1fff0b7424 */ /* 0x000fe400078e00ff */
[----:B------:R-:W-:-:S07]  /*1c3b0*/  IMAD.MOV.U32 R15, RZ, RZ, -0x1 ;  /* 0xffffffffff0f7424 */ /* 0x000fce00078e00ff */
[----:B0-----:R-:W-:Y:S05]  /*1c3c0*/  WARPSYNC.COLLECTIVE R15, `(.L_x_10693) ;  /* 0x000000000f087348 */ /* 0x001fea0003c00000 */
[----:B------:R1:W2:Y:S02]  /*1c3d0*/  SHFL.IDX P6, R14, R13, R12, R11 ;  /* 0x0000000c0d0e7389 */ /* 0x0002a400000c000b */
[----:B012---:R-:W-:Y:S01]  /*1c3e0*/  ENDCOLLECTIVE ;  /* 0x000000000000791b */ /* 0x007fe20003800000 */
.L_x_10693:
[----:B------:R-:W-:Y:S05]  /*1c3f0*/  BSYNC B1 ;  /* 0x0000000000017941 */ /* 0x000fea0003800000 */
.L_x_10692:
        /* <DEDUP_REMOVED lines=8> */
.L_x_10694:
[----:B------:R-:W-:Y:S01]  /*1c480*/  IMAD.MOV.U32 R35, RZ, RZ, R14 ;  /* 0x000000ffff237224 */ /* 0x000fe200078e000e */
[----:B------:R-:W-:Y:S06]  /*1c490*/  BRA `(.L_x_10695) ;  /* 0xfffffea400f47947 */ /* 0x000fec000383ffff */
.L_x_10471:
[----:B------:R0:W0:Y:S02]  /*1c4a0*/  SYNCS.PHASECHK.TRANS64.TRYWAIT P2, [R53+URZ+0x2d8b0], R80 ;  /* 0x02d8b050350075a7 */ /* 0x000024000804017f */
[----:B0-----:R-:W-:Y:S05]  /*1c4b0*/  @!P2 NANOSLEEP.SYNCS 0x989680 ;  /* 0x009896800000a95d */ /* 0x001fea0003900000 */
[----:B------:R-:W0:Y:S02]  /*1c4c0*/  @!P2 SYNCS.PHASECHK.TRANS64 P2, [R53+URZ+0x2d8b0], R80 ;  /* 0x02d8b0503500a5a7 */ /* 0x000e24000804007f */
[----:B0-----:R-:W-:Y:S05]  /*1c4d0*/  @!P2 BRA `(.L_x_10471) ;  /* 0xfffffffc00f0a947 */ /* 0x001fea000383ffff */
[----:B------:R-:W-:Y:S05]  /*1c4e0*/  BRA `(.L_x_10696) ;  /* 0xfffffea800d07947 */ /* 0x000fea000383ffff */
.L_x_10479:
[----:B------:R-:W-:Y:S01]  /*1c4f0*/  BSSY B0, `(.L_x_10697) ;  /* 0x0000007000007945 */ /* 0x000fe20003800000 */
[----:B------:R-:W-:Y:S02]  /*1c500*/  IMAD.MOV.U32 R12, RZ, RZ, RZ ;  /* 0x000000ffff0c7224 */ /* 0x000fe400078e00ff */
[----:B------:R-:W-:Y:S02]  /*1c510*/  IMAD.MOV.U32 R11, RZ, RZ, 0x1f ;  /* 0x0000001fff0b7424 */ /* 0x000fe400078e00ff */
[----:B------:R-:W-:-:S07]  /*1c520*/  IMAD.MOV.U32 R15, RZ, RZ, -0x1 ;  /* 0xffffffffff0f7424 */ /* 0x000fce00078e00ff */
[----:B-----5:R-:W-:Y:S05]  /*1c530*/  WARPSYNC.COLLECTIVE R15, `(.L_x_10698) ;  /* 0x000000000f087348 */ /* 0x020fea0003c00000 */
[----:B------:R0:W1:Y:S02]  /*1c540*/  SHFL.IDX P6, R14, R13, R12, R11 ;  /* 0x0000000c0d0e7389 */ /* 0x00006400000c000b */
[----:B01---5:R-:W-:Y:S01]  /*1c550*/  ENDCOLLECTIVE ;  /* 0x000000000000791b */ /* 0x023fe20003800000 */
.L_x_10698:
[----:B------:R-:W-:Y:S05]  /*1c560*/  BSYNC B0 ;  /* 0x0000000000007941 */ /* 0x000fea0003800000 */
.L_x_10697:
[----:B------:R0:W-:Y:S01]  /*1c570*/  STL [R1+0x7c], R14 ;  /* 0x00007c0e01007387 */ /* 0x0001e20000100800 */
[----:B------:R-:W-:Y:S05]  /*1c580*/  BRA `(.L_x_10699) ;  /* 0xfffffeb4002c7947 */ /* 0x000fea000383ffff */
.L_x_10490:
[----:B------:R-:W-:Y:S01]  /*1c590*/  BSSY B1, `(.L_x_10700) ;  /* 0x0000008000017945 */ /* 0x000fe20003800000 */
[----:B------:R-:W-:Y:S01]  /*1c5a0*/  IMAD.MOV.U32 R13, RZ, RZ, R25 ;  /* 0x000000ffff0d7224 */ /* 0x000fe200078e0019 */
[----:B------:R-:W-:Y:S01]  /*1c5b0*/  MOV R15, 0xffffffff ;  /* 0xffffffff000f7802 */ /* 0x000fe20000000f00 */
[----:B------:R-:W-:Y:S02]  /*1c5c0*/  IMAD.MOV.U32 R12, RZ, RZ, RZ ;  /* 0x000000ffff0c7224 */ /* 0x000fe400078e00ff */
[----:B------:R-:W-:-:S07]  /*1c5d0*/  IMAD.MOV.U32 R11, RZ, RZ, 0x1e1f ;  /* 0x00001e1fff0b7424 */ /* 0x000fce00078e00ff */
[----:B0-----:R-:W-:Y:S05]  /*1c5e0*/  WARPSYNC.COLLECTIVE R15, `(.L_x_10701) ;  /* 0x000000000f087348 */ /* 0x001fea0003c00000 */
[----:B0-----:R0:W1:Y:S02]  /*1c5f0*/  SHFL.IDX P6, R14, R13, R12, R11 ;  /* 0x0000000c0d0e7389 */ /* 0x00106400000c000b */
[----:B01----:R-:W-:Y:S01]  /*1c600*/  ENDCOLLECTIVE ;  /* 0x000000000000791b */ /* 0x003fe20003800000 */
.L_x_10701:
[----:B------:R-:W-:Y:S05]  /*1c610*/  BSYNC B1 ;  /* 0x0000000000017941 */ /* 0x000fea0003800000 */
.L_x_10700:
        /* <DEDUP_REMOVED lines=8> */
.L_x_10702:
[----:B------:R-:W-:Y:S02]  /*1c6a0*/  IMAD.MOV.U32 R13, RZ, RZ, R37 ;  /* 0x000000ffff0d7224 */ /* 0x000fe400078e0025 */
[----:B------:R-:W-:-:S07]  /*1c6b0*/  IMAD.MOV.U32 R38, RZ, RZ, R14 ;  /* 0x000000ffff267224 */ /* 0x000fce00078e000e */
[----:B------:R-:W-:Y:S05]  /*1c6c0*/  WARPSYNC.COLLECTIVE R15, `(.L_x_10703) ;  /* 0x000000000f087348 */ /* 0x000fea0003c00000 */
[----:B------:R0:W1:Y:S02]  /*1c6d0*/  SHFL.IDX P6, R14, R13, R12, R11 ;  /* 0x0000000c0d0e7389 */ /* 0x00006400000c000b */
[----:B01----:R-:W-:Y:S01]  /*1c6e0*/  ENDCOLLECTIVE ;  /* 0x000000000000791b */ /* 0x003fe20003800000 */
.L_x_10703:
[----:B------:R-:W-:Y:S02]  /*1c6f0*/  IMAD.MOV.U32 R13, RZ, RZ, R39 ;  /* 0x000000ffff0d7224 */ /* 0x000fe400078e0027 */
[----:B------:R-:W-:-:S07]  /*1c700*/  IMAD.MOV.U32 R0, RZ, RZ, R14 ;  /* 0x000000ffff007224 */ /* 0x000fce00078e000e */
[----:B------:R-:W-:Y:S05]  /*1c710*/  WARPSYNC.COLLECTIVE R15, `(.L_x_10704) ;  /* 0x000000000f087348 */ /* 0x000fea0003c00000 */
[----:B------:R0:W1:Y:S02]  /*1c720*/  SHFL.IDX P6, R14, R13, R12, R11 ;  /* 0x0000000c0d0e7389 */ /* 0x00006400000c000b */
[----:B01----:R-:W-:Y:S01]  /*1c730*/  ENDCOLLECTIVE ;  /* 0x000000000000791b */ /* 0x003fe20003800000 */
.L_x_10704:
[----:B------:R-:W-:Y:S01]  /*1c740*/  IMAD.MOV.U32 R39, RZ, RZ, R14 ;  /* 0x000000ffff277224 */ /* 0x000fe200078e000e */
[----:B------:R-:W-:Y:S06]  /*1c750*/  BRA `(.L_x_10705) ;  /* 0xfffffeb800347947 */ /* 0x000fec000383ffff */
.L_x_10494:
[----:B0-----:R0:W1:Y:S02]  /*1c760*/  SYNCS.PHASECHK.TRANS64.TRYWAIT P0, [R2+URZ+0x2d800], R3 ;  /* 0x02d80003020075a7 */ /* 0x001064000800017f */
[----:B-1----:R-:W-:Y:S05]  /*1c770*/  @!P0 NANOSLEEP.SYNCS 0x989680 ;  /* 0x009896800000895d */ /* 0x002fea0003900000 */
[----:B------:R-:W1:Y:S02]  /*1c780*/  @!P0 SYNCS.PHASECHK.TRANS64 P0, [R2+URZ+0x2d800], R3 ;  /* 0x02d80003020085a7 */ /* 0x000e64000800007f */
[----:B-1----:R-:W-:Y:S05]  /*1c790*/  @!P0 BRA `(.L_x_10494) ;  /* 0xfffffffc00f08947 */ /* 0x002fea000383ffff */
[----:B------:R-:W-:Y:S05]  /*1c7a0*/  BRA `(.L_x_10706) ;  /* 0xfffffec0007c7947 */ /* 0x000fea000383ffff */
.L_x_10506:
[----:B------:R-:W-:Y:S01]  /*1c7b0*/  BSSY B1, `(.L_x_10707) ;  /* 0x0000008000017945 */ /* 0x000fe20003800000 */
[----:B------:R-:W-:Y:S02]  /*1c7c0*/  IMAD.MOV.U32 R13, RZ, RZ, R25 ;  /* 0x000000ffff0d7224 */ /* 0x000fe400078e0019 */
[----:B------:R-:W-:Y:S02]  /*1c7d0*/  IMAD.MOV.U32 R12, RZ, RZ, RZ ;  /* 0x000000ffff0c7224 */ /* 0x000fe400078e00ff */
[----:B------:R-:W-:Y:S02]  /*1c7e0*/  IMAD.MOV.U32 R11, RZ, RZ, 0x1e1f ;  /* 0x00001e1fff0b7424 */ /* 0x000fe400078e00ff */
[----:B------:R-:W-:-:S07]  /*1c7f0*/  IMAD.MOV.U32 R15, RZ, RZ, -0x1 ;  /* 0xffffffffff0f7424 */ /* 0x000fce00078e00ff */
[----:B0-----:R-:W-:Y:S05]  /*1c800*/  WARPSYNC.COLLECTIVE R15, `(.L_x_10708) ;  /* 0x000000000f087348 */ /* 0x001fea0003c00000 */
[----:B0-----:R0:W1:Y:S02]  /*1c810*/  SHFL.IDX P6, R14, R13, R12, R11 ;  /* 0x0000000c0d0e7389 */ /* 0x00106400000c000b */
[----:B01----:R-:W-:Y:S01]  /*1c820*/  ENDCOLLECTIVE ;  /* 0x000000000000791b */ /* 0x003fe20003800000 */
.L_x_10708:
[----:B------:R-:W-:Y:S05]  /*1c830*/  BSYNC B1 ;  /* 0x0000000000017941 */ /* 0x000fea0003800000 */
.L_x_10707:
        /* <DEDUP_REMOVED lines=8> */
.L_x_10709:
[----:B------:R-:W-:Y:S02]  /*1c8c0*/  IMAD.MOV.U32 R13, RZ, RZ, R37 ;  /* 0x000000ffff0d7224 */ /* 0x000fe400078e0025 */
[----:B------:R-:W-:-:S07]  /*1c8d0*/  IMAD.MOV.U32 R3, RZ, RZ, R14 ;  /* 0x000000ffff037224 */ /* 0x000fce00078e000e */
[----:B------:R-:W-:Y:S05]  /*1c8e0*/  WARPSYNC.COLLECTIVE R15, `(.L_x_10710) ;  /* 0x000000000f087348 */ /* 0x000fea0003c00000 */
[----:B------:R0:W1:Y:S02]  /*1c8f0*/  SHFL.IDX P6, R14, R13, R12, R11 ;  /* 0x0000000c0d0e7389 */ /* 0x00006400000c000b */
[----:B01----:R-:W-:Y:S01]  /*1c900*/  ENDCOLLECTIVE ;  /* 0x000000000000791b */ /* 0x003fe20003800000 */
.L_x_10710:
[----:B------:R-:W-:Y:S02]  /*1c910*/  IMAD.MOV.U32 R13, RZ, RZ, R39 ;  /* 0x000000ffff0d7224 */ /* 0x000fe400078e0027 */
[----:B------:R-:W-:-:S07]  /*1c920*/  IMAD.MOV.U32 R37, RZ, RZ, R14 ;  /* 0x000000ffff257224 */ /* 0x000fce00078e000e */
[----:B------:R-:W-:Y:S05]  /*1c930*/  WARPSYNC.COLLECTIVE R15, `(.L_x_10711) ;  /* 0x000000000f087348 */ /* 0x000fea0003c00000 */
[----:B------:R0:W1:Y:S02]  /*1c940*/  SHFL.IDX P6, R14, R13, R12, R11 ;  /* 0x0000000c0d0e7389 */ /* 0x00006400000c000b */
[----:B01----:R-:W-:Y:S01]  /*1c950*/  ENDCOLLECTIVE ;  /* 0x000000000000791b */ /* 0x003fe20003800000 */
.L_x_10711:
[----:B------:R-:W-:Y:S01]  /*1c960*/  IMAD.MOV.U32 R38, RZ, RZ, R14 ;  /* 0x000000ffff267224 */ /* 0x000fe200078e000e */
[----:B------:R-:W-:Y:S06]  /*1c970*/  BRA `(.L_x_10712) ;  /* 0xfffffed400207947 */ /* 0x000fec000383ffff */
.L_x_10510:
[----:B0-----:R0:W1:Y:S02]  /*1c980*/  SYNCS.PHASECHK.TRANS64.TRYWAIT P0, [R2+URZ+0x2d800], R3 ;  /* 0x02d80003020075a7 */ /* 0x001064000800017f */
[----:B-1----:R-:W-:Y:S05]  /*1c990*/  @!P0 NANOSLEEP.SYNCS 0x989680 ;  /* 0x009896800000895d */ /* 0x002fea0003900000 */
[----:B------:R-:W1:Y:S02]  /*1c9a0*/  @!P0 SYNCS.PHASECHK.TRANS64 P0, [R2+URZ+0x2d800], R3 ;  /* 0x02d80003020085a7 */ /* 0x000e64000800007f */
[----:B-1----:R-:W-:Y:S05]  /*1c9b0*/  @!P0 BRA `(.L_x_10510) ;  /* 0xfffffffc00f08947 */ /* 0x002fea000383ffff */
[----:B------:R-:W-:Y:S05]  /*1c9c0*/  BRA `(.L_x_10713) ;  /* 0xfffffed800d47947 */ /* 0x000fea000383ffff */
.L_x_10518:
[----:B-1----:R1:W3:Y:S02]  /*1c9d0*/  SYNCS.PHASECHK.TRANS64.TRYWAIT P1, [R0+URZ+0x2d830], R5 ;  /* 0x02d83005000075a7 */ /* 0x0022e4000802017f */
[----:B---3--:R-:W-:Y:S05]  /*1c9e0*/  @!P1 NANOSLEEP.SYNCS 0x989680 ;  /* 0x009896800000995d */ /* 0x008fea0003900000 */
[----:B------:R-:W3:Y:S02]  /*1c9f0*/  @!P1 SYNCS.PHASECHK.TRANS64 P1, [R0+URZ+0x2d830], R5 ;  /* 0x02d83005000095a7 */ /* 0x000ee4000802007f */
[----:B---3--:R-:W-:Y:S05]  /*1ca00*/  @!P1 BRA `(.L_x_10518) ;  /* 0xfffffffc00f09947 */ /* 0x008fea000383ffff */
[----:B------:R-:W-:Y:S05]  /*1ca10*/  BRA `(.L_x_10517) ;  /* 0xfffffef000a87947 */ /* 0x000fea000383ffff */
.L_x_10525:
[----:B-1----:R1:W2:Y:S02]  /*1ca20*/  SYNCS.PHASECHK.TRANS64.TRYWAIT P2, [R9+URZ+0x2d830], R6 ;  /* 0x02d83006090075a7 */ /* 0x0022a4000804017f */
[----:B--2---:R-:W-:Y:S05]  /*1ca30*/  @!P2 NANOSLEEP.SYNCS 0x989680 ;  /* 0x009896800000a95d */ /* 0x004fea0003900000 */
[----:B------:R-:W2:Y:S02]  /*1ca40*/  @!P2 SYNCS.PHASECHK.TRANS64 P2, [R9+URZ+0x2d830], R6 ;  /* 0x02d830060900a5a7 */ /* 0x000ea4000804007f */
[----:B--2---:R-:W-:Y:S05]  /*1ca50*/  @!P2 BRA `(.L_x_10525) ;  /* 0xfffffffc00f0a947 */ /* 0x004fea000383ffff */
[----:B------:R-:W-:Y:S05]  /*1ca60*/  BRA `(.L_x_10524) ;  /* 0xffffff1c00f07947 */ /* 0x000fea000383ffff */
.L_x_10529:
[----:B-1----:R1:W2:Y:S02]  /*1ca70*/  SYNCS.PHASECHK.TRANS64.TRYWAIT P1, [R9+URZ+0x2d850], R6 ;  /* 0x02d85006090075a7 */ /* 0x0022a4000802017f */
[----:B--2---:R-:W-:Y:S05]  /*1ca80*/  @!P1 NANOSLEEP.SYNCS 0x989680 ;  /* 0x009896800000995d */ /* 0x004fea0003900000 */
[----:B------:R-:W2:Y:S02]  /*1ca90*/  @!P1 SYNCS.PHASECHK.TRANS64 P1, [R9+URZ+0x2d850], R6 ;  /* 0x02d85006090095a7 */ /* 0x000ea4000802007f */
[----:B--2---:R-:W-:Y:S05]  /*1caa0*/  @!P1 BRA `(.L_x_10529) ;  /* 0xfffffffc00f09947 */ /* 0x004fea000383ffff */
[----:B------:R-:W-:Y:S05]  /*1cab0*/  BRA `(.L_x_10526) ;  /* 0xffffff2400187947 */ /* 0x000fea000383ffff */
.L_x_10536:
[----:B-1----:R1:W2:Y:S02]  /*1cac0*/  SYNCS.PHASECHK.TRANS64.TRYWAIT P1, [R5+URZ+0x2d850], R0 ;  /* 0x02d85000050075a7 */ /* 0x0022a4000802017f */
[----:B--2---:R-:W-:Y:S05]  /*1cad0*/  @!P1 NANOSLEEP.SYNCS 0x989680 ;  /* 0x009896800000995d */ /* 0x004fea0003900000 */
[----:B------:R-:W2:Y:S02]  /*1cae0*/  @!P1 SYNCS.PHASECHK.TRANS64 P1, [R5+URZ+0x2d850], R0 ;  /* 0x02d85000050095a7 */ /* 0x000ea4000802007f */
[----:B--2---:R-:W-:Y:S05]  /*1caf0*/  @!P1 BRA `(.L_x_10536) ;  /* 0xfffffffc00f09947 */ /* 0x004fea000383ffff */
[----:B------:R-:W-:Y:S05]  /*1cb00*/  BRA `(.L_x_10535) ;  /* 0xffffff4c00147947 */ /* 0x000fea000383ffff */
.L_x_10542:
[----:B------:R-:W-:Y:S02]  /*1cb10*/  IMAD.MOV.U32 R13, RZ, RZ, R9 ;  /* 0x000000ffff0d7224 */ /* 0x000fe400078e0009 */
[----:B------:R-:W-:Y:S02]  /*1cb20*/  IMAD.MOV.U32 R12, RZ, RZ, RZ ;  /* 0x000000ffff0c7224 */ /* 0x000fe400078e00ff */
[----:B------:R-:W-:Y:S02]  /*1cb30*/  IMAD.MOV.U32 R11, RZ, RZ, 0x1c1f ;  /* 0x00001c1fff0b7424 */ /* 0x000fe400078e00ff */
[----:B------:R-:W-:-:S07]  /*1cb40*/  IMAD.MOV.U32 R15, RZ, RZ, -0x1 ;  /* 0xffffffffff0f7424 */ /* 0x000fce00078e00ff */
[----:B-----5:R-:W-:Y:S05]  /*1cb50*/  WARPSYNC.COLLECTIVE R15, `(.L_x_10714) ;  /* 0x000000000f087348 */ /* 0x020fea0003c00000 */
[----:B------:R0:W1:Y:S02]  /*1cb60*/  SHFL.IDX P6, R14, R13, R12, R11 ;  /* 0x0000000c0d0e7389 */ /* 0x00006400000c000b */
[----:B01---5:R-:W-:Y:S01]  /*1cb70*/  ENDCOLLECTIVE ;  /* 0x000000000000791b */ /* 0x023fe20003800000 */
.L_x_10714:
[----:B------:R-:W-:Y:S02]  /*1cb80*/  IMAD.MOV.U32 R13, RZ, RZ, R0 ;  /* 0x000000ffff0d7224 */ /* 0x000fe400078e0000 */
[----:B------:R-:W-:-:S07]  /*1cb90*/  IMAD.MOV.U32 R3, RZ, RZ, R14 ;  /* 0x000000ffff037224 */ /* 0x000fce00078e000e */
[----:B------:R-:W-:Y:S05]  /*1cba0*/  WARPSYNC.COLLECTIVE R15, `(.L_x_10715) ;  /* 0x000000000f087348 */ /* 0x000fea0003c00000 */
[----:B------:R0:W1:Y:S02]  /*1cbb0*/  SHFL.IDX P6, R14, R13, R12, R11 ;  /* 0x0000000c0d0e7389 */ /* 0x00006400000c000b */
[----:B01----:R-:W-:Y:S01]  /*1cbc0*/  ENDCOLLECTIVE ;  /* 0x000000000000791b */ /* 0x003fe20003800000 */
.L_x_10715:
[----:B------:R-:W-:Y:S05]  /*1cbd0*/  BRA `(.L_x_10716) ;  /* 0xffffff6400ec7947 */ /* 0x000fea000383ffff */
.L_x_10545:
[----:B------:R-:W-:Y:S01]  /*1cbe0*/  BSSY B1, `(.L_x_10717) ;  /* 0x0000008000017945 */ /* 0x000fe20003800000 */
[----:B---3--:R-:W-:Y:S01]  /*1cbf0*/  MOV R13, R9 ;  /* 0x00000009000d7202 */ /* 0x008fe20000000f00 */
[----:B------:R-:W-:Y:S02]  /*1cc00*/  IMAD.MOV.U32 R12, RZ, RZ, 0x1 ;  /* 0x00000001ff0c7424 */ /* 0x000fe400078e00ff */
[----:B------:R-:W-:Y:S02]  /*1cc10*/  IMAD.MOV.U32 R11, RZ, RZ, 0x1c1f ;  /* 0x00001c1fff0b7424 */ /* 0x000fe400078e00ff */
[----:B------:R-:W-:-:S07]  /*1cc20*/  IMAD.MOV.U32 R15, RZ, RZ, -0x1 ;  /* 0xffffffffff0f7424 */ /* 0x000fce00078e00ff */
[----:B012--5:R-:W-:Y:S05]  /*1cc30*/  WARPSYNC.COLLECTIVE R15, `(.L_x_10718) ;  /* 0x000000000f087348 */ /* 0x027fea0003c00000 */
[----:B--2---:R2:W3:Y:S02]  /*1cc40*/  SHFL.IDX P6, R14, R13, R12, R11 ;  /* 0x0000000c0d0e7389 */ /* 0x0044e400000c000b */
[----:B0123-5:R-:W-:Y:S01]  /*1cc50*/  ENDCOLLECTIVE ;  /* 0x000000000000791b */ /* 0x02ffe20003800000 */
.L_x_10718:
[----:B------:R-:W-:Y:S05]  /*1cc60*/  BSYNC B1 ;  /* 0x0000000000017941 */ /* 0x000fea0003800000 */
.L_x_10717:
        /* <DEDUP_REMOVED lines=8> */
.L_x_10719:
[----:B------:R-:W-:Y:S05]  /*1ccf0*/  BRA `(.L_x_10720) ;  /* 0xffffff6400fc7947 */ /* 0x000fea000383ffff */
.L_x_10547:
[----:B------:R-:W-:Y:S02]  /*1cd00*/  IMAD.MOV.U32 R13, RZ, RZ, R24 ;  /* 0x000000ffff0d7224 */ /* 0x000fe400078e0018 */
[----:B------:R-:W-:Y:S02]  /*1cd10*/  IMAD.MOV.U32 R12, RZ, RZ, RZ ;  /* 0x000000ffff0c7224 */ /* 0x000fe400078e00ff */
[----:B------:R-:W-:Y:S02]  /*1cd20*/  IMAD.MOV.U32 R11, RZ, RZ, 0x1c1f ;  /* 0x00001c1fff0b7424 */ /* 0x000fe400078e00ff */
[----:B------:R-:W-:-:S07]  /*1cd30*/  IMAD.MOV.U32 R15, RZ, RZ, -0x1 ;  /* 0xffffffffff0f7424 */ /* 0x000fce00078e00ff */
[----:B------:R-:W-:Y:S05]  /*1cd40*/  WARPSYNC.COLLECTIVE R15, `(.L_x_10721) ;  /* 0x000000000f087348 */ /* 0x000fea0003c00000 */
[----:B------:R0:W1:Y:S02]  /*1cd50*/  SHFL.IDX P6, R14, R13, R12, R11 ;  /* 0x0000000c0d0e7389 */ /* 0x00006400000c000b */
[----:B01----:R-:W-:Y:S01]  /*1cd60*/  ENDCOLLECTIVE ;  /* 0x000000000000791b */ /* 0x003fe20003800000 */
.L_x_10721:
[----:B------:R-:W-:Y:S02]  /*1cd70*/  IMAD.MOV.U32 R13, RZ, RZ, R0 ;  /* 0x000000ffff0d7224 */ /* 0x000fe400078e0000 */
[----:B------:R-:W-:-:S07]  /*1cd80*/  IMAD.MOV.U32 R3, RZ, RZ, R14 ;  /* 0x000000ffff037224 */ /* 0x000fce00078e000e */
[----:B------:R-:W-:Y:S05]  /*1cd90*/  WARPSYNC.COLLECTIVE R15, `(.L_x_10722) ;  /* 0x000000000f087348 */ /* 0x000fea0003c00000 */
[----:B------:R0:W1:Y:S02]  /*1cda0*/  SHFL.IDX P6, R14, R13, R12, R11 ;  /* 0x0000000c0d0e7389 */ /* 0x00006400000c000b */
[----:B01----:R-:W-:Y:S01]  /*1cdb0*/  ENDCOLLECTIVE ;  /* 0x000000000000791b */ /* 0x003fe20003800000 */
.L_x_10722:
[----:B------:R-:W-:Y:S05]  /*1cdc0*/  BRA `(.L_x_10723) ;  /* 0xffffff6800c87947 */ /* 0x000fea000383ffff */
.L_x_10550:
[----:B------:R-:W-:Y:S01]  /*1cdd0*/  BSSY B1, `(.L_x_10724) ;  /* 0x0000008000017945 */ /* 0x000fe20003800000 */
[----:B---3--:R-:W-:Y:S02]  /*1cde0*/  IMAD.MOV.U32 R13, RZ, RZ, R24 ;  /* 0x000000ffff0d7224 */ /* 0x008fe400078e0018 */
[----:B------:R-:W-:Y:S02]  /*1cdf0*/  IMAD.MOV.U32 R12, RZ, RZ, 0x1 ;  /* 0x00000001ff0c7424 */ /* 0x000fe400078e00ff */
[----:B------:R-:W-:Y:S02]  /*1ce00*/  IMAD.MOV.U32 R11, RZ, RZ, 0x1c1f ;  /* 0x00001c1fff0b7424 */ /* 0x000fe400078e00ff */
[----:B------:R-:W-:-:S07]  /*1ce10*/  IMAD.MOV.U32 R15, RZ, RZ, -0x1 ;  /* 0xffffffffff0f7424 */ /* 0x000fce00078e00ff */
[----:B012---:R-:W-:Y:S05]  /*1ce20*/  WARPSYNC.COLLECTIVE R15, `(.L_x_10725) ;  /* 0x000000000f087348 */ /* 0x007fea0003c00000 */
[----:B--2---:R2:W3:Y:S02]  /*1ce30*/  SHFL.IDX P6, R14, R13, R12, R11 ;  /* 0x0000000c0d0e7389 */ /* 0x0044e400000c000b */
[----:B0123--:R-:W-:Y:S01]  /*1ce40*/  ENDCOLLECTIVE ;  /* 0x000000000000791b */ /* 0x00ffe20003800000 */
.L_x_10725:
[----:B------:R-:W-:Y:S05]  /*1ce50*/  BSYNC B1 ;  /* 0x0000000000017941 */ /* 0x000fea0003800000 */
.L_x_10724:
        /* <DEDUP_REMOVED lines=8> */
.L_x_10726:
[----:B------:R-:W-:Y:S05]  /*1cee0*/  BRA `(.L_x_10727) ;  /* 0xffffff6c00c47947 */ /* 0x000fea000383ffff */
.L_x_10554:
[----:B------:R-:W-:Y:S02]  /*1cef0*/  IMAD.MOV.U32 R13, RZ, RZ, R4 ;  /* 0x000000ffff0d7224 */ /* 0x000fe400078e0004 */
[----:B------:R-:W-:Y:S02]  /*1cf00*/  IMAD.MOV.U32 R12, RZ, RZ, RZ ;  /* 0x000000ffff0c7224 */ /* 0x000fe400078e00ff */
[----:B------:R-:W-:Y:S02]  /*1cf10*/  IMAD.MOV.U32 R11, RZ, RZ, 0x1c1f ;  /* 0x00001c1fff0b7424 */ /* 0x000fe400078e00ff */
[----:B------:R-:W-:-:S07]  /*1cf20*/  IMAD.MOV.U32 R15, RZ, RZ, -0x1 ;  /* 0xffffffffff0f7424 */ /* 0x000fce00078e00ff */
[----:B-1----:R-:W-:Y:S05]  /*1cf30*/  WARPSYNC.COLLECTIVE R15, `(.L_x_10728) ;  /* 0x000000000f087348 */ /* 0x002fea0003c00000 */
[----:B------:R0:W2:Y:S02]  /*1cf40*/  SHFL.IDX P6, R14, R13, R12, R11 ;  /* 0x0000000c0d0e7389 */ /* 0x0000a400000c000b */
[----:B012---:R-:W-:Y:S01]  /*1cf50*/  ENDCOLLECTIVE ;  /* 0x000000000000791b */ /* 0x007fe20003800000 */
.L_x_10728:
[----:B------:R-:W-:Y:S02]  /*1cf60*/  IMAD.MOV.U32 R13, RZ, RZ, R0 ;  /* 0x000000ffff0d7224 */ /* 0x000fe400078e0000 */
[----:B------:R-:W-:-:S07]  /*1cf70*/  IMAD.MOV.U32 R3, RZ, RZ, R14 ;  /* 0x000000ffff037224 */ /* 0x000fce00078e000e */
[----:B------:R-:W-:Y:S05]  /*1cf80*/  WARPSYNC.COLLECTIVE R15, `(.L_x_10729) ;  /* 0x000000000f087348 */ /* 0x000fea0003c00000 */
[----:B------:R0:W1:Y:S02]  /*1cf90*/  SHFL.IDX P6, R14, R13, R12, R11 ;  /* 0x0000000c0d0e7389 */ /* 0x00006400000c000b */
[----:B01----:R-:W-:Y:S01]  /*1cfa0*/  ENDCOLLECTIVE ;  /* 0x000000000000791b */ /* 0x003fe20003800000 */
.L_x_10729:
[----:B------:R-:W-:Y:S05]  /*1cfb0*/  BRA `(.L_x_10730) ;  /* 0xffffff7c00007947 */ /* 0x000fea000383ffff */
.L_x_10557:
[----:B------:R-:W-:Y:S01]  /*1cfc0*/  BSSY B1, `(.L_x_10731) ;  /* 0x0000008000017945 */ /* 0x000fe20003800000 */
[----:B----4-:R-:W-:Y:S01]  /*1cfd0*/  IMAD.MOV.U32 R13, RZ, RZ, R4 ;  /* 0x000000ffff0d7224 */ /* 0x010fe200078e0004 */
[----:B------:R-:W-:Y:S01]  /*1cfe0*/  MOV R12, 0x1 ;  /* 0x00000001000c7802 */ /* 0x000fe20000000f00 */
[----:B------:R-:W-:Y:S02]  /*1cff0*/  IMAD.MOV.U32 R11, RZ, RZ, 0x1c1f ;  /* 0x00001c1fff0b7424 */ /* 0x000fe400078e00ff */
[----:B------:R-:W-:-:S07]  /*1d000*/  IMAD.MOV.U32 R15, RZ, RZ, -0x1 ;  /* 0xffffffffff0f7424 */ /* 0x000fce00078e00ff */
[----:B0123--:R-:W-:Y:S05]  /*1d010*/  WARPSYNC.COLLECTIVE R15, `(.L_x_10732) ;  /* 0x000000000f087348 */ /* 0x00ffea0003c00000 */
[----:B---3--:R3:W4:Y:S02]  /*1d020*/  SHFL.IDX P6, R14, R13, R12, R11 ;  /* 0x0000000c0d0e7389 */ /* 0x00872400000c000b */
[----:B01234-:R-:W-:Y:S01]  /*1d030*/  ENDCOLLECTIVE ;  /* 0x000000000000791b */ /* 0x01ffe20003800000 */
.L_x_10732:
[----:B------:R-:W-:Y:S05]  /*1d040*/  BSYNC B1 ;  /* 0x0000000000017941 */ /* 0x000fea0003800000 */
.L_x_10731:
        /* <DEDUP_REMOVED lines=8> */
.L_x_10733:
[----:B------:R-:W-:Y:S05]  /*1d0d0*/  BRA `(.L_x_10734) ;  /* 0xffffff7c00147947 */ /* 0x000fea000383ffff */
.L_x_10574:
        /* <DEDUP_REMOVED lines=8> */
[----:B-1----:R-:W-:Y:S05]  /*1d160*/  WARPSYNC.COLLECTIVE R15, `(.L_x_10736) ;  /* 0x000000000f087348 */ /* 0x002fea0003c00000 */
[----:B------:R0:W2:Y:S02]  /*1d170*/  SHFL.IDX P6, R14, R13, R12, R11 ;  /* 0x0000000c0d0e7389 */ /* 0x0000a400000c000b */
[----:B012---:R-:W-:Y:S01]  /*1d180*/  ENDCOLLECTIVE ;  /* 0x000000000000791b */ /* 0x007fe20003800000 */
.L_x_10736:
[----:B------:R-:W-:Y:S05]  /*1d190*/  BSYNC B1 ;  /* 0x0000000000017941 */ /* 0x000fea0003800000 */
.L_x_10735:
[----:B------:R-:W-:Y:S05]  /*1d1a0*/  BRA `(.L_x_10737) ;  /* 0xffffff9000fc7947 */ /* 0x000fea000383ffff */
.L_x_10576:
[----:B------:R-:W-:Y:S01]  /*1d1b0*/  BSSY B1, `(.L_x_10738) ;  /* 0x0000006000017945 */ /* 0x000fe20003800000 */
[----:B------:R-:W-:-:S07]  /*1d1c0*/  IMAD.MOV.U32 R15, RZ, RZ, -0x1 ;  /* 0xffffffffff0f7424 */ /* 0x000fce00078e00ff */
[----:B01----:R-:W-:Y:S05]  /*1d1d0*/  WARPSYNC.COLLECTIVE R15, `(.L_x_10739) ;  /* 0x000000000f0c7348 */ /* 0x003fea0003c00000 */
[----:B------:R-:W-:Y:S02]  /*1d1e0*/  ELECT P6, UR62, PT ;  /* 0x00000000003e782f */ /* 0x000fe400038c0000 */
[----:B------:R-:W-:Y:S01]  /*1d1f0*/  MOV R14, UR62 ;  /* 0x0000003e000e7c02 */ /* 0x000fe20008000f00 */
[----:B01----:R-:W-:Y:S10]  /*1d200*/  ENDCOLLECTIVE ;  /* 0x000000000000791b */ /* 0x003ff40003800000 */
.L_x_10739:
[----:B------:R-:W-:Y:S05]  /*1d210*/  BSYNC B1 ;  /* 0x0000000000017941 */ /* 0x000fea0003800000 */
.L_x_10738:
[----:B------:R-:W-:Y:S05]  /*1d220*/  BRA `(.L_x_10575) ;  /* 0xffffff9000f47947 */ /* 0x000fea000383ffff */
.L_x_10578:
[----:B0-----:R0:W2:Y:S02]  /*1d230*/  SYNCS.PHASECHK.TRANS64.TRYWAIT P0, [R16+URZ+0x2d820], R6 ;  /* 0x02d82006100075a7 */ /* 0x0010a4000800017f */
[----:B--2---:R-:W-:Y:S05]  /*1d240*/  @!P0 NANOSLEEP.SYNCS 0x989680 ;  /* 0x009896800000895d */ /* 0x004fea0003900000 */
[----:B------:R-:W2:Y:S02]  /*1d250*/  @!P0 SYNCS.PHASECHK.TRANS64 P0, [R16+URZ+0x2d820], R6 ;  /* 0x02d82006100085a7 */ /* 0x000ea4000800007f */
[----:B--2---:R-:W-:Y:S05]  /*1d260*/  @!P0 BRA `(.L_x_10578) ;  /* 0xfffffffc00f08947 */ /* 0x004fea000383ffff */
[----:B------:R-:W-:Y:S05]  /*1d270*/  BRA `(.L_x_10740) ;  /* 0xffffff9400047947 */ /* 0x000fea000383ffff */
.L_x_10582:
[----:B-1----:R1:W2:Y:S02]  /*1d280*/  SYNCS.PHASECHK.TRANS64.TRYWAIT P0, [R9+URZ+0x2d8a0], R11 ;  /* 0x02d8a00b090075a7 */ /* 0x0022a4000800017f */
[----:B--2---:R-:W-:Y:S05]  /*1d290*/  @!P0 NANOSLEEP.SYNCS 0x989680 ;  /* 0x009896800000895d */ /* 0x004fea0003900000 */
[----:B------:R-:W2:Y:S02]  /*1d2a0*/  @!P0 SYNCS.PHASECHK.TRANS64 P0, [R9+URZ+0x2d8a0], R11 ;  /* 0x02d8a00b090085a7 */ /* 0x000ea4000800007f */
[----:B--2---:R-:W-:Y:S05]  /*1d2b0*/  @!P0 BRA `(.L_x_10582) ;  /* 0xfffffffc00f08947 */ /* 0x004fea000383ffff */
[----:B------:R-:W-:Y:S05]  /*1d2c0*/  BRA `(.L_x_10741) ;  /* 0xffffff9400207947 */ /* 0x000fea000383ffff */
.L_x_10589:
[----:B0-----:R0:W2:Y:S02]  /*1d2d0*/  SYNCS.PHASECHK.TRANS64.TRYWAIT P0, [R9+URZ+0x2d8c0], R11 ;  /* 0x02d8c00b090075a7 */ /* 0x0010a4000800017f */
[----:B--2---:R-:W-:Y:S05]  /*1d2e0*/  @!P0 NANOSLEEP.SYNCS 0x989680 ;  /* 0x009896800000895d */ /* 0x004fea0003900000 */
[----:B------:R-:W2:Y:S02]  /*1d2f0*/  @!P0 SYNCS.PHASECHK.TRANS64 P0, [R9+URZ+0x2d8c0], R11 ;  /* 0x02d8c00b090085a7 */ /* 0x000ea4000800007f */
[----:B--2---:R-:W-:Y:S05]  /*1d300*/  @!P0 BRA `(.L_x_10589) ;  /* 0xfffffffc00f08947 */ /* 0x004fea000383ffff */
[----:B------:R-:W-:Y:S05]  /*1d310*/  BRA `(.L_x_10742) ;  /* 0xffffff98001c7947 */ /* 0x000fea000383ffff */
.L_x_10598:
[----:B0-----:R0:W1:Y:S02]  /*1d320*/  SYNCS.PHASECHK.TRANS64.TRYWAIT P2, [R9+URZ+0x2d8a0], R8 ;  /* 0x02d8a008090075a7 */ /* 0x001064000804017f */
[----:B-1----:R-:W-:Y:S05]  /*1d330*/  @!P2 NANOSLEEP.SYNCS 0x989680 ;  /* 0x009896800000a95d */ /* 0x002fea0003900000 */
[----:B------:R-:W1:Y:S02]  /*1d340*/  @!P2 SYNCS.PHASECHK.TRANS64 P2, [R9+URZ+0x2d8a0], R8 ;  /* 0x02d8a0080900a5a7 */ /* 0x000e64000804007f */
[----:B-1----:R-:W-:Y:S05]  /*1d350*/  @!P2 BRA `(.L_x_10598) ;  /* 0xfffffffc00f0a947 */ /* 0x002fea000383ffff */
[----:B------:R-:W-:Y:S05]  /*1d360*/  BRA `(.L_x_10743) ;  /* 0xffffff9c005c7947 */ /* 0x000fea000383ffff */
.L_x_10605:
[----:B-1----:R1:W2:Y:S02]  /*1d370*/  SYNCS.PHASECHK.TRANS64.TRYWAIT P2, [R9+URZ+0x2d8c0], R8 ;  /* 0x02d8c008090075a7 */ /* 0x0022a4000804017f */
[----:B--2---:R-:W-:Y:S05]  /*1d380*/  @!P2 NANOSLEEP.SYNCS 0x989680 ;  /* 0x009896800000a95d */ /* 0x004fea0003900000 */
[----:B------:R-:W2:Y:S02]  /*1d390*/  @!P2 SYNCS.PHASECHK.TRANS64 P2, [R9+URZ+0x2d8c0], R8 ;  /* 0x02d8c0080900a5a7 */ /* 0x000ea4000804007f */
[----:B--2---:R-:W-:Y:S05]  /*1d3a0*/  @!P2 BRA `(.L_x_10605) ;  /* 0xfffffffc00f0a947 */ /* 0x004fea000383ffff */
[----:B------:R-:W-:Y:S05]  /*1d3b0*/  BRA `(.L_x_10744) ;  /* 0xffffffa000547947 */ /* 0x000fea000383ffff */
.L_x_10622:
[----:B------:R-:W0:Y:S01]  /*1d3c0*/  S2R R20, SR_TID.X ;  /* 0x0000000000147919 */ /* 0x000e220000002100 */
[----:B------:R-:W-:Y:S01]  /*1d3d0*/  BSSY B0, `(.L_x_10745) ;  /* 0x000000a000007945 */ /* 0x000fe20003800000 */
[----:B------:R-:W-:Y:S02]  /*1d3e0*/  IMAD.MOV.U32 R12, RZ, RZ, RZ ;  /* 0x000000ffff0c7224 */ /* 0x000fe400078e00ff */
[----:B------:R-:W-:Y:S01]  /*1d3f0*/  IMAD.MOV.U32 R15, RZ, RZ, -0x1 ;  /* 0xffffffffff0f7424 */ /* 0x000fe200078e00ff */
[----:B0-----:R-:W-:-:S04]  /*1d400*/  SHF.R.U32.HI R11, RZ, 0x5, R20 ;  /* 0x00000005ff0b7819 */ /* 0x001fc80000011614 */
[----:B------:R-:W-:-:S05]  /*1d410*/  LOP3.LUT R11, R11, 0x3, RZ, 0xc0, !PT ;  /* 0x000000030b0b7812 */ /* 0x000fca00078ec0ff */
[----:B------:R-:W-:Y:S02]  /*1d420*/  IMAD.MOV.U32 R13, RZ, RZ, R11 ;  /* 0x000000ffff0d7224 */ /* 0x000fe400078e000b */
[----:B------:R-:W-:-:S07]  /*1d430*/  IMAD.MOV.U32 R11, RZ, RZ, 0x1f ;  /* 0x0000001fff0b7424 */ /* 0x000fce00078e00ff */
[----:B-----5:R-:W-:Y:S05]  /*1d440*/  WARPSYNC.COLLECTIVE R15, `(.L_x_10746) ;  /* 0x000000000f087348 */ /* 0x020fea0003c00000 */
[----:B------:R0:W1:Y:S02]  /*1d450*/  SHFL.IDX P6, R14, R13, R12, R11 ;  /* 0x0000000c0d0e7389 */ /* 0x00006400000c000b */
[----:B01---5:R-:W-:Y:S01]  /*1d460*/  ENDCOLLECTIVE ;  /* 0x000000000000791b */ /* 0x023fe20003800000 */
.L_x_10746:
[----:B------:R-:W-:Y:S05]  /*1d470*/  BSYNC B0 ;  /* 0x0000000000007941 */ /* 0x000fea0003800000 */
.L_x_10745:
[----:B------:R-:W-:Y:S05]  /*1d480*/  BRA `(.L_x_10747) ;  /* 0xffffffb000147947 */ /* 0x000fea000383ffff */
.L_x_10625:
[----:B0-----:R0:W1:Y:S02]  /*1d490*/  SYNCS.PHASECHK.TRANS64.TRYWAIT P0, [R0+URZ+0x2d840], R5 ;  /* 0x02d84005000075a7 */ /* 0x001064000800017f */
[----:B-1----:R-:W-:Y:S05]  /*1d4a0*/  @!P0 NANOSLEEP.SYNCS 0x989680 ;  /* 0x009896800000895d */ /* 0x002fea0003900000 */
[----:B------:R-:W1:Y:S02]  /*1d4b0*/  @!P0 SYNCS.PHASECHK.TRANS64 P0, [R0+URZ+0x2d840], R5 ;  /* 0x02d84005000085a7 */ /* 0x000e64000800007f */
[----:B-1----:R-:W-:Y:S05]  /*1d4c0*/  @!P0 BRA `(.L_x_10625) ;  /* 0xfffffffc00f08947 */ /* 0x002fea000383ffff */
[----:B------:R-:W-:Y:S05]  /*1d4d0*/  BRA `(.L_x_10748) ;  /* 0xffffffb000687947 */ /* 0x000fea000383ffff */
.L_x_10626:
        /* <DEDUP_REMOVED lines=8> */
.L_x_10750:
[----:B------:R-:W-:Y:S05]  /*1d560*/  BSYNC B0 ;  /* 0x0000000000007941 */ /* 0x000fea0003800000 */
.L_x_10749:
        /* <DEDUP_REMOVED lines=8> */
.L_x_10751:
[----:B------:R-:W-:Y:S02]  /*1d5f0*/  IMAD.MOV.U32 R13, RZ, RZ, R7 ;  /* 0x000000ffff0d7224 */ /* 0x000fe400078e0007 */
[----:B------:R-:W-:Y:S02]  /*1d600*/  IMAD.MOV.U32 R12, RZ, RZ, 0x1 ;  /* 0x00000001ff0c7424 */ /* 0x000fe400078e00ff */
[----:B------:R-:W-:-:S07]  /*1d610*/  IMAD.MOV.U32 R4, RZ, RZ, R14 ;  /* 0x000000ffff047224 */ /* 0x000fce00078e000e */
[----:B------:R-:W-:Y:S05]  /*1d620*/  WARPSYNC.COLLECTIVE R15, `(.L_x_10752) ;  /* 0x000000000f087348 */ /* 0x000fea0003c00000 */
[----:B------:R0:W1:Y:S02]  /*1d630*/  SHFL.IDX P6, R14, R13, R12, R11 ;  /* 0x0000000c0d0e7389 */ /* 0x00006400000c000b */
[----:B01----:R-:W-:Y:S01]  /*1d640*/  ENDCOLLECTIVE ;  /* 0x000000000000791b */ /* 0x003fe20003800000 */
.L_x_10752:
[----:B------:R-:W-:-:S05]  /*1d650*/  @P0 LEA R5, P1, R9, R4, 0x1 ;  /* 0x0000000409050211 */ /* 0x000fca00078208ff */
[----:B------:R-:W-:Y:S01]  /*1d660*/  @P0 IMAD.X R4, RZ, RZ, R6, P1 ;  /* 0x000000ffff040224 */ /* 0x000fe200008e0606 */
[----:B------:R-:W-:Y:S01]  /*1d670*/  ISETP.GE.AND P1, PT, R3, 0x21, PT ;  /* 0x000000210300780c */ /* 0x000fe20003f26270 */
[----:B------:R-:W-:-:S03]  /*1d680*/  @P0 IMAD R6, R8, 0x2, R16 ;  /* 0x0000000208060824 */ /* 0x000fc600078e0210 */
        /* <DEDUP_REMOVED lines=10> */
[----:B0-----:R-:W-:-:S07]  /*1d730*/  MOV R6, R14 ;  /* 0x0000000e00067202 */ /* 0x001fce0000000f00 */
[----:B------:R-:W-:Y:S05]  /*1d740*/  WARPSYNC.COLLECTIVE R15, `(.L_x_10753) ;  /* 0x000000000f087348 */ /* 0x000fea0003c00000 */
[----:B------:R0:W1:Y:S02]  /*1d750*/  SHFL.IDX P6, R14, R13, R12, R11 ;  /* 0x0000000c0d0e7389 */ /* 0x00006400000c000b */
[----:B01----:R-:W-:Y:S01]  /*1d760*/  ENDCOLLECTIVE ;  /* 0x000000000000791b */ /* 0x003fe20003800000 */
.L_x_10753:
[----:B------:R-:W-:Y:S02]  /*1d770*/  IMAD.MOV.U32 R13, RZ, RZ, R7 ;  /* 0x000000ffff0d7224 */ /* 0x000fe400078e0007 */
[----:B------:R-:W-:Y:S02]  /*1d780*/  IMAD.MOV.U32 R12, RZ, RZ, 0x2 ;  /* 0x00000002ff0c7424 */ /* 0x000fe400078e00ff */
[----:B------:R-:W-:-:S07]  /*1d790*/  IMAD.MOV.U32 R4, RZ, RZ, R14 ;  /* 0x000000ffff047224 */ /* 0x000fce00078e000e */
[----:B------:R-:W-:Y:S05]  /*1d7a0*/  WARPSYNC.COLLECTIVE R15, `(.L_x_10754) ;  /* 0x000000000f087348 */ /* 0x000fea0003c00000 */
[----:B------:R0:W1:Y:S02]  /*1d7b0*/  SHFL.IDX P6, R14, R13, R12, R11 ;  /* 0x0000000c0d0e7389 */ /* 0x00006400000c000b */
[----:B01----:R-:W-:Y:S01]  /*1d7c0*/  ENDCOLLECTIVE ;  /* 0x000000000000791b */ /* 0x003fe20003800000 */
.L_x_10754:
[----:B------:R-:W-:-:S05]  /*1d7d0*/  @P1 LEA R5, P0, R9, R4, 0x1 ;  /* 0x0000000409051211 */ /* 0x000fca00078008ff */
[----:B------:R-:W-:Y:S02]  /*1d7e0*/  @P1 IMAD.X R4, RZ, RZ, R6, P0 ;  /* 0x000000ffff041224 */ /* 0x000fe400000e0606 */
        /* <DEDUP_REMOVED lines=16> */
.L_x_10755:
[----:B------:R-:W-:Y:S02]  /*1d8f0*/  IMAD.MOV.U32 R13, RZ, RZ, R7 ;  /* 0x000000ffff0d7224 */ /* 0x000fe400078e0007 */
[----:B------:R-:W-:Y:S02]  /*1d900*/  IMAD.MOV.U32 R12, RZ, RZ, 0x3 ;  /* 0x00000003ff0c7424 */ /* 0x000fe400078e00ff */
[----:B------:R-:W-:-:S07]  /*1d910*/  IMAD.MOV.U32 R4, RZ, RZ, R14 ;  /* 0x000000ffff047224 */ /* 0x000fce00078e000e */
[----:B------:R-:W-:Y:S05]  /*1d920*/  WARPSYNC.COLLECTIVE R15, `(.L_x_10756) ;  /* 0x000000000f087348 */ /* 0x000fea0003c00000 */
[----:B------:R0:W1:Y:S02]  /*1d930*/  SHFL.IDX P6, R14, R13, R12, R11 ;  /* 0x0000000c0d0e7389 */ /* 0x00006400000c000b */
[----:B01----:R-:W-:Y:S01]  /*1d940*/  ENDCOLLECTIVE ;  /* 0x000000000000791b */ /* 0x003fe20003800000 */
.L_x_10756:
[----:B------:R-:W-:-:S05]  /*1d950*/  @P1 LEA R5, P0, R9, R4, 0x1 ;  /* 0x0000000409051211 */ /* 0x000fca00078008ff */
[----:B------:R-:W-:Y:S02]  /*1d960*/  @P1 IMAD.X R4, RZ, RZ, R6, P0 ;  /* 0x000000ffff041224 */ /* 0x000fe400000e0606 */
[----:B------:R-:W-:-:S03]  /*1d970*/  @P1 IMAD R6, R8, 0x2, R16 ;  /* 0x0000000208061824 */ /* 0x000fc600078e0210 */
        /* <DEDUP_REMOVED lines=8> */
.L_x_10757:
[----:B------:R-:W-:Y:S01]  /*1da00*/  @!PT LDS RZ, [RZ] ;  /* 0x00000000fffff984 */ /* 0x000fe20000000800 */
[----:B------:R-:W-:Y:S01]  /*1da10*/  @!PT LDS RZ, [RZ] ;  /* 0x00000000fffff984 */ /* 0x000fe20000000800 */
[----:B------:R-:W-:Y:S01]  /*1da20*/  @!PT LDS RZ, [RZ] ;  /* 0x00000000fffff984 */ /* 0x000fe20000000800 */
[----:B------:R0:W-:Y:S04]  /*1da30*/  @P1 LDGSTS.E.BYPASS.LTC128B.128 [R6+0x16400], desc[UR42][R4.64], !P4 ;  /* 0x1640000004061fae */ /* 0x0001e8000e101d6a */
[----:B------:R0:W-:Y:S04]  /*1da40*/  @P1 LDGSTS.E.BYPASS.LTC128B.128 [R6+0x18400], desc[UR42][R4.64+0x40], !P3 ;  /* 0x1840004004061fae */ /* 0x0001e8000d901d6a */
[----:B------:R0:W-:Y:S01]  /*1da50*/  @P1 LDGSTS.E.BYPASS.LTC128B.128 [R6+0x1a400], desc[UR42][R4.64+0x80], !P2 ;  /* 0x1a40008004061fae */ /* 0x0001e2000d101d6a */
[----:B------:R-:W-:Y:S01]  /*1da60*/  IMAD.MOV.U32 R2, RZ, RZ, R14 ;  /* 0x000000ffff027224 */ /* 0x000fe200078e000e */
[----:B------:R-:W-:Y:S06]  /*1da70*/  BRA `(.L_x_10758) ;  /* 0xffffffb000207947 */ /* 0x000fec000383ffff */
.L_x_10631:
        /* <DEDUP_REMOVED lines=9> */
.L_x_10759:
[C---:B------:R-:W-:Y:S01]  /*1db10*/  VIADD R9, R25.reuse, 0x20 ;  /* 0x0000002019097836 */ /* 0x040fe20000000000 */
[----:B------:R-:W-:Y:S01]  /*1db20*/  ISETP.GE.AND P3, PT, R25, R0, PT ;  /* 0x000000001900720c */ /* 0x000fe20003f66270 */
[----:B------:R-:W-:Y:S02]  /*1db30*/  IMAD.MOV.U32 R13, RZ, RZ, R5 ;  /* 0x000000ffff0d7224 */ /* 0x000fe400078e0005 */
[----:B------:R-:W-:-:S10]  /*1db40*/  IMAD.MOV.U32 R2, RZ, RZ, R14 ;  /* 0x000000ffff027224 */ /* 0x000fd400078e000e */
[----:B------:R-:W-:Y:S05]  /*1db50*/  WARPSYNC.COLLECTIVE R15, `(.L_x_10760) ;  /* 0x000000000f087348 */ /* 0x000fea0003c00000 */
[----:B------:R0:W1:Y:S02]  /*1db60*/  SHFL.IDX P6, R14, R13, R12, R11 ;  /* 0x0000000c0d0e7389 */ /* 0x00006400000c000b */
[----:B01----:R-:W-:Y:S01]  /*1db70*/  ENDCOLLECTIVE ;  /* 0x000000000000791b */ /* 0x003fe20003800000 */
.L_x_10760:
[----:B------:R-:W-:Y:S02]  /*1db80*/  IMAD.MOV.U32 R13, RZ, RZ, R4 ;  /* 0x000000ffff0d7224 */ /* 0x000fe400078e0004 */
[----:B------:R-:W-:Y:S02]  /*1db90*/  IMAD.MOV.U32 R12, RZ, RZ, 0x1 ;  /* 0x00000001ff0c7424 */ /* 0x000fe400078e00ff */
[----:B------:R-:W-:-:S07]  /*1dba0*/  IMAD.MOV.U32 R3, RZ, RZ, R14 ;  /* 0x000000ffff037224 */ /* 0x000fce00078e000e */
[----:B------:R-:W-:Y:S05]  /*1dbb0*/  WARPSYNC.COLLECTIVE R15, `(.L_x_10761) ;  /* 0x000000000f087348 */ /* 0x000fea0003c00000 */
[----:B------:R0:W1:Y:S02]  /*1dbc0*/  SHFL.IDX P6, R14, R13, R12, R11 ;  /* 0x0000000c0d0e7389 */ /* 0x00006400000c000b */
[----:B01----:R-:W-:Y:S01]  /*1dbd0*/  ENDCOLLECTIVE ;  /* 0x000000000000791b */ /* 0x003fe20003800000 */
.L_x_10761:
[----:B------:R-:W-:-:S05]  /*1dbe0*/  @!P3 LEA R3, P4, R10, R3, 0x1 ;  /* 0x000000030a03b211 */ /* 0x000fca00078808ff */
[----:B------:R-:W-:-:S05]  /*1dbf0*/  @!P3 IMAD.X R2, RZ, RZ, R2, P4 ;  /* 0x000000ffff02b224 */ /* 0x000fca00020e0602 */
[----:B------:R-:W-:Y:S01]  /*1dc00*/  @!P3 LOP3.LUT R3, R3, R2, RZ, 0x3c, !PT ;  /* 0x000000020303b212 */ /* 0x000fe200078e3cff */
[----:B------:R-:W-:-:S03]  /*1dc10*/  IMAD.MOV.U32 R13, RZ, RZ, R5 ;  /* 0x000000ffff0d7224 */ /* 0x000fc600078e0005 */
[----:B------:R-:W-:-:S04]  /*1dc20*/  @!P3 LOP3.LUT R2, R3, R2, RZ, 0x3c, !PT ;  /* 0x000000020302b212 */ /* 0x000fc800078e3cff */
[----:B------:R-:W-:-:S05]  /*1dc30*/  @!P3 LOP3.LUT R3, R3, R2, RZ, 0x3c, !PT ;  /* 0x000000020303b212 */ /* 0x000fca00078e3cff */
        /* <DEDUP_REMOVED lines=11> */
.L_x_10762:
[----:B------:R-:W-:Y:S02]  /*1dcf0*/  IMAD.MOV.U32 R13, RZ, RZ, R4 ;  /* 0x000000ffff0d7224 */ /* 0x000fe400078e0004 */
[----:B------:R-:W-:Y:S02]  /*1dd00*/  IMAD.MOV.U32 R12, RZ, RZ, 0x2 ;  /* 0x00000002ff0c7424 */ /* 0x000fe400078e00ff */
[----:B------:R-:W-:-:S07]  /*1dd10*/  IMAD.MOV.U32 R3, RZ, RZ, R14 ;  /* 0x000000ffff037224 */ /* 0x000fce00078e000e */
[----:B------:R-:W-:Y:S05]  /*1dd20*/  WARPSYNC.COLLECTIVE R15, `(.L_x_10763) ;  /* 0x000000000f087348 */ /* 0x000fea0003c00000 */
[----:B------:R0:W1:Y:S02]  /*1dd30*/  SHFL.IDX P6, R14, R13, R12, R11 ;  /* 0x0000000c0d0e7389 */ /* 0x00006400000c000b */
[----:B01----:R-:W-:Y:S01]  /*1dd40*/  ENDCOLLECTIVE ;  /* 0x000000000000791b */ /* 0x003fe20003800000 */
.L_x_10763:
[----:B------:R-:W-:-:S04]  /*1dd50*/  @!P3 LEA R3, P4, R10, R3, 0x1 ;  /* 0x000000030a03b211 */ /* 0x000fc800078808ff */
[----:B------:R-:W-:-:S04]  /*1dd60*/  @!P3 IADD3.X R2, RZ, R2, RZ, P4, !PT ;  /* 0x00000002ff02b210 */ /* 0x000fc800027fe4ff */
        /* <DEDUP_REMOVED lines=9> */
[----:B------:R0:W-:Y:S02]  /*1de00*/  @!P3 LDGSTS.E.BYPASS.LTC128B.128 [R8+0x12c00], desc[UR42][R2.64+0x80], !P2 ;  /* 0x12c000800208bfae */ /* 0x0001e4000d101d6a */
[----:B0-----:R-:W-:-:S05]  /*1de10*/  VIADD R2, R25, 0x40 ;  /* 0x0000004019027836 */ /* 0x001fca0000000000 */
[----:B------:R-:W-:Y:S01]  /*1de20*/  ISETP.GE.AND P3, PT, R2, R0, PT ;  /* 0x000000000200720c */ /* 0x000fe20003f66270 */
[----:B------:R-:W-:-:S12]  /*1de30*/  IMAD.MOV.U32 R2, RZ, RZ, R14 ;  /* 0x000000ffff027224 */ /* 0x000fd800078e000e */
[----:B------:R-:W-:Y:S05]  /*1de40*/  WARPSYNC.COLLECTIVE R15, `(.L_x_10764) ;  /* 0x000000000f087348 */ /* 0x000fea0003c00000 */
[----:B------:R0:W1:Y:S02]  /*1de50*/  SHFL.IDX P6, R14, R13, R12, R11 ;  /* 0x0000000c0d0e7389 */ /* 0x00006400000c000b */
[----:B01----:R-:W-:Y:S01]  /*1de60*/  ENDCOLLECTIVE ;  /* 0x000000000000791b */ /* 0x003fe20003800000 */
.L_x_10764:
[----:B------:R-:W-:Y:S02]  /*1de70*/  IMAD.MOV.U32 R13, RZ, RZ, R4 ;  /* 0x000000ffff0d7224 */ /* 0x000fe400078e0004 */
[----:B------:R-:W-:Y:S02]  /*1de80*/  IMAD.MOV.U32 R12, RZ, RZ, 0x3 ;  /* 0x00000003ff0c7424 */ /* 0x000fe400078e00ff */
[----:B------:R-:W-:-:S07]  /*1de90*/  IMAD.MOV.U32 R3, RZ, RZ, R14 ;  /* 0x000000ffff037224 */ /* 0x000fce00078e000e */
[----:B------:R-:W-:Y:S05]  /*1dea0*/  WARPSYNC.COLLECTIVE R15, `(.L_x_10765) ;  /* 0x000000000f087348 */ /* 0x000fea0003c00000 */
[----:B------:R0:W1:Y:S02]  /*1deb0*/  SHFL.IDX P6, R14, R13, R12, R11 ;  /* 0x0000000c0d0e7389 */ /* 0x00006400000c000b */
[----:B01----:R-:W-:Y:S01]  /*1dec0*/  ENDCOLLECTIVE ;  /* 0x000000000000791b */ /* 0x003fe20003800000 */
.L_x_10765:
[----:B------:R-:W-:-:S05]  /*1ded0*/  @!P3 LEA R3, P4, R10, R3, 0x1 ;  /* 0x000000030a03b211 */ /* 0x000fca00078808ff */
[----:B------:R-:W-:-:S05]  /*1dee0*/  @!P3 IMAD.X R2, RZ, RZ, R2, P4 ;  /* 0x000000ffff02b224 */ /* 0x000fca00020e0602 */
[----:B------:R-:W-:Y:S01]  /*1def0*/  @!P3 LOP3.LUT R3, R3, R2, RZ, 0x3c, !PT ;  /* 0x000000020303b212 */ /* 0x000fe200078e3cff */
[----:B------:R-:W-:-:S03]  /*1df00*/  IMAD.MOV.U32 R13, RZ, RZ, R5 ;  /* 0x000000ffff0d7224 */ /* 0x000fc600078e0005 */
[----:B------:R-:W-:-:S04]  /*1df10*/  @!P3 LOP3.LUT R2, R3, R2, RZ, 0x3c, !PT ;  /* 0x000000020302b212 */ /* 0x000fc800078e3cff */
[----:B------:R-:W-:Y:S01]  /*1df20*/  @!P3 LOP3.LUT R3, R3, R2, RZ, 0x3c, !PT ;  /* 0x000000020303b212 */ /* 0x000fe200078e3cff */
[----:B------:R-:W-:-:S07]  /*1df30*/  IMAD.MOV.U32 R4, RZ, RZ, R14 ;  /* 0x000000ffff047224 */ /* 0x000fce00078e000e */
[----:B------:R-:W-:Y:S05]  /*1df40*/  WARPSYNC.COLLECTIVE R15, `(.L_x_10766) ;  /* 0x000000000f087348 */ /* 0x000fea0003c00000 */
[----:B------:R0:W1:Y:S02]  /*1df50*/  SHFL.IDX P6, R14, R13, R12, R11 ;  /* 0x0000000c0d0e7389 */ /* 0x00006400000c000b */
[----:B01----:R-:W-:Y:S01]  /*1df60*/  ENDCOLLECTIVE ;  /* 0x000000000000791b */ /* 0x003fe20003800000 */
.L_x_10766:
[----:B------:R-:W-:Y:S01]  /*1df70*/  @!PT LDS RZ, [RZ] ;  /* 0x00000000fffff984 */ /* 0x000fe20000000800 */
[----:B------:R-:W-:Y:S01]  /*1df80*/  @!PT LDS RZ, [RZ] ;  /* 0x00000000fffff984 */ /* 0x000fe20000000800 */
[----:B------:R-:W-:Y:S01]  /*1df90*/  @!PT LDS RZ, [RZ] ;  /* 0x00000000fffff984 */ /* 0x000fe20000000800 */
[----:B------:R-:W-:Y:S04]  /*1dfa0*/  @!P3 LDGSTS.E.BYPASS.LTC128B.128 [R8+0xd400], desc[UR42][R2.64], !P0 ;  /* 0x0d4000000208bfae */ /* 0x000fe8000c101d6a */
[----:B------:R-:W-:Y:S04]  /*1dfb0*/  @!P3 LDGSTS.E.BYPASS.LTC128B.128 [R8+0x10400], desc[UR42][R2.64+0x40], !P1 ;  /* 0x104000400208bfae */ /* 0x000fe8000c901d6a */
[----:B------:R0:W-:Y:S01]  /*1dfc0*/  @!P3 LDGSTS.E.BYPASS.LTC128B.128 [R8+0x13400], desc[UR42][R2.64+0x80], !P2 ;  /* 0x134000800208bfae */ /* 0x0001e2000d101d6a */
[----:B------:R-:W-:Y:S02]  /*1dfd0*/  IMAD.MOV.U32 R13, RZ, RZ, R6 ;  /* 0x000000ffff0d7224 */ /* 0x000fe400078e0006 */
[----:B------:R-:W-:-:S02]  /*1dfe0*/  IMAD.MOV.U32 R12, RZ, RZ, RZ ;  /* 0x000000ffff0c7224 */ /* 0x000fc400078e00ff */
[----:B0-----:R-:W-:Y:S02]  /*1dff0*/  VIADD R2, R25, 0x60 ;  /* 0x0000006019027836 */ /* 0x001fe40000000000 */
[----:B------:R-:W-:-:S07]  /*1e000*/  IMAD.MOV.U32 R5, RZ, RZ, R14 ;  /* 0x000000ffff057224 */ /* 0x000fce00078e000e */
[----:B------:R-:W-:Y:S05]  /*1e010*/  WARPSYNC.COLLECTIVE R15, `(.L_x_10767) ;  /* 0x000000000f087348 */ /* 0x000fea0003c00000 */
[----:B------:R0:W1:Y:S02]  /*1e020*/  SHFL.IDX P6, R14, R13, R12, R11 ;  /* 0x0000000c0d0e7389 */ /* 0x00006400000c000b */
[----:B01----:R-:W-:Y:S01]  /*1e030*/  ENDCOLLECTIVE ;  /* 0x000000000000791b */ /* 0x003fe20003800000 */
.L_x_10767:
[----:B------:R-:W-:-:S13]  /*1e040*/  ISETP.GE.AND P3, PT, R2, R0, PT ;  /* 0x000000000200720c */ /* 0x000fda0003f66270 */
[----:B------:R-:W-:Y:S01]  /*1e050*/  @!P3 LEA R2, P4, R10, R5, 0x1 ;  /* 0x000000050a02b211 */ /* 0x000fe200078808ff */
[----:B------:R-:W-:-:S04]  /*1e060*/  IMAD.MOV.U32 R13, RZ, RZ, R7 ;  /* 0x000000ffff0d7224 */ /* 0x000fc800078e0007 */
[----:B------:R-:W-:-:S05]  /*1e070*/  @!P3 IMAD.X R3, RZ, RZ, R4, P4 ;  /* 0x000000ffff03b224 */ /* 0x000fca00020e0604 */
        /* <DEDUP_REMOVED lines=12> */
.L_x_10768:
[----:B------:R-:W-:Y:S02]  /*1e140*/  IMAD.MOV.U32 R13, RZ, RZ, R6 ;  /* 0x000000ffff0d7224 */ /* 0x000fe400078e0006 */
[----:B------:R-:W-:Y:S02]  /*1e150*/  IMAD.MOV.U32 R12, RZ, RZ, 0x1 ;  /* 0x00000001ff0c7424 */ /* 0x000fe400078e00ff */
[----:B------:R-:W-:-:S07]  /*1e160*/  IMAD.MOV.U32 R3, RZ, RZ, R14 ;  /* 0x000000ffff037224 */ /* 0x000fce00078e000e */
[----:B------:R-:W-:Y:S05]  /*1e170*/  WARPSYNC.COLLECTIVE R15, `(.L_x_10769) ;  /* 0x000000000f087348 */ /* 0x000fea0003c00000 */
[----:B------:R0:W1:Y:S02]  /*1e180*/  SHFL.IDX P6, R14, R13, R12, R11 ;  /* 0x0000000c0d0e7389 */ /* 0x00006400000c000b */
[----:B01----:R-:W-:Y:S01]  /*1e190*/  ENDCOLLECTIVE ;  /* 0x000000000000791b */ /* 0x003fe20003800000 */
.L_x_10769:
        /* <DEDUP_REMOVED lines=10> */
.L_x_10770:
[----:B------:R-:W-:Y:S01]  /*1e240*/  @!PT LDS RZ, [RZ] ;  /* 0x00000000fffff984 */ /* 0x000fe20000000800 */
[----:B------:R-:W-:Y:S01]  /*1e250*/  @!PT LDS RZ, [RZ] ;  /* 0x00000000fffff984 */ /* 0x000fe20000000800 */
[----:B------:R-:W-:Y:S01]  /*1e260*/  @!PT LDS RZ, [RZ] ;  /* 0x00000000fffff984 */ /* 0x000fe20000000800 */
[----:B------:R-:W-:Y:S04]  /*1e270*/  @!P3 LDGSTS.E.BYPASS.LTC128B.128 [R8+0xe400], desc[UR42][R2.64], !P0 ;  /* 0x0e4000000208bfae */ /* 0x000fe8000c101d6a */
[----:B------:R-:W-:Y:S04]  /*1e280*/  @!P3 LDGSTS.E.BYPASS.LTC128B.128 [R8+0x11400], desc[UR42][R2.64+0x40], !P1 ;  /* 0x114000400208bfae */ /* 0x000fe8000c901d6a */
[----:B------:R0:W-:Y:S02]  /*1e290*/  @!P3 LDGSTS.E.BYPASS.LTC128B.128 [R8+0x14400], desc[UR42][R2.64+0x80], !P2 ;  /* 0x144000800208bfae */ /* 0x0001e4000d101d6a */
[----:B0-----:R-:W-:Y:S01]  /*1e2a0*/  IMAD.MOV.U32 R2, RZ, RZ, R14 ;  /* 0x000000ffff027224 */ /* 0x001fe200078e000e */
[----:B------:R-:W-:Y:S06]  /*1e2b0*/  BRA `(.L_x_10771) ;  /* 0xffffffb4004c7947 */ /* 0x000fec000383ffff */
.L_x_10634:
[----:B-1----:R1:W2:Y:S02]  /*1e2c0*/  SYNCS.PHASECHK.TRANS64.TRYWAIT P0, [R16+URZ+0x2d820], R0 ;  /* 0x02d82000100075a7 */ /* 0x0022a4000800017f */
[----:B--2---:R-:W-:Y:S05]  /*1e2d0*/  @!P0 NANOSLEEP.SYNCS 0x989680 ;  /* 0x009896800000895d */ /* 0x004fea0003900000 */
[----:B------:R-:W2:Y:S02]  /*1e2e0*/  @!P0 SYNCS.PHASECHK.TRANS64 P0, [R16+URZ+0x2d820], R0 ;  /* 0x02d82000100085a7 */ /* 0x000ea4000800007f */
[----:B--2---:R-:W-:Y:S05]  /*1e2f0*/  @!P0 BRA `(.L_x_10634) ;  /* 0xfffffffc00f08947 */ /* 0x004fea000383ffff */
[----:B------:R-:W-:Y:S05]  /*1e300*/  BRA `(.L_x_10772) ;  /* 0xffffffb400b07947 */ /* 0x000fea000383ffff */
.L_x_10639:
[----:B0-----:R0:W1:Y:S02]  /*1e310*/  SYNCS.PHASECHK.TRANS64.TRYWAIT P0, [R5+URZ+0x2d840], R0 ;  /* 0x02d84000050075a7 */ /* 0x001064000800017f */
[----:B-1----:R-:W-:Y:S05]  /*1e320*/  @!P0 NANOSLEEP.SYNCS 0x989680 ;  /* 0x009896800000895d */ /* 0x002fea0003900000 */
[----:B------:R-:W1:Y:S02]  /*1e330*/  @!P0 SYNCS.PHASECHK.TRANS64 P0, [R5+URZ+0x2d840], R0 ;  /* 0x02d84000050085a7 */ /* 0x000e64000800007f */
[----:B-1----:R-:W-:Y:S05]  /*1e340*/  @!P0 BRA `(.L_x_10639) ;  /* 0xfffffffc00f08947 */ /* 0x002fea000383ffff */
[----:B------:R-:W-:Y:S05]  /*1e350*/  BRA `(.L_x_10773) ;  /* 0xffffffb800a47947 */ /* 0x000fea000383ffff */
.L_x_10640:
        /* <DEDUP_REMOVED lines=8> */
.L_x_10775:
[----:B------:R-:W-:Y:S05]  /*1e3e0*/  BSYNC B1 ;  /* 0x0000000000017941 */ /* 0x000fea0003800000 */
.L_x_10774:
[----:B------:R-:W0:Y:S01]  /*1e3f0*/  S2R R21, SR_TID.X ;  /* 0x0000000000157919 */ /* 0x000e220000002100 */
[----:B------:R-:W-:Y:S01]  /*1e400*/  IMAD.MOV.U32 R13, RZ, RZ, R6 ;  /* 0x000000ffff0d7224 */ /* 0x000fe200078e0006 */
[----:B------:R-:W-:Y:S01]  /*1e410*/  MOV R3, R14 ;  /* 0x0000000e00037202 */ /* 0x000fe20000000f00 */
[----:B------:R-:W-:Y:S01]  /*1e420*/  IMAD.MOV.U32 R12, RZ, RZ, RZ ;  /* 0x000000ffff0c7224 */ /* 0x000fe200078e00ff */
[----:B------:R-:W-:Y:S01]  /*1e430*/  LOP3.LUT R19, R19, 0xffffffdf, RZ, 0xc0, !PT ;  /* 0xffffffdf13137812 */ /* 0x000fe200078ec0ff */
[----:B------:R-:W-:Y:S02]  /*1e440*/  IMAD.MOV.U32 R11, RZ, RZ, 0x1c1f ;  /* 0x00001c1fff0b7424 */ /* 0x000fe400078e00ff */
[----:B------:R-:W-:Y:S01]  /*1e450*/  IMAD.MOV.U32 R15, RZ, RZ, -0x1 ;  /* 0xffffffffff0f7424 */ /* 0x000fe200078e00ff */
[----:B------:R-:W-:Y:S01]  /*1e460*/  @P1 LOP3.LUT R19, R19, 0x20, RZ, 0xfc, !PT ;  /* 0x0000002013131812 */ /* 0x000fe200078efcff */
[----:B------:R-:W-:-:S07]  /*1e470*/  IMAD R4, R4, 0x2, R16 ;  /* 0x0000000204047824 */ /* 0x000fce00078e0210 */
[----:B0-----:R-:W-:Y:S05]  /*1e480*/  WARPSYNC.COLLECTIVE R15, `(.L_x_10776) ;  /* 0x000000000f087348 */ /* 0x001fea0003c00000 */
[----:B------:R1:W2:Y:S02]  /*1e490*/  SHFL.IDX P6, R14, R13, R12, R11 ;  /* 0x0000000c0d0e7389 */ /* 0x0002a400000c000b */
[----:B012---:R-:W-:Y:S01]  /*1e4a0*/  ENDCOLLECTIVE ;  /* 0x000000000000791b */ /* 0x007fe20003800000 */
.L_x_10776:
[----:B------:R-:W-:Y:S01]  /*1e4b0*/  LOP3.LUT P1, RZ, R19, 0x4, RZ, 0xc0, !PT ;  /* 0x0000000413ff7812 */ /* 0x000fe2000782c0ff */
[----:B------:R-:W-:Y:S02]  /*1e4c0*/  IMAD.MOV.U32 R13, RZ, RZ, R7 ;  /* 0x000000ffff0d7224 */ /* 0x000fe400078e0007 */
[----:B------:R-:W-:Y:S02]  /*1e4d0*/  IMAD.MOV.U32 R12, RZ, RZ, 0x1 ;  /* 0x00000001ff0c7424 */ /* 0x000fe400078e00ff */
[----:B------:R-:W-:Y:S02]  /*1e4e0*/  IMAD.SHL.U32 R21, R21, 0x8, RZ ;  /* 0x0000000815157824 */ /* 0x000fe400078e00ff */
[----:B------:R-:W-:-:S03]  /*1e4f0*/  IMAD.MOV.U32 R2, RZ, RZ, R14 ;  /* 0x000000ffff027224 */ /* 0x000fc600078e000e */
[----:B------:R-:W-:-:S07]  /*1e500*/  LOP3.LUT R21, R21, 0x18, RZ, 0xc0, !PT ;  /* 0x0000001815157812 */ /* 0x000fce00078ec0ff */
[----:B------:R-:W-:Y:S05]  /*1e510*/  WARPSYNC.COLLECTIVE R15, `(.L_x_10777) ;  /* 0x000000000f087348 */ /* 0x000fea0003c00000 */
[----:B------:R0:W1:Y:S02]  /*1e520*/  SHFL.IDX P6, R14, R13, R12, R11 ;  /* 0x0000000c0d0e7389 */ /* 0x00006400000c000b */
[----:B01----:R-:W-:Y:S01]  /*1e530*/  ENDCOLLECTIVE ;  /* 0x000000000000791b */ /* 0x003fe20003800000 */
.L_x_10777:
        /* <DEDUP_REMOVED lines=14> */
.L_x_10778:
[----:B------:R-:W-:Y:S02]  /*1e620*/  IMAD.MOV.U32 R13, RZ, RZ, R7 ;  /* 0x000000ffff0d7224 */ /* 0x000fe400078e0007 */
[----:B------:R-:W-:Y:S02]  /*1e630*/  IMAD.MOV.U32 R12, RZ, RZ, 0x2 ;  /* 0x00000002ff0c7424 */ /* 0x000fe400078e00ff */
[----:B------:R-:W-:-:S07]  /*1e640*/  IMAD.MOV.U32 R2, RZ, RZ, R14 ;  /* 0x000000ffff027224 */ /* 0x000fce00078e000e */
[----:B------:R-:W-:Y:S05]  /*1e650*/  WARPSYNC.COLLECTIVE R15, `(.L_x_10779) ;  /* 0x000000000f087348 */ /* 0x000fea0003c00000 */
[----:B------:R0:W1:Y:S02]  /*1e660*/  SHFL.IDX P6, R14, R13, R12, R11 ;  /* 0x0000000c0d0e7389 */ /* 0x00006400000c000b */
[----:B01----:R-:W-:Y:S01]  /*1e670*/  ENDCOLLECTIVE ;  /* 0x000000000000791b */ /* 0x003fe20003800000 */
.L_x_10779:
        /* <DEDUP_REMOVED lines=13> */
.L_x_10780:
[----:B------:R-:W-:Y:S02]  /*1e750*/  IMAD.MOV.U32 R13, RZ, RZ, R7 ;  /* 0x000000ffff0d7224 */ /* 0x000fe400078e0007 */
[----:B------:R-:W-:Y:S02]  /*1e760*/  IMAD.MOV.U32 R12, RZ, RZ, 0x3 ;  /* 0x00000003ff0c7424 */ /* 0x000fe400078e00ff */
[----:B------:R-:W-:-:S07]  /*1e770*/  IMAD.MOV.U32 R2, RZ, RZ, R14 ;  /* 0x000000ffff027224 */ /* 0x000fce00078e000e */
[----:B------:R-:W-:Y:S05]  /*1e780*/  WARPSYNC.COLLECTIVE R15, `(.L_x_10781) ;  /* 0x000000000f087348 */ /* 0x000fea0003c00000 */
[----:B------:R0:W1:Y:S02]  /*1e790*/  SHFL.IDX P6, R14, R13, R12, R11 ;  /* 0x0000000c0d0e7389 */ /* 0x00006400000c000b */
[----:B01----:R-:W-:Y:S01]  /*1e7a0*/  ENDCOLLECTIVE ;  /* 0x000000000000791b */ /* 0x003fe20003800000 */
.L_x_10781:
        /* <DEDUP_REMOVED lines=14> */
.L_x_10782:
[----:B------:R-:W-:Y:S01]  /*1e890*/  IMAD.MOV.U32 R2, RZ, RZ, R14 ;  /* 0x000000ffff027224 */ /* 0x000fe200078e000e */
[----:B------:R-:W-:Y:S06]  /*1e8a0*/  BRA `(.L_x_10783) ;  /* 0xffffffb800247947 */ /* 0x000fec000383ffff */
.L_x_10645:
[----:B-1----:R1:W2:Y:S02]  /*1e8b0*/  SYNCS.PHASECHK.TRANS64.TRYWAIT P0, [R5+URZ+0x2d860], R2 ;  /* 0x02d86002050075a7 */ /* 0x0022a4000800017f */
[----:B--2---:R-:W-:Y:S05]  /*1e8c0*/  @!P0 NANOSLEEP.SYNCS 0x989680 ;  /* 0x009896800000895d */ /* 0x004fea0003900000 */
[----:B------:R-:W2:Y:S02]  /*1e8d0*/  @!P0 SYNCS.PHASECHK.TRANS64 P0, [R5+URZ+0x2d860], R2 ;  /* 0x02d86002050085a7 */ /* 0x000ea4000800007f */
[----:B--2---:R-:W-:Y:S05]  /*1e8e0*/  @!P0 BRA `(.L_x_10645) ;  /* 0xfffffffc00f08947 */ /* 0x004fea000383ffff */
[----:B------:R-:W-:Y:S05]  /*1e8f0*/  BRA `(.L_x_10784) ;  /* 0xffffffb800887947 */ /* 0x000fea000383ffff */
.L_x_10646:
        /* <DEDUP_REMOVED lines=8> */
.L_x_10786:
[----:B------:R-:W-:Y:S05]  /*1e980*/  BSYNC B1 ;  /* 0x0000000000017941 */ /* 0x000fea0003800000 */
.L_x_10785:
        /* <DEDUP_REMOVED lines=9> */
.L_x_10787:
[----:B------:R-:W-:Y:S02]  /*1ea20*/  IMAD.MOV.U32 R13, RZ, RZ, R22 ;  /* 0x000000ffff0d7224 */ /* 0x000fe400078e0016 */
[----:B------:R-:W-:Y:S02]  /*1ea30*/  IMAD.MOV.U32 R12, RZ, RZ, 0x1 ;  /* 0x00000001ff0c7424 */ /* 0x000fe400078e00ff */
[----:B------:R-:W-:-:S07]  /*1ea40*/  IMAD.MOV.U32 R2, RZ, RZ, R14 ;  /* 0x000000ffff027224 */ /* 0x000fce00078e000e */
[----:B------:R-:W-:Y:S05]  /*1ea50*/  WARPSYNC.COLLECTIVE R15, `(.L_x_10788) ;  /* 0x000000000f087348 */ /* 0x000fea0003c00000 */
[----:B------:R0:W1:Y:S02]  /*1ea60*/  SHFL.IDX P6, R14, R13, R12, R11 ;  /* 0x0000000c0d0e7389 */ /* 0x00006400000c000b */
[----:B01----:R-:W-:Y:S01]  /*1ea70*/  ENDCOLLECTIVE ;  /* 0x000000000000791b */ /* 0x003fe20003800000 */
.L_x_10788:
        /* <DEDUP_REMOVED lines=16> */
.L_x_10789:
[----:B------:R-:W-:Y:S02]  /*1eb80*/  IMAD.MOV.U32 R13, RZ, RZ, R22 ;  /* 0x000000ffff0d7224 */ /* 0x000fe400078e0016 */
[----:B------:R-:W-:Y:S02]  /*1eb90*/  IMAD.MOV.U32 R12, RZ, RZ, 0x2 ;  /* 0x00000002ff0c7424 */ /* 0x000fe400078e00ff */
[----:B------:R-:W-:-:S07]  /*1eba0*/  IMAD.MOV.U32 R2, RZ, RZ, R14 ;  /* 0x000000ffff027224 */ /* 0x000fce00078e000e */
[----:B------:R-:W-:Y:S05]  /*1ebb0*/  WARPSYNC.COLLECTIVE R15, `(.L_x_10790) ;  /* 0x000000000f087348 */ /* 0x000fea0003c00000 */
[----:B------:R0:W1:Y:S02]  /*1ebc0*/  SHFL.IDX P6, R14, R13, R12, R11 ;  /* 0x0000000c0d0e7389 */ /* 0x00006400000c000b */
[----:B01----:R-:W-:Y:S01]  /*1ebd0*/  ENDCOLLECTIVE ;  /* 0x000000000000791b */ /* 0x003fe20003800000 */
.L_x_10790:
        /* <DEDUP_REMOVED lines=16> */
.L_x_10791:
[----:B------:R-:W-:Y:S02]  /*1ece0*/  IMAD.MOV.U32 R13, RZ, RZ, R22 ;  /* 0x000000ffff0d7224 */ /* 0x000fe400078e0016 */
[----:B------:R-:W-:Y:S02]  /*1ecf0*/  IMAD.MOV.U32 R12, RZ, RZ, 0x3 ;  /* 0x00000003ff0c7424 */ /* 0x000fe400078e00ff */
[----:B------:R-:W-:-:S07]  /*1ed00*/  IMAD.MOV.U32 R2, RZ, RZ, R14 ;  /* 0x000000ffff027224 */ /* 0x000fce00078e000e */
[----:B------:R-:W-:Y:S05]  /*1ed10*/  WARPSYNC.COLLECTIVE R15, `(.L_x_10792) ;  /* 0x000000000f087348 */ /* 0x000fea0003c00000 */
[----:B------:R0:W1:Y:S02]  /*1ed20*/  SHFL.IDX P6, R14, R13, R12, R11 ;  /* 0x0000000c0d0e7389 */ /* 0x00006400000c000b */
[----:B01----:R-:W-:Y:S01]  /*1ed30*/  ENDCOLLECTIVE ;  /* 0x000000000000791b */ /* 0x003fe20003800000 */
.L_x_10792:
        /* <DEDUP_REMOVED lines=13> */
.L_x_10793:
        /* <DEDUP_REMOVED lines=8> */
.L_x_10654:
[----:B-1----:R1:W2:Y:S02]  /*1ee90*/  SYNCS.PHASECHK.TRANS64.TRYWAIT P0, [R0+URZ+0x2d860], R3 ;  /* 0x02d86003000075a7 */ /* 0x0022a4000800017f */
[----:B--2---:R-:W-:Y:S05]  /*1eea0*/  @!P0 NANOSLEEP.SYNCS 0x989680 ;  /* 0x009896800000895d */ /* 0x004fea0003900000 */
[----:B------:R-:W2:Y:S02]  /*1eeb0*/  @!P0 SYNCS.PHASECHK.TRANS64 P0, [R0+URZ+0x2d860], R3 ;  /* 0x02d86003000085a7 */ /* 0x000ea4000800007f */
[----:B--2---:R-:W-:Y:S05]  /*1eec0*/  @!P0 BRA `(.L_x_10654) ;  /* 0xfffffffc00f08947 */ /* 0x004fea000383ffff */
[----:B------:R-:W-:Y:S05]  /*1eed0*/  BRA `(.L_x_10795) ;  /* 0xffffffbc00087947 */ /* 0x000fea000383ffff */
.L_x_10655:
[----:B------:R-:W-:Y:S01]  /*1eee0*/  BSSY B0, `(.L_x_10796) ;  /* 0x0000008000007945 */ /* 0x000fe20003800000 */
[----:B------:R-:W-:Y:S02]  /*1eef0*/  IMAD.MOV.U32 R13, RZ, RZ, R22 ;  /* 0x000000ffff0d7224 */ /* 0x000fe400078e0016 */
[----:B------:R-:W-:Y:S02]  /*1ef00*/  IMAD.MOV.U32 R12, RZ, RZ, RZ ;  /* 0x000000ffff0c7224 */ /* 0x000fe400078e00ff */
[----:B------:R-:W-:Y:S02]  /*1ef10*/  IMAD.MOV.U32 R11, RZ, RZ, 0x1c1f ;  /* 0x00001c1fff0b7424 */ /* 0x000fe400078e00ff */
[----:B------:R-:W-:-:S07]  /*1ef20*/  IMAD.MOV.U32 R15, RZ, RZ, -0x1 ;  /* 0xffffffffff0f7424 */ /* 0x000fce00078e00ff */
[----:B01---5:R-:W-:Y:S05]  /*1ef30*/  WARPSYNC.COLLECTIVE R15, `(.L_x_10797) ;  /* 0x000000000f087348 */ /* 0x023fea0003c00000 */
[----:B------:R2:W3:Y:S02]  /*1ef40*/  SHFL.IDX P6, R14, R13, R12, R11 ;  /* 0x0000000c0d0e7389 */ /* 0x0004e400000c000b */
[----:B0123-5:R-:W-:Y:S01]  /*1ef50*/  ENDCOLLECTIVE ;  /* 0x000000000000791b */ /* 0x02ffe20003800000 */
.L_x_10797:
[----:B------:R-:W-:Y:S05]  /*1ef60*/  BSYNC B0 ;  /* 0x0000000000007941 */ /* 0x000fea0003800000 */
.L_x_10796:
[----:B------:R-:W0:Y:S01]  /*1ef70*/  S2R R2, SR_TID.X ;  /* 0x0000000000027919 */ /* 0x000e220000002100 */
[----:B------:R-:W-:Y:S01]  /*1ef80*/  IMAD.MOV.U32 R13, RZ, RZ, R18 ;  /* 0x000000ffff0d7224 */ /* 0x000fe200078e0012 */
[----:B------:R-:W-:Y:S01]  /*1ef90*/  MOV R12, RZ ;  /* 0x000000ff000c7202 */ /* 0x000fe20000000f00 */
[----:B------:R-:W-:Y:S02]  /*1efa0*/  IMAD.MOV.U32 R11, RZ, RZ, 0x1c1f ;  /* 0x00001c1fff0b7424 */ /* 0x000fe400078e00ff */
[----:B------:R-:W-:Y:S02]  /*1efb0*/  IMAD.MOV.U32 R15, RZ, RZ, -0x1 ;  /* 0xffffffffff0f7424 */ /* 0x000fe400078e00ff */
[----:B------:R-:W-:Y:S02]  /*1efc0*/  IMAD.MOV.U32 R3, RZ, RZ, R14 ;  /* 0x000000ffff037224 */ /* 0x000fe400078e000e */
[----:B------:R-:W-:-:S07]  /*1efd0*/  IMAD R4, R4, 0x2, R16 ;  /* 0x0000000204047824 */ /* 0x000fce00078e0210 */
[----:B0-----:R-:W-:Y:S05]  /*1efe0*/  WARPSYNC.COLLECTIVE R15, `(.L_x_10798) ;  /* 0x000000000f087348 */ /* 0x001fea0003c00000 */
[----:B------:R1:W2:Y:S02]  /*1eff0*/  SHFL.IDX P6, R14, R13, R12, R11 ;  /* 0x0000000c0d0e7389 */ /* 0x0002a400000c000b */
[----:B012---:R-:W-:Y:S01]  /*1f000*/  ENDCOLLECTIVE ;  /* 0x000000000000791b */ /* 0x007fe20003800000 */
.L_x_10798:
        /* <DEDUP_REMOVED lines=17> */
.L_x_10799:
        /* <DEDUP_REMOVED lines=9> */
[----:B------:R-:W-:Y:S01]  /*1f1b0*/  ISETP.LT.OR P3, PT, R6, 0x21, P2 ;  /* 0x000000210600780c */ /* 0x000fe20001761670 */
[----:B0-----:R-:W-:-:S12]  /*1f1c0*/  IMAD.MOV.U32 R3, RZ, RZ, R14 ;  /* 0x000000ffff037224 */ /* 0x001fd800078e000e */
[----:B------:R-:W-:Y:S05]  /*1f1d0*/  WARPSYNC.COLLECTIVE R15, `(.L_x_10800) ;  /* 0x000000000f087348 */ /* 0x000fea0003c00000 */
[----:B------:R0:W1:Y:S02]  /*1f1e0*/  SHFL.IDX P6, R14, R13, R12, R11 ;  /* 0x0000000c0d0e7389 */ /* 0x00006400000c000b */
[----:B01----:R-:W-:Y:S01]  /*1f1f0*/  ENDCOLLECTIVE ;  /* 0x000000000000791b */ /* 0x003fe20003800000 */
.L_x_10800:
[----:B------:R-:W-:Y:S02]  /*1f200*/  IMAD.MOV.U32 R13, RZ, RZ, R22 ;  /* 0x000000ffff0d7224 */ /* 0x000fe400078e0016 */
[----:B------:R-:W-:Y:S01]  /*1f210*/  IMAD.MOV.U32 R12, RZ, RZ, 0x2 ;  /* 0x00000002ff0c7424 */ /* 0x000fe200078e00ff */
[----:B------:R-:W-:-:S13]  /*1f220*/  IADD3 R2, P4, R14, R5, RZ ;  /* 0x000000050e027210 */ /* 0x000fda0007f9e0ff */
[----:B------:R-:W-:Y:S05]  /*1f230*/  WARPSYNC.COLLECTIVE R15, `(.L_x_10801) ;  /* 0x000000000f087348 */ /* 0x000fea0003c00000 */
[----:B------:R0:W1:Y:S02]  /*1f240*/  SHFL.IDX P6, R14, R13, R12, R11 ;  /* 0x0000000c0d0e7389 */ /* 0x00006400000c000b */
[----:B01----:R-:W-:Y:S01]  /*1f250*/  ENDCOLLECTIVE ;  /* 0x000000000000791b */ /* 0x003fe20003800000 */
.L_x_10801:
        /* <DEDUP_REMOVED lines=15> */
.L_x_10802:
[----:B------:R-:W-:Y:S02]  /*1f350*/  IMAD.MOV.U32 R13, RZ, RZ, R22 ;  /* 0x000000ffff0d7224 */ /* 0x000fe400078e0016 */
[----:B------:R-:W-:Y:S01]  /*1f360*/  IMAD.MOV.U32 R12, RZ, RZ, 0x3 ;  /* 0x00000003ff0c7424 */ /* 0x000fe200078e00ff */
[----:B------:R-:W-:-:S13]  /*1f370*/  IADD3 R2, P4, R14, R5, RZ ;  /* 0x000000050e027210 */ /* 0x000fda0007f9e0ff */
[----:B------:R-:W-:Y:S05]  /*1f380*/  WARPSYNC.COLLECTIVE R15, `(.L_x_10803) ;  /* 0x000000000f087348 */ /* 0x000fea0003c00000 */
[----:B------:R0:W1:Y:S02]  /*1f390*/  SHFL.IDX P6, R14, R13, R12, R11 ;  /* 0x0000000c0d0e7389 */ /* 0x00006400000c000b */
[----:B01----:R-:W-:Y:S01]  /*1f3a0*/  ENDCOLLECTIVE ;  /* 0x000000000000791b */ /* 0x003fe20003800000 */
.L_x_10803:
        /* <DEDUP_REMOVED lines=14> */
.L_x_10804:
[----:B------:R-:W-:Y:S05]  /*1f490*/  BRA `(.L_x_10805) ;  /* 0xffffffb800687947 */ /* 0x000fea000383ffff */
.L_x_10660:
        /* <DEDUP_REMOVED lines=8> */
.L_x_10807:
[----:B------:R-:W-:Y:S05]  /*1f520*/  BSYNC B0 ;  /* 0x0000000000007941 */ /* 0x000fea0003800000 */
.L_x_10806:
[----:B------:R-:W-:Y:S01]  /*1f530*/  IMAD.MOV.U32 R13, RZ, RZ, R24 ;  /* 0x000000ffff0d7224 */ /* 0x000fe200078e0018 */
[----:B------:R-:W-:Y:S01]  /*1f540*/  IADD3 R9, R27, R8, RZ ;  /* 0x000000081b097210 */ /* 0x000fe20007ffe0ff */
[----:B------:R-:W-:Y:S02]  /*1f550*/  IMAD.MOV.U32 R12, RZ, RZ, 0x1 ;  /* 0x00000001ff0c7424 */ /* 0x000fe400078e00ff */
[----:B------:R-:W-:Y:S02]  /*1f560*/  IMAD.MOV.U32 R11, RZ, RZ, 0x1f ;  /* 0x0000001fff0b7424 */ /* 0x000fe400078e00ff */
[----:B------:R-:W-:Y:S02]  /*1f570*/  IMAD.MOV.U32 R15, RZ, RZ, -0x1 ;  /* 0xffffffffff0f7424 */ /* 0x000fe400078e00ff */
[----:B------:R-:W-:-:S07]  /*1f580*/  IMAD.MOV.U32 R0, RZ, RZ, R14 ;  /* 0x000000ffff007224 */ /* 0x000fce00078e000e */
[----:B------:R-:W-:Y:S05]  /*1f590*/  WARPSYNC.COLLECTIVE R15, `(.L_x_10808) ;  /* 0x000000000f087348 */ /* 0x000fea0003c00000 */
[----:B------:R0:W1:Y:S02]  /*1f5a0*/  SHFL.IDX P6, R14, R13, R12, R11 ;  /* 0x0000000c0d0e7389 */ /* 0x00006400000c000b */
[----:B01----:R-:W-:Y:S01]  /*1f5b0*/  ENDCOLLECTIVE ;  /* 0x000000000000791b */ /* 0x003fe20003800000 */
.L_x_10808:
        /* <DEDUP_REMOVED lines=24> */
.L_x_10809:
[----:B------:R-:W-:Y:S01]  /*1f740*/  IMAD.MOV.U32 R12, RZ, RZ, 0x2 ;  /* 0x00000002ff0c7424 */ /* 0x000fe200078e00ff */
[----:B------:R-:W-:-:S05]  /*1f750*/  SEL R14, R14, RZ, P1 ;  /* 0x000000ff0e0e7207 */ /* 0x000fca0000800000 */
[----:B------:R-:W-:-:S04]  /*1f760*/  IMAD.IADD R5, R13, 0x1, R14 ;  /* 0x000000010d057824 */ /* 0x000fc800078e020e */
[----:B------:R-:W-:-:S07]  /*1f770*/  IMAD.MOV.U32 R13, RZ, RZ, R5 ;  /* 0x000000ffff0d7224 */ /* 0x000fce00078e0005 */
[----:B------:R-:W-:Y:S05]  /*1f780*/  WARPSYNC.COLLECTIVE R15, `(.L_x_10810) ;  /* 0x000000000f087348 */ /* 0x000fea0003c00000 */
[----:B------:R0:W1:Y:S02]  /*1f790*/  SHFL.UP P6, R14, R13, R12, R11 ;  /* 0x0400000c0d0e7389 */ /* 0x00006400000c000b */
[----:B01----:R-:W-:Y:S01]  /*1f7a0*/  ENDCOLLECTIVE ;  /* 0x000000000000791b */ /* 0x003fe20003800000 */
.L_x_10810:
[----:B------:R-:W-:Y:S01]  /*1f7b0*/  IMAD.MOV.U32 R12, RZ, RZ, 0x4 ;  /* 0x00000004ff0c7424 */ /* 0x000fe200078e00ff */
[----:B------:R-:W-:-:S05]  /*1f7c0*/  SEL R2, R14, RZ, P2 ;  /* 0x000000ff0e027207 */ /* 0x000fca0001000000 */
[----:B------:R-:W-:-:S04]  /*1f7d0*/  IMAD.IADD R2, R5, 0x1, R2 ;  /* 0x0000000105027824 */ /* 0x000fc800078e0202 */
[----:B------:R-:W-:-:S07]  /*1f7e0*/  IMAD.MOV.U32 R13, RZ, RZ, R2 ;  /* 0x000000ffff0d7224 */ /* 0x000fce00078e0002 */
[----:B------:R-:W-:Y:S05]  /*1f7f0*/  WARPSYNC.COLLECTIVE R15, `(.L_x_10811) ;  /* 0x000000000f087348 */ /* 0x000fea0003c00000 */
[----:B------:R0:W1:Y:S02]  /*1f800*/  SHFL.UP P6, R14, R13, R12, R11 ;  /* 0x0400000c0d0e7389 */ /* 0x00006400000c000b */
[----:B01----:R-:W-:Y:S01]  /*1f810*/  ENDCOLLECTIVE ;  /* 0x000000000000791b */ /* 0x003fe20003800000 */
.L_x_10811:
[----:B------:R-:W-:Y:S01]  /*1f820*/  IMAD.MOV.U32 R12, RZ, RZ, 0x8 ;  /* 0x00000008ff0c7424 */ /* 0x000fe200078e00ff */
[----:B------:R-:W-:-:S05]  /*1f830*/  SEL R3, R14, RZ, P3 ;  /* 0x000000ff0e037207 */ /* 0x000fca0001800000 */
[----:B------:R-:W-:-:S04]  /*1f840*/  IMAD.IADD R3, R2, 0x1, R3 ;  /* 0x0000000102037824 */ /* 0x000fc800078e0203 */
[----:B------:R-:W-:-:S07]  /*1f850*/  IMAD.MOV.U32 R13, RZ, RZ, R3 ;  /* 0x000000ffff0d7224 */ /* 0x000fce00078e0003 */
[----:B------:R-:W-:Y:S05]  /*1f860*/  WARPSYNC.COLLECTIVE R15, `(.L_x_10812) ;  /* 0x000000000f087348 */ /* 0x000fea0003c00000 */
[----:B------:R0:W1:Y:S02]  /*1f870*/  SHFL.UP P6, R14, R13, R12, R11 ;  /* 0x0400000c0d0e7389 */ /* 0x00006400000c000b */
[----:B01----:R-:W-:Y:S01]  /*1f880*/  ENDCOLLECTIVE ;  /* 0x000000000000791b */ /* 0x003fe20003800000 */
.L_x_10812:
[----:B------:R-:W-:Y:S01]  /*1f890*/  IMAD.MOV.U32 R12, RZ, RZ, 0x10 ;  /* 0x00000010ff0c7424 */ /* 0x000fe200078e00ff */
[----:B------:R-:W-:-:S05]  /*1f8a0*/  SEL R14, R14, RZ, P4 ;  /* 0x000000ff0e0e7207 */ /* 0x000fca0002000000 */
[----:B------:R-:W-:-:S04]  /*1f8b0*/  IMAD.IADD R5, R3, 0x1, R14 ;  /* 0x0000000103057824 */ /* 0x000fc800078e020e */
[----:B------:R-:W-:-:S07]  /*1f8c0*/  IMAD.MOV.U32 R13, RZ, RZ, R5 ;  /* 0x000000ffff0d7224 */ /* 0x000fce00078e0005 */
[----:B------:R-:W-:Y:S05]  /*1f8d0*/  WARPSYNC.COLLECTIVE R15, `(.L_x_10813) ;  /* 0x000000000f087348 */ /* 0x000fea0003c00000 */
[----:B------:R0:W1:Y:S02]  /*1f8e0*/  SHFL.UP P6, R14, R13, R12, R11 ;  /* 0x0400000c0d0e7389 */ /* 0x00006400000c000b */
[----:B01----:R-:W-:Y:S01]  /*1f8f0*/  ENDCOLLECTIVE ;  /* 0x000000000000791b */ /* 0x003fe20003800000 */
.L_x_10813:
        /* <DEDUP_REMOVED lines=8> */
.L_x_10814:
[----:B------:R-:W-:Y:S05]  /*1f980*/  BRA `(.L_x_10815) ;  /* 0xffffffb800887947 */ /* 0x000fea000383ffff */
.L_x_10663:
[----:B------:R-:W-:Y:S01]  /*1f990*/  BSSY B0, `(.L_x_10816) ;  /* 0x0000007000007945 */ /* 0x000fe20003800000 */
[----:B------:R-:W-:Y:S02]  /*1f9a0*/  IMAD.MOV.U32 R12, RZ, RZ, 0x1 ;  /* 0x00000001ff0c7424 */ /* 0x000fe400078e00ff */
[----:B------:R-:W-:Y:S02]  /*1f9b0*/  IMAD.MOV.U32 R11, RZ, RZ, RZ ;  /* 0x000000ffff0b7224 */ /* 0x000fe400078e00ff */
[----:B------:R-:W-:-:S07]  /*1f9c0*/  IMAD.MOV.U32 R15, RZ, RZ, -0x1 ;  /* 0xffffffffff0f7424 */ /* 0x000fce00078e00ff */
[----:B-----5:R-:W-:Y:S05]  /*1f9d0*/  WARPSYNC.COLLECTIVE R15, `(.L_x_10817) ;  /* 0x000000000f087348 */ /* 0x020fea0003c00000 */
[----:B------:R0:W1:Y:S02]  /*1f9e0*/  SHFL.UP P6, R14, R13, R12, R11 ;  /* 0x0400000c0d0e7389 */ /* 0x00006400000c000b */
[----:B01---5:R-:W-:Y:S01]  /*1f9f0*/  ENDCOLLECTIVE ;  /* 0x000000000000791b */ /* 0x023fe20003800000 */
.L_x_10817:
[----:B------:R-:W-:Y:S05]  /*1fa00*/  BSYNC B0 ;  /* 0x0000000000007941 */ /* 0x000fea0003800000 */
.L_x_10816:
        /* <DEDUP_REMOVED lines=8> */
.L_x_10818:
[----:B------:R-:W-:Y:S01]  /*1fa90*/  IMAD.MOV.U32 R12, RZ, RZ, 0x4 ;  /* 0x00000004ff0c7424 */ /* 0x000fe200078e00ff */
[----:B------:R-:W-:-:S05]  /*1faa0*/  SEL R14, R14, RZ, P2 ;  /* 0x000000ff0e0e7207 */ /* 0x000fca0001000000 */
[----:B------:R-:W-:-:S05]  /*1fab0*/  IMAD.IADD R3, R13, 0x1, R14 ;  /* 0x000000010d037824 */ /* 0x000fca00078e020e */
[----:B------:R-:W-:-:S07]  /*1fac0*/  MOV R13, R3 ;  /* 0x00000003000d7202 */ /* 0x000fce0000000f00 */
[----:B------:R-:W-:Y:S05]  /*1fad0*/  WARPSYNC.COLLECTIVE R15, `(.L_x_10819) ;  /* 0x000000000f087348 */ /* 0x000fea0003c00000 */
[----:B------:R0:W1:Y:S02]  /*1fae0*/  SHFL.UP P6, R14, R13, R12, R11 ;  /* 0x0400000c0d0e7389 */ /* 0x00006400000c000b */
[----:B01----:R-:W-:Y:S01]  /*1faf0*/  ENDCOLLECTIVE ;  /* 0x000000000000791b */ /* 0x003fe20003800000 */
.L_x_10819:
[----:B------:R-:W-:Y:S01]  /*1fb00*/  IMAD.MOV.U32 R12, RZ, RZ, 0x8 ;  /* 0x00000008ff0c7424 */ /* 0x000fe200078e00ff */
[----:B------:R-:W-:-:S05]  /*1fb10*/  SEL R14, R14, RZ, P3 ;  /* 0x000000ff0e0e7207 */ /* 0x000fca0001800000 */
[----:B------:R-:W-:-:S04]  /*1fb20*/  IMAD.IADD R5, R3, 0x1, R14 ;  /* 0x0000000103057824 */ /* 0x000fc800078e020e */
[----:B------:R-:W-:-:S07]  /*1fb30*/  IMAD.MOV.U32 R13, RZ, RZ, R5 ;  /* 0x000000ffff0d7224 */ /* 0x000fce00078e0005 */
[----:B------:R-:W-:Y:S05]  /*1fb40*/  WARPSYNC.COLLECTIVE R15, `(.L_x_10820) ;  /* 0x000000000f087348 */ /* 0x000fea0003c00000 */
[----:B------:R0:W1:Y:S02]  /*1fb50*/  SHFL.UP P6, R14, R13, R12, R11 ;  /* 0x0400000c0d0e7389 */ /* 0x00006400000c000b */
[----:B01----:R-:W-:Y:S01]  /*1fb60*/  ENDCOLLECTIVE ;  /* 0x000000000000791b */ /* 0x003fe20003800000 */
.L_x_10820:
[----:B------:R-:W-:Y:S01]  /*1fb70*/  IMAD.MOV.U32 R12, RZ, RZ, 0x10 ;  /* 0x00000010ff0c7424 */ /* 0x000fe200078e00ff */
[----:B------:R-:W-:-:S05]  /*1fb80*/  SEL R8, R14, RZ, P4 ;  /* 0x000000ff0e087207 */ /* 0x000fca0002000000 */
[----:B------:R-:W-:-:S04]  /*1fb90*/  IMAD.IADD R8, R5, 0x1, R8 ;  /* 0x0000000105087824 */ /* 0x000fc800078e0208 */
[----:B------:R-:W-:-:S07]  /*1fba0*/  IMAD.MOV.U32 R13, RZ, RZ, R8 ;  /* 0x000000ffff0d7224 */ /* 0x000fce00078e0008 */
[----:B------:R-:W-:Y:S05]  /*1fbb0*/  WARPSYNC.COLLECTIVE R15, `(.L_x_10821) ;  /* 0x000000000f087348 */ /* 0x000fea0003c00000 */
[----:B------:R0:W1:Y:S02]  /*1fbc0*/  SHFL.UP P6, R14, R13, R12, R11 ;  /* 0x0400000c0d0e7389 */ /* 0x00006400000c000b */
[----:B01----:R-:W-:Y:S01]  /*1fbd0*/  ENDCOLLECTIVE ;  /* 0x000000000000791b */ /* 0x003fe20003800000 */
.L_x_10821:
        /* <DEDUP_REMOVED lines=8> */
.L_x_10822:
[----:B------:R-:W-:Y:S05]  /*1fc60*/  BRA `(.L_x_10823) ;  /* 0xffffffb800747947 */ /* 0x000fea000383ffff */
.L_x_10665:
[----:B------:R-:W-:Y:S01]  /*1fc70*/  BSSY B0, `(.L_x_10824) ;  /* 0x0000006000007945 */ /* 0x000fe20003800000 */
[----:B------:R-:W-:Y:S01]  /*1fc80*/  PLOP3.LUT P6, PT, P6, PT, PT, 0x8, 0x0 ;  /* 0x000000000000781c */ /* 0x000fe200037ce170 */
[----:B------:R-:W-:-:S12]  /*1fc90*/  IMAD.MOV.U32 R15, RZ, RZ, -0x1 ;  /* 0xffffffffff0f7424 */ /* 0x000fd800078e00ff */
[----:B0----5:R-:W-:Y:S05]  /*1fca0*/  WARPSYNC.COLLECTIVE R15, `(.L_x_10825) ;  /* 0x000000000f087348 */ /* 0x021fea0003c00000 */
[----:B------:R-:W-:Y:S01]  /*1fcb0*/  VOTE.ANY R14, PT, P6 ;  /* 0x00000000000e7806 */ /* 0x000fe200030e0100 */
[----:B0----5:R-:W-:Y:S06]  /*1fcc0*/  ENDCOLLECTIVE ;  /* 0x000000000000791b */ /* 0x021fec0003800000 */
.L_x_10825:
[----:B------:R-:W-:Y:S05]  /*1fcd0*/  BSYNC B0 ;  /* 0x0000000000007941 */ /* 0x000fea0003800000 */
.L_x_10824:
        /* <DEDUP_REMOVED lines=9> */
.L_x_10826:
[----:B------:R-:W-:Y:S02]  /*1fd70*/  IMAD.MOV.U32 R13, RZ, RZ, R7 ;  /* 0x000000ffff0d7224 */ /* 0x000fe400078e0007 */
[----:B------:R-:W-:-:S07]  /*1fd80*/  IMAD.MOV.U32 R4, RZ, RZ, R14 ;  /* 0x000000ffff047224 */ /* 0x000fce00078e000e */
[----:B------:R-:W-:Y:S05]  /*1fd90*/  WARPSYNC.COLLECTIVE R15, `(.L_x_10827) ;  /* 0x000000000f087348 */ /* 0x000fea0003c00000 */
[----:B------:R0:W1:Y:S02]  /*1fda0*/  SHFL.IDX P6, R14, R13, R12, R11 ;  /* 0x0000000c0d0e7389 */ /* 0x00006400000c000b */
[----:B01----:R-:W-:Y:S01]  /*1fdb0*/  ENDCOLLECTIVE ;  /* 0x000000000000791b */ /* 0x003fe20003800000 */
.L_x_10827:
[----:B------:R-:W-:Y:S01]  /*1fdc0*/  IMAD.MOV.U32 R7, RZ, RZ, R14 ;  /* 0x000000ffff077224 */ /* 0x000fe200078e000e */
[----:B------:R-:W-:Y:S06]  /*1fdd0*/  BRA `(.L_x_10828) ;  /* 0xffffffb800547947 */ /* 0x000fec000383ffff */
.L_x_10667:
[----:B------:R-:W-:Y:S01]  /*1fde0*/  BSSY B0, `(.L_x_10829) ;  /* 0x0000007000007945 */ /* 0x000fe20003800000 */
[----:B------:R-:W-:Y:S02]  /*1fdf0*/  IMAD.MOV.U32 R13, RZ, RZ, R2 ;  /* 0x000000ffff0d7224 */ /* 0x000fe400078e0002 */
[----:B------:R-:W-:Y:S02]  /*1fe00*/  IMAD.MOV.U32 R11, RZ, RZ, 0x1f ;  /* 0x0000001fff0b7424 */ /* 0x000fe400078e00ff */
[----:B------:R-:W-:-:S07]  /*1fe10*/  IMAD.MOV.U32 R15, RZ, RZ, -0x1 ;  /* 0xffffffffff0f7424 */ /* 0x000fce00078e00ff */
[----:B0123-5:R-:W-:Y:S05]  /*1fe20*/  WARPSYNC.COLLECTIVE R15, `(.L_x_10830) ;  /* 0x000000000f087348 */ /* 0x02ffea0003c00000 */
[----:B------:R4:W0:Y:S02]  /*1fe30*/  SHFL.IDX P6, R14, R13, R12, R11 ;  /* 0x0000000c0d0e7389 */ /* 0x00082400000c000b */
[----:B012345:R-:W-:Y:S01]  /*1fe40*/  ENDCOLLECTIVE ;  /* 0x000000000000791b */ /* 0x03ffe20003800000 */
.L_x_10830:
[----:B------:R-:W-:Y:S05]  /*1fe50*/  BSYNC B0 ;  /* 0x0000000000007941 */ /* 0x000fea0003800000 */
.L_x_10829:
[----:B------:R-:W-:Y:S01]  /*1fe60*/  IMAD.MOV.U32 R24, RZ, RZ, R14 ;  /* 0x000000ffff187224 */ /* 0x000fe200078e000e */
[----:B------:R-:W-:Y:S06]  /*1fe70*/  BRA `(.L_x_10666) ;  /* 0xffffffb800447947 */ /* 0x000fec000383ffff */
.L_x_10671:
[----:B0-----:R0:W1:Y:S02]  /*1fe80*/  SYNCS.PHASECHK.TRANS64.TRYWAIT P0, [R5+URZ+0x2d820], R0 ;  /* 0x02d82000050075a7 */ /* 0x001064000800017f */
[----:B-1----:R-:W-:Y:S05]  /*1fe90*/  @!P0 NANOSLEEP.SYNCS 0x989680 ;  /* 0x009896800000895d */ /* 0x002fea0003900000 */
[----:B------:R-:W1:Y:S02]  /*1fea0*/  @!P0 SYNCS.PHASECHK.TRANS64 P0, [R5+URZ+0x2d820], R0 ;  /* 0x02d82000050085a7 */ /* 0x000e64000800007f */
[----:B-1----:R-:W-:Y:S05]  /*1feb0*/  @!P0 BRA `(.L_x_10671) ;  /* 0xfffffffc00f08947 */ /* 0x002fea000383ffff */
[----:B------:R-:W-:Y:S05]  /*1fec0*/  BRA `(.L_x_10831) ;  /* 0xffffffbc009c7947 */ /* 0x000fea000383ffff */
.L_x_10672:
        /* <DEDUP_REMOVED lines=8> */
[----:B0-23-5:R-:W-:Y:S05]  /*1ff50*/  WARPSYNC.COLLECTIVE R15, `(.L_x_10833) ;  /* 0x000000000f087348 */ /* 0x02dfea0003c00000 */
[----:B------:R1:W4:Y:S02]  /*1ff60*/  SHFL.IDX P6, R14, R13, R12, R11 ;  /* 0x0000000c0d0e7389 */ /* 0x00032400000c000b */
[----:B012345:R-:W-:Y:S01]  /*1ff70*/  ENDCOLLECTIVE ;  /* 0x000000000000791b */ /* 0x03ffe20003800000 */
.L_x_10833:
[----:B------:R-:W-:Y:S05]  /*1ff80*/  BSYNC B0 ;  /* 0x0000000000007941 */ /* 0x000fea0003800000 */
.L_x_10832:
[----:B------:R-:W-:Y:S05]  /*1ff90*/  BRA `(.L_x_10834) ;  /* 0xffffffbc00847947 */ /* 0x000fea000383ffff */
.L_x_10673:
[----:B------:R-:W-:Y:S01]  /*1ffa0*/  BSSY B0, `(.L_x_10835) ;  /* 0x0000006000007945 */ /* 0x000fe20003800000 */
[----:B------:R-:W-:-:S07]  /*1ffb0*/  IMAD.MOV.U32 R15, RZ, RZ, -0x1 ;  /* 0xffffffffff0f7424 */ /* 0x000fce00078e00ff */
[----:B0-23-5:R-:W-:Y:S05]  /*1ffc0*/  WARPSYNC.COLLECTIVE R15, `(.L_x_10836) ;  /* 0x000000000f0c7348 */ /* 0x02dfea0003c00000 */
[----:B------:R-:W-:Y:S02]  /*1ffd0*/  ELECT P6, UR62, PT ;  /* 0x00000000003e782f */ /* 0x000fe400038c0000 */
[----:B------:R-:W-:Y:S01]  /*1ffe0*/  MOV R14, UR62 ;  /* 0x0000003e000e7c02 */ /* 0x000fe20008000f00 */
[----:B0-23-5:R-:W-:Y:S10]  /*1fff0*/  ENDCOLLECTIVE ;  /* 0x000000000000791b */ /* 0x02dff40003800000 */
.L_x_10836:
[----:B------:R-:W-:Y:S05]  /*20000*/  BSYNC B0 ;  /* 0x0000000000007941 */ /* 0x000fea0003800000 */
.L_x_10835:
[----:B------:R-:W-:Y:S05]  /*20010*/  BRA `(.L_x_10837) ;  /* 0xffffffbc00787947 */ /* 0x000fea000383ffff */
.L_x_10675:
[----:B0-----:R0:W1:Y:S02]  /*20020*/  SYNCS.PHASECHK.TRANS64.TRYWAIT P1, [R3+URZ+0x2d840], R2 ;  /* 0x02d84002030075a7 */ /* 0x001064000802017f */
[----:B-1----:R-:W-:Y:S05]  /*20030*/  @!P1 NANOSLEEP.SYNCS 0x989680 ;  /* 0x009896800000995d */ /* 0x002fea0003900000 */
[----:B------:R-:W1:Y:S02]  /*20040*/  @!P1 SYNCS.PHASECHK.TRANS64 P1, [R3+URZ+0x2d840], R2 ;  /* 0x02d84002030095a7 */ /* 0x000e64000802007f */
[----:B-1----:R-:W-:Y:S05]  /*20050*/  @!P1 BRA `(.L_x_10675) ;  /* 0xfffffffc00f09947 */ /* 0x002fea000383ffff */
[----:B------:R-:W-:Y:S05]  /*20060*/  BRA `(.L_x_10838) ;  /* 0xffffffbc009c7947 */ /* 0x000fea000383ffff */
.L_x_10677:
[----:B-1----:R1:W4:Y:S02]  /*20070*/  SYNCS.PHASECHK.TRANS64.TRYWAIT P1, [R5+URZ+0x2d840], R0 ;  /* 0x02d84000050075a7 */ /* 0x002324000802017f */
[----:B----4-:R-:W-:Y:S05]  /*20080*/  @!P1 NANOSLEEP.SYNCS 0x989680 ;  /* 0x009896800000995d */ /* 0x010fea0003900000 */
[----:B------:R-:W4:Y:S02]  /*20090*/  @!P1 SYNCS.PHASECHK.TRANS64 P1, [R5+URZ+0x2d840], R0 ;  /* 0x02d84000050095a7 */ /* 0x000f24000802007f */
[----:B----4-:R-:W-:Y:S05]  /*200a0*/  @!P1 BRA `(.L_x_10677) ;  /* 0xfffffffc00f09947 */ /* 0x010fea000383ffff */
[----:B------:R-:W-:Y:S05]  /*200b0*/  BRA `(.L_x_10839) ;  /* 0xffffffbc00ac7947 */ /* 0x000fea000383ffff */
.L_x_10679:
[----:B----4-:R4:W0:Y:S02]  /*200c0*/  SYNCS.PHASECHK.TRANS64.TRYWAIT P1, [R3+URZ+0x2d860], R2 ;  /* 0x02d86002030075a7 */ /* 0x010824000802017f */
[----:B0-----:R-:W-:Y:S05]  /*200d0*/  @!P1 NANOSLEEP.SYNCS 0x989680 ;  /* 0x009896800000995d */ /* 0x001fea0003900000 */
[----:B------:R-:W0:Y:S02]  /*200e0*/  @!P1 SYNCS.PHASECHK.TRANS64 P1, [R3+URZ+0x2d860], R2 ;  /* 0x02d86002030095a7 */ /* 0x000e24000802007f */
[----:B0-----:R-:W-:Y:S05]  /*200f0*/  @!P1 BRA `(.L_x_10679) ;  /* 0xfffffffc00f09947 */ /* 0x001fea000383ffff */
[----:B------:R-:W-:Y:S05]  /*20100*/  BRA `(.L_x_10840) ;  /* 0xffffffbc00a87947 */ /* 0x000fea000383ffff */
.L_x_10841:
        /* <DEDUP_REMOVED lines=15> */
.L_x_15985:


//--------------------- .text._ZN7cutlass13device_kernelIN5flash11enable_sm90INS1_16FlashAttnFwdSm90INS1_25CollectiveMainloopFwdSm90ILi2EN4cute5tupleIJNS5_1CILi1EEES8_S8_EEENS6_IJNS7_ILi192EEENS7_ILi128EEENS7_ILi96EEEEEELi96ENS_10bfloat16_tEfNS_4arch4Sm90ELb0ELb1ELb1ELb0ELb1ELb0ELb0ELb0ELb1ELb1ELb1ELb0EEENS1_21CollectiveEpilogueFwdINS6_IJSA_SC_SB_EEES9_SE_SG_Li384ELb0ELb1ELb1ELb0EEENS1_19SingleTileSchedulerILb0ELb1ELb1ELi192EEEEEEEEEvNT_6ParamsE --------------------------
	.section	.text._ZN7cutlass13device_kernelIN5flash11enable_sm90INS1_16FlashAttnFwdSm90INS1_25CollectiveMainloopFwdSm90ILi2EN4cute5tupleIJNS5_1CILi1EEES8_S8_EEENS6_IJNS7_ILi192EEENS7_ILi128EEENS7_ILi96EEEEEELi96ENS_10bfloat16_tEfNS_4arch4Sm90ELb0ELb1ELb1ELb0ELb1ELb0ELb0ELb0ELb1ELb1ELb1ELb0EEENS1_21CollectiveEpilogueFwdINS6_IJSA_SC_SB_EEES9_SE_SG_Li384ELb0ELb1ELb1ELb0EEENS1_19SingleTileSchedulerILb0ELb1ELb1ELi192EEEEEEEEEvNT_6ParamsE,"ax",@progbits
	.align	128
.text._ZN7cutlass13device_kernelIN5flash11enable_sm90INS1_16FlashAttnFwdSm90INS1_25CollectiveMainloopFwdSm90ILi2EN4cute5tupleIJNS5_1CILi1EEES8_S8_EEENS6_IJNS7_ILi192EEENS7_ILi128EEENS7_ILi96EEEEEELi96ENS_10bfloat16_tEfNS_4arch4Sm90ELb0ELb1ELb1ELb0ELb1ELb0ELb0ELb0ELb1ELb1ELb1ELb0EEENS1_21CollectiveEpilogueFwdINS6_IJSA_SC_SB_EEES9_SE_SG_Li384ELb0ELb1ELb1ELb0EEENS1_19SingleTileSchedulerILb0ELb1ELb1ELi192EEEEEEEEEvNT_6ParamsE:
        .type           _ZN7cutlass13device_kernelIN5flash11enable_sm90INS1_16FlashAttnFwdSm90INS1_25CollectiveMainloopFwdSm90ILi2EN4cute5tupleIJNS5_1CILi1EEES8_S8_EEENS6_IJNS7_ILi192EEENS7_ILi128EEENS7_ILi96EEEEEELi96ENS_10bfloat16_tEfNS_4arch4Sm90ELb0ELb1ELb1ELb0ELb1ELb0ELb0ELb0ELb1ELb1ELb1ELb0EEENS1_21CollectiveEpilogueFwdINS6_IJSA_SC_SB_EEES9_SE_SG_Li384ELb0ELb1ELb1ELb0EEENS1_19SingleTileSchedulerILb0ELb1ELb1ELi192EEEEEEEEEvNT_6ParamsE,@function
        .size           _ZN7cutlass13device_kernelIN5flash11enable_sm90INS1_16FlashAttnFwdSm90INS1_25CollectiveMainloopFwdSm90ILi2EN4cute5tupleIJNS5_1CILi1EEES8_S8_EEENS6_IJNS7_ILi192EEENS7_ILi128EEENS7_ILi96EEEEEELi96ENS_10bfloat16_tEfNS_4arch4Sm90ELb0ELb1ELb1ELb0ELb1ELb0ELb0ELb0ELb1ELb1ELb1ELb0EEENS1_21CollectiveEpilogueFwdINS6_IJSA_SC_SB_EEES9_SE_SG_Li384ELb0ELb1ELb1ELb0EEENS1_19SingleTileSchedulerILb0ELb1ELb1ELi192EEEEEEEEEvNT_6ParamsE,(.L_x_15986 - _ZN7cutlass13device_kernelIN5flash11enable_sm90INS1_16FlashAttnFwdSm90INS1_25CollectiveMainloopFwdSm90ILi2EN4cute5tupleIJNS5_1CILi1EEES8_S8_EEENS6_IJNS7_ILi192EEENS7_ILi128EEENS7_ILi96EEEEEELi96ENS_10bfloat16_tEfNS_4arch4Sm90ELb0ELb1ELb1ELb0ELb1ELb0ELb0ELb0ELb1ELb1ELb1ELb0EEENS1_21CollectiveEpilogueFwdINS6_IJSA_SC_SB_EEES9_SE_SG_Li384ELb0ELb1ELb1ELb0EEENS1_19SingleTileSchedulerILb0ELb1ELb1ELi192EEEEEEEEEvNT_6ParamsE)
        .other          _ZN7cutlass13device_kernelIN5flash11enable_sm90INS1_16FlashAttnFwdSm90INS1_25CollectiveMainloopFwdSm90ILi2EN4cute5tupleIJNS5_1CILi1EEES8_S8_EEENS6_IJNS7_ILi192EEENS7_ILi128EEENS7_ILi96EEEEEELi96ENS_10bfloat16_tEfNS_4arch4Sm90ELb0ELb1ELb1ELb0ELb1ELb0ELb0ELb0ELb1ELb1ELb1ELb0EEENS1_21CollectiveEpilogueFwdINS6_IJSA_SC_SB_EEES9_SE_SG_Li384ELb0ELb1ELb1ELb0EEENS1_19SingleTileSchedulerILb0ELb1ELb1ELi192EEEEEEEEEvNT_6ParamsE,@"STO_CUDA_ENTRY STV_DEFAULT"
_ZN7cutlass13device_kernelIN5flash11enable_sm90INS1_16FlashAttnFwdSm90INS1_25CollectiveMainloopFwdSm90ILi2EN4cute5tupleIJNS5_1CILi1EEES8_S8_EEENS6_IJNS7_ILi192EEENS7_ILi128EEENS7_ILi96EEEEEELi96ENS_10bfloat16_tEfNS_4arch4Sm90ELb0ELb1ELb1ELb0ELb1ELb0ELb0ELb0ELb1ELb1ELb1ELb0EEENS1_21CollectiveEpilogueFwdINS6_IJSA_SC_SB_EEES9_SE_SG_Li384ELb0ELb1ELb1ELb0EEENS1_19SingleTileSchedulerILb0ELb1ELb1ELi192EEEEEEEEEvNT_6ParamsE:
        /* <DEDUP_REMOVED lines=45> */
.L_x_10842:
        /* <DEDUP_REMOVED lines=22> */
.L_x_10843:
        /* <DEDUP_REMOVED lines=18> */
.L_x_10844:
        /* <DEDUP_REMOVED lines=22> */
.L_x_10845:
        /* <DEDUP_REMOVED lines=23> */
.L_x_10846:
        /* <DEDUP_REMOVED lines=11> */
.L_x_10849:
[----:B------:R-:W-:-:S08]  /*08d0*/  NOP ;  /* 0x0000000000007918 */ /* 0x000fd00000000000 */
[----:B------:R-:W1:Y:S02]  /*08e0*/  USETMAXREG.TRY_ALLOC.CTAPOOL UP0, 0xa0 ;  /* 0x000000a0000079c8 */ /* 0x000e640008000600 */
[----:B-1----:R-:W-:-:S13]  /*08f0*/  PLOP3.LUT P0, PT, PT, PT, UP0, 0x80, 0x0 ;  /* 0x000000000000781c */ /* 0x002fda0003f0f008 */
[----:B------:R-:W-:Y:S05]  /*0900*/  @!P0 BRA `(.L_x_10849) ;  /* 0xfffffffc00f08947 */ /* 0x000fea000383ffff */
[----:B------:R-:W1:Y:S01]  /*0910*/  S2R R4, SR_TID.X ;  /* 0x0000000000047919 */ /* 0x000e620000002100 */
[----:B------:R-:W2:Y:S01]  /*0920*/  S2UR UR6, SR_CTAID.Y ;  /* 0x00000000000679c3 */ /* 0x000ea20000002600 */
[----:B------:R-:W-:Y:S02]  /*0930*/  ULDC UR7, c[0x0][0xc50] ;  /* 0x0003140000077ab9 */ /* 0x000fe40000000800 */
[----:B------:R-:W-:-:S05]  /*0940*/  UISETP.NE.AND UP0, UPT, UR7, 0x1, UPT ;  /* 0x000000010700788c */ /* 0x000fca000bf05270 */
[----:B------:R-:W3:Y:S06]  /*0950*/  S2UR UR8, SR_CTAID.Z ;  /* 0x00000000000879c3 */ /* 0x000eec0000002700 */
[----:B------:R-:W-:Y:S01]  /*0960*/  @UP0 ULDC UR4, c[0x0][0xc54] ;  /* 0x0003150000040ab9 */ /* 0x000fe20000000800 */
[----:B------:R-:W-:Y:S01]  /*0970*/  @UP0 ULDC UR9, c[0x0][0xc58] ;  /* 0x0003160000090ab9 */ /* 0x000fe20000000800 */
[----:B--2---:R-:W-:Y:S02]  /*0980*/  UIMAD.WIDE.U32 UR4, UR6, UR4, URZ ;  /* 0x00000004060472a5 */ /* 0x004fe4000f8e003f */
[----:B------:R-:W-:-:S02]  /*0990*/  UMOV UR10, UR6 ;  /* 0x00000006000a7c82 */ /* 0x000fc40008000000 */
[----:B------:R-:W-:Y:S01]  /*09a0*/  @UP0 USHF.R.U32.HI UR10, URZ, UR9, UR5 ;  /* 0x000000093f0a0299 */ /* 0x000fe20008011605 */
[----:B-1----:R-:W-:-:S03]  /*09b0*/  LOP3.LUT R0, R4, 0xffffff80, RZ, 0xc0, !PT ;  /* 0xffffff8004007812 */ /* 0x002fc600078ec0ff */
[----:B------:R-:W-:Y:S01]  /*09c0*/  UIADD3 UR4, -UR10, URZ, URZ ;  /* 0x0000003f0a047290 */ /* 0x000fe2000fffe13f */
[----:B------:R-:W-:Y:S06]  /*09d0*/  BAR.ARV 0x8, 0x200 ;  /* 0x0208000000007b1d */ /* 0x000fec0000002000 */
[----:B------:R-:W-:Y:S01]  /*09e0*/  ISETP.NE.AND P0, PT, R0, 0x80, PT ;  /* 0x000000800000780c */ /* 0x000fe20003f05270 */
[----:B------:R-:W-:Y:S01]  /*09f0*/  IMAD.U32 R0, RZ, RZ, UR10 ;  /* 0x0000000aff007e24 */ /* 0x000fe2000f8e00ff */
[----:B------:R-:W-:-:S04]  /*0a00*/  UIMAD UR6, UR7, UR4, UR6 ;  /* 0x00000004070672a4 */ /* 0x000fc8000f8e0206 */
[----:B------:R1:W-:Y:S07]  /*0a10*/  STL [R1+0x4], R0 ;  /* 0x0000040001007387 */ /* 0x0003ee0000100800 */
[----:B------:R-:W-:Y:S06]  /*0a20*/  @!P0 BAR.ARV 0x9, 0x100 ;  /* 0x0244000000008b1d */ /* 0x000fec0000002000 */
[----:B---3--:R-:W-:-:S13]  /*0a30*/  ISETP.LE.AND P0, PT, RZ, UR8, PT ;  /* 0x00000008ff007c0c */ /* 0x008fda000bf03270 */
[----:B-1----:R-:W-:Y:S05]  /*0a40*/  @!P0 BRA `(.L_x_10850) ;  /* 0x0000014800c48947 */ /* 0x002fea0003800000 */
[----:B0-----:R-:W0:Y:S01]  /*0a50*/  LDC.64 R2, c[0x0][0x418] ;  /* 0x00010600ff027b82 */ /* 0x001e220000000a00 */
[----:B------:R-:W-:Y:S01]  /*0a60*/  ULDC UR4, c[0x0][0x448] ;  /* 0x0001120000047ab9 */ /* 0x000fe20000000800 */
[----:B------:R-:W-:Y:S01]  /*0a70*/  VIADD R18, R4, 0xffffff80 ;  /* 0xffffff8004127836 */ /* 0x000fe20000000000 */
[----:B------:R-:W-:-:S04]  /*0a80*/  UISETP.NE.AND UP0, UPT, UR4, 0x1, UPT ;  /* 0x000000010400788c */ /* 0x000fc8000bf05270 */
[----:B------:R-:W-:Y:S01]  /*0a90*/  UP2UR UR4, UPR, URZ, 0x1 ;  /* 0x000000013f047883 */ /* 0x000fe20008000000 */
[----:B------:R-:W1:Y:S05]  /*0aa0*/  LDC R19, c[0x0][0x288] ;  /* 0x0000a200ff137b82 */ /* 0x000e6a0000000800 */
[----:B------:R-:W-:Y:S01]  /*0ab0*/  IMAD.U32 R143, RZ, RZ, UR4 ;  /* 0x00000004ff8f7e24 */ /* 0x000fe2000f8e00ff */
        /* <DEDUP_REMOVED lines=10> */
[----:B---3--:R-:W-:-:S04]  /*0b60*/  UIMAD UR40, UR40, 0xc0, URZ ;  /* 0x000000c0282878a4 */ /* 0x008fc8000f8e023f */
        /* <DEDUP_REMOVED lines=23> */
.L_x_10852:
[----:B------:R-:W-:-:S11]  /*0ce0*/  UISETP.NE.AND UP0, UPT, UR5, 0x1, UPT ;  /* 0x000000010500788c */ /* 0x000fd6000bf05270 */
[----:B------:R-:W-:Y:S02]  /*0cf0*/  @UP0 ULDC.64 UR10, c[0x0][0x9e8] ;  /* 0x00027a00000a0ab9 */ /* 0x000fe40000000a00 */
[----:B------:R-:W-:-:S04]  /*0d00*/  UIMAD.WIDE.U32 UR8, UR4, UR10, URZ ;  /* 0x0000000a040872a5 */ /* 0x000fc8000f8e003f */
[----:B------:R-:W-:-:S12]  /*0d10*/  @UP0 USHF.R.U32.HI UR4, URZ, UR11, UR9 ;  /* 0x0000000b3f040299 */ /* 0x000fd80008011609 */
.L_x_10853:
[----:B------:R-:W-:-:S06]  /*0d20*/  UIMAD UR4, UR4, UR5, UR5 ;  /* 0x00000005040472a4 */ /* 0x000fcc000f8e0205 */
[----:B------:R-:W-:-:S07]  /*0d30*/  VIMNMX R0, R0, UR4, PT ;  /* 0x0000000400007c48 */ /* 0x000fce000bfe0100 */
.L_x_10851:
[----:B------:R-:W-:Y:S01]  /*0d40*/  R2UR UR4, R143 ;  /* 0x000000008f0472ca */ /* 0x000fe200000e0000 */
[-C--:B------:R-:W-:Y:S02]  /*0d50*/  IMAD R19, R16, R5.reuse, -R19 ;  /* 0x0000000510137224 */ /* 0x080fe400078e0a13 */
[----:B------:R-:W-:Y:S02]  /*0d60*/  VIADD R2, R0, 0x7f ;  /* 0x0000007f00027836 */ /* 0x000fe40000000000 */
[----:B------:R-:W-:Y:S01]  /*0d70*/  IMAD R0, R16, R5, 0x7f ;  /* 0x0000007f10007424 */ /* 0x000fe200078e0205 */
[----:B------:R-:W-:Y:S02]  /*0d80*/  R2UR UR7, R19 ;  /* 0x00000000130772ca */ /* 0x000fe400000e0000 */
[----:B------:R-:W-:Y:S02]  /*0d90*/  SHF.R.S32.HI R5, RZ, 0x1f, R2 ;  /* 0x0000001fff057819 */ /* 0x000fe40000011402 */
[----:B------:R-:W-:-:S02]  /*0da0*/  SHF.R.S32.HI R3, RZ, 0x1f, R0 ;  /* 0x0000001fff037819 */ /* 0x000fc40000011400 */
[----:B------:R-:W-:Y:S01]  /*0db0*/  LEA.HI R5, R5, R2, RZ, 0x7 ;  /* 0x0000000205057211 */ /* 0x000fe200078f38ff */
[----:B------:R-:W-:Y:S01]  /*0dc0*/  UISETP.NE.AND UP0, UPT, UR4, URZ, UPT ;  /* 0x0000003f0400728c */ /* 0x000fe2000bf05270 */
[----:B------:R-:W-:Y:S02]  /*0dd0*/  LEA.HI R3, R3, R0, RZ, 0x7 ;  /* 0x0000000003037211 */ /* 0x000fe400078f38ff */
[----:B------:R-:W-:Y:S01]  /*0de0*/  UMOV UR4, UR40 ;  /* 0x0000002800047c82 */ /* 0x000fe20008000000 */
[----:B------:R-:W-:Y:S02]  /*0df0*/  SHF.R.S32.HI R0, RZ, 0x7, R5 ;  /* 0x00000007ff007819 */ /* 0x000fe40000011405 */
        /* <DEDUP_REMOVED lines=22> */
.L_x_10855:
[----:B------:R-:W-:-:S11]  /*0f60*/  UISETP.NE.AND UP0, UPT, UR5, 0x1, UPT ;  /* 0x000000010500788c */ /* 0x000fd6000bf05270 */
[----:B------:R-:W-:Y:S02]  /*0f70*/  @UP0 ULDC.64 UR10, c[0x0][0x9e8] ;  /* 0x00027a00000a0ab9 */ /* 0x000fe40000000a00 */
[----:B------:R-:W-:-:S04]  /*0f80*/  UIMAD.WIDE.U32 UR8, UR4, UR10, URZ ;  /* 0x0000000a040872a5 */ /* 0x000fc8000f8e003f */
[----:B------:R-:W-:-:S12]  /*0f90*/  @UP0 USHF.R.U32.HI UR4, URZ, UR11, UR9 ;  /* 0x0000000b3f040299 */ /* 0x000fd80008011609 */
.L_x_10856:
[----:B------:R-:W-:-:S04]  /*0fa0*/  UIMAD UR4, UR4, UR5, URZ ;  /* 0x00000005040472a4 */ /* 0x000fc8000f8e023f */
[----:B------:R-:W-:-:S04]  /*0fb0*/  UISETP.LT.AND UP0, UPT, UR7, UR4, UPT ;  /* 0x000000040700728c */ /* 0x000fc8000bf01270 */
[----:B------:R-:W-:-:S12]  /*0fc0*/  USEL UR7, UR7, UR4, !UP0 ;  /* 0x0000000407077287 */ /* 0x000fd8000c000000 */
.L_x_10854:
        /* <DEDUP_REMOVED lines=47> */
.L_x_10857:
[----:B------:R-:W-:Y:S02]  /*12c0*/  UIMAD UR5, UR7, UR4, UR10 ;  /* 0x00000004070572a4 */ /* 0x000fe4000f8e020a */
[----:B------:R-:W-:Y:S01]  /*12d0*/  IMAD.U32 R0, RZ, RZ, UR4 ;  /* 0x00000004ff007e24 */ /* 0x000fe2000f8e00ff */
[----:B------:R-:W-:Y:S01]  /*12e0*/  PLOP3.LUT P0, PT, PT, PT, PT, 0x80, 0x0 ;  /* 0x000000000000781c */ /* 0x000fe20003f0f070 */
[----:B------:R-:W-:Y:S01]  /*12f0*/  IMAD.MOV.U32 R2, RZ, RZ, RZ ;  /* 0x000000ffff027224 */ /* 0x000fe200078e00ff */
[----:B------:R-:W-:Y:S02]  /*1300*/  CS2R R134, SRZ ;  /* 0x0000000000867805 */ /* 0x000fe4000001ff00 */
[----:B------:R-:W-:Y:S02]  /*1310*/  CS2R R132, SRZ ;  /* 0x0000000000847805 */ /* 0x000fe4000001ff00 */
[----:B------:R-:W-:Y:S01]  /*1320*/  VIADDMNMX R17, R0, UR5, R17, PT ;  /* 0x0000000500117c46 */ /* 0x000fe2000b800111 */
[----:B------:R-:W-:Y:S01]  /*1330*/  IMAD.U32 R146, RZ, RZ, UR5 ;  /* 0x00000005ff927e24 */ /* 0x000fe2000f8e00ff */
[----:B------:R-:W-:Y:S01]  /*1340*/  CS2R R130, SRZ ;  /* 0x0000000000827805 */ /* 0x000fe2000001ff00 */
[----:B------:R-:W-:Y:S01]  /*1350*/  IMAD.MOV.U32 R0, RZ, RZ, RZ ;  /* 0x000000ffff007224 */ /* 0x000fe200078e00ff */
        /* <DEDUP_REMOVED lines=34> */
[----:B------:R-:W-:Y:S02]  /*1580*/  UIMAD.WIDE UR4, UR7, 0x55555556, URZ ;  /* 0x55555556070478a5 */ /* 0x000fe4000f8e023f */
[----:B------:R-:W-:Y:S02]  /*1590*/  IMAD.U32 R142, RZ, RZ, UR7 ;  /* 0x00000007ff8e7e24 */ /* 0x000fe4000f8e00ff */
[----:B------:R-:W-:-:S04]  /*15a0*/  ULEA.HI UR5, UR5, UR5, URZ, 0x1 ;  /* 0x0000000505057291 */ /* 0x000fc8000f8f083f */
[----:B------:R-:W-:-:S04]  /*15b0*/  UIMAD UR5, UR5, -0x3, UR7 ;  /* 0xfffffffd050578a4 */ /* 0x000fc8000f8e0207 */
[----:B------:R-:W-:Y:S02]  /*15c0*/  ULEA UR4, UR5, UR38, 0xc ;  /* 0x0000002605047291 */ /* 0x000fe4000f8e603f */
[----:B------:R-:W-:Y:S02]  /*15d0*/  ULEA UR5, UR5, UR6, 0xd ;  /* 0x0000000605057291 */ /* 0x000fe4000f8e683f */
[----:B------:R-:W-:Y:S02]  /*15e0*/  UIADD3 UR4, UR4, 0xc400, URZ ;  /* 0x0000c40004047890 */ /* 0x000fe4000fffe03f */
[----:B------:R-:W-:Y:S02]  /*15f0*/  USHF.R.U32.HI UR5, URZ, 0x4, UR5 ;  /* 0x000000043f057899 */ /* 0x000fe40008011605 */
[----:B------:R-:W-:Y:S02]  /*1600*/  USHF.R.U32.HI UR4, URZ, 0x4, UR4 ;  /* 0x000000043f047899 */ /* 0x000fe40008011604 */
[----:B------:R-:W-:-:S02]  /*1610*/  ULOP3.LUT UR5, UR5, 0x3fff, URZ, 0xc0, !UPT ;  /* 0x00003fff05057892 */ /* 0x000fc4000f8ec03f */
[----:B------:R-:W-:-:S04]  /*1620*/  ULOP3.LUT UR39, UR4, 0x3fff, URZ, 0xc0, !UPT ;  /* 0x00003fff04277892 */ /* 0x000fc8000f8ec03f */
[----:B------:R-:W-:Y:S01]  /*1630*/  IMAD.U32 R145, RZ, RZ, UR5 ;  /* 0x00000005ff917e24 */ /* 0x000fe2000f8e00ff */
[----:B------:R-:W-:Y:S07]  /*1640*/  @!P0 BRA `(.L_x_10859) ;  /* 0x0000000000408947 */ /* 0x000fee0003800000 */
        /* <DEDUP_REMOVED lines=16> */
.L_x_10859:
[----:B------:R-:W-:-:S04]  /*1750*/  SHF.L.U32 R0, RZ, 0x1f, RZ ;  /* 0x0000001fff007819 */ /* 0x000fc800000006ff */
[----:B------:R-:W0:Y:S02]  /*1760*/  SYNCS.PHASECHK.TRANS64.TRYWAIT P0, [UR38+0x2d800], R0 ;  /* 0x02d80000ff0075a7 */ /* 0x000e240008000166 */
[----:B0-----:R-:W-:Y:S05]  /*1770*/  @!P0 BRA `(.L_x_10860) ;  /* 0x0000013c00808947 */ /* 0x001fea0003800000 */
.L_x_10993:
[----:B------:R-:W2:Y:S02]  /*1780*/  LDL R2, [R1+0xc] ;  /* 0x00000c0001027983 */ /* 0x000ea40000100800 */
[----:B--2---:R-:W-:-:S13]  /*1790*/  R2UR UR4, R2 ;  /* 0x00000000020472ca */ /* 0x004fda00000e0000 */
[----:B------:R-:W-:-:S06]  /*17a0*/  ULOP3.LUT UR4, UR4, 0x1, URZ, 0xfc, !UPT ;  /* 0x0000000104047892 */ /* 0x000fcc000f8efc3f */
[----:B------:R-:W-:-:S05]  /*17b0*/  IMAD.U32 R2, RZ, RZ, UR4 ;  /* 0x00000004ff027e24 */ /* 0x000fca000f8e00ff */
[----:B------:R-:W-:-:S13]  /*17c0*/  ISETP.NE.AND P0, PT, R2, 0x3, PT ;  /* 0x000000030200780c */ /* 0x000fda0003f05270 */
[----:B------:R-:W-:Y:S05]  /*17d0*/  @!P0 BRA `(.L_x_10861) ;  /* 0x0000000000048947 */ /* 0x000fea0003800000 */
[----:B------:R-:W-:Y:S01]  /*17e0*/  BPT.TRAP 0x1 ;  /* 0x000000040000795c */ /* 0x000fe20000300000 */
.L_x_10861:
[----:B------:R1:W2:Y:S01]  /*17f0*/  SYNCS.PHASECHK.TRANS64.TRYWAIT P1, [UR38+0x2d830], R0 ;  /* 0x02d83000ff0075a7 */ /* 0x0002a20008020166 */
[----:B------:R-:W-:Y:S05]  /*1800*/  @!P0 BRA `(.L_x_10862) ;  /* 0x0000000000048947 */ /* 0x000fea0003800000 */
[----:B------:R-:W-:Y:S01]  /*1810*/  BPT.TRAP 0x1 ;  /* 0x000000040000795c */ /* 0x000fe20000300000 */
.L_x_10862:
[----:B------:R-:W-:-:S05]  /*1820*/  IMAD.U32 R8, RZ, RZ, UR39 ;  /* 0x00000027ff087e24 */ /* 0x000fca000f8e00ff */
[----:B------:R-:W-:Y:S01]  /*1830*/  LOP3.LUT R8, R8, 0x10000, RZ, 0xfc, !PT ;  /* 0x0001000008087812 */ /* 0x000fe200078efcff */
[----:B--2---:R-:W-:Y:S06]  /*1840*/  @P1 BRA `(.L_x_10863) ;  /* 0x0000000000081947 */ /* 0x004fec0003800000 */
[----:B------:R-:W2:Y:S02]  /*1850*/  SYNCS.PHASECHK.TRANS64.TRYWAIT P1, [UR38+0x2d830], R0 ;  /* 0x02d83000ff0075a7 */ /* 0x000ea40008020166 */
[----:B--2---:R-:W-:Y:S05]  /*1860*/  @!P1 BRA `(.L_x_10864) ;  /* 0x0000013c005c9947 */ /* 0x004fea0003800000 */
.L_x_10863:
[----:B------:R-:W-:Y:S05]  /*1870*/  WARPSYNC.ALL ;  /* 0x0000000000007948 */ /* 0x000fea0003800000 */
[----:B------:R-:W-:Y:S01]  /*1880*/  IMAD.MOV.U32 R9, RZ, RZ, -0x7fffffe0 ;  /* 0x80000020ff097424 */ /* 0x000fe200078e00ff */
        /* <DEDUP_REMOVED lines=9> */
[----:B------:R-:W-:Y:S01]  /*1920*/  UMOV UR15, 0x80000020 ;  /* 0x80000020000f7882 */ /* 0x000fe20000000000 */
[----:B------:R-:W-:-:S02]  /*1930*/  UMOV UR17, 0x80000020 ;  /* 0x8000002000117882 */ /* 0x000fc40000000000 */
[----:B------:R-:W-:Y:S01]  /*1940*/  ULOP3.LUT UR39, UR4, 0x10000, URZ, 0xfc, !UPT ;  /* 0x0001000004277892 */ /* 0x000fe2000f8efc3f */
[----:B------:R-:W-:Y:S01]  /*1950*/  UMOV UR19, 0x80000020 ;  /* 0x8000002000137882 */ /* 0x000fe20000000000 */
[----:B------:R-:W-:Y:S02]  /*1960*/  UMOV UR21, 0x80000020 ;  /* 0x8000002000157882 */ /* 0x000fe40000000000 */
[----:B------:R-:W-:Y:S02]  /*1970*/  UIADD3 UR14, UR39, 0x200, URZ ;  /* 0x00000200270e7890 */ /* 0x000fe4000fffe03f */
[----:B------:R-:W-:Y:S01]  /*1980*/  UIADD3 UR12, UR24, 0x300, URZ ;  /* 0x00000300180c7890 */ /* 0x000fe2000fffe03f */
[----:B------:R-:W-:Y:S01]  /*1990*/  UMOV UR10, UR39 ;  /* 0x00000027000a7c82 */ /* 0x000fe20008000000 */
[----:B------:R-:W-:Y:S01]  /*19a0*/  UIADD3 UR16, UR24, 0x302, URZ ;  /* 0x0000030218107890 */ /* 0x000fe2000fffe03f */
[----:B------:R-:W-:Y:S01]  /*19b0*/  HGMMA.64x128x16.F32.BF16 R24, gdesc[UR8], RZ, !UPT, gsb0 ;  /* 0x01e00000081879f0 */ /* 0x000fe2000c0018ff */
[----:B------:R-:W-:-:S02]  /*19c0*/  UIADD3 UR8, UR24, 0x2, URZ ;  /* 0x0000000218087890 */ /* 0x000fc4000fffe03f */
[----:B------:R-:W-:Y:S01]  /*19d0*/  UIADD3 UR10, UR39, 0x2, URZ ;  /* 0x00000002270a7890 */ /* 0x000fe2000fffe03f */
[----:B------:R-:W-:Y:S01]  /*19e0*/  UMOV UR9, 0x80000020 ;  /* 0x8000002000097882 */ /* 0x000fe20000000000 */
[----:B------:R-:W-:Y:S01]  /*19f0*/  UMOV UR11, 0x80000020 ;  /* 0x80000020000b7882 */ /* 0x000fe20000000000 */
[----:B------:R-:W-:Y:S02]  /*1a00*/  UIADD3 UR18, UR39, 0x202, URZ ;  /* 0x0000020227127890 */ /* 0x000fe4000fffe03f */
[----:B------:R-:W-:Y:S02]  /*1a10*/  UIADD3 UR20, UR24, 0x600, URZ ;  /* 0x0000060018147890 */ /* 0x000fe4000fffe03f */
[----:B------:R-:W-:Y:S01]  /*1a20*/  UIADD3 UR6, UR39, 0x400, URZ ;  /* 0x0000040027067890 */ /* 0x000fe2000fffe03f */
[----:B------:R-:W-:Y:S01]  /*1a30*/  UMOV UR5, UR21 ;  /* 0x0000001500057c82 */ /* 0x000fe20008000000 */
[----:B------:R-:W-:Y:S01]  /*1a40*/  UMOV UR7, 0x80000020 ;  /* 0x8000002000077882 */ /* 0x000fe20000000000 */
[----:B------:R-:W-:-:S02]  /*1a50*/  UIADD3 UR24, UR24, 0x602, URZ ;  /* 0x0000060218187890 */ /* 0x000fc4000fffe03f */
[----:B------:R-:W-:Y:S01]  /*1a60*/  UMOV UR4, UR20 ;  /* 0x0000001400047c82 */ /* 0x000fe20008000000 */
        /* <DEDUP_REMOVED lines=12> */
[----:B------:R-:W-:Y:S01]  /*1b30*/  HGMMA.64x128x16.F32.BF16 R24, gdesc[UR4], R24, gsb0 ;  /* 0x01e00000041879f0 */ /* 0x000fe20008001818 */
[----:B------:R-:W-:Y:S01]  /*1b40*/  UIADD3 UR6, UR39, 0x402, URZ ;  /* 0x0000040227067890 */ /* 0x000fe2000fffe03f */
[----:B------:R-:W-:Y:S01]  /*1b50*/  UMOV UR4, UR24 ;  /* 0x0000001800047c82 */ /* 0x000fe20008000000 */
[----:B------:R-:W-:Y:S01]  /*1b60*/  UMOV UR5, UR25 ;  /* 0x0000001900057c82 */ /* 0x000fe20008000000 */
[----:B------:R-:W-:Y:S01]  /*1b70*/  UMOV UR7, 0x80000020 ;  /* 0x8000002000077882 */ /* 0x000fe20000000000 */
[----:B------:R-:W-:Y:S02]  /*1b80*/  WARPGROUP.DEPBAR.LE gsb0, 0x0 ;  /* 0x00008000000079c5 */ /* 0x000fe40000010000 */
[----:B------:R-:W-:-:S06]  /*1b90*/  WARPGROUP.ARRIVE ;  /* 0x00000000000079c5 */ /* 0x000fcc0000000000 */
[----:B------:R-:W-:Y:S03]  /*1ba0*/  HGMMA.64x128x16.F32.BF16 R24, gdesc[UR4], R24, gsb0 ;  /* 0x01e00000041879f0 */ /* 0x000fe60008001818 */
[----:B------:R-:W-:Y:S02]  /*1bb0*/  WARPGROUP.DEPBAR.LE gsb0, 0x0 ;  /* 0x00008000000079c5 */ /* 0x000fe40000010000 */
[----:B------:R-:W-:Y:S05]  /*1bc0*/  @!P0 BRA `(.L_x_10865) ;  /* 0x0000000000048947 */ /* 0x000fea0003800000 */
[----:B------:R-:W-:Y:S01]  /*1bd0*/  BPT.TRAP 0x1 ;  /* 0x000000040000795c */ /* 0x000fe20000300000 */
.L_x_10865:
[----:B------:R-:W-:Y:S01]  /*1be0*/  LOP3.LUT R91, R91, 0xffffff80, RZ, 0xc0, !PT ;  /* 0xffffff805b5b7812 */ /* 0x000fe200078ec0ff */
[----:B------:R-:W-:Y:S01]  /*1bf0*/  ULDC UR5, c[0x0][0x9d8] ;  /* 0x0002760000057ab9 */ /* 0x000fe20000000800 */
[----:B------:R-:W-:Y:S01]  /*1c00*/  R2UR UR4, R143 ;  /* 0x000000008f0472ca */ /* 0x000fe200000e0000 */
[----:B------:R-:W-:Y:S01]  /*1c10*/  FMUL.FTZ R95, R37, UR5 ;  /* 0x00000005255f7c20 */ /* 0x000fe20008410000 */
[----:B------:R-:W-:Y:S01]  /*1c20*/  LEA.HI R37, R23, R18, RZ, 0x2 ;  /* 0x0000001217257211 */ /* 0x000fe200078f10ff */
[----:B------:R-:W-:Y:S02]  /*1c30*/  IMAD.IADD R91, R18, 0x1, -R91 ;  /* 0x00000001125b7824 */ /* 0x000fe400078e0a5b */
[----:B------:R-:W-:Y:S01]  /*1c40*/  FMUL.FTZ R10, R35, UR5 ;  /* 0x00000005230a7c20 */ /* 0x000fe20008410000 */
[----:B------:R-:W-:Y:S01]  /*1c50*/  IMAD.HI R35, R22, 0x55555556, RZ ;  /* 0x5555555616237827 */ /* 0x000fe200078e02ff */
[----:B------:R-:W-:-:S03]  /*1c60*/  LOP3.LUT R37, R37, 0xfffffffc, RZ, 0xc0, !PT ;  /* 0xfffffffc25257812 */ /* 0x000fc600078ec0ff */
[----:B------:R-:W-:Y:S01]  /*1c70*/  FMUL.FTZ R12, R39, UR5 ;  /* 0x00000005270c7c20 */ /* 0x000fe20008410000 */
[----:B------:R-:W-:Y:S01]  /*1c80*/  SHF.R.S32.HI R2, RZ, 0x1f, R91 ;  /* 0x0000001fff027819 */ /* 0x000fe2000001145b */
[----:B------:R-:W2:Y:S01]  /*1c90*/  S2UR UR7, SR_CgaCtaId ;  /* 0x00000000000779c3 */ /* 0x000ea20000008800 */
[----:B------:R-:W-:Y:S01]  /*1ca0*/  LEA.HI R35, R35, R35, RZ, 0x1 ;  /* 0x0000002323237211 */ /* 0x000fe200078f08ff */
[----:B------:R-:W-:Y:S01]  /*1cb0*/  IMAD.IADD R37, R18, 0x1, -R37 ;  /* 0x0000000112257824 */ /* 0x000fe200078e0a25 */
[CC--:B------:R-:W-:Y:S01]  /*1cc0*/  LEA.HI R20, R2.reuse, R91.reuse, RZ, 0x2 ;  /* 0x0000005b02147211 */ /* 0x0c0fe200078f10ff */
[----:B------:R-:W-:Y:S01]  /*1cd0*/  UISETP.NE.AND UP1, UPT, UR4, URZ, UPT ;  /* 0x0000003f0400728c */ /* 0x000fe2000bf25270 */
[----:B------:R-:W-:Y:S01]  /*1ce0*/  LEA.HI R7, R2, R91, RZ, 0x5 ;  /* 0x0000005b02077211 */ /* 0x000fe200078f28ff */
[----:B------:R-:W-:Y:S01]  /*1cf0*/  IMAD R35, R35, -0x3, R22 ;  /* 0xfffffffd23237824 */ /* 0x000fe200078e0216 */
[--C-:B------:R-:W-:Y:S01]  /*1d00*/  SHF.R.S32.HI R2, RZ, 0x2, R20.reuse ;  /* 0x00000002ff027819 */ /* 0x100fe20000011414 */
[----:B------:R-:W-:Y:S01]  /*1d10*/  FMUL.FTZ R99, R45, UR5 ;  /* 0x000000052d637c20 */ /* 0x000fe20008410000 */
[----:B------:R-:W-:Y:S01]  /*1d20*/  SHF.R.S32.HI R21, RZ, 0x1f, R20 ;  /* 0x0000001fff157819 */ /* 0x000fe20000011414 */
[----:B------:R-:W-:Y:S01]  /*1d30*/  FMUL.FTZ R96, R40, UR5 ;  /* 0x0000000528607c20 */ /* 0x000fe20008410000 */
[----:B------:R-:W-:Y:S01]  /*1d40*/  SHF.R.S32.HI R7, RZ, 0x5, R7 ;  /* 0x00000005ff077819 */ /* 0x000fe20000011407 */
[----:B------:R-:W-:Y:S01]  /*1d50*/  IMAD.MOV.U32 R40, RZ, RZ, -0x80 ;  /* 0xffffff80ff287424 */ /* 0x000fe200078e00ff */
[-C--:B------:R-:W-:Y:S01]  /*1d60*/  LEA.HI R21, R21, R2.reuse, RZ, 0x3 ;  /* 0x0000000215157211 */ /* 0x080fe200078f18ff */
[----:B------:R-:W-:Y:S01]  /*1d70*/  FMUL.FTZ R6, R34, UR5 ;  /* 0x0000000522067c20 */ /* 0x000fe20008410000 */
[----:B------:R-:W-:Y:S01]  /*1d80*/  LEA R39, R7, UR40, 0x4 ;  /* 0x0000002807277c11 */ /* 0x000fe2000f8e20ff */
[----:B------:R-:W-:Y:S01]  /*1d90*/  @UP1 ULDC UR4, c[0x0][0x44c] ;  /* 0x0001130000041ab9 */ /* 0x000fe20000000800 */
[----:B------:R-:W-:Y:S01]  /*1da0*/  LOP3.LUT R21, R21, 0xfffffff8, RZ, 0xc0, !PT ;  /* 0xfffffff815157812 */ /* 0x000fe200078ec0ff */
[----:B------:R-:W-:Y:S01]  /*1db0*/  @UP1 ULDC UR6, c[0x0][0x450] ;  /* 0x0001140000061ab9 */ /* 0x000fe20000000800 */
[----:B------:R-:W-:Y:S01]  /*1dc0*/  LEA.HI R7, R37, R37, RZ, 0x1 ;  /* 0x0000002525077211 */ /* 0x000fe200078f08ff */
[----:B------:R-:W-:Y:S01]  /*1dd0*/  UISETP.NE.AND UP0, UPT, UR60, URZ, UPT ;  /* 0x0000003f3c00728c */ /* 0x000fe2000bf05270 */
[----:B------:R-:W-:Y:S01]  /*1de0*/  IADD3 R22, R39, R2, -R21 ;  /* 0x0000000227167210 */ /* 0x000fe20007ffe815 */
[----:B------:R-:W-:Y:S01]  /*1df0*/  FMUL.FTZ R14, R43, UR5 ;  /* 0x000000052b0e7c20 */ /* 0x000fe20008410000 */
[----:B------:R-:W-:Y:S01]  /*1e00*/  LOP3.LUT R2, R7, 0x1ffffffe, RZ, 0xc0, !PT ;  /* 0x1ffffffe07027812 */ /* 0x000fe200078ec0ff */
[----:B------:R-:W-:Y:S01]  /*1e10*/  FMUL.FTZ R34, R54, UR5 ;  /* 0x0000000536227c20 */ /* 0x000fe20008410000 */
[----:B------:R-:W-:Y:S01]  /*1e20*/  PLOP3.LUT P1, PT, PT, PT, UP1, 0x80, 0x0 ;  /* 0x000000000000781c */ /* 0x000fe20003f2f018 */
[----:B------:R-:W-:Y:S01]  /*1e30*/  IMAD R7, R35, 0x40, R22 ;  /* 0x0000004023077824 */ /* 0x000fe200078e0216 */
[----:B------:R-:W-:Y:S01]  /*1e40*/  PLOP3.LUT P2, PT, PT, PT, UP1, 0x80, 0x0 ;  /* 0x000000000000781c */ /* 0x000fe20003f4f018 */
[----:B------:R-:W-:-:S02]  /*1e50*/  IMAD.IADD R2, R37, 0x1, -R2 ;  /* 0x0000000125027824 */ /* 0x000fc400078e0a02 */
[----:B------:R-:W-:Y:S01]  /*1e60*/  FMUL.FTZ R92, R32, UR5 ;  /* 0x00000005205c7c20 */ /* 0x000fe20008410000 */
[----:B------:R-:W-:Y:S02]  /*1e70*/  IMAD R37, R17, R40, 0x80 ;  /* 0x0000008011257424 */ /* 0x000fe400078e0228 */
[----:B------:R-:W-:Y:S01]  /*1e80*/  FMUL.FTZ R94, R36, UR5 ;  /* 0x00000005245e7c20 */ /* 0x000fe20008410000 */
[----:B------:R-:W-:Y:S01]  /*1e90*/  IMAD R7, R2, 0x8, R7 ;  /* 0x0000000802077824 */ /* 0x000fe200078e0207 */
[----:B------:R-:W-:Y:S01]  /*1ea0*/  LOP3.LUT R2, R20, 0x7ffffffc, RZ, 0xc0, !PT ;  /* 0x7ffffffc14027812 */ /* 0x000fe200078ec0ff */
[----:B------:R-:W-:Y:S01]  /*1eb0*/  FMUL.FTZ R11, R38, UR5 ;  /* 0x00000005260b7c20 */ /* 0x000fe20008410000 */
[----:B------:R-:W-:Y:S01]  /*1ec0*/  FMUL.FTZ R13, R42, UR5 ;  /* 0x000000052a0d7c20 */ /* 0x000fe20008410000 */
[----:B------:R-:W-:Y:S02]  /*1ed0*/  IMAD.MOV.U32 R45, RZ, RZ, R7 ;  /* 0x000000ffff2d7224 */ /* 0x000fe400078e0007 */
[----:B------:R-:W-:Y:S01]  /*1ee0*/  FMUL.FTZ R54, R56, UR5 ;  /* 0x0000000538367c20 */ /* 0x000fe20008410000 */
[----:B------:R-:W-:Y:S01]  /*1ef0*/  @P1 IMAD.HI.U32 R21, R7, UR4, RZ ;  /* 0x0000000407151c27 */ /* 0x000fe2000f8e00ff */
[----:B------:R-:W-:-:S03]  /*1f00*/  UIADD3 UR4, UR38, 0x2d840, URZ ;  /* 0x0002d84026047890 */ /* 0x000fc6000fffe03f */
[----:B------:R-:W-:Y:S01]  /*1f10*/  FMUL.FTZ R43, R67, UR5 ;  /* 0x00000005432b7c20 */ /* 0x000fe20008410000 */
[----:B------:R-:W-:Y:S01]  /*1f20*/  FMUL.FTZ R105, R68, UR5 ;  /* 0x0000000544697c20 */ /* 0x000fe20008410000 */
[----:B------:R-:W-:Y:S01]  /*1f30*/  IMAD.IADD R2, R91, 0x1, -R2 ;  /* 0x000000015b027824 */ /* 0x000fe200078e0a02 */
[----:B------:R-:W-:Y:S01]  /*1f40*/  @P2 SHF.R.U32.HI R45, RZ, UR6, R21 ;  /* 0x00000006ff2d2c19 */ /* 0x000fe20008011615 */
[----:B--2---:R-:W-:Y:S01]  /*1f50*/  UPRMT UR4, UR7, 0x654, UR4 ;  /* 0x0000065407047896 */ /* 0x004fe20008000004 */
[----:B------:R-:W-:Y:S02]  /*1f60*/  VIADD R21, R37, 0x1 ;  /* 0x0000000125157836 */ /* 0x000fe40000000000 */
[----:B------:R-:W-:Y:S01]  /*1f70*/  FMUL.FTZ R106, R69, UR5 ;  /* 0x00000005456a7c20 */ /* 0x000fe20008410000 */
[----:B------:R-:W-:Y:S01]  /*1f80*/  FMUL.FTZ R88, R24, UR5 ;  /* 0x0000000518587c20 */ /* 0x000fe20008410000 */
[----:B------:R-:W2:Y:S01]  /*1f90*/  SHFL.IDX PT, R20, R45, RZ, 0x1c1f ;  /* 0x001c1fff2d147589 */ /* 0x000ea200000e0000 */
[----:B01----:R-:W-:Y:S01]  /*1fa0*/  FMUL.FTZ R0, R26, UR5 ;  /* 0x000000051a007c20 */ /* 0x003fe20008410000 */
        /* <DEDUP_REMOVED lines=46> */
[----:B------:R-:W-:Y:S01]  /*2290*/  IMAD R21, R2, -0x2, R21 ;  /* 0xfffffffe02157824 */ /* 0x000fe200078e0215 */
[----:B------:R-:W-:Y:S01]  /*22a0*/  ULDC UR35, c[0x0][0x2f0] ;  /* 0x0000bc0000237ab9 */ /* 0x000fe20000000800 */
[----:B------:R-:W-:Y:S01]  /*22b0*/  ULDC UR5, c[0x0][0x288] ;  /* 0x0000a20000057ab9 */ /* 0x000fe20000000800 */
[----:B------:R-:W-:Y:S01]  /*22c0*/  PLOP3.LUT P1, PT, PT, PT, UP0, 0x40, 0x0 ;  /* 0x000000000000781c */ /* 0x000fe20003f2e808 */
[----:B------:R-:W-:Y:S01]  /*22d0*/  SYNCS.ARRIVE.TRANS64.RED.A1T0 RZ, [UR4], RZ ;  /* 0x000000ffffff79a7 */ /* 0x000fe20008100404 */
[C---:B------:R-:W-:Y:S01]  /*22e0*/  IMAD R39, R16.reuse, UR35, R21 ;  /* 0x0000002310277c24 */ /* 0x040fe2000f8e0215 */
[----:B------:R-:W0:Y:S01]  /*22f0*/  MUFU.TANH R88, R88 ;  /* 0x0000005800587308 */ /* 0x000e220000002400 */
        /* <DEDUP_REMOVED lines=10> */
[----:B------:R-:W-:-:S02]  /*23a0*/  VIADD R83, R39, UR7 ;  /* 0x0000000727537c36 */ /* 0x000fc40008000000 */
[----:B------:R-:W-:Y:S01]  /*23b0*/  IMAD.U32 R144, RZ, RZ, UR7 ;  /* 0x00000007ff907e24 */ /* 0x000fe2000f8e00ff */
[----:B--2---:R-:W-:Y:S01]  /*23c0*/  VIADDMNMX R39, R20, R48, R81, PT ;  /* 0x0000003014277246 */ /* 0x004fe20003800151 */
[----:B------:R-:W-:Y:S01]  /*23d0*/  IMAD.IADD R40, R83, 0x1, R20 ;  /* 0x0000000153287824 */ /* 0x000fe200078e0214 */
[----:B------:R-:W2:Y:S08]  /*23e0*/  MUFU.TANH R0, R0 ;  /* 0x0000000000007308 */ /* 0x000eb00000002400 */
        /* <DEDUP_REMOVED lines=76> */
.L_x_10868:
[----:B------:R-:W-:Y:S02]  /*28b0*/  ULDC UR4, c[0x0][0x9e4] ;  /* 0x0002790000047ab9 */ /* 0x000fe40000000800 */
[----:B------:R-:W-:-:S05]  /*28c0*/  IMAD.U32 R50, RZ, RZ, UR4 ;  /* 0x00000004ff327e24 */ /* 0x000fca000f8e00ff */
[----:B------:R-:W-:-:S13]  /*28d0*/  ISETP.NE.AND P1, PT, R50, 0x1, PT ;  /* 0x000000013200780c */ /* 0x000fda0003f25270 */
[----:B------:R-:W1:Y:S02]  /*28e0*/  @P1 LDC.64 R20, c[0x0][0x9e8] ;  /* 0x00027a00ff141b82 */ /* 0x000e640000000a00 */
[----:B-1----:R-:W-:-:S05]  /*28f0*/  @P1 IMAD.HI.U32 R20, R47, R20, RZ ;  /* 0x000000142f141227 */ /* 0x002fca00078e00ff */
[----:B------:R-:W-:-:S07]  /*2900*/  @P1 SHF.R.U32.HI R47, RZ, R21, R20 ;  /* 0x00000015ff2f1219 */ /* 0x000fce0000011614 */
.L_x_10869:
[----:B------:R-:W-:Y:S05]  /*2910*/  BSYNC B0 ;  /* 0x0000000000007941 */ /* 0x000fea0003800000 */
.L_x_10867:
[----:B------:R-:W-:-:S04]  /*2920*/  IMAD R47, R47, R50, -R46 ;  /* 0x000000322f2f7224 */ /* 0x000fc800078e0a2e */
[----:B------:R-:W-:-:S05]  /*2930*/  IMAD R47, R2, -0x2, R47 ;  /* 0xfffffffe022f7824 */ /* 0x000fca00078e022f */
[----:B------:R-:W-:Y:S02]  /*2940*/  VIADDMNMX R39, R47, R50, R39, PT ;  /* 0x000000322f277246 */ /* 0x000fe40003800127 */
[----:B------:R-:W-:-:S07]  /*2950*/  VIMNMX R40, R40, R47, !PT ;  /* 0x0000002f28287248 */ /* 0x000fce0007fe0100 */
.L_x_10866:
[----:B------:R-:W1:Y:S01]  /*2960*/  SHFL.IDX PT, R21, R45, 0x1, 0x1c1f ;  /* 0x003c1f002d157f89 */ /* 0x000e6200000e0000 */
[----:B------:R-:W-:-:S06]  /*2970*/  UISETP.NE.AND UP0, UPT, UR60, URZ, UPT ;  /* 0x0000003f3c00728c */ /* 0x000fcc000bf05270 */
[----:B------:R-:W-:Y:S02]  /*2980*/  PLOP3.LUT P1, PT, PT, PT, UP0, 0x40, 0x0 ;  /* 0x000000000000781c */ /* 0x000fe40003f2e808 */
[----:B-1----:R-:W-:Y:S01]  /*2990*/  VIADDMNMX R81, R21, R48, R81, PT ;  /* 0x0000003015517246 */ /* 0x002fe20003800151 */
        /* <DEDUP_REMOVED lines=16> */
.L_x_10872:
[----:B------:R-:W-:Y:S02]  /*2aa0*/  ULDC UR4, c[0x0][0x9e4] ;  /* 0x0002790000047ab9 */ /* 0x000fe40000000800 */
[----:B------:R-:W-:-:S05]  /*2ab0*/  IMAD.U32 R47, RZ, RZ, UR4 ;  /* 0x00000004ff2f7e24 */ /* 0x000fca000f8e00ff */
[----:B------:R-:W-:-:S13]  /*2ac0*/  ISETP.NE.AND P1, PT, R47, 0x1, PT ;  /* 0x000000012f00780c */ /* 0x000fda0003f25270 */
[----:B------:R-:W1:Y:S02]  /*2ad0*/  @P1 LDC.64 R20, c[0x0][0x9e8] ;  /* 0x00027a00ff141b82 */ /* 0x000e640000000a00 */
[----:B-1----:R-:W-:-:S05]  /*2ae0*/  @P1 IMAD.HI.U32 R20, R45, R20, RZ ;  /* 0x000000142d141227 */ /* 0x002fca00078e00ff */
[----:B------:R-:W-:-:S07]  /*2af0*/  @P1 SHF.R.U32.HI R45, RZ, R21, R20 ;  /* 0x00000015ff2d1219 */ /* 0x000fce0000011614 */
.L_x_10873:
[----:B------:R-:W-:Y:S05]  /*2b00*/  BSYNC B0 ;  /* 0x0000000000007941 */ /* 0x000fea0003800000 */
.L_x_10871:
[----:B------:R-:W-:-:S04]  /*2b10*/  IMAD R45, R45, R47, -R46 ;  /* 0x0000002f2d2d7224 */ /* 0x000fc800078e0a2e */
[----:B------:R-:W-:-:S05]  /*2b20*/  IMAD R20, R2, -0x2, R45 ;  /* 0xfffffffe02147824 */ /* 0x000fca00078e022d */
[----:B------:R-:W-:Y:S02]  /*2b30*/  VIADDMNMX R81, R20, R47, R81, PT ;  /* 0x0000002f14517246 */ /* 0x000fe40003800151 */
[----:B------:R-:W-:-:S07]  /*2b40*/  VIMNMX R83, R83, R20, !PT ;  /* 0x0000001453537248 */ /* 0x000fce0007fe0100 */
.L_x_10870:
[C---:B------:R-:W-:Y:S01]  /*2b50*/  ISETP.GE.AND P5, PT, R37.reuse, 0x2, PT ;  /* 0x000000022500780c */ /* 0x040fe20003fa6270 */
[----:B------:R-:W-:Y:S01]  /*2b60*/  ULDC UR11, c[0x0][0x988] ;  /* 0x00026200000b7ab9 */ /* 0x000fe20000000800 */
[----:B------:R-:W-:Y:S01]  /*2b70*/  ISETP.GE.AND P4, PT, R37, 0xa, PT ;  /* 0x0000000a2500780c */ /* 0x000fe20003f86270 */
[----:B------:R-:W-:Y:S01]  /*2b80*/  UISETP.NE.AND UP0, UPT, UR60, URZ, UPT ;  /* 0x0000003f3c00728c */ /* 0x000fe2000bf05270 */
[----:B------:R-:W-:Y:S02]  /*2b90*/  ISETP.GT.AND P1, PT, R40, 0x1, !P5 ;  /* 0x000000012800780c */ /* 0x000fe40006f24270 */
[----:B------:R-:W-:Y:S02]  /*2ba0*/  P2R R85, PR, RZ, 0x1 ;  /* 0x00000001ff557803 */ /* 0x000fe40000000000 */
[----:B------:R-:W-:Y:S02]  /*2bb0*/  ISETP.LT.OR P1, PT, R39, 0x2, P1 ;  /* 0x000000022700780c */ /* 0x000fe40000f21670 */
[----:B------:R-:W-:-:S02]  /*2bc0*/  ISETP.GE.AND P0, PT, R37, 0x11, PT ;  /* 0x000000112500780c */ /* 0x000fc40003f06270 */
[----:B------:R-:W-:Y:S02]  /*2bd0*/  FSEL R25, R25, -INF , !P1 ;  /* 0xff80000019197808 */ /* 0x000fe40004800000 */
[C---:B------:R-:W-:Y:S02]  /*2be0*/  ISETP.GT.AND P1, PT, R40.reuse, 0x9, !P4 ;  /* 0x000000092800780c */ /* 0x040fe40006724270 */
[----:B------:R-:W-:Y:S02]  /*2bf0*/  ISETP.GE.AND P2, PT, R37, 0x1, PT ;  /* 0x000000012500780c */ /* 0x000fe40003f46270 */
[----:B------:R-:W-:Y:S02]  /*2c00*/  ISETP.LT.OR P1, PT, R39, 0xa, P1 ;  /* 0x0000000a2700780c */ /* 0x000fe40000f21670 */
[----:B------:R-:W-:Y:S02]  /*2c10*/  ISETP.GT.AND P3, PT, R40, RZ, !P2 ;  /* 0x000000ff2800720c */ /* 0x000fe40005764270 */
[----:B0-----:R-:W-:-:S02]  /*2c20*/  FSEL R21, R89, -INF , !P1 ;  /* 0xff80000059157808 */ /* 0x001fc40004800000 */
[----:B------:R-:W-:Y:S02]  /*2c30*/  ISETP.GT.AND P1, PT, R40, 0x10, !P0 ;  /* 0x000000102800780c */ /* 0x000fe40004724270 */
[----:B------:R-:W-:Y:S02]  /*2c40*/  ISETP.GE.AND P0, PT, R37, 0x12, PT ;  /* 0x000000122500780c */ /* 0x000fe40003f06270 */
[----:B------:R-:W-:Y:S02]  /*2c50*/  ISETP.LT.OR P1, PT, R39, 0x11, P1 ;  /* 0x000000112700780c */ /* 0x000fe40000f21670 */
[----:B------:R-:W-:Y:S02]  /*2c60*/  ISETP.GE.AND P4, PT, R37, 0x4a, PT ;  /* 0x0000004a2500780c */ /* 0x000fe40003f86270 */
[----:B------:R-:W-:Y:S02]  /*2c70*/  FSEL R45, R92, -INF , !P1 ;  /* 0xff8000005c2d7808 */ /* 0x000fe40004800000 */
[----:B------:R-:W-:-:S02]  /*2c80*/  ISETP.GT.AND P1, PT, R40, 0x11, !P0 ;  /* 0x000000112800780c */ /* 0x000fc40004724270 */
[----:B------:R-:W-:Y:S02]  /*2c90*/  ISETP.GE.AND P0, PT, R37, 0x19, PT ;  /* 0x000000192500780c */ /* 0x000fe40003f06270 */
[C---:B------:R-:W-:Y:S02]  /*2ca0*/  ISETP.LT.OR P1, PT, R39.reuse, 0x12, P1 ;  /* 0x000000122700780c */ /* 0x040fe40000f21670 */
[----:B------:R-:W-:Y:S02]  /*2cb0*/  ISETP.LT.OR P3, PT, R39, 0x1, P3 ;  /* 0x000000012700780c */ /* 0x000fe40001f61670 */
[----:B------:R-:W-:Y:S02]  /*2cc0*/  FSEL R46, R93, -INF , !P1 ;  /* 0xff8000005d2e7808 */ /* 0x000fe40004800000 */
[----:B------:R-:W-:Y:S02]  /*2cd0*/  ISETP.GT.AND P1, PT, R40, 0x18, !P0 ;  /* 0x000000182800780c */ /* 0x000fe40004724270 */
[----:B------:R-:W-:-:S02]  /*2ce0*/  ISETP.GE.AND P0, PT, R37, 0x1a, PT ;  /* 0x0000001a2500780c */ /* 0x000fc40003f06270 */
[----:B------:R-:W-:Y:S02]  /*2cf0*/  ISETP.LT.OR P1, PT, R39, 0x19, P1 ;  /* 0x000000192700780c */ /* 0x000fe40000f21670 */
[C---:B------:R-:W-:Y:S02]  /*2d00*/  ISETP.GE.AND P6, PT, R37.reuse, 0x9, PT ;  /* 0x000000092500780c */ /* 0x040fe40003fc6270 */
[----:B------:R-:W-:Y:S02]  /*2d10*/  FSEL R47, R94, -INF , !P1 ;  /* 0xff8000005e2f7808 */ /* 0x000fe40004800000 */
[----:B------:R-:W-:Y:S02]  /*2d20*/  ISETP.GT.AND P1, PT, R40, 0x19, !P0 ;  /* 0x000000192800780c */ /* 0x000fe40004724270 */
[----:B------:R-:W-:Y:S02]  /*2d30*/  ISETP.GE.AND P0, PT, R37, 0x21, PT ;  /* 0x000000212500780c */ /* 0x000fe40003f06270 */
[----:B------:R-:W-:-:S02]  /*2d40*/  ISETP.LT.OR P1, PT, R39, 0x1a, P1 ;  /* 0x0000001a2700780c */ /* 0x000fc40000f21670 */
[----:B------:R-:W-:Y:S02]  /*2d50*/  FSEL R88, R88, -INF , !P3 ;  /* 0xff80000058587808 */ /* 0x000fe40005800000 */
[----:B------:R-:W-:Y:S02]  /*2d60*/  FSEL R48, R95, -INF , !P1 ;  /* 0xff8000005f307808 */ /* 0x000fe40004800000 */
[C---:B------:R-:W-:Y:S02]  /*2d70*/  ISETP.GT.AND P1, PT, R40.reuse, 0x20, !P0 ;  /* 0x000000202800780c */ /* 0x040fe40004724270 */
[----:B------:R-:W-:Y:S02]  /*2d80*/  ISETP.GE.AND P0, PT, R37, 0x22, PT ;  /* 0x000000222500780c */ /* 0x000fe40003f06270 */
[----:B------:R-:W-:Y:S02]  /*2d90*/  ISETP.LT.OR P1, PT, R39, 0x21, P1 ;  /* 0x000000212700780c */ /* 0x000fe40000f21670 */
[----:B------:R-:W-:-:S02]  /*2da0*/  ISETP.GT.AND P3, PT, R40, 0x8, !P6 ;  /* 0x000000082800780c */ /* 0x000fc40007764270 */
[----:B------:R-:W-:Y:S02]  /*2db0*/  FSEL R49, R96, -INF , !P1 ;  /* 0xff80000060317808 */ /* 0x000fe40004800000 */
[----:B------:R-:W-:Y:S02]  /*2dc0*/  ISETP.GT.AND P1, PT, R40, 0x21, !P0 ;  /* 0x000000212800780c */ /* 0x000fe40004724270 */
[----:B------:R-:W-:Y:S02]  /*2dd0*/  ISETP.GE.AND P0, PT, R37, 0x29, PT ;  /* 0x000000292500780c */ /* 0x000fe40003f06270 */
[C---:B------:R-:W-:Y:S02]  /*2de0*/  ISETP.LT.OR P1, PT, R39.reuse, 0x22, P1 ;  /* 0x000000222700780c */ /* 0x040fe40000f21670 */
[----:B------:R-:W-:Y:S02]  /*2df0*/  ISETP.LT.OR P3, PT, R39, 0x9, P3 ;  /* 0x000000092700780c */ /* 0x000fe40001f61670 */
[----:B------:R-:W-:-:S02]  /*2e00*/  FSEL R50, R97, -INF , !P1 ;  /* 0xff80000061327808 */ /* 0x000fc40004800000 */
[----:B------:R-:W-:Y:S02]  /*2e10*/  ISETP.GT.AND P1, PT, R40, 0x28, !P0 ;  /* 0x000000282800780c */ /* 0x000fe40004724270 */
[----:B------:R-:W-:Y:S02]  /*2e20*/  ISETP.GE.AND P0, PT, R37, 0x2a, PT ;  /* 0x0000002a2500780c */ /* 0x000fe40003f06270 */
[----:B------:R-:W-:Y:S02]  /*2e30*/  ISETP.LT.OR P1, PT, R39, 0x29, P1 ;  /* 0x000000292700780c */ /* 0x000fe40000f21670 */
[----:B------:R-:W-:Y:S02]  /*2e40*/  FSEL R20, R90, -INF , !P3 ;  /* 0xff8000005a147808 */ /* 0x000fe40005800000 */
[----:B------:R-:W-:Y:S02]  /*2e50*/  FSEL R51, R98, -INF , !P1 ;  /* 0xff80000062337808 */ /* 0x000fe40004800000 */
[----:B------:R-:W-:-:S02]  /*2e60*/  ISETP.GT.AND P1, PT, R40, 0x29, !P0 ;  /* 0x000000292800780c */ /* 0x000fc40004724270 */
[----:B------:R-:W-:Y:S02]  /*2e70*/  ISETP.GE.AND P0, PT, R37, 0x31, PT ;  /* 0x000000312500780c */ /* 0x000fe40003f06270 */
[----:B------:R-:W-:Y:S02]  /*2e80*/  ISETP.LT.OR P1, PT, R39, 0x2a, P1 ;  /* 0x0000002a2700780c */ /* 0x000fe40000f21670 */
[----:B------:R-:W-:Y:S02]  /*2e90*/  ISETP.GT.AND P2, PT, R83, RZ, !P2 ;  /* 0x000000ff5300720c */ /* 0x000fe40005744270 */
[----:B------:R-:W-:Y:S02]  /*2ea0*/  FSEL R52, R99, -INF , !P1 ;  /* 0xff80000063347808 */ /* 0x000fe40004800000 */
[----:B------:R-:W-:Y:S02]  /*2eb0*/  ISETP.GT.AND P1, PT, R40, 0x30, !P0 ;  /* 0x000000302800780c */ /* 0x000fe40004724270 */
[----:B------:R-:W-:-:S02]  /*2ec0*/  ISETP.GE.AND P0, PT, R37, 0x32, PT ;  /* 0x000000322500780c */ /* 0x000fc40003f06270 */
[----:B------:R-:W-:Y:S02]  /*2ed0*/  ISETP.LT.OR P1, PT, R39, 0x31, P1 ;  /* 0x000000312700780c */ /* 0x000fe40000f21670 */
[----:B------:R-:W-:Y:S02]  /*2ee0*/  ISETP.LT.OR P2, PT, R81, 0x1, P2 ;  /* 0x000000015100780c */ /* 0x000fe40001741670 */
[----:B------:R-:W-:Y:S02]  /*2ef0*/  FSEL R53, R100, -INF , !P1 ;  /* 0xff80000064357808 */ /* 0x000fe40004800000 */
[----:B------:R-:W-:Y:S02]  /*2f00*/  ISETP.GT.AND P1, PT, R40, 0x31, !P0 ;  /* 0x000000312800780c */ /* 0x000fe40004724270 */
[----:B------:R-:W-:Y:S02]  /*2f10*/  ISETP.GE.AND P0, PT, R37, 0x39, PT ;  /* 0x000000392500780c */ /* 0x000fe40003f06270 */
[----:B------:R-:W-:-:S02]  /*2f20*/  ISETP.LT.OR P1, PT, R39, 0x32, P1 ;  /* 0x000000322700780c */ /* 0x000fc40000f21670 */
[----:B------:R-:W-:Y:S02]  /*2f30*/  ISETP.GT.AND P5, PT, R83, 0x1, !P5 ;  /* 0x000000015300780c */ /* 0x000fe40006fa4270 */
[----:B------:R-:W-:Y:S02]  /*2f40*/  FSEL R55, R101, -INF , !P1 ;  /* 0xff80000065377808 */ /* 0x000fe40004800000 */
[----:B------:R-:W-:Y:S02]  /*2f50*/  ISETP.GT.AND P1, PT, R40, 0x38, !P0 ;  /* 0x000000382800780c */ /* 0x000fe40004724270 */
[----:B------:R-:W-:Y:S02]  /*2f60*/  ISETP.GE.AND P0, PT, R37, 0x3a, PT ;  /* 0x0000003a2500780c */ /* 0x000fe40003f06270 */
[----:B------:R-:W-:Y:S02]  /*2f70*/  ISETP.LT.OR P1, PT, R39, 0x39, P1 ;  /* 0x000000392700780c */ /* 0x000fe40000f21670 */
[----:B------:R-:W-:-:S02]  /*2f80*/  FSEL R82, R0, -INF , !P2 ;  /* 0xff80000000527808 */ /* 0x000fc40005000000 */
[----:B------:R-:W-:Y:S02]  /*2f90*/  FSEL R60, R102, -INF , !P1 ;  /* 0xff800000663c7808 */ /* 0x000fe40004800000 */
[----:B------:R-:W-:Y:S02]  /*2fa0*/  ISETP.GT.AND P1, PT, R40, 0x39, !P0 ;  /* 0x000000392800780c */ /* 0x000fe40004724270 */
[----:B------:R-:W-:Y:S02]  /*2fb0*/  ISETP.GE.AND P0, PT, R37, 0x41, PT ;  /* 0x000000412500780c */ /* 0x000fe40003f06270 */
[----:B------:R-:W-:Y:S02]  /*2fc0*/  ISETP.LT.OR P1, PT, R39, 0x3a, P1 ;  /* 0x0000003a2700780c */ /* 0x000fe40000f21670 */
        /* <DEDUP_REMOVED lines=10> */
[----:B------:R-:W-:Y:S02]  /*3070*/  ISETP.GE.AND P5, PT, R37, 0xa, PT ;  /* 0x0000000a2500780c */ /* 0x000fe40003fa6270 */
[----:B------:R-:W-:Y:S02]  /*3080*/  FSEL R64, R57, -INF , !P1 ;  /* 0xff80000039407808 */ /* 0x000fe40004800000 */
[----:B------:R-:W-:Y:S02]  /*3090*/  ISETP.GT.AND P1, PT, R40, 0x48, !P0 ;  /* 0x000000482800780c */ /* 0x000fe40004724270 */
[----:B------:R-:W-:-:S02]  /*30a0*/  ISETP.GE.AND P0, PT, R37, 0x59, PT ;  /* 0x000000592500780c */ /* 0x000fc40003f06270 */
[----:B------:R-:W-:Y:S02]  /*30b0*/  ISETP.LT.OR P1, PT, R39, 0x49, P1 ;  /* 0x000000492700780c */ /* 0x000fe40000f21670 */
[----:B------:R-:W-:Y:S02]  /*30c0*/  FMNMX.FTZ R3, R82, R86, !PT ;  /* 0x0000005652037209 */ /* 0x000fe40007810000 */
[----:B------:R-:W-:Y:S02]  /*30d0*/  FSEL R66, R58, -INF , !P1 ;  /* 0xff8000003a427808 */ /* 0x000fe40004800000 */
[----:B------:R-:W-:Y:S02]  /*30e0*/  ISETP.GT.AND P1, PT, R40, 0x49, !P4 ;  /* 0x000000492800780c */ /* 0x000fe40006724270 */
[----:B------:R-:W-:Y:S02]  /*30f0*/  ISETP.GT.AND P4, PT, R83, 0x49, !P4 ;  /* 0x000000495300780c */ /* 0x000fe40006784270 */
[----:B------:R-:W-:-:S02]  /*3100*/  ISETP.LT.OR P1, PT, R39, 0x4a, P1 ;  /* 0x0000004a2700780c */ /* 0x000fc40000f21670 */
[----:B------:R-:W-:Y:S02]  /*3110*/  ISETP.LT.OR P4, PT, R81, 0x4a, P4 ;  /* 0x0000004a5100780c */ /* 0x000fe40002781670 */
[----:B------:R-:W-:Y:S02]  /*3120*/  FSEL R65, R59, -INF , !P1 ;  /* 0xff8000003b417808 */ /* 0x000fe40004800000 */
[----:B------:R-:W-:Y:S02]  /*3130*/  ISETP.GE.AND P1, PT, R37, 0x51, PT ;  /* 0x000000512500780c */ /* 0x000fe40003f26270 */
[----:B------:R-:W-:Y:S02]  /*3140*/  FSEL R41, R41, -INF , !P4 ;  /* 0xff80000029297808 */ /* 0x000fe40006000000 */
[----:B------:R-:W-:Y:S02]  /*3150*/  ISETP.GT.AND P3, PT, R40, 0x50, !P1 ;  /* 0x000000502800780c */ /* 0x000fe40004f64270 */
[----:B------:R-:W-:-:S02]  /*3160*/  ISETP.GT.AND P4, PT, R83, 0x58, !P0 ;  /* 0x000000585300780c */ /* 0x000fc40004784270 */
[----:B------:R-:W-:Y:S02]  /*3170*/  ISETP.LT.OR P3, PT, R39, 0x51, P3 ;  /* 0x000000512700780c */ /* 0x000fe40001f61670 */
[----:B------:R-:W-:Y:S02]  /*3180*/  ISETP.LT.OR P4, PT, R81, 0x59, P4 ;  /* 0x000000595100780c */ /* 0x000fe40002781670 */
[----:B------:R-:W-:Y:S02]  /*3190*/  FSEL R62, R62, -INF , !P3 ;  /* 0xff8000003e3e7808 */ /* 0x000fe40005800000 */
[----:B------:R-:W-:Y:S02]  /*31a0*/  ISETP.GE.AND P3, PT, R37, 0x52, PT ;  /* 0x000000522500780c */ /* 0x000fe40003f66270 */
[----:B------:R-:W-:Y:S02]  /*31b0*/  FSEL R67, R67, -INF , !P4 ;  /* 0xff80000043437808 */ /* 0x000fe40006000000 */
[----:B------:R-:W-:-:S02]  /*31c0*/  ISETP.GT.AND P6, PT, R40, 0x51, !P3 ;  /* 0x000000512800780c */ /* 0x000fc40005fc4270 */
[----:B------:R-:W-:Y:S02]  /*31d0*/  R2UR UR7, R19 ;  /* 0x00000000130772ca */ /* 0x000fe400000e0000 */
[----:B------:R-:W-:Y:S02]  /*31e0*/  ISETP.LT.OR P6, PT, R39, 0x52, P6 ;  /* 0x000000522700780c */ /* 0x000fe400037c1670 */
[----:B------:R-:W-:Y:S02]  /*31f0*/  R2UR UR4, R143 ;  /* 0x000000008f0472ca */ /* 0x000fe400000e0000 */
[----:B------:R-:W-:Y:S02]  /*3200*/  FSEL R57, R104, -INF , !P6 ;  /* 0xff80000068397808 */ /* 0x000fe40007000000 */
[----:B------:R-:W-:Y:S02]  /*3210*/  ISETP.GT.AND P6, PT, R40, 0x58, !P0 ;  /* 0x000000582800780c */ /* 0x000fe400047c4270 */
[----:B------:R-:W-:-:S02]  /*3220*/  ISETP.GE.AND P0, PT, R37, 0x69, PT ;  /* 0x000000692500780c */ /* 0x000fc40003f06270 */
[----:B------:R-:W-:-:S04]  /*3230*/  ISETP.LT.OR P6, PT, R39, 0x59, P6 ;  /* 0x000000592700780c */ /* 0x000fc800037c1670 */
[----:B------:R-:W-:Y:S01]  /*3240*/  FSEL R54, R105, -INF , !P6 ;  /* 0xff80000069367808 */ /* 0x000fe20007000000 */
[----:B------:R-:W-:Y:S01]  /*3250*/  UISETP.NE.AND UP1, UPT, UR4, URZ, UPT ;  /* 0x0000003f0400728c */ /* 0x000fe2000bf25270 */
[----:B------:R-:W-:-:S04]  /*3260*/  ISETP.GE.AND P6, PT, R37, 0x5a, PT ;  /* 0x0000005a2500780c */ /* 0x000fc80003fc6270 */
[----:B------:R-:W-:-:S04]  /*3270*/  ISETP.GT.AND P6, PT, R40, 0x59, !P6 ;  /* 0x000000592800780c */ /* 0x000fc800077c4270 */
[----:B------:R-:W-:Y:S02]  /*3280*/  ISETP.LT.OR P6, PT, R39, 0x5a, P6 ;  /* 0x0000005a2700780c */ /* 0x000fe400037c1670 */
[----:B------:R-:W-:Y:S01]  /*3290*/  @UP1 ULDC UR4, c[0x0][0x44c] ;  /* 0x0001130000041ab9 */ /* 0x000fe20000000800 */
[----:B------:R-:W-:Y:S01]  /*32a0*/  @UP1 ULDC UR10, c[0x0][0x450] ;  /* 0x00011400000a1ab9 */ /* 0x000fe20000000800 */
[----:B------:R-:W-:Y:S01]  /*32b0*/  FSEL R58, R106, -INF , !P6 ;  /* 0xff8000006a3a7808 */ /* 0x000fe20007000000 */
[----:B------:R-:W-:Y:S01]  /*32c0*/  UIMAD.WIDE.U32 UR4, UR40, UR4, URZ ;  /* 0x00000004280472a5 */ /* 0x000fe2000f8e003f */
[----:B------:R-:W-:-:S03]  /*32d0*/  ISETP.GE.AND P6, PT, R37, 0x61, PT ;  /* 0x000000612500780c */ /* 0x000fc60003fc6270 */
[----:B------:R-:W-:Y:S01]  /*32e0*/  @UP1 USHF.R.U32.HI UR40, URZ, UR10, UR5 ;  /* 0x0000000a3f281299 */ /* 0x000fe20008011605 */
[----:B------:R-:W-:-:S03]  /*32f0*/  ISETP.GT.AND P6, PT, R40, 0x60, !P6 ;  /* 0x000000602800780c */ /* 0x000fc600077c4270 */
[----:B------:R-:W-:Y:S01]  /*3300*/  UIADD3 UR40, UR7, UR40, URZ ;  /* 0x0000002807287290 */ /* 0x000fe2000fffe03f */
[----:B------:R-:W-:-:S03]  /*3310*/  ISETP.LT.OR P6, PT, R39, 0x61, P6 ;  /* 0x000000612700780c */ /* 0x000fc600037c1670 */
[----:B------:R-:W-:Y:S01]  /*3320*/  UIADD3 UR6, UR40, UR6, URZ ;  /* 0x0000000628067290 */ /* 0x000fe2000fffe03f */
[----:B------:R-:W-:Y:S02]  /*3330*/  FSEL R59, R107, -INF , !P6 ;  /* 0xff8000006b3b7808 */ /* 0x000fe40007000000 */
[----:B------:R-:W-:-:S04]  /*3340*/  ISETP.GE.AND P6, PT, R37, 0x9, PT ;  /* 0x000000092500780c */ /* 0x000fc80003fc6270 */
[----:B------:R-:W-:Y:S02]  /*3350*/  ISETP.GT.AND P2, PT, R83, 0x8, !P6 ;  /* 0x000000085300780c */ /* 0x000fe40007744270 */
[----:B------:R-:W-:Y:S02]  /*3360*/  ISETP.GE.AND P6, PT, R37, 0x11, PT ;  /* 0x000000112500780c */ /* 0x000fe40003fc6270 */
[----:B------:R-:W-:-:S04]  /*3370*/  ISETP.LT.OR P2, PT, R81, 0x9, P2 ;  /* 0x000000095100780c */ /* 0x000fc80001741670 */
[----:B------:R-:W-:Y:S02]  /*3380*/  FSEL R0, R4, -INF , !P2 ;  /* 0xff80000004007808 */ /* 0x000fe40005000000 */
[----:B------:R-:W-:Y:S02]  /*3390*/  ISETP.GT.AND P2, PT, R83, 0x9, !P5 ;  /* 0x000000095300780c */ /* 0x000fe40006f44270 */
[----:B------:R-:W-:Y:S02]  /*33a0*/  ISETP.GE.AND P5, PT, R37, 0x12, PT ;  /* 0x000000122500780c */ /* 0x000fe40003fa6270 */
[----:B------:R-:W-:Y:S02]  /*33b0*/  ISETP.LT.OR P2, PT, R81, 0xa, P2 ;  /* 0x0000000a5100780c */ /* 0x000fe40001741670 */
[----:B------:R-:W-:Y:S02]  /*33c0*/  FMNMX.FTZ R3, R0, R3, !PT ;  /* 0x0000000300037209 */ /* 0x000fe40007810000 */
[----:B------:R-:W-:-:S02]  /*33d0*/  FSEL R84, R5, -INF , !P2 ;  /* 0xff80000005547808 */ /* 0x000fc40005000000 */
[----:B------:R-:W-:Y:S02]  /*33e0*/  ISETP.GT.AND P2, PT, R83, 0x10, !P6 ;  /* 0x000000105300780c */ /* 0x000fe40007744270 */
[----:B------:R-:W-:Y:S02]  /*33f0*/  ISETP.GE.AND P6, PT, R37, 0x19, PT ;  /* 0x000000192500780c */ /* 0x000fe40003fc6270 */
[----:B------:R-:W-:Y:S02]  /*3400*/  ISETP.LT.OR P2, PT, R81, 0x11, P2 ;  /* 0x000000115100780c */ /* 0x000fe40001741670 */
[----:B------:R-:W-:Y:S02]  /*3410*/  FMNMX.FTZ R3, R84, R3, !PT ;  /* 0x0000000354037209 */ /* 0x000fe40007810000 */
[----:B------:R-:W-:Y:S02]  /*3420*/  FSEL R80, R6, -INF , !P2 ;  /* 0xff80000006507808 */ /* 0x000fe40005000000 */
[----:B------:R-:W-:-:S02]  /*3430*/  ISETP.GT.AND P2, PT, R83, 0x11, !P5 ;  /* 0x000000115300780c */ /* 0x000fc40006f44270 */
[----:B------:R-:W-:Y:S02]  /*3440*/  ISETP.GE.AND P5, PT, R37, 0x1a, PT ;  /* 0x0000001a2500780c */ /* 0x000fe40003fa6270 */
[----:B------:R-:W-:Y:S02]  /*3450*/  ISETP.LT.OR P2, PT, R81, 0x12, P2 ;  /* 0x000000125100780c */ /* 0x000fe40001741670 */
[----:B------:R-:W-:Y:S02]  /*3460*/  FMNMX.FTZ R3, R80, R3, !PT ;  /* 0x0000000350037209 */ /* 0x000fe40007810000 */
[----:B------:R-:W-:Y:S02]  /*3470*/  FSEL R10, R10, -INF , !P2 ;  /* 0xff8000000a0a7808 */ /* 0x000fe40005000000 */
[----:B------:R-:W-:Y:S02]  /*3480*/  ISETP.GT.AND P2, PT, R83, 0x18, !P6 ;  /* 0x000000185300780c */ /* 0x000fe40007744270 */
[----:B------:R-:W-:-:S02]  /*3490*/  ISETP.GE.AND P6, PT, R37, 0x21, PT ;  /* 0x000000212500780c */ /* 0x000fc40003fc6270 */
[----:B------:R-:W-:Y:S02]  /*34a0*/  ISETP.LT.OR P2, PT, R81, 0x19, P2 ;  /* 0x000000195100780c */ /* 0x000fe40001741670 */
[----:B------:R-:W-:Y:S02]  /*34b0*/  FMNMX.FTZ R4, R10, R3, !PT ;  /* 0x000000030a047209 */ /* 0x000fe40007810000 */
[----:B------:R-:W-:Y:S02]  /*34c0*/  FSEL R11, R11, -INF , !P2 ;  /* 0xff8000000b0b7808 */ /* 0x000fe40005000000 */
[----:B------:R-:W-:Y:S02]  /*34d0*/  ISETP.GT.AND P2, PT, R83, 0x19, !P5 ;  /* 0x000000195300780c */ /* 0x000fe40006f44270 */
[----:B------:R-:W-:Y:S02]  /*34e0*/  ISETP.GE.AND P5, PT, R37, 0x22, PT ;  /* 0x000000222500780c */ /* 0x000fe40003fa6270 */
[----:B------:R-:W-:-:S02]  /*34f0*/  ISETP.LT.OR P2, PT, R81, 0x1a, P2 ;  /* 0x0000001a5100780c */ /* 0x000fc40001741670 */
[----:B------:R-:W-:Y:S02]  /*3500*/  FMNMX.FTZ R4, R11, R4, !PT ;  /* 0x000000040b047209 */ /* 0x000fe40007810000 */
[----:B------:R-:W-:Y:S02]  /*3510*/  FSEL R79, R12, -INF , !P2 ;  /* 0xff8000000c4f7808 */ /* 0x000fe40005000000 */
[----:B------:R-:W-:Y:S02]  /*3520*/  ISETP.GT.AND P2, PT, R83, 0x20, !P6 ;  /* 0x000000205300780c */ /* 0x000fe40007744270 */
[----:B------:R-:W-:Y:S02]  /*3530*/  ISETP.GE.AND P6, PT, R37, 0x29, PT ;  /* 0x000000292500780c */ /* 0x000fe40003fc6270 */
[----:B------:R-:W-:Y:S02]  /*3540*/  ISETP.LT.OR P2, PT, R81, 0x21, P2 ;  /* 0x000000215100780c */ /* 0x000fe40001741670 */
[----:B------:R-:W-:-:S02]  /*3550*/  FMNMX.FTZ R3, R79, R4, !PT ;  /* 0x000000044f037209 */ /* 0x000fc40007810000 */
        /* <DEDUP_REMOVED lines=47> */
[----:B------:R-:W-:-:S02]  /*3850*/  FMNMX.FTZ R3, R36, R3, !PT ;  /* 0x0000000324037209 */ /* 0x000fc40007810000 */
[----:B------:R-:W-:Y:S02]  /*3860*/  ISETP.LT.OR P2, PT, R81, 0x49, P2 ;  /* 0x000000495100780c */ /* 0x000fe40001741670 */
[----:B------:R-:W-:Y:S02]  /*3870*/  ISETP.GE.AND P6, PT, R37, 0x62, PT ;  /* 0x000000622500780c */ /* 0x000fe40003fc6270 */
[----:B------:R-:W-:Y:S02]  /*3880*/  FSEL R42, R42, -INF , !P2 ;  /* 0xff8000002a2a7808 */ /* 0x000fe40005000000 */
[C---:B------:R-:W-:Y:S02]  /*3890*/  ISETP.GT.AND P2, PT, R83.reuse, 0x50, !P1 ;  /* 0x000000505300780c */ /* 0x040fe40004f44270 */
[C---:B------:R-:W-:Y:S02]  /*38a0*/  ISETP.GT.AND P1, PT, R83.reuse, 0x51, !P3 ;  /* 0x000000515300780c */ /* 0x040fe40005f24270 */
[----:B------:R-:W-:-:S02]  /*38b0*/  ISETP.GT.AND P3, PT, R83, 0x59, !P5 ;  /* 0x000000595300780c */ /* 0x000fc40006f64270 */
[----:B------:R-:W-:Y:S02]  /*38c0*/  ISETP.LT.OR P1, PT, R81, 0x52, P1 ;  /* 0x000000525100780c */ /* 0x000fe40000f21670 */
[----:B------:R-:W-:Y:S02]  /*38d0*/  ISETP.GE.AND P5, PT, R37, 0x61, PT ;  /* 0x000000612500780c */ /* 0x000fe40003fa6270 */
[----:B------:R-:W-:Y:S02]  /*38e0*/  FSEL R43, R43, -INF , !P1 ;  /* 0xff8000002b2b7808 */ /* 0x000fe40004800000 */
[----:B------:R-:W-:Y:S02]  /*38f0*/  ISETP.LT.OR P3, PT, R81, 0x5a, P3 ;  /* 0x0000005a5100780c */ /* 0x000fe40001f61670 */
[----:B------:R-:W-:Y:S02]  /*3900*/  ISETP.GT.AND P1, PT, R83, 0x60, !P5 ;  /* 0x000000605300780c */ /* 0x000fe40006f24270 */
[----:B------:R-:W-:-:S02]  /*3910*/  FSEL R5, R56, -INF , !P3 ;  /* 0xff80000038057808 */ /* 0x000fc40005800000 */
[C---:B------:R-:W-:Y:S02]  /*3920*/  ISETP.LT.OR P2, PT, R81.reuse, 0x51, P2 ;  /* 0x000000515100780c */ /* 0x040fe40001741670 */
[----:B------:R-:W-:Y:S02]  /*3930*/  ISETP.LT.OR P1, PT, R81, 0x61, P1 ;  /* 0x000000615100780c */ /* 0x000fe40000f21670 */
[----:B------:R-:W-:Y:S02]  /*3940*/  ISETP.GT.AND P3, PT, R83, 0x68, !P0 ;  /* 0x000000685300780c */ /* 0x000fe40004764270 */
[----:B------:R-:W-:Y:S02]  /*3950*/  FMNMX.FTZ R4, R42, R3, !PT ;  /* 0x000000032a047209 */ /* 0x000fe40007810000 */
[----:B------:R-:W-:Y:S02]  /*3960*/  FSEL R44, R44, -INF , !P2 ;  /* 0xff8000002c2c7808 */ /* 0x000fe40005000000 */
[----:B------:R-:W-:-:S02]  /*3970*/  FSEL R69, R69, -INF , !P1 ;  /* 0xff80000045457808 */ /* 0x000fc40004800000 */
[----:B------:R-:W-:Y:S02]  /*3980*/  ISETP.LT.OR P3, PT, R81, 0x69, P3 ;  /* 0x000000695100780c */ /* 0x000fe40001f61670 */
[----:B------:R-:W-:Y:S02]  /*3990*/  FMNMX.FTZ R3, R41, R4, !PT ;  /* 0x0000000429037209 */ /* 0x000fe40007810000 */
[----:B------:R-:W-:Y:S02]  /*39a0*/  ISETP.GT.AND P4, PT, R83, 0x61, !P6 ;  /* 0x000000615300780c */ /* 0x000fe40007784270 */
[----:B------:R-:W-:Y:S02]  /*39b0*/  ISETP.GE.AND P1, PT, R37, 0x71, PT ;  /* 0x000000712500780c */ /* 0x000fe40003f26270 */
[----:B------:R-:W-:Y:S02]  /*39c0*/  FSEL R70, R70, -INF , !P3 ;  /* 0xff80000046467808 */ /* 0x000fe40005800000 */
[----:B------:R-:W-:-:S02]  /*39d0*/  FMNMX.FTZ R4, R44, R3, !PT ;  /* 0x000000032c047209 */ /* 0x000fc40007810000 */
[----:B------:R-:W-:Y:S02]  /*39e0*/  ISETP.LT.OR P4, PT, R81, 0x62, P4 ;  /* 0x000000625100780c */ /* 0x000fe40002781670 */
[----:B------:R-:W-:Y:S02]  /*39f0*/  ISETP.GT.AND P3, PT, R83, 0x70, !P1 ;  /* 0x000000705300780c */ /* 0x000fe40004f64270 */
[----:B------:R-:W-:Y:S02]  /*3a00*/  ISETP.GE.AND P2, PT, R37, 0x6a, PT ;  /* 0x0000006a2500780c */ /* 0x000fe40003f46270 */
[----:B------:R-:W-:Y:S02]  /*3a10*/  FMNMX.FTZ R4, R43, R4, !PT ;  /* 0x000000042b047209 */ /* 0x000fe40007810000 */
[----:B------:R-:W-:Y:S02]  /*3a20*/  FSEL R68, R68, -INF , !P4 ;  /* 0xff80000044447808 */ /* 0x000fe40006000000 */
[----:B------:R-:W-:-:S02]  /*3a30*/  ISETP.LT.OR P3, PT, R81, 0x71, P3 ;  /* 0x000000715100780c */ /* 0x000fc40001f61670 */
[----:B------:R-:W-:Y:S02]  /*3a40*/  ISETP.GT.AND P4, PT, R83, 0x69, !P2 ;  /* 0x000000695300780c */ /* 0x000fe40005784270 */
[----:B------:R-:W-:Y:S02]  /*3a50*/  ISETP.GE.AND P5, PT, R37, 0x72, PT ;  /* 0x000000722500780c */ /* 0x000fe40003fa6270 */
[----:B------:R-:W-:Y:S02]  /*3a60*/  FMNMX.FTZ R4, R67, R4, !PT ;  /* 0x0000000443047209 */ /* 0x000fe40007810000 */
[----:B------:R-:W-:Y:S02]  /*3a70*/  FSEL R72, R72, -INF , !P3 ;  /* 0xff80000048487808 */ /* 0x000fe40005800000 */
[----:B------:R-:W-:Y:S02]  /*3a80*/  ISETP.LT.OR P4, PT, R81, 0x6a, P4 ;  /* 0x0000006a5100780c */ /* 0x000fe40002781670 */
[----:B------:R-:W-:-:S02]  /*3a90*/  ISETP.GT.AND P3, PT, R83, 0x71, !P5 ;  /* 0x000000715300780c */ /* 0x000fc40006f64270 */
[----:B------:R-:W-:Y:S02]  /*3aa0*/  FMNMX.FTZ R4, R5, R4, !PT ;  /* 0x0000000405047209 */ /* 0x000fe40007810000 */
[----:B------:R-:W-:Y:S02]  /*3ab0*/  FSEL R71, R71, -INF , !P4 ;  /* 0xff80000047477808 */ /* 0x000fe40006000000 */
[----:B------:R-:W-:Y:S02]  /*3ac0*/  ISETP.LT.OR P3, PT, R81, 0x72, P3 ;  /* 0x000000725100780c */ /* 0x000fe40001f61670 */
[----:B------:R-:W-:Y:S02]  /*3ad0*/  ISETP.GE.AND P4, PT, R37, 0x79, PT ;  /* 0x000000792500780c */ /* 0x000fe40003f86270 */
[----:B------:R-:W-:Y:S02]  /*3ae0*/  FMNMX.FTZ R3, R69, R4, !PT ;  /* 0x0000000445037209 */ /* 0x000fe40007810000 */
[----:B------:R-:W-:-:S02]  /*3af0*/  FSEL R73, R73, -INF , !P3 ;  /* 0xff80000049497808 */ /* 0x000fc40005800000 */
[----:B------:R-:W-:Y:S02]  /*3b00*/  ISETP.GT.AND P3, PT, R83, 0x78, !P4 ;  /* 0x000000785300780c */ /* 0x000fe40006764270 */
[----:B------:R-:W-:Y:S02]  /*3b10*/  FMNMX.FTZ R3, R68, R3, !PT ;  /* 0x0000000344037209 */ /* 0x000fe40007810000 */
[----:B------:R-:W-:Y:S02]  /*3b20*/  ISETP.LT.OR P3, PT, R81, 0x79, P3 ;  /* 0x000000795100780c */ /* 0x000fe40001f61670 */
[----:B------:R-:W-:Y:S02]  /*3b30*/  FMNMX.FTZ R4, R70, R3, !PT ;  /* 0x0000000346047209 */ /* 0x000fe40007810000 */
[----:B------:R-:W-:Y:S02]  /*3b40*/  FSEL R74, R74, -INF , !P3 ;  /* 0xff8000004a4a7808 */ /* 0x000fe40005800000 */
[----:B------:R-:W-:-:S02]  /*3b50*/  ISETP.GE.AND P3, PT, R37, 0x7a, PT ;  /* 0x0000007a2500780c */ /* 0x000fc40003f66270 */
[----:B------:R-:W-:Y:S02]  /*3b60*/  FMNMX.FTZ R3, R71, R4, !PT ;  /* 0x0000000447037209 */ /* 0x000fe40007810000 */
[----:B------:R-:W-:Y:S02]  /*3b70*/  ISETP.GT.AND P0, PT, R83, 0x79, !P3 ;  /* 0x000000795300780c */ /* 0x000fe40005f04270 */
[----:B------:R-:W-:Y:S02]  /*3b80*/  FMNMX.FTZ R4, R72, R3, !PT ;  /* 0x0000000348047209 */ /* 0x000fe40007810000 */
[----:B------:R-:W-:Y:S02]  /*3b90*/  ISETP.LT.OR P0, PT, R81, 0x7a, P0 ;  /* 0x0000007a5100780c */ /* 0x000fe40000701670 */
[----:B------:R-:W-:Y:S02]  /*3ba0*/  FMNMX.FTZ R3, R73, R4, !PT ;  /* 0x0000000449037209 */ /* 0x000fe40007810000 */
[----:B------:R-:W-:-:S02]  /*3bb0*/  FSEL R75, R75, -INF , !P0 ;  /* 0xff8000004b4b7808 */ /* 0x000fc40004000000 */
[----:B------:R-:W-:Y:S02]  /*3bc0*/  FMNMX.FTZ R4, R74, R3, !PT ;  /* 0x000000034a047209 */ /* 0x000fe40007810000 */
[C---:B------:R-:W-:Y:S02]  /*3bd0*/  ISETP.GT.AND P6, PT, R40.reuse, 0x61, !P6 ;  /* 0x000000612800780c */ /* 0x040fe400077c4270 */
[----:B------:R-:W-:Y:S02]  /*3be0*/  FMNMX.FTZ R4, R75, R4, !PT ;  /* 0x000000044b047209 */ /* 0x000fe40007810000 */
[----:B------:R-:W-:Y:S02]  /*3bf0*/  ISETP.LT.OR P6, PT, R39, 0x62, P6 ;  /* 0x000000622700780c */ /* 0x000fe400037c1670 */
[----:B------:R-:W-:Y:S01]  /*3c00*/  ISETP.GT.AND P2, PT, R40, 0x69, !P2 ;  /* 0x000000692800780c */ /* 0x000fe20005744270 */
[----:B------:R-:W0:Y:S01]  /*3c10*/  SHFL.BFLY PT, R3, R4, 0x2, 0x1f ;  /* 0x0c401f0004037f89 */ /* 0x000e2200000e0000 */
[----:B------:R-:W-:-:S02]  /*3c20*/  FSEL R32, R32, -INF , !P6 ;  /* 0xff80000020207808 */ /* 0x000fc40007000000 */
[----:B------:R-:W-:Y:S02]  /*3c30*/  ISETP.GE.AND P6, PT, R37, 0x69, PT ;  /* 0x000000692500780c */ /* 0x000fe40003fc6270 */
[C---:B------:R-:W-:Y:S02]  /*3c40*/  ISETP.GT.AND P1, PT, R40.reuse, 0x70, !P1 ;  /* 0x000000702800780c */ /* 0x040fe40004f24270 */
[C---:B------:R-:W-:Y:S02]  /*3c50*/  ISETP.GT.AND P6, PT, R40.reuse, 0x68, !P6 ;  /* 0x000000682800780c */ /* 0x040fe400077c4270 */
[C---:B------:R-:W-:Y:S02]  /*3c60*/  ISETP.LT.OR P2, PT, R39.reuse, 0x6a, P2 ;  /* 0x0000006a2700780c */ /* 0x040fe40001741670 */
[----:B------:R-:W-:Y:S02]  /*3c70*/  ISETP.LT.OR P6, PT, R39, 0x69, P6 ;  /* 0x000000692700780c */ /* 0x000fe400037c1670 */
[----:B------:R-:W-:-:S02]  /*3c80*/  ISETP.GT.AND P5, PT, R40, 0x71, !P5 ;  /* 0x000000712800780c */ /* 0x000fc40006fa4270 */
[----:B------:R-:W-:Y:S02]  /*3c90*/  FSEL R27, R27, -INF , !P6 ;  /* 0xff8000001b1b7808 */ /* 0x000fe40007000000 */
[C---:B------:R-:W-:Y:S02]  /*3ca0*/  ISETP.GT.AND P4, PT, R40.reuse, 0x78, !P4 ;  /* 0x000000782800780c */ /* 0x040fe40006784270 */
[----:B------:R-:W-:Y:S02]  /*3cb0*/  ISETP.GT.AND P3, PT, R40, 0x79, !P3 ;  /* 0x000000792800780c */ /* 0x000fe40005f64270 */
[----:B------:R-:W-:Y:S02]  /*3cc0*/  ISETP.LT.OR P1, PT, R39, 0x71, P1 ;  /* 0x000000712700780c */ /* 0x000fe40000f21670 */
[----:B------:R-:W-:Y:S02]  /*3cd0*/  FSEL R40, R28, -INF , !P2 ;  /* 0xff8000001c287808 */ /* 0x000fe40005000000 */
[----:B0-----:R-:W-:-:S02]  /*3ce0*/  FMNMX.FTZ R3, R4, R3, !PT ;  /* 0x0000000304037209 */ /* 0x001fc40007810000 */
[C---:B------:R-:W-:Y:S02]  /*3cf0*/  ISETP.LT.OR P5, PT, R39.reuse, 0x72, P5 ;  /* 0x000000722700780c */ /* 0x040fe40002fa1670 */
[C---:B------:R-:W-:Y:S01]  /*3d00*/  ISETP.LT.OR P4, PT, R39.reuse, 0x79, P4 ;  /* 0x000000792700780c */ /* 0x040fe20002781670 */
[----:B------:R-:W0:Y:S01]  /*3d10*/  SHFL.BFLY PT, R56, R3, 0x1, 0x1f ;  /* 0x0c201f0003387f89 */ /* 0x000e2200000e0000 */
[----:B------:R-:W-:Y:S02]  /*3d20*/  ISETP.LT.OR P3, PT, R39, 0x7a, P3 ;  /* 0x0000007a2700780c */ /* 0x000fe40001f61670 */
        /* <DEDUP_REMOVED lines=52> */
[----:B------:R-:W-:-:S03]  /*4070*/  FFMA.FTZ R37, R12, UR11, -R81 ;  /* 0x0000000b0c257c23 */ /* 0x000fc60008010851 */
[----:B------:R-:W-:Y:S02]  /*4080*/  FMNMX.FTZ R79, R57, R78, !PT ;  /* 0x0000004e394f7209 */ /* 0x000fe40007810000 */
[----:B------:R-:W-:Y:S01]  /*4090*/  FSEL R78, R30, -INF , !P1 ;  /* 0xff8000001e4e7808 */ /* 0x000fe20004800000 */
        /* <DEDUP_REMOVED lines=8> */
[----:B------:R-:W-:Y:S02]  /*4120*/  FMNMX.FTZ R83, R40, R79, !PT ;  /* 0x0000004f28537209 */ /* 0x000fe40007810000 */
        /* <DEDUP_REMOVED lines=45> */
[CC--:B0-----:R-:W-:Y:S01]  /*4400*/  LEA.HI R20, R23.reuse, R18.reuse, RZ, 0x4 ;  /* 0x0000001217147211 */ /* 0x0c1fe200078f20ff */
[--C-:B------:R-:W-:Y:S01]  /*4410*/  FFMA.FTZ R51, R60, UR11, -R71.reuse ;  /* 0x0000000b3c337c23 */ /* 0x100fe20008010847 */
[----:B------:R-:W-:Y:S01]  /*4420*/  LEA.HI R23, R23, R18, RZ, 0x5 ;  /* 0x0000001217177211 */ /* 0x000fe200078f28ff */
[--C-:B------:R-:W-:Y:S01]  /*4430*/  FFMA.FTZ R55, R55, UR11, -R71.reuse ;  /* 0x0000000b37377c23 */ /* 0x100fe20008010847 */
[--C-:B------:R-:W-:Y:S01]  /*4440*/  FFMA.FTZ R19, R64, UR11, -R71.reuse ;  /* 0x0000000b40137c23 */ /* 0x100fe20008010847 */
[--C-:B------:R-:W-:Y:S01]  /*4450*/  FFMA.FTZ R66, R66, UR11, -R71.reuse ;  /* 0x0000000b42427c23 */ /* 0x100fe20008010847 */
[----:B------:R-:W-:Y:S01]  /*4460*/  FFMA.FTZ R57, R57, UR11, -R71 ;  /* 0x0000000b39397c23 */ /* 0x000fe20008010847 */
[----:B------:R0:W-:Y:S01]  /*4470*/  MUFU.EX2 R73, R25 ;  /* 0x0000001900497308 */ /* 0x0001e20000000800 */
[----:B-1----:R-:W-:Y:S01]  /*4480*/  LOP3.LUT R21, R20, 0xfffffff0, RZ, 0xc0, !PT ;  /* 0xfffffff014157812 */ /* 0x002fe200078ec0ff */
[----:B------:R-:W-:-:S02]  /*4490*/  IMAD.SHL.U32 R23, R23, 0x20, RZ ;  /* 0x0000002017177824 */ /* 0x000fc400078e00ff */
[--C-:B------:R-:W-:Y:S01]  /*44a0*/  FFMA.FTZ R54, R54, UR11, -R71.reuse ;  /* 0x0000000b36367c23 */ /* 0x100fe20008010847 */
[--C-:B------:R-:W-:Y:S01]  /*44b0*/  FFMA.FTZ R32, R32, UR11, -R71.reuse ;  /* 0x0000000b20207c23 */ /* 0x100fe20008010847 */
[----:B------:R-:W-:Y:S01]  /*44c0*/  FFMA.FTZ R58, R58, UR11, -R71 ;  /* 0x0000000b3a3a7c23 */ /* 0x000fe20008010847 */
[----:B------:R-:W-:Y:S01]  /*44d0*/  IMAD.IADD R21, R18, 0x1, -R21 ;  /* 0x0000000112157824 */ /* 0x000fe200078e0a15 */
[----:B------:R-:W-:Y:S01]  /*44e0*/  LOP3.LUT R60, R23, 0x7ffffc00, RZ, 0xc0, !PT ;  /* 0x7ffffc00173c7812 */ /* 0x000fe200078ec0ff */
[----:B------:R-:W1:Y:S01]  /*44f0*/  MUFU.EX2 R12, R12 ;  /* 0x0000000c000c7308 */ /* 0x000e620000000800 */
[--C-:B0-----:R-:W-:Y:S01]  /*4500*/  FFMA.FTZ R25, R48, UR11, -R71.reuse ;  /* 0x0000000b30197c23 */ /* 0x101fe20008010847 */
[----:B------:R-:W-:Y:S01]  /*4510*/  FFMA.FTZ R48, R52, UR11, -R71 ;  /* 0x0000000b34307c23 */ /* 0x000fe20008010847 */
[----:B------:R-:W-:Y:S01]  /*4520*/  SHF.R.S32.HI R50, RZ, 0x1f, R21 ;  /* 0x0000001fff327819 */ /* 0x000fe20000011415 */
[--C-:B------:R-:W-:Y:S01]  /*4530*/  FFMA.FTZ R18, R63, UR11, -R71.reuse ;  /* 0x0000000b3f127c23 */ /* 0x100fe20008010847 */
[--C-:B------:R-:W-:Y:S01]  /*4540*/  FFMA.FTZ R59, R59, UR11, -R71.reuse ;  /* 0x0000000b3b3b7c23 */ /* 0x100fe20008010847 */
[--C-:B------:R-:W-:Y:S01]  /*4550*/  FFMA.FTZ R78, R78, UR11, -R71.reuse ;  /* 0x0000000b4e4e7c23 */ /* 0x100fe20008010847 */
[--C-:B------:R-:W-:Y:S01]  /*4560*/  FFMA.FTZ R79, R79, UR11, -R71.reuse ;  /* 0x0000000b4f4f7c23 */ /* 0x100fe20008010847 */
[----:B------:R0:W-:Y:S01]  /*4570*/  MUFU.EX2 R85, R25 ;  /* 0x0000001900557308 */ /* 0x0001e20000000800 */
[----:B------:R-:W-:-:S07]  /*4580*/  FFMA.FTZ R82, R82, UR11, -R71 ;  /* 0x0000000b52527c23 */ /* 0x000fce0008010847 */
[----:B------:R-:W2:Y:S01]  /*4590*/  MUFU.EX2 R74, R74 ;  /* 0x0000004a004a7308 */ /* 0x000ea20000000800 */
[----:B0-----:R-:W-:-:S04]  /*45a0*/  LEA.HI R25, R50, R21, RZ, 0x3 ;  /* 0x0000001532197211 */ /* 0x001fc800078f18ff */
[C---:B------:R-:W-:Y:S01]  /*45b0*/  LOP3.LUT R52, R25.reuse, 0xfffffff8, RZ, 0xc0, !PT ;  /* 0xfffffff819347812 */ /* 0x040fe200078ec0ff */
[----:B------:R-:W-:Y:S02]  /*45c0*/  IMAD.SHL.U32 R25, R25, 0x40, RZ ;  /* 0x0000004019197824 */ /* 0x000fe400078e00ff */
[----:B------:R-:W0:Y:S02]  /*45d0*/  MUFU.EX2 R81, R81 ;  /* 0x0000005100517308 */ /* 0x000e240000000800 */
[----:B------:R-:W-:Y:S01]  /*45e0*/  IMAD.IADD R21, R21, 0x1, -R52 ;  /* 0x0000000115157824 */ /* 0x000fe200078e0a34 */
[----:B------:R-:W-:Y:S02]  /*45f0*/  SHF.R.S32.HI R52, RZ, 0x4, R20 ;  /* 0x00000004ff347819 */ /* 0x000fe40000011414 */
[----:B------:R-:W-:Y:S01]  /*4600*/  LOP3.LUT R25, R25, 0x7ffffe00, RZ, 0xc0, !PT ;  /* 0x7ffffe0019197812 */ /* 0x000fe200078ec0ff */
[C---:B------:R-:W-:Y:S01]  /*4610*/  IMAD.SHL.U32 R20, R21.reuse, 0x40, RZ ;  /* 0x0000004015147824 */ /* 0x040fe200078e00ff */
[C---:B------:R-:W-:Y:S01]  /*4620*/  LOP3.LUT P1, RZ, R21.reuse, 0x4, RZ, 0xc0, !PT ;  /* 0x0000000415ff7812 */ /* 0x040fe2000782c0ff */
[----:B------:R-:W-:Y:S01]  /*4630*/  IMAD.SHL.U32 R53, R52, 0x8, RZ ;  /* 0x0000000834357824 */ /* 0x000fe200078e00ff */
[----:B------:R-:W-:Y:S01]  /*4640*/  LOP3.LUT P2, RZ, R21, 0x2, RZ, 0xc0, !PT ;  /* 0x0000000215ff7812 */ /* 0x000fe2000784c0ff */
[----:B-1----:R-:W-:Y:S01]  /*4650*/  FADD.FTZ R21, R12, R73 ;  /* 0x000000490c157221 */ /* 0x002fe20000010000 */
[----:B------:R-:W-:Y:S01]  /*4660*/  LOP3.LUT R20, R20, 0x1c0, RZ, 0xc0, !PT ;  /* 0x000001c014147812 */ /* 0x000fe200078ec0ff */
[----:B------:R-:W1:Y:S01]  /*4670*/  MUFU.EX2 R22, R22 ;  /* 0x0000001600167308 */ /* 0x000e620000000800 */
[----:B------:R-:W-:Y:S01]  /*4680*/  FFMA.FTZ R52, R61, UR11, -R71 ;  /* 0x0000000b3d347c23 */ /* 0x000fe20008010847 */
[----:B------:R-:W-:-:S02]  /*4690*/  F2FP.BF16.F32.PACK_AB R12, R73, R12 ;  /* 0x0000000c490c723e */ /* 0x000fc400000010ff */
[----:B------:R-:W-:Y:S02]  /*46a0*/  LOP3.LUT R53, R20, 0x8, R53, 0xf8, !PT ;  /* 0x0000000814357812 */ /* 0x000fe400078ef835 */
[----:B------:R-:W-:Y:S02]  /*46b0*/  SHF.R.U32.HI R20, RZ, 0x3, R20 ;  /* 0x00000003ff147819 */ /* 0x000fe40000011614 */
[----:B------:R-:W3:Y:S02]  /*46c0*/  MUFU.EX2 R45, R45 ;  /* 0x0000002d002d7308 */ /* 0x000ee40000000800 */
[----:B------:R-:W-:Y:S01]  /*46d0*/  LOP3.LUT R53, R53, R20, RZ, 0x3c, !PT ;  /* 0x0000001435357212 */ /* 0x000fe200078e3cff */
[----:B------:R-:W-:Y:S01]  /*46e0*/  FADD.FTZ R20, R13, R4 ;  /* 0x000000040d147221 */ /* 0x000fe20000010000 */
[----:B------:R-:W-:Y:S02]  /*46f0*/  F2FP.BF16.F32.PACK_AB R13, R4, R13 ;  /* 0x0000000d040d723e */ /* 0x000fe400000010ff */
[----:B------:R-:W-:Y:S01]  /*4700*/  IADD3 R60, R53, R25, R60 ;  /* 0x00000019353c7210 */ /* 0x000fe20007ffe03c */
[----:B------:R-:W-:Y:S01]  /*4710*/  FADD.FTZ R23, R15, R20 ;  /* 0x000000140f177221 */ /* 0x000fe20000010000 */
[C---:B------:R-:W-:Y:S01]  /*4720*/  F2FP.BF16.F32.PACK_AB R15, R0.reuse, R15 ;  /* 0x0000000f000f723e */ /* 0x040fe200000010ff */
[----:B------:R-:W4:Y:S01]  /*4730*/  MUFU.EX2 R46, R46 ;  /* 0x0000002e002e7308 */ /* 0x000f220000000800 */
[----:B------:R-:W-:Y:S01]  /*4740*/  FFMA.FTZ R53, R65, UR11, -R71 ;  /* 0x0000000b41357c23 */ /* 0x000fe20008010847 */
[----:B------:R-:W-:Y:S01]  /*4750*/  FADD.FTZ R20, R0, R23 ;  /* 0x0000001700147221 */ /* 0x000fe20000010000 */
[----:B------:R-:W-:Y:S01]  /*4760*/  FADD.FTZ R0, R72, R21 ;  /* 0x0000001548007221 */ /* 0x000fe20000010000 */
[----:B------:R-:W-:-:S02]  /*4770*/  F2FP.BF16.F32.PACK_AB R21, R10, R3 ;  /* 0x000000030a15723e */ /* 0x000fc400000010ff */
[----:B------:R-:W-:Y:S01]  /*4780*/  FADD.FTZ R23, R3, R20 ;  /* 0x0000001403177221 */ /* 0x000fe20000010000 */
[----:B------:R-:W-:Y:S01]  /*4790*/  FADD.FTZ R3, R75, R0 ;  /* 0x000000004b037221 */ /* 0x000fe20000010000 */
[----:B------:R-:W5:Y:S02]  /*47a0*/  MUFU.EX2 R47, R47 ;  /* 0x0000002f002f7308 */ /* 0x000f640000000800 */
[----:B------:R-:W-:Y:S01]  /*47b0*/  FADD.FTZ R20, R10, R23 ;  /* 0x000000170a147221 */ /* 0x000fe20000010000 */
[----:B--2---:R-:W-:Y:S01]  /*47c0*/  FADD.FTZ R0, R74, R3 ;  /* 0x000000034a007221 */ /* 0x004fe20000010000 */
[----:B------:R-:W-:Y:S02]  /*47d0*/  FFMA.FTZ R10, R62, UR11, -R71 ;  /* 0x0000000b3e0a7c23 */ /* 0x000fe40008010847 */
[----:B------:R-:W-:Y:S01]  /*47e0*/  FADD.FTZ R23, R11, R20 ;  /* 0x000000140b177221 */ /* 0x000fe20000010000 */
[----:B0-----:R-:W-:Y:S01]  /*47f0*/  FADD.FTZ R3, R81, R0 ;  /* 0x0000000051037221 */ /* 0x001fe20000010000 */
[----:B------:R-:W-:Y:S01]  /*4800*/  LEA R0, R60, UR38, 0x1 ;  /* 0x000000263c007c11 */ /* 0x000fe2000f8e08ff */
[----:B------:R-:W0:Y:S01]  /*4810*/  MUFU.EX2 R48, R48 ;  /* 0x0000003000307308 */ /* 0x000e220000000800 */
[----:B------:R-:W-:Y:S01]  /*4820*/  FADD.FTZ R25, R14, R23 ;  /* 0x000000170e197221 */ /* 0x000fe20000010000 */
[----:B-1----:R-:W-:Y:S01]  /*4830*/  FADD.FTZ R60, R22, R3 ;  /* 0x00000003163c7221 */ /* 0x002fe20000010000 */
[----:B------:R-:W-:Y:S01]  /*4840*/  FFMA.FTZ R3, R27, UR11, -R71 ;  /* 0x0000000b1b037c23 */ /* 0x000fe20008010847 */
[----:B------:R-:W-:-:S02]  /*4850*/  VIADD R63, R0, 0x21800 ;  /* 0x00021800003f7836 */ /* 0x000fc40000000000 */
[----:B------:R-:W-:Y:S01]  /*4860*/  FADD.FTZ R62, R6, R25 ;  /* 0x00000019063e7221 */ /* 0x000fe20000010000 */
[----:B------:R-:W-:Y:S01]  /*4870*/  FADD.FTZ R60, R85, R60 ;  /* 0x0000003c553c7221 */ /* 0x000fe20000010000 */
[----:B------:R-:W-:Y:S01]  /*4880*/  F2FP.BF16.F32.PACK_AB R23, R14, R11 ;  /* 0x0000000b0e17723e */ /* 0x000fe200000010ff */
[----:B------:R-:W1:Y:S01]  /*4890*/  MUFU.EX2 R49, R49 ;  /* 0x0000003100317308 */ /* 0x000e620000000800 */
[----:B------:R-:W-:Y:S01]  /*48a0*/  FADD.FTZ R62, R29, R62 ;  /* 0x0000003e1d3e7221 */ /* 0x000fe20000010000 */
[----:B---3--:R-:W-:Y:S01]  /*48b0*/  FADD.FTZ R25, R45, R60 ;  /* 0x0000003c2d197221 */ /* 0x008fe20000010000 */
[----:B------:R-:W-:Y:S01]  /*48c0*/  F2FP.BF16.F32.PACK_AB R14, R75, R72 ;  /* 0x000000484b0e723e */ /* 0x000fe200000010ff */
[----:B------:R-:W-:Y:S02]  /*48d0*/  VIADD R140, R0, 0x21820 ;  /* 0x00021820008c7836 */ /* 0x000fe40000000000 */
[----:B------:R-:W-:Y:S01]  /*48e0*/  FADD.FTZ R27, R77, R62 ;  /* 0x0000003e4d1b7221 */ /* 0x000fe20000010000 */
[----:B------:R-:W-:Y:S01]  /*48f0*/  F2FP.BF16.F32.PACK_AB R20, R81, R74 ;  /* 0x0000004a5114723e */ /* 0x000fe200000010ff */
[----:B------:R-:W-:Y:S01]  /*4900*/  @P2 VIADD R140, R63, 0xffffffe0 ;  /* 0xffffffe03f8c2836 */ /* 0x000fe20000000000 */
[----:B------:R2:W3:Y:S01]  /*4910*/  MUFU.EX2 R50, R55 ;  /* 0x0000003700327308 */ /* 0x0004e20000000800 */
[----:B------:R-:W-:Y:S01]  /*4920*/  FADD.FTZ R27, R24, R27 ;  /* 0x0000001b181b7221 */ /* 0x000fe20000010000 */
[----:B------:R-:W-:Y:S01]  /*4930*/  F2FP.BF16.F32.PACK_AB R22, R85, R22 ;  /* 0x000000165516723e */ /* 0x000fe200000010ff */
[----:B------:R1:W-:Y:S01]  /*4940*/  STSM.16.M88.4 [R0+0x21800], R12 ;  /* 0x0218000c00007844 */ /* 0x0003e20000000200 */
[----:B------:R-:W-:-:S02]  /*4950*/  VIADD R141, R140, 0x6000 ;  /* 0x000060008c8d7836 */ /* 0x000fc40000000000 */
[----:B------:R-:W-:Y:S01]  /*4960*/  FADD.FTZ R60, R26, R27 ;  /* 0x0000001b1a3c7221 */ /* 0x000fe20000010000 */
[----:B------:R-:W-:Y:S01]  /*4970*/  F2FP.BF16.F32.PACK_AB R27, R24, R77 ;  /* 0x0000004d181b723e */ /* 0x000fe200000010ff */
[----:B------:R3:W-:Y:S01]  /*4980*/  STSM.16.M88.4 [R140], R20 ;  /* 0x000000148c007844 */ /* 0x0007e20000000200 */
[----:B------:R-:W3:Y:S01]  /*4990*/  MUFU.EX2 R51, R51 ;  /* 0x0000003300337308 */ /* 0x000ee20000000800 */
[----:B--2---:R-:W-:Y:S01]  /*49a0*/  FFMA.FTZ R55, R40, UR11, -R71 ;  /* 0x0000000b28377c23 */ /* 0x004fe20008010847 */
[----:B----4-:R-:W-:Y:S01]  /*49b0*/  FADD.FTZ R40, R46, R25 ;  /* 0x000000192e287221 */ /* 0x010fe20000010000 */
[----:B------:R-:W-:Y:S01]  /*49c0*/  FADD.FTZ R61, R37, R60 ;  /* 0x0000003c253d7221 */ /* 0x000fe20000010000 */
[----:B------:R-:W-:Y:S02]  /*49d0*/  FFMA.FTZ R71, R83, UR11, -R71 ;  /* 0x0000000b53477c23 */ /* 0x000fe40008010847 */
[----:B-----5:R-:W-:Y:S01]  /*49e0*/  FADD.FTZ R25, R47, R40 ;  /* 0x000000282f197221 */ /* 0x020fe20000010000 */
[----:B------:R-:W-:Y:S01]  /*49f0*/  FADD.FTZ R24, R34, R61 ;  /* 0x0000003d22187221 */ /* 0x000fe20000010000 */
[----:B------:R-:W2:Y:S02]  /*4a00*/  MUFU.EX2 R52, R52 ;  /* 0x0000003400347308 */ /* 0x000ea40000000800 */
[----:B0-----:R-:W-:Y:S01]  /*4a10*/  FADD.FTZ R40, R48, R25 ;  /* 0x0000001930287221 */ /* 0x001fe20000010000 */
[----:B------:R-:W-:-:S02]  /*4a20*/  F2FP.BF16.F32.PACK_AB R25, R29, R6 ;  /* 0x000000061d19723e */ /* 0x000fc400000010ff */
[----:B-1----:R-:W-:Y:S01]  /*4a30*/  F2FP.BF16.F32.PACK_AB R13, R37, R26 ;  /* 0x0000001a250d723e */ /* 0x002fe200000010ff */
[----:B------:R-:W-:Y:S01]  /*4a40*/  FADD.FTZ R29, R49, R40 ;  /* 0x00000028311d7221 */ /* 0x000fe20000010000 */
[C---:B---3--:R-:W-:Y:S01]  /*4a50*/  FADD.FTZ R23, R33.reuse, R24 ;  /* 0x0000001821177221 */ /* 0x048fe20000010000 */
[----:B------:R-:W0:Y:S01]  /*4a60*/  MUFU.EX2 R31, R31 ;  /* 0x0000001f001f7308 */ /* 0x000e220000000800 */
[----:B------:R-:W-:Y:S01]  /*4a70*/  F2FP.BF16.F32.PACK_AB R24, R46, R45 ;  /* 0x0000002d2e18723e */ /* 0x000fe200000010ff */
[----:B------:R-:W-:Y:S01]  /*4a80*/  FADD.FTZ R6, R50, R29 ;  /* 0x0000001d32067221 */ /* 0x000fe20000010000 */
[----:B------:R-:W-:Y:S02]  /*4a90*/  F2FP.BF16.F32.PACK_AB R26, R48, R47 ;  /* 0x0000002f301a723e */ /* 0x000fe400000010ff */
[----:B------:R-:W-:Y:S01]  /*4aa0*/  F2FP.BF16.F32.PACK_AB R15, R33, R34 ;  /* 0x00000022210f723e */ /* 0x000fe200000010ff */
[----:B------:R-:W-:Y:S01]  /*4ab0*/  FADD.FTZ R21, R51, R6 ;  /* 0x0000000633157221 */ /* 0x000fe20000010000 */
[----:B------:R-:W-:Y:S01]  /*4ac0*/  FADD.FTZ R6, R28, R23 ;  /* 0x000000171c067221 */ /* 0x000fe20000010000 */
[----:B------:R-:W1:Y:S01]  /*4ad0*/  MUFU.EX2 R18, R18 ;  /* 0x0000001200127308 */ /* 0x000e620000000800 */
[----:B------:R-:W-:Y:S01]  /*4ae0*/  F2FP.BF16.F32.PACK_AB R12, R50, R49 ;  /* 0x00000031320c723e */ /* 0x000fe200000010ff */
        /* <DEDUP_REMOVED lines=9> */
[----:B------:R-:W-:-:S06]  /*4b80*/  F2FP.BF16.F32.PACK_AB R14, R52, R51 ;  /* 0x00000033340e723e */ /* 0x000fcc00000010ff */
        /* <DEDUP_REMOVED lines=18> */
[----:B------:R2:W-:Y:S01]  /*4cb0*/  MUFU.EX2 R40, R32 ;  /* 0x0000002000287308 */ /* 0x0005e20000000800 */
[----:B0-----:R-:W-:-:S07]  /*4cc0*/  FADD.FTZ R20, R54, R31 ;  /* 0x0000001f36147221 */ /* 0x001fce0000010000 */
[----:B------:R-:W0:Y:S01]  /*4cd0*/  MUFU.EX2 R11, R58 ;  /* 0x0000003a000b7308 */ /* 0x000e220000000800 */
[----:B--2---:R-:W-:Y:S02]  /*4ce0*/  IMAD.MOV.U32 R32, RZ, RZ, 0x40 ;  /* 0x00000040ff207424 */ /* 0x004fe400078e00ff */
[----:B-1----:R-:W-:Y:S01]  /*4cf0*/  FADD.FTZ R22, R80, R23 ;  /* 0x0000001750167221 */ /* 0x002fe20000010000 */
[----:B------:R-:W-:Y:S02]  /*4d00*/  F2FP.BF16.F32.PACK_AB R23, R36, R35 ;  /* 0x000000232417723e */ /* 0x000fe400000010ff */
[----:B------:R-:W-:Y:S02]  /*4d10*/  F2FP.BF16.F32.PACK_AB R35, R80, R41 ;  /* 0x000000295023723e */ /* 0x000fe400000010ff */
[----:B------:R-:W-:Y:S01]  /*4d20*/  SEL R32, R32, 0xffffffc0, !P1 ;  /* 0xffffffc020207807 */ /* 0x000fe20004800000 */
[----:B------:R-:W1:Y:S01]  /*4d30*/  MUFU.EX2 R69, R69 ;  /* 0x0000004500457308 */ /* 0x000e620000000800 */
[----:B------:R-:W-:-:S03]  /*4d40*/  PLOP3.LUT P1, PT, PT, PT, UP0, 0x40, 0x0 ;  /* 0x000000000000781c */ /* 0x000fc60003f2e808 */
[----:B------:R-:W-:-:S04]  /*4d50*/  IMAD.IADD R6, R63, 0x1, R32 ;  /* 0x000000013f067824 */ /* 0x000fc800078e0220 */
[----:B------:R-:W-:Y:S01]  /*4d60*/  MUFU.EX2 R59, R59 ;  /* 0x0000003b003b7308 */ /* 0x000fe20000000800 */
[----:B------:R1:W-:Y:S01]  /*4d70*/  STSM.16.M88.4 [R6], R24 ;  /* 0x0000001806007844 */ /* 0x0003e20000000200 */
[----:B0-----:R-:W-:-:S06]  /*4d80*/  F2FP.BF16.F32.PACK_AB R34, R11, R54 ;  /* 0x000000360b22723e */ /* 0x001fcc00000010ff */
[----:B------:R-:W0:Y:S08]  /*4d90*/  MUFU.EX2 R68, R68 ;  /* 0x0000004400447308 */ /* 0x000e300000000800 */
[----:B------:R-:W2:Y:S01]  /*4da0*/  MUFU.EX2 R42, R42 ;  /* 0x0000002a002a7308 */ /* 0x000ea20000000800 */
[----:B-1----:R-:W-:Y:S01]  /*4db0*/  FADD.FTZ R25, R69, R22 ;  /* 0x0000001645197221 */ /* 0x002fe20000010000 */
[----:B------:R-:W-:-:S06]  /*4dc0*/  F2FP.BF16.F32.PACK_AB R22, R53, R4 ;  /* 0x000000043516723e */ /* 0x000fcc00000010ff */
[----:B------:R-:W-:Y:S01]  /*4dd0*/  MUFU.EX2 R5, R5 ;  /* 0x0000000500057308 */ /* 0x000fe20000000800 */
[----:B0-----:R-:W-:-:S07]  /*4de0*/  FADD.FTZ R25, R68, R25 ;  /* 0x0000001944197221 */ /* 0x001fce0000010000 */
[----:B------:R0:W-:Y:S08]  /*4df0*/  MUFU.EX2 R29, R3 ;  /* 0x00000003001d7308 */ /* 0x0001f00000000800 */
[----:B------:R-:W1:Y:S01]  /*4e00*/  MUFU.EX2 R46, R55 ;  /* 0x00000037002e7308 */ /* 0x000e620000000800 */
[----:B0-----:R-:W-:Y:S01]  /*4e10*/  IMAD.IADD R3, R32, 0x1, R140 ;  /* 0x0000000120037824 */ /* 0x001fe200078e028c */
[----:B------:R-:W-:Y:S01]  /*4e20*/  F2FP.BF16.F32.PACK_AB R32, R57, R10 ;  /* 0x0000000a3920723e */ /* 0x000fe200000010ff */
[----:B--2---:R-:W-:-:S03]  /*4e30*/  FADD.FTZ R10, R42, R25 ;  /* 0x000000192a0a7221 */ /* 0x004fc60000010000 */
[----:B------:R0:W-:Y:S02]  /*4e40*/  STSM.16.M88.4 [R3], R12 ;  /* 0x0000000c03007844 */ /* 0x0001e40000000200 */
[----:B------:R-:W-:Y:S08]  /*4e50*/  MUFU.EX2 R38, R38 ;  /* 0x0000002600267308 */ /* 0x000ff00000000800 */
[----:B------:R-:W2:Y:S01]  /*4e60*/  MUFU.EX2 R43, R43 ;  /* 0x0000002b002b7308 */ /* 0x000ea20000000800 */
[----:B0-----:R-:W-:Y:S01]  /*4e70*/  FADD.FTZ R12, R11, R20 ;  /* 0x000000140b0c7221 */ /* 0x001fe20000010000 */
[----:B------:R-:W-:-:S06]  /*4e80*/  F2FP.BF16.F32.PACK_AB R20, R19, R18 ;  /* 0x000000121314723e */ /* 0x000fcc00000010ff */
[----:B------:R-:W-:Y:S01]  /*4e90*/  MUFU.EX2 R67, R67 ;  /* 0x0000004300437308 */ /* 0x000fe20000000800 */
[----:B------:R-:W-:Y:S01]  /*4ea0*/  F2FP.BF16.F32.PACK_AB R13, R68, R69 ;  /* 0x00000045440d723e */ /* 0x000fe200000010ff */
[----:B------:R-:W-:Y:S01]  /*4eb0*/  FADD.FTZ R15, R59, R12 ;  /* 0x0000000c3b0f7221 */ /* 0x000fe20000010000 */
[----:B------:R-:W-:Y:S01]  /*4ec0*/  F2FP.BF16.F32.PACK_AB R12, R40, R59 ;  /* 0x0000003b280c723e */ /* 0x000fe200000010ff */
[----:B------:R0:W-:Y:S01]  /*4ed0*/  STSM.16.M88.4 [R0+0x27800], R20 ;  /* 0x0278001400007844 */ /* 0x0001e20000000200 */
[----:B-1----:R-:W-:Y:S01]  /*4ee0*/  F2FP.BF16.F32.PACK_AB R14, R46, R29 ;  /* 0x0000001d2e0e723e */ /* 0x002fe200000010ff */
[----:B------:R-:W-:Y:S01]  /*4ef0*/  FADD.FTZ R4, R40, R15 ;  /* 0x0000000f28047221 */ /* 0x000fe20000010000 */
[----:B------:R-:W-:Y:S01]  /*4f00*/  F2FP.BF16.F32.PACK_AB R15, R5, R42 ;  /* 0x0000002a050f723e */ /* 0x000fe200000010ff */
[----:B------:R-:W1:Y:S01]  /*4f10*/  MUFU.EX2 R70, R70 ;  /* 0x0000004600467308 */ /* 0x000e620000000800 */
[----:B--2---:R-:W-:Y:S01]  /*4f20*/  F2FP.BF16.F32.PACK_AB R25, R43, R38 ;  /* 0x000000262b19723e */ /* 0x004fe200000010ff */
[----:B------:R0:W-:Y:S01]  /*4f30*/  STSM.16.M88.4 [R140+0x6000], R32 ;  /* 0x006000208c007844 */ /* 0x0001e20000000200 */
[----:B------:R-:W-:Y:S01]  /*4f40*/  FADD.FTZ R29, R29, R4 ;  /* 0x000000041d1d7221 */ /* 0x000fe20000010000 */
[----:B------:R-:W-:Y:S01]  /*4f50*/  FADD.FTZ R5, R5, R10 ;  /* 0x0000000a05057221 */ /* 0x000fe20000010000 */
[----:B------:R-:W-:Y:S01]  /*4f60*/  VIADD R10, R17, 0xfffffffe ;  /* 0xfffffffe110a7836 */ /* 0x000fe20000000000 */
[----:B------:R0:W-:Y:S01]  /*4f70*/  STSM.16.M88.4 [R6+0x6000], R12 ;  /* 0x0060000c06007844 */ /* 0x0001e20000000200 */
[----:B------:R-:W-:Y:S01]  /*4f80*/  FADD.FTZ R29, R46, R29 ;  /* 0x0000001d2e1d7221 */ /* 0x000fe20000010000 */
[----:B------:R-:W-:Y:S01]  /*4f90*/  MUFU.EX2 R78, R78 ;  /* 0x0000004e004e7308 */ /* 0x000fe20000000800 */
[----:B------:R-:W-:-:S04]  /*4fa0*/  FADD.FTZ R4, R38, R5 ;  /* 0x0000000526047221 */ /* 0x000fc80000010000 */
[----:B------:R-:W-:-:S03]  /*4fb0*/  FADD.FTZ R4, R43, R4 ;  /* 0x000000042b047221 */ /* 0x000fc60000010000 */
[----:B------:R-:W2:Y:S01]  /*4fc0*/  MUFU.EX2 R79, R79 ;  /* 0x0000004f004f7308 */ /* 0x000ea20000000800 */
[----:B-1----:R-:W-:Y:S01]  /*4fd0*/  F2FP.BF16.F32.PACK_AB R27, R70, R67 ;  /* 0x00000043461b723e */ /* 0x002fe200000010ff */
[----:B------:R-:W-:-:S04]  /*4fe0*/  FADD.FTZ R67, R67, R4 ;  /* 0x0000000443437221 */ /* 0x000fc80000010000 */
[----:B------:R-:W-:Y:S02]  /*4ff0*/  FADD.FTZ R4, R70, R67 ;  /* 0x0000004346047221 */ /* 0x000fe40000010000 */
[----:B------:R-:W-:Y:S08]  /*5000*/  MUFU.EX2 R82, R82 ;  /* 0x0000005200527308 */ /* 0x000ff00000000800 */
[----:B------:R-:W1:Y:S01]  /*5010*/  MUFU.EX2 R71, R71 ;  /* 0x0000004700477308 */ /* 0x000e620000000800 */
[----:B--2---:R-:W-:Y:S01]  /*5020*/  F2FP.BF16.F32.PACK_AB R24, R79, R78 ;  /* 0x0000004e4f18723e */ /* 0x004fe200000010ff */
[----:B------:R-:W-:-:S04]  /*5030*/  FADD.FTZ R78, R78, R29 ;  /* 0x0000001d4e4e7221 */ /* 0x000fc80000010000 */
[----:B------:R-:W-:Y:S01]  /*5040*/  FADD.FTZ R79, R79, R78 ;  /* 0x0000004e4f4f7221 */ /* 0x000fe20000010000 */
[----:B-1----:R-:W-:-:S03]  /*5050*/  F2FP.BF16.F32.PACK_AB R26, R71, R82 ;  /* 0x00000052471a723e */ /* 0x002fc600000010ff */
[----:B------:R-:W-:Y:S02]  /*5060*/  FADD.FTZ R82, R82, R79 ;  /* 0x0000004f52527221 */ /* 0x000fe40000010000 */
[----:B------:R0:W-:Y:S02]  /*5070*/  STSM.16.M88.4 [R3+0x6000], R24 ;  /* 0x0060001803007844 */ /* 0x0001e40000000200 */
[----:B------:R-:W-:Y:S01]  /*5080*/  FADD.FTZ R5, R71, R82 ;  /* 0x0000005247057221 */ /* 0x000fe20000010000 */
[----:B------:R1:W-:Y:S06]  /*5090*/  MEMBAR.ALL.CTA ;  /* 0x0000000000007992 */ /* 0x0003ec0000008000 */
[----:B-1----:R-:W1:Y:S02]  /*50a0*/  FENCE.VIEW.ASYNC.S ;  /* 0x00000000000073c6 */ /* 0x002e640000000000 */
[----:B-1----:R-:W-:Y:S01]  /*50b0*/  NOP ;  /* 0x0000000000007918 */ /* 0x002fe20000000000 */
[----:B------:R-:W-:Y:S05]  /*50c0*/  @P1 BRA `(.L_x_10874) ;  /* 0x00000000004c1947 */ /* 0x000fea0003800000 */
        /* <DEDUP_REMOVED lines=11> */
.L_x_10875:
[----:B------:R-:W-:Y:S02]  /*5180*/  ULDC UR10, c[0x0][0x9e4] ;  /* 0x00027900000a7ab9 */ /* 0x000fe40000000800 */
[----:B------:R-:W-:-:S11]  /*5190*/  UISETP.NE.AND UP0, UPT, UR10, 0x1, UPT ;  /* 0x000000010a00788c */ /* 0x000fd6000bf05270 */
[----:B------:R-:W-:Y:S02]  /*51a0*/  @UP0 ULDC.64 UR14, c[0x0][0x9e8] ;  /* 0x00027a00000e0ab9 */ /* 0x000fe40000000a00 */
[----:B------:R-:W-:-:S04]  /*51b0*/  UIMAD.WIDE.U32 UR4, UR7, UR14, URZ ;  /* 0x0000000e070472a5 */ /* 0x000fc8000f8e003f */
[----:B------:R-:W-:-:S12]  /*51c0*/  @UP0 USHF.R.U32.HI UR7, URZ, UR15, UR5 ;  /* 0x0000000f3f070299 */ /* 0x000fd80008011605 */
.L_x_10876:
[----:B------:R-:W-:-:S04]  /*51d0*/  UIMAD UR7, UR7, UR10, UR10 ;  /* 0x0000000a070772a4 */ /* 0x000fc8000f8e020a */
[----:B------:R-:W-:-:S04]  /*51e0*/  UISETP.LT.AND UP0, UPT, UR6, UR7, UPT ;  /* 0x000000070600728c */ /* 0x000fc8000bf01270 */
[----:B------:R-:W-:-:S12]  /*51f0*/  USEL UR6, UR6, UR7, UP0 ;  /* 0x0000000706067287 */ /* 0x000fd80008000000 */
.L_x_10874:
[----:B------:R-:W-:Y:S01]  /*5200*/  R2UR UR5, R146 ;  /* 0x00000000920572ca */ /* 0x000fe200000e0000 */
[----:B------:R-:W-:Y:S01]  /*5210*/  USHF.R.S32.HI UR4, URZ, 0x1f, UR6 ;  /* 0x0000001f3f047899 */ /* 0x000fe20008011406 */
[----:B------:R-:W-:Y:S02]  /*5220*/  CS2R R134, SRZ ;  /* 0x0000000000867805 */ /* 0x000fe4000001ff00 */
[----:B------:R-:W-:Y:S02]  /*5230*/  CS2R R132, SRZ ;  /* 0x0000000000847805 */ /* 0x000fe4000001ff00 */
[----:B------:R-:W-:Y:S01]  /*5240*/  CS2R R130, SRZ ;  /* 0x0000000000827805 */ /* 0x000fe2000001ff00 */
[----:B------:R-:W-:Y:S01]  /*5250*/  ULEA.HI UR4, UR4, UR6, URZ, 0x7 ;  /* 0x0000000604047291 */ /* 0x000fe2000f8f383f */
[----:B------:R-:W-:Y:S02]  /*5260*/  CS2R R128, SRZ ;  /* 0x0000000000807805 */ /* 0x000fe4000001ff00 */
[----:B------:R-:W-:-:S02]  /*5270*/  CS2R R126, SRZ ;  /* 0x00000000007e7805 */ /* 0x000fc4000001ff00 */
[----:B------:R-:W-:Y:S01]  /*5280*/  CS2R R124, SRZ ;  /* 0x00000000007c7805 */ /* 0x000fe2000001ff00 */
[----:B------:R-:W-:Y:S01]  /*5290*/  USHF.R.S32.HI UR4, URZ, 0x7, UR4 ;  /* 0x000000073f047899 */ /* 0x000fe20008011404 */
[----:B------:R-:W-:Y:S02]  /*52a0*/  CS2R R122, SRZ ;  /* 0x00000000007a7805 */ /* 0x000fe4000001ff00 */
[----:B------:R-:W-:Y:S02]  /*52b0*/  CS2R R120, SRZ ;  /* 0x0000000000787805 */ /* 0x000fe4000001ff00 */
[----:B------:R-:W-:Y:S01]  /*52c0*/  CS2R R118, SRZ ;  /* 0x0000000000767805 */ /* 0x000fe2000001ff00 */
[----:B------:R-:W-:Y:S01]  /*52d0*/  UISETP.LT.AND UP0, UPT, UR5, UR4, UPT ;  /* 0x000000040500728c */ /* 0x000fe2000bf01270 */
[----:B------:R-:W-:Y:S02]  /*52e0*/  CS2R R116, SRZ ;  /* 0x0000000000747805 */ /* 0x000fe4000001ff00 */
[----:B------:R-:W-:-:S02]  /*52f0*/  CS2R R114, SRZ ;  /* 0x0000000000727805 */ /* 0x000fc4000001ff00 */
[----:B------:R-:W-:Y:S01]  /*5300*/  CS2R R112, SRZ ;  /* 0x0000000000707805 */ /* 0x000fe2000001ff00 */
[----:B------:R-:W-:Y:S01]  /*5310*/  USEL UR32, UR5, UR4, !UP0 ;  /* 0x0000000405207287 */ /* 0x000fe2000c000000 */
[----:B------:R-:W-:Y:S02]  /*5320*/  CS2R R110, SRZ ;  /* 0x00000000006e7805 */ /* 0x000fe4000001ff00 */
[----:B------:R-:W-:Y:S01]  /*5330*/  CS2R R108, SRZ ;  /* 0x00000000006c7805 */ /* 0x000fe2000001ff00 */
[----:B------:R-:W-:Y:S01]  /*5340*/  UMOV UR4, URZ ;  /* 0x0000003f00047c82 */ /* 0x000fe20008000000 */
[----:B------:R-:W-:Y:S01]  /*5350*/  UMOV UR5, URZ ;  /* 0x0000003f00057c82 */ /* 0x000fe20008000000 */
        /* <DEDUP_REMOVED lines=12> */
[----:B0-----:R-:W-:Y:S01]  /*5420*/  IMAD.MOV.U32 R12, RZ, RZ, R56 ;  /* 0x000000ffff0c7224 */ /* 0x001fe200078e0038 */
[----:B------:R-:W-:Y:S01]  /*5430*/  UMOV UR41, URZ ;  /* 0x0000003f00297c82 */ /* 0x000fe20008000000 */
[----:B------:R-:W-:Y:S01]  /*5440*/  IMAD.MOV.U32 R11, RZ, RZ, R30 ;  /* 0x000000ffff0b7224 */ /* 0x000fe200078e001e */
[----:B------:R-:W-:Y:S01]  /*5450*/  UMOV UR6, URZ ;  /* 0x0000003f00067c82 */ /* 0x000fe20008000000 */
[----:B------:R-:W-:Y:S01]  /*5460*/  IMAD.MOV.U32 R135, RZ, RZ, RZ ;  /* 0x000000ffff877224 */ /* 0x000fe200078e00ff */
[----:B------:R-:W-:Y:S01]  /*5470*/  ULDC UR33, c[0x0][0x9e4] ;  /* 0x0002790000217ab9 */ /* 0x000fe20000000800 */
[----:B------:R-:W-:Y:S01]  /*5480*/  ULDC UR35, c[0x0][0x2f0] ;  /* 0x0000bc0000237ab9 */ /* 0x000fe20000000800 */
[----:B------:R-:W-:Y:S01]  /*5490*/  ULDC UR7, c[0x0][0x9d8] ;  /* 0x0002760000077ab9 */ /* 0x000fe20000000800 */
[----:B------:R-:W-:Y:S01]  /*54a0*/  ULDC UR34, c[0x0][0x988] ;  /* 0x0002620000227ab9 */ /* 0x000fe20000000800 */
[----:B------:R-:W-:-:S05]  /*54b0*/  ULDC UR40, c[0x0][0x9e0] ;  /* 0x0002780000287ab9 */ /* 0x000fca0000000800 */
.L_x_10896:
[----:B------:R-:W-:Y:S01]  /*54c0*/  R2UR UR4, R142 ;  /* 0x000000008e0472ca */ /* 0x000fe200000e0000 */
[----:B------:R-:W-:-:S04]  /*54d0*/  UISETP.NE.AND UP0, UPT, UR6, 0x1, UPT ;  /* 0x000000010600788c */ /* 0x000fc8000bf05270 */
[----:B------:R-:W-:-:S04]  /*54e0*/  USEL UR5, URZ, 0x1, UP0 ;  /* 0x000000013f057887 */ /* 0x000fc80008000000 */
[----:B------:R-:W-:-:S04]  /*54f0*/  ULOP3.LUT UR5, UR41, UR5, URZ, 0x3c, !UPT ;  /* 0x0000000529057292 */ /* 0x000fc8000f8e3c3f */
[----:B------:R-:W-:-:S13]  /*5500*/  ISETP.NE.AND P2, PT, RZ, UR4, PT ;  /* 0x00000004ff007c0c */ /* 0x000fda000bf45270 */
[----:B------:R-:W-:Y:S05]  /*5510*/  @P2 BRA `(.L_x_10878) ;  /* 0x0000000000382947 */ /* 0x000fea0003800000 */
[----:B------:R-:W-:Y:S05]  /*5520*/  @!P0 BRA `(.L_x_10879) ;  /* 0x0000000000048947 */ /* 0x000fea0003800000 */
[----:B------:R-:W-:Y:S01]  /*5530*/  BPT.TRAP 0x1 ;  /* 0x000000040000795c */ /* 0x000fe20000300000 */
.L_x_10879:
        /* <DEDUP_REMOVED lines=9> */
.L_x_10880:
[----:B-1----:R-:W-:Y:S05]  /*55d0*/  @P1 BRA `(.L_x_10878) ;  /* 0x0000000000081947 */ /* 0x002fea0003800000 */
[----:B------:R-:W1:Y:S02]  /*55e0*/  SYNCS.PHASECHK.TRANS64.TRYWAIT P1, [UR4+0x2d830], R13 ;  /* 0x02d8300dff0075a7 */ /* 0x000e640008020144 */
[----:B-1----:R-:W-:Y:S05]  /*55f0*/  @!P1 BRA `(.L_x_10881) ;  /* 0x0000010000109947 */ /* 0x002fea0003800000 */
.L_x_10878:
[----:B-1----:R-:W1:Y:S01]  /*5600*/  S2R R14, SR_TID.X ;  /* 0x00000000000e7919 */ /* 0x002e620000002100 */
[----:B------:R-:W-:Y:S01]  /*5610*/  UIADD3 UR4, UR6, 0x1, URZ ;  /* 0x0000000106047890 */ /* 0x000fe2000fffe03f */
[----:B------:R-:W-:Y:S01]  /*5620*/  R2UR UR28, R8 ;  /* 0x00000000081c72ca */ /* 0x000fe200000e0000 */
[----:B------:R-:W-:Y:S01]  /*5630*/  UMOV UR31, 0x80000020 ;  /* 0x80000020001f7882 */ /* 0x000fe20000000000 */
[----:B------:R-:W-:Y:S01]  /*5640*/  R2UR UR29, R9 ;  /* 0x00000000091d72ca */ /* 0x000fe200000e0000 */
[----:B------:R-:W-:Y:S01]  /*5650*/  UISETP.NE.AND UP0, UPT, UR4, 0x2, UPT ;  /* 0x000000020400788c */ /* 0x000fe2000bf05270 */
[----:B------:R-:W-:Y:S01]  /*5660*/  UMOV UR11, 0x80000020 ;  /* 0x80000020000b7882 */ /* 0x000fe20000000000 */
[----:B------:R-:W-:Y:S02]  /*5670*/  UMOV UR15, 0x80000020 ;  /* 0x80000020000f7882 */ /* 0x000fe40000000000 */
[----:B------:R-:W-:Y:S01]  /*5680*/  USEL UR4, UR4, URZ, UP0 ;  /* 0x0000003f04047287 */ /* 0x000fe20008000000 */
[----:B------:R-:W-:Y:S01]  /*5690*/  UMOV UR19, 0x80000020 ;  /* 0x8000002000137882 */ /* 0x000fe20000000000 */
[----:B------:R-:W-:-:S02]  /*56a0*/  UMOV UR23, 0x80000020 ;  /* 0x8000002000177882 */ /* 0x000fc40000000000 */
[----:B------:R-:W-:Y:S01]  /*56b0*/  UIMAD UR30, UR4, 0x600, UR39 ;  /* 0x00000600041e78a4 */ /* 0x000fe2000f8e0227 */
[----:B------:R-:W-:-:S03]  /*56c0*/  UMOV UR27, 0x80000020 ;  /* 0x80000020001b7882 */ /* 0x000fc60000000000 */
[----:B------:R-:W-:Y:S02]  /*56d0*/  UIADD3 UR10, UR30, 0x2, URZ ;  /* 0x000000021e0a7890 */ /* 0x000fe4000fffe03f */
[----:B------:R-:W-:Y:S02]  /*56e0*/  UIADD3 UR14, UR30, 0x200, URZ ;  /* 0x000002001e0e7890 */ /* 0x000fe4000fffe03f */
        /* <DEDUP_REMOVED lines=27> */
.L_x_10883:
[----:B------:R-:W-:Y:S01]  /*58a0*/  ULEA UR10, UR6, UR38, 0x3 ;  /* 0x00000026060a7291 */ /* 0x000fe2000f8e183f */
[----:B------:R-:W-:-:S05]  /*58b0*/  IMAD.U32 R13, RZ, RZ, UR41 ;  /* 0x00000029ff0d7e24 */ /* 0x000fca000f8e00ff */
[----:B------:R-:W-:-:S04]  /*58c0*/  SHF.L.U32 R13, R13, 0x1f, RZ ;  /* 0x0000001f0d0d7819 */ /* 0x000fc800000006ff */
[----:B------:R0:W1:Y:S01]  /*58d0*/  SYNCS.PHASECHK.TRANS64.TRYWAIT P1, [UR10+0x2d850], R13 ;  /* 0x02d8500dff0075a7 */ /* 0x000062000802014a */
[----:B------:R-:W-:Y:S05]  /*58e0*/  @!P0 BRA `(.L_x_10884) ;  /* 0x0000000000048947 */ /* 0x000fea0003800000 */
[----:B------:R-:W-:Y:S01]  /*58f0*/  BPT.TRAP 0x1 ;  /* 0x000000040000795c */ /* 0x000fe20000300000 */
.L_x_10884:
[----:B-1----:R-:W-:Y:S05]  /*5900*/  @P1 BRA `(.L_x_10882) ;  /* 0x0000000000081947 */ /* 0x002fea0003800000 */
[----:B------:R-:W1:Y:S02]  /*5910*/  SYNCS.PHASECHK.TRANS64.TRYWAIT P1, [UR10+0x2d850], R13 ;  /* 0x02d8500dff0075a7 */ /* 0x000e64000802014a */
[----:B-1----:R-:W-:Y:S05]  /*5920*/  @!P1 BRA `(.L_x_10885) ;  /* 0x000000fc005c9947 */ /* 0x002fea0003800000 */
.L_x_10882:
[----:B------:R-:W-:Y:S01]  /*5930*/  UIADD3 UR10, UR38, 0x400, URZ ;  /* 0x00000400260a7890 */ /* 0x000fe2000fffe03f */
[----:B------:R-:W-:Y:S01]  /*5940*/  R2UR UR14, R145 ;  /* 0x00000000910e72ca */ /* 0x000fe200000e0000 */
[----:B------:R-:W-:Y:S01]  /*5950*/  WARPGROUP.ARRIVE ;  /* 0x00000000000079c5 */ /* 0x000fe20000000000 */
[----:B------:R-:W-:Y:S01]  /*5960*/  UMOV UR29, 0x40000040 ;  /* 0x40000040001d7882 */ /* 0x000fe20000000000 */
[----:B------:R-:W-:-:S04]  /*5970*/  USHF.R.U32.HI UR10, URZ, 0x4, UR10 ;  /* 0x000000043f0a7899 */ /* 0x000fc8000801160a */
[----:B------:R-:W1:Y:S01]  /*5980*/  S2R R15, SR_TID.X ;  /* 0x00000000000f7919 */ /* 0x000e620000002100 */
[----:B------:R-:W-:Y:S01]  /*5990*/  UMOV UR31, 0x80000020 ;  /* 0x80000020001f7882 */ /* 0x000fe20000000000 */
[----:B------:R-:W-:-:S04]  /*59a0*/  ULOP3.LUT UR10, UR10, 0x3fff, URZ, 0xc0, !UPT ;  /* 0x00003fff0a0a7892 */ /* 0x000fc8000f8ec03f */
[----:B------:R-:W-:Y:S02]  /*59b0*/  ULOP3.LUT UR11, UR10, 0x2000000, URZ, 0xfc, !UPT ;  /* 0x020000000a0b7892 */ /* 0x000fe4000f8efc3f */
[----:B------:R-:W-:Y:S02]  /*59c0*/  ULOP3.LUT UR10, UR14, 0x10000, URZ, 0xfc, !UPT ;  /* 0x000100000e0a7892 */ /* 0x000fe4000f8efc3f */
[----:B------:R-:W-:-:S05]  /*59d0*/  UIMAD UR11, UR6, 0x600, UR11 ;  /* 0x00000600060b78a4 */ /* 0x000fca000f8e020b */
[----:B------:R-:W-:Y:S02]  /*59e0*/  UMOV UR28, UR10 ;  /* 0x0000000a001c7c82 */ /* 0x000fe40008000000 */
[----:B------:R-:W-:Y:S02]  /*59f0*/  UMOV UR30, UR11 ;  /* 0x0000000b001e7c82 */ /* 0x000fe40008000000 */
[----:B------:R-:W-:Y:S01]  /*5a00*/  HGMMA.64x96x16.F32.BF16 R88, gdesc[UR28].tnspB, R88, gsb0 ;  /* 0x416000001c5879f0 */ /* 0x000fe20008001858 */
[----:B------:R-:W-:Y:S02]  /*5a10*/  UIADD3 UR28, UR10, 0x2, URZ ;  /* 0x000000020a1c7890 */ /* 0x000fe4000fffe03f */
[----:B------:R-:W-:Y:S01]  /*5a20*/  UIADD3 UR30, UR11, 0x40, URZ ;  /* 0x000000400b1e7890 */ /* 0x000fe2000fffe03f */
[----:B------:R-:W-:Y:S01]  /*5a30*/  UMOV UR29, 0x40000040 ;  /* 0x40000040001d7882 */ /* 0x000fe20000000000 */
[----:B------:R-:W-:Y:S01]  /*5a40*/  UMOV UR31, 0x80000020 ;  /* 0x80000020001f7882 */ /* 0x000fe20000000000 */
[----:B-1----:R-:W-:-:S02]  /*5a50*/  SHF.R.U32.HI R14, RZ, 0x7, R15 ;  /* 0x00000007ff0e7819 */ /* 0x002fc4000001160f */
        /* <DEDUP_REMOVED lines=52> */
.L_x_10886:
[----:B------:R-:W-:Y:S01]  /*5da0*/  R2UR UR10, R143 ;  /* 0x000000008f0a72ca */ /* 0x000fe200000e0000 */
[----:B------:R-:W-:Y:S01]  /*5db0*/  FMUL.FTZ R15, R26, UR7 ;  /* 0x000000071a0f7c20 */ /* 0x000fe20008410000 */
[----:B------:R-:W-:Y:S01]  /*5dc0*/  FMUL.FTZ R20, R30, UR7 ;  /* 0x000000071e147c20 */ /* 0x000fe20008410000 */
[----:B------:R-:W-:Y:S01]  /*5dd0*/  FMUL.FTZ R26, R36, UR7 ;  /* 0x00000007241a7c20 */ /* 0x000fe20008410000 */
[----:B------:R-:W-:Y:S01]  /*5de0*/  FMUL.FTZ R30, R40, UR7 ;  /* 0x00000007281e7c20 */ /* 0x000fe20008410000 */
[----:B------:R-:W-:Y:S01]  /*5df0*/  FMUL.FTZ R36, R46, UR7 ;  /* 0x000000072e247c20 */ /* 0x000fe20008410000 */
[----:B------:R-:W-:Y:S01]  /*5e00*/  FMUL.FTZ R40, R50, UR7 ;  /* 0x0000000732287c20 */ /* 0x000fe20008410000 */
[----:B------:R-:W1:Y:S01]  /*5e10*/  S2UR UR15, SR_CgaCtaId ;  /* 0x00000000000f79c3 */ /* 0x000e620000008800 */
[----:B------:R-:W-:Y:S01]  /*5e20*/  FMUL.FTZ R46, R56, UR7 ;  /* 0x00000007382e7c20 */ /* 0x000fe20008410000 */
[----:B------:R-:W-:Y:S01]  /*5e30*/  FMUL.FTZ R50, R60, UR7 ;  /* 0x000000073c327c20 */ /* 0x000fe20008410000 */
[----:B------:R-:W-:Y:S01]  /*5e40*/  FMUL.FTZ R60, R68, UR7 ;  /* 0x00000007443c7c20 */ /* 0x000fe20008410000 */
[----:B------:R-:W-:Y:S01]  /*5e50*/  FMUL.FTZ R68, R76, UR7 ;  /* 0x000000074c447c20 */ /* 0x000fe20008410000 */
[----:B------:R-:W-:Y:S01]  /*5e60*/  FMUL.FTZ R22, R32, UR7 ;  /* 0x0000000720167c20 */ /* 0x000fe20008410000 */
[----:B------:R-:W-:Y:S01]  /*5e70*/  UISETP.NE.AND UP1, UPT, UR10, URZ, UPT ;  /* 0x0000003f0a00728c */ /* 0x000fe2000bf25270 */
[----:B------:R-:W-:Y:S01]  /*5e80*/  FMUL.FTZ R32, R42, UR7 ;  /* 0x000000072a207c20 */ /* 0x000fe20008410000 */
[----:B------:R-:W2:Y:S01]  /*5e90*/  LDC R76, c[0x0][0x288] ;  /* 0x0000a200ff4c7b82 */ /* 0x000ea20000000800 */
[----:B------:R-:W-:Y:S01]  /*5ea0*/  FMUL.FTZ R42, R52, UR7 ;  /* 0x00000007342a7c20 */ /* 0x000fe20008410000 */
[----:B------:R-:W-:-:S02]  /*5eb0*/  IMAD.MOV.U32 R136, RZ, RZ, R7 ;  /* 0x000000ffff887224 */ /* 0x000fc400078e0007 */
[----:B------:R-:W-:Y:S01]  /*5ec0*/  FMUL.FTZ R52, R62, UR7 ;  /* 0x000000073e347c20 */ /* 0x000fe20008410000 */
[----:B------:R-:W-:Y:S01]  /*5ed0*/  PLOP3.LUT P1, PT, PT, PT, UP1, 0x80, 0x0 ;  /* 0x000000000000781c */ /* 0x000fe20003f2f018 */
[----:B------:R-:W-:Y:S01]  /*5ee0*/  FMUL.FTZ R62, R70, UR7 ;  /* 0x00000007463e7c20 */ /* 0x000fe20008410000 */
[----:B------:R-:W-:Y:S01]  /*5ef0*/  PLOP3.LUT P2, PT, PT, PT, UP1, 0x80, 0x0 ;  /* 0x000000000000781c */ /* 0x000fe20003f4f018 */
[----:B------:R-:W-:Y:S01]  /*5f00*/  FMUL.FTZ R70, R78, UR7 ;  /* 0x000000074e467c20 */ /* 0x000fe20008410000 */
[----:B------:R-:W-:Y:S01]  /*5f10*/  IMAD.SHL.U32 R78, R10, 0x80, RZ ;  /* 0x000000800a4e7824 */ /* 0x000fe200078e00ff */
[----:B------:R-:W-:Y:S01]  /*5f20*/  @UP1 ULDC UR11, c[0x0][0x44c] ;  /* 0x00011300000b1ab9 */ /* 0x000fe20000000800 */
[----:B0-----:R-:W-:Y:S01]  /*5f30*/  FMUL.FTZ R13, R24, UR7 ;  /* 0x00000007180d7c20 */ /* 0x001fe20008410000 */
        /* <DEDUP_REMOVED lines=33> */
[----:B------:R-:W-:Y:S01]  /*6150*/  FMUL.FTZ R55, R65, UR7 ;  /* 0x0000000741377c20 */ /* 0x000fe20008410000 */
[----:B------:R-:W-:Y:S01]  /*6160*/  IADD3 R57, -R78, 0x1, RZ ;  /* 0x000000014e397810 */ /* 0x000fe20007ffe1ff */
[----:B------:R-:W-:Y:S01]  /*6170*/  FMUL.FTZ R58, R66, UR7 ;  /* 0x00000007423a7c20 */ /* 0x000fe20008410000 */
[----:B------:R-:W-:Y:S01]  /*6180*/  FMUL.FTZ R59, R67, UR7 ;  /* 0x00000007433b7c20 */ /* 0x000fe20008410000 */
[----:B------:R-:W-:Y:S01]  /*6190*/  FMUL.FTZ R61, R69, UR7 ;  /* 0x00000007453d7c20 */ /* 0x000fe20008410000 */
        /* <DEDUP_REMOVED lines=17> */
[----:B------:R-:W-:Y:S01]  /*62b0*/  UIADD3 UR10, UR10, 0x2d840, URZ ;  /* 0x0002d8400a0a7890 */ /* 0x000fe2000fffe03f */
[----:B------:R-:W-:Y:S01]  /*62c0*/  IMAD R57, R2, -0x2, R57 ;  /* 0xfffffffe02397824 */ /* 0x000fe200078e0239 */
[----:B------:R-:W-:Y:S01]  /*62d0*/  PLOP3.LUT P1, PT, PT, PT, UP0, 0x40, 0x0 ;  /* 0x000000000000781c */ /* 0x000fe20003f2e808 */
[----:B------:R-:W3:Y:S01]  /*62e0*/  MUFU.TANH R13, R13 ;  /* 0x0000000d000d7308 */ /* 0x000ee20000002400 */
[----:B-1----:R-:W-:Y:S01]  /*62f0*/  UPRMT UR10, UR15, 0x654, UR10 ;  /* 0x000006540f0a7896 */ /* 0x002fe2000800000a */
[----:B------:R-:W-:-:S04]  /*6300*/  IMAD R57, R16, UR35, R57 ;  /* 0x0000002310397c24 */ /* 0x000fc8000f8e0239 */
[----:B--2---:R-:W-:Y:S02]  /*6310*/  IMAD.IADD R57, R57, 0x1, -R76 ;  /* 0x0000000139397824 */ /* 0x004fe400078e0a4c */
[----:B------:R-:W1:Y:S02]  /*6320*/  MUFU.TANH R14, R14 ;  /* 0x0000000e000e7308 */ /* 0x000e640000002400 */
[C---:B------:R-:W-:Y:S01]  /*6330*/  VIADD R85, R57.reuse, UR40 ;  /* 0x0000002839557c36 */ /* 0x040fe20008000000 */
[----:B------:R-:W-:Y:S01]  /*6340*/  SYNCS.ARRIVE.TRANS64.RED.A1T0 RZ, [UR10], RZ ;  /* 0x000000ffffff79a7 */ /* 0x000fe2000810040a */
[----:B------:R-:W-:Y:S02]  /*6350*/  VIADD R84, R57, UR14 ;  /* 0x0000000e39547c36 */ /* 0x000fe40008000000 */
[----:B0-----:R-:W-:Y:S02]  /*6360*/  IMAD.IADD R83, R85, 0x1, R137 ;  /* 0x0000000155537824 */ /* 0x001fe400078e0289 */
[----:B------:R-:W0:Y:S01]  /*6370*/  MUFU.TANH R15, R15 ;  /* 0x0000000f000f7308 */ /* 0x000e220000002400 */
[----:B------:R-:W-:-:S07]  /*6380*/  IMAD.IADD R82, R137, 0x1, R84 ;  /* 0x0000000189527824 */ /* 0x000fce00078e0254 */
[----:B------:R-:W2:Y:S08]  /*6390*/  MUFU.TANH R17, R17 ;  /* 0x0000001100117308 */ /* 0x000eb00000002400 */
        /* <DEDUP_REMOVED lines=74> */
.L_x_10889:
[----:B------:R-:W-:-:S05]  /*6840*/  IMAD.U32 R86, RZ, RZ, UR33 ;  /* 0x00000021ff567e24 */ /* 0x000fca000f8e00ff */
[----:B------:R-:W-:-:S13]  /*6850*/  ISETP.NE.AND P1, PT, R86, 0x1, PT ;  /* 0x000000015600780c */ /* 0x000fda0003f25270 */
[----:B------:R-:W1:Y:S02]  /*6860*/  @P1 LDC.64 R56, c[0x0][0x9e8] ;  /* 0x00027a00ff381b82 */ /* 0x000e640000000a00 */
[----:B-1----:R-:W-:-:S05]  /*6870*/  @P1 IMAD.HI.U32 R56, R87, R56, RZ ;  /* 0x0000003857381227 */ /* 0x002fca00078e00ff */
[----:B------:R-:W-:-:S07]  /*6880*/  @P1 SHF.R.U32.HI R87, RZ, R57, R56 ;  /* 0x00000039ff571219 */ /* 0x000fce0000011638 */
.L_x_10890:
[----:B------:R-:W-:Y:S05]  /*6890*/  BSYNC B0 ;  /* 0x0000000000007941 */ /* 0x000fea0003800000 */
.L_x_10888:
[----:B------:R-:W-:-:S04]  /*68a0*/  IMAD R87, R87, R86, -R78 ;  /* 0x0000005657577224 */ /* 0x000fc800078e0a4e */
[----:B------:R-:W-:-:S05]  /*68b0*/  IMAD R87, R2, -0x2, R87 ;  /* 0xfffffffe02577824 */ /* 0x000fca00078e0257 */
[----:B------:R-:W-:Y:S02]  /*68c0*/  VIADDMNMX R83, R87, R86, R83, PT ;  /* 0x0000005657537246 */ /* 0x000fe40003800153 */
[----:B------:R-:W-:-:S07]  /*68d0*/  VIMNMX R82, R82, R87, !PT ;  /* 0x0000005752527248 */ /* 0x000fce0007fe0100 */
.L_x_10887:
[----:B------:R-:W-:Y:S01]  /*68e0*/  ISETP.GT.AND P1, PT, R10, -0x1, PT ;  /* 0xffffffff0a00780c */ /* 0x000fe20003f24270 */
[----:B------:R-:W1:Y:S01]  /*68f0*/  SHFL.IDX PT, R56, R136, 0x1, 0x1c1f ;  /* 0x003c1f0088387f89 */ /* 0x000e6200000e0000 */
[----:B------:R-:W-:Y:S02]  /*6900*/  UISETP.NE.AND UP0, UPT, UR60, URZ, UPT ;  /* 0x0000003f3c00728c */ /* 0x000fe4000bf05270 */
[C---:B------:R-:W-:Y:S02]  /*6910*/  ISETP.GT.AND P3, PT, R82.reuse, 0x8, P1 ;  /* 0x000000085200780c */ /* 0x040fe40000f64270 */
[C---:B------:R-:W-:Y:S02]  /*6920*/  ISETP.GT.AND P6, PT, R82.reuse, RZ, P1 ;  /* 0x000000ff5200720c */ /* 0x040fe40000fc4270 */
        /* <DEDUP_REMOVED lines=8> */
[----:B------:R-:W-:Y:S01]  /*69b0*/  FSEL R14, R14, -INF , !P2 ;  /* 0xff8000000e0e7808 */ /* 0x000fe20005000000 */
[--C-:B-1----:R-:W-:Y:S01]  /*69c0*/  IMAD.IADD R85, R85, 0x1, R56.reuse ;  /* 0x0000000155557824 */ /* 0x102fe200078e0238 */
[----:B------:R-:W-:Y:S01]  /*69d0*/  ISETP.GT.AND P5, PT, R82, 0x9, P1 ;  /* 0x000000095200780c */ /* 0x000fe20000fa4270 */
[----:B------:R-:W-:Y:S01]  /*69e0*/  IMAD.IADD R84, R84, 0x1, R56 ;  /* 0x0000000154547824 */ /* 0x000fe200078e0238 */
        /* <DEDUP_REMOVED lines=99> */
.L_x_10893:
[----:B------:R-:W-:-:S05]  /*7020*/  IMAD.U32 R56, RZ, RZ, UR33 ;  /* 0x00000021ff387e24 */ /* 0x000fca000f8e00ff */
[----:B------:R-:W-:-:S13]  /*7030*/  ISETP.NE.AND P2, PT, R56, 0x1, PT ;  /* 0x000000013800780c */ /* 0x000fda0003f45270 */
[----:B------:R-:W0:Y:S02]  /*7040*/  @P2 LDC.64 R30, c[0x0][0x9e8] ;  /* 0x00027a00ff1e2b82 */ /* 0x000e240000000a00 */
[----:B0-----:R-:W-:-:S05]  /*7050*/  @P2 IMAD.HI.U32 R30, R83, R30, RZ ;  /* 0x0000001e531e2227 */ /* 0x001fca00078e00ff */
[----:B------:R-:W-:-:S07]  /*7060*/  @P2 SHF.R.U32.HI R83, RZ, R31, R30 ;  /* 0x0000001fff532219 */ /* 0x000fce000001161e */
.L_x_10894:
[----:B------:R-:W-:Y:S05]  /*7070*/  BSYNC B0 ;  /* 0x0000000000007941 */ /* 0x000fea0003800000 */
.L_x_10892:
[----:B------:R-:W-:-:S04]  /*7080*/  IMAD R83, R83, R56, -R78 ;  /* 0x0000003853537224 */ /* 0x000fc800078e0a4e */
[----:B------:R-:W-:-:S05]  /*7090*/  IMAD R83, R2, -0x2, R83 ;  /* 0xfffffffe02537824 */ /* 0x000fca00078e0253 */
[----:B------:R-:W-:Y:S02]  /*70a0*/  VIADDMNMX R85, R83, R56, R85, PT ;  /* 0x0000003853557246 */ /* 0x000fe40003800155 */
[----:B------:R-:W-:-:S07]  /*70b0*/  VIMNMX R84, R84, R83, !PT ;  /* 0x0000005354547248 */ /* 0x000fce0007fe0100 */
.L_x_10891:
        /* <DEDUP_REMOVED lines=30> */
[----:B------:R-:W-:-:S02]  /*72a0*/  ISETP.LT.OR P4, PT, R85, 0xa, P4 ;  /* 0x0000000a5500780c */ /* 0x000fc40002781670 */
[----:B------:R-:W-:Y:S02]  /*72b0*/  FMNMX.FTZ R31, R43, R30, !PT ;  /* 0x0000001e2b1f7209 */ /* 0x000fe40007810000 */
[----:B------:R-:W-:Y:S02]  /*72c0*/  FSEL R20, R20, -INF , !P3 ;  /* 0xff80000014147808 */ /* 0x000fe40005800000 */
[----:B------:R-:W-:Y:S02]  /*72d0*/  FMNMX.FTZ R30, R46, R31, !PT ;  /* 0x0000001f2e1e7209 */ /* 0x000fe40007810000 */
[----:B------:R-:W-:Y:S02]  /*72e0*/  ISETP.GT.AND P2, PT, R84, 0x11, P1 ;  /* 0x000000115400780c */ /* 0x000fe40000f44270 */
        /* <DEDUP_REMOVED lines=30> */
[----:B------:R-:W-:Y:S01]  /*74d0*/  ISETP.GT.AND P2, PT, R84, 0x30, P1 ;  /* 0x000000305400780c */ /* 0x000fe20000f44270 */
[----:B------:R-:W0:Y:S01]  /*74e0*/  SHFL.BFLY PT, R30, R31, 0x2, 0x1f ;  /* 0x0c401f001f1e7f89 */ /* 0x000e2200000e0000 */
[----:B------:R-:W-:-:S02]  /*74f0*/  FSEL R36, R36, -INF , !P3 ;  /* 0xff80000024247808 */ /* 0x000fc40005800000 */
[C---:B------:R-:W-:Y:S02]  /*7500*/  ISETP.LT.OR P4, PT, R85.reuse, 0x2a, P4 ;  /* 0x0000002a5500780c */ /* 0x040fe40002781670 */
[----:B------:R-:W-:Y:S02]  /*7510*/  ISETP.GT.AND P3, PT, R84, 0x31, P1 ;  /* 0x000000315400780c */ /* 0x000fe40000f64270 */
[----:B------:R-:W-:Y:S02]  /*7520*/  ISETP.LT.OR P2, PT, R85, 0x31, P2 ;  /* 0x000000315500780c */ /* 0x000fe40001741670 */
[----:B------:R-:W-:Y:S02]  /*7530*/  FSEL R37, R37, -INF , !P4 ;  /* 0xff80000025257808 */ /* 0x000fe40006000000 */
[----:B------:R-:W-:Y:S02]  /*7540*/  FSEL R40, R40, -INF , !P2 ;  /* 0xff80000028287808 */ /* 0x000fe40005000000 */
[----:B------:R-:W-:-:S02]  /*7550*/  ISETP.LT.OR P3, PT, R85, 0x32, P3 ;  /* 0x000000325500780c */ /* 0x000fc40001f61670 */
[C---:B------:R-:W-:Y:S02]  /*7560*/  ISETP.GT.AND P4, PT, R84.reuse, 0x39, P1 ;  /* 0x000000395400780c */ /* 0x040fe40000f84270 */
[----:B------:R-:W-:Y:S02]  /*7570*/  FSEL R41, R41, -INF , !P3 ;  /* 0xff80000029297808 */ /* 0x000fe40005800000 */
[C---:B------:R-:W-:Y:S02]  /*7580*/  ISETP.GT.AND P2, PT, R84.reuse, 0x40, P1 ;  /* 0x000000405400780c */ /* 0x040fe40000f44270 */
[----:B------:R-:W-:Y:S02]  /*7590*/  ISETP.LT.OR P4, PT, R85, 0x3a, P4 ;  /* 0x0000003a5500780c */ /* 0x000fe40002781670 */
[----:B------:R-:W-:Y:S02]  /*75a0*/  ISETP.GT.AND P3, PT, R84, 0x41, P1 ;  /* 0x000000415400780c */ /* 0x000fe40000f64270 */
[----:B0-----:R-:W-:-:S02]  /*75b0*/  FMNMX.FTZ R56, R31, R30, !PT ;  /* 0x0000001e1f387209 */ /* 0x001fc40007810000 */
[----:B------:R-:W-:Y:S02]  /*75c0*/  ISETP.LT.OR P2, PT, R85, 0x41, P2 ;  /* 0x000000415500780c */ /* 0x000fe40001741670 */
[----:B------:R-:W-:Y:S01]  /*75d0*/  FSEL R45, R45, -INF , !P4 ;  /* 0xff8000002d2d7808 */ /* 0x000fe20006000000 */
[----:B------:R-:W0:Y:S01]  /*75e0*/  SHFL.BFLY PT, R83, R56, 0x1, 0x1f ;  /* 0x0c201f0038537f89 */ /* 0x000e2200000e0000 */
[----:B------:R-:W-:Y:S02]  /*75f0*/  FSEL R48, R48, -INF , !P2 ;  /* 0xff80000030307808 */ /* 0x000fe40005000000 */
[----:B------:R-:W-:Y:S02]  /*7600*/  ISETP.LT.OR P3, PT, R85, 0x42, P3 ;  /* 0x000000425500780c */ /* 0x000fe40001f61670 */
[----:B------:R-:W-:Y:S02]  /*7610*/  ISETP.GT.AND P4, PT, R84, 0x49, P1 ;  /* 0x000000495400780c */ /* 0x000fe40000f84270 */
[----:B------:R-:W-:-:S02]  /*7620*/  FSEL R49, R49, -INF , !P3 ;  /* 0xff80000031317808 */ /* 0x000fc40005800000 */
[C---:B------:R-:W-:Y:S02]  /*7630*/  ISETP.GT.AND P2, PT, R84.reuse, 0x50, P1 ;  /* 0x000000505400780c */ /* 0x040fe40000f44270 */
[C---:B------:R-:W-:Y:S02]  /*7640*/  ISETP.LT.OR P4, PT, R85.reuse, 0x4a, P4 ;  /* 0x0000004a5500780c */ /* 0x040fe40002781670 */
[----:B------:R-:W-:Y:S02]  /*7650*/  ISETP.GT.AND P3, PT, R84, 0x51, P1 ;  /* 0x000000515400780c */ /* 0x000fe40000f64270 */
[----:B------:R-:W-:Y:S02]  /*7660*/  ISETP.LT.OR P2, PT, R85, 0x51, P2 ;  /* 0x000000515500780c */ /* 0x000fe40001741670 */
[----:B------:R-:W-:Y:S02]  /*7670*/  FSEL R53, R53, -INF , !P4 ;  /* 0xff80000035357808 */ /* 0x000fe40006000000 */
[----:B------:R-:W-:-:S02]  /*7680*/  FSEL R58, R58, -INF , !P2 ;  /* 0xff8000003a3a7808 */ /* 0x000fc40005000000 */
[----:B------:R-:W-:Y:S02]  /*7690*/  ISETP.LT.OR P3, PT, R85, 0x52, P3 ;  /* 0x000000525500780c */ /* 0x000fe40001f61670 */
[----:B------:R-:W-:Y:S02]  /*76a0*/  ISETP.GT.AND P2, PT, R84, 0x60, P1 ;  /* 0x000000605400780c */ /* 0x000fe40000f44270 */
[----:B0-----:R-:W-:Y:S02]  /*76b0*/  FMNMX.FTZ R30, R56, R83, !PT ;  /* 0x00000053381e7209 */ /* 0x001fe40007810000 */
[----:B------:R-:W-:Y:S02]  /*76c0*/  ISETP.GT.AND P4, PT, R84, 0x59, P1 ;  /* 0x000000595400780c */ /* 0x000fe40000f84270 */
[C---:B------:R-:W-:Y:S01]  /*76d0*/  FSETP.NEU.FTZ.AND P6, PT, R30.reuse, -INF , PT ;  /* 0xff8000001e00780b */ /* 0x040fe20003fdd000 */
[----:B------:R-:W-:Y:S01]  /*76e0*/  FMUL.FTZ R78, R30, UR11 ;  /* 0x0000000b1e4e7c20 */ /* 0x000fe20008410000 */
[----:B------:R-:W-:-:S02]  /*76f0*/  FSEL R59, R59, -INF , !P3 ;  /* 0xff8000003b3b7808 */ /* 0x000fc40005800000 */
[----:B------:R-:W-:Y:S02]  /*7700*/  ISETP.GT.AND P3, PT, R84, 0x61, P1 ;  /* 0x000000615400780c */ /* 0x000fe40000f64270 */
[----:B------:R-:W-:Y:S02]  /*7710*/  FSEL R56, R78, RZ, P6 ;  /* 0x000000ff4e387208 */ /* 0x000fe40003000000 */
[C---:B------:R-:W-:Y:S02]  /*7720*/  ISETP.LT.OR P2, PT, R85.reuse, 0x61, P2 ;  /* 0x000000615500780c */ /* 0x040fe40001741670 */
[----:B------:R-:W-:Y:S01]  /*7730*/  ISETP.LT.OR P4, PT, R85, 0x5a, P4 ;  /* 0x0000005a5500780c */ /* 0x000fe20002781670 */
[--C-:B------:R-:W-:Y:S01]  /*7740*/  FFMA.FTZ R82, R22, UR11, -R56.reuse ;  /* 0x0000000b16527c23 */ /* 0x100fe20008010838 */
[----:B------:R-:W-:Y:S01]  /*7750*/  FSEL R22, R15, -INF , !P5 ;  /* 0xff8000000f167808 */ /* 0x000fe20006800000 */
[--C-:B------:R-:W-:Y:S01]  /*7760*/  FFMA.FTZ R13, R13, UR11, -R56.reuse ;  /* 0x0000000b0d0d7c23 */ /* 0x100fe20008010838 */
[----:B------:R-:W-:Y:S01]  /*7770*/  ISETP.GT.AND P5, PT, R84, 0x38, P1 ;  /* 0x000000385400780c */ /* 0x000fe20000fa4270 */
[----:B------:R0:W-:Y:S01]  /*7780*/  MUFU.EX2 R15, R82 ;  /* 0x00000052000f7308 */ /* 0x0001e20000000800 */
        /* <DEDUP_REMOVED lines=49> */
[----:B------:R-:W-:Y:S01]  /*7aa0*/  FFMA.FTZ R69, R69, UR11, -R56 ;  /* 0x0000000b45457c23 */ /* 0x000fe20008010838 */
[----:B------:R-:W-:Y:S01]  /*7ab0*/  ISETP.LT.OR P5, PT, R85, 0x69, P5 ;  /* 0x000000695500780c */ /* 0x000fe20002fa1670 */
[----:B------:R-:W-:Y:S01]  /*7ac0*/  MUFU.EX2 R13, R13 ;  /* 0x0000000d000d7308 */ /* 0x000fe20000000800 */
[----:B------:R-:W-:-:S02]  /*7ad0*/  FMNMX.FTZ R83, R41, R78, !PT ;  /* 0x0000004e29537209 */ /* 0x000fc40007810000 */
[----:B------:R-:W-:Y:S02]  /*7ae0*/  FSEL R46, R70, -INF , !P5 ;  /* 0xff800000462e7808 */ /* 0x000fe40006800000 */
[----:B------:R-:W-:Y:S02]  /*7af0*/  FMNMX.FTZ R78, R44, R83, !PT ;  /* 0x000000532c4e7209 */ /* 0x000fe40007810000 */
[----:B------:R-:W-:Y:S01]  /*7b00*/  ISETP.LT.OR P4, PT, R85, 0x6a, P4 ;  /* 0x0000006a5500780c */ /* 0x000fe20002781670 */
[----:B------:R-:W-:Y:S01]  /*7b10*/  MUFU.EX2 R14, R14 ;  /* 0x0000000e000e7308 */ /* 0x000fe20000000800 */
[----:B------:R-:W-:Y:S02]  /*7b20*/  FMNMX.FTZ R83, R45, R78, !PT ;  /* 0x0000004e2d537209 */ /* 0x000fe40007810000 */
[----:B------:R-:W-:Y:S02]  /*7b30*/  ISETP.GT.AND P5, PT, R84, 0x78, P1 ;  /* 0x000000785400780c */ /* 0x000fe40000fa4270 */
[----:B------:R-:W-:-:S02]  /*7b40*/  FMNMX.FTZ R78, R48, R83, !PT ;  /* 0x00000053304e7209 */ /* 0x000fc40007810000 */
[----:B------:R-:W-:Y:S01]  /*7b50*/  ISETP.LT.OR P5, PT, R85, 0x79, P5 ;  /* 0x000000795500780c */ /* 0x000fe20002fa1670 */
[----:B------:R-:W-:Y:S01]  /*7b60*/  MUFU.EX2 R18, R18 ;  /* 0x0000001200127308 */ /* 0x000fe20000000800 */
[----:B------:R-:W-:Y:S02]  /*7b70*/  FMNMX.FTZ R83, R49, R78, !PT ;  /* 0x0000004e31537209 */ /* 0x000fe40007810000 */
[----:B------:R-:W-:Y:S02]  /*7b80*/  FSEL R80, R80, -INF , !P5 ;  /* 0xff80000050507808 */ /* 0x000fe40006800000 */
[----:B------:R-:W-:-:S03]  /*7b90*/  FMNMX.FTZ R78, R52, R83, !PT ;  /* 0x00000053344e7209 */ /* 0x000fc60007810000 */
[----:B------:R-:W-:Y:S01]  /*7ba0*/  MUFU.EX2 R19, R19 ;  /* 0x0000001300137308 */ /* 0x000fe20000000800 */
[----:B------:R-:W-:Y:S02]  /*7bb0*/  FMNMX.FTZ R83, R53, R78, !PT ;  /* 0x0000004e35537209 */ /* 0x000fe40007810000 */
[----:B------:R-:W-:Y:S02]  /*7bc0*/  FSEL R78, R66, -INF , !P2 ;  /* 0xff800000424e7808 */ /* 0x000fe40005000000 */
[----:B0-----:R-:W-:Y:S02]  /*7bd0*/  FMNMX.FTZ R82, R58, R83, !PT ;  /* 0x000000533a527209 */ /* 0x001fe40007810000 */
[----:B------:R-:W-:Y:S01]  /*7be0*/  ISETP.GT.AND P2, PT, R84, 0x70, P1 ;  /* 0x000000705400780c */ /* 0x000fe20000f44270 */
[----:B------:R-:W-:Y:S01]  /*7bf0*/  MUFU.EX2 R23, R23 ;  /* 0x0000001700177308 */ /* 0x000fe20000000800 */
[----:B------:R-:W-:Y:S02]  /*7c00*/  FMNMX.FTZ R83, R59, R82, !PT ;  /* 0x000000523b537209 */ /* 0x000fe40007810000 */
[----:B------:R-:W-:-:S02]  /*7c10*/  FSEL R82, R67, -INF , !P3 ;  /* 0xff80000043527808 */ /* 0x000fc40005800000 */
[----:B------:R-:W-:Y:S02]  /*7c20*/  FMNMX.FTZ R66, R62, R83, !PT ;  /* 0x000000533e427209 */ /* 0x000fe40007810000 */
[C---:B------:R-:W-:Y:S01]  /*7c30*/  ISETP.GT.AND P3, PT, R84.reuse, 0x71, P1 ;  /* 0x000000715400780c */ /* 0x040fe20000f64270 */
[----:B------:R-:W-:Y:S01]  /*7c40*/  MUFU.EX2 R26, R26 ;  /* 0x0000001a001a7308 */ /* 0x000fe20000000800 */
[----:B------:R-:W-:Y:S02]  /*7c50*/  FMNMX.FTZ R67, R63, R66, !PT ;  /* 0x000000423f437209 */ /* 0x000fe40007810000 */
[----:B------:R-:W-:Y:S01]  /*7c60*/  ISETP.GT.AND P1, PT, R84, 0x79, P1 ;  /* 0x000000795400780c */ /* 0x000fe20000f24270 */
[----:B------:R-:W-:Y:S01]  /*7c70*/  FFMA.FTZ R84, R47, UR11, -R56 ;  /* 0x0000000b2f547c23 */ /* 0x000fe20008010838 */
[----:B------:R-:W-:Y:S02]  /*7c80*/  FMNMX.FTZ R67, R78, R67, !PT ;  /* 0x000000434e437209 */ /* 0x000fe40007810000 */
[----:B------:R-:W-:Y:S01]  /*7c90*/  ISETP.LT.OR P2, PT, R85, 0x71, P2 ;  /* 0x000000715500780c */ /* 0x000fe20001741670 */
[----:B------:R0:W-:Y:S01]  /*7ca0*/  MUFU.EX2 R66, R86 ;  /* 0x0000005600427308 */ /* 0x0001e20000000800 */
[----:B------:R-:W-:-:S02]  /*7cb0*/  FMNMX.FTZ R83, R82, R67, !PT ;  /* 0x0000004352537209 */ /* 0x000fc40007810000 */
[----:B------:R-:W-:Y:S02]  /*7cc0*/  FSEL R47, R71, -INF , !P4 ;  /* 0xff800000472f7808 */ /* 0x000fe40006000000 */
[----:B------:R-:W-:Y:S02]  /*7cd0*/  FMNMX.FTZ R70, R46, R83, !PT ;  /* 0x000000532e467209 */ /* 0x000fe40007810000 */
[----:B------:R-:W-:Y:S01]  /*7ce0*/  ISETP.LT.OR P3, PT, R85, 0x72, P3 ;  /* 0x000000725500780c */ /* 0x000fe20001f61670 */
[----:B------:R1:W-:Y:S01]  /*7cf0*/  MUFU.EX2 R67, R84 ;  /* 0x0000005400437308 */ /* 0x0003e20000000800 */
[----:B------:R-:W-:Y:S02]  /*7d00*/  FSEL R74, R74, -INF , !P2 ;  /* 0xff8000004a4a7808 */ /* 0x000fe40005000000 */
[----:B------:R-:W-:Y:S02]  /*7d10*/  FMNMX.FTZ R71, R47, R70, !PT ;  /* 0x000000462f477209 */ /* 0x000fe40007810000 */
[----:B------:R-:W-:-:S02]  /*7d20*/  FSEL R75, R75, -INF , !P3 ;  /* 0xff8000004b4b7808 */ /* 0x000fc40005800000 */
[----:B------:R-:W-:Y:S01]  /*7d30*/  FMNMX.FTZ R70, R74, R71, !PT ;  /* 0x000000474a467209 */ /* 0x000fe20007810000 */
[----:B------:R-:W-:Y:S01]  /*7d40*/  MUFU.EX2 R27, R27 ;  /* 0x0000001b001b7308 */ /* 0x000fe20000000800 */
[----:B------:R-:W-:Y:S02]  /*7d50*/  ISETP.LT.OR P1, PT, R85, 0x7a, P1 ;  /* 0x0000007a5500780c */ /* 0x000fe40000f21670 */
[----:B------:R-:W-:Y:S02]  /*7d60*/  FMNMX.FTZ R71, R75, R70, !PT ;  /* 0x000000464b477209 */ /* 0x000fe40007810000 */
[----:B------:R-:W-:Y:S02]  /*7d70*/  FSEL R81, R81, -INF , !P1 ;  /* 0xff80000051517808 */ /* 0x000fe40004800000 */
[----:B------:R-:W-:Y:S01]  /*7d80*/  FMNMX.FTZ R70, R80, R71, !PT ;  /* 0x0000004750467209 */ /* 0x000fe20007810000 */
[----:B------:R-:W-:Y:S01]  /*7d90*/  MUFU.EX2 R31, R31 ;  /* 0x0000001f001f7308 */ /* 0x000fe20000000800 */
[----:B0-----:R-:W-:-:S02]  /*7da0*/  FSEL R86, R30, RZ, P6 ;  /* 0x000000ff1e567208 */ /* 0x001fc40003000000 */
[----:B------:R-:W-:-:S03]  /*7db0*/  FMNMX.FTZ R70, R81, R70, !PT ;  /* 0x0000004651467209 */ /* 0x000fc60007810000 */
[----:B------:R-:W-:Y:S02]  /*7dc0*/  FADD.FTZ R86, -R86, R11 ;  /* 0x0000000b56567221 */ /* 0x000fe40000010100 */
[----:B------:R-:W0:Y:S01]  /*7dd0*/  SHFL.BFLY PT, R71, R70, 0x2, 0x1f ;  /* 0x0c401f0046477f89 */ /* 0x000e2200000e0000 */
[----:B------:R-:W-:Y:S01]  /*7de0*/  MUFU.EX2 R57, R57 ;  /* 0x0000003900397308 */ /* 0x000fe20000000800 */
[----:B------:R-:W-:-:S07]  /*7df0*/  FMUL.FTZ R11, R86, UR11 ;  /* 0x0000000b560b7c20 */ /* 0x000fce0008410000 */
[----:B------:R-:W2:Y:S08]  /*7e00*/  MUFU.EX2 R11, R11 ;  /* 0x0000000b000b7308 */ /* 0x000eb00000000800 */
[----:B------:R-:W-:Y:S01]  /*7e10*/  MUFU.EX2 R34, R34 ;  /* 0x0000002200227308 */ /* 0x000fe20000000800 */
[----:B0-----:R-:W-:Y:S01]  /*7e20*/  FMNMX.FTZ R83, R70, R71, !PT ;  /* 0x0000004746537209 */ /* 0x001fe20007810000 */
[--C-:B------:R-:W-:Y:S01]  /*7e30*/  FFMA.FTZ R70, R72, UR11, -R56.reuse ;  /* 0x0000000b48467c23 */ /* 0x100fe20008010838 */
[--C-:B------:R-:W-:Y:S01]  /*7e40*/  FFMA.FTZ R71, R73, UR11, -R56.reuse ;  /* 0x0000000b49477c23 */ /* 0x100fe20008010838 */
[--C-:B------:R-:W-:Y:S01]  /*7e50*/  FFMA.FTZ R72, R77, UR11, -R56.reuse ;  /* 0x0000000b4d487c23 */ /* 0x100fe20008010838 */
[----:B------:R-:W-:Y:S01]  /*7e60*/  FFMA.FTZ R73, R79, UR11, -R56 ;  /* 0x0000000b4f497c23 */ /* 0x000fe20008010838 */
[----:B-1----:R-:W0:Y:S01]  /*7e70*/  SHFL.BFLY PT, R84, R83, 0x1, 0x1f ;  /* 0x0c201f0053547f89 */ /* 0x002e2200000e0000 */
[----:B--2---:R-:W-:Y:S01]  /*7e80*/  FFMA.FTZ R5, R11, R5, R13 ;  /* 0x000000050b057223 */ /* 0x004fe2000001000d */
[----:B------:R-:W-:Y:S03]  /*7e90*/  MUFU.EX2 R35, R35 ;  /* 0x0000002300237308 */ /* 0x000fe60000000800 */
[----:B------:R-:W-:-:S05]  /*7ea0*/  FADD.FTZ R5, R14, R5 ;  /* 0x000000050e057221 */ /* 0x000fca0000010000 */
[----:B------:R-:W-:Y:S08]  /*7eb0*/  MUFU.EX2 R38, R38 ;  /* 0x0000002600267308 */ /* 0x000ff00000000800 */
[----:B------:R-:W-:Y:S01]  /*7ec0*/  MUFU.EX2 R39, R39 ;  /* 0x0000002700277308 */ /* 0x000fe20000000800 */
[----:B0-----:R-:W-:-:S07]  /*7ed0*/  FMNMX.FTZ R56, R83, R84, !PT ;  /* 0x0000005453387209 */ /* 0x001fce0007810000 */
[----:B------:R-:W-:Y:S01]  /*7ee0*/  MUFU.EX2 R42, R42 ;  /* 0x0000002a002a7308 */ /* 0x000fe20000000800 */
[C---:B------:R-:W-:Y:S01]  /*7ef0*/  FSETP.NEU.FTZ.AND P1, PT, R56.reuse, -INF , PT ;  /* 0xff8000003800780b */ /* 0x040fe20003f3d000 */
[----:B------:R-:W-:-:S05]  /*7f00*/  FMUL.FTZ R85, R56, UR11 ;  /* 0x0000000b38557c20 */ /* 0x000fca0008410000 */
[----:B------:R-:W-:Y:S01]  /*7f10*/  FSEL R85, R85, RZ, P1 ;  /* 0x000000ff55557208 */ /* 0x000fe20000800000 */
[----:B------:R-:W-:Y:S04]  /*7f20*/  MUFU.EX2 R43, R43 ;  /* 0x0000002b002b7308 */ /* 0x000fe80000000800 */
        /* <DEDUP_REMOVED lines=11> */
[----:B------:R-:W-:Y:S01]  /*7fe0*/  FFMA.FTZ R84, R29, UR11, -R85 ;  /* 0x0000000b1d547c23 */ /* 0x000fe20008010855 */
[----:B------:R-:W-:Y:S01]  /*7ff0*/  FADD.FTZ R24, R18, R5 ;  /* 0x0000000512187221 */ /* 0x000fe20000010000 */
[--C-:B------:R-:W-:Y:S01]  /*8000*/  FFMA.FTZ R22, R32, UR11, -R85.reuse ;  /* 0x0000000b20167c23 */ /* 0x100fe20008010855 */
[--C-:B------:R-:W-:Y:S01]  /*8010*/  FFMA.FTZ R33, R33, UR11, -R85.reuse ;  /* 0x0000000b21217c23 */ /* 0x100fe20008010855 */
[----:B------:R-:W-:Y:S01]  /*8020*/  MUFU.EX2 R83, R83 ;  /* 0x0000005300537308 */ /* 0x000fe20000000800 */
[----:B------:R-:W-:Y:S01]  /*8030*/  FADD.FTZ R24, R19, R24 ;  /* 0x0000001813187221 */ /* 0x000fe20000010000 */
[--C-:B------:R-:W-:Y:S01]  /*8040*/  FFMA.FTZ R21, R36, UR11, -R85.reuse ;  /* 0x0000000b24157c23 */ /* 0x100fe20008010855 */
[--C-:B------:R-:W-:Y:S01]  /*8050*/  FFMA.FTZ R139, R45, UR11, -R85.reuse ;  /* 0x0000000b2d8b7c23 */ /* 0x100fe20008010855 */
[--C-:B------:R-:W-:Y:S01]  /*8060*/  FFMA.FTZ R29, R37, UR11, -R85.reuse ;  /* 0x0000000b251d7c23 */ /* 0x100fe20008010855 */
[----:B------:R-:W-:Y:S01]  /*8070*/  FADD.FTZ R24, R15, R24 ;  /* 0x000000180f187221 */ /* 0x000fe20000010000 */
        /* <DEDUP_REMOVED lines=19> */
[----:B0-----:R-:W-:Y:S01]  /*81b0*/  FFMA.FTZ R4, R17, R4, R83 ;  /* 0x0000000411047223 */ /* 0x001fe20000010053 */
[--C-:B------:R-:W-:Y:S01]  /*81c0*/  FFMA.FTZ R74, R75, UR11, -R85.reuse ;  /* 0x0000000b4b4a7c23 */ /* 0x100fe20008010855 */
[--C-:B------:R-:W-:Y:S01]  /*81d0*/  FFMA.FTZ R75, R80, UR11, -R85.reuse ;  /* 0x0000000b504b7c23 */ /* 0x100fe20008010855 */
[----:B------:R-:W-:Y:S01]  /*81e0*/  FFMA.FTZ R80, R81, UR11, -R85 ;  /* 0x0000000b51507c23 */ /* 0x000fe20008010855 */
[----:B------:R-:W-:-:S03]  /*81f0*/  FADD.FTZ R4, R87, R4 ;  /* 0x0000000457047221 */ /* 0x000fc60000010000 */
        /* <DEDUP_REMOVED lines=101> */
.L_x_10895:
[----:B------:R-:W0:Y:S01]  /*8850*/  S2UR UR10, SR_CgaCtaId ;  /* 0x00000000000a79c3 */ /* 0x000e220000008800 */
[----:B------:R-:W-:Y:S01]  /*8860*/  ULEA UR6, UR6, UR38, 0x3 ;  /* 0x0000002606067291 */ /* 0x000fe2000f8e183f */
[----:B------:R-:W-:Y:S01]  /*8870*/  F2FP.BF16.F32.PACK_AB R44, R14, R13 ;  /* 0x0000000d0e2c723e */ /* 0x000fe200000010ff */
[----:B------:R-:W-:Y:S01]  /*8880*/  UMOV UR41, UR5 ;  /* 0x0000000500297c82 */ /* 0x000fe20008000000 */
[----:B------:R-:W-:Y:S01]  /*8890*/  F2FP.BF16.F32.PACK_AB R45, R87, R83 ;  /* 0x00000053572d723e */ /* 0x000fe200000010ff */
[----:B------:R-:W-:Y:S01]  /*88a0*/  UIADD3 UR6, UR6, 0x2d860, URZ ;  /* 0x0002d86006067890 */ /* 0x000fe2000fffe03f */
        /* <DEDUP_REMOVED lines=18> */
[----:B0-----:R-:W-:Y:S01]  /*89d0*/  UPRMT UR6, UR10, 0x654, UR6 ;  /* 0x000006540a067896 */ /* 0x001fe20008000006 */
        /* <DEDUP_REMOVED lines=9> */
[----:B------:R-:W-:Y:S01]  /*8a70*/  SYNCS.ARRIVE.TRANS64.RED.A1T0 RZ, [UR6], RZ ;  /* 0x000000ffffff79a7 */ /* 0x000fe20008100406 */
[----:B------:R-:W-:Y:S01]  /*8a80*/  F2FP.BF16.F32.PACK_AB R50, R51, R50 ;  /* 0x000000323332723e */ /* 0x000fe200000010ff */
[----:B------:R-:W-:Y:S01]  /*8a90*/  STSM.16.M88.4 [R0+0x21800], R44 ;  /* 0x0218002c00007844 */ /* 0x000fe20000000200 */
[----:B------:R-:W-:Y:S01]  /*8aa0*/  F2FP.BF16.F32.PACK_AB R48, R67, R66 ;  /* 0x000000424330723e */ /* 0x000fe200000010ff */
[----:B------:R-:W-:Y:S01]  /*8ab0*/  UMOV UR6, UR4 ;  /* 0x0000000400067c82 */ /* 0x000fe20008000000 */
[----:B------:R-:W-:Y:S01]  /*8ac0*/  F2FP.BF16.F32.PACK_AB R49, R49, R36 ;  /* 0x000000243131723e */ /* 0x000fe200000010ff */
[----:B------:R-:W-:Y:S01]  /*8ad0*/  STSM.16.M88.4 [R140], R24 ;  /* 0x000000188c007844 */ /* 0x000fe20000000200 */
[----:B------:R-:W-:Y:S01]  /*8ae0*/  F2FP.BF16.F32.PACK_AB R51, R138, R37 ;  /* 0x000000258a33723e */ /* 0x000fe200000010ff */
[-C--:B------:R-:W-:Y:S01]  /*8af0*/  FMUL.FTZ R113, R113, R11.reuse ;  /* 0x0000000b71717220 */ /* 0x080fe20000410000 */
[----:B------:R-:W-:Y:S01]  /*8b00*/  F2FP.BF16.F32.PACK_AB R12, R55, R54 ;  /* 0x00000036370c723e */ /* 0x000fe200000010ff */
[----:B------:R-:W-:Y:S01]  /*8b10*/  STSM.16.M88.4 [R6], R32 ;  /* 0x0000002006007844 */ /* 0x000fe20000000200 */
[----:B------:R-:W-:Y:S01]  /*8b20*/  F2FP.BF16.F32.PACK_AB R13, R137, R52 ;  /* 0x00000034890d723e */ /* 0x000fe200000010ff */
[----:B------:R-:W-:Y:S01]  /*8b30*/  FMUL.FTZ R116, R116, R11 ;  /* 0x0000000b74747220 */ /* 0x000fe20000410000 */
[----:B------:R-:W-:Y:S01]  /*8b40*/  F2FP.BF16.F32.PACK_AB R14, R61, R60 ;  /* 0x0000003c3d0e723e */ /* 0x000fe200000010ff */
[----:B------:R-:W-:Y:S01]  /*8b50*/  STSM.16.M88.4 [R3], R40 ;  /* 0x0000002803007844 */ /* 0x000fe20000000200 */
[----:B------:R-:W-:Y:S01]  /*8b60*/  F2FP.BF16.F32.PACK_AB R15, R136, R53 ;  /* 0x00000035880f723e */ /* 0x000fe200000010ff */
[-C--:B------:R-:W-:Y:S01]  /*8b70*/  FMUL.FTZ R117, R117, R11.reuse ;  /* 0x0000000b75757220 */ /* 0x080fe20000410000 */
        /* <DEDUP_REMOVED lines=10> */
[----:B------:R-:W-:Y:S01]  /*8c20*/  F2FP.BF16.F32.PACK_AB R21, R74, R62 ;  /* 0x0000003e4a15723e */ /* 0x000fe200000010ff */
[----:B------:R1:W-:Y:S01]  /*8c30*/  STSM.16.M88.4 [R6+0x6000], R64 ;  /* 0x0060004006007844 */ /* 0x0003e20000000200 */
[----:B------:R-:W-:Y:S01]  /*8c40*/  F2FP.BF16.F32.PACK_AB R22, R73, R72 ;  /* 0x000000484916723e */ /* 0x000fe200000010ff */
[----:B------:R-:W-:Y:S01]  /*8c50*/  FMUL.FTZ R125, R125, R11 ;  /* 0x0000000b7d7d7220 */ /* 0x000fe20000410000 */
[----:B------:R-:W-:Y:S01]  /*8c60*/  F2FP.BF16.F32.PACK_AB R23, R80, R75 ;  /* 0x0000004b5017723e */ /* 0x000fe200000010ff */
[-C--:B------:R-:W-:Y:S01]  /*8c70*/  FMUL.FTZ R128, R128, R11.reuse ;  /* 0x0000000b80807220 */ /* 0x080fe20000410000 */
[----:B------:R-:W-:Y:S01]  /*8c80*/  ISETP.GT.AND P1, PT, R10, UR32, PT ;  /* 0x000000200a007c0c */ /* 0x000fe2000bf24270 */
        /* <DEDUP_REMOVED lines=11> */
[----:B--2---:R-:W2:Y:S01]  /*8d40*/  FENCE.VIEW.ASYNC.S ;  /* 0x00000000000073c6 */ /* 0x004ea20000000000 */
        /* <DEDUP_REMOVED lines=23> */
[----:B0-----:R-:W-:Y:S02]  /*8ec0*/  IMAD.MOV.U32 R12, RZ, RZ, R56 ;  /* 0x000000ffff0c7224 */ /* 0x001fe400078e0038 */
[----:B------:R-:W-:Y:S01]  /*8ed0*/  IMAD.MOV.U32 R11, RZ, RZ, R30 ;  /* 0x000000ffff0b7224 */ /* 0x000fe200078e001e */
[----:B--2---:R-:W-:Y:S01]  /*8ee0*/  NOP ;  /* 0x0000000000007918 */ /* 0x004fe20000000000 */
[----:B-1----:R-:W-:Y:S05]  /*8ef0*/  @P1 BRA `(.L_x_10896) ;  /* 0xffffffc400701947 */ /* 0x002fea000383ffff */
.L_x_10877:
[----:B------:R-:W-:Y:S01]  /*8f00*/  R2UR UR6, R143 ;  /* 0x000000008f0672ca */ /* 0x000fe200000e0000 */
[----:B------:R-:W-:Y:S01]  /*8f10*/  UISETP.NE.AND UP0, UPT, UR60, URZ, UPT ;  /* 0x0000003f3c00728c */ /* 0x000fe2000bf05270 */
[----:B------:R-:W-:Y:S01]  /*8f20*/  IADD3 R11, -R76, 0x1, RZ ;  /* 0x000000014c0b7810 */ /* 0x000fe20007ffe1ff */
[----:B------:R-:W-:-:S04]  /*8f30*/  UMOV UR10, 0xc0 ;  /* 0x000000c0000a7882 */ /* 0x000fc80000000000 */
[----:B------:R-:W-:Y:S01]  /*8f40*/  IMAD R11, R16, UR35, R11 ;  /* 0x00000023100b7c24 */ /* 0x000fe2000f8e020b */
[----:B------:R-:W-:-:S04]  /*8f50*/  PLOP3.LUT P1, PT, PT, PT, UP0, 0x40, 0x0 ;  /* 0x000000000000781c */ /* 0x000fc80003f2e808 */
[----:B------:R-:W-:Y:S01]  /*8f60*/  R2UR UR14, R11 ;  /* 0x000000000b0e72ca */ /* 0x000fe200000e0000 */
[----:B------:R-:W-:Y:S01]  /*8f70*/  UISETP.NE.AND UP1, UPT, UR6, URZ, UPT ;  /* 0x0000003f0600728c */ /* 0x000fe2000bf25270 */
[----:B------:R-:W1:Y:S10]  /*8f80*/  S2UR UR6, SR_CTAID.X ;  /* 0x00000000000679c3 */ /* 0x000e740000002500 */
[----:B------:R-:W-:Y:S01]  /*8f90*/  @UP1 ULDC UR15, c[0x0][0x450] ;  /* 0x00011400000f1ab9 */ /* 0x000fe20000000800 */
[----:B-1----:R-:W-:-:S03]  /*8fa0*/  UIMAD UR10, UR6, UR10, 0xbf ;  /* 0x000000bf060a74a4 */ /* 0x002fc6000f8e020a */
        /* <DEDUP_REMOVED lines=18> */
.L_x_10898:
[----:B------:R-:W-:Y:S02]  /*90d0*/  ULDC UR15, c[0x0][0x9e4] ;  /* 0x00027900000f7ab9 */ /* 0x000fe40000000800 */
[----:B------:R-:W-:-:S11]  /*90e0*/  UISETP.NE.AND UP0, UPT, UR15, 0x1, UPT ;  /* 0x000000010f00788c */ /* 0x000fd6000bf05270 */
[----:B------:R-:W-:Y:S02]  /*90f0*/  @UP0 ULDC.64 UR18, c[0x0][0x9e8] ;  /* 0x00027a0000120ab9 */ /* 0x000fe40000000a00 */
[----:B------:R-:W-:-:S04]  /*9100*/  UIMAD.WIDE.U32 UR6, UR10, UR18, URZ ;  /* 0x000000120a0672a5 */ /* 0x000fc8000f8e003f */
[----:B------:R-:W-:-:S12]  /*9110*/  @UP0 USHF.R.U32.HI UR10, URZ, UR19, UR7 ;  /* 0x000000133f0a0299 */ /* 0x000fd80008011607 */
.L_x_10899:
[----:B------:R-:W-:-:S04]  /*9120*/  UIMAD UR10, UR10, UR15, URZ ;  /* 0x0000000f0a0a72a4 */ /* 0x000fc8000f8e023f */
[----:B------:R-:W-:-:S04]  /*9130*/  UISETP.LT.AND UP0, UPT, UR14, UR10, UPT ;  /* 0x0000000a0e00728c */ /* 0x000fc8000bf01270 */
[----:B------:R-:W-:-:S12]  /*9140*/  USEL UR14, UR14, UR10, !UP0 ;  /* 0x0000000a0e0e7287 */ /* 0x000fd8000c000000 */
.L_x_10897:
        /* <DEDUP_REMOVED lines=9> */
[----:B0-----:R-:W-:Y:S01]  /*91e0*/  IMAD.MOV.U32 R12, RZ, RZ, R56 ;  /* 0x000000ffff0c7224 */ /* 0x001fe200078e0038 */
[----:B------:R-:W-:Y:S01]  /*91f0*/  UMOV UR32, UR5 ;  /* 0x0000000500207c82 */ /* 0x000fe20008000000 */
[----:B------:R-:W-:Y:S01]  /*9200*/  IMAD.MOV.U32 R11, RZ, RZ, R30 ;  /* 0x000000ffff0b7224 */ /* 0x000fe200078e001e */
[----:B------:R-:W-:Y:S01]  /*9210*/  UMOV UR7, UR4 ;  /* 0x0000000400077c82 */ /* 0x000fe20008000000 */
[----:B------:R-:W-:Y:S01]  /*9220*/  ULDC UR10, c[0x0][0x9d8] ;  /* 0x00027600000a7ab9 */ /* 0x000fe20000000800 */
[----:B------:R-:W-:-:S05]  /*9230*/  ULDC UR11, c[0x0][0x988] ;  /* 0x00026200000b7ab9 */ /* 0x000fca0000000800 */
.L_x_10911:
        /* <DEDUP_REMOVED lines=8> */
.L_x_10902:
        /* <DEDUP_REMOVED lines=9> */
.L_x_10903:
[----:B-1----:R-:W-:Y:S05]  /*9350*/  @P1 BRA `(.L_x_10901) ;  /* 0x0000000000081947 */ /* 0x002fea0003800000 */
[----:B------:R-:W1:Y:S02]  /*9360*/  SYNCS.PHASECHK.TRANS64.TRYWAIT P1, [UR4+0x2d830], R13 ;  /* 0x02d8300dff0075a7 */ /* 0x000e640008020144 */
[----:B-1----:R-:W-:Y:S05]  /*9370*/  @!P1 BRA `(.L_x_10904) ;  /* 0x000000c000e09947 */ /* 0x002fea0003800000 */
.L_x_10901:
        /* <DEDUP_REMOVED lines=11> */
[----:B------:R-:W-:-:S04]  /*9430*/  UIMAD UR26, UR4, 0x600, UR39 ;  /* 0x00000600041a78a4 */ /* 0x000fc8000f8e0227 */
[----:B------:R-:W-:Y:S02]  /*9440*/  UIADD3 UR14, UR26, 0x200, URZ ;  /* 0x000002001a0e7890 */ /* 0x000fe4000fffe03f */
[----:B------:R-:W-:Y:S02]  /*9450*/  UIADD3 UR18, UR26, 0x202, URZ ;  /* 0x000002021a127890 */ /* 0x000fe4000fffe03f */
[----:B------:R-:W-:Y:S01]  /*9460*/  UMOV UR30, UR26 ;  /* 0x0000001a001e7c82 */ /* 0x000fe20008000000 */
[----:B------:R-:W-:Y:S01]  /*9470*/  UIADD3 UR22, UR26, 0x400, URZ ;  /* 0x000004001a167890 */ /* 0x000fe2000fffe03f */
[----:B-1----:R-:W-:-:S05]  /*9480*/  SHF.R.U32.HI R14, RZ, 0x7, R14 ;  /* 0x00000007ff0e7819 */ /* 0x002fca000001160e */
[----:B0-----:R-:W-:-:S05]  /*9490*/  VIADD R13, R14, 0x8 ;  /* 0x000000080e0d7836 */ /* 0x001fca0000000000 */
[----:B------:R0:W-:Y:S06]  /*94a0*/  BAR.SYNC.DEFER_BLOCKING R13, 0x100 ;  /* 0x0004000d0000751d */ /* 0x0001ec0000010000 */
[----:B------:R-:W-:-:S06]  /*94b0*/  WARPGROUP.ARRIVE ;  /* 0x00000000000079c5 */ /* 0x000fcc0000000000 */
[----:B------:R-:W-:Y:S01]  /*94c0*/  HGMMA.64x128x16.F32.BF16 R24, gdesc[UR28], RZ, !UPT, gsb0 ;  /* 0x01e000001c1879f0 */ /* 0x000fe2000c0018ff */
[----:B------:R-:W-:Y:S01]  /*94d0*/  UIADD3 UR30, UR26, 0x2, URZ ;  /* 0x000000021a1e7890 */ /* 0x000fe2000fffe03f */
[----:B------:R-:W-:Y:S01]  /*94e0*/  UMOV UR28, UR8 ;  /* 0x00000008001c7c82 */ /* 0x000fe20008000000 */
[----:B------:R-:W-:Y:S01]  /*94f0*/  UMOV UR29, UR9 ;  /* 0x00000009001d7c82 */ /* 0x000fe20008000000 */
[----:B------:R-:W-:Y:S01]  /*9500*/  UMOV UR31, 0x80000020 ;  /* 0x80000020001f7882 */ /* 0x000fe20000000000 */
[----:B------:R-:W-:Y:S01]  /*9510*/  UIADD3 UR26, UR26, 0x402, URZ ;  /* 0x000004021a1a7890 */ /* 0x000fe2000fffe03f */
        /* <DEDUP_REMOVED lines=19> */
.L_x_10906:
[----:B------:R-:W-:Y:S01]  /*9650*/  ULEA UR14, UR7, UR38, 0x3 ;  /* 0x00000026070e7291 */ /* 0x000fe2000f8e183f */
[----:B------:R-:W-:-:S05]  /*9660*/  IMAD.U32 R13, RZ, RZ, UR32 ;  /* 0x00000020ff0d7e24 */ /* 0x000fca000f8e00ff */
[----:B------:R-:W-:-:S04]  /*9670*/  SHF.L.U32 R13, R13, 0x1f, RZ ;  /* 0x0000001f0d0d7819 */ /* 0x000fc800000006ff */
[----:B------:R0:W1:Y:S01]  /*9680*/  SYNCS.PHASECHK.TRANS64.TRYWAIT P1, [UR14+0x2d850], R13 ;  /* 0x02d8500dff0075a7 */ /* 0x000062000802014e */
[----:B------:R-:W-:Y:S05]  /*9690*/  @!P0 BRA `(.L_x_10907) ;  /* 0x0000000000048947 */ /* 0x000fea0003800000 */
[----:B------:R-:W-:Y:S01]  /*96a0*/  BPT.TRAP 0x1 ;  /* 0x000000040000795c */ /* 0x000fe20000300000 */
.L_x_10907:
[----:B-1----:R-:W-:Y:S05]  /*96b0*/  @P1 BRA `(.L_x_10905) ;  /* 0x0000000000081947 */ /* 0x002fea0003800000 */
[----:B------:R-:W1:Y:S02]  /*96c0*/  SYNCS.PHASECHK.TRANS64.TRYWAIT P1, [UR14+0x2d850], R13 ;  /* 0x02d8500dff0075a7 */ /* 0x000e64000802014e */
[----:B-1----:R-:W-:Y:S05]  /*96d0*/  @!P1 BRA `(.L_x_10908) ;  /* 0x000000c000209947 */ /* 0x002fea0003800000 */
.L_x_10905:
        /* <DEDUP_REMOVED lines=71> */
.L_x_10909:
        /* <DEDUP_REMOVED lines=74> */
[----:B------:R-:W0:Y:S01]  /*9ff0*/  S2UR UR15, SR_CgaCtaId ;  /* 0x00000000000f79c3 */ /* 0x000e220000008800 */
[----:B------:R-:W-:-:S03]  /*a000*/  ULEA UR14, UR4, UR38, 0x3 ;  /* 0x00000026040e7291 */ /* 0x000fc6000f8e183f */
[----:B------:R-:W3:Y:S01]  /*a010*/  MUFU.TANH R24, R24 ;  /* 0x0000001800187308 */ /* 0x000ee20000002400 */
[----:B-1----:R-:W-:Y:S01]  /*a020*/  FMNMX.FTZ R71, R21, R56, !PT ;  /* 0x0000003815477209 */ /* 0x002fe20007810000 */
[----:B------:R-:W-:-:S06]  /*a030*/  UIADD3 UR14, UR14, 0x2d840, URZ ;  /* 0x0002d8400e0e7890 */ /* 0x000fcc000fffe03f */
[----:B------:R-:W1:Y:S01]  /*a040*/  MUFU.TANH R23, R23 ;  /* 0x0000001700177308 */ /* 0x000e620000002400 */
[----:B--2---:R-:W-:-:S07]  /*a050*/  FMNMX.FTZ R30, R22, R69, !PT ;  /* 0x00000045161e7209 */ /* 0x004fce0007810000 */
        /* <DEDUP_REMOVED lines=131> */
[----:B------:R-:W-:Y:S01]  /*a890*/  FFMA.FTZ R14, R14, UR11, -R80 ;  /* 0x0000000b0e0e7c23 */ /* 0x000fe20008010850 */
[----:B------:R-:W-:Y:S01]  /*a8a0*/  FMUL.FTZ R11, R11, UR11 ;  /* 0x0000000b0b0b7c20 */ /* 0x000fe20008410000 */
[--C-:B------:R-:W-:Y:S01]  /*a8b0*/  FFMA.FTZ R15, R15, UR11, -R40.reuse ;  /* 0x0000000b0f0f7c23 */ /* 0x100fe20008010828 */
[----:B------:R-:W-:Y:S01]  /*a8c0*/  FFMA.FTZ R137, R17, UR11, -R40 ;  /* 0x0000000b11897c23 */ /* 0x000fe20008010828 */
[----:B------:R-:W-:Y:S01]  /*a8d0*/  MUFU.EX2 R12, R84 ;  /* 0x00000054000c7308 */ /* 0x000fe20000000800 */
[--C-:B------:R-:W-:Y:S01]  /*a8e0*/  FFMA.FTZ R18, R18, UR11, -R80.reuse ;  /* 0x0000000b12127c23 */ /* 0x100fe20008010850 */
[----:B------:R-:W-:Y:S01]  /*a8f0*/  FFMA.FTZ R82, R43, UR11, -R80 ;  /* 0x0000000b2b527c23 */ /* 0x000fe20008010850 */
[----:B------:R-:W-:Y:S01]  /*a900*/  FFMA.FTZ R43, R20, UR11, -R40 ;  /* 0x0000000b142b7c23 */ /* 0x000fe20008010828 */
[----:B------:R-:W-:Y:S01]  /*a910*/  FFMA.FTZ R19, R19, UR11, -R80 ;  /* 0x0000000b13137c23 */ /* 0x000fe20008010850 */
[----:B------:R-:W-:Y:S01]  /*a920*/  FFMA.FTZ R136, R21, UR11, -R40 ;  /* 0x0000000b15887c23 */ /* 0x000fe20008010828 */
[----:B------:R-:W-:Y:S01]  /*a930*/  FFMA.FTZ R22, R22, UR11, -R80 ;  /* 0x0000000b16167c23 */ /* 0x000fe20008010850 */
        /* <DEDUP_REMOVED lines=184> */
.L_x_10910:
        /* <DEDUP_REMOVED lines=24> */
[----:B0-----:R-:W-:Y:S01]  /*b640*/  UPRMT UR7, UR14, 0x654, UR7 ;  /* 0x000006540e077896 */ /* 0x001fe20008000007 */
        /* <DEDUP_REMOVED lines=13> */
[----:B------:R-:W-:Y:S01]  /*b720*/  UMOV UR7, UR4 ;  /* 0x0000000400077c82 */ /* 0x000fe20008000000 */
[----:B------:R-:W-:Y:S01]  /*b730*/  F2FP.BF16.F32.PACK_AB R48, R48, R47 ;  /* 0x0000002f3030723e */ /* 0x000fe200000010ff */
[----:B------:R1:W-:Y:S01]  /*b740*/  STSM.16.M88.4 [R140], R24 ;  /* 0x000000188c007844 */ /* 0x0003e20000000200 */
[----:B------:R-:W-:Y:S01]  /*b750*/  F2FP.BF16.F32.PACK_AB R51, R84, R29 ;  /* 0x0000001d5433723e */ /* 0x000fe200000010ff */
[-C--:B------:R-:W-:Y:S01]  /*b760*/  FMUL.FTZ R113, R113, R12.reuse ;  /* 0x0000000c71717220 */ /* 0x080fe20000410000 */
        /* <DEDUP_REMOVED lines=19> */
[----:B------:R1:W-:Y:S01]  /*b8a0*/  STSM.16.M88.4 [R6+0x6000], R64 ;  /* 0x0060004006007844 */ /* 0x0003e20000000200 */
[----:B------:R-:W-:Y:S01]  /*b8b0*/  F2FP.BF16.F32.PACK_AB R54, R77, R76 ;  /* 0x0000004c4d36723e */ /* 0x000fe200000010ff */
[-C--:B------:R-:W-:Y:S01]  /*b8c0*/  FMUL.FTZ R125, R125, R12.reuse ;  /* 0x0000000c7d7d7220 */ /* 0x080fe20000410000 */
        /* <DEDUP_REMOVED lines=39> */
[----:B------:R-:W-:Y:S01]  /*bb40*/  IMAD.MOV.U32 R11, RZ, RZ, R30 ;  /* 0x000000ffff0b7224 */ /* 0x000fe200078e001e */
[----:B0-----:R-:W-:Y:S01]  /*bb50*/  NOP ;  /* 0x0000000000007918 */ /* 0x001fe20000000000 */
[----:B-1----:R-:W-:Y:S05]  /*bb60*/  @P1 BRA `(.L_x_10911) ;  /* 0xffffffd400b41947 */ /* 0x002fea000383ffff */
.L_x_10900:
[----:B------:R-:W-:-:S13]  /*bb70*/  R2UR UR6, R146 ;  /* 0x00000000920672ca */ /* 0x000fda00000e0000 */
[----:B------:R-:W-:-:S13]  /*bb80*/  ISETP.GE.AND P1, PT, R10, UR6, PT ;  /* 0x000000060a007c0c */ /* 0x000fda000bf26270 */
[----:B------:R-:W-:Y:S05]  /*bb90*/  @!P1 BRA `(.L_x_10912) ;  /* 0x0000003800d49947 */ /* 0x000fea0003800000 */
[----:B------:R-:W1:Y:S01]  /*bba0*/  S2R R11, SR_TID.X ;  /* 0x00000000000b7919 */ /* 0x000e620000002100 */
[----:B------:R-:W-:Y:S01]  /*bbb0*/  R2UR UR6, R145 ;  /* 0x00000000910672ca */ /* 0x000fe200000e0000 */
[----:B------:R-:W-:Y:S01]  /*bbc0*/  UMOV UR7, UR4 ;  /* 0x0000000400077c82 */ /* 0x000fe20008000000 */
[----:B------:R-:W-:Y:S01]  /*bbd0*/  UMOV UR30, UR5 ;  /* 0x00000005001e7c82 */ /* 0x000fe20008000000 */
[----:B------:R-:W-:Y:S01]  /*bbe0*/  UMOV UR5, 0x40000040 ;  /* 0x4000004000057882 */ /* 0x000fe20000000000 */
[----:B0-----:R-:W-:Y:S01]  /*bbf0*/  IMAD.MOV.U32 R12, RZ, RZ, R56 ;  /* 0x000000ffff0c7224 */ /* 0x001fe200078e0038 */
[----:B------:R-:W-:Y:S01]  /*bc00*/  UMOV UR57, 0x40000040 ;  /* 0x4000004000397882 */ /* 0x000fe20000000000 */
[----:B------:R-:W-:Y:S01]  /*bc10*/  IMAD.U32 R139, RZ, RZ, UR5 ;  /* 0x00000005ff8b7e24 */ /* 0x000fe2000f8e00ff */
[----:B------:R-:W-:Y:S01]  /*bc20*/  UMOV UR53, 0x40000040 ;  /* 0x4000004000357882 */ /* 0x000fe20000000000 */
[----:B------:R-:W-:Y:S01]  /*bc30*/  UMOV UR29, 0x40000040 ;  /* 0x40000040001d7882 */ /* 0x000fe20000000000 */
[----:B------:R-:W-:Y:S01]  /*bc40*/  UMOV UR33, 0x40000040 ;  /* 0x4000004000217882 */ /* 0x000fe20000000000 */
[----:B------:R-:W-:Y:S01]  /*bc50*/  UMOV UR41, 0x40000040 ;  /* 0x4000004000297882 */ /* 0x000fe20000000000 */
[----:B------:R-:W-:-:S02]  /*bc60*/  UMOV UR45, 0x40000040 ;  /* 0x40000040002d7882 */ /* 0x000fc40000000000 */
[----:B------:R-:W-:-:S03]  /*bc70*/  ULOP3.LUT UR61, UR6, 0x10000, URZ, 0xfc, !UPT ;  /* 0x00010000063d7892 */ /* 0x000fc6000f8efc3f */
[----:B------:R-:W-:Y:S01]  /*bc80*/  ULDC UR6, c[0x0][0x9d8] ;  /* 0x0002760000067ab9 */ /* 0x000fe20000000800 */
[----:B------:R-:W-:Y:S02]  /*bc90*/  UIADD3 UR4, UR61, 0x2, URZ ;  /* 0x000000023d047890 */ /* 0x000fe4000fffe03f */
[----:B------:R-:W-:Y:S02]  /*bca0*/  UIADD3 UR56, UR61, 0x4, URZ ;  /* 0x000000043d387890 */ /* 0x000fe4000fffe03f */
[----:B------:R-:W-:Y:S02]  /*bcb0*/  UIADD3 UR52, UR61, 0x6, URZ ;  /* 0x000000063d347890 */ /* 0x000fe4000fffe03f */
[----:B------:R-:W-:Y:S01]  /*bcc0*/  IMAD.U32 R138, RZ, RZ, UR4 ;  /* 0x00000004ff8a7e24 */ /* 0x000fe2000f8e00ff */
[----:B------:R-:W-:Y:S02]  /*bcd0*/  UIADD3 UR28, UR61, 0x600, URZ ;  /* 0x000006003d1c7890 */ /* 0x000fe4000fffe03f */
[----:B------:R-:W-:-:S02]  /*bce0*/  UIADD3 UR32, UR61, 0x602, URZ ;  /* 0x000006023d207890 */ /* 0x000fc4000fffe03f */
[----:B------:R-:W-:Y:S02]  /*bcf0*/  UIADD3 UR40, UR61, 0x604, URZ ;  /* 0x000006043d287890 */ /* 0x000fe4000fffe03f */
[----:B------:R-:W-:Y:S01]  /*bd00*/  UIADD3 UR44, UR61, 0x606, URZ ;  /* 0x000006063d2c7890 */ /* 0x000fe2000fffe03f */
[----:B-1----:R-:W-:Y:S02]  /*bd10*/  SHF.R.U32.HI R13, RZ, 0x7, R11 ;  /* 0x00000007ff0d7819 */ /* 0x002fe4000001160b */
[----:B------:R-:W-:Y:S01]  /*bd20*/  ISETP.GE.U32.AND P1, PT, R11, 0x180, PT ;  /* 0x000001800b00780c */ /* 0x000fe20003f26070 */
[----:B------:R-:W-:Y:S02]  /*bd30*/  IMAD.MOV.U32 R11, RZ, RZ, R30 ;  /* 0x000000ffff0b7224 */ /* 0x000fe400078e001e */
[C---:B------:R-:W-:Y:S02]  /*bd40*/  VIADD R137, R13.reuse, 0x9 ;  /* 0x000000090d897836 */ /* 0x040fe40000000000 */
[----:B------:R-:W-:-:S03]  /*bd50*/  VIADD R147, R13, 0x8 ;  /* 0x000000080d937836 */ /* 0x000fc60000000000 */
[----:B------:R-:W-:-:S07]  /*bd60*/  SEL R137, R137, 0x9, !P1 ;  /* 0x0000000989897807 */ /* 0x000fce0004800000 */
.L_x_10931:
[----:B------:R-:W-:Y:S01]  /*bd70*/  R2UR UR10, R142 ;  /* 0x000000008e0a72ca */ /* 0x000fe200000e0000 */
[----:B------:R-:W-:-:S04]  /*bd80*/  UIADD3 UR4, UR7, 0x1, URZ ;  /* 0x0000000107047890 */ /* 0x000fc8000fffe03f */
[----:B------:R-:W-:-:S04]  /*bd90*/  UISETP.NE.AND UP0, UPT, UR4, 0x2, UPT ;  /* 0x000000020400788c */ /* 0x000fc8000bf05270 */
[----:B------:R-:W-:Y:S02]  /*bda0*/  USEL UR5, URZ, 0x1, UP0 ;  /* 0x000000013f057887 */ /* 0x000fe40008000000 */
[----:B------:R-:W-:Y:S02]  /*bdb0*/  USEL UR4, UR4, URZ, UP0 ;  /* 0x0000003f04047287 */ /* 0x000fe40008000000 */
[----:B------:R-:W-:Y:S01]  /*bdc0*/  ISETP.NE.AND P2, PT, RZ, UR10, PT ;  /* 0x0000000aff007c0c */ /* 0x000fe2000bf45270 */
[----:B------:R-:W-:-:S12]  /*bdd0*/  ULOP3.LUT UR5, UR30, UR5, URZ, 0x3c, !UPT ;  /* 0x000000051e057292 */ /* 0x000fd8000f8e3c3f */
[----:B--2---:R-:W-:Y:S05]  /*bde0*/  @P2 BRA `(.L_x_10913) ;  /* 0x00000000002c2947 */ /* 0x004fea0003800000 */
[----:B------:R-:W-:Y:S05]  /*bdf0*/  @!P0 BRA `(.L_x_10914) ;  /* 0x0000000000048947 */ /* 0x000fea0003800000 */
[----:B------:R-:W-:Y:S01]  /*be00*/  BPT.TRAP 0x1 ;  /* 0x000000040000795c */ /* 0x000fe20000300000 */
.L_x_10914:
[----:B------:R-:W-:Y:S01]  /*be10*/  ULEA UR10, UR4, UR38, 0x3 ;  /* 0x00000026040a7291 */ /* 0x000fe2000f8e183f */
[----:B------:R-:W-:-:S05]  /*be20*/  IMAD.U32 R13, RZ, RZ, UR5 ;  /* 0x00000005ff0d7e24 */ /* 0x000fca000f8e00ff */
[----:B------:R-:W-:-:S04]  /*be30*/  SHF.L.U32 R13, R13, 0x1f, RZ ;  /* 0x0000001f0d0d7819 */ /* 0x000fc800000006ff */
[----:B------:R0:W1:Y:S01]  /*be40*/  SYNCS.PHASECHK.TRANS64.TRYWAIT P1, [UR10+0x2d830], R13 ;  /* 0x02d8300dff0075a7 */ /* 0x000062000802014a */
[----:B------:R-:W-:Y:S05]  /*be50*/  @!P0 BRA `(.L_x_10915) ;  /* 0x0000000000048947 */ /* 0x000fea0003800000 */
[----:B------:R-:W-:Y:S01]  /*be60*/  BPT.TRAP 0x1 ;  /* 0x000000040000795c */ /* 0x000fe20000300000 */
.L_x_10915:
[----:B-1----:R-:W-:Y:S05]  /*be70*/  @P1 BRA `(.L_x_10913) ;  /* 0x0000000000081947 */ /* 0x002fea0003800000 */
[----:B------:R-:W1:Y:S02]  /*be80*/  SYNCS.PHASECHK.TRANS64.TRYWAIT P1, [UR10+0x2d830], R13 ;  /* 0x02d8300dff0075a7 */ /* 0x000e64000802014a */
[----:B-1----:R-:W-:Y:S05]  /*be90*/  @!P1 BRA `(.L_x_10916) ;  /* 0x0000009800489947 */ /* 0x002fea0003800000 */
.L_x_10913:
[----:B------:R2:W-:Y:S01]  /*bea0*/  BAR.SYNC.DEFER_BLOCKING R147, 0x100 ;  /* 0x000400930000751d */ /* 0x0005e20000010000 */
[----:B------:R-:W-:Y:S01]  /*beb0*/  R2UR UR48, R8 ;  /* 0x00000000083072ca */ /* 0x000fe200000e0000 */
[----:B------:R-:W-:Y:S01]  /*bec0*/  UIMAD UR26, UR4, 0x600, UR39 ;  /* 0x00000600041a78a4 */ /* 0x000fe2000f8e0227 */
[----:B------:R-:W-:-:S03]  /*bed0*/  R2UR UR49, R9 ;  /* 0x00000000093172ca */ /* 0x000fc600000e0000 */
[----:B------:R-:W-:Y:S01]  /*bee0*/  UMOV UR51, 0x80000020 ;  /* 0x8000002000337882 */ /* 0x000fe20000000000 */
        /* <DEDUP_REMOVED lines=32> */
.L_x_10918:
[----:B------:R-:W-:Y:S01]  /*c0f0*/  ULEA UR10, UR7, UR38, 0x3 ;  /* 0x00000026070a7291 */ /* 0x000fe2000f8e183f */
[----:B01----:R-:W-:-:S05]  /*c100*/  IMAD.U32 R13, RZ, RZ, UR30 ;  /* 0x0000001eff0d7e24 */ /* 0x003fca000f8e00ff */
[----:B------:R-:W-:-:S04]  /*c110*/  SHF.L.U32 R13, R13, 0x1f, RZ ;  /* 0x0000001f0d0d7819 */ /* 0x000fc800000006ff */
[----:B------:R0:W1:Y:S01]  /*c120*/  SYNCS.PHASECHK.TRANS64.TRYWAIT P1, [UR10+0x2d850], R13 ;  /* 0x02d8500dff0075a7 */ /* 0x000062000802014a */
[----:B------:R-:W-:Y:S05]  /*c130*/  @!P0 BRA `(.L_x_10919) ;  /* 0x0000000000048947 */ /* 0x000fea0003800000 */
[----:B------:R-:W-:Y:S01]  /*c140*/  BPT.TRAP 0x1 ;  /* 0x000000040000795c */ /* 0x000fe20000300000 */
.L_x_10919:
[----:B-1----:R-:W-:Y:S05]  /*c150*/  @P1 BRA `(.L_x_10917) ;  /* 0x0000000000081947 */ /* 0x002fea0003800000 */
[----:B------:R-:W1:Y:S02]  /*c160*/  SYNCS.PHASECHK.TRANS64.TRYWAIT P1, [UR10+0x2d850], R13 ;  /* 0x02d8500dff0075a7 */ /* 0x000e64000802014a */
[----:B-1----:R-:W-:Y:S05]  /*c170*/  @!P1 BRA `(.L_x_10920) ;  /* 0x0000009400a89947 */ /* 0x002fea0003800000 */
.L_x_10917:
[----:B------:R-:W-:Y:S01]  /*c180*/  UIADD3 UR10, UR38, 0x400, URZ ;  /* 0x00000400260a7890 */ /* 0x000fe2000fffe03f */
[----:B------:R-:W-:Y:S01]  /*c190*/  WARPGROUP.ARRIVE ;  /* 0x00000000000079c5 */ /* 0x000fe20000000000 */
[----:B------:R-:W-:Y:S01]  /*c1a0*/  UMOV UR48, UR61 ;  /* 0x0000003d00307c82 */ /* 0x000fe20008000000 */
[----:B------:R-:W-:Y:S01]  /*c1b0*/  UMOV UR49, 0x40000040 ;  /* 0x4000004000317882 */ /* 0x000fe20000000000 */
[----:B------:R-:W-:Y:S01]  /*c1c0*/  USHF.R.U32.HI UR10, URZ, 0x4, UR10 ;  /* 0x000000043f0a7899 */ /* 0x000fe2000801160a */
[----:B------:R-:W-:Y:S01]  /*c1d0*/  UMOV UR51, 0x80000020 ;  /* 0x8000002000337882 */ /* 0x000fe20000000000 */
[----:B------:R-:W-:Y:S02]  /*c1e0*/  UMOV UR59, 0x80000020 ;  /* 0x80000020003b7882 */ /* 0x000fe40000000000 */
[----:B------:R-:W-:Y:S01]  /*c1f0*/  ULOP3.LUT UR10, UR10, 0x3fff, URZ, 0xc0, !UPT ;  /* 0x00003fff0a0a7892 */ /* 0x000fe2000f8ec03f */
[----:B------:R-:W-:Y:S01]  /*c200*/  UMOV UR55, 0x80000020 ;  /* 0x8000002000377882 */ /* 0x000fe20000000000 */
[----:B------:R-:W-:-:S02]  /*c210*/  UMOV UR31, 0x80000020 ;  /* 0x80000020001f7882 */ /* 0x000fc40000000000 */
[----:B------:R-:W-:Y:S01]  /*c220*/  ULOP3.LUT UR10, UR10, 0x2000000, URZ, 0xfc, !UPT ;  /* 0x020000000a0a7892 */ /* 0x000fe2000f8efc3f */
[----:B------:R-:W-:Y:S01]  /*c230*/  UMOV UR35, 0x80000020 ;  /* 0x8000002000237882 */ /* 0x000fe20000000000 */
[----:B------:R-:W-:Y:S02]  /*c240*/  UMOV UR43, 0x80000020 ;  /* 0x80000020002b7882 */ /* 0x000fe40000000000 */
[----:B------:R-:W-:Y:S01]  /*c250*/  UIMAD UR10, UR7, 0x600, UR10 ;  /* 0x00000600070a78a4 */ /* 0x000fe2000f8e020a */
[----:B------:R-:W-:-:S03]  /*c260*/  UMOV UR47, 0x80000020 ;  /* 0x80000020002f7882 */ /* 0x000fc60000000000 */
[----:B------:R-:W-:Y:S02]  /*c270*/  UIADD3 UR11, UR10, 0x40, URZ ;  /* 0x000000400a0b7890 */ /* 0x000fe4000fffe03f */
[----:B------:R-:W-:Y:S02]  /*c280*/  UIADD3 UR58, UR10, 0x80, URZ ;  /* 0x000000800a3a7890 */ /* 0x000fe4000fffe03f */
[----:B------:R-:W-:Y:S01]  /*c290*/  UMOV UR50, UR10 ;  /* 0x0000000a00327c82 */ /* 0x000fe20008000000 */
[----:B------:R-:W-:Y:S01]  /*c2a0*/  UIADD3 UR54, UR10, 0xc0, URZ ;  /* 0x000000c00a367890 */ /* 0x000fe2000fffe03f */
[----:B------:R-:W-:Y:S01]  /*c2b0*/  HGMMA.64x96x16.F32.BF16 R88, gdesc[UR48].tnspB, R88, gsb0 ;  /* 0x41600000305879f0 */ /* 0x000fe20008001858 */
[----:B------:R-:W-:Y:S01]  /*c2c0*/  R2UR UR48, R138 ;  /* 0x000000008a3072ca */ /* 0x000fe200000e0000 */
[----:B------:R-:W-:Y:S01]  /*c2d0*/  UMOV UR50, UR11 ;  /* 0x0000000b00327c82 */ /* 0x000fe20008000000 */
[----:B------:R-:W-:Y:S01]  /*c2e0*/  R2UR UR49, R139 ;  /* 0x000000008b3172ca */ /* 0x000fe200000e0000 */
[----:B------:R-:W-:Y:S01]  /*c2f0*/  UMOV UR51, 0x80000020 ;  /* 0x8000002000337882 */ /* 0x000fe20000000000 */
[----:B------:R-:W-:-:S02]  /*c300*/  UIADD3 UR30, UR10, 0x100, URZ ;  /* 0x000001000a1e7890 */ /* 0x000fc4000fffe03f */
[----:B------:R-:W-:Y:S02]  /*c310*/  UIADD3 UR34, UR10, 0x140, URZ ;  /* 0x000001400a227890 */ /* 0x000fe4000fffe03f */
[----:B------:R-:W-:Y:S02]  /*c320*/  UIADD3 UR42, UR10, 0x180, URZ ;  /* 0x000001800a2a7890 */ /* 0x000fe4000fffe03f */
[----:B------:R-:W-:Y:S01]  /*c330*/  UIADD3 UR46, UR10, 0x1c0, URZ ;  /* 0x000001c00a2e7890 */ /* 0x000fe2000fffe03f */
        /* <DEDUP_REMOVED lines=25> */
.L_x_10921:
[----:B------:R-:W-:Y:S01]  /*c4d0*/  R2UR UR10, R143 ;  /* 0x000000008f0a72ca */ /* 0x000fe200000e0000 */
[----:B------:R-:W3:Y:S01]  /*c4e0*/  S2UR UR15, SR_CgaCtaId ;  /* 0x00000000000f79c3 */ /* 0x000ee20000008800 */
[----:B------:R-:W-:Y:S01]  /*c4f0*/  FMUL.FTZ R23, R33, UR6 ;  /* 0x0000000621177c20 */ /* 0x000fe20008410000 */
[----:B------:R-:W-:Y:S01]  /*c500*/  FMUL.FTZ R33, R43, UR6 ;  /* 0x000000062b217c20 */ /* 0x000fe20008410000 */
[----:B------:R-:W-:Y:S01]  /*c510*/  FMUL.FTZ R43, R54, UR6 ;  /* 0x00000006362b7c20 */ /* 0x000fe20008410000 */
[----:B01----:R-:W-:Y:S01]  /*c520*/  FMUL.FTZ R13, R24, UR6 ;  /* 0x00000006180d7c20 */ /* 0x003fe20008410000 */
[----:B------:R-:W-:Y:S01]  /*c530*/  FMUL.FTZ R22, R32, UR6 ;  /* 0x0000000620167c20 */ /* 0x000fe20008410000 */
[----:B------:R-:W-:Y:S01]  /*c540*/  FMUL.FTZ R24, R34, UR6 ;  /* 0x0000000622187c20 */ /* 0x000fe20008410000 */
[----:B------:R-:W-:Y:S01]  /*c550*/  FMUL.FTZ R32, R41, UR6 ;  /* 0x0000000629207c20 */ /* 0x000fe20008410000 */
[----:B------:R-:W-:Y:S01]  /*c560*/  FMUL.FTZ R34, R44, UR6 ;  /* 0x000000062c227c20 */ /* 0x000fe20008410000 */
[----:B------:R-:W-:Y:S01]  /*c570*/  FMUL.FTZ R41, R51, UR6 ;  /* 0x0000000633297c20 */ /* 0x000fe20008410000 */
[----:B------:R-:W-:-:S02]  /*c580*/  IMAD.MOV.U32 R136, RZ, RZ, R7 ;  /* 0x000000ffff887224 */ /* 0x000fc400078e0007 */
        /* <DEDUP_REMOVED lines=10> */
[----:B------:R-:W-:-:S02]  /*c630*/  IMAD.SHL.U32 R78, R10, 0x80, RZ ;  /* 0x000000800a4e7824 */ /* 0x000fc400078e00ff */
        /* <DEDUP_REMOVED lines=51> */
[----:B------:R-:W-:Y:S01]  /*c970*/  FMUL.FTZ R74, R81, UR6 ;  /* 0x00000006514a7c20 */ /* 0x000fe20008410000 */
[----:B------:R-:W-:Y:S01]  /*c980*/  FMUL.FTZ R73, R82, UR6 ;  /* 0x0000000652497c20 */ /* 0x000fe20008410000 */
[----:B------:R-:W-:Y:S01]  /*c990*/  FMUL.FTZ R75, R83, UR6 ;  /* 0x00000006534b7c20 */ /* 0x000fe20008410000 */
[----:B------:R-:W-:Y:S01]  /*c9a0*/  FMUL.FTZ R76, R84, UR6 ;  /* 0x00000006544c7c20 */ /* 0x000fe20008410000 */
[----:B------:R-:W-:Y:S01]  /*c9b0*/  FMUL.FTZ R77, R86, UR6 ;  /* 0x00000006564d7c20 */ /* 0x000fe20008410000 */
[----:B------:R-:W-:Y:S01]  /*c9c0*/  FMUL.FTZ R80, R87, UR6 ;  /* 0x0000000657507c20 */ /* 0x000fe20008410000 */
[----:B------:R-:W-:Y:S01]  /*c9d0*/  R2UR UR14, R144 ;  /* 0x00000000900e72ca */ /* 0x000fe200000e0000 */
[----:B------:R-:W-:Y:S01]  /*c9e0*/  IMAD R55, R2, -0x2, R55 ;  /* 0xfffffffe02377824 */ /* 0x000fe200078e0237 */
        /* <DEDUP_REMOVED lines=8> */
[----:B------:R-:W3:Y:S01]  /*ca70*/  MUFU.TANH R15, R15 ;  /* 0x0000000f000f7308 */ /* 0x000ee20000002400 */
[----:B------:R-:W-:Y:S02]  /*ca80*/  SYNCS.ARRIVE.TRANS64.RED.A1T0 RZ, [UR10], RZ ;  /* 0x000000ffffff79a7 */ /* 0x000fe4000810040a */
[C---:B------:R-:W-:Y:S02]  /*ca90*/  VIADD R84, R55.reuse, UR15 ;  /* 0x0000000f37547c36 */ /* 0x040fe40008000000 */
[----:B------:R-:W-:Y:S02]  /*caa0*/  VIADD R83, R55, UR14 ;  /* 0x0000000e37537c36 */ /* 0x000fe40008000000 */
[--C-:B0-----:R-:W-:Y:S01]  /*cab0*/  IMAD.IADD R82, R84, 0x1, R85.reuse ;  /* 0x0000000154527824 */ /* 0x101fe200078e0255 */
[----:B------:R-:W0:Y:S01]  /*cac0*/  MUFU.TANH R14, R14 ;  /* 0x0000000e000e7308 */ /* 0x000e220000002400 */
[----:B------:R-:W-:-:S07]  /*cad0*/  IMAD.IADD R81, R83, 0x1, R85 ;  /* 0x0000000153517824 */ /* 0x000fce00078e0255 */
        /* <DEDUP_REMOVED lines=61> */
[----:B-1-34-:R-:W-:Y:S05]  /*ceb0*/  @P1 BRA `(.L_x_10922) ;  /* 0x00000000006c1947 */ /* 0x01afea0003800000 */
        /* <DEDUP_REMOVED lines=16> */
.L_x_10924:
[----:B------:R-:W-:Y:S02]  /*cfc0*/  ULDC UR10, c[0x0][0x9e4] ;  /* 0x00027900000a7ab9 */ /* 0x000fe40000000800 */
[----:B------:R-:W-:-:S05]  /*cfd0*/  IMAD.U32 R86, RZ, RZ, UR10 ;  /* 0x0000000aff567e24 */ /* 0x000fca000f8e00ff */
[----:B------:R-:W-:-:S13]  /*cfe0*/  ISETP.NE.AND P1, PT, R86, 0x1, PT ;  /* 0x000000015600780c */ /* 0x000fda0003f25270 */
[----:B------:R-:W1:Y:S02]  /*cff0*/  @P1 LDC.64 R54, c[0x0][0x9e8] ;  /* 0x00027a00ff361b82 */ /* 0x000e640000000a00 */
[----:B-1----:R-:W-:-:S05]  /*d000*/  @P1 IMAD.HI.U32 R54, R85, R54, RZ ;  /* 0x0000003655361227 */ /* 0x002fca00078e00ff */
[----:B------:R-:W-:-:S07]  /*d010*/  @P1 SHF.R.U32.HI R85, RZ, R55, R54 ;  /* 0x00000037ff551219 */ /* 0x000fce0000011636 */
.L_x_10925:
[----:B------:R-:W-:Y:S05]  /*d020*/  BSYNC B0 ;  /* 0x0000000000007941 */ /* 0x000fea0003800000 */
.L_x_10923:
[----:B------:R-:W-:-:S04]  /*d030*/  IMAD R85, R85, R86, -R78 ;  /* 0x0000005655557224 */ /* 0x000fc800078e0a4e */
[----:B------:R-:W-:-:S05]  /*d040*/  IMAD R85, R2, -0x2, R85 ;  /* 0xfffffffe02557824 */ /* 0x000fca00078e0255 */
[----:B------:R-:W-:Y:S02]  /*d050*/  VIADDMNMX R82, R85, R86, R82, PT ;  /* 0x0000005655527246 */ /* 0x000fe40003800152 */
[----:B------:R-:W-:-:S07]  /*d060*/  VIMNMX R81, R81, R85, !PT ;  /* 0x0000005551517248 */ /* 0x000fce0007fe0100 */
.L_x_10922:
[----:B------:R-:W-:Y:S01]  /*d070*/  ISETP.GT.AND P1, PT, R10, -0x1, PT ;  /* 0xffffffff0a00780c */ /* 0x000fe20003f24270 */
[----:B------:R-:W1:Y:S01]  /*d080*/  SHFL.IDX PT, R54, R136, 0x1, 0x1c1f ;  /* 0x003c1f0088367f89 */ /* 0x000e6200000e0000 */
[----:B------:R-:W-:Y:S02]  /*d090*/  UISETP.NE.AND UP0, UPT, UR60, URZ, UPT ;  /* 0x0000003f3c00728c */ /* 0x000fe4000bf05270 */
[C---:B------:R-:W-:Y:S02]  /*d0a0*/  ISETP.GT.AND P3, PT, R81.reuse, 0x8, P1 ;  /* 0x000000085100780c */ /* 0x040fe40000f64270 */
[C---:B------:R-:W-:Y:S02]  /*d0b0*/  ISETP.GT.AND P6, PT, R81.reuse, RZ, P1 ;  /* 0x000000ff5100720c */ /* 0x040fe40000fc4270 */
        /* <DEDUP_REMOVED lines=114> */
.L_x_10928:
[----:B------:R-:W-:Y:S02]  /*d7e0*/  ULDC UR10, c[0x0][0x9e4] ;  /* 0x00027900000a7ab9 */ /* 0x000fe40000000800 */
[----:B------:R-:W-:-:S05]  /*d7f0*/  IMAD.U32 R30, RZ, RZ, UR10 ;  /* 0x0000000aff1e7e24 */ /* 0x000fca000f8e00ff */
[----:B------:R-:W-:-:S13]  /*d800*/  ISETP.NE.AND P2, PT, R30, 0x1, PT ;  /* 0x000000011e00780c */ /* 0x000fda0003f45270 */
[----:B------:R-:W0:Y:S02]  /*d810*/  @P2 LDC.64 R54, c[0x0][0x9e8] ;  /* 0x00027a00ff362b82 */ /* 0x000e240000000a00 */
[----:B0-----:R-:W-:-:S05]  /*d820*/  @P2 IMAD.HI.U32 R54, R81, R54, RZ ;  /* 0x0000003651362227 */ /* 0x001fca00078e00ff */
[----:B------:R-:W-:-:S07]  /*d830*/  @P2 SHF.R.U32.HI R81, RZ, R55, R54 ;  /* 0x00000037ff512219 */ /* 0x000fce0000011636 */
.L_x_10929:
[----:B------:R-:W-:Y:S05]  /*d840*/  BSYNC B0 ;  /* 0x0000000000007941 */ /* 0x000fea0003800000 */
.L_x_10927:
[----:B------:R-:W-:-:S04]  /*d850*/  IMAD R81, R81, R30, -R78 ;  /* 0x0000001e51517224 */ /* 0x000fc800078e0a4e */
[----:B------:R-:W-:-:S05]  /*d860*/  IMAD R81, R2, -0x2, R81 ;  /* 0xfffffffe02517824 */ /* 0x000fca00078e0251 */
[----:B------:R-:W-:Y:S02]  /*d870*/  VIADDMNMX R84, R81, R30, R84, PT ;  /* 0x0000001e51547246 */ /* 0x000fe40003800154 */
[----:B------:R-:W-:-:S07]  /*d880*/  VIMNMX R83, R83, R81, !PT ;  /* 0x0000005153537248 */ /* 0x000fce0007fe0100 */
.L_x_10926:
[----:B------:R-:W-:Y:S01]  /*d890*/  FMNMX.FTZ R30, R13, R11, !PT ;  /* 0x0000000b0d1e7209 */ /* 0x000fe20007810000 */
[----:B------:R-:W-:Y:S01]  /*d8a0*/  ULDC UR10, c[0x0][0x988] ;  /* 0x00026200000a7ab9 */ /* 0x000fe20000000800 */
[----:B------:R-:W-:Y:S01]  /*d8b0*/  ISETP.GT.AND P5, PT, R83, 0x10, P1 ;  /* 0x000000105300780c */ /* 0x000fe20000fa4270 */
[----:B------:R-:W-:Y:S01]  /*d8c0*/  UMOV UR11, UR10 ;  /* 0x0000000a000b7c82 */ /* 0x000fe20008000000 */
        /* <DEDUP_REMOVED lines=17> */
[C---:B------:R-:W-:Y:S02]  /*d9e0*/  ISETP.GT.AND P3, PT, R83.reuse, 0x8, P1 ;  /* 0x000000085300780c */ /* 0x040fe40000f64270 */
        /* <DEDUP_REMOVED lines=49> */
[C---:B------:R-:W-:Y:S02]  /*dd00*/  ISETP.LT.OR P2, PT, R84.reuse, 0x31, P2 ;  /* 0x000000315400780c */ /* 0x040fe40001741670 */
[----:B------:R-:W-:Y:S02]  /*dd10*/  FSEL R37, R37, -INF , !P4 ;  /* 0xff80000025257808 */ /* 0x000fe40006000000 */
[----:B------:R-:W-:Y:S02]  /*dd20*/  FSEL R39, R39, -INF , !P2 ;  /* 0xff80000027277808 */ /* 0x000fe40005000000 */
[----:B------:R-:W-:-:S02]  /*dd30*/  ISETP.LT.OR P3, PT, R84, 0x32, P3 ;  /* 0x000000325400780c */ /* 0x000fc40001f61670 */
[----:B------:R-:W-:Y:S02]  /*dd40*/  ISETP.GT.AND P4, PT, R83, 0x39, P1 ;  /* 0x000000395300780c */ /* 0x000fe40000f84270 */
[----:B------:R-:W-:Y:S02]  /*dd50*/  FSEL R41, R41, -INF , !P3 ;  /* 0xff80000029297808 */ /* 0x000fe40005800000 */
[C---:B------:R-:W-:Y:S02]  /*dd60*/  ISETP.GT.AND P2, PT, R83.reuse, 0x40, P1 ;  /* 0x000000405300780c */ /* 0x040fe40000f44270 */
[----:B------:R-:W-:Y:S02]  /*dd70*/  ISETP.LT.OR P4, PT, R84, 0x3a, P4 ;  /* 0x0000003a5400780c */ /* 0x000fe40002781670 */
[----:B------:R-:W-:Y:S02]  /*dd80*/  ISETP.GT.AND P3, PT, R83, 0x41, P1 ;  /* 0x000000415300780c */ /* 0x000fe40000f64270 */
[----:B0-----:R-:W-:-:S02]  /*dd90*/  FMNMX.FTZ R55, R54, R55, !PT ;  /* 0x0000003736377209 */ /* 0x001fc40007810000 */
[C---:B------:R-:W-:Y:S02]  /*dda0*/  ISETP.LT.OR P2, PT, R84.reuse, 0x41, P2 ;  /* 0x000000415400780c */ /* 0x040fe40001741670 */
[----:B------:R-:W-:Y:S01]  /*ddb0*/  ISETP.LT.OR P3, PT, R84, 0x42, P3 ;  /* 0x000000425400780c */ /* 0x000fe20001f61670 */
[----:B------:R-:W0:Y:S01]  /*ddc0*/  SHFL.BFLY PT, R30, R55, 0x1, 0x1f ;  /* 0x0c201f00371e7f89 */ /* 0x000e2200000e0000 */
[----:B------:R-:W-:Y:S02]  /*ddd0*/  FSEL R47, R47, -INF , !P2 ;  /* 0xff8000002f2f7808 */ /* 0x000fe40005000000 */
[----:B------:R-:W-:Y:S02]  /*dde0*/  FSEL R49, R49, -INF , !P3 ;  /* 0xff80000031317808 */ /* 0x000fe40005800000 */
[C---:B------:R-:W-:Y:S02]  /*ddf0*/  ISETP.GT.AND P2, PT, R83.reuse, 0x50, P1 ;  /* 0x000000505300780c */ /* 0x040fe40000f44270 */
[----:B------:R-:W-:-:S02]  /*de00*/  ISETP.GT.AND P3, PT, R83, 0x51, P1 ;  /* 0x000000515300780c */ /* 0x000fc40000f64270 */
[C---:B------:R-:W-:Y:S02]  /*de10*/  ISETP.LT.OR P2, PT, R84.reuse, 0x51, P2 ;  /* 0x000000515400780c */ /* 0x040fe40001741670 */
[----:B------:R-:W-:Y:S02]  /*de20*/  ISETP.LT.OR P3, PT, R84, 0x52, P3 ;  /* 0x000000525400780c */ /* 0x000fe40001f61670 */
[----:B------:R-:W-:Y:S02]  /*de30*/  FSEL R57, R57, -INF , !P2 ;  /* 0xff80000039397808 */ /* 0x000fe40005000000 */
[----:B------:R-:W-:Y:S02]  /*de40*/  FSEL R59, R59, -INF , !P3 ;  /* 0xff8000003b3b7808 */ /* 0x000fe40005800000 */
[C---:B------:R-:W-:Y:S02]  /*de50*/  ISETP.GT.AND P2, PT, R83.reuse, 0x60, P1 ;  /* 0x000000605300780c */ /* 0x040fe40000f44270 */
[----:B------:R-:W-:-:S02]  /*de60*/  ISETP.GT.AND P3, PT, R83, 0x61, P1 ;  /* 0x000000615300780c */ /* 0x000fc40000f64270 */
[C---:B------:R-:W-:Y:S02]  /*de70*/  ISETP.LT.OR P2, PT, R84.reuse, 0x61, P2 ;  /* 0x000000615400780c */ /* 0x040fe40001741670 */
[----:B------:R-:W-:Y:S02]  /*de80*/  ISETP.LT.OR P3, PT, R84, 0x62, P3 ;  /* 0x000000625400780c */ /* 0x000fe40001f61670 */
[----:B0-----:R-:W-:Y:S02]  /*de90*/  FMNMX.FTZ R30, R55, R30, !PT ;  /* 0x0000001e371e7209 */ /* 0x001fe40007810000 */
[----:B------:R-:W-:Y:S02]  /*dea0*/  FSEL R65, R65, -INF , !P2 ;  /* 0xff80000041417808 */ /* 0x000fe40005000000 */
[C---:B------:R-:W-:Y:S01]  /*deb0*/  FSETP.NEU.FTZ.AND P6, PT, R30.reuse, -INF , PT ;  /* 0xff8000001e00780b */ /* 0x040fe20003fdd000 */
[----:B------:R-:W-:Y:S01]  /*dec0*/  FMUL.FTZ R78, R30, UR11 ;  /* 0x0000000b1e4e7c20 */ /* 0x000fe20008410000 */
[----:B------:R-:W-:-:S04]  /*ded0*/  ISETP.GT.AND P2, PT, R83, 0x70, P1 ;  /* 0x000000705300780c */ /* 0x000fc80000f44270 */
[----:B------:R-:W-:Y:S02]  /*dee0*/  FSEL R55, R78, RZ, P6 ;  /* 0x000000ff4e377208 */ /* 0x000fe40003000000 */
[----:B------:R-:W-:-:S03]  /*def0*/  ISETP.LT.OR P2, PT, R84, 0x71, P2 ;  /* 0x000000715400780c */ /* 0x000fc60001741670 */
        /* <DEDUP_REMOVED lines=15> */
[----:B------:R-:W-:Y:S01]  /*dff0*/  ISETP.GT.AND P5, PT, R83, 0x48, P1 ;  /* 0x000000485300780c */ /* 0x000fe20000fa4270 */
[--C-:B------:R-:W-:Y:S01]  /*e000*/  FFMA.FTZ R20, R20, UR11, -R55.reuse ;  /* 0x0000000b14147c23 */ /* 0x100fe20008010837 */
[----:B------:R-:W-:Y:S01]  /*e010*/  FMNMX.FTZ R81, R21, R54, !PT ;  /* 0x0000003615517209 */ /* 0x000fe20007810000 */
[--C-:B------:R-:W-:Y:S01]  /*e020*/  FFMA.FTZ R23, R23, UR11, -R55.reuse ;  /* 0x0000000b17177c23 */ /* 0x100fe20008010837 */
[----:B------:R-:W-:Y:S01]  /*e030*/  ISETP.LT.OR P5, PT, R84, 0x49, P5 ;  /* 0x000000495400780c */ /* 0x000fe20002fa1670 */
[--C-:B------:R-:W-:Y:S01]  /*e040*/  FFMA.FTZ R26, R26, UR11, -R55.reuse ;  /* 0x0000000b1a1a7c23 */ /* 0x100fe20008010837 */
[----:B------:R-:W-:Y:S01]  /*e050*/  FMNMX.FTZ R54, R24, R81, !PT ;  /* 0x0000005118367209 */ /* 0x000fe20007810000 */
[----:B------:R-:W-:Y:S01]  /*e060*/  MUFU.EX2 R15, R15 ;  /* 0x0000000f000f7308 */ /* 0x000fe20000000800 */
[----:B------:R-:W-:Y:S01]  /*e070*/  FSEL R51, R51, -INF , !P5 ;  /* 0xff80000033337808 */ /* 0x000fe20006800000 */
[--C-:B------:R-:W-:Y:S01]  /*e080*/  FFMA.FTZ R28, R28, UR11, -R55.reuse ;  /* 0x0000000b1c1c7c23 */ /* 0x100fe20008010837 */
[----:B------:R-:W-:Y:S01]  /*e090*/  FMNMX.FTZ R54, R25, R54, !PT ;  /* 0x0000003619367209 */ /* 0x000fe20007810000 */
[--C-:B------:R-:W-:Y:S01]  /*e0a0*/  FFMA.FTZ R32, R32, UR11, -R55.reuse ;  /* 0x0000000b20207c23 */ /* 0x100fe20008010837 */
[----:B------:R-:W-:Y:S01]  /*e0b0*/  ISETP.GT.AND P5, PT, R83, 0x58, P1 ;  /* 0x000000585300780c */ /* 0x000fe20000fa4270 */
[--C-:B------:R-:W-:Y:S01]  /*e0c0*/  FFMA.FTZ R34, R34, UR11, -R55.reuse ;  /* 0x0000000b22227c23 */ /* 0x100fe20008010837 */
[----:B------:R-:W-:Y:S01]  /*e0d0*/  FMNMX.FTZ R54, R27, R54, !PT ;  /* 0x000000361b367209 */ /* 0x000fe20007810000 */
[----:B------:R-:W-:Y:S01]  /*e0e0*/  MUFU.EX2 R18, R18 ;  /* 0x0000001200127308 */ /* 0x000fe20000000800 */
[----:B------:R-:W-:Y:S01]  /*e0f0*/  ISETP.LT.OR P5, PT, R84, 0x59, P5 ;  /* 0x000000595400780c */ /* 0x000fe20002fa1670 */
[--C-:B------:R-:W-:Y:S01]  /*e100*/  FFMA.FTZ R36, R36, UR11, -R55.reuse ;  /* 0x0000000b24247c23 */ /* 0x100fe20008010837 */
[----:B0-----:R-:W-:Y:S01]  /*e110*/  FMNMX.FTZ R78, R29, R54, !PT ;  /* 0x000000361d4e7209 */ /* 0x001fe20007810000 */
        /* <DEDUP_REMOVED lines=30> */
[----:B------:R-:W-:Y:S01]  /*e300*/  FFMA.FTZ R70, R70, UR11, -R55 ;  /* 0x0000000b46467c23 */ /* 0x000fe20008010837 */
[----:B------:R-:W-:Y:S01]  /*e310*/  FMNMX.FTZ R78, R54, R81, !PT ;  /* 0x00000051364e7209 */ /* 0x000fe20007810000 */
[----:B------:R-:W-:Y:S01]  /*e320*/  MUFU.EX2 R26, R26 ;  /* 0x0000001a001a7308 */ /* 0x000fe20000000800 */
[----:B------:R-:W-:-:S02]  /*e330*/  ISETP.LT.OR P5, PT, R84, 0x69, P5 ;  /* 0x000000695400780c */ /* 0x000fc40002fa1670 */
[----:B------:R-:W-:Y:S02]  /*e340*/  FMNMX.FTZ R78, R47, R78, !PT ;  /* 0x0000004e2f4e7209 */ /* 0x000fe40007810000 */
[----:B------:R-:W-:Y:S02]  /*e350*/  FSEL R81, R67, -INF , !P3 ;  /* 0xff80000043517808 */ /* 0x000fe40005800000 */
[----:B------:R-:W-:Y:S01]  /*e360*/  FMNMX.FTZ R78, R49, R78, !PT ;  /* 0x0000004e314e7209 */ /* 0x000fe20007810000 */
[----:B------:R-:W-:Y:S01]  /*e370*/  MUFU.EX2 R28, R28 ;  /* 0x0000001c001c7308 */ /* 0x000fe20000000800 */
[----:B------:R-:W-:Y:S02]  /*e380*/  ISETP.GT.AND P3, PT, R83, 0x71, P1 ;  /* 0x000000715300780c */ /* 0x000fe40000f64270 */
[----:B------:R-:W-:Y:S02]  /*e390*/  FMNMX.FTZ R78, R51, R78, !PT ;  /* 0x0000004e334e7209 */ /* 0x000fe40007810000 */
[----:B------:R-:W-:-:S02]  /*e3a0*/  ISETP.LT.OR P3, PT, R84, 0x72, P3 ;  /* 0x000000725400780c */ /* 0x000fc40001f61670 */
[----:B------:R-:W-:Y:S01]  /*e3b0*/  FMNMX.FTZ R82, R53, R78, !PT ;  /* 0x0000004e35527209 */ /* 0x000fe20007810000 */
[----:B------:R-:W-:Y:S01]  /*e3c0*/  MUFU.EX2 R32, R32 ;  /* 0x0000002000207308 */ /* 0x000fe20000000800 */
[----:B------:R-:W-:Y:S02]  /*e3d0*/  FSEL R78, R63, -INF , !P4 ;  /* 0xff8000003f4e7808 */ /* 0x000fe40006000000 */
[----:B------:R-:W-:Y:S02]  /*e3e0*/  FMNMX.FTZ R82, R57, R82, !PT ;  /* 0x0000005239527209 */ /* 0x000fe40007810000 */
[----:B------:R-:W-:Y:S02]  /*e3f0*/  ISETP.GT.AND P4, PT, R83, 0x69, P1 ;  /* 0x000000695300780c */ /* 0x000fe40000f84270 */
[----:B------:R-:W-:Y:S01]  /*e400*/  FMNMX.FTZ R82, R59, R82, !PT ;  /* 0x000000523b527209 */ /* 0x000fe20007810000 */
[----:B------:R-:W-:Y:S01]  /*e410*/  MUFU.EX2 R34, R34 ;  /* 0x0000002200227308 */ /* 0x000fe20000000800 */
[----:B------:R-:W-:-:S02]  /*e420*/  ISETP.LT.OR P4, PT, R84, 0x6a, P4 ;  /* 0x0000006a5400780c */ /* 0x000fc40002781670 */
[----:B------:R-:W-:Y:S02]  /*e430*/  FMNMX.FTZ R63, R61, R82, !PT ;  /* 0x000000523d3f7209 */ /* 0x000fe40007810000 */
[----:B------:R-:W-:Y:S02]  /*e440*/  FSEL R82, R69, -INF , !P5 ;  /* 0xff80000045527808 */ /* 0x000fe40006800000 */
[----:B------:R-:W-:Y:S01]  /*e450*/  FMNMX.FTZ R86, R78, R63, !PT ;  /* 0x0000003f4e567209 */ /* 0x000fe20007810000 */
[--C-:B------:R-:W-:Y:S01]  /*e460*/  FFMA.FTZ R63, R48, UR11, -R55.reuse ;  /* 0x0000000b303f7c23 */ /* 0x100fe20008010837 */
[----:B------:R-:W-:Y:S01]  /*e470*/  FSEL R48, R71, -INF , !P4 ;  /* 0xff80000047307808 */ /* 0x000fe20006000000 */
[----:B------:R-:W-:Y:S01]  /*e480*/  FFMA.FTZ R71, R50, UR11, -R55 ;  /* 0x0000000b32477c23 */ /* 0x000fe20008010837 */
[----:B------:R-:W-:Y:S01]  /*e490*/  FMNMX.FTZ R86, R65, R86, !PT ;  /* 0x0000005641567209 */ /* 0x000fe20007810000 */
[----:B------:R-:W-:Y:S01]  /*e4a0*/  MUFU.EX2 R36, R36 ;  /* 0x0000002400247308 */ /* 0x000fe20000000800 */
[----:B------:R-:W-:-:S02]  /*e4b0*/  ISETP.GT.AND P5, PT, R83, 0x78, P1 ;  /* 0x000000785300780c */ /* 0x000fc40000fa4270 */
[----:B------:R-:W-:Y:S02]  /*e4c0*/  FMNMX.FTZ R67, R81, R86, !PT ;  /* 0x0000005651437209 */ /* 0x000fe40007810000 */
[----:B------:R-:W-:Y:S02]  /*e4d0*/  ISETP.GT.AND P1, PT, R83, 0x79, P1 ;  /* 0x000000795300780c */ /* 0x000fe40000f24270 */
[----:B------:R-:W-:Y:S01]  /*e4e0*/  FMNMX.FTZ R67, R82, R67, !PT ;  /* 0x0000004352437209 */ /* 0x000fe20007810000 */
[----:B------:R-:W-:Y:S01]  /*e4f0*/  MUFU.EX2 R38, R38 ;  /* 0x0000002600267308 */ /* 0x000fe20000000800 */
[----:B------:R-:W-:Y:S01]  /*e500*/  FSEL R83, R73, -INF , !P2 ;  /* 0xff80000049537808 */ /* 0x000fe20005000000 */
[----:B------:R-:W-:Y:S01]  /*e510*/  FFMA.FTZ R73, R76, UR11, -R55 ;  /* 0x0000000b4c497c23 */ /* 0x000fe20008010837 */
[----:B------:R-:W-:Y:S02]  /*e520*/  FMNMX.FTZ R50, R48, R67, !PT ;  /* 0x0000004330327209 */ /* 0x000fe40007810000 */
[----:B------:R-:W-:-:S02]  /*e530*/  ISETP.LT.OR P5, PT, R84, 0x79, P5 ;  /* 0x000000795400780c */ /* 0x000fc40002fa1670 */
[----:B------:R-:W-:Y:S01]  /*e540*/  FSEL R75, R75, -INF , !P3 ;  /* 0xff8000004b4b7808 */ /* 0x000fe20005800000 */
[----:B------:R0:W-:Y:S01]  /*e550*/  MUFU.EX2 R67, R71 ;  /* 0x0000004700437308 */ /* 0x0001e20000000800 */
[----:B------:R-:W-:Y:S02]  /*e560*/  FMNMX.FTZ R50, R83, R50, !PT ;  /* 0x0000003253327209 */ /* 0x000fe40007810000 */
[----:B------:R-:W-:Y:S02]  /*e570*/  ISETP.LT.OR P1, PT, R84, 0x7a, P1 ;  /* 0x0000007a5400780c */ /* 0x000fe40000f21670 */
[----:B------:R-:W-:Y:S02]  /*e580*/  FSEL R77, R77, -INF , !P5 ;  /* 0xff8000004d4d7808 */ /* 0x000fe40006800000 */
[----:B------:R-:W-:Y:S01]  /*e590*/  FMNMX.FTZ R50, R75, R50, !PT ;  /* 0x000000324b327209 */ /* 0x000fe20007810000 */
[----:B------:R-:W-:Y:S01]  /*e5a0*/  MUFU.EX2 R40, R40 ;  /* 0x0000002800287308 */ /* 0x000fe20000000800 */
[----:B------:R-:W-:-:S02]  /*e5b0*/  FSEL R80, R80, -INF , !P1 ;  /* 0xff80000050507808 */ /* 0x000fc40004800000 */
[----:B------:R-:W-:-:S04]  /*e5c0*/  FMNMX.FTZ R69, R77, R50, !PT ;  /* 0x000000324d457209 */ /* 0x000fc80007810000 */
[----:B------:R-:W-:Y:S01]  /*e5d0*/  FMNMX.FTZ R50, R80, R69, !PT ;  /* 0x0000004550327209 */ /* 0x000fe20007810000 */
[----:B------:R-:W-:Y:S04]  /*e5e0*/  MUFU.EX2 R42, R42 ;  /* 0x0000002a002a7308 */ /* 0x000fe80000000800 */
[----:B0-----:R-:W0:Y:S04]  /*e5f0*/  SHFL.BFLY PT, R71, R50, 0x2, 0x1f ;  /* 0x0c401f0032477f89 */ /* 0x001e2800000e0000 */
[----:B------:R0:W-:Y:S08]  /*e600*/  MUFU.EX2 R69, R56 ;  /* 0x0000003800457308 */ /* 0x0001f00000000800 */
[----:B------:R-:W-:Y:S08]  /*e610*/  MUFU.EX2 R44, R44 ;  /* 0x0000002c002c7308 */ /* 0x000ff00000000800 */
[----:B------:R-:W-:Y:S01]  /*e620*/  MUFU.EX2 R46, R46 ;  /* 0x0000002e002e7308 */ /* 0x000fe20000000800 */
[----:B0-----:R-:W-:Y:S01]  /*e630*/  FMNMX.FTZ R56, R50, R71, !PT ;  /* 0x0000004732387209 */ /* 0x001fe20007810000 */
[--C-:B------:R-:W-:Y:S01]  /*e640*/  FFMA.FTZ R71, R72, UR11, -R55.reuse ;  /* 0x0000000b48477c23 */ /* 0x100fe20008010837 */
[----:B------:R-:W-:Y:S01]  /*e650*/  FSEL R50, R30, RZ, P6 ;  /* 0x000000ff1e327208 */ /* 0x000fe20003000000 */
[--C-:B------:R-:W-:Y:S01]  /*e660*/  FFMA.FTZ R72, R74, UR11, -R55.reuse ;  /* 0x0000000b4a487c23 */ /* 0x100fe20008010837 */
[----:B------:R-:W-:Y:S01]  /*e670*/  FFMA.FTZ R55, R79, UR11, -R55 ;  /* 0x0000000b4f377c23 */ /* 0x000fe20008010837 */
[----:B------:R-:W0:Y:S02]  /*e680*/  SHFL.BFLY PT, R85, R56, 0x1, 0x1f ;  /* 0x0c201f0038557f89 */ /* 0x000e2400000e0000 */
[----:B------:R-:W-:Y:S01]  /*e690*/  MUFU.EX2 R63, R63 ;  /* 0x0000003f003f7308 */ /* 0x000fe20000000800 */
[----:B------:R-:W-:-:S04]  /*e6a0*/  FADD.FTZ R50, -R50, R11 ;  /* 0x0000000b32327221 */ /* 0x000fc80000010100 */
[----:B------:R-:W-:-:S03]  /*e6b0*/  FMUL.FTZ R11, R50, UR11 ;  /* 0x0000000b320b7c20 */ /* 0x000fc60008410000 */
[----:B------:R-:W-:Y:S08]  /*e6c0*/  MUFU.EX2 R52, R52 ;  /* 0x0000003400347308 */ /* 0x000ff00000000800 */
[----:B------:R-:W1:Y:S01]  /*e6d0*/  MUFU.EX2 R11, R11 ;  /* 0x0000000b000b7308 */ /* 0x000e620000000800 */
[----:B0-----:R-:W-:-:S07]  /*e6e0*/  FMNMX.FTZ R56, R56, R85, !PT ;  /* 0x0000005538387209 */ /* 0x001fce0007810000 */
        /* <DEDUP_REMOVED lines=14> */
[----:B-1----:R-:W-:Y:S01]  /*e7d0*/  FFMA.FTZ R24, R11, R5, R13 ;  /* 0x000000050b187223 */ /* 0x002fe2000001000d */
[----:B------:R-:W-:Y:S01]  /*e7e0*/  FMUL.FTZ R17, R17, UR11 ;  /* 0x0000000b11117c20 */ /* 0x000fe20008410000 */
[--C-:B------:R-:W-:Y:S01]  /*e7f0*/  FFMA.FTZ R27, R27, UR11, -R76.reuse ;  /* 0x0000000b1b1b7c23 */ /* 0x100fe2000801084c */
[----:B------:R-:W-:Y:S01]  /*e800*/  FFMA.FTZ R19, R39, UR11, -R76 ;  /* 0x0000000b27137c23 */ /* 0x000fe2000801084c */
[----:B------:R-:W-:Y:S01]  /*e810*/  FADD.FTZ R5, R15, R24 ;  /* 0x000000180f057221 */ /* 0x000fe20000010000 */
[--C-:B------:R-:W-:Y:S01]  /*e820*/  FFMA.FTZ R79, R29, UR11, -R76.reuse ;  /* 0x0000000b1d4f7c23 */ /* 0x100fe2000801084c */
[----:B------:R-:W-:Y:S01]  /*e830*/  MUFU.EX2 R50, R50 ;  /* 0x0000003200327308 */ /* 0x000fe20000000800 */
[--C-:B------:R-:W-:Y:S01]  /*e840*/  FFMA.FTZ R21, R31, UR11, -R76.reuse ;  /* 0x0000000b1f157c23 */ /* 0x100fe2000801084c */
[----:B------:R-:W-:Y:S01]  /*e850*/  FADD.FTZ R5, R18, R5 ;  /* 0x0000000512057221 */ /* 0x000fe20000010000 */
[--C-:B------:R-:W-:Y:S01]  /*e860*/  FFMA.FTZ R31, R47, UR11, -R76.reuse ;  /* 0x0000000b2f1f7c23 */ /* 0x100fe2000801084c */
[--C-:B------:R-:W-:Y:S01]  /*e870*/  FFMA.FTZ R33, R33, UR11, -R76.reuse ;  /* 0x0000000b21217c23 */ /* 0x100fe2000801084c */
[--C-:B------:R-:W-:Y:S01]  /*e880*/  FFMA.FTZ R35, R35, UR11, -R76.reuse ;  /* 0x0000000b23237c23 */ /* 0x100fe2000801084c */
[----:B------:R-:W-:Y:S01]  /*e890*/  FADD.FTZ R5, R20, R5 ;  /* 0x0000000514057221 */ /* 0x000fe20000010000 */
        /* <DEDUP_REMOVED lines=15> */
[----:B------:R-:W-:-:S02]  /*e990*/  FFMA.FTZ R77, R77, UR11, -R76 ;  /* 0x0000000b4d4d7c23 */ /* 0x000fc4000801084c */
[----:B------:R-:W3:Y:S01]  /*e9a0*/  MUFU.EX2 R84, R84 ;  /* 0x0000005400547308 */ /* 0x000ee20000000800 */
        /* <DEDUP_REMOVED lines=8> */
[----:B---3--:R-:W-:Y:S01]  /*ea30*/  FADD.FTZ R47, R84, R39 ;  /* 0x00000027542f7221 */ /* 0x008fe20000010000 */
[----:B------:R-:W-:Y:S01]  /*ea40*/  FADD.FTZ R4, R28, R5 ;  /* 0x000000051c047221 */ /* 0x000fe20000010000 */
[--C-:B------:R-:W-:Y:S01]  /*ea50*/  FFMA.FTZ R39, R57, UR11, -R76.reuse ;  /* 0x0000000b39277c23 */ /* 0x100fe2000801084c */
[----:B------:R-:W-:Y:S02]  /*ea60*/  FFMA.FTZ R57, R83, UR11, -R76 ;  /* 0x0000000b53397c23 */ /* 0x000fe4000801084c */
[----:B------:R-:W-:Y:S02]  /*ea70*/  FADD.FTZ R5, R45, R4 ;  /* 0x000000042d057221 */ /* 0x000fe40000010000 */
[----:B------:R-:W3:Y:S01]  /*ea80*/  MUFU.EX2 R27, R27 ;  /* 0x0000001b001b7308 */ /* 0x000ee20000000800 */
[----:B0-----:R-:W-:Y:S01]  /*ea90*/  FADD.FTZ R24, R22, R47 ;  /* 0x0000002f16187221 */ /* 0x001fe20000010000 */
[----:B------:R-:W-:Y:S01]  /*eaa0*/  FADD.FTZ R5, R32, R5 ;  /* 0x0000000520057221 */ /* 0x000fe20000010000 */
[--C-:B------:R-:W-:Y:S01]  /*eab0*/  FFMA.FTZ R47, R61, UR11, -R76.reuse ;  /* 0x0000000b3d2f7c23 */ /* 0x100fe2000801084c */
[--C-:B------:R-:W-:Y:S01]  /*eac0*/  FFMA.FTZ R61, R78, UR11, -R76.reuse ;  /* 0x0000000b4e3d7c23 */ /* 0x100fe2000801084c */
[----:B------:R-:W-:Y:S01]  /*ead0*/  FFMA.FTZ R76, R80, UR11, -R76 ;  /* 0x0000000b504c7c23 */ /* 0x000fe2000801084c */
[----:B------:R-:W-:-:S02]  /*eae0*/  FADD.FTZ R5, R34, R5 ;  /* 0x0000000522057221 */ /* 0x000fc40000010000 */
        /* <DEDUP_REMOVED lines=10> */
[----:B------:R-:W-:-:S06]  /*eb90*/  FADD.FTZ R5, R44, R5 ;  /* 0x000000052c057221 */ /* 0x000fcc0000010000 */
        /* <DEDUP_REMOVED lines=13> */
[----:B-1----:R-:W-:Y:S01]  /*ec70*/  FADD.FTZ R49, R43, R24 ;  /* 0x000000182b317221 */ /* 0x002fe20000010000 */
[----:B------:R-:W-:-:S04]  /*ec80*/  FADD.FTZ R24, R46, R5 ;  /* 0x000000052e187221 */ /* 0x000fc80000010000 */
[----:B------:R-:W-:Y:S02]  /*ec90*/  FADD.FTZ R24, R63, R24 ;  /* 0x000000183f187221 */ /* 0x000fe40000010000 */
        /* <DEDUP_REMOVED lines=53> */
[----:B---3--:R-:W-:-:S03]  /*eff0*/  FADD.FTZ R5, R55, R24 ;  /* 0x0000001837057221 */ /* 0x008fc60000010000 */
[----:B0-----:R-:W-:Y:S01]  /*f000*/  FADD.FTZ R4, R76, R49 ;  /* 0x000000314c047221 */ /* 0x001fe20000010000 */
[----:B------:R-:W-:Y:S06]  /*f010*/  @!P0 BRA `(.L_x_10930) ;  /* 0x0000000000048947 */ /* 0x000fec0003800000 */
[----:B------:R-:W-:Y:S01]  /*f020*/  BPT.TRAP 0x1 ;  /* 0x000000040000795c */ /* 0x000fe20000300000 */
.L_x_10930:
[----:B------:R-:W0:Y:S01]  /*f030*/  S2UR UR10, SR_CgaCtaId ;  /* 0x00000000000a79c3 */ /* 0x000e220000008800 */
[----:B------:R-:W-:Y:S01]  /*f040*/  ULEA UR7, UR7, UR38, 0x3 ;  /* 0x0000002607077291 */ /* 0x000fe2000f8e183f */
[----:B------:R-:W-:Y:S01]  /*f050*/  F2FP.BF16.F32.PACK_AB R49, R85, R50 ;  /* 0x000000325531723e */ /* 0x000fe200000010ff */
[----:B------:R-:W-:Y:S01]  /*f060*/  UMOV UR30, UR5 ;  /* 0x00000005001e7c82 */ /* 0x000fe20008000000 */
[----:B------:R-:W-:Y:S01]  /*f070*/  F2FP.BF16.F32.PACK_AB R48, R15, R13 ;  /* 0x0000000d0f30723e */ /* 0x000fe200000010ff */
[----:B------:R-:W-:Y:S01]  /*f080*/  UIADD3 UR7, UR7, 0x2d860, URZ ;  /* 0x0002d86007077890 */ /* 0x000fe2000fffe03f */
        /* <DEDUP_REMOVED lines=34> */
[----:B------:R0:W-:Y:S01]  /*f2b0*/  STSM.16.M88.4 [R140], R24 ;  /* 0x000000188c007844 */ /* 0x0001e20000000200 */
[----:B------:R-:W-:Y:S01]  /*f2c0*/  F2FP.BF16.F32.PACK_AB R15, R87, R37 ;  /* 0x00000025570f723e */ /* 0x000fe200000010ff */
[----:B------:R-:W-:Y:S01]  /*f2d0*/  FMUL.FTZ R113, R113, R11 ;  /* 0x0000000b71717220 */ /* 0x000fe20000410000 */
[----:B------:R-:W-:Y:S01]  /*f2e0*/  F2FP.BF16.F32.PACK_AB R20, R58, R69 ;  /* 0x000000453a14723e */ /* 0x000fe200000010ff */
[----:B------:R-:W-:Y:S01]  /*f2f0*/  STSM.16.M88.4 [R6], R32 ;  /* 0x0000002006007844 */ /* 0x000fe20000000200 */
[----:B------:R-:W-:Y:S01]  /*f300*/  F2FP.BF16.F32.PACK_AB R21, R86, R39 ;  /* 0x000000275615723e */ /* 0x000fe200000010ff */
[----:B------:R-:W-:Y:S01]  /*f310*/  FMUL.FTZ R116, R116, R11 ;  /* 0x0000000b74747220 */ /* 0x000fe20000410000 */
[----:B------:R-:W-:Y:S01]  /*f320*/  F2FP.BF16.F32.PACK_AB R22, R62, R60 ;  /* 0x0000003c3e16723e */ /* 0x000fe200000010ff */
[----:B------:R-:W-:Y:S01]  /*f330*/  STSM.16.M88.4 [R3], R40 ;  /* 0x0000002803007844 */ /* 0x000fe20000000200 */
[----:B------:R-:W-:Y:S01]  /*f340*/  F2FP.BF16.F32.PACK_AB R23, R61, R47 ;  /* 0x0000002f3d17723e */ /* 0x000fe200000010ff */
[----:B------:R-:W-:Y:S01]  /*f350*/  FMUL.FTZ R117, R117, R11 ;  /* 0x0000000b75757220 */ /* 0x000fe20000410000 */
[----:B------:R-:W-:Y:S01]  /*f360*/  F2FP.BF16.F32.PACK_AB R64, R66, R64 ;  /* 0x000000404240723e */ /* 0x000fe200000010ff */
[----:B------:R1:W-:Y:S01]  /*f370*/  STSM.16.M88.4 [R0+0x27800], R12 ;  /* 0x0278000c00007844 */ /* 0x0003e20000000200 */
[----:B------:R-:W-:Y:S01]  /*f380*/  F2FP.BF16.F32.PACK_AB R65, R65, R53 ;  /* 0x000000354141723e */ /* 0x000fe200000010ff */
[-C--:B------:R-:W-:Y:S01]  /*f390*/  FMUL.FTZ R120, R120, R11.reuse ;  /* 0x0000000b78787220 */ /* 0x080fe20000410000 */
[----:B------:R-:W-:Y:S01]  /*f3a0*/  F2FP.BF16.F32.PACK_AB R66, R70, R68 ;  /* 0x000000444642723e */ /* 0x000fe200000010ff */
[----:B------:R3:W-:Y:S01]  /*f3b0*/  STSM.16.M88.4 [R141], R20 ;  /* 0x000000148d007844 */ /* 0x0007e20000000200 */
[----:B------:R-:W-:Y:S01]  /*f3c0*/  F2FP.BF16.F32.PACK_AB R67, R59, R54 ;  /* 0x000000363b43723e */ /* 0x000fe200000010ff */
[----:B------:R-:W-:Y:S01]  /*f3d0*/  FMUL.FTZ R121, R121, R11 ;  /* 0x0000000b79797220 */ /* 0x000fe20000410000 */
[----:B0-----:R-:W-:Y:S01]  /*f3e0*/  F2FP.BF16.F32.PACK_AB R24, R72, R71 ;  /* 0x000000474818723e */ /* 0x001fe200000010ff */
[----:B------:R-:W-:Y:S01]  /*f3f0*/  FMUL.FTZ R124, R124, R11 ;  /* 0x0000000b7c7c7220 */ /* 0x000fe20000410000 */
[----:B------:R-:W-:Y:S01]  /*f400*/  F2FP.BF16.F32.PACK_AB R25, R75, R57 ;  /* 0x000000394b19723e */ /* 0x000fe200000010ff */
[----:B------:R3:W-:Y:S01]  /*f410*/  STSM.16.M88.4 [R6+0x6000], R64 ;  /* 0x0060004006007844 */ /* 0x0007e20000000200 */
[----:B------:R-:W-:Y:S01]  /*f420*/  F2FP.BF16.F32.PACK_AB R26, R55, R73 ;  /* 0x00000049371a723e */ /* 0x000fe200000010ff */
[----:B------:R-:W-:Y:S01]  /*f430*/  FMUL.FTZ R125, R125, R11 ;  /* 0x0000000b7d7d7220 */ /* 0x000fe20000410000 */
[----:B------:R-:W-:Y:S01]  /*f440*/  F2FP.BF16.F32.PACK_AB R27, R76, R77 ;  /* 0x0000004d4c1b723e */ /* 0x000fe200000010ff */
[-C--:B------:R-:W-:Y:S01]  /*f450*/  FMUL.FTZ R128, R128, R11.reuse ;  /* 0x0000000b80807220 */ /* 0x080fe20000410000 */
[----:B------:R-:W-:Y:S01]  /*f460*/  R2UR UR10, R146 ;  /* 0x00000000920a72ca */ /* 0x000fe200000e0000 */
        /* <DEDUP_REMOVED lines=17> */
[----:B------:R-:W-:Y:S01]  /*f580*/  ISETP.GT.AND P1, PT, R10, UR10, PT ;  /* 0x0000000a0a007c0c */ /* 0x000fe2000bf24270 */
        /* <DEDUP_REMOVED lines=18> */
[----:B-1----:R-:W-:Y:S02]  /*f6b0*/  IMAD.MOV.U32 R12, RZ, RZ, R56 ;  /* 0x000000ffff0c7224 */ /* 0x002fe400078e0038 */
[----:B------:R-:W-:Y:S01]  /*f6c0*/  IMAD.MOV.U32 R11, RZ, RZ, R30 ;  /* 0x000000ffff0b7224 */ /* 0x000fe200078e001e */
[----:B0-----:R-:W-:Y:S01]  /*f6d0*/  NOP ;  /* 0x0000000000007918 */ /* 0x001fe20000000000 */
[----:B---3--:R-:W-:Y:S05]  /*f6e0*/  @P1 BRA `(.L_x_10931) ;  /* 0xffffffc400a01947 */ /* 0x008fea000383ffff */
.L_x_10912:
[----:B------:R-:W-:Y:S06]  /*f6f0*/  BAR.ARV 0x8, 0x200 ;  /* 0x0208000000007b1d */ /* 0x000fec0000002000 */
[----:B------:R-:W-:Y:S05]  /*f700*/  @!P0 BRA `(.L_x_10932) ;  /* 0x0000000000048947 */ /* 0x000fea0003800000 */
[----:B------:R-:W-:Y:S01]  /*f710*/  BPT.TRAP 0x1 ;  /* 0x000000040000795c */ /* 0x000fe20000300000 */
.L_x_10932:
[----:B------:R-:W-:Y:S01]  /*f720*/  ULEA UR6, UR4, UR38, 0x3 ;  /* 0x0000002604067291 */ /* 0x000fe2000f8e183f */
[----:B0-----:R-:W-:-:S05]  /*f730*/  IMAD.U32 R0, RZ, RZ, UR5 ;  /* 0x00000005ff007e24 */ /* 0x001fca000f8e00ff */
[----:B------:R-:W-:-:S04]  /*f740*/  SHF.L.U32 R0, R0, 0x1f, RZ ;  /* 0x0000001f00007819 */ /* 0x000fc800000006ff */
[----:B------:R0:W1:Y:S01]  /*f750*/  SYNCS.PHASECHK.TRANS64.TRYWAIT P1, [UR6+0x2d850], R0 ;  /* 0x02d85000ff0075a7 */ /* 0x0000620008020146 */
[----:B------:R-:W-:Y:S05]  /*f760*/  @!P0 BRA `(.L_x_10933) ;  /* 0x0000000000048947 */ /* 0x000fea0003800000 */
[----:B------:R-:W-:Y:S01]  /*f770*/  BPT.TRAP 0x1 ;  /* 0x000000040000795c */ /* 0x000fe20000300000 */
.L_x_10933:
[----:B-1----:R-:W-:Y:S05]  /*f780*/  @P1 BRA `(.L_x_10934) ;  /* 0x0000000000081947 */ /* 0x002fea0003800000 */
[----:B------:R-:W1:Y:S02]  /*f790*/  SYNCS.PHASECHK.TRANS64.TRYWAIT P1, [UR6+0x2d850], R0 ;  /* 0x02d85000ff0075a7 */ /* 0x000e640008020146 */
[----:B-1----:R-:W-:Y:S05]  /*f7a0*/  @!P1 BRA `(.L_x_10935) ;  /* 0x0000006000349947 */ /* 0x002fea0003800000 */
.L_x_10934:
[----:B------:R-:W-:Y:S01]  /*f7b0*/  UIADD3 UR38, UR38, 0x400, URZ ;  /* 0x0000040026267890 */ /* 0x000fe2000fffe03f */
[----:B------:R-:W-:Y:S01]  /*f7c0*/  R2UR UR5, R145 ;  /* 0x00000000910572ca */ /* 0x000fe200000e0000 */
[----:B------:R-:W-:Y:S01]  /*f7d0*/  WARPGROUP.ARRIVE ;  /* 0x00000000000079c5 */ /* 0x000fe20000000000 */
[----:B------:R-:W-:Y:S01]  /*f7e0*/  UMOV UR13, 0x40000040 ;  /* 0x40000040000d7882 */ /* 0x000fe20000000000 */
[----:B------:R-:W-:Y:S01]  /*f7f0*/  USHF.R.U32.HI UR38, URZ, 0x4, UR38 ;  /* 0x000000043f267899 */ /* 0x000fe20008011626 */
[----:B01----:R-:W0:Y:S01]  /*f800*/  SHFL.BFLY PT, R0, R5, 0x2, 0x1f ;  /* 0x0c401f0005007f89 */ /* 0x003e2200000e0000 */
[----:B------:R-:W-:Y:S01]  /*f810*/  UMOV UR15, 0x80000020 ;  /* 0x80000020000f7882 */ /* 0x000fe20000000000 */
[----:B------:R-:W-:Y:S01]  /*f820*/  IMAD.MOV.U32 R6, RZ, RZ, RZ ;  /* 0x000000ffff067224 */ /* 0x000fe200078e00ff */
[----:B------:R-:W-:Y:S01]  /*f830*/  ULOP3.LUT UR38, UR38, 0x3fff, URZ, 0xc0, !UPT ;  /* 0x00003fff26267892 */ /* 0x000fe2000f8ec03f */
[----:B------:R-:W1:Y:S01]  /*f840*/  SHFL.BFLY PT, R3, R4, 0x2, 0x1f ;  /* 0x0c401f0004037f89 */ /* 0x000e6200000e0000 */
[----:B------:R-:W-:-:S02]  /*f850*/  IMAD.U32 R10, RZ, RZ, UR11 ;  /* 0x0000000bff0a7e24 */ /* 0x000fc4000f8e00ff */
        /* <DEDUP_REMOVED lines=8> */
[----:B0-----:R-:W-:Y:S01]  /*f8e0*/  FADD.FTZ R0, R0, R5 ;  /* 0x0000000500007221 */ /* 0x001fe20000010000 */
[----:B------:R-:W-:Y:S01]  /*f8f0*/  UMOV UR13, 0x40000040 ;  /* 0x40000040000d7882 */ /* 0x000fe20000000000 */
[----:B------:R-:W-:Y:S01]  /*f900*/  UMOV UR15, 0x80000020 ;  /* 0x80000020000f7882 */ /* 0x000fe20000000000 */
[----:B------:R-:W-:-:S02]  /*f910*/  IMAD.U32 R5, RZ, RZ, UR11 ;  /* 0x0000000bff057e24 */ /* 0x000fc4000f8e00ff */
[----:B-1----:R-:W-:Y:S02]  /*f920*/  FADD.FTZ R2, R3, R4 ;  /* 0x0000000403027221 */ /* 0x002fe40000010000 */
[----:B------:R-:W0:Y:S04]  /*f930*/  SHFL.BFLY PT, R3, R0, 0x1, 0x1f ;  /* 0x0c201f0000037f89 */ /* 0x000e2800000e0000 */
[----:B------:R-:W1:Y:S01]  /*f940*/  SHFL.BFLY PT, R7, R2, 0x1, 0x1f ;  /* 0x0c201f0002077f89 */ /* 0x000e6200000e0000 */
[----:B0-----:R-:W-:Y:S01]  /*f950*/  FADD.FTZ R8, R0, R3 ;  /* 0x0000000300087221 */ /* 0x001fe20000010000 */
[----:B------:R-:W-:Y:S02]  /*f960*/  IMAD.MOV.U32 R3, RZ, RZ, RZ ;  /* 0x000000ffff037224 */ /* 0x000fe400078e00ff */
[----:B------:R-:W-:-:S02]  /*f970*/  IMAD.MOV.U32 R0, RZ, RZ, -0x800000 ;  /* 0xff800000ff007424 */ /* 0x000fc400078e00ff */
        /* <DEDUP_REMOVED lines=60> */
[----:B0--34-:R-:W-:Y:S05]  /*fd40*/  @!P0 BRA `(.L_x_10936) ;  /* 0x0000000000048947 */ /* 0x019fea0003800000 */
[----:B------:R-:W-:Y:S01]  /*fd50*/  BPT.TRAP 0x1 ;  /* 0x000000040000795c */ /* 0x000fe20000300000 */
.L_x_10936:
        /* <DEDUP_REMOVED lines=53> */
.L_x_10858:
[----:B------:R-:W-:Y:S05]  /*100b0*/  @P0 BRA `(.L_x_10937) ;  /* 0x0000001000940947 */ /* 0x000fea0003800000 */
[----:B------:R-:W3:Y:S01]  /*100c0*/  LDL R4, [R1+0x4] ;  /* 0x0000040001047983 */ /* 0x000ee20000100800 */
[----:B------:R-:W0:Y:S01]  /*100d0*/  LDC R7, c[0x0][0xbe8] ;  /* 0x0002fa00ff077b82 */ /* 0x000e220000000800 */
[----:B------:R-:W-:Y:S01]  /*100e0*/  ULDC.64 UR8, c[0x0][0xbd0] ;  /* 0x0002f40000087ab9 */ /* 0x000fe20000000a00 */
[----:B------:R-:W-:Y:S01]  /*100f0*/  BSSY B0, `(.L_x_10938) ;  /* 0x00000d5000007945 */ /* 0x000fe20003800000 */
[----:B------:R-:W1:Y:S01]  /*10100*/  S2R R3, SR_TID.X ;  /* 0x0000000000037919 */ /* 0x000e620000002100 */
[----:B------:R-:W4:Y:S04]  /*10110*/  S2R R21, SR_CTAID.X ;  /* 0x0000000000157919 */ /* 0x000f280000002500 */
[----:B------:R-:W5:Y:S08]  /*10120*/  S2UR UR12, SR_CTAID.Z ;  /* 0x00000000000c79c3 */ /* 0x000f700000002700 */
[----:B------:R-:W2:Y:S08]  /*10130*/  LDC.64 R14, c[0x0][0xbd8] ;  /* 0x0002f600ff0e7b82 */ /* 0x000eb00000000a00 */
[----:B------:R-:W-:Y:S01]  /*10140*/  BAR.SYNC.DEFER_BLOCKING 0x1, 0x180 ;  /* 0x0046000000007b1d */ /* 0x000fe20000010000 */
[----:B0-----:R-:W-:-:S07]  /*10150*/  ISETP.NE.AND P0, PT, R7, 0x1, PT ;  /* 0x000000010700780c */ /* 0x001fce0003f05270 */
[----:B------:R-:W0:Y:S01]  /*10160*/  S2UR UR11, SR_CTAID.Y ;  /* 0x00000000000b79c3 */ /* 0x000e220000002600 */
[----:B-----5:R-:W-:-:S07]  /*10170*/  USHF.R.S32.HI UR10, URZ, 0x1f, UR12 ;  /* 0x0000001f3f0a7899 */ /* 0x020fce000801140c */
[----:B------:R-:W0:Y:S08]  /*10180*/  LDC R20, c[0x0][0xc50] ;  /* 0x00031400ff147b82 */ /* 0x000e300000000800 */
[----:B------:R-:W5:Y:S08]  /*10190*/  LDC.64 R18, c[0x0][0xb40] ;  /* 0x0002d000ff127b82 */ /* 0x000f700000000a00 */
[----:B------:R-:W5:Y:S08]  /*101a0*/  @P0 LDC R16, c[0x0][0xbf0] ;  /* 0x0002fc00ff100b82 */ /* 0x000f700000000800 */
[----:B------:R-:W5:Y:S08]  /*101b0*/  @P0 LDC R25, c[0x0][0xbec] ;  /* 0x0002fb00ff190b82 */ /* 0x000f700000000800 */
[----:B------:R-:W5:Y:S01]  /*101c0*/  @P0 LDC R22, c[0x0][0xbf0] ;  /* 0x0002fc00ff160b82 */ /* 0x000f620000000800 */
[----:B---3--:R-:W-:Y:S01]  /*101d0*/  R2UR UR13, R4 ;  /* 0x00000000040d72ca */ /* 0x008fe200000e0000 */
[----:B-1----:R-:W-:-:S05]  /*101e0*/  VIADD R4, R3, 0xffffff80 ;  /* 0xffffff8003047836 */ /* 0x002fca0000000000 */
[----:B------:R-:W-:-:S04]  /*101f0*/  SHF.R.S32.HI R5, RZ, 0x1f, R4 ;  /* 0x0000001fff057819 */ /* 0x000fc80000011404 */
[CC--:B------:R-:W-:Y:S02]  /*10200*/  LEA.HI R8, R5.reuse, R4.reuse, RZ, 0x7 ;  /* 0x0000000405087211 */ /* 0x0c0fe400078f38ff */
[----:B------:R-:W-:Y:S01]  /*10210*/  LEA.HI R9, R5, R4, RZ, 0x2 ;  /* 0x0000000405097211 */ /* 0x000fe200078f10ff */
[----:B------:R-:W-:Y:S01]  /*10220*/  USHF.R.S32.HI UR7, URZ, 0x1f, UR13 ;  /* 0x0000001f3f077899 */ /* 0x000fe2000801140d */
[----:B------:R-:W-:Y:S01]  /*10230*/  LOP3.LUT R3, R8, 0xffffff80, RZ, 0xc0, !PT ;  /* 0xffffff8008037812 */ /* 0x000fe200078ec0ff */
[----:B------:R-:W-:Y:S01]  /*10240*/  UIMAD.WIDE.U32 UR4, UR13, UR8, URZ ;  /* 0x000000080d0472a5 */ /* 0x000fe2000f8e003f */
[----:B------:R-:W-:Y:S01]  /*10250*/  SHF.R.S32.HI R8, RZ, 0x7, R8 ;  /* 0x00000007ff087819 */ /* 0x000fe20000011408 */
[----:B------:R-:W-:Y:S01]  /*10260*/  UIMAD UR6, UR7, UR8, URZ ;  /* 0x00000008070672a4 */ /* 0x000fe2000f8e023f */
[----:B------:R-:W-:Y:S01]  /*10270*/  LOP3.LUT R9, R9, 0xfffffffc, RZ, 0xc0, !PT ;  /* 0xfffffffc09097812 */ /* 0x000fe200078ec0ff */
[----:B------:R-:W-:Y:S02]  /*10280*/  IMAD.IADD R3, R4, 0x1, -R3 ;  /* 0x0000000104037824 */ /* 0x000fe400078e0a03 */
[----:B------:R-:W-:Y:S01]  /*10290*/  IMAD.HI R5, R8, 0x55555556, RZ ;  /* 0x5555555608057827 */ /* 0x000fe200078e02ff */
[----:B------:R-:W-:-:S02]  /*102a0*/  UIMAD UR6, UR13, UR9, UR6 ;  /* 0x000000090d0672a4 */ /* 0x000fc4000f8e0206 */
[----:B------:R-:W-:Y:S01]  /*102b0*/  SHF.R.S32.HI R10, RZ, 0x1f, R3 ;  /* 0x0000001fff0a7819 */ /* 0x000fe20000011403 */
[----:B------:R-:W-:Y:S01]  /*102c0*/  IMAD.IADD R13, R4, 0x1, -R9 ;  /* 0x00000001040d7824 */ /* 0x000fe200078e0a09 */
[----:B------:R-:W-:Y:S01]  /*102d0*/  LEA.HI R5, R5, R5, RZ, 0x1 ;  /* 0x0000000505057211 */ /* 0x000fe200078f08ff */
[----:B------:R-:W-:Y:S01]  /*102e0*/  UIADD3 UR6, UR5, UR6, URZ ;  /* 0x0000000605067290 */ /* 0x000fe2000fffe03f */
[CC--:B------:R-:W-:Y:S01]  /*102f0*/  LEA.HI R6, R10.reuse, R3.reuse, RZ, 0x2 ;  /* 0x000000030a067211 */ /* 0x0c0fe200078f10ff */
[----:B------:R-:W-:Y:S01]  /*10300*/  ULDC.64 UR8, c[0x0][0xb38] ;  /* 0x0002ce0000087ab9 */ /* 0x000fe20000000a00 */
[----:B------:R-:W-:Y:S01]  /*10310*/  LEA.HI R10, R10, R3, RZ, 0x5 ;  /* 0x000000030a0a7211 */ /* 0x000fe200078f28ff */
[----:B------:R-:W-:Y:S01]  /*10320*/  IMAD R9, R5, -0x3, R8 ;  /* 0xfffffffd05097824 */ /* 0x000fe200078e0208 */
[--C-:B------:R-:W-:Y:S01]  /*10330*/  SHF.R.S32.HI R11, RZ, 0x2, R6.reuse ;  /* 0x00000002ff0b7819 */ /* 0x100fe20000011406 */
[----:B------:R-:W-:Y:S01]  /*10340*/  UIMAD UR7, UR7, UR8, URZ ;  /* 0x00000008070772a4 */ /* 0x000fe2000f8e023f */
[----:B------:R-:W-:Y:S01]  /*10350*/  SHF.R.S32.HI R12, RZ, 0x1f, R6 ;  /* 0x0000001fff0c7819 */ /* 0x000fe20000011406 */
[----:B------:R-:W-:Y:S01]  /*10360*/  IMAD R17, RZ, RZ, -UR13 ;  /* 0x8000000dff117e24 */ /* 0x000fe2000f8e02ff */
[----:B------:R-:W-:-:S02]  /*10370*/  LEA.HI R5, R13, R13, RZ, 0x1 ;  /* 0x0000000d0d057211 */ /* 0x000fc400078f08ff */
[----:B------:R-:W-:Y:S01]  /*10380*/  LEA.HI R12, R12, R11, RZ, 0x3 ;  /* 0x0000000b0c0c7211 */ /* 0x000fe200078f18ff */
[----:B0-----:R-:W-:Y:S01]  /*10390*/  IMAD R23, R20, R17, UR11 ;  /* 0x0000000b14177e24 */ /* 0x001fe2000f8e0211 */
[----:B------:R-:W-:Y:S02]  /*103a0*/  LOP3.LUT R8, R5, 0x1ffffffe, RZ, 0xc0, !PT ;  /* 0x1ffffffe05087812 */ /* 0x000fe400078ec0ff */
[----:B------:R-:W-:Y:S02]  /*103b0*/  LOP3.LUT R12, R12, 0xfffffff8, RZ, 0xc0, !PT ;  /* 0xfffffff80c0c7812 */ /* 0x000fe400078ec0ff */
[----:B------:R-:W-:Y:S02]  /*103c0*/  SHF.R.S32.HI R5, RZ, 0x5, R10 ;  /* 0x00000005ff057819 */ /* 0x000fe4000001140a */
[----:B------:R-:W-:Y:S01]  /*103d0*/  LOP3.LUT R6, R6, 0x7ffffffc, RZ, 0xc0, !PT ;  /* 0x7ffffffc06067812 */ /* 0x000fe200078ec0ff */
[----:B------:R-:W-:Y:S02]  /*103e0*/  IMAD.IADD R4, R11, 0x1, -R12 ;  /* 0x000000010b047824 */ /* 0x000fe400078e0a0c */
[----:B------:R-:W-:-:S02]  /*103f0*/  IMAD.IADD R11, R13, 0x1, -R8 ;  /* 0x000000010d0b7824 */ /* 0x000fc400078e0a08 */
[----:B------:R-:W0:Y:S01]  /*10400*/  @P0 LDC R13, c[0x0][0xbec] ;  /* 0x0002fb00ff0d0b82 */ /* 0x000e220000000800 */
[----:B------:R-:W-:Y:S02]  /*10410*/  IMAD R8, R5, 0x10, R4 ;  /* 0x0000001005087824 */ /* 0x000fe400078e0204 */
[----:B------:R-:W-:Y:S02]  /*10420*/  IMAD.U32 R5, RZ, RZ, UR5 ;  /* 0x00000005ff057e24 */ /* 0x000fe4000f8e00ff */
[----:B------:R-:W-:Y:S02]  /*10430*/  IMAD R10, R9, 0x40, R8 ;  /* 0x00000040090a7824 */ /* 0x000fe400078e0208 */
[----:B------:R-:W-:Y:S01]  /*10440*/  IMAD.U32 R4, RZ, RZ, UR4 ;  /* 0x00000004ff047e24 */ /* 0x000fe2000f8e00ff */
[----:B------:R-:W-:Y:S01]  /*10450*/  UIMAD.WIDE.U32 UR4, UR13, UR8, URZ ;  /* 0x000000080d0472a5 */ /* 0x000fe2000f8e003f */
[----:B------:R-:W-:Y:S01]  /*10460*/  IMAD.U32 R5, RZ, RZ, UR6 ;  /* 0x00000006ff057e24 */ /* 0x000fe2000f8e00ff */
[----:B------:R-:W-:Y:S01]  /*10470*/  UIMAD UR6, UR13, UR9, UR7 ;  /* 0x000000090d0672a4 */ /* 0x000fe2000f8e0207 */
[----:B--2---:R-:W-:-:S02]  /*10480*/  IMAD R12, R14, UR10, RZ ;  /* 0x0000000a0e0c7c24 */ /* 0x004fc4000f8e02ff */
[----:B------:R-:W-:Y:S01]  /*10490*/  IMAD R8, R11, 0x8, R10 ;  /* 0x000000080b087824 */ /* 0x000fe200078e020a */
[----:B------:R-:W-:Y:S01]  /*104a0*/  UIADD3 UR6, UR5, UR6, URZ ;  /* 0x0000000605067290 */ /* 0x000fe2000fffe03f */
[----:B------:R-:W-:Y:S01]  /*104b0*/  IMAD R15, R15, UR12, R12 ;  /* 0x0000000c0f0f7c24 */ /* 0x000fe2000f8e020c */
[----:B------:R-:W-:Y:S01]  /*104c0*/  ULDC.64 UR8, c[0x0][0xb28] ;  /* 0x0002ca0000087ab9 */ /* 0x000fe20000000a00 */
[----:B----4-:R-:W-:Y:S02]  /*104d0*/  IMAD R12, R21, 0xc0, R8 ;  /* 0x000000c0150c7824 */ /* 0x010fe400078e0208 */
[----:B------:R-:W-:-:S04]  /*104e0*/  IMAD.WIDE.U32 R4, R14, UR12, R4 ;  /* 0x0000000c0e047c25 */ /* 0x000fc8000f8e0004 */
[----:B------:R-:W-:Y:S02]  /*104f0*/  IMAD.U32 R9, RZ, RZ, UR5 ;  /* 0x00000005ff097e24 */ /* 0x000fe4000f8e00ff */
[----:B0-----:R-:W-:-:S04]  /*10500*/  @P0 IMAD.HI.U32 R13, R12, R13, RZ ;  /* 0x0000000d0c0d0227 */ /* 0x001fc800078e00ff */
[----:B------:R-:W-:Y:S01]  /*10510*/  IMAD.U32 R8, RZ, RZ, UR4 ;  /* 0x00000004ff087e24 */ /* 0x000fe2000f8e00ff */
[----:B------:R-:W-:Y:S01]  /*10520*/  ULDC.64 UR4, c[0x0][0xbe0] ;  /* 0x0002f80000047ab9 */ /* 0x000fe20000000a00 */
[----:B------:R-:W-:Y:S01]  /*10530*/  IMAD.U32 R9, RZ, RZ, UR6 ;  /* 0x00000006ff097e24 */ /* 0x000fe2000f8e00ff */
[----:B------:R-:W-:Y:S01]  /*10540*/  ULDC.64 UR6, c[0x0][0xb48] ;  /* 0x0002d20000067ab9 */ /* 0x000fe20000000a00 */
[----:B-----5:R-:W-:Y:S02]  /*10550*/  IMAD R14, R18, UR10, RZ ;  /* 0x0000000a120e7c24 */ /* 0x020fe4000f8e02ff */
[----:B------:R-:W-:Y:S01]  /*10560*/  IMAD.MOV.U32 R11, RZ, RZ, R12 ;  /* 0x000000ffff0b7224 */ /* 0x000fe200078e000c */
[----:B------:R-:W-:Y:S01]  /*10570*/  @P0 SHF.R.U32.HI R11, RZ, R16, R13 ;  /* 0x00000010ff0b0219 */ /* 0x000fe2000001160d */
[----:B------:R-:W-:Y:S01]  /*10580*/  IMAD.IADD R5, R5, 0x1, R15 ;  /* 0x0000000105057824 */ /* 0x000fe200078e020f */
[----:B------:R-:W-:Y:S01]  /*10590*/  SHF.R.S32.HI R16, RZ, 0x1f, R23 ;  /* 0x0000001fff107819 */ /* 0x000fe20000011417 */
[----:B------:R-:W-:-:S02]  /*105a0*/  IMAD R15, R19, UR12, R14 ;  /* 0x0000000c130f7c24 */ /* 0x000fc4000f8e020e */
[----:B------:R-:W-:-:S04]  /*105b0*/  IMAD.WIDE.U32 R8, R18, UR12, R8 ;  /* 0x0000000c12087c25 */ /* 0x000fc8000f8e0008 */
[----:B------:R-:W-:-:S04]  /*105c0*/  @P0 IMAD.HI.U32 R25, R12, R25, RZ ;  /* 0x000000190c190227 */ /* 0x000fc800078e00ff */
        /* <DEDUP_REMOVED lines=10> */
[C---:B------:R-:W-:Y:S01]  /*10670*/  IMAD R16, R23.reuse, UR5, R14 ;  /* 0x0000000517107c24 */ /* 0x040fe2000f8e020e */
[----:B------:R-:W-:Y:S01]  /*10680*/  SHF.R.S32.HI R14, RZ, 0x1f, R13 ;  /* 0x0000001fff0e7819 */ /* 0x000fe2000001140d */
[----:B------:R-:W-:Y:S01]  /*10690*/  IMAD.WIDE.U32 R8, R23, UR6, R8 ;  /* 0x0000000617087c25 */ /* 0x000fe2000f8e0008 */
[----:B------:R-:W-:Y:S01]  /*106a0*/  ULDC.64 UR4, c[0x0][0xb30] ;  /* 0x0002cc0000047ab9 */ /* 0x000fe20000000a00 */
[----:B------:R-:W-:Y:S01]  /*106b0*/  ULDC.64 UR6, c[0x0][0xbc8] ;  /* 0x0002f20000067ab9 */ /* 0x000fe20000000a00 */
[----:B------:R-:W-:Y:S01]  /*106c0*/  IADD3.X R5, R15, R5, R16, P0, !PT ;  /* 0x000000050f057210 */ /* 0x000fe200007fe410 */
[----:B------:R-:W-:-:S02]  /*106d0*/  IMAD.MOV R18, RZ, RZ, -R13 ;  /* 0x000000ffff127224 */ /* 0x000fc400078e0a0d */
[--C-:B------:R-:W-:Y:S02]  /*106e0*/  IMAD R11, R7, R11, R12.reuse ;  /* 0x0000000b070b7224 */ /* 0x100fe400078e020c */
[----:B------:R-:W-:Y:S02]  /*106f0*/  IMAD.IADD R9, R9, 0x1, R17 ;  /* 0x0000000109097824 */ /* 0x000fe400078e0211 */
[----:B------:R-:W-:Y:S02]  /*10700*/  IMAD R14, R14, UR4, RZ ;  /* 0x000000040e0e7c24 */ /* 0x000fe4000f8e02ff */
[----:B------:R-:W-:Y:S01]  /*10710*/  IMAD R15, R7, R18, R12 ;  /* 0x00000012070f7224 */ /* 0x000fe200078e020c */
[----:B------:R-:W-:Y:S01]  /*10720*/  SHF.R.S32.HI R12, RZ, 0x1f, R11 ;  /* 0x0000001fff0c7819 */ /* 0x000fe2000001140b */
[C---:B------:R-:W-:Y:S01]  /*10730*/  IMAD R17, R13.reuse, UR5, R14 ;  /* 0x000000050d117c24 */ /* 0x040fe2000f8e020e */
[----:B------:R-:W0:Y:S01]  /*10740*/  S2UR UR5, SR_CgaCtaId ;  /* 0x00000000000579c3 */ /* 0x000e220000008800 */
[----:B------:R-:W-:Y:S01]  /*10750*/  IMAD.WIDE.U32 R8, R13, UR4, R8 ;  /* 0x000000040d087c25 */ /* 0x000fe2000f8e0008 */
[----:B------:R-:W-:Y:S01]  /*10760*/  SHF.R.S32.HI R13, RZ, 0x1f, R15 ;  /* 0x0000001fff0d7819 */ /* 0x000fe2000001140f */
[----:B------:R-:W-:-:S02]  /*10770*/  UMOV UR4, 0x400 ;  /* 0x0000040000047882 */ /* 0x000fc40000000000 */
[----:B------:R-:W-:Y:S02]  /*10780*/  IMAD R12, R12, UR6, RZ ;  /* 0x000000060c0c7c24 */ /* 0x000fe4000f8e02ff */
[----:B------:R-:W-:Y:S02]  /*10790*/  IMAD R14, R13, UR8, RZ ;  /* 0x000000080d0e7c24 */ /* 0x000fe4000f8e02ff */
[----:B------:R-:W-:Y:S02]  /*107a0*/  IMAD.IADD R9, R9, 0x1, R17 ;  /* 0x0000000109097824 */ /* 0x000fe400078e0211 */
        /* <DEDUP_REMOVED lines=17> */
[C---:B------:R-:W-:Y:S01]  /*108c0*/  LOP3.LUT P0, RZ, R3.reuse, 0x3, RZ, 0xc0, !PT ;  /* 0x0000000303ff7812 */ /* 0x040fe2000780c0ff */
[----:B------:R-:W-:Y:S01]  /*108d0*/  SHFL.IDX PT, R8, R14, RZ, 0x1c1f ;  /* 0x001c1fff0e087589 */ /* 0x000fe200000e0000 */
[C---:B------:R-:W-:Y:S01]  /*108e0*/  VIADD R18, R12.reuse, 0x8 ;  /* 0x000000080c127836 */ /* 0x040fe20000000000 */
[----:B------:R-:W-:Y:S01]  /*108f0*/  UIADD3 UR4, UR4, 0x2d820, URZ ;  /* 0x0002d82004047890 */ /* 0x000fe2000fffe03f */
[CC--:B------:R-:W-:Y:S01]  /*10900*/  ISETP.GE.OR P1, PT, R12.reuse, R19.reuse, P0 ;  /* 0x000000130c00720c */ /* 0x0c0fe20000726670 */
[----:B------:R-:W0:Y:S01]  /*10910*/  SHFL.IDX PT, R9, R13, RZ, 0x1c1f ;  /* 0x001c1fff0d097589 */ /* 0x000e2200000e0000 */
[-C--:B------:R-:W-:Y:S01]  /*10920*/  ISETP.GE.AND P2, PT, R12, R19.reuse, PT ;  /* 0x000000130c00720c */ /* 0x080fe20003f46270 */
[----:B------:R-:W-:Y:S01]  /*10930*/  UPRMT UR4, URZ, 0x654, UR4 ;  /* 0x000006543f047896 */ /* 0x000fe20008000004 */
[----:B------:R-:W-:Y:S01]  /*10940*/  ISETP.GE.OR P0, PT, R18, R19, P0 ;  /* 0x000000131200720c */ /* 0x000fe20000706670 */
[----:B------:R-:W1:Y:S01]  /*10950*/  SHFL.IDX PT, R11, R13, 0x1, 0x1c1f ;  /* 0x003c1f000d0b7f89 */ /* 0x000e6200000e0000 */
[----:B------:R-:W-:-:S03]  /*10960*/  IMAD.IADD R3, R3, 0x1, -R6 ;  /* 0x0000000103037824 */ /* 0x000fc600078e0a06 */
[----:B------:R2:W3:Y:S01]  /*10970*/  SHFL.IDX PT, R4, R20, RZ, 0x1c1f ;  /* 0x001c1fff14047589 */ /* 0x0004e200000e0000 */
[----:B------:R-:W-:Y:S02]  /*10980*/  IMAD.SHL.U32 R3, R3, 0x2, RZ ;  /* 0x0000000203037824 */ /* 0x000fe400078e00ff */
        /* <DEDUP_REMOVED lines=16> */
[----:B------:R-:W-:-:S07]  /*10a90*/  ISETP.GE.AND P4, PT, R7, UR4, PT ;  /* 0x0000000407007c0c */ /* 0x000fce000bf86270 */
[----:B------:R-:W-:Y:S02]  /*10aa0*/  @!P1 LEA.HI R0, R0, R0, RZ, 0x1 ;  /* 0x0000000000009211 */ /* 0x000fe400078f08ff */
[----:B------:R-:W-:Y:S02]  /*10ab0*/  @!P2 LEA.HI R2, R2, R2, RZ, 0x1 ;  /* 0x000000020202a211 */ /* 0x000fe400078f08ff */
[----:B------:R-:W-:Y:S02]  /*10ac0*/  @!P3 LEA.HI R8, R6, R6, RZ, 0x1 ;  /* 0x000000060608b211 */ /* 0x000fe400078f08ff */
[----:B------:R-:W-:Y:S02]  /*10ad0*/  @!P1 LOP3.LUT R9, R0, 0xfffffffe, RZ, 0xc0, !PT ;  /* 0xfffffffe00099812 */ /* 0x000fe400078ec0ff */
[----:B------:R-:W-:Y:S01]  /*10ae0*/  @!P4 LEA.HI R0, R7, R7, RZ, 0x1 ;  /* 0x000000070700c211 */ /* 0x000fe200078f08ff */
[----:B---34-:R-:W-:Y:S01]  /*10af0*/  @!P0 IMAD.WIDE R6, R3, 0x4, R4 ;  /* 0x0000000403068825 */ /* 0x018fe200078e0204 */
[----:B------:R-:W-:-:S02]  /*10b00*/  @!P2 LOP3.LUT R11, R2, 0xfffffffe, RZ, 0xc0, !PT ;  /* 0xfffffffe020ba812 */ /* 0x000fc400078ec0ff */
[----:B------:R-:W-:Y:S01]  /*10b10*/  @!P3 LOP3.LUT R13, R8, 0xfffffffe, RZ, 0xc0, !PT ;  /* 0xfffffffe080db812 */ /* 0x000fe200078ec0ff */
[--C-:B------:R-:W-:Y:S01]  /*10b20*/  @!P1 IMAD.WIDE R8, R9, 0x4, R4.reuse ;  /* 0x0000000409089825 */ /* 0x100fe200078e0204 */
[----:B------:R-:W-:Y:S01]  /*10b30*/  @!P4 LOP3.LUT R15, R0, 0xfffffffe, RZ, 0xc0, !PT ;  /* 0xfffffffe000fc812 */ /* 0x000fe200078ec0ff */
[----:B------:R0:W-:Y:S02]  /*10b40*/  @!P0 ST.E.64 desc[UR36][R6.64], R88 ;  /* 0x0000005806008985 */ /* 0x0001e4000c101b24 */
[----:B------:R-:W-:Y:S02]  /*10b50*/  VIADD R0, R3, 0x28 ;  /* 0x0000002803007836 */ /* 0x000fe40000000000 */
[--C-:B------:R-:W-:Y:S01]  /*10b60*/  @!P2 IMAD.WIDE R10, R11, 0x4, R4.reuse ;  /* 0x000000040b0aa825 */ /* 0x100fe200078e0204 */
[----:B------:R1:W-:Y:S02]  /*10b70*/  @!P1 ST.E.64 desc[UR36][R8.64], R92 ;  /* 0x0000005c08009985 */ /* 0x0003e4000c101b24 */
[----:B------:R-:W-:Y:S01]  /*10b80*/  ISETP.GE.AND P0, PT, R0, UR4, PT ;  /* 0x0000000400007c0c */ /* 0x000fe2000bf06270 */
        /* <DEDUP_REMOVED lines=8> */
[C---:B0-----:R-:W-:Y:S01]  /*10c10*/  VIADD R7, R3.reuse, 0x50 ;  /* 0x0000005003077836 */ /* 0x041fe20000000000 */
[----:B------:R0:W-:Y:S01]  /*10c20*/  @!P4 ST.E.64 desc[UR36][R14.64], R104 ;  /* 0x000000680e00c985 */ /* 0x0001e2000c101b24 */
[C---:B------:R-:W-:Y:S01]  /*10c30*/  VIADD R6, R3.reuse, 0x48 ;  /* 0x0000004803067836 */ /* 0x040fe20000000000 */
[----:B------:R-:W-:Y:S01]  /*10c40*/  @!P0 LEA.HI R0, R0, R0, RZ, 0x1 ;  /* 0x0000000000008211 */ /* 0x000fe200078f08ff */
[----:B-1----:R-:W-:Y:S01]  /*10c50*/  VIADD R9, R3, 0x58 ;  /* 0x0000005803097836 */ /* 0x002fe20000000000 */
[----:B------:R-:W-:-:S02]  /*10c60*/  ISETP.GE.AND P5, PT, R7, UR4, PT ;  /* 0x0000000407007c0c */ /* 0x000fc4000bfa6270 */
[----:B------:R-:W-:Y:S02]  /*10c70*/  ISETP.GE.AND P4, PT, R6, UR4, PT ;  /* 0x0000000406007c0c */ /* 0x000fe4000bf86270 */
[----:B------:R-:W-:Y:S02]  /*10c80*/  ISETP.GE.AND P6, PT, R9, UR4, PT ;  /* 0x0000000409007c0c */ /* 0x000fe4000bfc6270 */
[----:B------:R-:W-:Y:S02]  /*10c90*/  @!P1 LEA.HI R2, R2, R2, RZ, 0x1 ;  /* 0x0000000202029211 */ /* 0x000fe400078f08ff */
[----:B------:R-:W-:Y:S02]  /*10ca0*/  @!P2 LEA.HI R16, R16, R16, RZ, 0x1 ;  /* 0x000000101010a211 */ /* 0x000fe400078f08ff */
[----:B------:R-:W-:Y:S02]  /*10cb0*/  @!P3 LEA.HI R17, R17, R17, RZ, 0x1 ;  /* 0x000000111111b211 */ /* 0x000fe400078f08ff */
[----:B--2---:R-:W-:-:S02]  /*10cc0*/  @!P2 LOP3.LUT R11, R16, 0xfffffffe, RZ, 0xc0, !PT ;  /* 0xfffffffe100ba812 */ /* 0x004fc400078ec0ff */
[----:B------:R-:W-:Y:S02]  /*10cd0*/  @!P5 LEA.HI R8, R7, R7, RZ, 0x1 ;  /* 0x000000070708d211 */ /* 0x000fe400078f08ff */
[----:B------:R-:W-:Y:S02]  /*10ce0*/  @!P4 LEA.HI R6, R6, R6, RZ, 0x1 ;  /* 0x000000060606c211 */ /* 0x000fe400078f08ff */
[----:B------:R-:W-:Y:S02]  /*10cf0*/  @!P6 LEA.HI R10, R9, R9, RZ, 0x1 ;  /* 0x00000009090ae211 */ /* 0x000fe400078f08ff */
[----:B------:R-:W-:Y:S02]  /*10d00*/  @!P0 LOP3.LUT R7, R0, 0xfffffffe, RZ, 0xc0, !PT ;  /* 0xfffffffe00078812 */ /* 0x000fe400078ec0ff */
[----:B------:R-:W-:Y:S02]  /*10d10*/  @!P1 LOP3.LUT R9, R2, 0xfffffffe, RZ, 0xc0, !PT ;  /* 0xfffffffe02099812 */ /* 0x000fe400078ec0ff */
[----:B---3--:R-:W-:-:S02]  /*10d20*/  @!P3 LOP3.LUT R13, R17, 0xfffffffe, RZ, 0xc0, !PT ;  /* 0xfffffffe110db812 */ /* 0x008fc400078ec0ff */
[----:B0-----:R-:W-:Y:S01]  /*10d30*/  @!P4 LOP3.LUT R15, R6, 0xfffffffe, RZ, 0xc0, !PT ;  /* 0xfffffffe060fc812 */ /* 0x001fe200078ec0ff */
[--C-:B------:R-:W-:Y:S01]  /*10d40*/  @!P0 IMAD.WIDE R6, R7, 0x4, R4.reuse ;  /* 0x0000000407068825 */ /* 0x100fe200078e0204 */
[----:B------:R-:W-:Y:S02]  /*10d50*/  @!P5 LOP3.LUT R17, R8, 0xfffffffe, RZ, 0xc0, !PT ;  /* 0xfffffffe0811d812 */ /* 0x000fe400078ec0ff */
        /* <DEDUP_REMOVED lines=14> */
.L_x_10939:
[----:B------:R-:W-:Y:S05]  /*10e40*/  BSYNC B0 ;  /* 0x0000000000007941 */ /* 0x000fea0003800000 */
.L_x_10938:
[----:B------:R-:W-:Y:S01]  /*10e50*/  ISETP.GE.AND P0, PT, R18, R19, PT ;  /* 0x000000131200720c */ /* 0x000fe20003f06270 */
[----:B0-----:R1:W0:Y:S04]  /*10e60*/  SHFL.IDX PT, R15, R22, 0x1, 0x1c1f ;  /* 0x003c1f00160f7f89 */ /* 0x00122800000e0000 */
[----:B------:R1:W0:Y:S08]  /*10e70*/  SHFL.IDX PT, R14, R20, 0x1, 0x1c1f ;  /* 0x003c1f00140e7f89 */ /* 0x00023000000e0000 */
[----:B-1----:R-:W-:Y:S05]  /*10e80*/  @P0 BRA `(.L_x_10850) ;  /* 0x0000004400b40947 */ /* 0x002fea0003800000 */
[C---:B--2---:R-:W-:Y:S01]  /*10e90*/  VIADD R0, R3.reuse, 0x8 ;  /* 0x0000000803007836 */ /* 0x044fe20000000000 */
[----:B------:R-:W-:Y:S01]  /*10ea0*/  ULDC UR4, c[0x0][0xac8] ;  /* 0x0002b20000047ab9 */ /* 0x000fe20000000800 */
[C---:B------:R-:W-:Y:S01]  /*10eb0*/  VIADD R2, R3.reuse, 0x10 ;  /* 0x0000001003027836 */ /* 0x040fe20000000000 */
[C---:B------:R-:W-:Y:S01]  /*10ec0*/  ISETP.GE.AND P2, PT, R3.reuse, UR4, PT ;  /* 0x0000000403007c0c */ /* 0x040fe2000bf46270 */
[C---:B---3--:R-:W-:Y:S01]  /*10ed0*/  VIADD R4, R3.reuse, 0x18 ;  /* 0x0000001803047836 */ /* 0x048fe20000000000 */
[----:B------:R-:W-:Y:S01]  /*10ee0*/  ISETP.GE.AND P3, PT, R0, UR4, PT ;  /* 0x0000000400007c0c */ /* 0x000fe2000bf66270 */
        /* <DEDUP_REMOVED lines=8> */
[----:B------:R-:W-:-:S04]  /*10f70*/  VIADD R18, R3, 0x50 ;  /* 0x0000005003127836 */ /* 0x000fc80000000000 */
[----:B------:R-:W-:Y:S02]  /*10f80*/  @!P3 LEA.HI R0, R0, R0, RZ, 0x1 ;  /* 0x000000000000b211 */ /* 0x000fe400078f08ff */
[----:B------:R-:W-:Y:S02]  /*10f90*/  @!P4 LEA.HI R2, R2, R2, RZ, 0x1 ;  /* 0x000000020202c211 */ /* 0x000fe400078f08ff */
[----:B------:R-:W-:Y:S02]  /*10fa0*/  @!P5 LEA.HI R4, R4, R4, RZ, 0x1 ;  /* 0x000000040404d211 */ /* 0x000fe400078f08ff */
[----:B------:R-:W-:Y:S01]  /*10fb0*/  @!P3 LOP3.LUT R7, R0, 0xfffffffe, RZ, 0xc0, !PT ;  /* 0xfffffffe0007b812 */ /* 0x000fe200078ec0ff */
[C---:B------:R-:W-:Y:S01]  /*10fc0*/  VIADD R0, R3.reuse, 0x30 ;  /* 0x0000003003007836 */ /* 0x040fe20000000000 */
[----:B------:R-:W-:Y:S01]  /*10fd0*/  @!P4 LOP3.LUT R9, R2, 0xfffffffe, RZ, 0xc0, !PT ;  /* 0xfffffffe0209c812 */ /* 0x000fe200078ec0ff */
[C---:B------:R-:W-:Y:S01]  /*10fe0*/  VIADD R2, R3.reuse, 0x38 ;  /* 0x0000003803027836 */ /* 0x040fe20000000000 */
[----:B------:R-:W-:Y:S01]  /*10ff0*/  @!P5 LOP3.LUT R11, R4, 0xfffffffe, RZ, 0xc0, !PT ;  /* 0xfffffffe040bd812 */ /* 0x000fe200078ec0ff */
[----:B0---4-:R-:W-:Y:S01]  /*11000*/  @!P2 IMAD.WIDE R4, R3, 0x4, R14 ;  /* 0x000000040304a825 */ /* 0x011fe200078e020e */
[----:B------:R-:W-:-:S02]  /*11010*/  ISETP.GE.AND P6, PT, R18, UR4, PT ;  /* 0x0000000412007c0c */ /* 0x000fc4000bfc6270 */
[----:B------:R-:W-:Y:S01]  /*11020*/  @!P0 LEA.HI R12, R12, R12, RZ, 0x1 ;  /* 0x0000000c0c0c8211 */ /* 0x000fe200078f08ff */
        /* <DEDUP_REMOVED lines=8> */
[----:B------:R-:W-:-:S02]  /*110b0*/  ISETP.GE.AND P4, PT, R16, UR4, PT ;  /* 0x0000000410007c0c */ /* 0x000fc4000bf86270 */
[----:B------:R-:W-:Y:S01]  /*110c0*/  @!P1 LEA.HI R13, R13, R13, RZ, 0x1 ;  /* 0x0000000d0d0d9211 */ /* 0x000fe200078f08ff */
[----:B------:R3:W-:Y:S01]  /*110d0*/  @!P5 ST.E.64 desc[UR36][R10.64], R102 ;  /* 0x000000660a00d985 */ /* 0x0007e2000c101b24 */
[----:B------:R-:W-:Y:S01]  /*110e0*/  ISETP.GE.AND P5, PT, R17, UR4, PT ;  /* 0x0000000411007c0c */ /* 0x000fe2000bfa6270 */
[----:B------:R-:W-:Y:S01]  /*110f0*/  VIADD R3, R3, 0x58 ;  /* 0x0000005803037836 */ /* 0x000fe20000000000 */
[----:B0-----:R-:W-:Y:S02]  /*11100*/  @!P0 LOP3.LUT R5, R12, 0xfffffffe, RZ, 0xc0, !PT ;  /* 0xfffffffe0c058812 */ /* 0x001fe400078ec0ff */
[----:B------:R-:W-:Y:S02]  /*11110*/  @!P2 LEA.HI R0, R0, R0, RZ, 0x1 ;  /* 0x000000000000a211 */ /* 0x000fe400078f08ff */
[----:B-1----:R-:W-:Y:S01]  /*11120*/  @!P1 LOP3.LUT R7, R13, 0xfffffffe, RZ, 0xc0, !PT ;  /* 0xfffffffe0d079812 */ /* 0x002fe200078ec0ff */
        /* <DEDUP_REMOVED lines=10> */
[----:B------:R-:W-:-:S02]  /*111d0*/  @!P4 LOP3.LUT R13, R16, 0xfffffffe, RZ, 0xc0, !PT ;  /* 0xfffffffe100dc812 */ /* 0x000fc400078ec0ff */
[----:B------:R-:W-:Y:S02]  /*111e0*/  @!P5 LOP3.LUT R17, R17, 0xfffffffe, RZ, 0xc0, !PT ;  /* 0xfffffffe1111d812 */ /* 0x000fe400078ec0ff */
        /* <DEDUP_REMOVED lines=18> */
.L_x_10937:
[----:B------:R-:W0:Y:S02]  /*11310*/  S2R R2, SR_TID.X ;  /* 0x0000000000027919 */ /* 0x000e240000002100 */
[----:B0-----:R-:W-:-:S05]  /*11320*/  VIADD R0, R2, 0xffffff80 ;  /* 0xffffff8002007836 */ /* 0x001fca0000000000 */
[----:B------:R-:W-:-:S13]  /*11330*/  ISETP.GT.AND P0, PT, R0, 0xbf, PT ;  /* 0x000000bf0000780c */ /* 0x000fda0003f04270 */
[----:B------:R-:W-:Y:S05]  /*11340*/  @P0 BRA `(.L_x_10850) ;  /* 0x0000004000840947 */ /* 0x000fea0003800000 */
[----:B------:R-:W0:Y:S01]  /*11350*/  S2R R0, SR_CTAID.X ;  /* 0x0000000000007919 */ /* 0x000e220000002500 */
[----:B------:R-:W1:Y:S01]  /*11360*/  LDC R6, c[0x0][0xbe8] ;  /* 0x0002fa00ff067b82 */ /* 0x000e620000000800 */
[----:B------:R-:W-:Y:S02]  /*11370*/  ULDC UR4, c[0x0][0xa88] ;  /* 0x0002a20000047ab9 */ /* 0x000fe40000000800 */
[----:B-1----:R-:W-:Y:S02]  /*11380*/  IMAD R3, R6, UR4, RZ ;  /* 0x0000000406037c24 */ /* 0x002fe4000f8e02ff */
[----:B0-----:R-:W-:-:S04]  /*11390*/  IMAD R0, R0, 0xc0, R2 ;  /* 0x000000c000007824 */ /* 0x001fc800078e0202 */
[----:B------:R-:W-:-:S05]  /*113a0*/  VIADD R0, R0, 0xffffff80 ;  /* 0xffffff8000007836 */ /* 0x000fca0000000000 */
[----:B------:R-:W-:-:S13]  /*113b0*/  ISETP.GE.AND P0, PT, R0, R3, PT ;  /* 0x000000030000720c */ /* 0x000fda0003f06270 */
[----:B------:R-:W-:Y:S05]  /*113c0*/  @P0 BRA `(.L_x_10850) ;  /* 0x0000004000640947 */ /* 0x000fea0003800000 */
[----:B------:R-:W3:Y:S01]  /*113d0*/  LDL R2, [R1+0x4] ;  /* 0x0000040001027983 */ /* 0x000ee20000100800 */
[----:B------:R-:W-:Y:S01]  /*113e0*/  ISETP.NE.AND P0, PT, R6, 0x1, PT ;  /* 0x000000010600780c */ /* 0x000fe20003f05270 */
[----:B------:R-:W-:Y:S01]  /*113f0*/  S2UR UR7, SR_CTAID.Z ;  /* 0x00000000000779c3 */ /* 0x000fe20000002700 */
[----:B------:R-:W-:Y:S01]  /*11400*/  ULDC.64 UR8, c[0x0][0xbd0] ;  /* 0x0002f40000087ab9 */ /* 0x000fe20000000a00 */
[----:B------:R-:W-:-:S06]  /*11410*/  IMAD.MOV.U32 R5, RZ, RZ, R0 ;  /* 0x000000ffff057224 */ /* 0x000fcc00078e0000 */
[----:B------:R-:W0:Y:S08]  /*11420*/  LDC.64 R10, c[0x0][0xbd8] ;  /* 0x0002f600ff0a7b82 */ /* 0x000e300000000a00 */
[----:B------:R-:W1:Y:S08]  /*11430*/  @P0 LDC R7, c[0x0][0xbec] ;  /* 0x0002fb00ff070b82 */ /* 0x000e700000000800 */
[----:B------:R-:W4:Y:S08]  /*11440*/  @P0 LDC R9, c[0x0][0xbf0] ;  /* 0x0002fc00ff090b82 */ /* 0x000f300000000800 */
[----:B------:R-:W5:Y:S08]  /*11450*/  S2UR UR10, SR_CTAID.Y ;  /* 0x00000000000a79c3 */ /* 0x000f700000002600 */
[----:B------:R-:W5:Y:S01]  /*11460*/  LDC R8, c[0x0][0xc50] ;  /* 0x00031400ff087b82 */ /* 0x000f620000000800 */
[----:B-1----:R-:W-:-:S05]  /*11470*/  @P0 IMAD.HI.U32 R4, R0, R7, RZ ;  /* 0x0000000700040227 */ /* 0x002fca00078e00ff */
[----:B----4-:R-:W-:Y:S02]  /*11480*/  @P0 SHF.R.U32.HI R5, RZ, R9, R4 ;  /* 0x00000009ff050219 */ /* 0x010fe40000011604 */
[----:B---3--:R-:W-:-:S13]  /*11490*/  R2UR UR11, R2 ;  /* 0x00000000020b72ca */ /* 0x008fda00000e0000 */
[----:B------:R-:W-:Y:S02]  /*114a0*/  USHF.R.S32.HI UR6, URZ, 0x1f, UR11 ;  /* 0x0000001f3f067899 */ /* 0x000fe4000801140b */
[----:B------:R-:W-:Y:S01]  /*114b0*/  IMAD R7, RZ, RZ, -UR11 ;  /* 0x8000000bff077e24 */ /* 0x000fe2000f8e02ff */
[----:B------:R-:W-:Y:S02]  /*114c0*/  UIMAD.WIDE.U32 UR4, UR11, UR8, URZ ;  /* 0x000000080b0472a5 */ /* 0x000fe4000f8e003f */
[----:B------:R-:W-:Y:S01]  /*114d0*/  UIMAD UR6, UR6, UR8, URZ ;  /* 0x00000008060672a4 */ /* 0x000fe2000f8e023f */
[----:B-----5:R-:W-:Y:S01]  /*114e0*/  IMAD R9, R8, R7, UR10 ;  /* 0x0000000a08097e24 */ /* 0x020fe2000f8e0207 */
        /* <DEDUP_REMOVED lines=32> */
.L_x_10848:
        /* <DEDUP_REMOVED lines=18> */
.L_x_10940:
[----:B------:R-:W-:Y:S01]  /*11810*/  ULDC UR7, c[0x0][0xc50] ;  /* 0x0003140000077ab9 */ /* 0x000fe20000000800 */
[----:B------:R-:W-:Y:S01]  /*11820*/  UMOV UR41, UR6 ;  /* 0x0000000600297c82 */ /* 0x000fe20008000000 */
[----:B------:R-:W-:-:S11]  /*11830*/  UISETP.NE.AND UP0, UPT, UR7, 0x1, UPT ;  /* 0x000000010700788c */ /* 0x000fd6000bf05270 */
[----:B------:R-:W-:Y:S01]  /*11840*/  @UP0 ULDC UR4, c[0x0][0xc54] ;  /* 0x0003150000040ab9 */ /* 0x000fe20000000800 */
[----:B------:R-:W-:Y:S01]  /*11850*/  @UP0 ULDC UR8, c[0x0][0xc58] ;  /* 0x0003160000080ab9 */ /* 0x000fe20000000800 */
[----:B------:R-:W-:-:S04]  /*11860*/  UIMAD.WIDE.U32 UR4, UR6, UR4, URZ ;  /* 0x00000004060472a5 */ /* 0x000fc8000f8e003f */
[----:B------:R-:W-:-:S12]  /*11870*/  @UP0 USHF.R.U32.HI UR41, URZ, UR8, UR5 ;  /* 0x000000083f290299 */ /* 0x000fd80008011605 */
.L_x_10941:
        /* <DEDUP_REMOVED lines=32> */
[----:B-1----:R-:W-:-:S04]  /*11a80*/  UIMAD UR42, UR42, 0xc0, URZ ;  /* 0x000000c02a2a78a4 */ /* 0x002fc8000f8e023f */
        /* <DEDUP_REMOVED lines=20> */
.L_x_10944:
[----:B------:R-:W-:-:S11]  /*11bd0*/  UISETP.NE.AND UP0, UPT, UR5, 0x1, UPT ;  /* 0x000000010500788c */ /* 0x000fd6000bf05270 */
[----:B------:R-:W-:Y:S02]  /*11be0*/  @UP0 ULDC.64 UR12, c[0x0][0x9e8] ;  /* 0x00027a00000c0ab9 */ /* 0x000fe40000000a00 */
[----:B------:R-:W-:-:S04]  /*11bf0*/  UIMAD.WIDE.U32 UR6, UR8, UR12, URZ ;  /* 0x0000000c080672a5 */ /* 0x000fc8000f8e003f */
[----:B------:R-:W-:-:S12]  /*11c00*/  @UP0 USHF.R.U32.HI UR8, URZ, UR13, UR7 ;  /* 0x0000000d3f080299 */ /* 0x000fd80008011607 */
.L_x_10945:
[----:B------:R-:W-:-:S04]  /*11c10*/  UIMAD UR8, UR8, UR5, UR5 ;  /* 0x00000005080872a4 */ /* 0x000fc8000f8e0205 */
[----:B------:R-:W-:-:S04]  /*11c20*/  UISETP.LT.AND UP0, UPT, UR4, UR8, UPT ;  /* 0x000000080400728c */ /* 0x000fc8000bf01270 */
[----:B------:R-:W-:-:S12]  /*11c30*/  USEL UR4, UR4, UR8, UP0 ;  /* 0x0000000804047287 */ /* 0x000fd80008000000 */
.L_x_10943:
        /* <DEDUP_REMOVED lines=26> */
.L_x_10947:
[----:B------:R-:W-:-:S11]  /*11de0*/  UISETP.NE.AND UP0, UPT, UR5, 0x1, UPT ;  /* 0x000000010500788c */ /* 0x000fd6000bf05270 */
[----:B------:R-:W-:Y:S02]  /*11df0*/  @UP0 ULDC.64 UR10, c[0x0][0x9e8] ;  /* 0x00027a00000a0ab9 */ /* 0x000fe40000000a00 */
[----:B------:R-:W-:-:S04]  /*11e00*/  UIMAD.WIDE.U32 UR6, UR4, UR10, URZ ;  /* 0x0000000a040672a5 */ /* 0x000fc8000f8e003f */
[----:B------:R-:W-:-:S12]  /*11e10*/  @UP0 USHF.R.U32.HI UR4, URZ, UR11, UR7 ;  /* 0x0000000b3f040299 */ /* 0x000fd80008011607 */
.L_x_10948:
[----:B------:R-:W-:-:S04]  /*11e20*/  UIMAD UR4, UR4, UR5, URZ ;  /* 0x00000005040472a4 */ /* 0x000fc8000f8e023f */
[----:B------:R-:W-:-:S04]  /*11e30*/  UISETP.LT.AND UP0, UPT, UR8, UR4, UPT ;  /* 0x000000040800728c */ /* 0x000fc8000bf01270 */
[----:B------:R-:W-:-:S12]  /*11e40*/  USEL UR8, UR8, UR4, !UP0 ;  /* 0x0000000408087287 */ /* 0x000fd8000c000000 */
.L_x_10946:
        /* <DEDUP_REMOVED lines=44> */
.L_x_10949:
[----:B------:R-:W-:Y:S02]  /*12110*/  UIMAD UR51, UR46, UR40, UR45 ;  /* 0x000000282e3372a4 */ /* 0x000fe4000f8e022d */
[----:B------:R-:W-:Y:S02]  /*12120*/  IMAD.U32 R0, RZ, RZ, UR40 ;  /* 0x00000028ff007e24 */ /* 0x000fe4000f8e00ff */
[----:B------:R-:W-:Y:S02]  /*12130*/  IMAD.MOV.U32 R2, RZ, RZ, RZ ;  /* 0x000000ffff027224 */ /* 0x000fe400078e00ff */
        /* <DEDUP_REMOVED lines=29> */
.L_x_10950:
        /* <DEDUP_REMOVED lines=20> */
.L_x_10952:
[----:B------:R0:W1:Y:S01]  /*12450*/  LDC.64 R2, c[0x4][R16] ;  /* 0x0100000010027b82 */ /* 0x0000620000000a00 */
[----:B------:R-:W-:Y:S01]  /*12460*/  ULDC.64 UR4, c[0x4][0x138] ;  /* 0x01004e0000047ab9 */ /* 0x000fe20000000a00 */
[----:B------:R-:W-:Y:S01]  /*12470*/  ULDC.64 UR6, c[0x4][0x140] ;  /* 0x0100500000067ab9 */ /* 0x000fe20000000a00 */
[----:B------:R-:W-:Y:S02]  /*12480*/  IMAD.U32 R4, RZ, RZ, UR4 ;  /* 0x00000004ff047e24 */ /* 0x000fe4000f8e00ff */
        /* <DEDUP_REMOVED lines=11> */
.L_x_10951:
[----:B------:R-:W0:Y:S01]  /*12540*/  LDC.64 R2, c[0x0][0x9f8] ;  /* 0x00027e00ff027b82 */ /* 0x000e220000000a00 */
[----:B------:R-:W-:Y:S01]  /*12550*/  IMAD.MOV.U32 R6, RZ, RZ, R24 ;  /* 0x000000ffff067224 */ /* 0x000fe200078e0018 */
[----:B------:R-:W1:Y:S06]  /*12560*/  S2R R21, SR_TID.X ;  /* 0x0000000000157919 */ /* 0x000e6c0000002100 */
[----:B------:R-:W2:Y:S01]  /*12570*/  LDC R17, c[0x0][0x430] ;  /* 0x00010c00ff117b82 */ /* 0x000ea20000000800 */
[----:B------:R-:W-:Y:S01]  /*12580*/  VIADD R0, R19, 0xffffffff ;  /* 0xffffffff13007836 */ /* 0x000fe20000000000 */
[----:B------:R-:W-:Y:S01]  /*12590*/  LOP3.LUT R16, R16, 0xffffffef, RZ, 0xc0, !PT ;  /* 0xffffffef10107812 */ /* 0x000fe200078ec0ff */
[----:B------:R-:W-:Y:S01]  /*125a0*/  ULDC UR4, c[0x0][0x2f4] ;  /* 0x0000bd0000047ab9 */ /* 0x000fe20000000800 */
[----:B0-----:R-:W-:-:S04]  /*125b0*/  ISETP.NE.U32.AND P0, PT, R2, RZ, PT ;  /* 0x000000ff0200720c */ /* 0x001fc80003f05070 */
[----:B------:R-:W-:-:S13]  /*125c0*/  ISETP.NE.AND.EX P0, PT, R3, RZ, PT, P0 ;  /* 0x000000ff0300720c */ /* 0x000fda0003f05300 */
[----:B------:R-:W0:Y:S02]  /*125d0*/  @P0 LDC.64 R2, c[0x0][0x9f8] ;  /* 0x00027e00ff020b82 */ /* 0x000e240000000a00 */
[----:B0-----:R-:W-:-:S05]  /*125e0*/  @P0 IMAD.WIDE R2, R24, 0x4, R2 ;  /* 0x0000000418020825 */ /* 0x001fca00078e0202 */
[----:B------:R0:W3:Y:S01]  /*125f0*/  @P0 LDG.E R6, desc[UR36][R2.64] ;  /* 0x0000002402060981 */ /* 0x0000e2000c1e1900 */
[C---:B-1----:R-:W-:Y:S01]  /*12600*/  LOP3.LUT R20, R21.reuse, 0x7f, RZ, 0xc0, !PT ;  /* 0x0000007f15147812 */ /* 0x042fe200078ec0ff */
[----:B------:R-:W-:Y:S01]  /*12610*/  IMAD.SHL.U32 R23, R21, 0x20, RZ ;  /* 0x0000002015177824 */ /* 0x000fe200078e00ff */
[----:B--2---:R-:W-:Y:S02]  /*12620*/  ISETP.NE.AND P1, PT, R17, 0x1, PT ;  /* 0x000000011100780c */ /* 0x004fe40003f25270 */
[----:B------:R-:W-:Y:S02]  /*12630*/  SHF.R.U32.HI R4, RZ, 0x2, R20 ;  /* 0x00000002ff047819 */ /* 0x000fe40000011614 */
[----:B------:R-:W-:-:S03]  /*12640*/  LOP3.LUT R23, R23, 0x60, RZ, 0xc0, !PT ;  /* 0x0000006017177812 */ /* 0x000fc600078ec0ff */
[----:B------:R-:W-:-:S04]  /*12650*/  IMAD R4, R0, 0x80, R4 ;  /* 0x0000008000047824 */ /* 0x000fc800078e0204 */
[----:B------:R-:W-:Y:S02]  /*12660*/  IMAD.IADD R7, R23, 0x1, R4 ;  /* 0x0000000117077824 */ /* 0x000fe400078e0204 */
[----:B------:R-:W1:Y:S01]  /*12670*/  @P1 LDC R5, c[0x0][0x434] ;  /* 0x00010d00ff051b82 */ /* 0x000e620000000800 */
[----:B------:R-:W-:Y:S01]  /*12680*/  @P1 LOP3.LUT R16, R16, 0x10, RZ, 0xfc, !PT ;  /* 0x0000001010101812 */ /* 0x000fe200078efcff */
[C---:B-----5:R-:W-:Y:S01]  /*12690*/  IMAD.IADD R8, R7.reuse, 0x1, R22 ;  /* 0x0000000107087824 */ /* 0x060fe200078e0216 */
[----:B------:R-:W-:-:S03]  /*126a0*/  ISETP.GE.AND P0, PT, R7, UR49, PT ;  /* 0x0000003107007c0c */ /* 0x000fc6000bf06270 */
[----:B------:R-:W-:Y:S02]  /*126b0*/  IMAD.MOV.U32 R7, RZ, RZ, R8 ;  /* 0x000000ffff077224 */ /* 0x000fe400078e0008 */
[----:B0-----:R-:W0:Y:S08]  /*126c0*/  @P1 LDC R3, c[0x0][0x438] ;  /* 0x00010e00ff031b82 */ /* 0x001e300000000800 */
[----:B------:R-:W2:Y:S01]  /*126d0*/  @!P0 LDC.64 R10, c[0x0][0x428] ;  /* 0x00010a00ff0a8b82 */ /* 0x000ea20000000a00 */
[----:B-1----:R-:W-:-:S07]  /*126e0*/  @P1 IMAD.HI.U32 R2, R8, R5, RZ ;  /* 0x0000000508021227 */ /* 0x002fce00078e00ff */
[----:B------:R-:W1:Y:S01]  /*126f0*/  @!P0 LDC.64 R4, c[0x0][0x418] ;  /* 0x00010600ff048b82 */ /* 0x000e620000000a00 */
[----:B0-----:R-:W-:-:S04]  /*12700*/  @P1 SHF.R.U32.HI R7, RZ, R3, R2 ;  /* 0x00000003ff071219 */ /* 0x001fc80000011602 */
[----:B------:R-:W-:Y:S02]  /*12710*/  @!P0 SHF.R.S32.HI R3, RZ, 0x1f, R7 ;  /* 0x0000001fff038819 */ /* 0x000fe40000011407 */
[----:B------:R-:W-:Y:S01]  /*12720*/  LOP3.LUT R16, R16, 0xfffffffb, RZ, 0xc0, !PT ;  /* 0xfffffffb10107812 */ /* 0x000fe200078ec0ff */
[----:B------:R-:W-:Y:S01]  /*12730*/  UMOV UR5, 0xffffffff ;  /* 0xffffffff00057882 */ /* 0x000fe20000000000 */
[----:B---3--:R-:W-:Y:S01]  /*12740*/  SHF.R.S32.HI R9, RZ, 0x1f, R6 ;  /* 0x0000001fff097819 */ /* 0x008fe20000011406 */
[----:B------:R0:W-:Y:S04]  /*12750*/  STL [R1], R6 ;  /* 0x0000000601007387 */ /* 0x0001e80000100800 */
[----:B--2---:R-:W-:Y:S01]  /*12760*/  @!P0 IMAD R2, R9, R10, RZ ;  /* 0x0000000a09028224 */ /* 0x004fe200078e02ff */
[----:B------:R2:W-:Y:S03]  /*12770*/  STL [R1+0x8], R9 ;  /* 0x0000080901007387 */ /* 0x0005e60000100800 */
[----:B------:R-:W-:-:S02]  /*12780*/  @!P0 IMAD R11, R6, R11, R2 ;  /* 0x0000000b060b8224 */ /* 0x000fc400078e0202 */
[----:B------:R-:W-:-:S04]  /*12790*/  @!P0 IMAD.MOV.U32 R2, RZ, RZ, R7 ;  /* 0x000000ffff028224 */ /* 0x000fc800078e0007 */
[----:B------:R-:W-:-:S04]  /*127a0*/  @!P0 IMAD.WIDE.U32 R2, R6, R10, R2 ;  /* 0x0000000a06028225 */ /* 0x000fc800078e0002 */
[----:B------:R-:W-:Y:S01]  /*127b0*/  @!P0 IMAD.IADD R3, R3, 0x1, R11 ;  /* 0x0000000103038824 */ /* 0x000fe200078e020b */
[C---:B-1----:R-:W-:Y:S01]  /*127c0*/  @!P0 LEA R4, P1, R2.reuse, R4, 0x2 ;  /* 0x0000000402048211 */ /* 0x042fe200078210ff */
[----:B0-----:R-:W-:Y:S02]  /*127d0*/  IMAD.MOV.U32 R6, RZ, RZ, RZ ;  /* 0x000000ffff067224 */ /* 0x001fe400078e00ff */
[----:B--2---:R-:W-:Y:S01]  /*127e0*/  IMAD.SHL.U32 R9, R21, 0x8, RZ ;  /* 0x0000000815097824 */ /* 0x004fe200078e00ff */
[----:B------:R-:W-:-:S05]  /*127f0*/  @!P0 LEA.HI.X R5, R2, R5, R3, 0x2, P1 ;  /* 0x0000000502058211 */ /* 0x000fca00008f1403 */
[----:B------:R0:W5:Y:S02]  /*12800*/  @!P0 LDG.E R6, desc[UR36][R4.64] ;  /* 0x0000002404068981 */ /* 0x000164000c1e1900 */
[----:B0-----:R-:W-:-:S04]  /*12810*/  LOP3.LUT R4, R9, 0x18, RZ, 0xc0, !PT ;  /* 0x0000001809047812 */ /* 0x001fc800078ec0ff */
        /* <DEDUP_REMOVED lines=10> */
[----:B------:R-:W-:Y:S06]  /*128c0*/  BRA.DIV UR5, `(.L_x_10953) ;  /* 0x0000003205047947 */ /* 0x000fec000b800000 */
.L_x_10995:
[----:B------:R-:W2:Y:S01]  /*128d0*/  LDL R2, [R1+0xc] ;  /* 0x00000c0001027983 */ /* 0x000ea20000100800 */
[----:B------:R-:W-:Y:S01]  /*128e0*/  IMAD.U32 R29, RZ, RZ, UR41 ;  /* 0x00000029ff1d7e24 */ /* 0x000fe2000f8e00ff */
[----:B------:R-:W-:Y:S01]  /*128f0*/  LOP3.LUT R16, R16, 0xfffffff7, RZ, 0xc0, !PT ;  /* 0xfffffff710107812 */ /* 0x000fe200078ec0ff */
[----:B------:R-:W-:Y:S02]  /*12900*/  IMAD.MOV R5, RZ, RZ, -R7 ;  /* 0x000000ffff057224 */ /* 0x000fe400078e0a07 */
[----:B------:R-:W-:Y:S01]  /*12910*/  IMAD.MOV.U32 R26, RZ, RZ, R0 ;  /* 0x000000ffff1a7224 */ /* 0x000fe200078e0000 */
[----:B------:R-:W-:Y:S01]  /*12920*/  SHF.R.S32.HI R29, RZ, 0x1f, R29 ;  /* 0x0000001fff1d7819 */ /* 0x000fe2000001141d */
[----:B------:R-:W-:Y:S01]  /*12930*/  IMAD R5, R17, R5, R8 ;  /* 0x0000000511057224 */ /* 0x000fe200078e0208 */
[----:B--2---:R-:W-:-:S13]  /*12940*/  R2UR UR4, R2 ;  /* 0x00000000020472ca */ /* 0x004fda00000e0000 */
[----:B------:R-:W-:-:S06]  /*12950*/  ULOP3.LUT UR4, UR4, 0x2, URZ, 0xfc, !UPT ;  /* 0x0000000204047892 */ /* 0x000fcc000f8efc3f */
[----:B------:R-:W-:-:S05]  /*12960*/  IMAD.U32 R2, RZ, RZ, UR4 ;  /* 0x00000004ff027e24 */ /* 0x000fca000f8e00ff */
[----:B------:R-:W-:-:S13]  /*12970*/  ISETP.NE.AND P0, PT, R2, 0x3, PT ;  /* 0x000000030200780c */ /* 0x000fda0003f05270 */
[----:B------:R-:W-:Y:S01]  /*12980*/  @P0 LOP3.LUT R16, R16, 0x8, RZ, 0xfc, !PT ;  /* 0x0000000810100812 */ /* 0x000fe200078efcff */
[----:B------:R-:W-:Y:S06]  /*12990*/  @!P0 BRA `(.L_x_10954) ;  /* 0x0000000000048947 */ /* 0x000fec0003800000 */
[----:B------:R-:W-:Y:S01]  /*129a0*/  BPT.TRAP 0x1 ;  /* 0x000000040000795c */ /* 0x000fe20000300000 */
.L_x_10954:
        /* <DEDUP_REMOVED lines=11> */
[----:B------:R-:W-:Y:S02]  /*12a60*/  IMAD.IADD R3, R3, 0x1, R11 ;  /* 0x0000000103037824 */ /* 0x000fe400078e020b */
[----:B------:R-:W-:Y:S02]  /*12a70*/  IMAD R11, R4, UR4, RZ ;  /* 0x00000004040b7c24 */ /* 0x000fe4000f8e02ff */
[----:B------:R-:W-:-:S04]  /*12a80*/  IMAD.WIDE.U32 R2, R6, UR4, R2 ;  /* 0x0000000406027c25 */ /* 0x000fc8000f8e0002 */
[----:B------:R-:W-:Y:S01]  /*12a90*/  IMAD R8, R6, UR5, R11 ;  /* 0x0000000506087c24 */ /* 0x000fe2000f8e020b */
[----:B------:R-:W-:Y:S02]  /*12aa0*/  ULDC.64 UR4, c[0x0][0x330] ;  /* 0x0000cc0000047ab9 */ /* 0x000fe40000000a00 */
[----:B------:R-:W-:Y:S01]  /*12ab0*/  IMAD.U32 R11, RZ, RZ, UR4 ;  /* 0x00000004ff0b7e24 */ /* 0x000fe2000f8e00ff */
[----:B------:R-:W-:Y:S01]  /*12ac0*/  UIMAD UR4, UR6, UR4, URZ ;  /* 0x00000004060472a4 */ /* 0x000fe2000f8e023f */
[----:B------:R-:W-:Y:S02]  /*12ad0*/  IMAD.IADD R3, R3, 0x1, R8 ;  /* 0x0000000103037824 */ /* 0x000fe400078e0208 */
[----:B------:R-:W-:Y:S01]  /*12ae0*/  ULDC.64 UR6, c[0x0][0x318] ;  /* 0x0000c60000067ab9 */ /* 0x000fe20000000a00 */
[----:B------:R-:W-:Y:S02]  /*12af0*/  UIMAD UR4, UR41, UR5, UR4 ;  /* 0x00000005290472a4 */ /* 0x000fe4000f8e0204 */
[----:B------:R-:W-:-:S04]  /*12b00*/  IMAD.WIDE.U32 R2, R11, UR41, R2 ;  /* 0x000000290b027c25 */ /* 0x000fc8000f8e0002 */
[----:B------:R-:W-:Y:S01]  /*12b10*/  VIADD R3, R3, UR4 ;  /* 0x0000000403037c36 */ /* 0x000fe20008000000 */
[----:B------:R-:W-:-:S04]  /*12b20*/  LEA R17, P1, R2, UR6, 0x1 ;  /* 0x0000000602117c11 */ /* 0x000fc8000f8208ff */
[----:B------:R-:W-:Y:S01]  /*12b30*/  LEA.HI.X R18, R2, UR7, R3, 0x1, P1 ;  /* 0x0000000702127c11 */ /* 0x000fe200088f0c03 */
[----:B0-----:R-:W-:Y:S08]  /*12b40*/  @!P0 BRA `(.L_x_10955) ;  /* 0x0000002c00848947 */ /* 0x001ff00003800000 */
.L_x_10996:
[----:B------:R-:W1:Y:S01]  /*12b50*/  S2R R11, SR_TID.X ;  /* 0x00000000000b7919 */ /* 0x000e620000002100 */
[----:B------:R-:W-:Y:S01]  /*12b60*/  ULDC.64 UR4, c[0x0][0x300] ;  /* 0x0000c00000047ab9 */ /* 0x000fe20000000a00 */
[----:B------:R-:W-:Y:S01]  /*12b70*/  R2UR UR6, R29 ;  /* 0x000000001d0672ca */ /* 0x000fe200000e0000 */
[----:B------:R-:W-:Y:S01]  /*12b80*/  IMAD R2, R7, UR4, RZ ;  /* 0x0000000407027c24 */ /* 0x000fe2000f8e02ff */
[----:B0-----:R-:W0:Y:S01]  /*12b90*/  S2R R10, SR_TID.X ;  /* 0x00000000000a7919 */ /* 0x001e220000002100 */
[C---:B------:R-:W-:Y:S02]  /*12ba0*/  LOP3.LUT P4, RZ, R16.reuse, 0x4, RZ, 0xc0, !PT ;  /* 0x0000000410ff7812 */ /* 0x040fe4000788c0ff */
        /* <DEDUP_REMOVED lines=10> */
[----:B------:R-:W-:Y:S01]  /*12c50*/  IMAD.SHL.U32 R4, R20, 0x8, RZ ;  /* 0x0000000814047824 */ /* 0x000fe200078e00ff */
[----:B------:R-:W-:Y:S01]  /*12c60*/  LOP3.LUT R6, R9, 0xc0, RZ, 0xc0, !PT ;  /* 0x000000c009067812 */ /* 0x000fe200078ec0ff */
[----:B------:R-:W-:Y:S02]  /*12c70*/  IMAD.IADD R3, R3, 0x1, R5 ;  /* 0x0000000103037824 */ /* 0x000fe400078e0205 */
[----:B------:R-:W-:Y:S01]  /*12c80*/  IMAD.MOV.U32 R5, RZ, RZ, -0x80 ;  /* 0xffffff80ff057424 */ /* 0x000fe200078e00ff */
[----:B------:R-:W-:Y:S02]  /*12c90*/  LOP3.LUT R4, R4, 0x300, RZ, 0xc0, !PT ;  /* 0x0000030004047812 */ /* 0x000fe400078ec0ff */
[--C-:B------:R-:W-:Y:S01]  /*12ca0*/  LOP3.LUT R6, R6, 0x18, R9.reuse, 0xf8, !PT ;  /* 0x0000001806067812 */ /* 0x100fe200078ef809 */
[----:B------:R-:W-:Y:S01]  /*12cb0*/  IMAD R8, R0, R5, UR49 ;  /* 0x0000003100087e24 */ /* 0x000fe2000f8e0205 */
[----:B-1----:R-:W-:Y:S01]  /*12cc0*/  LOP3.LUT R11, R11, 0x7f, RZ, 0xc0, !PT ;  /* 0x0000007f0b0b7812 */ /* 0x002fe200078ec0ff */
[----:B------:R-:W-:Y:S01]  /*12cd0*/  IMAD.U32 R5, RZ, RZ, UR4 ;  /* 0x00000004ff057e24 */ /* 0x000fe2000f8e00ff */
[----:B------:R-:W-:Y:S01]  /*12ce0*/  UIMAD UR4, UR6, UR4, URZ ;  /* 0x00000004060472a4 */ /* 0x000fe2000f8e023f */
[----:B------:R-:W-:-:S02]  /*12cf0*/  LOP3.LUT R4, R4, 0x20, R9, 0xf8, !PT ;  /* 0x0000002004047812 */ /* 0x000fc400078ef809 */
[----:B------:R-:W-:Y:S01]  /*12d00*/  IMAD.WIDE.U32 R2, R5, UR41, R2 ;  /* 0x0000002905027c25 */ /* 0x000fe2000f8e0002 */
[----:B------:R-:W-:Y:S01]  /*12d10*/  UIMAD UR4, UR41, UR5, UR4 ;  /* 0x00000005290472a4 */ /* 0x000fe2000f8e0204 */
[----:B------:R-:W-:Y:S01]  /*12d20*/  SHF.R.U32.HI R11, RZ, 0x2, R11 ;  /* 0x00000002ff0b7819 */ /* 0x000fe2000001160b */
[----:B------:R-:W-:Y:S01]  /*12d30*/  ULDC.64 UR6, c[0x0][0x2e8] ;  /* 0x0000ba0000067ab9 */ /* 0x000fe20000000a00 */
[----:B0-----:R-:W-:Y:S02]  /*12d40*/  LOP3.LUT R28, R6, 0x18, R10, 0x78, !PT ;  /* 0x00000018061c7812 */ /* 0x001fe400078e780a */
[----:B------:R-:W-:Y:S01]  /*12d50*/  LEA R0, P1, R2, UR6, 0x1 ;  /* 0x0000000602007c11 */ /* 0x000fe2000f8208ff */
[----:B------:R-:W-:Y:S01]  /*12d60*/  VIADD R9, R3, UR4 ;  /* 0x0000000403097c36 */ /* 0x000fe20008000000 */
[----:B------:R-:W-:Y:S01]  /*12d70*/  UMOV UR4, 0xffffffff ;  /* 0xffffffff00047882 */ /* 0x000fe20000000000 */
[----:B------:R-:W-:Y:S01]  /*12d80*/  IMAD.IADD R8, R8, 0x1, -R11 ;  /* 0x0000000108087824 */ /* 0x000fe200078e0a0b */
[----:B------:R-:W-:-:S02]  /*12d90*/  LOP3.LUT R28, R4, R28, RZ, 0xfc, !PT ;  /* 0x0000001c041c7212 */ /* 0x000fc400078efcff */
        /* <DEDUP_REMOVED lines=11> */
[----:B------:R-:W-:Y:S01]  /*12e50*/  SHFL.IDX PT, R3, R0, 0x2, 0x1c1f ;  /* 0x005c1f0000037f89 */ /* 0x000fe200000e0000 */
[----:B-1----:R-:W-:Y:S02]  /*12e60*/  IMAD.MOV.U32 R7, RZ, RZ, R6 ;  /* 0x000000ffff077224 */ /* 0x002fe400078e0006 */
[----:B0-----:R-:W-:Y:S02]  /*12e70*/  IMAD.SHL.U32 R11, R2, 0x8, RZ ;  /* 0x00000008020b7824 */ /* 0x001fe400078e00ff */
[----:B------:R-:W0:Y:S01]  /*12e80*/  SHFL.IDX PT, R2, R9, 0x2, 0x1c1f ;  /* 0x005c1f0009027f89 */ /* 0x000e2200000e0000 */
[----:B--2---:R-:W-:Y:S02]  /*12e90*/  IMAD.MOV.U32 R6, RZ, RZ, R14 ;  /* 0x000000ffff067224 */ /* 0x004fe400078e000e */
[----:B------:R-:W-:Y:S01]  /*12ea0*/  LOP3.LUT R11, R11, 0x18, RZ, 0xc0, !PT ;  /* 0x000000180b0b7812 */ /* 0x000fe200078ec0ff */
[----:B------:R-:W1:Y:S01]  /*12eb0*/  SHFL.IDX PT, R9, R9, 0x3, 0x1c1f ;  /* 0x007c1f0009097f89 */ /* 0x000e6200000e0000 */
[----:B---3--:R-:W-:-:S03]  /*12ec0*/  LOP3.LUT R5, R5, R4, RZ, 0x3c, !PT ;  /* 0x0000000405057212 */ /* 0x008fc600078e3cff */
[----:B------:R-:W-:Y:S01]  /*12ed0*/  @P0 IMAD.WIDE.U32 R6, R11, 0x2, R6 ;  /* 0x000000020b060825 */ /* 0x000fe200078e0006 */
[----:B------:R2:W3:Y:S01]  /*12ee0*/  SHFL.IDX PT, R14, R0, 0x3, 0x1c1f ;  /* 0x007c1f00000e7f89 */ /* 0x0004e200000e0000 */
[----:B------:R-:W-:-:S03]  /*12ef0*/  LOP3.LUT R4, R5, R4, RZ, 0x3c, !PT ;  /* 0x0000000405047212 */ /* 0x000fc600078e3cff */
[----:B------:R2:W-:Y:S01]  /*12f00*/  @P0 LDGSTS.E.BYPASS.LTC128B.128 [R21+0x15400], desc[UR36][R6.64], !P4 ;  /* 0x1540000006150fae */ /* 0x0005e2000e101d64 */
[----:B------:R-:W-:-:S03]  /*12f10*/  LOP3.LUT R5, R5, R4, RZ, 0x3c, !PT ;  /* 0x0000000405057212 */ /* 0x000fc600078e3cff */
[----:B------:R2:W-:Y:S01]  /*12f20*/  @P0 LDGSTS.E.BYPASS.LTC128B.128 [R21+0x17400], desc[UR36][R6.64+0x40], !P3 ;  /* 0x1740004006150fae */ /* 0x0005e2000d901d64 */
[----:B------:R-:W-:-:S03]  /*12f30*/  @P1 IMAD.WIDE.U32 R4, R11, 0x2, R4 ;  /* 0x000000020b041825 */ /* 0x000fc600078e0004 */
[----:B------:R2:W-:Y:S01]  /*12f40*/  @P0 LDGSTS.E.BYPASS.LTC128B.128 [R21+0x19400], desc[UR36][R6.64+0x80], !P2 ;  /* 0x1940008006150fae */ /* 0x0005e2000d101d64 */
[----:B------:R-:W-:Y:S02]  /*12f50*/  ISETP.GE.AND P0, PT, R8, 0x41, PT ;  /* 0x000000410800780c */ /* 0x000fe40003f06270 */
[-C--:B0-----:R-:W-:Y:S01]  /*12f60*/  LOP3.LUT R3, R3, R2.reuse, RZ, 0x3c, !PT ;  /* 0x0000000203037212 */ /* 0x081fe200078e3cff */
[----:B------:R2:W-:Y:S03]  /*12f70*/  @P1 LDGSTS.E.BYPASS.LTC128B.128 [R25+0x15c00], desc[UR36][R4.64], !P4 ;  /* 0x15c0000004191fae */ /* 0x0005e6000e101d64 */
[C---:B------:R-:W-:Y:S01]  /*12f80*/  LOP3.LUT R2, R3.reuse, R2, RZ, 0x3c, !PT ;  /* 0x0000000203027212 */ /* 0x040fe200078e3cff */
[----:B------:R2:W-:Y:S03]  /*12f90*/  @P1 LDGSTS.E.BYPASS.LTC128B.128 [R25+0x17c00], desc[UR36][R4.64+0x40], !P3 ;  /* 0x17c0004004191fae */ /* 0x0005e6000d901d64 */
[----:B------:R-:W-:Y:S01]  /*12fa0*/  LOP3.LUT R3, R3, R2, RZ, 0x3c, !PT ;  /* 0x0000000203037212 */ /* 0x000fe200078e3cff */
[----:B------:R2:W-:Y:S02]  /*12fb0*/  @P1 LDGSTS.E.BYPASS.LTC128B.128 [R25+0x19c00], desc[UR36][R4.64+0x80], !P2 ;  /* 0x19c0008004191fae */ /* 0x0005e4000d101d64 */
[----:B------:R-:W-:Y:S01]  /*12fc0*/  @P0 LEA R27, R28, UR47, 0x1 ;  /* 0x0000002f1c1b0c11 */ /* 0x000fe2000f8e08ff */
[----:B------:R-:W-:-:S05]  /*12fd0*/  @P0 IMAD.WIDE.U32 R2, R11, 0x2, R2 ;  /* 0x000000020b020825 */ /* 0x000fca00078e0002 */
[----:B------:R2:W-:Y:S04]  /*12fe0*/  @P0 LDGSTS.E.BYPASS.LTC128B.128 [R27+0x16400], desc[UR36][R2.64], !P4 ;  /* 0x16400000021b0fae */ /* 0x0005e8000e101d64 */
[----:B------:R2:W-:Y:S04]  /*12ff0*/  @P0 LDGSTS.E.BYPASS.LTC128B.128 [R27+0x18400], desc[UR36][R2.64+0x40], !P3 ;  /* 0x18400040021b0fae */ /* 0x0005e8000d901d64 */
[----:B-1-3--:R2:W-:Y:S02]  /*13000*/  @P0 LDGSTS.E.BYPASS.LTC128B.128 [R27+0x1a400], desc[UR36][R2.64+0x80], !P2 ;  /* 0x1a400080021b0fae */ /* 0x00a5e4000d101d64 */
.L_x_11006:
[----:B------:R-:W-:Y:S01]  /*13010*/  ISETP.GE.AND P0, PT, R8, 0x61, PT ;  /* 0x000000610800780c */ /* 0x000fe20003f06270 */
[----:B--2---:R-:W-:Y:S02]  /*13020*/  IMAD.SHL.U32 R27, R10, 0x8, RZ ;  /* 0x000000080a1b7824 */ /* 0x004fe400078e00ff */
[----:B------:R-:W-:Y:S02]  /*13030*/  IMAD.MOV.U32 R2, RZ, RZ, R14 ;  /* 0x000000ffff027224 */ /* 0x000fe400078e000e */
[----:B------:R-:W-:Y:S01]  /*13040*/  IMAD.MOV.U32 R3, RZ, RZ, R9 ;  /* 0x000000ffff037224 */ /* 0x000fe200078e0009 */
[----:B------:R-:W-:-:S07]  /*13050*/  LOP3.LUT R27, R27, 0x18, RZ, 0xc0, !PT ;  /* 0x000000181b1b7812 */ /* 0x000fce00078ec0ff */
        /* <DEDUP_REMOVED lines=15> */
.L_x_10957:
        /* <DEDUP_REMOVED lines=30> */
.L_x_10958:
[----:B------:R-:W0:Y:S01]  /*13330*/  S2R R13, SR_TID.X ;  /* 0x00000000000d7919 */ /* 0x000e220000002100 */
[----:B------:R-:W-:Y:S01]  /*13340*/  UISETP.NE.AND UP0, UPT, UR50, URZ, UPT ;  /* 0x0000003f3200728c */ /* 0x000fe2000bf05270 */
[----:B------:R-:W-:Y:S01]  /*13350*/  IMAD.U32 R4, RZ, RZ, UR38 ;  /* 0x00000026ff047e24 */ /* 0x000fe2000f8e00ff */
[----:B------:R-:W-:Y:S01]  /*13360*/  ULDC.64 UR4, c[0x0][0x2e0] ;  /* 0x0000b80000047ab9 */ /* 0x000fe20000000a00 */
[----:B------:R-:W-:Y:S01]  /*13370*/  IMAD.U32 R3, RZ, RZ, UR48 ;  /* 0x00000030ff037e24 */ /* 0x000fe2000f8e00ff */
[----:B------:R-:W1:Y:S01]  /*13380*/  LDC R20, c[0x0][0x448] ;  /* 0x00011200ff147b82 */ /* 0x000e620000000800 */
[----:B------:R-:W-:Y:S01]  /*13390*/  IMAD.MOV.U32 R2, RZ, RZ, R4 ;  /* 0x000000ffff027224 */ /* 0x000fe200078e0004 */
[----:B------:R-:W-:Y:S01]  /*133a0*/  PLOP3.LUT P1, PT, PT, PT, UP0, 0x80, 0x0 ;  /* 0x000000000000781c */ /* 0x000fe20003f2f008 */
[----:B------:R-:W-:Y:S01]  /*133b0*/  IMAD R25, R25, UR4, RZ ;  /* 0x0000000419197c24 */ /* 0x000fe2000f8e02ff */
[----:B------:R-:W-:Y:S01]  /*133c0*/  PLOP3.LUT P0, PT, PT, PT, UP0, 0x80, 0x0 ;  /* 0x000000000000781c */ /* 0x000fe20003f0f008 */
[----:B------:R-:W-:-:S02]  /*133d0*/  IMAD.WIDE.U32 R2, R24, UR4, R2 ;  /* 0x0000000418027c25 */ /* 0x000fc4000f8e0002 */
[----:B------:R-:W-:Y:S02]  /*133e0*/  @UP0 ULDC UR4, c[0x0][0x44c] ;  /* 0x0001130000040ab9 */ /* 0x000fe40000000800 */
[----:B------:R-:W-:Y:S02]  /*133f0*/  IMAD.U32 R5, RZ, RZ, UR39 ;  /* 0x00000027ff057e24 */ /* 0x000fe4000f8e00ff */
[----:B------:R-:W-:-:S04]  /*13400*/  IMAD R25, R24, UR5, R25 ;  /* 0x0000000518197c24 */ /* 0x000fc8000f8e0219 */
[----:B------:R-:W-:Y:S01]  /*13410*/  IMAD.IADD R3, R3, 0x1, R25 ;  /* 0x0000000103037824 */ /* 0x000fe200078e0219 */
[C---:B0-----:R-:W-:Y:S01]  /*13420*/  LOP3.LUT R21, R13.reuse, 0x7f, RZ, 0xc0, !PT ;  /* 0x0000007f0d157812 */ /* 0x041fe200078ec0ff */
[----:B------:R-:W-:-:S03]  /*13430*/  IMAD.SHL.U32 R13, R13, 0x8, RZ ;  /* 0x000000080d0d7824 */ /* 0x000fc600078e00ff */
[----:B------:R-:W-:Y:S02]  /*13440*/  SHF.R.U32.HI R21, RZ, 0x2, R21 ;  /* 0x00000002ff157819 */ /* 0x000fe40000011615 */
[----:B------:R-:W-:Y:S02]  /*13450*/  LOP3.LUT R13, R13, 0x18, RZ, 0xc0, !PT ;  /* 0x000000180d0d7812 */ /* 0x000fe400078ec0ff */
[----:B------:R-:W-:Y:S02]  /*13460*/  IADD3 R7, R21, UR42, R23 ;  /* 0x0000002a15077c10 */ /* 0x000fe4000fffe017 */
[C---:B------:R-:W-:Y:S02]  /*13470*/  LOP3.LUT R14, R13.reuse, 0x20, RZ, 0xfc, !PT ;  /* 0x000000200d0e7812 */ /* 0x040fe400078efcff */
[----:B------:R-:W-:Y:S01]  /*13480*/  LOP3.LUT R13, R13, 0x40, RZ, 0xfc, !PT ;  /* 0x000000400d0d7812 */ /* 0x000fe200078efcff */
[----:B------:R-:W-:Y:S01]  /*13490*/  @P1 IMAD.HI.U32 R0, R7, UR4, RZ ;  /* 0x0000000407001c27 */ /* 0x000fe2000f8e00ff */
[----:B------:R-:W-:Y:S01]  /*134a0*/  PLOP3.LUT P1, PT, PT, PT, UP0, 0x80, 0x0 ;  /* 0x000000000000781c */ /* 0x000fe20003f2f008 */
[----:B------:R-:W-:-:S02]  /*134b0*/  @UP0 ULDC UR4, c[0x0][0x450] ;  /* 0x0001140000040ab9 */ /* 0x000fc40000000800 */
[----:B------:R-:W-:Y:S01]  /*134c0*/  IMAD.MOV.U32 R5, RZ, RZ, R7 ;  /* 0x000000ffff057224 */ /* 0x000fe200078e0007 */
[----:B------:R-:W-:Y:S01]  /*134d0*/  @P0 SHF.R.U32.HI R5, RZ, UR4, R0 ;  /* 0x00000004ff050c19 */ /* 0x000fe20008011600 */
[----:B------:R-:W-:Y:S01]  /*134e0*/  VIADD R0, R7, 0x80 ;  /* 0x0000008007007836 */ /* 0x000fe20000000000 */
[----:B------:R-:W-:Y:S01]  /*134f0*/  PLOP3.LUT P0, PT, PT, PT, UP0, 0x80, 0x0 ;  /* 0x000000000000781c */ /* 0x000fe20003f0f008 */
[----:B------:R-:W-:Y:S02]  /*13500*/  @UP0 ULDC UR4, c[0x0][0x44c] ;  /* 0x0001130000040ab9 */ /* 0x000fe40000000800 */
[----:B------:R-:W-:Y:S02]  /*13510*/  IMAD.MOV.U32 R10, RZ, RZ, R0 ;  /* 0x000000ffff0a7224 */ /* 0x000fe400078e0000 */
[----:B------:R-:W-:Y:S02]  /*13520*/  IMAD.MOV R9, RZ, RZ, -R5 ;  /* 0x000000ffff097224 */ /* 0x000fe400078e0a05 */
[----:B------:R-:W-:Y:S01]  /*13530*/  @P1 IMAD.HI.U32 R4, R0, UR4, RZ ;  /* 0x0000000400041c27 */ /* 0x000fe2000f8e00ff */
[----:B------:R-:W-:-:S03]  /*13540*/  @UP0 ULDC UR4, c[0x0][0x450] ;  /* 0x0001140000040ab9 */ /* 0x000fc60000000800 */
[----:B-1----:R-:W-:Y:S02]  /*13550*/  IMAD R9, R20, R9, R7 ;  /* 0x0000000914097224 */ /* 0x002fe400078e0207 */
[----:B------:R-:W-:Y:S01]  /*13560*/  @P0 SHF.R.U32.HI R10, RZ, UR4, R4 ;  /* 0x00000004ff0a0c19 */ /* 0x000fe20008011604 */
[----:B------:R-:W-:Y:S01]  /*13570*/  ULDC.64 UR4, c[0x0][0x2d0] ;  /* 0x0000b40000047ab9 */ /* 0x000fe20000000a00 */
[----:B------:R-:W-:Y:S02]  /*13580*/  SHF.R.S32.HI R4, RZ, 0x1f, R5 ;  /* 0x0000001fff047819 */ /* 0x000fe40000011405 */
[----:B------:R-:W-:Y:S01]  /*13590*/  SHF.R.S32.HI R12, RZ, 0x1f, R10 ;  /* 0x0000001fff0c7819 */ /* 0x000fe2000001140a */
[----:B------:R-:W-:-:S04]  /*135a0*/  IMAD.WIDE.U32 R6, R10, UR4, R2 ;  /* 0x000000040a067c25 */ /* 0x000fc8000f8e0002 */
[----:B------:R-:W-:Y:S02]  /*135b0*/  IMAD R4, R4, UR4, RZ ;  /* 0x0000000404047c24 */ /* 0x000fe4000f8e02ff */
[----:B------:R-:W-:Y:S02]  /*135c0*/  IMAD R12, R12, UR4, RZ ;  /* 0x000000040c0c7c24 */ /* 0x000fe4000f8e02ff */
[C---:B------:R-:W-:Y:S02]  /*135d0*/  IMAD R8, R5.reuse, UR5, R4 ;  /* 0x0000000505087c24 */ /* 0x040fe4000f8e0204 */
[----:B------:R-:W-:Y:S01]  /*135e0*/  IMAD.WIDE.U32 R4, R5, UR4, R2 ;  /* 0x0000000405047c25 */ /* 0x000fe2000f8e0002 */
[----:B------:R-:W-:-:S03]  /*135f0*/  SHF.R.S32.HI R2, RZ, 0x1f, R9 ;  /* 0x0000001fff027819 */ /* 0x000fc60000011409 */
[----:B------:R-:W-:Y:S02]  /*13600*/  IMAD.MOV R11, RZ, RZ, -R10 ;  /* 0x000000ffff0b7224 */ /* 0x000fe400078e0a0a */
[----:B------:R-:W-:Y:S01]  /*13610*/  IMAD R10, R10, UR5, R12 ;  /* 0x000000050a0a7c24 */ /* 0x000fe2000f8e020c */
[----:B------:R-:W-:Y:S01]  /*13620*/  ULDC.64 UR4, c[0x0][0x2c8] ;  /* 0x0000b20000047ab9 */ /* 0x000fe20000000a00 */
[----:B------:R-:W-:Y:S02]  /*13630*/  IMAD.IADD R3, R5, 0x1, R8 ;  /* 0x0000000105037824 */ /* 0x000fe400078e0208 */
[----:B------:R-:W-:Y:S02]  /*13640*/  IMAD R8, R2, UR4, RZ ;  /* 0x0000000402087c24 */ /* 0x000fe4000f8e02ff */
[----:B------:R-:W-:Y:S02]  /*13650*/  IMAD R0, R20, R11, R0 ;  /* 0x0000000b14007224 */ /* 0x000fe400078e0200 */
[----:B------:R-:W-:-:S02]  /*13660*/  IMAD.MOV.U32 R2, RZ, RZ, R4 ;  /* 0x000000ffff027224 */ /* 0x000fc400078e0004 */
[C---:B------:R-:W-:Y:S02]  /*13670*/  IMAD R8, R9.reuse, UR5, R8 ;  /* 0x0000000509087c24 */ /* 0x040fe4000f8e0208 */
[----:B------:R-:W-:Y:S01]  /*13680*/  IMAD.WIDE.U32 R4, R9, UR4, R2 ;  /* 0x0000000409047c25 */ /* 0x000fe2000f8e0002 */
[----:B------:R-:W-:-:S03]  /*13690*/  SHF.R.S32.HI R2, RZ, 0x1f, R0 ;  /* 0x0000001fff027819 */ /* 0x000fc60000011400 */
[----:B------:R-:W-:Y:S02]  /*136a0*/  IMAD.IADD R3, R7, 0x1, R10 ;  /* 0x0000000107037824 */ /* 0x000fe400078e020a */
[----:B------:R-:W-:Y:S02]  /*136b0*/  IMAD R7, R2, UR4, RZ ;  /* 0x0000000402077c24 */ /* 0x000fe4000f8e02ff */
[----:B------:R-:W-:Y:S02]  /*136c0*/  IMAD.MOV.U32 R2, RZ, RZ, R6 ;  /* 0x000000ffff027224 */ /* 0x000fe400078e0006 */
[C---:B------:R-:W-:Y:S02]  /*136d0*/  IMAD R6, R0.reuse, UR5, R7 ;  /* 0x0000000500067c24 */ /* 0x040fe4000f8e0207 */
[----:B------:R-:W-:Y:S01]  /*136e0*/  IMAD.WIDE.U32 R2, R0, UR4, R2 ;  /* 0x0000000400027c25 */ /* 0x000fe2000f8e0002 */
[----:B------:R-:W-:Y:S02]  /*136f0*/  ULDC.64 UR4, c[0x0][0x280] ;  /* 0x0000a00000047ab9 */ /* 0x000fe40000000a00 */
[----:B------:R-:W-:Y:S01]  /*13700*/  LEA R7, P0, R4, UR4, 0x1 ;  /* 0x0000000404077c11 */ /* 0x000fe2000f8008ff */
[----:B------:R-:W-:-:S02]  /*13710*/  IMAD.IADD R9, R5, 0x1, R8 ;  /* 0x0000000105097824 */ /* 0x000fc400078e0208 */
[----:B------:R-:W-:-:S03]  /*13720*/  IMAD.IADD R3, R3, 0x1, R6 ;  /* 0x0000000103037824 */ /* 0x000fc600078e0206 */
[----:B------:R-:W-:Y:S02]  /*13730*/  LEA.HI.X R9, R4, UR5, R9, 0x1, P0 ;  /* 0x0000000504097c11 */ /* 0x000fe400080f0c09 */
        /* <DEDUP_REMOVED lines=8> */
[----:B------:R-:W0:Y:S01]  /*137c0*/  S2R R3, SR_TID.X ;  /* 0x0000000000037919 */ /* 0x000e220000002100 */
[----:B------:R-:W-:Y:S01]  /*137d0*/  ULDC UR4, c[0x0][0x288] ;  /* 0x0000a20000047ab9 */ /* 0x000fe20000000800 */
[----:B------:R-:W-:Y:S01]  /*137e0*/  IMAD.MOV.U32 R24, RZ, RZ, 0x1 ;  /* 0x00000001ff187424 */ /* 0x000fe200078e00ff */
[----:B------:R-:W-:Y:S01]  /*137f0*/  SHFL.IDX PT, R2, R9, RZ, 0x1c1f ;  /* 0x001c1fff09027589 */ /* 0x000fe200000e0000 */
[----:B------:R-:W-:-:S03]  /*13800*/  IMAD R0, R20, UR4, RZ ;  /* 0x0000000414007c24 */ /* 0x000fc6000f8e02ff */
[----:B------:R-:W-:Y:S04]  /*13810*/  SHFL.IDX PT, R14, R7, RZ, 0x1c1f ;  /* 0x001c1fff070e7589 */ /* 0x000fe800000e0000 */
[----:B------:R-:W1:Y:S01]  /*13820*/  SHFL.IDX PT, R4, R9, 0x1, 0x1c1f ;  /* 0x003c1f0009047f89 */ /* 0x000e6200000e0000 */
[----:B0-----:R-:W-:-:S04]  /*13830*/  LOP3.LUT R3, R3, 0x7f, RZ, 0xc0, !PT ;  /* 0x0000007f03037812 */ /* 0x001fc800078ec0ff */
[----:B------:R-:W-:Y:S01]  /*13840*/  SHF.R.U32.HI R3, RZ, 0x2, R3 ;  /* 0x00000002ff037819 */ /* 0x000fe20000011603 */
[----:B-1----:R-:W-:-:S04]  /*13850*/  IMAD.MOV.U32 R5, RZ, RZ, R4 ;  /* 0x000000ffff057224 */ /* 0x002fc800078e0004 */
[----:B------:R-:W-:Y:S02]  /*13860*/  VIADD R6, R3, UR42 ;  /* 0x0000002a03067c36 */ /* 0x000fe40008000000 */
[----:B------:R-:W-:Y:S02]  /*13870*/  IMAD.MOV.U32 R3, RZ, RZ, R2 ;  /* 0x000000ffff037224 */ /* 0x000fe400078e0002 */
[----:B------:R-:W-:Y:S01]  /*13880*/  IMAD.MOV.U32 R2, RZ, RZ, R14 ;  /* 0x000000ffff027224 */ /* 0x000fe200078e000e */
[C---:B------:R-:W-:Y:S01]  /*13890*/  ISETP.GE.AND P2, PT, R6.reuse, R0, PT ;  /* 0x000000000600720c */ /* 0x040fe20003f46270 */
[----:B------:R-:W0:Y:S01]  /*138a0*/  SHFL.IDX PT, R14, R7, 0x1, 0x1c1f ;  /* 0x003c1f00070e7f89 */ /* 0x000e2200000e0000 */
[----:B------:R-:W-:-:S11]  /*138b0*/  VIADD R11, R6, 0x20 ;  /* 0x00000020060b7836 */ /* 0x000fd60000000000 */
[----:B------:R-:W-:Y:S01]  /*138c0*/  @!P2 IMAD.WIDE.U32 R2, R27, 0x2, R2 ;  /* 0x000000021b02a825 */ /* 0x000fe200078e0002 */
[----:B------:R-:W-:-:S05]  /*138d0*/  @!P2 LEA R21, R28, UR47, 0x1 ;  /* 0x0000002f1c15ac11 */ /* 0x000fca000f8e08ff */
[----:B------:R-:W-:Y:S04]  /*138e0*/  @!P2 LDGSTS.E.BYPASS.LTC128B.128 [R21+0xc400], desc[UR36][R2.64], !P3 ;  /* 0x0c4000000215afae */ /* 0x000fe8000d901d64 */
[----:B------:R-:W-:Y:S01]  /*138f0*/  @!P2 LDGSTS.E.BYPASS.LTC128B.128 [R21+0xf400], desc[UR36][R2.64+0x40], !P0 ;  /* 0x0f4000400215afae */ /* 0x000fe2000c101d64 */
[----:B0-----:R-:W-:-:S03]  /*13900*/  IMAD.MOV.U32 R4, RZ, RZ, R14 ;  /* 0x000000ffff047224 */ /* 0x001fc600078e000e */
[----:B------:R0:W-:Y:S01]  /*13910*/  @!P2 LDGSTS.E.BYPASS.LTC128B.128 [R21+0x12400], desc[UR36][R2.64+0x80], !P1 ;  /* 0x124000800215afae */ /* 0x0001e2000c901d64 */
[----:B------:R-:W-:Y:S01]  /*13920*/  ISETP.GE.AND P2, PT, R11, R0, PT ;  /* 0x000000000b00720c */ /* 0x000fe20003f46270 */
[----:B------:R-:W-:Y:S02]  /*13930*/  VIADD R11, R6, 0x40 ;  /* 0x00000040060b7836 */ /* 0x000fe40000000000 */
[----:B------:R-:W-:Y:S04]  /*13940*/  SHFL.IDX PT, R14, R7, 0x2, 0x1c1f ;  /* 0x005c1f00070e7f89 */ /* 0x000fe800000e0000 */
[----:B0-----:R-:W0:Y:S06]  /*13950*/  SHFL.IDX PT, R2, R9, 0x2, 0x1c1f ;  /* 0x005c1f0009027f89 */ /* 0x001e2c00000e0000 */
[----:B------:R-:W-:Y:S01]  /*13960*/  @!P2 IMAD.WIDE.U32 R4, R27, 0x2, R4 ;  /* 0x000000021b04a825 */ /* 0x000fe200078e0004 */
[----:B------:R-:W-:-:S05]  /*13970*/  @!P2 LEA R25, R28, UR47, 0x1 ;  /* 0x0000002f1c19ac11 */ /* 0x000fca000f8e08ff */
[----:B------:R-:W-:Y:S04]  /*13980*/  @!P2 LDGSTS.E.BYPASS.LTC128B.128 [R25+0xcc00], desc[UR36][R4.64], !P3 ;  /* 0x0cc000000419afae */ /* 0x000fe8000d901d64 */
[----:B------:R-:W-:Y:S04]  /*13990*/  @!P2 LDGSTS.E.BYPASS.LTC128B.128 [R25+0xfc00], desc[UR36][R4.64+0x40], !P0 ;  /* 0x0fc000400419afae */ /* 0x000fe8000c101d64 */
[----:B------:R1:W-:Y:S01]  /*139a0*/  @!P2 LDGSTS.E.BYPASS.LTC128B.128 [R25+0x12c00], desc[UR36][R4.64+0x80], !P1 ;  /* 0x12c000800419afae */ /* 0x0003e2000c901d64 */
[----:B------:R-:W-:Y:S01]  /*139b0*/  ISETP.GE.AND P2, PT, R11, R0, PT ;  /* 0x000000000b00720c */ /* 0x000fe20003f46270 */
[----:B------:R-:W-:-:S02]  /*139c0*/  VIADD R11, R6, 0x60 ;  /* 0x00000060060b7836 */ /* 0x000fc40000000000 */
[----:B0-----:R-:W-:Y:S02]  /*139d0*/  IMAD.MOV.U32 R3, RZ, RZ, R2 ;  /* 0x000000ffff037224 */ /* 0x001fe400078e0002 */
[----:B------:R-:W-:Y:S01]  /*139e0*/  IMAD.MOV.U32 R2, RZ, RZ, R14 ;  /* 0x000000ffff027224 */ /* 0x000fe200078e000e */
[----:B-1----:R-:W-:Y:S07]  /*139f0*/  SHFL.IDX PT, R5, R9, 0x3, 0x1c1f ;  /* 0x007c1f0009057f89 */ /* 0x002fee00000e0000 */
[----:B------:R-:W-:Y:S01]  /*13a00*/  @!P2 IMAD.WIDE.U32 R2, R27, 0x2, R2 ;  /* 0x000000021b02a825 */ /* 0x000fe200078e0002 */
[----:B------:R-:W-:Y:S01]  /*13a10*/  @!P2 LEA R21, R28, UR47, 0x1 ;  /* 0x0000002f1c15ac11 */ /* 0x000fe2000f8e08ff */
[----:B------:R0:W1:Y:S04]  /*13a20*/  SHFL.IDX PT, R4, R7, 0x3, 0x1c1f ;  /* 0x007c1f0007047f89 */ /* 0x00006800000e0000 */
[----:B------:R-:W-:Y:S04]  /*13a30*/  @!P2 LDGSTS.E.BYPASS.LTC128B.128 [R21+0xd400], desc[UR36][R2.64], !P3 ;  /* 0x0d4000000215afae */ /* 0x000fe8000d901d64 */
[----:B------:R-:W-:Y:S01]  /*13a40*/  @!P2 LDGSTS.E.BYPASS.LTC128B.128 [R21+0x10400], desc[UR36][R2.64+0x40], !P0 ;  /* 0x104000400215afae */ /* 0x000fe2000c101d64 */
[----:B0-----:R-:W-:-:S03]  /*13a50*/  VIADD R7, R6, 0x80 ;  /* 0x0000008006077836 */ /* 0x001fc60000000000 */
[----:B------:R0:W-:Y:S01]  /*13a60*/  @!P2 LDGSTS.E.BYPASS.LTC128B.128 [R21+0x13400], desc[UR36][R2.64+0x80], !P1 ;  /* 0x134000800215afae */ /* 0x0001e2000c901d64 */
[----:B------:R-:W-:-:S03]  /*13a70*/  ISETP.GE.AND P2, PT, R11, R0, PT ;  /* 0x000000000b00720c */ /* 0x000fc60003f46270 */
[----:B------:R-:W-:Y:S04]  /*13a80*/  SHFL.IDX PT, R14, R10, 0x1, 0x1c1f ;  /* 0x003c1f000a0e7f89 */ /* 0x000fe800000e0000 */
[----:B0-----:R-:W-:Y:S06]  /*13a90*/  SHFL.IDX PT, R3, R8, RZ, 0x1c1f ;  /* 0x001c1fff08037589 */ /* 0x001fec00000e0000 */
        /* <DEDUP_REMOVED lines=13> */
.L_x_11019:
        /* <DEDUP_REMOVED lines=14> */
.L_x_10961:
[----:B------:R-:W-:Y:S05]  /*13c50*/  BSYNC B0 ;  /* 0x0000000000007941 */ /* 0x000fea0003800000 */
.L_x_10960:
[----:B------:R-:W-:Y:S01]  /*13c60*/  NOP ;  /* 0x0000000000007918 */ /* 0x000fe20000000000 */
[----:B------:R-:W-:Y:S01]  /*13c70*/  SYNCS.ARRIVE.TRANS64.RED.A0T1 RZ, [UR47+0x2d800], RZ ;  /* 0x02d800ffffff79a7 */ /* 0x000fe2000820042f */
[----:B------:R-:W-:Y:S01]  /*13c80*/  IMAD.MOV.U32 R0, RZ, RZ, 0x1 ;  /* 0x00000001ff007424 */ /* 0x000fe200078e00ff */
[----:B------:R-:W-:Y:S04]  /*13c90*/  ARRIVES.LDGSTSBAR.64.TRANSCNT [UR47+0x2d800] ;  /* 0x02d80000ff0079b0 */ /* 0x000fe80008000aaf */
[----:B------:R-:W-:Y:S01]  /*13ca0*/  SHF.L.U32 R0, R0, 0x1f, RZ ;  /* 0x0000001f00007819 */ /* 0x000fe200000006ff */
[----:B------:R-:W-:Y:S01]  /*13cb0*/  NOP ;  /* 0x0000000000007918 */ /* 0x000fe20000000000 */
[----:B------:R-:W-:Y:S01]  /*13cc0*/  SYNCS.ARRIVE.TRANS64.A1T0 RZ, [UR47+0x2d800], RZ ;  /* 0x02d800ffffff79a7 */ /* 0x000fe2000810002f */
[----:B------:R-:W-:-:S05]  /*13cd0*/  VIADD R19, R19, 0xfffffffe ;  /* 0xfffffffe13137836 */ /* 0x000fca0000000000 */
[----:B------:R-:W-:Y:S01]  /*13ce0*/  ISETP.GE.AND P0, PT, R19, UR51, PT ;  /* 0x0000003313007c0c */ /* 0x000fe2000bf06270 */
[----:B------:R-:W1:Y:S02]  /*13cf0*/  SYNCS.PHASECHK.TRANS64.TRYWAIT P1, [UR47+0x2d820], R0 ;  /* 0x02d82000ff0075a7 */ /* 0x000e64000802016f */
[----:B-1----:R-:W-:Y:S10]  /*13d00*/  @!P1 BRA `(.L_x_10962) ;  /* 0x0000002800849947 */ /* 0x002ff40003800000 */
.L_x_11020:
[----:B------:R-:W-:Y:S01]  /*13d10*/  IMAD.MOV.U32 R21, RZ, RZ, RZ ;  /* 0x000000ffff157224 */ /* 0x000fe200078e00ff */
[----:B------:R-:W-:Y:S06]  /*13d20*/  @!P0 BRA `(.L_x_10963) ;  /* 0x0000000c00cc8947 */ /* 0x000fec0003800000 */
[----:B0-----:R-:W0:Y:S01]  /*13d30*/  S2R R2, SR_TID.X ;  /* 0x0000000000027919 */ /* 0x001e220000002100 */
[----:B------:R-:W-:Y:S01]  /*13d40*/  UIADD3 UR4, UR46, 0x1, URZ ;  /* 0x000000012e047890 */ /* 0x000fe2000fffe03f */
[----:B------:R-:W-:Y:S01]  /*13d50*/  LOP3.LUT R3, RZ, UR44, RZ, 0x33, !PT ;  /* 0x0000002cff037c12 */ /* 0x000fe2000f8e33ff */
[----:B------:R-:W-:Y:S01]  /*13d60*/  BSSY B0, `(.L_x_10963) ;  /* 0x00000ef000007945 */ /* 0x000fe20003800000 */
[----:B------:R-:W1:Y:S01]  /*13d70*/  S2R R4, SR_TID.X ;  /* 0x0000000000047919 */ /* 0x000e620000002100 */
[----:B------:R-:W-:Y:S01]  /*13d80*/  UIMAD UR4, UR4, UR40, URZ ;  /* 0x00000028040472a4 */ /* 0x000fe2000f8e023f */
[----:B------:R-:W-:Y:S01]  /*13d90*/  LOP3.LUT R5, RZ, UR43, RZ, 0x33, !PT ;  /* 0x0000002bff057c12 */ /* 0x000fe2000f8e33ff */
[----:B------:R-:W-:-:S04]  /*13da0*/  IMAD.MOV.U32 R20, RZ, RZ, RZ ;  /* 0x000000ffff147224 */ /* 0x000fc800078e00ff */
[----:B------:R-:W-:Y:S01]  /*13db0*/  LOP3.LUT R0, RZ, UR4, RZ, 0x33, !PT ;  /* 0x00000004ff007c12 */ /* 0x000fe2000f8e33ff */
[----:B------:R-:W-:-:S03]  /*13dc0*/  ULDC UR4, c[0x0][0x2f4] ;  /* 0x0000bd0000047ab9 */ /* 0x000fc60000000800 */
[----:B------:R-:W-:-:S04]  /*13dd0*/  VIADDMNMX R0, R0, -UR45, R3, !PT ;  /* 0x8000002d00007c46 */ /* 0x000fc8000f800103 */
[----:B------:R-:W-:-:S04]  /*13de0*/  VIMNMX R0, R0, R5, !PT ;  /* 0x0000000500007248 */ /* 0x000fc80007fe0100 */
[----:B------:R-:W-:Y:S02]  /*13df0*/  IADD3 R26, -R0, -0x2, RZ ;  /* 0xfffffffe001a7810 */ /* 0x000fe40007ffe1ff */
[----:B0-----:R-:W-:-:S04]  /*13e00*/  LOP3.LUT R2, R2, 0x7f, RZ, 0xc0, !PT ;  /* 0x0000007f02027812 */ /* 0x001fc800078ec0ff */
[----:B------:R-:W-:-:S04]  /*13e10*/  SHF.R.U32.HI R2, RZ, 0x2, R2 ;  /* 0x00000002ff027819 */ /* 0x000fc80000011602 */
[----:B------:R-:W-:Y:S01]  /*13e20*/  IADD3 R23, R23, R22, R2 ;  /* 0x0000001617177210 */ /* 0x000fe20007ffe002 */
[----:B------:R-:W-:Y:S01]  /*13e30*/  IMAD.MOV.U32 R22, RZ, RZ, 0x1 ;  /* 0x00000001ff167424 */ /* 0x000fe200078e00ff */
[----:B------:R-:W-:Y:S01]  /*13e40*/  IADD3 R3, -R2, UR49, RZ ;  /* 0x0000003102037c10 */ /* 0x000fe2000fffe1ff */
[C---:B-1----:R-:W-:Y:S02]  /*13e50*/  IMAD.SHL.U32 R2, R4.reuse, 0x8, RZ ;  /* 0x0000000804027824 */ /* 0x042fe400078e00ff */
[----:B------:R-:W-:Y:S02]  /*13e60*/  IMAD.SHL.U32 R4, R4, 0x8, RZ ;  /* 0x0000000804047824 */ /* 0x000fe400078e00ff */
[----:B------:R-:W-:Y:S01]  /*13e70*/  VIADD R23, R23, 0xfffffe80 ;  /* 0xfffffe8017177836 */ /* 0x000fe20000000000 */
[----:B------:R-:W-:Y:S01]  /*13e80*/  LOP3.LUT R2, R2, 0x18, RZ, 0xc0, !PT ;  /* 0x0000001802027812 */ /* 0x000fe200078ec0ff */
[----:B------:R-:W-:Y:S01]  /*13e90*/  IMAD R3, R0, 0x80, R3 ;  /* 0x0000008000037824 */ /* 0x000fe200078e0203 */
[----:B------:R-:W-:Y:S01]  /*13ea0*/  LOP3.LUT R4, R4, 0x18, RZ, 0xc0, !PT ;  /* 0x0000001804047812 */ /* 0x000fe200078ec0ff */
[----:B------:R-:W-:Y:S01]  /*13eb0*/  IMAD R10, R0, -0x80, R23 ;  /* 0xffffff80000a7824 */ /* 0x000fe200078e0217 */
[----:B------:R-:W-:Y:S01]  /*13ec0*/  ISETP.GE.AND P3, PT, R2, UR4, PT ;  /* 0x0000000402007c0c */ /* 0x000fe2000bf66270 */
[----:B------:R-:W-:Y:S01]  /*13ed0*/  VIADD R0, R3, 0x100 ;  /* 0x0000010003007836 */ /* 0x000fe20000000000 */
[----:B------:R-:W-:-:S02]  /*13ee0*/  LOP3.LUT R4, R4, 0x20, RZ, 0xfc, !PT ;  /* 0x0000002004047812 */ /* 0x000fc400078efcff */
[----:B------:R-:W-:Y:S02]  /*13ef0*/  LOP3.LUT R2, R2, 0x40, RZ, 0xfc, !PT ;  /* 0x0000004002027812 */ /* 0x000fe400078efcff */
[----:B------:R-:W-:Y:S02]  /*13f00*/  ISETP.GE.AND P2, PT, R4, UR4, PT ;  /* 0x0000000404007c0c */ /* 0x000fe4000bf46270 */
[----:B------:R-:W-:-:S13]  /*13f10*/  ISETP.GE.AND P1, PT, R2, UR4, PT ;  /* 0x0000000402007c0c */ /* 0x000fda000bf26270 */
.L_x_10976:
        /* <DEDUP_REMOVED lines=15> */
[----:B------:R-:W-:-:S03]  /*14010*/  ULDC.64 UR4, c[0x0][0x418] ;  /* 0x0001060000047ab9 */ /* 0x000fc60000000a00 */
[----:B------:R-:W-:Y:S01]  /*14020*/  IMAD.IADD R3, R5, 0x1, R3 ;  /* 0x0000000105037824 */ /* 0x000fe200078e0203 */
[----:B------:R-:W-:-:S04]  /*14030*/  LEA R6, P0, R2, UR4, 0x2 ;  /* 0x0000000402067c11 */ /* 0x000fc8000f8010ff */
[----:B------:R-:W-:-:S05]  /*14040*/  LEA.HI.X R7, R2, UR5, R3, 0x2, P0 ;  /* 0x0000000502077c11 */ /* 0x000fca00080f1403 */
[----:B------:R-:W2:Y:S01]  /*14050*/  LDG.E R6, desc[UR36][R6.64] ;  /* 0x0000002406067981 */ /* 0x000ea2000c1e1900 */
[----:B------:R-:W-:Y:S01]  /*14060*/  LOP3.LUT P4, RZ, R16, 0x8, RZ, 0xc0, !PT ;  /* 0x0000000810ff7812 */ /* 0x000fe2000788c0ff */
        /* <DEDUP_REMOVED lines=8> */
.L_x_10964:
[----:B------:R-:W-:Y:S01]  /*140f0*/  LEA R7, R21, UR47, 0x3 ;  /* 0x0000002f15077c11 */ /* 0x000fe2000f8e18ff */
[----:B------:R-:W-:Y:S01]  /*14100*/  BSSY B1, `(.L_x_10965) ;  /* 0x0000004000017945 */ /* 0x000fe20003800000 */
[----:B------:R-:W-:-:S04]  /*14110*/  SHF.L.U32 R2, R24, 0x1f, RZ ;  /* 0x0000001f18027819 */ /* 0x000fc800000006ff */
[----:B------:R-:W0:Y:S02]  /*14120*/  SYNCS.PHASECHK.TRANS64.TRYWAIT P0, [R7+URZ+0x2d840], R2 ;  /* 0x02d84002070075a7 */ /* 0x000e24000800017f */
[----:B0-----:R-:W-:Y:S05]  /*14130*/  @!P0 BRA `(.L_x_10966) ;  /* 0x0000002400908947 */ /* 0x001fea0003800000 */
.L_x_11021:
[----:B------:R-:W-:Y:S05]  /*14140*/  BSYNC B1 ;  /* 0x0000000000017941 */ /* 0x000fea0003800000 */
.L_x_10965:
        /* <DEDUP_REMOVED lines=23> */
[----:B------:R-:W-:Y:S01]  /*142c0*/  IMAD R9, R21, 0x3000, R28 ;  /* 0x0000300015097824 */ /* 0x000fe200078e021c */
[----:B------:R-:W-:Y:S01]  /*142d0*/  LEA R8, P0, R2, UR6, 0x1 ;  /* 0x0000000602087c11 */ /* 0x000fe2000f8008ff */
[----:B------:R-:W-:Y:S01]  /*142e0*/  VIADD R19, R3, UR4 ;  /* 0x0000000403137c36 */ /* 0x000fe20008000000 */
[----:B------:R-:W-:-:S04]  /*142f0*/  UMOV UR4, 0xffffffff ;  /* 0xffffffff00047882 */ /* 0x000fc80000000000 */
[----:B------:R-:W-:Y:S01]  /*14300*/  LEA.HI.X R19, R2, UR7, R19, 0x1, P0 ;  /* 0x0000000702137c11 */ /* 0x000fe200080f0c13 */
[----:B------:R-:W-:Y:S06]  /*14310*/  BRA.DIV UR4, `(.L_x_10967) ;  /* 0x00000026042c7947 */ /* 0x000fec000b800000 */
[----:B------:R-:W0:Y:S01]  /*14320*/  S2R R3, SR_TID.X ;  /* 0x0000000000037919 */ /* 0x000e220000002100 */
[----:B------:R-:W-:Y:S02]  /*14330*/  LOP3.LUT P6, RZ, R16, 0x4, RZ, 0xc0, !PT ;  /* 0x0000000410ff7812 */ /* 0x000fe400078cc0ff */
[----:B------:R-:W-:Y:S01]  /*14340*/  LEA R9, R9, UR47, 0x1 ;  /* 0x0000002f09097c11 */ /* 0x000fe2000f8e08ff */
        /* <DEDUP_REMOVED lines=26> */
.L_x_11031:
        /* <DEDUP_REMOVED lines=11> */
.L_x_10968:
        /* <DEDUP_REMOVED lines=10> */
.L_x_10969:
[----:B------:R2:W-:Y:S01]  /*14640*/  SYNCS.ARRIVE.TRANS64.A1T0 RZ, [R7+URZ+0x2d830], RZ ;  /* 0x02d830ff07ff79a7 */ /* 0x0005e2000810003f */
[----:B------:R-:W-:Y:S05]  /*14650*/  @!P5 BRA `(.L_x_10970) ;  /* 0x000000000004d947 */ /* 0x000fea0003800000 */
[----:B------:R-:W-:Y:S01]  /*14660*/  BPT.TRAP 0x1 ;  /* 0x000000040000795c */ /* 0x000fe20000300000 */
.L_x_10970:
[----:B-1----:R-:W-:Y:S01]  /*14670*/  SHF.L.U32 R2, R22, 0x1f, RZ ;  /* 0x0000001f16027819 */ /* 0x002fe200000006ff */
[----:B------:R-:W-:Y:S01]  /*14680*/  BSSY B1, `(.L_x_10971) ;  /* 0x0000004000017945 */ /* 0x000fe20003800000 */
[----:B--2---:R-:W-:-:S04]  /*14690*/  LEA R7, R20, UR47, 0x3 ;  /* 0x0000002f14077c11 */ /* 0x004fc8000f8e18ff */
[----:B------:R-:W1:Y:S02]  /*146a0*/  SYNCS.PHASECHK.TRANS64.TRYWAIT P0, [R7+URZ+0x2d860], R2 ;  /* 0x02d86002070075a7 */ /* 0x000e64000800017f */
[----:B-1----:R-:W-:Y:S05]  /*146b0*/  @!P0 BRA `(.L_x_10972) ;  /* 0x0000002400988947 */ /* 0x002fea0003800000 */
.L_x_11032:
[----:B------:R-:W-:Y:S05]  /*146c0*/  BSYNC B1 ;  /* 0x0000000000017941 */ /* 0x000fea0003800000 */
.L_x_10971:
        /* <DEDUP_REMOVED lines=36> */
.L_x_11042:
        /* <DEDUP_REMOVED lines=22> */
[----:B------:R-:W-:-:S07]  /*14a70*/  IMAD.IADD R19, R3, 0x1, R25 ;  /* 0x0000000103137824 */ /* 0x000fce00078e0219 */
.L_x_10974:
        /* <DEDUP_REMOVED lines=10> */
.L_x_10975:
[----:B------:R-:W-:Y:S01]  /*14b20*/  R2UR UR6, R29 ;  /* 0x000000001d0672ca */ /* 0x000fe200000e0000 */
[----:B------:R-:W-:Y:S01]  /*14b30*/  ULDC.64 UR4, c[0x0][0x330] ;  /* 0x0000cc0000047ab9 */ /* 0x000fe20000000a00 */
[----:B------:R-:W-:Y:S01]  /*14b40*/  IMAD.MOV.U32 R18, RZ, RZ, R2 ;  /* 0x000000ffff127224 */ /* 0x000fe200078e0002 */
[----:B------:R0:W-:Y:S01]  /*14b50*/  SYNCS.ARRIVE.TRANS64.A1T0 RZ, [R7+URZ+0x2d850], RZ ;  /* 0x02d850ff07ff79a7 */ /* 0x0001e2000810003f */
[----:B------:R-:W-:Y:S02]  /*14b60*/  IMAD.U32 R3, RZ, RZ, UR4 ;  /* 0x00000004ff037e24 */ /* 0x000fe4000f8e00ff */
[----:B------:R-:W-:Y:S02]  /*14b70*/  VIADD R26, R26, 0xffffffff ;  /* 0xffffffff1a1a7836 */ /* 0x000fe40000000000 */
[----:B------:R-:W-:-:S04]  /*14b80*/  IMAD.WIDE.U32 R18, R3, UR41, R18 ;  /* 0x0000002903127c25 */ /* 0x000fc8000f8e0012 */
[----:B------:R-:W-:Y:S01]  /*14b90*/  VIADD R0, R0, 0x80 ;  /* 0x0000008000007836 */ /* 0x000fe20000000000 */
[----:B------:R-:W-:Y:S01]  /*14ba0*/  UIMAD UR4, UR6, UR4, URZ ;  /* 0x00000004060472a4 */ /* 0x000fe2000f8e023f */
[----:B------:R-:W-:Y:S02]  /*14bb0*/  VIADD R10, R10, 0xffffff80 ;  /* 0xffffff800a0a7836 */ /* 0x000fe40000000000 */
[----:B------:R-:W-:Y:S01]  /*14bc0*/  ULDC.64 UR6, c[0x0][0x318] ;  /* 0x0000c60000067ab9 */ /* 0x000fe20000000a00 */
[----:B------:R-:W-:Y:S01]  /*14bd0*/  UIMAD UR4, UR41, UR5, UR4 ;  /* 0x00000005290472a4 */ /* 0x000fe2000f8e0204 */
[----:B------:R-:W-:Y:S01]  /*14be0*/  LEA R17, P0, R18, UR6, 0x1 ;  /* 0x0000000612117c11 */ /* 0x000fe2000f8008ff */
[----:B------:R-:W-:Y:S02]  /*14bf0*/  IMAD.MOV.U32 R22, RZ, RZ, R24 ;  /* 0x000000ffff167224 */ /* 0x000fe400078e0018 */
[----:B------:R-:W-:Y:S02]  /*14c00*/  IMAD.MOV.U32 R20, RZ, RZ, R21 ;  /* 0x000000ffff147224 */ /* 0x000fe400078e0015 */
[----:B------:R-:W-:-:S05]  /*14c10*/  VIADD R3, R19, UR4 ;  /* 0x0000000413037c36 */ /* 0x000fca0008000000 */
[----:B------:R-:W-:Y:S02]  /*14c20*/  LEA.HI.X R18, R18, UR7, R3, 0x1, P0 ;  /* 0x0000000712127c11 */ /* 0x000fe400080f0c03 */
[----:B------:R-:W-:-:S13]  /*14c30*/  ISETP.GT.AND P0, PT, R26, UR51, PT ;  /* 0x000000331a007c0c */ /* 0x000fda000bf04270 */
[----:B0-----:R-:W-:Y:S05]  /*14c40*/  @P0 BRA `(.L_x_10976) ;  /* 0xfffffff000b40947 */ /* 0x001fea000383ffff */
[----:B------:R-:W-:Y:S05]  /*14c50*/  BSYNC B0 ;  /* 0x0000000000007941 */ /* 0x000fea0003800000 */
.L_x_10963:
[----:B------:R-:W-:-:S13]  /*14c60*/  LOP3.LUT P0, RZ, R16, 0x8, RZ, 0xc0, !PT ;  /* 0x0000000810ff7812 */ /* 0x000fda000780c0ff */
[----:B------:R-:W-:Y:S05]  /*14c70*/  @!P0 BRA `(.L_x_10977) ;  /* 0x0000000000048947 */ /* 0x000fea0003800000 */
[----:B------:R-:W-:Y:S01]  /*14c80*/  BPT.TRAP 0x1 ;  /* 0x000000040000795c */ /* 0x000fe20000300000 */
.L_x_10977:
        /* <DEDUP_REMOVED lines=12> */
.L_x_11043:
[----:B------:R-:W-:Y:S05]  /*14d50*/  BSYNC B0 ;  /* 0x0000000000007941 */ /* 0x000fea0003800000 */
.L_x_10978:
[----:B------:R-:W1:Y:S01]  /*14d60*/  S2R R10, SR_TID.X ;  /* 0x00000000000a7919 */ /* 0x000e620000002100 */
[----:B------:R-:W-:Y:S01]  /*14d70*/  UMOV UR4, 0xffffffff ;  /* 0xffffffff00047882 */ /* 0x000fe20000000000 */
[----:B-1----:R-:W-:-:S05]  /*14d80*/  IMAD.SHL.U32 R9, R10, 0x8, RZ ;  /* 0x000000080a097824 */ /* 0x002fca00078e00ff */
[----:B------:R-:W-:Y:S01]  /*14d90*/  LOP3.LUT R9, R9, 0x18, RZ, 0xc0, !PT ;  /* 0x0000001809097812 */ /* 0x000fe200078ec0ff */
[----:B------:R-:W-:Y:S06]  /*14da0*/  BRA.DIV UR4, `(.L_x_10980) ;  /* 0x0000002604587947 */ /* 0x000fec000b800000 */
[----:B------:R-:W-:Y:S01]  /*14db0*/  IMAD.SHL.U32 R7, R10, 0x8, RZ ;  /* 0x000000080a077824 */ /* 0x000fe200078e00ff */
[----:B0-----:R-:W-:Y:S01]  /*14dc0*/  SHFL.IDX PT, R3, R18, RZ, 0x1c1f ;  /* 0x001c1fff12037589 */ /* 0x001fe200000e0000 */
[----:B------:R-:W-:Y:S01]  /*14dd0*/  ULDC UR4, c[0x0][0x2f4] ;  /* 0x0000bd0000047ab9 */ /* 0x000fe20000000800 */
[----:B------:R-:W-:Y:S02]  /*14de0*/  LEA R4, R4, UR47, 0x1 ;  /* 0x0000002f04047c11 */ /* 0x000fe4000f8e08ff */
[----:B------:R-:W0:Y:S01]  /*14df0*/  SHFL.IDX PT, R2, R17, RZ, 0x1c1f ;  /* 0x001c1fff11027589 */ /* 0x000e2200000e0000 */
[----:B------:R-:W-:Y:S02]  /*14e00*/  LOP3.LUT R7, R7, 0x18, RZ, 0xc0, !PT ;  /* 0x0000001807077812 */ /* 0x000fe400078ec0ff */
[----:B------:R-:W-:Y:S01]  /*14e10*/  ISETP.GE.AND P2, PT, R9, UR4, PT ;  /* 0x0000000409007c0c */ /* 0x000fe2000bf46270 */
[----:B------:R-:W-:Y:S01]  /*14e20*/  SHFL.IDX PT, R6, R18, 0x1, 0x1c1f ;  /* 0x003c1f0012067f89 */ /* 0x000fe200000e0000 */
[----:B------:R-:W-:-:S02]  /*14e30*/  LOP3.LUT R8, R7, 0x20, RZ, 0xfc, !PT ;  /* 0x0000002007087812 */ /* 0x000fc400078efcff */
[----:B------:R-:W-:Y:S01]  /*14e40*/  LOP3.LUT R7, R7, 0x40, RZ, 0xfc, !PT ;  /* 0x0000004007077812 */ /* 0x000fe200078efcff */
[----:B------:R-:W1:Y:S01]  /*14e50*/  SHFL.IDX PT, R14, R17, 0x1, 0x1c1f ;  /* 0x003c1f00110e7f89 */ /* 0x000e6200000e0000 */
[----:B------:R-:W-:Y:S02]  /*14e60*/  ISETP.GE.AND P1, PT, R8, UR4, PT ;  /* 0x0000000408007c0c */ /* 0x000fe4000bf26270 */
[----:B------:R-:W-:Y:S01]  /*14e70*/  ISETP.GE.AND P0, PT, R7, UR4, PT ;  /* 0x0000000407007c0c */ /* 0x000fe2000bf06270 */
[----:B------:R-:W2:Y:S01]  /*14e80*/  SHFL.IDX PT, R8, R17, 0x2, 0x1c1f ;  /* 0x005c1f0011087f89 */ /* 0x000ea200000e0000 */
[C---:B------:R-:W-:Y:S02]  /*14e90*/  ISETP.LT.OR P3, PT, R5.reuse, 0x1, P2 ;  /* 0x000000010500780c */ /* 0x040fe40001761670 */
[C---:B------:R-:W-:Y:S01]  /*14ea0*/  ISETP.LT.OR P4, PT, R5.reuse, 0x1, P1 ;  /* 0x000000010500780c */ /* 0x040fe20000f81670 */
[----:B------:R-:W3:Y:S01]  /*14eb0*/  SHFL.IDX PT, R7, R18, 0x2, 0x1c1f ;  /* 0x005c1f0012077f89 */ /* 0x000ee200000e0000 */
[----:B------:R-:W-:-:S03]  /*14ec0*/  ISETP.LT.OR P5, PT, R5, 0x1, P0 ;  /* 0x000000010500780c */ /* 0x000fc600007a1670 */
[----:B------:R-:W4:Y:S01]  /*14ed0*/  SHFL.IDX PT, R18, R18, 0x3, 0x1c1f ;  /* 0x007c1f0012127f89 */ /* 0x000f2200000e0000 */
        /* <DEDUP_REMOVED lines=18> */
[----:B--2---:R-:W-:Y:S02]  /*15000*/  IMAD.MOV.U32 R2, RZ, RZ, R8 ;  /* 0x000000ffff027224 */ /* 0x004fe400078e0008 */
[----:B---3--:R-:W-:Y:S02]  /*15010*/  IMAD.MOV.U32 R3, RZ, RZ, R7 ;  /* 0x000000ffff037224 */ /* 0x008fe400078e0007 */
[----:B------:R-:W-:-:S05]  /*15020*/  IMAD.WIDE.U32 R2, R9, 0x2, R2 ;  /* 0x0000000209027825 */ /* 0x000fca00078e0002 */
[----:B------:R0:W-:Y:S04]  /*15030*/  LDGSTS.E.BYPASS.LTC128B.128 [R4+0x1400], desc[UR36][R2.64], !P3 ;  /* 0x0140000002047fae */ /* 0x0001e8000d901d64 */
[----:B------:R0:W-:Y:S04]  /*15040*/  LDGSTS.E.BYPASS.LTC128B.128 [R4+0x3400], desc[UR36][R2.64+0x40], !P4 ;  /* 0x0340004002047fae */ /* 0x0001e8000e101d64 */
[----:B-1--4-:R0:W-:Y:S02]  /*15050*/  LDGSTS.E.BYPASS.LTC128B.128 [R4+0x5400], desc[UR36][R2.64+0x80], !P5 ;  /* 0x0540008002047fae */ /* 0x0121e4000e901d64 */
.L_x_11053:
        /* <DEDUP_REMOVED lines=14> */
.L_x_10981:
        /* <DEDUP_REMOVED lines=10> */
.L_x_10982:
[----:B0-----:R-:W-:Y:S01]  /*151e0*/  VIADD R2, R21, 0x1 ;  /* 0x0000000115027836 */ /* 0x001fe20000000000 */
[----:B------:R0:W-:Y:S04]  /*151f0*/  SYNCS.ARRIVE.TRANS64.A1T0 RZ, [R0+URZ+0x2d850], RZ ;  /* 0x02d850ff00ff79a7 */ /* 0x0001e8000810003f */
[----:B------:R-:W-:-:S04]  /*15200*/  ISETP.NE.AND P0, PT, R2, 0x2, PT ;  /* 0x000000020200780c */ /* 0x000fc80003f05270 */
[----:B------:R-:W-:Y:S02]  /*15210*/  SEL R3, RZ, 0x1, P0 ;  /* 0x00000001ff037807 */ /* 0x000fe40000000000 */
[----:B------:R-:W-:Y:S02]  /*15220*/  SEL R2, R2, RZ, P0 ;  /* 0x000000ff02027207 */ /* 0x000fe40000000000 */
[----:B0-----:R-:W-:-:S07]  /*15230*/  LOP3.LUT R0, R24, R3, RZ, 0x3c, !PT ;  /* 0x0000000318007212 */ /* 0x001fce00078e3cff */
.L_x_10942:
[----:B------:R-:W0:Y:S01]  /*15240*/  S2R R4, SR_CgaCtaId ;  /* 0x0000000000047919 */ /* 0x000e220000008800 */
[----:B------:R-:W-:Y:S02]  /*15250*/  MOV R3, 0x400 ;  /* 0x0000040000037802 */ /* 0x000fe40000000f00 */
[----:B------:R-:W-:Y:S02]  /*15260*/  SHF.L.U32 R6, R6, 0x1f, RZ ;  /* 0x0000001f06067819 */ /* 0x000fe400000006ff */
[----:B0-----:R-:W-:-:S04]  /*15270*/  LEA R7, R4, R3, 0x18 ;  /* 0x0000000304077211 */ /* 0x001fc800078ec0ff */
[----:B------:R-:W0:Y:S02]  /*15280*/  SYNCS.PHASECHK.TRANS64.TRYWAIT P0, [R7+URZ+0x2d820], R6 ;  /* 0x02d82006070075a7 */ /* 0x000e24000800017f */
[----:B0-----:R-:W-:Y:S05]  /*15290*/  @!P0 BRA `(.L_x_10983) ;  /* 0x0000002400988947 */ /* 0x001fea0003800000 */
.L_x_11054:
[----:B------:R-:W-:-:S03]  /*152a0*/  UMOV UR4, 0xffffffff ;  /* 0xffffffff00047882 */ /* 0x000fc60000000000 */
[----:B------:R-:W-:Y:S05]  /*152b0*/  BRA.DIV UR4, `(.L_x_10984) ;  /* 0x0000002604a47947 */ /* 0x000fea000b800000 */
[----:B------:R-:W1:Y:S02]  /*152c0*/  S2R R3, SR_TID.X ;  /* 0x0000000000037919 */ /* 0x000e640000002100 */
[----:B-1----:R-:W-:-:S04]  /*152d0*/  SHF.R.U32.HI R3, RZ, 0x5, R3 ;  /* 0x00000005ff037819 */ /* 0x002fc80000011603 */
[----:B------:R-:W-:-:S05]  /*152e0*/  LOP3.LUT R3, R3, 0x3, RZ, 0xc0, !PT ;  /* 0x0000000303037812 */ /* 0x000fca00078ec0ff */
[----:B------:R1:W2:Y:S02]  /*152f0*/  SHFL.IDX PT, R14, R3, RZ, 0x1f ;  /* 0x00001fff030e7589 */ /* 0x0002a400000e0000 */
.L_x_11057:
[----:B--2---:R-:W-:-:S13]  /*15300*/  ISETP.NE.AND P0, PT, R14, RZ, PT ;  /* 0x000000ff0e00720c */ /* 0x004fda0003f05270 */
[----:B------:R-:W-:Y:S05]  /*15310*/  @P0 BRA `(.L_x_10850) ;  /* 0x0000000000900947 */ /* 0x000fea0003800000 */
[----:B------:R-:W-:-:S03]  /*15320*/  UMOV UR4, 0xffffffff ;  /* 0xffffffff00047882 */ /* 0x000fc60000000000 */
[----:B------:R-:W-:Y:S05]  /*15330*/  BRA.DIV UR4, `(.L_x_10985) ;  /* 0x0000002604b87947 */ /* 0x000fea000b800000 */
[----:B------:R-:W-:-:S13]  /*15340*/  ELECT P6, URZ, PT ;  /* 0x00000000003f782f */ /* 0x000fda00038c0000 */
.L_x_11060:
        /* <DEDUP_REMOVED lines=8> */
.L_x_10986:
[----:B------:R-:W-:Y:S01]  /*153d0*/  IMAD R5, R2, 0x8, R7 ;  /* 0x0000000802057824 */ /* 0x000fe200078e0207 */
[----:B------:R-:W-:Y:S01]  /*153e0*/  SHF.L.U32 R4, R0, 0x1f, RZ ;  /* 0x0000001f00047819 */ /* 0x000fe200000006ff */
[----:B------:R-:W-:-:S03]  /*153f0*/  VIADD R2, R2, 0x1 ;  /* 0x0000000102027836 */ /* 0x000fc60000000000 */
[----:B------:R-:W1:Y:S02]  /*15400*/  SYNCS.PHASECHK.TRANS64.TRYWAIT P1, [R5+URZ+0x2d840], R4 ;  /* 0x02d84004050075a7 */ /* 0x000e64000802017f */
[----:B------:R-:W-:-:S04]  /*15410*/  ISETP.NE.AND P2, PT, R2, 0x2, PT ;  /* 0x000000020200780c */ /* 0x000fc80003f45270 */
[----:B------:R-:W-:Y:S01]  /*15420*/  SEL R3, RZ, 0x1, P2 ;  /* 0x00000001ff037807 */ /* 0x000fe20001000000 */
[----:B-1----:R-:W-:Y:S08]  /*15430*/  @!P1 BRA `(.L_x_10987) ;  /* 0x0000002400989947 */ /* 0x002ff00003800000 */
.L_x_11061:
[----:B------:R-:W-:Y:S02]  /*15440*/  SEL R2, R2, RZ, P2 ;  /* 0x000000ff02027207 */ /* 0x000fe40001000000 */
[----:B------:R-:W-:Y:S01]  /*15450*/  LOP3.LUT R0, R0, R3, RZ, 0x3c, !PT ;  /* 0x0000000300007212 */ /* 0x000fe200078e3cff */
[----:B------:R-:W-:Y:S06]  /*15460*/  @!P0 BRA `(.L_x_10988) ;  /* 0x0000000000048947 */ /* 0x000fec0003800000 */
[----:B------:R-:W-:Y:S01]  /*15470*/  BPT.TRAP 0x1 ;  /* 0x000000040000795c */ /* 0x000fe20000300000 */
.L_x_10988:
[----:B------:R-:W-:Y:S01]  /*15480*/  IMAD R3, R2, 0x8, R7 ;  /* 0x0000000802037824 */ /* 0x000fe200078e0207 */
[----:B------:R-:W-:-:S04]  /*15490*/  SHF.L.U32 R0, R0, 0x1f, RZ ;  /* 0x0000001f00007819 */ /* 0x000fc800000006ff */
[----:B------:R-:W2:Y:S02]  /*154a0*/  SYNCS.PHASECHK.TRANS64.TRYWAIT P1, [R3+URZ+0x2d840], R0 ;  /* 0x02d84000030075a7 */ /* 0x000ea4000802017f */
[----:B--2---:R-:W-:Y:S05]  /*154b0*/  @!P1 BRA `(.L_x_10989) ;  /* 0x00000024008c9947 */ /* 0x004fea0003800000 */
.L_x_11062:
[----:B------:R-:W-:Y:S05]  /*154c0*/  @!P0 BRA `(.L_x_10990) ;  /* 0x0000000000048947 */ /* 0x000fea0003800000 */
[----:B------:R-:W-:Y:S01]  /*154d0*/  BPT.TRAP 0x1 ;  /* 0x000000040000795c */ /* 0x000fe20000300000 */
.L_x_10990:
[----:B------:R-:W3:Y:S02]  /*154e0*/  SYNCS.PHASECHK.TRANS64.TRYWAIT P1, [R5+URZ+0x2d860], R4 ;  /* 0x02d86004050075a7 */ /* 0x000ee4000802017f */
[----:B---3--:R-:W-:Y:S05]  /*154f0*/  @!P1 BRA `(.L_x_10991) ;  /* 0x0000002400909947 */ /* 0x008fea0003800000 */
.L_x_11063:
[----:B------:R-:W-:Y:S05]  /*15500*/  @!P0 BRA `(.L_x_10992) ;  /* 0x0000000000048947 */ /* 0x000fea0003800000 */
[----:B------:R-:W-:Y:S01]  /*15510*/  BPT.TRAP 0x1 ;  /* 0x000000040000795c */ /* 0x000fe20000300000 */
.L_x_10992:
[----:B----4-:R4:W0:Y:S02]  /*15520*/  SYNCS.PHASECHK.TRANS64.TRYWAIT P0, [R3+URZ+0x2d860], R0 ;  /* 0x02d86000030075a7 */ /* 0x010824000800017f */
[----:B0-----:R-:W-:Y:S05]  /*15530*/  @!P0 NANOSLEEP.SYNCS 0x989680 ;  /* 0x009896800000895d */ /* 0x001fea0003900000 */
[----:B------:R-:W0:Y:S02]  /*15540*/  @!P0 SYNCS.PHASECHK.TRANS64 P0, [R3+URZ+0x2d860], R0 ;  /* 0x02d86000030085a7 */ /* 0x000e24000800007f */
[----:B0-----:R-:W-:Y:S05]  /*15550*/  @!P0 BRA `(.L_x_10992) ;  /* 0xfffffffc00f08947 */ /* 0x001fea000383ffff */
.L_x_10850:
[----:B------:R-:W-:Y:S05]  /*15560*/  BSYNC B6 ;  /* 0x0000000000067941 */ /* 0x000fea0003800000 */
.L_x_10847:
[----:B------:R-:W-:Y:S05]  /*15570*/  EXIT ;  /* 0x000000000000794d */ /* 0x000fea0003800000 */
.L_x_10860:
[----:B0-----:R-:W-:-:S04]  /*15580*/  IMAD.U32 R3, RZ, RZ, UR38 ;  /* 0x00000026ff037e24 */ /* 0x001fc8000f8e00ff */
[----:B------:R0:W1:Y:S03]  /*15590*/  SYNCS.PHASECHK.TRANS64.TRYWAIT P0, [R3+URZ+0x2d800], R0 ;  /* 0x02d80000030075a7 */ /* 0x000066000800017f */
[----:B-1----:R-:W-:Y:S05]  /*155a0*/  @!P0 NANOSLEEP.SYNCS 0x989680 ;  /* 0x009896800000895d */ /* 0x002fea0003900000 */
[----:B------:R-:W1:Y:S02]  /*155b0*/  @!P0 SYNCS.PHASECHK.TRANS64 P0, [R3+URZ+0x2d800], R0 ;  /* 0x02d80000030085a7 */ /* 0x000e64000800007f */
[----:B-1----:R-:W-:Y:S05]  /*155c0*/  @!P0 BRA `(.L_x_10860) ;  /* 0xfffffffc00ec8947 */ /* 0x002fea000383ffff */
[----:B------:R-:W-:Y:S05]  /*155d0*/  BRA `(.L_x_10993) ;  /* 0xfffffec000687947 */ /* 0x000fea000383ffff */
.L_x_10864:
[----:B0-----:R-:W-:-:S04]  /*155e0*/  IMAD.U32 R3, RZ, RZ, UR38 ;  /* 0x00000026ff037e24 */ /* 0x001fc8000f8e00ff */
[----:B------:R0:W2:Y:S03]  /*155f0*/  SYNCS.PHASECHK.TRANS64.TRYWAIT P1, [R3+URZ+0x2d830], R0 ;  /* 0x02d83000030075a7 */ /* 0x0000a6000802017f */
[----:B--2---:R-:W-:Y:S05]  /*15600*/  @!P1 NANOSLEEP.SYNCS 0x989680 ;  /* 0x009896800000995d */ /* 0x004fea0003900000 */
[----:B------:R-:W2:Y:S02]  /*15610*/  @!P1 SYNCS.PHASECHK.TRANS64 P1, [R3+URZ+0x2d830], R0 ;  /* 0x02d83000030095a7 */ /* 0x000ea4000802007f */
[----:B--2---:R-:W-:Y:S05]  /*15620*/  @!P1 BRA `(.L_x_10864) ;  /* 0xfffffffc00ec9947 */ /* 0x004fea000383ffff */
[----:B------:R-:W-:Y:S05]  /*15630*/  BRA `(.L_x_10863) ;  /* 0xfffffec0008c7947 */ /* 0x000fea000383ffff */
.L_x_10881:
[----:B-1----:R-:W-:-:S04]  /*15640*/  IMAD.U32 R14, RZ, RZ, UR4 ;  /* 0x00000004ff0e7e24 */ /* 0x002fc8000f8e00ff */
[----:B------:R1:W2:Y:S03]  /*15650*/  SYNCS.PHASECHK.TRANS64.TRYWAIT P1, [R14+URZ+0x2d830], R13 ;  /* 0x02d8300d0e0075a7 */ /* 0x0002a6000802017f */
[----:B--2---:R-:W-:Y:S05]  /*15660*/  @!P1 NANOSLEEP.SYNCS 0x989680 ;  /* 0x009896800000995d */ /* 0x004fea0003900000 */
[----:B------:R-:W2:Y:S02]  /*15670*/  @!P1 SYNCS.PHASECHK.TRANS64 P1, [R14+URZ+0x2d830], R13 ;  /* 0x02d8300d0e0095a7 */ /* 0x000ea4000802007f */
[----:B--2---:R-:W-:Y:S05]  /*15680*/  @!P1 BRA `(.L_x_10881) ;  /* 0xfffffffc00ec9947 */ /* 0x004fea000383ffff */
[----:B------:R-:W-:Y:S05]  /*15690*/  BRA `(.L_x_10878) ;  /* 0xfffffefc00d87947 */ /* 0x000fea000383ffff */
.L_x_10885:
[----:B-1----:R-:W-:-:S04]  /*156a0*/  IMAD.U32 R14, RZ, RZ, UR10 ;  /* 0x0000000aff0e7e24 */ /* 0x002fc8000f8e00ff */
[----:B------:R1:W2:Y:S03]  /*156b0*/  SYNCS.PHASECHK.TRANS64.TRYWAIT P1, [R14+URZ+0x2d850], R13 ;  /* 0x02d8500d0e0075a7 */ /* 0x0002a6000802017f */
[----:B--2---:R-:W-:Y:S05]  /*156c0*/  @!P1 NANOSLEEP.SYNCS 0x989680 ;  /* 0x009896800000995d */ /* 0x004fea0003900000 */
[----:B------:R-:W2:Y:S02]  /*156d0*/  @!P1 SYNCS.PHASECHK.TRANS64 P1, [R14+URZ+0x2d850], R13 ;  /* 0x02d8500d0e0095a7 */ /* 0x000ea4000802007f */
[----:B--2---:R-:W-:Y:S05]  /*156e0*/  @!P1 BRA `(.L_x_10885) ;  /* 0xfffffffc00ec9947 */ /* 0x004fea000383ffff */
[----:B------:R-:W-:Y:S05]  /*156f0*/  BRA `(.L_x_10882) ;  /* 0xffffff00008c7947 */ /* 0x000fea000383ffff */
.L_x_10904:
[----:B-1----:R-:W-:-:S04]  /*15700*/  IMAD.U32 R14, RZ, RZ, UR4 ;  /* 0x00000004ff0e7e24 */ /* 0x002fc8000f8e00ff */
[----:B------:R1:W2:Y:S03]  /*15710*/  SYNCS.PHASECHK.TRANS64.TRYWAIT P1, [R14+URZ+0x2d830], R13 ;  /* 0x02d8300d0e0075a7 */ /* 0x0002a6000802017f */
[----:B--2---:R-:W-:Y:S05]  /*15720*/  @!P1 NANOSLEEP.SYNCS 0x989680 ;  /* 0x009896800000995d */ /* 0x004fea0003900000 */
[----:B------:R-:W2:Y:S02]  /*15730*/  @!P1 SYNCS.PHASECHK.TRANS64 P1, [R14+URZ+0x2d830], R13 ;  /* 0x02d8300d0e0095a7 */ /* 0x000ea4000802007f */
[----:B--2---:R-:W-:Y:S05]  /*15740*/  @!P1 BRA `(.L_x_10904) ;  /* 0xfffffffc00ec9947 */ /* 0x004fea000383ffff */
[----:B------:R-:W-:Y:S05]  /*15750*/  BRA `(.L_x_10901) ;  /* 0xffffff3c00087947 */ /* 0x000fea000383ffff */
.L_x_10908:
[----:B-1----:R-:W-:-:S04]  /*15760*/  IMAD.U32 R14, RZ, RZ, UR14 ;  /* 0x0000000eff0e7e24 */ /* 0x002fc8000f8e00ff */
[----:B------:R1:W2:Y:S03]  /*15770*/  SYNCS.PHASECHK.TRANS64.TRYWAIT P1, [R14+URZ+0x2d850], R13 ;  /* 0x02d8500d0e0075a7 */ /* 0x0002a6000802017f */
[----:B--2---:R-:W-:Y:S05]  /*15780*/  @!P1 NANOSLEEP.SYNCS 0x989680 ;  /* 0x009896800000995d */ /* 0x004fea0003900000 */
[----:B------:R-:W2:Y:S02]  /*15790*/  @!P1 SYNCS.PHASECHK.TRANS64 P1, [R14+URZ+0x2d850], R13 ;  /* 0x02d8500d0e0095a7 */ /* 0x000ea4000802007f */
[----:B--2---:R-:W-:Y:S05]  /*157a0*/  @!P1 BRA `(.L_x_10908) ;  /* 0xfffffffc00ec9947 */ /* 0x004fea000383ffff */
[----:B------:R-:W-:Y:S05]  /*157b0*/  BRA `(.L_x_10905) ;  /* 0xffffff3c00c87947 */ /* 0x000fea000383ffff */
.L_x_10916:
[----:B-1----:R-:W-:-:S04]  /*157c0*/  IMAD.U32 R14, RZ, RZ, UR10 ;  /* 0x0000000aff0e7e24 */ /* 0x002fc8000f8e00ff */
[----:B------:R1:W2:Y:S03]  /*157d0*/  SYNCS.PHASECHK.TRANS64.TRYWAIT P1, [R14+URZ+0x2d830], R13 ;  /* 0x02d8300d0e0075a7 */ /* 0x0002a6000802017f */
[----:B--2---:R-:W-:Y:S05]  /*157e0*/  @!P1 NANOSLEEP.SYNCS 0x989680 ;  /* 0x009896800000995d */ /* 0x004fea0003900000 */
[----:B------:R-:W2:Y:S02]  /*157f0*/  @!P1 SYNCS.PHASECHK.TRANS64 P1, [R14+URZ+0x2d830], R13 ;  /* 0x02d8300d0e0095a7 */ /* 0x000ea4000802007f */
[----:B--2---:R-:W-:Y:S05]  /*15800*/  @!P1 BRA `(.L_x_10916) ;  /* 0xfffffffc00ec9947 */ /* 0x004fea000383ffff */
[----:B------:R-:W-:Y:S05]  /*15810*/  BRA `(.L_x_10913) ;  /* 0xffffff6400a07947 */ /* 0x000fea000383ffff */
.L_x_10920:
[----:B-1----:R-:W-:-:S04]  /*15820*/  IMAD.U32 R14, RZ, RZ, UR10 ;  /* 0x0000000aff0e7e24 */ /* 0x002fc8000f8e00ff */
[----:B------:R1:W2:Y:S03]  /*15830*/  SYNCS.PHASECHK.TRANS64.TRYWAIT P1, [R14+URZ+0x2d850], R13 ;  /* 0x02d8500d0e0075a7 */ /* 0x0002a6000802017f */
[----:B--2---:R-:W-:Y:S05]  /*15840*/  @!P1 NANOSLEEP.SYNCS 0x989680 ;  /* 0x009896800000995d */ /* 0x004fea0003900000 */
[----:B------:R-:W2:Y:S02]  /*15850*/  @!P1 SYNCS.PHASECHK.TRANS64 P1, [R14+URZ+0x2d850], R13 ;  /* 0x02d8500d0e0095a7 */ /* 0x000ea4000802007f */
[----:B--2---:R-:W-:Y:S05]  /*15860*/  @!P1 BRA `(.L_x_10920) ;  /* 0xfffffffc00ec9947 */ /* 0x004fea000383ffff */
[----:B------:R-:W-:Y:S05]  /*15870*/  BRA `(.L_x_10917) ;  /* 0xffffff6800407947 */ /* 0x000fea000383ffff */
.L_x_10935:
[----:B-1----:R-:W-:-:S04]  /*15880*/  IMAD.U32 R3, RZ, RZ, UR6 ;  /* 0x00000006ff037e24 */ /* 0x002fc8000f8e00ff */
[----:B------:R1:W3:Y:S03]  /*15890*/  SYNCS.PHASECHK.TRANS64.TRYWAIT P1, [R3+URZ+0x2d850], R0 ;  /* 0x02d85000030075a7 */ /* 0x0002e6000802017f */
[----:B---3--:R-:W-:Y:S05]  /*158a0*/  @!P1 NANOSLEEP.SYNCS 0x989680 ;  /* 0x009896800000995d */ /* 0x008fea0003900000 */
[----:B------:R-:W3:Y:S02]  /*158b0*/  @!P1 SYNCS.PHASECHK.TRANS64 P1, [R3+URZ+0x2d850], R0 ;  /* 0x02d85000030095a7 */ /* 0x000ee4000802007f */
[----:B---3--:R-:W-:Y:S05]  /*158c0*/  @!P1 BRA `(.L_x_10935) ;  /* 0xfffffffc00ec9947 */ /* 0x008fea000383ffff */
[----:B------:R-:W-:Y:S05]  /*158d0*/  BRA `(.L_x_10934) ;  /* 0xffffff9c00b47947 */ /* 0x000fea000383ffff */
.L_x_10953:
[----:B------:R-:W-:Y:S02]  /*158e0*/  IMAD.MOV.U32 R13, RZ, RZ, R18 ;  /* 0x000000ffff0d7224 */ /* 0x000fe400078e0012 */
[----:B------:R-:W-:Y:S02]  /*158f0*/  IMAD.MOV.U32 R12, RZ, RZ, RZ ;  /* 0x000000ffff0c7224 */ /* 0x000fe400078e00ff */
[----:B------:R-:W-:Y:S02]  /*15900*/  IMAD.MOV.U32 R11, RZ, RZ, 0x1f ;  /* 0x0000001fff0b7424 */ /* 0x000fe400078e00ff */
[----:B------:R-:W-:-:S07]  /*15910*/  IMAD.MOV.U32 R15, RZ, RZ, -0x1 ;  /* 0xffffffffff0f7424 */ /* 0x000fce00078e00ff */
[----:B-----5:R-:W-:Y:S05]  /*15920*/  WARPSYNC.COLLECTIVE R15, `(.L_x_10994) ;  /* 0x000000000f087348 */ /* 0x020fea0003c00000 */
[----:B------:R0:W1:Y:S02]  /*15930*/  SHFL.IDX P6, R14, R13, R12, R11 ;  /* 0x0000000c0d0e7389 */ /* 0x00006400000c000b */
[----:B01---5:R-:W-:Y:S01]  /*15940*/  ENDCOLLECTIVE ;  /* 0x000000000000791b */ /* 0x023fe20003800000 */
.L_x_10994:
[----:B------:R-:W-:Y:S05]  /*15950*/  BRA `(.L_x_10995) ;  /* 0xffffffcc00dc7947 */ /* 0x000fea000383ffff */
.L_x_10955:
[----:B0-----:R-:W-:-:S04]  /*15960*/  IMAD.U32 R3, RZ, RZ, UR47 ;  /* 0x0000002fff037e24 */ /* 0x001fc8000f8e00ff */
[----:B------:R0:W1:Y:S03]  /*15970*/  SYNCS.PHASECHK.TRANS64.TRYWAIT P0, [R3+URZ+0x2d840], R10 ;  /* 0x02d8400a030075a7 */ /* 0x000066000800017f */
[----:B-1----:R-:W-:Y:S05]  /*15980*/  @!P0 NANOSLEEP.SYNCS 0x989680 ;  /* 0x009896800000895d */ /* 0x002fea0003900000 */
[----:B------:R-:W1:Y:S02]  /*15990*/  @!P0 SYNCS.PHASECHK.TRANS64 P0, [R3+URZ+0x2d840], R10 ;  /* 0x02d8400a030085a7 */ /* 0x000e64000800007f */
[----:B-1----:R-:W-:Y:S05]  /*159a0*/  @!P0 BRA `(.L_x_10955) ;  /* 0xfffffffc00ec8947 */ /* 0x002fea000383ffff */
[----:B------:R-:W-:Y:S05]  /*159b0*/  BRA `(.L_x_10996) ;  /* 0xffffffd000647947 */ /* 0x000fea000383ffff */
.L_x_10956:
        /* <DEDUP_REMOVED lines=8> */
.L_x_10998:
[----:B------:R-:W-:Y:S05]  /*15a40*/  BSYNC B0 ;  /* 0x0000000000007941 */ /* 0x000fea0003800000 */
.L_x_10997:
[----:B------:R-:W-:Y:S01]  /*15a50*/  IMAD.MOV.U32 R13, RZ, RZ, R0 ;  /* 0x000000ffff0d7224 */ /* 0x000fe200078e0000 */
[----:B------:R-:W0:Y:S01]  /*15a60*/  S2R R21, SR_TID.X ;  /* 0x0000000000157919 */ /* 0x000e220000002100 */
[----:B------:R-:W-:Y:S02]  /*15a70*/  IMAD.MOV.U32 R12, RZ, RZ, RZ ;  /* 0x000000ffff0c7224 */ /* 0x000fe400078e00ff */
[----:B------:R-:W-:Y:S02]  /*15a80*/  IMAD.MOV.U32 R11, RZ, RZ, 0x1c1f ;  /* 0x00001c1fff0b7424 */ /* 0x000fe400078e00ff */
[----:B------:R-:W-:Y:S02]  /*15a90*/  IMAD.MOV.U32 R15, RZ, RZ, -0x1 ;  /* 0xffffffffff0f7424 */ /* 0x000fe400078e00ff */
[----:B------:R-:W-:-:S07]  /*15aa0*/  IMAD.MOV.U32 R6, RZ, RZ, R14 ;  /* 0x000000ffff067224 */ /* 0x000fce00078e000e */
[----:B0-----:R-:W-:Y:S05]  /*15ab0*/  WARPSYNC.COLLECTIVE R15, `(.L_x_10999) ;  /* 0x000000000f087348 */ /* 0x001fea0003c00000 */
[----:B------:R1:W2:Y:S02]  /*15ac0*/  SHFL.IDX P6, R14, R13, R12, R11 ;  /* 0x0000000c0d0e7389 */ /* 0x0002a400000c000b */
[----:B012---:R-:W-:Y:S01]  /*15ad0*/  ENDCOLLECTIVE ;  /* 0x000000000000791b */ /* 0x007fe20003800000 */
.L_x_10999:
[----:B------:R-:W-:Y:S02]  /*15ae0*/  IMAD.MOV.U32 R7, RZ, RZ, R6 ;  /* 0x000000ffff077224 */ /* 0x000fe400078e0006 */
[----:B------:R-:W-:Y:S02]  /*15af0*/  IMAD.MOV.U32 R13, RZ, RZ, R9 ;  /* 0x000000ffff0d7224 */ /* 0x000fe400078e0009 */
[----:B------:R-:W-:Y:S02]  /*15b00*/  IMAD.MOV.U32 R12, RZ, RZ, 0x1 ;  /* 0x00000001ff0c7424 */ /* 0x000fe400078e00ff */
[----:B------:R-:W-:Y:S01]  /*15b10*/  IMAD.SHL.U32 R27, R21, 0x8, RZ ;  /* 0x00000008151b7824 */ /* 0x000fe200078e00ff */
[----:B------:R-:W-:Y:S01]  /*15b20*/  @P0 LEA R21, R28, UR47, 0x1 ;  /* 0x0000002f1c150c11 */ /* 0x000fe2000f8e08ff */
[----:B------:R-:W-:-:S07]  /*15b30*/  IMAD.MOV.U32 R6, RZ, RZ, R14 ;  /* 0x000000ffff067224 */ /* 0x000fce00078e000e */
[----:B------:R-:W-:Y:S05]  /*15b40*/  WARPSYNC.COLLECTIVE R15, `(.L_x_11000) ;  /* 0x000000000f087348 */ /* 0x000fea0003c00000 */
[----:B------:R0:W1:Y:S02]  /*15b50*/  SHFL.IDX P6, R14, R13, R12, R11 ;  /* 0x0000000c0d0e7389 */ /* 0x00006400000c000b */
[----:B01----:R-:W-:Y:S01]  /*15b60*/  ENDCOLLECTIVE ;  /* 0x000000000000791b */ /* 0x003fe20003800000 */
.L_x_11000:
[----:B------:R-:W-:-:S05]  /*15b70*/  LOP3.LUT R27, R27, 0x18, RZ, 0xc0, !PT ;  /* 0x000000181b1b7812 */ /* 0x000fca00078ec0ff */
        /* <DEDUP_REMOVED lines=13> */
.L_x_11001:
[----:B------:R-:W-:Y:S01]  /*15c50*/  @P0 LEA R25, R28, UR47, 0x1 ;  /* 0x0000002f1c190c11 */ /* 0x000fe2000f8e08ff */
[----:B------:R-:W-:Y:S02]  /*15c60*/  IMAD.MOV.U32 R13, RZ, RZ, R9 ;  /* 0x000000ffff0d7224 */ /* 0x000fe400078e0009 */
[----:B------:R-:W-:Y:S02]  /*15c70*/  IMAD.MOV.U32 R12, RZ, RZ, 0x2 ;  /* 0x00000002ff0c7424 */ /* 0x000fe400078e00ff */
[----:B------:R-:W-:-:S07]  /*15c80*/  IMAD.MOV.U32 R5, RZ, RZ, R14 ;  /* 0x000000ffff057224 */ /* 0x000fce00078e000e */
[----:B------:R-:W-:Y:S05]  /*15c90*/  WARPSYNC.COLLECTIVE R15, `(.L_x_11002) ;  /* 0x000000000f087348 */ /* 0x000fea0003c00000 */
[----:B------:R0:W1:Y:S02]  /*15ca0*/  SHFL.IDX P6, R14, R13, R12, R11 ;  /* 0x0000000c0d0e7389 */ /* 0x00006400000c000b */
[----:B01----:R-:W-:Y:S01]  /*15cb0*/  ENDCOLLECTIVE ;  /* 0x000000000000791b */ /* 0x003fe20003800000 */
.L_x_11002:
        /* <DEDUP_REMOVED lines=14> */
.L_x_11003:
[----:B------:R-:W-:Y:S01]  /*15da0*/  @!PT LDS RZ, [RZ] ;  /* 0x00000000fffff984 */ /* 0x000fe20000000800 */
[----:B------:R-:W-:Y:S01]  /*15db0*/  @!PT LDS RZ, [RZ] ;  /* 0x00000000fffff984 */ /* 0x000fe20000000800 */
[----:B------:R-:W-:Y:S01]  /*15dc0*/  @!PT LDS RZ, [RZ] ;  /* 0x00000000fffff984 */ /* 0x000fe20000000800 */
[----:B------:R0:W-:Y:S01]  /*15dd0*/  @P0 LDGSTS.E.BYPASS.LTC128B.128 [R25+0x19c00], desc[UR36][R4.64+0x80], !P2 ;  /* 0x19c0008004190fae */ /* 0x0001e2000d101d64 */
[----:B------:R-:W-:Y:S01]  /*15de0*/  ISETP.GE.AND P0, PT, R8, 0x41, PT ;  /* 0x000000410800780c */ /* 0x000fe20003f06270 */
[----:B------:R-:W-:Y:S02]  /*15df0*/  IMAD.MOV.U32 R13, RZ, RZ, R9 ;  /* 0x000000ffff0d7224 */ /* 0x000fe400078e0009 */
[----:B------:R-:W-:Y:S02]  /*15e00*/  IMAD.MOV.U32 R12, RZ, RZ, 0x3 ;  /* 0x00000003ff0c7424 */ /* 0x000fe400078e00ff */
[----:B------:R-:W-:-:S08]  /*15e10*/  IMAD.MOV.U32 R3, RZ, RZ, R14 ;  /* 0x000000ffff037224 */ /* 0x000fd000078e000e */
[----:B0-----:R-:W-:Y:S05]  /*15e20*/  WARPSYNC.COLLECTIVE R15, `(.L_x_11004) ;  /* 0x000000000f087348 */ /* 0x001fea0003c00000 */
[----:B------:R1:W2:Y:S02]  /*15e30*/  SHFL.IDX P6, R14, R13, R12, R11 ;  /* 0x0000000c0d0e7389 */ /* 0x0002a400000c000b */
[----:B012---:R-:W-:Y:S01]  /*15e40*/  ENDCOLLECTIVE ;  /* 0x000000000000791b */ /* 0x007fe20003800000 */
.L_x_11004:
[----:B------:R-:W-:-:S04]  /*15e50*/  LOP3.LUT R3, R3, R2, RZ, 0x3c, !PT ;  /* 0x0000000203037212 */ /* 0x000fc800078e3cff */
[----:B------:R-:W-:-:S04]  /*15e60*/  LOP3.LUT R2, R3, R2, RZ, 0x3c, !PT ;  /* 0x0000000203027212 */ /* 0x000fc800078e3cff */
[----:B------:R-:W-:Y:S01]  /*15e70*/  LOP3.LUT R3, R3, R2, RZ, 0x3c, !PT ;  /* 0x0000000203037212 */ /* 0x000fe200078e3cff */
[----:B------:R-:W-:Y:S02]  /*15e80*/  IMAD.MOV.U32 R13, RZ, RZ, R0 ;  /* 0x000000ffff0d7224 */ /* 0x000fe400078e0000 */
[----:B------:R-:W-:Y:S01]  /*15e90*/  @P0 IMAD.WIDE.U32 R2, R27, 0x2, R2 ;  /* 0x000000021b020825 */ /* 0x000fe200078e0002 */
[----:B------:R-:W-:-:S05]  /*15ea0*/  @P0 LEA R27, R28, UR47, 0x1 ;  /* 0x0000002f1c1b0c11 */ /* 0x000fca000f8e08ff */
[----:B------:R-:W-:Y:S01]  /*15eb0*/  @!PT LDS RZ, [RZ] ;  /* 0x00000000fffff984 */ /* 0x000fe20000000800 */
[----:B------:R-:W-:Y:S01]  /*15ec0*/  @!PT LDS RZ, [RZ] ;  /* 0x00000000fffff984 */ /* 0x000fe20000000800 */
[----:B------:R-:W-:Y:S01]  /*15ed0*/  @!PT LDS RZ, [RZ] ;  /* 0x00000000fffff984 */ /* 0x000fe20000000800 */
[----:B------:R0:W-:Y:S01]  /*15ee0*/  @P0 LDGSTS.E.BYPASS.LTC128B.128 [R27+0x16400], desc[UR36][R2.64], !P4 ;  /* 0x16400000021b0fae */ /* 0x0001e2000e101d64 */
[----:B------:R-:W-:-:S03]  /*15ef0*/  IMAD.MOV.U32 R9, RZ, RZ, R14 ;  /* 0x000000ffff097224 */ /* 0x000fc600078e000e */
[----:B------:R0:W-:Y:S04]  /*15f00*/  @P0 LDGSTS.E.BYPASS.LTC128B.128 [R27+0x18400], desc[UR36][R2.64+0x40], !P3 ;  /* 0x18400040021b0fae */ /* 0x0001e8000d901d64 */
[----:B------:R0:W-:Y:S02]  /*15f10*/  @P0 LDGSTS.E.BYPASS.LTC128B.128 [R27+0x1a400], desc[UR36][R2.64+0x80], !P2 ;  /* 0x1a400080021b0fae */ /* 0x0001e4000d101d64 */
[----:B0-----:R-:W-:Y:S05]  /*15f20*/  WARPSYNC.COLLECTIVE R15, `(.L_x_11005) ;  /* 0x000000000f087348 */ /* 0x001fea0003c00000 */
[----:B------:R1:W2:Y:S02]  /*15f30*/  SHFL.IDX P6, R14, R13, R12, R11 ;  /* 0x0000000c0d0e7389 */ /* 0x0002a400000c000b */
[----:B012---:R-:W-:Y:S01]  /*15f40*/  ENDCOLLECTIVE ;  /* 0x000000000000791b */ /* 0x007fe20003800000 */
.L_x_11005:
[----:B------:R-:W-:Y:S05]  /*15f50*/  BRA `(.L_x_11006) ;  /* 0xffffffd0002c7947 */ /* 0x000fea000383ffff */
.L_x_10959:
[----:B------:R-:W-:Y:S02]  /*15f60*/  IMAD.MOV.U32 R13, RZ, RZ, R9 ;  /* 0x000000ffff0d7224 */ /* 0x000fe400078e0009 */
[----:B------:R-:W-:Y:S02]  /*15f70*/  IMAD.MOV.U32 R12, RZ, RZ, RZ ;  /* 0x000000ffff0c7224 */ /* 0x000fe400078e00ff */
[----:B------:R-:W-:Y:S02]  /*15f80*/  IMAD.MOV.U32 R11, RZ, RZ, 0x1c1f ;  /* 0x00001c1fff0b7424 */ /* 0x000fe400078e00ff */
[----:B------:R-:W-:Y:S02]  /*15f90*/  IMAD.MOV.U32 R15, RZ, RZ, -0x1 ;  /* 0xffffffffff0f7424 */ /* 0x000fe400078e00ff */
[----:B------:R-:W-:Y:S02]  /*15fa0*/  VIADD R6, R21, UR42 ;  /* 0x0000002a15067c36 */ /* 0x000fe40008000000 */
[----:B------:R-:W-:-:S07]  /*15fb0*/  IMAD.MOV.U32 R24, RZ, RZ, 0x1 ;  /* 0x00000001ff187424 */ /* 0x000fce00078e00ff */
[----:B------:R-:W-:Y:S05]  /*15fc0*/  WARPSYNC.COLLECTIVE R15, `(.L_x_11007) ;  /* 0x000000000f087348 */ /* 0x000fea0003c00000 */
[----:B------:R0:W1:Y:S02]  /*15fd0*/  SHFL.IDX P6, R14, R13, R12, R11 ;  /* 0x0000000c0d0e7389 */ /* 0x00006400000c000b */
[----:B01----:R-:W-:Y:S01]  /*15fe0*/  ENDCOLLECTIVE ;  /* 0x000000000000791b */ /* 0x003fe20003800000 */
.L_x_11007:
[----:B------:R-:W-:Y:S02]  /*15ff0*/  VIADD R5, R6, 0x20 ;  /* 0x0000002006057836 */ /* 0x000fe40000000000 */
[----:B------:R-:W-:Y:S02]  /*16000*/  IMAD.MOV.U32 R13, RZ, RZ, R7 ;  /* 0x000000ffff0d7224 */ /* 0x000fe400078e0007 */
[----:B------:R-:W-:-:S07]  /*16010*/  IMAD.MOV.U32 R2, RZ, RZ, R14 ;  /* 0x000000ffff027224 */ /* 0x000fce00078e000e */
[----:B------:R-:W-:Y:S05]  /*16020*/  WARPSYNC.COLLECTIVE R15, `(.L_x_11008) ;  /* 0x000000000f087348 */ /* 0x000fea0003c00000 */
[----:B------:R0:W1:Y:S02]  /*16030*/  SHFL.IDX P6, R14, R13, R12, R11 ;  /* 0x0000000c0d0e7389 */ /* 0x00006400000c000b */
[----:B01----:R-:W-:Y:S01]  /*16040*/  ENDCOLLECTIVE ;  /* 0x000000000000791b */ /* 0x003fe20003800000 */
.L_x_11008:
[----:B------:R-:W-:Y:S01]  /*16050*/  ULDC UR4, c[0x0][0x288] ;  /* 0x0000a20000047ab9 */ /* 0x000fe20000000800 */
[----:B------:R-:W-:Y:S02]  /*16060*/  IMAD.MOV.U32 R3, RZ, RZ, R2 ;  /* 0x000000ffff037224 */ /* 0x000fe400078e0002 */
        /* <DEDUP_REMOVED lines=9> */
.L_x_11009:
        /* <DEDUP_REMOVED lines=13> */
.L_x_11010:
[----:B------:R-:W-:Y:S02]  /*161d0*/  VIADD R3, R6, 0x40 ;  /* 0x0000004006037836 */ /* 0x000fe40000000000 */
[----:B------:R-:W-:Y:S01]  /*161e0*/  IMAD.MOV.U32 R5, RZ, RZ, R4 ;  /* 0x000000ffff057224 */ /* 0x000fe200078e0004 */
[----:B------:R-:W-:Y:S01]  /*161f0*/  @!P2 LEA R25, R28, UR47, 0x1 ;  /* 0x0000002f1c19ac11 */ /* 0x000fe2000f8e08ff */
[----:B------:R-:W-:Y:S02]  /*16200*/  IMAD.MOV.U32 R13, RZ, RZ, R9 ;  /* 0x000000ffff0d7224 */ /* 0x000fe400078e0009 */
[----:B------:R-:W-:Y:S02]  /*16210*/  IMAD.MOV.U32 R12, RZ, RZ, 0x2 ;  /* 0x00000002ff0c7424 */ /* 0x000fe400078e00ff */
[----:B------:R-:W-:-:S07]  /*16220*/  IMAD.MOV.U32 R4, RZ, RZ, R14 ;  /* 0x000000ffff047224 */ /* 0x000fce00078e000e */
[----:B------:R-:W-:Y:S05]  /*16230*/  WARPSYNC.COLLECTIVE R15, `(.L_x_11011) ;  /* 0x000000000f087348 */ /* 0x000fea0003c00000 */
[----:B------:R0:W1:Y:S02]  /*16240*/  SHFL.IDX P6, R14, R13, R12, R11 ;  /* 0x0000000c0d0e7389 */ /* 0x00006400000c000b */
[----:B01----:R-:W-:Y:S01]  /*16250*/  ENDCOLLECTIVE ;  /* 0x000000000000791b */ /* 0x003fe20003800000 */
.L_x_11011:
        /* <DEDUP_REMOVED lines=13> */
.L_x_11012:
        /* <DEDUP_REMOVED lines=8> */
.L_x_11013:
        /* <DEDUP_REMOVED lines=12> */
.L_x_11014:
[----:B------:R-:W-:-:S05]  /*16470*/  VIADD R3, R6, 0x60 ;  /* 0x0000006006037836 */ /* 0x000fca0000000000 */
[----:B------:R-:W-:Y:S01]  /*16480*/  ISETP.GE.AND P2, PT, R3, R0, PT ;  /* 0x000000000300720c */ /* 0x000fe20003f46270 */
[----:B------:R-:W-:Y:S02]  /*16490*/  VIADD R3, R6, 0x80 ;  /* 0x0000008006037836 */ /* 0x000fe40000000000 */
[----:B------:R-:W-:Y:S02]  /*164a0*/  IMAD.MOV.U32 R13, RZ, RZ, R8 ;  /* 0x000000ffff0d7224 */ /* 0x000fe400078e0008 */
[----:B------:R-:W-:-:S08]  /*164b0*/  IMAD.MOV.U32 R12, RZ, RZ, RZ ;  /* 0x000000ffff0c7224 */ /* 0x000fd000078e00ff */
[----:B------:R-:W-:Y:S01]  /*164c0*/  @!P2 LEA R25, R28, UR47, 0x1 ;  /* 0x0000002f1c19ac11 */ /* 0x000fe2000f8e08ff */
[----:B------:R-:W-:-:S07]  /*164d0*/  IMAD.MOV.U32 R4, RZ, RZ, R14 ;  /* 0x000000ffff047224 */ /* 0x000fce00078e000e */
[----:B------:R-:W-:Y:S05]  /*164e0*/  WARPSYNC.COLLECTIVE R15, `(.L_x_11015) ;  /* 0x000000000f087348 */ /* 0x000fea0003c00000 */
[----:B------:R0:W1:Y:S02]  /*164f0*/  SHFL.IDX P6, R14, R13, R12, R11 ;  /* 0x0000000c0d0e7389 */ /* 0x00006400000c000b */
[----:B01----:R-:W-:Y:S01]  /*16500*/  ENDCOLLECTIVE ;  /* 0x000000000000791b */ /* 0x003fe20003800000 */
.L_x_11015:
        /* <DEDUP_REMOVED lines=13> */
.L_x_11016:
[----:B------:R-:W-:Y:S01]  /*165e0*/  @!P2 LEA R7, R28, UR47, 0x1 ;  /* 0x0000002f1c07ac11 */ /* 0x000fe2000f8e08ff */
[----:B------:R-:W-:Y:S02]  /*165f0*/  IMAD.MOV.U32 R13, RZ, RZ, R8 ;  /* 0x000000ffff0d7224 */ /* 0x000fe400078e0008 */
[----:B------:R-:W-:Y:S02]  /*16600*/  IMAD.MOV.U32 R12, RZ, RZ, 0x1 ;  /* 0x00000001ff0c7424 */ /* 0x000fe400078e00ff */
[----:B------:R-:W-:-:S07]  /*16610*/  IMAD.MOV.U32 R2, RZ, RZ, R14 ;  /* 0x000000ffff027224 */ /* 0x000fce00078e000e */
[----:B------:R-:W-:Y:S05]  /*16620*/  WARPSYNC.COLLECTIVE R15, `(.L_x_11017) ;  /* 0x000000000f087348 */ /* 0x000fea0003c00000 */
[----:B------:R0:W1:Y:S02]  /*16630*/  SHFL.IDX P6, R14, R13, R12, R11 ;  /* 0x0000000c0d0e7389 */ /* 0x00006400000c000b */
[----:B01----:R-:W-:Y:S01]  /*16640*/  ENDCOLLECTIVE ;  /* 0x000000000000791b */ /* 0x003fe20003800000 */
.L_x_11017:
        /* <DEDUP_REMOVED lines=12> */
.L_x_11018:
[----:B------:R-:W-:Y:S05]  /*16710*/  BRA `(.L_x_11019) ;  /* 0xffffffd400147947 */ /* 0x000fea000383ffff */
.L_x_10962:
[----:B0-----:R-:W-:-:S04]  /*16720*/  IMAD.U32 R3, RZ, RZ, UR47 ;  /* 0x0000002fff037e24 */ /* 0x001fc8000f8e00ff */
[----:B------:R0:W1:Y:S03]  /*16730*/  SYNCS.PHASECHK.TRANS64.TRYWAIT P1, [R3+URZ+0x2d820], R0 ;  /* 0x02d82000030075a7 */ /* 0x000066000802017f */
[----:B-1----:R-:W-:Y:S05]  /*16740*/  @!P1 NANOSLEEP.SYNCS 0x989680 ;  /* 0x009896800000995d */ /* 0x002fea0003900000 */
[----:B------:R-:W1:Y:S02]  /*16750*/  @!P1 SYNCS.PHASECHK.TRANS64 P1, [R3+URZ+0x2d820], R0 ;  /* 0x02d82000030095a7 */ /* 0x000e64000802007f */
[----:B-1----:R-:W-:Y:S05]  /*16760*/  @!P1 BRA `(.L_x_10962) ;  /* 0xfffffffc00ec9947 */ /* 0x002fea000383ffff */
[----:B------:R-:W-:Y:S05]  /*16770*/  BRA `(.L_x_11020) ;  /* 0xffffffd400647947 */ /* 0x000fea000383ffff */
.L_x_10966:
[----:B0-----:R0:W1:Y:S02]  /*16780*/  SYNCS.PHASECHK.TRANS64.TRYWAIT P0, [R7+URZ+0x2d840], R2 ;  /* 0x02d84002070075a7 */ /* 0x001064000800017f */
[----:B-1----:R-:W-:Y:S05]  /*16790*/  @!P0 NANOSLEEP.SYNCS 0x989680 ;  /* 0x009896800000895d */ /* 0x002fea0003900000 */
[----:B------:R-:W1:Y:S02]  /*167a0*/  @!P0 SYNCS.PHASECHK.TRANS64 P0, [R7+URZ+0x2d840], R2 ;  /* 0x02d84002070085a7 */ /* 0x000e64000800007f */
[----:B-1----:R-:W-:Y:S05]  /*167b0*/  @!P0 BRA `(.L_x_10966) ;  /* 0xfffffffc00f08947 */ /* 0x002fea000383ffff */
[----:B------:R-:W-:Y:S05]  /*167c0*/  BRA `(.L_x_11021) ;  /* 0xffffffd8005c7947 */ /* 0x000fea000383ffff */
.L_x_10967:
        /* <DEDUP_REMOVED lines=8> */
.L_x_11023:
[----:B------:R-:W-:Y:S05]  /*16850*/  BSYNC B1 ;  /* 0x0000000000017941 */ /* 0x000fea0003800000 */
.L_x_11022:
[----:B------:R-:W0:Y:S01]  /*16860*/  S2R R27, SR_TID.X ;  /* 0x00000000001b7919 */ /* 0x000e220000002100 */
[----:B------:R-:W-:Y:S01]  /*16870*/  IMAD.MOV.U32 R13, RZ, RZ, R8 ;  /* 0x000000ffff0d7224 */ /* 0x000fe200078e0008 */
[----:B------:R-:W-:Y:S01]  /*16880*/  LOP3.LUT R16, R16, 0xffefffff, RZ, 0xc0, !PT ;  /* 0xffefffff10107812 */ /* 0x000fe200078ec0ff */
[----:B------:R-:W-:Y:S01]  /*16890*/  IMAD.MOV.U32 R12, RZ, RZ, RZ ;  /* 0x000000ffff0c7224 */ /* 0x000fe200078e00ff */
[----:B------:R-:W-:Y:S01]  /*168a0*/  LEA R9, R9, UR47, 0x1 ;  /* 0x0000002f09097c11 */ /* 0x000fe2000f8e08ff */
[----:B------:R-:W-:Y:S01]  /*168b0*/  IMAD.MOV.U32 R11, RZ, RZ, 0x1c1f ;  /* 0x00001c1fff0b7424 */ /* 0x000fe200078e00ff */
[----:B------:R-:W-:Y:S01]  /*168c0*/  @P1 LOP3.LUT R16, R16, 0x100000, RZ, 0xfc, !PT ;  /* 0x0010000010101812 */ /* 0x000fe200078efcff */
[----:B------:R-:W-:Y:S02]  /*168d0*/  IMAD.MOV.U32 R15, RZ, RZ, -0x1 ;  /* 0xffffffffff0f7424 */ /* 0x000fe400078e00ff */
[----:B------:R-:W-:Y:S01]  /*168e0*/  IMAD.MOV.U32 R3, RZ, RZ, R14 ;  /* 0x000000ffff037224 */ /* 0x000fe200078e000e */
[----:B------:R-:W-:-:S13]  /*168f0*/  LOP3.LUT P1, RZ, R16, 0x4, RZ, 0xc0, !PT ;  /* 0x0000000410ff7812 */ /* 0x000fda000782c0ff */
[----:B0-----:R-:W-:Y:S05]  /*16900*/  WARPSYNC.COLLECTIVE R15, `(.L_x_11024) ;  /* 0x000000000f087348 */ /* 0x001fea0003c00000 */
[----:B------:R1:W2:Y:S02]  /*16910*/  SHFL.IDX P6, R14, R13, R12, R11 ;  /* 0x0000000c0d0e7389 */ /* 0x0002a400000c000b */
[----:B012---:R-:W-:Y:S01]  /*16920*/  ENDCOLLECTIVE ;  /* 0x000000000000791b */ /* 0x007fe20003800000 */
.L_x_11024:
        /* <DEDUP_REMOVED lines=8> */
.L_x_11025:
        /* <DEDUP_REMOVED lines=14> */
.L_x_11026:
[----:B------:R-:W-:Y:S02]  /*16a90*/  IMAD.MOV.U32 R13, RZ, RZ, R19 ;  /* 0x000000ffff0d7224 */ /* 0x000fe400078e0013 */
[----:B------:R-:W-:Y:S02]  /*16aa0*/  IMAD.MOV.U32 R12, RZ, RZ, 0x2 ;  /* 0x00000002ff0c7424 */ /* 0x000fe400078e00ff */
[----:B------:R-:W-:-:S07]  /*16ab0*/  IMAD.MOV.U32 R2, RZ, RZ, R14 ;  /* 0x000000ffff027224 */ /* 0x000fce00078e000e */
[----:B------:R-:W-:Y:S05]  /*16ac0*/  WARPSYNC.COLLECTIVE R15, `(.L_x_11027) ;  /* 0x000000000f087348 */ /* 0x000fea0003c00000 */
[----:B------:R0:W1:Y:S02]  /*16ad0*/  SHFL.IDX P6, R14, R13, R12, R11 ;  /* 0x0000000c0d0e7389 */ /* 0x00006400000c000b */
[----:B01----:R-:W-:Y:S01]  /*16ae0*/  ENDCOLLECTIVE ;  /* 0x000000000000791b */ /* 0x003fe20003800000 */
.L_x_11027:
        /* <DEDUP_REMOVED lines=13> */
.L_x_11028:
[----:B------:R-:W-:Y:S02]  /*16bc0*/  IMAD.MOV.U32 R13, RZ, RZ, R19 ;  /* 0x000000ffff0d7224 */ /* 0x000fe400078e0013 */
[----:B------:R-:W-:Y:S02]  /*16bd0*/  IMAD.MOV.U32 R12, RZ, RZ, 0x3 ;  /* 0x00000003ff0c7424 */ /* 0x000fe400078e00ff */
[----:B------:R-:W-:-:S07]  /*16be0*/  IMAD.MOV.U32 R2, RZ, RZ, R14 ;  /* 0x000000ffff027224 */ /* 0x000fce00078e000e */
[----:B------:R-:W-:Y:S05]  /*16bf0*/  WARPSYNC.COLLECTIVE R15, `(.L_x_11029) ;  /* 0x000000000f087348 */ /* 0x000fea0003c00000 */
[----:B------:R0:W1:Y:S02]  /*16c00*/  SHFL.IDX P6, R14, R13, R12, R11 ;  /* 0x0000000c0d0e7389 */ /* 0x00006400000c000b */
[----:B01----:R-:W-:Y:S01]  /*16c10*/  ENDCOLLECTIVE ;  /* 0x000000000000791b */ /* 0x003fe20003800000 */
.L_x_11029:
        /* <DEDUP_REMOVED lines=14> */
.L_x_11030:
[----:B------:R-:W-:Y:S01]  /*16d00*/  IMAD.MOV.U32 R2, RZ, RZ, R14 ;  /* 0x000000ffff027224 */ /* 0x000fe200078e000e */
[----:B------:R-:W-:Y:S06]  /*16d10*/  BRA `(.L_x_11031) ;  /* 0xffffffd400f47947 */ /* 0x000fec000383ffff */
.L_x_10972:
[----:B-1----:R1:W2:Y:S02]  /*16d20*/  SYNCS.PHASECHK.TRANS64.TRYWAIT P0, [R7+URZ+0x2d860], R2 ;  /* 0x02d86002070075a7 */ /* 0x0022a4000800017f */
[----:B--2---:R-:W-:Y:S05]  /*16d30*/  @!P0 NANOSLEEP.SYNCS 0x989680 ;  /* 0x009896800000895d */ /* 0x004fea0003900000 */
[----:B------:R-:W2:Y:S02]  /*16d40*/  @!P0 SYNCS.PHASECHK.TRANS64 P0, [R7+URZ+0x2d860], R2 ;  /* 0x02d86002070085a7 */ /* 0x000ea4000800007f */
[----:B--2---:R-:W-:Y:S05]  /*16d50*/  @!P0 BRA `(.L_x_10972) ;  /* 0xfffffffc00f08947 */ /* 0x004fea000383ffff */
[----:B------:R-:W-:Y:S05]  /*16d60*/  BRA `(.L_x_11032) ;  /* 0xffffffd800547947 */ /* 0x000fea000383ffff */
.L_x_10973:
        /* <DEDUP_REMOVED lines=8> */
.L_x_11034:
[----:B------:R-:W-:Y:S05]  /*16df0*/  BSYNC B1 ;  /* 0x0000000000017941 */ /* 0x000fea0003800000 */
.L_x_11033:
        /* <DEDUP_REMOVED lines=9> */
.L_x_11035:
[----:B------:R-:W-:Y:S02]  /*16e90*/  IMAD.MOV.U32 R13, RZ, RZ, R18 ;  /* 0x000000ffff0d7224 */ /* 0x000fe400078e0012 */
[----:B------:R-:W-:Y:S01]  /*16ea0*/  IMAD.MOV.U32 R12, RZ, RZ, 0x1 ;  /* 0x00000001ff0c7424 */ /* 0x000fe200078e00ff */
[----:B------:R-:W-:-:S13]  /*16eb0*/  IADD3 R2, P0, R14, R4, RZ ;  /* 0x000000040e027210 */ /* 0x000fda0007f1e0ff */
[----:B------:R-:W-:Y:S05]  /*16ec0*/  WARPSYNC.COLLECTIVE R15, `(.L_x_11036) ;  /* 0x000000000f087348 */ /* 0x000fea0003c00000 */
[----:B------:R0:W1:Y:S02]  /*16ed0*/  SHFL.IDX P6, R14, R13, R12, R11 ;  /* 0x0000000c0d0e7389 */ /* 0x00006400000c000b */
[----:B01----:R-:W-:Y:S01]  /*16ee0*/  ENDCOLLECTIVE ;  /* 0x000000000000791b */ /* 0x003fe20003800000 */
.L_x_11036:
        /* <DEDUP_REMOVED lines=15> */
.L_x_11037:
[----:B------:R-:W-:Y:S02]  /*16fe0*/  IMAD.MOV.U32 R13, RZ, RZ, R18 ;  /* 0x000000ffff0d7224 */ /* 0x000fe400078e0012 */
[----:B------:R-:W-:Y:S01]  /*16ff0*/  IMAD.MOV.U32 R12, RZ, RZ, 0x2 ;  /* 0x00000002ff0c7424 */ /* 0x000fe200078e00ff */
[----:B------:R-:W-:-:S13]  /*17000*/  IADD3 R2, P0, R14, R4, RZ ;  /* 0x000000040e027210 */ /* 0x000fda0007f1e0ff */
[----:B------:R-:W-:Y:S05]  /*17010*/  WARPSYNC.COLLECTIVE R15, `(.L_x_11038) ;  /* 0x000000000f087348 */ /* 0x000fea0003c00000 */
[----:B------:R0:W1:Y:S02]  /*17020*/  SHFL.IDX P6, R14, R13, R12, R11 ;  /* 0x0000000c0d0e7389 */ /* 0x00006400000c000b */
[----:B01----:R-:W-:Y:S01]  /*17030*/  ENDCOLLECTIVE ;  /* 0x000000000000791b */ /* 0x003fe20003800000 */
.L_x_11038:
        /* <DEDUP_REMOVED lines=15> */
.L_x_11039:
[----:B------:R-:W-:Y:S02]  /*17130*/  IMAD.MOV.U32 R13, RZ, RZ, R18 ;  /* 0x000000ffff0d7224 */ /* 0x000fe400078e0012 */
[----:B------:R-:W-:Y:S01]  /*17140*/  IMAD.MOV.U32 R12, RZ, RZ, 0x3 ;  /* 0x00000003ff0c7424 */ /* 0x000fe200078e00ff */
[----:B------:R-:W-:-:S13]  /*17150*/  IADD3 R2, P0, R14, R4, RZ ;  /* 0x000000040e027210 */ /* 0x000fda0007f1e0ff */
[----:B------:R-:W-:Y:S05]  /*17160*/  WARPSYNC.COLLECTIVE R15, `(.L_x_11040) ;  /* 0x000000000f087348 */ /* 0x000fea0003c00000 */
[----:B------:R0:W1:Y:S02]  /*17170*/  SHFL.IDX P6, R14, R13, R12, R11 ;  /* 0x0000000c0d0e7389 */ /* 0x00006400000c000b */
[----:B01----:R-:W-:Y:S01]  /*17180*/  ENDCOLLECTIVE ;  /* 0x000000000000791b */ /* 0x003fe20003800000 */
.L_x_11040:
        /* <DEDUP_REMOVED lines=12> */
.L_x_11041:
[----:B------:R-:W-:Y:S01]  /*17250*/  @!PT LDS RZ, [RZ] ;  /* 0x00000000fffff984 */ /* 0x000fe20000000800 */
[----:B------:R-:W-:Y:S01]  /*17260*/  @!PT LDS RZ, [RZ] ;  /* 0x00000000fffff984 */ /* 0x000fe20000000800 */
[----:B------:R-:W-:Y:S01]  /*17270*/  @!PT LDS RZ, [RZ] ;  /* 0x00000000fffff984 */ /* 0x000fe20000000800 */
[----:B------:R0:W-:Y:S01]  /*17280*/  LDGSTS.E.BYPASS.LTC128B.128 [R8+0x3400], desc[UR36][R2.64+0x40], !P0 ;  /* 0x0340004002087fae */ /* 0x0001e2000c101d64 */
[----:B------:R-:W-:-:S13]  /*17290*/  ISETP.LT.OR P0, PT, R0, 0x41, P1 ;  /* 0x000000410000780c */ /* 0x000fda0000f01670 */
[----:B------:R0:W-:Y:S01]  /*172a0*/  LDGSTS.E.BYPASS.LTC128B.128 [R8+0x5400], desc[UR36][R2.64+0x80], !P0 ;  /* 0x0540008002087fae */ /* 0x0001e2000c101d64 */
[----:B------:R-:W-:Y:S05]  /*172b0*/  BRA `(.L_x_11042) ;  /* 0xffffffd400947947 */ /* 0x000fea000383ffff */
.L_x_10979:
[----:B0-----:R0:W1:Y:S02]  /*172c0*/  SYNCS.PHASECHK.TRANS64.TRYWAIT P0, [R0+URZ+0x2d860], R3 ;  /* 0x02d86003000075a7 */ /* 0x001064000800017f */
[----:B-1----:R-:W-:Y:S05]  /*172d0*/  @!P0 NANOSLEEP.SYNCS 0x989680 ;  /* 0x009896800000895d */ /* 0x002fea0003900000 */
[----:B------:R-:W1:Y:S02]  /*172e0*/  @!P0 SYNCS.PHASECHK.TRANS64 P0, [R0+URZ+0x2d860], R3 ;  /* 0x02d86003000085a7 */ /* 0x000e64000800007f */
[----:B-1----:R-:W-:Y:S05]  /*172f0*/  @!P0 BRA `(.L_x_10979) ;  /* 0xfffffffc00f08947 */ /* 0x002fea000383ffff */
[----:B------:R-:W-:Y:S05]  /*17300*/  BRA `(.L_x_11043) ;  /* 0xffffffd800907947 */ /* 0x000fea000383ffff */
.L_x_10980:
        /* <DEDUP_REMOVED lines=8> */
.L_x_11045:
[----:B------:R-:W-:Y:S05]  /*17390*/  BSYNC B0 ;  /* 0x0000000000007941 */ /* 0x000fea0003800000 */
.L_x_11044:
[----:B------:R-:W0:Y:S01]  /*173a0*/  S2R R2, SR_TID.X ;  /* 0x0000000000027919 */ /* 0x000e220000002100 */
[----:B------:R-:W-:Y:S01]  /*173b0*/  IMAD.MOV.U32 R13, RZ, RZ, R17 ;  /* 0x000000ffff0d7224 */ /* 0x000fe200078e0011 */
[----:B------:R-:W-:Y:S01]  /*173c0*/  LEA R4, R4, UR47, 0x1 ;  /* 0x0000002f04047c11 */ /* 0x000fe2000f8e08ff */
[----:B------:R-:W-:Y:S02]  /*173d0*/  IMAD.MOV.U32 R12, RZ, RZ, RZ ;  /* 0x000000ffff0c7224 */ /* 0x000fe400078e00ff */
[----:B------:R-:W-:Y:S02]  /*173e0*/  IMAD.MOV.U32 R11, RZ, RZ, 0x1c1f ;  /* 0x00001c1fff0b7424 */ /* 0x000fe400078e00ff */
[----:B------:R-:W-:Y:S02]  /*173f0*/  IMAD.MOV.U32 R15, RZ, RZ, -0x1 ;  /* 0xffffffffff0f7424 */ /* 0x000fe400078e00ff */
[----:B------:R-:W-:-:S07]  /*17400*/  IMAD.MOV.U32 R3, RZ, RZ, R14 ;  /* 0x000000ffff037224 */ /* 0x000fce00078e000e */
[----:B0-----:R-:W-:Y:S05]  /*17410*/  WARPSYNC.COLLECTIVE R15, `(.L_x_11046) ;  /* 0x000000000f087348 */ /* 0x001fea0003c00000 */
[----:B------:R1:W2:Y:S02]  /*17420*/  SHFL.IDX P6, R14, R13, R12, R11 ;  /* 0x0000000c0d0e7389 */ /* 0x0002a400000c000b */
[----:B012---:R-:W-:Y:S01]  /*17430*/  ENDCOLLECTIVE ;  /* 0x000000000000791b */ /* 0x007fe20003800000 */
.L_x_11046:
[----:B------:R-:W-:Y:S02]  /*17440*/  ULDC UR4, c[0x0][0x2f4] ;  /* 0x0000bd0000047ab9 */ /* 0x000fe40000000800 */
[----:B------:R-:W-:-:S04]  /*17450*/  ISETP.GE.AND P2, PT, R9, UR4, PT ;  /* 0x0000000409007c0c */ /* 0x000fc8000bf46270 */
[----:B------:R-:W-:Y:S01]  /*17460*/  ISETP.LT.OR P3, PT, R5, 0x1, P2 ;  /* 0x000000010500780c */ /* 0x000fe20001761670 */
[----:B------:R-:W-:Y:S02]  /*17470*/  IMAD.MOV.U32 R13, RZ, RZ, R18 ;  /* 0x000000ffff0d7224 */ /* 0x000fe400078e0012 */
        /* <DEDUP_REMOVED lines=11> */
.L_x_11047:
[----:B------:R-:W-:Y:S01]  /*17530*/  ISETP.LT.OR P4, PT, R5, 0x1, P1 ;  /* 0x000000010500780c */ /* 0x000fe20000f81670 */
[----:B------:R-:W-:Y:S01]  /*17540*/  IMAD.WIDE.U32 R2, R9, 0x2, R2 ;  /* 0x0000000209027825 */ /* 0x000fe200078e0002 */
[----:B------:R-:W-:-:S04]  /*17550*/  ISETP.LT.OR P5, PT, R5, 0x1, P0 ;  /* 0x000000010500780c */ /* 0x000fc800007a1670 */
[----:B------:R-:W-:Y:S01]  /*17560*/  @!PT LDS RZ, [RZ] ;  /* 0x00000000fffff984 */ /* 0x000fe20000000800 */
[----:B------:R-:W-:Y:S01]  /*17570*/  @!PT LDS RZ, [RZ] ;  /* 0x00000000fffff984 */ /* 0x000fe20000000800 */
[----:B------:R-:W-:Y:S01]  /*17580*/  @!PT LDS RZ, [RZ] ;  /* 0x00000000fffff984 */ /* 0x000fe20000000800 */
[----:B------:R0:W-:Y:S01]  /*17590*/  LDGSTS.E.BYPASS.LTC128B.128 [R4+0x400], desc[UR36][R2.64], !P3 ;  /* 0x0040000002047fae */ /* 0x0001e2000d901d64 */
[----:B------:R-:W-:Y:S01]  /*175a0*/  ISETP.LT.OR P3, PT, R5, 0x21, P2 ;  /* 0x000000210500780c */ /* 0x000fe20001761670 */
[----:B------:R-:W-:-:S05]  /*175b0*/  IMAD.MOV.U32 R13, RZ, RZ, R17 ;  /* 0x000000ffff0d7224 */ /* 0x000fca00078e0011 */
        /* <DEDUP_REMOVED lines=8> */
.L_x_11048:
        /* <DEDUP_REMOVED lines=8> */
.L_x_11049:
        /* <DEDUP_REMOVED lines=15> */
.L_x_11050:
[----:B------:R-:W-:Y:S02]  /*177b0*/  IMAD.MOV.U32 R3, RZ, RZ, R7 ;  /* 0x000000ffff037224 */ /* 0x000fe400078e0007 */
[----:B------:R-:W-:Y:S02]  /*177c0*/  IMAD.MOV.U32 R13, RZ, RZ, R18 ;  /* 0x000000ffff0d7224 */ /* 0x000fe400078e0012 */
[----:B------:R-:W-:Y:S02]  /*177d0*/  IMAD.MOV.U32 R12, RZ, RZ, 0x3 ;  /* 0x00000003ff0c7424 */ /* 0x000fe400078e00ff */
[----:B------:R-:W-:-:S07]  /*177e0*/  IMAD.MOV.U32 R8, RZ, RZ, R14 ;  /* 0x000000ffff087224 */ /* 0x000fce00078e000e */
[----:B------:R-:W-:Y:S05]  /*177f0*/  WARPSYNC.COLLECTIVE R15, `(.L_x_11051) ;  /* 0x000000000f087348 */ /* 0x000fea0003c00000 */
[----:B------:R0:W1:Y:S02]  /*17800*/  SHFL.IDX P6, R14, R13, R12, R11 ;  /* 0x0000000c0d0e7389 */ /* 0x00006400000c000b */
[----:B01----:R-:W-:Y:S01]  /*17810*/  ENDCOLLECTIVE ;  /* 0x000000000000791b */ /* 0x003fe20003800000 */
.L_x_11051:
        /* <DEDUP_REMOVED lines=13> */
.L_x_11052:
[----:B------:R-:W-:Y:S05]  /*178f0*/  BRA `(.L_x_11053) ;  /* 0xffffffd400d87947 */ /* 0x000fea000383ffff */
.L_x_10983:
[----:B0-----:R0:W1:Y:S02]  /*17900*/  SYNCS.PHASECHK.TRANS64.TRYWAIT P0, [R7+URZ+0x2d820], R6 ;  /* 0x02d82006070075a7 */ /* 0x001064000800017f */
[----:B-1----:R-:W-:Y:S05]  /*17910*/  @!P0 NANOSLEEP.SYNCS 0x989680 ;  /* 0x009896800000895d */ /* 0x002fea0003900000 */
[----:B------:R-:W1:Y:S02]  /*17920*/  @!P0 SYNCS.PHASECHK.TRANS64 P0, [R7+URZ+0x2d820], R6 ;  /* 0x02d82006070085a7 */ /* 0x000e64000800007f */
[----:B-1----:R-:W-:Y:S05]  /*17930*/  @!P0 BRA `(.L_x_10983) ;  /* 0xfffffffc00f08947 */ /* 0x002fea000383ffff */
[----:B------:R-:W-:Y:S05]  /*17940*/  BRA `(.L_x_11054) ;  /* 0xffffffd800547947 */ /* 0x000fea000383ffff */
.L_x_10984:
        /* <DEDUP_REMOVED lines=11> */
.L_x_11056:
[----:B------:R-:W-:Y:S05]  /*17a00*/  BSYNC B0 ;  /* 0x0000000000007941 */ /* 0x000fea0003800000 */
.L_x_11055:
[----:B------:R-:W-:Y:S05]  /*17a10*/  BRA `(.L_x_11057) ;  /* 0xffffffd800387947 */ /* 0x000fea000383ffff */
.L_x_10985:
[----:B------:R-:W-:Y:S01]  /*17a20*/  BSSY B0, `(.L_x_11058) ;  /* 0x0000006000007945 */ /* 0x000fe20003800000 */
[----:B------:R-:W-:-:S07]  /*17a30*/  IMAD.MOV.U32 R15, RZ, RZ, -0x1 ;  /* 0xffffffffff0f7424 */ /* 0x000fce00078e00ff */
[----:B01---5:R-:W-:Y:S05]  /*17a40*/  WARPSYNC.COLLECTIVE R15, `(.L_x_11059) ;  /* 0x000000000f0c7348 */ /* 0x023fea0003c00000 */
[----:B------:R-:W-:Y:S02]  /*17a50*/  ELECT P6, UR62, PT ;  /* 0x00000000003e782f */ /* 0x000fe400038c0000 */
[----:B------:R-:W-:Y:S01]  /*17a60*/  MOV R14, UR62 ;  /* 0x0000003e000e7c02 */ /* 0x000fe20008000f00 */
[----:B01---5:R-:W-:Y:S10]  /*17a70*/  ENDCOLLECTIVE ;  /* 0x000000000000791b */ /* 0x023ff40003800000 */
.L_x_11059:
[----:B------:R-:W-:Y:S05]  /*17a80*/  BSYNC B0 ;  /* 0x0000000000007941 */ /* 0x000fea0003800000 */
.L_x_11058:
[----:B------:R-:W-:Y:S05]  /*17a90*/  BRA `(.L_x_11060) ;  /* 0xffffffd8002c7947 */ /* 0x000fea000383ffff */
.L_x_10987:
[----:B-1----:R1:W2:Y:S02]  /*17aa0*/  SYNCS.PHASECHK.TRANS64.TRYWAIT P1, [R5+URZ+0x2d840], R4 ;  /* 0x02d84004050075a7 */ /* 0x0022a4000802017f */
[----:B--2---:R-:W-:Y:S05]  /*17ab0*/  @!P1 NANOSLEEP.SYNCS 0x989680 ;  /* 0x009896800000995d */ /* 0x004fea0003900000 */
[----:B------:R-:W2:Y:S02]  /*17ac0*/  @!P1 SYNCS.PHASECHK.TRANS64 P1, [R5+URZ+0x2d840], R4 ;  /* 0x02d84004050095a7 */ /* 0x000ea4000802007f */
[----:B--2---:R-:W-:Y:S05]  /*17ad0*/  @!P1 BRA `(.L_x_10987) ;  /* 0xfffffffc00f09947 */ /* 0x004fea000383ffff */
[----:B------:R-:W-:Y:S05]  /*17ae0*/  BRA `(.L_x_11061) ;  /* 0xffffffd800547947 */ /* 0x000fea000383ffff */
.L_x_10989:
[----:B--2---:R2:W3:Y:S02]  /*17af0*/  SYNCS.PHASECHK.TRANS64.TRYWAIT P1, [R3+URZ+0x2d840], R0 ;  /* 0x02d84000030075a7 */ /* 0x0044e4000802017f */
[----:B---3--:R-:W-:Y:S05]  /*17b00*/  @!P1 NANOSLEEP.SYNCS 0x989680 ;  /* 0x009896800000995d */ /* 0x008fea0003900000 */
[----:B------:R-:W3:Y:S02]  /*17b10*/  @!P1 SYNCS.PHASECHK.TRANS64 P1, [R3+URZ+0x2d840], R0 ;  /* 0x02d84000030095a7 */ /* 0x000ee4000802007f */
[----:B---3--:R-:W-:Y:S05]  /*17b20*/  @!P1 BRA `(.L_x_10989) ;  /* 0xfffffffc00f09947 */ /* 0x008fea000383ffff */
[----:B------:R-:W-:Y:S05]  /*17b30*/  BRA `(.L_x_11062) ;  /* 0xffffffd800607947 */ /* 0x000fea000383ffff */
.L_x_10991:
[----:B---3--:R3:W4:Y:S02]  /*17b40*/  SYNCS.PHASECHK.TRANS64.TRYWAIT P1, [R5+URZ+0x2d860], R4 ;  /* 0x02d86004050075a7 */ /* 0x008724000802017f */
[----:B----4-:R-:W-:Y:S05]  /*17b50*/  @!P1 NANOSLEEP.SYNCS 0x989680 ;  /* 0x009896800000995d */ /* 0x010fea0003900000 */
[----:B------:R-:W4:Y:S02]  /*17b60*/  @!P1 SYNCS.PHASECHK.TRANS64 P1, [R5+URZ+0x2d860], R4 ;  /* 0x02d86004050095a7 */ /* 0x000f24000802007f */
[----:B----4-:R-:W-:Y:S05]  /*17b70*/  @!P1 BRA `(.L_x_10991) ;  /* 0xfffffffc00f09947 */ /* 0x010fea000383ffff */
[----:B------:R-:W-:Y:S05]  /*17b80*/  BRA `(.L_x_11063) ;  /* 0xffffffd8005c7947 */ /* 0x000fea000383ffff */
.L_x_11064:
        /* <DEDUP_REMOVED lines=15> */
.L_x_15986:


//--------------------- .text._ZN7cutlass13device_kernelIN5flash11enable_sm90INS1_16FlashAttnFwdSm90INS1_25CollectiveMainloopFwdSm90ILi2EN4cute5tupleIJNS5_1CILi1EEES8_S8_EEENS6_IJNS7_ILi192EEENS7_ILi128EEENS7_ILi96EEEEEELi96ENS_10bfloat16_tEfNS_4arch4Sm90ELb0ELb1ELb1ELb1ELb1ELb0ELb0ELb0ELb1ELb1ELb1ELb0EEENS1_21CollectiveEpilogueFwdINS6_IJSA_SC_SB_EEES9_SE_SG_Li384ELb1ELb1ELb1ELb0EEENS1_36VarlenDynamicPersistentTileSchedulerILi192ELi128ELi384ELi128ELb1ELb1ELb1ELb1ELb0ELb1EEEEEEEEEvNT_6ParamsE --------------------------
	.section	.text._ZN7cutlass13device_kernelIN5flash11enable_sm90INS1_16FlashAttnFwdSm90INS1_25CollectiveMainloopFwdSm90ILi2EN4cute5tupleIJNS5_1CILi1EEES8_S8_EEENS6_IJNS7_ILi192EEENS7_ILi128EEENS7_ILi96EEEEEELi96ENS_10bfloat16_tEfNS_4arch4Sm90ELb0ELb1ELb1ELb1ELb1ELb0ELb0ELb0ELb1ELb1ELb1ELb0EEENS1_21CollectiveEpilogueFwdINS6_IJSA_SC_SB_EEES9_SE_SG_Li384ELb1ELb1ELb1ELb0EEENS1_36VarlenDynamicPersistentTileSchedulerILi192ELi128ELi384ELi128ELb1ELb1ELb1ELb1ELb0ELb1EEEEEEEEEvNT_6ParamsE,"ax",@progbits
	.align	128
.text._ZN7cutlass13device_kernelIN5flash11enable_sm90INS1_16FlashAttnFwdSm90INS1_25CollectiveMainloopFwdSm90ILi2EN4cute5tupleIJNS5_1CILi1EEES8_S8_EEENS6_IJNS7_ILi192EEENS7_ILi128EEENS7_ILi96EEEEEELi96ENS_10bfloat16_tEfNS_4arch4Sm90ELb0ELb1ELb1ELb1ELb1ELb0ELb0ELb0ELb1ELb1ELb1ELb0EEENS1_21CollectiveEpilogueFwdINS6_IJSA_SC_SB_EEES9_SE_SG_Li384ELb1ELb1ELb1ELb0EEENS1_36VarlenDynamicPersistentTileSchedulerILi192ELi128ELi384ELi128ELb1ELb1ELb1ELb1ELb0ELb1EEEEEEEEEvNT_6ParamsE:
        .type           _ZN7cutlass13device_kernelIN5flash11enable_sm90INS1_16FlashAttnFwdSm90INS1_25CollectiveMainloopFwdSm90ILi2EN4cute5tupleIJNS5_1CILi1EEES8_S8_EEENS6_IJNS7_ILi192EEENS7_ILi128EEENS7_ILi96EEEEEELi96ENS_10bfloat16_tEfNS_4arch4Sm90ELb0ELb1ELb1ELb1ELb1ELb0ELb0ELb0ELb1ELb1ELb1ELb0EEENS1_21CollectiveEpilogueFwdINS6_IJSA_SC_SB_EEES9_SE_SG_Li384ELb1ELb1ELb1ELb0EEENS1_36VarlenDynamicPersistentTileSchedulerILi192ELi128ELi384ELi128ELb1ELb1ELb1ELb1ELb0ELb1EEEEEEEEEvNT_6ParamsE,@function
        .size           _ZN7cutlass13device_kernelIN5flash11enable_sm90INS1_16FlashAttnFwdSm90INS1_25CollectiveMainloopFwdSm90ILi2EN4cute5tupleIJNS5_1CILi1EEES8_S8_EEENS6_IJNS7_ILi192EEENS7_ILi128EEENS7_ILi96EEEEEELi96ENS_10bfloat16_tEfNS_4arch4Sm90ELb0ELb1ELb1ELb1ELb1ELb0ELb0ELb0ELb1ELb1ELb1ELb0EEENS1_21CollectiveEpilogueFwdINS6_IJSA_SC_SB_EEES9_SE_SG_Li384ELb1ELb1ELb1ELb0EEENS1_36VarlenDynamicPersistentTileSchedulerILi192ELi128ELi384ELi128ELb1ELb1ELb1ELb1ELb0ELb1EEEEEEEEEvNT_6ParamsE,(.L_x_15987 - _ZN7cutlass13device_kernelIN5flash11enable_sm90INS1_16FlashAttnFwdSm90INS1_25CollectiveMainloopFwdSm90ILi2EN4cute5tupleIJNS5_1CILi1EEES8_S8_EEENS6_IJNS7_ILi192EEENS7_ILi128EEENS7_ILi96EEEEEELi96ENS_10bfloat16_tEfNS_4arch4Sm90ELb0ELb1ELb1ELb1ELb1ELb0ELb0ELb0ELb1ELb1ELb1ELb0EEENS1_21CollectiveEpilogueFwdINS6_IJSA_SC_SB_EEES9_SE_SG_Li384ELb1ELb1ELb1ELb0EEENS1_36VarlenDynamicPersistentTileSchedulerILi192ELi128ELi384ELi128ELb1ELb1ELb1ELb1ELb0ELb1EEEEEEEEEvNT_6ParamsE)
        .other          _ZN7cutlass13device_kernelIN5flash11enable_sm90INS1_16FlashAttnFwdSm90INS1_25CollectiveMainloopFwdSm90ILi2EN4cute5tupleIJNS5_1CILi1EEES8_S8_EEENS6_IJNS7_ILi192EEENS7_ILi128EEENS7_ILi96EEEEEELi96ENS_10bfloat16_tEfNS_4arch4Sm90ELb0ELb1ELb1ELb1ELb1ELb0ELb0ELb0ELb1ELb1ELb1ELb0EEENS1_21CollectiveEpilogueFwdINS6_IJSA_SC_SB_EEES9_SE_SG_Li384ELb1ELb1ELb1ELb0EEENS1_36VarlenDynamicPersistentTileSchedulerILi192ELi128ELi384ELi128ELb1ELb1ELb1ELb1ELb0ELb1EEEEEEEEEvNT_6ParamsE,@"STO_CUDA_ENTRY STV_DEFAULT"
_ZN7cutlass13device_kernelIN5flash11enable_sm90INS1_16FlashAttnFwdSm90INS1_25CollectiveMainloopFwdSm90ILi2EN4cute5tupleIJNS5_1CILi1EEES8_S8_EEENS6_IJNS7_ILi192EEENS7_ILi128EEENS7_ILi96EEEEEELi96ENS_10bfloat16_tEfNS_4arch4Sm90ELb0ELb1ELb1ELb1ELb1ELb0ELb0ELb0ELb1ELb1ELb1ELb0EEENS1_21CollectiveEpilogueFwdINS6_IJSA_SC_SB_EEES9_SE_SG_Li384ELb1ELb1ELb1ELb0EEENS1_36VarlenDynamicPersistentTileSchedulerILi192ELi128ELi384ELi128ELb1ELb1ELb1ELb1ELb0ELb1EEEEEEEEEvNT_6ParamsE:
        /* <DEDUP_REMOVED lines=45> */
.L_x_11065:
        /* <DEDUP_REMOVED lines=22> */
.L_x_11066:
        /* <DEDUP_REMOVED lines=18> */
.L_x_11067:
        /* <DEDUP_REMOVED lines=22> */
.L_x_11068:
        /* <DEDUP_REMOVED lines=23> */
.L_x_11069:
[----:B------:R-:W-:Y:S01]  /*0820*/  UISETP.NE.AND UP0, UPT, UR9, URZ, UPT ;  /* 0x0000003f0900728c */ /* 0x000fe2000bf05270 */
[----:B------:R-:W-:Y:S01]  /*0830*/  NOP ;  /* 0x0000000000007918 */ /* 0x000fe20000000000 */
[----:B------:R-:W-:Y:S01]  /*0840*/  UMOV UR44, 0x1 ;  /* 0x00000001002c7882 */ /* 0x000fe20000000000 */
[----:B------:R-:W-:Y:S01]  /*0850*/  ULDC.64 UR56, c[0x0][0x208] ;  /* 0x0000820000387ab9 */ /* 0x000fe20000000a00 */
[----:B------:R-:W-:Y:S01]  /*0860*/  USEL UR44, UR44, 0x2, !UP0 ;  /* 0x000000022c2c7887 */ /* 0x000fe2000c000000 */
[----:B01234-:R-:W-:Y:S01]  /*0870*/  BAR.SYNC.DEFER_BLOCKING 0x0 ;  /* 0x0000000000007b1d */ /* 0x01ffe20000010000 */
[----:B------:R-:W-:-:S13]  /*0880*/  PLOP3.LUT P0, PT, PT, PT, UP0, 0x80, 0x0 ;  /* 0x000000000000781c */ /* 0x000fda0003f0f008 */
[----:B------:R-:W-:Y:S05]  /*0890*/  @!P0 BRA `(.L_x_11070) ;  /* 0x0000012c00048947 */ /* 0x000fea0003800000 */
.L_x_11071:
        /* <DEDUP_REMOVED lines=18> */
[----:B------:R-:W-:Y:S01]  /*09c0*/  VIADD R13, R2, 0xffffff80 ;  /* 0xffffff80020d7836 */ /* 0x000fe20000000000 */
[----:B------:R-:W-:Y:S01]  /*09d0*/  R2UR UR6, R9 ;  /* 0x00000000090672ca */ /* 0x000fe200000e0000 */
[----:B------:R-:W-:Y:S01]  /*09e0*/  IMAD.MOV.U32 R19, RZ, RZ, 0x40 ;  /* 0x00000040ff137424 */ /* 0x000fe200078e00ff */
[----:B------:R-:W-:Y:S01]  /*09f0*/  R2UR UR5, R10 ;  /* 0x000000000a0572ca */ /* 0x000fe200000e0000 */
[----:B------:R-:W-:Y:S01]  /*0a00*/  ULOP3.LUT UR52, UR44, 0x1, URZ, 0xfc, !UPT ;  /* 0x000000012c347892 */ /* 0x000fe2000f8efc3f */
[----:B------:R-:W-:Y:S01]  /*0a10*/  SHF.R.S32.HI R0, RZ, 0x1f, R13 ;  /* 0x0000001fff007819 */ /* 0x000fe2000001140d */
[----:B------:R-:W-:Y:S01]  /*0a20*/  UMOV UR51, URZ ;  /* 0x0000003f00337c82 */ /* 0x000fe20008000000 */
[----:B------:R-:W-:Y:S01]  /*0a30*/  R2UR UR7, R11 ;  /* 0x000000000b0772ca */ /* 0x000fe200000e0000 */
[----:B------:R-:W-:Y:S01]  /*0a40*/  UMOV UR50, URZ ;  /* 0x0000003f00327c82 */ /* 0x000fe20008000000 */
[CC--:B------:R-:W-:Y:S01]  /*0a50*/  LEA.HI R3, R0.reuse, R13.reuse, RZ, 0x4 ;  /* 0x0000000d00037211 */ /* 0x0c0fe200078f20ff */
[----:B------:R-:W-:Y:S01]  /*0a60*/  UMOV UR49, URZ ;  /* 0x0000003f00317c82 */ /* 0x000fe20008000000 */
[----:B------:R-:W-:-:S02]  /*0a70*/  LEA.HI R2, R0, R13, RZ, 0x7 ;  /* 0x0000000d00027211 */ /* 0x000fc400078f38ff */
[----:B------:R-:W-:Y:S02]  /*0a80*/  LOP3.LUT R4, R3, 0xfffffff0, RZ, 0xc0, !PT ;  /* 0xfffffff003047812 */ /* 0x000fe400078ec0ff */
[----:B------:R-:W-:Y:S02]  /*0a90*/  SHF.R.S32.HI R6, RZ, 0x4, R3 ;  /* 0x00000004ff067819 */ /* 0x000fe40000011403 */
[----:B------:R-:W-:Y:S01]  /*0aa0*/  LOP3.LUT R153, R2, 0xffffff80, RZ, 0xc0, !PT ;  /* 0xffffff8002997812 */ /* 0x000fe200078ec0ff */
[----:B------:R-:W-:Y:S01]  /*0ab0*/  IMAD.IADD R4, R13, 0x1, -R4 ;  /* 0x000000010d047824 */ /* 0x000fe200078e0a04 */
[----:B------:R-:W-:Y:S02]  /*0ac0*/  LEA.HI R3, R3, R6, RZ, 0x1 ;  /* 0x0000000603037211 */ /* 0x000fe400078f08ff */
[----:B------:R-:W-:Y:S01]  /*0ad0*/  LEA.HI R7, R0, R13, RZ, 0x5 ;  /* 0x0000000d00077211 */ /* 0x000fe200078f28ff */
[----:B------:R-:W-:Y:S01]  /*0ae0*/  IMAD.IADD R153, R13, 0x1, -R153 ;  /* 0x000000010d997824 */ /* 0x000fe200078e0a99 */
[----:B------:R-:W-:-:S02]  /*0af0*/  LOP3.LUT R5, R3, 0x1ffffffe, RZ, 0xc0, !PT ;  /* 0x1ffffffe03057812 */ /* 0x000fc400078ec0ff */
[----:B------:R-:W-:Y:S02]  /*0b00*/  SHF.R.S32.HI R3, RZ, 0x1f, R4 ;  /* 0x0000001fff037819 */ /* 0x000fe40000011404 */
[----:B------:R-:W-:Y:S01]  /*0b10*/  SHF.R.S32.HI R8, RZ, 0x1f, R153 ;  /* 0x0000001fff087819 */ /* 0x000fe20000011499 */
[----:B------:R-:W-:Y:S01]  /*0b20*/  IMAD.IADD R5, R6, 0x1, -R5 ;  /* 0x0000000106057824 */ /* 0x000fe200078e0a05 */
[----:B------:R-:W-:Y:S02]  /*0b30*/  LEA.HI R3, R3, R4, RZ, 0x3 ;  /* 0x0000000403037211 */ /* 0x000fe400078f18ff */
[----:B------:R-:W-:Y:S01]  /*0b40*/  LEA.HI R9, R8, R153, RZ, 0x2 ;  /* 0x0000009908097211 */ /* 0x000fe200078f10ff */
[----:B------:R-:W-:Y:S01]  /*0b50*/  IMAD.SHL.U32 R5, R5, 0x8, RZ ;  /* 0x0000000805057824 */ /* 0x000fe200078e00ff */
[----:B------:R-:W-:Y:S01]  /*0b60*/  SHF.R.S32.HI R7, RZ, 0x5, R7 ;  /* 0x00000005ff077819 */ /* 0x000fe20000011407 */
[----:B------:R-:W-:Y:S01]  /*0b70*/  IMAD.SHL.U32 R6, R3, 0x40, RZ ;  /* 0x0000004003067824 */ /* 0x000fe200078e00ff */
[----:B------:R-:W-:-:S02]  /*0b80*/  SHF.R.S32.HI R10, RZ, 0x2, R9 ;  /* 0x00000002ff0a7819 */ /* 0x000fc40000011409 */
[----:B------:R-:W-:Y:S01]  /*0b90*/  SHF.R.S32.HI R11, RZ, 0x1f, R9 ;  /* 0x0000001fff0b7819 */ /* 0x000fe20000011409 */
[----:B------:R-:W-:Y:S01]  /*0ba0*/  IMAD R12, R7, 0x10, R4 ;  /* 0x00000010070c7824 */ /* 0x000fe200078e0204 */
[----:B------:R-:W-:Y:S02]  /*0bb0*/  LOP3.LUT R3, R3, 0xfffffff8, RZ, 0xc0, !PT ;  /* 0xfffffff803037812 */ /* 0x000fe400078ec0ff */
[----:B------:R-:W-:Y:S02]  /*0bc0*/  SHF.R.S32.HI R14, RZ, 0x7, R2 ;  /* 0x00000007ff0e7819 */ /* 0x000fe40000011402 */
[----:B------:R-:W-:Y:S01]  /*0bd0*/  LEA.HI R11, R11, R10, RZ, 0x3 ;  /* 0x0000000a0b0b7211 */ /* 0x000fe200078f18ff */
[----:B------:R-:W-:Y:S01]  /*0be0*/  IMAD.IADD R3, R4, 0x1, -R3 ;  /* 0x0000000104037824 */ /* 0x000fe200078e0a03 */
[----:B------:R-:W-:Y:S01]  /*0bf0*/  LEA.HI R8, R8, R153, RZ, 0x5 ;  /* 0x0000009908087211 */ /* 0x000fe200078f28ff */
[----:B------:R-:W-:Y:S01]  /*0c00*/  IMAD.HI R4, R14, 0x55555556, RZ ;  /* 0x555555560e047827 */ /* 0x000fe200078e02ff */
[----:B------:R-:W-:-:S02]  /*0c10*/  LOP3.LUT R11, R11, 0xfffffff8, RZ, 0xc0, !PT ;  /* 0xfffffff80b0b7812 */ /* 0x000fc400078ec0ff */
[----:B------:R-:W-:Y:S01]  /*0c20*/  LOP3.LUT R6, R6, 0x7ffffe00, RZ, 0xc0, !PT ;  /* 0x7ffffe0006067812 */ /* 0x000fe200078ec0ff */
[----:B------:R-:W-:Y:S01]  /*0c30*/  IMAD.SHL.U32 R2, R3, 0x40, RZ ;  /* 0x0000004003027824 */ /* 0x000fe200078e00ff */
[----:B------:R-:W-:Y:S01]  /*0c40*/  LEA.HI R4, R4, R4, RZ, 0x1 ;  /* 0x0000000404047211 */ /* 0x000fe200078f08ff */
[----:B------:R-:W-:Y:S01]  /*0c50*/  IMAD.IADD R11, R10, 0x1, -R11 ;  /* 0x000000010a0b7824 */ /* 0x000fe200078e0a0b */
[----:B------:R-:W-:Y:S01]  /*0c60*/  SHF.R.S32.HI R8, RZ, 0x5, R8 ;  /* 0x00000005ff087819 */ /* 0x000fe20000011408 */
[----:B------:R-:W-:Y:S01]  /*0c70*/  IMAD R6, R7, 0x400, R6 ;  /* 0x0000040007067824 */ /* 0x000fe200078e0206 */
[----:B------:R-:W-:Y:S01]  /*0c80*/  LOP3.LUT R2, R2, 0x1c0, RZ, 0xc0, !PT ;  /* 0x000001c002027812 */ /* 0x000fe200078ec0ff */
[--C-:B------:R-:W-:Y:S01]  /*0c90*/  IMAD.U32 R7, R12, 0x20, R5.reuse ;  /* 0x000000200c077824 */ /* 0x100fe200078e0005 */
[----:B------:R-:W-:Y:S01]  /*0ca0*/  LEA.HI R0, R0, R13, RZ, 0x2 ;  /* 0x0000000d00007211 */ /* 0x000fe200078f10ff */
[----:B------:R-:W-:Y:S01]  /*0cb0*/  IMAD R4, R4, -0x3, R14 ;  /* 0xfffffffd04047824 */ /* 0x000fe200078e020e */
[----:B------:R-:W-:Y:S01]  /*0cc0*/  LOP3.LUT R5, R2, 0x8, R5, 0xf8, !PT ;  /* 0x0000000802057812 */ /* 0x000fe200078ef805 */
[----:B------:R-:W-:Y:S01]  /*0cd0*/  IMAD R11, R8, 0x10, R11 ;  /* 0x00000010080b7824 */ /* 0x000fe200078e020b */
[----:B------:R-:W-:Y:S01]  /*0ce0*/  SHF.R.U32.HI R2, RZ, 0x3, R2 ;  /* 0x00000003ff027819 */ /* 0x000fe20000011602 */
[----:B------:R0:W-:Y:S01]  /*0cf0*/  STL [R1+0x14], R7 ;  /* 0x0000140701007387 */ /* 0x0001e20000100800 */
[----:B------:R-:W-:-:S02]  /*0d00*/  LOP3.LUT R151, R0, 0xfffffffc, RZ, 0xc0, !PT ;  /* 0xfffffffc00977812 */ /* 0x000fc400078ec0ff */
[----:B------:R-:W-:Y:S02]  /*0d10*/  LOP3.LUT R5, R5, R2, RZ, 0x3c, !PT ;  /* 0x0000000205057212 */ /* 0x000fe400078e3cff */
[----:B------:R-:W-:Y:S01]  /*0d20*/  R2P PR, R3, 0x6 ;  /* 0x0000000603007804 */ /* 0x000fe20000000000 */
[----:B------:R-:W-:Y:S01]  /*0d30*/  IMAD.IADD R151, R13, 0x1, -R151 ;  /* 0x000000010d977824 */ /* 0x000fe200078e0a97 */
[----:B------:R-:W-:Y:S01]  /*0d40*/  SHF.R.S32.HI R152, RZ, 0x2, R0 ;  /* 0x00000002ff987819 */ /* 0x000fe20000011400 */
[----:B------:R-:W-:Y:S02]  /*0d50*/  IMAD.IADD R5, R6, 0x1, R5 ;  /* 0x0000000106057824 */ /* 0x000fe400078e0205 */
[----:B0-----:R-:W-:Y:S01]  /*0d60*/  IMAD R7, R4, 0x40, R11 ;  /* 0x0000004004077824 */ /* 0x001fe200078e020b */
[----:B------:R-:W-:Y:S01]  /*0d70*/  LOP3.LUT R4, R9, 0x7ffffffc, RZ, 0xc0, !PT ;  /* 0x7ffffffc09047812 */ /* 0x000fe200078ec0ff */
[C---:B------:R-:W-:Y:S01]  /*0d80*/  IMAD.SHL.U32 R138, R151.reuse, 0x8, RZ ;  /* 0x00000008978a7824 */ /* 0x040fe200078e00ff */
[----:B------:R-:W-:-:S02]  /*0d90*/  LEA.HI R2, R151, R151, RZ, 0x1 ;  /* 0x0000009797027211 */ /* 0x000fc400078f08ff */
[----:B------:R0:W-:Y:S01]  /*0da0*/  STL [R1+0x10], R7 ;  /* 0x0000100701007387 */ /* 0x0001e20000100800 */
[----:B------:R-:W-:Y:S01]  /*0db0*/  IMAD.IADD R4, R153, 0x1, -R4 ;  /* 0x0000000199047824 */ /* 0x000fe200078e0a04 */
[----:B------:R-:W-:Y:S01]  /*0dc0*/  LEA R18, R5, UR41, 0x1 ;  /* 0x0000002905127c11 */ /* 0x000fe2000f8e08ff */
[----:B------:R-:W-:Y:S01]  /*0dd0*/  VIADD R139, R138, 0x20 ;  /* 0x000000208a8b7836 */ /* 0x000fe20000000000 */
[----:B------:R-:W-:Y:S01]  /*0de0*/  LOP3.LUT R2, R2, 0x1ffffffe, RZ, 0xc0, !PT ;  /* 0x1ffffffe02027812 */ /* 0x000fe200078ec0ff */
[----:B------:R-:W-:Y:S01]  /*0df0*/  IMAD.SHL.U32 R17, R4, 0x2, RZ ;  /* 0x0000000204117824 */ /* 0x000fe200078e00ff */
[----:B------:R-:W-:Y:S01]  /*0e00*/  SEL R19, R19, 0xffffffc0, !P2 ;  /* 0xffffffc013137807 */ /* 0x000fe20005000000 */
[----:B------:R-:W-:Y:S01]  /*0e10*/  VIADD R22, R18, 0x21800 ;  /* 0x0002180012167836 */ /* 0x000fe20000000000 */
[----:B------:R-:W-:Y:S01]  /*0e20*/  SHF.R.S32.HI R3, RZ, 0x1f, R139 ;  /* 0x0000001fff037819 */ /* 0x000fe2000001148b */
[----:B------:R-:W-:Y:S02]  /*0e30*/  VIADD R141, R138, 0x40 ;  /* 0x000000408a8d7836 */ /* 0x000fe40000000000 */
        /* <DEDUP_REMOVED lines=17> */
[----:B------:R-:W-:Y:S01]  /*0f50*/  VIADD R23, R18, 0x21820 ;  /* 0x0002182012177836 */ /* 0x000fe20000000000 */
[----:B------:R-:W-:Y:S01]  /*0f60*/  SHF.R.S32.HI R155, RZ, 0x1f, R143 ;  /* 0x0000001fff9b7819 */ /* 0x000fe2000001148f */
[----:B------:R-:W-:Y:S01]  /*0f70*/  IMAD.IADD R2, R151, 0x1, -R2 ;  /* 0x0000000197027824 */ /* 0x000fe200078e0a02 */
[----:B------:R-:W-:Y:S01]  /*0f80*/  SHF.R.S32.HI R154, RZ, 0x1f, R142 ;  /* 0x0000001fff9a7819 */ /* 0x000fe2000001148e */
[----:B------:R-:W-:-:S02]  /*0f90*/  @P1 VIADD R23, R22, 0xffffffe0 ;  /* 0xffffffe016171836 */ /* 0x000fc40000000000 */
[----:B------:R-:W-:Y:S02]  /*0fa0*/  IMAD.IADD R22, R22, 0x1, R19 ;  /* 0x0000000116167824 */ /* 0x000fe400078e0213 */
[----:B------:R-:W-:Y:S02]  /*0fb0*/  VIADD R140, R17, 0x10 ;  /* 0x00000010118c7836 */ /* 0x000fe40000000000 */
[----:B------:R-:W-:Y:S02]  /*0fc0*/  IMAD R137, R2, 0x8, R7 ;  /* 0x0000000802897824 */ /* 0x000fe400078e0207 */
[----:B------:R-:W-:Y:S02]  /*0fd0*/  IMAD.IADD R19, R19, 0x1, R23 ;  /* 0x0000000113137824 */ /* 0x000fe400078e0217 */
[----:B0-----:R-:W-:-:S07]  /*0fe0*/  VIADD R136, R23, 0x6000 ;  /* 0x0000600017887836 */ /* 0x001fce0000000000 */
.L_x_11175:
        /* <DEDUP_REMOVED lines=12> */
[----:B----4-:R-:W-:Y:S01]  /*10b0*/  IMAD.U32 R3, RZ, RZ, UR9 ;  /* 0x00000009ff037e24 */ /* 0x010fe2000f8e00ff */
[----:B------:R-:W-:Y:S02]  /*10c0*/  @UP1 ULDC.64 UR8, c[0x0][0xa18] ;  /* 0x0002860000081ab9 */ /* 0x000fe40000000a00 */
[----:B------:R-:W-:Y:S02]  /*10d0*/  @UP1 UIMAD.WIDE UR8, UR7, 0x4, UR8 ;  /* 0x00000004070818a5 */ /* 0x000fe4000f8e0208 */
[----:B--2---:R-:W2:Y:S04]  /*10e0*/  @P0 LDG.E R2, desc[UR56][R2.64] ;  /* 0x0000003802020981 */ /* 0x004ea8000c1e1900 */
[----:B------:R-:W-:-:S02]  /*10f0*/  IMAD.U32 R4, RZ, RZ, UR8 ;  /* 0x00000008ff047e24 */ /* 0x000fc4000f8e00ff */
[----:B------:R-:W-:Y:S01]  /*1100*/  IMAD.U32 R5, RZ, RZ, UR9 ;  /* 0x00000009ff057e24 */ /* 0x000fe2000f8e00ff */
        /* <DEDUP_REMOVED lines=29> */
.L_x_11072:
        /* <DEDUP_REMOVED lines=9> */
.L_x_11073:
        /* <DEDUP_REMOVED lines=13> */
.L_x_11074:
[----:B------:R-:W-:Y:S01]  /*1440*/  ULDC UR7, c[0x0][0x448] ;  /* 0x0001120000077ab9 */ /* 0x000fe20000000800 */
[----:B------:R-:W-:Y:S02]  /*1450*/  UIMAD UR39, UR6, 0xc0, URZ ;  /* 0x000000c0062778a4 */ /* 0x000fe4000f8e023f */
        /* <DEDUP_REMOVED lines=26> */
.L_x_11076:
[----:B------:R-:W-:-:S11]  /*1600*/  UISETP.NE.AND UP0, UPT, UR7, 0x1, UPT ;  /* 0x000000010700788c */ /* 0x000fd6000bf05270 */
[----:B------:R-:W-:Y:S02]  /*1610*/  @UP0 ULDC.64 UR10, c[0x0][0x9e8] ;  /* 0x00027a00000a0ab9 */ /* 0x000fe40000000a00 */
[----:B------:R-:W-:-:S04]  /*1620*/  UIMAD.WIDE.U32 UR8, UR4, UR10, URZ ;  /* 0x0000000a040872a5 */ /* 0x000fc8000f8e003f */
[----:B------:R-:W-:-:S12]  /*1630*/  @UP0 USHF.R.U32.HI UR4, URZ, UR11, UR9 ;  /* 0x0000000b3f040299 */ /* 0x000fd80008011609 */
.L_x_11077:
[----:B------:R-:W-:-:S04]  /*1640*/  UIMAD UR4, UR4, UR7, UR7 ;  /* 0x00000007040472a4 */ /* 0x000fc8000f8e0207 */
[----:B------:R-:W-:-:S04]  /*1650*/  UISETP.LT.AND UP0, UPT, UR6, UR4, UPT ;  /* 0x000000040600728c */ /* 0x000fc8000bf01270 */
[----:B------:R-:W-:-:S12]  /*1660*/  USEL UR6, UR6, UR4, UP0 ;  /* 0x0000000406067287 */ /* 0x000fd80008000000 */
.L_x_11075:
        /* <DEDUP_REMOVED lines=33> */
.L_x_11079:
[----:B------:R-:W-:-:S11]  /*1880*/  UISETP.NE.AND UP0, UPT, UR7, 0x1, UPT ;  /* 0x000000010700788c */ /* 0x000fd6000bf05270 */
[----:B------:R-:W-:Y:S02]  /*1890*/  @UP0 ULDC.64 UR12, c[0x0][0x9e8] ;  /* 0x00027a00000c0ab9 */ /* 0x000fe40000000a00 */
[----:B------:R-:W-:-:S04]  /*18a0*/  UIMAD.WIDE.U32 UR8, UR4, UR12, URZ ;  /* 0x0000000c040872a5 */ /* 0x000fc8000f8e003f */
[----:B------:R-:W-:-:S12]  /*18b0*/  @UP0 USHF.R.U32.HI UR4, URZ, UR13, UR9 ;  /* 0x0000000d3f040299 */ /* 0x000fd80008011609 */
.L_x_11080:
[----:B------:R-:W-:-:S04]  /*18c0*/  UIMAD UR4, UR4, UR7, URZ ;  /* 0x00000007040472a4 */ /* 0x000fc8000f8e023f */
[----:B------:R-:W-:-:S04]  /*18d0*/  UISETP.LT.AND UP0, UPT, UR10, UR4, UPT ;  /* 0x000000040a00728c */ /* 0x000fc8000bf01270 */
[----:B------:R-:W-:-:S12]  /*18e0*/  USEL UR10, UR10, UR4, !UP0 ;  /* 0x000000040a0a7287 */ /* 0x000fd8000c000000 */
.L_x_11078:
        /* <DEDUP_REMOVED lines=52> */
.L_x_11081:
        /* <DEDUP_REMOVED lines=33> */
[----:B------:R-:W0:Y:S02]  /*1e40*/  S2R R4, SR_TID.X ;  /* 0x0000000000047919 */ /* 0x000e240000002100 */
[----:B0-----:R-:W-:-:S05]  /*1e50*/  VIADD R5, R4, 0xffffff80 ;  /* 0xffffff8004057836 */ /* 0x001fca0000000000 */
[----:B------:R-:W-:-:S04]  /*1e60*/  SHF.R.S32.HI R4, RZ, 0x1f, R5 ;  /* 0x0000001fff047819 */ /* 0x000fc80000011405 */
[----:B------:R-:W-:-:S04]  /*1e70*/  LEA.HI R4, R4, R5, RZ, 0x7 ;  /* 0x0000000504047211 */ /* 0x000fc800078f38ff */
[----:B------:R-:W-:-:S05]  /*1e80*/  SHF.R.S32.HI R4, RZ, 0x7, R4 ;  /* 0x00000007ff047819 */ /* 0x000fca0000011404 */
[----:B------:R-:W0:Y:S02]  /*1e90*/  SHFL.IDX PT, R0, R4, RZ, 0x1f ;  /* 0x00001fff04007589 */ /* 0x000e2400000e0000 */
[----:B0-----:R-:W-:-:S13]  /*1ea0*/  R2UR UR46, R0 ;  /* 0x00000000002e72ca */ /* 0x001fda00000e0000 */
[----:B------:R-:W-:-:S04]  /*1eb0*/  UIMAD.WIDE UR4, UR46, 0x55555556, URZ ;  /* 0x555555562e0478a5 */ /* 0x000fc8000f8e023f */
[----:B------:R-:W-:Y:S02]  /*1ec0*/  ULEA.HI UR55, UR5, UR5, URZ, 0x1 ;  /* 0x0000000505377291 */ /* 0x000fe4000f8f083f */
[----:B------:R-:W-:Y:S02]  /*1ed0*/  UIADD3 UR5, UR41, 0x21800, URZ ;  /* 0x0002180029057890 */ /* 0x000fe4000fffe03f */
[----:B------:R-:W-:Y:S02]  /*1ee0*/  UIMAD UR55, UR55, -0x3, UR46 ;  /* 0xfffffffd373778a4 */ /* 0x000fe4000f8e022e */
[----:B------:R-:W-:Y:S02]  /*1ef0*/  ULOP3.LUT UP0, URZ, UR5, 0x3ff, URZ, 0xc0, !UPT ;  /* 0x000003ff053f7892 */ /* 0x000fe4000f80c03f */
[----:B------:R-:W-:Y:S02]  /*1f00*/  ULEA UR4, UR55, UR41, 0xc ;  /* 0x0000002937047291 */ /* 0x000fe4000f8e603f */
[----:B------:R-:W-:-:S02]  /*1f10*/  ULEA UR5, UR55, UR5, 0xd ;  /* 0x0000000537057291 */ /* 0x000fc4000f8e683f */
[----:B------:R-:W-:Y:S01]  /*1f20*/  PLOP3.LUT P0, PT, PT, PT, UP0, 0x80, 0x0 ;  /* 0x000000000000781c */ /* 0x000fe20003f0f008 */
[----:B------:R-:W-:Y:S02]  /*1f30*/  UIADD3 UR4, UR4, 0xc400, URZ ;  /* 0x0000c40004047890 */ /* 0x000fe4000fffe03f */
[----:B------:R-:W-:Y:S02]  /*1f40*/  USHF.R.U32.HI UR5, URZ, 0x4, UR5 ;  /* 0x000000043f057899 */ /* 0x000fe40008011605 */
[----:B------:R-:W-:Y:S02]  /*1f50*/  USHF.R.U32.HI UR4, URZ, 0x4, UR4 ;  /* 0x000000043f047899 */ /* 0x000fe40008011604 */
[----:B------:R-:W-:Y:S02]  /*1f60*/  ULOP3.LUT UR45, UR5, 0x3fff, URZ, 0xc0, !UPT ;  /* 0x00003fff052d7892 */ /* 0x000fe4000f8ec03f */
[----:B------:R-:W-:-:S04]  /*1f70*/  ULOP3.LUT UR59, UR4, 0x3fff, URZ, 0xc0, !UPT ;  /* 0x00003fff043b7892 */ /* 0x000fc8000f8ec03f */
[----:B------:R-:W-:Y:S08]  /*1f80*/  @!P0 BRA `(.L_x_11083) ;  /* 0x0000000000408947 */ /* 0x000ff00003800000 */
        /* <DEDUP_REMOVED lines=16> */
.L_x_11083:
        /* <DEDUP_REMOVED lines=9> */
.L_x_11270:
[----:B------:R-:W-:Y:S05]  /*2120*/  @!P0 BRA `(.L_x_11085) ;  /* 0x0000000000048947 */ /* 0x000fea0003800000 */
[----:B------:R-:W-:Y:S01]  /*2130*/  BPT.TRAP 0x1 ;  /* 0x000000040000795c */ /* 0x000fe20000300000 */
.L_x_11085:
[----:B------:R-:W-:Y:S02]  /*2140*/  IMAD.U32 R2, RZ, RZ, UR49 ;  /* 0x00000031ff027e24 */ /* 0x000fe4000f8e00ff */
[----:B0-----:R-:W-:-:S03]  /*2150*/  IMAD.U32 R3, RZ, RZ, UR50 ;  /* 0x00000032ff037e24 */ /* 0x001fc6000f8e00ff */
[----:B------:R-:W-:Y:S02]  /*2160*/  LEA R2, R2, UR41, 0x3 ;  /* 0x0000002902027c11 */ /* 0x000fe4000f8e18ff */
[----:B------:R-:W-:-:S04]  /*2170*/  SHF.L.U32 R3, R3, 0x1f, RZ ;  /* 0x0000001f03037819 */ /* 0x000fc800000006ff */
[----:B------:R0:W1:Y:S01]  /*2180*/  SYNCS.PHASECHK.TRANS64.TRYWAIT P1, [R2+URZ+0x2d830], R3 ;  /* 0x02d83003020075a7 */ /* 0x000062000802017f */
[----:B------:R-:W-:Y:S05]  /*2190*/  @!P0 BRA `(.L_x_11086) ;  /* 0x0000000000048947 */ /* 0x000fea0003800000 */
[----:B------:R-:W-:Y:S01]  /*21a0*/  BPT.TRAP 0x1 ;  /* 0x000000040000795c */ /* 0x000fe20000300000 */
.L_x_11086:
[----:B-1----:R-:W-:Y:S05]  /*21b0*/  @P1 BRA `(.L_x_11087) ;  /* 0x0000000000081947 */ /* 0x002fea0003800000 */
[----:B------:R-:W1:Y:S02]  /*21c0*/  SYNCS.PHASECHK.TRANS64.TRYWAIT P1, [R2+URZ+0x2d830], R3 ;  /* 0x02d83003020075a7 */ /* 0x000e64000802017f */
[----:B-1----:R-:W-:Y:S05]  /*21d0*/  @!P1 BRA `(.L_x_11088) ;  /* 0x0000017400fc9947 */ /* 0x002fea0003800000 */
.L_x_11087:
[----:B------:R-:W-:Y:S05]  /*21e0*/  WARPSYNC.ALL ;  /* 0x0000000000007948 */ /* 0x000fea0003800000 */
[----:B------:R-:W-:Y:S01]  /*21f0*/  UIADD3 UR4, UR41, 0x15400, URZ ;  /* 0x0001540029047890 */ /* 0x000fe2000fffe03f */
[----:B------:R-:W-:Y:S01]  /*2200*/  WARPGROUP.ARRIVE ;  /* 0x00000000000079c5 */ /* 0x000fe20000000000 */
[----:B------:R-:W-:Y:S01]  /*2210*/  UMOV UR5, 0x80000020 ;  /* 0x8000002000057882 */ /* 0x000fe20000000000 */
[----:B------:R-:W-:Y:S01]  /*2220*/  UMOV UR7, 0x80000020 ;  /* 0x8000002000077882 */ /* 0x000fe20000000000 */
[----:B------:R-:W-:Y:S01]  /*2230*/  USHF.R.U32.HI UR4, URZ, 0x4, UR4 ;  /* 0x000000043f047899 */ /* 0x000fe20008011604 */
[----:B------:R-:W-:Y:S01]  /*2240*/  UMOV UR9, 0x80000020 ;  /* 0x8000002000097882 */ /* 0x000fe20000000000 */
[----:B------:R-:W-:-:S02]  /*2250*/  UMOV UR11, 0x80000020 ;  /* 0x80000020000b7882 */ /* 0x000fc40000000000 */
[----:B------:R-:W-:Y:S01]  /*2260*/  ULOP3.LUT UR4, UR4, 0x3fff, URZ, 0xc0, !UPT ;  /* 0x00003fff04047892 */ /* 0x000fe2000f8ec03f */
[----:B------:R-:W-:Y:S01]  /*2270*/  UMOV UR13, 0x80000020 ;  /* 0x80000020000d7882 */ /* 0x000fe20000000000 */
[----:B------:R-:W-:Y:S02]  /*2280*/  UMOV UR15, 0x80000020 ;  /* 0x80000020000f7882 */ /* 0x000fe40000000000 */
[----:B------:R-:W-:Y:S02]  /*2290*/  ULOP3.LUT UR32, UR4, 0x10000, URZ, 0xfc, !UPT ;  /* 0x0001000004207892 */ /* 0x000fe4000f8efc3f */
[----:B------:R-:W-:Y:S02]  /*22a0*/  ULOP3.LUT UR4, UR59, 0x10000, URZ, 0xfc, !UPT ;  /* 0x000100003b047892 */ /* 0x000fe4000f8efc3f */
[----:B------:R-:W-:Y:S02]  /*22b0*/  UIMAD UR6, UR49, 0x600, UR32 ;  /* 0x00000600310678a4 */ /* 0x000fe4000f8e0220 */
[----:B------:R-:W-:-:S02]  /*22c0*/  UIADD3 UR8, UR4, 0x2, URZ ;  /* 0x0000000204087890 */ /* 0x000fc4000fffe03f */
[----:B------:R-:W-:Y:S02]  /*22d0*/  UIADD3 UR10, UR6, 0x2, URZ ;  /* 0x00000002060a7890 */ /* 0x000fe4000fffe03f */
[----:B------:R-:W-:Y:S02]  /*22e0*/  UIADD3 UR12, UR4, 0x300, URZ ;  /* 0x00000300040c7890 */ /* 0x000fe4000fffe03f */
[----:B------:R-:W-:Y:S02]  /*22f0*/  UIADD3 UR14, UR6, 0x200, URZ ;  /* 0x00000200060e7890 */ /* 0x000fe4000fffe03f */
[----:B------:R-:W-:Y:S01]  /*2300*/  HGMMA.64x128x16.F32.BF16 R24, gdesc[UR4], RZ, !UPT, gsb0 ;  /* 0x01e00000041879f0 */ /* 0x000fe2000c0018ff */
        /* <DEDUP_REMOVED lines=30> */
.L_x_11089:
[----:B------:R-:W-:Y:S01]  /*24f0*/  UISETP.NE.AND UP1, UPT, UR54, URZ, UPT ;  /* 0x0000003f3600728c */ /* 0x000fe2000bf25270 */
[----:B------:R-:W-:Y:S01]  /*2500*/  R2UR UR6, R2 ;  /* 0x00000000020672ca */ /* 0x000fe200000e0000 */
[----:B------:R-:W-:Y:S01]  /*2510*/  ULDC UR7, c[0x0][0x9d8] ;  /* 0x0002760000077ab9 */ /* 0x000fe20000000800 */
[----:B01----:R-:W-:Y:S02]  /*2520*/  IMAD.MOV.U32 R3, RZ, RZ, -0x80 ;  /* 0xffffff80ff037424 */ /* 0x003fe400078e00ff */
[----:B------:R-:W-:Y:S01]  /*2530*/  FMUL.FTZ R8, R35, UR7 ;  /* 0x0000000723087c20 */ /* 0x000fe20008410000 */
[----:B------:R-:W-:Y:S01]  /*2540*/  FMUL.FTZ R35, R75, UR7 ;  /* 0x000000074b237c20 */ /* 0x000fe20008410000 */
[----:B------:R-:W-:Y:S01]  /*2550*/  PLOP3.LUT P1, PT, PT, PT, UP1, 0x80, 0x0 ;  /* 0x000000000000781c */ /* 0x000fe20003f2f018 */
[----:B------:R-:W-:Y:S01]  /*2560*/  VIADD R75, R137, UR39 ;  /* 0x00000027894b7c36 */ /* 0x000fe20008000000 */
[----:B------:R-:W-:Y:S01]  /*2570*/  PLOP3.LUT P2, PT, PT, PT, UP1, 0x80, 0x0 ;  /* 0x000000000000781c */ /* 0x000fe20003f4f018 */
[----:B------:R-:W-:Y:S01]  /*2580*/  FMUL.FTZ R7, R24, UR7 ;  /* 0x0000000718077c20 */ /* 0x000fe20008410000 */
        /* <DEDUP_REMOVED lines=72> */
[----:B------:R-:W1:Y:S01]  /*2a10*/  MUFU.TANH R7, R7 ;  /* 0x0000000700077308 */ /* 0x000e620000002400 */
[----:B------:R-:W-:Y:S01]  /*2a20*/  IADD3 R2, -R17, 0x1, R80 ;  /* 0x0000000111027810 */ /* 0x000fe20007ffe150 */
[----:B------:R-:W-:Y:S01]  /*2a30*/  ULDC UR35, c[0x0][0x9dc] ;  /* 0x0002770000237ab9 */ /* 0x000fe20000000800 */
[----:B------:R-:W-:Y:S01]  /*2a40*/  SYNCS.ARRIVE.TRANS64.RED.A1T0 RZ, [UR6], RZ ;  /* 0x000000ffffff79a7 */ /* 0x000fe20008100406 */
[----:B------:R-:W-:Y:S01]  /*2a50*/  ULOP3.LUT UR6, URZ, UR35, URZ, 0x33, !UPT ;  /* 0x000000233f067292 */ /* 0x000fe2000f8e333f */
[----:B------:R-:W-:Y:S01]  /*2a60*/  IADD3 R2, -R3, UR38, R2 ;  /* 0x0000002603027c10 */ /* 0x000fe2000fffe102 */
[----:B------:R-:W-:Y:S01]  /*2a70*/  ULDC UR14, c[0x0][0x9e0] ;  /* 0x00027800000e7ab9 */ /* 0x000fe20000000800 */
[----:B------:R-:W-:Y:S01]  /*2a80*/  IADD3 R79, -R17, UR38, R80 ;  /* 0x00000026114f7c10 */ /* 0x000fe2000fffe150 */
[----:B------:R-:W2:Y:S01]  /*2a90*/  MUFU.TANH R89, R89 ;  /* 0x0000005900597308 */ /* 0x000ea20000002400 */
[----:B------:R-:W-:Y:S01]  /*2aa0*/  LEA R77, R88, 0xffffff80, 0x7 ;  /* 0xffffff80584d7811 */ /* 0x000fe200078e38ff */
[----:B------:R-:W-:-:S02]  /*2ab0*/  VIADD R82, R2, UR14 ;  /* 0x0000000e02527c36 */ /* 0x000fc40008000000 */
[----:B------:R-:W-:-:S03]  /*2ac0*/  VIADD R81, R2, UR6 ;  /* 0x0000000602517c36 */ /* 0x000fc60008000000 */
[----:B0-----:R-:W-:Y:S01]  /*2ad0*/  VIADDMNMX R83, R54, R82, R79, PT ;  /* 0x0000005236537246 */ /* 0x001fe2000380014f */
        /* <DEDUP_REMOVED lines=78> */
.L_x_11092:
[----:B------:R-:W-:Y:S02]  /*2fc0*/  ULDC UR6, c[0x0][0x9e4] ;  /* 0x0002790000067ab9 */ /* 0x000fe40000000800 */
[----:B------:R-:W-:-:S05]  /*2fd0*/  IMAD.U32 R54, RZ, RZ, UR6 ;  /* 0x00000006ff367e24 */ /* 0x000fca000f8e00ff */
[----:B------:R-:W-:-:S13]  /*2fe0*/  ISETP.NE.AND P1, PT, R54, 0x1, PT ;  /* 0x000000013600780c */ /* 0x000fda0003f25270 */
[----:B------:R-:W1:Y:S02]  /*2ff0*/  @P1 LDC.64 R2, c[0x0][0x9e8] ;  /* 0x00027a00ff021b82 */ /* 0x000e640000000a00 */
[----:B-1----:R-:W-:-:S05]  /*3000*/  @P1 IMAD.HI.U32 R2, R53, R2, RZ ;  /* 0x0000000235021227 */ /* 0x002fca00078e00ff */
[----:B------:R-:W-:-:S07]  /*3010*/  @P1 SHF.R.U32.HI R53, RZ, R3, R2 ;  /* 0x00000003ff351219 */ /* 0x000fce0000011602 */
.L_x_11093:
[----:B------:R-:W-:Y:S05]  /*3020*/  BSYNC B0 ;  /* 0x0000000000007941 */ /* 0x000fea0003800000 */
.L_x_11091:
[----:B------:R-:W-:-:S04]  /*3030*/  IMAD R2, R53, R54, -R77 ;  /* 0x0000003635027224 */ /* 0x000fc800078e0a4d */
[----:B------:R-:W-:-:S05]  /*3040*/  IMAD.IADD R2, R2, 0x1, -R17 ;  /* 0x0000000102027824 */ /* 0x000fca00078e0a11 */
[----:B------:R-:W-:Y:S02]  /*3050*/  VIADDMNMX R83, R2, R54, R83, PT ;  /* 0x0000003602537246 */ /* 0x000fe40003800153 */
[----:B------:R-:W-:-:S07]  /*3060*/  VIMNMX R84, R84, R2, !PT ;  /* 0x0000000254547248 */ /* 0x000fce0007fe0100 */
.L_x_11090:
        /* <DEDUP_REMOVED lines=15> */
[----:B------:R-:W-:Y:S02]  /*3160*/  ISETP.GT.AND P4, PT, R84, 0x9, !P6 ;  /* 0x000000095400780c */ /* 0x000fe40007784270 */
        /* <DEDUP_REMOVED lines=122> */
[----:B------:R-:W-:Y:S02]  /*3910*/  ISETP.GT.AND P3, PT, R84, 0x60, !P4 ;  /* 0x000000605400780c */ /* 0x000fe40006764270 */
[----:B-1----:R-:W-:-:S02]  /*3920*/  VIADDMNMX R67, R2, R82, R79, PT ;  /* 0x0000005202437246 */ /* 0x002fc4000380014f */
        /* <DEDUP_REMOVED lines=34> */
[----:B------:R-:W-:Y:S01]  /*3b50*/  IMAD.IADD R76, R81, 0x1, R2 ;  /* 0x00000001514c7824 */ /* 0x000fe200078e0202 */
        /* <DEDUP_REMOVED lines=27> */
.L_x_11096:
[----:B------:R-:W-:Y:S02]  /*3d10*/  ULDC UR6, c[0x0][0x9e4] ;  /* 0x0002790000067ab9 */ /* 0x000fe40000000800 */
[----:B------:R-:W-:-:S05]  /*3d20*/  IMAD.U32 R70, RZ, RZ, UR6 ;  /* 0x00000006ff467e24 */ /* 0x000fca000f8e00ff */
[----:B------:R-:W-:-:S13]  /*3d30*/  ISETP.NE.AND P6, PT, R70, 0x1, PT ;  /* 0x000000014600780c */ /* 0x000fda0003fc5270 */
[----:B------:R-:W0:Y:S02]  /*3d40*/  @P6 LDC.64 R2, c[0x0][0x9e8] ;  /* 0x00027a00ff026b82 */ /* 0x000e240000000a00 */
[----:B0-----:R-:W-:-:S05]  /*3d50*/  @P6 IMAD.HI.U32 R2, R69, R2, RZ ;  /* 0x0000000245026227 */ /* 0x001fca00078e00ff */
[----:B------:R-:W-:-:S07]  /*3d60*/  @P6 SHF.R.U32.HI R69, RZ, R3, R2 ;  /* 0x00000003ff456219 */ /* 0x000fce0000011602 */
.L_x_11097:
[----:B------:R-:W-:Y:S05]  /*3d70*/  BSYNC B0 ;  /* 0x0000000000007941 */ /* 0x000fea0003800000 */
.L_x_11095:
[----:B------:R-:W-:-:S04]  /*3d80*/  IMAD R2, R69, R70, -R77 ;  /* 0x0000004645027224 */ /* 0x000fc800078e0a4d */
[----:B------:R-:W-:-:S05]  /*3d90*/  IMAD.IADD R2, R2, 0x1, -R17 ;  /* 0x0000000102027824 */ /* 0x000fca00078e0a11 */
[----:B------:R-:W-:Y:S02]  /*3da0*/  VIADDMNMX R67, R2, R70, R67, PT ;  /* 0x0000004602437246 */ /* 0x000fe40003800143 */
[----:B------:R-:W-:-:S07]  /*3db0*/  VIMNMX R76, R76, R2, !PT ;  /* 0x000000024c4c7248 */ /* 0x000fce0007fe0100 */
.L_x_11094:
[----:B------:R-:W-:Y:S01]  /*3dc0*/  ISETP.GT.AND P1, PT, R76, 0x1, !P1 ;  /* 0x000000014c00780c */ /* 0x000fe20004f24270 */
[----:B------:R-:W-:Y:S01]  /*3dd0*/  ULDC UR33, c[0x0][0x988] ;  /* 0x0002620000217ab9 */ /* 0x000fe20000000800 */
[----:B------:R-:W-:Y:S01]  /*3de0*/  LOP3.LUT P6, RZ, R16, 0x4, RZ, 0xc0, !PT ;  /* 0x0000000410ff7812 */ /* 0x000fe200078cc0ff */
[----:B------:R-:W-:Y:S01]  /*3df0*/  UISETP.NE.AND UP1, UPT, UR54, URZ, UPT ;  /* 0x0000003f3600728c */ /* 0x000fe2000bf25270 */
[----:B------:R-:W-:Y:S01]  /*3e00*/  ISETP.LT.OR P1, PT, R67, 0x2, P1 ;  /* 0x000000024300780c */ /* 0x000fe20000f21670 */
[----:B------:R-:W-:Y:S01]  /*3e10*/  UISETP.NE.AND UP0, UPT, UR53, URZ, UPT ;  /* 0x0000003f3500728c */ /* 0x000fe2000bf05270 */
[----:B------:R-:W-:Y:S01]  /*3e20*/  ISETP.GT.AND P2, PT, R76, 0x8, !P2 ;  /* 0x000000084c00780c */ /* 0x000fe20005744270 */
        /* <DEDUP_REMOVED lines=10> */
[C---:B------:R-:W-:Y:S01]  /*3ed0*/  LOP3.LUT P1, RZ, R16.reuse, 0x8, RZ, 0xc0, !PT ;  /* 0x0000000810ff7812 */ /* 0x040fe2000782c0ff */
[----:B------:R-:W-:Y:S01]  /*3ee0*/  @UP1 USHF.R.U32.HI UR10, URZ, UR11, UR7 ;  /* 0x0000000b3f0a1299 */ /* 0x000fe20008011607 */
[----:B------:R-:W-:-:S02]  /*3ef0*/  LOP3.LUT P2, RZ, R16, 0x40000, RZ, 0xc0, !PT ;  /* 0x0004000010ff7812 */ /* 0x000fc4000784c0ff */
[----:B------:R-:W-:Y:S01]  /*3f00*/  ISETP.GT.AND P1, PT, R76, 0x10, !P1 ;  /* 0x000000104c00780c */ /* 0x000fe20004f24270 */
[----:B------:R-:W-:Y:S01]  /*3f10*/  UIADD3 UR58, UR58, UR10, URZ ;  /* 0x0000000a3a3a7290 */ /* 0x000fe2000fffe03f */
[----:B------:R-:W-:Y:S02]  /*3f20*/  LOP3.LUT P6, RZ, R16, 0x20000, RZ, 0xc0, !PT ;  /* 0x0002000010ff7812 */ /* 0x000fe400078cc0ff */
[----:B------:R-:W-:Y:S01]  /*3f30*/  ISETP.LT.OR P1, PT, R67, 0x11, P1 ;  /* 0x000000114300780c */ /* 0x000fe20000f21670 */
[----:B------:R-:W-:Y:S01]  /*3f40*/  UIADD3 UR14, UR58, UR14, URZ ;  /* 0x0000000e3a0e7290 */ /* 0x000fe2000fffe03f */
[----:B------:R-:W-:Y:S02]  /*3f50*/  ISETP.GT.AND P3, PT, R76, 0x70, !P3 ;  /* 0x000000704c00780c */ /* 0x000fe40005f64270 */
[----:B------:R-:W-:Y:S02]  /*3f60*/  FSEL R9, R9, -INF , !P1 ;  /* 0xff80000009097808 */ /* 0x000fe40004800000 */
[----:B------:R-:W-:-:S02]  /*3f70*/  LOP3.LUT P1, RZ, R16, 0x10, RZ, 0xc0, !PT ;  /* 0x0000001010ff7812 */ /* 0x000fc4000782c0ff */
[C---:B------:R-:W-:Y:S02]  /*3f80*/  ISETP.GT.AND P4, PT, R76.reuse, 0x71, !P4 ;  /* 0x000000714c00780c */ /* 0x040fe40006784270 */
[C---:B------:R-:W-:Y:S02]  /*3f90*/  ISETP.GT.AND P1, PT, R76.reuse, 0x11, !P1 ;  /* 0x000000114c00780c */ /* 0x040fe40004f24270 */
[----:B------:R-:W-:Y:S02]  /*3fa0*/  ISETP.GT.AND P5, PT, R76, 0x78, !P5 ;  /* 0x000000784c00780c */ /* 0x000fe40006fa4270 */
[C---:B------:R-:W-:Y:S02]  /*3fb0*/  ISETP.LT.OR P1, PT, R67.reuse, 0x12, P1 ;  /* 0x000000124300780c */ /* 0x040fe40000f21670 */
[----:B------:R-:W-:Y:S02]  /*3fc0*/  ISETP.LT.OR P3, PT, R67, 0x71, P3 ;  /* 0x000000714300780c */ /* 0x000fe40001f61670 */
[----:B------:R-:W-:-:S02]  /*3fd0*/  FSEL R8, R8, -INF , !P1 ;  /* 0xff80000008087808 */ /* 0x000fc40004800000 */
[----:B------:R-:W-:Y:S02]  /*3fe0*/  LOP3.LUT P1, RZ, R16, 0x2000000, RZ, 0xc0, !PT ;  /* 0x0200000010ff7812 */ /* 0x000fe4000782c0ff */
[C---:B------:R-:W-:Y:S02]  /*3ff0*/  ISETP.LT.OR P4, PT, R67.reuse, 0x72, P4 ;  /* 0x000000724300780c */ /* 0x040fe40002781670 */
[----:B------:R-:W-:Y:S02]  /*4000*/  ISETP.GT.AND P1, PT, R76, 0x18, !P1 ;  /* 0x000000184c00780c */ /* 0x000fe40004f24270 */
[C---:B------:R-:W-:Y:S02]  /*4010*/  ISETP.LT.OR P5, PT, R67.reuse, 0x79, P5 ;  /* 0x000000794300780c */ /* 0x040fe40002fa1670 */
[----:B------:R-:W-:Y:S02]  /*4020*/  ISETP.LT.OR P1, PT, R67, 0x19, P1 ;  /* 0x000000194300780c */ /* 0x000fe40000f21670 */
[----:B------:R-:W-:-:S02]  /*4030*/  FSEL R81, R39, -INF , !P4 ;  /* 0xff80000027517808 */ /* 0x000fc40006000000 */
[----:B------:R-:W-:Y:S02]  /*4040*/  FSEL R11, R11, -INF , !P1 ;  /* 0xff8000000b0b7808 */ /* 0x000fe40004800000 */
[----:B------:R-:W-:-:S04]  /*4050*/  LOP3.LUT P1, RZ, R16, 0x1000000, RZ, 0xc0, !PT ;  /* 0x0100000010ff7812 */ /* 0x000fc8000782c0ff */
[----:B------:R-:W-:-:S04]  /*4060*/  ISETP.GT.AND P1, PT, R76, 0x19, !P1 ;  /* 0x000000194c00780c */ /* 0x000fc80004f24270 */
[----:B------:R-:W-:-:S04]  /*4070*/  ISETP.LT.OR P1, PT, R67, 0x1a, P1 ;  /* 0x0000001a4300780c */ /* 0x000fc80000f21670 */
        /* <DEDUP_REMOVED lines=21> */
[----:B------:R-:W-:Y:S02]  /*41d0*/  ISETP.GT.AND P1, PT, R76, 0x31, !P2 ;  /* 0x000000314c00780c */ /* 0x000fe40005724270 */
[----:B------:R-:W-:Y:S02]  /*41e0*/  LOP3.LUT P2, RZ, R16, 0x80, RZ, 0xc0, !PT ;  /* 0x0000008010ff7812 */ /* 0x000fe4000784c0ff */
[----:B------:R-:W-:-:S04]  /*41f0*/  ISETP.LT.OR P1, PT, R67, 0x32, P1 ;  /* 0x000000324300780c */ /* 0x000fc80000f21670 */
[----:B------:R-:W-:Y:S02]  /*4200*/  FSEL R21, R21, -INF , !P1 ;  /* 0xff80000015157808 */ /* 0x000fe40004800000 */
[----:B------:R-:W-:Y:S02]  /*4210*/  ISETP.GT.AND P1, PT, R76, 0x38, !P6 ;  /* 0x000000384c00780c */ /* 0x000fe40007724270 */
[----:B------:R-:W-:Y:S02]  /*4220*/  LOP3.LUT P6, RZ, R16, 0x40, RZ, 0xc0, !PT ;  /* 0x0000004010ff7812 */ /* 0x000fe400078cc0ff */
[----:B------:R-:W-:-:S04]  /*4230*/  ISETP.LT.OR P1, PT, R67, 0x39, P1 ;  /* 0x000000394300780c */ /* 0x000fc80000f21670 */
[----:B------:R-:W-:Y:S02]  /*4240*/  FSEL R2, R24, -INF , !P1 ;  /* 0xff80000018027808 */ /* 0x000fe40004800000 */
[----:B------:R-:W-:Y:S02]  /*4250*/  LOP3.LUT P1, RZ, R16, 0x10000, RZ, 0xc0, !PT ;  /* 0x0001000010ff7812 */ /* 0x000fe4000782c0ff */
[----:B------:R-:W-:Y:S02]  /*4260*/  FMNMX.FTZ R24, R68, R89, !PT ;  /* 0x0000005944187209 */ /* 0x000fe40007810000 */
[----:B------:R-:W-:-:S04]  /*4270*/  ISETP.GT.AND P1, PT, R76, 0x39, !P1 ;  /* 0x000000394c00780c */ /* 0x000fc80004f24270 */
[----:B------:R-:W-:-:S04]  /*4280*/  ISETP.LT.OR P1, PT, R67, 0x3a, P1 ;  /* 0x0000003a4300780c */ /* 0x000fc80000f21670 */
[----:B------:R-:W-:Y:S02]  /*4290*/  FSEL R3, R25, -INF , !P1 ;  /* 0xff80000019037808 */ /* 0x000fe40004800000 */
[----:B------:R-:W-:Y:S02]  /*42a0*/  FMNMX.FTZ R25, R91, R24, !PT ;  /* 0x000000185b197209 */ /* 0x000fe40007810000 */
[----:B------:R-:W-:Y:S02]  /*42b0*/  LOP3.LUT P1, RZ, R16, 0x8000, RZ, 0xc0, !PT ;  /* 0x0000800010ff7812 */ /* 0x000fe4000782c0ff */
[----:B------:R-:W-:Y:S02]  /*42c0*/  FMNMX.FTZ R24, R90, R25, !PT ;  /* 0x000000195a187209 */ /* 0x000fe40007810000 */
[----:B------:R-:W-:Y:S02]  /*42d0*/  ISETP.GT.AND P1, PT, R76, 0x40, !P1 ;  /* 0x000000404c00780c */ /* 0x000fe40004f24270 */
[----:B------:R-:W-:-:S02]  /*42e0*/  FMNMX.FTZ R25, R93, R24, !PT ;  /* 0x000000185d197209 */ /* 0x000fc40007810000 */
[----:B------:R-:W-:Y:S02]  /*42f0*/  ISETP.LT.OR P1, PT, R67, 0x41, P1 ;  /* 0x000000414300780c */ /* 0x000fe40000f21670 */
[----:B------:R-:W-:Y:S02]  /*4300*/  FMNMX.FTZ R24, R92, R25, !PT ;  /* 0x000000195c187209 */ /* 0x000fe40007810000 */
[----:B------:R-:W-:Y:S02]  /*4310*/  FSEL R26, R26, -INF , !P1 ;  /* 0xff8000001a1a7808 */ /* 0x000fe40004800000 */
[----:B------:R-:W-:Y:S02]  /*4320*/  FMNMX.FTZ R25, R53, R24, !PT ;  /* 0x0000001835197209 */ /* 0x000fe40007810000 */
[----:B------:R-:W-:Y:S02]  /*4330*/  LOP3.LUT P1, RZ, R16, 0x4000, RZ, 0xc0, !PT ;  /* 0x0000400010ff7812 */ /* 0x000fe4000782c0ff */
[----:B------:R-:W-:-:S02]  /*4340*/  FMNMX.FTZ R24, R54, R25, !PT ;  /* 0x0000001936187209 */ /* 0x000fc40007810000 */
[----:B------:R-:W-:Y:S02]  /*4350*/  ISETP.GT.AND P1, PT, R76, 0x41, !P1 ;  /* 0x000000414c00780c */ /* 0x000fe40004f24270 */
[----:B------:R-:W-:Y:S02]  /*4360*/  FMNMX.FTZ R25, R55, R24, !PT ;  /* 0x0000001837197209 */ /* 0x000fe40007810000 */
[----:B------:R-:W-:Y:S02]  /*4370*/  ISETP.LT.OR P1, PT, R67, 0x42, P1 ;  /* 0x000000424300780c */ /* 0x000fe40000f21670 */
[----:B------:R-:W-:Y:S02]  /*4380*/  FMNMX.FTZ R24, R56, R25, !PT ;  /* 0x0000001938187209 */ /* 0x000fe40007810000 */
[----:B------:R-:W-:Y:S02]  /*4390*/  FSEL R27, R27, -INF , !P1 ;  /* 0xff8000001b1b7808 */ /* 0x000fe40004800000 */
[----:B------:R-:W-:-:S02]  /*43a0*/  FMNMX.FTZ R25, R57, R24, !PT ;  /* 0x0000001839197209 */ /* 0x000fc40007810000 */
[----:B------:R-:W-:Y:S02]  /*43b0*/  LOP3.LUT P1, RZ, R16, 0x2000, RZ, 0xc0, !PT ;  /* 0x0000200010ff7812 */ /* 0x000fe4000782c0ff */
[----:B------:R-:W-:Y:S02]  /*43c0*/  FMNMX.FTZ R24, R58, R25, !PT ;  /* 0x000000193a187209 */ /* 0x000fe40007810000 */
[----:B------:R-:W-:Y:S02]  /*43d0*/  ISETP.GT.AND P1, PT, R76, 0x48, !P1 ;  /* 0x000000484c00780c */ /* 0x000fe40004f24270 */
[----:B------:R-:W-:Y:S02]  /*43e0*/  FMNMX.FTZ R25, R59, R24, !PT ;  /* 0x000000183b197209 */ /* 0x000fe40007810000 */
[----:B------:R-:W-:Y:S02]  /*43f0*/  ISETP.LT.OR P1, PT, R67, 0x49, P1 ;  /* 0x000000494300780c */ /* 0x000fe40000f21670 */
[----:B------:R-:W-:-:S02]  /*4400*/  FMNMX.FTZ R24, R60, R25, !PT ;  /* 0x000000193c187209 */ /* 0x000fc40007810000 */
        /* <DEDUP_REMOVED lines=36> */
[----:B------:R-:W-:-:S03]  /*4650*/  ISETP.GT.AND P1, PT, R76, 0x59, !P1 ;  /* 0x000000594c00780c */ /* 0x000fc60004f24270 */
[----:B------:R-:W0:Y:S01]  /*4660*/  SHFL.BFLY PT, R24, R25, 0x2, 0x1f ;  /* 0x0c401f0019187f89 */ /* 0x000e2200000e0000 */
[----:B------:R-:W-:-:S04]  /*4670*/  ISETP.LT.OR P1, PT, R67, 0x5a, P1 ;  /* 0x0000005a4300780c */ /* 0x000fc80000f21670 */
[----:B------:R-:W-:Y:S02]  /*4680*/  FSEL R33, R33, -INF , !P1 ;  /* 0xff80000021217808 */ /* 0x000fe40004800000 */
[----:B------:R-:W-:Y:S02]  /*4690*/  ISETP.GT.AND P1, PT, R76, 0x60, !P2 ;  /* 0x000000604c00780c */ /* 0x000fe40005724270 */
[----:B------:R-:W-:Y:S02]  /*46a0*/  LOP3.LUT P2, RZ, R16, 0x20, RZ, 0xc0, !PT ;  /* 0x0000002010ff7812 */ /* 0x000fe4000784c0ff */
[----:B------:R-:W-:Y:S02]  /*46b0*/  ISETP.LT.OR P1, PT, R67, 0x61, P1 ;  /* 0x000000614300780c */ /* 0x000fe40000f21670 */
[----:B------:R-:W-:Y:S02]  /*46c0*/  ISETP.GT.AND P2, PT, R76, 0x69, !P2 ;  /* 0x000000694c00780c */ /* 0x000fe40005744270 */
[----:B------:R-:W-:-:S02]  /*46d0*/  FSEL R34, R34, -INF , !P1 ;  /* 0xff80000022227808 */ /* 0x000fc40004800000 */
[----:B------:R-:W-:Y:S02]  /*46e0*/  ISETP.GT.AND P1, PT, R76, 0x61, !P6 ;  /* 0x000000614c00780c */ /* 0x000fe40007724270 */
[----:B------:R-:W-:Y:S02]  /*46f0*/  LOP3.LUT P6, RZ, R16, 0x2, RZ, 0xc0, !PT ;  /* 0x0000000210ff7812 */ /* 0x000fe400078cc0ff */
[C---:B------:R-:W-:Y:S02]  /*4700*/  ISETP.LT.OR P1, PT, R67.reuse, 0x62, P1 ;  /* 0x000000624300780c */ /* 0x040fe40000f21670 */
[----:B------:R-:W-:Y:S02]  /*4710*/  ISETP.LT.OR P2, PT, R67, 0x6a, P2 ;  /* 0x0000006a4300780c */ /* 0x000fe40001741670 */
[----:B0-----:R-:W-:Y:S02]  /*4720*/  FMNMX.FTZ R69, R25, R24, !PT ;  /* 0x0000001819457209 */ /* 0x001fe40007810000 */
[----:B------:R-:W-:-:S02]  /*4730*/  FSEL R35, R35, -INF , !P1 ;  /* 0xff80000023237808 */ /* 0x000fc40004800000 */
[----:B------:R-:W-:Y:S01]  /*4740*/  FSEL R80, R37, -INF , !P2 ;  /* 0xff80000025507808 */ /* 0x000fe20005000000 */
[----:B------:R-:W0:Y:S02]  /*4750*/  SHFL.BFLY PT, R24, R69, 0x1, 0x1f ;  /* 0x0c201f0045187f89 */ /* 0x000e2400000e0000 */
[----:B0-----:R-:W-:-:S04]  /*4760*/  FMNMX.FTZ R24, R69, R24, !PT ;  /* 0x0000001845187209 */ /* 0x001fc80007810000 */
[C---:B------:R-:W-:Y:S01]  /*4770*/  FSETP.NEU.FTZ.AND P1, PT, R24.reuse, -INF , PT ;  /* 0xff8000001800780b */ /* 0x040fe20003f3d000 */
[----:B------:R-:W-:-:S05]  /*4780*/  FMUL.FTZ R78, R24, UR33 ;  /* 0x00000021184e7c20 */ /* 0x000fca0008410000 */
[----:B------:R-:W-:Y:S02]  /*4790*/  FSEL R78, R78, RZ, P1 ;  /* 0x000000ff4e4e7208 */ /* 0x000fe40000800000 */
[----:B------:R-:W-:Y:S02]  /*47a0*/  ISETP.GT.AND P1, PT, R76, RZ, !P6 ;  /* 0x000000ff4c00720c */ /* 0x000fe40007724270 */
[----:B------:R-:W-:Y:S01]  /*47b0*/  LOP3.LUT P6, RZ, R16, 0x1, RZ, 0xc0, !PT ;  /* 0x0000000110ff7812 */ /* 0x000fe200078cc0ff */
[--C-:B------:R-:W-:Y:S01]  /*47c0*/  FFMA.FTZ R75, R54, UR33, -R78.reuse ;  /* 0x00000021364b7c23 */ /* 0x100fe2000801084e */
[----:B------:R-:W-:Y:S01]  /*47d0*/  ISETP.LT.OR P1, PT, R67, 0x1, P1 ;  /* 0x000000014300780c */ /* 0x000fe20000f21670 */
[--C-:B------:R-:W-:Y:S01]  /*47e0*/  FFMA.FTZ R77, R56, UR33, -R78.reuse ;  /* 0x00000021384d7c23 */ /* 0x100fe2000801084e */
[--C-:B------:R-:W-:Y:S01]  /*47f0*/  FFMA.FTZ R56, R57, UR33, -R78.reuse ;  /* 0x0000002139387c23 */ /* 0x100fe2000801084e */
[--C-:B------:R-:W-:Y:S01]  /*4800*/  FFMA.FTZ R57, R58, UR33, -R78.reuse ;  /* 0x000000213a397c23 */ /* 0x100fe2000801084e */
[----:B------:R-:W-:Y:S01]  /*4810*/  FSEL R79, R0, -INF , !P1 ;  /* 0xff800000004f7808 */ /* 0x000fe20004800000 */
        /* <DEDUP_REMOVED lines=13> */
[----:B------:R-:W-:Y:S01]  /*48f0*/  ISETP.GT.AND P6, PT, R76, 0x79, !P6 ;  /* 0x000000794c00780c */ /* 0x000fe200077c4270 */
[--C-:B------:R-:W-:Y:S01]  /*4900*/  FFMA.FTZ R71, R92, UR33, -R78.reuse ;  /* 0x000000215c477c23 */ /* 0x100fe2000801084e */
[----:B------:R-:W-:Y:S01]  /*4910*/  FMNMX.FTZ R25, R9, R70, !PT ;  /* 0x0000004609197209 */ /* 0x000fe20007810000 */
[----:B------:R-:W0:Y:S01]  /*4920*/  MUFU.EX2 R73, R73 ;  /* 0x0000004900497308 */ /* 0x000e220000000800 */
[----:B------:R-:W-:Y:S01]  /*4930*/  FSEL R76, R36, -INF , !P1 ;  /* 0xff800000244c7808 */ /* 0x000fe20004800000 */
        /* <DEDUP_REMOVED lines=23> */
[--C-:B-1----:R-:W-:Y:S01]  /*4ab0*/  FFMA.FTZ R53, R59, UR33, -R78.reuse ;  /* 0x000000213b357c23 */ /* 0x102fe2000801084e */
[----:B------:R-:W-:Y:S01]  /*4ac0*/  FFMA.FTZ R59, R63, UR33, -R78 ;  /* 0x000000213f3b7c23 */ /* 0x000fe2000801084e */
[----:B------:R-:W-:-:S02]  /*4ad0*/  FMNMX.FTZ R25, R15, R54, !PT ;  /* 0x000000360f197209 */ /* 0x000fc40007810000 */
[----:B------:R-:W-:Y:S02]  /*4ae0*/  FSEL R63, R38, -INF , !P3 ;  /* 0xff800000263f7808 */ /* 0x000fe40005800000 */
        /* <DEDUP_REMOVED lines=17> */
[----:B------:R-:W-:Y:S03]  /*4c00*/  MUFU.EX2 R56, R56 ;  /* 0x0000003800387308 */ /* 0x000fe60000000800 */
[----:B------:R-:W-:Y:S01]  /*4c10*/  FMNMX.FTZ R25, R33, R58, !PT ;  /* 0x0000003a21197209 */ /* 0x000fe20007810000 */
[--C-:B------:R-:W-:Y:S01]  /*4c20*/  FFMA.FTZ R58, R62, UR33, -R78.reuse ;  /* 0x000000213e3a7c23 */ /* 0x100fe2000801084e */
[--C-:B------:R-:W-:Y:S02]  /*4c30*/  FFMA.FTZ R62, R66, UR33, -R78.reuse ;  /* 0x00000021423e7c23 */ /* 0x100fe4000801084e */
[----:B------:R-:W-:Y:S01]  /*4c40*/  FMNMX.FTZ R60, R34, R25, !PT ;  /* 0x00000019223c7209 */ /* 0x000fe20007810000 */
[----:B------:R-:W-:Y:S03]  /*4c50*/  MUFU.EX2 R57, R57 ;  /* 0x0000003900397308 */ /* 0x000fe60000000800 */
[----:B------:R-:W-:Y:S01]  /*4c60*/  FMNMX.FTZ R25, R35, R60, !PT ;  /* 0x0000003c23197209 */ /* 0x000fe20007810000 */
[--C-:B------:R-:W-:Y:S01]  /*4c70*/  FFMA.FTZ R60, R64, UR33, -R78.reuse ;  /* 0x00000021403c7c23 */ /* 0x100fe2000801084e */
[----:B------:R-:W-:Y:S01]  /*4c80*/  FSEL R64, R40, -INF , !P5 ;  /* 0xff80000028407808 */ /* 0x000fe20006800000 */
        /* <DEDUP_REMOVED lines=10> */
[----:B------:R-:W1:Y:S01]  /*4d30*/  SHFL.BFLY PT, R25, R36, 0x2, 0x1f ;  /* 0x0c401f0024197f89 */ /* 0x000e6200000e0000 */
[----:B------:R-:W-:Y:S08]  /*4d40*/  MUFU.EX2 R58, R58 ;  /* 0x0000003a003a7308 */ /* 0x000ff00000000800 */
[----:B------:R-:W-:Y:S08]  /*4d50*/  MUFU.EX2 R59, R59 ;  /* 0x0000003b003b7308 */ /* 0x000ff00000000800 */
[----:B------:R-:W-:Y:S01]  /*4d60*/  MUFU.EX2 R60, R60 ;  /* 0x0000003c003c7308 */ /* 0x000fe20000000800 */
[----:B-1----:R-:W-:Y:S01]  /*4d70*/  FMNMX.FTZ R38, R36, R25, !PT ;  /* 0x0000001924267209 */ /* 0x002fe20007810000 */
[----:B------:R-:W-:-:S06]  /*4d80*/  FFMA.FTZ R36, R44, UR33, -R78 ;  /* 0x000000212c247c23 */ /* 0x000fcc000801084e */
[----:B------:R-:W-:Y:S01]  /*4d90*/  MUFU.EX2 R61, R61 ;  /* 0x0000003d003d7308 */ /* 0x000fe20000000800 */
[----:B------:R-:W1:Y:S07]  /*4da0*/  SHFL.BFLY PT, R25, R38, 0x1, 0x1f ;  /* 0x0c201f0026197f89 */ /* 0x000e6e00000e0000 */
[----:B------:R-:W-:Y:S08]  /*4db0*/  MUFU.EX2 R62, R62 ;  /* 0x0000003e003e7308 */ /* 0x000ff00000000800 */
[----:B------:R-:W-:Y:S08]  /*4dc0*/  MUFU.EX2 R52, R52 ;  /* 0x0000003400347308 */ /* 0x000ff00000000800 */
[----:B------:R-:W-:Y:S01]  /*4dd0*/  MUFU.EX2 R51, R51 ;  /* 0x0000003300337308 */ /* 0x000fe20000000800 */
[----:B-1----:R-:W-:Y:S01]  /*4de0*/  FMNMX.FTZ R25, R38, R25, !PT ;  /* 0x0000001926197209 */ /* 0x002fe20007810000 */
[----:B------:R-:W-:-:S03]  /*4df0*/  FFMA.FTZ R38, R42, UR33, -R78 ;  /* 0x000000212a267c23 */ /* 0x000fc6000801084e */
        /* <DEDUP_REMOVED lines=28> */
[--C-:B------:R-:W-:Y:S01]  /*4fc0*/  FFMA.FTZ R3, R3, UR33, -R42.reuse ;  /* 0x0000002103037c23 */ /* 0x100fe2000801082a */
[----:B------:R2:W3:Y:S01]  /*4fd0*/  MUFU.EX2 R7, R6 ;  /* 0x0000000600077308 */ /* 0x0004e20000000800 */
[----:B0-----:R-:W-:Y:S01]  /*4fe0*/  FADD.FTZ R4, R0, R73 ;  /* 0x0000004900047221 */ /* 0x001fe20000010000 */
[--C-:B------:R-:W-:Y:S01]  /*4ff0*/  FFMA.FTZ R35, R35, UR33, -R42.reuse ;  /* 0x0000002123237c23 */ /* 0x100fe2000801082a */
[--C-:B------:R-:W-:Y:S01]  /*5000*/  FFMA.FTZ R76, R76, UR33, -R42.reuse ;  /* 0x000000214c4c7c23 */ /* 0x100fe2000801082a */
[--C-:B------:R-:W-:Y:S01]  /*5010*/  FFMA.FTZ R63, R63, UR33, -R42.reuse ;  /* 0x000000213f3f7c23 */ /* 0x100fe2000801082a */
[--C-:B------:R-:W-:Y:S01]  /*5020*/  FFMA.FTZ R64, R64, UR33, -R42.reuse ;  /* 0x0000002140407c23 */ /* 0x100fe2000801082a */
[--C-:B------:R-:W-:Y:S01]  /*5030*/  FFMA.FTZ R80, R80, UR33, -R42.reuse ;  /* 0x0000002150507c23 */ /* 0x100fe2000801082a */
[----:B------:R-:W-:Y:S01]  /*5040*/  FFMA.FTZ R81, R81, UR33, -R42 ;  /* 0x0000002151517c23 */ /* 0x000fe2000801082a */
[----:B------:R0:W4:Y:S01]  /*5050*/  MUFU.EX2 R78, R5 ;  /* 0x00000005004e7308 */ /* 0x0001220000000800 */
[----:B-1----:R-:W-:Y:S01]  /*5060*/  FADD.FTZ R8, R79, R66 ;  /* 0x000000424f087221 */ /* 0x002fe20000010000 */
[----:B--2---:R-:W-:-:S06]  /*5070*/  F2FP.BF16.F32.PACK_AB R6, R72, R69 ;  /* 0x000000454806723e */ /* 0x004fcc00000010ff */
[----:B------:R-:W1:Y:S01]  /*5080*/  MUFU.EX2 R9, R9 ;  /* 0x0000000900097308 */ /* 0x000e620000000800 */
[----:B0-----:R-:W-:Y:S01]  /*5090*/  FADD.FTZ R5, R69, R4 ;  /* 0x0000000445057221 */ /* 0x001fe20000010000 */
[----:B---3--:R-:W-:Y:S01]  /*50a0*/  FADD.FTZ R29, R7, R8 ;  /* 0x00000008071d7221 */ /* 0x008fe20000010000 */
[----:B------:R-:W-:Y:S01]  /*50b0*/  F2FP.BF16.F32.PACK_AB R4, R73, R0 ;  /* 0x000000004904723e */ /* 0x000fe200000010ff */
[--C-:B------:R-:W-:Y:S01]  /*50c0*/  FFMA.FTZ R0, R30, UR33, -R42.reuse ;  /* 0x000000211e007c23 */ /* 0x100fe2000801082a */
[----:B------:R-:W-:Y:S01]  /*50d0*/  FADD.FTZ R5, R72, R5 ;  /* 0x0000000548057221 */ /* 0x000fe20000010000 */
[--C-:B------:R-:W-:Y:S02]  /*50e0*/  FFMA.FTZ R30, R33, UR33, -R42.reuse ;  /* 0x00000021211e7c23 */ /* 0x100fe4000801082a */
[----:B------:R-:W0:Y:S01]  /*50f0*/  MUFU.EX2 R44, R44 ;  /* 0x0000002c002c7308 */ /* 0x000e220000000800 */
[----:B------:R-:W-:Y:S01]  /*5100*/  FADD.FTZ R10, R68, R5 ;  /* 0x00000005440a7221 */ /* 0x000fe20000010000 */
[----:B----4-:R-:W-:Y:S01]  /*5110*/  FADD.FTZ R8, R78, R29 ;  /* 0x0000001d4e087221 */ /* 0x010fe20000010000 */
[----:B------:R-:W-:Y:S01]  /*5120*/  F2FP.BF16.F32.PACK_AB R5, R66, R79 ;  /* 0x0000004f4205723e */ /* 0x000fe200000010ff */
[----:B------:R-:W-:Y:S01]  /*5130*/  FFMA.FTZ R29, R32, UR33, -R42 ;  /* 0x00000021201d7c23 */ /* 0x000fe2000801082a */
[----:B------:R-:W-:Y:S01]  /*5140*/  FADD.FTZ R31, R71, R10 ;  /* 0x0000000a471f7221 */ /* 0x000fe20000010000 */
[----:B------:R-:W-:-:S02]  /*5150*/  F2FP.BF16.F32.PACK_AB R7, R78, R7 ;  /* 0x000000074e07723e */ /* 0x000fc400000010ff */
[----:B------:R-:W2:Y:S01]  /*5160*/  MUFU.EX2 R11, R11 ;  /* 0x0000000b000b7308 */ /* 0x000ea20000000800 */
[----:B------:R-:W-:Y:S01]  /*5170*/  FADD.FTZ R10, R70, R31 ;  /* 0x0000001f460a7221 */ /* 0x000fe20000010000 */
[----:B-1----:R-:W-:Y:S01]  /*5180*/  FADD.FTZ R65, R9, R8 ;  /* 0x0000000809417221 */ /* 0x002fe20000010000 */
[----:B------:R-:W-:Y:S01]  /*5190*/  FFMA.FTZ R31, R34, UR33, -R42 ;  /* 0x00000021221f7c23 */ /* 0x000fe2000801082a */
[----:B------:R1:W-:Y:S01]  /*51a0*/  STSM.16.M88.4 [R18+0x21800], R4 ;  /* 0x0218000412007844 */ /* 0x0003e20000000200 */
[----:B------:R-:W-:Y:S01]  /*51b0*/  FADD.FTZ R33, R75, R10 ;  /* 0x0000000a4b217221 */ /* 0x000fe20000010000 */
[----:B------:R-:W-:Y:S02]  /*51c0*/  FFMA.FTZ R42, R67, UR33, -R42 ;  /* 0x00000021432a7c23 */ /* 0x000fe4000801082a */
[----:B------:R-:W3:Y:S01]  /*51d0*/  MUFU.EX2 R48, R48 ;  /* 0x0000003000307308 */ /* 0x000ee20000000800 */
[----:B0-----:R-:W-:Y:S01]  /*51e0*/  FADD.FTZ R8, R44, R65 ;  /* 0x000000412c087221 */ /* 0x001fe20000010000 */
[----:B------:R-:W-:-:S04]  /*51f0*/  FADD.FTZ R10, R74, R33 ;  /* 0x000000214a0a7221 */ /* 0x000fc80000010000 */
[----:B------:R-:W-:Y:S02]  /*5200*/  FADD.FTZ R65, R77, R10 ;  /* 0x0000000a4d417221 */ /* 0x000fe40000010000 */
[----:B------:R-:W0:Y:S01]  /*5210*/  MUFU.EX2 R12, R12 ;  /* 0x0000000c000c7308 */ /* 0x000e220000000800 */
[----:B--2---:R-:W-:Y:S01]  /*5220*/  FADD.FTZ R33, R11, R8 ;  /* 0x000000080b217221 */ /* 0x004fe20000010000 */
[----:B------:R-:W-:Y:S01]  /*5230*/  FADD.FTZ R10, R56, R65 ;  /* 0x00000041380a7221 */ /* 0x000fe20000010000 */
[----:B-1----:R-:W-:-:S03]  /*5240*/  F2FP.BF16.F32.PACK_AB R5, R44, R9 ;  /* 0x000000092c05723e */ /* 0x002fc600000010ff */
[----:B------:R-:W-:Y:S01]  /*5250*/  FADD.FTZ R10, R57, R10 ;  /* 0x0000000a390a7221 */ /* 0x000fe20000010000 */
[----:B------:R-:W-:Y:S01]  /*5260*/  F2FP.BF16.F32.PACK_AB R4, R71, R68 ;  /* 0x000000444704723e */ /* 0x000fe200000010ff */
[----:B------:R-:W1:Y:S01]  /*5270*/  MUFU.EX2 R43, R43 ;  /* 0x0000002b002b7308 */ /* 0x000e620000000800 */
[C---:B---3--:R-:W-:Y:S01]  /*5280*/  FADD.FTZ R33, R48.reuse, R33 ;  /* 0x0000002130217221 */ /* 0x048fe20000010000 */
[----:B------:R-:W-:Y:S01]  /*5290*/  FADD.FTZ R65, R53, R10 ;  /* 0x0000000a35417221 */ /* 0x000fe20000010000 */
[----:B------:R-:W-:Y:S02]  /*52a0*/  F2FP.BF16.F32.PACK_AB R7, R48, R11 ;  /* 0x0000000b3007723e */ /* 0x000fe400000010ff */
[----:B------:R-:W-:Y:S01]  /*52b0*/  F2FP.BF16.F32.PACK_AB R6, R75, R70 ;  /* 0x000000464b06723e */ /* 0x000fe200000010ff */
[----:B------:R-:W-:Y:S02]  /*52c0*/  FADD.FTZ R10, R54, R65 ;  /* 0x00000041360a7221 */ /* 0x000fe40000010000 */
[----:B------:R-:W2:Y:S01]  /*52d0*/  MUFU.EX2 R14, R14 ;  /* 0x0000000e000e7308 */ /* 0x000ea20000000800 */
[----:B0-----:R-:W-:Y:S01]  /*52e0*/  FADD.FTZ R8, R12, R33 ;  /* 0x000000210c087221 */ /* 0x001fe20000010000 */
[----:B------:R-:W-:Y:S01]  /*52f0*/  FADD.FTZ R65, R55, R10 ;  /* 0x0000000a37417221 */ /* 0x000fe20000010000 */
[----:B------:R0:W-:Y:S01]  /*5300*/  STSM.16.M88.4 [R23], R4 ;  /* 0x0000000417007844 */ /* 0x0001e20000000200 */
[----:B------:R-:W-:-:S02]  /*5310*/  F2FP.BF16.F32.PACK_AB R10, R57, R56 ;  /* 0x00000038390a723e */ /* 0x000fc400000010ff */
[----:B------:R-:W-:Y:S02]  /*5320*/  FADD.FTZ R34, R58, R65 ;  /* 0x000000413a227221 */ /* 0x000fe40000010000 */
[----:B------:R-:W3:Y:S01]  /*5330*/  MUFU.EX2 R45, R45 ;  /* 0x0000002d002d7308 */ /* 0x000ee20000000800 */
[----:B-1----:R-:W-:Y:S01]  /*5340*/  FADD.FTZ R33, R43, R8 ;  /* 0x000000082b217221 */ /* 0x002fe20000010000 */
[----:B------:R-:W-:-:S04]  /*5350*/  FADD.FTZ R9, R59, R34 ;  /* 0x000000223b097221 */ /* 0x000fc80000010000 */
[----:B------:R-:W-:Y:S01]  /*5360*/  FADD.FTZ R44, R60, R9 ;  /* 0x000000093c2c7221 */ /* 0x000fe20000010000 */
[----:B------:R-:W-:Y:S01]  /*5370*/  F2FP.BF16.F32.PACK_AB R9, R43, R12 ;  /* 0x0000000c2b09723e */ /* 0x000fe200000010ff */
[----:B------:R-:W1:Y:S01]  /*5380*/  MUFU.EX2 R13, R13 ;  /* 0x0000000d000d7308 */ /* 0x000e620000000800 */
[----:B--2---:R-:W-:Y:S01]  /*5390*/  FADD.FTZ R8, R14, R33 ;  /* 0x000000210e087221 */ /* 0x004fe20000010000 */
[----:B------:R-:W-:Y:S01]  /*53a0*/  FADD.FTZ R43, R61, R44 ;  /* 0x0000002c3d2b7221 */ /* 0x000fe20000010000 */
[----:B0-----:R-:W-:Y:S02]  /*53b0*/  F2FP.BF16.F32.PACK_AB R4, R54, R53 ;  /* 0x000000353604723e */ /* 0x001fe400000010ff */
[----:B------:R-:W-:Y:S01]  /*53c0*/  F2FP.BF16.F32.PACK_AB R6, R58, R55 ;  /* 0x000000373a06723e */ /* 0x000fe200000010ff */
[----:B------:R-:W-:Y:S02]  /*53d0*/  FADD.FTZ R43, R62, R43 ;  /* 0x0000002b3e2b7221 */ /* 0x000fe40000010000 */
[----:B------:R-:W0:Y:S01]  /*53e0*/  MUFU.EX2 R20, R20 ;  /* 0x0000001400147308 */ /* 0x000e220000000800 */
[C---:B---3--:R-:W-:Y:S01]  /*53f0*/  FADD.FTZ R8, R45.reuse, R8 ;  /* 0x000000082d087221 */ /* 0x048fe20000010000 */
[----:B------:R-:W-:Y:S01]  /*5400*/  F2FP.BF16.F32.PACK_AB R11, R45, R14 ;  /* 0x0000000e2d0b723e */ /* 0x000fe200000010ff */
[----:B------:R-:W-:-:S04]  /*5410*/  FADD.FTZ R14, R52, R43 ;  /* 0x0000002b340e7221 */ /* 0x000fc80000010000 */
[----:B------:R-:W-:Y:S01]  /*5420*/  FADD.FTZ R14, R51, R14 ;  /* 0x0000000e330e7221 */ /* 0x000fe20000010000 */
[----:B------:R-:W2:Y:S01]  /*5430*/  MUFU.EX2 R2, R2 ;  /* 0x0000000200027308 */ /* 0x000ea20000000800 */
[----:B-1----:R-:W-:Y:S01]  /*5440*/  FADD.FTZ R33, R13, R8 ;  /* 0x000000080d217221 */ /* 0x002fe20000010000 */
[----:B------:R-:W-:Y:S01]  /*5450*/  F2FP.BF16.F32.PACK_AB R8, R77, R74 ;  /* 0x0000004a4d08723e */ /* 0x000fe200000010ff */
[----:B------:R-:W-:Y:S01]  /*5460*/  FADD.FTZ R5, R49, R14 ;  /* 0x0000000e31057221 */ /* 0x000fe20000010000 */
[----:B------:R-:W-:-:S03]  /*5470*/  F2FP.BF16.F32.PACK_AB R14, R50, R49 ;  /* 0x00000031320e723e */ /* 0x000fc600000010ff */
[----:B------:R1:W-:Y:S01]  /*5480*/  STSM.16.M88.4 [R22], R8 ;  /* 0x0000000816007844 */ /* 0x0003e20000000200 */
[----:B------:R-:W3:Y:S01]  /*5490*/  MUFU.EX2 R3, R3 ;  /* 0x0000000300037308 */ /* 0x000ee20000000800 */
[----:B0-----:R-:W-:-:S07]  /*54a0*/  FADD.FTZ R33, R20, R33 ;  /* 0x0000002114217221 */ /* 0x001fce0000010000 */
[----:B------:R-:W-:Y:S01]  /*54b0*/  MUFU.EX2 R15, R15 ;  /* 0x0000000f000f7308 */ /* 0x000fe20000000800 */
[----:B--2---:R-:W-:Y:S01]  /*54c0*/  FADD.FTZ R34, R2, R33 ;  /* 0x0000002102227221 */ /* 0x004fe20000010000 */
[----:B-1----:R-:W-:-:S06]  /*54d0*/  F2FP.BF16.F32.PACK_AB R8, R60, R59 ;  /* 0x0000003b3c08723e */ /* 0x002fcc00000010ff */
[----:B------:R-:W0:Y:S01]  /*54e0*/  MUFU.EX2 R26, R26 ;  /* 0x0000001a001a7308 */ /* 0x000e220000000800 */
[C---:B---3--:R-:W-:Y:S01]  /*54f0*/  FADD.FTZ R34, R3.reuse, R34 ;  /* 0x0000002203227221 */ /* 0x048fe20000010000 */
[----:B------:R-:W-:Y:S02]  /*5500*/  F2FP.BF16.F32.PACK_AB R7, R3, R2 ;  /* 0x000000020307723e */ /* 0x000fe400000010ff */
[----:B------:R-:W-:-:S04]  /*5510*/  F2FP.BF16.F32.PACK_AB R10, R62, R61 ;  /* 0x0000003d3e0a723e */ /* 0x000fc800000010ff */
        /* <DEDUP_REMOVED lines=10> */
[----:B------:R-:W-:Y:S01]  /*55c0*/  FADD.FTZ R35, R21, R12 ;  /* 0x0000000c15237221 */ /* 0x000fe20000010000 */
[----:B------:R-:W-:-:S03]  /*55d0*/  F2FP.BF16.F32.PACK_AB R12, R51, R52 ;  /* 0x00000034330c723e */ /* 0x000fc600000010ff */
[----:B------:R-:W-:-:S03]  /*55e0*/  FADD.FTZ R35, R28, R35 ;  /* 0x000000231c237221 */ /* 0x000fc60000010000 */
[----:B------:R-:W3:Y:S01]  /*55f0*/  MUFU.EX2 R30, R30 ;  /* 0x0000001e001e7308 */ /* 0x000ee20000000800 */
[----:B0-----:R-:W-:Y:S01]  /*5600*/  FADD.FTZ R44, R0, R35 ;  /* 0x00000023002c7221 */ /* 0x001fe20000010000 */
[----:B------:R-:W-:Y:S01]  /*5610*/  FADD.FTZ R35, R50, R5 ;  /* 0x0000000532237221 */ /* 0x000fe20000010000 */
[----:B------:R-:W-:Y:S02]  /*5620*/  F2FP.BF16.F32.PACK_AB R5, R20, R13 ;  /* 0x0000000d1405723e */ /* 0x000fe400000010ff */
[C---:B-1----:R-:W-:Y:S01]  /*5630*/  FADD.FTZ R44, R27.reuse, R44 ;  /* 0x0000002c1b2c7221 */ /* 0x042fe20000010000 */
[----:B------:R-:W-:Y:S02]  /*5640*/  F2FP.BF16.F32.PACK_AB R13, R27, R0 ;  /* 0x000000001b0d723e */ /* 0x000fe400000010ff */
[----:B------:R-:W0:Y:S01]  /*5650*/  MUFU.EX2 R31, R31 ;  /* 0x0000001f001f7308 */ /* 0x000e220000000800 */
[----:B--2---:R-:W-:Y:S01]  /*5660*/  FADD.FTZ R3, R29, R44 ;  /* 0x0000002c1d037221 */ /* 0x004fe20000010000 */
[----:B------:R1:W-:Y:S04]  /*5670*/  STSM.16.M88.4 [R19], R4 ;  /* 0x0000000413007844 */ /* 0x0003e80000000200 */
[----:B------:R-:W-:Y:S02]  /*5680*/  STSM.16.M88.4 [R18+0x27800], R8 ;  /* 0x0278000812007844 */ /* 0x000fe40000000200 */
[----:B------:R-:W2:Y:S01]  /*5690*/  MUFU.EX2 R40, R40 ;  /* 0x0000002800287308 */ /* 0x000ea20000000800 */
[C---:B---3--:R-:W-:Y:S01]  /*56a0*/  FADD.FTZ R0, R30.reuse, R3 ;  /* 0x000000031e007221 */ /* 0x048fe20000010000 */
[----:B------:R-:W-:-:S05]  /*56b0*/  F2FP.BF16.F32.PACK_AB R15, R30, R29 ;  /* 0x0000001d1e0f723e */ /* 0x000fca00000010ff */
[----:B------:R-:W-:Y:S01]  /*56c0*/  STSM.16.M88.4 [R136], R12 ;  /* 0x0000000c88007844 */ /* 0x000fe20000000200 */
[----:B------:R-:W3:Y:S01]  /*56d0*/  MUFU.EX2 R47, R47 ;  /* 0x0000002f002f7308 */ /* 0x000ee20000000800 */
[----:B0-----:R-:W-:Y:S01]  /*56e0*/  FADD.FTZ R21, R31, R0 ;  /* 0x000000001f157221 */ /* 0x001fe20000010000 */
[----:B------:R-:W-:-:S03]  /*56f0*/  F2FP.BF16.F32.PACK_AB R29, R32, R31 ;  /* 0x0000001f201d723e */ /* 0x000fc600000010ff */
[----:B------:R-:W-:-:S03]  /*5700*/  FADD.FTZ R21, R32, R21 ;  /* 0x0000001520157221 */ /* 0x000fc60000010000 */
[----:B------:R-:W0:Y:S01]  /*5710*/  MUFU.EX2 R41, R41 ;  /* 0x0000002900297308 */ /* 0x000e220000000800 */
[----:B--2---:R-:W-:-:S07]  /*5720*/  FADD.FTZ R2, R40, R35 ;  /* 0x0000002328027221 */ /* 0x004fce0000010000 */
[----:B------:R-:W2:Y:S01]  /*5730*/  MUFU.EX2 R46, R46 ;  /* 0x0000002e002e7308 */ /* 0x000ea20000000800 */
[C---:B---3--:R-:W-:Y:S01]  /*5740*/  F2FP.BF16.F32.PACK_AB R28, R47.reuse, R40 ;  /* 0x000000282f1c723e */ /* 0x048fe200000010ff */
[----:B------:R-:W-:-:S06]  /*5750*/  FADD.FTZ R2, R47, R2 ;  /* 0x000000022f027221 */ /* 0x000fcc0000010000 */
[----:B------:R-:W3:Y:S01]  /*5760*/  MUFU.EX2 R76, R76 ;  /* 0x0000004c004c7308 */ /* 0x000ee20000000800 */
[----:B0-----:R-:W-:-:S07]  /*5770*/  FADD.FTZ R27, R41, R2 ;  /* 0x00000002291b7221 */ /* 0x001fce0000010000 */
[----:B------:R-:W0:Y:S01]  /*5780*/  MUFU.EX2 R33, R80 ;  /* 0x0000005000217308 */ /* 0x000e220000000800 */
[C---:B--2---:R-:W-:Y:S01]  /*5790*/  F2FP.BF16.F32.PACK_AB R30, R46.reuse, R41 ;  /* 0x000000292e1e723e */ /* 0x044fe200000010ff */
[----:B------:R-:W-:-:S06]  /*57a0*/  FADD.FTZ R27, R46, R27 ;  /* 0x0000001b2e1b7221 */ /* 0x000fcc0000010000 */
[----:B------:R-:W-:Y:S01]  /*57b0*/  MUFU.EX2 R36, R36 ;  /* 0x0000002400247308 */ /* 0x000fe20000000800 */
[----:B---3--:R-:W-:-:S07]  /*57c0*/  FADD.FTZ R0, R76, R21 ;  /* 0x000000154c007221 */ /* 0x008fce0000010000 */
[----:B------:R-:W1:Y:S01]  /*57d0*/  MUFU.EX2 R37, R37 ;  /* 0x0000002500257308 */ /* 0x000e620000000800 */
[C---:B0-----:R-:W-:Y:S01]  /*57e0*/  F2FP.BF16.F32.PACK_AB R31, R33.reuse, R76 ;  /* 0x0000004c211f723e */ /* 0x041fe200000010ff */
[----:B------:R-:W-:-:S04]  /*57f0*/  FADD.FTZ R0, R33, R0 ;  /* 0x0000000021007221 */ /* 0x000fc80000010000 */
[----:B------:R-:W-:Y:S02]  /*5800*/  STSM.16.M88.4 [R22+0x6000], R28 ;  /* 0x0060001c16007844 */ /* 0x000fe40000000200 */
[----:B------:R-:W0:Y:S08]  /*5810*/  MUFU.EX2 R38, R38 ;  /* 0x0000002600267308 */ /* 0x000e300000000800 */
[----:B------:R-:W2:Y:S01]  /*5820*/  MUFU.EX2 R39, R39 ;  /* 0x0000002700277308 */ /* 0x000ea20000000800 */
[----:B-1----:R-:W-:Y:S01]  /*5830*/  F2FP.BF16.F32.PACK_AB R4, R37, R36 ;  /* 0x000000242504723e */ /* 0x002fe200000010ff */
[----:B------:R-:W-:-:S04]  /*5840*/  FADD.FTZ R36, R36, R27 ;  /* 0x0000001b24247221 */ /* 0x000fc80000010000 */
[----:B------:R-:W-:Y:S02]  /*5850*/  FADD.FTZ R37, R37, R36 ;  /* 0x0000002425257221 */ /* 0x000fe40000010000 */
[----:B------:R-:W-:Y:S02]  /*5860*/  MUFU.EX2 R63, R63 ;  /* 0x0000003f003f7308 */ /* 0x000fe40000000800 */
[----:B0-----:R-:W-:-:S06]  /*5870*/  FADD.FTZ R2, R38, R37 ;  /* 0x0000002526027221 */ /* 0x001fcc0000010000 */
[----:B------:R-:W0:Y:S01]  /*5880*/  MUFU.EX2 R34, R81 ;  /* 0x0000005100227308 */ /* 0x000e220000000800 */
[C---:B--2---:R-:W-:Y:S01]  /*5890*/  F2FP.BF16.F32.PACK_AB R6, R39.reuse, R38 ;  /* 0x000000262706723e */ /* 0x044fe200000010ff */
[----:B------:R-:W-:-:S06]  /*58a0*/  FADD.FTZ R2, R39, R2 ;  /* 0x0000000227027221 */ /* 0x000fcc0000010000 */
[----:B------:R-:W1:Y:S08]  /*58b0*/  MUFU.EX2 R64, R64 ;  /* 0x0000004000407308 */ /* 0x000e700000000800 */
[----:B------:R-:W2:Y:S01]  /*58c0*/  MUFU.EX2 R3, R42 ;  /* 0x0000002a00037308 */ /* 0x000ea20000000800 */
[----:B0-----:R-:W-:Y:S01]  /*58d0*/  F2FP.BF16.F32.PACK_AB R5, R34, R63 ;  /* 0x0000003f2205723e */ /* 0x001fe200000010ff */
[----:B------:R-:W-:-:S04]  /*58e0*/  FADD.FTZ R63, R63, R0 ;  /* 0x000000003f3f7221 */ /* 0x000fc80000010000 */
[----:B------:R-:W-:-:S04]  /*58f0*/  FADD.FTZ R63, R34, R63 ;  /* 0x0000003f223f7221 */ /* 0x000fc80000010000 */
[----:B-1----:R-:W-:Y:S01]  /*5900*/  FADD.FTZ R0, R64, R63 ;  /* 0x0000003f40007221 */ /* 0x002fe20000010000 */
[----:B--2---:R-:W-:-:S03]  /*5910*/  F2FP.BF16.F32.PACK_AB R7, R3, R64 ;  /* 0x000000400307723e */ /* 0x004fc600000010ff */
[----:B------:R-:W-:Y:S02]  /*5920*/  FADD.FTZ R0, R3, R0 ;  /* 0x0000000003007221 */ /* 0x000fe40000010000 */
[----:B------:R0:W-:Y:S01]  /*5930*/  STSM.16.M88.4 [R19+0x6000], R4 ;  /* 0x0060000413007844 */ /* 0x0001e20000000200 */
[----:B------:R1:W-:Y:S06]  /*5940*/  MEMBAR.ALL.CTA ;  /* 0x0000000000007992 */ /* 0x0003ec0000008000 */
[----:B-1----:R-:W1:Y:S01]  /*5950*/  FENCE.VIEW.ASYNC.S ;  /* 0x00000000000073c6 */ /* 0x002e620000000000 */
[----:B0-----:R-:W-:Y:S01]  /*5960*/  VIADD R6, R88, 0xfffffffe ;  /* 0xfffffffe58067836 */ /* 0x001fe20000000000 */
        /* <DEDUP_REMOVED lines=13> */
.L_x_11099:
[----:B------:R-:W-:Y:S02]  /*5a40*/  ULDC UR18, c[0x0][0x9e4] ;  /* 0x0002790000127ab9 */ /* 0x000fe40000000800 */
[----:B------:R-:W-:-:S11]  /*5a50*/  UISETP.NE.AND UP0, UPT, UR18, 0x1, UPT ;  /* 0x000000011200788c */ /* 0x000fd6000bf05270 */
[----:B------:R-:W-:Y:S02]  /*5a60*/  @UP0 ULDC.64 UR6, c[0x0][0x9e8] ;  /* 0x00027a0000060ab9 */ /* 0x000fe40000000a00 */
[----:B------:R-:W-:-:S04]  /*5a70*/  UIMAD.WIDE.U32 UR10, UR15, UR6, URZ ;  /* 0x000000060f0a72a5 */ /* 0x000fc8000f8e003f */
[----:B------:R-:W-:-:S12]  /*5a80*/  @UP0 USHF.R.U32.HI UR15, URZ, UR7, UR11 ;  /* 0x000000073f0f0299 */ /* 0x000fd8000801160b */
.L_x_11100:
[----:B------:R-:W-:-:S04]  /*5a90*/  UIMAD UR15, UR15, UR18, UR18 ;  /* 0x000000120f0f72a4 */ /* 0x000fc8000f8e0212 */
[----:B------:R-:W-:-:S04]  /*5aa0*/  UISETP.LT.AND UP0, UPT, UR14, UR15, UPT ;  /* 0x0000000f0e00728c */ /* 0x000fc8000bf01270 */
[----:B------:R-:W-:-:S12]  /*5ab0*/  USEL UR14, UR14, UR15, UP0 ;  /* 0x0000000f0e0e7287 */ /* 0x000fd80008000000 */
.L_x_11098:
        /* <DEDUP_REMOVED lines=35> */
[----:B------:R-:W-:Y:S01]  /*5cf0*/  IMAD.MOV.U32 R3, RZ, RZ, R6 ;  /* 0x000000ffff037224 */ /* 0x000fe200078e0006 */
[----:B------:R-:W-:Y:S01]  /*5d00*/  ULDC UR34, c[0x0][0x9e4] ;  /* 0x0002790000227ab9 */ /* 0x000fe20000000800 */
[----:B------:R-:W-:Y:S01]  /*5d10*/  IMAD.MOV.U32 R135, RZ, RZ, RZ ;  /* 0x000000ffff877224 */ /* 0x000fe200078e00ff */
[----:B------:R-:W-:Y:S01]  /*5d20*/  ULDC UR35, c[0x0][0x9dc] ;  /* 0x0002770000237ab9 */ /* 0x000fe20000000800 */
[----:B------:R-:W-:Y:S01]  /*5d30*/  ULDC UR59, c[0x0][0x9d8] ;  /* 0x00027600003b7ab9 */ /* 0x000fe20000000800 */
[----:B------:R-:W-:Y:S01]  /*5d40*/  ULDC UR33, c[0x0][0x988] ;  /* 0x0002620000217ab9 */ /* 0x000fe20000000800 */
[----:B------:R-:W-:-:S05]  /*5d50*/  ULDC UR58, c[0x0][0x9e0] ;  /* 0x00027800003a7ab9 */ /* 0x000fca0000000800 */
.L_x_11120:
[----:B------:R-:W-:Y:S01]  /*5d60*/  ISETP.NE.AND P2, PT, RZ, UR46, PT ;  /* 0x0000002eff007c0c */ /* 0x000fe2000bf45270 */
[----:B------:R-:W-:-:S04]  /*5d70*/  UISETP.NE.AND UP0, UPT, UR61, 0x1, UPT ;  /* 0x000000013d00788c */ /* 0x000fc8000bf05270 */
[----:B------:R-:W-:-:S04]  /*5d80*/  USEL UR50, URZ, 0x1, UP0 ;  /* 0x000000013f327887 */ /* 0x000fc80008000000 */
[----:B------:R-:W-:-:S04]  /*5d90*/  ULOP3.LUT UR50, UR28, UR50, URZ, 0x3c, !UPT ;  /* 0x000000321c327292 */ /* 0x000fc8000f8e3c3f */
[----:B------:R-:W-:Y:S08]  /*5da0*/  @P2 BRA `(.L_x_11102) ;  /* 0x0000000000382947 */ /* 0x000ff00003800000 */
[----:B------:R-:W-:Y:S05]  /*5db0*/  @!P0 BRA `(.L_x_11103) ;  /* 0x0000000000048947 */ /* 0x000fea0003800000 */
[----:B------:R-:W-:Y:S01]  /*5dc0*/  BPT.TRAP 0x1 ;  /* 0x000000040000795c */ /* 0x000fe20000300000 */
.L_x_11103:
        /* <DEDUP_REMOVED lines=9> */
.L_x_11104:
[----:B-1----:R-:W-:Y:S05]  /*5e60*/  @P1 BRA `(.L_x_11102) ;  /* 0x0000000000081947 */ /* 0x002fea0003800000 */
[----:B------:R-:W1:Y:S02]  /*5e70*/  SYNCS.PHASECHK.TRANS64.TRYWAIT P1, [UR6+0x2d830], R6 ;  /* 0x02d83006ff0075a7 */ /* 0x000e640008020146 */
[----:B-1----:R-:W-:Y:S05]  /*5e80*/  @!P1 BRA `(.L_x_11105) ;  /* 0x0000013800e49947 */ /* 0x002fea0003800000 */
.L_x_11102:
        /* <DEDUP_REMOVED lines=40> */
.L_x_11107:
[----:B------:R-:W-:Y:S01]  /*6110*/  ULEA UR6, UR61, UR41, 0x3 ;  /* 0x000000293d067291 */ /* 0x000fe2000f8e183f */
[----:B------:R-:W-:-:S05]  /*6120*/  IMAD.U32 R6, RZ, RZ, UR28 ;  /* 0x0000001cff067e24 */ /* 0x000fca000f8e00ff */
[----:B------:R-:W-:-:S04]  /*6130*/  SHF.L.U32 R6, R6, 0x1f, RZ ;  /* 0x0000001f06067819 */ /* 0x000fc800000006ff */
[----:B------:R0:W1:Y:S01]  /*6140*/  SYNCS.PHASECHK.TRANS64.TRYWAIT P1, [UR6+0x2d850], R6 ;  /* 0x02d85006ff0075a7 */ /* 0x0000620008020146 */
[----:B------:R-:W-:Y:S05]  /*6150*/  @!P0 BRA `(.L_x_11108) ;  /* 0x0000000000048947 */ /* 0x000fea0003800000 */
[----:B------:R-:W-:Y:S01]  /*6160*/  BPT.TRAP 0x1 ;  /* 0x000000040000795c */ /* 0x000fe20000300000 */
.L_x_11108:
[----:B-1----:R-:W-:Y:S05]  /*6170*/  @P1 BRA `(.L_x_11106) ;  /* 0x0000000000081947 */ /* 0x002fea0003800000 */
[----:B------:R-:W1:Y:S02]  /*6180*/  SYNCS.PHASECHK.TRANS64.TRYWAIT P1, [UR6+0x2d850], R6 ;  /* 0x02d85006ff0075a7 */ /* 0x000e640008020146 */
[----:B-1----:R-:W-:Y:S05]  /*6190*/  @!P1 BRA `(.L_x_11109) ;  /* 0x0000013800389947 */ /* 0x002fea0003800000 */
.L_x_11106:
[----:B------:R-:W-:Y:S01]  /*61a0*/  UIADD3 UR6, UR41, 0x400, URZ ;  /* 0x0000040029067890 */ /* 0x000fe2000fffe03f */
[----:B------:R-:W-:Y:S01]  /*61b0*/  WARPGROUP.ARRIVE ;  /* 0x00000000000079c5 */ /* 0x000fe20000000000 */
[----:B------:R-:W-:-:S05]  /*61c0*/  ULEA UR7, UR55, UR41, 0xd ;  /* 0x0000002937077291 */ /* 0x000fca000f8e683f */
[----:B------:R-:W1:Y:S01]  /*61d0*/  S2R R8, SR_TID.X ;  /* 0x0000000000087919 */ /* 0x000e620000002100 */
[----:B------:R-:W-:Y:S02]  /*61e0*/  USHF.R.U32.HI UR6, URZ, 0x4, UR6 ;  /* 0x000000043f067899 */ /* 0x000fe40008011606 */
[----:B------:R-:W-:Y:S02]  /*61f0*/  UIADD3 UR7, UR7, 0x21800, URZ ;  /* 0x0002180007077890 */ /* 0x000fe4000fffe03f */
[----:B------:R-:W-:Y:S02]  /*6200*/  ULOP3.LUT UR6, UR6, 0x3fff, URZ, 0xc0, !UPT ;  /* 0x00003fff06067892 */ /* 0x000fe4000f8ec03f */
[----:B------:R-:W-:Y:S02]  /*6210*/  USHF.R.U32.HI UR7, URZ, 0x4, UR7 ;  /* 0x000000043f077899 */ /* 0x000fe40008011607 */
[----:B------:R-:W-:Y:S02]  /*6220*/  ULOP3.LUT UR10, UR6, 0x2000000, URZ, 0xfc, !UPT ;  /* 0x02000000060a7892 */ /* 0x000fe4000f8efc3f */
[----:B------:R-:W-:-:S02]  /*6230*/  ULOP3.LUT UR6, UR7, 0x3fff, URZ, 0xc0, !UPT ;  /* 0x00003fff07067892 */ /* 0x000fc4000f8ec03f */
[----:B------:R-:W-:Y:S02]  /*6240*/  UIMAD UR7, UR61, 0x600, UR10 ;  /* 0x000006003d0778a4 */ /* 0x000fe4000f8e020a */
[----:B------:R-:W-:Y:S01]  /*6250*/  ULOP3.LUT UR6, UR6, 0x10000, URZ, 0xfc, !UPT ;  /* 0x0001000006067892 */ /* 0x000fe2000f8efc3f */
[----:B------:R-:W-:Y:S01]  /*6260*/  UMOV UR31, 0x80000020 ;  /* 0x80000020001f7882 */ /* 0x000fe20000000000 */
[----:B------:R-:W-:-:S03]  /*6270*/  UMOV UR29, 0x40000040 ;  /* 0x40000040001d7882 */ /* 0x000fc60000000000 */
        /* <DEDUP_REMOVED lines=60> */
.L_x_11110:
[----:B------:R-:W-:Y:S01]  /*6640*/  UISETP.NE.AND UP1, UPT, UR54, URZ, UPT ;  /* 0x0000003f3600728c */ /* 0x000fe2000bf25270 */
[----:B------:R-:W-:Y:S01]  /*6650*/  FMUL.FTZ R9, R27, UR59 ;  /* 0x0000003b1b097c20 */ /* 0x000fe20008410000 */
[----:B------:R-:W-:Y:S01]  /*6660*/  FMUL.FTZ R27, R39, UR59 ;  /* 0x0000003b271b7c20 */ /* 0x000fe20008410000 */
[----:B------:R-:W-:Y:S01]  /*6670*/  FMUL.FTZ R39, R51, UR59 ;  /* 0x0000003b33277c20 */ /* 0x000fe20008410000 */
[----:B------:R-:W-:Y:S02]  /*6680*/  VIADD R51, R137, UR39 ;  /* 0x0000002789337c36 */ /* 0x000fe40008000000 */
        /* <DEDUP_REMOVED lines=13> */
[----:B------:R-:W-:-:S02]  /*6760*/  IMAD.MOV.U32 R83, RZ, RZ, R51 ;  /* 0x000000ffff537224 */ /* 0x000fc400078e0033 */
        /* <DEDUP_REMOVED lines=10> */
[----:B0-----:R-:W-:Y:S01]  /*6810*/  FMUL.FTZ R6, R24, UR59 ;  /* 0x0000003b18067c20 */ /* 0x001fe20008410000 */
[----:B------:R-:W-:Y:S01]  /*6820*/  UIADD3 UR6, UR6, 0x2d840, URZ ;  /* 0x0002d84006067890 */ /* 0x000fe2000fffe03f */
        /* <DEDUP_REMOVED lines=51> */
[----:B------:R-:W-:Y:S01]  /*6b60*/  IADD3 R50, -R17, 0x1, -R74 ;  /* 0x0000000111327810 */ /* 0x000fe20007ffe94a */
[----:B------:R-:W-:Y:S01]  /*6b70*/  SYNCS.ARRIVE.TRANS64.RED.A1T0 RZ, [UR6], RZ ;  /* 0x000000ffffff79a7 */ /* 0x000fe20008100406 */
[----:B------:R-:W-:-:S02]  /*6b80*/  ULOP3.LUT UR6, URZ, UR35, URZ, 0x33, !UPT ;  /* 0x000000233f067292 */ /* 0x000fc4000f8e333f */
[----:B------:R-:W-:-:S03]  /*6b90*/  IADD3 R81, -R81, UR38, R50 ;  /* 0x0000002651517c10 */ /* 0x000fc6000fffe132 */
[----:B------:R-:W2:Y:S02]  /*6ba0*/  MUFU.TANH R7, R7 ;  /* 0x0000000700077308 */ /* 0x000ea40000002400 */
[C---:B------:R-:W-:Y:S02]  /*6bb0*/  VIADD R82, R81.reuse, UR58 ;  /* 0x0000003a51527c36 */ /* 0x040fe40008000000 */
[----:B------:R-:W-:Y:S02]  /*6bc0*/  VIADD R81, R81, UR6 ;  /* 0x0000000651517c36 */ /* 0x000fe40008000000 */
[----:B0-----:R-:W-:Y:S02]  /*6bd0*/  IMAD.IADD R80, R82, 0x1, R84 ;  /* 0x0000000152507824 */ /* 0x001fe400078e0254 */
        /* <DEDUP_REMOVED lines=77> */
.L_x_11113:
[----:B------:R-:W-:-:S05]  /*70b0*/  IMAD.U32 R85, RZ, RZ, UR34 ;  /* 0x00000022ff557e24 */ /* 0x000fca000f8e00ff */
[----:B------:R-:W-:-:S13]  /*70c0*/  ISETP.NE.AND P1, PT, R85, 0x1, PT ;  /* 0x000000015500780c */ /* 0x000fda0003f25270 */
[----:B------:R-:W1:Y:S02]  /*70d0*/  @P1 LDC.64 R50, c[0x0][0x9e8] ;  /* 0x00027a00ff321b82 */ /* 0x000e640000000a00 */
[----:B-1----:R-:W-:-:S05]  /*70e0*/  @P1 IMAD.HI.U32 R50, R84, R50, RZ ;  /* 0x0000003254321227 */ /* 0x002fca00078e00ff */
[----:B------:R-:W-:-:S07]  /*70f0*/  @P1 SHF.R.U32.HI R84, RZ, R51, R50 ;  /* 0x00000033ff541219 */ /* 0x000fce0000011632 */
.L_x_11114:
[----:B------:R-:W-:Y:S05]  /*7100*/  BSYNC B0 ;  /* 0x0000000000007941 */ /* 0x000fea0003800000 */
.L_x_11112:
[----:B------:R-:W-:-:S04]  /*7110*/  IMAD R84, R84, R85, -R74 ;  /* 0x0000005554547224 */ /* 0x000fc800078e0a4a */
[----:B------:R-:W-:-:S05]  /*7120*/  IMAD.IADD R84, R84, 0x1, -R17 ;  /* 0x0000000154547824 */ /* 0x000fca00078e0a11 */
[----:B------:R-:W-:Y:S02]  /*7130*/  VIMNMX R79, R79, R84, !PT ;  /* 0x000000544f4f7248 */ /* 0x000fe40007fe0100 */
[----:B------:R-:W-:-:S07]  /*7140*/  VIADDMNMX R80, R84, R85, R80, PT ;  /* 0x0000005554507246 */ /* 0x000fce0003800150 */
.L_x_11111:
        /* <DEDUP_REMOVED lines=116> */
.L_x_11117:
[----:B------:R-:W-:-:S05]  /*7890*/  IMAD.U32 R79, RZ, RZ, UR34 ;  /* 0x00000022ff4f7e24 */ /* 0x000fca000f8e00ff */
[----:B------:R-:W-:-:S13]  /*78a0*/  ISETP.NE.AND P2, PT, R79, 0x1, PT ;  /* 0x000000014f00780c */ /* 0x000fda0003f45270 */
[----:B------:R-:W0:Y:S02]  /*78b0*/  @P2 LDC.64 R24, c[0x0][0x9e8] ;  /* 0x00027a00ff182b82 */ /* 0x000e240000000a00 */
[----:B0-----:R-:W-:-:S05]  /*78c0*/  @P2 IMAD.HI.U32 R24, R50, R24, RZ ;  /* 0x0000001832182227 */ /* 0x001fca00078e00ff */
[----:B------:R-:W-:-:S07]  /*78d0*/  @P2 SHF.R.U32.HI R50, RZ, R25, R24 ;  /* 0x00000019ff322219 */ /* 0x000fce0000011618 */
.L_x_11118:
[----:B------:R-:W-:Y:S05]  /*78e0*/  BSYNC B0 ;  /* 0x0000000000007941 */ /* 0x000fea0003800000 */
.L_x_11116:
[----:B------:R-:W-:-:S04]  /*78f0*/  IMAD R50, R50, R79, -R74 ;  /* 0x0000004f32327224 */ /* 0x000fc800078e0a4a */
[----:B------:R-:W-:-:S05]  /*7900*/  IMAD.IADD R50, R50, 0x1, -R17 ;  /* 0x0000000132327824 */ /* 0x000fca00078e0a11 */
[----:B------:R-:W-:Y:S02]  /*7910*/  VIMNMX R81, R81, R50, !PT ;  /* 0x0000003251517248 */ /* 0x000fe40007fe0100 */
[----:B------:R-:W-:-:S07]  /*7920*/  VIADDMNMX R82, R50, R79, R82, PT ;  /* 0x0000004f32527246 */ /* 0x000fce0003800152 */
.L_x_11115:
[----:B------:R-:W-:Y:S02]  /*7930*/  FMNMX.FTZ R24, R6, R4, !PT ;  /* 0x0000000406187209 */ /* 0x000fe40007810000 */
[----:B------:R-:W-:Y:S02]  /*7940*/  LOP3.LUT R16, R16, 0xf7ffffff, RZ, 0xc0, !PT ;  /* 0xf7ffffff10107812 */ /* 0x000fe400078ec0ff */
[----:B------:R-:W-:Y:S02]  /*7950*/  FMNMX.FTZ R24, R7, R24, !PT ;  /* 0x0000001807187209 */ /* 0x000fe40007810000 */
[----:B------:R-:W-:Y:S02]  /*7960*/  @P0 LOP3.LUT R16, R16, 0x8000000, RZ, 0xfc, !PT ;  /* 0x0800000010100812 */ /* 0x000fe400078efcff */
[----:B------:R-:W-:Y:S02]  /*7970*/  FMNMX.FTZ R24, R10, R24, !PT ;  /* 0x000000180a187209 */ /* 0x000fe40007810000 */
[----:B------:R-:W-:-:S02]  /*7980*/  ISETP.GT.AND P0, PT, R81, 0x59, P1 ;  /* 0x000000595100780c */ /* 0x000fc40000f04270 */
[----:B------:R-:W-:Y:S02]  /*7990*/  FMNMX.FTZ R24, R11, R24, !PT ;  /* 0x000000180b187209 */ /* 0x000fe40007810000 */
[C---:B------:R-:W-:Y:S02]  /*79a0*/  ISETP.GT.AND P4, PT, R81.reuse, 0x1, P1 ;  /* 0x000000015100780c */ /* 0x040fe40000f84270 */
[----:B------:R-:W-:Y:S02]  /*79b0*/  FMNMX.FTZ R24, R14, R24, !PT ;  /* 0x000000180e187209 */ /* 0x000fe40007810000 */
[----:B------:R-:W-:Y:S02]  /*79c0*/  ISETP.GT.AND P5, PT, R81, 0x8, P1 ;  /* 0x000000085100780c */ /* 0x000fe40000fa4270 */
[----:B------:R-:W-:Y:S02]  /*79d0*/  FMNMX.FTZ R24, R15, R24, !PT ;  /* 0x000000180f187209 */ /* 0x000fe40007810000 */
[----:B------:R-:W-:-:S02]  /*79e0*/  LOP3.LUT R16, R16, 0xbfffffff, RZ, 0xc0, !PT ;  /* 0xbfffffff10107812 */ /* 0x000fc400078ec0ff */
[----:B------:R-:W-:Y:S02]  /*79f0*/  FMNMX.FTZ R24, R51, R24, !PT ;  /* 0x0000001833187209 */ /* 0x000fe40007810000 */
[C---:B------:R-:W-:Y:S02]  /*7a00*/  ISETP.LT.OR P4, PT, R82.reuse, 0x2, P4 ;  /* 0x000000025200780c */ /* 0x040fe40002781670 */
[----:B------:R-:W-:Y:S02]  /*7a10*/  FMNMX.FTZ R24, R83, R24, !PT ;  /* 0x0000001853187209 */ /* 0x000fe40007810000 */
[----:B------:R-:W-:Y:S02]  /*7a20*/  ISETP.LT.OR P5, PT, R82, 0x9, P5 ;  /* 0x000000095200780c */ /* 0x000fe40002fa1670 */
[----:B------:R-:W-:Y:S02]  /*7a30*/  FMNMX.FTZ R24, R28, R24, !PT ;  /* 0x000000181c187209 */ /* 0x000fe40007810000 */
[----:B------:R-:W-:-:S02]  /*7a40*/  @P0 LOP3.LUT R16, R16, 0x40000000, RZ, 0xfc, !PT ;  /* 0x4000000010100812 */ /* 0x000fc400078efcff */
        /* <DEDUP_REMOVED lines=13> */
[C---:B------:R-:W-:Y:S02]  /*7b20*/  ISETP.GT.AND P4, PT, R81.reuse, 0x18, P1 ;  /* 0x000000185100780c */ /* 0x040fe40000f84270 */
[----:B------:R-:W-:Y:S02]  /*7b30*/  FMNMX.FTZ R24, R44, R24, !PT ;  /* 0x000000182c187209 */ /* 0x000fe40007810000 */
[----:B------:R-:W-:Y:S02]  /*7b40*/  ISETP.GT.AND P5, PT, R81, 0x19, P1 ;  /* 0x000000195100780c */ /* 0x000fe40000fa4270 */
[----:B------:R-:W-:Y:S02]  /*7b50*/  FMNMX.FTZ R24, R45, R24, !PT ;  /* 0x000000182d187209 */ /* 0x000fe40007810000 */
[----:B------:R-:W-:-:S02]  /*7b60*/  ISETP.LT.OR P6, PT, R82, 0xa, P6 ;  /* 0x0000000a5200780c */ /* 0x000fc400037c1670 */
[----:B------:R-:W-:Y:S02]  /*7b70*/  FMNMX.FTZ R24, R48, R24, !PT ;  /* 0x0000001830187209 */ /* 0x000fe40007810000 */
[C---:B------:R-:W-:Y:S02]  /*7b80*/  ISETP.LT.OR P2, PT, R82.reuse, 0x11, P2 ;  /* 0x000000115200780c */ /* 0x040fe40001741670 */
[----:B------:R-:W-:Y:S02]  /*7b90*/  FMNMX.FTZ R24, R49, R24, !PT ;  /* 0x0000001831187209 */ /* 0x000fe40007810000 */
[----:B------:R-:W-:Y:S02]  /*7ba0*/  ISETP.LT.OR P3, PT, R82, 0x12, P3 ;  /* 0x000000125200780c */ /* 0x000fe40001f61670 */
[----:B------:R-:W-:Y:S02]  /*7bb0*/  FMNMX.FTZ R24, R54, R24, !PT ;  /* 0x0000001836187209 */ /* 0x000fe40007810000 */
[----:B------:R-:W-:-:S02]  /*7bc0*/  ISETP.LT.OR P4, PT, R82, 0x19, P4 ;  /* 0x000000195200780c */ /* 0x000fc40002781670 */
[----:B------:R-:W-:Y:S02]  /*7bd0*/  FMNMX.FTZ R24, R55, R24, !PT ;  /* 0x0000001837187209 */ /* 0x000fe40007810000 */
[----:B------:R-:W-:Y:S02]  /*7be0*/  ISETP.LT.OR P5, PT, R82, 0x1a, P5 ;  /* 0x0000001a5200780c */ /* 0x000fe40002fa1670 */
[----:B------:R-:W-:Y:S02]  /*7bf0*/  FMNMX.FTZ R24, R58, R24, !PT ;  /* 0x000000183a187209 */ /* 0x000fe40007810000 */
[----:B------:R-:W-:Y:S02]  /*7c00*/  LOP3.LUT R16, R16, 0xfffffffd, RZ, 0xc0, !PT ;  /* 0xfffffffd10107812 */ /* 0x000fe400078ec0ff */
[----:B------:R-:W-:Y:S02]  /*7c10*/  FSEL R13, R13, -INF , !P6 ;  /* 0xff8000000d0d7808 */ /* 0x000fe40007000000 */
        /* <DEDUP_REMOVED lines=9> */
[----:B------:R-:W-:Y:S02]  /*7cb0*/  FMNMX.FTZ R24, R59, R24, !PT ;  /* 0x000000183b187209 */ /* 0x000fe40007810000 */
[----:B------:R-:W-:Y:S02]  /*7cc0*/  @P0 LOP3.LUT R16, R16, 0x2, RZ, 0xfc, !PT ;  /* 0x0000000210100812 */ /* 0x000fe400078efcff */
[----:B------:R-:W-:Y:S02]  /*7cd0*/  ISETP.GT.AND P0, PT, R81, 0x78, P1 ;  /* 0x000000785100780c */ /* 0x000fe40000f04270 */
[----:B------:R-:W-:-:S02]  /*7ce0*/  ISETP.LT.OR P6, PT, R82, 0x21, P6 ;  /* 0x000000215200780c */ /* 0x000fc400037c1670 */
[C---:B------:R-:W-:Y:S02]  /*7cf0*/  ISETP.LT.OR P2, PT, R82.reuse, 0x22, P2 ;  /* 0x000000225200780c */ /* 0x040fe40001741670 */
[C---:B------:R-:W-:Y:S02]  /*7d00*/  ISETP.LT.OR P3, PT, R82.reuse, 0x29, P3 ;  /* 0x000000295200780c */ /* 0x040fe40001f61670 */
[C---:B------:R-:W-:Y:S02]  /*7d10*/  ISETP.LT.OR P4, PT, R82.reuse, 0x2a, P4 ;  /* 0x0000002a5200780c */ /* 0x040fe40002781670 */
[----:B------:R-:W-:Y:S02]  /*7d20*/  ISETP.LT.OR P5, PT, R82, 0x31, P5 ;  /* 0x000000315200780c */ /* 0x000fe40002fa1670 */
[----:B------:R-:W-:Y:S02]  /*7d30*/  FMNMX.FTZ R24, R62, R24, !PT ;  /* 0x000000183e187209 */ /* 0x000fe40007810000 */
[----:B------:R-:W-:-:S02]  /*7d40*/  FSEL R30, R30, -INF , !P6 ;  /* 0xff8000001e1e7808 */ /* 0x000fc40007000000 */
[----:B------:R-:W-:Y:S02]  /*7d50*/  FSEL R31, R31, -INF , !P2 ;  /* 0xff8000001f1f7808 */ /* 0x000fe40005000000 */
[----:B------:R-:W-:Y:S02]  /*7d60*/  FSEL R34, R34, -INF , !P3 ;  /* 0xff80000022227808 */ /* 0x000fe40005800000 */
[----:B------:R-:W-:Y:S02]  /*7d70*/  FSEL R35, R35, -INF , !P4 ;  /* 0xff80000023237808 */ /* 0x000fe40006000000 */
[----:B------:R-:W-:Y:S02]  /*7d80*/  FSEL R38, R38, -INF , !P5 ;  /* 0xff80000026267808 */ /* 0x000fe40006800000 */
[----:B------:R-:W-:Y:S02]  /*7d90*/  FMNMX.FTZ R24, R63, R24, !PT ;  /* 0x000000183f187209 */ /* 0x000fe40007810000 */
[----:B------:R-:W-:-:S02]  /*7da0*/  ISETP.GT.AND P6, PT, R81, 0x31, P1 ;  /* 0x000000315100780c */ /* 0x000fc40000fc4270 */
[C---:B------:R-:W-:Y:S02]  /*7db0*/  ISETP.GT.AND P2, PT, R81.reuse, 0x38, P1 ;  /* 0x000000385100780c */ /* 0x040fe40000f44270 */
[C---:B------:R-:W-:Y:S02]  /*7dc0*/  ISETP.GT.AND P3, PT, R81.reuse, 0x39, P1 ;  /* 0x000000395100780c */ /* 0x040fe40000f64270 */
[C---:B------:R-:W-:Y:S02]  /*7dd0*/  ISETP.GT.AND P4, PT, R81.reuse, 0x40, P1 ;  /* 0x000000405100780c */ /* 0x040fe40000f84270 */
[----:B------:R-:W-:Y:S02]  /*7de0*/  ISETP.GT.AND P5, PT, R81, 0x41, P1 ;  /* 0x000000415100780c */ /* 0x000fe40000fa4270 */
[----:B------:R-:W-:Y:S02]  /*7df0*/  LOP3.LUT R16, R16, 0xfffffff7, RZ, 0xc0, !PT ;  /* 0xfffffff710107812 */ /* 0x000fe400078ec0ff */
[----:B------:R-:W-:-:S02]  /*7e00*/  FMNMX.FTZ R24, R66, R24, !PT ;  /* 0x0000001842187209 */ /* 0x000fc40007810000 */
[C---:B------:R-:W-:Y:S02]  /*7e10*/  ISETP.LT.OR P6, PT, R82.reuse, 0x32, P6 ;  /* 0x000000325200780c */ /* 0x040fe400037c1670 */
[C---:B------:R-:W-:Y:S02]  /*7e20*/  ISETP.LT.OR P2, PT, R82.reuse, 0x39, P2 ;  /* 0x000000395200780c */ /* 0x040fe40001741670 */
[C---:B------:R-:W-:Y:S02]  /*7e30*/  ISETP.LT.OR P3, PT, R82.reuse, 0x3a, P3 ;  /* 0x0000003a5200780c */ /* 0x040fe40001f61670 */
[C---:B------:R-:W-:Y:S02]  /*7e40*/  ISETP.LT.OR P4, PT, R82.reuse, 0x41, P4 ;  /* 0x000000415200780c */ /* 0x040fe40002781670 */
[----:B------:R-:W-:Y:S02]  /*7e50*/  ISETP.LT.OR P5, PT, R82, 0x42, P5 ;  /* 0x000000425200780c */ /* 0x000fe40002fa1670 */
[----:B------:R-:W-:-:S02]  /*7e60*/  @P0 LOP3.LUT R16, R16, 0x8, RZ, 0xfc, !PT ;  /* 0x0000000810100812 */ /* 0x000fc400078efcff */
[----:B------:R-:W-:Y:S02]  /*7e70*/  ISETP.GT.AND P0, PT, R81, RZ, P1 ;  /* 0x000000ff5100720c */ /* 0x000fe40000f04270 */
[----:B------:R-:W-:Y:S02]  /*7e80*/  FMNMX.FTZ R24, R67, R24, !PT ;  /* 0x0000001843187209 */ /* 0x000fe40007810000 */
[----:B------:R-:W-:Y:S02]  /*7e90*/  FSEL R39, R39, -INF , !P6 ;  /* 0xff80000027277808 */ /* 0x000fe40007000000 */
[----:B------:R-:W-:Y:S02]  /*7ea0*/  FSEL R42, R42, -INF , !P2 ;  /* 0xff8000002a2a7808 */ /* 0x000fe40005000000 */
[----:B------:R-:W-:Y:S02]  /*7eb0*/  FSEL R43, R43, -INF , !P3 ;  /* 0xff8000002b2b7808 */ /* 0x000fe40005800000 */
[----:B------:R-:W-:-:S02]  /*7ec0*/  FSEL R46, R46, -INF , !P4 ;  /* 0xff8000002e2e7808 */ /* 0x000fc40006000000 */
[----:B------:R-:W-:Y:S02]  /*7ed0*/  FSEL R47, R47, -INF , !P5 ;  /* 0xff8000002f2f7808 */ /* 0x000fe40006800000 */
[C---:B------:R-:W-:Y:S02]  /*7ee0*/  ISETP.GT.AND P6, PT, R81.reuse, 0x48, P1 ;  /* 0x000000485100780c */ /* 0x040fe40000fc4270 */
[C---:B------:R-:W-:Y:S02]  /*7ef0*/  ISETP.GT.AND P2, PT, R81.reuse, 0x49, P1 ;  /* 0x000000495100780c */ /* 0x040fe40000f44270 */
[C---:B------:R-:W-:Y:S02]  /*7f00*/  ISETP.GT.AND P3, PT, R81.reuse, 0x50, P1 ;  /* 0x000000505100780c */ /* 0x040fe40000f64270 */
[C---:B------:R-:W-:Y:S02]  /*7f10*/  ISETP.GT.AND P4, PT, R81.reuse, 0x51, P1 ;  /* 0x000000515100780c */ /* 0x040fe40000f84270 */
[----:B------:R-:W-:-:S02]  /*7f20*/  ISETP.GT.AND P5, PT, R81, 0x58, P1 ;  /* 0x000000585100780c */ /* 0x000fc40000fa4270 */
[----:B------:R-:W-:Y:S02]  /*7f30*/  FMNMX.FTZ R24, R70, R24, !PT ;  /* 0x0000001846187209 */ /* 0x000fe40007810000 */
[C---:B------:R-:W-:Y:S02]  /*7f40*/  ISETP.LT.OR P6, PT, R82.reuse, 0x49, P6 ;  /* 0x000000495200780c */ /* 0x040fe400037c1670 */
[C---:B------:R-:W-:Y:S02]  /*7f50*/  ISETP.LT.OR P2, PT, R82.reuse, 0x4a, P2 ;  /* 0x0000004a5200780c */ /* 0x040fe40001741670 */
[C---:B------:R-:W-:Y:S02]  /*7f60*/  ISETP.LT.OR P3, PT, R82.reuse, 0x51, P3 ;  /* 0x000000515200780c */ /* 0x040fe40001f61670 */
[C---:B------:R-:W-:Y:S02]  /*7f70*/  ISETP.LT.OR P4, PT, R82.reuse, 0x52, P4 ;  /* 0x000000525200780c */ /* 0x040fe40002781670 */
[----:B------:R-:W-:-:S02]  /*7f80*/  ISETP.LT.OR P5, PT, R82, 0x59, P5 ;  /* 0x000000595200780c */ /* 0x000fc40002fa1670 */
[----:B------:R-:W-:Y:S02]  /*7f90*/  FMNMX.FTZ R24, R71, R24, !PT ;  /* 0x0000001847187209 */ /* 0x000fe40007810000 */
[----:B------:R-:W-:Y:S02]  /*7fa0*/  LOP3.LUT R16, R16, 0xffffff7f, RZ, 0xc0, !PT ;  /* 0xffffff7f10107812 */ /* 0x000fe400078ec0ff */
        /* <DEDUP_REMOVED lines=11> */
[----:B------:R-:W-:Y:S02]  /*8060*/  FMNMX.FTZ R24, R76, R24, !PT ;  /* 0x000000184c187209 */ /* 0x000fe40007810000 */
[----:B------:R-:W-:Y:S02]  /*8070*/  @P0 LOP3.LUT R16, R16, 0x80, RZ, 0xfc, !PT ;  /* 0x0000008010100812 */ /* 0x000fe400078efcff */
[----:B------:R-:W-:Y:S02]  /*8080*/  FMNMX.FTZ R24, R75, R24, !PT ;  /* 0x000000184b187209 */ /* 0x000fe40007810000 */
[C---:B------:R-:W-:Y:S02]  /*8090*/  LOP3.LUT P0, RZ, R16.reuse, 0x40000000, RZ, 0xc0, !PT ;  /* 0x4000000010ff7812 */ /* 0x040fe4000780c0ff */
[----:B------:R-:W-:Y:S01]  /*80a0*/  LOP3.LUT R16, R16, 0xffffffdf, RZ, 0xc0, !PT ;  /* 0xffffffdf10107812 */ /* 0x000fe200078ec0ff */
[----:B------:R-:W0:Y:S01]  /*80b0*/  SHFL.BFLY PT, R25, R24, 0x2, 0x1f ;  /* 0x0c401f0018197f89 */ /* 0x000e2200000e0000 */
[----:B------:R-:W-:-:S02]  /*80c0*/  ISETP.LT.OR P0, PT, R82, 0x5a, P0 ;  /* 0x0000005a5200780c */ /* 0x000fc40000701670 */
[----:B------:R-:W-:Y:S02]  /*80d0*/  @P1 LOP3.LUT R16, R16, 0x20, RZ, 0xfc, !PT ;  /* 0x0000002010101812 */ /* 0x000fe400078efcff */
[----:B------:R-:W-:Y:S02]  /*80e0*/  ISETP.LT.OR P6, PT, R82, 0x71, P6 ;  /* 0x000000715200780c */ /* 0x000fe400037c1670 */
[C---:B------:R-:W-:Y:S02]  /*80f0*/  LOP3.LUT P1, RZ, R16.reuse, 0x2, RZ, 0xc0, !PT ;  /* 0x0000000210ff7812 */ /* 0x040fe4000782c0ff */
[----:B------:R-:W-:Y:S02]  /*8100*/  LOP3.LUT R16, R16, 0xfffffeff, RZ, 0xc0, !PT ;  /* 0xfffffeff10107812 */ /* 0x000fe400078ec0ff */
[----:B------:R-:W-:-:S03]  /*8110*/  ISETP.LT.OR P1, PT, R82, 0x72, P1 ;  /* 0x000000725200780c */ /* 0x000fc60000f21670 */
[----:B------:R-:W-:Y:S02]  /*8120*/  @P0 LOP3.LUT R16, R16, 0x100, RZ, 0xfc, !PT ;  /* 0x0000010010100812 */ /* 0x000fe400078efcff */
[----:B------:R-:W-:Y:S02]  /*8130*/  ISETP.LT.OR P0, PT, R82, 0x61, P2 ;  /* 0x000000615200780c */ /* 0x000fe40001701670 */
[C---:B------:R-:W-:Y:S02]  /*8140*/  LOP3.LUT P2, RZ, R16.reuse, 0x8, RZ, 0xc0, !PT ;  /* 0x0000000810ff7812 */ /* 0x040fe4000784c0ff */
[----:B------:R-:W-:Y:S02]  /*8150*/  LOP3.LUT R16, R16, 0xffffffbf, RZ, 0xc0, !PT ;  /* 0xffffffbf10107812 */ /* 0x000fe400078ec0ff */
[----:B------:R-:W-:Y:S02]  /*8160*/  ISETP.LT.OR P2, PT, R82, 0x79, P2 ;  /* 0x000000795200780c */ /* 0x000fe40001741670 */
[----:B0-----:R-:W-:-:S02]  /*8170*/  FMNMX.FTZ R24, R24, R25, !PT ;  /* 0x0000001918187209 */ /* 0x001fc40007810000 */
[----:B------:R-:W-:Y:S02]  /*8180*/  FSEL R73, R73, -INF , !P1 ;  /* 0xff80000049497808 */ /* 0x000fe40004800000 */
[----:B------:R-:W-:Y:S01]  /*8190*/  FSEL R77, R77, -INF , !P2 ;  /* 0xff8000004d4d7808 */ /* 0x000fe20005000000 */
[----:B------:R-:W0:Y:S01]  /*81a0*/  SHFL.BFLY PT, R25, R24, 0x1, 0x1f ;  /* 0x0c201f0018197f89 */ /* 0x000e2200000e0000 */
[----:B------:R-:W-:Y:S02]  /*81b0*/  @P0 LOP3.LUT R16, R16, 0x40, RZ, 0xfc, !PT ;  /* 0x0000004010100812 */ /* 0x000fe400078efcff */
[----:B------:R-:W-:Y:S02]  /*81c0*/  ISETP.LT.OR P0, PT, R82, 0x62, P3 ;  /* 0x000000625200780c */ /* 0x000fe40001f01670 */
[C---:B------:R-:W-:Y:S02]  /*81d0*/  LOP3.LUT P3, RZ, R16.reuse, 0x80, RZ, 0xc0, !PT ;  /* 0x0000008010ff7812 */ /* 0x040fe4000786c0ff */
[----:B------:R-:W-:-:S02]  /*81e0*/  LOP3.LUT R16, R16, 0xffffffef, RZ, 0xc0, !PT ;  /* 0xffffffef10107812 */ /* 0x000fc400078ec0ff */
[----:B------:R-:W-:-:S04]  /*81f0*/  ISETP.LT.OR P3, PT, R82, 0x1, P3 ;  /* 0x000000015200780c */ /* 0x000fc80001f61670 */
[----:B------:R-:W-:-:S03]  /*8200*/  FSEL R8, R8, -INF , !P3 ;  /* 0xff80000008087808 */ /* 0x000fc60005800000 */
[----:B------:R-:W-:Y:S02]  /*8210*/  @P0 LOP3.LUT R16, R16, 0x10, RZ, 0xfc, !PT ;  /* 0x0000001010100812 */ /* 0x000fe400078efcff */
[----:B------:R-:W-:Y:S02]  /*8220*/  ISETP.LT.OR P0, PT, R82, 0x69, P4 ;  /* 0x000000695200780c */ /* 0x000fe40002701670 */
[C---:B------:R-:W-:Y:S02]  /*8230*/  LOP3.LUT P4, RZ, R16.reuse, 0x20, RZ, 0xc0, !PT ;  /* 0x0000002010ff7812 */ /* 0x040fe4000788c0ff */
[----:B------:R-:W-:Y:S02]  /*8240*/  LOP3.LUT R16, R16, 0xfffffffb, RZ, 0xc0, !PT ;  /* 0xfffffffb10107812 */ /* 0x000fe400078ec0ff */
[----:B0-----:R-:W-:Y:S02]  /*8250*/  FMNMX.FTZ R24, R24, R25, !PT ;  /* 0x0000001918187209 */ /* 0x001fe40007810000 */
[----:B------:R-:W-:-:S03]  /*8260*/  ISETP.LT.OR P4, PT, R82, 0x7a, P4 ;  /* 0x0000007a5200780c */ /* 0x000fc60002781670 */
[----:B------:R-:W-:Y:S01]  /*8270*/  FMUL.FTZ R50, R24, UR33 ;  /* 0x0000002118327c20 */ /* 0x000fe20008410000 */
[----:B------:R-:W-:Y:S02]  /*8280*/  FSEL R78, R78, -INF , !P4 ;  /* 0xff8000004e4e7808 */ /* 0x000fe40006000000 */
[----:B------:R-:W-:Y:S02]  /*8290*/  @P0 LOP3.LUT R16, R16, 0x4, RZ, 0xfc, !PT ;  /* 0x0000000410100812 */ /* 0x000fe400078efcff */
[----:B------:R-:W-:Y:S02]  /*82a0*/  ISETP.LT.OR P0, PT, R82, 0x6a, P5 ;  /* 0x0000006a5200780c */ /* 0x000fe40002f01670 */
[----:B------:R-:W-:Y:S02]  /*82b0*/  FSETP.NEU.FTZ.AND P5, PT, R24, -INF , PT ;  /* 0xff8000001800780b */ /* 0x000fe40003fbd000 */
[----:B------:R-:W-:Y:S02]  /*82c0*/  LOP3.LUT R16, R16, 0xefffffff, RZ, 0xc0, !PT ;  /* 0xefffffff10107812 */ /* 0x000fe400078ec0ff */
[----:B------:R-:W-:-:S02]  /*82d0*/  FSEL R25, R24, RZ, P5 ;  /* 0x000000ff18197208 */ /* 0x000fc40002800000 */
[----:B------:R-:W-:-:S03]  /*82e0*/  FSEL R50, R50, RZ, P5 ;  /* 0x000000ff32327208 */ /* 0x000fc60002800000 */
[----:B------:R-:W-:Y:S01]  /*82f0*/  FADD.FTZ R4, -R25, R4 ;  /* 0x0000000419047221 */ /* 0x000fe20000010100 */
[----:B------:R-:W-:Y:S01]  /*8300*/  FMNMX.FTZ R25, R8, R5, !PT ;  /* 0x0000000508197209 */ /* 0x000fe20007810000 */
[--C-:B------:R-:W-:Y:S01]  /*8310*/  FFMA.FTZ R6, R6, UR33, -R50.reuse ;  /* 0x0000002106067c23 */ /* 0x100fe20008010832 */
[----:B------:R-:W-:Y:S01]  /*8320*/  @P0 LOP3.LUT R16, R16, 0x10000000, RZ, 0xfc, !PT ;  /* 0x1000000010100812 */ /* 0x000fe200078efcff */
[--C-:B------:R-:W-:Y:S01]  /*8330*/  FFMA.FTZ R7, R7, UR33, -R50.reuse ;  /* 0x0000002107077c23 */ /* 0x100fe20008010832 */
[----:B------:R-:W-:Y:S01]  /*8340*/  FMNMX.FTZ R25, R9, R25, !PT ;  /* 0x0000001909197209 */ /* 0x000fe20007810000 */
[--C-:B------:R-:W-:Y:S01]  /*8350*/  FFMA.FTZ R10, R10, UR33, -R50.reuse ;  /* 0x000000210a0a7c23 */ /* 0x100fe20008010832 */
[----:B------:R-:W-:Y:S01]  /*8360*/  LOP3.LUT R16, R16, 0xdfffffff, RZ, 0xc0, !PT ;  /* 0xdfffffff10107812 */ /* 0x000fe200078ec0ff */
[--C-:B------:R-:W-:Y:S01]  /*8370*/  FFMA.FTZ R11, R11, UR33, -R50.reuse ;  /* 0x000000210b0b7c23 */ /* 0x100fe20008010832 */
[----:B------:R-:W-:Y:S01]  /*8380*/  FMNMX.FTZ R25, R12, R25, !PT ;  /* 0x000000190c197209 */ /* 0x000fe20007810000 */
[--C-:B------:R-:W-:Y:S01]  /*8390*/  FFMA.FTZ R14, R14, UR33, -R50.reuse ;  /* 0x000000210e0e7c23 */ /* 0x100fe20008010832 */
[----:B------:R-:W-:Y:S01]  /*83a0*/  @P6 LOP3.LUT R16, R16, 0x20000000, RZ, 0xfc, !PT ;  /* 0x2000000010106812 */ /* 0x000fe200078efcff */
[--C-:B------:R-:W-:Y:S01]  /*83b0*/  FFMA.FTZ R15, R15, UR33, -R50.reuse ;  /* 0x000000210f0f7c23 */ /* 0x100fe20008010832 */
[----:B------:R-:W-:Y:S01]  /*83c0*/  FMNMX.FTZ R25, R13, R25, !PT ;  /* 0x000000190d197209 */ /* 0x000fe20007810000 */
[--C-:B------:R-:W-:Y:S01]  /*83d0*/  FFMA.FTZ R51, R51, UR33, -R50.reuse ;  /* 0x0000002133337c23 */ /* 0x100fe20008010832 */
[----:B------:R-:W-:Y:S01]  /*83e0*/  LOP3.LUT P6, RZ, R16, 0x100, RZ, 0xc0, !PT ;  /* 0x0000010010ff7812 */ /* 0x000fe200078cc0ff */
[--C-:B------:R-:W-:Y:S01]  /*83f0*/  FFMA.FTZ R83, R83, UR33, -R50.reuse ;  /* 0x0000002153537c23 */ /* 0x100fe20008010832 */
[----:B------:R-:W-:Y:S01]  /*8400*/  FMNMX.FTZ R25, R20, R25, !PT ;  /* 0x0000001914197209 */ /* 0x000fe20007810000 */
[--C-:B------:R-:W-:Y:S01]  /*8410*/  FFMA.FTZ R28, R28, UR33, -R50.reuse ;  /* 0x000000211c1c7c23 */ /* 0x100fe20008010832 */
[----:B------:R-:W-:Y:S01]  /*8420*/  LOP3.LUT P0, RZ, R16, 0x40, RZ, 0xc0, !PT ;  /* 0x0000004010ff7812 */ /* 0x000fe2000780c0ff */
        /* <DEDUP_REMOVED lines=43> */
[----:B------:R-:W-:Y:S01]  /*86e0*/  FFMA.FTZ R50, R75, UR33, -R50 ;  /* 0x000000214b327c23 */ /* 0x000fe20008010832 */
[----:B------:R-:W-:Y:S01]  /*86f0*/  FMUL.FTZ R75, R4, UR33 ;  /* 0x00000021044b7c20 */ /* 0x000fe20008410000 */
[----:B------:R-:W-:Y:S01]  /*8700*/  FMNMX.FTZ R25, R46, R25, !PT ;  /* 0x000000192e197209 */ /* 0x000fe20007810000 */
[----:B------:R-:W-:Y:S01]  /*8710*/  MUFU.EX2 R6, R6 ;  /* 0x0000000600067308 */ /* 0x000fe20000000800 */
[----:B------:R-:W-:-:S02]  /*8720*/  LOP3.LUT P0, RZ, R16, 0x8000000, RZ, 0xc0, !PT ;  /* 0x0800000010ff7812 */ /* 0x000fc4000780c0ff */
        /* <DEDUP_REMOVED lines=33> */
[----:B------:R-:W-:-:S03]  /*8940*/  FSETP.NEU.FTZ.AND P1, PT, R25, -INF , PT ;  /* 0xff8000001900780b */ /* 0x000fc60003f3d000 */
[----:B------:R-:W-:Y:S01]  /*8950*/  MUFU.EX2 R41, R41 ;  /* 0x0000002900297308 */ /* 0x000fe20000000800 */
[----:B------:R-:W-:-:S05]  /*8960*/  FSEL R74, R25, RZ, P1 ;  /* 0x000000ff194a7208 */ /* 0x000fca0000800000 */
[----:B------:R-:W-:Y:S01]  /*8970*/  FADD.FTZ R5, -R74, R5 ;  /* 0x000000054a057221 */ /* 0x000fe20000010100 */
[----:B------:R-:W-:Y:S01]  /*8980*/  FMUL.FTZ R74, R25, UR33 ;  /* 0x00000021194a7c20 */ /* 0x000fe20008410000 */
[----:B------:R-:W-:Y:S02]  /*8990*/  MUFU.EX2 R44, R44 ;  /* 0x0000002c002c7308 */ /* 0x000fe40000000800 */
[----:B------:R-:W-:Y:S02]  /*89a0*/  FMUL.FTZ R5, R5, UR33 ;  /* 0x0000002105057c20 */ /* 0x000fe40008410000 */
[----:B------:R-:W-:-:S04]  /*89b0*/  FSEL R4, R74, RZ, P1 ;  /* 0x000000ff4a047208 */ /* 0x000fc80000800000 */
        /* <DEDUP_REMOVED lines=34> */
[----:B0-----:R-:W-:-:S04]  /*8be0*/  FFMA.FTZ R2, R74, R2, R6 ;  /* 0x000000024a027223 */ /* 0x001fc80000010006 */
[----:B------:R-:W-:-:S03]  /*8bf0*/  FADD.FTZ R2, R7, R2 ;  /* 0x0000000207027221 */ /* 0x000fc60000010000 */
[----:B------:R-:W-:Y:S08]  /*8c00*/  MUFU.EX2 R4, R12 ;  /* 0x0000000c00047308 */ /* 0x000ff00000000800 */
[----:B------:R-:W0:Y:S08]  /*8c10*/  MUFU.EX2 R12, R5 ;  /* 0x00000005000c7308 */ /* 0x000e300000000800 */
[----:B------:R-:W1:Y:S08]  /*8c20*/  MUFU.EX2 R9, R9 ;  /* 0x0000000900097308 */ /* 0x000e700000000800 */
[----:B------:R-:W2:Y:S01]  /*8c30*/  MUFU.EX2 R79, R13 ;  /* 0x0000000d004f7308 */ /* 0x000ea20000000800 */
[----:B0-----:R-:W-:-:S07]  /*8c40*/  FFMA.FTZ R0, R12, R0, R75 ;  /* 0x000000000c007223 */ /* 0x001fce000001004b */
[----:B------:R-:W0:Y:S01]  /*8c50*/  MUFU.EX2 R20, R20 ;  /* 0x0000001400147308 */ /* 0x000e220000000800 */
[----:B-1----:R-:W-:Y:S01]  /*8c60*/  FADD.FTZ R5, R9, R0 ;  /* 0x0000000009057221 */ /* 0x002fe20000010000 */
        /* <DEDUP_REMOVED lines=104> */
.L_x_11119:
[----:B------:R-:W-:Y:S01]  /*92f0*/  ULEA UR6, UR61, UR41, 0x3 ;  /* 0x000000293d067291 */ /* 0x000fe2000f8e183f */
[----:B------:R-:W-:Y:S01]  /*9300*/  F2FP.BF16.F32.PACK_AB R10, R11, R10 ;  /* 0x0000000a0b0a723e */ /* 0x000fe200000010ff */
[----:B------:R-:W-:Y:S01]  /*9310*/  UMOV UR28, UR50 ;  /* 0x00000032001c7c82 */ /* 0x000fe20008000000 */
[----:B------:R-:W-:Y:S01]  /*9320*/  F2FP.BF16.F32.PACK_AB R8, R7, R6 ;  /* 0x000000060708723e */ /* 0x000fe200000010ff */
[----:B------:R-:W-:Y:S01]  /*9330*/  UIADD3 UR6, UR6, 0x2d860, URZ ;  /* 0x0002d86006067890 */ /* 0x000fe2000fffe03f */
[----:B------:R-:W-:Y:S01]  /*9340*/  F2FP.BF16.F32.PACK_AB R9, R9, R75 ;  /* 0x0000004b0909723e */ /* 0x000fe200000010ff */
[----:B------:R-:W-:Y:S01]  /*9350*/  UMOV UR61, UR49 ;  /* 0x00000031003d7c82 */ /* 0x000fe20008000000 */
[----:B------:R-:W-:Y:S01]  /*9360*/  F2FP.BF16.F32.PACK_AB R11, R79, R4 ;  /* 0x000000044f0b723e */ /* 0x000fe200000010ff */
[----:B------:R-:W-:Y:S01]  /*9370*/  UPRMT UR6, UR42, 0x654, UR6 ;  /* 0x000006542a067896 */ /* 0x000fe20008000006 */
        /* <DEDUP_REMOVED lines=21> */
[----:B------:R-:W-:Y:S01]  /*94d0*/  STSM.16.M88.4 [R22], R28 ;  /* 0x0000001c16007844 */ /* 0x000fe20000000200 */
[----:B------:R-:W-:Y:S01]  /*94e0*/  F2FP.BF16.F32.PACK_AB R38, R41, R40 ;  /* 0x000000282926723e */ /* 0x000fe200000010ff */
[-C--:B------:R-:W-:Y:S01]  /*94f0*/  FMUL.FTZ R101, R101, R74.reuse ;  /* 0x0000004a65657220 */ /* 0x080fe20000410000 */
[----:B------:R-:W-:Y:S01]  /*9500*/  F2FP.BF16.F32.PACK_AB R39, R43, R39 ;  /* 0x000000272b27723e */ /* 0x000fe200000010ff */
[----:B------:R-:W-:Y:S01]  /*9510*/  FMUL.FTZ R104, R104, R74 ;  /* 0x0000004a68687220 */ /* 0x000fe20000410000 */
[----:B------:R-:W-:Y:S01]  /*9520*/  F2FP.BF16.F32.PACK_AB R45, R35, R46 ;  /* 0x0000002e232d723e */ /* 0x000fe200000010ff */
[----:B------:R-:W-:Y:S01]  /*9530*/  FMUL.FTZ R105, R105, R74 ;  /* 0x0000004a69697220 */ /* 0x000fe20000410000 */
[----:B------:R-:W-:Y:S01]  /*9540*/  F2FP.BF16.F32.PACK_AB R46, R49, R48 ;  /* 0x00000030312e723e */ /* 0x000fe200000010ff */
[----:B------:R-:W-:Y:S01]  /*9550*/  STSM.16.M88.4 [R19], R36 ;  /* 0x0000002413007844 */ /* 0x000fe20000000200 */
[----:B------:R-:W-:Y:S01]  /*9560*/  F2FP.BF16.F32.PACK_AB R47, R53, R47 ;  /* 0x0000002f352f723e */ /* 0x000fe200000010ff */
[----:B------:R-:W-:Y:S01]  /*9570*/  FMUL.FTZ R108, R108, R74 ;  /* 0x0000004a6c6c7220 */ /* 0x000fe20000410000 */
[----:B------:R-:W-:Y:S01]  /*9580*/  F2FP.BF16.F32.PACK_AB R58, R59, R58 ;  /* 0x0000003a3b3a723e */ /* 0x000fe200000010ff */
[----:B------:R-:W-:Y:S01]  /*9590*/  FMUL.FTZ R109, R109, R74 ;  /* 0x0000004a6d6d7220 */ /* 0x000fe20000410000 */
[----:B------:R-:W-:Y:S01]  /*95a0*/  F2FP.BF16.F32.PACK_AB R56, R55, R54 ;  /* 0x000000363738723e */ /* 0x000fe200000010ff */
[----:B------:R-:W-:Y:S01]  /*95b0*/  STSM.16.M88.4 [R18+0x27800], R44 ;  /* 0x0278002c12007844 */ /* 0x000fe20000000200 */
[----:B------:R-:W-:Y:S01]  /*95c0*/  F2FP.BF16.F32.PACK_AB R57, R57, R34 ;  /* 0x000000223939723e */ /* 0x000fe200000010ff */
[----:B------:R-:W-:Y:S01]  /*95d0*/  FMUL.FTZ R112, R112, R74 ;  /* 0x0000004a70707220 */ /* 0x000fe20000410000 */
[----:B------:R-:W-:Y:S01]  /*95e0*/  F2FP.BF16.F32.PACK_AB R59, R61, R60 ;  /* 0x0000003c3d3b723e */ /* 0x000fe200000010ff */
[----:B------:R-:W-:Y:S01]  /*95f0*/  FMUL.FTZ R113, R113, R74 ;  /* 0x0000004a71717220 */ /* 0x000fe20000410000 */
[----:B0-----:R-:W-:Y:S01]  /*9600*/  F2FP.BF16.F32.PACK_AB R4, R63, R62 ;  /* 0x0000003e3f04723e */ /* 0x001fe200000010ff */
        /* <DEDUP_REMOVED lines=19> */
[-C--:B------:R-:W-:Y:S01]  /*9740*/  FMUL.FTZ R132, R132, R74.reuse ;  /* 0x0000004a84847220 */ /* 0x080fe20000410000 */
[----:B------:R-:W-:Y:S01]  /*9750*/  FMUL.FTZ R133, R133, R74 ;  /* 0x0000004a85857220 */ /* 0x000fe20000410000 */
        /* <DEDUP_REMOVED lines=35> */
[----:B------:R-:W-:-:S07]  /*9990*/  IMAD.MOV.U32 R6, RZ, RZ, R3 ;  /* 0x000000ffff067224 */ /* 0x000fce00078e0003 */
.L_x_11101:
        /* <DEDUP_REMOVED lines=24> */
.L_x_11122:
[----:B------:R-:W-:Y:S02]  /*9b20*/  ULDC UR15, c[0x0][0x9e4] ;  /* 0x00027900000f7ab9 */ /* 0x000fe40000000800 */
[----:B------:R-:W-:-:S11]  /*9b30*/  UISETP.NE.AND UP0, UPT, UR15, 0x1, UPT ;  /* 0x000000010f00788c */ /* 0x000fd6000bf05270 */
[----:B------:R-:W-:Y:S02]  /*9b40*/  @UP0 ULDC.64 UR6, c[0x0][0x9e8] ;  /* 0x00027a0000060ab9 */ /* 0x000fe40000000a00 */
[----:B------:R-:W-:-:S04]  /*9b50*/  UIMAD.WIDE.U32 UR10, UR14, UR6, URZ ;  /* 0x000000060e0a72a5 */ /* 0x000fc8000f8e003f */
[----:B------:R-:W-:-:S12]  /*9b60*/  @UP0 USHF.R.U32.HI UR14, URZ, UR7, UR11 ;  /* 0x000000073f0e0299 */ /* 0x000fd8000801160b */
.L_x_11123:
[----:B------:R-:W-:-:S04]  /*9b70*/  UIMAD UR14, UR14, UR15, URZ ;  /* 0x0000000f0e0e72a4 */ /* 0x000fc8000f8e023f */
[----:B------:R-:W-:-:S04]  /*9b80*/  UISETP.LT.AND UP0, UPT, UR35, UR14, UPT ;  /* 0x0000000e2300728c */ /* 0x000fc8000bf01270 */
[----:B------:R-:W-:-:S12]  /*9b90*/  USEL UR35, UR35, UR14, !UP0 ;  /* 0x0000000e23237287 */ /* 0x000fd8000c000000 */
.L_x_11121:
        /* <DEDUP_REMOVED lines=13> */
[----:B------:R-:W-:Y:S01]  /*9c70*/  ULDC UR34, c[0x0][0x9d8] ;  /* 0x0002760000227ab9 */ /* 0x000fe20000000800 */
[----:B------:R-:W-:-:S05]  /*9c80*/  ULDC UR33, c[0x0][0x988] ;  /* 0x0002620000217ab9 */ /* 0x000fca0000000800 */
.L_x_11135:
[----:B------:R-:W-:Y:S01]  /*9c90*/  ISETP.NE.AND P2, PT, RZ, UR46, PT ;  /* 0x0000002eff007c0c */ /* 0x000fe2000bf45270 */
[----:B------:R-:W-:-:S04]  /*9ca0*/  UISETP.NE.AND UP0, UPT, UR55, 0x1, UPT ;  /* 0x000000013700788c */ /* 0x000fc8000bf05270 */
[----:B------:R-:W-:-:S04]  /*9cb0*/  USEL UR50, URZ, 0x1, UP0 ;  /* 0x000000013f327887 */ /* 0x000fc80008000000 */
[----:B------:R-:W-:-:S04]  /*9cc0*/  ULOP3.LUT UR50, UR28, UR50, URZ, 0x3c, !UPT ;  /* 0x000000321c327292 */ /* 0x000fc8000f8e3c3f */
[----:B------:R-:W-:Y:S08]  /*9cd0*/  @P2 BRA `(.L_x_11125) ;  /* 0x0000000000382947 */ /* 0x000ff00003800000 */
[----:B------:R-:W-:Y:S05]  /*9ce0*/  @!P0 BRA `(.L_x_11126) ;  /* 0x0000000000048947 */ /* 0x000fea0003800000 */
[----:B------:R-:W-:Y:S01]  /*9cf0*/  BPT.TRAP 0x1 ;  /* 0x000000040000795c */ /* 0x000fe20000300000 */
.L_x_11126:
        /* <DEDUP_REMOVED lines=9> */
.L_x_11127:
[----:B-1----:R-:W-:Y:S05]  /*9d90*/  @P1 BRA `(.L_x_11125) ;  /* 0x0000000000081947 */ /* 0x002fea0003800000 */
[----:B------:R-:W1:Y:S02]  /*9da0*/  SYNCS.PHASECHK.TRANS64.TRYWAIT P1, [UR6+0x2d830], R6 ;  /* 0x02d83006ff0075a7 */ /* 0x000e640008020146 */
[----:B-1----:R-:W-:Y:S05]  /*9db0*/  @!P1 BRA `(.L_x_11128) ;  /* 0x000000fc00489947 */ /* 0x002fea0003800000 */
.L_x_11125:
        /* <DEDUP_REMOVED lines=40> */
.L_x_11130:
[----:B------:R-:W-:Y:S01]  /*a040*/  ULEA UR6, UR55, UR41, 0x3 ;  /* 0x0000002937067291 */ /* 0x000fe2000f8e183f */
[----:B------:R-:W-:-:S05]  /*a050*/  IMAD.U32 R6, RZ, RZ, UR28 ;  /* 0x0000001cff067e24 */ /* 0x000fca000f8e00ff */
[----:B------:R-:W-:-:S04]  /*a060*/  SHF.L.U32 R6, R6, 0x1f, RZ ;  /* 0x0000001f06067819 */ /* 0x000fc800000006ff */
[----:B------:R0:W1:Y:S01]  /*a070*/  SYNCS.PHASECHK.TRANS64.TRYWAIT P1, [UR6+0x2d850], R6 ;  /* 0x02d85006ff0075a7 */ /* 0x0000620008020146 */
[----:B------:R-:W-:Y:S05]  /*a080*/  @!P0 BRA `(.L_x_11131) ;  /* 0x0000000000048947 */ /* 0x000fea0003800000 */
[----:B------:R-:W-:Y:S01]  /*a090*/  BPT.TRAP 0x1 ;  /* 0x000000040000795c */ /* 0x000fe20000300000 */
.L_x_11131:
[----:B-1----:R-:W-:Y:S05]  /*a0a0*/  @P1 BRA `(.L_x_11129) ;  /* 0x0000000000081947 */ /* 0x002fea0003800000 */
[----:B------:R-:W1:Y:S02]  /*a0b0*/  SYNCS.PHASECHK.TRANS64.TRYWAIT P1, [UR6+0x2d850], R6 ;  /* 0x02d85006ff0075a7 */ /* 0x000e640008020146 */
[----:B-1----:R-:W-:Y:S05]  /*a0c0*/  @!P1 BRA `(.L_x_11132) ;  /* 0x000000f8009c9947 */ /* 0x002fea0003800000 */
.L_x_11129:
[----:B------:R-:W-:Y:S01]  /*a0d0*/  UIADD3 UR6, UR41, 0x400, URZ ;  /* 0x0000040029067890 */ /* 0x000fe2000fffe03f */
[----:B------:R-:W-:Y:S01]  /*a0e0*/  WARPGROUP.ARRIVE ;  /* 0x00000000000079c5 */ /* 0x000fe20000000000 */
[----:B------:R-:W-:Y:S01]  /*a0f0*/  UMOV UR29, 0x40000040 ;  /* 0x40000040001d7882 */ /* 0x000fe20000000000 */
[----:B------:R-:W-:Y:S01]  /*a100*/  UMOV UR31, 0x80000020 ;  /* 0x80000020001f7882 */ /* 0x000fe20000000000 */
[----:B------:R-:W-:-:S03]  /*a110*/  USHF.R.U32.HI UR6, URZ, 0x4, UR6 ;  /* 0x000000043f067899 */ /* 0x000fc60008011606 */
[----:B------:R-:W1:Y:S01]  /*a120*/  S2R R8, SR_TID.X ;  /* 0x0000000000087919 */ /* 0x000e620000002100 */
        /* <DEDUP_REMOVED lines=64> */
.L_x_11133:
        /* <DEDUP_REMOVED lines=147> */
[----:B0-----:R-:W-:-:S04]  /*ae60*/  FMNMX.FTZ R25, R9, R25, !PT ;  /* 0x0000001909197209 */ /* 0x001fc80007810000 */
[----:B---3--:R-:W-:-:S03]  /*ae70*/  FMNMX.FTZ R25, R12, R25, !PT ;  /* 0x000000190c197209 */ /* 0x008fc60007810000 */
        /* <DEDUP_REMOVED lines=54> */
[----:B0-----:R-:W-:Y:S01]  /*b1e0*/  FMNMX.FTZ R25, R25, R78, !PT ;  /* 0x0000004e19197209 */ /* 0x001fe20007810000 */
[C---:B------:R-:W-:Y:S01]  /*b1f0*/  FADD.FTZ R78, -R24.reuse, R3 ;  /* 0x00000003184e7221 */ /* 0x040fe20000010100 */
[----:B------:R-:W-:-:S03]  /*b200*/  FMUL.FTZ R3, R24, UR33 ;  /* 0x0000002118037c20 */ /* 0x000fc60008410000 */
[----:B------:R-:W-:Y:S01]  /*b210*/  FADD.FTZ R79, -R25, R5 ;  /* 0x00000005194f7221 */ /* 0x000fe20000010100 */
        /* <DEDUP_REMOVED lines=34> */
[----:B------:R-:W-:Y:S01]  /*b440*/  FMUL.FTZ R79, R79, UR33 ;  /* 0x000000214f4f7c20 */ /* 0x000fe20008410000 */
[----:B------:R-:W-:Y:S02]  /*b450*/  MUFU.EX2 R5, R5 ;  /* 0x0000000500057308 */ /* 0x000fe40000000800 */
        /* <DEDUP_REMOVED lines=34> */
[----:B0-----:R-:W-:-:S07]  /*b680*/  FFMA.FTZ R2, R5, R2, R6 ;  /* 0x0000000205027223 */ /* 0x001fce0000010006 */
[----:B------:R-:W0:Y:S08]  /*b690*/  MUFU.EX2 R65, R8 ;  /* 0x0000000800417308 */ /* 0x000e300000000800 */
        /* <DEDUP_REMOVED lines=127> */
.L_x_11134:
        /* <DEDUP_REMOVED lines=18> */
[----:B------:R-:W-:Y:S01]  /*bfb0*/  SYNCS.ARRIVE.TRANS64.RED.A1T0 RZ, [UR6], RZ ;  /* 0x000000ffffff79a7 */ /* 0x000fe20008100406 */
[----:B------:R-:W-:Y:S01]  /*bfc0*/  F2FP.BF16.F32.PACK_AB R30, R31, R30 ;  /* 0x0000001e1f1e723e */ /* 0x000fe200000010ff */
[----:B------:R0:W-:Y:S01]  /*bfd0*/  STSM.16.M88.4 [R18+0x21800], R8 ;  /* 0x0218000812007844 */ /* 0x0001e20000000200 */
[----:B------:R-:W-:Y:S01]  /*bfe0*/  F2FP.BF16.F32.PACK_AB R29, R43, R42 ;  /* 0x0000002a2b1d723e */ /* 0x000fe200000010ff */
[-C--:B------:R-:W-:Y:S01]  /*bff0*/  FMUL.FTZ R96, R96, R5.reuse ;  /* 0x0000000560607220 */ /* 0x080fe20000410000 */
        /* <DEDUP_REMOVED lines=10> */
[----:B------:R-:W-:Y:S01]  /*c0a0*/  F2FP.BF16.F32.PACK_AB R36, R37, R36 ;  /* 0x000000242524723e */ /* 0x000fe200000010ff */
[-C--:B------:R-:W-:Y:S01]  /*c0b0*/  FMUL.FTZ R104, R104, R5.reuse ;  /* 0x0000000568687220 */ /* 0x080fe20000410000 */
[----:B------:R-:W-:Y:S01]  /*c0c0*/  F2FP.BF16.F32.PACK_AB R37, R59, R58 ;  /* 0x0000003a3b25723e */ /* 0x000fe200000010ff */
[----:B------:R1:W-:Y:S01]  /*c0d0*/  STSM.16.M88.4 [R19], R32 ;  /* 0x0000002013007844 */ /* 0x0003e20000000200 */
[----:B------:R-:W-:Y:S01]  /*c0e0*/  F2FP.BF16.F32.PACK_AB R38, R41, R40 ;  /* 0x000000282926723e */ /* 0x000fe200000010ff */
[----:B------:R-:W-:Y:S01]  /*c0f0*/  FMUL.FTZ R105, R105, R5 ;  /* 0x0000000569697220 */ /* 0x000fe20000410000 */
        /* <DEDUP_REMOVED lines=10> */
[----:B0-----:R-:W-:Y:S01]  /*c1a0*/  F2FP.BF16.F32.PACK_AB R8, R53, R78 ;  /* 0x0000004e3508723e */ /* 0x001fe200000010ff */
        /* <DEDUP_REMOVED lines=56> */
[----:B------:R-:W-:-:S07]  /*c530*/  IMAD.MOV.U32 R6, RZ, RZ, R4 ;  /* 0x000000ffff067224 */ /* 0x000fce00078e0004 */
.L_x_11124:
        /* <DEDUP_REMOVED lines=11> */
.L_x_11155:
[----:B------:R-:W-:Y:S01]  /*c5f0*/  ISETP.NE.AND P2, PT, RZ, UR46, PT ;  /* 0x0000002eff007c0c */ /* 0x000fe2000bf45270 */
[----:B------:R-:W-:-:S04]  /*c600*/  UISETP.NE.AND UP0, UPT, UR59, 0x1, UPT ;  /* 0x000000013b00788c */ /* 0x000fc8000bf05270 */
[----:B------:R-:W-:-:S04]  /*c610*/  USEL UR50, URZ, 0x1, UP0 ;  /* 0x000000013f327887 */ /* 0x000fc80008000000 */
[----:B------:R-:W-:-:S04]  /*c620*/  ULOP3.LUT UR50, UR28, UR50, URZ, 0x3c, !UPT ;  /* 0x000000321c327292 */ /* 0x000fc8000f8e3c3f */
[----:B------:R-:W-:Y:S08]  /*c630*/  @P2 BRA `(.L_x_11137) ;  /* 0x0000000000382947 */ /* 0x000ff00003800000 */
[----:B------:R-:W-:Y:S05]  /*c640*/  @!P0 BRA `(.L_x_11138) ;  /* 0x0000000000048947 */ /* 0x000fea0003800000 */
[----:B------:R-:W-:Y:S01]  /*c650*/  BPT.TRAP 0x1 ;  /* 0x000000040000795c */ /* 0x000fe20000300000 */
.L_x_11138:
        /* <DEDUP_REMOVED lines=9> */
.L_x_11139:
[----:B-1----:R-:W-:Y:S05]  /*c6f0*/  @P1 BRA `(.L_x_11137) ;  /* 0x0000000000081947 */ /* 0x002fea0003800000 */
[----:B------:R-:W1:Y:S02]  /*c700*/  SYNCS.PHASECHK.TRANS64.TRYWAIT P1, [UR6+0x2d830], R5 ;  /* 0x02d83005ff0075a7 */ /* 0x000e640008020146 */
[----:B-1----:R-:W-:Y:S05]  /*c710*/  @!P1 BRA `(.L_x_11140) ;  /* 0x000000d400209947 */ /* 0x002fea0003800000 */
.L_x_11137:
[----:B------:R-:W2:Y:S01]  /*c720*/  S2R R7, SR_TID.X ;  /* 0x0000000000077919 */ /* 0x000ea20000002100 */
        /* <DEDUP_REMOVED lines=15> */
[----:B--2---:R-:W-:-:S05]  /*c820*/  SHF.R.U32.HI R7, RZ, 0x7, R7 ;  /* 0x00000007ff077819 */ /* 0x004fca0000011607 */
[----:B01----:R-:W-:-:S05]  /*c830*/  VIADD R5, R7, 0x8 ;  /* 0x0000000807057836 */ /* 0x003fca0000000000 */
        /* <DEDUP_REMOVED lines=22> */
.L_x_11142:
[----:B------:R-:W-:Y:S01]  /*c9a0*/  ULEA UR6, UR59, UR41, 0x3 ;  /* 0x000000293b067291 */ /* 0x000fe2000f8e183f */
[----:B------:R-:W-:-:S05]  /*c9b0*/  IMAD.U32 R5, RZ, RZ, UR28 ;  /* 0x0000001cff057e24 */ /* 0x000fca000f8e00ff */
[----:B------:R-:W-:-:S04]  /*c9c0*/  SHF.L.U32 R5, R5, 0x1f, RZ ;  /* 0x0000001f05057819 */ /* 0x000fc800000006ff */
[----:B------:R0:W1:Y:S01]  /*c9d0*/  SYNCS.PHASECHK.TRANS64.TRYWAIT P1, [UR6+0x2d850], R5 ;  /* 0x02d85005ff0075a7 */ /* 0x0000620008020146 */
[----:B------:R-:W-:Y:S05]  /*c9e0*/  @!P0 BRA `(.L_x_11143) ;  /* 0x0000000000048947 */ /* 0x000fea0003800000 */
[----:B------:R-:W-:Y:S01]  /*c9f0*/  BPT.TRAP 0x1 ;  /* 0x000000040000795c */ /* 0x000fe20000300000 */
.L_x_11143:
[----:B-1----:R-:W-:Y:S05]  /*ca00*/  @P1 BRA `(.L_x_11141) ;  /* 0x0000000000081947 */ /* 0x002fea0003800000 */
[----:B------:R-:W1:Y:S02]  /*ca10*/  SYNCS.PHASECHK.TRANS64.TRYWAIT P1, [UR6+0x2d850], R5 ;  /* 0x02d85005ff0075a7 */ /* 0x000e640008020146 */
[----:B-1----:R-:W-:Y:S05]  /*ca20*/  @!P1 BRA `(.L_x_11144) ;  /* 0x000000d000749947 */ /* 0x002fea0003800000 */
.L_x_11141:
        /* <DEDUP_REMOVED lines=70> */
.L_x_11145:
        /* <DEDUP_REMOVED lines=167> */
.L_x_11148:
[----:B------:R-:W-:-:S05]  /*d900*/  IMAD.U32 R85, RZ, RZ, UR34 ;  /* 0x00000022ff557e24 */ /* 0x000fca000f8e00ff */
[----:B------:R-:W-:-:S13]  /*d910*/  ISETP.NE.AND P1, PT, R85, 0x1, PT ;  /* 0x000000015500780c */ /* 0x000fda0003f25270 */
[----:B------:R-:W1:Y:S02]  /*d920*/  @P1 LDC.64 R50, c[0x0][0x9e8] ;  /* 0x00027a00ff321b82 */ /* 0x000e640000000a00 */
[----:B-1----:R-:W-:-:S05]  /*d930*/  @P1 IMAD.HI.U32 R50, R84, R50, RZ ;  /* 0x0000003254321227 */ /* 0x002fca00078e00ff */
[----:B------:R-:W-:-:S07]  /*d940*/  @P1 SHF.R.U32.HI R84, RZ, R51, R50 ;  /* 0x00000033ff541219 */ /* 0x000fce0000011632 */
.L_x_11149:
[----:B------:R-:W-:Y:S05]  /*d950*/  BSYNC B0 ;  /* 0x0000000000007941 */ /* 0x000fea0003800000 */
.L_x_11147:
[----:B------:R-:W-:-:S04]  /*d960*/  IMAD R84, R84, R85, -R75 ;  /* 0x0000005554547224 */ /* 0x000fc800078e0a4b */
[----:B------:R-:W-:-:S05]  /*d970*/  IMAD.IADD R84, R84, 0x1, -R17 ;  /* 0x0000000154547824 */ /* 0x000fca00078e0a11 */
[----:B------:R-:W-:Y:S02]  /*d980*/  VIMNMX R79, R79, R84, !PT ;  /* 0x000000544f4f7248 */ /* 0x000fe40007fe0100 */
[----:B------:R-:W-:-:S07]  /*d990*/  VIADDMNMX R80, R84, R85, R80, PT ;  /* 0x0000005554507246 */ /* 0x000fce0003800150 */
.L_x_11146:
        /* <DEDUP_REMOVED lines=116> */
.L_x_11152:
[----:B------:R-:W-:-:S05]  /*e0e0*/  IMAD.U32 R79, RZ, RZ, UR34 ;  /* 0x00000022ff4f7e24 */ /* 0x000fca000f8e00ff */
[----:B------:R-:W-:-:S13]  /*e0f0*/  ISETP.NE.AND P2, PT, R79, 0x1, PT ;  /* 0x000000014f00780c */ /* 0x000fda0003f45270 */
[----:B------:R-:W0:Y:S02]  /*e100*/  @P2 LDC.64 R24, c[0x0][0x9e8] ;  /* 0x00027a00ff182b82 */ /* 0x000e240000000a00 */
[----:B0-----:R-:W-:-:S05]  /*e110*/  @P2 IMAD.HI.U32 R24, R50, R24, RZ ;  /* 0x0000001832182227 */ /* 0x001fca00078e00ff */
[----:B------:R-:W-:-:S07]  /*e120*/  @P2 SHF.R.U32.HI R50, RZ, R25, R24 ;  /* 0x00000019ff322219 */ /* 0x000fce0000011618 */
.L_x_11153:
[----:B------:R-:W-:Y:S05]  /*e130*/  BSYNC B0 ;  /* 0x0000000000007941 */ /* 0x000fea0003800000 */
.L_x_11151:
[----:B------:R-:W-:-:S04]  /*e140*/  IMAD R50, R50, R79, -R75 ;  /* 0x0000004f32327224 */ /* 0x000fc800078e0a4b */
[----:B------:R-:W-:-:S05]  /*e150*/  IMAD.IADD R50, R50, 0x1, -R17 ;  /* 0x0000000132327824 */ /* 0x000fca00078e0a11 */
[----:B------:R-:W-:Y:S02]  /*e160*/  VIMNMX R81, R81, R50, !PT ;  /* 0x0000003251517248 */ /* 0x000fe40007fe0100 */
[----:B------:R-:W-:-:S07]  /*e170*/  VIADDMNMX R82, R50, R79, R82, PT ;  /* 0x0000004f32527246 */ /* 0x000fce0003800152 */
.L_x_11150:
        /* <DEDUP_REMOVED lines=147> */
[----:B------:R-:W-:-:S04]  /*eab0*/  ISETP.LT.OR P4, PT, R82, 0x7a, P4 ;  /* 0x0000007a5200780c */ /* 0x000fc80002781670 */
[----:B------:R-:W-:Y:S02]  /*eac0*/  FSEL R78, R78, -INF , !P4 ;  /* 0xff8000004e4e7808 */ /* 0x000fe40006000000 */
[----:B------:R-:W-:Y:S02]  /*ead0*/  @P0 LOP3.LUT R16, R16, 0x4, RZ, 0xfc, !PT ;  /* 0x0000000410100812 */ /* 0x000fe400078efcff */
[----:B------:R-:W-:Y:S02]  /*eae0*/  ISETP.LT.OR P0, PT, R82, 0x6a, P5 ;  /* 0x0000006a5200780c */ /* 0x000fe40002f01670 */
[----:B------:R-:W-:Y:S02]  /*eaf0*/  FSETP.NEU.FTZ.AND P5, PT, R24, -INF , PT ;  /* 0xff8000001800780b */ /* 0x000fe40003fbd000 */
[----:B------:R-:W-:Y:S02]  /*eb00*/  LOP3.LUT R16, R16, 0xefffffff, RZ, 0xc0, !PT ;  /* 0xefffffff10107812 */ /* 0x000fe400078ec0ff */
[----:B------:R-:W-:-:S05]  /*eb10*/  FSEL R25, R24, RZ, P5 ;  /* 0x000000ff18197208 */ /* 0x000fca0002800000 */
[----:B------:R-:W-:Y:S01]  /*eb20*/  FADD.FTZ R3, -R25, R3 ;  /* 0x0000000319037221 */ /* 0x000fe20000010100 */
[----:B------:R-:W-:Y:S01]  /*eb30*/  FMUL.FTZ R25, R24, UR33 ;  /* 0x0000002118197c20 */ /* 0x000fe20008410000 */
[----:B------:R-:W-:Y:S02]  /*eb40*/  @P0 LOP3.LUT R16, R16, 0x10000000, RZ, 0xfc, !PT ;  /* 0x1000000010100812 */ /* 0x000fe400078efcff */
[----:B------:R-:W-:Y:S02]  /*eb50*/  FMUL.FTZ R3, R3, UR33 ;  /* 0x0000002103037c20 */ /* 0x000fe40008410000 */
[----:B------:R-:W-:Y:S02]  /*eb60*/  FSEL R25, R25, RZ, P5 ;  /* 0x000000ff19197208 */ /* 0x000fe40002800000 */
[----:B------:R-:W-:Y:S02]  /*eb70*/  LOP3.LUT R16, R16, 0xdfffffff, RZ, 0xc0, !PT ;  /* 0xdfffffff10107812 */ /* 0x000fe400078ec0ff */
        /* <DEDUP_REMOVED lines=34> */
[----:B------:R-:W0:Y:S01]  /*eda0*/  MUFU.EX2 R5, R5 ;  /* 0x0000000500057308 */ /* 0x000e220000000800 */
[----:B------:R-:W-:-:S02]  /*edb0*/  @P6 LOP3.LUT R16, R16, 0x20000000, RZ, 0xfc, !PT ;  /* 0x2000000010106812 */ /* 0x000fc400078efcff */
[----:B------:R-:W-:Y:S02]  /*edc0*/  FMNMX.FTZ R25, R9, R25, !PT ;  /* 0x0000001909197209 */ /* 0x000fe40007810000 */
[----:B------:R-:W-:Y:S02]  /*edd0*/  LOP3.LUT P6, RZ, R16, 0x100, RZ, 0xc0, !PT ;  /* 0x0000010010ff7812 */ /* 0x000fe400078cc0ff */
[----:B------:R-:W-:Y:S01]  /*ede0*/  FMNMX.FTZ R25, R12, R25, !PT ;  /* 0x000000190c197209 */ /* 0x000fe20007810000 */
[----:B------:R-:W1:Y:S01]  /*edf0*/  MUFU.EX2 R8, R8 ;  /* 0x0000000800087308 */ /* 0x000e620000000800 */
[----:B------:R-:W-:Y:S02]  /*ee00*/  LOP3.LUT P0, RZ, R16, 0x40, RZ, 0xc0, !PT ;  /* 0x0000004010ff7812 */ /* 0x000fe4000780c0ff */
[----:B------:R-:W-:Y:S02]  /*ee10*/  FMNMX.FTZ R25, R13, R25, !PT ;  /* 0x000000190d197209 */ /* 0x000fe40007810000 */
[----:B------:R-:W-:-:S02]  /*ee20*/  FSEL R60, R60, -INF , !P6 ;  /* 0xff8000003c3c7808 */ /* 0x000fc40007000000 */
[----:B------:R-:W-:Y:S01]  /*ee30*/  FMNMX.FTZ R25, R20, R25, !PT ;  /* 0x0000001914197209 */ /* 0x000fe20007810000 */
[----:B------:R-:W-:Y:S01]  /*ee40*/  MUFU.EX2 R10, R10 ;  /* 0x0000000a000a7308 */ /* 0x000fe20000000800 */
[----:B------:R-:W-:Y:S01]  /*ee50*/  LOP3.LUT P5, RZ, R16, 0x10, RZ, 0xc0, !PT ;  /* 0x0000001010ff7812 */ /* 0x000fe200078ac0ff */
[----:B0-----:R-:W-:Y:S01]  /*ee60*/  FFMA.FTZ R2, R3, R2, R5 ;  /* 0x0000000203027223 */ /* 0x001fe20000010005 */
[----:B------:R-:W-:Y:S02]  /*ee70*/  FMNMX.FTZ R25, R21, R25, !PT ;  /* 0x0000001915197209 */ /* 0x000fe40007810000 */
[----:B------:R-:W-:Y:S02]  /*ee80*/  FSEL R63, R63, -INF , !P0 ;  /* 0xff8000003f3f7808 */ /* 0x000fe40004000000 */
[----:B------:R-:W-:Y:S01]  /*ee90*/  FMNMX.FTZ R25, R26, R25, !PT ;  /* 0x000000191a197209 */ /* 0x000fe20007810000 */
[----:B------:R-:W-:Y:S01]  /*eea0*/  MUFU.EX2 R11, R11 ;  /* 0x0000000b000b7308 */ /* 0x000fe20000000800 */
[----:B------:R-:W-:Y:S01]  /*eeb0*/  FSEL R65, R65, -INF , !P5 ;  /* 0xff80000041417808 */ /* 0x000fe20006800000 */
[----:B-1----:R-:W-:Y:S01]  /*eec0*/  FADD.FTZ R2, R8, R2 ;  /* 0x0000000208027221 */ /* 0x002fe20000010000 */
[----:B------:R-:W-:-:S02]  /*eed0*/  FMNMX.FTZ R25, R27, R25, !PT ;  /* 0x000000191b197209 */ /* 0x000fc40007810000 */
[----:B------:R-:W-:Y:S02]  /*eee0*/  LOP3.LUT P5, RZ, R16, 0x4, RZ, 0xc0, !PT ;  /* 0x0000000410ff7812 */ /* 0x000fe400078ac0ff */
[----:B------:R-:W-:Y:S01]  /*eef0*/  FMNMX.FTZ R25, R30, R25, !PT ;  /* 0x000000191e197209 */ /* 0x000fe20007810000 */
[----:B------:R-:W-:Y:S01]  /*ef00*/  MUFU.EX2 R14, R14 ;  /* 0x0000000e000e7308 */ /* 0x000fe20000000800 */
[----:B------:R-:W-:Y:S02]  /*ef10*/  LOP3.LUT P0, RZ, R16, 0x10000000, RZ, 0xc0, !PT ;  /* 0x1000000010ff7812 */ /* 0x000fe4000780c0ff */
[----:B------:R-:W-:Y:S02]  /*ef20*/  FMNMX.FTZ R25, R31, R25, !PT ;  /* 0x000000191f197209 */ /* 0x000fe40007810000 */
[----:B------:R-:W-:Y:S02]  /*ef30*/  FSEL R67, R67, -INF , !P5 ;  /* 0xff80000043437808 */ /* 0x000fe40006800000 */
[----:B------:R-:W-:Y:S01]  /*ef40*/  FMNMX.FTZ R25, R34, R25, !PT ;  /* 0x0000001922197209 */ /* 0x000fe20007810000 */
[----:B------:R-:W-:Y:S01]  /*ef50*/  MUFU.EX2 R15, R15 ;  /* 0x0000000f000f7308 */ /* 0x000fe20000000800 */
[----:B------:R-:W-:-:S02]  /*ef60*/  LOP3.LUT P6, RZ, R16, 0x20000000, RZ, 0xc0, !PT ;  /* 0x2000000010ff7812 */ /* 0x000fc400078cc0ff */
[----:B------:R-:W-:Y:S02]  /*ef70*/  FMNMX.FTZ R25, R35, R25, !PT ;  /* 0x0000001923197209 */ /* 0x000fe40007810000 */
[----:B------:R-:W-:Y:S02]  /*ef80*/  FSEL R69, R69, -INF , !P0 ;  /* 0xff80000045457808 */ /* 0x000fe40004000000 */
[----:B------:R-:W-:Y:S01]  /*ef90*/  FMNMX.FTZ R25, R38, R25, !PT ;  /* 0x0000001926197209 */ /* 0x000fe20007810000 */
[----:B------:R-:W-:Y:S01]  /*efa0*/  MUFU.EX2 R51, R51 ;  /* 0x0000003300337308 */ /* 0x000fe20000000800 */
[----:B------:R-:W-:Y:S02]  /*efb0*/  FSEL R71, R71, -INF , !P6 ;  /* 0xff80000047477808 */ /* 0x000fe40007000000 */
[----:B------:R-:W-:Y:S02]  /*efc0*/  FMNMX.FTZ R25, R39, R25, !PT ;  /* 0x0000001927197209 */ /* 0x000fe40007810000 */
[----:B------:R-:W-:-:S02]  /*efd0*/  LOP3.LUT P0, RZ, R16, 0x8000000, RZ, 0xc0, !PT ;  /* 0x0800000010ff7812 */ /* 0x000fc4000780c0ff */
        /* <DEDUP_REMOVED lines=83> */
[----:B------:R-:W-:-:S03]  /*f510*/  FFMA.FTZ R50, R78, UR33, -R50 ;  /* 0x000000214e327c23 */ /* 0x000fc60008010832 */
[----:B------:R-:W3:Y:S08]  /*f520*/  MUFU.EX2 R13, R20 ;  /* 0x00000014000d7308 */ /* 0x000ef00000000800 */
[----:B------:R-:W-:Y:S08]  /*f530*/  MUFU.EX2 R20, R31 ;  /* 0x0000001f00147308 */ /* 0x000ff00000000800 */
[----:B------:R-:W4:Y:S08]  /*f540*/  MUFU.EX2 R21, R21 ;  /* 0x0000001500157308 */ /* 0x000f300000000800 */
[----:B------:R1:W-:Y:S08]  /*f550*/  MUFU.EX2 R31, R34 ;  /* 0x00000022001f7308 */ /* 0x0003f00000000800 */
[----:B------:R-:W5:Y:S01]  /*f560*/  MUFU.EX2 R26, R26 ;  /* 0x0000001a001a7308 */ /* 0x000f620000000800 */
[----:B-1----:R-:W-:Y:S01]  /*f570*/  FADD.FTZ R34, R9, R0 ;  /* 0x0000000009227221 */ /* 0x002fe20000010000 */
[----:B------:R-:W-:-:S03]  /*f580*/  FADD.FTZ R0, R10, R2 ;  /* 0x000000020a007221 */ /* 0x000fc60000010000 */
[----:B--2---:R-:W-:Y:S01]  /*f590*/  FADD.FTZ R2, R12, R34 ;  /* 0x000000220c027221 */ /* 0x004fe20000010000 */
[----:B------:R-:W-:Y:S02]  /*f5a0*/  FADD.FTZ R0, R11, R0 ;  /* 0x000000000b007221 */ /* 0x000fe40000010000 */
[----:B------:R-:W1:Y:S01]  /*f5b0*/  MUFU.EX2 R27, R27 ;  /* 0x0000001b001b7308 */ /* 0x000e620000000800 */
[----:B0-----:R-:W-:Y:S01]  /*f5c0*/  FADD.FTZ R2, R75, R2 ;  /* 0x000000024b027221 */ /* 0x001fe20000010000 */
[----:B------:R-:W-:-:S03]  /*f5d0*/  FADD.FTZ R0, R14, R0 ;  /* 0x000000000e007221 */ /* 0x000fc60000010000 */
[----:B---3--:R-:W-:Y:S01]  /*f5e0*/  FADD.FTZ R2, R13, R2 ;  /* 0x000000020d027221 */ /* 0x008fe20000010000 */
[----:B------:R-:W-:Y:S02]  /*f5f0*/  FADD.FTZ R0, R15, R0 ;  /* 0x000000000f007221 */ /* 0x000fe40000010000 */
[----:B------:R-:W0:Y:S01]  /*f600*/  MUFU.EX2 R30, R30 ;  /* 0x0000001e001e7308 */ /* 0x000e220000000800 */
[----:B----4-:R-:W-:Y:S01]  /*f610*/  FADD.FTZ R2, R21, R2 ;  /* 0x0000000215027221 */ /* 0x010fe20000010000 */
[----:B------:R-:W-:-:S03]  /*f620*/  FADD.FTZ R0, R51, R0 ;  /* 0x0000000033007221 */ /* 0x000fc60000010000 */
[----:B-----5:R-:W-:Y:S01]  /*f630*/  FADD.FTZ R2, R26, R2 ;  /* 0x000000021a027221 */ /* 0x020fe20000010000 */
[----:B------:R-:W-:Y:S02]  /*f640*/  FADD.FTZ R0, R83, R0 ;  /* 0x0000000053007221 */ /* 0x000fe40000010000 */
[----:B------:R-:W2:Y:S01]  /*f650*/  MUFU.EX2 R79, R35 ;  /* 0x00000023004f7308 */ /* 0x000ea20000000800 */
[----:B-1----:R-:W-:Y:S01]  /*f660*/  FADD.FTZ R2, R27, R2 ;  /* 0x000000021b027221 */ /* 0x002fe20000010000 */
[----:B------:R-:W-:-:S04]  /*f670*/  FADD.FTZ R0, R28, R0 ;  /* 0x000000001c007221 */ /* 0x000fc80000010000 */
[----:B------:R-:W-:Y:S02]  /*f680*/  FADD.FTZ R0, R29, R0 ;  /* 0x000000001d007221 */ /* 0x000fe40000010000 */
[----:B------:R-:W1:Y:S01]  /*f690*/  MUFU.EX2 R38, R38 ;  /* 0x0000002600267308 */ /* 0x000e620000000800 */
[----:B0-----:R-:W-:Y:S01]  /*f6a0*/  FADD.FTZ R2, R30, R2 ;  /* 0x000000021e027221 */ /* 0x001fe20000010000 */
[----:B------:R-:W-:-:S03]  /*f6b0*/  FADD.FTZ R0, R32, R0 ;  /* 0x0000000020007221 */ /* 0x000fc60000010000 */
[----:B------:R-:W-:Y:S01]  /*f6c0*/  FADD.FTZ R2, R20, R2 ;  /* 0x0000000214027221 */ /* 0x000fe20000010000 */
[----:B------:R-:W-:Y:S02]  /*f6d0*/  FADD.FTZ R0, R33, R0 ;  /* 0x0000000021007221 */ /* 0x000fe40000010000 */
[----:B------:R-:W0:Y:S01]  /*f6e0*/  MUFU.EX2 R78, R39 ;  /* 0x00000027004e7308 */ /* 0x000e220000000800 */
[----:B------:R-:W-:Y:S01]  /*f6f0*/  FADD.FTZ R2, R31, R2 ;  /* 0x000000021f027221 */ /* 0x000fe20000010000 */
[----:B------:R-:W-:-:S03]  /*f700*/  FADD.FTZ R0, R36, R0 ;  /* 0x0000000024007221 */ /* 0x000fc60000010000 */
[----:B--2---:R-:W-:Y:S01]  /*f710*/  FADD.FTZ R2, R79, R2 ;  /* 0x000000024f027221 */ /* 0x004fe20000010000 */
        /* <DEDUP_REMOVED lines=23> */
[----:B------:R-:W-:-:S06]  /*f890*/  FADD.FTZ R0, R62, R0 ;  /* 0x000000003e007221 */ /* 0x000fcc0000010000 */
        /* <DEDUP_REMOVED lines=42> */
.L_x_11154:
        /* <DEDUP_REMOVED lines=54> */
[----:B------:R-:W-:Y:S01]  /*fea0*/  FMUL.FTZ R117, R117, R3 ;  /* 0x0000000375757220 */ /* 0x000fe20000410000 */
        /* <DEDUP_REMOVED lines=51> */
.L_x_11136:
[----:B------:R-:W-:Y:S06]  /*101e0*/  BAR.ARV 0x8, 0x200 ;  /* 0x0208000000007b1d */ /* 0x000fec0000002000 */
[----:B------:R-:W-:Y:S05]  /*101f0*/  @!P0 BRA `(.L_x_11156) ;  /* 0x0000000000048947 */ /* 0x000fea0003800000 */
[----:B------:R-:W-:Y:S01]  /*10200*/  BPT.TRAP 0x1 ;  /* 0x000000040000795c */ /* 0x000fe20000300000 */
.L_x_11156:
[----:B------:R-:W-:Y:S01]  /*10210*/  ULEA UR8, UR49, UR41, 0x3 ;  /* 0x0000002931087291 */ /* 0x000fe2000f8e183f */
[----:B------:R-:W-:-:S05]  /*10220*/  IMAD.U32 R3, RZ, RZ, UR50 ;  /* 0x00000032ff037e24 */ /* 0x000fca000f8e00ff */
[----:B------:R-:W-:-:S04]  /*10230*/  SHF.L.U32 R3, R3, 0x1f, RZ ;  /* 0x0000001f03037819 */ /* 0x000fc800000006ff */
[----:B------:R0:W1:Y:S01]  /*10240*/  SYNCS.PHASECHK.TRANS64.TRYWAIT P1, [UR8+0x2d850], R3 ;  /* 0x02d85003ff0075a7 */ /* 0x0000620008020148 */
[----:B------:R-:W-:Y:S05]  /*10250*/  @!P0 BRA `(.L_x_11157) ;  /* 0x0000000000048947 */ /* 0x000fea0003800000 */
[----:B------:R-:W-:Y:S01]  /*10260*/  BPT.TRAP 0x1 ;  /* 0x000000040000795c */ /* 0x000fe20000300000 */
.L_x_11157:
[----:B-1----:R-:W-:Y:S05]  /*10270*/  @P1 BRA `(.L_x_11158) ;  /* 0x0000000000081947 */ /* 0x002fea0003800000 */
[----:B------:R-:W1:Y:S02]  /*10280*/  SYNCS.PHASECHK.TRANS64.TRYWAIT P1, [UR8+0x2d850], R3 ;  /* 0x02d85003ff0075a7 */ /* 0x000e640008020148 */
[----:B-1----:R-:W-:Y:S05]  /*10290*/  @!P1 BRA `(.L_x_11159) ;  /* 0x0000009800709947 */ /* 0x002fea0003800000 */
.L_x_11158:
[----:B------:R-:W-:Y:S01]  /*102a0*/  UIADD3 UR41, UR41, 0x400, URZ ;  /* 0x0000040029297890 */ /* 0x000fe2000fffe03f */
[----:B------:R-:W-:Y:S01]  /*102b0*/  WARPGROUP.ARRIVE ;  /* 0x00000000000079c5 */ /* 0x000fe20000000000 */
[----:B------:R-:W-:Y:S01]  /*102c0*/  ULOP3.LUT UR45, UR45, 0x10000, URZ, 0xfc, !UPT ;  /* 0x000100002d2d7892 */ /* 0x000fe2000f8efc3f */
[----:B01----:R-:W0:Y:S01]  /*102d0*/  SHFL.BFLY PT, R3, R2, 0x2, 0x1f ;  /* 0x0c401f0002037f89 */ /* 0x003e2200000e0000 */
[----:B------:R-:W-:Y:S01]  /*102e0*/  USHF.R.U32.HI UR41, URZ, 0x4, UR41 ;  /* 0x000000043f297899 */ /* 0x000fe20008011629 */
[----:B------:R-:W-:Y:S01]  /*102f0*/  IMAD.MOV.U32 R7, RZ, RZ, RZ ;  /* 0x000000ffff077224 */ /* 0x000fe200078e00ff */
        /* <DEDUP_REMOVED lines=12> */
[----:B------:R-:W-:Y:S01]  /*103c0*/  IMAD.MOV.U32 R2, RZ, RZ, -0x800000 ;  /* 0xff800000ff027424 */ /* 0x000fe200078e00ff */
[----:B------:R-:W-:Y:S01]  /*103d0*/  UMOV UR5, 0x40000040 ;  /* 0x4000004000057882 */ /* 0x000fe20000000000 */
[----:B------:R-:W-:Y:S01]  /*103e0*/  UMOV UR7, 0x80000020 ;  /* 0x8000002000077882 */ /* 0x000fe20000000000 */
[----:B------:R-:W0:Y:S01]  /*103f0*/  SHFL.BFLY PT, R4, R3, 0x1, 0x1f ;  /* 0x0c201f0003047f89 */ /* 0x000e2200000e0000 */
[----:B-1----:R-:W-:Y:S01]  /*10400*/  FADD.FTZ R5, R5, R0 ;  /* 0x0000000005057221 */ /* 0x002fe20000010000 */
[----:B------:R-:W-:-:S04]  /*10410*/  IMAD.MOV.U32 R0, RZ, RZ, -0x800000 ;  /* 0xff800000ff007424 */ /* 0x000fc800078e00ff */
[----:B------:R-:W1:Y:S01]  /*10420*/  SHFL.BFLY PT, R6, R5, 0x1, 0x1f ;  /* 0x0c201f0005067f89 */ /* 0x000e6200000e0000 */
[----:B0-----:R-:W-:Y:S01]  /*10430*/  FADD.FTZ R9, R3, R4 ;  /* 0x0000000403097221 */ /* 0x001fe20000010000 */
[----:B------:R-:W-:Y:S02]  /*10440*/  IMAD.MOV.U32 R4, RZ, RZ, RZ ;  /* 0x000000ffff047224 */ /* 0x000fe400078e00ff */
[----:B------:R-:W-:Y:S02]  /*10450*/  IMAD.U32 R3, RZ, RZ, UR33 ;  /* 0x00000021ff037e24 */ /* 0x000fe4000f8e00ff */
[----:B------:R-:W-:Y:S01]  /*10460*/  FSETP.NE.FTZ.AND P1, PT, R9, RZ, PT ;  /* 0x000000ff0900720b */ /* 0x000fe20003f35000 */
[----:B-1----:R-:W-:Y:S01]  /*10470*/  FADD.FTZ R10, R5, R6 ;  /* 0x00000006050a7221 */ /* 0x002fe20000010000 */
[----:B------:R-:W-:-:S04]  /*10480*/  IMAD.U32 R5, RZ, RZ, UR33 ;  /* 0x00000021ff057e24 */ /* 0x000fc8000f8e00ff */
[----:B------:R-:W-:-:S07]  /*10490*/  FSETP.NE.FTZ.AND P2, PT, R10, RZ, PT ;  /* 0x000000ff0a00720b */ /* 0x000fce0003f55000 */
[----:B------:R-:W0:Y:S01]  /*104a0*/  @P1 MUFU.LG2 R6, R9 ;  /* 0x0000000900061308 */ /* 0x000e220000000c00 */
[----:B------:R-:W-:-:S05]  /*104b0*/  @P1 FMUL.FTZ R3, R3, 0.69314718246459960938 ;  /* 0x3f31721803031820 */ /* 0x000fca0000410000 */
[----:B------:R-:W-:Y:S02]  /*104c0*/  @P2 FMUL.FTZ R5, R5, 0.69314718246459960938 ;  /* 0x3f31721805052820 */ /* 0x000fe40000410000 */
        /* <DEDUP_REMOVED lines=55> */
.L_x_11160:
        /* <DEDUP_REMOVED lines=10> */
[----:B------:R-:W-:Y:S01]  /*108e0*/  USEL UR4, URZ, 0x1, UP0 ;  /* 0x000000013f047887 */ /* 0x000fe20008000000 */
        /* <DEDUP_REMOVED lines=47> */
.L_x_11082:
        /* <DEDUP_REMOVED lines=13> */
[----:B------:R-:W-:-:S07]  /*10cb0*/  ULDC.64 UR10, c[0x0][0xc00] ;  /* 0x00030000000a7ab9 */ /* 0x000fce0000000a00 */
[----:B------:R-:W1:Y:S01]  /*10cc0*/  LDC R36, c[0x0][0xbe8] ;  /* 0x0002fa00ff247b82 */ /* 0x000e620000000800 */
[----:B------:R-:W-:Y:S01]  /*10cd0*/  UMOV UR8, UR41 ;  /* 0x0000002900087c82 */ /* 0x000fe20008000000 */
[----:B0-----:R-:W-:Y:S01]  /*10ce0*/  UMOV UR9, UR4 ;  /* 0x0000000400097c82 */ /* 0x001fe20008000000 */
[----:B------:R-:W-:Y:S02]  /*10cf0*/  IMAD.U32 R28, RZ, RZ, UR8 ;  /* 0x00000008ff1c7e24 */ /* 0x000fe4000f8e00ff */
[----:B------:R-:W-:Y:S01]  /*10d00*/  IMAD.U32 R29, RZ, RZ, UR9 ;  /* 0x00000009ff1d7e24 */ /* 0x000fe2000f8e00ff */
[----:B------:R-:W-:Y:S02]  /*10d10*/  ULDC.64 UR8, c[0x0][0xc00] ;  /* 0x0003000000087ab9 */ /* 0x000fe40000000a00 */
[----:B------:R-:W-:Y:S01]  /*10d20*/  UIMAD.WIDE UR8, UR43, 0x4, UR8 ;  /* 0x000000042b0878a5 */ /* 0x000fe2000f8e0208 */
[----:B------:R-:W-:Y:S01]  /*10d30*/  BAR.SYNC.DEFER_BLOCKING 0x1, 0x180 ;  /* 0x0046000000007b1d */ /* 0x000fe20000010000 */
[----:B--2---:R-:W-:-:S03]  /*10d40*/  IMAD.WIDE R4, R3, 0x2, R28 ;  /* 0x0000000203047825 */ /* 0x004fc600078e021c */
[C---:B------:R-:W-:Y:S02]  /*10d50*/  LOP3.LUT R3, R4.reuse, 0x180, RZ, 0xc0, !PT ;  /* 0x0000018004037812 */ /* 0x040fe400078ec0ff */
[----:B------:R-:W-:Y:S02]  /*10d60*/  IADD3 R8, P4, R4, 0x20, RZ ;  /* 0x0000002004087810 */ /* 0x000fe40007f9e0ff */
[----:B------:R-:W-:Y:S02]  /*10d70*/  SHF.R.U64 R3, R3, 0x3, RZ ;  /* 0x0000000303037819 */ /* 0x000fe400000012ff */
[----:B------:R-:W-:Y:S01]  /*10d80*/  LOP3.LUT R6, R8, 0x180, RZ, 0xc0, !PT ;  /* 0x0000018008067812 */ /* 0x000fe200078ec0ff */
[----:B------:R-:W-:Y:S01]  /*10d90*/  IMAD.X R25, RZ, RZ, R5, P4 ;  /* 0x000000ffff197224 */ /* 0x000fe200020e0605 */
[C---:B------:R-:W-:Y:S02]  /*10da0*/  IADD3 R27, P3, R4.reuse, 0x3000, RZ ;  /* 0x00003000041b7810 */ /* 0x040fe40007f7e0ff */
[----:B------:R-:W-:-:S02]  /*10db0*/  IADD3 R10, P2, R4, 0x3020, RZ ;  /* 0x00003020040a7810 */ /* 0x000fc40007f5e0ff */
[C---:B------:R-:W-:Y:S01]  /*10dc0*/  IADD3 R31, P1, R4.reuse, 0x6000, RZ ;  /* 0x00006000041f7810 */ /* 0x040fe20007f3e0ff */
[--C-:B------:R-:W-:Y:S01]  /*10dd0*/  IMAD.X R15, RZ, RZ, R5.reuse, P3 ;  /* 0x000000ffff0f7224 */ /* 0x100fe200018e0605 */
[----:B------:R-:W-:Y:S01]  /*10de0*/  IADD3 R30, P0, R4, 0x6020, RZ ;  /* 0x00006020041e7810 */ /* 0x000fe20007f1e0ff */
[--C-:B------:R-:W-:Y:S01]  /*10df0*/  IMAD.X R13, RZ, RZ, R5.reuse, P2 ;  /* 0x000000ffff0d7224 */ /* 0x100fe200010e0605 */
[----:B------:R-:W-:Y:S01]  /*10e00*/  LOP3.LUT R4, R3, R4, RZ, 0x3c, !PT ;  /* 0x0000000403047212 */ /* 0x000fe200078e3cff */
[--C-:B------:R-:W-:Y:S01]  /*10e10*/  IMAD.X R9, RZ, RZ, R5.reuse, P1 ;  /* 0x000000ffff097224 */ /* 0x100fe200008e0605 */
[----:B------:R-:W-:Y:S01]  /*10e20*/  SHF.R.U64 R3, R6, 0x3, RZ ;  /* 0x0000000306037819 */ /* 0x000fe200000012ff */
[----:B------:R-:W-:Y:S01]  /*10e30*/  IMAD.X R11, RZ, RZ, R5, P0 ;  /* 0x000000ffff0b7224 */ /* 0x000fe200000e0605 */
[----:B------:R-:W-:Y:S02]  /*10e40*/  LOP3.LUT R7, R27, 0x180, RZ, 0xc0, !PT ;  /* 0x000001801b077812 */ /* 0x000fe400078ec0ff */
[----:B------:R-:W-:-:S02]  /*10e50*/  LOP3.LUT R24, R3, R8, RZ, 0x3c, !PT ;  /* 0x0000000803187212 */ /* 0x000fc400078e3cff */
[----:B------:R-:W-:Y:S02]  /*10e60*/  SHF.R.U64 R6, R7, 0x3, RZ ;  /* 0x0000000307067819 */ /* 0x000fe400000012ff */
[----:B------:R-:W-:Y:S02]  /*10e70*/  LOP3.LUT R3, R10, 0x180, RZ, 0xc0, !PT ;  /* 0x000001800a037812 */ /* 0x000fe400078ec0ff */
[----:B------:R-:W-:Y:S02]  /*10e80*/  LOP3.LUT R14, R6, R27, RZ, 0x3c, !PT ;  /* 0x0000001b060e7212 */ /* 0x000fe400078e3cff */
[----:B------:R-:W-:Y:S02]  /*10e90*/  SHF.R.U64 R3, R3, 0x3, RZ ;  /* 0x0000000303037819 */ /* 0x000fe400000012ff */
[----:B------:R-:W-:Y:S02]  /*10ea0*/  LOP3.LUT R8, R31, 0x180, RZ, 0xc0, !PT ;  /* 0x000001801f087812 */ /* 0x000fe400078ec0ff */
[----:B------:R-:W-:-:S02]  /*10eb0*/  LOP3.LUT R27, R30, 0x180, RZ, 0xc0, !PT ;  /* 0x000001801e1b7812 */ /* 0x000fc400078ec0ff */
[----:B------:R-:W-:Y:S02]  /*10ec0*/  LOP3.LUT R12, R3, R10, RZ, 0x3c, !PT ;  /* 0x0000000a030c7212 */ /* 0x000fe400078e3cff */
[----:B------:R-:W-:Y:S02]  /*10ed0*/  SHF.R.U64 R8, R8, 0x3, RZ ;  /* 0x0000000308087819 */ /* 0x000fe400000012ff */
[----:B------:R-:W-:Y:S02]  /*10ee0*/  SHF.R.U64 R27, R27, 0x3, RZ ;  /* 0x000000031b1b7819 */ /* 0x000fe400000012ff */
[----:B------:R-:W-:Y:S02]  /*10ef0*/  MOV R26, R4 ;  /* 0x00000004001a7202 */ /* 0x000fe40000000f00 */
[----:B------:R-:W-:Y:S02]  /*10f00*/  F2FP.BF16.F32.PACK_AB R4, R21, R20 ;  /* 0x000000141504723e */ /* 0x000fe400000010ff */
[----:B------:R-:W-:-:S02]  /*10f10*/  F2FP.BF16.F32.PACK_AB R5, R91, R90 ;  /* 0x0000005a5b05723e */ /* 0x000fc400000010ff */
[----:B------:R-:W-:Y:S02]  /*10f20*/  F2FP.BF16.F32.PACK_AB R6, R93, R92 ;  /* 0x0000005c5d06723e */ /* 0x000fe400000010ff */
[----:B------:R-:W-:Y:S02]  /*10f30*/  F2FP.BF16.F32.PACK_AB R7, R95, R94 ;  /* 0x0000005e5f07723e */ /* 0x000fe400000010ff */
[----:B------:R-:W-:Y:S02]  /*10f40*/  MOV R35, R14 ;  /* 0x0000000e00237202 */ /* 0x000fe40000000f00 */
[----:B------:R-:W-:Y:S01]  /*10f50*/  MOV R34, R12 ;  /* 0x0000000c00227202 */ /* 0x000fe20000000f00 */
[----:B------:R0:W-:Y:S01]  /*10f60*/  STSM.16.M88.4 [R26], R4 ;  /* 0x000000041a007844 */ /* 0x0001e20000000200 */
[----:B------:R-:W-:Y:S01]  /*10f70*/  LOP3.LUT R8, R8, R31, RZ, 0x3c, !PT ;  /* 0x0000001f08087212 */ /* 0x000fe200078e3cff */
[----:B------:R-:W-:Y:S01]  /*10f80*/  IMAD.U32 R31, RZ, RZ, UR9 ;  /* 0x00000009ff1f7e24 */ /* 0x000fe2000f8e00ff */
[----:B------:R-:W-:Y:S01]  /*10f90*/  LOP3.LUT R10, R27, R30, RZ, 0x3c, !PT ;  /* 0x0000001e1b0a7212 */ /* 0x000fe200078e3cff */
[----:B------:R-:W-:Y:S01]  /*10fa0*/  IMAD.U32 R30, RZ, RZ, UR8 ;  /* 0x00000008ff1e7e24 */ /* 0x000fe2000f8e00ff */
[----:B------:R-:W-:Y:S01]  /*10fb0*/  MOV R24, R24 ;  /* 0x0000001800187202 */ /* 0x000fe20000000f00 */
[----:B------:R-:W-:Y:S01]  /*10fc0*/  ULDC.64 UR8, c[0x0][0xc08] ;  /* 0x0003020000087ab9 */ /* 0x000fe20000000a00 */
[----:B------:R-:W-:-:S02]  /*10fd0*/  F2FP.BF16.F32.PACK_AB R12, R97, R96 ;  /* 0x00000060610c723e */ /* 0x000fc400000010ff */
[----:B------:R-:W-:Y:S02]  /*10fe0*/  F2FP.BF16.F32.PACK_AB R13, R99, R98 ;  /* 0x00000062630d723e */ /* 0x000fe400000010ff */
[----:B------:R-:W-:Y:S02]  /*10ff0*/  F2FP.BF16.F32.PACK_AB R14, R101, R100 ;  /* 0x00000064650e723e */ /* 0x000fe400000010ff */
[----:B------:R-:W-:Y:S02]  /*11000*/  F2FP.BF16.F32.PACK_AB R15, R103, R102 ;  /* 0x00000066670f723e */ /* 0x000fe400000010ff */
[----:B------:R-:W-:Y:S02]  /*11010*/  MOV R3, R8 ;  /* 0x0000000800037202 */ /* 0x000fe40000000f00 */
[----:B------:R-:W-:Y:S01]  /*11020*/  MOV R33, R10 ;  /* 0x0000000a00217202 */ /* 0x000fe20000000f00 */
[----:B------:R2:W-:Y:S01]  /*11030*/  STSM.16.M88.4 [R24], R12 ;  /* 0x0000000c18007844 */ /* 0x0005e20000000200 */
[----:B0-----:R-:W-:-:S02]  /*11040*/  F2FP.BF16.F32.PACK_AB R4, R105, R104 ;  /* 0x000000686904723e */ /* 0x001fc400000010ff */
        /* <DEDUP_REMOVED lines=18> */
[----:B------:R-:W-:-:S03]  /*11170*/  ISETP.NE.U32.AND P0, PT, RZ, UR10, PT ;  /* 0x0000000aff007c0c */ /* 0x000fc6000bf05070 */
[----:B------:R2:W-:Y:S01]  /*11180*/  STSM.16.M88.4 [R33], R24 ;  /* 0x0000001821007844 */ /* 0x0005e20000000200 */
[----:B------:R-:W-:Y:S01]  /*11190*/  BAR.SYNC.DEFER_BLOCKING 0x1, 0x180 ;  /* 0x0046000000007b1d */ /* 0x000fe20000010000 */
[----:B------:R-:W-:-:S13]  /*111a0*/  ISETP.NE.AND.EX P0, PT, RZ, UR11, PT, P0 ;  /* 0x0000000bff007c0c */ /* 0x000fda000bf05300 */
[----:B------:R-:W3:Y:S01]  /*111b0*/  @P0 LDG.E R32, desc[UR56][R30.64] ;  /* 0x000000381e200981 */ /* 0x000ee2000c1e1900 */
[----:B------:R-:W-:Y:S01]  /*111c0*/  UISETP.NE.U32.AND UP0, UPT, UR8, URZ, UPT ;  /* 0x0000003f0800728c */ /* 0x000fe2000bf05070 */
[----:B-1----:R-:W-:Y:S01]  /*111d0*/  ISETP.NE.AND P1, PT, R36, 0x1, PT ;  /* 0x000000012400780c */ /* 0x002fe20003f25270 */
[----:B------:R-:W-:Y:S02]  /*111e0*/  ULDC UR4, c[0x0][0xa88] ;  /* 0x0002a20000047ab9 */ /* 0x000fe40000000800 */
[----:B------:R-:W-:Y:S01]  /*111f0*/  UISETP.NE.AND.EX UP0, UPT, UR9, URZ, UPT, UP0 ;  /* 0x0000003f0900728c */ /* 0x000fe2000bf05300 */
[----:B0-----:R-:W-:Y:S01]  /*11200*/  IMAD.U32 R3, RZ, RZ, UR4 ;  /* 0x00000004ff037e24 */ /* 0x001fe2000f8e00ff */
[----:B------:R-:W-:-:S04]  /*11210*/  ULDC UR4, c[0x0][0xad4] ;  /* 0x0002b50000047ab9 */ /* 0x000fc80000000800 */
[----:B------:R-:W-:-:S04]  /*11220*/  PLOP3.LUT P4, PT, PT, PT, UP0, 0x80, 0x0 ;  /* 0x000000000000781c */ /* 0x000fc80003f8f008 */
[----:B------:R-:W0:Y:S01]  /*11230*/  @P1 LDC R6, c[0x0][0xbec] ;  /* 0x0002fb00ff061b82 */ /* 0x000e220000000800 */
[----:B------:R-:W-:Y:S02]  /*11240*/  @UP0 ULDC.64 UR8, c[0x0][0xc08] ;  /* 0x0003020000080ab9 */ /* 0x000fe40000000a00 */
[----:B------:R-:W-:Y:S02]  /*11250*/  @UP0 UIMAD.WIDE UR8, UR43, 0x4, UR8 ;  /* 0x000000042b0808a5 */ /* 0x000fe4000f8e0208 */
[----:B------:R-:W-:-:S03]  /*11260*/  UISETP.NE.AND UP0, UPT, UR47, URZ, UPT ;  /* 0x0000003f2f00728c */ /* 0x000fc6000bf05270 */
[----:B------:R-:W1:Y:S01]  /*11270*/  @P1 LDC R9, c[0x0][0xbf0] ;  /* 0x0002fc00ff091b82 */ /* 0x000e620000000800 */
[----:B------:R-:W-:Y:S01]  /*11280*/  USEL UR4, UR47, UR4, UP0 ;  /* 0x000000042f047287 */ /* 0x000fe20008000000 */
[----:B------:R-:W-:Y:S01]  /*11290*/  IMAD.U32 R4, RZ, RZ, UR8 ;  /* 0x00000008ff047e24 */ /* 0x000fe2000f8e00ff */
[----:B------:R-:W-:Y:S01]  /*112a0*/  UMOV UR19, 0x9b8 ;  /* 0x000009b800137882 */ /* 0x000fe20000000000 */
[----:B------:R-:W-:Y:S01]  /*112b0*/  IMAD.U32 R5, RZ, RZ, UR9 ;  /* 0x00000009ff057e24 */ /* 0x000fe2000f8e00ff */
[----:B------:R-:W-:Y:S02]  /*112c0*/  UISETP.GT.AND UP1, UPT, UR4, 0x1, UPT ;  /* 0x000000010400788c */ /* 0x000fe4000bf24270 */
[----:B------:R-:W-:Y:S02]  /*112d0*/  UISETP.NE.U32.AND UP0, UPT, UR10, URZ, UPT ;  /* 0x0000003f0a00728c */ /* 0x000fe4000bf05070 */
[----:B------:R-:W-:Y:S01]  /*112e0*/  USEL UR19, UR19, 0x978, UP1 ;  /* 0x0000097813137887 */ /* 0x000fe20008800000 */
[----:B------:R-:W-:Y:S01]  /*112f0*/  VIADD R11, R137, UR39 ;  /* 0x00000027890b7c36 */ /* 0x000fe20008000000 */
        /* <DEDUP_REMOVED lines=10> */
[----:B0-----:R-:W-:Y:S01]  /*113a0*/  @P1 IMAD.HI.U32 R4, R11, R6, RZ ;  /* 0x000000060b041227 */ /* 0x001fe200078e00ff */
[----:B------:R-:W-:Y:S01]  /*113b0*/  ULDC.64 UR16, c[0x0][UR19+0x228] ;  /* 0x00008a0013107abb */ /* 0x000fe20008000a00 */
[----:B------:R-:W-:Y:S02]  /*113c0*/  UIMAD UR15, UR15, UR8, URZ ;  /* 0x000000080f0f72a4 */ /* 0x000fe4000f8e023f */
[----:B------:R-:W-:Y:S01]  /*113d0*/  UIMAD.WIDE.U32 UR12, UR10, UR40, URZ ;  /* 0x000000280a0c72a5 */ /* 0x000fe2000f8e003f */
[----:B-1----:R-:W-:Y:S01]  /*113e0*/  @P1 SHF.R.U32.HI R7, RZ, R9, R4 ;  /* 0x00000009ff071219 */ /* 0x002fe20000011604 */
        /* <DEDUP_REMOVED lines=12> */
[----:B---3--:R-:W-:-:S13]  /*114b0*/  @P0 R2UR UR4, R32 ;  /* 0x00000000200402ca */ /* 0x008fda00000e0000 */
        /* <DEDUP_REMOVED lines=18> */
[----:B--2---:R-:W-:Y:S08]  /*115e0*/  @P4 BRA `(.L_x_11163) ;  /* 0x0000000000104947 */ /* 0x004ff00003800000 */
[----:B------:R-:W-:Y:S05]  /*115f0*/  @!P0 BRA `(.L_x_11163) ;  /* 0x00000000000c8947 */ /* 0x000fea0003800000 */
[----:B------:R-:W2:Y:S04]  /*11600*/  LDG.E R4, desc[UR56][R30.64] ;  /* 0x000000381e047981 */ /* 0x000ea8000c1e1900 */
[----:B-----5:R-:W2:Y:S02]  /*11610*/  LDG.E R3, desc[UR56][R30.64+0x4] ;  /* 0x000004381e037981 */ /* 0x020ea4000c1e1900 */
[----:B--2---:R-:W-:-:S07]  /*11620*/  IMAD.IADD R3, R3, 0x1, -R4 ;  /* 0x0000000103037824 */ /* 0x004fce00078e0a04 */
.L_x_11163:
        /* <DEDUP_REMOVED lines=23> */
[----:B------:R-:W-:Y:S01]  /*117a0*/  UIMAD UR9, UR14, UR12, URZ ;  /* 0x0000000c0e0972a4 */ /* 0x000fe2000f8e023f */
[C---:B------:R-:W-:Y:S02]  /*117b0*/  IADD3 R9, P0, R28.reuse, 0x1800, RZ ;  /* 0x000018001c097810 */ /* 0x040fe40007f1e0ff */
[----:B------:R-:W-:Y:S01]  /*117c0*/  LOP3.LUT R0, R7, 0x180, RZ, 0xc0, !PT ;  /* 0x0000018007007812 */ /* 0x000fe200078ec0ff */
[----:B------:R-:W-:Y:S01]  /*117d0*/  UIMAD.WIDE.U32 UR10, UR4, UR12, URZ ;  /* 0x0000000c040a72a5 */ /* 0x000fe2000f8e003f */
[----:B------:R-:W-:Y:S01]  /*117e0*/  IADD3 R13, P2, R28, 0x3000, RZ ;  /* 0x000030001c0d7810 */ /* 0x000fe20007f5e0ff */
[----:B------:R-:W-:Y:S01]  /*117f0*/  IMAD.X R33, RZ, RZ, R29, P5 ;  /* 0x000000ffff217224 */ /* 0x000fe200028e061d */
[----:B------:R-:W-:Y:S01]  /*11800*/  SHF.R.U64 R0, R0, 0x3, RZ ;  /* 0x0000000300007819 */ /* 0x000fe200000012ff */
[----:B------:R-:W-:Y:S01]  /*11810*/  UIMAD UR9, UR4, UR13, UR9 ;  /* 0x0000000d040972a4 */ /* 0x000fe2000f8e0209 */
[----:B------:R-:W-:-:S02]  /*11820*/  IADD3 R25, P3, R28, 0x4800, RZ ;  /* 0x000048001c197810 */ /* 0x000fc40007f7e0ff */
[----:B------:R-:W-:Y:S01]  /*11830*/  LOP3.LUT R32, R0, R7, RZ, 0x3c, !PT ;  /* 0x0000000700207212 */ /* 0x000fe200078e3cff */
[----:B------:R-:W-:Y:S01]  /*11840*/  IMAD R0, R151, 0x60, R152 ;  /* 0x0000006097007824 */ /* 0x000fe200078e0298 */
[----:B------:R-:W-:Y:S01]  /*11850*/  UIADD3 UR11, UR11, UR9, URZ ;  /* 0x000000090b0b7290 */ /* 0x000fe2000fffe03f */
[----:B------:R-:W-:Y:S01]  /*11860*/  IADD3 R31, P4, R28, 0x6000, RZ ;  /* 0x000060001c1f7810 */ /* 0x000fe20007f9e0ff */
[----:B------:R-:W-:Y:S01]  /*11870*/  ULDC.64 UR12, c[0x0][0xae8] ;  /* 0x0002ba00000c7ab9 */ /* 0x000fe20000000a00 */
[----:B------:R-:W-:Y:S01]  /*11880*/  VIADD R2, R0, UR39 ;  /* 0x0000002700027c36 */ /* 0x000fe20008000000 */
[----:B------:R-:W-:Y:S01]  /*11890*/  UIMAD.WIDE.U32 UR10, UR40, UR12, UR10 ;  /* 0x0000000c280a72a5 */ /* 0x000fe2000f8e000a */
[----:B------:R-:W-:Y:S01]  /*118a0*/  LOP3.LUT R8, R9, 0x180, RZ, 0xc0, !PT ;  /* 0x0000018009087812 */ /* 0x000fe200078ec0ff */
[----:B------:R-:W-:Y:S01]  /*118b0*/  USHF.R.S32.HI UR4, URZ, 0x1f, UR8 ;  /* 0x0000001f3f047899 */ /* 0x000fe20008011408 */
[----:B0-----:R-:W-:Y:S01]  /*118c0*/  @P1 IMAD.HI.U32 R0, R2, R21, RZ ;  /* 0x0000001502001227 */ /* 0x001fe200078e00ff */
[----:B------:R-:W-:Y:S01]  /*118d0*/  UIMAD UR11, UR40, UR13, UR11 ;  /* 0x0000000d280b72a4 */ /* 0x000fe2000f8e020b */
[----:B------:R-:W-:Y:S01]  /*118e0*/  LOP3.LUT R12, R13, 0x180, RZ, 0xc0, !PT ;  /* 0x000001800d0c7812 */ /* 0x000fe200078ec0ff */
[----:B------:R-:W5:Y:S01]  /*118f0*/  LD.E.128 R32, desc[UR56][R32.64] ;  /* 0x0000003820207980 */ /* 0x000f62000c101d00 */
[----:B------:R-:W-:Y:S01]  /*11900*/  ULDC.64 UR12, c[0x0][0xaf0] ;  /* 0x0002bc00000c7ab9 */ /* 0x000fe20000000a00 */
[----:B------:R-:W-:Y:S01]  /*11910*/  IMAD.MOV.U32 R37, RZ, RZ, R2 ;  /* 0x000000ffff257224 */ /* 0x000fe200078e0002 */
[----:B------:R-:W-:Y:S01]  /*11920*/  UIMAD UR4, UR4, UR12, URZ ;  /* 0x0000000c040472a4 */ /* 0x000fe2000f8e023f */
[----:B-1----:R-:W-:-:S02]  /*11930*/  @P1 SHF.R.U32.HI R37, RZ, R39, R0 ;  /* 0x00000027ff251219 */ /* 0x002fc40000011600 */
[----:B------:R-:W-:Y:S02]  /*11940*/  LOP3.LUT R24, R25, 0x180, RZ, 0xc0, !PT ;  /* 0x0000018019187812 */ /* 0x000fe400078ec0ff */
[----:B------:R-:W-:Y:S02]  /*11950*/  LOP3.LUT R30, R31, 0x180, RZ, 0xc0, !PT ;  /* 0x000001801f1e7812 */ /* 0x000fe400078ec0ff */
[----:B------:R-:W-:Y:S01]  /*11960*/  LOP3.LUT R5, R28, 0x180, RZ, 0xc0, !PT ;  /* 0x000001801c057812 */ /* 0x000fe200078ec0ff */
[----:B------:R-:W-:Y:S01]  /*11970*/  UIMAD UR4, UR8, UR13, UR4 ;  /* 0x0000000d080472a4 */ /* 0x000fe2000f8e0204 */
[--C-:B------:R-:W-:Y:S01]  /*11980*/  SHF.R.S32.HI R0, RZ, 0x1f, R37.reuse ;  /* 0x0000001fff007819 */ /* 0x100fe20000011425 */
[----:B------:R-:W-:Y:S01]  /*11990*/  UIMAD.WIDE.U32 UR8, UR8, UR12, UR10 ;  /* 0x0000000c080872a5 */ /* 0x000fe2000f8e000a */
[----:B------:R-:W-:Y:S01]  /*119a0*/  SHF.R.U64 R8, R8, 0x3, RZ ;  /* 0x0000000308087819 */ /* 0x000fe200000012ff */
[----:B------:R-:W-:Y:S01]  /*119b0*/  IMAD.MOV R39, RZ, RZ, -R37 ;  /* 0x000000ffff277224 */ /* 0x000fe200078e0a25 */
[----:B------:R-:W-:Y:S01]  /*119c0*/  SHF.R.U64 R12, R12, 0x3, RZ ;  /* 0x000000030c0c7819 */ /* 0x000fe200000012ff */
[----:B------:R-:W-:Y:S01]  /*119d0*/  ULDC.64 UR10, c[0x0][0xae0] ;  /* 0x0002b800000a7ab9 */ /* 0x000fe20000000a00 */
[----:B------:R-:W-:-:S02]  /*119e0*/  SHF.R.U64 R24, R24, 0x3, RZ ;  /* 0x0000000318187819 */ /* 0x000fc400000012ff */
[----:B------:R-:W-:Y:S02]  /*119f0*/  SHF.R.U64 R30, R30, 0x3, RZ ;  /* 0x000000031e1e7819 */ /* 0x000fe400000012ff */
[----:B------:R-:W-:Y:S01]  /*11a00*/  SHF.R.U64 R5, R5, 0x3, RZ ;  /* 0x0000000305057819 */ /* 0x000fe200000012ff */
[----:B------:R-:W-:Y:S01]  /*11a10*/  UIADD3 UR4, UR9, UR4, URZ ;  /* 0x0000000409047290 */ /* 0x000fe2000fffe03f */
        /* <DEDUP_REMOVED lines=8> */
[----:B------:R-:W-:Y:S01]  /*11aa0*/  LOP3.LUT R4, R5, R28, RZ, 0x3c, !PT ;  /* 0x0000001c05047212 */ /* 0x000fe200078e3cff */
[----:B------:R-:W-:-:S02]  /*11ab0*/  IMAD.X R25, RZ, RZ, R29, P3 ;  /* 0x000000ffff197224 */ /* 0x000fc400018e061d */
[--C-:B------:R-:W-:Y:S01]  /*11ac0*/  IMAD.X R31, RZ, RZ, R29.reuse, P4 ;  /* 0x000000ffff1f7224 */ /* 0x100fe200020e061d */
[----:B------:R-:W5:Y:S01]  /*11ad0*/  LD.E.128 R8, desc[UR56][R8.64] ;  /* 0x0000003808087980 */ /* 0x000f62000c101d00 */
[----:B------:R-:W-:Y:S02]  /*11ae0*/  IMAD.MOV.U32 R5, RZ, RZ, R29 ;  /* 0x000000ffff057224 */ /* 0x000fe400078e001d */
[----:B------:R-:W-:Y:S01]  /*11af0*/  IMAD R41, R37, UR11, R0 ;  /* 0x0000000b25297c24 */ /* 0x000fe2000f8e0200 */
[----:B------:R-:W-:Y:S01]  /*11b00*/  SHF.R.S32.HI R0, RZ, 0x1f, R39 ;  /* 0x0000001fff007819 */ /* 0x000fe20000011427 */
[----:B------:R-:W-:Y:S01]  /*11b10*/  IMAD.U32 R21, RZ, RZ, UR9 ;  /* 0x00000009ff157e24 */ /* 0x000fe2000f8e00ff */
[----:B------:R-:W5:Y:S01]  /*11b20*/  LD.E.128 R12, desc[UR56][R12.64] ;  /* 0x000000380c0c7980 */ /* 0x000f62000c101d00 */
[----:B------:R-:W-:Y:S01]  /*11b30*/  IMAD.U32 R20, RZ, RZ, UR8 ;  /* 0x00000008ff147e24 */ /* 0x000fe2000f8e00ff */
[----:B------:R-:W-:Y:S01]  /*11b40*/  ULDC.64 UR8, c[0x0][0xad8] ;  /* 0x0002b60000087ab9 */ /* 0x000fe20000000a00 */
[----:B------:R-:W-:Y:S01]  /*11b50*/  IMAD.U32 R21, RZ, RZ, UR4 ;  /* 0x00000004ff157e24 */ /* 0x000fe2000f8e00ff */
[----:B------:R-:W5:Y:S01]  /*11b60*/  LD.E.128 R4, desc[UR56][R4.64] ;  /* 0x0000003804047980 */ /* 0x000f62000c101d00 */
[----:B------:R-:W-:-:S03]  /*11b70*/  IMAD R0, R0, UR8, RZ ;  /* 0x0000000800007c24 */ /* 0x000fc6000f8e02ff */
[----:B------:R-:W5:Y:S01]  /*11b80*/  LD.E.128 R24, desc[UR56][R24.64] ;  /* 0x0000003818187980 */ /* 0x000f62000c101d00 */
[----:B------:R-:W-:-:S03]  /*11b90*/  IMAD.WIDE.U32 R20, R37, UR10, R20 ;  /* 0x0000000a25147c25 */ /* 0x000fc6000f8e0014 */
[----:B------:R-:W5:Y:S01]  /*11ba0*/  LD.E.128 R28, desc[UR56][R30.64] ;  /* 0x000000381e1c7980 */ /* 0x000f62000c101d00 */
[----:B------:R-:W-:Y:S01]  /*11bb0*/  @!PT LDS RZ, [RZ] ;  /* 0x00000000fffff984 */ /* 0x000fe20000000800 */
[----:B------:R-:W-:Y:S01]  /*11bc0*/  @!PT LDS RZ, [RZ] ;  /* 0x00000000fffff984 */ /* 0x000fe20000000800 */
[----:B------:R-:W-:Y:S01]  /*11bd0*/  @!PT LDS RZ, [RZ] ;  /* 0x00000000fffff984 */ /* 0x000fe20000000800 */
[----:B------:R-:W-:Y:S01]  /*11be0*/  @!PT LDS RZ, [RZ] ;  /* 0x00000000fffff984 */ /* 0x000fe20000000800 */
[----:B------:R0:W-:Y:S06]  /*11bf0*/  MEMBAR.ALL.CTA ;  /* 0x0000000000007992 */ /* 0x0001ec0000008000 */
[----:B0-----:R-:W0:Y:S01]  /*11c00*/  FENCE.VIEW.ASYNC.S ;  /* 0x00000000000073c6 */ /* 0x001e220000000000 */
[----:B------:R-:W-:Y:S02]  /*11c10*/  IMAD.IADD R21, R21, 0x1, R41 ;  /* 0x0000000115157824 */ /* 0x000fe400078e0229 */
[----:B------:R-:W-:-:S02]  /*11c20*/  IMAD R37, R39, UR9, R0 ;  /* 0x0000000927257c24 */ /* 0x000fc4000f8e0200 */
[----:B------:R-:W-:Y:S01]  /*11c30*/  VIADD R0, R152, UR39 ;  /* 0x0000002798007c36 */ /* 0x000fe20008000000 */
[----:B------:R-:W-:Y:S01]  /*11c40*/  UIADD3 UR4, UR41, 0x2d820, URZ ;  /* 0x0002d82029047890 */ /* 0x000fe2000fffe03f */
[----:B------:R-:W-:Y:S01]  /*11c50*/  IMAD.WIDE.U32 R20, R39, UR8, R20 ;  /* 0x0000000827147c25 */ /* 0x000fe2000f8e0014 */
[----:B------:R-:W-:Y:S02]  /*11c60*/  ULDC.64 UR8, c[0x0][0xa80] ;  /* 0x0002a00000087ab9 */ /* 0x000fe40000000a00 */
[----:B------:R-:W-:Y:S01]  /*11c70*/  ISETP.GE.AND P0, PT, R0, R3, PT ;  /* 0x000000030000720c */ /* 0x000fe20003f06270 */
[----:B------:R-:W-:Y:S01]  /*11c80*/  IMAD.IADD R21, R21, 0x1, R37 ;  /* 0x0000000115157824 */ /* 0x000fe200078e0225 */
[----:B------:R-:W-:Y:S01]  /*11c90*/  UPRMT UR4, URZ, 0x654, UR4 ;  /* 0x000006543f047896 */ /* 0x000fe20008000004 */
[----:B------:R-:W-:-:S04]  /*11ca0*/  LEA R2, P1, R20, UR8, 0x1 ;  /* 0x0000000814027c11 */ /* 0x000fc8000f8208ff */
[----:B------:R-:W-:Y:S01]  /*11cb0*/  LEA.HI.X R42, R20, UR9, R21, 0x1, P1 ;  /* 0x00000009142a7c11 */ /* 0x000fe200088f0c15 */
[----:B0-----:R0:W1:Y:S01]  /*11cc0*/  SHFL.IDX PT, R36, R2, RZ, 0x1c1f ;  /* 0x001c1fff02247589 */ /* 0x00106200000e0000 */
[----:B------:R-:W-:Y:S03]  /*11cd0*/  BSSY B1, `(.L_x_11165) ;  /* 0x0000012000017945 */ /* 0x000fe60003800000 */
[----:B------:R0:W2:Y:S01]  /*11ce0*/  SHFL.IDX PT, R37, R42, RZ, 0x1c1f ;  /* 0x001c1fff2a257589 */ /* 0x0000a200000e0000 */
[----:B------:R-:W-:Y:S01]  /*11cf0*/  SYNCS.ARRIVE.TRANS64.RED.A1T0 RZ, [UR4], RZ ;  /* 0x000000ffffff79a7 */ /* 0x000fe20008100404 */
        /* <DEDUP_REMOVED lines=15> */
.L_x_11166:
[----:B------:R-:W-:Y:S05]  /*11df0*/  BSYNC B1 ;  /* 0x0000000000017941 */ /* 0x000fea0003800000 */
.L_x_11165:
        /* <DEDUP_REMOVED lines=8> */
[C---:B0-----:R-:W-:Y:S02]  /*11e80*/  @!P2 LEA R6, P0, R139.reuse, R4, 0x1 ;  /* 0x000000048b06a211 */ /* 0x041fe400078008ff */
        /* <DEDUP_REMOVED lines=10> */
.L_x_11164:
        /* <DEDUP_REMOVED lines=11> */
[----:B------:R-:W-:Y:S01]  /*11fe0*/  SHF.R.S32.HI R24, RZ, 0x1f, R17 ;  /* 0x0000001fff187819 */ /* 0x000fe20000011411 */
[----:B------:R-:W-:Y:S01]  /*11ff0*/  ULDC.64 UR12, c[0x0][0xb38] ;  /* 0x0002ce00000c7ab9 */ /* 0x000fe20000000a00 */
[----:B------:R-:W-:Y:S01]  /*12000*/  SHF.R.S32.HI R27, RZ, 0x1f, R140 ;  /* 0x0000001fff1b7819 */ /* 0x000fe2000001148c */
[----:B------:R-:W-:Y:S01]  /*12010*/  UIMAD.WIDE.U32 UR10, UR40, UR12, UR10 ;  /* 0x0000000c280a72a5 */ /* 0x000fe2000f8e000a */
[----:B------:R-:W-:-:S02]  /*12020*/  SHF.R.S32.HI R25, RZ, 0x1f, R26 ;  /* 0x0000001fff197819 */ /* 0x000fc4000001141a */
[----:B------:R-:W-:Y:S01]  /*12030*/  SHF.R.S32.HI R28, RZ, 0x1f, R146 ;  /* 0x0000001fff1c7819 */ /* 0x000fe20000011492 */
[----:B------:R-:W-:Y:S01]  /*12040*/  UIMAD UR11, UR40, UR13, UR11 ;  /* 0x0000000d280b72a4 */ /* 0x000fe2000f8e020b */
[----:B------:R-:W-:Y:S02]  /*12050*/  SHF.R.S32.HI R29, RZ, 0x1f, R147 ;  /* 0x0000001fff1d7819 */ /* 0x000fe40000011493 */
[----:B------:R-:W-:Y:S01]  /*12060*/  ULDC.64 UR12, c[0x0][0xb40] ;  /* 0x0002d000000c7ab9 */ /* 0x000fe20000000a00 */
[----:B------:R-:W-:Y:S01]  /*12070*/  SHF.R.S32.HI R30, RZ, 0x1f, R148 ;  /* 0x0000001fff1e7819 */ /* 0x000fe20000011494 */
[----:B------:R-:W-:Y:S01]  /*12080*/  UIMAD UR4, UR4, UR12, URZ ;  /* 0x0000000c040472a4 */ /* 0x000fe2000f8e023f */
[----:B------:R-:W-:Y:S01]  /*12090*/  SHF.R.S32.HI R31, RZ, 0x1f, R149 ;  /* 0x0000001fff1f7819 */ /* 0x000fe20000011495 */
[----:B0-----:R-:W-:Y:S01]  /*120a0*/  @P1 IMAD.HI.U32 R0, R11, R0, RZ ;  /* 0x000000000b001227 */ /* 0x001fe200078e00ff */
[----:B------:R-:W-:Y:S01]  /*120b0*/  SHF.R.S32.HI R32, RZ, 0x1f, R150 ;  /* 0x0000001fff207819 */ /* 0x000fe20000011496 */
[----:B------:R-:W-:-:S02]  /*120c0*/  UIMAD UR4, UR8, UR13, UR4 ;  /* 0x0000000d080472a4 */ /* 0x000fc4000f8e0204 */
[----:B------:R-:W-:-:S03]  /*120d0*/  UIMAD.WIDE.U32 UR8, UR8, UR12, UR10 ;  /* 0x0000000c080872a5 */ /* 0x000fc6000f8e000a */
[----:B------:R-:W-:Y:S01]  /*120e0*/  ULDC.64 UR10, c[0x0][0xb48] ;  /* 0x0002d200000a7ab9 */ /* 0x000fe20000000a00 */
[----:B------:R-:W-:Y:S01]  /*120f0*/  UIADD3 UR9, UR9, UR4, URZ ;  /* 0x0000000409097290 */ /* 0x000fe2000fffe03f */
[----:B-1----:R-:W-:Y:S01]  /*12100*/  @P1 SHF.R.U32.HI R5, RZ, R3, R0 ;  /* 0x00000003ff051219 */ /* 0x002fe20000011600 */
[----:B------:R-:W-:Y:S02]  /*12110*/  UIADD3 UR4, UR41, 0x2d820, URZ ;  /* 0x0002d82029047890 */ /* 0x000fe4000fffe03f */
[----:B------:R-:W-:Y:S01]  /*12120*/  UIMAD.WIDE.U32 UR8, UR37, UR10, UR8 ;  /* 0x0000000a250872a5 */ /* 0x000fe2000f8e0008 */
[--C-:B------:R-:W-:Y:S01]  /*12130*/  SHF.R.S32.HI R0, RZ, 0x1f, R5.reuse ;  /* 0x0000001fff007819 */ /* 0x100fe20000011405 */
[----:B------:R-:W-:Y:S01]  /*12140*/  IMAD.MOV R7, RZ, RZ, -R5 ;  /* 0x000000ffff077224 */ /* 0x000fe200078e0a05 */
[----:B------:R-:W-:Y:S02]  /*12150*/  UPRMT UR4, URZ, 0x654, UR4 ;  /* 0x000006543f047896 */ /* 0x000fe40008000004 */
[----:B------:R-:W-:Y:S01]  /*12160*/  UIMAD UR37, UR37, UR11, UR9 ;  /* 0x0000000b252572a4 */ /* 0x000fe2000f8e0209 */
[----:B------:R-:W-:-:S02]  /*12170*/  IMAD R7, R36, R7, R11 ;  /* 0x0000000724077224 */ /* 0x000fc400078e020b */
[----:B------:R-:W-:Y:S01]  /*12180*/  ULDC.64 UR10, c[0x0][0xb30] ;  /* 0x0002cc00000a7ab9 */ /* 0x000fe20000000a00 */
[----:B------:R-:W-:Y:S02]  /*12190*/  IMAD.U32 R3, RZ, RZ, UR9 ;  /* 0x00000009ff037e24 */ /* 0x000fe4000f8e00ff */
[----:B------:R-:W-:Y:S01]  /*121a0*/  IMAD R0, R0, UR10, RZ ;  /* 0x0000000a00007c24 */ /* 0x000fe2000f8e02ff */
[----:B------:R-:W-:Y:S01]  /*121b0*/  SYNCS.ARRIVE.TRANS64.RED.A1T0 RZ, [UR4], RZ ;  /* 0x000000ffffff79a7 */ /* 0x000fe20008100404 */
        /* <DEDUP_REMOVED lines=24> */
[-C--:B--2---:R-:W-:Y:S02]  /*12340*/  @!P1 LEA.HI.X R3, R17, R13.reuse, R24, 0x2, P5 ;  /* 0x0000000d11039211 */ /* 0x084fe400028f1418 */
[----:B------:R-:W-:Y:S02]  /*12350*/  @!P3 LEA.HI.X R5, R26, R13, R25, 0x2, P6 ;  /* 0x0000000d1a05b211 */ /* 0x000fe400030f1419 */
[----:B------:R-:W-:Y:S01]  /*12360*/  ISETP.GE.AND P5, PT, R149, UR4, PT ;  /* 0x0000000495007c0c */ /* 0x000fe2000bfa6270 */
[----:B------:R1:W-:Y:S01]  /*12370*/  @!P1 ST.E.64 desc[UR56][R2.64], R20 ;  /* 0x0000001402009985 */ /* 0x0003e2000c101b38 */
[----:B------:R-:W-:-:S02]  /*12380*/  @!P4 LEA R6, P1, R140, R15, 0x2 ;  /* 0x0000000f8c06c211 */ /* 0x000fc400078210ff */
[----:B------:R-:W-:Y:S01]  /*12390*/  @!P2 LEA R8, P6, R150, R15, 0x2 ;  /* 0x0000000f9608a211 */ /* 0x000fe200078c10ff */
[----:B------:R2:W-:Y:S01]  /*123a0*/  @!P3 ST.E.64 desc[UR56][R4.64], R92 ;  /* 0x0000005c0400b985 */ /* 0x0005e2000c101b38 */
        /* <DEDUP_REMOVED lines=8> */
[----:B------:R-:W-:Y:S02]  /*12430*/  @!P5 LEA.HI.X R11, R149, R13, R31, 0x2, P4 ;  /* 0x0000000d950bd211 */ /* 0x000fe400020f141f */
[CC--:B-1----:R-:W-:Y:S02]  /*12440*/  @!P3 LEA R2, P6, R148.reuse, R15.reuse, 0x2 ;  /* 0x0000000f9402b211 */ /* 0x0c2fe400078c10ff */
[----:B--2---:R-:W-:Y:S01]  /*12450*/  @!P1 LEA R4, P4, R147, R15, 0x2 ;  /* 0x0000000f93049211 */ /* 0x004fe200078810ff */
[----:B------:R1:W-:Y:S01]  /*12460*/  @!P5 ST.E.64 desc[UR56][R10.64], R104 ;  /* 0x000000680a00d985 */ /* 0x0003e2000c101b38 */
[----:B------:R-:W-:Y:S02]  /*12470*/  @!P3 LEA.HI.X R3, R148, R13, R30, 0x2, P6 ;  /* 0x0000000d9403b211 */ /* 0x000fe400030f141e */
[----:B------:R-:W-:-:S02]  /*12480*/  ISETP.GE.AND P5, PT, R145, UR4, PT ;  /* 0x0000000491007c0c */ /* 0x000fc4000bfa6270 */
[----:B------:R-:W-:Y:S01]  /*12490*/  @!P1 LEA.HI.X R5, R147, R13, R29, 0x2, P4 ;  /* 0x0000000d93059211 */ /* 0x000fe200020f141d */
        /* <DEDUP_REMOVED lines=9> */
[C---:B-1----:R-:W-:Y:S02]  /*12530*/  @!P4 LEA R10, P2, R144.reuse, R15, 0x2 ;  /* 0x0000000f900ac211 */ /* 0x042fe400078410ff */
[----:B------:R-:W-:Y:S02]  /*12540*/  @!P5 LEA.HI.X R9, R145, R13, R157, 0x2, P6 ;  /* 0x0000000d9109d211 */ /* 0x000fe400030f149d */
[C---:B--2---:R-:W-:Y:S02]  /*12550*/  @!P3 LEA R2, P6, R143.reuse, R15, 0x2 ;  /* 0x0000000f8f02b211 */ /* 0x044fe400078c10ff */
[----:B------:R-:W-:Y:S01]  /*12560*/  @!P4 LEA.HI.X R11, R144, R13, R156, 0x2, P2 ;  /* 0x0000000d900bc211 */ /* 0x000fe200010f149c */
[----:B------:R3:W-:Y:S01]  /*12570*/  @!P5 ST.E.64 desc[UR56][R8.64], R120 ;  /* 0x000000780800d985 */ /* 0x0007e2000c101b38 */
[C---:B------:R-:W-:Y:S02]  /*12580*/  @!P1 LEA R12, P2, R142.reuse, R15, 0x2 ;  /* 0x0000000f8e0c9211 */ /* 0x040fe400078410ff */
[-C--:B------:R-:W-:Y:S01]  /*12590*/  @!P3 LEA.HI.X R3, R143, R13.reuse, R155, 0x2, P6 ;  /* 0x0000000d8f03b211 */ /* 0x080fe200030f149b */
[----:B------:R3:W-:Y:S01]  /*125a0*/  @!P4 ST.E.64 desc[UR56][R10.64], R124 ;  /* 0x0000007c0a00c985 */ /* 0x0007e2000c101b38 */
[----:B------:R-:W-:-:S03]  /*125b0*/  @!P1 LEA.HI.X R13, R142, R13, R154, 0x2, P2 ;  /* 0x0000000d8e0d9211 */ /* 0x000fc600010f149a */
[----:B------:R3:W-:Y:S04]  /*125c0*/  @!P3 ST.E.64 desc[UR56][R2.64], R128 ;  /* 0x000000800200b985 */ /* 0x0007e8000c101b38 */
[----:B------:R3:W-:Y:S02]  /*125d0*/  @!P1 ST.E.64 desc[UR56][R12.64], R132 ;  /* 0x000000840c009985 */ /* 0x0007e4000c101b38 */
.L_x_11169:
[----:B------:R-:W-:Y:S05]  /*125e0*/  BSYNC B1 ;  /* 0x0000000000017941 */ /* 0x000fea0003800000 */
.L_x_11168:
[----:B-1----:R1:W4:Y:S04]  /*125f0*/  SHFL.IDX PT, R15, R14, 0x1, 0x1c1f ;  /* 0x003c1f000e0f7f89 */ /* 0x00232800000e0000 */
        /* <DEDUP_REMOVED lines=8> */
[CC--:B0--3--:R-:W-:Y:S02]  /*12680*/  @!P5 LEA R2, P0, R17.reuse, R21.reuse, 0x2 ;  /* 0x000000151102d211 */ /* 0x0c9fe400078010ff */
[C---:B------:R-:W-:Y:S02]  /*12690*/  @!P6 LEA R4, P1, R26.reuse, R21, 0x2 ;  /* 0x000000151a04e211 */ /* 0x040fe400078210ff */
[-C--:B----4-:R-:W-:Y:S02]  /*126a0*/  @!P5 LEA.HI.X R3, R17, R15.reuse, R24, 0x2, P0 ;  /* 0x0000000f1103d211 */ /* 0x090fe400000f1418 */
[----:B------:R-:W-:Y:S02]  /*126b0*/  @!P6 LEA.HI.X R5, R26, R15, R25, 0x2, P1 ;  /* 0x0000000f1a05e211 */ /* 0x000fe400008f1419 */
[----:B------:R-:W-:Y:S01]  /*126c0*/  ISETP.GE.AND P1, PT, R148, UR4, PT ;  /* 0x0000000494007c0c */ /* 0x000fe2000bf26270 */
[----:B------:R0:W-:Y:S01]  /*126d0*/  @!P5 ST.E.64 desc[UR56][R2.64], R90 ;  /* 0x0000005a0200d985 */ /* 0x0001e2000c101b38 */
[----:B------:R-:W-:-:S02]  /*126e0*/  @!P2 LEA R6, P0, R140, R21, 0x2 ;  /* 0x000000158c06a211 */ /* 0x000fc400078010ff */
[-C--:B------:R-:W-:Y:S01]  /*126f0*/  @!P3 LEA R8, P5, R150, R21.reuse, 0x2 ;  /* 0x000000159608b211 */ /* 0x080fe200078a10ff */
[----:B------:R3:W-:Y:S01]  /*12700*/  @!P6 ST.E.64 desc[UR56][R4.64], R94 ;  /* 0x0000005e0400e985 */ /* 0x0007e2000c101b38 */
[----:B------:R-:W-:Y:S02]  /*12710*/  @!P4 LEA R10, P6, R149, R21, 0x2 ;  /* 0x00000015950ac211 */ /* 0x000fe400078c10ff */
[-C--:B------:R-:W-:Y:S02]  /*12720*/  @!P2 LEA.HI.X R7, R140, R15.reuse, R27, 0x2, P0 ;  /* 0x0000000f8c07a211 */ /* 0x080fe400000f141b */
[-C--:B------:R-:W-:Y:S02]  /*12730*/  @!P3 LEA.HI.X R9, R150, R15.reuse, R32, 0x2, P5 ;  /* 0x0000000f9609b211 */ /* 0x080fe400028f1420 */
[----:B------:R-:W-:Y:S01]  /*12740*/  ISETP.GE.AND P0, PT, R147, UR4, PT ;  /* 0x0000000493007c0c */ /* 0x000fe2000bf06270 */
[----:B------:R-:W-:Y:S01]  /*12750*/  @!P2 ST.E.64 desc[UR56][R6.64], R98 ;  /* 0x000000620600a985 */ /* 0x000fe2000c101b38 */
[----:B------:R-:W-:-:S02]  /*12760*/  @!P4 LEA.HI.X R11, R149, R15, R31, 0x2, P6 ;  /* 0x0000000f950bc211 */ /* 0x000fc400030f141f */
[----:B0-----:R-:W-:Y:S01]  /*12770*/  @!P1 LEA R2, P5, R148, R21, 0x2 ;  /* 0x0000001594029211 */ /* 0x001fe200078a10ff */
[----:B------:R0:W-:Y:S01]  /*12780*/  @!P3 ST.E.64 desc[UR56][R8.64], R102 ;  /* 0x000000660800b985 */ /* 0x0001e2000c101b38 */
[----:B------:R-:W-:Y:S02]  /*12790*/  ISETP.GE.AND P3, PT, R145, UR4, PT ;  /* 0x0000000491007c0c */ /* 0x000fe4000bf66270 */
[----:B------:R-:W-:Y:S01]  /*127a0*/  ISETP.GE.AND P2, PT, R144, UR4, PT ;  /* 0x0000000490007c0c */ /* 0x000fe2000bf46270 */
[----:B------:R4:W-:Y:S01]  /*127b0*/  @!P4 ST.E.64 desc[UR56][R10.64], R106 ;  /* 0x0000006a0a00c985 */ /* 0x0009e2000c101b38 */
[----:B------:R-:W-:Y:S02]  /*127c0*/  ISETP.GE.AND P4, PT, R146, UR4, PT ;  /* 0x0000000492007c0c */ /* 0x000fe4000bf86270 */
[----:B------:R-:W-:Y:S02]  /*127d0*/  @!P1 LEA.HI.X R3, R148, R15, R30, 0x2, P5 ;  /* 0x0000000f94039211 */ /* 0x000fe400028f141e */
[----:B------:R-:W-:-:S02]  /*127e0*/  ISETP.GE.AND P5, PT, R143, UR4, PT ;  /* 0x000000048f007c0c */ /* 0x000fc4000bfa6270 */
[C---:B---3--:R-:W-:Y:S01]  /*127f0*/  @!P0 LEA R4, P6, R147.reuse, R21, 0x2 ;  /* 0x0000001593048211 */ /* 0x048fe200078c10ff */
[----:B------:R3:W-:Y:S03]  /*12800*/  @!P1 ST.E.64 desc[UR56][R2.64], R110 ;  /* 0x0000006e02009985 */ /* 0x0007e6000c101b38 */
[----:B------:R-:W-:Y:S02]  /*12810*/  @!P0 LEA.HI.X R5, R147, R15, R29, 0x2, P6 ;  /* 0x0000000f93058211 */ /* 0x000fe400030f141d */
[-C--:B0-----:R-:W-:Y:S02]  /*12820*/  @!P3 LEA R8, P6, R145, R21.reuse, 0x2 ;  /* 0x000000159108b211 */ /* 0x081fe400078c10ff */
[-C--:B------:R-:W-:Y:S01]  /*12830*/  @!P4 LEA R6, P1, R146, R21.reuse, 0x2 ;  /* 0x000000159206c211 */ /* 0x080fe200078210ff */
[----:B------:R3:W-:Y:S01]  /*12840*/  @!P0 ST.E.64 desc[UR56][R4.64], R114 ;  /* 0x0000007204008985 */ /* 0x0007e2000c101b38 */
[----:B----4-:R-:W-:-:S02]  /*12850*/  @!P2 LEA R10, P0, R144, R21, 0x2 ;  /* 0x00000015900aa211 */ /* 0x010fc400078010ff */
[----:B------:R-:W-:Y:S02]  /*12860*/  @!P4 LEA.HI.X R7, R146, R15, R28, 0x2, P1 ;  /* 0x0000000f9207c211 */ /* 0x000fe400008f141c */
[----:B------:R-:W-:Y:S02]  /*12870*/  @!P5 LEA R12, P1, R143, R21, 0x2 ;  /* 0x000000158f0cd211 */ /* 0x000fe400078210ff */
[-C--:B------:R-:W-:Y:S01]  /*12880*/  @!P3 LEA.HI.X R9, R145, R15.reuse, R157, 0x2, P6 ;  /* 0x0000000f9109b211 */ /* 0x080fe200030f149d */
[----:B------:R3:W-:Y:S01]  /*12890*/  @!P4 ST.E.64 desc[UR56][R6.64], R118 ;  /* 0x000000760600c985 */ /* 0x0007e2000c101b38 */
[-C--:B------:R-:W-:Y:S02]  /*128a0*/  @!P2 LEA.HI.X R11, R144, R15.reuse, R156, 0x2, P0 ;  /* 0x0000000f900ba211 */ /* 0x080fe400000f149c */
[----:B--2---:R-:W-:Y:S01]  /*128b0*/  @!P5 LEA.HI.X R13, R143, R15, R155, 0x2, P1 ;  /* 0x0000000f8f0dd211 */ /* 0x004fe200008f149b */
        /* <DEDUP_REMOVED lines=9> */
.L_x_11162:
        /* <DEDUP_REMOVED lines=13> */
[----:B------:R-:W-:Y:S01]  /*12a20*/  IMAD.U32 R0, RZ, RZ, UR4 ;  /* 0x00000004ff007e24 */ /* 0x000fe2000f8e00ff */
[----:B------:R-:W0:Y:S04]  /*12a30*/  S2R R7, SR_TID.X ;  /* 0x0000000000077919 */ /* 0x000e280000002100 */
[----:B------:R-:W-:-:S05]  /*12a40*/  PLOP3.LUT P2, PT, PT, PT, UP1, 0x80, 0x0 ;  /* 0x000000000000781c */ /* 0x000fca0003f4f018 */
[----:B------:R-:W-:Y:S02]  /*12a50*/  @UP1 ULDC.64 UR8, c[0x0][0xc08] ;  /* 0x0003020000081ab9 */ /* 0x000fe40000000a00 */
[----:B------:R-:W-:-:S06]  /*12a60*/  @UP1 UIMAD.WIDE UR8, UR43, 0x4, UR8 ;  /* 0x000000042b0818a5 */ /* 0x000fcc000f8e0208 */
[----:B------:R-:W-:Y:S02]  /*12a70*/  IMAD.U32 R4, RZ, RZ, UR8 ;  /* 0x00000008ff047e24 */ /* 0x000fe4000f8e00ff */
[----:B------:R-:W-:-:S05]  /*12a80*/  IMAD.U32 R5, RZ, RZ, UR9 ;  /* 0x00000009ff057e24 */ /* 0x000fca000f8e00ff */
[----:B------:R1:W5:Y:S01]  /*12a90*/  @P2 LDG.E R0, desc[UR56][R4.64] ;  /* 0x0000003804002981 */ /* 0x000362000c1e1900 */
[----:B------:R-:W-:Y:S01]  /*12aa0*/  UISETP.NE.AND UP1, UPT, UR47, URZ, UPT ;  /* 0x0000003f2f00728c */ /* 0x000fe2000bf25270 */
[----:B------:R-:W-:Y:S01]  /*12ab0*/  UMOV UR4, URZ ;  /* 0x0000003f00047c82 */ /* 0x000fe20008000000 */
[----:B0-----:R-:W-:-:S09]  /*12ac0*/  VIADD R7, R7, 0xffffff80 ;  /* 0xffffff8007077836 */ /* 0x001fd20000000000 */
[----:B------:R-:W-:Y:S01]  /*12ad0*/  @!UP1 ULDC UR47, c[0x0][0xad4] ;  /* 0x0002b500002f9ab9 */ /* 0x000fe20000000800 */
[----:B------:R-:W-:Y:S02]  /*12ae0*/  ISETP.GT.AND P0, PT, R7, 0xbf, PT ;  /* 0x000000bf0700780c */ /* 0x000fe40003f04270 */
[----:B--2---:R-:W-:Y:S01]  /*12af0*/  @P1 R2UR UR4, R6 ;  /* 0x00000000060412ca */ /* 0x004fe200000e0000 */
[----:B-1----:R-:W-:-:S14]  /*12b00*/  @P2 BRA `(.L_x_11170) ;  /* 0x0000000000102947 */ /* 0x002fdc0003800000 */
[----:B------:R-:W-:Y:S05]  /*12b10*/  @!P1 BRA `(.L_x_11170) ;  /* 0x00000000000c9947 */ /* 0x000fea0003800000 */
[----:B------:R-:W2:Y:S04]  /*12b20*/  LDG.E R5, desc[UR56][R2.64] ;  /* 0x0000003802057981 */ /* 0x000ea8000c1e1900 */
[----:B-----5:R-:W2:Y:S02]  /*12b30*/  LDG.E R0, desc[UR56][R2.64+0x4] ;  /* 0x0000043802007981 */ /* 0x020ea4000c1e1900 */
[----:B--2---:R-:W-:-:S07]  /*12b40*/  IMAD.IADD R0, R0, 0x1, -R5 ;  /* 0x0000000100007824 */ /* 0x004fce00078e0a05 */
.L_x_11170:
        /* <DEDUP_REMOVED lines=59> */
.L_x_11172:
[----:B------:R-:W-:Y:S05]  /*12f00*/  BSYNC B1 ;  /* 0x0000000000017941 */ /* 0x000fea0003800000 */
.L_x_11171:
        /* <DEDUP_REMOVED lines=9> */
[----:B0-----:R-:W-:Y:S01]  /*12fa0*/  VIADD R4, R2, UR39 ;  /* 0x0000002702047c36 */ /* 0x001fe20008000000 */
[----:B------:R-:W-:Y:S01]  /*12fb0*/  UIMAD UR10, UR4, UR13, UR10 ;  /* 0x0000000d040a72a4 */ /* 0x000fe2000f8e020a */
[----:B------:R-:W-:Y:S02]  /*12fc0*/  SHF.R.S32.HI R10, RZ, 0x1f, R141 ;  /* 0x0000001fff0a7819 */ /* 0x000fe4000001148d */
[----:B------:R-:W-:Y:S01]  /*12fd0*/  IMAD.MOV.U32 R5, RZ, RZ, R4 ;  /* 0x000000ffff057224 */ /* 0x000fe200078e0004 */
[----:B------:R-:W-:Y:S01]  /*12fe0*/  UIADD3 UR9, UR9, UR10, URZ ;  /* 0x0000000a09097290 */ /* 0x000fe2000fffe03f */
[----:B------:R-:W-:-:S02]  /*12ff0*/  SHF.R.S32.HI R14, RZ, 0x1f, R139 ;  /* 0x0000001fff0e7819 */ /* 0x000fc4000001148b */
        /* <DEDUP_REMOVED lines=27> */
[----:B-----5:R-:W-:Y:S02]  /*131b0*/  IMAD R11, R0, R11, RZ ;  /* 0x0000000b000b7224 */ /* 0x020fe400078e02ff */
[----:B------:R-:W-:Y:S02]  /*131c0*/  VIADD R0, R152, UR39 ;  /* 0x0000002798007c36 */ /* 0x000fe40008000000 */
[C---:B------:R-:W-:Y:S02]  /*131d0*/  IMAD R5, R7.reuse, UR9, R4 ;  /* 0x0000000907057c24 */ /* 0x040fe4000f8e0204 */
[----:B------:R-:W-:Y:S01]  /*131e0*/  IMAD.WIDE.U32 R2, R7, UR8, R2 ;  /* 0x0000000807027c25 */ /* 0x000fe2000f8e0002 */
[----:B------:R-:W-:Y:S01]  /*131f0*/  ISETP.GE.AND P0, PT, R0, R11, PT ;  /* 0x0000000b0000720c */ /* 0x000fe20003f06270 */
[----:B------:R-:W-:-:S02]  /*13200*/  ULDC.64 UR8, c[0x0][0xa80] ;  /* 0x0002a00000087ab9 */ /* 0x000fc40000000a00 */
        /* <DEDUP_REMOVED lines=18> */
.L_x_11174:
[----:B------:R-:W-:Y:S05]  /*13330*/  BSYNC B1 ;  /* 0x0000000000017941 */ /* 0x000fea0003800000 */
.L_x_11173:
        /* <DEDUP_REMOVED lines=11> */
[----:B0---4-:R-:W-:Y:S01]  /*133f0*/  @!P2 IMAD.WIDE R4, R138, 0x2, R2 ;  /* 0x000000028a04a825 */ /* 0x011fe200078e0202 */
[-C--:B------:R-:W-:Y:S02]  /*13400*/  @!P3 LEA.HI.X R7, R139, R3.reuse, R14, 0x1, P0 ;  /* 0x000000038b07b211 */ /* 0x080fe400000f0c0e */
[----:B------:R-:W-:Y:S02]  /*13410*/  @!P4 LEA.HI.X R9, R141, R3, R10, 0x1, P1 ;  /* 0x000000038d09c211 */ /* 0x000fe400008f0c0a */
[----:B------:R2:W-:Y:S04]  /*13420*/  @!P2 ST.E.128 desc[UR56][R4.64], RZ ;  /* 0x000000ff0400a985 */ /* 0x0005e8000c101d38 */
[----:B------:R2:W-:Y:S04]  /*13430*/  @!P3 ST.E.128 desc[UR56][R6.64], RZ ;  /* 0x000000ff0600b985 */ /* 0x0005e8000c101d38 */
[----:B------:R2:W-:Y:S02]  /*13440*/  @!P4 ST.E.128 desc[UR56][R8.64], RZ ;  /* 0x000000ff0800c985 */ /* 0x0005e4000c101d38 */
.L_x_11167:
[----:B------:R-:W-:Y:S05]  /*13450*/  BSYNC B0 ;  /* 0x0000000000007941 */ /* 0x000fea0003800000 */
.L_x_11161:
[----:B------:R-:W-:Y:S02]  /*13460*/  ULDC UR4, c[0x0][0xc3c] ;  /* 0x00030f0000047ab9 */ /* 0x000fe40000000800 */
[----:B------:R-:W-:-:S06]  /*13470*/  UISETP.GE.AND UP0, UPT, UR7, UR4, UPT ;  /* 0x000000040700728c */ /* 0x000fcc000bf06270 */
[----:B------:R-:W-:-:S13]  /*13480*/  PLOP3.LUT P0, PT, PT, PT, UP0, 0x80, 0x0 ;  /* 0x000000000000781c */ /* 0x000fda0003f0f008 */
[----:B------:R-:W-:Y:S05]  /*13490*/  @!P0 BRA `(.L_x_11175) ;  /* 0xfffffed800d48947 */ /* 0x000fea000383ffff */
[----:B------:R-:W-:Y:S05]  /*134a0*/  EXIT ;  /* 0x000000000000794d */ /* 0x000fea0003800000 */
.L_x_11070:
        /* <DEDUP_REMOVED lines=16> */
.L_x_11176:
        /* <DEDUP_REMOVED lines=44> */
.L_x_11180:
[----:B------:R-:W0:Y:S01]  /*13870*/  LDC R2, c[0x0][0xc3c] ;  /* 0x00030f00ff027b82 */ /* 0x000e220000000800 */
[----:B------:R-:W-:-:S06]  /*13880*/  UIADD3 UR4, UR4, 0x1f, URZ ;  /* 0x0000001f04047890 */ /* 0x000fcc000fffe03f */
        /* <DEDUP_REMOVED lines=32> */
.L_x_11178:
        /* <DEDUP_REMOVED lines=13> */
.L_x_11181:
[----:B-1----:R-:W-:Y:S02]  /*13b60*/  IMAD R24, R24, UR5, R3 ;  /* 0x0000000518187c24 */ /* 0x002fe4000f8e0203 */
[----:B------:R-:W-:-:S03]  /*13b70*/  VIADD R27, R27, UR4 ;  /* 0x000000041b1b7c36 */ /* 0x000fc60008000000 */
[----:B0-----:R-:W-:Y:S01]  /*13b80*/  IADD3 R5, -R24, UR6, RZ ;  /* 0x0000000618057c10 */ /* 0x001fe2000fffe1ff */
[----:B------:R-:W-:Y:S06]  /*13b90*/  @!P1 BRA `(.L_x_11182) ;  /* 0x0000000000e89947 */ /* 0x000fec0003800000 */
[-C--:B--2---:R-:W-:Y:S02]  /*13ba0*/  IABS R8, R6.reuse ;  /* 0x0000000600087213 */ /* 0x084fe40000000000 */
[----:B------:R-:W-:Y:S02]  /*13bb0*/  IABS R4, R7 ;  /* 0x0000000700047213 */ /* 0x000fe40000000000 */
[----:B------:R-:W0:Y:S01]  /*13bc0*/  I2F.RP R9, R8 ;  /* 0x0000000800097306 */ /* 0x000e220000209400 */
[----:B------:R-:W-:Y:S02]  /*13bd0*/  IABS R10, R5 ;  /* 0x00000005000a7213 */ /* 0x000fe40000000000 */
[----:B------:R-:W-:-:S05]  /*13be0*/  IABS R12, R6 ;  /* 0x00000006000c7213 */ /* 0x000fca0000000000 */
[----:B0-----:R-:W0:Y:S02]  /*13bf0*/  MUFU.RCP R9, R9 ;  /* 0x0000000900097308 */ /* 0x001e240000001000 */
[----:B0-----:R-:W-:-:S06]  /*13c00*/  VIADD R2, R9, 0xffffffe ;  /* 0x0ffffffe09027836 */ /* 0x001fcc0000000000 */
[----:B------:R-:W0:Y:S08]  /*13c10*/  I2F.RP R9, R4 ;  /* 0x0000000400097306 */ /* 0x000e300000209400 */
[----:B------:R1:W2:Y:S08]  /*13c20*/  F2I.FTZ.U32.TRUNC.NTZ R3, R2 ;  /* 0x0000000200037305 */ /* 0x0002b0000021f000 */
[----:B0-----:R-:W0:Y:S01]  /*13c30*/  MUFU.RCP R9, R9 ;  /* 0x0000000900097308 */ /* 0x001e220000001000 */
[----:B-1----:R-:W-:-:S02]  /*13c40*/  IMAD.MOV.U32 R2, RZ, RZ, RZ ;  /* 0x000000ffff027224 */ /* 0x002fc400078e00ff */
[----:B--2---:R-:W-:-:S04]  /*13c50*/  IMAD.MOV R11, RZ, RZ, -R3 ;  /* 0x000000ffff0b7224 */ /* 0x004fc800078e0a03 */
[----:B------:R-:W-:-:S04]  /*13c60*/  IMAD R11, R11, R8, RZ ;  /* 0x000000080b0b7224 */ /* 0x000fc800078e02ff */
[----:B------:R-:W-:-:S04]  /*13c70*/  IMAD.HI.U32 R3, R3, R11, R2 ;  /* 0x0000000b03037227 */ /* 0x000fc800078e0002 */
[----:B------:R-:W-:Y:S02]  /*13c80*/  IMAD.MOV R11, RZ, RZ, -R12 ;  /* 0x000000ffff0b7224 */ /* 0x000fe400078e0a0c */
[----:B------:R-:W-:-:S04]  /*13c90*/  IMAD.HI.U32 R2, R3, R10, RZ ;  /* 0x0000000a03027227 */ /* 0x000fc800078e00ff */
[----:B------:R-:W-:Y:S02]  /*13ca0*/  IMAD R3, R2, R11, R10 ;  /* 0x0000000b02037224 */ /* 0x000fe400078e020a */
[----:B0-----:R-:W-:-:S03]  /*13cb0*/  VIADD R10, R9, 0xffffffe ;  /* 0x0ffffffe090a7836 */ /* 0x001fc60000000000 */
[----:B------:R-:W-:-:S13]  /*13cc0*/  ISETP.GT.U32.AND P1, PT, R8, R3, PT ;  /* 0x000000030800720c */ /* 0x000fda0003f24070 */
[----:B------:R-:W-:Y:S02]  /*13cd0*/  @!P1 IMAD.IADD R3, R3, 0x1, -R8 ;  /* 0x0000000103039824 */ /* 0x000fe400078e0a08 */
[----:B------:R-:W-:Y:S01]  /*13ce0*/  @!P1 VIADD R2, R2, 0x1 ;  /* 0x0000000102029836 */ /* 0x000fe20000000000 */
[----:B------:R-:W-:Y:S02]  /*13cf0*/  ISETP.NE.AND P1, PT, R6, RZ, PT ;  /* 0x000000ff0600720c */ /* 0x000fe40003f25270 */
[----:B------:R-:W-:Y:S02]  /*13d00*/  ISETP.GE.U32.AND P0, PT, R3, R8, PT ;  /* 0x000000080300720c */ /* 0x000fe40003f06070 */
[----:B------:R-:W-:Y:S01]  /*13d10*/  LOP3.LUT R8, R5, R6, RZ, 0x3c, !PT ;  /* 0x0000000605087212 */ /* 0x000fe200078e3cff */
[----:B------:R-:W0:Y:S03]  /*13d20*/  F2I.FTZ.U32.TRUNC.NTZ R3, R10 ;  /* 0x0000000a00037305 */ /* 0x000e26000021f000 */
[----:B------:R-:W-:-:S07]  /*13d30*/  ISETP.GE.AND P2, PT, R8, RZ, PT ;  /* 0x000000ff0800720c */ /* 0x000fce0003f46270 */
        /* <DEDUP_REMOVED lines=32> */
.L_x_11182:
        /* <DEDUP_REMOVED lines=31> */
[----:B------:R-:W-:-:S03]  /*14130*/  IMAD R12, R4, R2, R5 ;  /* 0x00000002040c7224 */ /* 0x000fc600078e0205 */
[----:B------:R-:W-:-:S04]  /*14140*/  VIADDMNMX R7, R10, UR5, R7, PT ;  /* 0x000000050a077c46 */ /* 0x000fc8000b800107 */
[-C--:B------:R-:W-:Y:S01]  /*14150*/  IABS R9, R7.reuse ;  /* 0x0000000700097213 */ /* 0x080fe20000000000 */
[----:B------:R-:W-:Y:S01]  /*14160*/  IMAD.MOV R26, RZ, RZ, -R7 ;  /* 0x000000ffff1a7224 */ /* 0x000fe200078e0a07 */
[----:B------:R-:W-:Y:S02]  /*14170*/  IABS R4, R7 ;  /* 0x0000000700047213 */ /* 0x000fe40000000000 */
[----:B------:R-:W0:Y:S03]  /*14180*/  I2F.RP R10, R9 ;  /* 0x00000009000a7306 */ /* 0x000e260000209400 */
[----:B------:R-:W-:-:S05]  /*14190*/  IMAD.MOV R4, RZ, RZ, -R4 ;  /* 0x000000ffff047224 */ /* 0x000fca00078e0a04 */
[----:B0-----:R-:W0:Y:S02]  /*141a0*/  MUFU.RCP R10, R10 ;  /* 0x0000000a000a7308 */ /* 0x001e240000001000 */
[----:B0-----:R-:W-:-:S06]  /*141b0*/  VIADD R3, R10, 0xffffffe ;  /* 0x0ffffffe0a037836 */ /* 0x001fcc0000000000 */
[----:B------:R-:W0:Y:S02]  /*141c0*/  F2I.FTZ.U32.TRUNC.NTZ R3, R3 ;  /* 0x0000000300037305 */ /* 0x000e24000021f000 */
[----:B0-----:R-:W-:-:S04]  /*141d0*/  IMAD.MOV R11, RZ, RZ, -R3 ;  /* 0x000000ffff0b7224 */ /* 0x001fc800078e0a03 */
[----:B------:R-:W-:Y:S01]  /*141e0*/  IMAD.MOV.U32 R2, RZ, RZ, R11 ;  /* 0x000000ffff027224 */ /* 0x000fe200078e000b */
[----:B------:R-:W-:-:S03]  /*141f0*/  IABS R11, R12 ;  /* 0x0000000c000b7213 */ /* 0x000fc60000000000 */
[----:B------:R-:W-:Y:S02]  /*14200*/  IMAD R5, R2, R9, RZ ;  /* 0x0000000902057224 */ /* 0x000fe400078e02ff */
[----:B------:R-:W-:-:S04]  /*14210*/  IMAD.MOV.U32 R2, RZ, RZ, RZ ;  /* 0x000000ffff027224 */ /* 0x000fc800078e00ff */
[----:B------:R-:W-:Y:S01]  /*14220*/  IMAD.HI.U32 R2, R3, R5, R2 ;  /* 0x0000000503027227 */ /* 0x000fe200078e0002 */
[----:B------:R-:W-:-:S04]  /*14230*/  LOP3.LUT R3, R12, R7, RZ, 0x3c, !PT ;  /* 0x000000070c037212 */ /* 0x000fc800078e3cff */
[----:B------:R-:W-:Y:S01]  /*14240*/  ISETP.GE.AND P2, PT, R3, RZ, PT ;  /* 0x000000ff0300720c */ /* 0x000fe20003f46270 */
[----:B------:R-:W-:Y:S01]  /*14250*/  IMAD.HI.U32 R2, R2, R11, RZ ;  /* 0x0000000b02027227 */ /* 0x000fe200078e00ff */
[----:B------:R-:W-:-:S03]  /*14260*/  IADD3 R3, R8, 0x1000000, R12 ;  /* 0x0100000008037810 */ /* 0x000fc60007ffe00c */
        /* <DEDUP_REMOVED lines=9> */
[----:B------:R-:W-:-:S07]  /*14300*/  IMAD R26, R2, R26, R3 ;  /* 0x0000001a021a7224 */ /* 0x000fce00078e0203 */
.L_x_11183:
[----:B------:R-:W-:-:S05]  /*14310*/  LOP3.LUT R25, RZ, R2, RZ, 0x33, !PT ;  /* 0x00000002ff197212 */ /* 0x000fca00078e33ff */
[----:B------:R-:W-:Y:S01]  /*14320*/  IMAD.IADD R25, R6, 0x1, R25 ;  /* 0x0000000106197824 */ /* 0x000fe200078e0219 */
[----:B------:R-:W-:Y:S06]  /*14330*/  BRA `(.L_x_11184) ;  /* 0x0000000000147947 */ /* 0x000fec0003800000 */
.L_x_11179:
[----:B------:R-:W-:Y:S01]  /*14340*/  ULDC UR4, c[0x0][0xc3c] ;  /* 0x00030f0000047ab9 */ /* 0x000fe20000000800 */
[----:B------:R-:W-:Y:S02]  /*14350*/  IMAD.MOV.U32 R25, RZ, RZ, RZ ;  /* 0x000000ffff197224 */ /* 0x000fe400078e00ff */
[----:B------:R-:W-:Y:S02]  /*14360*/  IMAD.U32 R24, RZ, RZ, UR6 ;  /* 0x00000006ff187e24 */ /* 0x000fe4000f8e00ff */
[----:B------:R-:W-:Y:S02]  /*14370*/  IMAD.MOV.U32 R26, RZ, RZ, RZ ;  /* 0x000000ffff1a7224 */ /* 0x000fe400078e00ff */
[----:B------:R-:W-:-:S07]  /*14380*/  IMAD.U32 R27, RZ, RZ, UR4 ;  /* 0x00000004ff1b7e24 */ /* 0x000fce000f8e00ff */
.L_x_11184:
[----:B------:R-:W-:-:S13]  /*14390*/  ISETP.NE.AND P0, PT, R0, RZ, PT ;  /* 0x000000ff0000720c */ /* 0x000fda0003f05270 */
[----:B------:R-:W0:Y:S01]  /*143a0*/  @!P0 S2R R3, SR_CgaCtaId ;  /* 0x0000000000038919 */ /* 0x000e220000008800 */
[----:B------:R-:W-:-:S04]  /*143b0*/  @!P0 MOV R0, 0x400 ;  /* 0x0000040000008802 */ /* 0x000fc80000000f00 */
[----:B0-----:R-:W-:-:S05]  /*143c0*/  @!P0 LEA R0, R3, R0, 0x18 ;  /* 0x0000000003008211 */ /* 0x001fca00078ec0ff */
[----:B------:R0:W-:Y:S01]  /*143d0*/  @!P0 STS.128 [R0+0x2d8d0], R24 ;  /* 0x02d8d01800008388 */ /* 0x0001e20000000c00 */
[----:B------:R-:W-:Y:S06]  /*143e0*/  BAR.ARV 0x5, 0x200 ;  /* 0x0148000000007b1d */ /* 0x000fec0000002000 */
.L_x_11177:
[----:B------:R2:W-:Y:S01]  /*143f0*/  STL [R1+0x28], RZ ;  /* 0x000028ff01007387 */ /* 0x0005e20000100800 */
[----:B------:R-:W-:Y:S01]  /*14400*/  ULDC UR4, c[0x0][0xc3c] ;  /* 0x00030f0000047ab9 */ /* 0x000fe20000000800 */
[----:B------:R-:W-:Y:S01]  /*14410*/  IMAD.MOV.U32 R29, RZ, RZ, 0x1 ;  /* 0x00000001ff1d7424 */ /* 0x000fe200078e00ff */
[----:B-1----:R-:W-:Y:S01]  /*14420*/  ISETP.GE.AND P0, PT, R27, UR4, PT ;  /* 0x000000041b007c0c */ /* 0x002fe2000bf06270 */
[----:B------:R-:W-:-:S12]  /*14430*/  IMAD.MOV.U32 R23, RZ, RZ, RZ ;  /* 0x000000ffff177224 */ /* 0x000fd800078e00ff */
[----:B--2---:R-:W-:Y:S05]  /*14440*/  @P0 BRA `(.L_x_11185) ;  /* 0x0000005000600947 */ /* 0x004fea0003800000 */
[----:B------:R-:W1:Y:S01]  /*14450*/  S2R R3, SR_TID.X ;  /* 0x0000000000037919 */ /* 0x000e620000002100 */
[----:B------:R-:W2:Y:S01]  /*14460*/  S2UR UR5, SR_CgaCtaId ;  /* 0x00000000000579c3 */ /* 0x000ea20000008800 */
[----:B------:R-:W-:Y:S01]  /*14470*/  UMOV UR4, 0x400 ;  /* 0x0000040000047882 */ /* 0x000fe20000000000 */
[----:B------:R-:W-:Y:S01]  /*14480*/  BSSY B8, `(.L_x_11185) ;  /* 0x0000514000087945 */ /* 0x000fe20003800000 */
[----:B------:R3:W-:Y:S01]  /*14490*/  STL [R1+0x28], RZ ;  /* 0x000028ff01007387 */ /* 0x0007e20000100800 */
[----:B------:R-:W-:Y:S01]  /*144a0*/  IMAD.MOV.U32 R29, RZ, RZ, 0x1 ;  /* 0x00000001ff1d7424 */ /* 0x000fe200078e00ff */
[----:B------:R-:W-:Y:S01]  /*144b0*/  ULOP3.LUT UR36, UR44, 0x2, URZ, 0xfc, !UPT ;  /* 0x000000022c247892 */ /* 0x000fe2000f8efc3f */
[----:B------:R-:W-:Y:S01]  /*144c0*/  IMAD.MOV.U32 R23, RZ, RZ, RZ ;  /* 0x000000ffff177224 */ /* 0x000fe200078e00ff */
[----:B------:R-:W-:Y:S01]  /*144d0*/  ULDC UR37, c[0x0][0xc] ;  /* 0x0000030000257ab9 */ /* 0x000fe20000000800 */
[----:B--2---:R-:W-:-:S06]  /*144e0*/  ULEA UR4, UR5, UR4, 0x18 ;  /* 0x0000000405047291 */ /* 0x004fcc000f8ec03f */
[----:B------:R-:W-:Y:S01]  /*144f0*/  IMAD.U32 R17, RZ, RZ, UR4 ;  /* 0x00000004ff117e24 */ /* 0x000fe2000f8e00ff */
[C---:B-1----:R-:W-:Y:S01]  /*14500*/  LOP3.LUT R5, R3.reuse, 0x7f, RZ, 0xc0, !PT ;  /* 0x0000007f03057812 */ /* 0x042fe200078ec0ff */
[C---:B0-----:R-:W-:Y:S02]  /*14510*/  IMAD.SHL.U32 R0, R3.reuse, 0x8, RZ ;  /* 0x0000000803007824 */ /* 0x041fe400078e00ff */
[----:B------:R-:W-:Y:S01]  /*14520*/  IMAD.SHL.U32 R4, R3, 0x20, RZ ;  /* 0x0000002003047824 */ /* 0x000fe200078e00ff */
[----:B------:R-:W-:Y:S02]  /*14530*/  SHF.R.U32.HI R5, RZ, 0x2, R5 ;  /* 0x00000002ff057819 */ /* 0x000fe40000011605 */
[----:B------:R-:W-:Y:S02]  /*14540*/  LOP3.LUT R2, R0, 0xd8, RZ, 0xc0, !PT ;  /* 0x000000d800027812 */ /* 0x000fe400078ec0ff */
[----:B------:R-:W-:Y:S02]  /*14550*/  LOP3.LUT R6, R4, 0x60, RZ, 0xc0, !PT ;  /* 0x0000006004067812 */ /* 0x000fe400078ec0ff */
[----:B------:R-:W-:-:S02]  /*14560*/  LOP3.LUT R3, R2, 0x18, R3, 0x78, !PT ;  /* 0x0000001802037812 */ /* 0x000fc400078e7803 */
[----:B------:R-:W-:Y:S02]  /*14570*/  LOP3.LUT R4, R0, 0x18, RZ, 0xc0, !PT ;  /* 0x0000001800047812 */ /* 0x000fe400078ec0ff */
[----:B------:R-:W-:Y:S02]  /*14580*/  LOP3.LUT R2, R3, 0x320, R0, 0xf8, !PT ;  /* 0x0000032003027812 */ /* 0x000fe400078ef800 */
[----:B------:R-:W-:Y:S02]  /*14590*/  LOP3.LUT R0, R5, R6, RZ, 0xfc, !PT ;  /* 0x0000000605007212 */ /* 0x000fe400078efcff */
[----:B------:R-:W-:Y:S01]  /*145a0*/  LOP3.LUT R5, R4, 0x20, RZ, 0xfc, !PT ;  /* 0x0000002004057812 */ /* 0x000fe200078efcff */
[----:B------:R-:W-:Y:S01]  /*145b0*/  IMAD R0, R2, 0x2, R17 ;  /* 0x0000000202007824 */ /* 0x000fe200078e0211 */
[----:B------:R-:W-:-:S04]  /*145c0*/  LOP3.LUT R3, R4, 0x40, RZ, 0xfc, !PT ;  /* 0x0000004004037812 */ /* 0x000fc800078efcff */
[----:B------:R3:W-:Y:S03]  /*145d0*/  STL [R1+0x18], R0 ;  /* 0x0000180001007387 */ /* 0x0007e60000100800 */
.L_x_11256:
        /* <DEDUP_REMOVED lines=10> */
[----:B---3--:R-:W-:Y:S01]  /*14680*/  IMAD.MOV.U32 R0, RZ, RZ, RZ ;  /* 0x000000ffff007224 */ /* 0x008fe200078e00ff */
        /* <DEDUP_REMOVED lines=10> */
[----:B------:R-:W3:Y:S01]  /*14730*/  @P2 LDG.E R0, desc[UR56][R2.64] ;  /* 0x0000003802002981 */ /* 0x000ee2000c1e1900 */
[----:B-1----:R-:W-:-:S05]  /*14740*/  @P1 IMAD.WIDE R4, R27, 0x4, R4 ;  /* 0x000000041b041825 */ /* 0x002fca00078e0204 */
[----:B------:R0:W5:Y:S01]  /*14750*/  @P1 LDG.E R28, desc[UR56][R4.64] ;  /* 0x00000038041c1981 */ /* 0x000162000c1e1900 */
        /* <DEDUP_REMOVED lines=8> */
[----:B-1----:R-:W-:Y:S01]  /*147e0*/  IMAD.U32 R0, RZ, RZ, UR4 ;  /* 0x00000004ff007e24 */ /* 0x002fe2000f8e00ff */
[----:B------:R-:W-:Y:S06]  /*147f0*/  @P1 BRA `(.L_x_11186) ;  /* 0x0000000000181947 */ /* 0x000fec0003800000 */
[----:B------:R-:W-:Y:S02]  /*14800*/  ULDC UR4, c[0x0][0x288] ;  /* 0x0000a20000047ab9 */ /* 0x000fe40000000800 */
[----:B-----5:R-:W-:Y:S01]  /*14810*/  IMAD.U32 R28, RZ, RZ, UR4 ;  /* 0x00000004ff1c7e24 */ /* 0x020fe2000f8e00ff */
[----:B------:R-:W-:Y:S06]  /*14820*/  @!P2 BRA `(.L_x_11186) ;  /* 0x00000000000ca947 */ /* 0x000fec0003800000 */
[----:B0-----:R-:W2:Y:S04]  /*14830*/  LDG.E R5, desc[UR56][R2.64] ;  /* 0x0000003802057981 */ /* 0x001ea8000c1e1900 */
[----:B------:R-:W2:Y:S02]  /*14840*/  LDG.E R28, desc[UR56][R2.64+0x4] ;  /* 0x00000438021c7981 */ /* 0x000ea4000c1e1900 */
[----:B--2---:R-:W-:-:S07]  /*14850*/  IMAD.IADD R28, R28, 0x1, -R5 ;  /* 0x000000011c1c7824 */ /* 0x004fce00078e0a05 */
.L_x_11186:
        /* <DEDUP_REMOVED lines=8> */
.L_x_11187:
        /* <DEDUP_REMOVED lines=9> */
.L_x_11188:
[----:B-1----:R-:W1:Y:S01]  /*14970*/  LDC R2, c[0x0][0x448] ;  /* 0x00011200ff027b82 */ /* 0x002e620000000800 */
[----:B------:R-:W-:Y:S01]  /*14980*/  IMAD R25, R25, 0xc0, RZ ;  /* 0x000000c019197824 */ /* 0x000fe200078e02ff */
[----:B------:R-:W-:Y:S01]  /*14990*/  LOP3.LUT R16, R16, 0xfffffff7, RZ, 0xc0, !PT ;  /* 0xfffffff710107812 */ /* 0x000fe200078ec0ff */
[----:B-----5:R-:W-:Y:S02]  /*149a0*/  IMAD.IADD R7, R0, 0x1, -R19 ;  /* 0x0000000100077824 */ /* 0x020fe400078e0a13 */
[----:B------:R-:W-:-:S03]  /*149b0*/  VIADD R3, R25, 0xbf ;  /* 0x000000bf19037836 */ /* 0x000fc60000000000 */
[----:B------:R-:W-:Y:S01]  /*149c0*/  IADD3 R0, R7, 0x1, -R28 ;  /* 0x0000000107007810 */ /* 0x000fe20007ffe81c */
[----:B------:R2:W-:Y:S01]  /*149d0*/  STL [R1+0x8], R7 ;  /* 0x0000080701007387 */ /* 0x0005e20000100800 */
[----:B-1----:R-:W-:-:S13]  /*149e0*/  ISETP.NE.AND P2, PT, R2, 0x1, PT ;  /* 0x000000010200780c */ /* 0x002fda0003f45270 */
[----:B0-----:R-:W0:Y:S01]  /*149f0*/  @P2 LDC R4, c[0x0][0x44c] ;  /* 0x00011300ff042b82 */ /* 0x001e220000000800 */
[----:B------:R-:W-:-:S07]  /*14a00*/  @P2 LOP3.LUT R16, R16, 0x8, RZ, 0xfc, !PT ;  /* 0x0000000810102812 */ /* 0x000fce00078efcff */
[----:B------:R-:W1:Y:S01]  /*14a10*/  @P2 LDC R2, c[0x0][0x450] ;  /* 0x00011400ff022b82 */ /* 0x000e620000000800 */
[----:B0-----:R-:W-:-:S05]  /*14a20*/  @P2 IMAD.HI.U32 R5, R3, R4, RZ ;  /* 0x0000000403052227 */ /* 0x001fca00078e00ff */
[----:B-1----:R-:W-:-:S05]  /*14a30*/  @P2 SHF.R.U32.HI R3, RZ, R2, R5 ;  /* 0x00000002ff032219 */ /* 0x002fca0000011605 */
[----:B------:R-:W-:Y:S02]  /*14a40*/  IMAD.IADD R0, R0, 0x1, R3 ;  /* 0x0000000100007824 */ /* 0x000fe400078e0203 */
[----:B------:R-:W0:Y:S02]  /*14a50*/  LDC.64 R2, c[0x0][0x9e0] ;  /* 0x00027800ff027b82 */ /* 0x000e240000000a00 */
[----:B0-----:R-:W-:Y:S01]  /*14a60*/  ISETP.GE.AND P1, PT, R3, 0x1, PT ;  /* 0x000000010300780c */ /* 0x001fe20003f26270 */
[----:B------:R-:W-:-:S12]  /*14a70*/  IMAD.IADD R2, R0, 0x1, R2 ;  /* 0x0000000100027824 */ /* 0x000fd800078e0202 */
[----:B--2---:R-:W-:Y:S05]  /*14a80*/  @!P1 BRA `(.L_x_11189) ;  /* 0x0000000000489947 */ /* 0x004fea0003800000 */
        /* <DEDUP_REMOVED lines=11> */
.L_x_11191:
[----:B------:R-:W-:-:S13]  /*14b40*/  ISETP.NE.AND P0, PT, R3, 0x1, PT ;  /* 0x000000010300780c */ /* 0x000fda0003f05270 */
[----:B------:R-:W0:Y:S02]  /*14b50*/  @P0 LDC.64 R4, c[0x0][0x9e8] ;  /* 0x00027a00ff040b82 */ /* 0x000e240000000a00 */
[----:B0-----:R-:W-:-:S05]  /*14b60*/  @P0 IMAD.HI.U32 R4, R6, R4, RZ ;  /* 0x0000000406040227 */ /* 0x001fca00078e00ff */
[----:B------:R-:W-:-:S07]  /*14b70*/  @P0 SHF.R.U32.HI R6, RZ, R5, R4 ;  /* 0x00000005ff060219 */ /* 0x000fce0000011604 */
.L_x_11192:
[----:B------:R-:W-:Y:S05]  /*14b80*/  BSYNC B0 ;  /* 0x0000000000007941 */ /* 0x000fea0003800000 */
.L_x_11190:
[----:B------:R-:W-:-:S05]  /*14b90*/  IMAD R5, R6, R3, R3 ;  /* 0x0000000306057224 */ /* 0x000fca00078e0203 */
[----:B------:R-:W-:-:S07]  /*14ba0*/  VIMNMX R2, R2, R5, PT ;  /* 0x0000000502027248 */ /* 0x000fce0003fe0100 */
.L_x_11189:
[----:B------:R-:W0:Y:S01]  /*14bb0*/  @P2 LDC R4, c[0x0][0x44c] ;  /* 0x00011300ff042b82 */ /* 0x000e220000000800 */
[----:B------:R-:W-:-:S07]  /*14bc0*/  ULDC UR4, c[0x0][0x9dc] ;  /* 0x0002770000047ab9 */ /* 0x000fce0000000800 */
[----:B------:R-:W1:Y:S01]  /*14bd0*/  @P2 LDC R0, c[0x0][0x450] ;  /* 0x00011400ff002b82 */ /* 0x000e620000000800 */
[----:B0-----:R-:W-:-:S04]  /*14be0*/  @P2 IMAD.HI.U32 R5, R25, R4, RZ ;  /* 0x0000000419052227 */ /* 0x001fc800078e00ff */
[----:B------:R-:W-:Y:S01]  /*14bf0*/  IMAD.MOV.U32 R4, RZ, RZ, R25 ;  /* 0x000000ffff047224 */ /* 0x000fe200078e0019 */
[----:B-1----:R-:W-:Y:S01]  /*14c00*/  @P2 SHF.R.U32.HI R4, RZ, R0, R5 ;  /* 0x00000000ff042219 */ /* 0x002fe20000011605 */
[----:B------:R-:W-:Y:S02]  /*14c10*/  VIADD R0, R2, 0x7f ;  /* 0x0000007f02007836 */ /* 0x000fe40000000000 */
[----:B------:R-:W-:Y:S01]  /*14c20*/  VIADD R2, R7, 0x7f ;  /* 0x0000007f07027836 */ /* 0x000fe20000000000 */
[----:B------:R-:W-:Y:S02]  /*14c30*/  IADD3 R6, R4, R7, -R28 ;  /* 0x0000000704067210 */ /* 0x000fe40007ffe81c */
[----:B------:R-:W-:-:S04]  /*14c40*/  SHF.R.S32.HI R5, RZ, 0x1f, R0 ;  /* 0x0000001fff057819 */ /* 0x000fc80000011400 */
[----:B------:R-:W-:Y:S02]  /*14c50*/  LEA.HI R0, R5, R0, RZ, 0x7 ;  /* 0x0000000005007211 */ /* 0x000fe400078f38ff */
[----:B------:R-:W-:Y:S02]  /*14c60*/  SHF.R.S32.HI R5, RZ, 0x1f, R2 ;  /* 0x0000001fff057819 */ /* 0x000fe40000011402 */
[----:B------:R-:W-:Y:S02]  /*14c70*/  SHF.R.S32.HI R0, RZ, 0x7, R0 ;  /* 0x00000007ff007819 */ /* 0x000fe40000011400 */
[----:B------:R-:W-:Y:S01]  /*14c80*/  LEA.HI R5, R5, R2, RZ, 0x7 ;  /* 0x0000000205057211 */ /* 0x000fe200078f38ff */
[----:B------:R-:W-:-:S03]  /*14c90*/  VIADD R2, R6, -UR4 ;  /* 0x8000000406027c36 */ /* 0x000fc60008000000 */
        /* <DEDUP_REMOVED lines=13> */
.L_x_11195:
[----:B------:R-:W-:-:S13]  /*14d70*/  ISETP.NE.AND P0, PT, R3, 0x1, PT ;  /* 0x000000010300780c */ /* 0x000fda0003f05270 */
[----:B------:R-:W0:Y:S02]  /*14d80*/  @P0 LDC.64 R4, c[0x0][0x9e8] ;  /* 0x00027a00ff040b82 */ /* 0x000e240000000a00 */
[----:B0-----:R-:W-:-:S05]  /*14d90*/  @P0 IMAD.HI.U32 R4, R6, R4, RZ ;  /* 0x0000000406040227 */ /* 0x001fca00078e00ff */
[----:B------:R-:W-:-:S07]  /*14da0*/  @P0 SHF.R.U32.HI R6, RZ, R5, R4 ;  /* 0x00000005ff060219 */ /* 0x000fce0000011604 */
.L_x_11196:
[----:B------:R-:W-:Y:S05]  /*14db0*/  BSYNC B0 ;  /* 0x0000000000007941 */ /* 0x000fea0003800000 */
.L_x_11194:
[----:B------:R-:W-:-:S05]  /*14dc0*/  IMAD R3, R6, R3, RZ ;  /* 0x0000000306037224 */ /* 0x000fca00078e02ff */
[----:B------:R-:W-:-:S07]  /*14dd0*/  VIMNMX R2, R2, R3, !PT ;  /* 0x0000000302027248 */ /* 0x000fce0007fe0100 */
.L_x_11193:
[C---:B------:R-:W-:Y:S01]  /*14de0*/  LOP3.LUT R3, R26.reuse, 0xff000000, RZ, 0xc0, !PT ;  /* 0xff0000001a037812 */ /* 0x040fe200078ec0ff */
[----:B------:R-:W-:Y:S01]  /*14df0*/  BSSY B0, `(.L_x_11197) ;  /* 0x0000029000007945 */ /* 0x000fe20003800000 */
[----:B------:R-:W-:Y:S02]  /*14e00*/  LOP3.LUT R4, R26, 0xff0000, RZ, 0xc0, !PT ;  /* 0x00ff00001a047812 */ /* 0x000fe400078ec0ff */
[----:B------:R-:W-:-:S04]  /*14e10*/  SHF.R.U32.HI R3, RZ, 0x8, R3 ;  /* 0x00000008ff037819 */ /* 0x000fc80000011603 */
[----:B------:R-:W-:Y:S02]  /*14e20*/  LEA.HI R4, R4, R3, RZ, 0x10 ;  /* 0x0000000304047211 */ /* 0x000fe400078f80ff */
[----:B------:R-:W-:-:S04]  /*14e30*/  SHF.R.S32.HI R3, RZ, 0x1f, R2 ;  /* 0x0000001fff037819 */ /* 0x000fc80000011402 */
[----:B------:R-:W-:Y:S01]  /*14e40*/  LEA.HI R3, R3, R2, RZ, 0x7 ;  /* 0x0000000203037211 */ /* 0x000fe200078f38ff */
[----:B------:R-:W-:-:S03]  /*14e50*/  IMAD.MOV.U32 R2, RZ, RZ, RZ ;  /* 0x000000ffff027224 */ /* 0x000fc600078e00ff */
[----:B------:R-:W-:-:S04]  /*14e60*/  SHF.R.S32.HI R3, RZ, 0x7, R3 ;  /* 0x00000007ff037819 */ /* 0x000fc80000011403 */
[----:B------:R-:W-:-:S04]  /*14e70*/  VIMNMX R5, RZ, R3, !PT ;  /* 0x00000003ff057248 */ /* 0x000fc80007fe0100 */
[----:B------:R-:W-:-:S13]  /*14e80*/  ISETP.GT.AND P0, PT, R0, R5, PT ;  /* 0x000000050000720c */ /* 0x000fda0003f04270 */
[----:B------:R-:W-:Y:S05]  /*14e90*/  @!P0 BRA `(.L_x_11198) ;  /* 0x0000000000788947 */ /* 0x000fea0003800000 */
[----:B------:R-:W-:-:S04]  /*14ea0*/  SHF.R.U32.HI R6, RZ, 0x10, R4 ;  /* 0x00000010ff067819 */ /* 0x000fc80000011604 */
[----:B------:R-:W-:-:S13]  /*14eb0*/  ISETP.NE.AND P0, PT, R6, RZ, PT ;  /* 0x000000ff0600720c */ /* 0x000fda0003f05270 */
[----:B------:R-:W0:Y:S02]  /*14ec0*/  @!P0 LDC R6, c[0x0][0x9f0] ;  /* 0x00027c00ff068b82 */ /* 0x000e240000000800 */
[----:B0-----:R-:W-:Y:S02]  /*14ed0*/  IABS R8, R6 ;  /* 0x0000000600087213 */ /* 0x001fe40000000000 */
        /* <DEDUP_REMOVED lines=26> */
.L_x_11198:
[----:B------:R-:W-:Y:S05]  /*15080*/  BSYNC B0 ;  /* 0x0000000000007941 */ /* 0x000fea0003800000 */
.L_x_11197:
[----:B------:R-:W-:Y:S01]  /*15090*/  LOP3.LUT R4, R4, 0xff, RZ, 0xc0, !PT ;  /* 0x000000ff04047812 */ /* 0x000fe200078ec0ff */
[----:B------:R-:W-:Y:S04]  /*150a0*/  BSSY B7, `(.L_x_11199) ;  /* 0x000034d000077945 */ /* 0x000fe80003800000 */
[----:B------:R-:W-:-:S05]  /*150b0*/  IMAD R3, R4, R2, R5 ;  /* 0x0000000204037224 */ /* 0x000fca00078e0205 */
        /* <DEDUP_REMOVED lines=22> */
.L_x_11200:
        /* <DEDUP_REMOVED lines=20> */
.L_x_11203:
[----:B------:R-:W-:Y:S05]  /*15360*/  BSYNC B6 ;  /* 0x0000000000067941 */ /* 0x000fea0003800000 */
.L_x_11202:
        /* <DEDUP_REMOVED lines=20> */
.L_x_11206:
        /* <DEDUP_REMOVED lines=15> */
.L_x_11205:
[----:B------:R-:W-:Y:S05]  /*155a0*/  BSYNC B6 ;  /* 0x0000000000067941 */ /* 0x000fea0003800000 */
.L_x_11204:
[----:B------:R-:W-:Y:S01]  /*155b0*/  ULDC.64 UR4, c[0x0][0x9f8] ;  /* 0x00027e0000047ab9 */ /* 0x000fe20000000a00 */
[----:B------:R-:W2:Y:S01]  /*155c0*/  LDL R18, [R1+0x8] ;  /* 0x0000080001127983 */ /* 0x000ea20000100800 */
[----:B------:R-:W-:Y:S01]  /*155d0*/  ISETP.NE.U32.AND P0, PT, RZ, UR4, PT ;  /* 0x00000004ff007c0c */ /* 0x000fe2000bf05070 */
[----:B------:R-:W-:Y:S01]  /*155e0*/  IMAD.MOV.U32 R7, RZ, RZ, R27 ;  /* 0x000000ffff077224 */ /* 0x000fe200078e001b */
[----:B------:R-:W0:Y:S01]  /*155f0*/  LDC R6, c[0x0][0x430] ;  /* 0x00010c00ff067b82 */ /* 0x000e220000000800 */
[----:B------:R-:W1:Y:S01]  /*15600*/  S2R R21, SR_TID.X ;  /* 0x0000000000157919 */ /* 0x000e620000002100 */
[----:B------:R-:W-:Y:S01]  /*15610*/  ISETP.NE.AND.EX P0, PT, RZ, UR5, PT, P0 ;  /* 0x00000005ff007c0c */ /* 0x000fe2000bf05300 */
[----:B------:R-:W3:Y:S01]  /*15620*/  S2R R20, SR_TID.X ;  /* 0x0000000000147919 */ /* 0x000ee20000002100 */
[----:B------:R-:W-:Y:S01]  /*15630*/  VIADD R22, R22, 0xffffffff ;  /* 0xffffffff16167836 */ /* 0x000fe20000000000 */
[----:B------:R-:W-:Y:S01]  /*15640*/  LOP3.LUT R16, R16, 0xffffffdf, RZ, 0xc0, !PT ;  /* 0xffffffdf10107812 */ /* 0x000fe200078ec0ff */
[----:B------:R-:W-:-:S09]  /*15650*/  ULDC UR4, c[0x0][0x2f4] ;  /* 0x0000bd0000047ab9 */ /* 0x000fd20000000800 */
[----:B------:R-:W4:Y:S02]  /*15660*/  @P0 LDC.64 R2, c[0x0][0x9f8] ;  /* 0x00027e00ff020b82 */ /* 0x000f240000000a00 */
[----:B----4-:R-:W-:-:S05]  /*15670*/  @P0 IMAD.WIDE R2, R27, 0x4, R2 ;  /* 0x000000041b020825 */ /* 0x010fca00078e0202 */
[----:B------:R4:W2:Y:S01]  /*15680*/  @P0 LDG.E R7, desc[UR56][R2.64] ;  /* 0x0000003802070981 */ /* 0x0008a2000c1e1900 */
[----:B0-----:R-:W-:Y:S01]  /*15690*/  ISETP.NE.AND P1, PT, R6, 0x1, PT ;  /* 0x000000010600780c */ /* 0x001fe20003f25270 */
[----:B-1----:R-:W-:Y:S01]  /*156a0*/  IMAD.SHL.U32 R21, R21, 0x20, RZ ;  /* 0x0000002015157824 */ /* 0x002fe200078e00ff */
[----:B---3--:R-:W-:Y:S01]  /*156b0*/  LOP3.LUT R20, R20, 0x7f, RZ, 0xc0, !PT ;  /* 0x0000007f14147812 */ /* 0x008fe200078ec0ff */
[----:B------:R-:W-:Y:S01]  /*156c0*/  IMAD.SHL.U32 R9, R22, 0x80, RZ ;  /* 0x0000008016097824 */ /* 0x000fe200078e00ff */
[----:B------:R-:W0:Y:S02]  /*156d0*/  S2R R8, SR_TID.X ;  /* 0x0000000000087919 */ /* 0x000e240000002100 */
[----:B------:R-:W-:Y:S02]  /*156e0*/  SHF.R.U32.HI R20, RZ, 0x2, R20 ;  /* 0x00000002ff147819 */ /* 0x000fe40000011614 */
[----:B------:R-:W-:-:S04]  /*156f0*/  LOP3.LUT R21, R21, 0x60, RZ, 0xc0, !PT ;  /* 0x0000006015157812 */ /* 0x000fc800078ec0ff */
[----:B------:R-:W-:Y:S01]  /*15700*/  LOP3.LUT R0, R9, R20, R21, 0xfe, !PT ;  /* 0x0000001409007212 */ /* 0x000fe200078efe15 */
[----:B----4-:R-:W1:Y:S01]  /*15710*/  @P1 LDC R3, c[0x0][0x434] ;  /* 0x00010d00ff031b82 */ /* 0x010e620000000800 */
[----:B------:R-:W-:-:S07]  /*15720*/  @P1 LOP3.LUT R16, R16, 0x20, RZ, 0xfc, !PT ;  /* 0x0000002010101812 */ /* 0x000fce00078efcff */
[----:B------:R-:W3:Y:S01]  /*15730*/  @P1 LDC R2, c[0x0][0x438] ;  /* 0x00010e00ff021b82 */ /* 0x000ee20000000800 */
[----:B------:R-:W-:Y:S01]  /*15740*/  LOP3.LUT R16, R16, 0xfffffffb, RZ, 0xc0, !PT ;  /* 0xfffffffb10107812 */ /* 0x000fe200078ec0ff */
[----:B------:R-:W-:Y:S01]  /*15750*/  UMOV UR5, 0xffffffff ;  /* 0xffffffff00057882 */ /* 0x000fe20000000000 */
[----:B------:R-:W-:Y:S02]  /*15760*/  LOP3.LUT R26, R26, 0xffff, RZ, 0xc0, !PT ;  /* 0x0000ffff1a1a7812 */ /* 0x000fe400078ec0ff */
[C---:B--2---:R-:W-:Y:S01]  /*15770*/  ISETP.GE.AND P0, PT, R0.reuse, R18, PT ;  /* 0x000000120000720c */ /* 0x044fe20003f06270 */
[----:B------:R-:W-:Y:S02]  /*15780*/  IMAD.IADD R0, R0, 0x1, R19 ;  /* 0x0000000100007824 */ /* 0x000fe400078e0213 */
[----:B0-----:R-:W-:Y:S02]  /*15790*/  IMAD.SHL.U32 R18, R8, 0x8, RZ ;  /* 0x0000000808127824 */ /* 0x001fe400078e00ff */
[----:B-1----:R-:W-:-:S03]  /*157a0*/  @P1 IMAD.HI.U32 R3, R0, R3, RZ ;  /* 0x0000000300031227 */ /* 0x002fc600078e00ff */
[----:B------:R-:W-:Y:S01]  /*157b0*/  LOP3.LUT R18, R18, 0x18, RZ, 0xc0, !PT ;  /* 0x0000001812127812 */ /* 0x000fe200078ec0ff */
[----:B------:R-:W-:Y:S01]  /*157c0*/  IMAD.MOV.U32 R4, RZ, RZ, R0 ;  /* 0x000000ffff047224 */ /* 0x000fe200078e0000 */
[----:B---3--:R-:W-:-:S03]  /*157d0*/  @P1 SHF.R.U32.HI R4, RZ, R2, R3 ;  /* 0x00000002ff041219 */ /* 0x008fc60000011603 */
[----:B------:R-:W0:Y:S02]  /*157e0*/  @!P0 LDC.64 R2, c[0x0][0x428] ;  /* 0x00010a00ff028b82 */ /* 0x000e240000000a00 */
[----:B------:R-:W-:-:S04]  /*157f0*/  IMAD.MOV R5, RZ, RZ, -R4 ;  /* 0x000000ffff057224 */ /* 0x000fc800078e0a04 */
[----:B------:R-:W-:Y:S01]  /*15800*/  IMAD R0, R6, R5, R0 ;  /* 0x0000000506007224 */ /* 0x000fe200078e0200 */
[--C-:B------:R-:W-:Y:S02]  /*15810*/  @!P0 SHF.R.S32.HI R5, RZ, 0x1f, R4.reuse ;  /* 0x0000001fff058819 */ /* 0x100fe40000011404 */
[----:B------:R-:W-:Y:S01]  /*15820*/  SHF.R.S32.HI R6, RZ, 0x1f, R7 ;  /* 0x0000001fff067819 */ /* 0x000fe20000011407 */
[----:B------:R-:W-:Y:S01]  /*15830*/  STL [R1+0x4], R7 ;  /* 0x0000040701007387 */ /* 0x000fe20000100800 */
[----:B0-----:R-:W-:-:S03]  /*15840*/  @!P0 IMAD.WIDE.U32 R4, R7, R2, R4 ;  /* 0x0000000207048225 */ /* 0x001fc600078e0004 */
[----:B------:R0:W-:Y:S02]  /*15850*/  STL [R1+0x14], R6 ;  /* 0x0000140601007387 */ /* 0x0001e40000100800 */
[----:B0-----:R-:W-:-:S04]  /*15860*/  @!P0 IMAD R6, R6, R2, RZ ;  /* 0x0000000206068224 */ /* 0x001fc800078e02ff */
[----:B------:R-:W-:Y:S02]  /*15870*/  @!P0 IMAD R6, R7, R3, R6 ;  /* 0x0000000307068224 */ /* 0x000fe400078e0206 */
[----:B------:R-:W0:Y:S01]  /*15880*/  @!P0 LDC.64 R2, c[0x0][0x418] ;  /* 0x00010600ff028b82 */ /* 0x000e220000000a00 */
[C---:B------:R-:W-:Y:S01]  /*15890*/  ISETP.GE.AND P2, PT, R18.reuse, UR4, PT ;  /* 0x0000000412007c0c */ /* 0x040fe2000bf46270 */
[----:B------:R-:W-:Y:S01]  /*158a0*/  @!P0 IMAD.IADD R5, R5, 0x1, R6 ;  /* 0x0000000105058824 */ /* 0x000fe200078e0206 */
[C---:B------:R-:W-:Y:S02]  /*158b0*/  LOP3.LUT R10, R18.reuse, 0x20, RZ, 0xfc, !PT ;  /* 0x00000020120a7812 */ /* 0x040fe400078efcff */
[----:B------:R-:W-:-:S09]  /*158c0*/  LOP3.LUT R8, R18, 0x40, RZ, 0xfc, !PT ;  /* 0x0000004012087812 */ /* 0x000fd200078efcff */
[----:B------:R-:W-:Y:S02]  /*158d0*/  @P2 LOP3.LUT R16, R16, 0x4, RZ, 0xfc, !PT ;  /* 0x0000000410102812 */ /* 0x000fe400078efcff */
[----:B0-----:R-:W-:Y:S01]  /*158e0*/  @!P0 LEA R6, P1, R4, R2, 0x2 ;  /* 0x0000000204068211 */ /* 0x001fe200078210ff */
[----:B------:R-:W-:-:S03]  /*158f0*/  IMAD.MOV.U32 R2, RZ, RZ, RZ ;  /* 0x000000ffff027224 */ /* 0x000fc600078e00ff */
[----:B------:R-:W-:Y:S02]  /*15900*/  @!P0 LEA.HI.X R7, R4, R3, R5, 0x2, P1 ;  /* 0x0000000304078211 */ /* 0x000fe400008f1405 */
[----:B------:R-:W-:-:S03]  /*15910*/  ISETP.GE.AND P1, PT, R10, UR4, PT ;  /* 0x000000040a007c0c */ /* 0x000fc6000bf26270 */
[----:B------:R0:W5:Y:S01]  /*15920*/  @!P0 LDG.E R2, desc[UR56][R6.64] ;  /* 0x0000003806028981 */ /* 0x000162000c1e1900 */
[----:B------:R-:W-:Y:S01]  /*15930*/  ISETP.GE.AND P0, PT, R8, UR4, PT ;  /* 0x0000000408007c0c */ /* 0x000fe2000bf06270 */
[----:B------:R-:W-:Y:S01]  /*15940*/  IMAD.U32 R3, RZ, RZ, UR36 ;  /* 0x00000024ff037e24 */ /* 0x000fe2000f8e00ff */
[----:B------:R-:W-:-:S07]  /*15950*/  LOP3.LUT R16, R16, 0xfffffffd, RZ, 0xc0, !PT ;  /* 0xfffffffd10107812 */ /* 0x000fce00078ec0ff */
[----:B------:R-:W-:-:S04]  /*15960*/  @P1 LOP3.LUT R16, R16, 0x2, RZ, 0xfc, !PT ;  /* 0x0000000210101812 */ /* 0x000fc800078efcff */
[----:B------:R-:W-:-:S04]  /*15970*/  LOP3.LUT R16, R16, 0xfffffffe, RZ, 0xc0, !PT ;  /* 0xfffffffe10107812 */ /* 0x000fc800078ec0ff */
[----:B------:R-:W-:Y:S01]  /*15980*/  @P0 LOP3.LUT R16, R16, 0x1, RZ, 0xfc, !PT ;  /* 0x0000000110100812 */ /* 0x000fe200078efcff */
[----:B0-----:R-:W-:Y:S06]  /*15990*/  BRA.DIV UR5, `(.L_x_11207) ;  /* 0x0000004205c87947 */ /* 0x001fec000b800000 */
.L_x_11273:
[----:B------:R-:W-:Y:S02]  /*159a0*/  ISETP.NE.AND P0, PT, R3, 0x3, PT ;  /* 0x000000030300780c */ /* 0x000fe40003f05270 */
[----:B------:R-:W-:-:S11]  /*159b0*/  LOP3.LUT R16, R16, 0xffffffef, RZ, 0xc0, !PT ;  /* 0xffffffef10107812 */ /* 0x000fd600078ec0ff */
[----:B------:R-:W-:Y:S01]  /*159c0*/  @P0 LOP3.LUT R16, R16, 0x10, RZ, 0xfc, !PT ;  /* 0x0000001010100812 */ /* 0x000fe200078efcff */
[----:B------:R-:W-:Y:S06]  /*159d0*/  @!P0 BRA `(.L_x_11208) ;  /* 0x0000000000048947 */ /* 0x000fec0003800000 */
[----:B------:R-:W-:Y:S01]  /*159e0*/  BPT.TRAP 0x1 ;  /* 0x000000040000795c */ /* 0x000fe20000300000 */
.L_x_11208:
        /* <DEDUP_REMOVED lines=23> */
.L_x_11274:
[----:B------:R-:W-:Y:S05]  /*15b60*/  BSYNC B0 ;  /* 0x0000000000007941 */ /* 0x000fea0003800000 */
.L_x_11209:
[----:B------:R-:W0:Y:S01]  /*15b70*/  LDL R14, [R1+0x8] ;  /* 0x00000800010e7983 */ /* 0x000e220000100800 */
[----:B------:R-:W-:Y:S01]  /*15b80*/  ULDC.64 UR4, c[0x0][0x300] ;  /* 0x0000c00000047ab9 */ /* 0x000fe20000000a00 */
[----:B------:R-:W-:Y:S01]  /*15b90*/  ULDC.64 UR6, c[0x0][0x2e8] ;  /* 0x0000ba0000067ab9 */ /* 0x000fe20000000a00 */
[----:B------:R-:W-:Y:S01]  /*15ba0*/  IMAD R3, R3, UR4, RZ ;  /* 0x0000000403037c24 */ /* 0x000fe2000f8e02ff */
[----:B------:R-:W1:Y:S01]  /*15bb0*/  S2R R11, SR_TID.X ;  /* 0x00000000000b7919 */ /* 0x000e620000002100 */
[----:B------:R-:W-:Y:S01]  /*15bc0*/  IMAD.WIDE.U32 R6, R0, UR4, RZ ;  /* 0x0000000400067c25 */ /* 0x000fe2000f8e00ff */
[----:B------:R-:W-:Y:S01]  /*15bd0*/  LOP3.LUT P4, RZ, R16, 0x4, RZ, 0xc0, !PT ;  /* 0x0000000410ff7812 */ /* 0x000fe2000788c0ff */
[----:B------:R-:W2:Y:S02]  /*15be0*/  S2R R10, SR_TID.X ;  /* 0x00000000000a7919 */ /* 0x000ea40000002100 */
[----:B------:R-:W-:Y:S01]  /*15bf0*/  IMAD R3, R0, UR5, R3 ;  /* 0x0000000500037c24 */ /* 0x000fe2000f8e0203 */
[----:B------:R-:W-:Y:S01]  /*15c00*/  ULDC.64 UR4, c[0x0][0x310] ;  /* 0x0000c40000047ab9 */ /* 0x000fe20000000a00 */
[----:B------:R-:W-:Y:S01]  /*15c10*/  LOP3.LUT P3, RZ, R16, 0x2, RZ, 0xc0, !PT ;  /* 0x0000000210ff7812 */ /* 0x000fe2000786c0ff */
[----:B------:R-:W-:Y:S01]  /*15c20*/  IMAD R8, R8, UR4, RZ ;  /* 0x0000000408087c24 */ /* 0x000fe2000f8e02ff */
[----:B------:R-:W-:Y:S01]  /*15c30*/  LOP3.LUT P2, RZ, R16, 0x1, RZ, 0xc0, !PT ;  /* 0x0000000110ff7812 */ /* 0x000fe2000784c0ff */
[----:B------:R-:W-:-:S02]  /*15c40*/  IMAD.IADD R7, R7, 0x1, R3 ;  /* 0x0000000107077824 */ /* 0x000fc400078e0203 */
[----:B------:R-:W-:-:S04]  /*15c50*/  IMAD.WIDE.U32 R6, R2, UR4, R6 ;  /* 0x0000000402067c25 */ /* 0x000fc8000f8e0006 */
[----:B------:R-:W-:Y:S01]  /*15c60*/  IMAD R2, R2, UR5, R8 ;  /* 0x0000000502027c24 */ /* 0x000fe2000f8e0208 */
[----:B------:R-:W-:-:S03]  /*15c70*/  ULDC.64 UR4, c[0x0][0x308] ;  /* 0x0000c20000047ab9 */ /* 0x000fc60000000a00 */
[----:B------:R-:W-:Y:S02]  /*15c80*/  IMAD.IADD R3, R7, 0x1, R2 ;  /* 0x0000000107037824 */ /* 0x000fe400078e0202 */
[----:B------:R-:W-:-:S04]  /*15c90*/  IMAD.MOV.U32 R2, RZ, RZ, R6 ;  /* 0x000000ffff027224 */ /* 0x000fc800078e0006 */
[C---:B------:R-:W-:Y:S01]  /*15ca0*/  IMAD.WIDE.U32 R2, R26.reuse, UR4, R2 ;  /* 0x000000041a027c25 */ /* 0x040fe2000f8e0002 */
[----:B------:R-:W-:Y:S01]  /*15cb0*/  UMOV UR4, 0xffffffff ;  /* 0xffffffff00047882 */ /* 0x000fe20000000000 */
[----:B-1----:R-:W-:Y:S02]  /*15cc0*/  LOP3.LUT R13, R11, 0x7f, RZ, 0xc0, !PT ;  /* 0x0000007f0b0d7812 */ /* 0x002fe400078ec0ff */
[----:B------:R-:W-:Y:S01]  /*15cd0*/  IMAD R6, R26, UR5, R3 ;  /* 0x000000051a067c24 */ /* 0x000fe2000f8e0203 */
[----:B------:R-:W-:Y:S01]  /*15ce0*/  LEA R0, P0, R2, UR6, 0x1 ;  /* 0x0000000602007c11 */ /* 0x000fe2000f8008ff */
[C---:B--2---:R-:W-:Y:S01]  /*15cf0*/  IMAD.SHL.U32 R11, R10.reuse, 0x8, RZ ;  /* 0x000000080a0b7824 */ /* 0x044fe200078e00ff */
[----:B------:R-:W-:Y:S01]  /*15d00*/  SHF.R.U32.HI R13, RZ, 0x2, R13 ;  /* 0x00000002ff0d7819 */ /* 0x000fe2000001160d */
[----:B------:R-:W-:Y:S01]  /*15d10*/  IMAD.SHL.U32 R12, R10, 0x8, RZ ;  /* 0x000000080a0c7824 */ /* 0x000fe200078e00ff */
[----:B------:R-:W-:Y:S02]  /*15d20*/  LEA.HI.X R6, R2, UR7, R6, 0x1, P0 ;  /* 0x0000000702067c11 */ /* 0x000fe400080f0c06 */
[----:B------:R-:W-:-:S04]  /*15d30*/  LOP3.LUT R11, R11, 0xd8, RZ, 0xc0, !PT ;  /* 0x000000d80b0b7812 */ /* 0x000fc800078ec0ff */
[----:B------:R-:W-:Y:S01]  /*15d40*/  LOP3.LUT R11, R11, 0x18, R10, 0x78, !PT ;  /* 0x000000180b0b7812 */ /* 0x000fe200078e780a */
[----:B------:R-:W-:-:S03]  /*15d50*/  IMAD.SHL.U32 R10, R10, 0x8, RZ ;  /* 0x000000080a0a7824 */ /* 0x000fc600078e00ff */
[----:B------:R-:W-:Y:S02]  /*15d60*/  LOP3.LUT R11, R11, 0x320, R12, 0xf8, !PT ;  /* 0x000003200b0b7812 */ /* 0x000fe400078ef80c */
[----:B------:R-:W-:-:S03]  /*15d70*/  LOP3.LUT R10, R10, 0x18, RZ, 0xc0, !PT ;  /* 0x000000180a0a7812 */ /* 0x000fc600078ec0ff */
[----:B------:R-:W-:Y:S01]  /*15d80*/  IMAD R7, R23, 0x3000, R11 ;  /* 0x0000300017077824 */ /* 0x000fe200078e020b */
[----:B0-----:R-:W-:-:S04]  /*15d90*/  IADD3 R5, -R13, R14, -R9 ;  /* 0x0000000e0d057210 */ /* 0x001fc80007ffe909 */
        /* <DEDUP_REMOVED lines=40> */
.L_x_11284:
[----:B------:R-:W-:-:S13]  /*16020*/  ISETP.GE.AND P0, PT, R5, 0x61, PT ;  /* 0x000000610500780c */ /* 0x000fda0003f06270 */
[----:B01----:R-:W-:Y:S01]  /*16030*/  @P0 LEA R2, P1, R10, R0, 0x1 ;  /* 0x000000000a020211 */ /* 0x003fe200078208ff */
        /* <DEDUP_REMOVED lines=10> */
.L_x_11212:
        /* <DEDUP_REMOVED lines=11> */
.L_x_11213:
[----:B0-----:R0:W5:Y:S01]  /*16190*/  LDL.LU R3, [R1] ;  /* 0x0000000001037983 */ /* 0x0011620000300800 */
[----:B------:R0:W-:Y:S02]  /*161a0*/  SYNCS.ARRIVE.TRANS64.A1T0 RZ, [R4+URZ+0x2d830], RZ ;  /* 0x02d830ff04ff79a7 */ /* 0x0001e4000810003f */
[----:B------:R-:W-:Y:S05]  /*161b0*/  WARPSYNC.ALL ;  /* 0x0000000000007948 */ /* 0x000fea0003800000 */
[----:B------:R-:W-:Y:S01]  /*161c0*/  ULDC.64 UR4, c[0x0][0x298] ;  /* 0x0000a60000047ab9 */ /* 0x000fe20000000a00 */
[----:B------:R-:W-:Y:S01]  /*161d0*/  VIADD R2, R17, 0xc400 ;  /* 0x0000c40011027836 */ /* 0x000fe20000000000 */
[----:B------:R-:W-:Y:S01]  /*161e0*/  BSSY B6, `(.L_x_11214) ;  /* 0x000001b000067945 */ /* 0x000fe20003800000 */
[----:B------:R-:W-:Y:S03]  /*161f0*/  BAR.SYNC.DEFER_BLOCKING 0x8, 0x200 ;  /* 0x0208000000007b1d */ /* 0x000fe60000010000 */
[----:B------:R-:W-:-:S02]  /*16200*/  LOP3.LUT P0, RZ, R2, 0x1bf, RZ, 0xc0, !PT ;  /* 0x000001bf02ff7812 */ /* 0x000fc4000780c0ff */
[----:B-----5:R-:W-:Y:S01]  /*16210*/  SHF.R.S32.HI R0, RZ, 0x1f, R3 ;  /* 0x0000001fff007819 */ /* 0x020fe20000011403 */
[----:B0-----:R-:W-:-:S04]  /*16220*/  IMAD.WIDE.U32 R4, R3, UR4, RZ ;  /* 0x0000000403047c25 */ /* 0x001fc8000f8e00ff */
[----:B------:R-:W-:Y:S01]  /*16230*/  IMAD R0, R0, UR4, RZ ;  /* 0x0000000400007c24 */ /* 0x000fe2000f8e02ff */
[----:B------:R0:W-:Y:S03]  /*16240*/  STL.64 [R1+0x20], R4 ;  /* 0x0000200401007387 */ /* 0x0001e60000100a00 */
[----:B------:R-:W-:-:S04]  /*16250*/  IMAD R0, R3, UR5, R0 ;  /* 0x0000000503007c24 */ /* 0x000fc8000f8e0200 */
[----:B------:R-:W-:-:S05]  /*16260*/  IMAD.IADD R0, R5, 0x1, R0 ;  /* 0x0000000105007824 */ /* 0x000fca00078e0200 */
[----:B------:R0:W-:Y:S01]  /*16270*/  STL [R1], R0 ;  /* 0x0000000001007387 */ /* 0x0001e20000100800 */
        /* <DEDUP_REMOVED lines=17> */
.L_x_11215:
[----:B------:R-:W-:Y:S05]  /*16390*/  BSYNC B6 ;  /* 0x0000000000067941 */ /* 0x000fea0003800000 */
.L_x_11214:
[----:B------:R-:W2:Y:S01]  /*163a0*/  LDL.LU R2, [R1] ;  /* 0x0000000001027983 */ /* 0x000ea20000300800 */
[----:B0-----:R-:W0:Y:S01]  /*163b0*/  LDC R5, c[0x0][0x448] ;  /* 0x00011200ff057b82 */ /* 0x001e220000000800 */
[----:B------:R-:W-:Y:S01]  /*163c0*/  LOP3.LUT P6, RZ, R16, 0x40, RZ, 0xc0, !PT ;  /* 0x0000004010ff7812 */ /* 0x000fe200078cc0ff */
[----:B------:R-:W-:Y:S01]  /*163d0*/  ULDC.64 UR6, c[0x0][0x2e0] ;  /* 0x0000b80000067ab9 */ /* 0x000fe20000000a00 */
[----:B------:R-:W3:Y:S01]  /*163e0*/  LDL.LU.64 R20, [R1+0x20] ;  /* 0x0000200001147983 */ /* 0x000ee20000300a00 */
[----:B------:R-:W-:Y:S01]  /*163f0*/  SHF.R.S32.HI R4, RZ, 0x1f, R27 ;  /* 0x0000001fff047819 */ /* 0x000fe2000001141b */
[----:B------:R-:W-:Y:S01]  /*16400*/  ULDC.64 UR4, c[0x0][0x2d8] ;  /* 0x0000b60000047ab9 */ /* 0x000fe20000000a00 */
[----:B------:R-:W-:Y:S01]  /*16410*/  SEL R0, R27, RZ, !P6 ;  /* 0x000000ff1b007207 */ /* 0x000fe20007000000 */
[----:B------:R-:W-:Y:S01]  /*16420*/  ULDC.64 UR8, c[0x0][0x280] ;  /* 0x0000a00000087ab9 */ /* 0x000fe20000000a00 */
[----:B------:R-:W-:Y:S01]  /*16430*/  SEL R4, R4, RZ, !P6 ;  /* 0x000000ff04047207 */ /* 0x000fe20007000000 */
[----:B------:R-:W1:Y:S01]  /*16440*/  LDC R9, c[0x0][0x448] ;  /* 0x00011200ff097b82 */ /* 0x000e620000000800 */
[----:B------:R-:W4:Y:S03]  /*16450*/  S2R R11, SR_TID.X ;  /* 0x00000000000b7919 */ /* 0x000f260000002100 */
[----:B------:R-:W-:Y:S01]  /*16460*/  IMAD R4, R4, UR6, RZ ;  /* 0x0000000604047c24 */ /* 0x000fe2000f8e02ff */
[----:B0-----:R-:W-:-:S03]  /*16470*/  ISETP.NE.AND P6, PT, R5, 0x1, PT ;  /* 0x000000010500780c */ /* 0x001fc60003fc5270 */
[----:B------:R-:W-:-:S10]  /*16480*/  IMAD R5, R0, UR7, R4 ;  /* 0x0000000700057c24 */ /* 0x000fd4000f8e0204 */
[----:B------:R-:W0:Y:S01]  /*16490*/  @P6 LDC R4, c[0x0][0x44c] ;  /* 0x00011300ff046b82 */ /* 0x000e220000000800 */
[----:B----4-:R-:W-:-:S07]  /*164a0*/  IMAD.SHL.U32 R10, R11, 0x8, RZ ;  /* 0x000000080b0a7824 */ /* 0x010fce00078e00ff */
[----:B------:R-:W4:Y:S01]  /*164b0*/  @P6 LDC R8, c[0x0][0x450] ;  /* 0x00011400ff086b82 */ /* 0x000f220000000800 */
        /* <DEDUP_REMOVED lines=8> */
[----:B------:R-:W-:Y:S01]  /*16540*/  IMAD.WIDE.U32 R2, R0, UR6, R2 ;  /* 0x0000000600027c25 */ /* 0x000fe2000f8e0002 */
[----:B------:R-:W-:Y:S01]  /*16550*/  ULDC.64 UR6, c[0x0][0x2c8] ;  /* 0x0000b20000067ab9 */ /* 0x000fe20000000a00 */
[----:B------:R-:W5:Y:S02]  /*16560*/  @P6 LDC R0, c[0x0][0x450] ;  /* 0x00011400ff006b82 */ /* 0x000f640000000800 */
[----:B------:R-:W-:-:S02]  /*16570*/  IMAD.IADD R3, R3, 0x1, R5 ;  /* 0x0000000103037824 */ /* 0x000fc400078e0205 */
[----:B--2---:R-:W-:Y:S01]  /*16580*/  IMAD.SHL.U32 R21, R21, 0x20, RZ ;  /* 0x0000002015157824 */ /* 0x004fe200078e00ff */
[----:B---3--:R-:W-:-:S04]  /*16590*/  LOP3.LUT R20, R20, 0x7f, RZ, 0xc0, !PT ;  /* 0x0000007f14147812 */ /* 0x008fc800078ec0ff */
[----:B------:R-:W-:Y:S02]  /*165a0*/  LOP3.LUT R21, R21, 0x60, RZ, 0xc0, !PT ;  /* 0x0000006015157812 */ /* 0x000fe400078ec0ff */
[----:B------:R-:W-:-:S04]  /*165b0*/  SHF.R.U32.HI R20, RZ, 0x2, R20 ;  /* 0x00000002ff147819 */ /* 0x000fc80000011614 */
[----:B------:R-:W-:Y:S01]  /*165c0*/  LOP3.LUT R20, R20, R21, RZ, 0xfc, !PT ;  /* 0x0000001514147212 */ /* 0x000fe200078efcff */
[----:B------:R-:W-:-:S04]  /*165d0*/  IMAD.SHL.U32 R21, R11, 0x8, RZ ;  /* 0x000000080b157824 */ /* 0x000fc800078e00ff */
[----:B------:R-:W-:Y:S01]  /*165e0*/  IMAD.IADD R6, R20, 0x1, R25 ;  /* 0x0000000114067824 */ /* 0x000fe200078e0219 */
[----:B------:R-:W-:Y:S02]  /*165f0*/  LOP3.LUT R21, R21, 0x18, RZ, 0xc0, !PT ;  /* 0x0000001815157812 */ /* 0x000fe400078ec0ff */
[----:B------:R-:W-:Y:S01]  /*16600*/  LOP3.LUT R20, R11, 0x7f, RZ, 0xc0, !PT ;  /* 0x0000007f0b147812 */ /* 0x000fe200078ec0ff */
[----:B0-----:R-:W-:Y:S01]  /*16610*/  @P6 IMAD.HI.U32 R5, R6, R4, RZ ;  /* 0x0000000406056227 */ /* 0x001fe200078e00ff */
[C---:B------:R-:W-:Y:S02]  /*16620*/  LOP3.LUT R12, R21.reuse, 0x20, RZ, 0xfc, !PT ;  /* 0x00000020150c7812 */ /* 0x040fe400078efcff */
[----:B------:R-:W-:Y:S01]  /*16630*/  LOP3.LUT R11, R21, 0x40, RZ, 0xfc, !PT ;  /* 0x00000040150b7812 */ /* 0x000fe200078efcff */
[----:B------:R-:W-:Y:S01]  /*16640*/  IMAD.MOV.U32 R4, RZ, RZ, R6 ;  /* 0x000000ffff047224 */ /* 0x000fe200078e0006 */
[----:B-----5:R-:W-:Y:S02]  /*16650*/  @P6 SHF.R.U32.HI R4, RZ, R0, R5 ;  /* 0x00000000ff046219 */ /* 0x020fe40000011605 */
[----:B------:R-:W-:-:S02]  /*16660*/  SHF.R.U32.HI R20, RZ, 0x2, R20 ;  /* 0x00000002ff147819 */ /* 0x000fc40000011614 */
[--C-:B------:R-:W-:Y:S01]  /*16670*/  SHF.R.S32.HI R0, RZ, 0x1f, R4.reuse ;  /* 0x0000001fff007819 */ /* 0x100fe20000011404 */
[----:B------:R-:W-:-:S04]  /*16680*/  IMAD.MOV R7, RZ, RZ, -R4 ;  /* 0x000000ffff077224 */ /* 0x000fc800078e0a04 */
[----:B------:R-:W-:-:S04]  /*16690*/  IMAD R0, R0, UR4, RZ ;  /* 0x0000000400007c24 */ /* 0x000fc8000f8e02ff */
[C---:B------:R-:W-:Y:S02]  /*166a0*/  IMAD R0, R4.reuse, UR5, R0 ;  /* 0x0000000504007c24 */ /* 0x040fe4000f8e0200 */
[----:B------:R-:W-:-:S04]  /*166b0*/  IMAD.WIDE.U32 R4, R4, UR4, R2 ;  /* 0x0000000404047c25 */ /* 0x000fc8000f8e0002 */
[----:B------:R-:W-:Y:S02]  /*166c0*/  IMAD.IADD R5, R5, 0x1, R0 ;  /* 0x0000000105057824 */ /* 0x000fe400078e0200 */
[----:B-1----:R-:W-:-:S04]  /*166d0*/  IMAD R0, R9, R7, R6 ;  /* 0x0000000709007224 */ /* 0x002fc800078e0206 */
[----:B------:R-:W-:Y:S01]  /*166e0*/  IMAD.WIDE.U32 R4, R0, UR6, R4 ;  /* 0x0000000600047c25 */ /* 0x000fe2000f8e0004 */
[----:B------:R-:W-:-:S05]  /*166f0*/  SHF.R.S32.HI R7, RZ, 0x1f, R0 ;  /* 0x0000001fff077819 */ /* 0x000fca0000011400 */
[----:B------:R-:W-:-:S04]  /*16700*/  IMAD R7, R7, UR6, RZ ;  /* 0x0000000607077c24 */ /* 0x000fc8000f8e02ff */
[----:B------:R-:W-:Y:S01]  /*16710*/  IMAD R7, R0, UR7, R7 ;  /* 0x0000000700077c24 */ /* 0x000fe2000f8e0207 */
[----:B------:R-:W-:-:S03]  /*16720*/  LEA R0, P0, R4, UR8, 0x1 ;  /* 0x0000000804007c11 */ /* 0x000fc6000f8008ff */
[----:B------:R-:W-:Y:S02]  /*16730*/  IMAD.IADD R5, R5, 0x1, R7 ;  /* 0x0000000105057824 */ /* 0x000fe400078e0207 */
[----:B------:R-:W0:Y:S03]  /*16740*/  @P6 LDC R7, c[0x0][0x44c] ;  /* 0x00011300ff076b82 */ /* 0x000e260000000800 */
[----:B------:R-:W-:Y:S01]  /*16750*/  LEA.HI.X R4, R4, UR9, R5, 0x1, P0 ;  /* 0x0000000904047c11 */ /* 0x000fe200080f0c05 */
[----:B------:R-:W-:-:S04]  /*16760*/  VIADD R5, R6, 0x80 ;  /* 0x0000008006057836 */ /* 0x000fc80000000000 */
[----:B------:R-:W-:Y:S02]  /*16770*/  IMAD.MOV.U32 R6, RZ, RZ, R5 ;  /* 0x000000ffff067224 */ /* 0x000fe400078e0005 */
[----:B0-----:R-:W-:-:S05]  /*16780*/  @P6 IMAD.HI.U32 R7, R5, R7, RZ ;  /* 0x0000000705076227 */ /* 0x001fca00078e00ff */
[----:B----4-:R-:W-:-:S05]  /*16790*/  @P6 SHF.R.U32.HI R6, RZ, R8, R7 ;  /* 0x00000008ff066219 */ /* 0x010fca0000011607 */
        /* <DEDUP_REMOVED lines=15> */
[----:B------:R-:W-:-:S03]  /*16890*/  LEA R8, P0, R2, UR8, 0x1 ;  /* 0x0000000802087c11 */ /* 0x000fc6000f8008ff */
[----:B------:R-:W-:-:S05]  /*168a0*/  IMAD.IADD R3, R3, 0x1, R6 ;  /* 0x0000000103037824 */ /* 0x000fca00078e0206 */
[----:B------:R-:W-:Y:S02]  /*168b0*/  LEA.HI.X R3, R2, UR9, R3, 0x1, P0 ;  /* 0x0000000902037c11 */ /* 0x000fe400080f0c03 */
[----:B------:R-:W-:Y:S01]  /*168c0*/  ISETP.GE.AND P0, PT, R10, UR4, PT ;  /* 0x000000040a007c0c */ /* 0x000fe2000bf06270 */
[----:B------:R-:W-:-:S12]  /*168d0*/  BRA.DIV UR5, `(.L_x_11216) ;  /* 0x0000003a05a87947 */ /* 0x000fd8000b800000 */
[----:B------:R-:W2:Y:S01]  /*168e0*/  LDL R11, [R1+0x18] ;  /* 0x00001800010b7983 */ /* 0x000ea20000100800 */
[----:B------:R-:W-:Y:S02]  /*168f0*/  IMAD R2, R28, R9, RZ ;  /* 0x000000091c027224 */ /* 0x000fe400078e02ff */
[----:B------:R-:W-:Y:S01]  /*16900*/  IMAD.IADD R25, R20, 0x1, R25 ;  /* 0x0000000114197824 */ /* 0x000fe200078e0219 */
[----:B------:R-:W0:Y:S04]  /*16910*/  SHFL.IDX PT, R5, R0, RZ, 0x1c1f ;  /* 0x001c1fff00057589 */ /* 0x000e2800000e0000 */
[----:B------:R-:W1:Y:S01]  /*16920*/  SHFL.IDX PT, R6, R4, RZ, 0x1c1f ;  /* 0x001c1fff04067589 */ /* 0x000e6200000e0000 */
[----:B------:R-:W-:-:S13]  /*16930*/  ISETP.GE.AND P3, PT, R25, R2, PT ;  /* 0x000000021900720c */ /* 0x000fda0003f66270 */
[----:B0-----:R-:W-:-:S05]  /*16940*/  @!P3 LEA R5, P4, R10, R5, 0x1 ;  /* 0x000000050a05b211 */ /* 0x001fca00078808ff */
[----:B-1----:R-:W-:-:S04]  /*16950*/  @!P3 IMAD.X R6, RZ, RZ, R6, P4 ;  /* 0x000000ffff06b224 */ /* 0x002fc800020e0606 */
[----:B------:R-:W-:Y:S02]  /*16960*/  @!P3 IMAD.MOV.U32 R7, RZ, RZ, R6 ;  /* 0x000000ffff07b224 */ /* 0x000fe400078e0006 */
[----:B------:R-:W-:Y:S02]  /*16970*/  @!P3 IMAD.MOV.U32 R6, RZ, RZ, R5 ;  /* 0x000000ffff06b224 */ /* 0x000fe400078e0005 */
[----:B------:R-:W0:Y:S04]  /*16980*/  SHFL.IDX PT, R5, R0, 0x1, 0x1c1f ;  /* 0x003c1f0000057f89 */ /* 0x000e2800000e0000 */
[----:B--2---:R-:W-:Y:S04]  /*16990*/  @!P3 LDGSTS.E.BYPASS.LTC128B.128 [R11+0xc400], desc[UR56][R6.64], !P0 ;  /* 0x0c400000060bbfae */ /* 0x004fe8000c101d78 */
[----:B------:R-:W-:Y:S04]  /*169a0*/  @!P3 LDGSTS.E.BYPASS.LTC128B.128 [R11+0xf400], desc[UR56][R6.64+0x40], !P1 ;  /* 0x0f400040060bbfae */ /* 0x000fe8000c901d78 */
[----:B------:R1:W-:Y:S04]  /*169b0*/  @!P3 LDGSTS.E.BYPASS.LTC128B.128 [R11+0x12400], desc[UR56][R6.64+0x80], !P2 ;  /* 0x12400080060bbfae */ /* 0x0003e8000d101d78 */
[----:B-1----:R-:W1:Y:S01]  /*169c0*/  SHFL.IDX PT, R7, R4, 0x1, 0x1c1f ;  /* 0x003c1f0004077f89 */ /* 0x002e6200000e0000 */
[----:B------:R-:W-:-:S05]  /*169d0*/  VIADD R6, R25, 0x20 ;  /* 0x0000002019067836 */ /* 0x000fca0000000000 */
[----:B------:R-:W-:-:S13]  /*169e0*/  ISETP.GE.AND P3, PT, R6, R2, PT ;  /* 0x000000020600720c */ /* 0x000fda0003f66270 */
[----:B0-----:R-:W-:-:S05]  /*169f0*/  @!P3 LEA R5, P4, R10, R5, 0x1 ;  /* 0x000000050a05b211 */ /* 0x001fca00078808ff */
[----:B-1----:R-:W-:Y:S02]  /*16a00*/  @!P3 IMAD.X R7, RZ, RZ, R7, P4 ;  /* 0x000000ffff07b224 */ /* 0x002fe400020e0607 */
[----:B------:R-:W-:Y:S02]  /*16a10*/  @!P3 IMAD.MOV.U32 R6, RZ, RZ, R5 ;  /* 0x000000ffff06b224 */ /* 0x000fe400078e0005 */
        /* <DEDUP_REMOVED lines=30> */
[----:B0-----:R-:W-:-:S05]  /*16c00*/  @!P3 LEA R4, P4, R10, R4, 0x1 ;  /* 0x000000040a04b211 */ /* 0x001fca00078808ff */
[----:B------:R-:W-:-:S04]  /*16c10*/  @!P3 IMAD.X R0, RZ, RZ, R0, P4 ;  /* 0x000000ffff00b224 */ /* 0x000fc800020e0600 */
[----:B------:R-:W-:-:S05]  /*16c20*/  @!P3 IMAD.MOV.U32 R5, RZ, RZ, R0 ;  /* 0x000000ffff05b224 */ /* 0x000fca00078e0000 */
[----:B------:R0:W-:Y:S04]  /*16c30*/  @!P3 LDGSTS.E.BYPASS.LTC128B.128 [R11+0xe400], desc[UR56][R4.64], !P0 ;  /* 0x0e400000040bbfae */ /* 0x0001e8000c101d78 */
[----:B------:R0:W-:Y:S04]  /*16c40*/  @!P3 LDGSTS.E.BYPASS.LTC128B.128 [R11+0x11400], desc[UR56][R4.64+0x40], !P1 ;  /* 0x11400040040bbfae */ /* 0x0001e8000c901d78 */
[----:B-1----:R0:W-:Y:S02]  /*16c50*/  @!P3 LDGSTS.E.BYPASS.LTC128B.128 [R11+0x14400], desc[UR56][R4.64+0x80], !P2 ;  /* 0x14400080040bbfae */ /* 0x0021e4000d101d78 */
.L_x_11297:
        /* <DEDUP_REMOVED lines=8> */
[----:B--2---:R1:W-:Y:S01]  /*16ce0*/  @!P3 LDGSTS.E.BYPASS.LTC128B.128 [R0+0xec00], desc[UR56][R2.64], !P0 ;  /* 0x0ec000000200bfae */ /* 0x0043e2000c101d78 */
[----:B------:R-:W-:-:S03]  /*16cf0*/  PLOP3.LUT P0, PT, PT, PT, PT, 0x80, 0x0 ;  /* 0x000000000000781c */ /* 0x000fc60003f0f070 */
[----:B------:R1:W-:Y:S04]  /*16d00*/  @!P3 LDGSTS.E.BYPASS.LTC128B.128 [R0+0x11c00], desc[UR56][R2.64+0x40], !P1 ;  /* 0x11c000400200bfae */ /* 0x0003e8000c901d78 */
[----:B------:R1:W-:Y:S01]  /*16d10*/  @!P3 LDGSTS.E.BYPASS.LTC128B.128 [R0+0x14c00], desc[UR56][R2.64+0x80], !P2 ;  /* 0x14c000800200bfae */ /* 0x0003e2000d101d78 */
[----:B------:R-:W-:-:S05]  /*16d20*/  NOP ;  /* 0x0000000000007918 */ /* 0x000fca0000000000 */
.L_x_11217:
        /* <DEDUP_REMOVED lines=18> */
.L_x_11298:
[----:B------:R-:W-:Y:S05]  /*16e50*/  BSYNC B0 ;  /* 0x0000000000007941 */ /* 0x000fea0003800000 */
.L_x_11218:
        /* <DEDUP_REMOVED lines=8> */
[----:B------:R-:W-:Y:S01]  /*16ee0*/  IMAD.MOV.U32 R20, RZ, RZ, R29 ;  /* 0x000000ffff147224 */ /* 0x000fe200078e001d */
[----:B------:R1:W-:Y:S01]  /*16ef0*/  STL [R1], R22 ;  /* 0x0000001601007387 */ /* 0x0003e20000100800 */
[----:B------:R-:W-:Y:S02]  /*16f00*/  IMAD.MOV.U32 R10, RZ, RZ, R23 ;  /* 0x000000ffff0a7224 */ /* 0x000fe400078e0017 */
[----:B0-----:R-:W-:-:S05]  /*16f10*/  IMAD.SHL.U32 R4, R2, 0x8, RZ ;  /* 0x0000000802047824 */ /* 0x001fca00078e00ff */
[----:B------:R-:W-:-:S04]  /*16f20*/  LOP3.LUT R4, R4, 0x18, RZ, 0xc0, !PT ;  /* 0x0000001804047812 */ /* 0x000fc800078ec0ff */
[C---:B------:R-:W-:Y:S02]  /*16f30*/  LOP3.LUT R3, R4.reuse, 0x20, RZ, 0xfc, !PT ;  /* 0x0000002004037812 */ /* 0x040fe400078efcff */
[C---:B------:R-:W-:Y:S02]  /*16f40*/  LOP3.LUT R2, R4.reuse, 0x40, RZ, 0xfc, !PT ;  /* 0x0000004004027812 */ /* 0x040fe400078efcff */
[----:B------:R-:W-:Y:S02]  /*16f50*/  ISETP.GE.AND P3, PT, R4, UR4, PT ;  /* 0x0000000404007c0c */ /* 0x000fe4000bf66270 */
[----:B------:R-:W-:Y:S02]  /*16f60*/  ISETP.GE.AND P2, PT, R3, UR4, PT ;  /* 0x0000000403007c0c */ /* 0x000fe4000bf46270 */
[----:B-1----:R-:W-:-:S13]  /*16f70*/  ISETP.GE.AND P1, PT, R2, UR4, PT ;  /* 0x0000000402007c0c */ /* 0x002fda000bf26270 */
.L_x_11234:
[----:B------:R-:W2:Y:S01]  /*16f80*/  LDL R8, [R1+0x10] ;  /* 0x0000100001087983 */ /* 0x000ea20000100800 */
[----:B------:R-:W0:Y:S03]  /*16f90*/  LDC R4, c[0x0][0x430] ;  /* 0x00010c00ff047b82 */ /* 0x000e260000000800 */
[----:B------:R-:W3:Y:S04]  /*16fa0*/  LDL R7, [R1+0x14] ;  /* 0x0000140001077983 */ /* 0x000ee80000100800 */
[----:B------:R-:W4:Y:S01]  /*16fb0*/  LDL R6, [R1+0x4] ;  /* 0x0000040001067983 */ /* 0x000f220000100800 */
[----:B------:R-:W1:Y:S01]  /*16fc0*/  S2R R2, SR_TID.X ;  /* 0x0000000000027919 */ /* 0x000e620000002100 */
        /* <DEDUP_REMOVED lines=26> */
[----:B------:R-:W-:Y:S02]  /*17170*/  IMAD.U32 R6, RZ, RZ, UR36 ;  /* 0x00000024ff067e24 */ /* 0x000fe4000f8e00ff */
[----:B------:R-:W-:-:S03]  /*17180*/  VIADD R23, R10, 0x1 ;  /* 0x000000010a177836 */ /* 0x000fc60000000000 */
[----:B------:R-:W-:Y:S02]  /*17190*/  ISETP.NE.AND P4, PT, R6, 0x3, PT ;  /* 0x000000030600780c */ /* 0x000fe40003f85270 */
[----:B------:R-:W-:-:S04]  /*171a0*/  ISETP.NE.AND P0, PT, R23, 0x2, PT ;  /* 0x000000021700780c */ /* 0x000fc80003f05270 */
[----:B------:R-:W-:Y:S01]  /*171b0*/  SEL R29, RZ, 0x1, P0 ;  /* 0x00000001ff1d7807 */ /* 0x000fe20000000000 */
[----:B------:R-:W-:Y:S01]  /*171c0*/  IMAD.MOV.U32 R22, RZ, RZ, R0 ;  /* 0x000000ffff167224 */ /* 0x000fe200078e0000 */
[----:B------:R-:W-:Y:S02]  /*171d0*/  SEL R23, R23, RZ, P0 ;  /* 0x000000ff17177207 */ /* 0x000fe40000000000 */
[----:B------:R-:W-:Y:S02]  /*171e0*/  LOP3.LUT R29, R20, R29, RZ, 0x3c, !PT ;  /* 0x0000001d141d7212 */ /* 0x000fe400078e3cff */
[----:B--2---:R-:W-:Y:S01]  /*171f0*/  SHF.R.S32.HI R28, RZ, 0x1f, R7 ;  /* 0x0000001fff1c7819 */ /* 0x004fe20000011407 */
[----:B------:R-:W-:Y:S06]  /*17200*/  @!P4 BRA `(.L_x_11222) ;  /* 0x000000000004c947 */ /* 0x000fec0003800000 */
[----:B------:R-:W-:Y:S01]  /*17210*/  BPT.TRAP 0x1 ;  /* 0x000000040000795c */ /* 0x000fe20000300000 */
.L_x_11222:
[----:B------:R-:W-:Y:S01]  /*17220*/  IMAD R5, R23, 0x8, R17 ;  /* 0x0000000817057824 */ /* 0x000fe200078e0211 */
[----:B------:R-:W-:Y:S01]  /*17230*/  SHF.L.U32 R0, R29, 0x1f, RZ ;  /* 0x0000001f1d007819 */ /* 0x000fe200000006ff */
[----:B------:R-:W-:Y:S03]  /*17240*/  BSSY B1, `(.L_x_11223) ;  /* 0x0000003000017945 */ /* 0x000fe60003800000 */
[----:B------:R-:W0:Y:S02]  /*17250*/  SYNCS.PHASECHK.TRANS64.TRYWAIT P0, [R5+URZ+0x2d840], R0 ;  /* 0x02d84000050075a7 */ /* 0x000e24000800017f */
[----:B0-----:R-:W-:Y:S05]  /*17260*/  @!P0 BRA `(.L_x_11224) ;  /* 0x0000003800588947 */ /* 0x001fea0003800000 */
.L_x_11299:
[----:B------:R-:W-:Y:S05]  /*17270*/  BSYNC B1 ;  /* 0x0000000000017941 */ /* 0x000fea0003800000 */
.L_x_11223:
        /* <DEDUP_REMOVED lines=57> */
.L_x_11309:
        /* <DEDUP_REMOVED lines=11> */
.L_x_11226:
        /* <DEDUP_REMOVED lines=11> */
.L_x_11227:
[----:B------:R1:W-:Y:S01]  /*17770*/  SYNCS.ARRIVE.TRANS64.A1T0 RZ, [R5+URZ+0x2d830], RZ ;  /* 0x02d830ff05ff79a7 */ /* 0x0003e2000810003f */
[----:B------:R-:W-:Y:S05]  /*17780*/  @!P5 BRA `(.L_x_11228) ;  /* 0x000000000004d947 */ /* 0x000fea0003800000 */
[----:B------:R-:W-:Y:S01]  /*17790*/  BPT.TRAP 0x1 ;  /* 0x000000040000795c */ /* 0x000fe20000300000 */
.L_x_11228:
[----:B------:R-:W-:Y:S01]  /*177a0*/  SHF.L.U32 R2, R20, 0x1f, RZ ;  /* 0x0000001f14027819 */ /* 0x000fe200000006ff */
[----:B-1----:R-:W-:Y:S01]  /*177b0*/  IMAD R5, R10, 0x8, R17 ;  /* 0x000000080a057824 */ /* 0x002fe200078e0211 */
[----:B------:R-:W-:Y:S03]  /*177c0*/  BSSY B1, `(.L_x_11229) ;  /* 0x0000003000017945 */ /* 0x000fe60003800000 */
[----:B------:R-:W1:Y:S02]  /*177d0*/  SYNCS.PHASECHK.TRANS64.TRYWAIT P0, [R5+URZ+0x2d860], R2 ;  /* 0x02d86002050075a7 */ /* 0x000e64000800017f */
[----:B-1----:R-:W-:Y:S05]  /*177e0*/  @!P0 BRA `(.L_x_11230) ;  /* 0x0000003800608947 */ /* 0x002fea0003800000 */
.L_x_11310:
[----:B------:R-:W-:Y:S05]  /*177f0*/  BSYNC B1 ;  /* 0x0000000000017941 */ /* 0x000fea0003800000 */
.L_x_11229:
[----:B------:R-:W2:Y:S04]  /*17800*/  LDL R11, [R1+0x8] ;  /* 0x00000800010b7983 */ /* 0x000ea80000100800 */
[----:B0-----:R-:W2:Y:S01]  /*17810*/  LDL.LU R6, [R1] ;  /* 0x0000000001067983 */ /* 0x001ea20000300800 */
[----:B------:R-:W0:Y:S01]  /*17820*/  S2R R12, SR_TID.X ;  /* 0x00000000000c7919 */ /* 0x000e220000002100 */
[----:B------:R-:W-:Y:S01]  /*17830*/  UMOV UR4, 0xffffffff ;  /* 0xffffffff00047882 */ /* 0x000fe20000000000 */
[C---:B0-----:R-:W-:Y:S01]  /*17840*/  IMAD.SHL.U32 R4, R12.reuse, 0x8, RZ ;  /* 0x000000080c047824 */ /* 0x041fe200078e00ff */
[C---:B------:R-:W-:Y:S01]  /*17850*/  LOP3.LUT R3, R12.reuse, 0x7f, RZ, 0xc0, !PT ;  /* 0x0000007f0c037812 */ /* 0x040fe200078ec0ff */
[----:B------:R-:W-:-:S03]  /*17860*/  IMAD.SHL.U32 R8, R12, 0x8, RZ ;  /* 0x000000080c087824 */ /* 0x000fc600078e00ff */
[----:B------:R-:W-:-:S04]  /*17870*/  LOP3.LUT R4, R4, 0xd8, RZ, 0xc0, !PT ;  /* 0x000000d804047812 */ /* 0x000fc800078ec0ff */
[----:B------:R-:W-:Y:S02]  /*17880*/  LOP3.LUT R4, R4, 0x18, R12, 0x78, !PT ;  /* 0x0000001804047812 */ /* 0x000fe400078e780c */
[----:B------:R-:W-:Y:S02]  /*17890*/  SHF.R.U32.HI R3, RZ, 0x2, R3 ;  /* 0x00000002ff037819 */ /* 0x000fe40000011603 */
[----:B------:R-:W-:-:S05]  /*178a0*/  LOP3.LUT R4, R4, 0x320, R8, 0xf8, !PT ;  /* 0x0000032004047812 */ /* 0x000fca00078ef808 */
[----:B------:R-:W-:Y:S02]  /*178b0*/  IMAD R4, R10, 0x3000, R4 ;  /* 0x000030000a047824 */ /* 0x000fe400078e0204 */
        /* <DEDUP_REMOVED lines=37> */
.L_x_11320:
        /* <DEDUP_REMOVED lines=29> */
.L_x_11232:
        /* <DEDUP_REMOVED lines=12> */
.L_x_11233:
        /* <DEDUP_REMOVED lines=8> */
.L_x_11221:
[----:B------:R-:W-:Y:S05]  /*17e20*/  BSYNC B0 ;  /* 0x0000000000007941 */ /* 0x000fea0003800000 */
.L_x_11220:
        /* <DEDUP_REMOVED lines=17> */
.L_x_11236:
[----:B------:R-:W-:Y:S05]  /*17f40*/  BSYNC B0 ;  /* 0x0000000000007941 */ /* 0x000fea0003800000 */
.L_x_11235:
[----:B------:R-:W-:-:S05]  /*17f50*/  IMAD.U32 R0, RZ, RZ, UR36 ;  /* 0x00000024ff007e24 */ /* 0x000fca000f8e00ff */
[----:B------:R-:W-:-:S13]  /*17f60*/  ISETP.NE.AND P0, PT, R0, 0x3, PT ;  /* 0x000000030000780c */ /* 0x000fda0003f05270 */
[----:B------:R-:W-:Y:S05]  /*17f70*/  @!P0 BRA `(.L_x_11237) ;  /* 0x0000000000048947 */ /* 0x000fea0003800000 */
[----:B------:R-:W-:Y:S01]  /*17f80*/  BPT.TRAP 0x1 ;  /* 0x000000040000795c */ /* 0x000fe20000300000 */
.L_x_11237:
[----:B------:R-:W2:Y:S01]  /*17f90*/  LDL.LU R2, [R1+0x8] ;  /* 0x0000080001027983 */ /* 0x000ea20000300800 */
[----:B------:R-:W-:Y:S01]  /*17fa0*/  IMAD R0, R23, 0x8, R17 ;  /* 0x0000000817007824 */ /* 0x000fe200078e0211 */
[----:B------:R-:W-:Y:S01]  /*17fb0*/  SHF.L.U32 R3, R29, 0x1f, RZ ;  /* 0x0000001f1d037819 */ /* 0x000fe200000006ff */
[----:B------:R-:W-:Y:S03]  /*17fc0*/  BSSY B0, `(.L_x_11238) ;  /* 0x0000004000007945 */ /* 0x000fe60003800000 */
[----:B------:R-:W1:Y:S01]  /*17fd0*/  SYNCS.PHASECHK.TRANS64.TRYWAIT P0, [R0+URZ+0x2d860], R3 ;  /* 0x02d86003000075a7 */ /* 0x000e62000800017f */
[----:B--2---:R-:W-:Y:S01]  /*17fe0*/  IMAD R6, R22, -0x80, R2 ;  /* 0xffffff8016067824 */ /* 0x004fe200078e0202 */
[----:B-1----:R-:W-:Y:S06]  /*17ff0*/  @!P0 BRA `(.L_x_11239) ;  /* 0x0000003400d48947 */ /* 0x002fec0003800000 */
.L_x_11321:
[----:B------:R-:W-:Y:S05]  /*18000*/  BSYNC B0 ;  /* 0x0000000000007941 */ /* 0x000fea0003800000 */
.L_x_11238:
        /* <DEDUP_REMOVED lines=56> */
.L_x_11331:
        /* <DEDUP_REMOVED lines=13> */
.L_x_11241:
        /* <DEDUP_REMOVED lines=11> */
.L_x_11242:
[----:B------:R-:W-:Y:S01]  /*18510*/  VIADD R23, R23, 0x1 ;  /* 0x0000000117177836 */ /* 0x000fe20000000000 */
[----:B------:R0:W-:Y:S04]  /*18520*/  SYNCS.ARRIVE.TRANS64.A1T0 RZ, [R0+URZ+0x2d850], RZ ;  /* 0x02d850ff00ff79a7 */ /* 0x0001e8000810003f */
[----:B------:R-:W-:-:S04]  /*18530*/  ISETP.NE.AND P0, PT, R23, 0x2, PT ;  /* 0x000000021700780c */ /* 0x000fc80003f05270 */
[----:B0-----:R-:W-:Y:S02]  /*18540*/  SEL R0, RZ, 0x1, P0 ;  /* 0x00000001ff007807 */ /* 0x001fe40000000000 */
[----:B------:R-:W-:Y:S02]  /*18550*/  SEL R23, R23, RZ, P0 ;  /* 0x000000ff17177207 */ /* 0x000fe40000000000 */
[----:B------:R-:W-:-:S07]  /*18560*/  LOP3.LUT R29, R29, R0, RZ, 0x3c, !PT ;  /* 0x000000001d1d7212 */ /* 0x000fce00078e3cff */
.L_x_11201:
[----:B------:R-:W-:Y:S05]  /*18570*/  BSYNC B7 ;  /* 0x0000000000077941 */ /* 0x000fea0003800000 */
.L_x_11199:
        /* <DEDUP_REMOVED lines=11> */
.L_x_11243:
        /* <DEDUP_REMOVED lines=43> */
.L_x_11341:
[----:B------:R-:W-:Y:S02]  /*188e0*/  ULDC UR4, c[0x0][0xc38] ;  /* 0x00030e0000047ab9 */ /* 0x000fe40000000800 */
[----:B------:R-:W-:-:S04]  /*188f0*/  IMAD.U32 R4, RZ, RZ, UR4 ;  /* 0x00000004ff047e24 */ /* 0x000fc8000f8e00ff */
[----:B-1----:R-:W-:-:S04]  /*18900*/  IMAD R3, R14, R4, RZ ;  /* 0x000000040e037224 */ /* 0x002fc800078e02ff */
[----:B------:R-:W-:-:S05]  /*18910*/  IMAD.IADD R6, R6, 0x1, R3 ;  /* 0x0000000106067824 */ /* 0x000fca00078e0203 */
[----:B------:R-:W-:-:S13]  /*18920*/  ISETP.GT.AND P6, PT, R6, R0, PT ;  /* 0x000000000600720c */ /* 0x000fda0003fc4270 */
[----:B------:R-:W-:Y:S05]  /*18930*/  @P6 BRA `(.L_x_11246) ;  /* 0x0000000000a46947 */ /* 0x000fea0003800000 */
.L_x_11249:
        /* <DEDUP_REMOVED lines=35> */
.L_x_11349:
[----:B------:R-:W-:Y:S02]  /*18b70*/  ULDC UR4, c[0x0][0xc38] ;  /* 0x00030e0000047ab9 */ /* 0x000fe40000000800 */
[----:B------:R-:W-:-:S04]  /*18b80*/  IMAD.U32 R4, RZ, RZ, UR4 ;  /* 0x00000004ff047e24 */ /* 0x000fc8000f8e00ff */
[----:B-1----:R-:W-:-:S04]  /*18b90*/  IMAD R3, R14, R4, RZ ;  /* 0x000000040e037224 */ /* 0x002fc800078e02ff */
[----:B------:R-:W-:-:S05]  /*18ba0*/  IMAD.IADD R6, R3, 0x1, R6 ;  /* 0x0000000103067824 */ /* 0x000fca00078e0206 */
[----:B------:R-:W-:-:S13]  /*18bb0*/  ISETP.GT.AND P6, PT, R6, R0, PT ;  /* 0x000000000600720c */ /* 0x000fda0003fc4270 */
[----:B------:R-:W-:Y:S05]  /*18bc0*/  @!P6 BRA `(.L_x_11249) ;  /* 0xfffffffc005ce947 */ /* 0x000fea000383ffff */
.L_x_11246:
        /* <DEDUP_REMOVED lines=10> */
.L_x_11354:
[----:B------:R-:W-:-:S13]  /*18c70*/  ISETP.NE.AND P0, PT, R3, RZ, PT ;  /* 0x000000ff0300720c */ /* 0x000fda0003f05270 */
[----:B------:R-:W-:Y:S05]  /*18c80*/  @!P0 BRA `(.L_x_11251) ;  /* 0x0000000000108947 */ /* 0x000fea0003800000 */
[----:B------:R-:W-:Y:S01]  /*18c90*/  UMOV UR4, 0xffffffff ;  /* 0xffffffff00047882 */ /* 0x000fe20000000000 */
[----:B------:R-:W-:Y:S02]  /*18ca0*/  VIADD R12, R7, 0xffffffff ;  /* 0xffffffff070c7836 */ /* 0x000fe40000000000 */
[----:B------:R-:W-:Y:S05]  /*18cb0*/  BRA.DIV UR4, `(.L_x_11252) ;  /* 0x0000003a04787947 */ /* 0x000fea000b800000 */
[----:B------:R4:W0:Y:S02]  /*18cc0*/  SHFL.IDX PT, R24, R2, R12, 0x1f ;  /* 0x00001f0c02187589 */ /* 0x00082400000e0000 */
.L_x_11251:
[----:B---3--:R-:W-:Y:S01]  /*18cd0*/  ISETP.NE.AND P0, PT, R5, 0x1, PT ;  /* 0x000000010500780c */ /* 0x008fe20003f05270 */
[----:B0-----:R-:W-:-:S04]  /*18ce0*/  IMAD R24, R24, R4, R6 ;  /* 0x0000000418187224 */ /* 0x001fc800078e0206 */
[----:B------:R-:W-:-:S08]  /*18cf0*/  IMAD.IADD R0, R0, 0x1, -R24 ;  /* 0x0000000100007824 */ /* 0x000fd000078e0a18 */
[----:B------:R-:W-:Y:S05]  /*18d00*/  @!P0 BRA `(.L_x_11253) ;  /* 0x0000000000dc8947 */ /* 0x000fea0003800000 */
[----:B--2---:R-:W-:Y:S01]  /*18d10*/  IABS R4, R25 ;  /* 0x0000001900047213 */ /* 0x004fe20000000000 */
[----:B----4-:R-:W-:Y:S01]  /*18d20*/  IMAD.MOV.U32 R2, RZ, RZ, RZ ;  /* 0x000000ffff027224 */ /* 0x010fe200078e00ff */
[----:B------:R-:W-:Y:S02]  /*18d30*/  IABS R6, R5 ;  /* 0x0000000500067213 */ /* 0x000fe40000000000 */
[----:B-1----:R-:W0:Y:S08]  /*18d40*/  I2F.RP R7, R4 ;  /* 0x0000000400077306 */ /* 0x002e300000209400 */
[----:B------:R-:W-:Y:S08]  /*18d50*/  I2F.RP R10, R6 ;  /* 0x00000006000a7306 */ /* 0x000ff00000209400 */
[----:B0-----:R-:W0:Y:S02]  /*18d60*/  MUFU.RCP R7, R7 ;  /* 0x0000000700077308 */ /* 0x001e240000001000 */
[----:B0-----:R-:W-:Y:S01]  /*18d70*/  VIADD R8, R7, 0xffffffe ;  /* 0x0ffffffe07087836 */ /* 0x001fe20000000000 */
[----:B------:R-:W-:-:S05]  /*18d80*/  IABS R7, R25 ;  /* 0x0000001900077213 */ /* 0x000fca0000000000 */
[----:B------:R0:W1:Y:S02]  /*18d90*/  F2I.FTZ.U32.TRUNC.NTZ R3, R8 ;  /* 0x0000000800037305 */ /* 0x000064000021f000 */
[----:B0-----:R-:W-:Y:S01]  /*18da0*/  IABS R8, R0 ;  /* 0x0000000000087213 */ /* 0x001fe20000000000 */
[----:B-1----:R-:W-:-:S04]  /*18db0*/  IMAD.MOV R9, RZ, RZ, -R3 ;  /* 0x000000ffff097224 */ /* 0x002fc800078e0a03 */
[----:B------:R-:W-:-:S04]  /*18dc0*/  IMAD R9, R9, R4, RZ ;  /* 0x0000000409097224 */ /* 0x000fc800078e02ff */
[----:B------:R-:W-:Y:S02]  /*18dd0*/  IMAD.HI.U32 R3, R3, R9, R2 ;  /* 0x0000000903037227 */ /* 0x000fe400078e0002 */
[----:B------:R-:W0:Y:S02]  /*18de0*/  MUFU.RCP R2, R10 ;  /* 0x0000000a00027308 */ /* 0x000e240000001000 */
[----:B------:R-:W-:Y:S02]  /*18df0*/  IMAD.MOV R9, RZ, RZ, -R7 ;  /* 0x000000ffff097224 */ /* 0x000fe400078e0a07 */
[----:B------:R-:W-:-:S04]  /*18e00*/  IMAD.HI.U32 R7, R3, R8, RZ ;  /* 0x0000000803077227 */ /* 0x000fc800078e00ff */
[----:B------:R-:W-:-:S05]  /*18e10*/  IMAD R9, R7, R9, R8 ;  /* 0x0000000907097224 */ /* 0x000fca00078e0208 */
[----:B------:R-:W-:Y:S01]  /*18e20*/  ISETP.GT.U32.AND P1, PT, R4, R9, PT ;  /* 0x000000090400720c */ /* 0x000fe20003f24070 */
[----:B0-----:R-:W-:Y:S02]  /*18e30*/  VIADD R8, R2, 0xffffffe ;  /* 0x0ffffffe02087836 */ /* 0x001fe40000000000 */
[----:B------:R-:W-:Y:S02]  /*18e40*/  IMAD.MOV.U32 R2, RZ, RZ, RZ ;  /* 0x000000ffff027224 */ /* 0x000fe400078e00ff */
[----:B------:R-:W0:Y:S08]  /*18e50*/  F2I.FTZ.U32.TRUNC.NTZ R3, R8 ;  /* 0x0000000800037305 */ /* 0x000e30000021f000 */
[----:B------:R-:W-:-:S02]  /*18e60*/  @!P1 IMAD.IADD R9, R9, 0x1, -R4 ;  /* 0x0000000109099824 */ /* 0x000fc400078e0a04 */
[----:B------:R-:W-:Y:S01]  /*18e70*/  @!P1 VIADD R7, R7, 0x1 ;  /* 0x0000000107079836 */ /* 0x000fe20000000000 */
[----:B------:R-:W-:Y:S02]  /*18e80*/  ISETP.NE.AND P1, PT, R25, RZ, PT ;  /* 0x000000ff1900720c */ /* 0x000fe40003f25270 */
[----:B------:R-:W-:Y:S02]  /*18e90*/  ISETP.GE.U32.AND P0, PT, R9, R4, PT ;  /* 0x000000040900720c */ /* 0x000fe40003f06070 */
[----:B------:R-:W-:Y:S01]  /*18ea0*/  IABS R4, R5 ;  /* 0x0000000500047213 */ /* 0x000fe20000000000 */
[----:B0-----:R-:W-:-:S04]  /*18eb0*/  IMAD.MOV R9, RZ, RZ, -R3 ;  /* 0x000000ffff097224 */ /* 0x001fc800078e0a03 */
[----:B------:R-:W-:Y:S02]  /*18ec0*/  IMAD.MOV R4, RZ, RZ, -R4 ;  /* 0x000000ffff047224 */ /* 0x000fe400078e0a04 */
[----:B------:R-:W-:-:S04]  /*18ed0*/  IMAD R9, R9, R6, RZ ;  /* 0x0000000609097224 */ /* 0x000fc800078e02ff */
[----:B------:R-:W-:Y:S01]  /*18ee0*/  IMAD.HI.U32 R2, R3, R9, R2 ;  /* 0x0000000903027227 */ /* 0x000fe200078e0002 */
[----:B------:R-:W-:-:S03]  /*18ef0*/  LOP3.LUT R3, R0, R25, RZ, 0x3c, !PT ;  /* 0x0000001900037212 */ /* 0x000fc600078e3cff */
[----:B------:R-:W-:Y:S01]  /*18f00*/  @P0 VIADD R7, R7, 0x1 ;  /* 0x0000000107070836 */ /* 0x000fe20000000000 */
[----:B------:R-:W-:-:S13]  /*18f10*/  ISETP.GE.AND P2, PT, R3, RZ, PT ;  /* 0x000000ff0300720c */ /* 0x000fda0003f46270 */
        /* <DEDUP_REMOVED lines=22> */
.L_x_11253:
[----:B----4-:R-:W0:Y:S02]  /*19080*/  LDC.64 R2, c[0x0][0xc90] ;  /* 0x00032400ff027b82 */ /* 0x010e240000000a00 */
[----:B0-----:R-:W-:-:S05]  /*19090*/  IMAD.WIDE R2, R27, 0x4, R2 ;  /* 0x000000041b027825 */ /* 0x001fca00078e0202 */
[----:B-1----:R0:W2:Y:S02]  /*190a0*/  LDG.E R7, desc[UR56][R2.64] ;  /* 0x0000003802077981 */ /* 0x0020a4000c1e1900 */
[----:B0-----:R-:W-:Y:S02]  /*190b0*/  IMAD.MOV.U32 R2, RZ, RZ, RZ ;  /* 0x000000ffff027224 */ /* 0x001fe400078e00ff */
[----:B--2---:R-:W-:-:S05]  /*190c0*/  IMAD R5, R25, R7, RZ ;  /* 0x0000000719057224 */ /* 0x004fca00078e02ff */
[-C--:B------:R-:W-:Y:S02]  /*190d0*/  IABS R6, R5.reuse ;  /* 0x0000000500067213 */ /* 0x080fe40000000000 */
[----:B------:R-:W-:Y:S02]  /*190e0*/  IABS R10, R5 ;  /* 0x00000005000a7213 */ /* 0x000fe40000000000 */
[----:B------:R-:W0:Y:S08]  /*190f0*/  I2F.RP R8, R6 ;  /* 0x0000000600087306 */ /* 0x000e300000209400 */
[----:B0-----:R-:W0:Y:S02]  /*19100*/  MUFU.RCP R8, R8 ;  /* 0x0000000800087308 */ /* 0x001e240000001000 */
[----:B0-----:R-:W-:-:S02]  /*19110*/  VIADD R9, R8, 0xffffffe ;  /* 0x0ffffffe08097836 */ /* 0x001fc40000000000 */
[----:B------:R-:W-:-:S04]  /*19120*/  IMAD.MOV R8, RZ, RZ, -R10 ;  /* 0x000000ffff087224 */ /* 0x000fc800078e0a0a */
[----:B------:R-:W0:Y:S02]  /*19130*/  F2I.FTZ.U32.TRUNC.NTZ R3, R9 ;  /* 0x0000000900037305 */ /* 0x000e24000021f000 */
[----:B0-----:R-:W-:-:S04]  /*19140*/  IMAD.MOV R11, RZ, RZ, -R3 ;  /* 0x000000ffff0b7224 */ /* 0x001fc800078e0a03 */
[----:B------:R-:W-:-:S04]  /*19150*/  IMAD R11, R11, R6, RZ ;  /* 0x000000060b0b7224 */ /* 0x000fc800078e02ff */
[----:B------:R-:W-:Y:S01]  /*19160*/  IMAD.HI.U32 R3, R3, R11, R2 ;  /* 0x0000000b03037227 */ /* 0x000fe200078e0002 */
        /* <DEDUP_REMOVED lines=11> */
[----:B------:R-:W-:-:S04]  /*19220*/  IMAD.MOV.U32 R2, RZ, RZ, R3 ;  /* 0x000000ffff027224 */ /* 0x000fc800078e0003 */
        /* <DEDUP_REMOVED lines=34> */
.L_x_11254:
[----:B------:R-:W-:-:S05]  /*19450*/  LOP3.LUT R2, RZ, R2, RZ, 0x33, !PT ;  /* 0x00000002ff027212 */ /* 0x000fca00078e33ff */
[----:B------:R-:W-:Y:S01]  /*19460*/  IMAD.IADD R25, R25, 0x1, R2 ;  /* 0x0000000119197824 */ /* 0x000fe200078e0202 */
[----:B------:R-:W-:Y:S06]  /*19470*/  BRA `(.L_x_11255) ;  /* 0x00000000001c7947 */ /* 0x000fec0003800000 */
.L_x_11247:
[----:B------:R-:W-:Y:S01]  /*19480*/  UMOV UR4, URZ ;  /* 0x0000003f00047c82 */ /* 0x000fe20008000000 */
[----:B------:R-:W-:Y:S01]  /*19490*/  UMOV UR5, URZ ;  /* 0x0000003f00057c82 */ /* 0x000fe20008000000 */
[----:B------:R-:W-:Y:S01]  /*194a0*/  ULDC UR6, c[0x0][0xc3c] ;  /* 0x00030f0000067ab9 */ /* 0x000fe20000000800 */
[----:B------:R-:W-:Y:S02]  /*194b0*/  IMAD.MOV.U32 R24, RZ, RZ, R0 ;  /* 0x000000ffff187224 */ /* 0x000fe400078e0000 */
[----:B------:R-:W-:Y:S02]  /*194c0*/  IMAD.U32 R25, RZ, RZ, UR4 ;  /* 0x00000004ff197e24 */ /* 0x000fe4000f8e00ff */
[----:B------:R-:W-:Y:S02]  /*194d0*/  IMAD.U32 R26, RZ, RZ, UR5 ;  /* 0x00000005ff1a7e24 */ /* 0x000fe4000f8e00ff */
[----:B------:R-:W-:-:S07]  /*194e0*/  IMAD.U32 R27, RZ, RZ, UR6 ;  /* 0x00000006ff1b7e24 */ /* 0x000fce000f8e00ff */
.L_x_11255:
        /* <DEDUP_REMOVED lines=10> */
.L_x_11244:
[----:B------:R-:W-:Y:S02]  /*19590*/  ULDC UR4, c[0x0][0xc3c] ;  /* 0x00030f0000047ab9 */ /* 0x000fe40000000800 */
[----:B-1----:R-:W-:-:S13]  /*195a0*/  ISETP.GE.AND P0, PT, R27, UR4, PT ;  /* 0x000000041b007c0c */ /* 0x002fda000bf06270 */
[----:B------:R-:W-:Y:S05]  /*195b0*/  @!P0 BRA `(.L_x_11256) ;  /* 0xffffffb000088947 */ /* 0x000fea000383ffff */
[----:B------:R-:W-:Y:S05]  /*195c0*/  BSYNC B8 ;  /* 0x0000000000087941 */ /* 0x000fea0003800000 */
.L_x_11185:
        /* <DEDUP_REMOVED lines=12> */
.L_x_11357:
[----:B------:R-:W-:Y:S05]  /*19690*/  BSYNC B0 ;  /* 0x0000000000007941 */ /* 0x000fea0003800000 */
.L_x_11257:
[----:B------:R-:W-:-:S03]  /*196a0*/  UMOV UR4, 0xffffffff ;  /* 0xffffffff00047882 */ /* 0x000fc60000000000 */
[----:B------:R-:W-:Y:S05]  /*196b0*/  BRA.DIV UR4, `(.L_x_11259) ;  /* 0x0000003204347947 */ /* 0x000fea000b800000 */
[----:B0-----:R-:W0:Y:S02]  /*196c0*/  S2R R0, SR_TID.X ;  /* 0x0000000000007919 */ /* 0x001e240000002100 */
[----:B0-----:R-:W-:-:S04]  /*196d0*/  SHF.R.U32.HI R0, RZ, 0x5, R0 ;  /* 0x00000005ff007819 */ /* 0x001fc80000011600 */
[----:B------:R-:W-:-:S05]  /*196e0*/  LOP3.LUT R0, R0, 0x3, RZ, 0xc0, !PT ;  /* 0x0000000300007812 */ /* 0x000fca00078ec0ff */
[----:B------:R0:W1:Y:S02]  /*196f0*/  SHFL.IDX PT, R14, R0, RZ, 0x1f ;  /* 0x00001fff000e7589 */ /* 0x00006400000e0000 */
.L_x_11360:
[----:B-1----:R-:W-:Y:S01]  /*19700*/  ISETP.NE.AND P0, PT, R14, RZ, PT ;  /* 0x000000ff0e00720c */ /* 0x002fe20003f05270 */
[----:B------:R-:W-:-:S12]  /*19710*/  BSSY B0, `(.L_x_11260) ;  /* 0x0000024000007945 */ /* 0x000fd80003800000 */
[----:B------:R-:W-:Y:S05]  /*19720*/  @P0 BRA `(.L_x_11261) ;  /* 0x0000000000880947 */ /* 0x000fea0003800000 */
[----:B------:R-:W-:-:S03]  /*19730*/  UMOV UR4, 0xffffffff ;  /* 0xffffffff00047882 */ /* 0x000fc60000000000 */
[----:B------:R-:W-:Y:S05]  /*19740*/  BRA.DIV UR4, `(.L_x_11262) ;  /* 0x0000003204447947 */ /* 0x000fea000b800000 */
[----:B------:R-:W-:-:S13]  /*19750*/  ELECT P6, URZ, PT ;  /* 0x00000000003f782f */ /* 0x000fda00038c0000 */
.L_x_11363:
[----:B------:R-:W-:Y:S05]  /*19760*/  @!P6 BRA `(.L_x_11261) ;  /* 0x000000000078e947 */ /* 0x000fea0003800000 */
[----:B------:R-:W-:-:S06]  /*19770*/  ULOP3.LUT UR4, UR44, 0x2, URZ, 0xfc, !UPT ;  /* 0x000000022c047892 */ /* 0x000fcc000f8efc3f */
[----:B0-----:R-:W-:-:S05]  /*19780*/  IMAD.U32 R0, RZ, RZ, UR4 ;  /* 0x00000004ff007e24 */ /* 0x001fca000f8e00ff */
[----:B------:R-:W-:-:S13]  /*19790*/  ISETP.NE.AND P0, PT, R0, 0x3, PT ;  /* 0x000000030000780c */ /* 0x000fda0003f05270 */
[----:B------:R-:W-:Y:S05]  /*197a0*/  @!P0 BRA `(.L_x_11263) ;  /* 0x0000000000048947 */ /* 0x000fea0003800000 */
[----:B------:R-:W-:Y:S01]  /*197b0*/  BPT.TRAP 0x1 ;  /* 0x000000040000795c */ /* 0x000fe20000300000 */
.L_x_11263:
[----:B------:R-:W-:Y:S01]  /*197c0*/  IMAD R3, R23, 0x8, R5 ;  /* 0x0000000817037824 */ /* 0x000fe200078e0205 */
[----:B------:R-:W-:Y:S01]  /*197d0*/  SHF.L.U32 R2, R29, 0x1f, RZ ;  /* 0x0000001f1d027819 */ /* 0x000fe200000006ff */
[----:B------:R-:W-:-:S03]  /*197e0*/  VIADD R23, R23, 0x1 ;  /* 0x0000000117177836 */ /* 0x000fc60000000000 */
[----:B------:R-:W0:Y:S02]  /*197f0*/  SYNCS.PHASECHK.TRANS64.TRYWAIT P1, [R3+URZ+0x2d840], R2 ;  /* 0x02d84002030075a7 */ /* 0x000e24000802017f */
[----:B------:R-:W-:-:S04]  /*19800*/  ISETP.NE.AND P2, PT, R23, 0x2, PT ;  /* 0x000000021700780c */ /* 0x000fc80003f45270 */
[----:B------:R-:W-:Y:S01]  /*19810*/  SEL R0, RZ, 0x1, P2 ;  /* 0x00000001ff007807 */ /* 0x000fe20001000000 */
[----:B0-----:R-:W-:Y:S08]  /*19820*/  @!P1 BRA `(.L_x_11264) ;  /* 0x00000030002c9947 */ /* 0x001ff00003800000 */
.L_x_11364:
[----:B------:R-:W-:Y:S02]  /*19830*/  SEL R23, R23, RZ, P2 ;  /* 0x000000ff17177207 */ /* 0x000fe40001000000 */
[----:B------:R-:W-:Y:S01]  /*19840*/  LOP3.LUT R0, R29, R0, RZ, 0x3c, !PT ;  /* 0x000000001d007212 */ /* 0x000fe200078e3cff */
[----:B------:R-:W-:Y:S06]  /*19850*/  @!P0 BRA `(.L_x_11265) ;  /* 0x0000000000048947 */ /* 0x000fec0003800000 */
[----:B------:R-:W-:Y:S01]  /*19860*/  BPT.TRAP 0x1 ;  /* 0x000000040000795c */ /* 0x000fe20000300000 */
.L_x_11265:
[----:B------:R-:W-:Y:S01]  /*19870*/  IMAD R23, R23, 0x8, R5 ;  /* 0x0000000817177824 */ /* 0x000fe200078e0205 */
[----:B------:R-:W-:-:S04]  /*19880*/  SHF.L.U32 R0, R0, 0x1f, RZ ;  /* 0x0000001f00007819 */ /* 0x000fc800000006ff */
[----:B------:R-:W1:Y:S02]  /*19890*/  SYNCS.PHASECHK.TRANS64.TRYWAIT P1, [R23+URZ+0x2d840], R0 ;  /* 0x02d84000170075a7 */ /* 0x000e64000802017f */
[----:B-1----:R-:W-:Y:S05]  /*198a0*/  @!P1 BRA `(.L_x_11266) ;  /* 0x0000003000209947 */ /* 0x002fea0003800000 */
.L_x_11365:
[----:B------:R-:W-:Y:S05]  /*198b0*/  @!P0 BRA `(.L_x_11267) ;  /* 0x0000000000048947 */ /* 0x000fea0003800000 */
[----:B------:R-:W-:Y:S01]  /*198c0*/  BPT.TRAP 0x1 ;  /* 0x000000040000795c */ /* 0x000fe20000300000 */
.L_x_11267:
[----:B------:R-:W3:Y:S02]  /*198d0*/  SYNCS.PHASECHK.TRANS64.TRYWAIT P1, [R3+URZ+0x2d860], R2 ;  /* 0x02d86002030075a7 */ /* 0x000ee4000802017f */
[----:B---3--:R-:W-:Y:S05]  /*198e0*/  @!P1 BRA `(.L_x_11268) ;  /* 0x0000003000249947 */ /* 0x008fea0003800000 */
.L_x_11366:
[----:B------:R-:W-:Y:S05]  /*198f0*/  @!P0 BRA `(.L_x_11269) ;  /* 0x0000000000048947 */ /* 0x000fea0003800000 */
[----:B------:R-:W-:Y:S01]  /*19900*/  BPT.TRAP 0x1 ;  /* 0x000000040000795c */ /* 0x000fe20000300000 */
.L_x_11269:
[----:B----4-:R4:W0:Y:S02]  /*19910*/  SYNCS.PHASECHK.TRANS64.TRYWAIT P0, [R23+URZ+0x2d860], R0 ;  /* 0x02d86000170075a7 */ /* 0x010824000800017f */
[----:B0-----:R-:W-:Y:S05]  /*19920*/  @!P0 NANOSLEEP.SYNCS 0x989680 ;  /* 0x009896800000895d */ /* 0x001fea0003900000 */
[----:B------:R-:W0:Y:S02]  /*19930*/  @!P0 SYNCS.PHASECHK.TRANS64 P0, [R23+URZ+0x2d860], R0 ;  /* 0x02d86000170085a7 */ /* 0x000e24000800007f */
[----:B0-----:R-:W-:Y:S05]  /*19940*/  @!P0 BRA `(.L_x_11269) ;  /* 0xfffffffc00f08947 */ /* 0x001fea000383ffff */
.L_x_11261:
[----:B------:R-:W-:Y:S05]  /*19950*/  BSYNC B0 ;  /* 0x0000000000007941 */ /* 0x000fea0003800000 */
.L_x_11260:
[----:B------:R-:W-:Y:S05]  /*19960*/  EXIT ;  /* 0x000000000000794d */ /* 0x000fea0003800000 */
.L_x_11084:
[----:B0-----:R-:W-:-:S04]  /*19970*/  IMAD.U32 R3, RZ, RZ, UR41 ;  /* 0x00000029ff037e24 */ /* 0x001fc8000f8e00ff */
[----:B------:R0:W1:Y:S03]  /*19980*/  SYNCS.PHASECHK.TRANS64.TRYWAIT P1, [R3+URZ+0x2d800], R0 ;  /* 0x02d80000030075a7 */ /* 0x000066000802017f */
[----:B-1----:R-:W-:Y:S05]  /*19990*/  @!P1 NANOSLEEP.SYNCS 0x989680 ;  /* 0x009896800000995d */ /* 0x002fea0003900000 */
[----:B------:R-:W1:Y:S02]  /*199a0*/  @!P1 SYNCS.PHASECHK.TRANS64 P1, [R3+URZ+0x2d800], R0 ;  /* 0x02d80000030095a7 */ /* 0x000e64000802007f */
[----:B-1----:R-:W-:Y:S05]  /*199b0*/  @!P1 BRA `(.L_x_11084) ;  /* 0xfffffffc00ec9947 */ /* 0x002fea000383ffff */
[----:B------:R-:W-:Y:S05]  /*199c0*/  BRA `(.L_x_11270) ;  /* 0xfffffe8400d47947 */ /* 0x000fea000383ffff */
.L_x_11088:
[----:B-1----:R1:W2:Y:S02]  /*199d0*/  SYNCS.PHASECHK.TRANS64.TRYWAIT P1, [R2+URZ+0x2d830], R3 ;  /* 0x02d83003020075a7 */ /* 0x0022a4000802017f */
[----:B--2---:R-:W-:Y:S05]  /*199e0*/  @!P1 NANOSLEEP.SYNCS 0x989680 ;  /* 0x009896800000995d */ /* 0x004fea0003900000 */
[----:B------:R-:W2:Y:S02]  /*199f0*/  @!P1 SYNCS.PHASECHK.TRANS64 P1, [R2+URZ+0x2d830], R3 ;  /* 0x02d83003020095a7 */ /* 0x000ea4000802007f */
[----:B--2---:R-:W-:Y:S05]  /*19a00*/  @!P1 BRA `(.L_x_11088) ;  /* 0xfffffffc00f09947 */ /* 0x004fea000383ffff */
[----:B------:R-:W-:Y:S05]  /*19a10*/  BRA `(.L_x_11087) ;  /* 0xfffffe8400f07947 */ /* 0x000fea000383ffff */
.L_x_11105:
[----:B-1----:R-:W-:-:S04]  /*19a20*/  IMAD.U32 R7, RZ, RZ, UR6 ;  /* 0x00000006ff077e24 */ /* 0x002fc8000f8e00ff */
[----:B------:R1:W2:Y:S03]  /*19a30*/  SYNCS.PHASECHK.TRANS64.TRYWAIT P1, [R7+URZ+0x2d830], R6 ;  /* 0x02d83006070075a7 */ /* 0x0002a6000802017f */
[----:B--2---:R-:W-:Y:S05]  /*19a40*/  @!P1 NANOSLEEP.SYNCS 0x989680 ;  /* 0x009896800000995d */ /* 0x004fea0003900000 */
[----:B------:R-:W2:Y:S02]  /*19a50*/  @!P1 SYNCS.PHASECHK.TRANS64 P1, [R7+URZ+0x2d830], R6 ;  /* 0x02d83006070095a7 */ /* 0x000ea4000802007f */
[----:B--2---:R-:W-:Y:S05]  /*19a60*/  @!P1 BRA `(.L_x_11105) ;  /* 0xfffffffc00ec9947 */ /* 0x004fea000383ffff */
[----:B------:R-:W-:Y:S05]  /*19a70*/  BRA `(.L_x_11102) ;  /* 0xfffffec400047947 */ /* 0x000fea000383ffff */
.L_x_11109:
[----:B-1----:R-:W-:-:S04]  /*19a80*/  IMAD.U32 R7, RZ, RZ, UR6 ;  /* 0x00000006ff077e24 */ /* 0x002fc8000f8e00ff */
[----:B------:R1:W2:Y:S03]  /*19a90*/  SYNCS.PHASECHK.TRANS64.TRYWAIT P1, [R7+URZ+0x2d850], R6 ;  /* 0x02d85006070075a7 */ /* 0x0002a6000802017f */
[----:B--2---:R-:W-:Y:S05]  /*19aa0*/  @!P1 NANOSLEEP.SYNCS 0x989680 ;  /* 0x009896800000995d */ /* 0x004fea0003900000 */
[----:B------:R-:W2:Y:S02]  /*19ab0*/  @!P1 SYNCS.PHASECHK.TRANS64 P1, [R7+URZ+0x2d850], R6 ;  /* 0x02d85006070095a7 */ /* 0x000ea4000802007f */
[----:B--2---:R-:W-:Y:S05]  /*19ac0*/  @!P1 BRA `(.L_x_11109) ;  /* 0xfffffffc00ec9947 */ /* 0x004fea000383ffff */
[----:B------:R-:W-:Y:S05]  /*19ad0*/  BRA `(.L_x_11106) ;  /* 0xfffffec400b07947 */ /* 0x000fea000383ffff */
.L_x_11128:
[----:B-1----:R-:W-:-:S04]  /*19ae0*/  IMAD.U32 R7, RZ, RZ, UR6 ;  /* 0x00000006ff077e24 */ /* 0x002fc8000f8e00ff */
[----:B------:R1:W2:Y:S03]  /*19af0*/  SYNCS.PHASECHK.TRANS64.TRYWAIT P1, [R7+URZ+0x2d830], R6 ;  /* 0x02d83006070075a7 */ /* 0x0002a6000802017f */
[----:B--2---:R-:W-:Y:S05]  /*19b00*/  @!P1 NANOSLEEP.SYNCS 0x989680 ;  /* 0x009896800000995d */ /* 0x004fea0003900000 */
[----:B------:R-:W2:Y:S02]  /*19b10*/  @!P1 SYNCS.PHASECHK.TRANS64 P1, [R7+URZ+0x2d830], R6 ;  /* 0x02d83006070095a7 */ /* 0x000ea4000802007f */
[----:B--2---:R-:W-:Y:S05]  /*19b20*/  @!P1 BRA `(.L_x_11128) ;  /* 0xfffffffc00ec9947 */ /* 0x004fea000383ffff */
[----:B------:R-:W-:Y:S05]  /*19b30*/  BRA `(.L_x_11125) ;  /* 0xffffff0000a07947 */ /* 0x000fea000383ffff */
.L_x_11132:
[----:B-1----:R-:W-:-:S04]  /*19b40*/  IMAD.U32 R7, RZ, RZ, UR6 ;  /* 0x00000006ff077e24 */ /* 0x002fc8000f8e00ff */
[----:B------:R1:W2:Y:S03]  /*19b50*/  SYNCS.PHASECHK.TRANS64.TRYWAIT P1, [R7+URZ+0x2d850], R6 ;  /* 0x02d85006070075a7 */ /* 0x0002a6000802017f */
[----:B--2---:R-:W-:Y:S05]  /*19b60*/  @!P1 NANOSLEEP.SYNCS 0x989680 ;  /* 0x009896800000995d */ /* 0x004fea0003900000 */
[----:B------:R-:W2:Y:S02]  /*19b70*/  @!P1 SYNCS.PHASECHK.TRANS64 P1, [R7+URZ+0x2d850], R6 ;  /* 0x02d85006070095a7 */ /* 0x000ea4000802007f */
[----:B--2---:R-:W-:Y:S05]  /*19b80*/  @!P1 BRA `(.L_x_11132) ;  /* 0xfffffffc00ec9947 */ /* 0x004fea000383ffff */
[----:B------:R-:W-:Y:S05]  /*19b90*/  BRA `(.L_x_11129) ;  /* 0xffffff04004c7947 */ /* 0x000fea000383ffff */
.L_x_11140:
[----:B-1----:R-:W-:-:S04]  /*19ba0*/  IMAD.U32 R8, RZ, RZ, UR6 ;  /* 0x00000006ff087e24 */ /* 0x002fc8000f8e00ff */
[----:B------:R1:W2:Y:S03]  /*19bb0*/  SYNCS.PHASECHK.TRANS64.TRYWAIT P1, [R8+URZ+0x2d830], R5 ;  /* 0x02d83005080075a7 */ /* 0x0002a6000802017f */
[----:B--2---:R-:W-:Y:S05]  /*19bc0*/  @!P1 NANOSLEEP.SYNCS 0x989680 ;  /* 0x009896800000995d */ /* 0x004fea0003900000 */
[----:B------:R-:W2:Y:S02]  /*19bd0*/  @!P1 SYNCS.PHASECHK.TRANS64 P1, [R8+URZ+0x2d830], R5 ;  /* 0x02d83005080095a7 */ /* 0x000ea4000802007f */
[----:B--2---:R-:W-:Y:S05]  /*19be0*/  @!P1 BRA `(.L_x_11140) ;  /* 0xfffffffc00ec9947 */ /* 0x004fea000383ffff */
[----:B------:R-:W-:Y:S05]  /*19bf0*/  BRA `(.L_x_11137) ;  /* 0xffffff2800c87947 */ /* 0x000fea000383ffff */
.L_x_11144:
[----:B-1----:R-:W-:-:S04]  /*19c00*/  IMAD.U32 R7, RZ, RZ, UR6 ;  /* 0x00000006ff077e24 */ /* 0x002fc8000f8e00ff */
[----:B------:R1:W2:Y:S03]  /*19c10*/  SYNCS.PHASECHK.TRANS64.TRYWAIT P1, [R7+URZ+0x2d850], R5 ;  /* 0x02d85005070075a7 */ /* 0x0002a6000802017f */
[----:B--2---:R-:W-:Y:S05]  /*19c20*/  @!P1 NANOSLEEP.SYNCS 0x989680 ;  /* 0x009896800000995d */ /* 0x004fea0003900000 */
[----:B------:R-:W2:Y:S02]  /*19c30*/  @!P1 SYNCS.PHASECHK.TRANS64 P1, [R7+URZ+0x2d850], R5 ;  /* 0x02d85005070095a7 */ /* 0x000ea4000802007f */
[----:B--2---:R-:W-:Y:S05]  /*19c40*/  @!P1 BRA `(.L_x_11144) ;  /* 0xfffffffc00ec9947 */ /* 0x004fea000383ffff */
[----:B------:R-:W-:Y:S05]  /*19c50*/  BRA `(.L_x_11141) ;  /* 0xffffff2c00747947 */ /* 0x000fea000383ffff */
.L_x_11159:
[----:B-1----:R-:W-:-:S04]  /*19c60*/  IMAD.U32 R4, RZ, RZ, UR8 ;  /* 0x00000008ff047e24 */ /* 0x002fc8000f8e00ff */
[----:B------:R1:W2:Y:S03]  /*19c70*/  SYNCS.PHASECHK.TRANS64.TRYWAIT P1, [R4+URZ+0x2d850], R3 ;  /* 0x02d85003040075a7 */ /* 0x0002a6000802017f */
[----:B--2---:R-:W-:Y:S05]  /*19c80*/  @!P1 NANOSLEEP.SYNCS 0x989680 ;  /* 0x009896800000995d */ /* 0x004fea0003900000 */
[----:B------:R-:W2:Y:S02]  /*19c90*/  @!P1 SYNCS.PHASECHK.TRANS64 P1, [R4+URZ+0x2d850], R3 ;  /* 0x02d85003040095a7 */ /* 0x000ea4000802007f */
[----:B--2---:R-:W-:Y:S05]  /*19ca0*/  @!P1 BRA `(.L_x_11159) ;  /* 0xfffffffc00ec9947 */ /* 0x004fea000383ffff */
[----:B------:R-:W-:Y:S05]  /*19cb0*/  BRA `(.L_x_11158) ;  /* 0xffffff6400787947 */ /* 0x000fea000383ffff */
.L_x_11207:
        /* <DEDUP_REMOVED lines=11> */
.L_x_11272:
[----:B------:R-:W-:Y:S05]  /*19d70*/  BSYNC B0 ;  /* 0x0000000000007941 */ /* 0x000fea0003800000 */
.L_x_11271:
[----:B------:R-:W-:Y:S05]  /*19d80*/  BRA `(.L_x_11273) ;  /* 0xffffffbc00047947 */ /* 0x000fea000383ffff */
.L_x_11210:
[----:B0-----:R0:W1:Y:S02]  /*19d90*/  SYNCS.PHASECHK.TRANS64.TRYWAIT P0, [R4+URZ+0x2d840], R5 ;  /* 0x02d84005040075a7 */ /* 0x001064000800017f */
[----:B-1----:R-:W-:Y:S05]  /*19da0*/  @!P0 NANOSLEEP.SYNCS 0x989680 ;  /* 0x009896800000895d */ /* 0x002fea0003900000 */
[----:B------:R-:W1:Y:S02]  /*19db0*/  @!P0 SYNCS.PHASECHK.TRANS64 P0, [R4+URZ+0x2d840], R5 ;  /* 0x02d84005040085a7 */ /* 0x000e64000800007f */
[----:B-1----:R-:W-:Y:S05]  /*19dc0*/  @!P0 BRA `(.L_x_11210) ;  /* 0xfffffffc00f08947 */ /* 0x002fea000383ffff */
[----:B------:R-:W-:Y:S05]  /*19dd0*/  BRA `(.L_x_11274) ;  /* 0xffffffbc00607947 */ /* 0x000fea000383ffff */
.L_x_11211:
        /* <DEDUP_REMOVED lines=8> */
.L_x_11276:
[----:B------:R-:W-:Y:S05]  /*19e60*/  BSYNC B0 ;  /* 0x0000000000007941 */ /* 0x000fea0003800000 */
.L_x_11275:
        /* <DEDUP_REMOVED lines=9> */
.L_x_11277:
[----:B------:R-:W-:Y:S02]  /*19f00*/  IMAD.MOV.U32 R13, RZ, RZ, R6 ;  /* 0x000000ffff0d7224 */ /* 0x000fe400078e0006 */
[----:B------:R-:W-:Y:S02]  /*19f10*/  IMAD.MOV.U32 R12, RZ, RZ, 0x1 ;  /* 0x00000001ff0c7424 */ /* 0x000fe400078e00ff */
[----:B------:R-:W-:-:S07]  /*19f20*/  IMAD.MOV.U32 R3, RZ, RZ, R14 ;  /* 0x000000ffff037224 */ /* 0x000fce00078e000e */
[----:B------:R-:W-:Y:S05]  /*19f30*/  WARPSYNC.COLLECTIVE R15, `(.L_x_11278) ;  /* 0x000000000f087348 */ /* 0x000fea0003c00000 */
[----:B------:R0:W1:Y:S02]  /*19f40*/  SHFL.IDX P6, R14, R13, R12, R11 ;  /* 0x0000000c0d0e7389 */ /* 0x00006400000c000b */
[----:B01----:R-:W-:Y:S01]  /*19f50*/  ENDCOLLECTIVE ;  /* 0x000000000000791b */ /* 0x003fe20003800000 */
.L_x_11278:
        /* <DEDUP_REMOVED lines=17> */
.L_x_11279:
[----:B------:R-:W-:Y:S02]  /*1a070*/  @P1 IMAD R8, R7, 0x2, R17 ;  /* 0x0000000207081824 */ /* 0x000fe400078e0211 */
[----:B------:R-:W-:Y:S02]  /*1a080*/  IMAD.MOV.U32 R13, RZ, RZ, R6 ;  /* 0x000000ffff0d7224 */ /* 0x000fe400078e0006 */
[----:B------:R-:W-:Y:S02]  /*1a090*/  IMAD.MOV.U32 R12, RZ, RZ, 0x2 ;  /* 0x00000002ff0c7424 */ /* 0x000fe400078e00ff */
[----:B------:R-:W-:-:S07]  /*1a0a0*/  IMAD.MOV.U32 R3, RZ, RZ, R14 ;  /* 0x000000ffff037224 */ /* 0x000fce00078e000e */
[----:B------:R-:W-:Y:S05]  /*1a0b0*/  WARPSYNC.COLLECTIVE R15, `(.L_x_11280) ;  /* 0x000000000f087348 */ /* 0x000fea0003c00000 */
[----:B------:R0:W1:Y:S02]  /*1a0c0*/  SHFL.IDX P6, R14, R13, R12, R11 ;  /* 0x0000000c0d0e7389 */ /* 0x00006400000c000b */
[----:B01----:R-:W-:Y:S01]  /*1a0d0*/  ENDCOLLECTIVE ;  /* 0x000000000000791b */ /* 0x003fe20003800000 */
.L_x_11280:
        /* <DEDUP_REMOVED lines=17> */
.L_x_11281:
[----:B------:R-:W-:Y:S02]  /*1a1f0*/  @P1 IMAD R8, R7, 0x2, R17 ;  /* 0x0000000207081824 */ /* 0x000fe400078e0211 */
[----:B------:R-:W-:Y:S02]  /*1a200*/  IMAD.MOV.U32 R13, RZ, RZ, R6 ;  /* 0x000000ffff0d7224 */ /* 0x000fe400078e0006 */
[----:B------:R-:W-:Y:S02]  /*1a210*/  IMAD.MOV.U32 R12, RZ, RZ, 0x3 ;  /* 0x00000003ff0c7424 */ /* 0x000fe400078e00ff */
[----:B------:R-:W-:-:S07]  /*1a220*/  IMAD.MOV.U32 R3, RZ, RZ, R14 ;  /* 0x000000ffff037224 */ /* 0x000fce00078e000e */
[----:B------:R-:W-:Y:S05]  /*1a230*/  WARPSYNC.COLLECTIVE R15, `(.L_x_11282) ;  /* 0x000000000f087348 */ /* 0x000fea0003c00000 */
[----:B------:R0:W1:Y:S02]  /*1a240*/  SHFL.IDX P6, R14, R13, R12, R11 ;  /* 0x0000000c0d0e7389 */ /* 0x00006400000c000b */
[----:B01----:R-:W-:Y:S01]  /*1a250*/  ENDCOLLECTIVE ;  /* 0x000000000000791b */ /* 0x003fe20003800000 */
.L_x_11282:
        /* <DEDUP_REMOVED lines=10> */
.L_x_11283:
        /* <DEDUP_REMOVED lines=8> */
.L_x_11216:
[----:B------:R0:W5:Y:S01]  /*1a380*/  LDL R21, [R1+0x18] ;  /* 0x0000180001157983 */ /* 0x0001620000100800 */
[----:B------:R-:W-:Y:S02]  /*1a390*/  IMAD.MOV.U32 R13, RZ, RZ, R4 ;  /* 0x000000ffff0d7224 */ /* 0x000fe400078e0004 */
[----:B------:R-:W-:Y:S02]  /*1a3a0*/  IMAD.MOV.U32 R12, RZ, RZ, RZ ;  /* 0x000000ffff0c7224 */ /* 0x000fe400078e00ff */
[----:B------:R-:W-:Y:S02]  /*1a3b0*/  IMAD.MOV.U32 R11, RZ, RZ, 0x1c1f ;  /* 0x00001c1fff0b7424 */ /* 0x000fe400078e00ff */
[----:B------:R-:W-:Y:S02]  /*1a3c0*/  IMAD.MOV.U32 R15, RZ, RZ, -0x1 ;  /* 0xffffffffff0f7424 */ /* 0x000fe400078e00ff */
[----:B------:R-:W-:Y:S02]  /*1a3d0*/  IMAD R2, R28, R9, RZ ;  /* 0x000000091c027224 */ /* 0x000fe400078e02ff */
[----:B0-----:R-:W-:-:S07]  /*1a3e0*/  IMAD.IADD R25, R20, 0x1, R25 ;  /* 0x0000000114197824 */ /* 0x001fce00078e0219 */
[----:B-----5:R-:W-:Y:S05]  /*1a3f0*/  WARPSYNC.COLLECTIVE R15, `(.L_x_11285) ;  /* 0x000000000f087348 */ /* 0x020fea0003c00000 */
[----:B------:R0:W1:Y:S02]  /*1a400*/  SHFL.IDX P6, R14, R13, R12, R11 ;  /* 0x0000000c0d0e7389 */ /* 0x00006400000c000b */
[----:B01---5:R-:W-:Y:S01]  /*1a410*/  ENDCOLLECTIVE ;  /* 0x000000000000791b */ /* 0x023fe20003800000 */
.L_x_11285:
[----:B------:R-:W-:Y:S01]  /*1a420*/  ISETP.GE.AND P3, PT, R25, R2, PT ;  /* 0x000000021900720c */ /* 0x000fe20003f66270 */
[----:B------:R-:W-:Y:S02]  /*1a430*/  IMAD.MOV.U32 R13, RZ, RZ, R0 ;  /* 0x000000ffff0d7224 */ /* 0x000fe400078e0000 */
[----:B------:R-:W-:-:S10]  /*1a440*/  IMAD.MOV.U32 R6, RZ, RZ, R14 ;  /* 0x000000ffff067224 */ /* 0x000fd400078e000e */
[----:B------:R-:W-:Y:S05]  /*1a450*/  WARPSYNC.COLLECTIVE R15, `(.L_x_11286) ;  /* 0x000000000f087348 */ /* 0x000fea0003c00000 */
[----:B------:R0:W1:Y:S02]  /*1a460*/  SHFL.IDX P6, R14, R13, R12, R11 ;  /* 0x0000000c0d0e7389 */ /* 0x00006400000c000b */
[----:B01----:R-:W-:Y:S01]  /*1a470*/  ENDCOLLECTIVE ;  /* 0x000000000000791b */ /* 0x003fe20003800000 */
.L_x_11286:
[----:B------:R-:W-:Y:S02]  /*1a480*/  IMAD.MOV.U32 R13, RZ, RZ, R4 ;  /* 0x000000ffff0d7224 */ /* 0x000fe400078e0004 */
[----:B------:R-:W-:Y:S02]  /*1a490*/  IMAD.MOV.U32 R12, RZ, RZ, 0x1 ;  /* 0x00000001ff0c7424 */ /* 0x000fe400078e00ff */
[----:B------:R-:W-:-:S07]  /*1a4a0*/  IMAD.MOV.U32 R5, RZ, RZ, R14 ;  /* 0x000000ffff057224 */ /* 0x000fce00078e000e */
[----:B------:R-:W-:Y:S05]  /*1a4b0*/  WARPSYNC.COLLECTIVE R15, `(.L_x_11287) ;  /* 0x000000000f087348 */ /* 0x000fea0003c00000 */
[----:B------:R0:W1:Y:S02]  /*1a4c0*/  SHFL.IDX P6, R14, R13, R12, R11 ;  /* 0x0000000c0d0e7389 */ /* 0x00006400000c000b */
[----:B01----:R-:W-:Y:S01]  /*1a4d0*/  ENDCOLLECTIVE ;  /* 0x000000000000791b */ /* 0x003fe20003800000 */
.L_x_11287:
[----:B------:R-:W-:-:S05]  /*1a4e0*/  @!P3 LEA R5, P4, R10, R5, 0x1 ;  /* 0x000000050a05b211 */ /* 0x000fca00078808ff */
[----:B------:R-:W-:-:S04]  /*1a4f0*/  @!P3 IMAD.X R6, RZ, RZ, R6, P4 ;  /* 0x000000ffff06b224 */ /* 0x000fc800020e0606 */
        /* <DEDUP_REMOVED lines=15> */
.L_x_11288:
[----:B------:R-:W-:Y:S02]  /*1a5f0*/  IMAD.MOV.U32 R13, RZ, RZ, R4 ;  /* 0x000000ffff0d7224 */ /* 0x000fe400078e0004 */
[----:B------:R-:W-:Y:S02]  /*1a600*/  IMAD.MOV.U32 R12, RZ, RZ, 0x2 ;  /* 0x00000002ff0c7424 */ /* 0x000fe400078e00ff */
[----:B------:R-:W-:-:S07]  /*1a610*/  IMAD.MOV.U32 R5, RZ, RZ, R14 ;  /* 0x000000ffff057224 */ /* 0x000fce00078e000e */
[----:B------:R-:W-:Y:S05]  /*1a620*/  WARPSYNC.COLLECTIVE R15, `(.L_x_11289) ;  /* 0x000000000f087348 */ /* 0x000fea0003c00000 */
[----:B------:R0:W1:Y:S02]  /*1a630*/  SHFL.IDX P6, R14, R13, R12, R11 ;  /* 0x0000000c0d0e7389 */ /* 0x00006400000c000b */
[----:B01----:R-:W-:Y:S01]  /*1a640*/  ENDCOLLECTIVE ;  /* 0x000000000000791b */ /* 0x003fe20003800000 */
.L_x_11289:
        /* <DEDUP_REMOVED lines=16> */
.L_x_11290:
[----:B------:R-:W-:Y:S02]  /*1a750*/  IMAD.MOV.U32 R13, RZ, RZ, R4 ;  /* 0x000000ffff0d7224 */ /* 0x000fe400078e0004 */
[----:B------:R-:W-:Y:S02]  /*1a760*/  IMAD.MOV.U32 R12, RZ, RZ, 0x3 ;  /* 0x00000003ff0c7424 */ /* 0x000fe400078e00ff */
[----:B------:R-:W-:-:S07]  /*1a770*/  IMAD.MOV.U32 R5, RZ, RZ, R14 ;  /* 0x000000ffff057224 */ /* 0x000fce00078e000e */
[----:B------:R-:W-:Y:S05]  /*1a780*/  WARPSYNC.COLLECTIVE R15, `(.L_x_11291) ;  /* 0x000000000f087348 */ /* 0x000fea0003c00000 */
[----:B------:R0:W1:Y:S02]  /*1a790*/  SHFL.IDX P6, R14, R13, R12, R11 ;  /* 0x0000000c0d0e7389 */ /* 0x00006400000c000b */
[----:B01----:R-:W-:Y:S01]  /*1a7a0*/  ENDCOLLECTIVE ;  /* 0x000000000000791b */ /* 0x003fe20003800000 */
.L_x_11291:
        /* <DEDUP_REMOVED lines=11> */
[----:B------:R-:W-:Y:S01]  /*1a860*/  IMAD.MOV.U32 R4, RZ, RZ, R14 ;  /* 0x000000ffff047224 */ /* 0x000fe200078e000e */
[----:B------:R-:W-:-:S13]  /*1a870*/  ISETP.GE.AND P3, PT, R5, R2, PT ;  /* 0x000000020500720c */ /* 0x000fda0003f66270 */
[----:B0-----:R-:W-:Y:S05]  /*1a880*/  WARPSYNC.COLLECTIVE R15, `(.L_x_11292) ;  /* 0x000000000f087348 */ /* 0x001fea0003c00000 */
[----:B------:R1:W2:Y:S02]  /*1a890*/  SHFL.IDX P6, R14, R13, R12, R11 ;  /* 0x0000000c0d0e7389 */ /* 0x0002a400000c000b */
[----:B012---:R-:W-:Y:S01]  /*1a8a0*/  ENDCOLLECTIVE ;  /* 0x000000000000791b */ /* 0x007fe20003800000 */
.L_x_11292:
[----:B------:R-:W-:Y:S02]  /*1a8b0*/  IMAD.MOV.U32 R13, RZ, RZ, R3 ;  /* 0x000000ffff0d7224 */ /* 0x000fe400078e0003 */
[----:B------:R-:W-:Y:S02]  /*1a8c0*/  IMAD.MOV.U32 R12, RZ, RZ, RZ ;  /* 0x000000ffff0c7224 */ /* 0x000fe400078e00ff */
[----:B------:R-:W-:-:S07]  /*1a8d0*/  IMAD.MOV.U32 R0, RZ, RZ, R14 ;  /* 0x000000ffff007224 */ /* 0x000fce00078e000e */
[----:B------:R-:W-:Y:S05]  /*1a8e0*/  WARPSYNC.COLLECTIVE R15, `(.L_x_11293) ;  /* 0x000000000f087348 */ /* 0x000fea0003c00000 */
[----:B------:R0:W1:Y:S02]  /*1a8f0*/  SHFL.IDX P6, R14, R13, R12, R11 ;  /* 0x0000000c0d0e7389 */ /* 0x00006400000c000b */
[----:B01----:R-:W-:Y:S01]  /*1a900*/  ENDCOLLECTIVE ;  /* 0x000000000000791b */ /* 0x003fe20003800000 */
.L_x_11293:
[----:B------:R-:W-:-:S05]  /*1a910*/  @!P3 LEA R0, P4, R10, R0, 0x1 ;  /* 0x000000000a00b211 */ /* 0x000fca00078808ff */
[----:B------:R-:W-:-:S04]  /*1a920*/  @!P3 IMAD.X R4, RZ, RZ, R4, P4 ;  /* 0x000000ffff04b224 */ /* 0x000fc800020e0604 */
[----:B------:R-:W-:Y:S02]  /*1a930*/  @!P3 IMAD.MOV.U32 R5, RZ, RZ, R4 ;  /* 0x000000ffff05b224 */ /* 0x000fe400078e0004 */
        /* <DEDUP_REMOVED lines=14> */
.L_x_11294:
[----:B------:R-:W-:Y:S02]  /*1aa20*/  IMAD.MOV.U32 R13, RZ, RZ, R3 ;  /* 0x000000ffff0d7224 */ /* 0x000fe400078e0003 */
[----:B------:R-:W-:Y:S02]  /*1aa30*/  IMAD.MOV.U32 R12, RZ, RZ, 0x1 ;  /* 0x00000001ff0c7424 */ /* 0x000fe400078e00ff */
[----:B------:R-:W-:-:S07]  /*1aa40*/  IMAD.MOV.U32 R4, RZ, RZ, R14 ;  /* 0x000000ffff047224 */ /* 0x000fce00078e000e */
[----:B------:R-:W-:Y:S05]  /*1aa50*/  WARPSYNC.COLLECTIVE R15, `(.L_x_11295) ;  /* 0x000000000f087348 */ /* 0x000fea0003c00000 */
[----:B------:R0:W1:Y:S02]  /*1aa60*/  SHFL.IDX P6, R14, R13, R12, R11 ;  /* 0x0000000c0d0e7389 */ /* 0x00006400000c000b */
[----:B01----:R-:W-:Y:S01]  /*1aa70*/  ENDCOLLECTIVE ;  /* 0x000000000000791b */ /* 0x003fe20003800000 */
.L_x_11295:
        /* <DEDUP_REMOVED lines=14> */
.L_x_11296:
[----:B------:R-:W-:Y:S01]  /*1ab60*/  IMAD.MOV.U32 R8, RZ, RZ, R14 ;  /* 0x000000ffff087224 */ /* 0x000fe200078e000e */
[----:B------:R-:W-:Y:S06]  /*1ab70*/  BRA `(.L_x_11297) ;  /* 0xffffffc000387947 */ /* 0x000fec000383ffff */
.L_x_11219:
[----:B-1----:R1:W2:Y:S02]  /*1ab80*/  SYNCS.PHASECHK.TRANS64.TRYWAIT P0, [R17+URZ+0x2d820], R0 ;  /* 0x02d82000110075a7 */ /* 0x0022a4000800017f */
[----:B--2---:R-:W-:Y:S05]  /*1ab90*/  @!P0 NANOSLEEP.SYNCS 0x989680 ;  /* 0x009896800000895d */ /* 0x004fea0003900000 */
[----:B------:R-:W2:Y:S02]  /*1aba0*/  @!P0 SYNCS.PHASECHK.TRANS64 P0, [R17+URZ+0x2d820], R0 ;  /* 0x02d82000110085a7 */ /* 0x000ea4000800007f */
[----:B--2---:R-:W-:Y:S05]  /*1abb0*/  @!P0 BRA `(.L_x_11219) ;  /* 0xfffffffc00f08947 */ /* 0x004fea000383ffff */
[----:B------:R-:W-:Y:S05]  /*1abc0*/  BRA `(.L_x_11298) ;  /* 0xffffffc000a07947 */ /* 0x000fea000383ffff */
.L_x_11224:
[----:B0-----:R0:W1:Y:S02]  /*1abd0*/  SYNCS.PHASECHK.TRANS64.TRYWAIT P0, [R5+URZ+0x2d840], R0 ;  /* 0x02d84000050075a7 */ /* 0x001064000800017f */
[----:B-1----:R-:W-:Y:S05]  /*1abe0*/  @!P0 NANOSLEEP.SYNCS 0x989680 ;  /* 0x009896800000895d */ /* 0x002fea0003900000 */
[----:B------:R-:W1:Y:S02]  /*1abf0*/  @!P0 SYNCS.PHASECHK.TRANS64 P0, [R5+URZ+0x2d840], R0 ;  /* 0x02d84000050085a7 */ /* 0x000e64000800007f */
[----:B-1----:R-:W-:Y:S05]  /*1ac00*/  @!P0 BRA `(.L_x_11224) ;  /* 0xfffffffc00f08947 */ /* 0x002fea000383ffff */
[----:B------:R-:W-:Y:S05]  /*1ac10*/  BRA `(.L_x_11299) ;  /* 0xffffffc400947947 */ /* 0x000fea000383ffff */
.L_x_11225:
        /* <DEDUP_REMOVED lines=8> */
.L_x_11301:
[----:B------:R-:W-:Y:S05]  /*1aca0*/  BSYNC B1 ;  /* 0x0000000000017941 */ /* 0x000fea0003800000 */
.L_x_11300:
        /* <DEDUP_REMOVED lines=13> */
.L_x_11302:
        /* <DEDUP_REMOVED lines=8> */
.L_x_11303:
        /* <DEDUP_REMOVED lines=14> */
.L_x_11304:
[----:B------:R-:W-:Y:S02]  /*1aee0*/  IMAD.MOV.U32 R13, RZ, RZ, R8 ;  /* 0x000000ffff0d7224 */ /* 0x000fe400078e0008 */
[----:B------:R-:W-:Y:S02]  /*1aef0*/  IMAD.MOV.U32 R12, RZ, RZ, 0x2 ;  /* 0x00000002ff0c7424 */ /* 0x000fe400078e00ff */
[----:B------:R-:W-:-:S07]  /*1af00*/  IMAD.MOV.U32 R2, RZ, RZ, R14 ;  /* 0x000000ffff027224 */ /* 0x000fce00078e000e */
[----:B------:R-:W-:Y:S05]  /*1af10*/  WARPSYNC.COLLECTIVE R15, `(.L_x_11305) ;  /* 0x000000000f087348 */ /* 0x000fea0003c00000 */
[----:B------:R0:W1:Y:S02]  /*1af20*/  SHFL.IDX P6, R14, R13, R12, R11 ;  /* 0x0000000c0d0e7389 */ /* 0x00006400000c000b */
[----:B01----:R-:W-:Y:S01]  /*1af30*/  ENDCOLLECTIVE ;  /* 0x000000000000791b */ /* 0x003fe20003800000 */
.L_x_11305:
        /* <DEDUP_REMOVED lines=13> */
.L_x_11306:
[----:B------:R-:W-:Y:S02]  /*1b010*/  IMAD.MOV.U32 R13, RZ, RZ, R8 ;  /* 0x000000ffff0d7224 */ /* 0x000fe400078e0008 */
[----:B------:R-:W-:Y:S02]  /*1b020*/  IMAD.MOV.U32 R12, RZ, RZ, 0x3 ;  /* 0x00000003ff0c7424 */ /* 0x000fe400078e00ff */
[----:B------:R-:W-:-:S07]  /*1b030*/  IMAD.MOV.U32 R2, RZ, RZ, R14 ;  /* 0x000000ffff027224 */ /* 0x000fce00078e000e */
[----:B------:R-:W-:Y:S05]  /*1b040*/  WARPSYNC.COLLECTIVE R15, `(.L_x_11307) ;  /* 0x000000000f087348 */ /* 0x000fea0003c00000 */
[----:B------:R0:W1:Y:S02]  /*1b050*/  SHFL.IDX P6, R14, R13, R12, R11 ;  /* 0x0000000c0d0e7389 */ /* 0x00006400000c000b */
[----:B01----:R-:W-:Y:S01]  /*1b060*/  ENDCOLLECTIVE ;  /* 0x000000000000791b */ /* 0x003fe20003800000 */
.L_x_11307:
        /* <DEDUP_REMOVED lines=14> */
.L_x_11308:
[----:B------:R-:W-:Y:S01]  /*1b150*/  IMAD.MOV.U32 R2, RZ, RZ, R14 ;  /* 0x000000ffff027224 */ /* 0x000fe200078e000e */
[----:B------:R-:W-:Y:S06]  /*1b160*/  BRA `(.L_x_11309) ;  /* 0xffffffc400287947 */ /* 0x000fec000383ffff */
.L_x_11230:
[----:B-1----:R1:W2:Y:S02]  /*1b170*/  SYNCS.PHASECHK.TRANS64.TRYWAIT P0, [R5+URZ+0x2d860], R2 ;  /* 0x02d86002050075a7 */ /* 0x0022a4000800017f */
[----:B--2---:R-:W-:Y:S05]  /*1b180*/  @!P0 NANOSLEEP.SYNCS 0x989680 ;  /* 0x009896800000895d */ /* 0x004fea0003900000 */
[----:B------:R-:W2:Y:S02]  /*1b190*/  @!P0 SYNCS.PHASECHK.TRANS64 P0, [R5+URZ+0x2d860], R2 ;  /* 0x02d86002050085a7 */ /* 0x000ea4000800007f */
[----:B--2---:R-:W-:Y:S05]  /*1b1a0*/  @!P0 BRA `(.L_x_11230) ;  /* 0xfffffffc00f08947 */ /* 0x004fea000383ffff */
[----:B------:R-:W-:Y:S05]  /*1b1b0*/  BRA `(.L_x_11310) ;  /* 0xffffffc4008c7947 */ /* 0x000fea000383ffff */
.L_x_11231:
        /* <DEDUP_REMOVED lines=8> */
.L_x_11312:
[----:B------:R-:W-:Y:S05]  /*1b240*/  BSYNC B1 ;  /* 0x0000000000017941 */ /* 0x000fea0003800000 */
.L_x_11311:
        /* <DEDUP_REMOVED lines=9> */
.L_x_11313:
[----:B------:R-:W-:Y:S02]  /*1b2e0*/  IMAD.MOV.U32 R13, RZ, RZ, R19 ;  /* 0x000000ffff0d7224 */ /* 0x000fe400078e0013 */
[----:B------:R-:W-:Y:S02]  /*1b2f0*/  IMAD.MOV.U32 R12, RZ, RZ, 0x1 ;  /* 0x00000001ff0c7424 */ /* 0x000fe400078e00ff */
[----:B------:R-:W-:-:S07]  /*1b300*/  IMAD.MOV.U32 R2, RZ, RZ, R14 ;  /* 0x000000ffff027224 */ /* 0x000fce00078e000e */
[----:B------:R-:W-:Y:S05]  /*1b310*/  WARPSYNC.COLLECTIVE R15, `(.L_x_11314) ;  /* 0x000000000f087348 */ /* 0x000fea0003c00000 */
[----:B------:R0:W1:Y:S02]  /*1b320*/  SHFL.IDX P6, R14, R13, R12, R11 ;  /* 0x0000000c0d0e7389 */ /* 0x00006400000c000b */
[----:B01----:R-:W-:Y:S01]  /*1b330*/  ENDCOLLECTIVE ;  /* 0x000000000000791b */ /* 0x003fe20003800000 */
.L_x_11314:
        /* <DEDUP_REMOVED lines=16> */
.L_x_11315:
[----:B------:R-:W-:Y:S02]  /*1b440*/  IMAD.MOV.U32 R13, RZ, RZ, R19 ;  /* 0x000000ffff0d7224 */ /* 0x000fe400078e0013 */
[----:B------:R-:W-:Y:S02]  /*1b450*/  IMAD.MOV.U32 R12, RZ, RZ, 0x2 ;  /* 0x00000002ff0c7424 */ /* 0x000fe400078e00ff */
[----:B------:R-:W-:-:S07]  /*1b460*/  IMAD.MOV.U32 R2, RZ, RZ, R14 ;  /* 0x000000ffff027224 */ /* 0x000fce00078e000e */
[----:B------:R-:W-:Y:S05]  /*1b470*/  WARPSYNC.COLLECTIVE R15, `(.L_x_11316) ;  /* 0x000000000f087348 */ /* 0x000fea0003c00000 */
[----:B------:R0:W1:Y:S02]  /*1b480*/  SHFL.IDX P6, R14, R13, R12, R11 ;  /* 0x0000000c0d0e7389 */ /* 0x00006400000c000b */
[----:B01----:R-:W-:Y:S01]  /*1b490*/  ENDCOLLECTIVE ;  /* 0x000000000000791b */ /* 0x003fe20003800000 */
.L_x_11316:
        /* <DEDUP_REMOVED lines=16> */
.L_x_11317:
[----:B------:R-:W-:Y:S02]  /*1b5a0*/  IMAD.MOV.U32 R13, RZ, RZ, R19 ;  /* 0x000000ffff0d7224 */ /* 0x000fe400078e0013 */
[----:B------:R-:W-:Y:S02]  /*1b5b0*/  IMAD.MOV.U32 R12, RZ, RZ, 0x3 ;  /* 0x00000003ff0c7424 */ /* 0x000fe400078e00ff */
[----:B------:R-:W-:-:S07]  /*1b5c0*/  IMAD.MOV.U32 R2, RZ, RZ, R14 ;  /* 0x000000ffff027224 */ /* 0x000fce00078e000e */
[----:B------:R-:W-:Y:S05]  /*1b5d0*/  WARPSYNC.COLLECTIVE R15, `(.L_x_11318) ;  /* 0x000000000f087348 */ /* 0x000fea0003c00000 */
[----:B------:R0:W1:Y:S02]  /*1b5e0*/  SHFL.IDX P6, R14, R13, R12, R11 ;  /* 0x0000000c0d0e7389 */ /* 0x00006400000c000b */
[----:B01----:R-:W-:Y:S01]  /*1b5f0*/  ENDCOLLECTIVE ;  /* 0x000000000000791b */ /* 0x003fe20003800000 */
.L_x_11318:
        /* <DEDUP_REMOVED lines=13> */
.L_x_11319:
        /* <DEDUP_REMOVED lines=8> */
.L_x_11239:
[----:B-1----:R1:W2:Y:S02]  /*1b750*/  SYNCS.PHASECHK.TRANS64.TRYWAIT P0, [R0+URZ+0x2d860], R3 ;  /* 0x02d86003000075a7 */ /* 0x0022a4000800017f */
[----:B--2---:R-:W-:Y:S05]  /*1b760*/  @!P0 NANOSLEEP.SYNCS 0x989680 ;  /* 0x009896800000895d */ /* 0x004fea0003900000 */
[----:B------:R-:W2:Y:S02]  /*1b770*/  @!P0 SYNCS.PHASECHK.TRANS64 P0, [R0+URZ+0x2d860], R3 ;  /* 0x02d86003000085a7 */ /* 0x000ea4000800007f */
[----:B--2---:R-:W-:Y:S05]  /*1b780*/  @!P0 BRA `(.L_x_11239) ;  /* 0xfffffffc00f08947 */ /* 0x004fea000383ffff */
[----:B------:R-:W-:Y:S05]  /*1b790*/  BRA `(.L_x_11321) ;  /* 0xffffffc800187947 */ /* 0x000fea000383ffff */
.L_x_11240:
        /* <DEDUP_REMOVED lines=8> */
.L_x_11323:
[----:B------:R-:W-:Y:S05]  /*1b820*/  BSYNC B0 ;  /* 0x0000000000007941 */ /* 0x000fea0003800000 */
.L_x_11322:
[----:B------:R-:W0:Y:S01]  /*1b830*/  S2R R2, SR_TID.X ;  /* 0x0000000000027919 */ /* 0x000e220000002100 */
[----:B------:R-:W-:Y:S02]  /*1b840*/  IMAD.MOV.U32 R13, RZ, RZ, R18 ;  /* 0x000000ffff0d7224 */ /* 0x000fe400078e0012 */
[----:B------:R-:W-:Y:S02]  /*1b850*/  IMAD.MOV.U32 R12, RZ, RZ, RZ ;  /* 0x000000ffff0c7224 */ /* 0x000fe400078e00ff */
[----:B------:R-:W-:Y:S02]  /*1b860*/  IMAD.MOV.U32 R11, RZ, RZ, 0x1c1f ;  /* 0x00001c1fff0b7424 */ /* 0x000fe400078e00ff */
[----:B------:R-:W-:Y:S02]  /*1b870*/  IMAD.MOV.U32 R15, RZ, RZ, -0x1 ;  /* 0xffffffffff0f7424 */ /* 0x000fe400078e00ff */
[----:B------:R-:W-:Y:S02]  /*1b880*/  IMAD.MOV.U32 R3, RZ, RZ, R14 ;  /* 0x000000ffff037224 */ /* 0x000fe400078e000e */
[----:B------:R-:W-:-:S07]  /*1b890*/  IMAD R4, R4, 0x2, R17 ;  /* 0x0000000204047824 */ /* 0x000fce00078e0211 */
[----:B0-----:R-:W-:Y:S05]  /*1b8a0*/  WARPSYNC.COLLECTIVE R15, `(.L_x_11324) ;  /* 0x000000000f087348 */ /* 0x001fea0003c00000 */
[----:B------:R1:W2:Y:S02]  /*1b8b0*/  SHFL.IDX P6, R14, R13, R12, R11 ;  /* 0x0000000c0d0e7389 */ /* 0x0002a400000c000b */
[----:B012---:R-:W-:Y:S01]  /*1b8c0*/  ENDCOLLECTIVE ;  /* 0x000000000000791b */ /* 0x007fe20003800000 */
.L_x_11324:
        /* <DEDUP_REMOVED lines=17> */
.L_x_11325:
        /* <DEDUP_REMOVED lines=14> */
.L_x_11326:
[----:B------:R-:W-:Y:S02]  /*1bac0*/  IMAD.MOV.U32 R13, RZ, RZ, R19 ;  /* 0x000000ffff0d7224 */ /* 0x000fe400078e0013 */
[----:B------:R-:W-:Y:S01]  /*1bad0*/  IMAD.MOV.U32 R12, RZ, RZ, 0x2 ;  /* 0x00000002ff0c7424 */ /* 0x000fe200078e00ff */
[----:B------:R-:W-:-:S13]  /*1bae0*/  IADD3 R2, P4, R14, R5, RZ ;  /* 0x000000050e027210 */ /* 0x000fda0007f9e0ff */
[----:B------:R-:W-:Y:S05]  /*1baf0*/  WARPSYNC.COLLECTIVE R15, `(.L_x_11327) ;  /* 0x000000000f087348 */ /* 0x000fea0003c00000 */
[----:B------:R0:W1:Y:S02]  /*1bb00*/  SHFL.IDX P6, R14, R13, R12, R11 ;  /* 0x0000000c0d0e7389 */ /* 0x00006400000c000b */
[----:B01----:R-:W-:Y:S01]  /*1bb10*/  ENDCOLLECTIVE ;  /* 0x000000000000791b */ /* 0x003fe20003800000 */
.L_x_11327:
        /* <DEDUP_REMOVED lines=15> */
.L_x_11328:
[----:B------:R-:W-:Y:S02]  /*1bc10*/  IMAD.MOV.U32 R13, RZ, RZ, R19 ;  /* 0x000000ffff0d7224 */ /* 0x000fe400078e0013 */
[----:B------:R-:W-:Y:S01]  /*1bc20*/  IMAD.MOV.U32 R12, RZ, RZ, 0x3 ;  /* 0x00000003ff0c7424 */ /* 0x000fe200078e00ff */
[----:B------:R-:W-:-:S13]  /*1bc30*/  IADD3 R2, P4, R14, R5, RZ ;  /* 0x000000050e027210 */ /* 0x000fda0007f9e0ff */
[----:B------:R-:W-:Y:S05]  /*1bc40*/  WARPSYNC.COLLECTIVE R15, `(.L_x_11329) ;  /* 0x000000000f087348 */ /* 0x000fea0003c00000 */
[----:B------:R0:W1:Y:S02]  /*1bc50*/  SHFL.IDX P6, R14, R13, R12, R11 ;  /* 0x0000000c0d0e7389 */ /* 0x00006400000c000b */
[----:B01----:R-:W-:Y:S01]  /*1bc60*/  ENDCOLLECTIVE ;  /* 0x000000000000791b */ /* 0x003fe20003800000 */
.L_x_11329:
        /* <DEDUP_REMOVED lines=14> */
.L_x_11330:
[----:B------:R-:W-:Y:S05]  /*1bd50*/  BRA `(.L_x_11331) ;  /* 0xffffffc4008c7947 */ /* 0x000fea000383ffff */
.L_x_11245:
        /* <DEDUP_REMOVED lines=8> */
.L_x_11333:
[----:B------:R-:W-:Y:S05]  /*1bde0*/  BSYNC B0 ;  /* 0x0000000000007941 */ /* 0x000fea0003800000 */
.L_x_11332:
        /* <DEDUP_REMOVED lines=9> */
.L_x_11334:
[----:B------:R-:W-:Y:S02]  /*1be80*/  ULDC UR4, c[0x0][0xc3c] ;  /* 0x00030f0000047ab9 */ /* 0x000fe40000000800 */
[----:B------:R-:W-:-:S13]  /*1be90*/  ISETP.GE.OR P1, PT, R9, UR4, !P0 ;  /* 0x0000000409007c0c */ /* 0x000fda000c726670 */
[----:B------:R-:W0:Y:S08]  /*1bea0*/  @!P1 LDC.64 R2, c[0x0][0xc80] ;  /* 0x00032000ff029b82 */ /* 0x000e300000000a00 */
[----:B------:R-:W1:Y:S01]  /*1beb0*/  @!P1 LDC.64 R4, c[0x0][0xc78] ;  /* 0x00031e00ff049b82 */ /* 0x000e620000000a00 */
[----:B------:R-:W-:Y:S01]  /*1bec0*/  CS2R R24, SRZ ;  /* 0x0000000000187805 */ /* 0x000fe2000001ff00 */
        /* <DEDUP_REMOVED lines=18> */
.L_x_11335:
[----:B------:R-:W-:Y:S01]  /*1bff0*/  IMAD.MOV.U32 R12, RZ, RZ, 0x2 ;  /* 0x00000002ff0c7424 */ /* 0x000fe200078e00ff */
[----:B------:R-:W-:-:S05]  /*1c000*/  SEL R4, R14, RZ, P1 ;  /* 0x000000ff0e047207 */ /* 0x000fca0000800000 */
[----:B------:R-:W-:-:S04]  /*1c010*/  IMAD.IADD R4, R13, 0x1, R4 ;  /* 0x000000010d047824 */ /* 0x000fc800078e0204 */
[----:B------:R-:W-:-:S07]  /*1c020*/  IMAD.MOV.U32 R13, RZ, RZ, R4 ;  /* 0x000000ffff0d7224 */ /* 0x000fce00078e0004 */
[----:B------:R-:W-:Y:S05]  /*1c030*/  WARPSYNC.COLLECTIVE R15, `(.L_x_11336) ;  /* 0x000000000f087348 */ /* 0x000fea0003c00000 */
[----:B------:R0:W1:Y:S02]  /*1c040*/  SHFL.UP P6, R14, R13, R12, R11 ;  /* 0x0400000c0d0e7389 */ /* 0x00006400000c000b */
[----:B01----:R-:W-:Y:S01]  /*1c050*/  ENDCOLLECTIVE ;  /* 0x000000000000791b */ /* 0x003fe20003800000 */
.L_x_11336:
[----:B------:R-:W-:Y:S01]  /*1c060*/  IMAD.MOV.U32 R12, RZ, RZ, 0x4 ;  /* 0x00000004ff0c7424 */ /* 0x000fe200078e00ff */
[----:B------:R-:W-:-:S05]  /*1c070*/  SEL R3, R14, RZ, P2 ;  /* 0x000000ff0e037207 */ /* 0x000fca0001000000 */
[----:B------:R-:W-:-:S04]  /*1c080*/  IMAD.IADD R2, R4, 0x1, R3 ;  /* 0x0000000104027824 */ /* 0x000fc800078e0203 */
[----:B------:R-:W-:-:S07]  /*1c090*/  IMAD.MOV.U32 R13, RZ, RZ, R2 ;  /* 0x000000ffff0d7224 */ /* 0x000fce00078e0002 */
[----:B------:R-:W-:Y:S05]  /*1c0a0*/  WARPSYNC.COLLECTIVE R15, `(.L_x_11337) ;  /* 0x000000000f087348 */ /* 0x000fea0003c00000 */
[----:B------:R0:W1:Y:S02]  /*1c0b0*/  SHFL.UP P6, R14, R13, R12, R11 ;  /* 0x0400000c0d0e7389 */ /* 0x00006400000c000b */
[----:B01----:R-:W-:Y:S01]  /*1c0c0*/  ENDCOLLECTIVE ;  /* 0x000000000000791b */ /* 0x003fe20003800000 */
.L_x_11337:
[----:B------:R-:W-:Y:S01]  /*1c0d0*/  IMAD.MOV.U32 R12, RZ, RZ, 0x8 ;  /* 0x00000008ff0c7424 */ /* 0x000fe200078e00ff */
[----:B------:R-:W-:-:S05]  /*1c0e0*/  SEL R3, R14, RZ, P3 ;  /* 0x000000ff0e037207 */ /* 0x000fca0001800000 */
[----:B------:R-:W-:-:S04]  /*1c0f0*/  IMAD.IADD R3, R2, 0x1, R3 ;  /* 0x0000000102037824 */ /* 0x000fc800078e0203 */
[----:B------:R-:W-:-:S07]  /*1c100*/  IMAD.MOV.U32 R13, RZ, RZ, R3 ;  /* 0x000000ffff0d7224 */ /* 0x000fce00078e0003 */
[----:B------:R-:W-:Y:S05]  /*1c110*/  WARPSYNC.COLLECTIVE R15, `(.L_x_11338) ;  /* 0x000000000f087348 */ /* 0x000fea0003c00000 */
[----:B------:R0:W1:Y:S02]  /*1c120*/  SHFL.UP P6, R14, R13, R12, R11 ;  /* 0x0400000c0d0e7389 */ /* 0x00006400000c000b */
[----:B01----:R-:W-:Y:S01]  /*1c130*/  ENDCOLLECTIVE ;  /* 0x000000000000791b */ /* 0x003fe20003800000 */
.L_x_11338:
[----:B------:R-:W-:Y:S01]  /*1c140*/  IMAD.MOV.U32 R12, RZ, RZ, 0x10 ;  /* 0x00000010ff0c7424 */ /* 0x000fe200078e00ff */
[----:B------:R-:W-:-:S05]  /*1c150*/  SEL R4, R14, RZ, P4 ;  /* 0x000000ff0e047207 */ /* 0x000fca0002000000 */
[----:B------:R-:W-:-:S04]  /*1c160*/  IMAD.IADD R4, R3, 0x1, R4 ;  /* 0x0000000103047824 */ /* 0x000fc800078e0204 */
[----:B------:R-:W-:-:S07]  /*1c170*/  IMAD.MOV.U32 R13, RZ, RZ, R4 ;  /* 0x000000ffff0d7224 */ /* 0x000fce00078e0004 */
[----:B------:R-:W-:Y:S05]  /*1c180*/  WARPSYNC.COLLECTIVE R15, `(.L_x_11339) ;  /* 0x000000000f087348 */ /* 0x000fea0003c00000 */
[----:B------:R0:W1:Y:S02]  /*1c190*/  SHFL.UP P6, R14, R13, R12, R11 ;  /* 0x0400000c0d0e7389 */ /* 0x00006400000c000b */
[----:B01----:R-:W-:Y:S01]  /*1c1a0*/  ENDCOLLECTIVE ;  /* 0x000000000000791b */ /* 0x003fe20003800000 */
.L_x_11339:
        /* <DEDUP_REMOVED lines=8> */
.L_x_11340:
[----:B------:R-:W-:Y:S05]  /*1c230*/  BRA `(.L_x_11341) ;  /* 0xffffffc400a87947 */ /* 0x000fea000383ffff */
.L_x_11248:
[----:B------:R-:W-:Y:S01]  /*1c240*/  BSSY B0, `(.L_x_11342) ;  /* 0x0000007000007945 */ /* 0x000fe20003800000 */
[----:B------:R-:W-:Y:S02]  /*1c250*/  IMAD.MOV.U32 R12, RZ, RZ, 0x1 ;  /* 0x00000001ff0c7424 */ /* 0x000fe400078e00ff */
[----:B------:R-:W-:Y:S02]  /*1c260*/  IMAD.MOV.U32 R11, RZ, RZ, RZ ;  /* 0x000000ffff0b7224 */ /* 0x000fe400078e00ff */
[----:B------:R-:W-:-:S07]  /*1c270*/  IMAD.MOV.U32 R15, RZ, RZ, -0x1 ;  /* 0xffffffffff0f7424 */ /* 0x000fce00078e00ff */
[----:B------:R-:W-:Y:S05]  /*1c280*/  WARPSYNC.COLLECTIVE R15, `(.L_x_11343) ;  /* 0x000000000f087348 */ /* 0x000fea0003c00000 */
[----:B------:R0:W1:Y:S02]  /*1c290*/  SHFL.UP P6, R14, R13, R12, R11 ;  /* 0x0400000c0d0e7389 */ /* 0x00006400000c000b */
[----:B01----:R-:W-:Y:S01]  /*1c2a0*/  ENDCOLLECTIVE ;  /* 0x000000000000791b */ /* 0x003fe20003800000 */
.L_x_11343:
[----:B------:R-:W-:Y:S05]  /*1c2b0*/  BSYNC B0 ;  /* 0x0000000000007941 */ /* 0x000fea0003800000 */
.L_x_11342:
        /* <DEDUP_REMOVED lines=8> */
.L_x_11344:
[----:B------:R-:W-:Y:S01]  /*1c340*/  IMAD.MOV.U32 R12, RZ, RZ, 0x4 ;  /* 0x00000004ff0c7424 */ /* 0x000fe200078e00ff */
[----:B------:R-:W-:-:S05]  /*1c350*/  SEL R2, R14, RZ, P2 ;  /* 0x000000ff0e027207 */ /* 0x000fca0001000000 */
[----:B------:R-:W-:-:S04]  /*1c360*/  IMAD.IADD R2, R13, 0x1, R2 ;  /* 0x000000010d027824 */ /* 0x000fc800078e0202 */
[----:B------:R-:W-:-:S07]  /*1c370*/  IMAD.MOV.U32 R13, RZ, RZ, R2 ;  /* 0x000000ffff0d7224 */ /* 0x000fce00078e0002 */
[----:B------:R-:W-:Y:S05]  /*1c380*/  WARPSYNC.COLLECTIVE R15, `(.L_x_11345) ;  /* 0x000000000f087348 */ /* 0x000fea0003c00000 */
[----:B------:R0:W1:Y:S02]  /*1c390*/  SHFL.UP P6, R14, R13, R12, R11 ;  /* 0x0400000c0d0e7389 */ /* 0x00006400000c000b */
[----:B01----:R-:W-:Y:S01]  /*1c3a0*/  ENDCOLLECTIVE ;  /* 0x000000000000791b */ /* 0x003fe20003800000 */
.L_x_11345:
[----:B------:R-:W-:Y:S01]  /*1c3b0*/  IMAD.MOV.U32 R12, RZ, RZ, 0x8 ;  /* 0x00000008ff0c7424 */ /* 0x000fe200078e00ff */
[----:B------:R-:W-:-:S05]  /*1c3c0*/  SEL R3, R14, RZ, P3 ;  /* 0x000000ff0e037207 */ /* 0x000fca0001800000 */
[----:B------:R-:W-:-:S04]  /*1c3d0*/  IMAD.IADD R3, R2, 0x1, R3 ;  /* 0x0000000102037824 */ /* 0x000fc800078e0203 */
[----:B------:R-:W-:-:S07]  /*1c3e0*/  IMAD.MOV.U32 R13, RZ, RZ, R3 ;  /* 0x000000ffff0d7224 */ /* 0x000fce00078e0003 */
[----:B------:R-:W-:Y:S05]  /*1c3f0*/  WARPSYNC.COLLECTIVE R15, `(.L_x_11346) ;  /* 0x000000000f087348 */ /* 0x000fea0003c00000 */
[----:B------:R0:W1:Y:S02]  /*1c400*/  SHFL.UP P6, R14, R13, R12, R11 ;  /* 0x0400000c0d0e7389 */ /* 0x00006400000c000b */
[----:B01----:R-:W-:Y:S01]  /*1c410*/  ENDCOLLECTIVE ;  /* 0x000000000000791b */ /* 0x003fe20003800000 */
.L_x_11346:
[----:B------:R-:W-:Y:S01]  /*1c420*/  IMAD.MOV.U32 R12, RZ, RZ, 0x10 ;  /* 0x00000010ff0c7424 */ /* 0x000fe200078e00ff */
[----:B------:R-:W-:-:S05]  /*1c430*/  SEL R4, R14, RZ, P4 ;  /* 0x000000ff0e047207 */ /* 0x000fca0002000000 */
[----:B------:R-:W-:-:S04]  /*1c440*/  IMAD.IADD R4, R3, 0x1, R4 ;  /* 0x0000000103047824 */ /* 0x000fc800078e0204 */
[----:B------:R-:W-:-:S07]  /*1c450*/  IMAD.MOV.U32 R13, RZ, RZ, R4 ;  /* 0x000000ffff0d7224 */ /* 0x000fce00078e0004 */
[----:B------:R-:W-:Y:S05]  /*1c460*/  WARPSYNC.COLLECTIVE R15, `(.L_x_11347) ;  /* 0x000000000f087348 */ /* 0x000fea0003c00000 */
[----:B------:R0:W1:Y:S02]  /*1c470*/  SHFL.UP P6, R14, R13, R12, R11 ;  /* 0x0400000c0d0e7389 */ /* 0x00006400000c000b */
[----:B01----:R-:W-:Y:S01]  /*1c480*/  ENDCOLLECTIVE ;  /* 0x000000000000791b */ /* 0x003fe20003800000 */
.L_x_11347:
        /* <DEDUP_REMOVED lines=8> */
.L_x_11348:
[----:B------:R-:W-:Y:S05]  /*1c510*/  BRA `(.L_x_11349) ;  /* 0xffffffc400947947 */ /* 0x000fea000383ffff */
.L_x_11250:
[----:B------:R-:W-:Y:S01]  /*1c520*/  BSSY B0, `(.L_x_11350) ;  /* 0x0000006000007945 */ /* 0x000fe20003800000 */
[----:B------:R-:W-:Y:S01]  /*1c530*/  PLOP3.LUT P6, PT, P6, PT, PT, 0x8, 0x0 ;  /* 0x000000000000781c */ /* 0x000fe200037ce170 */
[----:B------:R-:W-:-:S12]  /*1c540*/  IMAD.MOV.U32 R15, RZ, RZ, -0x1 ;  /* 0xffffffffff0f7424 */ /* 0x000fd800078e00ff */
[----:B0-----:R-:W-:Y:S05]  /*1c550*/  WARPSYNC.COLLECTIVE R15, `(.L_x_11351) ;  /* 0x000000000f087348 */ /* 0x001fea0003c00000 */
[----:B------:R-:W-:Y:S01]  /*1c560*/  VOTE.ANY R14, PT, P6 ;  /* 0x00000000000e7806 */ /* 0x000fe200030e0100 */
[----:B0-----:R-:W-:Y:S06]  /*1c570*/  ENDCOLLECTIVE ;  /* 0x000000000000791b */ /* 0x001fec0003800000 */
.L_x_11351:
[----:B------:R-:W-:Y:S05]  /*1c580*/  BSYNC B0 ;  /* 0x0000000000007941 */ /* 0x000fea0003800000 */
.L_x_11350:
[----:B------:R-:W-:Y:S02]  /*1c590*/  IMAD.MOV.U32 R3, RZ, RZ, R14 ;  /* 0x000000ffff037224 */ /* 0x000fe400078e000e */
[----:B------:R-:W-:Y:S02]  /*1c5a0*/  IMAD.MOV.U32 R13, RZ, RZ, R25 ;  /* 0x000000ffff0d7224 */ /* 0x000fe400078e0019 */
[----:B------:R-:W0:Y:S01]  /*1c5b0*/  POPC R7, R3 ;  /* 0x0000000300077309 */ /* 0x000e220000000000 */
[----:B------:R-:W-:Y:S02]  /*1c5c0*/  IMAD.MOV.U32 R11, RZ, RZ, 0x1f ;  /* 0x0000001fff0b7424 */ /* 0x000fe400078e00ff */
[----:B------:R-:W-:Y:S02]  /*1c5d0*/  IMAD.MOV.U32 R15, RZ, RZ, -0x1 ;  /* 0xffffffffff0f7424 */ /* 0x000fe400078e00ff */
[----:B0-----:R-:W-:Y:S02]  /*1c5e0*/  IMAD.MOV.U32 R12, RZ, RZ, R7 ;  /* 0x000000ffff0c7224 */ /* 0x001fe400078e0007 */
[----:B------:R-:W-:-:S07]  /*1c5f0*/  IMAD.IADD R27, R7, 0x1, R27 ;  /* 0x00000001071b7824 */ /* 0x000fce00078e021b */
[----:B------:R-:W-:Y:S05]  /*1c600*/  WARPSYNC.COLLECTIVE R15, `(.L_x_11352) ;  /* 0x000000000f087348 */ /* 0x000fea0003c00000 */
[----:B------:R0:W1:Y:S02]  /*1c610*/  SHFL.IDX P6, R14, R13, R12, R11 ;  /* 0x0000000c0d0e7389 */ /* 0x00006400000c000b */
[----:B01----:R-:W-:Y:S01]  /*1c620*/  ENDCOLLECTIVE ;  /* 0x000000000000791b */ /* 0x003fe20003800000 */
.L_x_11352:
[----:B------:R-:W-:Y:S02]  /*1c630*/  IMAD.MOV.U32 R13, RZ, RZ, R5 ;  /* 0x000000ffff0d7224 */ /* 0x000fe400078e0005 */
[----:B------:R-:W-:-:S07]  /*1c640*/  IMAD.MOV.U32 R25, RZ, RZ, R14 ;  /* 0x000000ffff197224 */ /* 0x000fce00078e000e */
[----:B------:R-:W-:Y:S05]  /*1c650*/  WARPSYNC.COLLECTIVE R15, `(.L_x_11353) ;  /* 0x000000000f087348 */ /* 0x000fea0003c00000 */
[----:B------:R0:W1:Y:S02]  /*1c660*/  SHFL.IDX P6, R14, R13, R12, R11 ;  /* 0x0000000c0d0e7389 */ /* 0x00006400000c000b */
[----:B01----:R-:W-:Y:S01]  /*1c670*/  ENDCOLLECTIVE ;  /* 0x000000000000791b */ /* 0x003fe20003800000 */
.L_x_11353:
[----:B------:R-:W-:Y:S01]  /*1c680*/  IMAD.MOV.U32 R5, RZ, RZ, R14 ;  /* 0x000000ffff057224 */ /* 0x000fe200078e000e */
[----:B------:R-:W-:Y:S06]  /*1c690*/  BRA `(.L_x_11354) ;  /* 0xffffffc400747947 */ /* 0x000fec000383ffff */
.L_x_11252:
[----:B------:R-:W-:Y:S01]  /*1c6a0*/  BSSY B0, `(.L_x_11355) ;  /* 0x0000007000007945 */ /* 0x000fe20003800000 */
[----:B------:R-:W-:Y:S02]  /*1c6b0*/  IMAD.MOV.U32 R13, RZ, RZ, R2 ;  /* 0x000000ffff0d7224 */ /* 0x000fe400078e0002 */
[----:B------:R-:W-:Y:S02]  /*1c6c0*/  IMAD.MOV.U32 R11, RZ, RZ, 0x1f ;  /* 0x0000001fff0b7424 */ /* 0x000fe400078e00ff */
[----:B------:R-:W-:-:S07]  /*1c6d0*/  IMAD.MOV.U32 R15, RZ, RZ, -0x1 ;  /* 0xffffffffff0f7424 */ /* 0x000fce00078e00ff */
[----:B0123--:R-:W-:Y:S05]  /*1c6e0*/  WARPSYNC.COLLECTIVE R15, `(.L_x_11356) ;  /* 0x000000000f087348 */ /* 0x00ffea0003c00000 */
[----:B------:R4:W0:Y:S02]  /*1c6f0*/  SHFL.IDX P6, R14, R13, R12, R11 ;  /* 0x0000000c0d0e7389 */ /* 0x00082400000c000b */
[----:B01234-:R-:W-:Y:S01]  /*1c700*/  ENDCOLLECTIVE ;  /* 0x000000000000791b */ /* 0x01ffe20003800000 */
.L_x_11356:
[----:B------:R-:W-:Y:S05]  /*1c710*/  BSYNC B0 ;  /* 0x0000000000007941 */ /* 0x000fea0003800000 */
.L_x_11355:
[----:B------:R-:W-:Y:S01]  /*1c720*/  IMAD.MOV.U32 R24, RZ, RZ, R14 ;  /* 0x000000ffff187224 */ /* 0x000fe200078e000e */
[----:B------:R-:W-:Y:S06]  /*1c730*/  BRA `(.L_x_11251) ;  /* 0xffffffc400647947 */ /* 0x000fec000383ffff */
.L_x_11258:
[----:B0-----:R0:W1:Y:S02]  /*1c740*/  SYNCS.PHASECHK.TRANS64.TRYWAIT P0, [R5+URZ+0x2d820], R0 ;  /* 0x02d82000050075a7 */ /* 0x001064000800017f */
[----:B-1----:R-:W-:Y:S05]  /*1c750*/  @!P0 NANOSLEEP.SYNCS 0x989680 ;  /* 0x009896800000895d */ /* 0x002fea0003900000 */
[----:B------:R-:W1:Y:S02]  /*1c760*/  @!P0 SYNCS.PHASECHK.TRANS64 P0, [R5+URZ+0x2d820], R0 ;  /* 0x02d82000050085a7 */ /* 0x000e64000800007f */
[----:B-1----:R-:W-:Y:S05]  /*1c770*/  @!P0 BRA `(.L_x_11258) ;  /* 0xfffffffc00f08947 */ /* 0x002fea000383ffff */
[----:B------:R-:W-:Y:S05]  /*1c780*/  BRA `(.L_x_11357) ;  /* 0xffffffcc00c07947 */ /* 0x000fea000383ffff */
.L_x_11259:
        /* <DEDUP_REMOVED lines=11> */
.L_x_11359:
[----:B------:R-:W-:Y:S05]  /*1c840*/  BSYNC B0 ;  /* 0x0000000000007941 */ /* 0x000fea0003800000 */
.L_x_11358:
[----:B------:R-:W-:Y:S05]  /*1c850*/  BRA `(.L_x_11360) ;  /* 0xffffffcc00a87947 */ /* 0x000fea000383ffff */
.L_x_11262:
[----:B------:R-:W-:Y:S01]  /*1c860*/  BSSY B1, `(.L_x_11361) ;  /* 0x0000006000017945 */ /* 0x000fe20003800000 */
[----:B------:R-:W-:-:S07]  /*1c870*/  IMAD.MOV.U32 R15, RZ, RZ, -0x1 ;  /* 0xffffffffff0f7424 */ /* 0x000fce00078e00ff */
[----:B0-2---:R-:W-:Y:S05]  /*1c880*/  WARPSYNC.COLLECTIVE R15, `(.L_x_11362) ;  /* 0x000000000f0c7348 */ /* 0x005fea0003c00000 */
[----:B------:R-:W-:Y:S02]  /*1c890*/  ELECT P6, UR62, PT ;  /* 0x00000000003e782f */ /* 0x000fe400038c0000 */
[----:B------:R-:W-:Y:S01]  /*1c8a0*/  MOV R14, UR62 ;  /* 0x0000003e000e7c02 */ /* 0x000fe20008000f00 */
[----:B0-2---:R-:W-:Y:S10]  /*1c8b0*/  ENDCOLLECTIVE ;  /* 0x000000000000791b */ /* 0x005ff40003800000 */
.L_x_11362:
[----:B------:R-:W-:Y:S05]  /*1c8c0*/  BSYNC B1 ;  /* 0x0000000000017941 */ /* 0x000fea0003800000 */
.L_x_11361:
[----:B------:R-:W-:Y:S05]  /*1c8d0*/  BRA `(.L_x_11363) ;  /* 0xffffffcc00a07947 */ /* 0x000fea000383ffff */
.L_x_11264:
[----:B0-----:R0:W1:Y:S02]  /*1c8e0*/  SYNCS.PHASECHK.TRANS64.TRYWAIT P1, [R3+URZ+0x2d840], R2 ;  /* 0x02d84002030075a7 */ /* 0x001064000802017f */
[----:B-1----:R-:W-:Y:S05]  /*1c8f0*/  @!P1 NANOSLEEP.SYNCS 0x989680 ;  /* 0x009896800000995d */ /* 0x002fea0003900000 */
[----:B------:R-:W1:Y:S02]  /*1c900*/  @!P1 SYNCS.PHASECHK.TRANS64 P1, [R3+URZ+0x2d840], R2 ;  /* 0x02d84002030095a7 */ /* 0x000e64000802007f */
[----:B-1----:R-:W-:Y:S05]  /*1c910*/  @!P1 BRA `(.L_x_11264) ;  /* 0xfffffffc00f09947 */ /* 0x002fea000383ffff */
[----:B------:R-:W-:Y:S05]  /*1c920*/  BRA `(.L_x_11364) ;  /* 0xffffffcc00c07947 */ /* 0x000fea000383ffff */
.L_x_11266:
[----:B-1----:R1:W3:Y:S02]  /*1c930*/  SYNCS.PHASECHK.TRANS64.TRYWAIT P1, [R23+URZ+0x2d840], R0 ;  /* 0x02d84000170075a7 */ /* 0x0022e4000802017f */
[----:B---3--:R-:W-:Y:S05]  /*1c940*/  @!P1 NANOSLEEP.SYNCS 0x989680 ;  /* 0x009896800000995d */ /* 0x008fea0003900000 */
[----:B------:R-:W3:Y:S02]  /*1c950*/  @!P1 SYNCS.PHASECHK.TRANS64 P1, [R23+URZ+0x2d840], R0 ;  /* 0x02d84000170095a7 */ /* 0x000ee4000802007f */
[----:B---3--:R-:W-:Y:S05]  /*1c960*/  @!P1 BRA `(.L_x_11266) ;  /* 0xfffffffc00f09947 */ /* 0x008fea000383ffff */
[----:B------:R-:W-:Y:S05]  /*1c970*/  BRA `(.L_x_11365) ;  /* 0xffffffcc00cc7947 */ /* 0x000fea000383ffff */
.L_x_11268:
[----:B---3--:R3:W4:Y:S02]  /*1c980*/  SYNCS.PHASECHK.TRANS64.TRYWAIT P1, [R3+URZ+0x2d860], R2 ;  /* 0x02d86002030075a7 */ /* 0x008724000802017f */
[----:B----4-:R-:W-:Y:S05]  /*1c990*/  @!P1 NANOSLEEP.SYNCS 0x989680 ;  /* 0x009896800000995d */ /* 0x010fea0003900000 */
[----:B------:R-:W4:Y:S02]  /*1c9a0*/  @!P1 SYNCS.PHASECHK.TRANS64 P1, [R3+URZ+0x2d860], R2 ;  /* 0x02d86002030095a7 */ /* 0x000f24000802007f */
[----:B----4-:R-:W-:Y:S05]  /*1c9b0*/  @!P1 BRA `(.L_x_11268) ;  /* 0xfffffffc00f09947 */ /* 0x010fea000383ffff */
[----:B------:R-:W-:Y:S05]  /*1c9c0*/  BRA `(.L_x_11366) ;  /* 0xffffffcc00c87947 */ /* 0x000fea000383ffff */
.L_x_11367:
        /* <DEDUP_REMOVED lines=11> */
.L_x_15987:


//--------------------- .text._ZN7cutlass13device_kernelIN5flash11enable_sm90INS1_16FlashAttnFwdSm90INS1_25CollectiveMainloopFwdSm90ILi2EN4cute5tupleIJNS5_1CILi1EEES8_S8_EEENS6_IJNS7_ILi192EEENS7_ILi128EEENS7_ILi96EEEEEELi96ENS_10bfloat16_tEfNS_4arch4Sm90ELb0ELb1ELb1ELb1ELb1ELb1ELb0ELb0ELb1ELb1ELb1ELb0EEENS1_21CollectiveEpilogueFwdINS6_IJSA_SC_SB_EEES9_SE_SG_Li384ELb1ELb1ELb1ELb0EEENS1_36VarlenDynamicPersistentTileSchedulerILi192ELi128ELi384ELi128ELb1ELb1ELb1ELb1ELb0ELb1EEEEEEEEEvNT_6ParamsE --------------------------
	.section	.text._ZN7cutlass13device_kernelIN5flash11enable_sm90INS1_16FlashAttnFwdSm90INS1_25CollectiveMainloopFwdSm90ILi2EN4cute5tupleIJNS5_1CILi1EEES8_S8_EEENS6_IJNS7_ILi192EEENS7_ILi128EEENS7_ILi96EEEEEELi96ENS_10bfloat16_tEfNS_4arch4Sm90ELb0ELb1ELb1ELb1ELb1ELb1ELb0ELb0ELb1ELb1ELb1ELb0EEENS1_21CollectiveEpilogueFwdINS6_IJSA_SC_SB_EEES9_SE_SG_Li384ELb1ELb1ELb1ELb0EEENS1_36VarlenDynamicPersistentTileSchedulerILi192ELi128ELi384ELi128ELb1ELb1ELb1ELb1ELb0ELb1EEEEEEEEEvNT_6ParamsE,"ax",@progbits
	.align	128
.text._ZN7cutlass13device_kernelIN5flash11enable_sm90INS1_16FlashAttnFwdSm90INS1_25CollectiveMainloopFwdSm90ILi2EN4cute5tupleIJNS5_1CILi1EEES8_S8_EEENS6_IJNS7_ILi192EEENS7_ILi128EEENS7_ILi96EEEEEELi96ENS_10bfloat16_tEfNS_4arch4Sm90ELb0ELb1ELb1ELb1ELb1ELb1ELb0ELb0ELb1ELb1ELb1ELb0EEENS1_21CollectiveEpilogueFwdINS6_IJSA_SC_SB_EEES9_SE_SG_Li384ELb1ELb1ELb1ELb0EEENS1_36VarlenDynamicPersistentTileSchedulerILi192ELi128ELi384ELi128ELb1ELb1ELb1ELb1ELb0ELb1EEEEEEEEEvNT_6ParamsE:
        .type           _ZN7cutlass13device_kernelIN5flash11enable_sm90INS1_16FlashAttnFwdSm90INS1_25CollectiveMainloopFwdSm90ILi2EN4cute5tupleIJNS5_1CILi1EEES8_S8_EEENS6_IJNS7_ILi192EEENS7_ILi128EEENS7_ILi96EEEEEELi96ENS_10bfloat16_tEfNS_4arch4Sm90ELb0ELb1ELb1ELb1ELb1ELb1ELb0ELb0ELb1ELb1ELb1ELb0EEENS1_21CollectiveEpilogueFwdINS6_IJSA_SC_SB_EEES9_SE_SG_Li384ELb1ELb1ELb1ELb0EEENS1_36VarlenDynamicPersistentTileSchedulerILi192ELi128ELi384ELi128ELb1ELb1ELb1ELb1ELb0ELb1EEEEEEEEEvNT_6ParamsE,@function
        .size           _ZN7cutlass13device_kernelIN5flash11enable_sm90INS1_16FlashAttnFwdSm90INS1_25CollectiveMainloopFwdSm90ILi2EN4cute5tupleIJNS5_1CILi1EEES8_S8_EEENS6_IJNS7_ILi192EEENS7_ILi128EEENS7_ILi96EEEEEELi96ENS_10bfloat16_tEfNS_4arch4Sm90ELb0ELb1ELb1ELb1ELb1ELb1ELb0ELb0ELb1ELb1ELb1ELb0EEENS1_21CollectiveEpilogueFwdINS6_IJSA_SC_SB_EEES9_SE_SG_Li384ELb1ELb1ELb1ELb0EEENS1_36VarlenDynamicPersistentTileSchedulerILi192ELi128ELi384ELi128ELb1ELb1ELb1ELb1ELb0ELb1EEEEEEEEEvNT_6ParamsE,(.L_x_15988 - _ZN7cutlass13device_kernelIN5flash11enable_sm90INS1_16FlashAttnFwdSm90INS1_25CollectiveMainloopFwdSm90ILi2EN4cute5tupleIJNS5_1CILi1EEES8_S8_EEENS6_IJNS7_ILi192EEENS7_ILi128EEENS7_ILi96EEEEEELi96ENS_10bfloat16_tEfNS_4arch4Sm90ELb0ELb1ELb1ELb1ELb1ELb1ELb0ELb0ELb1ELb1ELb1ELb0EEENS1_21CollectiveEpilogueFwdINS6_IJSA_SC_SB_EEES9_SE_SG_Li384ELb1ELb1ELb1ELb0EEENS1_36VarlenDynamicPersistentTileSchedulerILi192ELi128ELi384ELi128ELb1ELb1ELb1ELb1ELb0ELb1EEEEEEEEEvNT_6ParamsE)
        .other          _ZN7cutlass13device_kernelIN5flash11enable_sm90INS1_16FlashAttnFwdSm90INS1_25CollectiveMainloopFwdSm90ILi2EN4cute5tupleIJNS5_1CILi1EEES8_S8_EEENS6_IJNS7_ILi192EEENS7_ILi128EEENS7_ILi96EEEEEELi96ENS_10bfloat16_tEfNS_4arch4Sm90ELb0ELb1ELb1ELb1ELb1ELb1ELb0ELb0ELb1ELb1ELb1ELb0EEENS1_21CollectiveEpilogueFwdINS6_IJSA_SC_SB_EEES9_SE_SG_Li384ELb1ELb1ELb1ELb0EEENS1_36VarlenDynamicPersistentTileSchedulerILi192ELi128ELi384ELi128ELb1ELb1ELb1ELb1ELb0ELb1EEEEEEEEEvNT_6ParamsE,@"STO_CUDA_ENTRY STV_DEFAULT"
_ZN7cutlass13device_kernelIN5flash11enable_sm90INS1_16FlashAttnFwdSm90INS1_25CollectiveMainloopFwdSm90ILi2EN4cute5tupleIJNS5_1CILi1EEES8_S8_EEENS6_IJNS7_ILi192EEENS7_ILi128EEENS7_ILi96EEEEEELi96ENS_10bfloat16_tEfNS_4arch4Sm90ELb0ELb1ELb1ELb1ELb1ELb1ELb0ELb0ELb1ELb1ELb1ELb0EEENS1_21CollectiveEpilogueFwdINS6_IJSA_SC_SB_EEES9_SE_SG_Li384ELb1ELb1ELb1ELb0EEENS1_36VarlenDynamicPersistentTileSchedulerILi192ELi128ELi384ELi128ELb1ELb1ELb1ELb1ELb0ELb1EEEEEEEEEvNT_6ParamsE:
        /* <DEDUP_REMOVED lines=18> */
.L_x_11369:
[----:B------:R-:W-:Y:S05]  /*0120*/  BSYNC B0 ;  /* 0x0000000000007941 */ /* 0x000fea0003800000 */
.L_x_11368:
        /* <DEDUP_REMOVED lines=41> */
.L_x_11370:
        /* <DEDUP_REMOVED lines=22> */
.L_x_11371:
        /* <DEDUP_REMOVED lines=18> */
.L_x_11372:
        /* <DEDUP_REMOVED lines=22> */
.L_x_11373:
        /* <DEDUP_REMOVED lines=22> */
.L_x_11374:
        /* <DEDUP_REMOVED lines=8> */
.L_x_11377:
        /* <DEDUP_REMOVED lines=22> */
[----:B------:R-:W-:Y:S02]  /*0ae0*/  R2UR UR40, R2 ;  /* 0x00000000022872ca */ /* 0x000fe400000e0000 */
[----:B------:R-:W-:Y:S01]  /*0af0*/  CS2R R22, SRZ ;  /* 0x0000000000167805 */ /* 0x000fe2000001ff00 */
[----:B------:R-:W-:Y:S01]  /*0b00*/  ULOP3.LUT UR39, UR36, 0x1, URZ, 0xfc, !UPT ;  /* 0x0000000124277892 */ /* 0x000fe2000f8efc3f */
[----:B------:R-:W-:-:S09]  /*0b10*/  UMOV UR37, URZ ;  /* 0x0000003f00257c82 */ /* 0x000fd20008000000 */
[----:B------:R-:W-:Y:S01]  /*0b20*/  UIADD3 UR40, UR40, 0xc400, URZ ;  /* 0x0000c40028287890 */ /* 0x000fe2000fffe03f */
[----:B0-----:R-:W-:-:S05]  /*0b30*/  VIADD R0, R0, 0xffffff80 ;  /* 0xffffff8000007836 */ /* 0x001fca0000000000 */
[----:B------:R-:W-:Y:S02]  /*0b40*/  SHF.R.S32.HI R3, RZ, 0x1f, R0 ;  /* 0x0000001fff037819 */ /* 0x000fe40000011400 */
[-C--:B------:R-:W-:Y:S02]  /*0b50*/  LEA.HI R6, R0, R0.reuse, RZ, 0x1 ;  /* 0x0000000000067211 */ /* 0x080fe400078f08ff */
[CC--:B------:R-:W-:Y:S02]  /*0b60*/  LEA.HI R5, R3.reuse, R0.reuse, RZ, 0x4 ;  /* 0x0000000003057211 */ /* 0x0c0fe400078f20ff */
[CC--:B------:R-:W-:Y:S02]  /*0b70*/  LEA.HI R7, R3.reuse, R0.reuse, RZ, 0x5 ;  /* 0x0000000003077211 */ /* 0x0c0fe400078f28ff */
[CC--:B------:R-:W-:Y:S02]  /*0b80*/  LEA.HI R4, R3.reuse, R0.reuse, RZ, 0x2 ;  /* 0x0000000003047211 */ /* 0x0c0fe400078f10ff */
[----:B------:R-:W-:-:S02]  /*0b90*/  LEA.HI R3, R3, R0, RZ, 0x7 ;  /* 0x0000000003037211 */ /* 0x000fc400078f38ff */
[----:B------:R-:W-:Y:S02]  /*0ba0*/  LOP3.LUT R9, R6, 0xfffffffe, RZ, 0xc0, !PT ;  /* 0xfffffffe06097812 */ /* 0x000fe400078ec0ff */
[--C-:B------:R-:W-:Y:S02]  /*0bb0*/  SHF.R.S32.HI R8, RZ, 0x2, R4.reuse ;  /* 0x00000002ff087819 */ /* 0x100fe40000011404 */
[----:B------:R-:W-:Y:S01]  /*0bc0*/  SHF.R.S32.HI R11, RZ, 0x1f, R4 ;  /* 0x0000001fff0b7819 */ /* 0x000fe20000011404 */
[----:B------:R-:W-:Y:S01]  /*0bd0*/  IMAD.IADD R18, R0, 0x1, -R9 ;  /* 0x0000000100127824 */ /* 0x000fe200078e0a09 */
[----:B------:R-:W-:Y:S02]  /*0be0*/  LOP3.LUT R13, R4, 0xfffffffc, RZ, 0xc0, !PT ;  /* 0xfffffffc040d7812 */ /* 0x000fe400078ec0ff */
[----:B------:R-:W-:Y:S01]  /*0bf0*/  SHF.R.S32.HI R4, RZ, 0x7, R3 ;  /* 0x00000007ff047819 */ /* 0x000fe20000011403 */
[----:B------:R-:W-:Y:S01]  /*0c00*/  IMAD.SHL.U32 R24, R18, 0x4, RZ ;  /* 0x0000000412187824 */ /* 0x000fe200078e00ff */
[----:B------:R-:W-:Y:S01]  /*0c10*/  SHF.R.S32.HI R12, RZ, 0x1, R6 ;  /* 0x00000001ff0c7819 */ /* 0x000fe20000011406 */
[----:B------:R-:W-:Y:S01]  /*0c20*/  IMAD.IADD R13, R0, 0x1, -R13 ;  /* 0x00000001000d7824 */ /* 0x000fe200078e0a0d */
[----:B------:R-:W-:Y:S01]  /*0c30*/  LOP3.LUT R15, R3, 0xffffff80, RZ, 0xc0, !PT ;  /* 0xffffff80030f7812 */ /* 0x000fe200078ec0ff */
[----:B------:R-:W-:Y:S01]  /*0c40*/  IMAD.HI R10, R4, 0x55555556, RZ ;  /* 0x55555556040a7827 */ /* 0x000fe200078e02ff */
[----:B------:R-:W-:Y:S01]  /*0c50*/  LEA.HI R11, R11, R8, RZ, 0x2 ;  /* 0x000000080b0b7211 */ /* 0x000fe200078f10ff */
[----:B------:R0:W-:Y:S01]  /*0c60*/  STL [R1+0xb4], R18 ;  /* 0x0000b41201007387 */ /* 0x0001e20000100800 */
[----:B------:R-:W-:Y:S01]  /*0c70*/  LEA.HI R9, R6, R12, RZ, 0x1 ;  /* 0x0000000c06097211 */ /* 0x000fe200078f08ff */
[----:B------:R-:W-:Y:S01]  /*0c80*/  IMAD.IADD R21, R0, 0x1, -R15 ;  /* 0x0000000100157824 */ /* 0x000fe200078e0a0f */
[----:B------:R-:W-:Y:S01]  /*0c90*/  LOP3.LUT R3, R5, 0xfffffff0, RZ, 0xc0, !PT ;  /* 0xfffffff005037812 */ /* 0x000fe200078ec0ff */
[----:B------:R-:W-:Y:S01]  /*0ca0*/  VIADD R20, R24, 0x20 ;  /* 0x0000002018147836 */ /* 0x000fe20000000000 */
[----:B------:R-:W-:-:S02]  /*0cb0*/  SHF.R.S32.HI R6, RZ, 0x4, R5 ;  /* 0x00000004ff067819 */ /* 0x000fc40000011405 */
[----:B------:R-:W-:Y:S01]  /*0cc0*/  LOP3.LUT R11, R11, 0xfffffffc, RZ, 0xc0, !PT ;  /* 0xfffffffc0b0b7812 */ /* 0x000fe200078ec0ff */
[----:B------:R-:W-:Y:S01]  /*0cd0*/  IMAD.IADD R3, R0, 0x1, -R3 ;  /* 0x0000000100037824 */ /* 0x000fe200078e0a03 */
[----:B------:R-:W-:Y:S01]  /*0ce0*/  LEA.HI R17, R10, R10, RZ, 0x1 ;  /* 0x0000000a0a117211 */ /* 0x000fe200078f08ff */
[----:B------:R-:W-:Y:S01]  /*0cf0*/  VIADD R0, R24, 0x10 ;  /* 0x0000001018007836 */ /* 0x000fe20000000000 */
[----:B------:R-:W-:Y:S01]  /*0d00*/  LEA.HI R5, R5, R6, RZ, 0x1 ;  /* 0x0000000605057211 */ /* 0x000fe200078f08ff */
[----:B------:R-:W-:Y:S01]  /*0d10*/  IMAD.IADD R11, R8, 0x1, -R11 ;  /* 0x00000001080b7824 */ /* 0x000fe200078e0a0b */
[----:B------:R-:W-:Y:S01]  /*0d20*/  LOP3.LUT R9, R9, 0x7fffffe, RZ, 0xc0, !PT ;  /* 0x07fffffe09097812 */ /* 0x000fe200078ec0ff */
[----:B------:R-:W-:Y:S01]  /*0d30*/  STL [R1+0xb8], R21 ;  /* 0x0000b81501007387 */ /* 0x000fe20000100800 */
[----:B------:R-:W-:Y:S01]  /*0d40*/  SHF.R.S32.HI R8, RZ, 0x1f, R21 ;  /* 0x0000001fff087819 */ /* 0x000fe20000011415 */
[----:B------:R-:W-:Y:S01]  /*0d50*/  IMAD R17, R17, -0x3, R4 ;  /* 0xfffffffd11117824 */ /* 0x000fe200078e0204 */
[----:B------:R-:W-:Y:S01]  /*0d60*/  LOP3.LUT R5, R5, 0x1ffffffe, RZ, 0xc0, !PT ;  /* 0x1ffffffe05057812 */ /* 0x000fe200078ec0ff */
[----:B------:R-:W-:Y:S01]  /*0d70*/  IMAD.IADD R9, R12, 0x1, -R9 ;  /* 0x000000010c097824 */ /* 0x000fe200078e0a09 */
[----:B------:R-:W-:Y:S01]  /*0d80*/  STL [R1+0x60], R24 ;  /* 0x0000601801007387 */ /* 0x000fe20000100800 */
[C---:B------:R-:W-:Y:S01]  /*0d90*/  LEA.HI R4, R13.reuse, R13, RZ, 0x1 ;  /* 0x0000000d0d047211 */ /* 0x040fe200078f08ff */
[----:B------:R-:W-:Y:S01]  /*0da0*/  IMAD.IADD R12, R24, 0x1, R0 ;  /* 0x00000001180c7824 */ /* 0x000fe200078e0200 */
[----:B------:R-:W-:Y:S01]  /*0db0*/  LEA.HI R10, R8, R21, RZ, 0x2 ;  /* 0x00000015080a7211 */ /* 0x000fe200078f10ff */
[----:B------:R1:W-:Y:S01]  /*0dc0*/  STL [R1+0x88], R0 ;  /* 0x0000880001007387 */ /* 0x0003e20000100800 */
[----:B------:R-:W-:Y:S01]  /*0dd0*/  IMAD.IADD R5, R6, 0x1, -R5 ;  /* 0x0000000106057824 */ /* 0x000fe200078e0a05 */
[----:B------:R-:W-:Y:S01]  /*0de0*/  LOP3.LUT R4, R4, 0x1ffffffe, RZ, 0xc0, !PT ;  /* 0x1ffffffe04047812 */ /* 0x000fe200078ec0ff */
[----:B------:R-:W-:Y:S01]  /*0df0*/  IMAD R14, R6, 0x8, R9 ;  /* 0x00000008060e7824 */ /* 0x000fe200078e0209 */
[--C-:B------:R-:W-:Y:S01]  /*0e00*/  SHF.R.S32.HI R6, RZ, 0x2, R10.reuse ;  /* 0x00000002ff067819 */ /* 0x100fe2000001140a */
[----:B------:R2:W-:Y:S01]  /*0e10*/  STL [R1+0x84], R20 ;  /* 0x0000841401007387 */ /* 0x0005e20000100800 */
[----:B------:R-:W-:Y:S01]  /*0e20*/  SHF.R.S32.HI R9, RZ, 0x1f, R10 ;  /* 0x0000001fff097819 */ /* 0x000fe2000001140a */
[----:B------:R-:W-:Y:S01]  /*0e30*/  IMAD.IADD R13, R13, 0x1, -R4 ;  /* 0x000000010d0d7824 */ /* 0x000fe200078e0a04 */
[----:B------:R-:W-:Y:S01]  /*0e40*/  SHF.R.S32.HI R7, RZ, 0x5, R7 ;  /* 0x00000005ff077819 */ /* 0x000fe20000011407 */
[----:B0-----:R-:W-:Y:S01]  /*0e50*/  IMAD.SHL.U32 R18, R18, 0x8, RZ ;  /* 0x0000000812127824 */ /* 0x001fe200078e00ff */
[--C-:B-1----:R-:W-:Y:S01]  /*0e60*/  SHF.R.S32.HI R0, RZ, 0x1f, R3.reuse ;  /* 0x0000001fff007819 */ /* 0x102fe20000011403 */
[----:B------:R-:W-:Y:S01]  /*0e70*/  IMAD.SHL.U32 R11, R11, 0x40, RZ ;  /* 0x000000400b0b7824 */ /* 0x000fe200078e00ff */
[----:B------:R-:W-:Y:S01]  /*0e80*/  LEA.HI R9, R9, R6, RZ, 0x3 ;  /* 0x0000000609097211 */ /* 0x000fe200078f18ff */
[----:B------:R-:W-:Y:S01]  /*0e90*/  IMAD R19, R7, 0x10, R3 ;  /* 0x0000001007137824 */ /* 0x000fe200078e0203 */
[----:B------:R-:W-:Y:S01]  /*0ea0*/  LEA.HI R0, R0, R3, RZ, 0x3 ;  /* 0x0000000300007211 */ /* 0x000fe200078f18ff */
[C---:B------:R-:W-:Y:S01]  /*0eb0*/  VIADD R137, R18.reuse, 0x30 ;  /* 0x0000003012897836 */ /* 0x040fe20000000000 */
[----:B------:R-:W-:Y:S01]  /*0ec0*/  LOP3.LUT R9, R9, 0xfffffff8, RZ, 0xc0, !PT ;  /* 0xfffffff809097812 */ /* 0x000fe200078ec0ff */
[----:B------:R-:W-:Y:S01]  /*0ed0*/  VIADD R136, R18, 0x40 ;  /* 0x0000004012887836 */ /* 0x000fe20000000000 */
[----:B------:R-:W-:Y:S01]  /*0ee0*/  LOP3.LUT R4, R0, 0xfffffff8, RZ, 0xc0, !PT ;  /* 0xfffffff800047812 */ /* 0x000fe200078ec0ff */
[----:B------:R-:W-:Y:S01]  /*0ef0*/  VIADD R138, R18, 0x50 ;  /* 0x00000050128a7836 */ /* 0x000fe20000000000 */
[----:B------:R-:W-:Y:S01]  /*0f00*/  LEA.HI R8, R8, R21, RZ, 0x5 ;  /* 0x0000001508087211 */ /* 0x000fe200078f28ff */
[----:B------:R-:W-:Y:S01]  /*0f10*/  IMAD.IADD R9, R6, 0x1, -R9 ;  /* 0x0000000106097824 */ /* 0x000fe200078e0a09 */
[----:B------:R-:W-:Y:S01]  /*0f20*/  SHF.R.S32.HI R15, RZ, 0x1f, R12 ;  /* 0x0000001fff0f7819 */ /* 0x000fe2000001140c */
[----:B------:R-:W-:Y:S01]  /*0f30*/  IMAD.IADD R4, R3, 0x1, -R4 ;  /* 0x0000000103047824 */ /* 0x000fe200078e0a04 */
[----:B------:R-:W-:Y:S01]  /*0f40*/  SHF.R.S32.HI R8, RZ, 0x5, R8 ;  /* 0x00000005ff087819 */ /* 0x000fe20000011408 */
[----:B------:R-:W-:Y:S01]  /*0f50*/  IMAD.SHL.U32 R6, R0, 0x40, RZ ;  /* 0x0000004000067824 */ /* 0x000fe200078e00ff */
[----:B------:R-:W-:Y:S01]  /*0f60*/  LEA.HI R15, R15, R12, RZ, 0x3 ;  /* 0x0000000c0f0f7211 */ /* 0x000fe200078f18ff */
[C---:B------:R-:W-:Y:S01]  /*0f70*/  IMAD.SHL.U32 R3, R4.reuse, 0x40, RZ ;  /* 0x0000004004037824 */ /* 0x040fe200078e00ff */
[----:B------:R-:W-:Y:S01]  /*0f80*/  R2P PR, R4, 0x6 ;  /* 0x0000000604007804 */ /* 0x000fe20000000000 */
[----:B------:R-:W-:Y:S01]  /*0f90*/  IMAD.SHL.U32 R0, R5, 0x8, RZ ;  /* 0x0000000805007824 */ /* 0x000fe200078e00ff */
[----:B------:R-:W-:Y:S01]  /*0fa0*/  LOP3.LUT R6, R6, 0x7ffffe00, RZ, 0xc0, !PT ;  /* 0x7ffffe0006067812 */ /* 0x000fe200078ec0ff */
[----:B------:R-:W-:Y:S01]  /*0fb0*/  IMAD.IADD R12, R24, 0x1, R20 ;  /* 0x00000001180c7824 */ /* 0x000fe200078e0214 */
[----:B------:R-:W-:Y:S01]  /*0fc0*/  LOP3.LUT R3, R3, 0x1c0, RZ, 0xc0, !PT ;  /* 0x000001c003037812 */ /* 0x000fe200078ec0ff */
[--C-:B--2---:R-:W-:Y:S01]  /*0fd0*/  IMAD.U32 R20, R19, 0x20, R0.reuse ;  /* 0x0000002013147824 */ /* 0x104fe200078e0000 */
[----:B------:R-:W-:Y:S01]  /*0fe0*/  LOP3.LUT R10, R10, 0x7ffffffc, RZ, 0xc0, !PT ;  /* 0x7ffffffc0a0a7812 */ /* 0x000fe200078ec0ff */
[----:B------:R-:W-:Y:S01]  /*0ff0*/  IMAD R8, R8, 0x10, R9 ;  /* 0x0000001008087824 */ /* 0x000fe200078e0209 */
[----:B------:R-:W-:Y:S01]  /*1000*/  LOP3.LUT R0, R3, 0x8, R0, 0xf8, !PT ;  /* 0x0000000803007812 */ /* 0x000fe200078ef800 */
[----:B------:R-:W-:Y:S01]  /*1010*/  IMAD R6, R7, 0x400, R6 ;  /* 0x0000040007067824 */ /* 0x000fe200078e0206 */
[----:B------:R-:W-:Y:S01]  /*1020*/  SHF.R.U32.HI R3, RZ, 0x3, R3 ;  /* 0x00000003ff037819 */ /* 0x000fe20000011603 */
[----:B------:R0:W-:Y:S01]  /*1030*/  STL [R1+0xc4], R20 ;  /* 0x0000c41401007387 */ /* 0x0001e20000100800 */
[C---:B------:R-:W-:Y:S01]  /*1040*/  VIADD R7, R24.reuse, 0x8 ;  /* 0x0000000818077836 */ /* 0x040fe20000000000 */
[----:B------:R-:W-:Y:S01]  /*1050*/  SHF.R.S32.HI R5, RZ, 0x1f, R12 ;  /* 0x0000001fff057819 */ /* 0x000fe2000001140c */
[----:B------:R-:W-:Y:S01]  /*1060*/  VIADD R4, R24, 0x18 ;  /* 0x0000001818047836 */ /* 0x000fe20000000000 */
[----:B------:R-:W-:Y:S01]  /*1070*/  LOP3.LUT R3, R0, R3, RZ, 0x3c, !PT ;  /* 0x0000000300037212 */ /* 0x000fe200078e3cff */
[----:B------:R-:W-:Y:S01]  /*1080*/  VIADD R0, R24, 0x28 ;  /* 0x0000002818007836 */ /* 0x000fe20000000000 */
[----:B------:R-:W-:Y:S01]  /*1090*/  LEA.HI R5, R5, R12, RZ, 0x3 ;  /* 0x0000000c05057211 */ /* 0x000fe200078f18ff */
[----:B------:R-:W-:Y:S01]  /*10a0*/  IMAD.SHL.U32 R24, R14, 0x20, RZ ;  /* 0x000000200e187824 */ /* 0x000fe200078e00ff */
[----:B------:R-:W-:Y:S01]  /*10b0*/  SHF.R.S32.HI R19, RZ, 0x1f, R18 ;  /* 0x0000001fff137819 */ /* 0x000fe20000011412 */
[----:B------:R-:W-:-:S02]  /*10c0*/  IMAD.IADD R10, R21, 0x1, -R10 ;  /* 0x00000001150a7824 */ /* 0x000fc400078e0a0a */
[----:B0-----:R-:W-:Y:S01]  /*10d0*/  IMAD R20, R17, 0x40, R8 ;  /* 0x0000004011147824 */ /* 0x001fe200078e0208 */
[----:B------:R-:W-:Y:S01]  /*10e0*/  SHF.R.S32.HI R8, RZ, 0x3, R15 ;  /* 0x00000003ff087819 */ /* 0x000fe2000001140f */
[----:B------:R-:W-:Y:S02]  /*10f0*/  IMAD.SHL.U32 R156, R10, 0x2, RZ ;  /* 0x000000020a9c7824 */ /* 0x000fe400078e00ff */
[----:B------:R-:W-:Y:S01]  /*1100*/  IMAD.IADD R3, R6, 0x1, R3 ;  /* 0x0000000106037824 */ /* 0x000fe200078e0203 */
[----:B------:R-:W-:Y:S01]  /*1110*/  STL [R1+0xc0], R20 ;  /* 0x0000c01401007387 */ /* 0x000fe20000100800 */
[----:B------:R-:W-:Y:S02]  /*1120*/  IMAD.MOV.U32 R6, RZ, RZ, 0x40 ;  /* 0x00000040ff067424 */ /* 0x000fe400078e00ff */
[C---:B------:R-:W-:Y:S01]  /*1130*/  VIADD R21, R156.reuse, 0x8 ;  /* 0x000000089c157836 */ /* 0x040fe20000000000 */
[----:B------:R-:W-:Y:S01]  /*1140*/  STL [R1+0xc], RZ ;  /* 0x00000cff01007387 */ /* 0x000fe20000100800 */
[----:B------:R-:W-:-:S02]  /*1150*/  VIADD R12, R156, 0x20 ;  /* 0x000000209c0c7836 */ /* 0x000fc40000000000 */
[C---:B------:R-:W-:Y:S01]  /*1160*/  VIADD R10, R156.reuse, 0x30 ;  /* 0x000000309c0a7836 */ /* 0x040fe20000000000 */
[----:B------:R-:W-:Y:S01]  /*1170*/  STL [R1+0x90], R7 ;  /* 0x0000900701007387 */ /* 0x000fe20000100800 */
[C---:B------:R-:W-:Y:S02]  /*1180*/  VIADD R9, R156.reuse, 0x38 ;  /* 0x000000389c097836 */ /* 0x040fe40000000000 */
[----:B------:R-:W-:Y:S01]  /*1190*/  IMAD R3, R3, 0x2, R2 ;  /* 0x0000000203037824 */ /* 0x000fe200078e0202 */
[----:B------:R0:W-:Y:S01]  /*11a0*/  STL [R1+0x8c], R4 ;  /* 0x00008c0401007387 */ /* 0x0001e20000100800 */
[C---:B------:R-:W-:Y:S01]  /*11b0*/  VIADD R15, R156.reuse, 0x10 ;  /* 0x000000109c0f7836 */ /* 0x040fe20000000000 */
[----:B------:R-:W-:Y:S01]  /*11c0*/  SHF.R.S32.HI R9, RZ, 0x1f, R9 ;  /* 0x0000001fff097819 */ /* 0x000fe20000011409 */
[C---:B------:R-:W-:Y:S01]  /*11d0*/  VIADD R14, R156.reuse, 0x18 ;  /* 0x000000189c0e7836 */ /* 0x040fe20000000000 */
[----:B------:R1:W-:Y:S01]  /*11e0*/  STL [R1+0x98], R0 ;  /* 0x0000980001007387 */ /* 0x0003e20000100800 */
[----:B------:R-:W-:Y:S01]  /*11f0*/  IMAD.MOV.U32 R17, RZ, RZ, RZ ;  /* 0x000000ffff117224 */ /* 0x000fe200078e00ff */
[----:B------:R-:W-:Y:S01]  /*1200*/  SHF.R.S32.HI R15, RZ, 0x1f, R15 ;  /* 0x0000001fff0f7819 */ /* 0x000fe2000001140f */
[----:B------:R-:W-:Y:S01]  /*1210*/  VIADD R25, R156, 0x58 ;  /* 0x000000589c197836 */ /* 0x000fe20000000000 */
[----:B------:R-:W-:-:S02]  /*1220*/  SHF.R.S32.HI R14, RZ, 0x1f, R14 ;  /* 0x0000001fff0e7819 */ /* 0x000fc4000001140e */
[----:B0-----:R-:W-:Y:S02]  /*1230*/  SHF.R.S32.HI R4, RZ, 0x1f, R137 ;  /* 0x0000001fff047819 */ /* 0x001fe40000011489 */
[----:B-1----:R-:W-:-:S03]  /*1240*/  SHF.R.S32.HI R0, RZ, 0x1f, R136 ;  /* 0x0000001fff007819 */ /* 0x002fc60000011488 */
[----:B------:R0:W-:Y:S04]  /*1250*/  STL [R1+0x80], R4 ;  /* 0x0000800401007387 */ /* 0x0001e80000100800 */
[----:B------:R1:W-:Y:S01]  /*1260*/  STL [R1+0x7c], R0 ;  /* 0x00007c0001007387 */ /* 0x0003e20000100800 */
[----:B0-----:R-:W-:Y:S01]  /*1270*/  LOP3.LUT R4, R11, 0xc0, RZ, 0xc0, !PT ;  /* 0x000000c00b047812 */ /* 0x001fe200078ec0ff */
[----:B------:R-:W-:Y:S01]  /*1280*/  VIADD R11, R156, 0x28 ;  /* 0x000000289c0b7836 */ /* 0x000fe20000000000 */
[----:B-1----:R-:W-:Y:S02]  /*1290*/  SHF.R.S32.HI R0, RZ, 0x1f, R138 ;  /* 0x0000001fff007819 */ /* 0x002fe4000001148a */
[----:B------:R-:W-:Y:S02]  /*12a0*/  SHF.R.U32.HI R7, RZ, 0x3, R4 ;  /* 0x00000003ff077819 */ /* 0x000fe40000011604 */
[----:B------:R-:W-:Y:S01]  /*12b0*/  SHF.R.S32.HI R11, RZ, 0x1f, R11 ;  /* 0x0000001fff0b7819 */ /* 0x000fe2000001140b */
[----:B------:R0:W-:Y:S04]  /*12c0*/  STL [R1+0x78], R0 ;  /* 0x0000780001007387 */ /* 0x0001e80000100800 */
[----:B------:R1:W-:Y:S04]  /*12d0*/  STL [R1+0x50], R4 ;  /* 0x0000500401007387 */ /* 0x0003e80000100800 */
[----:B------:R-:W-:Y:S01]  /*12e0*/  STL [R1+0x58], R24 ;  /* 0x0000581801007387 */ /* 0x000fe20000100800 */
[----:B0-----:R-:W-:-:S03]  /*12f0*/  LOP3.LUT R0, R4, 0x8, R18, 0xf8, !PT ;  /* 0x0000000804007812 */ /* 0x001fc600078ef812 */
[----:B------:R0:W-:Y:S01]  /*1300*/  STL [R1+0x54], R7 ;  /* 0x0000540701007387 */ /* 0x0001e20000100800 */
[----:B------:R-:W-:-:S03]  /*1310*/  LOP3.LUT R0, R0, R7, RZ, 0x3c, !PT ;  /* 0x0000000700007212 */ /* 0x000fc600078e3cff */
[----:B------:R2:W-:Y:S01]  /*1320*/  STL [R1+0x68], R8 ;  /* 0x0000680801007387 */ /* 0x0005e20000100800 */
[----:B-1----:R-:W-:Y:S01]  /*1330*/  LOP3.LUT R4, R4, 0x18, R18, 0xf8, !PT ;  /* 0x0000001804047812 */ /* 0x002fe200078ef812 */
[----:B------:R-:W-:-:S03]  /*1340*/  IMAD.IADD R0, R24, 0x1, R0 ;  /* 0x0000000118007824 */ /* 0x000fc600078e0200 */
[----:B------:R-:W-:Y:S01]  /*1350*/  LOP3.LUT R4, R4, R7, RZ, 0x3c, !PT ;  /* 0x0000000704047212 */ /* 0x000fe200078e3cff */
[----:B0-----:R-:W-:Y:S01]  /*1360*/  VIADD R7, R156, 0x48 ;  /* 0x000000489c077836 */ /* 0x001fe20000000000 */
[----:B--2---:R-:W-:-:S03]  /*1370*/  SHF.R.S32.HI R8, RZ, 0x3, R5 ;  /* 0x00000003ff087819 */ /* 0x004fc60000011405 */
[----:B------:R-:W-:Y:S01]  /*1380*/  IMAD.IADD R4, R24, 0x1, R4 ;  /* 0x0000000118047824 */ /* 0x000fe200078e0204 */
[----:B------:R-:W-:Y:S02]  /*1390*/  SEL R5, R6, 0xffffffc0, !P2 ;  /* 0xffffffc006057807 */ /* 0x000fe40005000000 */
[----:B------:R-:W-:Y:S01]  /*13a0*/  SHF.R.S32.HI R6, RZ, 0x1f, R156 ;  /* 0x0000001fff067819 */ /* 0x000fe2000001149c */
[----:B------:R0:W-:Y:S01]  /*13b0*/  STL [R1+0x6c], R8 ;  /* 0x00006c0801007387 */ /* 0x0001e20000100800 */
[----:B------:R-:W-:-:S03]  /*13c0*/  VIADD R6, R156, 0x50 ;  /* 0x000000509c067836 */ /* 0x000fc60000000000 */
[----:B------:R1:W-:Y:S04]  /*13d0*/  STL [R1+0xa4], R0 ;  /* 0x0000a40001007387 */ /* 0x0003e80000100800 */
[----:B------:R2:W-:Y:S01]  /*13e0*/  STL [R1], R3 ;  /* 0x0000000301007387 */ /* 0x0005e20000100800 */
[----:B0-----:R-:W-:Y:S01]  /*13f0*/  VIADD R8, R156, 0x40 ;  /* 0x000000409c087836 */ /* 0x001fe20000000000 */
[----:B-1----:R-:W-:Y:S02]  /*1400*/  SHF.R.S32.HI R0, RZ, 0x1f, R21 ;  /* 0x0000001fff007819 */ /* 0x002fe40000011415 */
[----:B------:R-:W-:Y:S02]  /*1410*/  SHF.R.S32.HI R0, RZ, 0x1f, R12 ;  /* 0x0000001fff007819 */ /* 0x000fe4000001140c */
[----:B------:R-:W-:Y:S01]  /*1420*/  SHF.R.S32.HI R0, RZ, 0x1f, R10 ;  /* 0x0000001fff007819 */ /* 0x000fe2000001140a */
[C---:B------:R-:W-:Y:S01]  /*1430*/  VIADD R0, R3.reuse, 0x21800 ;  /* 0x0002180003007836 */ /* 0x040fe20000000000 */
[----:B------:R-:W-:Y:S01]  /*1440*/  SHF.R.S32.HI R9, RZ, 0x1f, R8 ;  /* 0x0000001fff097819 */ /* 0x000fe20000011408 */
[----:B--2---:R-:W-:Y:S01]  /*1450*/  VIADD R3, R3, 0x21820 ;  /* 0x0002182003037836 */ /* 0x004fe20000000000 */
[----:B------:R-:W-:Y:S01]  /*1460*/  SHF.R.S32.HI R8, RZ, 0x1f, R7 ;  /* 0x0000001fff087819 */ /* 0x000fe20000011407 */
[C---:B------:R-:W-:Y:S01]  /*1470*/  @P1 VIADD R3, R0.reuse, 0xffffffe0 ;  /* 0xffffffe000031836 */ /* 0x040fe20000000000 */
[----:B------:R-:W-:Y:S01]  /*1480*/  SHF.R.S32.HI R7, RZ, 0x1f, R6 ;  /* 0x0000001fff077819 */ /* 0x000fe20000011406 */
[----:B------:R-:W-:Y:S01]  /*1490*/  IMAD.IADD R0, R0, 0x1, R5 ;  /* 0x0000000100007824 */ /* 0x000fe200078e0205 */
[----:B------:R-:W-:Y:S01]  /*14a0*/  LEA R6, R4, UR40, 0x1 ;  /* 0x0000002804067c11 */ /* 0x000fe2000f8e08ff */
[----:B------:R-:W-:-:S04]  /*14b0*/  IMAD R4, R13, 0x8, R20 ;  /* 0x000000080d047824 */ /* 0x000fc800078e0214 */
        /* <DEDUP_REMOVED lines=8> */
.L_x_11605:
[----:B------:R-:W-:Y:S05]  /*1540*/  YIELD ;  /* 0x0000000000007946 */ /* 0x000fea0003800000 */
[----:B------:R-:W-:Y:S01]  /*1550*/  ULDC.64 UR4, c[0x0][0xa28] ;  /* 0x00028a0000047ab9 */ /* 0x000fe20000000a00 */
[----:B0-2-4-:R-:W0:Y:S01]  /*1560*/  LDC.64 R4, c[0x0][0xa08] ;  /* 0x00028200ff047b82 */ /* 0x015e220000000a00 */
        /* <DEDUP_REMOVED lines=16> */
[----:B------:R2:W5:Y:S01]  /*1670*/  @P0 LDG.E R78, desc[UR54][R4.64] ;  /* 0x00000036044e0981 */ /* 0x000562000c1e1900 */
        /* <DEDUP_REMOVED lines=13> */
[----:B--23--:R-:W-:Y:S06]  /*1750*/  @P2 BRA `(.L_x_11379) ;  /* 0x0000000000242947 */ /* 0x00cfec0003800000 */
        /* <DEDUP_REMOVED lines=9> */
.L_x_11379:
        /* <DEDUP_REMOVED lines=10> */
[----:B------:R-:W0:Y:S02]  /*1890*/  LDC.64 R4, c[0x0][0xa20] ;  /* 0x00028800ff047b82 */ /* 0x000e240000000a00 */
[----:B0-----:R-:W-:-:S05]  /*18a0*/  IMAD.WIDE R4, R35, 0x4, R4 ;  /* 0x0000000423047825 */ /* 0x001fca00078e0204 */
[----:B------:R0:W5:Y:S01]  /*18b0*/  LDG.E R27, desc[UR54][R4.64] ;  /* 0x00000036041b7981 */ /* 0x000162000c1e1900 */
[----:B------:R-:W-:Y:S05]  /*18c0*/  BRA `(.L_x_11381) ;  /* 0x0000000000107947 */ /* 0x000fea0003800000 */
.L_x_11380:
[----:B------:R-:W-:Y:S05]  /*18d0*/  @!P0 BRA `(.L_x_11381) ;  /* 0x00000000000c8947 */ /* 0x000fea0003800000 */
[----:B------:R-:W2:Y:S04]  /*18e0*/  LDG.E R0, desc[UR54][R4.64] ;  /* 0x0000003604007981 */ /* 0x000ea8000c1e1900 */
[----:B------:R-:W2:Y:S02]  /*18f0*/  LDG.E R27, desc[UR54][R4.64+0x4] ;  /* 0x00000436041b7981 */ /* 0x000ea4000c1e1900 */
[----:B--2---:R-:W-:-:S07]  /*1900*/  IMAD.IADD R27, R27, 0x1, -R0 ;  /* 0x000000011b1b7824 */ /* 0x004fce00078e0a00 */
.L_x_11381:
[----:B------:R-:W-:Y:S01]  /*1910*/  ULDC.64 UR4, c[0x0][0xa10] ;  /* 0x0002840000047ab9 */ /* 0x000fe20000000a00 */
[----:B0-----:R-:W0:Y:S01]  /*1920*/  LDC R4, c[0x0][0x448] ;  /* 0x00011200ff047b82 */ /* 0x001e220000000800 */
[----:B------:R-:W-:-:S04]  /*1930*/  ISETP.NE.U32.AND P0, PT, RZ, UR4, PT ;  /* 0x00000004ff007c0c */ /* 0x000fc8000bf05070 */
[----:B------:R-:W-:Y:S01]  /*1940*/  ISETP.NE.AND.EX P0, PT, RZ, UR5, PT, P0 ;  /* 0x00000005ff007c0c */ /* 0x000fe2000bf05300 */
[----:B------:R-:W-:Y:S02]  /*1950*/  ULDC.64 UR4, c[0x0][0xa30] ;  /* 0x00028c0000047ab9 */ /* 0x000fe40000000a00 */
[----:B------:R-:W-:-:S04]  /*1960*/  ISETP.NE.U32.AND P1, PT, RZ, UR4, PT ;  /* 0x00000004ff007c0c */ /* 0x000fc8000bf25070 */
[----:B------:R-:W-:-:S06]  /*1970*/  ISETP.NE.AND.EX P1, PT, RZ, UR5, PT, P1 ;  /* 0x00000005ff007c0c */ /* 0x000fcc000bf25310 */
[----:B------:R-:W1:Y:S08]  /*1980*/  @P0 LDC.64 R6, c[0x0][0xa10] ;  /* 0x00028400ff060b82 */ /* 0x000e700000000a00 */
[----:B------:R-:W2:Y:S01]  /*1990*/  @P1 LDC.64 R8, c[0x0][0xa30] ;  /* 0x00028c00ff081b82 */ /* 0x000ea20000000a00 */
[----:B-1----:R-:W-:-:S05]  /*19a0*/  @P0 IMAD.WIDE R6, R35, 0x4, R6 ;  /* 0x0000000423060825 */ /* 0x002fca00078e0206 */
[----:B------:R-:W3:Y:S04]  /*19b0*/  @P0 LDG.E R0, desc[UR54][R6.64] ;  /* 0x0000003606000981 */ /* 0x000ee8000c1e1900 */
[----:B------:R-:W3:Y:S01]  /*19c0*/  @P0 LDG.E R3, desc[UR54][R6.64+0x4] ;  /* 0x0000043606030981 */ /* 0x000ee2000c1e1900 */
[----:B-----5:R-:W-:Y:S02]  /*19d0*/  IMAD.MOV.U32 R96, RZ, RZ, R27 ;  /* 0x000000ffff607224 */ /* 0x020fe400078e001b */
[----:B--2---:R-:W-:-:S05]  /*19e0*/  @P1 IMAD.WIDE R8, R35, 0x4, R8 ;  /* 0x0000000423081825 */ /* 0x004fca00078e0208 */
[----:B------:R1:W5:Y:S01]  /*19f0*/  @P1 LDG.E R96, desc[UR54][R8.64] ;  /* 0x0000003608601981 */ /* 0x000362000c1e1900 */
[----:B0-----:R-:W-:Y:S01]  /*1a00*/  ISETP.NE.AND P1, PT, R4, 0x1, PT ;  /* 0x000000010400780c */ /* 0x001fe20003f25270 */
[----:B------:R-:W-:Y:S01]  /*1a10*/  IMAD R14, R33, 0xc0, RZ ;  /* 0x000000c0210e7824 */ /* 0x000fe200078e02ff */
[----:B------:R-:W0:Y:S01]  /*1a20*/  LDC.64 R4, c[0x0][0x9e0] ;  /* 0x00027800ff047b82 */ /* 0x000e220000000a00 */
[----:B------:R-:W-:-:S03]  /*1a30*/  IMAD.IADD R15, R27, 0x1, -R10 ;  /* 0x000000011b0f7824 */ /* 0x000fc600078e0a0a */
[----:B------:R2:W-:Y:S07]  /*1a40*/  STL [R1+0x5c], R14 ;  /* 0x00005c0e01007387 */ /* 0x0005ee0000100800 */
[----:B------:R-:W4:Y:S08]  /*1a50*/  @P1 LDC R11, c[0x0][0x44c] ;  /* 0x00011300ff0b1b82 */ /* 0x000f300000000800 */
[----:B------:R-:W1:Y:S01]  /*1a60*/  @P1 LDC R12, c[0x0][0x450] ;  /* 0x00011400ff0c1b82 */ /* 0x000e620000000800 */
[----:B0-----:R-:W-:Y:S01]  /*1a70*/  ISETP.GE.AND P2, PT, R5, 0x1, PT ;  /* 0x000000010500780c */ /* 0x001fe20003f46270 */
[----:B---3--:R-:W-:-:S02]  /*1a80*/  @P0 IMAD.IADD R24, R3, 0x1, -R0 ;  /* 0x0000000103180824 */ /* 0x008fc400078e0a00 */
[----:B------:R-:W-:Y:S02]  /*1a90*/  VIADD R0, R14, 0xbf ;  /* 0x000000bf0e007836 */ /* 0x000fe40000000000 */
[----:B------:R-:W-:Y:S02]  /*1aa0*/  IMAD.IADD R157, R15, 0x1, R24 ;  /* 0x000000010f9d7824 */ /* 0x000fe400078e0218 */
[----:B----4-:R-:W-:-:S03]  /*1ab0*/  @P1 IMAD.HI.U32 R3, R0, R11, RZ ;  /* 0x0000000b00031227 */ /* 0x010fc600078e00ff */
[C---:B------:R-:W-:Y:S01]  /*1ac0*/  IADD3 R7, R157.reuse, 0x1, -R154 ;  /* 0x000000019d077810 */ /* 0x040fe20007ffe89a */
[----:B------:R-:W-:Y:S01]  /*1ad0*/  IMAD.MOV.U32 R6, RZ, RZ, R0 ;  /* 0x000000ffff067224 */ /* 0x000fe200078e0000 */
[----:B-1----:R-:W-:Y:S01]  /*1ae0*/  @P1 SHF.R.U32.HI R6, RZ, R12, R3 ;  /* 0x0000000cff061219 */ /* 0x002fe20000011603 */
[----:B------:R-:W-:-:S04]  /*1af0*/  VIADD R0, R157, 0x7f ;  /* 0x0000007f9d007836 */ /* 0x000fc80000000000 */
[----:B------:R-:W-:Y:S01]  /*1b00*/  IMAD.IADD R9, R7, 0x1, R6 ;  /* 0x0000000107097824 */ /* 0x000fe200078e0206 */
[----:B------:R-:W-:-:S03]  /*1b10*/  SHF.R.S32.HI R3, RZ, 0x1f, R0 ;  /* 0x0000001fff037819 */ /* 0x000fc60000011400 */
[----:B------:R-:W-:Y:S01]  /*1b20*/  IMAD.IADD R4, R9, 0x1, R4 ;  /* 0x0000000109047824 */ /* 0x000fe200078e0204 */
[----:B------:R-:W-:-:S04]  /*1b30*/  LEA.HI R3, R3, R0, RZ, 0x7 ;  /* 0x0000000003037211 */ /* 0x000fc800078f38ff */
[----:B------:R-:W-:Y:S01]  /*1b40*/  SHF.R.S32.HI R100, RZ, 0x7, R3 ;  /* 0x00000007ff647819 */ /* 0x000fe20000011403 */
[----:B--2---:R-:W-:Y:S06]  /*1b50*/  @!P2 BRA `(.L_x_11382) ;  /* 0x000000000048a947 */ /* 0x004fec0003800000 */
        /* <DEDUP_REMOVED lines=11> */
.L_x_11384:
[----:B------:R-:W-:-:S13]  /*1c10*/  ISETP.NE.AND P0, PT, R5, 0x1, PT ;  /* 0x000000010500780c */ /* 0x000fda0003f05270 */
[----:B------:R-:W0:Y:S02]  /*1c20*/  @P0 LDC.64 R6, c[0x0][0x9e8] ;  /* 0x00027a00ff060b82 */ /* 0x000e240000000a00 */
[----:B0-----:R-:W-:-:S05]  /*1c30*/  @P0 IMAD.HI.U32 R6, R0, R6, RZ ;  /* 0x0000000600060227 */ /* 0x001fca00078e00ff */
[----:B------:R-:W-:-:S07]  /*1c40*/  @P0 SHF.R.U32.HI R0, RZ, R7, R6 ;  /* 0x00000007ff000219 */ /* 0x000fce0000011606 */
.L_x_11385:
[----:B------:R-:W-:Y:S05]  /*1c50*/  BSYNC B0 ;  /* 0x0000000000007941 */ /* 0x000fea0003800000 */
.L_x_11383:
[----:B------:R-:W-:-:S05]  /*1c60*/  IMAD R3, R0, R5, R5 ;  /* 0x0000000500037224 */ /* 0x000fca00078e0205 */
[----:B------:R-:W-:-:S07]  /*1c70*/  VIMNMX R4, R4, R3, PT ;  /* 0x0000000304047248 */ /* 0x000fce0003fe0100 */
.L_x_11382:
        /* <DEDUP_REMOVED lines=25> */
.L_x_11388:
[----:B------:R-:W-:-:S13]  /*1e10*/  ISETP.NE.AND P0, PT, R5, 0x1, PT ;  /* 0x000000010500780c */ /* 0x000fda0003f05270 */
[----:B------:R-:W0:Y:S02]  /*1e20*/  @P0 LDC.64 R6, c[0x0][0x9e8] ;  /* 0x00027a00ff060b82 */ /* 0x000e240000000a00 */
[----:B0-----:R-:W-:-:S05]  /*1e30*/  @P0 IMAD.HI.U32 R6, R0, R6, RZ ;  /* 0x0000000600060227 */ /* 0x001fca00078e00ff */
[----:B------:R-:W-:-:S07]  /*1e40*/  @P0 SHF.R.U32.HI R0, RZ, R7, R6 ;  /* 0x00000007ff000219 */ /* 0x000fce0000011606 */
.L_x_11389:
[----:B------:R-:W-:Y:S05]  /*1e50*/  BSYNC B0 ;  /* 0x0000000000007941 */ /* 0x000fea0003800000 */
.L_x_11387:
[----:B------:R-:W-:-:S05]  /*1e60*/  IMAD R0, R0, R5, RZ ;  /* 0x0000000500007224 */ /* 0x000fca00078e02ff */
[----:B------:R-:W-:-:S07]  /*1e70*/  VIMNMX R3, R3, R0, !PT ;  /* 0x0000000003037248 */ /* 0x000fce0007fe0100 */
.L_x_11386:
[----:B------:R-:W-:Y:S01]  /*1e80*/  SHF.R.S32.HI R0, RZ, 0x1f, R3 ;  /* 0x0000001fff007819 */ /* 0x000fe20000011403 */
[----:B------:R-:W-:Y:S01]  /*1e90*/  BSSY B0, `(.L_x_11390) ;  /* 0x000002a000007945 */ /* 0x000fe20003800000 */
[----:B------:R-:W-:Y:S02]  /*1ea0*/  LOP3.LUT R14, R13, 0xff, RZ, 0xc0, !PT ;  /* 0x000000ff0d0e7812 */ /* 0x000fe400078ec0ff */
[----:B------:R-:W-:Y:S02]  /*1eb0*/  LEA.HI R0, R0, R3, RZ, 0x7 ;  /* 0x0000000300007211 */ /* 0x000fe400078f38ff */
[----:B------:R-:W-:Y:S01]  /*1ec0*/  SHF.R.U32.HI R4, RZ, 0x10, R13 ;  /* 0x00000010ff047819 */ /* 0x000fe2000001160d */
[----:B------:R0:W-:Y:S01]  /*1ed0*/  STL [R1+0xb0], R14 ;  /* 0x0000b00e01007387 */ /* 0x0001e20000100800 */
[----:B------:R-:W-:-:S03]  /*1ee0*/  SHF.R.S32.HI R0, RZ, 0x7, R0 ;  /* 0x00000007ff007819 */ /* 0x000fc60000011400 */
[----:B------:R0:W-:Y:S01]  /*1ef0*/  STL [R1+0xa8], R4 ;  /* 0x0000a80401007387 */ /* 0x0001e20000100800 */
[----:B------:R-:W-:Y:S01]  /*1f00*/  VIMNMX R9, RZ, R0, !PT ;  /* 0x00000000ff097248 */ /* 0x000fe20007fe0100 */
[----:B------:R-:W-:-:S03]  /*1f10*/  IMAD.MOV.U32 R0, RZ, RZ, RZ ;  /* 0x000000ffff007224 */ /* 0x000fc600078e00ff */
        /* <DEDUP_REMOVED lines=33> */
.L_x_11391:
[----:B------:R-:W-:Y:S05]  /*2130*/  BSYNC B0 ;  /* 0x0000000000007941 */ /* 0x000fea0003800000 */
.L_x_11390:
        /* <DEDUP_REMOVED lines=36> */
.L_x_11394:
[----:B------:R-:W-:Y:S05]  /*2380*/  BSYNC B6 ;  /* 0x0000000000067941 */ /* 0x000fea0003800000 */
.L_x_11393:
        /* <DEDUP_REMOVED lines=20> */
.L_x_11396:
[----:B------:R-:W-:Y:S05]  /*24d0*/  BSYNC B6 ;  /* 0x0000000000067941 */ /* 0x000fea0003800000 */
.L_x_11395:
[----:B------:R-:W2:Y:S01]  /*24e0*/  LDL.64 R36, [R1+0x60] ;  /* 0x0000600001247983 */ /* 0x000ea20000100a00 */
[----:B------:R-:W-:-:S03]  /*24f0*/  ULDC.64 UR4, c[0x0][0x9f8] ;  /* 0x00027e0000047ab9 */ /* 0x000fc60000000a00 */
[----:B------:R-:W2:Y:S01]  /*2500*/  LDL.64 R20, [R1+0x60] ;  /* 0x0000600001147983 */ /* 0x000ea20000100a00 */
[----:B------:R-:W-:Y:S01]  /*2510*/  ISETP.NE.U32.AND P0, PT, RZ, UR4, PT ;  /* 0x00000004ff007c0c */ /* 0x000fe2000bf05070 */
[----:B------:R-:W-:Y:S01]  /*2520*/  IMAD.MOV.U32 R0, RZ, RZ, R35 ;  /* 0x000000ffff007224 */ /* 0x000fe200078e0023 */
[----:B------:R-:W0:Y:S01]  /*2530*/  LDC.64 R8, c[0x0][0x408] ;  /* 0x00010200ff087b82 */ /* 0x000e220000000a00 */
[----:B------:R-:W1:Y:S01]  /*2540*/  S2R R29, SR_TID.X ;  /* 0x00000000001d7919 */ /* 0x000e620000002100 */
[----:B------:R-:W-:Y:S01]  /*2550*/  ISETP.NE.AND.EX P0, PT, RZ, UR5, PT, P0 ;  /* 0x00000005ff007c0c */ /* 0x000fe2000bf05300 */
[----:B------:R-:W-:-:S05]  /*2560*/  VIADD R3, R18, 0x10 ;  /* 0x0000001012037836 */ /* 0x000fca0000000000 */
[----:B------:R-:W3:Y:S08]  /*2570*/  LDC R11, c[0x0][0x3f4] ;  /* 0x0000fd00ff0b7b82 */ /* 0x000ef00000000800 */
[----:B------:R-:W4:Y:S01]  /*2580*/  @P0 LDC.64 R4, c[0x0][0x9f8] ;  /* 0x00027e00ff040b82 */ /* 0x000f220000000a00 */
[----:B------:R-:W-:-:S07]  /*2590*/  IMAD.IADD R78, R78, 0x1, R27 ;  /* 0x000000014e4e7824 */ /* 0x000fce00078e021b */
[----:B------:R-:W3:Y:S01]  /*25a0*/  LDC.64 R86, c[0x0][0x3f8] ;  /* 0x0000fe00ff567b82 */ /* 0x000ee20000000a00 */
[----:B-1----:R-:W-:Y:S01]  /*25b0*/  VIADD R31, R29, 0xffffff80 ;  /* 0xffffff801d1f7836 */ /* 0x002fe20000000000 */
[----:B------:R-:W-:Y:S01]  /*25c0*/  SHF.R.U32.HI R28, RZ, 0x7, R29 ;  /* 0x00000007ff1c7819 */ /* 0x000fe2000001161d */
[----:B----4-:R-:W-:-:S04]  /*25d0*/  @P0 IMAD.WIDE R4, R35, 0x4, R4 ;  /* 0x0000000423040825 */ /* 0x010fc800078e0204 */
[C---:B------:R-:W-:Y:S01]  /*25e0*/  VIADD R30, R29.reuse, 0xffffff80 ;  /* 0xffffff801d1e7836 */ /* 0x040fe20000000000 */
[----:B------:R1:W4:Y:S01]  /*25f0*/  @P0 LDG.E R0, desc[UR54][R4.64] ;  /* 0x0000003604000981 */ /* 0x000322000c1e1900 */
[----:B------:R-:W-:Y:S01]  /*2600*/  ISETP.NE.AND P6, PT, R28, 0x1, PT ;  /* 0x000000011c00780c */ /* 0x000fe20003fc5270 */
[----:B------:R-:W-:Y:S01]  /*2610*/  VIADD R6, R29, 0xffffff80 ;  /* 0xffffff801d067836 */ /* 0x000fe20000000000 */
[----:B------:R-:W-:Y:S02]  /*2620*/  LOP3.LUT R16, R16, 0xfffffffb, RZ, 0xc0, !PT ;  /* 0xfffffffb10107812 */ /* 0x000fe400078ec0ff */
[----:B------:R-:W-:Y:S02]  /*2630*/  LEA.HI R30, R30, R31, RZ, 0x1 ;  /* 0x0000001f1e1e7211 */ /* 0x000fe400078f08ff */
[----:B------:R-:W-:Y:S02]  /*2640*/  SHF.R.S32.HI R7, RZ, 0x1f, R6 ;  /* 0x0000001fff077819 */ /* 0x000fe40000011406 */
[----:B------:R-:W-:-:S02]  /*2650*/  SHF.R.S32.HI R30, RZ, 0x1, R30 ;  /* 0x00000001ff1e7819 */ /* 0x000fc4000001141e */
[----:B------:R-:W-:Y:S02]  /*2660*/  LEA.HI R7, R7, R6, RZ, 0x2 ;  /* 0x0000000607077211 */ /* 0x000fe400078f10ff */
[----:B------:R-:W-:Y:S01]  /*2670*/  SHF.R.S32.HI R13, RZ, 0x1f, R30 ;  /* 0x0000001fff0d7819 */ /* 0x000fe2000001141e */
[----:B------:R-:W-:Y:S05]  /*2680*/  @!P6 WARPSYNC.ALL ;  /* 0x000000000000e948 */ /* 0x000fea0003800000 */
[----:B------:R-:W-:Y:S01]  /*2690*/  ULDC UR4, c[0x0][0x2f4] ;  /* 0x0000bd0000047ab9 */ /* 0x000fe20000000800 */
[----:B------:R-:W-:Y:S01]  /*26a0*/  SHF.R.S32.HI R32, RZ, 0x2, R7 ;  /* 0x00000002ff207819 */ /* 0x000fe20000011407 */
[----:B0-----:R-:W-:Y:S01]  /*26b0*/  IMAD R6, R13, R8, RZ ;  /* 0x000000080d067224 */ /* 0x001fe200078e02ff */
[----:B------:R-:W-:Y:S01]  /*26c0*/  ISETP.GE.AND P1, PT, R3, UR4, PT ;  /* 0x0000000403007c0c */ /* 0x000fe2000bf26270 */
[----:B---3--:R-:W-:Y:S01]  /*26d0*/  IMAD.WIDE.U32 R70, R30, R86, R18 ;  /* 0x000000561e467225 */ /* 0x008fe200078e0012 */
[----:B------:R-:W-:-:S02]  /*26e0*/  ISETP.GE.AND P0, PT, R18, UR4, PT ;  /* 0x0000000412007c0c */ /* 0x000fc4000bf06270 */
[----:B-1----:R-:W-:Y:S01]  /*26f0*/  SEL R5, RZ, 0xffffffff, P1 ;  /* 0xffffffffff057807 */ /* 0x002fe20000800000 */
[C---:B------:R-:W-:Y:S01]  /*2700*/  IMAD R15, R30.reuse, R9, R6 ;  /* 0x000000091e0f7224 */ /* 0x040fe200078e0206 */
[----:B------:R-:W-:Y:S01]  /*2710*/  SHF.R.S32.HI R7, RZ, 0x1f, R7 ;  /* 0x0000001fff077819 */ /* 0x000fe20000011407 */
[----:B------:R-:W-:Y:S01]  /*2720*/  IMAD.WIDE.U32 R66, R30, R8, R18 ;  /* 0x000000081e427225 */ /* 0x000fe200078e0012 */
[----:B------:R-:W-:Y:S02]  /*2730*/  SEL R4, RZ, 0x1, P0 ;  /* 0x00000001ff047807 */ /* 0x000fe40000000000 */
[----:B------:R-:W-:Y:S01]  /*2740*/  LEA.HI R7, R7, R32, RZ, 0x2 ;  /* 0x0000002007077211 */ /* 0x000fe200078f10ff */
[----:B------:R-:W-:Y:S01]  /*2750*/  IMAD.SHL.U32 R5, R5, 0x2, RZ ;  /* 0x0000000205057824 */ /* 0x000fe200078e00ff */
[----:B------:R-:W-:Y:S01]  /*2760*/  ISETP.GE.AND P1, PT, R137, UR4, PT ;  /* 0x0000000489007c0c */ /* 0x000fe2000bf26270 */
[----:B------:R-:W-:Y:S01]  /*2770*/  IMAD.IADD R67, R67, 0x1, R15 ;  /* 0x0000000143437824 */ /* 0x000fe200078e020f */
[----:B------:R-:W-:-:S02]  /*2780*/  LOP3.LUT R7, R7, 0xfffffffc, RZ, 0xc0, !PT ;  /* 0xfffffffc07077812 */ /* 0x000fc400078ec0ff */
[----:B------:R-:W-:Y:S01]  /*2790*/  LOP3.LUT R5, R5, 0x2, R4, 0xe2, !PT ;  /* 0x0000000205057812 */ /* 0x000fe200078ee204 */
[----:B------:R-:W-:Y:S01]  /*27a0*/  VIADD R4, R18, 0x20 ;  /* 0x0000002012047836 */ /* 0x000fe20000000000 */
[-C--:B------:R-:W-:Y:S01]  /*27b0*/  ISETP.GE.AND P2, PT, R3, R11.reuse, PT ;  /* 0x0000000b0300720c */ /* 0x080fe20003f46270 */
[----:B------:R-:W-:Y:S01]  /*27c0*/  IMAD.IADD R32, R32, 0x1, -R7 ;  /* 0x0000000120207824 */ /* 0x000fe200078e0a07 */
[----:B------:R-:W-:Y:S02]  /*27d0*/  SEL R7, RZ, 0x8, P1 ;  /* 0x00000008ff077807 */ /* 0x000fe40000800000 */
[C---:B------:R-:W-:Y:S02]  /*27e0*/  ISETP.GE.AND P0, PT, R4.reuse, UR4, PT ;  /* 0x0000000404007c0c */ /* 0x040fe4000bf06270 */
[----:B------:R-:W-:Y:S02]  /*27f0*/  ISETP.GE.AND P1, PT, R4, R11, PT ;  /* 0x0000000b0400720c */ /* 0x000fe40003f26270 */
[----:B------:R-:W-:-:S02]  /*2800*/  SEL R6, RZ, 0x4, P0 ;  /* 0x00000004ff067807 */ /* 0x000fc40000000000 */
[----:B------:R-:W-:Y:S02]  /*2810*/  ISETP.GE.AND P0, PT, R136, UR4, PT ;  /* 0x0000000488007c0c */ /* 0x000fe4000bf06270 */
[----:B------:R-:W-:Y:S02]  /*2820*/  LOP3.LUT R5, R7, R5, R6, 0xfe, !PT ;  /* 0x0000000507057212 */ /* 0x000fe400078efe06 */
[----:B------:R-:W-:Y:S02]  /*2830*/  SEL R6, RZ, 0x10, P0 ;  /* 0x00000010ff067807 */ /* 0x000fe40000000000 */
[----:B------:R-:W-:Y:S02]  /*2840*/  LOP3.LUT P0, RZ, R32, 0x2, RZ, 0xc0, !PT ;  /* 0x0000000220ff7812 */ /* 0x000fe4000780c0ff */
[----:B------:R-:W-:Y:S01]  /*2850*/  LOP3.LUT R29, R5, R6, RZ, 0xfc, !PT ;  /* 0x00000006051d7212 */ /* 0x000fe200078efcff */
[----:B------:R-:W-:Y:S02]  /*2860*/  IMAD R6, R13, R86, RZ ;  /* 0x000000560d067224 */ /* 0x000fe400078e02ff */
[----:B--2---:R-:W-:-:S08]  /*2870*/  IMAD.MOV.U32 R20, RZ, RZ, R36 ;  /* 0x000000ffff147224 */ /* 0x004fd000078e0024 */
[----:B------:R-:W-:Y:S01]  /*2880*/  @P0 LOP3.LUT R16, R16, 0x4, RZ, 0xfc, !PT ;  /* 0x0000000410100812 */ /* 0x000fe200078efcff */
[----:B------:R-:W-:Y:S01]  /*2890*/  IMAD R13, R30, R87, R6 ;  /* 0x000000571e0d7224 */ /* 0x000fe200078e0206 */
[----:B------:R-:W-:Y:S02]  /*28a0*/  ISETP.GE.AND P0, PT, R18, R11, PT ;  /* 0x0000000b1200720c */ /* 0x000fe40003f06270 */
[----:B------:R-:W-:-:S05]  /*28b0*/  SHF.R.S32.HI R21, RZ, 0x1f, R20 ;  /* 0x0000001fff157819 */ /* 0x000fca0000011414 */
[----:B------:R0:W-:Y:S01]  /*28c0*/  STL [R1+0x64], R21 ;  /* 0x0000641501007387 */ /* 0x0001e20000100800 */
[C---:B------:R-:W-:Y:S01]  /*28d0*/  SEL R5, R11.reuse, RZ, P0 ;  /* 0x000000ff0b057207 */ /* 0x040fe20000000000 */
[C-C-:B------:R-:W-:Y:S02]  /*28e0*/  IMAD.WIDE.U32 R72, R30.reuse, R86, R20.reuse ;  /* 0x000000561e487225 */ /* 0x140fe400078e0014 */
[----:B------:R-:W2:Y:S01]  /*28f0*/  LDL R35, [R1+0x50] ;  /* 0x0000500001237983 */ /* 0x000ea20000100800 */
[C---:B------:R-:W-:Y:S01]  /*2900*/  SEL R10, R11.reuse, RZ, P2 ;  /* 0x000000ff0b0a7207 */ /* 0x040fe20001000000 */
[----:B------:R-:W-:Y:S02]  /*2910*/  IMAD.WIDE.U32 R68, R30, R8, R20 ;  /* 0x000000081e447225 */ /* 0x000fe400078e0014 */
[----:B------:R-:W3:Y:S04]  /*2920*/  LDL R34, [R1+0x54] ;  /* 0x0000540001227983 */ /* 0x000ee80000100800 */
[----:B------:R-:W3:Y:S04]  /*2930*/  LDL R31, [R1+0x58] ;  /* 0x00005800011f7983 */ /* 0x000ee80000100800 */
[----:B------:R-:W3:Y:S01]  /*2940*/  LDL R27, [R1+0xb4] ;  /* 0x0000b400011b7983 */ /* 0x000ee20000100800 */
[----:B------:R-:W-:Y:S01]  /*2950*/  SEL R7, R11, RZ, P1 ;  /* 0x000000ff0b077207 */ /* 0x000fe20000800000 */
[----:B------:R-:W-:-:S02]  /*2960*/  IMAD.IADD R6, R18, 0x1, R5 ;  /* 0x0000000112067824 */ /* 0x000fc400078e0205 */
[----:B------:R-:W-:Y:S02]  /*2970*/  IMAD.IADD R12, R3, 0x1, R10 ;  /* 0x00000001030c7824 */ /* 0x000fe400078e020a */
[----:B------:R-:W-:Y:S01]  /*2980*/  IMAD.IADD R14, R4, 0x1, R7 ;  /* 0x00000001040e7824 */ /* 0x000fe200078e0207 */
[----:B------:R-:W-:Y:S01]  /*2990*/  SHF.R.S32.HI R7, RZ, 0x1f, R6 ;  /* 0x0000001fff077819 */ /* 0x000fe20000011406 */
[----:B------:R-:W-:Y:S02]  /*29a0*/  IMAD.IADD R71, R71, 0x1, R13 ;  /* 0x0000000147477824 */ /* 0x000fe400078e020d */
[----:B------:R-:W-:Y:S01]  /*29b0*/  IMAD.IADD R73, R13, 0x1, R73 ;  /* 0x000000010d497824 */ /* 0x000fe200078e0249 */
[----:B------:R-:W-:Y:S01]  /*29c0*/  SHF.R.S32.HI R13, RZ, 0x1f, R12 ;  /* 0x0000001fff0d7819 */ /* 0x000fe2000001140c */
[----:B------:R-:W-:Y:S01]  /*29d0*/  IMAD.IADD R69, R15, 0x1, R69 ;  /* 0x000000010f457824 */ /* 0x000fe200078e0245 */
[----:B------:R-:W-:Y:S02]  /*29e0*/  LOP3.LUT R16, R16, 0xfffffffe, RZ, 0xc0, !PT ;  /* 0xfffffffe10107812 */ /* 0x000fe400078ec0ff */
[----:B------:R-:W-:-:S02]  /*29f0*/  LEA.HI R10, R7, R6, RZ, 0x5 ;  /* 0x00000006070a7211 */ /* 0x000fc400078f28ff */
[----:B------:R-:W-:Y:S02]  /*2a00*/  SHF.R.S32.HI R15, RZ, 0x1f, R14 ;  /* 0x0000001fff0f7819 */ /* 0x000fe4000001140e */
[----:B------:R-:W-:Y:S02]  /*2a10*/  LEA.HI R5, R7, R6, RZ, 0x3 ;  /* 0x0000000607057211 */ /* 0x000fe400078f18ff */
[CC--:B------:R-:W-:Y:S02]  /*2a20*/  LEA.HI R6, R13.reuse, R12.reuse, RZ, 0x3 ;  /* 0x0000000c0d067211 */ /* 0x0c0fe400078f18ff */
[----:B------:R-:W-:Y:S02]  /*2a30*/  @P2 LOP3.LUT R16, R16, 0x1, RZ, 0xfc, !PT ;  /* 0x0000000110102812 */ /* 0x000fe400078efcff */
[----:B------:R-:W-:Y:S01]  /*2a40*/  LEA.HI R13, R13, R12, RZ, 0x5 ;  /* 0x0000000c0d0d7211 */ /* 0x000fe200078f28ff */
[----:B------:R-:W-:Y:S01]  /*2a50*/  IMAD.SHL.U32 R12, R10, 0x80, RZ ;  /* 0x000000800a0c7824 */ /* 0x000fe200078e00ff */
[----:B------:R-:W-:-:S02]  /*2a60*/  LEA.HI R7, R15, R14, RZ, 0x3 ;  /* 0x0000000e0f077211 */ /* 0x000fc400078f18ff */
[----:B------:R-:W-:Y:S02]  /*2a70*/  LEA.HI R15, R15, R14, RZ, 0x5 ;  /* 0x0000000e0f0f7211 */ /* 0x000fe400078f28ff */
[----:B0----5:R-:W-:Y:S02]  /*2a80*/  SHF.R.S32.HI R21, RZ, 0x1f, R96 ;  /* 0x0000001fff157819 */ /* 0x021fe40000011460 */
[----:B------:R-:W-:Y:S01]  /*2a90*/  LOP3.LUT R16, R16, 0xfffffffd, RZ, 0xc0, !PT ;  /* 0xfffffffd10107812 */ /* 0x000fe200078ec0ff */
[----:B------:R-:W-:-:S03]  /*2aa0*/  IMAD.SHL.U32 R20, R15, 0x80, RZ ;  /* 0x000000800f147824 */ /* 0x000fc600078e00ff */
[----:B------:R-:W-:Y:S02]  /*2ab0*/  @P1 LOP3.LUT R16, R16, 0x2, RZ, 0xfc, !PT ;  /* 0x0000000210101812 */ /* 0x000fe400078efcff */
[----:B------:R-:W-:Y:S01]  /*2ac0*/  ISETP.GE.AND P1, PT, R138, UR4, PT ;  /* 0x000000048a007c0c */ /* 0x000fe2000bf26270 */
[----:B------:R-:W-:Y:S01]  /*2ad0*/  IMAD.SHL.U32 R14, R13, 0x80, RZ ;  /* 0x000000800d0e7824 */ /* 0x000fe200078e00ff */
[----:B------:R-:W-:Y:S01]  /*2ae0*/  LOP3.LUT R20, R20, 0xfffff000, RZ, 0xc0, !PT ;  /* 0xfffff00014147812 */ /* 0x000fe200078ec0ff */
[----:B------:R-:W-:-:S04]  /*2af0*/  IMAD.WIDE.U32 R70, R96, R86, R70 ;  /* 0x0000005660467225 */ /* 0x000fc800078e0046 */
[----:B------:R-:W-:-:S04]  /*2b00*/  IMAD.WIDE.U32 R72, R96, R86, R72 ;  /* 0x0000005660487225 */ /* 0x000fc800078e0048 */
[----:B------:R-:W-:Y:S01]  /*2b10*/  VIADD R99, R28, 0x8 ;  /* 0x000000081c637836 */ /* 0x000fe20000000000 */
[----:B------:R-:W-:Y:S01]  /*2b20*/  SEL R28, RZ, 0x20, P1 ;  /* 0x00000020ff1c7807 */ /* 0x000fe20000800000 */
[-C--:B------:R-:W-:Y:S01]  /*2b30*/  IMAD.WIDE.U32 R66, R96, R8.reuse, R66 ;  /* 0x0000000860427225 */ /* 0x080fe200078e0042 */
[----:B------:R-:W-:Y:S02]  /*2b40*/  LOP3.LUT R12, R12, 0xfffff000, RZ, 0xc0, !PT ;  /* 0xfffff0000c0c7812 */ /* 0x000fe400078ec0ff */
[----:B------:R-:W-:Y:S01]  /*2b50*/  LOP3.LUT R14, R14, 0xfffff000, RZ, 0xc0, !PT ;  /* 0xfffff0000e0e7812 */ /* 0x000fe200078ec0ff */
[----:B------:R-:W-:Y:S01]  /*2b60*/  IMAD.WIDE.U32 R68, R96, R8, R68 ;  /* 0x0000000860447225 */ /* 0x000fe200078e0044 */
[----:B------:R-:W-:Y:S02]  /*2b70*/  LOP3.LUT R28, R29, R28, RZ, 0xfc, !PT ;  /* 0x0000001c1d1c7212 */ /* 0x000fe400078efcff */
[----:B------:R-:W-:Y:S01]  /*2b80*/  SHF.L.U64.HI R80, R8, 0x7, R9 ;  /* 0x0000000708507819 */ /* 0x000fe20000010209 */
[----:B------:R-:W-:Y:S01]  /*2b90*/  IMAD.SHL.U32 R98, R11, 0x2, RZ ;  /* 0x000000020b627824 */ /* 0x000fe200078e00ff */
[----:B----4-:R-:W-:-:S02]  /*2ba0*/  SHF.R.S32.HI R79, RZ, 0x1f, R0 ;  /* 0x0000001fff4f7819 */ /* 0x010fc40000011400 */
[----:B------:R-:W-:Y:S01]  /*2bb0*/  LOP3.LUT R29, R29, 0x1, RZ, 0xc0, !PT ;  /* 0x000000011d1d7812 */ /* 0x000fe200078ec0ff */
[----:B------:R-:W-:Y:S01]  /*2bc0*/  @!P6 BAR.SYNC.DEFER_BLOCKING 0x9, 0x100 ;  /* 0x024400000000eb1d */ /* 0x000fe20000010000 */
[C---:B--2---:R-:W-:Y:S02]  /*2bd0*/  LOP3.LUT R10, R35.reuse, 0x18, R5, 0xf8, !PT ;  /* 0x00000018230a7812 */ /* 0x044fe400078ef805 */
[----:B------:R-:W-:Y:S02]  /*2be0*/  LOP3.LUT R15, R35, 0x18, R7, 0xf8, !PT ;  /* 0x00000018230f7812 */ /* 0x000fe400078ef807 */
[----:B---3--:R-:W-:Y:S01]  /*2bf0*/  LOP3.LUT R95, R10, R34, RZ, 0x3c, !PT ;  /* 0x000000220a5f7212 */ /* 0x008fe200078e3cff */
[C---:B------:R-:W-:Y:S02]  /*2c00*/  IMAD R10, R21.reuse, R8, RZ ;  /* 0x00000008150a7224 */ /* 0x040fe400078e02ff */
[----:B------:R-:W-:Y:S01]  /*2c10*/  IMAD R21, R21, R86, RZ ;  /* 0x0000005615157224 */ /* 0x000fe200078e02ff */
[----:B------:R-:W-:-:S02]  /*2c20*/  LOP3.LUT R13, R35, 0x18, R6, 0xf8, !PT ;  /* 0x00000018230d7812 */ /* 0x000fc400078ef806 */
[-C--:B------:R-:W-:Y:S01]  /*2c30*/  LOP3.LUT R15, R15, R34.reuse, RZ, 0x3c, !PT ;  /* 0x000000220f0f7212 */ /* 0x080fe200078e3cff */
[C---:B------:R-:W-:Y:S01]  /*2c40*/  IMAD R21, R96.reuse, R87, R21 ;  /* 0x0000005760157224 */ /* 0x040fe200078e0215 */
[----:B------:R-:W-:Y:S01]  /*2c50*/  LOP3.LUT R13, R13, R34, RZ, 0x3c, !PT ;  /* 0x000000220d0d7212 */ /* 0x000fe200078e3cff */
[----:B------:R-:W-:Y:S01]  /*2c60*/  IMAD R75, R96, R9, R10 ;  /* 0x00000009604b7224 */ /* 0x000fe200078e020a */
[----:B------:R-:W-:Y:S01]  /*2c70*/  IADD3 R93, R15, R20, R31 ;  /* 0x000000140f5d7210 */ /* 0x000fe20007ffe01f */
[----:B------:R-:W-:Y:S01]  /*2c80*/  IMAD R10, R27, 0xc0, R30 ;  /* 0x000000c01b0a7824 */ /* 0x000fe200078e021e */
[----:B------:R-:W-:Y:S01]  /*2c90*/  LOP3.LUT R20, R5, 0xfffffff8, RZ, 0xc0, !PT ;  /* 0xfffffff805147812 */ /* 0x000fe200078ec0ff */
[----:B------:R-:W-:Y:S01]  /*2ca0*/  IMAD.IADD R76, R71, 0x1, R21 ;  /* 0x00000001474c7824 */ /* 0x000fe200078e0215 */
[----:B------:R-:W-:Y:S01]  /*2cb0*/  LOP3.LUT R27, R7, 0xfffffff8, RZ, 0xc0, !PT ;  /* 0xfffffff8071b7812 */ /* 0x000fe200078ec0ff */
[----:B------:R-:W-:Y:S01]  /*2cc0*/  IMAD.IADD R74, R21, 0x1, R73 ;  /* 0x00000001154a7824 */ /* 0x000fe200078e0249 */
[----:B------:R-:W-:Y:S01]  /*2cd0*/  LOP3.LUT R21, R6, 0xfffffff8, RZ, 0xc0, !PT ;  /* 0xfffffff806157812 */ /* 0x000fe200078ec0ff */
[----:B------:R-:W-:Y:S01]  /*2ce0*/  IMAD.IADD R77, R67, 0x1, R75 ;  /* 0x00000001434d7824 */ /* 0x000fe200078e024b */
[--C-:B------:R-:W-:Y:S01]  /*2cf0*/  IADD3 R95, R95, R12, R31.reuse ;  /* 0x0000000c5f5f7210 */ /* 0x100fe20007ffe01f */
[----:B------:R-:W-:Y:S01]  /*2d00*/  IMAD.SHL.U32 R8, R8, 0x80, RZ ;  /* 0x0000008008087824 */ /* 0x000fe200078e00ff */
[----:B------:R-:W-:Y:S01]  /*2d10*/  IADD3 R94, R13, R14, R31 ;  /* 0x0000000e0d5e7210 */ /* 0x000fe20007ffe01f */
[C---:B------:R-:W-:Y:S01]  /*2d20*/  IMAD.SHL.U32 R9, R86.reuse, 0x80, RZ ;  /* 0x0000008056097824 */ /* 0x040fe200078e00ff */
[----:B------:R-:W-:Y:S01]  /*2d30*/  SHF.L.U64.HI R87, R86, 0x7, R87 ;  /* 0x0000000756577819 */ /* 0x000fe20000010257 */
[----:B------:R-:W-:Y:S01]  /*2d40*/  IMAD.IADD R75, R75, 0x1, R69 ;  /* 0x000000014b4b7824 */ /* 0x000fe200078e0245 */
[----:B------:R-:W-:-:S02]  /*2d50*/  SHF.R.S32.HI R92, RZ, 0x1f, R20 ;  /* 0x0000001fff5c7819 */ /* 0x000fc40000011414 */
[----:B------:R-:W-:Y:S02]  /*2d60*/  SHF.R.S32.HI R89, RZ, 0x1f, R21 ;  /* 0x0000001fff597819 */ /* 0x000fe40000011415 */
[----:B------:R-:W-:Y:S02]  /*2d70*/  SHF.R.S32.HI R88, RZ, 0x1f, R27 ;  /* 0x0000001fff587819 */ /* 0x000fe4000001141b */
[C---:B------:R-:W-:Y:S02]  /*2d80*/  LOP3.LUT R30, R28.reuse, 0x2, RZ, 0xc0, !PT ;  /* 0x000000021c1e7812 */ /* 0x040fe400078ec0ff */
[----:B------:R-:W-:-:S07]  /*2d90*/  LOP3.LUT R31, R28, 0x4, RZ, 0xc0, !PT ;  /* 0x000000041c1f7812 */ /* 0x000fce00078ec0ff */
.L_x_11455:
        /* <DEDUP_REMOVED lines=22> */
[----:B---3--:R-:W-:Y:S02]  /*2f00*/  @!P1 LEA R12, P2, R14, R12, 0x2 ;  /* 0x0000000c0e0c9211 */ /* 0x008fe400078410ff */
[----:B------:R-:W-:Y:S02]  /*2f10*/  LOP3.LUT P3, RZ, R32, 0x2, RZ, 0xc0, !PT ;  /* 0x0000000220ff7812 */ /* 0x000fe4000786c0ff */
[----:B------:R-:W-:Y:S02]  /*2f20*/  @!P1 LEA.HI.X R13, R14, R13, R15, 0x2, P2 ;  /* 0x0000000d0e0d9211 */ /* 0x000fe400010f140f */
[----:B------:R-:W-:Y:S01]  /*2f30*/  ISETP.GE.AND P2, PT, R97, 0x1, PT ;  /* 0x000000016100780c */ /* 0x000fe20003f46270 */
[----:B------:R-:W-:Y:S01]  /*2f40*/  IMAD.MOV R25, RZ, RZ, -R34 ;  /* 0x000000ffff197224 */ /* 0x000fe200078e0a22 */
[----:B------:R-:W-:Y:S05]  /*2f50*/  YIELD ;  /* 0x0000000000007946 */ /* 0x000fea0003800000 */
[----:B------:R-:W-:Y:S01]  /*2f60*/  BSSY B0, `(.L_x_11397) ;  /* 0x0000452000007945 */ /* 0x000fe20003800000 */
[----:B------:R0:W5:Y:S01]  /*2f70*/  @!P1 LDG.E R81, desc[UR54][R12.64] ;  /* 0x000000360c519981 */ /* 0x000162000c1e1900 */
[----:B------:R-:W-:Y:S01]  /*2f80*/  IMAD R82, R82, R25, R38 ;  /* 0x0000001952527224 */ /* 0x000fe200078e0226 */
        /* <DEDUP_REMOVED lines=17> */
[----:B------:R-:W-:Y:S01]  /*30a0*/  VIMNMX R85, R85, 0x80, PT ;  /* 0x0000008055557848 */ /* 0x000fe20003fe0100 */
[----:B------:R-:W-:Y:S02]  /*30b0*/  IMAD.IADD R13, R13, 0x1, R15 ;  /* 0x000000010d0d7824 */ /* 0x000fe400078e020f */
[C---:B------:R-:W-:Y:S01]  /*30c0*/  IMAD R15, R81.reuse, UR5, R14 ;  /* 0x00000005510f7c24 */ /* 0x040fe2000f8e020e */
[----:B------:R-:W-:Y:S01]  /*30d0*/  SHF.R.S32.HI R14, RZ, 0x1f, R25 ;  /* 0x0000001fff0e7819 */ /* 0x000fe20000011419 */
[----:B------:R-:W-:Y:S01]  /*30e0*/  IMAD.WIDE.U32 R12, R81, UR4, R12 ;  /* 0x00000004510c7c25 */ /* 0x000fe2000f8e000c */
[----:B------:R-:W-:-:S03]  /*30f0*/  ULDC.64 UR4, c[0x0][0x308] ;  /* 0x0000c20000047ab9 */ /* 0x000fc60000000a00 */
[----:B------:R-:W-:Y:S02]  /*3100*/  IMAD.IADD R13, R13, 0x1, R15 ;  /* 0x000000010d0d7824 */ /* 0x000fe400078e020f */
[----:B------:R-:W-:Y:S02]  /*3110*/  IMAD R15, R87, R25, RZ ;  /* 0x00000019570f7224 */ /* 0x000fe400078e02ff */
[----:B------:R-:W-:-:S04]  /*3120*/  IMAD.WIDE.U32 R12, R155, UR4, R12 ;  /* 0x000000049b0c7c25 */ /* 0x000fc8000f8e000c */
[----:B------:R-:W-:Y:S01]  /*3130*/  IMAD R61, R155, UR5, R13 ;  /* 0x000000059b3d7c24 */ /* 0x000fe2000f8e020d */
[----:B------:R-:W-:Y:S01]  /*3140*/  ULDC.64 UR4, c[0x0][0x2e8] ;  /* 0x0000ba0000047ab9 */ /* 0x000fe20000000a00 */
[----:B------:R-:W-:Y:S01]  /*3150*/  IMAD R13, R80, R25, RZ ;  /* 0x00000019500d7224 */ /* 0x000fe200078e02ff */
[----:B------:R-:W-:Y:S01]  /*3160*/  LEA R60, P2, R12, UR4, 0x1 ;  /* 0x000000040c3c7c11 */ /* 0x000fe2000f8408ff */
[----:B------:R-:W-:Y:S01]  /*3170*/  ULDC.U8 UR4, c[0x0][0x410] ;  /* 0x0001040000047ab9 */ /* 0x000fe20000000000 */
[----:B------:R-:W-:Y:S02]  /*3180*/  IMAD R37, R14, R9, R15 ;  /* 0x000000090e257224 */ /* 0x000fe400078e020f */
        /* <DEDUP_REMOVED lines=8> */
[----:B------:R-:W0:Y:S01]  /*3210*/  S2R R36, SR_TID.X ;  /* 0x0000000000247919 */ /* 0x000e220000002100 */
        /* <DEDUP_REMOVED lines=11> */
[C---:B0-----:R-:W-:Y:S02]  /*32d0*/  VIADD R40, R36.reuse, 0xffffff80 ;  /* 0xffffff8024287836 */ /* 0x041fe40000000000 */
[----:B------:R-:W-:-:S05]  /*32e0*/  VIADD R36, R36, 0xffffff80 ;  /* 0xffffff8024247836 */ /* 0x000fca0000000000 */
[----:B------:R-:W-:Y:S02]  /*32f0*/  LEA.HI R36, R36, R40, RZ, 0x1 ;  /* 0x0000002824247211 */ /* 0x000fe400078f08ff */
[----:B------:R-:W-:Y:S02]  /*3300*/  CS2R R40, SRZ ;  /* 0x0000000000287805 */ /* 0x000fe4000001ff00 */
[----:B------:R-:W-:-:S04]  /*3310*/  SHF.R.S32.HI R36, RZ, 0x1, R36 ;  /* 0x00000001ff247819 */ /* 0x000fc80000011424 */
[----:B------:R-:W-:Y:S02]  /*3320*/  ISETP.GE.AND P3, PT, R36, R85, PT ;  /* 0x000000552400720c */ /* 0x000fe40003f66270 */
[----:B------:R-:W-:-:S11]  /*3330*/  CS2R R36, SRZ ;  /* 0x0000000000247805 */ /* 0x000fd6000001ff00 */
[----:B------:R-:W-:Y:S05]  /*3340*/  @P3 BRA `(.L_x_11401) ;  /* 0x0000000000b83947 */ /* 0x000fea0003800000 */
[----:B------:R-:W2:Y:S04]  /*3350*/  LDL.64 R102, [R1+0x60] ;  /* 0x0000600001667983 */ /* 0x000ea80000100a00 */
[----:B------:R-:W3:Y:S04]  /*3360*/  LDL R91, [R1+0x90] ;  /* 0x00009000015b7983 */ /* 0x000ee80000100800 */
[----:B------:R-:W4:Y:S04]  /*3370*/  LDL R90, [R1+0x88] ;  /* 0x00008800015a7983 */ /* 0x000f280000100800 */
        /* <DEDUP_REMOVED lines=43> */
.L_x_11401:
[----:B------:R-:W-:Y:S05]  /*3630*/  BSYNC B1 ;  /* 0x0000000000017941 */ /* 0x000fea0003800000 */
.L_x_11400:
        /* <DEDUP_REMOVED lines=43> */
.L_x_11402:
[----:B------:R-:W2:Y:S01]  /*38f0*/  LDL R11, [R1+0xc] ;  /* 0x00000c00010b7983 */ /* 0x000ea20000100800 */
[----:B------:R-:W-:Y:S01]  /*3900*/  IMAD R34, R22, 0x8, R2 ;  /* 0x0000000816227824 */ /* 0x000fe200078e0202 */
[----:B------:R-:W-:Y:S01]  /*3910*/  BSSY B1, `(.L_x_11403) ;  /* 0x0000004000017945 */ /* 0x000fe20003800000 */
[----:B--2---:R-:W-:-:S04]  /*3920*/  SHF.L.U32 R86, R11, 0x1f, RZ ;  /* 0x0000001f0b567819 */ /* 0x004fc800000006ff */
[----:B------:R-:W0:Y:S02]  /*3930*/  SYNCS.PHASECHK.TRANS64.TRYWAIT P4, [R34+URZ+0x2d890], R86 ;  /* 0x02d89056220075a7 */ /* 0x000e24000808017f */
[----:B0-----:R-:W-:Y:S05]  /*3940*/  @!P4 BRA `(.L_x_11404) ;  /* 0x0000023400a8c947 */ /* 0x001fea0003800000 */
.L_x_11748:
[----:B------:R-:W-:Y:S05]  /*3950*/  BSYNC B1 ;  /* 0x0000000000017941 */ /* 0x000fea0003800000 */
.L_x_11403:
[----:B------:R-:W-:-:S03]  /*3960*/  UMOV UR4, 0xffffffff ;  /* 0xffffffff00047882 */ /* 0x000fc60000000000 */
[----:B------:R-:W-:Y:S05]  /*3970*/  BRA.DIV UR4, `(.L_x_11405) ;  /* 0x0000023604b07947 */ /* 0x000fea000b800000 */
[----:B------:R-:W1:Y:S04]  /*3980*/  SHFL.IDX PT, R61, R61, RZ, 0x1e1f ;  /* 0x001e1fff3d3d7589 */ /* 0x000e6800000e0000 */
[----:B------:R-:W2:Y:S02]  /*3990*/  SHFL.IDX PT, R60, R60, RZ, 0x1e1f ;  /* 0x001e1fff3c3c7589 */ /* 0x000ea400000e0000 */
.L_x_11752:
[----:B------:R-:W-:Y:S05]  /*39a0*/  @P3 BRA `(.L_x_11406) ;  /* 0x0000003800b43947 */ /* 0x000fea0003800000 */
[----:B------:R-:W-:Y:S01]  /*39b0*/  ISETP.NE.AND P3, PT, R29, RZ, PT ;  /* 0x000000ff1d00720c */ /* 0x000fe20003f65270 */
[----:B------:R-:W-:-:S12]  /*39c0*/  BSSY B1, `(.L_x_11407) ;  /* 0x000003a000017945 */ /* 0x000fd80003800000 */
[----:B------:R-:W-:Y:S05]  /*39d0*/  @!P3 BRA `(.L_x_11408) ;  /* 0x0000000000e0b947 */ /* 0x000fea0003800000 */
[----:B------:R-:W3:Y:S01]  /*39e0*/  LDL.64 R90, [R1+0x60] ;  /* 0x00006000015a7983 */ /* 0x000ee20000100a00 */
[----:B------:R-:W-:Y:S03]  /*39f0*/  BSSY B2, `(.L_x_11409) ;  /* 0x0000033000027945 */ /* 0x000fe60003800000 */
[----:B------:R4:W0:Y:S01]  /*3a00*/  LDS.128 R12, [R64+0x15000] ;  /* 0x01500000400c7984 */ /* 0x0008220000000c00 */
[----:B---3--:R-:W-:-:S13]  /*3a10*/  ISETP.GE.AND P3, PT, R90, R97, PT ;  /* 0x000000615a00720c */ /* 0x008fda0003f66270 */
[----:B0---4-:R-:W-:Y:S05]  /*3a20*/  @P3 BRA `(.L_x_11410) ;  /* 0x0000000000bc3947 */ /* 0x011fea0003800000 */
        /* <DEDUP_REMOVED lines=17> */
[----:B------:R-:W-:-:S03]  /*3b40*/  LOP3.LUT R90, R14, 0xffff0000, RZ, 0xc0, !PT ;  /* 0xffff00000e5a7812 */ /* 0x000fc600078ec0ff */
[----:B------:R-:W-:Y:S01]  /*3b50*/  FFMA.FTZ R13, R62, R63, R13 ;  /* 0x0000003f3e0d7223 */ /* 0x000fe2000001000d */
[C---:B------:R-:W-:Y:S01]  /*3b60*/  IMAD.U32 R63, R56.reuse, 0x10000, RZ ;  /* 0x00010000383f7824 */ /* 0x040fe200078e00ff */
[----:B------:R-:W-:Y:S01]  /*3b70*/  LOP3.LUT R56, R56, 0xffff0000, RZ, 0xc0, !PT ;  /* 0xffff000038387812 */ /* 0x000fe200078ec0ff */
[----:B------:R-:W-:Y:S02]  /*3b80*/  IMAD.U32 R62, R14, 0x10000, RZ ;  /* 0x000100000e3e7824 */ /* 0x000fe400078e00ff */
[C---:B------:R-:W-:Y:S02]  /*3b90*/  IMAD.U32 R14, R59.reuse, 0x10000, RZ ;  /* 0x000100003b0e7824 */ /* 0x040fe400078e00ff */
        /* <DEDUP_REMOVED lines=24> */
.L_x_11410:
[----:B------:R-:W-:Y:S05]  /*3d20*/  BSYNC B2 ;  /* 0x0000000000027941 */ /* 0x000fea0003800000 */
.L_x_11409:
[----:B--2---:R-:W-:-:S04]  /*3d30*/  LEA R56, P3, R18, R60, 0x1 ;  /* 0x0000003c12387211 */ /* 0x004fc800078608ff */
[----:B-1----:R-:W-:-:S05]  /*3d40*/  LEA.HI.X R57, R18, R61, R19, 0x1, P3 ;  /* 0x0000003d12397211 */ /* 0x002fca00018f0c13 */
[----:B------:R3:W-:Y:S04]  /*3d50*/  ST.E.128 desc[UR54][R56.64], R12 ;  /* 0x0000000c38007985 */ /* 0x0007e8000c101d36 */
.L_x_11408:
[----:B------:R-:W-:Y:S05]  /*3d60*/  BSYNC B1 ;  /* 0x0000000000017941 */ /* 0x000fea0003800000 */
.L_x_11407:
        /* <DEDUP_REMOVED lines=55> */
.L_x_11414:
[----:B------:R-:W-:Y:S05]  /*40e0*/  BSYNC B2 ;  /* 0x0000000000027941 */ /* 0x000fea0003800000 */
.L_x_11413:
[----:B------:R-:W3:Y:S01]  /*40f0*/  LDL R11, [R1+0x68] ;  /* 0x00006800010b7983 */ /* 0x000ee20000100800 */
[----:B--2---:R-:W-:Y:S02]  /*4100*/  IMAD.MOV.U32 R52, RZ, RZ, R60 ;  /* 0x000000ffff347224 */ /* 0x004fe400078e003c */
[----:B-1----:R-:W-:Y:S02]  /*4110*/  IMAD.MOV.U32 R53, RZ, RZ, R61 ;  /* 0x000000ffff357224 */ /* 0x002fe400078e003d */
[----:B---3--:R-:W-:-:S04]  /*4120*/  IMAD.SHL.U32 R11, R11, 0x8, RZ ;  /* 0x000000080b0b7824 */ /* 0x008fc800078e00ff */
[----:B------:R-:W-:-:S05]  /*4130*/  IMAD.WIDE R52, R11, 0x2, R52 ;  /* 0x000000020b347825 */ /* 0x000fca00078e0234 */
[----:B------:R4:W-:Y:S02]  /*4140*/  ST.E.128 desc[UR54][R52.64], R12 ;  /* 0x0000000c34007985 */ /* 0x0009e4000c101d36 */
.L_x_11412:
[----:B------:R-:W-:Y:S05]  /*4150*/  BSYNC B1 ;  /* 0x0000000000017941 */ /* 0x000fea0003800000 */
.L_x_11411:
        /* <DEDUP_REMOVED lines=55> */
.L_x_11418:
[----:B------:R-:W-:Y:S05]  /*44d0*/  BSYNC B2 ;  /* 0x0000000000027941 */ /* 0x000fea0003800000 */
.L_x_11417:
[----:B------:R-:W3:Y:S01]  /*44e0*/  LDL R11, [R1+0x6c] ;  /* 0x00006c00010b7983 */ /* 0x000ee20000100800 */
[----:B--2---:R-:W-:Y:S02]  /*44f0*/  IMAD.MOV.U32 R48, RZ, RZ, R60 ;  /* 0x000000ffff307224 */ /* 0x004fe400078e003c */
[----:B-1----:R-:W-:Y:S02]  /*4500*/  IMAD.MOV.U32 R49, RZ, RZ, R61 ;  /* 0x000000ffff317224 */ /* 0x002fe400078e003d */
[----:B---3--:R-:W-:-:S04]  /*4510*/  IMAD.SHL.U32 R11, R11, 0x8, RZ ;  /* 0x000000080b0b7824 */ /* 0x008fc800078e00ff */
[----:B------:R-:W-:-:S05]  /*4520*/  IMAD.WIDE R48, R11, 0x2, R48 ;  /* 0x000000020b307825 */ /* 0x000fca00078e0230 */
[----:B------:R1:W-:Y:S02]  /*4530*/  ST.E.128 desc[UR54][R48.64], R12 ;  /* 0x0000000c30007985 */ /* 0x0003e4000c101d36 */
.L_x_11416:
[----:B------:R-:W-:Y:S05]  /*4540*/  BSYNC B1 ;  /* 0x0000000000017941 */ /* 0x000fea0003800000 */
.L_x_11415:
        /* <DEDUP_REMOVED lines=8> */
[----:B------:R-:W-:Y:S02]  /*45d0*/  SHF.R.U64 R11, R44, 0x10, R45 ;  /* 0x000000102c0b7819 */ /* 0x000fe4000000122d */
[--C-:B------:R-:W-:Y:S02]  /*45e0*/  SHF.R.U64 R44, R46, 0x10, R47.reuse ;  /* 0x000000102e2c7819 */ /* 0x100fe4000000122f */
[----:B------:R-:W-:Y:S02]  /*45f0*/  SHF.R.U32.HI R46, RZ, 0x10, R47 ;  /* 0x00000010ff2e7819 */ /* 0x000fe4000001162f */
[C---:B------:R-:W-:Y:S02]  /*4600*/  PRMT R44, R106.reuse, 0x5410, R44 ;  /* 0x000054106a2c7816 */ /* 0x040fe4000000002c */
[----:B------:R-:W-:Y:S02]  /*4610*/  PRMT R11, R105, 0x5410, R11 ;  /* 0x00005410690b7816 */ /* 0x000fe4000000000b */
[----:B------:R-:W-:-:S02]  /*4620*/  PRMT R106, R106, 0x5432, R46 ;  /* 0x000054326a6a7816 */ /* 0x000fc4000000002e */
[C---:B------:R-:W-:Y:S01]  /*4630*/  LOP3.LUT R48, R13.reuse, 0xffff0000, RZ, 0xc0, !PT ;  /* 0xffff00000d307812 */ /* 0x040fe200078ec0ff */
[----:B------:R-:W-:Y:S01]  /*4640*/  IMAD.U32 R13, R13, 0x10000, RZ ;  /* 0x000100000d0d7824 */ /* 0x000fe200078e00ff */
[C---:B------:R-:W-:Y:S01]  /*4650*/  LOP3.LUT R47, R44.reuse, 0xffff0000, RZ, 0xc0, !PT ;  /* 0xffff00002c2f7812 */ /* 0x040fe200078ec0ff */
[----:B------:R-:W-:Y:S01]  /*4660*/  IMAD.U32 R44, R44, 0x10000, RZ ;  /* 0x000100002c2c7824 */ /* 0x000fe200078e00ff */
[C---:B------:R-:W-:Y:S01]  /*4670*/  LOP3.LUT R46, R11.reuse, 0xffff0000, RZ, 0xc0, !PT ;  /* 0xffff00000b2e7812 */ /* 0x040fe200078ec0ff */
[----:B------:R-:W-:Y:S01]  /*4680*/  IMAD.U32 R11, R11, 0x10000, RZ ;  /* 0x000100000b0b7824 */ /* 0x000fe200078e00ff */
[----:B------:R-:W-:Y:S01]  /*4690*/  SHF.R.U32.HI R45, RZ, 0x10, R45 ;  /* 0x00000010ff2d7819 */ /* 0x000fe2000001162d */
[C---:B------:R-:W-:Y:S02]  /*46a0*/  FMUL.FTZ R49, R48.reuse, R47 ;  /* 0x0000002f30317220 */ /* 0x040fe40000410000 */
[-C--:B------:R-:W-:Y:S01]  /*46b0*/  FMUL.FTZ R48, R48, R46.reuse ;  /* 0x0000002e30307220 */ /* 0x080fe20000410000 */
[----:B------:R-:W-:Y:S01]  /*46c0*/  PRMT R45, R105, 0x5432, R45 ;  /* 0x00005432692d7816 */ /* 0x000fe2000000002d */
[----:B------:R-:W-:-:S02]  /*46d0*/  FFMA.FTZ R46, R13, R46, -R49 ;  /* 0x0000002e0d2e7223 */ /* 0x000fc40000010831 */
[----:B------:R-:W-:Y:S01]  /*46e0*/  FFMA.FTZ R13, R13, R47, R48 ;  /* 0x0000002f0d0d7223 */ /* 0x000fe20000010030 */
[----:B------:R-:W-:Y:S01]  /*46f0*/  LOP3.LUT R48, R14, 0xffff0000, RZ, 0xc0, !PT ;  /* 0xffff00000e307812 */ /* 0x000fe200078ec0ff */
[C---:B------:R-:W-:Y:S01]  /*4700*/  IMAD.U32 R47, R106.reuse, 0x10000, RZ ;  /* 0x000100006a2f7824 */ /* 0x040fe200078e00ff */
[----:B------:R-:W-:Y:S01]  /*4710*/  LOP3.LUT R106, R106, 0xffff0000, RZ, 0xc0, !PT ;  /* 0xffff00006a6a7812 */ /* 0x000fe200078ec0ff */
[C---:B------:R-:W-:Y:S01]  /*4720*/  IMAD.U32 R49, R45.reuse, 0x10000, RZ ;  /* 0x000100002d317824 */ /* 0x040fe200078e00ff */
[----:B------:R-:W-:Y:S01]  /*4730*/  LOP3.LUT R45, R45, 0xffff0000, RZ, 0xc0, !PT ;  /* 0xffff00002d2d7812 */ /* 0x000fe200078ec0ff */
[----:B------:R-:W-:Y:S01]  /*4740*/  FMUL.FTZ R50, R48, R47 ;  /* 0x0000002f30327220 */ /* 0x000fe20000410000 */
[----:B------:R-:W-:Y:S02]  /*4750*/  IMAD.U32 R14, R14, 0x10000, RZ ;  /* 0x000100000e0e7824 */ /* 0x000fe400078e00ff */
[-C--:B------:R-:W-:Y:S01]  /*4760*/  FMUL.FTZ R48, R48, R49.reuse ;  /* 0x0000003130307220 */ /* 0x080fe20000410000 */
[----:B------:R-:W-:Y:S01]  /*4770*/  F2FP.BF16.F32.PACK_AB R13, R13, R46 ;  /* 0x0000002e0d0d723e */ /* 0x000fe200000010ff */
[----:B------:R-:W-:-:S02]  /*4780*/  FFMA.FTZ R50, R14, R49, -R50 ;  /* 0x000000310e327223 */ /* 0x000fc40000010832 */
[----:B------:R-:W-:Y:S01]  /*4790*/  FFMA.FTZ R48, R14, R47, R48 ;  /* 0x0000002f0e307223 */ /* 0x000fe20000010030 */
[C---:B------:R-:W-:Y:S01]  /*47a0*/  LOP3.LUT R14, R15.reuse, 0xffff0000, RZ, 0xc0, !PT ;  /* 0xffff00000f0e7812 */ /* 0x040fe200078ec0ff */
[----:B------:R-:W-:-:S04]  /*47b0*/  IMAD.U32 R15, R15, 0x10000, RZ ;  /* 0x000100000f0f7824 */ /* 0x000fc800078e00ff */
[C---:B------:R-:W-:Y:S01]  /*47c0*/  FMUL.FTZ R47, R14.reuse, R106 ;  /* 0x0000006a0e2f7220 */ /* 0x040fe20000410000 */
[----:B------:R-:W-:-:S03]  /*47d0*/  FMUL.FTZ R14, R14, R45 ;  /* 0x0000002d0e0e7220 */ /* 0x000fc60000410000 */
[C---:B------:R-:W-:Y:S01]  /*47e0*/  FFMA.FTZ R47, R15.reuse, R45, -R47 ;  /* 0x0000002d0f2f7223 */ /* 0x040fe2000001082f */
[----:B------:R-:W-:Y:S01]  /*47f0*/  FFMA.FTZ R14, R15, R106, R14 ;  /* 0x0000006a0f0e7223 */ /* 0x000fe2000001000e */
[C---:B------:R-:W-:Y:S01]  /*4800*/  LOP3.LUT R15, R12.reuse, 0xffff0000, RZ, 0xc0, !PT ;  /* 0xffff00000c0f7812 */ /* 0x040fe200078ec0ff */
[----:B------:R-:W-:-:S04]  /*4810*/  IMAD.U32 R12, R12, 0x10000, RZ ;  /* 0x000100000c0c7824 */ /* 0x000fc800078e00ff */
[C---:B------:R-:W-:Y:S01]  /*4820*/  FMUL.FTZ R45, R15.reuse, R44 ;  /* 0x0000002c0f2d7220 */ /* 0x040fe20000410000 */
[----:B------:R-:W-:-:S03]  /*4830*/  FMUL.FTZ R15, R15, R11 ;  /* 0x0000000b0f0f7220 */ /* 0x000fc60000410000 */
[C---:B------:R-:W-:Y:S01]  /*4840*/  FFMA.FTZ R45, R12.reuse, R11, -R45 ;  /* 0x0000000b0c2d7223 */ /* 0x040fe2000001082d */
[----:B------:R-:W-:Y:S01]  /*4850*/  FFMA.FTZ R12, R12, R44, R15 ;  /* 0x0000002c0c0c7223 */ /* 0x000fe2000001000f */
[----:B------:R-:W-:Y:S02]  /*4860*/  F2FP.BF16.F32.PACK_AB R15, R14, R47 ;  /* 0x0000002f0e0f723e */ /* 0x000fe400000010ff */
[----:B------:R-:W-:Y:S02]  /*4870*/  F2FP.BF16.F32.PACK_AB R14, R48, R50 ;  /* 0x00000032300e723e */ /* 0x000fe400000010ff */
[----:B------:R-:W-:-:S07]  /*4880*/  F2FP.BF16.F32.PACK_AB R12, R12, R45 ;  /* 0x0000002d0c0c723e */ /* 0x000fce00000010ff */
.L_x_11422:
[----:B------:R-:W-:Y:S05]  /*4890*/  BSYNC B2 ;  /* 0x0000000000027941 */ /* 0x000fea0003800000 */
.L_x_11421:
[----:B------:R-:W3:Y:S01]  /*48a0*/  LDL R11, [R1+0x80] ;  /* 0x00008000010b7983 */ /* 0x000ee20000100800 */
[----:B--2---:R-:W-:-:S04]  /*48b0*/  LEA R44, P3, R137, R60, 0x1 ;  /* 0x0000003c892c7211 */ /* 0x004fc800078608ff */
[----:B---3--:R-:W-:-:S05]  /*48c0*/  LEA.HI.X R45, R137, R61, R11, 0x1, P3 ;  /* 0x0000003d892d7211 */ /* 0x008fca00018f0c0b */
[----:B------:R1:W-:Y:S04]  /*48d0*/  ST.E.128 desc[UR54][R44.64], R12 ;  /* 0x0000000c2c007985 */ /* 0x0003e8000c101d36 */
.L_x_11420:
[----:B------:R-:W-:Y:S05]  /*48e0*/  BSYNC B1 ;  /* 0x0000000000017941 */ /* 0x000fea0003800000 */
.L_x_11419:
        /* <DEDUP_REMOVED lines=13> */
[----:B------:R-:W-:Y:S01]  /*49c0*/  SHF.R.U64 R41, R42, 0x10, R43 ;  /* 0x000000102a297819 */ /* 0x000fe2000000122b */
[----:B--2---:R-:W-:Y:S01]  /*49d0*/  IMAD.U32 R42, R13, 0x10000, RZ ;  /* 0x000100000d2a7824 */ /* 0x004fe200078e00ff */
[----:B------:R-:W-:Y:S02]  /*49e0*/  PRMT R11, R103, 0x5410, R46 ;  /* 0x00005410670b7816 */ /* 0x000fe4000000002e */
[----:B------:R-:W-:Y:S02]  /*49f0*/  PRMT R41, R104, 0x5410, R41 ;  /* 0x0000541068297816 */ /* 0x000fe40000000029 */
[----:B------:R-:W-:-:S02]  /*4a00*/  LOP3.LUT R46, R13, 0xffff0000, RZ, 0xc0, !PT ;  /* 0xffff00000d2e7812 */ /* 0x000fc400078ec0ff */
[C---:B------:R-:W-:Y:S01]  /*4a10*/  LOP3.LUT R47, R41.reuse, 0xffff0000, RZ, 0xc0, !PT ;  /* 0xffff0000292f7812 */ /* 0x040fe200078ec0ff */
[----:B------:R-:W-:Y:S01]  /*4a20*/  IMAD.U32 R41, R41, 0x10000, RZ ;  /* 0x0001000029297824 */ /* 0x000fe200078e00ff */
[----:B------:R-:W-:Y:S02]  /*4a30*/  LOP3.LUT R49, R11, 0xffff0000, RZ, 0xc0, !PT ;  /* 0xffff00000b317812 */ /* 0x000fe400078ec0ff */
[----:B------:R-:W-:Y:S01]  /*4a40*/  SHF.R.U32.HI R43, RZ, 0x10, R43 ;  /* 0x00000010ff2b7819 */ /* 0x000fe2000001162b */
[C---:B------:R-:W-:Y:S01]  /*4a50*/  FMUL.FTZ R13, R46.reuse, R47 ;  /* 0x0000002f2e0d7220 */ /* 0x040fe20000410000 */
[----:B------:R-:W-:Y:S01]  /*4a60*/  PRMT R40, R103, 0x5432, R40 ;  /* 0x0000543267287816 */ /* 0x000fe20000000028 */
[-C--:B------:R-:W-:Y:S01]  /*4a70*/  FMUL.FTZ R46, R46, R49.reuse ;  /* 0x000000312e2e7220 */ /* 0x080fe20000410000 */
[----:B------:R-:W-:Y:S01]  /*4a80*/  PRMT R43, R104, 0x5432, R43 ;  /* 0x00005432682b7816 */ /* 0x000fe2000000002b */
[C---:B------:R-:W-:Y:S02]  /*4a90*/  FFMA.FTZ R13, R42.reuse, R49, -R13 ;  /* 0x000000312a0d7223 */ /* 0x040fe4000001080d */
[----:B------:R-:W-:Y:S01]  /*4aa0*/  FFMA.FTZ R42, R42, R47, R46 ;  /* 0x0000002f2a2a7223 */ /* 0x000fe2000001002e */
[----:B------:R-:W-:Y:S01]  /*4ab0*/  LOP3.LUT R46, R14, 0xffff0000, RZ, 0xc0, !PT ;  /* 0xffff00000e2e7812 */ /* 0x000fe200078ec0ff */
[C---:B------:R-:W-:Y:S01]  /*4ac0*/  IMAD.U32 R47, R43.reuse, 0x10000, RZ ;  /* 0x000100002b2f7824 */ /* 0x040fe200078e00ff */
[----:B------:R-:W-:Y:S01]  /*4ad0*/  LOP3.LUT R43, R43, 0xffff0000, RZ, 0xc0, !PT ;  /* 0xffff00002b2b7812 */ /* 0x000fe200078ec0ff */
[----:B------:R-:W-:Y:S01]  /*4ae0*/  IMAD.U32 R49, R40, 0x10000, RZ ;  /* 0x0001000028317824 */ /* 0x000fe200078e00ff */
[----:B------:R-:W-:Y:S01]  /*4af0*/  F2FP.BF16.F32.PACK_AB R13, R42, R13 ;  /* 0x0000000d2a0d723e */ /* 0x000fe200000010ff */
[----:B------:R-:W-:Y:S01]  /*4b00*/  FMUL.FTZ R51, R46, R47 ;  /* 0x0000002f2e337220 */ /* 0x000fe20000410000 */
[----:B------:R-:W-:-:S02]  /*4b10*/  IMAD.U32 R14, R14, 0x10000, RZ ;  /* 0x000100000e0e7824 */ /* 0x000fc400078e00ff */
[-C--:B------:R-:W-:Y:S02]  /*4b20*/  FMUL.FTZ R46, R46, R49.reuse ;  /* 0x000000312e2e7220 */ /* 0x080fe40000410000 */
[C---:B------:R-:W-:Y:S02]  /*4b30*/  FFMA.FTZ R48, R14.reuse, R49, -R51 ;  /* 0x000000310e307223 */ /* 0x040fe40000010833 */
[----:B------:R-:W-:Y:S01]  /*4b40*/  FFMA.FTZ R47, R14, R47, R46 ;  /* 0x0000002f0e2f7223 */ /* 0x000fe2000001002e */
[----:B------:R-:W-:Y:S02]  /*4b50*/  LOP3.LUT R14, R40, 0xffff0000, RZ, 0xc0, !PT ;  /* 0xffff0000280e7812 */ /* 0x000fe400078ec0ff */
[C---:B------:R-:W-:Y:S01]  /*4b60*/  LOP3.LUT R40, R15.reuse, 0xffff0000, RZ, 0xc0, !PT ;  /* 0xffff00000f287812 */ /* 0x040fe200078ec0ff */
[----:B------:R-:W-:-:S04]  /*4b70*/  IMAD.U32 R15, R15, 0x10000, RZ ;  /* 0x000100000f0f7824 */ /* 0x000fc800078e00ff */
        /* <DEDUP_REMOVED lines=9> */
[----:B------:R-:W-:Y:S01]  /*4c10*/  FMUL.FTZ R46, R11, R40 ;  /* 0x000000280b2e7220 */ /* 0x000fe20000410000 */
[----:B------:R-:W-:-:S02]  /*4c20*/  F2FP.BF16.F32.PACK_AB R14, R47, R48 ;  /* 0x000000302f0e723e */ /* 0x000fc400000010ff */
[C---:B------:R-:W-:Y:S01]  /*4c30*/  FFMA.FTZ R43, R12.reuse, R40, -R43 ;  /* 0x000000280c2b7223 */ /* 0x040fe2000001082b */
[----:B------:R-:W-:-:S05]  /*4c40*/  FFMA.FTZ R46, R12, R41, R46 ;  /* 0x000000290c2e7223 */ /* 0x000fca000001002e */
[----:B------:R-:W-:-:S07]  /*4c50*/  F2FP.BF16.F32.PACK_AB R12, R46, R43 ;  /* 0x0000002b2e0c723e */ /* 0x000fce00000010ff */
.L_x_11426:
[----:B------:R-:W-:Y:S05]  /*4c60*/  BSYNC B2 ;  /* 0x0000000000027941 */ /* 0x000fea0003800000 */
.L_x_11425:
[----:B--2---:R1:W-:Y:S02]  /*4c70*/  ST.E.128 desc[UR54][R44.64], R12 ;  /* 0x0000000c2c007985 */ /* 0x0043e4000c101d36 */
.L_x_11424:
[----:B------:R-:W-:Y:S05]  /*4c80*/  BSYNC B1 ;  /* 0x0000000000017941 */ /* 0x000fea0003800000 */
.L_x_11423:
        /* <DEDUP_REMOVED lines=10> */
[----:B------:R-:W-:Y:S02]  /*4d30*/  SHF.R.U64 R43, R38, 0x10, R39 ;  /* 0x00000010262b7819 */ /* 0x000fe40000001227 */
[--C-:B------:R-:W-:Y:S01]  /*4d40*/  SHF.R.U64 R44, R36, 0x10, R37.reuse ;  /* 0x00000010242c7819 */ /* 0x100fe20000001225 */
[C---:B--2---:R-:W-:Y:S01]  /*4d50*/  IMAD.U32 R36, R14.reuse, 0x10000, RZ ;  /* 0x000100000e247824 */ /* 0x044fe200078e00ff */
[----:B------:R-:W-:Y:S02]  /*4d60*/  SHF.R.U32.HI R42, RZ, 0x10, R37 ;  /* 0x00000010ff2a7819 */ /* 0x000fe40000011625 */
[----:B------:R-:W-:Y:S02]  /*4d70*/  SHF.R.U32.HI R45, RZ, 0x10, R39 ;  /* 0x00000010ff2d7819 */ /* 0x000fe40000011627 */
[----:B------:R-:W-:Y:S01]  /*4d80*/  LOP3.LUT R37, R14, 0xffff0000, RZ, 0xc0, !PT ;  /* 0xffff00000e257812 */ /* 0x000fe200078ec0ff */
[C---:B------:R-:W-:Y:S01]  /*4d90*/  IMAD.U32 R14, R15.reuse, 0x10000, RZ ;  /* 0x000100000f0e7824 */ /* 0x040fe200078e00ff */
[----:B------:R-:W-:-:S02]  /*4da0*/  LOP3.LUT R11, R15, 0xffff0000, RZ, 0xc0, !PT ;  /* 0xffff00000f0b7812 */ /* 0x000fc400078ec0ff */
[C---:B------:R-:W-:Y:S02]  /*4db0*/  PRMT R39, R102.reuse, 0x5410, R43 ;  /* 0x0000541066277816 */ /* 0x040fe4000000002b */
[----:B------:R-:W-:Y:S02]  /*4dc0*/  PRMT R15, R101, 0x5410, R44 ;  /* 0x00005410650f7816 */ /* 0x000fe4000000002c */
[----:B------:R-:W-:Y:S02]  /*4dd0*/  PRMT R102, R102, 0x5432, R45 ;  /* 0x0000543266667816 */ /* 0x000fe4000000002d */
[----:B------:R-:W-:Y:S02]  /*4de0*/  LOP3.LUT R43, R13, 0xffff0000, RZ, 0xc0, !PT ;  /* 0xffff00000d2b7812 */ /* 0x000fe400078ec0ff */
[----:B------:R-:W-:Y:S01]  /*4df0*/  LOP3.LUT R46, R39, 0xffff0000, RZ, 0xc0, !PT ;  /* 0xffff0000272e7812 */ /* 0x000fe200078ec0ff */
[C---:B------:R-:W-:Y:S01]  /*4e00*/  IMAD.U32 R38, R102.reuse, 0x10000, RZ ;  /* 0x0001000066267824 */ /* 0x040fe200078e00ff */
[----:B------:R-:W-:Y:S01]  /*4e10*/  PRMT R101, R101, 0x5432, R42 ;  /* 0x0000543265657816 */ /* 0x000fe2000000002a */
[----:B------:R-:W-:Y:S01]  /*4e20*/  IMAD.U32 R42, R13, 0x10000, RZ ;  /* 0x000100000d2a7824 */ /* 0x000fe200078e00ff */
[----:B------:R-:W-:Y:S01]  /*4e30*/  LOP3.LUT R44, R15, 0xffff0000, RZ, 0xc0, !PT ;  /* 0xffff00000f2c7812 */ /* 0x000fe200078ec0ff */
[----:B------:R-:W-:Y:S01]  /*4e40*/  FMUL.FTZ R13, R43, R46 ;  /* 0x0000002e2b0d7220 */ /* 0x000fe20000410000 */
[----:B------:R-:W-:Y:S01]  /*4e50*/  FMUL.FTZ R47, R37, R38 ;  /* 0x00000026252f7220 */ /* 0x000fe20000410000 */
[----:B------:R-:W-:Y:S01]  /*4e60*/  IMAD.U32 R45, R101, 0x10000, RZ ;  /* 0x00010000652d7824 */ /* 0x000fe200078e00ff */
[----:B------:R-:W-:Y:S01]  /*4e70*/  LOP3.LUT R102, R102, 0xffff0000, RZ, 0xc0, !PT ;  /* 0xffff000066667812 */ /* 0x000fe200078ec0ff */
[-C--:B------:R-:W-:Y:S01]  /*4e80*/  FMUL.FTZ R43, R43, R44.reuse ;  /* 0x0000002c2b2b7220 */ /* 0x080fe20000410000 */
[C---:B------:R-:W-:Y:S01]  /*4e90*/  FFMA.FTZ R13, R42.reuse, R44, -R13 ;  /* 0x0000002c2a0d7223 */ /* 0x040fe2000001080d */
[----:B------:R-:W-:Y:S01]  /*4ea0*/  LOP3.LUT R101, R101, 0xffff0000, RZ, 0xc0, !PT ;  /* 0xffff000065657812 */ /* 0x000fe200078ec0ff */
[----:B------:R-:W-:Y:S01]  /*4eb0*/  FMUL.FTZ R37, R37, R45 ;  /* 0x0000002d25257220 */ /* 0x000fe20000410000 */
[----:B------:R-:W-:Y:S01]  /*4ec0*/  FFMA.FTZ R42, R42, R46, R43 ;  /* 0x0000002e2a2a7223 */ /* 0x000fe2000001002b */
[C---:B------:R-:W-:Y:S01]  /*4ed0*/  LOP3.LUT R44, R12.reuse, 0xffff0000, RZ, 0xc0, !PT ;  /* 0xffff00000c2c7812 */ /* 0x040fe200078ec0ff */
[----:B------:R-:W-:-:S02]  /*4ee0*/  IMAD.U32 R43, R12, 0x10000, RZ ;  /* 0x000100000c2b7824 */ /* 0x000fc400078e00ff */
[C---:B------:R-:W-:Y:S01]  /*4ef0*/  FFMA.FTZ R12, R36.reuse, R45, -R47 ;  /* 0x0000002d240c7223 */ /* 0x040fe2000001082f */
[----:B------:R-:W-:Y:S02]  /*4f00*/  IMAD.U32 R39, R39, 0x10000, RZ ;  /* 0x0001000027277824 */ /* 0x000fe400078e00ff */
[----:B------:R-:W-:Y:S01]  /*4f10*/  FMUL.FTZ R45, R11, R102 ;  /* 0x000000660b2d7220 */ /* 0x000fe20000410000 */
[----:B------:R-:W-:Y:S02]  /*4f20*/  IMAD.U32 R15, R15, 0x10000, RZ ;  /* 0x000100000f0f7824 */ /* 0x000fe400078e00ff */
[----:B------:R-:W-:Y:S01]  /*4f30*/  FFMA.FTZ R37, R36, R38, R37 ;  /* 0x0000002624257223 */ /* 0x000fe20000010025 */
        /* <DEDUP_REMOVED lines=11> */
.L_x_11428:
[----:B------:R-:W-:Y:S05]  /*4ff0*/  BSYNC B1 ;  /* 0x0000000000017941 */ /* 0x000fea0003800000 */
.L_x_11427:
[----:B--2---:R1:W-:Y:S01]  /*5000*/  ST.E.128 desc[UR54][R40.64], R12 ;  /* 0x0000000c28007985 */ /* 0x0043e2000c101d36 */
[----:B------:R-:W-:Y:S05]  /*5010*/  BRA `(.L_x_11406) ;  /* 0x0000002400187947 */ /* 0x000fea0003800000 */
.L_x_11399:
        /* <DEDUP_REMOVED lines=13> */
[----:B0-----:R-:W-:-:S02]  /*50f0*/  VIADD R37, R36, 0xffffff80 ;  /* 0xffffff8024257836 */ /* 0x001fc40000000000 */
[----:B------:R-:W-:-:S05]  /*5100*/  VIADD R36, R36, 0xffffff80 ;  /* 0xffffff8024247836 */ /* 0x000fca0000000000 */
[----:B------:R-:W-:-:S04]  /*5110*/  LEA.HI R36, R36, R37, RZ, 0x1 ;  /* 0x0000002524247211 */ /* 0x000fc800078f08ff */
[----:B------:R-:W-:-:S04]  /*5120*/  SHF.R.S32.HI R36, RZ, 0x1, R36 ;  /* 0x00000001ff247819 */ /* 0x000fc80000011424 */
[----:B------:R-:W-:Y:S02]  /*5130*/  ISETP.GE.AND P3, PT, R36, R85, PT ;  /* 0x000000552400720c */ /* 0x000fe40003f66270 */
[----:B------:R-:W-:-:S11]  /*5140*/  CS2R R36, SRZ ;  /* 0x0000000000247805 */ /* 0x000fd6000001ff00 */
[----:B------:R-:W-:Y:S05]  /*5150*/  @P3 BRA `(.L_x_11430) ;  /* 0x00000000007c3947 */ /* 0x000fea0003800000 */
        /* <DEDUP_REMOVED lines=31> */
.L_x_11430:
[----:B------:R-:W-:Y:S05]  /*5350*/  BSYNC B1 ;  /* 0x0000000000017941 */ /* 0x000fea0003800000 */
.L_x_11429:
        /* <DEDUP_REMOVED lines=43> */
.L_x_11431:
[----:B------:R-:W2:Y:S01]  /*5610*/  LDL R11, [R1+0xc] ;  /* 0x00000c00010b7983 */ /* 0x000ea20000100800 */
[----:B------:R-:W-:Y:S01]  /*5620*/  IMAD R34, R22, 0x8, R2 ;  /* 0x0000000816227824 */ /* 0x000fe200078e0202 */
[----:B------:R-:W-:Y:S01]  /*5630*/  BSSY B1, `(.L_x_11432) ;  /* 0x0000004000017945 */ /* 0x000fe20003800000 */
[----:B--2---:R-:W-:-:S04]  /*5640*/  SHF.L.U32 R86, R11, 0x1f, RZ ;  /* 0x0000001f0b567819 */ /* 0x004fc800000006ff */
[----:B------:R-:W0:Y:S02]  /*5650*/  SYNCS.PHASECHK.TRANS64.TRYWAIT P4, [R34+URZ+0x2d890], R86 ;  /* 0x02d89056220075a7 */ /* 0x000e24000808017f */
[----:B0-----:R-:W-:Y:S05]  /*5660*/  @!P4 BRA `(.L_x_11433) ;  /* 0x0000021800c0c947 */ /* 0x001fea0003800000 */
.L_x_11753:
[----:B------:R-:W-:Y:S05]  /*5670*/  BSYNC B1 ;  /* 0x0000000000017941 */ /* 0x000fea0003800000 */
.L_x_11432:
[----:B------:R-:W-:-:S03]  /*5680*/  UMOV UR4, 0xffffffff ;  /* 0xffffffff00047882 */ /* 0x000fc60000000000 */
[----:B------:R-:W-:Y:S05]  /*5690*/  BRA.DIV UR4, `(.L_x_11434) ;  /* 0x0000021a04c87947 */ /* 0x000fea000b800000 */
[----:B------:R1:W2:Y:S04]  /*56a0*/  SHFL.IDX PT, R91, R61, RZ, 0x1e1f ;  /* 0x001e1fff3d5b7589 */ /* 0x0002a800000e0000 */
[----:B------:R1:W3:Y:S02]  /*56b0*/  SHFL.IDX PT, R90, R60, RZ, 0x1e1f ;  /* 0x001e1fff3c5a7589 */ /* 0x0002e400000e0000 */
.L_x_11757:
[----:B------:R-:W-:Y:S05]  /*56c0*/  @P3 BRA `(.L_x_11406) ;  /* 0x0000001c006c3947 */ /* 0x000fea0003800000 */
[----:B------:R-:W4:Y:S01]  /*56d0*/  LDC R11, c[0x0][0x2f4] ;  /* 0x0000bd00ff0b7b82 */ /* 0x000f220000000800 */
[----:B------:R-:W-:Y:S01]  /*56e0*/  ISETP.NE.AND P3, PT, R29, RZ, PT ;  /* 0x000000ff1d00720c */ /* 0x000fe20003f65270 */
[----:B------:R-:W-:Y:S01]  /*56f0*/  BSSY B1, `(.L_x_11435) ;  /* 0x0000080000017945 */ /* 0x000fe20003800000 */
[----:B----4-:R-:W-:-:S11]  /*5700*/  IMAD.IADD R101, R11, 0x1, -R98 ;  /* 0x000000010b657824 */ /* 0x010fd600078e0a62 */
[----:B------:R-:W-:Y:S05]  /*5710*/  @!P3 BRA `(.L_x_11436) ;  /* 0x0000000400f4b947 */ /* 0x000fea0003800000 */
[----:B-1----:R-:W4:Y:S04]  /*5720*/  LDL R60, [R1+0x50] ;  /* 0x00005000013c7983 */ /* 0x002f280000100800 */
[----:B------:R-:W5:Y:S04]  /*5730*/  LDL R15, [R1+0x54] ;  /* 0x00005400010f7983 */ /* 0x000f680000100800 */
[----:B------:R-:W2:Y:S01]  /*5740*/  LDL R14, [R1+0x58] ;  /* 0x00005800010e7983 */ /* 0x000ea20000100800 */
[----:B------:R-:W-:Y:S01]  /*5750*/  SEL R12, R98, R101, !P0 ;  /* 0x00000065620c7207 */ /* 0x000fe20004000000 */
[----:B------:R-:W-:Y:S01]  /*5760*/  BSSY B2, `(.L_x_11437) ;  /* 0x0000072000027945 */ /* 0x000fe20003800000 */
[----:B------:R-:W-:-:S02]  /*5770*/  ISETP.GE.AND P3, PT, R18, R97, PT ;  /* 0x000000611200720c */ /* 0x000fc40003f66270 */
[----:B------:R-:W-:-:S04]  /*5780*/  SHF.R.S32.HI R13, RZ, 0x1f, R12 ;  /* 0x0000001fff0d7819 */ /* 0x000fc8000001140c */
[----:B------:R-:W-:-:S04]  /*5790*/  LEA.HI R13, R13, R12, RZ, 0x4 ;  /* 0x0000000c0d0d7211 */ /* 0x000fc800078f20ff */
[----:B------:R-:W-:-:S04]  /*57a0*/  SHF.R.S32.HI R13, RZ, 0x4, R13 ;  /* 0x00000004ff0d7819 */ /* 0x000fc8000001140d */
        /* <DEDUP_REMOVED lines=8> */
[----:B--2---:R-:W-:-:S05]  /*5830*/  IADD3 R12, R13, R12, R14 ;  /* 0x0000000c0d0c7210 */ /* 0x004fca0007ffe00e */
[C---:B------:R-:W-:Y:S02]  /*5840*/  IMAD R60, R22.reuse, 0x3000, R12 ;  /* 0x00003000163c7824 */ /* 0x040fe400078e020c */
[----:B------:R-:W-:Y:S02]  /*5850*/  IMAD R12, R22, 0x3000, R95 ;  /* 0x00003000160c7824 */ /* 0x000fe400078e025f */
[--C-:B------:R-:W-:Y:S02]  /*5860*/  IMAD R60, R60, 0x2, R2.reuse ;  /* 0x000000023c3c7824 */ /* 0x100fe400078e0202 */
[----:B------:R-:W-:-:S04]  /*5870*/  IMAD R12, R12, 0x2, R2 ;  /* 0x000000020c0c7824 */ /* 0x000fc800078e0202 */
[----:B------:R-:W1:Y:S04]  /*5880*/  LDS.128 R60, [R60+0x15400] ;  /* 0x015400003c3c7984 */ /* 0x000e680000000c00 */
[----:B------:R-:W2:Y:S01]  /*5890*/  LDS.128 R12, [R12+0x15400] ;  /* 0x015400000c0c7984 */ /* 0x000ea20000000c00 */
        /* <DEDUP_REMOVED lines=20> */
[----:B--2---:R-:W-:Y:S02]  /*59e0*/  IMAD.U32 R105, R13, 0x10000, RZ ;  /* 0x000100000d697824 */ /* 0x004fe400078e00ff */
        /* <DEDUP_REMOVED lines=25> */
[----:B------:R-:W-:Y:S02]  /*5b80*/  IMAD.U32 R58, R60, 0x10000, RZ ;  /* 0x000100003c3a7824 */ /* 0x000fe400078e00ff */
        /* <DEDUP_REMOVED lines=47> */
.L_x_11438:
[----:B------:R-:W-:Y:S05]  /*5e80*/  BSYNC B2 ;  /* 0x0000000000027941 */ /* 0x000fea0003800000 */
.L_x_11437:
[----:B---3--:R-:W-:-:S04]  /*5e90*/  LEA R44, P3, R20, R90, 0x1 ;  /* 0x0000005a142c7211 */ /* 0x008fc800078608ff */
[----:B------:R-:W-:Y:S02]  /*5ea0*/  LEA.HI.X R45, R20, R91, R92, 0x1, P3 ;  /* 0x0000005b142d7211 */ /* 0x000fe400018f0c5c */
[----:B------:R-:W-:-:S03]  /*5eb0*/  ISETP.GE.AND P3, PT, R102, R11, PT ;  /* 0x0000000b6600720c */ /* 0x000fc60003f66270 */
[----:B--2---:R2:W-:Y:S10]  /*5ec0*/  ST.E.128 desc[UR54][R44.64], R12 ;  /* 0x0000000c2c007985 */ /* 0x0045f4000c101d36 */
[----:B--2---:R-:W-:-:S05]  /*5ed0*/  @!P3 IMAD.WIDE R12, R102, 0x2, R90 ;  /* 0x00000002660cb825 */ /* 0x004fca00078e025a */
[----:B-1----:R4:W-:Y:S02]  /*5ee0*/  @!P3 ST.E.128 desc[UR54][R12.64], R60 ;  /* 0x0000003c0c00b985 */ /* 0x0029e4000c101d36 */
.L_x_11436:
[----:B------:R-:W-:Y:S05]  /*5ef0*/  BSYNC B1 ;  /* 0x0000000000017941 */ /* 0x000fea0003800000 */
.L_x_11435:
[----:B------:R-:W-:Y:S01]  /*5f00*/  ISETP.NE.AND P3, PT, R30, RZ, PT ;  /* 0x000000ff1e00720c */ /* 0x000fe20003f65270 */
[----:B------:R-:W-:-:S12]  /*5f10*/  BSSY B1, `(.L_x_11439) ;  /* 0x0000081000017945 */ /* 0x000fd80003800000 */
[----:B------:R-:W-:Y:S05]  /*5f20*/  @!P3 BRA `(.L_x_11440) ;  /* 0x0000000400fcb947 */ /* 0x000fea0003800000 */
[----:B------:R-:W5:Y:S04]  /*5f30*/  LDL R44, [R1+0x50] ;  /* 0x00005000012c7983 */ /* 0x000f680000100800 */
[----:B------:R-:W2:Y:S04]  /*5f40*/  LDL R15, [R1+0x54] ;  /* 0x00005400010f7983 */ /* 0x000ea80000100800 */
[----:B------:R-:W3:Y:S01]  /*5f50*/  LDL R14, [R1+0x58] ;  /* 0x00005800010e7983 */ /* 0x000ee20000100800 */
[----:B------:R-:W-:Y:S01]  /*5f60*/  LOP3.LUT P4, RZ, R16, 0x1, RZ, 0xc0, !PT ;  /* 0x0000000110ff7812 */ /* 0x000fe2000788c0ff */
[----:B------:R-:W-:Y:S01]  /*5f70*/  BSSY B2, `(.L_x_11441) ;  /* 0x0000074000027945 */ /* 0x000fe20003800000 */
[----:B------:R-:W-:-:S02]  /*5f80*/  ISETP.GE.AND P3, PT, R3, R97, PT ;  /* 0x000000610300720c */ /* 0x000fc40003f66270 */
        /* <DEDUP_REMOVED lines=10> */
[----:B-----5:R-:W-:-:S04]  /*6030*/  LOP3.LUT R13, R44, 0x18, R56, 0xf8, !PT ;  /* 0x000000182c0d7812 */ /* 0x020fc800078ef838 */
[----:B--2---:R-:W-:-:S04]  /*6040*/  LOP3.LUT R13, R13, R15, RZ, 0x3c, !PT ;  /* 0x0000000f0d0d7212 */ /* 0x004fc800078e3cff */
[----:B---3--:R-:W-:-:S05]  /*6050*/  IADD3 R12, R13, R12, R14 ;  /* 0x0000000c0d0c7210 */ /* 0x008fca0007ffe00e */
[C---:B------:R-:W-:Y:S02]  /*6060*/  IMAD R44, R22.reuse, 0x3000, R12 ;  /* 0x00003000162c7824 */ /* 0x040fe400078e020c */
[----:B------:R-:W-:Y:S02]  /*6070*/  IMAD R12, R22, 0x3000, R94 ;  /* 0x00003000160c7824 */ /* 0x000fe400078e025e */
[--C-:B------:R-:W-:Y:S02]  /*6080*/  IMAD R44, R44, 0x2, R2.reuse ;  /* 0x000000022c2c7824 */ /* 0x100fe400078e0202 */
[----:B------:R-:W-:-:S04]  /*6090*/  IMAD R12, R12, 0x2, R2 ;  /* 0x000000020c0c7824 */ /* 0x000fc800078e0202 */
[----:B------:R-:W2:Y:S04]  /*60a0*/  LDS.128 R44, [R44+0x15400] ;  /* 0x015400002c2c7984 */ /* 0x000ea80000000c00 */
[----:B------:R-:W3:Y:S01]  /*60b0*/  LDS.128 R12, [R12+0x15400] ;  /* 0x015400000c0c7984 */ /* 0x000ee20000000c00 */
[----:B------:R-:W-:Y:S05]  /*60c0*/  @P3 BRA `(.L_x_11442) ;  /* 0x0000000400783947 */ /* 0x000fea0003800000 */
[----:B------:R-:W-:Y:S01]  /*60d0*/  SHF.R.U32.HI R58, RZ, 0x10, R53 ;  /* 0x00000010ff3a7819 */ /* 0x000fe20000011635 */
[----:B-12---:R-:W-:Y:S01]  /*60e0*/  IMAD.U32 R61, R45, 0x10000, RZ ;  /* 0x000100002d3d7824 */ /* 0x006fe200078e00ff */
[--C-:B------:R-:W-:Y:S01]  /*60f0*/  SHF.R.U64 R40, R40, 0x10, R41.reuse ;  /* 0x0000001028287819 */ /* 0x100fe20000001229 */
[----:B---3--:R-:W-:Y:S01]  /*6100*/  IMAD.U32 R59, R13, 0x10000, RZ ;  /* 0x000100000d3b7824 */ /* 0x008fe200078e00ff */
        /* <DEDUP_REMOVED lines=90> */
.L_x_11442:
[----:B------:R-:W-:Y:S05]  /*66b0*/  BSYNC B2 ;  /* 0x0000000000027941 */ /* 0x000fea0003800000 */
.L_x_11441:
[----:B------:R-:W-:-:S04]  /*66c0*/  LEA R40, P3, R21, R90, 0x1 ;  /* 0x0000005a15287211 */ /* 0x000fc800078608ff */
[----:B------:R-:W-:Y:S02]  /*66d0*/  LEA.HI.X R41, R21, R91, R89, 0x1, P3 ;  /* 0x0000005b15297211 */ /* 0x000fe400018f0c59 */
[----:B------:R-:W-:-:S03]  /*66e0*/  ISETP.GE.AND P3, PT, R56, R11, PT ;  /* 0x0000000b3800720c */ /* 0x000fc60003f66270 */
[----:B---3--:R3:W-:Y:S10]  /*66f0*/  ST.E.128 desc[UR54][R40.64], R12 ;  /* 0x0000000c28007985 */ /* 0x0087f4000c101d36 */
[----:B---3--:R-:W-:-:S05]  /*6700*/  @!P3 IMAD.WIDE R12, R56, 0x2, R90 ;  /* 0x00000002380cb825 */ /* 0x008fca00078e025a */
[----:B--2---:R2:W-:Y:S02]  /*6710*/  @!P3 ST.E.128 desc[UR54][R12.64], R44 ;  /* 0x0000002c0c00b985 */ /* 0x0045e4000c101d36 */
.L_x_11440:
[----:B------:R-:W-:Y:S05]  /*6720*/  BSYNC B1 ;  /* 0x0000000000017941 */ /* 0x000fea0003800000 */
.L_x_11439:
[----:B------:R-:W-:-:S13]  /*6730*/  ISETP.NE.AND P3, PT, R31, RZ, PT ;  /* 0x000000ff1f00720c */ /* 0x000fda0003f65270 */
[----:B------:R-:W-:Y:S05]  /*6740*/  @!P3 BRA `(.L_x_11406) ;  /* 0x0000000c004cb947 */ /* 0x000fea0003800000 */
[----:B------:R-:W5:Y:S04]  /*6750*/  LDL R40, [R1+0x50] ;  /* 0x0000500001287983 */ /* 0x000f680000100800 */
[----:B------:R-:W5:Y:S04]  /*6760*/  LDL R15, [R1+0x54] ;  /* 0x00005400010f7983 */ /* 0x000f680000100800 */
[----:B------:R-:W5:Y:S01]  /*6770*/  LDL R14, [R1+0x58] ;  /* 0x00005800010e7983 */ /* 0x000f620000100800 */
[----:B------:R-:W-:Y:S01]  /*6780*/  LOP3.LUT P4, RZ, R16, 0x2, RZ, 0xc0, !PT ;  /* 0x0000000210ff7812 */ /* 0x000fe2000788c0ff */
[----:B------:R-:W-:Y:S01]  /*6790*/  BSSY B1, `(.L_x_11443) ;  /* 0x0000076000017945 */ /* 0x000fe20003800000 */
[----:B--23--:R-:W-:-:S02]  /*67a0*/  LEA R44, P3, R27, R90, 0x1 ;  /* 0x0000005a1b2c7211 */ /* 0x00cfc400078608ff */
[----:B------:R-:W-:Y:S02]  /*67b0*/  SEL R101, R98, R101, !P4 ;  /* 0x0000006562657207 */ /* 0x000fe40006000000 */
[----:B------:R-:W-:Y:S02]  /*67c0*/  LEA.HI.X R45, R27, R91, R88, 0x1, P3 ;  /* 0x0000005b1b2d7211 */ /* 0x000fe400018f0c58 */
[----:B----4-:R-:W-:Y:S02]  /*67d0*/  SHF.R.S32.HI R12, RZ, 0x1f, R101 ;  /* 0x0000001fff0c7819 */ /* 0x010fe40000011465 */
[----:B------:R-:W-:Y:S02]  /*67e0*/  ISETP.GE.AND P3, PT, R4, R97, PT ;  /* 0x000000610400720c */ /* 0x000fe40003f66270 */
[----:B------:R-:W-:-:S04]  /*67f0*/  LEA.HI R12, R12, R101, RZ, 0x4 ;  /* 0x000000650c0c7211 */ /* 0x000fc800078f20ff */
[----:B------:R-:W-:-:S04]  /*6800*/  SHF.R.S32.HI R12, RZ, 0x4, R12 ;  /* 0x00000004ff0c7819 */ /* 0x000fc8000001140c */
[----:B------:R-:W-:-:S04]  /*6810*/  LEA.HI.SX32 R12, R7, R12, 0x1d ;  /* 0x0000000c070c7211 */ /* 0x000fc800078feaff */
[----:B------:R-:W-:Y:S01]  /*6820*/  SHF.R.S32.HI R13, RZ, 0x1f, R12 ;  /* 0x0000001fff0d7819 */ /* 0x000fe2000001140c */
[----:B------:R-:W-:-:S03]  /*6830*/  IMAD.SHL.U32 R46, R12, 0x8, RZ ;  /* 0x000000080c2e7824 */ /* 0x000fc600078e00ff */
[----:B------:R-:W-:-:S05]  /*6840*/  LEA.HI R13, R13, R12, RZ, 0x2 ;  /* 0x0000000c0d0d7211 */ /* 0x000fca00078f10ff */
[----:B------:R-:W-:-:S05]  /*6850*/  IMAD.SHL.U32 R13, R13, 0x400, RZ ;  /* 0x000004000d0d7824 */ /* 0x000fca00078e00ff */
[----:B------:R-:W-:Y:S02]  /*6860*/  LOP3.LUT R13, R13, 0x7ffff000, RZ, 0xc0, !PT ;  /* 0x7ffff0000d0d7812 */ /* 0x000fe400078ec0ff */
[----:B-----5:R-:W-:-:S04]  /*6870*/  LOP3.LUT R12, R40, 0x18, R46, 0xf8, !PT ;  /* 0x00000018280c7812 */ /* 0x020fc800078ef82e */
[----:B------:R-:W-:-:S04]  /*6880*/  LOP3.LUT R12, R12, R15, RZ, 0x3c, !PT ;  /* 0x0000000f0c0c7212 */ /* 0x000fc800078e3cff */
[----:B------:R-:W-:-:S05]  /*6890*/  IADD3 R13, R12, R13, R14 ;  /* 0x0000000d0c0d7210 */ /* 0x000fca0007ffe00e */
        /* <DEDUP_REMOVED lines=11> */
[----:B------:R-:W-:Y:S02]  /*6950*/  SHF.R.U64 R36, R36, 0x10, R37 ;  /* 0x0000001024247819 */ /* 0x000fe40000001225 */
[----:B------:R-:W-:Y:S02]  /*6960*/  SHF.R.U32.HI R48, RZ, 0x10, R49 ;  /* 0x00000010ff307819 */ /* 0x000fe40000011631 */
[----:B------:R-:W-:-:S02]  /*6970*/  SHF.R.U32.HI R37, RZ, 0x10, R37 ;  /* 0x00000010ff257819 */ /* 0x000fc40000011625 */
[C---:B------:R-:W-:Y:S02]  /*6980*/  PRMT R39, R111.reuse, 0x5410, R39 ;  /* 0x000054106f277816 */ /* 0x040fe40000000027 */
[----:B------:R-:W-:Y:S01]  /*6990*/  PRMT R111, R111, 0x5432, R48 ;  /* 0x000054326f6f7816 */ /* 0x000fe20000000030 */
[----:B---3--:R-:W-:Y:S01]  /*69a0*/  IMAD.U32 R48, R13, 0x10000, RZ ;  /* 0x000100000d307824 */ /* 0x008fe200078e00ff */
[----:B------:R-:W-:Y:S02]  /*69b0*/  PRMT R37, R109, 0x5432, R37 ;  /* 0x000054326d257816 */ /* 0x000fe40000000025 */
[--C-:B------:R-:W-:Y:S01]  /*69c0*/  SHF.R.U64 R49, R50, 0x10, R51.reuse ;  /* 0x0000001032317819 */ /* 0x100fe20000001233 */
[----:B------:R-:W-:Y:S01]  /*69d0*/  IMAD.U32 R52, R111, 0x10000, RZ ;  /* 0x000100006f347824 */ /* 0x000fe200078e00ff */
[----:B------:R-:W-:Y:S01]  /*69e0*/  SHF.R.U32.HI R50, RZ, 0x10, R51 ;  /* 0x00000010ff327819 */ /* 0x000fe20000011633 */
[----:B------:R-:W-:Y:S01]  /*69f0*/  IMAD.U32 R51, R37, 0x10000, RZ ;  /* 0x0001000025337824 */ /* 0x000fe200078e00ff */
[----:B------:R-:W-:Y:S01]  /*6a00*/  LOP3.LUT R41, R41, 0xffff0000, RZ, 0xc0, !PT ;  /* 0xffff000029297812 */ /* 0x000fe200078ec0ff */
[-C--:B------:R-:W-:Y:S01]  /*6a10*/  FMUL.FTZ R54, R53, R52.reuse ;  /* 0x0000003435367220 */ /* 0x080fe20000410000 */
[----:B------:R-:W-:Y:S01]  /*6a20*/  LOP3.LUT R37, R37, 0xffff0000, RZ, 0xc0, !PT ;  /* 0xffff000025257812 */ /* 0x000fe200078ec0ff */
[-C--:B------:R-:W-:Y:S01]  /*6a30*/  FMUL.FTZ R53, R53, R51.reuse ;  /* 0x0000003335357220 */ /* 0x080fe20000410000 */
[----:B------:R-:W-:Y:S01]  /*6a40*/  LOP3.LUT R13, R13, 0xffff0000, RZ, 0xc0, !PT ;  /* 0xffff00000d0d7812 */ /* 0x000fe200078ec0ff */
[----:B------:R-:W-:Y:S01]  /*6a50*/  FFMA.FTZ R51, R48, R51, -R54 ;  /* 0x0000003330337223 */ /* 0x000fe20000010836 */
[----:B------:R-:W-:Y:S01]  /*6a60*/  PRMT R49, R110, 0x5410, R49 ;  /* 0x000054106e317816 */ /* 0x000fe20000000031 */
[----:B------:R-:W-:Y:S01]  /*6a70*/  FFMA.FTZ R48, R48, R52, R53 ;  /* 0x0000003430307223 */ /* 0x000fe20000010035 */
[----:B------:R-:W-:Y:S01]  /*6a80*/  LOP3.LUT R52, R111, 0xffff0000, RZ, 0xc0, !PT ;  /* 0xffff00006f347812 */ /* 0x000fe200078ec0ff */
[----:B------:R-:W-:Y:S01]  /*6a90*/  IMAD.U32 R54, R43, 0x10000, RZ ;  /* 0x000100002b367824 */ /* 0x000fe200078e00ff */
[----:B------:R-:W-:-:S02]  /*6aa0*/  PRMT R110, R110, 0x5432, R50 ;  /* 0x000054326e6e7816 */ /* 0x000fc40000000032 */
[----:B------:R-:W-:Y:S01]  /*6ab0*/  PRMT R47, R108, 0x5432, R47 ;  /* 0x000054326c2f7816 */ /* 0x000fe2000000002f */
[CC--:B------:R-:W-:Y:S01]  /*6ac0*/  FMUL.FTZ R53, R41.reuse, R52.reuse ;  /* 0x0000003429357220 */ /* 0x0c0fe20000410000 */
        /* <DEDUP_REMOVED lines=11> */
[----:B------:R-:W-:Y:S02]  /*6b80*/  LOP3.LUT R15, R15, 0xffff0000, RZ, 0xc0, !PT ;  /* 0xffff00000f0f7812 */ /* 0x000fe400078ec0ff */
[C---:B------:R-:W-:Y:S01]  /*6b90*/  FFMA.FTZ R50, R52.reuse, R41, -R50 ;  /* 0x0000002934327223 */ /* 0x040fe20000010832 */
[----:B------:R-:W-:Y:S01]  /*6ba0*/  FFMA.FTZ R41, R52, R53, R54 ;  /* 0x0000003534297223 */ /* 0x000fe20000010036 */
[----:B------:R-:W-:Y:S01]  /*6bb0*/  LOP3.LUT R52, R43, 0xffff0000, RZ, 0xc0, !PT ;  /* 0xffff00002b347812 */ /* 0x000fe200078ec0ff */
[C---:B------:R-:W-:Y:S01]  /*6bc0*/  IMAD.U32 R53, R40.reuse, 0x10000, RZ ;  /* 0x0001000028357824 */ /* 0x040fe200078e00ff */
[----:B------:R-:W-:Y:S01]  /*6bd0*/  LOP3.LUT R40, R40, 0xffff0000, RZ, 0xc0, !PT ;  /* 0xffff000028287812 */ /* 0x000fe200078ec0ff */
[----:B------:R-:W-:Y:S01]  /*6be0*/  IMAD.U32 R54, R36, 0x10000, RZ ;  /* 0x0001000024367824 */ /* 0x000fe200078e00ff */
[----:B------:R-:W-:Y:S01]  /*6bf0*/  PRMT R38, R108, 0x5410, R38 ;  /* 0x000054106c267816 */ /* 0x000fe20000000026 */
[----:B------:R-:W-:Y:S01]  /*6c00*/  FMUL.FTZ R43, R52, R110 ;  /* 0x0000006e342b7220 */ /* 0x000fe20000410000 */
[----:B------:R-:W-:-:S02]  /*6c10*/  F2FP.BF16.F32.PACK_AB R37, R37, R51 ;  /* 0x000000332525723e */ /* 0x000fc400000010ff */
[----:B------:R-:W-:Y:S01]  /*6c20*/  F2FP.BF16.F32.PACK_AB R48, R13, R48 ;  /* 0x000000300d30723e */ /* 0x000fe200000010ff */
[-C--:B------:R-:W-:Y:S01]  /*6c30*/  FFMA.FTZ R43, R15, R47.reuse, -R43 ;  /* 0x0000002f0f2b7223 */ /* 0x080fe2000001082b */
[----:B------:R-:W-:Y:S01]  /*6c40*/  FMUL.FTZ R47, R52, R47 ;  /* 0x0000002f342f7220 */ /* 0x000fe20000410000 */
[C---:B------:R-:W-:Y:S01]  /*6c50*/  IMAD.U32 R52, R39.reuse, 0x10000, RZ ;  /* 0x0001000027347824 */ /* 0x040fe200078e00ff */
[----:B------:R-:W-:Y:S01]  /*6c60*/  LOP3.LUT R39, R39, 0xffff0000, RZ, 0xc0, !PT ;  /* 0xffff000027277812 */ /* 0x000fe200078ec0ff */
[----:B------:R-:W-:Y:S02]  /*6c70*/  IMAD.MOV.U32 R13, RZ, RZ, R37 ;  /* 0x000000ffff0d7224 */ /* 0x000fe400078e0025 */
[----:B------:R-:W-:Y:S01]  /*6c80*/  FFMA.FTZ R15, R15, R110, R47 ;  /* 0x0000006e0f0f7223 */ /* 0x000fe2000001002f */
[C---:B------:R-:W-:Y:S01]  /*6c90*/  FMUL.FTZ R55, R53.reuse, R52 ;  /* 0x0000003435377220 */ /* 0x040fe20000410000 */
[----:B------:R-:W-:Y:S02]  /*6ca0*/  IMAD.U32 R47, R12, 0x10000, RZ ;  /* 0x000100000c2f7824 */ /* 0x000fe400078e00ff */
[----:B------:R-:W-:Y:S01]  /*6cb0*/  FMUL.FTZ R53, R53, R54 ;  /* 0x0000003635357220 */ /* 0x000fe20000410000 */
[----:B------:R-:W-:Y:S01]  /*6cc0*/  FMUL.FTZ R57, R40, R39 ;  /* 0x0000002728397220 */ /* 0x000fe20000410000 */
[----:B------:R-:W-:Y:S01]  /*6cd0*/  F2FP.BF16.F32.PACK_AB R43, R43, R50 ;  /* 0x000000322b2b723e */ /* 0x000fe200000010ff */
[C---:B------:R-:W-:Y:S01]  /*6ce0*/  FFMA.FTZ R55, R47.reuse, R54, -R55 ;  /* 0x000000362f377223 */ /* 0x040fe20000010837 */
[----:B------:R-:W-:Y:S01]  /*6cf0*/  FFMA.FTZ R53, R47, R52, R53 ;  /* 0x000000342f357223 */ /* 0x000fe20000010035 */
[----:B------:R-:W-:Y:S01]  /*6d00*/  LOP3.LUT R47, R36, 0xffff0000, RZ, 0xc0, !PT ;  /* 0xffff0000242f7812 */ /* 0x000fe200078ec0ff */
[----:B------:R-:W-:Y:S01]  /*6d10*/  IMAD.U32 R52, R38, 0x10000, RZ ;  /* 0x0001000026347824 */ /* 0x000fe200078e00ff */
[----:B------:R-:W-:-:S03]  /*6d20*/  LOP3.LUT R36, R12, 0xffff0000, RZ, 0xc0, !PT ;  /* 0xffff00000c247812 */ /* 0x000fc600078ec0ff */
[-C--:B------:R-:W-:Y:S02]  /*6d30*/  FMUL.FTZ R40, R40, R47.reuse ;  /* 0x0000002f28287220 */ /* 0x080fe40000410000 */
[----:B------:R-:W-:Y:S01]  /*6d40*/  FFMA.FTZ R12, R36, R47, -R57 ;  /* 0x0000002f240c7223 */ /* 0x000fe20000010839 */
[----:B------:R-:W-:Y:S02]  /*6d50*/  IMAD.U32 R47, R42, 0x10000, RZ ;  /* 0x000100002a2f7824 */ /* 0x000fe400078e00ff */
[----:B------:R-:W-:Y:S01]  /*6d60*/  FFMA.FTZ R36, R36, R39, R40 ;  /* 0x0000002724247223 */ /* 0x000fe20000010028 */
[C---:B------:R-:W-:Y:S01]  /*6d70*/  IMAD.U32 R40, R49.reuse, 0x10000, RZ ;  /* 0x0001000031287824 */ /* 0x040fe200078e00ff */
[----:B------:R-:W-:Y:S01]  /*6d80*/  LOP3.LUT R42, R42, 0xffff0000, RZ, 0xc0, !PT ;  /* 0xffff00002a2a7812 */ /* 0x000fe200078ec0ff */
[C---:B------:R-:W-:Y:S01]  /*6d90*/  IMAD.U32 R39, R14.reuse, 0x10000, RZ ;  /* 0x000100000e277824 */ /* 0x040fe200078e00ff */
[----:B------:R-:W-:Y:S01]  /*6da0*/  LOP3.LUT R49, R49, 0xffff0000, RZ, 0xc0, !PT ;  /* 0xffff000031317812 */ /* 0x000fe200078ec0ff */
[C---:B------:R-:W-:Y:S01]  /*6db0*/  FMUL.FTZ R54, R47.reuse, R40 ;  /* 0x000000282f367220 */ /* 0x040fe20000410000 */
[----:B------:R-:W-:Y:S01]  /*6dc0*/  FMUL.FTZ R47, R47, R52 ;  /* 0x000000342f2f7220 */ /* 0x000fe20000410000 */
[----:B------:R-:W-:-:S02]  /*6dd0*/  LOP3.LUT R14, R14, 0xffff0000, RZ, 0xc0, !PT ;  /* 0xffff00000e0e7812 */ /* 0x000fc400078ec0ff */
[C---:B------:R-:W-:Y:S01]  /*6de0*/  FFMA.FTZ R54, R39.reuse, R52, -R54 ;  /* 0x0000003427367223 */ /* 0x040fe20000010836 */
[----:B------:R-:W-:Y:S01]  /*6df0*/  FFMA.FTZ R39, R39, R40, R47 ;  /* 0x0000002827277223 */ /* 0x000fe2000001002f */
[----:B------:R-:W-:Y:S01]  /*6e00*/  LOP3.LUT R47, R38, 0xffff0000, RZ, 0xc0, !PT ;  /* 0xffff0000262f7812 */ /* 0x000fe200078ec0ff */
[----:B------:R-:W-:Y:S01]  /*6e10*/  FMUL.FTZ R57, R42, R49 ;  /* 0x000000312a397220 */ /* 0x000fe20000410000 */
[----:B------:R-:W-:Y:S01]  /*6e20*/  F2FP.BF16.F32.PACK_AB R38, R15, R41 ;  /* 0x000000290f26723e */ /* 0x000fe200000010ff */
[----:B------:R-:W-:Y:S01]  /*6e30*/  IMAD.MOV.U32 R15, RZ, RZ, R43 ;  /* 0x000000ffff0f7224 */ /* 0x000fe200078e002b */
[----:B------:R-:W-:Y:S01]  /*6e40*/  F2FP.BF16.F32.PACK_AB R12, R12, R55 ;  /* 0x000000370c0c723e */ /* 0x000fe200000010ff */
[-C--:B------:R-:W-:Y:S01]  /*6e50*/  FMUL.FTZ R42, R42, R47.reuse ;  /* 0x0000002f2a2a7220 */ /* 0x080fe20000410000 */
[----:B------:R-:W-:Y:S01]  /*6e60*/  FFMA.FTZ R47, R14, R47, -R57 ;  /* 0x0000002f0e2f7223 */ /* 0x000fe20000010839 */
[----:B------:R-:W-:Y:S01]  /*6e70*/  F2FP.BF16.F32.PACK_AB R40, R36, R53 ;  /* 0x000000352428723e */ /* 0x000fe200000010ff */
[----:B------:R-:W-:-:S02]  /*6e80*/  IMAD.MOV.U32 R41, RZ, RZ, R48 ;  /* 0x000000ffff297224 */ /* 0x000fc400078e0030 */
[----:B------:R-:W-:Y:S01]  /*6e90*/  FFMA.FTZ R14, R14, R49, R42 ;  /* 0x000000310e0e7223 */ /* 0x000fe2000001002a */
[----:B------:R-:W-:Y:S01]  /*6ea0*/  IMAD.MOV.U32 R43, RZ, RZ, R38 ;  /* 0x000000ffff2b7224 */ /* 0x000fe200078e0026 */
[----:B------:R-:W-:-:S03]  /*6eb0*/  F2FP.BF16.F32.PACK_AB R42, R47, R54 ;  /* 0x000000362f2a723e */ /* 0x000fc600000010ff */
[----:B------:R-:W-:Y:S02]  /*6ec0*/  F2FP.BF16.F32.PACK_AB R39, R14, R39 ;  /* 0x000000270e27723e */ /* 0x000fe400000010ff */
[----:B------:R-:W-:-:S03]  /*6ed0*/  IMAD.MOV.U32 R14, RZ, RZ, R42 ;  /* 0x000000ffff0e7224 */ /* 0x000fc600078e002a */
[----:B------:R-:W-:-:S07]  /*6ee0*/  IMAD.MOV.U32 R42, RZ, RZ, R39 ;  /* 0x000000ffff2a7224 */ /* 0x000fce00078e0027 */
.L_x_11444:
[----:B------:R-:W-:Y:S05]  /*6ef0*/  BSYNC B1 ;  /* 0x0000000000017941 */ /* 0x000fea0003800000 */
.L_x_11443:
[----:B---3--:R3:W-:Y:S01]  /*6f00*/  ST.E.128 desc[UR54][R44.64], R12 ;  /* 0x0000000c2c007985 */ /* 0x0087e2000c101d36 */
[----:B------:R-:W-:-:S13]  /*6f10*/  ISETP.GE.AND P3, PT, R46, R11, PT ;  /* 0x0000000b2e00720c */ /* 0x000fda0003f66270 */
[----:B------:R-:W-:Y:S05]  /*6f20*/  @P3 BRA `(.L_x_11406) ;  /* 0x0000000400543947 */ /* 0x000fea0003800000 */
[----:B------:R-:W-:-:S05]  /*6f30*/  IMAD.WIDE R90, R46, 0x2, R90 ;  /* 0x000000022e5a7825 */ /* 0x000fca00078e025a */
[----:B--2---:R2:W-:Y:S01]  /*6f40*/  ST.E.128 desc[UR54][R90.64], R40 ;  /* 0x000000285a007985 */ /* 0x0045e2000c101d36 */
[----:B------:R-:W-:Y:S05]  /*6f50*/  BRA `(.L_x_11406) ;  /* 0x0000000400487947 */ /* 0x000fea0003800000 */
.L_x_11398:
[----:B------:R-:W-:-:S06]  /*6f60*/  UISETP.NE.AND UP0, UPT, UR39, 0x3, UPT ;  /* 0x000000032700788c */ /* 0x000fcc000bf05270 */
[----:B------:R-:W-:-:S13]  /*6f70*/  PLOP3.LUT P2, PT, PT, PT, UP0, 0x80, 0x0 ;  /* 0x000000000000781c */ /* 0x000fda0003f4f008 */
[----:B------:R-:W-:Y:S05]  /*6f80*/  @!P2 BRA `(.L_x_11445) ;  /* 0x000000000004a947 */ /* 0x000fea0003800000 */
[----:B------:R-:W-:Y:S01]  /*6f90*/  BPT.TRAP 0x1 ;  /* 0x000000040000795c */ /* 0x000fe20000300000 */
.L_x_11445:
[----:B------:R-:W2:Y:S01]  /*6fa0*/  LDL R12, [R1+0xc] ;  /* 0x00000c00010c7983 */ /* 0x000ea20000100800 */
[----:B------:R-:W-:Y:S01]  /*6fb0*/  IMAD R34, R22, 0x8, R2 ;  /* 0x0000000816227824 */ /* 0x000fe200078e0202 */
[----:B------:R-:W-:Y:S01]  /*6fc0*/  BSSY B1, `(.L_x_11446) ;  /* 0x0000005000017945 */ /* 0x000fe20003800000 */
[----:B------:R-:W-:Y:S02]  /*6fd0*/  SHF.R.S32.HI R83, RZ, 0x1f, R82 ;  /* 0x0000001fff537819 */ /* 0x000fe40000011452 */
[----:B--2---:R-:W-:-:S04]  /*6fe0*/  SHF.L.U32 R86, R12, 0x1f, RZ ;  /* 0x0000001f0c567819 */ /* 0x004fc800000006ff */
[----:B------:R-:W0:Y:S02]  /*6ff0*/  SYNCS.PHASECHK.TRANS64.TRYWAIT P3, [R34+URZ+0x2d890], R86 ;  /* 0x02d89056220075a7 */ /* 0x000e24000806017f */
[----:B0-----:R-:W-:Y:S05]  /*7000*/  @!P3 BRA `(.L_x_11447) ;  /* 0x0000020000b8b947 */ /* 0x001fea0003800000 */
.L_x_11758:
[----:B------:R-:W-:Y:S05]  /*7010*/  BSYNC B1 ;  /* 0x0000000000017941 */ /* 0x000fea0003800000 */
.L_x_11446:
[----:B------:R-:W1:Y:S01]  /*7020*/  S2R R36, SR_TID.X ;  /* 0x0000000000247919 */ /* 0x000e620000002100 */
        /* <DEDUP_REMOVED lines=18> */
[----:B------:R-:W-:Y:S01]  /*7150*/  LEA R43, P3, R12, UR6, 0x1 ;  /* 0x000000060c2b7c11 */ /* 0x000fe2000f8608ff */
[C---:B-1----:R-:W-:Y:S02]  /*7160*/  VIADD R37, R36.reuse, 0xffffff80 ;  /* 0xffffff8024257836 */ /* 0x042fe40000000000 */
[----:B------:R-:W-:Y:S01]  /*7170*/  VIADD R36, R36, 0xffffff80 ;  /* 0xffffff8024247836 */ /* 0x000fe20000000000 */
[----:B------:R-:W-:-:S04]  /*7180*/  LEA.HI.X R13, R12, UR7, R13, 0x1, P3 ;  /* 0x000000070c0d7c11 */ /* 0x000fc800098f0c0d */
[----:B------:R-:W-:-:S04]  /*7190*/  LEA.HI R36, R36, R37, RZ, 0x1 ;  /* 0x0000002524247211 */ /* 0x000fc800078f08ff */
[----:B------:R-:W-:-:S04]  /*71a0*/  SHF.R.S32.HI R36, RZ, 0x1, R36 ;  /* 0x00000001ff247819 */ /* 0x000fc80000011424 */
[----:B------:R-:W-:Y:S01]  /*71b0*/  ISETP.GT.AND P3, PT, R85, R36, PT ;  /* 0x000000245500720c */ /* 0x000fe20003f64270 */
[----:B------:R-:W-:-:S12]  /*71c0*/  BRA.DIV UR4, `(.L_x_11448) ;  /* 0x00000202045c7947 */ /* 0x000fd8000b800000 */
[----:B------:R1:W2:Y:S04]  /*71d0*/  SHFL.IDX PT, R42, R13, RZ, 0x1e1f ;  /* 0x001e1fff0d2a7589 */ /* 0x0002a800000e0000 */
[----:B------:R-:W3:Y:S02]  /*71e0*/  SHFL.IDX PT, R43, R43, RZ, 0x1e1f ;  /* 0x001e1fff2b2b7589 */ /* 0x000ee400000e0000 */
.L_x_11762:
[----:B------:R-:W-:Y:S05]  /*71f0*/  @!P3 BRA `(.L_x_11406) ;  /* 0x0000000000a0b947 */ /* 0x000fea0003800000 */
[----:B-1----:R-:W4:Y:S01]  /*7200*/  LDL R13, [R1+0x80] ;  /* 0x00008000010d7983 */ /* 0x002f220000100800 */
[----:B------:R-:W-:-:S03]  /*7210*/  ULDC UR4, c[0x0][0x2f4] ;  /* 0x0000bd0000047ab9 */ /* 0x000fc60000000800 */
[----:B------:R-:W5:Y:S04]  /*7220*/  LDL R12, [R1+0x7c] ;  /* 0x00007c00010c7983 */ /* 0x000f680000100800 */
[----:B------:R-:W5:Y:S04]  /*7230*/  LDL R11, [R1+0x68] ;  /* 0x00006800010b7983 */ /* 0x000f680000100800 */
[----:B------:R-:W5:Y:S01]  /*7240*/  LDL R45, [R1+0x6c] ;  /* 0x00006c00012d7983 */ /* 0x000f620000100800 */
[C---:B------:R-:W-:Y:S02]  /*7250*/  ISETP.GE.AND P5, PT, R18.reuse, UR4, PT ;  /* 0x0000000412007c0c */ /* 0x040fe4000bfa6270 */
[----:B------:R-:W-:Y:S01]  /*7260*/  ISETP.GE.AND P4, PT, R137, UR4, PT ;  /* 0x0000000489007c0c */ /* 0x000fe2000bf86270 */
[----:B------:R-:W5:Y:S10]  /*7270*/  LDL R44, [R1+0x78] ;  /* 0x00007800012c7983 */ /* 0x000f740000100800 */
[----:B---3--:R-:W-:-:S04]  /*7280*/  @!P5 LEA R40, P3, R18, R43, 0x1 ;  /* 0x0000002b1228d211 */ /* 0x008fc800078608ff */
[----:B--2---:R-:W-:Y:S02]  /*7290*/  @!P5 LEA.HI.X R41, R18, R42, R19, 0x1, P3 ;  /* 0x0000002a1229d211 */ /* 0x004fe400018f0c13 */
[----:B------:R-:W-:-:S04]  /*72a0*/  @!P4 LEA R38, P3, R137, R43, 0x1 ;  /* 0x0000002b8926c211 */ /* 0x000fc800078608ff */
[----:B----4-:R-:W-:Y:S02]  /*72b0*/  @!P4 LEA.HI.X R39, R137, R42, R13, 0x1, P3 ;  /* 0x0000002a8927c211 */ /* 0x010fe400018f0c0d */
[----:B------:R-:W-:-:S13]  /*72c0*/  ISETP.GE.AND P3, PT, R136, UR4, PT ;  /* 0x0000000488007c0c */ /* 0x000fda000bf66270 */
[----:B------:R-:W-:-:S04]  /*72d0*/  @!P3 LEA R36, P6, R136, R43, 0x1 ;  /* 0x0000002b8824b211 */ /* 0x000fc800078c08ff */
[----:B-----5:R-:W-:Y:S02]  /*72e0*/  @!P3 LEA.HI.X R37, R136, R42, R12, 0x1, P6 ;  /* 0x0000002a8825b211 */ /* 0x020fe400030f0c0c */
[----:B------:R-:W1:Y:S04]  /*72f0*/  @!P5 LDS.128 R12, [R64+0x15000] ;  /* 0x01500000400cd984 */ /* 0x000e680000000c00 */
[----:B-1----:R1:W-:Y:S01]  /*7300*/  @!P5 ST.E.128 desc[UR54][R40.64], R12 ;  /* 0x0000000c2800d985 */ /* 0x0023e2000c101d36 */
[----:B------:R-:W-:-:S13]  /*7310*/  ISETP.GE.AND P5, PT, R3, UR4, PT ;  /* 0x0000000403007c0c */ /* 0x000fda000bfa6270 */
[----:B------:R-:W2:Y:S01]  /*7320*/  @!P5 LDS.128 R12, [R35+0x15000] ;  /* 0x01500000230cd984 */ /* 0x000ea20000000c00 */
[----:B------:R-:W-:Y:S02]  /*7330*/  @!P5 IMAD.SHL.U32 R11, R11, 0x8, RZ ;  /* 0x000000080b0bd824 */ /* 0x000fe400078e00ff */
        /* <DEDUP_REMOVED lines=20> */
.L_x_11406:
[----:B------:R-:W-:Y:S05]  /*7480*/  BSYNC B0 ;  /* 0x0000000000007941 */ /* 0x000fea0003800000 */
.L_x_11397:
        /* <DEDUP_REMOVED lines=16> */
.L_x_11450:
[----:B------:R-:W-:Y:S05]  /*7590*/  BSYNC B0 ;  /* 0x0000000000007941 */ /* 0x000fea0003800000 */
.L_x_11449:
[----:B------:R-:W5:Y:S01]  /*75a0*/  SYNCS.PHASECHK.TRANS64.TRYWAIT P2, [R34+URZ+0x2d8b0], R86 ;  /* 0x02d8b056220075a7 */ /* 0x000f62000804017f */
[----:B------:R-:W-:Y:S04]  /*75b0*/  BSSY B0, `(.L_x_11451) ;  /* 0x0000002000007945 */ /* 0x000fe80003800000 */
[----:B-----5:R-:W-:Y:S05]  /*75c0*/  @!P2 BRA `(.L_x_11452) ;  /* 0x000001fc00a4a947 */ /* 0x020fea0003800000 */
.L_x_11763:
[----:B------:R-:W-:Y:S05]  /*75d0*/  BSYNC B0 ;  /* 0x0000000000007941 */ /* 0x000fea0003800000 */
.L_x_11451:
[----:B-1-34-:R-:W1:Y:S01]  /*75e0*/  S2R R14, SR_TID.X ;  /* 0x00000000000e7919 */ /* 0x01ae620000002100 */
[----:B------:R-:W-:Y:S01]  /*75f0*/  ULDC.64 UR4, c[0x0][0x328] ;  /* 0x0000ca0000047ab9 */ /* 0x000fe20000000a00 */
[----:B------:R-:W-:Y:S01]  /*7600*/  ULDC.64 UR6, c[0x0][0x318] ;  /* 0x0000c60000067ab9 */ /* 0x000fe20000000a00 */
[----:B------:R-:W-:Y:S01]  /*7610*/  IMAD R83, R83, UR4, RZ ;  /* 0x0000000453537c24 */ /* 0x000fe2000f8e02ff */
[----:B------:R-:W-:Y:S01]  /*7620*/  BSSY B0, `(.L_x_11453) ;  /* 0x000003c000007945 */ /* 0x000fe20003800000 */
[----:B--2---:R-:W-:-:S04]  /*7630*/  IMAD.WIDE.U32 R12, R82, UR4, RZ ;  /* 0x00000004520c7c25 */ /* 0x004fc8000f8e00ff */
        /* <DEDUP_REMOVED lines=10> */
[----:B------:R-:W-:Y:S01]  /*76e0*/  LEA R11, P2, R12, UR6, 0x1 ;  /* 0x000000060c0b7c11 */ /* 0x000fe2000f8408ff */
[C---:B-1----:R-:W-:Y:S02]  /*76f0*/  VIADD R15, R14.reuse, 0xffffff80 ;  /* 0xffffff800e0f7836 */ /* 0x042fe40000000000 */
[----:B------:R-:W-:Y:S01]  /*7700*/  VIADD R14, R14, 0xffffff80 ;  /* 0xffffff800e0e7836 */ /* 0x000fe20000000000 */
[----:B------:R-:W-:Y:S01]  /*7710*/  LEA.HI.X R12, R12, UR7, R13, 0x1, P2 ;  /* 0x000000070c0c7c11 */ /* 0x000fe200090f0c0d */
[----:B------:R0:W1:Y:S03]  /*7720*/  SHFL.IDX PT, R40, R11, RZ, 0x1e1f ;  /* 0x001e1fff0b287589 */ /* 0x00006600000e0000 */
[----:B------:R-:W-:Y:S01]  /*7730*/  LEA.HI R14, R14, R15, RZ, 0x1 ;  /* 0x0000000f0e0e7211 */ /* 0x000fe200078f08ff */
[----:B------:R0:W2:Y:S03]  /*7740*/  SHFL.IDX PT, R41, R12, RZ, 0x1e1f ;  /* 0x001e1fff0c297589 */ /* 0x0000a600000e0000 */
[----:B------:R-:W-:-:S04]  /*7750*/  SHF.R.S32.HI R14, RZ, 0x1, R14 ;  /* 0x00000001ff0e7819 */ /* 0x000fc8000001140e */
[----:B------:R-:W-:-:S13]  /*7760*/  ISETP.GT.AND P2, PT, R85, R14, PT ;  /* 0x0000000e5500720c */ /* 0x000fda0003f44270 */
[----:B01----:R-:W-:Y:S05]  /*7770*/  @!P2 BRA `(.L_x_11454) ;  /* 0x000000000098a947 */ /* 0x003fea0003800000 */
[----:B------:R-:W3:Y:S01]  /*7780*/  LDL R15, [R1+0x80] ;  /* 0x00008000010f7983 */ /* 0x000ee20000100800 */
[----:B------:R-:W-:-:S03]  /*7790*/  ULDC UR4, c[0x0][0x2f4] ;  /* 0x0000bd0000047ab9 */ /* 0x000fc60000000800 */
[----:B------:R-:W4:Y:S04]  /*77a0*/  LDL R14, [R1+0x7c] ;  /* 0x00007c00010e7983 */ /* 0x000f280000100800 */
[----:B------:R-:W5:Y:S04]  /*77b0*/  LDL R46, [R1+0x68] ;  /* 0x00006800012e7983 */ /* 0x000f680000100800 */
[----:B------:R-:W5:Y:S01]  /*77c0*/  LDL R45, [R1+0x6c] ;  /* 0x00006c00012d7983 */ /* 0x000f620000100800 */
[C---:B------:R-:W-:Y:S02]  /*77d0*/  ISETP.GE.AND P5, PT, R18.reuse, UR4, PT ;  /* 0x0000000412007c0c */ /* 0x040fe4000bfa6270 */
[----:B------:R-:W-:Y:S01]  /*77e0*/  ISETP.GE.AND P4, PT, R137, UR4, PT ;  /* 0x0000000489007c0c */ /* 0x000fe2000bf86270 */
[----:B------:R-:W5:Y:S10]  /*77f0*/  LDL R44, [R1+0x78] ;  /* 0x00007800012c7983 */ /* 0x000f740000100800 */
[----:B------:R-:W-:-:S04]  /*7800*/  @!P5 LEA R42, P2, R18, R40, 0x1 ;  /* 0x00000028122ad211 */ /* 0x000fc800078408ff */
        /* <DEDUP_REMOVED lines=10> */
[----:B-----5:R-:W-:-:S04]  /*78b0*/  @!P5 IMAD.SHL.U32 R11, R46, 0x8, RZ ;  /* 0x000000082e0bd824 */ /* 0x020fc800078e00ff */
        /* <DEDUP_REMOVED lines=18> */
.L_x_11454:
[----:B------:R-:W-:Y:S05]  /*79e0*/  BSYNC B0 ;  /* 0x0000000000007941 */ /* 0x000fea0003800000 */
.L_x_11453:
[----:B0-----:R-:W3:Y:S01]  /*79f0*/  LDL.LU R12, [R1+0xc] ;  /* 0x00000c00010c7983 */ /* 0x001ee20000300800 */
        /* <DEDUP_REMOVED lines=11> */
[----:B------:R-:W-:Y:S02]  /*7ab0*/  SEL R11, RZ, 0x1, P2 ;  /* 0x00000001ff0b7807 */ /* 0x000fe40001000000 */
[----:B------:R-:W-:Y:S01]  /*7ac0*/  SEL R22, R22, RZ, P2 ;  /* 0x000000ff16167207 */ /* 0x000fe20001000000 */
[----:B------:R0:W-:Y:S01]  /*7ad0*/  @!P3 SYNCS.ARRIVE.TRANS64.RED.A1T0 RZ, [R34+URZ], RZ ;  /* 0x000000ff22ffb9a7 */ /* 0x0001e2000810043f */
[----:B---3--:R-:W-:-:S05]  /*7ae0*/  LOP3.LUT R12, R12, R11, RZ, 0x3c, !PT ;  /* 0x0000000b0c0c7212 */ /* 0x008fca00078e3cff */
[----:B------:R0:W-:Y:S01]  /*7af0*/  STL [R1+0xc], R12 ;  /* 0x00000c0c01007387 */ /* 0x0001e20000100800 */
[----:B------:R-:W-:Y:S05]  /*7b00*/  @P1 BRA `(.L_x_11455) ;  /* 0xffffffb000a41947 */ /* 0x000fea000383ffff */
[----:B0-----:R-:W0:Y:S01]  /*7b10*/  S2R R12, SR_TID.X ;  /* 0x00000000000c7919 */ /* 0x001e220000002100 */
[----:B------:R-:W-:Y:S02]  /*7b20*/  PLOP3.LUT P0, PT, PT, PT, PT, 0x8, 0x0 ;  /* 0x000000000000781c */ /* 0x000fe40003f0e170 */
[----:B0-----:R-:W-:-:S04]  /*7b30*/  SHF.R.U32.HI R12, RZ, 0x7, R12 ;  /* 0x00000007ff0c7819 */ /* 0x001fc8000001160c */
[----:B------:R-:W-:-:S13]  /*7b40*/  ISETP.NE.AND P4, PT, R12, 0x1, PT ;  /* 0x000000010c00780c */ /* 0x000fda0003f85270 */
[----:B------:R-:W-:Y:S06]  /*7b50*/  @!P4 BAR.ARV 0x9, 0x100 ;  /* 0x024400000000cb1d */ /* 0x000fec0000002000 */
.L_x_11392:
[----:B------:R-:W3:Y:S01]  /*7b60*/  LDL R8, [R1+0x5c] ;  /* 0x00005c0001087983 */ /* 0x000ee20000100800 */
[----:B------:R-:W0:Y:S01]  /*7b70*/  LDC R0, c[0x0][0x448] ;  /* 0x00011200ff007b82 */ /* 0x000e220000000800 */
[----:B------:R-:W-:-:S07]  /*7b80*/  IADD3 R7, R157, 0x1, -R154 ;  /* 0x000000019d077810 */ /* 0x000fce0007ffe89a */
[----:B------:R-:W1:Y:S01]  /*7b90*/  LDC.64 R4, c[0x0][0x9e0] ;  /* 0x00027800ff047b82 */ /* 0x000e620000000a00 */
[----:B0-----:R-:W-:Y:S02]  /*7ba0*/  ISETP.NE.AND P1, PT, R0, 0x1, PT ;  /* 0x000000010000780c */ /* 0x001fe40003f25270 */
[----:B-1----:R-:W-:-:S11]  /*7bb0*/  ISETP.GE.AND P2, PT, R5, 0x1, PT ;  /* 0x000000010500780c */ /* 0x002fd60003f46270 */
[----:B------:R-:W0:Y:S08]  /*7bc0*/  @P1 LDC R3, c[0x0][0x44c] ;  /* 0x00011300ff031b82 */ /* 0x000e300000000800 */
[----:B------:R-:W1:Y:S01]  /*7bd0*/  @P1 LDC R6, c[0x0][0x450] ;  /* 0x00011400ff061b82 */ /* 0x000e620000000800 */
[----:B---3--:R-:W-:-:S04]  /*7be0*/  VIADD R0, R8, 0xbf ;  /* 0x000000bf08007836 */ /* 0x008fc80000000000 */
[----:B0-----:R-:W-:-:S05]  /*7bf0*/  @P1 IMAD.HI.U32 R3, R0, R3, RZ ;  /* 0x0000000300031227 */ /* 0x001fca00078e00ff */
[----:B-1----:R-:W-:-:S05]  /*7c00*/  @P1 SHF.R.U32.HI R0, RZ, R6, R3 ;  /* 0x00000006ff001219 */ /* 0x002fca0000011603 */
[----:B------:R-:W-:Y:S01]  /*7c10*/  IMAD.IADD R3, R7, 0x1, R0 ;  /* 0x0000000107037824 */ /* 0x000fe200078e0200 */
[----:B------:R-:W-:Y:S06]  /*7c20*/  @P0 BRA `(.L_x_11456) ;  /* 0x00000000000c0947 */ /* 0x000fec0003800000 */
[----:B------:R-:W0:Y:S01]  /*7c30*/  FENCE.VIEW.ASYNC.G ;  /* 0x00000000000073c6 */ /* 0x000e220000000100 */
[----:B------:R-:W-:Y:S05]  /*7c40*/  WARPSYNC.ALL ;  /* 0x0000000000007948 */ /* 0x000fea0003800000 */
[----:B0-----:R-:W-:Y:S06]  /*7c50*/  BAR.ARV 0xc, 0x200 ;  /* 0x0308000000007b1d */ /* 0x001fec0000002000 */
.L_x_11456:
        /* <DEDUP_REMOVED lines=13> */
.L_x_11459:
[----:B------:R-:W-:-:S13]  /*7d30*/  ISETP.NE.AND P0, PT, R5, 0x1, PT ;  /* 0x000000010500780c */ /* 0x000fda0003f05270 */
[----:B------:R-:W0:Y:S02]  /*7d40*/  @P0 LDC.64 R6, c[0x0][0x9e8] ;  /* 0x00027a00ff060b82 */ /* 0x000e240000000a00 */
[----:B0-----:R-:W-:-:S05]  /*7d50*/  @P0 IMAD.HI.U32 R6, R0, R6, RZ ;  /* 0x0000000600060227 */ /* 0x001fca00078e00ff */
[----:B------:R-:W-:-:S07]  /*7d60*/  @P0 SHF.R.U32.HI R0, RZ, R7, R6 ;  /* 0x00000007ff000219 */ /* 0x000fce0000011606 */
.L_x_11460:
[----:B------:R-:W-:Y:S05]  /*7d70*/  BSYNC B0 ;  /* 0x0000000000007941 */ /* 0x000fea0003800000 */
.L_x_11458:
[----:B------:R-:W-:-:S05]  /*7d80*/  IMAD R3, R0, R5, R5 ;  /* 0x0000000500037224 */ /* 0x000fca00078e0205 */
[----:B------:R-:W-:-:S07]  /*7d90*/  VIMNMX R4, R4, R3, PT ;  /* 0x0000000304047248 */ /* 0x000fce0003fe0100 */
.L_x_11457:
[----:B------:R-:W0:Y:S01]  /*7da0*/  @P1 LDC R0, c[0x0][0x44c] ;  /* 0x00011300ff001b82 */ /* 0x000e220000000800 */
[----:B------:R-:W-:Y:S01]  /*7db0*/  VIADD R4, R4, 0x7f ;  /* 0x0000007f04047836 */ /* 0x000fe20000000000 */
[----:B------:R-:W-:-:S04]  /*7dc0*/  ULDC UR4, c[0x0][0x9dc] ;  /* 0x0002770000047ab9 */ /* 0x000fc80000000800 */
[----:B------:R-:W-:Y:S02]  /*7dd0*/  SHF.R.S32.HI R3, RZ, 0x1f, R4 ;  /* 0x0000001fff037819 */ /* 0x000fe40000011404 */
[----:B------:R-:W1:Y:S02]  /*7de0*/  @P1 LDC R7, c[0x0][0x450] ;  /* 0x00011400ff071b82 */ /* 0x000e640000000800 */
[----:B------:R-:W-:-:S04]  /*7df0*/  LEA.HI R3, R3, R4, RZ, 0x7 ;  /* 0x0000000403037211 */ /* 0x000fc800078f38ff */
[----:B------:R-:W-:-:S04]  /*7e00*/  SHF.R.S32.HI R3, RZ, 0x7, R3 ;  /* 0x00000007ff037819 */ /* 0x000fc80000011403 */
[----:B------:R-:W-:Y:S01]  /*7e10*/  VIMNMX R100, R100, R3, PT ;  /* 0x0000000364647248 */ /* 0x000fe20003fe0100 */
[----:B0-----:R-:W-:-:S04]  /*7e20*/  @P1 IMAD.HI.U32 R6, R8, R0, RZ ;  /* 0x0000000008061227 */ /* 0x001fc800078e00ff */
[----:B------:R-:W-:Y:S01]  /*7e30*/  IMAD.MOV.U32 R0, RZ, RZ, R8 ;  /* 0x000000ffff007224 */ /* 0x000fe200078e0008 */
        /* <DEDUP_REMOVED lines=14> */
.L_x_11463:
[----:B------:R-:W-:-:S13]  /*7f20*/  ISETP.NE.AND P0, PT, R5, 0x1, PT ;  /* 0x000000010500780c */ /* 0x000fda0003f05270 */
[----:B------:R-:W0:Y:S02]  /*7f30*/  @P0 LDC.64 R6, c[0x0][0x9e8] ;  /* 0x00027a00ff060b82 */ /* 0x000e240000000a00 */
[----:B0-----:R-:W-:-:S05]  /*7f40*/  @P0 IMAD.HI.U32 R4, R0, R6, RZ ;  /* 0x0000000600040227 */ /* 0x001fca00078e00ff */
[----:B------:R-:W-:-:S07]  /*7f50*/  @P0 SHF.R.U32.HI R0, RZ, R7, R4 ;  /* 0x00000007ff000219 */ /* 0x000fce0000011604 */
.L_x_11464:
[----:B------:R-:W-:Y:S05]  /*7f60*/  BSYNC B0 ;  /* 0x0000000000007941 */ /* 0x000fea0003800000 */
.L_x_11462:
[----:B------:R-:W-:-:S05]  /*7f70*/  IMAD R0, R0, R5, RZ ;  /* 0x0000000500007224 */ /* 0x000fca00078e02ff */
[----:B------:R-:W-:-:S07]  /*7f80*/  VIMNMX R3, R3, R0, !PT ;  /* 0x0000000003037248 */ /* 0x000fce0007fe0100 */
.L_x_11461:
        /* <DEDUP_REMOVED lines=40> */
.L_x_11466:
[----:B------:R-:W-:Y:S05]  /*8210*/  BSYNC B0 ;  /* 0x0000000000007941 */ /* 0x000fea0003800000 */
.L_x_11465:
        /* <DEDUP_REMOVED lines=26> */
[----:B---3--:R-:W-:-:S02]  /*83c0*/  IMAD R4, R0, R97, R9 ;  /* 0x0000006100047224 */ /* 0x008fc400078e0209 */
[----:B------:R-:W-:-:S03]  /*83d0*/  IMAD.MOV.U32 R0, RZ, RZ, RZ ;  /* 0x000000ffff007224 */ /* 0x000fc600078e00ff */
[----:B------:R0:W-:Y:S01]  /*83e0*/  STL [R1+0xa0], R4 ;  /* 0x0000a00401007387 */ /* 0x0001e20000100800 */
[----:B------:R-:W-:Y:S02]  /*83f0*/  VIADDMNMX R97, R4, R97, R100, PT ;  /* 0x0000006104617246 */ /* 0x000fe40003800164 */
[----:B------:R-:W-:Y:S02]  /*8400*/  CS2R R100, SRZ ;  /* 0x0000000000647805 */ /* 0x000fe4000001ff00 */
[----:B------:R-:W-:-:S13]  /*8410*/  ISETP.GT.AND P1, PT, R97, R4, PT ;  /* 0x000000046100720c */ /* 0x000fda0003f24270 */
[----:B0-----:R-:W-:Y:S05]  /*8420*/  @!P1 BRA `(.L_x_11467) ;  /* 0x0000013c00409947 */ /* 0x001fea0003800000 */
[----:B------:R-:W0:Y:S01]  /*8430*/  S2R R4, SR_TID.X ;  /* 0x0000000000047919 */ /* 0x000e220000002100 */
[----:B------:R-:W-:Y:S01]  /*8440*/  UMOV UR4, 0xffffffff ;  /* 0xffffffff00047882 */ /* 0x000fe20000000000 */
[----:B0-----:R-:W-:-:S05]  /*8450*/  VIADD R40, R4, 0xffffff80 ;  /* 0xffffff8004287836 */ /* 0x001fca0000000000 */
[----:B--2---:R-:W-:-:S04]  /*8460*/  SHF.R.S32.HI R41, RZ, 0x1f, R40 ;  /* 0x0000001fff297819 */ /* 0x004fc80000011428 */
[----:B------:R-:W-:-:S04]  /*8470*/  LEA.HI R13, R41, R40, RZ, 0x7 ;  /* 0x00000028290d7211 */ /* 0x000fc800078f38ff */
[----:B------:R-:W-:Y:S01]  /*8480*/  SHF.R.S32.HI R13, RZ, 0x7, R13 ;  /* 0x00000007ff0d7819 */ /* 0x000fe2000001140d */
[----:B------:R-:W-:Y:S06]  /*8490*/  BRA.DIV UR4, `(.L_x_11468) ;  /* 0x000001f204047947 */ /* 0x000fec000b800000 */
[----:B------:R-:W0:Y:S04]  /*84a0*/  SHFL.IDX PT, R0, R13, RZ, 0x1f ;  /* 0x00001fff0d007589 */ /* 0x000e2800000e0000 */
[----:B0-----:R1:W-:Y:S02]  /*84b0*/  STL [R1+0x48], R0 ;  /* 0x0000480001007387 */ /* 0x0013e40000100800 */
.L_x_11766:
[----:B------:R-:W1:Y:S01]  /*84c0*/  LDL R3, [R1+0x48] ;  /* 0x0000480001037983 */ /* 0x000e620000100800 */
[----:B------:R-:W-:Y:S01]  /*84d0*/  VIADD R4, R2, 0x21800 ;  /* 0x0002180002047836 */ /* 0x000fe20000000000 */
[----:B------:R-:W-:Y:S04]  /*84e0*/  BSSY B6, `(.L_x_11469) ;  /* 0x000001e000067945 */ /* 0x000fe80003800000 */
[----:B------:R-:W-:Y:S01]  /*84f0*/  LOP3.LUT P0, RZ, R4, 0x3ff, RZ, 0xc0, !PT ;  /* 0x000003ff04ff7812 */ /* 0x000fe2000780c0ff */
[----:B-1----:R-:W-:-:S05]  /*8500*/  IMAD.HI R0, R3, 0x55555556, RZ ;  /* 0x5555555603007827 */ /* 0x002fca00078e02ff */
[----:B------:R-:W-:-:S05]  /*8510*/  LEA.HI R141, R0, R0, RZ, 0x1 ;  /* 0x00000000008d7211 */ /* 0x000fca00078f08ff */
[----:B------:R-:W-:-:S04]  /*8520*/  IMAD R141, R141, -0x3, R3 ;  /* 0xfffffffd8d8d7824 */ /* 0x000fc800078e0203 */
[C---:B------:R-:W-:Y:S02]  /*8530*/  IMAD R3, R141.reuse, 0x2000, R4 ;  /* 0x000020008d037824 */ /* 0x040fe400078e0204 */
[----:B------:R-:W-:-:S03]  /*8540*/  IMAD R0, R141, 0x1000, R2 ;  /* 0x000010008d007824 */ /* 0x000fc600078e0202 */
[----:B------:R-:W-:Y:S01]  /*8550*/  SHF.R.U32.HI R3, RZ, 0x4, R3 ;  /* 0x00000004ff037819 */ /* 0x000fe20000011603 */
[----:B------:R-:W-:-:S03]  /*8560*/  VIADD R0, R0, 0xc400 ;  /* 0x0000c40000007836 */ /* 0x000fc60000000000 */
[----:B------:R-:W-:Y:S02]  /*8570*/  LOP3.LUT R3, R3, 0x3fff, RZ, 0xc0, !PT ;  /* 0x00003fff03037812 */ /* 0x000fe400078ec0ff */
[----:B------:R-:W-:-:S03]  /*8580*/  SHF.R.U32.HI R0, RZ, 0x4, R0 ;  /* 0x00000004ff007819 */ /* 0x000fc60000011600 */
[----:B------:R1:W-:Y:S01]  /*8590*/  STL [R1+0x94], R3 ;  /* 0x0000940301007387 */ /* 0x0003e20000100800 */
[----:B------:R-:W-:Y:S01]  /*85a0*/  LOP3.LUT R44, R0, 0x3fff, RZ, 0xc0, !PT ;  /* 0x00003fff002c7812 */ /* 0x000fe200078ec0ff */
        /* <DEDUP_REMOVED lines=17> */
.L_x_11470:
[----:B------:R-:W-:Y:S05]  /*86c0*/  BSYNC B6 ;  /* 0x0000000000067941 */ /* 0x000fea0003800000 */
.L_x_11469:
[----:B------:R-:W-:Y:S02]  /*86d0*/  ULDC UR4, c[0x0][0x3f4] ;  /* 0x0000fd0000047ab9 */ /* 0x000fe40000000800 */
[----:B------:R-:W-:-:S13]  /*86e0*/  ISETP.LT.AND P0, PT, RZ, UR4, PT ;  /* 0x00000004ff007c0c */ /* 0x000fda000bf01270 */
[----:B------:R-:W-:Y:S05]  /*86f0*/  @P0 BRA `(.L_x_11471) ;  /* 0x0000000000400947 */ /* 0x000fea0003800000 */
[----:B------:R-:W-:-:S04]  /*8700*/  ULEA.HI UR4, UR37, UR37, URZ, 0x1 ;  /* 0x0000002525047291 */ /* 0x000fc8000f8f083f */
[----:B------:R-:W-:-:S04]  /*8710*/  ULOP3.LUT UR4, UR4, 0xfffffffe, URZ, 0xc0, !UPT ;  /* 0xfffffffe04047892 */ /* 0x000fc8000f8ec03f */
[----:B------:R-:W-:-:S06]  /*8720*/  UIADD3 UR4, UR37, -UR4, URZ ;  /* 0x8000000425047290 */ /* 0x000fcc000fffe03f */
[----:B-1----:R-:W-:-:S05]  /*8730*/  IMAD.U32 R3, RZ, RZ, UR4 ;  /* 0x00000004ff037e24 */ /* 0x002fca000f8e00ff */
[----:B------:R-:W-:-:S04]  /*8740*/  SHF.L.U32 R3, R3, 0x1f, RZ ;  /* 0x0000001f03037819 */ /* 0x000fc800000006ff */
[----:B------:R1:W2:Y:S03]  /*8750*/  SYNCS.PHASECHK.TRANS64.TRYWAIT P0, [R2+URZ+0x2d800], R3 ;  /* 0x02d80003020075a7 */ /* 0x0002a6000800017f */
[----:B--2---:R-:W-:Y:S05]  /*8760*/  @!P0 NANOSLEEP.SYNCS 0x989680 ;  /* 0x009896800000895d */ /* 0x004fea0003900000 */
[----:B------:R-:W2:Y:S01]  /*8770*/  @!P0 SYNCS.PHASECHK.TRANS64 P0, [R2+URZ+0x2d800], R3 ;  /* 0x02d80003020085a7 */ /* 0x000ea2000800007f */
[----:B------:R-:W-:Y:S04]  /*8780*/  BSSY B0, `(.L_x_11472) ;  /* 0x0000006000007945 */ /* 0x000fe80003800000 */
[----:B--2---:R-:W-:Y:S05]  /*8790*/  @P0 BRA `(.L_x_11473) ;  /* 0x0000000000100947 */ /* 0x004fea0003800000 */
.L_x_11474:
[----:B--2---:R2:W3:Y:S02]  /*87a0*/  SYNCS.PHASECHK.TRANS64.TRYWAIT P0, [R2+URZ+0x2d800], R3 ;  /* 0x02d80003020075a7 */ /* 0x0044e4000800017f */
[----:B---3--:R-:W-:Y:S05]  /*87b0*/  @!P0 NANOSLEEP.SYNCS 0x989680 ;  /* 0x009896800000895d */ /* 0x008fea0003900000 */
[----:B------:R-:W3:Y:S02]  /*87c0*/  @!P0 SYNCS.PHASECHK.TRANS64 P0, [R2+URZ+0x2d800], R3 ;  /* 0x02d80003020085a7 */ /* 0x000ee4000800007f */
[----:B---3--:R-:W-:Y:S05]  /*87d0*/  @!P0 BRA `(.L_x_11474) ;  /* 0xfffffffc00f08947 */ /* 0x008fea000383ffff */
.L_x_11473:
[----:B------:R-:W-:Y:S05]  /*87e0*/  BSYNC B0 ;  /* 0x0000000000007941 */ /* 0x000fea0003800000 */
.L_x_11472:
[----:B------:R-:W-:Y:S05]  /*87f0*/  BRA `(.L_x_11475) ;  /* 0x0000004000a07947 */ /* 0x000fea0003800000 */
.L_x_11471:
[----:B------:R-:W-:Y:S01]  /*8800*/  ULOP3.LUT UP0, URZ, UR40, 0x1bf, URZ, 0xc0, !UPT ;  /* 0x000001bf283f7892 */ /* 0x000fe2000f80c03f */
[----:B-----5:R-:W-:Y:S01]  /*8810*/  SHF.R.S32.HI R0, RZ, 0x1f, R96 ;  /* 0x0000001fff007819 */ /* 0x020fe20000011460 */
[----:B------:R-:W-:Y:S01]  /*8820*/  ULDC.64 UR4, c[0x0][0x3f8] ;  /* 0x0000fe0000047ab9 */ /* 0x000fe20000000a00 */
[----:B------:R-:W-:Y:S01]  /*8830*/  ULDC.64 UR6, c[0x0][0x408] ;  /* 0x0001020000067ab9 */ /* 0x000fe20000000a00 */
[----:B------:R-:W-:Y:S02]  /*8840*/  IMAD.WIDE.U32 R24, R96, UR4, RZ ;  /* 0x0000000460187c25 */ /* 0x000fe4000f8e00ff */
[----:B------:R-:W-:Y:S02]  /*8850*/  PLOP3.LUT P0, PT, PT, PT, UP0, 0x80, 0x0 ;  /* 0x000000000000781c */ /* 0x000fe40003f0f008 */
[C---:B-1----:R-:W-:Y:S02]  /*8860*/  IMAD R3, R0.reuse, UR4, RZ ;  /* 0x0000000400037c24 */ /* 0x042fe4000f8e02ff */
[----:B------:R-:W-:-:S02]  /*8870*/  IMAD R5, R0, UR6, RZ ;  /* 0x0000000600057c24 */ /* 0x000fc4000f8e02ff */
[C---:B------:R-:W-:Y:S02]  /*8880*/  IMAD R3, R96.reuse, UR5, R3 ;  /* 0x0000000560037c24 */ /* 0x040fe4000f8e0203 */
[C---:B------:R-:W-:Y:S02]  /*8890*/  IMAD R5, R96.reuse, UR7, R5 ;  /* 0x0000000760057c24 */ /* 0x040fe4000f8e0205 */
[----:B------:R-:W-:-:S04]  /*88a0*/  IMAD.WIDE.U32 R26, R96, UR6, RZ ;  /* 0x00000006601a7c25 */ /* 0x000fc8000f8e00ff */
[----:B------:R-:W-:Y:S02]  /*88b0*/  IMAD.IADD R29, R3, 0x1, R25 ;  /* 0x00000001031d7824 */ /* 0x000fe400078e0219 */
[----:B------:R-:W-:Y:S01]  /*88c0*/  IMAD.IADD R31, R5, 0x1, R27 ;  /* 0x00000001051f7824 */ /* 0x000fe200078e021b */
        /* <DEDUP_REMOVED lines=17> */
.L_x_11476:
[----:B------:R-:W2:Y:S01]  /*89e0*/  LDL R20, [R1+0x5c] ;  /* 0x00005c0001147983 */ /* 0x000ea20000100800 */
[----:B------:R-:W-:Y:S01]  /*89f0*/  ULDC.U8 UR4, c[0x0][0x410] ;  /* 0x0001040000047ab9 */ /* 0x000fe20000000000 */
[----:B------:R-:W1:Y:S01]  /*8a00*/  S2R R21, SR_TID.X ;  /* 0x0000000000157919 */ /* 0x000e620000002100 */
[----:B------:R-:W-:Y:S01]  /*8a10*/  ISETP.NE.AND P0, PT, RZ, UR4, PT ;  /* 0x00000004ff007c0c */ /* 0x000fe2000bf05270 */
[----:B------:R-:W-:Y:S01]  /*8a20*/  BSSY B0, `(.L_x_11477) ;  /* 0x00003fd000007945 */ /* 0x000fe20003800000 */
[C---:B-1----:R-:W-:Y:S02]  /*8a30*/  VIADD R59, R21.reuse, 0xffffff80 ;  /* 0xffffff80153b7836 */ /* 0x042fe40000000000 */
[----:B------:R-:W-:-:S05]  /*8a40*/  VIADD R58, R21, 0xffffff80 ;  /* 0xffffff80153a7836 */ /* 0x000fca0000000000 */
[----:B------:R-:W-:-:S04]  /*8a50*/  LEA.HI R58, R58, R59, RZ, 0x1 ;  /* 0x0000003b3a3a7211 */ /* 0x000fc800078f08ff */
[----:B------:R-:W-:-:S05]  /*8a60*/  SHF.R.S32.HI R58, RZ, 0x1, R58 ;  /* 0x00000001ff3a7819 */ /* 0x000fca000001143a */
[----:B--2---:R-:W-:Y:S01]  /*8a70*/  IMAD.IADD R6, R58, 0x1, R20 ;  /* 0x000000013a067824 */ /* 0x004fe200078e0214 */
[----:B------:R-:W-:Y:S06]  /*8a80*/  @!P0 BRA `(.L_x_11478) ;  /* 0x0000001c00e48947 */ /* 0x000fec0003800000 */
        /* <DEDUP_REMOVED lines=8> */
[----:B-1----:R-:W-:-:S04]  /*8b10*/  @P0 IMAD.HI.U32 R0, R6, R3, RZ ;  /* 0x0000000306000227 */ /* 0x002fc800078e00ff */
[----:B------:R-:W-:Y:S01]  /*8b20*/  IMAD.MOV.U32 R3, RZ, RZ, R6 ;  /* 0x000000ffff037224 */ /* 0x000fe200078e0006 */
[----:B--2---:R-:W-:-:S04]  /*8b30*/  @P0 SHF.R.U32.HI R3, RZ, R7, R0 ;  /* 0x00000007ff030219 */ /* 0x004fc80000011600 */
        /* <DEDUP_REMOVED lines=18> */
[----:B------:R-:W3:Y:S04]  /*8c60*/  SHFL.IDX PT, R38, R38, RZ, 0x1e1f ;  /* 0x001e1fff26267589 */ /* 0x000ee800000e0000 */
[----:B------:R-:W4:Y:S04]  /*8c70*/  SHFL.IDX PT, R0, R0, RZ, 0x1e1f ;  /* 0x001e1fff00007589 */ /* 0x000f2800000e0000 */
[----:B-1----:R-:W0:Y:S02]  /*8c80*/  SHFL.IDX PT, R39, R39, RZ, 0x1e1f ;  /* 0x001e1fff27277589 */ /* 0x002e2400000e0000 */
.L_x_11772:
[----:B------:R-:W-:Y:S01]  /*8c90*/  IMAD R42, R154, R5, RZ ;  /* 0x000000059a2a7224 */ /* 0x000fe200078e02ff */
[----:B------:R-:W-:Y:S01]  /*8ca0*/  BSSY B1, `(.L_x_11480) ;  /* 0x000005e000017945 */ /* 0x000fe20003800000 */
[----:B------:R-:W-:Y:S02]  /*8cb0*/  CS2R R34, SRZ ;  /* 0x0000000000227805 */ /* 0x000fe4000001ff00 */
[----:B------:R-:W-:Y:S02]  /*8cc0*/  CS2R R30, SRZ ;  /* 0x00000000001e7805 */ /* 0x000fe4000001ff00 */
[----:B------:R-:W-:Y:S02]  /*8cd0*/  CS2R R26, SRZ ;  /* 0x00000000001a7805 */ /* 0x000fe4000001ff00 */
[----:B------:R-:W-:Y:S01]  /*8ce0*/  ISETP.GE.AND P0, PT, R6, R42, PT ;  /* 0x0000002a0600720c */ /* 0x000fe20003f06270 */
[----:B------:R-:W-:Y:S01]  /*8cf0*/  IMAD R42, R33, -0xc0, R42 ;  /* 0xffffff40212a7824 */ /* 0x000fe200078e022a */
        /* <DEDUP_REMOVED lines=8> */
[----:B------:R-:W-:Y:S01]  /*8d80*/  CS2R R10, SRZ ;  /* 0x00000000000a7805 */ /* 0x000fe2000001ff00 */
[----:B------:R-:W-:Y:S06]  /*8d90*/  @P0 BRA `(.L_x_11481) ;  /* 0x0000000400380947 */ /* 0x000fec0003800000 */
[----:B------:R-:W2:Y:S01]  /*8da0*/  LDL R50, [R1+0x90] ;  /* 0x0000900001327983 */ /* 0x000ea20000100800 */
[----:B------:R-:W-:-:S03]  /*8db0*/  ULDC UR4, c[0x0][0x3f4] ;  /* 0x0000fd0000047ab9 */ /* 0x000fc60000000800 */
[----:B------:R-:W3:Y:S04]  /*8dc0*/  LDL R49, [R1+0x88] ;  /* 0x0000880001317983 */ /* 0x000ee80000100800 */
[----:B------:R-:W4:Y:S04]  /*8dd0*/  LDL R48, [R1+0x8c] ;  /* 0x00008c0001307983 */ /* 0x000f280000100800 */
[----:B------:R-:W4:Y:S04]  /*8de0*/  LDL R45, [R1+0x84] ;  /* 0x00008400012d7983 */ /* 0x000f280000100800 */
[----:B------:R-:W4:Y:S04]  /*8df0*/  LDL.64 R46, [R1+0x60] ;  /* 0x00006000012e7983 */ /* 0x000f280000100a00 */
        /* <DEDUP_REMOVED lines=16> */
[----:B------:R-:W-:Y:S02]  /*8f00*/  @!P3 IADD3 R24, P5, R39, R24, RZ ;  /* 0x000000182718b210 */ /* 0x000fe40007fbe0ff */
[----:B------:R-:W-:Y:S01]  /*8f10*/  SHF.L.U64.HI R4, R49, 0x1, R4 ;  /* 0x0000000131047819 */ /* 0x000fe20000010204 */
[--C-:B------:R-:W-:Y:S01]  /*8f20*/  @!P3 IMAD.X R27, R3, 0x1, R5.reuse, P4 ;  /* 0x00000001031bb824 */ /* 0x100fe200020e0605 */
[-C--:B------:R-:W-:Y:S01]  /*8f30*/  @!P2 IADD3 R20, P4, R38, R14.reuse, RZ ;  /* 0x0000000e2614a210 */ /* 0x080fe20007f9e0ff */
[----:B------:R-:W-:Y:S01]  /*8f40*/  @!P3 IMAD.X R25, R0, 0x1, R5, P5 ;  /* 0x000000010019b824 */ /* 0x000fe200028e0605 */
[----:B------:R-:W-:Y:S01]  /*8f50*/  @!P2 IADD3 R14, P5, R39, R14, RZ ;  /* 0x0000000e270ea210 */ /* 0x000fe20007fbe0ff */
[----:B------:R-:W-:Y:S01]  /*8f60*/  IMAD.SHL.U32 R31, R43, 0x2, RZ ;  /* 0x000000022b1f7824 */ /* 0x000fe200078e00ff */
[----:B------:R-:W-:Y:S01]  /*8f70*/  SHF.R.S32.HI R7, RZ, 0x1f, R48 ;  /* 0x0000001fff077819 */ /* 0x000fe20000011430 */
[--C-:B------:R-:W-:Y:S01]  /*8f80*/  @!P2 IMAD.X R21, R3, 0x1, R4.reuse, P4 ;  /* 0x000000010315a824 */ /* 0x100fe200020e0604 */
[-C--:B------:R-:W-:Y:S01]  /*8f90*/  @!P1 IADD3 R12, P4, R38, R10.reuse, RZ ;  /* 0x0000000a260c9210 */ /* 0x080fe20007f9e0ff */
[----:B------:R-:W-:Y:S01]  /*8fa0*/  @!P2 IMAD.X R15, R0, 0x1, R4, P5 ;  /* 0x00000001000fa824 */ /* 0x000fe200028e0604 */
[----:B------:R-:W-:Y:S01]  /*8fb0*/  SHF.L.U64.HI R7, R48, 0x1, R7 ;  /* 0x0000000130077819 */ /* 0x000fe20000010207 */
[----:B------:R-:W5:Y:S01]  /*8fc0*/  @!P3 LD.E.64 R32, desc[UR54][R26.64] ;  /* 0x000000361a20b980 */ /* 0x000f62000c101b00 */
[----:B------:R-:W-:-:S02]  /*8fd0*/  @!P1 IADD3 R10, P5, R39, R10, RZ ;  /* 0x0000000a270a9210 */ /* 0x000fc40007fbe0ff */
[----:B------:R-:W-:Y:S01]  /*8fe0*/  SHF.R.S32.HI R6, RZ, 0x1f, R45 ;  /* 0x0000001fff067819 */ /* 0x000fe2000001142d */
[--C-:B------:R-:W-:Y:S01]  /*8ff0*/  @!P1 IMAD.X R13, R3, 0x1, R7.reuse, P4 ;  /* 0x00000001030d9824 */ /* 0x100fe200020e0607 */
[----:B------:R-:W-:Y:S01]  /*9000*/  ISETP.GE.AND P4, PT, R46, UR4, PT ;  /* 0x000000042e007c0c */ /* 0x000fe2000bf86270 */
[----:B------:R-:W-:Y:S01]  /*9010*/  @!P1 IMAD.X R11, R0, 0x1, R7, P5 ;  /* 0x00000001000b9824 */ /* 0x000fe200028e0607 */
[----:B------:R-:W-:Y:S02]  /*9020*/  SHF.L.U64.HI R6, R45, 0x1, R6 ;  /* 0x000000012d067819 */ /* 0x000fe40000010206 */
[----:B------:R-:W-:Y:S02]  /*9030*/  @!P0 IADD3 R8, P5, R38, R28, RZ ;  /* 0x0000001c26088210 */ /* 0x000fe40007fbe0ff */
[----:B------:R-:W-:-:S03]  /*9040*/  SHF.R.S32.HI R30, RZ, 0x1f, R43 ;  /* 0x0000001fff1e7819 */ /* 0x000fc6000001142b */
[----:B------:R-:W-:Y:S01]  /*9050*/  @!P0 IMAD.X R9, R3, 0x1, R6, P5 ;  /* 0x0000000103098824 */ /* 0x000fe200028e0606 */
[----:B------:R-:W-:-:S03]  /*9060*/  @!P0 IADD3 R4, P5, R39, R28, RZ ;  /* 0x0000001c27048210 */ /* 0x000fc60007fbe0ff */
[----:B------:R-:W-:Y:S02]  /*9070*/  @!P4 IMAD.MOV.U32 R28, RZ, RZ, R38 ;  /* 0x000000ffff1cc224 */ /* 0x000fe400078e0026 */
[----:B------:R-:W-:Y:S01]  /*9080*/  @!P0 IMAD.X R5, R0, 0x1, R6, P5 ;  /* 0x0000000100058824 */ /* 0x000fe200028e0606 */
[----:B------:R-:W-:Y:S01]  /*9090*/  ISETP.GE.AND P5, PT, R43, UR4, PT ;  /* 0x000000042b007c0c */ /* 0x000fe2000bfa6270 */
[----:B------:R-:W-:Y:S02]  /*90a0*/  @!P4 IMAD.MOV.U32 R29, RZ, RZ, R3 ;  /* 0x000000ffff1dc224 */ /* 0x000fe400078e0003 */
        /* <DEDUP_REMOVED lines=29> */
.L_x_11481:
[----:B------:R-:W-:Y:S05]  /*9280*/  BSYNC B1 ;  /* 0x0000000000017941 */ /* 0x000fea0003800000 */
.L_x_11480:
        /* <DEDUP_REMOVED lines=49> */
[----:B------:R-:W-:Y:S01]  /*95a0*/  PRMT R51, R0, 0x7610, R51 ;  /* 0x0000761000337816 */ /* 0x000fe20000000033 */
[----:B------:R-:W-:Y:S01]  /*95b0*/  IMAD.MOV.U32 R0, RZ, RZ, R10 ;  /* 0x000000ffff007224 */ /* 0x000fe200078e000a */
[----:B------:R-:W-:Y:S01]  /*95c0*/  PRMT R52, R4, 0x7610, R52 ;  /* 0x0000761004347816 */ /* 0x000fe20000000034 */
[----:B------:R-:W-:Y:S01]  /*95d0*/  IMAD.MOV.U32 R4, RZ, RZ, R11 ;  /* 0x000000ffff047224 */ /* 0x000fe200078e000b */
[----:B------:R-:W-:-:S02]  /*95e0*/  PRMT R47, R5, 0x7610, R47 ;  /* 0x00007610052f7816 */ /* 0x000fc4000000002f */
[----:B------:R-:W-:Y:S01]  /*95f0*/  PRMT R48, R6, 0x7610, R48 ;  /* 0x0000761006307816 */ /* 0x000fe20000000030 */
[----:B0-----:R-:W-:Y:S06]  /*9600*/  @!P0 BRA `(.L_x_11483) ;  /* 0x000001e000408947 */ /* 0x001fec0003800000 */
.L_x_11773:
[----:B------:R-:W-:Y:S05]  /*9610*/  BSYNC B1 ;  /* 0x0000000000017941 */ /* 0x000fea0003800000 */
.L_x_11482:
[----:B------:R-:W-:Y:S02]  /*9620*/  PRMT R42, R0, 0x7610, R42 ;  /* 0x00007610002a7816 */ /* 0x000fe4000000002a */
[----:B------:R-:W-:Y:S01]  /*9630*/  PRMT R43, R4, 0x7610, R43 ;  /* 0x00007610042b7816 */ /* 0x000fe2000000002b */
[----:B------:R-:W-:Y:S06]  /*9640*/  @P1 BRA `(.L_x_11484) ;  /* 0x0000003000e81947 */ /* 0x000fec0003800000 */
[----:B------:R-:W2:Y:S01]  /*9650*/  LDL.64 R62, [R1+0x60] ;  /* 0x00006000013e7983 */ /* 0x000ea20000100a00 */
[----:B------:R-:W2:Y:S03]  /*9660*/  LDC R4, c[0x0][0x3f4] ;  /* 0x0000fd00ff047b82 */ /* 0x000ea60000000800 */
[----:B------:R-:W3:Y:S04]  /*9670*/  LDL R66, [R1+0xa4] ;  /* 0x0000a40001427983 */ /* 0x000ee80000100800 */
[----:B------:R-:W4:Y:S04]  /*9680*/  LDL R61, [R1+0x90] ;  /* 0x00009000013d7983 */ /* 0x000f280000100800 */
[----:B------:R-:W5:Y:S04]  /*9690*/  LDL R59, [R1+0x88] ;  /* 0x00008800013b7983 */ /* 0x000f680000100800 */
[----:B------:R-:W5:Y:S04]  /*96a0*/  LDL R58, [R1+0x8c] ;  /* 0x00008c00013a7983 */ /* 0x000f680000100800 */
[----:B------:R-:W5:Y:S04]  /*96b0*/  LDL R7, [R1+0x84] ;  /* 0x0000840001077983 */ /* 0x000f680000100800 */
[----:B------:R-:W5:Y:S01]  /*96c0*/  LDL R6, [R1+0x98] ;  /* 0x0000980001067983 */ /* 0x000f620000100800 */
[----:B------:R-:W-:-:S04]  /*96d0*/  LEA.HI R40, R41, R40, RZ, 0x2 ;  /* 0x0000002829287211 */ /* 0x000fc800078f10ff */
[--C-:B------:R-:W-:Y:S02]  /*96e0*/  SHF.R.S32.HI R0, RZ, 0x2, R40.reuse ;  /* 0x00000002ff007819 */ /* 0x100fe40000011428 */
[----:B0-----:R-:W-:-:S04]  /*96f0*/  SHF.R.S32.HI R3, RZ, 0x1f, R40 ;  /* 0x0000001fff037819 */ /* 0x001fc80000011428 */
[----:B------:R-:W-:-:S04]  /*9700*/  LEA.HI R3, R3, R0, RZ, 0x2 ;  /* 0x0000000003037211 */ /* 0x000fc800078f10ff */
[----:B------:R-:W-:Y:S01]  /*9710*/  LOP3.LUT R5, R3, 0xfffffffc, RZ, 0xc0, !PT ;  /* 0xfffffffc03057812 */ /* 0x000fe200078ec0ff */
[----:B------:R-:W-:Y:S04]  /*9720*/  BSSY B1, `(.L_x_11485) ;  /* 0x000003a000017945 */ /* 0x000fe80003800000 */
[----:B------:R-:W-:-:S05]  /*9730*/  IMAD.IADD R5, R0, 0x1, -R5 ;  /* 0x0000000100057824 */ /* 0x000fca00078e0a05 */
[----:B------:R-:W-:Y:S02]  /*9740*/  LOP3.LUT P0, RZ, R5, 0x2, RZ, 0xc0, !PT ;  /* 0x0000000205ff7812 */ /* 0x000fe4000780c0ff */
[----:B--2---:R-:W-:Y:S01]  /*9750*/  ISETP.GE.AND P6, PT, R62, R4, PT ;  /* 0x000000043e00720c */ /* 0x004fe20003fc6270 */
[----:B---3--:R-:W-:-:S04]  /*9760*/  IMAD R3, R66, 0x2, R2 ;  /* 0x0000000242037824 */ /* 0x008fc800078e0202 */
[----:B------:R-:W-:Y:S01]  /*9770*/  VIADD R0, R3, 0x20 ;  /* 0x0000002003007836 */ /* 0x000fe20000000000 */
[-C--:B----4-:R-:W-:Y:S02]  /*9780*/  ISETP.GE.AND P1, PT, R61, R4.reuse, PT ;  /* 0x000000043d00720c */ /* 0x090fe40003f26270 */
[-C--:B-----5:R-:W-:Y:S02]  /*9790*/  ISETP.GE.AND P2, PT, R59, R4.reuse, PT ;  /* 0x000000043b00720c */ /* 0x0a0fe40003f46270 */
[-C--:B------:R-:W-:Y:S02]  /*97a0*/  ISETP.GE.AND P3, PT, R58, R4.reuse, PT ;  /* 0x000000043a00720c */ /* 0x080fe40003f66270 */
        /* <DEDUP_REMOVED lines=49> */
.L_x_11486:
[----:B------:R-:W-:Y:S05]  /*9ac0*/  BSYNC B1 ;  /* 0x0000000000017941 */ /* 0x000fea0003800000 */
.L_x_11485:
[----:B------:R-:W-:Y:S01]  /*9ad0*/  BSSY B1, `(.L_x_11487) ;  /* 0x0000031000017945 */ /* 0x000fe20003800000 */
[----:B------:R-:W-:-:S03]  /*9ae0*/  @P0 VIADD R0, R3, 0xffffffe0 ;  /* 0xffffffe003000836 */ /* 0x000fc60000000000 */
[----:B------:R-:W-:Y:S05]  /*9af0*/  @P1 BRA `(.L_x_11488) ;  /* 0x0000000000b81947 */ /* 0x000fea0003800000 */
[----:B0-----:R-:W0:Y:S01]  /*9b00*/  LDS.128 R4, [R0+0xc400] ;  /* 0x00c4000000047984 */ /* 0x001e220000000c00 */
        /* <DEDUP_REMOVED lines=44> */
[----:B------:R1:W-:Y:S02]  /*9dd0*/  STS.128 [R0+0xc400], R4 ;  /* 0x00c4000400007388 */ /* 0x0003e40000000c00 */
.L_x_11488:
[----:B------:R-:W-:Y:S05]  /*9de0*/  BSYNC B1 ;  /* 0x0000000000017941 */ /* 0x000fea0003800000 */
.L_x_11487:
        /* <DEDUP_REMOVED lines=48> */
.L_x_11490:
[----:B------:R-:W-:Y:S05]  /*a0f0*/  BSYNC B1 ;  /* 0x0000000000017941 */ /* 0x000fea0003800000 */
.L_x_11489:
        /* <DEDUP_REMOVED lines=48> */
.L_x_11492:
[----:B------:R-:W-:Y:S05]  /*a400*/  BSYNC B1 ;  /* 0x0000000000017941 */ /* 0x000fea0003800000 */
.L_x_11491:
        /* <DEDUP_REMOVED lines=48> */
.L_x_11494:
[----:B------:R-:W-:Y:S05]  /*a710*/  BSYNC B1 ;  /* 0x0000000000017941 */ /* 0x000fea0003800000 */
.L_x_11493:
        /* <DEDUP_REMOVED lines=48> */
.L_x_11478:
        /* <DEDUP_REMOVED lines=28> */
[----:B------:R1:W2:Y:S04]  /*abe0*/  SHFL.IDX PT, R0, R13, RZ, 0x1e1f ;  /* 0x001e1fff0d007589 */ /* 0x0002a800000e0000 */
[----:B------:R-:W3:Y:S04]  /*abf0*/  SHFL.IDX PT, R3, R3, RZ, 0x1e1f ;  /* 0x001e1fff03037589 */ /* 0x000ee800000e0000 */
[----:B------:R1:W4:Y:S04]  /*ac00*/  SHFL.IDX PT, R37, R26, RZ, 0x1e1f ;  /* 0x001e1fff1a257589 */ /* 0x00032800000e0000 */
[----:B------:R-:W0:Y:S02]  /*ac10*/  SHFL.IDX PT, R38, R38, RZ, 0x1e1f ;  /* 0x001e1fff26267589 */ /* 0x000e2400000e0000 */
.L_x_11779:
[----:B------:R-:W-:Y:S01]  /*ac20*/  IMAD R7, R154, R7, RZ ;  /* 0x000000079a077224 */ /* 0x000fe200078e02ff */
[----:B------:R-:W-:Y:S01]  /*ac30*/  BSSY B1, `(.L_x_11496) ;  /* 0x000003a000017945 */ /* 0x000fe20003800000 */
[----:B------:R-:W-:Y:S02]  /*ac40*/  CS2R R4, SRZ ;  /* 0x0000000000047805 */ /* 0x000fe4000001ff00 */
[----:B------:R-:W-:Y:S01]  /*ac50*/  CS2R R8, SRZ ;  /* 0x0000000000087805 */ /* 0x000fe2000001ff00 */
[----:B------:R-:W-:Y:S01]  /*ac60*/  IMAD R40, R33, -0xc0, R7 ;  /* 0xffffff4021287824 */ /* 0x000fe200078e0207 */
[----:B------:R-:W-:Y:S02]  /*ac70*/  ISETP.GE.AND P0, PT, R6, R7, PT ;  /* 0x000000070600720c */ /* 0x000fe40003f06270 */
[----:B------:R-:W-:Y:S02]  /*ac80*/  CS2R R6, SRZ ;  /* 0x0000000000067805 */ /* 0x000fe4000001ff00 */
[----:B------:R-:W-:-:S02]  /*ac90*/  CS2R R10, SRZ ;  /* 0x00000000000a7805 */ /* 0x000fc4000001ff00 */
[----:B-1----:R-:W-:Y:S02]  /*aca0*/  CS2R R12, SRZ ;  /* 0x00000000000c7805 */ /* 0x002fe4000001ff00 */
[----:B0-----:R-:W-:Y:S02]  /*acb0*/  CS2R R14, SRZ ;  /* 0x00000000000e7805 */ /* 0x001fe4000001ff00 */
[----:B------:R-:W-:Y:S02]  /*acc0*/  CS2R R24, SRZ ;  /* 0x0000000000187805 */ /* 0x000fe4000001ff00 */
[----:B------:R-:W-:Y:S02]  /*acd0*/  CS2R R26, SRZ ;  /* 0x00000000001a7805 */ /* 0x000fe4000001ff00 */
[----:B------:R-:W-:Y:S02]  /*ace0*/  CS2R R28, SRZ ;  /* 0x00000000001c7805 */ /* 0x000fe4000001ff00 */
[----:B------:R-:W-:-:S02]  /*acf0*/  CS2R R30, SRZ ;  /* 0x00000000001e7805 */ /* 0x000fc4000001ff00 */
[----:B------:R-:W-:Y:S02]  /*ad00*/  CS2R R32, SRZ ;  /* 0x0000000000207805 */ /* 0x000fe4000001ff00 */
[----:B------:R-:W-:Y:S01]  /*ad10*/  CS2R R34, SRZ ;  /* 0x0000000000227805 */ /* 0x000fe2000001ff00 */
[----:B------:R-:W-:Y:S06]  /*ad20*/  @P0 BRA `(.L_x_11497) ;  /* 0x0000000000a80947 */ /* 0x000fec0003800000 */
[----:B------:R-:W4:Y:S04]  /*ad30*/  LDL R21, [R1+0x68] ;  /* 0x0000680001157983 */ /* 0x000f280000100800 */
[----:B------:R-:W4:Y:S01]  /*ad40*/  LDL R20, [R1+0x6c] ;  /* 0x00006c0001147983 */ /* 0x000f220000100800 */
        /* <DEDUP_REMOVED lines=15> */
[----:B------:R-:W-:Y:S01]  /*ae40*/  @!P2 IMAD.SHL.U32 R36, R18, 0x2, RZ ;  /* 0x000000021224a824 */ /* 0x000fe200078e00ff */
[----:B------:R-:W-:Y:S02]  /*ae50*/  CS2R R14, SRZ ;  /* 0x00000000000e7805 */ /* 0x000fe4000001ff00 */
[----:B------:R-:W-:Y:S02]  /*ae60*/  CS2R R24, SRZ ;  /* 0x0000000000187805 */ /* 0x000fe4000001ff00 */
[----:B------:R-:W-:Y:S01]  /*ae70*/  CS2R R26, SRZ ;  /* 0x00000000001a7805 */ /* 0x000fe2000001ff00 */
[----:B------:R-:W-:-:S02]  /*ae80*/  @!P3 IMAD.SHL.U32 R13, R21, 0x8, RZ ;  /* 0x00000008150db824 */ /* 0x000fc400078e00ff */
[----:B------:R-:W-:Y:S01]  /*ae90*/  @!P4 IMAD.SHL.U32 R39, R20, 0x8, RZ ;  /* 0x000000081427c824 */ /* 0x000fe200078e00ff */
[-C--:B------:R-:W-:Y:S01]  /*aea0*/  @!P2 IADD3 R20, P0, R3, R36.reuse, RZ ;  /* 0x000000240314a210 */ /* 0x080fe20007f1e0ff */
[----:B------:R-:W-:Y:S01]  /*aeb0*/  @!P3 IMAD.WIDE R4, R13, 0x2, R6 ;  /* 0x000000020d04b825 */ /* 0x000fe200078e0206 */
[----:B------:R-:W-:Y:S02]  /*aec0*/  @!P2 IADD3 R36, P1, R38, R36, RZ ;  /* 0x000000242624a210 */ /* 0x000fe40007f3e0ff */
[----:B------:R-:W-:Y:S01]  /*aed0*/  @!P2 SHF.L.U64.HI R3, R18, 0x1, R19 ;  /* 0x000000011203a819 */ /* 0x000fe20000010213 */
[----:B------:R-:W-:Y:S01]  /*aee0*/  @!P4 IMAD.WIDE R6, R39, 0x2, R6 ;  /* 0x000000022706c825 */ /* 0x000fe200078e0206 */
[----:B------:R0:W5:Y:S03]  /*aef0*/  @!P3 LD.E.128 R28, desc[UR54][R4.64] ;  /* 0x00000036041cb980 */ /* 0x000166000c101d00 */
[--C-:B------:R-:W-:Y:S01]  /*af00*/  @!P3 IMAD.WIDE R12, R13, 0x2, R8.reuse ;  /* 0x000000020d0cb825 */ /* 0x100fe200078e0208 */
[----:B------:R1:W5:Y:S03]  /*af10*/  @!P4 LD.E.128 R32, desc[UR54][R6.64] ;  /* 0x000000360620c980 */ /* 0x000366000c101d00 */
[----:B------:R-:W-:Y:S01]  /*af20*/  @!P4 IMAD.WIDE R38, R39, 0x2, R8 ;  /* 0x000000022726c825 */ /* 0x000fe200078e0208 */
[----:B------:R-:W-:-:S02]  /*af30*/  CS2R R8, SRZ ;  /* 0x0000000000087805 */ /* 0x000fc4000001ff00 */
[----:B0-----:R-:W-:Y:S01]  /*af40*/  CS2R R4, SRZ ;  /* 0x0000000000047805 */ /* 0x001fe2000001ff00 */
[--C-:B------:R-:W-:Y:S02]  /*af50*/  @!P2 IMAD.X R21, R0, 0x1, R3.reuse, P0 ;  /* 0x000000010015a824 */ /* 0x100fe400000e0603 */
[----:B------:R-:W-:Y:S01]  /*af60*/  @!P2 IMAD.X R37, R37, 0x1, R3, P1 ;  /* 0x000000012525a824 */ /* 0x000fe200008e0603 */
[----:B------:R0:W5:Y:S01]  /*af70*/  @!P3 LD.E.128 R8, desc[UR54][R12.64] ;  /* 0x000000360c08b980 */ /* 0x000162000c101d00 */
[----:B-1----:R-:W-:-:S03]  /*af80*/  CS2R R6, SRZ ;  /* 0x0000000000067805 */ /* 0x002fc6000001ff00 */
[----:B------:R1:W5:Y:S04]  /*af90*/  @!P2 LD.E.128 R24, desc[UR54][R20.64] ;  /* 0x000000361418a980 */ /* 0x000368000c101d00 */
[----:B------:R1:W5:Y:S01]  /*afa0*/  @!P2 LD.E.128 R4, desc[UR54][R36.64] ;  /* 0x000000362404a980 */ /* 0x000362000c101d00 */
[----:B0-----:R-:W-:-:S06]  /*afb0*/  CS2R R12, SRZ ;  /* 0x00000000000c7805 */ /* 0x001fcc000001ff00 */
[----:B------:R1:W5:Y:S02]  /*afc0*/  @!P4 LD.E.128 R12, desc[UR54][R38.64] ;  /* 0x00000036260cc980 */ /* 0x000364000c101d00 */
.L_x_11497:
[----:B------:R-:W-:Y:S05]  /*afd0*/  BSYNC B1 ;  /* 0x0000000000017941 */ /* 0x000fea0003800000 */
.L_x_11496:
[----:B---3--:R-:W0:Y:S01]  /*afe0*/  S2R R3, SR_TID.X ;  /* 0x0000000000037919 */ /* 0x008e220000002100 */
[----:B------:R-:W-:Y:S01]  /*aff0*/  ULEA.HI UR4, UR37, UR37, URZ, 0x1 ;  /* 0x0000002525047291 */ /* 0x000fe2000f8f083f */
[----:B--2--5:R-:W-:Y:S01]  /*b000*/  IMAD.MOV.U32 R0, RZ, RZ, R4 ;  /* 0x000000ffff007224 */ /* 0x024fe200078e0004 */
[----:B------:R-:W-:Y:S01]  /*b010*/  VIMNMX R40, R40, 0xc0, PT ;  /* 0x000000c028287848 */ /* 0x000fe20003fe0100 */
[----:B-1----:R-:W-:Y:S01]  /*b020*/  IMAD.MOV.U32 R20, RZ, RZ, R6 ;  /* 0x000000ffff147224 */ /* 0x002fe200078e0006 */
[----:B------:R-:W-:Y:S01]  /*b030*/  ULOP3.LUT UR4, UR4, 0xfffffffe, URZ, 0xc0, !UPT ;  /* 0xfffffffe04047892 */ /* 0x000fe2000f8ec03f */
[----:B----4-:R-:W-:Y:S01]  /*b040*/  IMAD.MOV.U32 R37, RZ, RZ, R12 ;  /* 0x000000ffff257224 */ /* 0x010fe200078e000c */
[----:B------:R-:W-:Y:S01]  /*b050*/  PRMT R52, R0, 0x7610, R52 ;  /* 0x0000761000347816 */ /* 0x000fe20000000034 */
[----:B------:R-:W-:Y:S01]  /*b060*/  IMAD.MOV.U32 R0, RZ, RZ, R7 ;  /* 0x000000ffff007224 */ /* 0x000fe200078e0007 */
[----:B------:R-:W-:Y:S01]  /*b070*/  UIADD3 UR4, UR37, -UR4, URZ ;  /* 0x8000000425047290 */ /* 0x000fe2000fffe03f */
[----:B------:R-:W-:Y:S01]  /*b080*/  IMAD.MOV.U32 R38, RZ, RZ, R13 ;  /* 0x000000ffff267224 */ /* 0x000fe200078e000d */
[----:B------:R-:W-:Y:S01]  /*b090*/  PRMT R20, R20, 0x5410, R20 ;  /* 0x0000541014147816 */ /* 0x000fe20000000014 */
[----:B------:R-:W-:Y:S03]  /*b0a0*/  BSSY B1, `(.L_x_11498) ;  /* 0x0000031000017945 */ /* 0x000fe60003800000 */
[----:B------:R-:W-:Y:S01]  /*b0b0*/  PRMT R20, R37, 0x7610, R20 ;  /* 0x0000761025147816 */ /* 0x000fe20000000014 */
[----:B------:R-:W-:-:S05]  /*b0c0*/  IMAD.MOV.U32 R37, RZ, RZ, R24 ;  /* 0x000000ffff257224 */ /* 0x000fca00078e0018 */
[----:B------:R-:W-:Y:S01]  /*b0d0*/  PRMT R55, R37, 0x7610, R55 ;  /* 0x0000761025377816 */ /* 0x000fe20000000037 */
[----:B------:R-:W-:-:S05]  /*b0e0*/  IMAD.MOV.U32 R37, RZ, RZ, R28 ;  /* 0x000000ffff257224 */ /* 0x000fca00078e001c */
[----:B------:R-:W-:Y:S01]  /*b0f0*/  PRMT R65, R37, 0x7610, R65 ;  /* 0x0000761025417816 */ /* 0x000fe20000000041 */
[----:B------:R-:W-:Y:S02]  /*b100*/  IMAD.MOV.U32 R37, RZ, RZ, R32 ;  /* 0x000000ffff257224 */ /* 0x000fe400078e0020 */
[----:B0-----:R-:W-:-:S03]  /*b110*/  VIADD R36, R3, 0xffffff80 ;  /* 0xffffff8003247836 */ /* 0x001fc60000000000 */
[----:B------:R-:W-:Y:S01]  /*b120*/  PRMT R48, R37, 0x7610, R48 ;  /* 0x0000761025307816 */ /* 0x000fe20000000030 */
[----:B------:R-:W-:Y:S02]  /*b130*/  VIADD R21, R3, 0xffffff80 ;  /* 0xffffff8003157836 */ /* 0x000fe40000000000 */
[----:B------:R-:W-:-:S03]  /*b140*/  IMAD.MOV.U32 R3, RZ, RZ, R5 ;  /* 0x000000ffff037224 */ /* 0x000fc600078e0005 */
[----:B------:R-:W-:Y:S01]  /*b150*/  LEA.HI R21, R21, R36, RZ, 0x1 ;  /* 0x0000002415157211 */ /* 0x000fe200078f08ff */
[----:B------:R-:W-:Y:S01]  /*b160*/  IMAD.MOV.U32 R36, RZ, RZ, R9 ;  /* 0x000000ffff247224 */ /* 0x000fe200078e0009 */
[----:B------:R-:W-:Y:S01]  /*b170*/  PRMT R54, R3, 0x7610, R54 ;  /* 0x0000761003367816 */ /* 0x000fe20000000036 */
[----:B------:R-:W-:Y:S01]  /*b180*/  IMAD.U32 R3, RZ, RZ, UR4 ;  /* 0x00000004ff037e24 */ /* 0x000fe2000f8e00ff */
[----:B------:R-:W-:Y:S02]  /*b190*/  SHF.R.S32.HI R21, RZ, 0x1, R21 ;  /* 0x00000001ff157819 */ /* 0x000fe40000011415 */
[----:B------:R-:W-:Y:S01]  /*b1a0*/  PRMT R60, R36, 0x7610, R60 ;  /* 0x00007610243c7816 */ /* 0x000fe2000000003c */
[----:B------:R-:W-:Y:S01]  /*b1b0*/  IMAD.MOV.U32 R36, RZ, RZ, R11 ;  /* 0x000000ffff247224 */ /* 0x000fe200078e000b */
[----:B------:R-:W-:Y:S02]  /*b1c0*/  SHF.L.U32 R3, R3, 0x1f, RZ ;  /* 0x0000001f03037819 */ /* 0x000fe400000006ff */
[----:B------:R-:W-:Y:S01]  /*b1d0*/  ISETP.GE.AND P1, PT, R21, R40, PT ;  /* 0x000000281500720c */ /* 0x000fe20003f26270 */
[----:B------:R-:W-:Y:S01]  /*b1e0*/  IMAD.MOV.U32 R21, RZ, RZ, R8 ;  /* 0x000000ffff157224 */ /* 0x000fe200078e0008 */
[----:B------:R-:W0:Y:S01]  /*b1f0*/  SYNCS.PHASECHK.TRANS64.TRYWAIT P0, [R2+URZ+0x2d800], R3 ;  /* 0x02d80003020075a7 */ /* 0x000e22000800017f */
[----:B------:R-:W-:Y:S01]  /*b200*/  PRMT R58, R36, 0x7610, R58 ;  /* 0x00007610243a7816 */ /* 0x000fe2000000003a */
[----:B------:R-:W-:-:S02]  /*b210*/  IMAD.MOV.U32 R36, RZ, RZ, R15 ;  /* 0x000000ffff247224 */ /* 0x000fc400078e000f */
[----:B------:R-:W-:Y:S01]  /*b220*/  PRMT R21, R21, 0x5410, R0 ;  /* 0x0000541015157816 */ /* 0x000fe20000000000 */
[----:B------:R-:W-:Y:S02]  /*b230*/  IMAD.MOV.U32 R0, RZ, RZ, R10 ;  /* 0x000000ffff007224 */ /* 0x000fe400078e000a */
        /* <DEDUP_REMOVED lines=22> */
[----:B0-----:R-:W-:Y:S06]  /*b3a0*/  @!P0 BRA `(.L_x_11499) ;  /* 0x000001c4005c8947 */ /* 0x001fec0003800000 */
.L_x_11780:
[----:B------:R-:W-:Y:S05]  /*b3b0*/  BSYNC B1 ;  /* 0x0000000000017941 */ /* 0x000fea0003800000 */
.L_x_11498:
[----:B------:R-:W-:Y:S02]  /*b3c0*/  PRMT R50, R0, 0x7610, R50 ;  /* 0x0000761000327816 */ /* 0x000fe40000000032 */
[----:B------:R-:W-:Y:S01]  /*b3d0*/  PRMT R47, R36, 0x7610, R47 ;  /* 0x00007610242f7816 */ /* 0x000fe2000000002f */
[----:B------:R-:W-:Y:S06]  /*b3e0*/  @P1 BRA `(.L_x_11484) ;  /* 0x0000001400801947 */ /* 0x000fec0003800000 */
[----:B------:R1:W5:Y:S01]  /*b3f0*/  LDL R76, [R1+0x50] ;  /* 0x00005000014c7983 */ /* 0x0003620000100800 */
[----:B0-----:R-:W0:Y:S03]  /*b400*/  LDC R3, c[0x0][0x3f4] ;  /* 0x0000fd00ff037b82 */ /* 0x001e260000000800 */
[----:B------:R1:W5:Y:S04]  /*b410*/  LDL R74, [R1+0x54] ;  /* 0x00005400014a7983 */ /* 0x0003680000100800 */
[----:B------:R1:W5:Y:S01]  /*b420*/  LDL R72, [R1+0x58] ;  /* 0x0000580001487983 */ /* 0x0003620000100800 */
[C---:B------:R-:W-:Y:S01]  /*b430*/  VIADD R0, R18.reuse, 0x10 ;  /* 0x0000001012007836 */ /* 0x040fe20000000000 */
[----:B------:R-:W-:Y:S01]  /*b440*/  BSSY B1, `(.L_x_11500) ;  /* 0x000006e000017945 */ /* 0x000fe20003800000 */
[C---:B------:R-:W-:Y:S01]  /*b450*/  VIADD R36, R18.reuse, 0x20 ;  /* 0x0000002012247836 */ /* 0x040fe20000000000 */
[----:B0-----:R-:W-:-:S02]  /*b460*/  ISETP.GE.AND P0, PT, R18, R3, PT ;  /* 0x000000031200720c */ /* 0x001fc40003f06270 */
[-C--:B------:R-:W-:Y:S02]  /*b470*/  ISETP.GE.AND P1, PT, R0, R3.reuse, PT ;  /* 0x000000030000720c */ /* 0x080fe40003f26270 */
[----:B------:R-:W-:-:S09]  /*b480*/  ISETP.GE.AND P2, PT, R36, R3, PT ;  /* 0x000000032400720c */ /* 0x000fd20003f46270 */
[----:B-1----:R-:W-:Y:S05]  /*b490*/  @P0 BRA `(.L_x_11501) ;  /* 0x0000000400a00947 */ /* 0x002fea0003800000 */
[----:B------:R-:W2:Y:S04]  /*b4a0*/  LDL R37, [R1+0xb4] ;  /* 0x0000b40001257983 */ /* 0x000ea80000100800 */
[----:B------:R-:W3:Y:S01]  /*b4b0*/  LDL R77, [R1+0xbc] ;  /* 0x0000bc00014d7983 */ /* 0x000ee20000100800 */
[----:B------:R-:W-:Y:S02]  /*b4c0*/  SHF.R.U64 R57, R4, 0x10, R5 ;  /* 0x0000001004397819 */ /* 0x000fe40000001205 */
[--C-:B------:R-:W-:Y:S02]  /*b4d0*/  SHF.R.U64 R53, R24, 0x10, R25.reuse ;  /* 0x0000001018357819 */ /* 0x100fe40000001219 */
[----:B------:R-:W-:Y:S02]  /*b4e0*/  SHF.R.U32.HI R51, RZ, 0x10, R25 ;  /* 0x00000010ff337819 */ /* 0x000fe40000011619 */
[----:B------:R-:W-:-:S02]  /*b4f0*/  SHF.R.U64 R25, R26, 0x10, R27 ;  /* 0x000000101a197819 */ /* 0x000fc4000000121b */
[----:B------:R-:W-:Y:S02]  /*b500*/  SHF.R.U32.HI R26, RZ, 0x10, R27 ;  /* 0x00000010ff1a7819 */ /* 0x000fe4000001161b */
[----:B------:R-:W-:Y:S02]  /*b510*/  SHF.R.U32.HI R27, RZ, 0x10, R5 ;  /* 0x00000010ff1b7819 */ /* 0x000fe40000011605 */
[----:B------:R-:W-:Y:S02]  /*b520*/  PRMT R57, R52, 0x5410, R57 ;  /* 0x0000541034397816 */ /* 0x000fe40000000039 */
[----:B------:R-:W-:Y:S02]  /*b530*/  SHF.R.U64 R24, R6, 0x10, R7 ;  /* 0x0000001006187819 */ /* 0x000fe40000001207 */
        /* <DEDUP_REMOVED lines=9> */
[----:B------:R-:W-:-:S02]  /*b5d0*/  PRMT R4, R21, 0x5432, R4 ;  /* 0x0000543215047816 */ /* 0x000fc40000000004 */
[----:B------:R-:W-:Y:S02]  /*b5e0*/  LOP3.LUT R27, R27, 0xffff0000, RZ, 0xc0, !PT ;  /* 0xffff00001b1b7812 */ /* 0x000fe400078ec0ff */
[----:B--2---:R-:W-:-:S04]  /*b5f0*/  LEA.HI R0, R3, R37, RZ, 0x1d ;  /* 0x0000002503007211 */ /* 0x004fc800078fe8ff */
[----:B------:R-:W-:-:S04]  /*b600*/  SHF.R.S32.HI R37, RZ, 0x1f, R0 ;  /* 0x0000001fff257819 */ /* 0x000fc80000011400 */
[----:B------:R-:W-:Y:S01]  /*b610*/  LEA.HI R37, R37, R0, RZ, 0x2 ;  /* 0x0000000025257211 */ /* 0x000fe200078f10ff */
[----:B------:R-:W-:-:S03]  /*b620*/  IMAD.SHL.U32 R0, R0, 0x8, RZ ;  /* 0x0000000800007824 */ /* 0x000fc600078e00ff */
[----:B------:R-:W-:Y:S02]  /*b630*/  SHF.R.S32.HI R37, RZ, 0x2, R37 ;  /* 0x00000002ff257819 */ /* 0x000fe40000011425 */
[----:B-----5:R-:W-:-:S03]  /*b640*/  LOP3.LUT R0, R76, 0x18, R0, 0xf8, !PT ;  /* 0x000000184c007812 */ /* 0x020fc600078ef800 */
        /* <DEDUP_REMOVED lines=13> */
[C---:B-1----:R-:W-:Y:S01]  /*b720*/  LOP3.LUT R52, R40.reuse, 0xffff0000, RZ, 0xc0, !PT ;  /* 0xffff000028347812 */ /* 0x042fe200078ec0ff */
[----:B------:R-:W-:Y:S01]  /*b730*/  IMAD.U32 R66, R40, 0x10000, RZ ;  /* 0x0001000028427824 */ /* 0x000fe200078e00ff */
[C---:B------:R-:W-:Y:S01]  /*b740*/  LOP3.LUT R40, R41.reuse, 0xffff0000, RZ, 0xc0, !PT ;  /* 0xffff000029287812 */ /* 0x040fe200078ec0ff */
[----:B------:R-:W-:Y:S01]  /*b750*/  IMAD.U32 R67, R41, 0x10000, RZ ;  /* 0x0001000029437824 */ /* 0x000fe200078e00ff */
[----:B------:R-:W-:Y:S01]  /*b760*/  LOP3.LUT R38, R39, 0xffff0000, RZ, 0xc0, !PT ;  /* 0xffff000027267812 */ /* 0x000fe200078ec0ff */
[----:B------:R-:W-:-:S02]  /*b770*/  IMAD.U32 R41, R53, 0x10000, RZ ;  /* 0x0001000035297824 */ /* 0x000fc400078e00ff */
[----:B------:R-:W-:Y:S01]  /*b780*/  FMUL.FTZ R71, R66, R69 ;  /* 0x0000004542477220 */ /* 0x000fe20000410000 */
[C---:B------:R-:W-:Y:S01]  /*b790*/  IMAD.U32 R39, R42.reuse, 0x10000, RZ ;  /* 0x000100002a277824 */ /* 0x040fe200078e00ff */
[----:B------:R-:W-:Y:S01]  /*b7a0*/  LOP3.LUT R37, R42, 0xffff0000, RZ, 0xc0, !PT ;  /* 0xffff00002a257812 */ /* 0x000fe200078ec0ff */
[C---:B------:R-:W-:Y:S01]  /*b7b0*/  IMAD.U32 R68, R43.reuse, 0x10000, RZ ;  /* 0x000100002b447824 */ /* 0x040fe200078e00ff */
[----:B------:R-:W-:Y:S01]  /*b7c0*/  LOP3.LUT R42, R43, 0xffff0000, RZ, 0xc0, !PT ;  /* 0xffff00002b2a7812 */ /* 0x000fe200078ec0ff */
[-C--:B------:R-:W-:Y:S01]  /*b7d0*/  FMUL.FTZ R43, R66, R41.reuse ;  /* 0x00000029422b7220 */ /* 0x080fe20000410000 */
[----:B------:R-:W-:Y:S01]  /*b7e0*/  FFMA.FTZ R41, R54, R41, -R71 ;  /* 0x0000002936297223 */ /* 0x000fe20000010847 */
[----:B------:R-:W-:Y:S02]  /*b7f0*/  IMAD.U32 R66, R51, 0x10000, RZ ;  /* 0x0001000033427824 */ /* 0x000fe400078e00ff */
[----:B------:R-:W-:Y:S01]  /*b800*/  FMUL.FTZ R73, R67, R70 ;  /* 0x0000004643497220 */ /* 0x000fe20000410000 */
        /* <DEDUP_REMOVED lines=8> */
[----:B------:R-:W-:Y:S01]  /*b890*/  FFMA.FTZ R57, R56, R70, R75 ;  /* 0x0000004638397223 */ /* 0x000fe2000001004b */
[----:B------:R-:W-:Y:S01]  /*b8a0*/  LOP3.LUT R53, R53, 0xffff0000, RZ, 0xc0, !PT ;  /* 0xffff000035357812 */ /* 0x000fe200078ec0ff */
[----:B------:R-:W-:Y:S01]  /*b8b0*/  FFMA.FTZ R56, R55, R69, -R66 ;  /* 0x0000004537387223 */ /* 0x000fe20000010842 */
[C---:B------:R-:W-:Y:S01]  /*b8c0*/  FMUL.FTZ R69, R52.reuse, R67 ;  /* 0x0000004334457220 */ /* 0x040fe20000410000 */
[----:B------:R-:W-:Y:S01]  /*b8d0*/  LOP3.LUT R51, R51, 0xffff0000, RZ, 0xc0, !PT ;  /* 0xffff000033337812 */ /* 0x000fe200078ec0ff */
[----:B------:R-:W-:Y:S01]  /*b8e0*/  FFMA.FTZ R55, R55, R71, R68 ;  /* 0x0000004737377223 */ /* 0x000fe20000010044 */
[-C--:B------:R-:W-:Y:S01]  /*b8f0*/  FMUL.FTZ R71, R52, R53.reuse ;  /* 0x0000003534477220 */ /* 0x080fe20000410000 */
[----:B------:R-:W-:Y:S01]  /*b900*/  FFMA.FTZ R52, R26, R53, -R69 ;  /* 0x000000351a347223 */ /* 0x000fe20000010845 */
[C---:B------:R-:W-:Y:S01]  /*b910*/  FMUL.FTZ R53, R40.reuse, R27 ;  /* 0x0000001b28357220 */ /* 0x040fe20000410000 */
[----:B------:R-:W-:Y:S01]  /*b920*/  FMUL.FTZ R40, R40, R51 ;  /* 0x0000003328287220 */ /* 0x000fe20000410000 */
[C---:B------:R-:W-:Y:S01]  /*b930*/  IMAD.U32 R68, R7.reuse, 0x10000, RZ ;  /* 0x0001000007447824 */ /* 0x040fe200078e00ff */
[----:B------:R-:W-:Y:S01]  /*b940*/  LOP3.LUT R7, R7, 0xffff0000, RZ, 0xc0, !PT ;  /* 0xffff000007077812 */ /* 0x000fe200078ec0ff */
[----:B------:R-:W-:-:S02]  /*b950*/  IMAD.U32 R66, R6, 0x10000, RZ ;  /* 0x0001000006427824 */ /* 0x000fc400078e00ff */
[C---:B------:R-:W-:Y:S01]  /*b960*/  FFMA.FTZ R53, R36.reuse, R51, -R53 ;  /* 0x0000003324357223 */ /* 0x040fe20000010835 */
[----:B------:R-:W-:Y:S01]  /*b970*/  FFMA.FTZ R40, R36, R27, R40 ;  /* 0x0000001b24287223 */ /* 0x000fe20000010028 */
[----:B------:R-:W-:Y:S01]  /*b980*/  LOP3.LUT R6, R6, 0xffff0000, RZ, 0xc0, !PT ;  /* 0xffff000006067812 */ /* 0x000fe200078ec0ff */
[C---:B------:R-:W-:Y:S01]  /*b990*/  FMUL.FTZ R70, R39.reuse, R68 ;  /* 0x0000004427467220 */ /* 0x040fe20000410000 */
[-C--:B------:R-:W-:Y:S01]  /*b9a0*/  FMUL.FTZ R36, R39, R66.reuse ;  /* 0x0000004227247220 */ /* 0x080fe20000410000 */
[----:B------:R-:W-:Y:S01]  /*b9b0*/  LOP3.LUT R27, R4, 0xffff0000, RZ, 0xc0, !PT ;  /* 0xffff0000041b7812 */ /* 0x000fe200078ec0ff */
[----:B------:R-:W-:Y:S01]  /*b9c0*/  FFMA.FTZ R26, R26, R67, R71 ;  /* 0x000000431a1a7223 */ /* 0x000fe20000010047 */
[----:B------:R-:W-:Y:S01]  /*b9d0*/  LOP3.LUT R5, R5, 0xffff0000, RZ, 0xc0, !PT ;  /* 0xffff000005057812 */ /* 0x000fe200078ec0ff */
[C---:B------:R-:W-:Y:S01]  /*b9e0*/  FFMA.FTZ R70, R25.reuse, R66, -R70 ;  /* 0x0000004219467223 */ /* 0x040fe20000010846 */
        /* <DEDUP_REMOVED lines=19> */
.L_x_11501:
[----:B------:R-:W-:Y:S05]  /*bb20*/  BSYNC B1 ;  /* 0x0000000000017941 */ /* 0x000fea0003800000 */
.L_x_11500:
[----:B------:R-:W-:Y:S04]  /*bb30*/  BSSY B1, `(.L_x_11502) ;  /* 0x0000075000017945 */ /* 0x000fe80003800000 */
[----:B------:R-:W-:Y:S05]  /*bb40*/  @P1 BRA `(.L_x_11503) ;  /* 0x0000000400cc1947 */ /* 0x000fea0003800000 */
[----:B0-----:R-:W2:Y:S04]  /*bb50*/  LDL R6, [R1+0x88] ;  /* 0x0000880001067983 */ /* 0x001ea80000100800 */
[----:B------:R-:W2:Y:S04]  /*bb60*/  LDL.64 R4, [R1+0x60] ;  /* 0x0000600001047983 */ /* 0x000ea80000100a00 */
[----:B------:R-:W3:Y:S01]  /*bb70*/  LDL R0, [R1+0x68] ;  /* 0x0000680001007983 */ /* 0x000ee20000100800 */
[----:B------:R-:W-:Y:S02]  /*bb80*/  SHF.R.U64 R38, R28, 0x10, R29 ;  /* 0x000000101c267819 */ /* 0x000fe4000000121d */
[----:B------:R-:W-:-:S02]  /*bb90*/  SHF.R.U64 R28, R8, 0x10, R9 ;  /* 0x00000010081c7819 */ /* 0x000fc40000001209 */
[----:B------:R-:W-:Y:S02]  /*bba0*/  SHF.R.U64 R8, R10, 0x10, R11 ;  /* 0x000000100a087819 */ /* 0x000fe4000000120b */
[----:B------:R-:W-:Y:S02]  /*bbb0*/  PRMT R59, R59, 0x5410, R28 ;  /* 0x000054103b3b7816 */ /* 0x000fe4000000001c */
[----:B------:R-:W-:Y:S02]  /*bbc0*/  SHF.R.U32.HI R9, RZ, 0x10, R9 ;  /* 0x00000010ff097819 */ /* 0x000fe40000011609 */
[----:B------:R-:W-:Y:S01]  /*bbd0*/  SHF.R.U32.HI R11, RZ, 0x10, R11 ;  /* 0x00000010ff0b7819 */ /* 0x000fe2000001160b */
[----:B------:R-:W-:Y:S01]  /*bbe0*/  IMAD.U32 R39, R59, 0x10000, RZ ;  /* 0x000100003b277824 */ /* 0x000fe200078e00ff */
[----:B------:R-:W-:Y:S02]  /*bbf0*/  PRMT R65, R65, 0x5410, R38 ;  /* 0x0000541041417816 */ /* 0x000fe40000000026 */
[----:B------:R-:W-:-:S02]  /*bc00*/  PRMT R61, R61, 0x5410, R8 ;  /* 0x000054103d3d7816 */ /* 0x000fc40000000008 */
[----:B------:R-:W-:Y:S02]  /*bc10*/  SHF.R.U32.HI R29, RZ, 0x10, R29 ;  /* 0x00000010ff1d7819 */ /* 0x000fe4000001161d */
[----:B------:R-:W-:Y:S02]  /*bc20*/  SHF.R.U64 R30, R30, 0x10, R31 ;  /* 0x000000101e1e7819 */ /* 0x000fe4000000121f */
[----:B------:R-:W-:Y:S02]  /*bc30*/  PRMT R60, R60, 0x5410, R9 ;  /* 0x000054103c3c7816 */ /* 0x000fe40000000009 */
[----:B------:R-:W-:Y:S02]  /*bc40*/  PRMT R58, R58, 0x5410, R11 ;  /* 0x000054103a3a7816 */ /* 0x000fe4000000000b */
[----:B------:R-:W-:Y:S01]  /*bc50*/  SHF.R.U32.HI R31, RZ, 0x10, R31 ;  /* 0x00000010ff1f7819 */ /* 0x000fe2000001161f */
[----:B------:R-:W-:Y:S01]  /*bc60*/  IMAD.U32 R42, R60, 0x10000, RZ ;  /* 0x000100003c2a7824 */ /* 0x000fe200078e00ff */
[----:B------:R-:W-:Y:S01]  /*bc70*/  PRMT R64, R64, 0x5410, R29 ;  /* 0x0000541040407816 */ /* 0x000fe2000000001d */
[----:B------:R-:W-:Y:S01]  /*bc80*/  IMAD.U32 R41, R58, 0x10000, RZ ;  /* 0x000100003a297824 */ /* 0x000fe200078e00ff */
[----:B------:R-:W-:-:S02]  /*bc90*/  PRMT R62, R62, 0x5410, R31 ;  /* 0x000054103e3e7816 */ /* 0x000fc4000000001f */
[----:B------:R-:W-:Y:S02]  /*bca0*/  PRMT R63, R63, 0x5410, R30 ;  /* 0x000054103f3f7816 */ /* 0x000fe4000000001e */
[----:B------:R-:W-:Y:S02]  /*bcb0*/  LOP3.LUT R59, R59, 0xffff0000, RZ, 0xc0, !PT ;  /* 0xffff00003b3b7812 */ /* 0x000fe400078ec0ff */
[----:B------:R-:W-:Y:S01]  /*bcc0*/  LOP3.LUT R60, R60, 0xffff0000, RZ, 0xc0, !PT ;  /* 0xffff00003c3c7812 */ /* 0x000fe200078ec0ff */
[----:B--2---:R-:W-:Y:S01]  /*bcd0*/  IMAD.IADD R4, R4, 0x1, R6 ;  /* 0x0000000104047824 */ /* 0x004fe200078e0206 */
[----:B---3--:R-:W-:-:S04]  /*bce0*/  LEA.HI R0, R3, R0, RZ, 0x1d ;  /* 0x0000000003007211 */ /* 0x008fc800078fe8ff */
[----:B------:R-:W-:-:S04]  /*bcf0*/  SHF.R.S32.HI R5, RZ, 0x1f, R4 ;  /* 0x0000001fff057819 */ /* 0x000fc80000011404 */
[CC--:B------:R-:W-:Y:S02]  /*bd00*/  LEA.HI R6, R5.reuse, R4.reuse, RZ, 0x5 ;  /* 0x0000000405067211 */ /* 0x0c0fe400078f28ff */
[----:B------:R-:W-:Y:S02]  /*bd10*/  LEA.HI R4, R5, R4, RZ, 0x3 ;  /* 0x0000000405047211 */ /* 0x000fe400078f18ff */
[----:B------:R-:W-:Y:S02]  /*bd20*/  SHF.R.S32.HI R5, RZ, 0x1f, R0 ;  /* 0x0000001fff057819 */ /* 0x000fe40000011400 */
[----:B------:R-:W-:Y:S02]  /*bd30*/  SHF.R.S32.HI R7, RZ, 0x5, R6 ;  /* 0x00000005ff077819 */ /* 0x000fe40000011406 */
[----:B-----5:R-:W-:Y:S01]  /*bd40*/  LOP3.LUT R6, R76, 0x18, R4, 0xf8, !PT ;  /* 0x000000184c067812 */ /* 0x020fe200078ef804 */
[----:B------:R-:W-:Y:S01]  /*bd50*/  IMAD.SHL.U32 R4, R0, 0x8, RZ ;  /* 0x0000000800047824 */ /* 0x000fe200078e00ff */
[----:B------:R-:W-:Y:S01]  /*bd60*/  LEA.HI R5, R5, R0, RZ, 0x2 ;  /* 0x0000000005057211 */ /* 0x000fe200078f10ff */
[----:B------:R-:W-:Y:S01]  /*bd70*/  IMAD R7, R7, 0x1800, R72 ;  /* 0x0000180007077824 */ /* 0x000fe200078e0248 */
[----:B------:R-:W-:-:S02]  /*bd80*/  LOP3.LUT R6, R6, R74, RZ, 0x3c, !PT ;  /* 0x0000004a06067212 */ /* 0x000fc400078e3cff */
[----:B------:R-:W-:Y:S02]  /*bd90*/  LOP3.LUT R4, R76, 0x18, R4, 0xf8, !PT ;  /* 0x000000184c047812 */ /* 0x000fe400078ef804 */
[----:B------:R-:W-:Y:S01]  /*bda0*/  SHF.R.S32.HI R5, RZ, 0x2, R5 ;  /* 0x00000002ff057819 */ /* 0x000fe20000011405 */
[----:B------:R-:W-:Y:S01]  /*bdb0*/  IMAD.IADD R0, R7, 0x1, R6 ;  /* 0x0000000107007824 */ /* 0x000fe200078e0206 */
[----:B------:R-:W-:-:S03]  /*bdc0*/  LOP3.LUT R4, R4, R74, RZ, 0x3c, !PT ;  /* 0x0000004a04047212 */ /* 0x000fc600078e3cff */
[----:B------:R-:W-:Y:S01]  /*bdd0*/  IMAD R5, R5, 0x1800, R72 ;  /* 0x0000180005057824 */ /* 0x000fe200078e0248 */
[----:B------:R-:W-:-:S03]  /*bde0*/  LEA R0, R0, UR40, 0x1 ;  /* 0x0000002800007c11 */ /* 0x000fc6000f8e08ff */
[----:B------:R-:W-:Y:S02]  /*bdf0*/  IMAD.IADD R25, R5, 0x1, R4 ;  /* 0x0000000105197824 */ /* 0x000fe400078e0204 */
        /* <DEDUP_REMOVED lines=11> */
[C---:B------:R-:W-:Y:S01]  /*beb0*/  IMAD.U32 R8, R24.reuse, 0x10000, RZ ;  /* 0x0001000018087824 */ /* 0x040fe200078e00ff */
[----:B------:R-:W-:Y:S01]  /*bec0*/  LOP3.LUT R31, R24, 0xffff0000, RZ, 0xc0, !PT ;  /* 0xffff0000181f7812 */ /* 0x000fe200078ec0ff */
[----:B------:R-:W-:Y:S01]  /*bed0*/  IMAD.U32 R11, R25, 0x10000, RZ ;  /* 0x00010000190b7824 */ /* 0x000fe200078e00ff */
[----:B------:R-:W-:Y:S01]  /*bee0*/  LOP3.LUT R6, R7, 0xffff0000, RZ, 0xc0, !PT ;  /* 0xffff000007067812 */ /* 0x000fe200078ec0ff */
[----:B------:R-:W-:-:S02]  /*bef0*/  IMAD.U32 R25, R65, 0x10000, RZ ;  /* 0x0001000041197824 */ /* 0x000fc400078e00ff */
[----:B------:R-:W-:Y:S01]  /*bf00*/  FMUL.FTZ R40, R8, R39 ;  /* 0x0000002708287220 */ /* 0x000fe20000410000 */
[----:B------:R-:W-:Y:S01]  /*bf10*/  IMAD.U32 R24, R27, 0x10000, RZ ;  /* 0x000100001b187824 */ /* 0x000fe200078e00ff */
[----:B------:R-:W-:Y:S01]  /*bf20*/  LOP3.LUT R7, R26, 0xffff0000, RZ, 0xc0, !PT ;  /* 0xffff00001a077812 */ /* 0x000fe200078ec0ff */
[-C--:B------:R-:W-:Y:S01]  /*bf30*/  FMUL.FTZ R52, R8, R25.reuse ;  /* 0x0000001908347220 */ /* 0x080fe20000410000 */
[----:B------:R-:W-:Y:S01]  /*bf40*/  FFMA.FTZ R8, R9, R25, -R40 ;  /* 0x0000001909087223 */ /* 0x000fe20000010828 */
[----:B------:R-:W-:Y:S01]  /*bf50*/  IMAD.U32 R38, R26, 0x10000, RZ ;  /* 0x000100001a267824 */ /* 0x000fe200078e00ff */
[----:B------:R-:W-:Y:S01]  /*bf60*/  LOP3.LUT R26, R27, 0xffff0000, RZ, 0xc0, !PT ;  /* 0xffff00001b1a7812 */ /* 0x000fe200078ec0ff */
[----:B------:R-:W-:Y:S02]  /*bf70*/  IMAD.U32 R40, R64, 0x10000, RZ ;  /* 0x0001000040287824 */ /* 0x000fe400078e00ff */
[----:B------:R-:W-:Y:S01]  /*bf80*/  FMUL.FTZ R54, R11, R42 ;  /* 0x0000002a0b367220 */ /* 0x000fe20000410000 */
[----:B------:R-:W-:Y:S01]  /*bf90*/  FFMA.FTZ R9, R9, R39, R52 ;  /* 0x0000002709097223 */ /* 0x000fe20000010034 */
[----:B------:R-:W-:-:S02]  /*bfa0*/  IMAD.U32 R27, R62, 0x10000, RZ ;  /* 0x000100003e1b7824 */ /* 0x000fc400078e00ff */
[C---:B------:R-:W-:Y:S01]  /*bfb0*/  FMUL.FTZ R39, R24.reuse, R41 ;  /* 0x0000002918277220 */ /* 0x040fe20000410000 */
[-C--:B------:R-:W-:Y:S01]  /*bfc0*/  FMUL.FTZ R52, R11, R40.reuse ;  /* 0x000000280b347220 */ /* 0x080fe20000410000 */
[----:B------:R-:W-:Y:S01]  /*bfd0*/  FFMA.FTZ R11, R29, R40, -R54 ;  /* 0x000000281d0b7223 */ /* 0x000fe20000010836 */
[-C--:B------:R-:W-:Y:S01]  /*bfe0*/  FMUL.FTZ R40, R24, R27.reuse ;  /* 0x0000001b18287220 */ /* 0x080fe20000410000 */
[----:B------:R-:W-:Y:S01]  /*bff0*/  LOP3.LUT R65, R65, 0xffff0000, RZ, 0xc0, !PT ;  /* 0xffff000041417812 */ /* 0x000fe200078ec0ff */
[----:B------:R-:W-:Y:S01]  /*c000*/  FFMA.FTZ R24, R30, R27, -R39 ;  /* 0x0000001b1e187223 */ /* 0x000fe20000010827 */
[----:B------:R-:W-:Y:S01]  /*c010*/  FMUL.FTZ R27, R31, R59 ;  /* 0x0000003b1f1b7220 */ /* 0x000fe20000410000 */
[----:B------:R-:W-:Y:S01]  /*c020*/  FFMA.FTZ R25, R29, R42, R52 ;  /* 0x0000002a1d197223 */ /* 0x000fe20000010034 */
[----:B------:R-:W-:Y:S02]  /*c030*/  IMAD.U32 R29, R61, 0x10000, RZ ;  /* 0x000100003d1d7824 */ /* 0x000fe400078e00ff */
[-C--:B------:R-:W-:Y:S01]  /*c040*/  FMUL.FTZ R31, R31, R65.reuse ;  /* 0x000000411f1f7220 */ /* 0x080fe20000410000 */
[----:B------:R-:W-:Y:S01]  /*c050*/  FFMA.FTZ R65, R28, R65, -R27 ;  /* 0x000000411c417223 */ /* 0x000fe2000001081b */
[----:B------:R-:W-:Y:S01]  /*c060*/  FFMA.FTZ R41, R30, R41, R40 ;  /* 0x000000291e297223 */ /* 0x000fe20000010028 */
[----:B------:R-:W-:-:S02]  /*c070*/  IMAD.U32 R27, R63, 0x10000, RZ ;  /* 0x000100003f1b7824 */ /* 0x000fc400078e00ff */
[----:B------:R-:W-:Y:S01]  /*c080*/  FMUL.FTZ R30, R38, R29 ;  /* 0x0000001d261e7220 */ /* 0x000fe20000410000 */
        /* <DEDUP_REMOVED lines=10> */
[C---:B------:R-:W-:Y:S01]  /*c130*/  FMUL.FTZ R5, R7.reuse, R61 ;  /* 0x0000003d07057220 */ /* 0x040fe20000410000 */
[----:B------:R-:W-:Y:S01]  /*c140*/  FMUL.FTZ R40, R7, R63 ;  /* 0x0000003f07287220 */ /* 0x000fe20000410000 */
[-C--:B------:R-:W-:Y:S01]  /*c150*/  FMUL.FTZ R37, R37, R64.reuse ;  /* 0x0000004025257220 */ /* 0x080fe20000410000 */
[C---:B------:R-:W-:Y:S01]  /*c160*/  FMUL.FTZ R7, R26.reuse, R31 ;  /* 0x0000001f1a077220 */ /* 0x040fe20000410000 */
[----:B------:R-:W-:Y:S01]  /*c170*/  FMUL.FTZ R26, R26, R27 ;  /* 0x0000001b1a1a7220 */ /* 0x000fe20000410000 */
[C---:B------:R-:W-:Y:S01]  /*c180*/  FFMA.FTZ R64, R10.reuse, R64, -R39 ;  /* 0x000000400a407223 */ /* 0x040fe20000010827 */
        /* <DEDUP_REMOVED lines=15> */
.L_x_11503:
[----:B------:R-:W-:Y:S05]  /*c280*/  BSYNC B1 ;  /* 0x0000000000017941 */ /* 0x000fea0003800000 */
.L_x_11502:
[----:B------:R-:W-:Y:S05]  /*c290*/  @P2 BRA `(.L_x_11484) ;  /* 0x0000000400d42947 */ /* 0x000fea0003800000 */
[----:B01----:R-:W2:Y:S04]  /*c2a0*/  LDL.64 R4, [R1+0x60] ;  /* 0x0000600001047983 */ /* 0x003ea80000100a00 */
[----:B------:R-:W3:Y:S01]  /*c2b0*/  LDL R0, [R1+0x84] ;  /* 0x0000840001007983 */ /* 0x000ee20000100800 */
[----:B--2---:R-:W-:-:S03]  /*c2c0*/  IMAD.MOV.U32 R6, RZ, RZ, R4 ;  /* 0x000000ffff067224 */ /* 0x004fc600078e0004 */
[----:B------:R-:W2:Y:S01]  /*c2d0*/  LDL R4, [R1+0x6c] ;  /* 0x00006c0001047983 */ /* 0x000ea20000100800 */
[----:B------:R-:W-:Y:S02]  /*c2e0*/  IMAD.MOV.U32 R7, RZ, RZ, R5 ;  /* 0x000000ffff077224 */ /* 0x000fe400078e0005 */
[----:B---3--:R-:W-:-:S05]  /*c2f0*/  IMAD.IADD R0, R6, 0x1, R0 ;  /* 0x0000000106007824 */ /* 0x008fca00078e0200 */
[----:B------:R-:W-:-:S04]  /*c300*/  SHF.R.S32.HI R5, RZ, 0x1f, R0 ;  /* 0x0000001fff057819 */ /* 0x000fc80000011400 */
[CC--:B------:R-:W-:Y:S02]  /*c310*/  LEA.HI R6, R5.reuse, R0.reuse, RZ, 0x5 ;  /* 0x0000000005067211 */ /* 0x0c0fe400078f28ff */
[----:B------:R-:W-:-:S04]  /*c320*/  LEA.HI R0, R5, R0, RZ, 0x3 ;  /* 0x0000000005007211 */ /* 0x000fc800078f18ff */
[----:B-----5:R-:W-:Y:S02]  /*c330*/  LOP3.LUT R5, R76, 0x18, R0, 0xf8, !PT ;  /* 0x000000184c057812 */ /* 0x020fe400078ef800 */
[----:B------:R-:W-:Y:S02]  /*c340*/  SHF.R.S32.HI R6, RZ, 0x5, R6 ;  /* 0x00000005ff067819 */ /* 0x000fe40000011406 */
[----:B------:R-:W-:-:S03]  /*c350*/  LOP3.LUT R5, R5, R74, RZ, 0x3c, !PT ;  /* 0x0000004a05057212 */ /* 0x000fc600078e3cff */
[----:B------:R-:W-:-:S04]  /*c360*/  IMAD R6, R6, 0x1800, R72 ;  /* 0x0000180006067824 */ /* 0x000fc800078e0248 */
[----:B------:R-:W-:Y:S01]  /*c370*/  IMAD.IADD R5, R6, 0x1, R5 ;  /* 0x0000000106057824 */ /* 0x000fe200078e0205 */
[----:B------:R-:W-:Y:S02]  /*c380*/  SHF.R.U64 R29, R32, 0x10, R33 ;  /* 0x00000010201d7819 */ /* 0x000fe40000001221 */
[--C-:B------:R-:W-:Y:S02]  /*c390*/  SHF.R.U64 R25, R12, 0x10, R13.reuse ;  /* 0x000000100c197819 */ /* 0x100fe4000000120d */
[----:B------:R-:W-:Y:S02]  /*c3a0*/  SHF.R.U32.HI R28, RZ, 0x10, R13 ;  /* 0x00000010ff1c7819 */ /* 0x000fe4000001160d */
[----:B------:R-:W-:Y:S02]  /*c3b0*/  SHF.R.U64 R27, R34, 0x10, R35 ;  /* 0x00000010221b7819 */ /* 0x000fe40000001223 */
[----:B------:R-:W-:Y:S02]  /*c3c0*/  PRMT R48, R48, 0x5410, R29 ;  /* 0x0000541030307816 */ /* 0x000fe4000000001d */
[----:B------:R-:W-:-:S02]  /*c3d0*/  PRMT R26, R20, 0x5410, R25 ;  /* 0x00005410141a7816 */ /* 0x000fc40000000019 */
[----:B------:R-:W-:Y:S02]  /*c3e0*/  SHF.R.U32.HI R32, RZ, 0x10, R33 ;  /* 0x00000010ff207819 */ /* 0x000fe40000011621 */
[--C-:B------:R-:W-:Y:S02]  /*c3f0*/  SHF.R.U64 R12, R14, 0x10, R15.reuse ;  /* 0x000000100e0c7819 */ /* 0x100fe4000000120f */
[----:B------:R-:W-:Y:S01]  /*c400*/  PRMT R28, R21, 0x5410, R28 ;  /* 0x00005410151c7816 */ /* 0x000fe2000000001c */
[----:B------:R-:W-:Y:S01]  /*c410*/  IMAD.U32 R29, R26, 0x10000, RZ ;  /* 0x000100001a1d7824 */ /* 0x000fe200078e00ff */
        /* <DEDUP_REMOVED lines=8> */
[----:B------:R-:W-:-:S03]  /*c4a0*/  PRMT R47, R47, 0x5410, R34 ;  /* 0x000054102f2f7816 */ /* 0x000fc60000000022 */
[----:B------:R-:W-:Y:S01]  /*c4b0*/  IMAD.U32 R32, R46, 0x10000, RZ ;  /* 0x000100002e207824 */ /* 0x000fe200078e00ff */
[----:B------:R-:W-:Y:S02]  /*c4c0*/  LOP3.LUT R28, R28, 0xffff0000, RZ, 0xc0, !PT ;  /* 0xffff00001c1c7812 */ /* 0x000fe400078ec0ff */
[----:B------:R-:W-:Y:S02]  /*c4d0*/  LOP3.LUT R46, R46, 0xffff0000, RZ, 0xc0, !PT ;  /* 0xffff00002e2e7812 */ /* 0x000fe400078ec0ff */
[----:B--2---:R-:W-:-:S04]  /*c4e0*/  LEA.HI R3, R3, R4, RZ, 0x1d ;  /* 0x0000000403037211 */ /* 0x004fc800078fe8ff */
[----:B------:R-:W-:Y:S01]  /*c4f0*/  SHF.R.S32.HI R4, RZ, 0x1f, R3 ;  /* 0x0000001fff047819 */ /* 0x000fe20000011403 */
[----:B------:R-:W-:-:S03]  /*c500*/  IMAD.SHL.U32 R0, R3, 0x8, RZ ;  /* 0x0000000803007824 */ /* 0x000fc600078e00ff */
[----:B------:R-:W-:Y:S02]  /*c510*/  LEA.HI R4, R4, R3, RZ, 0x2 ;  /* 0x0000000304047211 */ /* 0x000fe400078f10ff */
[----:B------:R-:W-:Y:S02]  /*c520*/  LOP3.LUT R0, R76, 0x18, R0, 0xf8, !PT ;  /* 0x000000184c007812 */ /* 0x000fe400078ef800 */
[----:B------:R-:W-:Y:S02]  /*c530*/  SHF.R.S32.HI R4, RZ, 0x2, R4 ;  /* 0x00000002ff047819 */ /* 0x000fe40000011404 */
[----:B------:R-:W-:-:S03]  /*c540*/  LOP3.LUT R3, R0, R74, RZ, 0x3c, !PT ;  /* 0x0000004a00037212 */ /* 0x000fc600078e3cff */
[----:B------:R-:W-:-:S04]  /*c550*/  IMAD R4, R4, 0x1800, R72 ;  /* 0x0000180004047824 */ /* 0x000fc800078e0248 */
[----:B------:R-:W-:-:S04]  /*c560*/  IMAD.IADD R3, R4, 0x1, R3 ;  /* 0x0000000104037824 */ /* 0x000fc800078e0203 */
[----:B------:R-:W-:Y:S01]  /*c570*/  IMAD R3, R3, 0x2, R2 ;  /* 0x0000000203037824 */ /* 0x000fe200078e0202 */
[----:B------:R-:W-:-:S04]  /*c580*/  LEA R0, R5, UR40, 0x1 ;  /* 0x0000002805007c11 */ /* 0x000fc8000f8e08ff */
[----:B------:R-:W0:Y:S04]  /*c590*/  LDS.128 R8, [R3+0xc400] ;  /* 0x00c4000003087984 */ /* 0x000e280000000c00 */
[----:B------:R-:W1:Y:S01]  /*c5a0*/  LDS.128 R4, [R0] ;  /* 0x0000000000047984 */ /* 0x000e620000000c00 */
[----:B0-----:R-:W-:Y:S02]  /*c5b0*/  IMAD.U32 R20, R8, 0x10000, RZ ;  /* 0x0001000008147824 */ /* 0x001fe400078e00ff */
[----:B------:R-:W-:Y:S02]  /*c5c0*/  IMAD.U32 R21, R9, 0x10000, RZ ;  /* 0x0001000009157824 */ /* 0x000fe400078e00ff */
[----:B-1----:R-:W-:Y:S02]  /*c5d0*/  IMAD.U32 R12, R4, 0x10000, RZ ;  /* 0x00010000040c7824 */ /* 0x002fe400078e00ff */
[C---:B------:R-:W-:Y:S01]  /*c5e0*/  FMUL.FTZ R31, R20.reuse, R29 ;  /* 0x0000001d141f7220 */ /* 0x040fe20000410000 */
[----:B------:R-:W-:Y:S01]  /*c5f0*/  FMUL.FTZ R33, R20, R27 ;  /* 0x0000001b14217220 */ /* 0x000fe20000410000 */
[----:B------:R-:W-:-:S02]  /*c600*/  IMAD.U32 R13, R5, 0x10000, RZ ;  /* 0x00010000050d7824 */ /* 0x000fc400078e00ff */
[----:B------:R-:W-:Y:S01]  /*c610*/  FMUL.FTZ R34, R21, R30 ;  /* 0x0000001e15227220 */ /* 0x000fe20000410000 */
[----:B------:R-:W-:Y:S02]  /*c620*/  IMAD.U32 R20, R49, 0x10000, RZ ;  /* 0x0001000031147824 */ /* 0x000fe400078e00ff */
[C---:B------:R-:W-:Y:S01]  /*c630*/  FFMA.FTZ R31, R12.reuse, R27, -R31 ;  /* 0x0000001b0c1f7223 */ /* 0x040fe2000001081f */
[----:B------:R-:W-:Y:S02]  /*c640*/  IMAD.U32 R25, R11, 0x10000, RZ ;  /* 0x000100000b197824 */ /* 0x000fe400078e00ff */
[----:B------:R-:W-:Y:S01]  /*c650*/  FFMA.FTZ R33, R12, R29, R33 ;  /* 0x0000001d0c217223 */ /* 0x000fe20000010021 */
[----:B------:R-:W-:Y:S02]  /*c660*/  IMAD.U32 R12, R47, 0x10000, RZ ;  /* 0x000100002f0c7824 */ /* 0x000fe400078e00ff */
[-C--:B------:R-:W-:Y:S01]  /*c670*/  FMUL.FTZ R36, R21, R20.reuse ;  /* 0x0000001415247220 */ /* 0x080fe20000410000 */
[----:B------:R-:W-:Y:S01]  /*c680*/  FFMA.FTZ R34, R13, R20, -R34 ;  /* 0x000000140d227223 */ /* 0x000fe20000010822 */
[----:B------:R-:W-:Y:S01]  /*c690*/  FMUL.FTZ R20, R25, R32 ;  /* 0x0000002019147220 */ /* 0x000fe20000410000 */
[----:B------:R-:W-:Y:S01]  /*c6a0*/  IMAD.U32 R15, R7, 0x10000, RZ ;  /* 0x00010000070f7824 */ /* 0x000fe200078e00ff */
        /* <DEDUP_REMOVED lines=18> */
[----:B------:R-:W-:Y:S02]  /*c7d0*/  IMAD.U32 R13, R50, 0x10000, RZ ;  /* 0x00010000320d7824 */ /* 0x000fe400078e00ff */
[----:B------:R-:W-:Y:S01]  /*c7e0*/  FFMA.FTZ R20, R4, R21, R25 ;  /* 0x0000001504147223 */ /* 0x000fe20000010019 */
[----:B------:R-:W-:Y:S01]  /*c7f0*/  IMAD.U32 R14, R6, 0x10000, RZ ;  /* 0x00010000060e7824 */ /* 0x000fe200078e00ff */
[----:B------:R-:W-:Y:S01]  /*c800*/  LOP3.LUT R10, R10, 0xffff0000, RZ, 0xc0, !PT ;  /* 0xffff00000a0a7812 */ /* 0x000fe200078ec0ff */
[C---:B------:R-:W-:Y:S01]  /*c810*/  FMUL.FTZ R21, R24.reuse, R15 ;  /* 0x0000000f18157220 */ /* 0x040fe20000410000 */
[----:B------:R-:W-:Y:S01]  /*c820*/  LOP3.LUT R11, R11, 0xffff0000, RZ, 0xc0, !PT ;  /* 0xffff00000b0b7812 */ /* 0x000fe200078ec0ff */
[C---:B------:R-:W-:Y:S01]  /*c830*/  FFMA.FTZ R9, R5.reuse, R12, -R26 ;  /* 0x0000000c05097223 */ /* 0x040fe2000001081a */
[----:B------:R-:W-:Y:S01]  /*c840*/  FFMA.FTZ R27, R5, R28, R27 ;  /* 0x0000001c051b7223 */ /* 0x000fe2000001001b */
[----:B------:R-:W-:Y:S01]  /*c850*/  FMUL.FTZ R25, R24, R13 ;  /* 0x0000000d18197220 */ /* 0x000fe20000410000 */
[----:B------:R-:W-:-:S02]  /*c860*/  LOP3.LUT R45, R45, 0xffff0000, RZ, 0xc0, !PT ;  /* 0xffff00002d2d7812 */ /* 0x000fc400078ec0ff */
[----:B------:R-:W-:Y:S02]  /*c870*/  LOP3.LUT R5, R50, 0xffff0000, RZ, 0xc0, !PT ;  /* 0xffff000032057812 */ /* 0x000fe400078ec0ff */
[----:B------:R-:W-:Y:S01]  /*c880*/  LOP3.LUT R4, R47, 0xffff0000, RZ, 0xc0, !PT ;  /* 0xffff00002f047812 */ /* 0x000fe200078ec0ff */
[----:B------:R-:W-:Y:S01]  /*c890*/  FFMA.FTZ R21, R14, R13, -R21 ;  /* 0x0000000d0e157223 */ /* 0x000fe20000010815 */
[----:B------:R-:W-:Y:S01]  /*c8a0*/  LOP3.LUT R6, R6, 0xffff0000, RZ, 0xc0, !PT ;  /* 0xffff000006067812 */ /* 0x000fe200078ec0ff */
        /* <DEDUP_REMOVED lines=20> */
.L_x_11484:
[----:B------:R-:W-:Y:S05]  /*c9f0*/  BSYNC B0 ;  /* 0x0000000000007941 */ /* 0x000fea0003800000 */
.L_x_11477:
        /* <DEDUP_REMOVED lines=8> */
.L_x_11475:
[----:B0--3--:R-:W-:-:S05]  /*ca80*/  IMAD.U32 R0, RZ, RZ, UR39 ;  /* 0x00000027ff007e24 */ /* 0x009fca000f8e00ff */
[----:B------:R-:W-:-:S13]  /*ca90*/  ISETP.NE.AND P0, PT, R0, 0x3, PT ;  /* 0x000000030000780c */ /* 0x000fda0003f05270 */
[----:B------:R-:W-:Y:S05]  /*caa0*/  @!P0 BRA `(.L_x_11504) ;  /* 0x0000000000048947 */ /* 0x000fea0003800000 */
[----:B------:R-:W-:Y:S01]  /*cab0*/  BPT.TRAP 0x1 ;  /* 0x000000040000795c */ /* 0x000fe20000300000 */
.L_x_11504:
[----:B------:R-:W-:Y:S01]  /*cac0*/  IMAD R0, R17, 0x8, R2 ;  /* 0x0000000811007824 */ /* 0x000fe200078e0202 */
[----:B--2-4-:R-:W-:-:S04]  /*cad0*/  SHF.L.U32 R5, R23, 0x1f, RZ ;  /* 0x0000001f17057819 */ /* 0x014fc800000006ff */
[----:B------:R0:W2:Y:S01]  /*cae0*/  SYNCS.PHASECHK.TRANS64.TRYWAIT P1, [R0+URZ+0x2d830], R5 ;  /* 0x02d83005000075a7 */ /* 0x0000a2000802017f */
[----:B------:R-:W-:Y:S05]  /*caf0*/  @!P0 BRA `(.L_x_11505) ;  /* 0x0000000000048947 */ /* 0x000fea0003800000 */
[----:B------:R-:W-:Y:S01]  /*cb00*/  BPT.TRAP 0x1 ;  /* 0x000000040000795c */ /* 0x000fe20000300000 */
.L_x_11505:
[----:B-1----:R-:W-:Y:S01]  /*cb10*/  VIADD R3, R2, 0x15400 ;  /* 0x0001540002037836 */ /* 0x002fe20000000000 */
[----:B------:R-:W-:Y:S01]  /*cb20*/  LOP3.LUT R6, R44, 0x10000, RZ, 0xfc, !PT ;  /* 0x000100002c067812 */ /* 0x000fe200078efcff */
[----:B------:R-:W-:-:S03]  /*cb30*/  IMAD.MOV.U32 R7, RZ, RZ, -0x7fffffe0 ;  /* 0x80000020ff077424 */ /* 0x000fc600078e00ff */
[----:B------:R-:W-:Y:S02]  /*cb40*/  SHF.R.U32.HI R3, RZ, 0x4, R3 ;  /* 0x00000004ff037819 */ /* 0x000fe40000011603 */
[----:B------:R1:W-:Y:S02]  /*cb50*/  STL.64 [R1+0x10], R6 ;  /* 0x0000100601007387 */ /* 0x0003e40000100a00 */
[----:B------:R-:W-:-:S04]  /*cb60*/  LOP3.LUT R3, R3, 0x3fff, RZ, 0xc0, !PT ;  /* 0x00003fff03037812 */ /* 0x000fc800078ec0ff */
[----:B------:R-:W-:-:S05]  /*cb70*/  LOP3.LUT R3, R3, 0x10000, RZ, 0xfc, !PT ;  /* 0x0001000003037812 */ /* 0x000fca00078efcff */
[----:B------:R1:W-:Y:S01]  /*cb80*/  STL [R1+0x4c], R3 ;  /* 0x00004c0301007387 */ /* 0x0003e20000100800 */
[----:B--2---:R-:W-:Y:S05]  /*cb90*/  @P1 BRA `(.L_x_11506) ;  /* 0x0000000000081947 */ /* 0x004fea0003800000 */
[----:B------:R-:W2:Y:S02]  /*cba0*/  SYNCS.PHASECHK.TRANS64.TRYWAIT P1, [R0+URZ+0x2d830], R5 ;  /* 0x02d83005000075a7 */ /* 0x000ea4000802017f */
[----:B--2---:R-:W-:Y:S05]  /*cbb0*/  @!P1 BRA `(.L_x_11507) ;  /* 0x000001ac006c9947 */ /* 0x004fea0003800000 */
.L_x_11506:
[----:B-1----:R-:W3:Y:S04]  /*cbc0*/  LDL R3, [R1+0x4c] ;  /* 0x00004c0001037983 */ /* 0x002ee80000100800 */
[----:B------:R-:W4:Y:S01]  /*cbd0*/  LDL.64 R8, [R1+0x10] ;  /* 0x0000100001087983 */ /* 0x000f220000100a00 */
[----:B0-2---:R-:W-:Y:S01]  /*cbe0*/  IMAD.MOV.U32 R5, RZ, RZ, -0x7fffffe0 ;  /* 0x80000020ff057424 */ /* 0x005fe200078e00ff */
[----:B------:R-:W-:Y:S05]  /*cbf0*/  WARPSYNC.ALL ;  /* 0x0000000000007948 */ /* 0x000fea0003800000 */
[----:B------:R-:W-:Y:S01]  /*cc00*/  R2UR UR7, R5 ;  /* 0x00000000050772ca */ /* 0x000fe200000e0000 */
[----:B-----5:R-:W-:Y:S01]  /*cc10*/  WARPGROUP.ARRIVE ;  /* 0x00000000000079c5 */ /* 0x020fe20000000000 */
[----:B------:R-:W-:-:S02]  /*cc20*/  IMAD.MOV.U32 R7, RZ, RZ, -0x7fffffe0 ;  /* 0x80000020ff077424 */ /* 0x000fc400078e00ff */
[----:B------:R-:W-:Y:S02]  /*cc30*/  IMAD.MOV.U32 R21, RZ, RZ, -0x7fffffe0 ;  /* 0x80000020ff157424 */ /* 0x000fe400078e00ff */
[----:B------:R-:W-:Y:S02]  /*cc40*/  IMAD.MOV.U32 R15, RZ, RZ, -0x7fffffe0 ;  /* 0x80000020ff0f7424 */ /* 0x000fe400078e00ff */
[----:B------:R-:W-:Y:S02]  /*cc50*/  IMAD.MOV.U32 R13, RZ, RZ, -0x7fffffe0 ;  /* 0x80000020ff0d7424 */ /* 0x000fe400078e00ff */
[----:B------:R-:W-:Y:S02]  /*cc60*/  IMAD.MOV.U32 R11, RZ, RZ, -0x7fffffe0 ;  /* 0x80000020ff0b7424 */ /* 0x000fe400078e00ff */
[----:B------:R-:W-:Y:S02]  /*cc70*/  IMAD.MOV.U32 R5, RZ, RZ, -0x7fffffe0 ;  /* 0x80000020ff057424 */ /* 0x000fe400078e00ff */
[----:B---3--:R-:W-:Y:S01]  /*cc80*/  IMAD R4, R17, 0x600, R3 ;  /* 0x0000060011047824 */ /* 0x008fe200078e0203 */
[----:B----4-:R-:W-:-:S03]  /*cc90*/  R2UR UR4, R8 ;  /* 0x00000000080472ca */ /* 0x010fc600000e0000 */
[----:B------:R-:W-:Y:S01]  /*cca0*/  VIADD R6, R4, 0x2 ;  /* 0x0000000204067836 */ /* 0x000fe20000000000 */
[----:B------:R-:W-:Y:S01]  /*ccb0*/  R2UR UR5, R9 ;  /* 0x00000000090572ca */ /* 0x000fe200000e0000 */
[----:B------:R-:W-:Y:S01]  /*ccc0*/  VIADD R20, R8, 0x2 ;  /* 0x0000000208147836 */ /* 0x000fe20000000000 */
[----:B------:R-:W-:Y:S01]  /*ccd0*/  R2UR UR6, R4 ;  /* 0x00000000040672ca */ /* 0x000fe200000e0000 */
[C---:B------:R-:W-:Y:S02]  /*cce0*/  VIADD R14, R8.reuse, 0x300 ;  /* 0x00000300080e7836 */ /* 0x040fe40000000000 */
[C---:B------:R-:W-:Y:S01]  /*ccf0*/  VIADD R12, R8.reuse, 0x302 ;  /* 0x00000302080c7836 */ /* 0x040fe20000000000 */
[----:B------:R0:W-:Y:S01]  /*cd00*/  STL.64 [R1+0x38], R20 ;  /* 0x0000381401007387 */ /* 0x0001e20000100a00 */
[----:B------:R-:W-:-:S03]  /*cd10*/  VIADD R10, R8, 0x600 ;  /* 0x00000600080a7836 */ /* 0x000fc60000000000 */
[----:B------:R0:W-:Y:S04]  /*cd20*/  STL.64 [R1+0x30], R14 ;  /* 0x0000300e01007387 */ /* 0x0001e80000100a00 */
[----:B------:R0:W-:Y:S01]  /*cd30*/  STL.64 [R1+0x28], R12 ;  /* 0x0000280c01007387 */ /* 0x0001e20000100a00 */
[----:B------:R-:W-:Y:S01]  /*cd40*/  HGMMA.64x128x16.F32.BF16 R24, gdesc[UR4], RZ, !UPT, gsb0 ;  /* 0x01e00000041879f0 */ /* 0x000fe2000c0018ff */
[----:B------:R-:W-:Y:S01]  /*cd50*/  R2UR UR6, R6 ;  /* 0x00000000060672ca */ /* 0x000fe200000e0000 */
[----:B------:R-:W-:Y:S01]  /*cd60*/  VIADD R6, R4, 0x200 ;  /* 0x0000020004067836 */ /* 0x000fe20000000000 */
[----:B------:R-:W-:Y:S01]  /*cd70*/  R2UR UR7, R7 ;  /* 0x00000000070772ca */ /* 0x000fe200000e0000 */
[----:B------:R-:W-:Y:S01]  /*cd80*/  IMAD.MOV.U32 R7, RZ, RZ, -0x7fffffe0 ;  /* 0x80000020ff077424 */ /* 0x000fe200078e00ff */
[----:B------:R-:W-:Y:S01]  /*cd90*/  R2UR UR4, R20 ;  /* 0x00000000140472ca */ /* 0x000fe200000e0000 */
[----:B------:R0:W-:Y:S01]  /*cda0*/  STL.64 [R1+0x20], R10 ;  /* 0x0000200a01007387 */ /* 0x0001e20000100a00 */
[----:B------:R-:W-:Y:S01]  /*cdb0*/  R2UR UR5, R21 ;  /* 0x00000000150572ca */ /* 0x000fe200000e0000 */
[----:B------:R-:W-:-:S02]  /*cdc0*/  WARPGROUP.DEPBAR.LE gsb0, 0x0 ;  /* 0x00008000000079c5 */ /* 0x000fc40000010000 */
        /* <DEDUP_REMOVED lines=41> */
.L_x_11508:
[----:B------:R-:W2:Y:S01]  /*d060*/  LDL R3, [R1+0x9c] ;  /* 0x00009c0001037983 */ /* 0x000ea20000100800 */
[----:B------:R-:W0:Y:S01]  /*d070*/  LDC R142, c[0x0][0x448] ;  /* 0x00011200ff8e7b82 */ /* 0x000e220000000800 */
[----:B------:R-:W-:Y:S02]  /*d080*/  ULDC UR4, c[0x0][0x9d8] ;  /* 0x0002760000047ab9 */ /* 0x000fe40000000800 */
[----:B------:R-:W2:Y:S01]  /*d090*/  LDL R88, [R1+0x5c] ;  /* 0x00005c0001587983 */ /* 0x000ea20000100800 */
[----:B------:R-:W-:Y:S01]  /*d0a0*/  FMUL.FTZ R9, R29, UR4 ;  /* 0x000000041d097c20 */ /* 0x000fe20008410000 */
[----:B------:R-:W-:Y:S01]  /*d0b0*/  FMUL.FTZ R29, R43, UR4 ;  /* 0x000000042b1d7c20 */ /* 0x000fe20008410000 */
[----:B------:R-:W-:Y:S01]  /*d0c0*/  FMUL.FTZ R43, R57, UR4 ;  /* 0x00000004392b7c20 */ /* 0x000fe20008410000 */
[----:B------:R-:W-:Y:S01]  /*d0d0*/  FMUL.FTZ R57, R71, UR4 ;  /* 0x0000000447397c20 */ /* 0x000fe20008410000 */
[----:B------:R-:W-:Y:S01]  /*d0e0*/  FMUL.FTZ R12, R32, UR4 ;  /* 0x00000004200c7c20 */ /* 0x000fe20008410000 */
[----:B------:R-:W-:-:S02]  /*d0f0*/  VIADD R0, R0, 0x2d840 ;  /* 0x0002d84000007836 */ /* 0x000fc40000000000 */
[----:B------:R-:W-:Y:S01]  /*d100*/  FMUL.FTZ R11, R31, UR4 ;  /* 0x000000041f0b7c20 */ /* 0x000fe20008410000 */
[----:B------:R-:W-:Y:S02]  /*d110*/  IMAD.U32 R71, RZ, RZ, UR38 ;  /* 0x00000026ff477e24 */ /* 0x000fe4000f8e00ff */
[----:B------:R-:W-:Y:S01]  /*d120*/  FMUL.FTZ R32, R46, UR4 ;  /* 0x000000042e207c20 */ /* 0x000fe20008410000 */
[----:B------:R-:W-:Y:S01]  /*d130*/  FMUL.FTZ R31, R45, UR4 ;  /* 0x000000042d1f7c20 */ /* 0x000fe20008410000 */
[----:B------:R-:W-:Y:S01]  /*d140*/  FMUL.FTZ R46, R60, UR4 ;  /* 0x000000043c2e7c20 */ /* 0x000fe20008410000 */
[----:B------:R-:W-:Y:S01]  /*d150*/  FMUL.FTZ R45, R59, UR4 ;  /* 0x000000043b2d7c20 */ /* 0x000fe20008410000 */
[----:B------:R-:W-:Y:S01]  /*d160*/  FMUL.FTZ R60, R74, UR4 ;  /* 0x000000044a3c7c20 */ /* 0x000fe20008410000 */
[----:B------:R-:W-:Y:S01]  /*d170*/  FMUL.FTZ R59, R73, UR4 ;  /* 0x00000004493b7c20 */ /* 0x000fe20008410000 */
[----:B------:R-:W-:Y:S01]  /*d180*/  PRMT R0, R71, 0x654, R0 ;  /* 0x0000065447007816 */ /* 0x000fe20000000000 */
[----:B------:R-:W-:Y:S01]  /*d190*/  IMAD.MOV.U32 R73, RZ, RZ, -0x80 ;  /* 0xffffff80ff497424 */ /* 0x000fe200078e00ff */
[----:B------:R-:W-:Y:S01]  /*d1a0*/  ULDC.64 UR6, c[0x0][0x9e0] ;  /* 0x0002780000067ab9 */ /* 0x000fe20000000a00 */
        /* <DEDUP_REMOVED lines=14> */
[----:B------:R-:W-:Y:S01]  /*d290*/  UISETP.GE.AND UP0, UPT, UR7, 0x1, UPT ;  /* 0x000000010700788c */ /* 0x000fe2000bf06270 */
[----:B------:R-:W-:Y:S01]  /*d2a0*/  LOP3.LUT R16, R16, 0xffffffdf, RZ, 0xc0, !PT ;  /* 0xffffffdf10107812 */ /* 0x000fe200078ec0ff */
        /* <DEDUP_REMOVED lines=20> */
[----:B------:R3:W-:Y:S01]  /*d3f0*/  SYNCS.ARRIVE.TRANS64.RED.A1T0 RZ, [R0+URZ], RZ ;  /* 0x000000ff00ff79a7 */ /* 0x0007e2000810043f */
        /* <DEDUP_REMOVED lines=12> */
[----:B------:R-:W-:Y:S01]  /*d4c0*/  @P1 LOP3.LUT R16, R16, 0x20, RZ, 0xfc, !PT ;  /* 0x0000002010101812 */ /* 0x000fe200078efcff */
[----:B------:R-:W3:Y:S01]  /*d4d0*/  MUFU.TANH R6, R6 ;  /* 0x0000000600067308 */ /* 0x000ee20000002400 */
[C-C-:B------:R-:W-:Y:S01]  /*d4e0*/  IADD3 R79, -R156.reuse, 0x1, R73.reuse ;  /* 0x000000019c4f7810 */ /* 0x140fe20007ffe149 */
[----:B------:R-:W-:Y:S01]  /*d4f0*/  ULDC UR52, c[0x0][0x9dc] ;  /* 0x0002770000347ab9 */ /* 0x000fe20000000800 */
[----:B------:R-:W-:Y:S01]  /*d500*/  IADD3 R78, -R156, R157, R73 ;  /* 0x0000009d9c4e7210 */ /* 0x000fe20007ffe149 */
[----:B------:R-:W-:Y:S01]  /*d510*/  ULOP3.LUT UR52, URZ, UR52, URZ, 0x33, !UPT ;  /* 0x000000343f347292 */ /* 0x000fe2000f8e333f */
[----:B------:R-:W-:-:S02]  /*d520*/  IADD3 R79, -R154, R79, R157 ;  /* 0x0000004f9a4f7210 */ /* 0x000fc40007ffe19d */
[----:B------:R-:W-:Y:S01]  /*d530*/  LEA R77, R97, 0xffffff80, 0x7 ;  /* 0xffffff80614d7811 */ /* 0x000fe200078e38ff */
        /* <DEDUP_REMOVED lines=27> */
[----:B------:R-:W3:Y:S01]  /*d6f0*/  MUFU.TANH R44, R44 ;  /* 0x0000002c002c7308 */ /* 0x000ee20000002400 */
[----:B--2---:R-:W-:-:S07]  /*d700*/  IMAD.IADD R3, R3, 0x1, R88 ;  /* 0x0000000103037824 */ /* 0x004fce00078e0258 */
[----:B------:R-:W2:Y:S01]  /*d710*/  MUFU.TANH R45, R45 ;  /* 0x0000002d002d7308 */ /* 0x000ea20000002400 */
[----:B0-----:R-:W-:-:S05]  /*d720*/  @P1 IMAD.HI.U32 R5, R3, R5, RZ ;  /* 0x0000000503051227 */ /* 0x001fca00078e00ff */
[----:B-1----:R-:W-:Y:S01]  /*d730*/  @P1 SHF.R.U32.HI R3, RZ, R4, R5 ;  /* 0x00000004ff031219 */ /* 0x002fe20000011605 */
        /* <DEDUP_REMOVED lines=11> */
[----:B------:R-:W-:Y:S01]  /*d7f0*/  PLOP3.LUT P1, PT, PT, PT, UP0, 0x40, 0x0 ;  /* 0x000000000000781c */ /* 0x000fe20003f2e808 */
[----:B------:R-:W1:Y:S01]  /*d800*/  MUFU.TANH R4, R4 ;  /* 0x0000000400047308 */ /* 0x000e620000002400 */
[----:B------:R-:W-:-:S02]  /*d810*/  VIADD R80, R79, UR6 ;  /* 0x000000064f507c36 */ /* 0x000fc40008000000 */
[----:B------:R-:W-:-:S05]  /*d820*/  VIADD R79, R79, UR52 ;  /* 0x000000344f4f7c36 */ /* 0x000fca0008000000 */
[----:B------:R-:W1:Y:S08]  /*d830*/  MUFU.TANH R5, R5 ;  /* 0x0000000500057308 */ /* 0x000e700000002400 */
[----:B------:R-:W1:Y:S01]  /*d840*/  MUFU.TANH R24, R24 ;  /* 0x0000001800187308 */ /* 0x000e620000002400 */
[----:B0-----:R-:W-:Y:S01]  /*d850*/  VIADDMNMX R76, R74, R80, R78, PT ;  /* 0x000000504a4c7246 */ /* 0x001fe2000380014e */
[----:B------:R-:W-:-:S06]  /*d860*/  IMAD.IADD R75, R79, 0x1, R74 ;  /* 0x000000014f4b7824 */ /* 0x000fcc00078e024a */
        /* <DEDUP_REMOVED lines=44> */
.L_x_11511:
[----:B------:R-:W-:-:S06]  /*db30*/  UISETP.NE.AND UP1, UPT, UR7, 0x1, UPT ;  /* 0x000000010700788c */ /* 0x000fcc000bf25270 */
[----:B------:R-:W-:-:S05]  /*db40*/  PLOP3.LUT P1, PT, PT, PT, UP1, 0x80, 0x0 ;  /* 0x000000000000781c */ /* 0x000fca0003f2f018 */
[----:B------:R-:W-:-:S08]  /*db50*/  @UP1 ULDC.64 UR4, c[0x0][0x9e8] ;  /* 0x00027a0000041ab9 */ /* 0x000fd00000000a00 */
[----:B------:R-:W-:-:S05]  /*db60*/  @P1 IMAD.HI.U32 R81, R74, UR4, RZ ;  /* 0x000000044a511c27 */ /* 0x000fca000f8e00ff */
[----:B------:R-:W-:-:S07]  /*db70*/  @P1 SHF.R.U32.HI R74, RZ, UR5, R81 ;  /* 0x00000005ff4a1c19 */ /* 0x000fce0008011651 */
.L_x_11512:
[----:B------:R-:W-:Y:S05]  /*db80*/  BSYNC B0 ;  /* 0x0000000000007941 */ /* 0x000fea0003800000 */
.L_x_11510:
[----:B------:R-:W-:-:S04]  /*db90*/  IMAD R74, R74, UR7, -R77 ;  /* 0x000000074a4a7c24 */ /* 0x000fc8000f8e0a4d */
[----:B------:R-:W-:-:S05]  /*dba0*/  IMAD.IADD R74, R74, 0x1, -R156 ;  /* 0x000000014a4a7824 */ /* 0x000fca00078e0a9c */
[----:B------:R-:W-:Y:S02]  /*dbb0*/  VIMNMX R75, R75, R74, !PT ;  /* 0x0000004a4b4b7248 */ /* 0x000fe40007fe0100 */
[----:B------:R-:W-:-:S07]  /*dbc0*/  VIADDMNMX R76, R74, UR7, R76, PT ;  /* 0x000000074a4c7c46 */ /* 0x000fce000b80014c */
.L_x_11509:
[C---:B------:R-:W-:Y:S01]  /*dbd0*/  ISETP.GE.AND P2, PT, R73.reuse, 0x9, PT ;  /* 0x000000094900780c */ /* 0x040fe20003f46270 */
[----:B------:R-:W1:Y:S01]  /*dbe0*/  SHFL.IDX PT, R3, R3, 0x1, 0x1c1f ;  /* 0x003c1f0003037f89 */ /* 0x000e6200000e0000 */
[----:B------:R-:W-:Y:S02]  /*dbf0*/  ISETP.GE.AND P1, PT, R73, 0x2, PT ;  /* 0x000000024900780c */ /* 0x000fe40003f26270 */
[----:B------:R-:W-:Y:S02]  /*dc00*/  LOP3.LUT R16, R16, 0xfffffffe, RZ, 0xc0, !PT ;  /* 0xfffffffe10107812 */ /* 0x000fe400078ec0ff */
[----:B------:R-:W-:Y:S02]  /*dc10*/  ISETP.GT.AND P3, PT, R75, 0x1, !P1 ;  /* 0x000000014b00780c */ /* 0x000fe40004f64270 */
[----:B------:R-:W-:Y:S02]  /*dc20*/  ISETP.GE.AND P4, PT, R73, 0xa, PT ;  /* 0x0000000a4900780c */ /* 0x000fe40003f86270 */
[----:B------:R-:W-:-:S02]  /*dc30*/  ISETP.LT.OR P3, PT, R76, 0x2, P3 ;  /* 0x000000024c00780c */ /* 0x000fc40001f61670 */
[----:B------:R-:W-:Y:S02]  /*dc40*/  ISETP.GE.AND P6, PT, R73, 0x1, PT ;  /* 0x000000014900780c */ /* 0x000fe40003fc6270 */
[----:B------:R-:W-:Y:S02]  /*dc50*/  @P2 LOP3.LUT R16, R16, 0x1, RZ, 0xfc, !PT ;  /* 0x0000000110102812 */ /* 0x000fe400078efcff */
[----:B------:R-:W-:Y:S02]  /*dc60*/  ISETP.GT.AND P2, PT, R75, 0x8, !P2 ;  /* 0x000000084b00780c */ /* 0x000fe40005744270 */
[----:B------:R-:W-:Y:S02]  /*dc70*/  FSEL R74, R5, -INF , !P3 ;  /* 0xff800000054a7808 */ /* 0x000fe40005800000 */
[----:B------:R-:W-:Y:S02]  /*dc80*/  ISETP.LT.OR P2, PT, R76, 0x9, P2 ;  /* 0x000000094c00780c */ /* 0x000fe40001741670 */
[----:B------:R-:W-:-:S02]  /*dc90*/  ISETP.GE.AND P3, PT, R73, 0x11, PT ;  /* 0x000000114900780c */ /* 0x000fc40003f66270 */
[----:B------:R-:W-:Y:S01]  /*dca0*/  LOP3.LUT R16, R16, 0xfffffffd, RZ, 0xc0, !PT ;  /* 0xfffffffd10107812 */ /* 0x000fe200078ec0ff */
[----:B-1----:R-:W-:Y:S01]  /*dcb0*/  IMAD.IADD R79, R79, 0x1, R3 ;  /* 0x000000014f4f7824 */ /* 0x002fe200078e0203 */
[----:B------:R-:W-:Y:S02]  /*dcc0*/  FSEL R8, R8, -INF , !P2 ;  /* 0xff80000008087808 */ /* 0x000fe40005000000 */
[----:B------:R-:W-:Y:S02]  /*dcd0*/  ISETP.GT.AND P2, PT, R75, 0x9, !P4 ;  /* 0x000000094b00780c */ /* 0x000fe40006744270 */
[----:B------:R-:W-:Y:S02]  /*dce0*/  @P4 LOP3.LUT R16, R16, 0x2, RZ, 0xfc, !PT ;  /* 0x0000000210104812 */ /* 0x000fe400078efcff */
[----:B------:R-:W-:Y:S02]  /*dcf0*/  ISETP.LT.OR P2, PT, R76, 0xa, P2 ;  /* 0x0000000a4c00780c */ /* 0x000fe40001741670 */
[----:B------:R-:W-:-:S02]  /*dd00*/  LOP3.LUT R16, R16, 0xfffffffb, RZ, 0xc0, !PT ;  /* 0xfffffffb10107812 */ /* 0x000fc400078ec0ff */
[----:B------:R-:W-:Y:S02]  /*dd10*/  FSEL R9, R9, -INF , !P2 ;  /* 0xff80000009097808 */ /* 0x000fe40005000000 */
[----:B------:R-:W-:Y:S02]  /*dd20*/  @P3 LOP3.LUT R16, R16, 0x4, RZ, 0xfc, !PT ;  /* 0x0000000410103812 */ /* 0x000fe400078efcff */
[----:B------:R-:W-:Y:S02]  /*dd30*/  ISETP.GT.AND P2, PT, R75, 0x10, !P3 ;  /* 0x000000104b00780c */ /* 0x000fe40005f44270 */
[----:B------:R-:W-:Y:S02]  /*dd40*/  ISETP.GE.AND P3, PT, R73, 0x12, PT ;  /* 0x000000124900780c */ /* 0x000fe40003f66270 */
[----:B------:R-:W-:Y:S02]  /*dd50*/  ISETP.LT.OR P2, PT, R76, 0x11, P2 ;  /* 0x000000114c00780c */ /* 0x000fe40001741670 */
[----:B------:R-:W-:-:S02]  /*dd60*/  LOP3.LUT R16, R16, 0xfdffffff, RZ, 0xc0, !PT ;  /* 0xfdffffff10107812 */ /* 0x000fc400078ec0ff */
[----:B------:R-:W-:Y:S02]  /*dd70*/  FSEL R12, R12, -INF , !P2 ;  /* 0xff8000000c0c7808 */ /* 0x000fe40005000000 */
[----:B------:R-:W-:Y:S02]  /*dd80*/  ISETP.GT.AND P2, PT, R75, 0x11, !P3 ;  /* 0x000000114b00780c */ /* 0x000fe40005f44270 */
[----:B------:R-:W-:Y:S02]  /*dd90*/  VIADDMNMX R78, R3, R80, R78, PT ;  /* 0x00000050034e7246 */ /* 0x000fe4000380014e */
[----:B------:R-:W-:Y:S02]  /*dda0*/  ISETP.LT.OR P2, PT, R76, 0x12, P2 ;  /* 0x000000124c00780c */ /* 0x000fe40001741670 */
[----:B------:R-:W-:Y:S02]  /*ddb0*/  @P3 LOP3.LUT R16, R16, 0x2000000, RZ, 0xfc, !PT ;  /* 0x0200000010103812 */ /* 0x000fe400078efcff */
[----:B------:R-:W-:-:S02]  /*ddc0*/  ISETP.GE.AND P3, PT, R73, 0x19, PT ;  /* 0x000000194900780c */ /* 0x000fc40003f66270 */
        /* <DEDUP_REMOVED lines=55> */
[----:B0-----:R-:W-:Y:S02]  /*e140*/  FSEL R38, R38, -INF , !P2 ;  /* 0xff80000026267808 */ /* 0x001fe40005000000 */
        /* <DEDUP_REMOVED lines=89> */
[----:B------:R-:W-:-:S04]  /*e6e0*/  ISETP.GT.AND P5, PT, R75, RZ, !P6 ;  /* 0x000000ff4b00720c */ /* 0x000fc800077a4270 */
        /* <DEDUP_REMOVED lines=22> */
.L_x_11515:
[----:B------:R-:W-:-:S06]  /*e850*/  UISETP.NE.AND UP1, UPT, UR7, 0x1, UPT ;  /* 0x000000010700788c */ /* 0x000fcc000bf25270 */
[----:B------:R-:W-:-:S05]  /*e860*/  PLOP3.LUT P5, PT, PT, PT, UP1, 0x80, 0x0 ;  /* 0x000000000000781c */ /* 0x000fca0003faf018 */
[----:B------:R-:W-:-:S08]  /*e870*/  @UP1 ULDC.64 UR4, c[0x0][0x9e8] ;  /* 0x00027a0000041ab9 */ /* 0x000fd00000000a00 */
[----:B------:R-:W-:Y:S01]  /*e880*/  @P5 IMAD.HI.U32 R5, R3, UR4, RZ ;  /* 0x0000000403055c27 */ /* 0x000fe2000f8e00ff */
[----:B------:R-:W-:-:S13]  /*e890*/  PLOP3.LUT P5, PT, PT, PT, UP1, 0x80, 0x0 ;  /* 0x000000000000781c */ /* 0x000fda0003faf018 */
[----:B------:R-:W-:-:S07]  /*e8a0*/  @P5 SHF.R.U32.HI R3, RZ, UR5, R5 ;  /* 0x00000005ff035c19 */ /* 0x000fce0008011605 */
.L_x_11516:
[----:B------:R-:W-:Y:S05]  /*e8b0*/  BSYNC B0 ;  /* 0x0000000000007941 */ /* 0x000fea0003800000 */
.L_x_11514:
[----:B------:R-:W-:-:S04]  /*e8c0*/  IMAD R3, R3, UR7, -R77 ;  /* 0x0000000703037c24 */ /* 0x000fc8000f8e0a4d */
[----:B------:R-:W-:-:S05]  /*e8d0*/  IMAD.IADD R3, R3, 0x1, -R156 ;  /* 0x0000000103037824 */ /* 0x000fca00078e0a9c */
[----:B------:R-:W-:Y:S02]  /*e8e0*/  VIMNMX R79, R79, R3, !PT ;  /* 0x000000034f4f7248 */ /* 0x000fe40007fe0100 */
[----:B------:R-:W-:-:S07]  /*e8f0*/  VIADDMNMX R78, R3, UR7, R78, PT ;  /* 0x00000007034e7c46 */ /* 0x000fce000b80014e */
.L_x_11513:
[----:B------:R-:W-:Y:S01]  /*e900*/  ISETP.GT.AND P1, PT, R79, 0x1, !P1 ;  /* 0x000000014f00780c */ /* 0x000fe20004f24270 */
[----:B------:R-:W-:Y:S01]  /*e910*/  ULDC UR51, c[0x0][0x988] ;  /* 0x0002620000337ab9 */ /* 0x000fe20000000800 */
[----:B------:R-:W2:Y:S02]  /*e920*/  LDL R82, [R1] ;  /* 0x0000000001527983 */ /* 0x000ea40000100800 */
[----:B------:R-:W-:Y:S02]  /*e930*/  ISETP.LT.OR P1, PT, R78, 0x2, P1 ;  /* 0x000000024e00780c */ /* 0x000fe40000f21670 */
[----:B------:R-:W3:Y:S02]  /*e940*/  LDL R83, [R1+0x70] ;  /* 0x0000700001537983 */ /* 0x000ee40000100800 */
[----:B------:R-:W-:Y:S02]  /*e950*/  FSEL R7, R7, -INF , !P1 ;  /* 0xff80000007077808 */ /* 0x000fe40004800000 */
[----:B------:R-:W-:Y:S01]  /*e960*/  LOP3.LUT P1, RZ, R16, 0x1, RZ, 0xc0, !PT ;  /* 0x0000000110ff7812 */ /* 0x000fe2000782c0ff */
[----:B------:R-:W4:Y:S03]  /*e970*/  LDL R81, [R1+0x8] ;  /* 0x0000080001517983 */ /* 0x000f260000100800 */
[----:B------:R-:W-:Y:S01]  /*e980*/  ISETP.GT.AND P1, PT, R79, 0x8, !P1 ;  /* 0x000000084f00780c */ /* 0x000fe20004f24270 */
[----:B------:R-:W5:Y:S03]  /*e990*/  LDL R80, [R1+0x4] ;  /* 0x0000040001507983 */ /* 0x000f660000100800 */
[----:B------:R-:W-:-:S04]  /*e9a0*/  ISETP.LT.OR P1, PT, R78, 0x9, P1 ;  /* 0x000000094e00780c */ /* 0x000fc80000f21670 */
[----:B------:R-:W-:Y:S02]  /*e9b0*/  FSEL R10, R10, -INF , !P1 ;  /* 0xff8000000a0a7808 */ /* 0x000fe40004800000 */
[----:B------:R-:W-:-:S04]  /*e9c0*/  LOP3.LUT P1, RZ, R16, 0x2, RZ, 0xc0, !PT ;  /* 0x0000000210ff7812 */ /* 0x000fc8000782c0ff */
[----:B------:R-:W-:Y:S02]  /*e9d0*/  ISETP.GT.AND P1, PT, R79, 0x9, !P1 ;  /* 0x000000094f00780c */ /* 0x000fe40004f24270 */
[----:B------:R-:W-:Y:S02]  /*e9e0*/  LOP3.LUT P5, RZ, R16, 0x4, RZ, 0xc0, !PT ;  /* 0x0000000410ff7812 */ /* 0x000fe400078ac0ff */
[----:B------:R-:W-:-:S04]  /*e9f0*/  ISETP.LT.OR P1, PT, R78, 0xa, P1 ;  /* 0x0000000a4e00780c */ /* 0x000fc80000f21670 */
[----:B------:R-:W-:Y:S02]  /*ea00*/  FSEL R11, R11, -INF , !P1 ;  /* 0xff8000000b0b7808 */ /* 0x000fe40004800000 */
        /* <DEDUP_REMOVED lines=50> */
[----:B------:R-:W-:Y:S02]  /*ed30*/  LOP3.LUT P5, RZ, R16, 0x8000, RZ, 0xc0, !PT ;  /* 0x0000800010ff7812 */ /* 0x000fe400078ac0ff */
[----:B------:R-:W-:Y:S02]  /*ed40*/  FMNMX.FTZ R3, R27, R3, !PT ;  /* 0x000000031b037209 */ /* 0x000fe40007810000 */
[----:B------:R-:W-:Y:S02]  /*ed50*/  FSEL R40, R40, -INF , !P1 ;  /* 0xff80000028287808 */ /* 0x000fe40004800000 */
[----:B------:R-:W-:-:S02]  /*ed60*/  ISETP.GT.AND P1, PT, R79, 0x39, !P5 ;  /* 0x000000394f00780c */ /* 0x000fc40006f24270 */
[----:B------:R-:W-:Y:S02]  /*ed70*/  FMNMX.FTZ R3, R30, R3, !PT ;  /* 0x000000031e037209 */ /* 0x000fe40007810000 */
[----:B------:R-:W-:Y:S02]  /*ed80*/  ISETP.LT.OR P1, PT, R78, 0x3a, P1 ;  /* 0x0000003a4e00780c */ /* 0x000fe40000f21670 */
[----:B------:R-:W-:Y:S02]  /*ed90*/  FMNMX.FTZ R3, R31, R3, !PT ;  /* 0x000000031f037209 */ /* 0x000fe40007810000 */
[----:B------:R-:W-:Y:S02]  /*eda0*/  FSEL R41, R41, -INF , !P1 ;  /* 0xff80000029297808 */ /* 0x000fe40004800000 */
[----:B------:R-:W-:Y:S02]  /*edb0*/  FMNMX.FTZ R3, R34, R3, !PT ;  /* 0x0000000322037209 */ /* 0x000fe40007810000 */
[----:B------:R-:W-:-:S02]  /*edc0*/  LOP3.LUT P1, RZ, R16, 0x4000, RZ, 0xc0, !PT ;  /* 0x0000400010ff7812 */ /* 0x000fc4000782c0ff */
[----:B------:R-:W-:Y:S02]  /*edd0*/  FMNMX.FTZ R3, R35, R3, !PT ;  /* 0x0000000323037209 */ /* 0x000fe40007810000 */
        /* <DEDUP_REMOVED lines=34> */
[----:B------:R-:W-:-:S02]  /*f000*/  LOP3.LUT P1, RZ, R16, 0x200, RZ, 0xc0, !PT ;  /* 0x0000020010ff7812 */ /* 0x000fc4000782c0ff */
[----:B------:R-:W-:Y:S02]  /*f010*/  FMNMX.FTZ R3, R69, R3, !PT ;  /* 0x0000000345037209 */ /* 0x000fe40007810000 */
[----:B------:R-:W-:Y:S02]  /*f020*/  ISETP.GT.AND P1, PT, R79, 0x51, !P1 ;  /* 0x000000514f00780c */ /* 0x000fe40004f24270 */
[----:B------:R-:W-:Y:S02]  /*f030*/  FMNMX.FTZ R3, R70, R3, !PT ;  /* 0x0000000346037209 */ /* 0x000fe40007810000 */
[----:B------:R-:W-:Y:S02]  /*f040*/  ISETP.LT.OR P1, PT, R78, 0x52, P1 ;  /* 0x000000524e00780c */ /* 0x000fe40000f21670 */
[----:B------:R-:W-:Y:S02]  /*f050*/  FMNMX.FTZ R3, R72, R3, !PT ;  /* 0x0000000348037209 */ /* 0x000fe40007810000 */
[----:B------:R-:W-:-:S02]  /*f060*/  FSEL R53, R53, -INF , !P1 ;  /* 0xff80000035357808 */ /* 0x000fc40004800000 */
[----:B------:R-:W-:Y:S01]  /*f070*/  LOP3.LUT P1, RZ, R16, 0x100, RZ, 0xc0, !PT ;  /* 0x0000010010ff7812 */ /* 0x000fe2000782c0ff */
[----:B------:R-:W0:Y:S03]  /*f080*/  SHFL.BFLY PT, R5, R3, 0x2, 0x1f ;  /* 0x0c401f0003057f89 */ /* 0x000e2600000e0000 */
[----:B------:R-:W-:-:S04]  /*f090*/  ISETP.GT.AND P1, PT, R79, 0x58, !P1 ;  /* 0x000000584f00780c */ /* 0x000fc80004f24270 */
[----:B------:R-:W-:-:S04]  /*f0a0*/  ISETP.LT.OR P1, PT, R78, 0x59, P1 ;  /* 0x000000594e00780c */ /* 0x000fc80000f21670 */
[----:B------:R-:W-:Y:S02]  /*f0b0*/  FSEL R56, R56, -INF , !P1 ;  /* 0xff80000038387808 */ /* 0x000fe40004800000 */
[----:B------:R-:W-:-:S04]  /*f0c0*/  LOP3.LUT P1, RZ, R16, 0x80, RZ, 0xc0, !PT ;  /* 0x0000008010ff7812 */ /* 0x000fc8000782c0ff */
[----:B------:R-:W-:-:S04]  /*f0d0*/  ISETP.GT.AND P1, PT, R79, 0x59, !P1 ;  /* 0x000000594f00780c */ /* 0x000fc80004f24270 */
[----:B------:R-:W-:Y:S02]  /*f0e0*/  ISETP.LT.OR P1, PT, R78, 0x5a, P1 ;  /* 0x0000005a4e00780c */ /* 0x000fe40000f21670 */
[----:B0-----:R-:W-:Y:S02]  /*f0f0*/  FMNMX.FTZ R5, R3, R5, !PT ;  /* 0x0000000503057209 */ /* 0x001fe40007810000 */
[----:B------:R-:W-:Y:S02]  /*f100*/  FSEL R57, R57, -INF , !P1 ;  /* 0xff80000039397808 */ /* 0x000fe40004800000 */
[----:B------:R-:W-:Y:S01]  /*f110*/  LOP3.LUT P1, RZ, R16, 0x40, RZ, 0xc0, !PT ;  /* 0x0000004010ff7812 */ /* 0x000fe2000782c0ff */
[----:B------:R-:W0:Y:S03]  /*f120*/  SHFL.BFLY PT, R3, R5, 0x1, 0x1f ;  /* 0x0c201f0005037f89 */ /* 0x000e2600000e0000 */
[----:B------:R-:W-:-:S04]  /*f130*/  ISETP.GT.AND P1, PT, R79, 0x60, !P1 ;  /* 0x000000604f00780c */ /* 0x000fc80004f24270 */
[----:B------:R-:W-:-:S04]  /*f140*/  ISETP.LT.OR P1, PT, R78, 0x61, P1 ;  /* 0x000000614e00780c */ /* 0x000fc80000f21670 */
[----:B------:R-:W-:Y:S02]  /*f150*/  FSEL R60, R60, -INF , !P1 ;  /* 0xff8000003c3c7808 */ /* 0x000fe40004800000 */
[----:B------:R-:W-:-:S04]  /*f160*/  LOP3.LUT P1, RZ, R16, 0x10, RZ, 0xc0, !PT ;  /* 0x0000001010ff7812 */ /* 0x000fc8000782c0ff */
[----:B------:R-:W-:Y:S02]  /*f170*/  ISETP.GT.AND P1, PT, R79, 0x61, !P1 ;  /* 0x000000614f00780c */ /* 0x000fe40004f24270 */
[----:B------:R-:W-:Y:S02]  /*f180*/  LOP3.LUT P5, RZ, R16, 0x8, RZ, 0xc0, !PT ;  /* 0x0000000810ff7812 */ /* 0x000fe400078ac0ff */
[----:B------:R-:W-:-:S04]  /*f190*/  ISETP.LT.OR P1, PT, R78, 0x62, P1 ;  /* 0x000000624e00780c */ /* 0x000fc80000f21670 */
[----:B------:R-:W-:Y:S02]  /*f1a0*/  FSEL R61, R61, -INF , !P1 ;  /* 0xff8000003d3d7808 */ /* 0x000fe40004800000 */
[----:B------:R-:W-:Y:S02]  /*f1b0*/  ISETP.GT.AND P1, PT, R79, 0x68, !P5 ;  /* 0x000000684f00780c */ /* 0x000fe40006f24270 */
[----:B0-----:R-:W-:Y:S02]  /*f1c0*/  FMNMX.FTZ R5, R5, R3, !PT ;  /* 0x0000000305057209 */ /* 0x001fe40007810000 */
[----:B------:R-:W-:-:S03]  /*f1d0*/  ISETP.LT.OR P1, PT, R78, 0x69, P1 ;  /* 0x000000694e00780c */ /* 0x000fc60000f21670 */
[----:B------:R-:W-:Y:S01]  /*f1e0*/  FMUL.FTZ R3, R5, UR51 ;  /* 0x0000003305037c20 */ /* 0x000fe20008410000 */
[----:B------:R-:W-:Y:S02]  /*f1f0*/  FSEL R65, R65, -INF , !P1 ;  /* 0xff80000041417808 */ /* 0x000fe40004800000 */
[----:B------:R-:W-:Y:S02]  /*f200*/  FSETP.NEU.FTZ.AND P1, PT, R5, -INF , PT ;  /* 0xff8000000500780b */ /* 0x000fe40003f3d000 */
[----:B------:R-:W-:Y:S02]  /*f210*/  ISETP.GT.AND P6, PT, R79, RZ, !P6 ;  /* 0x000000ff4f00720c */ /* 0x000fe400077c4270 */
[----:B------:R-:W-:Y:S02]  /*f220*/  FSEL R3, R3, RZ, P1 ;  /* 0x000000ff03037208 */ /* 0x000fe40000800000 */
[----:B------:R-:W-:-:S03]  /*f230*/  ISETP.LT.OR P6, PT, R78, 0x1, P6 ;  /* 0x000000014e00780c */ /* 0x000fc600037c1670 */
        /* <DEDUP_REMOVED lines=32> */
[----:B------:R-:W-:-:S04]  /*f440*/  FSEL R72, R6, -INF , !P6 ;  /* 0xff80000006487808 */ /* 0x000fc80007000000 */
        /* <DEDUP_REMOVED lines=21> */
[----:B------:R-:W-:Y:S02]  /*f5a0*/  FMNMX.FTZ R6, R56, R75, !PT ;  /* 0x0000004b38067209 */ /* 0x000fe40007810000 */
[----:B------:R-:W-:Y:S02]  /*f5b0*/  LOP3.LUT P5, RZ, R16, 0x4000000, RZ, 0xc0, !PT ;  /* 0x0400000010ff7812 */ /* 0x000fe400078ac0ff */
[----:B------:R-:W-:Y:S02]  /*f5c0*/  FMNMX.FTZ R75, R57, R6, !PT ;  /* 0x00000006394b7209 */ /* 0x000fe40007810000 */
[----:B------:R-:W-:Y:S02]  /*f5d0*/  ISETP.GT.AND P1, PT, R79, 0x69, !P5 ;  /* 0x000000694f00780c */ /* 0x000fe40006f24270 */
[----:B------:R-:W-:Y:S02]  /*f5e0*/  FMNMX.FTZ R6, R60, R75, !PT ;  /* 0x0000004b3c067209 */ /* 0x000fe40007810000 */
[----:B------:R-:W-:-:S02]  /*f5f0*/  ISETP.LT.OR P1, PT, R78, 0x6a, P1 ;  /* 0x0000006a4e00780c */ /* 0x000fc40000f21670 */
[----:B------:R-:W-:Y:S02]  /*f600*/  ISETP.GT.AND P2, PT, R79, 0x70, !P2 ;  /* 0x000000704f00780c */ /* 0x000fe40005744270 */
[----:B------:R-:W-:Y:S02]  /*f610*/  FMNMX.FTZ R6, R61, R6, !PT ;  /* 0x000000063d067209 */ /* 0x000fe40007810000 */
[----:B------:R-:W-:Y:S02]  /*f620*/  FSEL R64, R64, -INF , !P1 ;  /* 0xff80000040407808 */ /* 0x000fe40004800000 */
[----:B------:R-:W-:Y:S02]  /*f630*/  ISETP.GT.AND P3, PT, R79, 0x71, !P3 ;  /* 0x000000714f00780c */ /* 0x000fe40005f64270 */
[----:B------:R-:W-:Y:S02]  /*f640*/  ISETP.LT.OR P2, PT, R78, 0x71, P2 ;  /* 0x000000714e00780c */ /* 0x000fe40001741670 */
[----:B------:R-:W-:-:S02]  /*f650*/  FMNMX.FTZ R6, R65, R6, !PT ;  /* 0x0000000641067209 */ /* 0x000fc40007810000 */
[----:B------:R-:W-:Y:S02]  /*f660*/  LOP3.LUT P5, RZ, R16, 0x8000000, RZ, 0xc0, !PT ;  /* 0x0800000010ff7812 */ /* 0x000fe400078ac0ff */
[C---:B------:R-:W-:Y:S02]  /*f670*/  ISETP.GT.AND P4, PT, R79.reuse, 0x78, !P4 ;  /* 0x000000784f00780c */ /* 0x040fe40006784270 */
[----:B------:R-:W-:Y:S02]  /*f680*/  ISETP.LT.OR P3, PT, R78, 0x72, P3 ;  /* 0x000000724e00780c */ /* 0x000fe40001f61670 */
[----:B------:R-:W-:Y:S02]  /*f690*/  FSEL R66, R66, -INF , !P2 ;  /* 0xff80000042427808 */ /* 0x000fe40005000000 */
[----:B------:R-:W-:Y:S02]  /*f6a0*/  FMNMX.FTZ R6, R64, R6, !PT ;  /* 0x0000000640067209 */ /* 0x000fe40007810000 */
[----:B------:R-:W-:-:S02]  /*f6b0*/  ISETP.GT.AND P1, PT, R79, 0x79, !P5 ;  /* 0x000000794f00780c */ /* 0x000fc40006f24270 */
[----:B------:R-:W-:Y:S02]  /*f6c0*/  ISETP.LT.OR P4, PT, R78, 0x79, P4 ;  /* 0x000000794e00780c */ /* 0x000fe40002781670 */
[----:B------:R-:W-:Y:S02]  /*f6d0*/  FSEL R68, R68, -INF , !P3 ;  /* 0xff80000044447808 */ /* 0x000fe40005800000 */
[----:B------:R-:W-:Y:S02]  /*f6e0*/  FMNMX.FTZ R6, R66, R6, !PT ;  /* 0x0000000642067209 */ /* 0x000fe40007810000 */
[----:B------:R-:W-:Y:S02]  /*f6f0*/  ISETP.LT.OR P1, PT, R78, 0x7a, P1 ;  /* 0x0000007a4e00780c */ /* 0x000fe40000f21670 */
[----:B------:R-:W-:Y:S02]  /*f700*/  FSEL R0, R0, -INF , !P4 ;  /* 0xff80000000007808 */ /* 0x000fe40006000000 */
[----:B------:R-:W-:-:S02]  /*f710*/  FMNMX.FTZ R6, R68, R6, !PT ;  /* 0x0000000644067209 */ /* 0x000fc40007810000 */
[----:B------:R-:W-:Y:S02]  /*f720*/  FSEL R71, R71, -INF , !P1 ;  /* 0xff80000047477808 */ /* 0x000fe40004800000 */
[----:B------:R-:W-:-:S04]  /*f730*/  FMNMX.FTZ R6, R0, R6, !PT ;  /* 0x0000000600067209 */ /* 0x000fc80007810000 */
[----:B------:R-:W-:-:S05]  /*f740*/  FMNMX.FTZ R6, R71, R6, !PT ;  /* 0x0000000647067209 */ /* 0x000fca0007810000 */
[----:B------:R-:W0:Y:S01]  /*f750*/  SHFL.BFLY PT, R75, R6, 0x2, 0x1f ;  /* 0x0c401f00064b7f89 */ /* 0x000e2200000e0000 */
[----:B------:R-:W-:Y:S08]  /*f760*/  MUFU.EX2 R8, R4 ;  /* 0x0000000400087308 */ /* 0x000ff00000000800 */
[----:B------:R-:W1:Y:S01]  /*f770*/  MUFU.EX2 R74, R74 ;  /* 0x0000004a004a7308 */ /* 0x000e620000000800 */
[----:B0-----:R-:W-:Y:S01]  /*f780*/  FMNMX.FTZ R6, R6, R75, !PT ;  /* 0x0000004b06067209 */ /* 0x001fe20007810000 */
[----:B-1----:R-:W-:Y:S01]  /*f790*/  FADD.FTZ R4, R8, R74 ;  /* 0x0000004a08047221 */ /* 0x002fe20000010000 */
[----:B------:R-:W-:-:S05]  /*f7a0*/  F2FP.BF16.F32.PACK_AB R8, R74, R8 ;  /* 0x000000084a08723e */ /* 0x000fca00000010ff */
[----:B------:R-:W-:Y:S08]  /*f7b0*/  MUFU.EX2 R74, R30 ;  /* 0x0000001e004a7308 */ /* 0x000ff00000000800 */
[----:B------:R0:W-:Y:S02]  /*f7c0*/  MUFU.EX2 R30, R38 ;  /* 0x00000026001e7308 */ /* 0x0001e40000000800 */
[----:B0-----:R-:W0:Y:S06]  /*f7d0*/  SHFL.BFLY PT, R38, R6, 0x1, 0x1f ;  /* 0x0c201f0006267f89 */ /* 0x001e2c00000e0000 */
[----:B------:R-:W1:Y:S08]  /*f7e0*/  MUFU.EX2 R73, R73 ;  /* 0x0000004900497308 */ /* 0x000e700000000800 */
[----:B------:R-:W2:Y:S01]  /*f7f0*/  MUFU.EX2 R9, R9 ;  /* 0x0000000900097308 */ /* 0x000ea20000000800 */
[----:B0-----:R-:W-:-:S04]  /*f800*/  FMNMX.FTZ R6, R6, R38, !PT ;  /* 0x0000002606067209 */ /* 0x001fc80007810000 */
[C---:B------:R-:W-:Y:S01]  /*f810*/  FSETP.NEU.FTZ.AND P1, PT, R6.reuse, -INF , PT ;  /* 0xff8000000600780b */ /* 0x040fe20003f3d000 */
[----:B------:R-:W-:Y:S02]  /*f820*/  FMUL.FTZ R75, R6, UR51 ;  /* 0x00000033064b7c20 */ /* 0x000fe40008410000 */
[----:B------:R-:W0:Y:S03]  /*f830*/  MUFU.EX2 R12, R12 ;  /* 0x0000000c000c7308 */ /* 0x000e260000000800 */
[----:B------:R-:W-:-:S05]  /*f840*/  FSEL R75, R75, RZ, P1 ;  /* 0x000000ff4b4b7208 */ /* 0x000fca0000800000 */
[----:B------:R-:W3:Y:S01]  /*f850*/  MUFU.EX2 R13, R13 ;  /* 0x0000000d000d7308 */ /* 0x000ee20000000800 */
[--C-:B------:R-:W-:Y:S01]  /*f860*/  FFMA.FTZ R72, R72, UR51, -R75.reuse ;  /* 0x0000003348487c23 */ /* 0x100fe2000801084b */
[--C-:B------:R-:W-:Y:S01]  /*f870*/  FFMA.FTZ R7, R7, UR51, -R75.reuse ;  /* 0x0000003307077c23 */ /* 0x100fe2000801084b */
[----:B-1----:R-:W-:Y:S01]  /*f880*/  FADD.FTZ R4, R73, R4 ;  /* 0x0000000449047221 */ /* 0x002fe20000010000 */
[----:B------:R-:W-:-:S04]  /*f890*/  FFMA.FTZ R10, R10, UR51, -R75 ;  /* 0x000000330a0a7c23 */ /* 0x000fc8000801084b */
[----:B------:R-:W1:Y:S01]  /*f8a0*/  MUFU.EX2 R20, R20 ;  /* 0x0000001400147308 */ /* 0x000e620000000800 */
[----:B------:R-:W-:Y:S01]  /*f8b0*/  FFMA.FTZ R11, R11, UR51, -R75 ;  /* 0x000000330b0b7c23 */ /* 0x000fe2000801084b */
[----:B--2---:R-:W-:-:S06]  /*f8c0*/  FADD.FTZ R4, R9, R4 ;  /* 0x0000000409047221 */ /* 0x004fcc0000010000 */
[----:B------:R-:W-:Y:S01]  /*f8d0*/  MUFU.EX2 R72, R72 ;  /* 0x0000004800487308 */ /* 0x000fe20000000800 */
[----:B0-----:R-:W-:-:S07]  /*f8e0*/  FADD.FTZ R4, R12, R4 ;  /* 0x000000040c047221 */ /* 0x001fce0000010000 */
[----:B------:R-:W0:Y:S01]  /*f8f0*/  MUFU.EX2 R7, R7 ;  /* 0x0000000700077308 */ /* 0x000e220000000800 */
[----:B------:R-:W-:-:S07]  /*f900*/  FFMA.FTZ R14, R14, UR51, -R75 ;  /* 0x000000330e0e7c23 */ /* 0x000fce000801084b */
[----:B------:R-:W2:Y:S01]  /*f910*/  MUFU.EX2 R21, R21 ;  /* 0x0000001500157308 */ /* 0x000ea20000000800 */
[----:B------:R-:W-:-:S07]  /*f920*/  FFMA.FTZ R15, R15, UR51, -R75 ;  /* 0x000000330f0f7c23 */ /* 0x000fce000801084b */
[----:B------:R4:W5:Y:S01]  /*f930*/  MUFU.EX2 R38, R10 ;  /* 0x0000000a00267308 */ /* 0x0009620000000800 */
[--C-:B------:R-:W-:Y:S01]  /*f940*/  FFMA.FTZ R24, R24, UR51, -R75.reuse ;  /* 0x0000003318187c23 */ /* 0x100fe2000801084b */
[--C-:B------:R-:W-:Y:S01]  /*f950*/  FFMA.FTZ R25, R25, UR51, -R75.reuse ;  /* 0x0000003319197c23 */ /* 0x100fe2000801084b */
[----:B------:R-:W-:-:S05]  /*f960*/  FFMA.FTZ R28, R28, UR51, -R75 ;  /* 0x000000331c1c7c23 */ /* 0x000fca000801084b */
[----:B------:R-:W5:Y:S01]  /*f970*/  MUFU.EX2 R26, R26 ;  /* 0x0000001a001a7308 */ /* 0x000f620000000800 */
[----:B----4-:R-:W-:Y:S01]  /*f980*/  F2FP.BF16.F32.PACK_AB R10, R9, R73 ;  /* 0x00000049090a723e */ /* 0x010fe200000010ff */
[--C-:B------:R-:W-:Y:S01]  /*f990*/  FFMA.FTZ R29, R29, UR51, -R75.reuse ;  /* 0x000000331d1d7c23 */ /* 0x100fe2000801084b */
[--C-:B------:R-:W-:Y:S01]  /*f9a0*/  FFMA.FTZ R32, R32, UR51, -R75.reuse ;  /* 0x0000003320207c23 */ /* 0x100fe2000801084b */
[--C-:B------:R-:W-:Y:S01]  /*f9b0*/  FFMA.FTZ R33, R33, UR51, -R75.reuse ;  /* 0x0000003321217c23 */ /* 0x100fe2000801084b */
[----:B------:R-:W-:-:S03]  /*f9c0*/  FFMA.FTZ R36, R36, UR51, -R75 ;  /* 0x0000003324247c23 */ /* 0x000fc6000801084b */
[----:B------:R-:W4:Y:S01]  /*f9d0*/  MUFU.EX2 R11, R11 ;  /* 0x0000000b000b7308 */ /* 0x000f220000000800 */
[--C-:B------:R-:W-:Y:S01]  /*f9e0*/  FFMA.FTZ R37, R37, UR51, -R75.reuse ;  /* 0x0000003325257c23 */ /* 0x100fe2000801084b */
[--C-:B------:R-:W-:Y:S01]  /*f9f0*/  FFMA.FTZ R40, R40, UR51, -R75.reuse ;  /* 0x0000003328287c23 */ /* 0x100fe2000801084b */
[--C-:B------:R-:W-:Y:S01]  /*fa00*/  FFMA.FTZ R41, R41, UR51, -R75.reuse ;  /* 0x0000003329297c23 */ /* 0x100fe2000801084b */
[--C-:B------:R-:W-:Y:S01]  /*fa10*/  FFMA.FTZ R44, R44, UR51, -R75.reuse ;  /* 0x000000332c2c7c23 */ /* 0x100fe2000801084b */
[--C-:B------:R-:W-:Y:S01]  /*fa20*/  FFMA.FTZ R45, R45, UR51, -R75.reuse ;  /* 0x000000332d2d7c23 */ /* 0x100fe2000801084b */
[--C-:B------:R-:W-:Y:S01]  /*fa30*/  FFMA.FTZ R48, R48, UR51, -R75.reuse ;  /* 0x0000003330307c23 */ /* 0x100fe2000801084b */
[--C-:B------:R-:W-:Y:S01]  /*fa40*/  FFMA.FTZ R49, R49, UR51, -R75.reuse ;  /* 0x0000003331317c23 */ /* 0x100fe2000801084b */
        /* <DEDUP_REMOVED lines=13> */
[C---:B---3--:R-:W-:Y:S01]  /*fb20*/  FADD.FTZ R9, R13.reuse, R4 ;  /* 0x000000040d097221 */ /* 0x048fe20000010000 */
[----:B------:R3:W4:Y:S01]  /*fb30*/  MUFU.EX2 R75, R14 ;  /* 0x0000000e004b7308 */ /* 0x0007220000000800 */
[----:B------:R-:W-:-:S02]  /*fb40*/  F2FP.BF16.F32.PACK_AB R12, R13, R12 ;  /* 0x0000000c0d0c723e */ /* 0x000fc400000010ff */
[----:B-1----:R-:W-:Y:S01]  /*fb50*/  FADD.FTZ R4, R20, R9 ;  /* 0x0000000914047221 */ /* 0x002fe20000010000 */
[----:B0-----:R-:W-:-:S04]  /*fb60*/  FADD.FTZ R13, R72, R7 ;  /* 0x00000007480d7221 */ /* 0x001fc80000010000 */
[----:B------:R-:W0:Y:S01]  /*fb70*/  MUFU.EX2 R15, R15 ;  /* 0x0000000f000f7308 */ /* 0x000e220000000800 */
[C---:B--2---:R-:W-:Y:S01]  /*fb80*/  FADD.FTZ R9, R21.reuse, R4 ;  /* 0x0000000415097221 */ /* 0x044fe20000010000 */
[----:B---3--:R-:W-:Y:S01]  /*fb90*/  F2FP.BF16.F32.PACK_AB R14, R21, R20 ;  /* 0x00000014150e723e */ /* 0x008fe200000010ff */
[----:B-----5:R-:W-:Y:S02]  /*fba0*/  FADD.FTZ R20, R38, R13 ;  /* 0x0000000d26147221 */ /* 0x020fe40000010000 */
[----:B------:R-:W-:-:S03]  /*fbb0*/  FADD.FTZ R4, R26, R9 ;  /* 0x000000091a047221 */ /* 0x000fc60000010000 */
[----:B------:R-:W1:Y:S01]  /*fbc0*/  MUFU.EX2 R76, R24 ;  /* 0x00000018004c7308 */ /* 0x000e620000000800 */
[----:B----4-:R-:W-:Y:S01]  /*fbd0*/  FADD.FTZ R20, R11, R20 ;  /* 0x000000140b147221 */ /* 0x010fe20000010000 */
[----:B------:R-:W-:-:S06]  /*fbe0*/  FADD.FTZ R9, R27, R4 ;  /* 0x000000041b097221 */ /* 0x000fcc0000010000 */
[----:B------:R-:W2:Y:S01]  /*fbf0*/  MUFU.EX2 R25, R25 ;  /* 0x0000001900197308 */ /* 0x000ea20000000800 */
[----:B------:R-:W-:Y:S01]  /*fc00*/  FADD.FTZ R20, R75, R20 ;  /* 0x000000144b147221 */ /* 0x000fe20000010000 */
[----:B------:R-:W-:Y:S01]  /*fc10*/  FADD.FTZ R4, R74, R9 ;  /* 0x000000094a047221 */ /* 0x000fe20000010000 */
[----:B------:R-:W-:-:S05]  /*fc20*/  F2FP.BF16.F32.PACK_AB R9, R7, R72 ;  /* 0x000000480709723e */ /* 0x000fca00000010ff */
[----:B------:R-:W3:Y:S01]  /*fc30*/  MUFU.EX2 R31, R31 ;  /* 0x0000001f001f7308 */ /* 0x000ee20000000800 */
[----:B0-----:R-:W-:-:S07]  /*fc40*/  FADD.FTZ R7, R15, R20 ;  /* 0x000000140f077221 */ /* 0x001fce0000010000 */
[----:B------:R-:W0:Y:S01]  /*fc50*/  MUFU.EX2 R28, R28 ;  /* 0x0000001c001c7308 */ /* 0x000e220000000800 */
[----:B-1----:R-:W-:-:S07]  /*fc60*/  FADD.FTZ R20, R76, R7 ;  /* 0x000000074c147221 */ /* 0x002fce0000010000 */
[----:B------:R-:W1:Y:S08]  /*fc70*/  MUFU.EX2 R34, R34 ;  /* 0x0000002200227308 */ /* 0x000e700000000800 */
[----:B------:R-:W4:Y:S01]  /*fc80*/  MUFU.EX2 R77, R29 ;  /* 0x0000001d004d7308 */ /* 0x000f220000000800 */
[----:B--2---:R-:W-:-:S07]  /*fc90*/  FADD.FTZ R7, R25, R20 ;  /* 0x0000001419077221 */ /* 0x004fce0000010000 */
[----:B------:R-:W2:Y:S08]  /*fca0*/  MUFU.EX2 R35, R35 ;  /* 0x0000002300237308 */ /* 0x000eb00000000800 */
[----:B------:R-:W5:Y:S08]  /*fcb0*/  MUFU.EX2 R32, R32 ;  /* 0x0000002000207308 */ /* 0x000f700000000800 */
[----:B------:R-:W5:Y:S01]  /*fcc0*/  MUFU.EX2 R33, R33 ;  /* 0x0000002100217308 */ /* 0x000f620000000800 */
[----:B---3--:R-:W-:Y:S01]  /*fcd0*/  FADD.FTZ R4, R31, R4 ;  /* 0x000000041f047221 */ /* 0x008fe20000010000 */
[----:B0-----:R-:W-:-:S03]  /*fce0*/  FADD.FTZ R20, R28, R7 ;  /* 0x000000071c147221 */ /* 0x001fc60000010000 */
[----:B-1----:R-:W-:Y:S01]  /*fcf0*/  FADD.FTZ R4, R34, R4 ;  /* 0x0000000422047221 */ /* 0x002fe20000010000 */
[----:B----4-:R-:W-:Y:S01]  /*fd00*/  FADD.FTZ R7, R77, R20 ;  /* 0x000000144d077221 */ /* 0x010fe20000010000 */
[----:B------:R-:W-:Y:S02]  /*fd10*/  F2FP.BF16.F32.PACK_AB R24, R27, R26 ;  /* 0x0000001a1b18723e */ /* 0x000fe400000010ff */
[----:B--2---:R-:W-:Y:S01]  /*fd20*/  FADD.FTZ R21, R35, R4 ;  /* 0x0000000423157221 */ /* 0x004fe20000010000 */
[----:B-----5:R-:W-:Y:S01]  /*fd30*/  FADD.FTZ R4, R32, R7 ;  /* 0x0000000720047221 */ /* 0x020fe20000010000 */
[C---:B------:R-:W-:Y:S02]  /*fd40*/  F2FP.BF16.F32.PACK_AB R27, R33.reuse, R32 ;  /* 0x00000020211b723e */ /* 0x040fe400000010ff */
[----:B------:R-:W2:Y:S01]  /*fd50*/  LDL R32, [R1+0x74] ;  /* 0x0000740001207983 */ /* 0x000ea20000100800 */
[----:B------:R-:W0:Y:S08]  /*fd60*/  MUFU.EX2 R39, R39 ;  /* 0x0000002700277308 */ /* 0x000e300000000800 */
[----:B------:R-:W1:Y:S08]  /*fd70*/  MUFU.EX2 R29, R36 ;  /* 0x00000024001d7308 */ /* 0x000e700000000800 */
[----:B------:R-:W3:Y:S08]  /*fd80*/  MUFU.EX2 R42, R42 ;  /* 0x0000002a002a7308 */ /* 0x000ef00000000800 */
[----:B------:R-:W4:Y:S01]  /*fd90*/  MUFU.EX2 R37, R37 ;  /* 0x0000002500257308 */ /* 0x000f220000000800 */
[----:B------:R-:W-:Y:S01]  /*fda0*/  FADD.FTZ R20, R30, R21 ;  /* 0x000000151e147221 */ /* 0x000fe20000010000 */
[----:B------:R-:W-:-:S06]  /*fdb0*/  FADD.FTZ R4, R33, R4 ;  /* 0x0000000421047221 */ /* 0x000fcc0000010000 */
[----:B------:R-:W5:Y:S08]  /*fdc0*/  MUFU.EX2 R43, R43 ;  /* 0x0000002b002b7308 */ /* 0x000f700000000800 */
[----:B------:R-:W5:Y:S01]  /*fdd0*/  MUFU.EX2 R40, R40 ;  /* 0x0000002800287308 */ /* 0x000f620000000800 */
[----:B0-----:R-:W-:Y:S01]  /*fde0*/  FADD.FTZ R7, R39, R20 ;  /* 0x0000001427077221 */ /* 0x001fe20000010000 */
[----:B-1----:R-:W-:-:S06]  /*fdf0*/  FADD.FTZ R4, R29, R4 ;  /* 0x000000041d047221 */ /* 0x002fcc0000010000 */
[----:B------:R-:W0:Y:S08]  /*fe00*/  MUFU.EX2 R46, R46 ;  /* 0x0000002e002e7308 */ /* 0x000e300000000800 */
[----:B------:R-:W1:Y:S01]  /*fe10*/  MUFU.EX2 R41, R41 ;  /* 0x0000002900297308 */ /* 0x000e620000000800 */
[----:B---3--:R-:W-:Y:S01]  /*fe20*/  FADD.FTZ R20, R42, R7 ;  /* 0x000000072a147221 */ /* 0x008fe20000010000 */
[----:B----4-:R-:W-:-:S06]  /*fe30*/  FADD.FTZ R7, R37, R4 ;  /* 0x0000000425077221 */ /* 0x010fcc0000010000 */
[----:B------:R-:W-:Y:S08]  /*fe40*/  MUFU.EX2 R47, R47 ;  /* 0x0000002f002f7308 */ /* 0x000ff00000000800 */
[----:B------:R-:W3:Y:S01]  /*fe50*/  MUFU.EX2 R44, R44 ;  /* 0x0000002c002c7308 */ /* 0x000ee20000000800 */
[----:B-----5:R-:W-:Y:S01]  /*fe60*/  FADD.FTZ R21, R43, R20 ;  /* 0x000000142b157221 */ /* 0x020fe20000010000 */
[----:B------:R-:W-:-:S06]  /*fe70*/  FADD.FTZ R4, R40, R7 ;  /* 0x0000000728047221 */ /* 0x000fcc0000010000 */
[----:B------:R-:W-:Y:S01]  /*fe80*/  MUFU.EX2 R50, R50 ;  /* 0x0000003200327308 */ /* 0x000fe20000000800 */
[----:B------:R-:W-:-:S07]  /*fe90*/  F2FP.BF16.F32.PACK_AB R11, R11, R38 ;  /* 0x000000260b0b723e */ /* 0x000fce00000010ff */
[----:B------:R-:W4:Y:S01]  /*fea0*/  MUFU.EX2 R45, R45 ;  /* 0x0000002d002d7308 */ /* 0x000f220000000800 */
[----:B0-----:R-:W-:Y:S01]  /*feb0*/  FADD.FTZ R20, R46, R21 ;  /* 0x000000152e147221 */ /* 0x001fe20000010000 */
[----:B-1----:R-:W-:-:S06]  /*fec0*/  FADD.FTZ R7, R41, R4 ;  /* 0x0000000429077221 */ /* 0x002fcc0000010000 */
[----:B------:R-:W0:Y:S01]  /*fed0*/  MUFU.EX2 R51, R51 ;  /* 0x0000003300337308 */ /* 0x000e220000000800 */
[----:B------:R-:W-:-:S07]  /*fee0*/  F2FP.BF16.F32.PACK_AB R13, R15, R75 ;  /* 0x0000004b0f0d723e */ /* 0x000fce00000010ff */
[----:B------:R-:W1:Y:S01]  /*fef0*/  MUFU.EX2 R48, R48 ;  /* 0x0000003000307308 */ /* 0x000e620000000800 */
[----:B------:R-:W-:Y:S01]  /*ff00*/  F2FP.BF16.F32.PACK_AB R15, R25, R76 ;  /* 0x0000004c190f723e */ /* 0x000fe200000010ff */
[----:B------:R5:W-:Y:S01]  /*ff10*/  STSM.16.M88.4 [R82+0x21800], R8 ;  /* 0x0218000852007844 */ /* 0x000be20000000200 */
[----:B---3--:R-:W-:-:S05]  /*ff20*/  FADD.FTZ R4, R44, R7 ;  /* 0x000000072c047221 */ /* 0x008fca0000010000 */
[----:B------:R-:W3:Y:S08]  /*ff30*/  MUFU.EX2 R54, R54 ;  /* 0x0000003600367308 */ /* 0x000ef00000000800 */
[----:B------:R-:W3:Y:S01]  /*ff40*/  MUFU.EX2 R49, R49 ;  /* 0x0000003100317308 */ /* 0x000ee20000000800 */
[----:B-----5:R-:W-:Y:S01]  /*ff50*/  FADD.FTZ R9, R47, R20 ;  /* 0x000000142f097221 */ /* 0x020fe20000010000 */
[----:B------:R5:W-:Y:S06]  /*ff60*/  STSM.16.M88.4 [R83], R12 ;  /* 0x0000000c53007844 */ /* 0x000bec0000000200 */
[----:B------:R-:W3:Y:S01]  /*ff70*/  MUFU.EX2 R55, R55 ;  /* 0x0000003700377308 */ /* 0x000ee20000000800 */
[----:B----4-:R-:W-:-:S07]  /*ff80*/  FADD.FTZ R7, R45, R4 ;  /* 0x000000042d077221 */ /* 0x010fce0000010000 */
[----:B------:R-:W4:Y:S01]  /*ff90*/  MUFU.EX2 R52, R52 ;  /* 0x0000003400347308 */ /* 0x000f220000000800 */
[----:B-----5:R-:W-:-:S07]  /*ffa0*/  FADD.FTZ R12, R50, R9 ;  /* 0x00000009320c7221 */ /* 0x020fce0000010000 */
[----:B------:R-:W5:Y:S01]  /*ffb0*/  MUFU.EX2 R58, R58 ;  /* 0x0000003a003a7308 */ /* 0x000f620000000800 */
[----:B0-----:R-:W-:Y:S01]  /*ffc0*/  FADD.FTZ R9, R51, R12 ;  /* 0x0000000c33097221 */ /* 0x001fe20000010000 */
[----:B-1----:R-:W-:-:S06]  /*ffd0*/  FADD.FTZ R4, R48, R7 ;  /* 0x0000000730047221 */ /* 0x002fcc0000010000 */
[----:B------:R-:W0:Y:S01]  /*ffe0*/  MUFU.EX2 R53, R53 ;  /* 0x0000003500357308 */ /* 0x000e220000000800 */
[----:B---3--:R-:W-:Y:S01]  /*fff0*/  FADD.FTZ R12, R54, R9 ;  /* 0x00000009360c7221 */ /* 0x008fe20000010000 */
[----:B------:R-:W-:-:S06]  /*10000*/  FADD.FTZ R13, R49, R4 ;  /* 0x00000004310d7221 */ /* 0x000fcc0000010000 */
[----:B------:R-:W1:Y:S08]  /*10010*/  MUFU.EX2 R59, R59 ;  /* 0x0000003b003b7308 */ /* 0x000e700000000800 */
[----:B------:R-:W3:Y:S01]  /*10020*/  MUFU.EX2 R56, R56 ;  /* 0x0000003800387308 */ /* 0x000ee20000000800 */
[----:B------:R-:W-:Y:S01]  /*10030*/  FADD.FTZ R15, R55, R12 ;  /* 0x0000000c370f7221 */ /* 0x000fe20000010000 */
[----:B----4-:R-:W-:Y:S01]  /*10040*/  FADD.FTZ R4, R52, R13 ;  /* 0x0000000d34047221 */ /* 0x010fe20000010000 */
[----:B------:R-:W-:-:S05]  /*10050*/  ISETP.NE.AND P5, PT, R142, 0x1, PT ;  /* 0x000000018e00780c */ /* 0x000fca0003fa5270 */
[----:B------:R-:W4:Y:S08]  /*10060*/  MUFU.EX2 R62, R62 ;  /* 0x0000003e003e7308 */ /* 0x000f300000000800 */
[----:B------:R-:W4:Y:S01]  /*10070*/  MUFU.EX2 R57, R57 ;  /* 0x0000003900397308 */ /* 0x000f220000000800 */
[----:B-----5:R-:W-:Y:S01]  /*10080*/  FADD.FTZ R12, R58, R15 ;  /* 0x0000000f3a0c7221 */ /* 0x020fe20000010000 */
[----:B0-----:R-:W-:-:S06]  /*10090*/  FADD.FTZ R13, R53, R4 ;  /* 0x00000004350d7221 */ /* 0x001fcc0000010000 */
[----:B------:R-:W0:Y:S01]  /*100a0*/  MUFU.EX2 R63, R63 ;  /* 0x0000003f003f7308 */ /* 0x000e220000000800 */
[----:B------:R-:W-:-:S07]  /*100b0*/  F2FP.BF16.F32.PACK_AB R26, R31, R74 ;  /* 0x0000004a1f1a723e */ /* 0x000fce00000010ff */
[----:B------:R-:W5:Y:S01]  /*100c0*/  MUFU.EX2 R60, R60 ;  /* 0x0000003c003c7308 */ /* 0x000f620000000800 */
[----:B------:R-:W-:-:S07]  /*100d0*/  F2FP.BF16.F32.PACK_AB R25, R77, R28 ;  /* 0x0000001c4d19723e */ /* 0x000fce00000010ff */
[----:B------:R-:W5:Y:S01]  /*100e0*/  MUFU.EX2 R61, R61 ;  /* 0x0000003d003d7308 */ /* 0x000f620000000800 */
[----:B------:R-:W-:-:S07]  /*100f0*/  F2FP.BF16.F32.PACK_AB R28, R35, R34 ;  /* 0x00000022231c723e */ /* 0x000fce00000010ff */
[----:B------:R-:W-:Y:S01]  /*10100*/  MUFU.EX2 R65, R65 ;  /* 0x0000004100417308 */ /* 0x000fe20000000800 */
[----:B------:R-:W-:-:S07]  /*10110*/  F2FP.BF16.F32.PACK_AB R30, R39, R30 ;  /* 0x0000001e271e723e */ /* 0x000fce00000010ff */
[----:B------:R-:W5:Y:S01]  /*10120*/  MUFU.EX2 R64, R64 ;  /* 0x0000004000407308 */ /* 0x000f620000000800 */
[----:B------:R-:W-:-:S07]  /*10130*/  F2FP.BF16.F32.PACK_AB R29, R37, R29 ;  /* 0x0000001d251d723e */ /* 0x000fce00000010ff */
[----:B------:R-:W-:Y:S01]  /*10140*/  MUFU.EX2 R67, R67 ;  /* 0x0000004300437308 */ /* 0x000fe20000000800 */
[----:B------:R-:W-:-:S07]  /*10150*/  F2FP.BF16.F32.PACK_AB R31, R41, R40 ;  /* 0x00000028291f723e */ /* 0x000fce00000010ff */
[----:B------:R-:W5:Y:S01]  /*10160*/  MUFU.EX2 R69, R69 ;  /* 0x0000004500457308 */ /* 0x000f620000000800 */
[----:B-1----:R-:W-:-:S07]  /*10170*/  FADD.FTZ R15, R59, R12 ;  /* 0x0000000c3b0f7221 */ /* 0x002fce0000010000 */
[----:B------:R-:W-:Y:S01]  /*10180*/  MUFU.EX2 R70, R70 ;  /* 0x0000004600467308 */ /* 0x000fe20000000800 */
[----:B---3--:R-:W-:-:S07]  /*10190*/  FADD.FTZ R4, R56, R13 ;  /* 0x0000000d38047221 */ /* 0x008fce0000010000 */
[----:B------:R-:W1:Y:S08]  /*101a0*/  MUFU.EX2 R3, R3 ;  /* 0x0000000300037308 */ /* 0x000e700000000800 */
[----:B------:R-:W-:Y:S08]  /*101b0*/  MUFU.EX2 R66, R66 ;  /* 0x0000004200427308 */ /* 0x000ff00000000800 */
[----:B------:R-:W3:Y:S08]  /*101c0*/  MUFU.EX2 R7, R68 ;  /* 0x0000004400077308 */ /* 0x000ef00000000800 */
[----:B------:R-:W-:Y:S08]  /*101d0*/  MUFU.EX2 R0, R0 ;  /* 0x0000000000007308 */ /* 0x000ff00000000800 */
[----:B------:R-:W2:Y:S01]  /*101e0*/  MUFU.EX2 R71, R71 ;  /* 0x0000004700477308 */ /* 0x000ea20000000800 */
[----:B------:R-:W-:Y:S01]  /*101f0*/  F2FP.BF16.F32.PACK_AB R8, R43, R42 ;  /* 0x0000002a2b08723e */ /* 0x000fe200000010ff */
[----:B------:R-:W-:Y:S01]  /*10200*/  STSM.16.M88.4 [R81], R24 ;  /* 0x0000001851007844 */ /* 0x000fe20000000200 */
[----:B------:R-:W-:-:S02]  /*10210*/  F2FP.BF16.F32.PACK_AB R10, R47, R46 ;  /* 0x0000002e2f0a723e */ /* 0x000fc400000010ff */
[----:B------:R-:W-:Y:S02]  /*10220*/  F2FP.BF16.F32.PACK_AB R9, R45, R44 ;  /* 0x0000002c2d09723e */ /* 0x000fe400000010ff */
[----:B------:R-:W-:Y:S01]  /*10230*/  F2FP.BF16.F32.PACK_AB R11, R49, R48 ;  /* 0x00000030310b723e */ /* 0x000fe200000010ff */
[----:B------:R1:W-:Y:S01]  /*10240*/  STSM.16.M88.4 [R80], R28 ;  /* 0x0000001c50007844 */ /* 0x0003e20000000200 */
[----:B----4-:R-:W-:Y:S01]  /*10250*/  FADD.FTZ R14, R62, R15 ;  /* 0x0000000f3e0e7221 */ /* 0x010fe20000010000 */
[----:B------:R-:W-:Y:S02]  /*10260*/  FADD.FTZ R13, R57, R4 ;  /* 0x00000004390d7221 */ /* 0x000fe40000010000 */
[----:B------:R4:W-:Y:S01]  /*10270*/  STSM.16.M88.4 [R82+0x27800], R8 ;  /* 0x0278000852007844 */ /* 0x0009e20000000200 */
[----:B0-----:R-:W-:Y:S01]  /*10280*/  FADD.FTZ R20, R63, R14 ;  /* 0x0000000e3f147221 */ /* 0x001fe20000010000 */
[----:B-----5:R-:W-:Y:S01]  /*10290*/  FADD.FTZ R4, R60, R13 ;  /* 0x0000000d3c047221 */ /* 0x020fe20000010000 */
[----:B------:R-:W-:-:S02]  /*102a0*/  F2FP.BF16.F32.PACK_AB R12, R59, R58 ;  /* 0x0000003a3b0c723e */ /* 0x000fc400000010ff */
[----:B------:R-:W-:Y:S02]  /*102b0*/  F2FP.BF16.F32.PACK_AB R14, R63, R62 ;  /* 0x0000003e3f0e723e */ /* 0x000fe400000010ff */
[----:B------:R-:W-:Y:S01]  /*102c0*/  F2FP.BF16.F32.PACK_AB R13, R61, R60 ;  /* 0x0000003c3d0d723e */ /* 0x000fe200000010ff */
[----:B-1----:R-:W0:Y:S01]  /*102d0*/  @P5 LDC R28, c[0x0][0x44c] ;  /* 0x00011300ff1c5b82 */ /* 0x002e220000000800 */
[----:B------:R-:W-:Y:S02]  /*102e0*/  F2FP.BF16.F32.PACK_AB R15, R64, R65 ;  /* 0x00000041400f723e */ /* 0x000fe400000010ff */
[----:B----4-:R-:W-:Y:S02]  /*102f0*/  F2FP.BF16.F32.PACK_AB R8, R51, R50 ;  /* 0x000000323308723e */ /* 0x010fe400000010ff */
[----:B------:R-:W-:Y:S02]  /*10300*/  F2FP.BF16.F32.PACK_AB R10, R55, R54 ;  /* 0x00000036370a723e */ /* 0x000fe400000010ff */
[----:B------:R-:W-:Y:S01]  /*10310*/  F2FP.BF16.F32.PACK_AB R9, R53, R52 ;  /* 0x000000343509723e */ /* 0x000fe200000010ff */
[----:B------:R-:W1:Y:S01]  /*10320*/  @P5 LDC R29, c[0x0][0x450] ;  /* 0x00011400ff1d5b82 */ /* 0x000e620000000800 */
[----:B------:R-:W-:-:S02]  /*10330*/  F2FP.BF16.F32.PACK_AB R11, R57, R56 ;  /* 0x00000038390b723e */ /* 0x000fc400000010ff */
[----:B------:R-:W-:Y:S02]  /*10340*/  F2FP.BF16.F32.PACK_AB R24, R69, R67 ;  /* 0x000000434518723e */ /* 0x000fe400000010ff */
[----:B------:R-:W-:Y:S02]  /*10350*/  F2FP.BF16.F32.PACK_AB R26, R3, R70 ;  /* 0x00000046031a723e */ /* 0x000fe400000010ff */
[----:B---3--:R-:W-:Y:S02]  /*10360*/  F2FP.BF16.F32.PACK_AB R25, R7, R66 ;  /* 0x000000420719723e */ /* 0x008fe400000010ff */
[----:B--2---:R-:W-:Y:S01]  /*10370*/  F2FP.BF16.F32.PACK_AB R27, R71, R0 ;  /* 0x00000000471b723e */ /* 0x004fe200000010ff */
[----:B------:R2:W-:Y:S04]  /*10380*/  STSM.16.M88.4 [R32], R8 ;  /* 0x0000000820007844 */ /* 0x0005e80000000200 */
[----:B------:R2:W-:Y:S01]  /*10390*/  STSM.16.M88.4 [R81+0x6000], R12 ;  /* 0x0060000c51007844 */ /* 0x0005e20000000200 */
[----:B------:R-:W-:-:S03]  /*103a0*/  FADD.FTZ R4, R61, R4 ;  /* 0x000000043d047221 */ /* 0x000fc60000010000 */
[----:B------:R2:W-:Y:S01]  /*103b0*/  STSM.16.M88.4 [R80+0x6000], R24 ;  /* 0x0060001850007844 */ /* 0x0005e20000000200 */
[----:B------:R3:W-:Y:S06]  /*103c0*/  MEMBAR.ALL.CTA ;  /* 0x0000000000007992 */ /* 0x0007ec0000008000 */
[----:B---3--:R-:W3:Y:S01]  /*103d0*/  FENCE.VIEW.ASYNC.S ;  /* 0x00000000000073c6 */ /* 0x008ee20000000000 */
[----:B------:R-:W-:Y:S01]  /*103e0*/  FADD.FTZ R21, R65, R4 ;  /* 0x0000000441157221 */ /* 0x000fe20000010000 */
[----:B------:R-:W-:Y:S01]  /*103f0*/  FADD.FTZ R20, R67, R20 ;  /* 0x0000001443147221 */ /* 0x000fe20000010000 */
[----:B------:R-:W-:-:S02]  /*10400*/  PLOP3.LUT P1, PT, PT, PT, UP0, 0x40, 0x0 ;  /* 0x000000000000781c */ /* 0x000fc40003f2e808 */
[----:B------:R-:W-:Y:S01]  /*10410*/  FADD.FTZ R21, R64, R21 ;  /* 0x0000001540157221 */ /* 0x000fe20000010000 */
[----:B0-----:R-:W-:-:S04]  /*10420*/  @P5 IMAD.HI.U32 R28, R88, R28, RZ ;  /* 0x0000001c581c5227 */ /* 0x001fc800078e00ff */
[----:B------:R-:W-:Y:S01]  /*10430*/  FADD.FTZ R69, R69, R20 ;  /* 0x0000001445457221 */ /* 0x000fe20000010000 */
[----:B------:R-:W-:Y:S01]  /*10440*/  FADD.FTZ R66, R66, R21 ;  /* 0x0000001542427221 */ /* 0x000fe20000010000 */
[----:B------:R-:W-:Y:S01]  /*10450*/  IMAD.MOV.U32 R20, RZ, RZ, R88 ;  /* 0x000000ffff147224 */ /* 0x000fe200078e0058 */
[----:B-1----:R-:W-:Y:S02]  /*10460*/  @P5 SHF.R.U32.HI R20, RZ, R29, R28 ;  /* 0x0000001dff145219 */ /* 0x002fe4000001161c */
[----:B------:R-:W-:Y:S01]  /*10470*/  FADD.FTZ R7, R7, R66 ;  /* 0x0000004207077221 */ /* 0x000fe20000010000 */
[----:B------:R-:W-:Y:S02]  /*10480*/  FADD.FTZ R4, R70, R69 ;  /* 0x0000004546047221 */ /* 0x000fe40000010000 */
[----:B------:R-:W-:Y:S02]  /*10490*/  IMAD.IADD R139, R139, 0x1, R20 ;  /* 0x000000018b8b7824 */ /* 0x000fe400078e0214 */
[----:B------:R-:W-:Y:S01]  /*104a0*/  FADD.FTZ R0, R0, R7 ;  /* 0x0000000700007221 */ /* 0x000fe20000010000 */
[----:B------:R-:W-:Y:S01]  /*104b0*/  FADD.FTZ R4, R3, R4 ;  /* 0x0000000403047221 */ /* 0x000fe20000010000 */
[----:B------:R-:W-:-:S02]  /*104c0*/  VIADD R7, R139, UR6 ;  /* 0x000000068b077c36 */ /* 0x000fc40008000000 */
[----:B------:R-:W-:Y:S01]  /*104d0*/  FADD.FTZ R3, R71, R0 ;  /* 0x0000000047037221 */ /* 0x000fe20000010000 */
[----:B------:R-:W-:Y:S01]  /*104e0*/  VIADD R0, R97, 0xfffffffe ;  /* 0xfffffffe61007836 */ /* 0x000fe20000000000 */
[----:B---3--:R-:W-:Y:S01]  /*104f0*/  NOP ;  /* 0x0000000000007918 */ /* 0x008fe20000000000 */
[----:B--2---:R-:W-:Y:S05]  /*10500*/  @P1 BRA `(.L_x_11517) ;  /* 0x0000000000541947 */ /* 0x004fea0003800000 */
[C---:B------:R-:W-:Y:S01]  /*10510*/  ISETP.GT.AND P1, PT, R139.reuse, RZ, PT ;  /* 0x000000ff8b00720c */ /* 0x040fe20003f24270 */
[----:B------:R-:W-:Y:S01]  /*10520*/  BSSY B0, `(.L_x_11518) ;  /* 0x0000010000007945 */ /* 0x000fe20003800000 */
[----:B------:R-:W-:-:S11]  /*10530*/  VIADD R8, R139, 0xffffffff ;  /* 0xffffffff8b087836 */ /* 0x000fd60000000000 */
[----:B------:R-:W-:Y:S05]  /*10540*/  @P1 BRA `(.L_x_11519) ;  /* 0x0000000000201947 */ /* 0x000fea0003800000 */
[----:B------:R-:W-:Y:S01]  /*10550*/  UISETP.NE.AND UP1, UPT, UR7, 0x1, UPT ;  /* 0x000000010700788c */ /* 0x000fe2000bf25270 */
[----:B------:R-:W-:-:S05]  /*10560*/  IMAD.MOV R8, RZ, RZ, -R139 ;  /* 0x000000ffff087224 */ /* 0x000fca00078e0a8b */
[----:B------:R-:W-:-:S05]  /*10570*/  PLOP3.LUT P1, PT, PT, PT, UP1, 0x80, 0x0 ;  /* 0x000000000000781c */ /* 0x000fca0003f2f018 */
[----:B------:R-:W-:-:S08]  /*10580*/  @UP1 ULDC.64 UR4, c[0x0][0x9e8] ;  /* 0x00027a0000041ab9 */ /* 0x000fd00000000a00 */
[----:B------:R-:W-:-:S05]  /*10590*/  @P1 IMAD.HI.U32 R9, R8, UR4, RZ ;  /* 0x0000000408091c27 */ /* 0x000fca000f8e00ff */
[----:B------:R-:W-:-:S04]  /*105a0*/  @P1 SHF.R.U32.HI R8, RZ, UR5, R9 ;  /* 0x00000005ff081c19 */ /* 0x000fc80008011609 */
[----:B------:R-:W-:Y:S01]  /*105b0*/  LOP3.LUT R8, RZ, R8, RZ, 0x33, !PT ;  /* 0x00000008ff087212 */ /* 0x000fe200078e33ff */
[----:B------:R-:W-:Y:S06]  /*105c0*/  BRA `(.L_x_11520) ;  /* 0x0000000000147947 */ /* 0x000fec0003800000 */
.L_x_11519:
[----:B------:R-:W-:-:S06]  /*105d0*/  UISETP.NE.AND UP1, UPT, UR7, 0x1, UPT ;  /* 0x000000010700788c */ /* 0x000fcc000bf25270 */
[----:B------:R-:W-:-:S05]  /*105e0*/  PLOP3.LUT P1, PT, PT, PT, UP1, 0x80, 0x0 ;  /* 0x000000000000781c */ /* 0x000fca0003f2f018 */
[----:B------:R-:W-:-:S08]  /*105f0*/  @UP1 ULDC.64 UR4, c[0x0][0x9e8] ;  /* 0x00027a0000041ab9 */ /* 0x000fd00000000a00 */
[----:B------:R-:W-:-:S05]  /*10600*/  @P1 IMAD.HI.U32 R9, R8, UR4, RZ ;  /* 0x0000000408091c27 */ /* 0x000fca000f8e00ff */
[----:B------:R-:W-:-:S07]  /*10610*/  @P1 SHF.R.U32.HI R8, RZ, UR5, R9 ;  /* 0x00000005ff081c19 */ /* 0x000fce0008011609 */
.L_x_11520:
[----:B------:R-:W-:Y:S05]  /*10620*/  BSYNC B0 ;  /* 0x0000000000007941 */ /* 0x000fea0003800000 */
.L_x_11518:
[----:B------:R-:W-:-:S04]  /*10630*/  IMAD.U32 R9, RZ, RZ, UR7 ;  /* 0x00000007ff097e24 */ /* 0x000fc8000f8e00ff */
[----:B------:R-:W-:-:S05]  /*10640*/  IMAD R8, R8, R9, UR7 ;  /* 0x0000000708087e24 */ /* 0x000fca000f8e0209 */
[----:B------:R-:W-:-:S07]  /*10650*/  VIMNMX R7, R7, R8, PT ;  /* 0x0000000807077248 */ /* 0x000fce0003fe0100 */
.L_x_11517:
[----:B------:R-:W2:Y:S01]  /*10660*/  LDL R9, [R1+0xa0] ;  /* 0x0000a00001097983 */ /* 0x000ea20000100800 */
        /* <DEDUP_REMOVED lines=12> */
[----:B------:R-:W-:Y:S01]  /*10730*/  ULDC UR42, c[0x0][0x9e0] ;  /* 0x00027800002a7ab9 */ /* 0x000fe20000000800 */
        /* <DEDUP_REMOVED lines=24> */
[----:B--2---:R-:W-:-:S04]  /*108c0*/  VIMNMX R140, R9, R8, !PT ;  /* 0x00000008098c7248 */ /* 0x004fc80007fe0100 */
[----:B------:R-:W-:-:S13]  /*108d0*/  ISETP.GE.AND P1, PT, R0, R140, PT ;  /* 0x0000008c0000720c */ /* 0x000fda0003f26270 */
[----:B------:R-:W-:Y:S05]  /*108e0*/  @!P1 BRA `(.L_x_11521) ;  /* 0x0000003c00809947 */ /* 0x000fea0003800000 */
[----:B------:R-:W-:-:S07]  /*108f0*/  IMAD.MOV.U32 R135, RZ, RZ, RZ ;  /* 0x000000ffff877224 */ /* 0x000fce00078e00ff */
.L_x_11541:
[----:B------:R-:W2:Y:S01]  /*10900*/  LDL R9, [R1+0x48] ;  /* 0x0000480001097983 */ /* 0x000ea20000100800 */
[----:B------:R-:W-:Y:S01]  /*10910*/  VIADD R7, R17, 0x1 ;  /* 0x0000000111077836 */ /* 0x000fe20000000000 */
[----:B------:R-:W-:Y:S05]  /*10920*/  YIELD ;  /* 0x0000000000007946 */ /* 0x000fea0003800000 */
[----:B------:R-:W-:-:S04]  /*10930*/  ISETP.NE.AND P2, PT, R7, 0x2, PT ;  /* 0x000000020700780c */ /* 0x000fc80003f45270 */
[----:B------:R-:W-:Y:S02]  /*10940*/  SEL R8, RZ, 0x1, P2 ;  /* 0x00000001ff087807 */ /* 0x000fe40001000000 */
[----:B------:R-:W-:Y:S02]  /*10950*/  SEL R7, R7, RZ, P2 ;  /* 0x000000ff07077207 */ /* 0x000fe40001000000 */
[----:B------:R-:W-:Y:S02]  /*10960*/  LOP3.LUT R139, R23, R8, RZ, 0x3c, !PT ;  /* 0x00000008178b7212 */ /* 0x000fe400078e3cff */
[----:B--2---:R-:W-:-:S13]  /*10970*/  ISETP.NE.AND P1, PT, R9, RZ, PT ;  /* 0x000000ff0900720c */ /* 0x004fda0003f25270 */
[----:B0-----:R-:W-:Y:S05]  /*10980*/  @P1 BRA `(.L_x_11522) ;  /* 0x0000000000301947 */ /* 0x001fea0003800000 */
[----:B------:R-:W-:Y:S05]  /*10990*/  @!P0 BRA `(.L_x_11523) ;  /* 0x0000000000048947 */ /* 0x000fea0003800000 */
[----:B------:R-:W-:Y:S01]  /*109a0*/  BPT.TRAP 0x1 ;  /* 0x000000040000795c */ /* 0x000fe20000300000 */
.L_x_11523:
[----:B------:R-:W-:Y:S01]  /*109b0*/  IMAD R9, R7, 0x8, R2 ;  /* 0x0000000807097824 */ /* 0x000fe200078e0202 */
[----:B------:R-:W-:-:S04]  /*109c0*/  SHF.L.U32 R8, R139, 0x1f, RZ ;  /* 0x0000001f8b087819 */ /* 0x000fc800000006ff */
[----:B------:R0:W1:Y:S01]  /*109d0*/  SYNCS.PHASECHK.TRANS64.TRYWAIT P2, [R9+URZ+0x2d830], R8 ;  /* 0x02d83008090075a7 */ /* 0x000062000804017f */
[----:B------:R-:W-:Y:S05]  /*109e0*/  @!P0 BRA `(.L_x_11524) ;  /* 0x0000000000048947 */ /* 0x000fea0003800000 */
[----:B------:R-:W-:Y:S01]  /*109f0*/  BPT.TRAP 0x1 ;  /* 0x000000040000795c */ /* 0x000fe20000300000 */
.L_x_11524:
[----:B------:R-:W-:Y:S04]  /*10a00*/  BSSY B0, `(.L_x_11522) ;  /* 0x0000004000007945 */ /* 0x000fe80003800000 */
[----:B-1----:R-:W-:Y:S05]  /*10a10*/  @P2 BRA `(.L_x_11525) ;  /* 0x0000000000082947 */ /* 0x002fea0003800000 */
[----:B------:R-:W1:Y:S02]  /*10a20*/  SYNCS.PHASECHK.TRANS64.TRYWAIT P2, [R9+URZ+0x2d830], R8 ;  /* 0x02d83008090075a7 */ /* 0x000e64000804017f */
[----:B-1----:R-:W-:Y:S05]  /*10a30*/  @!P2 BRA `(.L_x_11526) ;  /* 0x0000016c00e0a947 */ /* 0x002fea0003800000 */
.L_x_11525:
[----:B------:R-:W-:Y:S05]  /*10a40*/  BSYNC B0 ;  /* 0x0000000000007941 */ /* 0x000fea0003800000 */
.L_x_11522:
[----:B01----:R-:W2:Y:S04]  /*10a50*/  LDL R8, [R1+0x4c] ;  /* 0x00004c0001087983 */ /* 0x003ea80000100800 */
[----:B------:R-:W3:Y:S04]  /*10a60*/  LDL.64 R24, [R1+0x10] ;  /* 0x0000100001187983 */ /* 0x000ee80000100a00 */
[----:B------:R-:W4:Y:S04]  /*10a70*/  LDL.64 R152, [R1+0x38] ;  /* 0x0000380001987983 */ /* 0x000f280000100a00 */
[----:B------:R-:W5:Y:S01]  /*10a80*/  LDL.64 R150, [R1+0x30] ;  /* 0x0000300001967983 */ /* 0x000f620000100a00 */
[----:B------:R-:W0:Y:S01]  /*10a90*/  S2R R10, SR_TID.X ;  /* 0x00000000000a7919 */ /* 0x000e220000002100 */
[----:B------:R-:W-:Y:S05]  /*10aa0*/  WARPSYNC.ALL ;  /* 0x0000000000007948 */ /* 0x000fea0003800000 */
        /* <DEDUP_REMOVED lines=9> */
[----:B------:R0:W-:Y:S01]  /*10b40*/  BAR.SYNC.DEFER_BLOCKING R20, 0x100 ;  /* 0x000400140000751d */ /* 0x0001e20000010000 */
[----:B------:R-:W-:Y:S02]  /*10b50*/  IMAD.MOV.U32 R11, RZ, RZ, -0x7fffffe0 ;  /* 0x80000020ff0b7424 */ /* 0x000fe400078e00ff */
[----:B--2---:R-:W-:Y:S01]  /*10b60*/  IMAD R8, R7, 0x600, R8 ;  /* 0x0000060007087824 */ /* 0x004fe200078e0208 */
[----:B---3--:R-:W-:-:S04]  /*10b70*/  R2UR UR8, R24 ;  /* 0x00000000180872ca */ /* 0x008fc800000e0000 */
[----:B------:R-:W-:Y:S02]  /*10b80*/  R2UR UR10, R8 ;  /* 0x00000000080a72ca */ /* 0x000fe400000e0000 */
[----:B------:R-:W-:Y:S02]  /*10b90*/  R2UR UR9, R25 ;  /* 0x00000000190972ca */ /* 0x000fe400000e0000 */
[----:B------:R-:W-:-:S11]  /*10ba0*/  WARPGROUP.ARRIVE ;  /* 0x00000000000079c5 */ /* 0x000fd60000000000 */
[----:B------:R-:W-:Y:S01]  /*10bb0*/  HGMMA.64x128x16.F32.BF16 R24, gdesc[UR8], RZ, !UPT, gsb0 ;  /* 0x01e00000081879f0 */ /* 0x000fe2000c0018ff */
[----:B------:R-:W-:Y:S01]  /*10bc0*/  VIADD R12, R8, 0x2 ;  /* 0x00000002080c7836 */ /* 0x000fe20000000000 */
[----:B----4-:R-:W-:Y:S02]  /*10bd0*/  R2UR UR12, R152 ;  /* 0x00000000980c72ca */ /* 0x010fe400000e0000 */
[----:B------:R-:W-:Y:S02]  /*10be0*/  R2UR UR13, R153 ;  /* 0x00000000990d72ca */ /* 0x000fe400000e0000 */
[----:B------:R-:W-:Y:S01]  /*10bf0*/  R2UR UR14, R12 ;  /* 0x000000000c0e72ca */ /* 0x000fe200000e0000 */
[----:B------:R-:W-:Y:S01]  /*10c00*/  VIADD R10, R8, 0x200 ;  /* 0x00000200080a7836 */ /* 0x000fe20000000000 */
[----:B------:R-:W-:Y:S02]  /*10c10*/  R2UR UR19, R11 ;  /* 0x000000000b1372ca */ /* 0x000fe400000e0000 */
[----:B-----5:R-:W-:-:S02]  /*10c20*/  R2UR UR16, R150 ;  /* 0x00000000961072ca */ /* 0x020fc400000e0000 */
        /* <DEDUP_REMOVED lines=12> */
[----:B------:R-:W-:Y:S01]  /*10cf0*/  HGMMA.64x128x16.F32.BF16 R24, gdesc[UR16], R24, gsb0 ;  /* 0x01e00000101879f0 */ /* 0x000fe20008001818 */
[----:B------:R-:W-:Y:S02]  /*10d00*/  VIADD R14, R8, 0x400 ;  /* 0x00000400080e7836 */ /* 0x000fe40000000000 */
[----:B------:R-:W-:Y:S01]  /*10d10*/  IMAD.MOV.U32 R15, RZ, RZ, -0x7fffffe0 ;  /* 0x80000020ff0f7424 */ /* 0x000fe200078e00ff */
[----:B------:R-:W-:Y:S02]  /*10d20*/  R2UR UR24, R146 ;  /* 0x00000000921872ca */ /* 0x000fe400000e0000 */
[----:B------:R-:W-:Y:S02]  /*10d30*/  R2UR UR26, R14 ;  /* 0x000000000e1a72ca */ /* 0x000fe400000e0000 */
[----:B------:R-:W-:Y:S02]  /*10d40*/  R2UR UR27, R15 ;  /* 0x000000000f1b72ca */ /* 0x000fe400000e0000 */
[----:B------:R-:W-:Y:S01]  /*10d50*/  R2UR UR25, R147 ;  /* 0x00000000931972ca */ /* 0x000fe200000e0000 */
[----:B------:R-:W-:-:S02]  /*10d60*/  WARPGROUP.DEPBAR.LE gsb0, 0x0 ;  /* 0x00008000000079c5 */ /* 0x000fc40000010000 */
        /* <DEDUP_REMOVED lines=17> */
.L_x_11528:
[----:B------:R-:W-:Y:S01]  /*10e80*/  SHF.L.U32 R8, R23, 0x1f, RZ ;  /* 0x0000001f17087819 */ /* 0x000fe200000006ff */
[----:B------:R-:W-:-:S04]  /*10e90*/  IMAD R9, R17, 0x8, R2 ;  /* 0x0000000811097824 */ /* 0x000fc800078e0202 */
[----:B------:R0:W1:Y:S01]  /*10ea0*/  SYNCS.PHASECHK.TRANS64.TRYWAIT P1, [R9+URZ+0x2d850], R8 ;  /* 0x02d85008090075a7 */ /* 0x000062000802017f */
[----:B------:R-:W-:Y:S05]  /*10eb0*/  @!P0 BRA `(.L_x_11529) ;  /* 0x0000000000048947 */ /* 0x000fea0003800000 */
[----:B------:R-:W-:Y:S01]  /*10ec0*/  BPT.TRAP 0x1 ;  /* 0x000000040000795c */ /* 0x000fe20000300000 */
.L_x_11529:
[----:B-1----:R-:W-:Y:S05]  /*10ed0*/  @P1 BRA `(.L_x_11527) ;  /* 0x0000000000081947 */ /* 0x002fea0003800000 */
[----:B------:R-:W1:Y:S02]  /*10ee0*/  SYNCS.PHASECHK.TRANS64.TRYWAIT P1, [R9+URZ+0x2d850], R8 ;  /* 0x02d85008090075a7 */ /* 0x000e64000802017f */
[----:B-1----:R-:W-:Y:S05]  /*10ef0*/  @!P1 BRA `(.L_x_11530) ;  /* 0x0000016800c49947 */ /* 0x002fea0003800000 */
.L_x_11527:
[----:B01----:R-:W-:Y:S01]  /*10f00*/  VIADD R8, R2, 0x400 ;  /* 0x0000040002087836 */ /* 0x003fe20000000000 */
[----:B------:R-:W-:Y:S05]  /*10f10*/  WARPSYNC.ALL ;  /* 0x0000000000007948 */ /* 0x000fea0003800000 */
[----:B------:R-:W-:Y:S01]  /*10f20*/  SHF.R.U32.HI R8, RZ, 0x4, R8 ;  /* 0x00000004ff087819 */ /* 0x000fe20000011608 */
[----:B------:R-:W-:Y:S01]  /*10f30*/  IMAD.MOV.U32 R9, RZ, RZ, -0x7fffffe0 ;  /* 0x80000020ff097424 */ /* 0x000fe200078e00ff */
[----:B------:R-:W-:Y:S01]  /*10f40*/  WARPGROUP.ARRIVE ;  /* 0x00000000000079c5 */ /* 0x000fe20000000000 */
[----:B------:R-:W-:Y:S01]  /*10f50*/  UMOV UR9, 0x40000040 ;  /* 0x4000004000097882 */ /* 0x000fe20000000000 */
[----:B------:R-:W-:Y:S01]  /*10f60*/  LOP3.LUT R8, R8, 0x3fff, RZ, 0xc0, !PT ;  /* 0x00003fff08087812 */ /* 0x000fe200078ec0ff */
[----:B------:R-:W-:Y:S01]  /*10f70*/  IMAD.MOV.U32 R11, RZ, RZ, -0x7fffffe0 ;  /* 0x80000020ff0b7424 */ /* 0x000fe200078e00ff */
[----:B------:R-:W-:Y:S01]  /*10f80*/  R2UR UR11, R9 ;  /* 0x00000000090b72ca */ /* 0x000fe200000e0000 */
[----:B------:R-:W-:Y:S01]  /*10f90*/  UMOV UR13, 0x40000040 ;  /* 0x40000040000d7882 */ /* 0x000fe20000000000 */
[----:B------:R-:W-:Y:S01]  /*10fa0*/  LOP3.LUT R8, R8, 0x2000000, RZ, 0xfc, !PT ;  /* 0x0200000008087812 */ /* 0x000fe200078efcff */
[----:B------:R-:W-:Y:S01]  /*10fb0*/  UMOV UR17, 0x40000040 ;  /* 0x4000004000117882 */ /* 0x000fe20000000000 */
[C---:B------:R-:W-:Y:S01]  /*10fc0*/  R2UR UR15, R11.reuse ;  /* 0x000000000b0f72ca */ /* 0x040fe200000e0000 */
[----:B------:R-:W-:Y:S01]  /*10fd0*/  UMOV UR21, 0x40000040 ;  /* 0x4000004000157882 */ /* 0x000fe20000000000 */
[----:B------:R-:W-:Y:S01]  /*10fe0*/  R2UR UR19, R11 ;  /* 0x000000000b1372ca */ /* 0x000fe200000e0000 */
[----:B------:R-:W-:Y:S01]  /*10ff0*/  IMAD R8, R17, 0x600, R8 ;  /* 0x0000060011087824 */ /* 0x000fe200078e0208 */
[C---:B------:R-:W-:Y:S01]  /*11000*/  R2UR UR23, R11.reuse ;  /* 0x000000000b1772ca */ /* 0x040fe200000e0000 */
[----:B------:R-:W-:Y:S01]  /*11010*/  UMOV UR25, 0x40000040 ;  /* 0x4000004000197882 */ /* 0x000fe20000000000 */
[C---:B------:R-:W-:Y:S01]  /*11020*/  R2UR UR27, R11.reuse ;  /* 0x000000000b1b72ca */ /* 0x040fe200000e0000 */
[C---:B------:R-:W-:Y:S01]  /*11030*/  VIADD R10, R8.reuse, 0x40 ;  /* 0x00000040080a7836 */ /* 0x040fe20000000000 */
[----:B------:R-:W-:Y:S01]  /*11040*/  R2UR UR10, R8 ;  /* 0x00000000080a72ca */ /* 0x000fe200000e0000 */
[----:B------:R-:W-:Y:S01]  /*11050*/  UMOV UR29, 0x40000040 ;  /* 0x40000040001d7882 */ /* 0x000fe20000000000 */
[C---:B------:R-:W-:Y:S01]  /*11060*/  R2UR UR31, R11.reuse ;  /* 0x000000000b1f72ca */ /* 0x040fe200000e0000 */
[----:B------:R-:W-:Y:S01]  /*11070*/  UMOV UR33, 0x40000040 ;  /* 0x4000004000217882 */ /* 0x000fe20000000000 */
[----:B------:R-:W-:Y:S01]  /*11080*/  R2UR UR14, R10 ;  /* 0x000000000a0e72ca */ /* 0x000fe200000e0000 */
[----:B------:R-:W-:Y:S01]  /*11090*/  VIADD R10, R8, 0x80 ;  /* 0x00000080080a7836 */ /* 0x000fe20000000000 */
[----:B------:R-:W-:Y:S01]  /*110a0*/  R2UR UR35, R11 ;  /* 0x000000000b2372ca */ /* 0x000fe200000e0000 */
[----:B------:R-:W-:Y:S01]  /*110b0*/  UMOV UR45, 0x40000040 ;  /* 0x40000040002d7882 */ /* 0x000fe20000000000 */
[----:B------:R-:W-:Y:S01]  /*110c0*/  R2UR UR47, R9 ;  /* 0x00000000092f72ca */ /* 0x000fe200000e0000 */
[----:B------:R-:W0:Y:S01]  /*110d0*/  S2R R13, SR_TID.X ;  /* 0x00000000000d7919 */ /* 0x000e220000002100 */
[----:B------:R-:W-:Y:S01]  /*110e0*/  R2UR UR18, R10 ;  /* 0x000000000a1272ca */ /* 0x000fe200000e0000 */
[----:B------:R-:W-:-:S05]  /*110f0*/  VIADD R10, R8, 0xc0 ;  /* 0x000000c0080a7836 */ /* 0x000fca0000000000 */
[----:B------:R-:W-:Y:S01]  /*11100*/  R2UR UR22, R10 ;  /* 0x000000000a1672ca */ /* 0x000fe200000e0000 */
[----:B------:R-:W-:-:S05]  /*11110*/  VIADD R10, R8, 0x100 ;  /* 0x00000100080a7836 */ /* 0x000fca0000000000 */
[----:B------:R-:W-:Y:S01]  /*11120*/  R2UR UR26, R10 ;  /* 0x000000000a1a72ca */ /* 0x000fe200000e0000 */
[----:B------:R-:W-:-:S05]  /*11130*/  VIADD R10, R8, 0x140 ;  /* 0x00000140080a7836 */ /* 0x000fca0000000000 */
[----:B------:R-:W-:Y:S01]  /*11140*/  R2UR UR30, R10 ;  /* 0x000000000a1e72ca */ /* 0x000fe200000e0000 */
[C---:B------:R-:W-:Y:S02]  /*11150*/  VIADD R10, R8.reuse, 0x180 ;  /* 0x00000180080a7836 */ /* 0x040fe40000000000 */
[----:B------:R-:W-:-:S03]  /*11160*/  VIADD R8, R8, 0x1c0 ;  /* 0x000001c008087836 */ /* 0x000fc60000000000 */
[----:B------:R-:W-:Y:S02]  /*11170*/  R2UR UR34, R10 ;  /* 0x000000000a2272ca */ /* 0x000fe400000e0000 */
[----:B------:R-:W-:Y:S01]  /*11180*/  R2UR UR46, R8 ;  /* 0x00000000082e72ca */ /* 0x000fe200000e0000 */
[----:B------:R-:W-:Y:S01]  /*11190*/  IMAD R8, R141, 0x2000, R2 ;  /* 0x000020008d087824 */ /* 0x000fe200078e0202 */
[----:B0-----:R-:W-:-:S04]  /*111a0*/  SHF.R.U32.HI R12, RZ, 0x7, R13 ;  /* 0x00000007ff0c7819 */ /* 0x001fc8000001160d */
[----:B------:R-:W-:Y:S02]  /*111b0*/  R2UR UR8, R8 ;  /* 0x00000000080872ca */ /* 0x000fe400000e0000 */
[----:B------:R-:W-:Y:S01]  /*111c0*/  ISETP.GE.U32.AND P1, PT, R13, 0x180, PT ;  /* 0x000001800d00780c */ /* 0x000fe20003f26070 */
[----:B------:R-:W-:-:S05]  /*111d0*/  VIADD R8, R12, 0x9 ;  /* 0x000000090c087836 */ /* 0x000fca0000000000 */
[----:B------:R-:W-:-:S05]  /*111e0*/  SEL R8, R8, 0x9, !P1 ;  /* 0x0000000908087807 */ /* 0x000fca0004800000 */
[----:B------:R-:W-:-:S04]  /*111f0*/  UIADD3 UR8, UR8, 0x21800, URZ ;  /* 0x0002180008087890 */ /* 0x000fc8000fffe03f */
[----:B------:R-:W-:-:S04]  /*11200*/  USHF.R.U32.HI UR8, URZ, 0x4, UR8 ;  /* 0x000000043f087899 */ /* 0x000fc80008011608 */
[----:B------:R-:W-:-:S04]  /*11210*/  ULOP3.LUT UR8, UR8, 0x3fff, URZ, 0xc0, !UPT ;  /* 0x00003fff08087892 */ /* 0x000fc8000f8ec03f */
[----:B------:R-:W-:-:S04]  /*11220*/  ULOP3.LUT UR8, UR8, 0x10000, URZ, 0xfc, !UPT ;  /* 0x0001000008087892 */ /* 0x000fc8000f8efc3f */
[----:B------:R-:W-:Y:S02]  /*11230*/  UIADD3 UR12, UR8, 0x2, URZ ;  /* 0x00000002080c7890 */ /* 0x000fe4000fffe03f */
[----:B------:R-:W-:Y:S02]  /*11240*/  UIADD3 UR16, UR8, 0x4, URZ ;  /* 0x0000000408107890 */ /* 0x000fe4000fffe03f */
[----:B------:R-:W-:Y:S02]  /*11250*/  UIADD3 UR20, UR8, 0x6, URZ ;  /* 0x0000000608147890 */ /* 0x000fe4000fffe03f */
[----:B------:R-:W-:Y:S01]  /*11260*/  HGMMA.64x96x16.F32.BF16 R88, gdesc[UR8].tnspB, R88, gsb0 ;  /* 0x41600000085879f0 */ /* 0x000fe20008001858 */
[----:B------:R-:W-:Y:S02]  /*11270*/  UIADD3 UR24, UR8, 0x600, URZ ;  /* 0x0000060008187890 */ /* 0x000fe4000fffe03f */
[----:B------:R-:W-:Y:S02]  /*11280*/  UIADD3 UR28, UR8, 0x602, URZ ;  /* 0x00000602081c7890 */ /* 0x000fe4000fffe03f */
[----:B------:R-:W-:-:S02]  /*11290*/  UIADD3 UR32, UR8, 0x604, URZ ;  /* 0x0000060408207890 */ /* 0x000fc4000fffe03f */
        /* <DEDUP_REMOVED lines=26> */
.L_x_11531:
[----:B------:R-:W2:Y:S04]  /*11440*/  LDL R11, [R1+0x5c] ;  /* 0x00005c00010b7983 */ /* 0x000ea80000100800 */
[----:B0-----:R-:W2:Y:S01]  /*11450*/  LDL R8, [R1+0x9c] ;  /* 0x00009c0001087983 */ /* 0x001ea20000100800 */
[----:B------:R-:W-:Y:S01]  /*11460*/  ISETP.NE.AND P1, PT, R142, 0x1, PT ;  /* 0x000000018e00780c */ /* 0x000fe20003f25270 */
        /* <DEDUP_REMOVED lines=43> */
[----:B------:R-:W-:Y:S01]  /*11720*/  IMAD R52, R7, 0x8, R2 ;  /* 0x0000000807347824 */ /* 0x000fe200078e0202 */
[----:B------:R-:W3:Y:S01]  /*11730*/  MUFU.TANH R12, R12 ;  /* 0x0000000c000c7308 */ /* 0x000ee20000002400 */
[----:B------:R-:W-:-:S02]  /*11740*/  IMAD.U32 R53, RZ, RZ, UR38 ;  /* 0x00000026ff357e24 */ /* 0x000fc4000f8e00ff */
[----:B------:R-:W-:-:S05]  /*11750*/  VIADD R52, R52, 0x2d840 ;  /* 0x0002d84034347836 */ /* 0x000fca0000000000 */
[----:B------:R-:W4:Y:S01]  /*11760*/  MUFU.TANH R13, R13 ;  /* 0x0000000d000d7308 */ /* 0x000f220000002400 */
[----:B------:R-:W-:-:S04]  /*11770*/  PRMT R52, R53, 0x654, R52 ;  /* 0x0000065435347816 */ /* 0x000fc80000000034 */
[----:B------:R0:W-:Y:S03]  /*11780*/  SYNCS.ARRIVE.TRANS64.RED.A1T0 RZ, [R52+URZ], RZ ;  /* 0x000000ff34ff79a7 */ /* 0x0001e6000810043f */
        /* <DEDUP_REMOVED lines=30> */
[----:B--2---:R-:W-:-:S02]  /*11970*/  IMAD.IADD R8, R8, 0x1, R11 ;  /* 0x0000000108087824 */ /* 0x004fc400078e020b */
        /* <DEDUP_REMOVED lines=8> */
[----:B-1----:R-:W-:Y:S01]  /*11a00*/  @P1 SHF.R.U32.HI R8, RZ, R9, R10 ;  /* 0x00000009ff081219 */ /* 0x002fe2000001160a */
[----:B------:R-:W-:Y:S01]  /*11a10*/  FMUL.FTZ R9, R24, UR50 ;  /* 0x0000003218097c20 */ /* 0x000fe20008410000 */
        /* <DEDUP_REMOVED lines=17> */
[----:B------:R-:W-:Y:S01]  /*11b30*/  PLOP3.LUT P1, PT, PT, PT, UP0, 0x40, 0x0 ;  /* 0x000000000000781c */ /* 0x000fe20003f2e808 */
[----:B------:R-:W1:Y:S01]  /*11b40*/  MUFU.TANH R9, R9 ;  /* 0x0000000900097308 */ /* 0x000e620000002400 */
[----:B------:R-:W-:-:S04]  /*11b50*/  IADD3 R83, -R156, 0x1, -R78 ;  /* 0x000000019c537810 */ /* 0x000fc80007ffe94e */
[----:B------:R-:W-:-:S03]  /*11b60*/  IADD3 R83, -R154, R83, R157 ;  /* 0x000000539a537210 */ /* 0x000fc60007ffe19d */
[----:B------:R-:W2:Y:S02]  /*11b70*/  MUFU.TANH R10, R10 ;  /* 0x0000000a000a7308 */ /* 0x000ea40000002400 */
[C---:B------:R-:W-:Y:S02]  /*11b80*/  VIADD R84, R83.reuse, UR49 ;  /* 0x0000003153547c36 */ /* 0x040fe40008000000 */
[----:B------:R-:W-:Y:S02]  /*11b90*/  VIADD R83, R83, UR52 ;  /* 0x0000003453537c36 */ /* 0x000fe40008000000 */
[C---:B0-----:R-:W-:Y:S02]  /*11ba0*/  IMAD.IADD R82, R85.reuse, 0x1, R84 ;  /* 0x0000000155527824 */ /* 0x041fe400078e0254 */
[----:B------:R-:W0:Y:S01]  /*11bb0*/  MUFU.TANH R11, R11 ;  /* 0x0000000b000b7308 */ /* 0x000e220000002400 */
[----:B------:R-:W-:-:S07]  /*11bc0*/  IMAD.IADD R81, R85, 0x1, R83 ;  /* 0x0000000155517824 */ /* 0x000fce00078e0253 */
        /* <DEDUP_REMOVED lines=42> */
.L_x_11534:
[----:B------:R-:W-:-:S05]  /*11e70*/  IMAD.U32 R86, RZ, RZ, UR41 ;  /* 0x00000029ff567e24 */ /* 0x000fca000f8e00ff */
[----:B------:R-:W-:-:S13]  /*11e80*/  ISETP.NE.AND P1, PT, R86, 0x1, PT ;  /* 0x000000015600780c */ /* 0x000fda0003f25270 */
[----:B------:R-:W1:Y:S02]  /*11e90*/  @P1 LDC.64 R52, c[0x0][0x9e8] ;  /* 0x00027a00ff341b82 */ /* 0x000e640000000a00 */
[----:B-1----:R-:W-:-:S05]  /*11ea0*/  @P1 IMAD.HI.U32 R52, R85, R52, RZ ;  /* 0x0000003455341227 */ /* 0x002fca00078e00ff */
[----:B------:R-:W-:-:S07]  /*11eb0*/  @P1 SHF.R.U32.HI R85, RZ, R53, R52 ;  /* 0x00000035ff551219 */ /* 0x000fce0000011634 */
.L_x_11535:
[----:B------:R-:W-:Y:S05]  /*11ec0*/  BSYNC B0 ;  /* 0x0000000000007941 */ /* 0x000fea0003800000 */
.L_x_11533:
[----:B------:R-:W-:-:S04]  /*11ed0*/  IMAD R85, R85, R86, -R78 ;  /* 0x0000005655557224 */ /* 0x000fc800078e0a4e */
[----:B------:R-:W-:-:S05]  /*11ee0*/  IMAD.IADD R85, R85, 0x1, -R156 ;  /* 0x0000000155557824 */ /* 0x000fca00078e0a9c */
[----:B------:R-:W-:Y:S02]  /*11ef0*/  VIMNMX R81, R81, R85, !PT ;  /* 0x0000005551517248 */ /* 0x000fe40007fe0100 */
[----:B------:R-:W-:-:S07]  /*11f00*/  VIADDMNMX R82, R85, R86, R82, PT ;  /* 0x0000005655527246 */ /* 0x000fce0003800152 */
.L_x_11532:
[----:B------:R-:W-:Y:S01]  /*11f10*/  ISETP.GT.AND P1, PT, R0, -0x1, PT ;  /* 0xffffffff0000780c */ /* 0x000fe20003f24270 */
[----:B------:R-:W1:Y:S03]  /*11f20*/  SHFL.IDX PT, R8, R8, 0x1, 0x1c1f ;  /* 0x003c1f0008087f89 */ /* 0x000e6600000e0000 */
        /* <DEDUP_REMOVED lines=14> */
[----:B------:R-:W-:Y:S02]  /*12010*/  ISETP.GT.AND P2, PT, R81, 0x10, P1 ;  /* 0x000000105100780c */ /* 0x000fe40000f44270 */
[----:B------:R-:W-:Y:S02]  /*12020*/  FSEL R23, R23, -INF , !P4 ;  /* 0xff80000017177808 */ /* 0x000fe40006000000 */
[----:B------:R-:W-:Y:S02]  /*12030*/  ISETP.GT.AND P4, PT, R81, 0x20, P1 ;  /* 0x000000205100780c */ /* 0x000fe40000f84270 */
[----:B------:R-:W-:-:S02]  /*12040*/  ISETP.LT.OR P3, PT, R82, 0xa, P3 ;  /* 0x0000000a5200780c */ /* 0x000fc40001f61670 */
[C---:B------:R-:W-:Y:S02]  /*12050*/  ISETP.LT.OR P2, PT, R82.reuse, 0x11, P2 ;  /* 0x000000115200780c */ /* 0x040fe40001741670 */
[----:B------:R-:W-:Y:S02]  /*12060*/  ISETP.LT.OR P4, PT, R82, 0x21, P4 ;  /* 0x000000215200780c */ /* 0x000fe40002781670 */
[----:B------:R-:W-:Y:S02]  /*12070*/  FSEL R14, R14, -INF , !P3 ;  /* 0xff8000000e0e7808 */ /* 0x000fe40005800000 */
[----:B------:R-:W-:Y:S02]  /*12080*/  FSEL R21, R21, -INF , !P2 ;  /* 0xff80000015157808 */ /* 0x000fe40005000000 */
[C---:B------:R-:W-:Y:S02]  /*12090*/  ISETP.GT.AND P3, PT, R81.reuse, 0x18, P1 ;  /* 0x000000185100780c */ /* 0x040fe40000f64270 */
[----:B------:R-:W-:-:S02]  /*120a0*/  ISETP.GT.AND P2, PT, R81, 0x19, P1 ;  /* 0x000000195100780c */ /* 0x000fc40000f44270 */
[----:B------:R-:W-:Y:S02]  /*120b0*/  FSEL R30, R30, -INF , !P4 ;  /* 0xff8000001e1e7808 */ /* 0x000fe40006000000 */
[----:B------:R-:W-:Y:S02]  /*120c0*/  ISETP.GT.AND P4, PT, R81, 0x29, P1 ;  /* 0x000000295100780c */ /* 0x000fe40000f84270 */
[C---:B------:R-:W-:Y:S02]  /*120d0*/  ISETP.LT.OR P3, PT, R82.reuse, 0x19, P3 ;  /* 0x000000195200780c */ /* 0x040fe40001f61670 */
[C---:B------:R-:W-:Y:S02]  /*120e0*/  ISETP.LT.OR P2, PT, R82.reuse, 0x1a, P2 ;  /* 0x0000001a5200780c */ /* 0x040fe40001741670 */
[----:B------:R-:W-:Y:S02]  /*120f0*/  ISETP.LT.OR P4, PT, R82, 0x2a, P4 ;  /* 0x0000002a5200780c */ /* 0x000fe40002781670 */
[----:B0-----:R-:W-:-:S02]  /*12100*/  FSEL R52, R26, -INF , !P3 ;  /* 0xff8000001a347808 */ /* 0x001fc40005800000 */
[----:B------:R-:W-:Y:S02]  /*12110*/  FSEL R53, R27, -INF , !P2 ;  /* 0xff8000001b357808 */ /* 0x000fe40005000000 */
[C---:B------:R-:W-:Y:S02]  /*12120*/  ISETP.GT.AND P3, PT, R81.reuse, 0x21, P1 ;  /* 0x000000215100780c */ /* 0x040fe40000f64270 */
        /* <DEDUP_REMOVED lines=56> */
[----:B------:R-:W-:Y:S02]  /*124b0*/  PLOP3.LUT P4, PT, PT, PT, UP0, 0x40, 0x0 ;  /* 0x000000000000781c */ /* 0x000fe40003f8e808 */
[----:B------:R-:W-:-:S02]  /*124c0*/  ISETP.LT.OR P3, PT, R82, 0x6a, P3 ;  /* 0x0000006a5200780c */ /* 0x000fc40001f61670 */
[----:B------:R-:W-:Y:S02]  /*124d0*/  ISETP.LT.OR P2, PT, R82, 0x71, P2 ;  /* 0x000000715200780c */ /* 0x000fe40001741670 */
[----:B------:R-:W-:Y:S02]  /*124e0*/  FSEL R69, R69, -INF , !P3 ;  /* 0xff80000045457808 */ /* 0x000fe40005800000 */
[----:B------:R-:W-:Y:S02]  /*124f0*/  FSEL R72, R72, -INF , !P2 ;  /* 0xff80000048487808 */ /* 0x000fe40005000000 */
[C---:B------:R-:W-:Y:S02]  /*12500*/  ISETP.GT.AND P3, PT, R81.reuse, 0x78, P1 ;  /* 0x000000785100780c */ /* 0x040fe40000f64270 */
[----:B------:R-:W-:Y:S02]  /*12510*/  ISETP.GT.AND P2, PT, R81, 0x79, P1 ;  /* 0x000000795100780c */ /* 0x000fe40000f44270 */
[----:B------:R-:W-:-:S02]  /*12520*/  ISETP.LT.OR P3, PT, R82, 0x79, P3 ;  /* 0x000000795200780c */ /* 0x000fc40001f61670 */
[----:B------:R-:W-:Y:S02]  /*12530*/  ISETP.LT.OR P2, PT, R82, 0x7a, P2 ;  /* 0x0000007a5200780c */ /* 0x000fe40001741670 */
[----:B------:R-:W-:Y:S02]  /*12540*/  FSEL R76, R76, -INF , !P3 ;  /* 0xff8000004c4c7808 */ /* 0x000fe40005800000 */
[----:B------:R-:W-:Y:S01]  /*12550*/  FSEL R77, R77, -INF , !P2 ;  /* 0xff8000004d4d7808 */ /* 0x000fe20005000000 */
[----:B------:R-:W-:Y:S08]  /*12560*/  @P4 BRA `(.L_x_11536) ;  /* 0x0000000000584947 */ /* 0x000ff00003800000 */
        /* <DEDUP_REMOVED lines=12> */
.L_x_11538:
[----:B------:R-:W-:-:S05]  /*12630*/  IMAD.U32 R81, RZ, RZ, UR41 ;  /* 0x00000029ff517e24 */ /* 0x000fca000f8e00ff */
[----:B------:R-:W-:-:S13]  /*12640*/  ISETP.NE.AND P2, PT, R81, 0x1, PT ;  /* 0x000000015100780c */ /* 0x000fda0003f45270 */
[----:B------:R-:W0:Y:S02]  /*12650*/  @P2 LDC.64 R26, c[0x0][0x9e8] ;  /* 0x00027a00ff1a2b82 */ /* 0x000e240000000a00 */
[----:B0-----:R-:W-:-:S05]  /*12660*/  @P2 IMAD.HI.U32 R26, R8, R26, RZ ;  /* 0x0000001a081a2227 */ /* 0x001fca00078e00ff */
[----:B------:R-:W-:-:S07]  /*12670*/  @P2 SHF.R.U32.HI R8, RZ, R27, R26 ;  /* 0x0000001bff082219 */ /* 0x000fce000001161a */
.L_x_11539:
[----:B------:R-:W-:Y:S05]  /*12680*/  BSYNC B0 ;  /* 0x0000000000007941 */ /* 0x000fea0003800000 */
.L_x_11537:
[----:B------:R-:W-:-:S04]  /*12690*/  IMAD R8, R8, R81, -R78 ;  /* 0x0000005108087224 */ /* 0x000fc800078e0a4e */
[----:B------:R-:W-:-:S05]  /*126a0*/  IMAD.IADD R8, R8, 0x1, -R156 ;  /* 0x0000000108087824 */ /* 0x000fca00078e0a9c */
[----:B------:R-:W-:Y:S02]  /*126b0*/  VIMNMX R83, R83, R8, !PT ;  /* 0x0000000853537248 */ /* 0x000fe40007fe0100 */
[----:B------:R-:W-:-:S07]  /*126c0*/  VIADDMNMX R84, R8, R81, R84, PT ;  /* 0x0000005108547246 */ /* 0x000fce0003800154 */
.L_x_11536:
[----:B------:R-:W-:Y:S01]  /*126d0*/  FMNMX.FTZ R8, R9, R5, !PT ;  /* 0x0000000509087209 */ /* 0x000fe20007810000 */
[----:B------:R-:W-:Y:S01]  /*126e0*/  UMOV UR51, UR7 ;  /* 0x0000000700337c82 */ /* 0x000fe20008000000 */
[C---:B------:R-:W-:Y:S02]  /*126f0*/  ISETP.GT.AND P4, PT, R83.reuse, 0x1, P1 ;  /* 0x000000015300780c */ /* 0x040fe40000f84270 */
[C---:B------:R-:W-:Y:S02]  /*12700*/  ISETP.GT.AND P2, PT, R83.reuse, 0x8, P1 ;  /* 0x000000085300780c */ /* 0x040fe40000f44270 */
[----:B------:R-:W-:Y:S02]  /*12710*/  ISETP.GT.AND P3, PT, R83, 0x9, P1 ;  /* 0x000000095300780c */ /* 0x000fe40000f64270 */
[----:B------:R-:W-:Y:S02]  /*12720*/  FMNMX.FTZ R8, R10, R8, !PT ;  /* 0x000000080a087209 */ /* 0x000fe40007810000 */
[----:B------:R-:W-:-:S02]  /*12730*/  ISETP.LT.OR P4, PT, R84, 0x2, P4 ;  /* 0x000000025400780c */ /* 0x000fc40002781670 */
[C---:B------:R-:W-:Y:S02]  /*12740*/  ISETP.LT.OR P2, PT, R84.reuse, 0x9, P2 ;  /* 0x000000095400780c */ /* 0x040fe40001741670 */
[----:B------:R-:W-:Y:S02]  /*12750*/  ISETP.LT.OR P3, PT, R84, 0xa, P3 ;  /* 0x0000000a5400780c */ /* 0x000fe40001f61670 */
[----:B------:R-:W-:Y:S02]  /*12760*/  FMNMX.FTZ R8, R13, R8, !PT ;  /* 0x000000080d087209 */ /* 0x000fe40007810000 */
[----:B------:R-:W-:Y:S02]  /*12770*/  FSEL R12, R12, -INF , !P4 ;  /* 0xff8000000c0c7808 */ /* 0x000fe40006000000 */
[----:B------:R-:W-:Y:S02]  /*12780*/  FSEL R15, R15, -INF , !P2 ;  /* 0xff8000000f0f7808 */ /* 0x000fe40005000000 */
[----:B------:R-:W-:-:S02]  /*12790*/  FSEL R20, R20, -INF , !P3 ;  /* 0xff80000014147808 */ /* 0x000fc40005800000 */
[----:B------:R-:W-:Y:S02]  /*127a0*/  FMNMX.FTZ R8, R14, R8, !PT ;  /* 0x000000080e087209 */ /* 0x000fe40007810000 */
        /* <DEDUP_REMOVED lines=11> */
[C---:B------:R-:W-:Y:S02]  /*12860*/  ISETP.GT.AND P4, PT, R83.reuse, 0x19, P1 ;  /* 0x000000195300780c */ /* 0x040fe40000f84270 */
[C---:B------:R-:W-:Y:S02]  /*12870*/  ISETP.GT.AND P2, PT, R83.reuse, 0x20, P1 ;  /* 0x000000205300780c */ /* 0x040fe40000f44270 */
[----:B------:R-:W-:Y:S02]  /*12880*/  ISETP.GT.AND P3, PT, R83, 0x21, P1 ;  /* 0x000000215300780c */ /* 0x000fe40000f64270 */
[----:B------:R-:W-:Y:S02]  /*12890*/  FMNMX.FTZ R8, R52, R8, !PT ;  /* 0x0000000834087209 */ /* 0x000fe40007810000 */
[C---:B------:R-:W-:Y:S02]  /*128a0*/  ISETP.LT.OR P4, PT, R84.reuse, 0x1a, P4 ;  /* 0x0000001a5400780c */ /* 0x040fe40002781670 */
[----:B------:R-:W-:-:S02]  /*128b0*/  ISETP.LT.OR P2, PT, R84, 0x21, P2 ;  /* 0x000000215400780c */ /* 0x000fc40001741670 */
[----:B------:R-:W-:Y:S02]  /*128c0*/  ISETP.LT.OR P3, PT, R84, 0x22, P3 ;  /* 0x000000225400780c */ /* 0x000fe40001f61670 */
[----:B------:R-:W-:Y:S02]  /*128d0*/  FMNMX.FTZ R8, R53, R8, !PT ;  /* 0x0000000835087209 */ /* 0x000fe40007810000 */
[----:B------:R-:W-:Y:S02]  /*128e0*/  FSEL R29, R29, -INF , !P4 ;  /* 0xff8000001d1d7808 */ /* 0x000fe40006000000 */
[----:B------:R-:W-:Y:S02]  /*128f0*/  FSEL R32, R32, -INF , !P2 ;  /* 0xff80000020207808 */ /* 0x000fe40005000000 */
[----:B------:R-:W-:Y:S02]  /*12900*/  FSEL R33, R33, -INF , !P3 ;  /* 0xff80000021217808 */ /* 0x000fe40005800000 */
[----:B------:R-:W-:-:S02]  /*12910*/  ISETP.GT.AND P4, PT, R83, 0x28, P1 ;  /* 0x000000285300780c */ /* 0x000fc40000f84270 */
[C---:B------:R-:W-:Y:S02]  /*12920*/  ISETP.GT.AND P2, PT, R83.reuse, 0x29, P1 ;  /* 0x000000295300780c */ /* 0x040fe40000f44270 */
[----:B------:R-:W-:Y:S02]  /*12930*/  ISETP.GT.AND P3, PT, R83, 0x30, P1 ;  /* 0x000000305300780c */ /* 0x000fe40000f64270 */
[----:B------:R-:W-:Y:S02]  /*12940*/  FMNMX.FTZ R8, R30, R8, !PT ;  /* 0x000000081e087209 */ /* 0x000fe40007810000 */
[C---:B------:R-:W-:Y:S02]  /*12950*/  ISETP.LT.OR P4, PT, R84.reuse, 0x29, P4 ;  /* 0x000000295400780c */ /* 0x040fe40002781670 */
[C---:B------:R-:W-:Y:S02]  /*12960*/  ISETP.LT.OR P2, PT, R84.reuse, 0x2a, P2 ;  /* 0x0000002a5400780c */ /* 0x040fe40001741670 */
[----:B------:R-:W-:-:S02]  /*12970*/  ISETP.LT.OR P3, PT, R84, 0x31, P3 ;  /* 0x000000315400780c */ /* 0x000fc40001f61670 */
[----:B------:R-:W-:Y:S02]  /*12980*/  FMNMX.FTZ R8, R31, R8, !PT ;  /* 0x000000081f087209 */ /* 0x000fe40007810000 */
[----:B------:R-:W-:Y:S02]  /*12990*/  FSEL R36, R36, -INF , !P4 ;  /* 0xff80000024247808 */ /* 0x000fe40006000000 */
[----:B------:R-:W-:Y:S02]  /*129a0*/  FSEL R37, R37, -INF , !P2 ;  /* 0xff80000025257808 */ /* 0x000fe40005000000 */
[----:B------:R-:W-:Y:S02]  /*129b0*/  FSEL R40, R40, -INF , !P3 ;  /* 0xff80000028287808 */ /* 0x000fe40005800000 */
[C---:B------:R-:W-:Y:S02]  /*129c0*/  ISETP.GT.AND P4, PT, R83.reuse, 0x31, P1 ;  /* 0x000000315300780c */ /* 0x040fe40000f84270 */
[----:B------:R-:W-:-:S02]  /*129d0*/  ISETP.GT.AND P2, PT, R83, 0x38, P1 ;  /* 0x000000385300780c */ /* 0x000fc40000f44270 */
[----:B------:R-:W-:Y:S02]  /*129e0*/  ISETP.GT.AND P3, PT, R83, 0x39, P1 ;  /* 0x000000395300780c */ /* 0x000fe40000f64270 */
[----:B------:R-:W-:Y:S02]  /*129f0*/  FMNMX.FTZ R8, R34, R8, !PT ;  /* 0x0000000822087209 */ /* 0x000fe40007810000 */
[C---:B------:R-:W-:Y:S02]  /*12a00*/  ISETP.LT.OR P4, PT, R84.reuse, 0x32, P4 ;  /* 0x000000325400780c */ /* 0x040fe40002781670 */
[C---:B------:R-:W-:Y:S02]  /*12a10*/  ISETP.LT.OR P2, PT, R84.reuse, 0x39, P2 ;  /* 0x000000395400780c */ /* 0x040fe40001741670 */
[----:B------:R-:W-:Y:S02]  /*12a20*/  ISETP.LT.OR P3, PT, R84, 0x3a, P3 ;  /* 0x0000003a5400780c */ /* 0x000fe40001f61670 */
[----:B------:R-:W-:-:S02]  /*12a30*/  FMNMX.FTZ R8, R35, R8, !PT ;  /* 0x0000000823087209 */ /* 0x000fc40007810000 */
[----:B------:R-:W-:Y:S02]  /*12a40*/  FSEL R41, R41, -INF , !P4 ;  /* 0xff80000029297808 */ /* 0x000fe40006000000 */
[----:B------:R-:W-:Y:S02]  /*12a50*/  FSEL R44, R44, -INF , !P2 ;  /* 0xff8000002c2c7808 */ /* 0x000fe40005000000 */
[----:B------:R-:W-:Y:S02]  /*12a60*/  FSEL R45, R45, -INF , !P3 ;  /* 0xff8000002d2d7808 */ /* 0x000fe40005800000 */
[----:B------:R-:W-:Y:S02]  /*12a70*/  FMNMX.FTZ R8, R38, R8, !PT ;  /* 0x0000000826087209 */ /* 0x000fe40007810000 */
[----:B------:R-:W-:Y:S02]  /*12a80*/  LOP3.LUT R16, R16, 0xdfffffff, RZ, 0xc0, !PT ;  /* 0xdfffffff10107812 */ /* 0x000fe400078ec0ff */
[----:B------:R-:W-:-:S02]  /*12a90*/  ISETP.GT.AND P4, PT, R83, 0x40, P1 ;  /* 0x000000405300780c */ /* 0x000fc40000f84270 */
[C---:B------:R-:W-:Y:S02]  /*12aa0*/  ISETP.GT.AND P2, PT, R83.reuse, 0x41, P1 ;  /* 0x000000415300780c */ /* 0x040fe40000f44270 */
[----:B------:R-:W-:Y:S02]  /*12ab0*/  ISETP.GT.AND P3, PT, R83, 0x48, P1 ;  /* 0x000000485300780c */ /* 0x000fe40000f64270 */
[----:B------:R-:W-:Y:S02]  /*12ac0*/  FMNMX.FTZ R8, R39, R8, !PT ;  /* 0x0000000827087209 */ /* 0x000fe40007810000 */
[----:B------:R-:W-:Y:S02]  /*12ad0*/  @P0 LOP3.LUT R16, R16, 0x20000000, RZ, 0xfc, !PT ;  /* 0x2000000010100812 */ /* 0x000fe400078efcff */
[C---:B------:R-:W-:Y:S02]  /*12ae0*/  ISETP.LT.OR P4, PT, R84.reuse, 0x41, P4 ;  /* 0x000000415400780c */ /* 0x040fe40002781670 */
[----:B------:R-:W-:-:S02]  /*12af0*/  ISETP.LT.OR P2, PT, R84, 0x42, P2 ;  /* 0x000000425400780c */ /* 0x000fc40001741670 */
[----:B------:R-:W-:Y:S02]  /*12b00*/  ISETP.LT.OR P3, PT, R84, 0x49, P3 ;  /* 0x000000495400780c */ /* 0x000fe40001f61670 */
[----:B------:R-:W-:Y:S02]  /*12b10*/  ISETP.GT.AND P0, PT, R83, 0x61, P1 ;  /* 0x000000615300780c */ /* 0x000fe40000f04270 */
        /* <DEDUP_REMOVED lines=11> */
[----:B------:R-:W-:Y:S02]  /*12bd0*/  LOP3.LUT R16, R16, 0x7fffffff, RZ, 0xc0, !PT ;  /* 0x7fffffff10107812 */ /* 0x000fe400078ec0ff */
[----:B------:R-:W-:Y:S02]  /*12be0*/  FMNMX.FTZ R8, R46, R8, !PT ;  /* 0x000000082e087209 */ /* 0x000fe40007810000 */
[----:B------:R-:W-:Y:S02]  /*12bf0*/  FSEL R55, R55, -INF , !P4 ;  /* 0xff80000037377808 */ /* 0x000fe40006000000 */
[----:B------:R-:W-:Y:S02]  /*12c00*/  FSEL R58, R58, -INF , !P2 ;  /* 0xff8000003a3a7808 */ /* 0x000fe40005000000 */
[----:B------:R-:W-:-:S02]  /*12c10*/  FSEL R59, R59, -INF , !P3 ;  /* 0xff8000003b3b7808 */ /* 0x000fc40005800000 */
[C---:B------:R-:W-:Y:S02]  /*12c20*/  ISETP.GT.AND P4, PT, R83.reuse, 0x58, P1 ;  /* 0x000000585300780c */ /* 0x040fe40000f84270 */
[C---:B------:R-:W-:Y:S02]  /*12c30*/  ISETP.GT.AND P2, PT, R83.reuse, 0x59, P1 ;  /* 0x000000595300780c */ /* 0x040fe40000f44270 */
[C---:B------:R-:W-:Y:S02]  /*12c40*/  ISETP.GT.AND P3, PT, R83.reuse, 0x60, P1 ;  /* 0x000000605300780c */ /* 0x040fe40000f64270 */
[----:B------:R-:W-:Y:S02]  /*12c50*/  @P0 LOP3.LUT R16, R16, 0x80000000, RZ, 0xfc, !PT ;  /* 0x8000000010100812 */ /* 0x000fe400078efcff */
[----:B------:R-:W-:Y:S02]  /*12c60*/  ISETP.GT.AND P0, PT, R83, RZ, P1 ;  /* 0x000000ff5300720c */ /* 0x000fe40000f04270 */
[----:B------:R-:W-:-:S02]  /*12c70*/  FMNMX.FTZ R8, R47, R8, !PT ;  /* 0x000000082f087209 */ /* 0x000fc40007810000 */
[C---:B------:R-:W-:Y:S02]  /*12c80*/  ISETP.LT.OR P4, PT, R84.reuse, 0x59, P4 ;  /* 0x000000595400780c */ /* 0x040fe40002781670 */
[C---:B------:R-:W-:Y:S02]  /*12c90*/  ISETP.LT.OR P2, PT, R84.reuse, 0x5a, P2 ;  /* 0x0000005a5400780c */ /* 0x040fe40001741670 */
[----:B------:R-:W-:Y:S02]  /*12ca0*/  ISETP.LT.OR P3, PT, R84, 0x61, P3 ;  /* 0x000000615400780c */ /* 0x000fe40001f61670 */
[----:B------:R-:W-:Y:S02]  /*12cb0*/  FMNMX.FTZ R8, R50, R8, !PT ;  /* 0x0000000832087209 */ /* 0x000fe40007810000 */
        /* <DEDUP_REMOVED lines=9> */
[----:B------:R-:W-:Y:S02]  /*12d50*/  LOP3.LUT R16, R16, 0xfffffff7, RZ, 0xc0, !PT ;  /* 0xfffffff710107812 */ /* 0x000fe400078ec0ff */
[----:B------:R-:W-:Y:S02]  /*12d60*/  ISETP.GT.AND P1, PT, R83, 0x79, P1 ;  /* 0x000000795300780c */ /* 0x000fe40000f24270 */
[----:B------:R-:W-:Y:S02]  /*12d70*/  FMNMX.FTZ R8, R56, R8, !PT ;  /* 0x0000000838087209 */ /* 0x000fe40007810000 */
[----:B------:R-:W-:Y:S02]  /*12d80*/  @P0 LOP3.LUT R16, R16, 0x8, RZ, 0xfc, !PT ;  /* 0x0000000810100812 */ /* 0x000fe400078efcff */
[----:B------:R-:W-:-:S02]  /*12d90*/  FMNMX.FTZ R8, R57, R8, !PT ;  /* 0x0000000839087209 */ /* 0x000fc40007810000 */
[C---:B------:R-:W-:Y:S02]  /*12da0*/  LOP3.LUT P0, RZ, R16.reuse, 0x80000000, RZ, 0xc0, !PT ;  /* 0x8000000010ff7812 */ /* 0x040fe4000780c0ff */
[----:B------:R-:W-:Y:S02]  /*12db0*/  LOP3.LUT R16, R16, 0xfffffffd, RZ, 0xc0, !PT ;  /* 0xfffffffd10107812 */ /* 0x000fe400078ec0ff */
[----:B------:R-:W-:Y:S02]  /*12dc0*/  FMNMX.FTZ R8, R60, R8, !PT ;  /* 0x000000083c087209 */ /* 0x000fe40007810000 */
[----:B------:R-:W-:Y:S02]  /*12dd0*/  @P1 LOP3.LUT R16, R16, 0x2, RZ, 0xfc, !PT ;  /* 0x0000000210101812 */ /* 0x000fe400078efcff */
[----:B------:R-:W-:Y:S02]  /*12de0*/  FMNMX.FTZ R8, R61, R8, !PT ;  /* 0x000000083d087209 */ /* 0x000fe40007810000 */
[----:B------:R-:W-:-:S02]  /*12df0*/  LOP3.LUT P1, RZ, R16, 0x8, RZ, 0xc0, !PT ;  /* 0x0000000810ff7812 */ /* 0x000fc4000782c0ff */
[----:B------:R-:W-:Y:S02]  /*12e00*/  FMNMX.FTZ R8, R64, R8, !PT ;  /* 0x0000000840087209 */ /* 0x000fe40007810000 */
[----:B------:R-:W-:Y:S02]  /*12e10*/  ISETP.LT.OR P1, PT, R84, 0x1, P1 ;  /* 0x000000015400780c */ /* 0x000fe40000f21670 */
[----:B------:R-:W-:Y:S02]  /*12e20*/  FMNMX.FTZ R8, R65, R8, !PT ;  /* 0x0000000841087209 */ /* 0x000fe40007810000 */
[----:B------:R-:W-:Y:S02]  /*12e30*/  FSEL R11, R11, -INF , !P1 ;  /* 0xff8000000b0b7808 */ /* 0x000fe40004800000 */
[----:B------:R-:W-:Y:S02]  /*12e40*/  FMNMX.FTZ R8, R68, R8, !PT ;  /* 0x0000000844087209 */ /* 0x000fe40007810000 */
[----:B------:R-:W-:-:S02]  /*12e50*/  FMNMX.FTZ R27, R11, R6, !PT ;  /* 0x000000060b1b7209 */ /* 0x000fc40007810000 */
[----:B------:R-:W-:Y:S02]  /*12e60*/  FMNMX.FTZ R8, R69, R8, !PT ;  /* 0x0000000845087209 */ /* 0x000fe40007810000 */
[----:B------:R-:W-:Y:S02]  /*12e70*/  FMNMX.FTZ R27, R12, R27, !PT ;  /* 0x0000001b0c1b7209 */ /* 0x000fe40007810000 */
[----:B------:R-:W-:Y:S02]  /*12e80*/  FMNMX.FTZ R8, R72, R8, !PT ;  /* 0x0000000848087209 */ /* 0x000fe40007810000 */
[----:B------:R-:W-:Y:S02]  /*12e90*/  FMNMX.FTZ R27, R15, R27, !PT ;  /* 0x0000001b0f1b7209 */ /* 0x000fe40007810000 */
[----:B------:R-:W-:Y:S02]  /*12ea0*/  FMNMX.FTZ R8, R73, R8, !PT ;  /* 0x0000000849087209 */ /* 0x000fe40007810000 */
[----:B------:R-:W-:-:S02]  /*12eb0*/  FMNMX.FTZ R27, R20, R27, !PT ;  /* 0x0000001b141b7209 */ /* 0x000fc40007810000 */
[----:B------:R-:W-:Y:S02]  /*12ec0*/  FMNMX.FTZ R8, R76, R8, !PT ;  /* 0x000000084c087209 */ /* 0x000fe40007810000 */
[----:B------:R-:W-:Y:S02]  /*12ed0*/  FMNMX.FTZ R27, R24, R27, !PT ;  /* 0x0000001b181b7209 */ /* 0x000fe40007810000 */
[----:B------:R-:W-:Y:S02]  /*12ee0*/  FMNMX.FTZ R8, R77, R8, !PT ;  /* 0x000000084d087209 */ /* 0x000fe40007810000 */
[----:B------:R-:W-:Y:S02]  /*12ef0*/  FMNMX.FTZ R27, R25, R27, !PT ;  /* 0x0000001b191b7209 */ /* 0x000fe40007810000 */
[----:B------:R-:W-:Y:S01]  /*12f00*/  ISETP.LT.OR P0, PT, R84, 0x62, P0 ;  /* 0x000000625400780c */ /* 0x000fe20000701670 */
[----:B------:R-:W0:Y:S01]  /*12f10*/  SHFL.BFLY PT, R26, R8, 0x2, 0x1f ;  /* 0x0c401f00081a7f89 */ /* 0x000e2200000e0000 */
[----:B------:R-:W-:-:S02]  /*12f20*/  FMNMX.FTZ R27, R28, R27, !PT ;  /* 0x0000001b1c1b7209 */ /* 0x000fc40007810000 */
[----:B------:R-:W-:Y:S02]  /*12f30*/  LOP3.LUT R16, R16, 0xffffffef, RZ, 0xc0, !PT ;  /* 0xffffffef10107812 */ /* 0x000fe400078ec0ff */
[----:B------:R-:W-:Y:S02]  /*12f40*/  FMNMX.FTZ R27, R29, R27, !PT ;  /* 0x0000001b1d1b7209 */ /* 0x000fe40007810000 */
[----:B------:R-:W-:Y:S02]  /*12f50*/  ISETP.LT.OR P4, PT, R84, 0x71, P4 ;  /* 0x000000715400780c */ /* 0x000fe40002781670 */
[----:B------:R-:W-:Y:S02]  /*12f60*/  FMNMX.FTZ R27, R32, R27, !PT ;  /* 0x0000001b201b7209 */ /* 0x000fe40007810000 */
[----:B------:R-:W-:Y:S02]  /*12f70*/  ISETP.LT.OR P5, PT, R84, 0x72, P5 ;  /* 0x000000725400780c */ /* 0x000fe40002fa1670 */
[----:B------:R-:W-:-:S02]  /*12f80*/  FMNMX.FTZ R27, R33, R27, !PT ;  /* 0x0000001b211b7209 */ /* 0x000fc40007810000 */
[----:B------:R-:W-:Y:S02]  /*12f90*/  @P0 LOP3.LUT R16, R16, 0x10, RZ, 0xfc, !PT ;  /* 0x0000001010100812 */ /* 0x000fe400078efcff */
[----:B------:R-:W-:Y:S02]  /*12fa0*/  FMNMX.FTZ R27, R36, R27, !PT ;  /* 0x0000001b241b7209 */ /* 0x000fe40007810000 */
[----:B------:R-:W-:Y:S02]  /*12fb0*/  ISETP.LT.OR P0, PT, R84, 0x69, P2 ;  /* 0x000000695400780c */ /* 0x000fe40001701670 */
[----:B------:R-:W-:Y:S02]  /*12fc0*/  FMNMX.FTZ R27, R37, R27, !PT ;  /* 0x0000001b251b7209 */ /* 0x000fe40007810000 */
[----:B------:R-:W-:Y:S02]  /*12fd0*/  LOP3.LUT P2, RZ, R16, 0x2, RZ, 0xc0, !PT ;  /* 0x0000000210ff7812 */ /* 0x000fe4000784c0ff */
[----:B0-----:R-:W-:-:S02]  /*12fe0*/  FMNMX.FTZ R8, R8, R26, !PT ;  /* 0x0000001a08087209 */ /* 0x001fc40007810000 */
[----:B------:R-:W-:Y:S02]  /*12ff0*/  FMNMX.FTZ R27, R40, R27, !PT ;  /* 0x0000001b281b7209 */ /* 0x000fe40007810000 */
[----:B------:R-:W-:Y:S01]  /*13000*/  LOP3.LUT R16, R16, 0xfffffffb, RZ, 0xc0, !PT ;  /* 0xfffffffb10107812 */ /* 0x000fe200078ec0ff */
[----:B------:R-:W0:Y:S01]  /*13010*/  SHFL.BFLY PT, R26, R8, 0x1, 0x1f ;  /* 0x0c201f00081a7f89 */ /* 0x000e2200000e0000 */
[----:B------:R-:W-:Y:S02]  /*13020*/  FMNMX.FTZ R27, R41, R27, !PT ;  /* 0x0000001b291b7209 */ /* 0x000fe40007810000 */
[----:B------:R-:W-:Y:S02]  /*13030*/  @P0 LOP3.LUT R16, R16, 0x4, RZ, 0xfc, !PT ;  /* 0x0000000410100812 */ /* 0x000fe400078efcff */
[----:B------:R-:W-:Y:S02]  /*13040*/  FMNMX.FTZ R27, R44, R27, !PT ;  /* 0x0000001b2c1b7209 */ /* 0x000fe40007810000 */
[----:B------:R-:W-:-:S02]  /*13050*/  ISETP.LT.OR P0, PT, R84, 0x6a, P3 ;  /* 0x0000006a5400780c */ /* 0x000fc40001f01670 */
[----:B------:R-:W-:Y:S02]  /*13060*/  FMNMX.FTZ R27, R45, R27, !PT ;  /* 0x0000001b2d1b7209 */ /* 0x000fe40007810000 */
[----:B------:R-:W-:Y:S02]  /*13070*/  LOP3.LUT R16, R16, 0xbfffffff, RZ, 0xc0, !PT ;  /* 0xbfffffff10107812 */ /* 0x000fe400078ec0ff */
[----:B------:R-:W-:Y:S02]  /*13080*/  FMNMX.FTZ R27, R48, R27, !PT ;  /* 0x0000001b301b7209 */ /* 0x000fe40007810000 */
[----:B------:R-:W-:Y:S02]  /*13090*/  FSEL R74, R74, -INF , !P4 ;  /* 0xff8000004a4a7808 */ /* 0x000fe40006000000 */
[----:B------:R-:W-:Y:S02]  /*130a0*/  FMNMX.FTZ R27, R49, R27, !PT ;  /* 0x0000001b311b7209 */ /* 0x000fe40007810000 */
[----:B------:R-:W-:-:S02]  /*130b0*/  ISETP.LT.OR P6, PT, R84, 0x79, P6 ;  /* 0x000000795400780c */ /* 0x000fc400037c1670 */
[----:B------:R-:W-:Y:S02]  /*130c0*/  FMNMX.FTZ R27, R54, R27, !PT ;  /* 0x0000001b361b7209 */ /* 0x000fe40007810000 */
[----:B------:R-:W-:Y:S02]  /*130d0*/  @P0 LOP3.LUT R16, R16, 0x40000000, RZ, 0xfc, !PT ;  /* 0x4000000010100812 */ /* 0x000fe400078efcff */
[----:B0-----:R-:W-:Y:S02]  /*130e0*/  FMNMX.FTZ R8, R8, R26, !PT ;  /* 0x0000001a08087209 */ /* 0x001fe40007810000 */
[----:B------:R-:W-:Y:S02]  /*130f0*/  FMNMX.FTZ R27, R55, R27, !PT ;  /* 0x0000001b371b7209 */ /* 0x000fe40007810000 */
[----:B------:R-:W-:Y:S02]  /*13100*/  FSETP.NEU.FTZ.AND P3, PT, R8, -INF , PT ;  /* 0xff8000000800780b */ /* 0x000fe40003f7d000 */
[----:B------:R-:W-:-:S02]  /*13110*/  FMNMX.FTZ R27, R58, R27, !PT ;  /* 0x0000001b3a1b7209 */ /* 0x000fc40007810000 */
[----:B------:R-:W-:Y:S02]  /*13120*/  FSEL R26, R8, RZ, P3 ;  /* 0x000000ff081a7208 */ /* 0x000fe40001800000 */
[----:B------:R-:W-:Y:S02]  /*13130*/  FMNMX.FTZ R27, R59, R27, !PT ;  /* 0x0000001b3b1b7209 */ /* 0x000fe40007810000 */
[----:B------:R-:W-:Y:S01]  /*13140*/  LOP3.LUT P0, RZ, R16, 0x10, RZ, 0xc0, !PT ;  /* 0x0000001010ff7812 */ /* 0x000fe2000780c0ff */
[----:B------:R-:W-:Y:S01]  /*13150*/  FADD.FTZ R5, -R26, R5 ;  /* 0x000000051a057221 */ /* 0x000fe20000010100 */
[----:B------:R-:W-:Y:S01]  /*13160*/  FMNMX.FTZ R27, R62, R27, !PT ;  /* 0x0000001b3e1b7209 */ /* 0x000fe20007810000 */
[----:B------:R-:W-:Y:S01]  /*13170*/  FMUL.FTZ R26, R8, UR51 ;  /* 0x00000033081a7c20 */ /* 0x000fe20008410000 */
[----:B------:R-:W-:Y:S01]  /*13180*/  FSEL R67, R67, -INF , !P0 ;  /* 0xff80000043437808 */ /* 0x000fe20004000000 */
[----:B------:R-:W-:Y:S01]  /*13190*/  FMUL.FTZ R5, R5, UR51 ;  /* 0x0000003305057c20 */ /* 0x000fe20008410000 */
[----:B------:R-:W-:-:S02]  /*131a0*/  FMNMX.FTZ R27, R63, R27, !PT ;  /* 0x0000001b3f1b7209 */ /* 0x000fc40007810000 */
[----:B------:R-:W-:Y:S02]  /*131b0*/  FSEL R26, R26, RZ, P3 ;  /* 0x000000ff1a1a7208 */ /* 0x000fe40001800000 */
[----:B------:R-:W-:Y:S01]  /*131c0*/  LOP3.LUT P3, RZ, R16, 0x4, RZ, 0xc0, !PT ;  /* 0x0000000410ff7812 */ /* 0x000fe2000786c0ff */
[----:B------:R-:W-:Y:S01]  /*131d0*/  MUFU.EX2 R5, R5 ;  /* 0x0000000500057308 */ /* 0x000fe20000000800 */
        /* <DEDUP_REMOVED lines=47> */
[----:B------:R-:W0:Y:S01]  /*134d0*/  MUFU.EX2 R9, R9 ;  /* 0x0000000900097308 */ /* 0x000e220000000800 */
[----:B------:R-:W1:Y:S01]  /*134e0*/  SHFL.BFLY PT, R77, R27, 0x2, 0x1f ;  /* 0x0c401f001b4d7f89 */ /* 0x000e6200000e0000 */
[----:B------:R-:W-:-:S06]  /*134f0*/  LOP3.LUT P0, RZ, R16, 0x20000000, RZ, 0xc0, !PT ;  /* 0x2000000010ff7812 */ /* 0x000fcc000780c0ff */
[----:B------:R-:W2:Y:S08]  /*13500*/  MUFU.EX2 R10, R10 ;  /* 0x0000000a000a7308 */ /* 0x000eb00000000800 */
[----:B------:R-:W-:Y:S01]  /*13510*/  MUFU.EX2 R13, R13 ;  /* 0x0000000d000d7308 */ /* 0x000fe20000000800 */
[----:B0-----:R-:W-:-:S07]  /*13520*/  FFMA.FTZ R4, R5, R4, R9 ;  /* 0x0000000405047223 */ /* 0x001fce0000010009 */
[----:B------:R-:W-:Y:S01]  /*13530*/  MUFU.EX2 R14, R14 ;  /* 0x0000000e000e7308 */ /* 0x000fe20000000800 */
[----:B-1----:R-:W-:Y:S01]  /*13540*/  FMNMX.FTZ R27, R27, R77, !PT ;  /* 0x0000004d1b1b7209 */ /* 0x002fe20007810000 */
[----:B--2---:R-:W-:-:S04]  /*13550*/  FADD.FTZ R4, R10, R4 ;  /* 0x000000040a047221 */ /* 0x004fc80000010000 */
[----:B------:R-:W0:Y:S02]  /*13560*/  SHFL.BFLY PT, R78, R27, 0x1, 0x1f ;  /* 0x0c201f001b4e7f89 */ /* 0x000e2400000e0000 */
[----:B------:R0:W-:Y:S08]  /*13570*/  MUFU.EX2 R77, R69 ;  /* 0x00000045004d7308 */ /* 0x0001f00000000800 */
[----:B------:R-:W-:Y:S08]  /*13580*/  MUFU.EX2 R21, R21 ;  /* 0x0000001500157308 */ /* 0x000ff00000000800 */
[----:B------:R-:W-:Y:S01]  /*13590*/  MUFU.EX2 R23, R23 ;  /* 0x0000001700177308 */ /* 0x000fe20000000800 */
[----:B0-----:R-:W-:-:S07]  /*135a0*/  FMNMX.FTZ R69, R27, R78, !PT ;  /* 0x0000004e1b457209 */ /* 0x001fce0007810000 */
[----:B------:R-:W-:Y:S01]  /*135b0*/  MUFU.EX2 R52, R52 ;  /* 0x0000003400347308 */ /* 0x000fe20000000800 */
[C---:B------:R-:W-:Y:S01]  /*135c0*/  FSETP.NEU.FTZ.AND P1, PT, R69.reuse, -INF , PT ;  /* 0xff8000004500780b */ /* 0x040fe20003f3d000 */
[----:B------:R-:W-:-:S03]  /*135d0*/  FMUL.FTZ R78, R69, UR51 ;  /* 0x00000033454e7c20 */ /* 0x000fc60008410000 */
[----:B------:R-:W-:Y:S02]  /*135e0*/  FSEL R27, R69, RZ, P1 ;  /* 0x000000ff451b7208 */ /* 0x000fe40000800000 */
[----:B------:R-:W-:Y:S01]  /*135f0*/  FSEL R78, R78, RZ, P1 ;  /* 0x000000ff4e4e7208 */ /* 0x000fe20000800000 */
[----:B------:R-:W-:Y:S02]  /*13600*/  MUFU.EX2 R53, R53 ;  /* 0x0000003500357308 */ /* 0x000fe40000000800 */
[----:B------:R-:W-:Y:S02]  /*13610*/  FADD.FTZ R27, -R27, R6 ;  /* 0x000000061b1b7221 */ /* 0x000fe40000010100 */
        /* <DEDUP_REMOVED lines=21> */
[----:B0-----:R-:W-:Y:S01]  /*13770*/  FMUL.FTZ R11, R27, UR51 ;  /* 0x000000331b0b7c20 */ /* 0x001fe20008410000 */
        /* <DEDUP_REMOVED lines=15> */
[----:B------:R-:W-:-:S07]  /*13870*/  FFMA.FTZ R80, R80, UR51, -R78 ;  /* 0x0000003350507c23 */ /* 0x000fce000801084e */
[----:B------:R-:W2:Y:S01]  /*13880*/  MUFU.EX2 R82, R20 ;  /* 0x0000001400527308 */ /* 0x000ea20000000800 */
[----:B0-----:R-:W-:-:S07]  /*13890*/  FFMA.FTZ R3, R11, R3, R26 ;  /* 0x000000030b037223 */ /* 0x001fce000001001a */
[----:B------:R0:W3:Y:S08]  /*138a0*/  MUFU.EX2 R78, R24 ;  /* 0x00000018004e7308 */ /* 0x0000f00000000800 */
[----:B------:R-:W4:Y:S01]  /*138b0*/  MUFU.EX2 R81, R25 ;  /* 0x0000001900517308 */ /* 0x000f220000000800 */
[----:B0-----:R-:W-:Y:S01]  /*138c0*/  FADD.FTZ R24, R83, R3 ;  /* 0x0000000353187221 */ /* 0x001fe20000010000 */
[----:B------:R-:W-:-:S03]  /*138d0*/  FADD.FTZ R3, R13, R4 ;  /* 0x000000040d037221 */ /* 0x000fc60000010000 */
[----:B-1----:R-:W-:Y:S01]  /*138e0*/  FADD.FTZ R4, R12, R24 ;  /* 0x000000180c047221 */ /* 0x002fe20000010000 */
[----:B------:R-:W-:Y:S02]  /*138f0*/  FADD.FTZ R3, R14, R3 ;  /* 0x000000030e037221 */ /* 0x000fe40000010000 */
[----:B------:R-:W0:Y:S01]  /*13900*/  MUFU.EX2 R15, R28 ;  /* 0x0000001c000f7308 */ /* 0x000e220000000800 */
[----:B--2---:R-:W-:Y:S01]  /*13910*/  FADD.FTZ R4, R82, R4 ;  /* 0x0000000452047221 */ /* 0x004fe20000010000 */
[----:B------:R-:W-:-:S03]  /*13920*/  FADD.FTZ R3, R21, R3 ;  /* 0x0000000315037221 */ /* 0x000fc60000010000 */
[----:B---3--:R-:W-:Y:S01]  /*13930*/  FADD.FTZ R4, R78, R4 ;  /* 0x000000044e047221 */ /* 0x008fe20000010000 */
[----:B------:R-:W-:Y:S02]  /*13940*/  FADD.FTZ R3, R23, R3 ;  /* 0x0000000317037221 */ /* 0x000fe40000010000 */
[----:B------:R-:W1:Y:S01]  /*13950*/  MUFU.EX2 R29, R29 ;  /* 0x0000001d001d7308 */ /* 0x000e620000000800 */
[----:B----4-:R-:W-:Y:S01]  /*13960*/  FADD.FTZ R4, R81, R4 ;  /* 0x0000000451047221 */ /* 0x010fe20000010000 */
        /* <DEDUP_REMOVED lines=79> */
[----:B--2---:R-:W-:-:S04]  /*13e60*/  FADD.FTZ R3, R68, R3 ;  /* 0x0000000344037221 */ /* 0x004fc80000010000 */
[----:B------:R-:W-:-:S03]  /*13e70*/  FADD.FTZ R3, R77, R3 ;  /* 0x000000034d037221 */ /* 0x000fc60000010000 */
        /* <DEDUP_REMOVED lines=15> */
[----:B------:R-:W-:Y:S01]  /*13f70*/  FADD.FTZ R4, R6, R3 ;  /* 0x0000000306047221 */ /* 0x000fe20000010000 */
[----:B--2---:R-:W-:Y:S01]  /*13f80*/  FADD.FTZ R3, R80, R24 ;  /* 0x0000001850037221 */ /* 0x004fe20000010000 */
[----:B------:R-:W-:Y:S06]  /*13f90*/  @!P0 BRA `(.L_x_11540) ;  /* 0x0000000000048947 */ /* 0x000fec0003800000 */
[----:B------:R-:W-:Y:S01]  /*13fa0*/  BPT.TRAP 0x1 ;  /* 0x000000040000795c */ /* 0x000fe20000300000 */
.L_x_11540:
[----:B------:R-:W2:Y:S04]  /*13fb0*/  LDL R143, [R1] ;  /* 0x00000000018f7983 */ /* 0x000ea80000100800 */
[----:B------:R-:W3:Y:S04]  /*13fc0*/  LDL R32, [R1+0x70] ;  /* 0x0000700001207983 */ /* 0x000ee80000100800 */
[----:B------:R-:W4:Y:S04]  /*13fd0*/  LDL R71, [R1+0x8] ;  /* 0x0000080001477983 */ /* 0x000f280000100800 */
[----:B------:R-:W5:Y:S04]  /*13fe0*/  LDL R62, [R1+0x4] ;  /* 0x00000400013e7983 */ /* 0x000f680000100800 */
[----:B------:R-:W5:Y:S01]  /*13ff0*/  LDL R87, [R1+0x74] ;  /* 0x0000740001577983 */ /* 0x000f620000100800 */
[----:B------:R-:W-:-:S02]  /*14000*/  IMAD R17, R17, 0x8, R2 ;  /* 0x0000000811117824 */ /* 0x000fc400078e0202 */
[----:B------:R-:W-:Y:S02]  /*14010*/  IMAD.U32 R24, RZ, RZ, UR38 ;  /* 0x00000026ff187e24 */ /* 0x000fe4000f8e00ff */
[----:B------:R-:W-:Y:S01]  /*14020*/  VIADD R17, R17, 0x2d860 ;  /* 0x0002d86011117836 */ /* 0x000fe20000000000 */
[----:B------:R-:W-:Y:S02]  /*14030*/  F2FP.BF16.F32.PACK_AB R25, R83, R26 ;  /* 0x0000001a5319723e */ /* 0x000fe400000010ff */
[----:B------:R-:W-:Y:S02]  /*14040*/  F2FP.BF16.F32.PACK_AB R26, R14, R13 ;  /* 0x0000000d0e1a723e */ /* 0x000fe400000010ff */
[----:B------:R-:W-:Y:S02]  /*14050*/  PRMT R17, R24, 0x654, R17 ;  /* 0x0000065418117816 */ /* 0x000fe40000000011 */
[----:B------:R-:W-:Y:S02]  /*14060*/  F2FP.BF16.F32.PACK_AB R24, R10, R9 ;  /* 0x000000090a18723e */ /* 0x000fe400000010ff */
[----:B------:R-:W-:Y:S01]  /*14070*/  F2FP.BF16.F32.PACK_AB R27, R82, R12 ;  /* 0x0000000c521b723e */ /* 0x000fe200000010ff */
[----:B------:R0:W-:Y:S01]  /*14080*/  SYNCS.ARRIVE.TRANS64.RED.A1T0 RZ, [R17+URZ], RZ ;  /* 0x000000ff11ff79a7 */ /* 0x0001e2000810043f */
        /* <DEDUP_REMOVED lines=81> */
[----:B--2---:R-:W-:Y:S04]  /*145a0*/  STSM.16.M88.4 [R143+0x21800], R24 ;  /* 0x021800188f007844 */ /* 0x004fe80000000200 */
[----:B---3--:R0:W-:Y:S02]  /*145b0*/  STSM.16.M88.4 [R32], R12 ;  /* 0x0000000c20007844 */ /* 0x0081e40000000200 */
[----:B0-----:R-:W-:-:S05]  /*145c0*/  F2FP.BF16.F32.PACK_AB R32, R31, R30 ;  /* 0x0000001e1f20723e */ /* 0x001fca00000010ff */
[----:B----4-:R0:W-:Y:S04]  /*145d0*/  STSM.16.M88.4 [R71], R32 ;  /* 0x0000002047007844 */ /* 0x0101e80000000200 */
[----:B-----5:R0:W-:Y:S04]  /*145e0*/  STSM.16.M88.4 [R62], R40 ;  /* 0x000000283e007844 */ /* 0x0201e80000000200 */
        /* <DEDUP_REMOVED lines=9> */
[----:B-1----:R-:W1:Y:S02]  /*14680*/  FENCE.VIEW.ASYNC.S ;  /* 0x00000000000073c6 */ /* 0x002e640000000000 */
[----:B-1----:R-:W-:Y:S01]  /*14690*/  NOP ;  /* 0x0000000000007918 */ /* 0x002fe20000000000 */
[----:B------:R-:W-:Y:S05]  /*146a0*/  @P1 BRA `(.L_x_11541) ;  /* 0xffffffc000941947 */ /* 0x000fea000383ffff */
[----:B------:R-:W-:Y:S02]  /*146b0*/  IMAD.MOV.U32 R6, RZ, RZ, R69 ;  /* 0x000000ffff067224 */ /* 0x000fe400078e0045 */
[----:B------:R-:W-:Y:S02]  /*146c0*/  IMAD.MOV.U32 R5, RZ, RZ, R8 ;  /* 0x000000ffff057224 */ /* 0x000fe400078e0008 */
[----:B------:R-:W-:Y:S02]  /*146d0*/  IMAD.MOV.U32 R17, RZ, RZ, R7 ;  /* 0x000000ffff117224 */ /* 0x000fe400078e0007 */
[----:B------:R-:W-:-:S07]  /*146e0*/  IMAD.MOV.U32 R23, RZ, RZ, R139 ;  /* 0x000000ffff177224 */ /* 0x000fce00078e008b */
.L_x_11521:
[----:B------:R-:W2:Y:S01]  /*146f0*/  LDL R7, [R1+0x5c] ;  /* 0x00005c0001077983 */ /* 0x000ea20000100800 */
[----:B------:R-:W1:Y:S01]  /*14700*/  LDC R8, c[0x0][0x448] ;  /* 0x00011200ff087b82 */ /* 0x000e620000000800 */
[----:B------:R-:W-:Y:S01]  /*14710*/  LOP3.LUT R16, R16, 0xfffffffb, RZ, 0xc0, !PT ;  /* 0xfffffffb10107812 */ /* 0x000fe200078ec0ff */
[----:B------:R-:W-:Y:S01]  /*14720*/  ULDC UR8, c[0x0][0x9dc] ;  /* 0x0002770000087ab9 */ /* 0x000fe20000000800 */
[----:B------:R-:W-:-:S05]  /*14730*/  IADD3 R10, R157, 0x1, -R154 ;  /* 0x000000019d0a7810 */ /* 0x000fca0007ffe89a */
[----:B------:R-:W3:Y:S01]  /*14740*/  LDC R11, c[0x0][0x9e4] ;  /* 0x00027900ff0b7b82 */ /* 0x000ee20000000800 */
[----:B-1----:R-:W-:-:S13]  /*14750*/  ISETP.NE.AND P1, PT, R8, 0x1, PT ;  /* 0x000000010800780c */ /* 0x002fda0003f25270 */
[----:B------:R-:W1:Y:S01]  /*14760*/  @P1 LDC R8, c[0x0][0x44c] ;  /* 0x00011300ff081b82 */ /* 0x000e620000000800 */
[----:B------:R-:W-:-:S04]  /*14770*/  @P1 LOP3.LUT R16, R16, 0x4, RZ, 0xfc, !PT ;  /* 0x0000000410101812 */ /* 0x000fc800078efcff */
[----:B------:R-:W-:-:S03]  /*14780*/  LOP3.LUT R16, R16, 0xfffffff7, RZ, 0xc0, !PT ;  /* 0xfffffff710107812 */ /* 0x000fc600078ec0ff */
[----:B------:R-:W4:Y:S01]  /*14790*/  @P1 LDC R9, c[0x0][0x450] ;  /* 0x00011400ff091b82 */ /* 0x000f220000000800 */
[----:B--2---:R-:W-:-:S04]  /*147a0*/  VIADD R7, R7, 0xbf ;  /* 0x000000bf07077836 */ /* 0x004fc80000000000 */
[----:B-1----:R-:W-:-:S05]  /*147b0*/  @P1 IMAD.HI.U32 R8, R7, R8, RZ ;  /* 0x0000000807081227 */ /* 0x002fca00078e00ff */
[----:B----4-:R-:W-:Y:S02]  /*147c0*/  @P1 SHF.R.U32.HI R7, RZ, R9, R8 ;  /* 0x00000009ff071219 */ /* 0x010fe40000011608 */
[----:B---3--:R-:W-:-:S03]  /*147d0*/  ISETP.GE.AND P1, PT, R11, 0x1, PT ;  /* 0x000000010b00780c */ /* 0x008fc60003f26270 */
[----:B------:R-:W-:-:S04]  /*147e0*/  IMAD.IADD R7, R10, 0x1, R7 ;  /* 0x000000010a077824 */ /* 0x000fc800078e0207 */
[----:B------:R-:W-:-:S06]  /*147f0*/  VIADD R10, R7, -UR8 ;  /* 0x80000008070a7c36 */ /* 0x000fcc0008000000 */
[----:B------:R-:W-:Y:S01]  /*14800*/  @P1 LOP3.LUT R16, R16, 0x8, RZ, 0xfc, !PT ;  /* 0x0000000810101812 */ /* 0x000fe200078efcff */
        /* <DEDUP_REMOVED lines=11> */
.L_x_11544:
[----:B------:R-:W-:-:S13]  /*148c0*/  ISETP.NE.AND P1, PT, R11, 0x1, PT ;  /* 0x000000010b00780c */ /* 0x000fda0003f25270 */
[----:B------:R-:W1:Y:S02]  /*148d0*/  @P1 LDC.64 R8, c[0x0][0x9e8] ;  /* 0x00027a00ff081b82 */ /* 0x000e640000000a00 */
[----:B-1----:R-:W-:-:S05]  /*148e0*/  @P1 IMAD.HI.U32 R8, R7, R8, RZ ;  /* 0x0000000807081227 */ /* 0x002fca00078e00ff */
[----:B------:R-:W-:-:S07]  /*148f0*/  @P1 SHF.R.U32.HI R7, RZ, R9, R8 ;  /* 0x00000009ff071219 */ /* 0x000fce0000011608 */
.L_x_11545:
[----:B------:R-:W-:Y:S05]  /*14900*/  BSYNC B0 ;  /* 0x0000000000007941 */ /* 0x000fea0003800000 */
.L_x_11543:
[----:B------:R-:W-:-:S05]  /*14910*/  IMAD R7, R7, R11, RZ ;  /* 0x0000000b07077224 */ /* 0x000fca00078e02ff */
[----:B------:R-:W-:-:S07]  /*14920*/  VIMNMX R10, R10, R7, !PT ;  /* 0x000000070a0a7248 */ /* 0x000fce0007fe0100 */
.L_x_11542:
[----:B------:R-:W2:Y:S01]  /*14930*/  LDL R8, [R1+0xa0] ;  /* 0x0000a00001087983 */ /* 0x000ea20000100800 */
[----:B------:R-:W-:-:S05]  /*14940*/  VIADD R10, R10, 0x7f ;  /* 0x0000007f0a0a7836 */ /* 0x000fca0000000000 */
[----:B------:R-:W-:-:S04]  /*14950*/  SHF.R.S32.HI R7, RZ, 0x1f, R10 ;  /* 0x0000001fff077819 */ /* 0x000fc8000001140a */
[----:B------:R-:W-:-:S04]  /*14960*/  LEA.HI R7, R7, R10, RZ, 0x7 ;  /* 0x0000000a07077211 */ /* 0x000fc800078f38ff */
[----:B------:R-:W-:-:S04]  /*14970*/  SHF.R.S32.HI R7, RZ, 0x7, R7 ;  /* 0x00000007ff077819 */ /* 0x000fc80000011407 */
[----:B--2---:R-:W-:-:S04]  /*14980*/  VIMNMX R8, R8, R7, !PT ;  /* 0x0000000708087248 */ /* 0x004fc80007fe0100 */
[----:B------:R-:W-:Y:S01]  /*14990*/  ISETP.GE.AND P1, PT, R0, R8, PT ;  /* 0x000000080000720c */ /* 0x000fe20003f26270 */
[----:B------:R1:W-:-:S12]  /*149a0*/  STL [R1+0x44], R8 ;  /* 0x0000440801007387 */ /* 0x0003d80000100800 */
[----:B-1----:R-:W-:Y:S05]  /*149b0*/  @!P1 BRA `(.L_x_11546) ;  /* 0x0000002c00449947 */ /* 0x002fea0003800000 */
[----:B------:R-:W-:Y:S02]  /*149c0*/  IMAD.MOV.U32 R8, RZ, RZ, R6 ;  /* 0x000000ffff087224 */ /* 0x000fe400078e0006 */
[----:B------:R-:W-:Y:S02]  /*149d0*/  IMAD.MOV.U32 R7, RZ, RZ, R5 ;  /* 0x000000ffff077224 */ /* 0x000fe400078e0005 */
[----:B------:R-:W-:Y:S02]  /*149e0*/  IMAD.MOV.U32 R10, RZ, RZ, R23 ;  /* 0x000000ffff0a7224 */ /* 0x000fe400078e0017 */
[----:B------:R-:W-:-:S07]  /*149f0*/  IMAD.MOV.U32 R9, RZ, RZ, R17 ;  /* 0x000000ffff097224 */ /* 0x000fce00078e0011 */
.L_x_11558:
[----:B------:R-:W2:Y:S01]  /*14a00*/  LDL R5, [R1+0x48] ;  /* 0x0000480001057983 */ /* 0x000ea20000100800 */
[----:B------:R-:W-:Y:S01]  /*14a10*/  ISETP.NE.AND P1, PT, R9, 0x1, PT ;  /* 0x000000010900780c */ /* 0x000fe20003f25270 */
[----:B------:R-:W-:Y:S05]  /*14a20*/  YIELD ;  /* 0x0000000000007946 */ /* 0x000fea0003800000 */
[----:B------:R-:W-:-:S04]  /*14a30*/  SEL R23, RZ, 0x1, P1 ;  /* 0x00000001ff177807 */ /* 0x000fc80000800000 */
[----:B------:R-:W-:Y:S02]  /*14a40*/  LOP3.LUT R23, R10, R23, RZ, 0x3c, !PT ;  /* 0x000000170a177212 */ /* 0x000fe400078e3cff */
[----:B--2---:R-:W-:-:S13]  /*14a50*/  ISETP.NE.AND P1, PT, R5, RZ, PT ;  /* 0x000000ff0500720c */ /* 0x004fda0003f25270 */
[----:B------:R-:W-:Y:S05]  /*14a60*/  @P1 BRA `(.L_x_11547) ;  /* 0x00000000003c1947 */ /* 0x000fea0003800000 */
[----:B------:R-:W-:Y:S05]  /*14a70*/  @!P0 BRA `(.L_x_11548) ;  /* 0x0000000000048947 */ /* 0x000fea0003800000 */
[----:B------:R-:W-:Y:S01]  /*14a80*/  BPT.TRAP 0x1 ;  /* 0x000000040000795c */ /* 0x000fe20000300000 */
.L_x_11548:
        /* <DEDUP_REMOVED lines=8> */
.L_x_11549:
[----:B------:R-:W-:Y:S04]  /*14b10*/  BSSY B0, `(.L_x_11547) ;  /* 0x0000004000007945 */ /* 0x000fe80003800000 */
[----:B--2---:R-:W-:Y:S05]  /*14b20*/  @P2 BRA `(.L_x_11550) ;  /* 0x0000000000082947 */ /* 0x004fea0003800000 */
[----:B------:R-:W2:Y:S02]  /*14b30*/  SYNCS.PHASECHK.TRANS64.TRYWAIT P2, [R5+URZ+0x2d830], R6 ;  /* 0x02d83006050075a7 */ /* 0x000ea4000804017f */
[----:B--2---:R-:W-:Y:S05]  /*14b40*/  @!P2 BRA `(.L_x_11551) ;  /* 0x0000012c00c4a947 */ /* 0x004fea0003800000 */
.L_x_11550:
[----:B------:R-:W-:Y:S05]  /*14b50*/  BSYNC B0 ;  /* 0x0000000000007941 */ /* 0x000fea0003800000 */
.L_x_11547:
[----:B-12---:R-:W2:Y:S04]  /*14b60*/  LDL R6, [R1+0x4c] ;  /* 0x00004c0001067983 */ /* 0x006ea80000100800 */
[----:B------:R-:W3:Y:S04]  /*14b70*/  LDL.64 R26, [R1+0x10] ;  /* 0x00001000011a7983 */ /* 0x000ee80000100a00 */
[----:B------:R-:W4:Y:S04]  /*14b80*/  LDL.64 R148, [R1+0x38] ;  /* 0x0000380001947983 */ /* 0x000f280000100a00 */
[----:B------:R-:W5:Y:S01]  /*14b90*/  LDL.64 R146, [R1+0x30] ;  /* 0x0000300001927983 */ /* 0x000f620000100a00 */
[----:B------:R-:W1:Y:S01]  /*14ba0*/  S2R R5, SR_TID.X ;  /* 0x0000000000057919 */ /* 0x000e620000002100 */
[----:B------:R-:W-:Y:S01]  /*14bb0*/  VIADD R17, R9, 0x1 ;  /* 0x0000000109117836 */ /* 0x000fe20000000000 */
[----:B------:R-:W-:Y:S05]  /*14bc0*/  WARPSYNC.ALL ;  /* 0x0000000000007948 */ /* 0x000fea0003800000 */
[C---:B------:R-:W-:Y:S01]  /*14bd0*/  ISETP.NE.AND P2, PT, R17.reuse, 0x2, PT ;  /* 0x000000021100780c */ /* 0x040fe20003f45270 */
[----:B------:R-:W5:Y:S03]  /*14be0*/  LDL.64 R144, [R1+0x28] ;  /* 0x0000280001907983 */ /* 0x000f660000100a00 */
[----:B------:R-:W-:Y:S01]  /*14bf0*/  SEL R17, R17, RZ, P2 ;  /* 0x000000ff11117207 */ /* 0x000fe20001000000 */
[----:B0-----:R-:W5:Y:S04]  /*14c00*/  LDL.64 R142, [R1+0x20] ;  /* 0x00002000018e7983 */ /* 0x001f680000100a00 */
[----:B------:R-:W5:Y:S01]  /*14c10*/  LDL.64 R140, [R1+0x18] ;  /* 0x00001800018c7983 */ /* 0x000f620000100a00 */
[----:B-1----:R-:W-:-:S05]  /*14c20*/  SHF.R.U32.HI R5, RZ, 0x7, R5 ;  /* 0x00000007ff057819 */ /* 0x002fca0000011605 */
[----:B------:R-:W-:Y:S02]  /*14c30*/  VIADD R5, R5, 0x8 ;  /* 0x0000000805057836 */ /* 0x000fe40000000000 */
[----:B------:R-:W-:Y:S02]  /*14c40*/  IMAD.MOV.U32 R13, RZ, RZ, -0x7fffffe0 ;  /* 0x80000020ff0d7424 */ /* 0x000fe400078e00ff */
[----:B------:R-:W-:-:S03]  /*14c50*/  IMAD.MOV.U32 R25, RZ, RZ, -0x7fffffe0 ;  /* 0x80000020ff197424 */ /* 0x000fc600078e00ff */
[----:B------:R-:W-:Y:S02]  /*14c60*/  R2UR UR11, R13 ;  /* 0x000000000d0b72ca */ /* 0x000fe400000e0000 */
[----:B------:R-:W-:Y:S01]  /*14c70*/  R2UR UR27, R25 ;  /* 0x00000000191b72ca */ /* 0x000fe200000e0000 */
[----:B------:R-:W-:-:S05]  /*14c80*/  IMAD.MOV.U32 R21, RZ, RZ, -0x7fffffe0 ;  /* 0x80000020ff157424 */ /* 0x000fca00078e00ff */
[----:B------:R-:W-:Y:S01]  /*14c90*/  R2UR UR15, R21 ;  /* 0x00000000150f72ca */ /* 0x000fe200000e0000 */
[----:B------:R0:W-:Y:S01]  /*14ca0*/  BAR.SYNC.DEFER_BLOCKING R5, 0x100 ;  /* 0x000400050000751d */ /* 0x0001e20000010000 */
[----:B------:R-:W-:Y:S02]  /*14cb0*/  IMAD.MOV.U32 R15, RZ, RZ, -0x7fffffe0 ;  /* 0x80000020ff0f7424 */ /* 0x000fe400078e00ff */
[----:B--2---:R-:W-:Y:S01]  /*14cc0*/  IMAD R12, R17, 0x600, R6 ;  /* 0x00000600110c7824 */ /* 0x004fe200078e0206 */
[----:B---3--:R-:W-:-:S03]  /*14cd0*/  R2UR UR8, R26 ;  /* 0x000000001a0872ca */ /* 0x008fc600000e0000 */
[C---:B------:R-:W-:Y:S01]  /*14ce0*/  VIADD R24, R12.reuse, 0x400 ;  /* 0x000004000c187836 */ /* 0x040fe20000000000 */
[----:B------:R-:W-:Y:S02]  /*14cf0*/  R2UR UR10, R12 ;  /* 0x000000000c0a72ca */ /* 0x000fe400000e0000 */
[----:B------:R-:W-:Y:S02]  /*14d00*/  R2UR UR9, R27 ;  /* 0x000000001b0972ca */ /* 0x000fe400000e0000 */
[----:B------:R-:W-:Y:S02]  /*14d10*/  R2UR UR26, R24 ;  /* 0x00000000181a72ca */ /* 0x000fe400000e0000 */
[----:B------:R-:W-:-:S09]  /*14d20*/  WARPGROUP.ARRIVE ;  /* 0x00000000000079c5 */ /* 0x000fd20000000000 */
        /* <DEDUP_REMOVED lines=41> */
.L_x_11553:
[----:B------:R-:W-:Y:S01]  /*14fc0*/  SHF.L.U32 R5, R10, 0x1f, RZ ;  /* 0x0000001f0a057819 */ /* 0x000fe200000006ff */
[----:B------:R-:W-:-:S04]  /*14fd0*/  IMAD R6, R9, 0x8, R2 ;  /* 0x0000000809067824 */ /* 0x000fc800078e0202 */
[----:B------:R0:W1:Y:S01]  /*14fe0*/  SYNCS.PHASECHK.TRANS64.TRYWAIT P1, [R6+URZ+0x2d850], R5 ;  /* 0x02d85005060075a7 */ /* 0x000062000802017f */
[----:B------:R-:W-:Y:S05]  /*14ff0*/  @!P0 BRA `(.L_x_11554) ;  /* 0x0000000000048947 */ /* 0x000fea0003800000 */
[----:B------:R-:W-:Y:S01]  /*15000*/  BPT.TRAP 0x1 ;  /* 0x000000040000795c */ /* 0x000fe20000300000 */
.L_x_11554:
[----:B-1----:R-:W-:Y:S05]  /*15010*/  @P1 BRA `(.L_x_11552) ;  /* 0x0000000000081947 */ /* 0x002fea0003800000 */
[----:B------:R-:W1:Y:S02]  /*15020*/  SYNCS.PHASECHK.TRANS64.TRYWAIT P1, [R6+URZ+0x2d850], R5 ;  /* 0x02d85005060075a7 */ /* 0x000e64000802017f */
[----:B-1----:R-:W-:Y:S05]  /*15030*/  @!P1 BRA `(.L_x_11555) ;  /* 0x00000128009c9947 */ /* 0x002fea0003800000 */
.L_x_11552:
        /* <DEDUP_REMOVED lines=8> */
[----:B------:R-:W-:Y:S02]  /*150c0*/  R2UR UR11, R11 ;  /* 0x000000000b0b72ca */ /* 0x000fe400000e0000 */
        /* <DEDUP_REMOVED lines=20> */
[----:B------:R-:W-:Y:S01]  /*15210*/  R2UR UR22, R12 ;  /* 0x000000000c1672ca */ /* 0x000fe200000e0000 */
[----:B------:R-:W-:Y:S01]  /*15220*/  VIADD R12, R10, 0x100 ;  /* 0x000001000a0c7836 */ /* 0x000fe20000000000 */
[----:B------:R-:W-:Y:S01]  /*15230*/  R2UR UR13, R13 ;  /* 0x000000000d0d72ca */ /* 0x000fe200000e0000 */
[----:B------:R-:W-:-:S03]  /*15240*/  IMAD.MOV.U32 R13, RZ, RZ, 0x40000040 ;  /* 0x40000040ff0d7424 */ /* 0x000fc600078e00ff */
[----:B------:R-:W-:Y:S01]  /*15250*/  R2UR UR26, R12 ;  /* 0x000000000c1a72ca */ /* 0x000fe200000e0000 */
[----:B------:R-:W-:Y:S01]  /*15260*/  VIADD R12, R10, 0x140 ;  /* 0x000001400a0c7836 */ /* 0x000fe20000000000 */
[----:B------:R-:W-:Y:S01]  /*15270*/  R2UR UR17, R13 ;  /* 0x000000000d1172ca */ /* 0x000fe200000e0000 */
[----:B------:R-:W-:-:S03]  /*15280*/  IMAD.MOV.U32 R13, RZ, RZ, 0x40000040 ;  /* 0x40000040ff0d7424 */ /* 0x000fc600078e00ff */
[----:B------:R-:W-:Y:S01]  /*15290*/  R2UR UR30, R12 ;  /* 0x000000000c1e72ca */ /* 0x000fe200000e0000 */
[C---:B------:R-:W-:Y:S01]  /*152a0*/  VIADD R12, R10.reuse, 0x180 ;  /* 0x000001800a0c7836 */ /* 0x040fe20000000000 */
[----:B------:R-:W-:Y:S01]  /*152b0*/  R2UR UR21, R13 ;  /* 0x000000000d1572ca */ /* 0x000fe200000e0000 */
[----:B------:R-:W-:Y:S02]  /*152c0*/  VIADD R10, R10, 0x1c0 ;  /* 0x000001c00a0a7836 */ /* 0x000fe40000000000 */
[----:B------:R-:W-:Y:S01]  /*152d0*/  IMAD.MOV.U32 R13, RZ, RZ, 0x40000040 ;  /* 0x40000040ff0d7424 */ /* 0x000fe200078e00ff */
[----:B------:R-:W-:Y:S02]  /*152e0*/  R2UR UR34, R12 ;  /* 0x000000000c2272ca */ /* 0x000fe400000e0000 */
[----:B------:R-:W-:Y:S02]  /*152f0*/  R2UR UR46, R10 ;  /* 0x000000000a2e72ca */ /* 0x000fe400000e0000 */
        /* <DEDUP_REMOVED lines=52> */
.L_x_11556:
[----:B------:R-:W-:Y:S01]  /*15640*/  FMUL.FTZ R11, R24, UR48 ;  /* 0x00000030180b7c20 */ /* 0x000fe20008410000 */
[----:B------:R-:W-:Y:S01]  /*15650*/  FMUL.FTZ R24, R25, UR48 ;  /* 0x0000003019187c20 */ /* 0x000fe20008410000 */
[----:B------:R-:W-:Y:S01]  /*15660*/  FMUL.FTZ R153, R26, UR48 ;  /* 0x000000301a997c20 */ /* 0x000fe20008410000 */
[----:B------:R-:W-:Y:S01]  /*15670*/  FMUL.FTZ R26, R28, UR48 ;  /* 0x000000301c1a7c20 */ /* 0x000fe20008410000 */
[----:B0-----:R-:W-:Y:S02]  /*15680*/  IMAD R5, R17, 0x8, R2 ;  /* 0x0000000811057824 */ /* 0x001fe400078e0202 */
[----:B------:R-:W-:Y:S01]  /*15690*/  FMUL.FTZ R28, R29, UR48 ;  /* 0x000000301d1c7c20 */ /* 0x000fe20008410000 */
[----:B------:R-:W0:Y:S01]  /*156a0*/  MUFU.TANH R11, R11 ;  /* 0x0000000b000b7308 */ /* 0x000e220000002400 */
[----:B------:R-:W-:Y:S02]  /*156b0*/  IMAD.U32 R6, RZ, RZ, UR38 ;  /* 0x00000026ff067e24 */ /* 0x000fe4000f8e00ff */
[----:B------:R-:W-:Y:S01]  /*156c0*/  FMUL.FTZ R151, R30, UR48 ;  /* 0x000000301e977c20 */ /* 0x000fe20008410000 */
[----:B------:R-:W-:-:S02]  /*156d0*/  VIADD R5, R5, 0x2d840 ;  /* 0x0002d84005057836 */ /* 0x000fc40000000000 */
[----:B------:R-:W-:Y:S01]  /*156e0*/  FMUL.FTZ R30, R32, UR48 ;  /* 0x00000030201e7c20 */ /* 0x000fe20008410000 */
[----:B------:R-:W-:Y:S01]  /*156f0*/  FMUL.FTZ R32, R33, UR48 ;  /* 0x0000003021207c20 */ /* 0x000fe20008410000 */
[----:B------:R-:W-:Y:S01]  /*15700*/  FMUL.FTZ R33, R36, UR48 ;  /* 0x0000003024217c20 */ /* 0x000fe20008410000 */
[----:B------:R-:W-:Y:S01]  /*15710*/  FMUL.FTZ R149, R34, UR48 ;  /* 0x0000003022957c20 */ /* 0x000fe20008410000 */
[----:B------:R-:W1:Y:S01]  /*15720*/  MUFU.TANH R24, R24 ;  /* 0x0000001800187308 */ /* 0x000e620000002400 */
[----:B------:R-:W-:Y:S01]  /*15730*/  PRMT R5, R6, 0x654, R5 ;  /* 0x0000065406057816 */ /* 0x000fe20000000005 */
[----:B------:R-:W-:Y:S01]  /*15740*/  FMUL.FTZ R34, R37, UR48 ;  /* 0x0000003025227c20 */ /* 0x000fe20008410000 */
[----:B------:R-:W-:Y:S01]  /*15750*/  FMUL.FTZ R10, R35, UR48 ;  /* 0x00000030230a7c20 */ /* 0x000fe20008410000 */
[----:B------:R-:W-:Y:S01]  /*15760*/  FMUL.FTZ R35, R40, UR48 ;  /* 0x0000003028237c20 */ /* 0x000fe20008410000 */
[----:B------:R0:W-:Y:S01]  /*15770*/  SYNCS.ARRIVE.TRANS64.RED.A1T0 RZ, [R5+URZ], RZ ;  /* 0x000000ff05ff79a7 */ /* 0x0001e2000810043f */
[----:B------:R-:W-:Y:S01]  /*15780*/  FMUL.FTZ R36, R41, UR48 ;  /* 0x0000003029247c20 */ /* 0x000fe20008410000 */
[----:B------:R-:W-:Y:S01]  /*15790*/  FMUL.FTZ R37, R44, UR48 ;  /* 0x000000302c257c20 */ /* 0x000fe20008410000 */
[----:B------:R-:W2:Y:S01]  /*157a0*/  MUFU.TANH R26, R26 ;  /* 0x0000001a001a7308 */ /* 0x000ea20000002400 */
[----:B------:R-:W-:Y:S01]  /*157b0*/  FMUL.FTZ R40, R45, UR48 ;  /* 0x000000302d287c20 */ /* 0x000fe20008410000 */
[----:B------:R-:W-:Y:S01]  /*157c0*/  FMUL.FTZ R45, R48, UR48 ;  /* 0x00000030302d7c20 */ /* 0x000fe20008410000 */
[----:B------:R-:W-:Y:S01]  /*157d0*/  FMUL.FTZ R139, R49, UR48 ;  /* 0x00000030318b7c20 */ /* 0x000fe20008410000 */
[----:B------:R-:W-:Y:S01]  /*157e0*/  FMUL.FTZ R140, R52, UR48 ;  /* 0x00000030348c7c20 */ /* 0x000fe20008410000 */
[----:B0-----:R-:W-:Y:S01]  /*157f0*/  FMNMX.FTZ R5, R11, R7, !PT ;  /* 0x000000070b057209 */ /* 0x001fe20007810000 */
        /* <DEDUP_REMOVED lines=61> */
[----:B------:R-:W-:-:S05]  /*15bd0*/  UMOV UR51, UR6 ;  /* 0x0000000600337c82 */ /* 0x000fca0008000000 */
        /* <DEDUP_REMOVED lines=117> */
[----:B------:R-:W-:-:S04]  /*16330*/  FMUL.FTZ R38, R5, UR51 ;  /* 0x0000003305267c20 */ /* 0x000fc80008410000 */
[----:B------:R-:W-:Y:S01]  /*16340*/  FADD.FTZ R42, -R6, R8 ;  /* 0x00000008062a7221 */ /* 0x000fe20000010100 */
[----:B------:R-:W-:Y:S01]  /*16350*/  FMUL.FTZ R8, R7, UR51 ;  /* 0x0000003307087c20 */ /* 0x000fe20008410000 */
[--C-:B------:R-:W-:Y:S01]  /*16360*/  FFMA.FTZ R33, R33, UR51, -R38.reuse ;  /* 0x0000003321217c23 */ /* 0x100fe20008010826 */
[--C-:B------:R-:W-:Y:S01]  /*16370*/  FFMA.FTZ R79, R24, UR51, -R38.reuse ;  /* 0x00000033184f7c23 */ /* 0x100fe20008010826 */
[----:B------:R-:W-:Y:S01]  /*16380*/  FMUL.FTZ R7, R42, UR51 ;  /* 0x000000332a077c20 */ /* 0x000fe20008410000 */
[--C-:B------:R-:W-:Y:S01]  /*16390*/  FFMA.FTZ R42, R11, UR51, -R38.reuse ;  /* 0x000000330b2a7c23 */ /* 0x100fe20008010826 */
[--C-:B------:R-:W-:Y:S01]  /*163a0*/  FFMA.FTZ R11, R80, UR51, -R38.reuse ;  /* 0x00000033500b7c23 */ /* 0x100fe20008010826 */
[----:B------:R-:W-:Y:S01]  /*163b0*/  FMUL.FTZ R80, R6, UR51 ;  /* 0x0000003306507c20 */ /* 0x000fe20008410000 */
[--C-:B------:R-:W-:Y:S01]  /*163c0*/  FFMA.FTZ R26, R26, UR51, -R38.reuse ;  /* 0x000000331a1a7c23 */ /* 0x100fe20008010826 */
[--C-:B------:R-:W-:Y:S01]  /*163d0*/  FFMA.FTZ R28, R28, UR51, -R38.reuse ;  /* 0x000000331c1c7c23 */ /* 0x100fe20008010826 */
[----:B------:R-:W-:Y:S01]  /*163e0*/  FFMA.FTZ R30, R30, UR51, -R38 ;  /* 0x000000331e1e7c23 */ /* 0x000fe20008010826 */
[----:B------:R-:W-:Y:S01]  /*163f0*/  FFMA.FTZ R78, R153, UR51, -R80 ;  /* 0x00000033994e7c23 */ /* 0x000fe20008010850 */
        /* <DEDUP_REMOVED lines=55> */
[----:B------:R-:W-:-:S02]  /*16770*/  FFMA.FTZ R21, R21, UR51, -R80 ;  /* 0x0000003315157c23 */ /* 0x000fc40008010850 */
[----:B------:R-:W0:Y:S01]  /*16780*/  MUFU.EX2 R78, R78 ;  /* 0x0000004e004e7308 */ /* 0x000e220000000800 */
[----:B-1----:R-:W-:-:S07]  /*16790*/  FFMA.FTZ R4, R8, R4, R32 ;  /* 0x0000000408047223 */ /* 0x002fce0000010020 */
[----:B------:R1:W-:Y:S08]  /*167a0*/  MUFU.EX2 R42, R76 ;  /* 0x0000004c002a7308 */ /* 0x0003f00000000800 */
[----:B------:R-:W2:Y:S01]  /*167b0*/  MUFU.EX2 R79, R79 ;  /* 0x0000004f004f7308 */ /* 0x000ea20000000800 */
[----:B-1----:R-:W-:Y:S01]  /*167c0*/  FFMA.FTZ R76, R151, UR51, -R80 ;  /* 0x00000033974c7c23 */ /* 0x002fe20008010850 */
[----:B0-----:R-:W-:-:S06]  /*167d0*/  FFMA.FTZ R3, R7, R3, R78 ;  /* 0x0000000307037223 */ /* 0x001fcc000001004e */
[----:B------:R-:W-:Y:S08]  /*167e0*/  MUFU.EX2 R73, R24 ;  /* 0x0000001800497308 */ /* 0x000ff00000000800 */
[----:B------:R-:W0:Y:S01]  /*167f0*/  MUFU.EX2 R33, R33 ;  /* 0x0000002100217308 */ /* 0x000e220000000800 */
[----:B--2---:R-:W-:-:S07]  /*16800*/  FADD.FTZ R4, R79, R4 ;  /* 0x000000044f047221 */ /* 0x004fce0000010000 */
[----:B------:R1:W-:Y:S08]  /*16810*/  MUFU.EX2 R24, R35 ;  /* 0x0000002300187308 */ /* 0x0003f00000000800 */
[----:B------:R-:W2:Y:S01]  /*16820*/  MUFU.EX2 R34, R26 ;  /* 0x0000001a00227308 */ /* 0x000ea20000000800 */
[----:B-1----:R-:W-:-:S07]  /*16830*/  FFMA.FTZ R35, R150, UR51, -R80 ;  /* 0x0000003396237c23 */ /* 0x002fce0008010850 */
[----:B------:R-:W1:Y:S08]  /*16840*/  MUFU.EX2 R76, R76 ;  /* 0x0000004c004c7308 */ /* 0x000e700000000800 */
[----:B------:R-:W3:Y:S08]  /*16850*/  MUFU.EX2 R77, R28 ;  /* 0x0000001c004d7308 */ /* 0x000ef00000000800 */
[----:B------:R-:W4:Y:S08]  /*16860*/  MUFU.EX2 R35, R35 ;  /* 0x0000002300237308 */ /* 0x000f300000000800 */
[----:B------:R5:W-:Y:S08]  /*16870*/  MUFU.EX2 R26, R37 ;  /* 0x00000025001a7308 */ /* 0x000bf00000000800 */
[----:B------:R-:W4:Y:S01]  /*16880*/  MUFU.EX2 R36, R30 ;  /* 0x0000001e00247308 */ /* 0x000f220000000800 */
[----:B-----5:R-:W-:-:S07]  /*16890*/  FFMA.FTZ R37, R10, UR51, -R80 ;  /* 0x000000330a257c23 */ /* 0x020fce0008010850 */
[----:B------:R-:W5:Y:S08]  /*168a0*/  MUFU.EX2 R74, R74 ;  /* 0x0000004a004a7308 */ /* 0x000f700000000800 */
[----:B------:R-:W-:Y:S08]  /*168b0*/  MUFU.EX2 R28, R45 ;  /* 0x0000002d001c7308 */ /* 0x000ff00000000800 */
[----:B------:R-:W5:Y:S08]  /*168c0*/  MUFU.EX2 R75, R75 ;  /* 0x0000004b004b7308 */ /* 0x000f700000000800 */
[----:B------:R0:W-:Y:S08]  /*168d0*/  MUFU.EX2 R45, R66 ;  /* 0x00000042002d7308 */ /* 0x0001f00000000800 */
[----:B------:R-:W5:Y:S01]  /*168e0*/  MUFU.EX2 R37, R37 ;  /* 0x0000002500257308 */ /* 0x000f620000000800 */
[----:B0-----:R-:W-:Y:S01]  /*168f0*/  FFMA.FTZ R66, R12, UR51, -R80 ;  /* 0x000000330c427c23 */ /* 0x001fe20008010850 */
[----:B------:R-:W-:Y:S01]  /*16900*/  FADD.FTZ R80, R33, R3 ;  /* 0x0000000321507221 */ /* 0x000fe20000010000 */
[----:B--2---:R-:W-:-:S03]  /*16910*/  FADD.FTZ R3, R34, R4 ;  /* 0x0000000422037221 */ /* 0x004fc60000010000 */
[----:B-1----:R-:W-:Y:S01]  /*16920*/  FADD.FTZ R4, R76, R80 ;  /* 0x000000504c047221 */ /* 0x002fe20000010000 */
[----:B---3--:R-:W-:Y:S01]  /*16930*/  FADD.FTZ R3, R77, R3 ;  /* 0x000000034d037221 */ /* 0x008fe20000010000 */
[----:B------:R-:W0:Y:S02]  /*16940*/  MUFU.EX2 R72, R72 ;  /* 0x0000004800487308 */ /* 0x000e240000000800 */
[----:B----4-:R-:W-:Y:S01]  /*16950*/  FADD.FTZ R4, R35, R4 ;  /* 0x0000000423047221 */ /* 0x010fe20000010000 */
[----:B------:R-:W-:-:S03]  /*16960*/  FADD.FTZ R3, R36, R3 ;  /* 0x0000000324037221 */ /* 0x000fc60000010000 */
[----:B-----5:R-:W-:Y:S01]  /*16970*/  FADD.FTZ R4, R74, R4 ;  /* 0x000000044a047221 */ /* 0x020fe20000010000 */
[----:B------:R-:W-:Y:S01]  /*16980*/  FADD.FTZ R3, R75, R3 ;  /* 0x000000034b037221 */ /* 0x000fe20000010000 */
[----:B------:R-:W1:Y:S02]  /*16990*/  MUFU.EX2 R39, R39 ;  /* 0x0000002700277308 */ /* 0x000e640000000800 */
[----:B------:R-:W-:Y:S01]  /*169a0*/  FADD.FTZ R4, R37, R4 ;  /* 0x0000000425047221 */ /* 0x000fe20000010000 */
[----:B------:R-:W-:-:S04]  /*169b0*/  FADD.FTZ R3, R38, R3 ;  /* 0x0000000326037221 */ /* 0x000fc80000010000 */
[----:B------:R-:W-:Y:S01]  /*169c0*/  FADD.FTZ R3, R73, R3 ;  /* 0x0000000349037221 */ /* 0x000fe20000010000 */
[----:B------:R-:W2:Y:S01]  /*169d0*/  MUFU.EX2 R70, R70 ;  /* 0x0000004600467308 */ /* 0x000ea20000000800 */
[----:B0-----:R-:W-:Y:S02]  /*169e0*/  FADD.FTZ R4, R72, R4 ;  /* 0x0000000448047221 */ /* 0x001fe40000010000 */
[----:B------:R-:W-:-:S05]  /*169f0*/  FADD.FTZ R3, R24, R3 ;  /* 0x0000000318037221 */ /* 0x000fca0000010000 */
[----:B------:R-:W0:Y:S01]  /*16a00*/  MUFU.EX2 R71, R71 ;  /* 0x0000004700477308 */ /* 0x000e220000000800 */
[----:B-1----:R-:W-:-:S07]  /*16a10*/  FADD.FTZ R4, R39, R4 ;  /* 0x0000000427047221 */ /* 0x002fce0000010000 */
[----:B------:R-:W1:Y:S01]  /*16a20*/  MUFU.EX2 R25, R25 ;  /* 0x0000001900197308 */ /* 0x000e620000000800 */
[----:B--2---:R-:W-:-:S07]  /*16a30*/  FADD.FTZ R4, R70, R4 ;  /* 0x0000000446047221 */ /* 0x004fce0000010000 */
[----:B------:R-:W2:Y:S01]  /*16a40*/  MUFU.EX2 R68, R68 ;  /* 0x0000004400447308 */ /* 0x000ea20000000800 */
[----:B0-----:R-:W-:-:S04]  /*16a50*/  FADD.FTZ R3, R71, R3 ;  /* 0x0000000347037221 */ /* 0x001fc80000010000 */
[----:B------:R-:W-:-:S03]  /*16a60*/  FADD.FTZ R3, R26, R3 ;  /* 0x000000031a037221 */ /* 0x000fc60000010000 */
        /* <DEDUP_REMOVED lines=85> */
.L_x_11557:
[----:B------:R-:W2:Y:S04]  /*16fc0*/  LDL R84, [R1] ;  /* 0x0000000001547983 */ /* 0x000ea80000100800 */
[----:B------:R-:W3:Y:S04]  /*16fd0*/  LDL R85, [R1+0x70] ;  /* 0x0000700001557983 */ /* 0x000ee80000100800 */
[----:B------:R-:W4:Y:S01]  /*16fe0*/  LDL R82, [R1+0x8] ;  /* 0x0000080001527983 */ /* 0x000f220000100800 */
[----:B------:R-:W-:-:S03]  /*16ff0*/  IMAD R9, R9, 0x8, R2 ;  /* 0x0000000809097824 */ /* 0x000fc600078e0202 */
[----:B------:R-:W5:Y:S04]  /*17000*/  LDL R81, [R1+0x4] ;  /* 0x0000040001517983 */ /* 0x000f680000100800 */
[----:B------:R-:W5:Y:S01]  /*17010*/  LDL R83, [R1+0x74] ;  /* 0x0000740001537983 */ /* 0x000f620000100800 */
[----:B------:R-:W-:Y:S02]  /*17020*/  VIADD R9, R9, 0x2d860 ;  /* 0x0002d86009097836 */ /* 0x000fe40000000000 */
[----:B------:R-:W-:-:S05]  /*17030*/  IMAD.U32 R80, RZ, RZ, UR38 ;  /* 0x00000026ff507e24 */ /* 0x000fca000f8e00ff */
[----:B------:R-:W-:-:S04]  /*17040*/  PRMT R9, R80, 0x654, R9 ;  /* 0x0000065450097816 */ /* 0x000fc80000000009 */
[----:B------:R0:W-:Y:S02]  /*17050*/  SYNCS.ARRIVE.TRANS64.RED.A1T0 RZ, [R9+URZ], RZ ;  /* 0x000000ff09ff79a7 */ /* 0x0001e4000810043f */
[----:B0-----:R-:W5:Y:S01]  /*17060*/  LDL R9, [R1+0x44] ;  /* 0x0000440001097983 */ /* 0x001f620000100800 */
        /* <DEDUP_REMOVED lines=70> */
[----:B--2---:R0:W-:Y:S04]  /*174d0*/  STSM.16.M88.4 [R84+0x21800], R32 ;  /* 0x0218002054007844 */ /* 0x0041e80000000200 */
[----:B---3--:R1:W-:Y:S04]  /*174e0*/  STSM.16.M88.4 [R85], R36 ;  /* 0x0000002455007844 */ /* 0x0083e80000000200 */
[----:B----4-:R2:W-:Y:S04]  /*174f0*/  STSM.16.M88.4 [R82], R24 ;  /* 0x0000001852007844 */ /* 0x0105e80000000200 */
[----:B-----5:R3:W-:Y:S01]  /*17500*/  STSM.16.M88.4 [R81], R28 ;  /* 0x0000001c51007844 */ /* 0x0207e20000000200 */
[----:B0-----:R-:W-:-:S02]  /*17510*/  F2FP.BF16.F32.PACK_AB R32, R63, R62 ;  /* 0x0000003e3f20723e */ /* 0x001fc400000010ff */
[----:B------:R-:W-:Y:S02]  /*17520*/  F2FP.BF16.F32.PACK_AB R33, R60, R61 ;  /* 0x0000003d3c21723e */ /* 0x000fe400000010ff */
[----:B------:R-:W-:Y:S02]  /*17530*/  F2FP.BF16.F32.PACK_AB R34, R59, R58 ;  /* 0x0000003a3b22723e */ /* 0x000fe400000010ff */
[----:B------:R-:W-:Y:S02]  /*17540*/  F2FP.BF16.F32.PACK_AB R35, R56, R57 ;  /* 0x000000393823723e */ /* 0x000fe400000010ff */
[----:B-1----:R-:W-:Y:S02]  /*17550*/  F2FP.BF16.F32.PACK_AB R36, R55, R54 ;  /* 0x000000363724723e */ /* 0x002fe400000010ff */
[----:B------:R-:W-:Y:S02]  /*17560*/  F2FP.BF16.F32.PACK_AB R37, R52, R53 ;  /* 0x000000353425723e */ /* 0x000fe400000010ff */
[----:B------:R-:W-:-:S02]  /*17570*/  F2FP.BF16.F32.PACK_AB R38, R51, R50 ;  /* 0x000000323326723e */ /* 0x000fc400000010ff */
[----:B------:R-:W-:Y:S02]  /*17580*/  F2FP.BF16.F32.PACK_AB R39, R48, R49 ;  /* 0x000000313027723e */ /* 0x000fe400000010ff */
[----:B--2---:R-:W-:Y:S02]  /*17590*/  F2FP.BF16.F32.PACK_AB R24, R10, R11 ;  /* 0x0000000b0a18723e */ /* 0x004fe400000010ff */
[----:B------:R-:W-:Y:S02]  /*175a0*/  F2FP.BF16.F32.PACK_AB R25, R15, R14 ;  /* 0x0000000e0f19723e */ /* 0x000fe400000010ff */
[----:B------:R-:W-:Y:S02]  /*175b0*/  F2FP.BF16.F32.PACK_AB R26, R13, R12 ;  /* 0x0000000c0d1a723e */ /* 0x000fe400000010ff */
        /* <DEDUP_REMOVED lines=10> */
[----:B0-----:R-:W0:Y:S01]  /*17660*/  FENCE.VIEW.ASYNC.S ;  /* 0x00000000000073c6 */ /* 0x001e220000000000 */
[C---:B------:R-:W-:Y:S01]  /*17670*/  ISETP.GT.AND P1, PT, R0.reuse, R9, PT ;  /* 0x000000090000720c */ /* 0x040fe20003f24270 */
[----:B------:R-:W-:-:S02]  /*17680*/  VIADD R0, R0, 0xffffffff ;  /* 0xffffffff00007836 */ /* 0x000fc40000000000 */
[----:B------:R-:W-:Y:S02]  /*17690*/  IMAD.MOV.U32 R10, RZ, RZ, R23 ;  /* 0x000000ffff0a7224 */ /* 0x000fe400078e0017 */
[----:B------:R-:W-:Y:S01]  /*176a0*/  IMAD.MOV.U32 R9, RZ, RZ, R17 ;  /* 0x000000ffff097224 */ /* 0x000fe200078e0011 */
[----:B0-----:R-:W-:-:S07]  /*176b0*/  NOP ;  /* 0x0000000000007918 */ /* 0x001fce0000000000 */
[----:B---3--:R-:W-:Y:S05]  /*176c0*/  @P1 BRA `(.L_x_11558) ;  /* 0xffffffd000cc1947 */ /* 0x008fea000383ffff */
.L_x_11546:
[----:B------:R-:W2:Y:S02]  /*176d0*/  LDL R7, [R1+0xa0] ;  /* 0x0000a00001077983 */ /* 0x000ea40000100800 */
[----:B--2---:R-:W-:-:S13]  /*176e0*/  ISETP.GE.AND P1, PT, R0, R7, PT ;  /* 0x000000070000720c */ /* 0x004fda0003f26270 */
[----:B------:R-:W-:Y:S05]  /*176f0*/  @!P1 BRA `(.L_x_11559) ;  /* 0x0000003c00889947 */ /* 0x000fea0003800000 */
[----:B------:R-:W-:Y:S02]  /*17700*/  IMAD.MOV.U32 R8, RZ, RZ, R6 ;  /* 0x000000ffff087224 */ /* 0x000fe400078e0006 */
[----:B------:R-:W-:Y:S02]  /*17710*/  IMAD.MOV.U32 R9, RZ, RZ, R5 ;  /* 0x000000ffff097224 */ /* 0x000fe400078e0005 */
[----:B------:R-:W-:Y:S02]  /*17720*/  IMAD.MOV.U32 R10, RZ, RZ, R23 ;  /* 0x000000ffff0a7224 */ /* 0x000fe400078e0017 */
[----:B------:R-:W-:-:S07]  /*17730*/  IMAD.MOV.U32 R7, RZ, RZ, R17 ;  /* 0x000000ffff077224 */ /* 0x000fce00078e0011 */
.L_x_11579:
        /* <DEDUP_REMOVED lines=9> */
.L_x_11561:
        /* <DEDUP_REMOVED lines=8> */
.L_x_11562:
[----:B------:R-:W-:Y:S04]  /*17850*/  BSSY B0, `(.L_x_11560) ;  /* 0x0000004000007945 */ /* 0x000fe80003800000 */
[----:B--2---:R-:W-:Y:S05]  /*17860*/  @P2 BRA `(.L_x_11563) ;  /* 0x0000000000082947 */ /* 0x004fea0003800000 */
[----:B------:R-:W2:Y:S02]  /*17870*/  SYNCS.PHASECHK.TRANS64.TRYWAIT P2, [R5+URZ+0x2d830], R6 ;  /* 0x02d83006050075a7 */ /* 0x000ea4000804017f */
[----:B--2---:R-:W-:Y:S05]  /*17880*/  @!P2 BRA `(.L_x_11564) ;  /* 0x00000100009ca947 */ /* 0x004fea0003800000 */
.L_x_11563:
[----:B------:R-:W-:Y:S05]  /*17890*/  BSYNC B0 ;  /* 0x0000000000007941 */ /* 0x000fea0003800000 */
.L_x_11560:
        /* <DEDUP_REMOVED lines=70> */
.L_x_11566:
[----:B------:R-:W-:Y:S01]  /*17d00*/  SHF.L.U32 R5, R10, 0x1f, RZ ;  /* 0x0000001f0a057819 */ /* 0x000fe200000006ff */
[----:B------:R-:W-:-:S04]  /*17d10*/  IMAD R6, R7, 0x8, R2 ;  /* 0x0000000807067824 */ /* 0x000fc800078e0202 */
[----:B------:R0:W1:Y:S01]  /*17d20*/  SYNCS.PHASECHK.TRANS64.TRYWAIT P1, [R6+URZ+0x2d850], R5 ;  /* 0x02d85005060075a7 */ /* 0x000062000802017f */
[----:B------:R-:W-:Y:S05]  /*17d30*/  @!P0 BRA `(.L_x_11567) ;  /* 0x0000000000048947 */ /* 0x000fea0003800000 */
[----:B------:R-:W-:Y:S01]  /*17d40*/  BPT.TRAP 0x1 ;  /* 0x000000040000795c */ /* 0x000fe20000300000 */
.L_x_11567:
[----:B-1----:R-:W-:Y:S05]  /*17d50*/  @P1 BRA `(.L_x_11565) ;  /* 0x0000000000081947 */ /* 0x002fea0003800000 */
[----:B------:R-:W1:Y:S02]  /*17d60*/  SYNCS.PHASECHK.TRANS64.TRYWAIT P1, [R6+URZ+0x2d850], R5 ;  /* 0x02d85005060075a7 */ /* 0x000e64000802017f */
[----:B-1----:R-:W-:Y:S05]  /*17d70*/  @!P1 BRA `(.L_x_11568) ;  /* 0x000000fc00749947 */ /* 0x002fea0003800000 */
.L_x_11565:
        /* <DEDUP_REMOVED lines=96> */
.L_x_11569:
[----:B------:R-:W2:Y:S01]  /*18380*/  LDL R11, [R1+0x5c] ;  /* 0x00005c00010b7983 */ /* 0x000ea20000100800 */
[----:B------:R-:W1:Y:S03]  /*18390*/  LDC R6, c[0x0][0x448] ;  /* 0x00011200ff067b82 */ /* 0x000e660000000800 */
[----:B0-----:R-:W2:Y:S05]  /*183a0*/  LDL R5, [R1+0x9c] ;  /* 0x00009c0001057983 */ /* 0x001eaa0000100800 */
[----:B------:R-:W0:Y:S01]  /*183b0*/  LDC R139, c[0x0][0x9e4] ;  /* 0x00027900ff8b7b82 */ /* 0x000e220000000800 */
[----:B-1----:R-:W-:-:S13]  /*183c0*/  ISETP.NE.AND P1, PT, R6, 0x1, PT ;  /* 0x000000010600780c */ /* 0x002fda0003f25270 */
[----:B------:R-:W1:Y:S08]  /*183d0*/  @P1 LDC R10, c[0x0][0x44c] ;  /* 0x00011300ff0a1b82 */ /* 0x000e700000000800 */
[----:B------:R-:W3:Y:S01]  /*183e0*/  @P1 LDC R6, c[0x0][0x450] ;  /* 0x00011400ff061b82 */ /* 0x000ee20000000800 */
[----:B------:R-:W-:Y:S01]  /*183f0*/  FMUL.FTZ R141, R38, UR43 ;  /* 0x0000002b268d7c20 */ /* 0x000fe20008410000 */
[----:B------:R-:W-:-:S02]  /*18400*/  IMAD.U32 R38, RZ, RZ, UR38 ;  /* 0x00000026ff267e24 */ /* 0x000fc4000f8e00ff */
        /* <DEDUP_REMOVED lines=54> */
[----:B0-----:R-:W-:-:S02]  /*18770*/  ISETP.GE.AND P3, PT, R139, 0x1, PT ;  /* 0x000000018b00780c */ /* 0x001fc40003f66270 */
[----:B------:R-:W-:Y:S01]  /*18780*/  IADD3 R86, -R156, 0x1, -R76 ;  /* 0x000000019c567810 */ /* 0x000fe20007ffe94c */
[----:B------:R-:W0:Y:S03]  /*18790*/  MUFU.TANH R150, R150 ;  /* 0x0000009600967308 */ /* 0x000e260000002400 */
[----:B------:R-:W-:-:S05]  /*187a0*/  IADD3 R86, -R154, R86, R157 ;  /* 0x000000569a567210 */ /* 0x000fca0007ffe19d */
        /* <DEDUP_REMOVED lines=22> */
[----:B--2---:R-:W-:-:S02]  /*18910*/  IMAD.IADD R5, R5, 0x1, R11 ;  /* 0x0000000105057824 */ /* 0x004fc400078e020b */
[----:B------:R-:W-:Y:S01]  /*18920*/  FMUL.FTZ R11, R24, UR43 ;  /* 0x0000002b180b7c20 */ /* 0x000fe20008410000 */
[----:B------:R-:W-:Y:S01]  /*18930*/  FMUL.FTZ R24, R28, UR43 ;  /* 0x0000002b1c187c20 */ /* 0x000fe20008410000 */
[----:B------:R-:W-:Y:S01]  /*18940*/  FMUL.FTZ R28, R32, UR43 ;  /* 0x0000002b201c7c20 */ /* 0x000fe20008410000 */
[----:B------:R-:W-:Y:S01]  /*18950*/  FMUL.FTZ R32, R36, UR43 ;  /* 0x0000002b24207c20 */ /* 0x000fe20008410000 */
[----:B-1----:R-:W-:-:S04]  /*18960*/  @P1 IMAD.HI.U32 R10, R5, R10, RZ ;  /* 0x0000000a050a1227 */ /* 0x002fc800078e00ff */
[----:B------:R-:W-:Y:S01]  /*18970*/  IMAD R36, R17, 0x8, R2 ;  /* 0x0000000811247824 */ /* 0x000fe200078e0202 */
[----:B---3--:R-:W-:-:S03]  /*18980*/  @P1 SHF.R.U32.HI R5, RZ, R6, R10 ;  /* 0x00000006ff051219 */ /* 0x008fc6000001160a */
[----:B------:R-:W-:-:S05]  /*18990*/  VIADD R36, R36, 0x2d840 ;  /* 0x0002d84024247836 */ /* 0x000fca0000000000 */
[----:B------:R-:W-:Y:S02]  /*189a0*/  PRMT R38, R38, 0x654, R36 ;  /* 0x0000065426267816 */ /* 0x000fe40000000024 */
[----:B------:R-:W1:Y:S01]  /*189b0*/  SHFL.IDX PT, R36, R5, RZ, 0x1c1f ;  /* 0x001c1fff05247589 */ /* 0x000e6200000e0000 */
[----:B------:R-:W-:Y:S01]  /*189c0*/  FMUL.FTZ R10, R25, UR43 ;  /* 0x0000002b190a7c20 */ /* 0x000fe20008410000 */
[----:B------:R-:W-:Y:S01]  /*189d0*/  FMUL.FTZ R6, R42, UR43 ;  /* 0x0000002b2a067c20 */ /* 0x000fe20008410000 */
[----:B------:R-:W-:Y:S01]  /*189e0*/  FMUL.FTZ R25, R43, UR43 ;  /* 0x0000002b2b197c20 */ /* 0x000fe20008410000 */
[----:B------:R-:W-:Y:S01]  /*189f0*/  FMUL.FTZ R42, R48, UR43 ;  /* 0x0000002b302a7c20 */ /* 0x000fe20008410000 */
[----:B------:R-:W-:Y:S01]  /*18a00*/  FMUL.FTZ R48, R71, UR43 ;  /* 0x0000002b47307c20 */ /* 0x000fe20008410000 */
[----:B------:R-:W-:Y:S01]  /*18a10*/  FMUL.FTZ R43, R79, UR43 ;  /* 0x0000002b4f2b7c20 */ /* 0x000fe20008410000 */
[----:B------:R-:W2:Y:S08]  /*18a20*/  MUFU.TANH R11, R11 ;  /* 0x0000000b000b7308 */ /* 0x000eb00000002400 */
        /* <DEDUP_REMOVED lines=32> */
[----:B------:R-:W-:Y:S01]  /*18c30*/  VIADD R86, R86, UR52 ;  /* 0x0000003456567c36 */ /* 0x000fe20008000000 */
[----:B------:R0:W-:Y:S06]  /*18c40*/  SYNCS.ARRIVE.TRANS64.RED.A1T0 RZ, [R38+URZ], RZ ;  /* 0x000000ff26ff79a7 */ /* 0x0001ec000810043f */
        /* <DEDUP_REMOVED lines=9> */
[----:B-1----:R-:W-:-:S02]  /*18ce0*/  IMAD.IADD R87, R36, 0x1, R85 ;  /* 0x0000000124577824 */ /* 0x002fc400078e0255 */
[----:B------:R-:W-:Y:S01]  /*18cf0*/  IMAD.IADD R139, R36, 0x1, R86 ;  /* 0x00000001248b7824 */ /* 0x000fe200078e0256 */
[----:B--234-:R-:W-:Y:S06]  /*18d00*/  @!P3 BRA `(.L_x_11570) ;  /* 0x000000000058b947 */ /* 0x01cfec0003800000 */
[----:B------:R-:W-:Y:S01]  /*18d10*/  IADD3 R36, -R154, R157, R36 ;  /* 0x0000009d9a247210 */ /* 0x000fe20007ffe124 */
[----:B------:R-:W-:Y:S03]  /*18d20*/  BSSY B0, `(.L_x_11571) ;  /* 0x0000010000007945 */ /* 0x000fe60003800000 */
[----:B------:R-:W-:-:S13]  /*18d30*/  ISETP.GT.AND P1, PT, R36, -0x1, PT ;  /* 0xffffffff2400780c */ /* 0x000fda0003f24270 */
[----:B------:R-:W-:Y:S05]  /*18d40*/  @P1 BRA `(.L_x_11572) ;  /* 0x0000000000201947 */ /* 0x000fea0003800000 */
[----:B0-----:R-:W-:Y:S01]  /*18d50*/  IMAD.U32 R38, RZ, RZ, UR5 ;  /* 0x00000005ff267e24 */ /* 0x001fe2000f8e00ff */
[----:B------:R-:W-:-:S04]  /*18d60*/  LOP3.LUT R36, RZ, R36, RZ, 0x33, !PT ;  /* 0x00000024ff247212 */ /* 0x000fc800078e33ff */
[----:B------:R-:W-:-:S13]  /*18d70*/  ISETP.NE.AND P1, PT, R38, 0x1, PT ;  /* 0x000000012600780c */ /* 0x000fda0003f25270 */
[----:B------:R-:W0:Y:S02]  /*18d80*/  @P1 LDC.64 R50, c[0x0][0x9e8] ;  /* 0x00027a00ff321b82 */ /* 0x000e240000000a00 */
[----:B0-----:R-:W-:-:S05]  /*18d90*/  @P1 IMAD.HI.U32 R50, R36, R50, RZ ;  /* 0x0000003224321227 */ /* 0x001fca00078e00ff */
[----:B------:R-:W-:-:S04]  /*18da0*/  @P1 SHF.R.U32.HI R36, RZ, R51, R50 ;  /* 0x00000033ff241219 */ /* 0x000fc80000011632 */
[----:B------:R-:W-:Y:S01]  /*18db0*/  LOP3.LUT R36, RZ, R36, RZ, 0x33, !PT ;  /* 0x00000024ff247212 */ /* 0x000fe200078e33ff */
[----:B------:R-:W-:Y:S06]  /*18dc0*/  BRA `(.L_x_11573) ;  /* 0x0000000000147947 */ /* 0x000fec0003800000 */
.L_x_11572:
[----:B0-----:R-:W-:-:S05]  /*18dd0*/  IMAD.U32 R38, RZ, RZ, UR5 ;  /* 0x00000005ff267e24 */ /* 0x001fca000f8e00ff */
[----:B------:R-:W-:-:S13]  /*18de0*/  ISETP.NE.AND P1, PT, R38, 0x1, PT ;  /* 0x000000012600780c */ /* 0x000fda0003f25270 */
[----:B------:R-:W0:Y:S02]  /*18df0*/  @P1 LDC.64 R50, c[0x0][0x9e8] ;  /* 0x00027a00ff321b82 */ /* 0x000e240000000a00 */
[----:B0-----:R-:W-:-:S05]  /*18e00*/  @P1 IMAD.HI.U32 R50, R36, R50, RZ ;  /* 0x0000003224321227 */ /* 0x001fca00078e00ff */
[----:B------:R-:W-:-:S07]  /*18e10*/  @P1 SHF.R.U32.HI R36, RZ, R51, R50 ;  /* 0x00000033ff241219 */ /* 0x000fce0000011632 */
.L_x_11573:
[----:B------:R-:W-:Y:S05]  /*18e20*/  BSYNC B0 ;  /* 0x0000000000007941 */ /* 0x000fea0003800000 */
.L_x_11571:
[----:B------:R-:W-:-:S04]  /*18e30*/  IMAD R36, R36, R38, -R76 ;  /* 0x0000002624247224 */ /* 0x000fc800078e0a4c */
[----:B------:R-:W-:-:S05]  /*18e40*/  IMAD.IADD R36, R36, 0x1, -R156 ;  /* 0x0000000124247824 */ /* 0x000fca00078e0a9c */
[----:B------:R-:W-:Y:S02]  /*18e50*/  VIMNMX R139, R139, R36, !PT ;  /* 0x000000248b8b7248 */ /* 0x000fe40007fe0100 */
[----:B------:R-:W-:-:S07]  /*18e60*/  VIADDMNMX R87, R36, R38, R87, PT ;  /* 0x0000002624577246 */ /* 0x000fce0003800157 */
.L_x_11570:
[----:B------:R-:W-:Y:S01]  /*18e70*/  ISETP.GT.AND P5, PT, R0, -0x1, PT ;  /* 0xffffffff0000780c */ /* 0x000fe20003fa4270 */
[----:B------:R-:W1:Y:S03]  /*18e80*/  SHFL.IDX PT, R5, R5, 0x1, 0x1c1f ;  /* 0x003c1f0005057f89 */ /* 0x000e6600000e0000 */
[C---:B------:R-:W-:Y:S02]  /*18e90*/  ISETP.GT.AND P2, PT, R139.reuse, RZ, P5 ;  /* 0x000000ff8b00720c */ /* 0x040fe40002f44270 */
[----:B------:R-:W-:Y:S02]  /*18ea0*/  ISETP.GT.AND P1, PT, R139, 0x1, P5 ;  /* 0x000000018b00780c */ /* 0x000fe40002f24270 */
[C---:B------:R-:W-:Y:S02]  /*18eb0*/  ISETP.LT.OR P2, PT, R87.reuse, 0x1, P2 ;  /* 0x000000015700780c */ /* 0x040fe40001741670 */
[----:B------:R-:W-:-:S02]  /*18ec0*/  ISETP.LT.OR P1, PT, R87, 0x2, P1 ;  /* 0x000000025700780c */ /* 0x000fc40000f21670 */
[----:B------:R-:W-:Y:S02]  /*18ed0*/  FSEL R82, R11, -INF , !P2 ;  /* 0xff8000000b527808 */ /* 0x000fe40005000000 */
[----:B0-----:R-:W-:Y:S02]  /*18ee0*/  FSEL R79, R10, -INF , !P1 ;  /* 0xff8000000a4f7808 */ /* 0x001fe40004800000 */
[C---:B------:R-:W-:Y:S02]  /*18ef0*/  ISETP.GT.AND P2, PT, R139.reuse, 0x8, P5 ;  /* 0x000000088b00780c */ /* 0x040fe40002f44270 */
[----:B------:R-:W-:Y:S02]  /*18f00*/  ISETP.GT.AND P1, PT, R139, 0x9, P5 ;  /* 0x000000098b00780c */ /* 0x000fe40002f24270 */
[C---:B------:R-:W-:Y:S02]  /*18f10*/  ISETP.LT.OR P2, PT, R87.reuse, 0x9, P2 ;  /* 0x000000095700780c */ /* 0x040fe40001741670 */
[----:B------:R-:W-:-:S02]  /*18f20*/  ISETP.LT.OR P1, PT, R87, 0xa, P1 ;  /* 0x0000000a5700780c */ /* 0x000fc40000f21670 */
[----:B------:R-:W-:Y:S01]  /*18f30*/  FSEL R81, R24, -INF , !P2 ;  /* 0xff80000018517808 */ /* 0x000fe20005000000 */
        /* <DEDUP_REMOVED lines=100> */
.L_x_11576:
[----:B------:R-:W-:-:S05]  /*19580*/  IMAD.U32 R35, RZ, RZ, UR5 ;  /* 0x00000005ff237e24 */ /* 0x000fca000f8e00ff */
[----:B------:R-:W-:-:S13]  /*19590*/  ISETP.NE.AND P1, PT, R35, 0x1, PT ;  /* 0x000000012300780c */ /* 0x000fda0003f25270 */
[----:B------:R-:W0:Y:S02]  /*195a0*/  @P1 LDC.64 R32, c[0x0][0x9e8] ;  /* 0x00027a00ff201b82 */ /* 0x000e240000000a00 */
[----:B0-----:R-:W-:-:S05]  /*195b0*/  @P1 IMAD.HI.U32 R32, R5, R32, RZ ;  /* 0x0000002005201227 */ /* 0x001fca00078e00ff */
[----:B------:R-:W-:-:S07]  /*195c0*/  @P1 SHF.R.U32.HI R5, RZ, R33, R32 ;  /* 0x00000021ff051219 */ /* 0x000fce0000011620 */
.L_x_11577:
[----:B------:R-:W-:Y:S05]  /*195d0*/  BSYNC B0 ;  /* 0x0000000000007941 */ /* 0x000fea0003800000 */
.L_x_11575:
[----:B------:R-:W-:-:S04]  /*195e0*/  IMAD R5, R5, R35, -R76 ;  /* 0x0000002305057224 */ /* 0x000fc800078e0a4c */
[----:B------:R-:W-:-:S05]  /*195f0*/  IMAD.IADD R5, R5, 0x1, -R156 ;  /* 0x0000000105057824 */ /* 0x000fca00078e0a9c */
[----:B------:R-:W-:Y:S02]  /*19600*/  VIMNMX R86, R86, R5, !PT ;  /* 0x0000000556567248 */ /* 0x000fe40007fe0100 */
[----:B------:R-:W-:-:S07]  /*19610*/  VIADDMNMX R85, R5, R35, R85, PT ;  /* 0x0000002305557246 */ /* 0x000fce0003800155 */
.L_x_11574:
        /* <DEDUP_REMOVED lines=30> */
[----:B------:R-:W-:-:S02]  /*19800*/  LOP3.LUT R16, R16, 0xdfffffff, RZ, 0xc0, !PT ;  /* 0xdfffffff10107812 */ /* 0x000fc400078ec0ff */
[----:B------:R-:W-:Y:S02]  /*19810*/  FMNMX.FTZ R5, R65, R5, !PT ;  /* 0x0000000541057209 */ /* 0x000fe40007810000 */
[----:B------:R-:W-:Y:S02]  /*19820*/  @P0 LOP3.LUT R16, R16, 0x20000000, RZ, 0xfc, !PT ;  /* 0x2000000010100812 */ /* 0x000fe400078efcff */
[----:B------:R-:W-:Y:S02]  /*19830*/  FMNMX.FTZ R5, R62, R5, !PT ;  /* 0x000000053e057209 */ /* 0x000fe40007810000 */
[C---:B------:R-:W-:Y:S02]  /*19840*/  ISETP.GT.AND P1, PT, R86.reuse, 0x1, P5 ;  /* 0x000000015600780c */ /* 0x040fe40002f24270 */
[----:B------:R-:W-:Y:S02]  /*19850*/  FMNMX.FTZ R5, R63, R5, !PT ;  /* 0x000000053f057209 */ /* 0x000fe40007810000 */
[----:B------:R-:W-:-:S02]  /*19860*/  ISETP.GT.AND P2, PT, R86, 0x28, P5 ;  /* 0x000000285600780c */ /* 0x000fc40002f44270 */
[----:B------:R-:W-:Y:S02]  /*19870*/  FMNMX.FTZ R5, R58, R5, !PT ;  /* 0x000000053a057209 */ /* 0x000fe40007810000 */
[----:B------:R-:W-:Y:S02]  /*19880*/  LOP3.LUT R16, R16, 0xfffffffd, RZ, 0xc0, !PT ;  /* 0xfffffffd10107812 */ /* 0x000fe400078ec0ff */
[----:B------:R-:W-:Y:S02]  /*19890*/  FMNMX.FTZ R5, R59, R5, !PT ;  /* 0x000000053b057209 */ /* 0x000fe40007810000 */
[C---:B------:R-:W-:Y:S02]  /*198a0*/  ISETP.LT.OR P1, PT, R85.reuse, 0x2, P1 ;  /* 0x000000025500780c */ /* 0x040fe40000f21670 */
[----:B------:R-:W-:Y:S02]  /*198b0*/  FMNMX.FTZ R5, R54, R5, !PT ;  /* 0x0000000536057209 */ /* 0x000fe40007810000 */
[----:B------:R-:W-:-:S02]  /*198c0*/  ISETP.LT.OR P2, PT, R85, 0x29, P2 ;  /* 0x000000295500780c */ /* 0x000fc40001741670 */
[----:B------:R-:W-:Y:S02]  /*198d0*/  FMNMX.FTZ R5, R55, R5, !PT ;  /* 0x0000000537057209 */ /* 0x000fe40007810000 */
[----:B------:R-:W-:Y:S02]  /*198e0*/  ISETP.GT.AND P6, PT, R86, 0x69, P5 ;  /* 0x000000695600780c */ /* 0x000fe40002fc4270 */
[----:B------:R-:W-:Y:S02]  /*198f0*/  FMNMX.FTZ R5, R50, R5, !PT ;  /* 0x0000000532057209 */ /* 0x000fe40007810000 */
[----:B------:R-:W-:Y:S02]  /*19900*/  @P4 LOP3.LUT R16, R16, 0x2, RZ, 0xfc, !PT ;  /* 0x0000000210104812 */ /* 0x000fe400078efcff */
[----:B------:R-:W-:Y:S02]  /*19910*/  FMNMX.FTZ R5, R51, R5, !PT ;  /* 0x0000000533057209 */ /* 0x000fe40007810000 */
[----:B------:R-:W-:-:S02]  /*19920*/  FSEL R33, R146, -INF , !P1 ;  /* 0xff80000092217808 */ /* 0x000fc40004800000 */
[----:B------:R-:W-:Y:S02]  /*19930*/  FMNMX.FTZ R5, R40, R5, !PT ;  /* 0x0000000528057209 */ /* 0x000fe40007810000 */
[----:B------:R-:W-:Y:S02]  /*19940*/  FSEL R68, R12, -INF , !P2 ;  /* 0xff8000000c447808 */ /* 0x000fe40005000000 */
[----:B------:R-:W-:Y:S02]  /*19950*/  FMNMX.FTZ R5, R47, R5, !PT ;  /* 0x000000052f057209 */ /* 0x000fe40007810000 */
[----:B------:R-:W-:Y:S02]  /*19960*/  ISETP.GT.AND P0, PT, R86, RZ, P5 ;  /* 0x000000ff5600720c */ /* 0x000fe40002f04270 */
[----:B------:R-:W-:Y:S02]  /*19970*/  FMNMX.FTZ R5, R42, R5, !PT ;  /* 0x000000052a057209 */ /* 0x000fe40007810000 */
[----:B------:R-:W-:-:S02]  /*19980*/  ISETP.LT.OR P4, PT, R85, 0x6a, P6 ;  /* 0x0000006a5500780c */ /* 0x000fc40003781670 */
[----:B------:R-:W-:Y:S02]  /*19990*/  FMNMX.FTZ R5, R45, R5, !PT ;  /* 0x000000052d057209 */ /* 0x000fe40007810000 */
[C---:B------:R-:W-:Y:S02]  /*199a0*/  ISETP.GT.AND P1, PT, R86.reuse, 0x9, P5 ;  /* 0x000000095600780c */ /* 0x040fe40002f24270 */
[----:B------:R-:W-:Y:S02]  /*199b0*/  FMNMX.FTZ R5, R13, R5, !PT ;  /* 0x000000050d057209 */ /* 0x000fe40007810000 */
[----:B------:R-:W-:Y:S02]  /*199c0*/  ISETP.GT.AND P2, PT, R86, 0x30, P5 ;  /* 0x000000305600780c */ /* 0x000fe40002f44270 */
[----:B------:R-:W-:Y:S02]  /*199d0*/  FMNMX.FTZ R5, R10, R5, !PT ;  /* 0x000000050a057209 */ /* 0x000fe40007810000 */
[----:B------:R-:W-:-:S02]  /*199e0*/  ISETP.GT.AND P3, PT, R86, 0x70, P5 ;  /* 0x000000705600780c */ /* 0x000fc40002f64270 */
[----:B------:R-:W-:Y:S02]  /*199f0*/  FMNMX.FTZ R5, R11, R5, !PT ;  /* 0x000000050b057209 */ /* 0x000fe40007810000 */
[C---:B------:R-:W-:Y:S02]  /*19a00*/  ISETP.LT.OR P0, PT, R85.reuse, 0x1, P0 ;  /* 0x000000015500780c */ /* 0x040fe40000701670 */
        /* <DEDUP_REMOVED lines=8> */
[----:B------:R-:W-:Y:S02]  /*19a90*/  ISETP.GT.AND P1, PT, R86, 0x11, P5 ;  /* 0x000000115600780c */ /* 0x000fe40002f24270 */
[----:B------:R-:W-:Y:S02]  /*19aa0*/  FSEL R14, R34, -INF , !P3 ;  /* 0xff800000220e7808 */ /* 0x000fe40005800000 */
[----:B------:R-:W-:-:S02]  /*19ab0*/  ISETP.LT.OR P1, PT, R85, 0x12, P1 ;  /* 0x000000125500780c */ /* 0x000fc40000f21670 */
[----:B------:R-:W-:Y:S02]  /*19ac0*/  ISETP.GT.AND P2, PT, R86, 0x38, P5 ;  /* 0x000000385600780c */ /* 0x000fe40002f44270 */
[----:B------:R-:W-:Y:S02]  /*19ad0*/  FSEL R37, R142, -INF , !P1 ;  /* 0xff8000008e257808 */ /* 0x000fe40004800000 */
[----:B------:R-:W-:Y:S02]  /*19ae0*/  ISETP.GT.AND P1, PT, R86, 0x19, P5 ;  /* 0x000000195600780c */ /* 0x000fe40002f24270 */
[C---:B------:R-:W-:Y:S02]  /*19af0*/  ISETP.LT.OR P2, PT, R85.reuse, 0x39, P2 ;  /* 0x000000395500780c */ /* 0x040fe40001741670 */
[----:B------:R-:W-:Y:S02]  /*19b00*/  ISETP.LT.OR P1, PT, R85, 0x1a, P1 ;  /* 0x0000001a5500780c */ /* 0x000fe40000f21670 */
[----:B0-----:R-:W-:-:S02]  /*19b10*/  FMNMX.FTZ R5, R5, R6, !PT ;  /* 0x0000000605057209 */ /* 0x001fc40007810000 */
[----:B------:R-:W-:Y:S02]  /*19b20*/  FSEL R39, R140, -INF , !P1 ;  /* 0xff8000008c277808 */ /* 0x000fe40004800000 */
[C---:B------:R-:W-:Y:S01]  /*19b30*/  ISETP.GT.AND P1, PT, R86.reuse, 0x21, P5 ;  /* 0x000000215600780c */ /* 0x040fe20002f24270 */
[----:B------:R-:W0:Y:S01]  /*19b40*/  SHFL.BFLY PT, R6, R5, 0x1, 0x1f ;  /* 0x0c201f0005067f89 */ /* 0x000e2200000e0000 */
[----:B------:R-:W-:Y:S02]  /*19b50*/  FSEL R64, R15, -INF , !P2 ;  /* 0xff8000000f407808 */ /* 0x000fe40005000000 */
[----:B------:R-:W-:Y:S02]  /*19b60*/  ISETP.LT.OR P1, PT, R85, 0x22, P1 ;  /* 0x000000225500780c */ /* 0x000fe40000f21670 */
[----:B------:R-:W-:Y:S02]  /*19b70*/  ISETP.GT.AND P2, PT, R86, 0x40, P5 ;  /* 0x000000405600780c */ /* 0x000fe40002f44270 */
[----:B------:R-:W-:-:S02]  /*19b80*/  FSEL R25, R25, -INF , !P1 ;  /* 0xff80000019197808 */ /* 0x000fc40004800000 */
[C---:B------:R-:W-:Y:S02]  /*19b90*/  ISETP.GT.AND P1, PT, R86.reuse, 0x29, P5 ;  /* 0x000000295600780c */ /* 0x040fe40002f24270 */
[C---:B------:R-:W-:Y:S02]  /*19ba0*/  ISETP.LT.OR P2, PT, R85.reuse, 0x41, P2 ;  /* 0x000000415500780c */ /* 0x040fe40001741670 */
[----:B------:R-:W-:Y:S02]  /*19bb0*/  ISETP.LT.OR P1, PT, R85, 0x2a, P1 ;  /* 0x0000002a5500780c */ /* 0x000fe40000f21670 */
[----:B------:R-:W-:Y:S02]  /*19bc0*/  FSEL R61, R21, -INF , !P2 ;  /* 0xff800000153d7808 */ /* 0x000fe40005000000 */
[----:B------:R-:W-:Y:S02]  /*19bd0*/  FSEL R27, R27, -INF , !P1 ;  /* 0xff8000001b1b7808 */ /* 0x000fe40004800000 */
[----:B------:R-:W-:-:S02]  /*19be0*/  ISETP.GT.AND P1, PT, R86, 0x31, P5 ;  /* 0x000000315600780c */ /* 0x000fc40002f24270 */
[C---:B------:R-:W-:Y:S02]  /*19bf0*/  ISETP.GT.AND P2, PT, R86.reuse, 0x48, P5 ;  /* 0x000000485600780c */ /* 0x040fe40002f44270 */
[----:B------:R-:W-:Y:S02]  /*19c00*/  ISETP.LT.OR P1, PT, R85, 0x32, P1 ;  /* 0x000000325500780c */ /* 0x000fe40000f21670 */
[----:B0-----:R-:W-:Y:S02]  /*19c10*/  FMNMX.FTZ R5, R5, R6, !PT ;  /* 0x0000000605057209 */ /* 0x001fe40007810000 */
[----:B------:R-:W-:Y:S02]  /*19c20*/  FSEL R29, R29, -INF , !P1 ;  /* 0xff8000001d1d7808 */ /* 0x000fe40004800000 */
[C---:B------:R-:W-:Y:S01]  /*19c30*/  FSETP.NEU.FTZ.AND P6, PT, R5.reuse, -INF , PT ;  /* 0xff8000000500780b */ /* 0x040fe20003fdd000 */
[----:B------:R-:W-:Y:S01]  /*19c40*/  FMUL.FTZ R6, R5, UR51 ;  /* 0x0000003305067c20 */ /* 0x000fe20008410000 */
[----:B------:R-:W-:-:S02]  /*19c50*/  ISETP.GT.AND P1, PT, R86, 0x39, P5 ;  /* 0x000000395600780c */ /* 0x000fc40002f24270 */
[----:B------:R-:W-:Y:S02]  /*19c60*/  FSEL R12, R5, RZ, P6 ;  /* 0x000000ff050c7208 */ /* 0x000fe40003000000 */
[----:B------:R-:W-:Y:S02]  /*19c70*/  FSEL R6, R6, RZ, P6 ;  /* 0x000000ff06067208 */ /* 0x000fe40003000000 */
[C---:B------:R-:W-:Y:S01]  /*19c80*/  ISETP.LT.OR P1, PT, R85.reuse, 0x3a, P1 ;  /* 0x0000003a5500780c */ /* 0x040fe20000f21670 */
[----:B------:R-:W-:Y:S01]  /*19c90*/  FADD.FTZ R12, -R12, R9 ;  /* 0x000000090c0c7221 */ /* 0x000fe20000010100 */
[----:B------:R-:W-:Y:S01]  /*19ca0*/  ISETP.LT.OR P2, PT, R85, 0x49, P2 ;  /* 0x000000495500780c */ /* 0x000fe20001741670 */
        /* <DEDUP_REMOVED lines=33> */
[----:B------:R-:W-:Y:S01]  /*19ec0*/  FMUL.FTZ R12, R12, UR51 ;  /* 0x000000330c0c7c20 */ /* 0x000fe20008410000 */
[----:B------:R-:W-:Y:S01]  /*19ed0*/  FSEL R31, R31, -INF , !P1 ;  /* 0xff8000001f1f7808 */ /* 0x000fe20004800000 */
[----:B------:R-:W-:Y:S01]  /*19ee0*/  MUFU.EX2 R32, R32 ;  /* 0x0000002000207308 */ /* 0x000fe20000000800 */
[----:B------:R-:W-:-:S02]  /*19ef0*/  FMNMX.FTZ R6, R33, R6, !PT ;  /* 0x0000000621067209 */ /* 0x000fc40007810000 */
[----:B------:R-:W-:Y:S02]  /*19f00*/  ISETP.GT.AND P1, PT, R86, 0x41, P5 ;  /* 0x000000415600780c */ /* 0x000fe40002f24270 */
[----:B------:R-:W-:Y:S02]  /*19f10*/  FMNMX.FTZ R6, R76, R6, !PT ;  /* 0x000000064c067209 */ /* 0x000fe40007810000 */
[----:B------:R-:W-:Y:S01]  /*19f20*/  ISETP.LT.OR P1, PT, R85, 0x42, P1 ;  /* 0x000000425500780c */ /* 0x000fe20000f21670 */
[----:B------:R-:W0:Y:S01]  /*19f30*/  MUFU.EX2 R12, R12 ;  /* 0x0000000c000c7308 */ /* 0x000e220000000800 */
[----:B------:R-:W-:Y:S02]  /*19f40*/  FMNMX.FTZ R6, R35, R6, !PT ;  /* 0x0000000623067209 */ /* 0x000fe40007810000 */
[----:B------:R-:W-:Y:S02]  /*19f50*/  FSEL R60, R20, -INF , !P1 ;  /* 0xff800000143c7808 */ /* 0x000fe40004800000 */
[----:B------:R-:W-:-:S02]  /*19f60*/  FMNMX.FTZ R6, R74, R6, !PT ;  /* 0x000000064a067209 */ /* 0x000fc40007810000 */
[----:B------:R-:W-:Y:S01]  /*19f70*/  ISETP.GT.AND P1, PT, R86, 0x49, P5 ;  /* 0x000000495600780c */ /* 0x000fe20002f24270 */
[----:B------:R-:W1:Y:S01]  /*19f80*/  MUFU.EX2 R79, R79 ;  /* 0x0000004f004f7308 */ /* 0x000e620000000800 */
[----:B------:R-:W-:Y:S02]  /*19f90*/  FMNMX.FTZ R6, R37, R6, !PT ;  /* 0x0000000625067209 */ /* 0x000fe40007810000 */
[----:B------:R-:W-:Y:S02]  /*19fa0*/  ISETP.LT.OR P1, PT, R85, 0x4a, P1 ;  /* 0x0000004a5500780c */ /* 0x000fe40000f21670 */
[----:B------:R-:W-:Y:S02]  /*19fb0*/  FMNMX.FTZ R6, R72, R6, !PT ;  /* 0x0000000648067209 */ /* 0x000fe40007810000 */
[----:B------:R-:W-:Y:S01]  /*19fc0*/  FSEL R57, R57, -INF , !P2 ;  /* 0xff80000039397808 */ /* 0x000fe20005000000 */
[----:B------:R-:W-:Y:S01]  /*19fd0*/  MUFU.EX2 R34, R34 ;  /* 0x0000002200227308 */ /* 0x000fe20000000800 */
[----:B------:R-:W-:Y:S01]  /*19fe0*/  FMNMX.FTZ R6, R39, R6, !PT ;  /* 0x0000000627067209 */ /* 0x000fe20007810000 */
[----:B0-----:R-:W-:Y:S01]  /*19ff0*/  FFMA.FTZ R4, R12, R4, R32 ;  /* 0x000000040c047223 */ /* 0x001fe20000010020 */
[----:B------:R-:W-:-:S02]  /*1a000*/  ISETP.GT.AND P2, PT, R86, 0x50, P5 ;  /* 0x000000505600780c */ /* 0x000fc40002f44270 */
[----:B------:R-:W-:Y:S02]  /*1a010*/  FMNMX.FTZ R6, R70, R6, !PT ;  /* 0x0000000646067209 */ /* 0x000fe40007810000 */
[----:B------:R-:W-:Y:S01]  /*1a020*/  FSEL R56, R56, -INF , !P1 ;  /* 0xff80000038387808 */ /* 0x000fe20004800000 */
[----:B------:R-:W-:Y:S01]  /*1a030*/  MUFU.EX2 R77, R77 ;  /* 0x0000004d004d7308 */ /* 0x000fe20000000800 */
[----:B------:R-:W-:Y:S01]  /*1a040*/  FMNMX.FTZ R6, R25, R6, !PT ;  /* 0x0000000619067209 */ /* 0x000fe20007810000 */
[----:B-1----:R-:W-:Y:S01]  /*1a050*/  FADD.FTZ R4, R79, R4 ;  /* 0x000000044f047221 */ /* 0x002fe20000010000 */
[----:B------:R-:W-:Y:S02]  /*1a060*/  ISETP.GT.AND P1, PT, R86, 0x51, P5 ;  /* 0x000000515600780c */ /* 0x000fe40002f24270 */
[----:B------:R-:W-:Y:S02]  /*1a070*/  FMNMX.FTZ R6, R68, R6, !PT ;  /* 0x0000000644067209 */ /* 0x000fe40007810000 */
[----:B------:R-:W-:Y:S01]  /*1a080*/  ISETP.LT.OR P2, PT, R85, 0x51, P2 ;  /* 0x000000515500780c */ /* 0x000fe20001741670 */
[----:B------:R-:W-:Y:S01]  /*1a090*/  MUFU.EX2 R36, R36 ;  /* 0x0000002400247308 */ /* 0x000fe20000000800 */
[----:B------:R-:W-:-:S02]  /*1a0a0*/  FMNMX.FTZ R6, R27, R6, !PT ;  /* 0x000000061b067209 */ /* 0x000fc40007810000 */
[----:B------:R-:W-:Y:S02]  /*1a0b0*/  ISETP.LT.OR P1, PT, R85, 0x52, P1 ;  /* 0x000000525500780c */ /* 0x000fe40000f21670 */
[----:B------:R-:W-:Y:S02]  /*1a0c0*/  FMNMX.FTZ R6, R66, R6, !PT ;  /* 0x0000000642067209 */ /* 0x000fe40007810000 */
[----:B------:R-:W-:Y:S01]  /*1a0d0*/  FSEL R53, R53, -INF , !P2 ;  /* 0xff80000035357808 */ /* 0x000fe20005000000 */
[----:B------:R-:W-:Y:S01]  /*1a0e0*/  MUFU.EX2 R75, R75 ;  /* 0x0000004b004b7308 */ /* 0x000fe20000000800 */
[----:B------:R-:W-:Y:S02]  /*1a0f0*/  FMNMX.FTZ R6, R29, R6, !PT ;  /* 0x000000061d067209 */ /* 0x000fe40007810000 */
[----:B------:R-:W-:Y:S02]  /*1a100*/  ISETP.GT.AND P2, PT, R86, 0x58, P5 ;  /* 0x000000585600780c */ /* 0x000fe40002f44270 */
[----:B------:R-:W-:-:S02]  /*1a110*/  FMNMX.FTZ R6, R64, R6, !PT ;  /* 0x0000000640067209 */ /* 0x000fc40007810000 */
[----:B------:R-:W-:Y:S01]  /*1a120*/  FSEL R52, R52, -INF , !P1 ;  /* 0xff80000034347808 */ /* 0x000fe20004800000 */
[----:B------:R-:W-:Y:S01]  /*1a130*/  MUFU.EX2 R38, R38 ;  /* 0x0000002600267308 */ /* 0x000fe20000000800 */
[----:B------:R-:W-:Y:S02]  /*1a140*/  FMNMX.FTZ R6, R31, R6, !PT ;  /* 0x000000061f067209 */ /* 0x000fe40007810000 */
        /* <DEDUP_REMOVED lines=16> */
[----:B------:R-:W-:Y:S02]  /*1a250*/  ISETP.LT.OR P2, PT, R85, 0x61, P2 ;  /* 0x000000615500780c */ /* 0x000fe40001741670 */
[----:B------:R-:W-:Y:S01]  /*1a260*/  FMNMX.FTZ R6, R49, R6, !PT ;  /* 0x0000000631067209 */ /* 0x000fe20007810000 */
[----:B------:R-:W-:Y:S01]  /*1a270*/  MUFU.EX2 R26, R26 ;  /* 0x0000001a001a7308 */ /* 0x000fe20000000800 */
[----:B------:R-:W-:-:S02]  /*1a280*/  ISETP.LT.OR P1, PT, R85, 0x62, P1 ;  /* 0x000000625500780c */ /* 0x000fc40000f21670 */
[----:B------:R-:W-:Y:S02]  /*1a290*/  FSEL R46, R46, -INF , !P2 ;  /* 0xff8000002e2e7808 */ /* 0x000fe40005000000 */
[----:B------:R-:W-:Y:S02]  /*1a2a0*/  FMNMX.FTZ R6, R48, R6, !PT ;  /* 0x0000000630067209 */ /* 0x000fe40007810000 */
[----:B------:R-:W-:Y:S01]  /*1a2b0*/  FSEL R41, R41, -INF , !P1 ;  /* 0xff80000029297808 */ /* 0x000fe20004800000 */
[----:B------:R-:W-:Y:S01]  /*1a2c0*/  MUFU.EX2 R69, R69 ;  /* 0x0000004500457308 */ /* 0x000fe20000000800 */
[----:B------:R-:W-:Y:S02]  /*1a2d0*/  LOP3.LUT P6, RZ, R16, 0x2, RZ, 0xc0, !PT ;  /* 0x0000000210ff7812 */ /* 0x000fe400078cc0ff */
[----:B------:R-:W-:Y:S02]  /*1a2e0*/  FMNMX.FTZ R6, R46, R6, !PT ;  /* 0x000000062e067209 */ /* 0x000fe40007810000 */
[----:B------:R-:W-:-:S02]  /*1a2f0*/  FSEL R44, R44, -INF , !P6 ;  /* 0xff8000002c2c7808 */ /* 0x000fc40007000000 */
[----:B------:R-:W-:Y:S01]  /*1a300*/  FMNMX.FTZ R6, R41, R6, !PT ;  /* 0x0000000629067209 */ /* 0x000fe20007810000 */
[----:B------:R-:W-:Y:S01]  /*1a310*/  MUFU.EX2 R28, R28 ;  /* 0x0000001c001c7308 */ /* 0x000fe20000000800 */
[----:B------:R-:W-:Y:S02]  /*1a320*/  ISETP.GT.AND P2, PT, R86, 0x71, P5 ;  /* 0x000000715600780c */ /* 0x000fe40002f44270 */
[----:B------:R-:W-:Y:S02]  /*1a330*/  FSEL R43, R43, -INF , !P4 ;  /* 0xff8000002b2b7808 */ /* 0x000fe40006000000 */
[----:B------:R-:W-:Y:S02]  /*1a340*/  FMNMX.FTZ R6, R44, R6, !PT ;  /* 0x000000062c067209 */ /* 0x000fe40007810000 */
[----:B------:R-:W-:Y:S01]  /*1a350*/  ISETP.GT.AND P1, PT, R86, 0x78, P5 ;  /* 0x000000785600780c */ /* 0x000fe20002f24270 */
[----:B------:R-:W-:Y:S01]  /*1a360*/  MUFU.EX2 R67, R67 ;  /* 0x0000004300437308 */ /* 0x000fe20000000800 */
[----:B------:R-:W-:-:S02]  /*1a370*/  ISETP.LT.OR P2, PT, R85, 0x72, P2 ;  /* 0x000000725500780c */ /* 0x000fc40001741670 */
[----:B------:R-:W-:Y:S02]  /*1a380*/  FMNMX.FTZ R6, R43, R6, !PT ;  /* 0x000000062b067209 */ /* 0x000fe40007810000 */
[----:B------:R-:W-:Y:S02]  /*1a390*/  ISETP.GT.AND P5, PT, R86, 0x79, P5 ;  /* 0x000000795600780c */ /* 0x000fe40002fa4270 */
[----:B------:R-:W-:Y:S01]  /*1a3a0*/  ISETP.LT.OR P1, PT, R85, 0x79, P1 ;  /* 0x000000795500780c */ /* 0x000fe20000f21670 */
[----:B------:R-:W-:Y:S01]  /*1a3b0*/  MUFU.EX2 R30, R30 ;  /* 0x0000001e001e7308 */ /* 0x000fe20000000800 */
[----:B------:R-:W-:Y:S02]  /*1a3c0*/  FSEL R15, R149, -INF , !P2 ;  /* 0xff800000950f7808 */ /* 0x000fe40005000000 */
[----:B------:R-:W-:Y:S02]  /*1a3d0*/  FMNMX.FTZ R6, R14, R6, !PT ;  /* 0x000000060e067209 */ /* 0x000fe40007810000 */
[----:B------:R-:W-:-:S02]  /*1a3e0*/  ISETP.LT.OR P5, PT, R85, 0x7a, P5 ;  /* 0x0000007a5500780c */ /* 0x000fc40002fa1670 */
[----:B------:R-:W-:Y:S01]  /*1a3f0*/  FSEL R20, R148, -INF , !P1 ;  /* 0xff80000094147808 */ /* 0x000fe20004800000 */
[----:B------:R-:W-:Y:S01]  /*1a400*/  MUFU.EX2 R65, R65 ;  /* 0x0000004100417308 */ /* 0x000fe20000000800 */
[----:B------:R-:W-:Y:S02]  /*1a410*/  FMNMX.FTZ R6, R15, R6, !PT ;  /* 0x000000060f067209 */ /* 0x000fe40007810000 */
[----:B------:R-:W-:Y:S02]  /*1a420*/  FSEL R21, R147, -INF , !P5 ;  /* 0xff80000093157808 */ /* 0x000fe40006800000 */
[----:B------:R-:W-:Y:S02]  /*1a430*/  FMNMX.FTZ R6, R20, R6, !PT ;  /* 0x0000000614067209 */ /* 0x000fe40007810000 */
[----:B------:R-:W-:Y:S01]  /*1a440*/  LOP3.LUT P0, RZ, R16, 0x20000000, RZ, 0xc0, !PT ;  /* 0x2000000010ff7812 */ /* 0x000fe2000780c0ff */
        /* <DEDUP_REMOVED lines=16> */
[----:B------:R-:W-:Y:S02]  /*1a550*/  FADD.FTZ R13, -R13, R8 ;  /* 0x000000080d0d7221 */ /* 0x000fe40000010100 */
[----:B------:R-:W-:Y:S02]  /*1a560*/  MUFU.EX2 R47, R47 ;  /* 0x0000002f002f7308 */ /* 0x000fe40000000800 */
[----:B------:R-:W-:-:S06]  /*1a570*/  FMUL.FTZ R13, R13, UR51 ;  /* 0x000000330d0d7c20 */ /* 0x000fcc0008410000 */
[----:B------:R0:W-:Y:S08]  /*1a580*/  MUFU.EX2 R8, R80 ;  /* 0x0000005000087308 */ /* 0x0001f00000000800 */
[----:B------:R-:W-:Y:S01]  /*1a590*/  MUFU.EX2 R13, R13 ;  /* 0x0000000d000d7308 */ /* 0x000fe20000000800 */
[----:B0-----:R-:W-:-:S05]  /*1a5a0*/  FMUL.FTZ R80, R6, UR51 ;  /* 0x0000003306507c20 */ /* 0x001fca0008410000 */
[----:B------:R-:W-:Y:S02]  /*1a5b0*/  FSEL R80, R80, RZ, P1 ;  /* 0x000000ff50507208 */ /* 0x000fe40000800000 */
[----:B------:R-:W-:Y:S03]  /*1a5c0*/  MUFU.EX2 R42, R42 ;  /* 0x0000002a002a7308 */ /* 0x000fe60000000800 */
        /* <DEDUP_REMOVED lines=37> */
[----:B-1----:R-:W-:Y:S01]  /*1a820*/  FADD.FTZ R80, R33, R3 ;  /* 0x0000000321507221 */ /* 0x002fe20000010000 */
[----:B------:R-:W1:Y:S01]  /*1a830*/  MUFU.EX2 R74, R74 ;  /* 0x0000004a004a7308 */ /* 0x000e620000000800 */
[----:B------:R-:W-:-:S02]  /*1a840*/  FADD.FTZ R3, R34, R4 ;  /* 0x0000000422037221 */ /* 0x000fc40000010000 */
[----:B--2---:R-:W-:Y:S02]  /*1a850*/  FADD.FTZ R4, R76, R80 ;  /* 0x000000504c047221 */ /* 0x004fe40000010000 */
[----:B------:R-:W-:-:S03]  /*1a860*/  FADD.FTZ R3, R77, R3 ;  /* 0x000000034d037221 */ /* 0x000fc60000010000 */
        /* <DEDUP_REMOVED lines=90> */
.L_x_11578:
        /* <DEDUP_REMOVED lines=108> */
[----:B------:R-:W-:Y:S02]  /*1b4d0*/  IMAD.MOV.U32 R9, RZ, RZ, R5 ;  /* 0x000000ffff097224 */ /* 0x000fe400078e0005 */
[----:B------:R-:W-:Y:S02]  /*1b4e0*/  IMAD.MOV.U32 R10, RZ, RZ, R23 ;  /* 0x000000ffff0a7224 */ /* 0x000fe400078e0017 */
[----:B------:R-:W-:Y:S01]  /*1b4f0*/  IMAD.MOV.U32 R7, RZ, RZ, R17 ;  /* 0x000000ffff077224 */ /* 0x000fe200078e0011 */
[----:B0-----:R-:W-:-:S03]  /*1b500*/  NOP ;  /* 0x0000000000007918 */ /* 0x001fc60000000000 */
[----:B---3--:R-:W-:Y:S05]  /*1b510*/  @P1 BRA `(.L_x_11579) ;  /* 0xffffffc000881947 */ /* 0x008fea000383ffff */
.L_x_11559:
[----:B------:R-:W-:Y:S05]  /*1b520*/  WARPSYNC.ALL ;  /* 0x0000000000007948 */ /* 0x000fea0003800000 */
[----:B------:R-:W-:Y:S06]  /*1b530*/  BAR.ARV 0x8, 0x200 ;  /* 0x0208000000007b1d */ /* 0x000fec0000002000 */
[----:B------:R-:W-:Y:S05]  /*1b540*/  @!P0 BRA `(.L_x_11580) ;  /* 0x0000000000048947 */ /* 0x000fea0003800000 */
[----:B------:R-:W-:Y:S01]  /*1b550*/  BPT.TRAP 0x1 ;  /* 0x000000040000795c */ /* 0x000fe20000300000 */
.L_x_11580:
[----:B------:R-:W-:Y:S01]  /*1b560*/  IMAD R7, R17, 0x8, R2 ;  /* 0x0000000811077824 */ /* 0x000fe200078e0202 */
[----:B------:R-:W-:-:S04]  /*1b570*/  SHF.L.U32 R0, R23, 0x1f, RZ ;  /* 0x0000001f17007819 */ /* 0x000fc800000006ff */
[----:B------:R1:W2:Y:S01]  /*1b580*/  SYNCS.PHASECHK.TRANS64.TRYWAIT P1, [R7+URZ+0x2d850], R0 ;  /* 0x02d85000070075a7 */ /* 0x0002a2000802017f */
[----:B------:R-:W-:Y:S05]  /*1b590*/  @!P0 BRA `(.L_x_11581) ;  /* 0x0000000000048947 */ /* 0x000fea0003800000 */
[----:B------:R-:W-:Y:S01]  /*1b5a0*/  BPT.TRAP 0x1 ;  /* 0x000000040000795c */ /* 0x000fe20000300000 */
.L_x_11581:
[----:B------:R-:W3:Y:S01]  /*1b5b0*/  LDL.LU R8, [R1+0x94] ;  /* 0x0000940001087983 */ /* 0x000ee20000300800 */
[----:B------:R-:W-:Y:S02]  /*1b5c0*/  VIADD R2, R2, 0x400 ;  /* 0x0000040002027836 */ /* 0x000fe40000000000 */
[----:B------:R-:W-:-:S03]  /*1b5d0*/  IMAD.MOV.U32 R9, RZ, RZ, 0x40000040 ;  /* 0x40000040ff097424 */ /* 0x000fc600078e00ff */
[----:B------:R-:W-:-:S04]  /*1b5e0*/  SHF.R.U32.HI R2, RZ, 0x4, R2 ;  /* 0x00000004ff027819 */ /* 0x000fc80000011602 */
[----:B------:R-:W-:-:S04]  /*1b5f0*/  LOP3.LUT R2, R2, 0x3fff, RZ, 0xc0, !PT ;  /* 0x00003fff02027812 */ /* 0x000fc800078ec0ff */
[----:B------:R-:W-:Y:S02]  /*1b600*/  LOP3.LUT R2, R2, 0x2000000, RZ, 0xfc, !PT ;  /* 0x0200000002027812 */ /* 0x000fe400078efcff */
[----:B---3--:R-:W-:Y:S01]  /*1b610*/  LOP3.LUT R8, R8, 0x10000, RZ, 0xfc, !PT ;  /* 0x0001000008087812 */ /* 0x008fe200078efcff */
[----:B--2---:R-:W-:Y:S06]  /*1b620*/  @P1 BRA `(.L_x_11582) ;  /* 0x0000000000081947 */ /* 0x004fec0003800000 */
[----:B------:R-:W2:Y:S02]  /*1b630*/  SYNCS.PHASECHK.TRANS64.TRYWAIT P1, [R7+URZ+0x2d850], R0 ;  /* 0x02d85000070075a7 */ /* 0x000ea4000802017f */
[----:B--2---:R-:W-:Y:S05]  /*1b640*/  @!P1 BRA `(.L_x_11583) ;  /* 0x000000c400549947 */ /* 0x004fea0003800000 */
.L_x_11582:
        /* <DEDUP_REMOVED lines=11> */
[----:B-12---:R-:W1:Y:S01]  /*1b700*/  SHFL.BFLY PT, R0, R3, 0x2, 0x1f ;  /* 0x0c401f0003007f89 */ /* 0x006e6200000e0000 */
[----:B------:R-:W-:-:S02]  /*1b710*/  IMAD.MOV.U32 R15, RZ, RZ, -0x7fffffe0 ;  /* 0x80000020ff0f7424 */ /* 0x000fc400078e00ff */
[----:B------:R-:W-:Y:S02]  /*1b720*/  IMAD.MOV.U32 R9, RZ, RZ, 0x40000040 ;  /* 0x40000040ff097424 */ /* 0x000fe400078e00ff */
[----:B------:R-:W-:Y:S02]  /*1b730*/  IMAD.MOV.U32 R11, RZ, RZ, -0x7fffffe0 ;  /* 0x80000020ff0b7424 */ /* 0x000fe400078e00ff */
[----:B------:R-:W-:-:S04]  /*1b740*/  IMAD.MOV.U32 R2, RZ, RZ, RZ ;  /* 0x000000ffff027224 */ /* 0x000fc800078e00ff */
        /* <DEDUP_REMOVED lines=52> */
[----:B------:R-:W-:Y:S02]  /*1ba90*/  IMAD.MOV.U32 R15, RZ, RZ, -0x7fffffe0 ;  /* 0x80000020ff0f7424 */ /* 0x000fe400078e00ff */
[----:B------:R-:W-:-:S02]  /*1baa0*/  VIADD R8, R8, 0x606 ;  /* 0x0000060608087836 */ /* 0x000fc40000000000 */
[----:B------:R-:W-:Y:S01]  /*1bab0*/  VIADD R10, R10, 0x1c0 ;  /* 0x000001c00a0a7836 */ /* 0x000fe20000000000 */
[----:B------:R-:W-:Y:S02]  /*1bac0*/  WARPGROUP.DEPBAR.LE gsb0, 0x0 ;  /* 0x00008000000079c5 */ /* 0x000fe40000010000 */
[----:B------:R-:W-:-:S06]  /*1bad0*/  WARPGROUP.ARRIVE ;  /* 0x00000000000079c5 */ /* 0x000fcc0000000000 */
[----:B------:R-:W-:Y:S01]  /*1bae0*/  HGMMA.64x96x16.F32.BF16 R88, gdesc[UR4].tnspB, R88, gsb0 ;  /* 0x41600000045879f0 */ /* 0x000fe20008001858 */
[----:B------:R-:W-:Y:S02]  /*1baf0*/  R2UR UR4, R12 ;  /* 0x000000000c0472ca */ /* 0x000fe400000e0000 */
[----:B------:R-:W-:Y:S02]  /*1bb00*/  R2UR UR5, R13 ;  /* 0x000000000d0572ca */ /* 0x000fe400000e0000 */
[----:B------:R-:W-:Y:S01]  /*1bb10*/  R2UR UR6, R14 ;  /* 0x000000000e0672ca */ /* 0x000fe200000e0000 */
[----:B------:R-:W-:Y:S01]  /*1bb20*/  IMAD.U32 R14, RZ, RZ, UR51 ;  /* 0x00000033ff0e7e24 */ /* 0x000fe2000f8e00ff */
[----:B------:R-:W-:Y:S01]  /*1bb30*/  R2UR UR7, R15 ;  /* 0x000000000f0772ca */ /* 0x000fe200000e0000 */
[----:B------:R-:W-:Y:S02]  /*1bb40*/  WARPGROUP.DEPBAR.LE gsb0, 0x0 ;  /* 0x00008000000079c5 */ /* 0x000fe40000010000 */
[----:B------:R-:W-:-:S10]  /*1bb50*/  WARPGROUP.ARRIVE ;  /* 0x00000000000079c5 */ /* 0x000fd40000000000 */
[----:B------:R-:W-:Y:S01]  /*1bb60*/  HGMMA.64x96x16.F32.BF16 R88, gdesc[UR4].tnspB, R88, gsb0 ;  /* 0x41600000045879f0 */ /* 0x000fe20008001858 */
[----:B------:R-:W-:Y:S01]  /*1bb70*/  R2UR UR4, R8 ;  /* 0x00000000080472ca */ /* 0x000fe200000e0000 */
[----:B-1----:R-:W-:Y:S01]  /*1bb80*/  FADD.FTZ R8, R0, R3 ;  /* 0x0000000300087221 */ /* 0x002fe20000010000 */
[----:B------:R-:W-:Y:S01]  /*1bb90*/  R2UR UR5, R9 ;  /* 0x00000000090572ca */ /* 0x000fe200000e0000 */
[----:B------:R-:W-:Y:S01]  /*1bba0*/  IMAD.MOV.U32 R3, RZ, RZ, -0x800000 ;  /* 0xff800000ff037424 */ /* 0x000fe200078e00ff */
[----:B------:R-:W-:Y:S01]  /*1bbb0*/  R2UR UR6, R10 ;  /* 0x000000000a0672ca */ /* 0x000fe200000e0000 */
[----:B------:R-:W1:Y:S01]  /*1bbc0*/  SHFL.BFLY PT, R9, R4, 0x2, 0x1f ;  /* 0x0c401f0004097f89 */ /* 0x000e6200000e0000 */
[----:B------:R-:W-:-:S03]  /*1bbd0*/  R2UR UR7, R11 ;  /* 0x000000000b0772ca */ /* 0x000fc600000e0000 */
[----:B------:R-:W2:Y:S01]  /*1bbe0*/  SHFL.BFLY PT, R11, R8, 0x1, 0x1f ;  /* 0x0c201f00080b7f89 */ /* 0x000ea200000e0000 */
[----:B-1----:R-:W-:Y:S01]  /*1bbf0*/  FADD.FTZ R9, R9, R4 ;  /* 0x0000000409097221 */ /* 0x002fe20000010000 */
[----:B------:R-:W-:Y:S02]  /*1bc00*/  IMAD.MOV.U32 R4, RZ, RZ, RZ ;  /* 0x000000ffff047224 */ /* 0x000fe400078e00ff */
[----:B--2---:R-:W-:Y:S02]  /*1bc10*/  FADD.FTZ R13, R8, R11 ;  /* 0x0000000b080d7221 */ /* 0x004fe40000010000 */
[----:B------:R-:W1:Y:S03]  /*1bc20*/  SHFL.BFLY PT, R0, R9, 0x1, 0x1f ;  /* 0x0c201f0009007f89 */ /* 0x000e6600000e0000 */
[----:B------:R-:W-:-:S13]  /*1bc30*/  FSETP.NE.FTZ.AND P2, PT, R13, RZ, PT ;  /* 0x000000ff0d00720b */ /* 0x000fda0003f55000 */
[----:B------:R-:W2:Y:S01]  /*1bc40*/  @P2 MUFU.LG2 R11, R13 ;  /* 0x0000000d000b2308 */ /* 0x000ea20000000c00 */
[----:B------:R-:W-:Y:S01]  /*1bc50*/  @P2 FMUL.FTZ R14, R14, 0.69314718246459960938 ;  /* 0x3f3172180e0e2820 */ /* 0x000fe20000410000 */
[----:B-1----:R-:W-:-:S06]  /*1bc60*/  FADD.FTZ R12, R9, R0 ;  /* 0x00000000090c7221 */ /* 0x002fcc0000010000 */
[----:B------:R-:W-:Y:S01]  /*1bc70*/  @P2 MUFU.RCP R2, R13 ;  /* 0x0000000d00022308 */ /* 0x000fe20000001000 */
[----:B------:R-:W-:Y:S02]  /*1bc80*/  IMAD.U32 R9, RZ, RZ, UR51 ;  /* 0x00000033ff097e24 */ /* 0x000fe4000f8e00ff */
[----:B------:R-:W-:Y:S01]  /*1bc90*/  IMAD.MOV.U32 R0, RZ, RZ, -0x800000 ;  /* 0xff800000ff007424 */ /* 0x000fe200078e00ff */
[----:B------:R-:W-:Y:S01]  /*1bca0*/  FSETP.NE.FTZ.AND P1, PT, R12, RZ, PT ;  /* 0x000000ff0c00720b */ /* 0x000fe20003f35000 */
[----:B--2---:R-:W-:-:S04]  /*1bcb0*/  @P2 FMUL.FTZ R11, R11, 0.69314718246459960938 ;  /* 0x3f3172180b0b2820 */ /* 0x004fc80000410000 */
[----:B------:R-:W-:-:S08]  /*1bcc0*/  @P2 FFMA.FTZ R3, R14, R6, R11 ;  /* 0x000000060e032223 */ /* 0x000fd0000001000b */
[----:B------:R-:W1:Y:S01]  /*1bcd0*/  @P1 MUFU.LG2 R10, R12 ;  /* 0x0000000c000a1308 */ /* 0x000e620000000c00 */
[----:B------:R-:W-:-:S07]  /*1bce0*/  @P1 FMUL.FTZ R8, R9, 0.69314718246459960938 ;  /* 0x3f31721809081820 */ /* 0x000fce0000410000 */
[----:B------:R2:W3:Y:S01]  /*1bcf0*/  @P1 MUFU.RCP R4, R12 ;  /* 0x0000000c00041308 */ /* 0x0004e20000001000 */
[----:B-1----:R-:W-:-:S04]  /*1bd00*/  @P1 FMUL.FTZ R9, R10, 0.69314718246459960938 ;  /* 0x3f3172180a091820 */ /* 0x002fc80000410000 */
[----:B------:R-:W-:Y:S01]  /*1bd10*/  @P1 FFMA.FTZ R0, R8, R5, R9 ;  /* 0x0000000508001223 */ /* 0x000fe20000010009 */
[----:B------:R-:W-:Y:S02]  /*1bd20*/  WARPGROUP.DEPBAR.LE gsb0, 0x0 ;  /* 0x00008000000079c5 */ /* 0x000fe40000010000 */
[----:B------:R-:W-:-:S06]  /*1bd30*/  WARPGROUP.ARRIVE ;  /* 0x00000000000079c5 */ /* 0x000fcc0000000000 */
[----:B------:R-:W-:Y:S03]  /*1bd40*/  HGMMA.64x96x16.F32.BF16 R88, gdesc[UR4].tnspB, R88, gsb0 ;  /* 0x41600000045879f0 */ /* 0x000fe60008001858 */
[----:B------:R-:W-:Y:S02]  /*1bd50*/  WARPGROUP.DEPBAR.LE gsb0, 0x0 ;  /* 0x00008000000079c5 */ /* 0x000fe40000010000 */
[----:B--23--:R-:W-:Y:S05]  /*1bd60*/  @!P0 BRA `(.L_x_11584) ;  /* 0x0000000000048947 */ /* 0x00cfea0003800000 */
[----:B------:R-:W-:Y:S01]  /*1bd70*/  BPT.TRAP 0x1 ;  /* 0x000000040000795c */ /* 0x000fe20000300000 */
.L_x_11584:
        /* <DEDUP_REMOVED lines=59> */
.L_x_11467:
[----:B------:R-:W-:Y:S05]  /*1c130*/  WARPSYNC.ALL ;  /* 0x0000000000007948 */ /* 0x000fea0003800000 */
[----:B------:R-:W1:Y:S08]  /*1c140*/  S2UR UR38, SR_CgaCtaId ;  /* 0x00000000002679c3 */ /* 0x000e700000008800 */
[----:B------:R-:W-:Y:S06]  /*1c150*/  BAR.SYNC.DEFER_BLOCKING 0x5, 0x200 ;  /* 0x0148000000007b1d */ /* 0x000fec0000010000 */
[----:B------:R-:W-:Y:S01]  /*1c160*/  UMOV UR4, 0x400 ;  /* 0x0000040000047882 */ /* 0x000fe20000000000 */
[----:B------:R-:W-:Y:S01]  /*1c170*/  BSSY B0, `(.L_x_11585) ;  /* 0x00002c7000007945 */ /* 0x000fe20003800000 */
[----:B-1----:R-:W-:-:S06]  /*1c180*/  ULEA UR4, UR38, UR4, 0x18 ;  /* 0x0000000426047291 */ /* 0x002fcc000f8ec03f */
[----:B------:R-:W-:-:S05]  /*1c190*/  IMAD.U32 R2, RZ, RZ, UR4 ;  /* 0x00000004ff027e24 */ /* 0x000fca000f8e00ff */
[----:B0-----:R0:W1:Y:S01]  /*1c1a0*/  LDS.128 R32, [R2+0x2d8d0] ;  /* 0x02d8d00002207984 */ /* 0x0010620000000c00 */
[----:B------:R-:W-:Y:S06]  /*1c1b0*/  BAR.ARV 0x4, 0x200 ;  /* 0x0108000000007b1d */ /* 0x000fec0000002000 */
[----:B------:R-:W-:Y:S05]  /*1c1c0*/  @P0 BRA `(.L_x_11586) ;  /* 0x0000002000340947 */ /* 0x000fea0003800000 */
[----:B------:R-:W3:Y:S01]  /*1c1d0*/  LDL R4, [R1+0xc4] ;  /* 0x0000c40001047983 */ /* 0x000ee20000100800 */
[----:B------:R-:W-:-:S03]  /*1c1e0*/  ULDC UR4, c[0x0][0xad4] ;  /* 0x0002b50000047ab9 */ /* 0x000fc60000000800 */
[----:B------:R-:W4:Y:S04]  /*1c1f0*/  LDL.LU R30, [R1+0xa8] ;  /* 0x0000a800011e7983 */ /* 0x000f280000300800 */
[----:B--2---:R-:W2:Y:S01]  /*1c200*/  LDL R41, [R1+0xac] ;  /* 0x0000ac0001297983 */ /* 0x004ea20000100800 */
[----:B------:R-:W0:Y:S01]  /*1c210*/  S2R R5, SR_SWINHI ;  /* 0x0000000000057919 */ /* 0x000e220000002f00 */
[----:B------:R-:W-:Y:S02]  /*1c220*/  MOV R28, R2 ;  /* 0x00000002001c7202 */ /* 0x000fe40000000f00 */
[----:B0-----:R-:W-:-:S03]  /*1c230*/  MOV R29, R5 ;  /* 0x00000005001d7202 */ /* 0x001fc60000000f00 */
[----:B---3--:R-:W-:-:S03]  /*1c240*/  IMAD.WIDE R4, R4, 0x2, R28 ;  /* 0x0000000204047825 */ /* 0x008fc600078e021c */
[C---:B------:R-:W-:Y:S02]  /*1c250*/  IADD3 R39, P0, R4.reuse, 0x6020, RZ ;  /* 0x0000602004277810 */ /* 0x040fe40007f1e0ff */
[----:B------:R-:W-:-:S03]  /*1c260*/  IADD3 R27, P4, R4, 0x20, RZ ;  /* 0x00000020041b7810 */ /* 0x000fc60007f9e0ff */
[----:B------:R-:W-:Y:S01]  /*1c270*/  IMAD.X R11, RZ, RZ, R5, P0 ;  /* 0x000000ffff0b7224 */ /* 0x000fe200000e0605 */
[----:B----4-:R-:W-:Y:S02]  /*1c280*/  ISETP.NE.AND P0, PT, R30, RZ, PT ;  /* 0x000000ff1e00720c */ /* 0x010fe40003f05270 */
[----:B------:R-:W-:Y:S02]  /*1c290*/  LOP3.LUT R7, R4, 0x180, RZ, 0xc0, !PT ;  /* 0x0000018004077812 */ /* 0x000fe400078ec0ff */
[----:B------:R-:W-:Y:S01]  /*1c2a0*/  SEL R30, R30, UR4, P0 ;  /* 0x000000041e1e7c07 */ /* 0x000fe20008000000 */
[----:B------:R-:W-:Y:S05]  /*1c2b0*/  WARPSYNC.ALL ;  /* 0x0000000000007948 */ /* 0x000fea0003800000 */
[----:B------:R-:W-:-:S02]  /*1c2c0*/  LOP3.LUT R6, R27, 0x180, RZ, 0xc0, !PT ;  /* 0x000001801b067812 */ /* 0x000fc400078ec0ff */
[C---:B------:R-:W-:Y:S02]  /*1c2d0*/  IADD3 R8, P2, R4.reuse, 0x3020, RZ ;  /* 0x0000302004087810 */ /* 0x040fe40007f5e0ff */
[C---:B------:R-:W-:Y:S02]  /*1c2e0*/  IADD3 R37, P1, R4.reuse, 0x6000, RZ ;  /* 0x0000600004257810 */ /* 0x040fe40007f3e0ff */
[----:B------:R-:W-:Y:S02]  /*1c2f0*/  IADD3 R31, P3, R4, 0x3000, RZ ;  /* 0x00003000041f7810 */ /* 0x000fe40007f7e0ff */
[----:B------:R-:W-:Y:S01]  /*1c300*/  LOP3.LUT R26, R39, 0x180, RZ, 0xc0, !PT ;  /* 0x00000180271a7812 */ /* 0x000fe200078ec0ff */
[----:B------:R-:W-:Y:S01]  /*1c310*/  IMAD.X R13, RZ, RZ, R5, P4 ;  /* 0x000000ffff0d7224 */ /* 0x000fe200020e0605 */
[----:B------:R-:W-:Y:S01]  /*1c320*/  SHF.R.U64 R7, R7, 0x3, RZ ;  /* 0x0000000307077819 */ /* 0x000fe200000012ff */
[----:B------:R-:W-:Y:S01]  /*1c330*/  ULDC.64 UR4, c[0x0][0xc00] ;  /* 0x0003000000047ab9 */ /* 0x000fe20000000a00 */
[----:B------:R-:W-:Y:S01]  /*1c340*/  SHF.R.U64 R6, R6, 0x3, RZ ;  /* 0x0000000306067819 */ /* 0x000fe200000012ff */
[----:B------:R-:W-:Y:S01]  /*1c350*/  ULDC.64 UR6, c[0x0][0xc08] ;  /* 0x0003020000067ab9 */ /* 0x000fe20000000a00 */
        /* <DEDUP_REMOVED lines=8> */
[----:B------:R-:W-:Y:S01]  /*1c3e0*/  SHF.R.U64 R26, R26, 0x3, RZ ;  /* 0x000000031a1a7819 */ /* 0x000fe200000012ff */
[--C-:B------:R-:W-:Y:S01]  /*1c3f0*/  IMAD.X R15, RZ, RZ, R5.reuse, P3 ;  /* 0x000000ffff0f7224 */ /* 0x100fe200018e0605 */
[----:B------:R-:W-:Y:S02]  /*1c400*/  LOP3.LUT R24, R7, R8, RZ, 0x3c, !PT ;  /* 0x0000000807187212 */ /* 0x000fe400078e3cff */
[----:B------:R-:W-:Y:S01]  /*1c410*/  LOP3.LUT R8, R10, R37, RZ, 0x3c, !PT ;  /* 0x000000250a087212 */ /* 0x000fe200078e3cff */
[--C-:B------:R-:W-:Y:S01]  /*1c420*/  IMAD.X R25, RZ, RZ, R5.reuse, P2 ;  /* 0x000000ffff197224 */ /* 0x100fe200010e0605 */
[----:B------:R-:W-:Y:S01]  /*1c430*/  LOP3.LUT R14, R6, R31, RZ, 0x3c, !PT ;  /* 0x0000001f060e7212 */ /* 0x000fe200078e3cff */
[----:B------:R-:W-:Y:S01]  /*1c440*/  IMAD.X R9, RZ, RZ, R5, P1 ;  /* 0x000000ffff097224 */ /* 0x000fe200008e0605 */
[----:B------:R-:W-:Y:S01]  /*1c450*/  LOP3.LUT R10, R26, R39, RZ, 0x3c, !PT ;  /* 0x000000271a0a7212 */ /* 0x000fe200078e3cff */
[----:B------:R-:W2:Y:S01]  /*1c460*/  LDC.64 R36, c[0x0][0xc00] ;  /* 0x00030000ff247b82 */ /* 0x000ea20000000a00 */
[----:B------:R-:W-:-:S02]  /*1c470*/  MOV R26, R4 ;  /* 0x00000004001a7202 */ /* 0x000fc40000000f00 */
[----:B------:R-:W-:Y:S02]  /*1c480*/  F2FP.BF16.F32.PACK_AB R4, R89, R88 ;  /* 0x000000585904723e */ /* 0x000fe400000010ff */
[----:B------:R-:W-:Y:S02]  /*1c490*/  F2FP.BF16.F32.PACK_AB R5, R91, R90 ;  /* 0x0000005a5b05723e */ /* 0x000fe400000010ff */
[----:B------:R-:W-:Y:S02]  /*1c4a0*/  F2FP.BF16.F32.PACK_AB R6, R93, R92 ;  /* 0x0000005c5d06723e */ /* 0x000fe400000010ff */
[----:B------:R-:W-:Y:S01]  /*1c4b0*/  F2FP.BF16.F32.PACK_AB R7, R95, R94 ;  /* 0x0000005e5f07723e */ /* 0x000fe200000010ff */
[----:B------:R-:W-:Y:S01]  /*1c4c0*/  BAR.SYNC.DEFER_BLOCKING 0x1, 0x180 ;  /* 0x0046000000007b1d */ /* 0x000fe20000010000 */
[----:B------:R-:W-:Y:S02]  /*1c4d0*/  MOV R40, R12 ;  /* 0x0000000c00287202 */ /* 0x000fe40000000f00 */
[----:B-1----:R-:W-:-:S02]  /*1c4e0*/  MOV R32, R14 ;  /* 0x0000000e00207202 */ /* 0x002fc40000000f00 */
[----:B------:R-:W-:Y:S02]  /*1c4f0*/  F2FP.BF16.F32.PACK_AB R12, R21, R20 ;  /* 0x00000014150c723e */ /* 0x000fe400000010ff */
[----:B------:R-:W-:Y:S02]  /*1c500*/  F2FP.BF16.F32.PACK_AB R13, R99, R98 ;  /* 0x00000062630d723e */ /* 0x000fe400000010ff */
[----:B------:R-:W-:Y:S02]  /*1c510*/  F2FP.BF16.F32.PACK_AB R14, R101, R100 ;  /* 0x00000064650e723e */ /* 0x000fe400000010ff */
[----:B------:R-:W-:Y:S02]  /*1c520*/  F2FP.BF16.F32.PACK_AB R15, R103, R102 ;  /* 0x00000066670f723e */ /* 0x000fe400000010ff */
[----:B------:R-:W-:Y:S02]  /*1c530*/  MOV R31, R24 ;  /* 0x00000018001f7202 */ /* 0x000fe40000000f00 */
[----:B------:R-:W-:-:S02]  /*1c540*/  F2FP.BF16.F32.PACK_AB R24, R105, R104 ;  /* 0x000000686918723e */ /* 0x000fc400000010ff */
[----:B------:R-:W-:Y:S02]  /*1c550*/  F2FP.BF16.F32.PACK_AB R25, R107, R106 ;  /* 0x0000006a6b19723e */ /* 0x000fe400000010ff */
[----:B------:R-:W-:Y:S02]  /*1c560*/  F2FP.BF16.F32.PACK_AB R27, R111, R110 ;  /* 0x0000006e6f1b723e */ /* 0x000fe400000010ff */
[----:B------:R-:W-:Y:S01]  /*1c570*/  MOV R39, R8 ;  /* 0x0000000800277202 */ /* 0x000fe20000000f00 */
[----:B------:R0:W-:Y:S01]  /*1c580*/  STSM.16.M88.4 [R26], R4 ;  /* 0x000000041a007844 */ /* 0x0001e20000000200 */
[----:B------:R-:W-:Y:S02]  /*1c590*/  MOV R38, R10 ;  /* 0x0000000a00267202 */ /* 0x000fe40000000f00 */
[----:B------:R-:W-:Y:S01]  /*1c5a0*/  F2FP.BF16.F32.PACK_AB R8, R121, R120 ;  /* 0x000000787908723e */ /* 0x000fe200000010ff */
[----:B------:R1:W-:Y:S01]  /*1c5b0*/  STSM.16.M88.4 [R40], R12 ;  /* 0x0000000c28007844 */ /* 0x0003e20000000200 */
[----:B------:R-:W-:-:S02]  /*1c5c0*/  F2FP.BF16.F32.PACK_AB R9, R123, R122 ;  /* 0x0000007a7b09723e */ /* 0x000fc400000010ff */
[----:B------:R-:W-:Y:S02]  /*1c5d0*/  F2FP.BF16.F32.PACK_AB R10, R125, R124 ;  /* 0x0000007c7d0a723e */ /* 0x000fe400000010ff */
[----:B------:R-:W-:Y:S02]  /*1c5e0*/  F2FP.BF16.F32.PACK_AB R11, R127, R126 ;  /* 0x0000007e7f0b723e */ /* 0x000fe400000010ff */
[----:B0-----:R-:W-:Y:S02]  /*1c5f0*/  F2FP.BF16.F32.PACK_AB R26, R109, R108 ;  /* 0x0000006c6d1a723e */ /* 0x001fe400000010ff */
[----:B------:R-:W-:Y:S02]  /*1c600*/  F2FP.BF16.F32.PACK_AB R4, R113, R112 ;  /* 0x000000707104723e */ /* 0x000fe400000010ff */
[----:B------:R-:W-:Y:S02]  /*1c610*/  F2FP.BF16.F32.PACK_AB R5, R115, R114 ;  /* 0x000000727305723e */ /* 0x000fe400000010ff */
[----:B------:R-:W-:-:S02]  /*1c620*/  F2FP.BF16.F32.PACK_AB R6, R117, R116 ;  /* 0x000000747506723e */ /* 0x000fc400000010ff */
[----:B------:R-:W-:Y:S02]  /*1c630*/  F2FP.BF16.F32.PACK_AB R7, R119, R118 ;  /* 0x000000767707723e */ /* 0x000fe400000010ff */
[----:B-1----:R-:W-:Y:S02]  /*1c640*/  F2FP.BF16.F32.PACK_AB R12, R129, R128 ;  /* 0x00000080810c723e */ /* 0x002fe400000010ff */
        /* <DEDUP_REMOVED lines=9> */
[----:B------:R-:W-:Y:S01]  /*1c6e0*/  ISETP.NE.AND.EX P3, PT, RZ, UR5, PT, P3 ;  /* 0x00000005ff007c0c */ /* 0x000fe2000bf65330 */
[----:B0-----:R-:W-:Y:S02]  /*1c6f0*/  IMAD.MOV.U32 R32, RZ, RZ, RZ ;  /* 0x000000ffff207224 */ /* 0x001fe400078e00ff */
[----:B--2---:R-:W-:Y:S01]  /*1c700*/  IMAD.WIDE R24, R41, 0x4, R36 ;  /* 0x0000000429187825 */ /* 0x004fe200078e0224 */
[----:B------:R-:W-:Y:S02]  /*1c710*/  ISETP.NE.U32.AND P0, PT, RZ, UR6, PT ;  /* 0x00000006ff007c0c */ /* 0x000fe4000bf05070 */
[----:B------:R-:W-:Y:S01]  /*1c720*/  ISETP.GT.AND P1, PT, R30, 0x1, PT ;  /* 0x000000011e00780c */ /* 0x000fe20003f24270 */
[----:B-1----:R-:W-:Y:S01]  /*1c730*/  IMAD.MOV.U32 R10, RZ, RZ, 0x9b8 ;  /* 0x000009b8ff0a7424 */ /* 0x002fe200078e00ff */
[----:B---3--:R-:W0:Y:S05]  /*1c740*/  LDC R14, c[0x0][0xbe8] ;  /* 0x0002fa00ff0e7b82 */ /* 0x008e2a0000000800 */
[----:B------:R-:W5:Y:S01]  /*1c750*/  @P3 LDG.E R32, desc[UR54][R24.64] ;  /* 0x0000003618203981 */ /* 0x000f62000c1e1900 */
[----:B------:R-:W-:-:S13]  /*1c760*/  ISETP.NE.AND.EX P0, PT, RZ, UR7, PT, P0 ;  /* 0x00000007ff007c0c */ /* 0x000fda000bf05300 */
[----:B------:R-:W1:Y:S01]  /*1c770*/  @P0 LDC.64 R4, c[0x0][0xc08] ;  /* 0x00030200ff040b82 */ /* 0x000e620000000a00 */
[----:B------:R-:W-:Y:S02]  /*1c780*/  ULDC UR6, c[0x0][0xa88] ;  /* 0x0002a20000067ab9 */ /* 0x000fe40000000800 */
[----:B------:R-:W-:Y:S01]  /*1c790*/  IMAD.U32 R26, RZ, RZ, UR6 ;  /* 0x00000006ff1a7e24 */ /* 0x000fe2000f8e00ff */
[----:B------:R-:W-:-:S04]  /*1c7a0*/  SEL R10, R10, 0x978, P1 ;  /* 0x000009780a0a7807 */ /* 0x000fc80000800000 */
[----:B------:R2:W3:Y:S08]  /*1c7b0*/  LDC.64 R6, c[0x0][R10+0x218] ;  /* 0x000086000a067b82 */ /* 0x0004f00000000a00 */
[----:B------:R2:W4:Y:S01]  /*1c7c0*/  LDC.64 R8, c[0x0][R10+0x228] ;  /* 0x00008a000a087b82 */ /* 0x0005220000000a00 */
[----:B-1----:R-:W-:-:S05]  /*1c7d0*/  @P0 IMAD.WIDE R4, R41, 0x4, R4 ;  /* 0x0000000429040825 */ /* 0x002fca00078e0204 */
[----:B------:R1:W5:Y:S02]  /*1c7e0*/  @P0 LDG.E R26, desc[UR54][R4.64] ;  /* 0x00000036041a0981 */ /* 0x000364000c1e1900 */
[----:B-1----:R2:W1:Y:S01]  /*1c7f0*/  LDC.64 R4, c[0x0][R10+0x220] ;  /* 0x000088000a047b82 */ /* 0x0024620000000a00 */
[----:B0-----:R-:W-:Y:S01]  /*1c800*/  ISETP.NE.AND P2, PT, R14, 0x1, PT ;  /* 0x000000010e00780c */ /* 0x001fe20003f45270 */
[----:B---34-:R-:W-:-:S12]  /*1c810*/  @P0 BRA `(.L_x_11587) ;  /* 0x0000000000100947 */ /* 0x018fd80003800000 */
[----:B------:R-:W-:Y:S05]  /*1c820*/  @!P3 BRA `(.L_x_11587) ;  /* 0x00000000000cb947 */ /* 0x000fea0003800000 */
[----:B------:R-:W3:Y:S04]  /*1c830*/  LDG.E R11, desc[UR54][R24.64] ;  /* 0x00000036180b7981 */ /* 0x000ee8000c1e1900 */
[----:B-----5:R-:W3:Y:S02]  /*1c840*/  LDG.E R26, desc[UR54][R24.64+0x4] ;  /* 0x00000436181a7981 */ /* 0x020ee4000c1e1900 */
[----:B---3--:R-:W-:-:S07]  /*1c850*/  IMAD.IADD R26, R26, 0x1, -R11 ;  /* 0x000000011a1a7824 */ /* 0x008fce00078e0a0b */
.L_x_11587:
[----:B------:R-:W3:Y:S04]  /*1c860*/  LDL R30, [R1+0x9c] ;  /* 0x00009c00011e7983 */ /* 0x000ee80000100800 */
[----:B------:R-:W3:Y:S04]  /*1c870*/  LDL R52, [R1+0x5c] ;  /* 0x00005c0001347983 */ /* 0x000ee80000100800 */
[----:B------:R-:W4:Y:S01]  /*1c880*/  LDL R50, [R1+0xb0] ;  /* 0x0000b00001327983 */ /* 0x000f220000100800 */
[----:B------:R-:W-:Y:S01]  /*1c890*/  ISETP.NE.U32.AND P0, PT, RZ, UR4, PT ;  /* 0x00000004ff007c0c */ /* 0x000fe2000bf05070 */
[----:B--2---:R-:W0:Y:S01]  /*1c8a0*/  LDC.64 R10, c[0x0][R10+0x210] ;  /* 0x000084000a0a7b82 */ /* 0x004e220000000a00 */
[----:B------:R-:W-:Y:S01]  /*1c8b0*/  SHF.R.S32.HI R24, RZ, 0x1f, R41 ;  /* 0x0000001fff187819 */ /* 0x000fe20000011429 */
[----:B------:R-:W2:Y:S01]  /*1c8c0*/  LDL R36, [R1+0xc0] ;  /* 0x0000c00001247983 */ /* 0x000ea20000100800 */
[----:B------:R-:W-:Y:S01]  /*1c8d0*/  ISETP.NE.AND.EX P0, PT, RZ, UR5, PT, P0 ;  /* 0x00000005ff007c0c */ /* 0x000fe2000bf05300 */
[----:B------:R-:W-:-:S02]  /*1c8e0*/  IMAD R31, R7, R155, RZ ;  /* 0x0000009b071f7224 */ /* 0x000fc400078e02ff */
[----:B------:R-:W-:Y:S01]  /*1c8f0*/  IMAD.WIDE.U32 R6, R6, R155, RZ ;  /* 0x0000009b06067225 */ /* 0x000fe200078e00ff */
[----:B------:R-:W-:Y:S01]  /*1c900*/  SEL R27, R24, RZ, !P0 ;  /* 0x000000ff181b7207 */ /* 0x000fe20004000000 */
[----:B------:R-:W0:Y:S01]  /*1c910*/  @P2 LDC R39, c[0x0][0xbec] ;  /* 0x0002fb00ff272b82 */ /* 0x000e220000000800 */
[----:B------:R-:W-:-:S05]  /*1c920*/  SEL R15, R41, RZ, !P0 ;  /* 0x000000ff290f7207 */ /* 0x000fca0004000000 */
[----:B-1----:R-:W-:Y:S02]  /*1c930*/  IMAD R5, R5, R15, RZ ;  /* 0x0000000f05057224 */ /* 0x002fe400078e02ff */
[----:B------:R-:W1:Y:S02]  /*1c940*/  @P2 LDC R25, c[0x0][0xbf0] ;  /* 0x0002fc00ff192b82 */ /* 0x000e640000000800 */
[C---:B------:R-:W-:Y:S02]  /*1c950*/  IMAD R37, R4.reuse, R27, R5 ;  /* 0x0000001b04257224 */ /* 0x040fe400078e0205 */
[----:B------:R-:W-:-:S04]  /*1c960*/  IMAD.WIDE.U32 R4, R4, R15, RZ ;  /* 0x0000000f04047225 */ /* 0x000fc800078e00ff */
[----:B------:R-:W0:Y:S01]  /*1c970*/  LDC.64 R12, c[0x0][0xba8] ;  /* 0x0002ea00ff0c7b82 */ /* 0x000e220000000a00 */
[--C-:B-----5:R-:W-:Y:S01]  /*1c980*/  IADD3 R6, P0, P3, R4, R6, R32.reuse ;  /* 0x0000000604067210 */ /* 0x120fe20007b1e020 */
[----:B------:R-:W-:Y:S02]  /*1c990*/  IMAD.IADD R37, R5, 0x1, R37 ;  /* 0x0000000105257824 */ /* 0x000fe400078e0225 */
[----:B------:R-:W-:Y:S01]  /*1c9a0*/  IMAD.IADD R7, R7, 0x1, R31 ;  /* 0x0000000107077824 */ /* 0x000fe200078e021f */
[----:B------:R-:W-:Y:S01]  /*1c9b0*/  SHF.R.S32.HI R48, RZ, 0x1f, R32 ;  /* 0x0000001fff307819 */ /* 0x000fe20000011420 */
[----:B---3--:R-:W-:Y:S02]  /*1c9c0*/  IMAD.IADD R24, R30, 0x1, R52 ;  /* 0x000000011e187824 */ /* 0x008fe400078e0234 */
[----:B0-----:R-:W0:Y:S01]  /*1c9d0*/  @!P1 LDC R12, c[0x0][0xb50] ;  /* 0x0002d400ff0c9b82 */ /* 0x001e220000000800 */
[----:B------:R-:W3:Y:S01]  /*1c9e0*/  LDL R30, [R1+0xb8] ;  /* 0x0000b800011e7983 */ /* 0x000ee20000100800 */
[----:B------:R-:W-:Y:S01]  /*1c9f0*/  @P2 IMAD.HI.U32 R4, R24, R39, RZ ;  /* 0x0000002718042227 */ /* 0x000fe200078e00ff */
[----:B----4-:R-:W-:-:S03]  /*1ca00*/  SEL R27, R50, RZ, P1 ;  /* 0x000000ff321b7207 */ /* 0x010fc60000800000 */
[----:B------:R-:W-:Y:S01]  /*1ca10*/  IMAD.MOV.U32 R5, RZ, RZ, R24 ;  /* 0x000000ffff057224 */ /* 0x000fe200078e0018 */
[----:B-1----:R-:W-:Y:S01]  /*1ca20*/  @P2 SHF.R.U32.HI R5, RZ, R25, R4 ;  /* 0x00000019ff052219 */ /* 0x002fe20000011604 */
[-C--:B------:R-:W-:Y:S01]  /*1ca30*/  IMAD R31, R9, R27.reuse, RZ ;  /* 0x0000001b091f7224 */ /* 0x080fe200078e02ff */
[----:B------:R-:W1:Y:S01]  /*1ca40*/  @!P1 LDC R13, c[0x0][0xb54] ;  /* 0x0002d500ff0d9b82 */ /* 0x000e620000000800 */
[----:B------:R-:W-:Y:S01]  /*1ca50*/  IMAD.WIDE.U32 R8, R8, R27, RZ ;  /* 0x0000001b08087225 */ /* 0x000fe200078e00ff */
[----:B------:R-:W-:-:S03]  /*1ca60*/  IADD3.X R7, R37, R7, R48, P0, P3 ;  /* 0x0000000725077210 */ /* 0x000fc600007e6430 */
[----:B------:R-:W-:Y:S01]  /*1ca70*/  IMAD.MOV R25, RZ, RZ, -R5 ;  /* 0x000000ffff197224 */ /* 0x000fe200078e0a05 */
[----:B------:R-:W-:Y:S01]  /*1ca80*/  IADD3 R8, P0, P3, R5, R6, R8 ;  /* 0x0000000605087210 */ /* 0x000fe20007b1e008 */
[----:B------:R-:W-:Y:S01]  /*1ca90*/  IMAD.IADD R31, R9, 0x1, R31 ;  /* 0x00000001091f7824 */ /* 0x000fe200078e021f */
[----:B------:R-:W-:Y:S01]  /*1caa0*/  SHF.R.S32.HI R4, RZ, 0x1f, R5 ;  /* 0x0000001fff047819 */ /* 0x000fe20000011405 */
[----:B------:R-:W-:-:S03]  /*1cab0*/  IMAD R5, R14, R25, R24 ;  /* 0x000000190e057224 */ /* 0x000fc600078e0218 */
[----:B------:R-:W-:Y:S01]  /*1cac0*/  IADD3.X R9, R4, R7, R31, P0, P3 ;  /* 0x0000000704097210 */ /* 0x000fe200007e641f */
[-C--:B------:R-:W-:Y:S01]  /*1cad0*/  IMAD R4, R11, R5.reuse, RZ ;  /* 0x000000050b047224 */ /* 0x080fe200078e02ff */
[----:B------:R-:W-:Y:S01]  /*1cae0*/  SHF.R.S32.HI R7, RZ, 0x1f, R5 ;  /* 0x0000001fff077819 */ /* 0x000fe20000011405 */
[----:B------:R-:W-:-:S04]  /*1caf0*/  IMAD.WIDE.U32 R8, R10, R5, R8 ;  /* 0x000000050a087225 */ /* 0x000fc800078e0008 */
[----:B------:R-:W-:Y:S01]  /*1cb00*/  IMAD R7, R10, R7, R4 ;  /* 0x000000070a077224 */ /* 0x000fe200078e0204 */
[----:B0-----:R-:W-:-:S03]  /*1cb10*/  LEA R12, P0, R8, R12, 0x2 ;  /* 0x0000000c080c7211 */ /* 0x001fc600078010ff */
[----:B------:R-:W-:-:S05]  /*1cb20*/  IMAD.IADD R4, R9, 0x1, R7 ;  /* 0x0000000109047824 */ /* 0x000fca00078e0207 */
[----:B-1----:R-:W-:Y:S01]  /*1cb30*/  LEA.HI.X R13, R8, R13, R4, 0x2, P0 ;  /* 0x0000000d080d7211 */ /* 0x002fe200000f1404 */
[----:B------:R-:W-:Y:S01]  /*1cb40*/  SHFL.IDX PT, R6, R12, 0x1, 0x1c1f ;  /* 0x003c1f000c067f89 */ /* 0x000fe200000e0000 */
[----:B--2---:R-:W-:-:S03]  /*1cb50*/  IMAD.IADD R10, R36, 0x1, R52 ;  /* 0x00000001240a7824 */ /* 0x004fc600078e0234 */
[----:B------:R-:W-:Y:S04]  /*1cb60*/  SHFL.IDX PT, R4, R12, RZ, 0x1c1f ;  /* 0x001c1fff0c047589 */ /* 0x000fe800000e0000 */
[----:B------:R-:W0:Y:S04]  /*1cb70*/  SHFL.IDX PT, R5, R13, RZ, 0x1c1f ;  /* 0x001c1fff0d057589 */ /* 0x000e2800000e0000 */
[----:B------:R-:W1:Y:S01]  /*1cb80*/  SHFL.IDX PT, R7, R13, 0x1, 0x1c1f ;  /* 0x003c1f000d077f89 */ /* 0x000e6200000e0000 */
[----:B------:R-:W-:Y:S02]  /*1cb90*/  IMAD R8, R26, R14, RZ ;  /* 0x0000000e1a087224 */ /* 0x000fe400078e02ff */
[----:B------:R-:W-:Y:S01]  /*1cba0*/  VIADD R9, R10, 0x8 ;  /* 0x000000080a097836 */ /* 0x000fe20000000000 */
[----:B---3--:R-:W-:-:S04]  /*1cbb0*/  LOP3.LUT P0, RZ, R30, 0x3, RZ, 0xc0, !PT ;  /* 0x000000031eff7812 */ /* 0x008fc8000780c0ff */
        /* <DEDUP_REMOVED lines=18> */
[----:B------:R-:W-:Y:S01]  /*1cce0*/  IADD3 R3, P5, R4, 0x7800, RZ ;  /* 0x0000780004037810 */ /* 0x000fe20007fbe0ff */
[----:B------:R-:W-:Y:S01]  /*1ccf0*/  IMAD.WIDE.U32 R10, R32, UR4, RZ ;  /* 0x00000004200a7c25 */ /* 0x000fe2000f8e00ff */
[C---:B------:R-:W-:Y:S02]  /*1cd00*/  IADD3 R25, P0, R4.reuse, 0x1800, RZ ;  /* 0x0000180004197810 */ /* 0x040fe40007f1e0ff */
[----:B------:R-:W-:Y:S01]  /*1cd10*/  LOP3.LUT R0, R3, 0x180, RZ, 0xc0, !PT ;  /* 0x0000018003007812 */ /* 0x000fe200078ec0ff */
[----:B------:R-:W-:Y:S01]  /*1cd20*/  IMAD.X R45, RZ, RZ, R5, P5 ;  /* 0x000000ffff2d7224 */ /* 0x000fe200028e0605 */
[----:B------:R-:W-:Y:S02]  /*1cd30*/  IADD3 R29, P1, R4, 0x3000, RZ ;  /* 0x00003000041d7810 */ /* 0x000fe40007f3e0ff */
[----:B------:R-:W-:Y:S02]  /*1cd40*/  SHF.R.U64 R0, R0, 0x3, RZ ;  /* 0x0000000300007819 */ /* 0x000fe400000012ff */
[----:B------:R-:W-:-:S02]  /*1cd50*/  IADD3 R37, P3, R4, 0x4800, RZ ;  /* 0x0000480004257810 */ /* 0x000fc40007f7e0ff */
[----:B------:R-:W-:Y:S01]  /*1cd60*/  LOP3.LUT R44, R0, R3, RZ, 0x3c, !PT ;  /* 0x00000003002c7212 */ /* 0x000fe200078e3cff */
[----:B------:R-:W-:Y:S01]  /*1cd70*/  IMAD R3, R48, UR4, RZ ;  /* 0x0000000430037c24 */ /* 0x000fe2000f8e02ff */
[----:B------:R-:W-:Y:S01]  /*1cd80*/  IADD3 R41, P4, R4, 0x6000, RZ ;  /* 0x0000600004297810 */ /* 0x000fe20007f9e0ff */
[----:B------:R-:W-:Y:S01]  /*1cd90*/  IMAD R0, R49, 0x60, R20 ;  /* 0x0000006031007824 */ /* 0x000fe200078e0214 */
[----:B------:R-:W-:Y:S01]  /*1cda0*/  LOP3.LUT R24, R25, 0x180, RZ, 0xc0, !PT ;  /* 0x0000018019187812 */ /* 0x000fe200078ec0ff */
[----:B------:R-:W-:Y:S01]  /*1cdb0*/  IMAD R3, R32, UR5, R3 ;  /* 0x0000000520037c24 */ /* 0x000fe2000f8e0203 */
[----:B------:R-:W-:Y:S01]  /*1cdc0*/  ULDC.64 UR4, c[0x0][0xae8] ;  /* 0x0002ba0000047ab9 */ /* 0x000fe20000000a00 */
[----:B------:R-:W-:Y:S01]  /*1cdd0*/  IMAD.IADD R32, R52, 0x1, R0 ;  /* 0x0000000134207824 */ /* 0x000fe200078e0200 */
[----:B------:R-:W-:Y:S01]  /*1cde0*/  LOP3.LUT R28, R29, 0x180, RZ, 0xc0, !PT ;  /* 0x000001801d1c7812 */ /* 0x000fe200078ec0ff */
[----:B------:R-:W-:Y:S01]  /*1cdf0*/  IMAD.IADD R11, R11, 0x1, R3 ;  /* 0x000000010b0b7824 */ /* 0x000fe200078e0203 */
[----:B------:R-:W-:Y:S01]  /*1ce00*/  LOP3.LUT R36, R37, 0x180, RZ, 0xc0, !PT ;  /* 0x0000018025247812 */ /* 0x000fe200078ec0ff */
[----:B------:R-:W5:Y:S01]  /*1ce10*/  LD.E.128 R44, desc[UR54][R44.64] ;  /* 0x000000362c2c7980 */ /* 0x000f62000c101d00 */
[----:B------:R-:W-:Y:S01]  /*1ce20*/  LOP3.LUT R40, R41, 0x180, RZ, 0xc0, !PT ;  /* 0x0000018029287812 */ /* 0x000fe200078ec0ff */
[----:B------:R-:W-:Y:S01]  /*1ce30*/  IMAD.WIDE.U32 R10, R155, UR4, R10 ;  /* 0x000000049b0a7c25 */ /* 0x000fe2000f8e000a */
[----:B------:R-:W-:-:S02]  /*1ce40*/  LOP3.LUT R7, R4, 0x180, RZ, 0xc0, !PT ;  /* 0x0000018004077812 */ /* 0x000fc400078ec0ff */
[----:B------:R-:W-:Y:S01]  /*1ce50*/  SHF.R.S32.HI R12, RZ, 0x1f, R15 ;  /* 0x0000001fff0c7819 */ /* 0x000fe2000001140f */
[----:B-1----:R-:W-:Y:S01]  /*1ce60*/  @P2 IMAD.HI.U32 R0, R32, R9, RZ ;  /* 0x0000000920002227 */ /* 0x002fe200078e00ff */
[----:B------:R-:W-:Y:S02]  /*1ce70*/  SHF.R.U64 R24, R24, 0x3, RZ ;  /* 0x0000000318187819 */ /* 0x000fe400000012ff */
[----:B------:R-:W-:Y:S01]  /*1ce80*/  SHF.R.U64 R28, R28, 0x3, RZ ;  /* 0x000000031c1c7819 */ /* 0x000fe200000012ff */
[----:B------:R-:W-:Y:S01]  /*1ce90*/  IMAD R11, R155, UR5, R11 ;  /* 0x000000059b0b7c24 */ /* 0x000fe2000f8e020b */
[----:B------:R-:W-:Y:S01]  /*1cea0*/  SHF.R.U64 R36, R36, 0x3, RZ ;  /* 0x0000000324247819 */ /* 0x000fe200000012ff */
[----:B------:R-:W-:Y:S01]  /*1ceb0*/  ULDC.64 UR4, c[0x0][0xaf0] ;  /* 0x0002bc0000047ab9 */ /* 0x000fe20000000a00 */
[----:B------:R-:W-:Y:S02]  /*1cec0*/  SHF.R.U64 R40, R40, 0x3, RZ ;  /* 0x0000000328287819 */ /* 0x000fe400000012ff */
[----:B------:R-:W-:Y:S01]  /*1ced0*/  SHF.R.U64 R7, R7, 0x3, RZ ;  /* 0x0000000307077819 */ /* 0x000fe200000012ff */
[----:B------:R-:W-:Y:S01]  /*1cee0*/  IMAD.MOV.U32 R3, RZ, RZ, R32 ;  /* 0x000000ffff037224 */ /* 0x000fe200078e0020 */
        /* <DEDUP_REMOVED lines=8> */
[----:B--2---:R-:W-:Y:S01]  /*1cf70*/  @P2 SHF.R.U32.HI R3, RZ, R13, R0 ;  /* 0x0000000dff032219 */ /* 0x004fe20000011600 */
[----:B------:R-:W-:Y:S01]  /*1cf80*/  IMAD.X R41, RZ, RZ, R5, P4 ;  /* 0x000000ffff297224 */ /* 0x000fe200020e0605 */
[----:B------:R-:W-:Y:S01]  /*1cf90*/  LOP3.LUT R4, R7, R4, RZ, 0x3c, !PT ;  /* 0x0000000407047212 */ /* 0x000fe200078e3cff */
[C---:B------:R-:W-:Y:S01]  /*1cfa0*/  IMAD R9, R15.reuse, UR5, R12 ;  /* 0x000000050f097c24 */ /* 0x040fe2000f8e020c */
[----:B------:R-:W-:Y:S01]  /*1cfb0*/  SHF.R.S32.HI R0, RZ, 0x1f, R3 ;  /* 0x0000001fff007819 */ /* 0x000fe20000011403 */
[----:B------:R-:W-:Y:S01]  /*1cfc0*/  IMAD.WIDE.U32 R10, R15, UR4, R10 ;  /* 0x000000040f0a7c25 */ /* 0x000fe2000f8e000a */
[----:B------:R-:W5:Y:S01]  /*1cfd0*/  LD.E.128 R24, desc[UR54][R24.64] ;  /* 0x0000003618187980 */ /* 0x000f62000c101d00 */
[----:B------:R-:W-:-:S02]  /*1cfe0*/  ULDC.64 UR4, c[0x0][0xae0] ;  /* 0x0002b80000047ab9 */ /* 0x000fc40000000a00 */
[----:B------:R-:W-:Y:S01]  /*1cff0*/  IMAD.MOV R13, RZ, RZ, -R3 ;  /* 0x000000ffff0d7224 */ /* 0x000fe200078e0a03 */
[----:B------:R-:W5:Y:S01]  /*1d000*/  LD.E.128 R4, desc[UR54][R4.64] ;  /* 0x0000003604047980 */ /* 0x000f62000c101d00 */
[----:B------:R-:W-:-:S03]  /*1d010*/  IMAD.IADD R11, R11, 0x1, R9 ;  /* 0x000000010b0b7824 */ /* 0x000fc600078e0209 */
[----:B------:R-:W5:Y:S01]  /*1d020*/  LD.E.128 R28, desc[UR54][R28.64] ;  /* 0x000000361c1c7980 */ /* 0x000f62000c101d00 */
[----:B------:R-:W-:-:S03]  /*1d030*/  IMAD R0, R0, UR4, RZ ;  /* 0x0000000400007c24 */ /* 0x000fc6000f8e02ff */
[----:B------:R-:W5:Y:S01]  /*1d040*/  LD.E.128 R36, desc[UR54][R36.64] ;  /* 0x0000003624247980 */ /* 0x000f62000c101d00 */
[----:B------:R-:W-:-:S03]  /*1d050*/  IMAD R9, R14, R13, R32 ;  /* 0x0000000d0e097224 */ /* 0x000fc600078e0220 */
[----:B------:R-:W5:Y:S01]  /*1d060*/  LD.E.128 R40, desc[UR54][R40.64] ;  /* 0x0000003628287980 */ /* 0x000f62000c101d00 */
[----:B------:R-:W-:Y:S01]  /*1d070*/  @!PT LDS RZ, [RZ] ;  /* 0x00000000fffff984 */ /* 0x000fe20000000800 */
[----:B------:R-:W-:Y:S01]  /*1d080*/  @!PT LDS RZ, [RZ] ;  /* 0x00000000fffff984 */ /* 0x000fe20000000800 */
[----:B------:R-:W-:Y:S01]  /*1d090*/  @!PT LDS RZ, [RZ] ;  /* 0x00000000fffff984 */ /* 0x000fe20000000800 */
[----:B------:R-:W-:Y:S01]  /*1d0a0*/  @!PT LDS RZ, [RZ] ;  /* 0x00000000fffff984 */ /* 0x000fe20000000800 */
[----:B------:R0:W-:Y:S06]  /*1d0b0*/  MEMBAR.ALL.CTA ;  /* 0x0000000000007992 */ /* 0x0001ec0000008000 */
[----:B0-----:R-:W0:Y:S01]  /*1d0c0*/  FENCE.VIEW.ASYNC.S ;  /* 0x00000000000073c6 */ /* 0x001e220000000000 */
[----:B------:R-:W-:-:S04]  /*1d0d0*/  IMAD.WIDE.U32 R10, R3, UR4, R10 ;  /* 0x00000004030a7c25 */ /* 0x000fc8000f8e000a */
[----:B------:R-:W-:Y:S01]  /*1d0e0*/  IMAD R13, R3, UR5, R0 ;  /* 0x00000005030d7c24 */ /* 0x000fe2000f8e0200 */
[----:B------:R-:W-:Y:S01]  /*1d0f0*/  SHF.R.S32.HI R3, RZ, 0x1f, R9 ;  /* 0x0000001fff037819 */ /* 0x000fe20000011409 */
[----:B------:R-:W-:Y:S02]  /*1d100*/  ULDC.64 UR4, c[0x0][0xad8] ;  /* 0x0002b60000047ab9 */ /* 0x000fe40000000a00 */
[----:B------:R-:W-:Y:S02]  /*1d110*/  IMAD.IADD R11, R11, 0x1, R13 ;  /* 0x000000010b0b7824 */ /* 0x000fe400078e020d */
[----:B------:R-:W-:Y:S02]  /*1d120*/  IMAD R12, R3, UR4, RZ ;  /* 0x00000004030c7c24 */ /* 0x000fe4000f8e02ff */
[----:B------:R-:W-:Y:S02]  /*1d130*/  VIADD R0, R2, 0x2d820 ;  /* 0x0002d82002007836 */ /* 0x000fe40000000000 */
[----:B------:R-:W-:-:S02]  /*1d140*/  IMAD R3, R9, UR5, R12 ;  /* 0x0000000509037c24 */ /* 0x000fc4000f8e020c */
[----:B------:R-:W-:Y:S01]  /*1d150*/  IMAD.WIDE.U32 R10, R9, UR4, R10 ;  /* 0x00000004090a7c25 */ /* 0x000fe2000f8e000a */
[----:B------:R-:W-:Y:S01]  /*1d160*/  ULDC.64 UR4, c[0x0][0xa80] ;  /* 0x0002a00000047ab9 */ /* 0x000fe20000000a00 */
[----:B------:R-:W-:Y:S02]  /*1d170*/  PRMT R0, RZ, 0x654, R0 ;  /* 0x00000654ff007816 */ /* 0x000fe40000000000 */
[----:B------:R-:W-:Y:S01]  /*1d180*/  IMAD.IADD R3, R11, 0x1, R3 ;  /* 0x000000010b037824 */ /* 0x000fe200078e0203 */
[C---:B------:R-:W-:Y:S01]  /*1d190*/  LEA R9, P0, R10.reuse, UR4, 0x1 ;  /* 0x000000040a097c11 */ /* 0x040fe2000f8008ff */
[C---:B------:R-:W-:Y:S01]  /*1d1a0*/  VIADD R53, R21.reuse, 0x40 ;  /* 0x0000004015357836 */ /* 0x040fe20000000000 */
[----:B------:R-:W-:Y:S01]  /*1d1b0*/  UMOV UR4, 0xffffffff ;  /* 0xffffffff00047882 */ /* 0x000fe20000000000 */
[----:B------:R-:W-:Y:S01]  /*1d1c0*/  VIADD R51, R21, 0x20 ;  /* 0x0000002015337836 */ /* 0x000fe20000000000 */
[----:B0-----:R0:W-:Y:S01]  /*1d1d0*/  SYNCS.ARRIVE.TRANS64.RED.A1T0 RZ, [R0+URZ], RZ ;  /* 0x000000ff00ff79a7 */ /* 0x0011e2000810043f */
[----:B------:R-:W-:-:S02]  /*1d1e0*/  LEA.HI.X R3, R10, UR5, R3, 0x1, P0 ;  /* 0x000000050a037c11 */ /* 0x000fc400080f0c03 */
[----:B------:R-:W-:Y:S02]  /*1d1f0*/  SHF.R.S32.HI R32, RZ, 0x1f, R53 ;  /* 0x0000001fff207819 */ /* 0x000fe40000011435 */
[----:B------:R-:W-:Y:S01]  /*1d200*/  SHF.R.S32.HI R48, RZ, 0x1f, R51 ;  /* 0x0000001fff307819 */ /* 0x000fe20000011433 */
[----:B------:R-:W-:Y:S06]  /*1d210*/  BRA.DIV UR4, `(.L_x_11589) ;  /* 0x000000aa04747947 */ /* 0x000fec000b800000 */
[----:B0-----:R0:W1:Y:S04]  /*1d220*/  SHFL.IDX PT, R0, R3, RZ, 0x1c1f ;  /* 0x001c1fff03007589 */ /* 0x00106800000e0000 */
[----:B------:R0:W2:Y:S02]  /*1d230*/  SHFL.IDX PT, R14, R9, RZ, 0x1c1f ;  /* 0x001c1fff090e7589 */ /* 0x0000a400000e0000 */
.L_x_11783:
[----:B------:R-:W-:Y:S01]  /*1d240*/  IMAD.IADD R49, R20, 0x1, R52 ;  /* 0x0000000114317824 */ /* 0x000fe200078e0234 */
        /* <DEDUP_REMOVED lines=9> */
[----:B------:R-:W-:Y:S01]  /*1d2e0*/  @!P2 LEA R10, P4, R53, R14, 0x1 ;  /* 0x0000000e350aa211 */ /* 0x000fe200078808ff */
[----:B------:R-:W-:Y:S01]  /*1d2f0*/  @!P0 IMAD.WIDE R14, R21, 0x2, R14 ;  /* 0x00000002150e8825 */ /* 0x000fe200078e020e */
[-C--:B------:R-:W-:Y:S02]  /*1d300*/  @!P1 LEA.HI.X R13, R51, R0.reuse, R48, 0x1, P3 ;  /* 0x00000000330d9211 */ /* 0x080fe400018f0c30 */
[----:B------:R-:W-:Y:S02]  /*1d310*/  @!P2 LEA.HI.X R11, R53, R0, R32, 0x1, P4 ;  /* 0x00000000350ba211 */ /* 0x000fe400020f0c20 */
[----:B-----5:R3:W-:Y:S04]  /*1d320*/  @!P0 ST.E.128 desc[UR54][R14.64], R4 ;  /* 0x000000040e008985 */ /* 0x0207e8000c101d36 */
[----:B------:R3:W-:Y:S04]  /*1d330*/  @!P1 ST.E.128 desc[UR54][R12.64], R28 ;  /* 0x0000001c0c009985 */ /* 0x0007e8000c101d36 */
[----:B------:R3:W-:Y:S02]  /*1d340*/  @!P2 ST.E.128 desc[UR54][R10.64], R40 ;  /* 0x000000280a00a985 */ /* 0x0007e4000c101d36 */
.L_x_11591:
[----:B------:R-:W-:Y:S05]  /*1d350*/  BSYNC B1 ;  /* 0x0000000000017941 */ /* 0x000fea0003800000 */
.L_x_11590:
[----:B------:R-:W-:-:S03]  /*1d360*/  UMOV UR4, 0xffffffff ;  /* 0xffffffff00047882 */ /* 0x000fc60000000000 */
[----:B------:R-:W-:Y:S05]  /*1d370*/  BRA.DIV UR4, `(.L_x_11592) ;  /* 0x000000aa04507947 */ /* 0x000fea000b800000 */
[----:B0-----:R-:W0:Y:S04]  /*1d380*/  SHFL.IDX PT, R3, R3, 0x1, 0x1c1f ;  /* 0x003c1f0003037f89 */ /* 0x001e2800000e0000 */
[----:B--23--:R2:W3:Y:S02]  /*1d390*/  SHFL.IDX PT, R14, R9, 0x1, 0x1c1f ;  /* 0x003c1f00090e7f89 */ /* 0x00c4e400000e0000 */
.L_x_11787:
[----:B-----5:R-:W-:-:S05]  /*1d3a0*/  VIADD R5, R49, 0x60 ;  /* 0x0000006031057836 */ /* 0x020fca0000000000 */
[----:B------:R-:W-:-:S13]  /*1d3b0*/  ISETP.GE.AND P0, PT, R5, R8, PT ;  /* 0x000000080500720c */ /* 0x000fda0003f06270 */
[----:B------:R-:W-:Y:S05]  /*1d3c0*/  @P0 BRA `(.L_x_11593) ;  /* 0x0000001800840947 */ /* 0x000fea0003800000 */
[----:B------:R-:W-:Y:S02]  /*1d3d0*/  ULDC UR4, c[0x0][0xac8] ;  /* 0x0002b20000047ab9 */ /* 0x000fe40000000800 */
[----:B------:R-:W-:Y:S02]  /*1d3e0*/  ISETP.GE.AND P1, PT, R21, UR4, PT ;  /* 0x0000000415007c0c */ /* 0x000fe4000bf26270 */
[----:B------:R-:W-:-:S11]  /*1d3f0*/  ISETP.GE.AND P2, PT, R51, UR4, PT ;  /* 0x0000000433007c0c */ /* 0x000fd6000bf46270 */
[----:B0-----:R-:W-:Y:S02]  /*1d400*/  @!P1 IMAD.MOV.U32 R15, RZ, RZ, R3 ;  /* 0x000000ffff0f9224 */ /* 0x001fe400078e0003 */
[----:B---3--:R-:W-:Y:S01]  /*1d410*/  @!P2 LEA R4, P0, R51, R14, 0x1 ;  /* 0x0000000e3304a211 */ /* 0x008fe200078008ff */
        /* <DEDUP_REMOVED lines=10> */
.L_x_11588:
[----:B------:R-:W-:Y:S01]  /*1d4c0*/  ULDC.64 UR4, c[0x0][0xb08] ;  /* 0x0002c20000047ab9 */ /* 0x000fe20000000a00 */
[----:B------:R-:W1:Y:S01]  /*1d4d0*/  @P2 LDC R11, c[0x0][0xbec] ;  /* 0x0002fb00ff0b2b82 */ /* 0x000e620000000800 */
[----:B0-----:R-:W-:Y:S01]  /*1d4e0*/  IMAD R3, R48, UR4, RZ ;  /* 0x0000000430037c24 */ /* 0x001fe2000f8e02ff */
[----:B------:R-:W-:Y:S01]  /*1d4f0*/  SHF.R.S32.HI R0, RZ, 0x1f, R15 ;  /* 0x0000001fff007819 */ /* 0x000fe2000001140f */
[----:B------:R-:W-:-:S04]  /*1d500*/  IMAD.WIDE.U32 R4, R32, UR4, RZ ;  /* 0x0000000420047c25 */ /* 0x000fc8000f8e00ff */
[----:B------:R-:W-:Y:S01]  /*1d510*/  IMAD R3, R32, UR5, R3 ;  /* 0x0000000520037c24 */ /* 0x000fe2000f8e0203 */
[----:B------:R-:W0:Y:S01]  /*1d520*/  @P2 LDC R6, c[0x0][0xbf0] ;  /* 0x0002fc00ff062b82 */ /* 0x000e220000000800 */
[----:B------:R-:W-:Y:S02]  /*1d530*/  ULDC.64 UR4, c[0x0][0xb38] ;  /* 0x0002ce0000047ab9 */ /* 0x000fe40000000a00 */
[----:B------:R-:W-:Y:S02]  /*1d540*/  IMAD.IADD R5, R5, 0x1, R3 ;  /* 0x0000000105057824 */ /* 0x000fe400078e0203 */
[----:B------:R-:W-:Y:S02]  /*1d550*/  IMAD.MOV.U32 R3, RZ, RZ, R24 ;  /* 0x000000ffff037224 */ /* 0x000fe400078e0018 */
        /* <DEDUP_REMOVED lines=8> */
[----:B------:R-:W-:Y:S01]  /*1d5e0*/  IMAD.IADD R5, R5, 0x1, R7 ;  /* 0x0000000105057824 */ /* 0x000fe200078e0207 */
[----:B0-----:R-:W-:Y:S01]  /*1d5f0*/  @P2 SHF.R.U32.HI R3, RZ, R6, R11 ;  /* 0x00000006ff032219 */ /* 0x001fe2000001160b */
[----:B------:R-:W-:Y:S02]  /*1d600*/  VIADD R6, R2, 0x2d820 ;  /* 0x0002d82002067836 */ /* 0x000fe40000000000 */
[C---:B------:R-:W-:Y:S01]  /*1d610*/  IMAD.WIDE.U32 R4, R50.reuse, UR4, R4 ;  /* 0x0000000432047c25 */ /* 0x040fe2000f8e0004 */
[--C-:B------:R-:W-:Y:S02]  /*1d620*/  SHF.R.S32.HI R0, RZ, 0x1f, R3.reuse ;  /* 0x0000001fff007819 */ /* 0x100fe40000011403 */
[----:B------:R-:W-:Y:S01]  /*1d630*/  PRMT R6, RZ, 0x654, R6 ;  /* 0x00000654ff067816 */ /* 0x000fe20000000006 */
[----:B------:R-:W-:Y:S02]  /*1d640*/  IMAD.MOV R7, RZ, RZ, -R3 ;  /* 0x000000ffff077224 */ /* 0x000fe400078e0a03 */
[----:B------:R-:W-:Y:S01]  /*1d650*/  IMAD R5, R50, UR5, R5 ;  /* 0x0000000532057c24 */ /* 0x000fe2000f8e0205 */
[----:B------:R-:W-:Y:S01]  /*1d660*/  ULDC.64 UR4, c[0x0][0xb30] ;  /* 0x0002cc0000047ab9 */ /* 0x000fe20000000a00 */
[----:B------:R-:W-:Y:S01]  /*1d670*/  IMAD R7, R14, R7, R24 ;  /* 0x000000070e077224 */ /* 0x000fe200078e0218 */
[----:B------:R0:W-:Y:S01]  /*1d680*/  SYNCS.ARRIVE.TRANS64.RED.A1T0 RZ, [R6+URZ], RZ ;  /* 0x000000ff06ff79a7 */ /* 0x0001e2000810043f */
        /* <DEDUP_REMOVED lines=17> */
.L_x_11790:
[----:B------:R-:W-:Y:S01]  /*1d7a0*/  ISETP.GE.AND P0, PT, R10, R8, PT ;  /* 0x000000080a00720c */ /* 0x000fe20003f06270 */
[----:B------:R-:W-:-:S12]  /*1d7b0*/  BSSY B1, `(.L_x_11595) ;  /* 0x0000054000017945 */ /* 0x000fd80003800000 */
[----:B------:R-:W-:Y:S05]  /*1d7c0*/  @P0 BRA `(.L_x_11596) ;  /* 0x0000000400480947 */ /* 0x000fea0003800000 */
[----:B------:R-:W-:Y:S01]  /*1d7d0*/  ULDC UR4, c[0x0][0xac8] ;  /* 0x0002b20000047ab9 */ /* 0x000fe20000000800 */
[C---:B------:R-:W-:Y:S01]  /*1d7e0*/  VIADD R15, R156.reuse, 0x8 ;  /* 0x000000089c0f7836 */ /* 0x040fe20000000000 */
[C---:B------:R-:W-:Y:S01]  /*1d7f0*/  ISETP.GE.AND P2, PT, R156.reuse, UR4, PT ;  /* 0x000000049c007c0c */ /* 0x040fe2000bf46270 */
[C---:B------:R-:W-:Y:S01]  /*1d800*/  VIADD R12, R156.reuse, 0x10 ;  /* 0x000000109c0c7836 */ /* 0x040fe20000000000 */
[----:B------:R-:W-:Y:S01]  /*1d810*/  SHF.R.S32.HI R6, RZ, 0x1f, R156 ;  /* 0x0000001fff067819 */ /* 0x000fe2000001149c */
[C---:B------:R-:W-:Y:S01]  /*1d820*/  VIADD R13, R156.reuse, 0x18 ;  /* 0x000000189c0d7836 */ /* 0x040fe20000000000 */
[----:B------:R-:W-:Y:S01]  /*1d830*/  ISETP.GE.AND P3, PT, R15, UR4, PT ;  /* 0x000000040f007c0c */ /* 0x000fe2000bf66270 */
[----:B------:R-:W-:Y:S01]  /*1d840*/  VIADD R26, R156, 0x8 ;  /* 0x000000089c1a7836 */ /* 0x000fe20000000000 */
[----:B------:R-:W-:Y:S01]  /*1d850*/  ISETP.GE.AND P0, PT, R12, UR4, PT ;  /* 0x000000040c007c0c */ /* 0x000fe2000bf06270 */
[C---:B------:R-:W-:Y:S02]  /*1d860*/  VIADD R11, R156.reuse, 0x20 ;  /* 0x000000209c0b7836 */ /* 0x040fe40000000000 */
[C---:B------:R-:W-:Y:S01]  /*1d870*/  VIADD R25, R156.reuse, 0x10 ;  /* 0x000000109c197836 */ /* 0x040fe20000000000 */
[----:B------:R-:W-:Y:S01]  /*1d880*/  SHF.R.S32.HI R26, RZ, 0x1f, R26 ;  /* 0x0000001fff1a7819 */ /* 0x000fe2000001141a */
[----:B------:R-:W-:-:S02]  /*1d890*/  VIADD R27, R156, 0x28 ;  /* 0x000000289c1b7836 */ /* 0x000fc40000000000 */
[CC--:B--2---:R-:W-:Y:S01]  /*1d8a0*/  @!P2 LEA R4, P1, R156.reuse, R14.reuse, 0x2 ;  /* 0x0000000e9c04a211 */ /* 0x0c4fe200078210ff */
[C---:B------:R-:W-:Y:S01]  /*1d8b0*/  VIADD R10, R156.reuse, 0x40 ;  /* 0x000000409c0a7836 */ /* 0x040fe20000000000 */
[----:B------:R-:W-:Y:S02]  /*1d8c0*/  SHF.R.S32.HI R25, RZ, 0x1f, R25 ;  /* 0x0000001fff197819 */ /* 0x000fe40000011419 */
[----:B-1----:R-:W-:Y:S02]  /*1d8d0*/  @!P2 LEA.HI.X R5, R156, R3, R6, 0x2, P1 ;  /* 0x000000039c05a211 */ /* 0x002fe400008f1406 */
[----:B------:R-:W-:Y:S02]  /*1d8e0*/  ISETP.GE.AND P1, PT, R13, UR4, PT ;  /* 0x000000040d007c0c */ /* 0x000fe4000bf26270 */
[----:B------:R-:W-:Y:S01]  /*1d8f0*/  @!P3 LEA R6, P4, R15, R14, 0x2 ;  /* 0x0000000e0f06b211 */ /* 0x000fe200078810ff */
[----:B------:R1:W-:Y:S01]  /*1d900*/  @!P2 ST.E.64 desc[UR54][R4.64], R88 ;  /* 0x000000580400a985 */ /* 0x0003e2000c101b36 */
[----:B------:R-:W-:-:S02]  /*1d910*/  ISETP.GE.AND P2, PT, R11, UR4, PT ;  /* 0x000000040b007c0c */ /* 0x000fc4000bf46270 */
[----:B------:R-:W-:Y:S01]  /*1d920*/  @!P3 LEA.HI.X R7, R15, R3, R26, 0x2, P4 ;  /* 0x000000030f07b211 */ /* 0x000fe200020f141a */
[C---:B------:R-:W-:Y:S01]  /*1d930*/  VIADD R15, R156.reuse, 0x28 ;  /* 0x000000289c0f7836 */ /* 0x040fe20000000000 */
[----:B------:R-:W-:Y:S01]  /*1d940*/  SHF.R.S32.HI R27, RZ, 0x1f, R27 ;  /* 0x0000001fff1b7819 */ /* 0x000fe2000001141b */
[----:B------:R-:W-:Y:S01]  /*1d950*/  VIADD R26, R156, 0x18 ;  /* 0x000000189c1a7836 */ /* 0x000fe20000000000 */
[----:B------:R-:W-:Y:S01]  /*1d960*/  SHF.R.S32.HI R10, RZ, 0x1f, R10 ;  /* 0x0000001fff0a7819 */ /* 0x000fe2000001140a */
[----:B------:R2:W-:Y:S01]  /*1d970*/  @!P3 ST.E.64 desc[UR54][R6.64], R92 ;  /* 0x0000005c0600b985 */ /* 0x0005e2000c101b36 */
[----:B------:R-:W-:Y:S02]  /*1d980*/  ISETP.GE.AND P3, PT, R15, UR4, PT ;  /* 0x000000040f007c0c */ /* 0x000fe4000bf66270 */
[----:B------:R-:W-:Y:S02]  /*1d990*/  SHF.R.S32.HI R26, RZ, 0x1f, R26 ;  /* 0x0000001fff1a7819 */ /* 0x000fe4000001141a */
[----:B-1----:R-:W-:-:S04]  /*1d9a0*/  @!P0 LEA R4, P5, R12, R14, 0x2 ;  /* 0x0000000e0c048211 */ /* 0x002fc800078a10ff */
[-C--:B------:R-:W-:Y:S01]  /*1d9b0*/  @!P0 LEA.HI.X R5, R12, R3.reuse, R25, 0x2, P5 ;  /* 0x000000030c058211 */ /* 0x080fe200028f1419 */
[C---:B------:R-:W-:Y:S02]  /*1d9c0*/  VIADD R25, R156.reuse, 0x30 ;  /* 0x000000309c197836 */ /* 0x040fe40000000000 */
[C---:B------:R-:W-:Y:S01]  /*1d9d0*/  VIADD R12, R156.reuse, 0x20 ;  /* 0x000000209c0c7836 */ /* 0x040fe20000000000 */
[----:B--2---:R-:W-:Y:S01]  /*1d9e0*/  @!P1 LEA R6, P4, R13, R14, 0x2 ;  /* 0x0000000e0d069211 */ /* 0x004fe200078810ff */
[----:B------:R1:W-:Y:S01]  /*1d9f0*/  @!P0 ST.E.64 desc[UR54][R4.64], R20 ;  /* 0x0000001404008985 */ /* 0x0003e2000c101b36 */
[----:B------:R-:W-:Y:S02]  /*1da00*/  ISETP.GE.AND P0, PT, R25, UR4, PT ;  /* 0x0000000419007c0c */ /* 0x000fe4000bf06270 */
[----:B------:R-:W-:Y:S02]  /*1da10*/  SHF.R.S32.HI R12, RZ, 0x1f, R12 ;  /* 0x0000001fff0c7819 */ /* 0x000fe4000001140c */
[----:B------:R-:W-:Y:S01]  /*1da20*/  @!P1 LEA.HI.X R7, R13, R3, R26, 0x2, P4 ;  /* 0x000000030d079211 */ /* 0x000fe200020f141a */
[----:B------:R-:W-:-:S02]  /*1da30*/  VIADD R13, R156, 0x38 ;  /* 0x000000389c0d7836 */ /* 0x000fc40000000000 */
[----:B------:R-:W-:Y:S02]  /*1da40*/  VIADD R26, R156, 0x30 ;  /* 0x000000309c1a7836 */ /* 0x000fe40000000000 */
[----:B------:R2:W-:Y:S01]  /*1da50*/  @!P1 ST.E.64 desc[UR54][R6.64], R100 ;  /* 0x0000006406009985 */ /* 0x0005e2000c101b36 */
[----:B------:R-:W-:Y:S02]  /*1da60*/  ISETP.GE.AND P1, PT, R13, UR4, PT ;  /* 0x000000040d007c0c */ /* 0x000fe4000bf26270 */
[----:B------:R-:W-:Y:S02]  /*1da70*/  SHF.R.S32.HI R26, RZ, 0x1f, R26 ;  /* 0x0000001fff1a7819 */ /* 0x000fe4000001141a */
[----:B-1----:R-:W-:-:S04]  /*1da80*/  @!P2 LEA R4, P5, R11, R14, 0x2 ;  /* 0x0000000e0b04a211 */ /* 0x002fc800078a10ff */
[-C--:B------:R-:W-:Y:S01]  /*1da90*/  @!P2 LEA.HI.X R5, R11, R3.reuse, R12, 0x2, P5 ;  /* 0x000000030b05a211 */ /* 0x080fe200028f140c */
[C---:B------:R-:W-:Y:S02]  /*1daa0*/  VIADD R11, R156.reuse, 0x40 ;  /* 0x000000409c0b7836 */ /* 0x040fe40000000000 */
[C---:B------:R-:W-:Y:S02]  /*1dab0*/  VIADD R12, R156.reuse, 0x48 ;  /* 0x000000489c0c7836 */ /* 0x040fe40000000000 */
[----:B------:R1:W-:Y:S01]  /*1dac0*/  @!P2 ST.E.64 desc[UR54][R4.64], R104 ;  /* 0x000000680400a985 */ /* 0x0003e2000c101b36 */
[----:B--2---:R-:W-:Y:S02]  /*1dad0*/  @!P3 LEA R6, P5, R15, R14, 0x2 ;  /* 0x0000000e0f06b211 */ /* 0x004fe400078a10ff */
[----:B------:R-:W-:Y:S02]  /*1dae0*/  ISETP.GE.AND P2, PT, R11, UR4, PT ;  /* 0x000000040b007c0c */ /* 0x000fe4000bf46270 */
[----:B------:R-:W-:Y:S01]  /*1daf0*/  @!P3 LEA.HI.X R7, R15, R3, R27, 0x2, P5 ;  /* 0x000000030f07b211 */ /* 0x000fe200028f141b */
[----:B------:R-:W-:Y:S01]  /*1db00*/  VIADD R15, R156, 0x50 ;  /* 0x000000509c0f7836 */ /* 0x000fe20000000000 */
[----:B------:R-:W-:-:S03]  /*1db10*/  ISETP.GE.AND P5, PT, R12, UR4, PT ;  /* 0x000000040c007c0c */ /* 0x000fc6000bfa6270 */
[----:B------:R2:W-:Y:S01]  /*1db20*/  @!P3 ST.E.64 desc[UR54][R6.64], R108 ;  /* 0x0000006c0600b985 */ /* 0x0005e2000c101b36 */
[----:B------:R-:W-:Y:S02]  /*1db30*/  ISETP.GE.AND P3, PT, R15, UR4, PT ;  /* 0x000000040f007c0c */ /* 0x000fe4000bf66270 */
[----:B-1----:R-:W-:-:S04]  /*1db40*/  @!P0 LEA R4, P4, R25, R14, 0x2 ;  /* 0x0000000e19048211 */ /* 0x002fc800078810ff */
[----:B------:R-:W-:Y:S01]  /*1db50*/  @!P0 LEA.HI.X R5, R25, R3, R26, 0x2, P4 ;  /* 0x0000000319058211 */ /* 0x000fe200020f141a */
[C---:B------:R-:W-:Y:S02]  /*1db60*/  VIADD R26, R156.reuse, 0x38 ;  /* 0x000000389c1a7836 */ /* 0x040fe40000000000 */
[----:B------:R-:W-:Y:S02]  /*1db70*/  VIADD R25, R156, 0x58 ;  /* 0x000000589c197836 */ /* 0x000fe40000000000 */
[----:B------:R1:W-:Y:S01]  /*1db80*/  @!P0 ST.E.64 desc[UR54][R4.64], R112 ;  /* 0x0000007004008985 */ /* 0x0003e2000c101b36 */
[----:B--2---:R-:W-:Y:S02]  /*1db90*/  @!P1 LEA R6, P4, R13, R14, 0x2 ;  /* 0x0000000e0d069211 */ /* 0x004fe400078810ff */
[----:B------:R-:W-:Y:S02]  /*1dba0*/  SHF.R.S32.HI R26, RZ, 0x1f, R26 ;  /* 0x0000001fff1a7819 */ /* 0x000fe4000001141a */
[----:B------:R-:W-:-:S02]  /*1dbb0*/  SHF.R.S32.HI R20, RZ, 0x1f, R25 ;  /* 0x0000001fff147819 */ /* 0x000fc40000011419 */
[----:B------:R-:W-:Y:S01]  /*1dbc0*/  @!P1 LEA.HI.X R7, R13, R3, R26, 0x2, P4 ;  /* 0x000000030d079211 */ /* 0x000fe200020f141a */
[C---:B------:R-:W-:Y:S01]  /*1dbd0*/  VIADD R13, R156.reuse, 0x48 ;  /* 0x000000489c0d7836 */ /* 0x040fe20000000000 */
[----:B------:R-:W-:Y:S01]  /*1dbe0*/  ISETP.GE.AND P4, PT, R25, UR4, PT ;  /* 0x0000000419007c0c */ /* 0x000fe2000bf86270 */
[----:B------:R-:W-:Y:S02]  /*1dbf0*/  VIADD R26, R156, 0x50 ;  /* 0x000000509c1a7836 */ /* 0x000fe40000000000 */
[----:B------:R3:W-:Y:S01]  /*1dc00*/  @!P1 ST.E.64 desc[UR54][R6.64], R116 ;  /* 0x0000007406009985 */ /* 0x0007e2000c101b36 */
[----:B------:R-:W-:Y:S02]  /*1dc10*/  SHF.R.S32.HI R13, RZ, 0x1f, R13 ;  /* 0x0000001fff0d7819 */ /* 0x000fe4000001140d */
[----:B-1----:R-:W-:Y:S02]  /*1dc20*/  @!P2 LEA R4, P0, R11, R14, 0x2 ;  /* 0x0000000e0b04a211 */ /* 0x002fe400078010ff */
[----:B------:R-:W-:-:S02]  /*1dc30*/  SHF.R.S32.HI R26, RZ, 0x1f, R26 ;  /* 0x0000001fff1a7819 */ /* 0x000fc4000001141a */
[----:B------:R-:W-:Y:S02]  /*1dc40*/  @!P2 LEA.HI.X R5, R11, R3, R10, 0x2, P0 ;  /* 0x000000030b05a211 */ /* 0x000fe400000f140a */
[----:B------:R-:W-:-:S03]  /*1dc50*/  @!P5 LEA R10, P0, R12, R14, 0x2 ;  /* 0x0000000e0c0ad211 */ /* 0x000fc600078010ff */
[----:B------:R3:W-:Y:S01]  /*1dc60*/  @!P2 ST.E.64 desc[UR54][R4.64], R120 ;  /* 0x000000780400a985 */ /* 0x0007e2000c101b36 */
[----:B------:R-:W-:Y:S02]  /*1dc70*/  @!P5 LEA.HI.X R11, R12, R3, R13, 0x2, P0 ;  /* 0x000000030c0bd211 */ /* 0x000fe400000f140d */
[----:B------:R-:W-:-:S03]  /*1dc80*/  @!P3 LEA R12, P0, R15, R14, 0x2 ;  /* 0x0000000e0f0cb211 */ /* 0x000fc600078010ff */
[----:B------:R3:W-:Y:S01]  /*1dc90*/  @!P5 ST.E.64 desc[UR54][R10.64], R124 ;  /* 0x0000007c0a00d985 */ /* 0x0007e2000c101b36 */
[----:B------:R-:W-:Y:S02]  /*1dca0*/  @!P3 LEA.HI.X R13, R15, R3, R26, 0x2, P0 ;  /* 0x000000030f0db211 */ /* 0x000fe400000f141a */
[----:B------:R-:W-:-:S03]  /*1dcb0*/  @!P4 LEA R14, P0, R25, R14, 0x2 ;  /* 0x0000000e190ec211 */ /* 0x000fc600078010ff */
[----:B------:R3:W-:Y:S01]  /*1dcc0*/  @!P3 ST.E.64 desc[UR54][R12.64], R128 ;  /* 0x000000800c00b985 */ /* 0x0007e2000c101b36 */
[----:B------:R-:W-:-:S05]  /*1dcd0*/  @!P4 LEA.HI.X R15, R25, R3, R20, 0x2, P0 ;  /* 0x00000003190fc211 */ /* 0x000fca00000f1414 */
[----:B------:R3:W-:Y:S04]  /*1dce0*/  @!P4 ST.E.64 desc[UR54][R14.64], R132 ;  /* 0x000000840e00c985 */ /* 0x0007e8000c101b36 */
.L_x_11596:
[----:B------:R-:W-:Y:S05]  /*1dcf0*/  BSYNC B1 ;  /* 0x0000000000017941 */ /* 0x000fea0003800000 */
.L_x_11595:
[----:B------:R-:W-:-:S03]  /*1dd00*/  UMOV UR4, 0xffffffff ;  /* 0xffffffff00047882 */ /* 0x000fc60000000000 */
[----:B------:R-:W-:Y:S05]  /*1dd10*/  BRA.DIV UR4, `(.L_x_11597) ;  /* 0x000000a204647947 */ /* 0x000fea000b800000 */
[----:B-1----:R1:W4:Y:S04]  /*1dd20*/  SHFL.IDX PT, R3, R24, 0x1, 0x1c1f ;  /* 0x003c1f0018037f89 */ /* 0x00232800000e0000 */
[----:B--23--:R1:W2:Y:S02]  /*1dd30*/  SHFL.IDX PT, R14, R0, 0x1, 0x1c1f ;  /* 0x003c1f00000e7f89 */ /* 0x00c2a400000e0000 */
.L_x_11794:
[----:B------:R-:W-:-:S13]  /*1dd40*/  ISETP.GE.AND P0, PT, R9, R8, PT ;  /* 0x000000080900720c */ /* 0x000fda0003f06270 */
[----:B------:R-:W-:Y:S05]  /*1dd50*/  @P0 BRA `(.L_x_11593) ;  /* 0x0000001000200947 */ /* 0x000fea0003800000 */
[----:B------:R-:W-:Y:S01]  /*1dd60*/  ULDC UR4, c[0x0][0xac8] ;  /* 0x0002b20000047ab9 */ /* 0x000fe20000000800 */
[C---:B------:R-:W-:Y:S01]  /*1dd70*/  VIADD R12, R156.reuse, 0x8 ;  /* 0x000000089c0c7836 */ /* 0x040fe20000000000 */
[C---:B------:R-:W-:Y:S01]  /*1dd80*/  ISETP.GE.AND P3, PT, R156.reuse, UR4, PT ;  /* 0x000000049c007c0c */ /* 0x040fe2000bf66270 */
[C---:B------:R-:W-:Y:S01]  /*1dd90*/  VIADD R10, R156.reuse, 0x10 ;  /* 0x000000109c0a7836 */ /* 0x040fe20000000000 */
[----:B01----:R-:W-:Y:S01]  /*1dda0*/  SHF.R.S32.HI R0, RZ, 0x1f, R156 ;  /* 0x0000001fff007819 */ /* 0x003fe2000001149c */
[----:B------:R-:W-:Y:S01]  /*1ddb0*/  VIADD R15, R156, 0x18 ;  /* 0x000000189c0f7836 */ /* 0x000fe20000000000 */
[----:B------:R-:W-:Y:S01]  /*1ddc0*/  ISETP.GE.AND P4, PT, R12, UR4, PT ;  /* 0x000000040c007c0c */ /* 0x000fe2000bf86270 */
[----:B------:R-:W-:Y:S01]  /*1ddd0*/  VIADD R13, R156, 0x8 ;  /* 0x000000089c0d7836 */ /* 0x000fe20000000000 */
[----:B------:R-:W-:Y:S01]  /*1dde0*/  ISETP.GE.AND P1, PT, R10, UR4, PT ;  /* 0x000000040a007c0c */ /* 0x000fe2000bf26270 */
[C---:B------:R-:W-:Y:S01]  /*1ddf0*/  VIADD R11, R156.reuse, 0x10 ;  /* 0x000000109c0b7836 */ /* 0x040fe20000000000 */
[----:B------:R-:W-:Y:S01]  /*1de00*/  ISETP.GE.AND P2, PT, R15, UR4, PT ;  /* 0x000000040f007c0c */ /* 0x000fe2000bf46270 */
[C---:B------:R-:W-:Y:S01]  /*1de10*/  VIADD R20, R156.reuse, 0x20 ;  /* 0x000000209c147836 */ /* 0x040fe20000000000 */
[----:B------:R-:W-:Y:S01]  /*1de20*/  SHF.R.S32.HI R13, RZ, 0x1f, R13 ;  /* 0x0000001fff0d7819 */ /* 0x000fe2000001140d */
[C---:B------:R-:W-:Y:S01]  /*1de30*/  VIADD R21, R156.reuse, 0x30 ;  /* 0x000000309c157836 */ /* 0x040fe20000000000 */
[----:B------:R-:W-:Y:S01]  /*1de40*/  SHF.R.S32.HI R11, RZ, 0x1f, R11 ;  /* 0x0000001fff0b7819 */ /* 0x000fe2000001140b */
[C---:B------:R-:W-:Y:S01]  /*1de50*/  VIADD R25, R156.reuse, 0x18 ;  /* 0x000000189c197836 */ /* 0x040fe20000000000 */
[C---:B--2---:R-:W-:Y:S01]  /*1de60*/  @!P3 LEA R4, P0, R156.reuse, R14, 0x2 ;  /* 0x0000000e9c04b211 */ /* 0x044fe200078010ff */
[----:B------:R-:W-:-:S03]  /*1de70*/  VIADD R24, R156, 0x20 ;  /* 0x000000209c187836 */ /* 0x000fc60000000000 */
[CC--:B----4-:R-:W-:Y:S01]  /*1de80*/  @!P3 LEA.HI.X R5, R156.reuse, R3.reuse, R0, 0x2, P0 ;  /* 0x000000039c05b211 */ /* 0x0d0fe200000f1400 */
[----:B------:R-:W-:Y:S01]  /*1de90*/  VIADD R0, R156, 0x28 ;  /* 0x000000289c007836 */ /* 0x000fe20000000000 */
[-C--:B------:R-:W-:Y:S02]  /*1dea0*/  @!P4 LEA R6, P0, R12, R14.reuse, 0x2 ;  /* 0x0000000e0c06c211 */ /* 0x080fe400078010ff */
[----:B------:R-:W-:Y:S01]  /*1deb0*/  @!P1 LEA R8, P5, R10, R14, 0x2 ;  /* 0x0000000e0a089211 */ /* 0x000fe200078a10ff */
[----:B------:R-:W-:Y:S01]  /*1dec0*/  @!P3 ST.E.64 desc[UR54][R4.64], R90 ;  /* 0x0000005a0400b985 */ /* 0x000fe2000c101b36 */
[----:B------:R-:W-:Y:S02]  /*1ded0*/  ISETP.GE.AND P3, PT, R20, UR4, PT ;  /* 0x0000000414007c0c */ /* 0x000fe4000bf66270 */
[-C--:B------:R-:W-:Y:S02]  /*1dee0*/  @!P4 LEA.HI.X R7, R12, R3.reuse, R13, 0x2, P0 ;  /* 0x000000030c07c211 */ /* 0x080fe400000f140d */
[----:B------:R-:W-:-:S02]  /*1def0*/  @!P1 LEA.HI.X R9, R10, R3, R11, 0x2, P5 ;  /* 0x000000030a099211 */ /* 0x000fc400028f140b */
[----:B------:R-:W-:Y:S01]  /*1df00*/  SHF.R.S32.HI R25, RZ, 0x1f, R25 ;  /* 0x0000001fff197819 */ /* 0x000fe20000011419 */
[----:B------:R0:W-:Y:S01]  /*1df10*/  @!P4 ST.E.64 desc[UR54][R6.64], R94 ;  /* 0x0000005e0600c985 */ /* 0x0001e2000c101b36 */
[-C--:B------:R-:W-:Y:S02]  /*1df20*/  @!P2 LEA R10, P4, R15, R14.reuse, 0x2 ;  /* 0x0000000e0f0aa211 */ /* 0x080fe400078810ff */
[----:B------:R-:W-:Y:S01]  /*1df30*/  ISETP.GE.AND P0, PT, R0, UR4, PT ;  /* 0x0000000400007c0c */ /* 0x000fe2000bf06270 */
[----:B------:R1:W-:Y:S01]  /*1df40*/  @!P1 ST.E.64 desc[UR54][R8.64], R98 ;  /* 0x0000006208009985 */ /* 0x0003e2000c101b36 */
[----:B------:R-:W-:Y:S02]  /*1df50*/  ISETP.GE.AND P1, PT, R21, UR4, PT ;  /* 0x0000000415007c0c */ /* 0x000fe4000bf26270 */
[----:B------:R-:W-:Y:S02]  /*1df60*/  @!P3 LEA R12, P5, R20, R14, 0x2 ;  /* 0x0000000e140cb211 */ /* 0x000fe400078a10ff */
[----:B------:R-:W-:-:S02]  /*1df70*/  SHF.R.S32.HI R24, RZ, 0x1f, R24 ;  /* 0x0000001fff187819 */ /* 0x000fc40000011418 */
[-C--:B------:R-:W-:Y:S01]  /*1df80*/  @!P2 LEA.HI.X R11, R15, R3.reuse, R25, 0x2, P4 ;  /* 0x000000030f0ba211 */ /* 0x080fe200020f1419 */
[----:B------:R-:W-:Y:S01]  /*1df90*/  VIADD R15, R156, 0x38 ;  /* 0x000000389c0f7836 */ /* 0x000fe20000000000 */
[----:B------:R-:W-:Y:S01]  /*1dfa0*/  @!P3 LEA.HI.X R13, R20, R3, R24, 0x2, P5 ;  /* 0x00000003140db211 */ /* 0x000fe200028f1418 */
[C---:B------:R-:W-:Y:S02]  /*1dfb0*/  VIADD R25, R156.reuse, 0x30 ;  /* 0x000000309c197836 */ /* 0x040fe40000000000 */
[C---:B------:R-:W-:Y:S01]  /*1dfc0*/  VIADD R24, R156.reuse, 0x28 ;  /* 0x000000289c187836 */ /* 0x040fe20000000000 */
[----:B------:R2:W-:Y:S01]  /*1dfd0*/  @!P2 ST.E.64 desc[UR54][R10.64], R102 ;  /* 0x000000660a00a985 */ /* 0x0005e2000c101b36 */
[----:B------:R-:W-:Y:S01]  /*1dfe0*/  ISETP.GE.AND P2, PT, R15, UR4, PT ;  /* 0x000000040f007c0c */ /* 0x000fe2000bf46270 */
[----:B------:R-:W-:Y:S01]  /*1dff0*/  VIADD R20, R156, 0x40 ;  /* 0x000000409c147836 */ /* 0x000fe20000000000 */
[----:B------:R-:W-:Y:S01]  /*1e000*/  SHF.R.S32.HI R25, RZ, 0x1f, R25 ;  /* 0x0000001fff197819 */ /* 0x000fe20000011419 */
[----:B------:R3:W-:Y:S01]  /*1e010*/  @!P3 ST.E.64 desc[UR54][R12.64], R106 ;  /* 0x0000006a0c00b985 */ /* 0x0007e2000c101b36 */
[----:B0-----:R-:W-:-:S02]  /*1e020*/  @!P1 LEA R6, P5, R21, R14, 0x2 ;  /* 0x0000000e15069211 */ /* 0x001fc400078a10ff */
[-C--:B------:R-:W-:Y:S02]  /*1e030*/  @!P0 LEA R4, P4, R0, R14.reuse, 0x2 ;  /* 0x0000000e00048211 */ /* 0x080fe400078810ff */
[----:B------:R-:W-:Y:S02]  /*1e040*/  SHF.R.S32.HI R24, RZ, 0x1f, R24 ;  /* 0x0000001fff187819 */ /* 0x000fe40000011418 */
[-C--:B------:R-:W-:Y:S01]  /*1e050*/  @!P1 LEA.HI.X R7, R21, R3.reuse, R25, 0x2, P5 ;  /* 0x0000000315079211 */ /* 0x080fe200028f1419 */
[----:B------:R-:W-:Y:S01]  /*1e060*/  VIADD R21, R156, 0x38 ;  /* 0x000000389c157836 */ /* 0x000fe20000000000 */
[----:B------:R-:W-:Y:S01]  /*1e070*/  @!P0 LEA.HI.X R5, R0, R3, R24, 0x2, P4 ;  /* 0x0000000300058211 */ /* 0x000fe200020f1418 */
[----:B------:R-:W-:Y:S01]  /*1e080*/  VIADD R24, R156, 0x48 ;  /* 0x000000489c187836 */ /* 0x000fe20000000000 */
[----:B------:R-:W-:Y:S01]  /*1e090*/  ISETP.GE.AND P4, PT, R20, UR4, PT ;  /* 0x0000000414007c0c */ /* 0x000fe2000bf86270 */
[C---:B------:R-:W-:Y:S01]  /*1e0a0*/  VIADD R0, R156.reuse, 0x50 ;  /* 0x000000509c007836 */ /* 0x040fe20000000000 */
[----:B------:R-:W-:Y:S01]  /*1e0b0*/  SHF.R.S32.HI R21, RZ, 0x1f, R21 ;  /* 0x0000001fff157819 */ /* 0x000fe20000011415 */
[----:B------:R0:W-:Y:S01]  /*1e0c0*/  @!P0 ST.E.64 desc[UR54][R4.64], R110 ;  /* 0x0000006e04008985 */ /* 0x0001e2000c101b36 */
[----:B-1----:R-:W-:Y:S01]  /*1e0d0*/  @!P2 LEA R8, P5, R15, R14, 0x2 ;  /* 0x0000000e0f08a211 */ /* 0x002fe200078a10ff */
[----:B------:R-:W-:Y:S01]  /*1e0e0*/  VIADD R25, R156, 0x48 ;  /* 0x000000489c197836 */ /* 0x000fe20000000000 */
[----:B------:R-:W-:Y:S01]  /*1e0f0*/  ISETP.GE.AND P3, PT, R24, UR4, PT ;  /* 0x0000000418007c0c */ /* 0x000fe2000bf66270 */
[----:B------:R0:W-:Y:S01]  /*1e100*/  @!P1 ST.E.64 desc[UR54][R6.64], R114 ;  /* 0x0000007206009985 */ /* 0x0001e2000c101b36 */
[----:B------:R-:W-:-:S02]  /*1e110*/  ISETP.GE.AND P0, PT, R0, UR4, PT ;  /* 0x0000000400007c0c */ /* 0x000fc4000bf06270 */
[----:B------:R-:W-:Y:S01]  /*1e120*/  @!P2 LEA.HI.X R9, R15, R3, R21, 0x2, P5 ;  /* 0x000000030f09a211 */ /* 0x000fe200028f1415 */
[C---:B------:R-:W-:Y:S01]  /*1e130*/  VIADD R21, R156.reuse, 0x40 ;  /* 0x000000409c157836 */ /* 0x040fe20000000000 */
[----:B------:R-:W-:Y:S01]  /*1e140*/  SHF.R.S32.HI R25, RZ, 0x1f, R25 ;  /* 0x0000001fff197819 */ /* 0x000fe20000011419 */
[----:B------:R-:W-:Y:S01]  /*1e150*/  VIADD R15, R156, 0x50 ;  /* 0x000000509c0f7836 */ /* 0x000fe20000000000 */
[-C--:B--2---:R-:W-:Y:S01]  /*1e160*/  @!P4 LEA R10, P1, R20, R14.reuse, 0x2 ;  /* 0x0000000e140ac211 */ /* 0x084fe200078210ff */
[----:B------:R0:W-:Y:S01]  /*1e170*/  @!P2 ST.E.64 desc[UR54][R8.64], R118 ;  /* 0x000000760800a985 */ /* 0x0001e2000c101b36 */
[----:B------:R-:W-:Y:S02]  /*1e180*/  SHF.R.S32.HI R21, RZ, 0x1f, R21 ;  /* 0x0000001fff157819 */ /* 0x000fe40000011415 */
[----:B------:R-:W-:Y:S02]  /*1e190*/  SHF.R.S32.HI R15, RZ, 0x1f, R15 ;  /* 0x0000001fff0f7819 */ /* 0x000fe4000001140f */
[----:B---3--:R-:W-:-:S02]  /*1e1a0*/  @!P3 LEA R12, P5, R24, R14, 0x2 ;  /* 0x0000000e180cb211 */ /* 0x008fc400078a10ff */
[-C--:B------:R-:W-:Y:S02]  /*1e1b0*/  @!P4 LEA.HI.X R11, R20, R3.reuse, R21, 0x2, P1 ;  /* 0x00000003140bc211 */ /* 0x080fe400008f1415 */
[----:B------:R-:W-:Y:S02]  /*1e1c0*/  @!P0 LEA R20, P1, R0, R14, 0x2 ;  /* 0x0000000e00148211 */ /* 0x000fe400078210ff */
[-C--:B------:R-:W-:Y:S01]  /*1e1d0*/  @!P3 LEA.HI.X R13, R24, R3.reuse, R25, 0x2, P5 ;  /* 0x00000003180db211 */ /* 0x080fe200028f1419 */
[----:B------:R-:W-:Y:S01]  /*1e1e0*/  VIADD R24, R156, 0x58 ;  /* 0x000000589c187836 */ /* 0x000fe20000000000 */
[----:B------:R-:W-:Y:S01]  /*1e1f0*/  @!P0 LEA.HI.X R21, R0, R3, R15, 0x2, P1 ;  /* 0x0000000300158211 */ /* 0x000fe200008f140f */
[----:B------:R0:W-:Y:S04]  /*1e200*/  @!P4 ST.E.64 desc[UR54][R10.64], R122 ;  /* 0x0000007a0a00c985 */ /* 0x0001e8000c101b36 */
[----:B------:R0:W-:Y:S04]  /*1e210*/  @!P3 ST.E.64 desc[UR54][R12.64], R126 ;  /* 0x0000007e0c00b985 */ /* 0x0001e8000c101b36 */
[----:B------:R0:W-:Y:S01]  /*1e220*/  @!P0 ST.E.64 desc[UR54][R20.64], R130 ;  /* 0x0000008214008985 */ /* 0x0001e2000c101b36 */
[----:B------:R-:W-:-:S13]  /*1e230*/  ISETP.GE.AND P0, PT, R24, UR4, PT ;  /* 0x0000000418007c0c */ /* 0x000fda000bf06270 */
[----:B0-----:R-:W-:Y:S05]  /*1e240*/  @P0 BRA `(.L_x_11593) ;  /* 0x0000000800e40947 */ /* 0x001fea0003800000 */
[----:B------:R-:W-:Y:S02]  /*1e250*/  LEA R14, P0, R24, R14, 0x2 ;  /* 0x0000000e180e7211 */ /* 0x000fe400078010ff */
[----:B------:R-:W-:-:S04]  /*1e260*/  SHF.R.S32.HI R0, RZ, 0x1f, R24 ;  /* 0x0000001fff007819 */ /* 0x000fc80000011418 */
[----:B------:R-:W-:-:S05]  /*1e270*/  LEA.HI.X R15, R24, R3, R0, 0x2, P0 ;  /* 0x00000003180f7211 */ /* 0x000fca00000f1400 */
[----:B------:R0:W-:Y:S01]  /*1e280*/  ST.E.64 desc[UR54][R14.64], R134 ;  /* 0x000000860e007985 */ /* 0x0001e2000c101b36 */
[----:B------:R-:W-:Y:S05]  /*1e290*/  BRA `(.L_x_11593) ;  /* 0x0000000800d07947 */ /* 0x000fea0003800000 */
.L_x_11586:
        /* <DEDUP_REMOVED lines=10> */
[----:B------:R-:W2:Y:S01]  /*1e340*/  @P1 LDC.64 R6, c[0x0][0xc08] ;  /* 0x00030200ff061b82 */ /* 0x000ea20000000a00 */
[----:B------:R-:W-:Y:S02]  /*1e350*/  ULDC UR4, c[0x0][0xa88] ;  /* 0x0002a20000047ab9 */ /* 0x000fe40000000800 */
[----:B------:R-:W-:Y:S01]  /*1e360*/  IMAD.U32 R20, RZ, RZ, UR4 ;  /* 0x00000004ff147e24 */ /* 0x000fe2000f8e00ff */
[----:B------:R-:W0:Y:S01]  /*1e370*/  S2R R9, SR_TID.X ;  /* 0x0000000000097919 */ /* 0x000e220000002100 */
[----:B---3--:R-:W-:-:S04]  /*1e380*/  IMAD.WIDE R4, R0, 0x4, R4 ;  /* 0x0000000400047825 */ /* 0x008fc800078e0204 */
[----:B--2---:R-:W-:Y:S01]  /*1e390*/  @P1 IMAD.WIDE R6, R0, 0x4, R6 ;  /* 0x0000000400061825 */ /* 0x004fe200078e0206 */
        /* <DEDUP_REMOVED lines=14> */
.L_x_11598:
[----:B------:R-:W-:Y:S01]  /*1e480*/  BSSY B1, `(.L_x_11599) ;  /* 0x0000037000017945 */ /* 0x000fe20003800000 */
[----:B------:R-:W-:Y:S02]  /*1e490*/  SEL R29, R0, RZ, !P0 ;  /* 0x000000ff001d7207 */ /* 0x000fe40004000000 */
[----:B------:R-:W-:Y:S02]  /*1e4a0*/  SEL R28, R28, RZ, !P0 ;  /* 0x000000ff1c1c7207 */ /* 0x000fe40004000000 */
[----:B-----5:R-:W-:Y:S01]  /*1e4b0*/  SHF.R.S32.HI R26, RZ, 0x1f, R3 ;  /* 0x0000001fff1a7819 */ /* 0x020fe20000011403 */
[----:B------:R-:W-:Y:S06]  /*1e4c0*/  @P3 BRA `(.L_x_11600) ;  /* 0x0000000000c83947 */ /* 0x000fec0003800000 */
[----:B--2---:R-:W2:Y:S01]  /*1e4d0*/  LDL R4, [R1+0x5c] ;  /* 0x00005c0001047983 */ /* 0x004ea20000100800 */
[----:B------:R-:W0:Y:S02]  /*1e4e0*/  LDC R37, c[0x0][0xbe8] ;  /* 0x0002fa00ff257b82 */ /* 0x000e240000000800 */
[----:B0-----:R-:W-:Y:S01]  /*1e4f0*/  IMAD R0, R20, R37, RZ ;  /* 0x0000002514007224 */ /* 0x001fe200078e02ff */
[----:B--2---:R-:W-:-:S04]  /*1e500*/  IADD3 R31, R4, -0x80, R9 ;  /* 0xffffff80041f7810 */ /* 0x004fc80007ffe009 */
[----:B------:R-:W-:-:S13]  /*1e510*/  ISETP.GE.AND P0, PT, R31, R0, PT ;  /* 0x000000001f00720c */ /* 0x000fda0003f06270 */
[----:B------:R-:W-:Y:S05]  /*1e520*/  @P0 BRA `(.L_x_11600) ;  /* 0x0000000000b00947 */ /* 0x000fea0003800000 */
[----:B-1----:R-:W2:Y:S01]  /*1e530*/  LDL.LU R32, [R1+0xb0] ;  /* 0x0000b00001207983 */ /* 0x002ea20000300800 */
        /* <DEDUP_REMOVED lines=43> */
.L_x_11600:
[----:B------:R-:W-:Y:S05]  /*1e7f0*/  BSYNC B1 ;  /* 0x0000000000017941 */ /* 0x000fea0003800000 */
.L_x_11599:
[----:B------:R-:W-:Y:S05]  /*1e800*/  @P2 BRA `(.L_x_11593) ;  /* 0x0000000400742947 */ /* 0x000fea0003800000 */
[----:B------:R-:W3:Y:S01]  /*1e810*/  LDL R27, [R1+0x5c] ;  /* 0x00005c00011b7983 */ /* 0x000ee20000100800 */
[----:B------:R-:W4:Y:S01]  /*1e820*/  LDC R21, c[0x0][0xbe8] ;  /* 0x0002fa00ff157b82 */ /* 0x000f220000000800 */
[----:B0-2---:R-:W-:Y:S01]  /*1e830*/  SHF.R.S32.HI R5, RZ, 0x1f, R30 ;  /* 0x0000001fff057819 */ /* 0x005fe2000001141e */
        /* <DEDUP_REMOVED lines=14> */
[----:B----4-:R-:W-:-:S03]  /*1e920*/  ISETP.NE.AND P0, PT, R21, 0x1, PT ;  /* 0x000000011500780c */ /* 0x010fc60003f05270 */
[----:B------:R-:W-:Y:S01]  /*1e930*/  IMAD R5, R155, UR5, R5 ;  /* 0x000000059b057c24 */ /* 0x000fe2000f8e0205 */
[----:B------:R-:W-:Y:S01]  /*1e940*/  ULDC.64 UR4, c[0x0][0xae0] ;  /* 0x0002b80000047ab9 */ /* 0x000fe20000000a00 */
[C---:B------:R-:W-:Y:S02]  /*1e950*/  IMAD R7, R29.reuse, UR7, R6 ;  /* 0x000000071d077c24 */ /* 0x040fe4000f8e0206 */
[----:B------:R-:W-:-:S04]  /*1e960*/  IMAD.WIDE.U32 R4, R29, UR6, R4 ;  /* 0x000000061d047c25 */ /* 0x000fc8000f8e0004 */
[----:B------:R-:W-:Y:S02]  /*1e970*/  IMAD.IADD R5, R5, 0x1, R7 ;  /* 0x0000000105057824 */ /* 0x000fe400078e0207 */
[----:B------:R-:W0:Y:S08]  /*1e980*/  @P0 LDC R8, c[0x0][0xbec] ;  /* 0x0002fb00ff080b82 */ /* 0x000e300000000800 */
[----:B------:R-:W2:Y:S01]  /*1e990*/  @P0 LDC R11, c[0x0][0xbf0] ;  /* 0x0002fc00ff0b0b82 */ /* 0x000ea20000000800 */
[----:B---3--:R-:W-:-:S04]  /*1e9a0*/  IMAD.IADD R9, R27, 0x1, R0 ;  /* 0x000000011b097824 */ /* 0x008fc800078e0200 */
[----:B0-----:R-:W-:-:S04]  /*1e9b0*/  @P0 IMAD.HI.U32 R0, R9, R8, RZ ;  /* 0x0000000809000227 */ /* 0x001fc800078e00ff */
[----:B------:R-:W-:Y:S01]  /*1e9c0*/  IMAD.MOV.U32 R3, RZ, RZ, R9 ;  /* 0x000000ffff037224 */ /* 0x000fe200078e0009 */
[----:B--2---:R-:W-:-:S04]  /*1e9d0*/  @P0 SHF.R.U32.HI R3, RZ, R11, R0 ;  /* 0x0000000bff030219 */ /* 0x004fc80000011600 */
        /* <DEDUP_REMOVED lines=25> */
.L_x_11797:
[----:B------:R-:W-:Y:S01]  /*1eb70*/  IMAD R21, R20, R21, RZ ;  /* 0x0000001514157224 */ /* 0x000fe200078e02ff */
[----:B------:R-:W-:Y:S01]  /*1eb80*/  BSSY B1, `(.L_x_11602) ;  /* 0x0000011000017945 */ /* 0x000fe20003800000 */
[----:B------:R-:W-:-:S05]  /*1eb90*/  IMAD.IADD R6, R25, 0x1, R27 ;  /* 0x0000000119067824 */ /* 0x000fca00078e021b */
        /* <DEDUP_REMOVED lines=15> */
.L_x_11603:
[----:B------:R-:W-:Y:S05]  /*1ec90*/  BSYNC B1 ;  /* 0x0000000000017941 */ /* 0x000fea0003800000 */
.L_x_11602:
[----:B------:R-:W-:-:S03]  /*1eca0*/  UMOV UR4, 0xffffffff ;  /* 0xffffffff00047882 */ /* 0x000fc60000000000 */
[----:B------:R-:W-:Y:S05]  /*1ecb0*/  BRA.DIV UR4, `(.L_x_11604) ;  /* 0x0000009204f87947 */ /* 0x000fea000b800000 */
[----:B--2---:R2:W0:Y:S04]  /*1ecc0*/  SHFL.IDX PT, R3, R4, 0x1, 0x1c1f ;  /* 0x003c1f0004037f89 */ /* 0x00442800000e0000 */
[----:B---34-:R2:W3:Y:S02]  /*1ecd0*/  SHFL.IDX PT, R14, R0, 0x1, 0x1c1f ;  /* 0x003c1f00000e7f89 */ /* 0x0184e400000e0000 */
.L_x_11801:
        /* <DEDUP_REMOVED lines=16> */
.L_x_11593:
[----:B------:R-:W-:Y:S05]  /*1ede0*/  BSYNC B0 ;  /* 0x0000000000007941 */ /* 0x000fea0003800000 */
.L_x_11585:
[----:B------:R-:W-:Y:S02]  /*1edf0*/  ULDC UR4, c[0x0][0xc3c] ;  /* 0x00030f0000047ab9 */ /* 0x000fe40000000800 */
[----:B-1----:R-:W-:-:S13]  /*1ee00*/  ISETP.GE.AND P0, PT, R35, UR4, PT ;  /* 0x0000000423007c0c */ /* 0x002fda000bf06270 */
[----:B------:R-:W-:Y:S05]  /*1ee10*/  @!P0 BRA `(.L_x_11605) ;  /* 0xfffffe2400c88947 */ /* 0x000fea000383ffff */
[----:B------:R-:W-:Y:S05]  /*1ee20*/  BRA `(.L_x_11378) ;  /* 0x0000008000687947 */ /* 0x000fea0003800000 */
.L_x_11376:
        /* <DEDUP_REMOVED lines=16> */
.L_x_11606:
        /* <DEDUP_REMOVED lines=44> */
.L_x_11610:
        /* <DEDUP_REMOVED lines=37> */
.L_x_11608:
        /* <DEDUP_REMOVED lines=13> */
.L_x_11611:
[----:B-1----:R-:W-:Y:S02]  /*1f510*/  IMAD R24, R24, UR5, R5 ;  /* 0x0000000518187c24 */ /* 0x002fe4000f8e0205 */
[----:B------:R-:W-:-:S03]  /*1f520*/  VIADD R27, R27, UR4 ;  /* 0x000000041b1b7c36 */ /* 0x000fc60008000000 */
[----:B------:R-:W-:Y:S01]  /*1f530*/  IADD3 R4, -R24, UR6, RZ ;  /* 0x0000000618047c10 */ /* 0x000fe2000fffe1ff */
[----:B------:R-:W-:Y:S06]  /*1f540*/  @!P1 BRA `(.L_x_11612) ;  /* 0x0000000000e89947 */ /* 0x000fec0003800000 */
[----:B--2---:R-:W-:Y:S02]  /*1f550*/  IABS R7, R25 ;  /* 0x0000001900077213 */ /* 0x004fe40000000000 */
[----:B------:R-:W-:Y:S02]  /*1f560*/  IABS R5, R6 ;  /* 0x0000000600057213 */ /* 0x000fe40000000000 */
[----:B------:R-:W1:Y:S08]  /*1f570*/  I2F.RP R8, R7 ;  /* 0x0000000700087306 */ /* 0x000e700000209400 */
[----:B-1----:R-:W0:Y:S02]  /*1f580*/  MUFU.RCP R8, R8 ;  /* 0x0000000800087308 */ /* 0x002e240000001000 */
[----:B0-----:R-:W-:Y:S01]  /*1f590*/  VIADD R2, R8, 0xffffffe ;  /* 0x0ffffffe08027836 */ /* 0x001fe20000000000 */
[----:B------:R-:W-:-:S05]  /*1f5a0*/  IABS R8, R4 ;  /* 0x0000000400087213 */ /* 0x000fca0000000000 */
[----:B------:R0:W1:Y:S02]  /*1f5b0*/  F2I.FTZ.U32.TRUNC.NTZ R3, R2 ;  /* 0x0000000200037305 */ /* 0x000064000021f000 */
[----:B0-----:R-:W-:Y:S02]  /*1f5c0*/  IMAD.MOV.U32 R2, RZ, RZ, RZ ;  /* 0x000000ffff027224 */ /* 0x001fe400078e00ff */
[----:B-1----:R-:W-:-:S04]  /*1f5d0*/  IMAD.MOV R10, RZ, RZ, -R3 ;  /* 0x000000ffff0a7224 */ /* 0x002fc800078e0a03 */
[----:B------:R-:W-:Y:S01]  /*1f5e0*/  IMAD R9, R10, R7, RZ ;  /* 0x000000070a097224 */ /* 0x000fe200078e02ff */
[----:B------:R-:W-:-:S03]  /*1f5f0*/  IABS R10, R25 ;  /* 0x00000019000a7213 */ /* 0x000fc60000000000 */
[----:B------:R-:W-:Y:S02]  /*1f600*/  IMAD.HI.U32 R3, R3, R9, R2 ;  /* 0x0000000903037227 */ /* 0x000fe400078e0002 */
[----:B------:R-:W0:Y:S02]  /*1f610*/  I2F.RP R9, R5 ;  /* 0x0000000500097306 */ /* 0x000e240000209400 */
[----:B------:R-:W-:Y:S01]  /*1f620*/  IMAD.MOV R11, RZ, RZ, -R10 ;  /* 0x000000ffff0b7224 */ /* 0x000fe200078e0a0a */
[----:B------:R-:W-:Y:S01]  /*1f630*/  IABS R10, R6 ;  /* 0x00000006000a7213 */ /* 0x000fe20000000000 */
[----:B------:R-:W-:-:S04]  /*1f640*/  IMAD.HI.U32 R2, R3, R8, RZ ;  /* 0x0000000803027227 */ /* 0x000fc800078e00ff */
[----:B------:R-:W-:Y:S02]  /*1f650*/  IMAD R8, R2, R11, R8 ;  /* 0x0000000b02087224 */ /* 0x000fe400078e0208 */
[----:B------:R-:W-:-:S03]  /*1f660*/  IMAD.MOV R10, RZ, RZ, -R10 ;  /* 0x000000ffff0a7224 */ /* 0x000fc600078e0a0a */
[----:B------:R-:W-:Y:S01]  /*1f670*/  ISETP.GT.U32.AND P1, PT, R7, R8, PT ;  /* 0x000000080700720c */ /* 0x000fe20003f24070 */
[----:B0-----:R-:W0:-:S12]  /*1f680*/  MUFU.RCP R9, R9 ;  /* 0x0000000900097308 */ /* 0x001e180000001000 */
[----:B------:R-:W-:Y:S02]  /*1f690*/  @!P1 IMAD.IADD R8, R8, 0x1, -R7 ;  /* 0x0000000108089824 */ /* 0x000fe400078e0a07 */
[----:B------:R-:W-:Y:S01]  /*1f6a0*/  @!P1 VIADD R2, R2, 0x1 ;  /* 0x0000000102029836 */ /* 0x000fe20000000000 */
[----:B------:R-:W-:Y:S02]  /*1f6b0*/  ISETP.NE.AND P1, PT, R25, RZ, PT ;  /* 0x000000ff1900720c */ /* 0x000fe40003f25270 */
[----:B------:R-:W-:Y:S01]  /*1f6c0*/  ISETP.GE.U32.AND P0, PT, R8, R7, PT ;  /* 0x000000070800720c */ /* 0x000fe20003f06070 */
[----:B0-----:R-:W-:Y:S01]  /*1f6d0*/  VIADD R3, R9, 0xffffffe ;  /* 0x0ffffffe09037836 */ /* 0x001fe20000000000 */
[----:B------:R-:W-:-:S04]  /*1f6e0*/  LOP3.LUT R7, R4, R25, RZ, 0x3c, !PT ;  /* 0x0000001904077212 */ /* 0x000fc800078e3cff */
[----:B------:R-:W-:Y:S01]  /*1f6f0*/  ISETP.GE.AND P2, PT, R7, RZ, PT ;  /* 0x000000ff0700720c */ /* 0x000fe20003f46270 */
[----:B------:R-:W0:Y:S06]  /*1f700*/  F2I.FTZ.U32.TRUNC.NTZ R3, R3 ;  /* 0x0000000300037305 */ /* 0x000e2c000021f000 */
[----:B------:R-:W-:-:S04]  /*1f710*/  @P0 VIADD R2, R2, 0x1 ;  /* 0x0000000102020836 */ /* 0x000fc80000000000 */
[----:B------:R-:W-:-:S04]  /*1f720*/  IMAD.MOV.U32 R9, RZ, RZ, R2 ;  /* 0x000000ffff097224 */ /* 0x000fc800078e0002 */
[----:B------:R-:W-:Y:S01]  /*1f730*/  @!P2 IMAD.MOV R9, RZ, RZ, -R9 ;  /* 0x000000ffff09a224 */ /* 0x000fe200078e0a09 */
[----:B------:R-:W-:Y:S01]  /*1f740*/  @!P1 LOP3.LUT R9, RZ, R25, RZ, 0x33, !PT ;  /* 0x00000019ff099212 */ /* 0x000fe200078e33ff */
[----:B0-----:R-:W-:-:S03]  /*1f750*/  IMAD.MOV R2, RZ, RZ, -R3 ;  /* 0x000000ffff027224 */ /* 0x001fc600078e0a03 */
[----:B------:R-:W-:Y:S01]  /*1f760*/  IABS R8, R9 ;  /* 0x0000000900087213 */ /* 0x000fe20000000000 */
[----:B------:R-:W-:Y:S02]  /*1f770*/  IMAD R7, R2, R5, RZ ;  /* 0x0000000502077224 */ /* 0x000fe400078e02ff */
[----:B------:R-:W-:-:S04]  /*1f780*/  IMAD.MOV.U32 R2, RZ, RZ, RZ ;  /* 0x000000ffff027224 */ /* 0x000fc800078e00ff */
        /* <DEDUP_REMOVED lines=22> */
.L_x_11612:
        /* <DEDUP_REMOVED lines=15> */
[----:B------:R-:W-:Y:S02]  /*1f9e0*/  IMAD.MOV.U32 R9, RZ, RZ, R11 ;  /* 0x000000ffff097224 */ /* 0x000fe400078e000b */
        /* <DEDUP_REMOVED lines=19> */
[----:B------:R-:W-:-:S02]  /*1fb20*/  IABS R10, R4 ;  /* 0x00000004000a7213 */ /* 0x000fc40000000000 */
[----:B------:R-:W-:Y:S01]  /*1fb30*/  IABS R8, R6 ;  /* 0x0000000600087213 */ /* 0x000fe20000000000 */
[----:B------:R-:W-:Y:S01]  /*1fb40*/  IMAD.MOV R26, RZ, RZ, -R6 ;  /* 0x000000ffff1a7224 */ /* 0x000fe200078e0a06 */
[----:B------:R-:W-:Y:S02]  /*1fb50*/  IADD3 R7, R7, 0x1000000, R4 ;  /* 0x0100000007077810 */ /* 0x000fe40007ffe004 */
[----:B------:R-:W0:Y:S08]  /*1fb60*/  I2F.RP R9, R8 ;  /* 0x0000000800097306 */ /* 0x000e300000209400 */
[----:B0-----:R-:W0:Y:S02]  /*1fb70*/  MUFU.RCP R9, R9 ;  /* 0x0000000900097308 */ /* 0x001e240000001000 */
[----:B0-----:R-:W-:-:S06]  /*1fb80*/  VIADD R3, R9, 0xffffffe ;  /* 0x0ffffffe09037836 */ /* 0x001fcc0000000000 */
[----:B------:R-:W0:Y:S02]  /*1fb90*/  F2I.FTZ.U32.TRUNC.NTZ R3, R3 ;  /* 0x0000000300037305 */ /* 0x000e24000021f000 */
[----:B0-----:R-:W-:-:S04]  /*1fba0*/  IMAD.MOV R11, RZ, RZ, -R3 ;  /* 0x000000ffff0b7224 */ /* 0x001fc800078e0a03 */
[----:B------:R-:W-:Y:S01]  /*1fbb0*/  IMAD R5, R11, R8, RZ ;  /* 0x000000080b057224 */ /* 0x000fe200078e02ff */
[----:B------:R-:W-:-:S03]  /*1fbc0*/  IABS R11, R6 ;  /* 0x00000006000b7213 */ /* 0x000fc60000000000 */
        /* <DEDUP_REMOVED lines=16> */
.L_x_11613:
[----:B------:R-:W-:-:S05]  /*1fcd0*/  LOP3.LUT R2, RZ, R2, RZ, 0x33, !PT ;  /* 0x00000002ff027212 */ /* 0x000fca00078e33ff */
[----:B------:R-:W-:Y:S01]  /*1fce0*/  IMAD.IADD R25, R25, 0x1, R2 ;  /* 0x0000000119197824 */ /* 0x000fe200078e0202 */
[----:B------:R-:W-:Y:S06]  /*1fcf0*/  BRA `(.L_x_11614) ;  /* 0x00000000000c7947 */ /* 0x000fec0003800000 */
.L_x_11609:
[----:B------:R-:W-:Y:S02]  /*1fd00*/  IMAD.MOV.U32 R25, RZ, RZ, RZ ;  /* 0x000000ffff197224 */ /* 0x000fe400078e00ff */
[----:B------:R-:W-:Y:S02]  /*1fd10*/  IMAD.U32 R24, RZ, RZ, UR6 ;  /* 0x00000006ff187e24 */ /* 0x000fe4000f8e00ff */
[----:B------:R-:W-:-:S07]  /*1fd20*/  IMAD.MOV.U32 R26, RZ, RZ, RZ ;  /* 0x000000ffff1a7224 */ /* 0x000fce00078e00ff */
.L_x_11614:
[----:B------:R-:W-:-:S13]  /*1fd30*/  ISETP.NE.AND P0, PT, R0, RZ, PT ;  /* 0x000000ff0000720c */ /* 0x000fda0003f05270 */
[----:B------:R-:W0:Y:S01]  /*1fd40*/  @!P0 S2R R3, SR_CgaCtaId ;  /* 0x0000000000038919 */ /* 0x000e220000008800 */
[----:B------:R-:W-:-:S04]  /*1fd50*/  @!P0 MOV R0, 0x400 ;  /* 0x0000040000008802 */ /* 0x000fc80000000f00 */
[----:B0-----:R-:W-:-:S05]  /*1fd60*/  @!P0 LEA R0, R3, R0, 0x18 ;  /* 0x0000000003008211 */ /* 0x001fca00078ec0ff */
[----:B------:R0:W-:Y:S01]  /*1fd70*/  @!P0 STS.128 [R0+0x2d8d0], R24 ;  /* 0x02d8d01800008388 */ /* 0x0001e20000000c00 */
[----:B------:R-:W-:Y:S06]  /*1fd80*/  BAR.ARV 0x5, 0x200 ;  /* 0x0148000000007b1d */ /* 0x000fec0000002000 */
.L_x_11607:
        /* <DEDUP_REMOVED lines=28> */
[----:B------:R-:W-:Y:S01]  /*1ff50*/  SHF.R.U32.HI R3, RZ, 0x2, R6 ;  /* 0x00000002ff037819 */ /* 0x000fe20000011606 */
[----:B------:R-:W-:-:S02]  /*1ff60*/  IMAD.MOV.U32 R6, RZ, RZ, 0x1 ;  /* 0x00000001ff067424 */ /* 0x000fc400078e00ff */
[----:B------:R-:W-:Y:S01]  /*1ff70*/  STL [R1+0x10], R5 ;  /* 0x0000100501007387 */ /* 0x000fe20000100800 */
[----:B------:R-:W-:-:S03]  /*1ff80*/  LOP3.LUT R2, R2, 0x60, RZ, 0xc0, !PT ;  /* 0x0000006002027812 */ /* 0x000fc600078ec0ff */
[----:B------:R-:W-:Y:S04]  /*1ff90*/  STL [R1+0x48], RZ ;  /* 0x000048ff01007387 */ /* 0x000fe80000100800 */
[----:B------:R0:W-:Y:S04]  /*1ffa0*/  STL [R1+0x4], R4 ;  /* 0x0000040401007387 */ /* 0x0001e80000100800 */
[----:B------:R1:W-:Y:S01]  /*1ffb0*/  STL [R1], R6 ;  /* 0x0000000601007387 */ /* 0x0003e20000100800 */
[----:B0-----:R-:W-:Y:S02]  /*1ffc0*/  LOP3.LUT R4, R3, R2, RZ, 0xfc, !PT ;  /* 0x0000000203047212 */ /* 0x001fe400078efcff */
[----:B------:R-:W-:-:S02]  /*1ffd0*/  LOP3.LUT R3, R0, 0x20, RZ, 0xfc, !PT ;  /* 0x0000002000037812 */ /* 0x000fc400078efcff */
[----:B------:R-:W-:Y:S01]  /*1ffe0*/  LOP3.LUT R2, R0, 0x40, RZ, 0xfc, !PT ;  /* 0x0000004000027812 */ /* 0x000fe200078efcff */
[----:B------:R-:W-:-:S05]  /*1fff0*/  IMAD R0, R5, 0x2, R18 ;  /* 0x0000000205007824 */ /* 0x000fca00078e0212 */
[----:B------:R1:W-:Y:S02]  /*20000*/  STL [R1+0x30], R0 ;  /* 0x0000300001007387 */ /* 0x0003e40000100800 */
.L_x_11736:
[----:B------:R-:W-:Y:S05]  /*20010*/  YIELD ;  /* 0x0000000000007946 */ /* 0x000fea0003800000 */
[----:B------:R-:W-:Y:S01]  /*20020*/  ULDC.64 UR4, c[0x0][0xa28] ;  /* 0x00028a0000047ab9 */ /* 0x000fe20000000a00 */
[----:B------:R-:W-:Y:S01]  /*20030*/  IMAD.MOV.U32 R11, RZ, RZ, RZ ;  /* 0x000000ffff0b7224 */ /* 0x000fe200078e00ff */
[----:B------:R-:W-:Y:S01]  /*20040*/  ISETP.NE.U32.AND P0, PT, RZ, UR4, PT ;  /* 0x00000004ff007c0c */ /* 0x000fe2000bf05070 */
[----:B01----:R-:W0:Y:S01]  /*20050*/  LDC.64 R6, c[0x0][0xa00] ;  /* 0x00028000ff067b82 */ /* 0x003e220000000a00 */
[----:B------:R-:W-:Y:S01]  /*20060*/  IMAD.MOV.U32 R0, RZ, RZ, RZ ;  /* 0x000000ffff007224 */ /* 0x000fe200078e00ff */
[----:B------:R-:W-:Y:S01]  /*20070*/  ULDC.64 UR6, c[0x0][0xa10] ;  /* 0x0002840000067ab9 */ /* 0x000fe20000000a00 */
[----:B------:R-:W-:Y:S01]  /*20080*/  ISETP.NE.AND.EX P0, PT, RZ, UR5, PT, P0 ;  /* 0x00000005ff007c0c */ /* 0x000fe2000bf05300 */
[----:B------:R-:W-:-:S12]  /*20090*/  ULDC.64 UR4, c[0x0][0xa18] ;  /* 0x0002860000047ab9 */ /* 0x000fd80000000a00 */
[----:B------:R-:W1:Y:S02]  /*200a0*/  @P0 LDC.64 R2, c[0x0][0xa28] ;  /* 0x00028a00ff020b82 */ /* 0x000e640000000a00 */
[----:B-1----:R-:W-:-:S05]  /*200b0*/  @P0 IMAD.WIDE R2, R27, 0x4, R2 ;  /* 0x000000041b020825 */ /* 0x002fca00078e0202 */
[----:B--2---:R1:W2:Y:S01]  /*200c0*/  @P0 LDG.E R11, desc[UR54][R2.64] ;  /* 0x00000036020b0981 */ /* 0x0042a2000c1e1900 */
[----:B------:R-:W-:Y:S01]  /*200d0*/  ISETP.NE.U32.AND P0, PT, RZ, UR4, PT ;  /* 0x00000004ff007c0c */ /* 0x000fe2000bf05070 */
[----:B0-----:R-:W-:Y:S01]  /*200e0*/  IMAD.WIDE R6, R27, 0x4, R6 ;  /* 0x000000041b067825 */ /* 0x001fe200078e0206 */
[----:B------:R-:W-:Y:S02]  /*200f0*/  ISETP.NE.U32.AND P1, PT, RZ, UR6, PT ;  /* 0x00000006ff007c0c */ /* 0x000fe4000bf25070 */
[----:B------:R-:W-:Y:S01]  /*20100*/  ISETP.NE.AND.EX P2, PT, RZ, UR5, PT, P0 ;  /* 0x00000005ff007c0c */ /* 0x000fe2000bf45300 */
[----:B------:R-:W-:Y:S01]  /*20110*/  ULDC.64 UR4, c[0x0][0xa00] ;  /* 0x0002800000047ab9 */ /* 0x000fe20000000a00 */
[----:B------:R-:W-:Y:S01]  /*20120*/  ISETP.NE.AND.EX P1, PT, RZ, UR7, PT, P1 ;  /* 0x00000007ff007c0c */ /* 0x000fe2000bf25310 */
[----:B------:R-:W-:Y:S01]  /*20130*/  IMAD.MOV.U32 R4, RZ, RZ, RZ ;  /* 0x000000ffff047224 */ /* 0x000fe200078e00ff */
[----:B------:R-:W-:Y:S01]  /*20140*/  ISETP.NE.U32.AND P0, PT, RZ, UR4, PT ;  /* 0x00000004ff007c0c */ /* 0x000fe2000bf05070 */
[----:B-1----:R-:W0:Y:S03]  /*20150*/  LDC.64 R2, c[0x0][0xa10] ;  /* 0x00028400ff027b82 */ /* 0x002e260000000a00 */
[----:B------:R-:W-:-:S05]  /*20160*/  ISETP.NE.AND.EX P0, PT, RZ, UR5, PT, P0 ;  /* 0x00000005ff007c0c */ /* 0x000fca000bf05300 */
[----:B------:R-:W1:Y:S08]  /*20170*/  @P2 LDC.64 R8, c[0x0][0xa18] ;  /* 0x00028600ff082b82 */ /* 0x000e700000000a00 */
[----:B---3--:R-:W3:Y:S01]  /*20180*/  @P0 LDG.E R0, desc[UR54][R6.64] ;  /* 0x0000003606000981 */ /* 0x008ee2000c1e1900 */
[----:B------:R-:W-:Y:S01]  /*20190*/  ULDC UR4, c[0x0][0x288] ;  /* 0x0000a20000047ab9 */ /* 0x000fe20000000800 */
[----:B0-----:R-:W-:-:S05]  /*201a0*/  IMAD.WIDE R2, R27, 0x4, R2 ;  /* 0x000000041b027825 */ /* 0x001fca00078e0202 */
[----:B-----5:R-:W5:Y:S01]  /*201b0*/  @P1 LDG.E R4, desc[UR54][R2.64] ;  /* 0x0000003602041981 */ /* 0x020f62000c1e1900 */
[----:B-1----:R-:W-:-:S03]  /*201c0*/  @P2 IMAD.WIDE R8, R27, 0x4, R8 ;  /* 0x000000041b082825 */ /* 0x002fc600078e0208 */
[----:B---3--:R0:W-:Y:S02]  /*201d0*/  STL [R1+0x34], R0 ;  /* 0x0000340001007387 */ /* 0x0081e40000100800 */
[----:B0-----:R-:W-:Y:S01]  /*201e0*/  IMAD.U32 R0, RZ, RZ, UR4 ;  /* 0x00000004ff007e24 */ /* 0x001fe2000f8e00ff */
[----:B------:R-:W-:-:S05]  /*201f0*/  ULDC.64 UR4, c[0x0][0x418] ;  /* 0x0001060000047ab9 */ /* 0x000fca0000000a00 */
        /* <DEDUP_REMOVED lines=11> */
[----:B--2---:R0:W-:Y:S01]  /*202b0*/  STL [R1+0x28], R11 ;  /* 0x0000280b01007387 */ /* 0x0041e20000100800 */
[----:B------:R-:W-:Y:S01]  /*202c0*/  IMAD.MOV.U32 R12, RZ, RZ, R0 ;  /* 0x000000ffff0c7224 */ /* 0x000fe200078e0000 */
[----:B------:R-:W-:Y:S06]  /*202d0*/  @P2 BRA `(.L_x_11616) ;  /* 0x0000000000142947 */ /* 0x000fec0003800000 */
[----:B------:R-:W-:Y:S05]  /*202e0*/  @!P0 BRA `(.L_x_11616) ;  /* 0x0000000000108947 */ /* 0x000fea0003800000 */
[----:B0-----:R-:W2:Y:S04]  /*202f0*/  LDG.E R0, desc[UR54][R6.64] ;  /* 0x0000003606007981 */ /* 0x001ea8000c1e1900 */
[----:B------:R-:W2:Y:S02]  /*20300*/  LDG.E R6, desc[UR54][R6.64+0x4] ;  /* 0x0000043606067981 */ /* 0x000ea4000c1e1900 */
[----:B--2---:R-:W-:-:S05]  /*20310*/  IMAD.IADD R12, R6, 0x1, -R0 ;  /* 0x00000001060c7824 */ /* 0x004fca00078e0a00 */
[----:B------:R1:W-:Y:S02]  /*20320*/  STL [R1+0x8], R12 ;  /* 0x0000080c01007387 */ /* 0x0003e40000100800 */
.L_x_11616:
[----:B------:R-:W-:Y:S01]  /*20330*/  ULDC.64 UR4, c[0x0][0xa20] ;  /* 0x0002880000047ab9 */ /* 0x000fe20000000a00 */
[C---:B------:R-:W-:Y:S02]  /*20340*/  LOP3.LUT R10, R26.reuse, 0xff000000, RZ, 0xc0, !PT ;  /* 0xff0000001a0a7812 */ /* 0x040fe400078ec0ff */
[----:B------:R-:W-:Y:S02]  /*20350*/  ISETP.NE.U32.AND P0, PT, RZ, UR4, PT ;  /* 0x00000004ff007c0c */ /* 0x000fe4000bf05070 */
[----:B------:R-:W-:Y:S02]  /*20360*/  SHF.R.U32.HI R10, RZ, 0x8, R10 ;  /* 0x00000008ff0a7819 */ /* 0x000fe4000001160a */
[----:B------:R-:W-:Y:S02]  /*20370*/  ISETP.NE.AND.EX P0, PT, RZ, UR5, PT, P0 ;  /* 0x00000005ff007c0c */ /* 0x000fe4000bf05300 */
[C---:B0-----:R-:W-:Y:S02]  /*20380*/  LOP3.LUT R0, R26.reuse, 0xff0000, RZ, 0xc0, !PT ;  /* 0x00ff00001a007812 */ /* 0x041fe400078ec0ff */
[----:B------:R-:W-:-:S02]  /*20390*/  LOP3.LUT R17, R26, 0xffff, RZ, 0xc0, !PT ;  /* 0x0000ffff1a117812 */ /* 0x000fc400078ec0ff */
[----:B------:R-:W-:-:S07]  /*203a0*/  LEA.HI R10, R0, R10, RZ, 0x10 ;  /* 0x0000000a000a7211 */ /* 0x000fce00078f80ff */
[----:B------:R-:W-:Y:S05]  /*203b0*/  @!P0 BRA `(.L_x_11617) ;  /* 0x0000000000108947 */ /* 0x000fea0003800000 */
[----:B------:R-:W0:Y:S02]  /*203c0*/  LDC.64 R6, c[0x0][0xa20] ;  /* 0x00028800ff067b82 */ /* 0x000e240000000a00 */
[----:B0-----:R-:W-:-:S05]  /*203d0*/  IMAD.WIDE R6, R27, 0x4, R6 ;  /* 0x000000041b067825 */ /* 0x001fca00078e0206 */
[----:B------:R0:W5:Y:S01]  /*203e0*/  LDG.E R5, desc[UR54][R6.64] ;  /* 0x0000003606057981 */ /* 0x000162000c1e1900 */
[----:B------:R-:W-:Y:S05]  /*203f0*/  BRA `(.L_x_11618) ;  /* 0x0000000000247947 */ /* 0x000fea0003800000 */
.L_x_11617:
        /* <DEDUP_REMOVED lines=9> */
.L_x_11618:
[----:B------:R-:W2:Y:S04]  /*20490*/  @P1 LDG.E R0, desc[UR54][R2.64] ;  /* 0x0000003602001981 */ /* 0x000ea8000c1e1900 */
[----:B0-----:R0:W2:Y:S01]  /*204a0*/  @P1 LDG.E R6, desc[UR54][R2.64+0x4] ;  /* 0x0000043602061981 */ /* 0x0010a2000c1e1900 */
[----:B------:R-:W-:Y:S02]  /*204b0*/  IMAD R25, R25, 0xc0, RZ ;  /* 0x000000c019197824 */ /* 0x000fe400078e02ff */
[----:B-----5:R-:W-:Y:S01]  /*204c0*/  IMAD.IADD R5, R5, 0x1, -R11 ;  /* 0x0000000105057824 */ /* 0x020fe200078e0a0b */
[----:B0-----:R-:W0:Y:S02]  /*204d0*/  LDC R2, c[0x0][0x448] ;  /* 0x00011200ff027b82 */ /* 0x001e240000000800 */
[----:B0-----:R-:W-:-:S13]  /*204e0*/  ISETP.NE.AND P2, PT, R2, 0x1, PT ;  /* 0x000000010200780c */ /* 0x001fda0003f45270 */
[----:B------:R-:W0:Y:S08]  /*204f0*/  @P2 LDC R3, c[0x0][0x44c] ;  /* 0x00011300ff032b82 */ /* 0x000e300000000800 */
[----:B------:R-:W3:Y:S01]  /*20500*/  @P2 LDC R2, c[0x0][0x450] ;  /* 0x00011400ff022b82 */ /* 0x000ee20000000800 */
[----:B--2---:R-:W-:Y:S02]  /*20510*/  @P1 IMAD.IADD R8, R6, 0x1, -R0 ;  /* 0x0000000106081824 */ /* 0x004fe400078e0a00 */
[----:B------:R-:W-:-:S02]  /*20520*/  VIADD R0, R25, 0xbf ;  /* 0x000000bf19007836 */ /* 0x000fc40000000000 */
[----:B------:R-:W-:Y:S02]  /*20530*/  IMAD.IADD R11, R5, 0x1, R8 ;  /* 0x00000001050b7824 */ /* 0x000fe400078e0208 */
[----:B0-----:R-:W-:-:S03]  /*20540*/  @P2 IMAD.HI.U32 R3, R0, R3, RZ ;  /* 0x0000000300032227 */ /* 0x001fc600078e00ff */
[----:B------:R0:W-:Y:S01]  /*20550*/  STL [R1+0x18], R11 ;  /* 0x0000180b01007387 */ /* 0x0001e20000100800 */
[C---:B------:R-:W-:Y:S01]  /*20560*/  VIADD R22, R11.reuse, 0x7f ;  /* 0x0000007f0b167836 */ /* 0x040fe20000000000 */
[----:B---3--:R-:W-:Y:S02]  /*20570*/  @P2 SHF.R.U32.HI R0, RZ, R2, R3 ;  /* 0x00000002ff002219 */ /* 0x008fe40000011603 */
[----:B------:R-:W-:Y:S02]  /*20580*/  IADD3 R21, R11, 0x1, -R12 ;  /* 0x000000010b157810 */ /* 0x000fe40007ffe80c */
[----:B------:R-:W-:-:S03]  /*20590*/  SHF.R.S32.HI R2, RZ, 0x1f, R22 ;  /* 0x0000001fff027819 */ /* 0x000fc60000011416 */
[----:B------:R-:W-:Y:S01]  /*205a0*/  IMAD.IADD R0, R21, 0x1, R0 ;  /* 0x0000000115007824 */ /* 0x000fe200078e0200 */
[----:B------:R-:W-:Y:S02]  /*205b0*/  LEA.HI R22, R2, R22, RZ, 0x7 ;  /* 0x0000001602167211 */ /* 0x000fe400078f38ff */
[----:B------:R-:W2:Y:S02]  /*205c0*/  LDC.64 R2, c[0x0][0x9e0] ;  /* 0x00027800ff027b82 */ /* 0x000ea40000000a00 */
[----:B------:R-:W-:Y:S02]  /*205d0*/  SHF.R.S32.HI R22, RZ, 0x7, R22 ;  /* 0x00000007ff167819 */ /* 0x000fe40000011416 */
[----:B--2---:R-:W-:Y:S01]  /*205e0*/  ISETP.GE.AND P3, PT, R3, 0x1, PT ;  /* 0x000000010300780c */ /* 0x004fe20003f66270 */
[----:B------:R-:W-:-:S12]  /*205f0*/  IMAD.IADD R2, R0, 0x1, R2 ;  /* 0x0000000100027824 */ /* 0x000fd800078e0202 */
[----:B0-----:R-:W-:Y:S05]  /*20600*/  @!P3 BRA `(.L_x_11619) ;  /* 0x000000000048b947 */ /* 0x001fea0003800000 */
        /* <DEDUP_REMOVED lines=11> */
.L_x_11621:
[----:B------:R-:W-:-:S13]  /*206c0*/  ISETP.NE.AND P0, PT, R3, 0x1, PT ;  /* 0x000000010300780c */ /* 0x000fda0003f05270 */
[----:B------:R-:W0:Y:S02]  /*206d0*/  @P0 LDC.64 R6, c[0x0][0x9e8] ;  /* 0x00027a00ff060b82 */ /* 0x000e240000000a00 */
[----:B0-----:R-:W-:-:S05]  /*206e0*/  @P0 IMAD.HI.U32 R6, R9, R6, RZ ;  /* 0x0000000609060227 */ /* 0x001fca00078e00ff */
[----:B------:R-:W-:-:S07]  /*206f0*/  @P0 SHF.R.U32.HI R9, RZ, R7, R6 ;  /* 0x00000007ff090219 */ /* 0x000fce0000011606 */
.L_x_11622:
[----:B------:R-:W-:Y:S05]  /*20700*/  BSYNC B0 ;  /* 0x0000000000007941 */ /* 0x000fea0003800000 */
.L_x_11620:
[----:B------:R-:W-:-:S05]  /*20710*/  IMAD R9, R9, R3, R3 ;  /* 0x0000000309097224 */ /* 0x000fca00078e0203 */
[----:B------:R-:W-:-:S07]  /*20720*/  VIMNMX R2, R2, R9, PT ;  /* 0x0000000902027248 */ /* 0x000fce0003fe0100 */
.L_x_11619:
[----:B------:R-:W0:Y:S01]  /*20730*/  @P2 LDC R6, c[0x0][0x44c] ;  /* 0x00011300ff062b82 */ /* 0x000e220000000800 */
[----:B------:R-:W-:Y:S01]  /*20740*/  VIADD R2, R2, 0x7f ;  /* 0x0000007f02027836 */ /* 0x000fe20000000000 */
[----:B------:R-:W-:Y:S01]  /*20750*/  ULDC UR4, c[0x0][0x9dc] ;  /* 0x0002770000047ab9 */ /* 0x000fe20000000800 */
[----:B------:R-:W-:Y:S02]  /*20760*/  IMAD.MOV.U32 R0, RZ, RZ, R25 ;  /* 0x000000ffff007224 */ /* 0x000fe400078e0019 */
[----:B------:R-:W-:-:S03]  /*20770*/  IMAD.IADD R20, R11, 0x1, -R12 ;  /* 0x000000010b147824 */ /* 0x000fc600078e0a0c */
[----:B------:R-:W2:Y:S01]  /*20780*/  @P2 LDC R7, c[0x0][0x450] ;  /* 0x00011400ff072b82 */ /* 0x000ea20000000800 */
[----:B0-----:R-:W-:-:S05]  /*20790*/  @P2 IMAD.HI.U32 R6, R25, R6, RZ ;  /* 0x0000000619062227 */ /* 0x001fca00078e00ff */
[----:B--2---:R-:W-:Y:S02]  /*207a0*/  @P2 SHF.R.U32.HI R0, RZ, R7, R6 ;  /* 0x00000007ff002219 */ /* 0x004fe40000011606 */
[----:B------:R-:W-:-:S04]  /*207b0*/  SHF.R.S32.HI R6, RZ, 0x1f, R2 ;  /* 0x0000001fff067819 */ /* 0x000fc80000011402 */
[----:B------:R-:W-:Y:S01]  /*207c0*/  LEA.HI R6, R6, R2, RZ, 0x7 ;  /* 0x0000000206067211 */ /* 0x000fe200078f38ff */
[----:B------:R-:W-:-:S03]  /*207d0*/  IMAD.IADD R2, R20, 0x1, R0 ;  /* 0x0000000114027824 */ /* 0x000fc600078e0200 */
[----:B------:R-:W-:Y:S01]  /*207e0*/  SHF.R.S32.HI R9, RZ, 0x7, R6 ;  /* 0x00000007ff097819 */ /* 0x000fe20000011406 */
[----:B------:R-:W-:-:S03]  /*207f0*/  VIADD R0, R2, -UR4 ;  /* 0x8000000402007c36 */ /* 0x000fc60008000000 */
        /* <DEDUP_REMOVED lines=12> */
.L_x_11625:
[----:B------:R-:W-:-:S13]  /*208c0*/  ISETP.NE.AND P0, PT, R3, 0x1, PT ;  /* 0x000000010300780c */ /* 0x000fda0003f05270 */
[----:B------:R-:W0:Y:S02]  /*208d0*/  @P0 LDC.64 R6, c[0x0][0x9e8] ;  /* 0x00027a00ff060b82 */ /* 0x000e240000000a00 */
[----:B0-----:R-:W-:-:S05]  /*208e0*/  @P0 IMAD.HI.U32 R6, R2, R6, RZ ;  /* 0x0000000602060227 */ /* 0x001fca00078e00ff */
[----:B------:R-:W-:-:S07]  /*208f0*/  @P0 SHF.R.U32.HI R2, RZ, R7, R6 ;  /* 0x00000007ff020219 */ /* 0x000fce0000011606 */
.L_x_11626:
[----:B------:R-:W-:Y:S05]  /*20900*/  BSYNC B0 ;  /* 0x0000000000007941 */ /* 0x000fea0003800000 */
.L_x_11624:
[----:B------:R-:W-:-:S05]  /*20910*/  IMAD R2, R2, R3, RZ ;  /* 0x0000000302027224 */ /* 0x000fca00078e02ff */
[----:B------:R-:W-:-:S07]  /*20920*/  VIMNMX R0, R0, R2, !PT ;  /* 0x0000000200007248 */ /* 0x000fce0007fe0100 */
.L_x_11623:
        /* <DEDUP_REMOVED lines=19> */
[----:B------:R0:W2:Y:S02]  /*20a60*/  F2I.FTZ.U32.TRUNC.NTZ R3, R2 ;  /* 0x0000000200037305 */ /* 0x0000a4000021f000 */
[----:B0-----:R-:W-:-:S04]  /*20a70*/  LOP3.LUT R2, R11, R7, RZ, 0x3c, !PT ;  /* 0x000000070b027212 */ /* 0x001fc800078e3cff */
[----:B------:R-:W-:Y:S01]  /*20a80*/  ISETP.GE.AND P3, PT, R2, RZ, PT ;  /* 0x000000ff0200720c */ /* 0x000fe20003f66270 */
[----:B--2---:R-:W-:-:S04]  /*20a90*/  IMAD.MOV R2, RZ, RZ, -R3 ;  /* 0x000000ffff027224 */ /* 0x004fc800078e0a03 */
[----:B-1----:R-:W-:Y:S02]  /*20aa0*/  IMAD R12, R2, R10, RZ ;  /* 0x0000000a020c7224 */ /* 0x002fe400078e02ff */
        /* <DEDUP_REMOVED lines=16> */
.L_x_11628:
[----:B------:R-:W-:Y:S05]  /*20bb0*/  BSYNC B0 ;  /* 0x0000000000007941 */ /* 0x000fea0003800000 */
.L_x_11627:
        /* <DEDUP_REMOVED lines=24> */
.L_x_11804:
[----:B--2---:R-:W-:Y:S02]  /*20d40*/  ISETP.NE.AND P0, PT, R14, RZ, PT ;  /* 0x000000ff0e00720c */ /* 0x004fe40003f05270 */
[----:B------:R-:W-:-:S11]  /*20d50*/  PLOP3.LUT P6, PT, PT, PT, PT, 0x8, 0x0 ;  /* 0x000000000000781c */ /* 0x000fd60003fce170 */
[----:B------:R-:W-:Y:S05]  /*20d60*/  @P0 BRA `(.L_x_11632) ;  /* 0x00000000000c0947 */ /* 0x000fea0003800000 */
[----:B------:R-:W-:-:S03]  /*20d70*/  UMOV UR4, 0xffffffff ;  /* 0xffffffff00047882 */ /* 0x000fc60000000000 */
[----:B------:R-:W-:Y:S05]  /*20d80*/  BRA.DIV UR4, `(.L_x_11633) ;  /* 0x0000007604407947 */ /* 0x000fea000b800000 */
[----:B------:R-:W-:-:S13]  /*20d90*/  ELECT P6, URZ, PT ;  /* 0x00000000003f782f */ /* 0x000fda00038c0000 */
.L_x_11632:
        /* <DEDUP_REMOVED lines=9> */
.L_x_11807:
[----:B------:R-:W-:Y:S05]  /*20e30*/  BSYNC B1 ;  /* 0x0000000000017941 */ /* 0x000fea0003800000 */
.L_x_11634:
[----:B------:R-:W-:Y:S04]  /*20e40*/  BSSY B1, `(.L_x_11636) ;  /* 0x000008c000017945 */ /* 0x000fe80003800000 */
[----:B------:R-:W-:Y:S05]  /*20e50*/  @!P6 BRA `(.L_x_11637) ;  /* 0x000000080028e947 */ /* 0x000fea0003800000 */
[----:B------:R-:W2:Y:S01]  /*20e60*/  LDL R8, [R1+0x4] ;  /* 0x0000040001087983 */ /* 0x000ea20000100800 */
[----:B------:R-:W-:Y:S01]  /*20e70*/  IMAD R10, R29, 0x8, R18 ;  /* 0x000000081d0a7824 */ /* 0x000fe200078e0212 */
[----:B------:R-:W3:Y:S01]  /*20e80*/  S2R R7, SR_TID.X ;  /* 0x0000000000077919 */ /* 0x000ee20000002100 */
[----:B------:R-:W-:Y:S01]  /*20e90*/  BSSY B2, `(.L_x_11638) ;  /* 0x0000006000027945 */ /* 0x000fe20003800000 */
[----:B---3--:R-:W-:-:S04]  /*20ea0*/  LOP3.LUT R7, R7, 0x7f, RZ, 0xc0, !PT ;  /* 0x0000007f07077812 */ /* 0x008fc800078ec0ff */
[----:B------:R-:W-:Y:S02]  /*20eb0*/  ISETP.NE.AND P1, PT, R7, RZ, PT ;  /* 0x000000ff0700720c */ /* 0x000fe40003f25270 */
[----:B--2---:R-:W-:-:S04]  /*20ec0*/  SHF.L.U32 R9, R8, 0x1f, RZ ;  /* 0x0000001f08097819 */ /* 0x004fc800000006ff */
[----:B------:R-:W2:Y:S02]  /*20ed0*/  SYNCS.PHASECHK.TRANS64.TRYWAIT P0, [R10+URZ+0x2d8a0], R9 ;  /* 0x02d8a0090a0075a7 */ /* 0x000ea4000800017f */
[----:B--2---:R-:W-:Y:S05]  /*20ee0*/  @!P0 BRA `(.L_x_11639) ;  /* 0x00000074001c8947 */ /* 0x004fea0003800000 */
.L_x_11808:
[----:B------:R-:W-:Y:S05]  /*20ef0*/  BSYNC B2 ;  /* 0x0000000000027941 */ /* 0x000fea0003800000 */
.L_x_11638:
[----:B------:R-:W-:Y:S04]  /*20f00*/  BSSY B2, `(.L_x_11640) ;  /* 0x0000009000027945 */ /* 0x000fe80003800000 */
[----:B------:R-:W-:Y:S05]  /*20f10*/  @P1 BRA `(.L_x_11641) ;  /* 0x00000000001c1947 */ /* 0x000fea0003800000 */
[----:B0-----:R-:W0:Y:S02]  /*20f20*/  S2R R6, SR_TID.X ;  /* 0x0000000000067919 */ /* 0x001e240000002100 */
[----:B0-----:R-:W-:Y:S01]  /*20f30*/  LOP3.LUT R7, R6, 0x1f, RZ, 0xc0, !PT ;  /* 0x0000001f06077812 */ /* 0x001fe200078ec0ff */
[----:B------:R-:W-:-:S03]  /*20f40*/  IMAD.MOV.U32 R6, RZ, RZ, 0x6000 ;  /* 0x00006000ff067424 */ /* 0x000fc600078e00ff */
[----:B------:R-:W-:Y:S01]  /*20f50*/  ISETP.NE.AND P0, PT, R7, RZ, PT ;  /* 0x000000ff0700720c */ /* 0x000fe20003f05270 */
[----:B------:R3:W-:-:S12]  /*20f60*/  SYNCS.ARRIVE.TRANS64 RZ, [R10+URZ+0x2d890], R6 ;  /* 0x02d890060aff79a7 */ /* 0x0007d8000800003f */
[----:B---3--:R-:W-:Y:S05]  /*20f70*/  @!P0 BRA `(.L_x_11641) ;  /* 0x0000000000048947 */ /* 0x008fea0003800000 */
[----:B------:R-:W-:Y:S01]  /*20f80*/  BPT.TRAP 0x1 ;  /* 0x000000040000795c */ /* 0x000fe20000300000 */
.L_x_11641:
[----:B------:R-:W-:Y:S05]  /*20f90*/  BSYNC B2 ;  /* 0x0000000000027941 */ /* 0x000fea0003800000 */
.L_x_11640:
        /* <DEDUP_REMOVED lines=12> */
.L_x_11642:
        /* <DEDUP_REMOVED lines=16> */
.L_x_11643:
        /* <DEDUP_REMOVED lines=16> */
.L_x_11644:
        /* <DEDUP_REMOVED lines=13> */
.L_x_11809:
[----:B------:R-:W-:Y:S05]  /*21330*/  BSYNC B2 ;  /* 0x0000000000027941 */ /* 0x000fea0003800000 */
.L_x_11645:
[----:B------:R-:W-:Y:S01]  /*21340*/  BSSY B2, `(.L_x_11647) ;  /* 0x000000b000027945 */ /* 0x000fe20003800000 */
[----:B-1----:R-:W-:Y:S02]  /*21350*/  IMAD.MOV.U32 R12, RZ, RZ, 0x0 ;  /* 0x00000000ff0c7424 */ /* 0x002fe400078e00ff */
[----:B------:R-:W-:Y:S01]  /*21360*/  IMAD.MOV.U32 R13, RZ, RZ, 0x12f00000 ;  /* 0x12f00000ff0d7424 */ /* 0x000fe200078e00ff */
[----:B------:R-:W-:Y:S06]  /*21370*/  @P1 BRA `(.L_x_11648) ;  /* 0x00000000001c1947 */ /* 0x000fec0003800000 */
[----:B------:R-:W1:Y:S02]  /*21380*/  S2R R6, SR_TID.X ;  /* 0x0000000000067919 */ /* 0x000e640000002100 */
[----:B-1----:R-:W-:Y:S01]  /*21390*/  LOP3.LUT R11, R6, 0x1f, RZ, 0xc0, !PT ;  /* 0x0000001f060b7812 */ /* 0x002fe200078ec0ff */
[----:B------:R-:W-:-:S03]  /*213a0*/  IMAD.MOV.U32 R6, RZ, RZ, 0x6000 ;  /* 0x00006000ff067424 */ /* 0x000fc600078e00ff */
[----:B------:R-:W-:Y:S01]  /*213b0*/  ISETP.NE.AND P0, PT, R11, RZ, PT ;  /* 0x000000ff0b00720c */ /* 0x000fe20003f05270 */
[----:B------:R1:W-:-:S12]  /*213c0*/  SYNCS.ARRIVE.TRANS64 RZ, [R10+URZ+0x2d8b0], R6 ;  /* 0x02d8b0060aff79a7 */ /* 0x0003d8000800003f */
[----:B-1----:R-:W-:Y:S05]  /*213d0*/  @!P0 BRA `(.L_x_11648) ;  /* 0x0000000000048947 */ /* 0x002fea0003800000 */
[----:B------:R-:W-:Y:S01]  /*213e0*/  BPT.TRAP 0x1 ;  /* 0x000000040000795c */ /* 0x000fe20000300000 */
.L_x_11648:
[----:B------:R-:W-:Y:S05]  /*213f0*/  BSYNC B2 ;  /* 0x0000000000027941 */ /* 0x000fea0003800000 */
.L_x_11647:
[----:B------:R-:W-:Y:S01]  /*21400*/  R2UR UR10, R23 ;  /* 0x00000000170a72ca */ /* 0x000fe200000e0000 */
[----:B------:R-:W-:Y:S01]  /*21410*/  UIADD3 UR4, UP0, UR40, 0x670, URZ ;  /* 0x0000067028047890 */ /* 0x000fe2000ff1e03f */
[----:B------:R-:W-:Y:S01]  /*21420*/  R2UR UR6, R12 ;  /* 0x000000000c0672ca */ /* 0x000fe200000e0000 */
[----:B0-2---:R-:W-:Y:S01]  /*21430*/  VIADD R10, R10, 0x2d8b0 ;  /* 0x0002d8b00a0a7836 */ /* 0x005fe20000000000 */
[----:B------:R-:W-:Y:S01]  /*21440*/  R2UR UR7, R13 ;  /* 0x000000000d0772ca */ /* 0x000fe200000e0000 */
[----:B------:R-:W-:Y:S01]  /*21450*/  VIADD R6, R8, 0x400 ;  /* 0x0000040008067836 */ /* 0x000fe20000000000 */
[----:B------:R-:W-:Y:S01]  /*21460*/  PLOP3.LUT P0, PT, PT, PT, PT, 0x80, 0x0 ;  /* 0x000000000000781c */ /* 0x000fe20003f0f070 */
[----:B------:R-:W-:-:S12]  /*21470*/  UIADD3.X UR5, URZ, UR41, URZ, UP0, !UPT ;  /* 0x000000293f057290 */ /* 0x000fd800087fe43f */
.L_x_11649:
        /* <DEDUP_REMOVED lines=15> */
.L_x_11650:
        /* <DEDUP_REMOVED lines=15> */
.L_x_11651:
        /* <DEDUP_REMOVED lines=10> */
.L_x_11637:
[----:B------:R-:W-:Y:S05]  /*21700*/  BSYNC B1 ;  /* 0x0000000000017941 */ /* 0x000fea0003800000 */
.L_x_11636:
        /* <DEDUP_REMOVED lines=11> */
.L_x_11668:
[----:B------:R-:W-:Y:S05]  /*217c0*/  YIELD ;  /* 0x0000000000007946 */ /* 0x000fea0003800000 */
[----:B------:R-:W-:Y:S04]  /*217d0*/  BSSY B1, `(.L_x_11652) ;  /* 0x000008b000017945 */ /* 0x000fe80003800000 */
[----:B--2---:R-:W-:Y:S05]  /*217e0*/  @!P6 BRA `(.L_x_11653) ;  /* 0x000000080024e947 */ /* 0x004fea0003800000 */
[----:B0-----:R-:W2:Y:S01]  /*217f0*/  LDL R6, [R1+0x4] ;  /* 0x0000040001067983 */ /* 0x001ea20000100800 */
[----:B------:R-:W-:Y:S01]  /*21800*/  IMAD R9, R29, 0x8, R18 ;  /* 0x000000081d097824 */ /* 0x000fe200078e0212 */
[----:B------:R-:W0:Y:S01]  /*21810*/  S2R R3, SR_TID.X ;  /* 0x0000000000037919 */ /* 0x000e220000002100 */
[----:B------:R-:W-:Y:S01]  /*21820*/  BSSY B2, `(.L_x_11654) ;  /* 0x0000006000027945 */ /* 0x000fe20003800000 */
[----:B0-----:R-:W-:-:S04]  /*21830*/  LOP3.LUT R3, R3, 0x7f, RZ, 0xc0, !PT ;  /* 0x0000007f03037812 */ /* 0x001fc800078ec0ff */
[----:B------:R-:W-:Y:S02]  /*21840*/  ISETP.NE.AND P2, PT, R3, RZ, PT ;  /* 0x000000ff0300720c */ /* 0x000fe40003f45270 */
[----:B--2---:R-:W-:-:S04]  /*21850*/  SHF.L.U32 R8, R6, 0x1f, RZ ;  /* 0x0000001f06087819 */ /* 0x004fc800000006ff */
[----:B------:R-:W0:Y:S02]  /*21860*/  SYNCS.PHASECHK.TRANS64.TRYWAIT P1, [R9+URZ+0x2d8a0], R8 ;  /* 0x02d8a008090075a7 */ /* 0x000e24000802017f */
[----:B0-----:R-:W-:Y:S05]  /*21870*/  @!P1 BRA `(.L_x_11655) ;  /* 0x0000006800e09947 */ /* 0x001fea0003800000 */
.L_x_11810:
[----:B------:R-:W-:Y:S05]  /*21880*/  BSYNC B2 ;  /* 0x0000000000027941 */ /* 0x000fea0003800000 */
.L_x_11654:
        /* <DEDUP_REMOVED lines=9> */
.L_x_11657:
[----:B------:R-:W-:Y:S05]  /*21920*/  BSYNC B2 ;  /* 0x0000000000027941 */ /* 0x000fea0003800000 */
.L_x_11656:
        /* <DEDUP_REMOVED lines=11> */
.L_x_11658:
        /* <DEDUP_REMOVED lines=10> */
[----:B------:R-:W-:Y:S01]  /*21a80*/  IMAD.MOV.U32 R23, RZ, RZ, 0x20 ;  /* 0x00000020ff177424 */ /* 0x000fe200078e00ff */
[----:B------:R-:W-:Y:S01]  /*21a90*/  PLOP3.LUT P1, PT, PT, PT, PT, 0x80, 0x0 ;  /* 0x000000000000781c */ /* 0x000fe20003f2f070 */
[----:B------:R-:W-:Y:S01]  /*21aa0*/  VIADD R11, R7, 0x17400 ;  /* 0x00017400070b7836 */ /* 0x000fe20000000000 */
[----:B------:R-:W-:Y:S01]  /*21ab0*/  UMOV UR6, 0x0 ;  /* 0x0000000000067882 */ /* 0x000fe20000000000 */
[----:B------:R-:W-:Y:S01]  /*21ac0*/  UMOV UR7, 0x12f00000 ;  /* 0x12f0000000077882 */ /* 0x000fe20000000000 */
[----:B------:R-:W-:-:S15]  /*21ad0*/  R2UR UR10, R23 ;  /* 0x00000000170a72ca */ /* 0x000fde00000e0000 */
.L_x_11659:
        /* <DEDUP_REMOVED lines=16> */
.L_x_11660:
        /* <DEDUP_REMOVED lines=10> */
[----:B------:R-:W2:Y:S01]  /*21c80*/  SYNCS.PHASECHK.TRANS64.TRYWAIT P1, [R9+URZ+0x2d8c0], R8 ;  /* 0x02d8c008090075a7 */ /* 0x000ea2000802017f */
[----:B------:R-:W-:Y:S04]  /*21c90*/  BSSY B2, `(.L_x_11661) ;  /* 0x0000002000027945 */ /* 0x000fe80003800000 */
[----:B--2---:R-:W-:Y:S05]  /*21ca0*/  @!P1 BRA `(.L_x_11662) ;  /* 0x0000006400e89947 */ /* 0x004fea0003800000 */
.L_x_11811:
[----:B------:R-:W-:Y:S05]  /*21cb0*/  BSYNC B2 ;  /* 0x0000000000027941 */ /* 0x000fea0003800000 */
.L_x_11661:
        /* <DEDUP_REMOVED lines=11> */
.L_x_11664:
[----:B------:R-:W-:Y:S05]  /*21d70*/  BSYNC B2 ;  /* 0x0000000000027941 */ /* 0x000fea0003800000 */
.L_x_11663:
        /* <DEDUP_REMOVED lines=8> */
.L_x_11665:
        /* <DEDUP_REMOVED lines=15> */
.L_x_11666:
        /* <DEDUP_REMOVED lines=15> */
.L_x_11667:
        /* <DEDUP_REMOVED lines=10> */
.L_x_11653:
[----:B------:R-:W-:Y:S05]  /*22080*/  BSYNC B1 ;  /* 0x0000000000017941 */ /* 0x000fea0003800000 */
.L_x_11652:
[----:B------:R-:W2:Y:S01]  /*22090*/  LDL.LU R8, [R1+0x4] ;  /* 0x0000040001087983 */ /* 0x000ea20000300800 */
[----:B------:R-:W-:Y:S01]  /*220a0*/  VIADD R29, R29, 0x1 ;  /* 0x000000011d1d7836 */ /* 0x000fe20000000000 */
[C---:B------:R-:W-:Y:S01]  /*220b0*/  ISETP.GT.AND P2, PT, R10.reuse, R5, PT ;  /* 0x000000050a00720c */ /* 0x040fe20003f44270 */
[----:B------:R-:W-:-:S03]  /*220c0*/  VIADD R10, R10, 0xffffffff ;  /* 0xffffffff0a0a7836 */ /* 0x000fc60000000000 */
[----:B------:R-:W-:-:S04]  /*220d0*/  ISETP.NE.AND P1, PT, R29, 0x2, PT ;  /* 0x000000021d00780c */ /* 0x000fc80003f25270 */
[----:B------:R-:W-:Y:S02]  /*220e0*/  SEL R3, RZ, 0x1, P1 ;  /* 0x00000001ff037807 */ /* 0x000fe40000800000 */
[----:B------:R-:W-:Y:S02]  /*220f0*/  SEL R29, R29, RZ, P1 ;  /* 0x000000ff1d1d7207 */ /* 0x000fe40000800000 */
[----:B--2---:R-:W-:-:S05]  /*22100*/  LOP3.LUT R8, R8, R3, RZ, 0x3c, !PT ;  /* 0x0000000308087212 */ /* 0x004fca00078e3cff */
[----:B------:R2:W-:Y:S01]  /*22110*/  STL [R1+0x4], R8 ;  /* 0x0000040801007387 */ /* 0x0005e20000100800 */
[----:B------:R-:W-:Y:S05]  /*22120*/  @P2 BRA `(.L_x_11668) ;  /* 0xfffffff400a42947 */ /* 0x000fea000383ffff */
.L_x_11630:
[----:B------:R-:W-:Y:S05]  /*22130*/  BSYNC B0 ;  /* 0x0000000000007941 */ /* 0x000fea0003800000 */
.L_x_11629:
[----:B------:R-:W3:Y:S01]  /*22140*/  LDC R2, c[0x0][0x448] ;  /* 0x00011200ff027b82 */ /* 0x000ee20000000800 */
[----:B------:R-:W-:Y:S01]  /*22150*/  VIADD R3, R25, 0xbf ;  /* 0x000000bf19037836 */ /* 0x000fe20000000000 */
[----:B------:R-:W-:Y:S06]  /*22160*/  @!P0 WARPSYNC.ALL ;  /* 0x0000000000008948 */ /* 0x000fec0003800000 */
[----:B------:R-:W-:Y:S01]  /*22170*/  @!P0 BAR.SYNC.DEFER_BLOCKING 0xc, 0x200 ;  /* 0x0308000000008b1d */ /* 0x000fe20000010000 */
[----:B---3--:R-:W-:-:S13]  /*22180*/  ISETP.NE.AND P1, PT, R2, 0x1, PT ;  /* 0x000000010200780c */ /* 0x008fda0003f25270 */
[----:B------:R-:W3:Y:S08]  /*22190*/  @P1 LDC R4, c[0x0][0x44c] ;  /* 0x00011300ff041b82 */ /* 0x000ef00000000800 */
[----:B------:R-:W4:Y:S01]  /*221a0*/  @P1 LDC R2, c[0x0][0x450] ;  /* 0x00011400ff021b82 */ /* 0x000f220000000800 */
[----:B---3--:R-:W-:-:S05]  /*221b0*/  @P1 IMAD.HI.U32 R4, R3, R4, RZ ;  /* 0x0000000403041227 */ /* 0x008fca00078e00ff */
[----:B----4-:R-:W-:-:S05]  /*221c0*/  @P1 SHF.R.U32.HI R3, RZ, R2, R4 ;  /* 0x00000002ff031219 */ /* 0x010fca0000011604 */
[----:B------:R-:W-:Y:S02]  /*221d0*/  IMAD.IADD R21, R21, 0x1, R3 ;  /* 0x0000000115157824 */ /* 0x000fe400078e0203 */
[----:B------:R-:W3:Y:S02]  /*221e0*/  LDC.64 R2, c[0x0][0x9e0] ;  /* 0x00027800ff027b82 */ /* 0x000ee40000000a00 */
[----:B---3--:R-:W-:Y:S01]  /*221f0*/  ISETP.GE.AND P2, PT, R3, 0x1, PT ;  /* 0x000000010300780c */ /* 0x008fe20003f46270 */
[----:B------:R-:W-:-:S12]  /*22200*/  IMAD.IADD R2, R21, 0x1, R2 ;  /* 0x0000000115027824 */ /* 0x000fd800078e0202 */
[----:B------:R-:W-:Y:S05]  /*22210*/  @!P2 BRA `(.L_x_11669) ;  /* 0x000000000048a947 */ /* 0x000fea0003800000 */
[C---:B------:R-:W-:Y:S01]  /*22220*/  ISETP.GT.AND P0, PT, R21.reuse, RZ, PT ;  /* 0x000000ff1500720c */ /* 0x040fe20003f04270 */
[----:B------:R-:W-:Y:S01]  /*22230*/  BSSY B0, `(.L_x_11670) ;  /* 0x000000e000007945 */ /* 0x000fe20003800000 */
[----:B0-----:R-:W-:-:S11]  /*22240*/  VIADD R6, R21, 0xffffffff ;  /* 0xffffffff15067836 */ /* 0x001fd60000000000 */
        /* <DEDUP_REMOVED lines=8> */
.L_x_11671:
[----:B------:R-:W-:-:S13]  /*222d0*/  ISETP.NE.AND P0, PT, R3, 0x1, PT ;  /* 0x000000010300780c */ /* 0x000fda0003f05270 */
[----:B------:R-:W0:Y:S02]  /*222e0*/  @P0 LDC.64 R4, c[0x0][0x9e8] ;  /* 0x00027a00ff040b82 */ /* 0x000e240000000a00 */
[----:B0-----:R-:W-:-:S05]  /*222f0*/  @P0 IMAD.HI.U32 R4, R6, R4, RZ ;  /* 0x0000000406040227 */ /* 0x001fca00078e00ff */
[----:B------:R-:W-:-:S07]  /*22300*/  @P0 SHF.R.U32.HI R6, RZ, R5, R4 ;  /* 0x00000005ff060219 */ /* 0x000fce0000011604 */
.L_x_11672:
[----:B------:R-:W-:Y:S05]  /*22310*/  BSYNC B0 ;  /* 0x0000000000007941 */ /* 0x000fea0003800000 */
.L_x_11670:
[----:B------:R-:W-:-:S05]  /*22320*/  IMAD R6, R6, R3, R3 ;  /* 0x0000000306067224 */ /* 0x000fca00078e0203 */
[----:B------:R-:W-:-:S07]  /*22330*/  VIMNMX R2, R2, R6, PT ;  /* 0x0000000602027248 */ /* 0x000fce0003fe0100 */
.L_x_11669:
[----:B------:R-:W-:Y:S01]  /*22340*/  VIADD R2, R2, 0x7f ;  /* 0x0000007f02027836 */ /* 0x000fe20000000000 */
[----:B------:R-:W-:Y:S01]  /*22350*/  ULDC UR4, c[0x0][0x9dc] ;  /* 0x0002770000047ab9 */ /* 0x000fe20000000800 */
[----:B------:R-:W-:-:S03]  /*22360*/  IMAD.MOV.U32 R5, RZ, RZ, R25 ;  /* 0x000000ffff057224 */ /* 0x000fc600078e0019 */
[----:B------:R-:W-:-:S04]  /*22370*/  SHF.R.S32.HI R4, RZ, 0x1f, R2 ;  /* 0x0000001fff047819 */ /* 0x000fc80000011402 */
[----:B------:R-:W-:Y:S02]  /*22380*/  LEA.HI R4, R4, R2, RZ, 0x7 ;  /* 0x0000000204047211 */ /* 0x000fe400078f38ff */
[----:B------:R-:W3:Y:S02]  /*22390*/  @P1 LDC R2, c[0x0][0x450] ;  /* 0x00011400ff021b82 */ /* 0x000ee40000000800 */
[----:B------:R-:W-:-:S04]  /*223a0*/  SHF.R.S32.HI R4, RZ, 0x7, R4 ;  /* 0x00000007ff047819 */ /* 0x000fc80000011404 */
[----:B0-----:R-:W-:Y:S02]  /*223b0*/  VIMNMX R6, R22, R4, PT ;  /* 0x0000000416067248 */ /* 0x001fe40003fe0100 */
[----:B------:R-:W0:Y:S02]  /*223c0*/  @P1 LDC R4, c[0x0][0x44c] ;  /* 0x00011300ff041b82 */ /* 0x000e240000000800 */
        /* <DEDUP_REMOVED lines=15> */
.L_x_11675:
[----:B------:R-:W-:-:S13]  /*224c0*/  ISETP.NE.AND P0, PT, R3, 0x1, PT ;  /* 0x000000010300780c */ /* 0x000fda0003f05270 */
[----:B------:R-:W0:Y:S02]  /*224d0*/  @P0 LDC.64 R4, c[0x0][0x9e8] ;  /* 0x00027a00ff040b82 */ /* 0x000e240000000a00 */
[----:B0-----:R-:W-:-:S05]  /*224e0*/  @P0 IMAD.HI.U32 R4, R7, R4, RZ ;  /* 0x0000000407040227 */ /* 0x001fca00078e00ff */
[----:B------:R-:W-:-:S07]  /*224f0*/  @P0 SHF.R.U32.HI R7, RZ, R5, R4 ;  /* 0x00000005ff070219 */ /* 0x000fce0000011604 */
.L_x_11676:
[----:B------:R-:W-:Y:S05]  /*22500*/  BSYNC B0 ;  /* 0x0000000000007941 */ /* 0x000fea0003800000 */
.L_x_11674:
[----:B------:R-:W-:-:S05]  /*22510*/  IMAD R3, R7, R3, RZ ;  /* 0x0000000307037224 */ /* 0x000fca00078e02ff */
[----:B------:R-:W-:-:S07]  /*22520*/  VIMNMX R2, R2, R3, !PT ;  /* 0x0000000302027248 */ /* 0x000fce0007fe0100 */
.L_x_11673:
[----:B------:R-:W-:Y:S01]  /*22530*/  ISETP.NE.AND P1, PT, R0, RZ, PT ;  /* 0x000000ff0000720c */ /* 0x000fe20003f25270 */
[----:B------:R-:W-:Y:S01]  /*22540*/  BSSY B0, `(.L_x_11677) ;  /* 0x0000024000007945 */ /* 0x000fe20003800000 */
[----:B------:R-:W-:-:S04]  /*22550*/  SHF.R.S32.HI R3, RZ, 0x1f, R2 ;  /* 0x0000001fff037819 */ /* 0x000fc80000011402 */
[----:B------:R-:W-:Y:S01]  /*22560*/  LEA.HI R3, R3, R2, RZ, 0x7 ;  /* 0x0000000203037211 */ /* 0x000fe200078f38ff */
[----:B------:R-:W-:-:S03]  /*22570*/  IMAD.MOV.U32 R2, RZ, RZ, RZ ;  /* 0x000000ffff027224 */ /* 0x000fc600078e00ff */
[----:B------:R-:W-:-:S03]  /*22580*/  SHF.R.S32.HI R3, RZ, 0x7, R3 ;  /* 0x00000007ff037819 */ /* 0x000fc60000011403 */
[----:B------:R-:W0:Y:S01]  /*22590*/  @!P1 LDC R0, c[0x0][0x9f0] ;  /* 0x00027c00ff009b82 */ /* 0x000e220000000800 */
[----:B------:R-:W-:-:S04]  /*225a0*/  VIMNMX R4, RZ, R3, !PT ;  /* 0x00000003ff047248 */ /* 0x000fc80007fe0100 */
[----:B------:R-:W-:-:S13]  /*225b0*/  ISETP.GT.AND P0, PT, R6, R4, PT ;  /* 0x000000040600720c */ /* 0x000fda0003f04270 */
[----:B------:R-:W-:Y:S05]  /*225c0*/  @!P0 BRA `(.L_x_11678) ;  /* 0x00000000006c8947 */ /* 0x000fea0003800000 */
[-C--:B0-----:R-:W-:Y:S02]  /*225d0*/  IABS R5, R0.reuse ;  /* 0x0000000000057213 */ /* 0x081fe40000000000 */
[----:B--2---:R-:W-:Y:S02]  /*225e0*/  IABS R8, R0 ;  /* 0x0000000000087213 */ /* 0x004fe40000000000 */
        /* <DEDUP_REMOVED lines=25> */
.L_x_11678:
[----:B------:R-:W-:Y:S05]  /*22780*/  BSYNC B0 ;  /* 0x0000000000007941 */ /* 0x000fea0003800000 */
.L_x_11677:
[-C--:B0-----:R-:W-:Y:S01]  /*22790*/  IMAD R0, R19, R2.reuse, R4 ;  /* 0x0000000213007224 */ /* 0x081fe200078e0204 */
        /* <DEDUP_REMOVED lines=12> */
[----:B------:R-:W3:Y:S01]  /*22860*/  LDC.64 R2, c[0x0][0xc60] ;  /* 0x00031800ff027b82 */ /* 0x000ee20000000a00 */
[----:B------:R-:W0:Y:S02]  /*22870*/  FLO.U32 R0, UR4 ;  /* 0x0000000400007d00 */ /* 0x000e2400080e0000 */
[----:B0-----:R-:W-:-:S06]  /*22880*/  ISETP.EQ.U32.AND P0, PT, R0, R5, PT ;  /* 0x000000050000720c */ /* 0x001fcc0003f02070 */
[----:B------:R-:W3:Y:S07]  /*22890*/  POPC R5, UR4 ;  /* 0x0000000400057d09 */ /* 0x000eee0008000000 */
[----:B---3--:R-:W3:Y:S01]  /*228a0*/  @P0 ATOMG.E.ADD.STRONG.GPU PT, R3, desc[UR54][R2.64], R5 ;  /* 0x00000005020309a8 */ /* 0x008ee200081ee1f6 */
[----:B------:R-:W0:Y:S02]  /*228b0*/  S2R R4, SR_LTMASK ;  /* 0x0000000000047919 */ /* 0x000e240000003900 */
[----:B0-----:R-:W-:-:S04]  /*228c0*/  LOP3.LUT R4, R4, UR4, RZ, 0xc0, !PT ;  /* 0x0000000404047c12 */ /* 0x001fc8000f8ec0ff */
[----:B------:R-:W0:Y:S01]  /*228d0*/  POPC R7, R4 ;  /* 0x0000000400077309 */ /* 0x000e220000000000 */
[----:B---3--:R-:W0:Y:S02]  /*228e0*/  SHFL.IDX PT, R0, R3, R0, 0x1f ;  /* 0x00001f0003007589 */ /* 0x008e2400000e0000 */
[----:B0-----:R-:W-:Y:S01]  /*228f0*/  IADD3 R24, R0, UR37, R7 ;  /* 0x0000002500187c10 */ /* 0x001fe2000fffe007 */
[----:B------:R-:W-:Y:S06]  /*22900*/  BRA `(.L_x_11681) ;  /* 0x0000003000b47947 */ /* 0x000fec0003800000 */
.L_x_11680:
        /* <DEDUP_REMOVED lines=16> */
[----:B-1----:R-:W-:Y:S02]  /*22a10*/  IMAD.MOV.U32 R12, RZ, RZ, 0x1 ;  /* 0x00000001ff0c7424 */ /* 0x002fe400078e00ff */
[----:B------:R-:W-:-:S07]  /*22a20*/  IMAD.MOV.U32 R13, RZ, RZ, RZ ;  /* 0x000000ffff0d7224 */ /* 0x000fce00078e00ff */
[----:B------:R-:W-:-:S07]  /*22a30*/  LEPC R20, `(.L_x_11683) ;  /* 0x000000001014794e */ /* 0x000fce0000000000 */
[----:B0-----:R-:W-:Y:S05]  /*22a40*/  CALL.ABS.NOINC R2 ;  /* 0x0000000002007343 */ /* 0x001fea0003c00000 */
.L_x_11683:
[----:B------:R-:W-:Y:S05]  /*22a50*/  BSYNC B6 ;  /* 0x0000000000067941 */ /* 0x000fea0003800000 */
.L_x_11682:
        /* <DEDUP_REMOVED lines=14> */
[----:B------:R-:W-:Y:S02]  /*22b40*/  IMAD.U32 R11, RZ, RZ, UR5 ;  /* 0x00000005ff0b7e24 */ /* 0x000fe4000f8e00ff */
[----:B--2---:R-:W-:Y:S02]  /*22b50*/  IMAD.MOV.U32 R8, RZ, RZ, 0x70 ;  /* 0x00000070ff087424 */ /* 0x004fe400078e00ff */
[----:B-1----:R-:W-:Y:S02]  /*22b60*/  IMAD.MOV.U32 R12, RZ, RZ, 0x1 ;  /* 0x00000001ff0c7424 */ /* 0x002fe400078e00ff */
[----:B0-----:R-:W-:-:S07]  /*22b70*/  IMAD.MOV.U32 R13, RZ, RZ, RZ ;  /* 0x000000ffff0d7224 */ /* 0x001fce00078e00ff */
[----:B------:R-:W-:-:S07]  /*22b80*/  LEPC R20, `(.L_x_11686) ;  /* 0x000000001014794e */ /* 0x000fce0000000000 */
[----:B---3--:R-:W-:Y:S05]  /*22b90*/  CALL.ABS.NOINC R2 ;  /* 0x0000000002007343 */ /* 0x008fea0003c00000 */
.L_x_11686:
        /* <DEDUP_REMOVED lines=15> */
.L_x_11685:
[----:B------:R-:W-:Y:S05]  /*22c90*/  BSYNC B6 ;  /* 0x0000000000067941 */ /* 0x000fea0003800000 */
.L_x_11684:
[----:B------:R-:W-:Y:S01]  /*22ca0*/  ULDC.64 UR4, c[0x0][0x9f8] ;  /* 0x00027e0000047ab9 */ /* 0x000fe20000000a00 */
[----:B------:R-:W3:Y:S01]  /*22cb0*/  LDL R20, [R1+0x18] ;  /* 0x0000180001147983 */ /* 0x000ee20000100800 */
[----:B------:R-:W-:-:S03]  /*22cc0*/  ISETP.NE.U32.AND P0, PT, RZ, UR4, PT ;  /* 0x00000004ff007c0c */ /* 0x000fc6000bf05070 */
[----:B------:R-:W4:Y:S01]  /*22cd0*/  LDL R19, [R1+0x28] ;  /* 0x0000280001137983 */ /* 0x000f220000100800 */
[----:B------:R-:W-:Y:S01]  /*22ce0*/  ISETP.NE.AND.EX P0, PT, RZ, UR5, PT, P0 ;  /* 0x00000005ff007c0c */ /* 0x000fe2000bf05300 */
[----:B------:R-:W-:Y:S01]  /*22cf0*/  IMAD.MOV.U32 R9, RZ, RZ, R27 ;  /* 0x000000ffff097224 */ /* 0x000fe200078e001b */
[----:B------:R-:W0:Y:S01]  /*22d00*/  LDC R5, c[0x0][0x430] ;  /* 0x00010c00ff057b82 */ /* 0x000e220000000800 */
[----:B------:R-:W1:Y:S01]  /*22d10*/  S2R R22, SR_TID.X ;  /* 0x0000000000167919 */ /* 0x000e620000002100 */
[----:B------:R-:W2:Y:S01]  /*22d20*/  S2R R21, SR_TID.X ;  /* 0x0000000000157919 */ /* 0x000ea20000002100 */
[----:B------:R-:W-:Y:S01]  /*22d30*/  VIADD R23, R23, 0xffffffff ;  /* 0xffffffff17177836 */ /* 0x000fe20000000000 */
[----:B------:R-:W-:-:S07]  /*22d40*/  ULDC UR4, c[0x0][0x2f4] ;  /* 0x0000bd0000047ab9 */ /* 0x000fce0000000800 */
[----:B------:R-:W1:Y:S02]  /*22d50*/  @P0 LDC.64 R2, c[0x0][0x9f8] ;  /* 0x00027e00ff020b82 */ /* 0x000e640000000a00 */
[----:B-1----:R-:W-:-:S05]  /*22d60*/  @P0 IMAD.WIDE R2, R27, 0x4, R2 ;  /* 0x000000041b020825 */ /* 0x002fca00078e0202 */
[----:B------:R1:W4:Y:S01]  /*22d70*/  @P0 LDG.E R9, desc[UR54][R2.64] ;  /* 0x0000003602090981 */ /* 0x000322000c1e1900 */
[----:B0-----:R-:W-:Y:S01]  /*22d80*/  ISETP.NE.AND P1, PT, R5, 0x1, PT ;  /* 0x000000010500780c */ /* 0x001fe20003f25270 */
[----:B------:R-:W-:Y:S01]  /*22d90*/  IMAD.SHL.U32 R22, R22, 0x20, RZ ;  /* 0x0000002016167824 */ /* 0x000fe200078e00ff */
[----:B--2---:R-:W-:Y:S01]  /*22da0*/  LOP3.LUT R21, R21, 0x7f, RZ, 0xc0, !PT ;  /* 0x0000007f15157812 */ /* 0x004fe200078ec0ff */
[----:B------:R-:W-:-:S03]  /*22db0*/  IMAD.SHL.U32 R8, R23, 0x80, RZ ;  /* 0x0000008017087824 */ /* 0x000fc600078e00ff */
[----:B------:R-:W-:Y:S02]  /*22dc0*/  SHF.R.U32.HI R21, RZ, 0x2, R21 ;  /* 0x00000002ff157819 */ /* 0x000fe40000011615 */
[----:B------:R-:W-:-:S04]  /*22dd0*/  LOP3.LUT R22, R22, 0x60, RZ, 0xc0, !PT ;  /* 0x0000006016167812 */ /* 0x000fc800078ec0ff */
[----:B------:R-:W-:Y:S01]  /*22de0*/  LOP3.LUT R0, R8, R21, R22, 0xfe, !PT ;  /* 0x0000001508007212 */ /* 0x000fe200078efe16 */
[----:B-1----:R-:W0:Y:S08]  /*22df0*/  @P1 LDC R3, c[0x0][0x434] ;  /* 0x00010d00ff031b82 */ /* 0x002e300000000800 */
[----:B------:R-:W1:Y:S01]  /*22e00*/  @P1 LDC R2, c[0x0][0x438] ;  /* 0x00010e00ff021b82 */ /* 0x000e620000000800 */
[----:B------:R-:W-:Y:S01]  /*22e10*/  LOP3.LUT R16, R16, 0xfffffff7, RZ, 0xc0, !PT ;  /* 0xfffffff710107812 */ /* 0x000fe200078ec0ff */
[----:B------:R-:W-:Y:S01]  /*22e20*/  UMOV UR5, 0xffffffff ;  /* 0xffffffff00057882 */ /* 0x000fe20000000000 */
[C---:B---3--:R-:W-:Y:S01]  /*22e30*/  ISETP.GE.AND P0, PT, R0.reuse, R20, PT ;  /* 0x000000140000720c */ /* 0x048fe20003f06270 */
[----:B----4-:R-:W-:-:S04]  /*22e40*/  IMAD.IADD R0, R0, 0x1, R19 ;  /* 0x0000000100007824 */ /* 0x010fc800078e0213 */
[----:B0-----:R-:W-:-:S04]  /*22e50*/  @P1 IMAD.HI.U32 R3, R0, R3, RZ ;  /* 0x0000000300031227 */ /* 0x001fc800078e00ff */
[----:B------:R-:W-:Y:S01]  /*22e60*/  IMAD.MOV.U32 R6, RZ, RZ, R0 ;  /* 0x000000ffff067224 */ /* 0x000fe200078e0000 */
[----:B-1----:R-:W-:-:S03]  /*22e70*/  @P1 SHF.R.U32.HI R6, RZ, R2, R3 ;  /* 0x00000002ff061219 */ /* 0x002fc60000011603 */
[----:B------:R-:W0:Y:S01]  /*22e80*/  @!P0 LDC.64 R2, c[0x0][0x428] ;  /* 0x00010a00ff028b82 */ /* 0x000e220000000a00 */
[--C-:B------:R-:W-:Y:S01]  /*22e90*/  @!P0 SHF.R.S32.HI R7, RZ, 0x1f, R6.reuse ;  /* 0x0000001fff078819 */ /* 0x100fe20000011406 */
[----:B------:R-:W-:-:S04]  /*22ea0*/  IMAD.MOV R4, RZ, RZ, -R6 ;  /* 0x000000ffff047224 */ /* 0x000fc800078e0a06 */
[----:B------:R-:W-:Y:S01]  /*22eb0*/  IMAD R4, R5, R4, R0 ;  /* 0x0000000405047224 */ /* 0x000fe200078e0200 */
[----:B------:R-:W-:Y:S01]  /*22ec0*/  SHF.R.S32.HI R10, RZ, 0x1f, R9 ;  /* 0x0000001fff0a7819 */ /* 0x000fe20000011409 */
[----:B------:R1:W-:Y:S01]  /*22ed0*/  STL [R1+0xc], R9 ;  /* 0x00000c0901007387 */ /* 0x0003e20000100800 */
[----:B0-----:R-:W-:-:S03]  /*22ee0*/  @!P0 IMAD.WIDE.U32 R6, R9, R2, R6 ;  /* 0x0000000209068225 */ /* 0x001fc600078e0006 */
[----:B------:R0:W-:Y:S01]  /*22ef0*/  STL [R1+0x2c], R10 ;  /* 0x00002c0a01007387 */ /* 0x0001e20000100800 */
[----:B------:R-:W-:-:S04]  /*22f00*/  @!P0 IMAD R0, R10, R2, RZ ;  /* 0x000000020a008224 */ /* 0x000fc800078e02ff */
[----:B------:R-:W-:Y:S02]  /*22f10*/  @!P0 IMAD R0, R9, R3, R0 ;  /* 0x0000000309008224 */ /* 0x000fe400078e0200 */
[----:B-1----:R-:W1:Y:S01]  /*22f20*/  S2R R9, SR_TID.X ;  /* 0x0000000000097919 */ /* 0x002e620000002100 */
[----:B------:R-:W2:Y:S01]  /*22f30*/  @!P0 LDC.64 R2, c[0x0][0x418] ;  /* 0x00010600ff028b82 */ /* 0x000ea20000000a00 */
[----:B------:R-:W-:Y:S02]  /*22f40*/  @!P0 IMAD.IADD R0, R7, 0x1, R0 ;  /* 0x0000000107008824 */ /* 0x000fe400078e0200 */
[----:B------:R-:W-:-:S05]  /*22f50*/  IMAD.U32 R5, RZ, RZ, UR38 ;  /* 0x00000026ff057e24 */ /* 0x000fca000f8e00ff */
[----:B------:R-:W-:Y:S02]  /*22f60*/  ISETP.NE.AND P2, PT, R5, 0x3, PT ;  /* 0x000000030500780c */ /* 0x000fe40003f45270 */
[----:B--2---:R-:W-:-:S04]  /*22f70*/  @!P0 LEA R2, P1, R6, R2, 0x2 ;  /* 0x0000000206028211 */ /* 0x004fc800078210ff */
[----:B------:R-:W-:Y:S01]  /*22f80*/  @!P0 LEA.HI.X R3, R6, R3, R0, 0x2, P1 ;  /* 0x0000000306038211 */ /* 0x000fe200008f1400 */
[----:B------:R-:W-:Y:S02]  /*22f90*/  IMAD.MOV.U32 R0, RZ, RZ, RZ ;  /* 0x000000ffff007224 */ /* 0x000fe400078e00ff */
[----:B-1----:R-:W-:-:S04]  /*22fa0*/  IMAD.SHL.U32 R9, R9, 0x8, RZ ;  /* 0x0000000809097824 */ /* 0x002fc800078e00ff */
[----:B------:R1:W5:Y:S01]  /*22fb0*/  @!P0 LDG.E R0, desc[UR54][R2.64] ;  /* 0x0000003602008981 */ /* 0x000362000c1e1900 */
[----:B------:R-:W-:Y:S02]  /*22fc0*/  LOP3.LUT R9, R9, 0x18, RZ, 0xc0, !PT ;  /* 0x0000001809097812 */ /* 0x000fe400078ec0ff */
[----:B------:R-:W-:Y:S02]  /*22fd0*/  @P2 LOP3.LUT R16, R16, 0x8, RZ, 0xfc, !PT ;  /* 0x0000000810102812 */ /* 0x000fe400078efcff */
[C---:B------:R-:W-:Y:S02]  /*22fe0*/  ISETP.GE.AND P0, PT, R9.reuse, UR4, PT ;  /* 0x0000000409007c0c */ /* 0x040fe4000bf06270 */
[C---:B0-----:R-:W-:Y:S02]  /*22ff0*/  LOP3.LUT R10, R9.reuse, 0x20, RZ, 0xfc, !PT ;  /* 0x00000020090a7812 */ /* 0x041fe400078efcff */
[----:B------:R-:W-:Y:S02]  /*23000*/  LOP3.LUT R16, R16, 0xfffffffb, RZ, 0xc0, !PT ;  /* 0xfffffffb10107812 */ /* 0x000fe400078ec0ff */
[----:B------:R-:W-:-:S02]  /*23010*/  LOP3.LUT R9, R9, 0x40, RZ, 0xfc, !PT ;  /* 0x0000004009097812 */ /* 0x000fc400078efcff */
[----:B------:R-:W-:-:S05]  /*23020*/  ISETP.GE.AND P1, PT, R10, UR4, PT ;  /* 0x000000040a007c0c */ /* 0x000fca000bf26270 */
[----:B------:R-:W-:Y:S02]  /*23030*/  @P0 LOP3.LUT R16, R16, 0x4, RZ, 0xfc, !PT ;  /* 0x0000000410100812 */ /* 0x000fe400078efcff */
[----:B------:R-:W-:Y:S02]  /*23040*/  ISETP.GE.AND P0, PT, R9, UR4, PT ;  /* 0x0000000409007c0c */ /* 0x000fe4000bf06270 */
[----:B------:R-:W-:-:S04]  /*23050*/  LOP3.LUT R16, R16, 0xfffffffe, RZ, 0xc0, !PT ;  /* 0xfffffffe10107812 */ /* 0x000fc800078ec0ff */
[----:B------:R-:W-:-:S04]  /*23060*/  LOP3.LUT R16, R16, 0xfffffffd, RZ, 0xc0, !PT ;  /* 0xfffffffd10107812 */ /* 0x000fc800078ec0ff */
[----:B------:R-:W-:-:S04]  /*23070*/  @P1 LOP3.LUT R16, R16, 0x2, RZ, 0xfc, !PT ;  /* 0x0000000210101812 */ /* 0x000fc800078efcff */
[----:B------:R-:W-:Y:S01]  /*23080*/  @P0 LOP3.LUT R16, R16, 0x1, RZ, 0xfc, !PT ;  /* 0x0000000110100812 */ /* 0x000fe200078efcff */
[----:B-1----:R-:W-:Y:S06]  /*23090*/  BRA.DIV UR5, `(.L_x_11687) ;  /* 0x0000005605007947 */ /* 0x002fec000b800000 */
.L_x_11814:
[----:B------:R-:W-:Y:S05]  /*230a0*/  @!P2 BRA `(.L_x_11688) ;  /* 0x000000000004a947 */ /* 0x000fea0003800000 */
[----:B------:R-:W-:Y:S01]  /*230b0*/  BPT.TRAP 0x1 ;  /* 0x000000040000795c */ /* 0x000fe20000300000 */
.L_x_11688:
[----:B------:R-:W2:Y:S01]  /*230c0*/  LDL R9, [R1] ;  /* 0x0000000001097983 */ /* 0x000ea20000100800 */
        /* <DEDUP_REMOVED lines=17> */
[----:B------:R-:W-:-:S04]  /*231e0*/  LEA R19, P0, R2, UR6, 0x1 ;  /* 0x0000000602137c11 */ /* 0x000fc8000f8008ff */
[----:B------:R-:W-:Y:S01]  /*231f0*/  LEA.HI.X R22, R2, UR7, R22, 0x1, P0 ;  /* 0x0000000702167c11 */ /* 0x000fe200080f0c16 */
[----:B------:R-:W-:Y:S01]  /*23200*/  IMAD R2, R28, 0x8, R18 ;  /* 0x000000081c027824 */ /* 0x000fe200078e0212 */
[----:B--2---:R-:W-:-:S06]  /*23210*/  SHF.L.U32 R3, R9, 0x1f, RZ ;  /* 0x0000001f09037819 */ /* 0x004fcc00000006ff */
[----:B------:R-:W0:Y:S02]  /*23220*/  SYNCS.PHASECHK.TRANS64.TRYWAIT P0, [R2+URZ+0x2d840], R3 ;  /* 0x02d84003020075a7 */ /* 0x000e24000800017f */
[----:B0-----:R-:W-:Y:S05]  /*23230*/  @!P0 BRA `(.L_x_11690) ;  /* 0x0000005000cc8947 */ /* 0x001fea0003800000 */
.L_x_11815:
[----:B------:R-:W-:Y:S05]  /*23240*/  BSYNC B0 ;  /* 0x0000000000007941 */ /* 0x000fea0003800000 */
.L_x_11689:
[----:B------:R-:W2:Y:S01]  /*23250*/  LDL R12, [R1+0x18] ;  /* 0x00001800010c7983 */ /* 0x000ea20000100800 */
[----:B------:R-:W-:Y:S01]  /*23260*/  ULDC.64 UR4, c[0x0][0x300] ;  /* 0x0000c00000047ab9 */ /* 0x000fe20000000a00 */
[----:B------:R-:W-:Y:S02]  /*23270*/  ULDC.64 UR6, c[0x0][0x2e8] ;  /* 0x0000ba0000067ab9 */ /* 0x000fe40000000a00 */
[----:B------:R-:W3:Y:S01]  /*23280*/  LDL R10, [R1+0x10] ;  /* 0x00001000010a7983 */ /* 0x000ee20000100800 */
[----:B------:R-:W-:Y:S01]  /*23290*/  IMAD R5, R5, UR4, RZ ;  /* 0x0000000405057c24 */ /* 0x000fe2000f8e02ff */
[----:B------:R-:W-:Y:S01]  /*232a0*/  LOP3.LUT P4, RZ, R16, 0x4, RZ, 0xc0, !PT ;  /* 0x0000000410ff7812 */ /* 0x000fe2000788c0ff */
[----:B------:R-:W1:Y:S02]  /*232b0*/  S2R R7, SR_TID.X ;  /* 0x0000000000077919 */ /* 0x000e640000002100 */
[----:B0-----:R-:W-:Y:S01]  /*232c0*/  IMAD R3, R4, UR5, R5 ;  /* 0x0000000504037c24 */ /* 0x001fe2000f8e0205 */
        /* <DEDUP_REMOVED lines=9> */
[----:B------:R-:W-:Y:S02]  /*23360*/  IMAD.IADD R5, R5, 0x1, R0 ;  /* 0x0000000105057824 */ /* 0x000fe400078e0200 */
[----:B------:R-:W-:Y:S01]  /*23370*/  IMAD.WIDE.U32 R4, R17, UR4, R4 ;  /* 0x0000000411047c25 */ /* 0x000fe2000f8e0004 */
[----:B------:R-:W-:Y:S02]  /*23380*/  UMOV UR4, 0xffffffff ;  /* 0xffffffff00047882 */ /* 0x000fe40000000000 */
[----:B------:R-:W-:Y:S02]  /*23390*/  LEA R0, P0, R4, UR6, 0x1 ;  /* 0x0000000604007c11 */ /* 0x000fe4000f8008ff */
[----:B-1----:R-:W-:Y:S01]  /*233a0*/  LOP3.LUT R9, R7, 0x7f, RZ, 0xc0, !PT ;  /* 0x0000007f07097812 */ /* 0x002fe200078ec0ff */
[----:B------:R-:W-:-:S03]  /*233b0*/  IMAD R7, R17, UR5, R5 ;  /* 0x0000000511077c24 */ /* 0x000fc6000f8e0205 */
[----:B------:R-:W-:Y:S02]  /*233c0*/  SHF.R.U32.HI R11, RZ, 0x2, R9 ;  /* 0x00000002ff0b7819 */ /* 0x000fe40000011609 */
[----:B------:R-:W0:Y:S01]  /*233d0*/  S2R R9, SR_TID.X ;  /* 0x0000000000097919 */ /* 0x000e220000002100 */
[----:B------:R-:W-:Y:S01]  /*233e0*/  LEA.HI.X R7, R4, UR7, R7, 0x1, P0 ;  /* 0x0000000704077c11 */ /* 0x000fe200080f0c07 */
[----:B0-----:R-:W-:-:S05]  /*233f0*/  IMAD.SHL.U32 R9, R9, 0x8, RZ ;  /* 0x0000000809097824 */ /* 0x001fca00078e00ff */
[----:B------:R-:W-:Y:S02]  /*23400*/  LOP3.LUT R9, R9, 0x18, RZ, 0xc0, !PT ;  /* 0x0000001809097812 */ /* 0x000fe400078ec0ff */
[----:B--2---:R-:W-:-:S04]  /*23410*/  IADD3 R3, -R11, R12, -R8 ;  /* 0x0000000c0b037210 */ /* 0x004fc80007ffe908 */
[----:B------:R-:W-:Y:S01]  /*23420*/  ISETP.GE.AND P0, PT, R3, 0x1, PT ;  /* 0x000000010300780c */ /* 0x000fe20003f06270 */
[----:B---3--:R-:W-:Y:S01]  /*23430*/  IMAD R8, R28, 0x3000, R10 ;  /* 0x000030001c087824 */ /* 0x008fe200078e020a */
[----:B------:R-:W-:Y:S11]  /*23440*/  BRA.DIV UR4, `(.L_x_11691) ;  /* 0x00000052045c7947 */ /* 0x000ff6000b800000 */
        /* <DEDUP_REMOVED lines=38> */
.L_x_11825:
        /* <DEDUP_REMOVED lines=12> */
.L_x_11692:
        /* <DEDUP_REMOVED lines=11> */
.L_x_11693:
[----:B------:R1:W5:Y:S01]  /*23820*/  LDL.LU R3, [R1+0x34] ;  /* 0x0000340001037983 */ /* 0x0003620000300800 */
        /* <DEDUP_REMOVED lines=9> */
[----:B------:R-:W-:-:S04]  /*238c0*/  ISETP.NE.AND.EX P0, PT, RZ, UR7, PT, P0 ;  /* 0x00000007ff007c0c */ /* 0x000fc8000bf05300 */
[----:B------:R-:W-:Y:S02]  /*238d0*/  SEL R26, R27, RZ, !P0 ;  /* 0x000000ff1b1a7207 */ /* 0x000fe40004000000 */
[----:B-1---5:R-:W-:Y:S01]  /*238e0*/  SHF.R.S32.HI R2, RZ, 0x1f, R3 ;  /* 0x0000001fff027819 */ /* 0x022fe20000011403 */
[----:B0-----:R-:W-:-:S04]  /*238f0*/  IMAD.WIDE.U32 R4, R3, UR4, RZ ;  /* 0x0000000403047c25 */ /* 0x001fc8000f8e00ff */
[----:B------:R-:W-:Y:S01]  /*23900*/  IMAD R2, R2, UR4, RZ ;  /* 0x0000000402027c24 */ /* 0x000fe2000f8e02ff */
[----:B------:R0:W-:Y:S03]  /*23910*/  STL.64 [R1+0x38], R4 ;  /* 0x0000380401007387 */ /* 0x0001e60000100a00 */
[----:B------:R-:W-:Y:S01]  /*23920*/  IMAD R0, R3, UR5, R2 ;  /* 0x0000000503007c24 */ /* 0x000fe2000f8e0202 */
[----:B------:R-:W-:-:S03]  /*23930*/  SHF.R.S32.HI R2, RZ, 0x1f, R27 ;  /* 0x0000001fff027819 */ /* 0x000fc6000001141b */
[----:B------:R-:W-:Y:S01]  /*23940*/  IMAD.IADD R3, R5, 0x1, R0 ;  /* 0x0000000105037824 */ /* 0x000fe200078e0200 */
[----:B------:R-:W-:-:S04]  /*23950*/  SEL R0, R2, RZ, !P0 ;  /* 0x000000ff02007207 */ /* 0x000fc80004000000 */
[----:B------:R0:W-:Y:S04]  /*23960*/  STL [R1+0x34], R3 ;  /* 0x0000340301007387 */ /* 0x0001e80000100800 */
[----:B------:R0:W-:Y:S01]  /*23970*/  STL [R1+0x44], R0 ;  /* 0x0000440001007387 */ /* 0x0001e20000100800 */
        /* <DEDUP_REMOVED lines=17> */
.L_x_11695:
[----:B------:R-:W-:Y:S05]  /*23a90*/  BSYNC B6 ;  /* 0x0000000000067941 */ /* 0x000fea0003800000 */
.L_x_11694:
[----:B------:R-:W2:Y:S01]  /*23aa0*/  LDL.LU R2, [R1+0x34] ;  /* 0x0000340001027983 */ /* 0x000ea20000300800 */
[----:B------:R-:W1:Y:S01]  /*23ab0*/  LDC R9, c[0x0][0x448] ;  /* 0x00011200ff097b82 */ /* 0x000e620000000800 */
[----:B------:R-:W-:Y:S01]  /*23ac0*/  ULDC.64 UR4, c[0x0][0x2d8] ;  /* 0x0000b60000047ab9 */ /* 0x000fe20000000a00 */
[----:B------:R-:W-:Y:S01]  /*23ad0*/  ULDC.64 UR6, c[0x0][0x2e0] ;  /* 0x0000b80000067ab9 */ /* 0x000fe20000000a00 */
[----:B------:R-:W3:Y:S01]  /*23ae0*/  LDL.LU.64 R20, [R1+0x38] ;  /* 0x0000380001147983 */ /* 0x000ee20000300a00 */
[----:B------:R-:W-:-:S03]  /*23af0*/  ULDC.64 UR8, c[0x0][0x280] ;  /* 0x0000a00000087ab9 */ /* 0x000fc60000000a00 */
[----:B0-----:R-:W4:Y:S01]  /*23b00*/  LDL.LU R0, [R1+0x44] ;  /* 0x0000440001007983 */ /* 0x001f220000300800 */
[----:B-1----:R-:W-:-:S13]  /*23b10*/  ISETP.NE.AND P1, PT, R9, 0x1, PT ;  /* 0x000000010900780c */ /* 0x002fda0003f25270 */
        /* <DEDUP_REMOVED lines=21> */
[----:B------:R-:W-:-:S04]  /*23c70*/  IMAD.IADD R0, R20, 0x1, R25 ;  /* 0x0000000114007824 */ /* 0x000fc800078e0219 */
        /* <DEDUP_REMOVED lines=30> */
[----:B------:R-:W-:-:S04]  /*23e60*/  IMAD R6, R6, UR5, R7 ;  /* 0x0000000506067c24 */ /* 0x000fc8000f8e0207 */
[----:B------:R-:W-:Y:S01]  /*23e70*/  IMAD.IADD R3, R3, 0x1, R6 ;  /* 0x0000000103037824 */ /* 0x000fe200078e0206 */
[----:B------:R-:W-:-:S05]  /*23e80*/  SHF.R.S32.HI R6, RZ, 0x1f, R0 ;  /* 0x0000001fff067819 */ /* 0x000fca0000011400 */
[----:B------:R-:W-:Y:S02]  /*23e90*/  IMAD R6, R6, UR6, RZ ;  /* 0x0000000606067c24 */ /* 0x000fe4000f8e02ff */
[----:B------:R-:W-:-:S04]  /*23ea0*/  IMAD.WIDE.U32 R2, R0, UR6, R2 ;  /* 0x0000000600027c25 */ /* 0x000fc8000f8e0002 */
[C---:B0-----:R-:W-:Y:S02]  /*23eb0*/  IMAD.SHL.U32 R11, R13.reuse, 0x8, RZ ;  /* 0x000000080d0b7824 */ /* 0x041fe400078e00ff */
[----:B------:R-:W-:Y:S02]  /*23ec0*/  IMAD R6, R0, UR7, R6 ;  /* 0x0000000700067c24 */ /* 0x000fe4000f8e0206 */
[----:B------:R-:W-:Y:S01]  /*23ed0*/  IMAD.SHL.U32 R10, R13, 0x8, RZ ;  /* 0x000000080d0a7824 */ /* 0x000fe200078e00ff */
[----:B------:R-:W-:Y:S01]  /*23ee0*/  LOP3.LUT R11, R11, 0x18, RZ, 0xc0, !PT ;  /* 0x000000180b0b7812 */ /* 0x000fe200078ec0ff */
[----:B------:R-:W-:Y:S01]  /*23ef0*/  IMAD.IADD R6, R3, 0x1, R6 ;  /* 0x0000000103067824 */ /* 0x000fe200078e0206 */
[----:B------:R-:W-:Y:S02]  /*23f00*/  LEA R7, P0, R2, UR8, 0x1 ;  /* 0x0000000802077c11 */ /* 0x000fe4000f8008ff */
[----:B------:R-:W-:Y:S02]  /*23f10*/  LOP3.LUT R12, R11, 0x20, RZ, 0xfc, !PT ;  /* 0x000000200b0c7812 */ /* 0x000fe400078efcff */
[----:B------:R-:W-:-:S02]  /*23f20*/  LOP3.LUT R10, R10, 0x18, RZ, 0xc0, !PT ;  /* 0x000000180a0a7812 */ /* 0x000fc400078ec0ff */
[----:B------:R-:W-:Y:S01]  /*23f30*/  LOP3.LUT R11, R11, 0x40, RZ, 0xfc, !PT ;  /* 0x000000400b0b7812 */ /* 0x000fe200078efcff */
[----:B------:R-:W-:Y:S01]  /*23f40*/  UMOV UR5, 0xffffffff ;  /* 0xffffffff00057882 */ /* 0x000fe20000000000 */
[----:B------:R-:W-:Y:S02]  /*23f50*/  LEA.HI.X R6, R2, UR9, R6, 0x1, P0 ;  /* 0x0000000902067c11 */ /* 0x000fe400080f0c06 */
[----:B------:R-:W-:Y:S02]  /*23f60*/  LOP3.LUT R20, R13, 0x7f, RZ, 0xc0, !PT ;  /* 0x0000007f0d147812 */ /* 0x000fe400078ec0ff */
[----:B------:R-:W-:Y:S02]  /*23f70*/  ISETP.GE.AND P0, PT, R10, UR4, PT ;  /* 0x000000040a007c0c */ /* 0x000fe4000bf06270 */
[----:B------:R-:W-:Y:S02]  /*23f80*/  ISETP.GE.AND P1, PT, R12, UR4, PT ;  /* 0x000000040c007c0c */ /* 0x000fe4000bf26270 */
[----:B------:R-:W-:-:S02]  /*23f90*/  ISETP.GE.AND P2, PT, R11, UR4, PT ;  /* 0x000000040b007c0c */ /* 0x000fc4000bf46270 */
[----:B------:R-:W-:Y:S01]  /*23fa0*/  SHF.R.U32.HI R20, RZ, 0x2, R20 ;  /* 0x00000002ff147819 */ /* 0x000fe20000011614 */
[----:B--2---:R-:W-:Y:S10]  /*23fb0*/  BRA.DIV UR5, `(.L_x_11696) ;  /* 0x0000004a05e87947 */ /* 0x004ff4000b800000 */
[----:B------:R-:W0:Y:S01]  /*23fc0*/  SHFL.IDX PT, R3, R5, RZ, 0x1c1f ;  /* 0x001c1fff05037589 */ /* 0x000e2200000e0000 */
[----:B-----5:R-:W-:Y:S02]  /*23fd0*/  IMAD R0, R21, R9, RZ ;  /* 0x0000000915007224 */ /* 0x020fe400078e02ff */
[----:B------:R-:W-:Y:S01]  /*23fe0*/  IMAD.IADD R25, R20, 0x1, R25 ;  /* 0x0000000114197824 */ /* 0x000fe200078e0219 */
        /* <DEDUP_REMOVED lines=58> */
.L_x_11838:
        /* <DEDUP_REMOVED lines=12> */
.L_x_11697:
        /* <DEDUP_REMOVED lines=18> */
.L_x_11839:
[----:B------:R-:W-:Y:S05]  /*24570*/  BSYNC B0 ;  /* 0x0000000000007941 */ /* 0x000fea0003800000 */
.L_x_11698:
        /* <DEDUP_REMOVED lines=8> */
[----:B------:R-:W-:Y:S01]  /*24600*/  IMAD.MOV.U32 R10, RZ, RZ, R28 ;  /* 0x000000ffff0a7224 */ /* 0x000fe200078e001c */
[----:B------:R2:W5:Y:S04]  /*24610*/  LDL.LU R20, [R1] ;  /* 0x0000000001147983 */ /* 0x0005680000300800 */
[----:B------:R2:W-:Y:S01]  /*24620*/  STL [R1+0x8], R23 ;  /* 0x0000081701007387 */ /* 0x0005e20000100800 */
[----:B-1----:R-:W-:-:S05]  /*24630*/  IMAD.SHL.U32 R4, R2, 0x8, RZ ;  /* 0x0000000802047824 */ /* 0x002fca00078e00ff */
[----:B------:R-:W-:-:S04]  /*24640*/  LOP3.LUT R4, R4, 0x18, RZ, 0xc0, !PT ;  /* 0x0000001804047812 */ /* 0x000fc800078ec0ff */
[C---:B------:R-:W-:Y:S02]  /*24650*/  LOP3.LUT R3, R4.reuse, 0x20, RZ, 0xfc, !PT ;  /* 0x0000002004037812 */ /* 0x040fe400078efcff */
[C---:B------:R-:W-:Y:S02]  /*24660*/  LOP3.LUT R2, R4.reuse, 0x40, RZ, 0xfc, !PT ;  /* 0x0000004004027812 */ /* 0x040fe400078efcff */
[----:B------:R-:W-:Y:S02]  /*24670*/  ISETP.GE.AND P3, PT, R4, UR4, PT ;  /* 0x0000000404007c0c */ /* 0x000fe4000bf66270 */
[----:B------:R-:W-:Y:S02]  /*24680*/  ISETP.GE.AND P2, PT, R3, UR4, PT ;  /* 0x0000000403007c0c */ /* 0x000fe4000bf46270 */
[----:B--2---:R-:W-:-:S13]  /*24690*/  ISETP.GE.AND P1, PT, R2, UR4, PT ;  /* 0x0000000402007c0c */ /* 0x004fda000bf26270 */
.L_x_11714:
        /* <DEDUP_REMOVED lines=42> */
.L_x_11702:
[----:B------:R-:W-:Y:S01]  /*24940*/  IMAD R5, R28, 0x8, R18 ;  /* 0x000000081c057824 */ /* 0x000fe200078e0212 */
[----:B------:R-:W-:Y:S01]  /*24950*/  SHF.L.U32 R0, R2, 0x1f, RZ ;  /* 0x0000001f02007819 */ /* 0x000fe200000006ff */
[----:B------:R-:W-:Y:S03]  /*24960*/  BSSY B1, `(.L_x_11703) ;  /* 0x0000003000017945 */ /* 0x000fe60003800000 */
[----:B------:R-:W0:Y:S02]  /*24970*/  SYNCS.PHASECHK.TRANS64.TRYWAIT P0, [R5+URZ+0x2d840], R0 ;  /* 0x02d84000050075a7 */ /* 0x000e24000800017f */
[----:B0-----:R-:W-:Y:S05]  /*24980*/  @!P0 BRA `(.L_x_11704) ;  /* 0x0000004800988947 */ /* 0x001fea0003800000 */
.L_x_11840:
[----:B------:R-:W-:Y:S05]  /*24990*/  BSYNC B1 ;  /* 0x0000000000017941 */ /* 0x000fea0003800000 */
.L_x_11703:
        /* <DEDUP_REMOVED lines=52> */
.L_x_11850:
        /* <DEDUP_REMOVED lines=11> */
.L_x_11706:
        /* <DEDUP_REMOVED lines=11> */
.L_x_11707:
[----:B------:R1:W-:Y:S01]  /*24e40*/  SYNCS.ARRIVE.TRANS64.A1T0 RZ, [R5+URZ+0x2d830], RZ ;  /* 0x02d830ff05ff79a7 */ /* 0x0003e2000810003f */
[----:B------:R-:W-:Y:S05]  /*24e50*/  @!P5 BRA `(.L_x_11708) ;  /* 0x000000000004d947 */ /* 0x000fea0003800000 */
[----:B------:R-:W-:Y:S01]  /*24e60*/  BPT.TRAP 0x1 ;  /* 0x000000040000795c */ /* 0x000fe20000300000 */
.L_x_11708:
[----:B------:R-:W-:Y:S01]  /*24e70*/  SHF.L.U32 R2, R20, 0x1f, RZ ;  /* 0x0000001f14027819 */ /* 0x000fe200000006ff */
[----:B-1----:R-:W-:Y:S01]  /*24e80*/  IMAD R5, R10, 0x8, R18 ;  /* 0x000000080a057824 */ /* 0x002fe200078e0212 */
[----:B------:R-:W-:Y:S03]  /*24e90*/  BSSY B1, `(.L_x_11709) ;  /* 0x0000003000017945 */ /* 0x000fe60003800000 */
[----:B------:R-:W1:Y:S02]  /*24ea0*/  SYNCS.PHASECHK.TRANS64.TRYWAIT P0, [R5+URZ+0x2d860], R2 ;  /* 0x02d86002050075a7 */ /* 0x000e64000800017f */
[----:B-1----:R-:W-:Y:S05]  /*24eb0*/  @!P0 BRA `(.L_x_11710) ;  /* 0x0000004800b48947 */ /* 0x002fea0003800000 */
.L_x_11851:
[----:B------:R-:W-:Y:S05]  /*24ec0*/  BSYNC B1 ;  /* 0x0000000000017941 */ /* 0x000fea0003800000 */
.L_x_11709:
        /* <DEDUP_REMOVED lines=45> */
.L_x_11861:
        /* <DEDUP_REMOVED lines=29> */
.L_x_11712:
        /* <DEDUP_REMOVED lines=12> */
.L_x_11713:
        /* <DEDUP_REMOVED lines=8> */
.L_x_11701:
[----:B------:R-:W-:Y:S05]  /*254b0*/  BSYNC B0 ;  /* 0x0000000000007941 */ /* 0x000fea0003800000 */
.L_x_11700:
        /* <DEDUP_REMOVED lines=17> */
.L_x_11716:
[----:B------:R-:W-:Y:S05]  /*255d0*/  BSYNC B0 ;  /* 0x0000000000007941 */ /* 0x000fea0003800000 */
.L_x_11715:
[----:B------:R-:W-:-:S05]  /*255e0*/  IMAD.U32 R0, RZ, RZ, UR38 ;  /* 0x00000026ff007e24 */ /* 0x000fca000f8e00ff */
[----:B------:R-:W-:-:S13]  /*255f0*/  ISETP.NE.AND P0, PT, R0, 0x3, PT ;  /* 0x000000030000780c */ /* 0x000fda0003f05270 */
[----:B------:R-:W-:Y:S05]  /*25600*/  @!P0 BRA `(.L_x_11717) ;  /* 0x0000000000048947 */ /* 0x000fea0003800000 */
[----:B------:R-:W-:Y:S01]  /*25610*/  BPT.TRAP 0x1 ;  /* 0x000000040000795c */ /* 0x000fe20000300000 */
.L_x_11717:
        /* <DEDUP_REMOVED lines=8> */
.L_x_11862:
[----:B------:R-:W-:Y:S05]  /*256a0*/  BSYNC B0 ;  /* 0x0000000000007941 */ /* 0x000fea0003800000 */
.L_x_11718:
        /* <DEDUP_REMOVED lines=51> */
.L_x_11872:
        /* <DEDUP_REMOVED lines=13> */
.L_x_11721:
        /* <DEDUP_REMOVED lines=11> */
.L_x_11722:
        /* <DEDUP_REMOVED lines=8> */
.L_x_11681:
[----:B------:R-:W-:Y:S05]  /*25be0*/  BSYNC B7 ;  /* 0x0000000000077941 */ /* 0x000fea0003800000 */
.L_x_11679:
        /* <DEDUP_REMOVED lines=11> */
.L_x_11723:
        /* <DEDUP_REMOVED lines=43> */
.L_x_11882:
[----:B------:R-:W-:Y:S02]  /*25f50*/  ULDC UR4, c[0x0][0xc38] ;  /* 0x00030e0000047ab9 */ /* 0x000fe40000000800 */
[----:B------:R-:W-:-:S04]  /*25f60*/  IMAD.U32 R4, RZ, RZ, UR4 ;  /* 0x00000004ff047e24 */ /* 0x000fc8000f8e00ff */
[----:B--2---:R-:W-:-:S04]  /*25f70*/  IMAD R3, R14, R4, RZ ;  /* 0x000000040e037224 */ /* 0x004fc800078e02ff */
[----:B------:R-:W-:-:S05]  /*25f80*/  IMAD.IADD R6, R6, 0x1, R3 ;  /* 0x0000000106067824 */ /* 0x000fca00078e0203 */
[----:B------:R-:W-:-:S13]  /*25f90*/  ISETP.GT.AND P6, PT, R6, R0, PT ;  /* 0x000000000600720c */ /* 0x000fda0003fc4270 */
[----:B------:R-:W-:Y:S05]  /*25fa0*/  @P6 BRA `(.L_x_11726) ;  /* 0x0000000000a46947 */ /* 0x000fea0003800000 */
.L_x_11729:
        /* <DEDUP_REMOVED lines=35> */
.L_x_11890:
[----:B------:R-:W-:Y:S02]  /*261e0*/  ULDC UR4, c[0x0][0xc38] ;  /* 0x00030e0000047ab9 */ /* 0x000fe40000000800 */
[----:B------:R-:W-:-:S04]  /*261f0*/  IMAD.U32 R4, RZ, RZ, UR4 ;  /* 0x00000004ff047e24 */ /* 0x000fc8000f8e00ff */
[----:B--2---:R-:W-:-:S04]  /*26200*/  IMAD R3, R14, R4, RZ ;  /* 0x000000040e037224 */ /* 0x004fc800078e02ff */
[----:B------:R-:W-:-:S05]  /*26210*/  IMAD.IADD R6, R3, 0x1, R6 ;  /* 0x0000000103067824 */ /* 0x000fca00078e0206 */
[----:B------:R-:W-:-:S13]  /*26220*/  ISETP.GT.AND P6, PT, R6, R0, PT ;  /* 0x000000000600720c */ /* 0x000fda0003fc4270 */
[----:B------:R-:W-:Y:S05]  /*26230*/  @!P6 BRA `(.L_x_11729) ;  /* 0xfffffffc005ce947 */ /* 0x000fea000383ffff */
.L_x_11726:
        /* <DEDUP_REMOVED lines=10> */
.L_x_11895:
[----:B------:R-:W-:-:S13]  /*262e0*/  ISETP.NE.AND P0, PT, R3, RZ, PT ;  /* 0x000000ff0300720c */ /* 0x000fda0003f05270 */
[----:B------:R-:W-:Y:S05]  /*262f0*/  @!P0 BRA `(.L_x_11731) ;  /* 0x0000000000108947 */ /* 0x000fea0003800000 */
[----:B------:R-:W-:Y:S01]  /*26300*/  UMOV UR4, 0xffffffff ;  /* 0xffffffff00047882 */ /* 0x000fe20000000000 */
[----:B-1----:R-:W-:Y:S02]  /*26310*/  VIADD R12, R7, 0xffffffff ;  /* 0xffffffff070c7836 */ /* 0x002fe40000000000 */
[----:B------:R-:W-:Y:S05]  /*26320*/  BRA.DIV UR4, `(.L_x_11732) ;  /* 0x0000004a04e47947 */ /* 0x000fea000b800000 */
[----:B------:R1:W0:Y:S02]  /*26330*/  SHFL.IDX PT, R24, R2, R12, 0x1f ;  /* 0x00001f0c02187589 */ /* 0x00022400000e0000 */
.L_x_11731:
[----:B----4-:R-:W-:Y:S01]  /*26340*/  ISETP.NE.AND P0, PT, R5, 0x1, PT ;  /* 0x000000010500780c */ /* 0x010fe20003f05270 */
[----:B0-----:R-:W-:-:S04]  /*26350*/  IMAD R24, R24, R4, R6 ;  /* 0x0000000418187224 */ /* 0x001fc800078e0206 */
[----:B------:R-:W-:-:S08]  /*26360*/  IMAD.IADD R0, R0, 0x1, -R24 ;  /* 0x0000000100007824 */ /* 0x000fd000078e0a18 */
[----:B------:R-:W-:Y:S05]  /*26370*/  @!P0 BRA `(.L_x_11733) ;  /* 0x0000000000dc8947 */ /* 0x000fea0003800000 */
[-C--:B---3--:R-:W-:Y:S01]  /*26380*/  IABS R6, R25.reuse ;  /* 0x0000001900067213 */ /* 0x088fe20000000000 */
[----:B-1----:R-:W-:Y:S01]  /*26390*/  IMAD.MOV.U32 R2, RZ, RZ, RZ ;  /* 0x000000ffff027224 */ /* 0x002fe200078e00ff */
[----:B------:R-:W-:Y:S02]  /*263a0*/  IABS R8, R25 ;  /* 0x0000001900087213 */ /* 0x000fe40000000000 */
[----:B------:R-:W0:Y:S03]  /*263b0*/  I2F.RP R4, R6 ;  /* 0x0000000600047306 */ /* 0x000e260000209400 */
[----:B------:R-:W-:-:S05]  /*263c0*/  IMAD.MOV R8, RZ, RZ, -R8 ;  /* 0x000000ffff087224 */ /* 0x000fca00078e0a08 */
[----:B0-----:R-:W2:Y:S02]  /*263d0*/  MUFU.RCP R4, R4 ;  /* 0x0000000400047308 */ /* 0x001ea40000001000 */
[----:B--2---:R-:W-:-:S06]  /*263e0*/  VIADD R7, R4, 0xffffffe ;  /* 0x0ffffffe04077836 */ /* 0x004fcc0000000000 */
[----:B------:R-:W0:Y:S02]  /*263f0*/  F2I.FTZ.U32.TRUNC.NTZ R3, R7 ;  /* 0x0000000700037305 */ /* 0x000e24000021f000 */
[----:B0-----:R-:W-:-:S04]  /*26400*/  IMAD.MOV R9, RZ, RZ, -R3 ;  /* 0x000000ffff097224 */ /* 0x001fc800078e0a03 */
[----:B------:R-:W-:-:S04]  /*26410*/  IMAD R9, R9, R6, RZ ;  /* 0x0000000609097224 */ /* 0x000fc800078e02ff */
[----:B------:R-:W-:Y:S01]  /*26420*/  IMAD.HI.U32 R2, R3, R9, R2 ;  /* 0x0000000903027227 */ /* 0x000fe200078e0002 */
[----:B------:R-:W-:-:S05]  /*26430*/  IABS R3, R0 ;  /* 0x0000000000037213 */ /* 0x000fca0000000000 */
[----:B------:R-:W-:-:S04]  /*26440*/  IMAD.HI.U32 R4, R2, R3, RZ ;  /* 0x0000000302047227 */ /* 0x000fc800078e00ff */
[----:B------:R-:W-:Y:S02]  /*26450*/  IMAD R3, R4, R8, R3 ;  /* 0x0000000804037224 */ /* 0x000fe400078e0203 */
[----:B------:R-:W-:-:S03]  /*26460*/  IMAD.MOV.U32 R2, RZ, RZ, RZ ;  /* 0x000000ffff027224 */ /* 0x000fc600078e00ff */
[----:B------:R-:W-:-:S13]  /*26470*/  ISETP.GT.U32.AND P1, PT, R6, R3, PT ;  /* 0x000000030600720c */ /* 0x000fda0003f24070 */
[----:B------:R-:W-:Y:S02]  /*26480*/  @!P1 IMAD.IADD R3, R3, 0x1, -R6 ;  /* 0x0000000103039824 */ /* 0x000fe400078e0a06 */
[----:B------:R-:W-:Y:S01]  /*26490*/  @!P1 VIADD R4, R4, 0x1 ;  /* 0x0000000104049836 */ /* 0x000fe20000000000 */
[----:B------:R-:W-:Y:S02]  /*264a0*/  ISETP.NE.AND P1, PT, R25, RZ, PT ;  /* 0x000000ff1900720c */ /* 0x000fe40003f25270 */
[----:B------:R-:W-:Y:S02]  /*264b0*/  ISETP.GE.U32.AND P0, PT, R3, R6, PT ;  /* 0x000000060300720c */ /* 0x000fe40003f06070 */
[----:B------:R-:W-:-:S04]  /*264c0*/  IABS R6, R5 ;  /* 0x0000000500067213 */ /* 0x000fc80000000000 */
[----:B------:R-:W0:Y:S07]  /*264d0*/  I2F.RP R7, R6 ;  /* 0x0000000600077306 */ /* 0x000e2e0000209400 */
        /* <DEDUP_REMOVED lines=33> */
.L_x_11733:
[----:B-1----:R-:W0:Y:S02]  /*266f0*/  LDC.64 R2, c[0x0][0xc90] ;  /* 0x00032400ff027b82 */ /* 0x002e240000000a00 */
[----:B0-----:R-:W-:-:S05]  /*26700*/  IMAD.WIDE R2, R27, 0x4, R2 ;  /* 0x000000041b027825 */ /* 0x001fca00078e0202 */
[----:B------:R0:W3:Y:S02]  /*26710*/  LDG.E R6, desc[UR54][R2.64] ;  /* 0x0000003602067981 */ /* 0x0000e4000c1e1900 */
[----:B0-----:R-:W-:Y:S02]  /*26720*/  IMAD.MOV.U32 R2, RZ, RZ, RZ ;  /* 0x000000ffff027224 */ /* 0x001fe400078e00ff */
[----:B---3--:R-:W-:-:S05]  /*26730*/  IMAD R5, R25, R6, RZ ;  /* 0x0000000619057224 */ /* 0x008fca00078e02ff */
[----:B--2---:R-:W-:-:S04]  /*26740*/  IABS R7, R5 ;  /* 0x0000000500077213 */ /* 0x004fc80000000000 */
        /* <DEDUP_REMOVED lines=19> */
[----:B------:R-:W-:-:S06]  /*26880*/  IMAD.MOV.U32 R2, RZ, RZ, RZ ;  /* 0x000000ffff027224 */ /* 0x000fcc00078e00ff */
[----:B------:R-:W-:-:S04]  /*26890*/  @P0 VIADD R9, R9, 0x1 ;  /* 0x0000000109090836 */ /* 0x000fc80000000000 */
[----:B------:R-:W-:-:S04]  /*268a0*/  IMAD.MOV.U32 R7, RZ, RZ, R9 ;  /* 0x000000ffff077224 */ /* 0x000fc800078e0009 */
[----:B------:R-:W-:Y:S01]  /*268b0*/  @!P2 IMAD.MOV R7, RZ, RZ, -R7 ;  /* 0x000000ffff07a224 */ /* 0x000fe200078e0a07 */
[----:B------:R-:W-:-:S05]  /*268c0*/  @!P1 LOP3.LUT R7, RZ, R5, RZ, 0x33, !PT ;  /* 0x00000005ff079212 */ /* 0x000fca00078e33ff */
[----:B------:R-:W-:Y:S02]  /*268d0*/  IMAD R8, R6, R7, RZ ;  /* 0x0000000706087224 */ /* 0x000fe400078e02ff */
[----:B------:R-:W-:Y:S02]  /*268e0*/  IMAD.MOV R7, RZ, RZ, -R7 ;  /* 0x000000ffff077224 */ /* 0x000fe400078e0a07 */
[----:B------:R-:W-:Y:S02]  /*268f0*/  IMAD.MOV R3, RZ, RZ, -R8 ;  /* 0x000000ffff037224 */ /* 0x000fe400078e0a08 */
[----:B------:R-:W-:-:S03]  /*26900*/  IMAD R5, R5, R7, R0 ;  /* 0x0000000705057224 */ /* 0x000fc600078e0200 */
[----:B------:R-:W-:-:S04]  /*26910*/  VIADDMNMX R4, R3, R4, R6, PT ;  /* 0x0000000403047246 */ /* 0x000fc80003800106 */
[-C--:B------:R-:W-:Y:S02]  /*26920*/  IABS R6, R4.reuse ;  /* 0x0000000400067213 */ /* 0x080fe40000000000 */
[----:B------:R-:W-:Y:S02]  /*26930*/  IABS R0, R4 ;  /* 0x0000000400007213 */ /* 0x000fe40000000000 */
[----:B------:R-:W0:Y:S03]  /*26940*/  I2F.RP R9, R6 ;  /* 0x0000000600097306 */ /* 0x000e260000209400 */
[----:B------:R-:W-:-:S05]  /*26950*/  IMAD.MOV R0, RZ, RZ, -R0 ;  /* 0x000000ffff007224 */ /* 0x000fca00078e0a00 */
        /* <DEDUP_REMOVED lines=9> */
[----:B------:R-:W-:Y:S02]  /*269f0*/  LOP3.LUT R0, R5, R4, RZ, 0x3c, !PT ;  /* 0x0000000405007212 */ /* 0x000fe400078e3cff */
[----:B------:R-:W-:Y:S02]  /*26a00*/  IADD3 R5, R8, 0x1000000, R5 ;  /* 0x0100000008057810 */ /* 0x000fe40007ffe005 */
        /* <DEDUP_REMOVED lines=8> */
[----:B------:R-:W-:Y:S01]  /*26a90*/  @!P1 LOP3.LUT R2, RZ, R4, RZ, 0x33, !PT ;  /* 0x00000004ff029212 */ /* 0x000fe200078e33ff */
[----:B------:R-:W-:-:S04]  /*26aa0*/  IMAD.MOV R4, RZ, RZ, -R4 ;  /* 0x000000ffff047224 */ /* 0x000fc800078e0a04 */
[----:B------:R-:W-:-:S07]  /*26ab0*/  IMAD R26, R2, R4, R5 ;  /* 0x00000004021a7224 */ /* 0x000fce00078e0205 */
.L_x_11734:
[----:B------:R-:W-:-:S05]  /*26ac0*/  LOP3.LUT R2, RZ, R2, RZ, 0x33, !PT ;  /* 0x00000002ff027212 */ /* 0x000fca00078e33ff */
[----:B------:R-:W-:Y:S01]  /*26ad0*/  IMAD.IADD R25, R25, 0x1, R2 ;  /* 0x0000000119197824 */ /* 0x000fe200078e0202 */
[----:B------:R-:W-:Y:S06]  /*26ae0*/  BRA `(.L_x_11735) ;  /* 0x00000000001c7947 */ /* 0x000fec0003800000 */
.L_x_11727:
[----:B------:R-:W-:Y:S01]  /*26af0*/  UMOV UR4, URZ ;  /* 0x0000003f00047c82 */ /* 0x000fe20008000000 */
[----:B------:R-:W-:Y:S01]  /*26b00*/  UMOV UR5, URZ ;  /* 0x0000003f00057c82 */ /* 0x000fe20008000000 */
[----:B------:R-:W-:Y:S01]  /*26b10*/  ULDC UR6, c[0x0][0xc3c] ;  /* 0x00030f0000067ab9 */ /* 0x000fe20000000800 */
[----:B------:R-:W-:Y:S02]  /*26b20*/  IMAD.MOV.U32 R24, RZ, RZ, R0 ;  /* 0x000000ffff187224 */ /* 0x000fe400078e0000 */
[----:B------:R-:W-:Y:S02]  /*26b30*/  IMAD.U32 R25, RZ, RZ, UR4 ;  /* 0x00000004ff197e24 */ /* 0x000fe4000f8e00ff */
[----:B------:R-:W-:Y:S02]  /*26b40*/  IMAD.U32 R26, RZ, RZ, UR5 ;  /* 0x00000005ff1a7e24 */ /* 0x000fe4000f8e00ff */
[----:B------:R-:W-:-:S07]  /*26b50*/  IMAD.U32 R27, RZ, RZ, UR6 ;  /* 0x00000006ff1b7e24 */ /* 0x000fce000f8e00ff */
.L_x_11735:
        /* <DEDUP_REMOVED lines=10> */
.L_x_11724:
[----:B------:R-:W-:Y:S02]  /*26c00*/  ULDC UR4, c[0x0][0xc3c] ;  /* 0x00030f0000047ab9 */ /* 0x000fe40000000800 */
[----:B----4-:R-:W-:-:S13]  /*26c10*/  ISETP.GE.AND P0, PT, R27, UR4, PT ;  /* 0x000000041b007c0c */ /* 0x010fda000bf06270 */
[----:B------:R-:W-:Y:S05]  /*26c20*/  @!P0 BRA `(.L_x_11736) ;  /* 0xffffff9000f88947 */ /* 0x000fea000383ffff */
[----:B------:R-:W-:Y:S05]  /*26c30*/  BSYNC B8 ;  /* 0x0000000000087941 */ /* 0x000fea0003800000 */
.L_x_11615:
[----:B0-----:R-:W4:Y:S01]  /*26c40*/  LDL.LU R0, [R1+0x48] ;  /* 0x0000480001007983 */ /* 0x001f220000300800 */
[----:B------:R-:W-:Y:S01]  /*26c50*/  BSSY B0, `(.L_x_11737) ;  /* 0x000000b000007945 */ /* 0x000fe20003800000 */
[----:B------:R-:W0:Y:S01]  /*26c60*/  S2R R5, SR_CgaCtaId ;  /* 0x0000000000057919 */ /* 0x000e220000008800 */
        /* <DEDUP_REMOVED lines=9> */
.L_x_11898:
[----:B------:R-:W-:Y:S05]  /*26d00*/  BSYNC B0 ;  /* 0x0000000000007941 */ /* 0x000fea0003800000 */
.L_x_11737:
[----:B------:R-:W-:-:S03]  /*26d10*/  UMOV UR4, 0xffffffff ;  /* 0xffffffff00047882 */ /* 0x000fc60000000000 */
[----:B------:R-:W-:Y:S05]  /*26d20*/  BRA.DIV UR4, `(.L_x_11739) ;  /* 0x0000004204a07947 */ /* 0x000fea000b800000 */
[----:B0-----:R-:W0:Y:S02]  /*26d30*/  S2R R0, SR_TID.X ;  /* 0x0000000000007919 */ /* 0x001e240000002100 */
[----:B0-----:R-:W-:-:S04]  /*26d40*/  SHF.R.U32.HI R0, RZ, 0x5, R0 ;  /* 0x00000005ff007819 */ /* 0x001fc80000011600 */
[----:B------:R-:W-:-:S05]  /*26d50*/  LOP3.LUT R0, R0, 0x3, RZ, 0xc0, !PT ;  /* 0x0000000300007812 */ /* 0x000fca00078ec0ff */
[----:B------:R0:W4:Y:S02]  /*26d60*/  SHFL.IDX PT, R14, R0, RZ, 0x1f ;  /* 0x00001fff000e7589 */ /* 0x00012400000e0000 */
.L_x_11901:
[----:B----4-:R-:W-:-:S13]  /*26d70*/  ISETP.NE.AND P0, PT, R14, RZ, PT ;  /* 0x000000ff0e00720c */ /* 0x010fda0003f05270 */
[----:B------:R-:W-:Y:S05]  /*26d80*/  @P0 BRA `(.L_x_11378) ;  /* 0x0000000000900947 */ /* 0x000fea0003800000 */
[----:B------:R-:W-:-:S03]  /*26d90*/  UMOV UR4, 0xffffffff ;  /* 0xffffffff00047882 */ /* 0x000fc60000000000 */
[----:B------:R-:W-:Y:S05]  /*26da0*/  BRA.DIV UR4, `(.L_x_11740) ;  /* 0x0000004204b47947 */ /* 0x000fea000b800000 */
[----:B------:R-:W-:-:S13]  /*26db0*/  ELECT P6, URZ, PT ;  /* 0x00000000003f782f */ /* 0x000fda00038c0000 */
.L_x_11904:
[----:B------:R-:W-:Y:S05]  /*26dc0*/  @!P6 BRA `(.L_x_11378) ;  /* 0x000000000080e947 */ /* 0x000fea0003800000 */
[----:B------:R-:W-:-:S06]  /*26dd0*/  ULOP3.LUT UR4, UR36, 0x2, URZ, 0xfc, !UPT ;  /* 0x0000000224047892 */ /* 0x000fcc000f8efc3f */
[----:B0-----:R-:W-:-:S05]  /*26de0*/  IMAD.U32 R0, RZ, RZ, UR4 ;  /* 0x00000004ff007e24 */ /* 0x001fca000f8e00ff */
[----:B------:R-:W-:-:S13]  /*26df0*/  ISETP.NE.AND P0, PT, R0, 0x3, PT ;  /* 0x000000030000780c */ /* 0x000fda0003f05270 */
[----:B------:R-:W-:Y:S05]  /*26e00*/  @!P0 BRA `(.L_x_11741) ;  /* 0x0000000000048947 */ /* 0x000fea0003800000 */
[----:B------:R-:W-:Y:S01]  /*26e10*/  BPT.TRAP 0x1 ;  /* 0x000000040000795c */ /* 0x000fe20000300000 */
.L_x_11741:
        /* <DEDUP_REMOVED lines=8> */
.L_x_11905:
[----:B------:R-:W4:Y:S01]  /*26ea0*/  LDL.LU R4, [R1] ;  /* 0x0000000001047983 */ /* 0x000f220000300800 */
[----:B------:R-:W-:Y:S02]  /*26eb0*/  SEL R28, R28, RZ, P2 ;  /* 0x000000ff1c1c7207 */ /* 0x000fe40001000000 */
[----:B----4-:R-:W-:Y:S01]  /*26ec0*/  LOP3.LUT R0, R4, R0, RZ, 0x3c, !PT ;  /* 0x0000000004007212 */ /* 0x010fe200078e3cff */
[----:B------:R-:W-:Y:S06]  /*26ed0*/  @!P0 BRA `(.L_x_11743) ;  /* 0x0000000000048947 */ /* 0x000fec0003800000 */
[----:B------:R-:W-:Y:S01]  /*26ee0*/  BPT.TRAP 0x1 ;  /* 0x000000040000795c */ /* 0x000fe20000300000 */
.L_x_11743:
[----:B------:R-:W-:Y:S01]  /*26ef0*/  IMAD R5, R28, 0x8, R5 ;  /* 0x000000081c057824 */ /* 0x000fe200078e0205 */
[----:B------:R-:W-:-:S04]  /*26f00*/  SHF.L.U32 R0, R0, 0x1f, RZ ;  /* 0x0000001f00007819 */ /* 0x000fc800000006ff */
[----:B------:R-:W4:Y:S02]  /*26f10*/  SYNCS.PHASECHK.TRANS64.TRYWAIT P1, [R5+URZ+0x2d840], R0 ;  /* 0x02d84000050075a7 */ /* 0x000f24000802017f */
[----:B----4-:R-:W-:Y:S05]  /*26f20*/  @!P1 BRA `(.L_x_11744) ;  /* 0x0000004000889947 */ /* 0x010fea0003800000 */
.L_x_11906:
[----:B------:R-:W-:Y:S05]  /*26f30*/  @!P0 BRA `(.L_x_11745) ;  /* 0x0000000000048947 */ /* 0x000fea0003800000 */
[----:B------:R-:W-:Y:S01]  /*26f40*/  BPT.TRAP 0x1 ;  /* 0x000000040000795c */ /* 0x000fe20000300000 */
.L_x_11745:
[----:B------:R-:W0:Y:S02]  /*26f50*/  SYNCS.PHASECHK.TRANS64.TRYWAIT P1, [R3+URZ+0x2d860], R2 ;  /* 0x02d86002030075a7 */ /* 0x000e24000802017f */
[----:B0-----:R-:W-:Y:S05]  /*26f60*/  @!P1 BRA `(.L_x_11746) ;  /* 0x00000040008c9947 */ /* 0x001fea0003800000 */
.L_x_11907:
[----:B------:R-:W-:Y:S05]  /*26f70*/  @!P0 BRA `(.L_x_11747) ;  /* 0x0000000000048947 */ /* 0x000fea0003800000 */
[----:B------:R-:W-:Y:S01]  /*26f80*/  BPT.TRAP 0x1 ;  /* 0x000000040000795c */ /* 0x000fe20000300000 */
.L_x_11747:
[----:B------:R0:W0:Y:S02]  /*26f90*/  SYNCS.PHASECHK.TRANS64.TRYWAIT P0, [R5+URZ+0x2d860], R0 ;  /* 0x02d86000050075a7 */ /* 0x000024000800017f */
[----:B0-----:R-:W-:Y:S05]  /*26fa0*/  @!P0 NANOSLEEP.SYNCS 0x989680 ;  /* 0x009896800000895d */ /* 0x001fea0003900000 */
[----:B------:R-:W0:Y:S02]  /*26fb0*/  @!P0 SYNCS.PHASECHK.TRANS64 P0, [R5+URZ+0x2d860], R0 ;  /* 0x02d86000050085a7 */ /* 0x000e24000800007f */
[----:B0-----:R-:W-:Y:S05]  /*26fc0*/  @!P0 BRA `(.L_x_11747) ;  /* 0xfffffffc00f08947 */ /* 0x001fea000383ffff */
.L_x_11378:
[----:B------:R-:W-:Y:S05]  /*26fd0*/  BSYNC B9 ;  /* 0x0000000000097941 */ /* 0x000fea0003800000 */
.L_x_11375:
[----:B------:R-:W-:Y:S05]  /*26fe0*/  EXIT ;  /* 0x000000000000794d */ /* 0x000fea0003800000 */
.L_x_11404:
[----:B0-----:R0:W1:Y:S02]  /*26ff0*/  SYNCS.PHASECHK.TRANS64.TRYWAIT P4, [R34+URZ+0x2d890], R86 ;  /* 0x02d89056220075a7 */ /* 0x001064000808017f */
[----:B-1----:R-:W-:Y:S05]  /*27000*/  @!P4 NANOSLEEP.SYNCS 0x989680 ;  /* 0x009896800000c95d */ /* 0x002fea0003900000 */
[----:B------:R-:W1:Y:S02]  /*27010*/  @!P4 SYNCS.PHASECHK.TRANS64 P4, [R34+URZ+0x2d890], R86 ;  /* 0x02d890562200c5a7 */ /* 0x000e64000808007f */
[----:B-1----:R-:W-:Y:S05]  /*27020*/  @!P4 BRA `(.L_x_11404) ;  /* 0xfffffffc00f0c947 */ /* 0x002fea000383ffff */
[----:B------:R-:W-:Y:S05]  /*27030*/  BRA `(.L_x_11748) ;  /* 0xfffffdc800447947 */ /* 0x000fea000383ffff */
.L_x_11405:
        /* <DEDUP_REMOVED lines=8> */
.L_x_11750:
[----:B------:R-:W-:Y:S05]  /*270c0*/  BSYNC B1 ;  /* 0x0000000000017941 */ /* 0x000fea0003800000 */
.L_x_11749:
        /* <DEDUP_REMOVED lines=8> */
.L_x_11751:
[----:B------:R-:W-:Y:S01]  /*27150*/  IMAD.MOV.U32 R60, RZ, RZ, R14 ;  /* 0x000000ffff3c7224 */ /* 0x000fe200078e000e */
[----:B------:R-:W-:Y:S06]  /*27160*/  BRA `(.L_x_11752) ;  /* 0xfffffdc8000c7947 */ /* 0x000fec000383ffff */
.L_x_11433:
[----:B0-----:R0:W1:Y:S02]  /*27170*/  SYNCS.PHASECHK.TRANS64.TRYWAIT P4, [R34+URZ+0x2d890], R86 ;  /* 0x02d89056220075a7 */ /* 0x001064000808017f */
[----:B-1----:R-:W-:Y:S05]  /*27180*/  @!P4 NANOSLEEP.SYNCS 0x989680 ;  /* 0x009896800000c95d */ /* 0x002fea0003900000 */
[----:B------:R-:W1:Y:S02]  /*27190*/  @!P4 SYNCS.PHASECHK.TRANS64 P4, [R34+URZ+0x2d890], R86 ;  /* 0x02d890562200c5a7 */ /* 0x000e64000808007f */
[----:B-1----:R-:W-:Y:S05]  /*271a0*/  @!P4 BRA `(.L_x_11433) ;  /* 0xfffffffc00f0c947 */ /* 0x002fea000383ffff */
[----:B------:R-:W-:Y:S05]  /*271b0*/  BRA `(.L_x_11753) ;  /* 0xfffffde4002c7947 */ /* 0x000fea000383ffff */
.L_x_11434:
        /* <DEDUP_REMOVED lines=8> */
.L_x_11755:
[----:B------:R-:W-:Y:S05]  /*27240*/  BSYNC B1 ;  /* 0x0000000000017941 */ /* 0x000fea0003800000 */
.L_x_11754:
        /* <DEDUP_REMOVED lines=8> */
.L_x_11756:
[----:B------:R-:W-:Y:S01]  /*272d0*/  IMAD.MOV.U32 R90, RZ, RZ, R14 ;  /* 0x000000ffff5a7224 */ /* 0x000fe200078e000e */
[----:B------:R-:W-:Y:S06]  /*272e0*/  BRA `(.L_x_11757) ;  /* 0xfffffde000f47947 */ /* 0x000fec000383ffff */
.L_x_11447:
[----:B0-----:R0:W1:Y:S02]  /*272f0*/  SYNCS.PHASECHK.TRANS64.TRYWAIT P3, [R34+URZ+0x2d890], R86 ;  /* 0x02d89056220075a7 */ /* 0x001064000806017f */
[----:B-1----:R-:W-:Y:S05]  /*27300*/  @!P3 NANOSLEEP.SYNCS 0x989680 ;  /* 0x009896800000b95d */ /* 0x002fea0003900000 */
[----:B------:R-:W1:Y:S02]  /*27310*/  @!P3 SYNCS.PHASECHK.TRANS64 P3, [R34+URZ+0x2d890], R86 ;  /* 0x02d890562200b5a7 */ /* 0x000e64000806007f */
[----:B-1----:R-:W-:Y:S05]  /*27320*/  @!P3 BRA `(.L_x_11447) ;  /* 0xfffffffc00f0b947 */ /* 0x002fea000383ffff */
[----:B------:R-:W-:Y:S05]  /*27330*/  BRA `(.L_x_11758) ;  /* 0xfffffdfc00347947 */ /* 0x000fea000383ffff */
.L_x_11448:
[----:B------:R-:W-:Y:S01]  /*27340*/  BSSY B1, `(.L_x_11759) ;  /* 0x0000007000017945 */ /* 0x000fe20003800000 */
[----:B------:R-:W-:Y:S02]  /*27350*/  IMAD.MOV.U32 R12, RZ, RZ, RZ ;  /* 0x000000ffff0c7224 */ /* 0x000fe400078e00ff */
[----:B------:R-:W-:Y:S02]  /*27360*/  IMAD.MOV.U32 R11, RZ, RZ, 0x1e1f ;  /* 0x00001e1fff0b7424 */ /* 0x000fe400078e00ff */
[----:B------:R-:W-:-:S07]  /*27370*/  IMAD.MOV.U32 R15, RZ, RZ, -0x1 ;  /* 0xffffffffff0f7424 */ /* 0x000fce00078e00ff */
[----:B0-----:R-:W-:Y:S05]  /*27380*/  WARPSYNC.COLLECTIVE R15, `(.L_x_11760) ;  /* 0x000000000f087348 */ /* 0x001fea0003c00000 */
[----:B------:R1:W2:Y:S02]  /*27390*/  SHFL.IDX P6, R14, R13, R12, R11 ;  /* 0x0000000c0d0e7389 */ /* 0x0002a400000c000b */
[----:B012---:R-:W-:Y:S01]  /*273a0*/  ENDCOLLECTIVE ;  /* 0x000000000000791b */ /* 0x007fe20003800000 */
.L_x_11760:
[----:B------:R-:W-:Y:S05]  /*273b0*/  BSYNC B1 ;  /* 0x0000000000017941 */ /* 0x000fea0003800000 */
.L_x_11759:
        /* <DEDUP_REMOVED lines=8> */
.L_x_11761:
[----:B------:R-:W-:Y:S01]  /*27440*/  IMAD.MOV.U32 R43, RZ, RZ, R14 ;  /* 0x000000ffff2b7224 */ /* 0x000fe200078e000e */
[----:B------:R-:W-:Y:S06]  /*27450*/  BRA `(.L_x_11762) ;  /* 0xfffffdfc00647947 */ /* 0x000fec000383ffff */
.L_x_11452:
[----:B------:R0:W0:Y:S02]  /*27460*/  SYNCS.PHASECHK.TRANS64.TRYWAIT P2, [R34+URZ+0x2d8b0], R86 ;  /* 0x02d8b056220075a7 */ /* 0x000024000804017f */
[----:B0-----:R-:W-:Y:S05]  /*27470*/  @!P2 NANOSLEEP.SYNCS 0x989680 ;  /* 0x009896800000a95d */ /* 0x001fea0003900000 */
[----:B------:R-:W0:Y:S02]  /*27480*/  @!P2 SYNCS.PHASECHK.TRANS64 P2, [R34+URZ+0x2d8b0], R86 ;  /* 0x02d8b0562200a5a7 */ /* 0x000e24000804007f */
[----:B0-----:R-:W-:Y:S05]  /*27490*/  @!P2 BRA `(.L_x_11452) ;  /* 0xfffffffc00f0a947 */ /* 0x001fea000383ffff */
[----:B------:R-:W-:Y:S05]  /*274a0*/  BRA `(.L_x_11763) ;  /* 0xfffffe0000487947 */ /* 0x000fea000383ffff */
.L_x_11468:
[----:B------:R-:W-:Y:S01]  /*274b0*/  BSSY B0, `(.L_x_11764) ;  /* 0x0000007000007945 */ /* 0x000fe20003800000 */
[----:B------:R-:W-:Y:S02]  /*274c0*/  IMAD.MOV.U32 R12, RZ, RZ, RZ ;  /* 0x000000ffff0c7224 */ /* 0x000fe400078e00ff */
[----:B------:R-:W-:Y:S02]  /*274d0*/  IMAD.MOV.U32 R11, RZ, RZ, 0x1f ;  /* 0x0000001fff0b7424 */ /* 0x000fe400078e00ff */
[----:B------:R-:W-:-:S07]  /*274e0*/  IMAD.MOV.U32 R15, RZ, RZ, -0x1 ;  /* 0xffffffffff0f7424 */ /* 0x000fce00078e00ff */
[----:B-----5:R-:W-:Y:S05]  /*274f0*/  WARPSYNC.COLLECTIVE R15, `(.L_x_11765) ;  /* 0x000000000f087348 */ /* 0x020fea0003c00000 */
[----:B------:R0:W1:Y:S02]  /*27500*/  SHFL.IDX P6, R14, R13, R12, R11 ;  /* 0x0000000c0d0e7389 */ /* 0x00006400000c000b */
[----:B01---5:R-:W-:Y:S01]  /*27510*/  ENDCOLLECTIVE ;  /* 0x000000000000791b */ /* 0x023fe20003800000 */
.L_x_11765:
[----:B------:R-:W-:Y:S05]  /*27520*/  BSYNC B0 ;  /* 0x0000000000007941 */ /* 0x000fea0003800000 */
.L_x_11764:
[----:B------:R0:W-:Y:S01]  /*27530*/  STL [R1+0x48], R14 ;  /* 0x0000480e01007387 */ /* 0x0001e20000100800 */
[----:B------:R-:W-:Y:S05]  /*27540*/  BRA `(.L_x_11766) ;  /* 0xfffffe0c00dc7947 */ /* 0x000fea000383ffff */
.L_x_11479:
[----:B------:R-:W-:Y:S01]  /*27550*/  BSSY B1, `(.L_x_11767) ;  /* 0x0000007000017945 */ /* 0x000fe20003800000 */
[----:B------:R-:W-:Y:S02]  /*27560*/  IMAD.MOV.U32 R12, RZ, RZ, RZ ;  /* 0x000000ffff0c7224 */ /* 0x000fe400078e00ff */
[----:B------:R-:W-:Y:S02]  /*27570*/  IMAD.MOV.U32 R11, RZ, RZ, 0x1e1f ;  /* 0x00001e1fff0b7424 */ /* 0x000fe400078e00ff */
[----:B------:R-:W-:-:S07]  /*27580*/  IMAD.MOV.U32 R15, RZ, RZ, -0x1 ;  /* 0xffffffffff0f7424 */ /* 0x000fce00078e00ff */
[----:B0-----:R-:W-:Y:S05]  /*27590*/  WARPSYNC.COLLECTIVE R15, `(.L_x_11768) ;  /* 0x000000000f087348 */ /* 0x001fea0003c00000 */
[----:B0-----:R0:W1:Y:S02]  /*275a0*/  SHFL.IDX P6, R14, R13, R12, R11 ;  /* 0x0000000c0d0e7389 */ /* 0x00106400000c000b */
[----:B01----:R-:W-:Y:S01]  /*275b0*/  ENDCOLLECTIVE ;  /* 0x000000000000791b */ /* 0x003fe20003800000 */
.L_x_11768:
[----:B------:R-:W-:Y:S05]  /*275c0*/  BSYNC B1 ;  /* 0x0000000000017941 */ /* 0x000fea0003800000 */
.L_x_11767:
        /* <DEDUP_REMOVED lines=8> */
.L_x_11769:
[----:B------:R-:W-:Y:S02]  /*27650*/  IMAD.MOV.U32 R13, RZ, RZ, R0 ;  /* 0x000000ffff0d7224 */ /* 0x000fe400078e0000 */
[----:B------:R-:W-:-:S07]  /*27660*/  IMAD.MOV.U32 R38, RZ, RZ, R14 ;  /* 0x000000ffff267224 */ /* 0x000fce00078e000e */
[----:B------:R-:W-:Y:S05]  /*27670*/  WARPSYNC.COLLECTIVE R15, `(.L_x_11770) ;  /* 0x000000000f087348 */ /* 0x000fea0003c00000 */
[----:B------:R0:W1:Y:S02]  /*27680*/  SHFL.IDX P6, R14, R13, R12, R11 ;  /* 0x0000000c0d0e7389 */ /* 0x00006400000c000b */
[----:B01----:R-:W-:Y:S01]  /*27690*/  ENDCOLLECTIVE ;  /* 0x000000000000791b */ /* 0x003fe20003800000 */
.L_x_11770:
[----:B------:R-:W-:Y:S02]  /*276a0*/  IMAD.MOV.U32 R13, RZ, RZ, R39 ;  /* 0x000000ffff0d7224 */ /* 0x000fe400078e0027 */
[----:B------:R-:W-:-:S07]  /*276b0*/  IMAD.MOV.U32 R0, RZ, RZ, R14 ;  /* 0x000000ffff007224 */ /* 0x000fce00078e000e */
[----:B------:R-:W-:Y:S05]  /*276c0*/  WARPSYNC.COLLECTIVE R15, `(.L_x_11771) ;  /* 0x000000000f087348 */ /* 0x000fea0003c00000 */
[----:B------:R0:W1:Y:S02]  /*276d0*/  SHFL.IDX P6, R14, R13, R12, R11 ;  /* 0x0000000c0d0e7389 */ /* 0x00006400000c000b */
[----:B01----:R-:W-:Y:S01]  /*276e0*/  ENDCOLLECTIVE ;  /* 0x000000000000791b */ /* 0x003fe20003800000 */
.L_x_11771:
[----:B------:R-:W-:Y:S01]  /*276f0*/  IMAD.MOV.U32 R39, RZ, RZ, R14 ;  /* 0x000000ffff277224 */ /* 0x000fe200078e000e */
[----:B------:R-:W-:Y:S06]  /*27700*/  BRA `(.L_x_11772) ;  /* 0xfffffe1400607947 */ /* 0x000fec000383ffff */
.L_x_11483:
[----:B0-----:R0:W1:Y:S02]  /*27710*/  SYNCS.PHASECHK.TRANS64.TRYWAIT P0, [R2+URZ+0x2d800], R3 ;  /* 0x02d80003020075a7 */ /* 0x001064000800017f */
[----:B-1----:R-:W-:Y:S05]  /*27720*/  @!P0 NANOSLEEP.SYNCS 0x989680 ;  /* 0x009896800000895d */ /* 0x002fea0003900000 */
[----:B------:R-:W1:Y:S02]  /*27730*/  @!P0 SYNCS.PHASECHK.TRANS64 P0, [R2+URZ+0x2d800], R3 ;  /* 0x02d80003020085a7 */ /* 0x000e64000800007f */
[----:B-1----:R-:W-:Y:S05]  /*27740*/  @!P0 BRA `(.L_x_11483) ;  /* 0xfffffffc00f08947 */ /* 0x002fea000383ffff */
[----:B------:R-:W-:Y:S05]  /*27750*/  BRA `(.L_x_11773) ;  /* 0xfffffe1c00ac7947 */ /* 0x000fea000383ffff */
.L_x_11495:
[----:B------:R-:W-:Y:S01]  /*27760*/  BSSY B1, `(.L_x_11774) ;  /* 0x0000007000017945 */ /* 0x000fe20003800000 */
[----:B------:R-:W-:Y:S02]  /*27770*/  IMAD.MOV.U32 R12, RZ, RZ, RZ ;  /* 0x000000ffff0c7224 */ /* 0x000fe400078e00ff */
[----:B------:R-:W-:Y:S02]  /*27780*/  IMAD.MOV.U32 R11, RZ, RZ, 0x1e1f ;  /* 0x00001e1fff0b7424 */ /* 0x000fe400078e00ff */
[----:B------:R-:W-:-:S07]  /*27790*/  IMAD.MOV.U32 R15, RZ, RZ, -0x1 ;  /* 0xffffffffff0f7424 */ /* 0x000fce00078e00ff */
[----:B0-----:R-:W-:Y:S05]  /*277a0*/  WARPSYNC.COLLECTIVE R15, `(.L_x_11775) ;  /* 0x000000000f087348 */ /* 0x001fea0003c00000 */
[----:B0-----:R0:W1:Y:S02]  /*277b0*/  SHFL.IDX P6, R14, R13, R12, R11 ;  /* 0x0000000c0d0e7389 */ /* 0x00106400000c000b */
[----:B01----:R-:W-:Y:S01]  /*277c0*/  ENDCOLLECTIVE ;  /* 0x000000000000791b */ /* 0x003fe20003800000 */
.L_x_11775:
[----:B------:R-:W-:Y:S05]  /*277d0*/  BSYNC B1 ;  /* 0x0000000000017941 */ /* 0x000fea0003800000 */
.L_x_11774:
        /* <DEDUP_REMOVED lines=8> */
.L_x_11776:
[----:B------:R-:W-:Y:S02]  /*27860*/  IMAD.MOV.U32 R13, RZ, RZ, R26 ;  /* 0x000000ffff0d7224 */ /* 0x000fe400078e001a */
[----:B------:R-:W-:-:S07]  /*27870*/  IMAD.MOV.U32 R3, RZ, RZ, R14 ;  /* 0x000000ffff037224 */ /* 0x000fce00078e000e */
[----:B------:R-:W-:Y:S05]  /*27880*/  WARPSYNC.COLLECTIVE R15, `(.L_x_11777) ;  /* 0x000000000f087348 */ /* 0x000fea0003c00000 */
[----:B------:R0:W1:Y:S02]  /*27890*/  SHFL.IDX P6, R14, R13, R12, R11 ;  /* 0x0000000c0d0e7389 */ /* 0x00006400000c000b */
[----:B01----:R-:W-:Y:S01]  /*278a0*/  ENDCOLLECTIVE ;  /* 0x000000000000791b */ /* 0x003fe20003800000 */
.L_x_11777:
[----:B------:R-:W-:Y:S02]  /*278b0*/  IMAD.MOV.U32 R13, RZ, RZ, R38 ;  /* 0x000000ffff0d7224 */ /* 0x000fe400078e0026 */
[----:B------:R-:W-:-:S07]  /*278c0*/  IMAD.MOV.U32 R37, RZ, RZ, R14 ;  /* 0x000000ffff257224 */ /* 0x000fce00078e000e */
[----:B------:R-:W-:Y:S05]  /*278d0*/  WARPSYNC.COLLECTIVE R15, `(.L_x_11778) ;  /* 0x000000000f087348 */ /* 0x000fea0003c00000 */
[----:B------:R0:W1:Y:S02]  /*278e0*/  SHFL.IDX P6, R14, R13, R12, R11 ;  /* 0x0000000c0d0e7389 */ /* 0x00006400000c000b */
[----:B01----:R-:W-:Y:S01]  /*278f0*/  ENDCOLLECTIVE ;  /* 0x000000000000791b */ /* 0x003fe20003800000 */
.L_x_11778:
[----:B------:R-:W-:Y:S01]  /*27900*/  IMAD.MOV.U32 R38, RZ, RZ, R14 ;  /* 0x000000ffff267224 */ /* 0x000fe200078e000e */
[----:B------:R-:W-:Y:S06]  /*27910*/  BRA `(.L_x_11779) ;  /* 0xfffffe3000c07947 */ /* 0x000fec000383ffff */
.L_x_11499:
[----:B0-----:R0:W1:Y:S02]  /*27920*/  SYNCS.PHASECHK.TRANS64.TRYWAIT P0, [R2+URZ+0x2d800], R3 ;  /* 0x02d80003020075a7 */ /* 0x001064000800017f */
[----:B-1----:R-:W-:Y:S05]  /*27930*/  @!P0 NANOSLEEP.SYNCS 0x989680 ;  /* 0x009896800000895d */ /* 0x002fea0003900000 */
[----:B------:R-:W1:Y:S02]  /*27940*/  @!P0 SYNCS.PHASECHK.TRANS64 P0, [R2+URZ+0x2d800], R3 ;  /* 0x02d80003020085a7 */ /* 0x000e64000800007f */
[----:B-1----:R-:W-:Y:S05]  /*27950*/  @!P0 BRA `(.L_x_11499) ;  /* 0xfffffffc00f08947 */ /* 0x002fea000383ffff */
[----:B------:R-:W-:Y:S05]  /*27960*/  BRA `(.L_x_11780) ;  /* 0xfffffe3800907947 */ /* 0x000fea000383ffff */
.L_x_11507:
[----:B--2---:R2:W3:Y:S02]  /*27970*/  SYNCS.PHASECHK.TRANS64.TRYWAIT P1, [R0+URZ+0x2d830], R5 ;  /* 0x02d83005000075a7 */ /* 0x0044e4000802017f */
[----:B---3--:R-:W-:Y:S05]  /*27980*/  @!P1 NANOSLEEP.SYNCS 0x989680 ;  /* 0x009896800000995d */ /* 0x008fea0003900000 */
[----:B------:R-:W3:Y:S02]  /*27990*/  @!P1 SYNCS.PHASECHK.TRANS64 P1, [R0+URZ+0x2d830], R5 ;  /* 0x02d83005000095a7 */ /* 0x000ee4000802007f */
[----:B---3--:R-:W-:Y:S05]  /*279a0*/  @!P1 BRA `(.L_x_11507) ;  /* 0xfffffffc00f09947 */ /* 0x008fea000383ffff */
[----:B------:R-:W-:Y:S05]  /*279b0*/  BRA `(.L_x_11506) ;  /* 0xfffffe5000807947 */ /* 0x000fea000383ffff */
.L_x_11526:
[----:B-1----:R1:W2:Y:S02]  /*279c0*/  SYNCS.PHASECHK.TRANS64.TRYWAIT P2, [R9+URZ+0x2d830], R8 ;  /* 0x02d83008090075a7 */ /* 0x0022a4000804017f */
[----:B--2---:R-:W-:Y:S05]  /*279d0*/  @!P2 NANOSLEEP.SYNCS 0x989680 ;  /* 0x009896800000a95d */ /* 0x004fea0003900000 */
[----:B------:R-:W2:Y:S02]  /*279e0*/  @!P2 SYNCS.PHASECHK.TRANS64 P2, [R9+URZ+0x2d830], R8 ;  /* 0x02d830080900a5a7 */ /* 0x000ea4000804007f */
[----:B--2---:R-:W-:Y:S05]  /*279f0*/  @!P2 BRA `(.L_x_11526) ;  /* 0xfffffffc00f0a947 */ /* 0x004fea000383ffff */
[----:B------:R-:W-:Y:S05]  /*27a00*/  BRA `(.L_x_11525) ;  /* 0xfffffe90000c7947 */ /* 0x000fea000383ffff */
.L_x_11530:
[----:B-1----:R1:W2:Y:S02]  /*27a10*/  SYNCS.PHASECHK.TRANS64.TRYWAIT P1, [R9+URZ+0x2d850], R8 ;  /* 0x02d85008090075a7 */ /* 0x0022a4000802017f */
[----:B--2---:R-:W-:Y:S05]  /*27a20*/  @!P1 NANOSLEEP.SYNCS 0x989680 ;  /* 0x009896800000995d */ /* 0x004fea0003900000 */
[----:B------:R-:W2:Y:S02]  /*27a30*/  @!P1 SYNCS.PHASECHK.TRANS64 P1, [R9+URZ+0x2d850], R8 ;  /* 0x02d85008090095a7 */ /* 0x000ea4000802007f */
[----:B--2---:R-:W-:Y:S05]  /*27a40*/  @!P1 BRA `(.L_x_11530) ;  /* 0xfffffffc00f09947 */ /* 0x004fea000383ffff */
[----:B------:R-:W-:Y:S05]  /*27a50*/  BRA `(.L_x_11527) ;  /* 0xfffffe9400287947 */ /* 0x000fea000383ffff */
.L_x_11551:
[----:B--2---:R2:W3:Y:S02]  /*27a60*/  SYNCS.PHASECHK.TRANS64.TRYWAIT P2, [R5+URZ+0x2d830], R6 ;  /* 0x02d83006050075a7 */ /* 0x0044e4000804017f */
[----:B---3--:R-:W-:Y:S05]  /*27a70*/  @!P2 NANOSLEEP.SYNCS 0x989680 ;  /* 0x009896800000a95d */ /* 0x008fea0003900000 */
[----:B------:R-:W3:Y:S02]  /*27a80*/  @!P2 SYNCS.PHASECHK.TRANS64 P2, [R5+URZ+0x2d830], R6 ;  /* 0x02d830060500a5a7 */ /* 0x000ee4000804007f */
[----:B---3--:R-:W-:Y:S05]  /*27a90*/  @!P2 BRA `(.L_x_11551) ;  /* 0xfffffffc00f0a947 */ /* 0x008fea000383ffff */
[----:B------:R-:W-:Y:S05]  /*27aa0*/  BRA `(.L_x_11550) ;  /* 0xfffffed000287947 */ /* 0x000fea000383ffff */
.L_x_11555:
[----:B-1----:R1:W2:Y:S02]  /*27ab0*/  SYNCS.PHASECHK.TRANS64.TRYWAIT P1, [R6+URZ+0x2d850], R5 ;  /* 0x02d85005060075a7 */ /* 0x0022a4000802017f */
[----:B--2---:R-:W-:Y:S05]  /*27ac0*/  @!P1 NANOSLEEP.SYNCS 0x989680 ;  /* 0x009896800000995d */ /* 0x004fea0003900000 */
[----:B------:R-:W2:Y:S02]  /*27ad0*/  @!P1 SYNCS.PHASECHK.TRANS64 P1, [R6+URZ+0x2d850], R5 ;  /* 0x02d85005060095a7 */ /* 0x000ea4000802007f */
[----:B--2---:R-:W-:Y:S05]  /*27ae0*/  @!P1 BRA `(.L_x_11555) ;  /* 0xfffffffc00f09947 */ /* 0x004fea000383ffff */
[----:B------:R-:W-:Y:S05]  /*27af0*/  BRA `(.L_x_11552) ;  /* 0xfffffed400507947 */ /* 0x000fea000383ffff */
.L_x_11564:
[----:B--2---:R2:W3:Y:S02]  /*27b00*/  SYNCS.PHASECHK.TRANS64.TRYWAIT P2, [R5+URZ+0x2d830], R6 ;  /* 0x02d83006050075a7 */ /* 0x0044e4000804017f */
[----:B---3--:R-:W-:Y:S05]  /*27b10*/  @!P2 NANOSLEEP.SYNCS 0x989680 ;  /* 0x009896800000a95d */ /* 0x008fea0003900000 */
[----:B------:R-:W3:Y:S02]  /*27b20*/  @!P2 SYNCS.PHASECHK.TRANS64 P2, [R5+URZ+0x2d830], R6 ;  /* 0x02d830060500a5a7 */ /* 0x000ee4000804007f */
[----:B---3--:R-:W-:Y:S05]  /*27b30*/  @!P2 BRA `(.L_x_11564) ;  /* 0xfffffffc00f0a947 */ /* 0x008fea000383ffff */
[----:B------:R-:W-:Y:S05]  /*27b40*/  BRA `(.L_x_11563) ;  /* 0xfffffefc00507947 */ /* 0x000fea000383ffff */
.L_x_11568:
[----:B-1----:R1:W2:Y:S02]  /*27b50*/  SYNCS.PHASECHK.TRANS64.TRYWAIT P1, [R6+URZ+0x2d850], R5 ;  /* 0x02d85005060075a7 */ /* 0x0022a4000802017f */
[----:B--2---:R-:W-:Y:S05]  /*27b60*/  @!P1 NANOSLEEP.SYNCS 0x989680 ;  /* 0x009896800000995d */ /* 0x004fea0003900000 */
[----:B------:R-:W2:Y:S02]  /*27b70*/  @!P1 SYNCS.PHASECHK.TRANS64 P1, [R6+URZ+0x2d850], R5 ;  /* 0x02d85005060095a7 */ /* 0x000ea4000802007f */
[----:B--2---:R-:W-:Y:S05]  /*27b80*/  @!P1 BRA `(.L_x_11568) ;  /* 0xfffffffc00f09947 */ /* 0x004fea000383ffff */
[----:B------:R-:W-:Y:S05]  /*27b90*/  BRA `(.L_x_11565) ;  /* 0xffffff0000787947 */ /* 0x000fea000383ffff */
.L_x_11583:
[----:B--2---:R2:W3:Y:S02]  /*27ba0*/  SYNCS.PHASECHK.TRANS64.TRYWAIT P1, [R7+URZ+0x2d850], R0 ;  /* 0x02d85000070075a7 */ /* 0x0044e4000802017f */
[----:B---3--:R-:W-:Y:S05]  /*27bb0*/  @!P1 NANOSLEEP.SYNCS 0x989680 ;  /* 0x009896800000995d */ /* 0x008fea0003900000 */
[----:B------:R-:W3:Y:S02]  /*27bc0*/  @!P1 SYNCS.PHASECHK.TRANS64 P1, [R7+URZ+0x2d850], R0 ;  /* 0x02d85000070095a7 */ /* 0x000ee4000802007f */
[----:B---3--:R-:W-:Y:S05]  /*27bd0*/  @!P1 BRA `(.L_x_11583) ;  /* 0xfffffffc00f09947 */ /* 0x008fea000383ffff */
[----:B------:R-:W-:Y:S05]  /*27be0*/  BRA `(.L_x_11582) ;  /* 0xffffff3800987947 */ /* 0x000fea000383ffff */
.L_x_11589:
[----:B------:R-:W-:Y:S02]  /*27bf0*/  IMAD.MOV.U32 R13, RZ, RZ, R3 ;  /* 0x000000ffff0d7224 */ /* 0x000fe400078e0003 */
[----:B------:R-:W-:Y:S02]  /*27c00*/  IMAD.MOV.U32 R12, RZ, RZ, RZ ;  /* 0x000000ffff0c7224 */ /* 0x000fe400078e00ff */
[----:B------:R-:W-:Y:S02]  /*27c10*/  IMAD.MOV.U32 R11, RZ, RZ, 0x1c1f ;  /* 0x00001c1fff0b7424 */ /* 0x000fe400078e00ff */
[----:B------:R-:W-:-:S07]  /*27c20*/  IMAD.MOV.U32 R15, RZ, RZ, -0x1 ;  /* 0xffffffffff0f7424 */ /* 0x000fce00078e00ff */
[----:B0----5:R-:W-:Y:S05]  /*27c30*/  WARPSYNC.COLLECTIVE R15, `(.L_x_11781) ;  /* 0x000000000f087348 */ /* 0x021fea0003c00000 */
[----:B------:R1:W2:Y:S02]  /*27c40*/  SHFL.IDX P6, R14, R13, R12, R11 ;  /* 0x0000000c0d0e7389 */ /* 0x0002a400000c000b */
[----:B012--5:R-:W-:Y:S01]  /*27c50*/  ENDCOLLECTIVE ;  /* 0x000000000000791b */ /* 0x027fe20003800000 */
.L_x_11781:
[----:B------:R-:W-:Y:S02]  /*27c60*/  IMAD.MOV.U32 R13, RZ, RZ, R9 ;  /* 0x000000ffff0d7224 */ /* 0x000fe400078e0009 */
[----:B------:R-:W-:-:S07]  /*27c70*/  IMAD.MOV.U32 R0, RZ, RZ, R14 ;  /* 0x000000ffff007224 */ /* 0x000fce00078e000e */
[----:B------:R-:W-:Y:S05]  /*27c80*/  WARPSYNC.COLLECTIVE R15, `(.L_x_11782) ;  /* 0x000000000f087348 */ /* 0x000fea0003c00000 */
[----:B------:R0:W1:Y:S02]  /*27c90*/  SHFL.IDX P6, R14, R13, R12, R11 ;  /* 0x0000000c0d0e7389 */ /* 0x00006400000c000b */
[----:B01----:R-:W-:Y:S01]  /*27ca0*/  ENDCOLLECTIVE ;  /* 0x000000000000791b */ /* 0x003fe20003800000 */
.L_x_11782:
[----:B------:R-:W-:Y:S05]  /*27cb0*/  BRA `(.L_x_11783) ;  /* 0xffffff5400607947 */ /* 0x000fea000383ffff */
.L_x_11592:
[----:B------:R-:W-:Y:S01]  /*27cc0*/  BSSY B1, `(.L_x_11784) ;  /* 0x0000008000017945 */ /* 0x000fe20003800000 */
[----:B---3--:R-:W-:Y:S02]  /*27cd0*/  IMAD.MOV.U32 R13, RZ, RZ, R3 ;  /* 0x000000ffff0d7224 */ /* 0x008fe400078e0003 */
[----:B------:R-:W-:Y:S02]  /*27ce0*/  IMAD.MOV.U32 R12, RZ, RZ, 0x1 ;  /* 0x00000001ff0c7424 */ /* 0x000fe400078e00ff */
[----:B------:R-:W-:Y:S02]  /*27cf0*/  IMAD.MOV.U32 R11, RZ, RZ, 0x1c1f ;  /* 0x00001c1fff0b7424 */ /* 0x000fe400078e00ff */
[----:B------:R-:W-:-:S07]  /*27d00*/  IMAD.MOV.U32 R15, RZ, RZ, -0x1 ;  /* 0xffffffffff0f7424 */ /* 0x000fce00078e00ff */
[----:B012--5:R-:W-:Y:S05]  /*27d10*/  WARPSYNC.COLLECTIVE R15, `(.L_x_11785) ;  /* 0x000000000f087348 */ /* 0x027fea0003c00000 */
[----:B--2---:R2:W3:Y:S02]  /*27d20*/  SHFL.IDX P6, R14, R13, R12, R11 ;  /* 0x0000000c0d0e7389 */ /* 0x0044e400000c000b */
[----:B0123-5:R-:W-:Y:S01]  /*27d30*/  ENDCOLLECTIVE ;  /* 0x000000000000791b */ /* 0x02ffe20003800000 */
.L_x_11785:
[----:B------:R-:W-:Y:S05]  /*27d40*/  BSYNC B1 ;  /* 0x0000000000017941 */ /* 0x000fea0003800000 */
.L_x_11784:
        /* <DEDUP_REMOVED lines=8> */
.L_x_11786:
[----:B------:R-:W-:Y:S05]  /*27dd0*/  BRA `(.L_x_11787) ;  /* 0xffffff5400707947 */ /* 0x000fea000383ffff */
.L_x_11594:
[----:B------:R-:W-:Y:S02]  /*27de0*/  IMAD.MOV.U32 R13, RZ, RZ, R24 ;  /* 0x000000ffff0d7224 */ /* 0x000fe400078e0018 */
[----:B------:R-:W-:Y:S02]  /*27df0*/  IMAD.MOV.U32 R12, RZ, RZ, RZ ;  /* 0x000000ffff0c7224 */ /* 0x000fe400078e00ff */
[----:B------:R-:W-:Y:S02]  /*27e00*/  IMAD.MOV.U32 R11, RZ, RZ, 0x1c1f ;  /* 0x00001c1fff0b7424 */ /* 0x000fe400078e00ff */
[----:B------:R-:W-:-:S07]  /*27e10*/  IMAD.MOV.U32 R15, RZ, RZ, -0x1 ;  /* 0xffffffffff0f7424 */ /* 0x000fce00078e00ff */
[----:B------:R-:W-:Y:S05]  /*27e20*/  WARPSYNC.COLLECTIVE R15, `(.L_x_11788) ;  /* 0x000000000f087348 */ /* 0x000fea0003c00000 */
[----:B------:R0:W1:Y:S02]  /*27e30*/  SHFL.IDX P6, R14, R13, R12, R11 ;  /* 0x0000000c0d0e7389 */ /* 0x00006400000c000b */
[----:B01----:R-:W-:Y:S01]  /*27e40*/  ENDCOLLECTIVE ;  /* 0x000000000000791b */ /* 0x003fe20003800000 */
.L_x_11788:
[----:B------:R-:W-:Y:S02]  /*27e50*/  IMAD.MOV.U32 R13, RZ, RZ, R0 ;  /* 0x000000ffff0d7224 */ /* 0x000fe400078e0000 */
[----:B------:R-:W-:-:S07]  /*27e60*/  IMAD.MOV.U32 R3, RZ, RZ, R14 ;  /* 0x000000ffff037224 */ /* 0x000fce00078e000e */
[----:B------:R-:W-:Y:S05]  /*27e70*/  WARPSYNC.COLLECTIVE R15, `(.L_x_11789) ;  /* 0x000000000f087348 */ /* 0x000fea0003c00000 */
[----:B------:R0:W1:Y:S02]  /*27e80*/  SHFL.IDX P6, R14, R13, R12, R11 ;  /* 0x0000000c0d0e7389 */ /* 0x00006400000c000b */
[----:B01----:R-:W-:Y:S01]  /*27e90*/  ENDCOLLECTIVE ;  /* 0x000000000000791b */ /* 0x003fe20003800000 */
.L_x_11789:
[----:B------:R-:W-:Y:S05]  /*27ea0*/  BRA `(.L_x_11790) ;  /* 0xffffff58003c7947 */ /* 0x000fea000383ffff */
.L_x_11597:
        /* <DEDUP_REMOVED lines=8> */
.L_x_11792:
[----:B------:R-:W-:Y:S05]  /*27f30*/  BSYNC B1 ;  /* 0x0000000000017941 */ /* 0x000fea0003800000 */
.L_x_11791:
        /* <DEDUP_REMOVED lines=8> */
.L_x_11793:
[----:B------:R-:W-:Y:S05]  /*27fc0*/  BRA `(.L_x_11794) ;  /* 0xffffff5c005c7947 */ /* 0x000fea000383ffff */
.L_x_11601:
[----:B------:R-:W-:Y:S02]  /*27fd0*/  IMAD.MOV.U32 R13, RZ, RZ, R4 ;  /* 0x000000ffff0d7224 */ /* 0x000fe400078e0004 */
[----:B------:R-:W-:Y:S02]  /*27fe0*/  IMAD.MOV.U32 R12, RZ, RZ, RZ ;  /* 0x000000ffff0c7224 */ /* 0x000fe400078e00ff */
[----:B------:R-:W-:Y:S02]  /*27ff0*/  IMAD.MOV.U32 R11, RZ, RZ, 0x1c1f ;  /* 0x00001c1fff0b7424 */ /* 0x000fe400078e00ff */
[----:B------:R-:W-:-:S07]  /*28000*/  IMAD.MOV.U32 R15, RZ, RZ, -0x1 ;  /* 0xffffffffff0f7424 */ /* 0x000fce00078e00ff */
[----:B-1----:R-:W-:Y:S05]  /*28010*/  WARPSYNC.COLLECTIVE R15, `(.L_x_11795) ;  /* 0x000000000f087348 */ /* 0x002fea0003c00000 */
[----:B------:R0:W2:Y:S02]  /*28020*/  SHFL.IDX P6, R14, R13, R12, R11 ;  /* 0x0000000c0d0e7389 */ /* 0x0000a400000c000b */
[----:B012---:R-:W-:Y:S01]  /*28030*/  ENDCOLLECTIVE ;  /* 0x000000000000791b */ /* 0x007fe20003800000 */
.L_x_11795:
[----:B------:R-:W-:Y:S02]  /*28040*/  IMAD.MOV.U32 R13, RZ, RZ, R0 ;  /* 0x000000ffff0d7224 */ /* 0x000fe400078e0000 */
[----:B------:R-:W-:-:S07]  /*28050*/  IMAD.MOV.U32 R3, RZ, RZ, R14 ;  /* 0x000000ffff037224 */ /* 0x000fce00078e000e */
[----:B------:R-:W-:Y:S05]  /*28060*/  WARPSYNC.COLLECTIVE R15, `(.L_x_11796) ;  /* 0x000000000f087348 */ /* 0x000fea0003c00000 */
[----:B------:R0:W1:Y:S02]  /*28070*/  SHFL.IDX P6, R14, R13, R12, R11 ;  /* 0x0000000c0d0e7389 */ /* 0x00006400000c000b */
[----:B01----:R-:W-:Y:S01]  /*28080*/  ENDCOLLECTIVE ;  /* 0x000000000000791b */ /* 0x003fe20003800000 */
.L_x_11796:
[----:B------:R-:W-:Y:S05]  /*28090*/  BRA `(.L_x_11797) ;  /* 0xffffff6800b47947 */ /* 0x000fea000383ffff */
.L_x_11604:
        /* <DEDUP_REMOVED lines=8> */
.L_x_11799:
[----:B------:R-:W-:Y:S05]  /*28120*/  BSYNC B1 ;  /* 0x0000000000017941 */ /* 0x000fea0003800000 */
.L_x_11798:
        /* <DEDUP_REMOVED lines=8> */
.L_x_11800:
[----:B------:R-:W-:Y:S05]  /*281b0*/  BRA `(.L_x_11801) ;  /* 0xffffff6800c87947 */ /* 0x000fea000383ffff */
.L_x_11631:
        /* <DEDUP_REMOVED lines=11> */
.L_x_11803:
[----:B------:R-:W-:Y:S05]  /*28270*/  BSYNC B1 ;  /* 0x0000000000017941 */ /* 0x000fea0003800000 */
.L_x_11802:
[----:B------:R-:W-:Y:S05]  /*28280*/  BRA `(.L_x_11804) ;  /* 0xffffff8800ac7947 */ /* 0x000fea000383ffff */
.L_x_11633:
[----:B------:R-:W-:Y:S01]  /*28290*/  BSSY B1, `(.L_x_11805) ;  /* 0x0000006000017945 */ /* 0x000fe20003800000 */
[----:B------:R-:W-:-:S07]  /*282a0*/  IMAD.MOV.U32 R15, RZ, RZ, -0x1 ;  /* 0xffffffffff0f7424 */ /* 0x000fce00078e00ff */
[----:B01----:R-:W-:Y:S05]  /*282b0*/  WARPSYNC.COLLECTIVE R15, `(.L_x_11806) ;  /* 0x000000000f0c7348 */ /* 0x003fea0003c00000 */
[----:B------:R-:W-:Y:S02]  /*282c0*/  ELECT P6, UR62, PT ;  /* 0x00000000003e782f */ /* 0x000fe400038c0000 */
[----:B------:R-:W-:Y:S01]  /*282d0*/  MOV R14, UR62 ;  /* 0x0000003e000e7c02 */ /* 0x000fe20008000f00 */
[----:B01----:R-:W-:Y:S10]  /*282e0*/  ENDCOLLECTIVE ;  /* 0x000000000000791b */ /* 0x003ff40003800000 */
.L_x_11806:
[----:B------:R-:W-:Y:S05]  /*282f0*/  BSYNC B1 ;  /* 0x0000000000017941 */ /* 0x000fea0003800000 */
.L_x_11805:
[----:B------:R-:W-:Y:S05]  /*28300*/  BRA `(.L_x_11632) ;  /* 0xffffff8800a47947 */ /* 0x000fea000383ffff */
.L_x_11635:
[----:B0-----:R0:W2:Y:S02]  /*28310*/  SYNCS.PHASECHK.TRANS64.TRYWAIT P0, [R18+URZ+0x2d820], R6 ;  /* 0x02d82006120075a7 */ /* 0x0010a4000800017f */
[----:B--2---:R-:W-:Y:S05]  /*28320*/  @!P0 NANOSLEEP.SYNCS 0x989680 ;  /* 0x009896800000895d */ /* 0x004fea0003900000 */
[----:B------:R-:W2:Y:S02]  /*28330*/  @!P0 SYNCS.PHASECHK.TRANS64 P0, [R18+URZ+0x2d820], R6 ;  /* 0x02d82006120085a7 */ /* 0x000ea4000800007f */
[----:B--2---:R-:W-:Y:S05]  /*28340*/  @!P0 BRA `(.L_x_11635) ;  /* 0xfffffffc00f08947 */ /* 0x004fea000383ffff */
[----:B------:R-:W-:Y:S05]  /*28350*/  BRA `(.L_x_11807) ;  /* 0xffffff8800b47947 */ /* 0x000fea000383ffff */
.L_x_11639:
[----:B--2---:R2:W3:Y:S02]  /*28360*/  SYNCS.PHASECHK.TRANS64.TRYWAIT P0, [R10+URZ+0x2d8a0], R9 ;  /* 0x02d8a0090a0075a7 */ /* 0x0044e4000800017f */
[----:B---3--:R-:W-:Y:S05]  /*28370*/  @!P0 NANOSLEEP.SYNCS 0x989680 ;  /* 0x009896800000895d */ /* 0x008fea0003900000 */
[----:B------:R-:W3:Y:S02]  /*28380*/  @!P0 SYNCS.PHASECHK.TRANS64 P0, [R10+URZ+0x2d8a0], R9 ;  /* 0x02d8a0090a0085a7 */ /* 0x000ee4000800007f */
[----:B---3--:R-:W-:Y:S05]  /*28390*/  @!P0 BRA `(.L_x_11639) ;  /* 0xfffffffc00f08947 */ /* 0x008fea000383ffff */
[----:B------:R-:W-:Y:S05]  /*283a0*/  BRA `(.L_x_11808) ;  /* 0xffffff8800d07947 */ /* 0x000fea000383ffff */
.L_x_11646:
[----:B0-----:R0:W3:Y:S02]  /*283b0*/  SYNCS.PHASECHK.TRANS64.TRYWAIT P0, [R10+URZ+0x2d8c0], R9 ;  /* 0x02d8c0090a0075a7 */ /* 0x0010e4000800017f */
[----:B---3--:R-:W-:Y:S05]  /*283c0*/  @!P0 NANOSLEEP.SYNCS 0x989680 ;  /* 0x009896800000895d */ /* 0x008fea0003900000 */
[----:B------:R-:W3:Y:S02]  /*283d0*/  @!P0 SYNCS.PHASECHK.TRANS64 P0, [R10+URZ+0x2d8c0], R9 ;  /* 0x02d8c0090a0085a7 */ /* 0x000ee4000800007f */
[----:B---3--:R-:W-:Y:S05]  /*283e0*/  @!P0 BRA `(.L_x_11646) ;  /* 0xfffffffc00f08947 */ /* 0x008fea000383ffff */
[----:B------:R-:W-:Y:S05]  /*283f0*/  BRA `(.L_x_11809) ;  /* 0xffffff8c00cc7947 */ /* 0x000fea000383ffff */
.L_x_11655:
[----:B0-----:R0:W2:Y:S02]  /*28400*/  SYNCS.PHASECHK.TRANS64.TRYWAIT P1, [R9+URZ+0x2d8a0], R8 ;  /* 0x02d8a008090075a7 */ /* 0x0010a4000802017f */
[----:B--2---:R-:W-:Y:S05]  /*28410*/  @!P1 NANOSLEEP.SYNCS 0x989680 ;  /* 0x009896800000995d */ /* 0x004fea0003900000 */
[----:B------:R-:W2:Y:S02]  /*28420*/  @!P1 SYNCS.PHASECHK.TRANS64 P1, [R9+URZ+0x2d8a0], R8 ;  /* 0x02d8a008090095a7 */ /* 0x000ea4000802007f */
[----:B--2---:R-:W-:Y:S05]  /*28430*/  @!P1 BRA `(.L_x_11655) ;  /* 0xfffffffc00f09947 */ /* 0x004fea000383ffff */
[----:B------:R-:W-:Y:S05]  /*28440*/  BRA `(.L_x_11810) ;  /* 0xffffff94000c7947 */ /* 0x000fea000383ffff */
.L_x_11662:
[----:B--2---:R2:W3:Y:S02]  /*28450*/  SYNCS.PHASECHK.TRANS64.TRYWAIT P1, [R9+URZ+0x2d8c0], R8 ;  /* 0x02d8c008090075a7 */ /* 0x0044e4000802017f */
[----:B---3--:R-:W-:Y:S05]  /*28460*/  @!P1 NANOSLEEP.SYNCS 0x989680 ;  /* 0x009896800000995d */ /* 0x008fea0003900000 */
[----:B------:R-:W3:Y:S02]  /*28470*/  @!P1 SYNCS.PHASECHK.TRANS64 P1, [R9+URZ+0x2d8c0], R8 ;  /* 0x02d8c008090095a7 */ /* 0x000ee4000802007f */
[----:B---3--:R-:W-:Y:S05]  /*28480*/  @!P1 BRA `(.L_x_11662) ;  /* 0xfffffffc00f09947 */ /* 0x008fea000383ffff */
[----:B------:R-:W-:Y:S05]  /*28490*/  BRA `(.L_x_11811) ;  /* 0xffffff9800047947 */ /* 0x000fea000383ffff */
.L_x_11687:
        /* <DEDUP_REMOVED lines=11> */
.L_x_11813:
[----:B------:R-:W-:Y:S05]  /*28550*/  BSYNC B0 ;  /* 0x0000000000007941 */ /* 0x000fea0003800000 */
.L_x_11812:
[----:B------:R-:W-:Y:S05]  /*28560*/  BRA `(.L_x_11814) ;  /* 0xffffffa800cc7947 */ /* 0x000fea000383ffff */
.L_x_11690:
[----:B0-----:R0:W1:Y:S02]  /*28570*/  SYNCS.PHASECHK.TRANS64.TRYWAIT P0, [R2+URZ+0x2d840], R3 ;  /* 0x02d84003020075a7 */ /* 0x001064000800017f */
[----:B-1----:R-:W-:Y:S05]  /*28580*/  @!P0 NANOSLEEP.SYNCS 0x989680 ;  /* 0x009896800000895d */ /* 0x002fea0003900000 */
[----:B------:R-:W1:Y:S02]  /*28590*/  @!P0 SYNCS.PHASECHK.TRANS64 P0, [R2+URZ+0x2d840], R3 ;  /* 0x02d84003020085a7 */ /* 0x000e64000800007f */
[----:B-1----:R-:W-:Y:S05]  /*285a0*/  @!P0 BRA `(.L_x_11690) ;  /* 0xfffffffc00f08947 */ /* 0x002fea000383ffff */
[----:B------:R-:W-:Y:S05]  /*285b0*/  BRA `(.L_x_11815) ;  /* 0xffffffac00207947 */ /* 0x000fea000383ffff */
.L_x_11691:
        /* <DEDUP_REMOVED lines=8> */
.L_x_11817:
[----:B------:R-:W-:Y:S05]  /*28640*/  BSYNC B0 ;  /* 0x0000000000007941 */ /* 0x000fea0003800000 */
.L_x_11816:
        /* <DEDUP_REMOVED lines=9> */
.L_x_11818:
[----:B------:R-:W-:Y:S02]  /*286e0*/  IMAD.MOV.U32 R13, RZ, RZ, R7 ;  /* 0x000000ffff0d7224 */ /* 0x000fe400078e0007 */
[----:B------:R-:W-:Y:S02]  /*286f0*/  IMAD.MOV.U32 R12, RZ, RZ, 0x1 ;  /* 0x00000001ff0c7424 */ /* 0x000fe400078e00ff */
[----:B------:R-:W-:-:S07]  /*28700*/  IMAD.MOV.U32 R5, RZ, RZ, R14 ;  /* 0x000000ffff057224 */ /* 0x000fce00078e000e */
[----:B------:R-:W-:Y:S05]  /*28710*/  WARPSYNC.COLLECTIVE R15, `(.L_x_11819) ;  /* 0x000000000f087348 */ /* 0x000fea0003c00000 */
[----:B------:R0:W1:Y:S02]  /*28720*/  SHFL.IDX P6, R14, R13, R12, R11 ;  /* 0x0000000c0d0e7389 */ /* 0x00006400000c000b */
[----:B01----:R-:W-:Y:S01]  /*28730*/  ENDCOLLECTIVE ;  /* 0x000000000000791b */ /* 0x003fe20003800000 */
.L_x_11819:
        /* <DEDUP_REMOVED lines=17> */
.L_x_11820:
[----:B------:R-:W-:Y:S02]  /*28850*/  @P1 IMAD R6, R8, 0x2, R18 ;  /* 0x0000000208061824 */ /* 0x000fe400078e0212 */
[----:B------:R-:W-:Y:S02]  /*28860*/  IMAD.MOV.U32 R13, RZ, RZ, R7 ;  /* 0x000000ffff0d7224 */ /* 0x000fe400078e0007 */
[----:B------:R-:W-:Y:S02]  /*28870*/  IMAD.MOV.U32 R12, RZ, RZ, 0x2 ;  /* 0x00000002ff0c7424 */ /* 0x000fe400078e00ff */
[----:B------:R-:W-:-:S07]  /*28880*/  IMAD.MOV.U32 R5, RZ, RZ, R14 ;  /* 0x000000ffff057224 */ /* 0x000fce00078e000e */
[----:B------:R-:W-:Y:S05]  /*28890*/  WARPSYNC.COLLECTIVE R15, `(.L_x_11821) ;  /* 0x000000000f087348 */ /* 0x000fea0003c00000 */
[----:B------:R0:W1:Y:S02]  /*288a0*/  SHFL.IDX P6, R14, R13, R12, R11 ;  /* 0x0000000c0d0e7389 */ /* 0x00006400000c000b */
[----:B01----:R-:W-:Y:S01]  /*288b0*/  ENDCOLLECTIVE ;  /* 0x000000000000791b */ /* 0x003fe20003800000 */
.L_x_11821:
        /* <DEDUP_REMOVED lines=17> */
.L_x_11822:
[----:B------:R-:W-:Y:S02]  /*289d0*/  @P1 IMAD R6, R8, 0x2, R18 ;  /* 0x0000000208061824 */ /* 0x000fe400078e0212 */
[----:B------:R-:W-:Y:S02]  /*289e0*/  IMAD.MOV.U32 R13, RZ, RZ, R7 ;  /* 0x000000ffff0d7224 */ /* 0x000fe400078e0007 */
[----:B------:R-:W-:Y:S02]  /*289f0*/  IMAD.MOV.U32 R12, RZ, RZ, 0x3 ;  /* 0x00000003ff0c7424 */ /* 0x000fe400078e00ff */
[----:B------:R-:W-:-:S07]  /*28a00*/  IMAD.MOV.U32 R5, RZ, RZ, R14 ;  /* 0x000000ffff057224 */ /* 0x000fce00078e000e */
[----:B------:R-:W-:Y:S05]  /*28a10*/  WARPSYNC.COLLECTIVE R15, `(.L_x_11823) ;  /* 0x000000000f087348 */ /* 0x000fea0003c00000 */
[----:B------:R0:W1:Y:S02]  /*28a20*/  SHFL.IDX P6, R14, R13, R12, R11 ;  /* 0x0000000c0d0e7389 */ /* 0x00006400000c000b */
[----:B01----:R-:W-:Y:S01]  /*28a30*/  ENDCOLLECTIVE ;  /* 0x000000000000791b */ /* 0x003fe20003800000 */
.L_x_11823:
        /* <DEDUP_REMOVED lines=10> */
.L_x_11824:
        /* <DEDUP_REMOVED lines=8> */
.L_x_11696:
        /* <DEDUP_REMOVED lines=9> */
.L_x_11826:
[C---:B------:R-:W-:Y:S01]  /*28bf0*/  VIADD R9, R25.reuse, 0x20 ;  /* 0x0000002019097836 */ /* 0x040fe20000000000 */
[----:B------:R-:W-:Y:S01]  /*28c00*/  ISETP.GE.AND P3, PT, R25, R0, PT ;  /* 0x000000001900720c */ /* 0x000fe20003f66270 */
[----:B------:R-:W-:Y:S02]  /*28c10*/  IMAD.MOV.U32 R13, RZ, RZ, R5 ;  /* 0x000000ffff0d7224 */ /* 0x000fe400078e0005 */
[----:B------:R-:W-:-:S10]  /*28c20*/  IMAD.MOV.U32 R2, RZ, RZ, R14 ;  /* 0x000000ffff027224 */ /* 0x000fd400078e000e */
[----:B------:R-:W-:Y:S05]  /*28c30*/  WARPSYNC.COLLECTIVE R15, `(.L_x_11827) ;  /* 0x000000000f087348 */ /* 0x000fea0003c00000 */
[----:B------:R0:W1:Y:S02]  /*28c40*/  SHFL.IDX P6, R14, R13, R12, R11 ;  /* 0x0000000c0d0e7389 */ /* 0x00006400000c000b */
[----:B01----:R-:W-:Y:S01]  /*28c50*/  ENDCOLLECTIVE ;  /* 0x000000000000791b */ /* 0x003fe20003800000 */
.L_x_11827:
[----:B------:R-:W-:Y:S02]  /*28c60*/  IMAD.MOV.U32 R13, RZ, RZ, R4 ;  /* 0x000000ffff0d7224 */ /* 0x000fe400078e0004 */
[----:B------:R-:W-:Y:S02]  /*28c70*/  IMAD.MOV.U32 R12, RZ, RZ, 0x1 ;  /* 0x00000001ff0c7424 */ /* 0x000fe400078e00ff */
[----:B------:R-:W-:-:S07]  /*28c80*/  IMAD.MOV.U32 R3, RZ, RZ, R14 ;  /* 0x000000ffff037224 */ /* 0x000fce00078e000e */
[----:B------:R-:W-:Y:S05]  /*28c90*/  WARPSYNC.COLLECTIVE R15, `(.L_x_11828) ;  /* 0x000000000f087348 */ /* 0x000fea0003c00000 */
[----:B------:R0:W1:Y:S02]  /*28ca0*/  SHFL.IDX P6, R14, R13, R12, R11 ;  /* 0x0000000c0d0e7389 */ /* 0x00006400000c000b */
[----:B01----:R-:W-:Y:S01]  /*28cb0*/  ENDCOLLECTIVE ;  /* 0x000000000000791b */ /* 0x003fe20003800000 */
.L_x_11828:
        /* <DEDUP_REMOVED lines=17> */
.L_x_11829:
[----:B------:R-:W-:Y:S02]  /*28dd0*/  IMAD.MOV.U32 R13, RZ, RZ, R4 ;  /* 0x000000ffff0d7224 */ /* 0x000fe400078e0004 */
[----:B------:R-:W-:Y:S02]  /*28de0*/  IMAD.MOV.U32 R12, RZ, RZ, 0x2 ;  /* 0x00000002ff0c7424 */ /* 0x000fe400078e00ff */
[----:B------:R-:W-:-:S07]  /*28df0*/  IMAD.MOV.U32 R3, RZ, RZ, R14 ;  /* 0x000000ffff037224 */ /* 0x000fce00078e000e */
[----:B------:R-:W-:Y:S05]  /*28e00*/  WARPSYNC.COLLECTIVE R15, `(.L_x_11830) ;  /* 0x000000000f087348 */ /* 0x000fea0003c00000 */
[----:B------:R0:W1:Y:S02]  /*28e10*/  SHFL.IDX P6, R14, R13, R12, R11 ;  /* 0x0000000c0d0e7389 */ /* 0x00006400000c000b */
[----:B01----:R-:W-:Y:S01]  /*28e20*/  ENDCOLLECTIVE ;  /* 0x000000000000791b */ /* 0x003fe20003800000 */
.L_x_11830:
        /* <DEDUP_REMOVED lines=18> */
.L_x_11831:
[----:B------:R-:W-:Y:S02]  /*28f50*/  IMAD.MOV.U32 R13, RZ, RZ, R4 ;  /* 0x000000ffff0d7224 */ /* 0x000fe400078e0004 */
[----:B------:R-:W-:Y:S02]  /*28f60*/  IMAD.MOV.U32 R12, RZ, RZ, 0x3 ;  /* 0x00000003ff0c7424 */ /* 0x000fe400078e00ff */
[----:B------:R-:W-:-:S07]  /*28f70*/  IMAD.MOV.U32 R3, RZ, RZ, R14 ;  /* 0x000000ffff037224 */ /* 0x000fce00078e000e */
[----:B------:R-:W-:Y:S05]  /*28f80*/  WARPSYNC.COLLECTIVE R15, `(.L_x_11832) ;  /* 0x000000000f087348 */ /* 0x000fea0003c00000 */
[----:B------:R0:W1:Y:S02]  /*28f90*/  SHFL.IDX P6, R14, R13, R12, R11 ;  /* 0x0000000c0d0e7389 */ /* 0x00006400000c000b */
[----:B01----:R-:W-:Y:S01]  /*28fa0*/  ENDCOLLECTIVE ;  /* 0x000000000000791b */ /* 0x003fe20003800000 */
.L_x_11832:
        /* <DEDUP_REMOVED lines=10> */
.L_x_11833:
        /* <DEDUP_REMOVED lines=13> */
.L_x_11834:
        /* <DEDUP_REMOVED lines=16> */
.L_x_11835:
[----:B------:R-:W-:Y:S02]  /*29220*/  IMAD.MOV.U32 R13, RZ, RZ, R6 ;  /* 0x000000ffff0d7224 */ /* 0x000fe400078e0006 */
[----:B------:R-:W-:Y:S02]  /*29230*/  IMAD.MOV.U32 R12, RZ, RZ, 0x1 ;  /* 0x00000001ff0c7424 */ /* 0x000fe400078e00ff */
[----:B------:R-:W-:-:S07]  /*29240*/  IMAD.MOV.U32 R3, RZ, RZ, R14 ;  /* 0x000000ffff037224 */ /* 0x000fce00078e000e */
[----:B------:R-:W-:Y:S05]  /*29250*/  WARPSYNC.COLLECTIVE R15, `(.L_x_11836) ;  /* 0x000000000f087348 */ /* 0x000fea0003c00000 */
[----:B------:R0:W1:Y:S02]  /*29260*/  SHFL.IDX P6, R14, R13, R12, R11 ;  /* 0x0000000c0d0e7389 */ /* 0x00006400000c000b */
[----:B01----:R-:W-:Y:S01]  /*29270*/  ENDCOLLECTIVE ;  /* 0x000000000000791b */ /* 0x003fe20003800000 */
.L_x_11836:
        /* <DEDUP_REMOVED lines=10> */
.L_x_11837:
        /* <DEDUP_REMOVED lines=8> */
.L_x_11699:
[----:B-1----:R1:W2:Y:S02]  /*293a0*/  SYNCS.PHASECHK.TRANS64.TRYWAIT P0, [R18+URZ+0x2d820], R0 ;  /* 0x02d82000120075a7 */ /* 0x0022a4000800017f */
[----:B--2---:R-:W-:Y:S05]  /*293b0*/  @!P0 NANOSLEEP.SYNCS 0x989680 ;  /* 0x009896800000895d */ /* 0x004fea0003900000 */
[----:B------:R-:W2:Y:S02]  /*293c0*/  @!P0 SYNCS.PHASECHK.TRANS64 P0, [R18+URZ+0x2d820], R0 ;  /* 0x02d82000120085a7 */ /* 0x000ea4000800007f */
[----:B--2---:R-:W-:Y:S05]  /*293d0*/  @!P0 BRA `(.L_x_11699) ;  /* 0xfffffffc00f08947 */ /* 0x004fea000383ffff */
[----:B------:R-:W-:Y:S05]  /*293e0*/  BRA `(.L_x_11839) ;  /* 0xffffffb000607947 */ /* 0x000fea000383ffff */
.L_x_11704:
[----:B0-----:R0:W1:Y:S02]  /*293f0*/  SYNCS.PHASECHK.TRANS64.TRYWAIT P0, [R5+URZ+0x2d840], R0 ;  /* 0x02d84000050075a7 */ /* 0x001064000800017f */
[----:B-1----:R-:W-:Y:S05]  /*29400*/  @!P0 NANOSLEEP.SYNCS 0x989680 ;  /* 0x009896800000895d */ /* 0x002fea0003900000 */
[----:B------:R-:W1:Y:S02]  /*29410*/  @!P0 SYNCS.PHASECHK.TRANS64 P0, [R5+URZ+0x2d840], R0 ;  /* 0x02d84000050085a7 */ /* 0x000e64000800007f */
[----:B-1----:R-:W-:Y:S05]  /*29420*/  @!P0 BRA `(.L_x_11704) ;  /* 0xfffffffc00f08947 */ /* 0x002fea000383ffff */
[----:B------:R-:W-:Y:S05]  /*29430*/  BRA `(.L_x_11840) ;  /* 0xffffffb400547947 */ /* 0x000fea000383ffff */
.L_x_11705:
        /* <DEDUP_REMOVED lines=8> */
.L_x_11842:
[----:B------:R-:W-:Y:S05]  /*294c0*/  BSYNC B1 ;  /* 0x0000000000017941 */ /* 0x000fea0003800000 */
.L_x_11841:
        /* <DEDUP_REMOVED lines=13> */
.L_x_11843:
        /* <DEDUP_REMOVED lines=8> */
.L_x_11844:
        /* <DEDUP_REMOVED lines=14> */
.L_x_11845:
[----:B------:R-:W-:Y:S02]  /*29700*/  IMAD.MOV.U32 R13, RZ, RZ, R7 ;  /* 0x000000ffff0d7224 */ /* 0x000fe400078e0007 */
[----:B------:R-:W-:Y:S02]  /*29710*/  IMAD.MOV.U32 R12, RZ, RZ, 0x2 ;  /* 0x00000002ff0c7424 */ /* 0x000fe400078e00ff */
[----:B------:R-:W-:-:S07]  /*29720*/  IMAD.MOV.U32 R2, RZ, RZ, R14 ;  /* 0x000000ffff027224 */ /* 0x000fce00078e000e */
[----:B------:R-:W-:Y:S05]  /*29730*/  WARPSYNC.COLLECTIVE R15, `(.L_x_11846) ;  /* 0x000000000f087348 */ /* 0x000fea0003c00000 */
[----:B------:R0:W1:Y:S02]  /*29740*/  SHFL.IDX P6, R14, R13, R12, R11 ;  /* 0x0000000c0d0e7389 */ /* 0x00006400000c000b */
[----:B01----:R-:W-:Y:S01]  /*29750*/  ENDCOLLECTIVE ;  /* 0x000000000000791b */ /* 0x003fe20003800000 */
.L_x_11846:
        /* <DEDUP_REMOVED lines=13> */
.L_x_11847:
[----:B------:R-:W-:Y:S02]  /*29830*/  IMAD.MOV.U32 R13, RZ, RZ, R7 ;  /* 0x000000ffff0d7224 */ /* 0x000fe400078e0007 */
[----:B------:R-:W-:Y:S02]  /*29840*/  IMAD.MOV.U32 R12, RZ, RZ, 0x3 ;  /* 0x00000003ff0c7424 */ /* 0x000fe400078e00ff */
[----:B------:R-:W-:-:S07]  /*29850*/  IMAD.MOV.U32 R2, RZ, RZ, R14 ;  /* 0x000000ffff027224 */ /* 0x000fce00078e000e */
[----:B------:R-:W-:Y:S05]  /*29860*/  WARPSYNC.COLLECTIVE R15, `(.L_x_11848) ;  /* 0x000000000f087348 */ /* 0x000fea0003c00000 */
[----:B------:R0:W1:Y:S02]  /*29870*/  SHFL.IDX P6, R14, R13, R12, R11 ;  /* 0x0000000c0d0e7389 */ /* 0x00006400000c000b */
[----:B01----:R-:W-:Y:S01]  /*29880*/  ENDCOLLECTIVE ;  /* 0x000000000000791b */ /* 0x003fe20003800000 */
.L_x_11848:
        /* <DEDUP_REMOVED lines=14> */
.L_x_11849:
[----:B------:R-:W-:Y:S01]  /*29970*/  IMAD.MOV.U32 R2, RZ, RZ, R14 ;  /* 0x000000ffff027224 */ /* 0x000fe200078e000e */
[----:B------:R-:W-:Y:S06]  /*29980*/  BRA `(.L_x_11850) ;  /* 0xffffffb000d47947 */ /* 0x000fec000383ffff */
.L_x_11710:
[----:B-1----:R1:W2:Y:S02]  /*29990*/  SYNCS.PHASECHK.TRANS64.TRYWAIT P0, [R5+URZ+0x2d860], R2 ;  /* 0x02d86002050075a7 */ /* 0x0022a4000800017f */
[----:B--2---:R-:W-:Y:S05]  /*299a0*/  @!P0 NANOSLEEP.SYNCS 0x989680 ;  /* 0x009896800000895d */ /* 0x004fea0003900000 */
[----:B------:R-:W2:Y:S02]  /*299b0*/  @!P0 SYNCS.PHASECHK.TRANS64 P0, [R5+URZ+0x2d860], R2 ;  /* 0x02d86002050085a7 */ /* 0x000ea4000800007f */
[----:B--2---:R-:W-:Y:S05]  /*299c0*/  @!P0 BRA `(.L_x_11710) ;  /* 0xfffffffc00f08947 */ /* 0x004fea000383ffff */
[----:B------:R-:W-:Y:S05]  /*299d0*/  BRA `(.L_x_11851) ;  /* 0xffffffb400387947 */ /* 0x000fea000383ffff */
.L_x_11711:
        /* <DEDUP_REMOVED lines=8> */
.L_x_11853:
[----:B------:R-:W-:Y:S05]  /*29a60*/  BSYNC B1 ;  /* 0x0000000000017941 */ /* 0x000fea0003800000 */
.L_x_11852:
        /* <DEDUP_REMOVED lines=9> */
.L_x_11854:
[----:B------:R-:W-:Y:S02]  /*29b00*/  IMAD.MOV.U32 R13, RZ, RZ, R22 ;  /* 0x000000ffff0d7224 */ /* 0x000fe400078e0016 */
[----:B------:R-:W-:Y:S02]  /*29b10*/  IMAD.MOV.U32 R12, RZ, RZ, 0x1 ;  /* 0x00000001ff0c7424 */ /* 0x000fe400078e00ff */
[----:B------:R-:W-:-:S07]  /*29b20*/  IMAD.MOV.U32 R2, RZ, RZ, R14 ;  /* 0x000000ffff027224 */ /* 0x000fce00078e000e */
[----:B------:R-:W-:Y:S05]  /*29b30*/  WARPSYNC.COLLECTIVE R15, `(.L_x_11855) ;  /* 0x000000000f087348 */ /* 0x000fea0003c00000 */
[----:B------:R0:W1:Y:S02]  /*29b40*/  SHFL.IDX P6, R14, R13, R12, R11 ;  /* 0x0000000c0d0e7389 */ /* 0x00006400000c000b */
[----:B01----:R-:W-:Y:S01]  /*29b50*/  ENDCOLLECTIVE ;  /* 0x000000000000791b */ /* 0x003fe20003800000 */
.L_x_11855:
        /* <DEDUP_REMOVED lines=16> */
.L_x_11856:
[----:B------:R-:W-:Y:S02]  /*29c60*/  IMAD.MOV.U32 R13, RZ, RZ, R22 ;  /* 0x000000ffff0d7224 */ /* 0x000fe400078e0016 */
[----:B------:R-:W-:Y:S02]  /*29c70*/  IMAD.MOV.U32 R12, RZ, RZ, 0x2 ;  /* 0x00000002ff0c7424 */ /* 0x000fe400078e00ff */
[----:B------:R-:W-:-:S07]  /*29c80*/  IMAD.MOV.U32 R2, RZ, RZ, R14 ;  /* 0x000000ffff027224 */ /* 0x000fce00078e000e */
[----:B------:R-:W-:Y:S05]  /*29c90*/  WARPSYNC.COLLECTIVE R15, `(.L_x_11857) ;  /* 0x000000000f087348 */ /* 0x000fea0003c00000 */
[----:B------:R0:W1:Y:S02]  /*29ca0*/  SHFL.IDX P6, R14, R13, R12, R11 ;  /* 0x0000000c0d0e7389 */ /* 0x00006400000c000b */
[----:B01----:R-:W-:Y:S01]  /*29cb0*/  ENDCOLLECTIVE ;  /* 0x000000000000791b */ /* 0x003fe20003800000 */
.L_x_11857:
        /* <DEDUP_REMOVED lines=16> */
.L_x_11858:
[----:B------:R-:W-:Y:S02]  /*29dc0*/  IMAD.MOV.U32 R13, RZ, RZ, R22 ;  /* 0x000000ffff0d7224 */ /* 0x000fe400078e0016 */
[----:B------:R-:W-:Y:S02]  /*29dd0*/  IMAD.MOV.U32 R12, RZ, RZ, 0x3 ;  /* 0x00000003ff0c7424 */ /* 0x000fe400078e00ff */
[----:B------:R-:W-:-:S07]  /*29de0*/  IMAD.MOV.U32 R2, RZ, RZ, R14 ;  /* 0x000000ffff027224 */ /* 0x000fce00078e000e */
[----:B------:R-:W-:Y:S05]  /*29df0*/  WARPSYNC.COLLECTIVE R15, `(.L_x_11859) ;  /* 0x000000000f087348 */ /* 0x000fea0003c00000 */
[----:B------:R0:W1:Y:S02]  /*29e00*/  SHFL.IDX P6, R14, R13, R12, R11 ;  /* 0x0000000c0d0e7389 */ /* 0x00006400000c000b */
[----:B01----:R-:W-:Y:S01]  /*29e10*/  ENDCOLLECTIVE ;  /* 0x000000000000791b */ /* 0x003fe20003800000 */
.L_x_11859:
        /* <DEDUP_REMOVED lines=13> */
.L_x_11860:
        /* <DEDUP_REMOVED lines=8> */
.L_x_11719:
[----:B-1----:R1:W2:Y:S02]  /*29f70*/  SYNCS.PHASECHK.TRANS64.TRYWAIT P0, [R0+URZ+0x2d860], R3 ;  /* 0x02d86003000075a7 */ /* 0x0022a4000800017f */
[----:B--2---:R-:W-:Y:S05]  /*29f80*/  @!P0 NANOSLEEP.SYNCS 0x989680 ;  /* 0x009896800000895d */ /* 0x004fea0003900000 */
[----:B------:R-:W2:Y:S02]  /*29f90*/  @!P0 SYNCS.PHASECHK.TRANS64 P0, [R0+URZ+0x2d860], R3 ;  /* 0x02d86003000085a7 */ /* 0x000ea4000800007f */
[----:B--2---:R-:W-:Y:S05]  /*29fa0*/  @!P0 BRA `(.L_x_11719) ;  /* 0xfffffffc00f08947 */ /* 0x004fea000383ffff */
[----:B------:R-:W-:Y:S05]  /*29fb0*/  BRA `(.L_x_11862) ;  /* 0xffffffb400b87947 */ /* 0x000fea000383ffff */
.L_x_11720:
        /* <DEDUP_REMOVED lines=8> */
.L_x_11864:
[----:B------:R-:W-:Y:S05]  /*2a040*/  BSYNC B0 ;  /* 0x0000000000007941 */ /* 0x000fea0003800000 */
.L_x_11863:
        /* <DEDUP_REMOVED lines=10> */
.L_x_11865:
        /* <DEDUP_REMOVED lines=17> */
.L_x_11866:
        /* <DEDUP_REMOVED lines=14> */
.L_x_11867:
[----:B------:R-:W-:Y:S02]  /*2a2e0*/  IMAD.MOV.U32 R13, RZ, RZ, R22 ;  /* 0x000000ffff0d7224 */ /* 0x000fe400078e0016 */
[----:B------:R-:W-:Y:S01]  /*2a2f0*/  IMAD.MOV.U32 R12, RZ, RZ, 0x2 ;  /* 0x00000002ff0c7424 */ /* 0x000fe200078e00ff */
[----:B------:R-:W-:-:S13]  /*2a300*/  IADD3 R2, P4, R14, R5, RZ ;  /* 0x000000050e027210 */ /* 0x000fda0007f9e0ff */
[----:B------:R-:W-:Y:S05]  /*2a310*/  WARPSYNC.COLLECTIVE R15, `(.L_x_11868) ;  /* 0x000000000f087348 */ /* 0x000fea0003c00000 */
[----:B------:R0:W1:Y:S02]  /*2a320*/  SHFL.IDX P6, R14, R13, R12, R11 ;  /* 0x0000000c0d0e7389 */ /* 0x00006400000c000b */
[----:B01----:R-:W-:Y:S01]  /*2a330*/  ENDCOLLECTIVE ;  /* 0x000000000000791b */ /* 0x003fe20003800000 */
.L_x_11868:
        /* <DEDUP_REMOVED lines=15> */
.L_x_11869:
[----:B------:R-:W-:Y:S02]  /*2a430*/  IMAD.MOV.U32 R13, RZ, RZ, R22 ;  /* 0x000000ffff0d7224 */ /* 0x000fe400078e0016 */
[----:B------:R-:W-:Y:S01]  /*2a440*/  IMAD.MOV.U32 R12, RZ, RZ, 0x3 ;  /* 0x00000003ff0c7424 */ /* 0x000fe200078e00ff */
[----:B------:R-:W-:-:S13]  /*2a450*/  IADD3 R2, P4, R14, R5, RZ ;  /* 0x000000050e027210 */ /* 0x000fda0007f9e0ff */
[----:B------:R-:W-:Y:S05]  /*2a460*/  WARPSYNC.COLLECTIVE R15, `(.L_x_11870) ;  /* 0x000000000f087348 */ /* 0x000fea0003c00000 */
[----:B------:R0:W1:Y:S02]  /*2a470*/  SHFL.IDX P6, R14, R13, R12, R11 ;  /* 0x0000000c0d0e7389 */ /* 0x00006400000c000b */
[----:B01----:R-:W-:Y:S01]  /*2a480*/  ENDCOLLECTIVE ;  /* 0x000000000000791b */ /* 0x003fe20003800000 */
.L_x_11870:
        /* <DEDUP_REMOVED lines=14> */
.L_x_11871:
[----:B------:R-:W-:Y:S05]  /*2a570*/  BRA `(.L_x_11872) ;  /* 0xffffffb400187947 */ /* 0x000fea000383ffff */
.L_x_11725:
[----:B------:R-:W-:Y:S01]  /*2a580*/  BSSY B0, `(.L_x_11873) ;  /* 0x0000008000007945 */ /* 0x000fe20003800000 */
[----:B------:R-:W-:Y:S02]  /*2a590*/  IMAD.MOV.U32 R13, RZ, RZ, R24 ;  /* 0x000000ffff0d7224 */ /* 0x000fe400078e0018 */
[----:B-1----:R-:W-:Y:S02]  /*2a5a0*/  IMAD.MOV.U32 R12, RZ, RZ, RZ ;  /* 0x000000ffff0c7224 */ /* 0x002fe400078e00ff */
[----:B------:R-:W-:Y:S02]  /*2a5b0*/  IMAD.MOV.U32 R11, RZ, RZ, 0x1f ;  /* 0x0000001fff0b7424 */ /* 0x000fe400078e00ff */
[----:B------:R-:W-:-:S07]  /*2a5c0*/  IMAD.MOV.U32 R15, RZ, RZ, -0x1 ;  /* 0xffffffffff0f7424 */ /* 0x000fce00078e00ff */
[----:B0----5:R-:W-:Y:S05]  /*2a5d0*/  WARPSYNC.COLLECTIVE R15, `(.L_x_11874) ;  /* 0x000000000f087348 */ /* 0x021fea0003c00000 */
[----:B------:R1:W2:Y:S02]  /*2a5e0*/  SHFL.IDX P6, R14, R13, R12, R11 ;  /* 0x0000000c0d0e7389 */ /* 0x0002a400000c000b */
[----:B012--5:R-:W-:Y:S01]  /*2a5f0*/  ENDCOLLECTIVE ;  /* 0x000000000000791b */ /* 0x027fe20003800000 */
.L_x_11874:
[----:B------:R-:W-:Y:S05]  /*2a600*/  BSYNC B0 ;  /* 0x0000000000007941 */ /* 0x000fea0003800000 */
.L_x_11873:
        /* <DEDUP_REMOVED lines=9> */
.L_x_11875:
        /* <DEDUP_REMOVED lines=23> */
.L_x_11876:
[----:B------:R-:W-:Y:S01]  /*2a810*/  IMAD.MOV.U32 R12, RZ, RZ, 0x2 ;  /* 0x00000002ff0c7424 */ /* 0x000fe200078e00ff */
[----:B------:R-:W-:-:S05]  /*2a820*/  SEL R4, R14, RZ, P1 ;  /* 0x000000ff0e047207 */ /* 0x000fca0000800000 */
[----:B------:R-:W-:-:S04]  /*2a830*/  IMAD.IADD R4, R13, 0x1, R4 ;  /* 0x000000010d047824 */ /* 0x000fc800078e0204 */
[----:B------:R-:W-:-:S07]  /*2a840*/  IMAD.MOV.U32 R13, RZ, RZ, R4 ;  /* 0x000000ffff0d7224 */ /* 0x000fce00078e0004 */
[----:B------:R-:W-:Y:S05]  /*2a850*/  WARPSYNC.COLLECTIVE R15, `(.L_x_11877) ;  /* 0x000000000f087348 */ /* 0x000fea0003c00000 */
[----:B------:R0:W1:Y:S02]  /*2a860*/  SHFL.UP P6, R14, R13, R12, R11 ;  /* 0x0400000c0d0e7389 */ /* 0x00006400000c000b */
[----:B01----:R-:W-:Y:S01]  /*2a870*/  ENDCOLLECTIVE ;  /* 0x000000000000791b */ /* 0x003fe20003800000 */
.L_x_11877:
[----:B------:R-:W-:Y:S01]  /*2a880*/  IMAD.MOV.U32 R12, RZ, RZ, 0x4 ;  /* 0x00000004ff0c7424 */ /* 0x000fe200078e00ff */
[----:B------:R-:W-:-:S05]  /*2a890*/  SEL R3, R14, RZ, P2 ;  /* 0x000000ff0e037207 */ /* 0x000fca0001000000 */
[----:B------:R-:W-:-:S04]  /*2a8a0*/  IMAD.IADD R2, R4, 0x1, R3 ;  /* 0x0000000104027824 */ /* 0x000fc800078e0203 */
[----:B------:R-:W-:-:S07]  /*2a8b0*/  IMAD.MOV.U32 R13, RZ, RZ, R2 ;  /* 0x000000ffff0d7224 */ /* 0x000fce00078e0002 */
[----:B------:R-:W-:Y:S05]  /*2a8c0*/  WARPSYNC.COLLECTIVE R15, `(.L_x_11878) ;  /* 0x000000000f087348 */ /* 0x000fea0003c00000 */
[----:B------:R0:W1:Y:S02]  /*2a8d0*/  SHFL.UP P6, R14, R13, R12, R11 ;  /* 0x0400000c0d0e7389 */ /* 0x00006400000c000b */
[----:B01----:R-:W-:Y:S01]  /*2a8e0*/  ENDCOLLECTIVE ;  /* 0x000000000000791b */ /* 0x003fe20003800000 */
.L_x_11878:
[----:B------:R-:W-:Y:S01]  /*2a8f0*/  IMAD.MOV.U32 R12, RZ, RZ, 0x8 ;  /* 0x00000008ff0c7424 */ /* 0x000fe200078e00ff */
[----:B------:R-:W-:-:S05]  /*2a900*/  SEL R3, R14, RZ, P3 ;  /* 0x000000ff0e037207 */ /* 0x000fca0001800000 */
[----:B------:R-:W-:-:S04]  /*2a910*/  IMAD.IADD R3, R2, 0x1, R3 ;  /* 0x0000000102037824 */ /* 0x000fc800078e0203 */
[----:B------:R-:W-:-:S07]  /*2a920*/  IMAD.MOV.U32 R13, RZ, RZ, R3 ;  /* 0x000000ffff0d7224 */ /* 0x000fce00078e0003 */
[----:B------:R-:W-:Y:S05]  /*2a930*/  WARPSYNC.COLLECTIVE R15, `(.L_x_11879) ;  /* 0x000000000f087348 */ /* 0x000fea0003c00000 */
[----:B------:R0:W1:Y:S02]  /*2a940*/  SHFL.UP P6, R14, R13, R12, R11 ;  /* 0x0400000c0d0e7389 */ /* 0x00006400000c000b */
[----:B01----:R-:W-:Y:S01]  /*2a950*/  ENDCOLLECTIVE ;  /* 0x000000000000791b */ /* 0x003fe20003800000 */
.L_x_11879:
[----:B------:R-:W-:Y:S01]  /*2a960*/  IMAD.MOV.U32 R12, RZ, RZ, 0x10 ;  /* 0x00000010ff0c7424 */ /* 0x000fe200078e00ff */
[----:B------:R-:W-:-:S05]  /*2a970*/  SEL R4, R14, RZ, P4 ;  /* 0x000000ff0e047207 */ /* 0x000fca0002000000 */
[----:B------:R-:W-:-:S04]  /*2a980*/  IMAD.IADD R4, R3, 0x1, R4 ;  /* 0x0000000103047824 */ /* 0x000fc800078e0204 */
[----:B------:R-:W-:-:S07]  /*2a990*/  IMAD.MOV.U32 R13, RZ, RZ, R4 ;  /* 0x000000ffff0d7224 */ /* 0x000fce00078e0004 */
[----:B------:R-:W-:Y:S05]  /*2a9a0*/  WARPSYNC.COLLECTIVE R15, `(.L_x_11880) ;  /* 0x000000000f087348 */ /* 0x000fea0003c00000 */
[----:B------:R0:W1:Y:S02]  /*2a9b0*/  SHFL.UP P6, R14, R13, R12, R11 ;  /* 0x0400000c0d0e7389 */ /* 0x00006400000c000b */
[----:B01----:R-:W-:Y:S01]  /*2a9c0*/  ENDCOLLECTIVE ;  /* 0x000000000000791b */ /* 0x003fe20003800000 */
.L_x_11880:
        /* <DEDUP_REMOVED lines=8> */
.L_x_11881:
[----:B------:R-:W-:Y:S05]  /*2aa50*/  BRA `(.L_x_11882) ;  /* 0xffffffb4003c7947 */ /* 0x000fea000383ffff */
.L_x_11728:
[----:B------:R-:W-:Y:S01]  /*2aa60*/  BSSY B0, `(.L_x_11883) ;  /* 0x0000007000007945 */ /* 0x000fe20003800000 */
[----:B-1----:R-:W-:Y:S02]  /*2aa70*/  IMAD.MOV.U32 R12, RZ, RZ, 0x1 ;  /* 0x00000001ff0c7424 */ /* 0x002fe400078e00ff */
[----:B------:R-:W-:Y:S02]  /*2aa80*/  IMAD.MOV.U32 R11, RZ, RZ, RZ ;  /* 0x000000ffff0b7224 */ /* 0x000fe400078e00ff */
[----:B------:R-:W-:-:S07]  /*2aa90*/  IMAD.MOV.U32 R15, RZ, RZ, -0x1 ;  /* 0xffffffffff0f7424 */ /* 0x000fce00078e00ff */
[----:B-----5:R-:W-:Y:S05]  /*2aaa0*/  WARPSYNC.COLLECTIVE R15, `(.L_x_11884) ;  /* 0x000000000f087348 */ /* 0x020fea0003c00000 */
[----:B------:R0:W1:Y:S02]  /*2aab0*/  SHFL.UP P6, R14, R13, R12, R11 ;  /* 0x0400000c0d0e7389 */ /* 0x00006400000c000b */
[----:B01---5:R-:W-:Y:S01]  /*2aac0*/  ENDCOLLECTIVE ;  /* 0x000000000000791b */ /* 0x023fe20003800000 */
.L_x_11884:
[----:B------:R-:W-:Y:S05]  /*2aad0*/  BSYNC B0 ;  /* 0x0000000000007941 */ /* 0x000fea0003800000 */
.L_x_11883:
        /* <DEDUP_REMOVED lines=8> */
.L_x_11885:
[----:B------:R-:W-:Y:S01]  /*2ab60*/  IMAD.MOV.U32 R12, RZ, RZ, 0x4 ;  /* 0x00000004ff0c7424 */ /* 0x000fe200078e00ff */
[----:B------:R-:W-:-:S05]  /*2ab70*/  SEL R14, R14, RZ, P2 ;  /* 0x000000ff0e0e7207 */ /* 0x000fca0001000000 */
[----:B------:R-:W-:-:S04]  /*2ab80*/  IMAD.IADD R3, R13, 0x1, R14 ;  /* 0x000000010d037824 */ /* 0x000fc800078e020e */
[----:B------:R-:W-:-:S07]  /*2ab90*/  IMAD.MOV.U32 R13, RZ, RZ, R3 ;  /* 0x000000ffff0d7224 */ /* 0x000fce00078e0003 */
[----:B------:R-:W-:Y:S05]  /*2aba0*/  WARPSYNC.COLLECTIVE R15, `(.L_x_11886) ;  /* 0x000000000f087348 */ /* 0x000fea0003c00000 */
[----:B------:R0:W1:Y:S02]  /*2abb0*/  SHFL.UP P6, R14, R13, R12, R11 ;  /* 0x0400000c0d0e7389 */ /* 0x00006400000c000b */
[----:B01----:R-:W-:Y:S01]  /*2abc0*/  ENDCOLLECTIVE ;  /* 0x000000000000791b */ /* 0x003fe20003800000 */
.L_x_11886:
[----:B------:R-:W-:Y:S01]  /*2abd0*/  IMAD.MOV.U32 R12, RZ, RZ, 0x8 ;  /* 0x00000008ff0c7424 */ /* 0x000fe200078e00ff */
[----:B------:R-:W-:-:S05]  /*2abe0*/  SEL R4, R14, RZ, P3 ;  /* 0x000000ff0e047207 */ /* 0x000fca0001800000 */
[----:B------:R-:W-:-:S04]  /*2abf0*/  IMAD.IADD R4, R3, 0x1, R4 ;  /* 0x0000000103047824 */ /* 0x000fc800078e0204 */
[----:B------:R-:W-:-:S07]  /*2ac00*/  IMAD.MOV.U32 R13, RZ, RZ, R4 ;  /* 0x000000ffff0d7224 */ /* 0x000fce00078e0004 */
[----:B------:R-:W-:Y:S05]  /*2ac10*/  WARPSYNC.COLLECTIVE R15, `(.L_x_11887) ;  /* 0x000000000f087348 */ /* 0x000fea0003c00000 */
[----:B------:R0:W1:Y:S02]  /*2ac20*/  SHFL.UP P6, R14, R13, R12, R11 ;  /* 0x0400000c0d0e7389 */ /* 0x00006400000c000b */
[----:B01----:R-:W-:Y:S01]  /*2ac30*/  ENDCOLLECTIVE ;  /* 0x000000000000791b */ /* 0x003fe20003800000 */
.L_x_11887:
[----:B------:R-:W-:Y:S01]  /*2ac40*/  IMAD.MOV.U32 R12, RZ, RZ, 0x10 ;  /* 0x00000010ff0c7424 */ /* 0x000fe200078e00ff */
[----:B------:R-:W-:-:S05]  /*2ac50*/  SEL R7, R14, RZ, P4 ;  /* 0x000000ff0e077207 */ /* 0x000fca0002000000 */
[----:B------:R-:W-:-:S04]  /*2ac60*/  IMAD.IADD R7, R4, 0x1, R7 ;  /* 0x0000000104077824 */ /* 0x000fc800078e0207 */
[----:B------:R-:W-:-:S07]  /*2ac70*/  IMAD.MOV.U32 R13, RZ, RZ, R7 ;  /* 0x000000ffff0d7224 */ /* 0x000fce00078e0007 */
[----:B------:R-:W-:Y:S05]  /*2ac80*/  WARPSYNC.COLLECTIVE R15, `(.L_x_11888) ;  /* 0x000000000f087348 */ /* 0x000fea0003c00000 */
[----:B------:R0:W1:Y:S02]  /*2ac90*/  SHFL.UP P6, R14, R13, R12, R11 ;  /* 0x0400000c0d0e7389 */ /* 0x00006400000c000b */
[----:B01----:R-:W-:Y:S01]  /*2aca0*/  ENDCOLLECTIVE ;  /* 0x000000000000791b */ /* 0x003fe20003800000 */
.L_x_11888:
        /* <DEDUP_REMOVED lines=8> */
.L_x_11889:
[----:B------:R-:W-:Y:S05]  /*2ad30*/  BRA `(.L_x_11890) ;  /* 0xffffffb400287947 */ /* 0x000fea000383ffff */
.L_x_11730:
[----:B------:R-:W-:Y:S01]  /*2ad40*/  BSSY B0, `(.L_x_11891) ;  /* 0x0000006000007945 */ /* 0x000fe20003800000 */
[----:B------:R-:W-:Y:S01]  /*2ad50*/  PLOP3.LUT P6, PT, P6, PT, PT, 0x8, 0x0 ;  /* 0x000000000000781c */ /* 0x000fe200037ce170 */
[----:B------:R-:W-:-:S12]  /*2ad60*/  IMAD.MOV.U32 R15, RZ, RZ, -0x1 ;  /* 0xffffffffff0f7424 */ /* 0x000fd800078e00ff */
[----:B01---5:R-:W-:Y:S05]  /*2ad70*/  WARPSYNC.COLLECTIVE R15, `(.L_x_11892) ;  /* 0x000000000f087348 */ /* 0x023fea0003c00000 */
[----:B------:R-:W-:Y:S01]  /*2ad80*/  VOTE.ANY R14, PT, P6 ;  /* 0x00000000000e7806 */ /* 0x000fe200030e0100 */
[----:B01---5:R-:W-:Y:S06]  /*2ad90*/  ENDCOLLECTIVE ;  /* 0x000000000000791b */ /* 0x023fec0003800000 */
.L_x_11892:
[----:B------:R-:W-:Y:S05]  /*2ada0*/  BSYNC B0 ;  /* 0x0000000000007941 */ /* 0x000fea0003800000 */
.L_x_11891:
        /* <DEDUP_REMOVED lines=10> */
.L_x_11893:
[----:B------:R-:W-:Y:S02]  /*2ae50*/  IMAD.MOV.U32 R13, RZ, RZ, R5 ;  /* 0x000000ffff0d7224 */ /* 0x000fe400078e0005 */
[----:B------:R-:W-:-:S07]  /*2ae60*/  IMAD.MOV.U32 R25, RZ, RZ, R14 ;  /* 0x000000ffff197224 */ /* 0x000fce00078e000e */
[----:B------:R-:W-:Y:S05]  /*2ae70*/  WARPSYNC.COLLECTIVE R15, `(.L_x_11894) ;  /* 0x000000000f087348 */ /* 0x000fea0003c00000 */
[----:B------:R0:W1:Y:S02]  /*2ae80*/  SHFL.IDX P6, R14, R13, R12, R11 ;  /* 0x0000000c0d0e7389 */ /* 0x00006400000c000b */
[----:B01----:R-:W-:Y:S01]  /*2ae90*/  ENDCOLLECTIVE ;  /* 0x000000000000791b */ /* 0x003fe20003800000 */
.L_x_11894:
[----:B------:R-:W-:Y:S01]  /*2aea0*/  IMAD.MOV.U32 R5, RZ, RZ, R14 ;  /* 0x000000ffff057224 */ /* 0x000fe200078e000e */
[----:B------:R-:W-:Y:S06]  /*2aeb0*/  BRA `(.L_x_11895) ;  /* 0xffffffb400087947 */ /* 0x000fec000383ffff */
.L_x_11732:
[----:B------:R-:W-:Y:S01]  /*2aec0*/  BSSY B0, `(.L_x_11896) ;  /* 0x0000007000007945 */ /* 0x000fe20003800000 */
[----:B------:R-:W-:Y:S02]  /*2aed0*/  IMAD.MOV.U32 R13, RZ, RZ, R2 ;  /* 0x000000ffff0d7224 */ /* 0x000fe400078e0002 */
[----:B------:R-:W-:Y:S02]  /*2aee0*/  IMAD.MOV.U32 R11, RZ, RZ, 0x1f ;  /* 0x0000001fff0b7424 */ /* 0x000fe400078e00ff */
[----:B------:R-:W-:-:S07]  /*2aef0*/  IMAD.MOV.U32 R15, RZ, RZ, -0x1 ;  /* 0xffffffffff0f7424 */ /* 0x000fce00078e00ff */
[----:B0-2345:R-:W-:Y:S05]  /*2af00*/  WARPSYNC.COLLECTIVE R15, `(.L_x_11897) ;  /* 0x000000000f087348 */ /* 0x03dfea0003c00000 */
[----:B------:R1:W0:Y:S02]  /*2af10*/  SHFL.IDX P6, R14, R13, R12, R11 ;  /* 0x0000000c0d0e7389 */ /* 0x00022400000c000b */
[----:B012345:R-:W-:Y:S01]  /*2af20*/  ENDCOLLECTIVE ;  /* 0x000000000000791b */ /* 0x03ffe20003800000 */
.L_x_11897:
[----:B------:R-:W-:Y:S05]  /*2af30*/  BSYNC B0 ;  /* 0x0000000000007941 */ /* 0x000fea0003800000 */
.L_x_11896:
[----:B------:R-:W-:Y:S01]  /*2af40*/  IMAD.MOV.U32 R24, RZ, RZ, R14 ;  /* 0x000000ffff187224 */ /* 0x000fe200078e000e */
[----:B------:R-:W-:Y:S06]  /*2af50*/  BRA `(.L_x_11731) ;  /* 0xffffffb000f87947 */ /* 0x000fec000383ffff */
.L_x_11738:
[----:B0-----:R0:W4:Y:S02]  /*2af60*/  SYNCS.PHASECHK.TRANS64.TRYWAIT P0, [R5+URZ+0x2d820], R0 ;  /* 0x02d82000050075a7 */ /* 0x001124000800017f */
[----:B----4-:R-:W-:Y:S05]  /*2af70*/  @!P0 NANOSLEEP.SYNCS 0x989680 ;  /* 0x009896800000895d */ /* 0x010fea0003900000 */
[----:B------:R-:W4:Y:S02]  /*2af80*/  @!P0 SYNCS.PHASECHK.TRANS64 P0, [R5+URZ+0x2d820], R0 ;  /* 0x02d82000050085a7 */ /* 0x000f24000800007f */
[----:B----4-:R-:W-:Y:S05]  /*2af90*/  @!P0 BRA `(.L_x_11738) ;  /* 0xfffffffc00f08947 */ /* 0x010fea000383ffff */
[----:B------:R-:W-:Y:S05]  /*2afa0*/  BRA `(.L_x_11898) ;  /* 0xffffffbc00547947 */ /* 0x000fea000383ffff */
.L_x_11739:
[----:B------:R-:W4:Y:S01]  /*2afb0*/  S2R R2, SR_TID.X ;  /* 0x0000000000027919 */ /* 0x000f220000002100 */
[----:B------:R-:W-:Y:S01]  /*2afc0*/  BSSY B0, `(.L_x_11899) ;  /* 0x000000a000007945 */ /* 0x000fe20003800000 */
[----:B-1----:R-:W-:Y:S02]  /*2afd0*/  IMAD.MOV.U32 R12, RZ, RZ, RZ ;  /* 0x000000ffff0c7224 */ /* 0x002fe400078e00ff */
[----:B------:R-:W-:Y:S02]  /*2afe0*/  IMAD.MOV.U32 R11, RZ, RZ, 0x1f ;  /* 0x0000001fff0b7424 */ /* 0x000fe400078e00ff */
[----:B------:R-:W-:Y:S01]  /*2aff0*/  IMAD.MOV.U32 R15, RZ, RZ, -0x1 ;  /* 0xffffffffff0f7424 */ /* 0x000fe200078e00ff */
[----:B----4-:R-:W-:-:S04]  /*2b000*/  SHF.R.U32.HI R2, RZ, 0x5, R2 ;  /* 0x00000005ff027819 */ /* 0x010fc80000011602 */
[----:B------:R-:W-:-:S05]  /*2b010*/  LOP3.LUT R2, R2, 0x3, RZ, 0xc0, !PT ;  /* 0x0000000302027812 */ /* 0x000fca00078ec0ff */
[----:B------:R-:W-:-:S07]  /*2b020*/  IMAD.MOV.U32 R13, RZ, RZ, R2 ;  /* 0x000000ffff0d7224 */ /* 0x000fce00078e0002 */
[----:B0-23-5:R-:W-:Y:S05]  /*2b030*/  WARPSYNC.COLLECTIVE R15, `(.L_x_11900) ;  /* 0x000000000f087348 */ /* 0x02dfea0003c00000 */
[----:B------:R1:W4:Y:S02]  /*2b040*/  SHFL.IDX P6, R14, R13, R12, R11 ;  /* 0x0000000c0d0e7389 */ /* 0x00032400000c000b */
[----:B012345:R-:W-:Y:S01]  /*2b050*/  ENDCOLLECTIVE ;  /* 0x000000000000791b */ /* 0x03ffe20003800000 */
.L_x_11900:
[----:B------:R-:W-:Y:S05]  /*2b060*/  BSYNC B0 ;  /* 0x0000000000007941 */ /* 0x000fea0003800000 */
.L_x_11899:
[----:B------:R-:W-:Y:S05]  /*2b070*/  BRA `(.L_x_11901) ;  /* 0xffffffbc003c7947 */ /* 0x000fea000383ffff */
.L_x_11740:
[----:B------:R-:W-:Y:S01]  /*2b080*/  BSSY B0, `(.L_x_11902) ;  /* 0x0000006000007945 */ /* 0x000fe20003800000 */
[----:B------:R-:W-:-:S07]  /*2b090*/  IMAD.MOV.U32 R15, RZ, RZ, -0x1 ;  /* 0xffffffffff0f7424 */ /* 0x000fce00078e00ff */
[----:B0123-5:R-:W-:Y:S05]  /*2b0a0*/  WARPSYNC.COLLECTIVE R15, `(.L_x_11903) ;  /* 0x000000000f0c7348 */ /* 0x02ffea0003c00000 */
[----:B------:R-:W-:Y:S02]  /*2b0b0*/  ELECT P6, UR62, PT ;  /* 0x00000000003e782f */ /* 0x000fe400038c0000 */
[----:B------:R-:W-:Y:S01]  /*2b0c0*/  MOV R14, UR62 ;  /* 0x0000003e000e7c02 */ /* 0x000fe20008000f00 */
[----:B0123-5:R-:W-:Y:S10]  /*2b0d0*/  ENDCOLLECTIVE ;  /* 0x000000000000791b */ /* 0x02fff40003800000 */
.L_x_11903:
[----:B------:R-:W-:Y:S05]  /*2b0e0*/  BSYNC B0 ;  /* 0x0000000000007941 */ /* 0x000fea0003800000 */
.L_x_11902:
[----:B------:R-:W-:Y:S05]  /*2b0f0*/  BRA `(.L_x_11904) ;  /* 0xffffffbc00307947 */ /* 0x000fea000383ffff */
.L_x_11742:
[----:B0-----:R0:W4:Y:S02]  /*2b100*/  SYNCS.PHASECHK.TRANS64.TRYWAIT P1, [R3+URZ+0x2d840], R2 ;  /* 0x02d84002030075a7 */ /* 0x001124000802017f */
[----:B----4-:R-:W-:Y:S05]  /*2b110*/  @!P1 NANOSLEEP.SYNCS 0x989680 ;  /* 0x009896800000995d */ /* 0x010fea0003900000 */
[----:B------:R-:W4:Y:S02]  /*2b120*/  @!P1 SYNCS.PHASECHK.TRANS64 P1, [R3+URZ+0x2d840], R2 ;  /* 0x02d84002030095a7 */ /* 0x000f24000802007f */
[----:B----4-:R-:W-:Y:S05]  /*2b130*/  @!P1 BRA `(.L_x_11742) ;  /* 0xfffffffc00f09947 */ /* 0x010fea000383ffff */
[----:B------:R-:W-:Y:S05]  /*2b140*/  BRA `(.L_x_11905) ;  /* 0xffffffbc00547947 */ /* 0x000fea000383ffff */
.L_x_11744:
[----:B----4-:R4:W0:Y:S02]  /*2b150*/  SYNCS.PHASECHK.TRANS64.TRYWAIT P1, [R5+URZ+0x2d840], R0 ;  /* 0x02d84000050075a7 */ /* 0x010824000802017f */
[----:B0-----:R-:W-:Y:S05]  /*2b160*/  @!P1 NANOSLEEP.SYNCS 0x989680 ;  /* 0x009896800000995d */ /* 0x001fea0003900000 */
[----:B------:R-:W0:Y:S02]  /*2b170*/  @!P1 SYNCS.PHASECHK.TRANS64 P1, [R5+URZ+0x2d840], R0 ;  /* 0x02d84000050095a7 */ /* 0x000e24000802007f */
[----:B0-----:R-:W-:Y:S05]  /*2b180*/  @!P1 BRA `(.L_x_11744) ;  /* 0xfffffffc00f09947 */ /* 0x001fea000383ffff */
[----:B------:R-:W-:Y:S05]  /*2b190*/  BRA `(.L_x_11906) ;  /* 0xffffffbc00647947 */ /* 0x000fea000383ffff */
.L_x_11746:
[----:B------:R0:W0:Y:S02]  /*2b1a0*/  SYNCS.PHASECHK.TRANS64.TRYWAIT P1, [R3+URZ+0x2d860], R2 ;  /* 0x02d86002030075a7 */ /* 0x000024000802017f */
[----:B0-----:R-:W-:Y:S05]  /*2b1b0*/  @!P1 NANOSLEEP.SYNCS 0x989680 ;  /* 0x009896800000995d */ /* 0x001fea0003900000 */
[----:B------:R-:W0:Y:S02]  /*2b1c0*/  @!P1 SYNCS.PHASECHK.TRANS64 P1, [R3+URZ+0x2d860], R2 ;  /* 0x02d86002030095a7 */ /* 0x000e24000802007f */
[----:B0-----:R-:W-:Y:S05]  /*2b1d0*/  @!P1 BRA `(.L_x_11746) ;  /* 0xfffffffc00f09947 */ /* 0x001fea000383ffff */
[----:B------:R-:W-:Y:S05]  /*2b1e0*/  BRA `(.L_x_11907) ;  /* 0xffffffbc00607947 */ /* 0x000fea000383ffff */
.L_x_11908:
        /* <DEDUP_REMOVED lines=9> */
.L_x_15988:


//--------------------- .text._ZN7cutlass13device_kernelIN5flash11enable_sm90INS1_16FlashAttnFwdSm90INS1_25CollectiveMainloopFwdSm90ILi2EN4cute5tupleIJNS5_1CILi1EEES8_S8_EEENS6_IJNS7_ILi192EEENS7_ILi128EEENS7_ILi96EEEEEELi96ENS_10bfloat16_tEfNS_4arch4Sm90ELb1ELb0ELb1ELb0ELb1ELb0ELb0ELb0ELb1ELb1ELb1ELb0EEENS1_21CollectiveEpilogueFwdINS6_IJSA_SC_SB_EEES9_SE_SG_Li384ELb0ELb1ELb1ELb0EEENS1_19SingleTileSchedulerILb0ELb1ELb1ELi192EEEEEEEEEvNT_6ParamsE --------------------------
	.section	.text._ZN7cutlass13device_kernelIN5flash11enable_sm90INS1_16FlashAttnFwdSm90INS1_25CollectiveMainloopFwdSm90ILi2EN4cute5tupleIJNS5_1CILi1EEES8_S8_EEENS6_IJNS7_ILi192EEENS7_ILi128EEENS7_ILi96EEEEEELi96ENS_10bfloat16_tEfNS_4arch4Sm90ELb1ELb0ELb1ELb0ELb1ELb0ELb0ELb0ELb1ELb1ELb1ELb0EEENS1_21CollectiveEpilogueFwdINS6_IJSA_SC_SB_EEES9_SE_SG_Li384ELb0ELb1ELb1ELb0EEENS1_19SingleTileSchedulerILb0ELb1ELb1ELi192EEEEEEEEEvNT_6ParamsE,"ax",@progbits
	.align	128
.text._ZN7cutlass13device_kernelIN5flash11enable_sm90INS1_16FlashAttnFwdSm90INS1_25CollectiveMainloopFwdSm90ILi2EN4cute5tupleIJNS5_1CILi1EEES8_S8_EEENS6_IJNS7_ILi192EEENS7_ILi128EEENS7_ILi96EEEEEELi96ENS_10bfloat16_tEfNS_4arch4Sm90ELb1ELb0ELb1ELb0ELb1ELb0ELb0ELb0ELb1ELb1ELb1ELb0EEENS1_21CollectiveEpilogueFwdINS6_IJSA_SC_SB_EEES9_SE_SG_Li384ELb0ELb1ELb1ELb0EEENS1_19SingleTileSchedulerILb0ELb1ELb1ELi192EEEEEEEEEvNT_6ParamsE:
        .type           _ZN7cutlass13device_kernelIN5flash11enable_sm90INS1_16FlashAttnFwdSm90INS1_25CollectiveMainloopFwdSm90ILi2EN4cute5tupleIJNS5_1CILi1EEES8_S8_EEENS6_IJNS7_ILi192EEENS7_ILi128EEENS7_ILi96EEEEEELi96ENS_10bfloat16_tEfNS_4arch4Sm90ELb1ELb0ELb1ELb0ELb1ELb0ELb0ELb0ELb1ELb1ELb1ELb0EEENS1_21CollectiveEpilogueFwdINS6_IJSA_SC_SB_EEES9_SE_SG_Li384ELb0ELb1ELb1ELb0EEENS1_19SingleTileSchedulerILb0ELb1ELb1ELi192EEEEEEEEEvNT_6ParamsE,@function
        .size           _ZN7cutlass13device_kernelIN5flash11enable_sm90INS1_16FlashAttnFwdSm90INS1_25CollectiveMainloopFwdSm90ILi2EN4cute5tupleIJNS5_1CILi1EEES8_S8_EEENS6_IJNS7_ILi192EEENS7_ILi128EEENS7_ILi96EEEEEELi96ENS_10bfloat16_tEfNS_4arch4Sm90ELb1ELb0ELb1ELb0ELb1ELb0ELb0ELb0ELb1ELb1ELb1ELb0EEENS1_21CollectiveEpilogueFwdINS6_IJSA_SC_SB_EEES9_SE_SG_Li384ELb0ELb1ELb1ELb0EEENS1_19SingleTileSchedulerILb0ELb1ELb1ELi192EEEEEEEEEvNT_6ParamsE,(.L_x_15989 - _ZN7cutlass13device_kernelIN5flash11enable_sm90INS1_16FlashAttnFwdSm90INS1_25CollectiveMainloopFwdSm90ILi2EN4cute5tupleIJNS5_1CILi1EEES8_S8_EEENS6_IJNS7_ILi192EEENS7_ILi128EEENS7_ILi96EEEEEELi96ENS_10bfloat16_tEfNS_4arch4Sm90ELb1ELb0ELb1ELb0ELb1ELb0ELb0ELb0ELb1ELb1ELb1ELb0EEENS1_21CollectiveEpilogueFwdINS6_IJSA_SC_SB_EEES9_SE_SG_Li384ELb0ELb1ELb1ELb0EEENS1_19SingleTileSchedulerILb0ELb1ELb1ELi192EEEEEEEEEvNT_6ParamsE)
        .other          _ZN7cutlass13device_kernelIN5flash11enable_sm90INS1_16FlashAttnFwdSm90INS1_25CollectiveMainloopFwdSm90ILi2EN4cute5tupleIJNS5_1CILi1EEES8_S8_EEENS6_IJNS7_ILi192EEENS7_ILi128EEENS7_ILi96EEEEEELi96ENS_10bfloat16_tEfNS_4arch4Sm90ELb1ELb0ELb1ELb0ELb1ELb0ELb0ELb0ELb1ELb1ELb1ELb0EEENS1_21CollectiveEpilogueFwdINS6_IJSA_SC_SB_EEES9_SE_SG_Li384ELb0ELb1ELb1ELb0EEENS1_19SingleTileSchedulerILb0ELb1ELb1ELi192EEEEEEEEEvNT_6ParamsE,@"STO_CUDA_ENTRY STV_DEFAULT"
_ZN7cutlass13device_kernelIN5flash11enable_sm90INS1_16FlashAttnFwdSm90INS1_25CollectiveMainloopFwdSm90ILi2EN4cute5tupleIJNS5_1CILi1EEES8_S8_EEENS6_IJNS7_ILi192EEENS7_ILi128EEENS7_ILi96EEEEEELi96ENS_10bfloat16_tEfNS_4arch4Sm90ELb1ELb0ELb1ELb0ELb1ELb0ELb0ELb0ELb1ELb1ELb1ELb0EEENS1_21CollectiveEpilogueFwdINS6_IJSA_SC_SB_EEES9_SE_SG_Li384ELb0ELb1ELb1ELb0EEENS1_19SingleTileSchedulerILb0ELb1ELb1ELi192EEEEEEEEEvNT_6ParamsE:
        /* <DEDUP_REMOVED lines=45> */
.L_x_11909:
        /* <DEDUP_REMOVED lines=22> */
.L_x_11910:
        /* <DEDUP_REMOVED lines=18> */
.L_x_11911:
        /* <DEDUP_REMOVED lines=22> */
.L_x_11912:
        /* <DEDUP_REMOVED lines=23> */
.L_x_11913:
        /* <DEDUP_REMOVED lines=11> */
.L_x_11916:
        /* <DEDUP_REMOVED lines=24> */
[----:B------:R-:W1:Y:S01]  /*0a50*/  S2UR UR42, SR_CTAID.X ;  /* 0x00000000002a79c3 */ /* 0x000e620000002500 */
        /* <DEDUP_REMOVED lines=15> */
[----:B-1----:R-:W-:-:S04]  /*0b50*/  UIMAD UR42, UR42, 0xc0, URZ ;  /* 0x000000c02a2a78a4 */ /* 0x002fc8000f8e023f */
[----:B------:R-:W-:Y:S02]  /*0b60*/  @UP1 UIADD3 UR4, UR42, 0xbf, URZ ;  /* 0x000000bf2a041890 */ /* 0x000fe4000fffe03f */
[----:B------:R-:W-:Y:S02]  /*0b70*/  UIADD3 UR6, UR42, 0xbf, URZ ;  /* 0x000000bf2a067890 */ /* 0x000fe4000fffe03f */
[----:B------:R-:W-:Y:S02]  /*0b80*/  UIMAD.WIDE.U32 UR4, UR4, UR5, URZ ;  /* 0x00000005040472a5 */ /* 0x000fe4000f8e003f */
[----:B------:R-:W-:Y:S02]  /*0b90*/  UIMAD UR4, UR40, UR8, 0x7f ;  /* 0x0000007f280474a4 */ /* 0x000fe4000f8e0208 */
[----:B------:R-:W-:Y:S02]  /*0ba0*/  @UP1 USHF.R.U32.HI UR6, URZ, UR10, UR5 ;  /* 0x0000000a3f061299 */ /* 0x000fe40008011605 */
[----:B------:R-:W-:-:S02]  /*0bb0*/  USHF.R.S32.HI UR5, URZ, 0x1f, UR4 ;  /* 0x0000001f3f057899 */ /* 0x000fc40008011404 */
        /* <DEDUP_REMOVED lines=10> */
[----:B------:R-:W-:Y:S02]  /*0c60*/  UISETP.GE.AND UP1, UPT, UR10, 0x1, UPT ;  /* 0x000000010a00788c */ /* 0x000fe4000bf26270 */
[----:B------:R-:W-:-:S04]  /*0c70*/  ULOP3.LUT UR7, UR9, 0xffff, URZ, 0xc0, !UPT ;  /* 0x0000ffff09077892 */ /* 0x000fc8000f8ec03f */
[----:B------:R-:W-:-:S03]  /*0c80*/  PLOP3.LUT P0, PT, PT, PT, UP1, 0x80, 0x0 ;  /* 0x000000000000781c */ /* 0x000fc60003f0f018 */
[----:B------:R-:W-:-:S10]  /*0c90*/  @!UP0 ULDC UR11, c[0x0][0x9f0] ;  /* 0x00027c00000b8ab9 */ /* 0x000fd40000000800 */
[----:B------:R-:W-:Y:S05]  /*0ca0*/  @!P0 BRA `(.L_x_11918) ;  /* 0x0000000000848947 */ /* 0x000fea0003800000 */
[----:B------:R-:W-:Y:S01]  /*0cb0*/  IMAD.U32 R3, RZ, RZ, UR11 ;  /* 0x0000000bff037e24 */ /* 0x000fe2000f8e00ff */
[----:B------:R-:W-:Y:S01]  /*0cc0*/  UIADD3 UR6, UR11, -0x1, UR10 ;  /* 0xffffffff0b067890 */ /* 0x000fe2000fffe00a */
[----:B------:R-:W-:-:S03]  /*0cd0*/  UMOV UR4, URZ ;  /* 0x0000003f00047c82 */ /* 0x000fc60008000000 */
[-C--:B------:R-:W-:Y:S02]  /*0ce0*/  IABS R0, R3.reuse ;  /* 0x0000000300007213 */ /* 0x080fe40000000000 */
[----:B------:R-:W-:Y:S01]  /*0cf0*/  IMAD.U32 R4, RZ, RZ, UR6 ;  /* 0x00000006ff047e24 */ /* 0x000fe2000f8e00ff */
[----:B------:R-:W-:Y:S01]  /*0d00*/  IABS R5, R3 ;  /* 0x0000000300057213 */ /* 0x000fe20000000000 */
[----:B------:R-:W-:Y:S01]  /*0d10*/  ULOP3.LUT UR6, UR6, UR11, URZ, 0x3c, !UPT ;  /* 0x0000000b06067292 */ /* 0x000fe2000f8e3c3f */
[----:B------:R-:W-:Y:S02]  /*0d20*/  R2UR UR12, R0 ;  /* 0x00000000000c72ca */ /* 0x000fe400000e0000 */
[----:B------:R-:W-:-:S05]  /*0d30*/  IABS R4, R4 ;  /* 0x0000000400047213 */ /* 0x000fca0000000000 */
[----:B------:R-:W-:-:S05]  /*0d40*/  IMAD.MOV.U32 R3, RZ, RZ, R4 ;  /* 0x000000ffff037224 */ /* 0x000fca00078e0004 */
[----:B------:R-:W-:Y:S01]  /*0d50*/  R2UR UR9, R3 ;  /* 0x00000000030972ca */ /* 0x000fe200000e0000 */
[----:B------:R-:W1:Y:S08]  /*0d60*/  I2F.RP R0, UR12 ;  /* 0x0000000c00007d06 */ /* 0x000e700008209400 */
[----:B-1----:R-:W0:Y:S02]  /*0d70*/  MUFU.RCP R0, R0 ;  /* 0x0000000000007308 */ /* 0x002e240000001000 */
        /* <DEDUP_REMOVED lines=20> */
.L_x_11918:
[----:B------:R-:W-:Y:S01]  /*0ec0*/  UIMAD UR5, UR7, UR4, URZ ;  /* 0x00000004070572a4 */ /* 0x000fe2000f8e023f */
[----:B------:R-:W-:Y:S01]  /*0ed0*/  IMAD.U32 R0, RZ, RZ, UR10 ;  /* 0x0000000aff007e24 */ /* 0x000fe2000f8e00ff */
[----:B------:R-:W-:Y:S01]  /*0ee0*/  MOV R3, UR4 ;  /* 0x0000000400037c02 */ /* 0x000fe20008000f00 */
[----:B------:R-:W-:Y:S01]  /*0ef0*/  VIADD R17, R6, 0xffffff80 ;  /* 0xffffff8006117836 */ /* 0x000fe20000000000 */
[----:B------:R-:W-:Y:S01]  /*0f00*/  PLOP3.LUT P0, PT, PT, PT, PT, 0x80, 0x0 ;  /* 0x000000000000781c */ /* 0x000fe20003f0f070 */
[----:B0-----:R-:W-:Y:S01]  /*0f10*/  IMAD.MOV.U32 R2, RZ, RZ, RZ ;  /* 0x000000ffff027224 */ /* 0x001fe200078e00ff */
        /* <DEDUP_REMOVED lines=43> */
[----:B------:R-:W-:Y:S02]  /*11d0*/  MOV R16, UR7 ;  /* 0x0000000700107c02 */ /* 0x000fe40008000f00 */
        /* <DEDUP_REMOVED lines=20> */
[----:B------:R-:W-:Y:S01]  /*1320*/  IMAD.U32 R6, RZ, RZ, UR4 ;  /* 0x00000004ff067e24 */ /* 0x000fe2000f8e00ff */
[----:B------:R-:W-:Y:S01]  /*1330*/  MOV R13, RZ ;  /* 0x000000ff000d7202 */ /* 0x000fe20000000f00 */
[----:B------:R-:W-:-:S02]  /*1340*/  IMAD.U32 R11, RZ, RZ, UR7 ;  /* 0x00000007ff0b7e24 */ /* 0x000fc4000f8e00ff */
[----:B------:R-:W-:Y:S02]  /*1350*/  IMAD.MOV.U32 R8, RZ, RZ, 0x70 ;  /* 0x00000070ff087424 */ /* 0x000fe400078e00ff */
[----:B0-----:R-:W-:-:S07]  /*1360*/  IMAD.MOV.U32 R12, RZ, RZ, 0x1 ;  /* 0x00000001ff0c7424 */ /* 0x001fce00078e00ff */
[----:B------:R-:W-:-:S07]  /*1370*/  LEPC R20, `(.L_x_11920) ;  /* 0x000000001014794e */ /* 0x000fce0000000000 */
[----:B-1----:R-:W-:Y:S05]  /*1380*/  CALL.ABS.NOINC R2 ;  /* 0x0000000002007343 */ /* 0x002fea0003c00000 */
.L_x_11920:
[----:B------:R-:W-:-:S04]  /*1390*/  SHF.L.U32 R0, RZ, 0x1f, RZ ;  /* 0x0000001fff007819 */ /* 0x000fc800000006ff */
[----:B------:R-:W0:Y:S02]  /*13a0*/  SYNCS.PHASECHK.TRANS64.TRYWAIT P0, [UR38+0x2d800], R0 ;  /* 0x02d80000ff0075a7 */ /* 0x000e240008000166 */
[----:B0-----:R-:W-:Y:S05]  /*13b0*/  @!P0 BRA `(.L_x_11921) ;  /* 0x000000e8001c8947 */ /* 0x001fea0003800000 */
.L_x_12006:
[----:B------:R-:W2:Y:S02]  /*13c0*/  LDL R2, [R1+0xc] ;  /* 0x00000c0001027983 */ /* 0x000ea40000100800 */
[----:B--2---:R-:W-:-:S13]  /*13d0*/  R2UR UR4, R2 ;  /* 0x00000000020472ca */ /* 0x004fda00000e0000 */
[----:B------:R-:W-:-:S06]  /*13e0*/  ULOP3.LUT UR4, UR4, 0x1, URZ, 0xfc, !UPT ;  /* 0x0000000104047892 */ /* 0x000fcc000f8efc3f */
[----:B------:R-:W-:-:S05]  /*13f0*/  IMAD.U32 R2, RZ, RZ, UR4 ;  /* 0x00000004ff027e24 */ /* 0x000fca000f8e00ff */
[----:B------:R-:W-:-:S13]  /*1400*/  ISETP.NE.AND P0, PT, R2, 0x3, PT ;  /* 0x000000030200780c */ /* 0x000fda0003f05270 */
[----:B------:R-:W-:Y:S05]  /*1410*/  @!P0 BRA `(.L_x_11922) ;  /* 0x0000000000048947 */ /* 0x000fea0003800000 */
[----:B------:R-:W-:Y:S01]  /*1420*/  BPT.TRAP 0x1 ;  /* 0x000000040000795c */ /* 0x000fe20000300000 */
.L_x_11922:
[----:B------:R1:W2:Y:S01]  /*1430*/  SYNCS.PHASECHK.TRANS64.TRYWAIT P1, [UR38+0x2d830], R0 ;  /* 0x02d83000ff0075a7 */ /* 0x0002a20008020166 */
[----:B------:R-:W-:Y:S05]  /*1440*/  @!P0 BRA `(.L_x_11923) ;  /* 0x0000000000048947 */ /* 0x000fea0003800000 */
[----:B------:R-:W-:Y:S01]  /*1450*/  BPT.TRAP 0x1 ;  /* 0x000000040000795c */ /* 0x000fe20000300000 */
.L_x_11923:
[----:B------:R-:W-:-:S05]  /*1460*/  IMAD.U32 R6, RZ, RZ, UR43 ;  /* 0x0000002bff067e24 */ /* 0x000fca000f8e00ff */
[----:B------:R-:W-:Y:S01]  /*1470*/  LOP3.LUT R6, R6, 0x10000, RZ, 0xfc, !PT ;  /* 0x0001000006067812 */ /* 0x000fe200078efcff */
[----:B--2---:R-:W-:Y:S06]  /*1480*/  @P1 BRA `(.L_x_11924) ;  /* 0x0000000000081947 */ /* 0x004fec0003800000 */
[----:B------:R-:W2:Y:S02]  /*1490*/  SYNCS.PHASECHK.TRANS64.TRYWAIT P1, [UR38+0x2d830], R0 ;  /* 0x02d83000ff0075a7 */ /* 0x000ea40008020166 */
[----:B--2---:R-:W-:Y:S05]  /*14a0*/  @!P1 BRA `(.L_x_11925) ;  /* 0x000000e400f89947 */ /* 0x004fea0003800000 */
.L_x_11924:
        /* <DEDUP_REMOVED lines=14> */
[----:B------:R-:W-:Y:S01]  /*1590*/  UMOV UR5, UR17 ;  /* 0x0000001100057c82 */ /* 0x000fe20008000000 */
        /* <DEDUP_REMOVED lines=10> */
[----:B------:R-:W-:Y:S01]  /*1640*/  UIADD3 UR6, UR60, 0x202, URZ ;  /* 0x000002023c067890 */ /* 0x000fe2000fffe03f */
[----:B------:R-:W-:Y:S01]  /*1650*/  UMOV UR4, UR16 ;  /* 0x0000001000047c82 */ /* 0x000fe20008000000 */
[----:B------:R-:W-:Y:S01]  /*1660*/  UIADD3 UR20, UR24, 0x600, URZ ;  /* 0x0000060018147890 */ /* 0x000fe2000fffe03f */
[----:B------:R-:W-:Y:S01]  /*1670*/  UMOV UR21, 0x80000020 ;  /* 0x8000002000157882 */ /* 0x000fe20000000000 */
[----:B------:R-:W-:Y:S01]  /*1680*/  UIADD3 UR24, UR24, 0x602, URZ ;  /* 0x0000060218187890 */ /* 0x000fe2000fffe03f */
        /* <DEDUP_REMOVED lines=27> */
.L_x_11926:
[----:B------:R-:W-:Y:S01]  /*1840*/  LOP3.LUT R90, R90, 0xffffff80, RZ, 0xc0, !PT ;  /* 0xffffff805a5a7812 */ /* 0x000fe200078ec0ff */
[----:B------:R-:W-:Y:S01]  /*1850*/  ULDC UR10, c[0x0][0x9d8] ;  /* 0x00027600000a7ab9 */ /* 0x000fe20000000800 */
[----:B------:R-:W-:-:S04]  /*1860*/  IMAD.HI R10, R22, 0x55555556, RZ ;  /* 0x55555556160a7827 */ /* 0x000fc800078e02ff */
[----:B------:R-:W-:Y:S01]  /*1870*/  FMUL.FTZ R88, R28, UR10 ;  /* 0x0000000a1c587c20 */ /* 0x000fe20008410000 */
[----:B------:R-:W-:Y:S01]  /*1880*/  LEA.HI R28, R18, R17, RZ, 0x2 ;  /* 0x00000011121c7211 */ /* 0x000fe200078f10ff */
[----:B01----:R-:W-:Y:S01]  /*1890*/  FMUL.FTZ R0, R27, UR10 ;  /* 0x0000000a1b007c20 */ /* 0x003fe20008410000 */
[----:B------:R-:W-:Y:S01]  /*18a0*/  IMAD.IADD R90, R17, 0x1, -R90 ;  /* 0x00000001115a7824 */ /* 0x000fe200078e0a5a */
[----:B------:R-:W-:Y:S01]  /*18b0*/  LEA.HI R27, R10, R10, RZ, 0x1 ;  /* 0x0000000a0a1b7211 */ /* 0x000fe200078f08ff */
[----:B------:R-:W-:Y:S01]  /*18c0*/  UISETP.NE.AND UP0, UPT, UR41, URZ, UPT ;  /* 0x0000003f2900728c */ /* 0x000fe2000bf05270 */
[----:B------:R-:W-:Y:S01]  /*18d0*/  LOP3.LUT R28, R28, 0xfffffffc, RZ, 0xc0, !PT ;  /* 0xfffffffc1c1c7812 */ /* 0x000fe200078ec0ff */
[----:B------:R-:W-:Y:S01]  /*18e0*/  FMUL.FTZ R89, R29, UR10 ;  /* 0x0000000a1d597c20 */ /* 0x000fe20008410000 */
[----:B------:R-:W-:Y:S01]  /*18f0*/  SHF.R.S32.HI R11, RZ, 0x1f, R90 ;  /* 0x0000001fff0b7819 */ /* 0x000fe2000001145a */
[----:B------:R-:W-:Y:S01]  /*1900*/  IMAD R22, R27, -0x3, R22 ;  /* 0xfffffffd1b167824 */ /* 0x000fe200078e0216 */
[----:B------:R-:W-:Y:S01]  /*1910*/  IADD3 R28, R17, -R28, RZ ;  /* 0x8000001c111c7210 */ /* 0x000fe20007ffe0ff */
[----:B------:R-:W-:Y:S01]  /*1920*/  FMUL.FTZ R13, R24, UR10 ;  /* 0x0000000a180d7c20 */ /* 0x000fe20008410000 */
[-C--:B------:R-:W-:Y:S01]  /*1930*/  LEA.HI R20, R11, R90.reuse, RZ, 0x2 ;  /* 0x0000005a0b147211 */ /* 0x080fe200078f10ff */
[----:B------:R-:W-:Y:S01]  /*1940*/  FMUL.FTZ R14, R25, UR10 ;  /* 0x0000000a190e7c20 */ /* 0x000fe20008410000 */
[----:B------:R-:W-:Y:S01]  /*1950*/  LEA.HI R11, R11, R90, RZ, 0x5 ;  /* 0x0000005a0b0b7211 */ /* 0x000fe200078f28ff */
[----:B------:R-:W-:Y:S01]  /*1960*/  FMUL.FTZ R9, R39, UR10 ;  /* 0x0000000a27097c20 */ /* 0x000fe20008410000 */
[--C-:B------:R-:W-:Y:S01]  /*1970*/  SHF.R.S32.HI R10, RZ, 0x2, R20.reuse ;  /* 0x00000002ff0a7819 */ /* 0x100fe20000011414 */
[----:B------:R-:W-:Y:S01]  /*1980*/  @UP0 ULDC UR4, c[0x0][0x44c] ;  /* 0x0001130000040ab9 */ /* 0x000fe20000000800 */
[----:B------:R-:W-:Y:S01]  /*1990*/  SHF.R.S32.HI R15, RZ, 0x1f, R20 ;  /* 0x0000001fff0f7819 */ /* 0x000fe20000011414 */
[----:B------:R-:W-:Y:S01]  /*19a0*/  @UP0 ULDC UR5, c[0x0][0x450] ;  /* 0x0001140000050ab9 */ /* 0x000fe20000000800 */
[----:B------:R-:W-:Y:S01]  /*19b0*/  SHF.R.S32.HI R11, RZ, 0x5, R11 ;  /* 0x00000005ff0b7819 */ /* 0x000fe2000001140b */
[----:B------:R-:W-:Y:S01]  /*19c0*/  FMUL.FTZ R12, R38, UR10 ;  /* 0x0000000a260c7c20 */ /* 0x000fe20008410000 */
[----:B------:R-:W-:Y:S01]  /*19d0*/  LEA.HI R15, R15, R10, RZ, 0x3 ;  /* 0x0000000a0f0f7211 */ /* 0x000fe200078f18ff */
[----:B------:R-:W-:Y:S01]  /*19e0*/  FMUL.FTZ R38, R45, UR10 ;  /* 0x0000000a2d267c20 */ /* 0x000fe20008410000 */
[----:B------:R-:W-:Y:S01]  /*19f0*/  LEA R29, R11, UR42, 0x4 ;  /* 0x0000002a0b1d7c11 */ /* 0x000fe2000f8e20ff */
[----:B------:R-:W-:Y:S01]  /*1a00*/  FMUL.FTZ R45, R52, UR10 ;  /* 0x0000000a342d7c20 */ /* 0x000fe20008410000 */
[----:B------:R-:W-:Y:S01]  /*1a10*/  LOP3.LUT R15, R15, 0xfffffff8, RZ, 0xc0, !PT ;  /* 0xfffffff80f0f7812 */ /* 0x000fe200078ec0ff */
[----:B------:R-:W0:Y:S01]  /*1a20*/  MUFU.TANH R13, R13 ;  /* 0x0000000d000d7308 */ /* 0x000e220000002400 */
[----:B------:R-:W-:Y:S01]  /*1a30*/  LEA.HI R11, R28, R28, RZ, 0x1 ;  /* 0x0000001c1c0b7211 */ /* 0x000fe200078f08ff */
[----:B------:R-:W-:Y:S01]  /*1a40*/  FMUL.FTZ R5, R34, UR10 ;  /* 0x0000000a22057c20 */ /* 0x000fe20008410000 */
[----:B------:R-:W-:Y:S01]  /*1a50*/  IADD3 R15, R29, R10, -R15 ;  /* 0x0000000a1d0f7210 */ /* 0x000fe20007ffe80f */
[----:B------:R-:W-:Y:S01]  /*1a60*/  ULDC UR7, c[0x0][0x288] ;  /* 0x0000a20000077ab9 */ /* 0x000fe20000000800 */
[----:B------:R-:W-:Y:S01]  /*1a70*/  LOP3.LUT R11, R11, 0x1ffffffe, RZ, 0xc0, !PT ;  /* 0x1ffffffe0b0b7812 */ /* 0x000fe200078ec0ff */
[----:B------:R-:W-:Y:S01]  /*1a80*/  FMUL.FTZ R34, R59, UR10 ;  /* 0x0000000a3b227c20 */ /* 0x000fe20008410000 */
[----:B------:R-:W-:Y:S01]  /*1a90*/  PLOP3.LUT P1, PT, PT, PT, UP0, 0x80, 0x0 ;  /* 0x000000000000781c */ /* 0x000fe20003f2f008 */
[----:B------:R-:W-:Y:S01]  /*1aa0*/  IMAD R15, R22, 0x40, R15 ;  /* 0x00000040160f7824 */ /* 0x000fe200078e020f */
[----:B------:R-:W-:Y:S01]  /*1ab0*/  PLOP3.LUT P2, PT, PT, PT, UP0, 0x80, 0x0 ;  /* 0x000000000000781c */ /* 0x000fe20003f4f008 */
[----:B------:R-:W-:Y:S01]  /*1ac0*/  IMAD.IADD R10, R28, 0x1, -R11 ;  /* 0x000000011c0a7824 */ /* 0x000fe200078e0a0b */
[----:B------:R-:W1:Y:S01]  /*1ad0*/  MUFU.TANH R14, R14 ;  /* 0x0000000e000e7308 */ /* 0x000e620000002400 */
[----:B------:R-:W-:Y:S01]  /*1ae0*/  FMUL.FTZ R4, R30, UR10 ;  /* 0x0000000a1e047c20 */ /* 0x000fe20008410000 */
[----:B------:R-:W-:Y:S01]  /*1af0*/  FMUL.FTZ R30, R32, UR10 ;  /* 0x0000000a201e7c20 */ /* 0x000fe20008410000 */
[----:B------:R-:W-:-:S02]  /*1b00*/  IMAD R10, R10, 0x8, R15 ;  /* 0x000000080a0a7824 */ /* 0x000fc400078e020f */
[----:B------:R-:W-:Y:S01]  /*1b10*/  FMUL.FTZ R3, R31, UR10 ;  /* 0x0000000a1f037c20 */ /* 0x000fe20008410000 */
[----:B------:R-:W-:Y:S01]  /*1b20*/  FMUL.FTZ R31, R33, UR10 ;  /* 0x0000000a211f7c20 */ /* 0x000fe20008410000 */
[----:B------:R-:W-:Y:S01]  /*1b30*/  FMUL.FTZ R57, R57, UR10 ;  /* 0x0000000a39397c20 */ /* 0x000fe20008410000 */
[----:B------:R-:W-:Y:S01]  /*1b40*/  IMAD.MOV.U32 R15, RZ, RZ, R10 ;  /* 0x000000ffff0f7224 */ /* 0x000fe200078e000a */
[----:B------:R-:W2:Y:S01]  /*1b50*/  MUFU.TANH R88, R88 ;  /* 0x0000005800587308 */ /* 0x000ea20000002400 */
[----:B------:R-:W-:Y:S01]  /*1b60*/  @P1 IMAD.HI.U32 R11, R10, UR4, RZ ;  /* 0x000000040a0b1c27 */ /* 0x000fe2000f8e00ff */
[----:B------:R-:W-:-:S03]  /*1b70*/  UMOV UR4, 0xffffff80 ;  /* 0xffffff8000047882 */ /* 0x000fc60000000000 */
[----:B------:R-:W-:Y:S01]  /*1b80*/  FMUL.FTZ R32, R36, UR10 ;  /* 0x0000000a24207c20 */ /* 0x000fe20008410000 */
[----:B------:R-:W-:Y:S01]  /*1b90*/  UIMAD UR4, UR39, UR4, 0x80 ;  /* 0x00000080270474a4 */ /* 0x000fe2000f8e0204 */
[----:B------:R-:W-:Y:S01]  /*1ba0*/  FMUL.FTZ R19, R42, UR10 ;  /* 0x0000000a2a137c20 */ /* 0x000fe20008410000 */
[----:B------:R-:W-:Y:S01]  /*1bb0*/  @P2 SHF.R.U32.HI R15, RZ, UR5, R11 ;  /* 0x00000005ff0f2c19 */ /* 0x000fe2000801160b */
[----:B------:R-:W-:Y:S01]  /*1bc0*/  ULDC UR5, c[0x0][0x2f0] ;  /* 0x0000bc0000057ab9 */ /* 0x000fe20000000800 */
[----:B------:R-:W-:Y:S01]  /*1bd0*/  UIADD3 UR6, UR4, 0x1, URZ ;  /* 0x0000000104067890 */ /* 0x000fe2000fffe03f */
[----:B------:R-:W-:Y:S01]  /*1be0*/  LOP3.LUT R11, R20, 0x7ffffffc, RZ, 0xc0, !PT ;  /* 0x7ffffffc140b7812 */ /* 0x000fe200078ec0ff */
[----:B------:R-:W-:Y:S01]  /*1bf0*/  UIMAD UR4, UR40, UR5, UR4 ;  /* 0x00000005280472a4 */ /* 0x000fe2000f8e0204 */
[----:B------:R-:W3:Y:S01]  /*1c00*/  SHFL.IDX PT, R22, R15, RZ, 0x1c1f ;  /* 0x001c1fff0f167589 */ /* 0x000ee200000e0000 */
[----:B------:R-:W-:Y:S01]  /*1c10*/  IMAD.U32 R39, RZ, RZ, UR5 ;  /* 0x00000005ff277e24 */ /* 0x000fe2000f8e00ff */
[----:B------:R-:W-:Y:S01]  /*1c20*/  IADD3 R11, R90, -R11, RZ ;  /* 0x8000000b5a0b7210 */ /* 0x000fe20007ffe0ff */
[----:B------:R-:W-:Y:S01]  /*1c30*/  IMAD.U32 R20, RZ, RZ, UR6 ;  /* 0x00000006ff147e24 */ /* 0x000fe2000f8e00ff */
[----:B------:R-:W4:Y:S01]  /*1c40*/  MUFU.TANH R89, R89 ;  /* 0x0000005900597308 */ /* 0x000f220000002400 */
[----:B------:R-:W-:-:S02]  /*1c50*/  IMAD.U32 R52, RZ, RZ, UR4 ;  /* 0x00000004ff347e24 */ /* 0x000fc4000f8e00ff */
[----:B------:R-:W-:Y:S01]  /*1c60*/  FMUL.FTZ R29, R58, UR10 ;  /* 0x0000000a3a1d7c20 */ /* 0x000fe20008410000 */
[----:B------:R-:W-:Y:S02]  /*1c70*/  IMAD R20, R11, -0x2, R20 ;  /* 0xfffffffe0b147824 */ /* 0x000fe400078e0214 */
[----:B------:R-:W-:Y:S01]  /*1c80*/  FMUL.FTZ R33, R37, UR10 ;  /* 0x0000000a25217c20 */ /* 0x000fe20008410000 */
[----:B------:R-:W-:Y:S02]  /*1c90*/  IMAD R52, R11, -0x2, R52 ;  /* 0xfffffffe0b347824 */ /* 0x000fe400078e0234 */
[----:B------:R-:W-:Y:S01]  /*1ca0*/  FMUL.FTZ R8, R35, UR10 ;  /* 0x0000000a23087c20 */ /* 0x000fe20008410000 */
[----:B------:R-:W-:Y:S01]  /*1cb0*/  IMAD R20, R39, UR40, R20 ;  /* 0x0000002827147c24 */ /* 0x000fe2000f8e0214 */
[----:B------:R-:W-:Y:S01]  /*1cc0*/  MUFU.TANH R30, R30 ;  /* 0x0000001e001e7308 */ /* 0x000fe20000002400 */
[----:B------:R-:W-:Y:S01]  /*1cd0*/  FMUL.FTZ R35, R40, UR10 ;  /* 0x0000000a28237c20 */ /* 0x000fe20008410000 */
[----:B------:R-:W-:Y:S01]  /*1ce0*/  FMUL.FTZ R56, R56, UR10 ;  /* 0x0000000a38387c20 */ /* 0x000fe20008410000 */
[----:B------:R-:W-:-:S02]  /*1cf0*/  VIADD R59, R20, -UR7 ;  /* 0x80000007143b7c36 */ /* 0x000fc40008000000 */
        /* <DEDUP_REMOVED lines=8> */
[----:B---3--:R-:W-:Y:S01]  /*1d80*/  VIADDMNMX R59, R22, R59, R52, PT ;  /* 0x0000003b163b7246 */ /* 0x008fe20003800134 */
[----:B------:R-:W-:Y:S01]  /*1d90*/  FMUL.FTZ R47, R48, UR10 ;  /* 0x0000000a302f7c20 */ /* 0x000fe20008410000 */
[----:B------:R-:W-:Y:S01]  /*1da0*/  FMUL.FTZ R23, R46, UR10 ;  /* 0x0000000a2e177c20 */ /* 0x000fe20008410000 */
[----:B------:R-:W-:Y:S01]  /*1db0*/  FMUL.FTZ R46, R49, UR10 ;  /* 0x0000000a312e7c20 */ /* 0x000fe20008410000 */
[C---:B------:R-:W-:Y:S01]  /*1dc0*/  ISETP.GT.AND P1, PT, R59.reuse, RZ, PT ;  /* 0x000000ff3b00720c */ /* 0x040fe20003f24270 */
[----:B------:R1:W-:Y:S01]  /*1dd0*/  MUFU.TANH R42, R57 ;  /* 0x00000039002a7308 */ /* 0x0003e20000002400 */
[C---:B------:R-:W-:Y:S01]  /*1de0*/  ISETP.GT.AND P2, PT, R59.reuse, 0x1, PT ;  /* 0x000000013b00780c */ /* 0x040fe20003f44270 */
[----:B------:R-:W-:Y:S01]  /*1df0*/  FMUL.FTZ R2, R26, UR10 ;  /* 0x0000000a1a027c20 */ /* 0x000fe20008410000 */
[----:B------:R-:W-:Y:S01]  /*1e00*/  ISETP.GT.AND P3, PT, R59, 0x8, PT ;  /* 0x000000083b00780c */ /* 0x000fe20003f64270 */
[----:B------:R-:W-:Y:S01]  /*1e10*/  FMUL.FTZ R26, R51, UR10 ;  /* 0x0000000a331a7c20 */ /* 0x000fe20008410000 */
[----:B0-----:R-:W-:Y:S01]  /*1e20*/  FSEL R58, R13, -INF , P1 ;  /* 0xff8000000d3a7808 */ /* 0x001fe20000800000 */
[----:B------:R-:W-:Y:S01]  /*1e30*/  FMUL.FTZ R25, R50, UR10 ;  /* 0x0000000a32197c20 */ /* 0x000fe20008410000 */
[----:B------:R-:W-:Y:S01]  /*1e40*/  ISETP.GT.AND P1, PT, R59, 0x9, PT ;  /* 0x000000093b00780c */ /* 0x000fe20003f24270 */
[----:B------:R-:W0:Y:S01]  /*1e50*/  MUFU.TANH R32, R32 ;  /* 0x0000002000207308 */ /* 0x000e220000002400 */
[----:B-1----:R-:W-:Y:S01]  /*1e60*/  FSEL R57, R14, -INF , P2 ;  /* 0xff8000000e397808 */ /* 0x002fe20001000000 */
[----:B------:R-:W-:Y:S01]  /*1e70*/  FMUL.FTZ R60, R60, UR10 ;  /* 0x0000000a3c3c7c20 */ /* 0x000fe20008410000 */
[----:B--2---:R-:W-:Y:S01]  /*1e80*/  FSEL R88, R88, -INF , P3 ;  /* 0xff80000058587808 */ /* 0x004fe20001800000 */
[----:B------:R-:W-:Y:S01]  /*1e90*/  FMUL.FTZ R61, R61, UR10 ;  /* 0x0000000a3d3d7c20 */ /* 0x000fe20008410000 */
[----:B------:R-:W-:Y:S01]  /*1ea0*/  FMNMX.FTZ R13, R58, R57, !PT ;  /* 0x000000393a0d7209 */ /* 0x000fe20007810000 */
[----:B------:R-:W-:Y:S01]  /*1eb0*/  FMUL.FTZ R64, R64, UR10 ;  /* 0x0000000a40407c20 */ /* 0x000fe20008410000 */
[----:B------:R-:W-:Y:S01]  /*1ec0*/  ISETP.GT.AND P2, PT, R59, 0x10, PT ;  /* 0x000000103b00780c */ /* 0x000fe20003f44270 */
[----:B------:R-:W-:Y:S01]  /*1ed0*/  MUFU.TANH R33, R33 ;  /* 0x0000002100217308 */ /* 0x000fe20000002400 */
[----:B----4-:R-:W-:Y:S01]  /*1ee0*/  FSEL R89, R89, -INF , P1 ;  /* 0xff80000059597808 */ /* 0x010fe20000800000 */
[----:B------:R-:W-:Y:S01]  /*1ef0*/  FMUL.FTZ R65, R65, UR10 ;  /* 0x0000000a41417c20 */ /* 0x000fe20008410000 */
[----:B------:R-:W-:Y:S01]  /*1f00*/  FMNMX.FTZ R14, R88, R13, !PT ;  /* 0x0000000d580e7209 */ /* 0x000fe20007810000 */
[----:B------:R-:W-:Y:S01]  /*1f10*/  FMUL.FTZ R68, R68, UR10 ;  /* 0x0000000a44447c20 */ /* 0x000fe20008410000 */
[----:B------:R-:W-:Y:S01]  /*1f20*/  ISETP.GT.AND P1, PT, R59, 0x11, PT ;  /* 0x000000113b00780c */ /* 0x000fe20003f24270 */
[----:B------:R-:W-:Y:S01]  /*1f30*/  FMUL.FTZ R69, R69, UR10 ;  /* 0x0000000a45457c20 */ /* 0x000fe20008410000 */
[----:B------:R-:W-:Y:S01]  /*1f40*/  FMNMX.FTZ R13, R89, R14, !PT ;  /* 0x0000000e590d7209 */ /* 0x000fe20007810000 */
[----:B------:R-:W1:Y:S01]  /*1f50*/  MUFU.TANH R35, R35 ;  /* 0x0000002300237308 */ /* 0x000e620000002400 */
[----:B-----5:R-:W-:Y:S01]  /*1f60*/  FSEL R55, R31, -INF , P1 ;  /* 0xff8000001f377808 */ /* 0x020fe20000800000 */
[----:B------:R-:W-:Y:S01]  /*1f70*/  FMUL.FTZ R72, R72, UR10 ;  /* 0x0000000a48487c20 */ /* 0x000fe20008410000 */
[----:B------:R-:W-:Y:S01]  /*1f80*/  ISETP.GT.AND P1, PT, R59, 0x19, PT ;  /* 0x000000193b00780c */ /* 0x000fe20003f24270 */
        /* <DEDUP_REMOVED lines=8> */
[----:B------:R-:W-:Y:S01]  /*2010*/  ULDC UR35, c[0x0][0x988] ;  /* 0x0002620000237ab9 */ /* 0x000fe20000000800 */
[----:B------:R-:W3:Y:S01]  /*2020*/  S2UR UR11, SR_CgaCtaId ;  /* 0x00000000000b79c3 */ /* 0x000ee20000008800 */
[----:B------:R-:W-:Y:S01]  /*2030*/  UIADD3 UR4, UR38, 0x2d840, URZ ;  /* 0x0002d84026047890 */ /* 0x000fe2000fffe03f */
[----:B------:R-:W-:Y:S01]  /*2040*/  R2UR UR15, R142 ;  /* 0x000000008e0f72ca */ /* 0x000fe200000e0000 */
[----:B------:R-:W-:Y:S01]  /*2050*/  MUFU.TANH R36, R36 ;  /* 0x0000002400247308 */ /* 0x000fe20000002400 */
[----:B--2---:R-:W-:Y:S01]  /*2060*/  FSEL R56, R30, -INF , P2 ;  /* 0xff8000001e387808 */ /* 0x004fe20001000000 */
[----:B------:R-:W-:Y:S01]  /*2070*/  @UP0 ULDC UR14, c[0x0][0x450] ;  /* 0x00011400000e0ab9 */ /* 0x000fe20000000800 */
[----:B------:R-:W-:Y:S01]  /*2080*/  ISETP.GT.AND P2, PT, R59, 0x18, PT ;  /* 0x000000183b00780c */ /* 0x000fe20003f44270 */
[----:B------:R-:W-:Y:S01]  /*2090*/  UIMAD UR5, UR40, UR5, -UR7 ;  /* 0x00000005280572a4 */ /* 0x000fe2000f8e0a07 */
[----:B------:R-:W-:Y:S01]  /*20a0*/  FMNMX.FTZ R14, R56, R13, !PT ;  /* 0x0000000d380e7209 */ /* 0x000fe20007810000 */
[----:B------:R-:W-:Y:S01]  /*20b0*/  UIADD3 UR39, UR39, -0x2, URZ ;  /* 0xfffffffe27277890 */ /* 0x000fe2000fffe03f */
[----:B0-----:R-:W-:Y:S01]  /*20c0*/  FSEL R54, R32, -INF , P2 ;  /* 0xff80000020367808 */ /* 0x001fe20001000000 */
[----:B------:R-:W0:Y:S01]  /*20d0*/  MUFU.TANH R37, R37 ;  /* 0x0000002500257308 */ /* 0x000e220000002400 */
[----:B------:R-:W-:Y:S01]  /*20e0*/  FMNMX.FTZ R13, R55, R14, !PT ;  /* 0x0000000e370d7209 */ /* 0x000fe20007810000 */
[----:B------:R-:W-:Y:S01]  /*20f0*/  UMOV UR6, URZ ;  /* 0x0000003f00067c82 */ /* 0x000fe20008000000 */
[----:B------:R-:W-:-:S02]  /*2100*/  ISETP.GT.AND P2, PT, R59, 0x20, PT ;  /* 0x000000203b00780c */ /* 0x000fc40003f44270 */
[----:B------:R-:W-:Y:S02]  /*2110*/  CS2R R134, SRZ ;  /* 0x0000000000867805 */ /* 0x000fe4000001ff00 */
[----:B------:R-:W-:Y:S02]  /*2120*/  FMNMX.FTZ R14, R54, R13, !PT ;  /* 0x0000000d360e7209 */ /* 0x000fe40007810000 */
[----:B------:R-:W-:Y:S02]  /*2130*/  CS2R R132, SRZ ;  /* 0x0000000000847805 */ /* 0x000fe4000001ff00 */
[----:B-1----:R-:W-:Y:S01]  /*2140*/  FSEL R51, R35, -INF , P2 ;  /* 0xff80000023337808 */ /* 0x002fe20001000000 */
[----:B------:R-:W1:Y:S01]  /*2150*/  MUFU.TANH R38, R38 ;  /* 0x0000002600267308 */ /* 0x000e620000002400 */
[----:B------:R-:W-:Y:S02]  /*2160*/  ISETP.GT.AND P2, PT, R59, 0x28, PT ;  /* 0x000000283b00780c */ /* 0x000fe40003f44270 */
[----:B------:R-:W-:-:S02]  /*2170*/  CS2R R130, SRZ ;  /* 0x0000000000827805 */ /* 0x000fc4000001ff00 */
[----:B------:R-:W-:Y:S02]  /*2180*/  CS2R R128, SRZ ;  /* 0x0000000000807805 */ /* 0x000fe4000001ff00 */
[----:B------:R-:W-:Y:S01]  /*2190*/  CS2R R126, SRZ ;  /* 0x00000000007e7805 */ /* 0x000fe2000001ff00 */
[----:B---3--:R-:W-:Y:S01]  /*21a0*/  UPRMT UR4, UR11, 0x654, UR4 ;  /* 0x000006540b047896 */ /* 0x008fe20008000004 */
[----:B------:R-:W-:Y:S02]  /*21b0*/  CS2R R124, SRZ ;  /* 0x00000000007c7805 */ /* 0x000fe4000001ff00 */
[----:B------:R-:W-:Y:S01]  /*21c0*/  CS2R R122, SRZ ;  /* 0x00000000007a7805 */ /* 0x000fe2000001ff00 */
[----:B------:R2:W-:Y:S01]  /*21d0*/  MUFU.TANH R44, R53 ;  /* 0x00000035002c7308 */ /* 0x0005e20000002400 */
[----:B0-----:R-:W-:Y:S02]  /*21e0*/  FSEL R49, R37, -INF , P2 ;  /* 0xff80000025317808 */ /* 0x001fe40001000000 */
[----:B------:R-:W-:-:S02]  /*21f0*/  CS2R R120, SRZ ;  /* 0x0000000000787805 */ /* 0x000fc4000001ff00 */
[----:B------:R-:W-:Y:S02]  /*2200*/  ISETP.GT.AND P2, PT, R59, 0x30, PT ;  /* 0x000000303b00780c */ /* 0x000fe40003f44270 */
[----:B------:R-:W-:Y:S02]  /*2210*/  CS2R R118, SRZ ;  /* 0x0000000000767805 */ /* 0x000fe4000001ff00 */
[----:B------:R-:W-:Y:S01]  /*2220*/  CS2R R116, SRZ ;  /* 0x0000000000747805 */ /* 0x000fe2000001ff00 */
[----:B------:R-:W-:Y:S01]  /*2230*/  SYNCS.ARRIVE.TRANS64.RED.A1T0 RZ, [UR4], RZ ;  /* 0x000000ffffff79a7 */ /* 0x000fe20008100404 */
[----:B------:R-:W-:Y:S01]  /*2240*/  UMOV UR4, URZ ;  /* 0x0000003f00047c82 */ /* 0x000fe20008000000 */
        /* <DEDUP_REMOVED lines=8> */
[----:B------:R-:W2:Y:S01]  /*22d0*/  MUFU.TANH R46, R46 ;  /* 0x0000002e002e7308 */ /* 0x000ea20000002400 */
[----:B------:R-:W-:-:S02]  /*22e0*/  FMNMX.FTZ R13, R51, R14, !PT ;  /* 0x0000000e330d7209 */ /* 0x000fc40007810000 */
[----:B------:R-:W-:Y:S02]  /*22f0*/  CS2R R108, SRZ ;  /* 0x00000000006c7805 */ /* 0x000fe4000001ff00 */
[----:B------:R-:W-:Y:S02]  /*2300*/  ISETP.GT.AND P1, PT, R59, 0x29, PT ;  /* 0x000000293b00780c */ /* 0x000fe40003f24270 */
[----:B------:R-:W-:Y:S02]  /*2310*/  CS2R R106, SRZ ;  /* 0x00000000006a7805 */ /* 0x000fe4000001ff00 */
[----:B------:R-:W-:Y:S02]  /*2320*/  FMNMX.FTZ R14, R50, R13, !PT ;  /* 0x0000000d320e7209 */ /* 0x000fe40007810000 */
[----:B------:R-:W-:Y:S02]  /*2330*/  CS2R R104, SRZ ;  /* 0x0000000000687805 */ /* 0x000fe4000001ff00 */
[----:B-1----:R-:W-:Y:S01]  /*2340*/  FSEL R48, R38, -INF , P1 ;  /* 0xff80000026307808 */ /* 0x002fe20000800000 */
[----:B------:R-:W1:Y:S01]  /*2350*/  MUFU.TANH R45, R45 ;  /* 0x0000002d002d7308 */ /* 0x000e620000002400 */
        /* <DEDUP_REMOVED lines=10> */
[----:B--2---:R-:W-:Y:S02]  /*2400*/  FSEL R46, R46, -INF , P1 ;  /* 0xff8000002e2e7808 */ /* 0x004fe40000800000 */
[----:B------:R-:W-:Y:S02]  /*2410*/  CS2R R94, SRZ ;  /* 0x00000000005e7805 */ /* 0x000fe4000001ff00 */
[----:B------:R-:W-:Y:S02]  /*2420*/  FMNMX.FTZ R13, R47, R14, !PT ;  /* 0x0000000e2f0d7209 */ /* 0x000fe40007810000 */
[----:B------:R-:W-:Y:S02]  /*2430*/  CS2R R92, SRZ ;  /* 0x00000000005c7805 */ /* 0x000fe4000001ff00 */
[----:B------:R-:W-:Y:S01]  /*2440*/  ISETP.GT.AND P1, PT, R59, 0x39, PT ;  /* 0x000000393b00780c */ /* 0x000fe20003f24270 */
[----:B------:R2:W3:Y:S01]  /*2450*/  MUFU.TANH R40, R61 ;  /* 0x0000003d00287308 */ /* 0x0004e20000002400 */
[----:B-1----:R-:W-:-:S02]  /*2460*/  FSEL R45, R45, -INF , P2 ;  /* 0xff8000002d2d7808 */ /* 0x002fc40001000000 */
[----:B------:R-:W-:Y:S02]  /*2470*/  CS2R R90, SRZ ;  /* 0x00000000005a7805 */ /* 0x000fe4000001ff00 */
[----:B------:R-:W-:Y:S02]  /*2480*/  FMNMX.FTZ R14, R46, R13, !PT ;  /* 0x0000000d2e0e7209 */ /* 0x000fe40007810000 */
[----:B------:R-:W-:Y:S02]  /*2490*/  ISETP.GT.AND P2, PT, R59, 0x40, PT ;  /* 0x000000403b00780c */ /* 0x000fe40003f44270 */
[----:B------:R-:W-:Y:S01]  /*24a0*/  FSEL R44, R44, -INF , P1 ;  /* 0xff8000002c2c7808 */ /* 0x000fe20000800000 */
[----:B------:R1:W4:Y:S01]  /*24b0*/  MUFU.TANH R39, R64 ;  /* 0x0000004000277308 */ /* 0x0003220000002400 */
[----:B------:R-:W-:Y:S01]  /*24c0*/  FMNMX.FTZ R13, R45, R14, !PT ;  /* 0x0000000e2d0d7209 */ /* 0x000fe20007810000 */
[----:B--2---:R-:W2:Y:S01]  /*24d0*/  SHFL.IDX PT, R61, R15, 0x1, 0x1c1f ;  /* 0x003c1f000f3d7f89 */ /* 0x004ea200000e0000 */
[----:B------:R-:W-:-:S02]  /*24e0*/  ISETP.GT.AND P1, PT, R59, 0x41, PT ;  /* 0x000000413b00780c */ /* 0x000fc40003f24270 */
[----:B------:R-:W-:Y:S02]  /*24f0*/  FSEL R43, R43, -INF , P2 ;  /* 0xff8000002b2b7808 */ /* 0x000fe40001000000 */
[----:B------:R-:W-:Y:S01]  /*2500*/  FMNMX.FTZ R14, R44, R13, !PT ;  /* 0x0000000d2c0e7209 */ /* 0x000fe20007810000 */
[----:B------:R-:W5:Y:S01]  /*2510*/  MUFU.TANH R65, R65 ;  /* 0x0000004100417308 */ /* 0x000f620000002400 */
[----:B------:R-:W-:Y:S01]  /*2520*/  ISETP.GT.AND P2, PT, R59, 0x48, PT ;  /* 0x000000483b00780c */ /* 0x000fe20003f44270 */
[----:B-1----:R-:W-:Y:S01]  /*2530*/  FMUL.FTZ R64, R71, UR10 ;  /* 0x0000000a47407c20 */ /* 0x002fe20008410000 */
[----:B------:R-:W-:Y:S02]  /*2540*/  FSEL R42, R42, -INF , P1 ;  /* 0xff8000002a2a7808 */ /* 0x000fe40000800000 */
[----:B------:R-:W-:Y:S02]  /*2550*/  FMNMX.FTZ R13, R43, R14, !PT ;  /* 0x0000000e2b0d7209 */ /* 0x000fe40007810000 */
[----:B------:R-:W-:Y:S01]  /*2560*/  ISETP.GT.AND P1, PT, R59, 0x49, PT ;  /* 0x000000493b00780c */ /* 0x000fe20003f24270 */
[----:B------:R-:W1:Y:S01]  /*2570*/  MUFU.TANH R68, R68 ;  /* 0x0000004400447308 */ /* 0x000e620000002400 */
[----:B0-----:R-:W-:-:S02]  /*2580*/  FSEL R41, R41, -INF , P2 ;  /* 0xff80000029297808 */ /* 0x001fc40001000000 */
[----:B------:R-:W-:Y:S02]  /*2590*/  FMNMX.FTZ R14, R42, R13, !PT ;  /* 0x0000000d2a0e7209 */ /* 0x000fe40007810000 */
[----:B------:R-:W-:Y:S02]  /*25a0*/  ISETP.GT.AND P2, PT, R59, 0x50, PT ;  /* 0x000000503b00780c */ /* 0x000fe40003f44270 */
[----:B---3--:R-:W-:Y:S01]  /*25b0*/  FSEL R40, R40, -INF , P1 ;  /* 0xff80000028287808 */ /* 0x008fe20000800000 */
[----:B------:R0:W3:Y:S01]  /*25c0*/  MUFU.TANH R36, R69 ;  /* 0x0000004500247308 */ /* 0x0000e20000002400 */
[----:B------:R-:W-:Y:S02]  /*25d0*/  FMNMX.FTZ R13, R41, R14, !PT ;  /* 0x0000000e290d7209 */ /* 0x000fe40007810000 */
[----:B------:R-:W-:Y:S02]  /*25e0*/  ISETP.GT.AND P1, PT, R59, 0x51, PT ;  /* 0x000000513b00780c */ /* 0x000fe40003f24270 */
[----:B----4-:R-:W-:-:S02]  /*25f0*/  FSEL R39, R39, -INF , P2 ;  /* 0xff80000027277808 */ /* 0x010fc40001000000 */
[----:B------:R-:W-:Y:S01]  /*2600*/  FMNMX.FTZ R14, R40, R13, !PT ;  /* 0x0000000d280e7209 */ /* 0x000fe20007810000 */
[----:B------:R4:W2:Y:S01]  /*2610*/  MUFU.TANH R35, R72 ;  /* 0x0000004800237308 */ /* 0x0008a20000002400 */
[----:B------:R-:W-:Y:S01]  /*2620*/  ISETP.GT.AND P2, PT, R59, 0x58, PT ;  /* 0x000000583b00780c */ /* 0x000fe20003f44270 */
[----:B0-----:R-:W-:Y:S01]  /*2630*/  FMUL.FTZ R69, R83, UR10 ;  /* 0x0000000a53457c20 */ /* 0x001fe20008410000 */
[----:B-----5:R-:W-:Y:S01]  /*2640*/  FSEL R37, R65, -INF , P1 ;  /* 0xff80000041257808 */ /* 0x020fe20000800000 */
[----:B------:R-:W-:Y:S01]  /*2650*/  FMUL.FTZ R65, R78, UR10 ;  /* 0x0000000a4e417c20 */ /* 0x000fe20008410000 */
[----:B------:R-:W-:Y:S02]  /*2660*/  FMNMX.FTZ R14, R39, R14, !PT ;  /* 0x0000000e270e7209 */ /* 0x000fe40007810000 */
[----:B------:R-:W-:Y:S01]  /*2670*/  ISETP.GT.AND P1, PT, R59, 0x59, PT ;  /* 0x000000593b00780c */ /* 0x000fe20003f24270 */
[----:B------:R0:W5:Y:S01]  /*2680*/  MUFU.TANH R32, R73 ;  /* 0x0000004900207308 */ /* 0x0001620000002400 */
[----:B-1----:R-:W-:Y:S01]  /*2690*/  FSEL R38, R68, -INF , P2 ;  /* 0xff80000044267808 */ /* 0x002fe20001000000 */
[----:B------:R-:W-:Y:S01]  /*26a0*/  FMUL.FTZ R68, R79, UR10 ;  /* 0x0000000a4f447c20 */ /* 0x000fe20008410000 */
[----:B------:R-:W-:Y:S01]  /*26b0*/  FMNMX.FTZ R13, R37, R14, !PT ;  /* 0x0000000e250d7209 */ /* 0x000fe20007810000 */
[----:B----4-:R-:W-:Y:S01]  /*26c0*/  FMUL.FTZ R72, R87, UR10 ;  /* 0x0000000a57487c20 */ /* 0x010fe20008410000 */
[----:B------:R-:W-:-:S02]  /*26d0*/  ISETP.GT.AND P2, PT, R59, 0x60, PT ;  /* 0x000000603b00780c */ /* 0x000fc40003f44270 */
[----:B---3--:R-:W-:Y:S01]  /*26e0*/  FSEL R36, R36, -INF , P1 ;  /* 0xff80000024247808 */ /* 0x008fe20000800000 */
[----:B------:R1:W3:Y:S01]  /*26f0*/  MUFU.TANH R33, R76 ;  /* 0x0000004c00217308 */ /* 0x0002e20000002400 */
[----:B------:R-:W-:Y:S01]  /*2700*/  FMNMX.FTZ R13, R38, R13, !PT ;  /* 0x0000000d260d7209 */ /* 0x000fe20007810000 */
[----:B0-----:R-:W-:Y:S01]  /*2710*/  FMUL.FTZ R73, R62, UR10 ;  /* 0x0000000a3e497c20 */ /* 0x001fe20008410000 */
[----:B------:R-:W-:Y:S01]  /*2720*/  ISETP.GT.AND P1, PT, R59, 0x61, PT ;  /* 0x000000613b00780c */ /* 0x000fe20003f24270 */
[----:B------:R-:W-:Y:S01]  /*2730*/  FMUL.FTZ R62, R70, UR10 ;  /* 0x0000000a463e7c20 */ /* 0x000fe20008410000 */
[----:B--2---:R-:W-:Y:S01]  /*2740*/  FSEL R35, R35, -INF , P2 ;  /* 0xff80000023237808 */ /* 0x004fe20001000000 */
[----:B------:R-:W-:Y:S01]  /*2750*/  FMUL.FTZ R70, R86, UR10 ;  /* 0x0000000a56467c20 */ /* 0x000fe20008410000 */
[----:B------:R-:W-:Y:S01]  /*2760*/  FMNMX.FTZ R14, R36, R13, !PT ;  /* 0x0000000d240e7209 */ /* 0x000fe20007810000 */
[----:B------:R0:W2:Y:S01]  /*2770*/  MUFU.TANH R30, R77 ;  /* 0x0000004d001e7308 */ /* 0x0000a20000002400 */
[----:B------:R-:W-:Y:S01]  /*2780*/  ISETP.GT.AND P2, PT, R59, 0x68, PT ;  /* 0x000000683b00780c */ /* 0x000fe20003f44270 */
[----:B-1----:R-:W-:Y:S01]  /*2790*/  FMUL.FTZ R76, R63, UR10 ;  /* 0x0000000a3f4c7c20 */ /* 0x002fe20008410000 */
[----:B-----5:R-:W-:Y:S01]  /*27a0*/  FSEL R32, R32, -INF , P1 ;  /* 0xff80000020207808 */ /* 0x020fe20000800000 */
[----:B------:R-:W-:Y:S01]  /*27b0*/  FMUL.FTZ R63, R74, UR10 ;  /* 0x0000000a4a3f7c20 */ /* 0x000fe20008410000 */
[----:B------:R-:W-:-:S02]  /*27c0*/  FMNMX.FTZ R13, R35, R14, !PT ;  /* 0x0000000e230d7209 */ /* 0x000fc40007810000 */
[----:B------:R-:W-:Y:S01]  /*27d0*/  ISETP.GT.AND P1, PT, R59, 0x69, PT ;  /* 0x000000693b00780c */ /* 0x000fe20003f24270 */
[----:B------:R1:W4:Y:S01]  /*27e0*/  MUFU.TANH R31, R80 ;  /* 0x00000050001f7308 */ /* 0x0003220000002400 */
[----:B---3--:R-:W-:Y:S01]  /*27f0*/  FSEL R33, R33, -INF , P2 ;  /* 0xff80000021217808 */ /* 0x008fe20001000000 */
[----:B0-----:R-:W-:Y:S01]  /*2800*/  FMUL.FTZ R77, R66, UR10 ;  /* 0x0000000a424d7c20 */ /* 0x001fe20008410000 */
[----:B------:R-:W-:Y:S01]  /*2810*/  FMNMX.FTZ R14, R32, R13, !PT ;  /* 0x0000000d200e7209 */ /* 0x000fe20007810000 */
[----:B------:R-:W-:Y:S01]  /*2820*/  FMUL.FTZ R66, R75, UR10 ;  /* 0x0000000a4b427c20 */ /* 0x000fe20008410000 */
[----:B------:R-:W-:Y:S02]  /*2830*/  ISETP.GT.AND P2, PT, R59, 0x70, PT ;  /* 0x000000703b00780c */ /* 0x000fe40003f44270 */
[----:B------:R-:W-:Y:S01]  /*2840*/  FMNMX.FTZ R13, R33, R14, !PT ;  /* 0x0000000e210d7209 */ /* 0x000fe20007810000 */
[----:B------:R-:W0:Y:S01]  /*2850*/  MUFU.TANH R22, R81 ;  /* 0x0000005100167308 */ /* 0x000e220000002400 */
[----:B--2---:R-:W-:Y:S01]  /*2860*/  FSEL R30, R30, -INF , P1 ;  /* 0xff8000001e1e7808 */ /* 0x004fe20000800000 */
[----:B-1----:R-:W-:Y:S01]  /*2870*/  FMUL.FTZ R80, R67, UR10 ;  /* 0x0000000a43507c20 */ /* 0x002fe20008410000 */
[----:B------:R-:W-:Y:S01]  /*2880*/  ISETP.GT.AND P1, PT, R59, 0x71, PT ;  /* 0x000000713b00780c */ /* 0x000fe20003f24270 */
[----:B------:R-:W-:Y:S01]  /*2890*/  FMUL.FTZ R67, R82, UR10 ;  /* 0x0000000a52437c20 */ /* 0x000fe20008410000 */
[----:B------:R-:W-:Y:S01]  /*28a0*/  FMNMX.FTZ R14, R30, R13, !PT ;  /* 0x0000000d1e0e7209 */ /* 0x000fe20007810000 */
[----:B------:R-:W-:Y:S01]  /*28b0*/  @UP0 ULDC UR10, c[0x0][0x44c] ;  /* 0x00011300000a0ab9 */ /* 0x000fe20000000800 */
[----:B------:R-:W-:Y:S01]  /*28c0*/  IADD3 R61, R61, -UR7, R20 ;  /* 0x800000073d3d7c10 */ /* 0x000fe2000fffe014 */
[----:B------:R-:W1:Y:S01]  /*28d0*/  MUFU.TANH R84, R84 ;  /* 0x0000005400547308 */ /* 0x000e620000002400 */
[----:B----4-:R-:W-:Y:S01]  /*28e0*/  FSEL R31, R31, -INF , P2 ;  /* 0xff8000001f1f7808 */ /* 0x010fe20001000000 */
[----:B------:R-:W-:Y:S01]  /*28f0*/  UIMAD.WIDE.U32 UR10, UR42, UR10, URZ ;  /* 0x0000000a2a0a72a5 */ /* 0x000fe2000f8e003f */
[----:B------:R-:W-:-:S02]  /*2900*/  ISETP.GT.AND P2, PT, R59, 0x78, PT ;  /* 0x000000783b00780c */ /* 0x000fc40003f44270 */
[----:B------:R-:W-:Y:S01]  /*2910*/  FMNMX.FTZ R13, R31, R14, !PT ;  /* 0x0000000e1f0d7209 */ /* 0x000fe20007810000 */
[----:B------:R-:W-:Y:S01]  /*2920*/  @UP0 USHF.R.U32.HI UR42, URZ, UR14, UR11 ;  /* 0x0000000e3f2a0299 */ /* 0x000fe2000801160b */
[----:B------:R-:W-:Y:S01]  /*2930*/  VIMNMX R75, R52, R61, PT ;  /* 0x0000003d344b7248 */ /* 0x000fe20003fe0100 */
[----:B------:R-:W2:Y:S01]  /*2940*/  MUFU.TANH R85, R85 ;  /* 0x0000005500557308 */ /* 0x000ea20000002400 */
[----:B0-----:R-:W-:Y:S01]  /*2950*/  FSEL R22, R22, -INF , P1 ;  /* 0xff80000016167808 */ /* 0x001fe20000800000 */
[----:B------:R-:W-:Y:S01]  /*2960*/  UIADD3 UR5, UR5, UR42, URZ ;  /* 0x0000002a05057290 */ /* 0x000fe2000fffe03f */
[----:B------:R-:W-:Y:S02]  /*2970*/  ISETP.GT.AND P1, PT, R59, 0x79, PT ;  /* 0x000000793b00780c */ /* 0x000fe40003f24270 */
[----:B------:R-:W-:Y:S01]  /*2980*/  FMNMX.FTZ R59, R22, R13, !PT ;  /* 0x0000000d163b7209 */ /* 0x000fe20007810000 */
[----:B------:R-:W-:Y:S01]  /*2990*/  USHF.R.S32.HI UR7, URZ, 0x1f, UR5 ;  /* 0x0000001f3f077899 */ /* 0x000fe20008011405 */
[C---:B------:R-:W-:Y:S01]  /*29a0*/  ISETP.GT.AND P3, PT, R75.reuse, 0x8, PT ;  /* 0x000000084b00780c */ /* 0x040fe20003f64270 */
[----:B------:R-:W-:Y:S01]  /*29b0*/  MUFU.TANH R2, R2 ;  /* 0x0000000200027308 */ /* 0x000fe20000002400 */
[----:B-1----:R-:W-:Y:S01]  /*29c0*/  FSEL R14, R84, -INF , P2 ;  /* 0xff800000540e7808 */ /* 0x002fe20001000000 */
[----:B------:R-:W-:Y:S01]  /*29d0*/  ULEA.HI UR7, UR7, UR5, URZ, 0x7 ;  /* 0x0000000507077291 */ /* 0x000fe2000f8f383f */
[----:B------:R-:W-:-:S02]  /*29e0*/  ISETP.GT.AND P2, PT, R75, 0x1, PT ;  /* 0x000000014b00780c */ /* 0x000fc40003f44270 */
[----:B------:R-:W-:Y:S01]  /*29f0*/  FMNMX.FTZ R60, R14, R59, !PT ;  /* 0x0000003b0e3c7209 */ /* 0x000fe20007810000 */
[----:B------:R-:W-:Y:S02]  /*2a00*/  USHF.R.S32.HI UR7, URZ, 0x7, UR7 ;  /* 0x000000073f077899 */ /* 0x000fe40008011407 */
[----:B------:R-:W0:Y:S01]  /*2a10*/  MUFU.TANH R0, R0 ;  /* 0x0000000000007308 */ /* 0x000e220000002400 */
[----:B--2---:R-:W-:Y:S01]  /*2a20*/  FSEL R13, R85, -INF , P1 ;  /* 0xff800000550d7808 */ /* 0x004fe20000800000 */
[----:B------:R-:W-:-:S03]  /*2a30*/  UISETP.LT.AND UP0, UPT, UR15, UR7, UPT ;  /* 0x000000070f00728c */ /* 0x000fc6000bf01270 */
[----:B------:R-:W-:Y:S01]  /*2a40*/  FMNMX.FTZ R60, R13, R60, !PT ;  /* 0x0000003c0d3c7209 */ /* 0x000fe20007810000 */
[----:B------:R-:W-:Y:S02]  /*2a50*/  USEL UR32, UR15, UR7, !UP0 ;  /* 0x000000070f207287 */ /* 0x000fe4000c000000 */
[----:B------:R-:W-:Y:S02]  /*2a60*/  MUFU.TANH R4, R4 ;  /* 0x0000000400047308 */ /* 0x000fe40000002400 */
[----:B------:R-:W1:Y:S01]  /*2a70*/  SHFL.BFLY PT, R59, R60, 0x2, 0x1f ;  /* 0x0c401f003c3b7f89 */ /* 0x000e6200000e0000 */
[----:B------:R-:W-:-:S05]  /*2a80*/  UISETP.GE.AND UP0, UPT, UR39, UR32, UPT ;  /* 0x000000202700728c */ /* 0x000fca000bf06270 */
[----:B------:R-:W-:Y:S01]  /*2a90*/  MUFU.TANH R3, R3 ;  /* 0x0000000300037308 */ /* 0x000fe20000002400 */
[----:B0-----:R-:W-:Y:S02]  /*2aa0*/  FSEL R61, R0, -INF , P2 ;  /* 0xff800000003d7808 */ /* 0x001fe40001000000 */
[----:B------:R-:W-:-:S05]  /*2ab0*/  ISETP.GT.AND P2, PT, R75, 0x10, PT ;  /* 0x000000104b00780c */ /* 0x000fca0003f44270 */
[----:B------:R-:W0:Y:S08]  /*2ac0*/  MUFU.TANH R5, R5 ;  /* 0x0000000500057308 */ /* 0x000e300000002400 */
[----:B------:R-:W-:Y:S01]  /*2ad0*/  MUFU.TANH R8, R8 ;  /* 0x0000000800087308 */ /* 0x000fe20000002400 */
[----:B-1----:R-:W-:-:S05]  /*2ae0*/  FMNMX.FTZ R59, R60, R59, !PT ;  /* 0x0000003b3c3b7209 */ /* 0x002fca0007810000 */
[----:B------:R-:W1:Y:S02]  /*2af0*/  SHFL.BFLY PT, R60, R59, 0x1, 0x1f ;  /* 0x0c201f003b3c7f89 */ /* 0x000e6400000e0000 */
[----:B------:R-:W2:Y:S08]  /*2b00*/  MUFU.TANH R12, R12 ;  /* 0x0000000c000c7308 */ /* 0x000eb00000002400 */
[----:B------:R-:W3:Y:S08]  /*2b10*/  MUFU.TANH R9, R9 ;  /* 0x0000000900097308 */ /* 0x000ef00000002400 */
[----:B------:R-:W4:Y:S01]  /*2b20*/  MUFU.TANH R19, R19 ;  /* 0x0000001300137308 */ /* 0x000f220000002400 */
[----:B-1----:R-:W-:-:S07]  /*2b30*/  FMNMX.FTZ R71, R59, R60, !PT ;  /* 0x0000003c3b477209 */ /* 0x002fce0007810000 */
[----:B------:R-:W1:Y:S01]  /*2b40*/  MUFU.TANH R21, R21 ;  /* 0x0000001500157308 */ /* 0x000e620000002400 */
[----:B0-----:R-:W-:Y:S02]  /*2b50*/  FSEL R60, R5, -INF , P2 ;  /* 0xff800000053c7808 */ /* 0x001fe40001000000 */
[C---:B------:R-:W-:Y:S01]  /*2b60*/  FSETP.NEU.FTZ.AND P1, PT, R71.reuse, -INF , PT ;  /* 0xff8000004700780b */ /* 0x040fe20003f3d000 */
[----:B------:R-:W-:Y:S01]  /*2b70*/  FMUL.FTZ R59, R71, UR35 ;  /* 0x00000023473b7c20 */ /* 0x000fe20008410000 */
[----:B------:R-:W-:-:S03]  /*2b80*/  ISETP.GT.AND P2, PT, R75, 0x18, PT ;  /* 0x000000184b00780c */ /* 0x000fc60003f44270 */
[----:B------:R-:W0:Y:S01]  /*2b90*/  MUFU.TANH R23, R23 ;  /* 0x0000001700177308 */ /* 0x000e220000002400 */
[----:B------:R-:W-:Y:S02]  /*2ba0*/  FSEL R59, R59, RZ, P1 ;  /* 0x000000ff3b3b7208 */ /* 0x000fe40000800000 */
[----:B------:R-:W-:Y:S02]  /*2bb0*/  ISETP.GT.AND P1, PT, R75, RZ, PT ;  /* 0x000000ff4b00720c */ /* 0x000fe40003f24270 */
[----:B--2---:R-:W-:Y:S01]  /*2bc0*/  FSEL R12, R12, -INF , P2 ;  /* 0xff8000000c0c7808 */ /* 0x004fe20001000000 */
[--C-:B------:R-:W-:Y:S01]  /*2bd0*/  FFMA.FTZ R58, R58, UR35, -R59.reuse ;  /* 0x000000233a3a7c23 */ /* 0x100fe2000801083b */
[----:B------:R-:W-:Y:S01]  /*2be0*/  FSEL R52, R2, -INF , P1 ;  /* 0xff80000002347808 */ /* 0x000fe20000800000 */
        /* <DEDUP_REMOVED lines=9> */
[----:B------:R-:W-:Y:S01]  /*2c80*/  FMNMX.FTZ R79, R57, R0, !PT ;  /* 0x00000000394f7209 */ /* 0x000fe20007810000 */
[----:B------:R-:W5:Y:S01]  /*2c90*/  MUFU.TANH R24, R24 ;  /* 0x0000001800187308 */ /* 0x000f620000002400 */
[----:B--2---:R-:W-:Y:S01]  /*2ca0*/  FSEL R58, R3, -INF , P1 ;  /* 0xff800000033a7808 */ /* 0x004fe20000800000 */
[--C-:B------:R-:W-:Y:S01]  /*2cb0*/  FFMA.FTZ R0, R56, UR35, -R59.reuse ;  /* 0x0000002338007c23 */ /* 0x100fe2000801083b */
[----:B------:R-:W-:Y:S01]  /*2cc0*/  ISETP.GT.AND P1, PT, R75, 0x11, PT ;  /* 0x000000114b00780c */ /* 0x000fe20003f24270 */
[--C-:B------:R-:W-:Y:S01]  /*2cd0*/  FFMA.FTZ R89, R89, UR35, -R59.reuse ;  /* 0x0000002359597c23 */ /* 0x100fe2000801083b */
[----:B------:R-:W-:Y:S01]  /*2ce0*/  FMNMX.FTZ R79, R58, R79, !PT ;  /* 0x0000004f3a4f7209 */ /* 0x000fe20007810000 */
[--C-:B------:R-:W-:Y:S01]  /*2cf0*/  FFMA.FTZ R43, R43, UR35, -R59.reuse ;  /* 0x000000232b2b7c23 */ /* 0x100fe2000801083b */
[----:B------:R-:W-:Y:S01]  /*2d00*/  FSEL R8, R8, -INF , P1 ;  /* 0xff80000008087808 */ /* 0x000fe20000800000 */
[----:B------:R-:W2:Y:S01]  /*2d10*/  MUFU.TANH R25, R25 ;  /* 0x0000001900197308 */ /* 0x000ea20000002400 */
[----:B------:R-:W-:Y:S01]  /*2d20*/  FMNMX.FTZ R79, R60, R79, !PT ;  /* 0x0000004f3c4f7209 */ /* 0x000fe20007810000 */
        /* <DEDUP_REMOVED lines=13> */
[----:B------:R-:W-:Y:S01]  /*2e00*/  FMNMX.FTZ R9, R55, R4, !PT ;  /* 0x0000000437097209 */ /* 0x000fe20007810000 */
[----:B------:R-:W4:Y:S01]  /*2e10*/  MUFU.TANH R27, R27 ;  /* 0x0000001b001b7308 */ /* 0x000f220000002400 */
[----:B------:R-:W-:Y:S01]  /*2e20*/  ISETP.GT.AND P2, PT, R75, 0x28, PT ;  /* 0x000000284b00780c */ /* 0x000fe20003f44270 */
[--C-:B------:R-:W-:Y:S01]  /*2e30*/  FFMA.FTZ R32, R32, UR35, -R59.reuse ;  /* 0x0000002320207c23 */ /* 0x100fe2000801083b */
[----:B-1----:R-:W-:Y:S01]  /*2e40*/  FSEL R54, R21, -INF , P1 ;  /* 0xff80000015367808 */ /* 0x002fe20000800000 */
[--C-:B------:R-:W-:Y:S01]  /*2e50*/  FFMA.FTZ R21, R53, UR35, -R59.reuse ;  /* 0x0000002335157c23 */ /* 0x100fe2000801083b */
[----:B------:R-:W-:Y:S01]  /*2e60*/  FMNMX.FTZ R9, R56, R9, !PT ;  /* 0x0000000938097209 */ /* 0x000fe20007810000 */
[----:B------:R-:W-:Y:S01]  /*2e70*/  FFMA.FTZ R33, R33, UR35, -R59 ;  /* 0x0000002321217c23 */ /* 0x000fe2000801083b */
[----:B------:R-:W-:Y:S01]  /*2e80*/  ISETP.GT.AND P1, PT, R75, 0x29, PT ;  /* 0x000000294b00780c */ /* 0x000fe20003f24270 */
[----:B------:R-:W1:Y:S01]  /*2e90*/  MUFU.TANH R28, R28 ;  /* 0x0000001c001c7308 */ /* 0x000e620000002400 */
[----:B0-----:R-:W-:-:S02]  /*2ea0*/  FSEL R74, R23, -INF , P2 ;  /* 0xff800000174a7808 */ /* 0x001fc40001000000 */
[----:B------:R-:W-:Y:S02]  /*2eb0*/  FMNMX.FTZ R19, R54, R9, !PT ;  /* 0x0000000936137209 */ /* 0x000fe40007810000 */
[----:B-----5:R-:W-:Y:S02]  /*2ec0*/  FSEL R53, R24, -INF , P1 ;  /* 0xff80000018357808 */ /* 0x020fe40000800000 */
[C---:B------:R-:W-:Y:S01]  /*2ed0*/  ISETP.GT.AND P2, PT, R75.reuse, 0x30, PT ;  /* 0x000000304b00780c */ /* 0x040fe20003f44270 */
[----:B------:R-:W0:Y:S01]  /*2ee0*/  MUFU.TANH R29, R29 ;  /* 0x0000001d001d7308 */ /* 0x000e220000002400 */
[----:B------:R-:W-:Y:S01]  /*2ef0*/  FMNMX.FTZ R24, R74, R19, !PT ;  /* 0x000000134a187209 */ /* 0x000fe20007810000 */
[----:B------:R-:W-:Y:S01]  /*2f00*/  FFMA.FTZ R19, R50, UR35, -R59 ;  /* 0x0000002332137c23 */ /* 0x000fe2000801083b */
[----:B------:R-:W-:Y:S02]  /*2f10*/  ISETP.GT.AND P1, PT, R75, 0x31, PT ;  /* 0x000000314b00780c */ /* 0x000fe40003f24270 */
[----:B--2---:R-:W-:-:S02]  /*2f20*/  FSEL R25, R25, -INF , P2 ;  /* 0xff80000019197808 */ /* 0x004fc40001000000 */
[----:B------:R-:W-:Y:S01]  /*2f30*/  ISETP.GT.AND P2, PT, R75, 0x38, PT ;  /* 0x000000384b00780c */ /* 0x000fe20003f44270 */
[----:B------:R2:W-:Y:S01]  /*2f40*/  MUFU.EX2 R4, R78 ;  /* 0x0000004e00047308 */ /* 0x0005e20000000800 */
[----:B---3--:R-:W-:Y:S01]  /*2f50*/  FSEL R51, R26, -INF , P1 ;  /* 0xff8000001a337808 */ /* 0x008fe20000800000 */
[----:B------:R-:W-:Y:S01]  /*2f60*/  FFMA.FTZ R26, R49, UR35, -R59 ;  /* 0x00000023311a7c23 */ /* 0x000fe2000801083b */
[----:B------:R-:W-:Y:S02]  /*2f70*/  ISETP.GT.AND P1, PT, R75, 0x39, PT ;  /* 0x000000394b00780c */ /* 0x000fe40003f24270 */
[----:B----4-:R-:W-:Y:S02]  /*2f80*/  FSEL R27, R27, -INF , P2 ;  /* 0xff8000001b1b7808 */ /* 0x010fe40001000000 */
[----:B------:R-:W-:Y:S01]  /*2f90*/  ISETP.GT.AND P2, PT, R75, 0x40, PT ;  /* 0x000000404b00780c */ /* 0x000fe20003f44270 */
[----:B------:R-:W3:Y:S01]  /*2fa0*/  MUFU.TANH R34, R34 ;  /* 0x0000002200227308 */ /* 0x000ee20000002400 */
[----:B--2---:R-:W-:-:S02]  /*2fb0*/  FMNMX.FTZ R78, R53, R24, !PT ;  /* 0x00000018354e7209 */ /* 0x004fc40007810000 */
[----:B-1----:R-:W-:Y:S02]  /*2fc0*/  FSEL R23, R28, -INF , P1 ;  /* 0xff8000001c177808 */ /* 0x002fe40000800000 */
[----:B------:R-:W-:Y:S02]  /*2fd0*/  FMNMX.FTZ R78, R25, R78, !PT ;  /* 0x0000004e194e7209 */ /* 0x000fe40007810000 */
[----:B------:R-:W-:Y:S01]  /*2fe0*/  ISETP.GT.AND P1, PT, R75, 0x41, PT ;  /* 0x000000414b00780c */ /* 0x000fe20003f24270 */
[----:B------:R-:W1:Y:S01]  /*2ff0*/  MUFU.TANH R73, R73 ;  /* 0x0000004900497308 */ /* 0x000e620000002400 */
[----:B------:R-:W-:Y:S02]  /*3000*/  FMNMX.FTZ R78, R51, R78, !PT ;  /* 0x0000004e334e7209 */ /* 0x000fe40007810000 */
[----:B0-----:R-:W-:Y:S02]  /*3010*/  FSEL R50, R29, -INF , P2 ;  /* 0xff8000001d327808 */ /* 0x001fe40001000000 */
[----:B------:R-:W-:-:S02]  /*3020*/  FMNMX.FTZ R78, R27, R78, !PT ;  /* 0x0000004e1b4e7209 */ /* 0x000fc40007810000 */
[C---:B------:R-:W-:Y:S01]  /*3030*/  ISETP.GT.AND P2, PT, R75.reuse, 0x48, PT ;  /* 0x000000484b00780c */ /* 0x040fe20003f44270 */
[----:B------:R-:W-:Y:S01]  /*3040*/  MUFU.TANH R76, R76 ;  /* 0x0000004c004c7308 */ /* 0x000fe20000002400 */
[----:B---3--:R-:W-:Y:S02]  /*3050*/  FSEL R49, R34, -INF , P1 ;  /* 0xff80000022317808 */ /* 0x008fe40000800000 */
[----:B------:R-:W-:-:S05]  /*3060*/  ISETP.GT.AND P1, PT, R75, 0x49, PT ;  /* 0x000000494b00780c */ /* 0x000fca0003f24270 */
[----:B------:R-:W0:Y:S01]  /*3070*/  MUFU.TANH R77, R77 ;  /* 0x0000004d004d7308 */ /* 0x000e220000002400 */
[----:B-1----:R-:W-:Y:S02]  /*3080*/  FSEL R73, R73, -INF , P2 ;  /* 0xff80000049497808 */ /* 0x002fe40001000000 */
[----:B------:R-:W-:-:S05]  /*3090*/  ISETP.GT.AND P2, PT, R75, 0x50, PT ;  /* 0x000000504b00780c */ /* 0x000fca0003f44270 */
[----:B------:R1:W-:Y:S08]  /*30a0*/  MUFU.EX2 R9, R21 ;  /* 0x0000001500097308 */ /* 0x0003f00000000800 */
[----:B------:R-:W2:Y:S01]  /*30b0*/  MUFU.TANH R80, R80 ;  /* 0x0000005000507308 */ /* 0x000ea20000002400 */
[----:B-1----:R-:W-:Y:S01]  /*30c0*/  FMNMX.FTZ R21, R23, R78, !PT ;  /* 0x0000004e17157209 */ /* 0x002fe20007810000 */
[----:B------:R-:W-:Y:S01]  /*30d0*/  FFMA.FTZ R78, R22, UR35, -R59 ;  /* 0x00000023164e7c23 */ /* 0x000fe2000801083b */
[----:B0-----:R-:W-:-:S02]  /*30e0*/  FSEL R77, R77, -INF , P2 ;  /* 0xff8000004d4d7808 */ /* 0x001fc40001000000 */
[----:B------:R-:W-:Y:S01]  /*30f0*/  FMNMX.FTZ R28, R50, R21, !PT ;  /* 0x00000015321c7209 */ /* 0x000fe20007810000 */
[--C-:B------:R-:W-:Y:S01]  /*3100*/  FFMA.FTZ R21, R48, UR35, -R59.reuse ;  /* 0x0000002330157c23 */ /* 0x100fe2000801083b */
[----:B------:R-:W-:Y:S01]  /*3110*/  FSEL R48, R76, -INF , P1 ;  /* 0xff8000004c307808 */ /* 0x000fe20000800000 */
[----:B------:R-:W0:Y:S01]  /*3120*/  MUFU.TANH R62, R62 ;  /* 0x0000003e003e7308 */ /* 0x000e220000002400 */
[----:B------:R-:W-:Y:S01]  /*3130*/  FMNMX.FTZ R28, R49, R28, !PT ;  /* 0x0000001c311c7209 */ /* 0x000fe20007810000 */
[--C-:B------:R-:W-:Y:S01]  /*3140*/  FFMA.FTZ R76, R46, UR35, -R59.reuse ;  /* 0x000000232e4c7c23 */ /* 0x100fe2000801083b */
[----:B------:R-:W-:Y:S02]  /*3150*/  ISETP.GT.AND P1, PT, R75, 0x51, PT ;  /* 0x000000514b00780c */ /* 0x000fe40003f24270 */
[----:B------:R-:W-:Y:S01]  /*3160*/  FMNMX.FTZ R29, R73, R28, !PT ;  /* 0x0000001c491d7209 */ /* 0x000fe20007810000 */
[----:B------:R-:W-:Y:S01]  /*3170*/  FFMA.FTZ R28, R47, UR35, -R59 ;  /* 0x000000232f1c7c23 */ /* 0x000fe2000801083b */
[----:B------:R-:W-:Y:S01]  /*3180*/  ISETP.GT.AND P2, PT, R75, 0x58, PT ;  /* 0x000000584b00780c */ /* 0x000fe20003f44270 */
[----:B------:R-:W1:Y:S01]  /*3190*/  MUFU.TANH R64, R64 ;  /* 0x0000004000407308 */ /* 0x000e620000002400 */
[----:B------:R-:W-:-:S02]  /*31a0*/  FMNMX.FTZ R34, R48, R29, !PT ;  /* 0x0000001d30227209 */ /* 0x000fc40007810000 */
[----:B--2---:R-:W-:Y:S02]  /*31b0*/  FSEL R80, R80, -INF , P1 ;  /* 0xff80000050507808 */ /* 0x004fe40000800000 */
[----:B------:R-:W-:Y:S01]  /*31c0*/  FMNMX.FTZ R29, R77, R34, !PT ;  /* 0x000000224d1d7209 */ /* 0x000fe20007810000 */
[----:B------:R-:W-:Y:S01]  /*31d0*/  FFMA.FTZ R34, R45, UR35, -R59 ;  /* 0x000000232d227c23 */ /* 0x000fe2000801083b */
[C---:B------:R-:W-:Y:S01]  /*31e0*/  ISETP.GT.AND P1, PT, R75.reuse, 0x59, PT ;  /* 0x000000594b00780c */ /* 0x040fe20003f24270 */
[----:B------:R-:W2:Y:S01]  /*31f0*/  MUFU.TANH R63, R63 ;  /* 0x0000003f003f7308 */ /* 0x000ea20000002400 */
[----:B0-----:R-:W-:Y:S02]  /*3200*/  FSEL R62, R62, -INF , P2 ;  /* 0xff8000003e3e7808 */ /* 0x001fe40001000000 */
[----:B------:R-:W-:Y:S02]  /*3210*/  FMNMX.FTZ R47, R80, R29, !PT ;  /* 0x0000001d502f7209 */ /* 0x000fe40007810000 */
[----:B------:R-:W-:-:S02]  /*3220*/  ISETP.GT.AND P2, PT, R75, 0x60, PT ;  /* 0x000000604b00780c */ /* 0x000fc40003f44270 */
[----:B------:R-:W-:Y:S01]  /*3230*/  FMNMX.FTZ R47, R62, R47, !PT ;  /* 0x0000002f3e2f7209 */ /* 0x000fe20007810000 */
[----:B------:R-:W0:Y:S01]  /*3240*/  MUFU.TANH R66, R66 ;  /* 0x0000004200427308 */ /* 0x000e220000002400 */
[----:B-1----:R-:W-:Y:S02]  /*3250*/  FSEL R64, R64, -INF , P1 ;  /* 0xff80000040407808 */ /* 0x002fe40000800000 */
[----:B------:R-:W-:Y:S02]  /*3260*/  ISETP.GT.AND P1, PT, R75, 0x61, PT ;  /* 0x000000614b00780c */ /* 0x000fe40003f24270 */
[----:B------:R-:W-:-:S03]  /*3270*/  FMNMX.FTZ R46, R64, R47, !PT ;  /* 0x0000002f402e7209 */ /* 0x000fc60007810000 */
[----:B------:R-:W1:Y:S01]  /*3280*/  MUFU.TANH R65, R65 ;  /* 0x0000004100417308 */ /* 0x000e620000002400 */
[----:B--2---:R-:W-:Y:S02]  /*3290*/  FSEL R63, R63, -INF , P2 ;  /* 0xff8000003f3f7808 */ /* 0x004fe40001000000 */
[----:B------:R-:W-:Y:S02]  /*32a0*/  ISETP.GT.AND P2, PT, R75, 0x68, PT ;  /* 0x000000684b00780c */ /* 0x000fe40003f44270 */
[----:B------:R-:W-:Y:S01]  /*32b0*/  FMNMX.FTZ R45, R63, R46, !PT ;  /* 0x0000002e3f2d7209 */ /* 0x000fe20007810000 */
[----:B------:R-:W-:Y:S02]  /*32c0*/  FFMA.FTZ R46, R44, UR35, -R59 ;  /* 0x000000232c2e7c23 */ /* 0x000fe4000801083b */
        /* <DEDUP_REMOVED lines=19> */
[----:B------:R-:W-:Y:S01]  /*3400*/  FMNMX.FTZ R47, R69, R44, !PT ;  /* 0x0000002c452f7209 */ /* 0x000fe20007810000 */
[--C-:B------:R-:W-:Y:S01]  /*3410*/  FFMA.FTZ R44, R40, UR35, -R59.reuse ;  /* 0x00000023282c7c23 */ /* 0x100fe2000801083b */
[--C-:B------:R-:W-:Y:S01]  /*3420*/  FFMA.FTZ R40, R37, UR35, -R59.reuse ;  /* 0x0000002325287c23 */ /* 0x100fe2000801083b */
[----:B------:R1:W-:Y:S01]  /*3430*/  MUFU.EX2 R45, R46 ;  /* 0x0000002e002d7308 */ /* 0x0003e20000000800 */
[----:B--2---:R-:W-:Y:S01]  /*3440*/  FSEL R70, R70, -INF , P2 ;  /* 0xff80000046467808 */ /* 0x004fe20001000000 */
[----:B------:R-:W-:-:S03]  /*3450*/  FFMA.FTZ R37, R38, UR35, -R59 ;  /* 0x0000002326257c23 */ /* 0x000fc6000801083b */
[----:B------:R-:W-:-:S03]  /*3460*/  FMNMX.FTZ R47, R70, R47, !PT ;  /* 0x0000002f462f7209 */ /* 0x000fc60007810000 */
[----:B------:R-:W-:Y:S01]  /*3470*/  MUFU.EX2 R29, R76 ;  /* 0x0000004c001d7308 */ /* 0x000fe20000000800 */
[----:B0-----:R-:W-:-:S04]  /*3480*/  FSEL R72, R72, -INF , P1 ;  /* 0xff80000048487808 */ /* 0x001fc80000800000 */
[----:B------:R-:W-:-:S03]  /*3490*/  FMNMX.FTZ R47, R72, R47, !PT ;  /* 0x0000002f482f7209 */ /* 0x000fc60007810000 */
[----:B------:R-:W-:Y:S02]  /*34a0*/  MUFU.EX2 R24, R79 ;  /* 0x0000004f00187308 */ /* 0x000fe40000000800 */
[----:B-1----:R-:W0:Y:S06]  /*34b0*/  SHFL.BFLY PT, R46, R47, 0x2, 0x1f ;  /* 0x0c401f002f2e7f89 */ /* 0x002e2c00000e0000 */
[----:B------:R-:W1:Y:S08]  /*34c0*/  MUFU.EX2 R20, R20 ;  /* 0x0000001400147308 */ /* 0x000e700000000800 */
[----:B------:R-:W2:Y:S08]  /*34d0*/  MUFU.EX2 R2, R88 ;  /* 0x0000005800027308 */ /* 0x000eb00000000800 */
[----:B------:R3:W4:Y:S01]  /*34e0*/  MUFU.EX2 R3, R89 ;  /* 0x0000005900037308 */ /* 0x0007220000000800 */
[----:B0-----:R-:W-:Y:S01]  /*34f0*/  FMNMX.FTZ R38, R47, R46, !PT ;  /* 0x0000002e2f267209 */ /* 0x001fe20007810000 */
[--C-:B------:R-:W-:Y:S01]  /*3500*/  FFMA.FTZ R46, R30, UR35, -R59.reuse ;  /* 0x000000231e2e7c23 */ /* 0x100fe2000801083b */
[----:B------:R-:W-:-:S03]  /*3510*/  FFMA.FTZ R47, R31, UR35, -R59 ;  /* 0x000000231f2f7c23 */ /* 0x000fc6000801083b */
[----:B------:R-:W0:Y:S02]  /*3520*/  SHFL.BFLY PT, R75, R38, 0x1, 0x1f ;  /* 0x0c201f00264b7f89 */ /* 0x000e2400000e0000 */
[----:B------:R-:W5:Y:S01]  /*3530*/  MUFU.EX2 R0, R0 ;  /* 0x0000000000007308 */ /* 0x000f620000000800 */
[----:B---3--:R-:W-:-:S07]  /*3540*/  CS2R R88, SRZ ;  /* 0x0000000000587805 */ /* 0x008fce000001ff00 */
[----:B------:R-:W3:Y:S08]  /*3550*/  MUFU.EX2 R5, R5 ;  /* 0x0000000500057308 */ /* 0x000ef00000000800 */
[----:B------:R-:W-:Y:S01]  /*3560*/  MUFU.EX2 R19, R19 ;  /* 0x0000001300137308 */ /* 0x000fe20000000800 */
[----:B0-----:R-:W-:Y:S01]  /*3570*/  FMNMX.FTZ R76, R38, R75, !PT ;  /* 0x0000004b264c7209 */ /* 0x001fe20007810000 */
[--C-:B------:R-:W-:Y:S01]  /*3580*/  FFMA.FTZ R38, R14, UR35, -R59.reuse ;  /* 0x000000230e267c23 */ /* 0x100fe2000801083b */
[----:B------:R-:W-:-:S05]  /*3590*/  FFMA.FTZ R59, R13, UR35, -R59 ;  /* 0x000000230d3b7c23 */ /* 0x000fca000801083b */
[----:B------:R-:W-:Y:S01]  /*35a0*/  MUFU.EX2 R26, R26 ;  /* 0x0000001a001a7308 */ /* 0x000fe20000000800 */
[C---:B------:R-:W-:Y:S01]  /*35b0*/  FSETP.NEU.FTZ.AND P1, PT, R76.reuse, -INF , PT ;  /* 0xff8000004c00780b */ /* 0x040fe20003f3d000 */
[----:B------:R-:W-:-:S05]  /*35c0*/  FMUL.FTZ R79, R76, UR35 ;  /* 0x000000234c4f7c20 */ /* 0x000fca0008410000 */
[----:B------:R-:W-:Y:S01]  /*35d0*/  FSEL R79, R79, RZ, P1 ;  /* 0x000000ff4f4f7208 */ /* 0x000fe20000800000 */
[----:B------:R-:W-:Y:S04]  /*35e0*/  MUFU.EX2 R21, R21 ;  /* 0x0000001500157308 */ /* 0x000fe80000000800 */
[--C-:B------:R-:W-:Y:S01]  /*35f0*/  FFMA.FTZ R13, R52, UR35, -R79.reuse ;  /* 0x00000023340d7c23 */ /* 0x100fe2000801084f */
[--C-:B------:R-:W-:Y:S01]  /*3600*/  FFMA.FTZ R52, R58, UR35, -R79.reuse ;  /* 0x000000233a347c23 */ /* 0x100fe2000801084f */
        /* <DEDUP_REMOVED lines=9> */
[----:B------:R-:W-:Y:S01]  /*36a0*/  IADD3 R14, R17, -R14, RZ ;  /* 0x8000000e110e7210 */ /* 0x000fe20007ffe0ff */
[--C-:B------:R-:W-:Y:S01]  /*36b0*/  FFMA.FTZ R30, R61, UR35, -R79.reuse ;  /* 0x000000233d1e7c23 */ /* 0x100fe2000801084f */
[----:B------:R-:W-:Y:S01]  /*36c0*/  SHF.R.S32.HI R22, RZ, 0x4, R12 ;  /* 0x00000004ff167819 */ /* 0x000fe2000001140c */
[----:B------:R-:W-:Y:S01]  /*36d0*/  MUFU.EX2 R13, R13 ;  /* 0x0000000d000d7308 */ /* 0x000fe20000000800 */
[----:B------:R-:W-:Y:S01]  /*36e0*/  SHF.R.S32.HI R25, RZ, 0x1f, R14 ;  /* 0x0000001fff197819 */ /* 0x000fe2000001140e */
[--C-:B------:R-:W-:Y:S01]  /*36f0*/  FFMA.FTZ R61, R55, UR35, -R79.reuse ;  /* 0x00000023373d7c23 */ /* 0x100fe2000801084f */
[----:B------:R-:W-:Y:S01]  /*3700*/  LEA.HI R17, R18, R17, RZ, 0x5 ;  /* 0x0000001112117211 */ /* 0x000fe200078f28ff */
[--C-:B------:R-:W-:Y:S01]  /*3710*/  FFMA.FTZ R55, R56, UR35, -R79.reuse ;  /* 0x0000002338377c23 */ /* 0x100fe2000801084f */
[----:B------:R-:W-:Y:S01]  /*3720*/  LEA.HI R25, R25, R14, RZ, 0x3 ;  /* 0x0000000e19197211 */ /* 0x000fe200078f18ff */
[--C-:B------:R-:W-:Y:S01]  /*3730*/  FFMA.FTZ R56, R74, UR35, -R79.reuse ;  /* 0x000000234a387c23 */ /* 0x100fe2000801084f */
[--C-:B------:R-:W-:Y:S01]  /*3740*/  FFMA.FTZ R23, R23, UR35, -R79.reuse ;  /* 0x0000002317177c23 */ /* 0x100fe2000801084f */
[----:B------:R-:W0:Y:S01]  /*3750*/  MUFU.EX2 R30, R30 ;  /* 0x0000001e001e7308 */ /* 0x000e220000000800 */
[C---:B------:R-:W-:Y:S01]  /*3760*/  LOP3.LUT R51, R25.reuse, 0xfffffff8, RZ, 0xc0, !PT ;  /* 0xfffffff819337812 */ /* 0x040fe200078ec0ff */
[--C-:B------:R-:W-:Y:S01]  /*3770*/  FFMA.FTZ R8, R8, UR35, -R79.reuse ;  /* 0x0000002308087c23 */ /* 0x100fe2000801084f */
[----:B------:R-:W-:Y:S01]  /*3780*/  SHF.L.U32 R74, R25, 0x6, RZ ;  /* 0x00000006194a7819 */ /* 0x000fe200000006ff */
[--C-:B------:R-:W-:Y:S01]  /*3790*/  FFMA.FTZ R80, R80, UR35, -R79.reuse ;  /* 0x0000002350507c23 */ /* 0x100fe2000801084f */
[----:B------:R-:W-:Y:S01]  /*37a0*/  FFMA.FTZ R64, R64, UR35, -R79 ;  /* 0x0000002340407c23 */ /* 0x000fe2000801084f */
[----:B------:R-:W-:-:S02]  /*37b0*/  IMAD.IADD R14, R14, 0x1, -R51 ;  /* 0x000000010e0e7824 */ /* 0x000fc400078e0a33 */
[--C-:B------:R-:W-:Y:S01]  /*37c0*/  FFMA.FTZ R51, R27, UR35, -R79.reuse ;  /* 0x000000231b337c23 */ /* 0x100fe2000801084f */
[----:B------:R-:W-:Y:S01]  /*37d0*/  IMAD.SHL.U32 R27, R22, 0x8, RZ ;  /* 0x00000008161b7824 */ /* 0x000fe200078e00ff */
[----:B------:R-:W0:Y:S01]  /*37e0*/  MUFU.EX2 R31, R31 ;  /* 0x0000001f001f7308 */ /* 0x000e220000000800 */
[----:B------:R-:W-:Y:S01]  /*37f0*/  IMAD.SHL.U32 R12, R14, 0x40, RZ ;  /* 0x000000400e0c7824 */ /* 0x000fe200078e00ff */
[----:B------:R-:W-:Y:S01]  /*3800*/  LOP3.LUT R74, R74, 0x7ffffe00, RZ, 0xc0, !PT ;  /* 0x7ffffe004a4a7812 */ /* 0x000fe200078ec0ff */
[----:B------:R-:W-:Y:S01]  /*3810*/  IMAD.SHL.U32 R22, R17, 0x20, RZ ;  /* 0x0000002011167824 */ /* 0x000fe200078e00ff */
[----:B------:R-:W-:Y:S01]  /*3820*/  LOP3.LUT P1, RZ, R14, 0x4, RZ, 0xc0, !PT ;  /* 0x000000040eff7812 */ /* 0x000fe2000782c0ff */
[--C-:B------:R-:W-:Y:S01]  /*3830*/  FFMA.FTZ R17, R50, UR35, -R79.reuse ;  /* 0x0000002332117c23 */ /* 0x100fe2000801084f */
[----:B------:R-:W-:Y:S01]  /*3840*/  LOP3.LUT R12, R12, 0x1c0, RZ, 0xc0, !PT ;  /* 0x000001c00c0c7812 */ /* 0x000fe200078ec0ff */
[--C-:B------:R-:W-:Y:S01]  /*3850*/  FFMA.FTZ R50, R77, UR35, -R79.reuse ;  /* 0x000000234d327c23 */ /* 0x100fe2000801084f */
[----:B------:R1:W-:Y:S01]  /*3860*/  MUFU.EX2 R18, R23 ;  /* 0x0000001700127308 */ /* 0x0003e20000000800 */
[----:B------:R-:W-:Y:S01]  /*3870*/  LOP3.LUT R25, R22, 0x7ffffc00, RZ, 0xc0, !PT ;  /* 0x7ffffc0016197812 */ /* 0x000fe200078ec0ff */
[----:B------:R-:W-:Y:S01]  /*3880*/  FFMA.FTZ R63, R63, UR35, -R79 ;  /* 0x000000233f3f7c23 */ /* 0x000fe2000801084f */
[----:B------:R-:W-:Y:S01]  /*3890*/  LOP3.LUT R27, R12, 0x8, R27, 0xf8, !PT ;  /* 0x000000080c1b7812 */ /* 0x000fe200078ef81b */
[--C-:B------:R-:W-:Y:S01]  /*38a0*/  FFMA.FTZ R66, R66, UR35, -R79.reuse ;  /* 0x0000002342427c23 */ /* 0x100fe2000801084f */
[----:B------:R-:W-:Y:S01]  /*38b0*/  SHF.R.U32.HI R12, RZ, 0x3, R12 ;  /* 0x00000003ff0c7819 */ /* 0x000fe2000001160c */
[--C-:B------:R-:W-:Y:S01]  /*38c0*/  FFMA.FTZ R65, R65, UR35, -R79.reuse ;  /* 0x0000002341417c23 */ /* 0x100fe2000801084f */
[----:B------:R-:W-:Y:S01]  /*38d0*/  LOP3.LUT P2, RZ, R14, 0x2, RZ, 0xc0, !PT ;  /* 0x000000020eff7812 */ /* 0x000fe2000784c0ff */
[----:B------:R-:W0:Y:S01]  /*38e0*/  MUFU.EX2 R52, R52 ;  /* 0x0000003400347308 */ /* 0x000e220000000800 */
[----:B------:R-:W-:Y:S01]  /*38f0*/  LOP3.LUT R12, R27, R12, RZ, 0x3c, !PT ;  /* 0x0000000c1b0c7212 */ /* 0x000fe200078e3cff */
[----:B-1----:R-:W-:Y:S01]  /*3900*/  FADD.FTZ R23, R15, R20 ;  /* 0x000000140f177221 */ /* 0x002fe20000010000 */
[--C-:B------:R-:W-:Y:S01]  /*3910*/  FFMA.FTZ R14, R48, UR35, -R79.reuse ;  /* 0x00000023300e7c23 */ /* 0x100fe2000801084f */
[----:B------:R-:W-:Y:S01]  /*3920*/  FFMA.FTZ R27, R62, UR35, -R79 ;  /* 0x000000233e1b7c23 */ /* 0x000fe2000801084f */
[----:B------:R-:W-:Y:S01]  /*3930*/  IADD3 R74, R12, R74, R25 ;  /* 0x0000004a0c4a7210 */ /* 0x000fe20007ffe019 */
[----:B------:R-:W-:Y:S01]  /*3940*/  FFMA.FTZ R12, R49, UR35, -R79 ;  /* 0x00000023310c7c23 */ /* 0x000fe2000801084f */
[----:B--2---:R-:W-:Y:S01]  /*3950*/  FADD.FTZ R22, R2, R23 ;  /* 0x0000001702167221 */ /* 0x004fe20000010000 */
[----:B------:R-:W1:Y:S01]  /*3960*/  MUFU.EX2 R57, R57 ;  /* 0x0000003900397308 */ /* 0x000e620000000800 */
[--C-:B------:R-:W-:Y:S01]  /*3970*/  FFMA.FTZ R49, R73, UR35, -R79.reuse ;  /* 0x0000002349317c23 */ /* 0x100fe2000801084f */
[--C-:B------:R-:W-:Y:S01]  /*3980*/  FFMA.FTZ R68, R68, UR35, -R79.reuse ;  /* 0x0000002344447c23 */ /* 0x100fe2000801084f */
[----:B----4-:R-:W-:Y:S01]  /*3990*/  FADD.FTZ R23, R3, R22 ;  /* 0x0000001603177221 */ /* 0x010fe20000010000 */
[--C-:B------:R-:W-:Y:S01]  /*39a0*/  FFMA.FTZ R67, R67, UR35, -R79.reuse ;  /* 0x0000002343437c23 */ /* 0x100fe2000801084f */
[--C-:B------:R-:W-:Y:S01]  /*39b0*/  FFMA.FTZ R70, R70, UR35, -R79.reuse ;  /* 0x0000002346467c23 */ /* 0x100fe2000801084f */
[----:B------:R-:W-:Y:S01]  /*39c0*/  FFMA.FTZ R69, R69, UR35, -R79 ;  /* 0x0000002345457c23 */ /* 0x000fe2000801084f */
[----:B-----5:R-:W-:Y:S01]  /*39d0*/  FADD.FTZ R22, R0, R23 ;  /* 0x0000001700167221 */ /* 0x020fe20000010000 */
[----:B------:R-:W2:Y:S01]  /*39e0*/  MUFU.EX2 R8, R8 ;  /* 0x0000000800087308 */ /* 0x000ea20000000800 */
[----:B------:R-:W-:-:S02]  /*39f0*/  FFMA.FTZ R72, R72, UR35, -R79 ;  /* 0x0000002348487c23 */ /* 0x000fc4000801084f */
[----:B---3--:R-:W-:-:S04]  /*3a00*/  FADD.FTZ R25, R5, R22 ;  /* 0x0000001605197221 */ /* 0x008fc80000010000 */
[----:B------:R-:W-:Y:S01]  /*3a10*/  FADD.FTZ R22, R4, R25 ;  /* 0x0000001904167221 */ /* 0x000fe20000010000 */
[----:B------:R0:W-:Y:S03]  /*3a20*/  MUFU.EX2 R48, R12 ;  /* 0x0000000c00307308 */ /* 0x0001e60000000800 */
[----:B------:R-:W-:-:S04]  /*3a30*/  FADD.FTZ R25, R9, R22 ;  /* 0x0000001609197221 */ /* 0x000fc80000010000 */
[----:B------:R-:W-:Y:S01]  /*3a40*/  FADD.FTZ R22, R24, R25 ;  /* 0x0000001918167221 */ /* 0x000fe20000010000 */
[----:B------:R-:W3:Y:S01]  /*3a50*/  MUFU.EX2 R58, R58 ;  /* 0x0000003a003a7308 */ /* 0x000ee20000000800 */
[----:B0-----:R-:W-:Y:S01]  /*3a60*/  FADD.FTZ R12, R13, R30 ;  /* 0x0000001e0d0c7221 */ /* 0x001fe20000010000 */
[----:B------:R-:W-:Y:S02]  /*3a70*/  F2FP.BF16.F32.PACK_AB R24, R19, R24 ;  /* 0x000000181318723e */ /* 0x000fe400000010ff */
[----:B------:R-:W-:Y:S01]  /*3a80*/  F2FP.BF16.F32.PACK_AB R13, R30, R13 ;  /* 0x0000000d1e0d723e */ /* 0x000fe200000010ff */
[----:B------:R-:W-:-:S03]  /*3a90*/  FADD.FTZ R23, R31, R12 ;  /* 0x0000000c1f177221 */ /* 0x000fc60000010000 */
[----:B------:R-:W0:Y:S01]  /*3aa0*/  MUFU.EX2 R61, R61 ;  /* 0x0000003d003d7308 */ /* 0x000e220000000800 */
[----:B------:R-:W-:-:S04]  /*3ab0*/  FADD.FTZ R12, R52, R23 ;  /* 0x00000017340c7221 */ /* 0x000fc80000010000 */
[----:B-1----:R-:W-:Y:S01]  /*3ac0*/  FADD.FTZ R23, R57, R12 ;  /* 0x0000000c39177221 */ /* 0x002fe20000010000 */
[----:B------:R-:W-:Y:S01]  /*3ad0*/  F2FP.BF16.F32.PACK_AB R12, R20, R15 ;  /* 0x0000000f140c723e */ /* 0x000fe200000010ff */
[----:B------:R-:W-:Y:S01]  /*3ae0*/  FADD.FTZ R15, R19, R22 ;  /* 0x00000016130f7221 */ /* 0x000fe20000010000 */
[----:B------:R-:W1:Y:S01]  /*3af0*/  MUFU.EX2 R55, R55 ;  /* 0x0000003700377308 */ /* 0x000e620000000800 */
[----:B--2---:R-:W-:Y:S01]  /*3b00*/  FADD.FTZ R23, R8, R23 ;  /* 0x0000001708177221 */ /* 0x004fe20000010000 */
[----:B------:R-:W-:Y:S02]  /*3b10*/  F2FP.BF16.F32.PACK_AB R20, R5, R0 ;  /* 0x000000000514723e */ /* 0x000fe400000010ff */
[----:B------:R-:W-:Y:S01]  /*3b20*/  F2FP.BF16.F32.PACK_AB R22, R9, R4 ;  /* 0x000000040916723e */ /* 0x000fe200000010ff */
[----:B---3--:R-:W-:-:S03]  /*3b30*/  FADD.FTZ R0, R58, R23 ;  /* 0x000000173a007221 */ /* 0x008fc60000010000 */
[----:B------:R-:W2:Y:S01]  /*3b40*/  MUFU.EX2 R60, R60 ;  /* 0x0000003c003c7308 */ /* 0x000ea20000000800 */
[C---:B0-----:R-:W-:Y:S01]  /*3b50*/  FADD.FTZ R0, R61.reuse, R0 ;  /* 0x000000003d007221 */ /* 0x041fe20000010000 */
[----:B------:R-:W-:-:S06]  /*3b60*/  F2FP.BF16.F32.PACK_AB R23, R61, R58 ;  /* 0x0000003a3d17723e */ /* 0x000fcc00000010ff */
[----:B------:R-:W0:Y:S01]  /*3b70*/  MUFU.EX2 R56, R56 ;  /* 0x0000003800387308 */ /* 0x000e220000000800 */
[----:B-1----:R-:W-:-:S07]  /*3b80*/  FADD.FTZ R5, R55, R0 ;  /* 0x0000000037057221 */ /* 0x002fce0000010000 */
[----:B------:R-:W-:Y:S01]  /*3b90*/  MUFU.EX2 R28, R28 ;  /* 0x0000001c001c7308 */ /* 0x000fe20000000800 */
[C---:B--2---:R-:W-:Y:S01]  /*3ba0*/  FADD.FTZ R5, R60.reuse, R5 ;  /* 0x000000053c057221 */ /* 0x044fe20000010000 */
[----:B------:R-:W-:Y:S01]  /*3bb0*/  F2FP.BF16.F32.PACK_AB R25, R60, R55 ;  /* 0x000000373c19723e */ /* 0x000fe200000010ff */
[----:B------:R-:W-:-:S05]  /*3bc0*/  IMAD.MOV.U32 R55, RZ, RZ, 0x40 ;  /* 0x00000040ff377424 */ /* 0x000fca00078e00ff */
[----:B------:R-:W1:Y:S01]  /*3bd0*/  MUFU.EX2 R75, R75 ;  /* 0x0000004b004b7308 */ /* 0x000e620000000800 */
[----:B0-----:R-:W-:Y:S01]  /*3be0*/  FADD.FTZ R0, R56, R5 ;  /* 0x0000000538007221 */ /* 0x001fe20000010000 */
[----:B------:R-:W-:Y:S02]  /*3bf0*/  SEL R55, R55, 0xffffffc0, !P1 ;  /* 0xffffffc037377807 */ /* 0x000fe40004800000 */
[----:B------:R-:W-:-:S04]  /*3c00*/  PLOP3.LUT P1, PT, PT, PT, UP0, 0x80, 0x0 ;  /* 0x000000000000781c */ /* 0x000fc80003f2f008 */
[----:B------:R-:W0:Y:S08]  /*3c10*/  MUFU.EX2 R53, R53 ;  /* 0x0000003500357308 */ /* 0x000e300000000800 */
[----:B------:R2:W-:Y:S08]  /*3c20*/  MUFU.EX2 R62, R14 ;  /* 0x0000000e003e7308 */ /* 0x0005f00000000800 */
[----:B------:R-:W3:Y:S01]  /*3c30*/  MUFU.EX2 R34, R34 ;  /* 0x0000002200227308 */ /* 0x000ee20000000800 */
[----:B--2---:R-:W-:Y:S01]  /*3c40*/  F2FP.BF16.F32.PACK_AB R14, R3, R2 ;  /* 0x00000002030e723e */ /* 0x004fe200000010ff */
[----:B------:R-:W-:Y:S01]  /*3c50*/  FADD.FTZ R2, R26, R15 ;  /* 0x0000000f1a027221 */ /* 0x000fe20000010000 */
[----:B------:R-:W-:-:S02]  /*3c60*/  F2FP.BF16.F32.PACK_AB R26, R21, R26 ;  /* 0x0000001a151a723e */ /* 0x000fc400000010ff */
[----:B------:R-:W-:Y:S01]  /*3c70*/  F2FP.BF16.F32.PACK_AB R15, R52, R31 ;  /* 0x0000001f340f723e */ /* 0x000fe200000010ff */
[----:B------:R-:W-:Y:S01]  /*3c80*/  FADD.FTZ R19, R21, R2 ;  /* 0x0000000215137221 */ /* 0x000fe20000010000 */
[----:B------:R-:W-:Y:S01]  /*3c90*/  F2FP.BF16.F32.PACK_AB R21, R8, R57 ;  /* 0x000000390815723e */ /* 0x000fe200000010ff */
[----:B------:R-:W2:Y:S01]  /*3ca0*/  MUFU.EX2 R54, R54 ;  /* 0x0000003600367308 */ /* 0x000ea20000000800 */
[----:B-1----:R-:W-:Y:S01]  /*3cb0*/  FADD.FTZ R2, R75, R0 ;  /* 0x000000004b027221 */ /* 0x002fe20000010000 */
[----:B------:R-:W-:Y:S01]  /*3cc0*/  FADD.FTZ R8, R28, R19 ;  /* 0x000000131c087221 */ /* 0x000fe20000010000 */
[----:B------:R-:W-:Y:S02]  /*3cd0*/  LEA R0, R74, UR38, 0x1 ;  /* 0x000000264a007c11 */ /* 0x000fe4000f8e08ff */
[----:B0-----:R-:W-:Y:S01]  /*3ce0*/  FADD.FTZ R5, R53, R2 ;  /* 0x0000000235057221 */ /* 0x001fe20000010000 */
[C---:B------:R-:W-:Y:S01]  /*3cf0*/  FADD.FTZ R19, R29.reuse, R8 ;  /* 0x000000081d137221 */ /* 0x040fe20000010000 */
[----:B------:R-:W-:Y:S01]  /*3d00*/  F2FP.BF16.F32.PACK_AB R28, R29, R28 ;  /* 0x0000001c1d1c723e */ /* 0x000fe200000010ff */
[----:B------:R-:W0:Y:S01]  /*3d10*/  MUFU.EX2 R51, R51 ;  /* 0x0000003300337308 */ /* 0x000e220000000800 */
[----:B------:R-:W-:-:S02]  /*3d20*/  VIADD R52, R0, 0x21800 ;  /* 0x0002180000347836 */ /* 0x000fc40000000000 */
[----:B---3--:R-:W-:Y:S01]  /*3d30*/  FADD.FTZ R30, R34, R19 ;  /* 0x00000013221e7221 */ /* 0x008fe20000010000 */
[----:B------:R-:W-:Y:S01]  /*3d40*/  VIADD R8, R0, 0x21820 ;  /* 0x0002182000087836 */ /* 0x000fe20000000000 */
[----:B------:R1:W-:Y:S01]  /*3d50*/  STSM.16.M88.4 [R0+0x21800], R12 ;  /* 0x0218000c00007844 */ /* 0x0003e20000000200 */
[----:B------:R-:W-:Y:S02]  /*3d60*/  @P2 VIADD R8, R52, 0xffffffe0 ;  /* 0xffffffe034082836 */ /* 0x000fe40000000000 */
[----:B------:R-:W-:Y:S01]  /*3d70*/  FADD.FTZ R30, R45, R30 ;  /* 0x0000001e2d1e7221 */ /* 0x000fe20000010000 */
[----:B------:R-:W3:Y:S01]  /*3d80*/  MUFU.EX2 R43, R43 ;  /* 0x0000002b002b7308 */ /* 0x000ee20000000800 */
[----:B--2---:R-:W-:Y:S01]  /*3d90*/  FADD.FTZ R2, R54, R5 ;  /* 0x0000000536027221 */ /* 0x004fe20000010000 */
[----:B------:R2:W-:Y:S01]  /*3da0*/  STSM.16.M88.4 [R8], R20 ;  /* 0x0000001408007844 */ /* 0x0005e20000000200 */
[----:B------:R-:W-:-:S05]  /*3db0*/  IADD3 R5, R52, R55, RZ ;  /* 0x0000003734057210 */ /* 0x000fca0007ffe0ff */
[----:B------:R-:W4:Y:S01]  /*3dc0*/  MUFU.EX2 R42, R42 ;  /* 0x0000002a002a7308 */ /* 0x000f220000000800 */
[----:B0-----:R-:W-:-:S04]  /*3dd0*/  FADD.FTZ R19, R51, R2 ;  /* 0x0000000233137221 */ /* 0x001fc80000010000 */
[----:B------:R-:W-:-:S03]  /*3de0*/  FADD.FTZ R2, R18, R19 ;  /* 0x0000001312027221 */ /* 0x000fc60000010000 */
[----:B------:R-:W0:Y:S01]  /*3df0*/  MUFU.EX2 R17, R17 ;  /* 0x0000001100117308 */ /* 0x000e220000000800 */
[----:B---3--:R-:W-:-:S07]  /*3e00*/  FADD.FTZ R31, R43, R30 ;  /* 0x0000001e2b1f7221 */ /* 0x008fce0000010000 */
[----:B------:R-:W3:Y:S01]  /*3e10*/  MUFU.EX2 R41, R41 ;  /* 0x0000002900297308 */ /* 0x000ee20000000800 */
[C---:B----4-:R-:W-:Y:S01]  /*3e20*/  FADD.FTZ R30, R42.reuse, R31 ;  /* 0x0000001f2a1e7221 */ /* 0x050fe20000010000 */
[----:B-1----:R-:W-:-:S06]  /*3e30*/  F2FP.BF16.F32.PACK_AB R12, R42, R43 ;  /* 0x0000002b2a0c723e */ /* 0x002fcc00000010ff */
[----:B------:R-:W1:Y:S01]  /*3e40*/  MUFU.EX2 R44, R44 ;  /* 0x0000002c002c7308 */ /* 0x000e620000000800 */
[----:B0-----:R-:W-:-:S04]  /*3e50*/  FADD.FTZ R19, R17, R2 ;  /* 0x0000000211137221 */ /* 0x001fc80000010000 */
[----:B------:R-:W-:-:S03]  /*3e60*/  FADD.FTZ R2, R48, R19 ;  /* 0x0000001330027221 */ /* 0x000fc60000010000 */
[----:B------:R-:W0:Y:S01]  /*3e70*/  MUFU.EX2 R49, R49 ;  /* 0x0000003100317308 */ /* 0x000e220000000800 */
[----:B---3--:R-:W-:-:S07]  /*3e80*/  FADD.FTZ R31, R41, R30 ;  /* 0x0000001e291f7221 */ /* 0x008fce0000010000 */
[----:B------:R-:W3:Y:S01]  /*3e90*/  MUFU.EX2 R39, R39 ;  /* 0x0000002700277308 */ /* 0x000ee20000000800 */
[----:B-1----:R-:W-:Y:S01]  /*3ea0*/  FADD.FTZ R30, R44, R31 ;  /* 0x0000001f2c1e7221 */ /* 0x002fe20000010000 */
[----:B------:R-:W-:Y:S02]  /*3eb0*/  F2FP.BF16.F32.PACK_AB R31, R18, R51 ;  /* 0x00000033121f723e */ /* 0x000fe400000010ff */
[----:B------:R-:W-:-:S04]  /*3ec0*/  F2FP.BF16.F32.PACK_AB R14, R44, R41 ;  /* 0x000000292c0e723e */ /* 0x000fc800000010ff */
[----:B------:R-:W2:Y:S01]  /*3ed0*/  MUFU.EX2 R40, R40 ;  /* 0x0000002800287308 */ /* 0x000ea20000000800 */
[----:B0-----:R-:W-:-:S04]  /*3ee0*/  FADD.FTZ R19, R49, R2 ;  /* 0x0000000231137221 */ /* 0x001fc80000010000 */
[----:B------:R-:W-:-:S03]  /*3ef0*/  FADD.FTZ R19, R62, R19 ;  /* 0x000000133e137221 */ /* 0x000fc60000010000 */
[----:B------:R-:W0:Y:S01]  /*3f00*/  MUFU.EX2 R50, R50 ;  /* 0x0000003200327308 */ /* 0x000e220000000800 */
[----:B---3--:R-:W-:Y:S01]  /*3f10*/  FADD.FTZ R29, R39, R30 ;  /* 0x0000001e271d7221 */ /* 0x008fe20000010000 */
[----:B------:R-:W-:-:S06]  /*3f20*/  F2FP.BF16.F32.PACK_AB R30, R45, R34 ;  /* 0x000000222d1e723e */ /* 0x000fcc00000010ff */
[----:B------:R-:W1:Y:S01]  /*3f30*/  MUFU.EX2 R37, R37 ;  /* 0x0000002500257308 */ /* 0x000e620000000800 */
[----:B--2---:R-:W-:Y:S01]  /*3f40*/  FADD.FTZ R20, R40, R29 ;  /* 0x0000001d28147221 */ /* 0x004fe20000010000 */
[----:B------:R-:W-:Y:S02]  /*3f50*/  F2FP.BF16.F32.PACK_AB R29, R54, R53 ;  /* 0x00000035361d723e */ /* 0x000fe400000010ff */
[----:B------:R-:W-:-:S04]  /*3f60*/  F2FP.BF16.F32.PACK_AB R40, R40, R39 ;  /* 0x000000272828723e */ /* 0x000fc800000010ff */
[----:B------:R-:W2:Y:S01]  /*3f70*/  MUFU.EX2 R3, R80 ;  /* 0x0000005000037308 */ /* 0x000ea20000000800 */
[----:B0-----:R-:W-:-:S07]  /*3f80*/  FADD.FTZ R2, R50, R19 ;  /* 0x0000001332027221 */ /* 0x001fce0000010000 */
[----:B------:R-:W0:Y:S01]  /*3f90*/  MUFU.EX2 R36, R36 ;  /* 0x0000002400247308 */ /* 0x000e220000000800 */
[----:B-1----:R-:W-:-:S07]  /*3fa0*/  FADD.FTZ R13, R37, R20 ;  /* 0x00000014250d7221 */ /* 0x002fce0000010000 */
[----:B------:R1:W3:Y:S01]  /*3fb0*/  MUFU.EX2 R4, R27 ;  /* 0x0000001b00047308 */ /* 0x0002e20000000800 */
[C---:B--2---:R-:W-:Y:S01]  /*3fc0*/  FADD.FTZ R15, R3.reuse, R2 ;  /* 0x00000002030f7221 */ /* 0x044fe20000010000 */
[----:B------:R-:W-:-:S06]  /*3fd0*/  F2FP.BF16.F32.PACK_AB R41, R3, R50 ;  /* 0x000000320329723e */ /* 0x000fcc00000010ff */
[----:B------:R-:W2:Y:S01]  /*3fe0*/  MUFU.EX2 R35, R35 ;  /* 0x0000002300237308 */ /* 0x000ea20000000800 */
[----:B0-----:R-:W-:Y:S01]  /*3ff0*/  FADD.FTZ R2, R36, R13 ;  /* 0x0000000d24027221 */ /* 0x001fe20000010000 */
[----:B------:R-:W-:Y:S02]  /*4000*/  F2FP.BF16.F32.PACK_AB R13, R48, R17 ;  /* 0x00000011300d723e */ /* 0x000fe400000010ff */
[----:B-1----:R-:W-:Y:S02]  /*4010*/  F2FP.BF16.F32.PACK_AB R27, R75, R56 ;  /* 0x000000384b1b723e */ /* 0x002fe400000010ff */
[----:B------:R-:W-:Y:S02]  /*4020*/  F2FP.BF16.F32.PACK_AB R42, R36, R37 ;  /* 0x00000025242a723e */ /* 0x000fe400000010ff */
[----:B------:R-:W0:Y:S01]  /*4030*/  MUFU.EX2 R9, R64 ;  /* 0x0000004000097308 */ /* 0x000e220000000800 */
[----:B---3--:R-:W-:Y:S01]  /*4040*/  FADD.FTZ R20, R4, R15 ;  /* 0x0000000f04147221 */ /* 0x008fe20000010000 */
[----:B------:R-:W-:Y:S01]  /*4050*/  F2FP.BF16.F32.PACK_AB R15, R62, R49 ;  /* 0x000000313e0f723e */ /* 0x000fe200000010ff */
[----:B------:R-:W-:Y:S05]  /*4060*/  STSM.16.M88.4 [R5], R24 ;  /* 0x0000001805007844 */ /* 0x000fea0000000200 */
[----:B------:R-:W1:Y:S01]  /*4070*/  MUFU.EX2 R32, R32 ;  /* 0x0000002000207308 */ /* 0x000e620000000800 */
[----:B--2---:R-:W-:Y:S01]  /*4080*/  FADD.FTZ R17, R35, R2 ;  /* 0x0000000223117221 */ /* 0x004fe20000010000 */
[----:B------:R-:W-:-:S05]  /*4090*/  IMAD.IADD R2, R55, 0x1, R8 ;  /* 0x0000000137027824 */ /* 0x000fca00078e0208 */
[----:B------:R-:W-:Y:S01]  /*40a0*/  STSM.16.M88.4 [R2], R28 ;  /* 0x0000001c02007844 */ /* 0x000fe20000000200 */
[----:B------:R-:W2:Y:S01]  /*40b0*/  MUFU.EX2 R63, R63 ;  /* 0x0000003f003f7308 */ /* 0x000ea20000000800 */
[C---:B0-----:R-:W-:Y:S01]  /*40c0*/  FADD.FTZ R20, R9.reuse, R20 ;  /* 0x0000001409147221 */ /* 0x041fe20000010000 */
[----:B------:R-:W-:Y:S01]  /*40d0*/  F2FP.BF16.F32.PACK_AB R43, R9, R4 ;  /* 0x00000004092b723e */ /* 0x000fe200000010ff */
[----:B------:R0:W-:Y:S01]  /*40e0*/  STSM.16.M88.4 [R0+0x27800], R12 ;  /* 0x0278000c00007844 */ /* 0x0001e20000000200 */
[----:B------:R-:W-:-:S03]  /*40f0*/  VIADD R9, R8, 0x6000 ;  /* 0x0000600008097836 */ /* 0x000fc60000000000 */
[----:B------:R3:W-:Y:S01]  /*4100*/  STSM.16.M88.4 [R8+0x6000], R40 ;  /* 0x0060002808007844 */ /* 0x0007e20000000200 */
[----:B------:R-:W4:Y:S01]  /*4110*/  MUFU.EX2 R66, R66 ;  /* 0x0000004200427308 */ /* 0x000f220000000800 */
[C---:B-1----:R-:W-:Y:S01]  /*4120*/  FADD.FTZ R22, R32.reuse, R17 ;  /* 0x0000001120167221 */ /* 0x042fe20000010000 */
[----:B------:R-:W-:-:S06]  /*4130*/  F2FP.BF16.F32.PACK_AB R32, R32, R35 ;  /* 0x000000232020723e */ /* 0x000fcc00000010ff */
[----:B------:R-:W1:Y:S01]  /*4140*/  MUFU.EX2 R33, R33 ;  /* 0x0000002100217308 */ /* 0x000e620000000800 */
[----:B--2---:R-:W-:-:S07]  /*4150*/  FADD.FTZ R17, R63, R20 ;  /* 0x000000143f117221 */ /* 0x004fce0000010000 */
[----:B------:R-:W2:Y:S01]  /*4160*/  MUFU.EX2 R46, R46 ;  /* 0x0000002e002e7308 */ /* 0x000ea20000000800 */
[----:B----4-:R-:W-:-:S07]  /*4170*/  FADD.FTZ R20, R66, R17 ;  /* 0x0000001142147221 */ /* 0x010fce0000010000 */
[----:B------:R-:W4:Y:S01]  /*4180*/  MUFU.EX2 R65, R65 ;  /* 0x0000004100417308 */ /* 0x000f220000000800 */
[----:B-1----:R-:W-:-:S07]  /*4190*/  FADD.FTZ R19, R33, R22 ;  /* 0x0000001621137221 */ /* 0x002fce0000010000 */
[----:B------:R-:W1:Y:S01]  /*41a0*/  MUFU.EX2 R68, R68 ;  /* 0x0000004400447308 */ /* 0x000e620000000800 */
[C---:B--2---:R-:W-:Y:S01]  /*41b0*/  F2FP.BF16.F32.PACK_AB R34, R46.reuse, R33 ;  /* 0x000000212e22723e */ /* 0x044fe200000010ff */
[----:B------:R-:W-:Y:S01]  /*41c0*/  FADD.FTZ R22, R46, R19 ;  /* 0x000000132e167221 */ /* 0x000fe20000010000 */
[----:B------:R-:W-:-:S05]  /*41d0*/  F2FP.BF16.F32.PACK_AB R33, R66, R63 ;  /* 0x0000003f4221723e */ /* 0x000fca00000010ff */
[----:B------:R-:W2:Y:S01]  /*41e0*/  MUFU.EX2 R47, R47 ;  /* 0x0000002f002f7308 */ /* 0x000ea20000000800 */
[----:B----4-:R-:W-:-:S07]  /*41f0*/  FADD.FTZ R19, R65, R20 ;  /* 0x0000001441137221 */ /* 0x010fce0000010000 */
[----:B------:R-:W0:Y:S01]  /*4200*/  MUFU.EX2 R78, R78 ;  /* 0x0000004e004e7308 */ /* 0x000e220000000800 */
[C---:B-1----:R-:W-:Y:S01]  /*4210*/  F2FP.BF16.F32.PACK_AB R35, R68.reuse, R65 ;  /* 0x000000414423723e */ /* 0x042fe200000010ff */
[----:B------:R-:W-:-:S04]  /*4220*/  FADD.FTZ R20, R68, R19 ;  /* 0x0000001344147221 */ /* 0x000fc80000010000 */
[----:B------:R3:W-:Y:S02]  /*4230*/  STSM.16.M88.4 [R5+0x6000], R32 ;  /* 0x0060002005007844 */ /* 0x0007e40000000200 */
[----:B------:R-:W1:Y:S01]  /*4240*/  MUFU.EX2 R38, R38 ;  /* 0x0000002600267308 */ /* 0x000e620000000800 */
[----:B--2---:R-:W-:-:S07]  /*4250*/  FADD.FTZ R21, R47, R22 ;  /* 0x000000162f157221 */ /* 0x004fce0000010000 */
[----:B------:R-:W2:Y:S01]  /*4260*/  MUFU.EX2 R59, R59 ;  /* 0x0000003b003b7308 */ /* 0x000ea20000000800 */
[C---:B0-----:R-:W-:Y:S01]  /*4270*/  F2FP.BF16.F32.PACK_AB R12, R78.reuse, R47 ;  /* 0x0000002f4e0c723e */ /* 0x041fe200000010ff */
[----:B------:R-:W-:-:S06]  /*4280*/  FADD.FTZ R21, R78, R21 ;  /* 0x000000154e157221 */ /* 0x000fcc0000010000 */
[----:B------:R-:W0:Y:S01]  /*4290*/  MUFU.EX2 R67, R67 ;  /* 0x0000004300437308 */ /* 0x000e220000000800 */
[----:B-1----:R-:W-:-:S07]  /*42a0*/  FADD.FTZ R4, R38, R21 ;  /* 0x0000001526047221 */ /* 0x002fce0000010000 */
[----:B------:R-:W1:Y:S01]  /*42b0*/  MUFU.EX2 R18, R69 ;  /* 0x0000004500127308 */ /* 0x000e620000000800 */
[C---:B--2---:R-:W-:Y:S01]  /*42c0*/  F2FP.BF16.F32.PACK_AB R14, R59.reuse, R38 ;  /* 0x000000263b0e723e */ /* 0x044fe200000010ff */
[----:B------:R-:W-:-:S06]  /*42d0*/  FADD.FTZ R4, R59, R4 ;  /* 0x000000043b047221 */ /* 0x000fcc0000010000 */
[----:B------:R-:W-:Y:S01]  /*42e0*/  MUFU.EX2 R70, R70 ;  /* 0x0000004600467308 */ /* 0x000fe20000000800 */
[----:B0-----:R-:W-:-:S07]  /*42f0*/  FADD.FTZ R3, R67, R20 ;  /* 0x0000001443037221 */ /* 0x001fce0000010000 */
[----:B------:R-:W0:Y:S01]  /*4300*/  MUFU.EX2 R17, R72 ;  /* 0x0000004800117308 */ /* 0x000e220000000800 */
[C---:B-1----:R-:W-:Y:S01]  /*4310*/  F2FP.BF16.F32.PACK_AB R13, R18.reuse, R67 ;  /* 0x00000043120d723e */ /* 0x042fe200000010ff */
[----:B------:R-:W-:Y:S01]  /*4320*/  FADD.FTZ R3, R18, R3 ;  /* 0x0000000312037221 */ /* 0x000fe20000010000 */
[----:B0-----:R-:W-:-:S03]  /*4330*/  F2FP.BF16.F32.PACK_AB R15, R17, R70 ;  /* 0x00000046110f723e */ /* 0x001fc600000010ff */
[----:B------:R-:W-:Y:S02]  /*4340*/  FADD.FTZ R70, R70, R3 ;  /* 0x0000000346467221 */ /* 0x000fe40000010000 */
[----:B------:R3:W-:Y:S02]  /*4350*/  STSM.16.M88.4 [R2+0x6000], R12 ;  /* 0x0060000c02007844 */ /* 0x0007e40000000200 */
[----:B------:R-:W-:Y:S01]  /*4360*/  FADD.FTZ R3, R17, R70 ;  /* 0x0000004611037221 */ /* 0x000fe20000010000 */
[----:B------:R0:W-:Y:S06]  /*4370*/  MEMBAR.ALL.CTA ;  /* 0x0000000000007992 */ /* 0x0001ec0000008000 */
[----:B0-----:R-:W0:Y:S02]  /*4380*/  FENCE.VIEW.ASYNC.S ;  /* 0x00000000000073c6 */ /* 0x001e240000000000 */
[----:B0-----:R-:W-:Y:S01]  /*4390*/  NOP ;  /* 0x0000000000007918 */ /* 0x001fe20000000000 */
[----:B------:R-:W-:Y:S05]  /*43a0*/  @!P1 BRA `(.L_x_11927) ;  /* 0x0000003000d09947 */ /* 0x000fea0003800000 */
[----:B---3--:R-:W-:Y:S01]  /*43b0*/  IMAD.MOV.U32 R13, RZ, RZ, R76 ;  /* 0x000000ffff0d7224 */ /* 0x008fe200078e004c */
[----:B------:R-:W-:Y:S01]  /*43c0*/  MOV R135, RZ ;  /* 0x000000ff00877202 */ /* 0x000fe20000000f00 */
[----:B------:R-:W-:Y:S01]  /*43d0*/  IMAD.MOV.U32 R12, RZ, RZ, R71 ;  /* 0x000000ffff0c7224 */ /* 0x000fe200078e0047 */
[----:B------:R-:W-:Y:S01]  /*43e0*/  UMOV UR42, URZ ;  /* 0x0000003f002a7c82 */ /* 0x000fe20008000000 */
[----:B------:R-:W-:Y:S01]  /*43f0*/  UMOV UR5, URZ ;  /* 0x0000003f00057c82 */ /* 0x000fe20008000000 */
[----:B------:R-:W-:Y:S01]  /*4400*/  ULDC UR34, c[0x0][0x288] ;  /* 0x0000a20000227ab9 */ /* 0x000fe20000000800 */
[----:B------:R-:W-:Y:S01]  /*4410*/  ULDC UR33, c[0x0][0x2f0] ;  /* 0x0000bc0000217ab9 */ /* 0x000fe20000000800 */
[----:B------:R-:W-:Y:S01]  /*4420*/  ULDC UR7, c[0x0][0x9d8] ;  /* 0x0002760000077ab9 */ /* 0x000fe20000000800 */
[----:B------:R-:W-:-:S05]  /*4430*/  ULDC UR35, c[0x0][0x988] ;  /* 0x0002620000237ab9 */ /* 0x000fca0000000800 */
.L_x_11938:
        /* <DEDUP_REMOVED lines=8> */
.L_x_11929:
        /* <DEDUP_REMOVED lines=9> */
.L_x_11930:
[----:B-1----:R-:W-:Y:S05]  /*4550*/  @P1 BRA `(.L_x_11928) ;  /* 0x0000000000081947 */ /* 0x002fea0003800000 */
[----:B------:R-:W1:Y:S02]  /*4560*/  SYNCS.PHASECHK.TRANS64.TRYWAIT P1, [UR4+0x2d830], R14 ;  /* 0x02d8300eff0075a7 */ /* 0x000e640008020144 */
[----:B-1----:R-:W-:Y:S05]  /*4570*/  @!P1 BRA `(.L_x_11931) ;  /* 0x000000b400dc9947 */ /* 0x002fea0003800000 */
.L_x_11928:
        /* <DEDUP_REMOVED lines=42> */
.L_x_11933:
[----:B------:R-:W-:Y:S01]  /*4820*/  ULEA UR10, UR5, UR38, 0x3 ;  /* 0x00000026050a7291 */ /* 0x000fe2000f8e183f */
[----:B------:R-:W-:-:S05]  /*4830*/  IMAD.U32 R14, RZ, RZ, UR42 ;  /* 0x0000002aff0e7e24 */ /* 0x000fca000f8e00ff */
[----:B------:R-:W-:-:S04]  /*4840*/  SHF.L.U32 R14, R14, 0x1f, RZ ;  /* 0x0000001f0e0e7819 */ /* 0x000fc800000006ff */
[----:B------:R0:W1:Y:S01]  /*4850*/  SYNCS.PHASECHK.TRANS64.TRYWAIT P1, [UR10+0x2d850], R14 ;  /* 0x02d8500eff0075a7 */ /* 0x000062000802014a */
[----:B------:R-:W-:Y:S05]  /*4860*/  @!P0 BRA `(.L_x_11934) ;  /* 0x0000000000048947 */ /* 0x000fea0003800000 */
[----:B------:R-:W-:Y:S01]  /*4870*/  BPT.TRAP 0x1 ;  /* 0x000000040000795c */ /* 0x000fe20000300000 */
.L_x_11934:
[----:B-1----:R-:W-:Y:S05]  /*4880*/  @P1 BRA `(.L_x_11932) ;  /* 0x0000000000081947 */ /* 0x002fea0003800000 */
[----:B------:R-:W1:Y:S02]  /*4890*/  SYNCS.PHASECHK.TRANS64.TRYWAIT P1, [UR10+0x2d850], R14 ;  /* 0x02d8500eff0075a7 */ /* 0x000e64000802014a */
[----:B-1----:R-:W-:Y:S05]  /*48a0*/  @!P1 BRA `(.L_x_11935) ;  /* 0x000000b400289947 */ /* 0x002fea0003800000 */
.L_x_11932:
        /* <DEDUP_REMOVED lines=71> */
.L_x_11936:
[----:B------:R-:W-:Y:S01]  /*4d20*/  UISETP.NE.AND UP0, UPT, UR41, URZ, UPT ;  /* 0x0000003f2900728c */ /* 0x000fe2000bf05270 */
[----:B------:R-:W-:Y:S01]  /*4d30*/  FMUL.FTZ R17, R30, UR7 ;  /* 0x000000071e117c20 */ /* 0x000fe20008410000 */
[----:B------:R-:W-:Y:S01]  /*4d40*/  MOV R137, R10 ;  /* 0x0000000a00897202 */ /* 0x000fe20000000f00 */
[----:B------:R-:W-:Y:S01]  /*4d50*/  FMUL.FTZ R144, R33, UR7 ;  /* 0x0000000721907c20 */ /* 0x000fe20008410000 */
[----:B------:R-:W-:Y:S01]  /*4d60*/  FMUL.FTZ R140, R24, UR7 ;  /* 0x00000007188c7c20 */ /* 0x000fe20008410000 */
[----:B------:R-:W-:Y:S01]  /*4d70*/  IMAD.MOV.U32 R136, RZ, RZ, -0x2 ;  /* 0xfffffffeff887424 */ /* 0x000fe200078e00ff */
[----:B------:R-:W-:Y:S01]  /*4d80*/  PLOP3.LUT P1, PT, PT, PT, UP0, 0x80, 0x0 ;  /* 0x000000000000781c */ /* 0x000fe20003f2f008 */
[----:B------:R-:W-:Y:S01]  /*4d90*/  FMUL.FTZ R139, R25, UR7 ;  /* 0x00000007198b7c20 */ /* 0x000fe20008410000 */
[----:B------:R-:W-:Y:S01]  /*4da0*/  PLOP3.LUT P2, PT, PT, PT, UP0, 0x80, 0x0 ;  /* 0x000000000000781c */ /* 0x000fe20003f4f008 */
[----:B------:R-:W-:Y:S01]  /*4db0*/  FMUL.FTZ R20, R35, UR7 ;  /* 0x0000000723147c20 */ /* 0x000fe20008410000 */
[----:B------:R-:W1:Y:S01]  /*4dc0*/  MUFU.TANH R140, R140 ;  /* 0x0000008c008c7308 */ /* 0x000e620000002400 */
[----:B------:R-:W-:Y:S01]  /*4dd0*/  @UP0 ULDC UR10, c[0x0][0x44c] ;  /* 0x00011300000a0ab9 */ /* 0x000fe20000000800 */
[----:B------:R-:W-:-:S02]  /*4de0*/  IMAD.U32 R35, RZ, RZ, UR33 ;  /* 0x00000021ff237e24 */ /* 0x000fc4000f8e00ff */
[----:B------:R-:W-:Y:S01]  /*4df0*/  FMUL.FTZ R138, R28, UR7 ;  /* 0x000000071c8a7c20 */ /* 0x000fe20008410000 */
[----:B------:R-:W-:Y:S01]  /*4e00*/  FMUL.FTZ R143, R29, UR7 ;  /* 0x000000071d8f7c20 */ /* 0x000fe20008410000 */
[----:B------:R-:W-:Y:S01]  /*4e10*/  FMUL.FTZ R145, R32, UR7 ;  /* 0x0000000720917c20 */ /* 0x000fe20008410000 */
[----:B------:R-:W-:Y:S01]  /*4e20*/  FMUL.FTZ R36, R36, UR7 ;  /* 0x0000000724247c20 */ /* 0x000fe20008410000 */
[----:B------:R-:W-:Y:S01]  /*4e30*/  FMUL.FTZ R19, R34, UR7 ;  /* 0x0000000722137c20 */ /* 0x000fe20008410000 */
[----:B------:R-:W2:Y:S01]  /*4e40*/  MUFU.TANH R139, R139 ;  /* 0x0000008b008b7308 */ /* 0x000ea20000002400 */
[----:B------:R-:W-:Y:S01]  /*4e50*/  @P1 IMAD.HI.U32 R30, R10, UR10, RZ ;  /* 0x0000000a0a1e1c27 */ /* 0x000fe2000f8e00ff */
[----:B------:R-:W-:-:S03]  /*4e60*/  @UP0 ULDC UR10, c[0x0][0x450] ;  /* 0x00011400000a0ab9 */ /* 0x000fc60000000800 */
[----:B------:R-:W-:Y:S01]  /*4e70*/  FMUL.FTZ R37, R37, UR7 ;  /* 0x0000000725257c20 */ /* 0x000fe20008410000 */
[----:B------:R-:W-:Y:S01]  /*4e80*/  FMUL.FTZ R21, R38, UR7 ;  /* 0x0000000726157c20 */ /* 0x000fe20008410000 */
[----:B------:R-:W-:Y:S01]  /*4e90*/  FMUL.FTZ R38, R40, UR7 ;  /* 0x0000000728267c20 */ /* 0x000fe20008410000 */
[----:B------:R-:W-:Y:S01]  /*4ea0*/  @P2 SHF.R.U32.HI R137, RZ, UR10, R30 ;  /* 0x0000000aff892c19 */ /* 0x000fe2000801161e */
[----:B------:R-:W-:Y:S01]  /*4eb0*/  UMOV UR10, 0xffffff80 ;  /* 0xffffff80000a7882 */ /* 0x000fe20000000000 */
[----:B------:R-:W3:Y:S01]  /*4ec0*/  MUFU.TANH R138, R138 ;  /* 0x0000008a008a7308 */ /* 0x000ee20000002400 */
[----:B------:R-:W-:Y:S01]  /*4ed0*/  UIMAD UR10, UR39, UR10, 0x1 ;  /* 0x00000001270a74a4 */ /* 0x000fe2000f8e020a */
[----:B------:R-:W-:Y:S01]  /*4ee0*/  FMUL.FTZ R40, R44, UR7 ;  /* 0x000000072c287c20 */ /* 0x000fe20008410000 */
[----:B------:R-:W4:Y:S01]  /*4ef0*/  SHFL.IDX PT, R33, R137, RZ, 0x1c1f ;  /* 0x001c1fff89217589 */ /* 0x000f2200000e0000 */
[----:B------:R-:W-:Y:S01]  /*4f00*/  FMUL.FTZ R44, R52, UR7 ;  /* 0x00000007342c7c20 */ /* 0x000fe20008410000 */
[----:B------:R-:W-:Y:S01]  /*4f10*/  FMUL.FTZ R22, R39, UR7 ;  /* 0x0000000727167c20 */ /* 0x000fe20008410000 */
[----:B------:R-:W-:Y:S01]  /*4f20*/  FMUL.FTZ R39, R41, UR7 ;  /* 0x0000000729277c20 */ /* 0x000fe20008410000 */
[----:B------:R-:W-:Y:S01]  /*4f30*/  IMAD R136, R11, R136, UR10 ;  /* 0x0000000a0b887e24 */ /* 0x000fe2000f8e0288 */
[----:B------:R-:W5:Y:S01]  /*4f40*/  MUFU.TANH R143, R143 ;  /* 0x0000008f008f7308 */ /* 0x000f620000002400 */
[----:B------:R-:W-:Y:S01]  /*4f50*/  FMUL.FTZ R28, R51, UR7 ;  /* 0x00000007331c7c20 */ /* 0x000fe20008410000 */
[----:B------:R-:W-:Y:S01]  /*4f60*/  FMUL.FTZ R41, R45, UR7 ;  /* 0x000000072d297c20 */ /* 0x000fe20008410000 */
[----:B------:R-:W-:-:S02]  /*4f70*/  IMAD R136, R35, UR40, R136 ;  /* 0x0000002823887c24 */ /* 0x000fc4000f8e0288 */
        /* <DEDUP_REMOVED lines=10> */
[----:B0-----:R-:W-:Y:S01]  /*5020*/  FMUL.FTZ R14, R26, UR7 ;  /* 0x000000071a0e7c20 */ /* 0x001fe20008410000 */
[----:B------:R-:W-:Y:S01]  /*5030*/  FMUL.FTZ R26, R47, UR7 ;  /* 0x000000072f1a7c20 */ /* 0x000fe20008410000 */
[----:B------:R-:W0:Y:S01]  /*5040*/  MUFU.TANH R144, R144 ;  /* 0x0000009000907308 */ /* 0x000e220000002400 */
[----:B------:R-:W-:Y:S01]  /*5050*/  FMUL.FTZ R47, R57, UR7 ;  /* 0x00000007392f7c20 */ /* 0x000fe20008410000 */
[----:B------:R-:W-:Y:S01]  /*5060*/  FMUL.FTZ R49, R60, UR7 ;  /* 0x000000073c317c20 */ /* 0x000fe20008410000 */
[----:B----4-:R-:W-:Y:S01]  /*5070*/  IADD3 R146, R33, -UR34, R136 ;  /* 0x8000002221927c10 */ /* 0x010fe2000fffe088 */
[----:B------:R-:W-:Y:S01]  /*5080*/  FMUL.FTZ R48, R61, UR7 ;  /* 0x000000073d307c20 */ /* 0x000fe20008410000 */
[----:B------:R-:W-:Y:S01]  /*5090*/  FMUL.FTZ R15, R27, UR7 ;  /* 0x000000071b0f7c20 */ /* 0x000fe20008410000 */
[----:B------:R-:W-:Y:S01]  /*50a0*/  FMUL.FTZ R27, R50, UR7 ;  /* 0x00000007321b7c20 */ /* 0x000fe20008410000 */
[C---:B------:R-:W-:Y:S01]  /*50b0*/  ISETP.GT.AND P1, PT, R146.reuse, RZ, PT ;  /* 0x000000ff9200720c */ /* 0x040fe20003f24270 */
[----:B------:R-:W4:Y:S01]  /*50c0*/  MUFU.TANH R36, R36 ;  /* 0x0000002400247308 */ /* 0x000f220000002400 */
[----:B------:R-:W-:Y:S01]  /*50d0*/  ISETP.GT.AND P2, PT, R146, 0x1, PT ;  /* 0x000000019200780c */ /* 0x000fe20003f44270 */
[----:B------:R-:W-:Y:S01]  /*50e0*/  FMUL.FTZ R50, R64, UR7 ;  /* 0x0000000740327c20 */ /* 0x000fe20008410000 */
[----:B-1----:R-:W-:Y:S01]  /*50f0*/  FSEL R140, R140, -INF , P1 ;  /* 0xff8000008c8c7808 */ /* 0x002fe20000800000 */
[----:B------:R-:W-:Y:S01]  /*5100*/  FMUL.FTZ R18, R31, UR7 ;  /* 0x000000071f127c20 */ /* 0x000fe20008410000 */
[----:B------:R-:W-:Y:S01]  /*5110*/  ISETP.GT.AND P1, PT, R146, 0x8, PT ;  /* 0x000000089200780c */ /* 0x000fe20003f24270 */
[----:B------:R-:W-:Y:S01]  /*5120*/  FMUL.FTZ R31, R58, UR7 ;  /* 0x000000073a1f7c20 */ /* 0x000fe20008410000 */
[----:B--2---:R-:W-:Y:S01]  /*5130*/  FSEL R139, R139, -INF , P2 ;  /* 0xff8000008b8b7808 */ /* 0x004fe20001000000 */
[----:B------:R-:W1:Y:S01]  /*5140*/  MUFU.TANH R37, R37 ;  /* 0x0000002500257308 */ /* 0x000e620000002400 */
[----:B------:R-:W-:Y:S01]  /*5150*/  FMNMX.FTZ R34, R140, R12, !PT ;  /* 0x0000000c8c227209 */ /* 0x000fe20007810000 */
[----:B------:R-:W-:Y:S01]  /*5160*/  FMUL.FTZ R32, R59, UR7 ;  /* 0x000000073b207c20 */ /* 0x000fe20008410000 */
[----:B------:R-:W-:Y:S01]  /*5170*/  ISETP.GT.AND P2, PT, R146, 0x9, PT ;  /* 0x000000099200780c */ /* 0x000fe20003f44270 */
[----:B------:R-:W-:Y:S01]  /*5180*/  FMUL.FTZ R80, R80, UR7 ;  /* 0x0000000750507c20 */ /* 0x000fe20008410000 */
[----:B---3--:R-:W-:Y:S01]  /*5190*/  FSEL R138, R138, -INF , P1 ;  /* 0xff8000008a8a7808 */ /* 0x008fe20000800000 */
[----:B------:R-:W-:Y:S01]  /*51a0*/  FMUL.FTZ R81, R81, UR7 ;  /* 0x0000000751517c20 */ /* 0x000fe20008410000 */
[----:B------:R-:W-:Y:S01]  /*51b0*/  FMNMX.FTZ R35, R139, R34, !PT ;  /* 0x000000228b237209 */ /* 0x000fe20007810000 */
[----:B------:R-:W2:Y:S01]  /*51c0*/  MUFU.TANH R38, R38 ;  /* 0x0000002600267308 */ /* 0x000ea20000002400 */
[----:B------:R-:W-:Y:S01]  /*51d0*/  ISETP.GT.AND P1, PT, R146, 0x10, PT ;  /* 0x000000109200780c */ /* 0x000fe20003f24270 */
[----:B------:R-:W-:Y:S01]  /*51e0*/  FMUL.FTZ R84, R84, UR7 ;  /* 0x0000000754547c20 */ /* 0x000fe20008410000 */
[----:B-----5:R-:W-:Y:S01]  /*51f0*/  FSEL R33, R143, -INF , P2 ;  /* 0xff8000008f217808 */ /* 0x020fe20001000000 */
[----:B------:R-:W-:Y:S01]  /*5200*/  FMUL.FTZ R85, R85, UR7 ;  /* 0x0000000755557c20 */ /* 0x000fe20008410000 */
[----:B------:R-:W-:Y:S01]  /*5210*/  FMNMX.FTZ R52, R138, R35, !PT ;  /* 0x000000238a347209 */ /* 0x000fe20007810000 */
[----:B------:R-:W-:Y:S01]  /*5220*/  FMUL.FTZ R63, R63, UR7 ;  /* 0x000000073f3f7c20 */ /* 0x000fe20008410000 */
[C---:B------:R-:W-:Y:S01]  /*5230*/  ISETP.GT.AND P2, PT, R146.reuse, 0x11, PT ;  /* 0x000000119200780c */ /* 0x040fe20003f44270 */
[----:B------:R-:W3:Y:S01]  /*5240*/  MUFU.TANH R39, R39 ;  /* 0x0000002700277308 */ /* 0x000ee20000002400 */
[----:B------:R-:W-:Y:S01]  /*5250*/  FSEL R34, R145, -INF , P1 ;  /* 0xff80000091227808 */ /* 0x000fe20000800000 */
[----:B------:R-:W5:Y:S01]  /*5260*/  S2UR UR11, SR_CgaCtaId ;  /* 0x00000000000b79c3 */ /* 0x000f620000008800 */
[----:B------:R-:W-:Y:S01]  /*5270*/  FMNMX.FTZ R51, R33, R52, !PT ;  /* 0x0000003421337209 */ /* 0x000fe20007810000 */
[----:B------:R-:W-:Y:S01]  /*5280*/  ULEA UR10, UR4, UR38, 0x3 ;  /* 0x00000026040a7291 */ /* 0x000fe2000f8e183f */
[----:B------:R-:W-:-:S02]  /*5290*/  ISETP.GT.AND P1, PT, R146, 0x18, PT ;  /* 0x000000189200780c */ /* 0x000fc40003f24270 */
[----:B0-----:R-:W-:Y:S01]  /*52a0*/  FSEL R35, R144, -INF , P2 ;  /* 0xff80000090237808 */ /* 0x001fe20001000000 */
[----:B------:R-:W0:Y:S01]  /*52b0*/  MUFU.TANH R40, R40 ;  /* 0x0000002800287308 */ /* 0x000e220000002400 */
[----:B------:R-:W-:Y:S01]  /*52c0*/  FMNMX.FTZ R52, R34, R51, !PT ;  /* 0x0000003322347209 */ /* 0x000fe20007810000 */
[----:B------:R-:W-:Y:S01]  /*52d0*/  FMUL.FTZ R51, R65, UR7 ;  /* 0x0000000741337c20 */ /* 0x000fe20008410000 */
[----:B------:R-:W-:Y:S01]  /*52e0*/  ISETP.GT.AND P2, PT, R146, 0x19, PT ;  /* 0x000000199200780c */ /* 0x000fe20003f44270 */
[----:B------:R-:W-:Y:S01]  /*52f0*/  UIADD3 UR10, UR10, 0x2d840, URZ ;  /* 0x0002d8400a0a7890 */ /* 0x000fe2000fffe03f */
[----:B----4-:R-:W-:Y:S02]  /*5300*/  FSEL R36, R36, -INF , P1 ;  /* 0xff80000024247808 */ /* 0x010fe40000800000 */
        /* <DEDUP_REMOVED lines=10> */
[----:B--2---:R-:W-:Y:S01]  /*53b0*/  FSEL R38, R38, -INF , P1 ;  /* 0xff80000026267808 */ /* 0x004fe20000800000 */
[----:B-----5:R-:W-:Y:S01]  /*53c0*/  UPRMT UR10, UR11, 0x654, UR10 ;  /* 0x000006540b0a7896 */ /* 0x020fe2000800000a */
[----:B------:R-:W-:-:S02]  /*53d0*/  FMNMX.FTZ R53, R37, R54, !PT ;  /* 0x0000003625357209 */ /* 0x000fc40007810000 */
[----:B------:R-:W-:Y:S02]  /*53e0*/  ISETP.GT.AND P1, PT, R146, 0x28, PT ;  /* 0x000000289200780c */ /* 0x000fe40003f24270 */
[----:B---3--:R-:W-:Y:S01]  /*53f0*/  FSEL R39, R39, -INF , P2 ;  /* 0xff80000027277808 */ /* 0x008fe20001000000 */
[----:B------:R-:W2:Y:S01]  /*5400*/  MUFU.TANH R43, R43 ;  /* 0x0000002b002b7308 */ /* 0x000ea20000002400 */
[----:B------:R-:W-:Y:S01]  /*5410*/  FMNMX.FTZ R54, R38, R53, !PT ;  /* 0x0000003526367209 */ /* 0x000fe20007810000 */
[----:B------:R-:W-:Y:S01]  /*5420*/  FMUL.FTZ R53, R69, UR7 ;  /* 0x0000000745357c20 */ /* 0x000fe20008410000 */
[----:B------:R-:W-:Y:S01]  /*5430*/  ISETP.GT.AND P2, PT, R146, 0x29, PT ;  /* 0x000000299200780c */ /* 0x000fe20003f44270 */
[----:B------:R-:W-:Y:S01]  /*5440*/  SYNCS.ARRIVE.TRANS64.RED.A1T0 RZ, [UR10], RZ ;  /* 0x000000ffffff79a7 */ /* 0x000fe2000810040a */
[----:B0-----:R-:W-:Y:S02]  /*5450*/  FSEL R40, R40, -INF , P1 ;  /* 0xff80000028287808 */ /* 0x001fe40000800000 */
[----:B------:R-:W-:Y:S01]  /*5460*/  FMNMX.FTZ R55, R39, R54, !PT ;  /* 0x0000003627377209 */ /* 0x000fe20007810000 */
[----:B------:R-:W0:Y:S01]  /*5470*/  MUFU.TANH R44, R44 ;  /* 0x0000002c002c7308 */ /* 0x000e220000002400 */
[----:B------:R-:W-:-:S02]  /*5480*/  ISETP.GT.AND P1, PT, R146, 0x30, PT ;  /* 0x000000309200780c */ /* 0x000fc40003f24270 */
[----:B----4-:R-:W-:Y:S02]  /*5490*/  FSEL R41, R41, -INF , P2 ;  /* 0xff80000029297808 */ /* 0x010fe40001000000 */
[----:B------:R-:W-:Y:S01]  /*54a0*/  FMNMX.FTZ R54, R40, R55, !PT ;  /* 0x0000003728367209 */ /* 0x000fe20007810000 */
[----:B------:R-:W-:Y:S01]  /*54b0*/  FMUL.FTZ R55, R72, UR7 ;  /* 0x0000000748377c20 */ /* 0x000fe20008410000 */
[----:B------:R-:W-:Y:S01]  /*54c0*/  ISETP.GT.AND P2, PT, R146, 0x31, PT ;  /* 0x000000319200780c */ /* 0x000fe20003f44270 */
[----:B------:R-:W3:Y:S01]  /*54d0*/  MUFU.TANH R45, R45 ;  /* 0x0000002d002d7308 */ /* 0x000ee20000002400 */
[----:B-1----:R-:W-:Y:S02]  /*54e0*/  FSEL R42, R42, -INF , P1 ;  /* 0xff8000002a2a7808 */ /* 0x002fe40000800000 */
[----:B------:R-:W-:Y:S01]  /*54f0*/  FMNMX.FTZ R57, R41, R54, !PT ;  /* 0x0000003629397209 */ /* 0x000fe20007810000 */
[----:B------:R-:W-:Y:S01]  /*5500*/  FMUL.FTZ R54, R73, UR7 ;  /* 0x0000000749367c20 */ /* 0x000fe20008410000 */
[----:B------:R-:W-:Y:S01]  /*5510*/  ISETP.GT.AND P1, PT, R146, 0x38, PT ;  /* 0x000000389200780c */ /* 0x000fe20003f24270 */
[----:B------:R-:W-:Y:S01]  /*5520*/  FMUL.FTZ R73, R82, UR7 ;  /* 0x0000000752497c20 */ /* 0x000fe20008410000 */
[----:B--2---:R-:W-:Y:S01]  /*5530*/  FSEL R43, R43, -INF , P2 ;  /* 0xff8000002b2b7808 */ /* 0x004fe20001000000 */
[----:B------:R-:W1:Y:S01]  /*5540*/  MUFU.TANH R46, R46 ;  /* 0x0000002e002e7308 */ /* 0x000e620000002400 */
[----:B------:R-:W-:-:S02]  /*5550*/  FMNMX.FTZ R56, R42, R57, !PT ;  /* 0x000000392a387209 */ /* 0x000fc40007810000 */
[----:B------:R-:W-:Y:S02]  /*5560*/  ISETP.GT.AND P2, PT, R146, 0x39, PT ;  /* 0x000000399200780c */ /* 0x000fe40003f44270 */
[----:B0-----:R-:W-:Y:S02]  /*5570*/  FSEL R44, R44, -INF , P1 ;  /* 0xff8000002c2c7808 */ /* 0x001fe40000800000 */
[----:B------:R-:W-:Y:S01]  /*5580*/  FMNMX.FTZ R57, R43, R56, !PT ;  /* 0x000000382b397209 */ /* 0x000fe20007810000 */
[----:B------:R-:W0:Y:S01]  /*5590*/  MUFU.TANH R47, R47 ;  /* 0x0000002f002f7308 */ /* 0x000e220000002400 */
[----:B------:R-:W-:Y:S01]  /*55a0*/  ISETP.GT.AND P1, PT, R146, 0x40, PT ;  /* 0x000000409200780c */ /* 0x000fe20003f24270 */
[----:B------:R-:W-:Y:S01]  /*55b0*/  FMUL.FTZ R56, R76, UR7 ;  /* 0x000000074c387c20 */ /* 0x000fe20008410000 */
[----:B---3--:R-:W-:Y:S02]  /*55c0*/  FSEL R45, R45, -INF , P2 ;  /* 0xff8000002d2d7808 */ /* 0x008fe40001000000 */
[----:B------:R-:W-:-:S02]  /*55d0*/  FMNMX.FTZ R58, R44, R57, !PT ;  /* 0x000000392c3a7209 */ /* 0x000fc40007810000 */
[----:B------:R-:W-:Y:S01]  /*55e0*/  ISETP.GT.AND P2, PT, R146, 0x41, PT ;  /* 0x000000419200780c */ /* 0x000fe20003f44270 */
[----:B------:R-:W2:Y:S01]  /*55f0*/  MUFU.TANH R49, R49 ;  /* 0x0000003100317308 */ /* 0x000ea20000002400 */
[----:B-1----:R-:W-:Y:S02]  /*5600*/  FSEL R46, R46, -INF , P1 ;  /* 0xff8000002e2e7808 */ /* 0x002fe40000800000 */
[----:B------:R-:W-:Y:S02]  /*5610*/  FMNMX.FTZ R57, R45, R58, !PT ;  /* 0x0000003a2d397209 */ /* 0x000fe40007810000 */
[----:B------:R-:W-:Y:S02]  /*5620*/  ISETP.GT.AND P1, PT, R146, 0x48, PT ;  /* 0x000000489200780c */ /* 0x000fe40003f24270 */
[----:B------:R-:W-:Y:S01]  /*5630*/  FMNMX.FTZ R58, R46, R57, !PT ;  /* 0x000000392e3a7209 */ /* 0x000fe20007810000 */
[----:B------:R-:W1:Y:S01]  /*5640*/  MUFU.TANH R48, R48 ;  /* 0x0000003000307308 */ /* 0x000e620000002400 */
[----:B0-----:R-:W-:Y:S01]  /*5650*/  FSEL R47, R47, -INF , P2 ;  /* 0xff8000002f2f7808 */ /* 0x001fe20001000000 */
[----:B------:R-:W-:Y:S01]  /*5660*/  FMUL.FTZ R57, R77, UR7 ;  /* 0x000000074d397c20 */ /* 0x000fe20008410000 */
        /* <DEDUP_REMOVED lines=37> */
[----:B------:R-:W-:Y:S01]  /*58c0*/  FMNMX.FTZ R60, R56, R59, !PT ;  /* 0x0000003b383c7209 */ /* 0x000fe20007810000 */
[----:B------:R-:W-:Y:S02]  /*58d0*/  FMUL.FTZ R59, R62, UR7 ;  /* 0x000000073e3b7c20 */ /* 0x000fe40008410000 */
[----:B------:R-:W0:Y:S01]  /*58e0*/  MUFU.TANH R81, R81 ;  /* 0x0000005100517308 */ /* 0x000e220000002400 */
[----:B--2---:R-:W-:Y:S02]  /*58f0*/  FSEL R57, R57, -INF , P2 ;  /* 0xff80000039397808 */ /* 0x004fe40001000000 */
[----:B------:R-:W-:-:S02]  /*5900*/  ISETP.GT.AND P2, PT, R146, 0x71, PT ;  /* 0x000000719200780c */ /* 0x000fc40003f44270 */
        /* <DEDUP_REMOVED lines=10> */
[----:B--2---:R-:W-:-:S04]  /*59b0*/  FSEL R61, R84, -INF , P1 ;  /* 0xff800000543d7808 */ /* 0x004fc80000800000 */
[----:B------:R-:W-:Y:S01]  /*59c0*/  FMNMX.FTZ R65, R61, R64, !PT ;  /* 0x000000403d417209 */ /* 0x000fe20007810000 */
[----:B------:R-:W-:Y:S01]  /*59d0*/  FMUL.FTZ R64, R66, UR7 ;  /* 0x0000000742407c20 */ /* 0x000fe20008410000 */
[----:B------:R-:W-:Y:S01]  /*59e0*/  FMUL.FTZ R66, R70, UR7 ;  /* 0x0000000746427c20 */ /* 0x000fe20008410000 */
[----:B------:R-:W2:Y:S01]  /*59f0*/  MUFU.TANH R15, R15 ;  /* 0x0000000f000f7308 */ /* 0x000ea20000002400 */
[----:B-1----:R-:W-:Y:S01]  /*5a00*/  FSEL R62, R85, -INF , P2 ;  /* 0xff800000553e7808 */ /* 0x002fe20001000000 */
[----:B------:R-:W-:-:S03]  /*5a10*/  FMUL.FTZ R70, R78, UR7 ;  /* 0x000000074e467c20 */ /* 0x000fc60008410000 */
[----:B------:R-:W-:Y:S01]  /*5a20*/  FMNMX.FTZ R72, R62, R65, !PT ;  /* 0x000000413e487209 */ /* 0x000fe20007810000 */
[----:B------:R-:W-:Y:S01]  /*5a30*/  FMUL.FTZ R65, R67, UR7 ;  /* 0x0000000743417c20 */ /* 0x000fe20008410000 */
[----:B------:R-:W-:Y:S01]  /*5a40*/  FMUL.FTZ R67, R71, UR7 ;  /* 0x0000000747437c20 */ /* 0x000fe20008410000 */
[----:B------:R-:W1:Y:S02]  /*5a50*/  MUFU.TANH R17, R17 ;  /* 0x0000001100117308 */ /* 0x000e640000002400 */
[----:B------:R-:W3:Y:S06]  /*5a60*/  SHFL.BFLY PT, R69, R72, 0x2, 0x1f ;  /* 0x0c401f0048457f89 */ /* 0x000eec00000e0000 */
[----:B------:R-:W4:Y:S08]  /*5a70*/  MUFU.TANH R18, R18 ;  /* 0x0000001200127308 */ /* 0x000f300000002400 */
[----:B------:R-:W5:Y:S08]  /*5a80*/  MUFU.TANH R19, R19 ;  /* 0x0000001300137308 */ /* 0x000f700000002400 */
[----:B------:R-:W5:Y:S01]  /*5a90*/  MUFU.TANH R20, R20 ;  /* 0x0000001400147308 */ /* 0x000f620000002400 */
[----:B---3--:R-:W-:Y:S01]  /*5aa0*/  FMNMX.FTZ R76, R72, R69, !PT ;  /* 0x00000045484c7209 */ /* 0x008fe20007810000 */
[----:B------:R-:W-:Y:S01]  /*5ab0*/  FMUL.FTZ R69, R75, UR7 ;  /* 0x000000074b457c20 */ /* 0x000fe20008410000 */
[----:B------:R-:W-:Y:S01]  /*5ac0*/  FMUL.FTZ R72, R79, UR7 ;  /* 0x000000074f487c20 */ /* 0x000fe20008410000 */
[----:B------:R-:W3:Y:S01]  /*5ad0*/  SHFL.IDX PT, R75, R137, 0x1, 0x1c1f ;  /* 0x003c1f00894b7f89 */ /* 0x000ee200000e0000 */
[----:B------:R-:W-:-:S03]  /*5ae0*/  FMUL.FTZ R79, R87, UR7 ;  /* 0x00000007574f7c20 */ /* 0x000fc60008410000 */
[----:B------:R-:W5:Y:S01]  /*5af0*/  MUFU.TANH R21, R21 ;  /* 0x0000001500157308 */ /* 0x000f620000002400 */
[----:B------:R-:W0:Y:S07]  /*5b00*/  SHFL.BFLY PT, R71, R76, 0x1, 0x1f ;  /* 0x0c201f004c477f89 */ /* 0x000e2e00000e0000 */
[----:B------:R-:W5:Y:S08]  /*5b10*/  MUFU.TANH R22, R22 ;  /* 0x0000001600167308 */ /* 0x000f700000002400 */
[----:B------:R-:W5:Y:S01]  /*5b20*/  MUFU.TANH R23, R23 ;  /* 0x0000001700177308 */ /* 0x000f620000002400 */
[----:B---3--:R-:W-:-:S07]  /*5b30*/  IADD3 R80, R75, -UR34, R136 ;  /* 0x800000224b507c10 */ /* 0x008fce000fffe088 */
[----:B------:R-:W3:Y:S01]  /*5b40*/  MUFU.TANH R24, R24 ;  /* 0x0000001800187308 */ /* 0x000ee20000002400 */
[----:B0-----:R-:W-:Y:S01]  /*5b50*/  FMNMX.FTZ R71, R76, R71, !PT ;  /* 0x000000474c477209 */ /* 0x001fe20007810000 */
[----:B------:R-:W-:Y:S01]  /*5b60*/  FMUL.FTZ R76, R86, UR7 ;  /* 0x00000007564c7c20 */ /* 0x000fe20008410000 */
[C---:B------:R-:W-:Y:S02]  /*5b70*/  ISETP.GT.AND P2, PT, R80.reuse, RZ, PT ;  /* 0x000000ff5000720c */ /* 0x040fe40003f44270 */
[----:B------:R-:W-:Y:S01]  /*5b80*/  ISETP.GT.AND P3, PT, R80, 0x1, PT ;  /* 0x000000015000780c */ /* 0x000fe20003f64270 */
[C---:B------:R-:W-:Y:S01]  /*5b90*/  FMUL.FTZ R78, R71.reuse, UR35 ;  /* 0x00000023474e7c20 */ /* 0x040fe20008410000 */
[----:B------:R-:W-:Y:S01]  /*5ba0*/  FSEL R14, R14, -INF , P2 ;  /* 0xff8000000e0e7808 */ /* 0x000fe20001000000 */
[----:B------:R-:W0:Y:S01]  /*5bb0*/  MUFU.TANH R25, R25 ;  /* 0x0000001900197308 */ /* 0x000e220000002400 */
[----:B------:R-:W-:Y:S02]  /*5bc0*/  FSETP.NEU.FTZ.AND P1, PT, R71, -INF , PT ;  /* 0xff8000004700780b */ /* 0x000fe40003f3d000 */
[----:B------:R-:W-:-:S02]  /*5bd0*/  ISETP.GT.AND P2, PT, R80, 0x8, PT ;  /* 0x000000085000780c */ /* 0x000fc40003f44270 */
[----:B--2---:R-:W-:Y:S02]  /*5be0*/  FSEL R81, R15, -INF , P3 ;  /* 0xff8000000f517808 */ /* 0x004fe40001800000 */
[----:B------:R-:W-:Y:S01]  /*5bf0*/  FMNMX.FTZ R82, R14, R13, !PT ;  /* 0x0000000d0e527209 */ /* 0x000fe20007810000 */
[----:B------:R-:W2:Y:S01]  /*5c00*/  MUFU.TANH R26, R26 ;  /* 0x0000001a001a7308 */ /* 0x000ea20000002400 */
[----:B------:R-:W-:Y:S02]  /*5c10*/  FSEL R78, R78, RZ, P1 ;  /* 0x000000ff4e4e7208 */ /* 0x000fe40000800000 */
[----:B------:R-:W-:Y:S02]  /*5c20*/  ISETP.GT.AND P3, PT, R80, 0x9, PT ;  /* 0x000000095000780c */ /* 0x000fe40003f64270 */
        /* <DEDUP_REMOVED lines=13> */
[----:B------:R4:W-:Y:S01]  /*5d00*/  MUFU.EX2 R18, R84 ;  /* 0x0000005400127308 */ /* 0x0009e20000000800 */
[----:B------:R-:W-:Y:S01]  /*5d10*/  FMNMX.FTZ R82, R33, R82, !PT ;  /* 0x0000005221527209 */ /* 0x000fe20007810000 */
[--C-:B------:R-:W-:Y:S01]  /*5d20*/  FFMA.FTZ R41, R41, UR35, -R78.reuse ;  /* 0x0000002329297c23 */ /* 0x100fe2000801084e */
[----:B------:R-:W-:Y:S01]  /*5d30*/  ISETP.GT.AND P2, PT, R80, 0x18, PT ;  /* 0x000000185000780c */ /* 0x000fe20003f44270 */
[--C-:B------:R-:W-:Y:S01]  /*5d40*/  FFMA.FTZ R42, R42, UR35, -R78.reuse ;  /* 0x000000232a2a7c23 */ /* 0x100fe2000801084e */
[----:B------:R-:W-:Y:S01]  /*5d50*/  FSEL R34, R20, -INF , P3 ;  /* 0xff80000014227808 */ /* 0x000fe20001800000 */
[--C-:B------:R-:W-:Y:S01]  /*5d60*/  FFMA.FTZ R43, R43, UR35, -R78.reuse ;  /* 0x000000232b2b7c23 */ /* 0x100fe2000801084e */
[----:B------:R-:W-:Y:S01]  /*5d70*/  FMNMX.FTZ R83, R19, R82, !PT ;  /* 0x0000005213537209 */ /* 0x000fe20007810000 */
[----:B------:R5:W-:Y:S01]  /*5d80*/  MUFU.EX2 R20, R85 ;  /* 0x0000005500147308 */ /* 0x000be20000000800 */
[----:B------:R-:W-:Y:S01]  /*5d90*/  ISETP.GT.AND P3, PT, R80, 0x19, PT ;  /* 0x000000195000780c */ /* 0x000fe20003f64270 */
[--C-:B----4-:R-:W-:Y:S01]  /*5da0*/  FFMA.FTZ R84, R35, UR35, -R78.reuse ;  /* 0x0000002323547c23 */ /* 0x110fe2000801084e */
[----:B------:R-:W-:Y:S01]  /*5db0*/  FSEL R21, R21, -INF , P2 ;  /* 0xff80000015157808 */ /* 0x000fe20001000000 */
[--C-:B------:R-:W-:Y:S01]  /*5dc0*/  FFMA.FTZ R44, R44, UR35, -R78.reuse ;  /* 0x000000232c2c7c23 */ /* 0x100fe2000801084e */
[----:B------:R-:W-:Y:S01]  /*5dd0*/  FMNMX.FTZ R82, R34, R83, !PT ;  /* 0x0000005322527209 */ /* 0x000fe20007810000 */
[--C-:B------:R-:W-:Y:S01]  /*5de0*/  FFMA.FTZ R45, R45, UR35, -R78.reuse ;  /* 0x000000232d2d7c23 */ /* 0x100fe2000801084e */
[----:B------:R-:W-:Y:S01]  /*5df0*/  ISETP.GT.AND P2, PT, R80, 0x20, PT ;  /* 0x000000205000780c */ /* 0x000fe20003f44270 */
[----:B------:R-:W-:Y:S01]  /*5e00*/  MUFU.TANH R28, R28 ;  /* 0x0000001c001c7308 */ /* 0x000fe20000002400 */
[----:B------:R-:W-:Y:S01]  /*5e10*/  FSEL R35, R22, -INF , P3 ;  /* 0xff80000016237808 */ /* 0x000fe20001800000 */
[--C-:B-----5:R-:W-:Y:S01]  /*5e20*/  FFMA.FTZ R85, R36, UR35, -R78.reuse ;  /* 0x0000002324557c23 */ /* 0x120fe2000801084e */
[----:B------:R-:W-:Y:S01]  /*5e30*/  FMNMX.FTZ R82, R21, R82, !PT ;  /* 0x0000005215527209 */ /* 0x000fe20007810000 */
[--C-:B------:R-:W-:Y:S01]  /*5e40*/  FFMA.FTZ R46, R46, UR35, -R78.reuse ;  /* 0x000000232e2e7c23 */ /* 0x100fe2000801084e */
[C---:B------:R-:W-:Y:S01]  /*5e50*/  ISETP.GT.AND P3, PT, R80.reuse, 0x21, PT ;  /* 0x000000215000780c */ /* 0x040fe20003f64270 */
[--C-:B------:R-:W-:Y:S01]  /*5e60*/  FFMA.FTZ R47, R47, UR35, -R78.reuse ;  /* 0x000000232f2f7c23 */ /* 0x100fe2000801084e */
[----:B------:R-:W-:Y:S01]  /*5e70*/  FSEL R23, R23, -INF , P2 ;  /* 0xff80000017177808 */ /* 0x000fe20001000000 */
[----:B------:R-:W4:Y:S01]  /*5e80*/  MUFU.TANH R29, R29 ;  /* 0x0000001d001d7308 */ /* 0x000f220000002400 */
[----:B------:R-:W-:Y:S01]  /*5e90*/  FMNMX.FTZ R82, R35, R82, !PT ;  /* 0x0000005223527209 */ /* 0x000fe20007810000 */
[--C-:B------:R-:W-:Y:S01]  /*5ea0*/  FFMA.FTZ R49, R49, UR35, -R78.reuse ;  /* 0x0000002331317c23 */ /* 0x100fe2000801084e */
[----:B------:R-:W-:Y:S01]  /*5eb0*/  ISETP.GT.AND P2, PT, R80, 0x28, PT ;  /* 0x000000285000780c */ /* 0x000fe20003f44270 */
[--C-:B------:R-:W-:Y:S01]  /*5ec0*/  FFMA.FTZ R48, R48, UR35, -R78.reuse ;  /* 0x0000002330307c23 */ /* 0x100fe2000801084e */
[----:B---3--:R-:W-:Y:S01]  /*5ed0*/  FSEL R36, R24, -INF , P3 ;  /* 0xff80000018247808 */ /* 0x008fe20001800000 */
[--C-:B------:R-:W-:Y:S01]  /*5ee0*/  FFMA.FTZ R50, R50, UR35, -R78.reuse ;  /* 0x0000002332327c23 */ /* 0x100fe2000801084e */
[----:B------:R-:W-:Y:S01]  /*5ef0*/  FMNMX.FTZ R83, R23, R82, !PT ;  /* 0x0000005217537209 */ /* 0x000fe20007810000 */
[----:B------:R3:W-:Y:S01]  /*5f00*/  MUFU.EX2 R22, R84 ;  /* 0x0000005400167308 */ /* 0x0007e20000000800 */
[----:B------:R-:W-:Y:S01]  /*5f10*/  ISETP.GT.AND P3, PT, R80, 0x29, PT ;  /* 0x000000295000780c */ /* 0x000fe20003f64270 */
[--C-:B------:R-:W-:Y:S01]  /*5f20*/  FFMA.FTZ R51, R51, UR35, -R78.reuse ;  /* 0x0000002333337c23 */ /* 0x100fe2000801084e */
[----:B0-----:R-:W-:Y:S01]  /*5f30*/  FSEL R25, R25, -INF , P2 ;  /* 0xff80000019197808 */ /* 0x001fe20001000000 */
[--C-:B------:R-:W-:Y:S01]  /*5f40*/  FFMA.FTZ R52, R52, UR35, -R78.reuse ;  /* 0x0000002334347c23 */ /* 0x100fe2000801084e */
[----:B------:R-:W-:Y:S01]  /*5f50*/  FMNMX.FTZ R82, R36, R83, !PT ;  /* 0x0000005324527209 */ /* 0x000fe20007810000 */
[--C-:B------:R-:W-:Y:S01]  /*5f60*/  FFMA.FTZ R53, R53, UR35, -R78.reuse ;  /* 0x0000002335357c23 */ /* 0x100fe2000801084e */
[----:B------:R-:W-:Y:S01]  /*5f70*/  ISETP.GT.AND P2, PT, R80, 0x30, PT ;  /* 0x000000305000780c */ /* 0x000fe20003f44270 */
[----:B------:R-:W-:Y:S01]  /*5f80*/  MUFU.TANH R30, R30 ;  /* 0x0000001e001e7308 */ /* 0x000fe20000002400 */
[--C-:B---3--:R-:W-:Y:S01]  /*5f90*/  FFMA.FTZ R84, R37, UR35, -R78.reuse ;  /* 0x0000002325547c23 */ /* 0x108fe2000801084e */
[----:B--2---:R-:W-:Y:S01]  /*5fa0*/  FSEL R37, R26, -INF , P3 ;  /* 0xff8000001a257808 */ /* 0x004fe20001800000 */
[--C-:B------:R-:W-:Y:S01]  /*5fb0*/  FFMA.FTZ R55, R55, UR35, -R78.reuse ;  /* 0x0000002337377c23 */ /* 0x100fe2000801084e */
[----:B------:R-:W-:Y:S01]  /*5fc0*/  FMNMX.FTZ R82, R25, R82, !PT ;  /* 0x0000005219527209 */ /* 0x000fe20007810000 */
[--C-:B------:R-:W-:Y:S01]  /*5fd0*/  FFMA.FTZ R54, R54, UR35, -R78.reuse ;  /* 0x0000002336367c23 */ /* 0x100fe2000801084e */
[----:B------:R-:W-:Y:S01]  /*5fe0*/  ISETP.GT.AND P3, PT, R80, 0x31, PT ;  /* 0x000000315000780c */ /* 0x000fe20003f64270 */
[--C-:B------:R-:W-:Y:S01]  /*5ff0*/  FFMA.FTZ R56, R56, UR35, -R78.reuse ;  /* 0x0000002338387c23 */ /* 0x100fe2000801084e */
[----:B------:R-:W0:Y:S01]  /*6000*/  MUFU.TANH R31, R31 ;  /* 0x0000001f001f7308 */ /* 0x000e220000002400 */
[----:B-1----:R-:W-:Y:S01]  /*6010*/  FSEL R27, R27, -INF , P2 ;  /* 0xff8000001b1b7808 */ /* 0x002fe20001000000 */
[--C-:B------:R-:W-:Y:S01]  /*6020*/  FFMA.FTZ R57, R57, UR35, -R78.reuse ;  /* 0x0000002339397c23 */ /* 0x100fe2000801084e */
[----:B------:R-:W-:Y:S01]  /*6030*/  FMNMX.FTZ R82, R37, R82, !PT ;  /* 0x0000005225527209 */ /* 0x000fe20007810000 */
[--C-:B------:R-:W-:Y:S01]  /*6040*/  FFMA.FTZ R58, R58, UR35, -R78.reuse ;  /* 0x000000233a3a7c23 */ /* 0x100fe2000801084e */
[----:B------:R-:W-:Y:S01]  /*6050*/  ISETP.GT.AND P2, PT, R80, 0x38, PT ;  /* 0x000000385000780c */ /* 0x000fe20003f44270 */
[--C-:B------:R-:W-:Y:S01]  /*6060*/  FFMA.FTZ R60, R60, UR35, -R78.reuse ;  /* 0x000000233c3c7c23 */ /* 0x100fe2000801084e */
[----:B------:R-:W-:Y:S01]  /*6070*/  FMNMX.FTZ R83, R27, R82, !PT ;  /* 0x000000521b537209 */ /* 0x000fe20007810000 */
[----:B------:R1:W-:Y:S01]  /*6080*/  MUFU.EX2 R24, R85 ;  /* 0x0000005500187308 */ /* 0x0003e20000000800 */
[----:B----4-:R-:W-:Y:S01]  /*6090*/  FSEL R29, R29, -INF , P2 ;  /* 0xff8000001d1d7808 */ /* 0x010fe20001000000 */
[--C-:B------:R-:W-:Y:S01]  /*60a0*/  FFMA.FTZ R61, R61, UR35, -R78.reuse ;  /* 0x000000233d3d7c23 */ /* 0x100fe2000801084e */
[----:B------:R-:W-:Y:S01]  /*60b0*/  ISETP.GT.AND P2, PT, R80, 0x40, PT ;  /* 0x000000405000780c */ /* 0x000fe20003f44270 */
[----:B------:R-:W-:-:S04]  /*60c0*/  FFMA.FTZ R62, R62, UR35, -R78 ;  /* 0x000000233e3e7c23 */ /* 0x000fc8000801084e */
[----:B------:R-:W-:Y:S01]  /*60d0*/  MUFU.TANH R32, R32 ;  /* 0x0000002000207308 */ /* 0x000fe20000002400 */
[----:B-1----:R-:W-:Y:S01]  /*60e0*/  FFMA.FTZ R85, R38, UR35, -R78 ;  /* 0x0000002326557c23 */ /* 0x002fe2000801084e */
[----:B------:R-:W-:Y:S02]  /*60f0*/  FSEL R38, R28, -INF , P3 ;  /* 0xff8000001c267808 */ /* 0x000fe40001800000 */
[----:B------:R-:W-:Y:S02]  /*6100*/  ISETP.GT.AND P3, PT, R80, 0x39, PT ;  /* 0x000000395000780c */ /* 0x000fe40003f64270 */
[----:B------:R-:W-:Y:S02]  /*6110*/  FMNMX.FTZ R82, R38, R83, !PT ;  /* 0x0000005326527209 */ /* 0x000fe40007810000 */
[----:B------:R-:W1:Y:S01]  /*6120*/  MUFU.TANH R59, R59 ;  /* 0x0000003b003b7308 */ /* 0x000e620000002400 */
[----:B0-----:R-:W-:Y:S02]  /*6130*/  FSEL R31, R31, -INF , P2 ;  /* 0xff8000001f1f7808 */ /* 0x001fe40001000000 */
[----:B------:R-:W-:-:S02]  /*6140*/  FMNMX.FTZ R82, R29, R82, !PT ;  /* 0x000000521d527209 */ /* 0x000fc40007810000 */
[----:B------:R-:W-:-:S03]  /*6150*/  ISETP.GT.AND P2, PT, R80, 0x48, PT ;  /* 0x000000485000780c */ /* 0x000fc60003f44270 */
[----:B------:R0:W-:Y:S08]  /*6160*/  MUFU.EX2 R26, R84 ;  /* 0x00000054001a7308 */ /* 0x0001f00000000800 */
[----:B------:R-:W2:Y:S01]  /*6170*/  MUFU.TANH R63, R63 ;  /* 0x0000003f003f7308 */ /* 0x000ea20000002400 */
[----:B0-----:R-:W-:Y:S01]  /*6180*/  FFMA.FTZ R84, R39, UR35, -R78 ;  /* 0x0000002327547c23 */ /* 0x001fe2000801084e */
[----:B------:R-:W-:-:S02]  /*6190*/  FSEL R39, R30, -INF , P3 ;  /* 0xff8000001e277808 */ /* 0x000fc40001800000 */
[C---:B------:R-:W-:Y:S02]  /*61a0*/  ISETP.GT.AND P3, PT, R80.reuse, 0x41, PT ;  /* 0x000000415000780c */ /* 0x040fe40003f64270 */
[----:B------:R-:W-:Y:S02]  /*61b0*/  FMNMX.FTZ R82, R39, R82, !PT ;  /* 0x0000005227527209 */ /* 0x000fe40007810000 */
[----:B------:R-:W0:Y:S01]  /*61c0*/  MUFU.TANH R64, R64 ;  /* 0x0000004000407308 */ /* 0x000e220000002400 */
[----:B-1----:R-:W-:Y:S02]  /*61d0*/  FSEL R59, R59, -INF , P2 ;  /* 0xff8000003b3b7808 */ /* 0x002fe40001000000 */
[----:B------:R-:W-:Y:S02]  /*61e0*/  FMNMX.FTZ R83, R31, R82, !PT ;  /* 0x000000521f537209 */ /* 0x000fe40007810000 */
[----:B------:R-:W-:-:S03]  /*61f0*/  ISETP.GT.AND P2, PT, R80, 0x50, PT ;  /* 0x000000505000780c */ /* 0x000fc60003f44270 */
[----:B------:R1:W-:Y:S08]  /*6200*/  MUFU.EX2 R28, R85 ;  /* 0x00000055001c7308 */ /* 0x0003f00000000800 */
[----:B------:R-:W3:Y:S01]  /*6210*/  MUFU.TANH R65, R65 ;  /* 0x0000004100417308 */ /* 0x000ee20000002400 */
[----:B-1----:R-:W-:Y:S01]  /*6220*/  FFMA.FTZ R85, R40, UR35, -R78 ;  /* 0x0000002328557c23 */ /* 0x002fe2000801084e */
[----:B------:R-:W-:-:S02]  /*6230*/  FSEL R40, R32, -INF , P3 ;  /* 0xff80000020287808 */ /* 0x000fc40001800000 */
[----:B------:R-:W-:Y:S02]  /*6240*/  ISETP.GT.AND P3, PT, R80, 0x49, PT ;  /* 0x000000495000780c */ /* 0x000fe40003f64270 */
[----:B------:R-:W-:Y:S02]  /*6250*/  FMNMX.FTZ R82, R40, R83, !PT ;  /* 0x0000005328527209 */ /* 0x000fe40007810000 */
[----:B------:R-:W1:Y:S01]  /*6260*/  MUFU.TANH R66, R66 ;  /* 0x0000004200427308 */ /* 0x000e620000002400 */
[----:B--2---:R-:W-:Y:S02]  /*6270*/  FSEL R63, R63, -INF , P3 ;  /* 0xff8000003f3f7808 */ /* 0x004fe40001800000 */
[----:B------:R-:W-:Y:S02]  /*6280*/  FMNMX.FTZ R82, R59, R82, !PT ;  /* 0x000000523b527209 */ /* 0x000fe40007810000 */
[----:B------:R-:W-:Y:S02]  /*6290*/  ISETP.GT.AND P3, PT, R80, 0x51, PT ;  /* 0x000000515000780c */ /* 0x000fe40003f64270 */
[----:B0-----:R-:W-:Y:S01]  /*62a0*/  FSEL R64, R64, -INF , P2 ;  /* 0xff80000040407808 */ /* 0x001fe20001000000 */
[----:B------:R-:W0:Y:S01]  /*62b0*/  MUFU.TANH R67, R67 ;  /* 0x0000004300437308 */ /* 0x000e220000002400 */
[----:B------:R-:W-:-:S02]  /*62c0*/  FMNMX.FTZ R83, R63, R82, !PT ;  /* 0x000000523f537209 */ /* 0x000fc40007810000 */
[----:B------:R-:W-:Y:S02]  /*62d0*/  ISETP.GT.AND P2, PT, R80, 0x58, PT ;  /* 0x000000585000780c */ /* 0x000fe40003f44270 */
[----:B---3--:R-:W-:Y:S02]  /*62e0*/  FSEL R65, R65, -INF , P3 ;  /* 0xff80000041417808 */ /* 0x008fe40001800000 */
[----:B------:R-:W-:Y:S01]  /*62f0*/  FMNMX.FTZ R82, R64, R83, !PT ;  /* 0x0000005340527209 */ /* 0x000fe20007810000 */
[----:B------:R-:W2:Y:S01]  /*6300*/  MUFU.TANH R68, R68 ;  /* 0x0000004400447308 */ /* 0x000ea20000002400 */
[----:B------:R-:W-:Y:S02]  /*6310*/  ISETP.GT.AND P3, PT, R80, 0x59, PT ;  /* 0x000000595000780c */ /* 0x000fe40003f64270 */
[----:B-1----:R-:W-:Y:S02]  /*6320*/  FSEL R66, R66, -INF , P2 ;  /* 0xff80000042427808 */ /* 0x002fe40001000000 */
[----:B------:R-:W-:-:S02]  /*6330*/  FMNMX.FTZ R83, R65, R82, !PT ;  /* 0x0000005241537209 */ /* 0x000fc40007810000 */
[----:B------:R-:W-:Y:S01]  /*6340*/  ISETP.GT.AND P2, PT, R80, 0x60, PT ;  /* 0x000000605000780c */ /* 0x000fe20003f44270 */
[----:B------:R-:W1:Y:S01]  /*6350*/  MUFU.TANH R69, R69 ;  /* 0x0000004500457308 */ /* 0x000e620000002400 */
[----:B0-----:R-:W-:Y:S02]  /*6360*/  FSEL R67, R67, -INF , P3 ;  /* 0xff80000043437808 */ /* 0x001fe40001800000 */
[----:B------:R-:W-:Y:S02]  /*6370*/  FMNMX.FTZ R82, R66, R83, !PT ;  /* 0x0000005342527209 */ /* 0x000fe40007810000 */
[----:B------:R-:W-:Y:S02]  /*6380*/  ISETP.GT.AND P3, PT, R80, 0x61, PT ;  /* 0x000000615000780c */ /* 0x000fe40003f64270 */
[----:B------:R-:W-:Y:S01]  /*6390*/  FMNMX.FTZ R83, R67, R82, !PT ;  /* 0x0000005243537209 */ /* 0x000fe20007810000 */
[----:B------:R-:W0:Y:S01]  /*63a0*/  MUFU.TANH R70, R70 ;  /* 0x0000004600467308 */ /* 0x000e220000002400 */
[----:B--2---:R-:W-:-:S02]  /*63b0*/  FSEL R68, R68, -INF , P2 ;  /* 0xff80000044447808 */ /* 0x004fc40001000000 */
        /* <DEDUP_REMOVED lines=22> */
[----:B------:R0:W-:Y:S01]  /*6520*/  MUFU.EX2 R30, R84 ;  /* 0x00000054001e7308 */ /* 0x0001e20000000800 */
[----:B--2---:R-:W-:-:S04]  /*6530*/  FSEL R80, R76, -INF , P2 ;  /* 0xff8000004c507808 */ /* 0x004fc80001000000 */
[----:B------:R-:W-:-:S03]  /*6540*/  FMNMX.FTZ R76, R80, R83, !PT ;  /* 0x00000053504c7209 */ /* 0x000fc60007810000 */
[----:B------:R-:W-:Y:S01]  /*6550*/  MUFU.EX2 R77, R77 ;  /* 0x0000004d004d7308 */ /* 0x000fe20000000800 */
[----:B-1----:R-:W-:-:S04]  /*6560*/  FSEL R79, R79, -INF , P3 ;  /* 0xff8000004f4f7808 */ /* 0x002fc80001800000 */
[----:B------:R-:W-:-:S03]  /*6570*/  FMNMX.FTZ R76, R79, R76, !PT ;  /* 0x0000004c4f4c7209 */ /* 0x000fc60007810000 */
[----:B------:R-:W-:Y:S02]  /*6580*/  MUFU.EX2 R75, R139 ;  /* 0x0000008b004b7308 */ /* 0x000fe40000000800 */
[----:B------:R-:W1:Y:S06]  /*6590*/  SHFL.BFLY PT, R83, R76, 0x2, 0x1f ;  /* 0x0c401f004c537f89 */ /* 0x000e6c00000e0000 */
[----:B------:R-:W-:Y:S08]  /*65a0*/  MUFU.EX2 R15, R138 ;  /* 0x0000008a000f7308 */ /* 0x000ff00000000800 */
[----:B------:R2:W-:Y:S08]  /*65b0*/  MUFU.EX2 R32, R85 ;  /* 0x0000005500207308 */ /* 0x0005f00000000800 */
        /* <DEDUP_REMOVED lines=9> */
[----:B0-----:R-:W-:-:S06]  /*6650*/  FMUL.FTZ R84, R76, UR35 ;  /* 0x000000234c547c20 */ /* 0x001fcc0008410000 */
        /* <DEDUP_REMOVED lines=15> */
[--C-:B--2---:R-:W-:Y:S01]  /*6750*/  FFMA.FTZ R85, R35, UR35, -R84.reuse ;  /* 0x0000002323557c23 */ /* 0x104fe20008010854 */
        /* <DEDUP_REMOVED lines=31> */
[----:B------:R-:W-:Y:S01]  /*6950*/  FFMA.FTZ R70, R79, UR35, -R84 ;  /* 0x000000234f467c23 */ /* 0x000fe20008010854 */
[----:B------:R-:W-:-:S03]  /*6960*/  FADD.FTZ R13, R18, R13 ;  /* 0x0000000d120d7221 */ /* 0x000fc60000010000 */
[----:B------:R-:W2:Y:S01]  /*6970*/  MUFU.EX2 R87, R87 ;  /* 0x0000005700577308 */ /* 0x000ea20000000800 */
[----:B-1----:R-:W-:Y:S01]  /*6980*/  FFMA.FTZ R3, R17, R3, R14 ;  /* 0x0000000311037223 */ /* 0x002fe2000001000e */
[----:B------:R-:W-:-:S03]  /*6990*/  FADD.FTZ R13, R20, R13 ;  /* 0x0000000d140d7221 */ /* 0x000fc60000010000 */
[----:B------:R-:W-:Y:S01]  /*69a0*/  FADD.FTZ R3, R136, R3 ;  /* 0x0000000388037221 */ /* 0x000fe20000010000 */
        /* <DEDUP_REMOVED lines=102> */
.L_x_11937:
[----:B------:R-:W0:Y:S01]  /*7010*/  S2UR UR10, SR_CgaCtaId ;  /* 0x00000000000a79c3 */ /* 0x000e220000008800 */
[----:B------:R-:W-:Y:S01]  /*7020*/  ULEA UR5, UR5, UR38, 0x3 ;  /* 0x0000002605057291 */ /* 0x000fe2000f8e183f */
[----:B------:R-:W-:Y:S01]  /*7030*/  F2FP.BF16.F32.PACK_AB R13, R136, R14 ;  /* 0x0000000e880d723e */ /* 0x000fe200000010ff */
[----:B------:R-:W-:Y:S01]  /*7040*/  UISETP.GT.AND UP0, UPT, UR39, UR32, UPT ;  /* 0x000000202700728c */ /* 0x000fe2000bf04270 */
[----:B------:R-:W-:Y:S01]  /*7050*/  F2FP.BF16.F32.PACK_AB R14, R18, R15 ;  /* 0x0000000f120e723e */ /* 0x000fe200000010ff */
[----:B------:R-:W-:Y:S01]  /*7060*/  UIADD3 UR5, UR5, 0x2d860, URZ ;  /* 0x0002d86005057890 */ /* 0x000fe2000fffe03f */
[----:B------:R-:W-:Y:S01]  /*7070*/  F2FP.BF16.F32.PACK_AB R12, R75, R77 ;  /* 0x0000004d4b0c723e */ /* 0x000fe200000010ff */
[----:B------:R-:W-:Y:S01]  /*7080*/  UMOV UR42, UR6 ;  /* 0x00000006002a7c82 */ /* 0x000fe20008000000 */
        /* <DEDUP_REMOVED lines=16> */
[----:B0-----:R-:W-:Y:S01]  /*7190*/  UPRMT UR5, UR10, 0x654, UR5 ;  /* 0x000006540a057896 */ /* 0x001fe20008000005 */
[----:B------:R-:W-:Y:S01]  /*71a0*/  F2FP.BF16.F32.PACK_AB R31, R36, R33 ;  /* 0x00000021241f723e */ /* 0x000fe200000010ff */
[----:B------:R-:W-:Y:S01]  /*71b0*/  UIADD3 UR10, UR39, -0x1, URZ ;  /* 0xffffffff270a7890 */ /* 0x000fe2000fffe03f */
        /* <DEDUP_REMOVED lines=14> */
[----:B------:R-:W-:Y:S01]  /*72a0*/  UMOV UR5, UR4 ;  /* 0x0000000400057c82 */ /* 0x000fe20008000000 */
[----:B------:R-:W-:Y:S01]  /*72b0*/  F2FP.BF16.F32.PACK_AB R35, R138, R38 ;  /* 0x000000268a23723e */ /* 0x000fe200000010ff */
[----:B------:R2:W-:Y:S01]  /*72c0*/  STSM.16.M88.4 [R5], R28 ;  /* 0x0000001c05007844 */ /* 0x0005e20000000200 */
[----:B------:R-:W-:Y:S01]  /*72d0*/  PLOP3.LUT P1, PT, PT, PT, UP0, 0x80, 0x0 ;  /* 0x000000000000781c */ /* 0x000fe20003f2f008 */
[-C--:B------:R-:W-:Y:S01]  /*72e0*/  FMUL.FTZ R109, R109, R19.reuse ;  /* 0x000000136d6d7220 */ /* 0x080fe20000410000 */
[-C--:B------:R-:W-:Y:S01]  /*72f0*/  FMUL.FTZ R112, R112, R19.reuse ;  /* 0x0000001370707220 */ /* 0x080fe20000410000 */
[----:B------:R-:W-:Y:S01]  /*7300*/  STSM.16.M88.4 [R2], R24 ;  /* 0x0000001802007844 */ /* 0x000fe20000000200 */
[-C--:B------:R-:W-:Y:S01]  /*7310*/  FMUL.FTZ R113, R113, R19.reuse ;  /* 0x0000001371717220 */ /* 0x080fe20000410000 */
[-C--:B------:R-:W-:Y:S01]  /*7320*/  FMUL.FTZ R116, R116, R19.reuse ;  /* 0x0000001374747220 */ /* 0x080fe20000410000 */
[----:B------:R-:W-:Y:S01]  /*7330*/  FMUL.FTZ R117, R117, R19 ;  /* 0x0000001375757220 */ /* 0x000fe20000410000 */
[----:B0-----:R-:W-:Y:S01]  /*7340*/  F2FP.BF16.F32.PACK_AB R12, R51, R50 ;  /* 0x00000032330c723e */ /* 0x001fe200000010ff */
[----:B------:R-:W-:Y:S01]  /*7350*/  STSM.16.M88.4 [R0+0x27800], R32 ;  /* 0x0278002000007844 */ /* 0x000fe20000000200 */
[----:B------:R-:W-:Y:S01]  /*7360*/  F2FP.BF16.F32.PACK_AB R13, R137, R39 ;  /* 0x00000027890d723e */ /* 0x000fe200000010ff */
[-C--:B------:R-:W-:Y:S01]  /*7370*/  FMUL.FTZ R120, R120, R19.reuse ;  /* 0x0000001378787220 */ /* 0x080fe20000410000 */
[----:B------:R-:W-:Y:S01]  /*7380*/  F2FP.BF16.F32.PACK_AB R14, R53, R52 ;  /* 0x00000034350e723e */ /* 0x000fe200000010ff */
[-C--:B------:R-:W-:Y:S01]  /*7390*/  FMUL.FTZ R121, R121, R19.reuse ;  /* 0x0000001379797220 */ /* 0x080fe20000410000 */
[----:B------:R-:W-:Y:S01]  /*73a0*/  F2FP.BF16.F32.PACK_AB R15, R67, R40 ;  /* 0x00000028430f723e */ /* 0x000fe200000010ff */
[----:B------:R-:W-:Y:S01]  /*73b0*/  FMUL.FTZ R124, R124, R19 ;  /* 0x000000137c7c7220 */ /* 0x000fe20000410000 */
[----:B-1----:R-:W-:Y:S01]  /*73c0*/  F2FP.BF16.F32.PACK_AB R20, R54, R55 ;  /* 0x000000373614723e */ /* 0x002fe200000010ff */
[----:B------:R-:W-:Y:S01]  /*73d0*/  FMUL.FTZ R125, R125, R19 ;  /* 0x000000137d7d7220 */ /* 0x000fe20000410000 */
[----:B------:R-:W-:Y:S01]  /*73e0*/  F2FP.BF16.F32.PACK_AB R21, R66, R59 ;  /* 0x0000003b4215723e */ /* 0x000fe200000010ff */
[----:B------:R0:W-:Y:S01]  /*73f0*/  STSM.16.M88.4 [R9], R12 ;  /* 0x0000000c09007844 */ /* 0x0001e20000000200 */
[----:B------:R-:W-:Y:S01]  /*7400*/  F2FP.BF16.F32.PACK_AB R22, R57, R56 ;  /* 0x000000383916723e */ /* 0x000fe200000010ff */
[----:B------:R-:W-:Y:S01]  /*7410*/  FMUL.FTZ R128, R128, R19 ;  /* 0x0000001380807220 */ /* 0x000fe20000410000 */
[----:B------:R-:W-:Y:S01]  /*7420*/  F2FP.BF16.F32.PACK_AB R23, R65, R63 ;  /* 0x0000003f4117723e */ /* 0x000fe200000010ff */
[-C--:B------:R-:W-:Y:S01]  /*7430*/  FMUL.FTZ R129, R129, R19.reuse ;  /* 0x0000001381817220 */ /* 0x080fe20000410000 */
[----:B--2---:R-:W-:Y:S01]  /*7440*/  F2FP.BF16.F32.PACK_AB R28, R60, R58 ;  /* 0x0000003a3c1c723e */ /* 0x004fe200000010ff */
[----:B------:R-:W-:Y:S01]  /*7450*/  FMUL.FTZ R132, R132, R19 ;  /* 0x0000001384847220 */ /* 0x000fe20000410000 */
[----:B------:R-:W-:Y:S01]  /*7460*/  F2FP.BF16.F32.PACK_AB R29, R68, R64 ;  /* 0x00000040441d723e */ /* 0x000fe200000010ff */
[----:B------:R1:W-:Y:S01]  /*7470*/  STSM.16.M88.4 [R5+0x6000], R20 ;  /* 0x0060001405007844 */ /* 0x0003e20000000200 */
[----:B------:R-:W-:Y:S01]  /*7480*/  F2FP.BF16.F32.PACK_AB R30, R62, R61 ;  /* 0x0000003d3e1e723e */ /* 0x000fe200000010ff */
[----:B------:R-:W-:Y:S01]  /*7490*/  FMUL.FTZ R133, R133, R19 ;  /* 0x0000001385857220 */ /* 0x000fe20000410000 */
[----:B------:R-:W-:Y:S01]  /*74a0*/  F2FP.BF16.F32.PACK_AB R31, R70, R69 ;  /* 0x00000045461f723e */ /* 0x000fe200000010ff */
[-C--:B------:R-:W-:Y:S01]  /*74b0*/  FMUL.FTZ R90, R90, R17.reuse ;  /* 0x000000115a5a7220 */ /* 0x080fe20000410000 */
[-C--:B------:R-:W-:Y:S01]  /*74c0*/  FMUL.FTZ R91, R91, R17.reuse ;  /* 0x000000115b5b7220 */ /* 0x080fe20000410000 */
[-C--:B------:R-:W-:Y:S01]  /*74d0*/  FMUL.FTZ R94, R94, R17.reuse ;  /* 0x000000115e5e7220 */ /* 0x080fe20000410000 */
[-C--:B------:R-:W-:Y:S01]  /*74e0*/  FMUL.FTZ R95, R95, R17.reuse ;  /* 0x000000115f5f7220 */ /* 0x080fe20000410000 */
        /* <DEDUP_REMOVED lines=27> */
[----:B0-----:R-:W-:-:S02]  /*76a0*/  IMAD.MOV.U32 R13, RZ, RZ, R76 ;  /* 0x000000ffff0d7224 */ /* 0x001fc400078e004c */
[----:B------:R-:W-:Y:S01]  /*76b0*/  IMAD.MOV.U32 R12, RZ, RZ, R71 ;  /* 0x000000ffff0c7224 */ /* 0x000fe200078e0047 */
[----:B--2---:R-:W-:Y:S01]  /*76c0*/  NOP ;  /* 0x0000000000007918 */ /* 0x004fe20000000000 */
[----:B-1----:R-:W-:Y:S05]  /*76d0*/  @P1 BRA `(.L_x_11938) ;  /* 0xffffffcc00581947 */ /* 0x002fea000383ffff */
[----:B------:R-:W-:-:S05]  /*76e0*/  UMOV UR39, UR10 ;  /* 0x0000000a00277c82 */ /* 0x000fca0008000000 */
.L_x_11927:
[----:B------:R-:W-:-:S13]  /*76f0*/  R2UR UR5, R142 ;  /* 0x000000008e0572ca */ /* 0x000fda00000e0000 */
[----:B------:R-:W-:-:S06]  /*7700*/  UISETP.GE.AND UP0, UPT, UR39, UR5, UPT ;  /* 0x000000052700728c */ /* 0x000fcc000bf06270 */
[----:B------:R-:W-:-:S13]  /*7710*/  PLOP3.LUT P1, PT, PT, PT, UP0, 0x80, 0x0 ;  /* 0x000000000000781c */ /* 0x000fda0003f2f008 */
[----:B------:R-:W-:Y:S05]  /*7720*/  @!P1 BRA `(.L_x_11939) ;  /* 0x0000002800789947 */ /* 0x000fea0003800000 */
[----:B------:R-:W3:Y:S01]  /*7730*/  S2R R10, SR_TID.X ;  /* 0x00000000000a7919 */ /* 0x000ee20000002100 */
[----:B------:R-:W-:Y:S01]  /*7740*/  R2UR UR5, R141 ;  /* 0x000000008d0572ca */ /* 0x000fe200000e0000 */
[----:B------:R-:W-:Y:S01]  /*7750*/  UMOV UR7, UR4 ;  /* 0x0000000400077c82 */ /* 0x000fe20008000000 */
[----:B------:R-:W-:Y:S01]  /*7760*/  UMOV UR11, 0x40000040 ;  /* 0x40000040000b7882 */ /* 0x000fe20000000000 */
[----:B------:R-:W-:Y:S01]  /*7770*/  MOV R11, R76 ;  /* 0x0000004c000b7202 */ /* 0x000fe20000000f00 */
[----:B------:R-:W-:Y:S01]  /*7780*/  UMOV UR30, UR6 ;  /* 0x00000006001e7c82 */ /* 0x000fe20008000000 */
[----:B------:R-:W-:Y:S01]  /*7790*/  MOV R137, UR11 ;  /* 0x0000000b00897c02 */ /* 0x000fe20008000f00 */
[----:B------:R-:W-:Y:S01]  /*77a0*/  UMOV UR29, 0x40000040 ;  /* 0x40000040001d7882 */ /* 0x000fe20000000000 */
        /* <DEDUP_REMOVED lines=10> */
[----:B------:R-:W-:Y:S01]  /*7850*/  UIADD3 UR40, UR61, 0x600, URZ ;  /* 0x000006003d287890 */ /* 0x000fe2000fffe03f */
[----:B------:R-:W-:Y:S01]  /*7860*/  UMOV UR10, UR4 ;  /* 0x00000004000a7c82 */ /* 0x000fe20008000000 */
[----:B------:R-:W-:Y:S01]  /*7870*/  UIADD3 UR44, UR61, 0x602, URZ ;  /* 0x000006023d2c7890 */ /* 0x000fe2000fffe03f */
[----:B------:R-:W-:Y:S01]  /*7880*/  IMAD.U32 R136, RZ, RZ, UR10 ;  /* 0x0000000aff887e24 */ /* 0x000fe2000f8e00ff */
[----:B------:R-:W-:-:S02]  /*7890*/  UIADD3 UR48, UR61, 0x604, URZ ;  /* 0x000006043d307890 */ /* 0x000fc4000fffe03f */
[----:B------:R-:W-:Y:S01]  /*78a0*/  UIADD3 UR52, UR61, 0x606, URZ ;  /* 0x000006063d347890 */ /* 0x000fe2000fffe03f */
[----:B---3--:R-:W-:Y:S02]  /*78b0*/  SHF.R.U32.HI R12, RZ, 0x7, R10 ;  /* 0x00000007ff0c7819 */ /* 0x008fe4000001160a */
[----:B------:R-:W-:Y:S01]  /*78c0*/  ISETP.GE.U32.AND P1, PT, R10, 0x180, PT ;  /* 0x000001800a00780c */ /* 0x000fe20003f26070 */
[----:B------:R-:W-:Y:S02]  /*78d0*/  IMAD.MOV.U32 R10, RZ, RZ, R71 ;  /* 0x000000ffff0a7224 */ /* 0x000fe400078e0047 */
[C---:B------:R-:W-:Y:S02]  /*78e0*/  VIADD R138, R12.reuse, 0x9 ;  /* 0x000000090c8a7836 */ /* 0x040fe40000000000 */
[----:B------:R-:W-:-:S03]  /*78f0*/  VIADD R139, R12, 0x8 ;  /* 0x000000080c8b7836 */ /* 0x000fc60000000000 */
[----:B------:R-:W-:-:S07]  /*7900*/  SEL R138, R138, 0x9, !P1 ;  /* 0x000000098a8a7807 */ /* 0x000fce0004800000 */
.L_x_11950:
[----:B------:R-:W-:Y:S01]  /*7910*/  R2UR UR10, R16 ;  /* 0x00000000100a72ca */ /* 0x000fe200000e0000 */
[----:B------:R-:W-:-:S04]  /*7920*/  UIADD3 UR4, UR7, 0x1, URZ ;  /* 0x0000000107047890 */ /* 0x000fc8000fffe03f */
[----:B------:R-:W-:-:S04]  /*7930*/  UISETP.NE.AND UP0, UPT, UR4, 0x2, UPT ;  /* 0x000000020400788c */ /* 0x000fc8000bf05270 */
[----:B------:R-:W-:Y:S02]  /*7940*/  USEL UR6, URZ, 0x1, UP0 ;  /* 0x000000013f067887 */ /* 0x000fe40008000000 */
[----:B------:R-:W-:Y:S02]  /*7950*/  USEL UR4, UR4, URZ, UP0 ;  /* 0x0000003f04047287 */ /* 0x000fe40008000000 */
[----:B------:R-:W-:Y:S01]  /*7960*/  ISETP.NE.AND P2, PT, RZ, UR10, PT ;  /* 0x0000000aff007c0c */ /* 0x000fe2000bf45270 */
[----:B------:R-:W-:-:S12]  /*7970*/  ULOP3.LUT UR6, UR30, UR6, URZ, 0x3c, !UPT ;  /* 0x000000061e067292 */ /* 0x000fd8000f8e3c3f */
[----:B0-----:R-:W-:Y:S05]  /*7980*/  @P2 BRA `(.L_x_11940) ;  /* 0x00000000002c2947 */ /* 0x001fea0003800000 */
[----:B------:R-:W-:Y:S05]  /*7990*/  @!P0 BRA `(.L_x_11941) ;  /* 0x0000000000048947 */ /* 0x000fea0003800000 */
[----:B------:R-:W-:Y:S01]  /*79a0*/  BPT.TRAP 0x1 ;  /* 0x000000040000795c */ /* 0x000fe20000300000 */
.L_x_11941:
[----:B------:R-:W-:Y:S01]  /*79b0*/  ULEA UR10, UR4, UR38, 0x3 ;  /* 0x00000026040a7291 */ /* 0x000fe2000f8e183f */
[----:B------:R-:W-:-:S05]  /*79c0*/  IMAD.U32 R12, RZ, RZ, UR6 ;  /* 0x00000006ff0c7e24 */ /* 0x000fca000f8e00ff */
[----:B------:R-:W-:-:S04]  /*79d0*/  SHF.L.U32 R12, R12, 0x1f, RZ ;  /* 0x0000001f0c0c7819 */ /* 0x000fc800000006ff */
[----:B------:R0:W1:Y:S01]  /*79e0*/  SYNCS.PHASECHK.TRANS64.TRYWAIT P1, [UR10+0x2d830], R12 ;  /* 0x02d8300cff0075a7 */ /* 0x000062000802014a */
[----:B------:R-:W-:Y:S05]  /*79f0*/  @!P0 BRA `(.L_x_11942) ;  /* 0x0000000000048947 */ /* 0x000fea0003800000 */
[----:B------:R-:W-:Y:S01]  /*7a00*/  BPT.TRAP 0x1 ;  /* 0x000000040000795c */ /* 0x000fe20000300000 */
.L_x_11942:
[----:B-1----:R-:W-:Y:S05]  /*7a10*/  @P1 BRA `(.L_x_11940) ;  /* 0x0000000000081947 */ /* 0x002fea0003800000 */
[----:B------:R-:W1:Y:S02]  /*7a20*/  SYNCS.PHASECHK.TRANS64.TRYWAIT P1, [UR10+0x2d830], R12 ;  /* 0x02d8300cff0075a7 */ /* 0x000e64000802014a */
[----:B-1----:R-:W-:Y:S05]  /*7a30*/  @!P1 BRA `(.L_x_11943) ;  /* 0x0000008000dc9947 */ /* 0x002fea0003800000 */
.L_x_11940:
        /* <DEDUP_REMOVED lines=37> */
.L_x_11945:
[----:B------:R-:W-:Y:S01]  /*7c90*/  ULEA UR10, UR7, UR38, 0x3 ;  /* 0x00000026070a7291 */ /* 0x000fe2000f8e183f */
[----:B01----:R-:W-:-:S05]  /*7ca0*/  IMAD.U32 R12, RZ, RZ, UR30 ;  /* 0x0000001eff0c7e24 */ /* 0x003fca000f8e00ff */
[----:B------:R-:W-:-:S04]  /*7cb0*/  SHF.L.U32 R12, R12, 0x1f, RZ ;  /* 0x0000001f0c0c7819 */ /* 0x000fc800000006ff */
[----:B------:R0:W1:Y:S01]  /*7cc0*/  SYNCS.PHASECHK.TRANS64.TRYWAIT P1, [UR10+0x2d850], R12 ;  /* 0x02d8500cff0075a7 */ /* 0x000062000802014a */
[----:B------:R-:W-:Y:S05]  /*7cd0*/  @!P0 BRA `(.L_x_11946) ;  /* 0x0000000000048947 */ /* 0x000fea0003800000 */
[----:B------:R-:W-:Y:S01]  /*7ce0*/  BPT.TRAP 0x1 ;  /* 0x000000040000795c */ /* 0x000fe20000300000 */
.L_x_11946:
[----:B-1----:R-:W-:Y:S05]  /*7cf0*/  @P1 BRA `(.L_x_11944) ;  /* 0x0000000000081947 */ /* 0x002fea0003800000 */
[----:B------:R-:W1:Y:S02]  /*7d00*/  SYNCS.PHASECHK.TRANS64.TRYWAIT P1, [UR10+0x2d850], R12 ;  /* 0x02d8500cff0075a7 */ /* 0x000e64000802014a */
[----:B-1----:R-:W-:Y:S05]  /*7d10*/  @!P1 BRA `(.L_x_11947) ;  /* 0x00000080003c9947 */ /* 0x002fea0003800000 */
.L_x_11944:
[----:B------:R-:W-:Y:S01]  /*7d20*/  UIADD3 UR10, UR38, 0x400, URZ ;  /* 0x00000400260a7890 */ /* 0x000fe2000fffe03f */
[----:B------:R-:W-:Y:S01]  /*7d30*/  WARPGROUP.ARRIVE ;  /* 0x00000000000079c5 */ /* 0x000fe20000000000 */
[----:B------:R-:W-:Y:S01]  /*7d40*/  UMOV UR56, UR61 ;  /* 0x0000003d00387c82 */ /* 0x000fe20008000000 */
[----:B------:R-:W-:Y:S01]  /*7d50*/  UMOV UR57, 0x40000040 ;  /* 0x4000004000397882 */ /* 0x000fe20000000000 */
[----:B------:R-:W-:Y:S01]  /*7d60*/  USHF.R.U32.HI UR10, URZ, 0x4, UR10 ;  /* 0x000000043f0a7899 */ /* 0x000fe2000801160a */
[----:B01----:R-:W-:Y:S01]  /*7d70*/  MOV R12, UR13 ;  /* 0x0000000d000c7c02 */ /* 0x003fe20008000f00 */
[----:B------:R-:W-:Y:S01]  /*7d80*/  UMOV UR59, 0x80000020 ;  /* 0x80000020003b7882 */ /* 0x000fe20000000000 */
[----:B------:R-:W-:Y:S01]  /*7d90*/  MOV R13, UR12 ;  /* 0x0000000c000d7c02 */ /* 0x000fe20008000f00 */
[----:B------:R-:W-:Y:S01]  /*7da0*/  ULOP3.LUT UR10, UR10, 0x3fff, URZ, 0xc0, !UPT ;  /* 0x00003fff0a0a7892 */ /* 0x000fe2000f8ec03f */
[----:B------:R-:W-:Y:S01]  /*7db0*/  R2UR UR12, R136 ;  /* 0x00000000880c72ca */ /* 0x000fe200000e0000 */
[----:B------:R-:W-:Y:S01]  /*7dc0*/  UMOV UR15, 0x80000020 ;  /* 0x80000020000f7882 */ /* 0x000fe20000000000 */
[----:B------:R-:W-:Y:S01]  /*7dd0*/  R2UR UR13, R137 ;  /* 0x00000000890d72ca */ /* 0x000fe200000e0000 */
[----:B------:R-:W-:Y:S01]  /*7de0*/  ULOP3.LUT UR10, UR10, 0x2000000, URZ, 0xfc, !UPT ;  /* 0x020000000a0a7892 */ /* 0x000fe2000f8efc3f */
        /* <DEDUP_REMOVED lines=8> */
[----:B------:R-:W-:Y:S01]  /*7e70*/  HGMMA.64x96x16.F32.BF16 R88, gdesc[UR56].tnspB, R88, gsb0 ;  /* 0x41600000385879f0 */ /* 0x000fe20008001858 */
[----:B------:R-:W-:Y:S01]  /*7e80*/  UIADD3 UR42, UR58, 0x100, URZ ;  /* 0x000001003a2a7890 */ /* 0x000fe2000fffe03f */
[----:B------:R-:W-:Y:S01]  /*7e90*/  UMOV UR14, UR10 ;  /* 0x0000000a000e7c82 */ /* 0x000fe20008000000 */
[----:B------:R-:W-:-:S02]  /*7ea0*/  UIADD3 UR46, UR58, 0x140, URZ ;  /* 0x000001403a2e7890 */ /* 0x000fc4000fffe03f */
[----:B------:R-:W-:Y:S01]  /*7eb0*/  UIADD3 UR50, UR58, 0x180, URZ ;  /* 0x000001803a327890 */ /* 0x000fe2000fffe03f */
[----:B------:R-:W-:Y:S01]  /*7ec0*/  UMOV UR51, 0x80000020 ;  /* 0x8000002000337882 */ /* 0x000fe20000000000 */
[----:B------:R-:W-:Y:S01]  /*7ed0*/  UIADD3 UR54, UR58, 0x1c0, URZ ;  /* 0x000001c03a367890 */ /* 0x000fe2000fffe03f */
[----:B------:R-:W-:Y:S01]  /*7ee0*/  UMOV UR55, 0x80000020 ;  /* 0x8000002000377882 */ /* 0x000fe20000000000 */
[----:B------:R-:W-:Y:S02]  /*7ef0*/  WARPGROUP.DEPBAR.LE gsb0, 0x0 ;  /* 0x00008000000079c5 */ /* 0x000fe40000010000 */
[----:B------:R-:W-:-:S06]  /*7f00*/  WARPGROUP.ARRIVE ;  /* 0x00000000000079c5 */ /* 0x000fcc0000000000 */
[----:B------:R-:W-:Y:S01]  /*7f10*/  HGMMA.64x96x16.F32.BF16 R88, gdesc[UR12].tnspB, R88, gsb0 ;  /* 0x416000000c5879f0 */ /* 0x000fe20008001858 */
[----:B------:R-:W-:Y:S02]  /*7f20*/  R2UR UR13, R12 ;  /* 0x000000000c0d72ca */ /* 0x000fe400000e0000 */
[----:B------:R-:W-:Y:S01]  /*7f30*/  R2UR UR12, R13 ;  /* 0x000000000d0c72ca */ /* 0x000fe200000e0000 */
        /* <DEDUP_REMOVED lines=22> */
.L_x_11948:
        /* <DEDUP_REMOVED lines=66> */
[----:B------:R-:W-:Y:S01]  /*84c0*/  ULDC UR10, c[0x0][0x988] ;  /* 0x00026200000a7ab9 */ /* 0x000fe20000000800 */
[----:B------:R-:W3:Y:S01]  /*84d0*/  S2UR UR11, SR_CgaCtaId ;  /* 0x00000000000b79c3 */ /* 0x000ee20000008800 */
[----:B------:R-:W-:Y:S01]  /*84e0*/  UMOV UR35, UR10 ;  /* 0x0000000a00237c82 */ /* 0x000fe20008000000 */
[----:B------:R-:W-:Y:S01]  /*84f0*/  ULEA UR10, UR4, UR38, 0x3 ;  /* 0x00000026040a7291 */ /* 0x000fe2000f8e183f */
[----:B------:R-:W4:Y:S01]  /*8500*/  MUFU.TANH R21, R21 ;  /* 0x0000001500157308 */ /* 0x000f220000002400 */
[----:B-1----:R-:W-:Y:S01]  /*8510*/  FMNMX.FTZ R66, R18, R65, !PT ;  /* 0x0000004112427209 */ /* 0x002fe20007810000 */
[----:B------:R-:W-:Y:S01]  /*8520*/  FMUL.FTZ R65, R76, UR5 ;  /* 0x000000054c417c20 */ /* 0x000fe20008410000 */
[----:B------:R-:W-:-:S05]  /*8530*/  UIADD3 UR10, UR10, 0x2d840, URZ ;  /* 0x0002d8400a0a7890 */ /* 0x000fca000fffe03f */
        /* <DEDUP_REMOVED lines=13> */
[----:B-1----:R-:W-:Y:S01]  /*8610*/  FMNMX.FTZ R67, R25, R66, !PT ;  /* 0x0000004219437209 */ /* 0x002fe20007810000 */
[----:B------:R-:W-:-:S06]  /*8620*/  FMUL.FTZ R66, R77, UR5 ;  /* 0x000000054d427c20 */ /* 0x000fcc0008410000 */
[----:B------:R-:W1:Y:S01]  /*8630*/  MUFU.TANH R28, R28 ;  /* 0x0000001c001c7308 */ /* 0x000e620000002400 */
[----:B--2---:R-:W-:-:S07]  /*8640*/  FMNMX.FTZ R69, R27, R68, !PT ;  /* 0x000000441b457209 */ /* 0x004fce0007810000 */
[----:B------:R-:W2:Y:S01]  /*8650*/  MUFU.TANH R29, R29 ;  /* 0x0000001d001d7308 */ /* 0x000ea20000002400 */
[----:B---3--:R-:W-:Y:S01]  /*8660*/  FMNMX.FTZ R68, R26, R67, !PT ;  /* 0x000000431a447209 */ /* 0x008fe20007810000 */
[----:B------:R-:W-:-:S06]  /*8670*/  FMUL.FTZ R67, R78, UR5 ;  /* 0x000000054e437c20 */ /* 0x000fcc0008410000 */
        /* <DEDUP_REMOVED lines=16> */
[----:B--2---:R-:W-:Y:S01]  /*8780*/  FMNMX.FTZ R70, R34, R69, !PT ;  /* 0x0000004522467209 */ /* 0x004fe20007810000 */
[----:B------:R-:W-:-:S06]  /*8790*/  FMUL.FTZ R69, R80, UR5 ;  /* 0x0000000550457c20 */ /* 0x000fcc0008410000 */
        /* <DEDUP_REMOVED lines=84> */
[----:B--2---:R-:W-:Y:S02]  /*8ce0*/  FMNMX.FTZ R71, R77, R76, !PT ;  /* 0x0000004c4d477209 */ /* 0x004fe40007810000 */
[----:B---3--:R-:W-:Y:S02]  /*8cf0*/  FMNMX.FTZ R80, R75, R80, !PT ;  /* 0x000000504b507209 */ /* 0x008fe40007810000 */
[----:B-1----:R-:W-:-:S03]  /*8d00*/  FMNMX.FTZ R79, R78, R71, !PT ;  /* 0x000000474e4f7209 */ /* 0x002fc60007810000 */
[----:B------:R-:W1:Y:S04]  /*8d10*/  SHFL.BFLY PT, R71, R80, 0x2, 0x1f ;  /* 0x0c401f0050477f89 */ /* 0x000e6800000e0000 */
[----:B------:R-:W2:Y:S01]  /*8d20*/  SHFL.BFLY PT, R76, R79, 0x2, 0x1f ;  /* 0x0c401f004f4c7f89 */ /* 0x000ea200000e0000 */
[----:B-1----:R-:W-:Y:S02]  /*8d30*/  FMNMX.FTZ R81, R80, R71, !PT ;  /* 0x0000004750517209 */ /* 0x002fe40007810000 */
[----:B--2---:R-:W-:-:S03]  /*8d40*/  FMNMX.FTZ R82, R79, R76, !PT ;  /* 0x0000004c4f527209 */ /* 0x004fc60007810000 */
[----:B------:R-:W1:Y:S04]  /*8d50*/  SHFL.BFLY PT, R76, R81, 0x1, 0x1f ;  /* 0x0c201f00514c7f89 */ /* 0x000e6800000e0000 */
[----:B------:R-:W2:Y:S01]  /*8d60*/  SHFL.BFLY PT, R83, R82, 0x1, 0x1f ;  /* 0x0c201f0052537f89 */ /* 0x000ea200000e0000 */
[----:B-1----:R-:W-:Y:S02]  /*8d70*/  FMNMX.FTZ R71, R81, R76, !PT ;  /* 0x0000004c51477209 */ /* 0x002fe40007810000 */
[----:B--2---:R-:W-:-:S03]  /*8d80*/  FMNMX.FTZ R76, R82, R83, !PT ;  /* 0x00000053524c7209 */ /* 0x004fc60007810000 */
[C---:B------:R-:W-:Y:S01]  /*8d90*/  FADD.FTZ R10, -R71.reuse, R10 ;  /* 0x0000000a470a7221 */ /* 0x040fe20000010100 */
        /* <DEDUP_REMOVED lines=34> */
[C---:B------:R-:W-:Y:S01]  /*8fc0*/  FADD.FTZ R10, -R76.reuse, R11 ;  /* 0x0000000b4c0a7221 */ /* 0x040fe20000010100 */
[----:B------:R-:W-:Y:S01]  /*8fd0*/  FMUL.FTZ R79, R76, UR35 ;  /* 0x000000234c4f7c20 */ /* 0x000fe20008410000 */
[----:B------:R1:W-:Y:S02]  /*8fe0*/  MUFU.EX2 R11, R83 ;  /* 0x00000053000b7308 */ /* 0x0003e40000000800 */
[----:B------:R-:W-:Y:S01]  /*8ff0*/  FMUL.FTZ R10, R10, UR35 ;  /* 0x000000230a0a7c20 */ /* 0x000fe20008410000 */
[--C-:B------:R-:W-:Y:S01]  /*9000*/  FFMA.FTZ R14, R14, UR35, -R79.reuse ;  /* 0x000000230e0e7c23 */ /* 0x100fe2000801084f */
[--C-:B------:R-:W-:Y:S01]  /*9010*/  FFMA.FTZ R87, R15, UR35, -R79.reuse ;  /* 0x000000230f577c23 */ /* 0x100fe2000801084f */
[--C-:B------:R-:W-:Y:S01]  /*9020*/  FFMA.FTZ R15, R19, UR35, -R79.reuse ;  /* 0x00000023130f7c23 */ /* 0x100fe2000801084f */
[--C-:B------:R-:W-:Y:S01]  /*9030*/  FFMA.FTZ R20, R20, UR35, -R79.reuse ;  /* 0x0000002314147c23 */ /* 0x100fe2000801084f */
[--C-:B------:R-:W-:Y:S01]  /*9040*/  FFMA.FTZ R19, R23, UR35, -R79.reuse ;  /* 0x0000002317137c23 */ /* 0x100fe2000801084f */
[----:B------:R-:W2:Y:S01]  /*9050*/  MUFU.EX2 R12, R12 ;  /* 0x0000000c000c7308 */ /* 0x000ea20000000800 */
[--C-:B------:R-:W-:Y:S01]  /*9060*/  FFMA.FTZ R86, R24, UR35, -R79.reuse ;  /* 0x0000002318567c23 */ /* 0x100fe2000801084f */
[--C-:B-1----:R-:W-:Y:S01]  /*9070*/  FFMA.FTZ R83, R40, UR35, -R79.reuse ;  /* 0x0000002328537c23 */ /* 0x102fe2000801084f */
        /* <DEDUP_REMOVED lines=14> */
[----:B--2---:R-:W-:Y:S01]  /*9160*/  FFMA.FTZ R4, R11, R4, R12 ;  /* 0x000000040b047223 */ /* 0x004fe2000001000c */
[--C-:B------:R-:W-:Y:S01]  /*9170*/  FFMA.FTZ R80, R52, UR35, -R79.reuse ;  /* 0x0000002334507c23 */ /* 0x100fe2000801084f */
[--C-:B------:R-:W-:Y:S01]  /*9180*/  FFMA.FTZ R52, R60, UR35, -R79.reuse ;  /* 0x000000233c347c23 */ /* 0x100fe2000801084f */
[----:B------:R-:W-:-:S04]  /*9190*/  FFMA.FTZ R51, R64, UR35, -R79 ;  /* 0x0000002340337c23 */ /* 0x000fc8000801084f */
[----:B------:R-:W2:Y:S08]  /*91a0*/  MUFU.EX2 R13, R13 ;  /* 0x0000000d000d7308 */ /* 0x000eb00000000800 */
[----:B------:R-:W3:Y:S01]  /*91b0*/  MUFU.EX2 R87, R87 ;  /* 0x0000005700577308 */ /* 0x000ee20000000800 */
[----:B-1----:R-:W-:-:S07]  /*91c0*/  FFMA.FTZ R40, R10, R3, R14 ;  /* 0x000000030a287223 */ /* 0x002fce000001000e */
        /* <DEDUP_REMOVED lines=11> */
[----:B-1----:R-:W-:Y:S01]  /*9280*/  FADD.FTZ R40, R20, R39 ;  /* 0x0000002714287221 */ /* 0x002fe20000010000 */
[--C-:B------:R-:W-:Y:S01]  /*9290*/  FFMA.FTZ R39, R55, UR35, -R79.reuse ;  /* 0x0000002337277c23 */ /* 0x100fe2000801084f */
[----:B------:R-:W-:-:S05]  /*92a0*/  FFMA.FTZ R55, R56, UR35, -R79 ;  /* 0x0000002338377c23 */ /* 0x000fca000801084f */
        /* <DEDUP_REMOVED lines=12> */
[----:B------:R-:W-:-:S06]  /*9370*/  FFMA.FTZ R40, R59, UR35, -R79 ;  /* 0x000000233b287c23 */ /* 0x000fcc000801084f */
        /* <DEDUP_REMOVED lines=29> */
[----:B------:R-:W-:-:S06]  /*9550*/  FFMA.FTZ R44, R67, UR35, -R79 ;  /* 0x00000023432c7c23 */ /* 0x000fcc000801084f */
        /* <DEDUP_REMOVED lines=16> */
[----:B--2---:R-:W-:Y:S01]  /*9660*/  FADD.FTZ R3, R81, R48 ;  /* 0x0000003051037221 */ /* 0x004fe20000010000 */
[----:B------:R-:W-:-:S06]  /*9670*/  FFMA.FTZ R48, R72, UR35, -R79 ;  /* 0x0000002348307c23 */ /* 0x000fcc000801084f */
        /* <DEDUP_REMOVED lines=55> */
[----:B--2---:R-:W-:-:S03]  /*99f0*/  FADD.FTZ R4, R75, R64 ;  /* 0x000000404b047221 */ /* 0x004fc60000010000 */
[----:B---3--:R-:W-:Y:S01]  /*9a00*/  FADD.FTZ R3, R60, R3 ;  /* 0x000000033c037221 */ /* 0x008fe20000010000 */
[----:B------:R-:W-:Y:S06]  /*9a10*/  @!P0 BRA `(.L_x_11949) ;  /* 0x0000000000048947 */ /* 0x000fec0003800000 */
[----:B------:R-:W-:Y:S01]  /*9a20*/  BPT.TRAP 0x1 ;  /* 0x000000040000795c */ /* 0x000fe20000300000 */
.L_x_11949:
[----:B------:R-:W1:Y:S01]  /*9a30*/  S2UR UR10, SR_CgaCtaId ;  /* 0x00000000000a79c3 */ /* 0x000e620000008800 */
        /* <DEDUP_REMOVED lines=23> */
[----:B-1----:R-:W-:Y:S01]  /*9bb0*/  UPRMT UR7, UR10, 0x654, UR7 ;  /* 0x000006540a077896 */ /* 0x002fe20008000007 */
        /* <DEDUP_REMOVED lines=10> */
[----:B------:R1:W-:Y:S01]  /*9c60*/  STSM.16.M88.4 [R0+0x21800], R12 ;  /* 0x0218000c00007844 */ /* 0x0003e20000000200 */
[----:B------:R-:W-:Y:S01]  /*9c70*/  F2FP.BF16.F32.PACK_AB R33, R81, R35 ;  /* 0x000000235121723e */ /* 0x000fe200000010ff */
[----:B------:R-:W-:Y:S01]  /*9c80*/  UIADD3 UR7, UR39, -0x1, URZ ;  /* 0xffffffff27077890 */ /* 0x000fe2000fffe03f */
[----:B------:R-:W-:Y:S01]  /*9c90*/  F2FP.BF16.F32.PACK_AB R32, R46, R45 ;  /* 0x0000002d2e20723e */ /* 0x000fe200000010ff */
[----:B------:R2:W-:Y:S01]  /*9ca0*/  STSM.16.M88.4 [R8], R20 ;  /* 0x0000001408007844 */ /* 0x0005e20000000200 */
[----:B------:R-:W-:Y:S01]  /*9cb0*/  F2FP.BF16.F32.PACK_AB R34, R50, R49 ;  /* 0x000000313222723e */ /* 0x000fe200000010ff */
[-C--:B------:R-:W-:Y:S01]  /*9cc0*/  FMUL.FTZ R113, R113, R11.reuse ;  /* 0x0000000b71717220 */ /* 0x080fe20000410000 */
[----:B------:R-:W-:Y:S01]  /*9cd0*/  F2FP.BF16.F32.PACK_AB R35, R80, R36 ;  /* 0x000000245023723e */ /* 0x000fe200000010ff */
[----:B------:R4:W-:Y:S01]  /*9ce0*/  STSM.16.M88.4 [R5], R24 ;  /* 0x0000001805007844 */ /* 0x0009e20000000200 */
[----:B------:R-:W-:Y:S01]  /*9cf0*/  R2UR UR10, R142 ;  /* 0x000000008e0a72ca */ /* 0x000fe200000e0000 */
[----:B------:R-:W-:Y:S01]  /*9d00*/  FMUL.FTZ R116, R116, R11 ;  /* 0x0000000b74747220 */ /* 0x000fe20000410000 */
[----:B------:R-:W-:Y:S01]  /*9d10*/  F2FP.BF16.F32.PACK_AB R74, R75, R74 ;  /* 0x0000004a4b4a723e */ /* 0x000fe200000010ff */
[----:B------:R4:W-:Y:S01]  /*9d20*/  STSM.16.M88.4 [R2], R28 ;  /* 0x0000001c02007844 */ /* 0x0009e20000000200 */
[----:B------:R-:W-:Y:S01]  /*9d30*/  F2FP.BF16.F32.PACK_AB R72, R70, R69 ;  /* 0x000000454648723e */ /* 0x000fe200000010ff */
[----:B------:R-:W-:Y:S01]  /*9d40*/  FMUL.FTZ R117, R117, R11 ;  /* 0x0000000b75757220 */ /* 0x000fe20000410000 */
[----:B------:R-:W-:Y:S01]  /*9d50*/  F2FP.BF16.F32.PACK_AB R73, R56, R48 ;  /* 0x000000303849723e */ /* 0x000fe200000010ff */
[----:B------:R4:W-:Y:S01]  /*9d60*/  STSM.16.M88.4 [R0+0x27800], R32 ;  /* 0x0278002000007844 */ /* 0x0009e20000000200 */
[----:B-1----:R-:W-:Y:S01]  /*9d70*/  F2FP.BF16.F32.PACK_AB R12, R54, R53 ;  /* 0x00000035360c723e */ /* 0x002fe200000010ff */
[----:B------:R-:W-:Y:S01]  /*9d80*/  FMUL.FTZ R120, R120, R11 ;  /* 0x0000000b78787220 */ /* 0x000fe20000410000 */
[----:B------:R-:W-:Y:S01]  /*9d90*/  F2FP.BF16.F32.PACK_AB R13, R55, R39 ;  /* 0x00000027370d723e */ /* 0x000fe200000010ff */
[----:B------:R-:W-:Y:S01]  /*9da0*/  FMUL.FTZ R121, R121, R11 ;  /* 0x0000000b79797220 */ /* 0x000fe20000410000 */
[----:B------:R-:W-:Y:S01]  /*9db0*/  F2FP.BF16.F32.PACK_AB R14, R58, R57 ;  /* 0x000000393a0e723e */ /* 0x000fe200000010ff */
[----:B------:R-:W-:Y:S01]  /*9dc0*/  UISETP.GT.AND UP0, UPT, UR39, UR10, UPT ;  /* 0x0000000a2700728c */ /* 0x000fe2000bf04270 */
[----:B------:R-:W-:Y:S01]  /*9dd0*/  F2FP.BF16.F32.PACK_AB R15, R52, R40 ;  /* 0x00000028340f723e */ /* 0x000fe200000010ff */
[----:B------:R-:W-:Y:S01]  /*9de0*/  FMUL.FTZ R124, R124, R11 ;  /* 0x0000000b7c7c7220 */ /* 0x000fe20000410000 */
[----:B--2---:R-:W-:Y:S01]  /*9df0*/  F2FP.BF16.F32.PACK_AB R20, R62, R61 ;  /* 0x0000003d3e14723e */ /* 0x004fe200000010ff */
[----:B------:R-:W-:Y:S01]  /*9e00*/  UMOV UR39, UR7 ;  /* 0x0000000700277c82 */ /* 0x000fe20008000000 */
[----:B------:R-:W-:Y:S01]  /*9e10*/  F2FP.BF16.F32.PACK_AB R21, R51, R43 ;  /* 0x0000002b3315723e */ /* 0x000fe200000010ff */
[----:B------:R4:W-:Y:S01]  /*9e20*/  STSM.16.M88.4 [R9], R12 ;  /* 0x0000000c09007844 */ /* 0x0009e20000000200 */
[----:B------:R-:W-:Y:S01]  /*9e30*/  F2FP.BF16.F32.PACK_AB R22, R66, R65 ;  /* 0x000000414216723e */ /* 0x000fe200000010ff */
[----:B------:R-:W-:Y:S01]  /*9e40*/  UMOV UR7, UR4 ;  /* 0x0000000400077c82 */ /* 0x000fe20008000000 */
[----:B------:R-:W-:Y:S01]  /*9e50*/  F2FP.BF16.F32.PACK_AB R23, R47, R44 ;  /* 0x0000002c2f17723e */ /* 0x000fe200000010ff */
[----:B------:R-:W-:Y:S01]  /*9e60*/  FMUL.FTZ R125, R125, R11 ;  /* 0x0000000b7d7d7220 */ /* 0x000fe20000410000 */
[----:B------:R-:W-:Y:S01]  /*9e70*/  F2FP.BF16.F32.PACK_AB R75, R60, R59 ;  /* 0x0000003b3c4b723e */ /* 0x000fe200000010ff */
[-C--:B------:R-:W-:Y:S01]  /*9e80*/  FMUL.FTZ R128, R128, R11.reuse ;  /* 0x0000000b80807220 */ /* 0x080fe20000410000 */
[----:B------:R-:W-:Y:S01]  /*9e90*/  PLOP3.LUT P1, PT, PT, PT, UP0, 0x80, 0x0 ;  /* 0x000000000000781c */ /* 0x000fe20003f2f008 */
[----:B------:R4:W-:Y:S01]  /*9ea0*/  STSM.16.M88.4 [R5+0x6000], R20 ;  /* 0x0060001405007844 */ /* 0x0009e20000000200 */
[-C--:B------:R-:W-:Y:S01]  /*9eb0*/  FMUL.FTZ R129, R129, R11.reuse ;  /* 0x0000000b81817220 */ /* 0x080fe20000410000 */
[-C--:B------:R-:W-:Y:S01]  /*9ec0*/  FMUL.FTZ R132, R132, R11.reuse ;  /* 0x0000000b84847220 */ /* 0x080fe20000410000 */
[----:B------:R-:W-:Y:S01]  /*9ed0*/  FMUL.FTZ R133, R133, R11 ;  /* 0x0000000b85857220 */ /* 0x000fe20000410000 */
        /* <DEDUP_REMOVED lines=9> */
[----:B-1----:R-:W1:Y:S01]  /*9f70*/  FENCE.VIEW.ASYNC.S ;  /* 0x00000000000073c6 */ /* 0x002e620000000000 */
        /* <DEDUP_REMOVED lines=23> */
[----:B-1----:R-:W-:Y:S01]  /*a0f0*/  NOP ;  /* 0x0000000000007918 */ /* 0x002fe20000000000 */
[----:B----4-:R-:W-:Y:S05]  /*a100*/  @P1 BRA `(.L_x_11950) ;  /* 0xffffffd800001947 */ /* 0x010fea000383ffff */
.L_x_11939:
[----:B------:R-:W-:Y:S06]  /*a110*/  BAR.ARV 0x8, 0x200 ;  /* 0x0208000000007b1d */ /* 0x000fec0000002000 */
[----:B------:R-:W-:Y:S05]  /*a120*/  @!P0 BRA `(.L_x_11951) ;  /* 0x0000000000048947 */ /* 0x000fea0003800000 */
[----:B------:R-:W-:Y:S01]  /*a130*/  BPT.TRAP 0x1 ;  /* 0x000000040000795c */ /* 0x000fe20000300000 */
.L_x_11951:
[----:B------:R-:W-:Y:S01]  /*a140*/  ULEA UR5, UR4, UR38, 0x3 ;  /* 0x0000002604057291 */ /* 0x000fe2000f8e183f */
[----:B------:R-:W-:-:S04]  /*a150*/  MOV R0, UR6 ;  /* 0x0000000600007c02 */ /* 0x000fc80008000f00 */
[----:B------:R-:W-:-:S04]  /*a160*/  SHF.L.U32 R0, R0, 0x1f, RZ ;  /* 0x0000001f00007819 */ /* 0x000fc800000006ff */
[----:B------:R1:W2:Y:S01]  /*a170*/  SYNCS.PHASECHK.TRANS64.TRYWAIT P1, [UR5+0x2d850], R0 ;  /* 0x02d85000ff0075a7 */ /* 0x0002a20008020145 */
[----:B------:R-:W-:Y:S05]  /*a180*/  @!P0 BRA `(.L_x_11952) ;  /* 0x0000000000048947 */ /* 0x000fea0003800000 */
[----:B------:R-:W-:Y:S01]  /*a190*/  BPT.TRAP 0x1 ;  /* 0x000000040000795c */ /* 0x000fe20000300000 */
.L_x_11952:
[----:B--2---:R-:W-:Y:S05]  /*a1a0*/  @P1 BRA `(.L_x_11953) ;  /* 0x0000000000081947 */ /* 0x004fea0003800000 */
[----:B------:R-:W2:Y:S02]  /*a1b0*/  SYNCS.PHASECHK.TRANS64.TRYWAIT P1, [UR5+0x2d850], R0 ;  /* 0x02d85000ff0075a7 */ /* 0x000ea40008020145 */
[----:B--2---:R-:W-:Y:S05]  /*a1c0*/  @!P1 BRA `(.L_x_11954) ;  /* 0x0000005c00289947 */ /* 0x004fea0003800000 */
.L_x_11953:
[----:B------:R-:W-:Y:S01]  /*a1d0*/  UIADD3 UR38, UR38, 0x400, URZ ;  /* 0x0000040026267890 */ /* 0x000fe2000fffe03f */
[----:B------:R-:W-:Y:S01]  /*a1e0*/  R2UR UR6, R141 ;  /* 0x000000008d0672ca */ /* 0x000fe200000e0000 */
[----:B------:R-:W-:Y:S01]  /*a1f0*/  WARPGROUP.ARRIVE ;  /* 0x00000000000079c5 */ /* 0x000fe20000000000 */
[----:B------:R-:W-:Y:S01]  /*a200*/  UMOV UR9, 0x40000040 ;  /* 0x4000004000097882 */ /* 0x000fe20000000000 */
[----:B------:R-:W-:Y:S01]  /*a210*/  USHF.R.U32.HI UR38, URZ, 0x4, UR38 ;  /* 0x000000043f267899 */ /* 0x000fe20008011626 */
[----:B--23--:R-:W2:Y:S01]  /*a220*/  SHFL.BFLY PT, R5, R4, 0x2, 0x1f ;  /* 0x0c401f0004057f89 */ /* 0x00cea200000e0000 */
[----:B------:R-:W-:Y:S01]  /*a230*/  UMOV UR11, 0x80000020 ;  /* 0x80000020000b7882 */ /* 0x000fe20000000000 */
[----:B------:R-:W-:Y:S01]  /*a240*/  IMAD.U32 R12, RZ, RZ, UR35 ;  /* 0x00000023ff0c7e24 */ /* 0x000fe2000f8e00ff */
[----:B------:R-:W-:Y:S01]  /*a250*/  ULOP3.LUT UR38, UR38, 0x3fff, URZ, 0xc0, !UPT ;  /* 0x00003fff26267892 */ /* 0x000fe2000f8ec03f */
[----:B-1----:R-:W1:Y:S03]  /*a260*/  SHFL.BFLY PT, R0, R3, 0x2, 0x1f ;  /* 0x0c401f0003007f89 */ /* 0x002e6600000e0000 */
[----:B------:R-:W-:-:S02]  /*a270*/  ULOP3.LUT UR38, UR38, 0x2000000, URZ, 0xfc, !UPT ;  /* 0x0200000026267892 */ /* 0x000fc4000f8efc3f */
[----:B------:R-:W-:Y:S02]  /*a280*/  ULOP3.LUT UR6, UR6, 0x10000, URZ, 0xfc, !UPT ;  /* 0x0001000006067892 */ /* 0x000fe4000f8efc3f */
[----:B------:R-:W-:-:S05]  /*a290*/  UIMAD UR4, UR4, 0x600, UR38 ;  /* 0x00000600040478a4 */ /* 0x000fca000f8e0226 */
[----:B------:R-:W-:Y:S02]  /*a2a0*/  UMOV UR8, UR6 ;  /* 0x0000000600087c82 */ /* 0x000fe40008000000 */
[----:B------:R-:W-:Y:S02]  /*a2b0*/  UMOV UR10, UR4 ;  /* 0x00000004000a7c82 */ /* 0x000fe40008000000 */
[----:B------:R-:W-:Y:S01]  /*a2c0*/  HGMMA.64x96x16.F32.BF16 R88, gdesc[UR8].tnspB, R88, gsb0 ;  /* 0x41600000085879f0 */ /* 0x000fe20008001858 */
[----:B------:R-:W-:Y:S02]  /*a2d0*/  UIADD3 UR8, UR6, 0x2, URZ ;  /* 0x0000000206087890 */ /* 0x000fe4000fffe03f */
[----:B------:R-:W-:Y:S01]  /*a2e0*/  UIADD3 UR10, UR4, 0x40, URZ ;  /* 0x00000040040a7890 */ /* 0x000fe2000fffe03f */
[----:B--2---:R-:W-:Y:S01]  /*a2f0*/  FADD.FTZ R5, R5, R4 ;  /* 0x0000000405057221 */ /* 0x004fe20000010000 */
[----:B------:R-:W-:Y:S01]  /*a300*/  UMOV UR9, 0x40000040 ;  /* 0x4000004000097882 */ /* 0x000fe20000000000 */
[----:B------:R-:W-:Y:S01]  /*a310*/  UMOV UR11, 0x80000020 ;  /* 0x80000020000b7882 */ /* 0x000fe20000000000 */
[----:B------:R-:W-:-:S02]  /*a320*/  IMAD.U32 R4, RZ, RZ, UR35 ;  /* 0x00000023ff047e24 */ /* 0x000fc4000f8e00ff */
[----:B-1----:R-:W-:Y:S01]  /*a330*/  FADD.FTZ R2, R0, R3 ;  /* 0x0000000300027221 */ /* 0x002fe20000010000 */
[----:B------:R-:W-:Y:S01]  /*a340*/  IMAD.MOV.U32 R3, RZ, RZ, RZ ;  /* 0x000000ffff037224 */ /* 0x000fe200078e00ff */
[----:B------:R-:W1:Y:S04]  /*a350*/  SHFL.BFLY PT, R0, R5, 0x1, 0x1f ;  /* 0x0c201f0005007f89 */ /* 0x000e6800000e0000 */
[----:B------:R-:W2:Y:S01]  /*a360*/  SHFL.BFLY PT, R7, R2, 0x1, 0x1f ;  /* 0x0c201f0002077f89 */ /* 0x000ea200000e0000 */
[----:B-1----:R-:W-:Y:S01]  /*a370*/  FADD.FTZ R10, R5, R0 ;  /* 0x00000000050a7221 */ /* 0x002fe20000010000 */
[----:B------:R-:W-:Y:S02]  /*a380*/  IMAD.MOV.U32 R0, RZ, RZ, -0x800000 ;  /* 0xff800000ff007424 */ /* 0x000fe400078e00ff */
[----:B--2---:R-:W-:-:S02]  /*a390*/  FADD.FTZ R11, R2, R7 ;  /* 0x00000007020b7221 */ /* 0x004fc40000010000 */
[----:B------:R-:W-:Y:S01]  /*a3a0*/  FSETP.NE.FTZ.AND P1, PT, R10, RZ, PT ;  /* 0x000000ff0a00720b */ /* 0x000fe20003f35000 */
[----:B------:R-:W-:Y:S01]  /*a3b0*/  IMAD.MOV.U32 R7, RZ, RZ, RZ ;  /* 0x000000ffff077224 */ /* 0x000fe200078e00ff */
[----:B------:R-:W-:Y:S02]  /*a3c0*/  MOV R2, 0xff800000 ;  /* 0xff80000000027802 */ /* 0x000fe40000000f00 */
[----:B------:R-:W-:-:S09]  /*a3d0*/  FSETP.NE.FTZ.AND P2, PT, R11, RZ, PT ;  /* 0x000000ff0b00720b */ /* 0x000fd20003f55000 */
[----:B------:R-:W1:Y:S01]  /*a3e0*/  @P1 MUFU.LG2 R6, R10 ;  /* 0x0000000a00061308 */ /* 0x000e620000000c00 */
[----:B------:R-:W-:-:S03]  /*a3f0*/  @P1 FMUL.FTZ R4, R4, 0.69314718246459960938 ;  /* 0x3f31721804041820 */ /* 0x000fc60000410000 */
[----:B------:R-:W-:-:S04]  /*a400*/  @P2 FMUL.FTZ R12, R12, 0.69314718246459960938 ;  /* 0x3f3172180c0c2820 */ /* 0x000fc80000410000 */
[----:B------:R-:W2:Y:S08]  /*a410*/  @P2 MUFU.LG2 R8, R11 ;  /* 0x0000000b00082308 */ /* 0x000eb00000000c00 */
[----:B------:R3:W4:Y:S01]  /*a420*/  @P1 MUFU.RCP R3, R10 ;  /* 0x0000000a00031308 */ /* 0x0007220000001000 */
[----:B-1----:R-:W-:-:S04]  /*a430*/  @P1 FMUL.FTZ R5, R6, 0.69314718246459960938 ;  /* 0x3f31721806051820 */ /* 0x002fc80000410000 */
[----:B------:R-:W-:-:S03]  /*a440*/  @P1 FFMA.FTZ R2, R4, R71, R5 ;  /* 0x0000004704021223 */ /* 0x000fc60000010005 */
[----:B------:R3:W1:Y:S01]  /*a450*/  @P2 MUFU.RCP R7, R11 ;  /* 0x0000000b00072308 */ /* 0x0006620000001000 */
[----:B--2---:R-:W-:-:S04]  /*a460*/  @P2 FMUL.FTZ R9, R8, 0.69314718246459960938 ;  /* 0x3f31721808092820 */ /* 0x004fc80000410000 */
        /* <DEDUP_REMOVED lines=47> */
[----:B-1-34-:R-:W-:Y:S05]  /*a760*/  @!P0 BRA `(.L_x_11955) ;  /* 0x0000000000048947 */ /* 0x01afea0003800000 */
[----:B------:R-:W-:Y:S01]  /*a770*/  BPT.TRAP 0x1 ;  /* 0x000000040000795c */ /* 0x000fe20000300000 */
.L_x_11955:
[----:B------:R-:W1:Y:S01]  /*a780*/  S2UR UR4, SR_CgaCtaId ;  /* 0x00000000000479c3 */ /* 0x000e620000008800 */
        /* <DEDUP_REMOVED lines=23> */
[----:B-1----:R-:W-:Y:S01]  /*a900*/  UPRMT UR5, UR4, 0x654, UR5 ;  /* 0x0000065404057896 */ /* 0x002fe20008000005 */
        /* <DEDUP_REMOVED lines=28> */
.L_x_11919:
[----:B------:R-:W-:Y:S05]  /*aad0*/  @P0 BRA `(.L_x_11956) ;  /* 0x0000001000940947 */ /* 0x000fea0003800000 */
[----:B------:R-:W2:Y:S01]  /*aae0*/  LDL R4, [R1+0x4] ;  /* 0x0000040001047983 */ /* 0x000ea20000100800 */
[----:B------:R-:W1:Y:S01]  /*aaf0*/  LDC R7, c[0x0][0xbe8] ;  /* 0x0002fa00ff077b82 */ /* 0x000e620000000800 */
[----:B------:R-:W-:Y:S01]  /*ab00*/  ULDC.64 UR8, c[0x0][0xbd0] ;  /* 0x0002f40000087ab9 */ /* 0x000fe20000000a00 */
[----:B------:R-:W-:Y:S01]  /*ab10*/  BSSY B0, `(.L_x_11957) ;  /* 0x00000d5000007945 */ /* 0x000fe20003800000 */
[----:B------:R-:W3:Y:S01]  /*ab20*/  S2R R3, SR_TID.X ;  /* 0x0000000000037919 */ /* 0x000ee20000002100 */
[----:B------:R-:W4:Y:S04]  /*ab30*/  S2R R21, SR_CTAID.X ;  /* 0x0000000000157919 */ /* 0x000f280000002500 */
[----:B------:R-:W5:Y:S08]  /*ab40*/  S2UR UR12, SR_CTAID.Z ;  /* 0x00000000000c79c3 */ /* 0x000f700000002700 */
[----:B------:R-:W0:Y:S08]  /*ab50*/  LDC.64 R14, c[0x0][0xbd8] ;  /* 0x0002f600ff0e7b82 */ /* 0x000e300000000a00 */
[----:B------:R-:W-:Y:S01]  /*ab60*/  BAR.SYNC.DEFER_BLOCKING 0x1, 0x180 ;  /* 0x0046000000007b1d */ /* 0x000fe20000010000 */
[----:B-1----:R-:W-:-:S07]  /*ab70*/  ISETP.NE.AND P0, PT, R7, 0x1, PT ;  /* 0x000000010700780c */ /* 0x002fce0003f05270 */
[----:B------:R-:W1:Y:S01]  /*ab80*/  S2UR UR11, SR_CTAID.Y ;  /* 0x00000000000b79c3 */ /* 0x000e620000002600 */
[----:B-----5:R-:W-:-:S07]  /*ab90*/  USHF.R.S32.HI UR10, URZ, 0x1f, UR12 ;  /* 0x0000001f3f0a7899 */ /* 0x020fce000801140c */
[----:B------:R-:W1:Y:S08]  /*aba0*/  LDC R20, c[0x0][0xc50] ;  /* 0x00031400ff147b82 */ /* 0x000e700000000800 */
[----:B------:R-:W5:Y:S08]  /*abb0*/  LDC.64 R18, c[0x0][0xb40] ;  /* 0x0002d000ff127b82 */ /* 0x000f700000000a00 */
[----:B------:R-:W5:Y:S08]  /*abc0*/  @P0 LDC R16, c[0x0][0xbf0] ;  /* 0x0002fc00ff100b82 */ /* 0x000f700000000800 */
[----:B------:R-:W5:Y:S08]  /*abd0*/  @P0 LDC R25, c[0x0][0xbec] ;  /* 0x0002fb00ff190b82 */ /* 0x000f700000000800 */
[----:B------:R-:W5:Y:S01]  /*abe0*/  @P0 LDC R22, c[0x0][0xbf0] ;  /* 0x0002fc00ff160b82 */ /* 0x000f620000000800 */
[----:B--2---:R-:W-:Y:S01]  /*abf0*/  R2UR UR13, R4 ;  /* 0x00000000040d72ca */ /* 0x004fe200000e0000 */
[----:B---3--:R-:W-:-:S05]  /*ac00*/  VIADD R4, R3, 0xffffff80 ;  /* 0xffffff8003047836 */ /* 0x008fca0000000000 */
        /* <DEDUP_REMOVED lines=26> */
[----:B-1----:R-:W-:Y:S01]  /*adb0*/  IMAD R23, R20, R17, UR11 ;  /* 0x0000000b14177e24 */ /* 0x002fe2000f8e0211 */
[----:B------:R-:W-:Y:S02]  /*adc0*/  LOP3.LUT R8, R5, 0x1ffffffe, RZ, 0xc0, !PT ;  /* 0x1ffffffe05087812 */ /* 0x000fe400078ec0ff */
[----:B------:R-:W-:Y:S02]  /*add0*/  LOP3.LUT R12, R12, 0xfffffff8, RZ, 0xc0, !PT ;  /* 0xfffffff80c0c7812 */ /* 0x000fe400078ec0ff */
[----:B------:R-:W-:Y:S02]  /*ade0*/  SHF.R.S32.HI R5, RZ, 0x5, R10 ;  /* 0x00000005ff057819 */ /* 0x000fe4000001140a */
[----:B------:R-:W-:Y:S01]  /*adf0*/  IADD3 R4, R11, -R12, RZ ;  /* 0x8000000c0b047210 */ /* 0x000fe20007ffe0ff */
[----:B------:R-:W-:Y:S01]  /*ae00*/  IMAD.IADD R11, R13, 0x1, -R8 ;  /* 0x000000010d0b7824 */ /* 0x000fe200078e0a08 */
[----:B------:R-:W-:Y:S01]  /*ae10*/  LOP3.LUT R6, R6, 0x7ffffffc, RZ, 0xc0, !PT ;  /* 0x7ffffffc06067812 */ /* 0x000fe200078ec0ff */
[----:B------:R-:W1:Y:S01]  /*ae20*/  @P0 LDC R13, c[0x0][0xbec] ;  /* 0x0002fb00ff0d0b82 */ /* 0x000e620000000800 */
[----:B0-----:R-:W-:-:S02]  /*ae30*/  IMAD R12, R14, UR10, RZ ;  /* 0x0000000a0e0c7c24 */ /* 0x001fc4000f8e02ff */
[----:B------:R-:W-:Y:S02]  /*ae40*/  IMAD R8, R5, 0x10, R4 ;  /* 0x0000001005087824 */ /* 0x000fe400078e0204 */
[----:B------:R-:W-:Y:S01]  /*ae50*/  IMAD.U32 R5, RZ, RZ, UR5 ;  /* 0x00000005ff057e24 */ /* 0x000fe2000f8e00ff */
[----:B------:R-:W-:Y:S01]  /*ae60*/  MOV R5, UR6 ;  /* 0x0000000600057c02 */ /* 0x000fe20008000f00 */
[----:B------:R-:W-:Y:S01]  /*ae70*/  IMAD R10, R9, 0x40, R8 ;  /* 0x00000040090a7824 */ /* 0x000fe200078e0208 */
[----:B------:R-:W-:Y:S01]  /*ae80*/  UIMAD UR6, UR13, UR9, UR7 ;  /* 0x000000090d0672a4 */ /* 0x000fe2000f8e0207 */
[----:B------:R-:W-:Y:S01]  /*ae90*/  IMAD.U32 R4, RZ, RZ, UR4 ;  /* 0x00000004ff047e24 */ /* 0x000fe2000f8e00ff */
[----:B------:R-:W-:Y:S01]  /*aea0*/  UIMAD.WIDE.U32 UR4, UR13, UR8, URZ ;  /* 0x000000080d0472a5 */ /* 0x000fe2000f8e003f */
[----:B------:R-:W-:Y:S02]  /*aeb0*/  IMAD R8, R11, 0x8, R10 ;  /* 0x000000080b087824 */ /* 0x000fe400078e020a */
[----:B------:R-:W-:Y:S01]  /*aec0*/  IMAD R15, R15, UR12, R12 ;  /* 0x0000000c0f0f7c24 */ /* 0x000fe2000f8e020c */
[----:B------:R-:W-:Y:S01]  /*aed0*/  UIADD3 UR6, UR5, UR6, URZ ;  /* 0x0000000605067290 */ /* 0x000fe2000fffe03f */
[----:B----4-:R-:W-:Y:S01]  /*aee0*/  IMAD R12, R21, 0xc0, R8 ;  /* 0x000000c0150c7824 */ /* 0x010fe200078e0208 */
[----:B------:R-:W-:Y:S01]  /*aef0*/  ULDC.64 UR8, c[0x0][0xb28] ;  /* 0x0002ca0000087ab9 */ /* 0x000fe20000000a00 */
[----:B------:R-:W-:-:S02]  /*af00*/  IMAD.U32 R9, RZ, RZ, UR5 ;  /* 0x00000005ff097e24 */ /* 0x000fc4000f8e00ff */
[----:B------:R-:W-:Y:S01]  /*af10*/  IMAD.WIDE.U32 R4, R14, UR12, R4 ;  /* 0x0000000c0e047c25 */ /* 0x000fe2000f8e0004 */
[----:B------:R-:W-:Y:S01]  /*af20*/  MOV R9, UR6 ;  /* 0x0000000600097c02 */ /* 0x000fe20008000f00 */
[----:B------:R-:W-:Y:S02]  /*af30*/  ULDC.64 UR6, c[0x0][0xb48] ;  /* 0x0002d20000067ab9 */ /* 0x000fe40000000a00 */
[----:B------:R-:W-:Y:S01]  /*af40*/  IMAD.U32 R8, RZ, RZ, UR4 ;  /* 0x00000004ff087e24 */ /* 0x000fe2000f8e00ff */
[----:B------:R-:W-:Y:S01]  /*af50*/  ULDC.64 UR4, c[0x0][0xbe0] ;  /* 0x0002f80000047ab9 */ /* 0x000fe20000000a00 */
[----:B-1----:R-:W-:-:S04]  /*af60*/  @P0 IMAD.HI.U32 R13, R12, R13, RZ ;  /* 0x0000000d0c0d0227 */ /* 0x002fc800078e00ff */
[C---:B-----5:R-:W-:Y:S02]  /*af70*/  IMAD R14, R18.reuse, UR10, RZ ;  /* 0x0000000a120e7c24 */ /* 0x060fe4000f8e02ff */
[----:B------:R-:W-:Y:S01]  /*af80*/  IMAD.MOV.U32 R11, RZ, RZ, R12 ;  /* 0x000000ffff0b7224 */ /* 0x000fe200078e000c */
[----:B------:R-:W-:Y:S01]  /*af90*/  @P0 SHF.R.U32.HI R11, RZ, R16, R13 ;  /* 0x00000010ff0b0219 */ /* 0x000fe2000001160d */
[----:B------:R-:W-:Y:S01]  /*afa0*/  IMAD.IADD R5, R5, 0x1, R15 ;  /* 0x0000000105057824 */ /* 0x000fe200078e020f */
[----:B------:R-:W-:Y:S01]  /*afb0*/  SHF.R.S32.HI R16, RZ, 0x1f, R23 ;  /* 0x0000001fff107819 */ /* 0x000fe20000011417 */
[----:B------:R-:W-:Y:S02]  /*afc0*/  IMAD R15, R19, UR12, R14 ;  /* 0x0000000c130f7c24 */ /* 0x000fe4000f8e020e */
[----:B------:R-:W-:-:S04]  /*afd0*/  IMAD.WIDE.U32 R8, R18, UR12, R8 ;  /* 0x0000000c12087c25 */ /* 0x000fc8000f8e0008 */
[----:B------:R-:W-:Y:S01]  /*afe0*/  @P0 IMAD.HI.U32 R25, R12, R25, RZ ;  /* 0x000000190c190227 */ /* 0x000fe200078e00ff */
[----:B------:R-:W-:-:S03]  /*aff0*/  IADD3 R9, R9, R15, RZ ;  /* 0x0000000f09097210 */ /* 0x000fc60007ffe0ff */
        /* <DEDUP_REMOVED lines=42> */
[----:B------:R-:W-:Y:S01]  /*b2a0*/  SHFL.IDX PT, R10, R14, 0x1, 0x1c1f ;  /* 0x003c1f000e0a7f89 */ /* 0x000fe200000e0000 */
[----:B------:R-:W-:Y:S01]  /*b2b0*/  LEA.HI.X R22, R8, UR9, R5, 0x2, P1 ;  /* 0x0000000908167c11 */ /* 0x000fe200088f1405 */
[----:B0-----:R-:W-:Y:S01]  /*b2c0*/  ULEA UR4, UR5, UR4, 0x18 ;  /* 0x0000000405047291 */ /* 0x001fe2000f8ec03f */
[----:B------:R-:W-:Y:S01]  /*b2d0*/  IMAD R19, R7, UR6, RZ ;  /* 0x0000000607137c24 */ /* 0x000fe2000f8e02ff */
[----:B------:R-:W-:Y:S01]  /*b2e0*/  SHFL.IDX PT, R8, R14, RZ, 0x1c1f ;  /* 0x001c1fff0e087589 */ /* 0x000fe200000e0000 */
[C---:B------:R-:W-:Y:S01]  /*b2f0*/  LOP3.LUT P0, RZ, R3.reuse, 0x3, RZ, 0xc0, !PT ;  /* 0x0000000303ff7812 */ /* 0x040fe2000780c0ff */
[C---:B------:R-:W-:Y:S01]  /*b300*/  VIADD R18, R12.reuse, 0x8 ;  /* 0x000000080c127836 */ /* 0x040fe20000000000 */
[----:B------:R-:W-:Y:S01]  /*b310*/  UIADD3 UR4, UR4, 0x2d820, URZ ;  /* 0x0002d82004047890 */ /* 0x000fe2000fffe03f */
[----:B------:R-:W0:Y:S01]  /*b320*/  SHFL.IDX PT, R9, R13, RZ, 0x1c1f ;  /* 0x001c1fff0d097589 */ /* 0x000e2200000e0000 */
[-C--:B------:R-:W-:Y:S01]  /*b330*/  ISETP.GE.OR P1, PT, R12, R19.reuse, P0 ;  /* 0x000000130c00720c */ /* 0x080fe20000726670 */
[----:B------:R-:W-:Y:S01]  /*b340*/  IMAD.IADD R3, R3, 0x1, -R6 ;  /* 0x0000000103037824 */ /* 0x000fe200078e0a06 */
[-C--:B------:R-:W-:Y:S01]  /*b350*/  ISETP.GE.OR P0, PT, R18, R19.reuse, P0 ;  /* 0x000000131200720c */ /* 0x080fe20000706670 */
[----:B------:R-:W1:Y:S01]  /*b360*/  SHFL.IDX PT, R11, R13, 0x1, 0x1c1f ;  /* 0x003c1f000d0b7f89 */ /* 0x000e6200000e0000 */
[----:B------:R-:W-:Y:S01]  /*b370*/  UPRMT UR4, URZ, 0x654, UR4 ;  /* 0x000006543f047896 */ /* 0x000fe20008000004 */
[----:B------:R-:W-:Y:S01]  /*b380*/  ISETP.GE.AND P2, PT, R12, R19, PT ;  /* 0x000000130c00720c */ /* 0x000fe20003f46270 */
[----:B------:R-:W-:Y:S01]  /*b390*/  IMAD.SHL.U32 R3, R3, 0x2, RZ ;  /* 0x0000000203037824 */ /* 0x000fe200078e00ff */
[----:B------:R2:W3:Y:S04]  /*b3a0*/  SHFL.IDX PT, R4, R20, RZ, 0x1c1f ;  /* 0x001c1fff14047589 */ /* 0x0004e800000e0000 */
[----:B------:R2:W4:Y:S02]  /*b3b0*/  SHFL.IDX PT, R5, R22, RZ, 0x1c1f ;  /* 0x001c1fff16057589 */ /* 0x00052400000e0000 */
[----:B------:R-:W-:Y:S02]  /*b3c0*/  SYNCS.ARRIVE.TRANS64.RED.A1T0 RZ, [UR4], RZ ;  /* 0x000000ffffff79a7 */ /* 0x000fe40008100404 */
        /* <DEDUP_REMOVED lines=25> */
[----:B------:R0:W-:Y:S01]  /*b560*/  @!P0 ST.E.64 desc[UR36][R6.64], R88 ;  /* 0x0000005806008985 */ /* 0x0001e2000c101b24 */
[C---:B------:R-:W-:Y:S01]  /*b570*/  IADD3 R2, R3.reuse, 0x30, RZ ;  /* 0x0000003003027810 */ /* 0x040fe20007ffe0ff */
        /* <DEDUP_REMOVED lines=8> */
[----:B------:R-:W-:-:S02]  /*b600*/  @!P4 IMAD.WIDE R14, R15, 0x4, R4 ;  /* 0x000000040f0ec825 */ /* 0x000fc400078e0204 */
[----:B------:R3:W-:Y:S01]  /*b610*/  @!P3 ST.E.64 desc[UR36][R12.64], R100 ;  /* 0x000000640c00b985 */ /* 0x0007e2000c101b24 */
[----:B------:R-:W-:Y:S01]  /*b620*/  ISETP.GE.AND P3, PT, R17, UR4, PT ;  /* 0x0000000411007c0c */ /* 0x000fe2000bf66270 */
[C---:B0-----:R-:W-:Y:S02]  /*b630*/  VIADD R7, R3.reuse, 0x50 ;  /* 0x0000005003077836 */ /* 0x041fe40000000000 */
[C---:B------:R-:W-:Y:S01]  /*b640*/  VIADD R6, R3.reuse, 0x48 ;  /* 0x0000004803067836 */ /* 0x040fe20000000000 */
[----:B-1----:R-:W-:Y:S01]  /*b650*/  IADD3 R9, R3, 0x58, RZ ;  /* 0x0000005803097810 */ /* 0x002fe20007ffe0ff */
[----:B------:R0:W-:Y:S01]  /*b660*/  @!P4 ST.E.64 desc[UR36][R14.64], R104 ;  /* 0x000000680e00c985 */ /* 0x0001e2000c101b24 */
[----:B------:R-:W-:Y:S02]  /*b670*/  ISETP.GE.AND P5, PT, R7, UR4, PT ;  /* 0x0000000407007c0c */ /* 0x000fe4000bfa6270 */
[----:B------:R-:W-:Y:S02]  /*b680*/  ISETP.GE.AND P4, PT, R6, UR4, PT ;  /* 0x0000000406007c0c */ /* 0x000fe4000bf86270 */
[----:B------:R-:W-:-:S02]  /*b690*/  ISETP.GE.AND P6, PT, R9, UR4, PT ;  /* 0x0000000409007c0c */ /* 0x000fc4000bfc6270 */
[----:B------:R-:W-:Y:S02]  /*b6a0*/  @!P0 LEA.HI R0, R0, R0, RZ, 0x1 ;  /* 0x0000000000008211 */ /* 0x000fe400078f08ff */
[----:B------:R-:W-:Y:S02]  /*b6b0*/  @!P1 LEA.HI R2, R2, R2, RZ, 0x1 ;  /* 0x0000000202029211 */ /* 0x000fe400078f08ff */
[----:B------:R-:W-:Y:S02]  /*b6c0*/  @!P2 LEA.HI R16, R16, R16, RZ, 0x1 ;  /* 0x000000101010a211 */ /* 0x000fe400078f08ff */
[----:B------:R-:W-:Y:S02]  /*b6d0*/  @!P3 LEA.HI R17, R17, R17, RZ, 0x1 ;  /* 0x000000111111b211 */ /* 0x000fe400078f08ff */
[----:B------:R-:W-:Y:S02]  /*b6e0*/  @!P5 LEA.HI R8, R7, R7, RZ, 0x1 ;  /* 0x000000070708d211 */ /* 0x000fe400078f08ff */
[----:B------:R-:W-:-:S02]  /*b6f0*/  @!P4 LEA.HI R6, R6, R6, RZ, 0x1 ;  /* 0x000000060606c211 */ /* 0x000fc400078f08ff */
[----:B--2---:R-:W-:Y:S02]  /*b700*/  @!P6 LEA.HI R10, R9, R9, RZ, 0x1 ;  /* 0x00000009090ae211 */ /* 0x004fe400078f08ff */
[----:B------:R-:W-:Y:S02]  /*b710*/  @!P0 LOP3.LUT R7, R0, 0xfffffffe, RZ, 0xc0, !PT ;  /* 0xfffffffe00078812 */ /* 0x000fe400078ec0ff */
[----:B------:R-:W-:Y:S02]  /*b720*/  @!P1 LOP3.LUT R9, R2, 0xfffffffe, RZ, 0xc0, !PT ;  /* 0xfffffffe02099812 */ /* 0x000fe400078ec0ff */
[----:B------:R-:W-:Y:S02]  /*b730*/  @!P2 LOP3.LUT R11, R16, 0xfffffffe, RZ, 0xc0, !PT ;  /* 0xfffffffe100ba812 */ /* 0x000fe400078ec0ff */
[----:B---3--:R-:W-:Y:S02]  /*b740*/  @!P3 LOP3.LUT R13, R17, 0xfffffffe, RZ, 0xc0, !PT ;  /* 0xfffffffe110db812 */ /* 0x008fe400078ec0ff */
[----:B0-----:R-:W-:Y:S01]  /*b750*/  @!P4 LOP3.LUT R15, R6, 0xfffffffe, RZ, 0xc0, !PT ;  /* 0xfffffffe060fc812 */ /* 0x001fe200078ec0ff */
[----:B------:R-:W-:Y:S01]  /*b760*/  @!P0 IMAD.WIDE R6, R7, 0x4, R4 ;  /* 0x0000000407068825 */ /* 0x000fe200078e0204 */
[----:B------:R-:W-:-:S02]  /*b770*/  @!P5 LOP3.LUT R17, R8, 0xfffffffe, RZ, 0xc0, !PT ;  /* 0xfffffffe0811d812 */ /* 0x000fc400078ec0ff */
        /* <DEDUP_REMOVED lines=14> */
.L_x_11958:
[----:B------:R-:W-:Y:S05]  /*b860*/  BSYNC B0 ;  /* 0x0000000000007941 */ /* 0x000fea0003800000 */
.L_x_11957:
[----:B------:R-:W-:Y:S01]  /*b870*/  ISETP.GE.AND P0, PT, R18, R19, PT ;  /* 0x000000131200720c */ /* 0x000fe20003f06270 */
[----:B0-----:R0:W1:Y:S04]  /*b880*/  SHFL.IDX PT, R15, R22, 0x1, 0x1c1f ;  /* 0x003c1f00160f7f89 */ /* 0x00106800000e0000 */
[----:B------:R0:W0:Y:S08]  /*b890*/  SHFL.IDX PT, R14, R20, 0x1, 0x1c1f ;  /* 0x003c1f00140e7f89 */ /* 0x00003000000e0000 */
[----:B------:R-:W-:Y:S05]  /*b8a0*/  @P0 BRA `(.L_x_11917) ;  /* 0x0000004000d80947 */ /* 0x000fea0003800000 */
        /* <DEDUP_REMOVED lines=11> */
[----:B------:R-:W-:-:S02]  /*b960*/  IADD3 R13, R3, 0x28, RZ ;  /* 0x00000028030d7810 */ /* 0x000fc40007ffe0ff */
[----:B------:R-:W-:Y:S02]  /*b970*/  ISETP.GE.AND P0, PT, R12, UR4, PT ;  /* 0x000000040c007c0c */ /* 0x000fe4000bf06270 */
[----:B------:R-:W-:Y:S02]  /*b980*/  ISETP.GE.AND P1, PT, R13, UR4, PT ;  /* 0x000000040d007c0c */ /* 0x000fe4000bf26270 */
[----:B------:R-:W-:Y:S02]  /*b990*/  IADD3 R18, R3, 0x50, RZ ;  /* 0x0000005003127810 */ /* 0x000fe40007ffe0ff */
        /* <DEDUP_REMOVED lines=8> */
[--C-:B01--4-:R-:W-:Y:S01]  /*ba20*/  @!P2 IMAD.WIDE R4, R3, 0x4, R14.reuse ;  /* 0x000000040304a825 */ /* 0x113fe200078e020e */
[----:B------:R-:W-:Y:S02]  /*ba30*/  ISETP.GE.AND P6, PT, R18, UR4, PT ;  /* 0x0000000412007c0c */ /* 0x000fe4000bfc6270 */
[----:B------:R-:W-:Y:S01]  /*ba40*/  @!P0 LEA.HI R12, R12, R12, RZ, 0x1 ;  /* 0x0000000c0c0c8211 */ /* 0x000fe200078f08ff */
        /* <DEDUP_REMOVED lines=11> */
[----:B------:R-:W-:Y:S01]  /*bb00*/  ISETP.GE.AND P5, PT, R17, UR4, PT ;  /* 0x0000000411007c0c */ /* 0x000fe2000bfa6270 */
[----:B------:R-:W-:Y:S01]  /*bb10*/  VIADD R3, R3, 0x58 ;  /* 0x0000005803037836 */ /* 0x000fe20000000000 */
[----:B0-----:R-:W-:-:S02]  /*bb20*/  @!P0 LOP3.LUT R5, R12, 0xfffffffe, RZ, 0xc0, !PT ;  /* 0xfffffffe0c058812 */ /* 0x001fc400078ec0ff */
[----:B------:R-:W-:Y:S02]  /*bb30*/  @!P2 LEA.HI R0, R0, R0, RZ, 0x1 ;  /* 0x000000000000a211 */ /* 0x000fe400078f08ff */
[----:B-1----:R-:W-:Y:S01]  /*bb40*/  @!P1 LOP3.LUT R7, R13, 0xfffffffe, RZ, 0xc0, !PT ;  /* 0xfffffffe0d079812 */ /* 0x002fe200078ec0ff */
        /* <DEDUP_REMOVED lines=30> */
.L_x_11956:
[----:B------:R-:W1:Y:S02]  /*bd30*/  S2R R2, SR_TID.X ;  /* 0x0000000000027919 */ /* 0x000e640000002100 */
[----:B-1----:R-:W-:-:S05]  /*bd40*/  VIADD R0, R2, 0xffffff80 ;  /* 0xffffff8002007836 */ /* 0x002fca0000000000 */
[----:B------:R-:W-:-:S13]  /*bd50*/  ISETP.GT.AND P0, PT, R0, 0xbf, PT ;  /* 0x000000bf0000780c */ /* 0x000fda0003f04270 */
[----:B------:R-:W-:Y:S05]  /*bd60*/  @P0 BRA `(.L_x_11917) ;  /* 0x0000003c00a80947 */ /* 0x000fea0003800000 */
[----:B------:R-:W1:Y:S01]  /*bd70*/  S2R R0, SR_CTAID.X ;  /* 0x0000000000007919 */ /* 0x000e620000002500 */
[----:B------:R-:W2:Y:S01]  /*bd80*/  LDC R6, c[0x0][0xbe8] ;  /* 0x0002fa00ff067b82 */ /* 0x000ea20000000800 */
[----:B------:R-:W-:Y:S02]  /*bd90*/  ULDC UR4, c[0x0][0xa88] ;  /* 0x0002a20000047ab9 */ /* 0x000fe40000000800 */
[----:B--2---:R-:W-:Y:S02]  /*bda0*/  IMAD R3, R6, UR4, RZ ;  /* 0x0000000406037c24 */ /* 0x004fe4000f8e02ff */
[----:B-1----:R-:W-:-:S04]  /*bdb0*/  IMAD R0, R0, 0xc0, R2 ;  /* 0x000000c000007824 */ /* 0x002fc800078e0202 */
[----:B------:R-:W-:-:S05]  /*bdc0*/  VIADD R0, R0, 0xffffff80 ;  /* 0xffffff8000007836 */ /* 0x000fca0000000000 */
[----:B------:R-:W-:-:S13]  /*bdd0*/  ISETP.GE.AND P0, PT, R0, R3, PT ;  /* 0x000000030000720c */ /* 0x000fda0003f06270 */
[----:B------:R-:W-:Y:S05]  /*bde0*/  @P0 BRA `(.L_x_11917) ;  /* 0x0000003c00880947 */ /* 0x000fea0003800000 */
[----:B------:R-:W2:Y:S01]  /*bdf0*/  LDL R2, [R1+0x4] ;  /* 0x0000040001027983 */ /* 0x000ea20000100800 */
[----:B------:R-:W-:Y:S01]  /*be00*/  ISETP.NE.AND P0, PT, R6, 0x1, PT ;  /* 0x000000010600780c */ /* 0x000fe20003f05270 */
[----:B------:R-:W-:Y:S01]  /*be10*/  S2UR UR7, SR_CTAID.Z ;  /* 0x00000000000779c3 */ /* 0x000fe20000002700 */
[----:B------:R-:W-:Y:S01]  /*be20*/  ULDC.64 UR8, c[0x0][0xbd0] ;  /* 0x0002f40000087ab9 */ /* 0x000fe20000000a00 */
[----:B------:R-:W-:-:S06]  /*be30*/  IMAD.MOV.U32 R5, RZ, RZ, R0 ;  /* 0x000000ffff057224 */ /* 0x000fcc00078e0000 */
[----:B------:R-:W1:Y:S08]  /*be40*/  LDC.64 R10, c[0x0][0xbd8] ;  /* 0x0002f600ff0a7b82 */ /* 0x000e700000000a00 */
[----:B------:R-:W3:Y:S08]  /*be50*/  @P0 LDC R7, c[0x0][0xbec] ;  /* 0x0002fb00ff070b82 */ /* 0x000ef00000000800 */
[----:B------:R-:W4:Y:S08]  /*be60*/  @P0 LDC R9, c[0x0][0xbf0] ;  /* 0x0002fc00ff090b82 */ /* 0x000f300000000800 */
[----:B------:R-:W5:Y:S08]  /*be70*/  S2UR UR10, SR_CTAID.Y ;  /* 0x00000000000a79c3 */ /* 0x000f700000002600 */
[----:B------:R-:W5:Y:S01]  /*be80*/  LDC R8, c[0x0][0xc50] ;  /* 0x00031400ff087b82 */ /* 0x000f620000000800 */
[----:B---3--:R-:W-:-:S05]  /*be90*/  @P0 IMAD.HI.U32 R4, R0, R7, RZ ;  /* 0x0000000700040227 */ /* 0x008fca00078e00ff */
[----:B----4-:R-:W-:Y:S02]  /*bea0*/  @P0 SHF.R.U32.HI R5, RZ, R9, R4 ;  /* 0x00000009ff050219 */ /* 0x010fe40000011604 */
[----:B--2---:R-:W-:-:S13]  /*beb0*/  R2UR UR11, R2 ;  /* 0x00000000020b72ca */ /* 0x004fda00000e0000 */
        /* <DEDUP_REMOVED lines=8> */
[----:B------:R-:W-:Y:S01]  /*bf40*/  MOV R2, UR4 ;  /* 0x0000000400027c02 */ /* 0x000fe20008000f00 */
[----:B------:R-:W-:Y:S01]  /*bf50*/  IMAD.U32 R3, RZ, RZ, UR5 ;  /* 0x00000005ff037e24 */ /* 0x000fe2000f8e00ff */
[----:B------:R-:W-:Y:S01]  /*bf60*/  SHF.R.S32.HI R4, RZ, 0x1f, R9 ;  /* 0x0000001fff047819 */ /* 0x000fe20000011409 */
[----:B------:R-:W-:Y:S01]  /*bf70*/  UIADD3 UR6, UR5, UR6, URZ ;  /* 0x0000000605067290 */ /* 0x000fe2000fffe03f */
[----:B-1----:R-:W-:-:S02]  /*bf80*/  IMAD R12, R10, UR8, RZ ;  /* 0x000000080a0c7c24 */ /* 0x002fc4000f8e02ff */
[----:B------:R-:W-:Y:S01]  /*bf90*/  ULDC.64 UR4, c[0x0][0xbe0] ;  /* 0x0002f80000047ab9 */ /* 0x000fe20000000a00 */
[----:B------:R-:W-:Y:S02]  /*bfa0*/  IMAD R7, R6, R7, R0 ;  /* 0x0000000706077224 */ /* 0x000fe400078e0200 */
[----:B------:R-:W-:Y:S02]  /*bfb0*/  IMAD.U32 R3, RZ, RZ, UR6 ;  /* 0x00000006ff037e24 */ /* 0x000fe4000f8e00ff */
[----:B------:R-:W-:Y:S01]  /*bfc0*/  IMAD R11, R11, UR7, R12 ;  /* 0x000000070b0b7c24 */ /* 0x000fe2000f8e020c */
[----:B------:R-:W-:Y:S01]  /*bfd0*/  SHF.R.S32.HI R0, RZ, 0x1f, R7 ;  /* 0x0000001fff007819 */ /* 0x000fe20000011407 */
[----:B------:R-:W-:-:S04]  /*bfe0*/  IMAD.WIDE.U32 R2, R10, UR7, R2 ;  /* 0x000000070a027c25 */ /* 0x000fc8000f8e0002 */
[----:B------:R-:W-:Y:S01]  /*bff0*/  IMAD R4, R4, UR4, RZ ;  /* 0x0000000404047c24 */ /* 0x000fe2000f8e02ff */
[----:B------:R-:W-:-:S03]  /*c000*/  IADD3 R3, R11, R3, RZ ;  /* 0x000000030b037210 */ /* 0x000fc60007ffe0ff */
[C---:B------:R-:W-:Y:S02]  /*c010*/  IMAD R4, R9.reuse, UR5, R4 ;  /* 0x0000000509047c24 */ /* 0x040fe4000f8e0204 */
[----:B------:R-:W-:Y:S01]  /*c020*/  IMAD.WIDE.U32 R2, R9, UR4, R2 ;  /* 0x0000000409027c25 */ /* 0x000fe2000f8e0002 */
[----:B------:R-:W-:Y:S01]  /*c030*/  SHF.R.S32.HI R9, RZ, 0x1f, R5 ;  /* 0x0000001fff097819 */ /* 0x000fe20000011405 */
[----:B------:R-:W-:Y:S02]  /*c040*/  ULDC.64 UR4, c[0x0][0xbc8] ;  /* 0x0002f20000047ab9 */ /* 0x000fe40000000a00 */
[----:B------:R-:W-:Y:S01]  /*c050*/  IMAD R0, R0, UR4, RZ ;  /* 0x0000000400007c24 */ /* 0x000fe2000f8e02ff */
[----:B------:R-:W-:-:S03]  /*c060*/  IADD3 R2, P0, R5, R2, RZ ;  /* 0x0000000205027210 */ /* 0x000fc60007f1e0ff */
[----:B------:R-:W-:Y:S01]  /*c070*/  IMAD R5, R7, UR5, R0 ;  /* 0x0000000507057c24 */ /* 0x000fe2000f8e0200 */
[----:B------:R-:W-:-:S03]  /*c080*/  IADD3.X R3, R9, R3, R4, P0, !PT ;  /* 0x0000000309037210 */ /* 0x000fc600007fe404 */
        /* <DEDUP_REMOVED lines=8> */
.L_x_11915:
        /* <DEDUP_REMOVED lines=18> */
.L_x_11959:
[----:B------:R-:W-:Y:S01]  /*c230*/  ULDC UR44, c[0x0][0xc50] ;  /* 0x00031400002c7ab9 */ /* 0x000fe20000000800 */
[----:B------:R-:W-:Y:S01]  /*c240*/  UMOV UR41, UR6 ;  /* 0x0000000600297c82 */ /* 0x000fe20008000000 */
[----:B------:R-:W-:-:S11]  /*c250*/  UISETP.NE.AND UP0, UPT, UR44, 0x1, UPT ;  /* 0x000000012c00788c */ /* 0x000fd6000bf05270 */
[----:B------:R-:W-:Y:S01]  /*c260*/  @UP0 ULDC UR4, c[0x0][0xc54] ;  /* 0x0003150000040ab9 */ /* 0x000fe20000000800 */
[----:B------:R-:W-:Y:S01]  /*c270*/  @UP0 ULDC UR7, c[0x0][0xc58] ;  /* 0x0003160000070ab9 */ /* 0x000fe20000000800 */
[----:B------:R-:W-:-:S04]  /*c280*/  UIMAD.WIDE.U32 UR4, UR6, UR4, URZ ;  /* 0x00000004060472a5 */ /* 0x000fc8000f8e003f */
[----:B------:R-:W-:-:S12]  /*c290*/  @UP0 USHF.R.U32.HI UR41, URZ, UR7, UR5 ;  /* 0x000000073f290299 */ /* 0x000fd80008011605 */
.L_x_11960:
        /* <DEDUP_REMOVED lines=8> */
[----:B------:R-:W-:Y:S01]  /*c320*/  ULDC UR6, c[0x0][0x448] ;  /* 0x0001120000067ab9 */ /* 0x000fe20000000800 */
[----:B------:R-:W-:Y:S01]  /*c330*/  ULDC.64 UR4, c[0x0][0x418] ;  /* 0x0001060000047ab9 */ /* 0x000fe20000000a00 */
[----:B------:R-:W-:-:S05]  /*c340*/  IMAD.MOV.U32 R22, RZ, RZ, RZ ;  /* 0x000000ffff167224 */ /* 0x000fca00078e00ff */
[----:B------:R-:W1:Y:S01]  /*c350*/  S2UR UR48, SR_CTAID.X ;  /* 0x00000000003079c3 */ /* 0x000e620000002500 */
[----:B------:R-:W-:Y:S02]  /*c360*/  UISETP.NE.AND UP1, UPT, UR6, 0x1, UPT ;  /* 0x000000010600788c */ /* 0x000fe4000bf25270 */
[----:B------:R-:W-:Y:S01]  /*c370*/  UISETP.NE.U32.AND UP0, UPT, UR4, URZ, UPT ;  /* 0x0000003f0400728c */ /* 0x000fe2000bf05070 */
[----:B------:R-:W-:Y:S02]  /*c380*/  UMOV UR6, 0xc0 ;  /* 0x000000c000067882 */ /* 0x000fe40000000000 */
[----:B------:R-:W-:Y:S01]  /*c390*/  ULDC UR4, c[0x0][0x424] ;  /* 0x0001090000047ab9 */ /* 0x000fe20000000800 */
[----:B------:R-:W-:Y:S01]  /*c3a0*/  UISETP.NE.AND.EX UP0, UPT, UR5, URZ, UPT, UP0 ;  /* 0x0000003f0500728c */ /* 0x000fe2000bf05300 */
[----:B------:R-:W-:Y:S01]  /*c3b0*/  ULDC UR7, c[0x0][0x2f0] ;  /* 0x0000bc0000077ab9 */ /* 0x000fe20000000800 */
[----:B------:R-:W-:Y:S02]  /*c3c0*/  ULDC UR8, c[0x0][0x288] ;  /* 0x0000a20000087ab9 */ /* 0x000fe40000000800 */
[----:B------:R-:W-:Y:S01]  /*c3d0*/  USEL UR42, UR4, 0x1, UP0 ;  /* 0x00000001042a7887 */ /* 0x000fe20008000000 */
[----:B------:R-:W-:Y:S01]  /*c3e0*/  @UP1 ULDC UR5, c[0x0][0x44c] ;  /* 0x0001130000051ab9 */ /* 0x000fe20000000800 */
[----:B0-----:R-:W-:-:S04]  /*c3f0*/  ISETP.NE.U32.AND P0, PT, R2, RZ, PT ;  /* 0x000000ff0200720c */ /* 0x001fc80003f05070 */
[----:B------:R-:W-:Y:S01]  /*c400*/  ISETP.NE.AND.EX P0, PT, R3, RZ, PT, P0 ;  /* 0x000000ff0300720c */ /* 0x000fe20003f05300 */
[----:B-1----:R-:W-:Y:S02]  /*c410*/  UIMAD UR6, UR48, UR6, 0xbf ;  /* 0x000000bf300674a4 */ /* 0x002fe4000f8e0206 */
        /* <DEDUP_REMOVED lines=57> */
.L_x_11962:
        /* <DEDUP_REMOVED lines=31> */
.L_x_11963:
        /* <DEDUP_REMOVED lines=19> */
[----:B-1---5:R-:W-:Y:S05]  /*cad0*/  CALL.ABS.NOINC R2 ;  /* 0x0000000002007343 */ /* 0x022fea0003c00000 */
.L_x_11965:
        /* <DEDUP_REMOVED lines=15> */
.L_x_11964:
[----:B------:R-:W0:Y:S01]  /*cbd0*/  LDC.64 R2, c[0x0][0x9f8] ;  /* 0x00027e00ff027b82 */ /* 0x000e220000000a00 */
[----:B------:R-:W-:Y:S01]  /*cbe0*/  MOV R6, R24 ;  /* 0x0000001800067202 */ /* 0x000fe20000000f00 */
        /* <DEDUP_REMOVED lines=18> */
[----:B------:R-:W-:Y:S02]  /*cd10*/  @P1 LOP3.LUT R16, R16, 0x10, RZ, 0xfc, !PT ;  /* 0x0000001010101812 */ /* 0x000fe400078efcff */
[C---:B------:R-:W-:Y:S02]  /*cd20*/  ISETP.GE.AND P0, PT, R7.reuse, UR42, PT ;  /* 0x0000002a07007c0c */ /* 0x040fe4000bf06270 */
[----:B-----5:R-:W-:-:S03]  /*cd30*/  IADD3 R8, R7, R22, RZ ;  /* 0x0000001607087210 */ /* 0x020fc60007ffe0ff */
[----:B0-----:R-:W0:Y:S02]  /*cd40*/  @P1 LDC R3, c[0x0][0x438] ;  /* 0x00010e00ff031b82 */ /* 0x001e240000000800 */
[----:B------:R-:W-:-:S06]  /*cd50*/  IMAD.MOV.U32 R7, RZ, RZ, R8 ;  /* 0x000000ffff077224 */ /* 0x000fcc00078e0008 */
        /* <DEDUP_REMOVED lines=16> */
[----:B0-----:R-:W-:Y:S01]  /*ce60*/  IMAD.MOV.U32 R6, RZ, RZ, RZ ;  /* 0x000000ffff067224 */ /* 0x001fe200078e00ff */
[----:B--2---:R-:W-:Y:S02]  /*ce70*/  SHF.L.U32 R9, R21, 0x3, RZ ;  /* 0x0000000315097819 */ /* 0x004fe400000006ff */
        /* <DEDUP_REMOVED lines=14> */
.L_x_12008:
        /* <DEDUP_REMOVED lines=14> */
.L_x_11967:
        /* <DEDUP_REMOVED lines=26> */
.L_x_12009:
[----:B------:R-:W-:Y:S01]  /*d1e0*/  ULDC.64 UR4, c[0x0][0x300] ;  /* 0x0000c00000047ab9 */ /* 0x000fe20000000a00 */
[----:B------:R-:W1:Y:S01]  /*d1f0*/  S2R R11, SR_TID.X ;  /* 0x00000000000b7919 */ /* 0x000e620000002100 */
[----:B------:R-:W-:Y:S01]  /*d200*/  IMAD R2, R7, UR4, RZ ;  /* 0x0000000407027c24 */ /* 0x000fe2000f8e02ff */
[----:B------:R-:W-:Y:S01]  /*d210*/  R2UR UR6, R29 ;  /* 0x000000001d0672ca */ /* 0x000fe200000e0000 */
[----:B0-----:R-:W0:Y:S02]  /*d220*/  S2R R10, SR_TID.X ;  /* 0x00000000000a7919 */ /* 0x001e240000002100 */
[C---:B------:R-:W-:Y:S01]  /*d230*/  IMAD R7, R5.reuse, UR5, R2 ;  /* 0x0000000505077c24 */ /* 0x040fe2000f8e0202 */
[C---:B------:R-:W-:Y:S01]  /*d240*/  LOP3.LUT P4, RZ, R16.reuse, 0x4, RZ, 0xc0, !PT ;  /* 0x0000000410ff7812 */ /* 0x040fe2000788c0ff */
[----:B------:R-:W-:Y:S01]  /*d250*/  IMAD.WIDE.U32 R2, R5, UR4, RZ ;  /* 0x0000000405027c25 */ /* 0x000fe2000f8e00ff */
[----:B------:R-:W-:Y:S01]  /*d260*/  ULDC.64 UR4, c[0x0][0x310] ;  /* 0x0000c40000047ab9 */ /* 0x000fe20000000a00 */
[----:B------:R-:W-:-:S02]  /*d270*/  LOP3.LUT P3, RZ, R16, 0x2, RZ, 0xc0, !PT ;  /* 0x0000000210ff7812 */ /* 0x000fc4000786c0ff */
[----:B------:R-:W-:Y:S01]  /*d280*/  IMAD R5, R4, UR4, RZ ;  /* 0x0000000404057c24 */ /* 0x000fe2000f8e02ff */
[----:B------:R-:W-:Y:S01]  /*d290*/  IADD3 R3, R3, R7, RZ ;  /* 0x0000000703037210 */ /* 0x000fe20007ffe0ff */
[----:B------:R-:W-:Y:S01]  /*d2a0*/  IMAD.SHL.U32 R4, R20, 0x8, RZ ;  /* 0x0000000814047824 */ /* 0x000fe200078e00ff */
[----:B------:R-:W-:Y:S01]  /*d2b0*/  LOP3.LUT P2, RZ, R16, 0x1, RZ, 0xc0, !PT ;  /* 0x0000000110ff7812 */ /* 0x000fe2000784c0ff */
[C---:B------:R-:W-:Y:S02]  /*d2c0*/  IMAD R5, R6.reuse, UR5, R5 ;  /* 0x0000000506057c24 */ /* 0x040fe4000f8e0205 */
[----:B------:R-:W-:Y:S01]  /*d2d0*/  IMAD.WIDE.U32 R2, R6, UR4, R2 ;  /* 0x0000000406027c25 */ /* 0x000fe2000f8e0002 */
[----:B------:R-:W-:Y:S01]  /*d2e0*/  ULDC.64 UR4, c[0x0][0x308] ;  /* 0x0000c20000047ab9 */ /* 0x000fe20000000a00 */
[----:B------:R-:W-:Y:S02]  /*d2f0*/  LOP3.LUT R6, R9, 0xc0, RZ, 0xc0, !PT ;  /* 0x000000c009067812 */ /* 0x000fe400078ec0ff */
[----:B------:R-:W-:Y:S01]  /*d300*/  IMAD.IADD R3, R3, 0x1, R5 ;  /* 0x0000000103037824 */ /* 0x000fe200078e0205 */
[----:B------:R-:W-:Y:S01]  /*d310*/  LOP3.LUT R4, R4, 0x300, RZ, 0xc0, !PT ;  /* 0x0000030004047812 */ /* 0x000fe200078ec0ff */
[----:B------:R-:W-:Y:S01]  /*d320*/  IMAD.MOV.U32 R5, RZ, RZ, -0x80 ;  /* 0xffffff80ff057424 */ /* 0x000fe200078e00ff */
[----:B------:R-:W-:-:S02]  /*d330*/  LOP3.LUT R6, R6, 0x18, R9, 0xf8, !PT ;  /* 0x0000001806067812 */ /* 0x000fc400078ef809 */
[----:B------:R-:W-:Y:S01]  /*d340*/  LOP3.LUT R4, R4, 0x20, R9, 0xf8, !PT ;  /* 0x0000002004047812 */ /* 0x000fe200078ef809 */
[----:B------:R-:W-:Y:S02]  /*d350*/  IMAD R8, R0, R5, UR42 ;  /* 0x0000002a00087e24 */ /* 0x000fe4000f8e0205 */
[----:B------:R-:W-:Y:S01]  /*d360*/  IMAD.U32 R5, RZ, RZ, UR4 ;  /* 0x00000004ff057e24 */ /* 0x000fe2000f8e00ff */
[----:B------:R-:W-:Y:S01]  /*d370*/  UIMAD UR4, UR6, UR4, URZ ;  /* 0x00000004060472a4 */ /* 0x000fe2000f8e023f */
[----:B-1----:R-:W-:Y:S02]  /*d380*/  LOP3.LUT R11, R11, 0x7f, RZ, 0xc0, !PT ;  /* 0x0000007f0b0b7812 */ /* 0x002fe400078ec0ff */
[----:B------:R-:W-:Y:S01]  /*d390*/  IMAD.WIDE.U32 R2, R5, UR41, R2 ;  /* 0x0000002905027c25 */ /* 0x000fe2000f8e0002 */
[----:B------:R-:W-:Y:S01]  /*d3a0*/  UIMAD UR4, UR41, UR5, UR4 ;  /* 0x00000005290472a4 */ /* 0x000fe2000f8e0204 */
[----:B------:R-:W-:Y:S01]  /*d3b0*/  ULDC.64 UR6, c[0x0][0x2e8] ;  /* 0x0000ba0000067ab9 */ /* 0x000fe20000000a00 */
[----:B------:R-:W-:-:S02]  /*d3c0*/  SHF.R.U32.HI R11, RZ, 0x2, R11 ;  /* 0x00000002ff0b7819 */ /* 0x000fc4000001160b */
[----:B------:R-:W-:Y:S02]  /*d3d0*/  LEA R0, P1, R2, UR6, 0x1 ;  /* 0x0000000602007c11 */ /* 0x000fe4000f8208ff */
[----:B------:R-:W-:Y:S01]  /*d3e0*/  VIADD R9, R3, UR4 ;  /* 0x0000000403097c36 */ /* 0x000fe20008000000 */
[----:B------:R-:W-:Y:S01]  /*d3f0*/  UMOV UR4, 0xffffffff ;  /* 0xffffffff00047882 */ /* 0x000fe20000000000 */
[----:B0-----:R-:W-:Y:S02]  /*d400*/  LOP3.LUT R28, R6, 0x18, R10, 0x78, !PT ;  /* 0x00000018061c7812 */ /* 0x001fe400078e780a */
[----:B------:R-:W-:Y:S02]  /*d410*/  IADD3 R8, -R11, R8, RZ ;  /* 0x000000080b087210 */ /* 0x000fe40007ffe1ff */
[----:B------:R-:W-:Y:S02]  /*d420*/  LEA.HI.X R9, R2, UR7, R9, 0x1, P1 ;  /* 0x0000000702097c11 */ /* 0x000fe400088f0c09 */
[----:B------:R-:W-:-:S02]  /*d430*/  ISETP.GE.AND P0, PT, R8, 0x1, PT ;  /* 0x000000010800780c */ /* 0x000fc40003f06270 */
[----:B------:R-:W-:Y:S01]  /*d440*/  LOP3.LUT R28, R4, R28, RZ, 0xfc, !PT ;  /* 0x0000001c041c7212 */ /* 0x000fe200078efcff */
[----:B------:R-:W-:Y:S10]  /*d450*/  BRA.DIV UR4, `(.L_x_11969) ;  /* 0x0000002a04d47947 */ /* 0x000ff4000b800000 */
        /* <DEDUP_REMOVED lines=36> */
.L_x_12019:
[----:B------:R-:W-:Y:S01]  /*d6a0*/  ISETP.GE.AND P0, PT, R8, 0x61, PT ;  /* 0x000000610800780c */ /* 0x000fe20003f06270 */
[----:B--2---:R-:W-:Y:S01]  /*d6b0*/  IMAD.MOV.U32 R2, RZ, RZ, R14 ;  /* 0x000000ffff027224 */ /* 0x004fe200078e000e */
[----:B------:R-:W-:Y:S01]  /*d6c0*/  SHF.L.U32 R27, R10, 0x3, RZ ;  /* 0x000000030a1b7819 */ /* 0x000fe200000006ff */
[----:B------:R-:W-:-:S03]  /*d6d0*/  IMAD.MOV.U32 R3, RZ, RZ, R9 ;  /* 0x000000ffff037224 */ /* 0x000fc600078e0009 */
        /* <DEDUP_REMOVED lines=16> */
.L_x_11970:
        /* <DEDUP_REMOVED lines=22> */
[----:B------:R-:W-:Y:S01]  /*d940*/  MOV R12, 0x1 ;  /* 0x00000001000c7802 */ /* 0x000fe20000000f00 */
[----:B------:R-:W-:Y:S02]  /*d950*/  IMAD.U32 R7, RZ, RZ, UR9 ;  /* 0x00000009ff077e24 */ /* 0x000fe4000f8e00ff */
[----:B------:R-:W-:-:S02]  /*d960*/  IMAD.U32 R10, RZ, RZ, UR4 ;  /* 0x00000004ff0a7e24 */ /* 0x000fc4000f8e00ff */
[----:B------:R-:W-:Y:S02]  /*d970*/  IMAD.U32 R11, RZ, RZ, UR5 ;  /* 0x00000005ff0b7e24 */ /* 0x000fe4000f8e00ff */
[----:B------:R-:W-:Y:S02]  /*d980*/  IMAD.MOV.U32 R8, RZ, RZ, 0x70 ;  /* 0x00000070ff087424 */ /* 0x000fe400078e00ff */
[----:B------:R-:W-:-:S07]  /*d990*/  IMAD.MOV.U32 R13, RZ, RZ, RZ ;  /* 0x000000ffff0d7224 */ /* 0x000fce00078e00ff */
[----:B------:R-:W-:-:S07]  /*d9a0*/  LEPC R20, `(.L_x_11971) ;  /* 0x000000001014794e */ /* 0x000fce0000000000 */
[----:B0-----:R-:W-:Y:S05]  /*d9b0*/  CALL.ABS.NOINC R2 ;  /* 0x0000000002007343 */ /* 0x001fea0003c00000 */
.L_x_11971:
[----:B------:R-:W0:Y:S01]  /*d9c0*/  S2R R13, SR_TID.X ;  /* 0x00000000000d7919 */ /* 0x000e220000002100 */
[----:B------:R-:W-:Y:S01]  /*d9d0*/  UISETP.NE.AND UP0, UPT, UR49, URZ, UPT ;  /* 0x0000003f3100728c */ /* 0x000fe2000bf05270 */
[----:B------:R-:W-:Y:S01]  /*d9e0*/  IMAD.U32 R4, RZ, RZ, UR38 ;  /* 0x00000026ff047e24 */ /* 0x000fe2000f8e00ff */
[----:B------:R-:W-:Y:S01]  /*d9f0*/  ULDC.64 UR4, c[0x0][0x2e0] ;  /* 0x0000b80000047ab9 */ /* 0x000fe20000000a00 */
[----:B------:R-:W-:Y:S01]  /*da00*/  IMAD.U32 R7, RZ, RZ, UR48 ;  /* 0x00000030ff077e24 */ /* 0x000fe2000f8e00ff */
[----:B------:R-:W1:Y:S01]  /*da10*/  LDC R20, c[0x0][0x448] ;  /* 0x00011200ff147b82 */ /* 0x000e620000000800 */
[----:B------:R-:W-:Y:S01]  /*da20*/  IMAD.U32 R3, RZ, RZ, UR47 ;  /* 0x0000002fff037e24 */ /* 0x000fe2000f8e00ff */
[----:B------:R-:W-:Y:S01]  /*da30*/  PLOP3.LUT P1, PT, PT, PT, UP0, 0x80, 0x0 ;  /* 0x000000000000781c */ /* 0x000fe20003f2f008 */
[----:B------:R-:W-:Y:S01]  /*da40*/  IMAD R25, R25, UR4, RZ ;  /* 0x0000000419197c24 */ /* 0x000fe2000f8e02ff */
[----:B------:R-:W-:Y:S01]  /*da50*/  MOV R2, R4 ;  /* 0x0000000400027202 */ /* 0x000fe20000000f00 */
[----:B------:R-:W-:Y:S01]  /*da60*/  IMAD.U32 R5, RZ, RZ, UR39 ;  /* 0x00000027ff057e24 */ /* 0x000fe2000f8e00ff */
[----:B------:R-:W-:Y:S01]  /*da70*/  PLOP3.LUT P0, PT, PT, PT, UP0, 0x80, 0x0 ;  /* 0x000000000000781c */ /* 0x000fe20003f0f008 */
[----:B------:R-:W-:-:S02]  /*da80*/  IMAD R25, R24, UR5, R25 ;  /* 0x0000000518197c24 */ /* 0x000fc4000f8e0219 */
[----:B------:R-:W-:Y:S01]  /*da90*/  IMAD.WIDE.U32 R2, R24, UR4, R2 ;  /* 0x0000000418027c25 */ /* 0x000fe2000f8e0002 */
[----:B------:R-:W-:-:S03]  /*daa0*/  @UP0 ULDC UR4, c[0x0][0x44c] ;  /* 0x0001130000040ab9 */ /* 0x000fc60000000800 */
[----:B------:R-:W-:Y:S01]  /*dab0*/  IMAD.IADD R3, R3, 0x1, R25 ;  /* 0x0000000103037824 */ /* 0x000fe200078e0219 */
[C---:B0-----:R-:W-:Y:S01]  /*dac0*/  LOP3.LUT R21, R13.reuse, 0x7f, RZ, 0xc0, !PT ;  /* 0x0000007f0d157812 */ /* 0x041fe200078ec0ff */
[----:B------:R-:W-:-:S03]  /*dad0*/  IMAD.SHL.U32 R13, R13, 0x8, RZ ;  /* 0x000000080d0d7824 */ /* 0x000fc600078e00ff */
[----:B------:R-:W-:Y:S02]  /*dae0*/  SHF.R.U32.HI R21, RZ, 0x2, R21 ;  /* 0x00000002ff157819 */ /* 0x000fe40000011615 */
[----:B------:R-:W-:-:S03]  /*daf0*/  LOP3.LUT R13, R13, 0x18, RZ, 0xc0, !PT ;  /* 0x000000180d0d7812 */ /* 0x000fc600078ec0ff */
[----:B------:R-:W-:Y:S01]  /*db00*/  IMAD.IADD R0, R23, 0x1, R21 ;  /* 0x0000000117007824 */ /* 0x000fe200078e0215 */
[C---:B------:R-:W-:Y:S02]  /*db10*/  LOP3.LUT R14, R13.reuse, 0x20, RZ, 0xfc, !PT ;  /* 0x000000200d0e7812 */ /* 0x040fe400078efcff */
[----:B------:R-:W-:Y:S01]  /*db20*/  LOP3.LUT R13, R13, 0x40, RZ, 0xfc, !PT ;  /* 0x000000400d0d7812 */ /* 0x000fe200078efcff */
[----:B------:R-:W-:-:S04]  /*db30*/  IMAD R7, R7, 0xc0, R0 ;  /* 0x000000c007077824 */ /* 0x000fc800078e0200 */
[C---:B------:R-:W-:Y:S01]  /*db40*/  @P1 IMAD.HI.U32 R0, R7.reuse, UR4, RZ ;  /* 0x0000000407001c27 */ /* 0x040fe2000f8e00ff */
[----:B------:R-:W-:Y:S01]  /*db50*/  PLOP3.LUT P1, PT, PT, PT, UP0, 0x80, 0x0 ;  /* 0x000000000000781c */ /* 0x000fe20003f2f008 */
[----:B------:R-:W-:Y:S02]  /*db60*/  @UP0 ULDC UR4, c[0x0][0x450] ;  /* 0x0001140000040ab9 */ /* 0x000fe40000000800 */
[----:B------:R-:W-:Y:S01]  /*db70*/  IMAD.MOV.U32 R5, RZ, RZ, R7 ;  /* 0x000000ffff057224 */ /* 0x000fe200078e0007 */
[----:B------:R-:W-:Y:S01]  /*db80*/  @P0 SHF.R.U32.HI R5, RZ, UR4, R0 ;  /* 0x00000004ff050c19 */ /* 0x000fe20008011600 */
[----:B------:R-:W-:Y:S01]  /*db90*/  @UP0 ULDC UR4, c[0x0][0x44c] ;  /* 0x0001130000040ab9 */ /* 0x000fe20000000800 */
[----:B------:R-:W-:Y:S02]  /*dba0*/  PLOP3.LUT P0, PT, PT, PT, UP0, 0x80, 0x0 ;  /* 0x000000000000781c */ /* 0x000fe40003f0f008 */
[----:B------:R-:W-:Y:S01]  /*dbb0*/  IADD3 R0, R7, 0x80, RZ ;  /* 0x0000008007007810 */ /* 0x000fe20007ffe0ff */
[----:B------:R-:W-:-:S04]  /*dbc0*/  IMAD.MOV R9, RZ, RZ, -R5 ;  /* 0x000000ffff097224 */ /* 0x000fc800078e0a05 */
[----:B------:R-:W-:Y:S01]  /*dbd0*/  @P1 IMAD.HI.U32 R4, R0, UR4, RZ ;  /* 0x0000000400041c27 */ /* 0x000fe2000f8e00ff */
[----:B------:R-:W-:-:S03]  /*dbe0*/  @UP0 ULDC UR4, c[0x0][0x450] ;  /* 0x0001140000040ab9 */ /* 0x000fc60000000800 */
[----:B------:R-:W-:Y:S02]  /*dbf0*/  IMAD.MOV.U32 R10, RZ, RZ, R0 ;  /* 0x000000ffff0a7224 */ /* 0x000fe400078e0000 */
[----:B------:R-:W-:Y:S01]  /*dc00*/  @P0 SHF.R.U32.HI R10, RZ, UR4, R4 ;  /* 0x00000004ff0a0c19 */ /* 0x000fe20008011604 */
[----:B------:R-:W-:Y:S01]  /*dc10*/  ULDC.64 UR4, c[0x0][0x2d0] ;  /* 0x0000b40000047ab9 */ /* 0x000fe20000000a00 */
[----:B------:R-:W-:Y:S01]  /*dc20*/  SHF.R.S32.HI R4, RZ, 0x1f, R5 ;  /* 0x0000001fff047819 */ /* 0x000fe20000011405 */
[----:B-1----:R-:W-:Y:S01]  /*dc30*/  IMAD R9, R20, R9, R7 ;  /* 0x0000000914097224 */ /* 0x002fe200078e0207 */
[----:B------:R-:W-:Y:S01]  /*dc40*/  SHF.R.S32.HI R12, RZ, 0x1f, R10 ;  /* 0x0000001fff0c7819 */ /* 0x000fe2000001140a */
[----:B------:R-:W-:-:S04]  /*dc50*/  IMAD.WIDE.U32 R6, R10, UR4, R2 ;  /* 0x000000040a067c25 */ /* 0x000fc8000f8e0002 */
[----:B------:R-:W-:Y:S02]  /*dc60*/  IMAD R4, R4, UR4, RZ ;  /* 0x0000000404047c24 */ /* 0x000fe4000f8e02ff */
[----:B------:R-:W-:Y:S02]  /*dc70*/  IMAD R12, R12, UR4, RZ ;  /* 0x000000040c0c7c24 */ /* 0x000fe4000f8e02ff */
[C---:B------:R-:W-:Y:S02]  /*dc80*/  IMAD R8, R5.reuse, UR5, R4 ;  /* 0x0000000505087c24 */ /* 0x040fe4000f8e0204 */
[----:B------:R-:W-:Y:S01]  /*dc90*/  IMAD.WIDE.U32 R4, R5, UR4, R2 ;  /* 0x0000000405047c25 */ /* 0x000fe2000f8e0002 */
[----:B------:R-:W-:-:S03]  /*dca0*/  SHF.R.S32.HI R2, RZ, 0x1f, R9 ;  /* 0x0000001fff027819 */ /* 0x000fc60000011409 */
[----:B------:R-:W-:Y:S01]  /*dcb0*/  IMAD.MOV R11, RZ, RZ, -R10 ;  /* 0x000000ffff0b7224 */ /* 0x000fe200078e0a0a */
[----:B------:R-:W-:Y:S01]  /*dcc0*/  IADD3 R3, R5, R8, RZ ;  /* 0x0000000805037210 */ /* 0x000fe20007ffe0ff */
[----:B------:R-:W-:Y:S01]  /*dcd0*/  IMAD R10, R10, UR5, R12 ;  /* 0x000000050a0a7c24 */ /* 0x000fe2000f8e020c */
[----:B------:R-:W-:Y:S01]  /*dce0*/  ULDC.64 UR4, c[0x0][0x2c8] ;  /* 0x0000b20000047ab9 */ /* 0x000fe20000000a00 */
[----:B------:R-:W-:Y:S02]  /*dcf0*/  IMAD R0, R20, R11, R0 ;  /* 0x0000000b14007224 */ /* 0x000fe400078e0200 */
[----:B------:R-:W-:Y:S02]  /*dd00*/  IMAD R8, R2, UR4, RZ ;  /* 0x0000000402087c24 */ /* 0x000fe4000f8e02ff */
[----:B------:R-:W-:Y:S02]  /*dd10*/  IMAD.MOV.U32 R2, RZ, RZ, R4 ;  /* 0x000000ffff027224 */ /* 0x000fe400078e0004 */
[----:B------:R-:W-:-:S02]  /*dd20*/  IMAD R8, R9, UR5, R8 ;  /* 0x0000000509087c24 */ /* 0x000fc4000f8e0208 */
[----:B------:R-:W-:Y:S01]  /*dd30*/  IMAD.WIDE.U32 R4, R9, UR4, R2 ;  /* 0x0000000409047c25 */ /* 0x000fe2000f8e0002 */
[----:B------:R-:W-:-:S03]  /*dd40*/  SHF.R.S32.HI R2, RZ, 0x1f, R0 ;  /* 0x0000001fff027819 */ /* 0x000fc60000011400 */
[----:B------:R-:W-:Y:S01]  /*dd50*/  IMAD.IADD R3, R7, 0x1, R10 ;  /* 0x0000000107037824 */ /* 0x000fe200078e020a */
[----:B------:R-:W-:Y:S01]  /*dd60*/  IADD3 R9, R5, R8, RZ ;  /* 0x0000000805097210 */ /* 0x000fe20007ffe0ff */
[----:B------:R-:W-:Y:S02]  /*dd70*/  IMAD R7, R2, UR4, RZ ;  /* 0x0000000402077c24 */ /* 0x000fe4000f8e02ff */
[----:B------:R-:W-:Y:S02]  /*dd80*/  IMAD.MOV.U32 R2, RZ, RZ, R6 ;  /* 0x000000ffff027224 */ /* 0x000fe400078e0006 */
[C---:B------:R-:W-:Y:S02]  /*dd90*/  IMAD R6, R0.reuse, UR5, R7 ;  /* 0x0000000500067c24 */ /* 0x040fe4000f8e0207 */
[----:B------:R-:W-:Y:S01]  /*dda0*/  IMAD.WIDE.U32 R2, R0, UR4, R2 ;  /* 0x0000000400027c25 */ /* 0x000fe2000f8e0002 */
[----:B------:R-:W-:Y:S02]  /*ddb0*/  ULDC.64 UR4, c[0x0][0x280] ;  /* 0x0000a00000047ab9 */ /* 0x000fe40000000a00 */
[----:B------:R-:W-:Y:S01]  /*ddc0*/  LEA R7, P0, R4, UR4, 0x1 ;  /* 0x0000000404077c11 */ /* 0x000fe2000f8008ff */
        /* <DEDUP_REMOVED lines=11> */
[----:B------:R-:W-:Y:S01]  /*de80*/  IMAD.U32 R0, RZ, RZ, UR48 ;  /* 0x00000030ff007e24 */ /* 0x000fe2000f8e00ff */
        /* <DEDUP_REMOVED lines=9> */
[----:B------:R-:W-:Y:S01]  /*df20*/  IMAD R0, R0, 0xc0, R3 ;  /* 0x000000c000007824 */ /* 0x000fe200078e0203 */
[----:B------:R-:W-:Y:S01]  /*df30*/  MOV R3, R2 ;  /* 0x0000000200037202 */ /* 0x000fe20000000f00 */
[----:B------:R-:W-:Y:S02]  /*df40*/  IMAD.MOV.U32 R2, RZ, RZ, R14 ;  /* 0x000000ffff027224 */ /* 0x000fe400078e000e */
[----:B------:R-:W0:Y:S01]  /*df50*/  SHFL.IDX PT, R14, R7, 0x1, 0x1c1f ;  /* 0x003c1f00070e7f89 */ /* 0x000e2200000e0000 */
[C---:B------:R-:W-:Y:S01]  /*df60*/  ISETP.GE.AND P2, PT, R0.reuse, R6, PT ;  /* 0x000000060000720c */ /* 0x040fe20003f46270 */
[----:B------:R-:W-:-:S12]  /*df70*/  VIADD R11, R0, 0x20 ;  /* 0x00000020000b7836 */ /* 0x000fd80000000000 */
[----:B------:R-:W-:Y:S01]  /*df80*/  @!P2 IMAD.WIDE.U32 R2, R27, 0x2, R2 ;  /* 0x000000021b02a825 */ /* 0x000fe200078e0002 */
[----:B------:R-:W-:-:S05]  /*df90*/  @!P2 LEA R21, R28, UR46, 0x1 ;  /* 0x0000002e1c15ac11 */ /* 0x000fca000f8e08ff */
[----:B------:R-:W-:Y:S04]  /*dfa0*/  @!P2 LDGSTS.E.BYPASS.LTC128B.128 [R21+0xc400], desc[UR36][R2.64], !P3 ;  /* 0x0c4000000215afae */ /* 0x000fe8000d901d64 */
[----:B------:R-:W-:Y:S01]  /*dfb0*/  @!P2 LDGSTS.E.BYPASS.LTC128B.128 [R21+0xf400], desc[UR36][R2.64+0x40], !P0 ;  /* 0x0f4000400215afae */ /* 0x000fe2000c101d64 */
[----:B0-----:R-:W-:-:S03]  /*dfc0*/  MOV R4, R14 ;  /* 0x0000000e00047202 */ /* 0x001fc60000000f00 */
        /* <DEDUP_REMOVED lines=10> */
[----:B------:R-:W-:Y:S02]  /*e070*/  ISETP.GE.AND P2, PT, R11, R6, PT ;  /* 0x000000060b00720c */ /* 0x000fe40003f46270 */
[----:B------:R-:W-:Y:S01]  /*e080*/  IADD3 R11, R0, 0x60, RZ ;  /* 0x00000060000b7810 */ /* 0x000fe20007ffe0ff */
[----:B0-----:R-:W-:-:S02]  /*e090*/  IMAD.MOV.U32 R3, RZ, RZ, R2 ;  /* 0x000000ffff037224 */ /* 0x001fc400078e0002 */
        /* <DEDUP_REMOVED lines=25> */
.L_x_12032:
[----:B------:R-:W-:Y:S01]  /*e230*/  VIADD R5, R0, 0xa0 ;  /* 0x000000a000057836 */ /* 0x000fe20000000000 */
[----:B------:R-:W-:Y:S01]  /*e240*/  BSSY B0, `(.L_x_11973) ;  /* 0x000000d000007945 */ /* 0x000fe20003800000 */
[----:B-1----:R-:W-:Y:S01]  /*e250*/  MOV R2, R14 ;  /* 0x0000000e00027202 */ /* 0x002fe20000000f00 */
[----:B--2---:R-:W-:Y:S02]  /*e260*/  IMAD.MOV.U32 R3, RZ, RZ, R4 ;  /* 0x000000ffff037224 */ /* 0x004fe400078e0004 */
        /* <DEDUP_REMOVED lines=10> */
.L_x_11974:
[----:B------:R-:W-:Y:S05]  /*e310*/  BSYNC B0 ;  /* 0x0000000000007941 */ /* 0x000fea0003800000 */
.L_x_11973:
        /* <DEDUP_REMOVED lines=11> */
.L_x_12033:
[----:B------:R-:W-:Y:S01]  /*e3d0*/  MOV R21, RZ ;  /* 0x000000ff00157202 */ /* 0x000fe20000000f00 */
[----:B------:R-:W-:Y:S06]  /*e3e0*/  @!P0 BRA `(.L_x_11976) ;  /* 0x0000000c00c88947 */ /* 0x000fec0003800000 */
[----:B0-----:R-:W0:Y:S01]  /*e3f0*/  S2R R2, SR_TID.X ;  /* 0x0000000000027919 */ /* 0x001e220000002100 */
[----:B------:R-:W-:Y:S01]  /*e400*/  UIADD3 UR4, UR44, 0x1, URZ ;  /* 0x000000012c047890 */ /* 0x000fe2000fffe03f */
[----:B------:R-:W-:Y:S01]  /*e410*/  LOP3.LUT R0, RZ, UR43, RZ, 0x33, !PT ;  /* 0x0000002bff007c12 */ /* 0x000fe2000f8e33ff */
[----:B------:R-:W-:Y:S01]  /*e420*/  ULOP3.LUT UR5, URZ, UR45, URZ, 0x33, !UPT ;  /* 0x0000002d3f057292 */ /* 0x000fe2000f8e333f */
[----:B------:R-:W1:Y:S01]  /*e430*/  S2R R4, SR_TID.X ;  /* 0x0000000000047919 */ /* 0x000e620000002100 */
[----:B------:R-:W-:Y:S01]  /*e440*/  UIMAD UR4, UR4, UR40, URZ ;  /* 0x00000028040472a4 */ /* 0x000fe2000f8e023f */
[----:B------:R-:W-:Y:S01]  /*e450*/  BSSY B0, `(.L_x_11976) ;  /* 0x00000eb000007945 */ /* 0x000fe20003800000 */
[----:B------:R-:W-:-:S04]  /*e460*/  IMAD.MOV.U32 R20, RZ, RZ, RZ ;  /* 0x000000ffff147224 */ /* 0x000fc800078e00ff */
[----:B------:R-:W-:Y:S01]  /*e470*/  LOP3.LUT R3, RZ, UR4, RZ, 0x33, !PT ;  /* 0x00000004ff037c12 */ /* 0x000fe2000f8e33ff */
[----:B------:R-:W-:-:S03]  /*e480*/  ULDC UR4, c[0x0][0x2f4] ;  /* 0x0000bd0000047ab9 */ /* 0x000fc60000000800 */
[----:B------:R-:W-:-:S04]  /*e490*/  VIMNMX3 R0, R0, UR5, R3, !PT ;  /* 0x0000000500007c0f */ /* 0x000fc8000f800103 */
[----:B------:R-:W-:Y:S02]  /*e4a0*/  IADD3 R26, -R0, -0x2, RZ ;  /* 0xfffffffe001a7810 */ /* 0x000fe40007ffe1ff */
[----:B0-----:R-:W-:-:S04]  /*e4b0*/  LOP3.LUT R2, R2, 0x7f, RZ, 0xc0, !PT ;  /* 0x0000007f02027812 */ /* 0x001fc800078ec0ff */
[----:B------:R-:W-:-:S04]  /*e4c0*/  SHF.R.U32.HI R2, RZ, 0x2, R2 ;  /* 0x00000002ff027819 */ /* 0x000fc80000011602 */
[----:B------:R-:W-:Y:S01]  /*e4d0*/  IADD3 R23, R23, R22, R2 ;  /* 0x0000001617177210 */ /* 0x000fe20007ffe002 */
[----:B------:R-:W-:Y:S01]  /*e4e0*/  IMAD.MOV.U32 R22, RZ, RZ, 0x1 ;  /* 0x00000001ff167424 */ /* 0x000fe200078e00ff */
[----:B------:R-:W-:Y:S01]  /*e4f0*/  IADD3 R3, -R2, UR42, RZ ;  /* 0x0000002a02037c10 */ /* 0x000fe2000fffe1ff */
[C---:B-1----:R-:W-:Y:S01]  /*e500*/  IMAD.SHL.U32 R2, R4.reuse, 0x8, RZ ;  /* 0x0000000804027824 */ /* 0x042fe200078e00ff */
[----:B------:R-:W-:Y:S01]  /*e510*/  IADD3 R23, R23, -0x180, RZ ;  /* 0xfffffe8017177810 */ /* 0x000fe20007ffe0ff */
[----:B------:R-:W-:Y:S02]  /*e520*/  IMAD.SHL.U32 R4, R4, 0x8, RZ ;  /* 0x0000000804047824 */ /* 0x000fe400078e00ff */
[----:B------:R-:W-:Y:S01]  /*e530*/  IMAD R3, R0, 0x80, R3 ;  /* 0x0000008000037824 */ /* 0x000fe200078e0203 */
[----:B------:R-:W-:Y:S01]  /*e540*/  LOP3.LUT R2, R2, 0x18, RZ, 0xc0, !PT ;  /* 0x0000001802027812 */ /* 0x000fe200078ec0ff */
[----:B------:R-:W-:Y:S01]  /*e550*/  IMAD R10, R0, -0x80, R23 ;  /* 0xffffff80000a7824 */ /* 0x000fe200078e0217 */
[----:B------:R-:W-:Y:S01]  /*e560*/  LOP3.LUT R4, R4, 0x18, RZ, 0xc0, !PT ;  /* 0x0000001804047812 */ /* 0x000fe200078ec0ff */
[----:B------:R-:W-:Y:S01]  /*e570*/  VIADD R0, R3, 0x100 ;  /* 0x0000010003007836 */ /* 0x000fe20000000000 */
[----:B------:R-:W-:-:S02]  /*e580*/  ISETP.GE.AND P3, PT, R2, UR4, PT ;  /* 0x0000000402007c0c */ /* 0x000fc4000bf66270 */
[----:B------:R-:W-:Y:S02]  /*e590*/  LOP3.LUT R4, R4, 0x20, RZ, 0xfc, !PT ;  /* 0x0000002004047812 */ /* 0x000fe400078efcff */
[----:B------:R-:W-:Y:S02]  /*e5a0*/  LOP3.LUT R2, R2, 0x40, RZ, 0xfc, !PT ;  /* 0x0000004002027812 */ /* 0x000fe400078efcff */
[----:B------:R-:W-:Y:S02]  /*e5b0*/  ISETP.GE.AND P2, PT, R4, UR4, PT ;  /* 0x0000000404007c0c */ /* 0x000fe4000bf46270 */
[----:B------:R-:W-:-:S13]  /*e5c0*/  ISETP.GE.AND P1, PT, R2, UR4, PT ;  /* 0x0000000402007c0c */ /* 0x000fda000bf26270 */
.L_x_11989:
[----:B------:R-:W2:Y:S01]  /*e5d0*/  LDL R7, [R1+0x8] ;  /* 0x0000080001077983 */ /* 0x000ea20000100800 */
[----:B------:R-:W0:Y:S03]  /*e5e0*/  LDC R2, c[0x0][0x430] ;  /* 0x00010c00ff027b82 */ /* 0x000e260000000800 */
[----:B------:R-:W3:Y:S01]  /*e5f0*/  LDL R6, [R1] ;  /* 0x0000000001067983 */ /* 0x000ee20000100800 */
[----:B------:R-:W-:Y:S01]  /*e600*/  MOV R4, R10 ;  /* 0x0000000a00047202 */ /* 0x000fe20000000f00 */
        /* <DEDUP_REMOVED lines=25> */
.L_x_11977:
[----:B------:R-:W-:Y:S01]  /*e7a0*/  LEA R7, R21, UR46, 0x3 ;  /* 0x0000002e15077c11 */ /* 0x000fe2000f8e18ff */
[----:B------:R-:W-:Y:S01]  /*e7b0*/  BSSY B1, `(.L_x_11978) ;  /* 0x0000004000017945 */ /* 0x000fe20003800000 */
[----:B------:R-:W-:-:S04]  /*e7c0*/  SHF.L.U32 R2, R24, 0x1f, RZ ;  /* 0x0000001f18027819 */ /* 0x000fc800000006ff */
[----:B------:R-:W0:Y:S02]  /*e7d0*/  SYNCS.PHASECHK.TRANS64.TRYWAIT P0, [R7+URZ+0x2d840], R2 ;  /* 0x02d84002070075a7 */ /* 0x000e24000800017f */
[----:B0-----:R-:W-:Y:S05]  /*e7e0*/  @!P0 BRA `(.L_x_11979) ;  /* 0x0000002400648947 */ /* 0x001fea0003800000 */
.L_x_12034:
[----:B------:R-:W-:Y:S05]  /*e7f0*/  BSYNC B1 ;  /* 0x0000000000017941 */ /* 0x000fea0003800000 */
.L_x_11978:
        /* <DEDUP_REMOVED lines=34> */
[----:B0-----:R-:W-:-:S03]  /*ea20*/  SHF.L.U32 R11, R3, 0x3, RZ ;  /* 0x00000003030b7819 */ /* 0x001fc600000006ff */
[----:B------:R-:W0:Y:S01]  /*ea30*/  SHFL.IDX PT, R3, R19, RZ, 0x1c1f ;  /* 0x001c1fff13037589 */ /* 0x000e2200000e0000 */
        /* <DEDUP_REMOVED lines=22> */
.L_x_12044:
        /* <DEDUP_REMOVED lines=11> */
.L_x_11981:
        /* <DEDUP_REMOVED lines=10> */
.L_x_11982:
[----:B------:R2:W-:Y:S01]  /*ecf0*/  SYNCS.ARRIVE.TRANS64.A1T0 RZ, [R7+URZ+0x2d830], RZ ;  /* 0x02d830ff07ff79a7 */ /* 0x0005e2000810003f */
[----:B------:R-:W-:Y:S05]  /*ed00*/  @!P5 BRA `(.L_x_11983) ;  /* 0x000000000004d947 */ /* 0x000fea0003800000 */
[----:B------:R-:W-:Y:S01]  /*ed10*/  BPT.TRAP 0x1 ;  /* 0x000000040000795c */ /* 0x000fe20000300000 */
.L_x_11983:
[----:B-1----:R-:W-:Y:S01]  /*ed20*/  SHF.L.U32 R2, R22, 0x1f, RZ ;  /* 0x0000001f16027819 */ /* 0x002fe200000006ff */
[----:B------:R-:W-:Y:S01]  /*ed30*/  BSSY B1, `(.L_x_11984) ;  /* 0x0000004000017945 */ /* 0x000fe20003800000 */
[----:B--2---:R-:W-:-:S04]  /*ed40*/  LEA R7, R20, UR46, 0x3 ;  /* 0x0000002e14077c11 */ /* 0x004fc8000f8e18ff */
[----:B------:R-:W1:Y:S02]  /*ed50*/  SYNCS.PHASECHK.TRANS64.TRYWAIT P0, [R7+URZ+0x2d860], R2 ;  /* 0x02d86002070075a7 */ /* 0x000e64000800017f */
[----:B-1----:R-:W-:Y:S05]  /*ed60*/  @!P0 BRA `(.L_x_11985) ;  /* 0x00000024006c8947 */ /* 0x002fea0003800000 */
.L_x_12045:
[----:B------:R-:W-:Y:S05]  /*ed70*/  BSYNC B1 ;  /* 0x0000000000017941 */ /* 0x000fea0003800000 */
.L_x_11984:
        /* <DEDUP_REMOVED lines=29> */
[----:B0-----:R-:W-:Y:S02]  /*ef50*/  IADD3.X R3, RZ, R3, RZ, P0, !PT ;  /* 0x00000003ff037210 */ /* 0x001fe400007fe4ff */
[----:B------:R-:W-:-:S13]  /*ef60*/  ISETP.LT.OR P0, PT, R0, 0x41, P3 ;  /* 0x000000410000780c */ /* 0x000fda0001f01670 */
[----:B------:R2:W-:Y:S01]  /*ef70*/  LDGSTS.E.BYPASS.LTC128B.128 [R8+0x1400], desc[UR36][R2.64], !P0 ;  /* 0x0140000002087fae */ /* 0x0005e2000c101d64 */
[----:B------:R-:W-:-:S13]  /*ef80*/  ISETP.LT.OR P0, PT, R0, 0x41, P2 ;  /* 0x000000410000780c */ /* 0x000fda0001701670 */
[----:B------:R2:W-:Y:S01]  /*ef90*/  LDGSTS.E.BYPASS.LTC128B.128 [R8+0x3400], desc[UR36][R2.64+0x40], !P0 ;  /* 0x0340004002087fae */ /* 0x0005e2000c101d64 */
[----:B------:R-:W-:-:S13]  /*efa0*/  ISETP.LT.OR P0, PT, R0, 0x41, P1 ;  /* 0x000000410000780c */ /* 0x000fda0000f01670 */
[----:B-1-3--:R2:W-:Y:S02]  /*efb0*/  LDGSTS.E.BYPASS.LTC128B.128 [R8+0x5400], desc[UR36][R2.64+0x80], !P0 ;  /* 0x0540008002087fae */ /* 0x00a5e4000c101d64 */
.L_x_12055:
        /* <DEDUP_REMOVED lines=23> */
.L_x_11987:
        /* <DEDUP_REMOVED lines=10> */
.L_x_11988:
[----:B------:R-:W-:Y:S01]  /*f1d0*/  R2UR UR6, R29 ;  /* 0x000000001d0672ca */ /* 0x000fe200000e0000 */
[----:B------:R-:W-:Y:S01]  /*f1e0*/  ULDC.64 UR4, c[0x0][0x330] ;  /* 0x0000cc0000047ab9 */ /* 0x000fe20000000a00 */
[----:B------:R-:W-:Y:S01]  /*f1f0*/  MOV R18, R2 ;  /* 0x0000000200127202 */ /* 0x000fe20000000f00 */
[----:B------:R-:W-:Y:S01]  /*f200*/  IMAD.U32 R3, RZ, RZ, UR4 ;  /* 0x00000004ff037e24 */ /* 0x000fe2000f8e00ff */
[----:B------:R-:W-:Y:S01]  /*f210*/  IADD3 R26, R26, -0x1, RZ ;  /* 0xffffffff1a1a7810 */ /* 0x000fe20007ffe0ff */
[----:B------:R0:W-:Y:S01]  /*f220*/  SYNCS.ARRIVE.TRANS64.A1T0 RZ, [R7+URZ+0x2d850], RZ ;  /* 0x02d850ff07ff79a7 */ /* 0x0001e2000810003f */
[----:B------:R-:W-:Y:S02]  /*f230*/  VIADD R0, R0, 0x80 ;  /* 0x0000008000007836 */ /* 0x000fe40000000000 */
[----:B------:R-:W-:-:S04]  /*f240*/  IMAD.WIDE.U32 R18, R3, UR41, R18 ;  /* 0x0000002903127c25 */ /* 0x000fc8000f8e0012 */
[----:B------:R-:W-:Y:S01]  /*f250*/  VIADD R10, R10, 0xffffff80 ;  /* 0xffffff800a0a7836 */ /* 0x000fe20000000000 */
[----:B------:R-:W-:Y:S01]  /*f260*/  UIMAD UR4, UR6, UR4, URZ ;  /* 0x00000004060472a4 */ /* 0x000fe2000f8e023f */
[----:B------:R-:W-:Y:S02]  /*f270*/  IMAD.MOV.U32 R22, RZ, RZ, R24 ;  /* 0x000000ffff167224 */ /* 0x000fe400078e0018 */
[----:B------:R-:W-:Y:S01]  /*f280*/  ULDC.64 UR6, c[0x0][0x318] ;  /* 0x0000c60000067ab9 */ /* 0x000fe20000000a00 */
[----:B------:R-:W-:Y:S01]  /*f290*/  UIMAD UR4, UR41, UR5, UR4 ;  /* 0x00000005290472a4 */ /* 0x000fe2000f8e0204 */
[----:B------:R-:W-:Y:S01]  /*f2a0*/  LEA R17, P0, R18, UR6, 0x1 ;  /* 0x0000000612117c11 */ /* 0x000fe2000f8008ff */
[----:B------:R-:W-:-:S04]  /*f2b0*/  IMAD.MOV.U32 R20, RZ, RZ, R21 ;  /* 0x000000ffff147224 */ /* 0x000fc800078e0015 */
[----:B------:R-:W-:-:S05]  /*f2c0*/  VIADD R3, R19, UR4 ;  /* 0x0000000413037c36 */ /* 0x000fca0008000000 */
[----:B------:R-:W-:Y:S02]  /*f2d0*/  LEA.HI.X R18, R18, UR7, R3, 0x1, P0 ;  /* 0x0000000712127c11 */ /* 0x000fe400080f0c03 */
[----:B------:R-:W-:-:S13]  /*f2e0*/  ISETP.GT.AND P0, PT, R26, UR50, PT ;  /* 0x000000321a007c0c */ /* 0x000fda000bf04270 */
[----:B0-----:R-:W-:Y:S05]  /*f2f0*/  @P0 BRA `(.L_x_11989) ;  /* 0xfffffff000b40947 */ /* 0x001fea000383ffff */
[----:B------:R-:W-:Y:S05]  /*f300*/  BSYNC B0 ;  /* 0x0000000000007941 */ /* 0x000fea0003800000 */
.L_x_11976:
[----:B------:R-:W-:-:S13]  /*f310*/  LOP3.LUT P0, RZ, R16, 0x8, RZ, 0xc0, !PT ;  /* 0x0000000810ff7812 */ /* 0x000fda000780c0ff */
[----:B------:R-:W-:Y:S05]  /*f320*/  @!P0 BRA `(.L_x_11990) ;  /* 0x0000000000048947 */ /* 0x000fea0003800000 */
[----:B------:R-:W-:Y:S01]  /*f330*/  BPT.TRAP 0x1 ;  /* 0x000000040000795c */ /* 0x000fe20000300000 */
.L_x_11990:
[C---:B0-----:R-:W-:Y:S01]  /*f340*/  LEA R0, R21.reuse, UR46, 0x3 ;  /* 0x0000002e15007c11 */ /* 0x041fe2000f8e18ff */
        /* <DEDUP_REMOVED lines=11> */
.L_x_12056:
[----:B------:R-:W-:Y:S05]  /*f400*/  BSYNC B0 ;  /* 0x0000000000007941 */ /* 0x000fea0003800000 */
.L_x_11991:
        /* <DEDUP_REMOVED lines=12> */
[----:B------:R-:W1:Y:S01]  /*f4d0*/  SHFL.IDX PT, R14, R17, 0x1, 0x1c1f ;  /* 0x003c1f00110e7f89 */ /* 0x000e6200000e0000 */
[----:B------:R-:W-:-:S02]  /*f4e0*/  LOP3.LUT R8, R7, 0x20, RZ, 0xfc, !PT ;  /* 0x0000002007087812 */ /* 0x000fc400078efcff */
[----:B------:R-:W-:Y:S01]  /*f4f0*/  LOP3.LUT R7, R7, 0x40, RZ, 0xfc, !PT ;  /* 0x0000004007077812 */ /* 0x000fe200078efcff */
[----:B------:R-:W2:Y:S01]  /*f500*/  SHFL.IDX PT, R6, R18, 0x1, 0x1c1f ;  /* 0x003c1f0012067f89 */ /* 0x000ea200000e0000 */
[----:B------:R-:W-:Y:S02]  /*f510*/  ISETP.GE.AND P1, PT, R8, UR4, PT ;  /* 0x0000000408007c0c */ /* 0x000fe4000bf26270 */
[----:B------:R-:W-:Y:S01]  /*f520*/  ISETP.GE.AND P0, PT, R7, UR4, PT ;  /* 0x0000000407007c0c */ /* 0x000fe2000bf06270 */
[----:B------:R-:W3:Y:S01]  /*f530*/  SHFL.IDX PT, R8, R17, 0x2, 0x1c1f ;  /* 0x005c1f0011087f89 */ /* 0x000ee200000e0000 */
[C---:B------:R-:W-:Y:S02]  /*f540*/  ISETP.LT.OR P3, PT, R5.reuse, 0x1, P2 ;  /* 0x000000010500780c */ /* 0x040fe40001761670 */
[C---:B------:R-:W-:Y:S01]  /*f550*/  ISETP.LT.OR P4, PT, R5.reuse, 0x1, P1 ;  /* 0x000000010500780c */ /* 0x040fe20000f81670 */
[----:B------:R-:W4:Y:S01]  /*f560*/  SHFL.IDX PT, R7, R18, 0x2, 0x1c1f ;  /* 0x005c1f0012077f89 */ /* 0x000f2200000e0000 */
[----:B------:R-:W-:-:S03]  /*f570*/  ISETP.LT.OR P5, PT, R5, 0x1, P0 ;  /* 0x000000010500780c */ /* 0x000fc600007a1670 */
[----:B------:R-:W1:Y:S01]  /*f580*/  SHFL.IDX PT, R18, R18, 0x3, 0x1c1f ;  /* 0x007c1f0012127f89 */ /* 0x000e6200000e0000 */
        /* <DEDUP_REMOVED lines=9> */
[----:B------:R0:W1:Y:S01]  /*f620*/  SHFL.IDX PT, R14, R17, 0x3, 0x1c1f ;  /* 0x007c1f00110e7f89 */ /* 0x00006200000e0000 */
[----:B------:R-:W-:Y:S02]  /*f630*/  MOV R6, RZ ;  /* 0x000000ff00067202 */ /* 0x000fe40000000f00 */
[----:B------:R-:W-:-:S05]  /*f640*/  IMAD.WIDE.U32 R2, R9, 0x2, R2 ;  /* 0x0000000209027825 */ /* 0x000fca00078e0002 */
[----:B------:R-:W-:Y:S01]  /*f650*/  LDGSTS.E.BYPASS.LTC128B.128 [R4+0xc00], desc[UR36][R2.64], !P3 ;  /* 0x00c0000002047fae */ /* 0x000fe2000d901d64 */
[----:B------:R-:W-:-:S03]  /*f660*/  ISETP.LT.OR P3, PT, R5, 0x41, P2 ;  /* 0x000000410500780c */ /* 0x000fc60001761670 */
[----:B------:R-:W-:Y:S01]  /*f670*/  LDGSTS.E.BYPASS.LTC128B.128 [R4+0x2c00], desc[UR36][R2.64+0x40], !P4 ;  /* 0x02c0004002047fae */ /* 0x000fe2000e101d64 */
[----:B------:R-:W-:-:S03]  /*f680*/  ISETP.LT.OR P4, PT, R5, 0x41, P1 ;  /* 0x000000410500780c */ /* 0x000fc60000f81670 */
[----:B------:R3:W-:Y:S01]  /*f690*/  LDGSTS.E.BYPASS.LTC128B.128 [R4+0x4c00], desc[UR36][R2.64+0x80], !P5 ;  /* 0x04c0008002047fae */ /* 0x0007e2000e901d64 */
[----:B------:R-:W-:Y:S01]  /*f6a0*/  ISETP.LT.OR P5, PT, R5, 0x41, P0 ;  /* 0x000000410500780c */ /* 0x000fe200007a1670 */
[----:B---3--:R-:W-:Y:S02]  /*f6b0*/  IMAD.MOV.U32 R2, RZ, RZ, R8 ;  /* 0x000000ffff027224 */ /* 0x008fe400078e0008 */
[----:B----4-:R-:W-:Y:S02]  /*f6c0*/  IMAD.MOV.U32 R3, RZ, RZ, R7 ;  /* 0x000000ffff037224 */ /* 0x010fe400078e0007 */
[----:B------:R-:W-:-:S05]  /*f6d0*/  IMAD.WIDE.U32 R2, R9, 0x2, R2 ;  /* 0x0000000209027825 */ /* 0x000fca00078e0002 */
[----:B------:R0:W-:Y:S04]  /*f6e0*/  LDGSTS.E.BYPASS.LTC128B.128 [R4+0x1400], desc[UR36][R2.64], !P3 ;  /* 0x0140000002047fae */ /* 0x0001e8000d901d64 */
[----:B------:R0:W-:Y:S04]  /*f6f0*/  LDGSTS.E.BYPASS.LTC128B.128 [R4+0x3400], desc[UR36][R2.64+0x40], !P4 ;  /* 0x0340004002047fae */ /* 0x0001e8000e101d64 */
[----:B-1----:R0:W-:Y:S02]  /*f700*/  LDGSTS.E.BYPASS.LTC128B.128 [R4+0x5400], desc[UR36][R2.64+0x80], !P5 ;  /* 0x0540008002047fae */ /* 0x0021e4000e901d64 */
.L_x_12066:
        /* <DEDUP_REMOVED lines=14> */
.L_x_11994:
        /* <DEDUP_REMOVED lines=10> */
.L_x_11995:
[----:B0-----:R-:W-:Y:S01]  /*f890*/  VIADD R2, R21, 0x1 ;  /* 0x0000000115027836 */ /* 0x001fe20000000000 */
[----:B------:R0:W-:Y:S04]  /*f8a0*/  SYNCS.ARRIVE.TRANS64.A1T0 RZ, [R0+URZ+0x2d850], RZ ;  /* 0x02d850ff00ff79a7 */ /* 0x0001e8000810003f */
[----:B------:R-:W-:-:S04]  /*f8b0*/  ISETP.NE.AND P0, PT, R2, 0x2, PT ;  /* 0x000000020200780c */ /* 0x000fc80003f05270 */
[----:B------:R-:W-:Y:S02]  /*f8c0*/  SEL R3, RZ, 0x1, P0 ;  /* 0x00000001ff037807 */ /* 0x000fe40000000000 */
[----:B------:R-:W-:Y:S02]  /*f8d0*/  SEL R2, R2, RZ, P0 ;  /* 0x000000ff02027207 */ /* 0x000fe40000000000 */
[----:B0-----:R-:W-:-:S07]  /*f8e0*/  LOP3.LUT R0, R24, R3, RZ, 0x3c, !PT ;  /* 0x0000000318007212 */ /* 0x001fce00078e3cff */
.L_x_11961:
[----:B------:R-:W0:Y:S01]  /*f8f0*/  S2R R4, SR_CgaCtaId ;  /* 0x0000000000047919 */ /* 0x000e220000008800 */
[----:B------:R-:W-:Y:S02]  /*f900*/  MOV R3, 0x400 ;  /* 0x0000040000037802 */ /* 0x000fe40000000f00 */
[----:B------:R-:W-:Y:S02]  /*f910*/  SHF.L.U32 R6, R6, 0x1f, RZ ;  /* 0x0000001f06067819 */ /* 0x000fe400000006ff */
[----:B0-----:R-:W-:-:S04]  /*f920*/  LEA R7, R4, R3, 0x18 ;  /* 0x0000000304077211 */ /* 0x001fc800078ec0ff */
[----:B------:R-:W0:Y:S02]  /*f930*/  SYNCS.PHASECHK.TRANS64.TRYWAIT P0, [R7+URZ+0x2d820], R6 ;  /* 0x02d82006070075a7 */ /* 0x000e24000800017f */
[----:B0-----:R-:W-:Y:S05]  /*f940*/  @!P0 BRA `(.L_x_11996) ;  /* 0x00000024006c8947 */ /* 0x001fea0003800000 */
.L_x_12067:
[----:B------:R-:W-:-:S03]  /*f950*/  UMOV UR4, 0xffffffff ;  /* 0xffffffff00047882 */ /* 0x000fc60000000000 */
[----:B------:R-:W-:Y:S05]  /*f960*/  BRA.DIV UR4, `(.L_x_11997) ;  /* 0x0000002604787947 */ /* 0x000fea000b800000 */
[----:B------:R-:W1:Y:S02]  /*f970*/  S2R R3, SR_TID.X ;  /* 0x0000000000037919 */ /* 0x000e640000002100 */
[----:B-1----:R-:W-:-:S04]  /*f980*/  SHF.R.U32.HI R3, RZ, 0x5, R3 ;  /* 0x00000005ff037819 */ /* 0x002fc80000011603 */
[----:B------:R-:W-:-:S05]  /*f990*/  LOP3.LUT R3, R3, 0x3, RZ, 0xc0, !PT ;  /* 0x0000000303037812 */ /* 0x000fca00078ec0ff */
[----:B------:R1:W2:Y:S02]  /*f9a0*/  SHFL.IDX PT, R14, R3, RZ, 0x1f ;  /* 0x00001fff030e7589 */ /* 0x0002a400000e0000 */
.L_x_12070:
[----:B--2---:R-:W-:-:S13]  /*f9b0*/  ISETP.NE.AND P0, PT, R14, RZ, PT ;  /* 0x000000ff0e00720c */ /* 0x004fda0003f05270 */
[----:B------:R-:W-:Y:S05]  /*f9c0*/  @P0 BRA `(.L_x_11917) ;  /* 0x0000000000900947 */ /* 0x000fea0003800000 */
[----:B------:R-:W-:-:S03]  /*f9d0*/  UMOV UR4, 0xffffffff ;  /* 0xffffffff00047882 */ /* 0x000fc60000000000 */
[----:B------:R-:W-:Y:S05]  /*f9e0*/  BRA.DIV UR4, `(.L_x_11998) ;  /* 0x00000026048c7947 */ /* 0x000fea000b800000 */
[----:B------:R-:W-:-:S13]  /*f9f0*/  ELECT P6, URZ, PT ;  /* 0x00000000003f782f */ /* 0x000fda00038c0000 */
.L_x_12073:
        /* <DEDUP_REMOVED lines=8> */
.L_x_11999:
[----:B------:R-:W-:Y:S01]  /*fa80*/  IMAD R5, R2, 0x8, R7 ;  /* 0x0000000802057824 */ /* 0x000fe200078e0207 */
[----:B------:R-:W-:Y:S01]  /*fa90*/  SHF.L.U32 R4, R0, 0x1f, RZ ;  /* 0x0000001f00047819 */ /* 0x000fe200000006ff */
[----:B------:R-:W-:-:S03]  /*faa0*/  VIADD R2, R2, 0x1 ;  /* 0x0000000102027836 */ /* 0x000fc60000000000 */
[----:B------:R-:W1:Y:S02]  /*fab0*/  SYNCS.PHASECHK.TRANS64.TRYWAIT P1, [R5+URZ+0x2d840], R4 ;  /* 0x02d84004050075a7 */ /* 0x000e64000802017f */
[----:B------:R-:W-:-:S04]  /*fac0*/  ISETP.NE.AND P2, PT, R2, 0x2, PT ;  /* 0x000000020200780c */ /* 0x000fc80003f45270 */
[----:B------:R-:W-:Y:S01]  /*fad0*/  SEL R3, RZ, 0x1, P2 ;  /* 0x00000001ff037807 */ /* 0x000fe20001000000 */
[----:B-1----:R-:W-:Y:S08]  /*fae0*/  @!P1 BRA `(.L_x_12000) ;  /* 0x00000024006c9947 */ /* 0x002ff00003800000 */
.L_x_12074:
[----:B------:R-:W-:Y:S02]  /*faf0*/  SEL R2, R2, RZ, P2 ;  /* 0x000000ff02027207 */ /* 0x000fe40001000000 */
[----:B------:R-:W-:Y:S01]  /*fb00*/  LOP3.LUT R0, R0, R3, RZ, 0x3c, !PT ;  /* 0x0000000300007212 */ /* 0x000fe200078e3cff */
[----:B------:R-:W-:Y:S06]  /*fb10*/  @!P0 BRA `(.L_x_12001) ;  /* 0x0000000000048947 */ /* 0x000fec0003800000 */
[----:B------:R-:W-:Y:S01]  /*fb20*/  BPT.TRAP 0x1 ;  /* 0x000000040000795c */ /* 0x000fe20000300000 */
.L_x_12001:
[----:B------:R-:W-:Y:S01]  /*fb30*/  IMAD R3, R2, 0x8, R7 ;  /* 0x0000000802037824 */ /* 0x000fe200078e0207 */
[----:B------:R-:W-:-:S04]  /*fb40*/  SHF.L.U32 R0, R0, 0x1f, RZ ;  /* 0x0000001f00007819 */ /* 0x000fc800000006ff */
[----:B------:R-:W2:Y:S02]  /*fb50*/  SYNCS.PHASECHK.TRANS64.TRYWAIT P1, [R3+URZ+0x2d840], R0 ;  /* 0x02d84000030075a7 */ /* 0x000ea4000802017f */
[----:B--2---:R-:W-:Y:S05]  /*fb60*/  @!P1 BRA `(.L_x_12002) ;  /* 0x0000002400609947 */ /* 0x004fea0003800000 */
.L_x_12075:
[----:B------:R-:W-:Y:S05]  /*fb70*/  @!P0 BRA `(.L_x_12003) ;  /* 0x0000000000048947 */ /* 0x000fea0003800000 */
[----:B------:R-:W-:Y:S01]  /*fb80*/  BPT.TRAP 0x1 ;  /* 0x000000040000795c */ /* 0x000fe20000300000 */
.L_x_12003:
[----:B------:R-:W3:Y:S02]  /*fb90*/  SYNCS.PHASECHK.TRANS64.TRYWAIT P1, [R5+URZ+0x2d860], R4 ;  /* 0x02d86004050075a7 */ /* 0x000ee4000802017f */
[----:B---3--:R-:W-:Y:S05]  /*fba0*/  @!P1 BRA `(.L_x_12004) ;  /* 0x0000002400649947 */ /* 0x008fea0003800000 */
.L_x_12076:
[----:B------:R-:W-:Y:S05]  /*fbb0*/  @!P0 BRA `(.L_x_12005) ;  /* 0x0000000000048947 */ /* 0x000fea0003800000 */
[----:B------:R-:W-:Y:S01]  /*fbc0*/  BPT.TRAP 0x1 ;  /* 0x000000040000795c */ /* 0x000fe20000300000 */
.L_x_12005:
[----:B----4-:R4:W0:Y:S02]  /*fbd0*/  SYNCS.PHASECHK.TRANS64.TRYWAIT P0, [R3+URZ+0x2d860], R0 ;  /* 0x02d86000030075a7 */ /* 0x010824000800017f */
[----:B0-----:R-:W-:Y:S05]  /*fbe0*/  @!P0 NANOSLEEP.SYNCS 0x989680 ;  /* 0x009896800000895d */ /* 0x001fea0003900000 */
[----:B------:R-:W0:Y:S02]  /*fbf0*/  @!P0 SYNCS.PHASECHK.TRANS64 P0, [R3+URZ+0x2d860], R0 ;  /* 0x02d86000030085a7 */ /* 0x000e24000800007f */
[----:B0-----:R-:W-:Y:S05]  /*fc00*/  @!P0 BRA `(.L_x_12005) ;  /* 0xfffffffc00f08947 */ /* 0x001fea000383ffff */
.L_x_11917:
[----:B------:R-:W-:Y:S05]  /*fc10*/  BSYNC B6 ;  /* 0x0000000000067941 */ /* 0x000fea0003800000 */
.L_x_11914:
[----:B------:R-:W-:Y:S05]  /*fc20*/  EXIT ;  /* 0x000000000000794d */ /* 0x000fea0003800000 */
.L_x_11921:
[----:B0-----:R-:W-:-:S04]  /*fc30*/  MOV R3, UR38 ;  /* 0x0000002600037c02 */ /* 0x001fc80008000f00 */
[----:B------:R0:W1:Y:S03]  /*fc40*/  SYNCS.PHASECHK.TRANS64.TRYWAIT P0, [R3+URZ+0x2d800], R0 ;  /* 0x02d80000030075a7 */ /* 0x000066000800017f */
[----:B-1----:R-:W-:Y:S05]  /*fc50*/  @!P0 NANOSLEEP.SYNCS 0x989680 ;  /* 0x009896800000895d */ /* 0x002fea0003900000 */
[----:B------:R-:W1:Y:S02]  /*fc60*/  @!P0 SYNCS.PHASECHK.TRANS64 P0, [R3+URZ+0x2d800], R0 ;  /* 0x02d80000030085a7 */ /* 0x000e64000800007f */
[----:B-1----:R-:W-:Y:S05]  /*fc70*/  @!P0 BRA `(.L_x_11921) ;  /* 0xfffffffc00ec8947 */ /* 0x002fea000383ffff */
[----:B------:R-:W-:Y:S05]  /*fc80*/  BRA `(.L_x_12006) ;  /* 0xffffff1400cc7947 */ /* 0x000fea000383ffff */
.L_x_11925:
[----:B0-----:R-:W-:-:S04]  /*fc90*/  IMAD.U32 R3, RZ, RZ, UR38 ;  /* 0x00000026ff037e24 */ /* 0x001fc8000f8e00ff */
[----:B------:R0:W2:Y:S03]  /*fca0*/  SYNCS.PHASECHK.TRANS64.TRYWAIT P1, [R3+URZ+0x2d830], R0 ;  /* 0x02d83000030075a7 */ /* 0x0000a6000802017f */
[----:B--2---:R-:W-:Y:S05]  /*fcb0*/  @!P1 NANOSLEEP.SYNCS 0x989680 ;  /* 0x009896800000995d */ /* 0x004fea0003900000 */
[----:B------:R-:W2:Y:S02]  /*fcc0*/  @!P1 SYNCS.PHASECHK.TRANS64 P1, [R3+URZ+0x2d830], R0 ;  /* 0x02d83000030095a7 */ /* 0x000ea4000802007f */
[----:B--2---:R-:W-:Y:S05]  /*fcd0*/  @!P1 BRA `(.L_x_11925) ;  /* 0xfffffffc00ec9947 */ /* 0x004fea000383ffff */
[----:B------:R-:W-:Y:S05]  /*fce0*/  BRA `(.L_x_11924) ;  /* 0xffffff1400f07947 */ /* 0x000fea000383ffff */
.L_x_11931:
[----:B-1----:R-:W-:-:S04]  /*fcf0*/  IMAD.U32 R15, RZ, RZ, UR4 ;  /* 0x00000004ff0f7e24 */ /* 0x002fc8000f8e00ff */
[----:B------:R1:W2:Y:S03]  /*fd00*/  SYNCS.PHASECHK.TRANS64.TRYWAIT P1, [R15+URZ+0x2d830], R14 ;  /* 0x02d8300e0f0075a7 */ /* 0x0002a6000802017f */
[----:B--2---:R-:W-:Y:S05]  /*fd10*/  @!P1 NANOSLEEP.SYNCS 0x989680 ;  /* 0x009896800000995d */ /* 0x004fea0003900000 */
[----:B------:R-:W2:Y:S02]  /*fd20*/  @!P1 SYNCS.PHASECHK.TRANS64 P1, [R15+URZ+0x2d830], R14 ;  /* 0x02d8300e0f0095a7 */ /* 0x000ea4000802007f */
[----:B--2---:R-:W-:Y:S05]  /*fd30*/  @!P1 BRA `(.L_x_11931) ;  /* 0xfffffffc00ec9947 */ /* 0x004fea000383ffff */
[----:B------:R-:W-:Y:S05]  /*fd40*/  BRA `(.L_x_11928) ;  /* 0xffffff48000c7947 */ /* 0x000fea000383ffff */
.L_x_11935:
[----:B-1----:R-:W-:-:S04]  /*fd50*/  IMAD.U32 R15, RZ, RZ, UR10 ;  /* 0x0000000aff0f7e24 */ /* 0x002fc8000f8e00ff */
[----:B------:R1:W2:Y:S03]  /*fd60*/  SYNCS.PHASECHK.TRANS64.TRYWAIT P1, [R15+URZ+0x2d850], R14 ;  /* 0x02d8500e0f0075a7 */ /* 0x0002a6000802017f */
[----:B--2---:R-:W-:Y:S05]  /*fd70*/  @!P1 NANOSLEEP.SYNCS 0x989680 ;  /* 0x009896800000995d */ /* 0x004fea0003900000 */
[----:B------:R-:W2:Y:S02]  /*fd80*/  @!P1 SYNCS.PHASECHK.TRANS64 P1, [R15+URZ+0x2d850], R14 ;  /* 0x02d8500e0f0095a7 */ /* 0x000ea4000802007f */
[----:B--2---:R-:W-:Y:S05]  /*fd90*/  @!P1 BRA `(.L_x_11935) ;  /* 0xfffffffc00ec9947 */ /* 0x004fea000383ffff */
[----:B------:R-:W-:Y:S05]  /*fda0*/  BRA `(.L_x_11932) ;  /* 0xffffff4800c07947 */ /* 0x000fea000383ffff */
.L_x_11943:
[----:B-1----:R-:W-:-:S04]  /*fdb0*/  MOV R13, UR10 ;  /* 0x0000000a000d7c02 */ /* 0x002fc80008000f00 */
[----:B------:R1:W2:Y:S03]  /*fdc0*/  SYNCS.PHASECHK.TRANS64.TRYWAIT P1, [R13+URZ+0x2d830], R12 ;  /* 0x02d8300c0d0075a7 */ /* 0x0002a6000802017f */
[----:B--2---:R-:W-:Y:S05]  /*fdd0*/  @!P1 NANOSLEEP.SYNCS 0x989680 ;  /* 0x009896800000995d */ /* 0x004fea0003900000 */
[----:B------:R-:W2:Y:S02]  /*fde0*/  @!P1 SYNCS.PHASECHK.TRANS64 P1, [R13+URZ+0x2d830], R12 ;  /* 0x02d8300c0d0095a7 */ /* 0x000ea4000802007f */
[----:B--2---:R-:W-:Y:S05]  /*fdf0*/  @!P1 BRA `(.L_x_11943) ;  /* 0xfffffffc00ec9947 */ /* 0x004fea000383ffff */
[----:B------:R-:W-:Y:S05]  /*fe00*/  BRA `(.L_x_11940) ;  /* 0xffffff7c000c7947 */ /* 0x000fea000383ffff */
.L_x_11947:
[----:B-1----:R-:W-:-:S04]  /*fe10*/  IMAD.U32 R13, RZ, RZ, UR10 ;  /* 0x0000000aff0d7e24 */ /* 0x002fc8000f8e00ff */
[----:B------:R1:W2:Y:S03]  /*fe20*/  SYNCS.PHASECHK.TRANS64.TRYWAIT P1, [R13+URZ+0x2d850], R12 ;  /* 0x02d8500c0d0075a7 */ /* 0x0002a6000802017f */
[----:B--2---:R-:W-:Y:S05]  /*fe30*/  @!P1 NANOSLEEP.SYNCS 0x989680 ;  /* 0x009896800000995d */ /* 0x004fea0003900000 */
[----:B------:R-:W2:Y:S02]  /*fe40*/  @!P1 SYNCS.PHASECHK.TRANS64 P1, [R13+URZ+0x2d850], R12 ;  /* 0x02d8500c0d0095a7 */ /* 0x000ea4000802007f */
[----:B--2---:R-:W-:Y:S05]  /*fe50*/  @!P1 BRA `(.L_x_11947) ;  /* 0xfffffffc00ec9947 */ /* 0x004fea000383ffff */
[----:B------:R-:W-:Y:S05]  /*fe60*/  BRA `(.L_x_11944) ;  /* 0xffffff7c00ac7947 */ /* 0x000fea000383ffff */
.L_x_11954:
[----:B--23--:R-:W-:-:S04]  /*fe70*/  IMAD.U32 R5, RZ, RZ, UR5 ;  /* 0x00000005ff057e24 */ /* 0x00cfc8000f8e00ff */
[----:B------:R2:W3:Y:S03]  /*fe80*/  SYNCS.PHASECHK.TRANS64.TRYWAIT P1, [R5+URZ+0x2d850], R0 ;  /* 0x02d85000050075a7 */ /* 0x0004e6000802017f */
[----:B---3--:R-:W-:Y:S05]  /*fe90*/  @!P1 NANOSLEEP.SYNCS 0x989680 ;  /* 0x009896800000995d */ /* 0x008fea0003900000 */
[----:B------:R-:W3:Y:S02]  /*fea0*/  @!P1 SYNCS.PHASECHK.TRANS64 P1, [R5+URZ+0x2d850], R0 ;  /* 0x02d85000050095a7 */ /* 0x000ee4000802007f */
[----:B---3--:R-:W-:Y:S05]  /*feb0*/  @!P1 BRA `(.L_x_11954) ;  /* 0xfffffffc00ec9947 */ /* 0x008fea000383ffff */
[----:B------:R-:W-:Y:S05]  /*fec0*/  BRA `(.L_x_11953) ;  /* 0xffffffa000c07947 */ /* 0x000fea000383ffff */
.L_x_11966:
[----:B------:R-:W-:Y:S01]  /*fed0*/  IMAD.MOV.U32 R13, RZ, RZ, R18 ;  /* 0x000000ffff0d7224 */ /* 0x000fe200078e0012 */
[----:B------:R-:W-:Y:S01]  /*fee0*/  MOV R12, RZ ;  /* 0x000000ff000c7202 */ /* 0x000fe20000000f00 */
[----:B------:R-:W-:Y:S02]  /*fef0*/  IMAD.MOV.U32 R11, RZ, RZ, 0x1f ;  /* 0x0000001fff0b7424 */ /* 0x000fe400078e00ff */
[----:B------:R-:W-:-:S07]  /*ff00*/  IMAD.MOV.U32 R15, RZ, RZ, -0x1 ;  /* 0xffffffffff0f7424 */ /* 0x000fce00078e00ff */
[----:B-----5:R-:W-:Y:S05]  /*ff10*/  WARPSYNC.COLLECTIVE R15, `(.L_x_12007) ;  /* 0x000000000f087348 */ /* 0x020fea0003c00000 */
[----:B------:R0:W1:Y:S02]  /*ff20*/  SHFL.IDX P6, R14, R13, R12, R11 ;  /* 0x0000000c0d0e7389 */ /* 0x00006400000c000b */
[----:B01---5:R-:W-:Y:S01]  /*ff30*/  ENDCOLLECTIVE ;  /* 0x000000000000791b */ /* 0x023fe20003800000 */
.L_x_12007:
[----:B------:R-:W-:Y:S05]  /*ff40*/  BRA `(.L_x_12008) ;  /* 0xffffffd000047947 */ /* 0x000fea000383ffff */
.L_x_11968:
[----:B0-----:R-:W-:-:S04]  /*ff50*/  IMAD.U32 R3, RZ, RZ, UR46 ;  /* 0x0000002eff037e24 */ /* 0x001fc8000f8e00ff */
[----:B------:R0:W1:Y:S03]  /*ff60*/  SYNCS.PHASECHK.TRANS64.TRYWAIT P0, [R3+URZ+0x2d840], R10 ;  /* 0x02d8400a030075a7 */ /* 0x000066000800017f */
[----:B-1----:R-:W-:Y:S05]  /*ff70*/  @!P0 NANOSLEEP.SYNCS 0x989680 ;  /* 0x009896800000895d */ /* 0x002fea0003900000 */
[----:B------:R-:W1:Y:S02]  /*ff80*/  @!P0 SYNCS.PHASECHK.TRANS64 P0, [R3+URZ+0x2d840], R10 ;  /* 0x02d8400a030085a7 */ /* 0x000e64000800007f */
[----:B-1----:R-:W-:Y:S05]  /*ff90*/  @!P0 BRA `(.L_x_11968) ;  /* 0xfffffffc00ec8947 */ /* 0x002fea000383ffff */
[----:B------:R-:W-:Y:S05]  /*ffa0*/  BRA `(.L_x_12009) ;  /* 0xffffffd0008c7947 */ /* 0x000fea000383ffff */
.L_x_11969:
        /* <DEDUP_REMOVED lines=8> */
.L_x_12011:
[----:B------:R-:W-:Y:S05]  /*10030*/  BSYNC B0 ;  /* 0x0000000000007941 */ /* 0x000fea0003800000 */
.L_x_12010:
[----:B------:R-:W-:Y:S01]  /*10040*/  IMAD.MOV.U32 R13, RZ, RZ, R0 ;  /* 0x000000ffff0d7224 */ /* 0x000fe200078e0000 */
[----:B------:R-:W-:Y:S01]  /*10050*/  MOV R15, 0xffffffff ;  /* 0xffffffff000f7802 */ /* 0x000fe20000000f00 */
[----:B------:R-:W-:Y:S01]  /*10060*/  IMAD.MOV.U32 R12, RZ, RZ, RZ ;  /* 0x000000ffff0c7224 */ /* 0x000fe200078e00ff */
[----:B------:R-:W-:Y:S01]  /*10070*/  MOV R6, R14 ;  /* 0x0000000e00067202 */ /* 0x000fe20000000f00 */
[----:B------:R-:W-:Y:S01]  /*10080*/  IMAD.MOV.U32 R11, RZ, RZ, 0x1c1f ;  /* 0x00001c1fff0b7424 */ /* 0x000fe200078e00ff */
[----:B------:R-:W0:Y:S03]  /*10090*/  S2R R21, SR_TID.X ;  /* 0x0000000000157919 */ /* 0x000e260000002100 */
[----:B------:R-:W-:-:S07]  /*100a0*/  IMAD.MOV.U32 R7, RZ, RZ, R6 ;  /* 0x000000ffff077224 */ /* 0x000fce00078e0006 */
[----:B0-----:R-:W-:Y:S05]  /*100b0*/  WARPSYNC.COLLECTIVE R15, `(.L_x_12012) ;  /* 0x000000000f087348 */ /* 0x001fea0003c00000 */
[----:B------:R1:W2:Y:S02]  /*100c0*/  SHFL.IDX P6, R14, R13, R12, R11 ;  /* 0x0000000c0d0e7389 */ /* 0x0002a400000c000b */
[----:B012---:R-:W-:Y:S01]  /*100d0*/  ENDCOLLECTIVE ;  /* 0x000000000000791b */ /* 0x007fe20003800000 */
.L_x_12012:
[----:B------:R-:W-:Y:S01]  /*100e0*/  MOV R13, R9 ;  /* 0x00000009000d7202 */ /* 0x000fe20000000f00 */
[----:B------:R-:W-:Y:S02]  /*100f0*/  IMAD.MOV.U32 R12, RZ, RZ, 0x1 ;  /* 0x00000001ff0c7424 */ /* 0x000fe400078e00ff */
[----:B------:R-:W-:-:S07]  /*10100*/  IMAD.MOV.U32 R6, RZ, RZ, R14 ;  /* 0x000000ffff067224 */ /* 0x000fce00078e000e */
[----:B------:R-:W-:Y:S05]  /*10110*/  WARPSYNC.COLLECTIVE R15, `(.L_x_12013) ;  /* 0x000000000f087348 */ /* 0x000fea0003c00000 */
[----:B------:R0:W1:Y:S02]  /*10120*/  SHFL.IDX P6, R14, R13, R12, R11 ;  /* 0x0000000c0d0e7389 */ /* 0x00006400000c000b */
[----:B01----:R-:W-:Y:S01]  /*10130*/  ENDCOLLECTIVE ;  /* 0x000000000000791b */ /* 0x003fe20003800000 */
.L_x_12013:
[----:B------:R-:W-:Y:S01]  /*10140*/  IMAD.SHL.U32 R27, R21, 0x8, RZ ;  /* 0x00000008151b7824 */ /* 0x000fe200078e00ff */
[----:B------:R-:W-:-:S04]  /*10150*/  @P0 LEA R21, R28, UR46, 0x1 ;  /* 0x0000002e1c150c11 */ /* 0x000fc8000f8e08ff */
[----:B------:R-:W-:-:S05]  /*10160*/  LOP3.LUT R27, R27, 0x18, RZ, 0xc0, !PT ;  /* 0x000000181b1b7812 */ /* 0x000fca00078ec0ff */
[----:B------:R-:W-:-:S04]  /*10170*/  @P0 IMAD.WIDE.U32 R6, R27, 0x2, R6 ;  /* 0x000000021b060825 */ /* 0x000fc800078e0006 */
[----:B------:R-:W-:Y:S01]  /*10180*/  IMAD.MOV.U32 R13, RZ, RZ, R0 ;  /* 0x000000ffff0d7224 */ /* 0x000fe200078e0000 */
[----:B------:R-:W-:Y:S01]  /*10190*/  @!PT LDS RZ, [RZ] ;  /* 0x00000000fffff984 */ /* 0x000fe20000000800 */
[----:B------:R-:W-:Y:S01]  /*101a0*/  @!PT LDS RZ, [RZ] ;  /* 0x00000000fffff984 */ /* 0x000fe20000000800 */
[----:B------:R-:W-:Y:S01]  /*101b0*/  @!PT LDS RZ, [RZ] ;  /* 0x00000000fffff984 */ /* 0x000fe20000000800 */
        /* <DEDUP_REMOVED lines=8> */
.L_x_12014:
[----:B------:R-:W-:Y:S01]  /*10240*/  @P0 LEA R25, R28, UR46, 0x1 ;  /* 0x0000002e1c190c11 */ /* 0x000fe2000f8e08ff */
[----:B------:R-:W-:Y:S02]  /*10250*/  IMAD.MOV.U32 R13, RZ, RZ, R9 ;  /* 0x000000ffff0d7224 */ /* 0x000fe400078e0009 */
[----:B------:R-:W-:Y:S01]  /*10260*/  IMAD.MOV.U32 R12, RZ, RZ, 0x2 ;  /* 0x00000002ff0c7424 */ /* 0x000fe200078e00ff */
[----:B------:R-:W-:-:S07]  /*10270*/  MOV R5, R14 ;  /* 0x0000000e00057202 */ /* 0x000fce0000000f00 */
[----:B------:R-:W-:Y:S05]  /*10280*/  WARPSYNC.COLLECTIVE R15, `(.L_x_12015) ;  /* 0x000000000f087348 */ /* 0x000fea0003c00000 */
[----:B------:R0:W1:Y:S02]  /*10290*/  SHFL.IDX P6, R14, R13, R12, R11 ;  /* 0x0000000c0d0e7389 */ /* 0x00006400000c000b */
[----:B01----:R-:W-:Y:S01]  /*102a0*/  ENDCOLLECTIVE ;  /* 0x000000000000791b */ /* 0x003fe20003800000 */
.L_x_12015:
[----:B------:R-:W-:-:S04]  /*102b0*/  LOP3.LUT R5, R5, R4, RZ, 0x3c, !PT ;  /* 0x0000000405057212 */ /* 0x000fc800078e3cff */
[----:B------:R-:W-:-:S04]  /*102c0*/  LOP3.LUT R4, R5, R4, RZ, 0x3c, !PT ;  /* 0x0000000405047212 */ /* 0x000fc800078e3cff */
[----:B------:R-:W-:Y:S02]  /*102d0*/  LOP3.LUT R5, R5, R4, RZ, 0x3c, !PT ;  /* 0x0000000405057212 */ /* 0x000fe400078e3cff */
[----:B------:R-:W-:Y:S01]  /*102e0*/  MOV R13, R0 ;  /* 0x00000000000d7202 */ /* 0x000fe20000000f00 */
        /* <DEDUP_REMOVED lines=10> */
.L_x_12016:
        /* <DEDUP_REMOVED lines=11> */
.L_x_12017:
        /* <DEDUP_REMOVED lines=16> */
.L_x_12018:
[----:B------:R-:W-:Y:S05]  /*10540*/  BRA `(.L_x_12019) ;  /* 0xffffffd000547947 */ /* 0x000fea000383ffff */
.L_x_11972:
[----:B------:R-:W-:Y:S01]  /*10550*/  IMAD.MOV.U32 R13, RZ, RZ, R9 ;  /* 0x000000ffff0d7224 */ /* 0x000fe200078e0009 */
[----:B------:R-:W-:Y:S01]  /*10560*/  MOV R11, 0x1c1f ;  /* 0x00001c1f000b7802 */ /* 0x000fe20000000f00 */
[----:B------:R-:W-:Y:S01]  /*10570*/  IMAD.MOV.U32 R12, RZ, RZ, RZ ;  /* 0x000000ffff0c7224 */ /* 0x000fe200078e00ff */
[----:B------:R-:W-:Y:S01]  /*10580*/  MOV R0, UR48 ;  /* 0x0000003000007c02 */ /* 0x000fe20008000f00 */
[----:B------:R-:W-:Y:S02]  /*10590*/  IMAD.MOV.U32 R15, RZ, RZ, -0x1 ;  /* 0xffffffffff0f7424 */ /* 0x000fe400078e00ff */
[----:B------:R-:W-:Y:S02]  /*105a0*/  IMAD.MOV.U32 R24, RZ, RZ, 0x1 ;  /* 0x00000001ff187424 */ /* 0x000fe400078e00ff */
[----:B------:R-:W-:-:S07]  /*105b0*/  IMAD R0, R0, 0xc0, R21 ;  /* 0x000000c000007824 */ /* 0x000fce00078e0215 */
[----:B------:R-:W-:Y:S05]  /*105c0*/  WARPSYNC.COLLECTIVE R15, `(.L_x_12020) ;  /* 0x000000000f087348 */ /* 0x000fea0003c00000 */
[----:B------:R0:W1:Y:S02]  /*105d0*/  SHFL.IDX P6, R14, R13, R12, R11 ;  /* 0x0000000c0d0e7389 */ /* 0x00006400000c000b */
[----:B01----:R-:W-:Y:S01]  /*105e0*/  ENDCOLLECTIVE ;  /* 0x000000000000791b */ /* 0x003fe20003800000 */
.L_x_12020:
[----:B------:R-:W-:Y:S02]  /*105f0*/  VIADD R5, R0, 0x20 ;  /* 0x0000002000057836 */ /* 0x000fe40000000000 */
[----:B------:R-:W-:Y:S02]  /*10600*/  IMAD.MOV.U32 R13, RZ, RZ, R7 ;  /* 0x000000ffff0d7224 */ /* 0x000fe400078e0007 */
[----:B------:R-:W-:-:S07]  /*10610*/  IMAD.MOV.U32 R2, RZ, RZ, R14 ;  /* 0x000000ffff027224 */ /* 0x000fce00078e000e */
[----:B------:R-:W-:Y:S05]  /*10620*/  WARPSYNC.COLLECTIVE R15, `(.L_x_12021) ;  /* 0x000000000f087348 */ /* 0x000fea0003c00000 */
[----:B------:R0:W1:Y:S02]  /*10630*/  SHFL.IDX P6, R14, R13, R12, R11 ;  /* 0x0000000c0d0e7389 */ /* 0x00006400000c000b */
[----:B01----:R-:W-:Y:S01]  /*10640*/  ENDCOLLECTIVE ;  /* 0x000000000000791b */ /* 0x003fe20003800000 */
.L_x_12021:
[----:B------:R-:W-:Y:S01]  /*10650*/  ULDC UR4, c[0x0][0x288] ;  /* 0x0000a20000047ab9 */ /* 0x000fe20000000800 */
[----:B------:R-:W-:Y:S02]  /*10660*/  IMAD.MOV.U32 R3, RZ, RZ, R2 ;  /* 0x000000ffff037224 */ /* 0x000fe400078e0002 */
        /* <DEDUP_REMOVED lines=9> */
.L_x_12022:
        /* <DEDUP_REMOVED lines=13> */
.L_x_12023:
[----:B------:R-:W-:Y:S01]  /*107d0*/  VIADD R3, R0, 0x40 ;  /* 0x0000004000037836 */ /* 0x000fe20000000000 */
[----:B------:R-:W-:Y:S02]  /*107e0*/  MOV R5, R4 ;  /* 0x0000000400057202 */ /* 0x000fe40000000f00 */
[----:B------:R-:W-:Y:S01]  /*107f0*/  @!P2 LEA R25, R28, UR46, 0x1 ;  /* 0x0000002e1c19ac11 */ /* 0x000fe2000f8e08ff */
[----:B------:R-:W-:Y:S01]  /*10800*/  IMAD.MOV.U32 R13, RZ, RZ, R9 ;  /* 0x000000ffff0d7224 */ /* 0x000fe200078e0009 */
[----:B------:R-:W-:Y:S01]  /*10810*/  MOV R12, 0x2 ;  /* 0x00000002000c7802 */ /* 0x000fe20000000f00 */
[----:B------:R-:W-:-:S07]  /*10820*/  IMAD.MOV.U32 R4, RZ, RZ, R14 ;  /* 0x000000ffff047224 */ /* 0x000fce00078e000e */
[----:B------:R-:W-:Y:S05]  /*10830*/  WARPSYNC.COLLECTIVE R15, `(.L_x_12024) ;  /* 0x000000000f087348 */ /* 0x000fea0003c00000 */
[----:B------:R0:W1:Y:S02]  /*10840*/  SHFL.IDX P6, R14, R13, R12, R11 ;  /* 0x0000000c0d0e7389 */ /* 0x00006400000c000b */
[----:B01----:R-:W-:Y:S01]  /*10850*/  ENDCOLLECTIVE ;  /* 0x000000000000791b */ /* 0x003fe20003800000 */
.L_x_12024:
        /* <DEDUP_REMOVED lines=13> */
.L_x_12025:
[----:B------:R-:W-:Y:S01]  /*10930*/  IMAD.MOV.U32 R3, RZ, RZ, R2 ;  /* 0x000000ffff037224 */ /* 0x000fe200078e0002 */
[----:B------:R-:W-:Y:S01]  /*10940*/  @!P2 LEA R21, R28, UR46, 0x1 ;  /* 0x0000002e1c15ac11 */ /* 0x000fe2000f8e08ff */
[----:B------:R-:W-:Y:S02]  /*10950*/  IMAD.MOV.U32 R13, RZ, RZ, R9 ;  /* 0x000000ffff0d7224 */ /* 0x000fe400078e0009 */
[----:B------:R-:W-:Y:S01]  /*10960*/  IMAD.MOV.U32 R12, RZ, RZ, 0x3 ;  /* 0x00000003ff0c7424 */ /* 0x000fe200078e00ff */
[----:B------:R-:W-:-:S07]  /*10970*/  MOV R2, R14 ;  /* 0x0000000e00027202 */ /* 0x000fce0000000f00 */
[----:B------:R-:W-:Y:S05]  /*10980*/  WARPSYNC.COLLECTIVE R15, `(.L_x_12026) ;  /* 0x000000000f087348 */ /* 0x000fea0003c00000 */
[----:B------:R0:W1:Y:S02]  /*10990*/  SHFL.IDX P6, R14, R13, R12, R11 ;  /* 0x0000000c0d0e7389 */ /* 0x00006400000c000b */
[----:B01----:R-:W-:Y:S01]  /*109a0*/  ENDCOLLECTIVE ;  /* 0x000000000000791b */ /* 0x003fe20003800000 */
.L_x_12026:
        /* <DEDUP_REMOVED lines=12> */
.L_x_12027:
[----:B------:R-:W-:-:S05]  /*10a70*/  VIADD R3, R0, 0x60 ;  /* 0x0000006000037836 */ /* 0x000fca0000000000 */
[----:B------:R-:W-:Y:S01]  /*10a80*/  ISETP.GE.AND P2, PT, R3, R6, PT ;  /* 0x000000060300720c */ /* 0x000fe20003f46270 */
[----:B------:R-:W-:Y:S01]  /*10a90*/  VIADD R3, R0, 0x80 ;  /* 0x0000008000037836 */ /* 0x000fe20000000000 */
[----:B------:R-:W-:Y:S01]  /*10aa0*/  MOV R13, R8 ;  /* 0x00000008000d7202 */ /* 0x000fe20000000f00 */
[----:B------:R-:W-:-:S10]  /*10ab0*/  IMAD.MOV.U32 R12, RZ, RZ, RZ ;  /* 0x000000ffff0c7224 */ /* 0x000fd400078e00ff */
[----:B------:R-:W-:Y:S01]  /*10ac0*/  @!P2 LEA R25, R28, UR46, 0x1 ;  /* 0x0000002e1c19ac11 */ /* 0x000fe2000f8e08ff */
[----:B------:R-:W-:-:S07]  /*10ad0*/  IMAD.MOV.U32 R4, RZ, RZ, R14 ;  /* 0x000000ffff047224 */ /* 0x000fce00078e000e */
[----:B------:R-:W-:Y:S05]  /*10ae0*/  WARPSYNC.COLLECTIVE R15, `(.L_x_12028) ;  /* 0x000000000f087348 */ /* 0x000fea0003c00000 */
[----:B------:R0:W1:Y:S02]  /*10af0*/  SHFL.IDX P6, R14, R13, R12, R11 ;  /* 0x0000000c0d0e7389 */ /* 0x00006400000c000b */
[----:B01----:R-:W-:Y:S01]  /*10b00*/  ENDCOLLECTIVE ;  /* 0x000000000000791b */ /* 0x003fe20003800000 */
.L_x_12028:
        /* <DEDUP_REMOVED lines=13> */
.L_x_12029:
[----:B------:R-:W-:Y:S01]  /*10be0*/  @!P2 LEA R7, R28, UR46, 0x1 ;  /* 0x0000002e1c07ac11 */ /* 0x000fe2000f8e08ff */
[----:B------:R-:W-:Y:S02]  /*10bf0*/  IMAD.MOV.U32 R13, RZ, RZ, R8 ;  /* 0x000000ffff0d7224 */ /* 0x000fe400078e0008 */
[----:B------:R-:W-:Y:S01]  /*10c00*/  IMAD.MOV.U32 R12, RZ, RZ, 0x1 ;  /* 0x00000001ff0c7424 */ /* 0x000fe200078e00ff */
[----:B------:R-:W-:-:S07]  /*10c10*/  MOV R2, R14 ;  /* 0x0000000e00027202 */ /* 0x000fce0000000f00 */
[----:B------:R-:W-:Y:S05]  /*10c20*/  WARPSYNC.COLLECTIVE R15, `(.L_x_12030) ;  /* 0x000000000f087348 */ /* 0x000fea0003c00000 */
[----:B------:R0:W1:Y:S02]  /*10c30*/  SHFL.IDX P6, R14, R13, R12, R11 ;  /* 0x0000000c0d0e7389 */ /* 0x00006400000c000b */
[----:B01----:R-:W-:Y:S01]  /*10c40*/  ENDCOLLECTIVE ;  /* 0x000000000000791b */ /* 0x003fe20003800000 */
.L_x_12030:
        /* <DEDUP_REMOVED lines=12> */
.L_x_12031:
[----:B------:R-:W-:Y:S05]  /*10d10*/  BRA `(.L_x_12032) ;  /* 0xffffffd400447947 */ /* 0x000fea000383ffff */
.L_x_11975:
[----:B0-----:R-:W-:-:S04]  /*10d20*/  IMAD.U32 R3, RZ, RZ, UR46 ;  /* 0x0000002eff037e24 */ /* 0x001fc8000f8e00ff */
[----:B------:R0:W1:Y:S03]  /*10d30*/  SYNCS.PHASECHK.TRANS64.TRYWAIT P1, [R3+URZ+0x2d820], R0 ;  /* 0x02d82000030075a7 */ /* 0x000066000802017f */
[----:B-1----:R-:W-:Y:S05]  /*10d40*/  @!P1 NANOSLEEP.SYNCS 0x989680 ;  /* 0x009896800000995d */ /* 0x002fea0003900000 */
[----:B------:R-:W1:Y:S02]  /*10d50*/  @!P1 SYNCS.PHASECHK.TRANS64 P1, [R3+URZ+0x2d820], R0 ;  /* 0x02d82000030095a7 */ /* 0x000e64000802007f */
[----:B-1----:R-:W-:Y:S05]  /*10d60*/  @!P1 BRA `(.L_x_11975) ;  /* 0xfffffffc00ec9947 */ /* 0x002fea000383ffff */
[----:B------:R-:W-:Y:S05]  /*10d70*/  BRA `(.L_x_12033) ;  /* 0xffffffd400947947 */ /* 0x000fea000383ffff */
.L_x_11979:
[----:B0-----:R0:W1:Y:S02]  /*10d80*/  SYNCS.PHASECHK.TRANS64.TRYWAIT P0, [R7+URZ+0x2d840], R2 ;  /* 0x02d84002070075a7 */ /* 0x001064000800017f */
[----:B-1----:R-:W-:Y:S05]  /*10d90*/  @!P0 NANOSLEEP.SYNCS 0x989680 ;  /* 0x009896800000895d */ /* 0x002fea0003900000 */
[----:B------:R-:W1:Y:S02]  /*10da0*/  @!P0 SYNCS.PHASECHK.TRANS64 P0, [R7+URZ+0x2d840], R2 ;  /* 0x02d84002070085a7 */ /* 0x000e64000800007f */
[----:B-1----:R-:W-:Y:S05]  /*10db0*/  @!P0 BRA `(.L_x_11979) ;  /* 0xfffffffc00f08947 */ /* 0x002fea000383ffff */
[----:B------:R-:W-:Y:S05]  /*10dc0*/  BRA `(.L_x_12034) ;  /* 0xffffffd800887947 */ /* 0x000fea000383ffff */
.L_x_11980:
        /* <DEDUP_REMOVED lines=8> */
.L_x_12036:
[----:B------:R-:W-:Y:S05]  /*10e50*/  BSYNC B1 ;  /* 0x0000000000017941 */ /* 0x000fea0003800000 */
.L_x_12035:
[----:B------:R-:W0:Y:S01]  /*10e60*/  S2R R27, SR_TID.X ;  /* 0x00000000001b7919 */ /* 0x000e220000002100 */
[----:B------:R-:W-:Y:S01]  /*10e70*/  MOV R13, R8 ;  /* 0x00000008000d7202 */ /* 0x000fe20000000f00 */
[----:B------:R-:W-:Y:S01]  /*10e80*/  IMAD.MOV.U32 R12, RZ, RZ, RZ ;  /* 0x000000ffff0c7224 */ /* 0x000fe200078e00ff */
[----:B------:R-:W-:Y:S01]  /*10e90*/  MOV R15, 0xffffffff ;  /* 0xffffffff000f7802 */ /* 0x000fe20000000f00 */
[----:B------:R-:W-:Y:S01]  /*10ea0*/  IMAD.MOV.U32 R11, RZ, RZ, 0x1c1f ;  /* 0x00001c1fff0b7424 */ /* 0x000fe200078e00ff */
[----:B------:R-:W-:Y:S01]  /*10eb0*/  LOP3.LUT R16, R16, 0xffffffdf, RZ, 0xc0, !PT ;  /* 0xffffffdf10107812 */ /* 0x000fe200078ec0ff */
[----:B------:R-:W-:Y:S01]  /*10ec0*/  IMAD.MOV.U32 R3, RZ, RZ, R14 ;  /* 0x000000ffff037224 */ /* 0x000fe200078e000e */
[----:B------:R-:W-:-:S07]  /*10ed0*/  LEA R9, R9, UR46, 0x1 ;  /* 0x0000002e09097c11 */ /* 0x000fce000f8e08ff */
[----:B0-----:R-:W-:Y:S05]  /*10ee0*/  WARPSYNC.COLLECTIVE R15, `(.L_x_12037) ;  /* 0x000000000f087348 */ /* 0x001fea0003c00000 */
[----:B------:R1:W2:Y:S02]  /*10ef0*/  SHFL.IDX P6, R14, R13, R12, R11 ;  /* 0x0000000c0d0e7389 */ /* 0x0002a400000c000b */
[----:B012---:R-:W-:Y:S01]  /*10f00*/  ENDCOLLECTIVE ;  /* 0x000000000000791b */ /* 0x007fe20003800000 */
.L_x_12037:
[----:B------:R-:W-:-:S04]  /*10f10*/  @P1 LOP3.LUT R16, R16, 0x20, RZ, 0xfc, !PT ;  /* 0x0000002010101812 */ /* 0x000fc800078efcff */
[----:B------:R-:W-:Y:S02]  /*10f20*/  LOP3.LUT P1, RZ, R16, 0x4, RZ, 0xc0, !PT ;  /* 0x0000000410ff7812 */ /* 0x000fe4000782c0ff */
[----:B------:R-:W-:Y:S01]  /*10f30*/  MOV R13, R19 ;  /* 0x00000013000d7202 */ /* 0x000fe20000000f00 */
[----:B------:R-:W-:Y:S02]  /*10f40*/  IMAD.MOV.U32 R12, RZ, RZ, 0x1 ;  /* 0x00000001ff0c7424 */ /* 0x000fe400078e00ff */
[----:B------:R-:W-:Y:S02]  /*10f50*/  IMAD.SHL.U32 R27, R27, 0x8, RZ ;  /* 0x000000081b1b7824 */ /* 0x000fe400078e00ff */
[----:B------:R-:W-:-:S07]  /*10f60*/  IMAD.MOV.U32 R2, RZ, RZ, R14 ;  /* 0x000000ffff027224 */ /* 0x000fce00078e000e */
[----:B------:R-:W-:Y:S05]  /*10f70*/  WARPSYNC.COLLECTIVE R15, `(.L_x_12038) ;  /* 0x000000000f087348 */ /* 0x000fea0003c00000 */
[----:B------:R0:W1:Y:S02]  /*10f80*/  SHFL.IDX P6, R14, R13, R12, R11 ;  /* 0x0000000c0d0e7389 */ /* 0x00006400000c000b */
[----:B01----:R-:W-:Y:S01]  /*10f90*/  ENDCOLLECTIVE ;  /* 0x000000000000791b */ /* 0x003fe20003800000 */
.L_x_12038:
[----:B------:R-:W-:-:S05]  /*10fa0*/  LOP3.LUT R27, R27, 0x18, RZ, 0xc0, !PT ;  /* 0x000000181b1b7812 */ /* 0x000fca00078ec0ff */
[----:B------:R-:W-:-:S05]  /*10fb0*/  IMAD.SHL.U32 R4, R27, 0x2, RZ ;  /* 0x000000021b047824 */ /* 0x000fca00078e00ff */
[----:B------:R-:W-:Y:S01]  /*10fc0*/  IADD3 R2, P0, R2, R4, RZ ;  /* 0x0000000402027210 */ /* 0x000fe20007f1e0ff */
[----:B------:R-:W-:-:S04]  /*10fd0*/  IMAD.MOV.U32 R13, RZ, RZ, R8 ;  /* 0x000000ffff0d7224 */ /* 0x000fc800078e0008 */
[----:B------:R-:W-:-:S05]  /*10fe0*/  IMAD.X R3, RZ, RZ, R3, P0 ;  /* 0x000000ffff037224 */ /* 0x000fca00000e0603 */
        /* <DEDUP_REMOVED lines=10> */
.L_x_12039:
[----:B------:R-:W-:Y:S02]  /*11090*/  IMAD.MOV.U32 R13, RZ, RZ, R19 ;  /* 0x000000ffff0d7224 */ /* 0x000fe400078e0013 */
[----:B------:R-:W-:Y:S01]  /*110a0*/  IMAD.MOV.U32 R12, RZ, RZ, 0x2 ;  /* 0x00000002ff0c7424 */ /* 0x000fe200078e00ff */
[----:B------:R-:W-:-:S07]  /*110b0*/  MOV R2, R14 ;  /* 0x0000000e00027202 */ /* 0x000fce0000000f00 */
[----:B------:R-:W-:Y:S05]  /*110c0*/  WARPSYNC.COLLECTIVE R15, `(.L_x_12040) ;  /* 0x000000000f087348 */ /* 0x000fea0003c00000 */
[----:B------:R0:W1:Y:S02]  /*110d0*/  SHFL.IDX P6, R14, R13, R12, R11 ;  /* 0x0000000c0d0e7389 */ /* 0x00006400000c000b */
[----:B01----:R-:W-:Y:S01]  /*110e0*/  ENDCOLLECTIVE ;  /* 0x000000000000791b */ /* 0x003fe20003800000 */
.L_x_12040:
        /* <DEDUP_REMOVED lines=13> */
.L_x_12041:
[----:B------:R-:W-:Y:S01]  /*111c0*/  MOV R13, R19 ;  /* 0x00000013000d7202 */ /* 0x000fe20000000f00 */
[----:B------:R-:W-:Y:S02]  /*111d0*/  IMAD.MOV.U32 R12, RZ, RZ, 0x3 ;  /* 0x00000003ff0c7424 */ /* 0x000fe400078e00ff */
[----:B------:R-:W-:-:S07]  /*111e0*/  IMAD.MOV.U32 R2, RZ, RZ, R14 ;  /* 0x000000ffff027224 */ /* 0x000fce00078e000e */
[----:B------:R-:W-:Y:S05]  /*111f0*/  WARPSYNC.COLLECTIVE R15, `(.L_x_12042) ;  /* 0x000000000f087348 */ /* 0x000fea0003c00000 */
[----:B------:R0:W1:Y:S02]  /*11200*/  SHFL.IDX P6, R14, R13, R12, R11 ;  /* 0x0000000c0d0e7389 */ /* 0x00006400000c000b */
[----:B01----:R-:W-:Y:S01]  /*11210*/  ENDCOLLECTIVE ;  /* 0x000000000000791b */ /* 0x003fe20003800000 */
.L_x_12042:
        /* <DEDUP_REMOVED lines=14> */
.L_x_12043:
[----:B------:R-:W-:Y:S01]  /*11300*/  MOV R2, R14 ;  /* 0x0000000e00027202 */ /* 0x000fe20000000f00 */
[----:B------:R-:W-:Y:S06]  /*11310*/  BRA `(.L_x_12044) ;  /* 0xffffffd800207947 */ /* 0x000fec000383ffff */
.L_x_11985:
[----:B-1----:R1:W2:Y:S02]  /*11320*/  SYNCS.PHASECHK.TRANS64.TRYWAIT P0, [R7+URZ+0x2d860], R2 ;  /* 0x02d86002070075a7 */ /* 0x0022a4000800017f */
[----:B--2---:R-:W-:Y:S05]  /*11330*/  @!P0 NANOSLEEP.SYNCS 0x989680 ;  /* 0x009896800000895d */ /* 0x004fea0003900000 */
[----:B------:R-:W2:Y:S02]  /*11340*/  @!P0 SYNCS.PHASECHK.TRANS64 P0, [R7+URZ+0x2d860], R2 ;  /* 0x02d86002070085a7 */ /* 0x000ea4000800007f */
[----:B--2---:R-:W-:Y:S05]  /*11350*/  @!P0 BRA `(.L_x_11985) ;  /* 0xfffffffc00f08947 */ /* 0x004fea000383ffff */
[----:B------:R-:W-:Y:S05]  /*11360*/  BRA `(.L_x_12045) ;  /* 0xffffffd800807947 */ /* 0x000fea000383ffff */
.L_x_11986:
[----:B------:R-:W-:Y:S01]  /*11370*/  BSSY B1, `(.L_x_12046) ;  /* 0x0000008000017945 */ /* 0x000fe20003800000 */
[----:B------:R-:W-:Y:S01]  /*11380*/  IMAD.MOV.U32 R13, RZ, RZ, R18 ;  /* 0x000000ffff0d7224 */ /* 0x000fe200078e0012 */
[----:B------:R-:W-:Y:S01]  /*11390*/  MOV R15, 0xffffffff ;  /* 0xffffffff000f7802 */ /* 0x000fe20000000f00 */
[----:B------:R-:W-:Y:S02]  /*113a0*/  IMAD.MOV.U32 R12, RZ, RZ, RZ ;  /* 0x000000ffff0c7224 */ /* 0x000fe400078e00ff */
[----:B------:R-:W-:-:S07]  /*113b0*/  IMAD.MOV.U32 R11, RZ, RZ, 0x1c1f ;  /* 0x00001c1fff0b7424 */ /* 0x000fce00078e00ff */
[----:B-1----:R-:W-:Y:S05]  /*113c0*/  WARPSYNC.COLLECTIVE R15, `(.L_x_12047) ;  /* 0x000000000f087348 */ /* 0x002fea0003c00000 */
[----:B------:R0:W2:Y:S02]  /*113d0*/  SHFL.IDX P6, R14, R13, R12, R11 ;  /* 0x0000000c0d0e7389 */ /* 0x0000a400000c000b */
[----:B012---:R-:W-:Y:S01]  /*113e0*/  ENDCOLLECTIVE ;  /* 0x000000000000791b */ /* 0x007fe20003800000 */
.L_x_12047:
[----:B------:R-:W-:Y:S05]  /*113f0*/  BSYNC B1 ;  /* 0x0000000000017941 */ /* 0x000fea0003800000 */
.L_x_12046:
        /* <DEDUP_REMOVED lines=9> */
.L_x_12048:
[----:B------:R-:W-:Y:S01]  /*11490*/  IMAD.MOV.U32 R13, RZ, RZ, R18 ;  /* 0x000000ffff0d7224 */ /* 0x000fe200078e0012 */
[----:B------:R-:W-:Y:S02]  /*114a0*/  MOV R12, 0x1 ;  /* 0x00000001000c7802 */ /* 0x000fe40000000f00 */
[----:B------:R-:W-:-:S13]  /*114b0*/  IADD3 R2, P0, R14, R4, RZ ;  /* 0x000000040e027210 */ /* 0x000fda0007f1e0ff */
[----:B------:R-:W-:Y:S05]  /*114c0*/  WARPSYNC.COLLECTIVE R15, `(.L_x_12049) ;  /* 0x000000000f087348 */ /* 0x000fea0003c00000 */
[----:B------:R0:W1:Y:S02]  /*114d0*/  SHFL.IDX P6, R14, R13, R12, R11 ;  /* 0x0000000c0d0e7389 */ /* 0x00006400000c000b */
[----:B01----:R-:W-:Y:S01]  /*114e0*/  ENDCOLLECTIVE ;  /* 0x000000000000791b */ /* 0x003fe20003800000 */
.L_x_12049:
        /* <DEDUP_REMOVED lines=15> */
.L_x_12050:
[----:B------:R-:W-:Y:S01]  /*115e0*/  MOV R13, R18 ;  /* 0x00000012000d7202 */ /* 0x000fe20000000f00 */
[----:B------:R-:W-:Y:S01]  /*115f0*/  IMAD.MOV.U32 R12, RZ, RZ, 0x2 ;  /* 0x00000002ff0c7424 */ /* 0x000fe200078e00ff */
[----:B------:R-:W-:-:S13]  /*11600*/  IADD3 R2, P0, R14, R4, RZ ;  /* 0x000000040e027210 */ /* 0x000fda0007f1e0ff */
[----:B------:R-:W-:Y:S05]  /*11610*/  WARPSYNC.COLLECTIVE R15, `(.L_x_12051) ;  /* 0x000000000f087348 */ /* 0x000fea0003c00000 */
[----:B------:R0:W1:Y:S02]  /*11620*/  SHFL.IDX P6, R14, R13, R12, R11 ;  /* 0x0000000c0d0e7389 */ /* 0x00006400000c000b */
[----:B01----:R-:W-:Y:S01]  /*11630*/  ENDCOLLECTIVE ;  /* 0x000000000000791b */ /* 0x003fe20003800000 */
.L_x_12051:
        /* <DEDUP_REMOVED lines=15> */
.L_x_12052:
[----:B------:R-:W-:Y:S02]  /*11730*/  IMAD.MOV.U32 R13, RZ, RZ, R18 ;  /* 0x000000ffff0d7224 */ /* 0x000fe400078e0012 */
[----:B------:R-:W-:Y:S01]  /*11740*/  IMAD.MOV.U32 R12, RZ, RZ, 0x3 ;  /* 0x00000003ff0c7424 */ /* 0x000fe200078e00ff */
[----:B------:R-:W-:-:S13]  /*11750*/  IADD3 R2, P0, R14, R4, RZ ;  /* 0x000000040e027210 */ /* 0x000fda0007f1e0ff */
[----:B------:R-:W-:Y:S05]  /*11760*/  WARPSYNC.COLLECTIVE R15, `(.L_x_12053) ;  /* 0x000000000f087348 */ /* 0x000fea0003c00000 */
[----:B------:R0:W1:Y:S02]  /*11770*/  SHFL.IDX P6, R14, R13, R12, R11 ;  /* 0x0000000c0d0e7389 */ /* 0x00006400000c000b */
[----:B01----:R-:W-:Y:S01]  /*11780*/  ENDCOLLECTIVE ;  /* 0x000000000000791b */ /* 0x003fe20003800000 */
.L_x_12053:
        /* <DEDUP_REMOVED lines=12> */
.L_x_12054:
[----:B------:R-:W-:Y:S01]  /*11850*/  @!PT LDS RZ, [RZ] ;  /* 0x00000000fffff984 */ /* 0x000fe20000000800 */
[----:B------:R-:W-:Y:S01]  /*11860*/  @!PT LDS RZ, [RZ] ;  /* 0x00000000fffff984 */ /* 0x000fe20000000800 */
[----:B------:R-:W-:Y:S01]  /*11870*/  @!PT LDS RZ, [RZ] ;  /* 0x00000000fffff984 */ /* 0x000fe20000000800 */
[----:B------:R0:W-:Y:S01]  /*11880*/  LDGSTS.E.BYPASS.LTC128B.128 [R8+0x3400], desc[UR36][R2.64+0x40], !P0 ;  /* 0x0340004002087fae */ /* 0x0001e2000c101d64 */
[----:B------:R-:W-:-:S13]  /*11890*/  ISETP.LT.OR P0, PT, R0, 0x41, P1 ;  /* 0x000000410000780c */ /* 0x000fda0000f01670 */
[----:B------:R0:W-:Y:S01]  /*118a0*/  LDGSTS.E.BYPASS.LTC128B.128 [R8+0x5400], desc[UR36][R2.64+0x80], !P0 ;  /* 0x0540008002087fae */ /* 0x0001e2000c101d64 */
[----:B------:R-:W-:Y:S05]  /*118b0*/  BRA `(.L_x_12055) ;  /* 0xffffffd400c07947 */ /* 0x000fea000383ffff */
.L_x_11992:
[----:B0-----:R0:W1:Y:S02]  /*118c0*/  SYNCS.PHASECHK.TRANS64.TRYWAIT P0, [R0+URZ+0x2d860], R3 ;  /* 0x02d86003000075a7 */ /* 0x001064000800017f */
[----:B-1----:R-:W-:Y:S05]  /*118d0*/  @!P0 NANOSLEEP.SYNCS 0x989680 ;  /* 0x009896800000895d */ /* 0x002fea0003900000 */
[----:B------:R-:W1:Y:S02]  /*118e0*/  @!P0 SYNCS.PHASECHK.TRANS64 P0, [R0+URZ+0x2d860], R3 ;  /* 0x02d86003000085a7 */ /* 0x000e64000800007f */
[----:B-1----:R-:W-:Y:S05]  /*118f0*/  @!P0 BRA `(.L_x_11992) ;  /* 0xfffffffc00f08947 */ /* 0x002fea000383ffff */
[----:B------:R-:W-:Y:S05]  /*11900*/  BRA `(.L_x_12056) ;  /* 0xffffffd800bc7947 */ /* 0x000fea000383ffff */
.L_x_11993:
        /* <DEDUP_REMOVED lines=8> */
.L_x_12058:
[----:B------:R-:W-:Y:S05]  /*11990*/  BSYNC B0 ;  /* 0x0000000000007941 */ /* 0x000fea0003800000 */
.L_x_12057:
        /* <DEDUP_REMOVED lines=10> */
.L_x_12059:
[----:B------:R-:W-:Y:S02]  /*11a40*/  ULDC UR4, c[0x0][0x2f4] ;  /* 0x0000bd0000047ab9 */ /* 0x000fe40000000800 */
[----:B------:R-:W-:-:S04]  /*11a50*/  ISETP.GE.AND P2, PT, R9, UR4, PT ;  /* 0x0000000409007c0c */ /* 0x000fc8000bf46270 */
[----:B------:R-:W-:Y:S02]  /*11a60*/  ISETP.LT.OR P3, PT, R5, 0x1, P2 ;  /* 0x000000010500780c */ /* 0x000fe40001761670 */
[----:B------:R-:W-:Y:S01]  /*11a70*/  MOV R13, R18 ;  /* 0x00000012000d7202 */ /* 0x000fe20000000f00 */
[----:B------:R-:W-:Y:S01]  /*11a80*/  IMAD.MOV.U32 R12, RZ, RZ, 0x1 ;  /* 0x00000001ff0c7424 */ /* 0x000fe200078e00ff */
[----:B------:R-:W-:-:S04]  /*11a90*/  SHF.L.U32 R2, R2, 0x3, RZ ;  /* 0x0000000302027819 */ /* 0x000fc800000006ff */
        /* <DEDUP_REMOVED lines=9> */
.L_x_12060:
        /* <DEDUP_REMOVED lines=17> */
.L_x_12061:
        /* <DEDUP_REMOVED lines=8> */
.L_x_12062:
        /* <DEDUP_REMOVED lines=15> */
.L_x_12063:
[----:B------:R-:W-:Y:S01]  /*11db0*/  MOV R3, R7 ;  /* 0x0000000700037202 */ /* 0x000fe20000000f00 */
[----:B------:R-:W-:Y:S02]  /*11dc0*/  IMAD.MOV.U32 R13, RZ, RZ, R18 ;  /* 0x000000ffff0d7224 */ /* 0x000fe400078e0012 */
[----:B------:R-:W-:Y:S02]  /*11dd0*/  IMAD.MOV.U32 R12, RZ, RZ, 0x3 ;  /* 0x00000003ff0c7424 */ /* 0x000fe400078e00ff */
[----:B------:R-:W-:-:S07]  /*11de0*/  IMAD.MOV.U32 R8, RZ, RZ, R14 ;  /* 0x000000ffff087224 */ /* 0x000fce00078e000e */
[----:B------:R-:W-:Y:S05]  /*11df0*/  WARPSYNC.COLLECTIVE R15, `(.L_x_12064) ;  /* 0x000000000f087348 */ /* 0x000fea0003c00000 */
[----:B------:R0:W1:Y:S02]  /*11e00*/  SHFL.IDX P6, R14, R13, R12, R11 ;  /* 0x0000000c0d0e7389 */ /* 0x00006400000c000b */
[----:B01----:R-:W-:Y:S01]  /*11e10*/  ENDCOLLECTIVE ;  /* 0x000000000000791b */ /* 0x003fe20003800000 */
.L_x_12064:
        /* <DEDUP_REMOVED lines=13> */
.L_x_12065:
[----:B------:R-:W-:Y:S05]  /*11ef0*/  BRA `(.L_x_12066) ;  /* 0xffffffd800047947 */ /* 0x000fea000383ffff */
.L_x_11996:
[----:B0-----:R0:W1:Y:S02]  /*11f00*/  SYNCS.PHASECHK.TRANS64.TRYWAIT P0, [R7+URZ+0x2d820], R6 ;  /* 0x02d82006070075a7 */ /* 0x001064000800017f */
[----:B-1----:R-:W-:Y:S05]  /*11f10*/  @!P0 NANOSLEEP.SYNCS 0x989680 ;  /* 0x009896800000895d */ /* 0x002fea0003900000 */
[----:B------:R-:W1:Y:S02]  /*11f20*/  @!P0 SYNCS.PHASECHK.TRANS64 P0, [R7+URZ+0x2d820], R6 ;  /* 0x02d82006070085a7 */ /* 0x000e64000800007f */
[----:B-1----:R-:W-:Y:S05]  /*11f30*/  @!P0 BRA `(.L_x_11996) ;  /* 0xfffffffc00f08947 */ /* 0x002fea000383ffff */
[----:B------:R-:W-:Y:S05]  /*11f40*/  BRA `(.L_x_12067) ;  /* 0xffffffd800807947 */ /* 0x000fea000383ffff */
.L_x_11997:
        /* <DEDUP_REMOVED lines=11> */
.L_x_12069:
[----:B------:R-:W-:Y:S05]  /*12000*/  BSYNC B0 ;  /* 0x0000000000007941 */ /* 0x000fea0003800000 */
.L_x_12068:
[----:B------:R-:W-:Y:S05]  /*12010*/  BRA `(.L_x_12070) ;  /* 0xffffffd800647947 */ /* 0x000fea000383ffff */
.L_x_11998:
[----:B------:R-:W-:Y:S01]  /*12020*/  BSSY B0, `(.L_x_12071) ;  /* 0x0000006000007945 */ /* 0x000fe20003800000 */
[----:B------:R-:W-:-:S07]  /*12030*/  IMAD.MOV.U32 R15, RZ, RZ, -0x1 ;  /* 0xffffffffff0f7424 */ /* 0x000fce00078e00ff */
[----:B01---5:R-:W-:Y:S05]  /*12040*/  WARPSYNC.COLLECTIVE R15, `(.L_x_12072) ;  /* 0x000000000f0c7348 */ /* 0x023fea0003c00000 */
[----:B------:R-:W-:Y:S02]  /*12050*/  ELECT P6, UR62, PT ;  /* 0x00000000003e782f */ /* 0x000fe400038c0000 */
[----:B------:R-:W-:Y:S01]  /*12060*/  MOV R14, UR62 ;  /* 0x0000003e000e7c02 */ /* 0x000fe20008000f00 */
[----:B01---5:R-:W-:Y:S10]  /*12070*/  ENDCOLLECTIVE ;  /* 0x000000000000791b */ /* 0x023ff40003800000 */
.L_x_12072:
[----:B------:R-:W-:Y:S05]  /*12080*/  BSYNC B0 ;  /* 0x0000000000007941 */ /* 0x000fea0003800000 */
.L_x_12071:
[----:B------:R-:W-:Y:S05]  /*12090*/  BRA `(.L_x_12073) ;  /* 0xffffffd800587947 */ /* 0x000fea000383ffff */
.L_x_12000:
[----:B-1----:R1:W2:Y:S02]  /*120a0*/  SYNCS.PHASECHK.TRANS64.TRYWAIT P1, [R5+URZ+0x2d840], R4 ;  /* 0x02d84004050075a7 */ /* 0x0022a4000802017f */
[----:B--2---:R-:W-:Y:S05]  /*120b0*/  @!P1 NANOSLEEP.SYNCS 0x989680 ;  /* 0x009896800000995d */ /* 0x004fea0003900000 */
[----:B------:R-:W2:Y:S02]  /*120c0*/  @!P1 SYNCS.PHASECHK.TRANS64 P1, [R5+URZ+0x2d840], R4 ;  /* 0x02d84004050095a7 */ /* 0x000ea4000802007f */
[----:B--2---:R-:W-:Y:S05]  /*120d0*/  @!P1 BRA `(.L_x_12000) ;  /* 0xfffffffc00f09947 */ /* 0x004fea000383ffff */
[----:B------:R-:W-:Y:S05]  /*120e0*/  BRA `(.L_x_12074) ;  /* 0xffffffd800807947 */ /* 0x000fea000383ffff */
.L_x_12002:
[----:B--2---:R2:W3:Y:S02]  /*120f0*/  SYNCS.PHASECHK.TRANS64.TRYWAIT P1, [R3+URZ+0x2d840], R0 ;  /* 0x02d84000030075a7 */ /* 0x0044e4000802017f */
[----:B---3--:R-:W-:Y:S05]  /*12100*/  @!P1 NANOSLEEP.SYNCS 0x989680 ;  /* 0x009896800000995d */ /* 0x008fea0003900000 */
[----:B------:R-:W3:Y:S02]  /*12110*/  @!P1 SYNCS.PHASECHK.TRANS64 P1, [R3+URZ+0x2d840], R0 ;  /* 0x02d84000030095a7 */ /* 0x000ee4000802007f */
[----:B---3--:R-:W-:Y:S05]  /*12120*/  @!P1 BRA `(.L_x_12002) ;  /* 0xfffffffc00f09947 */ /* 0x008fea000383ffff */
[----:B------:R-:W-:Y:S05]  /*12130*/  BRA `(.L_x_12075) ;  /* 0xffffffd8008c7947 */ /* 0x000fea000383ffff */
.L_x_12004:
[----:B---3--:R3:W4:Y:S02]  /*12140*/  SYNCS.PHASECHK.TRANS64.TRYWAIT P1, [R5+URZ+0x2d860], R4 ;  /* 0x02d86004050075a7 */ /* 0x008724000802017f */
[----:B----4-:R-:W-:Y:S05]  /*12150*/  @!P1 NANOSLEEP.SYNCS 0x989680 ;  /* 0x009896800000995d */ /* 0x010fea0003900000 */
[----:B------:R-:W4:Y:S02]  /*12160*/  @!P1 SYNCS.PHASECHK.TRANS64 P1, [R5+URZ+0x2d860], R4 ;  /* 0x02d86004050095a7 */ /* 0x000f24000802007f */
[----:B----4-:R-:W-:Y:S05]  /*12170*/  @!P1 BRA `(.L_x_12004) ;  /* 0xfffffffc00f09947 */ /* 0x010fea000383ffff */
[----:B------:R-:W-:Y:S05]  /*12180*/  BRA `(.L_x_12076) ;  /* 0xffffffd800887947 */ /* 0x000fea000383ffff */
.L_x_12077:
        /* <DEDUP_REMOVED lines=15> */
.L_x_15989:


//--------------------- .text._ZN7cutlass13device_kernelIN5flash11enable_sm90INS1_16FlashAttnFwdSm90INS1_25CollectiveMainloopFwdSm90ILi2EN4cute5tupleIJNS5_1CILi1EEES8_S8_EEENS6_IJNS7_ILi192EEENS7_ILi128EEENS7_ILi96EEEEEELi96ENS_10bfloat16_tEfNS_4arch4Sm90ELb1ELb0ELb1ELb1ELb1ELb0ELb0ELb0ELb1ELb1ELb1ELb0EEENS1_21CollectiveEpilogueFwdINS6_IJSA_SC_SB_EEES9_SE_SG_Li384ELb1ELb1ELb1ELb0EEENS1_36VarlenDynamicPersistentTileSchedulerILi192ELi128ELi384ELi128ELb1ELb1ELb1ELb1ELb1ELb1EEEEEEEEEvNT_6ParamsE --------------------------
	.section	.text._ZN7cutlass13device_kernelIN5flash11enable_sm90INS1_16FlashAttnFwdSm90INS1_25CollectiveMainloopFwdSm90ILi2EN4cute5tupleIJNS5_1CILi1EEES8_S8_EEENS6_IJNS7_ILi192EEENS7_ILi128EEENS7_ILi96EEEEEELi96ENS_10bfloat16_tEfNS_4arch4Sm90ELb1ELb0ELb1ELb1ELb1ELb0ELb0ELb0ELb1ELb1ELb1ELb0EEENS1_21CollectiveEpilogueFwdINS6_IJSA_SC_SB_EEES9_SE_SG_Li384ELb1ELb1ELb1ELb0EEENS1_36VarlenDynamicPersistentTileSchedulerILi192ELi128ELi384ELi128ELb1ELb1ELb1ELb1ELb1ELb1EEEEEEEEEvNT_6ParamsE,"ax",@progbits
	.align	128
.text._ZN7cutlass13device_kernelIN5flash11enable_sm90INS1_16FlashAttnFwdSm90INS1_25CollectiveMainloopFwdSm90ILi2EN4cute5tupleIJNS5_1CILi1EEES8_S8_EEENS6_IJNS7_ILi192EEENS7_ILi128EEENS7_ILi96EEEEEELi96ENS_10bfloat16_tEfNS_4arch4Sm90ELb1ELb0ELb1ELb1ELb1ELb0ELb0ELb0ELb1ELb1ELb1ELb0EEENS1_21CollectiveEpilogueFwdINS6_IJSA_SC_SB_EEES9_SE_SG_Li384ELb1ELb1ELb1ELb0EEENS1_36VarlenDynamicPersistentTileSchedulerILi192ELi128ELi384ELi128ELb1ELb1ELb1ELb1ELb1ELb1EEEEEEEEEvNT_6ParamsE:
        .type           _ZN7cutlass13device_kernelIN5flash11enable_sm90INS1_16FlashAttnFwdSm90INS1_25CollectiveMainloopFwdSm90ILi2EN4cute5tupleIJNS5_1CILi1EEES8_S8_EEENS6_IJNS7_ILi192EEENS7_ILi128EEENS7_ILi96EEEEEELi96ENS_10bfloat16_tEfNS_4arch4Sm90ELb1ELb0ELb1ELb1ELb1ELb0ELb0ELb0ELb1ELb1ELb1ELb0EEENS1_21CollectiveEpilogueFwdINS6_IJSA_SC_SB_EEES9_SE_SG_Li384ELb1ELb1ELb1ELb0EEENS1_36VarlenDynamicPersistentTileSchedulerILi192ELi128ELi384ELi128ELb1ELb1ELb1ELb1ELb1ELb1EEEEEEEEEvNT_6ParamsE,@function
        .size           _ZN7cutlass13device_kernelIN5flash11enable_sm90INS1_16FlashAttnFwdSm90INS1_25CollectiveMainloopFwdSm90ILi2EN4cute5tupleIJNS5_1CILi1EEES8_S8_EEENS6_IJNS7_ILi192EEENS7_ILi128EEENS7_ILi96EEEEEELi96ENS_10bfloat16_tEfNS_4arch4Sm90ELb1ELb0ELb1ELb1ELb1ELb0ELb0ELb0ELb1ELb1ELb1ELb0EEENS1_21CollectiveEpilogueFwdINS6_IJSA_SC_SB_EEES9_SE_SG_Li384ELb1ELb1ELb1ELb0EEENS1_36VarlenDynamicPersistentTileSchedulerILi192ELi128ELi384ELi128ELb1ELb1ELb1ELb1ELb1ELb1EEEEEEEEEvNT_6ParamsE,(.L_x_15990 - _ZN7cutlass13device_kernelIN5flash11enable_sm90INS1_16FlashAttnFwdSm90INS1_25CollectiveMainloopFwdSm90ILi2EN4cute5tupleIJNS5_1CILi1EEES8_S8_EEENS6_IJNS7_ILi192EEENS7_ILi128EEENS7_ILi96EEEEEELi96ENS_10bfloat16_tEfNS_4arch4Sm90ELb1ELb0ELb1ELb1ELb1ELb0ELb0ELb0ELb1ELb1ELb1ELb0EEENS1_21CollectiveEpilogueFwdINS6_IJSA_SC_SB_EEES9_SE_SG_Li384ELb1ELb1ELb1ELb0EEENS1_36VarlenDynamicPersistentTileSchedulerILi192ELi128ELi384ELi128ELb1ELb1ELb1ELb1ELb1ELb1EEEEEEEEEvNT_6ParamsE)
        .other          _ZN7cutlass13device_kernelIN5flash11enable_sm90INS1_16FlashAttnFwdSm90INS1_25CollectiveMainloopFwdSm90ILi2EN4cute5tupleIJNS5_1CILi1EEES8_S8_EEENS6_IJNS7_ILi192EEENS7_ILi128EEENS7_ILi96EEEEEELi96ENS_10bfloat16_tEfNS_4arch4Sm90ELb1ELb0ELb1ELb1ELb1ELb0ELb0ELb0ELb1ELb1ELb1ELb0EEENS1_21CollectiveEpilogueFwdINS6_IJSA_SC_SB_EEES9_SE_SG_Li384ELb1ELb1ELb1ELb0EEENS1_36VarlenDynamicPersistentTileSchedulerILi192ELi128ELi384ELi128ELb1ELb1ELb1ELb1ELb1ELb1EEEEEEEEEvNT_6ParamsE,@"STO_CUDA_ENTRY STV_DEFAULT"
_ZN7cutlass13device_kernelIN5flash11enable_sm90INS1_16FlashAttnFwdSm90INS1_25CollectiveMainloopFwdSm90ILi2EN4cute5tupleIJNS5_1CILi1EEES8_S8_EEENS6_IJNS7_ILi192EEENS7_ILi128EEENS7_ILi96EEEEEELi96ENS_10bfloat16_tEfNS_4arch4Sm90ELb1ELb0ELb1ELb1ELb1ELb0ELb0ELb0ELb1ELb1ELb1ELb0EEENS1_21CollectiveEpilogueFwdINS6_IJSA_SC_SB_EEES9_SE_SG_Li384ELb1ELb1ELb1ELb0EEENS1_36VarlenDynamicPersistentTileSchedulerILi192ELi128ELi384ELi128ELb1ELb1ELb1ELb1ELb1ELb1EEEEEEEEEvNT_6ParamsE:
        /* <DEDUP_REMOVED lines=45> */
.L_x_12078:
        /* <DEDUP_REMOVED lines=22> */
.L_x_12079:
        /* <DEDUP_REMOVED lines=18> */
.L_x_12080:
        /* <DEDUP_REMOVED lines=22> */
.L_x_12081:
        /* <DEDUP_REMOVED lines=22> */
.L_x_12082:
        /* <DEDUP_REMOVED lines=8> */
.L_x_12084:
        /* <DEDUP_REMOVED lines=35> */
[----:B------:R-:W-:Y:S02]  /*0ac0*/  LOP3.LUT R3, R5, 0xfffffff8, RZ, 0xc0, !PT ;  /* 0xfffffff805037812 */ /* 0x000fe400078ec0ff */
[----:B------:R-:W-:Y:S01]  /*0ad0*/  SHF.R.S32.HI R12, RZ, 0x1f, R18 ;  /* 0x0000001fff0c7819 */ /* 0x000fe20000011412 */
[----:B------:R-:W-:-:S03]  /*0ae0*/  IMAD.HI R2, R16, 0x55555556, RZ ;  /* 0x5555555610027827 */ /* 0x000fc600078e02ff */
[----:B------:R-:W-:Y:S01]  /*0af0*/  LEA.HI R13, R12, R18, RZ, 0x2 ;  /* 0x000000120c0d7211 */ /* 0x000fe200078f10ff */
[----:B------:R-:W-:Y:S02]  /*0b00*/  IMAD.IADD R3, R4, 0x1, -R3 ;  /* 0x0000000104037824 */ /* 0x000fe400078e0a03 */
[----:B------:R-:W-:Y:S02]  /*0b10*/  IMAD.IADD R7, R6, 0x1, -R7 ;  /* 0x0000000106077824 */ /* 0x000fe400078e0a07 */
[----:B------:R-:W-:Y:S01]  /*0b20*/  IMAD R6, R8, 0x10, R4 ;  /* 0x0000001008067824 */ /* 0x000fe200078e0204 */
[----:B------:R-:W-:Y:S01]  /*0b30*/  LEA.HI R4, R2, R2, RZ, 0x1 ;  /* 0x0000000202047211 */ /* 0x000fe200078f08ff */
[----:B------:R-:W-:Y:S01]  /*0b40*/  IMAD.SHL.U32 R2, R3, 0x40, RZ ;  /* 0x0000004003027824 */ /* 0x000fe200078e00ff */
[--C-:B------:R-:W-:Y:S02]  /*0b50*/  SHF.R.S32.HI R14, RZ, 0x2, R13.reuse ;  /* 0x00000002ff0e7819 */ /* 0x100fe4000001140d */
[----:B------:R-:W-:Y:S01]  /*0b60*/  SHF.R.S32.HI R15, RZ, 0x1f, R13 ;  /* 0x0000001fff0f7819 */ /* 0x000fe2000001140d */
[----:B------:R-:W-:Y:S01]  /*0b70*/  IMAD.SHL.U32 R7, R7, 0x8, RZ ;  /* 0x0000000807077824 */ /* 0x000fe200078e00ff */
[----:B------:R-:W-:-:S02]  /*0b80*/  LOP3.LUT R2, R2, 0x1c0, RZ, 0xc0, !PT ;  /* 0x000001c002027812 */ /* 0x000fc400078ec0ff */
[----:B------:R-:W-:Y:S02]  /*0b90*/  LEA.HI R15, R15, R14, RZ, 0x3 ;  /* 0x0000000e0f0f7211 */ /* 0x000fe400078f18ff */
[----:B------:R-:W-:Y:S01]  /*0ba0*/  SHF.L.U32 R5, R5, 0x6, RZ ;  /* 0x0000000605057819 */ /* 0x000fe200000006ff */
[--C-:B------:R-:W-:Y:S01]  /*0bb0*/  IMAD.U32 R6, R6, 0x20, R7.reuse ;  /* 0x0000002006067824 */ /* 0x100fe200078e0007 */
[----:B------:R-:W-:Y:S02]  /*0bc0*/  LOP3.LUT R15, R15, 0xfffffff8, RZ, 0xc0, !PT ;  /* 0xfffffff80f0f7812 */ /* 0x000fe400078ec0ff */
[----:B------:R-:W-:Y:S02]  /*0bd0*/  LEA.HI R12, R12, R18, RZ, 0x5 ;  /* 0x000000120c0c7211 */ /* 0x000fe400078f28ff */
[----:B------:R-:W-:Y:S02]  /*0be0*/  LOP3.LUT R7, R2, 0x8, R7, 0xf8, !PT ;  /* 0x0000000802077812 */ /* 0x000fe400078ef807 */
[----:B------:R-:W-:-:S02]  /*0bf0*/  LOP3.LUT R5, R5, 0x7ffffe00, RZ, 0xc0, !PT ;  /* 0x7ffffe0005057812 */ /* 0x000fc400078ec0ff */
[----:B------:R-:W-:Y:S01]  /*0c00*/  SHF.R.U32.HI R2, RZ, 0x3, R2 ;  /* 0x00000003ff027819 */ /* 0x000fe20000011602 */
[----:B------:R-:W-:Y:S01]  /*0c10*/  IMAD.IADD R15, R14, 0x1, -R15 ;  /* 0x000000010e0f7824 */ /* 0x000fe200078e0a0f */
[----:B------:R-:W-:Y:S01]  /*0c20*/  SHF.R.S32.HI R12, RZ, 0x5, R12 ;  /* 0x00000005ff0c7819 */ /* 0x000fe2000001140c */
[----:B------:R-:W-:Y:S01]  /*0c30*/  IMAD R5, R8, 0x400, R5 ;  /* 0x0000040008057824 */ /* 0x000fe200078e0205 */
[----:B------:R-:W-:Y:S01]  /*0c40*/  LOP3.LUT R2, R7, R2, RZ, 0x3c, !PT ;  /* 0x0000000207027212 */ /* 0x000fe200078e3cff */
[----:B------:R-:W-:Y:S01]  /*0c50*/  IMAD R4, R4, -0x3, R16 ;  /* 0xfffffffd04047824 */ /* 0x000fe200078e0210 */
[----:B------:R-:W-:Y:S01]  /*0c60*/  LEA.HI R0, R0, R17, RZ, 0x2 ;  /* 0x0000001100007211 */ /* 0x000fe200078f10ff */
[----:B------:R-:W-:Y:S02]  /*0c70*/  IMAD R15, R12, 0x10, R15 ;  /* 0x000000100c0f7824 */ /* 0x000fe400078e020f */
[----:B------:R-:W-:Y:S01]  /*0c80*/  IMAD.IADD R16, R5, 0x1, R2 ;  /* 0x0000000105107824 */ /* 0x000fe200078e0202 */
[----:B------:R-:W-:Y:S01]  /*0c90*/  LOP3.LUT R2, R0, 0xfffffffc, RZ, 0xc0, !PT ;  /* 0xfffffffc00027812 */ /* 0x000fe200078ec0ff */
[----:B------:R-:W-:Y:S01]  /*0ca0*/  IMAD R8, R4, 0x40, R15 ;  /* 0x0000004004087824 */ /* 0x000fe200078e020f */
[----:B------:R0:W-:Y:S01]  /*0cb0*/  STL [R1+0x40], R6 ;  /* 0x0000400601007387 */ /* 0x0001e20000100800 */
[----:B------:R-:W-:-:S02]  /*0cc0*/  LOP3.LUT R13, R13, 0x7ffffffc, RZ, 0xc0, !PT ;  /* 0x7ffffffc0d0d7812 */ /* 0x000fc400078ec0ff */
[----:B------:R-:W-:Y:S01]  /*0cd0*/  IMAD.IADD R4, R17, 0x1, -R2 ;  /* 0x0000000111047824 */ /* 0x000fe200078e0a02 */
[----:B------:R1:W-:Y:S01]  /*0ce0*/  STL [R1+0x3c], R8 ;  /* 0x00003c0801007387 */ /* 0x0003e20000100800 */
[----:B------:R-:W-:-:S03]  /*0cf0*/  R2P PR, R3, 0x6 ;  /* 0x0000000603007804 */ /* 0x000fc60000000000 */
[----:B------:R1:W-:Y:S01]  /*0d00*/  STL [R1+0x20], RZ ;  /* 0x000020ff01007387 */ /* 0x0003e20000100800 */
[C---:B------:R-:W-:Y:S01]  /*0d10*/  LEA.HI R3, R4.reuse, R4, RZ, 0x1 ;  /* 0x0000000404037211 */ /* 0x040fe200078f08ff */
[----:B------:R-:W-:Y:S02]  /*0d20*/  IMAD.SHL.U32 R149, R4, 0x8, RZ ;  /* 0x0000000804957824 */ /* 0x000fe400078e00ff */
[----:B------:R-:W-:Y:S01]  /*0d30*/  IMAD.IADD R13, R18, 0x1, -R13 ;  /* 0x00000001120d7824 */ /* 0x000fe200078e0a0d */
[----:B------:R-:W-:Y:S01]  /*0d40*/  LOP3.LUT R3, R3, 0x1ffffffe, RZ, 0xc0, !PT ;  /* 0x1ffffffe03037812 */ /* 0x000fe200078ec0ff */
[C---:B------:R-:W-:Y:S01]  /*0d50*/  VIADD R154, R149.reuse, 0x40 ;  /* 0x00000040959a7836 */ /* 0x040fe20000000000 */
[----:B------:R-:W-:Y:S01]  /*0d60*/  LEA R16, R16, UR41, 0x1 ;  /* 0x0000002910107c11 */ /* 0x000fe2000f8e08ff */
[----:B------:R-:W-:Y:S02]  /*0d70*/  VIADD R153, R149, 0x20 ;  /* 0x0000002095997836 */ /* 0x000fe40000000000 */
[----:B------:R-:W-:Y:S01]  /*0d80*/  IMAD.SHL.U32 R145, R13, 0x2, RZ ;  /* 0x000000020d917824 */ /* 0x000fe200078e00ff */
[----:B------:R-:W-:Y:S01]  /*0d90*/  MOV R17, 0x40 ;  /* 0x0000004000117802 */ /* 0x000fe20000000f00 */
[----:B------:R-:W-:Y:S01]  /*0da0*/  IMAD.MOV.U32 R5, RZ, RZ, R9 ;  /* 0x000000ffff057224 */ /* 0x000fe200078e0009 */
[----:B------:R-:W-:Y:S01]  /*0db0*/  SHF.R.S32.HI R0, RZ, 0x2, R0 ;  /* 0x00000002ff007819 */ /* 0x000fe20000011400 */
[----:B------:R-:W-:Y:S01]  /*0dc0*/  IMAD.IADD R3, R4, 0x1, -R3 ;  /* 0x0000000104037824 */ /* 0x000fe200078e0a03 */
[----:B------:R-:W-:Y:S01]  /*0dd0*/  SHF.R.S32.HI R0, RZ, 0x1f, R154 ;  /* 0x0000001fff007819 */ /* 0x000fe2000001149a */
[----:B------:R-:W-:Y:S01]  /*0de0*/  VIADD R9, R145, 0x30 ;  /* 0x0000003091097836 */ /* 0x000fe20000000000 */
[----:B------:R-:W-:Y:S01]  /*0df0*/  SHF.R.S32.HI R4, RZ, 0x1f, R153 ;  /* 0x0000001fff047819 */ /* 0x000fe20000011499 */
[----:B------:R-:W-:Y:S01]  /*0e00*/  VIADD R18, R16, 0x21800 ;  /* 0x0002180010127836 */ /* 0x000fe20000000000 */
[----:B------:R-:W-:Y:S01]  /*0e10*/  SEL R17, R17, 0xffffffc0, !P2 ;  /* 0xffffffc011117807 */ /* 0x000fe20005000000 */
[----:B------:R-:W-:-:S02]  /*0e20*/  VIADD R0, R145, 0x40 ;  /* 0x0000004091007836 */ /* 0x000fc40000000000 */
[----:B0-----:R-:W-:Y:S02]  /*0e30*/  IMAD.MOV.U32 R6, RZ, RZ, R10 ;  /* 0x000000ffff067224 */ /* 0x001fe400078e000a */
[C---:B------:R-:W-:Y:S02]  /*0e40*/  VIADD R4, R145.reuse, 0x38 ;  /* 0x0000003891047836 */ /* 0x040fe40000000000 */
[C---:B------:R-:W-:Y:S02]  /*0e50*/  VIADD R157, R145.reuse, 0x48 ;  /* 0x00000048919d7836 */ /* 0x040fe40000000000 */
[----:B------:R-:W-:Y:S01]  /*0e60*/  IMAD.MOV.U32 R7, RZ, RZ, R11 ;  /* 0x000000ffff077224 */ /* 0x000fe200078e000b */
[C---:B------:R-:W-:Y:S01]  /*0e70*/  IADD3 R11, R145.reuse, 0x20, RZ ;  /* 0x00000020910b7810 */ /* 0x040fe20007ffe0ff */
[C---:B------:R-:W-:Y:S02]  /*0e80*/  VIADD R14, R145.reuse, 0x8 ;  /* 0x00000008910e7836 */ /* 0x040fe40000000000 */
[----:B------:R-:W-:-:S02]  /*0e90*/  VIADD R13, R145, 0x10 ;  /* 0x00000010910d7836 */ /* 0x000fc40000000000 */
[C---:B------:R-:W-:Y:S02]  /*0ea0*/  VIADD R12, R145.reuse, 0x18 ;  /* 0x00000018910c7836 */ /* 0x040fe40000000000 */
[C---:B------:R-:W-:Y:S02]  /*0eb0*/  VIADD R10, R145.reuse, 0x28 ;  /* 0x00000028910a7836 */ /* 0x040fe40000000000 */
[C---:B------:R-:W-:Y:S02]  /*0ec0*/  VIADD R156, R145.reuse, 0x50 ;  /* 0x00000050919c7836 */ /* 0x040fe40000000000 */
[----:B------:R-:W-:Y:S02]  /*0ed0*/  VIADD R155, R145, 0x58 ;  /* 0x00000058919b7836 */ /* 0x000fe40000000000 */
[----:B------:R-:W-:Y:S01]  /*0ee0*/  VIADD R22, R16, 0x21820 ;  /* 0x0002182010167836 */ /* 0x000fe20000000000 */
[----:B------:R-:W-:Y:S01]  /*0ef0*/  SHF.R.S32.HI R9, RZ, 0x1f, R9 ;  /* 0x0000001fff097819 */ /* 0x000fe20000011409 */
[C---:B------:R-:W-:Y:S01]  /*0f00*/  @P1 VIADD R22, R18.reuse, 0xffffffe0 ;  /* 0xffffffe012161836 */ /* 0x040fe20000000000 */
[----:B------:R-:W-:Y:S01]  /*0f10*/  SHF.R.S32.HI R9, RZ, 0x1f, R0 ;  /* 0x0000001fff097819 */ /* 0x000fe20000011400 */
[----:B------:R-:W-:Y:S01]  /*0f20*/  IMAD.IADD R18, R18, 0x1, R17 ;  /* 0x0000000112127824 */ /* 0x000fe200078e0211 */
[----:B------:R-:W-:Y:S01]  /*0f30*/  SHF.R.S32.HI R4, RZ, 0x1f, R4 ;  /* 0x0000001fff047819 */ /* 0x000fe20000011404 */
[----:B------:R-:W-:Y:S01]  /*0f40*/  IMAD.MOV.U32 R2, RZ, RZ, RZ ;  /* 0x000000ffff027224 */ /* 0x000fe200078e00ff */
[----:B------:R-:W-:Y:S01]  /*0f50*/  SHF.R.S32.HI R0, RZ, 0x1f, R157 ;  /* 0x0000001fff007819 */ /* 0x000fe2000001149d */
[----:B------:R-:W-:Y:S01]  /*0f60*/  IMAD.IADD R17, R17, 0x1, R22 ;  /* 0x0000000111117824 */ /* 0x000fe200078e0216 */
[----:B------:R-:W-:Y:S01]  /*0f70*/  SHF.R.S32.HI R14, RZ, 0x1f, R14 ;  /* 0x0000001fff0e7819 */ /* 0x000fe2000001140e */
[----:B------:R-:W-:Y:S01]  /*0f80*/  VIADD R23, R22, 0x6000 ;  /* 0x0000600016177836 */ /* 0x000fe20000000000 */
[----:B------:R-:W-:-:S02]  /*0f90*/  SHF.R.S32.HI R13, RZ, 0x1f, R13 ;  /* 0x0000001fff0d7819 */ /* 0x000fc4000001140d */
[----:B------:R-:W-:Y:S02]  /*0fa0*/  SHF.R.S32.HI R12, RZ, 0x1f, R12 ;  /* 0x0000001fff0c7819 */ /* 0x000fe4000001140c */
[----:B------:R-:W-:Y:S02]  /*0fb0*/  SHF.R.S32.HI R11, RZ, 0x1f, R11 ;  /* 0x0000001fff0b7819 */ /* 0x000fe4000001140b */
[----:B------:R-:W-:Y:S02]  /*0fc0*/  SHF.R.S32.HI R10, RZ, 0x1f, R10 ;  /* 0x0000001fff0a7819 */ /* 0x000fe4000001140a */
[----:B------:R-:W-:Y:S02]  /*0fd0*/  SHF.R.S32.HI R4, RZ, 0x1f, R156 ;  /* 0x0000001fff047819 */ /* 0x000fe4000001149c */
[----:B------:R-:W-:Y:S02]  /*0fe0*/  SHF.R.S32.HI R0, RZ, 0x1f, R155 ;  /* 0x0000001fff007819 */ /* 0x000fe4000001149b */
[----:B------:R-:W-:Y:S01]  /*0ff0*/  LEA R147, R3, R8, 0x3 ;  /* 0x0000000803937211 */ /* 0x000fe200078e18ff */
[----:B------:R-:W-:Y:S01]  /*1000*/  UMOV UR38, URZ ;  /* 0x0000003f00267c82 */ /* 0x000fe20008000000 */
[----:B-12---:R-:W-:-:S07]  /*1010*/  LOP3.LUT R19, R19, 0x1, RZ, 0xfc, !PT ;  /* 0x0000000113137812 */ /* 0x006fce00078efcff */
.L_x_12140:
[----:B01----:R-:W0:Y:S01]  /*1020*/  LDC.64 R8, c[0x0][0xc88] ;  /* 0x00032200ff087b82 */ /* 0x003e220000000a00 */
[----:B------:R-:W-:Y:S01]  /*1030*/  ULDC.64 UR4, c[0x0][0xa28] ;  /* 0x00028a0000047ab9 */ /* 0x000fe20000000a00 */
[----:B------:R-:W-:-:S06]  /*1040*/  ULDC.64 UR6, c[0x0][0xa18] ;  /* 0x0002860000067ab9 */ /* 0x000fcc0000000a00 */
[----:B---34-:R-:W1:Y:S08]  /*1050*/  LDC.64 R12, c[0x0][0x418] ;  /* 0x00010600ff0c7b82 */ /* 0x018e700000000a00 */
[----:B------:R-:W2:Y:S01]  /*1060*/  LDC R0, c[0x0][0x424] ;  /* 0x00010900ff007b82 */ /* 0x000ea20000000800 */
[----:B0-----:R-:W-:Y:S01]  /*1070*/  IMAD.WIDE R8, R7, 0x4, R8 ;  /* 0x0000000407087825 */ /* 0x001fe200078e0208 */
[----:B------:R-:W-:-:S06]  /*1080*/  ISETP.NE.U32.AND P1, PT, RZ, UR4, PT ;  /* 0x00000004ff007c0c */ /* 0x000fcc000bf25070 */
[----:B------:R-:W0:Y:S01]  /*1090*/  LDC R7, c[0x0][0x2f0] ;  /* 0x0000bc00ff077b82 */ /* 0x000e220000000800 */
[----:B------:R-:W3:Y:S01]  /*10a0*/  LDG.E R148, desc[UR36][R8.64] ;  /* 0x0000002408947981 */ /* 0x000ee2000c1e1900 */
[----:B------:R-:W-:Y:S01]  /*10b0*/  ISETP.NE.AND.EX P1, PT, RZ, UR5, PT, P1 ;  /* 0x00000005ff007c0c */ /* 0x000fe2000bf25310 */
[----:B------:R-:W-:Y:S01]  /*10c0*/  IMAD.MOV.U32 R3, RZ, RZ, RZ ;  /* 0x000000ffff037224 */ /* 0x000fe200078e00ff */
[----:B------:R-:W-:-:S04]  /*10d0*/  ISETP.NE.U32.AND P0, PT, RZ, UR6, PT ;  /* 0x00000006ff007c0c */ /* 0x000fc8000bf05070 */
[----:B------:R-:W-:Y:S02]  /*10e0*/  ISETP.NE.AND.EX P0, PT, RZ, UR7, PT, P0 ;  /* 0x00000007ff007c0c */ /* 0x000fe4000bf05300 */
[----:B---3--:R-:W-:-:S05]  /*10f0*/  SHF.R.S32.HI R152, RZ, 0x1f, R148 ;  /* 0x0000001fff987819 */ /* 0x008fca0000011494 */
[----:B------:R-:W-:-:S04]  /*1100*/  @P1 LEA R10, P2, R148, UR4, 0x2 ;  /* 0x00000004940a1c11 */ /* 0x000fc8000f8410ff */
[C---:B------:R-:W-:Y:S02]  /*1110*/  @P1 LEA.HI.X R11, R148.reuse, UR5, R152, 0x2, P2 ;  /* 0x00000005940b1c11 */ /* 0x040fe400090f1498 */
[----:B------:R-:W-:-:S03]  /*1120*/  @P0 LEA R8, P2, R148, UR6, 0x2 ;  /* 0x0000000694080c11 */ /* 0x000fc6000f8410ff */
[----:B------:R3:W5:Y:S01]  /*1130*/  @P1 LDG.E R3, desc[UR36][R10.64] ;  /* 0x000000240a031981 */ /* 0x000762000c1e1900 */
[----:B------:R-:W-:Y:S01]  /*1140*/  @P0 LEA.HI.X R9, R148, UR7, R152, 0x2, P2 ;  /* 0x0000000794090c11 */ /* 0x000fe200090f1498 */
[----:B------:R-:W-:-:S04]  /*1150*/  ULDC.64 UR6, c[0x0][0xa20] ;  /* 0x0002880000067ab9 */ /* 0x000fc80000000a00 */
[----:B------:R3:W5:Y:S01]  /*1160*/  @P0 LDG.E R143, desc[UR36][R8.64] ;  /* 0x00000024088f0981 */ /* 0x000762000c1e1900 */
[----:B-1----:R-:W-:Y:S02]  /*1170*/  ISETP.NE.U32.AND P1, PT, R12, RZ, PT ;  /* 0x000000ff0c00720c */ /* 0x002fe40003f25070 */
[----:B------:R-:W-:Y:S02]  /*1180*/  ISETP.NE.U32.AND P2, PT, RZ, UR6, PT ;  /* 0x00000006ff007c0c */ /* 0x000fe4000bf45070 */
[----:B------:R-:W-:Y:S02]  /*1190*/  ISETP.NE.AND.EX P1, PT, R13, RZ, PT, P1 ;  /* 0x000000ff0d00720c */ /* 0x000fe40003f25310 */
[----:B------:R-:W-:Y:S02]  /*11a0*/  ISETP.NE.AND.EX P2, PT, RZ, UR7, PT, P2 ;  /* 0x00000007ff007c0c */ /* 0x000fe4000bf45320 */
[----:B--2---:R-:W-:Y:S01]  /*11b0*/  SEL R0, R0, 0x1, P1 ;  /* 0x0000000100007807 */ /* 0x004fe20000800000 */
[----:B0--3--:R-:W-:Y:S10]  /*11c0*/  @P0 BRA `(.L_x_12085) ;  /* 0x0000000000280947 */ /* 0x009ff40003800000 */
[----:B------:R-:W-:Y:S01]  /*11d0*/  ULDC.64 UR4, c[0x0][0xa00] ;  /* 0x0002800000047ab9 */ /* 0x000fe20000000a00 */
[----:B-----5:R-:W0:Y:S01]  /*11e0*/  LDC R143, c[0x0][0x288] ;  /* 0x0000a200ff8f7b82 */ /* 0x020e220000000800 */
[----:B------:R-:W-:-:S04]  /*11f0*/  ISETP.NE.U32.AND P0, PT, RZ, UR4, PT ;  /* 0x00000004ff007c0c */ /* 0x000fc8000bf05070 */
[----:B------:R-:W-:-:S13]  /*1200*/  ISETP.NE.AND.EX P0, PT, RZ, UR5, PT, P0 ;  /* 0x00000005ff007c0c */ /* 0x000fda000bf05300 */
[----:B------:R-:W-:Y:S05]  /*1210*/  @!P0 BRA `(.L_x_12085) ;  /* 0x0000000000148947 */ /* 0x000fea0003800000 */
[----:B------:R-:W1:Y:S02]  /*1220*/  LDC.64 R8, c[0x0][0xa00] ;  /* 0x00028000ff087b82 */ /* 0x000e640000000a00 */
[----:B-1----:R-:W-:-:S05]  /*1230*/  IMAD.WIDE R8, R148, 0x4, R8 ;  /* 0x0000000494087825 */ /* 0x002fca00078e0208 */
[----:B0-----:R-:W2:Y:S04]  /*1240*/  LDG.E R143, desc[UR36][R8.64] ;  /* 0x00000024088f7981 */ /* 0x001ea8000c1e1900 */
[----:B------:R-:W2:Y:S02]  /*1250*/  LDG.E R4, desc[UR36][R8.64+0x4] ;  /* 0x0000042408047981 */ /* 0x000ea4000c1e1900 */
[----:B--2---:R-:W-:-:S07]  /*1260*/  IMAD.IADD R143, R4, 0x1, -R143 ;  /* 0x00000001048f7824 */ /* 0x004fce00078e0a8f */
.L_x_12085:
[----:B------:R-:W-:Y:S01]  /*1270*/  IMAD R142, R0, R7, RZ ;  /* 0x00000007008e7224 */ /* 0x000fe200078e02ff */
[----:B------:R-:W-:Y:S01]  /*1280*/  LOP3.LUT R150, R6, 0xffff, RZ, 0xc0, !PT ;  /* 0x0000ffff06967812 */ /* 0x000fe200078ec0ff */
[----:B------:R-:W-:Y:S06]  /*1290*/  @!P2 BRA `(.L_x_12086) ;  /* 0x000000000010a947 */ /* 0x000fec0003800000 */
[----:B------:R-:W-:-:S04]  /*12a0*/  LEA R8, P0, R148, UR6, 0x2 ;  /* 0x0000000694087c11 */ /* 0x000fc8000f8010ff */
[----:B------:R-:W-:-:S05]  /*12b0*/  LEA.HI.X R9, R148, UR7, R152, 0x2, P0 ;  /* 0x0000000794097c11 */ /* 0x000fca00080f1498 */
[----:B------:R1:W5:Y:S01]  /*12c0*/  LDG.E R142, desc[UR36][R8.64] ;  /* 0x00000024088e7981 */ /* 0x000362000c1e1900 */
[----:B------:R-:W-:Y:S05]  /*12d0*/  BRA `(.L_x_12087) ;  /* 0x0000000000247947 */ /* 0x000fea0003800000 */
.L_x_12086:
        /* <DEDUP_REMOVED lines=9> */
.L_x_12087:
[----:B------:R-:W2:Y:S01]  /*1370*/  LDL.LU R0, [R1] ;  /* 0x0000000001007983 */ /* 0x000ea20000300800 */
[----:B------:R-:W3:Y:S01]  /*1380*/  LDC R4, c[0x0][0x448] ;  /* 0x00011200ff047b82 */ /* 0x000ee20000000800 */
[----:B------:R-:W-:Y:S02]  /*1390*/  IMAD R136, R5, 0xc0, RZ ;  /* 0x000000c005887824 */ /* 0x000fe400078e02ff */
[----:B-----5:R-:W-:-:S05]  /*13a0*/  IMAD.IADD R142, R142, 0x1, -R3 ;  /* 0x000000018e8e7824 */ /* 0x020fca00078e0a03 */
[----:B0-----:R-:W-:Y:S02]  /*13b0*/  IADD3 R5, R142, 0x80, -R143 ;  /* 0x000000808e057810 */ /* 0x001fe40007ffe88f */
[----:B---3--:R-:W-:-:S13]  /*13c0*/  ISETP.NE.AND P0, PT, R4, 0x1, PT ;  /* 0x000000010400780c */ /* 0x008fda0003f05270 */
[----:B------:R-:W0:Y:S08]  /*13d0*/  @P0 LDC R7, c[0x0][0x44c] ;  /* 0x00011300ff070b82 */ /* 0x000e300000000800 */
[----:B------:R-:W3:Y:S01]  /*13e0*/  @P0 LDC R4, c[0x0][0x450] ;  /* 0x00011400ff040b82 */ /* 0x000ee20000000800 */
[----:B--2---:R-:W-:-:S04]  /*13f0*/  LOP3.LUT R0, R0, 0xfffffffd, RZ, 0xc0, !PT ;  /* 0xfffffffd00007812 */ /* 0x004fc800078ec0ff */
[----:B------:R-:W-:-:S05]  /*1400*/  @P0 LOP3.LUT R0, R0, 0x2, RZ, 0xfc, !PT ;  /* 0x0000000200000812 */ /* 0x000fca00078efcff */
[----:B------:R2:W-:Y:S02]  /*1410*/  STL [R1], R0 ;  /* 0x0000000001007387 */ /* 0x0005e40000100800 */
[----:B--2---:R-:W-:-:S04]  /*1420*/  VIADD R0, R136, 0xbf ;  /* 0x000000bf88007836 */ /* 0x004fc80000000000 */
[----:B0-----:R-:W-:-:S05]  /*1430*/  @P0 IMAD.HI.U32 R3, R0, R7, RZ ;  /* 0x0000000700030227 */ /* 0x001fca00078e00ff */
[----:B---3--:R-:W-:Y:S01]  /*1440*/  @P0 SHF.R.U32.HI R0, RZ, R4, R3 ;  /* 0x00000004ff000219 */ /* 0x008fe20000011603 */
[----:B------:R-:W-:-:S04]  /*1450*/  VIADD R3, R142, 0x7f ;  /* 0x0000007f8e037836 */ /* 0x000fc80000000000 */
[----:B------:R-:W-:Y:S01]  /*1460*/  IMAD.IADD R5, R5, 0x1, R0 ;  /* 0x0000000105057824 */ /* 0x000fe200078e0200 */
[----:B------:R-:W-:-:S04]  /*1470*/  SHF.R.S32.HI R0, RZ, 0x1f, R3 ;  /* 0x0000001fff007819 */ /* 0x000fc80000011403 */
[----:B------:R-:W-:Y:S02]  /*1480*/  SHF.R.S32.HI R4, RZ, 0x1f, R5 ;  /* 0x0000001fff047819 */ /* 0x000fe40000011405 */
[----:B------:R-:W-:Y:S02]  /*1490*/  LEA.HI R0, R0, R3, RZ, 0x7 ;  /* 0x0000000300007211 */ /* 0x000fe400078f38ff */
[----:B------:R-:W-:Y:S02]  /*14a0*/  LEA.HI R4, R4, R5, RZ, 0x7 ;  /* 0x0000000504047211 */ /* 0x000fe400078f38ff */
[----:B------:R-:W-:Y:S02]  /*14b0*/  SHF.R.S32.HI R3, RZ, 0x7, R0 ;  /* 0x00000007ff037819 */ /* 0x000fe40000011400 */
[----:B------:R-:W-:Y:S02]  /*14c0*/  SHF.R.S32.HI R4, RZ, 0x7, R4 ;  /* 0x00000007ff047819 */ /* 0x000fe40000011404 */
[----:B------:R-:W-:-:S02]  /*14d0*/  LOP3.LUT R0, R6, 0xff000000, RZ, 0xc0, !PT ;  /* 0xff00000006007812 */ /* 0x000fc400078ec0ff */
[----:B------:R-:W-:Y:S02]  /*14e0*/  VIMNMX R88, R3, R4, PT ;  /* 0x0000000403587248 */ /* 0x000fe40003fe0100 */
[----:B------:R-:W-:Y:S02]  /*14f0*/  LOP3.LUT R6, R6, 0xff0000, RZ, 0xc0, !PT ;  /* 0x00ff000006067812 */ /* 0x000fe400078ec0ff */
[----:B------:R-:W-:Y:S02]  /*1500*/  SHF.R.U32.HI R3, RZ, 0x8, R0 ;  /* 0x00000008ff037819 */ /* 0x000fe40000011600 */
[----:B------:R-:W-:Y:S02]  /*1510*/  ISETP.GE.AND P0, PT, R88, 0x1, PT ;  /* 0x000000015800780c */ /* 0x000fe40003f06270 */
[----:B------:R-:W-:Y:S02]  /*1520*/  LEA.HI R3, R6, R3, RZ, 0x10 ;  /* 0x0000000306037211 */ /* 0x000fe400078f80ff */
[----:B------:R-:W-:-:S02]  /*1530*/  MOV R5, RZ ;  /* 0x000000ff00057202 */ /* 0x000fc40000000f00 */
[----:B------:R-:W-:Y:S02]  /*1540*/  LOP3.LUT R11, R3, 0xff, RZ, 0xc0, !PT ;  /* 0x000000ff030b7812 */ /* 0x000fe400078ec0ff */
[----:B------:R-:W-:-:S03]  /*1550*/  SHF.R.U32.HI R151, RZ, 0x10, R3 ;  /* 0x00000010ff977819 */ /* 0x000fc60000011603 */
[----:B------:R0:W-:Y:S02]  /*1560*/  STL [R1+0x14], R11 ;  /* 0x0000140b01007387 */ /* 0x0001e40000100800 */
[----:B------:R-:W-:Y:S05]  /*1570*/  @!P0 BRA `(.L_x_12088) ;  /* 0x0000000000708947 */ /* 0x000fea0003800000 */
[----:B------:R-:W1:Y:S01]  /*1580*/  LDC R0, c[0x0][0x9f0] ;  /* 0x00027c00ff007b82 */ /* 0x000e620000000800 */
[----:B------:R-:W-:-:S04]  /*1590*/  ISETP.NE.AND P0, PT, R151, RZ, PT ;  /* 0x000000ff9700720c */ /* 0x000fc80003f05270 */
[----:B-1----:R-:W-:-:S04]  /*15a0*/  SEL R9, R151, R0, P0 ;  /* 0x0000000097097207 */ /* 0x002fc80000000000 */
        /* <DEDUP_REMOVED lines=25> */
.L_x_12088:
        /* <DEDUP_REMOVED lines=31> */
[----:B------:R-:W2:Y:S01]  /*1930*/  S2R R4, SR_TID.X ;  /* 0x0000000000047919 */ /* 0x000ea20000002100 */
[----:B------:R-:W-:-:S04]  /*1940*/  UIADD3 UR6, UR41, 0x21800, URZ ;  /* 0x0002180029067890 */ /* 0x000fc8000fffe03f */
[----:B------:R-:W-:-:S06]  /*1950*/  ULOP3.LUT UP0, URZ, UR6, 0x3ff, URZ, 0xc0, !UPT ;  /* 0x000003ff063f7892 */ /* 0x000fcc000f80c03f */
[----:B------:R-:W-:Y:S02]  /*1960*/  PLOP3.LUT P0, PT, PT, PT, UP0, 0x80, 0x0 ;  /* 0x000000000000781c */ /* 0x000fe40003f0f008 */
[----:B--2---:R-:W-:-:S04]  /*1970*/  IADD3 R6, R4, -0x80, RZ ;  /* 0xffffff8004067810 */ /* 0x004fc80007ffe0ff */
[----:B------:R-:W-:-:S04]  /*1980*/  SHF.R.S32.HI R4, RZ, 0x1f, R6 ;  /* 0x0000001fff047819 */ /* 0x000fc80000011406 */
[----:B------:R-:W-:-:S04]  /*1990*/  LEA.HI R4, R4, R6, RZ, 0x7 ;  /* 0x0000000604047211 */ /* 0x000fc800078f38ff */
[----:B------:R-:W-:-:S05]  /*19a0*/  SHF.R.S32.HI R4, RZ, 0x7, R4 ;  /* 0x00000007ff047819 */ /* 0x000fca0000011404 */
[----:B------:R-:W2:Y:S02]  /*19b0*/  SHFL.IDX PT, R0, R4, RZ, 0x1f ;  /* 0x00001fff04007589 */ /* 0x000ea400000e0000 */
[----:B--2---:R-:W-:-:S13]  /*19c0*/  R2UR UR40, R0 ;  /* 0x00000000002872ca */ /* 0x004fda00000e0000 */
[----:B------:R-:W-:-:S04]  /*19d0*/  UIMAD.WIDE UR4, UR40, 0x55555556, URZ ;  /* 0x55555556280478a5 */ /* 0x000fc8000f8e023f */
        /* <DEDUP_REMOVED lines=8> */
[----:B------:R-:W-:Y:S01]  /*1a60*/  ULOP3.LUT UR43, UR4, 0x3fff, URZ, 0xc0, !UPT ;  /* 0x00003fff042b7892 */ /* 0x000fe2000f8ec03f */
[----:B------:R-:W-:Y:S11]  /*1a70*/  @!P0 BRA `(.L_x_12090) ;  /* 0x0000000000408947 */ /* 0x000ff60003800000 */
        /* <DEDUP_REMOVED lines=10> */
[----:B0-----:R-:W-:Y:S02]  /*1b20*/  IMAD.U32 R11, RZ, RZ, UR7 ;  /* 0x00000007ff0b7e24 */ /* 0x001fe4000f8e00ff */
[----:B-1----:R-:W-:Y:S02]  /*1b30*/  IMAD.MOV.U32 R8, RZ, RZ, 0x70 ;  /* 0x00000070ff087424 */ /* 0x002fe400078e00ff */
[----:B------:R-:W-:Y:S02]  /*1b40*/  IMAD.MOV.U32 R12, RZ, RZ, 0x1 ;  /* 0x00000001ff0c7424 */ /* 0x000fe400078e00ff */
[----:B--2---:R-:W-:-:S07]  /*1b50*/  IMAD.MOV.U32 R13, RZ, RZ, RZ ;  /* 0x000000ffff0d7224 */ /* 0x004fce00078e00ff */
[----:B------:R-:W-:-:S07]  /*1b60*/  LEPC R20, `(.L_x_12090) ;  /* 0x000000001014794e */ /* 0x000fce0000000000 */
[----:B---3--:R-:W-:Y:S05]  /*1b70*/  CALL.ABS.NOINC R14 ;  /* 0x000000000e007343 */ /* 0x008fea0003c00000 */
.L_x_12090:
[----:B------:R-:W2:Y:S01]  /*1b80*/  LDL R20, [R1+0x20] ;  /* 0x0000200001147983 */ /* 0x000ea20000100800 */
[----:B------:R-:W-:Y:S02]  /*1b90*/  ISETP.NE.AND P0, PT, R19, 0x3, PT ;  /* 0x000000031300780c */ /* 0x000fe40003f05270 */
[----:B--2---:R-:W-:-:S04]  /*1ba0*/  LEA.HI R0, R20, R20, RZ, 0x1 ;  /* 0x0000001414007211 */ /* 0x004fc800078f08ff */
[----:B------:R-:W-:-:S05]  /*1bb0*/  LOP3.LUT R0, R0, 0xfffffffe, RZ, 0xc0, !PT ;  /* 0xfffffffe00007812 */ /* 0x000fca00078ec0ff */
[----:B------:R-:W-:-:S05]  /*1bc0*/  IMAD.IADD R0, R20, 0x1, -R0 ;  /* 0x0000000114007824 */ /* 0x000fca00078e0a00 */
[----:B------:R-:W-:-:S04]  /*1bd0*/  SHF.L.U32 R0, R0, 0x1f, RZ ;  /* 0x0000001f00007819 */ /* 0x000fc800000006ff */
[----:B------:R-:W2:Y:S02]  /*1be0*/  SYNCS.PHASECHK.TRANS64.TRYWAIT P1, [UR41+0x2d800], R0 ;  /* 0x02d80000ff0075a7 */ /* 0x000ea40008020169 */
[----:B--2---:R-:W-:Y:S05]  /*1bf0*/  @!P1 BRA `(.L_x_12091) ;  /* 0x0000011c00109947 */ /* 0x004fea0003800000 */
.L_x_12227:
[----:B------:R-:W-:Y:S05]  /*1c00*/  @!P0 BRA `(.L_x_12092) ;  /* 0x0000000000048947 */ /* 0x000fea0003800000 */
[----:B------:R-:W-:Y:S01]  /*1c10*/  BPT.TRAP 0x1 ;  /* 0x000000040000795c */ /* 0x000fe20000300000 */
.L_x_12092:
[----:B--2---:R-:W-:Y:S02]  /*1c20*/  MOV R0, UR38 ;  /* 0x0000002600007c02 */ /* 0x004fe40008000f00 */
[----:B------:R-:W-:Y:S02]  /*1c30*/  SHF.L.U32 R3, R2, 0x1f, RZ ;  /* 0x0000001f02037819 */ /* 0x000fe400000006ff */
[----:B------:R-:W-:-:S04]  /*1c40*/  LEA R0, R0, UR41, 0x3 ;  /* 0x0000002900007c11 */ /* 0x000fc8000f8e18ff */
[----:B------:R2:W3:Y:S01]  /*1c50*/  SYNCS.PHASECHK.TRANS64.TRYWAIT P1, [R0+URZ+0x2d830], R3 ;  /* 0x02d83003000075a7 */ /* 0x0004e2000802017f */
[----:B------:R-:W-:Y:S05]  /*1c60*/  @!P0 BRA `(.L_x_12093) ;  /* 0x0000000000048947 */ /* 0x000fea0003800000 */
[----:B------:R-:W-:Y:S01]  /*1c70*/  BPT.TRAP 0x1 ;  /* 0x000000040000795c */ /* 0x000fe20000300000 */
.L_x_12093:
[----:B---3--:R-:W-:Y:S05]  /*1c80*/  @P1 BRA `(.L_x_12094) ;  /* 0x0000000000081947 */ /* 0x008fea0003800000 */
[----:B------:R-:W3:Y:S02]  /*1c90*/  SYNCS.PHASECHK.TRANS64.TRYWAIT P1, [R0+URZ+0x2d830], R3 ;  /* 0x02d83003000075a7 */ /* 0x000ee4000802017f */
[----:B---3--:R-:W-:Y:S05]  /*1ca0*/  @!P1 BRA `(.L_x_12095) ;  /* 0x0000011800fc9947 */ /* 0x008fea0003800000 */
.L_x_12094:
        /* <DEDUP_REMOVED lines=12> */
[----:B------:R-:W-:Y:S02]  /*1d70*/  UIMAD UR10, UR38, 0x600, UR4 ;  /* 0x00000600260a78a4 */ /* 0x000fe4000f8e0204 */
        /* <DEDUP_REMOVED lines=36> */
.L_x_12096:
[----:B------:R-:W4:Y:S01]  /*1fc0*/  LDC R7, c[0x0][0x448] ;  /* 0x00011200ff077b82 */ /* 0x000f220000000800 */
[----:B------:R-:W-:Y:S01]  /*1fd0*/  ULDC UR5, c[0x0][0x9d8] ;  /* 0x0002760000057ab9 */ /* 0x000fe20000000800 */
[----:B------:R-:W-:Y:S01]  /*1fe0*/  ULDC UR6, c[0x0][0x988] ;  /* 0x0002620000067ab9 */ /* 0x000fe20000000800 */
[----:B------:R-:W-:Y:S01]  /*1ff0*/  FMUL.FTZ R5, R28, UR5 ;  /* 0x000000051c057c20 */ /* 0x000fe20008410000 */
[----:B------:R-:W-:Y:S01]  /*2000*/  FMUL.FTZ R108, R26, UR5 ;  /* 0x000000051a6c7c20 */ /* 0x000fe20008410000 */
[----:B------:R-:W-:Y:S01]  /*2010*/  FMUL.FTZ R26, R53, UR5 ;  /* 0x00000005351a7c20 */ /* 0x000fe20008410000 */
[----:B------:R-:W-:Y:S02]  /*2020*/  IMAD.IADD R53, R147, 0x1, R136 ;  /* 0x0000000193357824 */ /* 0x000fe400078e0288 */
[----:B------:R-:W-:Y:S01]  /*2030*/  FMUL.FTZ R6, R29, UR5 ;  /* 0x000000051d067c20 */ /* 0x000fe20008410000 */
[----:B------:R-:W-:Y:S02]  /*2040*/  IMAD.MOV.U32 R29, RZ, RZ, -0x80 ;  /* 0xffffff80ff1d7424 */ /* 0x000fe400078e00ff */
[----:B------:R-:W-:Y:S01]  /*2050*/  FMUL.FTZ R104, R27, UR5 ;  /* 0x000000051b687c20 */ /* 0x000fe20008410000 */
[----:B------:R-:W-:Y:S01]  /*2060*/  FMUL.FTZ R90, R30, UR5 ;  /* 0x000000051e5a7c20 */ /* 0x000fe20008410000 */
[----:B------:R-:W5:Y:S01]  /*2070*/  MUFU.TANH R108, R108 ;  /* 0x0000006c006c7308 */ /* 0x000f620000002400 */
[----:B------:R-:W-:Y:S01]  /*2080*/  FMUL.FTZ R30, R31, UR5 ;  /* 0x000000051f1e7c20 */ /* 0x000fe20008410000 */
[----:B------:R-:W-:Y:S01]  /*2090*/  FMUL.FTZ R27, R56, UR5 ;  /* 0x00000005381b7c20 */ /* 0x000fe20008410000 */
[----:B------:R-:W-:Y:S01]  /*20a0*/  FMUL.FTZ R56, R59, UR5 ;  /* 0x000000053b387c20 */ /* 0x000fe20008410000 */
[----:B------:R-:W-:Y:S01]  /*20b0*/  FMUL.FTZ R34, R34, UR5 ;  /* 0x0000000522227c20 */ /* 0x000fe20008410000 */
[----:B-1----:R-:W-:Y:S01]  /*20c0*/  FMUL.FTZ R9, R32, UR5 ;  /* 0x0000000520097c20 */ /* 0x002fe20008410000 */
[----:B------:R-:W-:Y:S01]  /*20d0*/  FMUL.FTZ R32, R35, UR5 ;  /* 0x0000000523207c20 */ /* 0x000fe20008410000 */
[----:B------:R-:W-:Y:S01]  /*20e0*/  FMUL.FTZ R38, R38, UR5 ;  /* 0x0000000526267c20 */ /* 0x000fe20008410000 */
[----:B------:R-:W1:Y:S01]  /*20f0*/  MUFU.TANH R104, R104 ;  /* 0x0000006800687308 */ /* 0x000e620000002400 */
[----:B0-----:R-:W-:Y:S01]  /*2100*/  FMUL.FTZ R11, R36, UR5 ;  /* 0x00000005240b7c20 */ /* 0x001fe20008410000 */
[----:B------:R-:W-:Y:S01]  /*2110*/  FMUL.FTZ R36, R39, UR5 ;  /* 0x0000000527247c20 */ /* 0x000fe20008410000 */
[----:B------:R-:W-:Y:S01]  /*2120*/  FMUL.FTZ R42, R42, UR5 ;  /* 0x000000052a2a7c20 */ /* 0x000fe20008410000 */
[----:B------:R-:W-:Y:S01]  /*2130*/  FMUL.FTZ R13, R40, UR5 ;  /* 0x00000005280d7c20 */ /* 0x000fe20008410000 */
[----:B----4-:R-:W-:Y:S01]  /*2140*/  ISETP.NE.AND P4, PT, R7, 0x1, PT ;  /* 0x000000010700780c */ /* 0x010fe20003f85270 */
        /* <DEDUP_REMOVED lines=12> */
[----:B------:R-:W5:Y:S01]  /*2210*/  @P4 LDC R8, c[0x0][0x44c] ;  /* 0x00011300ff084b82 */ /* 0x000f620000000800 */
[----:B------:R-:W-:Y:S01]  /*2220*/  FMUL.FTZ R12, R37, UR5 ;  /* 0x00000005250c7c20 */ /* 0x000fe20008410000 */
[----:B------:R-:W-:Y:S01]  /*2230*/  FMUL.FTZ R25, R52, UR5 ;  /* 0x0000000534197c20 */ /* 0x000fe20008410000 */
[----:B------:R-:W-:Y:S01]  /*2240*/  FMUL.FTZ R52, R55, UR5 ;  /* 0x0000000537347c20 */ /* 0x000fe20008410000 */
[----:B------:R-:W-:Y:S01]  /*2250*/  FMUL.FTZ R58, R58, UR5 ;  /* 0x000000053a3a7c20 */ /* 0x000fe20008410000 */
[----:B------:R-:W-:Y:S01]  /*2260*/  FMUL.FTZ R92, R75, UR5 ;  /* 0x000000054b5c7c20 */ /* 0x000fe20008410000 */
[----:B------:R-:W4:Y:S01]  /*2270*/  MUFU.TANH R34, R34 ;  /* 0x0000002200227308 */ /* 0x000f220000002400 */
[----:B------:R-:W-:Y:S01]  /*2280*/  FMUL.FTZ R78, R78, UR5 ;  /* 0x000000054e4e7c20 */ /* 0x000fe20008410000 */
[----:B------:R-:W1:Y:S01]  /*2290*/  @P4 LDC R28, c[0x0][0x450] ;  /* 0x00011400ff1c4b82 */ /* 0x000e620000000800 */
[----:B------:R-:W-:Y:S01]  /*22a0*/  FMUL.FTZ R79, R79, UR5 ;  /* 0x000000054f4f7c20 */ /* 0x000fe20008410000 */
[----:B------:R-:W-:Y:S01]  /*22b0*/  FMUL.FTZ R14, R41, UR5 ;  /* 0x00000005290e7c20 */ /* 0x000fe20008410000 */
[----:B------:R-:W-:Y:S01]  /*22c0*/  FMUL.FTZ R83, R83, UR5 ;  /* 0x0000000553537c20 */ /* 0x000fe20008410000 */
[----:B------:R-:W-:Y:S01]  /*22d0*/  FMUL.FTZ R87, R87, UR5 ;  /* 0x0000000557577c20 */ /* 0x000fe20008410000 */
[----:B--23--:R-:W-:Y:S01]  /*22e0*/  FMUL.FTZ R3, R24, UR5 ;  /* 0x0000000518037c20 */ /* 0x00cfe20008410000 */
        /* <DEDUP_REMOVED lines=9> */
[----:B------:R-:W-:Y:S01]  /*2380*/  CS2R R134, SRZ ;  /* 0x0000000000867805 */ /* 0x000fe2000001ff00 */
[----:B-----5:R-:W-:-:S04]  /*2390*/  @P4 IMAD.HI.U32 R7, R53, R8, RZ ;  /* 0x0000000835074227 */ /* 0x020fc800078e00ff */
[----:B------:R-:W-:Y:S02]  /*23a0*/  IMAD R8, R88, R29, 0x80 ;  /* 0x0000008058087424 */ /* 0x000fe400078e021d */
[----:B------:R-:W5:Y:S01]  /*23b0*/  MUFU.TANH R36, R36 ;  /* 0x0000002400247308 */ /* 0x000f620000002400 */
[----:B-1----:R-:W-:Y:S01]  /*23c0*/  @P4 SHF.R.U32.HI R53, RZ, R28, R7 ;  /* 0x0000001cff354219 */ /* 0x002fe20000011607 */
[----:B------:R-:W-:Y:S01]  /*23d0*/  FMUL.FTZ R28, R57, UR5 ;  /* 0x00000005391c7c20 */ /* 0x000fe20008410000 */
[C-C-:B------:R-:W-:Y:S02]  /*23e0*/  IADD3 R106, -R145.reuse, 0x1, R8.reuse ;  /* 0x00000001916a7810 */ /* 0x140fe40007ffe108 */
[----:B------:R-:W-:Y:S01]  /*23f0*/  IADD3 R59, -R145, R142, R8 ;  /* 0x0000008e913b7210 */ /* 0x000fe20007ffe108 */
[----:B------:R-:W1:Y:S01]  /*2400*/  SHFL.IDX PT, R7, R53, 0x1, 0x1c1f ;  /* 0x003c1f0035077f89 */ /* 0x000e6200000e0000 */
[----:B------:R-:W-:Y:S01]  /*2410*/  IADD3 R106, -R143, R106, R142 ;  /* 0x0000006a8f6a7210 */ /* 0x000fe20007ffe18e */
[----:B------:R-:W5:Y:S01]  /*2420*/  MUFU.TANH R42, R42 ;  /* 0x0000002a002a7308 */ /* 0x000f620000002400 */
[----:B------:R-:W-:Y:S01]  /*2430*/  FMUL.FTZ R8, R62, UR5 ;  /* 0x000000053e087c20 */ /* 0x000fe20008410000 */
[----:B------:R-:W-:Y:S01]  /*2440*/  FMUL.FTZ R62, R63, UR5 ;  /* 0x000000053f3e7c20 */ /* 0x000fe20008410000 */
[----:B------:R-:W5:Y:S05]  /*2450*/  SHFL.IDX PT, R55, R53, RZ, 0x1c1f ;  /* 0x001c1fff35377589 */ /* 0x000f6a00000e0000 */
[----:B------:R-:W5:Y:S08]  /*2460*/  MUFU.TANH R40, R40 ;  /* 0x0000002800287308 */ /* 0x000f700000002400 */
[----:B------:R-:W5:Y:S01]  /*2470*/  MUFU.TANH R46, R46 ;  /* 0x0000002e002e7308 */ /* 0x000f620000002400 */
[----:B-1----:R-:W-:-:S07]  /*2480*/  VIADDMNMX R7, R7, R106, R59, PT ;  /* 0x0000006a07077246 */ /* 0x002fce000380013b */
[----:B------:R-:W1:Y:S01]  /*2490*/  MUFU.TANH R44, R44 ;  /* 0x0000002c002c7308 */ /* 0x000e620000002400 */
[C---:B------:R-:W-:Y:S02]  /*24a0*/  ISETP.GT.AND P1, PT, R7.reuse, RZ, PT ;  /* 0x000000ff0700720c */ /* 0x040fe40003f24270 */
[C---:B------:R-:W-:Y:S02]  /*24b0*/  ISETP.GT.AND P2, PT, R7.reuse, 0x1, PT ;  /* 0x000000010700780c */ /* 0x040fe40003f44270 */
[C---:B------:R-:W-:Y:S02]  /*24c0*/  ISETP.GT.AND P3, PT, R7.reuse, 0x8, PT ;  /* 0x000000080700780c */ /* 0x040fe40003f64270 */
[----:B------:R-:W-:Y:S01]  /*24d0*/  FSEL R108, R108, -INF , P1 ;  /* 0xff8000006c6c7808 */ /* 0x000fe20000800000 */
[----:B------:R-:W1:Y:S01]  /*24e0*/  MUFU.TANH R50, R50 ;  /* 0x0000003200327308 */ /* 0x000e620000002400 */
[----:B------:R-:W-:Y:S02]  /*24f0*/  FSEL R104, R104, -INF , P2 ;  /* 0xff80000068687808 */ /* 0x000fe40001000000 */
[----:B------:R-:W-:-:S02]  /*2500*/  ISETP.GT.AND P1, PT, R7, 0x9, PT ;  /* 0x000000090700780c */ /* 0x000fc40003f24270 */
[----:B0-----:R-:W-:Y:S02]  /*2510*/  FSEL R90, R90, -INF , P3 ;  /* 0xff8000005a5a7808 */ /* 0x001fe40001800000 */
[----:B------:R-:W-:Y:S01]  /*2520*/  FMNMX.FTZ R29, R108, R104, !PT ;  /* 0x000000686c1d7209 */ /* 0x000fe20007810000 */
[----:B------:R-:W0:Y:S01]  /*2530*/  MUFU.TANH R48, R48 ;  /* 0x0000003000307308 */ /* 0x000e220000002400 */
[C---:B------:R-:W-:Y:S02]  /*2540*/  ISETP.GT.AND P2, PT, R7.reuse, 0x10, PT ;  /* 0x000000100700780c */ /* 0x040fe40003f44270 */
[----:B----4-:R-:W-:Y:S02]  /*2550*/  FSEL R30, R30, -INF , P1 ;  /* 0xff8000001e1e7808 */ /* 0x010fe40000800000 */
[----:B------:R-:W-:Y:S01]  /*2560*/  FMNMX.FTZ R31, R90, R29, !PT ;  /* 0x0000001d5a1f7209 */ /* 0x000fe20007810000 */
[----:B------:R-:W-:Y:S01]  /*2570*/  FMUL.FTZ R29, R66, UR5 ;  /* 0x00000005421d7c20 */ /* 0x000fe20008410000 */
[----:B------:R-:W-:Y:S01]  /*2580*/  ISETP.GT.AND P1, PT, R7, 0x11, PT ;  /* 0x000000110700780c */ /* 0x000fe20003f24270 */
[----:B------:R-:W4:Y:S01]  /*2590*/  MUFU.TANH R54, R54 ;  /* 0x0000003600367308 */ /* 0x000f220000002400 */
[----:B------:R-:W-:-:S02]  /*25a0*/  FSEL R34, R34, -INF , P2 ;  /* 0xff80000022227808 */ /* 0x000fc40001000000 */
[----:B------:R-:W-:Y:S02]  /*25b0*/  FMNMX.FTZ R31, R30, R31, !PT ;  /* 0x0000001f1e1f7209 */ /* 0x000fe40007810000 */
[----:B------:R-:W-:Y:S02]  /*25c0*/  ISETP.GT.AND P2, PT, R7, 0x18, PT ;  /* 0x000000180700780c */ /* 0x000fe40003f44270 */
[----:B--2---:R-:W-:Y:S01]  /*25d0*/  FSEL R32, R32, -INF , P1 ;  /* 0xff80000020207808 */ /* 0x004fe20000800000 */
[----:B------:R-:W2:Y:S01]  /*25e0*/  MUFU.TANH R52, R52 ;  /* 0x0000003400347308 */ /* 0x000ea20000002400 */
[----:B------:R-:W-:Y:S01]  /*25f0*/  FMNMX.FTZ R33, R34, R31, !PT ;  /* 0x0000001f22217209 */ /* 0x000fe20007810000 */
[----:B------:R-:W-:Y:S01]  /*2600*/  FMUL.FTZ R31, R67, UR5 ;  /* 0x00000005431f7c20 */ /* 0x000fe20008410000 */
[----:B------:R-:W-:Y:S02]  /*2610*/  ISETP.GT.AND P1, PT, R7, 0x19, PT ;  /* 0x000000190700780c */ /* 0x000fe40003f24270 */
[----:B---3--:R-:W-:-:S02]  /*2620*/  FSEL R38, R38, -INF , P2 ;  /* 0xff80000026267808 */ /* 0x008fc40001000000 */
[----:B------:R-:W-:Y:S01]  /*2630*/  FMNMX.FTZ R33, R32, R33, !PT ;  /* 0x0000002120217209 */ /* 0x000fe20007810000 */
[----:B------:R-:W3:Y:S01]  /*2640*/  MUFU.TANH R58, R58 ;  /* 0x0000003a003a7308 */ /* 0x000ee20000002400 */
[C---:B------:R-:W-:Y:S02]  /*2650*/  ISETP.GT.AND P2, PT, R7.reuse, 0x20, PT ;  /* 0x000000200700780c */ /* 0x040fe40003f44270 */
[----:B-----5:R-:W-:Y:S02]  /*2660*/  FSEL R36, R36, -INF , P1 ;  /* 0xff80000024247808 */ /* 0x020fe40000800000 */
[----:B------:R-:W-:Y:S01]  /*2670*/  FMNMX.FTZ R35, R38, R33, !PT ;  /* 0x0000002126237209 */ /* 0x000fe20007810000 */
[----:B------:R-:W-:Y:S01]  /*2680*/  FMUL.FTZ R33, R70, UR5 ;  /* 0x0000000546217c20 */ /* 0x000fe20008410000 */
[----:B------:R-:W-:Y:S01]  /*2690*/  ISETP.GT.AND P1, PT, R7, 0x21, PT ;  /* 0x000000210700780c */ /* 0x000fe20003f24270 */
[----:B------:R-:W5:Y:S01]  /*26a0*/  MUFU.TANH R56, R56 ;  /* 0x0000003800387308 */ /* 0x000f620000002400 */
[----:B------:R-:W-:-:S02]  /*26b0*/  FSEL R42, R42, -INF , P2 ;  /* 0xff8000002a2a7808 */ /* 0x000fc40001000000 */
[----:B------:R-:W-:Y:S02]  /*26c0*/  FMNMX.FTZ R35, R36, R35, !PT ;  /* 0x0000002324237209 */ /* 0x000fe40007810000 */
[----:B------:R-:W-:Y:S02]  /*26d0*/  ISETP.GT.AND P2, PT, R7, 0x28, PT ;  /* 0x000000280700780c */ /* 0x000fe40003f44270 */
[----:B------:R-:W-:Y:S01]  /*26e0*/  FSEL R40, R40, -INF , P1 ;  /* 0xff80000028287808 */ /* 0x000fe20000800000 */
[----:B------:R-:W5:Y:S01]  /*26f0*/  MUFU.TANH R8, R8 ;  /* 0x0000000800087308 */ /* 0x000f620000002400 */
[----:B------:R-:W-:Y:S01]  /*2700*/  FMNMX.FTZ R37, R42, R35, !PT ;  /* 0x000000232a257209 */ /* 0x000fe20007810000 */
[----:B------:R-:W-:Y:S01]  /*2710*/  FMUL.FTZ R35, R71, UR5 ;  /* 0x0000000547237c20 */ /* 0x000fe20008410000 */
[----:B------:R-:W-:Y:S02]  /*2720*/  ISETP.GT.AND P1, PT, R7, 0x29, PT ;  /* 0x000000290700780c */ /* 0x000fe40003f24270 */
[----:B------:R-:W-:-:S02]  /*2730*/  FSEL R46, R46, -INF , P2 ;  /* 0xff8000002e2e7808 */ /* 0x000fc40001000000 */
[----:B------:R-:W-:Y:S01]  /*2740*/  FMNMX.FTZ R37, R40, R37, !PT ;  /* 0x0000002528257209 */ /* 0x000fe20007810000 */
[----:B------:R-:W5:Y:S01]  /*2750*/  MUFU.TANH R62, R62 ;  /* 0x0000003e003e7308 */ /* 0x000f620000002400 */
[C---:B------:R-:W-:Y:S02]  /*2760*/  ISETP.GT.AND P2, PT, R7.reuse, 0x30, PT ;  /* 0x000000300700780c */ /* 0x040fe40003f44270 */
[----:B-1----:R-:W-:Y:S02]  /*2770*/  FSEL R44, R44, -INF , P1 ;  /* 0xff8000002c2c7808 */ /* 0x002fe40000800000 */
[----:B------:R-:W-:Y:S01]  /*2780*/  FMNMX.FTZ R39, R46, R37, !PT ;  /* 0x000000252e277209 */ /* 0x000fe20007810000 */
[----:B------:R-:W-:Y:S01]  /*2790*/  FMUL.FTZ R37, R74, UR5 ;  /* 0x000000054a257c20 */ /* 0x000fe20008410000 */
[----:B------:R-:W-:Y:S01]  /*27a0*/  ISETP.GT.AND P1, PT, R7, 0x31, PT ;  /* 0x000000310700780c */ /* 0x000fe20003f24270 */
[----:B------:R-:W1:Y:S01]  /*27b0*/  MUFU.TANH R29, R29 ;  /* 0x0000001d001d7308 */ /* 0x000e620000002400 */
[----:B------:R-:W-:-:S02]  /*27c0*/  FSEL R50, R50, -INF , P2 ;  /* 0xff80000032327808 */ /* 0x000fc40001000000 */
[----:B------:R-:W-:Y:S02]  /*27d0*/  FMNMX.FTZ R39, R44, R39, !PT ;  /* 0x000000272c277209 */ /* 0x000fe40007810000 */
[C---:B------:R-:W-:Y:S02]  /*27e0*/  ISETP.GT.AND P2, PT, R7.reuse, 0x38, PT ;  /* 0x000000380700780c */ /* 0x040fe40003f44270 */
[----:B0-----:R-:W-:Y:S01]  /*27f0*/  FSEL R48, R48, -INF , P1 ;  /* 0xff80000030307808 */ /* 0x001fe20000800000 */
[----:B------:R-:W0:Y:S01]  /*2800*/  MUFU.TANH R31, R31 ;  /* 0x0000001f001f7308 */ /* 0x000e220000002400 */
[----:B------:R-:W-:Y:S02]  /*2810*/  FMNMX.FTZ R39, R50, R39, !PT ;  /* 0x0000002732277209 */ /* 0x000fe40007810000 */
[----:B------:R-:W-:Y:S02]  /*2820*/  ISETP.GT.AND P1, PT, R7, 0x39, PT ;  /* 0x000000390700780c */ /* 0x000fe40003f24270 */
[----:B----4-:R-:W-:-:S02]  /*2830*/  FSEL R54, R54, -INF , P2 ;  /* 0xff80000036367808 */ /* 0x010fc40001000000 */
[----:B------:R-:W-:Y:S01]  /*2840*/  FMNMX.FTZ R39, R48, R39, !PT ;  /* 0x0000002730277209 */ /* 0x000fe20007810000 */
[----:B------:R-:W4:Y:S01]  /*2850*/  MUFU.TANH R33, R33 ;  /* 0x0000002100217308 */ /* 0x000f220000002400 */
[C---:B------:R-:W-:Y:S02]  /*2860*/  ISETP.GT.AND P2, PT, R7.reuse, 0x40, PT ;  /* 0x000000400700780c */ /* 0x040fe40003f44270 */
[----:B--2---:R-:W-:Y:S02]  /*2870*/  FSEL R52, R52, -INF , P1 ;  /* 0xff80000034347808 */ /* 0x004fe40000800000 */
[----:B------:R-:W-:Y:S02]  /*2880*/  FMNMX.FTZ R39, R54, R39, !PT ;  /* 0x0000002736277209 */ /* 0x000fe40007810000 */
[----:B------:R-:W-:Y:S01]  /*2890*/  ISETP.GT.AND P1, PT, R7, 0x41, PT ;  /* 0x000000410700780c */ /* 0x000fe20003f24270 */
[----:B------:R-:W2:Y:S01]  /*28a0*/  MUFU.TANH R35, R35 ;  /* 0x0000002300237308 */ /* 0x000ea20000002400 */
[----:B---3--:R-:W-:-:S02]  /*28b0*/  FSEL R58, R58, -INF , P2 ;  /* 0xff8000003a3a7808 */ /* 0x008fc40001000000 */
[----:B------:R-:W-:Y:S02]  /*28c0*/  FMNMX.FTZ R39, R52, R39, !PT ;  /* 0x0000002734277209 */ /* 0x000fe40007810000 */
[C---:B------:R-:W-:Y:S02]  /*28d0*/  ISETP.GT.AND P2, PT, R7.reuse, 0x48, PT ;  /* 0x000000480700780c */ /* 0x040fe40003f44270 */
[----:B-----5:R-:W-:Y:S01]  /*28e0*/  FSEL R56, R56, -INF , P1 ;  /* 0xff80000038387808 */ /* 0x020fe20000800000 */
[----:B------:R-:W3:Y:S01]  /*28f0*/  MUFU.TANH R37, R37 ;  /* 0x0000002500257308 */ /* 0x000ee20000002400 */
[----:B------:R-:W-:Y:S02]  /*2900*/  FMNMX.FTZ R39, R58, R39, !PT ;  /* 0x000000273a277209 */ /* 0x000fe40007810000 */
[C---:B------:R-:W-:Y:S02]  /*2910*/  ISETP.GT.AND P1, PT, R7.reuse, 0x49, PT ;  /* 0x000000490700780c */ /* 0x040fe40003f24270 */
[----:B------:R-:W-:Y:S01]  /*2920*/  FSEL R66, R8, -INF , P2 ;  /* 0xff80000008427808 */ /* 0x000fe20001000000 */
[----:B------:R-:W-:Y:S01]  /*2930*/  FMUL.FTZ R8, R82, UR5 ;  /* 0x0000000552087c20 */ /* 0x000fe20008410000 */
[----:B------:R-:W-:Y:S01]  /*2940*/  FMNMX.FTZ R39, R56, R39, !PT ;  /* 0x0000002738277209 */ /* 0x000fe20007810000 */
[----:B------:R-:W5:Y:S01]  /*2950*/  MUFU.TANH R92, R92 ;  /* 0x0000005c005c7308 */ /* 0x000f620000002400 */
[----:B------:R-:W-:-:S02]  /*2960*/  ISETP.GT.AND P2, PT, R7, 0x50, PT ;  /* 0x000000500700780c */ /* 0x000fc40003f44270 */
[----:B------:R-:W-:Y:S02]  /*2970*/  FSEL R62, R62, -INF , P1 ;  /* 0xff8000003e3e7808 */ /* 0x000fe40000800000 */
[----:B------:R-:W-:Y:S02]  /*2980*/  FMNMX.FTZ R39, R66, R39, !PT ;  /* 0x0000002742277209 */ /* 0x000fe40007810000 */
[----:B------:R-:W-:Y:S01]  /*2990*/  ISETP.GT.AND P1, PT, R7, 0x51, PT ;  /* 0x000000510700780c */ /* 0x000fe20003f24270 */
[----:B------:R4:W5:Y:S01]  /*29a0*/  MUFU.TANH R94, R78 ;  /* 0x0000004e005e7308 */ /* 0x0009620000002400 */
[----:B-1----:R-:W-:Y:S01]  /*29b0*/  FSEL R70, R29, -INF , P2 ;  /* 0xff8000001d467808 */ /* 0x002fe20001000000 */
[----:B------:R-:W-:Y:S01]  /*29c0*/  FMUL.FTZ R29, R60, UR5 ;  /* 0x000000053c1d7c20 */ /* 0x000fe20008410000 */
[----:B------:R-:W-:Y:S02]  /*29d0*/  FMNMX.FTZ R39, R62, R39, !PT ;  /* 0x000000273e277209 */ /* 0x000fe40007810000 */
[----:B------:R-:W-:-:S02]  /*29e0*/  ISETP.GT.AND P2, PT, R7, 0x58, PT ;  /* 0x000000580700780c */ /* 0x000fc40003f44270 */
[----:B0-----:R-:W-:Y:S01]  /*29f0*/  FSEL R74, R31, -INF , P1 ;  /* 0xff8000001f4a7808 */ /* 0x001fe20000800000 */
[----:B------:R-:W0:Y:S01]  /*2a00*/  MUFU.TANH R79, R79 ;  /* 0x0000004f004f7308 */ /* 0x000e220000002400 */
[----:B------:R-:W-:Y:S01]  /*2a10*/  FMNMX.FTZ R39, R70, R39, !PT ;  /* 0x0000002746277209 */ /* 0x000fe20007810000 */
[----:B------:R-:W-:Y:S01]  /*2a20*/  FMUL.FTZ R31, R61, UR5 ;  /* 0x000000053d1f7c20 */ /* 0x000fe20008410000 */
[----:B------:R-:W-:Y:S01]  /*2a30*/  ISETP.GT.AND P1, PT, R7, 0x59, PT ;  /* 0x000000590700780c */ /* 0x000fe20003f24270 */
[----:B------:R-:W-:Y:S01]  /*2a40*/  FMUL.FTZ R61, R85, UR5 ;  /* 0x00000005553d7c20 */ /* 0x000fe20008410000 */
[----:B----4-:R-:W-:Y:S01]  /*2a50*/  FSEL R78, R33, -INF , P2 ;  /* 0xff800000214e7808 */ /* 0x010fe20001000000 */
[----:B------:R-:W-:Y:S01]  /*2a60*/  FMUL.FTZ R33, R64, UR5 ;  /* 0x0000000540217c20 */ /* 0x000fe20008410000 */
[----:B------:R-:W-:Y:S01]  /*2a70*/  FMNMX.FTZ R39, R74, R39, !PT ;  /* 0x000000274a277209 */ /* 0x000fe20007810000 */
[----:B------:R1:W4:Y:S01]  /*2a80*/  MUFU.TANH R41, R8 ;  /* 0x0000000800297308 */ /* 0x0003220000002400 */
[----:B------:R-:W-:-:S02]  /*2a90*/  ISETP.GT.AND P2, PT, R7, 0x60, PT ;  /* 0x000000600700780c */ /* 0x000fc40003f44270 */
[----:B--2---:R-:W-:Y:S01]  /*2aa0*/  FSEL R82, R35, -INF , P1 ;  /* 0xff80000023527808 */ /* 0x004fe20000800000 */
[----:B------:R-:W-:Y:S01]  /*2ab0*/  FMUL.FTZ R35, R65, UR5 ;  /* 0x0000000541237c20 */ /* 0x000fe20008410000 */
[----:B------:R-:W-:Y:S02]  /*2ac0*/  FMNMX.FTZ R39, R78, R39, !PT ;  /* 0x000000274e277209 */ /* 0x000fe40007810000 */
[----:B------:R-:W-:Y:S01]  /*2ad0*/  ISETP.GT.AND P1, PT, R7, 0x61, PT ;  /* 0x000000610700780c */ /* 0x000fe20003f24270 */
[----:B------:R-:W2:Y:S01]  /*2ae0*/  MUFU.TANH R83, R83 ;  /* 0x0000005300537308 */ /* 0x000ea20000002400 */
[----:B-1----:R-:W-:Y:S01]  /*2af0*/  FMUL.FTZ R8, R86, UR5 ;  /* 0x0000000556087c20 */ /* 0x002fe20008410000 */
[----:B---3--:R-:W-:Y:S01]  /*2b00*/  FSEL R86, R37, -INF , P2 ;  /* 0xff80000025567808 */ /* 0x008fe20001000000 */
[----:B------:R-:W-:Y:S01]  /*2b10*/  FMUL.FTZ R37, R68, UR5 ;  /* 0x0000000544257c20 */ /* 0x000fe20008410000 */
[----:B------:R-:W-:Y:S02]  /*2b20*/  FMNMX.FTZ R39, R82, R39, !PT ;  /* 0x0000002752277209 */ /* 0x000fe40007810000 */
[----:B------:R-:W-:-:S02]  /*2b30*/  ISETP.GT.AND P2, PT, R7, 0x68, PT ;  /* 0x000000680700780c */ /* 0x000fc40003f44270 */
[----:B-----5:R-:W-:Y:S01]  /*2b40*/  FSEL R92, R92, -INF , P1 ;  /* 0xff8000005c5c7808 */ /* 0x020fe20000800000 */
[----:B------:R-:W1:Y:S01]  /*2b50*/  MUFU.TANH R8, R8 ;  /* 0x0000000800087308 */ /* 0x000e620000002400 */
[----:B------:R-:W-:Y:S02]  /*2b60*/  FMNMX.FTZ R39, R86, R39, !PT ;  /* 0x0000002756277209 */ /* 0x000fe40007810000 */
[C---:B------:R-:W-:Y:S02]  /*2b70*/  ISETP.GT.AND P1, PT, R7.reuse, 0x69, PT ;  /* 0x000000690700780c */ /* 0x040fe40003f24270 */
[----:B------:R-:W-:Y:S02]  /*2b80*/  FSEL R94, R94, -INF , P2 ;  /* 0xff8000005e5e7808 */ /* 0x000fe40001000000 */
[----:B------:R-:W-:Y:S01]  /*2b90*/  FMNMX.FTZ R39, R92, R39, !PT ;  /* 0x000000275c277209 */ /* 0x000fe20007810000 */
[----:B------:R-:W3:Y:S01]  /*2ba0*/  MUFU.TANH R87, R87 ;  /* 0x0000005700577308 */ /* 0x000ee20000002400 */
[----:B------:R-:W-:-:S02]  /*2bb0*/  ISETP.GT.AND P2, PT, R7, 0x70, PT ;  /* 0x000000700700780c */ /* 0x000fc40003f44270 */
[----:B0-----:R-:W-:Y:S02]  /*2bc0*/  FSEL R98, R79, -INF , P1 ;  /* 0xff8000004f627808 */ /* 0x001fe40000800000 */
[----:B------:R-:W-:Y:S02]  /*2bd0*/  FMNMX.FTZ R39, R94, R39, !PT ;  /* 0x000000275e277209 */ /* 0x000fe40007810000 */
[----:B------:R-:W-:Y:S01]  /*2be0*/  ISETP.GT.AND P1, PT, R7, 0x71, PT ;  /* 0x000000710700780c */ /* 0x000fe20003f24270 */
[----:B------:R-:W-:Y:S01]  /*2bf0*/  MUFU.TANH R3, R3 ;  /* 0x0000000300037308 */ /* 0x000fe20000002400 */
[----:B----4-:R-:W-:Y:S01]  /*2c00*/  FSEL R60, R41, -INF , P2 ;  /* 0xff800000293c7808 */ /* 0x010fe20001000000 */
[----:B------:R-:W-:Y:S01]  /*2c10*/  FMUL.FTZ R41, R72, UR5 ;  /* 0x0000000548297c20 */ /* 0x000fe20008410000 */
[----:B------:R-:W-:Y:S02]  /*2c20*/  FMNMX.FTZ R39, R98, R39, !PT ;  /* 0x0000002762277209 */ /* 0x000fe40007810000 */
[----:B------:R-:W-:-:S02]  /*2c30*/  ISETP.GT.AND P2, PT, R7, 0x78, PT ;  /* 0x000000780700780c */ /* 0x000fc40003f44270 */
[----:B--2---:R-:W-:Y:S01]  /*2c40*/  FSEL R96, R83, -INF , P1 ;  /* 0xff80000053607808 */ /* 0x004fe20000800000 */
[----:B------:R-:W0:Y:S01]  /*2c50*/  MUFU.TANH R4, R4 ;  /* 0x0000000400047308 */ /* 0x000e220000002400 */
[----:B------:R-:W-:Y:S02]  /*2c60*/  FMNMX.FTZ R39, R60, R39, !PT ;  /* 0x000000273c277209 */ /* 0x000fe40007810000 */
[----:B------:R-:W-:Y:S02]  /*2c70*/  ISETP.GT.AND P1, PT, R7, 0x79, PT ;  /* 0x000000790700780c */ /* 0x000fe40003f24270 */
[----:B-1----:R-:W-:Y:S02]  /*2c80*/  FSEL R100, R8, -INF , P2 ;  /* 0xff80000008647808 */ /* 0x002fe40001000000 */
[----:B------:R-:W-:Y:S01]  /*2c90*/  FMNMX.FTZ R39, R96, R39, !PT ;  /* 0x0000002760277209 */ /* 0x000fe20007810000 */
[----:B------:R-:W1:Y:S01]  /*2ca0*/  MUFU.TANH R5, R5 ;  /* 0x0000000500057308 */ /* 0x000e620000002400 */
[----:B---3--:R-:W-:-:S02]  /*2cb0*/  FSEL R102, R87, -INF , P1 ;  /* 0xff80000057667808 */ /* 0x008fc40000800000 */
[----:B------:R-:W-:Y:S02]  /*2cc0*/  FMNMX.FTZ R39, R100, R39, !PT ;  /* 0x0000002764277209 */ /* 0x000fe40007810000 */
[----:B------:R-:W-:Y:S02]  /*2cd0*/  VIADDMNMX R59, R55, R106, R59, PT ;  /* 0x0000006a373b7246 */ /* 0x000fe4000380013b */
[----:B------:R-:W-:Y:S01]  /*2ce0*/  FMNMX.FTZ R7, R102, R39, !PT ;  /* 0x0000002766077209 */ /* 0x000fe20007810000 */
[----:B------:R-:W-:Y:S01]  /*2cf0*/  MUFU.TANH R6, R6 ;  /* 0x0000000600067308 */ /* 0x000fe20000002400 */
[----:B------:R-:W-:Y:S01]  /*2d00*/  ISETP.GT.AND P2, PT, R59, 0x1, PT ;  /* 0x000000013b00780c */ /* 0x000fe20003f44270 */
[----:B------:R-:W-:Y:S01]  /*2d10*/  FMUL.FTZ R39, R69, UR5 ;  /* 0x0000000545277c20 */ /* 0x000fe20008410000 */
[----:B------:R-:W-:Y:S01]  /*2d20*/  ISETP.GT.AND P3, PT, R59, 0x8, PT ;  /* 0x000000083b00780c */ /* 0x000fe20003f64270 */
[----:B------:R-:W2:Y:S01]  /*2d30*/  SHFL.BFLY PT, R8, R7, 0x2, 0x1f ;  /* 0x0c401f0007087f89 */ /* 0x000ea200000e0000 */
[----:B0-----:R-:W-:-:S02]  /*2d40*/  FSEL R4, R4, -INF , P2 ;  /* 0xff80000004047808 */ /* 0x001fc40001000000 */
[----:B------:R-:W-:Y:S01]  /*2d50*/  ISETP.GT.AND P2, PT, R59, 0x10, PT ;  /* 0x000000103b00780c */ /* 0x000fe20003f44270 */
[----:B------:R-:W0:Y:S01]  /*2d60*/  MUFU.TANH R9, R9 ;  /* 0x0000000900097308 */ /* 0x000e220000002400 */
[----:B-1----:R-:W-:-:S07]  /*2d70*/  FSEL R68, R5, -INF , P3 ;  /* 0xff80000005447808 */ /* 0x002fce0001800000 */
[----:B------:R-:W-:Y:S08]  /*2d80*/  MUFU.TANH R10, R10 ;  /* 0x0000000a000a7308 */ /* 0x000ff00000002400 */
[----:B------:R-:W1:Y:S01]  /*2d90*/  MUFU.TANH R11, R11 ;  /* 0x0000000b000b7308 */ /* 0x000e620000002400 */
[----:B0-----:R-:W-:Y:S02]  /*2da0*/  FSEL R80, R9, -INF , P2 ;  /* 0xff80000009507808 */ /* 0x001fe40001000000 */
[----:B------:R-:W-:-:S02]  /*2db0*/  ISETP.GT.AND P2, PT, R59, 0x18, PT ;  /* 0x000000183b00780c */ /* 0x000fc40003f44270 */
[----:B--2---:R-:W-:Y:S01]  /*2dc0*/  FMNMX.FTZ R57, R7, R8, !PT ;  /* 0x0000000807397209 */ /* 0x004fe20007810000 */
[----:B------:R-:W-:Y:S02]  /*2dd0*/  IMAD.U32 R7, RZ, RZ, UR6 ;  /* 0x00000006ff077e24 */ /* 0x000fe4000f8e00ff */
[----:B------:R-:W0:Y:S02]  /*2de0*/  MUFU.TANH R12, R12 ;  /* 0x0000000c000c7308 */ /* 0x000e240000002400 */
[----:B------:R-:W2:Y:S06]  /*2df0*/  SHFL.BFLY PT, R8, R57, 0x1, 0x1f ;  /* 0x0c201f0039087f89 */ /* 0x000eac00000e0000 */
[----:B------:R-:W3:Y:S08]  /*2e00*/  MUFU.TANH R13, R13 ;  /* 0x0000000d000d7308 */ /* 0x000ef00000002400 */
[----:B------:R-:W4:Y:S08]  /*2e10*/  MUFU.TANH R14, R14 ;  /* 0x0000000e000e7308 */ /* 0x000f300000002400 */
[----:B------:R-:W5:Y:S01]  /*2e20*/  MUFU.TANH R15, R15 ;  /* 0x0000000f000f7308 */ /* 0x000f620000002400 */
[----:B--2---:R-:W-:Y:S01]  /*2e30*/  FMNMX.FTZ R8, R57, R8, !PT ;  /* 0x0000000839087209 */ /* 0x004fe20007810000 */
[----:B------:R-:W-:Y:S01]  /*2e40*/  FMUL.FTZ R57, R84, UR5 ;  /* 0x0000000554397c20 */ /* 0x000fe20008410000 */
[----:B-1----:R-:W-:-:S02]  /*2e50*/  FSEL R84, R11, -INF , P2 ;  /* 0xff8000000b547808 */ /* 0x002fc40001000000 */
[C---:B------:R-:W-:Y:S01]  /*2e60*/  FSETP.NEU.FTZ.AND P1, PT, R8.reuse, -INF , PT ;  /* 0xff8000000800780b */ /* 0x040fe20003f3d000 */
[-C--:B------:R-:W-:Y:S02]  /*2e70*/  FMUL.FTZ R63, R8, R7.reuse ;  /* 0x00000007083f7220 */ /* 0x080fe40000410000 */
[----:B------:R-:W1:Y:S01]  /*2e80*/  MUFU.TANH R20, R20 ;  /* 0x0000001400147308 */ /* 0x000e620000002400 */
[----:B------:R-:W-:Y:S02]  /*2e90*/  ISETP.GT.AND P2, PT, R59, 0x20, PT ;  /* 0x000000203b00780c */ /* 0x000fe40003f44270 */
[----:B------:R-:W-:Y:S02]  /*2ea0*/  R2UR UR5, R0 ;  /* 0x00000000000572ca */ /* 0x000fe400000e0000 */
[----:B------:R-:W-:Y:S02]  /*2eb0*/  FSEL R53, R63, RZ, P1 ;  /* 0x000000ff3f357208 */ /* 0x000fe40000800000 */
[----:B------:R-:W-:Y:S01]  /*2ec0*/  ISETP.GT.AND P1, PT, R59, RZ, PT ;  /* 0x000000ff3b00720c */ /* 0x000fe20003f24270 */
[----:B------:R-:W2:Y:S02]  /*2ed0*/  MUFU.TANH R21, R21 ;  /* 0x0000001500157308 */ /* 0x000ea40000002400 */
[-CC-:B------:R-:W-:Y:S01]  /*2ee0*/  FFMA.FTZ R90, R90, R7.reuse, -R53.reuse ;  /* 0x000000075a5a7223 */ /* 0x180fe20000010835 */
[----:B------:R-:W-:Y:S01]  /*2ef0*/  FSEL R64, R3, -INF , P1 ;  /* 0xff80000003407808 */ /* 0x000fe20000800000 */
[-CC-:B------:R-:W-:Y:S01]  /*2f00*/  FFMA.FTZ R72, R104, R7.reuse, -R53.reuse ;  /* 0x0000000768487223 */ /* 0x180fe20000010835 */
[C---:B------:R-:W-:Y:S01]  /*2f10*/  ISETP.GT.AND P1, PT, R59.reuse, 0x9, PT ;  /* 0x000000093b00780c */ /* 0x040fe20003f24270 */
[-CC-:B------:R-:W-:Y:S01]  /*2f20*/  FFMA.FTZ R55, R108, R7.reuse, -R53.reuse ;  /* 0x000000076c377223 */ /* 0x180fe20000010835 */
[----:B------:R-:W-:Y:S01]  /*2f30*/  FMNMX.FTZ R3, R64, R4, !PT ;  /* 0x0000000440037209 */ /* 0x000fe20007810000 */
[----:B------:R-:W2:Y:S01]  /*2f40*/  MUFU.TANH R24, R24 ;  /* 0x0000001800187308 */ /* 0x000ea20000002400 */
[----:B------:R-:W-:Y:S01]  /*2f50*/  FSEL R76, R6, -INF , P1 ;  /* 0xff800000064c7808 */ /* 0x000fe20000800000 */
[--C-:B------:R-:W-:Y:S01]  /*2f60*/  FFMA.FTZ R6, R34, R7, -R53.reuse ;  /* 0x0000000722067223 */ /* 0x100fe20000010835 */
[----:B------:R-:W-:Y:S01]  /*2f70*/  FMNMX.FTZ R5, R68, R3, !PT ;  /* 0x0000000344057209 */ /* 0x000fe20007810000 */
[-CC-:B------:R-:W-:Y:S01]  /*2f80*/  FFMA.FTZ R30, R30, R7.reuse, -R53.reuse ;  /* 0x000000071e1e7223 */ /* 0x180fe20000010835 */
[C---:B------:R-:W-:Y:S01]  /*2f90*/  ISETP.GT.AND P1, PT, R59.reuse, 0x11, PT ;  /* 0x000000113b00780c */ /* 0x040fe20003f24270 */
[--C-:B------:R-:W-:Y:S01]  /*2fa0*/  FFMA.FTZ R56, R56, R7, -R53.reuse ;  /* 0x0000000738387223 */ /* 0x100fe20000010835 */
[----:B------:R-:W-:Y:S01]  /*2fb0*/  FMNMX.FTZ R5, R76, R5, !PT ;  /* 0x000000054c057209 */ /* 0x000fe20007810000 */
[----:B------:R4:W-:Y:S01]  /*2fc0*/  MUFU.EX2 R3, R90 ;  /* 0x0000005a00037308 */ /* 0x0009e20000000800 */
[----:B------:R-:W-:Y:S01]  /*2fd0*/  FSEL R10, R10, -INF , P1 ;  /* 0xff8000000a0a7808 */ /* 0x000fe20000800000 */
[----:B------:R-:W-:Y:S01]  /*2fe0*/  UIADD3 UR5, UR5, 0x2d840, URZ ;  /* 0x0002d84005057890 */ /* 0x000fe2000fffe03f */
[----:B------:R-:W-:Y:S01]  /*2ff0*/  FMNMX.FTZ R5, R80, R5, !PT ;  /* 0x0000000550057209 */ /* 0x000fe20007810000 */
[----:B------:R-:W-:Y:S01]  /*3000*/  FFMA.FTZ R62, R62, R7, -R53 ;  /* 0x000000073e3e7223 */ /* 0x000fe20000010835 */
[----:B------:R-:W-:Y:S01]  /*3010*/  ISETP.GT.AND P1, PT, R59, 0x19, PT ;  /* 0x000000193b00780c */ /* 0x000fe20003f24270 */
[----:B------:R-:W-:Y:S01]  /*3020*/  UPRMT UR5, UR42, 0x654, UR5 ;  /* 0x000006542a057896 */ /* 0x000fe20008000005 */
[----:B------:R-:W-:Y:S01]  /*3030*/  FMNMX.FTZ R5, R10, R5, !PT ;  /* 0x000000050a057209 */ /* 0x000fe20007810000 */
[----:B------:R-:W2:Y:S01]  /*3040*/  MUFU.TANH R25, R25 ;  /* 0x0000001900197308 */ /* 0x000ea20000002400 */
[----:B0-----:R-:W-:-:S02]  /*3050*/  FSEL R12, R12, -INF , P1 ;  /* 0xff8000000c0c7808 */ /* 0x001fc40000800000 */
[----:B------:R-:W-:Y:S02]  /*3060*/  FMNMX.FTZ R9, R84, R5, !PT ;  /* 0x0000000554097209 */ /* 0x000fe40007810000 */
[----:B------:R-:W-:Y:S02]  /*3070*/  ISETP.GT.AND P1, PT, R59, 0x21, PT ;  /* 0x000000213b00780c */ /* 0x000fe40003f24270 */
[----:B---3--:R-:W-:Y:S01]  /*3080*/  FSEL R34, R13, -INF , P2 ;  /* 0xff8000000d227808 */ /* 0x008fe20001000000 */
[----:B------:R-:W0:Y:S01]  /*3090*/  MUFU.TANH R26, R26 ;  /* 0x0000001a001a7308 */ /* 0x000e220000002400 */
[----:B------:R-:W-:Y:S01]  /*30a0*/  FMNMX.FTZ R9, R12, R9, !PT ;  /* 0x000000090c097209 */ /* 0x000fe20007810000 */
[----:B------:R-:W-:Y:S01]  /*30b0*/  SYNCS.ARRIVE.TRANS64.RED.A1T0 RZ, [UR5], RZ ;  /* 0x000000ffffff79a7 */ /* 0x000fe20008100405 */
[C---:B------:R-:W-:Y:S02]  /*30c0*/  ISETP.GT.AND P2, PT, R59.reuse, 0x28, PT ;  /* 0x000000283b00780c */ /* 0x040fe40003f44270 */
[----:B----4-:R-:W-:Y:S01]  /*30d0*/  FSEL R90, R14, -INF , P1 ;  /* 0xff8000000e5a7808 */ /* 0x010fe20000800000 */
[----:B------:R-:W-:Y:S01]  /*30e0*/  FFMA.FTZ R14, R32, R7, -R53 ;  /* 0x00000007200e7223 */ /* 0x000fe20000010835 */
[----:B------:R-:W-:Y:S01]  /*30f0*/  FMNMX.FTZ R9, R34, R9, !PT ;  /* 0x0000000922097209 */ /* 0x000fe20007810000 */
[----:B------:R3:W-:Y:S01]  /*3100*/  MUFU.EX2 R5, R6 ;  /* 0x0000000600057308 */ /* 0x0007e20000000800 */
[----:B------:R-:W-:-:S02]  /*3110*/  ISETP.GT.AND P1, PT, R59, 0x29, PT ;  /* 0x000000293b00780c */ /* 0x000fc40003f24270 */
[----:B-----5:R-:W-:Y:S02]  /*3120*/  FSEL R32, R15, -INF , P2 ;  /* 0xff8000000f207808 */ /* 0x020fe40001000000 */
[----:B------:R-:W-:Y:S02]  /*3130*/  FMNMX.FTZ R9, R90, R9, !PT ;  /* 0x000000095a097209 */ /* 0x000fe40007810000 */
[C---:B------:R-:W-:Y:S01]  /*3140*/  ISETP.GT.AND P2, PT, R59.reuse, 0x30, PT ;  /* 0x000000303b00780c */ /* 0x040fe20003f44270 */
[----:B------:R-:W-:Y:S01]  /*3150*/  MUFU.TANH R27, R27 ;  /* 0x0000001b001b7308 */ /* 0x000fe20000002400 */
[----:B-1----:R-:W-:Y:S01]  /*3160*/  FSEL R20, R20, -INF , P1 ;  /* 0xff80000014147808 */ /* 0x002fe20000800000 */
[----:B---3--:R-:W-:Y:S01]  /*3170*/  FFMA.FTZ R6, R38, R7, -R53 ;  /* 0x0000000726067223 */ /* 0x008fe20000010835 */
[----:B------:R-:W-:Y:S02]  /*3180*/  FMNMX.FTZ R11, R32, R9, !PT ;  /* 0x00000009200b7209 */ /* 0x000fe40007810000 */
[----:B------:R-:W-:-:S02]  /*3190*/  ISETP.GT.AND P1, PT, R59, 0x31, PT ;  /* 0x000000313b00780c */ /* 0x000fc40003f24270 */
[----:B--2---:R-:W-:Y:S01]  /*31a0*/  FSEL R38, R21, -INF , P2 ;  /* 0xff80000015267808 */ /* 0x004fe20001000000 */
[----:B------:R-:W1:Y:S01]  /*31b0*/  MUFU.TANH R28, R28 ;  /* 0x0000001c001c7308 */ /* 0x000e620000002400 */
[----:B------:R-:W-:Y:S01]  /*31c0*/  FMNMX.FTZ R11, R20, R11, !PT ;  /* 0x0000000b140b7209 */ /* 0x000fe20007810000 */
[-CC-:B------:R-:W-:Y:S01]  /*31d0*/  FFMA.FTZ R21, R50, R7.reuse, -R53.reuse ;  /* 0x0000000732157223 */ /* 0x180fe20000010835 */
[C---:B------:R-:W-:Y:S01]  /*31e0*/  ISETP.GT.AND P2, PT, R59.reuse, 0x38, PT ;  /* 0x000000383b00780c */ /* 0x040fe20003f44270 */
[-CC-:B------:R-:W-:Y:S01]  /*31f0*/  FFMA.FTZ R50, R92, R7.reuse, -R53.reuse ;  /* 0x000000075c327223 */ /* 0x180fe20000010835 */
[----:B------:R-:W-:Y:S01]  /*3200*/  FSEL R104, R24, -INF , P1 ;  /* 0xff80000018687808 */ /* 0x000fe20000800000 */
[----:B------:R-:W-:Y:S01]  /*3210*/  FFMA.FTZ R24, R36, R7, -R53 ;  /* 0x0000000724187223 */ /* 0x000fe20000010835 */
[----:B------:R-:W-:Y:S01]  /*3220*/  FMNMX.FTZ R11, R38, R11, !PT ;  /* 0x0000000b260b7209 */ /* 0x000fe20007810000 */
[----:B------:R-:W2:Y:S01]  /*3230*/  MUFU.TANH R29, R29 ;  /* 0x0000001d001d7308 */ /* 0x000ea20000002400 */
[----:B------:R-:W-:-:S02]  /*3240*/  ISETP.GT.AND P1, PT, R59, 0x39, PT ;  /* 0x000000393b00780c */ /* 0x000fc40003f24270 */
[----:B------:R-:W-:Y:S02]  /*3250*/  CS2R R92, SRZ ;  /* 0x00000000005c7805 */ /* 0x000fe4000001ff00 */
[----:B------:R-:W-:Y:S02]  /*3260*/  FSEL R36, R25, -INF , P2 ;  /* 0xff80000019247808 */ /* 0x000fe40001000000 */
[----:B------:R-:W-:Y:S02]  /*3270*/  FMNMX.FTZ R11, R104, R11, !PT ;  /* 0x0000000b680b7209 */ /* 0x000fe40007810000 */
[----:B------:R-:W-:Y:S01]  /*3280*/  ISETP.GT.AND P2, PT, R59, 0x40, PT ;  /* 0x000000403b00780c */ /* 0x000fe20003f44270 */
[----:B------:R-:W3:Y:S01]  /*3290*/  MUFU.TANH R31, R31 ;  /* 0x0000001f001f7308 */ /* 0x000ee20000002400 */
[----:B0-----:R-:W-:Y:S02]  /*32a0*/  FSEL R26, R26, -INF , P1 ;  /* 0xff8000001a1a7808 */ /* 0x001fe40000800000 */
[----:B------:R-:W-:-:S02]  /*32b0*/  FMNMX.FTZ R13, R36, R11, !PT ;  /* 0x0000000b240d7209 */ /* 0x000fc40007810000 */
[C---:B------:R-:W-:Y:S02]  /*32c0*/  ISETP.GT.AND P1, PT, R59.reuse, 0x41, PT ;  /* 0x000000413b00780c */ /* 0x040fe40003f24270 */
[----:B------:R-:W-:Y:S01]  /*32d0*/  FMNMX.FTZ R13, R26, R13, !PT ;  /* 0x0000000d1a0d7209 */ /* 0x000fe20007810000 */
[----:B------:R0:W-:Y:S01]  /*32e0*/  MUFU.EX2 R9, R6 ;  /* 0x0000000600097308 */ /* 0x0001e20000000800 */
[----:B-1----:R-:W-:Y:S01]  /*32f0*/  FSEL R106, R28, -INF , P1 ;  /* 0xff8000001c6a7808 */ /* 0x002fe20000800000 */
[-CC-:B------:R-:W-:Y:S01]  /*3300*/  FFMA.FTZ R28, R40, R7.reuse, -R53.reuse ;  /* 0x00000007281c7223 */ /* 0x180fe20000010835 */
[----:B------:R-:W-:Y:S01]  /*3310*/  ISETP.GT.AND P1, PT, R59, 0x49, PT ;  /* 0x000000493b00780c */ /* 0x000fe20003f24270 */
[-CC-:B------:R-:W-:Y:S01]  /*3320*/  FFMA.FTZ R40, R44, R7.reuse, -R53.reuse ;  /* 0x000000072c287223 */ /* 0x180fe20000010835 */
[-CC-:B------:R-:W-:Y:S01]  /*3330*/  FFMA.FTZ R44, R48, R7.reuse, -R53.reuse ;  /* 0x00000007302c7223 */ /* 0x180fe20000010835 */
[-CC-:B------:R-:W-:Y:S01]  /*3340*/  FFMA.FTZ R48, R52, R7.reuse, -R53.reuse ;  /* 0x0000000734307223 */ /* 0x180fe20000010835 */
[-CC-:B------:R-:W-:Y:S01]  /*3350*/  FFMA.FTZ R52, R82, R7.reuse, -R53.reuse ;  /* 0x0000000752347223 */ /* 0x180fe20000010835 */
[----:B------:R-:W1:Y:S01]  /*3360*/  MUFU.TANH R33, R33 ;  /* 0x0000002100217308 */ /* 0x000e620000002400 */
[----:B0-----:R-:W-:Y:S01]  /*3370*/  FFMA.FTZ R6, R42, R7, -R53 ;  /* 0x000000072a067223 */ /* 0x001fe20000010835 */
[----:B------:R-:W-:-:S02]  /*3380*/  FSEL R42, R27, -INF , P2 ;  /* 0xff8000001b2a7808 */ /* 0x000fc40001000000 */
[----:B------:R-:W-:Y:S02]  /*3390*/  ISETP.GT.AND P2, PT, R59, 0x48, PT ;  /* 0x000000483b00780c */ /* 0x000fe40003f44270 */
[----:B------:R-:W-:Y:S02]  /*33a0*/  FMNMX.FTZ R13, R42, R13, !PT ;  /* 0x0000000d2a0d7209 */ /* 0x000fe40007810000 */
[----:B------:R-:W0:Y:S01]  /*33b0*/  MUFU.TANH R35, R35 ;  /* 0x0000002300237308 */ /* 0x000e220000002400 */
[----:B--2---:R-:W-:Y:S02]  /*33c0*/  FSEL R108, R29, -INF , P2 ;  /* 0xff8000001d6c7808 */ /* 0x004fe40001000000 */
[----:B------:R-:W-:Y:S02]  /*33d0*/  FMNMX.FTZ R13, R106, R13, !PT ;  /* 0x0000000d6a0d7209 */ /* 0x000fe40007810000 */
[----:B------:R-:W-:Y:S02]  /*33e0*/  ISETP.GT.AND P2, PT, R59, 0x50, PT ;  /* 0x000000503b00780c */ /* 0x000fe40003f44270 */
[----:B---3--:R-:W-:Y:S01]  /*33f0*/  FSEL R110, R31, -INF , P1 ;  /* 0xff8000001f6e7808 */ /* 0x008fe20000800000 */
[----:B------:R-:W2:Y:S01]  /*3400*/  MUFU.TANH R37, R37 ;  /* 0x0000002500257308 */ /* 0x000ea20000002400 */
[----:B------:R-:W-:Y:S01]  /*3410*/  FMNMX.FTZ R13, R108, R13, !PT ;  /* 0x0000000d6c0d7209 */ /* 0x000fe20007810000 */
[----:B------:R-:W-:Y:S01]  /*3420*/  FFMA.FTZ R31, R46, R7, -R53 ;  /* 0x000000072e1f7223 */ /* 0x000fe20000010835 */
[----:B------:R-:W-:-:S02]  /*3430*/  ISETP.GT.AND P1, PT, R59, 0x51, PT ;  /* 0x000000513b00780c */ /* 0x000fc40003f24270 */
[----:B-1----:R-:W-:Y:S01]  /*3440*/  FSEL R46, R33, -INF , P2 ;  /* 0xff800000212e7808 */ /* 0x002fe20001000000 */
[--C-:B------:R-:W-:Y:S01]  /*3450*/  FFMA.FTZ R33, R54, R7, -R53.reuse ;  /* 0x0000000736217223 */ /* 0x100fe20000010835 */
[----:B------:R-:W-:Y:S01]  /*3460*/  FMNMX.FTZ R13, R110, R13, !PT ;  /* 0x0000000d6e0d7209 */ /* 0x000fe20007810000 */
[----:B------:R-:W1:Y:S01]  /*3470*/  MUFU.TANH R39, R39 ;  /* 0x0000002700277308 */ /* 0x000e620000002400 */
[----:B------:R-:W-:Y:S01]  /*3480*/  ISETP.GT.AND P2, PT, R59, 0x58, PT ;  /* 0x000000583b00780c */ /* 0x000fe20003f44270 */
[-CC-:B------:R-:W-:Y:S01]  /*3490*/  FFMA.FTZ R54, R98, R7.reuse, -R53.reuse ;  /* 0x0000000762367223 */ /* 0x180fe20000010835 */
[----:B0-----:R-:W-:Y:S01]  /*34a0*/  FSEL R112, R35, -INF , P1 ;  /* 0xff80000023707808 */ /* 0x001fe20000800000 */
[----:B------:R-:W-:Y:S01]  /*34b0*/  FFMA.FTZ R35, R100, R7, -R53 ;  /* 0x0000000764237223 */ /* 0x000fe20000010835 */
[----:B------:R-:W-:Y:S02]  /*34c0*/  FMNMX.FTZ R13, R46, R13, !PT ;  /* 0x0000000d2e0d7209 */ /* 0x000fe40007810000 */
[----:B------:R-:W-:-:S02]  /*34d0*/  CS2R R100, SRZ ;  /* 0x0000000000647805 */ /* 0x000fc4000001ff00 */
[----:B------:R-:W-:Y:S01]  /*34e0*/  ISETP.GT.AND P1, PT, R59, 0x59, PT ;  /* 0x000000593b00780c */ /* 0x000fe20003f24270 */
[----:B------:R-:W0:Y:S01]  /*34f0*/  MUFU.TANH R41, R41 ;  /* 0x0000002900297308 */ /* 0x000e220000002400 */
[----:B--2---:R-:W-:Y:S01]  /*3500*/  FSEL R114, R37, -INF , P2 ;  /* 0xff80000025727808 */ /* 0x004fe20001000000 */
[--C-:B------:R-:W-:Y:S01]  /*3510*/  FFMA.FTZ R37, R58, R7, -R53.reuse ;  /* 0x000000073a257223 */ /* 0x100fe20000010835 */
[----:B------:R-:W-:Y:S01]  /*3520*/  FMNMX.FTZ R13, R112, R13, !PT ;  /* 0x0000000d700d7209 */ /* 0x000fe20007810000 */
[--C-:B------:R-:W-:Y:S01]  /*3530*/  FFMA.FTZ R58, R96, R7, -R53.reuse ;  /* 0x00000007603a7223 */ /* 0x100fe20000010835 */
[----:B------:R-:W-:Y:S02]  /*3540*/  ISETP.GT.AND P2, PT, R59, 0x60, PT ;  /* 0x000000603b00780c */ /* 0x000fe40003f44270 */
[----:B------:R-:W-:Y:S02]  /*3550*/  CS2R R98, SRZ ;  /* 0x0000000000627805 */ /* 0x000fe4000001ff00 */
[----:B------:R-:W-:Y:S01]  /*3560*/  FMNMX.FTZ R13, R114, R13, !PT ;  /* 0x0000000d720d7209 */ /* 0x000fe20007810000 */
[----:B------:R-:W2:Y:S01]  /*3570*/  MUFU.TANH R43, R43 ;  /* 0x0000002b002b7308 */ /* 0x000ea20000002400 */
[----:B-1----:R-:W-:Y:S01]  /*3580*/  FSEL R116, R39, -INF , P1 ;  /* 0xff80000027747808 */ /* 0x002fe20000800000 */
[-CC-:B------:R-:W-:Y:S01]  /*3590*/  FFMA.FTZ R39, R66, R7.reuse, -R53.reuse ;  /* 0x0000000742277223 */ /* 0x180fe20000010835 */
[----:B------:R-:W-:Y:S01]  /*35a0*/  ISETP.GT.AND P1, PT, R59, 0x61, PT ;  /* 0x000000613b00780c */ /* 0x000fe20003f24270 */
[----:B------:R-:W-:Y:S01]  /*35b0*/  FFMA.FTZ R66, R74, R7, -R53 ;  /* 0x000000074a427223 */ /* 0x000fe20000010835 */
[----:B------:R-:W-:-:S02]  /*35c0*/  FMNMX.FTZ R13, R116, R13, !PT ;  /* 0x0000000d740d7209 */ /* 0x000fc40007810000 */
[----:B------:R-:W-:Y:S01]  /*35d0*/  CS2R R96, SRZ ;  /* 0x0000000000607805 */ /* 0x000fe2000001ff00 */
[----:B------:R-:W1:Y:S01]  /*35e0*/  MUFU.TANH R45, R45 ;  /* 0x0000002d002d7308 */ /* 0x000e620000002400 */
[----:B0-----:R-:W-:Y:S01]  /*35f0*/  FSEL R118, R41, -INF , P2 ;  /* 0xff80000029767808 */ /* 0x001fe20001000000 */
[----:B------:R-:W-:Y:S01]  /*3600*/  FFMA.FTZ R41, R70, R7, -R53 ;  /* 0x0000000746297223 */ /* 0x000fe20000010835 */
[----:B------:R-:W-:Y:S02]  /*3610*/  ISETP.GT.AND P2, PT, R59, 0x68, PT ;  /* 0x000000683b00780c */ /* 0x000fe40003f44270 */
[----:B------:R-:W-:-:S03]  /*3620*/  FMNMX.FTZ R13, R118, R13, !PT ;  /* 0x0000000d760d7209 */ /* 0x000fc60007810000 */
[----:B------:R-:W0:Y:S01]  /*3630*/  MUFU.TANH R47, R47 ;  /* 0x0000002f002f7308 */ /* 0x000e220000002400 */
[----:B--2---:R-:W-:Y:S01]  /*3640*/  FSEL R120, R43, -INF , P1 ;  /* 0xff8000002b787808 */ /* 0x004fe20000800000 */
[----:B------:R-:W-:Y:S01]  /*3650*/  FFMA.FTZ R43, R78, R7, -R53 ;  /* 0x000000074e2b7223 */ /* 0x000fe20000010835 */
[----:B------:R-:W-:Y:S02]  /*3660*/  ISETP.GT.AND P1, PT, R59, 0x69, PT ;  /* 0x000000693b00780c */ /* 0x000fe40003f24270 */
[----:B------:R-:W-:-:S03]  /*3670*/  FMNMX.FTZ R13, R120, R13, !PT ;  /* 0x0000000d780d7209 */ /* 0x000fc60007810000 */
[----:B------:R-:W2:Y:S01]  /*3680*/  MUFU.TANH R49, R49 ;  /* 0x0000003100317308 */ /* 0x000ea20000002400 */
[----:B-1----:R-:W-:Y:S01]  /*3690*/  FSEL R122, R45, -INF , P2 ;  /* 0xff8000002d7a7808 */ /* 0x002fe20001000000 */
[----:B------:R-:W-:Y:S01]  /*36a0*/  FFMA.FTZ R45, R86, R7, -R53 ;  /* 0x00000007562d7223 */ /* 0x000fe20000010835 */
[----:B------:R-:W-:Y:S02]  /*36b0*/  ISETP.GT.AND P2, PT, R59, 0x70, PT ;  /* 0x000000703b00780c */ /* 0x000fe40003f44270 */
[----:B------:R-:W-:-:S03]  /*36c0*/  FMNMX.FTZ R13, R122, R13, !PT ;  /* 0x0000000d7a0d7209 */ /* 0x000fc60007810000 */
[----:B------:R-:W1:Y:S01]  /*36d0*/  MUFU.TANH R51, R51 ;  /* 0x0000003300337308 */ /* 0x000e620000002400 */
[----:B0-----:R-:W-:Y:S01]  /*36e0*/  FSEL R124, R47, -INF , P1 ;  /* 0xff8000002f7c7808 */ /* 0x001fe20000800000 */
[--C-:B------:R-:W-:Y:S01]  /*36f0*/  FFMA.FTZ R47, R94, R7, -R53.reuse ;  /* 0x000000075e2f7223 */ /* 0x100fe20000010835 */
[----:B------:R-:W-:Y:S02]  /*3700*/  ISETP.GT.AND P1, PT, R59, 0x71, PT ;  /* 0x000000713b00780c */ /* 0x000fe40003f24270 */
[----:B------:R-:W-:Y:S02]  /*3710*/  CS2R R94, SRZ ;  /* 0x00000000005e7805 */ /* 0x000fe4000001ff00 */
[----:B------:R-:W-:Y:S01]  /*3720*/  FMNMX.FTZ R13, R124, R13, !PT ;  /* 0x0000000d7c0d7209 */ /* 0x000fe20007810000 */
[----:B------:R-:W0:Y:S01]  /*3730*/  MUFU.TANH R57, R57 ;  /* 0x0000003900397308 */ /* 0x000e220000002400 */
[----:B--2---:R-:W-:Y:S01]  /*3740*/  FSEL R126, R49, -INF , P2 ;  /* 0xff800000317e7808 */ /* 0x004fe20001000000 */
[-CC-:B------:R-:W-:Y:S01]  /*3750*/  FFMA.FTZ R49, R60, R7.reuse, -R53.reuse ;  /* 0x000000073c317223 */ /* 0x180fe20000010835 */
[----:B------:R-:W-:Y:S01]  /*3760*/  ISETP.GT.AND P2, PT, R59, 0x78, PT ;  /* 0x000000783b00780c */ /* 0x000fe20003f44270 */
[----:B------:R-:W-:Y:S01]  /*3770*/  FFMA.FTZ R53, R102, R7, -R53 ;  /* 0x0000000766357223 */ /* 0x000fe20000010835 */
[----:B------:R-:W-:-:S02]  /*3780*/  FMNMX.FTZ R13, R126, R13, !PT ;  /* 0x0000000d7e0d7209 */ /* 0x000fc40007810000 */
[----:B------:R-:W-:Y:S01]  /*3790*/  CS2R R102, SRZ ;  /* 0x0000000000667805 */ /* 0x000fe2000001ff00 */
[----:B------:R-:W2:Y:S01]  /*37a0*/  MUFU.TANH R61, R61 ;  /* 0x0000003d003d7308 */ /* 0x000ea20000002400 */
[----:B-1----:R-:W-:Y:S02]  /*37b0*/  FSEL R128, R51, -INF , P1 ;  /* 0xff80000033807808 */ /* 0x002fe40000800000 */
[----:B------:R-:W-:Y:S02]  /*37c0*/  ISETP.GT.AND P1, PT, R59, 0x79, PT ;  /* 0x000000793b00780c */ /* 0x000fe40003f24270 */
[----:B------:R-:W-:-:S03]  /*37d0*/  FMNMX.FTZ R13, R128, R13, !PT ;  /* 0x0000000d800d7209 */ /* 0x000fc60007810000 */
[----:B------:R1:W-:Y:S01]  /*37e0*/  MUFU.EX2 R11, R6 ;  /* 0x00000006000b7308 */ /* 0x0003e20000000800 */
[----:B0-----:R-:W-:-:S04]  /*37f0*/  FSEL R130, R57, -INF , P2 ;  /* 0xff80000039827808 */ /* 0x001fc80001000000 */
[----:B------:R-:W-:-:S03]  /*3800*/  FMNMX.FTZ R13, R130, R13, !PT ;  /* 0x0000000d820d7209 */ /* 0x000fc60007810000 */
[----:B------:R-:W-:Y:S01]  /*3810*/  MUFU.EX2 R55, R55 ;  /* 0x0000003700377308 */ /* 0x000fe20000000800 */
[----:B--2---:R-:W-:-:S04]  /*3820*/  FSEL R132, R61, -INF , P1 ;  /* 0xff8000003d847808 */ /* 0x004fc80000800000 */
[----:B------:R-:W-:-:S03]  /*3830*/  FMNMX.FTZ R13, R132, R13, !PT ;  /* 0x0000000d840d7209 */ /* 0x000fc60007810000 */
[----:B------:R-:W0:Y:S02]  /*3840*/  MUFU.EX2 R72, R72 ;  /* 0x0000004800487308 */ /* 0x000e240000000800 */
[----:B-1----:R-:W1:Y:S06]  /*3850*/  SHFL.BFLY PT, R6, R13, 0x2, 0x1f ;  /* 0x0c401f000d067f89 */ /* 0x002e6c00000e0000 */
[----:B------:R-:W2:Y:S08]  /*3860*/  MUFU.EX2 R30, R30 ;  /* 0x0000001e001e7308 */ /* 0x000eb00000000800 */
[----:B------:R-:W3:Y:S08]  /*3870*/  MUFU.EX2 R14, R14 ;  /* 0x0000000e000e7308 */ /* 0x000ef00000000800 */
        /* <DEDUP_REMOVED lines=22> */
[----:B0-----:R-:W-:Y:S01]  /*39e0*/  FADD.FTZ R26, R55, R72 ;  /* 0x00000048371a7221 */ /* 0x001fe20000010000 */
[-CC-:B------:R-:W-:Y:S01]  /*39f0*/  FFMA.FTZ R10, R34, R7.reuse, -R13.reuse ;  /* 0x00000007220a7223 */ /* 0x180fe2000001080d */
[-CC-:B------:R-:W-:Y:S01]  /*3a00*/  FFMA.FTZ R57, R90, R7.reuse, -R13.reuse ;  /* 0x000000075a397223 */ /* 0x180fe2000001080d */
[-CC-:B------:R-:W-:Y:S01]  /*3a10*/  FFMA.FTZ R32, R32, R7.reuse, -R13.reuse ;  /* 0x0000000720207223 */ /* 0x180fe2000001080d */
[----:B------:R-:W0:Y:S01]  /*3a20*/  MUFU.EX2 R4, R4 ;  /* 0x0000000400047308 */ /* 0x000e220000000800 */
[----:B------:R-:W-:Y:S01]  /*3a30*/  FADD.FTZ R25, R3, R26 ;  /* 0x0000001a03197221 */ /* 0x000fe20000010000 */
[-CC-:B------:R-:W-:Y:S01]  /*3a40*/  FFMA.FTZ R61, R20, R7.reuse, -R13.reuse ;  /* 0x00000007143d7223 */ /* 0x180fe2000001080d */
[-CC-:B------:R-:W-:Y:S01]  /*3a50*/  FFMA.FTZ R20, R38, R7.reuse, -R13.reuse ;  /* 0x0000000726147223 */ /* 0x180fe2000001080d */
[----:B------:R-:W-:Y:S01]  /*3a60*/  FFMA.FTZ R65, R104, R7, -R13 ;  /* 0x0000000768417223 */ /* 0x000fe2000001080d */
[----:B--2---:R-:W-:Y:S01]  /*3a70*/  FADD.FTZ R26, R30, R25 ;  /* 0x000000191e1a7221 */ /* 0x004fe20000010000 */
[----:B---3--:R-:W-:Y:S01]  /*3a80*/  F2FP.BF16.F32.PACK_AB R25, R14, R5 ;  /* 0x000000050e19723e */ /* 0x008fe200000010ff */
        /* <DEDUP_REMOVED lines=20> */
[-CC-:B------:R-:W-:Y:S01]  /*3bd0*/  FFMA.FTZ R130, R130, R7.reuse, -R13.reuse ;  /* 0x0000000782827223 */ /* 0x180fe2000001080d */
[----:B------:R-:W-:Y:S01]  /*3be0*/  FFMA.FTZ R132, R132, R7, -R13 ;  /* 0x0000000784847223 */ /* 0x000fe2000001080d */
[----:B------:R-:W-:-:S02]  /*3bf0*/  F2FP.BF16.F32.PACK_AB R13, R72, R55 ;  /* 0x00000037480d723e */ /* 0x000fc400000010ff */
[----:B------:R-:W-:Y:S02]  /*3c00*/  CS2R R110, SRZ ;  /* 0x00000000006e7805 */ /* 0x000fe4000001ff00 */
[----:B------:R-:W-:Y:S01]  /*3c10*/  CS2R R106, SRZ ;  /* 0x00000000006a7805 */ /* 0x000fe2000001ff00 */
[----:B------:R-:W1:Y:S01]  /*3c20*/  MUFU.EX2 R64, R64 ;  /* 0x0000004000407308 */ /* 0x000e620000000800 */
[----:B--2---:R-:W-:Y:S01]  /*3c30*/  FADD.FTZ R12, R60, R15 ;  /* 0x0000000f3c0c7221 */ /* 0x004fe20000010000 */
[----:B------:R-:W-:Y:S01]  /*3c40*/  FADD.FTZ R15, R5, R26 ;  /* 0x0000001a050f7221 */ /* 0x000fe20000010000 */
[----:B------:R-:W-:Y:S02]  /*3c50*/  CS2R R104, SRZ ;  /* 0x0000000000687805 */ /* 0x000fe4000001ff00 */
[----:B------:R-:W-:Y:S01]  /*3c60*/  CS2R R90, SRZ ;  /* 0x00000000005a7805 */ /* 0x000fe2000001ff00 */
[----:B------:R-:W-:Y:S01]  /*3c70*/  FADD.FTZ R26, R14, R15 ;  /* 0x0000000f0e1a7221 */ /* 0x000fe20000010000 */
[----:B------:R-:W-:Y:S01]  /*3c80*/  F2FP.BF16.F32.PACK_AB R15, R30, R3 ;  /* 0x000000031e0f723e */ /* 0x000fe200000010ff */
[----:B------:R-:W2:Y:S01]  /*3c90*/  MUFU.EX2 R63, R63 ;  /* 0x0000003f003f7308 */ /* 0x000ea20000000800 */
[----:B0-----:R-:W-:Y:S01]  /*3ca0*/  FADD.FTZ R27, R59, R12 ;  /* 0x0000000c3b1b7221 */ /* 0x001fe20000010000 */
[----:B------:R-:W-:-:S06]  /*3cb0*/  F2FP.BF16.F32.PACK_AB R14, R60, R51 ;  /* 0x000000333c0e723e */ /* 0x000fcc00000010ff */
[----:B------:R-:W0:Y:S01]  /*3cc0*/  MUFU.EX2 R68, R68 ;  /* 0x0000004400447308 */ /* 0x000e220000000800 */
[----:B-1----:R-:W-:Y:S01]  /*3cd0*/  FADD.FTZ R12, R64, R27 ;  /* 0x0000001b400c7221 */ /* 0x002fe20000010000 */
[----:B------:R-:W-:-:S04]  /*3ce0*/  FADD.FTZ R27, R9, R26 ;  /* 0x0000001a091b7221 */ /* 0x000fc80000010000 */
[C---:B------:R-:W-:Y:S01]  /*3cf0*/  FADD.FTZ R26, R24.reuse, R27 ;  /* 0x0000001b181a7221 */ /* 0x040fe20000010000 */
[----:B------:R-:W-:Y:S01]  /*3d00*/  F2FP.BF16.F32.PACK_AB R27, R24, R9 ;  /* 0x00000009181b723e */ /* 0x000fe200000010ff */
[----:B------:R-:W1:Y:S01]  /*3d10*/  MUFU.EX2 R10, R10 ;  /* 0x0000000a000a7308 */ /* 0x000e620000000800 */
[----:B--2---:R-:W-:Y:S01]  /*3d20*/  FADD.FTZ R5, R63, R12 ;  /* 0x0000000c3f057221 */ /* 0x004fe20000010000 */
[----:B------:R-:W-:Y:S01]  /*3d30*/  F2FP.BF16.F32.PACK_AB R12, R4, R29 ;  /* 0x0000001d040c723e */ /* 0x000fe200000010ff */
[----:B------:R-:W-:Y:S01]  /*3d40*/  FADD.FTZ R9, R11, R26 ;  /* 0x0000001a0b097221 */ /* 0x000fe20000010000 */
[----:B------:R-:W-:Y:S02]  /*3d50*/  F2FP.BF16.F32.PACK_AB R29, R28, R11 ;  /* 0x0000000b1c1d723e */ /* 0x000fe400000010ff */
[----:B------:R-:W-:Y:S01]  /*3d60*/  F2FP.BF16.F32.PACK_AB R24, R64, R59 ;  /* 0x0000003b4018723e */ /* 0x000fe200000010ff */
[----:B------:R-:W-:Y:S01]  /*3d70*/  FADD.FTZ R30, R28, R9 ;  /* 0x000000091c1e7221 */ /* 0x000fe20000010000 */
[----:B------:R-:W2:Y:S01]  /*3d80*/  MUFU.EX2 R57, R57 ;  /* 0x0000003900397308 */ /* 0x000ea20000000800 */
[----:B0-----:R-:W-:Y:S01]  /*3d90*/  FADD.FTZ R5, R68, R5 ;  /* 0x0000000544057221 */ /* 0x001fe20000010000 */
[----:B------:R0:W-:Y:S01]  /*3da0*/  STSM.16.M88.4 [R16+0x21800], R12 ;  /* 0x0218000c10007844 */ /* 0x0001e20000000200 */
[----:B------:R-:W-:Y:S01]  /*3db0*/  FADD.FTZ R9, R31, R30 ;  /* 0x0000001e1f097221 */ /* 0x000fe20000010000 */
[----:B------:R-:W-:-:S02]  /*3dc0*/  F2FP.BF16.F32.PACK_AB R31, R40, R31 ;  /* 0x0000001f281f723e */ /* 0x000fc400000010ff */
[----:B------:R-:W-:Y:S01]  /*3dd0*/  F2FP.BF16.F32.PACK_AB R26, R68, R63 ;  /* 0x0000003f441a723e */ /* 0x000fe200000010ff */
[----:B------:R-:W-:Y:S01]  /*3de0*/  FADD.FTZ R30, R40, R9 ;  /* 0x00000009281e7221 */ /* 0x000fe20000010000 */
[----:B------:R-:W3:Y:S01]  /*3df0*/  MUFU.EX2 R32, R32 ;  /* 0x0000002000207308 */ /* 0x000ee20000000800 */
[----:B-1----:R-:W-:Y:S02]  /*3e00*/  FADD.FTZ R4, R10, R5 ;  /* 0x000000050a047221 */ /* 0x002fe40000010000 */
[----:B------:R-:W-:Y:S01]  /*3e10*/  FADD.FTZ R9, R21, R30 ;  /* 0x0000001e15097221 */ /* 0x000fe20000010000 */
[----:B------:R-:W-:Y:S03]  /*3e20*/  STSM.16.M88.4 [R22], R24 ;  /* 0x0000001816007844 */ /* 0x000fe60000000200 */
[----:B------:R-:W-:Y:S01]  /*3e30*/  FADD.FTZ R40, R44, R9 ;  /* 0x000000092c287221 */ /* 0x000fe20000010000 */
[----:B------:R-:W1:Y:S01]  /*3e40*/  MUFU.EX2 R61, R61 ;  /* 0x0000003d003d7308 */ /* 0x000e620000000800 */
[C---:B--2---:R-:W-:Y:S01]  /*3e50*/  FADD.FTZ R5, R57.reuse, R4 ;  /* 0x0000000439057221 */ /* 0x044fe20000010000 */
[----:B------:R-:W-:-:S02]  /*3e60*/  F2FP.BF16.F32.PACK_AB R28, R57, R10 ;  /* 0x0000000a391c723e */ /* 0x000fc400000010ff */
[----:B0-----:R-:W-:-:S04]  /*3e70*/  F2FP.BF16.F32.PACK_AB R13, R44, R21 ;  /* 0x000000152c0d723e */ /* 0x001fc800000010ff */
[----:B------:R-:W0:Y:S01]  /*3e80*/  MUFU.EX2 R20, R20 ;  /* 0x0000001400147308 */ /* 0x000e220000000800 */
[----:B---3--:R-:W-:-:S07]  /*3e90*/  FADD.FTZ R4, R32, R5 ;  /* 0x0000000520047221 */ /* 0x008fce0000010000 */
[----:B------:R-:W2:Y:S01]  /*3ea0*/  MUFU.EX2 R65, R65 ;  /* 0x0000004100417308 */ /* 0x000ea20000000800 */
[C---:B-1----:R-:W-:Y:S01]  /*3eb0*/  FADD.FTZ R5, R61.reuse, R4 ;  /* 0x000000043d057221 */ /* 0x042fe20000010000 */
[----:B------:R-:W-:-:S05]  /*3ec0*/  F2FP.BF16.F32.PACK_AB R30, R61, R32 ;  /* 0x000000203d1e723e */ /* 0x000fca00000010ff */
[----:B------:R1:W-:Y:S01]  /*3ed0*/  STSM.16.M88.4 [R18], R28 ;  /* 0x0000001c12007844 */ /* 0x0003e20000000200 */
[----:B------:R-:W3:Y:S01]  /*3ee0*/  MUFU.EX2 R36, R36 ;  /* 0x0000002400247308 */ /* 0x000ee20000000800 */
[----:B0-----:R-:W-:-:S07]  /*3ef0*/  FADD.FTZ R4, R20, R5 ;  /* 0x0000000514047221 */ /* 0x001fce0000010000 */
[----:B------:R-:W0:Y:S01]  /*3f00*/  MUFU.EX2 R33, R33 ;  /* 0x0000002100217308 */ /* 0x000e220000000800 */
[C---:B--2---:R-:W-:Y:S01]  /*3f10*/  FADD.FTZ R9, R65.reuse, R4 ;  /* 0x0000000441097221 */ /* 0x044fe20000010000 */
[----:B------:R-:W-:Y:S01]  /*3f20*/  F2FP.BF16.F32.PACK_AB R12, R65, R20 ;  /* 0x00000014410c723e */ /* 0x000fe200000010ff */
[----:B------:R-:W-:Y:S01]  /*3f30*/  IMAD.MOV.U32 R20, RZ, RZ, R136 ;  /* 0x000000ffff147224 */ /* 0x000fe200078e0088 */
[----:B-1----:R-:W1:Y:S04]  /*3f40*/  @P4 LDC R31, c[0x0][0x450] ;  /* 0x00011400ff1f4b82 */ /* 0x002e680000000800 */
[----:B------:R-:W2:Y:S01]  /*3f50*/  MUFU.EX2 R69, R69 ;  /* 0x0000004500457308 */ /* 0x000ea20000000800 */
[----:B---3--:R-:W-:-:S07]  /*3f60*/  FADD.FTZ R4, R36, R9 ;  /* 0x0000000924047221 */ /* 0x008fce0000010000 */
[----:B------:R-:W3:Y:S01]  /*3f70*/  MUFU.EX2 R48, R48 ;  /* 0x0000003000307308 */ /* 0x000ee20000000800 */
[----:B0-----:R-:W-:-:S07]  /*3f80*/  FADD.FTZ R9, R33, R40 ;  /* 0x0000002821097221 */ /* 0x001fce0000010000 */
[----:B------:R-:W0:Y:S01]  /*3f90*/  MUFU.EX2 R34, R34 ;  /* 0x0000002200227308 */ /* 0x000e220000000800 */
[C---:B--2---:R-:W-:Y:S01]  /*3fa0*/  FADD.FTZ R11, R69.reuse, R4 ;  /* 0x00000004450b7221 */ /* 0x044fe20000010000 */
[----:B------:R-:W-:-:S06]  /*3fb0*/  F2FP.BF16.F32.PACK_AB R14, R69, R36 ;  /* 0x00000024450e723e */ /* 0x000fcc00000010ff */
[----:B------:R-:W2:Y:S01]  /*3fc0*/  MUFU.EX2 R37, R37 ;  /* 0x0000002500257308 */ /* 0x000ea20000000800 */
[C---:B---3--:R-:W-:Y:S01]  /*3fd0*/  FADD.FTZ R4, R48.reuse, R9 ;  /* 0x0000000930047221 */ /* 0x048fe20000010000 */
[----:B------:R-:W-:Y:S02]  /*3fe0*/  F2FP.BF16.F32.PACK_AB R15, R48, R33 ;  /* 0x00000021300f723e */ /* 0x000fe400000010ff */
[----:B------:R-:W3:Y:S03]  /*3ff0*/  @P4 LDC R33, c[0x0][0x44c] ;  /* 0x00011300ff214b82 */ /* 0x000ee60000000800 */
[----:B------:R4:W-:Y:S01]  /*4000*/  STSM.16.M88.4 [R17], R12 ;  /* 0x0000000c11007844 */ /* 0x0009e20000000200 */
[----:B------:R-:W5:Y:S01]  /*4010*/  MUFU.EX2 R67, R67 ;  /* 0x0000004300437308 */ /* 0x000f620000000800 */
[----:B0-----:R-:W-:-:S07]  /*4020*/  FADD.FTZ R10, R34, R11 ;  /* 0x0000000b220a7221 */ /* 0x001fce0000010000 */
[----:B------:R-:W0:Y:S01]  /*4030*/  MUFU.EX2 R56, R56 ;  /* 0x0000003800387308 */ /* 0x000e220000000800 */
[----:B--2---:R-:W-:-:S07]  /*4040*/  FADD.FTZ R11, R37, R4 ;  /* 0x00000004250b7221 */ /* 0x004fce0000010000 */
[----:B------:R2:W1:Y:S01]  /*4050*/  MUFU.EX2 R0, R108 ;  /* 0x0000006c00007308 */ /* 0x0004620000000800 */
[C---:B-----5:R-:W-:Y:S01]  /*4060*/  FADD.FTZ R21, R67.reuse, R10 ;  /* 0x0000000a43157221 */ /* 0x060fe20000010000 */
[----:B----4-:R-:W-:Y:S01]  /*4070*/  F2FP.BF16.F32.PACK_AB R12, R67, R34 ;  /* 0x00000022430c723e */ /* 0x010fe200000010ff */
[----:B---3--:R-:W-:-:S05]  /*4080*/  @P4 IMAD.HI.U32 R28, R136, R33, RZ ;  /* 0x00000021881c4227 */ /* 0x008fca00078e00ff */
[----:B------:R-:W3:Y:S01]  /*4090*/  MUFU.EX2 R39, R39 ;  /* 0x0000002700277308 */ /* 0x000ee20000000800 */
[C---:B0-----:R-:W-:Y:S01]  /*40a0*/  FADD.FTZ R4, R56.reuse, R11 ;  /* 0x0000000b38047221 */ /* 0x041fe20000010000 */
[----:B------:R-:W-:Y:S02]  /*40b0*/  F2FP.BF16.F32.PACK_AB R13, R56, R37 ;  /* 0x00000025380d723e */ /* 0x000fe400000010ff */
[----:B--2---:R-:W-:Y:S02]  /*40c0*/  CS2R R108, SRZ ;  /* 0x00000000006c7805 */ /* 0x004fe4000001ff00 */
[----:B-1----:R-:W-:Y:S02]  /*40d0*/  @P4 SHF.R.U32.HI R20, RZ, R31, R28 ;  /* 0x0000001fff144219 */ /* 0x002fe4000001161c */
[----:B------:R-:W0:Y:S01]  /*40e0*/  MUFU.EX2 R71, R71 ;  /* 0x0000004700477308 */ /* 0x000e220000000800 */
[----:B------:R-:W-:-:S07]  /*40f0*/  FADD.FTZ R10, R0, R21 ;  /* 0x00000015000a7221 */ /* 0x000fce0000010000 */
[----:B------:R-:W1:Y:S01]  /*4100*/  MUFU.EX2 R62, R62 ;  /* 0x0000003e003e7308 */ /* 0x000e620000000800 */
[----:B---3--:R-:W-:-:S07]  /*4110*/  FADD.FTZ R11, R39, R4 ;  /* 0x00000004270b7221 */ /* 0x008fce0000010000 */
[----:B------:R-:W2:Y:S01]  /*4120*/  MUFU.EX2 R38, R38 ;  /* 0x0000002600267308 */ /* 0x000ea20000000800 */
[C---:B0-----:R-:W-:Y:S01]  /*4130*/  FADD.FTZ R21, R71.reuse, R10 ;  /* 0x0000000a47157221 */ /* 0x041fe20000010000 */
[----:B------:R-:W-:-:S06]  /*4140*/  F2FP.BF16.F32.PACK_AB R14, R71, R0 ;  /* 0x00000000470e723e */ /* 0x000fcc00000010ff */
[----:B------:R-:W0:Y:S01]  /*4150*/  MUFU.EX2 R41, R41 ;  /* 0x0000002900297308 */ /* 0x000e220000000800 */
[C---:B-1----:R-:W-:Y:S01]  /*4160*/  FADD.FTZ R4, R62.reuse, R11 ;  /* 0x0000000b3e047221 */ /* 0x042fe20000010000 */
[----:B------:R-:W-:-:S05]  /*4170*/  F2FP.BF16.F32.PACK_AB R15, R62, R39 ;  /* 0x000000273e0f723e */ /* 0x000fca00000010ff */
[----:B------:R1:W-:Y:S01]  /*4180*/  STSM.16.M88.4 [R16+0x27800], R12 ;  /* 0x0278000c10007844 */ /* 0x0003e20000000200 */
[----:B------:R3:W4:Y:S01]  /*4190*/  MUFU.EX2 R55, R112 ;  /* 0x0000007000377308 */ /* 0x0007220000000800 */
[----:B--2---:R-:W-:-:S07]  /*41a0*/  FADD.FTZ R0, R38, R21 ;  /* 0x0000001526007221 */ /* 0x004fce0000010000 */
[----:B------:R-:W2:Y:S01]  /*41b0*/  MUFU.EX2 R66, R66 ;  /* 0x0000004200427308 */ /* 0x000ea20000000800 */
[----:B0-----:R-:W-:Y:S01]  /*41c0*/  FADD.FTZ R21, R41, R4 ;  /* 0x0000000429157221 */ /* 0x001fe20000010000 */
[----:B---3--:R-:W-:-:S06]  /*41d0*/  CS2R R112, SRZ ;  /* 0x0000000000707805 */ /* 0x008fcc000001ff00 */
[----:B------:R0:W3:Y:S01]  /*41e0*/  MUFU.EX2 R3, R114 ;  /* 0x0000007200037308 */ /* 0x0000e20000000800 */
[C---:B----4-:R-:W-:Y:S01]  /*41f0*/  FADD.FTZ R0, R55.reuse, R0 ;  /* 0x0000000037007221 */ /* 0x050fe20000010000 */
[----:B------:R-:W-:-:S06]  /*4200*/  F2FP.BF16.F32.PACK_AB R24, R55, R38 ;  /* 0x000000263718723e */ /* 0x000fcc00000010ff */
[----:B------:R-:W4:Y:S01]  /*4210*/  MUFU.EX2 R43, R43 ;  /* 0x0000002b002b7308 */ /* 0x000f220000000800 */
[C---:B--2---:R-:W-:Y:S01]  /*4220*/  FADD.FTZ R4, R66.reuse, R21 ;  /* 0x0000001542047221 */ /* 0x044fe20000010000 */
[----:B------:R-:W-:Y:S02]  /*4230*/  F2FP.BF16.F32.PACK_AB R25, R66, R41 ;  /* 0x000000294219723e */ /* 0x000fe400000010ff */
[----:B0-----:R-:W-:-:S04]  /*4240*/  CS2R R114, SRZ ;  /* 0x0000000000727805 */ /* 0x001fc8000001ff00 */
[----:B------:R-:W0:Y:S01]  /*4250*/  MUFU.EX2 R116, R116 ;  /* 0x0000007400747308 */ /* 0x000e220000000800 */
[----:B---3--:R-:W-:-:S07]  /*4260*/  FADD.FTZ R21, R3, R0 ;  /* 0x0000000003157221 */ /* 0x008fce0000010000 */
[----:B------:R-:W2:Y:S01]  /*4270*/  MUFU.EX2 R52, R52 ;  /* 0x0000003400347308 */ /* 0x000ea20000000800 */
[----:B----4-:R-:W-:-:S07]  /*4280*/  FADD.FTZ R27, R43, R4 ;  /* 0x000000042b1b7221 */ /* 0x010fce0000010000 */
[----:B------:R-:W3:Y:S01]  /*4290*/  MUFU.EX2 R118, R118 ;  /* 0x0000007600767308 */ /* 0x000ee20000000800 */
[C---:B0-----:R-:W-:Y:S01]  /*42a0*/  FADD.FTZ R21, R116.reuse, R21 ;  /* 0x0000001574157221 */ /* 0x041fe20000010000 */
[----:B------:R-:W-:Y:S02]  /*42b0*/  F2FP.BF16.F32.PACK_AB R26, R116, R3 ;  /* 0x00000003741a723e */ /* 0x000fe400000010ff */
[----:B------:R-:W-:-:S04]  /*42c0*/  CS2R R116, SRZ ;  /* 0x0000000000747805 */ /* 0x000fc8000001ff00 */
[----:B------:R-:W0:Y:S01]  /*42d0*/  MUFU.EX2 R45, R45 ;  /* 0x0000002d002d7308 */ /* 0x000e220000000800 */
[C---:B--2---:R-:W-:Y:S01]  /*42e0*/  FADD.FTZ R0, R52.reuse, R27 ;  /* 0x0000001b34007221 */ /* 0x044fe20000010000 */
[----:B------:R-:W-:-:S05]  /*42f0*/  F2FP.BF16.F32.PACK_AB R27, R52, R43 ;  /* 0x0000002b341b723e */ /* 0x000fca00000010ff */
[----:B------:R2:W-:Y:S01]  /*4300*/  STSM.16.M88.4 [R23], R24 ;  /* 0x0000001817007844 */ /* 0x0005e20000000200 */
[----:B------:R4:W5:Y:S01]  /*4310*/  MUFU.EX2 R5, R120 ;  /* 0x0000007800057308 */ /* 0x0009620000000800 */
[----:B---3--:R-:W-:-:S07]  /*4320*/  FADD.FTZ R4, R118, R21 ;  /* 0x0000001576047221 */ /* 0x008fce0000010000 */
[----:B------:R-:W3:Y:S01]  /*4330*/  MUFU.EX2 R50, R50 ;  /* 0x0000003200327308 */ /* 0x000ee20000000800 */
[----:B0-----:R-:W-:Y:S01]  /*4340*/  FADD.FTZ R21, R45, R0 ;  /* 0x000000002d157221 */ /* 0x001fe20000010000 */
[----:B----4-:R-:W-:-:S06]  /*4350*/  CS2R R120, SRZ ;  /* 0x0000000000787805 */ /* 0x010fcc000001ff00 */
[----:B------:R-:W0:Y:S01]  /*4360*/  MUFU.EX2 R47, R47 ;  /* 0x0000002f002f7308 */ /* 0x000e220000000800 */
[C---:B-----5:R-:W-:Y:S01]  /*4370*/  FADD.FTZ R29, R5.reuse, R4 ;  /* 0x00000004051d7221 */ /* 0x060fe20000010000 */
[----:B-1----:R-:W-:Y:S02]  /*4380*/  F2FP.BF16.F32.PACK_AB R12, R5, R118 ;  /* 0x00000076050c723e */ /* 0x002fe400000010ff */
[----:B------:R-:W-:-:S04]  /*4390*/  CS2R R118, SRZ ;  /* 0x0000000000767805 */ /* 0x000fc8000001ff00 */
[----:B------:R-:W1:Y:S01]  /*43a0*/  MUFU.EX2 R54, R54 ;  /* 0x0000003600367308 */ /* 0x000e620000000800 */
[----:B---3--:R-:W-:-:S07]  /*43b0*/  FADD.FTZ R4, R50, R21 ;  /* 0x0000001532047221 */ /* 0x008fce0000010000 */
[----:B------:R-:W3:Y:S01]  /*43c0*/  MUFU.EX2 R122, R122 ;  /* 0x0000007a007a7308 */ /* 0x000ee20000000800 */
[----:B0-----:R-:W-:-:S07]  /*43d0*/  FADD.FTZ R13, R47, R4 ;  /* 0x000000042f0d7221 */ /* 0x001fce0000010000 */
[----:B------:R-:W0:Y:S01]  /*43e0*/  MUFU.EX2 R49, R49 ;  /* 0x0000003100317308 */ /* 0x000e220000000800 */
[----:B-1----:R-:W-:Y:S01]  /*43f0*/  FADD.FTZ R4, R54, R13 ;  /* 0x0000000d36047221 */ /* 0x002fe20000010000 */
[----:B------:R-:W-:-:S06]  /*4400*/  F2FP.BF16.F32.PACK_AB R13, R50, R45 ;  /* 0x0000002d320d723e */ /* 0x000fcc00000010ff */
[----:B------:R1:W4:Y:S01]  /*4410*/  MUFU.EX2 R9, R124 ;  /* 0x0000007c00097308 */ /* 0x0003220000000800 */
[----:B---3--:R-:W-:-:S07]  /*4420*/  FADD.FTZ R10, R122, R29 ;  /* 0x0000001d7a0a7221 */ /* 0x008fce0000010000 */
[----:B------:R-:W3:Y:S01]  /*4430*/  MUFU.EX2 R58, R58 ;  /* 0x0000003a003a7308 */ /* 0x000ee20000000800 */
[----:B0-----:R-:W-:Y:S01]  /*4440*/  FADD.FTZ R5, R49, R4 ;  /* 0x0000000431057221 */ /* 0x001fe20000010000 */
[----:B-1----:R-:W-:-:S06]  /*4450*/  CS2R R124, SRZ ;  /* 0x00000000007c7805 */ /* 0x002fcc000001ff00 */
[----:B------:R-:W0:Y:S01]  /*4460*/  MUFU.EX2 R126, R126 ;  /* 0x0000007e007e7308 */ /* 0x000e220000000800 */
[C---:B----4-:R-:W-:Y:S01]  /*4470*/  FADD.FTZ R15, R9.reuse, R10 ;  /* 0x0000000a090f7221 */ /* 0x050fe20000010000 */
[----:B------:R-:W-:Y:S02]  /*4480*/  F2FP.BF16.F32.PACK_AB R14, R9, R122 ;  /* 0x0000007a090e723e */ /* 0x000fe400000010ff */
[----:B------:R-:W-:-:S04]  /*4490*/  CS2R R122, SRZ ;  /* 0x00000000007a7805 */ /* 0x000fc8000001ff00 */
[----:B------:R-:W-:Y:S01]  /*44a0*/  MUFU.EX2 R35, R35 ;  /* 0x0000002300237308 */ /* 0x000fe20000000800 */
[----:B---3--:R-:W-:Y:S01]  /*44b0*/  FADD.FTZ R4, R58, R5 ;  /* 0x000000053a047221 */ /* 0x008fe20000010000 */
[----:B------:R-:W-:Y:S02]  /*44c0*/  IADD3 R5, R20, R142, -R143 ;  /* 0x0000008e14057210 */ /* 0x000fe40007ffe88f */
[----:B--2---:R-:W-:-:S04]  /*44d0*/  F2FP.BF16.F32.PACK_AB R25, R58, R49 ;  /* 0x000000313a19723e */ /* 0x004fc800000010ff */
[----:B------:R1:W2:Y:S01]  /*44e0*/  MUFU.EX2 R11, R128 ;  /* 0x00000080000b7308 */ /* 0x0002a20000000800 */
[----:B0-----:R-:W-:Y:S01]  /*44f0*/  FADD.FTZ R10, R126, R15 ;  /* 0x0000000f7e0a7221 */ /* 0x001fe20000010000 */
[----:B------:R-:W-:-:S05]  /*4500*/  F2FP.BF16.F32.PACK_AB R15, R54, R47 ;  /* 0x0000002f360f723e */ /* 0x000fca00000010ff */
[----:B------:R0:W-:Y:S01]  /*4510*/  STSM.16.M88.4 [R18+0x6000], R12 ;  /* 0x0060000c12007844 */ /* 0x0001e20000000200 */
[----:B------:R-:W-:Y:S01]  /*4520*/  MUFU.EX2 R130, R130 ;  /* 0x0000008200827308 */ /* 0x000fe20000000800 */
[----:B-1----:R-:W-:-:S07]  /*4530*/  CS2R R128, SRZ ;  /* 0x0000000000807805 */ /* 0x002fce000001ff00 */
[----:B------:R1:W3:Y:S01]  /*4540*/  MUFU.EX2 R3, R132 ;  /* 0x0000008400037308 */ /* 0x0002e20000000800 */
[C---:B--2---:R-:W-:Y:S01]  /*4550*/  F2FP.BF16.F32.PACK_AB R24, R11.reuse, R126 ;  /* 0x0000007e0b18723e */ /* 0x044fe200000010ff */
[----:B------:R-:W-:Y:S01]  /*4560*/  FADD.FTZ R9, R11, R10 ;  /* 0x0000000a0b097221 */ /* 0x000fe20000010000 */
[----:B------:R-:W-:-:S05]  /*4570*/  CS2R R126, SRZ ;  /* 0x00000000007e7805 */ /* 0x000fca000001ff00 */
[----:B------:R-:W2:Y:S01]  /*4580*/  MUFU.EX2 R0, R53 ;  /* 0x0000003500007308 */ /* 0x000ea20000000800 */
[----:B-1----:R-:W-:Y:S02]  /*4590*/  CS2R R132, SRZ ;  /* 0x0000000000847805 */ /* 0x002fe4000001ff00 */
[----:B---3--:R-:W-:Y:S01]  /*45a0*/  F2FP.BF16.F32.PACK_AB R26, R3, R130 ;  /* 0x00000082031a723e */ /* 0x008fe200000010ff */
[----:B------:R-:W-:-:S04]  /*45b0*/  FADD.FTZ R130, R130, R9 ;  /* 0x0000000982827221 */ /* 0x000fc80000010000 */
[----:B------:R-:W-:Y:S01]  /*45c0*/  FADD.FTZ R3, R3, R130 ;  /* 0x0000008203037221 */ /* 0x000fe20000010000 */
[----:B------:R-:W-:Y:S02]  /*45d0*/  CS2R R130, SRZ ;  /* 0x0000000000827805 */ /* 0x000fe4000001ff00 */
[----:B--2---:R-:W-:Y:S01]  /*45e0*/  F2FP.BF16.F32.PACK_AB R27, R0, R35 ;  /* 0x00000023001b723e */ /* 0x004fe200000010ff */
[----:B------:R-:W-:Y:S01]  /*45f0*/  FADD.FTZ R35, R35, R4 ;  /* 0x0000000423237221 */ /* 0x000fe20000010000 */
[----:B------:R-:W-:-:S03]  /*4600*/  SHF.R.S32.HI R4, RZ, 0x1f, R5 ;  /* 0x0000001fff047819 */ /* 0x000fc60000011405 */
[----:B------:R0:W-:Y:S01]  /*4610*/  STSM.16.M88.4 [R17+0x6000], R24 ;  /* 0x0060001811007844 */ /* 0x0001e20000000200 */
[----:B------:R-:W-:Y:S01]  /*4620*/  LEA.HI R5, R4, R5, RZ, 0x7 ;  /* 0x0000000504057211 */ /* 0x000fe200078f38ff */
[----:B------:R-:W-:Y:S02]  /*4630*/  VIADD R4, R88, 0xfffffffe ;  /* 0xfffffffe58047836 */ /* 0x000fe40000000000 */
[----:B------:R-:W-:Y:S01]  /*4640*/  FADD.FTZ R0, R0, R35 ;  /* 0x0000002300007221 */ /* 0x000fe20000010000 */
[----:B------:R1:W-:Y:S06]  /*4650*/  MEMBAR.ALL.CTA ;  /* 0x0000000000007992 */ /* 0x0003ec0000008000 */
[----:B-1----:R-:W1:Y:S01]  /*4660*/  FENCE.VIEW.ASYNC.S ;  /* 0x00000000000073c6 */ /* 0x002e620000000000 */
[----:B------:R-:W-:-:S02]  /*4670*/  SHF.R.S32.HI R5, RZ, 0x7, R5 ;  /* 0x00000007ff057819 */ /* 0x000fc40000011405 */
[----:B------:R-:W-:Y:S02]  /*4680*/  CS2R R88, SRZ ;  /* 0x0000000000587805 */ /* 0x000fe4000001ff00 */
[----:B------:R-:W-:-:S04]  /*4690*/  VIMNMX R144, R146, R5, !PT ;  /* 0x0000000592907248 */ /* 0x000fc80007fe0100 */
[----:B------:R-:W-:Y:S01]  /*46a0*/  ISETP.GE.AND P1, PT, R4, R144, PT ;  /* 0x000000900400720c */ /* 0x000fe20003f26270 */
[----:B-1----:R-:W-:-:S12]  /*46b0*/  NOP ;  /* 0x0000000000007918 */ /* 0x002fd80000000000 */
[----:B0-----:R-:W-:Y:S05]  /*46c0*/  @!P1 BRA `(.L_x_12097) ;  /* 0x0000003000909947 */ /* 0x001fea0003800000 */
[----:B------:R-:W-:Y:S01]  /*46d0*/  IMAD.MOV.U32 R5, RZ, RZ, R8 ;  /* 0x000000ffff057224 */ /* 0x000fe200078e0008 */
[----:B------:R-:W-:Y:S01]  /*46e0*/  UMOV UR6, UR38 ;  /* 0x0000002600067c82 */ /* 0x000fe20008000000 */
[----:B------:R-:W-:Y:S01]  /*46f0*/  IMAD.MOV.U32 R9, RZ, RZ, R6 ;  /* 0x000000ffff097224 */ /* 0x000fe200078e0006 */
[----:B------:R-:W-:Y:S01]  /*4700*/  ULDC UR5, c[0x0][0x9d8] ;  /* 0x0002760000057ab9 */ /* 0x000fe20000000800 */
[----:B------:R-:W-:Y:S02]  /*4710*/  IMAD.MOV.U32 R10, RZ, RZ, R2 ;  /* 0x000000ffff0a7224 */ /* 0x000fe400078e0002 */
[----:B------:R-:W-:-:S07]  /*4720*/  IMAD.MOV.U32 R135, RZ, RZ, RZ ;  /* 0x000000ffff877224 */ /* 0x000fce00078e00ff */
.L_x_12108:
[----:B------:R-:W-:Y:S01]  /*4730*/  ISETP.NE.AND P2, PT, RZ, UR40, PT ;  /* 0x00000028ff007c0c */ /* 0x000fe2000bf45270 */
[----:B------:R-:W-:-:S04]  /*4740*/  UISETP.NE.AND UP0, UPT, UR6, 0x1, UPT ;  /* 0x000000010600788c */ /* 0x000fc8000bf05270 */
[----:B------:R-:W-:-:S06]  /*4750*/  USEL UR7, URZ, 0x1, UP0 ;  /* 0x000000013f077887 */ /* 0x000fcc0008000000 */
[----:B------:R-:W-:Y:S02]  /*4760*/  LOP3.LUT R2, R10, UR7, RZ, 0x3c, !PT ;  /* 0x000000070a027c12 */ /* 0x000fe4000f8e3cff */
[----:B------:R-:W-:Y:S05]  /*4770*/  @P2 BRA `(.L_x_12098) ;  /* 0x0000000000342947 */ /* 0x000fea0003800000 */
[----:B------:R-:W-:Y:S05]  /*4780*/  @!P0 BRA `(.L_x_12099) ;  /* 0x0000000000048947 */ /* 0x000fea0003800000 */
[----:B------:R-:W-:Y:S01]  /*4790*/  BPT.TRAP 0x1 ;  /* 0x000000040000795c */ /* 0x000fe20000300000 */
.L_x_12099:
[----:B------:R-:W-:Y:S01]  /*47a0*/  UIADD3 UR7, UR6, 0x1, URZ ;  /* 0x0000000106077890 */ /* 0x000fe2000fffe03f */
[----:B------:R-:W-:-:S03]  /*47b0*/  SHF.L.U32 R6, R2, 0x1f, RZ ;  /* 0x0000001f02067819 */ /* 0x000fc600000006ff */
[----:B------:R-:W-:-:S04]  /*47c0*/  UISETP.NE.AND UP0, UPT, UR7, 0x2, UPT ;  /* 0x000000020700788c */ /* 0x000fc8000bf05270 */
[----:B------:R-:W-:-:S04]  /*47d0*/  USEL UR7, UR7, URZ, UP0 ;  /* 0x0000003f07077287 */ /* 0x000fc80008000000 */
[----:B------:R-:W-:-:S09]  /*47e0*/  ULEA UR7, UR7, UR41, 0x3 ;  /* 0x0000002907077291 */ /* 0x000fd2000f8e183f */
[----:B------:R0:W1:Y:S01]  /*47f0*/  SYNCS.PHASECHK.TRANS64.TRYWAIT P1, [UR7+0x2d830], R6 ;  /* 0x02d83006ff0075a7 */ /* 0x0000620008020147 */
[----:B------:R-:W-:Y:S05]  /*4800*/  @!P0 BRA `(.L_x_12100) ;  /* 0x0000000000048947 */ /* 0x000fea0003800000 */
[----:B------:R-:W-:Y:S01]  /*4810*/  BPT.TRAP 0x1 ;  /* 0x000000040000795c */ /* 0x000fe20000300000 */
.L_x_12100:
[----:B-1----:R-:W-:Y:S05]  /*4820*/  @P1 BRA `(.L_x_12098) ;  /* 0x0000000000081947 */ /* 0x002fea0003800000 */
[----:B------:R-:W1:Y:S02]  /*4830*/  SYNCS.PHASECHK.TRANS64.TRYWAIT P1, [UR7+0x2d830], R6 ;  /* 0x02d83006ff0075a7 */ /* 0x000e640008020147 */
[----:B-1----:R-:W-:Y:S05]  /*4840*/  @!P1 BRA `(.L_x_12101) ;  /* 0x000000f000289947 */ /* 0x002fea0003800000 */
.L_x_12098:
        /* <DEDUP_REMOVED lines=40> */
.L_x_12103:
[----:B------:R-:W-:Y:S01]  /*4ad0*/  ULEA UR7, UR6, UR41, 0x3 ;  /* 0x0000002906077291 */ /* 0x000fe2000f8e183f */
[----:B------:R-:W-:-:S08]  /*4ae0*/  SHF.L.U32 R6, R10, 0x1f, RZ ;  /* 0x0000001f0a067819 */ /* 0x000fd000000006ff */
[----:B------:R0:W1:Y:S01]  /*4af0*/  SYNCS.PHASECHK.TRANS64.TRYWAIT P1, [UR7+0x2d850], R6 ;  /* 0x02d85006ff0075a7 */ /* 0x0000620008020147 */
[----:B------:R-:W-:Y:S05]  /*4b00*/  @!P0 BRA `(.L_x_12104) ;  /* 0x0000000000048947 */ /* 0x000fea0003800000 */
[----:B------:R-:W-:Y:S01]  /*4b10*/  BPT.TRAP 0x1 ;  /* 0x000000040000795c */ /* 0x000fe20000300000 */
.L_x_12104:
[----:B-1----:R-:W-:Y:S05]  /*4b20*/  @P1 BRA `(.L_x_12102) ;  /* 0x0000000000081947 */ /* 0x002fea0003800000 */
[----:B------:R-:W1:Y:S02]  /*4b30*/  SYNCS.PHASECHK.TRANS64.TRYWAIT P1, [UR7+0x2d850], R6 ;  /* 0x02d85006ff0075a7 */ /* 0x000e640008020147 */
[----:B-1----:R-:W-:Y:S05]  /*4b40*/  @!P1 BRA `(.L_x_12105) ;  /* 0x000000ec00809947 */ /* 0x002fea0003800000 */
.L_x_12102:
        /* <DEDUP_REMOVED lines=18> */
[----:B------:R-:W-:-:S02]  /*4c70*/  ISETP.GE.U32.AND P1, PT, R8, 0x180, PT ;  /* 0x000001800800780c */ /* 0x000fc40003f26070 */
[----:B0-----:R-:W-:-:S04]  /*4c80*/  IADD3 R6, R7, 0x9, RZ ;  /* 0x0000000907067810 */ /* 0x001fc80007ffe0ff */
        /* <DEDUP_REMOVED lines=50> */
.L_x_12106:
[----:B0-----:R-:W0:Y:S01]  /*4fb0*/  LDC R6, c[0x0][0x448] ;  /* 0x00011200ff067b82 */ /* 0x001e220000000800 */
[----:B------:R-:W-:Y:S02]  /*4fc0*/  IMAD.IADD R10, R147, 0x1, R136 ;  /* 0x00000001930a7824 */ /* 0x000fe400078e0288 */
        /* <DEDUP_REMOVED lines=22> */
[----:B0-----:R-:W-:Y:S01]  /*5130*/  ISETP.NE.AND P1, PT, R6, 0x1, PT ;  /* 0x000000010600780c */ /* 0x001fe20003f25270 */
        /* <DEDUP_REMOVED lines=15> */
[----:B------:R-:W-:Y:S01]  /*5230*/  FMUL.FTZ R41, R59, UR5 ;  /* 0x000000053b297c20 */ /* 0x000fe20008410000 */
[----:B------:R-:W-:Y:S01]  /*5240*/  FMUL.FTZ R40, R52, UR5 ;  /* 0x0000000534287c20 */ /* 0x000fe20008410000 */
[----:B------:R-:W-:Y:S01]  /*5250*/  FMUL.FTZ R52, R67, UR5 ;  /* 0x0000000543347c20 */ /* 0x000fe20008410000 */
[----:B------:R-:W-:Y:S01]  /*5260*/  FMUL.FTZ R67, R85, UR5 ;  /* 0x0000000555437c20 */ /* 0x000fe20008410000 */
[----:B------:R-:W5:Y:S01]  /*5270*/  MUFU.TANH R35, R35 ;  /* 0x0000002300237308 */ /* 0x000f620000002400 */
[----:B------:R-:W1:Y:S01]  /*5280*/  @P1 LDC R6, c[0x0][0x450] ;  /* 0x00011400ff061b82 */ /* 0x000e620000000800 */
        /* <DEDUP_REMOVED lines=15> */
[----:B----4-:R-:W-:-:S04]  /*5380*/  @P1 IMAD.HI.U32 R7, R10, R7, RZ ;  /* 0x000000070a071227 */ /* 0x010fc800078e00ff */
[----:B------:R-:W-:Y:S01]  /*5390*/  FMUL.FTZ R78, R78, UR5 ;  /* 0x000000054e4e7c20 */ /* 0x000fe20008410000 */
[----:B------:R-:W-:-:S04]  /*53a0*/  ULEA UR7, UR38, UR41, 0x3 ;  /* 0x0000002926077291 */ /* 0x000fc8000f8e183f */
[----:B------:R-:W-:Y:S01]  /*53b0*/  UIADD3 UR7, UR7, 0x2d840, URZ ;  /* 0x0002d84007077890 */ /* 0x000fe2000fffe03f */
[----:B------:R-:W-:Y:S01]  /*53c0*/  MUFU.TANH R139, R139 ;  /* 0x0000008b008b7308 */ /* 0x000fe20000002400 */
[----:B-1----:R-:W-:Y:S01]  /*53d0*/  @P1 SHF.R.U32.HI R10, RZ, R6, R7 ;  /* 0x00000006ff0a1219 */ /* 0x002fe20000011607 */
[----:B------:R-:W-:Y:S01]  /*53e0*/  FMUL.FTZ R6, R27, UR5 ;  /* 0x000000051b067c20 */ /* 0x000fe20008410000 */
[----:B------:R-:W-:Y:S01]  /*53f0*/  FMUL.FTZ R27, R46, UR5 ;  /* 0x000000052e1b7c20 */ /* 0x000fe20008410000 */
[----:B------:R-:W-:Y:S01]  /*5400*/  FMUL.FTZ R46, R57, UR5 ;  /* 0x00000005392e7c20 */ /* 0x000fe20008410000 */
[----:B------:R-:W-:Y:S01]  /*5410*/  FMUL.FTZ R57, R58, UR5 ;  /* 0x000000053a397c20 */ /* 0x000fe20008410000 */
[----:B------:R-:W1:Y:S01]  /*5420*/  SHFL.IDX PT, R69, R10, RZ, 0x1c1f ;  /* 0x001c1fff0a457589 */ /* 0x000e6200000e0000 */
[----:B------:R-:W-:Y:S02]  /*5430*/  IMAD.MOV.U32 R58, RZ, RZ, -0x80 ;  /* 0xffffff80ff3a7424 */ /* 0x000fe400078e00ff */
[----:B------:R-:W-:Y:S01]  /*5440*/  FMUL.FTZ R7, R26, UR5 ;  /* 0x000000051a077c20 */ /* 0x000fe20008410000 */
[----:B------:R-:W-:Y:S01]  /*5450*/  FMUL.FTZ R26, R43, UR5 ;  /* 0x000000052b1a7c20 */ /* 0x000fe20008410000 */
[----:B------:R-:W-:Y:S01]  /*5460*/  FMUL.FTZ R43, R56, UR5 ;  /* 0x00000005382b7c20 */ /* 0x000fe20008410000 */
[----:B------:R-:W-:-:S02]  /*5470*/  IMAD R58, R4, R58, 0x1 ;  /* 0x00000001043a7424 */ /* 0x000fc400078e023a */
[----:B------:R-:W-:Y:S01]  /*5480*/  FMUL.FTZ R56, R63, UR5 ;  /* 0x000000053f387c20 */ /* 0x000fe20008410000 */
[----:B------:R-:W-:Y:S01]  /*5490*/  FMUL.FTZ R63, R76, UR5 ;  /* 0x000000054c3f7c20 */ /* 0x000fe20008410000 */
[----:B------:R-:W4:Y:S01]  /*54a0*/  MUFU.TANH R46, R46 ;  /* 0x0000002e002e7308 */ /* 0x000f220000002400 */
[----:B------:R-:W2:Y:S01]  /*54b0*/  SHFL.IDX PT, R76, R10, 0x1, 0x1c1f ;  /* 0x003c1f000a4c7f89 */ /* 0x000ea200000e0000 */
[----:B------:R-:W-:Y:S01]  /*54c0*/  IADD3 R58, R142, R58, -R145 ;  /* 0x0000003a8e3a7210 */ /* 0x000fe20007ffe891 */
[----:B------:R-:W-:-:S04]  /*54d0*/  UPRMT UR7, UR42, 0x654, UR7 ;  /* 0x000006542a077896 */ /* 0x000fc80008000007 */
[----:B------:R-:W-:Y:S01]  /*54e0*/  IMAD.IADD R58, R58, 0x1, -R143 ;  /* 0x000000013a3a7824 */ /* 0x000fe200078e0a8f */
[----:B------:R-:W4:Y:S04]  /*54f0*/  MUFU.TANH R47, R47 ;  /* 0x0000002f002f7308 */ /* 0x000f280000002400 */
[----:B------:R-:W-:Y:S01]  /*5500*/  SYNCS.ARRIVE.TRANS64.RED.A1T0 RZ, [UR7], RZ ;  /* 0x000000ffffff79a7 */ /* 0x000fe20008100407 */
[----:B-1----:R-:W-:-:S03]  /*5510*/  IMAD.IADD R69, R58, 0x1, R69 ;  /* 0x000000013a457824 */ /* 0x002fc600078e0245 */
[----:B------:R-:W1:Y:S02]  /*5520*/  MUFU.TANH R60, R60 ;  /* 0x0000003c003c7308 */ /* 0x000e640000002400 */
[C---:B------:R-:W-:Y:S02]  /*5530*/  ISETP.GT.AND P4, PT, R69.reuse, 0x8, PT ;  /* 0x000000084500780c */ /* 0x040fe40003f84270 */
[C---:B------:R-:W-:Y:S02]  /*5540*/  ISETP.GT.AND P5, PT, R69.reuse, 0x9, PT ;  /* 0x000000094500780c */ /* 0x040fe40003fa4270 */
[----:B------:R-:W-:Y:S02]  /*5550*/  FSEL R138, R138, -INF , P4 ;  /* 0xff8000008a8a7808 */ /* 0x000fe40002000000 */
[----:B------:R-:W1:Y:S01]  /*5560*/  MUFU.TANH R13, R13 ;  /* 0x0000000d000d7308 */ /* 0x000e620000002400 */
[----:B------:R-:W-:Y:S01]  /*5570*/  ISETP.GT.AND P4, PT, R69, 0x19, PT ;  /* 0x000000194500780c */ /* 0x000fe20003f84270 */
[----:B--2---:R-:W-:Y:S01]  /*5580*/  IMAD.IADD R76, R58, 0x1, R76 ;  /* 0x000000013a4c7824 */ /* 0x004fe200078e024c */
[----:B------:R-:W-:-:S02]  /*5590*/  FSEL R74, R11, -INF , P5 ;  /* 0xff8000000b4a7808 */ /* 0x000fc40002800000 */
[----:B------:R-:W-:Y:S02]  /*55a0*/  ISETP.GT.AND P5, PT, R69, 0x20, PT ;  /* 0x000000204500780c */ /* 0x000fe40003fa4270 */
[----:B0-----:R-:W-:Y:S01]  /*55b0*/  FSEL R70, R21, -INF , P4 ;  /* 0xff80000015467808 */ /* 0x001fe20002000000 */
[----:B------:R-:W0:Y:S01]  /*55c0*/  MUFU.TANH R10, R80 ;  /* 0x00000050000a7308 */ /* 0x000e220000002400 */
[----:B------:R-:W-:Y:S02]  /*55d0*/  ISETP.GT.AND P4, PT, R69, 0x30, PT ;  /* 0x000000304500780c */ /* 0x000fe40003f84270 */
[----:B---3--:R-:W-:Y:S02]  /*55e0*/  FSEL R84, R29, -INF , P5 ;  /* 0xff8000001d547808 */ /* 0x008fe40002800000 */
[----:B------:R-:W-:Y:S02]  /*55f0*/  ISETP.GT.AND P5, PT, R69, 0x31, PT ;  /* 0x000000314500780c */ /* 0x000fe40003fa4270 */
[----:B-----5:R-:W-:Y:S01]  /*5600*/  FSEL R77, R35, -INF , P4 ;  /* 0xff800000234d7808 */ /* 0x020fe20002000000 */
[----:B------:R-:W2:Y:S01]  /*5610*/  MUFU.TANH R140, R140 ;  /* 0x0000008c008c7308 */ /* 0x000ea20000002400 */
[----:B------:R-:W-:-:S02]  /*5620*/  ISETP.GT.AND P4, PT, R69, 0x41, PT ;  /* 0x000000414500780c */ /* 0x000fc40003f84270 */
[----:B------:R-:W-:Y:S02]  /*5630*/  FSEL R29, R37, -INF , P5 ;  /* 0xff800000251d7808 */ /* 0x000fe40002800000 */
[C---:B------:R-:W-:Y:S02]  /*5640*/  ISETP.GT.AND P5, PT, R69.reuse, 0x48, PT ;  /* 0x000000484500780c */ /* 0x040fe40003fa4270 */
[----:B----4-:R-:W-:Y:S01]  /*5650*/  FSEL R59, R46, -INF , P4 ;  /* 0xff8000002e3b7808 */ /* 0x010fe20002000000 */
[----:B------:R-:W3:Y:S01]  /*5660*/  MUFU.TANH R33, R33 ;  /* 0x0000002100217308 */ /* 0x000ee20000002400 */
[C---:B------:R-:W-:Y:S02]  /*5670*/  ISETP.GT.AND P3, PT, R69.reuse, 0x1, PT ;  /* 0x000000014500780c */ /* 0x040fe40003f64270 */
[----:B------:R-:W-:Y:S02]  /*5680*/  ISETP.GT.AND P4, PT, R69, 0x58, PT ;  /* 0x000000584500780c */ /* 0x000fe40003f84270 */
[----:B------:R-:W-:-:S02]  /*5690*/  FSEL R54, R54, -INF , P5 ;  /* 0xff80000036367808 */ /* 0x000fc40002800000 */
[----:B------:R-:W-:Y:S01]  /*56a0*/  ISETP.GT.AND P5, PT, R69, 0x59, PT ;  /* 0x000000594500780c */ /* 0x000fe20003fa4270 */
[----:B------:R-:W4:Y:S01]  /*56b0*/  MUFU.TANH R6, R6 ;  /* 0x0000000600067308 */ /* 0x000f220000002400 */
[----:B------:R-:W-:Y:S02]  /*56c0*/  FSEL R139, R139, -INF , P3 ;  /* 0xff8000008b8b7808 */ /* 0x000fe40001800000 */
[----:B------:R-:W-:Y:S02]  /*56d0*/  FSEL R46, R47, -INF , P4 ;  /* 0xff8000002f2e7808 */ /* 0x000fe40002000000 */
[C---:B------:R-:W-:Y:S02]  /*56e0*/  ISETP.GT.AND P3, PT, R69.reuse, 0x18, PT ;  /* 0x000000184500780c */ /* 0x040fe40003f64270 */
[----:B-1----:R-:W-:Y:S01]  /*56f0*/  FSEL R47, R60, -INF , P5 ;  /* 0xff8000003c2f7808 */ /* 0x002fe20002800000 */
[----:B------:R-:W1:Y:S01]  /*5700*/  MUFU.TANH R137, R137 ;  /* 0x0000008900897308 */ /* 0x000e620000002400 */
[----:B------:R-:W-:-:S02]  /*5710*/  ISETP.GT.AND P5, PT, R69, 0x70, PT ;  /* 0x000000704500780c */ /* 0x000fc40003fa4270 */
[----:B------:R-:W-:Y:S02]  /*5720*/  ISETP.GT.AND P2, PT, R69, RZ, PT ;  /* 0x000000ff4500720c */ /* 0x000fe40003f44270 */
[----:B------:R-:W-:Y:S02]  /*5730*/  FSEL R85, R13, -INF , P3 ;  /* 0xff8000000d557808 */ /* 0x000fe40001800000 */
[----:B------:R-:W-:Y:S01]  /*5740*/  ISETP.GT.AND P3, PT, R69, 0x29, PT ;  /* 0x000000294500780c */ /* 0x000fe20003f64270 */
[----:B------:R-:W5:Y:S01]  /*5750*/  MUFU.TANH R12, R12 ;  /* 0x0000000c000c7308 */ /* 0x000f620000002400 */
[----:B0-----:R-:W-:Y:S02]  /*5760*/  FSEL R10, R10, -INF , P5 ;  /* 0xff8000000a0a7808 */ /* 0x001fe40002800000 */
[----:B------:R-:W-:Y:S02]  /*5770*/  ISETP.GT.AND P5, PT, R76, 0x1, PT ;  /* 0x000000014c00780c */ /* 0x000fe40003fa4270 */
[----:B--2---:R-:W-:-:S02]  /*5780*/  FSEL R140, R140, -INF , P2 ;  /* 0xff8000008c8c7808 */ /* 0x004fc40001000000 */
[----:B---3--:R-:W-:Y:S01]  /*5790*/  FSEL R80, R33, -INF , P3 ;  /* 0xff80000021507808 */ /* 0x008fe20001800000 */
[----:B------:R-:W0:Y:S01]  /*57a0*/  MUFU.TANH R30, R30 ;  /* 0x0000001e001e7308 */ /* 0x000e220000002400 */
[----:B----4-:R-:W-:Y:S02]  /*57b0*/  FSEL R33, R6, -INF , P5 ;  /* 0xff80000006217808 */ /* 0x010fe40002800000 */
[----:B------:R-:W-:Y:S02]  /*57c0*/  FMNMX.FTZ R6, R140, R9, !PT ;  /* 0x000000098c067209 */ /* 0x000fe40007810000 */
[----:B------:R-:W-:Y:S02]  /*57d0*/  ISETP.GT.AND P1, PT, R69, 0x10, PT ;  /* 0x000000104500780c */ /* 0x000fe40003f24270 */
[----:B------:R-:W-:Y:S01]  /*57e0*/  FMNMX.FTZ R6, R139, R6, !PT ;  /* 0x000000068b067209 */ /* 0x000fe20007810000 */
[----:B------:R-:W2:Y:S01]  /*57f0*/  MUFU.TANH R31, R31 ;  /* 0x0000001f001f7308 */ /* 0x000ea20000002400 */
[----:B------:R-:W-:-:S02]  /*5800*/  ISETP.GT.AND P2, PT, R69, 0x11, PT ;  /* 0x000000114500780c */ /* 0x000fc40003f44270 */
[----:B------:R-:W-:Y:S02]  /*5810*/  FMNMX.FTZ R6, R138, R6, !PT ;  /* 0x000000068a067209 */ /* 0x000fe40007810000 */
[----:B-1----:R-:W-:Y:S02]  /*5820*/  FSEL R137, R137, -INF , P1 ;  /* 0xff80000089897808 */ /* 0x002fe40000800000 */
[----:B------:R-:W-:Y:S01]  /*5830*/  FMNMX.FTZ R6, R74, R6, !PT ;  /* 0x000000064a067209 */ /* 0x000fe20007810000 */
[----:B------:R-:W1:Y:S01]  /*5840*/  MUFU.TANH R40, R40 ;  /* 0x0000002800287308 */ /* 0x000e620000002400 */
[----:B-----5:R-:W-:Y:S02]  /*5850*/  FSEL R72, R12, -INF , P2 ;  /* 0xff8000000c487808 */ /* 0x020fe40001000000 */
        /* <DEDUP_REMOVED lines=9> */
[----:B--2---:R-:W-:-:S02]  /*58f0*/  FSEL R81, R31, -INF , P2 ;  /* 0xff8000001f517808 */ /* 0x004fc40001000000 */
[----:B------:R-:W-:Y:S02]  /*5900*/  FMNMX.FTZ R6, R84, R6, !PT ;  /* 0x0000000654067209 */ /* 0x000fe40007810000 */
[C---:B------:R-:W-:Y:S02]  /*5910*/  ISETP.GT.AND P1, PT, R69.reuse, 0x38, PT ;  /* 0x000000384500780c */ /* 0x040fe40003f24270 */
[----:B------:R-:W-:Y:S01]  /*5920*/  FMNMX.FTZ R6, R68, R6, !PT ;  /* 0x0000000644067209 */ /* 0x000fe20007810000 */
[----:B------:R-:W2:Y:S01]  /*5930*/  MUFU.TANH R55, R55 ;  /* 0x0000003700377308 */ /* 0x000ea20000002400 */
[----:B------:R-:W-:Y:S02]  /*5940*/  ISETP.GT.AND P2, PT, R69, 0x39, PT ;  /* 0x000000394500780c */ /* 0x000fe40003f44270 */
[----:B------:R-:W-:Y:S02]  /*5950*/  FMNMX.FTZ R6, R81, R6, !PT ;  /* 0x0000000651067209 */ /* 0x000fe40007810000 */
[----:B-1----:R-:W-:-:S02]  /*5960*/  FSEL R31, R40, -INF , P1 ;  /* 0xff800000281f7808 */ /* 0x002fc40000800000 */
[----:B------:R-:W-:Y:S01]  /*5970*/  FMNMX.FTZ R6, R80, R6, !PT ;  /* 0x0000000650067209 */ /* 0x000fe20007810000 */
[----:B------:R-:W1:Y:S01]  /*5980*/  MUFU.TANH R50, R50 ;  /* 0x0000003200327308 */ /* 0x000e620000002400 */
[----:B------:R-:W-:Y:S02]  /*5990*/  ISETP.GT.AND P3, PT, R69, 0x40, PT ;  /* 0x000000404500780c */ /* 0x000fe40003f64270 */
[----:B------:R-:W-:Y:S02]  /*59a0*/  FMNMX.FTZ R6, R77, R6, !PT ;  /* 0x000000064d067209 */ /* 0x000fe40007810000 */
[----:B---3--:R-:W-:Y:S02]  /*59b0*/  FSEL R30, R42, -INF , P2 ;  /* 0xff8000002a1e7808 */ /* 0x008fe40001000000 */
[----:B------:R-:W-:Y:S01]  /*59c0*/  FMNMX.FTZ R6, R29, R6, !PT ;  /* 0x000000061d067209 */ /* 0x000fe20007810000 */
[----:B------:R-:W3:Y:S01]  /*59d0*/  MUFU.TANH R51, R51 ;  /* 0x0000003300337308 */ /* 0x000ee20000002400 */
[----:B0-----:R-:W-:-:S02]  /*59e0*/  FSEL R58, R43, -INF , P3 ;  /* 0xff8000002b3a7808 */ /* 0x001fc40001800000 */
[----:B------:R-:W-:Y:S02]  /*59f0*/  FMNMX.FTZ R6, R31, R6, !PT ;  /* 0x000000061f067209 */ /* 0x000fe40007810000 */
[C---:B------:R-:W-:Y:S02]  /*5a00*/  ISETP.GT.AND P1, PT, R69.reuse, 0x49, PT ;  /* 0x000000494500780c */ /* 0x040fe40003f24270 */
[----:B------:R-:W-:Y:S01]  /*5a10*/  FMNMX.FTZ R6, R30, R6, !PT ;  /* 0x000000061e067209 */ /* 0x000fe20007810000 */
[----:B------:R-:W0:Y:S01]  /*5a20*/  MUFU.TANH R61, R61 ;  /* 0x0000003d003d7308 */ /* 0x000e220000002400 */
[----:B------:R-:W-:Y:S02]  /*5a30*/  ISETP.GT.AND P2, PT, R69, 0x50, PT ;  /* 0x000000504500780c */ /* 0x000fe40003f44270 */
[----:B------:R-:W-:Y:S02]  /*5a40*/  FMNMX.FTZ R6, R58, R6, !PT ;  /* 0x000000063a067209 */ /* 0x000fe40007810000 */
[----:B--2---:R-:W-:-:S02]  /*5a50*/  FSEL R55, R55, -INF , P1 ;  /* 0xff80000037377808 */ /* 0x004fc40000800000 */
[----:B------:R-:W-:Y:S01]  /*5a60*/  FMNMX.FTZ R6, R59, R6, !PT ;  /* 0x000000063b067209 */ /* 0x000fe20007810000 */
[----:B------:R-:W2:Y:S01]  /*5a70*/  MUFU.TANH R62, R62 ;  /* 0x0000003e003e7308 */ /* 0x000ea20000002400 */
[----:B------:R-:W-:Y:S02]  /*5a80*/  ISETP.GT.AND P3, PT, R69, 0x51, PT ;  /* 0x000000514500780c */ /* 0x000fe40003f64270 */
[----:B------:R-:W-:Y:S02]  /*5a90*/  FMNMX.FTZ R6, R54, R6, !PT ;  /* 0x0000000636067209 */ /* 0x000fe40007810000 */
[----:B-1----:R-:W-:Y:S02]  /*5aa0*/  FSEL R50, R50, -INF , P2 ;  /* 0xff80000032327808 */ /* 0x002fe40001000000 */
[----:B------:R-:W-:Y:S01]  /*5ab0*/  FMNMX.FTZ R6, R55, R6, !PT ;  /* 0x0000000637067209 */ /* 0x000fe20007810000 */
[----:B------:R-:W1:Y:S01]  /*5ac0*/  MUFU.TANH R63, R63 ;  /* 0x0000003f003f7308 */ /* 0x000e620000002400 */
[----:B---3--:R-:W-:-:S02]  /*5ad0*/  FSEL R51, R51, -INF , P3 ;  /* 0xff80000033337808 */ /* 0x008fc40001800000 */
[----:B------:R-:W-:Y:S02]  /*5ae0*/  FMNMX.FTZ R6, R50, R6, !PT ;  /* 0x0000000632067209 */ /* 0x000fe40007810000 */
[----:B------:R-:W-:Y:S02]  /*5af0*/  ISETP.GT.AND P1, PT, R69, 0x60, PT ;  /* 0x000000604500780c */ /* 0x000fe40003f24270 */
[----:B------:R-:W-:Y:S01]  /*5b00*/  FMNMX.FTZ R6, R51, R6, !PT ;  /* 0x0000000633067209 */ /* 0x000fe20007810000 */
[----:B------:R-:W3:Y:S01]  /*5b10*/  MUFU.TANH R64, R64 ;  /* 0x0000004000407308 */ /* 0x000ee20000002400 */
[----:B------:R-:W-:Y:S02]  /*5b20*/  ISETP.GT.AND P2, PT, R69, 0x61, PT ;  /* 0x000000614500780c */ /* 0x000fe40003f44270 */
[----:B------:R-:W-:Y:S02]  /*5b30*/  FMNMX.FTZ R6, R46, R6, !PT ;  /* 0x000000062e067209 */ /* 0x000fe40007810000 */
[----:B0-----:R-:W-:-:S02]  /*5b40*/  FSEL R40, R61, -INF , P1 ;  /* 0xff8000003d287808 */ /* 0x001fc40000800000 */
[----:B------:R-:W-:Y:S01]  /*5b50*/  FMNMX.FTZ R6, R47, R6, !PT ;  /* 0x000000062f067209 */ /* 0x000fe20007810000 */
[----:B------:R-:W0:Y:S01]  /*5b60*/  MUFU.TANH R66, R66 ;  /* 0x0000004200427308 */ /* 0x000e220000002400 */
[C---:B------:R-:W-:Y:S02]  /*5b70*/  ISETP.GT.AND P3, PT, R69.reuse, 0x68, PT ;  /* 0x000000684500780c */ /* 0x040fe40003f64270 */
[----:B--2---:R-:W-:Y:S02]  /*5b80*/  FSEL R43, R62, -INF , P2 ;  /* 0xff8000003e2b7808 */ /* 0x004fe40001000000 */
[----:B------:R-:W-:Y:S02]  /*5b90*/  FMNMX.FTZ R6, R40, R6, !PT ;  /* 0x0000000628067209 */ /* 0x000fe40007810000 */
[----:B------:R-:W-:Y:S01]  /*5ba0*/  ISETP.GT.AND P4, PT, R69, 0x69, PT ;  /* 0x000000694500780c */ /* 0x000fe20003f84270 */
[----:B------:R-:W2:Y:S01]  /*5bb0*/  MUFU.TANH R65, R65 ;  /* 0x0000004100417308 */ /* 0x000ea20000002400 */
[----:B-1----:R-:W-:-:S02]  /*5bc0*/  FSEL R42, R63, -INF , P3 ;  /* 0xff8000003f2a7808 */ /* 0x002fc40001800000 */
[----:B------:R-:W-:Y:S02]  /*5bd0*/  FMNMX.FTZ R6, R43, R6, !PT ;  /* 0x000000062b067209 */ /* 0x000fe40007810000 */
[----:B---3--:R-:W-:Y:S02]  /*5be0*/  FSEL R21, R64, -INF , P4 ;  /* 0xff80000040157808 */ /* 0x008fe40002000000 */
[----:B------:R-:W-:Y:S01]  /*5bf0*/  FMNMX.FTZ R6, R42, R6, !PT ;  /* 0x000000062a067209 */ /* 0x000fe20007810000 */
[----:B------:R-:W1:Y:S01]  /*5c00*/  MUFU.TANH R67, R67 ;  /* 0x0000004300437308 */ /* 0x000e620000002400 */
[----:B------:R-:W-:Y:S02]  /*5c10*/  ISETP.GT.AND P1, PT, R69, 0x71, PT ;  /* 0x000000714500780c */ /* 0x000fe40003f24270 */
[----:B------:R-:W-:Y:S02]  /*5c20*/  FMNMX.FTZ R6, R21, R6, !PT ;  /* 0x0000000615067209 */ /* 0x000fe40007810000 */
[----:B------:R-:W-:-:S02]  /*5c30*/  ISETP.GT.AND P2, PT, R69, 0x78, PT ;  /* 0x000000784500780c */ /* 0x000fc40003f44270 */
[----:B0-----:R-:W-:Y:S01]  /*5c40*/  FSEL R11, R66, -INF , P1 ;  /* 0xff800000420b7808 */ /* 0x001fe20000800000 */
[----:B------:R-:W0:Y:S01]  /*5c50*/  MUFU.TANH R7, R7 ;  /* 0x0000000700077308 */ /* 0x000e220000002400 */
[----:B------:R-:W-:Y:S02]  /*5c60*/  FMNMX.FTZ R6, R10, R6, !PT ;  /* 0x000000060a067209 */ /* 0x000fe40007810000 */
[----:B------:R-:W-:Y:S02]  /*5c70*/  ISETP.GT.AND P3, PT, R69, 0x79, PT ;  /* 0x000000794500780c */ /* 0x000fe40003f64270 */
[----:B--2---:R-:W-:Y:S02]  /*5c80*/  FSEL R12, R65, -INF , P2 ;  /* 0xff800000410c7808 */ /* 0x004fe40001000000 */
[----:B------:R-:W-:Y:S01]  /*5c90*/  FMNMX.FTZ R6, R11, R6, !PT ;  /* 0x000000060b067209 */ /* 0x000fe20007810000 */
[----:B------:R-:W2:Y:S01]  /*5ca0*/  MUFU.TANH R14, R14 ;  /* 0x0000000e000e7308 */ /* 0x000ea20000002400 */
[----:B-1----:R-:W-:-:S02]  /*5cb0*/  FSEL R13, R67, -INF , P3 ;  /* 0xff800000430d7808 */ /* 0x002fc40001800000 */
[----:B------:R-:W-:Y:S02]  /*5cc0*/  FMNMX.FTZ R6, R12, R6, !PT ;  /* 0x000000060c067209 */ /* 0x000fe40007810000 */
[C---:B------:R-:W-:Y:S02]  /*5cd0*/  ISETP.GT.AND P4, PT, R76.reuse, RZ, PT ;  /* 0x000000ff4c00720c */ /* 0x040fe40003f84270 */
[----:B------:R-:W-:Y:S01]  /*5ce0*/  FMNMX.FTZ R6, R13, R6, !PT ;  /* 0x000000060d067209 */ /* 0x000fe20007810000 */
[----:B------:R-:W1:Y:S01]  /*5cf0*/  MUFU.TANH R20, R20 ;  /* 0x0000001400147308 */ /* 0x000e620000002400 */
[----:B0-----:R-:W-:Y:S02]  /*5d00*/  FSEL R75, R7, -INF , P4 ;  /* 0xff800000074b7808 */ /* 0x001fe40002000000 */
[C---:B------:R-:W-:Y:S01]  /*5d10*/  ISETP.GT.AND P2, PT, R76.reuse, 0x9, PT ;  /* 0x000000094c00780c */ /* 0x040fe20003f44270 */
[----:B------:R-:W0:Y:S01]  /*5d20*/  SHFL.BFLY PT, R7, R6, 0x2, 0x1f ;  /* 0x0c401f0006077f89 */ /* 0x000e2200000e0000 */
[----:B------:R-:W-:-:S02]  /*5d30*/  ISETP.GT.AND P3, PT, R76, 0x10, PT ;  /* 0x000000104c00780c */ /* 0x000fc40003f64270 */
[C---:B------:R-:W-:Y:S01]  /*5d40*/  ISETP.GT.AND P1, PT, R76.reuse, 0x8, PT ;  /* 0x000000084c00780c */ /* 0x040fe20003f24270 */
[----:B------:R-:W3:Y:S01]  /*5d50*/  MUFU.TANH R8, R8 ;  /* 0x0000000800087308 */ /* 0x000ee20000002400 */
[----:B------:R-:W-:Y:S02]  /*5d60*/  ISETP.GT.AND P4, PT, R76, 0x11, PT ;  /* 0x000000114c00780c */ /* 0x000fe40003f84270 */
[----:B--2---:R-:W-:Y:S02]  /*5d70*/  FSEL R35, R14, -INF , P2 ;  /* 0xff8000000e237808 */ /* 0x004fe40001000000 */
[C---:B------:R-:W-:Y:S02]  /*5d80*/  ISETP.GT.AND P2, PT, R76.reuse, 0x20, PT ;  /* 0x000000204c00780c */ /* 0x040fe40003f44270 */
[----:B------:R-:W-:Y:S01]  /*5d90*/  ISETP.GT.AND P5, PT, R76, 0x18, PT ;  /* 0x000000184c00780c */ /* 0x000fe20003fa4270 */
[----:B------:R-:W2:Y:S01]  /*5da0*/  MUFU.TANH R15, R15 ;  /* 0x0000000f000f7308 */ /* 0x000ea20000002400 */
[----:B-1----:R-:W-:Y:S01]  /*5db0*/  FSEL R71, R20, -INF , P3 ;  /* 0xff80000014477808 */ /* 0x002fe20001800000 */
[----:B------:R-:W-:Y:S01]  /*5dc0*/  FMUL.FTZ R20, R79, UR5 ;  /* 0x000000054f147c20 */ /* 0x000fe20008410000 */
[----:B------:R-:W-:Y:S01]  /*5dd0*/  ISETP.GT.AND P3, PT, R76, 0x21, PT ;  /* 0x000000214c00780c */ /* 0x000fe20003f64270 */
[----:B------:R-:W-:-:S04]  /*5de0*/  FMUL.FTZ R79, R87, UR5 ;  /* 0x00000005574f7c20 */ /* 0x000fc80008410000 */
[----:B------:R-:W1:Y:S01]  /*5df0*/  MUFU.TANH R25, R25 ;  /* 0x0000001900197308 */ /* 0x000e620000002400 */
[----:B---3--:R-:W-:Y:S02]  /*5e00*/  FSEL R73, R8, -INF , P1 ;  /* 0xff80000008497808 */ /* 0x008fe40000800000 */
[----:B------:R-:W-:Y:S02]  /*5e10*/  ISETP.GT.AND P1, PT, R76, 0x19, PT ;  /* 0x000000194c00780c */ /* 0x000fe40003f24270 */
[----:B0-----:R-:W-:-:S03]  /*5e20*/  FMNMX.FTZ R6, R6, R7, !PT ;  /* 0x0000000706067209 */ /* 0x001fc60007810000 */
[----:B------:R-:W0:Y:S01]  /*5e30*/  MUFU.TANH R26, R26 ;  /* 0x0000001a001a7308 */ /* 0x000e220000002400 */
[----:B--2---:R-:W-:Y:S01]  /*5e40*/  FSEL R37, R15, -INF , P4 ;  /* 0xff8000000f257808 */ /* 0x004fe20002000000 */
[----:B------:R-:W2:Y:S01]  /*5e50*/  SHFL.BFLY PT, R7, R6, 0x1, 0x1f ;  /* 0x0c201f0006077f89 */ /* 0x000ea200000e0000 */
[----:B------:R-:W-:Y:S01]  /*5e60*/  ISETP.GT.AND P4, PT, R76, 0x28, PT ;  /* 0x000000284c00780c */ /* 0x000fe20003f84270 */
[----:B------:R-:W-:-:S04]  /*5e70*/  FMUL.FTZ R15, R82, UR5 ;  /* 0x00000005520f7c20 */ /* 0x000fc80008410000 */
[----:B------:R-:W3:Y:S01]  /*5e80*/  MUFU.TANH R24, R24 ;  /* 0x0000001800187308 */ /* 0x000ee20000002400 */
[----:B-1----:R-:W-:Y:S02]  /*5e90*/  FSEL R67, R25, -INF , P2 ;  /* 0xff80000019437808 */ /* 0x002fe40001000000 */
[----:B------:R-:W-:-:S05]  /*5ea0*/  ISETP.GT.AND P2, PT, R76, 0x31, PT ;  /* 0x000000314c00780c */ /* 0x000fca0003f44270 */
[----:B------:R-:W1:Y:S01]  /*5eb0*/  MUFU.TANH R39, R39 ;  /* 0x0000002700277308 */ /* 0x000e620000002400 */
[----:B0-----:R-:W-:Y:S02]  /*5ec0*/  FSEL R25, R26, -INF , P3 ;  /* 0xff8000001a197808 */ /* 0x001fe40001800000 */
[----:B------:R-:W-:-:S05]  /*5ed0*/  ISETP.GT.AND P3, PT, R76, 0x38, PT ;  /* 0x000000384c00780c */ /* 0x000fca0003f64270 */
[----:B------:R-:W0:Y:S01]  /*5ee0*/  MUFU.TANH R27, R27 ;  /* 0x0000001b001b7308 */ /* 0x000e220000002400 */
[----:B---3--:R-:W-:Y:S02]  /*5ef0*/  FSEL R69, R24, -INF , P5 ;  /* 0xff80000018457808 */ /* 0x008fe40002800000 */
[----:B--2---:R-:W-:Y:S02]  /*5f00*/  FMNMX.FTZ R6, R6, R7, !PT ;  /* 0x0000000706067209 */ /* 0x004fe40007810000 */
[----:B------:R-:W-:Y:S02]  /*5f10*/  ISETP.GT.AND P5, PT, R76, 0x29, PT ;  /* 0x000000294c00780c */ /* 0x000fe40003fa4270 */
[C---:B------:R-:W-:Y:S01]  /*5f20*/  FSETP.NEU.FTZ.AND P6, PT, R6.reuse, -INF , PT ;  /* 0xff8000000600780b */ /* 0x040fe20003fdd000 */
[----:B------:R-:W2:Y:S01]  /*5f30*/  MUFU.TANH R36, R36 ;  /* 0x0000002400247308 */ /* 0x000ea20000002400 */
[----:B-1----:R-:W-:Y:S02]  /*5f40*/  FSEL R39, R39, -INF , P1 ;  /* 0xff80000027277808 */ /* 0x002fe40000800000 */
[----:B------:R-:W-:-:S02]  /*5f50*/  FSEL R7, R6, RZ, P6 ;  /* 0x000000ff06077208 */ /* 0x000fc40003000000 */
[----:B------:R-:W-:-:S03]  /*5f60*/  ISETP.GT.AND P1, PT, R76, 0x30, PT ;  /* 0x000000304c00780c */ /* 0x000fc60003f24270 */
[----:B------:R-:W-:Y:S01]  /*5f70*/  FADD.FTZ R9, -R7, R9 ;  /* 0x0000000907097221 */ /* 0x000fe20000010100 */
[----:B------:R-:W1:Y:S01]  /*5f80*/  MUFU.TANH R28, R28 ;  /* 0x0000001c001c7308 */ /* 0x000e620000002400 */
[----:B------:R-:W3:Y:S01]  /*5f90*/  LDC R7, c[0x0][0x988] ;  /* 0x00026200ff077b82 */ /* 0x000ee20000000800 */
[----:B0-----:R-:W-:Y:S02]  /*5fa0*/  FSEL R65, R27, -INF , P4 ;  /* 0xff8000001b417808 */ /* 0x001fe40002000000 */
[----:B------:R-:W-:-:S04]  /*5fb0*/  ISETP.GT.AND P4, PT, R76, 0x39, PT ;  /* 0x000000394c00780c */ /* 0x000fc80003f84270 */
[----:B------:R-:W0:Y:S01]  /*5fc0*/  MUFU.TANH R32, R32 ;  /* 0x0000002000207308 */ /* 0x000e220000002400 */
[----:B--2---:R-:W-:Y:S02]  /*5fd0*/  FSEL R61, R36, -INF , P3 ;  /* 0xff800000243d7808 */ /* 0x004fe40001800000 */
[----:B------:R-:W-:-:S05]  /*5fe0*/  ISETP.GT.AND P3, PT, R76, 0x49, PT ;  /* 0x000000494c00780c */ /* 0x000fca0003f64270 */
[----:B------:R-:W2:Y:S01]  /*5ff0*/  MUFU.TANH R34, R34 ;  /* 0x0000002200227308 */ /* 0x000ea20000002400 */
[----:B-1----:R-:W-:Y:S02]  /*6000*/  FSEL R66, R28, -INF , P5 ;  /* 0xff8000001c427808 */ /* 0x002fe40002800000 */
[----:B------:R-:W-:-:S05]  /*6010*/  ISETP.GT.AND P5, PT, R76, 0x40, PT ;  /* 0x000000404c00780c */ /* 0x000fca0003fa4270 */
[----:B------:R-:W1:Y:S01]  /*6020*/  MUFU.TANH R38, R38 ;  /* 0x0000002600267308 */ /* 0x000e620000002400 */
[----:B0-----:R-:W-:Y:S01]  /*6030*/  FSEL R63, R32, -INF , P1 ;  /* 0xff800000203f7808 */ /* 0x001fe20000800000 */
[-C--:B---3--:R-:W-:Y:S01]  /*6040*/  FMUL.FTZ R8, R6, R7.reuse ;  /* 0x0000000706087220 */ /* 0x088fe20000410000 */
[----:B------:R-:W-:Y:S01]  /*6050*/  ISETP.GT.AND P1, PT, R76, 0x41, PT ;  /* 0x000000414c00780c */ /* 0x000fe20003f24270 */
[----:B------:R-:W-:-:S03]  /*6060*/  FMUL.FTZ R9, R9, R7 ;  /* 0x0000000709097220 */ /* 0x000fc60000410000 */
[----:B------:R-:W-:Y:S01]  /*6070*/  FSEL R8, R8, RZ, P6 ;  /* 0x000000ff08087208 */ /* 0x000fe20003000000 */
[----:B------:R-:W0:Y:S01]  /*6080*/  MUFU.TANH R56, R56 ;  /* 0x0000003800387308 */ /* 0x000e220000002400 */
[----:B--2---:R-:W-:Y:S02]  /*6090*/  FSEL R64, R34, -INF , P2 ;  /* 0xff80000022407808 */ /* 0x004fe40001000000 */
[----:B------:R-:W-:Y:S01]  /*60a0*/  ISETP.GT.AND P2, PT, R76, 0x48, PT ;  /* 0x000000484c00780c */ /* 0x000fe20003f44270 */
[-CC-:B------:R-:W-:Y:S01]  /*60b0*/  FFMA.FTZ R32, R140, R7.reuse, -R8.reuse ;  /* 0x000000078c207223 */ /* 0x180fe20000010808 */
[----:B------:R-:W-:Y:S01]  /*60c0*/  ISETP.GT.AND P6, PT, R76, 0x68, PT ;  /* 0x000000684c00780c */ /* 0x000fe20003fc4270 */
[-CC-:B------:R-:W-:Y:S01]  /*60d0*/  FFMA.FTZ R34, R138, R7.reuse, -R8.reuse ;  /* 0x000000078a227223 */ /* 0x180fe20000010808 */
[-CC-:B------:R-:W-:Y:S01]  /*60e0*/  FFMA.FTZ R74, R74, R7.reuse, -R8.reuse ;  /* 0x000000074a4a7223 */ /* 0x180fe20000010808 */
[----:B------:R-:W2:Y:S01]  /*60f0*/  MUFU.TANH R57, R57 ;  /* 0x0000003900397308 */ /* 0x000ea20000002400 */
        /* <DEDUP_REMOVED lines=8> */
[----:B0-----:R-:W-:Y:S01]  /*6180*/  FSEL R56, R56, -INF , P3 ;  /* 0xff80000038387808 */ /* 0x001fe20001800000 */
[-CC-:B------:R-:W-:Y:S01]  /*6190*/  FFMA.FTZ R68, R68, R7.reuse, -R8.reuse ;  /* 0x0000000744447223 */ /* 0x180fe20000010808 */
[----:B------:R-:W-:Y:S01]  /*61a0*/  ISETP.GT.AND P3, PT, R76, 0x60, PT ;  /* 0x000000604c00780c */ /* 0x000fe20003f64270 */
[-CC-:B------:R-:W-:Y:S01]  /*61b0*/  FFMA.FTZ R26, R81, R7.reuse, -R8.reuse ;  /* 0x00000007511a7223 */ /* 0x180fe20000010808 */
[-CC-:B------:R-:W-:Y:S01]  /*61c0*/  FFMA.FTZ R27, R80, R7.reuse, -R8.reuse ;  /* 0x00000007501b7223 */ /* 0x180fe20000010808 */
[-CC-:B------:R-:W-:Y:S01]  /*61d0*/  FFMA.FTZ R28, R77, R7.reuse, -R8.reuse ;  /* 0x000000074d1c7223 */ /* 0x180fe20000010808 */
[-CC-:B------:R-:W-:Y:S01]  /*61e0*/  FFMA.FTZ R29, R29, R7.reuse, -R8.reuse ;  /* 0x000000071d1d7223 */ /* 0x180fe20000010808 */
[----:B------:R-:W0:Y:S01]  /*61f0*/  MUFU.TANH R53, R53 ;  /* 0x0000003500357308 */ /* 0x000e220000002400 */
[----:B--2---:R-:W-:Y:S01]  /*6200*/  FSEL R57, R57, -INF , P5 ;  /* 0xff80000039397808 */ /* 0x004fe20002800000 */
[-CC-:B------:R-:W-:Y:S01]  /*6210*/  FFMA.FTZ R31, R31, R7.reuse, -R8.reuse ;  /* 0x000000071f1f7223 */ /* 0x180fe20000010808 */
[----:B------:R-:W-:Y:S01]  /*6220*/  ISETP.GT.AND P5, PT, R76, 0x51, PT ;  /* 0x000000514c00780c */ /* 0x000fe20003fa4270 */
[-CC-:B------:R-:W-:Y:S01]  /*6230*/  FFMA.FTZ R30, R30, R7.reuse, -R8.reuse ;  /* 0x000000071e1e7223 */ /* 0x180fe20000010808 */
[-CC-:B------:R-:W-:Y:S01]  /*6240*/  FFMA.FTZ R58, R58, R7.reuse, -R8.reuse ;  /* 0x000000073a3a7223 */ /* 0x180fe20000010808 */
        /* <DEDUP_REMOVED lines=23> */
[----:B------:R-:W-:Y:S01]  /*63c0*/  FFMA.FTZ R13, R13, R7, -R8 ;  /* 0x000000070d0d7223 */ /* 0x000fe20000010808 */
[----:B------:R-:W-:-:S02]  /*63d0*/  FMUL.FTZ R77, R83, UR5 ;  /* 0x00000005534d7c20 */ /* 0x000fc40008410000 */
[----:B------:R-:W2:Y:S01]  /*63e0*/  MUFU.TANH R45, R45 ;  /* 0x0000002d002d7308 */ /* 0x000ea20000002400 */
[----:B-1----:R-:W-:Y:S02]  /*63f0*/  FSEL R41, R44, -INF , P3 ;  /* 0xff8000002c297808 */ /* 0x002fe40001800000 */
[----:B------:R-:W-:-:S05]  /*6400*/  ISETP.GT.AND P3, PT, R76, 0x71, PT ;  /* 0x000000714c00780c */ /* 0x000fca0003f64270 */
[----:B------:R-:W1:Y:S01]  /*6410*/  MUFU.TANH R48, R48 ;  /* 0x0000003000307308 */ /* 0x000e620000002400 */
[----:B0-----:R-:W-:Y:S02]  /*6420*/  FSEL R52, R52, -INF , P5 ;  /* 0xff80000034347808 */ /* 0x001fe40002800000 */
[----:B------:R-:W-:-:S05]  /*6430*/  ISETP.GT.AND P5, PT, R76, 0x79, PT ;  /* 0x000000794c00780c */ /* 0x000fca0003fa4270 */
[----:B------:R-:W0:Y:S01]  /*6440*/  MUFU.TANH R141, R141 ;  /* 0x0000008d008d7308 */ /* 0x000e220000002400 */
[----:B--2---:R-:W-:Y:S02]  /*6450*/  FSEL R45, R45, -INF , P1 ;  /* 0xff8000002d2d7808 */ /* 0x004fe40000800000 */
[----:B------:R-:W-:-:S05]  /*6460*/  ISETP.GT.AND P1, PT, R76, 0x69, PT ;  /* 0x000000694c00780c */ /* 0x000fca0003f24270 */
[----:B------:R2:W3:Y:S01]  /*6470*/  MUFU.TANH R14, R78 ;  /* 0x0000004e000e7308 */ /* 0x0004e20000002400 */
[----:B-1----:R-:W-:Y:S02]  /*6480*/  FSEL R48, R48, -INF , P2 ;  /* 0xff80000030307808 */ /* 0x002fe40001000000 */
[----:B------:R-:W-:-:S05]  /*6490*/  ISETP.GT.AND P2, PT, R76, 0x70, PT ;  /* 0x000000704c00780c */ /* 0x000fca0003f44270 */
[----:B------:R-:W1:Y:S01]  /*64a0*/  MUFU.TANH R20, R20 ;  /* 0x0000001400147308 */ /* 0x000e620000002400 */
[----:B0-----:R-:W-:Y:S01]  /*64b0*/  FSEL R44, R141, -INF , P4 ;  /* 0xff8000008d2c7808 */ /* 0x001fe20002000000 */
[----:B--2---:R-:W-:Y:S01]  /*64c0*/  FMUL.FTZ R78, R86, UR5 ;  /* 0x00000005564e7c20 */ /* 0x004fe20008410000 */
[----:B------:R-:W-:Y:S01]  /*64d0*/  ISETP.GT.AND P4, PT, R76, 0x78, PT ;  /* 0x000000784c00780c */ /* 0x000fe20003f84270 */
[----:B------:R-:W-:Y:S01]  /*64e0*/  FFMA.FTZ R76, R139, R7, -R8 ;  /* 0x000000078b4c7223 */ /* 0x000fe20000010808 */
[----:B------:R-:W-:-:S03]  /*64f0*/  FMNMX.FTZ R8, R75, R5, !PT ;  /* 0x000000054b087209 */ /* 0x000fc60007810000 */
[----:B------:R-:W0:Y:S01]  /*6500*/  MUFU.TANH R15, R15 ;  /* 0x0000000f000f7308 */ /* 0x000e220000002400 */
[----:B------:R-:W-:Y:S02]  /*6510*/  FMNMX.FTZ R8, R33, R8, !PT ;  /* 0x0000000821087209 */ /* 0x000fe40007810000 */
[----:B---3--:R-:W-:Y:S02]  /*6520*/  FSEL R14, R14, -INF , P6 ;  /* 0xff8000000e0e7808 */ /* 0x008fe40003000000 */
[----:B------:R-:W-:-:S03]  /*6530*/  FMNMX.FTZ R8, R73, R8, !PT ;  /* 0x0000000849087209 */ /* 0x000fc60007810000 */
[----:B------:R-:W2:Y:S01]  /*6540*/  MUFU.TANH R77, R77 ;  /* 0x0000004d004d7308 */ /* 0x000ea20000002400 */
[----:B------:R-:W-:Y:S02]  /*6550*/  FMNMX.FTZ R8, R35, R8, !PT ;  /* 0x0000000823087209 */ /* 0x000fe40007810000 */
[----:B-1----:R-:W-:Y:S02]  /*6560*/  FSEL R20, R20, -INF , P1 ;  /* 0xff80000014147808 */ /* 0x002fe40000800000 */
[----:B------:R-:W-:-:S03]  /*6570*/  FMNMX.FTZ R8, R71, R8, !PT ;  /* 0x0000000847087209 */ /* 0x000fc60007810000 */
[----:B------:R-:W1:Y:S01]  /*6580*/  MUFU.TANH R78, R78 ;  /* 0x0000004e004e7308 */ /* 0x000e620000002400 */
[----:B------:R-:W-:Y:S02]  /*6590*/  FMNMX.FTZ R8, R37, R8, !PT ;  /* 0x0000000825087209 */ /* 0x000fe40007810000 */
[----:B0-----:R-:W-:Y:S02]  /*65a0*/  FSEL R15, R15, -INF , P2 ;  /* 0xff8000000f0f7808 */ /* 0x001fe40001000000 */
[----:B------:R-:W-:-:S03]  /*65b0*/  FMNMX.FTZ R8, R69, R8, !PT ;  /* 0x0000000845087209 */ /* 0x000fc60007810000 */
[----:B------:R-:W0:Y:S01]  /*65c0*/  MUFU.TANH R79, R79 ;  /* 0x0000004f004f7308 */ /* 0x000e220000002400 */
[----:B------:R-:W-:Y:S02]  /*65d0*/  FMNMX.FTZ R8, R39, R8, !PT ;  /* 0x0000000827087209 */ /* 0x000fe40007810000 */
[----:B--2---:R-:W-:Y:S02]  /*65e0*/  FSEL R77, R77, -INF , P3 ;  /* 0xff8000004d4d7808 */ /* 0x004fe40001800000 */
[----:B------:R-:W-:-:S03]  /*65f0*/  FMNMX.FTZ R8, R67, R8, !PT ;  /* 0x0000000843087209 */ /* 0x000fc60007810000 */
[----:B------:R-:W-:Y:S01]  /*6600*/  MUFU.EX2 R32, R32 ;  /* 0x0000002000207308 */ /* 0x000fe20000000800 */
[----:B------:R-:W-:Y:S02]  /*6610*/  FMNMX.FTZ R8, R25, R8, !PT ;  /* 0x0000000819087209 */ /* 0x000fe40007810000 */
[----:B-1----:R-:W-:Y:S02]  /*6620*/  FSEL R78, R78, -INF , P4 ;  /* 0xff8000004e4e7808 */ /* 0x002fe40002000000 */
[----:B------:R-:W-:-:S03]  /*6630*/  FMNMX.FTZ R8, R65, R8, !PT ;  /* 0x0000000841087209 */ /* 0x000fc60007810000 */
[----:B------:R-:W1:Y:S01]  /*6640*/  MUFU.EX2 R9, R9 ;  /* 0x0000000900097308 */ /* 0x000e620000000800 */
[----:B------:R-:W-:Y:S02]  /*6650*/  FMNMX.FTZ R8, R66, R8, !PT ;  /* 0x0000000842087209 */ /* 0x000fe40007810000 */
[----:B0-----:R-:W-:Y:S02]  /*6660*/  FSEL R79, R79, -INF , P5 ;  /* 0xff8000004f4f7808 */ /* 0x001fe40002800000 */
[----:B------:R-:W-:-:S03]  /*6670*/  FMNMX.FTZ R8, R63, R8, !PT ;  /* 0x000000083f087209 */ /* 0x000fc60007810000 */
[----:B------:R-:W0:Y:S01]  /*6680*/  MUFU.EX2 R76, R76 ;  /* 0x0000004c004c7308 */ /* 0x000e220000000800 */
[----:B------:R-:W-:-:S04]  /*6690*/  FMNMX.FTZ R8, R64, R8, !PT ;  /* 0x0000000840087209 */ /* 0x000fc80007810000 */
[----:B------:R-:W-:-:S03]  /*66a0*/  FMNMX.FTZ R8, R61, R8, !PT ;  /* 0x000000083d087209 */ /* 0x000fc60007810000 */
[----:B------:R-:W-:Y:S01]  /*66b0*/  MUFU.EX2 R34, R34 ;  /* 0x0000002200227308 */ /* 0x000fe20000000800 */
[----:B------:R-:W-:Y:S01]  /*66c0*/  FMNMX.FTZ R8, R62, R8, !PT ;  /* 0x000000083e087209 */ /* 0x000fe20007810000 */
[----:B-1----:R-:W-:-:S03]  /*66d0*/  FFMA.FTZ R3, R9, R3, R32 ;  /* 0x0000000309037223 */ /* 0x002fc60000010020 */
[----:B------:R-:W-:-:S03]  /*66e0*/  FMNMX.FTZ R8, R57, R8, !PT ;  /* 0x0000000839087209 */ /* 0x000fc60007810000 */
[----:B------:R-:W-:Y:S01]  /*66f0*/  MUFU.EX2 R74, R74 ;  /* 0x0000004a004a7308 */ /* 0x000fe20000000800 */
[----:B------:R-:W-:Y:S01]  /*6700*/  FMNMX.FTZ R8, R60, R8, !PT ;  /* 0x000000083c087209 */ /* 0x000fe20007810000 */
[----:B0-----:R-:W-:-:S03]  /*6710*/  FADD.FTZ R3, R76, R3 ;  /* 0x000000034c037221 */ /* 0x001fc60000010000 */
        /* <DEDUP_REMOVED lines=77> */
[----:B------:R-:W-:Y:S01]  /*6bf0*/  FFMA.FTZ R79, R79, R7, -R80 ;  /* 0x000000074f4f7223 */ /* 0x000fe20000010850 */
[----:B-1----:R-:W-:Y:S01]  /*6c00*/  FADD.FTZ R80, R33, R0 ;  /* 0x0000000021507221 */ /* 0x002fe20000010000 */
[----:B------:R-:W-:Y:S01]  /*6c10*/  FADD.FTZ R0, R34, R3 ;  /* 0x0000000322007221 */ /* 0x000fe20000010000 */
[----:B------:R-:W1:Y:S02]  /*6c20*/  MUFU.EX2 R71, R71 ;  /* 0x0000004700477308 */ /* 0x000e640000000800 */
[----:B--2---:R-:W-:Y:S01]  /*6c30*/  FADD.FTZ R3, R73, R80 ;  /* 0x0000005049037221 */ /* 0x004fe20000010000 */
[----:B------:R-:W-:-:S04]  /*6c40*/  FADD.FTZ R0, R74, R0 ;  /* 0x000000004a007221 */ /* 0x000fc80000010000 */
[----:B------:R-:W-:Y:S01]  /*6c50*/  FADD.FTZ R0, R36, R0 ;  /* 0x0000000024007221 */ /* 0x000fe20000010000 */
[----:B------:R-:W2:Y:S01]  /*6c60*/  MUFU.EX2 R37, R37 ;  /* 0x0000002500257308 */ /* 0x000ea20000000800 */
[----:B0-----:R-:W-:Y:S02]  /*6c70*/  FADD.FTZ R3, R35, R3 ;  /* 0x0000000323037221 */ /* 0x001fe40000010000 */
[----:B------:R-:W-:-:S04]  /*6c80*/  FADD.FTZ R0, R72, R0 ;  /* 0x0000000048007221 */ /* 0x000fc80000010000 */
[----:B------:R-:W-:Y:S01]  /*6c90*/  FADD.FTZ R0, R38, R0 ;  /* 0x0000000026007221 */ /* 0x000fe20000010000 */
[----:B------:R-:W0:Y:S01]  /*6ca0*/  MUFU.EX2 R69, R69 ;  /* 0x0000004500457308 */ /* 0x000e220000000800 */
[----:B-1----:R-:W-:Y:S02]  /*6cb0*/  FADD.FTZ R3, R71, R3 ;  /* 0x0000000347037221 */ /* 0x002fe40000010000 */
[----:B------:R-:W-:-:S04]  /*6cc0*/  FADD.FTZ R0, R70, R0 ;  /* 0x0000000046007221 */ /* 0x000fc80000010000 */
[----:B------:R-:W-:Y:S01]  /*6cd0*/  FADD.FTZ R0, R24, R0 ;  /* 0x0000000018007221 */ /* 0x000fe20000010000 */
[----:B------:R-:W1:Y:S01]  /*6ce0*/  MUFU.EX2 R39, R39 ;  /* 0x0000002700277308 */ /* 0x000e620000000800 */
[----:B--2---:R-:W-:Y:S02]  /*6cf0*/  FADD.FTZ R3, R37, R3 ;  /* 0x0000000325037221 */ /* 0x004fe40000010000 */
        /* <DEDUP_REMOVED lines=20> */
[----:B------:R-:W-:-:S05]  /*6e40*/  FADD.FTZ R0, R55, R0 ;  /* 0x0000000037007221 */ /* 0x000fca0000010000 */
        /* <DEDUP_REMOVED lines=66> */
.L_x_12107:
[----:B------:R-:W-:Y:S01]  /*7270*/  ULEA UR6, UR6, UR41, 0x3 ;  /* 0x0000002906067291 */ /* 0x000fe2000f8e183f */
[----:B------:R-:W-:Y:S01]  /*7280*/  F2FP.BF16.F32.PACK_AB R32, R76, R32 ;  /* 0x000000204c20723e */ /* 0x000fe200000010ff */
[----:B------:R-:W-:Y:S01]  /*7290*/  FMUL.FTZ R88, R88, R9 ;  /* 0x0000000958587220 */ /* 0x000fe20000410000 */
[----:B------:R-:W-:Y:S01]  /*72a0*/  F2FP.BF16.F32.PACK_AB R33, R33, R75 ;  /* 0x0000004b2121723e */ /* 0x000fe200000010ff */
        /* <DEDUP_REMOVED lines=54> */
[----:B------:R-:W-:Y:S01]  /*7610*/  FMUL.FTZ R124, R124, R9 ;  /* 0x000000097c7c7220 */ /* 0x000fe20000410000 */
[----:B------:R-:W-:Y:S01]  /*7620*/  F2FP.BF16.F32.PACK_AB R25, R77, R15 ;  /* 0x0000000f4d19723e */ /* 0x000fe200000010ff */
[----:B------:R3:W-:Y:S01]  /*7630*/  STSM.16.M88.4 [R18+0x6000], R40 ;  /* 0x0060002812007844 */ /* 0x0007e20000000200 */
[----:B------:R-:W-:Y:S01]  /*7640*/  F2FP.BF16.F32.PACK_AB R26, R13, R12 ;  /* 0x0000000c0d1a723e */ /* 0x000fe200000010ff */
[-C--:B------:R-:W-:Y:S01]  /*7650*/  FMUL.FTZ R125, R125, R9.reuse ;  /* 0x000000097d7d7220 */ /* 0x080fe20000410000 */
[----:B------:R-:W-:Y:S01]  /*7660*/  F2FP.BF16.F32.PACK_AB R27, R79, R78 ;  /* 0x0000004e4f1b723e */ /* 0x000fe200000010ff */
[-C--:B------:R-:W-:Y:S01]  /*7670*/  FMUL.FTZ R128, R128, R9.reuse ;  /* 0x0000000980807220 */ /* 0x080fe20000410000 */
        /* <DEDUP_REMOVED lines=41> */
.L_x_12097:
[----:B------:R-:W-:-:S13]  /*7910*/  ISETP.GE.AND P1, PT, R4, R146, PT ;  /* 0x000000920400720c */ /* 0x000fda0003f26270 */
[----:B------:R-:W-:Y:S05]  /*7920*/  @!P1 BRA `(.L_x_12109) ;  /* 0x0000002800389947 */ /* 0x000fea0003800000 */
[----:B------:R-:W-:Y:S01]  /*7930*/  IMAD.MOV.U32 R9, RZ, RZ, R8 ;  /* 0x000000ffff097224 */ /* 0x000fe200078e0008 */
[----:B------:R-:W-:Y:S01]  /*7940*/  MOV R5, R6 ;  /* 0x0000000600057202 */ /* 0x000fe20000000f00 */
[----:B------:R-:W-:Y:S01]  /*7950*/  IMAD.MOV.U32 R10, RZ, RZ, R2 ;  /* 0x000000ffff0a7224 */ /* 0x000fe200078e0002 */
[----:B------:R-:W-:Y:S01]  /*7960*/  UMOV UR6, UR38 ;  /* 0x0000002600067c82 */ /* 0x000fe20008000000 */
[----:B------:R-:W-:-:S05]  /*7970*/  ULDC UR5, c[0x0][0x9d8] ;  /* 0x0002760000057ab9 */ /* 0x000fca0000000800 */
.L_x_12120:
[----:B------:R-:W-:Y:S01]  /*7980*/  ISETP.NE.AND P2, PT, RZ, UR40, PT ;  /* 0x00000028ff007c0c */ /* 0x000fe2000bf45270 */
[----:B------:R-:W-:-:S04]  /*7990*/  UISETP.NE.AND UP0, UPT, UR6, 0x1, UPT ;  /* 0x000000010600788c */ /* 0x000fc8000bf05270 */
[----:B------:R-:W-:-:S06]  /*79a0*/  USEL UR7, URZ, 0x1, UP0 ;  /* 0x000000013f077887 */ /* 0x000fcc0008000000 */
[----:B------:R-:W-:Y:S02]  /*79b0*/  LOP3.LUT R2, R10, UR7, RZ, 0x3c, !PT ;  /* 0x000000070a027c12 */ /* 0x000fe4000f8e3cff */
[----:B------:R-:W-:Y:S05]  /*79c0*/  @P2 BRA `(.L_x_12110) ;  /* 0x0000000000342947 */ /* 0x000fea0003800000 */
[----:B------:R-:W-:Y:S05]  /*79d0*/  @!P0 BRA `(.L_x_12111) ;  /* 0x0000000000048947 */ /* 0x000fea0003800000 */
[----:B------:R-:W-:Y:S01]  /*79e0*/  BPT.TRAP 0x1 ;  /* 0x000000040000795c */ /* 0x000fe20000300000 */
.L_x_12111:
        /* <DEDUP_REMOVED lines=8> */
.L_x_12112:
[----:B-1----:R-:W-:Y:S05]  /*7a70*/  @P1 BRA `(.L_x_12110) ;  /* 0x0000000000081947 */ /* 0x002fea0003800000 */
[----:B------:R-:W1:Y:S02]  /*7a80*/  SYNCS.PHASECHK.TRANS64.TRYWAIT P1, [UR7+0x2d830], R6 ;  /* 0x02d83006ff0075a7 */ /* 0x000e640008020147 */
[----:B-1----:R-:W-:Y:S05]  /*7a90*/  @!P1 BRA `(.L_x_12113) ;  /* 0x000000bc00c49947 */ /* 0x002fea0003800000 */
.L_x_12110:
        /* <DEDUP_REMOVED lines=40> */
.L_x_12115:
[----:B------:R-:W-:Y:S01]  /*7d20*/  ULEA UR7, UR6, UR41, 0x3 ;  /* 0x0000002906077291 */ /* 0x000fe2000f8e183f */
[----:B------:R-:W-:-:S08]  /*7d30*/  SHF.L.U32 R6, R10, 0x1f, RZ ;  /* 0x0000001f0a067819 */ /* 0x000fd000000006ff */
[----:B------:R0:W1:Y:S01]  /*7d40*/  SYNCS.PHASECHK.TRANS64.TRYWAIT P1, [UR7+0x2d850], R6 ;  /* 0x02d85006ff0075a7 */ /* 0x0000620008020147 */
[----:B------:R-:W-:Y:S05]  /*7d50*/  @!P0 BRA `(.L_x_12116) ;  /* 0x0000000000048947 */ /* 0x000fea0003800000 */
[----:B------:R-:W-:Y:S01]  /*7d60*/  BPT.TRAP 0x1 ;  /* 0x000000040000795c */ /* 0x000fe20000300000 */
.L_x_12116:
[----:B-1----:R-:W-:Y:S05]  /*7d70*/  @P1 BRA `(.L_x_12114) ;  /* 0x0000000000081947 */ /* 0x002fea0003800000 */
[----:B------:R-:W1:Y:S02]  /*7d80*/  SYNCS.PHASECHK.TRANS64.TRYWAIT P1, [UR7+0x2d850], R6 ;  /* 0x02d85006ff0075a7 */ /* 0x000e640008020147 */
[----:B-1----:R-:W-:Y:S05]  /*7d90*/  @!P1 BRA `(.L_x_12117) ;  /* 0x000000bc001c9947 */ /* 0x002fea0003800000 */
.L_x_12114:
        /* <DEDUP_REMOVED lines=70> */
.L_x_12118:
        /* <DEDUP_REMOVED lines=276> */
[----:B------:R-:W-:-:S07]  /*9340*/  FFMA.FTZ R80, R79, R7, -R80 ;  /* 0x000000074f507223 */ /* 0x000fce0000010850 */
[----:B------:R-:W-:Y:S08]  /*9350*/  MUFU.EX2 R9, R9 ;  /* 0x0000000900097308 */ /* 0x000ff00000000800 */
[----:B------:R-:W1:Y:S01]  /*9360*/  MUFU.EX2 R79, R12 ;  /* 0x0000000c004f7308 */ /* 0x000e620000000800 */
[----:B0-----:R-:W-:-:S07]  /*9370*/  FFMA.FTZ R3, R5, R3, R10 ;  /* 0x0000000305037223 */ /* 0x001fce000001000a */
        /* <DEDUP_REMOVED lines=127> */
.L_x_12119:
[----:B------:R-:W-:Y:S01]  /*9b70*/  ULEA UR6, UR6, UR41, 0x3 ;  /* 0x0000002906067291 */ /* 0x000fe2000f8e183f */
[----:B------:R-:W-:Y:S01]  /*9b80*/  F2FP.BF16.F32.PACK_AB R24, R25, R24 ;  /* 0x000000181918723e */ /* 0x000fe200000010ff */
[-C--:B------:R-:W-:Y:S01]  /*9b90*/  FMUL.FTZ R88, R88, R5.reuse ;  /* 0x0000000558587220 */ /* 0x080fe20000410000 */
[----:B------:R-:W-:Y:S01]  /*9ba0*/  F2FP.BF16.F32.PACK_AB R25, R82, R26 ;  /* 0x0000001a5219723e */ /* 0x000fe200000010ff */
[----:B------:R-:W-:Y:S01]  /*9bb0*/  UIADD3 UR6, UR6, 0x2d860, URZ ;  /* 0x0002d86006067890 */ /* 0x000fe2000fffe03f */
[----:B------:R-:W-:Y:S01]  /*9bc0*/  F2FP.BF16.F32.PACK_AB R14, R15, R14 ;  /* 0x0000000e0f0e723e */ /* 0x000fe200000010ff */
[-C--:B------:R-:W-:Y:S01]  /*9bd0*/  FMUL.FTZ R89, R89, R5.reuse ;  /* 0x0000000559597220 */ /* 0x080fe20000410000 */
        /* <DEDUP_REMOVED lines=99> */
.L_x_12109:
[----:B------:R-:W-:Y:S06]  /*a210*/  BAR.ARV 0x8, 0x200 ;  /* 0x0208000000007b1d */ /* 0x000fec0000002000 */
[----:B------:R-:W-:Y:S05]  /*a220*/  @!P0 BRA `(.L_x_12121) ;  /* 0x0000000000048947 */ /* 0x000fea0003800000 */
[----:B------:R-:W-:Y:S01]  /*a230*/  BPT.TRAP 0x1 ;  /* 0x000000040000795c */ /* 0x000fe20000300000 */
.L_x_12121:
[----:B------:R-:W-:Y:S01]  /*a240*/  ULEA UR4, UR38, UR41, 0x3 ;  /* 0x0000002926047291 */ /* 0x000fe2000f8e183f */
[----:B------:R-:W-:-:S08]  /*a250*/  SHF.L.U32 R4, R2, 0x1f, RZ ;  /* 0x0000001f02047819 */ /* 0x000fd000000006ff */
[----:B------:R0:W1:Y:S01]  /*a260*/  SYNCS.PHASECHK.TRANS64.TRYWAIT P1, [UR4+0x2d850], R4 ;  /* 0x02d85004ff0075a7 */ /* 0x0000620008020144 */
[----:B------:R-:W-:Y:S05]  /*a270*/  @!P0 BRA `(.L_x_12122) ;  /* 0x0000000000048947 */ /* 0x000fea0003800000 */
[----:B------:R-:W-:Y:S01]  /*a280*/  BPT.TRAP 0x1 ;  /* 0x000000040000795c */ /* 0x000fe20000300000 */
.L_x_12122:
[----:B-1----:R-:W-:Y:S05]  /*a290*/  @P1 BRA `(.L_x_12123) ;  /* 0x0000000000081947 */ /* 0x002fea0003800000 */
[----:B------:R-:W1:Y:S02]  /*a2a0*/  SYNCS.PHASECHK.TRANS64.TRYWAIT P1, [UR4+0x2d850], R4 ;  /* 0x02d85004ff0075a7 */ /* 0x000e640008020144 */
[----:B-1----:R-:W-:Y:S05]  /*a2b0*/  @!P1 BRA `(.L_x_12124) ;  /* 0x0000009400ec9947 */ /* 0x002fea0003800000 */
.L_x_12123:
[----:B------:R-:W-:Y:S01]  /*a2c0*/  UIADD3 UR41, UR41, 0x400, URZ ;  /* 0x0000040029297890 */ /* 0x000fe2000fffe03f */
[----:B------:R-:W-:Y:S01]  /*a2d0*/  WARPGROUP.ARRIVE ;  /* 0x00000000000079c5 */ /* 0x000fe20000000000 */
[----:B------:R-:W-:Y:S01]  /*a2e0*/  ULOP3.LUT UR39, UR39, 0x10000, URZ, 0xfc, !UPT ;  /* 0x0001000027277892 */ /* 0x000fe2000f8efc3f */
[----:B01----:R-:W0:Y:S01]  /*a2f0*/  SHFL.BFLY PT, R4, R3, 0x2, 0x1f ;  /* 0x0c401f0003047f89 */ /* 0x003e2200000e0000 */
[----:B------:R-:W-:Y:S01]  /*a300*/  USHF.R.U32.HI UR41, URZ, 0x4, UR41 ;  /* 0x000000043f297899 */ /* 0x000fe20008011629 */
[----:B------:R-:W-:Y:S01]  /*a310*/  UMOV UR9, 0x40000040 ;  /* 0x4000004000097882 */ /* 0x000fe20000000000 */
[----:B------:R-:W-:Y:S02]  /*a320*/  UMOV UR11, 0x80000020 ;  /* 0x80000020000b7882 */ /* 0x000fe40000000000 */
        /* <DEDUP_REMOVED lines=10> */
[----:B------:R-:W-:Y:S01]  /*a3d0*/  MOV R3, 0xff800000 ;  /* 0xff80000000037802 */ /* 0x000fe20000000f00 */
[----:B------:R-:W-:Y:S01]  /*a3e0*/  UMOV UR9, 0x40000040 ;  /* 0x4000004000097882 */ /* 0x000fe20000000000 */
[----:B------:R-:W-:Y:S01]  /*a3f0*/  UMOV UR11, 0x80000020 ;  /* 0x80000020000b7882 */ /* 0x000fe20000000000 */
[----:B------:R-:W0:Y:S01]  /*a400*/  SHFL.BFLY PT, R4, R5, 0x1, 0x1f ;  /* 0x0c201f0005047f89 */ /* 0x000e2200000e0000 */
[----:B-1----:R-:W-:Y:S01]  /*a410*/  FADD.FTZ R9, R9, R0 ;  /* 0x0000000009097221 */ /* 0x002fe20000010000 */
[----:B------:R-:W-:-:S04]  /*a420*/  IMAD.MOV.U32 R0, RZ, RZ, -0x800000 ;  /* 0xff800000ff007424 */ /* 0x000fc800078e00ff */
[----:B------:R-:W1:Y:S01]  /*a430*/  SHFL.BFLY PT, R10, R9, 0x1, 0x1f ;  /* 0x0c201f00090a7f89 */ /* 0x000e6200000e0000 */
[----:B0-----:R-:W-:Y:S01]  /*a440*/  FADD.FTZ R14, R5, R4 ;  /* 0x00000004050e7221 */ /* 0x001fe20000010000 */
[----:B------:R-:W-:-:S04]  /*a450*/  IMAD.MOV.U32 R4, RZ, RZ, RZ ;  /* 0x000000ffff047224 */ /* 0x000fc800078e00ff */
[----:B------:R-:W-:Y:S01]  /*a460*/  FSETP.NE.FTZ.AND P1, PT, R14, RZ, PT ;  /* 0x000000ff0e00720b */ /* 0x000fe20003f35000 */
[----:B-1----:R-:W-:Y:S01]  /*a470*/  FADD.FTZ R15, R9, R10 ;  /* 0x0000000a090f7221 */ /* 0x002fe20000010000 */
[----:B------:R-:W-:-:S04]  /*a480*/  IMAD.MOV.U32 R10, RZ, RZ, RZ ;  /* 0x000000ffff0a7224 */ /* 0x000fc800078e00ff */
        /* <DEDUP_REMOVED lines=59> */
.L_x_12125:
        /* <DEDUP_REMOVED lines=60> */
.L_x_12089:
[----:B------:R-:W3:Y:S08]  /*ac00*/  S2UR UR42, SR_CgaCtaId ;  /* 0x00000000002a79c3 */ /* 0x000ef00000008800 */
[----:B------:R-:W-:Y:S06]  /*ac10*/  BAR.SYNC.DEFER_BLOCKING 0x5, 0x200 ;  /* 0x0148000000007b1d */ /* 0x000fec0000010000 */
[----:B------:R-:W-:Y:S01]  /*ac20*/  UMOV UR41, 0x400 ;  /* 0x0000040000297882 */ /* 0x000fe20000000000 */
[----:B------:R-:W-:Y:S01]  /*ac30*/  BSSY B0, `(.L_x_12126) ;  /* 0x0000287000007945 */ /* 0x000fe20003800000 */
[----:B---3--:R-:W-:-:S09]  /*ac40*/  ULEA UR41, UR42, UR41, 0x18 ;  /* 0x000000292a297291 */ /* 0x008fd2000f8ec03f */
[----:B--2---:R-:W2:Y:S01]  /*ac50*/  LDS.128 R4, [UR41+0x2d8d0] ;  /* 0x02d8d029ff047984 */ /* 0x004ea20008000c00 */
[----:B------:R-:W-:Y:S06]  /*ac60*/  BAR.ARV 0x4, 0x200 ;  /* 0x0108000000007b1d */ /* 0x000fec0000002000 */
[----:B------:R-:W-:Y:S05]  /*ac70*/  @P0 BRA `(.L_x_12127) ;  /* 0x0000001c006c0947 */ /* 0x000fea0003800000 */
[----:B-1----:R-:W3:Y:S01]  /*ac80*/  LDL R8, [R1+0x40] ;  /* 0x0000400001087983 */ /* 0x002ee20000100800 */
[----:B------:R-:W1:Y:S03]  /*ac90*/  S2UR UR6, SR_SWINHI ;  /* 0x00000000000679c3 */ /* 0x000e660000002f00 */
[----:B------:R-:W4:Y:S01]  /*aca0*/  LDL R48, [R1+0x14] ;  /* 0x0000140001307983 */ /* 0x000f220000100800 */
[----:B------:R-:W-:Y:S01]  /*acb0*/  UMOV UR4, UR41 ;  /* 0x0000002900047c82 */ /* 0x000fe20008000000 */
[----:B-1----:R-:W-:Y:S01]  /*acc0*/  UMOV UR5, UR6 ;  /* 0x0000000600057c82 */ /* 0x002fe20008000000 */
[----:B------:R-:W-:Y:S02]  /*acd0*/  IMAD.U32 R32, RZ, RZ, UR4 ;  /* 0x00000004ff207e24 */ /* 0x000fe4000f8e00ff */
[----:B------:R-:W-:Y:S01]  /*ace0*/  IMAD.U32 R33, RZ, RZ, UR5 ;  /* 0x00000005ff217e24 */ /* 0x000fe2000f8e00ff */
[----:B------:R-:W-:Y:S01]  /*acf0*/  ULDC.64 UR4, c[0x0][0xc08] ;  /* 0x0003020000047ab9 */ /* 0x000fe20000000a00 */
[----:B------:R-:W-:Y:S01]  /*ad00*/  BAR.SYNC.DEFER_BLOCKING 0x1, 0x180 ;  /* 0x0046000000007b1d */ /* 0x000fe20000010000 */
[----:B---3--:R-:W-:-:S03]  /*ad10*/  IMAD.WIDE R8, R8, 0x2, R32 ;  /* 0x0000000208087825 */ /* 0x008fc600078e0220 */
[----:B------:R-:W-:-:S04]  /*ad20*/  IADD3 R39, P1, R8, 0x6000, RZ ;  /* 0x0000600008277810 */ /* 0x000fc80007f3e0ff */
[----:B--2---:R-:W-:Y:S02]  /*ad30*/  LOP3.LUT R4, R39, 0x180, RZ, 0xc0, !PT ;  /* 0x0000018027047812 */ /* 0x004fe400078ec0ff */
[C---:B------:R-:W-:Y:S02]  /*ad40*/  IADD3 R35, P3, R8.reuse, 0x3000, RZ ;  /* 0x0000300008237810 */ /* 0x040fe40007f7e0ff */
[----:B------:R-:W-:Y:S02]  /*ad50*/  IADD3 R41, P0, R8, 0x6020, RZ ;  /* 0x0000602008297810 */ /* 0x000fe40007f1e0ff */
[----:B------:R-:W-:Y:S02]  /*ad60*/  SHF.R.U64 R4, R4, 0x3, RZ ;  /* 0x0000000304047819 */ /* 0x000fe400000012ff */
[C---:B0-----:R-:W-:Y:S02]  /*ad70*/  LOP3.LUT R11, R8.reuse, 0x180, RZ, 0xc0, !PT ;  /* 0x00000180080b7812 */ /* 0x041fe400078ec0ff */
[----:B------:R-:W-:-:S02]  /*ad80*/  IADD3 R31, P4, R8, 0x20, RZ ;  /* 0x00000020081f7810 */ /* 0x000fc40007f9e0ff */
[----:B------:R-:W-:Y:S02]  /*ad90*/  LOP3.LUT R26, R35, 0x180, RZ, 0xc0, !PT ;  /* 0x00000180231a7812 */ /* 0x000fe400078ec0ff */
[----:B------:R-:W-:Y:S02]  /*ada0*/  LOP3.LUT R10, R41, 0x180, RZ, 0xc0, !PT ;  /* 0x00000180290a7812 */ /* 0x000fe400078ec0ff */
[----:B------:R-:W-:Y:S02]  /*adb0*/  LOP3.LUT R12, R4, R39, RZ, 0x3c, !PT ;  /* 0x00000027040c7212 */ /* 0x000fe400078e3cff */
[----:B------:R-:W-:Y:S02]  /*adc0*/  IADD3 R37, P2, R8, 0x3020, RZ ;  /* 0x0000302008257810 */ /* 0x000fe40007f5e0ff */
[----:B------:R-:W-:Y:S02]  /*add0*/  SHF.R.U64 R11, R11, 0x3, RZ ;  /* 0x000000030b0b7819 */ /* 0x000fe400000012ff */
[----:B------:R-:W-:-:S02]  /*ade0*/  LOP3.LUT R4, R31, 0x180, RZ, 0xc0, !PT ;  /* 0x000001801f047812 */ /* 0x000fc400078ec0ff */
[----:B------:R-:W-:Y:S02]  /*adf0*/  SHF.R.U64 R26, R26, 0x3, RZ ;  /* 0x000000031a1a7819 */ /* 0x000fe400000012ff */
[----:B------:R-:W-:Y:S02]  /*ae00*/  SHF.R.U64 R10, R10, 0x3, RZ ;  /* 0x000000030a0a7819 */ /* 0x000fe400000012ff */
[----:B------:R-:W-:Y:S02]  /*ae10*/  LOP3.LUT R8, R11, R8, RZ, 0x3c, !PT ;  /* 0x000000080b087212 */ /* 0x000fe400078e3cff */
[----:B------:R-:W-:Y:S02]  /*ae20*/  LOP3.LUT R14, R37, 0x180, RZ, 0xc0, !PT ;  /* 0x00000180250e7812 */ /* 0x000fe400078ec0ff */
[----:B------:R-:W-:Y:S01]  /*ae30*/  SHF.R.U64 R4, R4, 0x3, RZ ;  /* 0x0000000304047819 */ /* 0x000fe200000012ff */
[--C-:B------:R-:W-:Y:S01]  /*ae40*/  IMAD.X R25, RZ, RZ, R9.reuse, P0 ;  /* 0x000000ffff197224 */ /* 0x100fe200000e0609 */
[----:B------:R-:W-:Y:S01]  /*ae50*/  LOP3.LUT R26, R26, R35, RZ, 0x3c, !PT ;  /* 0x000000231a1a7212 */ /* 0x000fe200078e3cff */
[--C-:B------:R-:W-:Y:S01]  /*ae60*/  IMAD.X R27, RZ, RZ, R9.reuse, P3 ;  /* 0x000000ffff1b7224 */ /* 0x100fe200018e0609 */
[----:B------:R-:W-:Y:S01]  /*ae70*/  LOP3.LUT R24, R10, R41, RZ, 0x3c, !PT ;  /* 0x000000290a187212 */ /* 0x000fe200078e3cff */
[--C-:B------:R-:W-:Y:S01]  /*ae80*/  IMAD.X R29, RZ, RZ, R9.reuse, P4 ;  /* 0x000000ffff1d7224 */ /* 0x100fe200020e0609 */
[----:B------:R-:W0:Y:S01]  /*ae90*/  LDC.64 R34, c[0x0][0xc00] ;  /* 0x00030000ff227b82 */ /* 0x000e220000000a00 */
[--C-:B------:R-:W-:Y:S01]  /*aea0*/  IMAD.X R13, RZ, RZ, R9.reuse, P1 ;  /* 0x000000ffff0d7224 */ /* 0x100fe200008e0609 */
[----:B------:R-:W-:Y:S01]  /*aeb0*/  MOV R30, R8 ;  /* 0x00000008001e7202 */ /* 0x000fe20000000f00 */
[----:B------:R-:W-:Y:S01]  /*aec0*/  IMAD.X R15, RZ, RZ, R9, P2 ;  /* 0x000000ffff0f7224 */ /* 0x000fe200010e0609 */
[----:B------:R-:W-:-:S02]  /*aed0*/  SHF.R.U64 R14, R14, 0x3, RZ ;  /* 0x000000030e0e7819 */ /* 0x000fc400000012ff */
[----:B------:R-:W-:Y:S02]  /*aee0*/  LOP3.LUT R28, R4, R31, RZ, 0x3c, !PT ;  /* 0x0000001f041c7212 */ /* 0x000fe400078e3cff */
[----:B------:R-:W-:Y:S02]  /*aef0*/  F2FP.BF16.F32.PACK_AB R8, R21, R20 ;  /* 0x000000141508723e */ /* 0x000fe400000010ff */
[----:B------:R-:W-:Y:S02]  /*af00*/  F2FP.BF16.F32.PACK_AB R9, R91, R90 ;  /* 0x0000005a5b09723e */ /* 0x000fe400000010ff */
[----:B------:R-:W-:Y:S02]  /*af10*/  F2FP.BF16.F32.PACK_AB R10, R93, R92 ;  /* 0x0000005c5d0a723e */ /* 0x000fe400000010ff */
[----:B------:R-:W-:Y:S02]  /*af20*/  F2FP.BF16.F32.PACK_AB R11, R95, R94 ;  /* 0x0000005e5f0b723e */ /* 0x000fe400000010ff */
[----:B------:R-:W-:-:S02]  /*af30*/  MOV R38, R24 ;  /* 0x0000001800267202 */ /* 0x000fc40000000f00 */
[----:B------:R-:W-:Y:S02]  /*af40*/  MOV R4, R26 ;  /* 0x0000001a00047202 */ /* 0x000fe40000000f00 */
[----:B------:R-:W-:Y:S02]  /*af50*/  LOP3.LUT R14, R14, R37, RZ, 0x3c, !PT ;  /* 0x000000250e0e7212 */ /* 0x000fe400078e3cff */
[----:B------:R-:W-:Y:S01]  /*af60*/  MOV R41, R28 ;  /* 0x0000001c00297202 */ /* 0x000fe20000000f00 */
[----:B------:R1:W-:Y:S01]  /*af70*/  STSM.16.M88.4 [R30], R8 ;  /* 0x000000081e007844 */ /* 0x0003e20000000200 */
[----:B------:R-:W-:Y:S01]  /*af80*/  F2FP.BF16.F32.PACK_AB R24, R97, R96 ;  /* 0x000000606118723e */ /* 0x000fe200000010ff */
[----:B------:R-:W2:Y:S01]  /*af90*/  LDC.64 R36, c[0x0][0xc00] ;  /* 0x00030000ff247b82 */ /* 0x000ea20000000a00 */
[----:B------:R-:W-:Y:S02]  /*afa0*/  F2FP.BF16.F32.PACK_AB R25, R99, R98 ;  /* 0x000000626319723e */ /* 0x000fe400000010ff */
[----:B------:R-:W-:-:S02]  /*afb0*/  F2FP.BF16.F32.PACK_AB R26, R101, R100 ;  /* 0x00000064651a723e */ /* 0x000fc400000010ff */
[----:B------:R-:W-:Y:S02]  /*afc0*/  F2FP.BF16.F32.PACK_AB R27, R103, R102 ;  /* 0x00000066671b723e */ /* 0x000fe400000010ff */
[----:B------:R-:W-:Y:S02]  /*afd0*/  F2FP.BF16.F32.PACK_AB R28, R105, R104 ;  /* 0x00000068691c723e */ /* 0x000fe400000010ff */
[----:B------:R-:W-:Y:S02]  /*afe0*/  F2FP.BF16.F32.PACK_AB R29, R107, R106 ;  /* 0x0000006a6b1d723e */ /* 0x000fe400000010ff */
[----:B------:R-:W-:Y:S01]  /*aff0*/  F2FP.BF16.F32.PACK_AB R31, R111, R110 ;  /* 0x0000006e6f1f723e */ /* 0x000fe200000010ff */
[----:B------:R3:W-:Y:S01]  /*b000*/  STSM.16.M88.4 [R41], R24 ;  /* 0x0000001829007844 */ /* 0x0007e20000000200 */
[----:B------:R-:W-:Y:S02]  /*b010*/  MOV R39, R12 ;  /* 0x0000000c00277202 */ /* 0x000fe40000000f00 */
[----:B-1----:R-:W-:-:S02]  /*b020*/  F2FP.BF16.F32.PACK_AB R30, R109, R108 ;  /* 0x0000006c6d1e723e */ /* 0x002fc400000010ff */
        /* <DEDUP_REMOVED lines=9> */
[----:B---3--:R-:W-:Y:S02]  /*b0c0*/  F2FP.BF16.F32.PACK_AB R24, R129, R128 ;  /* 0x000000808118723e */ /* 0x008fe400000010ff */
[----:B------:R-:W-:Y:S02]  /*b0d0*/  F2FP.BF16.F32.PACK_AB R25, R131, R130 ;  /* 0x000000828319723e */ /* 0x000fe400000010ff */
[----:B------:R-:W-:-:S02]  /*b0e0*/  F2FP.BF16.F32.PACK_AB R26, R133, R132 ;  /* 0x00000084851a723e */ /* 0x000fc400000010ff */
[----:B------:R-:W-:Y:S01]  /*b0f0*/  F2FP.BF16.F32.PACK_AB R27, R135, R134 ;  /* 0x00000086871b723e */ /* 0x000fe200000010ff */
[----:B------:R1:W-:Y:S04]  /*b100*/  STSM.16.M88.4 [R4], R28 ;  /* 0x0000001c04007844 */ /* 0x0003e80000000200 */
[----:B------:R3:W-:Y:S04]  /*b110*/  STSM.16.M88.4 [R40], R8 ;  /* 0x0000000828007844 */ /* 0x0007e80000000200 */
[----:B------:R4:W-:Y:S04]  /*b120*/  STSM.16.M88.4 [R39], R12 ;  /* 0x0000000c27007844 */ /* 0x0009e80000000200 */
[----:B------:R4:W-:Y:S01]  /*b130*/  STSM.16.M88.4 [R38], R24 ;  /* 0x0000001826007844 */ /* 0x0009e20000000200 */
[----:B0-----:R-:W-:-:S04]  /*b140*/  ISETP.NE.U32.AND P0, PT, R34, RZ, PT ;  /* 0x000000ff2200720c */ /* 0x001fc80003f05070 */
[----:B------:R-:W-:Y:S01]  /*b150*/  ISETP.NE.AND.EX P0, PT, R35, RZ, PT, P0 ;  /* 0x000000ff2300720c */ /* 0x000fe20003f05300 */
[----:B-1----:R-:W-:Y:S02]  /*b160*/  IMAD.MOV.U32 R4, RZ, RZ, RZ ;  /* 0x000000ffff047224 */ /* 0x002fe400078e00ff */
[----:B--2---:R-:W-:Y:S01]  /*b170*/  IMAD.WIDE R28, R148, 0x4, R36 ;  /* 0x00000004941c7825 */ /* 0x004fe200078e0224 */
[----:B------:R-:W-:Y:S01]  /*b180*/  BAR.SYNC.DEFER_BLOCKING 0x1, 0x180 ;  /* 0x0046000000007b1d */ /* 0x000fe20000010000 */
[----:B------:R-:W-:-:S07]  /*b190*/  ISETP.NE.U32.AND P1, PT, RZ, UR4, PT ;  /* 0x00000004ff007c0c */ /* 0x000fce000bf25070 */
[----:B---3--:R-:W0:Y:S08]  /*b1a0*/  LDC R10, c[0x0][0xad4] ;  /* 0x0002b500ff0a7b82 */ /* 0x008e300000000800 */
[----:B------:R-:W1:Y:S08]  /*b1b0*/  LDC R40, c[0x0][0xbe8] ;  /* 0x0002fa00ff287b82 */ /* 0x000e700000000800 */
[----:B----4-:R-:W2:Y:S01]  /*b1c0*/  LDC.64 R14, c[0x0][0xba8] ;  /* 0x0002ea00ff0e7b82 */ /* 0x010ea20000000a00 */
[----:B------:R-:W3:Y:S01]  /*b1d0*/  @P0 LDG.E R4, desc[UR36][R28.64] ;  /* 0x000000241c040981 */ /* 0x000ee2000c1e1900 */
[----:B------:R-:W-:-:S13]  /*b1e0*/  ISETP.NE.AND.EX P1, PT, RZ, UR5, PT, P1 ;  /* 0x00000005ff007c0c */ /* 0x000fda000bf25310 */
[----:B------:R-:W-:-:S04]  /*b1f0*/  @P1 LEA R8, P2, R148, UR4, 0x2 ;  /* 0x0000000494081c11 */ /* 0x000fc8000f8410ff */
[----:B------:R-:W-:Y:S02]  /*b200*/  @P1 LEA.HI.X R9, R148, UR5, R152, 0x2, P2 ;  /* 0x0000000594091c11 */ /* 0x000fe400090f1498 */
        /* <DEDUP_REMOVED lines=17> */
[----:B------:R2:W4:Y:S01]  /*b320*/  LDC.64 R12, c[0x0][R24+0x228] ;  /* 0x00008a00180c7b82 */ /* 0x0005220000000a00 */
[----:B0-----:R-:W-:Y:S02]  /*b330*/  IMAD R9, R9, R148, RZ ;  /* 0x0000009409097224 */ /* 0x001fe400078e02ff */
[-C--:B-1----:R-:W-:Y:S02]  /*b340*/  IMAD R37, R11, R150.reuse, RZ ;  /* 0x000000960b257224 */ /* 0x082fe400078e02ff */
[----:B------:R-:W-:Y:S02]  /*b350*/  IMAD R39, R8, R25, R9 ;  /* 0x0000001908277224 */ /* 0x000fe400078e0209 */
[----:B------:R-:W-:Y:S01]  /*b360*/  IMAD.WIDE.U32 R10, R10, R150, RZ ;  /* 0x000000960a0a7225 */ /* 0x000fe200078e00ff */
[----:B--2---:R-:W0:Y:S03]  /*b370*/  LDC.64 R24, c[0x0][R24+0x210] ;  /* 0x0000840018187b82 */ /* 0x004e260000000a00 */
[----:B------:R-:W-:-:S04]  /*b380*/  IMAD.WIDE.U32 R8, R8, R148, RZ ;  /* 0x0000009408087225 */ /* 0x000fc800078e00ff */
[----:B------:R-:W-:Y:S01]  /*b390*/  IMAD.IADD R27, R147, 0x1, R136 ;  /* 0x00000001931b7824 */ /* 0x000fe200078e0288 */
[----:B------:R-:W-:Y:S01]  /*b3a0*/  SEL R35, R48, RZ, P3 ;  /* 0x000000ff30237207 */ /* 0x000fe20001800000 */
[----:B------:R-:W-:Y:S01]  /*b3b0*/  IMAD.IADD R30, R11, 0x1, R37 ;  /* 0x000000010b1e7824 */ /* 0x000fe200078e0225 */
[----:B------:R-:W1:Y:S01]  /*b3c0*/  @!P3 LDC R14, c[0x0][0xb50] ;  /* 0x0002d400ff0ebb82 */ /* 0x000e620000000800 */
[----:B------:R-:W-:Y:S02]  /*b3d0*/  IMAD.IADD R11, R9, 0x1, R39 ;  /* 0x00000001090b7824 */ /* 0x000fe400078e0227 */
[----:B------:R-:W-:Y:S02]  /*b3e0*/  IMAD.MOV.U32 R9, RZ, RZ, R27 ;  /* 0x000000ffff097224 */ /* 0x000fe400078e001b */
[-C--:B----4-:R-:W-:Y:S02]  /*b3f0*/  IMAD R37, R13, R35.reuse, RZ ;  /* 0x000000230d257224 */ /* 0x090fe400078e02ff */
[----:B------:R-:W-:Y:S01]  /*b400*/  IMAD.WIDE.U32 R12, R12, R35, RZ ;  /* 0x000000230c0c7225 */ /* 0x000fe200078e00ff */
[----:B------:R-:W2:Y:S03]  /*b410*/  @!P3 LDC R15, c[0x0][0xb54] ;  /* 0x0002d500ff0fbb82 */ /* 0x000ea60000000800 */
[----:B------:R-:W-:Y:S01]  /*b420*/  IMAD.IADD R37, R13, 0x1, R37 ;  /* 0x000000010d257824 */ /* 0x000fe200078e0225 */
[--C-:B---3--:R-:W-:Y:S01]  /*b430*/  IADD3 R10, P2, P5, R8, R10, R4.reuse ;  /* 0x0000000a080a7210 */ /* 0x108fe20007d5e004 */
        /* <DEDUP_REMOVED lines=21> */
.L_x_12128:
[----:B------:R-:W2:Y:S01]  /*b590*/  LDL R13, [R1+0x3c] ;  /* 0x00003c00010d7983 */ /* 0x000ea20000100800 */
[----:B------:R-:W0:Y:S03]  /*b5a0*/  S2R R8, SR_TID.X ;  /* 0x0000000000087919 */ /* 0x000e260000002100 */
[----:B------:R-:W-:Y:S04]  /*b5b0*/  SHFL.IDX PT, R9, R15, RZ, 0x1c1f ;  /* 0x001c1fff0f097589 */ /* 0x000fe800000e0000 */
[----:B------:R-:W-:Y:S04]  /*b5c0*/  SHFL.IDX PT, R10, R14, 0x1, 0x1c1f ;  /* 0x003c1f000e0a7f89 */ /* 0x000fe800000e0000 */
[----:B------:R-:W-:Y:S01]  /*b5d0*/  SHFL.IDX PT, R11, R15, 0x1, 0x1c1f ;  /* 0x003c1f000f0b7f89 */ /* 0x000fe200000e0000 */
[----:B0-----:R-:W-:-:S05]  /*b5e0*/  VIADD R24, R8, 0xffffff80 ;  /* 0xffffff8008187836 */ /* 0x001fca0000000000 */
[----:B------:R-:W-:-:S04]  /*b5f0*/  SHF.R.S32.HI R12, RZ, 0x1f, R24 ;  /* 0x0000001fff0c7819 */ /* 0x000fc80000011418 */
[----:B------:R-:W-:Y:S01]  /*b600*/  LEA.HI R12, R12, R24, RZ, 0x7 ;  /* 0x000000180c0c7211 */ /* 0x000fe200078f38ff */
[----:B------:R-:W0:Y:S03]  /*b610*/  SHFL.IDX PT, R8, R14, RZ, 0x1c1f ;  /* 0x001c1fff0e087589 */ /* 0x000e2600000e0000 */
[----:B------:R-:W-:Y:S01]  /*b620*/  LOP3.LUT R12, R12, 0xffffff80, RZ, 0xc0, !PT ;  /* 0xffffff800c0c7812 */ /* 0x000fe200078ec0ff */
[----:B-----5:R-:W-:-:S04]  /*b630*/  IMAD R42, R31, R40, RZ ;  /* 0x000000281f2a7224 */ /* 0x020fc800078e02ff */
[----:B------:R-:W-:-:S05]  /*b640*/  IMAD.IADD R12, R24, 0x1, -R12 ;  /* 0x00000001180c7824 */ /* 0x000fca00078e0a0c */
[----:B------:R-:W-:Y:S02]  /*b650*/  LOP3.LUT P0, RZ, R12, 0x3, RZ, 0xc0, !PT ;  /* 0x000000030cff7812 */ /* 0x000fe4000780c0ff */
[----:B--2---:R-:W-:-:S05]  /*b660*/  IADD3 R25, R13, R136, RZ ;  /* 0x000000880d197210 */ /* 0x004fca0007ffe0ff */
        /* <DEDUP_REMOVED lines=17> */
[----:B0-----:R-:W-:Y:S01]  /*b780*/  IMAD R3, R44, 0x20, R149 ;  /* 0x000000202c037824 */ /* 0x001fe200078e0295 */
[----:B------:R-:W-:-:S03]  /*b790*/  SHF.R.S32.HI R46, RZ, 0x1f, R47 ;  /* 0x0000001fff2e7819 */ /* 0x000fc6000001142f */
[----:B------:R-:W-:Y:S01]  /*b7a0*/  IMAD.WIDE R32, R3, 0x2, R32 ;  /* 0x0000000203207825 */ /* 0x000fe200078e0220 */
[----:B------:R-:W-:Y:S02]  /*b7b0*/  LEA.HI R46, R46, R47, RZ, 0x2 ;  /* 0x0000002f2e2e7211 */ /* 0x000fe400078f10ff */
[----:B------:R-:W-:Y:S01]  /*b7c0*/  IADD3 R3, P5, R32, 0x7800, RZ ;  /* 0x0000780020037810 */ /* 0x000fe20007fbe0ff */
[----:B------:R-:W-:Y:S01]  /*b7d0*/  IMAD R41, R41, UR4, RZ ;  /* 0x0000000429297c24 */ /* 0x000fe2000f8e02ff */
[----:B------:R-:W-:Y:S02]  /*b7e0*/  LOP3.LUT R46, R46, 0xfffffffc, RZ, 0xc0, !PT ;  /* 0xfffffffc2e2e7812 */ /* 0x000fe400078ec0ff */
[----:B------:R-:W-:Y:S01]  /*b7f0*/  LOP3.LUT R0, R3, 0x180, RZ, 0xc0, !PT ;  /* 0x0000018003007812 */ /* 0x000fe200078ec0ff */
[----:B------:R-:W-:Y:S01]  /*b800*/  IMAD R41, R4, UR5, R41 ;  /* 0x0000000504297c24 */ /* 0x000fe2000f8e0229 */
[----:B------:R-:W-:Y:S01]  /*b810*/  IADD3 R13, P0, R32, 0x1800, RZ ;  /* 0x00001800200d7810 */ /* 0x000fe20007f1e0ff */
[----:B------:R-:W-:Y:S01]  /*b820*/  IMAD.IADD R46, R47, 0x1, -R46 ;  /* 0x000000012f2e7824 */ /* 0x000fe200078e0a2e */
[----:B------:R-:W-:Y:S01]  /*b830*/  SHF.R.U64 R0, R0, 0x3, RZ ;  /* 0x0000000300007819 */ /* 0x000fe200000012ff */
[----:B------:R-:W-:Y:S01]  /*b840*/  IMAD.WIDE.U32 R20, R4, UR4, RZ ;  /* 0x0000000404147c25 */ /* 0x000fe2000f8e00ff */
[----:B------:R-:W-:Y:S01]  /*b850*/  ULDC.64 UR4, c[0x0][0xae8] ;  /* 0x0002ba0000047ab9 */ /* 0x000fe20000000a00 */
[----:B------:R-:W-:-:S02]  /*b860*/  IADD3 R25, P1, R32, 0x3000, RZ ;  /* 0x0000300020197810 */ /* 0x000fc40007f3e0ff */
[----:B------:R-:W-:Y:S01]  /*b870*/  LOP3.LUT R36, R0, R3, RZ, 0x3c, !PT ;  /* 0x0000000300247212 */ /* 0x000fe200078e3cff */
[----:B------:R-:W-:Y:S01]  /*b880*/  IMAD R3, R46, 0x60, R44 ;  /* 0x000000602e037824 */ /* 0x000fe200078e022c */
[----:B------:R-:W-:Y:S01]  /*b890*/  IADD3 R21, R21, R41, RZ ;  /* 0x0000002915157210 */ /* 0x000fe20007ffe0ff */
[----:B------:R-:W-:Y:S01]  /*b8a0*/  IMAD.X R37, RZ, RZ, R33, P5 ;  /* 0x000000ffff257224 */ /* 0x000fe200028e0621 */
[----:B------:R-:W-:Y:S01]  /*b8b0*/  IADD3 R29, P2, R32, 0x4800, RZ ;  /* 0x00004800201d7810 */ /* 0x000fe20007f5e0ff */
[----:B------:R-:W-:Y:S01]  /*b8c0*/  IMAD.IADD R4, R136, 0x1, R3 ;  /* 0x0000000188047824 */ /* 0x000fe200078e0203 */
[----:B------:R-:W-:Y:S01]  /*b8d0*/  IADD3 R35, P3, R32, 0x6000, RZ ;  /* 0x0000600020237810 */ /* 0x000fe20007f7e0ff */
[----:B------:R-:W-:Y:S01]  /*b8e0*/  IMAD.WIDE.U32 R20, R150, UR4, R20 ;  /* 0x0000000496147c25 */ /* 0x000fe2000f8e0014 */
[----:B------:R-:W-:Y:S01]  /*b8f0*/  SHF.R.S32.HI R41, RZ, 0x1f, R148 ;  /* 0x0000001fff297819 */ /* 0x000fe20000011494 */
[----:B------:R-:W5:Y:S01]  /*b900*/  LD.E.128 R36, desc[UR36][R36.64] ;  /* 0x0000002424247980 */ /* 0x000f62000c101d00 */
[----:B------:R-:W-:Y:S01]  /*b910*/  LOP3.LUT R12, R13, 0x180, RZ, 0xc0, !PT ;  /* 0x000001800d0c7812 */ /* 0x000fe200078ec0ff */
[----:B--2---:R-:W-:Y:S01]  /*b920*/  @P4 IMAD.HI.U32 R0, R4, R43, RZ ;  /* 0x0000002b04004227 */ /* 0x004fe200078e00ff */
[----:B------:R-:W-:-:S02]  /*b930*/  LOP3.LUT R24, R25, 0x180, RZ, 0xc0, !PT ;  /* 0x0000018019187812 */ /* 0x000fc400078ec0ff */
[----:B------:R-:W-:Y:S01]  /*b940*/  LOP3.LUT R28, R29, 0x180, RZ, 0xc0, !PT ;  /* 0x000001801d1c7812 */ /* 0x000fe200078ec0ff */
[----:B------:R-:W-:Y:S01]  /*b950*/  IMAD R21, R150, UR5, R21 ;  /* 0x0000000596157c24 */ /* 0x000fe2000f8e0215 */
[----:B------:R-:W-:Y:S01]  /*b960*/  LOP3.LUT R34, R35, 0x180, RZ, 0xc0, !PT ;  /* 0x0000018023227812 */ /* 0x000fe200078ec0ff */
[----:B------:R-:W-:Y:S01]  /*b970*/  ULDC.64 UR4, c[0x0][0xaf0] ;  /* 0x0002bc0000047ab9 */ /* 0x000fe20000000a00 */
[----:B------:R-:W-:Y:S01]  /*b980*/  LOP3.LUT R9, R32, 0x180, RZ, 0xc0, !PT ;  /* 0x0000018020097812 */ /* 0x000fe200078ec0ff */
[----:B------:R-:W-:Y:S01]  /*b990*/  IMAD.MOV.U32 R3, RZ, RZ, R4 ;  /* 0x000000ffff037224 */ /* 0x000fe200078e0004 */
[----:B---3--:R-:W-:Y:S01]  /*b9a0*/  @P4 SHF.R.U32.HI R3, RZ, R45, R0 ;  /* 0x0000002dff034219 */ /* 0x008fe20000011600 */
[----:B------:R-:W-:Y:S01]  /*b9b0*/  IMAD R41, R41, UR4, RZ ;  /* 0x0000000429297c24 */ /* 0x000fe2000f8e02ff */
[----:B------:R-:W-:Y:S02]  /*b9c0*/  SHF.R.U64 R12, R12, 0x3, RZ ;  /* 0x000000030c0c7819 */ /* 0x000fe400000012ff */
[----:B------:R-:W-:-:S02]  /*b9d0*/  SHF.R.U64 R24, R24, 0x3, RZ ;  /* 0x0000000318187819 */ /* 0x000fc400000012ff */
[----:B------:R-:W-:Y:S02]  /*b9e0*/  SHF.R.U64 R28, R28, 0x3, RZ ;  /* 0x000000031c1c7819 */ /* 0x000fe400000012ff */
[----:B------:R-:W-:Y:S02]  /*b9f0*/  SHF.R.U64 R34, R34, 0x3, RZ ;  /* 0x0000000322227819 */ /* 0x000fe400000012ff */
[----:B------:R-:W-:Y:S01]  /*ba00*/  SHF.R.U64 R9, R9, 0x3, RZ ;  /* 0x0000000309097819 */ /* 0x000fe200000012ff */
[C---:B------:R-:W-:Y:S01]  /*ba10*/  IMAD R41, R148.reuse, UR5, R41 ;  /* 0x0000000594297c24 */ /* 0x040fe2000f8e0229 */
[----:B------:R-:W-:Y:S01]  /*ba20*/  SHF.R.S32.HI R0, RZ, 0x1f, R3 ;  /* 0x0000001fff007819 */ /* 0x000fe20000011403 */
[----:B------:R-:W-:Y:S01]  /*ba30*/  IMAD.WIDE.U32 R20, R148, UR4, R20 ;  /* 0x0000000494147c25 */ /* 0x000fe2000f8e0014 */
[----:B------:R-:W-:Y:S01]  /*ba40*/  LOP3.LUT R12, R12, R13, RZ, 0x3c, !PT ;  /* 0x0000000d0c0c7212 */ /* 0x000fe200078e3cff */
        /* <DEDUP_REMOVED lines=12> */
[----:B------:R-:W-:Y:S01]  /*bb10*/  IMAD.IADD R21, R21, 0x1, R41 ;  /* 0x0000000115157824 */ /* 0x000fe200078e0229 */
[----:B------:R-:W5:Y:S01]  /*bb20*/  LD.E.128 R24, desc[UR36][R24.64] ;  /* 0x0000002418187980 */ /* 0x000f62000c101d00 */
[----:B------:R-:W-:Y:S02]  /*bb30*/  IMAD R0, R0, UR4, RZ ;  /* 0x0000000400007c24 */ /* 0x000fe4000f8e02ff */
[----:B------:R-:W-:Y:S01]  /*bb40*/  IMAD R41, R40, R43, R4 ;  /* 0x0000002b28297224 */ /* 0x000fe200078e0204 */
        /* <DEDUP_REMOVED lines=18> */
[----:B------:R-:W-:Y:S01]  /*bc70*/  UIADD3 UR4, UR41, 0x2d820, URZ ;  /* 0x0002d82029047890 */ /* 0x000fe2000fffe03f */
[----:B------:R-:W-:Y:S02]  /*bc80*/  ISETP.GE.AND P0, PT, R43, R42, PT ;  /* 0x0000002a2b00720c */ /* 0x000fe40003f06270 */
[----:B------:R-:W-:Y:S01]  /*bc90*/  IMAD.IADD R3, R21, 0x1, R3 ;  /* 0x0000000115037824 */ /* 0x000fe200078e0203 */
[----:B------:R-:W-:Y:S01]  /*bca0*/  UPRMT UR4, URZ, 0x654, UR4 ;  /* 0x000006543f047896 */ /* 0x000fe20008000004 */
[----:B------:R-:W-:-:S04]  /*bcb0*/  LEA R0, P1, R20, UR6, 0x1 ;  /* 0x0000000614007c11 */ /* 0x000fc8000f8208ff */
[----:B------:R-:W-:Y:S01]  /*bcc0*/  LEA.HI.X R4, R20, UR7, R3, 0x1, P1 ;  /* 0x0000000714047c11 */ /* 0x000fe200088f0c03 */
[----:B0-----:R0:W1:Y:S01]  /*bcd0*/  SHFL.IDX PT, R40, R0, RZ, 0x1c1f ;  /* 0x001c1fff00287589 */ /* 0x00106200000e0000 */
[----:B------:R-:W-:Y:S02]  /*bce0*/  BSSY B1, `(.L_x_12130) ;  /* 0x0000012000017945 */ /* 0x000fe40003800000 */
[----:B------:R-:W-:Y:S01]  /*bcf0*/  SYNCS.ARRIVE.TRANS64.RED.A1T0 RZ, [UR4], RZ ;  /* 0x000000ffffff79a7 */ /* 0x000fe20008100404 */
        /* <DEDUP_REMOVED lines=9> */
[C---:B------:R-:W-:Y:S02]  /*bd90*/  @!P2 LEA R46, P4, R154.reuse, R40, 0x1 ;  /* 0x000000289a2ea211 */ /* 0x040fe400078808ff */
[----:B--2---:R-:W-:Y:S01]  /*bda0*/  @!P0 IMAD.WIDE R20, R149, 0x2, R40 ;  /* 0x0000000295148825 */ /* 0x004fe200078e0228 */
[-C--:B------:R-:W-:Y:S02]  /*bdb0*/  @!P1 LEA.HI.X R45, R153, R41.reuse, R49, 0x1, P3 ;  /* 0x00000029992d9211 */ /* 0x080fe400018f0c31 */
[----:B------:R-:W-:Y:S02]  /*bdc0*/  @!P2 LEA.HI.X R47, R154, R41, R48, 0x1, P4 ;  /* 0x000000299a2fa211 */ /* 0x000fe400020f0c30 */
[----:B-----5:R3:W-:Y:S04]  /*bdd0*/  @!P0 ST.E.128 desc[UR36][R20.64], R8 ;  /* 0x0000000814008985 */ /* 0x0207e8000c101d24 */
[----:B------:R3:W-:Y:S04]  /*bde0*/  @!P1 ST.E.128 desc[UR36][R44.64], R24 ;  /* 0x000000182c009985 */ /* 0x0007e8000c101d24 */
[----:B------:R3:W-:Y:S02]  /*bdf0*/  @!P2 ST.E.128 desc[UR36][R46.64], R32 ;  /* 0x000000202e00a985 */ /* 0x0007e4000c101d24 */
.L_x_12131:
[----:B------:R-:W-:Y:S05]  /*be00*/  BSYNC B1 ;  /* 0x0000000000017941 */ /* 0x000fea0003800000 */
.L_x_12130:
        /* <DEDUP_REMOVED lines=19> */
.L_x_12129:
[----:B0-----:R-:W0:Y:S01]  /*bf40*/  @P4 LDC R0, c[0x0][0xbec] ;  /* 0x0002fb00ff004b82 */ /* 0x001e220000000800 */
[----:B------:R-:W-:Y:S01]  /*bf50*/  ULDC.64 UR4, c[0x0][0xb08] ;  /* 0x0002c20000047ab9 */ /* 0x000fe20000000a00 */
[----:B------:R-:W-:Y:S01]  /*bf60*/  SHF.R.S32.HI R3, RZ, 0x1f, R148 ;  /* 0x0000001fff037819 */ /* 0x000fe20000011494 */
[----:B------:R-:W-:Y:S01]  /*bf70*/  IMAD R41, R41, UR4, RZ ;  /* 0x0000000429297c24 */ /* 0x000fe2000f8e02ff */
[----:B------:R-:W-:Y:S01]  /*bf80*/  ULDC.64 UR6, c[0x0][0xb30] ;  /* 0x0002cc0000067ab9 */ /* 0x000fe20000000a00 */
[C---:B------:R-:W-:Y:S01]  /*bf90*/  IMAD.WIDE.U32 R8, R4.reuse, UR4, RZ ;  /* 0x0000000404087c25 */ /* 0x040fe2000f8e00ff */
[C---:B------:R-:W-:Y:S01]  /*bfa0*/  IADD3 R37, R145.reuse, 0x28, RZ ;  /* 0x0000002891257810 */ /* 0x040fe20007ffe0ff */
[----:B------:R-:W-:Y:S01]  /*bfb0*/  BSSY B1, `(.L_x_12133) ;  /* 0x0000072000017945 */ /* 0x000fe20003800000 */
[----:B------:R-:W1:Y:S01]  /*bfc0*/  @P4 LDC R13, c[0x0][0xbf0] ;  /* 0x0002fc00ff0d4b82 */ /* 0x000e620000000800 */
[----:B------:R-:W-:Y:S01]  /*bfd0*/  IMAD R41, R4, UR5, R41 ;  /* 0x0000000504297c24 */ /* 0x000fe2000f8e0229 */
[----:B------:R-:W-:Y:S01]  /*bfe0*/  ULDC.64 UR4, c[0x0][0xb38] ;  /* 0x0002ce0000047ab9 */ /* 0x000fe20000000a00 */
[----:B------:R-:W-:Y:S01]  /*bff0*/  VIADD R31, R145, 0x40 ;  /* 0x00000040911f7836 */ /* 0x000fe20000000000 */
[----:B------:R-:W-:Y:S01]  /*c000*/  SHF.R.S32.HI R4, RZ, 0x1f, R155 ;  /* 0x0000001fff047819 */ /* 0x000fe2000001149b */
        /* <DEDUP_REMOVED lines=9> */
[----:B------:R-:W-:Y:S01]  /*c0a0*/  VIADD R35, R145, 0x30 ;  /* 0x0000003091237836 */ /* 0x000fe20000000000 */
[----:B------:R-:W-:Y:S01]  /*c0b0*/  SHF.R.S32.HI R37, RZ, 0x1f, R37 ;  /* 0x0000001fff257819 */ /* 0x000fe20000011425 */
        /* <DEDUP_REMOVED lines=8> */
[----:B------:R-:W-:Y:S01]  /*c140*/  VIADD R39, R145, 0x20 ;  /* 0x0000002091277836 */ /* 0x000fe20000000000 */
[----:B------:R-:W-:Y:S01]  /*c150*/  IADD3 R9, R9, R11, RZ ;  /* 0x0000000b09097210 */ /* 0x000fe20007ffe0ff */
[----:B------:R-:W-:Y:S01]  /*c160*/  VIADD R41, R145, 0x18 ;  /* 0x0000001891297836 */ /* 0x000fe20000000000 */
[--C-:B------:R-:W-:Y:S01]  /*c170*/  SHF.R.S32.HI R0, RZ, 0x1f, R3.reuse ;  /* 0x0000001fff007819 */ /* 0x100fe20000011403 */
[----:B------:R-:W-:Y:S01]  /*c180*/  IMAD.MOV R11, RZ, RZ, -R3 ;  /* 0x000000ffff0b7224 */ /* 0x000fe200078e0a03 */
[----:B------:R-:W-:Y:S01]  /*c190*/  SHF.R.S32.HI R39, RZ, 0x1f, R39 ;  /* 0x0000001fff277819 */ /* 0x000fe20000011427 */
[----:B------:R-:W-:Y:S01]  /*c1a0*/  IMAD.WIDE.U32 R8, R48, UR4, R8 ;  /* 0x0000000430087c25 */ /* 0x000fe2000f8e0008 */
[----:B------:R-:W-:Y:S01]  /*c1b0*/  UIADD3 UR4, UR41, 0x2d820, URZ ;  /* 0x0002d82029047890 */ /* 0x000fe2000fffe03f */
[----:B------:R-:W-:-:S02]  /*c1c0*/  SHF.R.S32.HI R41, RZ, 0x1f, R41 ;  /* 0x0000001fff297819 */ /* 0x000fc40000011429 */
        /* <DEDUP_REMOVED lines=27> */
[----:B------:R-:W-:-:S02]  /*c380*/  VIADD R38, R145, 0x20 ;  /* 0x0000002091267836 */ /* 0x000fc40000000000 */
[C---:B------:R-:W-:Y:S02]  /*c390*/  VIADD R40, R145.reuse, 0x18 ;  /* 0x0000001891287836 */ /* 0x040fe40000000000 */
[C---:B------:R-:W-:Y:S02]  /*c3a0*/  VIADD R42, R145.reuse, 0x10 ;  /* 0x00000010912a7836 */ /* 0x040fe40000000000 */
[----:B------:R-:W-:Y:S01]  /*c3b0*/  VIADD R44, R145, 0x8 ;  /* 0x00000008912c7836 */ /* 0x000fe20000000000 */
[----:B0-----:R-:W-:Y:S06]  /*c3c0*/  @P2 BRA `(.L_x_12134) ;  /* 0x0000000000c02947 */ /* 0x001fec0003800000 */
[----:B------:R-:W-:Y:S02]  /*c3d0*/  ULDC UR4, c[0x0][0xac8] ;  /* 0x0002b20000047ab9 */ /* 0x000fe40000000800 */
[----:B------:R-:W-:Y:S02]  /*c3e0*/  ISETP.GE.AND P3, PT, R44, UR4, PT ;  /* 0x000000042c007c0c */ /* 0x000fe4000bf66270 */
[----:B------:R-:W-:Y:S02]  /*c3f0*/  ISETP.GE.AND P1, PT, R145, UR4, PT ;  /* 0x0000000491007c0c */ /* 0x000fe4000bf26270 */
[----:B------:R-:W-:Y:S02]  /*c400*/  ISETP.GE.AND P4, PT, R42, UR4, PT ;  /* 0x000000042a007c0c */ /* 0x000fe4000bf86270 */
[----:B------:R-:W-:-:S07]  /*c410*/  ISETP.GE.AND P2, PT, R40, UR4, PT ;  /* 0x0000000428007c0c */ /* 0x000fce000bf46270 */
[CC--:B-1----:R-:W-:Y:S02]  /*c420*/  @!P3 LEA R10, P5, R44.reuse, R8.reuse, 0x2 ;  /* 0x000000082c0ab211 */ /* 0x0c2fe400078a10ff */
        /* <DEDUP_REMOVED lines=16> */
[-C--:B0-----:R-:W-:Y:S02]  /*c530*/  @!P3 LEA R12, P6, R36, R8.reuse, 0x2 ;  /* 0x00000008240cb211 */ /* 0x081fe400078c10ff */
[----:B-1----:R-:W-:Y:S01]  /*c540*/  @!P1 LEA R10, P4, R34, R8, 0x2 ;  /* 0x00000008220a9211 */ /* 0x002fe200078810ff */
[----:B------:R-:W-:Y:S01]  /*c550*/  @!P5 ST.E.64 desc[UR36][R26.64], R104 ;  /* 0x000000681a00d985 */ /* 0x000fe2000c101b24 */
        /* <DEDUP_REMOVED lines=12> */
[CC--:B---3--:R-:W-:Y:S02]  /*c620*/  @!P4 LEA R24, P2, R157.reuse, R8.reuse, 0x2 ;  /* 0x000000089d18c211 */ /* 0x0c8fe400078410ff */
[-C--:B------:R-:W-:Y:S02]  /*c630*/  @!P5 LEA.HI.X R21, R30, R9.reuse, R31, 0x2, P6 ;  /* 0x000000091e15d211 */ /* 0x080fe400030f141f */
[CC--:B0-----:R-:W-:Y:S02]  /*c640*/  @!P3 LEA R12, P6, R156.reuse, R8.reuse, 0x2 ;  /* 0x000000089c0cb211 */ /* 0x0c1fe400078c10ff */
        /* <DEDUP_REMOVED lines=8> */
.L_x_12134:
[----:B------:R-:W-:Y:S05]  /*c6d0*/  BSYNC B1 ;  /* 0x0000000000017941 */ /* 0x000fea0003800000 */
.L_x_12133:
[----:B----4-:R0:W3:Y:S04]  /*c6e0*/  SHFL.IDX PT, R11, R3, 0x1, 0x1c1f ;  /* 0x003c1f00030b7f89 */ /* 0x0100e800000e0000 */
[----:B------:R0:W4:Y:S01]  /*c6f0*/  SHFL.IDX PT, R10, R0, 0x1, 0x1c1f ;  /* 0x003c1f00000a7f89 */ /* 0x00012200000e0000 */
[----:B------:R-:W-:Y:S05]  /*c700*/  @P0 BRA `(.L_x_12132) ;  /* 0x0000000c00640947 */ /* 0x000fea0003800000 */
[----:B------:R-:W-:Y:S02]  /*c710*/  ULDC UR4, c[0x0][0xac8] ;  /* 0x0002b20000047ab9 */ /* 0x000fe40000000800 */
[----:B------:R-:W-:Y:S02]  /*c720*/  ISETP.GE.AND P5, PT, R44, UR4, PT ;  /* 0x000000042c007c0c */ /* 0x000fe4000bfa6270 */
[----:B------:R-:W-:Y:S02]  /*c730*/  ISETP.GE.AND P1, PT, R145, UR4, PT ;  /* 0x0000000491007c0c */ /* 0x000fe4000bf26270 */
[----:B------:R-:W-:Y:S02]  /*c740*/  ISETP.GE.AND P3, PT, R42, UR4, PT ;  /* 0x000000042a007c0c */ /* 0x000fe4000bf66270 */
[----:B------:R-:W-:Y:S02]  /*c750*/  ISETP.GE.AND P2, PT, R40, UR4, PT ;  /* 0x0000000428007c0c */ /* 0x000fe4000bf46270 */
[----:B------:R-:W-:-:S05]  /*c760*/  ISETP.GE.AND P4, PT, R38, UR4, PT ;  /* 0x0000000426007c0c */ /* 0x000fca000bf86270 */
[CC--:B----4-:R-:W-:Y:S02]  /*c770*/  @!P5 LEA R12, P0, R44.reuse, R10.reuse, 0x2 ;  /* 0x0000000a2c0cd211 */ /* 0x0d0fe400078010ff */
[----:B-123--:R-:W-:Y:S02]  /*c780*/  @!P1 IMAD.WIDE R8, R145, 0x4, R10 ;  /* 0x0000000491089825 */ /* 0x00efe400078e020a */
        /* <DEDUP_REMOVED lines=12> */
[----:B-1----:R-:W-:Y:S01]  /*c850*/  @!P1 LEA R8, P5, R36, R10, 0x2 ;  /* 0x0000000a24089211 */ /* 0x002fe200078a10ff */
[----:B------:R1:W-:Y:S01]  /*c860*/  @!P2 ST.E.64 desc[UR36][R20.64], R102 ;  /* 0x000000661400a985 */ /* 0x0003e2000c101b24 */
[----:B------:R-:W-:-:S02]  /*c870*/  ISETP.GE.AND P3, PT, R30, UR4, PT ;  /* 0x000000041e007c0c */ /* 0x000fc4000bf66270 */
[----:B------:R-:W-:Y:S01]  /*c880*/  ISETP.GE.AND P2, PT, R157, UR4, PT ;  /* 0x000000049d007c0c */ /* 0x000fe2000bf46270 */
[----:B------:R3:W-:Y:S01]  /*c890*/  @!P4 ST.E.64 desc[UR36][R24.64], R106 ;  /* 0x0000006a1800c985 */ /* 0x0007e2000c101b24 */
[----:B------:R-:W-:Y:S02]  /*c8a0*/  ISETP.GE.AND P4, PT, R32, UR4, PT ;  /* 0x0000000420007c0c */ /* 0x000fe4000bf86270 */
[-C--:B------:R-:W-:Y:S02]  /*c8b0*/  @!P1 LEA.HI.X R9, R36, R11.reuse, R37, 0x2, P5 ;  /* 0x0000000b24099211 */ /* 0x080fe400028f1425 */
[----:B------:R-:W-:Y:S02]  /*c8c0*/  ISETP.GE.AND P5, PT, R156, UR4, PT ;  /* 0x000000049c007c0c */ /* 0x000fe4000bfa6270 */
[C---:B--2---:R-:W-:Y:S01]  /*c8d0*/  @!P0 LEA R12, P6, R34.reuse, R10, 0x2 ;  /* 0x0000000a220c8211 */ /* 0x044fe200078c10ff */
[----:B------:R2:W-:Y:S03]  /*c8e0*/  @!P1 ST.E.64 desc[UR36][R8.64], R110 ;  /* 0x0000006e08009985 */ /* 0x0005e6000c101b24 */
[----:B------:R-:W-:-:S02]  /*c8f0*/  @!P0 LEA.HI.X R13, R34, R11, R35, 0x2, P6 ;  /* 0x0000000b220d8211 */ /* 0x000fc400030f1423 */
[-C--:B-1----:R-:W-:Y:S02]  /*c900*/  @!P3 LEA R20, P6, R30, R10.reuse, 0x2 ;  /* 0x0000000a1e14b211 */ /* 0x082fe400078c10ff */
[CC--:B------:R-:W-:Y:S01]  /*c910*/  @!P4 LEA R14, P1, R32.reuse, R10.reuse, 0x2 ;  /* 0x0000000a200ec211 */ /* 0x0c0fe200078210ff */
[----:B------:R2:W-:Y:S01]  /*c920*/  @!P0 ST.E.64 desc[UR36][R12.64], R114 ;  /* 0x000000720c008985 */ /* 0x0005e2000c101b24 */
[CC--:B---3--:R-:W-:Y:S02]  /*c930*/  @!P2 LEA R24, P0, R157.reuse, R10.reuse, 0x2 ;  /* 0x0000000a9d18a211 */ /* 0x0c8fe400078010ff */
        /* <DEDUP_REMOVED lines=11> */
[----:B--2---:R-:W-:-:S04]  /*c9f0*/  LEA R8, P0, R155, R10, 0x2 ;  /* 0x0000000a9b087211 */ /* 0x004fc800078010ff */
[----:B------:R-:W-:-:S05]  /*ca00*/  LEA.HI.X R9, R155, R11, R4, 0x2, P0 ;  /* 0x0000000b9b097211 */ /* 0x000fca00000f1404 */
[----:B------:R1:W-:Y:S01]  /*ca10*/  ST.E.64 desc[UR36][R8.64], R134 ;  /* 0x0000008608007985 */ /* 0x0003e2000c101b24 */
[----:B------:R-:W-:Y:S05]  /*ca20*/  BRA `(.L_x_12132) ;  /* 0x00000008009c7947 */ /* 0x000fea0003800000 */
.L_x_12127:
[----:B0-----:R-:W0:Y:S01]  /*ca30*/  LDC.64 R10, c[0x0][0xc00] ;  /* 0x00030000ff0a7b82 */ /* 0x001e220000000a00 */
[----:B------:R-:W-:Y:S01]  /*ca40*/  ULDC.64 UR4, c[0x0][0xc08] ;  /* 0x0003020000047ab9 */ /* 0x000fe20000000a00 */
[----:B------:R-:W-:Y:S01]  /*ca50*/  IMAD.MOV.U32 R3, RZ, RZ, RZ ;  /* 0x000000ffff037224 */ /* 0x000fe200078e00ff */
[----:B------:R-:W-:-:S04]  /*ca60*/  ISETP.NE.U32.AND P1, PT, RZ, UR4, PT ;  /* 0x00000004ff007c0c */ /* 0x000fc8000bf25070 */
[----:B------:R-:W-:Y:S01]  /*ca70*/  ISETP.NE.AND.EX P1, PT, RZ, UR5, PT, P1 ;  /* 0x00000005ff007c0c */ /* 0x000fe2000bf25310 */
[----:B-1----:R-:W1:Y:S01]  /*ca80*/  LDC.64 R8, c[0x0][0xc00] ;  /* 0x00030000ff087b82 */ /* 0x002e620000000a00 */
[----:B0-----:R-:W-:-:S04]  /*ca90*/  ISETP.NE.U32.AND P0, PT, R10, RZ, PT ;  /* 0x000000ff0a00720c */ /* 0x001fc80003f05070 */
[----:B------:R-:W-:-:S07]  /*caa0*/  ISETP.NE.AND.EX P0, PT, R11, RZ, PT, P0 ;  /* 0x000000ff0b00720c */ /* 0x000fce0003f05300 */
[C---:B------:R-:W-:Y:S01]  /*cab0*/  @P1 LEA R10, P2, R148.reuse, UR4, 0x2 ;  /* 0x00000004940a1c11 */ /* 0x040fe2000f8410ff */
[----:B------:R-:W-:Y:S01]  /*cac0*/  ULDC UR4, c[0x0][0xa88] ;  /* 0x0002a20000047ab9 */ /* 0x000fe20000000800 */
[C---:B-1----:R-:W-:Y:S02]  /*cad0*/  IMAD.WIDE R8, R148.reuse, 0x4, R8 ;  /* 0x0000000494087825 */ /* 0x042fe400078e0208 */
[----:B------:R-:W-:Y:S02]  /*cae0*/  @P1 LEA.HI.X R11, R148, UR5, R152, 0x2, P2 ;  /* 0x00000005940b1c11 */ /* 0x000fe400090f1498 */
[----:B------:R-:W-:Y:S01]  /*caf0*/  IMAD.U32 R0, RZ, RZ, UR4 ;  /* 0x00000004ff007e24 */ /* 0x000fe2000f8e00ff */
[----:B------:R0:W5:Y:S05]  /*cb00*/  @P0 LDG.E R3, desc[UR36][R8.64] ;  /* 0x0000002408030981 */ /* 0x00016a000c1e1900 */
[----:B------:R0:W5:Y:S01]  /*cb10*/  @P1 LDG.E R0, desc[UR36][R10.64] ;  /* 0x000000240a001981 */ /* 0x000162000c1e1900 */
[----:B------:R-:W-:Y:S01]  /*cb20*/  ISETP.NE.AND P2, PT, R151, RZ, PT ;  /* 0x000000ff9700720c */ /* 0x000fe20003f45270 */
[----:B------:R-:W1:-:S12]  /*cb30*/  S2R R12, SR_TID.X ;  /* 0x00000000000c7919 */ /* 0x000e580000002100 */
[----:B------:R-:W3:Y:S01]  /*cb40*/  @!P2 LDC R151, c[0x0][0xad4] ;  /* 0x0002b500ff97ab82 */ /* 0x000ee20000000800 */
[----:B-1----:R-:W-:Y:S02]  /*cb50*/  IADD3 R32, R12, -0x80, RZ ;  /* 0xffffff800c207810 */ /* 0x002fe40007ffe0ff */
[----:B---3--:R-:W-:Y:S02]  /*cb60*/  ISETP.GT.AND P2, PT, R151, 0x1, PT ;  /* 0x000000019700780c */ /* 0x008fe40003f44270 */
[----:B------:R-:W-:Y:S01]  /*cb70*/  ISETP.GT.AND P3, PT, R32, 0xbf, PT ;  /* 0x000000bf2000780c */ /* 0x000fe20003f64270 */
[----:B0-----:R-:W-:-:S12]  /*cb80*/  @P1 BRA `(.L_x_12135) ;  /* 0x0000000000101947 */ /* 0x001fd80003800000 */
[----:B------:R-:W-:Y:S05]  /*cb90*/  @!P0 BRA `(.L_x_12135) ;  /* 0x00000000000c8947 */ /* 0x000fea0003800000 */
[----:B------:R-:W3:Y:S04]  /*cba0*/  LDG.E R11, desc[UR36][R8.64] ;  /* 0x00000024080b7981 */ /* 0x000ee8000c1e1900 */
[----:B-----5:R-:W3:Y:S02]  /*cbb0*/  LDG.E R0, desc[UR36][R8.64+0x4] ;  /* 0x0000042408007981 */ /* 0x020ee4000c1e1900 */
[----:B---3--:R-:W-:-:S07]  /*cbc0*/  IMAD.IADD R0, R0, 0x1, -R11 ;  /* 0x0000000100007824 */ /* 0x008fce00078e0a0b */
.L_x_12135:
[----:B------:R-:W-:Y:S01]  /*cbd0*/  BSSY B1, `(.L_x_12136) ;  /* 0x0000036000017945 */ /* 0x000fe20003800000 */
[----:B------:R-:W-:Y:S02]  /*cbe0*/  SEL R33, R148, RZ, !P0 ;  /* 0x000000ff94217207 */ /* 0x000fe40004000000 */
[----:B------:R-:W-:Y:S02]  /*cbf0*/  SEL R152, R152, RZ, !P0 ;  /* 0x000000ff98987207 */ /* 0x000fe40004000000 */
[----:B-----5:R-:W-:Y:S01]  /*cc00*/  SHF.R.S32.HI R28, RZ, 0x1f, R3 ;  /* 0x0000001fff1c7819 */ /* 0x020fe20000011403 */
[----:B------:R-:W-:Y:S06]  /*cc10*/  @P3 BRA `(.L_x_12137) ;  /* 0x0000000000c43947 */ /* 0x000fec0003800000 */
[----:B------:R-:W2:Y:S01]  /*cc20*/  LDC R35, c[0x0][0xbe8] ;  /* 0x0002fa00ff237b82 */ /* 0x000ea20000000800 */
[----:B------:R-:W-:Y:S01]  /*cc30*/  IADD3 R30, R136, -0x80, R12 ;  /* 0xffffff80881e7810 */ /* 0x000fe20007ffe00c */
[----:B--2---:R-:W-:-:S05]  /*cc40*/  IMAD R4, R0, R35, RZ ;  /* 0x0000002300047224 */ /* 0x004fca00078e02ff */
[----:B------:R-:W-:-:S13]  /*cc50*/  ISETP.GE.AND P0, PT, R30, R4, PT ;  /* 0x000000041e00720c */ /* 0x000fda0003f06270 */
[----:B------:R-:W-:Y:S05]  /*cc60*/  @P0 BRA `(.L_x_12137) ;  /* 0x0000000000b00947 */ /* 0x000fea0003800000 */
[----:B------:R-:W2:Y:S01]  /*cc70*/  LDL.LU R34, [R1+0x14] ;  /* 0x0000140001227983 */ /* 0x000ea20000300800 */
[----:B------:R-:W-:Y:S01]  /*cc80*/  ISETP.NE.AND P1, PT, R35, 0x1, PT ;  /* 0x000000012300780c */ /* 0x000fe20003f25270 */
[----:B------:R-:W-:Y:S01]  /*cc90*/  IMAD.MOV.U32 R26, RZ, RZ, 0x9b8 ;  /* 0x000009b8ff1a7424 */ /* 0x000fe200078e00ff */
[----:B------:R-:W-:Y:S01]  /*cca0*/  ISETP.GT.AND P0, PT, R151, 0x1, PT ;  /* 0x000000019700780c */ /* 0x000fe20003f04270 */
[----:B------:R-:W0:Y:S01]  /*ccb0*/  LDC.64 R8, c[0x0][0xba8] ;  /* 0x0002ea00ff087b82 */ /* 0x000e220000000a00 */
[----:B------:R-:W-:Y:S02]  /*ccc0*/  IMAD.MOV.U32 R27, RZ, RZ, R30 ;  /* 0x000000ffff1b7224 */ /* 0x000fe400078e001e */
[----:B------:R-:W-:-:S05]  /*ccd0*/  SEL R26, R26, 0x978, P0 ;  /* 0x000009781a1a7807 */ /* 0x000fca0000000000 */
[----:B------:R-:W1:Y:S08]  /*cce0*/  LDC.64 R20, c[0x0][R26+0x220] ;  /* 0x000088001a147b82 */ /* 0x000e700000000a00 */
[----:B------:R-:W3:Y:S08]  /*ccf0*/  @P1 LDC R25, c[0x0][0xbec] ;  /* 0x0002fb00ff191b82 */ /* 0x000ef00000000800 */
[----:B------:R-:W4:Y:S08]  /*cd00*/  @P1 LDC R31, c[0x0][0xbf0] ;  /* 0x0002fc00ff1f1b82 */ /* 0x000f300000000800 */
[----:B------:R-:W5:Y:S01]  /*cd10*/  LDC.64 R14, c[0x0][R26+0x218] ;  /* 0x000086001a0e7b82 */ /* 0x000f620000000a00 */
[----:B-1----:R-:W-:-:S07]  /*cd20*/  IMAD R21, R21, R33, RZ ;  /* 0x0000002115157224 */ /* 0x002fce00078e02ff */
[----:B------:R-:W1:Y:S01]  /*cd30*/  LDC.64 R12, c[0x0][R26+0x228] ;  /* 0x00008a001a0c7b82 */ /* 0x000e620000000a00 */
[----:B---3--:R-:W-:-:S04]  /*cd40*/  @P1 IMAD.HI.U32 R4, R30, R25, RZ ;  /* 0x000000191e041227 */ /* 0x008fc800078e00ff */
[----:B------:R-:W-:-:S03]  /*cd50*/  IMAD.WIDE.U32 R24, R20, R33, RZ ;  /* 0x0000002114187225 */ /* 0x000fc600078e00ff */
[----:B------:R-:W3:Y:S01]  /*cd60*/  LDC.64 R10, c[0x0][R26+0x210] ;  /* 0x000084001a0a7b82 */ /* 0x000ee20000000a00 */
[----:B----4-:R-:W-:Y:S01]  /*cd70*/  @P1 SHF.R.U32.HI R27, RZ, R31, R4 ;  /* 0x0000001fff1b1219 */ /* 0x010fe20000011604 */
[----:B------:R-:W-:-:S04]  /*cd80*/  IMAD R31, R20, R152, R21 ;  /* 0x00000098141f7224 */ /* 0x000fc800078e0215 */
[----:B------:R-:W-:Y:S02]  /*cd90*/  IMAD.IADD R4, R25, 0x1, R31 ;  /* 0x0000000119047824 */ /* 0x000fe400078e021f */
[-C--:B-----5:R-:W-:Y:S01]  /*cda0*/  IMAD R29, R15, R150.reuse, RZ ;  /* 0x000000960f1d7224 */ /* 0x0a0fe200078e02ff */
[----:B0-----:R-:W0:Y:S01]  /*cdb0*/  @!P0 LDC R8, c[0x0][0xb50] ;  /* 0x0002d400ff088b82 */ /* 0x001e220000000800 */
[----:B------:R-:W-:-:S04]  /*cdc0*/  IMAD.WIDE.U32 R14, R14, R150, RZ ;  /* 0x000000960e0e7225 */ /* 0x000fc800078e00ff */
[----:B------:R-:W-:Y:S01]  /*cdd0*/  IMAD.IADD R29, R15, 0x1, R29 ;  /* 0x000000010f1d7824 */ /* 0x000fe200078e021d */
[----:B------:R-:W-:Y:S01]  /*cde0*/  IADD3 R14, P1, P3, R24, R14, R3 ;  /* 0x0000000e180e7210 */ /* 0x000fe20007b3e003 */
[----:B------:R-:W-:Y:S01]  /*cdf0*/  IMAD.MOV R15, RZ, RZ, -R27 ;  /* 0x000000ffff0f7224 */ /* 0x000fe200078e0a1b */
[----:B------:R-:W4:Y:S02]  /*ce00*/  @!P0 LDC R9, c[0x0][0xb54] ;  /* 0x0002d500ff098b82 */ /* 0x000f240000000800 */
[----:B------:R-:W-:Y:S01]  /*ce10*/  IADD3.X R4, R4, R29, R28, P1, P3 ;  /* 0x0000001d04047210 */ /* 0x000fe20000fe641c */
[----:B------:R-:W-:Y:S01]  /*ce20*/  IMAD R15, R35, R15, R30 ;  /* 0x0000000f230f7224 */ /* 0x000fe200078e021e */
[----:B--2---:R-:W-:-:S05]  /*ce30*/  SEL R21, R34, RZ, P0 ;  /* 0x000000ff22157207 */ /* 0x004fca0000000000 */
[-C--:B-1----:R-:W-:Y:S02]  /*ce40*/  IMAD R25, R13, R21.reuse, RZ ;  /* 0x000000150d197224 */ /* 0x082fe400078e02ff */
[----:B------:R-:W-:Y:S01]  /*ce50*/  IMAD.WIDE.U32 R12, R12, R21, RZ ;  /* 0x000000150c0c7225 */ /* 0x000fe200078e00ff */
[----:B------:R-:W-:-:S03]  /*ce60*/  SHF.R.S32.HI R21, RZ, 0x1f, R15 ;  /* 0x0000001fff157819 */ /* 0x000fc6000001140f */
[----:B------:R-:W-:Y:S01]  /*ce70*/  IMAD.IADD R25, R13, 0x1, R25 ;  /* 0x000000010d197824 */ /* 0x000fe200078e0219 */
[----:B------:R-:W-:Y:S02]  /*ce80*/  IADD3 R12, P0, P1, R27, R14, R12 ;  /* 0x0000000e1b0c7210 */ /* 0x000fe4000791e00c */
[----:B------:R-:W-:-:S04]  /*ce90*/  SHF.R.S32.HI R27, RZ, 0x1f, R27 ;  /* 0x0000001fff1b7819 */ /* 0x000fc8000001141b */
[----:B------:R-:W-:Y:S01]  /*cea0*/  IADD3.X R13, R27, R4, R25, P0, P1 ;  /* 0x000000041b0d7210 */ /* 0x000fe200007e2419 */
[----:B---3--:R-:W-:-:S04]  /*ceb0*/  IMAD R4, R11, R15, RZ ;  /* 0x0000000f0b047224 */ /* 0x008fc800078e02ff */
[C---:B------:R-:W-:Y:S02]  /*cec0*/  IMAD R21, R10.reuse, R21, R4 ;  /* 0x000000150a157224 */ /* 0x040fe400078e0204 */
[----:B------:R-:W-:-:S04]  /*ced0*/  IMAD.WIDE.U32 R10, R10, R15, R12 ;  /* 0x0000000f0a0a7225 */ /* 0x000fc800078e000c */
[----:B------:R-:W-:Y:S01]  /*cee0*/  IMAD.IADD R4, R11, 0x1, R21 ;  /* 0x000000010b047824 */ /* 0x000fe200078e0215 */
[----:B0-----:R-:W-:Y:S01]  /*cef0*/  LEA R8, P0, R10, R8, 0x2 ;  /* 0x000000080a087211 */ /* 0x001fe200078010ff */
[----:B------:R-:W-:-:S03]  /*cf00*/  IMAD.MOV.U32 R11, RZ, RZ, -0x800000 ;  /* 0xff800000ff0b7424 */ /* 0x000fc600078e00ff */
[----:B----4-:R-:W-:-:S05]  /*cf10*/  LEA.HI.X R9, R10, R9, R4, 0x2, P0 ;  /* 0x000000090a097211 */ /* 0x010fca00000f1404 */
[----:B------:R0:W-:Y:S04]  /*cf20*/  STG.E desc[UR36][R8.64], R11 ;  /* 0x0000000b08007986 */ /* 0x0001e8000c101924 */
.L_x_12137:
[----:B------:R-:W-:Y:S05]  /*cf30*/  BSYNC B1 ;  /* 0x0000000000017941 */ /* 0x000fea0003800000 */
.L_x_12136:
[----:B------:R-:W-:Y:S05]  /*cf40*/  @P2 BRA `(.L_x_12132) ;  /* 0x0000000400542947 */ /* 0x000fea0003800000 */
[----:B------:R-:W1:Y:S01]  /*cf50*/  LDC R15, c[0x0][0xbe8] ;  /* 0x0002fa00ff0f7b82 */ /* 0x000e620000000800 */
[--C-:B------:R-:W-:Y:S01]  /*cf60*/  SHF.R.S32.HI R10, RZ, 0x1f, R32.reuse ;  /* 0x0000001fff0a7819 */ /* 0x100fe20000011420 */
[----:B------:R-:W-:Y:S01]  /*cf70*/  ULDC.64 UR4, c[0x0][0xaa0] ;  /* 0x0002a80000047ab9 */ /* 0x000fe20000000a00 */
[----:B------:R-:W-:Y:S01]  /*cf80*/  SHF.R.S32.HI R14, RZ, 0x1f, R32 ;  /* 0x0000001fff0e7819 */ /* 0x000fe20000011420 */
[----:B--2---:R-:W-:Y:S01]  /*cf90*/  IMAD R4, R28, UR4, RZ ;  /* 0x000000041c047c24 */ /* 0x004fe2000f8e02ff */
        /* <DEDUP_REMOVED lines=10> */
[----:B------:R-:W-:-:S02]  /*d040*/  IADD3 R9, R9, R11, RZ ;  /* 0x0000000b09097210 */ /* 0x000fc40007ffe0ff */
[----:B------:R-:W-:Y:S01]  /*d050*/  SHF.R.S32.HI R24, RZ, 0x1f, R154 ;  /* 0x0000001fff187819 */ /* 0x000fe2000001149a */
[----:B------:R-:W-:Y:S01]  /*d060*/  IMAD R3, R10, 0x60, R14 ;  /* 0x000000600a037824 */ /* 0x000fe200078e020e */
[----:B------:R-:W-:Y:S01]  /*d070*/  SHF.R.S32.HI R25, RZ, 0x1f, R153 ;  /* 0x0000001fff197819 */ /* 0x000fe20000011499 */
[----:B------:R-:W-:Y:S01]  /*d080*/  IMAD.WIDE.U32 R8, R150, UR4, R8 ;  /* 0x0000000496087c25 */ /* 0x000fe2000f8e0008 */
[----:B-1----:R-:W-:-:S03]  /*d090*/  ISETP.NE.AND P0, PT, R15, 0x1, PT ;  /* 0x000000010f00780c */ /* 0x002fc60003f05270 */
[----:B------:R-:W-:Y:S02]  /*d0a0*/  IMAD.IADD R12, R136, 0x1, R3 ;  /* 0x00000001880c7824 */ /* 0x000fe400078e0203 */
        /* <DEDUP_REMOVED lines=11> */
[--C-:B------:R-:W-:Y:S01]  /*d160*/  SHF.R.S32.HI R4, RZ, 0x1f, R3.reuse ;  /* 0x0000001fff047819 */ /* 0x100fe20000011403 */
[----:B------:R-:W-:Y:S02]  /*d170*/  IMAD.MOV R11, RZ, RZ, -R3 ;  /* 0x000000ffff0b7224 */ /* 0x000fe400078e0a03 */
[----:B------:R-:W-:-:S04]  /*d180*/  IMAD.WIDE.U32 R8, R3, UR4, R8 ;  /* 0x0000000403087c25 */ /* 0x000fc8000f8e0008 */
[----:B------:R-:W-:Y:S02]  /*d190*/  IMAD R11, R15, R11, R12 ;  /* 0x0000000b0f0b7224 */ /* 0x000fe400078e020c */
[----:B------:R-:W-:Y:S02]  /*d1a0*/  IMAD R4, R4, UR4, RZ ;  /* 0x0000000404047c24 */ /* 0x000fe4000f8e02ff */
[----:B------:R-:W-:Y:S02]  /*d1b0*/  IMAD R15, R0, R15, RZ ;  /* 0x0000000f000f7224 */ /* 0x000fe400078e02ff */
[----:B------:R-:W-:Y:S01]  /*d1c0*/  IMAD R13, R3, UR5, R4 ;  /* 0x00000005030d7c24 */ /* 0x000fe2000f8e0204 */
[----:B------:R-:W-:Y:S01]  /*d1d0*/  SHF.R.S32.HI R4, RZ, 0x1f, R11 ;  /* 0x0000001fff047819 */ /* 0x000fe2000001140b */
[----:B------:R-:W-:Y:S01]  /*d1e0*/  ULDC.64 UR4, c[0x0][0xad8] ;  /* 0x0002b60000047ab9 */ /* 0x000fe20000000a00 */
[----:B------:R-:W-:Y:S02]  /*d1f0*/  IMAD.IADD R0, R14, 0x1, R136 ;  /* 0x000000010e007824 */ /* 0x000fe400078e0288 */
        /* <DEDUP_REMOVED lines=21> */
[----:B------:R3:W-:Y:S04]  /*d350*/  @!P2 ST.E.128 desc[UR36][R10.64], RZ ;  /* 0x000000ff0a00a985 */ /* 0x0007e8000c101d24 */
[----:B------:R3:W-:Y:S04]  /*d360*/  @!P3 ST.E.128 desc[UR36][R12.64], RZ ;  /* 0x000000ff0c00b985 */ /* 0x0007e8000c101d24 */
[----:B------:R3:W-:Y:S02]  /*d370*/  @!P4 ST.E.128 desc[UR36][R20.64], RZ ;  /* 0x000000ff1400c985 */ /* 0x0007e4000c101d24 */
.L_x_12139:
[----:B------:R-:W-:Y:S05]  /*d380*/  BSYNC B1 ;  /* 0x0000000000017941 */ /* 0x000fea0003800000 */
.L_x_12138:
[----:B------:R-:W-:Y:S01]  /*d390*/  VIADD R0, R0, 0x60 ;  /* 0x0000006000007836 */ /* 0x000fe20000000000 */
[----:B--2---:R4:W2:Y:S04]  /*d3a0*/  SHFL.IDX PT, R9, R3, 0x1, 0x1c1f ;  /* 0x003c1f0003097f89 */ /* 0x0048a800000e0000 */
[----:B------:R-:W-:Y:S01]  /*d3b0*/  ISETP.GE.AND P0, PT, R0, R15, PT ;  /* 0x0000000f0000720c */ /* 0x000fe20003f06270 */
[----:B-1----:R4:W1:-:S12]  /*d3c0*/  SHFL.IDX PT, R8, R4, 0x1, 0x1c1f ;  /* 0x003c1f0004087f89 */ /* 0x00285800000e0000 */
[----:B----4-:R-:W-:Y:S05]  /*d3d0*/  @P0 BRA `(.L_x_12132) ;  /* 0x0000000000300947 */ /* 0x010fea0003800000 */
[----:B------:R-:W-:Y:S02]  /*d3e0*/  ULDC UR4, c[0x0][0xac8] ;  /* 0x0002b20000047ab9 */ /* 0x000fe40000000800 */
[----:B------:R-:W-:Y:S02]  /*d3f0*/  ISETP.GE.AND P3, PT, R153, UR4, PT ;  /* 0x0000000499007c0c */ /* 0x000fe4000bf66270 */
[----:B------:R-:W-:Y:S02]  /*d400*/  ISETP.GE.AND P4, PT, R154, UR4, PT ;  /* 0x000000049a007c0c */ /* 0x000fe4000bf86270 */
[----:B------:R-:W-:-:S09]  /*d410*/  ISETP.GE.AND P2, PT, R149, UR4, PT ;  /* 0x0000000495007c0c */ /* 0x000fd2000bf46270 */
[-C--:B-1-3--:R-:W-:Y:S02]  /*d420*/  @!P3 LEA R12, P0, R153, R8.reuse, 0x1 ;  /* 0x00000008990cb211 */ /* 0x08afe400078008ff */
[C---:B------:R-:W-:Y:S02]  /*d430*/  @!P4 LEA R14, P1, R154.reuse, R8, 0x1 ;  /* 0x000000089a0ec211 */ /* 0x040fe400078208ff */
[----:B--2---:R-:W-:Y:S01]  /*d440*/  @!P2 IMAD.WIDE R10, R149, 0x2, R8 ;  /* 0x00000002950aa825 */ /* 0x004fe200078e0208 */
[-C--:B------:R-:W-:Y:S02]  /*d450*/  @!P3 LEA.HI.X R13, R153, R9.reuse, R25, 0x1, P0 ;  /* 0x00000009990db211 */ /* 0x080fe400000f0c19 */
[----:B------:R-:W-:Y:S02]  /*d460*/  @!P4 LEA.HI.X R15, R154, R9, R24, 0x1, P1 ;  /* 0x000000099a0fc211 */ /* 0x000fe400008f0c18 */
[----:B------:R4:W-:Y:S04]  /*d470*/  @!P2 ST.E.128 desc[UR36][R10.64], RZ ;  /* 0x000000ff0a00a985 */ /* 0x0009e8000c101d24 */
[----:B------:R4:W-:Y:S04]  /*d480*/  @!P3 ST.E.128 desc[UR36][R12.64], RZ ;  /* 0x000000ff0c00b985 */ /* 0x0009e8000c101d24 */
[----:B------:R4:W-:Y:S02]  /*d490*/  @!P4 ST.E.128 desc[UR36][R14.64], RZ ;  /* 0x000000ff0e00c985 */ /* 0x0009e4000c101d24 */
.L_x_12132:
[----:B------:R-:W-:Y:S05]  /*d4a0*/  BSYNC B0 ;  /* 0x0000000000007941 */ /* 0x000fea0003800000 */
.L_x_12126:
[----:B------:R-:W-:Y:S02]  /*d4b0*/  ULDC UR4, c[0x0][0xc3c] ;  /* 0x00030f0000047ab9 */ /* 0x000fe40000000800 */
[----:B--2---:R-:W-:-:S13]  /*d4c0*/  ISETP.GE.AND P0, PT, R7, UR4, PT ;  /* 0x0000000407007c0c */ /* 0x004fda000bf06270 */
[----:B------:R-:W-:Y:S05]  /*d4d0*/  @!P0 BRA `(.L_x_12140) ;  /* 0xffffff3800d08947 */ /* 0x000fea000383ffff */
[----:B------:R-:W-:Y:S05]  /*d4e0*/  EXIT ;  /* 0x000000000000794d */ /* 0x000fea0003800000 */
.L_x_12083:
        /* <DEDUP_REMOVED lines=18> */
.L_x_12141:
[----:B------:R-:W1:Y:S01]  /*d610*/  S2R R0, SR_TID.X ;  /* 0x0000000000007919 */ /* 0x000e620000002100 */
[----:B------:R-:W-:Y:S01]  /*d620*/  ULDC UR4, c[0x0][0xc3c] ;  /* 0x00030f0000047ab9 */ /* 0x000fe20000000800 */
[----:B------:R-:W-:Y:S01]  /*d630*/  IMAD.MOV.U32 R6, RZ, RZ, RZ ;  /* 0x000000ffff067224 */ /* 0x000fe200078e00ff */
[----:B------:R-:W2:Y:S01]  /*d640*/  S2UR UR6, SR_CTAID.X ;  /* 0x00000000000679c3 */ /* 0x000ea20000002500 */
[----:B------:R-:W-:Y:S01]  /*d650*/  ULDC UR5, c[0x0][0xc38] ;  /* 0x00030e0000057ab9 */ /* 0x000fe20000000800 */
[----:B-1----:R-:W-:-:S04]  /*d660*/  LOP3.LUT R0, R0, 0x1f, RZ, 0xc0, !PT ;  /* 0x0000001f00007812 */ /* 0x002fc800078ec0ff */
[----:B------:R-:W-:-:S04]  /*d670*/  ISETP.NE.AND P0, PT, R0, 0x1f, PT ;  /* 0x0000001f0000780c */ /* 0x000fc80003f05270 */
[----:B------:R-:W-:-:S13]  /*d680*/  ISETP.GE.OR P1, PT, R0, UR4, !P0 ;  /* 0x0000000400007c0c */ /* 0x000fda000c726670 */
[----:B------:R-:W1:Y:S08]  /*d690*/  @!P1 LDC.64 R4, c[0x0][0xc80] ;  /* 0x00032000ff049b82 */ /* 0x000e700000000a00 */
[----:B0-----:R-:W0:Y:S01]  /*d6a0*/  @!P1 LDC.64 R2, c[0x0][0xc78] ;  /* 0x00031e00ff029b82 */ /* 0x001e220000000a00 */
[----:B-1----:R-:W-:-:S05]  /*d6b0*/  @!P1 IMAD.WIDE.U32 R4, R0, 0x4, R4 ;  /* 0x0000000400049825 */ /* 0x002fca00078e0004 */
[----:B------:R-:W3:Y:S01]  /*d6c0*/  @!P1 LDG.E R17, desc[UR36][R4.64] ;  /* 0x0000002404119981 */ /* 0x000ee2000c1e1900 */
[----:B0-----:R-:W-:-:S05]  /*d6d0*/  @!P1 IMAD.WIDE.U32 R2, R0, 0x4, R2 ;  /* 0x0000000400029825 */ /* 0x001fca00078e0002 */
        /* <DEDUP_REMOVED lines=25> */
[----:B--2---:R-:W-:Y:S01]  /*d870*/  ISETP.GT.AND P6, PT, R7, UR6, PT ;  /* 0x0000000607007c0c */ /* 0x004fe2000bfc4270 */
[----:B------:R-:W-:-:S12]  /*d880*/  IMAD.MOV.U32 R4, RZ, RZ, R7 ;  /* 0x000000ffff047224 */ /* 0x000fd800078e0007 */
[----:B------:R-:W-:Y:S05]  /*d890*/  @P6 BRA `(.L_x_12143) ;  /* 0x0000000000986947 */ /* 0x000fea0003800000 */
[----:B------:R-:W-:Y:S01]  /*d8a0*/  IMAD.MOV.U32 R7, RZ, RZ, R4 ;  /* 0x000000ffff077224 */ /* 0x000fe200078e0004 */
[----:B------:R-:W-:Y:S01]  /*d8b0*/  UMOV UR4, URZ ;  /* 0x0000003f00047c82 */ /* 0x000fe20008000000 */
[----:B------:R-:W-:-:S05]  /*d8c0*/  ULDC UR5, c[0x0][0xc38] ;  /* 0x00030e0000057ab9 */ /* 0x000fca0000000800 */
.L_x_12145:
[----:B------:R-:W0:Y:S01]  /*d8d0*/  LDC R2, c[0x0][0xc3c] ;  /* 0x00030f00ff027b82 */ /* 0x000e220000000800 */
[----:B------:R-:W-:-:S06]  /*d8e0*/  UIADD3 UR4, UR4, 0x1f, URZ ;  /* 0x0000001f04047890 */ /* 0x000fcc000fffe03f */
        /* <DEDUP_REMOVED lines=33> */
.L_x_12143:
        /* <DEDUP_REMOVED lines=13> */
.L_x_12146:
        /* <DEDUP_REMOVED lines=11> */
[----:B0-----:R-:W-:Y:S01]  /*dc80*/  MOV R2, RZ ;  /* 0x000000ff00027202 */ /* 0x001fe20000000f00 */
        /* <DEDUP_REMOVED lines=28> */
[----:B------:R-:W-:Y:S01]  /*de50*/  IMAD.HI.U32 R2, R3, R7, R2 ;  /* 0x0000000703027227 */ /* 0x000fe200078e0002 */
[----:B------:R-:W-:-:S03]  /*de60*/  MOV R3, R8 ;  /* 0x0000000800037202 */ /* 0x000fc60000000f00 */
        /* <DEDUP_REMOVED lines=20> */
.L_x_12147:
        /* <DEDUP_REMOVED lines=12> */
[----:B0-----:R-:W-:-:S05]  /*e070*/  IADD3 R9, RZ, -R3, RZ ;  /* 0x80000003ff097210 */ /* 0x001fca0007ffe0ff */
        /* <DEDUP_REMOVED lines=30> */
[----:B0-----:R-:W-:-:S05]  /*e260*/  IADD3 R11, RZ, -R3, RZ ;  /* 0x80000003ff0b7210 */ /* 0x001fca0007ffe0ff */
        /* <DEDUP_REMOVED lines=18> */
.L_x_12148:
[----:B------:R-:W-:-:S05]  /*e390*/  LOP3.LUT R2, RZ, R2, RZ, 0x33, !PT ;  /* 0x00000002ff027212 */ /* 0x000fca00078e33ff */
[----:B------:R-:W-:Y:S01]  /*e3a0*/  IMAD.IADD R17, R17, 0x1, R2 ;  /* 0x0000000111117824 */ /* 0x000fe200078e0202 */
[----:B------:R-:W-:Y:S06]  /*e3b0*/  BRA `(.L_x_12149) ;  /* 0x0000000000147947 */ /* 0x000fec0003800000 */
.L_x_12144:
[----:B------:R-:W-:Y:S01]  /*e3c0*/  ULDC UR4, c[0x0][0xc3c] ;  /* 0x00030f0000047ab9 */ /* 0x000fe20000000800 */
[----:B------:R-:W-:Y:S01]  /*e3d0*/  IMAD.MOV.U32 R17, RZ, RZ, RZ ;  /* 0x000000ffff117224 */ /* 0x000fe200078e00ff */
[----:B------:R-:W-:Y:S01]  /*e3e0*/  MOV R16, UR6 ;  /* 0x0000000600107c02 */ /* 0x000fe20008000f00 */
[----:B------:R-:W-:Y:S02]  /*e3f0*/  IMAD.MOV.U32 R18, RZ, RZ, RZ ;  /* 0x000000ffff127224 */ /* 0x000fe400078e00ff */
[----:B------:R-:W-:-:S07]  /*e400*/  IMAD.U32 R19, RZ, RZ, UR4 ;  /* 0x00000004ff137e24 */ /* 0x000fce000f8e00ff */
.L_x_12149:
[----:B------:R-:W-:-:S13]  /*e410*/  ISETP.NE.AND P0, PT, R0, RZ, PT ;  /* 0x000000ff0000720c */ /* 0x000fda0003f05270 */
[----:B------:R-:W0:Y:S01]  /*e420*/  @!P0 S2R R3, SR_CgaCtaId ;  /* 0x0000000000038919 */ /* 0x000e220000008800 */
[----:B------:R-:W-:-:S04]  /*e430*/  @!P0 MOV R0, 0x400 ;  /* 0x0000040000008802 */ /* 0x000fc80000000f00 */
[----:B0-----:R-:W-:-:S05]  /*e440*/  @!P0 LEA R0, R3, R0, 0x18 ;  /* 0x0000000003008211 */ /* 0x001fca00078ec0ff */
[----:B------:R2:W-:Y:S01]  /*e450*/  @!P0 STS.128 [R0+0x2d8d0], R16 ;  /* 0x02d8d01000008388 */ /* 0x0005e20000000c00 */
[----:B------:R-:W-:Y:S06]  /*e460*/  BAR.ARV 0x5, 0x200 ;  /* 0x0148000000007b1d */ /* 0x000fec0000002000 */
.L_x_12142:
[----:B------:R3:W-:Y:S01]  /*e470*/  STL [R1+0x34], RZ ;  /* 0x000034ff01007387 */ /* 0x0007e20000100800 */
[----:B------:R-:W-:Y:S01]  /*e480*/  ULDC UR4, c[0x0][0xc3c] ;  /* 0x00030f0000047ab9 */ /* 0x000fe20000000800 */
[----:B------:R-:W-:Y:S01]  /*e490*/  IMAD.MOV.U32 R28, RZ, RZ, 0x1 ;  /* 0x00000001ff1c7424 */ /* 0x000fe200078e00ff */
[----:B-1----:R-:W-:Y:S01]  /*e4a0*/  ISETP.GE.AND P0, PT, R19, UR4, PT ;  /* 0x0000000413007c0c */ /* 0x002fe2000bf06270 */
[----:B------:R-:W-:-:S12]  /*e4b0*/  IMAD.MOV.U32 R24, RZ, RZ, RZ ;  /* 0x000000ffff187224 */ /* 0x000fd800078e00ff */
[----:B---3--:R-:W-:Y:S05]  /*e4c0*/  @P0 BRA `(.L_x_12150) ;  /* 0x0000004c00f40947 */ /* 0x008fea0003800000 */
[----:B------:R-:W3:Y:S01]  /*e4d0*/  LDL R6, [R1+0x1c] ;  /* 0x00001c0001067983 */ /* 0x000ee20000100800 */
[----:B------:R-:W2:Y:S01]  /*e4e0*/  S2R R3, SR_TID.X ;  /* 0x0000000000037919 */ /* 0x000ea20000002100 */
[----:B------:R-:W1:Y:S01]  /*e4f0*/  S2UR UR5, SR_CgaCtaId ;  /* 0x00000000000579c3 */ /* 0x000e620000008800 */
[----:B------:R-:W-:Y:S01]  /*e500*/  UMOV UR4, 0x400 ;  /* 0x0000040000047882 */ /* 0x000fe20000000000 */
[C---:B--2---:R-:W-:Y:S01]  /*e510*/  IMAD.SHL.U32 R0, R3.reuse, 0x8, RZ ;  /* 0x0000000803007824 */ /* 0x044fe200078e00ff */
[C---:B------:R-:W-:Y:S01]  /*e520*/  LOP3.LUT R5, R3.reuse, 0x7f, RZ, 0xc0, !PT ;  /* 0x0000007f03057812 */ /* 0x040fe200078ec0ff */
[----:B------:R-:W-:-:S03]  /*e530*/  IMAD.SHL.U32 R4, R3, 0x20, RZ ;  /* 0x0000002003047824 */ /* 0x000fc600078e00ff */
[----:B0-----:R-:W-:Y:S01]  /*e540*/  LOP3.LUT R2, R0, 0xd8, RZ, 0xc0, !PT ;  /* 0x000000d800027812 */ /* 0x001fe200078ec0ff */
        /* <DEDUP_REMOVED lines=8> */
[----:B---3--:R-:W-:Y:S02]  /*e5d0*/  LOP3.LUT R2, R6, 0x2, RZ, 0xfc, !PT ;  /* 0x0000000206027812 */ /* 0x008fe400078efcff */
        /* <DEDUP_REMOVED lines=10> */
.L_x_12213:
[----:B------:R-:W1:Y:S01]  /*e680*/  LDC.64 R2, c[0x0][0xc88] ;  /* 0x00032200ff027b82 */ /* 0x000e620000000a00 */
[----:B--2---:R-:W2:Y:S01]  /*e690*/  LDL.LU R6, [R1] ;  /* 0x0000000001067983 */ /* 0x004ea20000300800 */
[----:B-1----:R-:W-:-:S05]  /*e6a0*/  IMAD.WIDE R2, R19, 0x4, R2 ;  /* 0x0000000413027825 */ /* 0x002fca00078e0202 */
[----:B0-----:R-:W0:Y:S01]  /*e6b0*/  LDG.E R27, desc[UR36][R2.64] ;  /* 0x00000024021b7981 */ /* 0x001e22000c1e1900 */
[----:B------:R-:W-:Y:S05]  /*e6c0*/  YIELD ;  /* 0x0000000000007946 */ /* 0x000fea0003800000 */
[----:B------:R-:W-:Y:S01]  /*e6d0*/  ULDC.64 UR4, c[0x0][0xa28] ;  /* 0x00028a0000047ab9 */ /* 0x000fe20000000a00 */
[----:B------:R-:W-:Y:S01]  /*e6e0*/  MOV R7, RZ ;  /* 0x000000ff00077202 */ /* 0x000fe20000000f00 */
[----:B------:R-:W-:Y:S01]  /*e6f0*/  ULDC.64 UR6, c[0x0][0xa18] ;  /* 0x0002860000067ab9 */ /* 0x000fe20000000a00 */
[----:B------:R-:W-:-:S04]  /*e700*/  ISETP.NE.U32.AND P0, PT, RZ, UR4, PT ;  /* 0x00000004ff007c0c */ /* 0x000fc8000bf05070 */
[----:B------:R-:W-:Y:S01]  /*e710*/  ISETP.NE.AND.EX P0, PT, RZ, UR5, PT, P0 ;  /* 0x00000005ff007c0c */ /* 0x000fe2000bf05300 */
[----:B------:R-:W-:Y:S01]  /*e720*/  IMAD.MOV.U32 R29, RZ, RZ, RZ ;  /* 0x000000ffff1d7224 */ /* 0x000fe200078e00ff */
[----:B0-----:R-:W-:-:S11]  /*e730*/  SHF.R.S32.HI R0, RZ, 0x1f, R27 ;  /* 0x0000001fff007819 */ /* 0x001fd6000001141b */
[C---:B------:R-:W-:Y:S01]  /*e740*/  @P0 LEA R2, P1, R27.reuse, UR4, 0x2 ;  /* 0x000000041b020c11 */ /* 0x040fe2000f8210ff */
[C---:B------:R-:W-:Y:S01]  /*e750*/  IMAD.SHL.U32 R23, R27.reuse, 0x4, RZ ;  /* 0x000000041b177824 */ /* 0x040fe200078e00ff */
[C-C-:B------:R-:W-:Y:S01]  /*e760*/  SHF.L.U64.HI R25, R27.reuse, 0x2, R0.reuse ;  /* 0x000000021b197819 */ /* 0x140fe20000010200 */
[----:B------:R0:W-:Y:S01]  /*e770*/  STL [R1+0x24], R0 ;  /* 0x0000240001007387 */ /* 0x0001e20000100800 */
[----:B------:R-:W-:Y:S01]  /*e780*/  @P0 LEA.HI.X R3, R27, UR5, R0, 0x2, P1 ;  /* 0x000000051b030c11 */ /* 0x000fe200088f1400 */
[----:B------:R-:W-:-:S04]  /*e790*/  ULDC.64 UR4, c[0x0][0xa00] ;  /* 0x0002800000047ab9 */ /* 0x000fc80000000a00 */
[----:B------:R1:W3:Y:S01]  /*e7a0*/  @P0 LDG.E R7, desc[UR36][R2.64] ;  /* 0x0000002402070981 */ /* 0x0002e2000c1e1900 */
[----:B------:R-:W-:Y:S02]  /*e7b0*/  ISETP.NE.U32.AND P0, PT, RZ, UR4, PT ;  /* 0x00000004ff007c0c */ /* 0x000fe4000bf05070 */
[----:B--2---:R-:W-:Y:S02]  /*e7c0*/  LOP3.LUT R6, R6, 0xffffffbf, RZ, 0xc0, !PT ;  /* 0xffffffbf06067812 */ /* 0x004fe400078ec0ff */
        /* <DEDUP_REMOVED lines=8> */
[----:B------:R-:W-:Y:S01]  /*e850*/  @P0 IADD3 R4, P1, R23, UR6, RZ ;  /* 0x0000000617040c10 */ /* 0x000fe2000ff3e0ff */
[----:B------:R1:W-:Y:S03]  /*e860*/  STL [R1], R6 ;  /* 0x0000000601007387 */ /* 0x0003e60000100800 */
[----:B------:R-:W-:-:S05]  /*e870*/  @P0 IADD3.X R5, R25, UR7, RZ, P1, !PT ;  /* 0x0000000719050c10 */ /* 0x000fca0008ffe4ff */
[----:B------:R-:W2:Y:S01]  /*e880*/  @P0 LDG.E R4, desc[UR36][R4.64] ;  /* 0x0000002404040981 */ /* 0x000ea2000c1e1900 */
[----:B------:R-:W-:-:S03]  /*e890*/  UISETP.NE.U32.AND UP0, UPT, UR4, URZ, UPT ;  /* 0x0000003f0400728c */ /* 0x000fc6000bf05070 */
[----:B------:R-:W-:Y:S01]  /*e8a0*/  ULDC UR4, c[0x0][0x424] ;  /* 0x0001090000047ab9 */ /* 0x000fe20000000800 */
[----:B------:R-:W-:-:S03]  /*e8b0*/  UISETP.NE.AND.EX UP0, UPT, UR5, URZ, UPT, UP0 ;  /* 0x0000003f0500728c */ /* 0x000fc6000bf05300 */
[----:B------:R-:W-:Y:S01]  /*e8c0*/  ULDC UR5, c[0x0][0x2f0] ;  /* 0x0000bc0000057ab9 */ /* 0x000fe20000000800 */
[----:B------:R-:W-:-:S04]  /*e8d0*/  USEL UR4, UR4, 0x1, UP0 ;  /* 0x0000000104047887 */ /* 0x000fc80008000000 */
[----:B------:R-:W-:-:S06]  /*e8e0*/  UIMAD UR4, UR4, UR5, URZ ;  /* 0x00000005040472a4 */ /* 0x000fcc000f8e023f */
[----:B0-----:R-:W-:Y:S01]  /*e8f0*/  IMAD.U32 R0, RZ, RZ, UR4 ;  /* 0x00000004ff007e24 */ /* 0x001fe2000f8e00ff */
[----:B---3--:R1:W-:Y:S04]  /*e900*/  STL [R1+0x10], R7 ;  /* 0x0000100701007387 */ /* 0x0083e80000100800 */
[----:B--2---:R1:W-:Y:S01]  /*e910*/  @P0 STL [R1+0x20], R4 ;  /* 0x0000200401000387 */ /* 0x0043e20000100800 */
        /* <DEDUP_REMOVED lines=9> */
.L_x_12151:
        /* <DEDUP_REMOVED lines=10> */
.L_x_12152:
        /* <DEDUP_REMOVED lines=9> */
.L_x_12153:
[----:B0-2---:R-:W-:Y:S01]  /*eae0*/  IMAD.MOV.U32 R2, RZ, RZ, R6 ;  /* 0x000000ffff027224 */ /* 0x005fe200078e0006 */
[----:B------:R-:W0:Y:S01]  /*eaf0*/  LDC R3, c[0x0][0x448] ;  /* 0x00011200ff037b82 */ /* 0x000e220000000800 */
[----:B------:R-:W2:Y:S01]  /*eb00*/  LDL R6, [R1+0x20] ;  /* 0x0000200001067983 */ /* 0x000ea20000100800 */
[----:B-----5:R-:W-:Y:S01]  /*eb10*/  IMAD.IADD R5, R0, 0x1, -R7 ;  /* 0x0000000100057824 */ /* 0x020fe200078e0a07 */
[----:B------:R-:W-:Y:S01]  /*eb20*/  BSSY B0, `(.L_x_12154) ;  /* 0x0000039000007945 */ /* 0x000fe20003800000 */
[----:B------:R-:W-:Y:S02]  /*eb30*/  LOP3.LUT R2, R2, 0xffffffdf, RZ, 0xc0, !PT ;  /* 0xffffffdf02027812 */ /* 0x000fe400078ec0ff */
[----:B0-----:R-:W-:-:S13]  /*eb40*/  ISETP.NE.AND P0, PT, R3, 0x1, PT ;  /* 0x000000010300780c */ /* 0x001fda0003f05270 */
[----:B------:R-:W0:Y:S01]  /*eb50*/  @P0 LDC R4, c[0x0][0x44c] ;  /* 0x00011300ff040b82 */ /* 0x000e220000000800 */
[----:B------:R-:W-:-:S05]  /*eb60*/  @P0 LOP3.LUT R2, R2, 0x20, RZ, 0xfc, !PT ;  /* 0x0000002002020812 */ /* 0x000fca00078efcff */
[----:B------:R1:W-:Y:S02]  /*eb70*/  STL [R1], R2 ;  /* 0x0000000201007387 */ /* 0x0003e40000100800 */
[----:B------:R-:W3:Y:S02]  /*eb80*/  @P0 LDC R3, c[0x0][0x450] ;  /* 0x00011400ff030b82 */ /* 0x000ee40000000800 */
[----:B------:R4:W-:Y:S01]  /*eb90*/  STL [R1+0x8], R5 ;  /* 0x0000080501007387 */ /* 0x0009e20000100800 */
[----:B-1----:R-:W-:-:S04]  /*eba0*/  IMAD R2, R17, 0xc0, RZ ;  /* 0x000000c011027824 */ /* 0x002fc800078e02ff */
[----:B------:R-:W-:-:S04]  /*ebb0*/  VIADD R2, R2, 0xbf ;  /* 0x000000bf02027836 */ /* 0x000fc80000000000 */
[----:B0-----:R-:W-:-:S05]  /*ebc0*/  @P0 IMAD.HI.U32 R4, R2, R4, RZ ;  /* 0x0000000402040227 */ /* 0x001fca00078e00ff */
[----:B---3--:R-:W-:Y:S02]  /*ebd0*/  @P0 SHF.R.U32.HI R2, RZ, R3, R4 ;  /* 0x00000003ff020219 */ /* 0x008fe40000011604 */
[----:B------:R-:W-:-:S04]  /*ebe0*/  LOP3.LUT R4, R18, 0xff000000, RZ, 0xc0, !PT ;  /* 0xff00000012047812 */ /* 0x000fc800078ec0ff */
[----:B------:R-:W-:Y:S02]  /*ebf0*/  SHF.R.U32.HI R4, RZ, 0x8, R4 ;  /* 0x00000008ff047819 */ /* 0x000fe40000011604 */
[----:B--2---:R-:W-:-:S04]  /*ec00*/  IADD3 R0, R5, 0x80, -R6 ;  /* 0x0000008005007810 */ /* 0x004fc80007ffe806 */
[----:B------:R-:W-:-:S04]  /*ec10*/  IADD3 R0, R0, R2, RZ ;  /* 0x0000000200007210 */ /* 0x000fc80007ffe0ff */
[----:B------:R-:W-:-:S04]  /*ec20*/  SHF.R.S32.HI R2, RZ, 0x1f, R0 ;  /* 0x0000001fff027819 */ /* 0x000fc80000011400 */
[----:B------:R-:W-:Y:S01]  /*ec30*/  LEA.HI R0, R2, R0, RZ, 0x7 ;  /* 0x0000000002007211 */ /* 0x000fe200078f38ff */
[----:B------:R-:W-:-:S03]  /*ec40*/  VIADD R2, R5, 0x7f ;  /* 0x0000007f05027836 */ /* 0x000fc60000000000 */
[----:B------:R-:W-:Y:S02]  /*ec50*/  SHF.R.S32.HI R0, RZ, 0x7, R0 ;  /* 0x00000007ff007819 */ /* 0x000fe40000011400 */
[----:B------:R-:W-:-:S04]  /*ec60*/  SHF.R.S32.HI R3, RZ, 0x1f, R2 ;  /* 0x0000001fff037819 */ /* 0x000fc80000011402 */
[----:B------:R-:W-:-:S04]  /*ec70*/  LEA.HI R2, R3, R2, RZ, 0x7 ;  /* 0x0000000203027211 */ /* 0x000fc800078f38ff */
[----:B------:R-:W-:-:S04]  /*ec80*/  SHF.R.S32.HI R2, RZ, 0x7, R2 ;  /* 0x00000007ff027819 */ /* 0x000fc80000011402 */
[----:B------:R-:W-:Y:S02]  /*ec90*/  VIMNMX R0, R2, R0, PT ;  /* 0x0000000002007248 */ /* 0x000fe40003fe0100 */
[----:B------:R-:W-:Y:S02]  /*eca0*/  LOP3.LUT R2, R18, 0xff0000, RZ, 0xc0, !PT ;  /* 0x00ff000012027812 */ /* 0x000fe400078ec0ff */
[----:B------:R-:W-:Y:S02]  /*ecb0*/  ISETP.GE.AND P0, PT, R0, 0x1, PT ;  /* 0x000000010000780c */ /* 0x000fe40003f06270 */
[----:B------:R-:W-:Y:S01]  /*ecc0*/  LEA.HI R4, R2, R4, RZ, 0x10 ;  /* 0x0000000402047211 */ /* 0x000fe200078f80ff */
[----:B------:R-:W-:-:S10]  /*ecd0*/  IMAD.MOV.U32 R2, RZ, RZ, RZ ;  /* 0x000000ffff027224 */ /* 0x000fd400078e00ff */
[----:B----4-:R-:W-:Y:S05]  /*ece0*/  @!P0 BRA `(.L_x_12155) ;  /* 0x0000000000708947 */ /* 0x010fea0003800000 */
        /* <DEDUP_REMOVED lines=28> */
.L_x_12155:
[----:B------:R-:W-:Y:S05]  /*eeb0*/  BSYNC B0 ;  /* 0x0000000000007941 */ /* 0x000fea0003800000 */
.L_x_12154:
        /* <DEDUP_REMOVED lines=25> */
.L_x_12157:
        /* <DEDUP_REMOVED lines=20> */
.L_x_12160:
[----:B------:R-:W-:Y:S05]  /*f190*/  BSYNC B6 ;  /* 0x0000000000067941 */ /* 0x000fea0003800000 */
.L_x_12159:
        /* <DEDUP_REMOVED lines=20> */
.L_x_12163:
        /* <DEDUP_REMOVED lines=15> */
.L_x_12162:
[----:B------:R-:W-:Y:S05]  /*f3d0*/  BSYNC B6 ;  /* 0x0000000000067941 */ /* 0x000fea0003800000 */
.L_x_12161:
[----:B------:R-:W2:Y:S01]  /*f3e0*/  LDL.LU R2, [R1] ;  /* 0x0000000001027983 */ /* 0x000ea20000300800 */
[----:B------:R-:W-:Y:S01]  /*f3f0*/  ULDC.64 UR4, c[0x0][0x9f8] ;  /* 0x00027e0000047ab9 */ /* 0x000fe20000000a00 */
[----:B------:R-:W0:Y:S02]  /*f400*/  LDC R5, c[0x0][0x430] ;  /* 0x00010c00ff057b82 */ /* 0x000e240000000800 */
[----:B------:R-:W3:Y:S01]  /*f410*/  LDL R21, [R1+0x4] ;  /* 0x0000040001157983 */ /* 0x000ee20000100800 */
[----:B------:R-:W-:-:S03]  /*f420*/  ISETP.NE.U32.AND P0, PT, RZ, UR4, PT ;  /* 0x00000004ff007c0c */ /* 0x000fc6000bf05070 */
[----:B------:R-:W4:Y:S01]  /*f430*/  LDL R26, [R1+0x30] ;  /* 0x00003000011a7983 */ /* 0x000f220000100800 */
[----:B------:R-:W-:-:S03]  /*f440*/  ISETP.NE.AND.EX P0, PT, RZ, UR5, PT, P0 ;  /* 0x00000005ff007c0c */ /* 0x000fc6000bf05300 */
[----:B------:R-:W4:Y:S04]  /*f450*/  LDL R6, [R1+0x8] ;  /* 0x0000080001067983 */ /* 0x000f280000100800 */
[----:B------:R-:W4:Y:S01]  /*f460*/  LDL R4, [R1+0x10] ;  /* 0x0000100001047983 */ /* 0x000f220000100800 */
[----:B------:R-:W1:Y:S01]  /*f470*/  S2R R7, SR_TID.X ;  /* 0x0000000000077919 */ /* 0x000e620000002100 */
[----:B------:R-:W4:Y:S01]  /*f480*/  S2R R0, SR_TID.X ;  /* 0x0000000000007919 */ /* 0x000f220000002100 */
[----:B--2---:R-:W-:-:S03]  /*f490*/  IMAD.MOV.U32 R20, RZ, RZ, R2 ;  /* 0x000000ffff147224 */ /* 0x004fc600078e0002 */
[----:B------:R-:W-:Y:S02]  /*f4a0*/  @P0 IADD3 R2, P1, R23, UR4, RZ ;  /* 0x0000000417020c10 */ /* 0x000fe4000ff3e0ff */
[----:B0-----:R-:W-:Y:S01]  /*f4b0*/  ISETP.NE.AND P2, PT, R5, 0x1, PT ;  /* 0x000000010500780c */ /* 0x001fe20003f45270 */
[----:B-1----:R-:W-:Y:S01]  /*f4c0*/  IMAD.SHL.U32 R7, R7, 0x20, RZ ;  /* 0x0000002007077824 */ /* 0x002fe200078e00ff */
[----:B------:R-:W-:Y:S01]  /*f4d0*/  @P0 IADD3.X R3, R25, UR5, RZ, P1, !PT ;  /* 0x0000000519030c10 */ /* 0x000fe20008ffe4ff */
[----:B------:R-:W-:-:S04]  /*f4e0*/  ULDC UR4, c[0x0][0x2f4] ;  /* 0x0000bd0000047ab9 */ /* 0x000fc80000000800 */
[----:B---3--:R0:W2:Y:S01]  /*f4f0*/  @P0 LDG.E R21, desc[UR36][R2.64] ;  /* 0x0000002402150981 */ /* 0x0080a2000c1e1900 */
[----:B----4-:R-:W-:Y:S01]  /*f500*/  VIADD R26, R26, 0xffffffff ;  /* 0xffffffff1a1a7836 */ /* 0x010fe20000000000 */
[----:B------:R-:W-:-:S04]  /*f510*/  LOP3.LUT R0, R0, 0x7f, RZ, 0xc0, !PT ;  /* 0x0000007f00007812 */ /* 0x000fc800078ec0ff */
[----:B0-----:R-:W0:Y:S01]  /*f520*/  @P2 LDC R3, c[0x0][0x434] ;  /* 0x00010d00ff032b82 */ /* 0x001e220000000800 */
[----:B------:R-:W-:Y:S01]  /*f530*/  IMAD.SHL.U32 R8, R26, 0x80, RZ ;  /* 0x000000801a087824 */ /* 0x000fe200078e00ff */
[----:B------:R-:W-:Y:S02]  /*f540*/  SHF.R.U32.HI R0, RZ, 0x2, R0 ;  /* 0x00000002ff007819 */ /* 0x000fe40000011600 */
[----:B------:R-:W-:-:S04]  /*f550*/  LOP3.LUT R7, R7, 0x60, RZ, 0xc0, !PT ;  /* 0x0000006007077812 */ /* 0x000fc800078ec0ff */
[----:B------:R-:W1:Y:S01]  /*f560*/  @P2 LDC R2, c[0x0][0x438] ;  /* 0x00010e00ff022b82 */ /* 0x000e620000000800 */
[----:B------:R-:W-:Y:S02]  /*f570*/  LOP3.LUT R0, R8, R0, R7, 0xfe, !PT ;  /* 0x0000000008007212 */ /* 0x000fe400078efe07 */
[----:B------:R-:W-:-:S04]  /*f580*/  LOP3.LUT R20, R20, 0xffffffef, RZ, 0xc0, !PT ;  /* 0xffffffef14147812 */ /* 0x000fc800078ec0ff */
[----:B------:R-:W-:-:S04]  /*f590*/  @P2 LOP3.LUT R20, R20, 0x10, RZ, 0xfc, !PT ;  /* 0x0000001014142812 */ /* 0x000fc800078efcff */
[----:B------:R-:W-:Y:S01]  /*f5a0*/  LOP3.LUT R20, R20, 0xfffffffb, RZ, 0xc0, !PT ;  /* 0xfffffffb14147812 */ /* 0x000fe200078ec0ff */
[----:B------:R-:W-:Y:S01]  /*f5b0*/  UMOV UR5, 0xffffffff ;  /* 0xffffffff00057882 */ /* 0x000fe20000000000 */
[----:B------:R-:W-:Y:S01]  /*f5c0*/  LOP3.LUT R25, R18, 0xffff, RZ, 0xc0, !PT ;  /* 0x0000ffff12197812 */ /* 0x000fe200078ec0ff */
[----:B--2---:R-:W-:Y:S01]  /*f5d0*/  @P0 STL [R1+0x4], R21 ;  /* 0x0000041501000387 */ /* 0x004fe20000100800 */
[C---:B------:R-:W-:Y:S02]  /*f5e0*/  ISETP.GE.AND P0, PT, R0.reuse, R6, PT ;  /* 0x000000060000720c */ /* 0x040fe40003f06270 */
[----:B------:R-:W-:-:S05]  /*f5f0*/  IADD3 R0, R0, R4, RZ ;  /* 0x0000000400007210 */ /* 0x000fca0007ffe0ff */
[----:B0-----:R-:W-:-:S04]  /*f600*/  @P2 IMAD.HI.U32 R3, R0, R3, RZ ;  /* 0x0000000300032227 */ /* 0x001fc800078e00ff */
[----:B------:R-:W-:Y:S01]  /*f610*/  IMAD.MOV.U32 R6, RZ, RZ, R0 ;  /* 0x000000ffff067224 */ /* 0x000fe200078e0000 */
[----:B-1----:R-:W-:Y:S02]  /*f620*/  @P2 SHF.R.U32.HI R6, RZ, R2, R3 ;  /* 0x00000002ff062219 */ /* 0x002fe40000011603 */
[----:B------:R-:W0:Y:S03]  /*f630*/  @!P0 LDC.64 R2, c[0x0][0x428] ;  /* 0x00010a00ff028b82 */ /* 0x000e260000000a00 */
[--C-:B------:R-:W-:Y:S01]  /*f640*/  IMAD.MOV R4, RZ, RZ, -R6.reuse ;  /* 0x000000ffff047224 */ /* 0x100fe200078e0a06 */
[----:B------:R-:W-:-:S03]  /*f650*/  @!P0 SHF.R.S32.HI R7, RZ, 0x1f, R6 ;  /* 0x0000001fff078819 */ /* 0x000fc60000011406 */
[----:B------:R-:W-:Y:S01]  /*f660*/  IMAD R4, R5, R4, R0 ;  /* 0x0000000405047224 */ /* 0x000fe200078e0200 */
[----:B------:R-:W-:-:S05]  /*f670*/  SHF.R.S32.HI R5, RZ, 0x1f, R21 ;  /* 0x0000001fff057819 */ /* 0x000fca0000011415 */
[----:B------:R1:W-:Y:S01]  /*f680*/  STL [R1+0x14], R5 ;  /* 0x0000140501007387 */ /* 0x0003e20000100800 */
[----:B0-----:R-:W-:-:S04]  /*f690*/  @!P0 IMAD.WIDE.U32 R6, R21, R2, R6 ;  /* 0x0000000215068225 */ /* 0x001fc800078e0006 */
[----:B------:R-:W-:Y:S02]  /*f6a0*/  @!P0 IMAD R2, R5, R2, RZ ;  /* 0x0000000205028224 */ /* 0x000fe400078e02ff */
[----:B-1----:R-:W0:Y:S02]  /*f6b0*/  S2R R5, SR_TID.X ;  /* 0x0000000000057919 */ /* 0x002e240000002100 */
[----:B------:R-:W-:Y:S02]  /*f6c0*/  @!P0 IMAD R0, R21, R3, R2 ;  /* 0x0000000315008224 */ /* 0x000fe400078e0202 */
[----:B------:R-:W1:Y:S02]  /*f6d0*/  @!P0 LDC.64 R2, c[0x0][0x418] ;  /* 0x00010600ff028b82 */ /* 0x000e640000000a00 */
[----:B------:R-:W-:Y:S02]  /*f6e0*/  @!P0 IMAD.IADD R0, R7, 0x1, R0 ;  /* 0x0000000107008824 */ /* 0x000fe400078e0200 */
[----:B0-----:R-:W-:-:S05]  /*f6f0*/  IMAD.SHL.U32 R21, R5, 0x8, RZ ;  /* 0x0000000805157824 */ /* 0x001fca00078e00ff */
[----:B------:R-:W-:-:S04]  /*f700*/  LOP3.LUT R21, R21, 0x18, RZ, 0xc0, !PT ;  /* 0x0000001815157812 */ /* 0x000fc800078ec0ff */
[C---:B------:R-:W-:Y:S02]  /*f710*/  ISETP.GE.AND P2, PT, R21.reuse, UR4, PT ;  /* 0x0000000415007c0c */ /* 0x040fe4000bf46270 */
[C---:B-1----:R-:W-:Y:S02]  /*f720*/  @!P0 LEA R2, P1, R6.reuse, R2, 0x2 ;  /* 0x0000000206028211 */ /* 0x042fe400078210ff */
[C---:B------:R-:W-:Y:S02]  /*f730*/  LOP3.LUT R9, R21.reuse, 0x20, RZ, 0xfc, !PT ;  /* 0x0000002015097812 */ /* 0x040fe400078efcff */
[----:B------:R-:W-:Y:S01]  /*f740*/  @!P0 LEA.HI.X R3, R6, R3, R0, 0x2, P1 ;  /* 0x0000000306038211 */ /* 0x000fe200008f1400 */
[----:B------:R-:W-:Y:S01]  /*f750*/  IMAD.MOV.U32 R0, RZ, RZ, RZ ;  /* 0x000000ffff007224 */ /* 0x000fe200078e00ff */
[----:B------:R-:W-:Y:S02]  /*f760*/  LOP3.LUT R5, R21, 0x40, RZ, 0xfc, !PT ;  /* 0x0000004015057812 */ /* 0x000fe400078efcff */
[----:B------:R-:W-:-:S03]  /*f770*/  ISETP.GE.AND P1, PT, R9, UR4, PT ;  /* 0x0000000409007c0c */ /* 0x000fc6000bf26270 */
[----:B------:R-:W-:Y:S01]  /*f780*/  @P2 LOP3.LUT R20, R20, 0x4, RZ, 0xfc, !PT ;  /* 0x0000000414142812 */ /* 0x000fe200078efcff */
[----:B------:R0:W5:Y:S01]  /*f790*/  @!P0 LDG.E R0, desc[UR36][R2.64] ;  /* 0x0000002402008981 */ /* 0x000162000c1e1900 */
[----:B------:R-:W-:Y:S02]  /*f7a0*/  ISETP.GE.AND P0, PT, R5, UR4, PT ;  /* 0x0000000405007c0c */ /* 0x000fe4000bf06270 */
[----:B------:R-:W-:-:S04]  /*f7b0*/  LOP3.LUT R20, R20, 0xfffffffe, RZ, 0xc0, !PT ;  /* 0xfffffffe14147812 */ /* 0x000fc800078ec0ff */
[----:B------:R-:W-:-:S04]  /*f7c0*/  LOP3.LUT R20, R20, 0xfffffffd, RZ, 0xc0, !PT ;  /* 0xfffffffd14147812 */ /* 0x000fc800078ec0ff */
[----:B------:R-:W-:-:S04]  /*f7d0*/  @P1 LOP3.LUT R20, R20, 0x2, RZ, 0xfc, !PT ;  /* 0x0000000214141812 */ /* 0x000fc800078efcff */
[----:B------:R-:W-:-:S05]  /*f7e0*/  @P0 LOP3.LUT R20, R20, 0x1, RZ, 0xfc, !PT ;  /* 0x0000000114140812 */ /* 0x000fca00078efcff */
[----:B------:R0:W-:Y:S01]  /*f7f0*/  STL [R1], R20 ;  /* 0x0000001401007387 */ /* 0x0001e20000100800 */
[----:B------:R-:W-:Y:S05]  /*f800*/  BRA.DIV UR5, `(.L_x_12164) ;  /* 0x0000004205b07947 */ /* 0x000fea000b800000 */
.L_x_12230:
[----:B0-----:R-:W2:Y:S01]  /*f810*/  LDL R3, [R1+0x38] ;  /* 0x0000380001037983 */ /* 0x001ea20000100800 */
[----:B------:R-:W-:-:S05]  /*f820*/  IMAD.MOV.U32 R2, RZ, RZ, R20 ;  /* 0x000000ffff027224 */ /* 0x000fca00078e0014 */
[----:B------:R-:W-:Y:S02]  /*f830*/  LOP3.LUT R2, R2, 0xfffffff7, RZ, 0xc0, !PT ;  /* 0xfffffff702027812 */ /* 0x000fe400078ec0ff */
[----:B--2---:R-:W-:-:S13]  /*f840*/  ISETP.NE.AND P0, PT, R3, 0x3, PT ;  /* 0x000000030300780c */ /* 0x004fda0003f05270 */
[----:B------:R-:W-:-:S05]  /*f850*/  @P0 LOP3.LUT R2, R2, 0x8, RZ, 0xfc, !PT ;  /* 0x0000000802020812 */ /* 0x000fca00078efcff */
[----:B------:R0:W-:Y:S01]  /*f860*/  STL [R1], R2 ;  /* 0x0000000201007387 */ /* 0x0001e20000100800 */
[----:B------:R-:W-:Y:S05]  /*f870*/  @!P0 BRA `(.L_x_12165) ;  /* 0x0000000000048947 */ /* 0x000fea0003800000 */
[----:B------:R-:W-:Y:S01]  /*f880*/  BPT.TRAP 0x1 ;  /* 0x000000040000795c */ /* 0x000fe20000300000 */
.L_x_12165:
        /* <DEDUP_REMOVED lines=17> */
[----:B------:R-:W-:Y:S02]  /*f9a0*/  LEA R18, P0, R2, UR6, 0x1 ;  /* 0x0000000602127c11 */ /* 0x000fe4000f8008ff */
[----:B------:R-:W-:Y:S02]  /*f9b0*/  SHF.L.U32 R3, R28, 0x1f, RZ ;  /* 0x0000001f1c037819 */ /* 0x000fe400000006ff */
[----:B------:R-:W-:Y:S01]  /*f9c0*/  LEA.HI.X R23, R2, UR7, R23, 0x1, P0 ;  /* 0x0000000702177c11 */ /* 0x000fe200080f0c17 */
[----:B------:R-:W-:-:S07]  /*f9d0*/  IMAD R2, R24, 0x8, R22 ;  /* 0x0000000818027824 */ /* 0x000fce00078e0216 */
[----:B------:R-:W0:Y:S02]  /*f9e0*/  SYNCS.PHASECHK.TRANS64.TRYWAIT P0, [R2+URZ+0x2d840], R3 ;  /* 0x02d84003020075a7 */ /* 0x000e24000800017f */
[----:B0-----:R-:W-:Y:S05]  /*f9f0*/  @!P0 BRA `(.L_x_12167) ;  /* 0x0000004000688947 */ /* 0x001fea0003800000 */
.L_x_12231:
[----:B------:R-:W-:Y:S05]  /*fa00*/  BSYNC B0 ;  /* 0x0000000000007941 */ /* 0x000fea0003800000 */
.L_x_12166:
[----:B------:R-:W2:Y:S01]  /*fa10*/  LDL R7, [R1] ;  /* 0x0000000001077983 */ /* 0x000ea20000100800 */
[----:B------:R-:W-:Y:S01]  /*fa20*/  ULDC.64 UR4, c[0x0][0x300] ;  /* 0x0000c00000047ab9 */ /* 0x000fe20000000a00 */
[----:B------:R-:W-:Y:S02]  /*fa30*/  ULDC.64 UR6, c[0x0][0x2e8] ;  /* 0x0000ba0000067ab9 */ /* 0x000fe40000000a00 */
[----:B------:R-:W3:Y:S01]  /*fa40*/  LDL R12, [R1+0x8] ;  /* 0x00000800010c7983 */ /* 0x000ee20000100800 */
[----:B------:R-:W-:Y:S01]  /*fa50*/  IMAD R5, R5, UR4, RZ ;  /* 0x0000000405057c24 */ /* 0x000fe2000f8e02ff */
[----:B------:R-:W1:Y:S03]  /*fa60*/  S2R R9, SR_TID.X ;  /* 0x0000000000097919 */ /* 0x000e660000002100 */
        /* <DEDUP_REMOVED lines=8> */
[----:B------:R-:W-:-:S03]  /*faf0*/  IADD3 R5, R5, R0, RZ ;  /* 0x0000000005057210 */ /* 0x000fc60007ffe0ff */
[----:B------:R-:W-:Y:S01]  /*fb00*/  IMAD.WIDE.U32 R4, R25, UR4, R4 ;  /* 0x0000000419047c25 */ /* 0x000fe2000f8e0004 */
[----:B------:R-:W-:-:S03]  /*fb10*/  UMOV UR4, 0xffffffff ;  /* 0xffffffff00047882 */ /* 0x000fc60000000000 */
[----:B------:R-:W-:Y:S01]  /*fb20*/  IMAD R6, R25, UR5, R5 ;  /* 0x0000000519067c24 */ /* 0x000fe2000f8e0205 */
[----:B------:R-:W-:Y:S01]  /*fb30*/  LEA R0, P0, R4, UR6, 0x1 ;  /* 0x0000000604007c11 */ /* 0x000fe2000f8008ff */
[----:B-1----:R-:W-:-:S03]  /*fb40*/  IMAD.SHL.U32 R10, R9, 0x8, RZ ;  /* 0x00000008090a7824 */ /* 0x002fc600078e00ff */
[----:B------:R-:W-:Y:S02]  /*fb50*/  LEA.HI.X R6, R4, UR7, R6, 0x1, P0 ;  /* 0x0000000704067c11 */ /* 0x000fe400080f0c06 */
[C---:B--2---:R-:W-:Y:S02]  /*fb60*/  LOP3.LUT P4, RZ, R7.reuse, 0x4, RZ, 0xc0, !PT ;  /* 0x0000000407ff7812 */ /* 0x044fe4000788c0ff */
[C---:B------:R-:W-:Y:S02]  /*fb70*/  LOP3.LUT P3, RZ, R7.reuse, 0x2, RZ, 0xc0, !PT ;  /* 0x0000000207ff7812 */ /* 0x040fe4000786c0ff */
[----:B------:R-:W-:Y:S02]  /*fb80*/  LOP3.LUT P2, RZ, R7, 0x1, RZ, 0xc0, !PT ;  /* 0x0000000107ff7812 */ /* 0x000fe4000784c0ff */
[----:B------:R-:W0:Y:S02]  /*fb90*/  S2R R7, SR_TID.X ;  /* 0x0000000000077919 */ /* 0x000e240000002100 */
[----:B0-----:R-:W-:Y:S01]  /*fba0*/  LOP3.LUT R11, R7, 0x7f, RZ, 0xc0, !PT ;  /* 0x0000007f070b7812 */ /* 0x001fe200078ec0ff */
[----:B------:R-:W-:-:S03]  /*fbb0*/  IMAD.SHL.U32 R7, R9, 0x8, RZ ;  /* 0x0000000809077824 */ /* 0x000fc600078e00ff */
[----:B------:R-:W-:Y:S02]  /*fbc0*/  SHF.R.U32.HI R11, RZ, 0x2, R11 ;  /* 0x00000002ff0b7819 */ /* 0x000fe4000001160b */
[----:B------:R-:W-:Y:S02]  /*fbd0*/  LOP3.LUT R7, R7, 0xd8, RZ, 0xc0, !PT ;  /* 0x000000d807077812 */ /* 0x000fe400078ec0ff */
[----:B---3--:R-:W-:Y:S02]  /*fbe0*/  IADD3 R3, -R11, R12, -R8 ;  /* 0x0000000c0b037210 */ /* 0x008fe40007ffe908 */
[----:B------:R-:W-:Y:S01]  /*fbf0*/  LOP3.LUT R7, R7, 0x18, R9, 0x78, !PT ;  /* 0x0000001807077812 */ /* 0x000fe200078e7809 */
[----:B------:R-:W-:Y:S01]  /*fc00*/  IMAD.SHL.U32 R9, R9, 0x8, RZ ;  /* 0x0000000809097824 */ /* 0x000fe200078e00ff */
[----:B------:R-:W-:Y:S02]  /*fc10*/  ISETP.GE.AND P0, PT, R3, 0x1, PT ;  /* 0x000000010300780c */ /* 0x000fe40003f06270 */
[----:B------:R-:W-:-:S02]  /*fc20*/  LOP3.LUT R7, R7, 0x320, R10, 0xf8, !PT ;  /* 0x0000032007077812 */ /* 0x000fc400078ef80a */
[----:B------:R-:W-:-:S03]  /*fc30*/  LOP3.LUT R9, R9, 0x18, RZ, 0xc0, !PT ;  /* 0x0000001809097812 */ /* 0x000fc600078ec0ff */
[----:B------:R-:W-:Y:S01]  /*fc40*/  IMAD R7, R24, 0x3000, R7 ;  /* 0x0000300018077824 */ /* 0x000fe200078e0207 */
[----:B------:R-:W-:Y:S06]  /*fc50*/  BRA.DIV UR4, `(.L_x_12168) ;  /* 0x0000003e04e47947 */ /* 0x000fec000b800000 */
        /* <DEDUP_REMOVED lines=38> */
.L_x_12241:
        /* <DEDUP_REMOVED lines=12> */
.L_x_12169:
        /* <DEDUP_REMOVED lines=11> */
.L_x_12170:
[----:B------:R1:W5:Y:S01]  /*10030*/  LDL R3, [R1] ;  /* 0x0000000001037983 */ /* 0x0003620000100800 */
[----:B------:R1:W-:Y:S03]  /*10040*/  SYNCS.ARRIVE.TRANS64.A1T0 RZ, [R2+URZ+0x2d830], RZ ;  /* 0x02d830ff02ff79a7 */ /* 0x0003e6000810003f */
[----:B------:R1:W5:Y:S02]  /*10050*/  LDL.LU R0, [R1+0x24] ;  /* 0x0000240001007983 */ /* 0x0003640000300800 */
[----:B------:R-:W-:Y:S05]  /*10060*/  WARPSYNC.ALL ;  /* 0x0000000000007948 */ /* 0x000fea0003800000 */
[----:B------:R-:W-:Y:S01]  /*10070*/  ULDC.64 UR4, c[0x0][0x298] ;  /* 0x0000a60000047ab9 */ /* 0x000fe20000000a00 */
[----:B-1----:R-:W-:Y:S01]  /*10080*/  VIADD R2, R22, 0xc400 ;  /* 0x0000c40016027836 */ /* 0x002fe20000000000 */
[----:B------:R-:W-:Y:S01]  /*10090*/  BSSY B6, `(.L_x_12171) ;  /* 0x000001e000067945 */ /* 0x000fe20003800000 */
[----:B0-----:R-:W-:Y:S01]  /*100a0*/  IMAD.WIDE.U32 R4, R29, UR4, RZ ;  /* 0x000000041d047c25 */ /* 0x001fe2000f8e00ff */
[----:B------:R-:W-:Y:S01]  /*100b0*/  BAR.SYNC.DEFER_BLOCKING 0x8, 0x200 ;  /* 0x0208000000007b1d */ /* 0x000fe20000010000 */
[----:B-----5:R-:W-:-:S04]  /*100c0*/  LOP3.LUT P0, RZ, R3, 0x40, RZ, 0xc0, !PT ;  /* 0x0000004003ff7812 */ /* 0x020fc8000780c0ff */
[----:B------:R-:W-:Y:S02]  /*100d0*/  SEL R0, R0, RZ, !P0 ;  /* 0x000000ff00007207 */ /* 0x000fe40004000000 */
[----:B------:R-:W-:Y:S02]  /*100e0*/  SEL R27, R27, RZ, !P0 ;  /* 0x000000ff1b1b7207 */ /* 0x000fe40004000000 */
[----:B------:R-:W-:Y:S01]  /*100f0*/  LOP3.LUT P0, RZ, R2, 0x1bf, RZ, 0xc0, !PT ;  /* 0x000001bf02ff7812 */ /* 0x000fe2000780c0ff */
        /* <DEDUP_REMOVED lines=11> */
[----:B------:R-:W-:Y:S01]  /*101b0*/  IMAD.U32 R4, RZ, RZ, UR6 ;  /* 0x00000006ff047e24 */ /* 0x000fe2000f8e00ff */
[----:B------:R-:W-:Y:S01]  /*101c0*/  MOV R13, RZ ;  /* 0x000000ff000d7202 */ /* 0x000fe20000000f00 */
[----:B------:R-:W0:Y:S01]  /*101d0*/  LDC.64 R2, c[0x4][R2] ;  /* 0x0100000002027b82 */ /* 0x000e220000000a00 */
[----:B------:R-:W-:Y:S02]  /*101e0*/  IMAD.U32 R5, RZ, RZ, UR7 ;  /* 0x00000007ff057e24 */ /* 0x000fe4000f8e00ff */
        /* <DEDUP_REMOVED lines=8> */
.L_x_12172:
[----:B------:R-:W-:Y:S05]  /*10270*/  BSYNC B6 ;  /* 0x0000000000067941 */ /* 0x000fea0003800000 */
.L_x_12171:
[----:B------:R-:W2:Y:S01]  /*10280*/  LDL.LU R20, [R1+0x24] ;  /* 0x0000240001147983 */ /* 0x000ea20000300800 */
[----:B------:R-:W-:Y:S01]  /*10290*/  ULDC.64 UR4, c[0x0][0x2d8] ;  /* 0x0000b60000047ab9 */ /* 0x000fe20000000a00 */
[----:B------:R-:W-:Y:S01]  /*102a0*/  ULDC.64 UR6, c[0x0][0x2e0] ;  /* 0x0000b80000067ab9 */ /* 0x000fe20000000a00 */
[----:B------:R-:W0:Y:S01]  /*102b0*/  LDC R0, c[0x0][0x448] ;  /* 0x00011200ff007b82 */ /* 0x000e220000000800 */
[----:B------:R-:W3:Y:S01]  /*102c0*/  LDL.LU.64 R2, [R1+0x28] ;  /* 0x0000280001027983 */ /* 0x000ee20000300a00 */
[----:B------:R-:W-:-:S06]  /*102d0*/  ULDC.64 UR8, c[0x0][0x280] ;  /* 0x0000a00000087ab9 */ /* 0x000fcc0000000a00 */
[----:B------:R-:W1:Y:S01]  /*102e0*/  LDC R10, c[0x0][0x448] ;  /* 0x00011200ff0a7b82 */ /* 0x000e620000000800 */
[----:B0-----:R-:W-:-:S13]  /*102f0*/  ISETP.NE.AND P6, PT, R0, 0x1, PT ;  /* 0x000000010000780c */ /* 0x001fda0003fc5270 */
[----:B------:R-:W0:Y:S08]  /*10300*/  @P6 LDC R4, c[0x0][0x44c] ;  /* 0x00011300ff046b82 */ /* 0x000e300000000800 */
[----:B------:R-:W4:Y:S01]  /*10310*/  @P6 LDC R0, c[0x0][0x450] ;  /* 0x00011400ff006b82 */ /* 0x000f220000000800 */
[----:B--2---:R-:W-:Y:S02]  /*10320*/  IMAD.MOV.U32 R21, RZ, RZ, R20 ;  /* 0x000000ffff157224 */ /* 0x004fe400078e0014 */
[----:B------:R-:W2:Y:S01]  /*10330*/  S2R R20, SR_TID.X ;  /* 0x0000000000147919 */ /* 0x000ea20000002100 */
[----:B---3--:R-:W-:-:S02]  /*10340*/  IMAD.MOV.U32 R3, RZ, RZ, R29 ;  /* 0x000000ffff037224 */ /* 0x008fc400078e001d */
[----:B------:R-:W-:Y:S02]  /*10350*/  IMAD R5, R21, UR6, RZ ;  /* 0x0000000615057c24 */ /* 0x000fe4000f8e02ff */
[C---:B------:R-:W-:Y:S01]  /*10360*/  IMAD.WIDE.U32 R2, R25.reuse, UR4, R2 ;  /* 0x0000000419027c25 */ /* 0x040fe2000f8e0002 */
[----:B------:R-:W3:Y:S03]  /*10370*/  S2R R21, SR_TID.X ;  /* 0x0000000000157919 */ /* 0x000ee60000002100 */
[----:B------:R-:W-:Y:S01]  /*10380*/  IMAD R3, R25, UR5, R3 ;  /* 0x0000000519037c24 */ /* 0x000fe2000f8e0203 */
[----:B------:R-:W-:Y:S01]  /*10390*/  ULDC.64 UR4, c[0x0][0x2d0] ;  /* 0x0000b40000047ab9 */ /* 0x000fe20000000a00 */
[C---:B------:R-:W-:Y:S02]  /*103a0*/  IMAD R5, R27.reuse, UR7, R5 ;  /* 0x000000071b057c24 */ /* 0x040fe4000f8e0205 */
[----:B------:R-:W-:Y:S01]  /*103b0*/  IMAD.WIDE.U32 R2, R27, UR6, R2 ;  /* 0x000000061b027c25 */ /* 0x000fe2000f8e0002 */
[----:B------:R-:W-:Y:S01]  /*103c0*/  ULDC.64 UR6, c[0x0][0x2c8] ;  /* 0x0000b20000067ab9 */ /* 0x000fe20000000a00 */
[----:B------:R0:W5:Y:S02]  /*103d0*/  LDL R27, [R1+0x20] ;  /* 0x00002000011b7983 */ /* 0x0001640000100800 */
[----:B------:R-:W-:Y:S01]  /*103e0*/  IMAD.IADD R3, R3, 0x1, R5 ;  /* 0x0000000103037824 */ /* 0x000fe200078e0205 */
[----:B--2---:R-:W-:-:S04]  /*103f0*/  LOP3.LUT R20, R20, 0x7f, RZ, 0xc0, !PT ;  /* 0x0000007f14147812 */ /* 0x004fc800078ec0ff */
[----:B------:R-:W-:Y:S01]  /*10400*/  SHF.R.U32.HI R20, RZ, 0x2, R20 ;  /* 0x00000002ff147819 */ /* 0x000fe20000011614 */
[----:B---3--:R-:W-:-:S05]  /*10410*/  IMAD.SHL.U32 R21, R21, 0x20, RZ ;  /* 0x0000002015157824 */ /* 0x008fca00078e00ff */
[----:B------:R-:W-:-:S04]  /*10420*/  LOP3.LUT R21, R21, 0x60, RZ, 0xc0, !PT ;  /* 0x0000006015157812 */ /* 0x000fc800078ec0ff */
[----:B------:R-:W-:-:S05]  /*10430*/  LOP3.LUT R20, R20, R21, RZ, 0xfc, !PT ;  /* 0x0000001514147212 */ /* 0x000fca00078efcff */
[----:B------:R-:W-:-:S04]  /*10440*/  IMAD R6, R17, 0xc0, R20 ;  /* 0x000000c011067824 */ /* 0x000fc800078e0214 */
[----:B0-----:R-:W-:-:S04]  /*10450*/  @P6 IMAD.HI.U32 R5, R6, R4, RZ ;  /* 0x0000000406056227 */ /* 0x001fc800078e00ff */
[----:B------:R-:W-:Y:S01]  /*10460*/  IMAD.MOV.U32 R4, RZ, RZ, R6 ;  /* 0x000000ffff047224 */ /* 0x000fe200078e0006 */
[----:B----4-:R-:W-:-:S04]  /*10470*/  @P6 SHF.R.U32.HI R4, RZ, R0, R5 ;  /* 0x00000000ff046219 */ /* 0x010fc80000011605 */
[--C-:B------:R-:W-:Y:S01]  /*10480*/  SHF.R.S32.HI R0, RZ, 0x1f, R4.reuse ;  /* 0x0000001fff007819 */ /* 0x100fe20000011404 */
[----:B------:R-:W-:-:S04]  /*10490*/  IMAD.MOV R7, RZ, RZ, -R4 ;  /* 0x000000ffff077224 */ /* 0x000fc800078e0a04 */
[----:B------:R-:W-:-:S04]  /*104a0*/  IMAD R0, R0, UR4, RZ ;  /* 0x0000000400007c24 */ /* 0x000fc8000f8e02ff */
[C---:B------:R-:W-:Y:S02]  /*104b0*/  IMAD R0, R4.reuse, UR5, R0 ;  /* 0x0000000504007c24 */ /* 0x040fe4000f8e0200 */
[----:B------:R-:W-:-:S04]  /*104c0*/  IMAD.WIDE.U32 R4, R4, UR4, R2 ;  /* 0x0000000404047c25 */ /* 0x000fc8000f8e0002 */
[----:B------:R-:W-:Y:S02]  /*104d0*/  IMAD.IADD R5, R5, 0x1, R0 ;  /* 0x0000000105057824 */ /* 0x000fe400078e0200 */
[----:B-1----:R-:W-:-:S05]  /*104e0*/  IMAD R0, R10, R7, R6 ;  /* 0x000000070a007224 */ /* 0x002fca00078e0206 */
[----:B------:R-:W-:Y:S01]  /*104f0*/  SHF.R.S32.HI R7, RZ, 0x1f, R0 ;  /* 0x0000001fff077819 */ /* 0x000fe20000011400 */
[----:B------:R-:W-:-:S04]  /*10500*/  IMAD.WIDE.U32 R8, R0, UR6, R4 ;  /* 0x0000000600087c25 */ /* 0x000fc8000f8e0004 */
[----:B------:R-:W-:-:S04]  /*10510*/  IMAD R7, R7, UR6, RZ ;  /* 0x0000000607077c24 */ /* 0x000fc8000f8e02ff */
[----:B------:R-:W-:Y:S01]  /*10520*/  IMAD R0, R0, UR7, R7 ;  /* 0x0000000700007c24 */ /* 0x000fe2000f8e0207 */
[----:B------:R-:W-:Y:S01]  /*10530*/  LEA R4, P0, R8, UR8, 0x1 ;  /* 0x0000000808047c11 */ /* 0x000fe2000f8008ff */
[----:B------:R-:W0:Y:S02]  /*10540*/  @P6 LDC R7, c[0x0][0x44c] ;  /* 0x00011300ff076b82 */ /* 0x000e240000000800 */
[----:B------:R-:W-:-:S05]  /*10550*/  IMAD.IADD R0, R9, 0x1, R0 ;  /* 0x0000000109007824 */ /* 0x000fca00078e0200 */
[----:B------:R-:W-:Y:S02]  /*10560*/  LEA.HI.X R0, R8, UR9, R0, 0x1, P0 ;  /* 0x0000000908007c11 */ /* 0x000fe400080f0c00 */
[----:B------:R-:W1:Y:S01]  /*10570*/  @P6 LDC R8, c[0x0][0x450] ;  /* 0x00011400ff086b82 */ /* 0x000e620000000800 */
[----:B------:R-:W-:Y:S01]  /*10580*/  VIADD R5, R6, 0x80 ;  /* 0x0000008006057836 */ /* 0x000fe20000000000 */
[----:B------:R-:W2:Y:S03]  /*10590*/  S2R R13, SR_TID.X ;  /* 0x00000000000d7919 */ /* 0x000ea60000002100 */
[----:B------:R-:W-:Y:S02]  /*105a0*/  IMAD.MOV.U32 R6, RZ, RZ, R5 ;  /* 0x000000ffff067224 */ /* 0x000fe400078e0005 */
[----:B0-----:R-:W-:-:S05]  /*105b0*/  @P6 IMAD.HI.U32 R7, R5, R7, RZ ;  /* 0x0000000705076227 */ /* 0x001fca00078e00ff */
[----:B-1----:R-:W-:-:S04]  /*105c0*/  @P6 SHF.R.U32.HI R6, RZ, R8, R7 ;  /* 0x00000008ff066219 */ /* 0x002fc80000011607 */
[----:B------:R-:W-:-:S05]  /*105d0*/  IADD3 R7, -R6, RZ, RZ ;  /* 0x000000ff06077210 */ /* 0x000fca0007ffe1ff */
[----:B------:R-:W-:Y:S01]  /*105e0*/  IMAD R5, R10, R7, R5 ;  /* 0x000000070a057224 */ /* 0x000fe200078e0205 */
[----:B------:R-:W-:Y:S01]  /*105f0*/  SHF.R.S32.HI R7, RZ, 0x1f, R6 ;  /* 0x0000001fff077819 */ /* 0x000fe20000011406 */
[----:B------:R-:W-:-:S04]  /*10600*/  IMAD.WIDE.U32 R2, R6, UR4, R2 ;  /* 0x0000000406027c25 */ /* 0x000fc8000f8e0002 */
[----:B------:R-:W-:Y:S01]  /*10610*/  IMAD R7, R7, UR4, RZ ;  /* 0x0000000407077c24 */ /* 0x000fe2000f8e02ff */
[----:B------:R-:W-:-:S03]  /*10620*/  ULDC UR4, c[0x0][0x2b8] ;  /* 0x0000ae0000047ab9 */ /* 0x000fc60000000800 */
[----:B------:R-:W-:Y:S01]  /*10630*/  IMAD R7, R6, UR5, R7 ;  /* 0x0000000506077c24 */ /* 0x000fe2000f8e0207 */
[----:B------:R-:W-:Y:S01]  /*10640*/  SHF.R.S32.HI R6, RZ, 0x1f, R5 ;  /* 0x0000001fff067819 */ /* 0x000fe20000011405 */
[----:B--2---:R-:W-:Y:S02]  /*10650*/  IMAD.SHL.U32 R11, R13, 0x8, RZ ;  /* 0x000000080d0b7824 */ /* 0x004fe400078e00ff */
[----:B------:R-:W-:Y:S02]  /*10660*/  IMAD.IADD R3, R3, 0x1, R7 ;  /* 0x0000000103037824 */ /* 0x000fe400078e0207 */
[----:B------:R-:W-:Y:S01]  /*10670*/  IMAD R6, R6, UR6, RZ ;  /* 0x0000000606067c24 */ /* 0x000fe2000f8e02ff */
[----:B------:R-:W-:Y:S01]  /*10680*/  LOP3.LUT R11, R11, 0x18, RZ, 0xc0, !PT ;  /* 0x000000180b0b7812 */ /* 0x000fe200078ec0ff */
[----:B------:R-:W-:-:S04]  /*10690*/  IMAD.WIDE.U32 R2, R5, UR6, R2 ;  /* 0x0000000605027c25 */ /* 0x000fc8000f8e0002 */
[----:B------:R-:W-:Y:S02]  /*106a0*/  IMAD R6, R5, UR7, R6 ;  /* 0x0000000705067c24 */ /* 0x000fe4000f8e0206 */
[----:B------:R-:W-:Y:S01]  /*106b0*/  IMAD.SHL.U32 R20, R13, 0x8, RZ ;  /* 0x000000080d147824 */ /* 0x000fe200078e00ff */
[----:B------:R-:W-:Y:S01]  /*106c0*/  LEA R8, P0, R2, UR8, 0x1 ;  /* 0x0000000802087c11 */ /* 0x000fe2000f8008ff */
[----:B------:R-:W-:Y:S01]  /*106d0*/  IMAD.IADD R3, R3, 0x1, R6 ;  /* 0x0000000103037824 */ /* 0x000fe200078e0206 */
        /* <DEDUP_REMOVED lines=10> */
[----:B------:R-:W-:Y:S10]  /*10780*/  BRA.DIV UR5, `(.L_x_12173) ;  /* 0x0000003a05807947 */ /* 0x000ff4000b800000 */
[----:B------:R-:W2:Y:S01]  /*10790*/  LDL R9, [R1+0x18] ;  /* 0x0000180001097983 */ /* 0x000ea20000100800 */
[----:B-----5:R-:W-:Y:S02]  /*107a0*/  IMAD R2, R27, R10, RZ ;  /* 0x0000000a1b027224 */ /* 0x020fe400078e02ff */
[----:B------:R-:W-:Y:S01]  /*107b0*/  IMAD R17, R17, 0xc0, R21 ;  /* 0x000000c011117824 */ /* 0x000fe200078e0215 */
        /* <DEDUP_REMOVED lines=23> */
[----:B------:R-:W-:-:S03]  /*10930*/  IADD3 R6, R17, 0x40, RZ ;  /* 0x0000004011067810 */ /* 0x000fc60007ffe0ff */
[----:B------:R-:W2:Y:S01]  /*10940*/  SHFL.IDX PT, R0, R0, 0x3, 0x1c1f ;  /* 0x007c1f0000007f89 */ /* 0x000ea200000e0000 */
[----:B------:R-:W-:-:S13]  /*10950*/  ISETP.GE.AND P2, PT, R6, R2, PT ;  /* 0x000000020600720c */ /* 0x000fda0003f46270 */
[----:B0-----:R-:W-:-:S05]  /*10960*/  @!P2 LEA R5, P4, R20, R5, 0x1 ;  /* 0x000000051405a211 */ /* 0x001fca00078808ff */
[----:B------:R-:W-:Y:S02]  /*10970*/  @!P2 IMAD.MOV.U32 R6, RZ, RZ, R5 ;  /* 0x000000ffff06a224 */ /* 0x000fe400078e0005 */
[----:B-1----:R-:W-:Y:S02]  /*10980*/  @!P2 IMAD.X R7, RZ, RZ, R7, P4 ;  /* 0x000000ffff07a224 */ /* 0x002fe400020e0607 */
        /* <DEDUP_REMOVED lines=23> */
.L_x_12254:
        /* <DEDUP_REMOVED lines=13> */
.L_x_12174:
[----:B------:R-:W-:Y:S02]  /*10bd0*/  PLOP3.LUT P1, PT, P1, P0, PT, 0xa2, 0x0 ;  /* 0x000000000000781c */ /* 0x000fe40000f21472 */
[----:B------:R-:W-:-:S08]  /*10be0*/  @P0 R2UR P1, UR4, R22 ;  /* 0x00000000160402ca */ /* 0x000fd00000020000 */
[----:B------:R-:W-:-:S05]  /*10bf0*/  @P0 PLOP3.LUT P0, PT, P1, PT, PT, 0x80, 0x0 ;  /* 0x000000000000081c */ /* 0x000fca0000f0f070 */
[----:B------:R-:W-:Y:S01]  /*10c00*/  @!P1 SYNCS.ARRIVE.TRANS64.RED.A0T1 RZ, [UR4+0x2d800], RZ ;  /* 0x02d800ffffff99a7 */ /* 0x000fe20008200404 */
[----:B------:R-:W-:Y:S07]  /*10c10*/  @!P1 ARRIVES.LDGSTSBAR.64.TRANSCNT [UR4+0x2d800] ;  /* 0x02d80000ff0099b0 */ /* 0x000fee0008000a84 */
[----:B------:R-:W-:Y:S05]  /*10c20*/  @P0 BRA.U.ANY `(.L_x_12174) ;  /* 0xfffffffd00e80947 */ /* 0x000fea000393ffff */
[----:B-1----:R-:W2:Y:S02]  /*10c30*/  LDL.LU R2, [R1+0x34] ;  /* 0x0000340001027983 */ /* 0x002ea40000300800 */
[----:B--2---:R-:W-:-:S04]  /*10c40*/  IADD3 R2, R2, 0x1, RZ ;  /* 0x0000000102027810 */ /* 0x004fc80007ffe0ff */
[----:B------:R-:W-:Y:S01]  /*10c50*/  LEA.HI R0, R2, R2, RZ, 0x1 ;  /* 0x0000000202007211 */ /* 0x000fe200078f08ff */
[----:B------:R1:W-:Y:S03]  /*10c60*/  STL [R1+0x34], R2 ;  /* 0x0000340201007387 */ /* 0x0003e60000100800 */
        /* <DEDUP_REMOVED lines=8> */
.L_x_12255:
[----:B------:R-:W-:Y:S05]  /*10cf0*/  BSYNC B0 ;  /* 0x0000000000007941 */ /* 0x000fea0003800000 */
.L_x_12175:
        /* <DEDUP_REMOVED lines=8> */
[----:B------:R-:W-:Y:S02]  /*10d80*/  IMAD.MOV.U32 R17, RZ, RZ, R28 ;  /* 0x000000ffff117224 */ /* 0x000fe400078e001c */
[----:B------:R-:W-:Y:S02]  /*10d90*/  IMAD.MOV.U32 R10, RZ, RZ, R24 ;  /* 0x000000ffff0a7224 */ /* 0x000fe400078e0018 */
[----:B------:R-:W-:Y:S02]  /*10da0*/  IMAD.MOV.U32 R29, RZ, RZ, R26 ;  /* 0x000000ffff1d7224 */ /* 0x000fe400078e001a */
[----:B0-----:R-:W-:-:S05]  /*10db0*/  IMAD.SHL.U32 R4, R2, 0x8, RZ ;  /* 0x0000000802047824 */ /* 0x001fca00078e00ff */
[----:B------:R-:W-:-:S04]  /*10dc0*/  LOP3.LUT R4, R4, 0x18, RZ, 0xc0, !PT ;  /* 0x0000001804047812 */ /* 0x000fc800078ec0ff */
[C---:B------:R-:W-:Y:S02]  /*10dd0*/  LOP3.LUT R3, R4.reuse, 0x20, RZ, 0xfc, !PT ;  /* 0x0000002004037812 */ /* 0x040fe400078efcff */
[C---:B------:R-:W-:Y:S02]  /*10de0*/  LOP3.LUT R2, R4.reuse, 0x40, RZ, 0xfc, !PT ;  /* 0x0000004004027812 */ /* 0x040fe400078efcff */
[----:B------:R-:W-:Y:S02]  /*10df0*/  ISETP.GE.AND P3, PT, R4, UR4, PT ;  /* 0x0000000404007c0c */ /* 0x000fe4000bf66270 */
[----:B------:R-:W-:Y:S02]  /*10e00*/  ISETP.GE.AND P2, PT, R3, UR4, PT ;  /* 0x0000000403007c0c */ /* 0x000fe4000bf46270 */
[----:B------:R-:W-:-:S13]  /*10e10*/  ISETP.GE.AND P1, PT, R2, UR4, PT ;  /* 0x0000000402007c0c */ /* 0x000fda000bf26270 */
.L_x_12191:
        /* <DEDUP_REMOVED lines=27> */
[----:B------:R-:W-:-:S04]  /*10fd0*/  ULDC.64 UR4, c[0x0][0x418] ;  /* 0x0001060000047ab9 */ /* 0x000fc80000000a00 */
[----:B------:R-:W-:Y:S02]  /*10fe0*/  IADD3 R3, R4, R3, RZ ;  /* 0x0000000304037210 */ /* 0x000fe40007ffe0ff */
[----:B------:R-:W-:-:S04]  /*10ff0*/  LEA R4, P0, R2, UR4, 0x2 ;  /* 0x0000000402047c11 */ /* 0x000fc8000f8010ff */
[----:B------:R-:W-:-:S05]  /*11000*/  LEA.HI.X R5, R2, UR5, R3, 0x2, P0 ;  /* 0x0000000502057c11 */ /* 0x000fca00080f1403 */
[----:B------:R-:W2:Y:S01]  /*11010*/  LDG.E R4, desc[UR36][R4.64] ;  /* 0x0000002404047981 */ /* 0x000ea2000c1e1900 */
[----:B-----5:R-:W-:Y:S01]  /*11020*/  ISETP.NE.AND P4, PT, R6, 0x3, PT ;  /* 0x000000030600780c */ /* 0x020fe20003f85270 */
[----:B------:R-:W-:-:S05]  /*11030*/  VIADD R24, R10, 0x1 ;  /* 0x000000010a187836 */ /* 0x000fca0000000000 */
        /* <DEDUP_REMOVED lines=8> */
.L_x_12179:
[----:B------:R-:W-:Y:S01]  /*110c0*/  IMAD R5, R24, 0x8, R22 ;  /* 0x0000000818057824 */ /* 0x000fe200078e0216 */
[----:B------:R-:W-:Y:S01]  /*110d0*/  SHF.L.U32 R0, R28, 0x1f, RZ ;  /* 0x0000001f1c007819 */ /* 0x000fe200000006ff */
[----:B------:R-:W-:Y:S03]  /*110e0*/  BSSY B1, `(.L_x_12180) ;  /* 0x0000003000017945 */ /* 0x000fe60003800000 */
[----:B------:R-:W0:Y:S02]  /*110f0*/  SYNCS.PHASECHK.TRANS64.TRYWAIT P0, [R5+URZ+0x2d840], R0 ;  /* 0x02d84000050075a7 */ /* 0x000e24000800017f */
[----:B0-----:R-:W-:Y:S05]  /*11100*/  @!P0 BRA `(.L_x_12181) ;  /* 0x0000003800308947 */ /* 0x001fea0003800000 */
.L_x_12256:
[----:B------:R-:W-:Y:S05]  /*11110*/  BSYNC B1 ;  /* 0x0000000000017941 */ /* 0x000fea0003800000 */
.L_x_12180:
[----:B------:R-:W2:Y:S01]  /*11120*/  LDL R2, [R1] ;  /* 0x0000000001027983 */ /* 0x000ea20000100800 */
[----:B------:R-:W-:Y:S01]  /*11130*/  SHF.R.S32.HI R20, RZ, 0x1f, R8 ;  /* 0x0000001fff147819 */ /* 0x000fe20000011408 */
[----:B------:R-:W-:Y:S01]  /*11140*/  ULDC.64 UR4, c[0x0][0x300] ;  /* 0x0000c00000047ab9 */ /* 0x000fe20000000a00 */
[----:B------:R-:W-:Y:S01]  /*11150*/  ULDC.64 UR6, c[0x0][0x2e8] ;  /* 0x0000ba0000067ab9 */ /* 0x000fe20000000a00 */
[----:B------:R-:W1:Y:S02]  /*11160*/  S2R R7, SR_TID.X ;  /* 0x0000000000077919 */ /* 0x000e640000002100 */
[----:B0-----:R-:W-:-:S04]  /*11170*/  IMAD R0, R20, UR4, RZ ;  /* 0x0000000414007c24 */ /* 0x001fc8000f8e02ff */
[----:B------:R-:W-:Y:S02]  /*11180*/  IMAD R0, R8, UR5, R0 ;  /* 0x0000000508007c24 */ /* 0x000fe4000f8e0200 */
[C---:B-1----:R-:W-:Y:S02]  /*11190*/  IMAD.SHL.U32 R6, R7.reuse, 0x8, RZ ;  /* 0x0000000807067824 */ /* 0x042fe400078e00ff */
[----:B------:R-:W-:-:S03]  /*111a0*/  IMAD.SHL.U32 R11, R7, 0x8, RZ ;  /* 0x00000008070b7824 */ /* 0x000fc600078e00ff */
[----:B------:R-:W-:-:S04]  /*111b0*/  LOP3.LUT R6, R6, 0xd8, RZ, 0xc0, !PT ;  /* 0x000000d806067812 */ /* 0x000fc800078ec0ff */
[----:B------:R-:W-:-:S04]  /*111c0*/  LOP3.LUT R6, R6, 0x18, R7, 0x78, !PT ;  /* 0x0000001806067812 */ /* 0x000fc800078e7807 */
[----:B------:R-:W-:-:S05]  /*111d0*/  LOP3.LUT R6, R6, 0x320, R11, 0xf8, !PT ;  /* 0x0000032006067812 */ /* 0x000fca00078ef80b */
[----:B------:R-:W-:Y:S01]  /*111e0*/  IMAD R6, R24, 0x3000, R6 ;  /* 0x0000300018067824 */ /* 0x000fe200078e0206 */
[C---:B--2---:R-:W-:Y:S02]  /*111f0*/  LOP3.LUT P5, RZ, R2.reuse, 0x2, RZ, 0xc0, !PT ;  /* 0x0000000202ff7812 */ /* 0x044fe400078ac0ff */
[----:B------:R-:W-:Y:S01]  /*11200*/  LOP3.LUT P4, RZ, R2, 0x1, RZ, 0xc0, !PT ;  /* 0x0000000102ff7812 */ /* 0x000fe2000788c0ff */
        /* <DEDUP_REMOVED lines=15> */
[----:B------:R-:W-:Y:S01]  /*11300*/  LEA R6, R6, R22, 0x1 ;  /* 0x0000001606067211 */ /* 0x000fe200078e08ff */
[----:B------:R-:W0:Y:S02]  /*11310*/  S2R R11, SR_TID.X ;  /* 0x00000000000b7919 */ /* 0x000e240000002100 */
[----:B------:R-:W1:Y:S04]  /*11320*/  SHFL.IDX PT, R2, R7, RZ, 0x1c1f ;  /* 0x001c1fff07027589 */ /* 0x000e6800000e0000 */
[----:B------:R-:W-:Y:S01]  /*11330*/  SHFL.IDX PT, R21, R9, 0x2, 0x1c1f ;  /* 0x005c1f0009157f89 */ /* 0x000fe200000e0000 */
[----:B0-----:R-:W-:-:S05]  /*11340*/  IMAD.SHL.U32 R11, R11, 0x8, RZ ;  /* 0x000000080b0b7824 */ /* 0x001fca00078e00ff */
[----:B------:R-:W-:-:S05]  /*11350*/  LOP3.LUT R11, R11, 0x18, RZ, 0xc0, !PT ;  /* 0x000000180b0b7812 */ /* 0x000fca00078ec0ff */
[----:B------:R-:W-:-:S05]  /*11360*/  IMAD.SHL.U32 R0, R11, 0x2, RZ ;  /* 0x000000020b007824 */ /* 0x000fca00078e00ff */
[----:B-1----:R-:W-:Y:S02]  /*11370*/  IADD3 R2, P0, R2, R0, RZ ;  /* 0x0000000002027210 */ /* 0x002fe40007f1e0ff */
[----:B--2---:R-:W-:Y:S02]  /*11380*/  LOP3.LUT P6, RZ, R3, 0x4, RZ, 0xc0, !PT ;  /* 0x0000000403ff7812 */ /* 0x004fe400078cc0ff */
        /* <DEDUP_REMOVED lines=20> */
.L_x_12266:
        /* <DEDUP_REMOVED lines=12> */
.L_x_12183:
        /* <DEDUP_REMOVED lines=11> */
.L_x_12184:
[----:B------:R1:W-:Y:S01]  /*11640*/  SYNCS.ARRIVE.TRANS64.A1T0 RZ, [R5+URZ+0x2d830], RZ ;  /* 0x02d830ff05ff79a7 */ /* 0x0003e2000810003f */
[----:B------:R-:W-:Y:S05]  /*11650*/  @!P5 BRA `(.L_x_12185) ;  /* 0x000000000004d947 */ /* 0x000fea0003800000 */
[----:B------:R-:W-:Y:S01]  /*11660*/  BPT.TRAP 0x1 ;  /* 0x000000040000795c */ /* 0x000fe20000300000 */
.L_x_12185:
[----:B------:R-:W-:Y:S01]  /*11670*/  SHF.L.U32 R2, R17, 0x1f, RZ ;  /* 0x0000001f11027819 */ /* 0x000fe200000006ff */
[----:B------:R-:W-:Y:S01]  /*11680*/  IMAD R6, R10, 0x8, R22 ;  /* 0x000000080a067824 */ /* 0x000fe200078e0216 */
[----:B------:R-:W-:Y:S03]  /*11690*/  BSSY B1, `(.L_x_12186) ;  /* 0x0000003000017945 */ /* 0x000fe60003800000 */
[----:B------:R-:W2:Y:S02]  /*116a0*/  SYNCS.PHASECHK.TRANS64.TRYWAIT P0, [R6+URZ+0x2d860], R2 ;  /* 0x02d86002060075a7 */ /* 0x000ea4000800017f */
[----:B--2---:R-:W-:Y:S05]  /*116b0*/  @!P0 BRA `(.L_x_12187) ;  /* 0x0000003800488947 */ /* 0x004fea0003800000 */
.L_x_12267:
[----:B------:R-:W-:Y:S05]  /*116c0*/  BSYNC B1 ;  /* 0x0000000000017941 */ /* 0x000fea0003800000 */
.L_x_12186:
[----:B0-----:R-:W3:Y:S01]  /*116d0*/  LDL R7, [R1+0x8] ;  /* 0x0000080001077983 */ /* 0x001ee20000100800 */
[----:B------:R-:W1:Y:S01]  /*116e0*/  S2R R11, SR_TID.X ;  /* 0x00000000000b7919 */ /* 0x000e620000002100 */
[----:B------:R-:W-:Y:S01]  /*116f0*/  UMOV UR4, 0xffffffff ;  /* 0xffffffff00047882 */ /* 0x000fe20000000000 */
[C---:B-1----:R-:W-:Y:S01]  /*11700*/  IMAD.SHL.U32 R5, R11.reuse, 0x8, RZ ;  /* 0x000000080b057824 */ /* 0x042fe200078e00ff */
[C---:B------:R-:W-:Y:S01]  /*11710*/  LOP3.LUT R3, R11.reuse, 0x7f, RZ, 0xc0, !PT ;  /* 0x0000007f0b037812 */ /* 0x040fe200078ec0ff */
[----:B------:R-:W-:-:S03]  /*11720*/  IMAD.SHL.U32 R9, R11, 0x8, RZ ;  /* 0x000000080b097824 */ /* 0x000fc600078e00ff */
[----:B------:R-:W-:-:S04]  /*11730*/  LOP3.LUT R5, R5, 0xd8, RZ, 0xc0, !PT ;  /* 0x000000d805057812 */ /* 0x000fc800078ec0ff */
[----:B------:R-:W-:Y:S02]  /*11740*/  LOP3.LUT R5, R5, 0x18, R11, 0x78, !PT ;  /* 0x0000001805057812 */ /* 0x000fe400078e780b */
[----:B------:R-:W-:Y:S02]  /*11750*/  SHF.R.U32.HI R3, RZ, 0x2, R3 ;  /* 0x00000002ff037819 */ /* 0x000fe40000011603 */
[----:B------:R-:W-:-:S05]  /*11760*/  LOP3.LUT R5, R5, 0x320, R9, 0xf8, !PT ;  /* 0x0000032005057812 */ /* 0x000fca00078ef809 */
[----:B------:R-:W-:Y:S02]  /*11770*/  IMAD R5, R10, 0x3000, R5 ;  /* 0x000030000a057824 */ /* 0x000fe400078e0205 */
[----:B---3--:R-:W-:-:S04]  /*11780*/  IMAD R7, R29, -0x80, R7 ;  /* 0xffffff801d077824 */ /* 0x008fc800078e0207 */
[----:B------:R-:W-:Y:S01]  /*11790*/  IMAD.IADD R7, R7, 0x1, -R3 ;  /* 0x0000000107077824 */ /* 0x000fe200078e0a03 */
[----:B------:R-:W-:Y:S06]  /*117a0*/  BRA.DIV UR4, `(.L_x_12188) ;  /* 0x0000003a04207947 */ /* 0x000fec000b800000 */
[----:B--2---:R-:W0:Y:S01]  /*117b0*/  SHFL.IDX PT, R2, R18, RZ, 0x1c1f ;  /* 0x001c1fff12027589 */ /* 0x004e2200000e0000 */
        /* <DEDUP_REMOVED lines=32> */
[----:B0-2---:R0:W1:Y:S02]  /*119c0*/  SHFL.IDX PT, R2, R18, 0x3, 0x1c1f ;  /* 0x007c1f0012027f89 */ /* 0x00506400000e0000 */
.L_x_12277:
        /* <DEDUP_REMOVED lines=29> */
.L_x_12189:
        /* <DEDUP_REMOVED lines=8> */
[----:B------:R-:W-:Y:S01]  /*11c20*/  IMAD.MOV.U32 R23, RZ, RZ, R0 ;  /* 0x000000ffff177224 */ /* 0x000fe200078e0000 */
[----:B--2---:R-:W-:-:S13]  /*11c30*/  ISETP.NE.AND P5, PT, R2, 0x3, PT ;  /* 0x000000030200780c */ /* 0x004fda0003fa5270 */
[----:B------:R-:W-:Y:S05]  /*11c40*/  @!P5 BRA `(.L_x_12190) ;  /* 0x000000000004d947 */ /* 0x000fea0003800000 */
[----:B------:R-:W-:Y:S01]  /*11c50*/  BPT.TRAP 0x1 ;  /* 0x000000040000795c */ /* 0x000fe20000300000 */
.L_x_12190:
[----:B------:R-:W2:Y:S01]  /*11c60*/  LDL R2, [R1+0xc] ;  /* 0x00000c0001027983 */ /* 0x000ea20000100800 */
[----:B------:R1:W-:Y:S01]  /*11c70*/  SYNCS.ARRIVE.TRANS64.A1T0 RZ, [R6+URZ+0x2d850], RZ ;  /* 0x02d850ff06ff79a7 */ /* 0x0003e2000810003f */
[C---:B------:R-:W-:Y:S02]  /*11c80*/  VIADD R0, R26.reuse, 0xffffffff ;  /* 0xffffffff1a007836 */ /* 0x040fe40000000000 */
[----:B------:R-:W-:Y:S02]  /*11c90*/  IMAD.MOV.U32 R17, RZ, RZ, R28 ;  /* 0x000000ffff117224 */ /* 0x000fe400078e001c */
[----:B------:R-:W-:Y:S02]  /*11ca0*/  IMAD.MOV.U32 R10, RZ, RZ, R24 ;  /* 0x000000ffff0a7224 */ /* 0x000fe400078e0018 */
[----:B------:R-:W-:Y:S01]  /*11cb0*/  IMAD.MOV.U32 R29, RZ, RZ, R26 ;  /* 0x000000ffff1d7224 */ /* 0x000fe200078e001a */
[----:B--2---:R-:W-:-:S13]  /*11cc0*/  ISETP.GT.AND P0, PT, R26, R2, PT ;  /* 0x000000021a00720c */ /* 0x004fda0003f04270 */
[----:B-1----:R-:W-:Y:S05]  /*11cd0*/  @P0 BRA `(.L_x_12191) ;  /* 0xfffffff000500947 */ /* 0x002fea000383ffff */
.L_x_12178:
[----:B------:R-:W-:Y:S05]  /*11ce0*/  BSYNC B0 ;  /* 0x0000000000007941 */ /* 0x000fea0003800000 */
.L_x_12177:
        /* <DEDUP_REMOVED lines=17> */
.L_x_12193:
[----:B------:R-:W-:Y:S05]  /*11e00*/  BSYNC B0 ;  /* 0x0000000000007941 */ /* 0x000fea0003800000 */
.L_x_12192:
[----:B------:R-:W2:Y:S02]  /*11e10*/  LDL R0, [R1+0x38] ;  /* 0x0000380001007983 */ /* 0x000ea40000100800 */
[----:B--2---:R-:W-:-:S13]  /*11e20*/  ISETP.NE.AND P0, PT, R0, 0x3, PT ;  /* 0x000000030000780c */ /* 0x004fda0003f05270 */
[----:B------:R-:W-:Y:S05]  /*11e30*/  @!P0 BRA `(.L_x_12194) ;  /* 0x0000000000048947 */ /* 0x000fea0003800000 */
[----:B------:R-:W-:Y:S01]  /*11e40*/  BPT.TRAP 0x1 ;  /* 0x000000040000795c */ /* 0x000fe20000300000 */
.L_x_12194:
[----:B------:R-:W2:Y:S01]  /*11e50*/  LDL.LU R2, [R1+0x8] ;  /* 0x0000080001027983 */ /* 0x000ea20000300800 */
[----:B------:R-:W-:Y:S01]  /*11e60*/  IMAD R0, R24, 0x8, R22 ;  /* 0x0000000818007824 */ /* 0x000fe200078e0216 */
[----:B------:R-:W-:Y:S01]  /*11e70*/  SHF.L.U32 R3, R28, 0x1f, RZ ;  /* 0x0000001f1c037819 */ /* 0x000fe200000006ff */
[----:B------:R-:W-:Y:S03]  /*11e80*/  BSSY B0, `(.L_x_12195) ;  /* 0x0000004000007945 */ /* 0x000fe60003800000 */
[----:B------:R-:W1:Y:S01]  /*11e90*/  SYNCS.PHASECHK.TRANS64.TRYWAIT P0, [R0+URZ+0x2d860], R3 ;  /* 0x02d86003000075a7 */ /* 0x000e62000800017f */
[----:B--2---:R-:W-:Y:S01]  /*11ea0*/  IMAD R6, R26, -0x80, R2 ;  /* 0xffffff801a067824 */ /* 0x004fe200078e0202 */
[----:B-1----:R-:W-:Y:S06]  /*11eb0*/  @!P0 BRA `(.L_x_12196) ;  /* 0x0000003400c08947 */ /* 0x002fec0003800000 */
.L_x_12278:
[----:B------:R-:W-:Y:S05]  /*11ec0*/  BSYNC B0 ;  /* 0x0000000000007941 */ /* 0x000fea0003800000 */
.L_x_12195:
[----:B------:R-:W0:Y:S01]  /*11ed0*/  S2R R2, SR_TID.X ;  /* 0x0000000000027919 */ /* 0x000e220000002100 */
[----:B------:R-:W-:Y:S01]  /*11ee0*/  UMOV UR4, 0xffffffff ;  /* 0xffffffff00047882 */ /* 0x000fe20000000000 */
[----:B------:R-:W2:Y:S01]  /*11ef0*/  S2R R7, SR_TID.X ;  /* 0x0000000000077919 */ /* 0x000ea20000002100 */
[----:B0-----:R-:W-:Y:S02]  /*11f00*/  LOP3.LUT R5, R2, 0x7f, RZ, 0xc0, !PT ;  /* 0x0000007f02057812 */ /* 0x001fe400078ec0ff */
[C---:B--2---:R-:W-:Y:S01]  /*11f10*/  SHF.L.U32 R2, R7.reuse, 0x3, RZ ;  /* 0x0000000307027819 */ /* 0x044fe200000006ff */
[----:B------:R-:W-:Y:S01]  /*11f20*/  IMAD.SHL.U32 R4, R7, 0x8, RZ ;  /* 0x0000000807047824 */ /* 0x000fe200078e00ff */
[----:B------:R-:W-:Y:S02]  /*11f30*/  SHF.R.U32.HI R5, RZ, 0x2, R5 ;  /* 0x00000002ff057819 */ /* 0x000fe40000011605 */
        /* <DEDUP_REMOVED lines=49> */
.L_x_12288:
        /* <DEDUP_REMOVED lines=13> */
.L_x_12198:
        /* <DEDUP_REMOVED lines=11> */
.L_x_12199:
[----:B------:R0:W-:Y:S01]  /*123d0*/  SYNCS.ARRIVE.TRANS64.A1T0 RZ, [R0+URZ+0x2d850], RZ ;  /* 0x02d850ff00ff79a7 */ /* 0x0001e2000810003f */
[----:B------:R-:W-:-:S05]  /*123e0*/  VIADD R24, R24, 0x1 ;  /* 0x0000000118187836 */ /* 0x000fca0000000000 */
[----:B------:R-:W-:-:S04]  /*123f0*/  ISETP.NE.AND P0, PT, R24, 0x2, PT ;  /* 0x000000021800780c */ /* 0x000fc80003f05270 */
[----:B------:R-:W-:Y:S02]  /*12400*/  SEL R3, RZ, 0x1, P0 ;  /* 0x00000001ff037807 */ /* 0x000fe40000000000 */
[----:B------:R-:W-:Y:S02]  /*12410*/  SEL R24, R24, RZ, P0 ;  /* 0x000000ff18187207 */ /* 0x000fe40000000000 */
[----:B0-----:R-:W-:-:S07]  /*12420*/  LOP3.LUT R28, R28, R3, RZ, 0x3c, !PT ;  /* 0x000000031c1c7212 */ /* 0x001fce00078e3cff */
.L_x_12158:
[----:B------:R-:W-:Y:S05]  /*12430*/  BSYNC B7 ;  /* 0x0000000000077941 */ /* 0x000fea0003800000 */
.L_x_12156:
[----:B------:R-:W2:Y:S02]  /*12440*/  LDL R0, [R1] ;  /* 0x0000000001007983 */ /* 0x000ea40000100800 */
[----:B--2---:R-:W-:-:S13]  /*12450*/  LOP3.LUT P0, RZ, R0, 0x80, RZ, 0xc0, !PT ;  /* 0x0000008000ff7812 */ /* 0x004fda000780c0ff */
        /* <DEDUP_REMOVED lines=10> */
.L_x_12200:
        /* <DEDUP_REMOVED lines=43> */
.L_x_12298:
[----:B------:R-:W-:Y:S02]  /*127b0*/  ULDC UR4, c[0x0][0xc38] ;  /* 0x00030e0000047ab9 */ /* 0x000fe40000000800 */
[----:B------:R-:W-:-:S05]  /*127c0*/  MOV R4, UR4 ;  /* 0x0000000400047c02 */ /* 0x000fca0008000f00 */
[----:B-1----:R-:W-:-:S04]  /*127d0*/  IMAD R3, R14, R4, RZ ;  /* 0x000000040e037224 */ /* 0x002fc800078e02ff */
[----:B------:R-:W-:-:S05]  /*127e0*/  IMAD.IADD R6, R6, 0x1, R3 ;  /* 0x0000000106067824 */ /* 0x000fca00078e0203 */
[----:B------:R-:W-:-:S13]  /*127f0*/  ISETP.GT.AND P6, PT, R6, R0, PT ;  /* 0x000000000600720c */ /* 0x000fda0003fc4270 */
[----:B------:R-:W-:Y:S05]  /*12800*/  @P6 BRA `(.L_x_12203) ;  /* 0x0000000000a46947 */ /* 0x000fea0003800000 */
.L_x_12206:
        /* <DEDUP_REMOVED lines=35> */
.L_x_12306:
[----:B------:R-:W-:Y:S02]  /*12a40*/  ULDC UR4, c[0x0][0xc38] ;  /* 0x00030e0000047ab9 */ /* 0x000fe40000000800 */
[----:B------:R-:W-:-:S05]  /*12a50*/  MOV R4, UR4 ;  /* 0x0000000400047c02 */ /* 0x000fca0008000f00 */
[----:B-1----:R-:W-:-:S04]  /*12a60*/  IMAD R3, R14, R4, RZ ;  /* 0x000000040e037224 */ /* 0x002fc800078e02ff */
[----:B------:R-:W-:-:S05]  /*12a70*/  IMAD.IADD R6, R3, 0x1, R6 ;  /* 0x0000000103067824 */ /* 0x000fca00078e0206 */
[----:B------:R-:W-:-:S13]  /*12a80*/  ISETP.GT.AND P6, PT, R6, R0, PT ;  /* 0x000000000600720c */ /* 0x000fda0003fc4270 */
[----:B------:R-:W-:Y:S05]  /*12a90*/  @!P6 BRA `(.L_x_12206) ;  /* 0xfffffffc005ce947 */ /* 0x000fea000383ffff */
.L_x_12203:
        /* <DEDUP_REMOVED lines=10> */
.L_x_12311:
[----:B------:R-:W-:-:S13]  /*12b40*/  ISETP.NE.AND P0, PT, R3, RZ, PT ;  /* 0x000000ff0300720c */ /* 0x000fda0003f05270 */
[----:B------:R-:W-:Y:S05]  /*12b50*/  @!P0 BRA `(.L_x_12208) ;  /* 0x0000000000108947 */ /* 0x000fea0003800000 */
[----:B------:R-:W-:Y:S01]  /*12b60*/  UMOV UR4, 0xffffffff ;  /* 0xffffffff00047882 */ /* 0x000fe20000000000 */
[----:B------:R-:W-:Y:S02]  /*12b70*/  VIADD R12, R7, 0xffffffff ;  /* 0xffffffff070c7836 */ /* 0x000fe40000000000 */
[----:B------:R-:W-:Y:S05]  /*12b80*/  BRA.DIV UR4, `(.L_x_12209) ;  /* 0x0000003a04607947 */ /* 0x000fea000b800000 */
[----:B------:R4:W0:Y:S02]  /*12b90*/  SHFL.IDX PT, R16, R2, R12, 0x1f ;  /* 0x00001f0c02107589 */ /* 0x00082400000e0000 */
.L_x_12208:
[----:B---3--:R-:W-:Y:S01]  /*12ba0*/  ISETP.NE.AND P0, PT, R5, 0x1, PT ;  /* 0x000000010500780c */ /* 0x008fe20003f05270 */
[----:B0-----:R-:W-:-:S04]  /*12bb0*/  IMAD R16, R16, R4, R6 ;  /* 0x0000000410107224 */ /* 0x001fc800078e0206 */
[----:B------:R-:W-:-:S08]  /*12bc0*/  IMAD.IADD R0, R0, 0x1, -R16 ;  /* 0x0000000100007824 */ /* 0x000fd000078e0a10 */
[----:B------:R-:W-:Y:S05]  /*12bd0*/  @!P0 BRA `(.L_x_12210) ;  /* 0x0000000000dc8947 */ /* 0x000fea0003800000 */
[-C--:B--2---:R-:W-:Y:S01]  /*12be0*/  IABS R6, R17.reuse ;  /* 0x0000001100067213 */ /* 0x084fe20000000000 */
[----:B----4-:R-:W-:Y:S01]  /*12bf0*/  IMAD.MOV.U32 R2, RZ, RZ, RZ ;  /* 0x000000ffff027224 */ /* 0x010fe200078e00ff */
[----:B------:R-:W-:Y:S02]  /*12c00*/  IABS R8, R17 ;  /* 0x0000001100087213 */ /* 0x000fe40000000000 */
[----:B------:R-:W0:Y:S03]  /*12c10*/  I2F.RP R4, R6 ;  /* 0x0000000600047306 */ /* 0x000e260000209400 */
[----:B------:R-:W-:-:S05]  /*12c20*/  IMAD.MOV R8, RZ, RZ, -R8 ;  /* 0x000000ffff087224 */ /* 0x000fca00078e0a08 */
[----:B0-----:R-:W1:Y:S02]  /*12c30*/  MUFU.RCP R4, R4 ;  /* 0x0000000400047308 */ /* 0x001e640000001000 */
[----:B-1----:R-:W-:-:S06]  /*12c40*/  VIADD R7, R4, 0xffffffe ;  /* 0x0ffffffe04077836 */ /* 0x002fcc0000000000 */
        /* <DEDUP_REMOVED lines=17> */
[----:B0-----:R-:W-:-:S02]  /*12d60*/  IADD3 R8, R7, 0xffffffe, RZ ;  /* 0x0ffffffe07087810 */ /* 0x001fc40007ffe0ff */
[----:B------:R-:W-:-:S04]  /*12d70*/  IABS R7, R5 ;  /* 0x0000000500077213 */ /* 0x000fc80000000000 */
        /* <DEDUP_REMOVED lines=21> */
[----:B------:R-:W-:-:S04]  /*12ed0*/  @!P1 LOP3.LUT R2, RZ, R5, RZ, 0x33, !PT ;  /* 0x00000005ff029212 */ /* 0x000fc800078e33ff */
[----:B------:R-:W-:Y:S01]  /*12ee0*/  IADD3 R3, -R2, RZ, RZ ;  /* 0x000000ff02037210 */ /* 0x000fe20007ffe1ff */
[C---:B------:R-:W-:Y:S02]  /*12ef0*/  IMAD R18, R5.reuse, 0x1000000, R2 ;  /* 0x0100000005127824 */ /* 0x040fe400078e0202 */
[--C-:B------:R-:W-:Y:S02]  /*12f00*/  IMAD.MOV R2, RZ, RZ, -R4.reuse ;  /* 0x000000ffff027224 */ /* 0x100fe400078e0a04 */
[----:B------:R-:W-:Y:S02]  /*12f10*/  IMAD R5, R5, R3, R4 ;  /* 0x0000000305057224 */ /* 0x000fe400078e0204 */
[----:B------:R-:W-:Y:S02]  /*12f20*/  IMAD R2, R17, R2, R0 ;  /* 0x0000000211027224 */ /* 0x000fe400078e0200 */
[----:B------:R-:W-:Y:S01]  /*12f30*/  IMAD R18, R5, 0x10000, R18 ;  /* 0x0001000005127824 */ /* 0x000fe200078e0212 */
[----:B------:R-:W-:Y:S06]  /*12f40*/  BRA `(.L_x_12211) ;  /* 0x0000000000f47947 */ /* 0x000fec0003800000 */
.L_x_12210:
[----:B----4-:R-:W0:Y:S02]  /*12f50*/  LDC.64 R2, c[0x0][0xc90] ;  /* 0x00032400ff027b82 */ /* 0x010e240000000a00 */
[----:B0-----:R-:W-:-:S05]  /*12f60*/  IMAD.WIDE R2, R19, 0x4, R2 ;  /* 0x0000000413027825 */ /* 0x001fca00078e0202 */
[----:B------:R0:W2:Y:S02]  /*12f70*/  LDG.E R6, desc[UR36][R2.64] ;  /* 0x0000002402067981 */ /* 0x0000a4000c1e1900 */
[----:B0-----:R-:W-:Y:S02]  /*12f80*/  IMAD.MOV.U32 R2, RZ, RZ, RZ ;  /* 0x000000ffff027224 */ /* 0x001fe400078e00ff */
[----:B--2---:R-:W-:-:S05]  /*12f90*/  IMAD R5, R17, R6, RZ ;  /* 0x0000000611057224 */ /* 0x004fca00078e02ff */
[----:B-1----:R-:W-:-:S04]  /*12fa0*/  IABS R7, R5 ;  /* 0x0000000500077213 */ /* 0x002fc80000000000 */
        /* <DEDUP_REMOVED lines=20> */
[----:B------:R-:W-:-:S05]  /*130f0*/  @P0 IADD3 R9, R9, 0x1, RZ ;  /* 0x0000000109090810 */ /* 0x000fca0007ffe0ff */
        /* <DEDUP_REMOVED lines=25> */
[----:B------:R-:W-:Y:S01]  /*13290*/  @!P1 IMAD.IADD R3, R3, 0x1, -R6 ;  /* 0x0000000103039824 */ /* 0x000fe200078e0a06 */
[----:B------:R-:W-:Y:S02]  /*132a0*/  @!P1 IADD3 R2, R2, 0x1, RZ ;  /* 0x0000000102029810 */ /* 0x000fe40007ffe0ff */
[----:B------:R-:W-:Y:S02]  /*132b0*/  ISETP.NE.AND P1, PT, R4, RZ, PT ;  /* 0x000000ff0400720c */ /* 0x000fe40003f25270 */
[----:B------:R-:W-:-:S13]  /*132c0*/  ISETP.GE.U32.AND P0, PT, R3, R6, PT ;  /* 0x000000060300720c */ /* 0x000fda0003f06070 */
[----:B------:R-:W-:-:S04]  /*132d0*/  @P0 VIADD R2, R2, 0x1 ;  /* 0x0000000102020836 */ /* 0x000fc80000000000 */
[----:B------:R-:W-:Y:S01]  /*132e0*/  @!P2 IMAD.MOV R2, RZ, RZ, -R2 ;  /* 0x000000ffff02a224 */ /* 0x000fe200078e0a02 */
[----:B------:R-:W-:Y:S01]  /*132f0*/  @!P1 LOP3.LUT R2, RZ, R4, RZ, 0x33, !PT ;  /* 0x00000004ff029212 */ /* 0x000fe200078e33ff */
[----:B------:R-:W-:-:S04]  /*13300*/  IMAD.MOV R4, RZ, RZ, -R4 ;  /* 0x000000ffff047224 */ /* 0x000fc800078e0a04 */
[----:B------:R-:W-:-:S07]  /*13310*/  IMAD R18, R2, R4, R5 ;  /* 0x0000000402127224 */ /* 0x000fce00078e0205 */
.L_x_12211:
[----:B------:R-:W-:-:S05]  /*13320*/  LOP3.LUT R2, RZ, R2, RZ, 0x33, !PT ;  /* 0x00000002ff027212 */ /* 0x000fca00078e33ff */
[----:B------:R-:W-:Y:S01]  /*13330*/  IMAD.IADD R17, R17, 0x1, R2 ;  /* 0x0000000111117824 */ /* 0x000fe200078e0202 */
[----:B------:R-:W-:Y:S06]  /*13340*/  BRA `(.L_x_12212) ;  /* 0x00000000001c7947 */ /* 0x000fec0003800000 */
.L_x_12204:
[----:B------:R-:W-:Y:S01]  /*13350*/  UMOV UR4, URZ ;  /* 0x0000003f00047c82 */ /* 0x000fe20008000000 */
[----:B------:R-:W-:Y:S01]  /*13360*/  UMOV UR5, URZ ;  /* 0x0000003f00057c82 */ /* 0x000fe20008000000 */
[----:B------:R-:W-:Y:S01]  /*13370*/  ULDC UR6, c[0x0][0xc3c] ;  /* 0x00030f0000067ab9 */ /* 0x000fe20000000800 */
[----:B------:R-:W-:Y:S02]  /*13380*/  IMAD.MOV.U32 R16, RZ, RZ, R0 ;  /* 0x000000ffff107224 */ /* 0x000fe400078e0000 */
[----:B------:R-:W-:Y:S02]  /*13390*/  IMAD.U32 R17, RZ, RZ, UR4 ;  /* 0x00000004ff117e24 */ /* 0x000fe4000f8e00ff */
[----:B------:R-:W-:Y:S02]  /*133a0*/  IMAD.U32 R18, RZ, RZ, UR5 ;  /* 0x00000005ff127e24 */ /* 0x000fe4000f8e00ff */
[----:B------:R-:W-:-:S07]  /*133b0*/  IMAD.U32 R19, RZ, RZ, UR6 ;  /* 0x00000006ff137e24 */ /* 0x000fce000f8e00ff */
.L_x_12212:
        /* <DEDUP_REMOVED lines=10> */
.L_x_12201:
[----:B------:R-:W-:Y:S02]  /*13460*/  ULDC UR4, c[0x0][0xc3c] ;  /* 0x00030f0000047ab9 */ /* 0x000fe40000000800 */
[----:B-1----:R-:W-:-:S13]  /*13470*/  ISETP.GE.AND P0, PT, R19, UR4, PT ;  /* 0x0000000413007c0c */ /* 0x002fda000bf06270 */
[----:B------:R-:W-:Y:S05]  /*13480*/  @!P0 BRA `(.L_x_12213) ;  /* 0xffffffb0007c8947 */ /* 0x000fea000383ffff */
[----:B------:R-:W-:Y:S05]  /*13490*/  BSYNC B8 ;  /* 0x0000000000087941 */ /* 0x000fea0003800000 */
.L_x_12150:
[----:B--2---:R-:W2:Y:S01]  /*134a0*/  LDL.LU R0, [R1+0x34] ;  /* 0x0000340001007983 */ /* 0x004ea20000300800 */
[----:B------:R-:W-:Y:S01]  /*134b0*/  BSSY B0, `(.L_x_12214) ;  /* 0x000000b000007945 */ /* 0x000fe20003800000 */
[----:B------:R-:W1:Y:S01]  /*134c0*/  S2R R5, SR_CgaCtaId ;  /* 0x0000000000057919 */ /* 0x000e620000008800 */
[----:B--2---:R-:W-:-:S05]  /*134d0*/  VIADD R0, R0, 0x1 ;  /* 0x0000000100007836 */ /* 0x004fca0000000000 */
[----:B0-----:R-:W-:-:S04]  /*134e0*/  LEA.HI R2, R0, R0, RZ, 0x1 ;  /* 0x0000000000027211 */ /* 0x001fc800078f08ff */
[----:B------:R-:W-:Y:S02]  /*134f0*/  LOP3.LUT R3, R2, 0xfffffffe, RZ, 0xc0, !PT ;  /* 0xfffffffe02037812 */ /* 0x000fe400078ec0ff */
[----:B------:R-:W-:Y:S02]  /*13500*/  MOV R2, 0x400 ;  /* 0x0000040000027802 */ /* 0x000fe40000000f00 */
[----:B------:R-:W-:Y:S02]  /*13510*/  IADD3 R0, R0, -R3, RZ ;  /* 0x8000000300007210 */ /* 0x000fe40007ffe0ff */
[----:B-1----:R-:W-:Y:S02]  /*13520*/  LEA R7, R5, R2, 0x18 ;  /* 0x0000000205077211 */ /* 0x002fe400078ec0ff */
[----:B------:R-:W-:-:S04]  /*13530*/  SHF.L.U32 R0, R0, 0x1f, RZ ;  /* 0x0000001f00007819 */ /* 0x000fc800000006ff */
[----:B------:R-:W0:Y:S02]  /*13540*/  SYNCS.PHASECHK.TRANS64.TRYWAIT P0, [R7+URZ+0x2d820], R0 ;  /* 0x02d82000070075a7 */ /* 0x000e24000800017f */
[----:B0-----:R-:W-:Y:S05]  /*13550*/  @!P0 BRA `(.L_x_12215) ;  /* 0x0000003000148947 */ /* 0x001fea0003800000 */
.L_x_12314:
[----:B------:R-:W-:Y:S05]  /*13560*/  BSYNC B0 ;  /* 0x0000000000007941 */ /* 0x000fea0003800000 */
.L_x_12214:
[----:B------:R-:W-:-:S03]  /*13570*/  UMOV UR4, 0xffffffff ;  /* 0xffffffff00047882 */ /* 0x000fc60000000000 */
[----:B------:R-:W-:Y:S05]  /*13580*/  BRA.DIV UR4, `(.L_x_12216) ;  /* 0x00000032041c7947 */ /* 0x000fea000b800000 */
[----:B0-----:R-:W0:Y:S02]  /*13590*/  S2R R0, SR_TID.X ;  /* 0x0000000000007919 */ /* 0x001e240000002100 */
[----:B0-----:R-:W-:-:S04]  /*135a0*/  SHF.R.U32.HI R0, RZ, 0x5, R0 ;  /* 0x00000005ff007819 */ /* 0x001fc80000011600 */
[----:B------:R-:W-:-:S05]  /*135b0*/  LOP3.LUT R0, R0, 0x3, RZ, 0xc0, !PT ;  /* 0x0000000300007812 */ /* 0x000fca00078ec0ff */
[----:B------:R0:W1:Y:S02]  /*135c0*/  SHFL.IDX PT, R14, R0, RZ, 0x1f ;  /* 0x00001fff000e7589 */ /* 0x00006400000e0000 */
.L_x_12317:
[----:B-1----:R-:W-:Y:S01]  /*135d0*/  ISETP.NE.AND P0, PT, R14, RZ, PT ;  /* 0x000000ff0e00720c */ /* 0x002fe20003f05270 */
[----:B------:R-:W-:-:S12]  /*135e0*/  BSSY B0, `(.L_x_12217) ;  /* 0x0000024000007945 */ /* 0x000fd80003800000 */
[----:B------:R-:W-:Y:S05]  /*135f0*/  @P0 BRA `(.L_x_12218) ;  /* 0x0000000000880947 */ /* 0x000fea0003800000 */
[----:B------:R-:W-:-:S03]  /*13600*/  UMOV UR4, 0xffffffff ;  /* 0xffffffff00047882 */ /* 0x000fc60000000000 */
[----:B------:R-:W-:Y:S05]  /*13610*/  BRA.DIV UR4, `(.L_x_12219) ;  /* 0x00000032042c7947 */ /* 0x000fea000b800000 */
[----:B------:R-:W-:-:S13]  /*13620*/  ELECT P6, URZ, PT ;  /* 0x00000000003f782f */ /* 0x000fda00038c0000 */
.L_x_12320:
[----:B------:R-:W-:Y:S05]  /*13630*/  @!P6 BRA `(.L_x_12218) ;  /* 0x000000000078e947 */ /* 0x000fea0003800000 */
[----:B0-----:R-:W2:Y:S02]  /*13640*/  LDL.LU R0, [R1+0x1c] ;  /* 0x00001c0001007983 */ /* 0x001ea40000300800 */
[----:B--2---:R-:W-:-:S04]  /*13650*/  LOP3.LUT R0, R0, 0x2, RZ, 0xfc, !PT ;  /* 0x0000000200007812 */ /* 0x004fc800078efcff */
[----:B------:R-:W-:-:S13]  /*13660*/  ISETP.NE.AND P0, PT, R0, 0x3, PT ;  /* 0x000000030000780c */ /* 0x000fda0003f05270 */
[----:B------:R-:W-:Y:S05]  /*13670*/  @!P0 BRA `(.L_x_12220) ;  /* 0x0000000000048947 */ /* 0x000fea0003800000 */
[----:B------:R-:W-:Y:S01]  /*13680*/  BPT.TRAP 0x1 ;  /* 0x000000040000795c */ /* 0x000fe20000300000 */
.L_x_12220:
[----:B------:R-:W-:Y:S01]  /*13690*/  IMAD R5, R24, 0x8, R7 ;  /* 0x0000000818057824 */ /* 0x000fe200078e0207 */
[----:B------:R-:W-:Y:S01]  /*136a0*/  SHF.L.U32 R0, R28, 0x1f, RZ ;  /* 0x0000001f1c007819 */ /* 0x000fe200000006ff */
[----:B------:R-:W-:-:S03]  /*136b0*/  VIADD R24, R24, 0x1 ;  /* 0x0000000118187836 */ /* 0x000fc60000000000 */
[----:B------:R-:W0:Y:S02]  /*136c0*/  SYNCS.PHASECHK.TRANS64.TRYWAIT P1, [R5+URZ+0x2d840], R0 ;  /* 0x02d84000050075a7 */ /* 0x000e24000802017f */
[----:B------:R-:W-:-:S04]  /*136d0*/  ISETP.NE.AND P2, PT, R24, 0x2, PT ;  /* 0x000000021800780c */ /* 0x000fc80003f45270 */
[----:B------:R-:W-:Y:S01]  /*136e0*/  SEL R3, RZ, 0x1, P2 ;  /* 0x00000001ff037807 */ /* 0x000fe20001000000 */
[----:B0-----:R-:W-:Y:S08]  /*136f0*/  @!P1 BRA `(.L_x_12221) ;  /* 0x0000003000149947 */ /* 0x001ff00003800000 */
.L_x_12321:
[----:B------:R-:W-:Y:S02]  /*13700*/  SEL R24, R24, RZ, P2 ;  /* 0x000000ff18187207 */ /* 0x000fe40001000000 */
[----:B------:R-:W-:Y:S01]  /*13710*/  LOP3.LUT R2, R28, R3, RZ, 0x3c, !PT ;  /* 0x000000031c027212 */ /* 0x000fe200078e3cff */
[----:B------:R-:W-:Y:S06]  /*13720*/  @!P0 BRA `(.L_x_12222) ;  /* 0x0000000000048947 */ /* 0x000fec0003800000 */
[----:B------:R-:W-:Y:S01]  /*13730*/  BPT.TRAP 0x1 ;  /* 0x000000040000795c */ /* 0x000fe20000300000 */
.L_x_12222:
[----:B------:R-:W-:Y:S01]  /*13740*/  IMAD R3, R24, 0x8, R7 ;  /* 0x0000000818037824 */ /* 0x000fe200078e0207 */
[----:B------:R-:W-:-:S04]  /*13750*/  SHF.L.U32 R2, R2, 0x1f, RZ ;  /* 0x0000001f02027819 */ /* 0x000fc800000006ff */
[----:B------:R-:W1:Y:S02]  /*13760*/  SYNCS.PHASECHK.TRANS64.TRYWAIT P1, [R3+URZ+0x2d840], R2 ;  /* 0x02d84002030075a7 */ /* 0x000e64000802017f */
[----:B-1----:R-:W-:Y:S05]  /*13770*/  @!P1 BRA `(.L_x_12223) ;  /* 0x0000003000089947 */ /* 0x002fea0003800000 */
.L_x_12322:
[----:B------:R-:W-:Y:S05]  /*13780*/  @!P0 BRA `(.L_x_12224) ;  /* 0x0000000000048947 */ /* 0x000fea0003800000 */
[----:B------:R-:W-:Y:S01]  /*13790*/  BPT.TRAP 0x1 ;  /* 0x000000040000795c */ /* 0x000fe20000300000 */
.L_x_12224:
[----:B------:R-:W2:Y:S02]  /*137a0*/  SYNCS.PHASECHK.TRANS64.TRYWAIT P1, [R5+URZ+0x2d860], R0 ;  /* 0x02d86000050075a7 */ /* 0x000ea4000802017f */
[----:B--2---:R-:W-:Y:S05]  /*137b0*/  @!P1 BRA `(.L_x_12225) ;  /* 0x00000030000c9947 */ /* 0x004fea0003800000 */
.L_x_12323:
[----:B------:R-:W-:Y:S05]  /*137c0*/  @!P0 BRA `(.L_x_12226) ;  /* 0x0000000000048947 */ /* 0x000fea0003800000 */
[----:B------:R-:W-:Y:S01]  /*137d0*/  BPT.TRAP 0x1 ;  /* 0x000000040000795c */ /* 0x000fe20000300000 */
.L_x_12226:
[----:B---3--:R3:W4:Y:S02]  /*137e0*/  SYNCS.PHASECHK.TRANS64.TRYWAIT P0, [R3+URZ+0x2d860], R2 ;  /* 0x02d86002030075a7 */ /* 0x008724000800017f */
[----:B----4-:R-:W-:Y:S05]  /*137f0*/  @!P0 NANOSLEEP.SYNCS 0x989680 ;  /* 0x009896800000895d */ /* 0x010fea0003900000 */
[----:B------:R-:W4:Y:S02]  /*13800*/  @!P0 SYNCS.PHASECHK.TRANS64 P0, [R3+URZ+0x2d860], R2 ;  /* 0x02d86002030085a7 */ /* 0x000f24000800007f */
[----:B----4-:R-:W-:Y:S05]  /*13810*/  @!P0 BRA `(.L_x_12226) ;  /* 0xfffffffc00f08947 */ /* 0x010fea000383ffff */
.L_x_12218:
[----:B------:R-:W-:Y:S05]  /*13820*/  BSYNC B0 ;  /* 0x0000000000007941 */ /* 0x000fea0003800000 */
.L_x_12217:
[----:B------:R-:W-:Y:S05]  /*13830*/  EXIT ;  /* 0x000000000000794d */ /* 0x000fea0003800000 */
.L_x_12091:
[----:B--2---:R-:W-:-:S04]  /*13840*/  IMAD.U32 R3, RZ, RZ, UR41 ;  /* 0x00000029ff037e24 */ /* 0x004fc8000f8e00ff */
[----:B------:R2:W3:Y:S03]  /*13850*/  SYNCS.PHASECHK.TRANS64.TRYWAIT P1, [R3+URZ+0x2d800], R0 ;  /* 0x02d80000030075a7 */ /* 0x0004e6000802017f */
[----:B---3--:R-:W-:Y:S05]  /*13860*/  @!P1 NANOSLEEP.SYNCS 0x989680 ;  /* 0x009896800000995d */ /* 0x008fea0003900000 */
[----:B------:R-:W3:Y:S02]  /*13870*/  @!P1 SYNCS.PHASECHK.TRANS64 P1, [R3+URZ+0x2d800], R0 ;  /* 0x02d80000030095a7 */ /* 0x000ee4000802007f */
[----:B---3--:R-:W-:Y:S05]  /*13880*/  @!P1 BRA `(.L_x_12091) ;  /* 0xfffffffc00ec9947 */ /* 0x008fea000383ffff */
[----:B------:R-:W-:Y:S05]  /*13890*/  BRA `(.L_x_12227) ;  /* 0xfffffee000d87947 */ /* 0x000fea000383ffff */
.L_x_12095:
[----:B---3--:R3:W4:Y:S02]  /*138a0*/  SYNCS.PHASECHK.TRANS64.TRYWAIT P1, [R0+URZ+0x2d830], R3 ;  /* 0x02d83003000075a7 */ /* 0x008724000802017f */
[----:B----4-:R-:W-:Y:S05]  /*138b0*/  @!P1 NANOSLEEP.SYNCS 0x989680 ;  /* 0x009896800000995d */ /* 0x010fea0003900000 */
[----:B------:R-:W4:Y:S02]  /*138c0*/  @!P1 SYNCS.PHASECHK.TRANS64 P1, [R0+URZ+0x2d830], R3 ;  /* 0x02d83003000095a7 */ /* 0x000f24000802007f */
[----:B----4-:R-:W-:Y:S05]  /*138d0*/  @!P1 BRA `(.L_x_12095) ;  /* 0xfffffffc00f09947 */ /* 0x010fea000383ffff */
[----:B------:R-:W-:Y:S05]  /*138e0*/  BRA `(.L_x_12094) ;  /* 0xfffffee000f07947 */ /* 0x000fea000383ffff */
.L_x_12101:
[----:B-1----:R-:W-:-:S04]  /*138f0*/  IMAD.U32 R7, RZ, RZ, UR7 ;  /* 0x00000007ff077e24 */ /* 0x002fc8000f8e00ff */
[----:B------:R1:W2:Y:S03]  /*13900*/  SYNCS.PHASECHK.TRANS64.TRYWAIT P1, [R7+URZ+0x2d830], R6 ;  /* 0x02d83006070075a7 */ /* 0x0002a6000802017f */
[----:B--2---:R-:W-:Y:S05]  /*13910*/  @!P1 NANOSLEEP.SYNCS 0x989680 ;  /* 0x009896800000995d */ /* 0x004fea0003900000 */
[----:B------:R-:W2:Y:S02]  /*13920*/  @!P1 SYNCS.PHASECHK.TRANS64 P1, [R7+URZ+0x2d830], R6 ;  /* 0x02d83006070095a7 */ /* 0x000ea4000802007f */
[----:B--2---:R-:W-:Y:S05]  /*13930*/  @!P1 BRA `(.L_x_12101) ;  /* 0xfffffffc00ec9947 */ /* 0x004fea000383ffff */
[----:B------:R-:W-:Y:S05]  /*13940*/  BRA `(.L_x_12098) ;  /* 0xffffff0c00c07947 */ /* 0x000fea000383ffff */
.L_x_12105:
[----:B-1----:R-:W-:-:S04]  /*13950*/  IMAD.U32 R7, RZ, RZ, UR7 ;  /* 0x00000007ff077e24 */ /* 0x002fc8000f8e00ff */
[----:B------:R1:W2:Y:S03]  /*13960*/  SYNCS.PHASECHK.TRANS64.TRYWAIT P1, [R7+URZ+0x2d850], R6 ;  /* 0x02d85006070075a7 */ /* 0x0002a6000802017f */
[----:B--2---:R-:W-:Y:S05]  /*13970*/  @!P1 NANOSLEEP.SYNCS 0x989680 ;  /* 0x009896800000995d */ /* 0x004fea0003900000 */
[----:B------:R-:W2:Y:S02]  /*13980*/  @!P1 SYNCS.PHASECHK.TRANS64 P1, [R7+URZ+0x2d850], R6 ;  /* 0x02d85006070095a7 */ /* 0x000ea4000802007f */
[----:B--2---:R-:W-:Y:S05]  /*13990*/  @!P1 BRA `(.L_x_12105) ;  /* 0xfffffffc00ec9947 */ /* 0x004fea000383ffff */
[----:B------:R-:W-:Y:S05]  /*139a0*/  BRA `(.L_x_12102) ;  /* 0xffffff1000687947 */ /* 0x000fea000383ffff */
.L_x_12113:
[----:B-1----:R-:W-:-:S04]  /*139b0*/  IMAD.U32 R7, RZ, RZ, UR7 ;  /* 0x00000007ff077e24 */ /* 0x002fc8000f8e00ff */
[----:B------:R1:W2:Y:S03]  /*139c0*/  SYNCS.PHASECHK.TRANS64.TRYWAIT P1, [R7+URZ+0x2d830], R6 ;  /* 0x02d83006070075a7 */ /* 0x0002a6000802017f */
[----:B--2---:R-:W-:Y:S05]  /*139d0*/  @!P1 NANOSLEEP.SYNCS 0x989680 ;  /* 0x009896800000995d */ /* 0x004fea0003900000 */
[----:B------:R-:W2:Y:S02]  /*139e0*/  @!P1 SYNCS.PHASECHK.TRANS64 P1, [R7+URZ+0x2d830], R6 ;  /* 0x02d83006070095a7 */ /* 0x000ea4000802007f */
[----:B--2---:R-:W-:Y:S05]  /*139f0*/  @!P1 BRA `(.L_x_12113) ;  /* 0xfffffffc00ec9947 */ /* 0x004fea000383ffff */
[----:B------:R-:W-:Y:S05]  /*13a00*/  BRA `(.L_x_12110) ;  /* 0xffffff4000247947 */ /* 0x000fea000383ffff */
.L_x_12117:
[----:B-1----:R-:W-:-:S04]  /*13a10*/  IMAD.U32 R7, RZ, RZ, UR7 ;  /* 0x00000007ff077e24 */ /* 0x002fc8000f8e00ff */
[----:B------:R1:W2:Y:S03]  /*13a20*/  SYNCS.PHASECHK.TRANS64.TRYWAIT P1, [R7+URZ+0x2d850], R6 ;  /* 0x02d85006070075a7 */ /* 0x0002a6000802017f */
[----:B--2---:R-:W-:Y:S05]  /*13a30*/  @!P1 NANOSLEEP.SYNCS 0x989680 ;  /* 0x009896800000995d */ /* 0x004fea0003900000 */
[----:B------:R-:W2:Y:S02]  /*13a40*/  @!P1 SYNCS.PHASECHK.TRANS64 P1, [R7+URZ+0x2d850], R6 ;  /* 0x02d85006070095a7 */ /* 0x000ea4000802007f */
[----:B--2---:R-:W-:Y:S05]  /*13a50*/  @!P1 BRA `(.L_x_12117) ;  /* 0xfffffffc00ec9947 */ /* 0x004fea000383ffff */
[----:B------:R-:W-:Y:S05]  /*13a60*/  BRA `(.L_x_12114) ;  /* 0xffffff4000cc7947 */ /* 0x000fea000383ffff */
.L_x_12124:
[----:B-1----:R-:W-:-:S04]  /*13a70*/  IMAD.U32 R5, RZ, RZ, UR4 ;  /* 0x00000004ff057e24 */ /* 0x002fc8000f8e00ff */
[----:B------:R1:W2:Y:S03]  /*13a80*/  SYNCS.PHASECHK.TRANS64.TRYWAIT P1, [R5+URZ+0x2d850], R4 ;  /* 0x02d85004050075a7 */ /* 0x0002a6000802017f */
[----:B--2---:R-:W-:Y:S05]  /*13a90*/  @!P1 NANOSLEEP.SYNCS 0x989680 ;  /* 0x009896800000995d */ /* 0x004fea0003900000 */
[----:B------:R-:W2:Y:S02]  /*13aa0*/  @!P1 SYNCS.PHASECHK.TRANS64 P1, [R5+URZ+0x2d850], R4 ;  /* 0x02d85004050095a7 */ /* 0x000ea4000802007f */
[----:B--2---:R-:W-:Y:S05]  /*13ab0*/  @!P1 BRA `(.L_x_12124) ;  /* 0xfffffffc00ec9947 */ /* 0x004fea000383ffff */
[----:B------:R-:W-:Y:S05]  /*13ac0*/  BRA `(.L_x_12123) ;  /* 0xffffff6400fc7947 */ /* 0x000fea000383ffff */
.L_x_12164:
[----:B------:R-:W1:Y:S01]  /*13ad0*/  S2R R21, SR_TID.X ;  /* 0x0000000000157919 */ /* 0x000e620000002100 */
[----:B------:R-:W-:Y:S01]  /*13ae0*/  BSSY B0, `(.L_x_12228) ;  /* 0x000000a000007945 */ /* 0x000fe20003800000 */
[----:B------:R-:W-:Y:S02]  /*13af0*/  IMAD.MOV.U32 R12, RZ, RZ, RZ ;  /* 0x000000ffff0c7224 */ /* 0x000fe400078e00ff */
[----:B------:R-:W-:Y:S02]  /*13b00*/  IMAD.MOV.U32 R11, RZ, RZ, 0x1f ;  /* 0x0000001fff0b7424 */ /* 0x000fe400078e00ff */
[----:B------:R-:W-:Y:S01]  /*13b10*/  IMAD.MOV.U32 R15, RZ, RZ, -0x1 ;  /* 0xffffffffff0f7424 */ /* 0x000fe200078e00ff */
[----:B-1----:R-:W-:-:S04]  /*13b20*/  SHF.R.U32.HI R5, RZ, 0x5, R21 ;  /* 0x00000005ff057819 */ /* 0x002fc80000011615 */
[----:B------:R-:W-:-:S04]  /*13b30*/  LOP3.LUT R5, R5, 0x3, RZ, 0xc0, !PT ;  /* 0x0000000305057812 */ /* 0x000fc800078ec0ff */
[----:B------:R-:W-:-:S07]  /*13b40*/  MOV R13, R5 ;  /* 0x00000005000d7202 */ /* 0x000fce0000000f00 */
[----:B0----5:R-:W-:Y:S05]  /*13b50*/  WARPSYNC.COLLECTIVE R15, `(.L_x_12229) ;  /* 0x000000000f087348 */ /* 0x021fea0003c00000 */
[----:B------:R1:W2:Y:S02]  /*13b60*/  SHFL.IDX P6, R14, R13, R12, R11 ;  /* 0x0000000c0d0e7389 */ /* 0x0002a400000c000b */
[----:B012--5:R-:W-:Y:S01]  /*13b70*/  ENDCOLLECTIVE ;  /* 0x000000000000791b */ /* 0x027fe20003800000 */
.L_x_12229:
[----:B------:R-:W-:Y:S05]  /*13b80*/  BSYNC B0 ;  /* 0x0000000000007941 */ /* 0x000fea0003800000 */
.L_x_12228:
[----:B------:R-:W-:Y:S05]  /*13b90*/  BRA `(.L_x_12230) ;  /* 0xffffffbc001c7947 */ /* 0x000fea000383ffff */
.L_x_12167:
[----:B0-----:R0:W1:Y:S02]  /*13ba0*/  SYNCS.PHASECHK.TRANS64.TRYWAIT P0, [R2+URZ+0x2d840], R3 ;  /* 0x02d84003020075a7 */ /* 0x001064000800017f */
[----:B-1----:R-:W-:Y:S05]  /*13bb0*/  @!P0 NANOSLEEP.SYNCS 0x989680 ;  /* 0x009896800000895d */ /* 0x002fea0003900000 */
[----:B------:R-:W1:Y:S02]  /*13bc0*/  @!P0 SYNCS.PHASECHK.TRANS64 P0, [R2+URZ+0x2d840], R3 ;  /* 0x02d84003020085a7 */ /* 0x000e64000800007f */
[----:B-1----:R-:W-:Y:S05]  /*13bd0*/  @!P0 BRA `(.L_x_12167) ;  /* 0xfffffffc00f08947 */ /* 0x002fea000383ffff */
[----:B------:R-:W-:Y:S05]  /*13be0*/  BRA `(.L_x_12231) ;  /* 0xffffffbc00847947 */ /* 0x000fea000383ffff */
.L_x_12168:
        /* <DEDUP_REMOVED lines=8> */
.L_x_12233:
[----:B------:R-:W-:Y:S05]  /*13c70*/  BSYNC B0 ;  /* 0x0000000000007941 */ /* 0x000fea0003800000 */
.L_x_12232:
        /* <DEDUP_REMOVED lines=9> */
.L_x_12234:
[----:B------:R-:W-:Y:S02]  /*13d10*/  IMAD.MOV.U32 R13, RZ, RZ, R6 ;  /* 0x000000ffff0d7224 */ /* 0x000fe400078e0006 */
[----:B------:R-:W-:Y:S02]  /*13d20*/  IMAD.MOV.U32 R12, RZ, RZ, 0x1 ;  /* 0x00000001ff0c7424 */ /* 0x000fe400078e00ff */
[----:B------:R-:W-:-:S07]  /*13d30*/  IMAD.MOV.U32 R5, RZ, RZ, R14 ;  /* 0x000000ffff057224 */ /* 0x000fce00078e000e */
[----:B------:R-:W-:Y:S05]  /*13d40*/  WARPSYNC.COLLECTIVE R15, `(.L_x_12235) ;  /* 0x000000000f087348 */ /* 0x000fea0003c00000 */
[----:B------:R0:W1:Y:S02]  /*13d50*/  SHFL.IDX P6, R14, R13, R12, R11 ;  /* 0x0000000c0d0e7389 */ /* 0x00006400000c000b */
[----:B01----:R-:W-:Y:S01]  /*13d60*/  ENDCOLLECTIVE ;  /* 0x000000000000791b */ /* 0x003fe20003800000 */
.L_x_12235:
        /* <DEDUP_REMOVED lines=17> */
.L_x_12236:
[----:B------:R-:W-:Y:S02]  /*13e80*/  @P1 IMAD R8, R7, 0x2, R22 ;  /* 0x0000000207081824 */ /* 0x000fe400078e0216 */
[----:B------:R-:W-:Y:S02]  /*13e90*/  IMAD.MOV.U32 R13, RZ, RZ, R6 ;  /* 0x000000ffff0d7224 */ /* 0x000fe400078e0006 */
[----:B------:R-:W-:Y:S01]  /*13ea0*/  IMAD.MOV.U32 R12, RZ, RZ, 0x2 ;  /* 0x00000002ff0c7424 */ /* 0x000fe200078e00ff */
[----:B------:R-:W-:-:S07]  /*13eb0*/  MOV R5, R14 ;  /* 0x0000000e00057202 */ /* 0x000fce0000000f00 */
[----:B------:R-:W-:Y:S05]  /*13ec0*/  WARPSYNC.COLLECTIVE R15, `(.L_x_12237) ;  /* 0x000000000f087348 */ /* 0x000fea0003c00000 */
[----:B------:R0:W1:Y:S02]  /*13ed0*/  SHFL.IDX P6, R14, R13, R12, R11 ;  /* 0x0000000c0d0e7389 */ /* 0x00006400000c000b */
[----:B01----:R-:W-:Y:S01]  /*13ee0*/  ENDCOLLECTIVE ;  /* 0x000000000000791b */ /* 0x003fe20003800000 */
.L_x_12237:
        /* <DEDUP_REMOVED lines=17> */
.L_x_12238:
[----:B------:R-:W-:Y:S01]  /*14000*/  @P1 IMAD R8, R7, 0x2, R22 ;  /* 0x0000000207081824 */ /* 0x000fe200078e0216 */
[----:B------:R-:W-:Y:S01]  /*14010*/  MOV R13, R6 ;  /* 0x00000006000d7202 */ /* 0x000fe20000000f00 */
[----:B------:R-:W-:Y:S02]  /*14020*/  IMAD.MOV.U32 R12, RZ, RZ, 0x3 ;  /* 0x00000003ff0c7424 */ /* 0x000fe400078e00ff */
[----:B------:R-:W-:-:S07]  /*14030*/  IMAD.MOV.U32 R5, RZ, RZ, R14 ;  /* 0x000000ffff057224 */ /* 0x000fce00078e000e */
[----:B------:R-:W-:Y:S05]  /*14040*/  WARPSYNC.COLLECTIVE R15, `(.L_x_12239) ;  /* 0x000000000f087348 */ /* 0x000fea0003c00000 */
[----:B------:R0:W1:Y:S02]  /*14050*/  SHFL.IDX P6, R14, R13, R12, R11 ;  /* 0x0000000c0d0e7389 */ /* 0x00006400000c000b */
[----:B01----:R-:W-:Y:S01]  /*14060*/  ENDCOLLECTIVE ;  /* 0x000000000000791b */ /* 0x003fe20003800000 */
.L_x_12239:
        /* <DEDUP_REMOVED lines=10> */
.L_x_12240:
        /* <DEDUP_REMOVED lines=8> */
.L_x_12173:
[----:B------:R0:W5:Y:S01]  /*14190*/  LDL R9, [R1+0x18] ;  /* 0x0000180001097983 */ /* 0x0001620000100800 */
[----:B------:R-:W-:Y:S02]  /*141a0*/  IMAD.MOV.U32 R13, RZ, RZ, R0 ;  /* 0x000000ffff0d7224 */ /* 0x000fe400078e0000 */
[----:B------:R-:W-:Y:S02]  /*141b0*/  IMAD.MOV.U32 R12, RZ, RZ, RZ ;  /* 0x000000ffff0c7224 */ /* 0x000fe400078e00ff */
[----:B------:R-:W-:Y:S02]  /*141c0*/  IMAD.MOV.U32 R11, RZ, RZ, 0x1c1f ;  /* 0x00001c1fff0b7424 */ /* 0x000fe400078e00ff */
[----:B------:R-:W-:Y:S02]  /*141d0*/  IMAD.MOV.U32 R15, RZ, RZ, -0x1 ;  /* 0xffffffffff0f7424 */ /* 0x000fe400078e00ff */
[----:B-----5:R-:W-:Y:S02]  /*141e0*/  IMAD R2, R27, R10, RZ ;  /* 0x0000000a1b027224 */ /* 0x020fe400078e02ff */
[----:B0-----:R-:W-:-:S07]  /*141f0*/  IMAD R17, R17, 0xc0, R21 ;  /* 0x000000c011117824 */ /* 0x001fce00078e0215 */
[----:B------:R-:W-:Y:S05]  /*14200*/  WARPSYNC.COLLECTIVE R15, `(.L_x_12242) ;  /* 0x000000000f087348 */ /* 0x000fea0003c00000 */
[----:B------:R0:W1:Y:S02]  /*14210*/  SHFL.IDX P6, R14, R13, R12, R11 ;  /* 0x0000000c0d0e7389 */ /* 0x00006400000c000b */
[----:B01----:R-:W-:Y:S01]  /*14220*/  ENDCOLLECTIVE ;  /* 0x000000000000791b */ /* 0x003fe20003800000 */
.L_x_12242:
[----:B------:R-:W-:Y:S02]  /*14230*/  ISETP.GE.AND P2, PT, R17, R2, PT ;  /* 0x000000021100720c */ /* 0x000fe40003f46270 */
[----:B------:R-:W-:Y:S01]  /*14240*/  MOV R13, R4 ;  /* 0x00000004000d7202 */ /* 0x000fe20000000f00 */
[----:B------:R-:W-:-:S10]  /*14250*/  IMAD.MOV.U32 R6, RZ, RZ, R14 ;  /* 0x000000ffff067224 */ /* 0x000fd400078e000e */
[----:B------:R-:W-:Y:S05]  /*14260*/  WARPSYNC.COLLECTIVE R15, `(.L_x_12243) ;  /* 0x000000000f087348 */ /* 0x000fea0003c00000 */
[----:B------:R0:W1:Y:S02]  /*14270*/  SHFL.IDX P6, R14, R13, R12, R11 ;  /* 0x0000000c0d0e7389 */ /* 0x00006400000c000b */
[----:B01----:R-:W-:Y:S01]  /*14280*/  ENDCOLLECTIVE ;  /* 0x000000000000791b */ /* 0x003fe20003800000 */
.L_x_12243:
[----:B------:R-:W-:Y:S02]  /*14290*/  IMAD.MOV.U32 R13, RZ, RZ, R0 ;  /* 0x000000ffff0d7224 */ /* 0x000fe400078e0000 */
[----:B------:R-:W-:Y:S02]  /*142a0*/  IMAD.MOV.U32 R12, RZ, RZ, 0x1 ;  /* 0x00000001ff0c7424 */ /* 0x000fe400078e00ff */
[----:B------:R-:W-:-:S07]  /*142b0*/  IMAD.MOV.U32 R5, RZ, RZ, R14 ;  /* 0x000000ffff057224 */ /* 0x000fce00078e000e */
[----:B------:R-:W-:Y:S05]  /*142c0*/  WARPSYNC.COLLECTIVE R15, `(.L_x_12244) ;  /* 0x000000000f087348 */ /* 0x000fea0003c00000 */
[----:B------:R0:W1:Y:S02]  /*142d0*/  SHFL.IDX P6, R14, R13, R12, R11 ;  /* 0x0000000c0d0e7389 */ /* 0x00006400000c000b */
[----:B01----:R-:W-:Y:S01]  /*142e0*/  ENDCOLLECTIVE ;  /* 0x000000000000791b */ /* 0x003fe20003800000 */
.L_x_12244:
        /* <DEDUP_REMOVED lines=17> */
.L_x_12245:
[----:B------:R-:W-:Y:S02]  /*14400*/  IMAD.MOV.U32 R13, RZ, RZ, R0 ;  /* 0x000000ffff0d7224 */ /* 0x000fe400078e0000 */
[----:B------:R-:W-:Y:S01]  /*14410*/  IMAD.MOV.U32 R12, RZ, RZ, 0x2 ;  /* 0x00000002ff0c7424 */ /* 0x000fe200078e00ff */
[----:B------:R-:W-:-:S07]  /*14420*/  MOV R5, R14 ;  /* 0x0000000e00057202 */ /* 0x000fce0000000f00 */
[----:B------:R-:W-:Y:S05]  /*14430*/  WARPSYNC.COLLECTIVE R15, `(.L_x_12246) ;  /* 0x000000000f087348 */ /* 0x000fea0003c00000 */
[----:B------:R0:W1:Y:S02]  /*14440*/  SHFL.IDX P6, R14, R13, R12, R11 ;  /* 0x0000000c0d0e7389 */ /* 0x00006400000c000b */
[----:B01----:R-:W-:Y:S01]  /*14450*/  ENDCOLLECTIVE ;  /* 0x000000000000791b */ /* 0x003fe20003800000 */
.L_x_12246:
        /* <DEDUP_REMOVED lines=16> */
.L_x_12247:
[----:B------:R-:W-:Y:S02]  /*14560*/  IMAD.MOV.U32 R13, RZ, RZ, R0 ;  /* 0x000000ffff0d7224 */ /* 0x000fe400078e0000 */
[----:B------:R-:W-:Y:S02]  /*14570*/  IMAD.MOV.U32 R12, RZ, RZ, 0x3 ;  /* 0x00000003ff0c7424 */ /* 0x000fe400078e00ff */
[----:B------:R-:W-:-:S07]  /*14580*/  IMAD.MOV.U32 R5, RZ, RZ, R14 ;  /* 0x000000ffff057224 */ /* 0x000fce00078e000e */
[----:B------:R-:W-:Y:S05]  /*14590*/  WARPSYNC.COLLECTIVE R15, `(.L_x_12248) ;  /* 0x000000000f087348 */ /* 0x000fea0003c00000 */
[----:B------:R0:W1:Y:S02]  /*145a0*/  SHFL.IDX P6, R14, R13, R12, R11 ;  /* 0x0000000c0d0e7389 */ /* 0x00006400000c000b */
[----:B01----:R-:W-:Y:S01]  /*145b0*/  ENDCOLLECTIVE ;  /* 0x000000000000791b */ /* 0x003fe20003800000 */
.L_x_12248:
[----:B------:R-:W-:-:S04]  /*145c0*/  @!P2 LEA R5, P4, R20, R5, 0x1 ;  /* 0x000000051405a211 */ /* 0x000fc800078808ff */
[----:B------:R-:W-:Y:S01]  /*145d0*/  @!P2 MOV R6, R5 ;  /* 0x000000050006a202 */ /* 0x000fe20000000f00 */
[----:B------:R-:W-:Y:S02]  /*145e0*/  @!P2 IMAD.X R7, RZ, RZ, R7, P4 ;  /* 0x000000ffff07a224 */ /* 0x000fe400020e0607 */
[----:B------:R-:W-:-:S03]  /*145f0*/  VIADD R5, R17, 0x60 ;  /* 0x0000006011057836 */ /* 0x000fc60000000000 */
[----:B------:R-:W-:Y:S01]  /*14600*/  @!PT LDS RZ, [RZ] ;  /* 0x00000000fffff984 */ /* 0x000fe20000000800 */
[----:B------:R-:W-:Y:S01]  /*14610*/  @!PT LDS RZ, [RZ] ;  /* 0x00000000fffff984 */ /* 0x000fe20000000800 */
[----:B------:R-:W-:Y:S01]  /*14620*/  @!PT LDS RZ, [RZ] ;  /* 0x00000000fffff984 */ /* 0x000fe20000000800 */
        /* <DEDUP_REMOVED lines=9> */
.L_x_12249:
[----:B------:R-:W-:Y:S01]  /*146c0*/  MOV R13, R3 ;  /* 0x00000003000d7202 */ /* 0x000fe20000000f00 */
[----:B------:R-:W-:Y:S02]  /*146d0*/  IMAD.MOV.U32 R12, RZ, RZ, RZ ;  /* 0x000000ffff0c7224 */ /* 0x000fe400078e00ff */
[----:B------:R-:W-:-:S07]  /*146e0*/  IMAD.MOV.U32 R4, RZ, RZ, R14 ;  /* 0x000000ffff047224 */ /* 0x000fce00078e000e */
[----:B------:R-:W-:Y:S05]  /*146f0*/  WARPSYNC.COLLECTIVE R15, `(.L_x_12250) ;  /* 0x000000000f087348 */ /* 0x000fea0003c00000 */
[----:B------:R0:W1:Y:S02]  /*14700*/  SHFL.IDX P6, R14, R13, R12, R11 ;  /* 0x0000000c0d0e7389 */ /* 0x00006400000c000b */
[----:B01----:R-:W-:Y:S01]  /*14710*/  ENDCOLLECTIVE ;  /* 0x000000000000791b */ /* 0x003fe20003800000 */
.L_x_12250:
        /* <DEDUP_REMOVED lines=16> */
.L_x_12251:
[----:B------:R-:W-:Y:S02]  /*14820*/  IMAD.MOV.U32 R13, RZ, RZ, R3 ;  /* 0x000000ffff0d7224 */ /* 0x000fe400078e0003 */
[----:B------:R-:W-:Y:S02]  /*14830*/  IMAD.MOV.U32 R12, RZ, RZ, 0x1 ;  /* 0x00000001ff0c7424 */ /* 0x000fe400078e00ff */
[----:B------:R-:W-:-:S07]  /*14840*/  IMAD.MOV.U32 R4, RZ, RZ, R14 ;  /* 0x000000ffff047224 */ /* 0x000fce00078e000e */
[----:B------:R-:W-:Y:S05]  /*14850*/  WARPSYNC.COLLECTIVE R15, `(.L_x_12252) ;  /* 0x000000000f087348 */ /* 0x000fea0003c00000 */
[----:B------:R0:W1:Y:S02]  /*14860*/  SHFL.IDX P6, R14, R13, R12, R11 ;  /* 0x0000000c0d0e7389 */ /* 0x00006400000c000b */
[----:B01----:R-:W-:Y:S01]  /*14870*/  ENDCOLLECTIVE ;  /* 0x000000000000791b */ /* 0x003fe20003800000 */
.L_x_12252:
[----:B------:R-:W-:-:S05]  /*14880*/  @!P2 LEA R4, P4, R20, R4, 0x1 ;  /* 0x000000041404a211 */ /* 0x000fca00078808ff */
[----:B------:R-:W-:-:S04]  /*14890*/  @!P2 IMAD.X R0, RZ, RZ, R0, P4 ;  /* 0x000000ffff00a224 */ /* 0x000fc800020e0600 */
[----:B------:R-:W-:Y:S01]  /*148a0*/  @!P2 IMAD.MOV.U32 R5, RZ, RZ, R0 ;  /* 0x000000ffff05a224 */ /* 0x000fe200078e0000 */
[----:B------:R-:W-:-:S04]  /*148b0*/  MOV R13, R8 ;  /* 0x00000008000d7202 */ /* 0x000fc80000000f00 */
        /* <DEDUP_REMOVED lines=10> */
.L_x_12253:
[----:B------:R-:W-:Y:S01]  /*14960*/  IMAD.MOV.U32 R8, RZ, RZ, R14 ;  /* 0x000000ffff087224 */ /* 0x000fe200078e000e */
[----:B------:R-:W-:Y:S06]  /*14970*/  BRA `(.L_x_12254) ;  /* 0xffffffc000607947 */ /* 0x000fec000383ffff */
.L_x_12176:
[----:B-1----:R1:W2:Y:S02]  /*14980*/  SYNCS.PHASECHK.TRANS64.TRYWAIT P0, [R22+URZ+0x2d820], R0 ;  /* 0x02d82000160075a7 */ /* 0x0022a4000800017f */
[----:B--2---:R-:W-:Y:S05]  /*14990*/  @!P0 NANOSLEEP.SYNCS 0x989680 ;  /* 0x009896800000895d */ /* 0x004fea0003900000 */
[----:B------:R-:W2:Y:S02]  /*149a0*/  @!P0 SYNCS.PHASECHK.TRANS64 P0, [R22+URZ+0x2d820], R0 ;  /* 0x02d82000160085a7 */ /* 0x000ea4000800007f */
[----:B--2---:R-:W-:Y:S05]  /*149b0*/  @!P0 BRA `(.L_x_12176) ;  /* 0xfffffffc00f08947 */ /* 0x004fea000383ffff */
[----:B------:R-:W-:Y:S05]  /*149c0*/  BRA `(.L_x_12255) ;  /* 0xffffffc000c87947 */ /* 0x000fea000383ffff */
.L_x_12181:
[----:B0-----:R0:W1:Y:S02]  /*149d0*/  SYNCS.PHASECHK.TRANS64.TRYWAIT P0, [R5+URZ+0x2d840], R0 ;  /* 0x02d84000050075a7 */ /* 0x001064000800017f */
[----:B-1----:R-:W-:Y:S05]  /*149e0*/  @!P0 NANOSLEEP.SYNCS 0x989680 ;  /* 0x009896800000895d */ /* 0x002fea0003900000 */
[----:B------:R-:W1:Y:S02]  /*149f0*/  @!P0 SYNCS.PHASECHK.TRANS64 P0, [R5+URZ+0x2d840], R0 ;  /* 0x02d84000050085a7 */ /* 0x000e64000800007f */
[----:B-1----:R-:W-:Y:S05]  /*14a00*/  @!P0 BRA `(.L_x_12181) ;  /* 0xfffffffc00f08947 */ /* 0x002fea000383ffff */
[----:B------:R-:W-:Y:S05]  /*14a10*/  BRA `(.L_x_12256) ;  /* 0xffffffc400bc7947 */ /* 0x000fea000383ffff */
.L_x_12182:
        /* <DEDUP_REMOVED lines=8> */
.L_x_12258:
[----:B------:R-:W-:Y:S05]  /*14aa0*/  BSYNC B1 ;  /* 0x0000000000017941 */ /* 0x000fea0003800000 */
.L_x_12257:
[----:B------:R0:W-:Y:S04]  /*14ab0*/  STL [R1+0x44], R4 ;  /* 0x0000440401007387 */ /* 0x0001e80000100800 */
[----:B0-----:R0:W5:Y:S01]  /*14ac0*/  LDL.LU R4, [R1] ;  /* 0x0000000001047983 */ /* 0x0011620000300800 */
[----:B------:R-:W-:Y:S02]  /*14ad0*/  IMAD.MOV.U32 R13, RZ, RZ, R7 ;  /* 0x000000ffff0d7224 */ /* 0x000fe400078e0007 */
[----:B------:R-:W-:Y:S01]  /*14ae0*/  IMAD.MOV.U32 R12, RZ, RZ, RZ ;  /* 0x000000ffff0c7224 */ /* 0x000fe200078e00ff */
[----:B------:R-:W1:Y:S01]  /*14af0*/  S2R R21, SR_TID.X ;  /* 0x0000000000157919 */ /* 0x000e620000002100 */
[----:B------:R-:W-:Y:S02]  /*14b00*/  IMAD.MOV.U32 R11, RZ, RZ, 0x1c1f ;  /* 0x00001c1fff0b7424 */ /* 0x000fe400078e00ff */
[----:B------:R-:W-:-:S02]  /*14b10*/  IMAD.MOV.U32 R15, RZ, RZ, -0x1 ;  /* 0xffffffffff0f7424 */ /* 0x000fc400078e00ff */
[----:B------:R-:W-:Y:S02]  /*14b20*/  IMAD.MOV.U32 R3, RZ, RZ, R14 ;  /* 0x000000ffff037224 */ /* 0x000fe400078e000e */
[----:B0-----:R-:W-:-:S07]  /*14b30*/  IMAD R6, R6, 0x2, R22 ;  /* 0x0000000206067824 */ /* 0x001fce00078e0216 */
[----:B-1---5:R-:W-:Y:S05]  /*14b40*/  WARPSYNC.COLLECTIVE R15, `(.L_x_12259) ;  /* 0x000000000f087348 */ /* 0x022fea0003c00000 */
[----:B------:R0:W2:Y:S02]  /*14b50*/  SHFL.IDX P6, R14, R13, R12, R11 ;  /* 0x0000000c0d0e7389 */ /* 0x0000a400000c000b */
[----:B012--5:R-:W-:Y:S01]  /*14b60*/  ENDCOLLECTIVE ;  /* 0x000000000000791b */ /* 0x027fe20003800000 */
.L_x_12259:
[----:B------:R-:W-:Y:S02]  /*14b70*/  IMAD.MOV.U32 R13, RZ, RZ, R9 ;  /* 0x000000ffff0d7224 */ /* 0x000fe400078e0009 */
[----:B------:R-:W-:Y:S01]  /*14b80*/  IMAD.MOV.U32 R12, RZ, RZ, 0x1 ;  /* 0x00000001ff0c7424 */ /* 0x000fe200078e00ff */
[----:B------:R-:W-:Y:S01]  /*14b90*/  SHF.L.U32 R21, R21, 0x3, RZ ;  /* 0x0000000315157819 */ /* 0x000fe200000006ff */
[----:B------:R-:W-:-:S07]  /*14ba0*/  IMAD.MOV.U32 R2, RZ, RZ, R14 ;  /* 0x000000ffff027224 */ /* 0x000fce00078e000e */
[----:B------:R-:W-:Y:S05]  /*14bb0*/  WARPSYNC.COLLECTIVE R15, `(.L_x_12260) ;  /* 0x000000000f087348 */ /* 0x000fea0003c00000 */
[----:B------:R0:W1:Y:S02]  /*14bc0*/  SHFL.IDX P6, R14, R13, R12, R11 ;  /* 0x0000000c0d0e7389 */ /* 0x00006400000c000b */
[----:B01----:R-:W-:Y:S01]  /*14bd0*/  ENDCOLLECTIVE ;  /* 0x000000000000791b */ /* 0x003fe20003800000 */
.L_x_12260:
[----:B------:R-:W-:-:S05]  /*14be0*/  LOP3.LUT R21, R21, 0x18, RZ, 0xc0, !PT ;  /* 0x0000001815157812 */ /* 0x000fca00078ec0ff */
[----:B------:R-:W-:-:S05]  /*14bf0*/  IMAD.SHL.U32 R0, R21, 0x2, RZ ;  /* 0x0000000215007824 */ /* 0x000fca00078e00ff */
[----:B------:R-:W-:Y:S01]  /*14c00*/  IADD3 R2, P0, R2, R0, RZ ;  /* 0x0000000002027210 */ /* 0x000fe20007f1e0ff */
[----:B------:R-:W-:-:S04]  /*14c10*/  IMAD.MOV.U32 R13, RZ, RZ, R7 ;  /* 0x000000ffff0d7224 */ /* 0x000fc800078e0007 */
[----:B------:R-:W-:Y:S01]  /*14c20*/  IMAD.X R3, RZ, RZ, R3, P0 ;  /* 0x000000ffff037224 */ /* 0x000fe200000e0603 */
        /* <DEDUP_REMOVED lines=14> */
.L_x_12261:
[----:B------:R-:W-:Y:S02]  /*14d10*/  IMAD.MOV.U32 R13, RZ, RZ, R9 ;  /* 0x000000ffff0d7224 */ /* 0x000fe400078e0009 */
[----:B------:R-:W-:Y:S01]  /*14d20*/  IMAD.MOV.U32 R12, RZ, RZ, 0x2 ;  /* 0x00000002ff0c7424 */ /* 0x000fe200078e00ff */
[----:B------:R-:W-:-:S07]  /*14d30*/  MOV R2, R14 ;  /* 0x0000000e00027202 */ /* 0x000fce0000000f00 */
[----:B------:R-:W-:Y:S05]  /*14d40*/  WARPSYNC.COLLECTIVE R15, `(.L_x_12262) ;  /* 0x000000000f087348 */ /* 0x000fea0003c00000 */
[----:B------:R0:W1:Y:S02]  /*14d50*/  SHFL.IDX P6, R14, R13, R12, R11 ;  /* 0x0000000c0d0e7389 */ /* 0x00006400000c000b */
[----:B01----:R-:W-:Y:S01]  /*14d60*/  ENDCOLLECTIVE ;  /* 0x000000000000791b */ /* 0x003fe20003800000 */
.L_x_12262:
        /* <DEDUP_REMOVED lines=13> */
.L_x_12263:
        /* <DEDUP_REMOVED lines=15> */
.L_x_12264:
[----:B------:R-:W-:Y:S01]  /*14f30*/  @!PT LDS RZ, [RZ] ;  /* 0x00000000fffff984 */ /* 0x000fe20000000800 */
[----:B------:R-:W-:Y:S01]  /*14f40*/  @!PT LDS RZ, [RZ] ;  /* 0x00000000fffff984 */ /* 0x000fe20000000800 */
[----:B------:R-:W-:Y:S01]  /*14f50*/  @!PT LDS RZ, [RZ] ;  /* 0x00000000fffff984 */ /* 0x000fe20000000800 */
[----:B------:R0:W-:Y:S01]  /*14f60*/  LDGSTS.E.BYPASS.LTC128B.128 [R6+0x1a400], desc[UR36][R2.64+0x80], !P4 ;  /* 0x1a40008002067fae */ /* 0x0001e2000e101d64 */
[----:B------:R-:W-:Y:S01]  /*14f70*/  IMAD.MOV.U32 R13, RZ, RZ, R7 ;  /* 0x000000ffff0d7224 */ /* 0x000fe200078e0007 */
[----:B------:R-:W-:-:S07]  /*14f80*/  MOV R21, R14 ;  /* 0x0000000e00157202 */ /* 0x000fce0000000f00 */
[----:B0-----:R-:W-:Y:S05]  /*14f90*/  WARPSYNC.COLLECTIVE R15, `(.L_x_12265) ;  /* 0x000000000f087348 */ /* 0x001fea0003c00000 */
[----:B------:R1:W2:Y:S02]  /*14fa0*/  SHFL.IDX P6, R14, R13, R12, R11 ;  /* 0x0000000c0d0e7389 */ /* 0x0002a400000c000b */
[----:B012---:R-:W-:Y:S01]  /*14fb0*/  ENDCOLLECTIVE ;  /* 0x000000000000791b */ /* 0x007fe20003800000 */
.L_x_12265:
[----:B------:R-:W-:Y:S01]  /*14fc0*/  IMAD.MOV.U32 R2, RZ, RZ, R14 ;  /* 0x000000ffff027224 */ /* 0x000fe200078e000e */
[----:B------:R-:W-:Y:S06]  /*14fd0*/  BRA `(.L_x_12266) ;  /* 0xffffffc4003c7947 */ /* 0x000fec000383ffff */
.L_x_12187:
[----:B--2---:R2:W3:Y:S02]  /*14fe0*/  SYNCS.PHASECHK.TRANS64.TRYWAIT P0, [R6+URZ+0x2d860], R2 ;  /* 0x02d86002060075a7 */ /* 0x0044e4000800017f */
[----:B---3--:R-:W-:Y:S05]  /*14ff0*/  @!P0 NANOSLEEP.SYNCS 0x989680 ;  /* 0x009896800000895d */ /* 0x008fea0003900000 */
[----:B------:R-:W3:Y:S02]  /*15000*/  @!P0 SYNCS.PHASECHK.TRANS64 P0, [R6+URZ+0x2d860], R2 ;  /* 0x02d86002060085a7 */ /* 0x000ee4000800007f */
[----:B---3--:R-:W-:Y:S05]  /*15010*/  @!P0 BRA `(.L_x_12187) ;  /* 0xfffffffc00f08947 */ /* 0x008fea000383ffff */
[----:B------:R-:W-:Y:S05]  /*15020*/  BRA `(.L_x_12267) ;  /* 0xffffffc400a47947 */ /* 0x000fea000383ffff */
.L_x_12188:
[----:B------:R-:W-:Y:S01]  /*15030*/  BSSY B1, `(.L_x_12268) ;  /* 0x0000008000017945 */ /* 0x000fe20003800000 */
[----:B------:R-:W-:Y:S02]  /*15040*/  IMAD.MOV.U32 R13, RZ, RZ, R23 ;  /* 0x000000ffff0d7224 */ /* 0x000fe400078e0017 */
[----:B------:R-:W-:Y:S02]  /*15050*/  IMAD.MOV.U32 R12, RZ, RZ, RZ ;  /* 0x000000ffff0c7224 */ /* 0x000fe400078e00ff */
[----:B------:R-:W-:Y:S02]  /*15060*/  IMAD.MOV.U32 R11, RZ, RZ, 0x1c1f ;  /* 0x00001c1fff0b7424 */ /* 0x000fe400078e00ff */
[----:B------:R-:W-:-:S07]  /*15070*/  IMAD.MOV.U32 R15, RZ, RZ, -0x1 ;  /* 0xffffffffff0f7424 */ /* 0x000fce00078e00ff */
[----:B--2---:R-:W-:Y:S05]  /*15080*/  WARPSYNC.COLLECTIVE R15, `(.L_x_12269) ;  /* 0x000000000f087348 */ /* 0x004fea0003c00000 */
[----:B------:R0:W1:Y:S02]  /*15090*/  SHFL.IDX P6, R14, R13, R12, R11 ;  /* 0x0000000c0d0e7389 */ /* 0x00006400000c000b */
[----:B012---:R-:W-:Y:S01]  /*150a0*/  ENDCOLLECTIVE ;  /* 0x000000000000791b */ /* 0x007fe20003800000 */
.L_x_12269:
[----:B------:R-:W-:Y:S05]  /*150b0*/  BSYNC B1 ;  /* 0x0000000000017941 */ /* 0x000fea0003800000 */
.L_x_12268:
[----:B------:R-:W-:Y:S01]  /*150c0*/  IMAD.MOV.U32 R13, RZ, RZ, R18 ;  /* 0x000000ffff0d7224 */ /* 0x000fe200078e0012 */
[----:B------:R-:W-:Y:S01]  /*150d0*/  MOV R11, 0x1c1f ;  /* 0x00001c1f000b7802 */ /* 0x000fe20000000f00 */
[----:B------:R-:W-:Y:S02]  /*150e0*/  IMAD.MOV.U32 R12, RZ, RZ, RZ ;  /* 0x000000ffff0c7224 */ /* 0x000fe400078e00ff */
[----:B------:R-:W-:Y:S02]  /*150f0*/  IMAD.MOV.U32 R15, RZ, RZ, -0x1 ;  /* 0xffffffffff0f7424 */ /* 0x000fe400078e00ff */
[----:B------:R-:W-:Y:S02]  /*15100*/  IMAD.MOV.U32 R3, RZ, RZ, R14 ;  /* 0x000000ffff037224 */ /* 0x000fe400078e000e */
[----:B------:R-:W-:-:S07]  /*15110*/  IMAD R5, R5, 0x2, R22 ;  /* 0x0000000205057824 */ /* 0x000fce00078e0216 */
[----:B------:R-:W-:Y:S05]  /*15120*/  WARPSYNC.COLLECTIVE R15, `(.L_x_12270) ;  /* 0x000000000f087348 */ /* 0x000fea0003c00000 */
[----:B------:R0:W1:Y:S02]  /*15130*/  SHFL.IDX P6, R14, R13, R12, R11 ;  /* 0x0000000c0d0e7389 */ /* 0x00006400000c000b */
[----:B01----:R-:W-:Y:S01]  /*15140*/  ENDCOLLECTIVE ;  /* 0x000000000000791b */ /* 0x003fe20003800000 */
.L_x_12270:
[----:B------:R-:W-:Y:S02]  /*15150*/  IMAD.MOV.U32 R13, RZ, RZ, R23 ;  /* 0x000000ffff0d7224 */ /* 0x000fe400078e0017 */
[----:B------:R-:W-:Y:S02]  /*15160*/  IMAD.MOV.U32 R12, RZ, RZ, 0x1 ;  /* 0x00000001ff0c7424 */ /* 0x000fe400078e00ff */
[----:B------:R-:W-:-:S07]  /*15170*/  IMAD.MOV.U32 R2, RZ, RZ, R14 ;  /* 0x000000ffff027224 */ /* 0x000fce00078e000e */
[----:B------:R-:W-:Y:S05]  /*15180*/  WARPSYNC.COLLECTIVE R15, `(.L_x_12271) ;  /* 0x000000000f087348 */ /* 0x000fea0003c00000 */
[----:B------:R0:W1:Y:S02]  /*15190*/  SHFL.IDX P6, R14, R13, R12, R11 ;  /* 0x0000000c0d0e7389 */ /* 0x00006400000c000b */
[----:B01----:R-:W-:Y:S01]  /*151a0*/  ENDCOLLECTIVE ;  /* 0x000000000000791b */ /* 0x003fe20003800000 */
.L_x_12271:
        /* <DEDUP_REMOVED lines=16> */
.L_x_12272:
[----:B------:R-:W-:Y:S02]  /*152b0*/  IMAD.MOV.U32 R13, RZ, RZ, R23 ;  /* 0x000000ffff0d7224 */ /* 0x000fe400078e0017 */
[----:B------:R-:W-:Y:S02]  /*152c0*/  IMAD.MOV.U32 R12, RZ, RZ, 0x2 ;  /* 0x00000002ff0c7424 */ /* 0x000fe400078e00ff */
[----:B------:R-:W-:-:S07]  /*152d0*/  IMAD.MOV.U32 R2, RZ, RZ, R14 ;  /* 0x000000ffff027224 */ /* 0x000fce00078e000e */
[----:B------:R-:W-:Y:S05]  /*152e0*/  WARPSYNC.COLLECTIVE R15, `(.L_x_12273) ;  /* 0x000000000f087348 */ /* 0x000fea0003c00000 */
[----:B------:R0:W1:Y:S02]  /*152f0*/  SHFL.IDX P6, R14, R13, R12, R11 ;  /* 0x0000000c0d0e7389 */ /* 0x00006400000c000b */
[----:B01----:R-:W-:Y:S01]  /*15300*/  ENDCOLLECTIVE ;  /* 0x000000000000791b */ /* 0x003fe20003800000 */
.L_x_12273:
        /* <DEDUP_REMOVED lines=16> */
.L_x_12274:
[----:B------:R-:W-:Y:S02]  /*15410*/  IMAD.MOV.U32 R13, RZ, RZ, R23 ;  /* 0x000000ffff0d7224 */ /* 0x000fe400078e0017 */
[----:B------:R-:W-:Y:S02]  /*15420*/  IMAD.MOV.U32 R12, RZ, RZ, 0x3 ;  /* 0x00000003ff0c7424 */ /* 0x000fe400078e00ff */
[----:B------:R-:W-:-:S07]  /*15430*/  IMAD.MOV.U32 R2, RZ, RZ, R14 ;  /* 0x000000ffff027224 */ /* 0x000fce00078e000e */
[----:B------:R-:W-:Y:S05]  /*15440*/  WARPSYNC.COLLECTIVE R15, `(.L_x_12275) ;  /* 0x000000000f087348 */ /* 0x000fea0003c00000 */
[----:B------:R0:W1:Y:S02]  /*15450*/  SHFL.IDX P6, R14, R13, R12, R11 ;  /* 0x0000000c0d0e7389 */ /* 0x00006400000c000b */
[----:B01----:R-:W-:Y:S01]  /*15460*/  ENDCOLLECTIVE ;  /* 0x000000000000791b */ /* 0x003fe20003800000 */
.L_x_12275:
[----:B------:R-:W-:-:S05]  /*15470*/  IADD3 R2, P0, R2, R0, RZ ;  /* 0x0000000002027210 */ /* 0x000fca0007f1e0ff */
        /* <DEDUP_REMOVED lines=12> */
.L_x_12276:
        /* <DEDUP_REMOVED lines=8> */
.L_x_12196:
[----:B-1----:R1:W2:Y:S02]  /*155c0*/  SYNCS.PHASECHK.TRANS64.TRYWAIT P0, [R0+URZ+0x2d860], R3 ;  /* 0x02d86003000075a7 */ /* 0x0022a4000800017f */
[----:B--2---:R-:W-:Y:S05]  /*155d0*/  @!P0 NANOSLEEP.SYNCS 0x989680 ;  /* 0x009896800000895d */ /* 0x004fea0003900000 */
[----:B------:R-:W2:Y:S02]  /*155e0*/  @!P0 SYNCS.PHASECHK.TRANS64 P0, [R0+URZ+0x2d860], R3 ;  /* 0x02d86003000085a7 */ /* 0x000ea4000800007f */
[----:B--2---:R-:W-:Y:S05]  /*155f0*/  @!P0 BRA `(.L_x_12196) ;  /* 0xfffffffc00f08947 */ /* 0x004fea000383ffff */
[----:B------:R-:W-:Y:S05]  /*15600*/  BRA `(.L_x_12278) ;  /* 0xffffffc8002c7947 */ /* 0x000fea000383ffff */
.L_x_12197:
        /* <DEDUP_REMOVED lines=8> */
.L_x_12280:
[----:B------:R-:W-:Y:S05]  /*15690*/  BSYNC B0 ;  /* 0x0000000000007941 */ /* 0x000fea0003800000 */
.L_x_12279:
        /* <DEDUP_REMOVED lines=10> */
.L_x_12281:
        /* <DEDUP_REMOVED lines=17> */
.L_x_12282:
        /* <DEDUP_REMOVED lines=14> */
.L_x_12283:
[----:B------:R-:W-:Y:S01]  /*15930*/  MOV R13, R23 ;  /* 0x00000017000d7202 */ /* 0x000fe20000000f00 */
[----:B------:R-:W-:Y:S01]  /*15940*/  IMAD.MOV.U32 R12, RZ, RZ, 0x2 ;  /* 0x00000002ff0c7424 */ /* 0x000fe200078e00ff */
[----:B------:R-:W-:-:S13]  /*15950*/  IADD3 R2, P4, R14, R5, RZ ;  /* 0x000000050e027210 */ /* 0x000fda0007f9e0ff */
[----:B------:R-:W-:Y:S05]  /*15960*/  WARPSYNC.COLLECTIVE R15, `(.L_x_12284) ;  /* 0x000000000f087348 */ /* 0x000fea0003c00000 */
[----:B------:R0:W1:Y:S02]  /*15970*/  SHFL.IDX P6, R14, R13, R12, R11 ;  /* 0x0000000c0d0e7389 */ /* 0x00006400000c000b */
[----:B01----:R-:W-:Y:S01]  /*15980*/  ENDCOLLECTIVE ;  /* 0x000000000000791b */ /* 0x003fe20003800000 */
.L_x_12284:
        /* <DEDUP_REMOVED lines=15> */
.L_x_12285:
[----:B------:R-:W-:Y:S02]  /*15a80*/  IMAD.MOV.U32 R13, RZ, RZ, R23 ;  /* 0x000000ffff0d7224 */ /* 0x000fe400078e0017 */
[----:B------:R-:W-:Y:S01]  /*15a90*/  IMAD.MOV.U32 R12, RZ, RZ, 0x3 ;  /* 0x00000003ff0c7424 */ /* 0x000fe200078e00ff */
[----:B------:R-:W-:-:S13]  /*15aa0*/  IADD3 R2, P4, R14, R5, RZ ;  /* 0x000000050e027210 */ /* 0x000fda0007f9e0ff */
[----:B------:R-:W-:Y:S05]  /*15ab0*/  WARPSYNC.COLLECTIVE R15, `(.L_x_12286) ;  /* 0x000000000f087348 */ /* 0x000fea0003c00000 */
[----:B------:R0:W1:Y:S02]  /*15ac0*/  SHFL.IDX P6, R14, R13, R12, R11 ;  /* 0x0000000c0d0e7389 */ /* 0x00006400000c000b */
[----:B01----:R-:W-:Y:S01]  /*15ad0*/  ENDCOLLECTIVE ;  /* 0x000000000000791b */ /* 0x003fe20003800000 */
.L_x_12286:
        /* <DEDUP_REMOVED lines=14> */
.L_x_12287:
[----:B------:R-:W-:Y:S05]  /*15bc0*/  BRA `(.L_x_12288) ;  /* 0xffffffc400a07947 */ /* 0x000fea000383ffff */
.L_x_12202:
        /* <DEDUP_REMOVED lines=8> */
.L_x_12290:
[----:B------:R-:W-:Y:S05]  /*15c50*/  BSYNC B0 ;  /* 0x0000000000007941 */ /* 0x000fea0003800000 */
.L_x_12289:
        /* <DEDUP_REMOVED lines=9> */
.L_x_12291:
        /* <DEDUP_REMOVED lines=23> */
.L_x_12292:
[----:B------:R-:W-:Y:S01]  /*15e60*/  IMAD.MOV.U32 R12, RZ, RZ, 0x2 ;  /* 0x00000002ff0c7424 */ /* 0x000fe200078e00ff */
[----:B------:R-:W-:-:S05]  /*15e70*/  SEL R4, R14, RZ, P1 ;  /* 0x000000ff0e047207 */ /* 0x000fca0000800000 */
[----:B------:R-:W-:-:S04]  /*15e80*/  IMAD.IADD R4, R13, 0x1, R4 ;  /* 0x000000010d047824 */ /* 0x000fc800078e0204 */
[----:B------:R-:W-:-:S07]  /*15e90*/  IMAD.MOV.U32 R13, RZ, RZ, R4 ;  /* 0x000000ffff0d7224 */ /* 0x000fce00078e0004 */
[----:B------:R-:W-:Y:S05]  /*15ea0*/  WARPSYNC.COLLECTIVE R15, `(.L_x_12293) ;  /* 0x000000000f087348 */ /* 0x000fea0003c00000 */
[----:B------:R0:W1:Y:S02]  /*15eb0*/  SHFL.UP P6, R14, R13, R12, R11 ;  /* 0x0400000c0d0e7389 */ /* 0x00006400000c000b */
[----:B01----:R-:W-:Y:S01]  /*15ec0*/  ENDCOLLECTIVE ;  /* 0x000000000000791b */ /* 0x003fe20003800000 */
.L_x_12293:
[----:B------:R-:W-:Y:S01]  /*15ed0*/  IMAD.MOV.U32 R12, RZ, RZ, 0x4 ;  /* 0x00000004ff0c7424 */ /* 0x000fe200078e00ff */
[----:B------:R-:W-:-:S05]  /*15ee0*/  SEL R3, R14, RZ, P2 ;  /* 0x000000ff0e037207 */ /* 0x000fca0001000000 */
[----:B------:R-:W-:-:S04]  /*15ef0*/  IMAD.IADD R2, R4, 0x1, R3 ;  /* 0x0000000104027824 */ /* 0x000fc800078e0203 */
[----:B------:R-:W-:-:S07]  /*15f00*/  IMAD.MOV.U32 R13, RZ, RZ, R2 ;  /* 0x000000ffff0d7224 */ /* 0x000fce00078e0002 */
[----:B------:R-:W-:Y:S05]  /*15f10*/  WARPSYNC.COLLECTIVE R15, `(.L_x_12294) ;  /* 0x000000000f087348 */ /* 0x000fea0003c00000 */
[----:B------:R0:W1:Y:S02]  /*15f20*/  SHFL.UP P6, R14, R13, R12, R11 ;  /* 0x0400000c0d0e7389 */ /* 0x00006400000c000b */
[----:B01----:R-:W-:Y:S01]  /*15f30*/  ENDCOLLECTIVE ;  /* 0x000000000000791b */ /* 0x003fe20003800000 */
.L_x_12294:
[----:B------:R-:W-:Y:S01]  /*15f40*/  IMAD.MOV.U32 R12, RZ, RZ, 0x8 ;  /* 0x00000008ff0c7424 */ /* 0x000fe200078e00ff */
[----:B------:R-:W-:-:S04]  /*15f50*/  SEL R3, R14, RZ, P3 ;  /* 0x000000ff0e037207 */ /* 0x000fc80001800000 */
[----:B------:R-:W-:-:S05]  /*15f60*/  IADD3 R3, R2, R3, RZ ;  /* 0x0000000302037210 */ /* 0x000fca0007ffe0ff */
[----:B------:R-:W-:-:S07]  /*15f70*/  IMAD.MOV.U32 R13, RZ, RZ, R3 ;  /* 0x000000ffff0d7224 */ /* 0x000fce00078e0003 */
[----:B------:R-:W-:Y:S05]  /*15f80*/  WARPSYNC.COLLECTIVE R15, `(.L_x_12295) ;  /* 0x000000000f087348 */ /* 0x000fea0003c00000 */
[----:B------:R0:W1:Y:S02]  /*15f90*/  SHFL.UP P6, R14, R13, R12, R11 ;  /* 0x0400000c0d0e7389 */ /* 0x00006400000c000b */
[----:B01----:R-:W-:Y:S01]  /*15fa0*/  ENDCOLLECTIVE ;  /* 0x000000000000791b */ /* 0x003fe20003800000 */
.L_x_12295:
[----:B------:R-:W-:Y:S01]  /*15fb0*/  IMAD.MOV.U32 R12, RZ, RZ, 0x10 ;  /* 0x00000010ff0c7424 */ /* 0x000fe200078e00ff */
[----:B------:R-:W-:-:S05]  /*15fc0*/  SEL R4, R14, RZ, P4 ;  /* 0x000000ff0e047207 */ /* 0x000fca0002000000 */
[----:B------:R-:W-:-:S04]  /*15fd0*/  IMAD.IADD R4, R3, 0x1, R4 ;  /* 0x0000000103047824 */ /* 0x000fc800078e0204 */
[----:B------:R-:W-:-:S07]  /*15fe0*/  IMAD.MOV.U32 R13, RZ, RZ, R4 ;  /* 0x000000ffff0d7224 */ /* 0x000fce00078e0004 */
[----:B------:R-:W-:Y:S05]  /*15ff0*/  WARPSYNC.COLLECTIVE R15, `(.L_x_12296) ;  /* 0x000000000f087348 */ /* 0x000fea0003c00000 */
[----:B------:R0:W1:Y:S02]  /*16000*/  SHFL.UP P6, R14, R13, R12, R11 ;  /* 0x0400000c0d0e7389 */ /* 0x00006400000c000b */
[----:B01----:R-:W-:Y:S01]  /*16010*/  ENDCOLLECTIVE ;  /* 0x000000000000791b */ /* 0x003fe20003800000 */
.L_x_12296:
        /* <DEDUP_REMOVED lines=8> */
.L_x_12297:
[----:B------:R-:W-:Y:S05]  /*160a0*/  BRA `(.L_x_12298) ;  /* 0xffffffc400c07947 */ /* 0x000fea000383ffff */
.L_x_12205:
[----:B------:R-:W-:Y:S01]  /*160b0*/  BSSY B0, `(.L_x_12299) ;  /* 0x0000007000007945 */ /* 0x000fe20003800000 */
[----:B------:R-:W-:Y:S01]  /*160c0*/  MOV R12, 0x1 ;  /* 0x00000001000c7802 */ /* 0x000fe20000000f00 */
[----:B------:R-:W-:Y:S02]  /*160d0*/  IMAD.MOV.U32 R11, RZ, RZ, RZ ;  /* 0x000000ffff0b7224 */ /* 0x000fe400078e00ff */
[----:B------:R-:W-:-:S07]  /*160e0*/  IMAD.MOV.U32 R15, RZ, RZ, -0x1 ;  /* 0xffffffffff0f7424 */ /* 0x000fce00078e00ff */
[----:B------:R-:W-:Y:S05]  /*160f0*/  WARPSYNC.COLLECTIVE R15, `(.L_x_12300) ;  /* 0x000000000f087348 */ /* 0x000fea0003c00000 */
[----:B------:R0:W1:Y:S02]  /*16100*/  SHFL.UP P6, R14, R13, R12, R11 ;  /* 0x0400000c0d0e7389 */ /* 0x00006400000c000b */
[----:B01----:R-:W-:Y:S01]  /*16110*/  ENDCOLLECTIVE ;  /* 0x000000000000791b */ /* 0x003fe20003800000 */
.L_x_12300:
[----:B------:R-:W-:Y:S05]  /*16120*/  BSYNC B0 ;  /* 0x0000000000007941 */ /* 0x000fea0003800000 */
.L_x_12299:
        /* <DEDUP_REMOVED lines=8> */
.L_x_12301:
[----:B------:R-:W-:Y:S01]  /*161b0*/  IMAD.MOV.U32 R12, RZ, RZ, 0x4 ;  /* 0x00000004ff0c7424 */ /* 0x000fe200078e00ff */
[----:B------:R-:W-:-:S05]  /*161c0*/  SEL R14, R14, RZ, P2 ;  /* 0x000000ff0e0e7207 */ /* 0x000fca0001000000 */
[----:B------:R-:W-:-:S04]  /*161d0*/  IMAD.IADD R3, R13, 0x1, R14 ;  /* 0x000000010d037824 */ /* 0x000fc800078e020e */
[----:B------:R-:W-:-:S07]  /*161e0*/  IMAD.MOV.U32 R13, RZ, RZ, R3 ;  /* 0x000000ffff0d7224 */ /* 0x000fce00078e0003 */
[----:B------:R-:W-:Y:S05]  /*161f0*/  WARPSYNC.COLLECTIVE R15, `(.L_x_12302) ;  /* 0x000000000f087348 */ /* 0x000fea0003c00000 */
[----:B------:R0:W1:Y:S02]  /*16200*/  SHFL.UP P6, R14, R13, R12, R11 ;  /* 0x0400000c0d0e7389 */ /* 0x00006400000c000b */
[----:B01----:R-:W-:Y:S01]  /*16210*/  ENDCOLLECTIVE ;  /* 0x000000000000791b */ /* 0x003fe20003800000 */
.L_x_12302:
[----:B------:R-:W-:Y:S01]  /*16220*/  IMAD.MOV.U32 R12, RZ, RZ, 0x8 ;  /* 0x00000008ff0c7424 */ /* 0x000fe200078e00ff */
[----:B------:R-:W-:-:S04]  /*16230*/  SEL R4, R14, RZ, P3 ;  /* 0x000000ff0e047207 */ /* 0x000fc80001800000 */
[----:B------:R-:W-:-:S05]  /*16240*/  IADD3 R4, R3, R4, RZ ;  /* 0x0000000403047210 */ /* 0x000fca0007ffe0ff */
[----:B------:R-:W-:-:S07]  /*16250*/  IMAD.MOV.U32 R13, RZ, RZ, R4 ;  /* 0x000000ffff0d7224 */ /* 0x000fce00078e0004 */
[----:B------:R-:W-:Y:S05]  /*16260*/  WARPSYNC.COLLECTIVE R15, `(.L_x_12303) ;  /* 0x000000000f087348 */ /* 0x000fea0003c00000 */
[----:B------:R0:W1:Y:S02]  /*16270*/  SHFL.UP P6, R14, R13, R12, R11 ;  /* 0x0400000c0d0e7389 */ /* 0x00006400000c000b */
[----:B01----:R-:W-:Y:S01]  /*16280*/  ENDCOLLECTIVE ;  /* 0x000000000000791b */ /* 0x003fe20003800000 */
.L_x_12303:
[----:B------:R-:W-:Y:S01]  /*16290*/  IMAD.MOV.U32 R12, RZ, RZ, 0x10 ;  /* 0x00000010ff0c7424 */ /* 0x000fe200078e00ff */
[----:B------:R-:W-:-:S05]  /*162a0*/  SEL R7, R14, RZ, P4 ;  /* 0x000000ff0e077207 */ /* 0x000fca0002000000 */
[----:B------:R-:W-:-:S04]  /*162b0*/  IMAD.IADD R7, R4, 0x1, R7 ;  /* 0x0000000104077824 */ /* 0x000fc800078e0207 */
[----:B------:R-:W-:-:S07]  /*162c0*/  IMAD.MOV.U32 R13, RZ, RZ, R7 ;  /* 0x000000ffff0d7224 */ /* 0x000fce00078e0007 */
[----:B------:R-:W-:Y:S05]  /*162d0*/  WARPSYNC.COLLECTIVE R15, `(.L_x_12304) ;  /* 0x000000000f087348 */ /* 0x000fea0003c00000 */
[----:B------:R0:W1:Y:S02]  /*162e0*/  SHFL.UP P6, R14, R13, R12, R11 ;  /* 0x0400000c0d0e7389 */ /* 0x00006400000c000b */
[----:B01----:R-:W-:Y:S01]  /*162f0*/  ENDCOLLECTIVE ;  /* 0x000000000000791b */ /* 0x003fe20003800000 */
.L_x_12304:
        /* <DEDUP_REMOVED lines=8> */
.L_x_12305:
[----:B------:R-:W-:Y:S05]  /*16380*/  BRA `(.L_x_12306) ;  /* 0xffffffc400ac7947 */ /* 0x000fea000383ffff */
.L_x_12207:
[----:B------:R-:W-:Y:S01]  /*16390*/  BSSY B0, `(.L_x_12307) ;  /* 0x0000006000007945 */ /* 0x000fe20003800000 */
[----:B------:R-:W-:Y:S02]  /*163a0*/  PLOP3.LUT P6, PT, P6, PT, PT, 0x8, 0x0 ;  /* 0x000000000000781c */ /* 0x000fe400037ce170 */
[----:B------:R-:W-:-:S11]  /*163b0*/  MOV R15, 0xffffffff ;  /* 0xffffffff000f7802 */ /* 0x000fd60000000f00 */
[----:B0-----:R-:W-:Y:S05]  /*163c0*/  WARPSYNC.COLLECTIVE R15, `(.L_x_12308) ;  /* 0x000000000f087348 */ /* 0x001fea0003c00000 */
[----:B------:R-:W-:Y:S01]  /*163d0*/  VOTE.ANY R14, PT, P6 ;  /* 0x00000000000e7806 */ /* 0x000fe200030e0100 */
[----:B0-----:R-:W-:Y:S06]  /*163e0*/  ENDCOLLECTIVE ;  /* 0x000000000000791b */ /* 0x001fec0003800000 */
.L_x_12308:
[----:B------:R-:W-:Y:S05]  /*163f0*/  BSYNC B0 ;  /* 0x0000000000007941 */ /* 0x000fea0003800000 */
.L_x_12307:
        /* <DEDUP_REMOVED lines=10> */
.L_x_12309:
[----:B------:R-:W-:Y:S02]  /*164a0*/  IMAD.MOV.U32 R13, RZ, RZ, R5 ;  /* 0x000000ffff0d7224 */ /* 0x000fe400078e0005 */
[----:B------:R-:W-:-:S07]  /*164b0*/  IMAD.MOV.U32 R17, RZ, RZ, R14 ;  /* 0x000000ffff117224 */ /* 0x000fce00078e000e */
[----:B------:R-:W-:Y:S05]  /*164c0*/  WARPSYNC.COLLECTIVE R15, `(.L_x_12310) ;  /* 0x000000000f087348 */ /* 0x000fea0003c00000 */
[----:B------:R0:W1:Y:S02]  /*164d0*/  SHFL.IDX P6, R14, R13, R12, R11 ;  /* 0x0000000c0d0e7389 */ /* 0x00006400000c000b */
[----:B01----:R-:W-:Y:S01]  /*164e0*/  ENDCOLLECTIVE ;  /* 0x000000000000791b */ /* 0x003fe20003800000 */
.L_x_12310:
[----:B------:R-:W-:Y:S01]  /*164f0*/  IMAD.MOV.U32 R5, RZ, RZ, R14 ;  /* 0x000000ffff057224 */ /* 0x000fe200078e000e */
[----:B------:R-:W-:Y:S06]  /*16500*/  BRA `(.L_x_12311) ;  /* 0xffffffc4008c7947 */ /* 0x000fec000383ffff */
.L_x_12209:
[----:B------:R-:W-:Y:S01]  /*16510*/  BSSY B0, `(.L_x_12312) ;  /* 0x0000007000007945 */ /* 0x000fe20003800000 */
[----:B------:R-:W-:Y:S01]  /*16520*/  MOV R13, R2 ;  /* 0x00000002000d7202 */ /* 0x000fe20000000f00 */
[----:B------:R-:W-:Y:S02]  /*16530*/  IMAD.MOV.U32 R11, RZ, RZ, 0x1f ;  /* 0x0000001fff0b7424 */ /* 0x000fe400078e00ff */
[----:B------:R-:W-:-:S07]  /*16540*/  IMAD.MOV.U32 R15, RZ, RZ, -0x1 ;  /* 0xffffffffff0f7424 */ /* 0x000fce00078e00ff */
[----:B0123--:R-:W-:Y:S05]  /*16550*/  WARPSYNC.COLLECTIVE R15, `(.L_x_12313) ;  /* 0x000000000f087348 */ /* 0x00ffea0003c00000 */
[----:B------:R4:W0:Y:S02]  /*16560*/  SHFL.IDX P6, R14, R13, R12, R11 ;  /* 0x0000000c0d0e7389 */ /* 0x00082400000c000b */
[----:B01234-:R-:W-:Y:S01]  /*16570*/  ENDCOLLECTIVE ;  /* 0x000000000000791b */ /* 0x01ffe20003800000 */
.L_x_12313:
[----:B------:R-:W-:Y:S05]  /*16580*/  BSYNC B0 ;  /* 0x0000000000007941 */ /* 0x000fea0003800000 */
.L_x_12312:
[----:B------:R-:W-:Y:S01]  /*16590*/  IMAD.MOV.U32 R16, RZ, RZ, R14 ;  /* 0x000000ffff107224 */ /* 0x000fe200078e000e */
[----:B------:R-:W-:Y:S06]  /*165a0*/  BRA `(.L_x_12208) ;  /* 0xffffffc4007c7947 */ /* 0x000fec000383ffff */
.L_x_12215:
[----:B0-----:R0:W1:Y:S02]  /*165b0*/  SYNCS.PHASECHK.TRANS64.TRYWAIT P0, [R7+URZ+0x2d820], R0 ;  /* 0x02d82000070075a7 */ /* 0x001064000800017f */
[----:B-1----:R-:W-:Y:S05]  /*165c0*/  @!P0 NANOSLEEP.SYNCS 0x989680 ;  /* 0x009896800000895d */ /* 0x002fea0003900000 */
[----:B------:R-:W1:Y:S02]  /*165d0*/  @!P0 SYNCS.PHASECHK.TRANS64 P0, [R7+URZ+0x2d820], R0 ;  /* 0x02d82000070085a7 */ /* 0x000e64000800007f */
[----:B-1----:R-:W-:Y:S05]  /*165e0*/  @!P0 BRA `(.L_x_12215) ;  /* 0xfffffffc00f08947 */ /* 0x002fea000383ffff */
[----:B------:R-:W-:Y:S05]  /*165f0*/  BRA `(.L_x_12314) ;  /* 0xffffffcc00d87947 */ /* 0x000fea000383ffff */
.L_x_12216:
        /* <DEDUP_REMOVED lines=8> */
[----:B0-----:R-:W-:Y:S05]  /*16680*/  WARPSYNC.COLLECTIVE R15, `(.L_x_12316) ;  /* 0x000000000f087348 */ /* 0x001fea0003c00000 */
[----:B------:R1:W2:Y:S02]  /*16690*/  SHFL.IDX P6, R14, R13, R12, R11 ;  /* 0x0000000c0d0e7389 */ /* 0x0002a400000c000b */
[----:B012---:R-:W-:Y:S01]  /*166a0*/  ENDCOLLECTIVE ;  /* 0x000000000000791b */ /* 0x007fe20003800000 */
.L_x_12316:
[----:B------:R-:W-:Y:S05]  /*166b0*/  BSYNC B0 ;  /* 0x0000000000007941 */ /* 0x000fea0003800000 */
.L_x_12315:
[----:B------:R-:W-:Y:S05]  /*166c0*/  BRA `(.L_x_12317) ;  /* 0xffffffcc00c07947 */ /* 0x000fea000383ffff */
.L_x_12219:
[----:B------:R-:W-:Y:S01]  /*166d0*/  BSSY B1, `(.L_x_12318) ;  /* 0x0000006000017945 */ /* 0x000fe20003800000 */
[----:B------:R-:W-:-:S07]  /*166e0*/  IMAD.MOV.U32 R15, RZ, RZ, -0x1 ;  /* 0xffffffffff0f7424 */ /* 0x000fce00078e00ff */
[----:B0-----:R-:W-:Y:S05]  /*166f0*/  WARPSYNC.COLLECTIVE R15, `(.L_x_12319) ;  /* 0x000000000f0c7348 */ /* 0x001fea0003c00000 */
[----:B------:R-:W-:Y:S02]  /*16700*/  ELECT P6, UR62, PT ;  /* 0x00000000003e782f */ /* 0x000fe400038c0000 */
[----:B------:R-:W-:Y:S01]  /*16710*/  MOV R14, UR62 ;  /* 0x0000003e000e7c02 */ /* 0x000fe20008000f00 */
[----:B0-----:R-:W-:Y:S10]  /*16720*/  ENDCOLLECTIVE ;  /* 0x000000000000791b */ /* 0x001ff40003800000 */
.L_x_12319:
[----:B------:R-:W-:Y:S05]  /*16730*/  BSYNC B1 ;  /* 0x0000000000017941 */ /* 0x000fea0003800000 */
.L_x_12318:
[----:B------:R-:W-:Y:S05]  /*16740*/  BRA `(.L_x_12320) ;  /* 0xffffffcc00b87947 */ /* 0x000fea000383ffff */
.L_x_12221:
[----:B0-----:R0:W1:Y:S02]  /*16750*/  SYNCS.PHASECHK.TRANS64.TRYWAIT P1, [R5+URZ+0x2d840], R0 ;  /* 0x02d84000050075a7 */ /* 0x001064000802017f */
[----:B-1----:R-:W-:Y:S05]  /*16760*/  @!P1 NANOSLEEP.SYNCS 0x989680 ;  /* 0x009896800000995d */ /* 0x002fea0003900000 */
[----:B------:R-:W1:Y:S02]  /*16770*/  @!P1 SYNCS.PHASECHK.TRANS64 P1, [R5+URZ+0x2d840], R0 ;  /* 0x02d84000050095a7 */ /* 0x000e64000802007f */
[----:B-1----:R-:W-:Y:S05]  /*16780*/  @!P1 BRA `(.L_x_12221) ;  /* 0xfffffffc00f09947 */ /* 0x002fea000383ffff */
[----:B------:R-:W-:Y:S05]  /*16790*/  BRA `(.L_x_12321) ;  /* 0xffffffcc00d87947 */ /* 0x000fea000383ffff */
.L_x_12223:
[----:B-1----:R1:W2:Y:S02]  /*167a0*/  SYNCS.PHASECHK.TRANS64.TRYWAIT P1, [R3+URZ+0x2d840], R2 ;  /* 0x02d84002030075a7 */ /* 0x0022a4000802017f */
[----:B--2---:R-:W-:Y:S05]  /*167b0*/  @!P1 NANOSLEEP.SYNCS 0x989680 ;  /* 0x009896800000995d */ /* 0x004fea0003900000 */
[----:B------:R-:W2:Y:S02]  /*167c0*/  @!P1 SYNCS.PHASECHK.TRANS64 P1, [R3+URZ+0x2d840], R2 ;  /* 0x02d84002030095a7 */ /* 0x000ea4000802007f */
[----:B--2---:R-:W-:Y:S05]  /*167d0*/  @!P1 BRA `(.L_x_12223) ;  /* 0xfffffffc00f09947 */ /* 0x004fea000383ffff */
[----:B------:R-:W-:Y:S05]  /*167e0*/  BRA `(.L_x_12322) ;  /* 0xffffffcc00e47947 */ /* 0x000fea000383ffff */
.L_x_12225:
[----:B--2---:R2:W3:Y:S02]  /*167f0*/  SYNCS.PHASECHK.TRANS64.TRYWAIT P1, [R5+URZ+0x2d860], R0 ;  /* 0x02d86000050075a7 */ /* 0x0044e4000802017f */
[----:B---3--:R-:W-:Y:S05]  /*16800*/  @!P1 NANOSLEEP.SYNCS 0x989680 ;  /* 0x009896800000995d */ /* 0x008fea0003900000 */
[----:B------:R-:W3:Y:S02]  /*16810*/  @!P1 SYNCS.PHASECHK.TRANS64 P1, [R5+URZ+0x2d860], R0 ;  /* 0x02d86000050095a7 */ /* 0x000ee4000802007f */
[----:B---3--:R-:W-:Y:S05]  /*16820*/  @!P1 BRA `(.L_x_12225) ;  /* 0xfffffffc00f09947 */ /* 0x008fea000383ffff */
[----:B------:R-:W-:Y:S05]  /*16830*/  BRA `(.L_x_12323) ;  /* 0xffffffcc00e07947 */ /* 0x000fea000383ffff */
.L_x_12324:
        /* <DEDUP_REMOVED lines=12> */
.L_x_15990:


//--------------------- .text._ZN7cutlass13device_kernelIN5flash11enable_sm90INS1_16FlashAttnFwdSm90INS1_25CollectiveMainloopFwdSm90ILi2EN4cute5tupleIJNS5_1CILi1EEES8_S8_EEENS6_IJNS7_ILi192EEENS7_ILi128EEENS7_ILi96EEEEEELi96ENS_10bfloat16_tEfNS_4arch4Sm90ELb1ELb0ELb1ELb1ELb1ELb1ELb0ELb0ELb1ELb1ELb1ELb0EEENS1_21CollectiveEpilogueFwdINS6_IJSA_SC_SB_EEES9_SE_SG_Li384ELb1ELb1ELb1ELb0EEENS1_36VarlenDynamicPersistentTileSchedulerILi192ELi128ELi384ELi128ELb1ELb1ELb1ELb1ELb1ELb1EEEEEEEEEvNT_6ParamsE --------------------------
	.section	.text._ZN7cutlass13device_kernelIN5flash11enable_sm90INS1_16FlashAttnFwdSm90INS1_25CollectiveMainloopFwdSm90ILi2EN4cute5tupleIJNS5_1CILi1EEES8_S8_EEENS6_IJNS7_ILi192EEENS7_ILi128EEENS7_ILi96EEEEEELi96ENS_10bfloat16_tEfNS_4arch4Sm90ELb1ELb0ELb1ELb1ELb1ELb1ELb0ELb0ELb1ELb1ELb1ELb0EEENS1_21CollectiveEpilogueFwdINS6_IJSA_SC_SB_EEES9_SE_SG_Li384ELb1ELb1ELb1ELb0EEENS1_36VarlenDynamicPersistentTileSchedulerILi192ELi128ELi384ELi128ELb1ELb1ELb1ELb1ELb1ELb1EEEEEEEEEvNT_6ParamsE,"ax",@progbits
	.align	128
.text._ZN7cutlass13device_kernelIN5flash11enable_sm90INS1_16FlashAttnFwdSm90INS1_25CollectiveMainloopFwdSm90ILi2EN4cute5tupleIJNS5_1CILi1EEES8_S8_EEENS6_IJNS7_ILi192EEENS7_ILi128EEENS7_ILi96EEEEEELi96ENS_10bfloat16_tEfNS_4arch4Sm90ELb1ELb0ELb1ELb1ELb1ELb1ELb0ELb0ELb1ELb1ELb1ELb0EEENS1_21CollectiveEpilogueFwdINS6_IJSA_SC_SB_EEES9_SE_SG_Li384ELb1ELb1ELb1ELb0EEENS1_36VarlenDynamicPersistentTileSchedulerILi192ELi128ELi384ELi128ELb1ELb1ELb1ELb1ELb1ELb1EEEEEEEEEvNT_6ParamsE:
        .type           _ZN7cutlass13device_kernelIN5flash11enable_sm90INS1_16FlashAttnFwdSm90INS1_25CollectiveMainloopFwdSm90ILi2EN4cute5tupleIJNS5_1CILi1EEES8_S8_EEENS6_IJNS7_ILi192EEENS7_ILi128EEENS7_ILi96EEEEEELi96ENS_10bfloat16_tEfNS_4arch4Sm90ELb1ELb0ELb1ELb1ELb1ELb1ELb0ELb0ELb1ELb1ELb1ELb0EEENS1_21CollectiveEpilogueFwdINS6_IJSA_SC_SB_EEES9_SE_SG_Li384ELb1ELb1ELb1ELb0EEENS1_36VarlenDynamicPersistentTileSchedulerILi192ELi128ELi384ELi128ELb1ELb1ELb1ELb1ELb1ELb1EEEEEEEEEvNT_6ParamsE,@function
        .size           _ZN7cutlass13device_kernelIN5flash11enable_sm90INS1_16FlashAttnFwdSm90INS1_25CollectiveMainloopFwdSm90ILi2EN4cute5tupleIJNS5_1CILi1EEES8_S8_EEENS6_IJNS7_ILi192EEENS7_ILi128EEENS7_ILi96EEEEEELi96ENS_10bfloat16_tEfNS_4arch4Sm90ELb1ELb0ELb1ELb1ELb1ELb1ELb0ELb0ELb1ELb1ELb1ELb0EEENS1_21CollectiveEpilogueFwdINS6_IJSA_SC_SB_EEES9_SE_SG_Li384ELb1ELb1ELb1ELb0EEENS1_36VarlenDynamicPersistentTileSchedulerILi192ELi128ELi384ELi128ELb1ELb1ELb1ELb1ELb1ELb1EEEEEEEEEvNT_6ParamsE,(.L_x_15991 - _ZN7cutlass13device_kernelIN5flash11enable_sm90INS1_16FlashAttnFwdSm90INS1_25CollectiveMainloopFwdSm90ILi2EN4cute5tupleIJNS5_1CILi1EEES8_S8_EEENS6_IJNS7_ILi192EEENS7_ILi128EEENS7_ILi96EEEEEELi96ENS_10bfloat16_tEfNS_4arch4Sm90ELb1ELb0ELb1ELb1ELb1ELb1ELb0ELb0ELb1ELb1ELb1ELb0EEENS1_21CollectiveEpilogueFwdINS6_IJSA_SC_SB_EEES9_SE_SG_Li384ELb1ELb1ELb1ELb0EEENS1_36VarlenDynamicPersistentTileSchedulerILi192ELi128ELi384ELi128ELb1ELb1ELb1ELb1ELb1ELb1EEEEEEEEEvNT_6ParamsE)
        .other          _ZN7cutlass13device_kernelIN5flash11enable_sm90INS1_16FlashAttnFwdSm90INS1_25CollectiveMainloopFwdSm90ILi2EN4cute5tupleIJNS5_1CILi1EEES8_S8_EEENS6_IJNS7_ILi192EEENS7_ILi128EEENS7_ILi96EEEEEELi96ENS_10bfloat16_tEfNS_4arch4Sm90ELb1ELb0ELb1ELb1ELb1ELb1ELb0ELb0ELb1ELb1ELb1ELb0EEENS1_21CollectiveEpilogueFwdINS6_IJSA_SC_SB_EEES9_SE_SG_Li384ELb1ELb1ELb1ELb0EEENS1_36VarlenDynamicPersistentTileSchedulerILi192ELi128ELi384ELi128ELb1ELb1ELb1ELb1ELb1ELb1EEEEEEEEEvNT_6ParamsE,@"STO_CUDA_ENTRY STV_DEFAULT"
_ZN7cutlass13device_kernelIN5flash11enable_sm90INS1_16FlashAttnFwdSm90INS1_25CollectiveMainloopFwdSm90ILi2EN4cute5tupleIJNS5_1CILi1EEES8_S8_EEENS6_IJNS7_ILi192EEENS7_ILi128EEENS7_ILi96EEEEEELi96ENS_10bfloat16_tEfNS_4arch4Sm90ELb1ELb0ELb1ELb1ELb1ELb1ELb0ELb0ELb1ELb1ELb1ELb0EEENS1_21CollectiveEpilogueFwdINS6_IJSA_SC_SB_EEES9_SE_SG_Li384ELb1ELb1ELb1ELb0EEENS1_36VarlenDynamicPersistentTileSchedulerILi192ELi128ELi384ELi128ELb1ELb1ELb1ELb1ELb1ELb1EEEEEEEEEvNT_6ParamsE:
        /* <DEDUP_REMOVED lines=18> */
.L_x_12326:
[----:B------:R-:W-:Y:S05]  /*0120*/  BSYNC B0 ;  /* 0x0000000000007941 */ /* 0x000fea0003800000 */
.L_x_12325:
        /* <DEDUP_REMOVED lines=41> */
.L_x_12327:
        /* <DEDUP_REMOVED lines=22> */
.L_x_12328:
        /* <DEDUP_REMOVED lines=18> */
.L_x_12329:
        /* <DEDUP_REMOVED lines=22> */
.L_x_12330:
        /* <DEDUP_REMOVED lines=22> */
.L_x_12331:
        /* <DEDUP_REMOVED lines=8> */
.L_x_12334:
        /* <DEDUP_REMOVED lines=35> */
[--C-:B------:R-:W-:Y:S02]  /*0bb0*/  SHF.R.S32.HI R8, RZ, 0x2, R4.reuse ;  /* 0x00000002ff087819 */ /* 0x100fe40000011404 */
[----:B------:R-:W-:Y:S02]  /*0bc0*/  SHF.R.S32.HI R13, RZ, 0x1f, R4 ;  /* 0x0000001fff0d7819 */ /* 0x000fe40000011404 */
[----:B------:R-:W-:Y:S02]  /*0bd0*/  LOP3.LUT R15, R4, 0xfffffffc, RZ, 0xc0, !PT ;  /* 0xfffffffc040f7812 */ /* 0x000fe400078ec0ff */
[----:B------:R-:W-:Y:S02]  /*0be0*/  SHF.R.S32.HI R4, RZ, 0x7, R3 ;  /* 0x00000007ff047819 */ /* 0x000fe40000011403 */
[----:B------:R-:W-:Y:S01]  /*0bf0*/  LOP3.LUT R11, R9, 0xfffffffe, RZ, 0xc0, !PT ;  /* 0xfffffffe090b7812 */ /* 0x000fe200078ec0ff */
[----:B------:R-:W-:Y:S01]  /*0c00*/  IMAD.IADD R15, R0, 0x1, -R15 ;  /* 0x00000001000f7824 */ /* 0x000fe200078e0a0f */
[----:B------:R-:W-:Y:S01]  /*0c10*/  SHF.R.S32.HI R156, RZ, 0x1, R9 ;  /* 0x00000001ff9c7819 */ /* 0x000fe20000011409 */
[----:B------:R-:W-:Y:S01]  /*0c20*/  IMAD.HI R10, R4, 0x55555556, RZ ;  /* 0x55555556040a7827 */ /* 0x000fe200078e02ff */
[----:B------:R-:W-:-:S02]  /*0c30*/  LOP3.LUT R17, R3, 0xffffff80, RZ, 0xc0, !PT ;  /* 0xffffff8003117812 */ /* 0x000fc400078ec0ff */
[----:B------:R-:W-:Y:S01]  /*0c40*/  LEA.HI R13, R13, R8, RZ, 0x2 ;  /* 0x000000080d0d7211 */ /* 0x000fe200078f10ff */
[C---:B------:R-:W-:Y:S01]  /*0c50*/  IMAD.IADD R16, R0.reuse, 0x1, -R11 ;  /* 0x0000000100107824 */ /* 0x040fe200078e0a0b */
[----:B------:R-:W-:Y:S01]  /*0c60*/  LOP3.LUT R3, R5, 0xfffffff0, RZ, 0xc0, !PT ;  /* 0xfffffff005037812 */ /* 0x000fe200078ec0ff */
[----:B------:R-:W-:Y:S01]  /*0c70*/  IMAD.IADD R21, R0, 0x1, -R17 ;  /* 0x0000000100157824 */ /* 0x000fe200078e0a11 */
[----:B------:R-:W-:Y:S01]  /*0c80*/  LEA.HI R9, R9, R156, RZ, 0x1 ;  /* 0x0000009c09097211 */ /* 0x000fe200078f08ff */
[----:B------:R-:W-:Y:S01]  /*0c90*/  IMAD.SHL.U32 R24, R16, 0x4, RZ ;  /* 0x0000000410187824 */ /* 0x000fe200078e00ff */
[----:B------:R-:W-:Y:S01]  /*0ca0*/  SHF.R.S32.HI R6, RZ, 0x4, R5 ;  /* 0x00000004ff067819 */ /* 0x000fe20000011405 */
[----:B------:R-:W-:Y:S01]  /*0cb0*/  IMAD.IADD R3, R0, 0x1, -R3 ;  /* 0x0000000100037824 */ /* 0x000fe200078e0a03 */
[----:B------:R-:W-:Y:S01]  /*0cc0*/  LOP3.LUT R13, R13, 0xfffffffc, RZ, 0xc0, !PT ;  /* 0xfffffffc0d0d7812 */ /* 0x000fe200078ec0ff */
[----:B------:R-:W-:Y:S01]  /*0cd0*/  VIADD R12, R24, 0x10 ;  /* 0x00000010180c7836 */ /* 0x000fe20000000000 */
[----:B------:R-:W-:Y:S01]  /*0ce0*/  LEA.HI R11, R10, R10, RZ, 0x1 ;  /* 0x0000000a0a0b7211 */ /* 0x000fe200078f08ff */
[----:B------:R0:W-:Y:S01]  /*0cf0*/  STL [R1+0xdc], R16 ;  /* 0x0000dc1001007387 */ /* 0x0001e20000100800 */
[----:B------:R-:W-:Y:S01]  /*0d00*/  LEA.HI R5, R5, R6, RZ, 0x1 ;  /* 0x0000000605057211 */ /* 0x000fe200078f08ff */
[----:B------:R-:W-:Y:S01]  /*0d10*/  IMAD.IADD R13, R8, 0x1, -R13 ;  /* 0x00000001080d7824 */ /* 0x000fe200078e0a0d */
[----:B------:R-:W-:Y:S01]  /*0d20*/  LOP3.LUT R9, R9, 0x7fffffe, RZ, 0xc0, !PT ;  /* 0x07fffffe09097812 */ /* 0x000fe200078ec0ff */
[----:B------:R-:W-:Y:S01]  /*0d30*/  IMAD R11, R11, -0x3, R4 ;  /* 0xfffffffd0b0b7824 */ /* 0x000fe200078e0204 */
[----:B------:R-:W-:Y:S01]  /*0d40*/  SHF.R.S32.HI R8, RZ, 0x1f, R21 ;  /* 0x0000001fff087819 */ /* 0x000fe20000011415 */
[----:B------:R-:W-:Y:S01]  /*0d50*/  STL [R1+0xe0], R21 ;  /* 0x0000e01501007387 */ /* 0x000fe20000100800 */
[----:B------:R-:W-:Y:S01]  /*0d60*/  LEA.HI R4, R15, R15, RZ, 0x1 ;  /* 0x0000000f0f047211 */ /* 0x000fe200078f08ff */
[----:B------:R-:W-:Y:S01]  /*0d70*/  IMAD.IADD R9, R156, 0x1, -R9 ;  /* 0x000000019c097824 */ /* 0x000fe200078e0a09 */
[----:B------:R-:W-:Y:S01]  /*0d80*/  LOP3.LUT R5, R5, 0x1ffffffe, RZ, 0xc0, !PT ;  /* 0x1ffffffe05057812 */ /* 0x000fe200078ec0ff */
[----:B------:R-:W-:Y:S01]  /*0d90*/  STL [R1+0x38], R24 ;  /* 0x0000381801007387 */ /* 0x000fe20000100800 */
[----:B------:R-:W-:Y:S01]  /*0da0*/  SHF.R.S32.HI R0, RZ, 0x1f, R3 ;  /* 0x0000001fff007819 */ /* 0x000fe20000011403 */
[----:B------:R-:W-:Y:S01]  /*0db0*/  IMAD R20, R6, 0x8, R9 ;  /* 0x0000000806147824 */ /* 0x000fe200078e0209 */
[----:B------:R-:W-:Y:S01]  /*0dc0*/  LEA.HI R10, R8, R21, RZ, 0x2 ;  /* 0x00000015080a7211 */ /* 0x000fe200078f10ff */
[----:B------:R-:W-:Y:S01]  /*0dd0*/  IMAD.IADD R5, R6, 0x1, -R5 ;  /* 0x0000000106057824 */ /* 0x000fe200078e0a05 */
[----:B------:R-:W-:Y:S01]  /*0de0*/  LOP3.LUT R4, R4, 0x1ffffffe, RZ, 0xc0, !PT ;  /* 0x1ffffffe04047812 */ /* 0x000fe200078ec0ff */
[----:B------:R1:W-:Y:S01]  /*0df0*/  STL [R1+0x6c], R12 ;  /* 0x00006c0c01007387 */ /* 0x0003e20000100800 */
[----:B------:R-:W-:Y:S01]  /*0e00*/  LEA.HI R0, R0, R3, RZ, 0x3 ;  /* 0x0000000300007211 */ /* 0x000fe200078f18ff */
[----:B------:R-:W-:Y:S01]  /*0e10*/  VIADD R18, R24, 0x20 ;  /* 0x0000002018127836 */ /* 0x000fe20000000000 */
[----:B------:R-:W-:Y:S01]  /*0e20*/  SHF.R.S32.HI R6, RZ, 0x2, R10 ;  /* 0x00000002ff067819 */ /* 0x000fe2000001140a */
[----:B------:R-:W-:Y:S01]  /*0e30*/  IMAD.IADD R15, R15, 0x1, -R4 ;  /* 0x000000010f0f7824 */ /* 0x000fe200078e0a04 */
[----:B------:R-:W-:Y:S01]  /*0e40*/  SHF.R.S32.HI R9, RZ, 0x1f, R10 ;  /* 0x0000001fff097819 */ /* 0x000fe2000001140a */
[----:B0-----:R-:W-:Y:S01]  /*0e50*/  IMAD.SHL.U32 R16, R16, 0x8, RZ ;  /* 0x0000000810107824 */ /* 0x001fe200078e00ff */
[----:B------:R-:W-:Y:S01]  /*0e60*/  LOP3.LUT R4, R0, 0xfffffff8, RZ, 0xc0, !PT ;  /* 0xfffffff800047812 */ /* 0x000fe200078ec0ff */
[----:B------:R0:W-:Y:S01]  /*0e70*/  STL [R1+0x68], R18 ;  /* 0x0000681201007387 */ /* 0x0001e20000100800 */
[----:B------:R-:W-:Y:S01]  /*0e80*/  LEA.HI R9, R9, R6, RZ, 0x3 ;  /* 0x0000000609097211 */ /* 0x000fe200078f18ff */
[----:B-1----:R-:W-:Y:S01]  /*0e90*/  IMAD.IADD R12, R24, 0x1, R12 ;  /* 0x00000001180c7824 */ /* 0x002fe200078e020c */
[----:B------:R-:W-:Y:S01]  /*0ea0*/  SHF.R.S32.HI R7, RZ, 0x5, R7 ;  /* 0x00000005ff077819 */ /* 0x000fe20000011407 */
[----:B------:R-:W-:Y:S01]  /*0eb0*/  IMAD.IADD R4, R3, 0x1, -R4 ;  /* 0x0000000103047824 */ /* 0x000fe200078e0a04 */
[----:B------:R-:W-:Y:S01]  /*0ec0*/  LOP3.LUT R9, R9, 0xfffffff8, RZ, 0xc0, !PT ;  /* 0xfffffff809097812 */ /* 0x000fe200078ec0ff */
[C---:B------:R-:W-:Y:S01]  /*0ed0*/  VIADD R136, R16.reuse, 0x30 ;  /* 0x0000003010887836 */ /* 0x040fe20000000000 */
[----:B------:R-:W-:Y:S01]  /*0ee0*/  SHF.R.S32.HI R17, RZ, 0x1f, R12 ;  /* 0x0000001fff117819 */ /* 0x000fe2000001140c */
[----:B------:R-:W-:Y:S01]  /*0ef0*/  VIADD R23, R16, 0x40 ;  /* 0x0000004010177836 */ /* 0x000fe20000000000 */
[----:B------:R-:W-:Y:S01]  /*0f00*/  LEA.HI R8, R8, R21, RZ, 0x5 ;  /* 0x0000001508087211 */ /* 0x000fe200078f28ff */
[----:B------:R-:W-:Y:S01]  /*0f10*/  IMAD.IADD R9, R6, 0x1, -R9 ;  /* 0x0000000106097824 */ /* 0x000fe200078e0a09 */
[----:B------:R-:W-:Y:S01]  /*0f20*/  LEA.HI R14, R17, R12, RZ, 0x3 ;  /* 0x0000000c110e7211 */ /* 0x000fe200078f18ff */
[----:B------:R-:W-:Y:S01]  /*0f30*/  IMAD R17, R7, 0x10, R3 ;  /* 0x0000001007117824 */ /* 0x000fe200078e0203 */
[----:B------:R-:W-:Y:S01]  /*0f40*/  SHF.R.S32.HI R8, RZ, 0x5, R8 ;  /* 0x00000005ff087819 */ /* 0x000fe20000011408 */
[C---:B------:R-:W-:Y:S01]  /*0f50*/  IMAD.SHL.U32 R3, R4.reuse, 0x40, RZ ;  /* 0x0000004004037824 */ /* 0x040fe200078e00ff */
[----:B------:R-:W-:Y:S01]  /*0f60*/  R2P PR, R4, 0x6 ;  /* 0x0000000604007804 */ /* 0x000fe20000000000 */
[----:B------:R-:W-:Y:S01]  /*0f70*/  IMAD.SHL.U32 R6, R0, 0x40, RZ ;  /* 0x0000004000067824 */ /* 0x000fe200078e00ff */
[----:B------:R-:W-:Y:S01]  /*0f80*/  LOP3.LUT R10, R10, 0x7ffffffc, RZ, 0xc0, !PT ;  /* 0x7ffffffc0a0a7812 */ /* 0x000fe200078ec0ff */
[----:B------:R-:W-:Y:S01]  /*0f90*/  IMAD.SHL.U32 R0, R5, 0x8, RZ ;  /* 0x0000000805007824 */ /* 0x000fe200078e00ff */
[----:B------:R-:W-:Y:S01]  /*0fa0*/  LOP3.LUT R3, R3, 0x1c0, RZ, 0xc0, !PT ;  /* 0x000001c003037812 */ /* 0x000fe200078ec0ff */
[----:B------:R-:W-:Y:S01]  /*0fb0*/  IMAD.IADD R12, R24, 0x1, R18 ;  /* 0x00000001180c7824 */ /* 0x000fe200078e0212 */
[----:B------:R-:W-:Y:S01]  /*0fc0*/  LOP3.LUT R6, R6, 0x7ffffe00, RZ, 0xc0, !PT ;  /* 0x7ffffe0006067812 */ /* 0x000fe200078ec0ff */
[--C-:B0-----:R-:W-:Y:S01]  /*0fd0*/  IMAD.U32 R18, R17, 0x20, R0.reuse ;  /* 0x0000002011127824 */ /* 0x101fe200078e0000 */
[----:B------:R-:W-:Y:S01]  /*0fe0*/  LOP3.LUT R0, R3, 0x8, R0, 0xf8, !PT ;  /* 0x0000000803007812 */ /* 0x000fe200078ef800 */
[----:B------:R-:W-:Y:S01]  /*0ff0*/  IMAD R8, R8, 0x10, R9 ;  /* 0x0000001008087824 */ /* 0x000fe200078e0209 */
[----:B------:R-:W-:Y:S01]  /*1000*/  SHF.R.U32.HI R3, RZ, 0x3, R3 ;  /* 0x00000003ff037819 */ /* 0x000fe20000011603 */
[----:B------:R-:W-:Y:S01]  /*1010*/  IMAD R6, R7, 0x400, R6 ;  /* 0x0000040007067824 */ /* 0x000fe200078e0206 */
[----:B------:R0:W-:Y:S01]  /*1020*/  STL [R1+0x110], R18 ;  /* 0x0001101201007387 */ /* 0x0001e20000100800 */
[----:B------:R-:W-:Y:S01]  /*1030*/  IMAD R11, R11, 0x40, R8 ;  /* 0x000000400b0b7824 */ /* 0x000fe200078e0208 */
[----:B------:R-:W-:Y:S01]  /*1040*/  LOP3.LUT R3, R0, R3, RZ, 0x3c, !PT ;  /* 0x0000000300037212 */ /* 0x000fe200078e3cff */
[C---:B------:R-:W-:Y:S01]  /*1050*/  VIADD R7, R24.reuse, 0x8 ;  /* 0x0000000818077836 */ /* 0x040fe20000000000 */
[----:B------:R-:W-:Y:S01]  /*1060*/  SHF.R.S32.HI R5, RZ, 0x1f, R12 ;  /* 0x0000001fff057819 */ /* 0x000fe2000001140c */
[C---:B------:R-:W-:Y:S01]  /*1070*/  VIADD R4, R24.reuse, 0x18 ;  /* 0x0000001818047836 */ /* 0x040fe20000000000 */
[----:B------:R-:W-:Y:S01]  /*1080*/  STL [R1+0x10c], R11 ;  /* 0x00010c0b01007387 */ /* 0x000fe20000100800 */
[----:B------:R-:W-:Y:S01]  /*1090*/  VIADD R0, R24, 0x28 ;  /* 0x0000002818007836 */ /* 0x000fe20000000000 */
[----:B------:R-:W-:Y:S01]  /*10a0*/  SHF.R.S32.HI R8, RZ, 0x3, R14 ;  /* 0x00000003ff087819 */ /* 0x000fe2000001140e */
[----:B------:R-:W-:Y:S01]  /*10b0*/  VIADD R137, R16, 0x50 ;  /* 0x0000005010897836 */ /* 0x000fe20000000000 */
[----:B------:R-:W-:Y:S01]  /*10c0*/  STL [R1+0x78], R7 ;  /* 0x0000780701007387 */ /* 0x000fe20000100800 */
[----:B------:R-:W-:Y:S01]  /*10d0*/  IMAD.SHL.U32 R13, R13, 0x40, RZ ;  /* 0x000000400d0d7824 */ /* 0x000fe200078e00ff */
[----:B------:R-:W-:Y:S01]  /*10e0*/  LEA.HI R5, R5, R12, RZ, 0x3 ;  /* 0x0000000c05057211 */ /* 0x000fe200078f18ff */
[----:B------:R-:W-:Y:S01]  /*10f0*/  IMAD.IADD R10, R21, 0x1, -R10 ;  /* 0x00000001150a7824 */ /* 0x000fe200078e0a0a */
[----:B------:R1:W-:Y:S01]  /*1100*/  STL [R1+0x74], R4 ;  /* 0x0000740401007387 */ /* 0x0003e20000100800 */
[----:B------:R-:W-:Y:S01]  /*1110*/  IMAD.SHL.U32 R21, R20, 0x20, RZ ;  /* 0x0000002014157824 */ /* 0x000fe200078e00ff */
[----:B0-----:R-:W-:Y:S01]  /*1120*/  CS2R R18, SRZ ;  /* 0x0000000000127805 */ /* 0x001fe2000001ff00 */
[----:B------:R-:W-:Y:S01]  /*1130*/  IMAD.SHL.U32 R24, R10, 0x2, RZ ;  /* 0x000000020a187824 */ /* 0x000fe200078e00ff */
[----:B------:R0:W-:Y:S01]  /*1140*/  STL [R1+0x7c], R0 ;  /* 0x00007c0001007387 */ /* 0x0001e20000100800 */
[----:B------:R-:W-:Y:S01]  /*1150*/  IMAD.IADD R3, R6, 0x1, R3 ;  /* 0x0000000106037824 */ /* 0x000fe200078e0203 */
[----:B------:R-:W-:Y:S01]  /*1160*/  SHF.R.S32.HI R17, RZ, 0x1f, R16 ;  /* 0x0000001fff117819 */ /* 0x000fe20000011410 */
[----:B------:R-:W-:-:S02]  /*1170*/  IMAD.MOV.U32 R6, RZ, RZ, 0x40 ;  /* 0x00000040ff067424 */ /* 0x000fc400078e00ff */
[C---:B------:R-:W-:Y:S01]  /*1180*/  VIADD R20, R24.reuse, 0x8 ;  /* 0x0000000818147836 */ /* 0x040fe20000000000 */
[----:B-1----:R-:W-:Y:S01]  /*1190*/  SHF.R.S32.HI R4, RZ, 0x1f, R136 ;  /* 0x0000001fff047819 */ /* 0x002fe20000011488 */
[C---:B------:R-:W-:Y:S02]  /*11a0*/  VIADD R14, R24.reuse, 0x10 ;  /* 0x00000010180e7836 */ /* 0x040fe40000000000 */
[C---:B------:R-:W-:Y:S01]  /*11b0*/  VIADD R12, R24.reuse, 0x20 ;  /* 0x00000020180c7836 */ /* 0x040fe20000000000 */
[----:B0-----:R-:W-:Y:S01]  /*11c0*/  SHF.R.S32.HI R0, RZ, 0x1f, R23 ;  /* 0x0000001fff007819 */ /* 0x001fe20000011417 */
[----:B------:R0:W-:Y:S01]  /*11d0*/  STL [R1+0x5c], R4 ;  /* 0x00005c0401007387 */ /* 0x0001e20000100800 */
[C---:B------:R-:W-:Y:S02]  /*11e0*/  VIADD R10, R24.reuse, 0x28 ;  /* 0x00000028180a7836 */ /* 0x040fe40000000000 */
[----:B------:R-:W-:Y:S01]  /*11f0*/  VIADD R9, R24, 0x30 ;  /* 0x0000003018097836 */ /* 0x000fe20000000000 */
[----:B------:R1:W-:Y:S01]  /*1200*/  STL [R1+0x58], R0 ;  /* 0x0000580001007387 */ /* 0x0003e20000100800 */
[----:B------:R-:W-:Y:S01]  /*1210*/  IMAD R157, R3, 0x2, R2 ;  /* 0x00000002039d7824 */ /* 0x000fe200078e0202 */
[----:B------:R-:W-:-:S02]  /*1220*/  SHF.R.S32.HI R3, RZ, 0x1f, R10 ;  /* 0x0000001fff037819 */ /* 0x000fc4000001140a */
[----:B0-----:R-:W-:Y:S01]  /*1230*/  LOP3.LUT R4, R13, 0xc0, RZ, 0xc0, !PT ;  /* 0x000000c00d047812 */ /* 0x001fe200078ec0ff */
[----:B------:R-:W-:Y:S01]  /*1240*/  VIADD R13, R24, 0x18 ;  /* 0x00000018180d7836 */ /* 0x000fe20000000000 */
[----:B-1----:R-:W-:Y:S02]  /*1250*/  SHF.R.S32.HI R0, RZ, 0x1f, R137 ;  /* 0x0000001fff007819 */ /* 0x002fe40000011489 */
[----:B------:R-:W-:-:S03]  /*1260*/  SHF.R.U32.HI R7, RZ, 0x3, R4 ;  /* 0x00000003ff077819 */ /* 0x000fc60000011604 */
[----:B------:R0:W-:Y:S04]  /*1270*/  STL [R1+0x54], R0 ;  /* 0x0000540001007387 */ /* 0x0001e80000100800 */
[----:B------:R1:W-:Y:S04]  /*1280*/  STL [R1+0x40], R4 ;  /* 0x0000400401007387 */ /* 0x0003e80000100800 */
[----:B------:R-:W-:Y:S01]  /*1290*/  STL [R1+0x48], R21 ;  /* 0x0000481501007387 */ /* 0x000fe20000100800 */
[----:B0-----:R-:W-:-:S03]  /*12a0*/  LOP3.LUT R0, R4, 0x8, R16, 0xf8, !PT ;  /* 0x0000000804007812 */ /* 0x001fc600078ef810 */
[----:B------:R-:W-:Y:S01]  /*12b0*/  STL [R1+0x90], R24 ;  /* 0x0000901801007387 */ /* 0x000fe20000100800 */
[----:B-1----:R-:W-:-:S03]  /*12c0*/  LOP3.LUT R4, R4, 0x18, R16, 0xf8, !PT ;  /* 0x0000001804047812 */ /* 0x002fc600078ef810 */
[----:B------:R0:W-:Y:S01]  /*12d0*/  STL [R1+0x44], R7 ;  /* 0x0000440701007387 */ /* 0x0001e20000100800 */
[-C--:B------:R-:W-:Y:S02]  /*12e0*/  LOP3.LUT R0, R0, R7.reuse, RZ, 0x3c, !PT ;  /* 0x0000000700007212 */ /* 0x080fe400078e3cff */
[----:B------:R-:W-:Y:S01]  /*12f0*/  LOP3.LUT R4, R4, R7, RZ, 0x3c, !PT ;  /* 0x0000000704047212 */ /* 0x000fe200078e3cff */
[----:B------:R1:W-:Y:S02]  /*1300*/  STL [R1+0x4c], R8 ;  /* 0x00004c0801007387 */ /* 0x0003e40000100800 */
[C---:B------:R-:W-:Y:S02]  /*1310*/  IMAD.IADD R0, R21.reuse, 0x1, R0 ;  /* 0x0000000115007824 */ /* 0x040fe400078e0200 */
[----:B------:R-:W-:Y:S02]  /*1320*/  IMAD.IADD R4, R21, 0x1, R4 ;  /* 0x0000000115047824 */ /* 0x000fe400078e0204 */
[----:B0-----:R-:W-:Y:S01]  /*1330*/  VIADD R7, R24, 0x40 ;  /* 0x0000004018077836 */ /* 0x001fe20000000000 */
[----:B-1----:R-:W-:-:S02]  /*1340*/  SHF.R.S32.HI R8, RZ, 0x3, R5 ;  /* 0x00000003ff087819 */ /* 0x002fc40000011405 */
[----:B------:R-:W-:Y:S01]  /*1350*/  SEL R5, R6, 0xffffffc0, !P2 ;  /* 0xffffffc006057807 */ /* 0x000fe20005000000 */
[C---:B------:R-:W-:Y:S02]  /*1360*/  VIADD R6, R24.reuse, 0x48 ;  /* 0x0000004818067836 */ /* 0x040fe40000000000 */
[----:B------:R0:W-:Y:S04]  /*1370*/  STL [R1+0x50], R8 ;  /* 0x0000500801007387 */ /* 0x0001e80000100800 */
[----:B------:R1:W-:Y:S04]  /*1380*/  STL [R1+0xd4], R20 ;  /* 0x0000d41401007387 */ /* 0x0003e80000100800 */
[----:B------:R-:W-:Y:S01]  /*1390*/  STL [R1+0xd0], R14 ;  /* 0x0000d00e01007387 */ /* 0x000fe20000100800 */
[----:B0-----:R-:W-:-:S03]  /*13a0*/  VIADD R8, R24, 0x38 ;  /* 0x0000003818087836 */ /* 0x001fc60000000000 */
[----:B------:R0:W-:Y:S01]  /*13b0*/  STL [R1+0xcc], R13 ;  /* 0x0000cc0d01007387 */ /* 0x0001e20000100800 */
[----:B------:R-:W-:Y:S01]  /*13c0*/  VIADD R24, R24, 0x50 ;  /* 0x0000005018187836 */ /* 0x000fe20000000000 */
[----:B-1----:R-:W-:Y:S02]  /*13d0*/  SHF.R.S32.HI R20, RZ, 0x1f, R20 ;  /* 0x0000001fff147819 */ /* 0x002fe40000011414 */
[----:B------:R-:W-:Y:S04]  /*13e0*/  STL [R1+0xc8], R12 ;  /* 0x0000c80c01007387 */ /* 0x000fe80000100800 */
[----:B------:R-:W-:Y:S01]  /*13f0*/  STL [R1+0xc4], R10 ;  /* 0x0000c40a01007387 */ /* 0x000fe20000100800 */
[----:B0-----:R-:W-:-:S03]  /*1400*/  SHF.R.S32.HI R13, RZ, 0x1f, R13 ;  /* 0x0000001fff0d7819 */ /* 0x001fc6000001140d */
[----:B------:R0:W-:Y:S04]  /*1410*/  STL [R1+0xc0], R9 ;  /* 0x0000c00901007387 */ /* 0x0001e80000100800 */
[----:B------:R-:W-:Y:S04]  /*1420*/  STL [R1+0xbc], R8 ;  /* 0x0000bc0801007387 */ /* 0x000fe80000100800 */
[----:B------:R-:W-:Y:S01]  /*1430*/  STL [R1+0xac], R24 ;  /* 0x0000ac1801007387 */ /* 0x000fe20000100800 */
[----:B0-----:R-:W-:-:S03]  /*1440*/  SHF.R.S32.HI R9, RZ, 0x1f, R9 ;  /* 0x0000001fff097819 */ /* 0x001fc60000011409 */
[----:B------:R-:W-:Y:S04]  /*1450*/  STL [R1+0xb8], R7 ;  /* 0x0000b80701007387 */ /* 0x000fe80000100800 */
[----:B------:R0:W-:Y:S04]  /*1460*/  STL [R1+0x94], R0 ;  /* 0x0000940001007387 */ /* 0x0001e80000100800 */
[----:B------:R-:W-:Y:S04]  /*1470*/  STL [R1+0xb4], R6 ;  /* 0x0000b40601007387 */ /* 0x000fe80000100800 */
[----:B------:R-:W-:Y:S01]  /*1480*/  STL [R1+0x104], R20 ;  /* 0x0001041401007387 */ /* 0x000fe20000100800 */
[----:B0-----:R-:W-:-:S05]  /*1490*/  SHF.R.S32.HI R0, RZ, 0x1f, R14 ;  /* 0x0000001fff007819 */ /* 0x001fca000001140e */
[----:B------:R0:W-:Y:S04]  /*14a0*/  STL [R1+0x100], R0 ;  /* 0x0001000001007387 */ /* 0x0001e80000100800 */
[----:B------:R-:W-:Y:S01]  /*14b0*/  STL [R1+0xfc], R13 ;  /* 0x0000fc0d01007387 */ /* 0x000fe20000100800 */
[----:B0-----:R-:W-:-:S05]  /*14c0*/  SHF.R.S32.HI R0, RZ, 0x1f, R12 ;  /* 0x0000001fff007819 */ /* 0x001fca000001140c */
[----:B------:R0:W-:Y:S04]  /*14d0*/  STL [R1+0xf8], R0 ;  /* 0x0000f80001007387 */ /* 0x0001e80000100800 */
[----:B------:R1:W-:Y:S04]  /*14e0*/  STL [R1+0xf4], R3 ;  /* 0x0000f40301007387 */ /* 0x0003e80000100800 */
[----:B------:R2:W-:Y:S01]  /*14f0*/  STL [R1+0xf0], R9 ;  /* 0x0000f00901007387 */ /* 0x0005e20000100800 */
[C---:B0-----:R-:W-:Y:S02]  /*1500*/  VIADD R0, R157.reuse, 0x21800 ;  /* 0x000218009d007836 */ /* 0x041fe40000000000 */
[----:B-1----:R-:W-:-:S02]  /*1510*/  VIADD R3, R157, 0x21820 ;  /* 0x000218209d037836 */ /* 0x002fc40000000000 */
[C---:B------:R-:W-:Y:S01]  /*1520*/  @P1 VIADD R3, R0.reuse, 0xffffffe0 ;  /* 0xffffffe000031836 */ /* 0x040fe20000000000 */
[----:B--2---:R-:W-:Y:S01]  /*1530*/  SHF.R.S32.HI R9, RZ, 0x1f, R8 ;  /* 0x0000001fff097819 */ /* 0x004fe20000011408 */
[----:B------:R-:W-:Y:S01]  /*1540*/  IMAD.IADD R0, R0, 0x1, R5 ;  /* 0x0000000100007824 */ /* 0x000fe200078e0205 */
[----:B------:R-:W-:Y:S02]  /*1550*/  SHF.R.S32.HI R8, RZ, 0x1f, R7 ;  /* 0x0000001fff087819 */ /* 0x000fe40000011407 */
[----:B------:R-:W-:Y:S01]  /*1560*/  SHF.R.S32.HI R7, RZ, 0x1f, R6 ;  /* 0x0000001fff077819 */ /* 0x000fe20000011406 */
[----:B------:R-:W-:Y:S01]  /*1570*/  STL [R1+0xec], R9 ;  /* 0x0000ec0901007387 */ /* 0x000fe20000100800 */
[----:B------:R-:W-:Y:S01]  /*1580*/  LEA R6, R4, UR42, 0x1 ;  /* 0x0000002a04067c11 */ /* 0x000fe2000f8e08ff */
[----:B------:R-:W-:Y:S02]  /*1590*/  IMAD R4, R15, 0x8, R11 ;  /* 0x000000080f047824 */ /* 0x000fe400078e020b */
[----:B------:R-:W-:Y:S04]  /*15a0*/  STL [R1+0xe8], R8 ;  /* 0x0000e80801007387 */ /* 0x000fe80000100800 */
        /* <DEDUP_REMOVED lines=9> */
.L_x_12501:
[----:B0-2---:R-:W0:Y:S02]  /*1640*/  LDC.64 R4, c[0x0][0xc88] ;  /* 0x00032200ff047b82 */ /* 0x005e240000000a00 */
        /* <DEDUP_REMOVED lines=12> */
[----:B--2---:R-:W-:Y:S01]  /*1710*/  SHF.R.S32.HI R0, RZ, 0x1f, R30 ;  /* 0x0000001fff007819 */ /* 0x004fe2000001141e */
[----:B----4-:R-:W-:-:S08]  /*1720*/  IMAD.SHL.U32 R27, R30, 0x4, RZ ;  /* 0x000000041e1b7824 */ /* 0x010fd000078e00ff */
[C---:B------:R-:W-:Y:S01]  /*1730*/  @P1 LEA R6, P2, R30.reuse, UR4, 0x2 ;  /* 0x000000041e061c11 */ /* 0x040fe2000f8410ff */
[----:B------:R0:W-:Y:S01]  /*1740*/  STL [R1+0xa0], R30 ;  /* 0x0000a01e01007387 */ /* 0x0001e20000100800 */
[C-C-:B------:R-:W-:Y:S02]  /*1750*/  SHF.L.U64.HI R31, R30.reuse, 0x2, R0.reuse ;  /* 0x000000021e1f7819 */ /* 0x140fe40000010200 */
[----:B------:R-:W-:Y:S01]  /*1760*/  @P1 LEA.HI.X R7, R30, UR5, R0, 0x2, P2 ;  /* 0x000000051e071c11 */ /* 0x000fe200090f1400 */
[----:B------:R-:W-:Y:S01]  /*1770*/  ULDC UR4, c[0x0][0x288] ;  /* 0x0000a20000047ab9 */ /* 0x000fe20000000800 */
[----:B------:R-:W-:Y:S01]  /*1780*/  ISETP.NE.U32.AND P2, PT, RZ, UR8, PT ;  /* 0x00000008ff007c0c */ /* 0x000fe2000bf45070 */
[----:B------:R0:W-:Y:S01]  /*1790*/  STL [R1+0xd8], R0 ;  /* 0x0000d80001007387 */ /* 0x0001e20000100800 */
[----:B------:R-:W-:Y:S02]  /*17a0*/  IADD3 R4, P3, R27, UR6, RZ ;  /* 0x000000061b047c10 */ /* 0x000fe4000ff7e0ff */
[----:B------:R-:W-:Y:S01]  /*17b0*/  ISETP.NE.AND.EX P2, PT, RZ, UR9, PT, P2 ;  /* 0x00000009ff007c0c */ /* 0x000fe2000bf45320 */
[----:B------:R0:W5:Y:S01]  /*17c0*/  @P1 LDG.E R11, desc[UR38][R6.64] ;  /* 0x00000026060b1981 */ /* 0x000162000c1e1900 */
[----:B------:R-:W-:Y:S01]  /*17d0*/  IMAD.U32 R147, RZ, RZ, UR4 ;  /* 0x00000004ff937e24 */ /* 0x000fe2000f8e00ff */
[----:B------:R-:W-:Y:S01]  /*17e0*/  IADD3.X R5, R31, UR7, RZ, P3, !PT ;  /* 0x000000071f057c10 */ /* 0x000fe20009ffe4ff */
[----:B------:R-:W-:Y:S01]  /*17f0*/  ULDC.64 UR4, c[0x0][0x418] ;  /* 0x0001060000047ab9 */ /* 0x000fe20000000a00 */
[----:B------:R0:W-:Y:S04]  /*1800*/  STL [R1+0xa4], R27 ;  /* 0x0000a41b01007387 */ /* 0x0001e80000100800 */
[----:B------:R0:W5:Y:S04]  /*1810*/  @P0 LDG.E R77, desc[UR38][R4.64] ;  /* 0x00000026044d0981 */ /* 0x000168000c1e1900 */
[----:B------:R-:W-:Y:S01]  /*1820*/  @P2 IADD3 R8, P1, R27, UR8, RZ ;  /* 0x000000081b082c10 */ /* 0x000fe2000ff3e0ff */
[----:B------:R-:W-:Y:S01]  /*1830*/  UISETP.NE.U32.AND UP0, UPT, UR4, URZ, UPT ;  /* 0x0000003f0400728c */ /* 0x000fe2000bf05070 */
[----:B------:R0:W-:Y:S02]  /*1840*/  STL [R1+0xa8], R31 ;  /* 0x0000a81f01007387 */ /* 0x0001e40000100800 */
[----:B------:R-:W-:Y:S01]  /*1850*/  @P2 IADD3.X R9, R31, UR9, RZ, P1, !PT ;  /* 0x000000091f092c10 */ /* 0x000fe20008ffe4ff */
[----:B------:R-:W-:-:S04]  /*1860*/  ULDC UR4, c[0x0][0x424] ;  /* 0x0001090000047ab9 */ /* 0x000fc80000000800 */
        /* <DEDUP_REMOVED lines=18> */
.L_x_12336:
        /* <DEDUP_REMOVED lines=13> */
.L_x_12337:
[----:B------:R-:W-:Y:S05]  /*1a60*/  @!P0 BRA `(.L_x_12338) ;  /* 0x00000000000c8947 */ /* 0x000fea0003800000 */
[----:B------:R-:W2:Y:S04]  /*1a70*/  LDG.E R3, desc[UR38][R4.64] ;  /* 0x0000002604037981 */ /* 0x000ea8000c1e1900 */
[----:B------:R-:W2:Y:S02]  /*1a80*/  LDG.E R28, desc[UR38][R4.64+0x4] ;  /* 0x00000426041c7981 */ /* 0x000ea4000c1e1900 */
[----:B--2---:R-:W-:-:S07]  /*1a90*/  IMAD.IADD R28, R28, 0x1, -R3 ;  /* 0x000000011c1c7824 */ /* 0x004fce00078e0a03 */
.L_x_12338:
[----:B------:R-:W-:Y:S01]  /*1aa0*/  ULDC.64 UR4, c[0x0][0xa10] ;  /* 0x0002840000047ab9 */ /* 0x000fe20000000a00 */
[----:B------:R-:W1:Y:S01]  /*1ab0*/  LDC R8, c[0x0][0x448] ;  /* 0x00011200ff087b82 */ /* 0x000e620000000800 */
[----:B------:R-:W-:-:S04]  /*1ac0*/  ISETP.NE.U32.AND P0, PT, RZ, UR4, PT ;  /* 0x00000004ff007c0c */ /* 0x000fc8000bf05070 */
[----:B------:R-:W-:Y:S01]  /*1ad0*/  ISETP.NE.AND.EX P0, PT, RZ, UR5, PT, P0 ;  /* 0x00000005ff007c0c */ /* 0x000fe2000bf05300 */
[----:B------:R-:W-:-:S12]  /*1ae0*/  ULDC.64 UR4, c[0x0][0xa30] ;  /* 0x00028c0000047ab9 */ /* 0x000fd80000000a00 */
[----:B------:R-:W2:Y:S02]  /*1af0*/  @P0 LDC.64 R4, c[0x0][0xa10] ;  /* 0x00028400ff040b82 */ /* 0x000ea40000000a00 */
[----:B--2---:R-:W-:-:S05]  /*1b00*/  @P0 IMAD.WIDE R4, R30, 0x4, R4 ;  /* 0x000000041e040825 */ /* 0x004fca00078e0204 */
        /* <DEDUP_REMOVED lines=9> */
[----:B------:R-:W-:Y:S01]  /*1ba0*/  IMAD R12, R97, 0xc0, RZ ;  /* 0x000000c0610c7824 */ /* 0x000fe200078e02ff */
[----:B------:R-:W-:Y:S01]  /*1bb0*/  LOP3.LUT R13, R10, 0xff, RZ, 0xc0, !PT ;  /* 0x000000ff0a0d7812 */ /* 0x000fe200078ec0ff */
[----:B------:R-:W-:Y:S01]  /*1bc0*/  IMAD.IADD R11, R28, 0x1, -R11 ;  /* 0x000000011c0b7824 */ /* 0x000fe200078e0a0b */
[----:B------:R-:W-:Y:S01]  /*1bd0*/  BSSY B0, `(.L_x_12339) ;  /* 0x0000036000007945 */ /* 0x000fe20003800000 */
[----:B---3--:R-:W-:Y:S01]  /*1be0*/  VIADD R4, R12, 0xbf ;  /* 0x000000bf0c047836 */ /* 0x008fe20000000000 */
[----:B------:R1:W-:Y:S01]  /*1bf0*/  STL [R1+0x88], R12 ;  /* 0x0000880c01007387 */ /* 0x0003e20000100800 */
[----:B----4-:R-:W-:-:S03]  /*1c00*/  SHF.R.U32.HI R6, RZ, 0x10, R10 ;  /* 0x00000010ff067819 */ /* 0x010fc6000001160a */
[----:B------:R1:W-:Y:S03]  /*1c10*/  STL [R1+0xb0], R13 ;  /* 0x0000b00d01007387 */ /* 0x0003e60000100800 */
[----:B------:R-:W3:Y:S01]  /*1c20*/  @P1 LDC R9, c[0x0][0x44c] ;  /* 0x00011300ff091b82 */ /* 0x000ee20000000800 */
[----:B------:R1:W-:Y:S07]  /*1c30*/  STL [R1+0x9c], R6 ;  /* 0x00009c0601007387 */ /* 0x0003ee0000100800 */
[----:B------:R-:W4:Y:S01]  /*1c40*/  @P1 LDC R5, c[0x0][0x450] ;  /* 0x00011400ff051b82 */ /* 0x000f220000000800 */
[----:B--2---:R-:W-:-:S02]  /*1c50*/  @P0 IMAD.IADD R24, R3, 0x1, -R0 ;  /* 0x0000000103180824 */ /* 0x004fc400078e0a00 */
[----:B---3--:R-:W-:-:S04]  /*1c60*/  @P1 IMAD.HI.U32 R0, R4, R9, RZ ;  /* 0x0000000904001227 */ /* 0x008fc800078e00ff */
[----:B------:R-:W-:Y:S01]  /*1c70*/  IMAD.IADD R148, R11, 0x1, R24 ;  /* 0x000000010b947824 */ /* 0x000fe200078e0218 */
[----:B----4-:R-:W-:-:S03]  /*1c80*/  @P1 SHF.R.U32.HI R4, RZ, R5, R0 ;  /* 0x00000005ff041219 */ /* 0x010fc60000011600 */
[C---:B------:R-:W-:Y:S01]  /*1c90*/  VIADD R0, R148.reuse, 0x7f ;  /* 0x0000007f94007836 */ /* 0x040fe20000000000 */
[----:B------:R-:W-:-:S04]  /*1ca0*/  IADD3 R100, R148, 0x80, -R147 ;  /* 0x0000008094647810 */ /* 0x000fc80007ffe893 */
[----:B------:R-:W-:Y:S01]  /*1cb0*/  SHF.R.S32.HI R3, RZ, 0x1f, R0 ;  /* 0x0000001fff037819 */ /* 0x000fe20000011400 */
[----:B------:R-:W-:-:S03]  /*1cc0*/  IMAD.IADD R4, R100, 0x1, R4 ;  /* 0x0000000164047824 */ /* 0x000fc600078e0204 */
[----:B------:R-:W-:Y:S02]  /*1cd0*/  LEA.HI R3, R3, R0, RZ, 0x7 ;  /* 0x0000000003037211 */ /* 0x000fe400078f38ff */
[----:B------:R-:W-:Y:S02]  /*1ce0*/  SHF.R.S32.HI R5, RZ, 0x1f, R4 ;  /* 0x0000001fff057819 */ /* 0x000fe40000011404 */
[----:B------:R-:W-:Y:S02]  /*1cf0*/  SHF.R.S32.HI R101, RZ, 0x7, R3 ;  /* 0x00000007ff657819 */ /* 0x000fe40000011403 */
[----:B------:R-:W-:-:S04]  /*1d00*/  LEA.HI R5, R5, R4, RZ, 0x7 ;  /* 0x0000000405057211 */ /* 0x000fc800078f38ff */
[----:B------:R-:W-:-:S04]  /*1d10*/  SHF.R.S32.HI R0, RZ, 0x7, R5 ;  /* 0x00000007ff007819 */ /* 0x000fc80000011405 */
[----:B------:R-:W-:Y:S01]  /*1d20*/  VIMNMX R9, R101, R0, PT ;  /* 0x0000000065097248 */ /* 0x000fe20003fe0100 */
[----:B------:R-:W-:-:S03]  /*1d30*/  IMAD.MOV.U32 R0, RZ, RZ, RZ ;  /* 0x000000ffff007224 */ /* 0x000fc600078e00ff */
[----:B------:R-:W-:-:S13]  /*1d40*/  ISETP.GE.AND P0, PT, R9, 0x1, PT ;  /* 0x000000010900780c */ /* 0x000fda0003f06270 */
[----:B-1----:R-:W-:Y:S05]  /*1d50*/  @!P0 BRA `(.L_x_12340) ;  /* 0x0000000000748947 */ /* 0x002fea0003800000 */
[----:B------:R-:W-:Y:S01]  /*1d60*/  ISETP.NE.AND P0, PT, R6, RZ, PT ;  /* 0x000000ff0600720c */ /* 0x000fe20003f05270 */
[----:B------:R-:W-:-:S03]  /*1d70*/  ULDC UR4, c[0x0][0x9f0] ;  /* 0x00027c0000047ab9 */ /* 0x000fc60000000800 */
[----:B------:R-:W-:-:S04]  /*1d80*/  SEL R10, R6, UR4, P0 ;  /* 0x00000004060a7c07 */ /* 0x000fc80008000000 */
[-C--:B------:R-:W-:Y:S02]  /*1d90*/  IABS R6, R10.reuse ;  /* 0x0000000a00067213 */ /* 0x080fe40000000000 */
[----:B------:R-:W-:Y:S02]  /*1da0*/  IADD3 R0, R10, -0x1, R9 ;  /* 0xffffffff0a007810 */ /* 0x000fe40007ffe009 */
[----:B------:R-:W1:Y:S01]  /*1db0*/  I2F.RP R3, R6 ;  /* 0x0000000600037306 */ /* 0x000e620000209400 */
[----:B------:R-:W-:Y:S02]  /*1dc0*/  IABS R12, R10 ;  /* 0x0000000a000c7213 */ /* 0x000fe40000000000 */
        /* <DEDUP_REMOVED lines=22> */
.L_x_12340:
[----:B------:R-:W-:Y:S05]  /*1f30*/  BSYNC B0 ;  /* 0x0000000000007941 */ /* 0x000fea0003800000 */
.L_x_12339:
        /* <DEDUP_REMOVED lines=36> */
.L_x_12343:
[----:B------:R-:W-:Y:S05]  /*2180*/  BSYNC B6 ;  /* 0x0000000000067941 */ /* 0x000fea0003800000 */
.L_x_12342:
        /* <DEDUP_REMOVED lines=20> */
.L_x_12345:
[----:B------:R-:W-:Y:S05]  /*22d0*/  BSYNC B6 ;  /* 0x0000000000067941 */ /* 0x000fea0003800000 */
.L_x_12344:
[----:B------:R-:W2:Y:S01]  /*22e0*/  LDL.64 R20, [R1+0x38] ;  /* 0x0000380001147983 */ /* 0x000ea20000100a00 */
[----:B------:R-:W-:Y:S01]  /*22f0*/  ULDC.64 UR4, c[0x0][0x9f8] ;  /* 0x00027e0000047ab9 */ /* 0x000fe20000000a00 */
[----:B------:R-:W1:Y:S02]  /*2300*/  LDC.64 R8, c[0x0][0x408] ;  /* 0x00010200ff087b82 */ /* 0x000e640000000a00 */
[----:B------:R-:W2:Y:S01]  /*2310*/  LDL.64 R32, [R1+0x38] ;  /* 0x0000380001207983 */ /* 0x000ea20000100a00 */
[----:B------:R-:W-:Y:S01]  /*2320*/  ISETP.NE.U32.AND P0, PT, RZ, UR4, PT ;  /* 0x00000004ff007c0c */ /* 0x000fe2000bf05070 */
[----:B------:R-:W-:-:S03]  /*2330*/  IMAD.MOV.U32 R0, RZ, RZ, R30 ;  /* 0x000000ffff007224 */ /* 0x000fc600078e001e */
[----:B------:R-:W-:Y:S01]  /*2340*/  ISETP.NE.AND.EX P0, PT, RZ, UR5, PT, P0 ;  /* 0x00000005ff007c0c */ /* 0x000fe2000bf05300 */
[----:B------:R-:W3:Y:S01]  /*2350*/  LDC.64 R10, c[0x0][0x3f8] ;  /* 0x0000fe00ff0a7b82 */ /* 0x000ee20000000a00 */
[----:B------:R-:W-:-:S07]  /*2360*/  SHF.R.S32.HI R15, RZ, 0x1f, R156 ;  /* 0x0000001fff0f7819 */ /* 0x000fce000001149c */
[----:B------:R-:W4:Y:S04]  /*2370*/  LDC R13, c[0x0][0x3f4] ;  /* 0x0000fd00ff0d7b82 */ /* 0x000f280000000800 */
[----:B------:R-:W-:Y:S02]  /*2380*/  @P0 IADD3 R4, P1, R27, UR4, RZ ;  /* 0x000000041b040c10 */ /* 0x000fe4000ff3e0ff */
[----:B------:R-:W0:Y:S02]  /*2390*/  S2R R27, SR_TID.X ;  /* 0x00000000001b7919 */ /* 0x000e240000002100 */
[----:B------:R-:W-:-:S05]  /*23a0*/  @P0 IADD3.X R5, R31, UR5, RZ, P1, !PT ;  /* 0x000000051f050c10 */ /* 0x000fca0008ffe4ff */
[----:B------:R4:W2:Y:S01]  /*23b0*/  @P0 LDG.E R0, desc[UR38][R4.64] ;  /* 0x0000002604000981 */ /* 0x0008a2000c1e1900 */
[----:B------:R-:W-:Y:S01]  /*23c0*/  LOP3.LUT R22, R22, 0xfffffffb, RZ, 0xc0, !PT ;  /* 0xfffffffb16167812 */ /* 0x000fe200078ec0ff */
[----:B-1----:R-:W-:-:S04]  /*23d0*/  IMAD.WIDE.U32 R64, R156, R8, R16 ;  /* 0x000000089c407225 */ /* 0x002fc800078e0010 */
[----:B---3--:R-:W-:-:S04]  /*23e0*/  IMAD.WIDE.U32 R68, R156, R10, R16 ;  /* 0x0000000a9c447225 */ /* 0x008fc800078e0010 */
[----:B------:R-:W-:Y:S02]  /*23f0*/  IMAD.IADD R77, R77, 0x1, R28 ;  /* 0x000000014d4d7824 */ /* 0x000fe400078e021c */
[----:B0-----:R-:W-:Y:S01]  /*2400*/  VIADD R3, R27, 0xffffff80 ;  /* 0xffffff801b037836 */ /* 0x001fe20000000000 */
[----:B------:R-:W-:-:S04]  /*2410*/  SHF.R.U32.HI R30, RZ, 0x7, R27 ;  /* 0x00000007ff1e7819 */ /* 0x000fc8000001161b */
[----:B------:R-:W-:Y:S02]  /*2420*/  ISETP.NE.AND P6, PT, R30, 0x1, PT ;  /* 0x000000011e00780c */ /* 0x000fe40003fc5270 */
[----:B------:R-:W-:-:S04]  /*2430*/  SHF.R.S32.HI R6, RZ, 0x1f, R3 ;  /* 0x0000001fff067819 */ /* 0x000fc80000011403 */
[----:B------:R-:W-:Y:S01]  /*2440*/  LEA.HI R6, R6, R3, RZ, 0x2 ;  /* 0x0000000306067211 */ /* 0x000fe200078f10ff */
[----:B------:R-:W-:-:S03]  /*2450*/  VIADD R3, R16, 0x10 ;  /* 0x0000001010037836 */ /* 0x000fc60000000000 */
[--C-:B------:R-:W-:Y:S02]  /*2460*/  SHF.R.S32.HI R56, RZ, 0x2, R6.reuse ;  /* 0x00000002ff387819 */ /* 0x100fe40000011406 */
[----:B------:R-:W-:Y:S01]  /*2470*/  SHF.R.S32.HI R7, RZ, 0x1f, R6 ;  /* 0x0000001fff077819 */ /* 0x000fe20000011406 */
[----:B------:R-:W-:Y:S05]  /*2480*/  @!P6 WARPSYNC.ALL ;  /* 0x000000000000e948 */ /* 0x000fea0003800000 */
[----:B------:R-:W-:Y:S01]  /*2490*/  ULDC UR4, c[0x0][0x2f4] ;  /* 0x0000bd0000047ab9 */ /* 0x000fe20000000800 */
[----:B------:R-:W-:Y:S01]  /*24a0*/  LEA.HI R7, R7, R56, RZ, 0x2 ;  /* 0x0000003807077211 */ /* 0x000fe200078f10ff */
[----:B------:R-:W-:Y:S01]  /*24b0*/  IMAD R6, R15, R8, RZ ;  /* 0x000000080f067224 */ /* 0x000fe200078e02ff */
[----:B------:R-:W-:Y:S01]  /*24c0*/  ISETP.GE.AND P1, PT, R3, UR4, PT ;  /* 0x0000000403007c0c */ /* 0x000fe2000bf26270 */
[----:B------:R-:W-:Y:S01]  /*24d0*/  IMAD R15, R15, R10, RZ ;  /* 0x0000000a0f0f7224 */ /* 0x000fe200078e02ff */
[----:B------:R-:W-:-:S02]  /*24e0*/  ISETP.GE.AND P0, PT, R16, UR4, PT ;  /* 0x0000000410007c0c */ /* 0x000fc4000bf06270 */
[----:B----4-:R-:W-:Y:S01]  /*24f0*/  SEL R5, RZ, 0xffffffff, P1 ;  /* 0xffffffffff057807 */ /* 0x010fe20000800000 */
[----:B------:R-:W-:Y:S01]  /*2500*/  IMAD R15, R156, R11, R15 ;  /* 0x0000000b9c0f7224 */ /* 0x000fe200078e020f */
[----:B------:R-:W-:Y:S02]  /*2510*/  SEL R4, RZ, 0x1, P0 ;  /* 0x00000001ff047807 */ /* 0x000fe40000000000 */
[----:B------:R-:W-:Y:S01]  /*2520*/  LOP3.LUT R7, R7, 0xfffffffc, RZ, 0xc0, !PT ;  /* 0xfffffffc07077812 */ /* 0x000fe200078ec0ff */
[----:B------:R-:W-:Y:S01]  /*2530*/  IMAD.SHL.U32 R5, R5, 0x2, RZ ;  /* 0x0000000205057824 */ /* 0x000fe200078e00ff */
[----:B------:R-:W-:Y:S02]  /*2540*/  ISETP.GE.AND P1, PT, R136, UR4, PT ;  /* 0x0000000488007c0c */ /* 0x000fe4000bf26270 */
[----:B------:R-:W-:Y:S01]  /*2550*/  ISETP.GE.AND P2, PT, R3, R13, PT ;  /* 0x0000000d0300720c */ /* 0x000fe20003f46270 */
[----:B------:R-:W-:Y:S01]  /*2560*/  IMAD.IADD R56, R56, 0x1, -R7 ;  /* 0x0000000138387824 */ /* 0x000fe200078e0a07 */
[----:B------:R-:W-:Y:S01]  /*2570*/  LOP3.LUT R5, R5, 0x2, R4, 0xe2, !PT ;  /* 0x0000000205057812 */ /* 0x000fe200078ee204 */
[----:B------:R-:W-:Y:S01]  /*2580*/  VIADD R4, R16, 0x20 ;  /* 0x0000002010047836 */ /* 0x000fe20000000000 */
[----:B------:R-:W-:-:S04]  /*2590*/  SEL R7, RZ, 0x8, P1 ;  /* 0x00000008ff077807 */ /* 0x000fc80000800000 */
[C---:B------:R-:W-:Y:S02]  /*25a0*/  ISETP.GE.AND P0, PT, R4.reuse, UR4, PT ;  /* 0x0000000404007c0c */ /* 0x040fe4000bf06270 */
[----:B------:R-:W-:Y:S01]  /*25b0*/  ISETP.GE.AND P1, PT, R4, R13, PT ;  /* 0x0000000d0400720c */ /* 0x000fe20003f26270 */
[----:B--2---:R-:W-:Y:S02]  /*25c0*/  IMAD.MOV.U32 R32, RZ, RZ, R20 ;  /* 0x000000ffff207224 */ /* 0x004fe400078e0014 */
[----:B------:R-:W-:Y:S01]  /*25d0*/  IMAD R21, R156, R9, R6 ;  /* 0x000000099c157224 */ /* 0x000fe200078e0206 */
[----:B------:R-:W-:Y:S02]  /*25e0*/  SEL R6, RZ, 0x4, P0 ;  /* 0x00000004ff067807 */ /* 0x000fe40000000000 */
[----:B------:R-:W-:Y:S01]  /*25f0*/  SHF.R.S32.HI R33, RZ, 0x1f, R32 ;  /* 0x0000001fff217819 */ /* 0x000fe20000011420 */
[----:B------:R-:W-:Y:S01]  /*2600*/  IMAD.IADD R65, R65, 0x1, R21 ;  /* 0x0000000141417824 */ /* 0x000fe200078e0215 */
[----:B------:R-:W-:-:S02]  /*2610*/  ISETP.GE.AND P0, PT, R23, UR4, PT ;  /* 0x0000000417007c0c */ /* 0x000fc4000bf06270 */
[----:B------:R-:W-:Y:S01]  /*2620*/  LOP3.LUT R5, R7, R5, R6, 0xfe, !PT ;  /* 0x0000000507057212 */ /* 0x000fe200078efe06 */
[----:B------:R0:W-:Y:S01]  /*2630*/  STL [R1+0x3c], R33 ;  /* 0x00003c2101007387 */ /* 0x0001e20000100800 */
[C-C-:B------:R-:W-:Y:S01]  /*2640*/  IMAD.WIDE.U32 R66, R156.reuse, R8, R32.reuse ;  /* 0x000000089c427225 */ /* 0x140fe200078e0020 */
[----:B------:R-:W-:Y:S02]  /*2650*/  SEL R6, RZ, 0x10, P0 ;  /* 0x00000010ff067807 */ /* 0x000fe40000000000 */
[----:B------:R-:W2:Y:S01]  /*2660*/  LDL R27, [R1+0x40] ;  /* 0x00004000011b7983 */ /* 0x000ea20000100800 */
[----:B------:R-:W-:Y:S01]  /*2670*/  IMAD.WIDE.U32 R70, R156, R10, R32 ;  /* 0x0000000a9c467225 */ /* 0x000fe200078e0020 */
[----:B------:R-:W-:Y:S02]  /*2680*/  LOP3.LUT P0, RZ, R56, 0x2, RZ, 0xc0, !PT ;  /* 0x0000000238ff7812 */ /* 0x000fe4000780c0ff */
[----:B------:R-:W3:Y:S01]  /*2690*/  LDL R34, [R1+0x44] ;  /* 0x0000440001227983 */ /* 0x000ee20000100800 */
[----:B------:R-:W-:Y:S01]  /*26a0*/  LOP3.LUT R29, R5, R6, RZ, 0xfc, !PT ;  /* 0x00000006051d7212 */ /* 0x000fe200078efcff */
[----:B------:R-:W-:-:S02]  /*26b0*/  IMAD.IADD R67, R21, 0x1, R67 ;  /* 0x0000000115437824 */ /* 0x000fc400078e0243 */
[----:B0-----:R-:W4:Y:S04]  /*26c0*/  LDL R33, [R1+0x48] ;  /* 0x0000480001217983 */ /* 0x001f280000100800 */
[----:B------:R-:W4:Y:S03]  /*26d0*/  LDL R32, [R1+0xdc] ;  /* 0x0000dc0001207983 */ /* 0x000f260000100800 */
[----:B------:R-:W-:Y:S02]  /*26e0*/  @P0 LOP3.LUT R22, R22, 0x4, RZ, 0xfc, !PT ;  /* 0x0000000416160812 */ /* 0x000fe400078efcff */
[----:B------:R-:W-:Y:S02]  /*26f0*/  ISETP.GE.AND P0, PT, R16, R13, PT ;  /* 0x0000000d1000720c */ /* 0x000fe40003f06270 */
[----:B------:R-:W-:-:S02]  /*2700*/  SEL R7, R13, RZ, P1 ;  /* 0x000000ff0d077207 */ /* 0x000fc40000800000 */
[C---:B------:R-:W-:Y:S02]  /*2710*/  SEL R5, R13.reuse, RZ, P0 ;  /* 0x000000ff0d057207 */ /* 0x040fe40000000000 */
[----:B------:R-:W-:Y:S01]  /*2720*/  SEL R12, R13, RZ, P2 ;  /* 0x000000ff0d0c7207 */ /* 0x000fe20001000000 */
[----:B------:R-:W-:Y:S02]  /*2730*/  IMAD.IADD R20, R4, 0x1, R7 ;  /* 0x0000000104147824 */ /* 0x000fe400078e0207 */
[----:B------:R-:W-:Y:S02]  /*2740*/  IMAD.IADD R6, R16, 0x1, R5 ;  /* 0x0000000110067824 */ /* 0x000fe400078e0205 */
[----:B------:R-:W-:Y:S01]  /*2750*/  IMAD.IADD R14, R3, 0x1, R12 ;  /* 0x00000001030e7824 */ /* 0x000fe200078e020c */
[----:B------:R-:W-:Y:S02]  /*2760*/  SHF.R.S32.HI R21, RZ, 0x1f, R20 ;  /* 0x0000001fff157819 */ /* 0x000fe40000011414 */
[----:B------:R-:W-:Y:S01]  /*2770*/  SHF.R.S32.HI R7, RZ, 0x1f, R6 ;  /* 0x0000001fff077819 */ /* 0x000fe20000011406 */
[----:B------:R-:W-:-:S02]  /*2780*/  IMAD.IADD R69, R69, 0x1, R15 ;  /* 0x0000000145457824 */ /* 0x000fc400078e020f */
[----:B------:R-:W-:Y:S01]  /*2790*/  IMAD.IADD R71, R15, 0x1, R71 ;  /* 0x000000010f477824 */ /* 0x000fe200078e0247 */
[----:B------:R-:W-:Y:S02]  /*27a0*/  SHF.R.S32.HI R15, RZ, 0x1f, R14 ;  /* 0x0000001fff0f7819 */ /* 0x000fe4000001140e */
[CC--:B------:R-:W-:Y:S02]  /*27b0*/  LEA.HI R5, R7.reuse, R6.reuse, RZ, 0x3 ;  /* 0x0000000607057211 */ /* 0x0c0fe400078f18ff */
[----:B------:R-:W-:Y:S02]  /*27c0*/  LEA.HI R12, R7, R6, RZ, 0x5 ;  /* 0x00000006070c7211 */ /* 0x000fe400078f28ff */
[----:B------:R-:W-:Y:S02]  /*27d0*/  LOP3.LUT R22, R22, 0xfffffffe, RZ, 0xc0, !PT ;  /* 0xfffffffe16167812 */ /* 0x000fe400078ec0ff */
[CC--:B------:R-:W-:Y:S02]  /*27e0*/  LEA.HI R7, R21.reuse, R20.reuse, RZ, 0x3 ;  /* 0x0000001415077211 */ /* 0x0c0fe400078f18ff */
[----:B------:R-:W-:-:S02]  /*27f0*/  LEA.HI R20, R21, R20, RZ, 0x5 ;  /* 0x0000001415147211 */ /* 0x000fc400078f28ff */
[CC--:B------:R-:W-:Y:S02]  /*2800*/  LEA.HI R6, R15.reuse, R14.reuse, RZ, 0x3 ;  /* 0x0000000e0f067211 */ /* 0x0c0fe400078f18ff */
[----:B------:R-:W-:Y:S02]  /*2810*/  @P2 LOP3.LUT R22, R22, 0x1, RZ, 0xfc, !PT ;  /* 0x0000000116162812 */ /* 0x000fe400078efcff */
[----:B------:R-:W-:Y:S01]  /*2820*/  LEA.HI R15, R15, R14, RZ, 0x5 ;  /* 0x0000000e0f0f7211 */ /* 0x000fe200078f28ff */
[----:B------:R-:W-:Y:S01]  /*2830*/  IMAD.SHL.U32 R14, R12, 0x80, RZ ;  /* 0x000000800c0e7824 */ /* 0x000fe200078e00ff */
[----:B-----5:R-:W-:Y:S01]  /*2840*/  SHF.R.S32.HI R31, RZ, 0x1f, R95 ;  /* 0x0000001fff1f7819 */ /* 0x020fe2000001145f */
[----:B------:R-:W-:Y:S01]  /*2850*/  IMAD.SHL.U32 R28, R20, 0x80, RZ ;  /* 0x00000080141c7824 */ /* 0x000fe200078e00ff */
[----:B------:R-:W-:Y:S01]  /*2860*/  LOP3.LUT R22, R22, 0xfffffffd, RZ, 0xc0, !PT ;  /* 0xfffffffd16167812 */ /* 0x000fe200078ec0ff */
[----:B------:R-:W-:Y:S01]  /*2870*/  IMAD.SHL.U32 R21, R15, 0x80, RZ ;  /* 0x000000800f157824 */ /* 0x000fe200078e00ff */
[----:B------:R-:W-:-:S02]  /*2880*/  LOP3.LUT R14, R14, 0xfffff000, RZ, 0xc0, !PT ;  /* 0xfffff0000e0e7812 */ /* 0x000fc400078ec0ff */
[----:B------:R-:W-:Y:S02]  /*2890*/  @P1 LOP3.LUT R22, R22, 0x2, RZ, 0xfc, !PT ;  /* 0x0000000216161812 */ /* 0x000fe400078efcff */
[----:B------:R-:W-:Y:S02]  /*28a0*/  LOP3.LUT R28, R28, 0xfffff000, RZ, 0xc0, !PT ;  /* 0xfffff0001c1c7812 */ /* 0x000fe400078ec0ff */
[----:B------:R-:W-:Y:S02]  /*28b0*/  ISETP.GE.AND P1, PT, R137, UR4, PT ;  /* 0x0000000489007c0c */ /* 0x000fe4000bf26270 */
[----:B------:R-:W-:Y:S01]  /*28c0*/  LOP3.LUT R21, R21, 0xfffff000, RZ, 0xc0, !PT ;  /* 0xfffff00015157812 */ /* 0x000fe200078ec0ff */
[----:B------:R-:W-:Y:S01]  /*28d0*/  IMAD.WIDE.U32 R68, R95, R10, R68 ;  /* 0x0000000a5f447225 */ /* 0x000fe200078e0044 */
[----:B------:R-:W-:-:S03]  /*28e0*/  SHF.L.U64.HI R79, R8, 0x7, R9 ;  /* 0x00000007084f7819 */ /* 0x000fc60000010209 */
[----:B------:R-:W-:Y:S01]  /*28f0*/  IMAD.WIDE.U32 R64, R95, R8, R64 ;  /* 0x000000085f407225 */ /* 0x000fe200078e0040 */
[----:B------:R-:W-:-:S03]  /*2900*/  SHF.L.U64.HI R86, R10, 0x7, R11 ;  /* 0x000000070a567819 */ /* 0x000fc6000001020b */
[----:B------:R-:W-:-:S04]  /*2910*/  IMAD.WIDE.U32 R66, R95, R8, R66 ;  /* 0x000000085f427225 */ /* 0x000fc800078e0042 */
[----:B------:R-:W-:Y:S01]  /*2920*/  IMAD.WIDE.U32 R70, R95, R10, R70 ;  /* 0x0000000a5f467225 */ /* 0x000fe200078e0046 */
[----:B------:R-:W-:-:S03]  /*2930*/  SHF.R.S32.HI R78, RZ, 0x1f, R0 ;  /* 0x0000001fff4e7819 */ /* 0x000fc60000011400 */
[----:B------:R-:W-:Y:S02]  /*2940*/  VIADD R99, R30, 0x8 ;  /* 0x000000081e637836 */ /* 0x000fe40000000000 */
[----:B------:R-:W-:Y:S01]  /*2950*/  IMAD.SHL.U32 R98, R13, 0x2, RZ ;  /* 0x000000020d627824 */ /* 0x000fe200078e00ff */
[----:B------:R-:W-:Y:S01]  /*2960*/  @!P6 BAR.SYNC.DEFER_BLOCKING 0x9, 0x100 ;  /* 0x024400000000eb1d */ /* 0x000fe20000010000 */
[C---:B--2---:R-:W-:Y:S02]  /*2970*/  LOP3.LUT R12, R27.reuse, 0x18, R5, 0xf8, !PT ;  /* 0x000000181b0c7812 */ /* 0x044fe400078ef805 */
[C---:B------:R-:W-:Y:S02]  /*2980*/  LOP3.LUT R20, R27.reuse, 0x18, R6, 0xf8, !PT ;  /* 0x000000181b147812 */ /* 0x040fe400078ef806 */
[----:B------:R-:W-:Y:S02]  /*2990*/  LOP3.LUT R27, R27, 0x18, R7, 0xf8, !PT ;  /* 0x000000181b1b7812 */ /* 0x000fe400078ef807 */
[----:B---3--:R-:W-:Y:S01]  /*29a0*/  LOP3.LUT R15, R12, R34, RZ, 0x3c, !PT ;  /* 0x000000220c0f7212 */ /* 0x008fe200078e3cff */
[----:B------:R-:W-:Y:S01]  /*29b0*/  IMAD R12, R31, R8, RZ ;  /* 0x000000081f0c7224 */ /* 0x000fe200078e02ff */
[----:B------:R-:W-:-:S02]  /*29c0*/  LOP3.LUT R27, R27, R34, RZ, 0x3c, !PT ;  /* 0x000000221b1b7212 */ /* 0x000fc400078e3cff */
[--C-:B----4-:R-:W-:Y:S01]  /*29d0*/  IADD3 R94, R15, R14, R33.reuse ;  /* 0x0000000e0f5e7210 */ /* 0x110fe20007ffe021 */
[----:B------:R-:W-:Y:S01]  /*29e0*/  IMAD R15, R95, R9, R12 ;  /* 0x000000095f0f7224 */ /* 0x000fe200078e020c */
[----:B------:R-:W-:Y:S01]  /*29f0*/  LOP3.LUT R20, R20, R34, RZ, 0x3c, !PT ;  /* 0x0000002214147212 */ /* 0x000fe200078e3cff */
[----:B------:R-:W-:Y:S01]  /*2a00*/  IMAD R12, R31, R10, RZ ;  /* 0x0000000a1f0c7224 */ /* 0x000fe200078e02ff */
[--C-:B------:R-:W-:Y:S02]  /*2a10*/  IADD3 R92, R27, R28, R33.reuse ;  /* 0x0000001c1b5c7210 */ /* 0x100fe40007ffe021 */
[----:B------:R-:W-:Y:S01]  /*2a20*/  SEL R28, RZ, 0x20, P1 ;  /* 0x00000020ff1c7807 */ /* 0x000fe20000800000 */
[----:B------:R-:W-:Y:S01]  /*2a30*/  IMAD R73, R95, R11, R12 ;  /* 0x0000000b5f497224 */ /* 0x000fe200078e020c */
[----:B------:R-:W-:Y:S02]  /*2a40*/  IADD3 R93, R20, R21, R33 ;  /* 0x00000015145d7210 */ /* 0x000fe40007ffe021 */
[----:B------:R-:W-:-:S02]  /*2a50*/  LOP3.LUT R20, R5, 0xfffffff8, RZ, 0xc0, !PT ;  /* 0xfffffff805147812 */ /* 0x000fc400078ec0ff */
[----:B------:R-:W-:Y:S02]  /*2a60*/  LOP3.LUT R21, R6, 0xfffffff8, RZ, 0xc0, !PT ;  /* 0xfffffff806157812 */ /* 0x000fe400078ec0ff */
[----:B------:R-:W-:Y:S02]  /*2a70*/  LOP3.LUT R27, R7, 0xfffffff8, RZ, 0xc0, !PT ;  /* 0xfffffff8071b7812 */ /* 0x000fe400078ec0ff */
[----:B------:R-:W-:Y:S01]  /*2a80*/  LOP3.LUT R28, R29, R28, RZ, 0xfc, !PT ;  /* 0x0000001c1d1c7212 */ /* 0x000fe200078efcff */
[----:B------:R-:W-:Y:S01]  /*2a90*/  IMAD.SHL.U32 R9, R10, 0x80, RZ ;  /* 0x000000800a097824 */ /* 0x000fe200078e00ff */
[----:B------:R-:W-:Y:S01]  /*2aa0*/  SHF.R.S32.HI R91, RZ, 0x1f, R20 ;  /* 0x0000001fff5b7819 */ /* 0x000fe20000011414 */
[----:B------:R-:W-:Y:S01]  /*2ab0*/  IMAD.IADD R75, R69, 0x1, R73 ;  /* 0x00000001454b7824 */ /* 0x000fe200078e0249 */
[----:B------:R-:W-:Y:S01]  /*2ac0*/  SHF.R.S32.HI R90, RZ, 0x1f, R21 ;  /* 0x0000001fff5a7819 */ /* 0x000fe20000011415 */
[----:B------:R-:W-:Y:S01]  /*2ad0*/  IMAD.SHL.U32 R8, R8, 0x80, RZ ;  /* 0x0000008008087824 */ /* 0x000fe200078e00ff */
[----:B------:R-:W-:Y:S01]  /*2ae0*/  SHF.R.S32.HI R87, RZ, 0x1f, R27 ;  /* 0x0000001fff577819 */ /* 0x000fe2000001141b */
[----:B------:R-:W-:Y:S01]  /*2af0*/  IMAD R10, R32, 0xc0, R156 ;  /* 0x000000c0200a7824 */ /* 0x000fe200078e029c */
[----:B------:R-:W-:Y:S01]  /*2b00*/  LOP3.LUT R29, R29, 0x1, RZ, 0xc0, !PT ;  /* 0x000000011d1d7812 */ /* 0x000fe200078ec0ff */
[----:B------:R-:W-:Y:S01]  /*2b10*/  IMAD.IADD R76, R65, 0x1, R15 ;  /* 0x00000001414c7824 */ /* 0x000fe200078e020f */
[C---:B------:R-:W-:Y:S01]  /*2b20*/  LOP3.LUT R30, R28.reuse, 0x2, RZ, 0xc0, !PT ;  /* 0x000000021c1e7812 */ /* 0x040fe200078ec0ff */
[----:B------:R-:W-:Y:S01]  /*2b30*/  IMAD.IADD R74, R15, 0x1, R67 ;  /* 0x000000010f4a7824 */ /* 0x000fe200078e0243 */
[----:B------:R-:W-:Y:S01]  /*2b40*/  LOP3.LUT R31, R28, 0x4, RZ, 0xc0, !PT ;  /* 0x000000041c1f7812 */ /* 0x000fe200078ec0ff */
[----:B------:R-:W-:-:S07]  /*2b50*/  IMAD.IADD R73, R73, 0x1, R71 ;  /* 0x0000000149497824 */ /* 0x000fce00078e0247 */
.L_x_12404:
[----:B--2---:R-:W2:Y:S01]  /*2b60*/  LDL R35, [R1+0x94] ;  /* 0x0000940001237983 */ /* 0x004ea20000100800 */
[----:B------:R-:W0:Y:S01]  /*2b70*/  LDC R81, c[0x0][0x430] ;  /* 0x00010c00ff517b82 */ /* 0x000e220000000800 */
        /* <DEDUP_REMOVED lines=10> */
[----:B---3--:R-:W3:Y:S08]  /*2c20*/  @!P1 LDC.64 R12, c[0x0][0x418] ;  /* 0x00010600ff0c9b82 */ /* 0x008ef00000000a00 */
        /* <DEDUP_REMOVED lines=33> */
[----:B------:R-:W-:Y:S01]  /*2e40*/  ULDC.64 UR4, c[0x0][0x310] ;  /* 0x0000c40000047ab9 */ /* 0x000fe20000000a00 */
[----:B------:R-:W-:Y:S01]  /*2e50*/  SHF.R.S32.HI R14, RZ, 0x1f, R25 ;  /* 0x0000001fff0e7819 */ /* 0x000fe20000011419 */
        /* <DEDUP_REMOVED lines=84> */
.L_x_12350:
[----:B------:R-:W-:Y:S05]  /*33a0*/  BSYNC B1 ;  /* 0x0000000000017941 */ /* 0x000fea0003800000 */
.L_x_12349:
        /* <DEDUP_REMOVED lines=43> */
.L_x_12351:
[----:B------:R-:W-:Y:S01]  /*3660*/  IMAD R57, R18, 0x8, R2 ;  /* 0x0000000812397824 */ /* 0x000fe200078e0202 */
[----:B------:R-:W-:Y:S01]  /*3670*/  SHF.L.U32 R85, R149, 0x1f, RZ ;  /* 0x0000001f95557819 */ /* 0x000fe200000006ff */
[----:B------:R-:W-:Y:S03]  /*3680*/  BSSY B1, `(.L_x_12352) ;  /* 0x0000003000017945 */ /* 0x000fe60003800000 */
[----:B------:R-:W0:Y:S02]  /*3690*/  SYNCS.PHASECHK.TRANS64.TRYWAIT P4, [R57+URZ+0x2d890], R85 ;  /* 0x02d89055390075a7 */ /* 0x000e24000808017f */
[----:B0-----:R-:W-:Y:S05]  /*36a0*/  @!P4 BRA `(.L_x_12353) ;  /* 0x000001d00048c947 */ /* 0x001fea0003800000 */
.L_x_12628:
[----:B------:R-:W-:Y:S05]  /*36b0*/  BSYNC B1 ;  /* 0x0000000000017941 */ /* 0x000fea0003800000 */
.L_x_12352:
[----:B------:R-:W-:-:S03]  /*36c0*/  UMOV UR4, 0xffffffff ;  /* 0xffffffff00047882 */ /* 0x000fc60000000000 */
[----:B------:R-:W-:Y:S05]  /*36d0*/  BRA.DIV UR4, `(.L_x_12354) ;  /* 0x000001d204507947 */ /* 0x000fea000b800000 */
[----:B------:R-:W1:Y:S04]  /*36e0*/  SHFL.IDX PT, R61, R61, RZ, 0x1e1f ;  /* 0x001e1fff3d3d7589 */ /* 0x000e6800000e0000 */
[----:B------:R-:W2:Y:S02]  /*36f0*/  SHFL.IDX PT, R60, R60, RZ, 0x1e1f ;  /* 0x001e1fff3c3c7589 */ /* 0x000ea400000e0000 */
.L_x_12632:
        /* <DEDUP_REMOVED lines=28> */
[----:B------:R-:W-:Y:S02]  /*38c0*/  IMAD.U32 R63, R52, 0x10000, RZ ;  /* 0x00010000343f7824 */ /* 0x000fe400078e00ff */
        /* <DEDUP_REMOVED lines=26> */
.L_x_12359:
[----:B------:R-:W-:Y:S05]  /*3a70*/  BSYNC B2 ;  /* 0x0000000000027941 */ /* 0x000fea0003800000 */
.L_x_12358:
[----:B--2---:R-:W-:-:S04]  /*3a80*/  LEA R52, P3, R16, R60, 0x1 ;  /* 0x0000003c10347211 */ /* 0x004fc800078608ff */
[----:B-1----:R-:W-:-:S05]  /*3a90*/  LEA.HI.X R53, R16, R61, R17, 0x1, P3 ;  /* 0x0000003d10357211 */ /* 0x002fca00018f0c11 */
[----:B------:R3:W-:Y:S04]  /*3aa0*/  ST.E.128 desc[UR38][R52.64], R12 ;  /* 0x0000000c34007985 */ /* 0x0007e8000c101d26 */
.L_x_12357:
[----:B------:R-:W-:Y:S05]  /*3ab0*/  BSYNC B1 ;  /* 0x0000000000017941 */ /* 0x000fea0003800000 */
.L_x_12356:
        /* <DEDUP_REMOVED lines=55> */
.L_x_12363:
[----:B------:R-:W-:Y:S05]  /*3e30*/  BSYNC B2 ;  /* 0x0000000000027941 */ /* 0x000fea0003800000 */
.L_x_12362:
[----:B------:R-:W3:Y:S01]  /*3e40*/  LDL R11, [R1+0x4c] ;  /* 0x00004c00010b7983 */ /* 0x000ee20000100800 */
[----:B--2---:R-:W-:Y:S02]  /*3e50*/  IMAD.MOV.U32 R48, RZ, RZ, R60 ;  /* 0x000000ffff307224 */ /* 0x004fe400078e003c */
[----:B-1----:R-:W-:Y:S02]  /*3e60*/  IMAD.MOV.U32 R49, RZ, RZ, R61 ;  /* 0x000000ffff317224 */ /* 0x002fe400078e003d */
[----:B---3--:R-:W-:-:S04]  /*3e70*/  IMAD.SHL.U32 R11, R11, 0x8, RZ ;  /* 0x000000080b0b7824 */ /* 0x008fc800078e00ff */
[----:B------:R-:W-:-:S05]  /*3e80*/  IMAD.WIDE R48, R11, 0x2, R48 ;  /* 0x000000020b307825 */ /* 0x000fca00078e0230 */
[----:B------:R4:W-:Y:S02]  /*3e90*/  ST.E.128 desc[UR38][R48.64], R12 ;  /* 0x0000000c30007985 */ /* 0x0009e4000c101d26 */
.L_x_12361:
[----:B------:R-:W-:Y:S05]  /*3ea0*/  BSYNC B1 ;  /* 0x0000000000017941 */ /* 0x000fea0003800000 */
.L_x_12360:
        /* <DEDUP_REMOVED lines=55> */
.L_x_12367:
[----:B------:R-:W-:Y:S05]  /*4220*/  BSYNC B2 ;  /* 0x0000000000027941 */ /* 0x000fea0003800000 */
.L_x_12366:
[----:B------:R-:W3:Y:S01]  /*4230*/  LDL R11, [R1+0x50] ;  /* 0x00005000010b7983 */ /* 0x000ee20000100800 */
[----:B--2---:R-:W-:Y:S02]  /*4240*/  IMAD.MOV.U32 R44, RZ, RZ, R60 ;  /* 0x000000ffff2c7224 */ /* 0x004fe400078e003c */
[----:B-1----:R-:W-:Y:S02]  /*4250*/  IMAD.MOV.U32 R45, RZ, RZ, R61 ;  /* 0x000000ffff2d7224 */ /* 0x002fe400078e003d */
[----:B---3--:R-:W-:-:S04]  /*4260*/  IMAD.SHL.U32 R11, R11, 0x8, RZ ;  /* 0x000000080b0b7824 */ /* 0x008fc800078e00ff */
[----:B------:R-:W-:-:S05]  /*4270*/  IMAD.WIDE R44, R11, 0x2, R44 ;  /* 0x000000020b2c7825 */ /* 0x000fca00078e022c */
[----:B------:R1:W-:Y:S02]  /*4280*/  ST.E.128 desc[UR38][R44.64], R12 ;  /* 0x0000000c2c007985 */ /* 0x0003e4000c101d26 */
.L_x_12365:
[----:B------:R-:W-:Y:S05]  /*4290*/  BSYNC B1 ;  /* 0x0000000000017941 */ /* 0x000fea0003800000 */
.L_x_12364:
        /* <DEDUP_REMOVED lines=52> */
.L_x_12371:
[----:B------:R-:W-:Y:S05]  /*45e0*/  BSYNC B2 ;  /* 0x0000000000027941 */ /* 0x000fea0003800000 */
.L_x_12370:
[----:B------:R-:W3:Y:S01]  /*45f0*/  LDL R11, [R1+0x5c] ;  /* 0x00005c00010b7983 */ /* 0x000ee20000100800 */
[----:B--2---:R-:W-:-:S04]  /*4600*/  LEA R40, P3, R136, R60, 0x1 ;  /* 0x0000003c88287211 */ /* 0x004fc800078608ff */
[----:B---3--:R-:W-:-:S05]  /*4610*/  LEA.HI.X R41, R136, R61, R11, 0x1, P3 ;  /* 0x0000003d88297211 */ /* 0x008fca00018f0c0b */
[----:B------:R1:W-:Y:S04]  /*4620*/  ST.E.128 desc[UR38][R40.64], R12 ;  /* 0x0000000c28007985 */ /* 0x0003e8000c101d26 */
.L_x_12369:
[----:B------:R-:W-:Y:S05]  /*4630*/  BSYNC B1 ;  /* 0x0000000000017941 */ /* 0x000fea0003800000 */
.L_x_12368:
        /* <DEDUP_REMOVED lines=13> */
[----:B------:R-:W-:Y:S02]  /*4710*/  SHF.R.U64 R36, R38, 0x10, R39 ;  /* 0x0000001026247819 */ /* 0x000fe40000001227 */
[----:B------:R-:W-:Y:S02]  /*4720*/  PRMT R11, R104, 0x5410, R11 ;  /* 0x00005410680b7816 */ /* 0x000fe4000000000b */
[----:B------:R-:W-:Y:S02]  /*4730*/  PRMT R36, R105, 0x5410, R36 ;  /* 0x0000541069247816 */ /* 0x000fe40000000024 */
[----:B------:R-:W-:Y:S02]  /*4740*/  SHF.R.U32.HI R38, RZ, 0x10, R39 ;  /* 0x00000010ff267819 */ /* 0x000fe40000011627 */
        /* <DEDUP_REMOVED lines=38> */
.L_x_12375:
[----:B------:R-:W-:Y:S05]  /*49b0*/  BSYNC B2 ;  /* 0x0000000000027941 */ /* 0x000fea0003800000 */
.L_x_12374:
[----:B--2---:R1:W-:Y:S02]  /*49c0*/  ST.E.128 desc[UR38][R40.64], R12 ;  /* 0x0000000c28007985 */ /* 0x0043e4000c101d26 */
.L_x_12373:
[----:B------:R-:W-:Y:S05]  /*49d0*/  BSYNC B1 ;  /* 0x0000000000017941 */ /* 0x000fea0003800000 */
.L_x_12372:
        /* <DEDUP_REMOVED lines=11> */
[----:B------:R-:W-:Y:S01]  /*4a90*/  SHF.R.U64 R39, R32, 0x10, R33 ;  /* 0x0000001020277819 */ /* 0x000fe20000001221 */
[C---:B--2---:R-:W-:Y:S01]  /*4aa0*/  IMAD.U32 R32, R14.reuse, 0x10000, RZ ;  /* 0x000100000e207824 */ /* 0x044fe200078e00ff */
[----:B------:R-:W-:Y:S02]  /*4ab0*/  SHF.R.U32.HI R34, RZ, 0x10, R35 ;  /* 0x00000010ff227819 */ /* 0x000fe40000011623 */
[----:B------:R-:W-:Y:S02]  /*4ac0*/  SHF.R.U32.HI R41, RZ, 0x10, R33 ;  /* 0x00000010ff297819 */ /* 0x000fe40000011621 */
[----:B------:R-:W-:Y:S01]  /*4ad0*/  PRMT R35, R103, 0x5410, R38 ;  /* 0x0000541067237816 */ /* 0x000fe20000000026 */
[----:B------:R-:W-:Y:S01]  /*4ae0*/  IMAD.U32 R38, R13, 0x10000, RZ ;  /* 0x000100000d267824 */ /* 0x000fe200078e00ff */
[----:B------:R-:W-:Y:S01]  /*4af0*/  LOP3.LUT R33, R14, 0xffff0000, RZ, 0xc0, !PT ;  /* 0xffff00000e217812 */ /* 0x000fe200078ec0ff */
[C---:B------:R-:W-:Y:S01]  /*4b00*/  IMAD.U32 R14, R15.reuse, 0x10000, RZ ;  /* 0x000100000f0e7824 */ /* 0x040fe200078e00ff */
[----:B------:R-:W-:-:S02]  /*4b10*/  LOP3.LUT R11, R15, 0xffff0000, RZ, 0xc0, !PT ;  /* 0xffff00000f0b7812 */ /* 0x000fc400078ec0ff */
[C---:B------:R-:W-:Y:S02]  /*4b20*/  PRMT R15, R102.reuse, 0x5410, R39 ;  /* 0x00005410660f7816 */ /* 0x040fe40000000027 */
[----:B------:R-:W-:Y:S02]  /*4b30*/  LOP3.LUT R39, R13, 0xffff0000, RZ, 0xc0, !PT ;  /* 0xffff00000d277812 */ /* 0x000fe400078ec0ff */
[C---:B------:R-:W-:Y:S01]  /*4b40*/  LOP3.LUT R42, R35.reuse, 0xffff0000, RZ, 0xc0, !PT ;  /* 0xffff0000232a7812 */ /* 0x040fe200078ec0ff */
[----:B------:R-:W-:Y:S01]  /*4b50*/  IMAD.U32 R35, R35, 0x10000, RZ ;  /* 0x0001000023237824 */ /* 0x000fe200078e00ff */
[----:B------:R-:W-:Y:S02]  /*4b60*/  PRMT R103, R103, 0x5432, R34 ;  /* 0x0000543267677816 */ /* 0x000fe40000000022 */
[----:B------:R-:W-:Y:S01]  /*4b70*/  PRMT R102, R102, 0x5432, R41 ;  /* 0x0000543266667816 */ /* 0x000fe20000000029 */
[----:B------:R-:W-:Y:S01]  /*4b80*/  FMUL.FTZ R13, R39, R42 ;  /* 0x0000002a270d7220 */ /* 0x000fe20000410000 */
[----:B------:R-:W-:Y:S01]  /*4b90*/  LOP3.LUT R40, R15, 0xffff0000, RZ, 0xc0, !PT ;  /* 0xffff00000f287812 */ /* 0x000fe200078ec0ff */
[C---:B------:R-:W-:Y:S01]  /*4ba0*/  IMAD.U32 R34, R103.reuse, 0x10000, RZ ;  /* 0x0001000067227824 */ /* 0x040fe200078e00ff */
[----:B------:R-:W-:Y:S01]  /*4bb0*/  LOP3.LUT R103, R103, 0xffff0000, RZ, 0xc0, !PT ;  /* 0xffff000067677812 */ /* 0x000fe200078ec0ff */
[C---:B------:R-:W-:Y:S01]  /*4bc0*/  IMAD.U32 R41, R102.reuse, 0x10000, RZ ;  /* 0x0001000066297824 */ /* 0x040fe200078e00ff */
[----:B------:R-:W-:Y:S01]  /*4bd0*/  LOP3.LUT R102, R102, 0xffff0000, RZ, 0xc0, !PT ;  /* 0xffff000066667812 */ /* 0x000fe200078ec0ff */
[-C--:B------:R-:W-:Y:S01]  /*4be0*/  FMUL.FTZ R39, R39, R40.reuse ;  /* 0x0000002827277220 */ /* 0x080fe20000410000 */
[----:B------:R-:W-:Y:S01]  /*4bf0*/  FFMA.FTZ R13, R38, R40, -R13 ;  /* 0x00000028260d7223 */ /* 0x000fe2000001080d */
[C---:B------:R-:W-:Y:S01]  /*4c00*/  FMUL.FTZ R43, R33.reuse, R34 ;  /* 0x00000022212b7220 */ /* 0x040fe20000410000 */
[----:B------:R-:W-:Y:S01]  /*4c10*/  LOP3.LUT R40, R12, 0xffff0000, RZ, 0xc0, !PT ;  /* 0xffff00000c287812 */ /* 0x000fe200078ec0ff */
[----:B------:R-:W-:Y:S01]  /*4c20*/  FMUL.FTZ R33, R33, R41 ;  /* 0x0000002921217220 */ /* 0x000fe20000410000 */
[----:B------:R-:W-:Y:S01]  /*4c30*/  FFMA.FTZ R38, R38, R42, R39 ;  /* 0x0000002a26267223 */ /* 0x000fe20000010027 */
[----:B------:R-:W-:-:S02]  /*4c40*/  IMAD.U32 R15, R15, 0x10000, RZ ;  /* 0x000100000f0f7824 */ /* 0x000fc400078e00ff */
[----:B------:R-:W-:Y:S02]  /*4c50*/  IMAD.U32 R39, R12, 0x10000, RZ ;  /* 0x000100000c277824 */ /* 0x000fe400078e00ff */
        /* <DEDUP_REMOVED lines=14> */
.L_x_12377:
[----:B------:R-:W-:Y:S05]  /*4d40*/  BSYNC B1 ;  /* 0x0000000000017941 */ /* 0x000fea0003800000 */
.L_x_12376:
[----:B--2---:R1:W-:Y:S01]  /*4d50*/  ST.E.128 desc[UR38][R36.64], R12 ;  /* 0x0000000c24007985 */ /* 0x0043e2000c101d26 */
[----:B------:R-:W-:Y:S05]  /*4d60*/  BRA `(.L_x_12355) ;  /* 0x0000002000ec7947 */ /* 0x000fea0003800000 */
.L_x_12348:
        /* <DEDUP_REMOVED lines=46> */
.L_x_12379:
[----:B------:R-:W-:Y:S05]  /*5050*/  BSYNC B1 ;  /* 0x0000000000017941 */ /* 0x000fea0003800000 */
.L_x_12378:
        /* <DEDUP_REMOVED lines=44> */
.L_x_12380:
[----:B------:R-:W-:Y:S01]  /*5320*/  IMAD R57, R18, 0x8, R2 ;  /* 0x0000000812397824 */ /* 0x000fe200078e0202 */
[----:B------:R-:W-:Y:S01]  /*5330*/  SHF.L.U32 R85, R149, 0x1f, RZ ;  /* 0x0000001f95557819 */ /* 0x000fe200000006ff */
[----:B------:R-:W-:Y:S03]  /*5340*/  BSSY B1, `(.L_x_12381) ;  /* 0x0000003000017945 */ /* 0x000fe60003800000 */
[----:B------:R-:W0:Y:S02]  /*5350*/  SYNCS.PHASECHK.TRANS64.TRYWAIT P4, [R57+URZ+0x2d890], R85 ;  /* 0x02d89055390075a7 */ /* 0x000e24000808017f */
[----:B0-----:R-:W-:Y:S05]  /*5360*/  @!P4 BRA `(.L_x_12382) ;  /* 0x000001b40078c947 */ /* 0x001fea0003800000 */
.L_x_12633:
[----:B------:R-:W-:Y:S05]  /*5370*/  BSYNC B1 ;  /* 0x0000000000017941 */ /* 0x000fea0003800000 */
.L_x_12381:
[----:B------:R-:W-:-:S03]  /*5380*/  UMOV UR4, 0xffffffff ;  /* 0xffffffff00047882 */ /* 0x000fc60000000000 */
[----:B------:R-:W-:Y:S05]  /*5390*/  BRA.DIV UR4, `(.L_x_12383) ;  /* 0x000001b604807947 */ /* 0x000fea000b800000 */
[----:B------:R1:W2:Y:S04]  /*53a0*/  SHFL.IDX PT, R89, R61, RZ, 0x1e1f ;  /* 0x001e1fff3d597589 */ /* 0x0002a800000e0000 */
[----:B------:R1:W3:Y:S02]  /*53b0*/  SHFL.IDX PT, R88, R60, RZ, 0x1e1f ;  /* 0x001e1fff3c587589 */ /* 0x0002e400000e0000 */
.L_x_12637:
        /* <DEDUP_REMOVED lines=33> */
[----:B------:R-:W-:Y:S02]  /*55d0*/  PRMT R40, R105, 0x5432, R40 ;  /* 0x0000543269287816 */ /* 0x000fe40000000028 */
[----:B------:R-:W-:Y:S02]  /*55e0*/  SHF.R.U32.HI R105, RZ, 0x10, R53 ;  /* 0x00000010ff697819 */ /* 0x000fe40000011635 */
[--C-:B------:R-:W-:Y:S02]  /*55f0*/  SHF.R.U64 R41, R42, 0x10, R43.reuse ;  /* 0x000000102a297819 */ /* 0x100fe4000000122b */
[----:B------:R-:W-:-:S02]  /*5600*/  SHF.R.U32.HI R42, RZ, 0x10, R43 ;  /* 0x00000010ff2a7819 */ /* 0x000fc4000001162b */
[----:B------:R-:W-:Y:S02]  /*5610*/  SHF.R.U64 R43, R52, 0x10, R53 ;  /* 0x00000010342b7819 */ /* 0x000fe40000001235 */
[--C-:B------:R-:W-:Y:S02]  /*5620*/  SHF.R.U64 R52, R54, 0x10, R55.reuse ;  /* 0x0000001036347819 */ /* 0x100fe40000001237 */
[----:B------:R-:W-:Y:S02]  /*5630*/  SHF.R.U32.HI R53, RZ, 0x10, R55 ;  /* 0x00000010ff357819 */ /* 0x000fe40000011637 */
[----:B------:R-:W-:Y:S02]  /*5640*/  PRMT R105, R117, 0x5410, R105 ;  /* 0x0000541075697816 */ /* 0x000fe40000000069 */
[----:B------:R-:W-:Y:S02]  /*5650*/  PRMT R104, R107, 0x5432, R104 ;  /* 0x000054326b687816 */ /* 0x000fe40000000068 */
[----:B------:R-:W-:-:S02]  /*5660*/  PRMT R43, R108, 0x5410, R43 ;  /* 0x000054106c2b7816 */ /* 0x000fc4000000002b */
[----:B------:R-:W-:Y:S01]  /*5670*/  PRMT R52, R108, 0x5432, R52 ;  /* 0x000054326c347816 */ /* 0x000fe20000000034 */
[----:B-1----:R-:W-:Y:S01]  /*5680*/  IMAD.U32 R108, R61, 0x10000, RZ ;  /* 0x000100003d6c7824 */ /* 0x002fe200078e00ff */
[----:B------:R-:W-:Y:S01]  /*5690*/  PRMT R53, R107, 0x5410, R53 ;  /* 0x000054106b357816 */ /* 0x000fe20000000035 */
[----:B------:R-:W-:Y:S01]  /*56a0*/  IMAD.U32 R107, R105, 0x10000, RZ ;  /* 0x00010000696b7824 */ /* 0x000fe200078e00ff */
[----:B------:R-:W-:Y:S01]  /*56b0*/  PRMT R41, R106, 0x5410, R41 ;  /* 0x000054106a297816 */ /* 0x000fe20000000029 */
[----:B------:R-:W-:Y:S01]  /*56c0*/  IMAD.U32 R55, R104, 0x10000, RZ ;  /* 0x0001000068377824 */ /* 0x000fe200078e00ff */
[----:B------:R-:W-:Y:S01]  /*56d0*/  PRMT R42, R106, 0x5432, R42 ;  /* 0x000054326a2a7816 */ /* 0x000fe2000000002a */
[----:B--2---:R-:W-:Y:S02]  /*56e0*/  IMAD.U32 R106, R13, 0x10000, RZ ;  /* 0x000100000d6a7824 */ /* 0x004fe400078e00ff */
[----:B------:R-:W-:Y:S01]  /*56f0*/  FMUL.FTZ R54, R108, R107 ;  /* 0x0000006b6c367220 */ /* 0x000fe20000410000 */
[----:B------:R-:W-:-:S02]  /*5700*/  LOP3.LUT R105, R105, 0xffff0000, RZ, 0xc0, !PT ;  /* 0xffff000069697812 */ /* 0x000fc400078ec0ff */
        /* <DEDUP_REMOVED lines=36> */
[----:B------:R-:W-:Y:S01]  /*5950*/  FMUL.FTZ R54, R54, R55 ;  /* 0x0000003736367220 */ /* 0x000fe20000410000 */
        /* <DEDUP_REMOVED lines=34> */
.L_x_12387:
[----:B------:R-:W-:Y:S05]  /*5b80*/  BSYNC B2 ;  /* 0x0000000000027941 */ /* 0x000fea0003800000 */
.L_x_12386:
[----:B---3--:R-:W-:-:S04]  /*5b90*/  LEA R40, P3, R20, R88, 0x1 ;  /* 0x0000005814287211 */ /* 0x008fc800078608ff */
[----:B------:R-:W-:Y:S02]  /*5ba0*/  LEA.HI.X R41, R20, R89, R91, 0x1, P3 ;  /* 0x0000005914297211 */ /* 0x000fe400018f0c5b */
[----:B------:R-:W-:-:S03]  /*5bb0*/  ISETP.GE.AND P3, PT, R103, R11, PT ;  /* 0x0000000b6700720c */ /* 0x000fc60003f66270 */
[----:B--2---:R2:W-:Y:S10]  /*5bc0*/  ST.E.128 desc[UR38][R40.64], R12 ;  /* 0x0000000c28007985 */ /* 0x0045f4000c101d26 */
[----:B--2---:R-:W-:-:S05]  /*5bd0*/  @!P3 IMAD.WIDE R12, R103, 0x2, R88 ;  /* 0x00000002670cb825 */ /* 0x004fca00078e0258 */
[----:B-1----:R4:W-:Y:S02]  /*5be0*/  @!P3 ST.E.128 desc[UR38][R12.64], R60 ;  /* 0x0000003c0c00b985 */ /* 0x0029e4000c101d26 */
.L_x_12385:
[----:B------:R-:W-:Y:S05]  /*5bf0*/  BSYNC B1 ;  /* 0x0000000000017941 */ /* 0x000fea0003800000 */
.L_x_12384:
        /* <DEDUP_REMOVED lines=123> */
.L_x_12391:
[----:B------:R-:W-:Y:S05]  /*63b0*/  BSYNC B2 ;  /* 0x0000000000027941 */ /* 0x000fea0003800000 */
.L_x_12390:
[----:B------:R-:W-:-:S04]  /*63c0*/  LEA R36, P3, R21, R88, 0x1 ;  /* 0x0000005815247211 */ /* 0x000fc800078608ff */
[----:B------:R-:W-:Y:S02]  /*63d0*/  LEA.HI.X R37, R21, R89, R90, 0x1, P3 ;  /* 0x0000005915257211 */ /* 0x000fe400018f0c5a */
[----:B------:R-:W-:-:S03]  /*63e0*/  ISETP.GE.AND P3, PT, R52, R11, PT ;  /* 0x0000000b3400720c */ /* 0x000fc60003f66270 */
[----:B---3--:R3:W-:Y:S10]  /*63f0*/  ST.E.128 desc[UR38][R36.64], R12 ;  /* 0x0000000c24007985 */ /* 0x0087f4000c101d26 */
[----:B---3--:R-:W-:-:S05]  /*6400*/  @!P3 IMAD.WIDE R12, R52, 0x2, R88 ;  /* 0x00000002340cb825 */ /* 0x008fca00078e0258 */
[----:B--2---:R2:W-:Y:S02]  /*6410*/  @!P3 ST.E.128 desc[UR38][R12.64], R40 ;  /* 0x000000280c00b985 */ /* 0x0045e4000c101d26 */
.L_x_12389:
[----:B------:R-:W-:Y:S05]  /*6420*/  BSYNC B1 ;  /* 0x0000000000017941 */ /* 0x000fea0003800000 */
.L_x_12388:
        /* <DEDUP_REMOVED lines=50> */
[C---:B------:R-:W-:Y:S01]  /*6750*/  FFMA.FTZ R47, R44.reuse, R47, -R50 ;  /* 0x0000002f2c2f7223 */ /* 0x040fe20000010832 */
        /* <DEDUP_REMOVED lines=26> */
[C---:B------:R-:W-:Y:S01]  /*6900*/  FMUL.FTZ R39, R48.reuse, R111 ;  /* 0x0000006f30277220 */ /* 0x040fe20000410000 */
[----:B------:R-:W-:Y:S01]  /*6910*/  FMUL.FTZ R48, R48, R43 ;  /* 0x0000002b30307220 */ /* 0x000fe20000410000 */
[----:B------:R-:W-:-:S02]  /*6920*/  F2FP.BF16.F32.PACK_AB R33, R33, R47 ;  /* 0x0000002f2121723e */ /* 0x000fc400000010ff */
[C---:B------:R-:W-:Y:S01]  /*6930*/  FFMA.FTZ R39, R15.reuse, R43, -R39 ;  /* 0x0000002b0f277223 */ /* 0x040fe20000010827 */
[----:B------:R-:W-:Y:S01]  /*6940*/  FFMA.FTZ R15, R15, R111, R48 ;  /* 0x0000006f0f0f7223 */ /* 0x000fe20000010030 */
[C---:B------:R-:W-:Y:S01]  /*6950*/  IMAD.U32 R48, R35.reuse, 0x10000, RZ ;  /* 0x0001000023307824 */ /* 0x040fe200078e00ff */
[----:B------:R-:W-:Y:S01]  /*6960*/  LOP3.LUT R35, R35, 0xffff0000, RZ, 0xc0, !PT ;  /* 0xffff000023237812 */ /* 0x000fe200078ec0ff */
[----:B------:R-:W-:Y:S01]  /*6970*/  IMAD.U32 R43, R12, 0x10000, RZ ;  /* 0x000100000c2b7824 */ /* 0x000fe200078e00ff */
[----:B------:R-:W-:Y:S01]  /*6980*/  F2FP.BF16.F32.PACK_AB R39, R39, R46 ;  /* 0x0000002e2727723e */ /* 0x000fe200000010ff */
[C---:B------:R-:W-:Y:S01]  /*6990*/  FMUL.FTZ R51, R49.reuse, R48 ;  /* 0x0000003031337220 */ /* 0x040fe20000410000 */
[----:B------:R-:W-:Y:S01]  /*69a0*/  FMUL.FTZ R49, R49, R50 ;  /* 0x0000003231317220 */ /* 0x000fe20000410000 */
[----:B------:R-:W-:Y:S01]  /*69b0*/  FMUL.FTZ R53, R36, R35 ;  /* 0x0000002324357220 */ /* 0x000fe20000410000 */
[----:B------:R-:W-:Y:S01]  /*69c0*/  F2FP.BF16.F32.PACK_AB R44, R13, R44 ;  /* 0x0000002c0d2c723e */ /* 0x000fe200000010ff */
[C---:B------:R-:W-:Y:S01]  /*69d0*/  FFMA.FTZ R51, R43.reuse, R50, -R51 ;  /* 0x000000322b337223 */ /* 0x040fe20000010833 */
[----:B------:R-:W-:Y:S01]  /*69e0*/  FFMA.FTZ R49, R43, R48, R49 ;  /* 0x000000302b317223 */ /* 0x000fe20000010031 */
[----:B------:R-:W-:Y:S01]  /*69f0*/  LOP3.LUT R43, R32, 0xffff0000, RZ, 0xc0, !PT ;  /* 0xffff0000202b7812 */ /* 0x000fe200078ec0ff */
[----:B------:R-:W-:Y:S01]  /*6a00*/  IMAD.U32 R48, R34, 0x10000, RZ ;  /* 0x0001000022307824 */ /* 0x000fe200078e00ff */
[----:B------:R-:W-:Y:S01]  /*6a10*/  LOP3.LUT R32, R12, 0xffff0000, RZ, 0xc0, !PT ;  /* 0xffff00000c207812 */ /* 0x000fe200078ec0ff */
[----:B------:R-:W-:-:S02]  /*6a20*/  IMAD.MOV.U32 R13, RZ, RZ, R33 ;  /* 0x000000ffff0d7224 */ /* 0x000fc400078e0021 */
[-C--:B------:R-:W-:Y:S02]  /*6a30*/  FMUL.FTZ R36, R36, R43.reuse ;  /* 0x0000002b24247220 */ /* 0x080fe40000410000 */
[----:B------:R-:W-:Y:S01]  /*6a40*/  FFMA.FTZ R12, R32, R43, -R53 ;  /* 0x0000002b200c7223 */ /* 0x000fe20000010835 */
[----:B------:R-:W-:Y:S02]  /*6a50*/  IMAD.U32 R43, R38, 0x10000, RZ ;  /* 0x00010000262b7824 */ /* 0x000fe400078e00ff */
[----:B------:R-:W-:Y:S01]  /*6a60*/  FFMA.FTZ R32, R32, R35, R36 ;  /* 0x0000002320207223 */ /* 0x000fe20000010024 */
[C---:B------:R-:W-:Y:S01]  /*6a70*/  SHF.L.U32 R36, R45.reuse, 0x10, RZ ;  /* 0x000000102d247819 */ /* 0x040fe200000006ff */
[----:B------:R-:W-:Y:S01]  /*6a80*/  IMAD.U32 R35, R14, 0x10000, RZ ;  /* 0x000100000e237824 */ /* 0x000fe200078e00ff */
[----:B------:R-:W-:Y:S02]  /*6a90*/  LOP3.LUT R38, R38, 0xffff0000, RZ, 0xc0, !PT ;  /* 0xffff000026267812 */ /* 0x000fe400078ec0ff */
        /* <DEDUP_REMOVED lines=21> */
.L_x_12393:
[----:B------:R-:W-:Y:S05]  /*6bf0*/  BSYNC B1 ;  /* 0x0000000000017941 */ /* 0x000fea0003800000 */
.L_x_12392:
[----:B---3--:R3:W-:Y:S01]  /*6c00*/  ST.E.128 desc[UR38][R40.64], R12 ;  /* 0x0000000c28007985 */ /* 0x0087e2000c101d26 */
[----:B------:R-:W-:-:S13]  /*6c10*/  ISETP.GE.AND P3, PT, R42, R11, PT ;  /* 0x0000000b2a00720c */ /* 0x000fda0003f66270 */
[----:B------:R-:W-:Y:S05]  /*6c20*/  @P3 BRA `(.L_x_12355) ;  /* 0x00000004003c3947 */ /* 0x000fea0003800000 */
[----:B------:R-:W-:-:S05]  /*6c30*/  IMAD.WIDE R88, R42, 0x2, R88 ;  /* 0x000000022a587825 */ /* 0x000fca00078e0258 */
[----:B--2---:R2:W-:Y:S01]  /*6c40*/  ST.E.128 desc[UR38][R88.64], R36 ;  /* 0x0000002458007985 */ /* 0x0045e2000c101d26 */
[----:B------:R-:W-:Y:S05]  /*6c50*/  BRA `(.L_x_12355) ;  /* 0x0000000400307947 */ /* 0x000fea0003800000 */
.L_x_12347:
[----:B------:R-:W-:-:S06]  /*6c60*/  UISETP.NE.AND UP0, UPT, UR41, 0x3, UPT ;  /* 0x000000032900788c */ /* 0x000fcc000bf05270 */
[----:B------:R-:W-:-:S13]  /*6c70*/  PLOP3.LUT P2, PT, PT, PT, UP0, 0x80, 0x0 ;  /* 0x000000000000781c */ /* 0x000fda0003f4f008 */
[----:B------:R-:W-:Y:S05]  /*6c80*/  @!P2 BRA `(.L_x_12394) ;  /* 0x000000000004a947 */ /* 0x000fea0003800000 */
[----:B------:R-:W-:Y:S01]  /*6c90*/  BPT.TRAP 0x1 ;  /* 0x000000040000795c */ /* 0x000fe20000300000 */
.L_x_12394:
[----:B------:R-:W-:Y:S01]  /*6ca0*/  IMAD R57, R18, 0x8, R2 ;  /* 0x0000000812397824 */ /* 0x000fe200078e0202 */
[----:B------:R-:W-:Y:S01]  /*6cb0*/  SHF.L.U32 R85, R149, 0x1f, RZ ;  /* 0x0000001f95557819 */ /* 0x000fe200000006ff */
[----:B------:R-:W-:Y:S01]  /*6cc0*/  BSSY B1, `(.L_x_12395) ;  /* 0x0000004000017945 */ /* 0x000fe20003800000 */
[----:B------:R-:W-:Y:S02]  /*6cd0*/  SHF.R.S32.HI R82, RZ, 0x1f, R81 ;  /* 0x0000001fff527819 */ /* 0x000fe40000011451 */
[----:B------:R-:W0:Y:S02]  /*6ce0*/  SYNCS.PHASECHK.TRANS64.TRYWAIT P3, [R57+URZ+0x2d890], R85 ;  /* 0x02d89055390075a7 */ /* 0x000e24000806017f */
[----:B0-----:R-:W-:Y:S05]  /*6cf0*/  @!P3 BRA `(.L_x_12396) ;  /* 0x0000019c0074b947 */ /* 0x001fea0003800000 */
.L_x_12638:
[----:B------:R-:W-:Y:S05]  /*6d00*/  BSYNC B1 ;  /* 0x0000000000017941 */ /* 0x000fea0003800000 */
.L_x_12395:
        /* <DEDUP_REMOVED lines=24> */
.L_x_12642:
[----:B------:R-:W-:Y:S05]  /*6e90*/  @!P3 BRA `(.L_x_12355) ;  /* 0x0000000000a0b947 */ /* 0x000fea0003800000 */
[----:B-1----:R-:W4:Y:S01]  /*6ea0*/  LDL R13, [R1+0x5c] ;  /* 0x00005c00010d7983 */ /* 0x002f220000100800 */
[----:B------:R-:W-:-:S03]  /*6eb0*/  ULDC UR4, c[0x0][0x2f4] ;  /* 0x0000bd0000047ab9 */ /* 0x000fc60000000800 */
[----:B------:R-:W5:Y:S04]  /*6ec0*/  LDL R12, [R1+0x58] ;  /* 0x00005800010c7983 */ /* 0x000f680000100800 */
[----:B------:R-:W5:Y:S04]  /*6ed0*/  LDL R11, [R1+0x4c] ;  /* 0x00004c00010b7983 */ /* 0x000f680000100800 */
[----:B------:R-:W5:Y:S01]  /*6ee0*/  LDL R41, [R1+0x50] ;  /* 0x0000500001297983 */ /* 0x000f620000100800 */
[----:B------:R-:W-:Y:S02]  /*6ef0*/  ISETP.GE.AND P5, PT, R16, UR4, PT ;  /* 0x0000000410007c0c */ /* 0x000fe4000bfa6270 */
        /* <DEDUP_REMOVED lines=34> */
.L_x_12355:
[----:B------:R-:W-:Y:S05]  /*7120*/  BSYNC B0 ;  /* 0x0000000000007941 */ /* 0x000fea0003800000 */
.L_x_12346:
        /* <DEDUP_REMOVED lines=16> */
.L_x_12399:
[----:B------:R-:W-:Y:S05]  /*7230*/  BSYNC B0 ;  /* 0x0000000000007941 */ /* 0x000fea0003800000 */
.L_x_12398:
[----:B------:R-:W5:Y:S01]  /*7240*/  SYNCS.PHASECHK.TRANS64.TRYWAIT P2, [R57+URZ+0x2d8b0], R85 ;  /* 0x02d8b055390075a7 */ /* 0x000f62000804017f */
[----:B------:R-:W-:Y:S04]  /*7250*/  BSSY B0, `(.L_x_12400) ;  /* 0x0000002000007945 */ /* 0x000fe80003800000 */
[----:B-----5:R-:W-:Y:S05]  /*7260*/  @!P2 BRA `(.L_x_12401) ;  /* 0x000001980074a947 */ /* 0x020fea0003800000 */
.L_x_12643:
[----:B------:R-:W-:Y:S05]  /*7270*/  BSYNC B0 ;  /* 0x0000000000007941 */ /* 0x000fea0003800000 */
.L_x_12400:
        /* <DEDUP_REMOVED lines=13> */
[----:B------:R-:W-:-:S04]  /*7350*/  IMAD.WIDE.U32 R12, R138, UR4, R12 ;  /* 0x000000048a0c7c25 */ /* 0x000fc8000f8e000c */
[----:B------:R-:W-:Y:S01]  /*7360*/  IMAD R13, R138, UR5, R13 ;  /* 0x000000058a0d7c24 */ /* 0x000fe2000f8e020d */
[----:B0-----:R-:W-:-:S04]  /*7370*/  LEA R11, P2, R12, UR6, 0x1 ;  /* 0x000000060c0b7c11 */ /* 0x001fc8000f8408ff */
[----:B------:R-:W-:Y:S01]  /*7380*/  LEA.HI.X R12, R12, UR7, R13, 0x1, P2 ;  /* 0x000000070c0c7c11 */ /* 0x000fe200090f0c0d */
[----:B------:R0:W1:Y:S01]  /*7390*/  SHFL.IDX PT, R36, R11, RZ, 0x1e1f ;  /* 0x001e1fff0b247589 */ /* 0x00006200000e0000 */
[----:B------:R-:W-:-:S03]  /*73a0*/  ISETP.GT.AND P2, PT, R84, R156, PT ;  /* 0x0000009c5400720c */ /* 0x000fc60003f44270 */
[----:B------:R0:W2:Y:S10]  /*73b0*/  SHFL.IDX PT, R37, R12, RZ, 0x1e1f ;  /* 0x001e1fff0c257589 */ /* 0x0000b400000e0000 */
[----:B0-----:R-:W-:Y:S05]  /*73c0*/  @!P2 BRA `(.L_x_12403) ;  /* 0x000000000098a947 */ /* 0x001fea0003800000 */
[----:B------:R-:W3:Y:S01]  /*73d0*/  LDL R15, [R1+0x5c] ;  /* 0x00005c00010f7983 */ /* 0x000ee20000100800 */
[----:B------:R-:W-:-:S03]  /*73e0*/  ULDC UR4, c[0x0][0x2f4] ;  /* 0x0000bd0000047ab9 */ /* 0x000fc60000000800 */
[----:B------:R-:W4:Y:S04]  /*73f0*/  LDL R14, [R1+0x58] ;  /* 0x00005800010e7983 */ /* 0x000f280000100800 */
[----:B------:R-:W5:Y:S04]  /*7400*/  LDL R42, [R1+0x4c] ;  /* 0x00004c00012a7983 */ /* 0x000f680000100800 */
[----:B------:R-:W5:Y:S01]  /*7410*/  LDL R41, [R1+0x50] ;  /* 0x0000500001297983 */ /* 0x000f620000100800 */
[----:B------:R-:W-:Y:S02]  /*7420*/  ISETP.GE.AND P5, PT, R16, UR4, PT ;  /* 0x0000000410007c0c */ /* 0x000fe4000bfa6270 */
        /* <DEDUP_REMOVED lines=32> */
.L_x_12403:
[----:B------:R-:W-:Y:S05]  /*7630*/  BSYNC B0 ;  /* 0x0000000000007941 */ /* 0x000fea0003800000 */
.L_x_12402:
        /* <DEDUP_REMOVED lines=11> */
[----:B0-----:R-:W-:Y:S02]  /*76f0*/  SEL R12, RZ, 0x1, P2 ;  /* 0x00000001ff0c7807 */ /* 0x001fe40001000000 */
[----:B------:R-:W-:Y:S02]  /*7700*/  SEL R18, R18, RZ, P2 ;  /* 0x000000ff12127207 */ /* 0x000fe40001000000 */
[----:B------:R-:W-:Y:S01]  /*7710*/  LOP3.LUT R149, R149, R12, RZ, 0x3c, !PT ;  /* 0x0000000c95957212 */ /* 0x000fe200078e3cff */
[----:B------:R3:W-:Y:S01]  /*7720*/  @!P3 SYNCS.ARRIVE.TRANS64.RED.A1T0 RZ, [R57+URZ], RZ ;  /* 0x000000ff39ffb9a7 */ /* 0x0007e2000810043f */
[----:B------:R-:W-:Y:S05]  /*7730*/  @P1 BRA `(.L_x_12404) ;  /* 0xffffffb400081947 */ /* 0x000fea000383ffff */
[----:B------:R-:W0:Y:S01]  /*7740*/  S2R R11, SR_TID.X ;  /* 0x00000000000b7919 */ /* 0x000e220000002100 */
[----:B------:R-:W-:Y:S02]  /*7750*/  PLOP3.LUT P0, PT, PT, PT, PT, 0x8, 0x0 ;  /* 0x000000000000781c */ /* 0x000fe40003f0e170 */
[----:B0-----:R-:W-:-:S04]  /*7760*/  SHF.R.U32.HI R11, RZ, 0x7, R11 ;  /* 0x00000007ff0b7819 */ /* 0x001fc8000001160b */
[----:B------:R-:W-:-:S13]  /*7770*/  ISETP.NE.AND P4, PT, R11, 0x1, PT ;  /* 0x000000010b00780c */ /* 0x000fda0003f85270 */
[----:B------:R-:W-:Y:S06]  /*7780*/  @!P4 BAR.ARV 0x9, 0x100 ;  /* 0x024400000000cb1d */ /* 0x000fec0000002000 */
.L_x_12341:
[----:B------:R-:W4:Y:S01]  /*7790*/  LDL R3, [R1+0x88] ;  /* 0x0000880001037983 */ /* 0x000f220000100800 */
[----:B------:R-:W0:Y:S01]  /*77a0*/  LDC R0, c[0x0][0x448] ;  /* 0x00011200ff007b82 */ /* 0x000e220000000800 */
[----:B------:R-:W-:Y:S01]  /*77b0*/  IMAD.MOV.U32 R94, RZ, RZ, RZ ;  /* 0x000000ffff5e7224 */ /* 0x000fe200078e00ff */
[----:B0-----:R-:W-:-:S13]  /*77c0*/  ISETP.NE.AND P1, PT, R0, 0x1, PT ;  /* 0x000000010000780c */ /* 0x001fda0003f25270 */
[----:B------:R-:W0:Y:S08]  /*77d0*/  @P1 LDC R0, c[0x0][0x44c] ;  /* 0x00011300ff001b82 */ /* 0x000e300000000800 */
[----:B------:R-:W1:Y:S01]  /*77e0*/  @P1 LDC R5, c[0x0][0x450] ;  /* 0x00011400ff051b82 */ /* 0x000e620000000800 */
[----:B----4-:R-:W-:-:S04]  /*77f0*/  VIADD R3, R3, 0xbf ;  /* 0x000000bf03037836 */ /* 0x010fc80000000000 */
[----:B0-----:R-:W-:-:S05]  /*7800*/  @P1 IMAD.HI.U32 R0, R3, R0, RZ ;  /* 0x0000000003001227 */ /* 0x001fca00078e00ff */
[----:B-1----:R-:W-:-:S05]  /*7810*/  @P1 SHF.R.U32.HI R3, RZ, R5, R0 ;  /* 0x00000005ff031219 */ /* 0x002fca0000011600 */
        /* <DEDUP_REMOVED lines=10> */
.L_x_12405:
[----:B------:R-:W-:Y:S04]  /*78c0*/  BSSY B0, `(.L_x_12406) ;  /* 0x0000020000007945 */ /* 0x000fe80003800000 */
[----:B------:R-:W-:Y:S05]  /*78d0*/  @!P1 BRA `(.L_x_12407) ;  /* 0x0000000000789947 */ /* 0x000fea0003800000 */
[----:B------:R-:W4:Y:S01]  /*78e0*/  LDL R0, [R1+0x9c] ;  /* 0x00009c0001007983 */ /* 0x000f220000100800 */
[----:B------:R-:W-:Y:S01]  /*78f0*/  ULDC UR4, c[0x0][0x9f0] ;  /* 0x00027c0000047ab9 */ /* 0x000fe20000000800 */
[----:B----4-:R-:W-:-:S04]  /*7900*/  ISETP.NE.AND P0, PT, R0, RZ, PT ;  /* 0x000000ff0000720c */ /* 0x010fc80003f05270 */
        /* <DEDUP_REMOVED lines=27> */
.L_x_12407:
[----:B------:R-:W-:Y:S05]  /*7ac0*/  BSYNC B0 ;  /* 0x0000000000007941 */ /* 0x000fea0003800000 */
.L_x_12406:
        /* <DEDUP_REMOVED lines=26> */
[----:B----4-:R-:W-:-:S02]  /*7c70*/  IMAD R4, R0, R94, RZ ;  /* 0x0000005e00047224 */ /* 0x010fc400078e02ff */
        /* <DEDUP_REMOVED lines=15> */
.L_x_12646:
        /* <DEDUP_REMOVED lines=8> */
[----:B------:R-:W-:Y:S02]  /*7df0*/  IMAD R3, R3, 0x2000, R4 ;  /* 0x0000200003037824 */ /* 0x000fe400078e0204 */
[----:B------:R-:W-:-:S03]  /*7e00*/  VIADD R0, R0, 0xc400 ;  /* 0x0000c40000007836 */ /* 0x000fc60000000000 */
[----:B------:R-:W-:Y:S02]  /*7e10*/  SHF.R.U32.HI R3, RZ, 0x4, R3 ;  /* 0x00000004ff037819 */ /* 0x000fe40000011603 */
[----:B------:R-:W-:Y:S02]  /*7e20*/  SHF.R.U32.HI R0, RZ, 0x4, R0 ;  /* 0x00000004ff007819 */ /* 0x000fe40000011600 */
[----:B------:R-:W-:Y:S02]  /*7e30*/  LOP3.LUT R3, R3, 0x3fff, RZ, 0xc0, !PT ;  /* 0x00003fff03037812 */ /* 0x000fe400078ec0ff */
[----:B------:R-:W-:-:S03]  /*7e40*/  LOP3.LUT R44, R0, 0x3fff, RZ, 0xc0, !PT ;  /* 0x00003fff002c7812 */ /* 0x000fc600078ec0ff */
[----:B------:R1:W-:Y:S01]  /*7e50*/  STL [R1+0x70], R3 ;  /* 0x0000700301007387 */ /* 0x0003e20000100800 */
[----:B------:R-:W-:Y:S05]  /*7e60*/  @!P0 BRA `(.L_x_12411) ;  /* 0x0000000000408947 */ /* 0x000fea0003800000 */
        /* <DEDUP_REMOVED lines=15> */
[----:B0123-5:R-:W-:Y:S05]  /*7f60*/  CALL.ABS.NOINC R14 ;  /* 0x000000000e007343 */ /* 0x02ffea0003c00000 */
.L_x_12411:
[----:B------:R-:W-:Y:S05]  /*7f70*/  BSYNC B6 ;  /* 0x0000000000067941 */ /* 0x000fea0003800000 */
.L_x_12410:
        /* <DEDUP_REMOVED lines=8> */
[----:B------:R1:W4:Y:S03]  /*8000*/  SYNCS.PHASECHK.TRANS64.TRYWAIT P0, [R2+URZ+0x2d800], R3 ;  /* 0x02d80003020075a7 */ /* 0x000326000800017f */
[----:B----4-:R-:W-:Y:S05]  /*8010*/  @!P0 NANOSLEEP.SYNCS 0x989680 ;  /* 0x009896800000895d */ /* 0x010fea0003900000 */
[----:B------:R-:W4:Y:S01]  /*8020*/  @!P0 SYNCS.PHASECHK.TRANS64 P0, [R2+URZ+0x2d800], R3 ;  /* 0x02d80003020085a7 */ /* 0x000f22000800007f */
[----:B------:R-:W-:Y:S04]  /*8030*/  BSSY B0, `(.L_x_12413) ;  /* 0x0000006000007945 */ /* 0x000fe80003800000 */
[----:B----4-:R-:W-:Y:S05]  /*8040*/  @P0 BRA `(.L_x_12414) ;  /* 0x0000000000100947 */ /* 0x010fea0003800000 */
.L_x_12415:
[----:B----4-:R4:W0:Y:S02]  /*8050*/  SYNCS.PHASECHK.TRANS64.TRYWAIT P0, [R2+URZ+0x2d800], R3 ;  /* 0x02d80003020075a7 */ /* 0x010824000800017f */
[----:B0-----:R-:W-:Y:S05]  /*8060*/  @!P0 NANOSLEEP.SYNCS 0x989680 ;  /* 0x009896800000895d */ /* 0x001fea0003900000 */
[----:B------:R-:W0:Y:S02]  /*8070*/  @!P0 SYNCS.PHASECHK.TRANS64 P0, [R2+URZ+0x2d800], R3 ;  /* 0x02d80003020085a7 */ /* 0x000e24000800007f */
[----:B0-----:R-:W-:Y:S05]  /*8080*/  @!P0 BRA `(.L_x_12415) ;  /* 0xfffffffc00f08947 */ /* 0x001fea000383ffff */
.L_x_12414:
[----:B------:R-:W-:Y:S05]  /*8090*/  BSYNC B0 ;  /* 0x0000000000007941 */ /* 0x000fea0003800000 */
.L_x_12413:
[----:B------:R-:W-:Y:S05]  /*80a0*/  BRA `(.L_x_12416) ;  /* 0x0000004000787947 */ /* 0x000fea0003800000 */
.L_x_12412:
[----:B------:R-:W-:Y:S01]  /*80b0*/  ULOP3.LUT UP0, URZ, UR42, 0x1bf, URZ, 0xc0, !UPT ;  /* 0x000001bf2a3f7892 */ /* 0x000fe2000f80c03f */
[----:B-----5:R-:W-:Y:S01]  /*80c0*/  SHF.R.S32.HI R0, RZ, 0x1f, R95 ;  /* 0x0000001fff007819 */ /* 0x020fe2000001145f */
[----:B------:R-:W-:Y:S01]  /*80d0*/  ULDC.64 UR4, c[0x0][0x3f8] ;  /* 0x0000fe0000047ab9 */ /* 0x000fe20000000a00 */
[----:B------:R-:W-:Y:S01]  /*80e0*/  ULDC.64 UR6, c[0x0][0x408] ;  /* 0x0001020000067ab9 */ /* 0x000fe20000000a00 */
[----:B------:R-:W-:Y:S02]  /*80f0*/  IMAD.WIDE.U32 R24, R95, UR4, RZ ;  /* 0x000000045f187c25 */ /* 0x000fe4000f8e00ff */
[----:B------:R-:W-:Y:S02]  /*8100*/  PLOP3.LUT P0, PT, PT, PT, UP0, 0x80, 0x0 ;  /* 0x000000000000781c */ /* 0x000fe40003f0f008 */
        /* <DEDUP_REMOVED lines=23> */
[----:B0123--:R-:W-:Y:S05]  /*8280*/  CALL.ABS.NOINC R14 ;  /* 0x000000000e007343 */ /* 0x00ffea0003c00000 */
.L_x_12417:
[----:B------:R-:W4:Y:S01]  /*8290*/  LDL R20, [R1+0x88] ;  /* 0x0000880001147983 */ /* 0x000f220000100800 */
[----:B------:R-:W-:Y:S01]  /*82a0*/  ULDC.U8 UR4, c[0x0][0x410] ;  /* 0x0001040000047ab9 */ /* 0x000fe20000000000 */
[----:B------:R-:W-:Y:S01]  /*82b0*/  BSSY B0, `(.L_x_12418) ;  /* 0x00003f5000007945 */ /* 0x000fe20003800000 */
[----:B------:R-:W-:Y:S01]  /*82c0*/  ISETP.NE.AND P0, PT, RZ, UR4, PT ;  /* 0x00000004ff007c0c */ /* 0x000fe2000bf05270 */
[----:B----4-:R-:W-:-:S12]  /*82d0*/  IMAD.IADD R9, R156, 0x1, R20 ;  /* 0x000000019c097824 */ /* 0x010fd800078e0214 */
[----:B------:R-:W-:Y:S05]  /*82e0*/  @!P0 BRA `(.L_x_12419) ;  /* 0x0000001c00e08947 */ /* 0x000fea0003800000 */
[----:B------:R-:W4:Y:S01]  /*82f0*/  LDC R6, c[0x0][0x448] ;  /* 0x00011200ff067b82 */ /* 0x000f220000000800 */
[----:B-1----:R-:W-:Y:S01]  /*8300*/  IMAD.MOV.U32 R3, RZ, RZ, R9 ;  /* 0x000000ffff037224 */ /* 0x002fe200078e0009 */
[----:B------:R-:W-:Y:S01]  /*8310*/  ULDC.64 UR4, c[0x0][0x3f8] ;  /* 0x0000fe0000047ab9 */ /* 0x000fe20000000a00 */
[----:B------:R-:W-:Y:S01]  /*8320*/  ULDC.64 UR6, c[0x0][0x408] ;  /* 0x0001020000067ab9 */ /* 0x000fe20000000a00 */
[----:B------:R-:W-:Y:S02]  /*8330*/  IMAD.MOV.U32 R25, RZ, RZ, R29 ;  /* 0x000000ffff197224 */ /* 0x000fe400078e001d */
[----:B------:R-:W-:Y:S01]  /*8340*/  IMAD.MOV.U32 R27, RZ, RZ, R31 ;  /* 0x000000ffff1b7224 */ /* 0x000fe200078e001f */
[----:B----4-:R-:W-:-:S13]  /*8350*/  ISETP.NE.AND P0, PT, R6, 0x1, PT ;  /* 0x000000010600780c */ /* 0x010fda0003f05270 */
[----:B------:R-:W1:Y:S08]  /*8360*/  @P0 LDC R0, c[0x0][0x44c] ;  /* 0x00011300ff000b82 */ /* 0x000e700000000800 */
[----:B------:R-:W4:Y:S01]  /*8370*/  @P0 LDC R5, c[0x0][0x450] ;  /* 0x00011400ff050b82 */ /* 0x000f220000000800 */
[----:B-1----:R-:W-:-:S05]  /*8380*/  @P0 IMAD.HI.U32 R0, R9, R0, RZ ;  /* 0x0000000009000227 */ /* 0x002fca00078e00ff */
[----:B----4-:R-:W-:-:S04]  /*8390*/  @P0 SHF.R.U32.HI R3, RZ, R5, R0 ;  /* 0x00000005ff030219 */ /* 0x010fc80000011600 */
        /* <DEDUP_REMOVED lines=17> */
[----:B------:R1:W4:Y:S04]  /*84b0*/  SHFL.IDX PT, R3, R13, RZ, 0x1e1f ;  /* 0x001e1fff0d037589 */ /* 0x00032800000e0000 */
[----:B------:R-:W0:Y:S04]  /*84c0*/  SHFL.IDX PT, R38, R38, RZ, 0x1e1f ;  /* 0x001e1fff26267589 */ /* 0x000e2800000e0000 */
[----:B------:R-:W0:Y:S04]  /*84d0*/  SHFL.IDX PT, R0, R0, RZ, 0x1e1f ;  /* 0x001e1fff00007589 */ /* 0x000e2800000e0000 */
[----:B-1----:R-:W0:Y:S02]  /*84e0*/  SHFL.IDX PT, R39, R39, RZ, 0x1e1f ;  /* 0x001e1fff27277589 */ /* 0x002e2400000e0000 */
.L_x_12652:
        /* <DEDUP_REMOVED lines=8> */
[----:B------:R-:W-:Y:S02]  /*8570*/  CS2R R12, SRZ ;  /* 0x00000000000c7805 */ /* 0x000fe4000001ff00 */
[----:B------:R-:W-:Y:S02]  /*8580*/  CS2R R8, SRZ ;  /* 0x0000000000087805 */ /* 0x000fe4000001ff00 */
[----:B--2---:R-:W-:Y:S02]  /*8590*/  CS2R R36, SRZ ;  /* 0x0000000000247805 */ /* 0x004fe4000001ff00 */
        /* <DEDUP_REMOVED lines=27> */
[-C--:B------:R-:W-:Y:S02]  /*8750*/  @!P3 IADD3 R26, P4, R38, R24.reuse, RZ ;  /* 0x00000018261ab210 */ /* 0x080fe40007f9e0ff */
        /* <DEDUP_REMOVED lines=56> */
.L_x_12422:
[----:B------:R-:W-:Y:S05]  /*8ae0*/  BSYNC B1 ;  /* 0x0000000000017941 */ /* 0x000fea0003800000 */
.L_x_12421:
[----:B------:R-:W-:Y:S01]  /*8af0*/  ULEA.HI UR4, UR37, UR37, URZ, 0x1 ;  /* 0x0000002525047291 */ /* 0x000fe2000f8f083f */
[----:B----45:R-:W-:Y:S01]  /*8b00*/  IMAD.MOV.U32 R3, RZ, RZ, R35 ;  /* 0x000000ffff037224 */ /* 0x030fe200078e0023 */
[----:B------:R-:W-:Y:S01]  /*8b10*/  VIMNMX R97, R97, 0xc0, PT ;  /* 0x000000c061617848 */ /* 0x000fe20003fe0100 */
[----:B------:R-:W-:Y:S01]  /*8b20*/  IMAD.MOV.U32 R0, RZ, RZ, R34 ;  /* 0x000000ffff007224 */ /* 0x000fe200078e0022 */
[----:B------:R-:W-:Y:S01]  /*8b30*/  ULOP3.LUT UR4, UR4, 0xfffffffe, URZ, 0xc0, !UPT ;  /* 0xfffffffe04047892 */ /* 0x000fe2000f8ec03f */
[----:B0-----:R-:W-:Y:S01]  /*8b40*/  IMAD.MOV.U32 R4, RZ, RZ, R30 ;  /* 0x000000ffff047224 */ /* 0x001fe200078e001e */
[----:B------:R-:W-:Y:S01]  /*8b50*/  PRMT R59, R3, 0x7610, R59 ;  /* 0x00007610033b7816 */ /* 0x000fe2000000003b */
[----:B------:R-:W-:Y:S01]  /*8b60*/  IMAD.MOV.U32 R5, RZ, RZ, R27 ;  /* 0x000000ffff057224 */ /* 0x000fe200078e001b */
[----:B------:R-:W-:Y:S01]  /*8b70*/  UIADD3 UR4, UR37, -UR4, URZ ;  /* 0x8000000425047290 */ /* 0x000fe2000fffe03f */
[----:B------:R-:W-:Y:S01]  /*8b80*/  PRMT R38, R38, 0x5410, R0 ;  /* 0x0000541026267816 */ /* 0x000fe20000000000 */
[----:B------:R-:W-:Y:S01]  /*8b90*/  IMAD.MOV.U32 R0, RZ, RZ, R31 ;  /* 0x000000ffff007224 */ /* 0x000fe200078e001f */
[----:B---3--:R-:W-:Y:S01]  /*8ba0*/  PRMT R57, R4, 0x7610, R57 ;  /* 0x0000761004397816 */ /* 0x008fe20000000039 */
        /* <DEDUP_REMOVED lines=40> */
[----:B------:R-:W-:-:S02]  /*8e30*/  PRMT R47, R5, 0x7610, R47 ;  /* 0x00007610052f7816 */ /* 0x000fc4000000002f */
[----:B------:R-:W-:Y:S01]  /*8e40*/  PRMT R48, R6, 0x7610, R48 ;  /* 0x0000761006307816 */ /* 0x000fe20000000030 */
[----:B0-----:R-:W-:Y:S08]  /*8e50*/  @!P0 BRA `(.L_x_12424) ;  /* 0x0000018000248947 */ /* 0x001ff00003800000 */
.L_x_12653:
[----:B------:R-:W-:Y:S05]  /*8e60*/  BSYNC B1 ;  /* 0x0000000000017941 */ /* 0x000fea0003800000 */
.L_x_12423:
        /* <DEDUP_REMOVED lines=74> */
.L_x_12427:
[----:B------:R-:W-:Y:S05]  /*9310*/  BSYNC B1 ;  /* 0x0000000000017941 */ /* 0x000fea0003800000 */
.L_x_12426:
        /* <DEDUP_REMOVED lines=49> */
.L_x_12429:
[----:B------:R-:W-:Y:S05]  /*9630*/  BSYNC B1 ;  /* 0x0000000000017941 */ /* 0x000fea0003800000 */
.L_x_12428:
        /* <DEDUP_REMOVED lines=48> */
.L_x_12431:
[----:B------:R-:W-:Y:S05]  /*9940*/  BSYNC B1 ;  /* 0x0000000000017941 */ /* 0x000fea0003800000 */
.L_x_12430:
        /* <DEDUP_REMOVED lines=48> */
.L_x_12433:
[----:B------:R-:W-:Y:S05]  /*9c50*/  BSYNC B1 ;  /* 0x0000000000017941 */ /* 0x000fea0003800000 */
.L_x_12432:
        /* <DEDUP_REMOVED lines=23> */
[C---:B------:R-:W-:Y:S01]  /*9dd0*/  FFMA.FTZ R27, R12.reuse, R21, R24 ;  /* 0x000000150c1b7223 */ /* 0x040fe20000010018 */
[----:B------:R-:W-:Y:S01]  /*9de0*/  FMUL.FTZ R21, R15, R48 ;  /* 0x000000300f157220 */ /* 0x000fe20000410000 */
[----:B------:R-:W-:Y:S02]  /*9df0*/  IMAD.U32 R7, R5, 0x10000, RZ ;  /* 0x0001000005077824 */ /* 0x000fe400078e00ff */
[----:B------:R-:W-:Y:S01]  /*9e00*/  FFMA.FTZ R26, R12, R20, -R25 ;  /* 0x000000140c1a7223 */ /* 0x000fe20000010819 */
[----:B------:R-:W-:Y:S01]  /*9e10*/  FFMA.FTZ R48, R14, R48, -R13 ;  /* 0x000000300e307223 */ /* 0x000fe2000001080d */
[----:B------:R-:W-:Y:S01]  /*9e20*/  LOP3.LUT R4, R4, 0xffff0000, RZ, 0xc0, !PT ;  /* 0xffff000004047812 */ /* 0x000fe200078ec0ff */
[----:B------:R-:W-:Y:S01]  /*9e30*/  IMAD.U32 R15, R45, 0x10000, RZ ;  /* 0x000100002d0f7824 */ /* 0x000fe200078e00ff */
[----:B------:R-:W-:Y:S01]  /*9e40*/  LOP3.LUT R5, R5, 0xffff0000, RZ, 0xc0, !PT ;  /* 0xffff000005057812 */ /* 0x000fe200078ec0ff */
[----:B------:R-:W-:Y:S01]  /*9e50*/  FFMA.FTZ R29, R14, R46, R21 ;  /* 0x0000002e0e1d7223 */ /* 0x000fe20000010015 */
[----:B------:R-:W-:Y:S01]  /*9e60*/  SHF.L.U32 R13, R47, 0x10, RZ ;  /* 0x000000102f0d7819 */ /* 0x000fe200000006ff */
[----:B------:R-:W-:Y:S01]  /*9e70*/  FMUL.FTZ R21, R4, R15 ;  /* 0x0000000f04157220 */ /* 0x000fe20000410000 */
[----:B------:R-:W-:-:S02]  /*9e80*/  LOP3.LUT R20, R45, 0xffff0000, RZ, 0xc0, !PT ;  /* 0xffff00002d147812 */ /* 0x000fc400078ec0ff */
[----:B------:R-:W-:Y:S01]  /*9e90*/  LOP3.LUT R12, R47, 0xffff0000, RZ, 0xc0, !PT ;  /* 0xffff00002f0c7812 */ /* 0x000fe200078ec0ff */
[-C--:B------:R-:W-:Y:S01]  /*9ea0*/  FMUL.FTZ R14, R4, R13.reuse ;  /* 0x0000000d040e7220 */ /* 0x080fe20000410000 */
[C---:B------:R-:W-:Y:S01]  /*9eb0*/  FFMA.FTZ R4, R6.reuse, R13, -R21 ;  /* 0x0000000d06047223 */ /* 0x040fe20000010815 */
[C---:B------:R-:W-:Y:S02]  /*9ec0*/  FMUL.FTZ R24, R5.reuse, R20 ;  /* 0x0000001405187220 */ /* 0x040fe40000410000 */
[-C--:B------:R-:W-:Y:S01]  /*9ed0*/  FMUL.FTZ R25, R5, R12.reuse ;  /* 0x0000000c05197220 */ /* 0x080fe20000410000 */
[----:B------:R-:W-:Y:S01]  /*9ee0*/  FFMA.FTZ R15, R6, R15, R14 ;  /* 0x0000000f060f7223 */ /* 0x000fe2000001000e */
[----:B------:R-:W-:Y:S01]  /*9ef0*/  FFMA.FTZ R5, R7, R12, -R24 ;  /* 0x0000000c07057223 */ /* 0x000fe20000010818 */
[----:B------:R-:W-:Y:S01]  /*9f00*/  F2FP.BF16.F32.PACK_AB R6, R27, R26 ;  /* 0x0000001a1b06723e */ /* 0x000fe200000010ff */
[----:B------:R-:W-:Y:S01]  /*9f10*/  FFMA.FTZ R20, R7, R20, R25 ;  /* 0x0000001407147223 */ /* 0x000fe20000010019 */
[----:B------:R-:W-:-:S02]  /*9f20*/  F2FP.BF16.F32.PACK_AB R7, R29, R48 ;  /* 0x000000301d07723e */ /* 0x000fc400000010ff */
[----:B------:R-:W-:Y:S02]  /*9f30*/  F2FP.BF16.F32.PACK_AB R4, R15, R4 ;  /* 0x000000040f04723e */ /* 0x000fe400000010ff */
[----:B------:R-:W-:-:S05]  /*9f40*/  F2FP.BF16.F32.PACK_AB R5, R20, R5 ;  /* 0x000000051405723e */ /* 0x000fca00000010ff */
[----:B------:R4:W-:Y:S02]  /*9f50*/  STS.128 [R3+0x12400], R4 ;  /* 0x0124000403007388 */ /* 0x0009e40000000c00 */
.L_x_12435:
[----:B------:R-:W-:Y:S05]  /*9f60*/  BSYNC B1 ;  /* 0x0000000000017941 */ /* 0x000fea0003800000 */
.L_x_12434:
        /* <DEDUP_REMOVED lines=48> */
.L_x_12419:
[----:B------:R-:W4:Y:S01]  /*a270*/  LDC R10, c[0x0][0x448] ;  /* 0x00011200ff0a7b82 */ /* 0x000f220000000800 */
[----:B-1----:R-:W-:Y:S01]  /*a280*/  IMAD.MOV.U32 R3, RZ, RZ, R9 ;  /* 0x000000ffff037224 */ /* 0x002fe200078e0009 */
[----:B------:R-:W-:Y:S01]  /*a290*/  ULDC.64 UR4, c[0x0][0x3f8] ;  /* 0x0000fe0000047ab9 */ /* 0x000fe20000000a00 */
[----:B------:R-:W-:Y:S01]  /*a2a0*/  ULDC.64 UR6, c[0x0][0x408] ;  /* 0x0001020000067ab9 */ /* 0x000fe20000000a00 */
[----:B------:R-:W-:Y:S02]  /*a2b0*/  IMAD.MOV.U32 R4, RZ, RZ, R24 ;  /* 0x000000ffff047224 */ /* 0x000fe400078e0018 */
[----:B------:R-:W-:Y:S02]  /*a2c0*/  IMAD.MOV.U32 R6, RZ, RZ, R26 ;  /* 0x000000ffff067224 */ /* 0x000fe400078e001a */
[----:B------:R-:W-:Y:S01]  /*a2d0*/  IMAD.MOV.U32 R7, RZ, RZ, R31 ;  /* 0x000000ffff077224 */ /* 0x000fe200078e001f */
[----:B----4-:R-:W-:-:S13]  /*a2e0*/  ISETP.NE.AND P0, PT, R10, 0x1, PT ;  /* 0x000000010a00780c */ /* 0x010fda0003f05270 */
[----:B------:R-:W1:Y:S08]  /*a2f0*/  @P0 LDC R0, c[0x0][0x44c] ;  /* 0x00011300ff000b82 */ /* 0x000e700000000800 */
[----:B------:R-:W4:Y:S01]  /*a300*/  @P0 LDC R5, c[0x0][0x450] ;  /* 0x00011400ff050b82 */ /* 0x000f220000000800 */
[----:B-1----:R-:W-:-:S05]  /*a310*/  @P0 IMAD.HI.U32 R0, R9, R0, RZ ;  /* 0x0000000009000227 */ /* 0x002fca00078e00ff */
[----:B----4-:R-:W-:Y:S01]  /*a320*/  @P0 SHF.R.U32.HI R3, RZ, R5, R0 ;  /* 0x00000005ff030219 */ /* 0x010fe20000011600 */
        /* <DEDUP_REMOVED lines=8> */
[----:B--2---:R-:W-:Y:S01]  /*a3b0*/  IMAD R37, R3, UR7, R0 ;  /* 0x0000000703257c24 */ /* 0x004fe2000f8e0200 */
        /* <DEDUP_REMOVED lines=10> */
[----:B------:R-:W4:Y:S04]  /*a460*/  SHFL.IDX PT, R3, R3, RZ, 0x1e1f ;  /* 0x001e1fff03037589 */ /* 0x000f2800000e0000 */
[----:B------:R-:W0:Y:S04]  /*a470*/  SHFL.IDX PT, R37, R37, RZ, 0x1e1f ;  /* 0x001e1fff25257589 */ /* 0x000e2800000e0000 */
[----:B-1----:R-:W0:Y:S02]  /*a480*/  SHFL.IDX PT, R38, R38, RZ, 0x1e1f ;  /* 0x001e1fff26267589 */ /* 0x002e2400000e0000 */
.L_x_12659:
        /* <DEDUP_REMOVED lines=17> */
[----:B------:R-:W3:Y:S04]  /*a5a0*/  LDL R21, [R1+0x4c] ;  /* 0x00004c0001157983 */ /* 0x000ee80000100800 */
[----:B------:R-:W3:Y:S01]  /*a5b0*/  LDL R20, [R1+0x50] ;  /* 0x0000500001147983 */ /* 0x000ee20000100800 */
[C---:B------:R-:W-:Y:S01]  /*a5c0*/  VIADD R4, R16.reuse, 0x10 ;  /* 0x0000001010047836 */ /* 0x040fe20000000000 */
[----:B------:R-:W-:Y:S01]  /*a5d0*/  ULDC UR4, c[0x0][0x3f4] ;  /* 0x0000fd0000047ab9 */ /* 0x000fe20000000800 */
[C---:B------:R-:W-:Y:S01]  /*a5e0*/  VIADD R5, R16.reuse, 0x20 ;  /* 0x0000002010057836 */ /* 0x040fe20000000000 */
[----:B------:R-:W-:Y:S01]  /*a5f0*/  ISETP.GE.AND P2, PT, R16, UR4, PT ;  /* 0x0000000410007c0c */ /* 0x000fe2000bf46270 */
[----:B----4-:R-:W-:Y:S01]  /*a600*/  IMAD.MOV.U32 R6, RZ, RZ, R3 ;  /* 0x000000ffff067224 */ /* 0x010fe200078e0003 */
[----:B------:R-:W-:Y:S01]  /*a610*/  ISETP.GE.AND P3, PT, R4, UR4, PT ;  /* 0x0000000404007c0c */ /* 0x000fe2000bf66270 */
[----:B--2---:R-:W-:Y:S01]  /*a620*/  IMAD.MOV.U32 R7, RZ, RZ, R0 ;  /* 0x000000ffff077224 */ /* 0x004fe200078e0000 */
[----:B------:R-:W-:Y:S01]  /*a630*/  ISETP.GE.AND P4, PT, R5, UR4, PT ;  /* 0x0000000405007c0c */ /* 0x000fe2000bf86270 */
[----:B------:R-:W-:Y:S01]  /*a640*/  IMAD.MOV.U32 R8, RZ, RZ, R38 ;  /* 0x000000ffff087224 */ /* 0x000fe200078e0026 */
[----:B------:R-:W-:Y:S01]  /*a650*/  CS2R R28, SRZ ;  /* 0x00000000001c7805 */ /* 0x000fe2000001ff00 */
[----:B------:R-:W-:Y:S01]  /*a660*/  IMAD.MOV.U32 R9, RZ, RZ, R37 ;  /* 0x000000ffff097224 */ /* 0x000fe200078e0025 */
        /* <DEDUP_REMOVED lines=8> */
[----:B---3--:R-:W-:-:S02]  /*a6f0*/  @!P3 IMAD.SHL.U32 R13, R21, 0x8, RZ ;  /* 0x00000008150db824 */ /* 0x008fc400078e00ff */
        /* <DEDUP_REMOVED lines=20> */
.L_x_12438:
[----:B------:R-:W-:Y:S05]  /*a840*/  BSYNC B1 ;  /* 0x0000000000017941 */ /* 0x000fea0003800000 */
.L_x_12437:
[----:B------:R-:W-:Y:S01]  /*a850*/  ULEA.HI UR4, UR37, UR37, URZ, 0x1 ;  /* 0x0000002525047291 */ /* 0x000fe2000f8f083f */
[----:B----45:R-:W-:Y:S01]  /*a860*/  IMAD.MOV.U32 R3, RZ, RZ, R5 ;  /* 0x000000ffff037224 */ /* 0x030fe200078e0005 */
[----:B------:R-:W-:Y:S01]  /*a870*/  VIMNMX R97, R97, 0xc0, PT ;  /* 0x000000c061617848 */ /* 0x000fe20003fe0100 */
[----:B--2---:R-:W-:Y:S01]  /*a880*/  IMAD.MOV.U32 R0, RZ, RZ, R4 ;  /* 0x000000ffff007224 */ /* 0x004fe200078e0004 */
[----:B------:R-:W-:Y:S01]  /*a890*/  ULOP3.LUT UR4, UR4, 0xfffffffe, URZ, 0xc0, !UPT ;  /* 0xfffffffe04047892 */ /* 0x000fe2000f8ec03f */
[----:B-1----:R-:W-:Y:S01]  /*a8a0*/  IMAD.MOV.U32 R20, RZ, RZ, R6 ;  /* 0x000000ffff147224 */ /* 0x002fe200078e0006 */
[----:B------:R-:W-:Y:S01]  /*a8b0*/  PRMT R53, R3, 0x7610, R53 ;  /* 0x0000761003357816 */ /* 0x000fe20000000035 */
[----:B------:R-:W-:Y:S01]  /*a8c0*/  IMAD.MOV.U32 R36, RZ, RZ, R8 ;  /* 0x000000ffff247224 */ /* 0x000fe200078e0008 */
[----:B------:R-:W-:Y:S01]  /*a8d0*/  UIADD3 UR4, UR37, -UR4, URZ ;  /* 0x8000000425047290 */ /* 0x000fe2000fffe03f */
[----:B------:R-:W-:Y:S01]  /*a8e0*/  IMAD.MOV.U32 R37, RZ, RZ, R9 ;  /* 0x000000ffff257224 */ /* 0x000fe200078e0009 */
[----:B------:R-:W-:Y:S01]  /*a8f0*/  PRMT R20, R20, 0x5410, R0 ;  /* 0x0000541014147816 */ /* 0x000fe20000000000 */
[----:B------:R-:W-:Y:S01]  /*a900*/  IMAD.MOV.U32 R0, RZ, RZ, R7 ;  /* 0x000000ffff007224 */ /* 0x000fe200078e0007 */
[----:B------:R-:W-:Y:S01]  /*a910*/  PRMT R56, R36, 0x7610, R56 ;  /* 0x0000761024387816 */ /* 0x000fe20000000038 */
[----:B------:R-:W-:Y:S01]  /*a920*/  IMAD.MOV.U32 R36, RZ, RZ, R11 ;  /* 0x000000ffff247224 */ /* 0x000fe200078e000b */
[----:B---3--:R-:W-:Y:S01]  /*a930*/  PRMT R57, R37, 0x7610, R57 ;  /* 0x0000761025397816 */ /* 0x008fe20000000039 */
        /* <DEDUP_REMOVED lines=40> */
.L_x_12660:
[----:B------:R-:W-:Y:S05]  /*abc0*/  BSYNC B1 ;  /* 0x0000000000017941 */ /* 0x000fea0003800000 */
.L_x_12439:
        /* <DEDUP_REMOVED lines=29> */
[----:B------:R-:W-:Y:S02]  /*ada0*/  PRMT R51, R53, 0x5410, R51 ;  /* 0x0000541035337816 */ /* 0x000fe40000000033 */
[----:B------:R-:W-:Y:S02]  /*adb0*/  PRMT R5, R48, 0x5432, R26 ;  /* 0x0000543230057816 */ /* 0x000fe4000000001a */
[----:B------:R-:W-:Y:S01]  /*adc0*/  PRMT R52, R47, 0x5432, R52 ;  /* 0x000054322f347816 */ /* 0x000fe20000000034 */
[----:B------:R-:W-:Y:S01]  /*add0*/  IMAD.U32 R72, R51, 0x10000, RZ ;  /* 0x0001000033487824 */ /* 0x000fe200078e00ff */
[----:B------:R-:W-:-:S02]  /*ade0*/  PRMT R4, R45, 0x5432, R4 ;  /* 0x000054322d047816 */ /* 0x000fc40000000004 */
[----:B------:R-:W-:Y:S01]  /*adf0*/  LOP3.LUT R51, R51, 0xffff0000, RZ, 0xc0, !PT ;  /* 0xffff000033337812 */ /* 0x000fe200078ec0ff */
[----:B------:R-:W-:Y:S01]  /*ae00*/  IMAD.U32 R70, R52, 0x10000, RZ ;  /* 0x0001000034467824 */ /* 0x000fe200078e00ff */
        /* <DEDUP_REMOVED lines=24> */
[----:B------:R-:W-:Y:S01]  /*af90*/  IMAD.U32 R41, R54, 0x10000, RZ ;  /* 0x0001000036297824 */ /* 0x000fe200078e00ff */
[C---:B------:R-:W-:Y:S01]  /*afa0*/  LOP3.LUT R27, R42.reuse, 0xffff0000, RZ, 0xc0, !PT ;  /* 0xffff00002a1b7812 */ /* 0x040fe200078ec0ff */
[----:B------:R-:W-:-:S02]  /*afb0*/  IMAD.U32 R37, R42, 0x10000, RZ ;  /* 0x000100002a257824 */ /* 0x000fc400078e00ff */
[----:B------:R-:W-:Y:S01]  /*afc0*/  FMUL.FTZ R71, R39, R69 ;  /* 0x0000004527477220 */ /* 0x000fe20000410000 */
[C---:B------:R-:W-:Y:S01]  /*afd0*/  IMAD.U32 R68, R43.reuse, 0x10000, RZ ;  /* 0x000100002b447824 */ /* 0x040fe200078e00ff */
[----:B------:R-:W-:Y:S01]  /*afe0*/  LOP3.LUT R42, R43, 0xffff0000, RZ, 0xc0, !PT ;  /* 0xffff00002b2a7812 */ /* 0x000fe200078ec0ff */
[-C--:B------:R-:W-:Y:S01]  /*aff0*/  FMUL.FTZ R43, R39, R41.reuse ;  /* 0x00000029272b7220 */ /* 0x080fe20000410000 */
[----:B------:R-:W-:Y:S01]  /*b000*/  FFMA.FTZ R39, R66, R41, -R71 ;  /* 0x0000002942277223 */ /* 0x000fe20000010847 */
[----:B------:R-:W-:Y:S01]  /*b010*/  FMUL.FTZ R74, R67, R72 ;  /* 0x00000048434a7220 */ /* 0x000fe20000410000 */
[----:B------:R-:W-:Y:S02]  /*b020*/  IMAD.U32 R71, R4, 0x10000, RZ ;  /* 0x0001000004477824 */ /* 0x000fe400078e00ff */
[----:B------:R-:W-:Y:S01]  /*b030*/  FFMA.FTZ R41, R66, R69, R43 ;  /* 0x0000004542297223 */ /* 0x000fe2000001002b */
[----:B------:R-:W-:Y:S02]  /*b040*/  IMAD.U32 R66, R5, 0x10000, RZ ;  /* 0x0001000005427824 */ /* 0x000fe400078e00ff */
[-C--:B------:R-:W-:Y:S01]  /*b050*/  FMUL.FTZ R76, R67, R70.reuse ;  /* 0x00000046434c7220 */ /* 0x080fe20000410000 */
[C---:B------:R-:W-:Y:S01]  /*b060*/  FFMA.FTZ R43, R63.reuse, R70, -R74 ;  /* 0x000000463f2b7223 */ /* 0x040fe2000001084a */
[-C--:B------:R-:W-:Y:S01]  /*b070*/  FMUL.FTZ R70, R68, R71.reuse ;  /* 0x0000004744467220 */ /* 0x080fe20000410000 */
[----:B------:R-:W-:Y:S01]  /*b080*/  LOP3.LUT R67, R60, 0xffff0000, RZ, 0xc0, !PT ;  /* 0xffff00003c437812 */ /* 0x000fe200078ec0ff */
[----:B------:R-:W-:Y:S01]  /*b090*/  FMUL.FTZ R68, R68, R66 ;  /* 0x0000004244447220 */ /* 0x000fe20000410000 */
[----:B------:R-:W-:Y:S01]  /*b0a0*/  FFMA.FTZ R63, R63, R72, R76 ;  /* 0x000000483f3f7223 */ /* 0x000fe2000001004c */
[C---:B------:R-:W-:Y:S01]  /*b0b0*/  FFMA.FTZ R60, R65.reuse, R66, -R70 ;  /* 0x00000042413c7223 */ /* 0x040fe20000010846 */
[----:B------:R-:W-:Y:S01]  /*b0c0*/  LOP3.LUT R66, R54, 0xffff0000, RZ, 0xc0, !PT ;  /* 0xffff000036427812 */ /* 0x000fe200078ec0ff */
[----:B------:R-:W-:Y:S01]  /*b0d0*/  FFMA.FTZ R54, R65, R71, R68 ;  /* 0x0000004741367223 */ /* 0x000fe20000010044 */
[----:B------:R-:W-:Y:S01]  /*b0e0*/  FMUL.FTZ R69, R53, R67 ;  /* 0x0000004335457220 */ /* 0x000fe20000410000 */
[----:B------:R-:W-:Y:S01]  /*b0f0*/  LOP3.LUT R65, R52, 0xffff0000, RZ, 0xc0, !PT ;  /* 0xffff000034417812 */ /* 0x000fe200078ec0ff */
[----:B------:R-:W-:-:S02]  /*b100*/  IMAD.U32 R52, R6, 0x10000, RZ ;  /* 0x0001000006347824 */ /* 0x000fc400078e00ff */
[-C--:B------:R-:W-:Y:S01]  /*b110*/  FMUL.FTZ R53, R53, R66.reuse ;  /* 0x0000004235357220 */ /* 0x080fe20000410000 */
        /* <DEDUP_REMOVED lines=33> */
.L_x_12442:
[----:B------:R-:W-:Y:S05]  /*b330*/  BSYNC B1 ;  /* 0x0000000000017941 */ /* 0x000fea0003800000 */
.L_x_12441:
[----:B------:R-:W-:Y:S04]  /*b340*/  BSSY B1, `(.L_x_12443) ;  /* 0x0000075000017945 */ /* 0x000fe80003800000 */
[----:B------:R-:W-:Y:S05]  /*b350*/  @P1 BRA `(.L_x_12444) ;  /* 0x0000000400cc1947 */ /* 0x000fea0003800000 */
[----:B0-----:R-:W2:Y:S04]  /*b360*/  LDL R6, [R1+0x6c] ;  /* 0x00006c0001067983 */ /* 0x001ea80000100800 */
[----:B------:R-:W2:Y:S04]  /*b370*/  LDL.64 R4, [R1+0x38] ;  /* 0x0000380001047983 */ /* 0x000ea80000100a00 */
[----:B------:R-:W3:Y:S01]  /*b380*/  LDL R0, [R1+0x4c] ;  /* 0x00004c0001007983 */ /* 0x000ee20000100800 */
[--C-:B------:R-:W-:Y:S02]  /*b390*/  SHF.R.U64 R39, R28, 0x10, R29.reuse ;  /* 0x000000101c277819 */ /* 0x100fe4000000121d */
[----:B------:R-:W-:-:S02]  /*b3a0*/  SHF.R.U32.HI R37, RZ, 0x10, R29 ;  /* 0x00000010ff257819 */ /* 0x000fc4000001161d */
[--C-:B------:R-:W-:Y:S02]  /*b3b0*/  SHF.R.U64 R29, R8, 0x10, R9.reuse ;  /* 0x00000010081d7819 */ /* 0x100fe40000001209 */
[----:B------:R-:W-:Y:S02]  /*b3c0*/  SHF.R.U32.HI R8, RZ, 0x10, R9 ;  /* 0x00000010ff087819 */ /* 0x000fe40000011609 */
[----:B------:R-:W-:Y:S02]  /*b3d0*/  PRMT R56, R56, 0x5410, R29 ;  /* 0x0000541038387816 */ /* 0x000fe4000000001d */
[----:B------:R-:W-:Y:S02]  /*b3e0*/  SHF.R.U64 R28, R30, 0x10, R31 ;  /* 0x000000101e1c7819 */ /* 0x000fe4000000121f */
[----:B------:R-:W-:Y:S02]  /*b3f0*/  SHF.R.U64 R9, R10, 0x10, R11 ;  /* 0x000000100a097819 */ /* 0x000fe4000000120b */
[----:B------:R-:W-:Y:S01]  /*b400*/  PRMT R64, R64, 0x5410, R39 ;  /* 0x0000541040407816 */ /* 0x000fe20000000027 */
[----:B------:R-:W-:Y:S01]  /*b410*/  IMAD.U32 R39, R56, 0x10000, RZ ;  /* 0x0001000038277824 */ /* 0x000fe200078e00ff */
[----:B------:R-:W-:-:S02]  /*b420*/  SHF.R.U32.HI R30, RZ, 0x10, R31 ;  /* 0x00000010ff1e7819 */ /* 0x000fc4000001161f */
[----:B------:R-:W-:Y:S01]  /*b430*/  SHF.R.U32.HI R10, RZ, 0x10, R11 ;  /* 0x00000010ff0a7819 */ /* 0x000fe2000001160b */
[----:B------:R-:W-:Y:S01]  /*b440*/  IMAD.U32 R38, R64, 0x10000, RZ ;  /* 0x0001000040267824 */ /* 0x000fe200078e00ff */
[----:B------:R-:W-:Y:S02]  /*b450*/  PRMT R57, R57, 0x5410, R8 ;  /* 0x0000541039397816 */ /* 0x000fe40000000008 */
[----:B------:R-:W-:Y:S02]  /*b460*/  PRMT R61, R61, 0x5410, R28 ;  /* 0x000054103d3d7816 */ /* 0x000fe4000000001c */
[----:B------:R-:W-:Y:S01]  /*b470*/  PRMT R58, R58, 0x5410, R9 ;  /* 0x000054103a3a7816 */ /* 0x000fe20000000009 */
[----:B------:R-:W-:Y:S01]  /*b480*/  IMAD.U32 R41, R57, 0x10000, RZ ;  /* 0x0001000039297824 */ /* 0x000fe200078e00ff */
[----:B------:R-:W-:Y:S02]  /*b490*/  PRMT R62, R62, 0x5410, R37 ;  /* 0x000054103e3e7816 */ /* 0x000fe40000000025 */
        /* <DEDUP_REMOVED lines=34> */
[----:B-1----:R-:W-:Y:S01]  /*b6c0*/  IMAD.U32 R8, R24, 0x10000, RZ ;  /* 0x0001000018087824 */ /* 0x002fe200078e00ff */
[----:B------:R-:W-:Y:S01]  /*b6d0*/  LOP3.LUT R7, R26, 0xffff0000, RZ, 0xc0, !PT ;  /* 0xffff00001a077812 */ /* 0x000fe200078ec0ff */
[----:B------:R-:W-:Y:S01]  /*b6e0*/  IMAD.U32 R10, R25, 0x10000, RZ ;  /* 0x00010000190a7824 */ /* 0x000fe200078e00ff */
[----:B------:R-:W-:Y:S01]  /*b6f0*/  LOP3.LUT R24, R24, 0xffff0000, RZ, 0xc0, !PT ;  /* 0xffff000018187812 */ /* 0x000fe200078ec0ff */
[----:B------:R-:W-:Y:S01]  /*b700*/  FMUL.FTZ R40, R8, R39 ;  /* 0x0000002708287220 */ /* 0x000fe20000410000 */
[----:B------:R-:W-:Y:S01]  /*b710*/  IMAD.U32 R31, R26, 0x10000, RZ ;  /* 0x000100001a1f7824 */ /* 0x000fe200078e00ff */
[C---:B------:R-:W-:Y:S01]  /*b720*/  LOP3.LUT R26, R27.reuse, 0xffff0000, RZ, 0xc0, !PT ;  /* 0xffff00001b1a7812 */ /* 0x040fe200078ec0ff */
[----:B------:R-:W-:-:S02]  /*b730*/  IMAD.U32 R37, R27, 0x10000, RZ ;  /* 0x000100001b257824 */ /* 0x000fc400078e00ff */
[-C--:B------:R-:W-:Y:S01]  /*b740*/  FMUL.FTZ R42, R8, R38.reuse ;  /* 0x00000026082a7220 */ /* 0x080fe20000410000 */
[----:B------:R-:W-:Y:S02]  /*b750*/  IMAD.U32 R27, R62, 0x10000, RZ ;  /* 0x000100003e1b7824 */ /* 0x000fe400078e00ff */
        /* <DEDUP_REMOVED lines=16> */
[----:B------:R-:W-:Y:S01]  /*b860*/  FMUL.FTZ R38, R24, R64 ;  /* 0x0000004018267220 */ /* 0x000fe20000410000 */
[----:B------:R-:W-:-:S02]  /*b870*/  IMAD.U32 R24, R61, 0x10000, RZ ;  /* 0x000100003d187824 */ /* 0x000fc400078e00ff */
[----:B------:R-:W-:Y:S01]  /*b880*/  FFMA.FTZ R27, R11, R64, -R30 ;  /* 0x000000400b1b7223 */ /* 0x000fe2000001081e */
[----:B------:R-:W-:Y:S01]  /*b890*/  FMUL.FTZ R40, R25, R28 ;  /* 0x0000001c19287220 */ /* 0x000fe20000410000 */
[C---:B------:R-:W-:Y:S02]  /*b8a0*/  IMAD.U32 R30, R58.reuse, 0x10000, RZ ;  /* 0x000100003a1e7824 */ /* 0x040fe400078e00ff */
[----:B------:R-:W-:Y:S01]  /*b8b0*/  FFMA.FTZ R38, R11, R56, R38 ;  /* 0x000000380b267223 */ /* 0x000fe20000010026 */
[----:B------:R-:W-:Y:S01]  /*b8c0*/  LOP3.LUT R58, R58, 0xffff0000, RZ, 0xc0, !PT ;  /* 0xffff00003a3a7812 */ /* 0x000fe200078ec0ff */
[----:B------:R-:W-:Y:S01]  /*b8d0*/  FFMA.FTZ R11, R29, R62, -R40 ;  /* 0x0000003e1d0b7223 */ /* 0x000fe20000010828 */
[C---:B------:R-:W-:Y:S01]  /*b8e0*/  FMUL.FTZ R42, R31.reuse, R30 ;  /* 0x0000001e1f2a7220 */ /* 0x040fe20000410000 */
        /* <DEDUP_REMOVED lines=26> */
.L_x_12444:
[----:B------:R-:W-:Y:S05]  /*ba90*/  BSYNC B1 ;  /* 0x0000000000017941 */ /* 0x000fea0003800000 */
.L_x_12443:
        /* <DEDUP_REMOVED lines=18> */
[----:B------:R-:W-:Y:S02]  /*bbc0*/  PRMT R47, R47, 0x5410, R26 ;  /* 0x000054102f2f7816 */ /* 0x000fe4000000001a */
[----:B------:R-:W-:Y:S02]  /*bbd0*/  PRMT R26, R20, 0x5410, R25 ;  /* 0x00005410141a7816 */ /* 0x000fe40000000019 */
[----:B------:R-:W-:-:S02]  /*bbe0*/  SHF.R.U32.HI R33, RZ, 0x10, R33 ;  /* 0x00000010ff217819 */ /* 0x000fc40000011621 */
[----:B------:R-:W-:Y:S02]  /*bbf0*/  SHF.R.U64 R12, R14, 0x10, R15 ;  /* 0x000000100e0c7819 */ /* 0x000fe4000000120f */
[----:B------:R-:W-:Y:S01]  /*bc00*/  PRMT R28, R21, 0x5410, R28 ;  /* 0x00005410151c7816 */ /* 0x000fe2000000001c */
[----:B------:R-:W-:Y:S01]  /*bc10*/  IMAD.U32 R29, R26, 0x10000, RZ ;  /* 0x000100001a1d7824 */ /* 0x000fe200078e00ff */
[----:B------:R-:W-:Y:S01]  /*bc20*/  SHF.R.U64 R24, R34, 0x10, R35 ;  /* 0x0000001022187819 */ /* 0x000fe20000001223 */
[----:B------:R-:W-:Y:S01]  /*bc30*/  IMAD.U32 R27, R47, 0x10000, RZ ;  /* 0x000100002f1b7824 */ /* 0x000fe200078e00ff */
[----:B------:R-:W-:Y:S02]  /*bc40*/  SHF.R.U32.HI R15, RZ, 0x10, R15 ;  /* 0x00000010ff0f7819 */ /* 0x000fe4000001160f */
[----:B------:R-:W-:Y:S02]  /*bc50*/  SHF.R.U32.HI R35, RZ, 0x10, R35 ;  /* 0x00000010ff237819 */ /* 0x000fe40000011623 */
[----:B------:R-:W-:Y:S01]  /*bc60*/  PRMT R48, R48, 0x5410, R33 ;  /* 0x0000541030307816 */ /* 0x000fe20000000021 */
[----:B------:R-:W-:Y:S01]  /*bc70*/  IMAD.U32 R30, R28, 0x10000, RZ ;  /* 0x000100001c1e7824 */ /* 0x000fe200078e00ff */
[----:B------:R-:W-:-:S02]  /*bc80*/  PRMT R45, R45, 0x5410, R12 ;  /* 0x000054102d2d7816 */ /* 0x000fc4000000000c */
[----:B------:R-:W-:Y:S02]  /*bc90*/  PRMT R46, R46, 0x5410, R15 ;  /* 0x000054102e2e7816 */ /* 0x000fe4000000000f */
[----:B------:R-:W-:-:S03]  /*bca0*/  PRMT R50, R50, 0x5410, R35 ;  /* 0x0000541032327816 */ /* 0x000fc60000000023 */
[----:B------:R-:W-:Y:S01]  /*bcb0*/  IMAD.U32 R32, R46, 0x10000, RZ ;  /* 0x000100002e207824 */ /* 0x000fe200078e00ff */
[----:B------:R-:W-:Y:S02]  /*bcc0*/  LOP3.LUT R47, R47, 0xffff0000, RZ, 0xc0, !PT ;  /* 0xffff00002f2f7812 */ /* 0x000fe400078ec0ff */
[----:B------:R-:W-:Y:S02]  /*bcd0*/  LOP3.LUT R28, R28, 0xffff0000, RZ, 0xc0, !PT ;  /* 0xffff00001c1c7812 */ /* 0x000fe400078ec0ff */
[----:B------:R-:W-:Y:S02]  /*bce0*/  PRMT R49, R49, 0x5410, R24 ;  /* 0x0000541031317816 */ /* 0x000fe40000000018 */
        /* <DEDUP_REMOVED lines=27> */
[----:B------:R-:W-:Y:S01]  /*bea0*/  LOP3.LUT R8, R8, 0xffff0000, RZ, 0xc0, !PT ;  /* 0xffff000008087812 */ /* 0x000fe200078ec0ff */
[----:B------:R-:W-:Y:S01]  /*beb0*/  FFMA.FTZ R34, R13, R20, -R34 ;  /* 0x000000140d227223 */ /* 0x000fe20000010822 */
[----:B------:R-:W-:Y:S01]  /*bec0*/  LOP3.LUT R21, R26, 0xffff0000, RZ, 0xc0, !PT ;  /* 0xffff00001a157812 */ /* 0x000fe200078ec0ff */
[----:B------:R-:W-:Y:S01]  /*bed0*/  FMUL.FTZ R20, R25, R32 ;  /* 0x0000002019147220 */ /* 0x000fe20000410000 */
[----:B------:R-:W-:-:S02]  /*bee0*/  IMAD.U32 R15, R7, 0x10000, RZ ;  /* 0x00010000070f7824 */ /* 0x000fc400078e00ff */
[----:B------:R-:W-:Y:S01]  /*bef0*/  FMUL.FTZ R25, R25, R12 ;  /* 0x0000000c19197220 */ /* 0x000fe20000410000 */
[----:B------:R-:W-:Y:S01]  /*bf00*/  LOP3.LUT R4, R4, 0xffff0000, RZ, 0xc0, !PT ;  /* 0xffff000004047812 */ /* 0x000fe200078ec0ff */
[----:B------:R-:W-:Y:S01]  /*bf10*/  FFMA.FTZ R36, R13, R30, R36 ;  /* 0x0000001e0d247223 */ /* 0x000fe20000010024 */
[----:B------:R-:W-:Y:S01]  /*bf20*/  LOP3.LUT R9, R9, 0xffff0000, RZ, 0xc0, !PT ;  /* 0xffff000009097812 */ /* 0x000fe200078ec0ff */
[----:B------:R-:W-:Y:S01]  /*bf30*/  FMUL.FTZ R13, R8, R21 ;  /* 0x00000015080d7220 */ /* 0x000fe20000410000 */
[----:B------:R-:W-:Y:S01]  /*bf40*/  LOP3.LUT R48, R48, 0xffff0000, RZ, 0xc0, !PT ;  /* 0xffff000030307812 */ /* 0x000fe200078ec0ff */
[----:B------:R-:W-:Y:S01]  /*bf50*/  FFMA.FTZ R32, R15, R32, R25 ;  /* 0x000000200f207223 */ /* 0x000fe20000010019 */
[----:B------:R-:W-:Y:S01]  /*bf60*/  LOP3.LUT R5, R5, 0xffff0000, RZ, 0xc0, !PT ;  /* 0xffff000005057812 */ /* 0x000fe200078ec0ff */
[----:B------:R-:W-:Y:S01]  /*bf70*/  FFMA.FTZ R26, R15, R12, -R20 ;  /* 0x0000000c0f1a7223 */ /* 0x000fe20000010814 */
[----:B------:R-:W-:Y:S01]  /*bf80*/  FMUL.FTZ R25, R8, R47 ;  /* 0x0000002f08197220 */ /* 0x000fe20000410000 */
[----:B------:R-:W-:-:S02]  /*bf90*/  IMAD.U32 R24, R10, 0x10000, RZ ;  /* 0x000100000a187824 */ /* 0x000fc400078e00ff */
[C---:B------:R-:W-:Y:S01]  /*bfa0*/  FFMA.FTZ R8, R4.reuse, R47, -R13 ;  /* 0x0000002f04087223 */ /* 0x040fe2000001080d */
[----:B------:R-:W-:Y:S02]  /*bfb0*/  IMAD.U32 R15, R45, 0x10000, RZ ;  /* 0x000100002d0f7824 */ /* 0x000fe400078e00ff */
        /* <DEDUP_REMOVED lines=9> */
[----:B------:R-:W-:Y:S01]  /*c050*/  FMUL.FTZ R5, R24, R13 ;  /* 0x0000000d18057220 */ /* 0x000fe20000410000 */
[----:B------:R-:W-:-:S02]  /*c060*/  LOP3.LUT R11, R11, 0xffff0000, RZ, 0xc0, !PT ;  /* 0xffff00000b0b7812 */ /* 0x000fc400078ec0ff */
[----:B------:R-:W-:Y:S02]  /*c070*/  LOP3.LUT R45, R45, 0xffff0000, RZ, 0xc0, !PT ;  /* 0xffff00002d2d7812 */ /* 0x000fe400078ec0ff */
        /* <DEDUP_REMOVED lines=24> */
.L_x_12425:
[----:B------:R-:W-:Y:S05]  /*c200*/  BSYNC B0 ;  /* 0x0000000000007941 */ /* 0x000fea0003800000 */
.L_x_12418:
        /* <DEDUP_REMOVED lines=8> */
.L_x_12416:
[----:B0--3--:R-:W-:-:S05]  /*c290*/  IMAD.U32 R0, RZ, RZ, UR41 ;  /* 0x00000029ff007e24 */ /* 0x009fca000f8e00ff */
[----:B------:R-:W-:-:S13]  /*c2a0*/  ISETP.NE.AND P0, PT, R0, 0x3, PT ;  /* 0x000000030000780c */ /* 0x000fda0003f05270 */
[----:B------:R-:W-:Y:S05]  /*c2b0*/  @!P0 BRA `(.L_x_12445) ;  /* 0x0000000000048947 */ /* 0x000fea0003800000 */
[----:B------:R-:W-:Y:S01]  /*c2c0*/  BPT.TRAP 0x1 ;  /* 0x000000040000795c */ /* 0x000fe20000300000 */
.L_x_12445:
[----:B------:R-:W-:Y:S01]  /*c2d0*/  IMAD R0, R19, 0x8, R2 ;  /* 0x0000000813007824 */ /* 0x000fe200078e0202 */
[----:B--2-4-:R-:W-:-:S04]  /*c2e0*/  SHF.L.U32 R5, R139, 0x1f, RZ ;  /* 0x0000001f8b057819 */ /* 0x014fc800000006ff */
[----:B------:R0:W2:Y:S01]  /*c2f0*/  SYNCS.PHASECHK.TRANS64.TRYWAIT P1, [R0+URZ+0x2d830], R5 ;  /* 0x02d83005000075a7 */ /* 0x0000a2000802017f */
[----:B------:R-:W-:Y:S05]  /*c300*/  @!P0 BRA `(.L_x_12446) ;  /* 0x0000000000048947 */ /* 0x000fea0003800000 */
[----:B------:R-:W-:Y:S01]  /*c310*/  BPT.TRAP 0x1 ;  /* 0x000000040000795c */ /* 0x000fe20000300000 */
.L_x_12446:
[----:B-1----:R-:W-:Y:S01]  /*c320*/  VIADD R3, R2, 0x15400 ;  /* 0x0001540002037836 */ /* 0x002fe20000000000 */
[----:B------:R-:W-:Y:S01]  /*c330*/  LOP3.LUT R6, R44, 0x10000, RZ, 0xfc, !PT ;  /* 0x000100002c067812 */ /* 0x000fe200078efcff */
[----:B------:R-:W-:-:S03]  /*c340*/  IMAD.MOV.U32 R7, RZ, RZ, -0x7fffffe0 ;  /* 0x80000020ff077424 */ /* 0x000fc600078e00ff */
[----:B------:R-:W-:Y:S02]  /*c350*/  SHF.R.U32.HI R3, RZ, 0x4, R3 ;  /* 0x00000004ff037819 */ /* 0x000fe40000011603 */
[----:B------:R1:W-:Y:S02]  /*c360*/  STL.64 [R1], R6 ;  /* 0x0000000601007387 */ /* 0x0003e40000100a00 */
[----:B------:R-:W-:-:S04]  /*c370*/  LOP3.LUT R3, R3, 0x3fff, RZ, 0xc0, !PT ;  /* 0x00003fff03037812 */ /* 0x000fc800078ec0ff */
[----:B------:R-:W-:-:S05]  /*c380*/  LOP3.LUT R3, R3, 0x10000, RZ, 0xfc, !PT ;  /* 0x0001000003037812 */ /* 0x000fca00078efcff */
[----:B------:R1:W-:Y:S01]  /*c390*/  STL [R1+0x64], R3 ;  /* 0x0000640301007387 */ /* 0x0003e20000100800 */
[----:B--2---:R-:W-:Y:S05]  /*c3a0*/  @P1 BRA `(.L_x_12447) ;  /* 0x0000000000081947 */ /* 0x004fea0003800000 */
[----:B------:R-:W2:Y:S02]  /*c3b0*/  SYNCS.PHASECHK.TRANS64.TRYWAIT P1, [R0+URZ+0x2d830], R5 ;  /* 0x02d83005000075a7 */ /* 0x000ea4000802017f */
[----:B--2---:R-:W-:Y:S05]  /*c3c0*/  @!P1 BRA `(.L_x_12448) ;  /* 0x0000014c00609947 */ /* 0x004fea0003800000 */
.L_x_12447:
[----:B-1----:R-:W3:Y:S04]  /*c3d0*/  LDL R3, [R1+0x64] ;  /* 0x0000640001037983 */ /* 0x002ee80000100800 */
[----:B------:R-:W4:Y:S01]  /*c3e0*/  LDL.64 R8, [R1] ;  /* 0x0000000001087983 */ /* 0x000f220000100a00 */
        /* <DEDUP_REMOVED lines=72> */
.L_x_12449:
[----:B------:R-:W2:Y:S01]  /*c870*/  LDL R5, [R1+0x98] ;  /* 0x0000980001057983 */ /* 0x000ea20000100800 */
[----:B------:R-:W0:Y:S01]  /*c880*/  LDC R150, c[0x0][0x448] ;  /* 0x00011200ff967b82 */ /* 0x000e220000000800 */
[----:B------:R-:W-:Y:S01]  /*c890*/  ULDC UR4, c[0x0][0x9d8] ;  /* 0x0002760000047ab9 */ /* 0x000fe20000000800 */
[----:B------:R-:W-:Y:S01]  /*c8a0*/  ULDC UR47, c[0x0][0x988] ;  /* 0x00026200002f7ab9 */ /* 0x000fe20000000800 */
[----:B------:R-:W2:Y:S04]  /*c8b0*/  LDL R90, [R1+0x88] ;  /* 0x00008800015a7983 */ /* 0x000ea80000100800 */
[----:B------:R-:W3:Y:S01]  /*c8c0*/  LDL R8, [R1+0x90] ;  /* 0x0000900001087983 */ /* 0x000ee20000100800 */
[----:B------:R-:W-:Y:S01]  /*c8d0*/  LOP3.LUT R22, R22, 0xfffffffe, RZ, 0xc0, !PT ;  /* 0xfffffffe16167812 */ /* 0x000fe200078ec0ff */
[----:B------:R-:W-:Y:S01]  /*c8e0*/  ULDC UR45, c[0x0][0x9d8] ;  /* 0x00027600002d7ab9 */ /* 0x000fe20000000800 */
[----:B------:R-:W-:Y:S01]  /*c8f0*/  ULDC UR46, c[0x0][0x9d8] ;  /* 0x00027600002e7ab9 */ /* 0x000fe20000000800 */
[----:B------:R-:W4:Y:S01]  /*c900*/  LDL R91, [R1+0x80] ;  /* 0x00008000015b7983 */ /* 0x000f220000100800 */
[----:B------:R-:W-:Y:S01]  /*c910*/  ULDC UR43, c[0x0][0x988] ;  /* 0x00026200002b7ab9 */ /* 0x000fe20000000800 */
[----:B------:R-:W-:-:S02]  /*c920*/  ULDC UR44, c[0x0][0x988] ;  /* 0x00026200002c7ab9 */ /* 0x000fc40000000800 */
[----:B------:R-:W5:Y:S04]  /*c930*/  LDL R89, [R1+0xc] ;  /* 0x00000c0001597983 */ /* 0x000f680000100800 */
[----:B------:R-:W5:Y:S01]  /*c940*/  LDL R88, [R1+0x8] ;  /* 0x0000080001587983 */ /* 0x000f620000100800 */
[----:B0-----:R-:W-:-:S13]  /*c950*/  ISETP.NE.AND P5, PT, R150, 0x1, PT ;  /* 0x000000019600780c */ /* 0x001fda0003fa5270 */
[----:B------:R-:W0:Y:S08]  /*c960*/  @P5 LDC R4, c[0x0][0x44c] ;  /* 0x00011300ff045b82 */ /* 0x000e300000000800 */
[----:B------:R-:W1:Y:S01]  /*c970*/  @P5 LDC R3, c[0x0][0x450] ;  /* 0x00011400ff035b82 */ /* 0x000e620000000800 */
[----:B------:R-:W-:Y:S01]  /*c980*/  FMUL.FTZ R9, R28, UR4 ;  /* 0x000000041c097c20 */ /* 0x000fe20008410000 */
[----:B------:R-:W-:Y:S01]  /*c990*/  FMUL.FTZ R10, R29, UR4 ;  /* 0x000000041d0a7c20 */ /* 0x000fe20008410000 */
[----:B------:R-:W-:Y:S01]  /*c9a0*/  FMUL.FTZ R13, R32, UR4 ;  /* 0x00000004200d7c20 */ /* 0x000fe20008410000 */
[----:B------:R-:W-:Y:S01]  /*c9b0*/  FMUL.FTZ R14, R33, UR4 ;  /* 0x00000004210e7c20 */ /* 0x000fe20008410000 */
[----:B------:R-:W-:-:S02]  /*c9c0*/  FMUL.FTZ R21, R36, UR4 ;  /* 0x0000000424157c20 */ /* 0x000fc40008410000 */
[----:B------:R-:W-:Y:S01]  /*c9d0*/  MUFU.TANH R9, R9 ;  /* 0x0000000900097308 */ /* 0x000fe20000002400 */
[----:B------:R-:W-:Y:S01]  /*c9e0*/  FMUL.FTZ R12, R31, UR4 ;  /* 0x000000041f0c7c20 */ /* 0x000fe20008410000 */
[----:B------:R-:W-:Y:S01]  /*c9f0*/  FMUL.FTZ R28, R41, UR4 ;  /* 0x00000004291c7c20 */ /* 0x000fe20008410000 */
[----:B------:R-:W-:Y:S01]  /*ca00*/  FMUL.FTZ R31, R44, UR4 ;  /* 0x000000042c1f7c20 */ /* 0x000fe20008410000 */
[----:B------:R-:W-:-:S04]  /*ca10*/  FMUL.FTZ R32, R45, UR4 ;  /* 0x000000042d207c20 */ /* 0x000fc80008410000 */
[----:B------:R-:W-:Y:S01]  /*ca20*/  MUFU.TANH R10, R10 ;  /* 0x0000000a000a7308 */ /* 0x000fe20000002400 */
[----:B------:R-:W-:Y:S01]  /*ca30*/  FMUL.FTZ R20, R35, UR4 ;  /* 0x0000000423147c20 */ /* 0x000fe20008410000 */
[----:B------:R-:W-:Y:S01]  /*ca40*/  FMUL.FTZ R35, R48, UR4 ;  /* 0x0000000430237c20 */ /* 0x000fe20008410000 */
[----:B------:R-:W-:-:S05]  /*ca50*/  FMUL.FTZ R36, R49, UR4 ;  /* 0x0000000431247c20 */ /* 0x000fca0008410000 */
[----:B------:R-:W-:Y:S01]  /*ca60*/  MUFU.TANH R13, R13 ;  /* 0x0000000d000d7308 */ /* 0x000fe20000002400 */
[----:B------:R-:W-:-:S07]  /*ca70*/  FMUL.FTZ R11, R30, UR4 ;  /* 0x000000041e0b7c20 */ /* 0x000fce0008410000 */
[----:B------:R-:W-:Y:S01]  /*ca80*/  MUFU.TANH R14, R14 ;  /* 0x0000000e000e7308 */ /* 0x000fe20000002400 */
[----:B------:R-:W-:-:S07]  /*ca90*/  FMUL.FTZ R15, R34, UR4 ;  /* 0x00000004220f7c20 */ /* 0x000fce0008410000 */
        /* <DEDUP_REMOVED lines=10> */
[----:B------:R-:W-:Y:S01]  /*cb40*/  FMUL.FTZ R57, R70, UR4 ;  /* 0x0000000446397c20 */ /* 0x000fe20008410000 */
[----:B------:R-:W-:-:S06]  /*cb50*/  FMUL.FTZ R58, R71, UR4 ;  /* 0x00000004473a7c20 */ /* 0x000fcc0008410000 */
[----:B------:R-:W-:Y:S01]  /*cb60*/  MUFU.TANH R32, R32 ;  /* 0x0000002000207308 */ /* 0x000fe20000002400 */
[----:B------:R-:W-:Y:S01]  /*cb70*/  FMUL.FTZ R29, R42, UR4 ;  /* 0x000000042a1d7c20 */ /* 0x000fe20008410000 */
[----:B------:R-:W-:Y:S01]  /*cb80*/  FMUL.FTZ R42, R55, UR4 ;  /* 0x00000004372a7c20 */ /* 0x000fe20008410000 */
[----:B------:R-:W-:Y:S01]  /*cb90*/  FMUL.FTZ R55, R68, UR4 ;  /* 0x0000000444377c20 */ /* 0x000fe20008410000 */
[----:B------:R-:W-:-:S04]  /*cba0*/  FMUL.FTZ R56, R69, UR4 ;  /* 0x0000000445387c20 */ /* 0x000fc80008410000 */
[----:B------:R-:W-:Y:S01]  /*cbb0*/  MUFU.TANH R35, R35 ;  /* 0x0000002300237308 */ /* 0x000fe20000002400 */
[----:B------:R-:W-:-:S07]  /*cbc0*/  FMUL.FTZ R33, R46, UR4 ;  /* 0x000000042e217c20 */ /* 0x000fce0008410000 */
[----:B------:R-:W-:Y:S01]  /*cbd0*/  MUFU.TANH R36, R36 ;  /* 0x0000002400247308 */ /* 0x000fe20000002400 */
[----:B------:R-:W-:Y:S01]  /*cbe0*/  FMUL.FTZ R46, R59, UR4 ;  /* 0x000000043b2e7c20 */ /* 0x000fe20008410000 */
[----:B------:R-:W-:Y:S01]  /*cbf0*/  FMUL.FTZ R59, R72, UR4 ;  /* 0x00000004483b7c20 */ /* 0x000fe20008410000 */
[----:B------:R-:W-:-:S05]  /*cc00*/  FMUL.FTZ R60, R73, UR4 ;  /* 0x00000004493c7c20 */ /* 0x000fca0008410000 */
        /* <DEDUP_REMOVED lines=17> */
[----:B------:R-:W-:-:S04]  /*cd20*/  IMAD.MOV.U32 R5, RZ, RZ, -0x80 ;  /* 0xffffff80ff057424 */ /* 0x000fc800078e00ff */
[----:B------:R-:W-:-:S05]  /*cd30*/  IMAD R5, R94, R5, 0x80 ;  /* 0x000000805e057424 */ /* 0x000fca00078e0205 */
[C-C-:B---3--:R-:W-:Y:S02]  /*cd40*/  IADD3 R6, -R8.reuse, 0x1, R5.reuse ;  /* 0x0000000108067810 */ /* 0x148fe40007ffe105 */
[----:B------:R-:W-:Y:S02]  /*cd50*/  IADD3 R5, -R8, R148, R5 ;  /* 0x0000009408057210 */ /* 0x000fe40007ffe105 */
[----:B------:R-:W-:-:S04]  /*cd60*/  IADD3 R6, -R147, R6, R148 ;  /* 0x0000000693067210 */ /* 0x000fc80007ffe194 */
[-CC-:B0-----:R-:W-:Y:S02]  /*cd70*/  VIADDMNMX R3, R3, R6.reuse, R5.reuse, PT ;  /* 0x0000000603037246 */ /* 0x181fe40003800105 */
[----:B-1----:R-:W-:Y:S01]  /*cd80*/  VIADDMNMX R4, R4, R6, R5, PT ;  /* 0x0000000604047246 */ /* 0x002fe20003800105 */
[----:B------:R-:W-:Y:S01]  /*cd90*/  FMUL.FTZ R5, R24, UR4 ;  /* 0x0000000418057c20 */ /* 0x000fe20008410000 */
[----:B------:R-:W-:Y:S01]  /*cda0*/  FMUL.FTZ R6, R25, UR4 ;  /* 0x0000000419067c20 */ /* 0x000fe20008410000 */
[----:B------:R-:W-:Y:S01]  /*cdb0*/  FMUL.FTZ R24, R37, UR4 ;  /* 0x0000000425187c20 */ /* 0x000fe20008410000 */
[----:B------:R-:W-:-:S03]  /*cdc0*/  FMUL.FTZ R8, R27, UR4 ;  /* 0x000000041b087c20 */ /* 0x000fc60008410000 */
[----:B------:R-:W0:Y:S01]  /*cdd0*/  MUFU.TANH R5, R5 ;  /* 0x0000000500057308 */ /* 0x000e220000002400 */
[----:B------:R-:W-:-:S07]  /*cde0*/  FMUL.FTZ R27, R40, UR4 ;  /* 0x00000004281b7c20 */ /* 0x000fce0008410000 */
[----:B------:R-:W1:Y:S01]  /*cdf0*/  MUFU.TANH R6, R6 ;  /* 0x0000000600067308 */ /* 0x000e620000002400 */
[----:B------:R-:W-:Y:S01]  /*ce00*/  FMUL.FTZ R7, R26, UR4 ;  /* 0x000000041a077c20 */ /* 0x000fe20008410000 */
[----:B------:R-:W-:Y:S01]  /*ce10*/  FMUL.FTZ R26, R39, UR4 ;  /* 0x00000004271a7c20 */ /* 0x000fe20008410000 */
[----:B------:R-:W-:Y:S01]  /*ce20*/  FMUL.FTZ R39, R52, UR4 ;  /* 0x0000000434277c20 */ /* 0x000fe20008410000 */
[----:B------:R-:W-:-:S04]  /*ce30*/  FMUL.FTZ R40, R53, UR4 ;  /* 0x0000000435287c20 */ /* 0x000fc80008410000 */
[----:B------:R-:W2:Y:S01]  /*ce40*/  MUFU.TANH R24, R24 ;  /* 0x0000001800187308 */ /* 0x000ea20000002400 */
[C---:B------:R-:W-:Y:S02]  /*ce50*/  ISETP.GT.AND P3, PT, R3.reuse, RZ, PT ;  /* 0x000000ff0300720c */ /* 0x040fe40003f64270 */
[C---:B------:R-:W-:Y:S02]  /*ce60*/  ISETP.GT.AND P4, PT, R3.reuse, 0x1, PT ;  /* 0x000000010300780c */ /* 0x040fe40003f84270 */
[----:B------:R-:W-:-:S03]  /*ce70*/  ISETP.GT.AND P1, PT, R3, 0x8, PT ;  /* 0x000000080300780c */ /* 0x000fc60003f24270 */
[----:B------:R-:W3:Y:S01]  /*ce80*/  MUFU.TANH R27, R27 ;  /* 0x0000001b001b7308 */ /* 0x000ee20000002400 */
[----:B------:R-:W-:Y:S01]  /*ce90*/  ISETP.GT.AND P2, PT, R3, 0x9, PT ;  /* 0x000000090300780c */ /* 0x000fe20003f44270 */
[----:B------:R-:W-:Y:S01]  /*cea0*/  FMUL.FTZ R25, R38, UR4 ;  /* 0x0000000426197c20 */ /* 0x000fe20008410000 */
[----:B0-----:R-:W-:Y:S01]  /*ceb0*/  FSEL R70, R5, -INF , P3 ;  /* 0xff80000005467808 */ /* 0x001fe20001800000 */
[----:B------:R-:W-:Y:S01]  /*cec0*/  FMUL.FTZ R38, R51, UR4 ;  /* 0x0000000433267c20 */ /* 0x000fe20008410000 */
[----:B-1----:R-:W-:-:S03]  /*ced0*/  FSEL R71, R6, -INF , P4 ;  /* 0xff80000006477808 */ /* 0x002fc60002000000 */
[----:B------:R-:W0:Y:S01]  /*cee0*/  MUFU.TANH R39, R39 ;  /* 0x0000002700277308 */ /* 0x000e220000002400 */
[----:B------:R-:W-:Y:S02]  /*cef0*/  FSEL R9, R9, -INF , P1 ;  /* 0xff80000009097808 */ /* 0x000fe40000800000 */
[----:B------:R-:W-:Y:S01]  /*cf00*/  FSEL R10, R10, -INF , P2 ;  /* 0xff8000000a0a7808 */ /* 0x000fe20001000000 */
[----:B------:R-:W-:Y:S01]  /*cf10*/  FMUL.FTZ R51, R64, UR4 ;  /* 0x0000000440337c20 */ /* 0x000fe20008410000 */
[----:B------:R-:W-:-:S03]  /*cf20*/  ISETP.GT.AND P3, PT, R3, 0x10, PT ;  /* 0x000000100300780c */ /* 0x000fc60003f64270 */
[----:B------:R-:W1:Y:S01]  /*cf30*/  MUFU.TANH R40, R40 ;  /* 0x0000002800287308 */ /* 0x000e620000002400 */
[----:B------:R-:W-:Y:S01]  /*cf40*/  ISETP.GT.AND P4, PT, R3, 0x11, PT ;  /* 0x000000110300780c */ /* 0x000fe20003f84270 */
[----:B------:R-:W-:Y:S01]  /*cf50*/  FMUL.FTZ R52, R65, UR4 ;  /* 0x0000000441347c20 */ /* 0x000fe20008410000 */
[C---:B------:R-:W-:Y:S02]  /*cf60*/  ISETP.GT.AND P1, PT, R3.reuse, 0x18, PT ;  /* 0x000000180300780c */ /* 0x040fe40003f24270 */
[----:B------:R-:W-:Y:S01]  /*cf70*/  ISETP.GT.AND P2, PT, R3, 0x19, PT ;  /* 0x000000190300780c */ /* 0x000fe20003f44270 */
[----:B------:R-:W-:Y:S01]  /*cf80*/  FMUL.FTZ R37, R50, UR4 ;  /* 0x0000000432257c20 */ /* 0x000fe20008410000 */
[----:B------:R-:W-:Y:S01]  /*cf90*/  FSEL R5, R13, -INF , P3 ;  /* 0xff8000000d057808 */ /* 0x000fe20001800000 */
[----:B------:R-:W-:Y:S01]  /*cfa0*/  FMUL.FTZ R50, R63, UR4 ;  /* 0x000000043f327c20 */ /* 0x000fe20008410000 */
[----:B------:R-:W-:Y:S02]  /*cfb0*/  FSEL R6, R14, -INF , P4 ;  /* 0xff8000000e067808 */ /* 0x000fe40002000000 */
[----:B------:R-:W-:-:S02]  /*cfc0*/  FSEL R21, R21, -INF , P1 ;  /* 0xff80000015157808 */ /* 0x000fc40000800000 */
[----:B--2---:R-:W-:Y:S01]  /*cfd0*/  FSEL R24, R24, -INF , P2 ;  /* 0xff80000018187808 */ /* 0x004fe20001000000 */
[----:B------:R-:W-:Y:S01]  /*cfe0*/  FMUL.FTZ R63, R76, UR4 ;  /* 0x000000044c3f7c20 */ /* 0x000fe20008410000 */
[----:B------:R-:W-:Y:S01]  /*cff0*/  ISETP.GT.AND P3, PT, R3, 0x20, PT ;  /* 0x000000200300780c */ /* 0x000fe20003f64270 */
[----:B------:R-:W-:Y:S01]  /*d000*/  FMUL.FTZ R64, R77, UR4 ;  /* 0x000000044d407c20 */ /* 0x000fe20008410000 */
[C---:B------:R-:W-:Y:S02]  /*d010*/  ISETP.GT.AND P4, PT, R3.reuse, 0x21, PT ;  /* 0x000000210300780c */ /* 0x040fe40003f84270 */
[C---:B------:R-:W-:Y:S02]  /*d020*/  ISETP.GT.AND P1, PT, R3.reuse, 0x28, PT ;  /* 0x000000280300780c */ /* 0x040fe40003f24270 */
[----:B------:R-:W-:Y:S01]  /*d030*/  ISETP.GT.AND P2, PT, R3, 0x29, PT ;  /* 0x000000290300780c */ /* 0x000fe20003f44270 */
[----:B------:R-:W2:Y:S01]  /*d040*/  MUFU.TANH R51, R51 ;  /* 0x0000003300337308 */ /* 0x000ea20000002400 */
[----:B---3--:R-:W-:-:S02]  /*d050*/  FSEL R27, R27, -INF , P3 ;  /* 0xff8000001b1b7808 */ /* 0x008fc40001800000 */
[----:B------:R-:W-:Y:S02]  /*d060*/  FSEL R28, R28, -INF , P4 ;  /* 0xff8000001c1c7808 */ /* 0x000fe40002000000 */
[----:B------:R-:W-:-:S03]  /*d070*/  FSEL R31, R31, -INF , P1 ;  /* 0xff8000001f1f7808 */ /* 0x000fc60000800000 */
[----:B------:R-:W3:Y:S01]  /*d080*/  MUFU.TANH R52, R52 ;  /* 0x0000003400347308 */ /* 0x000ee20000002400 */
[----:B------:R-:W-:Y:S02]  /*d090*/  FSEL R32, R32, -INF , P2 ;  /* 0xff80000020207808 */ /* 0x000fe40001000000 */
[C---:B------:R-:W-:Y:S02]  /*d0a0*/  ISETP.GT.AND P3, PT, R3.reuse, 0x30, PT ;  /* 0x000000300300780c */ /* 0x040fe40003f64270 */
[C---:B------:R-:W-:Y:S02]  /*d0b0*/  ISETP.GT.AND P4, PT, R3.reuse, 0x31, PT ;  /* 0x000000310300780c */ /* 0x040fe40003f84270 */
[C---:B------:R-:W-:Y:S02]  /*d0c0*/  ISETP.GT.AND P1, PT, R3.reuse, 0x38, PT ;  /* 0x000000380300780c */ /* 0x040fe40003f24270 */
[----:B------:R-:W-:Y:S01]  /*d0d0*/  ISETP.GT.AND P2, PT, R3, 0x39, PT ;  /* 0x000000390300780c */ /* 0x000fe20003f44270 */
[----:B------:R-:W4:Y:S01]  /*d0e0*/  MUFU.TANH R63, R63 ;  /* 0x0000003f003f7308 */ /* 0x000f220000002400 */
[----:B------:R-:W-:-:S02]  /*d0f0*/  FSEL R35, R35, -INF , P3 ;  /* 0xff80000023237808 */ /* 0x000fc40001800000 */
[----:B------:R-:W-:Y:S02]  /*d100*/  FSEL R36, R36, -INF , P4 ;  /* 0xff80000024247808 */ /* 0x000fe40002000000 */
[----:B0-----:R-:W-:-:S03]  /*d110*/  FSEL R39, R39, -INF , P1 ;  /* 0xff80000027277808 */ /* 0x001fc60000800000 */
[----:B------:R-:W0:Y:S01]  /*d120*/  MUFU.TANH R64, R64 ;  /* 0x0000004000407308 */ /* 0x000e220000002400 */
[----:B-1----:R-:W-:Y:S02]  /*d130*/  FSEL R40, R40, -INF , P2 ;  /* 0xff80000028287808 */ /* 0x002fe40001000000 */
[C---:B------:R-:W-:Y:S02]  /*d140*/  ISETP.GT.AND P3, PT, R3.reuse, 0x40, PT ;  /* 0x000000400300780c */ /* 0x040fe40003f64270 */
[C---:B------:R-:W-:Y:S02]  /*d150*/  ISETP.GT.AND P4, PT, R3.reuse, 0x41, PT ;  /* 0x000000410300780c */ /* 0x040fe40003f84270 */
[C---:B------:R-:W-:Y:S02]  /*d160*/  ISETP.GT.AND P1, PT, R3.reuse, 0x48, PT ;  /* 0x000000480300780c */ /* 0x040fe40003f24270 */
[----:B------:R-:W-:Y:S01]  /*d170*/  ISETP.GT.AND P2, PT, R3, 0x49, PT ;  /* 0x000000490300780c */ /* 0x000fe20003f44270 */
[----:B------:R-:W1:Y:S01]  /*d180*/  MUFU.TANH R7, R7 ;  /* 0x0000000700077308 */ /* 0x000e620000002400 */
[----:B------:R-:W-:-:S02]  /*d190*/  FSEL R43, R43, -INF , P3 ;  /* 0xff8000002b2b7808 */ /* 0x000fc40001800000 */
[----:B------:R-:W-:Y:S02]  /*d1a0*/  FSEL R44, R44, -INF , P4 ;  /* 0xff8000002c2c7808 */ /* 0x000fe40002000000 */
[----:B------:R-:W-:-:S03]  /*d1b0*/  FSEL R47, R47, -INF , P1 ;  /* 0xff8000002f2f7808 */ /* 0x000fc60000800000 */
[----:B------:R-:W5:Y:S01]  /*d1c0*/  MUFU.TANH R8, R8 ;  /* 0x0000000800087308 */ /* 0x000f620000002400 */
[----:B------:R-:W-:Y:S02]  /*d1d0*/  FSEL R48, R48, -INF , P2 ;  /* 0xff80000030307808 */ /* 0x000fe40001000000 */
[C---:B------:R-:W-:Y:S02]  /*d1e0*/  ISETP.GT.AND P3, PT, R3.reuse, 0x50, PT ;  /* 0x000000500300780c */ /* 0x040fe40003f64270 */
[C---:B------:R-:W-:Y:S02]  /*d1f0*/  ISETP.GT.AND P4, PT, R3.reuse, 0x51, PT ;  /* 0x000000510300780c */ /* 0x040fe40003f84270 */
[C---:B------:R-:W-:Y:S02]  /*d200*/  ISETP.GT.AND P1, PT, R3.reuse, 0x58, PT ;  /* 0x000000580300780c */ /* 0x040fe40003f24270 */
[----:B------:R-:W-:Y:S01]  /*d210*/  ISETP.GT.AND P2, PT, R3, 0x59, PT ;  /* 0x000000590300780c */ /* 0x000fe20003f44270 */
[----:B------:R-:W5:Y:S01]  /*d220*/  MUFU.TANH R20, R20 ;  /* 0x0000001400147308 */ /* 0x000f620000002400 */
[----:B--2---:R-:W-:-:S02]  /*d230*/  FSEL R51, R51, -INF , P3 ;  /* 0xff80000033337808 */ /* 0x004fc40001800000 */
[----:B---3--:R-:W-:Y:S02]  /*d240*/  FSEL R52, R52, -INF , P4 ;  /* 0xff80000034347808 */ /* 0x008fe40002000000 */
[----:B------:R-:W-:-:S03]  /*d250*/  FSEL R55, R55, -INF , P1 ;  /* 0xff80000037377808 */ /* 0x000fc60000800000 */
[----:B------:R-:W2:Y:S01]  /*d260*/  MUFU.TANH R25, R25 ;  /* 0x0000001900197308 */ /* 0x000ea20000002400 */
[----:B------:R-:W-:Y:S02]  /*d270*/  FSEL R56, R56, -INF , P2 ;  /* 0xff80000038387808 */ /* 0x000fe40001000000 */
[C---:B------:R-:W-:Y:S02]  /*d280*/  ISETP.GT.AND P3, PT, R3.reuse, 0x60, PT ;  /* 0x000000600300780c */ /* 0x040fe40003f64270 */
[----:B------:R-:W-:-:S03]  /*d290*/  ISETP.GT.AND P4, PT, R3, 0x61, PT ;  /* 0x000000610300780c */ /* 0x000fc60003f84270 */
[----:B------:R-:W3:Y:S01]  /*d2a0*/  MUFU.TANH R26, R26 ;  /* 0x0000001a001a7308 */ /* 0x000ee20000002400 */
[C---:B------:R-:W-:Y:S02]  /*d2b0*/  ISETP.GT.AND P1, PT, R3.reuse, 0x68, PT ;  /* 0x000000680300780c */ /* 0x040fe40003f24270 */
[----:B------:R-:W-:Y:S02]  /*d2c0*/  ISETP.GT.AND P2, PT, R3, 0x69, PT ;  /* 0x000000690300780c */ /* 0x000fe40003f44270 */
[----:B------:R-:W-:-:S03]  /*d2d0*/  FSEL R59, R59, -INF , P3 ;  /* 0xff8000003b3b7808 */ /* 0x000fc60001800000 */
[----:B------:R-:W3:Y:S01]  /*d2e0*/  MUFU.TANH R29, R29 ;  /* 0x0000001d001d7308 */ /* 0x000ee20000002400 */
[----:B------:R-:W-:Y:S02]  /*d2f0*/  FSEL R60, R60, -INF , P4 ;  /* 0xff8000003c3c7808 */ /* 0x000fe40002000000 */
[----:B----4-:R-:W-:Y:S02]  /*d300*/  FSEL R63, R63, -INF , P1 ;  /* 0xff8000003f3f7808 */ /* 0x010fe40000800000 */
[----:B0-----:R-:W-:-:S03]  /*d310*/  FSEL R64, R64, -INF , P2 ;  /* 0xff80000040407808 */ /* 0x001fc60001000000 */
[----:B------:R-:W0:Y:S01]  /*d320*/  MUFU.TANH R30, R30 ;  /* 0x0000001e001e7308 */ /* 0x000e220000002400 */
[----:B------:R-:W-:Y:S01]  /*d330*/  ISETP.GT.AND P3, PT, R4, RZ, PT ;  /* 0x000000ff0400720c */ /* 0x000fe20003f64270 */
[----:B------:R-:W-:Y:S01]  /*d340*/  FMUL.FTZ R49, R62, UR4 ;  /* 0x000000043e317c20 */ /* 0x000fe20008410000 */
[C---:B------:R-:W-:Y:S02]  /*d350*/  ISETP.GT.AND P4, PT, R4.reuse, 0x1, PT ;  /* 0x000000010400780c */ /* 0x040fe40003f84270 */
[----:B------:R-:W-:-:S03]  /*d360*/  ISETP.GT.AND P1, PT, R4, 0x8, PT ;  /* 0x000000080400780c */ /* 0x000fc60003f24270 */
[----:B------:R-:W4:Y:S01]  /*d370*/  MUFU.TANH R33, R33 ;  /* 0x0000002100217308 */ /* 0x000f220000002400 */
[----:B------:R-:W-:-:S07]  /*d380*/  ISETP.GT.AND P2, PT, R4, 0x9, PT ;  /* 0x000000090400780c */ /* 0x000fce0003f44270 */
[----:B------:R-:W4:Y:S01]  /*d390*/  MUFU.TANH R34, R34 ;  /* 0x0000002200227308 */ /* 0x000f220000002400 */
[----:B-1----:R-:W-:Y:S02]  /*d3a0*/  FSEL R7, R7, -INF , P3 ;  /* 0xff80000007077808 */ /* 0x002fe40001800000 */
[----:B-----5:R-:W-:Y:S02]  /*d3b0*/  FSEL R13, R8, -INF , P4 ;  /* 0xff800000080d7808 */ /* 0x020fe40002000000 */
[----:B------:R-:W-:-:S03]  /*d3c0*/  FSEL R11, R11, -INF , P1 ;  /* 0xff8000000b0b7808 */ /* 0x000fc60000800000 */
[----:B------:R-:W1:Y:S01]  /*d3d0*/  MUFU.TANH R37, R37 ;  /* 0x0000002500257308 */ /* 0x000e620000002400 */
[----:B------:R-:W-:Y:S01]  /*d3e0*/  FSEL R12, R12, -INF , P2 ;  /* 0xff8000000c0c7808 */ /* 0x000fe20001000000 */
[----:B------:R-:W-:Y:S01]  /*d3f0*/  FMUL.FTZ R53, R66, UR4 ;  /* 0x0000000442357c20 */ /* 0x000fe20008410000 */
[C---:B------:R-:W-:Y:S01]  /*d400*/  ISETP.GT.AND P3, PT, R4.reuse, 0x10, PT ;  /* 0x000000100400780c */ /* 0x040fe20003f64270 */
[----:B------:R-:W-:Y:S01]  /*d410*/  FMUL.FTZ R54, R67, UR4 ;  /* 0x0000000443367c20 */ /* 0x000fe20008410000 */
[----:B------:R-:W-:-:S03]  /*d420*/  ISETP.GT.AND P4, PT, R4, 0x11, PT ;  /* 0x000000110400780c */ /* 0x000fc60003f84270 */
[----:B------:R-:W5:Y:S01]  /*d430*/  MUFU.TANH R38, R38 ;  /* 0x0000002600267308 */ /* 0x000f620000002400 */
[C---:B------:R-:W-:Y:S02]  /*d440*/  ISETP.GT.AND P1, PT, R4.reuse, 0x18, PT ;  /* 0x000000180400780c */ /* 0x040fe40003f24270 */
[----:B------:R-:W-:-:S05]  /*d450*/  ISETP.GT.AND P2, PT, R4, 0x19, PT ;  /* 0x000000190400780c */ /* 0x000fca0003f44270 */
[----:B------:R-:W5:Y:S01]  /*d460*/  MUFU.TANH R41, R41 ;  /* 0x0000002900297308 */ /* 0x000f620000002400 */
[----:B------:R-:W-:-:S07]  /*d470*/  FSEL R15, R15, -INF , P3 ;  /* 0xff8000000f0f7808 */ /* 0x000fce0001800000 */
[----:B------:R-:W5:Y:S01]  /*d480*/  MUFU.TANH R42, R42 ;  /* 0x0000002a002a7308 */ /* 0x000f620000002400 */
[----:B------:R-:W-:Y:S02]  /*d490*/  FSEL R20, R20, -INF , P4 ;  /* 0xff80000014147808 */ /* 0x000fe40002000000 */
[----:B--2---:R-:W-:Y:S02]  /*d4a0*/  FSEL R25, R25, -INF , P1 ;  /* 0xff80000019197808 */ /* 0x004fe40000800000 */
[----:B---3--:R-:W-:-:S03]  /*d4b0*/  FSEL R26, R26, -INF , P2 ;  /* 0xff8000001a1a7808 */ /* 0x008fc60001000000 */
[----:B------:R-:W2:Y:S01]  /*d4c0*/  MUFU.TANH R45, R45 ;  /* 0x0000002d002d7308 */ /* 0x000ea20000002400 */
[----:B------:R-:W-:Y:S01]  /*d4d0*/  ISETP.GT.AND P3, PT, R4, 0x20, PT ;  /* 0x000000200400780c */ /* 0x000fe20003f64270 */
[----:B------:R-:W-:Y:S01]  /*d4e0*/  FMUL.FTZ R61, R74, UR4 ;  /* 0x000000044a3d7c20 */ /* 0x000fe20008410000 */
[C---:B------:R-:W-:Y:S01]  /*d4f0*/  ISETP.GT.AND P4, PT, R4.reuse, 0x21, PT ;  /* 0x000000210400780c */ /* 0x040fe20003f84270 */
[----:B------:R-:W-:Y:S01]  /*d500*/  FMUL.FTZ R62, R75, UR4 ;  /* 0x000000044b3e7c20 */ /* 0x000fe20008410000 */
[----:B------:R-:W-:-:S03]  /*d510*/  ISETP.GT.AND P1, PT, R4, 0x28, PT ;  /* 0x000000280400780c */ /* 0x000fc60003f24270 */
[----:B------:R-:W3:Y:S01]  /*d520*/  MUFU.TANH R46, R46 ;  /* 0x0000002e002e7308 */ /* 0x000ee20000002400 */
[----:B------:R-:W-:Y:S01]  /*d530*/  ISETP.GT.AND P2, PT, R4, 0x29, PT ;  /* 0x000000290400780c */ /* 0x000fe20003f44270 */
[----:B------:R-:W-:Y:S01]  /*d540*/  FMUL.FTZ R65, R78, UR4 ;  /* 0x000000044e417c20 */ /* 0x000fe20008410000 */
[----:B------:R-:W-:-:S05]  /*d550*/  FMUL.FTZ R66, R79, UR4 ;  /* 0x000000044f427c20 */ /* 0x000fca0008410000 */
[----:B------:R-:W3:Y:S01]  /*d560*/  MUFU.TANH R49, R49 ;  /* 0x0000003100317308 */ /* 0x000ee20000002400 */
[----:B------:R-:W-:-:S07]  /*d570*/  FSEL R29, R29, -INF , P3 ;  /* 0xff8000001d1d7808 */ /* 0x000fce0001800000 */
[----:B------:R-:W3:Y:S01]  /*d580*/  MUFU.TANH R50, R50 ;  /* 0x0000003200327308 */ /* 0x000ee20000002400 */
[----:B0-----:R-:W-:Y:S02]  /*d590*/  FSEL R30, R30, -INF , P4 ;  /* 0xff8000001e1e7808 */ /* 0x001fe40002000000 */
[----:B----4-:R-:W-:Y:S02]  /*d5a0*/  FSEL R33, R33, -INF , P1 ;  /* 0xff80000021217808 */ /* 0x010fe40000800000 */
[----:B------:R-:W-:-:S03]  /*d5b0*/  FSEL R34, R34, -INF , P2 ;  /* 0xff80000022227808 */ /* 0x000fc60001000000 */
[----:B------:R-:W0:Y:S01]  /*d5c0*/  MUFU.TANH R53, R53 ;  /* 0x0000003500357308 */ /* 0x000e220000002400 */
[----:B------:R-:W-:Y:S01]  /*d5d0*/  ISETP.GT.AND P3, PT, R4, 0x30, PT ;  /* 0x000000300400780c */ /* 0x000fe20003f64270 */
[----:B------:R-:W-:Y:S01]  /*d5e0*/  FMUL.FTZ R69, R86, UR4 ;  /* 0x0000000456457c20 */ /* 0x000fe20008410000 */
[C---:B------:R-:W-:Y:S02]  /*d5f0*/  ISETP.GT.AND P4, PT, R4.reuse, 0x31, PT ;  /* 0x000000310400780c */ /* 0x040fe40003f84270 */
[----:B------:R-:W-:-:S03]  /*d600*/  ISETP.GT.AND P1, PT, R4, 0x38, PT ;  /* 0x000000380400780c */ /* 0x000fc60003f24270 */
[----:B------:R-:W4:Y:S01]  /*d610*/  MUFU.TANH R54, R54 ;  /* 0x0000003600367308 */ /* 0x000f220000002400 */
[----:B------:R-:W-:-:S07]  /*d620*/  ISETP.GT.AND P2, PT, R4, 0x39, PT ;  /* 0x000000390400780c */ /* 0x000fce0003f44270 */
[----:B------:R-:W4:Y:S01]  /*d630*/  MUFU.TANH R57, R57 ;  /* 0x0000003900397308 */ /* 0x000f220000002400 */
[----:B-1----:R-:W-:-:S07]  /*d640*/  FSEL R37, R37, -INF , P3 ;  /* 0xff80000025257808 */ /* 0x002fce0001800000 */
[----:B------:R-:W1:Y:S01]  /*d650*/  MUFU.TANH R58, R58 ;  /* 0x0000003a003a7308 */ /* 0x000e620000002400 */
[----:B-----5:R-:W-:Y:S02]  /*d660*/  FSEL R38, R38, -INF , P4 ;  /* 0xff80000026267808 */ /* 0x020fe40002000000 */
[----:B------:R-:W-:Y:S02]  /*d670*/  FSEL R41, R41, -INF , P1 ;  /* 0xff80000029297808 */ /* 0x000fe40000800000 */
[----:B------:R-:W-:-:S03]  /*d680*/  FSEL R42, R42, -INF , P2 ;  /* 0xff8000002a2a7808 */ /* 0x000fc60001000000 */
[----:B------:R-:W5:Y:S01]  /*d690*/  MUFU.TANH R61, R61 ;  /* 0x0000003d003d7308 */ /* 0x000f620000002400 */
[C---:B------:R-:W-:Y:S02]  /*d6a0*/  ISETP.GT.AND P3, PT, R4.reuse, 0x40, PT ;  /* 0x000000400400780c */ /* 0x040fe40003f64270 */
[C---:B------:R-:W-:Y:S02]  /*d6b0*/  ISETP.GT.AND P4, PT, R4.reuse, 0x41, PT ;  /* 0x000000410400780c */ /* 0x040fe40003f84270 */
[----:B------:R-:W-:-:S03]  /*d6c0*/  ISETP.GT.AND P1, PT, R4, 0x48, PT ;  /* 0x000000480400780c */ /* 0x000fc60003f24270 */
[----:B------:R-:W5:Y:S01]  /*d6d0*/  MUFU.TANH R62, R62 ;  /* 0x0000003e003e7308 */ /* 0x000f620000002400 */
[----:B------:R-:W-:Y:S02]  /*d6e0*/  ISETP.GT.AND P2, PT, R4, 0x49, PT ;  /* 0x000000490400780c */ /* 0x000fe40003f44270 */
[----:B------:R-:W-:-:S05]  /*d6f0*/  FMNMX.FTZ R8, R7, R13, !PT ;  /* 0x0000000d07087209 */ /* 0x000fca0007810000 */
[----:B------:R-:W5:Y:S01]  /*d700*/  MUFU.TANH R65, R65 ;  /* 0x0000004100417308 */ /* 0x000f620000002400 */
[----:B------:R-:W-:Y:S01]  /*d710*/  FMUL.FTZ R67, R82, UR4 ;  /* 0x0000000452437c20 */ /* 0x000fe20008410000 */
[----:B------:R-:W-:Y:S01]  /*d720*/  FMUL.FTZ R68, R83, UR4 ;  /* 0x0000000453447c20 */ /* 0x000fe20008410000 */
[----:B------:R-:W-:-:S05]  /*d730*/  FMUL.FTZ R72, R87, UR4 ;  /* 0x0000000457487c20 */ /* 0x000fca0008410000 */
[----:B------:R-:W5:Y:S01]  /*d740*/  MUFU.TANH R66, R66 ;  /* 0x0000004200427308 */ /* 0x000f620000002400 */
[----:B--2---:R-:W-:Y:S02]  /*d750*/  FSEL R45, R45, -INF , P3 ;  /* 0xff8000002d2d7808 */ /* 0x004fe40001800000 */
[----:B---3--:R-:W-:Y:S02]  /*d760*/  FSEL R46, R46, -INF , P4 ;  /* 0xff8000002e2e7808 */ /* 0x008fe40002000000 */
[----:B------:R-:W-:-:S03]  /*d770*/  FSEL R49, R49, -INF , P1 ;  /* 0xff80000031317808 */ /* 0x000fc60000800000 */
[----:B------:R-:W2:Y:S01]  /*d780*/  MUFU.TANH R69, R69 ;  /* 0x0000004500457308 */ /* 0x000ea20000002400 */
[----:B------:R-:W-:Y:S02]  /*d790*/  FSEL R50, R50, -INF , P2 ;  /* 0xff80000032327808 */ /* 0x000fe40001000000 */
[----:B------:R-:W-:Y:S02]  /*d7a0*/  FMNMX.FTZ R8, R11, R8, !PT ;  /* 0x000000080b087209 */ /* 0x000fe40007810000 */
[C---:B------:R-:W-:Y:S02]  /*d7b0*/  ISETP.GT.AND P3, PT, R4.reuse, 0x50, PT ;  /* 0x000000500400780c */ /* 0x040fe40003f64270 */
[C---:B------:R-:W-:Y:S02]  /*d7c0*/  ISETP.GT.AND P4, PT, R4.reuse, 0x51, PT ;  /* 0x000000510400780c */ /* 0x040fe40003f84270 */
[C---:B------:R-:W-:Y:S02]  /*d7d0*/  ISETP.GT.AND P1, PT, R4.reuse, 0x58, PT ;  /* 0x000000580400780c */ /* 0x040fe40003f24270 */
[----:B------:R-:W-:Y:S01]  /*d7e0*/  ISETP.GT.AND P2, PT, R4, 0x59, PT ;  /* 0x000000590400780c */ /* 0x000fe20003f44270 */
[----:B------:R-:W3:Y:S01]  /*d7f0*/  MUFU.TANH R67, R67 ;  /* 0x0000004300437308 */ /* 0x000ee20000002400 */
[----:B------:R-:W-:-:S02]  /*d800*/  FMNMX.FTZ R8, R12, R8, !PT ;  /* 0x000000080c087209 */ /* 0x000fc40007810000 */
[----:B0-----:R-:W-:Y:S02]  /*d810*/  FSEL R53, R53, -INF , P3 ;  /* 0xff80000035357808 */ /* 0x001fe40001800000 */
[----:B----4-:R-:W-:Y:S02]  /*d820*/  FSEL R54, R54, -INF , P4 ;  /* 0xff80000036367808 */ /* 0x010fe40002000000 */
[----:B------:R-:W-:Y:S01]  /*d830*/  FSEL R57, R57, -INF , P1 ;  /* 0xff80000039397808 */ /* 0x000fe20000800000 */
[----:B------:R-:W0:Y:S01]  /*d840*/  MUFU.TANH R68, R68 ;  /* 0x0000004400447308 */ /* 0x000e220000002400 */
[----:B-1----:R-:W-:Y:S02]  /*d850*/  FSEL R58, R58, -INF , P2 ;  /* 0xff8000003a3a7808 */ /* 0x002fe40001000000 */
[C---:B------:R-:W-:Y:S02]  /*d860*/  ISETP.GT.AND P3, PT, R4.reuse, 0x60, PT ;  /* 0x000000600400780c */ /* 0x040fe40003f64270 */
[----:B------:R-:W-:-:S03]  /*d870*/  ISETP.GT.AND P4, PT, R4, 0x61, PT ;  /* 0x000000610400780c */ /* 0x000fc60003f84270 */
[----:B------:R-:W1:Y:S01]  /*d880*/  MUFU.TANH R72, R72 ;  /* 0x0000004800487308 */ /* 0x000e620000002400 */
[C---:B------:R-:W-:Y:S02]  /*d890*/  ISETP.GT.AND P1, PT, R4.reuse, 0x68, PT ;  /* 0x000000680400780c */ /* 0x040fe40003f24270 */
[----:B------:R-:W-:Y:S02]  /*d8a0*/  ISETP.GT.AND P2, PT, R4, 0x69, PT ;  /* 0x000000690400780c */ /* 0x000fe40003f44270 */
[----:B------:R-:W-:Y:S02]  /*d8b0*/  FMNMX.FTZ R73, R15, R8, !PT ;  /* 0x000000080f497209 */ /* 0x000fe40007810000 */
[----:B-----5:R-:W-:Y:S02]  /*d8c0*/  FSEL R61, R61, -INF , P3 ;  /* 0xff8000003d3d7808 */ /* 0x020fe40001800000 */
[----:B------:R-:W-:Y:S02]  /*d8d0*/  FSEL R62, R62, -INF , P4 ;  /* 0xff8000003e3e7808 */ /* 0x000fe40002000000 */
[----:B------:R-:W-:-:S02]  /*d8e0*/  FSEL R65, R65, -INF , P1 ;  /* 0xff80000041417808 */ /* 0x000fc40000800000 */
[----:B------:R-:W-:Y:S02]  /*d8f0*/  FSEL R66, R66, -INF , P2 ;  /* 0xff80000042427808 */ /* 0x000fe40001000000 */
[C---:B------:R-:W-:Y:S02]  /*d900*/  ISETP.GT.AND P3, PT, R4.reuse, 0x70, PT ;  /* 0x000000700400780c */ /* 0x040fe40003f64270 */
[C---:B------:R-:W-:Y:S02]  /*d910*/  ISETP.GT.AND P4, PT, R4.reuse, 0x71, PT ;  /* 0x000000710400780c */ /* 0x040fe40003f84270 */
[C---:B------:R-:W-:Y:S02]  /*d920*/  ISETP.GT.AND P1, PT, R4.reuse, 0x78, PT ;  /* 0x000000780400780c */ /* 0x040fe40003f24270 */
[----:B------:R-:W-:Y:S02]  /*d930*/  ISETP.GT.AND P2, PT, R4, 0x79, PT ;  /* 0x000000790400780c */ /* 0x000fe40003f44270 */
[----:B------:R-:W-:-:S02]  /*d940*/  FMNMX.FTZ R4, R20, R73, !PT ;  /* 0x0000004914047209 */ /* 0x000fc40007810000 */
[----:B--2---:R-:W-:Y:S02]  /*d950*/  FSEL R73, R69, -INF , P1 ;  /* 0xff80000045497808 */ /* 0x004fe40000800000 */
[----:B------:R-:W-:Y:S02]  /*d960*/  FMNMX.FTZ R69, R25, R4, !PT ;  /* 0x0000000419457209 */ /* 0x000fe40007810000 */
[----:B------:R-:W-:Y:S02]  /*d970*/  FMNMX.FTZ R4, R70, R71, !PT ;  /* 0x0000004746047209 */ /* 0x000fe40007810000 */
[----:B------:R-:W-:Y:S02]  /*d980*/  FMNMX.FTZ R8, R26, R69, !PT ;  /* 0x000000451a087209 */ /* 0x000fe40007810000 */
[----:B---3--:R-:W-:Y:S02]  /*d990*/  FSEL R67, R67, -INF , P3 ;  /* 0xff80000043437808 */ /* 0x008fe40001800000 */
[----:B0-----:R-:W-:-:S02]  /*d9a0*/  FSEL R14, R68, -INF , P4 ;  /* 0xff800000440e7808 */ /* 0x001fc40002000000 */
[----:B-1----:R-:W-:Y:S02]  /*d9b0*/  FSEL R72, R72, -INF , P2 ;  /* 0xff80000048487808 */ /* 0x002fe40001000000 */
[C---:B------:R-:W-:Y:S02]  /*d9c0*/  ISETP.GT.AND P3, PT, R3.reuse, 0x70, PT ;  /* 0x000000700300780c */ /* 0x040fe40003f64270 */
[C---:B------:R-:W-:Y:S02]  /*d9d0*/  ISETP.GT.AND P4, PT, R3.reuse, 0x71, PT ;  /* 0x000000710300780c */ /* 0x040fe40003f84270 */
[C---:B------:R-:W-:Y:S02]  /*d9e0*/  ISETP.GT.AND P1, PT, R3.reuse, 0x78, PT ;  /* 0x000000780300780c */ /* 0x040fe40003f24270 */
[----:B------:R-:W-:Y:S02]  /*d9f0*/  ISETP.GT.AND P2, PT, R3, 0x79, PT ;  /* 0x000000790300780c */ /* 0x000fe40003f44270 */
        /* <DEDUP_REMOVED lines=37> */
[----:B------:R-:W-:Y:S01]  /*dc50*/  FMNMX.FTZ R3, R65, R8, !PT ;  /* 0x0000000841037209 */ /* 0x000fe20007810000 */
[----:B------:R-:W-:Y:S01]  /*dc60*/  FMUL.FTZ R68, R80, UR4 ;  /* 0x0000000450447c20 */ /* 0x000fe20008410000 */
[----:B------:R-:W-:Y:S02]  /*dc70*/  FMNMX.FTZ R8, R52, R69, !PT ;  /* 0x0000004534087209 */ /* 0x000fe40007810000 */
[----:B------:R-:W-:Y:S01]  /*dc80*/  FMNMX.FTZ R74, R66, R3, !PT ;  /* 0x00000003424a7209 */ /* 0x000fe20007810000 */
[----:B------:R-:W-:Y:S01]  /*dc90*/  FMUL.FTZ R4, R81, UR4 ;  /* 0x0000000451047c20 */ /* 0x000fe20008410000 */
[----:B------:R-:W-:Y:S02]  /*dca0*/  FMNMX.FTZ R69, R55, R8, !PT ;  /* 0x0000000837457209 */ /* 0x000fe40007810000 */
[----:B------:R-:W-:Y:S01]  /*dcb0*/  FMNMX.FTZ R3, R67, R74, !PT ;  /* 0x0000004a43037209 */ /* 0x000fe20007810000 */
[----:B------:R-:W0:Y:S01]  /*dcc0*/  MUFU.TANH R68, R68 ;  /* 0x0000004400447308 */ /* 0x000e220000002400 */
[----:B------:R-:W-:-:S02]  /*dcd0*/  FMNMX.FTZ R8, R56, R69, !PT ;  /* 0x0000004538087209 */ /* 0x000fc40007810000 */
[----:B------:R-:W-:Y:S01]  /*dce0*/  FMNMX.FTZ R74, R14, R3, !PT ;  /* 0x000000030e4a7209 */ /* 0x000fe20007810000 */
[----:B------:R-:W-:Y:S01]  /*dcf0*/  FMUL.FTZ R84, R84, UR4 ;  /* 0x0000000454547c20 */ /* 0x000fe20008410000 */
[----:B------:R-:W-:-:S03]  /*dd00*/  FMNMX.FTZ R75, R59, R8, !PT ;  /* 0x000000083b4b7209 */ /* 0x000fc60007810000 */
[----:B------:R-:W1:Y:S01]  /*dd10*/  MUFU.TANH R4, R4 ;  /* 0x0000000400047308 */ /* 0x000e620000002400 */
[----:B------:R-:W-:Y:S01]  /*dd20*/  FMNMX.FTZ R69, R73, R74, !PT ;  /* 0x0000004a49457209 */ /* 0x000fe20007810000 */
[----:B------:R-:W-:Y:S01]  /*dd30*/  FMUL.FTZ R85, R85, UR4 ;  /* 0x0000000455557c20 */ /* 0x000fe20008410000 */
[----:B------:R-:W-:Y:S02]  /*dd40*/  FMNMX.FTZ R74, R60, R75, !PT ;  /* 0x0000004b3c4a7209 */ /* 0x000fe40007810000 */
[----:B------:R-:W-:-:S03]  /*dd50*/  FMNMX.FTZ R8, R72, R69, !PT ;  /* 0x0000004548087209 */ /* 0x000fc60007810000 */
[----:B------:R-:W2:Y:S01]  /*dd60*/  MUFU.TANH R3, R84 ;  /* 0x0000005400037308 */ /* 0x000ea20000002400 */
[----:B------:R-:W-:Y:S02]  /*dd70*/  FMNMX.FTZ R75, R63, R74, !PT ;  /* 0x0000004a3f4b7209 */ /* 0x000fe40007810000 */
[----:B0-----:R-:W-:-:S05]  /*dd80*/  FSEL R68, R68, -INF , P3 ;  /* 0xff80000044447808 */ /* 0x001fca0001800000 */
[----:B------:R-:W0:Y:S01]  /*dd90*/  MUFU.TANH R69, R85 ;  /* 0x0000005500457308 */ /* 0x000e220000002400 */
[----:B------:R-:W-:Y:S01]  /*dda0*/  FMNMX.FTZ R75, R64, R75, !PT ;  /* 0x0000004b404b7209 */ /* 0x000fe20007810000 */
[----:B------:R-:W3:Y:S01]  /*ddb0*/  SHFL.BFLY PT, R74, R8, 0x2, 0x1f ;  /* 0x0c401f00084a7f89 */ /* 0x000ee200000e0000 */
[----:B-1----:R-:W-:Y:S02]  /*ddc0*/  FSEL R4, R4, -INF , P4 ;  /* 0xff80000004047808 */ /* 0x002fe40002000000 */
[----:B------:R-:W-:Y:S02]  /*ddd0*/  FMNMX.FTZ R75, R68, R75, !PT ;  /* 0x0000004b444b7209 */ /* 0x000fe40007810000 */
[----:B--2---:R-:W-:Y:S02]  /*dde0*/  FSEL R3, R3, -INF , P1 ;  /* 0xff80000003037808 */ /* 0x004fe40000800000 */
[----:B------:R-:W-:-:S04]  /*ddf0*/  FMNMX.FTZ R75, R4, R75, !PT ;  /* 0x0000004b044b7209 */ /* 0x000fc80007810000 */
[----:B------:R-:W-:Y:S02]  /*de00*/  FMNMX.FTZ R76, R3, R75, !PT ;  /* 0x0000004b034c7209 */ /* 0x000fe40007810000 */
[----:B0-----:R-:W-:-:S04]  /*de10*/  FSEL R69, R69, -INF , P2 ;  /* 0xff80000045457808 */ /* 0x001fc80001000000 */
[----:B------:R-:W-:-:S05]  /*de20*/  FMNMX.FTZ R77, R69, R76, !PT ;  /* 0x0000004c454d7209 */ /* 0x000fca0007810000 */
[----:B------:R-:W0:Y:S01]  /*de30*/  SHFL.BFLY PT, R75, R77, 0x2, 0x1f ;  /* 0x0c401f004d4b7f89 */ /* 0x000e2200000e0000 */
[----:B---3--:R-:W-:-:S05]  /*de40*/  FMNMX.FTZ R8, R8, R74, !PT ;  /* 0x0000004a08087209 */ /* 0x008fca0007810000 */
[----:B------:R-:W1:Y:S01]  /*de50*/  SHFL.BFLY PT, R74, R8, 0x1, 0x1f ;  /* 0x0c201f00084a7f89 */ /* 0x000e6200000e0000 */
[----:B0-----:R-:W-:-:S05]  /*de60*/  FMNMX.FTZ R77, R77, R75, !PT ;  /* 0x0000004b4d4d7209 */ /* 0x001fca0007810000 */
[----:B------:R-:W0:Y:S01]  /*de70*/  SHFL.BFLY PT, R78, R77, 0x1, 0x1f ;  /* 0x0c201f004d4e7f89 */ /* 0x000e2200000e0000 */
[----:B-1----:R-:W-:-:S04]  /*de80*/  FMNMX.FTZ R8, R8, R74, !PT ;  /* 0x0000004a08087209 */ /* 0x002fc80007810000 */
[C---:B------:R-:W-:Y:S01]  /*de90*/  FSETP.NEU.FTZ.AND P1, PT, R8.reuse, -INF , PT ;  /* 0xff8000000800780b */ /* 0x040fe20003f3d000 */
[----:B------:R-:W-:-:S05]  /*dea0*/  FMUL.FTZ R76, R8, UR47 ;  /* 0x0000002f084c7c20 */ /* 0x000fca0008410000 */
[----:B------:R-:W-:-:S05]  /*deb0*/  FSEL R76, R76, RZ, P1 ;  /* 0x000000ff4c4c7208 */ /* 0x000fca0000800000 */
[--C-:B------:R-:W-:Y:S01]  /*dec0*/  FFMA.FTZ R74, R7, UR47, -R76.reuse ;  /* 0x0000002f074a7c23 */ /* 0x100fe2000801084c */
[--C-:B------:R-:W-:Y:S01]  /*ded0*/  FFMA.FTZ R75, R13, UR47, -R76.reuse ;  /* 0x0000002f0d4b7c23 */ /* 0x100fe2000801084c */
[----:B0-----:R-:W-:Y:S01]  /*dee0*/  FMNMX.FTZ R7, R77, R78, !PT ;  /* 0x0000004e4d077209 */ /* 0x001fe20007810000 */
[----:B------:R-:W-:-:S03]  /*def0*/  FFMA.FTZ R77, R12, UR47, -R76 ;  /* 0x0000002f0c4d7c23 */ /* 0x000fc6000801084c */
[C---:B------:R-:W-:Y:S01]  /*df00*/  FSETP.NEU.FTZ.AND P1, PT, R7.reuse, -INF , PT ;  /* 0xff8000000700780b */ /* 0x040fe20003f3d000 */
[----:B------:R-:W-:Y:S01]  /*df10*/  FMUL.FTZ R13, R7, UR47 ;  /* 0x0000002f070d7c20 */ /* 0x000fe20008410000 */
[----:B------:R-:W-:-:S04]  /*df20*/  VIADD R12, R0, 0x2d840 ;  /* 0x0002d840000c7836 */ /* 0x000fc80000000000 */
[----:B------:R-:W-:Y:S01]  /*df30*/  FSEL R0, R13, RZ, P1 ;  /* 0x000000ff0d007208 */ /* 0x000fe20000800000 */
[----:B------:R-:W-:-:S04]  /*df40*/  FFMA.FTZ R11, R11, UR47, -R76 ;  /* 0x0000002f0b0b7c23 */ /* 0x000fc8000801084c */
[--C-:B------:R-:W-:Y:S01]  /*df50*/  FFMA.FTZ R70, R70, UR47, -R0.reuse ;  /* 0x0000002f46467c23 */ /* 0x100fe20008010800 */
[--C-:B------:R-:W-:Y:S01]  /*df60*/  FFMA.FTZ R78, R71, UR47, -R0.reuse ;  /* 0x0000002f474e7c23 */ /* 0x100fe20008010800 */
[--C-:B------:R-:W-:Y:S01]  /*df70*/  FFMA.FTZ R9, R9, UR47, -R0.reuse ;  /* 0x0000002f09097c23 */ /* 0x100fe20008010800 */
[----:B------:R-:W-:Y:S01]  /*df80*/  FFMA.FTZ R10, R10, UR47, -R0 ;  /* 0x0000002f0a0a7c23 */ /* 0x000fe20008010800 */
[----:B------:R-:W-:Y:S01]  /*df90*/  MUFU.EX2 R74, R74 ;  /* 0x0000004a004a7308 */ /* 0x000fe20000000800 */
[----:B------:R-:W-:-:S07]  /*dfa0*/  IMAD.U32 R13, RZ, RZ, UR40 ;  /* 0x00000028ff0d7e24 */ /* 0x000fce000f8e00ff */
[----:B------:R-:W0:Y:S08]  /*dfb0*/  MUFU.EX2 R75, R75 ;  /* 0x0000004b004b7308 */ /* 0x000e300000000800 */
[----:B------:R-:W-:Y:S08]  /*dfc0*/  MUFU.EX2 R11, R11 ;  /* 0x0000000b000b7308 */ /* 0x000ff00000000800 */
[----:B------:R-:W1:Y:S08]  /*dfd0*/  MUFU.EX2 R77, R77 ;  /* 0x0000004d004d7308 */ /* 0x000e700000000800 */
[----:B------:R-:W-:Y:S08]  /*dfe0*/  MUFU.EX2 R70, R70 ;  /* 0x0000004600467308 */ /* 0x000ff00000000800 */
[----:B------:R-:W2:Y:S08]  /*dff0*/  MUFU.EX2 R78, R78 ;  /* 0x0000004e004e7308 */ /* 0x000eb00000000800 */
[----:B------:R-:W-:Y:S08]  /*e000*/  MUFU.EX2 R9, R9 ;  /* 0x0000000900097308 */ /* 0x000ff00000000800 */
[----:B------:R-:W3:Y:S01]  /*e010*/  MUFU.EX2 R10, R10 ;  /* 0x0000000a000a7308 */ /* 0x000ee20000000800 */
[----:B------:R-:W-:Y:S01]  /*e020*/  FFMA.FTZ R71, R15, UR47, -R76 ;  /* 0x0000002f0f477c23 */ /* 0x000fe2000801084c */
[----:B------:R-:W-:Y:S01]  /*e030*/  PRMT R12, R13, 0x654, R12 ;  /* 0x000006540d0c7816 */ /* 0x000fe2000000000c */
[--C-:B------:R-:W-:Y:S01]  /*e040*/  FFMA.FTZ R20, R20, UR47, -R76.reuse ;  /* 0x0000002f14147c23 */ /* 0x100fe2000801084c */
[--C-:B------:R-:W-:Y:S01]  /*e050*/  FFMA.FTZ R79, R14, UR47, -R76.reuse ;  /* 0x0000002f0e4f7c23 */ /* 0x100fe2000801084c */
[----:B0-----:R-:W-:Y:S01]  /*e060*/  F2FP.BF16.F32.PACK_AB R13, R75, R74 ;  /* 0x0000004a4b0d723e */ /* 0x001fe200000010ff */
[----:B------:R2:W-:Y:S01]  /*e070*/  SYNCS.ARRIVE.TRANS64.RED.A1T0 RZ, [R12+URZ], RZ ;  /* 0x000000ff0cff79a7 */ /* 0x0005e2000810043f */
[----:B-1----:R-:W-:Y:S01]  /*e080*/  F2FP.BF16.F32.PACK_AB R15, R77, R11 ;  /* 0x0000000b4d0f723e */ /* 0x002fe200000010ff */
[----:B------:R-:W0:Y:S01]  /*e090*/  MUFU.EX2 R71, R71 ;  /* 0x0000004700477308 */ /* 0x000e220000000800 */
[--C-:B------:R-:W-:Y:S01]  /*e0a0*/  FFMA.FTZ R25, R25, UR47, -R76.reuse ;  /* 0x0000002f19197c23 */ /* 0x100fe2000801084c */
[----:B------:R-:W-:Y:S01]  /*e0b0*/  FFMA.FTZ R30, R30, UR47, -R76 ;  /* 0x0000002f1e1e7c23 */ /* 0x000fe2000801084c */
[----:B--2---:R-:W-:-:S02]  /*e0c0*/  F2FP.BF16.F32.PACK_AB R12, R78, R70 ;  /* 0x000000464e0c723e */ /* 0x004fc400000010ff */
[----:B---3--:R-:W-:-:S03]  /*e0d0*/  F2FP.BF16.F32.PACK_AB R14, R10, R9 ;  /* 0x000000090a0e723e */ /* 0x008fc600000010ff */
[----:B------:R-:W1:Y:S01]  /*e0e0*/  MUFU.EX2 R20, R20 ;  /* 0x0000001400147308 */ /* 0x000e620000000800 */
[----:B------:R-:W-:Y:S01]  /*e0f0*/  FADD.FTZ R74, R74, R75 ;  /* 0x0000004b4a4a7221 */ /* 0x000fe20000010000 */
[--C-:B------:R-:W-:Y:S01]  /*e100*/  FFMA.FTZ R26, R26, UR47, -R76.reuse ;  /* 0x0000002f1a1a7c23 */ /* 0x100fe2000801084c */
[----:B------:R-:W-:Y:S01]  /*e110*/  FFMA.FTZ R33, R33, UR47, -R76 ;  /* 0x0000002f21217c23 */ /* 0x000fe2000801084c */
[----:B------:R2:W-:Y:S01]  /*e120*/  STSM.16.M88.4 [R157+0x21800], R12 ;  /* 0x0218000c9d007844 */ /* 0x0005e20000000200 */
[----:B------:R-:W-:-:S03]  /*e130*/  FADD.FTZ R74, R11, R74 ;  /* 0x0000004a0b4a7221 */ /* 0x000fc60000010000 */
[----:B------:R-:W3:Y:S01]  /*e140*/  MUFU.EX2 R25, R25 ;  /* 0x0000001900197308 */ /* 0x000ee20000000800 */
[----:B------:R-:W-:Y:S01]  /*e150*/  FFMA.FTZ R29, R29, UR47, -R76 ;  /* 0x0000002f1d1d7c23 */ /* 0x000fe2000801084c */
[----:B------:R-:W-:Y:S01]  /*e160*/  FADD.FTZ R74, R77, R74 ;  /* 0x0000004a4d4a7221 */ /* 0x000fe20000010000 */
[--C-:B------:R-:W-:Y:S01]  /*e170*/  FFMA.FTZ R34, R34, UR47, -R76.reuse ;  /* 0x0000002f22227c23 */ /* 0x100fe2000801084c */
[----:B------:R-:W-:-:S04]  /*e180*/  FFMA.FTZ R37, R37, UR47, -R76 ;  /* 0x0000002f25257c23 */ /* 0x000fc8000801084c */
[----:B--2---:R2:W-:Y:S01]  /*e190*/  MUFU.EX2 R12, R30 ;  /* 0x0000001e000c7308 */ /* 0x0045e20000000800 */
[--C-:B------:R-:W-:Y:S01]  /*e1a0*/  FFMA.FTZ R38, R38, UR47, -R76.reuse ;  /* 0x0000002f26267c23 */ /* 0x100fe2000801084c */
[----:B------:R-:W-:Y:S01]  /*e1b0*/  FFMA.FTZ R41, R41, UR47, -R76 ;  /* 0x0000002f29297c23 */ /* 0x000fe2000801084c */
[----:B--2---:R-:W-:-:S05]  /*e1c0*/  FFMA.FTZ R30, R5, UR47, -R0 ;  /* 0x0000002f051e7c23 */ /* 0x004fca0008010800 */
[----:B------:R2:W-:Y:S01]  /*e1d0*/  MUFU.EX2 R15, R33 ;  /* 0x00000021000f7308 */ /* 0x0005e20000000800 */
[--C-:B------:R-:W-:Y:S01]  /*e1e0*/  FFMA.FTZ R42, R42, UR47, -R76.reuse ;  /* 0x0000002f2a2a7c23 */ /* 0x100fe2000801084c */
[--C-:B------:R-:W-:Y:S01]  /*e1f0*/  FFMA.FTZ R45, R45, UR47, -R76.reuse ;  /* 0x0000002f2d2d7c23 */ /* 0x100fe2000801084c */
[--C-:B------:R-:W-:Y:S01]  /*e200*/  FFMA.FTZ R46, R46, UR47, -R76.reuse ;  /* 0x0000002f2e2e7c23 */ /* 0x100fe2000801084c */
[--C-:B------:R-:W-:Y:S01]  /*e210*/  FFMA.FTZ R49, R49, UR47, -R76.reuse ;  /* 0x0000002f31317c23 */ /* 0x100fe2000801084c */
[----:B------:R-:W-:-:S03]  /*e220*/  FFMA.FTZ R50, R50, UR47, -R76 ;  /* 0x0000002f32327c23 */ /* 0x000fc6000801084c */
[----:B------:R-:W4:Y:S01]  /*e230*/  MUFU.EX2 R26, R26 ;  /* 0x0000001a001a7308 */ /* 0x000f220000000800 */
[----:B--2---:R-:W-:Y:S01]  /*e240*/  FFMA.FTZ R33, R6, UR47, -R0 ;  /* 0x0000002f06217c23 */ /* 0x004fe20008010800 */
        /* <DEDUP_REMOVED lines=9> */
[--C-:B------:R-:W-:Y:S01]  /*e2e0*/  FFMA.FTZ R67, R67, UR47, -R76.reuse ;  /* 0x0000002f43437c23 */ /* 0x100fe2000801084c */
[--C-:B------:R-:W-:Y:S01]  /*e2f0*/  FFMA.FTZ R73, R73, UR47, -R76.reuse ;  /* 0x0000002f49497c23 */ /* 0x100fe2000801084c */
[----:B------:R-:W-:Y:S01]  /*e300*/  FFMA.FTZ R72, R72, UR47, -R76 ;  /* 0x0000002f48487c23 */ /* 0x000fe2000801084c */
[----:B------:R-:W-:-:S02]  /*e310*/  FFMA.FTZ R76, R21, UR47, -R0 ;  /* 0x0000002f154c7c23 */ /* 0x000fc40008010800 */
[----:B------:R0:W-:Y:S01]  /*e320*/  MUFU.EX2 R13, R29 ;  /* 0x0000001d000d7308 */ /* 0x0001e20000000800 */
[----:B------:R-:W-:Y:S01]  /*e330*/  FADD.FTZ R70, R70, R78 ;  /* 0x0000004e46467221 */ /* 0x000fe20000010000 */
[--C-:B------:R-:W-:Y:S01]  /*e340*/  FFMA.FTZ R80, R24, UR47, -R0.reuse ;  /* 0x0000002f18507c23 */ /* 0x100fe20008010800 */
[--C-:B------:R-:W-:Y:S01]  /*e350*/  FFMA.FTZ R6, R28, UR47, -R0.reuse ;  /* 0x0000002f1c067c23 */ /* 0x100fe20008010800 */
[----:B------:R-:W-:-:S04]  /*e360*/  FFMA.FTZ R21, R32, UR47, -R0 ;  /* 0x0000002f20157c23 */ /* 0x000fc80008010800 */
[----:B------:R-:W5:Y:S01]  /*e370*/  MUFU.EX2 R33, R33 ;  /* 0x0000002100217308 */ /* 0x000f620000000800 */
[----:B0-----:R-:W-:Y:S01]  /*e380*/  FADD.FTZ R29, R71, R74 ;  /* 0x0000004a471d7221 */ /* 0x001fe20000010000 */
[----:B------:R-:W-:Y:S01]  /*e390*/  FFMA.FTZ R32, R39, UR47, -R0 ;  /* 0x0000002f27207c23 */ /* 0x000fe20008010800 */
[----:B------:R-:W-:Y:S02]  /*e3a0*/  FADD.FTZ R39, R9, R70 ;  /* 0x0000004609277221 */ /* 0x000fe40000010000 */
[----:B-1----:R-:W-:Y:S01]  /*e3b0*/  FADD.FTZ R28, R20, R29 ;  /* 0x0000001d141c7221 */ /* 0x002fe20000010000 */
[--C-:B------:R-:W-:Y:S02]  /*e3c0*/  FFMA.FTZ R5, R27, UR47, -R0.reuse ;  /* 0x0000002f1b057c23 */ /* 0x100fe40008010800 */
[----:B------:R-:W0:Y:S01]  /*e3d0*/  MUFU.EX2 R76, R76 ;  /* 0x0000004c004c7308 */ /* 0x000e220000000800 */
[----:B------:R-:W-:Y:S01]  /*e3e0*/  FFMA.FTZ R14, R31, UR47, -R0 ;  /* 0x0000002f1f0e7c23 */ /* 0x000fe20008010800 */
[----:B---3--:R-:W-:Y:S01]  /*e3f0*/  FADD.FTZ R31, R25, R28 ;  /* 0x0000001c191f7221 */ /* 0x008fe20000010000 */
[--C-:B------:R-:W-:Y:S01]  /*e400*/  FFMA.FTZ R24, R35, UR47, -R0.reuse ;  /* 0x0000002f23187c23 */ /* 0x100fe20008010800 */
[----:B------:R-:W-:Y:S01]  /*e410*/  FADD.FTZ R39, R10, R39 ;  /* 0x000000270a277221 */ /* 0x000fe20000010000 */
[----:B------:R-:W-:-:S03]  /*e420*/  FFMA.FTZ R35, R40, UR47, -R0 ;  /* 0x0000002f28237c23 */ /* 0x000fc60008010800 */
[----:B------:R-:W1:Y:S01]  /*e430*/  MUFU.EX2 R80, R80 ;  /* 0x0000005000507308 */ /* 0x000e620000000800 */
[C---:B----4-:R-:W-:Y:S01]  /*e440*/  FADD.FTZ R40, R26.reuse, R31 ;  /* 0x0000001f1a287221 */ /* 0x050fe20000010000 */
[----:B------:R-:W-:Y:S01]  /*e450*/  F2FP.BF16.F32.PACK_AB R31, R26, R25 ;  /* 0x000000191a1f723e */ /* 0x000fe200000010ff */
[----:B--2---:R-:W-:-:S05]  /*e460*/  FADD.FTZ R26, R30, R39 ;  /* 0x000000271e1a7221 */ /* 0x004fca0000010000 */
[----:B------:R-:W2:Y:S01]  /*e470*/  MUFU.EX2 R5, R5 ;  /* 0x0000000500057308 */ /* 0x000ea20000000800 */
[----:B-----5:R-:W-:-:S07]  /*e480*/  FADD.FTZ R25, R33, R26 ;  /* 0x0000001a21197221 */ /* 0x020fce0000010000 */
[----:B------:R-:W3:Y:S01]  /*e490*/  MUFU.EX2 R6, R6 ;  /* 0x0000000600067308 */ /* 0x000ee20000000800 */
[----:B0-----:R-:W-:Y:S01]  /*e4a0*/  FADD.FTZ R25, R76, R25 ;  /* 0x000000194c197221 */ /* 0x001fe20000010000 */
[----:B------:R-:W-:-:S06]  /*e4b0*/  FFMA.FTZ R27, R36, UR47, -R0 ;  /* 0x0000002f241b7c23 */ /* 0x000fcc0008010800 */
[----:B------:R-:W0:Y:S01]  /*e4c0*/  MUFU.EX2 R14, R14 ;  /* 0x0000000e000e7308 */ /* 0x000e220000000800 */
[----:B-1----:R-:W-:Y:S01]  /*e4d0*/  FADD.FTZ R26, R80, R25 ;  /* 0x00000019501a7221 */ /* 0x002fe20000010000 */
[----:B------:R-:W-:Y:S01]  /*e4e0*/  FFMA.FTZ R36, R43, UR47, -R0 ;  /* 0x0000002f2b247c23 */ /* 0x000fe20008010800 */
[----:B------:R-:W-:-:S05]  /*e4f0*/  FADD.FTZ R43, R13, R40 ;  /* 0x000000280d2b7221 */ /* 0x000fca0000010000 */
[----:B------:R-:W1:Y:S01]  /*e500*/  MUFU.EX2 R34, R34 ;  /* 0x0000002200227308 */ /* 0x000e620000000800 */
[----:B--2---:R-:W-:-:S07]  /*e510*/  FADD.FTZ R25, R5, R26 ;  /* 0x0000001a05197221 */ /* 0x004fce0000010000 */
[----:B------:R-:W2:Y:S01]  /*e520*/  MUFU.EX2 R21, R21 ;  /* 0x0000001500157308 */ /* 0x000ea20000000800 */
[----:B------:R-:W-:Y:S01]  /*e530*/  FFMA.FTZ R47, R47, UR47, -R0 ;  /* 0x0000002f2f2f7c23 */ /* 0x000fe20008010800 */
[----:B------:R-:W-:-:S06]  /*e540*/  FADD.FTZ R26, R12, R43 ;  /* 0x0000002b0c1a7221 */ /* 0x000fcc0000010000 */
[----:B------:R-:W4:Y:S01]  /*e550*/  MUFU.EX2 R37, R37 ;  /* 0x0000002500257308 */ /* 0x000f220000000800 */
[----:B---3--:R-:W-:-:S07]  /*e560*/  FADD.FTZ R25, R6, R25 ;  /* 0x0000001906197221 */ /* 0x008fce0000010000 */
[----:B------:R-:W3:Y:S08]  /*e570*/  MUFU.EX2 R24, R24 ;  /* 0x0000001800187308 */ /* 0x000ef00000000800 */
[----:B------:R-:W5:Y:S01]  /*e580*/  MUFU.EX2 R38, R38 ;  /* 0x0000002600267308 */ /* 0x000f620000000800 */
[----:B------:R-:W-:-:S07]  /*e590*/  FFMA.FTZ R11, R48, UR47, -R0 ;  /* 0x0000002f300b7c23 */ /* 0x000fce0008010800 */
[----:B------:R-:W5:Y:S08]  /*e5a0*/  MUFU.EX2 R27, R27 ;  /* 0x0000001b001b7308 */ /* 0x000f700000000800 */
[----:B------:R0:W-:Y:S08]  /*e5b0*/  MUFU.EX2 R10, R47 ;  /* 0x0000002f000a7308 */ /* 0x0001f00000000800 */
[----:B------:R-:W5:Y:S01]  /*e5c0*/  MUFU.EX2 R32, R32 ;  /* 0x0000002000207308 */ /* 0x000f620000000800 */
[----:B0-----:R-:W-:Y:S01]  /*e5d0*/  FADD.FTZ R47, R15, R26 ;  /* 0x0000001a0f2f7221 */ /* 0x001fe20000010000 */
[----:B------:R-:W-:-:S03]  /*e5e0*/  FADD.FTZ R26, R14, R25 ;  /* 0x000000190e1a7221 */ /* 0x000fc60000010000 */
[----:B-1----:R-:W-:-:S03]  /*e5f0*/  FADD.FTZ R48, R34, R47 ;  /* 0x0000002f22307221 */ /* 0x002fc60000010000 */
[----:B------:R-:W0:Y:S01]  /*e600*/  MUFU.EX2 R41, R41 ;  /* 0x0000002900297308 */ /* 0x000e220000000800 */
[----:B--2---:R-:W-:Y:S01]  /*e610*/  FADD.FTZ R25, R21, R26 ;  /* 0x0000001a15197221 */ /* 0x004fe20000010000 */
[----:B------:R-:W-:Y:S01]  /*e620*/  F2FP.BF16.F32.PACK_AB R13, R12, R13 ;  /* 0x0000000d0c0d723e */ /* 0x000fe200000010ff */
[----:B----4-:R-:W-:-:S05]  /*e630*/  FADD.FTZ R47, R37, R48 ;  /* 0x00000030252f7221 */ /* 0x010fca0000010000 */
[----:B------:R-:W1:Y:S01]  /*e640*/  MUFU.EX2 R35, R35 ;  /* 0x0000002300237308 */ /* 0x000e620000000800 */
[----:B---3--:R-:W-:-:S07]  /*e650*/  FADD.FTZ R12, R24, R25 ;  /* 0x00000019180c7221 */ /* 0x008fce0000010000 */
[----:B------:R-:W2:Y:S01]  /*e660*/  MUFU.EX2 R42, R42 ;  /* 0x0000002a002a7308 */ /* 0x000ea20000000800 */
[----:B------:R-:W-:Y:S01]  /*e670*/  FFMA.FTZ R44, R44, UR47, -R0 ;  /* 0x0000002f2c2c7c23 */ /* 0x000fe20008010800 */
[----:B-----5:R-:W-:Y:S01]  /*e680*/  FADD.FTZ R26, R38, R47 ;  /* 0x0000002f261a7221 */ /* 0x020fe20000010000 */
[----:B------:R-:W-:-:S05]  /*e690*/  FADD.FTZ R47, R27, R12 ;  /* 0x0000000c1b2f7221 */ /* 0x000fca0000010000 */
[----:B------:R-:W3:Y:S01]  /*e6a0*/  MUFU.EX2 R45, R45 ;  /* 0x0000002d002d7308 */ /* 0x000ee20000000800 */
[----:B------:R-:W-:Y:S01]  /*e6b0*/  F2FP.BF16.F32.PACK_AB R12, R6, R5 ;  /* 0x00000005060c723e */ /* 0x000fe200000010ff */
[----:B------:R-:W-:-:S06]  /*e6c0*/  FADD.FTZ R6, R32, R47 ;  /* 0x0000002f20067221 */ /* 0x000fcc0000010000 */
[----:B------:R-:W-:Y:S01]  /*e6d0*/  MUFU.EX2 R36, R36 ;  /* 0x0000002400247308 */ /* 0x000fe20000000800 */
[----:B0-----:R-:W-:-:S07]  /*e6e0*/  FADD.FTZ R5, R41, R26 ;  /* 0x0000001a29057221 */ /* 0x001fce0000010000 */
[----:B------:R-:W0:Y:S01]  /*e6f0*/  MUFU.EX2 R46, R46 ;  /* 0x0000002e002e7308 */ /* 0x000e220000000800 */
[----:B------:R-:W-:Y:S01]  /*e700*/  F2FP.BF16.F32.PACK_AB R14, R21, R14 ;  /* 0x0000000e150e723e */ /* 0x000fe200000010ff */
[----:B-1----:R-:W-:Y:S01]  /*e710*/  FADD.FTZ R21, R35, R6 ;  /* 0x0000000623157221 */ /* 0x002fe20000010000 */
[----:B------:R-:W-:-:S05]  /*e720*/  F2FP.BF16.F32.PACK_AB R29, R20, R71 ;  /* 0x00000047141d723e */ /* 0x000fca00000010ff */
[----:B------:R-:W1:Y:S01]  /*e730*/  MUFU.EX2 R9, R44 ;  /* 0x0000002c00097308 */ /* 0x000e620000000800 */
[----:B------:R-:W-:Y:S01]  /*e740*/  FFMA.FTZ R20, R51, UR47, -R0 ;  /* 0x0000002f33147c23 */ /* 0x000fe20008010800 */
[----:B------:R-:W-:Y:S01]  /*e750*/  F2FP.BF16.F32.PACK_AB R28, R33, R30 ;  /* 0x0000001e211c723e */ /* 0x000fe200000010ff */
[----:B--2---:R-:W-:-:S05]  /*e760*/  FADD.FTZ R6, R42, R5 ;  /* 0x000000052a067221 */ /* 0x004fca0000010000 */
[----:B------:R-:W2:Y:S01]  /*e770*/  MUFU.EX2 R49, R49 ;  /* 0x0000003100317308 */ /* 0x000ea20000000800 */
[----:B------:R-:W-:Y:S01]  /*e780*/  F2FP.BF16.F32.PACK_AB R30, R80, R76 ;  /* 0x0000004c501e723e */ /* 0x000fe200000010ff */
[----:B---3--:R-:W-:-:S06]  /*e790*/  FADD.FTZ R5, R45, R6 ;  /* 0x000000062d057221 */ /* 0x008fcc0000010000 */
[----:B------:R-:W3:Y:S01]  /*e7a0*/  MUFU.EX2 R50, R50 ;  /* 0x0000003200327308 */ /* 0x000ee20000000800 */
[--C-:B------:R-:W-:Y:S01]  /*e7b0*/  FFMA.FTZ R52, R52, UR47, -R0.reuse ;  /* 0x0000002f34347c23 */ /* 0x100fe20008010800 */
[----:B------:R4:W-:Y:S06]  /*e7c0*/  STSM.16.M88.4 [R91], R28 ;  /* 0x0000001c5b007844 */ /* 0x0009ec0000000200 */
[----:B------:R-:W-:Y:S01]  /*e7d0*/  MUFU.EX2 R11, R11 ;  /* 0x0000000b000b7308 */ /* 0x000fe20000000800 */
[----:B------:R-:W-:Y:S01]  /*e7e0*/  FFMA.FTZ R39, R55, UR47, -R0 ;  /* 0x0000002f37277c23 */ /* 0x000fe20008010800 */
[----:B0-----:R-:W-:-:S06]  /*e7f0*/  FADD.FTZ R6, R46, R5 ;  /* 0x000000052e067221 */ /* 0x001fcc0000010000 */
[----:B------:R-:W0:Y:S01]  /*e800*/  MUFU.EX2 R53, R53 ;  /* 0x0000003500357308 */ /* 0x000e220000000800 */
[----:B------:R-:W-:Y:S01]  /*e810*/  F2FP.BF16.F32.PACK_AB R15, R34, R15 ;  /* 0x0000000f220f723e */ /* 0x000fe200000010ff */
[----:B----4-:R-:W-:Y:S01]  /*e820*/  FADD.FTZ R28, R36, R21 ;  /* 0x00000015241c7221 */ /* 0x010fe20000010000 */
[----:B------:R-:W4:Y:S05]  /*e830*/  LDL R51, [R1+0x84] ;  /* 0x0000840001337983 */ /* 0x000f2a0000100800 */
[----:B------:R-:W5:Y:S01]  /*e840*/  MUFU.EX2 R20, R20 ;  /* 0x0000001400147308 */ /* 0x000f620000000800 */
[----:B-1----:R-:W-:Y:S01]  /*e850*/  FADD.FTZ R21, R9, R28 ;  /* 0x0000001c09157221 */ /* 0x002fe20000010000 */
[----:B--2---:R-:W-:-:S06]  /*e860*/  FADD.FTZ R5, R49, R6 ;  /* 0x0000000631057221 */ /* 0x004fcc0000010000 */
[----:B------:R-:W1:Y:S01]  /*e870*/  MUFU.EX2 R54, R54 ;  /* 0x0000003600367308 */ /* 0x000e620000000800 */
[----:B------:R-:W-:Y:S01]  /*e880*/  FADD.FTZ R28, R10, R21 ;  /* 0x000000150a1c7221 */ /* 0x000fe20000010000 */
[----:B---3--:R-:W-:-:S06]  /*e890*/  FADD.FTZ R6, R50, R5 ;  /* 0x0000000532067221 */ /* 0x008fcc0000010000 */
[----:B------:R-:W2:Y:S01]  /*e8a0*/  MUFU.EX2 R33, R52 ;  /* 0x0000003400217308 */ /* 0x000ea20000000800 */
[----:B------:R3:W-:Y:S07]  /*e8b0*/  STSM.16.M88.4 [R89], R12 ;  /* 0x0000000c59007844 */ /* 0x0007ee0000000200 */
[----:B------:R-:W2:Y:S01]  /*e8c0*/  MUFU.EX2 R57, R57 ;  /* 0x0000003900397308 */ /* 0x000ea20000000800 */
[----:B0-----:R-:W-:-:S07]  /*e8d0*/  FADD.FTZ R5, R53, R6 ;  /* 0x0000000635057221 */ /* 0x001fce0000010000 */
[----:B------:R-:W-:Y:S01]  /*e8e0*/  MUFU.EX2 R58, R58 ;  /* 0x0000003a003a7308 */ /* 0x000fe20000000800 */
[----:B---3--:R-:W-:Y:S01]  /*e8f0*/  F2FP.BF16.F32.PACK_AB R12, R9, R36 ;  /* 0x00000024090c723e */ /* 0x008fe200000010ff */
[----:B------:R-:W-:-:S06]  /*e900*/  FADD.FTZ R9, R11, R28 ;  /* 0x0000001c0b097221 */ /* 0x000fcc0000010000 */
[----:B------:R-:W0:Y:S01]  /*e910*/  MUFU.EX2 R39, R39 ;  /* 0x0000002700277308 */ /* 0x000e220000000800 */
[----:B------:R-:W-:Y:S01]  /*e920*/  F2FP.BF16.F32.PACK_AB R14, R11, R10 ;  /* 0x0000000a0b0e723e */ /* 0x000fe200000010ff */
[----:B-----5:R-:W-:Y:S01]  /*e930*/  FADD.FTZ R10, R20, R9 ;  /* 0x00000009140a7221 */ /* 0x020fe20000010000 */
[----:B-1----:R-:W-:-:S05]  /*e940*/  FADD.FTZ R6, R54, R5 ;  /* 0x0000000536067221 */ /* 0x002fca0000010000 */
[----:B------:R-:W1:Y:S01]  /*e950*/  MUFU.EX2 R61, R61 ;  /* 0x0000003d003d7308 */ /* 0x000e620000000800 */
[----:B--2---:R-:W-:Y:S01]  /*e960*/  FADD.FTZ R10, R33, R10 ;  /* 0x0000000a210a7221 */ /* 0x004fe20000010000 */
[----:B------:R-:W-:-:S06]  /*e970*/  FADD.FTZ R9, R57, R6 ;  /* 0x0000000639097221 */ /* 0x000fcc0000010000 */
[----:B------:R-:W2:Y:S01]  /*e980*/  MUFU.EX2 R62, R62 ;  /* 0x0000003e003e7308 */ /* 0x000ea20000000800 */
[----:B0-----:R-:W-:Y:S01]  /*e990*/  FADD.FTZ R5, R39, R10 ;  /* 0x0000000a27057221 */ /* 0x001fe20000010000 */
[----:B------:R-:W-:-:S06]  /*e9a0*/  FADD.FTZ R10, R58, R9 ;  /* 0x000000093a0a7221 */ /* 0x000fcc0000010000 */
[----:B------:R-:W0:Y:S01]  /*e9b0*/  MUFU.EX2 R65, R65 ;  /* 0x0000004100417308 */ /* 0x000e220000000800 */
[----:B-1----:R-:W-:Y:S01]  /*e9c0*/  FADD.FTZ R11, R61, R10 ;  /* 0x0000000a3d0b7221 */ /* 0x002fe20000010000 */
[--C-:B------:R-:W-:Y:S01]  /*e9d0*/  FFMA.FTZ R56, R56, UR47, -R0.reuse ;  /* 0x0000002f38387c23 */ /* 0x100fe20008010800 */
[--C-:B------:R-:W-:Y:S01]  /*e9e0*/  FFMA.FTZ R59, R59, UR47, -R0.reuse ;  /* 0x0000002f3b3b7c23 */ /* 0x100fe20008010800 */
[--C-:B------:R-:W-:Y:S01]  /*e9f0*/  FFMA.FTZ R44, R60, UR47, -R0.reuse ;  /* 0x0000002f3c2c7c23 */ /* 0x100fe20008010800 */
[--C-:B------:R-:W-:Y:S01]  /*ea00*/  FFMA.FTZ R43, R4, UR47, -R0.reuse ;  /* 0x0000002f042b7c23 */ /* 0x100fe20008010800 */
[--C-:B------:R-:W-:Y:S01]  /*ea10*/  FFMA.FTZ R63, R63, UR47, -R0.reuse ;  /* 0x0000002f3f3f7c23 */ /* 0x100fe20008010800 */
[----:B------:R-:W1:Y:S01]  /*ea20*/  @P5 LDC R21, c[0x0][0x44c] ;  /* 0x00011300ff155b82 */ /* 0x000e620000000800 */
[----:B--2---:R-:W-:Y:S01]  /*ea30*/  FADD.FTZ R10, R62, R11 ;  /* 0x0000000b3e0a7221 */ /* 0x004fe20000010000 */
[--C-:B------:R-:W-:Y:S01]  /*ea40*/  FFMA.FTZ R64, R64, UR47, -R0.reuse ;  /* 0x0000002f40407c23 */ /* 0x100fe20008010800 */
[----:B------:R-:W-:-:S05]  /*ea50*/  FFMA.FTZ R68, R68, UR47, -R0 ;  /* 0x0000002f44447c23 */ /* 0x000fca0008010800 */
[----:B------:R-:W2:Y:S01]  /*ea60*/  @P5 LDC R28, c[0x0][0x450] ;  /* 0x00011400ff1c5b82 */ /* 0x000ea20000000800 */
[----:B0-----:R-:W-:Y:S02]  /*ea70*/  FADD.FTZ R11, R65, R10 ;  /* 0x0000000a410b7221 */ /* 0x001fe40000010000 */
[----:B------:R-:W3:Y:S01]  /*ea80*/  LDL R10, [R1+0x8c] ;  /* 0x00008c00010a7983 */ /* 0x000ee20000100800 */
[----:B------:R-:W0:Y:S01]  /*ea90*/  MUFU.EX2 R40, R56 ;  /* 0x0000003800287308 */ /* 0x000e220000000800 */
[----:B------:R-:W-:-:S07]  /*eaa0*/  FFMA.FTZ R4, R3, UR47, -R0 ;  /* 0x0000002f03047c23 */ /* 0x000fce0008010800 */
[----:B------:R-:W5:Y:S08]  /*eab0*/  MUFU.EX2 R3, R59 ;  /* 0x0000003b00037308 */ /* 0x000f700000000800 */
[----:B------:R-:W1:Y:S01]  /*eac0*/  MUFU.EX2 R44, R44 ;  /* 0x0000002c002c7308 */ /* 0x000e620000000800 */
[----:B0-----:R-:W-:-:S07]  /*ead0*/  FADD.FTZ R6, R40, R5 ;  /* 0x0000000528067221 */ /* 0x001fce0000010000 */
[----:B------:R-:W0:Y:S01]  /*eae0*/  MUFU.EX2 R63, R63 ;  /* 0x0000003f003f7308 */ /* 0x000e220000000800 */
[----:B-----5:R-:W-:-:S07]  /*eaf0*/  FADD.FTZ R9, R3, R6 ;  /* 0x0000000603097221 */ /* 0x020fce0000010000 */
[----:B------:R-:W5:Y:S01]  /*eb00*/  MUFU.EX2 R64, R64 ;  /* 0x0000004000407308 */ /* 0x000f620000000800 */
[----:B------:R-:W-:Y:S01]  /*eb10*/  FFMA.FTZ R0, R69, UR47, -R0 ;  /* 0x0000002f45007c23 */ /* 0x000fe20008010800 */
[----:B-1----:R-:W-:-:S06]  /*eb20*/  FADD.FTZ R6, R44, R9 ;  /* 0x000000092c067221 */ /* 0x002fcc0000010000 */
[----:B------:R-:W1:Y:S01]  /*eb30*/  MUFU.EX2 R68, R68 ;  /* 0x0000004400447308 */ /* 0x000e620000000800 */
[----:B------:R-:W-:Y:S01]  /*eb40*/  F2FP.BF16.F32.PACK_AB R24, R27, R24 ;  /* 0x000000181b18723e */ /* 0x000fe200000010ff */
[----:B0-----:R-:W-:-:S06]  /*eb50*/  FADD.FTZ R9, R63, R6 ;  /* 0x000000063f097221 */ /* 0x001fcc0000010000 */
[----:B------:R-:W0:Y:S01]  /*eb60*/  MUFU.EX2 R43, R43 ;  /* 0x0000002b002b7308 */ /* 0x000e220000000800 */
[----:B------:R-:W-:Y:S02]  /*eb70*/  F2FP.BF16.F32.PACK_AB R25, R38, R37 ;  /* 0x000000252619723e */ /* 0x000fe400000010ff */
[----:B------:R-:W-:-:S05]  /*eb80*/  F2FP.BF16.F32.PACK_AB R26, R35, R32 ;  /* 0x00000020231a723e */ /* 0x000fca00000010ff */
[----:B------:R-:W0:Y:S01]  /*eb90*/  MUFU.EX2 R66, R66 ;  /* 0x0000004200427308 */ /* 0x000e220000000800 */
[----:B------:R-:W-:Y:S01]  /*eba0*/  F2FP.BF16.F32.PACK_AB R27, R42, R41 ;  /* 0x000000292a1b723e */ /* 0x000fe200000010ff */
[----:B------:R-:W-:-:S06]  /*ebb0*/  @P5 IMAD.HI.U32 R21, R90, R21, RZ ;  /* 0x000000155a155227 */ /* 0x000fcc00078e00ff */
[----:B------:R-:W0:Y:S01]  /*ebc0*/  MUFU.EX2 R67, R67 ;  /* 0x0000004300437308 */ /* 0x000e220000000800 */
[----:B-----5:R-:W-:-:S07]  /*ebd0*/  FADD.FTZ R9, R64, R9 ;  /* 0x0000000940097221 */ /* 0x020fce0000010000 */
[----:B------:R-:W5:Y:S01]  /*ebe0*/  MUFU.EX2 R79, R79 ;  /* 0x0000004f004f7308 */ /* 0x000f620000000800 */
[----:B------:R-:W-:-:S07]  /*ebf0*/  F2FP.BF16.F32.PACK_AB R13, R46, R45 ;  /* 0x0000002d2e0d723e */ /* 0x000fce00000010ff */
[----:B------:R-:W-:Y:S01]  /*ec00*/  MUFU.EX2 R73, R73 ;  /* 0x0000004900497308 */ /* 0x000fe20000000800 */
[----:B------:R-:W-:-:S07]  /*ec10*/  F2FP.BF16.F32.PACK_AB R15, R50, R49 ;  /* 0x00000031320f723e */ /* 0x000fce00000010ff */
[----:B------:R-:W-:Y:S08]  /*ec20*/  MUFU.EX2 R4, R4 ;  /* 0x0000000400047308 */ /* 0x000ff00000000800 */
[----:B------:R5:W4:Y:S08]  /*ec30*/  MUFU.EX2 R5, R0 ;  /* 0x0000000000057308 */ /* 0x000b300000000800 */
[----:B------:R-:W4:Y:S01]  /*ec40*/  MUFU.EX2 R72, R72 ;  /* 0x0000004800487308 */ /* 0x000f220000000800 */
[----:B------:R2:W-:Y:S01]  /*ec50*/  STSM.16.M88.4 [R88], R24 ;  /* 0x0000001858007844 */ /* 0x0005e20000000200 */
[----:B-1----:R-:W-:-:S03]  /*ec60*/  FADD.FTZ R6, R68, R9 ;  /* 0x0000000944067221 */ /* 0x002fc60000010000 */
[----:B------:R1:W-:Y:S01]  /*ec70*/  STSM.16.M88.4 [R157+0x27800], R12 ;  /* 0x0278000c9d007844 */ /* 0x0003e20000000200 */
[----:B--2---:R-:W-:Y:S01]  /*ec80*/  F2FP.BF16.F32.PACK_AB R24, R33, R20 ;  /* 0x000000142118723e */ /* 0x004fe200000010ff */
[----:B------:R-:W-:Y:S01]  /*ec90*/  IMAD.MOV.U32 R20, RZ, RZ, R90 ;  /* 0x000000ffff147224 */ /* 0x000fe200078e005a */
[----:B------:R-:W-:Y:S02]  /*eca0*/  F2FP.BF16.F32.PACK_AB R25, R54, R53 ;  /* 0x000000353619723e */ /* 0x000fe400000010ff */
[----:B------:R-:W-:Y:S02]  /*ecb0*/  F2FP.BF16.F32.PACK_AB R26, R40, R39 ;  /* 0x00000027281a723e */ /* 0x000fe400000010ff */
[----:B------:R-:W-:Y:S02]  /*ecc0*/  F2FP.BF16.F32.PACK_AB R27, R58, R57 ;  /* 0x000000393a1b723e */ /* 0x000fe400000010ff */
[----:B------:R-:W-:Y:S02]  /*ecd0*/  @P5 SHF.R.U32.HI R20, RZ, R28, R21 ;  /* 0x0000001cff145219 */ /* 0x000fe40000011615 */
[----:B-1----:R-:W-:Y:S01]  /*ece0*/  F2FP.BF16.F32.PACK_AB R12, R44, R3 ;  /* 0x000000032c0c723e */ /* 0x002fe200000010ff */
[----:B0-----:R-:W-:Y:S01]  /*ecf0*/  FADD.FTZ R3, R43, R6 ;  /* 0x000000062b037221 */ /* 0x001fe20000010000 */
[----:B------:R-:W-:-:S02]  /*ed00*/  IADD3 R6, R20, R148, -R147 ;  /* 0x0000009414067210 */ /* 0x000fc40007ffe893 */
[----:B------:R-:W-:Y:S02]  /*ed10*/  F2FP.BF16.F32.PACK_AB R13, R62, R61 ;  /* 0x0000003d3e0d723e */ /* 0x000fe400000010ff */
[----:B------:R-:W-:Y:S02]  /*ed20*/  F2FP.BF16.F32.PACK_AB R14, R64, R63 ;  /* 0x0000003f400e723e */ /* 0x000fe400000010ff */
[----:B------:R-:W-:Y:S02]  /*ed30*/  F2FP.BF16.F32.PACK_AB R15, R66, R65 ;  /* 0x00000041420f723e */ /* 0x000fe400000010ff */
[----:B------:R-:W-:-:S04]  /*ed40*/  SHF.R.S32.HI R9, RZ, 0x1f, R6 ;  /* 0x0000001fff097819 */ /* 0x000fc80000011406 */
[----:B------:R-:W-:-:S04]  /*ed50*/  LEA.HI R9, R9, R6, RZ, 0x7 ;  /* 0x0000000609097211 */ /* 0x000fc800078f38ff */
[----:B------:R-:W-:Y:S01]  /*ed60*/  SHF.R.S32.HI R9, RZ, 0x7, R9 ;  /* 0x00000007ff097819 */ /* 0x000fe20000011409 */
[----:B-----5:R-:W-:-:S04]  /*ed70*/  FADD.FTZ R0, R66, R11 ;  /* 0x0000000b42007221 */ /* 0x020fc80000010000 */
[----:B------:R-:W-:-:S04]  /*ed80*/  FADD.FTZ R0, R67, R0 ;  /* 0x0000000043007221 */ /* 0x000fc80000010000 */
[----:B------:R-:W-:Y:S01]  /*ed90*/  FADD.FTZ R0, R79, R0 ;  /* 0x000000004f007221 */ /* 0x000fe20000010000 */
[----:B------:R-:W-:Y:S02]  /*eda0*/  @P5 LOP3.LUT R22, R22, 0x1, RZ, 0xfc, !PT ;  /* 0x0000000116165812 */ /* 0x000fe400078efcff */
        /* <DEDUP_REMOVED lines=18> */
[----:B----4-:R0:W-:Y:S04]  /*eed0*/  STSM.16.M88.4 [R51], R24 ;  /* 0x0000001833007844 */ /* 0x0101e80000000200 */
[----:B------:R-:W-:Y:S01]  /*eee0*/  STSM.16.M88.4 [R89+0x6000], R12 ;  /* 0x0060000c59007844 */ /* 0x000fe20000000200 */
[----:B0-----:R-:W-:Y:S02]  /*eef0*/  F2FP.BF16.F32.PACK_AB R24, R43, R68 ;  /* 0x000000442b18723e */ /* 0x001fe400000010ff */
[----:B------:R-:W-:Y:S02]  /*ef00*/  F2FP.BF16.F32.PACK_AB R25, R79, R67 ;  /* 0x000000434f19723e */ /* 0x000fe400000010ff */
[----:B------:R-:W-:-:S02]  /*ef10*/  F2FP.BF16.F32.PACK_AB R26, R5, R4 ;  /* 0x00000004051a723e */ /* 0x000fc400000010ff */
[----:B------:R-:W-:Y:S01]  /*ef20*/  F2FP.BF16.F32.PACK_AB R27, R72, R73 ;  /* 0x00000049481b723e */ /* 0x000fe200000010ff */
[----:B------:R-:W-:-:S04]  /*ef30*/  FADD.FTZ R4, R4, R3 ;  /* 0x0000000304047221 */ /* 0x000fc80000010000 */
[----:B------:R0:W-:Y:S01]  /*ef40*/  STSM.16.M88.4 [R88+0x6000], R24 ;  /* 0x0060001858007844 */ /* 0x0001e20000000200 */
[----:B------:R1:W-:Y:S06]  /*ef50*/  MEMBAR.ALL.CTA ;  /* 0x0000000000007992 */ /* 0x0003ec0000008000 */
[----:B-1----:R-:W1:Y:S01]  /*ef60*/  FENCE.VIEW.ASYNC.S ;  /* 0x00000000000073c6 */ /* 0x002e620000000000 */
[----:B------:R-:W-:Y:S01]  /*ef70*/  FADD.FTZ R3, R5, R4 ;  /* 0x0000000405037221 */ /* 0x000fe20000010000 */
[----:B------:R-:W-:Y:S02]  /*ef80*/  VIADD R4, R94, 0xfffffffe ;  /* 0xfffffffe5e047836 */ /* 0x000fe40000000000 */
[----:B------:R-:W-:Y:S01]  /*ef90*/  FADD.FTZ R73, R73, R0 ;  /* 0x0000000049497221 */ /* 0x000fe20000010000 */
[----:B------:R-:W-:-:S02]  /*efa0*/  CS2R R98, SRZ ;  /* 0x0000000000627805 */ /* 0x000fc4000001ff00 */
[----:B------:R-:W-:Y:S02]  /*efb0*/  CS2R R96, SRZ ;  /* 0x0000000000607805 */ /* 0x000fe4000001ff00 */
[----:B------:R-:W-:Y:S01]  /*efc0*/  CS2R R94, SRZ ;  /* 0x00000000005e7805 */ /* 0x000fe2000001ff00 */
[----:B------:R-:W-:Y:S01]  /*efd0*/  FADD.FTZ R0, R72, R73 ;  /* 0x0000004948007221 */ /* 0x000fe20000010000 */
[----:B------:R-:W-:Y:S02]  /*efe0*/  CS2R R92, SRZ ;  /* 0x00000000005c7805 */ /* 0x000fe4000001ff00 */
[----:B------:R-:W-:Y:S02]  /*eff0*/  CS2R R90, SRZ ;  /* 0x00000000005a7805 */ /* 0x000fe4000001ff00 */
[----:B0-----:R-:W-:Y:S02]  /*f000*/  CS2R R88, SRZ ;  /* 0x0000000000587805 */ /* 0x001fe4000001ff00 */
[----:B---3--:R-:W-:-:S04]  /*f010*/  VIMNMX R146, R10, R9, !PT ;  /* 0x000000090a927248 */ /* 0x008fc80007fe0100 */
[----:B------:R-:W-:Y:S01]  /*f020*/  ISETP.GE.AND P1, PT, R4, R146, PT ;  /* 0x000000920400720c */ /* 0x000fe20003f26270 */
[----:B-1----:R-:W-:-:S12]  /*f030*/  NOP ;  /* 0x0000000000007918 */ /* 0x002fd80000000000 */
[----:B------:R-:W-:Y:S05]  /*f040*/  @!P1 BRA `(.L_x_12450) ;  /* 0x00000034009c9947 */ /* 0x000fea0003800000 */
[----:B------:R-:W-:Y:S02]  /*f050*/  IMAD.MOV.U32 R6, RZ, RZ, R8 ;  /* 0x000000ffff067224 */ /* 0x000fe400078e0008 */
[----:B------:R-:W-:Y:S02]  /*f060*/  IMAD.MOV.U32 R9, RZ, RZ, R7 ;  /* 0x000000ffff097224 */ /* 0x000fe400078e0007 */
[----:B------:R-:W-:Y:S02]  /*f070*/  IMAD.MOV.U32 R10, RZ, RZ, R139 ;  /* 0x000000ffff0a7224 */ /* 0x000fe400078e008b */
[----:B------:R-:W-:Y:S02]  /*f080*/  IMAD.MOV.U32 R5, RZ, RZ, R19 ;  /* 0x000000ffff057224 */ /* 0x000fe400078e0013 */
[----:B------:R-:W-:-:S07]  /*f090*/  IMAD.MOV.U32 R135, RZ, RZ, RZ ;  /* 0x000000ffff877224 */ /* 0x000fce00078e00ff */
.L_x_12462:
[----:B--2---:R-:W2:Y:S01]  /*f0a0*/  LDL R7, [R1+0x60] ;  /* 0x0000600001077983 */ /* 0x004ea20000100800 */
        /* <DEDUP_REMOVED lines=8> */
.L_x_12452:
        /* <DEDUP_REMOVED lines=8> */
.L_x_12453:
[----:B------:R-:W-:Y:S04]  /*f1b0*/  BSSY B0, `(.L_x_12451) ;  /* 0x0000004000007945 */ /* 0x000fe80003800000 */
[----:B-1----:R-:W-:Y:S05]  /*f1c0*/  @P2 BRA `(.L_x_12454) ;  /* 0x0000000000082947 */ /* 0x002fea0003800000 */
[----:B------:R-:W1:Y:S02]  /*f1d0*/  SYNCS.PHASECHK.TRANS64.TRYWAIT P2, [R7+URZ+0x2d830], R8 ;  /* 0x02d83008070075a7 */ /* 0x000e64000804017f */
[----:B-1----:R-:W-:Y:S05]  /*f1e0*/  @!P2 BRA `(.L_x_12455) ;  /* 0x0000011c00eca947 */ /* 0x002fea0003800000 */
.L_x_12454:
[----:B------:R-:W-:Y:S05]  /*f1f0*/  BSYNC B0 ;  /* 0x0000000000007941 */ /* 0x000fea0003800000 */
.L_x_12451:
[----:B01----:R-:W2:Y:S04]  /*f200*/  LDL R8, [R1+0x64] ;  /* 0x0000640001087983 */ /* 0x003ea80000100800 */
[----:B------:R-:W3:Y:S04]  /*f210*/  LDL.64 R26, [R1] ;  /* 0x00000000011a7983 */ /* 0x000ee80000100a00 */
[----:B------:R-:W4:Y:S04]  /*f220*/  LDL.64 R154, [R1+0x30] ;  /* 0x00003000019a7983 */ /* 0x000f280000100a00 */
[----:B------:R-:W5:Y:S01]  /*f230*/  LDL.64 R152, [R1+0x28] ;  /* 0x0000280001987983 */ /* 0x000f620000100a00 */
[----:B------:R-:W0:Y:S01]  /*f240*/  S2R R7, SR_TID.X ;  /* 0x0000000000077919 */ /* 0x000e220000002100 */
[----:B------:R-:W-:Y:S01]  /*f250*/  VIADD R19, R5, 0x1 ;  /* 0x0000000105137836 */ /* 0x000fe20000000000 */
[----:B------:R-:W-:Y:S05]  /*f260*/  WARPSYNC.ALL ;  /* 0x0000000000007948 */ /* 0x000fea0003800000 */
[C---:B------:R-:W-:Y:S01]  /*f270*/  ISETP.NE.AND P2, PT, R19.reuse, 0x2, PT ;  /* 0x000000021300780c */ /* 0x040fe20003f45270 */
[----:B------:R-:W-:Y:S01]  /*f280*/  IMAD.MOV.U32 R13, RZ, RZ, -0x7fffffe0 ;  /* 0x80000020ff0d7424 */ /* 0x000fe200078e00ff */
[----:B------:R-:W5:Y:S02]  /*f290*/  LDL.64 R144, [R1+0x20] ;  /* 0x0000200001907983 */ /* 0x000f640000100a00 */
[----:B------:R-:W-:-:S02]  /*f2a0*/  SEL R19, R19, RZ, P2 ;  /* 0x000000ff13137207 */ /* 0x000fc40001000000 */
[----:B------:R-:W5:Y:S04]  /*f2b0*/  LDL.64 R142, [R1+0x18] ;  /* 0x00001800018e7983 */ /* 0x000f680000100a00 */
[----:B------:R-:W5:Y:S01]  /*f2c0*/  LDL.64 R140, [R1+0x10] ;  /* 0x00001000018c7983 */ /* 0x000f620000100a00 */
[----:B0-----:R-:W-:-:S05]  /*f2d0*/  SHF.R.U32.HI R7, RZ, 0x7, R7 ;  /* 0x00000007ff077819 */ /* 0x001fca0000011607 */
[----:B------:R-:W-:Y:S01]  /*f2e0*/  VIADD R7, R7, 0x8 ;  /* 0x0000000807077836 */ /* 0x000fe20000000000 */
[----:B------:R-:W-:Y:S01]  /*f2f0*/  R2UR UR7, R13 ;  /* 0x000000000d0772ca */ /* 0x000fe200000e0000 */
[----:B------:R-:W-:-:S05]  /*f300*/  IMAD.MOV.U32 R25, RZ, RZ, -0x7fffffe0 ;  /* 0x80000020ff197424 */ /* 0x000fca00078e00ff */
        /* <DEDUP_REMOVED lines=16> */
[----:B------:R-:W-:Y:S02]  /*f410*/  R2UR UR10, R20 ;  /* 0x00000000140a72ca */ /* 0x000fe400000e0000 */
[----:B------:R-:W-:Y:S02]  /*f420*/  IADD3 R14, R12, 0x200, RZ ;  /* 0x000002000c0e7810 */ /* 0x000fe40007ffe0ff */
[----:B------:R-:W-:-:S02]  /*f430*/  R2UR UR15, R15 ;  /* 0x000000000f0f72ca */ /* 0x000fc400000e0000 */
[----:B------:R-:W-:Y:S02]  /*f440*/  R2UR UR14, R14 ;  /* 0x000000000e0e72ca */ /* 0x000fe400000e0000 */
[----:B-----5:R-:W-:Y:S02]  /*f450*/  R2UR UR12, R152 ;  /* 0x00000000980c72ca */ /* 0x020fe400000e0000 */
        /* <DEDUP_REMOVED lines=32> */
.L_x_12457:
[----:B------:R-:W-:Y:S01]  /*f660*/  SHF.L.U32 R7, R10, 0x1f, RZ ;  /* 0x0000001f0a077819 */ /* 0x000fe200000006ff */
[----:B------:R-:W-:-:S04]  /*f670*/  IMAD R8, R5, 0x8, R2 ;  /* 0x0000000805087824 */ /* 0x000fc800078e0202 */
[----:B------:R0:W1:Y:S01]  /*f680*/  SYNCS.PHASECHK.TRANS64.TRYWAIT P1, [R8+URZ+0x2d850], R7 ;  /* 0x02d85007080075a7 */ /* 0x000062000802017f */
[----:B------:R-:W-:Y:S05]  /*f690*/  @!P0 BRA `(.L_x_12458) ;  /* 0x0000000000048947 */ /* 0x000fea0003800000 */
[----:B------:R-:W-:Y:S01]  /*f6a0*/  BPT.TRAP 0x1 ;  /* 0x000000040000795c */ /* 0x000fe20000300000 */
.L_x_12458:
[----:B-1----:R-:W-:Y:S05]  /*f6b0*/  @P1 BRA `(.L_x_12456) ;  /* 0x0000000000081947 */ /* 0x002fea0003800000 */
[----:B------:R-:W1:Y:S02]  /*f6c0*/  SYNCS.PHASECHK.TRANS64.TRYWAIT P1, [R8+URZ+0x2d850], R7 ;  /* 0x02d85007080075a7 */ /* 0x000e64000802017f */
[----:B-1----:R-:W-:Y:S05]  /*f6d0*/  @!P1 BRA `(.L_x_12459) ;  /* 0x0000011800c49947 */ /* 0x002fea0003800000 */
.L_x_12456:
        /* <DEDUP_REMOVED lines=96> */
.L_x_12460:
[----:B------:R-:W2:Y:S04]  /*fce0*/  LDL R11, [R1+0x88] ;  /* 0x00008800010b7983 */ /* 0x000ea80000100800 */
[----:B------:R-:W2:Y:S01]  /*fcf0*/  LDL R10, [R1+0x98] ;  /* 0x00009800010a7983 */ /* 0x000ea20000100800 */
[----:B------:R-:W-:-:S03]  /*fd00*/  ISETP.NE.AND P1, PT, R150, 0x1, PT ;  /* 0x000000019600780c */ /* 0x000fc60003f25270 */
[----:B------:R-:W3:Y:S10]  /*fd10*/  LDL R141, [R1+0x90] ;  /* 0x00009000018d7983 */ /* 0x000ef40000100800 */
[----:B------:R-:W1:Y:S08]  /*fd20*/  @P1 LDC R8, c[0x0][0x44c] ;  /* 0x00011300ff081b82 */ /* 0x000e700000000800 */
[----:B0-----:R-:W0:Y:S01]  /*fd30*/  @P1 LDC R7, c[0x0][0x450] ;  /* 0x00011400ff071b82 */ /* 0x001e220000000800 */
[----:B------:R-:W-:Y:S01]  /*fd40*/  FMUL.FTZ R142, R30, UR46 ;  /* 0x0000002e1e8e7c20 */ /* 0x000fe20008410000 */
[----:B------:R-:W-:Y:S01]  /*fd50*/  FMUL.FTZ R30, R33, UR46 ;  /* 0x0000002e211e7c20 */ /* 0x000fe20008410000 */
[----:B------:R-:W-:Y:S01]  /*fd60*/  FMUL.FTZ R33, R36, UR46 ;  /* 0x0000002e24217c20 */ /* 0x000fe20008410000 */
[----:B------:R-:W-:Y:S01]  /*fd70*/  FMUL.FTZ R14, R38, UR46 ;  /* 0x0000002e260e7c20 */ /* 0x000fe20008410000 */
[----:B------:R-:W-:-:S02]  /*fd80*/  IMAD.MOV.U32 R38, RZ, RZ, -0x80 ;  /* 0xffffff80ff267424 */ /* 0x000fc400078e00ff */
[----:B------:R-:W-:Y:S02]  /*fd90*/  FMUL.FTZ R13, R29, UR46 ;  /* 0x0000002e1d0d7c20 */ /* 0x000fe40008410000 */
[----:B------:R-:W-:-:S04]  /*fda0*/  IMAD R38, R4, R38, 0x1 ;  /* 0x0000000104267424 */ /* 0x000fc800078e0226 */
        /* <DEDUP_REMOVED lines=16> */
[----:B------:R-:W-:-:S03]  /*feb0*/  FMUL.FTZ R144, R27, UR46 ;  /* 0x0000002e1b907c20 */ /* 0x000fc60008410000 */
        /* <DEDUP_REMOVED lines=13> */
[----:B------:R-:W-:Y:S01]  /*ff90*/  MUFU.TANH R78, R85 ;  /* 0x00000055004e7308 */ /* 0x000fe20000002400 */
[----:B------:R-:W-:Y:S01]  /*ffa0*/  FMUL.FTZ R32, R58, UR46 ;  /* 0x0000002e3a207c20 */ /* 0x000fe20008410000 */
[----:B------:R-:W-:-:S06]  /*ffb0*/  FMUL.FTZ R58, R60, UR46 ;  /* 0x0000002e3c3a7c20 */ /* 0x000fcc0008410000 */
[----:B------:R-:W-:Y:S01]  /*ffc0*/  MUFU.TANH R74, R74 ;  /* 0x0000004a004a7308 */ /* 0x000fe20000002400 */
[----:B------:R-:W-:Y:S01]  /*ffd0*/  FMUL.FTZ R60, R64, UR46 ;  /* 0x0000002e403c7c20 */ /* 0x000fe20008410000 */
[----:B------:R-:W-:Y:S01]  /*ffe0*/  FMUL.FTZ R64, R68, UR46 ;  /* 0x0000002e44407c20 */ /* 0x000fe20008410000 */
[----:B------:R-:W-:Y:S01]  /*fff0*/  FMUL.FTZ R68, R72, UR46 ;  /* 0x0000002e48447c20 */ /* 0x000fe20008410000 */
[----:B------:R-:W-:Y:S01]  /*10000*/  FMUL.FTZ R72, R76, UR46 ;  /* 0x0000002e4c487c20 */ /* 0x000fe20008410000 */
[----:B------:R-:W-:-:S03]  /*10010*/  FMUL.FTZ R76, R80, UR46 ;  /* 0x0000002e504c7c20 */ /* 0x000fc60008410000 */
[----:B------:R-:W-:Y:S08]  /*10020*/  MUFU.TANH R26, R26 ;  /* 0x0000001a001a7308 */ /* 0x000ff00000002400 */
[----:B------:R-:W-:Y:S08]  /*10030*/  MUFU.TANH R33, R33 ;  /* 0x0000002100217308 */ /* 0x000ff00000002400 */
        /* <DEDUP_REMOVED lines=9> */
[----:B------:R-:W-:-:S07]  /*100d0*/  FMUL.FTZ R61, R65, UR46 ;  /* 0x0000002e413d7c20 */ /* 0x000fce0008410000 */
[----:B------:R-:W-:Y:S01]  /*100e0*/  MUFU.TANH R58, R58 ;  /* 0x0000003a003a7308 */ /* 0x000fe20000002400 */
[----:B--2---:R-:W-:-:S04]  /*100f0*/  IMAD.IADD R10, R10, 0x1, R11 ;  /* 0x000000010a0a7824 */ /* 0x004fc800078e020b */
[----:B-1----:R-:W-:-:S05]  /*10100*/  @P1 IMAD.HI.U32 R8, R10, R8, RZ ;  /* 0x000000080a081227 */ /* 0x002fca00078e00ff */
[----:B0-----:R-:W-:-:S05]  /*10110*/  @P1 SHF.R.U32.HI R10, RZ, R7, R8 ;  /* 0x00000007ff0a1219 */ /* 0x001fca0000011608 */
[----:B------:R-:W0:Y:S01]  /*10120*/  SHFL.IDX PT, R36, R10, RZ, 0x1c1f ;  /* 0x001c1fff0a247589 */ /* 0x000e2200000e0000 */
[----:B------:R-:W-:Y:S01]  /*10130*/  FMUL.FTZ R8, R35, UR46 ;  /* 0x0000002e23087c20 */ /* 0x000fe20008410000 */
[----:B------:R-:W-:Y:S01]  /*10140*/  FMUL.FTZ R35, R37, UR46 ;  /* 0x0000002e25237c20 */ /* 0x000fe20008410000 */
[----:B---3--:R-:W-:Y:S01]  /*10150*/  IADD3 R38, R148, R38, -R141 ;  /* 0x0000002694267210 */ /* 0x008fe20007ffe88d */
[----:B------:R-:W-:Y:S01]  /*10160*/  FMUL.FTZ R11, R25, UR46 ;  /* 0x0000002e190b7c20 */ /* 0x000fe20008410000 */
[----:B------:R-:W-:Y:S01]  /*10170*/  FMUL.FTZ R25, R43, UR46 ;  /* 0x0000002e2b197c20 */ /* 0x000fe20008410000 */
[----:B------:R-:W-:Y:S02]  /*10180*/  FMUL.FTZ R43, R45, UR46 ;  /* 0x0000002e2d2b7c20 */ /* 0x000fe40008410000 */
[----:B------:R-:W-:Y:S01]  /*10190*/  IMAD.IADD R38, R38, 0x1, -R147 ;  /* 0x0000000126267824 */ /* 0x000fe200078e0a93 */
[----:B------:R-:W1:Y:S01]  /*101a0*/  MUFU.TANH R35, R35 ;  /* 0x0000002300237308 */ /* 0x000e620000002400 */
[----:B------:R2:W3:Y:S02]  /*101b0*/  SHFL.IDX PT, R44, R10, 0x1, 0x1c1f ;  /* 0x003c1f000a2c7f89 */ /* 0x0004e400000e0000 */
[----:B--2---:R-:W-:-:S05]  /*101c0*/  FMUL.FTZ R10, R81, UR46 ;  /* 0x0000002e510a7c20 */ /* 0x004fca0008410000 */
[----:B------:R-:W2:Y:S01]  /*101d0*/  MUFU.TANH R11, R11 ;  /* 0x0000000b000b7308 */ /* 0x000ea20000002400 */
[----:B0-----:R-:W-:-:S07]  /*101e0*/  IMAD.IADD R81, R38, 0x1, R36 ;  /* 0x0000000126517824 */ /* 0x001fce00078e0224 */
[----:B------:R-:W0:Y:S01]  /*101f0*/  MUFU.TANH R43, R43 ;  /* 0x0000002b002b7308 */ /* 0x000e220000002400 */
[----:B------:R-:W-:Y:S01]  /*10200*/  ISETP.GT.AND P1, PT, R81, 0x9, PT ;  /* 0x000000095100780c */ /* 0x000fe20003f24270 */
[----:B------:R-:W-:-:S03]  /*10210*/  FMUL.FTZ R37, R40, UR46 ;  /* 0x0000002e28257c20 */ /* 0x000fc60008410000 */
[----:B----4-:R-:W-:Y:S02]  /*10220*/  FSEL R77, R13, -INF , P1 ;  /* 0xff8000000d4d7808 */ /* 0x010fe40000800000 */
[C---:B------:R-:W-:Y:S01]  /*10230*/  ISETP.GT.AND P1, PT, R81.reuse, 0x19, PT ;  /* 0x000000195100780c */ /* 0x040fe20003f24270 */
[----:B------:R-:W-:Y:S01]  /*10240*/  FMUL.FTZ R45, R48, UR46 ;  /* 0x0000002e302d7c20 */ /* 0x000fe20008410000 */
[----:B------:R-:W-:Y:S02]  /*10250*/  ISETP.GT.AND P3, PT, R81, 0x1, PT ;  /* 0x000000015100780c */ /* 0x000fe40003f64270 */
[----:B-1----:R-:W-:Y:S01]  /*10260*/  FSEL R73, R35, -INF , P1 ;  /* 0xff80000023497808 */ /* 0x002fe20000800000 */
[----:B------:R-:W1:Y:S01]  /*10270*/  MUFU.TANH R37, R37 ;  /* 0x0000002500257308 */ /* 0x000e620000002400 */
[----:B------:R-:W-:Y:S02]  /*10280*/  ISETP.GT.AND P1, PT, R81, 0x29, PT ;  /* 0x000000295100780c */ /* 0x000fe40003f24270 */
[----:B--2---:R-:W-:-:S02]  /*10290*/  FSEL R85, R11, -INF , P3 ;  /* 0xff8000000b557808 */ /* 0x004fc40001800000 */
[C---:B------:R-:W-:Y:S02]  /*102a0*/  ISETP.GT.AND P2, PT, R81.reuse, RZ, PT ;  /* 0x000000ff5100720c */ /* 0x040fe40003f44270 */
[----:B------:R-:W-:Y:S02]  /*102b0*/  ISETP.GT.AND P3, PT, R81, 0x11, PT ;  /* 0x000000115100780c */ /* 0x000fe40003f64270 */
[----:B0-----:R-:W-:Y:S01]  /*102c0*/  FSEL R69, R43, -INF , P1 ;  /* 0xff8000002b457808 */ /* 0x001fe20000800000 */
[----:B------:R-:W-:Y:S01]  /*102d0*/  FMUL.FTZ R40, R41, UR46 ;  /* 0x0000002e29287c20 */ /* 0x000fe20008410000 */
[----:B------:R-:W-:Y:S01]  /*102e0*/  ISETP.GT.AND P1, PT, R81, 0x39, PT ;  /* 0x000000395100780c */ /* 0x000fe20003f24270 */
[----:B------:R-:W0:Y:S01]  /*102f0*/  MUFU.TANH R45, R45 ;  /* 0x0000002d002d7308 */ /* 0x000e220000002400 */
[----:B------:R-:W-:Y:S01]  /*10300*/  FMUL.FTZ R41, R75, UR46 ;  /* 0x0000002e4b297c20 */ /* 0x000fe20008410000 */
[----:B------:R-:W-:Y:S02]  /*10310*/  FSEL R140, R140, -INF , P2 ;  /* 0xff8000008c8c7808 */ /* 0x000fe40001000000 */
[----:B------:R-:W-:-:S02]  /*10320*/  FSEL R75, R30, -INF , P3 ;  /* 0xff8000001e4b7808 */ /* 0x000fc40001800000 */
[----:B------:R-:W-:Y:S02]  /*10330*/  ISETP.GT.AND P2, PT, R81, 0x10, PT ;  /* 0x000000105100780c */ /* 0x000fe40003f44270 */
[----:B------:R-:W-:Y:S01]  /*10340*/  FSEL R30, R51, -INF , P1 ;  /* 0xff800000331e7808 */ /* 0x000fe20000800000 */
[----:B------:R-:W-:Y:S01]  /*10350*/  FMUL.FTZ R7, R31, UR46 ;  /* 0x0000002e1f077c20 */ /* 0x000fe20008410000 */
[C---:B------:R-:W-:Y:S02]  /*10360*/  ISETP.GT.AND P1, PT, R81.reuse, 0x49, PT ;  /* 0x000000495100780c */ /* 0x040fe40003f24270 */
[----:B------:R-:W-:Y:S02]  /*10370*/  FSEL R36, R28, -INF , P2 ;  /* 0xff8000001c247808 */ /* 0x000fe40001000000 */
[----:B------:R-:W-:Y:S02]  /*10380*/  ISETP.GT.AND P2, PT, R81, 0x20, PT ;  /* 0x000000205100780c */ /* 0x000fe40003f44270 */
[----:B------:R-:W-:-:S02]  /*10390*/  FSEL R59, R59, -INF , P1 ;  /* 0xff8000003b3b7808 */ /* 0x000fc40000800000 */
[----:B------:R-:W-:Y:S01]  /*103a0*/  ISETP.GT.AND P1, PT, R81, 0x59, PT ;  /* 0x000000595100780c */ /* 0x000fe20003f24270 */
[----:B------:R-:W2:Y:S01]  /*103b0*/  MUFU.TANH R7, R7 ;  /* 0x0000000700077308 */ /* 0x000ea20000002400 */
[----:B-1----:R-:W-:Y:S02]  /*103c0*/  FSEL R80, R37, -INF , P2 ;  /* 0xff80000025507808 */ /* 0x002fe40001000000 */
[C---:B------:R-:W-:Y:S02]  /*103d0*/  ISETP.GT.AND P2, PT, R81.reuse, 0x30, PT ;  /* 0x000000305100780c */ /* 0x040fe40003f44270 */
[----:B------:R-:W-:Y:S02]  /*103e0*/  FSEL R51, R66, -INF , P1 ;  /* 0xff80000042337808 */ /* 0x000fe40000800000 */
[----:B------:R-:W-:Y:S02]  /*103f0*/  ISETP.GT.AND P1, PT, R81, 0x69, PT ;  /* 0x000000695100780c */ /* 0x000fe40003f24270 */
[----:B0-----:R-:W-:Y:S01]  /*10400*/  FSEL R28, R45, -INF , P2 ;  /* 0xff8000002d1c7808 */ /* 0x001fe20001000000 */
[----:B---3--:R-:W-:Y:S01]  /*10410*/  IMAD.IADD R44, R38, 0x1, R44 ;  /* 0x00000001262c7824 */ /* 0x008fe200078e022c */
[----:B------:R-:W-:-:S02]  /*10420*/  FSEL R45, R74, -INF , P1 ;  /* 0xff8000004a2d7808 */ /* 0x000fc40000800000 */
[----:B------:R-:W-:-:S04]  /*10430*/  ISETP.GT.AND P1, PT, R81, 0x79, PT ;  /* 0x000000795100780c */ /* 0x000fc80003f24270 */
[----:B------:R-:W-:Y:S02]  /*10440*/  FSEL R11, R78, -INF , P1 ;  /* 0xff8000004e0b7808 */ /* 0x000fe40000800000 */
[----:B------:R-:W-:Y:S02]  /*10450*/  ISETP.GT.AND P1, PT, R44, 0x9, PT ;  /* 0x000000092c00780c */ /* 0x000fe40003f24270 */
[----:B------:R-:W-:Y:S02]  /*10460*/  ISETP.GT.AND P4, PT, R81, 0x8, PT ;  /* 0x000000085100780c */ /* 0x000fe40003f84270 */
[----:B--2---:R-:W-:Y:S02]  /*10470*/  FSEL R35, R7, -INF , P1 ;  /* 0xff80000007237808 */ /* 0x004fe40000800000 */
[----:B------:R-:W-:Y:S01]  /*10480*/  FMNMX.FTZ R7, R140, R9, !PT ;  /* 0x000000098c077209 */ /* 0x000fe20007810000 */
[----:B------:R-:W-:Y:S01]  /*10490*/  FMUL.FTZ R141, R84, UR46 ;  /* 0x0000002e548d7c20 */ /* 0x000fe20008410000 */
[----:B------:R-:W-:-:S02]  /*104a0*/  FSEL R84, R26, -INF , P4 ;  /* 0xff8000001a547808 */ /* 0x000fc40002000000 */
[----:B------:R-:W-:-:S04]  /*104b0*/  FMNMX.FTZ R7, R85, R7, !PT ;  /* 0x0000000755077209 */ /* 0x000fc80007810000 */
[----:B------:R-:W-:Y:S01]  /*104c0*/  FMNMX.FTZ R7, R84, R7, !PT ;  /* 0x0000000754077209 */ /* 0x000fe20007810000 */
[----:B------:R-:W0:Y:S03]  /*104d0*/  MUFU.TANH R40, R40 ;  /* 0x0000002800287308 */ /* 0x000e260000002400 */
[----:B------:R-:W-:Y:S02]  /*104e0*/  FMNMX.FTZ R7, R77, R7, !PT ;  /* 0x000000074d077209 */ /* 0x000fe40007810000 */
[----:B------:R-:W-:Y:S02]  /*104f0*/  ISETP.GT.AND P4, PT, R81, 0x18, PT ;  /* 0x000000185100780c */ /* 0x000fe40003f84270 */
[----:B------:R-:W-:Y:S02]  /*10500*/  FMNMX.FTZ R7, R36, R7, !PT ;  /* 0x0000000724077209 */ /* 0x000fe40007810000 */
[----:B------:R-:W-:-:S02]  /*10510*/  FSEL R38, R33, -INF , P4 ;  /* 0xff80000021267808 */ /* 0x000fc40002000000 */
[----:B------:R-:W-:-:S04]  /*10520*/  FMNMX.FTZ R7, R75, R7, !PT ;  /* 0x000000074b077209 */ /* 0x000fc80007810000 */
[----:B------:R-:W-:Y:S02]  /*10530*/  FMNMX.FTZ R7, R38, R7, !PT ;  /* 0x0000000726077209 */ /* 0x000fe40007810000 */
[----:B------:R-:W-:Y:S02]  /*10540*/  ISETP.GT.AND P3, PT, R81, 0x21, PT ;  /* 0x000000215100780c */ /* 0x000fe40003f64270 */
[----:B------:R-:W-:Y:S01]  /*10550*/  FMNMX.FTZ R7, R73, R7, !PT ;  /* 0x0000000749077209 */ /* 0x000fe20007810000 */
[----:B------:R-:W-:Y:S01]  /*10560*/  FMUL.FTZ R48, R71, UR46 ;  /* 0x0000002e47307c20 */ /* 0x000fe20008410000 */
[----:B------:R-:W-:Y:S02]  /*10570*/  ISETP.GT.AND P4, PT, R81, 0x28, PT ;  /* 0x000000285100780c */ /* 0x000fe40003f84270 */
[----:B0-----:R-:W-:Y:S02]  /*10580*/  FSEL R71, R40, -INF , P3 ;  /* 0xff80000028477808 */ /* 0x001fe40001800000 */
[----:B------:R-:W-:-:S02]  /*10590*/  FMNMX.FTZ R7, R80, R7, !PT ;  /* 0x0000000750077209 */ /* 0x000fc40007810000 */
[----:B------:R-:W-:Y:S02]  /*105a0*/  FSEL R26, R42, -INF , P4 ;  /* 0xff8000002a1a7808 */ /* 0x000fe40002000000 */
[----:B------:R-:W-:Y:S01]  /*105b0*/  FMNMX.FTZ R7, R71, R7, !PT ;  /* 0x0000000747077209 */ /* 0x000fe20007810000 */
[----:B------:R-:W-:Y:S01]  /*105c0*/  FMUL.FTZ R31, R55, UR46 ;  /* 0x0000002e371f7c20 */ /* 0x000fe20008410000 */
[----:B------:R-:W-:Y:S02]  /*105d0*/  FMUL.FTZ R55, R57, UR46 ;  /* 0x0000002e39377c20 */ /* 0x000fe40008410000 */
[----:B------:R-:W-:Y:S02]  /*105e0*/  FMNMX.FTZ R7, R26, R7, !PT ;  /* 0x000000071a077209 */ /* 0x000fe40007810000 */
[----:B------:R-:W-:Y:S02]  /*105f0*/  ISETP.GT.AND P3, PT, R81, 0x31, PT ;  /* 0x000000315100780c */ /* 0x000fe40003f64270 */
[----:B------:R-:W-:Y:S01]  /*10600*/  FMNMX.FTZ R7, R69, R7, !PT ;  /* 0x0000000745077209 */ /* 0x000fe20007810000 */
[----:B------:R-:W0:Y:S01]  /*10610*/  MUFU.TANH R55, R55 ;  /* 0x0000003700377308 */ /* 0x000e220000002400 */
[----:B------:R-:W-:-:S02]  /*10620*/  ISETP.GT.AND P4, PT, R81, 0x38, PT ;  /* 0x000000385100780c */ /* 0x000fc40003f84270 */
[----:B------:R-:W-:Y:S02]  /*10630*/  FSEL R67, R47, -INF , P3 ;  /* 0xff8000002f437808 */ /* 0x000fe40001800000 */
[----:B------:R-:W-:Y:S02]  /*10640*/  FMNMX.FTZ R7, R28, R7, !PT ;  /* 0x000000071c077209 */ /* 0x000fe40007810000 */
[----:B------:R-:W-:Y:S02]  /*10650*/  FSEL R65, R50, -INF , P4 ;  /* 0xff80000032417808 */ /* 0x000fe40002000000 */
[----:B------:R-:W-:Y:S02]  /*10660*/  FMNMX.FTZ R7, R67, R7, !PT ;  /* 0x0000000743077209 */ /* 0x000fe40007810000 */
[----:B------:R-:W-:Y:S02]  /*10670*/  ISETP.GT.AND P2, PT, R81, 0x40, PT ;  /* 0x000000405100780c */ /* 0x000fe40003f44270 */
[----:B------:R-:W-:Y:S01]  /*10680*/  FMNMX.FTZ R7, R65, R7, !PT ;  /* 0x0000000741077209 */ /* 0x000fe20007810000 */
[----:B------:R-:W-:Y:S01]  /*10690*/  FMUL.FTZ R57, R62, UR46 ;  /* 0x0000002e3e397c20 */ /* 0x000fe20008410000 */
[----:B------:R-:W1:Y:S01]  /*106a0*/  MUFU.TANH R60, R60 ;  /* 0x0000003c003c7308 */ /* 0x000e620000002400 */
[----:B------:R-:W-:-:S02]  /*106b0*/  ISETP.GT.AND P3, PT, R81, 0x41, PT ;  /* 0x000000415100780c */ /* 0x000fc40003f64270 */
[----:B------:R-:W-:Y:S02]  /*106c0*/  FSEL R62, R54, -INF , P2 ;  /* 0xff800000363e7808 */ /* 0x000fe40001000000 */
[----:B------:R-:W-:Y:S01]  /*106d0*/  FMNMX.FTZ R7, R30, R7, !PT ;  /* 0x000000071e077209 */ /* 0x000fe20007810000 */
[----:B------:R-:W-:Y:S01]  /*106e0*/  FMUL.FTZ R56, R63, UR46 ;  /* 0x0000002e3f387c20 */ /* 0x000fe20008410000 */
[----:B------:R-:W-:Y:S01]  /*106f0*/  ISETP.GT.AND P4, PT, R81, 0x48, PT ;  /* 0x000000485100780c */ /* 0x000fe20003f84270 */
[----:B------:R-:W2:Y:S01]  /*10700*/  MUFU.TANH R61, R61 ;  /* 0x0000003d003d7308 */ /* 0x000ea20000002400 */
[----:B0-----:R-:W-:Y:S02]  /*10710*/  FSEL R63, R55, -INF , P3 ;  /* 0xff800000373f7808 */ /* 0x001fe40001800000 */
[----:B------:R-:W-:Y:S02]  /*10720*/  FMNMX.FTZ R7, R62, R7, !PT ;  /* 0x000000073e077209 */ /* 0x000fe40007810000 */
[----:B------:R-:W-:-:S02]  /*10730*/  FSEL R58, R58, -INF , P4 ;  /* 0xff8000003a3a7808 */ /* 0x000fc40002000000 */
[----:B------:R-:W-:Y:S01]  /*10740*/  FMNMX.FTZ R7, R63, R7, !PT ;  /* 0x000000073f077209 */ /* 0x000fe20007810000 */
[----:B------:R-:W0:Y:S01]  /*10750*/  MUFU.TANH R64, R64 ;  /* 0x0000004000407308 */ /* 0x000e220000002400 */
[C---:B------:R-:W-:Y:S02]  /*10760*/  ISETP.GT.AND P2, PT, R81.reuse, 0x50, PT ;  /* 0x000000505100780c */ /* 0x040fe40003f44270 */
[----:B------:R-:W-:Y:S02]  /*10770*/  FMNMX.FTZ R7, R58, R7, !PT ;  /* 0x000000073a077209 */ /* 0x000fe40007810000 */
[----:B------:R-:W-:Y:S02]  /*10780*/  ISETP.GT.AND P3, PT, R81, 0x51, PT ;  /* 0x000000515100780c */ /* 0x000fe40003f64270 */
[----:B-1----:R-:W-:Y:S01]  /*10790*/  FSEL R54, R60, -INF , P2 ;  /* 0xff8000003c367808 */ /* 0x002fe20001000000 */
[----:B------:R-:W1:Y:S01]  /*107a0*/  MUFU.TANH R68, R68 ;  /* 0x0000004400447308 */ /* 0x000e620000002400 */
[----:B------:R-:W-:-:S02]  /*107b0*/  FMNMX.FTZ R7, R59, R7, !PT ;  /* 0x000000073b077209 */ /* 0x000fc40007810000 */
[----:B------:R-:W-:Y:S02]  /*107c0*/  ISETP.GT.AND P4, PT, R81, 0x58, PT ;  /* 0x000000585100780c */ /* 0x000fe40003f84270 */
[----:B--2---:R-:W-:Y:S02]  /*107d0*/  FSEL R55, R61, -INF , P3 ;  /* 0xff8000003d377808 */ /* 0x004fe40001800000 */
[----:B------:R-:W-:Y:S01]  /*107e0*/  FMNMX.FTZ R7, R54, R7, !PT ;  /* 0x0000000736077209 */ /* 0x000fe20007810000 */
[----:B------:R-:W2:Y:S01]  /*107f0*/  MUFU.TANH R70, R70 ;  /* 0x0000004600467308 */ /* 0x000ea20000002400 */
[----:B0-----:R-:W-:Y:S02]  /*10800*/  FSEL R50, R64, -INF , P4 ;  /* 0xff80000040327808 */ /* 0x001fe40002000000 */
[----:B------:R-:W-:-:S05]  /*10810*/  FMNMX.FTZ R7, R55, R7, !PT ;  /* 0x0000000737077209 */ /* 0x000fca0007810000 */
[----:B------:R-:W0:Y:S01]  /*10820*/  MUFU.TANH R72, R72 ;  /* 0x0000004800487308 */ /* 0x000e220000002400 */
[C---:B------:R-:W-:Y:S02]  /*10830*/  ISETP.GT.AND P2, PT, R81.reuse, 0x60, PT ;  /* 0x000000605100780c */ /* 0x040fe40003f44270 */
[----:B------:R-:W-:Y:S02]  /*10840*/  FMNMX.FTZ R7, R50, R7, !PT ;  /* 0x0000000732077209 */ /* 0x000fe40007810000 */
[----:B------:R-:W-:Y:S02]  /*10850*/  ISETP.GT.AND P3, PT, R81, 0x61, PT ;  /* 0x000000615100780c */ /* 0x000fe40003f64270 */
[----:B-1----:R-:W-:Y:S01]  /*10860*/  FSEL R40, R68, -INF , P2 ;  /* 0xff80000044287808 */ /* 0x002fe20001000000 */
[----:B------:R-:W1:Y:S01]  /*10870*/  MUFU.TANH R76, R76 ;  /* 0x0000004c004c7308 */ /* 0x000e620000002400 */
[----:B------:R-:W-:Y:S02]  /*10880*/  FMNMX.FTZ R7, R51, R7, !PT ;  /* 0x0000000733077209 */ /* 0x000fe40007810000 */
[----:B------:R-:W-:-:S02]  /*10890*/  ISETP.GT.AND P4, PT, R81, 0x68, PT ;  /* 0x000000685100780c */ /* 0x000fc40003f84270 */
        /* <DEDUP_REMOVED lines=8> */
[C---:B------:R-:W-:Y:S02]  /*10920*/  ISETP.GT.AND P3, PT, R81.reuse, 0x71, PT ;  /* 0x000000715100780c */ /* 0x040fe40003f64270 */
[----:B------:R-:W-:Y:S01]  /*10930*/  ISETP.GT.AND P4, PT, R81, 0x78, PT ;  /* 0x000000785100780c */ /* 0x000fe20003f84270 */
[----:B------:R-:W3:Y:S01]  /*10940*/  MUFU.TANH R144, R144 ;  /* 0x0000009000907308 */ /* 0x000ee20000002400 */
[----:B-1----:R-:W-:Y:S02]  /*10950*/  FSEL R81, R76, -INF , P2 ;  /* 0xff8000004c517808 */ /* 0x002fe40001000000 */
[----:B------:R-:W-:-:S02]  /*10960*/  FMNMX.FTZ R7, R45, R7, !PT ;  /* 0x000000072d077209 */ /* 0x000fc40007810000 */
[----:B--2---:R-:W-:Y:S02]  /*10970*/  FSEL R13, R10, -INF , P3 ;  /* 0xff8000000a0d7808 */ /* 0x004fe40001800000 */
[----:B------:R-:W-:Y:S01]  /*10980*/  FMNMX.FTZ R7, R81, R7, !PT ;  /* 0x0000000751077209 */ /* 0x000fe20007810000 */
[----:B------:R-:W1:Y:S01]  /*10990*/  MUFU.TANH R8, R8 ;  /* 0x0000000800087308 */ /* 0x000e620000002400 */
[----:B0-----:R-:W-:Y:S02]  /*109a0*/  FSEL R10, R141, -INF , P4 ;  /* 0xff8000008d0a7808 */ /* 0x001fe40002000000 */
[----:B------:R-:W-:Y:S02]  /*109b0*/  FMNMX.FTZ R7, R13, R7, !PT ;  /* 0x000000070d077209 */ /* 0x000fe40007810000 */
[----:B------:R-:W-:Y:S02]  /*109c0*/  ISETP.GT.AND P3, PT, R44, 0x1, PT ;  /* 0x000000012c00780c */ /* 0x000fe40003f64270 */
[----:B------:R-:W-:-:S02]  /*109d0*/  FMNMX.FTZ R7, R10, R7, !PT ;  /* 0x000000070a077209 */ /* 0x000fc40007810000 */
[----:B---3--:R-:W-:Y:S02]  /*109e0*/  FSEL R33, R144, -INF , P3 ;  /* 0xff80000090217808 */ /* 0x008fe40001800000 */
[----:B------:R-:W-:Y:S02]  /*109f0*/  ISETP.GT.AND P3, PT, R44, 0x11, PT ;  /* 0x000000112c00780c */ /* 0x000fe40003f64270 */
[----:B------:R-:W-:Y:S02]  /*10a00*/  FMNMX.FTZ R7, R11, R7, !PT ;  /* 0x000000070b077209 */ /* 0x000fe40007810000 */
[----:B-1----:R-:W-:-:S03]  /*10a10*/  FSEL R37, R8, -INF , P3 ;  /* 0xff80000008257808 */ /* 0x002fc60001800000 */
[----:B------:R-:W0:Y:S01]  /*10a20*/  SHFL.BFLY PT, R8, R7, 0x2, 0x1f ;  /* 0x0c401f0007087f89 */ /* 0x000e2200000e0000 */
[----:B------:R-:W1:Y:S01]  /*10a30*/  MUFU.TANH R145, R145 ;  /* 0x0000009100917308 */ /* 0x000e620000002400 */
[----:B------:R-:W-:-:S07]  /*10a40*/  FMUL.FTZ R39, R39, UR46 ;  /* 0x0000002e27277c20 */ /* 0x000fce0008410000 */
[----:B------:R-:W2:Y:S08]  /*10a50*/  MUFU.TANH R142, R142 ;  /* 0x0000008e008e7308 */ /* 0x000eb00000002400 */
[----:B------:R-:W3:Y:S01]  /*10a60*/  MUFU.TANH R12, R12 ;  /* 0x0000000c000c7308 */ /* 0x000ee20000002400 */
[----:B0-----:R-:W-:-:S07]  /*10a70*/  FMNMX.FTZ R7, R7, R8, !PT ;  /* 0x0000000807077209 */ /* 0x001fce0007810000 */
[----:B------:R-:W0:Y:S01]  /*10a80*/  MUFU.TANH R14, R14 ;  /* 0x0000000e000e7308 */ /* 0x000e220000002400 */
[C---:B------:R-:W-:Y:S01]  /*10a90*/  ISETP.GT.AND P2, PT, R44.reuse, RZ, PT ;  /* 0x000000ff2c00720c */ /* 0x040fe20003f44270 */
[----:B------:R-:W4:Y:S01]  /*10aa0*/  SHFL.BFLY PT, R8, R7, 0x1, 0x1f ;  /* 0x0c201f0007087f89 */ /* 0x000f2200000e0000 */
[----:B------:R-:W-:-:S05]  /*10ab0*/  ISETP.GT.AND P4, PT, R44, 0x8, PT ;  /* 0x000000082c00780c */ /* 0x000fca0003f84270 */
[----:B------:R-:W5:Y:S01]  /*10ac0*/  MUFU.TANH R39, R39 ;  /* 0x0000002700277308 */ /* 0x000f620000002400 */
[----:B-1----:R-:W-:-:S07]  /*10ad0*/  FSEL R78, R145, -INF , P2 ;  /* 0xff800000914e7808 */ /* 0x002fce0001000000 */
[----:B------:R-:W1:Y:S01]  /*10ae0*/  MUFU.TANH R15, R15 ;  /* 0x0000000f000f7308 */ /* 0x000e620000002400 */
[----:B--2---:R-:W-:-:S07]  /*10af0*/  FSEL R76, R142, -INF , P4 ;  /* 0xff8000008e4c7808 */ /* 0x004fce0002000000 */
[----:B------:R-:W2:Y:S08]  /*10b00*/  MUFU.TANH R25, R25 ;  /* 0x0000001900197308 */ /* 0x000eb00000002400 */
[----:B------:R-:W4:Y:S01]  /*10b10*/  MUFU.TANH R20, R20 ;  /* 0x0000001400147308 */ /* 0x000f220000002400 */
[C---:B------:R-:W-:Y:S02]  /*10b20*/  ISETP.GT.AND P2, PT, R44.reuse, 0x10, PT ;  /* 0x000000102c00780c */ /* 0x040fe40003f44270 */
[----:B------:R-:W-:-:S05]  /*10b30*/  ISETP.GT.AND P4, PT, R44, 0x18, PT ;  /* 0x000000182c00780c */ /* 0x000fca0003f84270 */
[----:B------:R-:W4:Y:S01]  /*10b40*/  MUFU.TANH R27, R27 ;  /* 0x0000001b001b7308 */ /* 0x000f220000002400 */
[----:B---3--:R-:W-:-:S07]  /*10b50*/  FSEL R74, R12, -INF , P2 ;  /* 0xff8000000c4a7808 */ /* 0x008fce0001000000 */
[----:B------:R-:W3:Y:S01]  /*10b60*/  MUFU.TANH R21, R21 ;  /* 0x0000001500157308 */ /* 0x000ee20000002400 */
[----:B0-----:R-:W-:-:S07]  /*10b70*/  FSEL R72, R14, -INF , P4 ;  /* 0xff8000000e487808 */ /* 0x001fce0002000000 */
[----:B------:R-:W0:Y:S08]  /*10b80*/  MUFU.TANH R29, R29 ;  /* 0x0000001d001d7308 */ /* 0x000e300000002400 */
[----:B------:R-:W0:Y:S01]  /*10b90*/  MUFU.TANH R24, R24 ;  /* 0x0000001800187308 */ /* 0x000e220000002400 */
[C---:B------:R-:W-:Y:S02]  /*10ba0*/  ISETP.GT.AND P1, PT, R44.reuse, 0x19, PT ;  /* 0x000000192c00780c */ /* 0x040fe40003f24270 */
[----:B------:R-:W-:-:S02]  /*10bb0*/  ISETP.GT.AND P2, PT, R44, 0x20, PT ;  /* 0x000000202c00780c */ /* 0x000fc40003f44270 */
[----:B------:R-:W-:-:S03]  /*10bc0*/  ISETP.GT.AND P3, PT, R44, 0x21, PT ;  /* 0x000000212c00780c */ /* 0x000fc60003f64270 */
[----:B------:R-:W0:Y:S01]  /*10bd0*/  MUFU.TANH R31, R31 ;  /* 0x0000001f001f7308 */ /* 0x000e220000002400 */
[----:B------:R-:W-:-:S07]  /*10be0*/  ISETP.GT.AND P4, PT, R44, 0x28, PT ;  /* 0x000000282c00780c */ /* 0x000fce0003f84270 */
[----:B------:R-:W0:Y:S01]  /*10bf0*/  MUFU.TANH R32, R32 ;  /* 0x0000002000207308 */ /* 0x000e220000002400 */
[----:B-----5:R-:W-:-:S07]  /*10c00*/  FSEL R39, R39, -INF , P1 ;  /* 0xff80000027277808 */ /* 0x020fce0000800000 */
[----:B------:R-:W5:Y:S01]  /*10c10*/  MUFU.TANH R34, R34 ;  /* 0x0000002200227308 */ /* 0x000f620000002400 */
[----:B-1----:R-:W-:-:S07]  /*10c20*/  FSEL R70, R15, -INF , P2 ;  /* 0xff8000000f467808 */ /* 0x002fce0001000000 */
[----:B------:R-:W1:Y:S01]  /*10c30*/  MUFU.TANH R57, R57 ;  /* 0x0000003900397308 */ /* 0x000e620000002400 */
[----:B--2---:R-:W-:Y:S02]  /*10c40*/  FSEL R25, R25, -INF , P3 ;  /* 0xff80000019197808 */ /* 0x004fe40001800000 */
[----:B----4-:R-:W-:Y:S02]  /*10c50*/  FSEL R68, R20, -INF , P4 ;  /* 0xff80000014447808 */ /* 0x010fe40002000000 */
[----:B------:R-:W-:-:S03]  /*10c60*/  ISETP.GT.AND P1, PT, R44, 0x29, PT ;  /* 0x000000292c00780c */ /* 0x000fc60003f24270 */
[----:B------:R-:W2:Y:S01]  /*10c70*/  MUFU.TANH R56, R56 ;  /* 0x0000003800387308 */ /* 0x000ea20000002400 */
[C---:B------:R-:W-:Y:S02]  /*10c80*/  ISETP.GT.AND P2, PT, R44.reuse, 0x30, PT ;  /* 0x000000302c00780c */ /* 0x040fe40003f44270 */
[C---:B------:R-:W-:Y:S02]  /*10c90*/  ISETP.GT.AND P3, PT, R44.reuse, 0x31, PT ;  /* 0x000000312c00780c */ /* 0x040fe40003f64270 */
[----:B------:R-:W-:-:S03]  /*10ca0*/  ISETP.GT.AND P4, PT, R44, 0x38, PT ;  /* 0x000000382c00780c */ /* 0x000fc60003f84270 */
[----:B------:R-:W4:Y:S01]  /*10cb0*/  MUFU.TANH R53, R53 ;  /* 0x0000003500357308 */ /* 0x000f220000002400 */
[----:B------:R-:W-:-:S07]  /*10cc0*/  FSEL R27, R27, -INF , P1 ;  /* 0xff8000001b1b7808 */ /* 0x000fce0000800000 */
[----:B------:R-:W4:Y:S01]  /*10cd0*/  MUFU.TANH R52, R52 ;  /* 0x0000003400347308 */ /* 0x000f220000002400 */
[----:B---3--:R-:W-:-:S07]  /*10ce0*/  FSEL R66, R21, -INF , P2 ;  /* 0xff80000015427808 */ /* 0x008fce0001000000 */
[----:B------:R-:W3:Y:S01]  /*10cf0*/  MUFU.TANH R49, R49 ;  /* 0x0000003100317308 */ /* 0x000ee20000002400 */
[----:B0-----:R-:W-:Y:S02]  /*10d00*/  FSEL R29, R29, -INF , P3 ;  /* 0xff8000001d1d7808 */ /* 0x001fe40001800000 */
[----:B------:R-:W-:Y:S02]  /*10d10*/  FSEL R64, R24, -INF , P4 ;  /* 0xff80000018407808 */ /* 0x000fe40002000000 */
[----:B------:R-:W-:-:S03]  /*10d20*/  ISETP.GT.AND P1, PT, R44, 0x39, PT ;  /* 0x000000392c00780c */ /* 0x000fc60003f24270 */
[----:B------:R-:W0:Y:S01]  /*10d30*/  MUFU.TANH R48, R48 ;  /* 0x0000003000307308 */ /* 0x000e220000002400 */
[C---:B------:R-:W-:Y:S02]  /*10d40*/  ISETP.GT.AND P2, PT, R44.reuse, 0x40, PT ;  /* 0x000000402c00780c */ /* 0x040fe40003f44270 */
[C---:B------:R-:W-:Y:S02]  /*10d50*/  ISETP.GT.AND P3, PT, R44.reuse, 0x41, PT ;  /* 0x000000412c00780c */ /* 0x040fe40003f64270 */
[----:B------:R-:W-:-:S03]  /*10d60*/  ISETP.GT.AND P4, PT, R44, 0x48, PT ;  /* 0x000000482c00780c */ /* 0x000fc60003f84270 */
[----:B------:R-:W0:Y:S01]  /*10d70*/  MUFU.TANH R46, R46 ;  /* 0x0000002e002e7308 */ /* 0x000e220000002400 */
[----:B------:R-:W-:-:S07]  /*10d80*/  FMNMX.FTZ R7, R7, R8, !PT ;  /* 0x0000000807077209 */ /* 0x000fce0007810000 */
[----:B------:R-:W0:Y:S01]  /*10d90*/  MUFU.TANH R41, R41 ;  /* 0x0000002900297308 */ /* 0x000e220000002400 */
[----:B------:R-:W-:-:S07]  /*10da0*/  FSEL R31, R31, -INF , P1 ;  /* 0xff8000001f1f7808 */ /* 0x000fce0000800000 */
[----:B------:R-:W0:Y:S01]  /*10db0*/  MUFU.TANH R43, R143 ;  /* 0x0000008f002b7308 */ /* 0x000e220000002400 */
[----:B------:R-:W-:Y:S01]  /*10dc0*/  FSEL R61, R32, -INF , P2 ;  /* 0xff800000203d7808 */ /* 0x000fe20001000000 */
[----:B------:R-:W-:Y:S01]  /*10dd0*/  UMOV UR47, UR44 ;  /* 0x0000002c002f7c82 */ /* 0x000fe20008000000 */
[----:B-----5:R-:W-:Y:S02]  /*10de0*/  FSEL R60, R34, -INF , P3 ;  /* 0xff800000223c7808 */ /* 0x020fe40001800000 */
[----:B-1----:R-:W-:Y:S02]  /*10df0*/  FSEL R57, R57, -INF , P4 ;  /* 0xff80000039397808 */ /* 0x002fe40002000000 */
[C---:B------:R-:W-:Y:S02]  /*10e00*/  ISETP.GT.AND P1, PT, R44.reuse, 0x49, PT ;  /* 0x000000492c00780c */ /* 0x040fe40003f24270 */
[C---:B------:R-:W-:Y:S02]  /*10e10*/  ISETP.GT.AND P2, PT, R44.reuse, 0x50, PT ;  /* 0x000000502c00780c */ /* 0x040fe40003f44270 */
[----:B------:R-:W-:-:S02]  /*10e20*/  ISETP.GT.AND P3, PT, R44, 0x51, PT ;  /* 0x000000512c00780c */ /* 0x000fc40003f64270 */
[----:B------:R-:W-:Y:S01]  /*10e30*/  ISETP.GT.AND P4, PT, R44, 0x58, PT ;  /* 0x000000582c00780c */ /* 0x000fe20003f84270 */
[C---:B------:R-:W-:Y:S01]  /*10e40*/  FMUL.FTZ R8, R7.reuse, UR47 ;  /* 0x0000002f07087c20 */ /* 0x040fe20008410000 */
[----:B------:R-:W-:Y:S02]  /*10e50*/  FSETP.NEU.FTZ.AND P6, PT, R7, -INF , PT ;  /* 0xff8000000700780b */ /* 0x000fe40003fdd000 */
[----:B--2---:R-:W-:Y:S02]  /*10e60*/  FSEL R56, R56, -INF , P1 ;  /* 0xff80000038387808 */ /* 0x004fe40000800000 */
[----:B----4-:R-:W-:Y:S02]  /*10e70*/  FSEL R53, R53, -INF , P2 ;  /* 0xff80000035357808 */ /* 0x010fe40001000000 */
[----:B------:R-:W-:Y:S02]  /*10e80*/  FSEL R52, R52, -INF , P3 ;  /* 0xff80000034347808 */ /* 0x000fe40001800000 */
[----:B---3--:R-:W-:-:S02]  /*10e90*/  FSEL R49, R49, -INF , P4 ;  /* 0xff80000031317808 */ /* 0x008fc40002000000 */
[C---:B------:R-:W-:Y:S02]  /*10ea0*/  ISETP.GT.AND P1, PT, R44.reuse, 0x59, PT ;  /* 0x000000592c00780c */ /* 0x040fe40003f24270 */
[C---:B------:R-:W-:Y:S02]  /*10eb0*/  ISETP.GT.AND P2, PT, R44.reuse, 0x60, PT ;  /* 0x000000602c00780c */ /* 0x040fe40003f44270 */
[C---:B------:R-:W-:Y:S02]  /*10ec0*/  ISETP.GT.AND P3, PT, R44.reuse, 0x61, PT ;  /* 0x000000612c00780c */ /* 0x040fe40003f64270 */
[----:B------:R-:W-:Y:S01]  /*10ed0*/  ISETP.GT.AND P4, PT, R44, 0x68, PT ;  /* 0x000000682c00780c */ /* 0x000fe20003f84270 */
[----:B------:R-:W-:Y:S01]  /*10ee0*/  FMUL.FTZ R79, R79, UR46 ;  /* 0x0000002e4f4f7c20 */ /* 0x000fe20008410000 */
[----:B------:R-:W-:Y:S02]  /*10ef0*/  FSEL R12, R7, RZ, P6 ;  /* 0x000000ff070c7208 */ /* 0x000fe40003000000 */
[----:B------:R-:W-:-:S02]  /*10f00*/  FSEL R8, R8, RZ, P6 ;  /* 0x000000ff08087208 */ /* 0x000fc40003000000 */
[----:B0-----:R-:W-:Y:S02]  /*10f10*/  FSEL R48, R48, -INF , P1 ;  /* 0xff80000030307808 */ /* 0x001fe40000800000 */
[----:B------:R-:W-:Y:S02]  /*10f20*/  FSEL R46, R46, -INF , P2 ;  /* 0xff8000002e2e7808 */ /* 0x000fe40001000000 */
[----:B------:R-:W-:Y:S02]  /*10f30*/  FSEL R41, R41, -INF , P3 ;  /* 0xff80000029297808 */ /* 0x000fe40001800000 */
[----:B------:R-:W-:Y:S01]  /*10f40*/  FSEL R43, R43, -INF , P4 ;  /* 0xff8000002b2b7808 */ /* 0x000fe20002000000 */
[----:B------:R-:W-:Y:S01]  /*10f50*/  FADD.FTZ R12, -R12, R9 ;  /* 0x000000090c0c7221 */ /* 0x000fe20000010100 */
[C---:B------:R-:W-:Y:S02]  /*10f60*/  ISETP.GT.AND P1, PT, R44.reuse, 0x69, PT ;  /* 0x000000692c00780c */ /* 0x040fe40003f24270 */
[----:B------:R-:W-:-:S02]  /*10f70*/  ISETP.GT.AND P2, PT, R44, 0x70, PT ;  /* 0x000000702c00780c */ /* 0x000fc40003f44270 */
[C---:B------:R-:W-:Y:S02]  /*10f80*/  ISETP.GT.AND P3, PT, R44.reuse, 0x71, PT ;  /* 0x000000712c00780c */ /* 0x040fe40003f64270 */
[C---:B------:R-:W-:Y:S02]  /*10f90*/  ISETP.GT.AND P4, PT, R44.reuse, 0x78, PT ;  /* 0x000000782c00780c */ /* 0x040fe40003f84270 */
[----:B------:R-:W-:Y:S01]  /*10fa0*/  ISETP.GT.AND P5, PT, R44, 0x79, PT ;  /* 0x000000792c00780c */ /* 0x000fe20003fa4270 */
[--C-:B------:R-:W-:Y:S01]  /*10fb0*/  FFMA.FTZ R32, R140, UR47, -R8.reuse ;  /* 0x0000002f8c207c23 */ /* 0x100fe20008010808 */
[----:B------:R0:W1:Y:S01]  /*10fc0*/  MUFU.TANH R44, R79 ;  /* 0x0000004f002c7308 */ /* 0x0000620000002400 */
        /* <DEDUP_REMOVED lines=8> */
[--C-:B0-----:R-:W-:Y:S01]  /*11050*/  FFMA.FTZ R79, R85, UR47, -R8.reuse ;  /* 0x0000002f554f7c23 */ /* 0x101fe20008010808 */
        /* <DEDUP_REMOVED lines=48> */
[----:B------:R-:W-:Y:S02]  /*11360*/  FMUL.FTZ R20, R86, UR46 ;  /* 0x0000002e56147c20 */ /* 0x000fe40008410000 */
[----:B------:R-:W-:Y:S01]  /*11370*/  FMNMX.FTZ R8, R48, R8, !PT ;  /* 0x0000000830087209 */ /* 0x000fe20007810000 */
[----:B------:R-:W-:-:S03]  /*11380*/  FMUL.FTZ R21, R87, UR46 ;  /* 0x0000002e57157c20 */ /* 0x000fc60008410000 */
[----:B------:R-:W-:Y:S01]  /*11390*/  FMNMX.FTZ R8, R46, R8, !PT ;  /* 0x000000082e087209 */ /* 0x000fe20007810000 */
[----:B------:R-:W2:Y:S03]  /*113a0*/  MUFU.TANH R15, R15 ;  /* 0x0000000f000f7308 */ /* 0x000ea60000002400 */
[----:B------:R-:W-:-:S05]  /*113b0*/  FMNMX.FTZ R8, R41, R8, !PT ;  /* 0x0000000829087209 */ /* 0x000fca0007810000 */
[----:B------:R-:W3:Y:S01]  /*113c0*/  MUFU.TANH R20, R20 ;  /* 0x0000001400147308 */ /* 0x000ee20000002400 */
[----:B-1----:R-:W-:Y:S02]  /*113d0*/  FSEL R44, R44, -INF , P1 ;  /* 0xff8000002c2c7808 */ /* 0x002fe40000800000 */
[----:B------:R-:W-:-:S05]  /*113e0*/  FMNMX.FTZ R8, R43, R8, !PT ;  /* 0x000000082b087209 */ /* 0x000fca0007810000 */
[----:B------:R-:W1:Y:S01]  /*113f0*/  MUFU.TANH R21, R21 ;  /* 0x0000001500157308 */ /* 0x000e620000002400 */
[----:B0-----:R-:W-:Y:S02]  /*11400*/  FSEL R14, R14, -INF , P2 ;  /* 0xff8000000e0e7808 */ /* 0x001fe40001000000 */
[----:B------:R-:W-:Y:S02]  /*11410*/  FMNMX.FTZ R8, R44, R8, !PT ;  /* 0x000000082c087209 */ /* 0x000fe40007810000 */
[----:B--2---:R-:W-:Y:S02]  /*11420*/  FSEL R15, R15, -INF , P3 ;  /* 0xff8000000f0f7808 */ /* 0x004fe40001800000 */
[----:B------:R-:W-:Y:S02]  /*11430*/  FMNMX.FTZ R8, R14, R8, !PT ;  /* 0x000000080e087209 */ /* 0x000fe40007810000 */
[----:B---3--:R-:W-:Y:S02]  /*11440*/  FSEL R20, R20, -INF , P4 ;  /* 0xff80000014147808 */ /* 0x008fe40002000000 */
[----:B------:R-:W-:-:S04]  /*11450*/  FMNMX.FTZ R8, R15, R8, !PT ;  /* 0x000000080f087209 */ /* 0x000fc80007810000 */
[----:B------:R-:W-:Y:S02]  /*11460*/  FMNMX.FTZ R8, R20, R8, !PT ;  /* 0x0000000814087209 */ /* 0x000fe40007810000 */
[----:B-1----:R-:W-:-:S04]  /*11470*/  FSEL R21, R21, -INF , P5 ;  /* 0xff80000015157808 */ /* 0x002fc80002800000 */
[----:B------:R-:W-:-:S05]  /*11480*/  FMNMX.FTZ R8, R21, R8, !PT ;  /* 0x0000000815087209 */ /* 0x000fca0007810000 */
[----:B------:R-:W0:Y:S02]  /*11490*/  SHFL.BFLY PT, R13, R8, 0x2, 0x1f ;  /* 0x0c401f00080d7f89 */ /* 0x000e2400000e0000 */
[----:B0-----:R-:W-:-:S05]  /*114a0*/  FMNMX.FTZ R8, R8, R13, !PT ;  /* 0x0000000d08087209 */ /* 0x001fca0007810000 */
[----:B------:R-:W0:Y:S01]  /*114b0*/  SHFL.BFLY PT, R13, R8, 0x1, 0x1f ;  /* 0x0c201f00080d7f89 */ /* 0x000e2200000e0000 */
[----:B------:R-:W-:Y:S01]  /*114c0*/  FMUL.FTZ R12, R12, UR47 ;  /* 0x0000002f0c0c7c20 */ /* 0x000fe20008410000 */
[----:B------:R-:W-:Y:S01]  /*114d0*/  MUFU.EX2 R32, R32 ;  /* 0x0000002000207308 */ /* 0x000fe20000000800 */
[----:B0-----:R-:W-:-:S04]  /*114e0*/  FMNMX.FTZ R8, R8, R13, !PT ;  /* 0x0000000d08087209 */ /* 0x001fc80007810000 */
[C---:B------:R-:W-:Y:S01]  /*114f0*/  FSETP.NEU.FTZ.AND P1, PT, R8.reuse, -INF , PT ;  /* 0xff8000000800780b */ /* 0x040fe20003f3d000 */
[----:B------:R-:W-:-:S03]  /*11500*/  FMUL.FTZ R80, R8, UR47 ;  /* 0x0000002f08507c20 */ /* 0x000fc60008410000 */
[----:B------:R-:W-:Y:S02]  /*11510*/  FSEL R13, R8, RZ, P1 ;  /* 0x000000ff080d7208 */ /* 0x000fe40000800000 */
[----:B------:R-:W-:-:S03]  /*11520*/  FSEL R80, R80, RZ, P1 ;  /* 0x000000ff50507208 */ /* 0x000fc60000800000 */
[----:B------:R-:W-:Y:S02]  /*11530*/  FADD.FTZ R13, -R13, R6 ;  /* 0x000000060d0d7221 */ /* 0x000fe40000010100 */
[--C-:B------:R-:W-:Y:S02]  /*11540*/  FFMA.FTZ R78, R78, UR47, -R80.reuse ;  /* 0x0000002f4e4e7c23 */ /* 0x100fe40008010850 */
[----:B------:R-:W-:Y:S01]  /*11550*/  FMUL.FTZ R13, R13, UR47 ;  /* 0x0000002f0d0d7c20 */ /* 0x000fe20008410000 */
[--C-:B------:R-:W-:Y:S01]  /*11560*/  FFMA.FTZ R33, R33, UR47, -R80.reuse ;  /* 0x0000002f21217c23 */ /* 0x100fe20008010850 */
[----:B------:R-:W0:Y:S01]  /*11570*/  MUFU.EX2 R12, R12 ;  /* 0x0000000c000c7308 */ /* 0x000e220000000800 */
[--C-:B------:R-:W-:Y:S01]  /*11580*/  FFMA.FTZ R76, R76, UR47, -R80.reuse ;  /* 0x0000002f4c4c7c23 */ /* 0x100fe20008010850 */
[----:B------:R-:W-:-:S06]  /*11590*/  FFMA.FTZ R35, R35, UR47, -R80 ;  /* 0x0000002f23237c23 */ /* 0x000fcc0008010850 */
[----:B------:R-:W-:Y:S01]  /*115a0*/  MUFU.EX2 R78, R78 ;  /* 0x0000004e004e7308 */ /* 0x000fe20000000800 */
[--C-:B------:R-:W-:Y:S01]  /*115b0*/  FFMA.FTZ R74, R74, UR47, -R80.reuse ;  /* 0x0000002f4a4a7c23 */ /* 0x100fe20008010850 */
[----:B------:R-:W-:-:S06]  /*115c0*/  FFMA.FTZ R37, R37, UR47, -R80 ;  /* 0x0000002f25257c23 */ /* 0x000fcc0008010850 */
[----:B------:R-:W1:Y:S01]  /*115d0*/  MUFU.EX2 R13, R13 ;  /* 0x0000000d000d7308 */ /* 0x000e620000000800 */
[--C-:B------:R-:W-:Y:S01]  /*115e0*/  FFMA.FTZ R72, R72, UR47, -R80.reuse ;  /* 0x0000002f48487c23 */ /* 0x100fe20008010850 */
[--C-:B------:R-:W-:Y:S01]  /*115f0*/  FFMA.FTZ R39, R39, UR47, -R80.reuse ;  /* 0x0000002f27277c23 */ /* 0x100fe20008010850 */
[--C-:B------:R-:W-:Y:S01]  /*11600*/  FFMA.FTZ R70, R70, UR47, -R80.reuse ;  /* 0x0000002f46467c23 */ /* 0x100fe20008010850 */
[--C-:B------:R-:W-:Y:S01]  /*11610*/  FFMA.FTZ R25, R25, UR47, -R80.reuse ;  /* 0x0000002f19197c23 */ /* 0x100fe20008010850 */
[----:B------:R-:W-:-:S03]  /*11620*/  FFMA.FTZ R68, R68, UR47, -R80 ;  /* 0x0000002f44447c23 */ /* 0x000fc60008010850 */
[----:B------:R-:W2:Y:S01]  /*11630*/  MUFU.EX2 R79, R79 ;  /* 0x0000004f004f7308 */ /* 0x000ea20000000800 */
[--C-:B------:R-:W-:Y:S01]  /*11640*/  FFMA.FTZ R27, R27, UR47, -R80.reuse ;  /* 0x0000002f1b1b7c23 */ /* 0x100fe20008010850 */
[--C-:B------:R-:W-:Y:S01]  /*11650*/  FFMA.FTZ R66, R66, UR47, -R80.reuse ;  /* 0x0000002f42427c23 */ /* 0x100fe20008010850 */
[--C-:B------:R-:W-:Y:S01]  /*11660*/  FFMA.FTZ R29, R29, UR47, -R80.reuse ;  /* 0x0000002f1d1d7c23 */ /* 0x100fe20008010850 */
[--C-:B------:R-:W-:Y:S01]  /*11670*/  FFMA.FTZ R64, R64, UR47, -R80.reuse ;  /* 0x0000002f40407c23 */ /* 0x100fe20008010850 */
[--C-:B------:R-:W-:Y:S01]  /*11680*/  FFMA.FTZ R31, R31, UR47, -R80.reuse ;  /* 0x0000002f1f1f7c23 */ /* 0x100fe20008010850 */
[--C-:B------:R-:W-:Y:S02]  /*11690*/  FFMA.FTZ R61, R61, UR47, -R80.reuse ;  /* 0x0000002f3d3d7c23 */ /* 0x100fe40008010850 */
[----:B------:R-:W3:Y:S01]  /*116a0*/  MUFU.EX2 R33, R33 ;  /* 0x0000002100217308 */ /* 0x000ee20000000800 */
        /* <DEDUP_REMOVED lines=15> */
[----:B------:R-:W4:Y:S01]  /*117a0*/  MUFU.EX2 R34, R34 ;  /* 0x0000002200227308 */ /* 0x000f220000000800 */
[----:B------:R-:W-:-:S04]  /*117b0*/  IMAD R80, R19, 0x8, R2 ;  /* 0x0000000813507824 */ /* 0x000fc800078e0202 */
[----:B------:R-:W-:-:S03]  /*117c0*/  VIADD R80, R80, 0x2d840 ;  /* 0x0002d84050507836 */ /* 0x000fc60000000000 */
[----:B------:R-:W5:Y:S01]  /*117d0*/  MUFU.EX2 R76, R76 ;  /* 0x0000004c004c7308 */ /* 0x000f620000000800 */
[----:B0-----:R-:W-:-:S07]  /*117e0*/  FFMA.FTZ R3, R12, R3, R32 ;  /* 0x000000030c037223 */ /* 0x001fce0000010020 */
[----:B------:R0:W-:Y:S01]  /*117f0*/  MUFU.EX2 R6, R81 ;  /* 0x0000005100067308 */ /* 0x0001e20000000800 */
[----:B-1----:R-:W-:-:S07]  /*11800*/  FFMA.FTZ R0, R13, R0, R78 ;  /* 0x000000000d007223 */ /* 0x002fce000001004e */
[----:B------:R-:W1:Y:S01]  /*11810*/  MUFU.EX2 R77, R77 ;  /* 0x0000004d004d7308 */ /* 0x000e620000000800 */
[----:B0-----:R-:W-:-:S07]  /*11820*/  IMAD.U32 R81, RZ, RZ, UR40 ;  /* 0x00000028ff517e24 */ /* 0x001fce000f8e00ff */
[----:B------:R-:W0:Y:S01]  /*11830*/  MUFU.EX2 R35, R35 ;  /* 0x0000002300237308 */ /* 0x000e220000000800 */
[----:B------:R-:W-:Y:S01]  /*11840*/  PRMT R80, R81, 0x654, R80 ;  /* 0x0000065451507816 */ /* 0x000fe20000000050 */
[----:B--2---:R-:W-:-:S03]  /*11850*/  FADD.FTZ R3, R79, R3 ;  /* 0x000000034f037221 */ /* 0x004fc60000010000 */
[----:B------:R3:W-:Y:S03]  /*11860*/  SYNCS.ARRIVE.TRANS64.RED.A1T0 RZ, [R80+URZ], RZ ;  /* 0x000000ff50ff79a7 */ /* 0x0007e6000810043f */
[----:B------:R-:W2:Y:S08]  /*11870*/  MUFU.EX2 R36, R36 ;  /* 0x0000002400247308 */ /* 0x000eb00000000800 */
[----:B------:R-:W2:Y:S01]  /*11880*/  MUFU.EX2 R74, R74 ;  /* 0x0000004a004a7308 */ /* 0x000ea20000000800 */
[----:B---3--:R-:W-:Y:S01]  /*11890*/  FADD.FTZ R80, R33, R0 ;  /* 0x0000000021507221 */ /* 0x008fe20000010000 */
[----:B----4-:R-:W-:-:S06]  /*118a0*/  FADD.FTZ R0, R34, R3 ;  /* 0x0000000322007221 */ /* 0x010fcc0000010000 */
[----:B------:R-:W3:Y:S01]  /*118b0*/  MUFU.EX2 R75, R75 ;  /* 0x0000004b004b7308 */ /* 0x000ee20000000800 */
[----:B-----5:R-:W-:-:S07]  /*118c0*/  FADD.FTZ R3, R76, R80 ;  /* 0x000000504c037221 */ /* 0x020fce0000010000 */
[----:B------:R-:W4:Y:S01]  /*118d0*/  MUFU.EX2 R37, R37 ;  /* 0x0000002500257308 */ /* 0x000f220000000800 */
[----:B-1----:R-:W-:Y:S01]  /*118e0*/  FADD.FTZ R0, R77, R0 ;  /* 0x000000004d007221 */ /* 0x002fe20000010000 */
[----:B0-----:R-:W-:-:S06]  /*118f0*/  FADD.FTZ R3, R35, R3 ;  /* 0x0000000323037221 */ /* 0x001fcc0000010000 */
[----:B------:R-:W0:Y:S08]  /*11900*/  MUFU.EX2 R38, R38 ;  /* 0x0000002600267308 */ /* 0x000e300000000800 */
[----:B------:R-:W1:Y:S01]  /*11910*/  MUFU.EX2 R72, R72 ;  /* 0x0000004800487308 */ /* 0x000e620000000800 */
[----:B--2---:R-:W-:Y:S01]  /*11920*/  FADD.FTZ R0, R36, R0 ;  /* 0x0000000024007221 */ /* 0x004fe20000010000 */
[----:B------:R-:W-:-:S06]  /*11930*/  FADD.FTZ R3, R74, R3 ;  /* 0x000000034a037221 */ /* 0x000fcc0000010000 */
[----:B------:R-:W2:Y:S08]  /*11940*/  MUFU.EX2 R73, R73 ;  /* 0x0000004900497308 */ /* 0x000eb00000000800 */
[----:B------:R-:W5:Y:S01]  /*11950*/  MUFU.EX2 R39, R39 ;  /* 0x0000002700277308 */ /* 0x000f620000000800 */
[----:B---3--:R-:W-:Y:S01]  /*11960*/  FADD.FTZ R0, R75, R0 ;  /* 0x000000004b007221 */ /* 0x008fe20000010000 */
[----:B----4-:R-:W-:-:S06]  /*11970*/  FADD.FTZ R3, R37, R3 ;  /* 0x0000000325037221 */ /* 0x010fcc0000010000 */
[----:B------:R-:W3:Y:S08]  /*11980*/  MUFU.EX2 R24, R24 ;  /* 0x0000001800187308 */ /* 0x000ef00000000800 */
[----:B------:R-:W4:Y:S01]  /*11990*/  MUFU.EX2 R70, R70 ;  /* 0x0000004600467308 */ /* 0x000f220000000800 */
[----:B0-----:R-:W-:Y:S01]  /*119a0*/  FADD.FTZ R0, R38, R0 ;  /* 0x0000000026007221 */ /* 0x001fe20000010000 */
[----:B-1----:R-:W-:-:S06]  /*119b0*/  FADD.FTZ R3, R72, R3 ;  /* 0x0000000348037221 */ /* 0x002fcc0000010000 */
[----:B------:R-:W0:Y:S08]  /*119c0*/  MUFU.EX2 R71, R71 ;  /* 0x0000004700477308 */ /* 0x000e300000000800 */
[----:B------:R-:W1:Y:S01]  /*119d0*/  MUFU.EX2 R25, R25 ;  /* 0x0000001900197308 */ /* 0x000e620000000800 */
[----:B--2---:R-:W-:Y:S01]  /*119e0*/  FADD.FTZ R0, R73, R0 ;  /* 0x0000000049007221 */ /* 0x004fe20000010000 */
[----:B-----5:R-:W-:-:S06]  /*119f0*/  FADD.FTZ R3, R39, R3 ;  /* 0x0000000327037221 */ /* 0x020fcc0000010000 */
        /* <DEDUP_REMOVED lines=72> */
[----:B------:R-:W2:Y:S01]  /*11e80*/  MUFU.EX2 R14, R14 ;  /* 0x0000000e000e7308 */ /* 0x000ea20000000800 */
        /* <DEDUP_REMOVED lines=8> */
[----:B------:R-:W-:Y:S01]  /*11f10*/  FADD.FTZ R0, R6, R0 ;  /* 0x0000000006007221 */ /* 0x000fe20000010000 */
[----:B--2---:R-:W-:-:S06]  /*11f20*/  FADD.FTZ R3, R14, R3 ;  /* 0x000000030e037221 */ /* 0x004fcc0000010000 */
[----:B------:R-:W2:Y:S08]  /*11f30*/  MUFU.EX2 R11, R11 ;  /* 0x0000000b000b7308 */ /* 0x000eb00000000800 */
[----:B------:R-:W5:Y:S01]  /*11f40*/  MUFU.EX2 R21, R21 ;  /* 0x0000001500157308 */ /* 0x000f620000000800 */
[----:B---3--:R-:W-:Y:S01]  /*11f50*/  FADD.FTZ R0, R9, R0 ;  /* 0x0000000009007221 */ /* 0x008fe20000010000 */
[----:B----4-:R-:W-:-:S03]  /*11f60*/  FADD.FTZ R3, R15, R3 ;  /* 0x000000030f037221 */ /* 0x010fc60000010000 */
[----:B0-----:R-:W-:Y:S01]  /*11f70*/  FADD.FTZ R0, R10, R0 ;  /* 0x000000000a007221 */ /* 0x001fe20000010000 */
[----:B-1----:R-:W-:-:S03]  /*11f80*/  FADD.FTZ R80, R20, R3 ;  /* 0x0000000314507221 */ /* 0x002fc60000010000 */
[----:B--2---:R-:W-:Y:S01]  /*11f90*/  FADD.FTZ R3, R11, R0 ;  /* 0x000000000b037221 */ /* 0x004fe20000010000 */
[----:B-----5:R-:W-:Y:S01]  /*11fa0*/  FADD.FTZ R0, R21, R80 ;  /* 0x0000005015007221 */ /* 0x020fe20000010000 */
[----:B------:R-:W-:Y:S06]  /*11fb0*/  @!P0 BRA `(.L_x_12461) ;  /* 0x0000000000048947 */ /* 0x000fec0003800000 */
[----:B------:R-:W-:Y:S01]  /*11fc0*/  BPT.TRAP 0x1 ;  /* 0x000000040000795c */ /* 0x000fe20000300000 */
.L_x_12461:
[----:B------:R-:W2:Y:S04]  /*11fd0*/  LDL R84, [R1+0x80] ;  /* 0x0000800001547983 */ /* 0x000ea80000100800 */
[----:B------:R-:W3:Y:S04]  /*11fe0*/  LDL R82, [R1+0xc] ;  /* 0x00000c0001527983 */ /* 0x000ee80000100800 */
[----:B------:R-:W4:Y:S04]  /*11ff0*/  LDL R81, [R1+0x8] ;  /* 0x0000080001517983 */ /* 0x000f280000100800 */
        /* <DEDUP_REMOVED lines=18> */
[----:B------:R1:W-:Y:S01]  /*12120*/  STSM.16.M88.4 [R157+0x21800], R32 ;  /* 0x021800209d007844 */ /* 0x0003e20000000200 */
[----:B------:R-:W-:Y:S02]  /*12130*/  F2FP.BF16.F32.PACK_AB R28, R67, R28 ;  /* 0x0000001c431c723e */ /* 0x000fe400000010ff */
[----:B------:R-:W-:Y:S02]  /*12140*/  F2FP.BF16.F32.PACK_AB R29, R29, R66 ;  /* 0x000000421d1d723e */ /* 0x000fe400000010ff */
[----:B------:R-:W-:Y:S02]  /*12150*/  F2FP.BF16.F32.PACK_AB R30, R30, R65 ;  /* 0x000000411e1e723e */ /* 0x000fe400000010ff */
[----:B------:R-:W-:Y:S02]  /*12160*/  F2FP.BF16.F32.PACK_AB R31, R31, R64 ;  /* 0x000000401f1f723e */ /* 0x000fe400000010ff */
[----:B------:R-:W-:-:S02]  /*12170*/  F2FP.BF16.F32.PACK_AB R40, R47, R40 ;  /* 0x000000282f28723e */ /* 0x000fc400000010ff */
[----:B------:R-:W-:Y:S02]  /*12180*/  F2FP.BF16.F32.PACK_AB R41, R41, R46 ;  /* 0x0000002e2929723e */ /* 0x000fe400000010ff */
[----:B------:R-:W-:Y:S02]  /*12190*/  F2FP.BF16.F32.PACK_AB R42, R45, R42 ;  /* 0x0000002a2d2a723e */ /* 0x000fe400000010ff */
[----:B-1----:R-:W-:Y:S02]  /*121a0*/  F2FP.BF16.F32.PACK_AB R32, R63, R62 ;  /* 0x0000003e3f20723e */ /* 0x002fe400000010ff */
[----:B------:R-:W-:Y:S02]  /*121b0*/  F2FP.BF16.F32.PACK_AB R33, R60, R61 ;  /* 0x0000003d3c21723e */ /* 0x000fe400000010ff */
[----:B------:R-:W-:Y:S02]  /*121c0*/  F2FP.BF16.F32.PACK_AB R34, R59, R58 ;  /* 0x0000003a3b22723e */ /* 0x000fe400000010ff */
[----:B------:R-:W-:-:S02]  /*121d0*/  F2FP.BF16.F32.PACK_AB R35, R56, R57 ;  /* 0x000000393823723e */ /* 0x000fc400000010ff */
        /* <DEDUP_REMOVED lines=51> */
[----:B0-----:R-:W-:Y:S01]  /*12510*/  IMAD.MOV.U32 R5, RZ, RZ, R19 ;  /* 0x000000ffff057224 */ /* 0x001fe200078e0013 */
[----:B--2---:R0:W-:Y:S04]  /*12520*/  STSM.16.M88.4 [R84], R36 ;  /* 0x0000002454007844 */ /* 0x0041e80000000200 */
[----:B---3--:R1:W-:Y:S04]  /*12530*/  STSM.16.M88.4 [R82], R24 ;  /* 0x0000001852007844 */ /* 0x0083e80000000200 */
[----:B----4-:R2:W-:Y:S04]  /*12540*/  STSM.16.M88.4 [R81], R28 ;  /* 0x0000001c51007844 */ /* 0x0105e80000000200 */
[----:B------:R2:W-:Y:S01]  /*12550*/  STSM.16.M88.4 [R157+0x27800], R32 ;  /* 0x027800209d007844 */ /* 0x0005e20000000200 */
[----:B0-----:R-:W-:-:S02]  /*12560*/  F2FP.BF16.F32.PACK_AB R36, R55, R54 ;  /* 0x000000363724723e */ /* 0x001fc400000010ff */
[----:B------:R-:W-:Y:S02]  /*12570*/  F2FP.BF16.F32.PACK_AB R37, R52, R53 ;  /* 0x000000353425723e */ /* 0x000fe400000010ff */
[----:B------:R-:W-:Y:S02]  /*12580*/  F2FP.BF16.F32.PACK_AB R38, R51, R50 ;  /* 0x000000323326723e */ /* 0x000fe400000010ff */
[----:B------:R-:W-:Y:S02]  /*12590*/  F2FP.BF16.F32.PACK_AB R39, R48, R49 ;  /* 0x000000313027723e */ /* 0x000fe400000010ff */
[----:B-1----:R-:W-:Y:S02]  /*125a0*/  F2FP.BF16.F32.PACK_AB R24, R9, R6 ;  /* 0x000000060918723e */ /* 0x002fe400000010ff */
[----:B------:R-:W-:Y:S02]  /*125b0*/  F2FP.BF16.F32.PACK_AB R25, R15, R14 ;  /* 0x0000000e0f19723e */ /* 0x000fe400000010ff */
[----:B------:R-:W-:-:S02]  /*125c0*/  F2FP.BF16.F32.PACK_AB R26, R11, R10 ;  /* 0x0000000a0b1a723e */ /* 0x000fc400000010ff */
[----:B------:R-:W-:Y:S01]  /*125d0*/  F2FP.BF16.F32.PACK_AB R27, R21, R20 ;  /* 0x00000014151b723e */ /* 0x000fe200000010ff */
[----:B-----5:R2:W-:Y:S04]  /*125e0*/  STSM.16.M88.4 [R83], R36 ;  /* 0x0000002453007844 */ /* 0x0205e80000000200 */
        /* <DEDUP_REMOVED lines=8> */
[----:B------:R-:W-:-:S02]  /*12670*/  IMAD.MOV.U32 R6, RZ, RZ, R8 ;  /* 0x000000ffff067224 */ /* 0x000fc400078e0008 */
[----:B------:R-:W-:Y:S02]  /*12680*/  IMAD.MOV.U32 R9, RZ, RZ, R7 ;  /* 0x000000ffff097224 */ /* 0x000fe400078e0007 */
[----:B------:R-:W-:Y:S01]  /*12690*/  IMAD.MOV.U32 R10, RZ, RZ, R139 ;  /* 0x000000ffff0a7224 */ /* 0x000fe200078e008b */
[----:B0-----:R-:W-:Y:S01]  /*126a0*/  NOP ;  /* 0x0000000000007918 */ /* 0x001fe20000000000 */
[----:B------:R-:W-:Y:S05]  /*126b0*/  @P1 BRA `(.L_x_12462) ;  /* 0xffffffc800781947 */ /* 0x000fea000383ffff */
.L_x_12450:
[----:B------:R-:W3:Y:S02]  /*126c0*/  LDL R5, [R1+0x8c] ;  /* 0x00008c0001057983 */ /* 0x000ee40000100800 */
[----:B---3--:R-:W-:-:S13]  /*126d0*/  ISETP.GE.AND P1, PT, R4, R5, PT ;  /* 0x000000050400720c */ /* 0x008fda0003f26270 */
[----:B------:R-:W-:Y:S05]  /*126e0*/  @!P1 BRA `(.L_x_12463) ;  /* 0x0000002c00409947 */ /* 0x000fea0003800000 */
[----:B------:R-:W-:Y:S02]  /*126f0*/  IMAD.MOV.U32 R9, RZ, RZ, R8 ;  /* 0x000000ffff097224 */ /* 0x000fe400078e0008 */
[----:B------:R-:W-:Y:S02]  /*12700*/  IMAD.MOV.U32 R6, RZ, RZ, R7 ;  /* 0x000000ffff067224 */ /* 0x000fe400078e0007 */
[----:B------:R-:W-:Y:S02]  /*12710*/  IMAD.MOV.U32 R10, RZ, RZ, R139 ;  /* 0x000000ffff0a7224 */ /* 0x000fe400078e008b */
[----:B------:R-:W-:-:S07]  /*12720*/  IMAD.MOV.U32 R5, RZ, RZ, R19 ;  /* 0x000000ffff057224 */ /* 0x000fce00078e0013 */
.L_x_12475:
[----:B------:R-:W3:Y:S01]  /*12730*/  LDL R7, [R1+0x60] ;  /* 0x0000600001077983 */ /* 0x000ee20000100800 */
[----:B------:R-:W-:Y:S01]  /*12740*/  ISETP.NE.AND P1, PT, R5, 0x1, PT ;  /* 0x000000010500780c */ /* 0x000fe20003f25270 */
[----:B------:R-:W-:Y:S05]  /*12750*/  YIELD ;  /* 0x0000000000007946 */ /* 0x000fea0003800000 */
[----:B------:R-:W-:-:S04]  /*12760*/  SEL R139, RZ, 0x1, P1 ;  /* 0x00000001ff8b7807 */ /* 0x000fc80000800000 */
[----:B------:R-:W-:Y:S02]  /*12770*/  LOP3.LUT R139, R10, R139, RZ, 0x3c, !PT ;  /* 0x0000008b0a8b7212 */ /* 0x000fe400078e3cff */
[----:B---3--:R-:W-:-:S13]  /*12780*/  ISETP.NE.AND P1, PT, R7, RZ, PT ;  /* 0x000000ff0700720c */ /* 0x008fda0003f25270 */
[----:B------:R-:W-:Y:S05]  /*12790*/  @P1 BRA `(.L_x_12464) ;  /* 0x00000000003c1947 */ /* 0x000fea0003800000 */
[----:B------:R-:W-:Y:S05]  /*127a0*/  @!P0 BRA `(.L_x_12465) ;  /* 0x0000000000048947 */ /* 0x000fea0003800000 */
[----:B------:R-:W-:Y:S01]  /*127b0*/  BPT.TRAP 0x1 ;  /* 0x000000040000795c */ /* 0x000fe20000300000 */
.L_x_12465:
        /* <DEDUP_REMOVED lines=8> */
.L_x_12466:
[----:B------:R-:W-:Y:S04]  /*12840*/  BSSY B0, `(.L_x_12464) ;  /* 0x0000004000007945 */ /* 0x000fe80003800000 */
[----:B-1----:R-:W-:Y:S05]  /*12850*/  @P2 BRA `(.L_x_12467) ;  /* 0x0000000000082947 */ /* 0x002fea0003800000 */
[----:B------:R-:W1:Y:S02]  /*12860*/  SYNCS.PHASECHK.TRANS64.TRYWAIT P2, [R7+URZ+0x2d830], R8 ;  /* 0x02d83008070075a7 */ /* 0x000e64000804017f */
[----:B-1----:R-:W-:Y:S05]  /*12870*/  @!P2 BRA `(.L_x_12468) ;  /* 0x000000e80070a947 */ /* 0x002fea0003800000 */
.L_x_12467:
[----:B------:R-:W-:Y:S05]  /*12880*/  BSYNC B0 ;  /* 0x0000000000007941 */ /* 0x000fea0003800000 */
.L_x_12464:
[----:B01----:R-:W3:Y:S04]  /*12890*/  LDL R8, [R1+0x64] ;  /* 0x0000640001087983 */ /* 0x003ee80000100800 */
[----:B--2---:R-:W2:Y:S04]  /*128a0*/  LDL.64 R26, [R1] ;  /* 0x00000000011a7983 */ /* 0x004ea80000100a00 */
[----:B------:R-:W4:Y:S04]  /*128b0*/  LDL.64 R150, [R1+0x30] ;  /* 0x0000300001967983 */ /* 0x000f280000100a00 */
[----:B------:R-:W5:Y:S01]  /*128c0*/  LDL.64 R146, [R1+0x28] ;  /* 0x0000280001927983 */ /* 0x000f620000100a00 */
[----:B------:R-:W0:Y:S01]  /*128d0*/  S2R R7, SR_TID.X ;  /* 0x0000000000077919 */ /* 0x000e220000002100 */
[----:B------:R-:W-:Y:S01]  /*128e0*/  VIADD R19, R5, 0x1 ;  /* 0x0000000105137836 */ /* 0x000fe20000000000 */
[----:B------:R-:W-:Y:S05]  /*128f0*/  WARPSYNC.ALL ;  /* 0x0000000000007948 */ /* 0x000fea0003800000 */
[C---:B------:R-:W-:Y:S01]  /*12900*/  ISETP.NE.AND P2, PT, R19.reuse, 0x2, PT ;  /* 0x000000021300780c */ /* 0x040fe20003f45270 */
[----:B------:R-:W5:Y:S03]  /*12910*/  LDL.64 R144, [R1+0x20] ;  /* 0x0000200001907983 */ /* 0x000f660000100a00 */
[----:B------:R-:W-:Y:S01]  /*12920*/  SEL R19, R19, RZ, P2 ;  /* 0x000000ff13137207 */ /* 0x000fe20001000000 */
[----:B------:R-:W5:Y:S04]  /*12930*/  LDL.64 R142, [R1+0x18] ;  /* 0x00001800018e7983 */ /* 0x000f680000100a00 */
[----:B------:R-:W5:Y:S01]  /*12940*/  LDL.64 R140, [R1+0x10] ;  /* 0x00001000018c7983 */ /* 0x000f620000100a00 */
[----:B0-----:R-:W-:-:S05]  /*12950*/  SHF.R.U32.HI R7, RZ, 0x7, R7 ;  /* 0x00000007ff077819 */ /* 0x001fca0000011607 */
        /* <DEDUP_REMOVED lines=9> */
[----:B---3--:R-:W-:Y:S01]  /*129f0*/  IMAD R12, R19, 0x600, R8 ;  /* 0x00000600130c7824 */ /* 0x008fe200078e0208 */
[----:B--2---:R-:W-:-:S03]  /*12a00*/  R2UR UR4, R26 ;  /* 0x000000001a0472ca */ /* 0x004fc600000e0000 */
        /* <DEDUP_REMOVED lines=46> */
.L_x_12470:
[----:B------:R-:W-:Y:S01]  /*12cf0*/  SHF.L.U32 R7, R10, 0x1f, RZ ;  /* 0x0000001f0a077819 */ /* 0x000fe200000006ff */
[----:B------:R-:W-:-:S04]  /*12d00*/  IMAD R8, R5, 0x8, R2 ;  /* 0x0000000805087824 */ /* 0x000fc800078e0202 */
[----:B------:R0:W1:Y:S01]  /*12d10*/  SYNCS.PHASECHK.TRANS64.TRYWAIT P1, [R8+URZ+0x2d850], R7 ;  /* 0x02d85007080075a7 */ /* 0x000062000802017f */
[----:B------:R-:W-:Y:S05]  /*12d20*/  @!P0 BRA `(.L_x_12471) ;  /* 0x0000000000048947 */ /* 0x000fea0003800000 */
[----:B------:R-:W-:Y:S01]  /*12d30*/  BPT.TRAP 0x1 ;  /* 0x000000040000795c */ /* 0x000fe20000300000 */
.L_x_12471:
[----:B-1----:R-:W-:Y:S05]  /*12d40*/  @P1 BRA `(.L_x_12469) ;  /* 0x0000000000081947 */ /* 0x002fea0003800000 */
[----:B------:R-:W1:Y:S02]  /*12d50*/  SYNCS.PHASECHK.TRANS64.TRYWAIT P1, [R8+URZ+0x2d850], R7 ;  /* 0x02d85007080075a7 */ /* 0x000e64000802017f */
[----:B-1----:R-:W-:Y:S05]  /*12d60*/  @!P1 BRA `(.L_x_12472) ;  /* 0x000000e400489947 */ /* 0x002fea0003800000 */
.L_x_12469:
        /* <DEDUP_REMOVED lines=96> */
.L_x_12473:
[----:B------:R-:W-:Y:S01]  /*13370*/  FMUL.FTZ R10, R24, UR45 ;  /* 0x0000002d180a7c20 */ /* 0x000fe20008410000 */
[----:B------:R-:W-:Y:S01]  /*13380*/  FMUL.FTZ R13, R25, UR45 ;  /* 0x0000002d190d7c20 */ /* 0x000fe20008410000 */
[----:B------:R-:W-:Y:S01]  /*13390*/  FMUL.FTZ R24, R28, UR45 ;  /* 0x0000002d1c187c20 */ /* 0x000fe20008410000 */
[----:B0-----:R-:W-:Y:S02]  /*133a0*/  IMAD R7, R19, 0x8, R2 ;  /* 0x0000000813077824 */ /* 0x001fe400078e0202 */
[----:B------:R-:W-:Y:S01]  /*133b0*/  FMUL.FTZ R155, R26, UR45 ;  /* 0x0000002d1a9b7c20 */ /* 0x000fe20008410000 */
[----:B------:R-:W-:Y:S01]  /*133c0*/  FMUL.FTZ R26, R29, UR45 ;  /* 0x0000002d1d1a7c20 */ /* 0x000fe20008410000 */
[----:B------:R-:W0:Y:S01]  /*133d0*/  MUFU.TANH R10, R10 ;  /* 0x0000000a000a7308 */ /* 0x000e220000002400 */
[----:B------:R-:W-:Y:S02]  /*133e0*/  VIADD R7, R7, 0x2d840 ;  /* 0x0002d84007077836 */ /* 0x000fe40000000000 */
[----:B------:R-:W-:Y:S01]  /*133f0*/  FMUL.FTZ R28, R32, UR45 ;  /* 0x0000002d201c7c20 */ /* 0x000fe20008410000 */
[----:B------:R-:W-:-:S02]  /*13400*/  IMAD.U32 R8, RZ, RZ, UR40 ;  /* 0x00000028ff087e24 */ /* 0x000fc4000f8e00ff */
        /* <DEDUP_REMOVED lines=140> */
[C---:B------:R-:W-:Y:S01]  /*13cd0*/  FADD.FTZ R6, -R7.reuse, R6 ;  /* 0x0000000607067221 */ /* 0x040fe20000010100 */
[----:B------:R-:W-:Y:S02]  /*13ce0*/  FMUL.FTZ R47, R7, UR47 ;  /* 0x0000002f072f7c20 */ /* 0x000fe40008410000 */
[----:B---3--:R-:W-:Y:S02]  /*13cf0*/  FMNMX.FTZ R8, R153, R8, !PT ;  /* 0x0000000899087209 */ /* 0x008fe40007810000 */
[--C-:B------:R-:W-:Y:S01]  /*13d00*/  FFMA.FTZ R33, R33, UR47, -R47.reuse ;  /* 0x0000002f21217c23 */ /* 0x100fe2000801082f */
[----:B------:R-:W0:Y:S01]  /*13d10*/  MUFU.TANH R68, R68 ;  /* 0x0000004400447308 */ /* 0x000e220000002400 */
[----:B----4-:R-:W-:Y:S01]  /*13d20*/  FMNMX.FTZ R8, R152, R8, !PT ;  /* 0x0000000898087209 */ /* 0x010fe20007810000 */
[--C-:B------:R-:W-:Y:S01]  /*13d30*/  FFMA.FTZ R24, R24, UR47, -R47.reuse ;  /* 0x0000002f18187c23 */ /* 0x100fe2000801082f */
[--C-:B------:R-:W-:Y:S01]  /*13d40*/  FFMA.FTZ R42, R34, UR47, -R47.reuse ;  /* 0x0000002f222a7c23 */ /* 0x100fe2000801082f */
[--C-:B------:R-:W-:Y:S01]  /*13d50*/  FFMA.FTZ R67, R45, UR47, -R47.reuse ;  /* 0x0000002f2d437c23 */ /* 0x100fe2000801082f */
[----:B-----5:R-:W-:Y:S01]  /*13d60*/  FMNMX.FTZ R8, R151, R8, !PT ;  /* 0x0000000897087209 */ /* 0x020fe20007810000 */
[--C-:B------:R-:W-:Y:S01]  /*13d70*/  FFMA.FTZ R45, R73, UR47, -R47.reuse ;  /* 0x0000002f492d7c23 */ /* 0x100fe2000801082f */
[--C-:B------:R-:W-:Y:S01]  /*13d80*/  FFMA.FTZ R79, R13, UR47, -R47.reuse ;  /* 0x0000002f0d4f7c23 */ /* 0x100fe2000801082f */
[----:B------:R-:W3:Y:S01]  /*13d90*/  MUFU.TANH R27, R27 ;  /* 0x0000001b001b7308 */ /* 0x000ee20000002400 */
[----:B-1----:R-:W-:Y:S01]  /*13da0*/  FMNMX.FTZ R8, R150, R8, !PT ;  /* 0x0000000896087209 */ /* 0x002fe20007810000 */
[--C-:B------:R-:W-:Y:S01]  /*13db0*/  FFMA.FTZ R75, R30, UR47, -R47.reuse ;  /* 0x0000002f1e4b7c23 */ /* 0x100fe2000801082f */
[--C-:B------:R-:W-:Y:S01]  /*13dc0*/  FFMA.FTZ R76, R76, UR47, -R47.reuse ;  /* 0x0000002f4c4c7c23 */ /* 0x100fe2000801082f */
[--C-:B------:R-:W-:Y:S01]  /*13dd0*/  FFMA.FTZ R30, R32, UR47, -R47.reuse ;  /* 0x0000002f201e7c23 */ /* 0x100fe2000801082f */
[----:B------:R-:W-:Y:S01]  /*13de0*/  FMNMX.FTZ R8, R72, R8, !PT ;  /* 0x0000000848087209 */ /* 0x000fe20007810000 */
[--C-:B------:R-:W-:Y:S01]  /*13df0*/  FFMA.FTZ R26, R26, UR47, -R47.reuse ;  /* 0x0000002f1a1a7c23 */ /* 0x100fe2000801082f */
[--C-:B------:R-:W-:Y:S01]  /*13e00*/  FFMA.FTZ R71, R35, UR47, -R47.reuse ;  /* 0x0000002f23477c23 */ /* 0x100fe2000801082f */
[----:B------:R-:W1:Y:S01]  /*13e10*/  MUFU.TANH R12, R12 ;  /* 0x0000000c000c7308 */ /* 0x000e620000002400 */
        /* <DEDUP_REMOVED lines=8> */
[----:B--2---:R-:W-:Y:S01]  /*13ea0*/  FMNMX.FTZ R8, R25, R8, !PT ;  /* 0x0000000819087209 */ /* 0x004fe20007810000 */
[--C-:B------:R-:W-:Y:S01]  /*13eb0*/  FFMA.FTZ R40, R40, UR47, -R47.reuse ;  /* 0x0000002f28287c23 */ /* 0x100fe2000801082f */
[--C-:B------:R-:W-:Y:S01]  /*13ec0*/  FFMA.FTZ R140, R140, UR47, -R47.reuse ;  /* 0x0000002f8c8c7c23 */ /* 0x100fe2000801082f */
[--C-:B------:R-:W-:Y:S01]  /*13ed0*/  FFMA.FTZ R141, R141, UR47, -R47.reuse ;  /* 0x0000002f8d8d7c23 */ /* 0x100fe2000801082f */
[----:B0-----:R-:W-:Y:S01]  /*13ee0*/  FMNMX.FTZ R8, R68, R8, !PT ;  /* 0x0000000844087209 */ /* 0x001fe20007810000 */
[--C-:B------:R-:W-:Y:S01]  /*13ef0*/  FFMA.FTZ R62, R142, UR47, -R47.reuse ;  /* 0x0000002f8e3e7c23 */ /* 0x100fe2000801082f */
[--C-:B------:R-:W-:Y:S01]  /*13f00*/  FFMA.FTZ R63, R144, UR47, -R47.reuse ;  /* 0x0000002f903f7c23 */ /* 0x100fe2000801082f */
[----:B------:R-:W0:Y:S01]  /*13f10*/  MUFU.TANH R64, R64 ;  /* 0x0000004000407308 */ /* 0x000e220000002400 */
[----:B---3--:R-:W-:Y:S01]  /*13f20*/  FMNMX.FTZ R8, R27, R8, !PT ;  /* 0x000000081b087209 */ /* 0x008fe20007810000 */
        /* <DEDUP_REMOVED lines=11> */
[----:B------:R-:W-:-:S03]  /*13fe0*/  FFMA.FTZ R13, R85, UR47, -R47 ;  /* 0x0000002f550d7c23 */ /* 0x000fc6000801082f */
        /* <DEDUP_REMOVED lines=32> */
[----:B------:R0:W-:Y:S01]  /*141f0*/  MUFU.EX2 R73, R33 ;  /* 0x0000002100497308 */ /* 0x0001e20000000800 */
[----:B-1----:R-:W-:-:S07]  /*14200*/  FMNMX.FTZ R8, R20, R8, !PT ;  /* 0x0000000814087209 */ /* 0x002fce0007810000 */
[----:B------:R-:W-:Y:S01]  /*14210*/  MUFU.EX2 R34, R24 ;  /* 0x0000001800227308 */ /* 0x000fe20000000800 */
[----:B--2---:R-:W-:-:S05]  /*14220*/  FMNMX.FTZ R8, R21, R8, !PT ;  /* 0x0000000815087209 */ /* 0x004fca0007810000 */
[----:B------:R-:W1:Y:S02]  /*14230*/  SHFL.BFLY PT, R38, R8, 0x2, 0x1f ;  /* 0x0c401f0008267f89 */ /* 0x000e6400000e0000 */
[----:B------:R-:W-:Y:S08]  /*14240*/  MUFU.EX2 R24, R42 ;  /* 0x0000002a00187308 */ /* 0x000ff00000000800 */
[----:B------:R2:W-:Y:S08]  /*14250*/  MUFU.EX2 R42, R76 ;  /* 0x0000004c002a7308 */ /* 0x0005f00000000800 */
[----:B------:R-:W-:Y:S01]  /*14260*/  MUFU.EX2 R79, R79 ;  /* 0x0000004f004f7308 */ /* 0x000fe20000000800 */
[----:B-1----:R-:W-:-:S07]  /*14270*/  FMNMX.FTZ R8, R8, R38, !PT ;  /* 0x0000002608087209 */ /* 0x002fce0007810000 */
[----:B------:R-:W-:Y:S01]  /*14280*/  MUFU.EX2 R77, R26 ;  /* 0x0000001a004d7308 */ /* 0x000fe20000000800 */
[----:B------:R-:W1:Y:S07]  /*14290*/  SHFL.BFLY PT, R38, R8, 0x1, 0x1f ;  /* 0x0c201f0008267f89 */ /* 0x000e6e00000e0000 */
[----:B------:R3:W-:Y:S08]  /*142a0*/  MUFU.EX2 R26, R35 ;  /* 0x00000023001a7308 */ /* 0x0007f00000000800 */
[----:B------:R4:W-:Y:S08]  /*142b0*/  MUFU.EX2 R69, R37 ;  /* 0x0000002500457308 */ /* 0x0009f00000000800 */
[----:B------:R-:W-:Y:S01]  /*142c0*/  MUFU.EX2 R36, R28 ;  /* 0x0000001c00247308 */ /* 0x000fe20000000800 */
[----:B-1----:R-:W-:-:S05]  /*142d0*/  FMNMX.FTZ R8, R8, R38, !PT ;  /* 0x0000002608087209 */ /* 0x002fca0007810000 */
[----:B------:R-:W-:Y:S01]  /*142e0*/  FADD.FTZ R38, -R8, R9 ;  /* 0x0000000908267221 */ /* 0x000fe20000010100 */
[----:B------:R-:W-:Y:S01]  /*142f0*/  FMUL.FTZ R9, R6, UR47 ;  /* 0x0000002f06097c20 */ /* 0x000fe20008410000 */
[----:B------:R-:W-:Y:S02]  /*14300*/  MUFU.EX2 R75, R75 ;  /* 0x0000004b004b7308 */ /* 0x000fe40000000800 */
[----:B------:R-:W-:Y:S01]  /*14310*/  FMUL.FTZ R6, R38, UR47 ;  /* 0x0000002f26067c20 */ /* 0x000fe20008410000 */
[--C-:B------:R-:W-:Y:S01]  /*14320*/  FFMA.FTZ R38, R10, UR47, -R47.reuse ;  /* 0x0000002f0a267c23 */ /* 0x100fe2000801082f */
[----:B------:R-:W-:Y:S01]  /*14330*/  FFMA.FTZ R10, R80, UR47, -R47 ;  /* 0x0000002f500a7c23 */ /* 0x000fe2000801082f */
[----:B------:R-:W-:-:S03]  /*14340*/  FMUL.FTZ R80, R8, UR47 ;  /* 0x0000002f08507c20 */ /* 0x000fc60008410000 */
[----:B------:R-:W-:Y:S01]  /*14350*/  MUFU.EX2 R9, R9 ;  /* 0x0000000900097308 */ /* 0x000fe20000000800 */
[--C-:B------:R-:W-:Y:S01]  /*14360*/  FFMA.FTZ R78, R155, UR47, -R80.reuse ;  /* 0x0000002f9b4e7c23 */ /* 0x100fe20008010850 */
[--C-:B0-----:R-:W-:Y:S01]  /*14370*/  FFMA.FTZ R33, R154, UR47, -R80.reuse ;  /* 0x0000002f9a217c23 */ /* 0x101fe20008010850 */
[--C-:B--2---:R-:W-:Y:S01]  /*14380*/  FFMA.FTZ R76, R153, UR47, -R80.reuse ;  /* 0x0000002f994c7c23 */ /* 0x104fe20008010850 */
[--C-:B---3--:R-:W-:Y:S01]  /*14390*/  FFMA.FTZ R35, R152, UR47, -R80.reuse ;  /* 0x0000002f98237c23 */ /* 0x108fe20008010850 */
[--C-:B------:R-:W-:Y:S01]  /*143a0*/  FFMA.FTZ R74, R151, UR47, -R80.reuse ;  /* 0x0000002f974a7c23 */ /* 0x100fe20008010850 */
[--C-:B----4-:R-:W-:Y:S01]  /*143b0*/  FFMA.FTZ R37, R150, UR47, -R80.reuse ;  /* 0x0000002f96257c23 */ /* 0x110fe20008010850 */
        /* <DEDUP_REMOVED lines=29> */
[----:B------:R-:W-:Y:S01]  /*14590*/  FFMA.FTZ R21, R21, UR47, -R80 ;  /* 0x0000002f15157c23 */ /* 0x000fe20008010850 */
[----:B------:R-:W-:-:S03]  /*145a0*/  FADD.FTZ R3, R79, R3 ;  /* 0x000000034f037221 */ /* 0x000fc60000010000 */
[----:B------:R-:W2:Y:S01]  /*145b0*/  MUFU.EX2 R76, R76 ;  /* 0x0000004c004c7308 */ /* 0x000ea20000000800 */
[----:B-1----:R-:W-:-:S07]  /*145c0*/  FFMA.FTZ R0, R6, R0, R78 ;  /* 0x0000000006007223 */ /* 0x002fce000001004e */
[----:B------:R-:W1:Y:S08]  /*145d0*/  MUFU.EX2 R35, R35 ;  /* 0x0000002300237308 */ /* 0x000e700000000800 */
[----:B------:R-:W3:Y:S08]  /*145e0*/  MUFU.EX2 R74, R74 ;  /* 0x0000004a004a7308 */ /* 0x000ef00000000800 */
[----:B------:R-:W-:Y:S08]  /*145f0*/  MUFU.EX2 R47, R45 ;  /* 0x0000002d002f7308 */ /* 0x000ff00000000800 */
[----:B------:R4:W-:Y:S08]  /*14600*/  MUFU.EX2 R45, R66 ;  /* 0x00000042002d7308 */ /* 0x0009f00000000800 */
[----:B------:R-:W5:Y:S01]  /*14610*/  MUFU.EX2 R37, R37 ;  /* 0x0000002500257308 */ /* 0x000f620000000800 */
[----:B----4-:R-:W-:Y:S01]  /*14620*/  FFMA.FTZ R66, R12, UR47, -R80 ;  /* 0x0000002f0c427c23 */ /* 0x010fe20008010850 */
[----:B0-----:R-:W-:Y:S01]  /*14630*/  FADD.FTZ R80, R33, R0 ;  /* 0x0000000021507221 */ /* 0x001fe20000010000 */
[----:B------:R-:W-:-:S03]  /*14640*/  FADD.FTZ R0, R34, R3 ;  /* 0x0000000322007221 */ /* 0x000fc60000010000 */
[----:B--2---:R-:W-:Y:S01]  /*14650*/  FADD.FTZ R3, R76, R80 ;  /* 0x000000504c037221 */ /* 0x004fe20000010000 */
[----:B------:R-:W-:Y:S01]  /*14660*/  FADD.FTZ R0, R77, R0 ;  /* 0x000000004d007221 */ /* 0x000fe20000010000 */
[----:B------:R-:W0:Y:S02]  /*14670*/  MUFU.EX2 R38, R30 ;  /* 0x0000001e00267308 */ /* 0x000e240000000800 */
[----:B-1----:R-:W-:Y:S01]  /*14680*/  FADD.FTZ R3, R35, R3 ;  /* 0x0000000323037221 */ /* 0x002fe20000010000 */
[----:B------:R-:W-:-:S03]  /*14690*/  FADD.FTZ R0, R36, R0 ;  /* 0x0000000024007221 */ /* 0x000fc60000010000 */
[----:B---3--:R-:W-:Y:S01]  /*146a0*/  FADD.FTZ R3, R74, R3 ;  /* 0x000000034a037221 */ /* 0x008fe20000010000 */
[----:B------:R-:W-:Y:S01]  /*146b0*/  FADD.FTZ R0, R75, R0 ;  /* 0x000000004b007221 */ /* 0x000fe20000010000 */
[----:B------:R-:W1:Y:S02]  /*146c0*/  MUFU.EX2 R72, R72 ;  /* 0x0000004800487308 */ /* 0x000e640000000800 */
[----:B-----5:R-:W-:-:S06]  /*146d0*/  FADD.FTZ R3, R37, R3 ;  /* 0x0000000325037221 */ /* 0x020fcc0000010000 */
        /* <DEDUP_REMOVED lines=97> */
.L_x_12474:
[----:B------:R-:W2:Y:S04]  /*14cf0*/  LDL R84, [R1+0x80] ;  /* 0x0000800001547983 */ /* 0x000ea80000100800 */
[----:B------:R-:W3:Y:S01]  /*14d00*/  LDL R82, [R1+0xc] ;  /* 0x00000c0001527983 */ /* 0x000ee20000100800 */
[----:B------:R-:W-:-:S03]  /*14d10*/  IMAD R5, R5, 0x8, R2 ;  /* 0x0000000805057824 */ /* 0x000fc600078e0202 */
[----:B------:R-:W4:Y:S04]  /*14d20*/  LDL R81, [R1+0x8] ;  /* 0x0000080001517983 */ /* 0x000f280000100800 */
        /* <DEDUP_REMOVED lines=26> */
[----:B0-----:R-:W-:Y:S02]  /*14ed0*/  F2FP.BF16.F32.PACK_AB R32, R63, R62 ;  /* 0x0000003e3f20723e */ /* 0x001fe400000010ff */
[----:B------:R-:W-:Y:S02]  /*14ee0*/  F2FP.BF16.F32.PACK_AB R33, R60, R61 ;  /* 0x0000003d3c21723e */ /* 0x000fe400000010ff */
[----:B------:R-:W-:Y:S02]  /*14ef0*/  F2FP.BF16.F32.PACK_AB R34, R59, R58 ;  /* 0x0000003a3b22723e */ /* 0x000fe400000010ff */
[----:B------:R-:W-:-:S02]  /*14f00*/  F2FP.BF16.F32.PACK_AB R35, R56, R57 ;  /* 0x000000393823723e */ /* 0x000fc400000010ff */
        /* <DEDUP_REMOVED lines=78> */
.L_x_12463:
[----:B------:R-:W-:Y:S05]  /*153f0*/  WARPSYNC.ALL ;  /* 0x0000000000007948 */ /* 0x000fea0003800000 */
[----:B------:R-:W-:Y:S06]  /*15400*/  BAR.ARV 0x8, 0x200 ;  /* 0x0208000000007b1d */ /* 0x000fec0000002000 */
[----:B------:R-:W-:Y:S05]  /*15410*/  @!P0 BRA `(.L_x_12476) ;  /* 0x0000000000048947 */ /* 0x000fea0003800000 */
[----:B------:R-:W-:Y:S01]  /*15420*/  BPT.TRAP 0x1 ;  /* 0x000000040000795c */ /* 0x000fe20000300000 */
.L_x_12476:
[----:B------:R-:W-:Y:S01]  /*15430*/  IMAD R6, R19, 0x8, R2 ;  /* 0x0000000813067824 */ /* 0x000fe200078e0202 */
[----:B------:R-:W-:-:S04]  /*15440*/  SHF.L.U32 R9, R139, 0x1f, RZ ;  /* 0x0000001f8b097819 */ /* 0x000fc800000006ff */
[----:B------:R0:W1:Y:S01]  /*15450*/  SYNCS.PHASECHK.TRANS64.TRYWAIT P1, [R6+URZ+0x2d850], R9 ;  /* 0x02d85009060075a7 */ /* 0x000062000802017f */
[----:B------:R-:W-:Y:S05]  /*15460*/  @!P0 BRA `(.L_x_12477) ;  /* 0x0000000000048947 */ /* 0x000fea0003800000 */
[----:B------:R-:W-:Y:S01]  /*15470*/  BPT.TRAP 0x1 ;  /* 0x000000040000795c */ /* 0x000fe20000300000 */
.L_x_12477:
[----:B------:R-:W3:Y:S01]  /*15480*/  LDL.LU R4, [R1+0x70] ;  /* 0x0000700001047983 */ /* 0x000ee20000300800 */
[----:B------:R-:W-:Y:S02]  /*15490*/  VIADD R2, R2, 0x400 ;  /* 0x0000040002027836 */ /* 0x000fe40000000000 */
[----:B------:R-:W-:-:S03]  /*154a0*/  IMAD.MOV.U32 R5, RZ, RZ, 0x40000040 ;  /* 0x40000040ff057424 */ /* 0x000fc600078e00ff */
[----:B------:R-:W-:-:S04]  /*154b0*/  SHF.R.U32.HI R2, RZ, 0x4, R2 ;  /* 0x00000004ff027819 */ /* 0x000fc80000011602 */
[----:B------:R-:W-:-:S04]  /*154c0*/  LOP3.LUT R2, R2, 0x3fff, RZ, 0xc0, !PT ;  /* 0x00003fff02027812 */ /* 0x000fc800078ec0ff */
[----:B------:R-:W-:Y:S02]  /*154d0*/  LOP3.LUT R2, R2, 0x2000000, RZ, 0xfc, !PT ;  /* 0x0200000002027812 */ /* 0x000fe400078efcff */
[----:B---3--:R-:W-:Y:S01]  /*154e0*/  LOP3.LUT R4, R4, 0x10000, RZ, 0xfc, !PT ;  /* 0x0001000004047812 */ /* 0x008fe200078efcff */
[----:B-1----:R-:W-:Y:S06]  /*154f0*/  @P1 BRA `(.L_x_12478) ;  /* 0x0000000000081947 */ /* 0x002fec0003800000 */
[----:B------:R-:W1:Y:S02]  /*15500*/  SYNCS.PHASECHK.TRANS64.TRYWAIT P1, [R6+URZ+0x2d850], R9 ;  /* 0x02d85009060075a7 */ /* 0x000e64000802017f */
[----:B-1----:R-:W-:Y:S05]  /*15510*/  @!P1 BRA `(.L_x_12479) ;  /* 0x000000bc00709947 */ /* 0x002fea0003800000 */
.L_x_12478:
        /* <DEDUP_REMOVED lines=11> */
[----:B------:R-:W-:Y:S01]  /*155d0*/  SHFL.BFLY PT, R2, R3, 0x2, 0x1f ;  /* 0x0c401f0003027f89 */ /* 0x000fe200000e0000 */
[----:B------:R-:W-:-:S02]  /*155e0*/  IMAD.MOV.U32 R15, RZ, RZ, -0x7fffffe0 ;  /* 0x80000020ff0f7424 */ /* 0x000fc400078e00ff */
[----:B------:R-:W-:Y:S01]  /*155f0*/  IMAD.MOV.U32 R5, RZ, RZ, 0x40000040 ;  /* 0x40000040ff057424 */ /* 0x000fe200078e00ff */
[----:B01----:R-:W0:Y:S01]  /*15600*/  SHFL.BFLY PT, R9, R0, 0x2, 0x1f ;  /* 0x0c401f0000097f89 */ /* 0x003e2200000e0000 */
[----:B------:R-:W-:Y:S02]  /*15610*/  IMAD.MOV.U32 R11, RZ, RZ, -0x7fffffe0 ;  /* 0x80000020ff0b7424 */ /* 0x000fe400078e00ff */
[----:B------:R-:W-:-:S04]  /*15620*/  IMAD.U32 R20, RZ, RZ, UR47 ;  /* 0x0000002fff147e24 */ /* 0x000fc8000f8e00ff */
        /* <DEDUP_REMOVED lines=9> */
[----:B0-----:R-:W-:Y:S01]  /*156c0*/  FADD.FTZ R9, R9, R0 ;  /* 0x0000000009097221 */ /* 0x001fe20000010000 */
[----:B------:R-:W-:Y:S01]  /*156d0*/  IMAD.MOV.U32 R0, RZ, RZ, -0x800000 ;  /* 0xff800000ff007424 */ /* 0x000fe200078e00ff */
[----:B------:R-:W-:-:S02]  /*156e0*/  WARPGROUP.DEPBAR.LE gsb0, 0x0 ;  /* 0x00008000000079c5 */ /* 0x000fc40000010000 */
        /* <DEDUP_REMOVED lines=56> */
[----:B------:R-:W-:Y:S01]  /*15a70*/  R2UR UR5, R5 ;  /* 0x00000000050572ca */ /* 0x000fe200000e0000 */
[----:B------:R-:W-:Y:S01]  /*15a80*/  FADD.FTZ R5, R2, R3 ;  /* 0x0000000302057221 */ /* 0x000fe20000010000 */
[----:B------:R-:W-:Y:S01]  /*15a90*/  R2UR UR6, R10 ;  /* 0x000000000a0672ca */ /* 0x000fe200000e0000 */
[----:B------:R-:W0:Y:S01]  /*15aa0*/  SHFL.BFLY PT, R4, R9, 0x1, 0x1f ;  /* 0x0c201f0009047f89 */ /* 0x000e2200000e0000 */
[----:B------:R-:W-:Y:S01]  /*15ab0*/  R2UR UR7, R11 ;  /* 0x000000000b0772ca */ /* 0x000fe200000e0000 */
[----:B------:R-:W-:Y:S02]  /*15ac0*/  IMAD.U32 R10, RZ, RZ, UR47 ;  /* 0x0000002fff0a7e24 */ /* 0x000fe4000f8e00ff */
[----:B------:R-:W1:Y:S01]  /*15ad0*/  SHFL.BFLY PT, R2, R5, 0x1, 0x1f ;  /* 0x0c201f0005027f89 */ /* 0x000e6200000e0000 */
[----:B------:R-:W-:-:S02]  /*15ae0*/  IMAD.MOV.U32 R3, RZ, RZ, -0x800000 ;  /* 0xff800000ff037424 */ /* 0x000fc400078e00ff */
[----:B0-----:R-:W-:Y:S01]  /*15af0*/  FADD.FTZ R14, R9, R4 ;  /* 0x00000004090e7221 */ /* 0x001fe20000010000 */
[----:B------:R-:W-:Y:S02]  /*15b00*/  IMAD.MOV.U32 R4, RZ, RZ, RZ ;  /* 0x000000ffff047224 */ /* 0x000fe400078e00ff */
[----:B-1----:R-:W-:Y:S02]  /*15b10*/  FADD.FTZ R13, R5, R2 ;  /* 0x00000002050d7221 */ /* 0x002fe40000010000 */
[----:B------:R-:W-:Y:S01]  /*15b20*/  FSETP.NE.FTZ.AND P2, PT, R14, RZ, PT ;  /* 0x000000ff0e00720b */ /* 0x000fe20003f55000 */
[----:B------:R-:W-:Y:S02]  /*15b30*/  IMAD.MOV.U32 R2, RZ, RZ, RZ ;  /* 0x000000ffff027224 */ /* 0x000fe400078e00ff */
[----:B------:R-:W-:-:S10]  /*15b40*/  FSETP.NE.FTZ.AND P1, PT, R13, RZ, PT ;  /* 0x000000ff0d00720b */ /* 0x000fd40003f35000 */
[----:B------:R-:W0:Y:S01]  /*15b50*/  @P2 MUFU.LG2 R12, R14 ;  /* 0x0000000e000c2308 */ /* 0x000e220000000c00 */
[----:B------:R-:W-:Y:S02]  /*15b60*/  @P2 FMUL.FTZ R20, R20, 0.69314718246459960938 ;  /* 0x3f31721814142820 */ /* 0x000fe40000410000 */
[----:B------:R-:W-:-:S05]  /*15b70*/  @P1 FMUL.FTZ R10, R10, 0.69314718246459960938 ;  /* 0x3f3172180a0a1820 */ /* 0x000fca0000410000 */
        /* <DEDUP_REMOVED lines=9> */
[----:B------:R-:W-:Y:S03]  /*15c10*/  HGMMA.64x96x16.F32.BF16 R88, gdesc[UR4].tnspB, R88, gsb0 ;  /* 0x41600000045879f0 */ /* 0x000fe60008001858 */
[----:B------:R-:W-:Y:S02]  /*15c20*/  WARPGROUP.DEPBAR.LE gsb0, 0x0 ;  /* 0x00008000000079c5 */ /* 0x000fe40000010000 */
[----:B---34-:R-:W-:Y:S05]  /*15c30*/  @!P0 BRA `(.L_x_12480) ;  /* 0x0000000000048947 */ /* 0x018fea0003800000 */
[----:B------:R-:W-:Y:S01]  /*15c40*/  BPT.TRAP 0x1 ;  /* 0x000000040000795c */ /* 0x000fe20000300000 */
.L_x_12480:
        /* <DEDUP_REMOVED lines=31> */
[-C--:B0-----:R-:W-:Y:S01]  /*15e40*/  FMUL.FTZ R90, R90, R2.reuse ;  /* 0x000000025a5a7220 */ /* 0x081fe20000410000 */
[----:B------:R-:W-:Y:S01]  /*15e50*/  PLOP3.LUT P0, PT, PT, PT, PT, 0x8, 0x0 ;  /* 0x000000000000781c */ /* 0x000fe20003f0e170 */
[-C--:B------:R-:W-:Y:S01]  /*15e60*/  FMUL.FTZ R91, R91, R2.reuse ;  /* 0x000000025b5b7220 */ /* 0x080fe20000410000 */
        /* <DEDUP_REMOVED lines=25> */
.L_x_12408:
[----:B------:R-:W-:Y:S05]  /*16000*/  WARPSYNC.ALL ;  /* 0x0000000000007948 */ /* 0x000fea0003800000 */
[----:B------:R-:W0:Y:S08]  /*16010*/  S2UR UR40, SR_CgaCtaId ;  /* 0x00000000002879c3 */ /* 0x000e300000008800 */
[----:B------:R-:W-:Y:S06]  /*16020*/  BAR.SYNC.DEFER_BLOCKING 0x5, 0x200 ;  /* 0x0148000000007b1d */ /* 0x000fec0000010000 */
[----:B------:R-:W-:Y:S01]  /*16030*/  UMOV UR4, 0x400 ;  /* 0x0000040000047882 */ /* 0x000fe20000000000 */
[----:B------:R-:W-:Y:S01]  /*16040*/  BSSY B0, `(.L_x_12481) ;  /* 0x00002b8000007945 */ /* 0x000fe20003800000 */
[----:B0-----:R-:W-:-:S06]  /*16050*/  ULEA UR4, UR40, UR4, 0x18 ;  /* 0x0000000428047291 */ /* 0x001fcc000f8ec03f */
[----:B------:R-:W-:-:S05]  /*16060*/  IMAD.U32 R2, RZ, RZ, UR4 ;  /* 0x00000004ff027e24 */ /* 0x000fca000f8e00ff */
[----:B---3--:R0:W1:Y:S01]  /*16070*/  LDS.128 R96, [R2+0x2d8d0] ;  /* 0x02d8d00002607984 */ /* 0x0080620000000c00 */
[----:B------:R-:W-:Y:S06]  /*16080*/  BAR.ARV 0x4, 0x200 ;  /* 0x0108000000007b1d */ /* 0x000fec0000002000 */
[----:B------:R-:W-:Y:S05]  /*16090*/  @P0 BRA `(.L_x_12482) ;  /* 0x0000001c00f00947 */ /* 0x000fea0003800000 */
[----:B------:R-:W3:Y:S01]  /*160a0*/  LDL R4, [R1+0x110] ;  /* 0x0001100001047983 */ /* 0x000ee20000100800 */
[----:B------:R-:W-:-:S03]  /*160b0*/  ULDC UR4, c[0x0][0xad4] ;  /* 0x0002b50000047ab9 */ /* 0x000fc60000000800 */
[----:B------:R-:W4:Y:S04]  /*160c0*/  LDL.LU R34, [R1+0x9c] ;  /* 0x00009c0001227983 */ /* 0x000f280000300800 */
[----:B------:R-:W2:Y:S04]  /*160d0*/  LDL.LU R41, [R1+0xa4] ;  /* 0x0000a40001297983 */ /* 0x000ea80000300800 */
[----:B------:R-:W2:Y:S01]  /*160e0*/  LDL.LU R40, [R1+0xa8] ;  /* 0x0000a80001287983 */ /* 0x000ea20000300800 */
[----:B------:R-:W0:Y:S01]  /*160f0*/  S2R R5, SR_SWINHI ;  /* 0x0000000000057919 */ /* 0x000e220000002f00 */
[----:B------:R-:W-:-:S02]  /*16100*/  MOV R32, R2 ;  /* 0x0000000200207202 */ /* 0x000fc40000000f00 */
[----:B0-----:R-:W-:Y:S01]  /*16110*/  MOV R33, R5 ;  /* 0x0000000500217202 */ /* 0x001fe20000000f00 */
[----:B------:R-:W-:Y:S02]  /*16120*/  IMAD.MOV.U32 R44, RZ, RZ, RZ ;  /* 0x000000ffff2c7224 */ /* 0x000fe400078e00ff */
[----:B---3--:R-:W-:-:S03]  /*16130*/  IMAD.WIDE R4, R4, 0x2, R32 ;  /* 0x0000000204047825 */ /* 0x008fc600078e0220 */
[C---:B------:R-:W-:Y:S02]  /*16140*/  IADD3 R39, P0, R4.reuse, 0x6020, RZ ;  /* 0x0000602004277810 */ /* 0x040fe40007f1e0ff */
[----:B------:R-:W-:-:S03]  /*16150*/  IADD3 R27, P4, R4, 0x20, RZ ;  /* 0x00000020041b7810 */ /* 0x000fc60007f9e0ff */
[----:B------:R-:W-:Y:S01]  /*16160*/  IMAD.X R11, RZ, RZ, R5, P0 ;  /* 0x000000ffff0b7224 */ /* 0x000fe200000e0605 */
[C---:B----4-:R-:W-:Y:S02]  /*16170*/  ISETP.NE.AND P0, PT, R34.reuse, RZ, PT ;  /* 0x000000ff2200720c */ /* 0x050fe40003f05270 */
[----:B------:R-:W-:Y:S02]  /*16180*/  LOP3.LUT R6, R27, 0x180, RZ, 0xc0, !PT ;  /* 0x000001801b067812 */ /* 0x000fe400078ec0ff */
[----:B------:R-:W-:Y:S01]  /*16190*/  SEL R34, R34, UR4, P0 ;  /* 0x0000000422227c07 */ /* 0x000fe20008000000 */
[----:B------:R-:W-:Y:S05]  /*161a0*/  WARPSYNC.ALL ;  /* 0x0000000000007948 */ /* 0x000fea0003800000 */
[----:B------:R-:W-:-:S02]  /*161b0*/  LOP3.LUT R7, R4, 0x180, RZ, 0xc0, !PT ;  /* 0x0000018004077812 */ /* 0x000fc400078ec0ff */
[C---:B------:R-:W-:Y:S02]  /*161c0*/  IADD3 R35, P3, R4.reuse, 0x3000, RZ ;  /* 0x0000300004237810 */ /* 0x040fe40007f7e0ff */
[C---:B------:R-:W-:Y:S02]  /*161d0*/  IADD3 R8, P2, R4.reuse, 0x3020, RZ ;  /* 0x0000302004087810 */ /* 0x040fe40007f5e0ff */
[----:B--2---:R-:W-:Y:S02]  /*161e0*/  IADD3 R37, P1, R4, 0x6000, RZ ;  /* 0x0000600004257810 */ /* 0x004fe40007f3e0ff */
[----:B------:R-:W-:Y:S01]  /*161f0*/  LOP3.LUT R26, R39, 0x180, RZ, 0xc0, !PT ;  /* 0x00000180271a7812 */ /* 0x000fe200078ec0ff */
[----:B------:R-:W-:Y:S01]  /*16200*/  IMAD.X R13, RZ, RZ, R5, P4 ;  /* 0x000000ffff0d7224 */ /* 0x000fe200020e0605 */
[----:B------:R-:W-:Y:S01]  /*16210*/  SHF.R.U64 R6, R6, 0x3, RZ ;  /* 0x0000000306067819 */ /* 0x000fe200000012ff */
[----:B------:R-:W-:Y:S01]  /*16220*/  ULDC.64 UR4, c[0x0][0xc00] ;  /* 0x0003000000047ab9 */ /* 0x000fe20000000a00 */
[----:B------:R-:W-:Y:S01]  /*16230*/  SHF.R.U64 R7, R7, 0x3, RZ ;  /* 0x0000000307077819 */ /* 0x000fe200000012ff */
[----:B------:R-:W-:Y:S01]  /*16240*/  ULDC.64 UR6, c[0x0][0xc08] ;  /* 0x0003020000067ab9 */ /* 0x000fe20000000a00 */
[----:B------:R-:W-:-:S02]  /*16250*/  LOP3.LUT R12, R6, R27, RZ, 0x3c, !PT ;  /* 0x0000001b060c7212 */ /* 0x000fc400078e3cff */
[----:B------:R-:W-:Y:S02]  /*16260*/  LOP3.LUT R4, R7, R4, RZ, 0x3c, !PT ;  /* 0x0000000407047212 */ /* 0x000fe400078e3cff */
[----:B------:R-:W-:Y:S02]  /*16270*/  LOP3.LUT R6, R35, 0x180, RZ, 0xc0, !PT ;  /* 0x0000018023067812 */ /* 0x000fe400078ec0ff */
[----:B------:R-:W-:Y:S02]  /*16280*/  LOP3.LUT R7, R8, 0x180, RZ, 0xc0, !PT ;  /* 0x0000018008077812 */ /* 0x000fe400078ec0ff */
[----:B------:R-:W-:Y:S02]  /*16290*/  LOP3.LUT R10, R37, 0x180, RZ, 0xc0, !PT ;  /* 0x00000180250a7812 */ /* 0x000fe400078ec0ff */
[----:B------:R-:W-:Y:S02]  /*162a0*/  SHF.R.U64 R6, R6, 0x3, RZ ;  /* 0x0000000306067819 */ /* 0x000fe400000012ff */
[----:B------:R-:W-:Y:S01]  /*162b0*/  SHF.R.U64 R7, R7, 0x3, RZ ;  /* 0x0000000307077819 */ /* 0x000fe200000012ff */
[----:B------:R-:W-:Y:S01]  /*162c0*/  IMAD.X R15, RZ, RZ, R5, P3 ;  /* 0x000000ffff0f7224 */ /* 0x000fe200018e0605 */
[----:B------:R-:W-:-:S02]  /*162d0*/  SHF.R.U64 R10, R10, 0x3, RZ ;  /* 0x000000030a0a7819 */ /* 0x000fc400000012ff */
[----:B------:R-:W-:Y:S01]  /*162e0*/  SHF.R.U64 R26, R26, 0x3, RZ ;  /* 0x000000031a1a7819 */ /* 0x000fe200000012ff */
[--C-:B------:R-:W-:Y:S01]  /*162f0*/  IMAD.X R25, RZ, RZ, R5.reuse, P2 ;  /* 0x000000ffff197224 */ /* 0x100fe200010e0605 */
[----:B------:R-:W-:Y:S01]  /*16300*/  LOP3.LUT R14, R6, R35, RZ, 0x3c, !PT ;  /* 0x00000023060e7212 */ /* 0x000fe200078e3cff */
[----:B------:R-:W-:Y:S01]  /*16310*/  IMAD.X R9, RZ, RZ, R5, P1 ;  /* 0x000000ffff097224 */ /* 0x000fe200008e0605 */
[----:B------:R-:W-:Y:S02]  /*16320*/  LOP3.LUT R24, R7, R8, RZ, 0x3c, !PT ;  /* 0x0000000807187212 */ /* 0x000fe400078e3cff */
[----:B------:R-:W-:Y:S02]  /*16330*/  MOV R27, R4 ;  /* 0x00000004001b7202 */ /* 0x000fe40000000f00 */
[----:B------:R-:W-:Y:S02]  /*16340*/  LOP3.LUT R8, R10, R37, RZ, 0x3c, !PT ;  /* 0x000000250a087212 */ /* 0x000fe400078e3cff */
[----:B------:R-:W-:-:S02]  /*16350*/  F2FP.BF16.F32.PACK_AB R4, R89, R88 ;  /* 0x000000585904723e */ /* 0x000fc400000010ff */
[----:B------:R-:W-:Y:S02]  /*16360*/  F2FP.BF16.F32.PACK_AB R5, R91, R90 ;  /* 0x0000005a5b05723e */ /* 0x000fe400000010ff */
[----:B------:R-:W-:Y:S02]  /*16370*/  F2FP.BF16.F32.PACK_AB R6, R93, R92 ;  /* 0x0000005c5d06723e */ /* 0x000fe400000010ff */
[----:B------:R-:W-:Y:S01]  /*16380*/  F2FP.BF16.F32.PACK_AB R7, R29, R28 ;  /* 0x0000001c1d07723e */ /* 0x000fe200000010ff */
[----:B------:R-:W-:Y:S01]  /*16390*/  BAR.SYNC.DEFER_BLOCKING 0x1, 0x180 ;  /* 0x0046000000007b1d */ /* 0x000fe20000010000 */
[----:B------:R-:W-:Y:S02]  /*163a0*/  LOP3.LUT R10, R26, R39, RZ, 0x3c, !PT ;  /* 0x000000271a0a7212 */ /* 0x000fe400078e3cff */
[----:B------:R-:W-:Y:S02]  /*163b0*/  MOV R39, R12 ;  /* 0x0000000c00277202 */ /* 0x000fe40000000f00 */
[----:B------:R-:W-:-:S02]  /*163c0*/  MOV R38, R14 ;  /* 0x0000000e00267202 */ /* 0x000fc40000000f00 */
[----:B------:R-:W-:Y:S02]  /*163d0*/  F2FP.BF16.F32.PACK_AB R12, R21, R20 ;  /* 0x00000014150c723e */ /* 0x000fe400000010ff */
[----:B------:R-:W-:Y:S02]  /*163e0*/  F2FP.BF16.F32.PACK_AB R13, R31, R30 ;  /* 0x0000001e1f0d723e */ /* 0x000fe400000010ff */
[----:B------:R-:W-:Y:S02]  /*163f0*/  F2FP.BF16.F32.PACK_AB R14, R101, R100 ;  /* 0x00000064650e723e */ /* 0x000fe400000010ff */
[----:B------:R-:W-:Y:S02]  /*16400*/  F2FP.BF16.F32.PACK_AB R15, R103, R102 ;  /* 0x00000066670f723e */ /* 0x000fe400000010ff */
[----:B------:R-:W-:Y:S02]  /*16410*/  MOV R37, R24 ;  /* 0x0000001800257202 */ /* 0x000fe40000000f00 */
[----:B------:R-:W-:-:S02]  /*16420*/  F2FP.BF16.F32.PACK_AB R24, R105, R104 ;  /* 0x000000686918723e */ /* 0x000fc400000010ff */
[----:B------:R-:W-:Y:S02]  /*16430*/  F2FP.BF16.F32.PACK_AB R25, R107, R106 ;  /* 0x0000006a6b19723e */ /* 0x000fe400000010ff */
[----:B------:R-:W-:Y:S01]  /*16440*/  F2FP.BF16.F32.PACK_AB R26, R109, R108 ;  /* 0x0000006c6d1a723e */ /* 0x000fe200000010ff */
[----:B------:R0:W-:Y:S01]  /*16450*/  STSM.16.M88.4 [R27], R4 ;  /* 0x000000041b007844 */ /* 0x0001e20000000200 */
[----:B------:R-:W-:Y:S02]  /*16460*/  MOV R36, R8 ;  /* 0x0000000800247202 */ /* 0x000fe40000000f00 */
[----:B------:R-:W-:Y:S01]  /*16470*/  MOV R35, R10 ;  /* 0x0000000a00237202 */ /* 0x000fe20000000f00 */
[----:B------:R2:W-:Y:S01]  /*16480*/  STSM.16.M88.4 [R39], R12 ;  /* 0x0000000c27007844 */ /* 0x0005e20000000200 */
        /* <DEDUP_REMOVED lines=9> */
[----:B--2---:R-:W-:Y:S02]  /*16520*/  F2FP.BF16.F32.PACK_AB R12, R129, R128 ;  /* 0x00000080810c723e */ /* 0x004fe400000010ff */
        /* <DEDUP_REMOVED lines=10> */
[----:B0-----:R-:W-:-:S04]  /*165d0*/  IADD3 R24, P1, R41, UR4, RZ ;  /* 0x0000000429187c10 */ /* 0x001fc8000ff3e0ff */
[----:B------:R-:W-:Y:S02]  /*165e0*/  IADD3.X R25, R40, UR5, RZ, P1, !PT ;  /* 0x0000000528197c10 */ /* 0x000fe40008ffe4ff */
[----:B------:R-:W-:Y:S01]  /*165f0*/  ISETP.NE.U32.AND P3, PT, RZ, UR6, PT ;  /* 0x00000006ff007c0c */ /* 0x000fe2000bf65070 */
[----:B--2---:R-:W-:Y:S01]  /*16600*/  IMAD.MOV.U32 R10, RZ, RZ, 0x9b8 ;  /* 0x000009b8ff0a7424 */ /* 0x004fe200078e00ff */
[----:B------:R-:W-:Y:S01]  /*16610*/  ISETP.GT.AND P2, PT, R34, 0x1, PT ;  /* 0x000000012200780c */ /* 0x000fe20003f44270 */
[----:B---3--:R-:W0:Y:S02]  /*16620*/  LDC R14, c[0x0][0xbe8] ;  /* 0x0002fa00ff0e7b82 */ /* 0x008e240000000800 */
[----:B------:R-:W5:Y:S01]  /*16630*/  @P0 LDG.E R44, desc[UR38][R24.64] ;  /* 0x00000026182c0981 */ /* 0x000f62000c1e1900 */
[----:B------:R-:W-:Y:S02]  /*16640*/  ISETP.NE.AND.EX P3, PT, RZ, UR7, PT, P3 ;  /* 0x00000007ff007c0c */ /* 0x000fe4000bf65330 */
[----:B------:R-:W-:-:S11]  /*16650*/  SEL R10, R10, 0x978, P2 ;  /* 0x000009780a0a7807 */ /* 0x000fd60001000000 */
[----:B------:R-:W-:Y:S01]  /*16660*/  @P3 IADD3 R4, P1, R41, UR6, RZ ;  /* 0x0000000629043c10 */ /* 0x000fe2000ff3e0ff */
[----:B------:R-:W-:Y:S02]  /*16670*/  ULDC UR6, c[0x0][0xa88] ;  /* 0x0002a20000067ab9 */ /* 0x000fe40000000800 */
[----:B------:R-:W-:Y:S01]  /*16680*/  IMAD.U32 R27, RZ, RZ, UR6 ;  /* 0x00000006ff1b7e24 */ /* 0x000fe2000f8e00ff */
[----:B------:R-:W-:Y:S01]  /*16690*/  @P3 IADD3.X R5, R40, UR7, RZ, P1, !PT ;  /* 0x0000000728053c10 */ /* 0x000fe20008ffe4ff */
[----:B------:R2:W3:Y:S04]  /*166a0*/  LDC.64 R6, c[0x0][R10+0x218] ;  /* 0x000086000a067b82 */ /* 0x0004e80000000a00 */
[----:B------:R4:W5:Y:S04]  /*166b0*/  @P3 LDG.E R27, desc[UR38][R4.64] ;  /* 0x00000026041b3981 */ /* 0x000968000c1e1900 */
[----:B------:R2:W1:Y:S08]  /*166c0*/  LDC.64 R8, c[0x0][R10+0x228] ;  /* 0x00008a000a087b82 */ /* 0x0004700000000a00 */
[----:B----4-:R2:W4:Y:S01]  /*166d0*/  LDC.64 R4, c[0x0][R10+0x220] ;  /* 0x000088000a047b82 */ /* 0x0105220000000a00 */
[----:B0-----:R-:W-:Y:S01]  /*166e0*/  ISETP.NE.AND P1, PT, R14, 0x1, PT ;  /* 0x000000010e00780c */ /* 0x001fe20003f25270 */
[----:B--2---:R-:W-:-:S12]  /*166f0*/  @P3 BRA `(.L_x_12483) ;  /* 0x0000000000103947 */ /* 0x004fd80003800000 */
[----:B------:R-:W-:Y:S05]  /*16700*/  @!P0 BRA `(.L_x_12483) ;  /* 0x00000000000c8947 */ /* 0x000fea0003800000 */
[----:B------:R-:W2:Y:S04]  /*16710*/  LDG.E R12, desc[UR38][R24.64] ;  /* 0x00000026180c7981 */ /* 0x000ea8000c1e1900 */
[----:B-----5:R-:W2:Y:S02]  /*16720*/  LDG.E R27, desc[UR38][R24.64+0x4] ;  /* 0x00000426181b7981 */ /* 0x020ea4000c1e1900 */
[----:B--2---:R-:W-:-:S07]  /*16730*/  IMAD.IADD R27, R27, 0x1, -R12 ;  /* 0x000000011b1b7824 */ /* 0x004fce00078e0a0c */
.L_x_12483:
[----:B------:R-:W2:Y:S01]  /*16740*/  LDL.LU R12, [R1+0xa0] ;  /* 0x0000a000010c7983 */ /* 0x000ea20000300800 */
[----:B------:R-:W0:Y:S03]  /*16750*/  LDC.64 R10, c[0x0][R10+0x210] ;  /* 0x000084000a0a7b82 */ /* 0x000e260000000a00 */
[----:B------:R-:W4:Y:S04]  /*16760*/  LDL.LU R25, [R1+0xd8] ;  /* 0x0000d80001197983 */ /* 0x000f280000300800 */
[----:B------:R-:W4:Y:S01]  /*16770*/  LDL R24, [R1+0x98] ;  /* 0x0000980001187983 */ /* 0x000f220000100800 */
[----:B------:R-:W-:Y:S01]  /*16780*/  ISETP.NE.U32.AND P0, PT, RZ, UR4, PT ;  /* 0x00000004ff007c0c */ /* 0x000fe2000bf05070 */
[----:B------:R-:W1:Y:S02]  /*16790*/  @P1 LDC R39, c[0x0][0xbec] ;  /* 0x0002fb00ff271b82 */ /* 0x000e640000000800 */
[----:B------:R-:W4:Y:S04]  /*167a0*/  LDL R50, [R1+0x88] ;  /* 0x0000880001327983 */ /* 0x000f280000100800 */
[----:B------:R-:W4:Y:S01]  /*167b0*/  LDL R49, [R1+0xb0] ;  /* 0x0000b00001317983 */ /* 0x000f220000100800 */
[----:B------:R-:W-:Y:S01]  /*167c0*/  ISETP.NE.AND.EX P0, PT, RZ, UR5, PT, P0 ;  /* 0x00000005ff007c0c */ /* 0x000fe2000bf05300 */
[----:B------:R-:W0:Y:S01]  /*167d0*/  @P1 LDC R41, c[0x0][0xbf0] ;  /* 0x0002fc00ff291b82 */ /* 0x000e220000000800 */
[-C--:B---3--:R-:W-:Y:S01]  /*167e0*/  IMAD R35, R7, R138.reuse, RZ ;  /* 0x0000008a07237224 */ /* 0x088fe200078e02ff */
[----:B------:R-:W3:Y:S01]  /*167f0*/  LDL R36, [R1+0x10c] ;  /* 0x00010c0001247983 */ /* 0x000ee20000100800 */
[----:B------:R-:W-:-:S03]  /*16800*/  IMAD.WIDE.U32 R6, R6, R138, RZ ;  /* 0x0000008a06067225 */ /* 0x000fc600078e00ff */
[----:B------:R-:W3:Y:S01]  /*16810*/  LDL R34, [R1+0xe0] ;  /* 0x0000e00001227983 */ /* 0x000ee20000100800 */
[----:B------:R-:W-:Y:S01]  /*16820*/  IMAD.IADD R26, R7, 0x1, R35 ;  /* 0x00000001071a7824 */ /* 0x000fe200078e0223 */
[----:B-----5:R-:W-:Y:S02]  /*16830*/  SHF.R.S32.HI R45, RZ, 0x1f, R44 ;  /* 0x0000001fff2d7819 */ /* 0x020fe4000001142c */
[----:B--2---:R-:W-:Y:S02]  /*16840*/  SEL R15, R12, RZ, !P0 ;  /* 0x000000ff0c0f7207 */ /* 0x004fe40004000000 */
[----:B------:R-:W2:Y:S01]  /*16850*/  LDC.64 R12, c[0x0][0xba8] ;  /* 0x0002ea00ff0c7b82 */ /* 0x000ea20000000a00 */
[----:B----4-:R-:W-:Y:S02]  /*16860*/  SEL R25, R25, RZ, !P0 ;  /* 0x000000ff19197207 */ /* 0x010fe40004000000 */
[----:B------:R-:W-:-:S04]  /*16870*/  IMAD R5, R5, R15, RZ ;  /* 0x0000000f05057224 */ /* 0x000fc800078e02ff */
[C---:B------:R-:W-:Y:S02]  /*16880*/  IMAD R37, R4.reuse, R25, R5 ;  /* 0x0000001904257224 */ /* 0x040fe400078e0205 */
[----:B------:R-:W-:-:S04]  /*16890*/  IMAD.WIDE.U32 R4, R4, R15, RZ ;  /* 0x0000000f04047225 */ /* 0x000fc800078e00ff */
[----:B------:R-:W-:Y:S01]  /*168a0*/  IMAD.IADD R24, R24, 0x1, R50 ;  /* 0x0000000118187824 */ /* 0x000fe200078e0232 */
[----:B------:R-:W-:-:S03]  /*168b0*/  IADD3 R6, P0, P3, R4, R6, R44 ;  /* 0x0000000604067210 */ /* 0x000fc60007b1e02c */
[----:B-1----:R-:W-:Y:S01]  /*168c0*/  @P1 IMAD.HI.U32 R4, R24, R39, RZ ;  /* 0x0000002718041227 */ /* 0x002fe200078e00ff */
[----:B------:R-:W-:-:S03]  /*168d0*/  SEL R25, R49, RZ, P2 ;  /* 0x000000ff31197207 */ /* 0x000fc60001000000 */
[----:B------:R-:W-:Y:S01]  /*168e0*/  IMAD.IADD R7, R5, 0x1, R37 ;  /* 0x0000000105077824 */ /* 0x000fe200078e0225 */
[----:B------:R-:W-:Y:S02]  /*168f0*/  MOV R5, R24 ;  /* 0x0000001800057202 */ /* 0x000fe40000000f00 */
[----:B0-----:R-:W-:Y:S01]  /*16900*/  @P1 SHF.R.U32.HI R5, RZ, R41, R4 ;  /* 0x00000029ff051219 */ /* 0x001fe20000011604 */
[----:B--2---:R-:W0:Y:S01]  /*16910*/  @!P2 LDC R12, c[0x0][0xb50] ;  /* 0x0002d400ff0cab82 */ /* 0x004e220000000800 */
[-C--:B------:R-:W-:Y:S02]  /*16920*/  IMAD R35, R9, R25.reuse, RZ ;  /* 0x0000001909237224 */ /* 0x080fe400078e02ff */
[----:B------:R-:W-:Y:S01]  /*16930*/  IMAD.WIDE.U32 R8, R8, R25, RZ ;  /* 0x0000001908087225 */ /* 0x000fe200078e00ff */
[----:B------:R-:W-:-:S03]  /*16940*/  IADD3.X R7, R7, R26, R45, P0, P3 ;  /* 0x0000001a07077210 */ /* 0x000fc600007e642d */
[----:B------:R-:W-:Y:S01]  /*16950*/  IMAD.MOV R25, RZ, RZ, -R5 ;  /* 0x000000ffff197224 */ /* 0x000fe200078e0a05 */
[----:B------:R-:W1:Y:S01]  /*16960*/  @!P2 LDC R13, c[0x0][0xb54] ;  /* 0x0002d500ff0dab82 */ /* 0x000e620000000800 */
[----:B------:R-:W-:Y:S01]  /*16970*/  IMAD.IADD R35, R9, 0x1, R35 ;  /* 0x0000000109237824 */ /* 0x000fe200078e0223 */
        /* <DEDUP_REMOVED lines=12> */
[----:B---3--:R-:W-:-:S03]  /*16a40*/  IMAD.IADD R10, R36, 0x1, R50 ;  /* 0x00000001240a7824 */ /* 0x008fc600078e0232 */
        /* <DEDUP_REMOVED lines=27> */
[----:B------:R-:W-:Y:S01]  /*16c00*/  LOP3.LUT R0, R3, 0x180, RZ, 0xc0, !PT ;  /* 0x0000018003007812 */ /* 0x000fe200078ec0ff */
[----:B------:R-:W-:Y:S01]  /*16c10*/  IMAD.X R41, RZ, RZ, R5, P5 ;  /* 0x000000ffff297224 */ /* 0x000fe200028e0605 */
[----:B------:R-:W-:Y:S02]  /*16c20*/  IADD3 R29, P2, R4, 0x3000, RZ ;  /* 0x00003000041d7810 */ /* 0x000fe40007f5e0ff */
[----:B------:R-:W-:Y:S02]  /*16c30*/  SHF.R.U64 R0, R0, 0x3, RZ ;  /* 0x0000000300007819 */ /* 0x000fe400000012ff */
[----:B------:R-:W-:-:S02]  /*16c40*/  IADD3 R33, P3, R4, 0x4800, RZ ;  /* 0x0000480004217810 */ /* 0x000fc40007f7e0ff */
[----:B------:R-:W-:Y:S02]  /*16c50*/  IADD3 R37, P4, R4, 0x6000, RZ ;  /* 0x0000600004257810 */ /* 0x000fe40007f9e0ff */
[----:B------:R-:W-:Y:S01]  /*16c60*/  LOP3.LUT R40, R0, R3, RZ, 0x3c, !PT ;  /* 0x0000000300287212 */ /* 0x000fe200078e3cff */
[C---:B------:R-:W-:Y:S01]  /*16c70*/  IMAD R3, R44.reuse, UR5, R45 ;  /* 0x000000052c037c24 */ /* 0x040fe2000f8e022d */
[----:B------:R-:W-:Y:S01]  /*16c80*/  LOP3.LUT R24, R25, 0x180, RZ, 0xc0, !PT ;  /* 0x0000018019187812 */ /* 0x000fe200078ec0ff */
[----:B------:R-:W-:Y:S01]  /*16c90*/  IMAD.WIDE.U32 R44, R44, UR4, RZ ;  /* 0x000000042c2c7c25 */ /* 0x000fe2000f8e00ff */
[----:B------:R-:W-:Y:S01]  /*16ca0*/  LOP3.LUT R28, R29, 0x180, RZ, 0xc0, !PT ;  /* 0x000001801d1c7812 */ /* 0x000fe200078ec0ff */
[----:B------:R-:W-:Y:S01]  /*16cb0*/  ULDC.64 UR4, c[0x0][0xae8] ;  /* 0x0002ba0000047ab9 */ /* 0x000fe20000000a00 */
[----:B------:R-:W-:Y:S01]  /*16cc0*/  LOP3.LUT R32, R33, 0x180, RZ, 0xc0, !PT ;  /* 0x0000018021207812 */ /* 0x000fe200078ec0ff */
[----:B------:R-:W-:Y:S01]  /*16cd0*/  IMAD R0, R13, 0x60, R20 ;  /* 0x000000600d007824 */ /* 0x000fe200078e0214 */
[----:B------:R-:W-:Y:S01]  /*16ce0*/  LOP3.LUT R36, R37, 0x180, RZ, 0xc0, !PT ;  /* 0x0000018025247812 */ /* 0x000fe200078ec0ff */
[----:B------:R-:W-:Y:S01]  /*16cf0*/  IMAD.IADD R45, R45, 0x1, R3 ;  /* 0x000000012d2d7824 */ /* 0x000fe200078e0203 */
[----:B------:R-:W-:Y:S01]  /*16d00*/  LOP3.LUT R7, R4, 0x180, RZ, 0xc0, !PT ;  /* 0x0000018004077812 */ /* 0x000fe200078ec0ff */
[----:B------:R-:W-:Y:S01]  /*16d10*/  IMAD.IADD R12, R50, 0x1, R0 ;  /* 0x00000001320c7824 */ /* 0x000fe200078e0200 */
[----:B------:R-:W-:Y:S01]  /*16d20*/  SHF.R.U64 R24, R24, 0x3, RZ ;  /* 0x0000000318187819 */ /* 0x000fe200000012ff */
[----:B------:R-:W5:Y:S01]  /*16d30*/  LD.E.128 R40, desc[UR38][R40.64] ;  /* 0x0000002628287980 */ /* 0x000f62000c101d00 */
[----:B------:R-:W-:-:S02]  /*16d40*/  SHF.R.U64 R28, R28, 0x3, RZ ;  /* 0x000000031c1c7819 */ /* 0x000fc400000012ff */
[----:B------:R-:W-:Y:S02]  /*16d50*/  SHF.R.U64 R32, R32, 0x3, RZ ;  /* 0x0000000320207819 */ /* 0x000fe400000012ff */
        /* <DEDUP_REMOVED lines=9> */
[----:B------:R-:W-:Y:S01]  /*16df0*/  IMAD.X R29, RZ, RZ, R5, P2 ;  /* 0x000000ffff1d7224 */ /* 0x000fe200010e0605 */
        /* <DEDUP_REMOVED lines=10> */
[----:B------:R-:W5:Y:S01]  /*16ea0*/  LD.E.128 R4, desc[UR38][R4.64] ;  /* 0x0000002604047980 */ /* 0x000f62000c101d00 */
        /* <DEDUP_REMOVED lines=24> */
[----:B------:R-:W-:-:S03]  /*17030*/  PRMT R0, RZ, 0x654, R0 ;  /* 0x00000654ff007816 */ /* 0x000fc60000000000 */
[C---:B------:R-:W-:Y:S02]  /*17040*/  IMAD R9, R11.reuse, UR5, R10 ;  /* 0x000000050b097c24 */ /* 0x040fe4000f8e020a */
[----:B------:R-:W-:Y:S01]  /*17050*/  IMAD.WIDE.U32 R10, R11, UR4, R44 ;  /* 0x000000040b0a7c25 */ /* 0x000fe2000f8e002c */
[----:B------:R-:W-:Y:S01]  /*17060*/  ULDC.64 UR4, c[0x0][0xa80] ;  /* 0x0002a00000047ab9 */ /* 0x000fe20000000a00 */
[----:B0-----:R0:W-:Y:S02]  /*17070*/  SYNCS.ARRIVE.TRANS64.RED.A1T0 RZ, [R0+URZ], RZ ;  /* 0x000000ff00ff79a7 */ /* 0x0011e4000810043f */
[----:B------:R-:W-:Y:S02]  /*17080*/  IMAD.IADD R9, R11, 0x1, R9 ;  /* 0x000000010b097824 */ /* 0x000fe400078e0209 */
[C---:B------:R-:W-:Y:S02]  /*17090*/  VIADD R46, R21.reuse, 0x20 ;  /* 0x00000020152e7836 */ /* 0x040fe40000000000 */
[----:B------:R-:W-:Y:S01]  /*170a0*/  VIADD R44, R21, 0x40 ;  /* 0x00000040152c7836 */ /* 0x000fe20000000000 */
[----:B0-----:R-:W-:Y:S01]  /*170b0*/  LEA R0, P0, R10, UR4, 0x1 ;  /* 0x000000040a007c11 */ /* 0x001fe2000f8008ff */
[----:B------:R-:W-:-:S03]  /*170c0*/  UMOV UR4, 0xffffffff ;  /* 0xffffffff00047882 */ /* 0x000fc60000000000 */
[----:B------:R-:W-:Y:S02]  /*170d0*/  LEA.HI.X R9, R10, UR5, R9, 0x1, P0 ;  /* 0x000000050a097c11 */ /* 0x000fe400080f0c09 */
[----:B------:R-:W-:Y:S02]  /*170e0*/  SHF.R.S32.HI R47, RZ, 0x1f, R46 ;  /* 0x0000001fff2f7819 */ /* 0x000fe4000001142e */
[----:B------:R-:W-:Y:S01]  /*170f0*/  SHF.R.S32.HI R48, RZ, 0x1f, R44 ;  /* 0x0000001fff307819 */ /* 0x000fe2000001142c */
[----:B------:R-:W-:Y:S06]  /*17100*/  BRA.DIV UR4, `(.L_x_12485) ;  /* 0x000000a204887947 */ /* 0x000fec000b800000 */
[----:B------:R0:W1:Y:S04]  /*17110*/  SHFL.IDX PT, R3, R9, RZ, 0x1c1f ;  /* 0x001c1fff09037589 */ /* 0x00006800000e0000 */
[----:B------:R0:W2:Y:S02]  /*17120*/  SHFL.IDX PT, R14, R0, RZ, 0x1c1f ;  /* 0x001c1fff000e7589 */ /* 0x0000a400000e0000 */
.L_x_12663:
        /* <DEDUP_REMOVED lines=17> */
.L_x_12487:
[----:B------:R-:W-:Y:S05]  /*17240*/  BSYNC B1 ;  /* 0x0000000000017941 */ /* 0x000fea0003800000 */
.L_x_12486:
[----:B------:R-:W-:-:S03]  /*17250*/  UMOV UR4, 0xffffffff ;  /* 0xffffffff00047882 */ /* 0x000fc60000000000 */
[----:B------:R-:W-:Y:S05]  /*17260*/  BRA.DIV UR4, `(.L_x_12488) ;  /* 0x000000a204647947 */ /* 0x000fea000b800000 */
[----:B-1----:R1:W4:Y:S04]  /*17270*/  SHFL.IDX PT, R3, R9, 0x1, 0x1c1f ;  /* 0x003c1f0009037f89 */ /* 0x00232800000e0000 */
[----:B--23--:R1:W2:Y:S02]  /*17280*/  SHFL.IDX PT, R14, R0, 0x1, 0x1c1f ;  /* 0x003c1f00000e7f89 */ /* 0x00c2a400000e0000 */
.L_x_12667:
        /* <DEDUP_REMOVED lines=18> */
.L_x_12484:
[----:B------:R-:W-:Y:S01]  /*173b0*/  ULDC.64 UR4, c[0x0][0xb08] ;  /* 0x0002c20000047ab9 */ /* 0x000fe20000000a00 */
[----:B------:R-:W1:Y:S01]  /*173c0*/  @P1 LDC R11, c[0x0][0xbec] ;  /* 0x0002fb00ff0b1b82 */ /* 0x000e620000000800 */
[----:B------:R-:W-:Y:S01]  /*173d0*/  IMAD R45, R45, UR4, RZ ;  /* 0x000000042d2d7c24 */ /* 0x000fe2000f8e02ff */
[----:B0-----:R-:W-:Y:S01]  /*173e0*/  SHF.R.S32.HI R0, RZ, 0x1f, R15 ;  /* 0x0000001fff007819 */ /* 0x001fe2000001140f */
[----:B------:R-:W-:-:S04]  /*173f0*/  IMAD.WIDE.U32 R4, R44, UR4, RZ ;  /* 0x000000042c047c25 */ /* 0x000fc8000f8e00ff */
[----:B------:R-:W-:Y:S01]  /*17400*/  IMAD R45, R44, UR5, R45 ;  /* 0x000000052c2d7c24 */ /* 0x000fe2000f8e022d */
[----:B------:R-:W0:Y:S01]  /*17410*/  @P1 LDC R6, c[0x0][0xbf0] ;  /* 0x0002fc00ff061b82 */ /* 0x000e220000000800 */
[----:B------:R-:W-:Y:S01]  /*17420*/  ULDC.64 UR4, c[0x0][0xb38] ;  /* 0x0002ce0000047ab9 */ /* 0x000fe20000000a00 */
[----:B------:R-:W-:Y:S02]  /*17430*/  IMAD.MOV.U32 R3, RZ, RZ, R24 ;  /* 0x000000ffff037224 */ /* 0x000fe400078e0018 */
        /* <DEDUP_REMOVED lines=37> */
.L_x_12670:
        /* <DEDUP_REMOVED lines=27> */
[----:B--2---:R-:W-:Y:S02]  /*17840*/  @!P2 IMAD.MOV.U32 R4, RZ, RZ, R14 ;  /* 0x000000ffff04a224 */ /* 0x004fe400078e000e */
[----:B-1----:R-:W-:Y:S01]  /*17850*/  @!P2 IMAD.MOV.U32 R5, RZ, RZ, R3 ;  /* 0x000000ffff05a224 */ /* 0x002fe200078e0003 */
[----:B------:R-:W-:Y:S01]  /*17860*/  ISETP.GE.AND P1, PT, R39, UR4, PT ;  /* 0x0000000427007c0c */ /* 0x000fe2000bf26270 */
        /* <DEDUP_REMOVED lines=46> */
.L_x_12492:
[----:B------:R-:W-:Y:S05]  /*17b50*/  BSYNC B1 ;  /* 0x0000000000017941 */ /* 0x000fea0003800000 */
.L_x_12491:
[----:B------:R-:W-:-:S03]  /*17b60*/  UMOV UR4, 0xffffffff ;  /* 0xffffffff00047882 */ /* 0x000fc60000000000 */
[----:B------:R-:W-:Y:S05]  /*17b70*/  BRA.DIV UR4, `(.L_x_12493) ;  /* 0x0000009a049c7947 */ /* 0x000fea000b800000 */
[----:B-1----:R1:W4:Y:S04]  /*17b80*/  SHFL.IDX PT, R3, R24, 0x1, 0x1c1f ;  /* 0x003c1f0018037f89 */ /* 0x00232800000e0000 */
[----:B--23--:R1:W2:Y:S02]  /*17b90*/  SHFL.IDX PT, R14, R0, 0x1, 0x1c1f ;  /* 0x003c1f00000e7f89 */ /* 0x00c2a400000e0000 */
.L_x_12674:
        /* <DEDUP_REMOVED lines=76> */
.L_x_12482:
[----:B------:R-:W3:Y:S01]  /*18060*/  LDL.LU R0, [R1+0xa8] ;  /* 0x0000a80001007983 */ /* 0x000ee20000300800 */
        /* <DEDUP_REMOVED lines=10> */
[----:B----4-:R-:W-:Y:S01]  /*18110*/  IADD3 R4, P2, R6, UR4, RZ ;  /* 0x0000000406047c10 */ /* 0x010fe2000ff5e0ff */
[----:B------:R-:W-:-:S03]  /*18120*/  ULDC UR4, c[0x0][0xa88] ;  /* 0x0002a20000047ab9 */ /* 0x000fc60000000800 */
[----:B---3--:R-:W-:-:S05]  /*18130*/  IADD3.X R5, R0, UR5, RZ, P2, !PT ;  /* 0x0000000500057c10 */ /* 0x008fca00097fe4ff */
        /* <DEDUP_REMOVED lines=16> */
.L_x_12494:
        /* <DEDUP_REMOVED lines=57> */
.L_x_12496:
[----:B------:R-:W-:Y:S05]  /*185d0*/  BSYNC B1 ;  /* 0x0000000000017941 */ /* 0x000fea0003800000 */
.L_x_12495:
        /* <DEDUP_REMOVED lines=26> */
[----:B--2---:R-:W-:-:S04]  /*18780*/  IMAD.IADD R9, R27, 0x1, R0 ;  /* 0x000000011b097824 */ /* 0x004fc800078e0200 */
        /* <DEDUP_REMOVED lines=28> */
.L_x_12677:
        /* <DEDUP_REMOVED lines=18> */
.L_x_12499:
[----:B------:R-:W-:Y:S05]  /*18a70*/  BSYNC B1 ;  /* 0x0000000000017941 */ /* 0x000fea0003800000 */
.L_x_12498:
[----:B------:R-:W-:-:S03]  /*18a80*/  UMOV UR4, 0xffffffff ;  /* 0xffffffff00047882 */ /* 0x000fc60000000000 */
[----:B------:R-:W-:Y:S05]  /*18a90*/  BRA.DIV UR4, `(.L_x_12500) ;  /* 0x0000008e04507947 */ /* 0x000fea000b800000 */
[----:B--2---:R2:W0:Y:S04]  /*18aa0*/  SHFL.IDX PT, R3, R4, 0x1, 0x1c1f ;  /* 0x003c1f0004037f89 */ /* 0x00442800000e0000 */
[----:B---3--:R2:W3:Y:S02]  /*18ab0*/  SHFL.IDX PT, R14, R0, 0x1, 0x1c1f ;  /* 0x003c1f00000e7f89 */ /* 0x0084e400000e0000 */
.L_x_12681:
        /* <DEDUP_REMOVED lines=16> */
.L_x_12489:
[----:B------:R-:W-:Y:S05]  /*18bc0*/  BSYNC B0 ;  /* 0x0000000000007941 */ /* 0x000fea0003800000 */
.L_x_12481:
[----:B------:R-:W-:Y:S02]  /*18bd0*/  ULDC UR4, c[0x0][0xc3c] ;  /* 0x00030f0000047ab9 */ /* 0x000fe40000000800 */
[----:B-1----:R-:W-:-:S13]  /*18be0*/  ISETP.GE.AND P0, PT, R99, UR4, PT ;  /* 0x0000000463007c0c */ /* 0x002fda000bf06270 */
[----:B------:R-:W-:Y:S05]  /*18bf0*/  @!P0 BRA `(.L_x_12501) ;  /* 0xfffffe8800908947 */ /* 0x000fea000383ffff */
[----:B------:R-:W-:Y:S05]  /*18c00*/  BRA `(.L_x_12335) ;  /* 0x0000007800e87947 */ /* 0x000fea0003800000 */
.L_x_12333:
        /* <DEDUP_REMOVED lines=16> */
.L_x_12502:
        /* <DEDUP_REMOVED lines=44> */
.L_x_12506:
        /* <DEDUP_REMOVED lines=37> */
.L_x_12504:
        /* <DEDUP_REMOVED lines=13> */
.L_x_12507:
        /* <DEDUP_REMOVED lines=62> */
.L_x_12508:
        /* <DEDUP_REMOVED lines=62> */
.L_x_12509:
[----:B------:R-:W-:-:S05]  /*19ab0*/  LOP3.LUT R2, RZ, R2, RZ, 0x33, !PT ;  /* 0x00000002ff027212 */ /* 0x000fca00078e33ff */
[----:B------:R-:W-:Y:S01]  /*19ac0*/  IMAD.IADD R25, R25, 0x1, R2 ;  /* 0x0000000119197824 */ /* 0x000fe200078e0202 */
[----:B------:R-:W-:Y:S06]  /*19ad0*/  BRA `(.L_x_12510) ;  /* 0x00000000000c7947 */ /* 0x000fec0003800000 */
.L_x_12505:
[----:B------:R-:W-:Y:S02]  /*19ae0*/  IMAD.MOV.U32 R25, RZ, RZ, RZ ;  /* 0x000000ffff197224 */ /* 0x000fe400078e00ff */
[----:B------:R-:W-:Y:S02]  /*19af0*/  IMAD.U32 R24, RZ, RZ, UR6 ;  /* 0x00000006ff187e24 */ /* 0x000fe4000f8e00ff */
[----:B------:R-:W-:-:S07]  /*19b00*/  IMAD.MOV.U32 R26, RZ, RZ, RZ ;  /* 0x000000ffff1a7224 */ /* 0x000fce00078e00ff */
.L_x_12510:
[----:B------:R-:W-:-:S13]  /*19b10*/  ISETP.NE.AND P0, PT, R0, RZ, PT ;  /* 0x000000ff0000720c */ /* 0x000fda0003f05270 */
[----:B------:R-:W0:Y:S01]  /*19b20*/  @!P0 S2R R3, SR_CgaCtaId ;  /* 0x0000000000038919 */ /* 0x000e220000008800 */
[----:B------:R-:W-:-:S04]  /*19b30*/  @!P0 MOV R0, 0x400 ;  /* 0x0000040000008802 */ /* 0x000fc80000000f00 */
[----:B0-----:R-:W-:-:S05]  /*19b40*/  @!P0 LEA R0, R3, R0, 0x18 ;  /* 0x0000000003008211 */ /* 0x001fca00078ec0ff */
[----:B------:R1:W-:Y:S01]  /*19b50*/  @!P0 STS.128 [R0+0x2d8d0], R24 ;  /* 0x02d8d01800008388 */ /* 0x0003e20000000c00 */
[----:B------:R-:W-:Y:S06]  /*19b60*/  BAR.ARV 0x5, 0x200 ;  /* 0x0148000000007b1d */ /* 0x000fec0000002000 */
.L_x_12503:
[----:B-1----:R-:W-:Y:S01]  /*19b70*/  IMAD.MOV.U32 R0, RZ, RZ, 0x1 ;  /* 0x00000001ff007424 */ /* 0x002fe200078e00ff */
[----:B------:R-:W-:Y:S01]  /*19b80*/  ULDC UR4, c[0x0][0xc3c] ;  /* 0x00030f0000047ab9 */ /* 0x000fe20000000800 */
[----:B------:R-:W-:Y:S01]  /*19b90*/  IMAD.MOV.U32 R28, RZ, RZ, RZ ;  /* 0x000000ffff1c7224 */ /* 0x000fe200078e00ff */
[----:B0-----:R-:W-:Y:S02]  /*19ba0*/  ISETP.GE.AND P0, PT, R27, UR4, PT ;  /* 0x000000041b007c0c */ /* 0x001fe4000bf06270 */
        /* <DEDUP_REMOVED lines=36> */
.L_x_12616:
[----:B------:R-:W0:Y:S02]  /*19df0*/  LDC.64 R2, c[0x0][0xc88] ;  /* 0x00032200ff027b82 */ /* 0x000e240000000a00 */
[----:B0-----:R-:W-:-:S05]  /*19e00*/  IMAD.WIDE R2, R27, 0x4, R2 ;  /* 0x000000041b027825 */ /* 0x001fca00078e0202 */
[----:B--2---:R-:W2:Y:S01]  /*19e10*/  LDG.E R11, desc[UR38][R2.64] ;  /* 0x00000026020b7981 */ /* 0x004ea2000c1e1900 */
[----:B------:R-:W-:Y:S05]  /*19e20*/  YIELD ;  /* 0x0000000000007946 */ /* 0x000fea0003800000 */
[----:B------:R-:W-:Y:S01]  /*19e30*/  ULDC.64 UR4, c[0x0][0xa28] ;  /* 0x00028a0000047ab9 */ /* 0x000fe20000000a00 */
[----:B------:R-:W-:Y:S01]  /*19e40*/  IMAD.MOV.U32 R10, RZ, RZ, RZ ;  /* 0x000000ffff0a7224 */ /* 0x000fe200078e00ff */
[----:B------:R-:W-:Y:S01]  /*19e50*/  ISETP.NE.U32.AND P0, PT, RZ, UR4, PT ;  /* 0x00000004ff007c0c */ /* 0x000fe2000bf05070 */
[----:B-1----:R-:W-:Y:S01]  /*19e60*/  IMAD.MOV.U32 R6, RZ, RZ, RZ ;  /* 0x000000ffff067224 */ /* 0x002fe200078e00ff */
[----:B------:R-:W-:Y:S01]  /*19e70*/  ULDC.64 UR8, c[0x0][0xa18] ;  /* 0x0002860000087ab9 */ /* 0x000fe20000000a00 */
[----:B------:R-:W-:Y:S01]  /*19e80*/  ULDC.64 UR6, c[0x0][0xa10] ;  /* 0x0002840000067ab9 */ /* 0x000fe20000000a00 */
[----:B------:R-:W-:-:S02]  /*19e90*/  ISETP.NE.AND.EX P0, PT, RZ, UR5, PT, P0 ;  /* 0x00000005ff007c0c */ /* 0x000fc4000bf05300 */
[----:B--2---:R-:W-:Y:S01]  /*19ea0*/  SHF.R.S32.HI R0, RZ, 0x1f, R11 ;  /* 0x0000001fff007819 */ /* 0x004fe2000001140b */
[----:B------:R-:W-:-:S10]  /*19eb0*/  IMAD.SHL.U32 R18, R11, 0x4, RZ ;  /* 0x000000040b127824 */ /* 0x000fd400078e00ff */
[C---:B------:R-:W-:Y:S01]  /*19ec0*/  @P0 LEA R2, P1, R11.reuse, UR4, 0x2 ;  /* 0x000000040b020c11 */ /* 0x040fe2000f8210ff */
[----:B------:R-:W-:Y:S03]  /*19ed0*/  STL [R1+0x8], R11 ;  /* 0x0000080b01007387 */ /* 0x000fe60000100800 */
[C-C-:B------:R-:W-:Y:S01]  /*19ee0*/  @P0 LEA.HI.X R3, R11.reuse, UR5, R0.reuse, 0x2, P1 ;  /* 0x000000050b030c11 */ /* 0x140fe200088f1400 */
[----:B------:R-:W-:Y:S01]  /*19ef0*/  ULDC.64 UR4, c[0x0][0xa00] ;  /* 0x0002800000047ab9 */ /* 0x000fe20000000a00 */
[----:B------:R-:W-:Y:S01]  /*19f00*/  SHF.L.U64.HI R19, R11, 0x2, R0 ;  /* 0x000000020b137819 */ /* 0x000fe20000010200 */
[----:B------:R0:W-:Y:S04]  /*19f10*/  STL [R1+0x48], R0 ;  /* 0x0000480001007387 */ /* 0x0001e80000100800 */
[----:B------:R1:W2:Y:S01]  /*19f20*/  @P0 LDG.E R10, desc[UR38][R2.64] ;  /* 0x00000026020a0981 */ /* 0x0002a2000c1e1900 */
        /* <DEDUP_REMOVED lines=28> */
[----:B0-----:R-:W-:Y:S01]  /*1a0f0*/  IMAD.U32 R6, RZ, RZ, UR4 ;  /* 0x00000004ff067e24 */ /* 0x001fe2000f8e00ff */
[----:B---3--:R0:W-:Y:S04]  /*1a100*/  STL [R1+0x40], R8 ;  /* 0x0000400801007387 */ /* 0x0081e80000100800 */
[----:B--2---:R0:W-:Y:S01]  /*1a110*/  STL [R1+0x28], R10 ;  /* 0x0000280a01007387 */ /* 0x0041e20000100800 */
[----:B----4-:R-:W-:Y:S05]  /*1a120*/  @P2 BRA `(.L_x_12512) ;  /* 0x0000000000142947 */ /* 0x010fea0003800000 */
[----:B------:R-:W-:Y:S05]  /*1a130*/  @!P0 BRA `(.L_x_12512) ;  /* 0x0000000000108947 */ /* 0x000fea0003800000 */
[----:B------:R-:W0:Y:S04]  /*1a140*/  LDG.E R7, desc[UR38][R2.64] ;  /* 0x0000002602077981 */ /* 0x000e28000c1e1900 */
[----:B------:R-:W0:Y:S02]  /*1a150*/  LDG.E R2, desc[UR38][R2.64+0x4] ;  /* 0x0000042602027981 */ /* 0x000e24000c1e1900 */
[----:B0-----:R-:W-:-:S05]  /*1a160*/  IMAD.IADD R8, R2, 0x1, -R7 ;  /* 0x0000000102087824 */ /* 0x001fca00078e0a07 */
[----:B------:R1:W-:Y:S02]  /*1a170*/  STL [R1+0x40], R8 ;  /* 0x0000400801007387 */ /* 0x0003e40000100800 */
.L_x_12512:
[----:B------:R-:W-:Y:S01]  /*1a180*/  IMAD.MOV.U32 R12, RZ, RZ, R11 ;  /* 0x000000ffff0c7224 */ /* 0x000fe200078e000b */
[----:B------:R-:W-:Y:S01]  /*1a190*/  ULDC.64 UR4, c[0x0][0xa20] ;  /* 0x0002880000047ab9 */ /* 0x000fe20000000a00 */
[C---:B------:R-:W-:Y:S02]  /*1a1a0*/  LOP3.LUT R7, R26.reuse, 0xff000000, RZ, 0xc0, !PT ;  /* 0xff0000001a077812 */ /* 0x040fe400078ec0ff */
[----:B------:R-:W-:Y:S01]  /*1a1b0*/  ISETP.NE.U32.AND P0, PT, RZ, UR4, PT ;  /* 0x00000004ff007c0c */ /* 0x000fe2000bf05070 */
[----:B------:R2:W-:Y:S01]  /*1a1c0*/  STL [R1+0xc], R12 ;  /* 0x00000c0c01007387 */ /* 0x0005e20000100800 */
[----:B------:R-:W-:Y:S02]  /*1a1d0*/  SHF.R.U32.HI R7, RZ, 0x8, R7 ;  /* 0x00000008ff077819 */ /* 0x000fe40000011607 */
[----:B------:R-:W-:Y:S02]  /*1a1e0*/  ISETP.NE.AND.EX P0, PT, RZ, UR5, PT, P0 ;  /* 0x00000005ff007c0c */ /* 0x000fe4000bf05300 */
[----:B------:R-:W-:-:S02]  /*1a1f0*/  LOP3.LUT R2, R26, 0xff0000, RZ, 0xc0, !PT ;  /* 0x00ff00001a027812 */ /* 0x000fc400078ec0ff */
[----:B------:R-:W-:Y:S02]  /*1a200*/  LOP3.LUT R17, R26, 0xffff, RZ, 0xc0, !PT ;  /* 0x0000ffff1a117812 */ /* 0x000fe400078ec0ff */
[----:B------:R-:W-:-:S07]  /*1a210*/  LEA.HI R7, R2, R7, RZ, 0x10 ;  /* 0x0000000702077211 */ /* 0x000fce00078f80ff */
[----:B--2---:R-:W-:Y:S05]  /*1a220*/  @!P0 BRA `(.L_x_12513) ;  /* 0x0000000000108947 */ /* 0x004fea0003800000 */
[----:B------:R-:W-:-:S04]  /*1a230*/  IADD3 R2, P0, R18, UR4, RZ ;  /* 0x0000000412027c10 */ /* 0x000fc8000ff1e0ff */
[----:B------:R-:W-:-:S05]  /*1a240*/  IADD3.X R3, R19, UR5, RZ, P0, !PT ;  /* 0x0000000513037c10 */ /* 0x000fca00087fe4ff */
[----:B------:R2:W5:Y:S01]  /*1a250*/  LDG.E R6, desc[UR38][R2.64] ;  /* 0x0000002602067981 */ /* 0x000562000c1e1900 */
[----:B------:R-:W-:Y:S05]  /*1a260*/  BRA `(.L_x_12514) ;  /* 0x0000000000247947 */ /* 0x000fea0003800000 */
.L_x_12513:
        /* <DEDUP_REMOVED lines=9> */
.L_x_12514:
[----:B--2---:R-:W2:Y:S01]  /*1a300*/  @P1 LDG.E R2, desc[UR38][R4.64] ;  /* 0x0000002604021981 */ /* 0x004ea2000c1e1900 */
[----:B------:R-:W3:Y:S03]  /*1a310*/  LDC R3, c[0x0][0x448] ;  /* 0x00011200ff037b82 */ /* 0x000ee60000000800 */
[----:B------:R4:W2:Y:S01]  /*1a320*/  @P1 LDG.E R4, desc[UR38][R4.64+0x4] ;  /* 0x0000042604041981 */ /* 0x0008a2000c1e1900 */
[----:B-----5:R-:W-:Y:S01]  /*1a330*/  IMAD.IADD R6, R6, 0x1, -R10 ;  /* 0x0000000106067824 */ /* 0x020fe200078e0a0a */
[----:B------:R-:W-:Y:S01]  /*1a340*/  BSSY B0, `(.L_x_12515) ;  /* 0x0000037000007945 */ /* 0x000fe20003800000 */
[----:B------:R-:W-:Y:S02]  /*1a350*/  LOP3.LUT R23, R7, 0xff, RZ, 0xc0, !PT ;  /* 0x000000ff07177812 */ /* 0x000fe400078ec0ff */
[----:B---3--:R-:W-:-:S13]  /*1a360*/  ISETP.NE.AND P0, PT, R3, 0x1, PT ;  /* 0x000000010300780c */ /* 0x008fda0003f05270 */
[----:B------:R-:W3:Y:S08]  /*1a370*/  @P0 LDC R3, c[0x0][0x44c] ;  /* 0x00011300ff030b82 */ /* 0x000ef00000000800 */
[----:B----4-:R-:W4:Y:S01]  /*1a380*/  @P0 LDC R5, c[0x0][0x450] ;  /* 0x00011400ff050b82 */ /* 0x010f220000000800 */
[----:B--2---:R-:W-:Y:S02]  /*1a390*/  @P1 IMAD.IADD R9, R4, 0x1, -R2 ;  /* 0x0000000104091824 */ /* 0x004fe400078e0a02 */
[----:B------:R-:W-:-:S05]  /*1a3a0*/  IMAD R2, R25, 0xc0, RZ ;  /* 0x000000c019027824 */ /* 0x000fca00078e02ff */
[----:B------:R-:W-:-:S05]  /*1a3b0*/  IADD3 R2, R2, 0xbf, RZ ;  /* 0x000000bf02027810 */ /* 0x000fca0007ffe0ff */
[----:B---3--:R-:W-:-:S05]  /*1a3c0*/  @P0 IMAD.HI.U32 R3, R2, R3, RZ ;  /* 0x0000000302030227 */ /* 0x008fca00078e00ff */
[----:B----4-:R-:W-:Y:S01]  /*1a3d0*/  @P0 SHF.R.U32.HI R2, RZ, R5, R3 ;  /* 0x00000005ff020219 */ /* 0x010fe20000011603 */
[----:B------:R-:W-:-:S05]  /*1a3e0*/  IMAD.IADD R3, R6, 0x1, R9 ;  /* 0x0000000106037824 */ /* 0x000fca00078e0209 */
[----:B------:R2:W-:Y:S01]  /*1a3f0*/  STL [R1+0x20], R3 ;  /* 0x0000200301007387 */ /* 0x0005e20000100800 */
[----:B------:R-:W-:-:S05]  /*1a400*/  IADD3 R20, R3, 0x80, -R8 ;  /* 0x0000008003147810 */ /* 0x000fca0007ffe808 */
[----:B------:R-:W-:Y:S02]  /*1a410*/  IMAD.IADD R2, R20, 0x1, R2 ;  /* 0x0000000114027824 */ /* 0x000fe400078e0202 */
[----:B--2---:R-:W-:-:S05]  /*1a420*/  VIADD R3, R3, 0x7f ;  /* 0x0000007f03037836 */ /* 0x004fca0000000000 */
[----:B------:R-:W-:-:S04]  /*1a430*/  SHF.R.S32.HI R4, RZ, 0x1f, R3 ;  /* 0x0000001fff047819 */ /* 0x000fc80000011403 */
[----:B------:R-:W-:Y:S02]  /*1a440*/  LEA.HI R4, R4, R3, RZ, 0x7 ;  /* 0x0000000304047211 */ /* 0x000fe400078f38ff */
[----:B------:R-:W-:Y:S02]  /*1a450*/  SHF.R.S32.HI R3, RZ, 0x1f, R2 ;  /* 0x0000001fff037819 */ /* 0x000fe40000011402 */
[----:B------:R-:W-:Y:S02]  /*1a460*/  SHF.R.S32.HI R21, RZ, 0x7, R4 ;  /* 0x00000007ff157819 */ /* 0x000fe40000011404 */
[----:B------:R-:W-:Y:S01]  /*1a470*/  LEA.HI R3, R3, R2, RZ, 0x7 ;  /* 0x0000000203037211 */ /* 0x000fe200078f38ff */
[----:B------:R-:W-:Y:S01]  /*1a480*/  IMAD.MOV.U32 R2, RZ, RZ, RZ ;  /* 0x000000ffff027224 */ /* 0x000fe200078e00ff */
        /* <DEDUP_REMOVED lines=8> */
[----:B01----:R-:W-:Y:S02]  /*1a510*/  IABS R8, R7 ;  /* 0x0000000700087213 */ /* 0x003fe40000000000 */
        /* <DEDUP_REMOVED lines=25> */
.L_x_12516:
[----:B------:R-:W-:Y:S05]  /*1a6b0*/  BSYNC B0 ;  /* 0x0000000000007941 */ /* 0x000fea0003800000 */
.L_x_12515:
        /* <DEDUP_REMOVED lines=20> */
[----:B------:R-:W2:Y:S02]  /*1a800*/  S2R R6, SR_TID.X ;  /* 0x0000000000067919 */ /* 0x000ea40000002100 */
[----:B--2---:R-:W-:-:S04]  /*1a810*/  SHF.R.U32.HI R6, RZ, 0x5, R6 ;  /* 0x00000005ff067819 */ /* 0x004fc80000011606 */
[----:B------:R-:W-:-:S05]  /*1a820*/  LOP3.LUT R6, R6, 0x3, RZ, 0xc0, !PT ;  /* 0x0000000306067812 */ /* 0x000fca00078ec0ff */
[----:B------:R2:W3:Y:S02]  /*1a830*/  SHFL.IDX PT, R14, R6, RZ, 0x1f ;  /* 0x00001fff060e7589 */ /* 0x0004e400000e0000 */
.L_x_12684:
[----:B---3--:R-:W-:Y:S02]  /*1a840*/  ISETP.NE.AND P0, PT, R14, RZ, PT ;  /* 0x000000ff0e00720c */ /* 0x008fe40003f05270 */
[----:B------:R-:W-:-:S11]  /*1a850*/  PLOP3.LUT P6, PT, PT, PT, PT, 0x8, 0x0 ;  /* 0x000000000000781c */ /* 0x000fd60003fce170 */
[----:B------:R-:W-:Y:S05]  /*1a860*/  @P0 BRA `(.L_x_12520) ;  /* 0x00000000000c0947 */ /* 0x000fea0003800000 */
[----:B------:R-:W-:-:S03]  /*1a870*/  UMOV UR4, 0xffffffff ;  /* 0xffffffff00047882 */ /* 0x000fc60000000000 */
[----:B------:R-:W-:Y:S05]  /*1a880*/  BRA.DIV UR4, `(.L_x_12521) ;  /* 0x0000007204507947 */ /* 0x000fea000b800000 */
[----:B------:R-:W-:-:S13]  /*1a890*/  ELECT P6, URZ, PT ;  /* 0x00000000003f782f */ /* 0x000fda00038c0000 */
.L_x_12520:
[----:B--2---:R-:W2:Y:S01]  /*1a8a0*/  LDL R6, [R1+0x4c] ;  /* 0x00004c0001067983 */ /* 0x004ea20000100800 */
[----:B------:R-:W-:Y:S01]  /*1a8b0*/  BSSY B1, `(.L_x_12522) ;  /* 0x0000008000017945 */ /* 0x000fe20003800000 */
[----:B--2---:R-:W-:-:S05]  /*1a8c0*/  VIADD R6, R6, 0x1 ;  /* 0x0000000106067836 */ /* 0x004fca0000000000 */
[----:B------:R-:W-:-:S04]  /*1a8d0*/  LEA.HI R7, R6, R6, RZ, 0x1 ;  /* 0x0000000606077211 */ /* 0x000fc800078f08ff */
[----:B------:R-:W-:-:S05]  /*1a8e0*/  LOP3.LUT R7, R7, 0xfffffffe, RZ, 0xc0, !PT ;  /* 0xfffffffe07077812 */ /* 0x000fca00078ec0ff */
[----:B------:R-:W-:-:S05]  /*1a8f0*/  IMAD.IADD R6, R6, 0x1, -R7 ;  /* 0x0000000106067824 */ /* 0x000fca00078e0a07 */
[----:B------:R-:W-:-:S04]  /*1a900*/  SHF.L.U32 R6, R6, 0x1f, RZ ;  /* 0x0000001f06067819 */ /* 0x000fc800000006ff */
[----:B------:R-:W2:Y:S02]  /*1a910*/  SYNCS.PHASECHK.TRANS64.TRYWAIT P0, [R16+URZ+0x2d820], R6 ;  /* 0x02d82006100075a7 */ /* 0x000ea4000800017f */
[----:B--2---:R-:W-:Y:S05]  /*1a920*/  @!P0 BRA `(.L_x_12523) ;  /* 0x0000007000488947 */ /* 0x004fea0003800000 */
.L_x_12687:
[----:B------:R-:W-:Y:S05]  /*1a930*/  BSYNC B1 ;  /* 0x0000000000017941 */ /* 0x000fea0003800000 */
.L_x_12522:
[----:B------:R-:W-:Y:S04]  /*1a940*/  BSSY B1, `(.L_x_12524) ;  /* 0x000008c000017945 */ /* 0x000fe80003800000 */
[----:B------:R-:W-:Y:S05]  /*1a950*/  @!P6 BRA `(.L_x_12525) ;  /* 0x000000080028e947 */ /* 0x000fea0003800000 */
[----:B01----:R-:W3:Y:S01]  /*1a960*/  LDL R8, [R1+0x4] ;  /* 0x0000040001087983 */ /* 0x003ee20000100800 */
[----:B------:R-:W-:Y:S01]  /*1a970*/  IMAD R9, R29, 0x8, R16 ;  /* 0x000000081d097824 */ /* 0x000fe200078e0210 */
[----:B------:R-:W0:Y:S01]  /*1a980*/  S2R R7, SR_TID.X ;  /* 0x0000000000077919 */ /* 0x000e220000002100 */
[----:B------:R-:W-:Y:S01]  /*1a990*/  BSSY B2, `(.L_x_12526) ;  /* 0x0000006000027945 */ /* 0x000fe20003800000 */
[----:B0-----:R-:W-:-:S04]  /*1a9a0*/  LOP3.LUT R7, R7, 0x7f, RZ, 0xc0, !PT ;  /* 0x0000007f07077812 */ /* 0x001fc800078ec0ff */
[----:B------:R-:W-:Y:S02]  /*1a9b0*/  ISETP.NE.AND P1, PT, R7, RZ, PT ;  /* 0x000000ff0700720c */ /* 0x000fe40003f25270 */
[----:B---3--:R-:W-:-:S04]  /*1a9c0*/  SHF.L.U32 R11, R8, 0x1f, RZ ;  /* 0x0000001f080b7819 */ /* 0x008fc800000006ff */
[----:B------:R-:W0:Y:S02]  /*1a9d0*/  SYNCS.PHASECHK.TRANS64.TRYWAIT P0, [R9+URZ+0x2d8a0], R11 ;  /* 0x02d8a00b090075a7 */ /* 0x000e24000800017f */
[----:B0-----:R-:W-:Y:S05]  /*1a9e0*/  @!P0 BRA `(.L_x_12527) ;  /* 0x00000070002c8947 */ /* 0x001fea0003800000 */
.L_x_12688:
[----:B------:R-:W-:Y:S05]  /*1a9f0*/  BSYNC B2 ;  /* 0x0000000000027941 */ /* 0x000fea0003800000 */
.L_x_12526:
[----:B------:R-:W-:Y:S04]  /*1aa00*/  BSSY B2, `(.L_x_12528) ;  /* 0x0000009000027945 */ /* 0x000fe80003800000 */
[----:B------:R-:W-:Y:S05]  /*1aa10*/  @P1 BRA `(.L_x_12529) ;  /* 0x00000000001c1947 */ /* 0x000fea0003800000 */
[----:B--2---:R-:W1:Y:S02]  /*1aa20*/  S2R R6, SR_TID.X ;  /* 0x0000000000067919 */ /* 0x004e640000002100 */
[----:B-1----:R-:W-:Y:S01]  /*1aa30*/  LOP3.LUT R7, R6, 0x1f, RZ, 0xc0, !PT ;  /* 0x0000001f06077812 */ /* 0x002fe200078ec0ff */
[----:B------:R-:W-:-:S03]  /*1aa40*/  IMAD.MOV.U32 R6, RZ, RZ, 0x6000 ;  /* 0x00006000ff067424 */ /* 0x000fc600078e00ff */
[----:B------:R-:W-:Y:S01]  /*1aa50*/  ISETP.NE.AND P0, PT, R7, RZ, PT ;  /* 0x000000ff0700720c */ /* 0x000fe20003f05270 */
[----:B------:R1:W-:-:S12]  /*1aa60*/  SYNCS.ARRIVE.TRANS64 RZ, [R9+URZ+0x2d890], R6 ;  /* 0x02d8900609ff79a7 */ /* 0x0003d8000800003f */
[----:B-1----:R-:W-:Y:S05]  /*1aa70*/  @!P0 BRA `(.L_x_12529) ;  /* 0x0000000000048947 */ /* 0x002fea0003800000 */
[----:B------:R-:W-:Y:S01]  /*1aa80*/  BPT.TRAP 0x1 ;  /* 0x000000040000795c */ /* 0x000fe20000300000 */
.L_x_12529:
[----:B------:R-:W-:Y:S05]  /*1aa90*/  BSYNC B2 ;  /* 0x0000000000027941 */ /* 0x000fea0003800000 */
.L_x_12528:
        /* <DEDUP_REMOVED lines=8> */
[----:B--2---:R-:W-:Y:S01]  /*1ab20*/  VIADD R6, R9, 0x2d890 ;  /* 0x0002d89009067836 */ /* 0x004fe20000000000 */
[----:B------:R-:W-:Y:S01]  /*1ab30*/  UMOV UR6, 0x0 ;  /* 0x0000000000067882 */ /* 0x000fe20000000000 */
[----:B------:R-:W-:Y:S01]  /*1ab40*/  VIADD R10, R8, 0x15400 ;  /* 0x00015400080a7836 */ /* 0x000fe20000000000 */
[----:B------:R-:W-:-:S09]  /*1ab50*/  UMOV UR7, 0x12f00000 ;  /* 0x12f0000000077882 */ /* 0x000fd20000000000 */
.L_x_12530:
        /* <DEDUP_REMOVED lines=16> */
.L_x_12531:
        /* <DEDUP_REMOVED lines=16> */
.L_x_12532:
        /* <DEDUP_REMOVED lines=13> */
.L_x_12689:
[----:B------:R-:W-:Y:S05]  /*1ae30*/  BSYNC B2 ;  /* 0x0000000000027941 */ /* 0x000fea0003800000 */
.L_x_12533:
        /* <DEDUP_REMOVED lines=11> */
.L_x_12536:
[----:B------:R-:W-:Y:S05]  /*1aef0*/  BSYNC B2 ;  /* 0x0000000000027941 */ /* 0x000fea0003800000 */
.L_x_12535:
        /* <DEDUP_REMOVED lines=8> */
.L_x_12537:
        /* <DEDUP_REMOVED lines=15> */
.L_x_12538:
        /* <DEDUP_REMOVED lines=15> */
.L_x_12539:
        /* <DEDUP_REMOVED lines=9> */
[----:B---3--:R-:W-:Y:S05]  /*1b1f0*/  @P0 BRA.U.ANY `(.L_x_12539) ;  /* 0xfffffffd00d80947 */ /* 0x008fea000393ffff */
.L_x_12525:
[----:B------:R-:W-:Y:S05]  /*1b200*/  BSYNC B1 ;  /* 0x0000000000017941 */ /* 0x000fea0003800000 */
.L_x_12524:
[----:B--2---:R-:W2:Y:S01]  /*1b210*/  LDL.LU R6, [R1+0x4] ;  /* 0x0000040001067983 */ /* 0x004ea20000300800 */
[----:B------:R-:W-:Y:S01]  /*1b220*/  VIADD R29, R29, 0x1 ;  /* 0x000000011d1d7836 */ /* 0x000fe20000000000 */
[----:B------:R-:W-:Y:S01]  /*1b230*/  PLOP3.LUT P0, PT, PT, PT, PT, 0x8, 0x0 ;  /* 0x000000000000781c */ /* 0x000fe20003f0e170 */
[----:B0-----:R-:W-:-:S03]  /*1b240*/  VIADD R10, R5, 0xfffffffe ;  /* 0xfffffffe050a7836 */ /* 0x001fc60000000000 */
[C---:B------:R-:W-:Y:S02]  /*1b250*/  ISETP.NE.AND P1, PT, R29.reuse, 0x2, PT ;  /* 0x000000021d00780c */ /* 0x040fe40003f25270 */
[----:B------:R-:W-:Y:S02]  /*1b260*/  ISETP.GE.AND P2, PT, R10, R3, PT ;  /* 0x000000030a00720c */ /* 0x000fe40003f46270 */
[----:B------:R-:W-:Y:S02]  /*1b270*/  SEL R5, RZ, 0x1, P1 ;  /* 0x00000001ff057807 */ /* 0x000fe40000800000 */
[----:B------:R-:W-:Y:S02]  /*1b280*/  SEL R29, R29, RZ, P1 ;  /* 0x000000ff1d1d7207 */ /* 0x000fe40000800000 */
[----:B--2---:R-:W-:-:S05]  /*1b290*/  LOP3.LUT R6, R6, R5, RZ, 0x3c, !PT ;  /* 0x0000000506067212 */ /* 0x004fca00078e3cff */
[----:B------:R2:W-:Y:S02]  /*1b2a0*/  STL [R1+0x4], R6 ;  /* 0x0000040601007387 */ /* 0x0005e40000100800 */
[----:B------:R-:W-:Y:S05]  /*1b2b0*/  @!P2 BRA `(.L_x_12518) ;  /* 0x00000008005ca947 */ /* 0x000fea0003800000 */
.L_x_12556:
[----:B------:R-:W-:Y:S05]  /*1b2c0*/  YIELD ;  /* 0x0000000000007946 */ /* 0x000fea0003800000 */
[----:B------:R-:W-:Y:S04]  /*1b2d0*/  BSSY B1, `(.L_x_12540) ;  /* 0x000008b000017945 */ /* 0x000fe80003800000 */
[----:B---3--:R-:W-:Y:S05]  /*1b2e0*/  @!P6 BRA `(.L_x_12541) ;  /* 0x000000080024e947 */ /* 0x008fea0003800000 */
[----:B--2---:R-:W1:Y:S01]  /*1b2f0*/  LDL R6, [R1+0x4] ;  /* 0x0000040001067983 */ /* 0x004e620000100800 */
[----:B------:R-:W-:Y:S01]  /*1b300*/  IMAD R9, R29, 0x8, R16 ;  /* 0x000000081d097824 */ /* 0x000fe200078e0210 */
[----:B------:R-:W0:Y:S01]  /*1b310*/  S2R R5, SR_TID.X ;  /* 0x0000000000057919 */ /* 0x000e220000002100 */
[----:B------:R-:W-:Y:S01]  /*1b320*/  BSSY B2, `(.L_x_12542) ;  /* 0x0000006000027945 */ /* 0x000fe20003800000 */
[----:B0-----:R-:W-:-:S04]  /*1b330*/  LOP3.LUT R5, R5, 0x7f, RZ, 0xc0, !PT ;  /* 0x0000007f05057812 */ /* 0x001fc800078ec0ff */
[----:B------:R-:W-:Y:S02]  /*1b340*/  ISETP.NE.AND P2, PT, R5, RZ, PT ;  /* 0x000000ff0500720c */ /* 0x000fe40003f45270 */
[----:B-1----:R-:W-:-:S04]  /*1b350*/  SHF.L.U32 R8, R6, 0x1f, RZ ;  /* 0x0000001f06087819 */ /* 0x002fc800000006ff */
[----:B------:R-:W0:Y:S02]  /*1b360*/  SYNCS.PHASECHK.TRANS64.TRYWAIT P1, [R9+URZ+0x2d8a0], R8 ;  /* 0x02d8a008090075a7 */ /* 0x000e24000802017f */
[----:B0-----:R-:W-:Y:S05]  /*1b370*/  @!P1 BRA `(.L_x_12543) ;  /* 0x0000006400f09947 */ /* 0x001fea0003800000 */
.L_x_12690:
[----:B------:R-:W-:Y:S05]  /*1b380*/  BSYNC B2 ;  /* 0x0000000000027941 */ /* 0x000fea0003800000 */
.L_x_12542:
        /* <DEDUP_REMOVED lines=9> */
.L_x_12545:
[----:B------:R-:W-:Y:S05]  /*1b420*/  BSYNC B2 ;  /* 0x0000000000027941 */ /* 0x000fea0003800000 */
.L_x_12544:
        /* <DEDUP_REMOVED lines=11> */
.L_x_12546:
        /* <DEDUP_REMOVED lines=16> */
.L_x_12547:
        /* <DEDUP_REMOVED lines=16> */
.L_x_12548:
        /* <DEDUP_REMOVED lines=13> */
.L_x_12691:
[----:B------:R-:W-:Y:S05]  /*1b7b0*/  BSYNC B2 ;  /* 0x0000000000027941 */ /* 0x000fea0003800000 */
.L_x_12549:
        /* <DEDUP_REMOVED lines=11> */
.L_x_12552:
[----:B------:R-:W-:Y:S05]  /*1b870*/  BSYNC B2 ;  /* 0x0000000000027941 */ /* 0x000fea0003800000 */
.L_x_12551:
        /* <DEDUP_REMOVED lines=8> */
.L_x_12553:
        /* <DEDUP_REMOVED lines=15> */
.L_x_12554:
        /* <DEDUP_REMOVED lines=15> */
.L_x_12555:
        /* <DEDUP_REMOVED lines=10> */
.L_x_12541:
[----:B------:R-:W-:Y:S05]  /*1bb80*/  BSYNC B1 ;  /* 0x0000000000017941 */ /* 0x000fea0003800000 */
.L_x_12540:
[----:B-1----:R-:W3:Y:S01]  /*1bb90*/  LDL.LU R8, [R1+0x4] ;  /* 0x0000040001087983 */ /* 0x002ee20000300800 */
[----:B------:R-:W-:Y:S01]  /*1bba0*/  VIADD R29, R29, 0x1 ;  /* 0x000000011d1d7836 */ /* 0x000fe20000000000 */
[C---:B------:R-:W-:Y:S01]  /*1bbb0*/  ISETP.GT.AND P2, PT, R10.reuse, R3, PT ;  /* 0x000000030a00720c */ /* 0x040fe20003f44270 */
[----:B------:R-:W-:-:S03]  /*1bbc0*/  VIADD R10, R10, 0xffffffff ;  /* 0xffffffff0a0a7836 */ /* 0x000fc60000000000 */
[----:B------:R-:W-:-:S04]  /*1bbd0*/  ISETP.NE.AND P1, PT, R29, 0x2, PT ;  /* 0x000000021d00780c */ /* 0x000fc80003f25270 */
[----:B------:R-:W-:Y:S02]  /*1bbe0*/  SEL R5, RZ, 0x1, P1 ;  /* 0x00000001ff057807 */ /* 0x000fe40000800000 */
[----:B------:R-:W-:Y:S02]  /*1bbf0*/  SEL R29, R29, RZ, P1 ;  /* 0x000000ff1d1d7207 */ /* 0x000fe40000800000 */
[----:B---3--:R-:W-:-:S05]  /*1bc00*/  LOP3.LUT R8, R8, R5, RZ, 0x3c, !PT ;  /* 0x0000000508087212 */ /* 0x008fca00078e3cff */
[----:B------:R3:W-:Y:S01]  /*1bc10*/  STL [R1+0x4], R8 ;  /* 0x0000040801007387 */ /* 0x0007e20000100800 */
[----:B------:R-:W-:Y:S05]  /*1bc20*/  @P2 BRA `(.L_x_12556) ;  /* 0xfffffff400a42947 */ /* 0x000fea000383ffff */
.L_x_12518:
[----:B------:R-:W-:Y:S05]  /*1bc30*/  BSYNC B0 ;  /* 0x0000000000007941 */ /* 0x000fea0003800000 */
.L_x_12517:
[----:B------:R-:W4:Y:S01]  /*1bc40*/  LDC R0, c[0x0][0x448] ;  /* 0x00011200ff007b82 */ /* 0x000f220000000800 */
[----:B------:R-:W-:Y:S01]  /*1bc50*/  IMAD.MOV.U32 R2, RZ, RZ, 0xc0 ;  /* 0x000000c0ff027424 */ /* 0x000fe200078e00ff */
[----:B------:R-:W-:Y:S01]  /*1bc60*/  ISETP.NE.AND P2, PT, R4, RZ, PT ;  /* 0x000000ff0400720c */ /* 0x000fe20003f45270 */
[----:B------:R-:W-:Y:S05]  /*1bc70*/  @!P0 WARPSYNC.ALL ;  /* 0x0000000000008948 */ /* 0x000fea0003800000 */
[----:B------:R-:W-:Y:S01]  /*1bc80*/  IMAD R2, R25, R2, 0xbf ;  /* 0x000000bf19027424 */ /* 0x000fe200078e0202 */
[----:B------:R-:W-:Y:S06]  /*1bc90*/  BSSY B0, `(.L_x_12557) ;  /* 0x000002a000007945 */ /* 0x000fec0003800000 */
[----:B------:R-:W0:Y:S08]  /*1bca0*/  @!P2 LDC R4, c[0x0][0x9f0] ;  /* 0x00027c00ff04ab82 */ /* 0x000e300000000800 */
[----:B------:R-:W-:Y:S01]  /*1bcb0*/  @!P0 BAR.SYNC.DEFER_BLOCKING 0xc, 0x200 ;  /* 0x0308000000008b1d */ /* 0x000fe20000010000 */
[----:B----4-:R-:W-:-:S13]  /*1bcc0*/  ISETP.NE.AND P1, PT, R0, 0x1, PT ;  /* 0x000000010000780c */ /* 0x010fda0003f25270 */
[----:B------:R-:W4:Y:S08]  /*1bcd0*/  @P1 LDC R0, c[0x0][0x44c] ;  /* 0x00011300ff001b82 */ /* 0x000f300000000800 */
[----:B------:R-:W5:Y:S01]  /*1bce0*/  @P1 LDC R3, c[0x0][0x450] ;  /* 0x00011400ff031b82 */ /* 0x000f620000000800 */
[----:B----4-:R-:W-:-:S05]  /*1bcf0*/  @P1 IMAD.HI.U32 R0, R2, R0, RZ ;  /* 0x0000000002001227 */ /* 0x010fca00078e00ff */
[----:B-----5:R-:W-:-:S05]  /*1bd00*/  @P1 SHF.R.U32.HI R2, RZ, R3, R0 ;  /* 0x00000003ff021219 */ /* 0x020fca0000011600 */
[----:B------:R-:W-:-:S05]  /*1bd10*/  IMAD.IADD R2, R20, 0x1, R2 ;  /* 0x0000000114027824 */ /* 0x000fca00078e0202 */
[----:B------:R-:W-:-:S04]  /*1bd20*/  SHF.R.S32.HI R0, RZ, 0x1f, R2 ;  /* 0x0000001fff007819 */ /* 0x000fc80000011402 */
[----:B------:R-:W-:-:S04]  /*1bd30*/  LEA.HI R0, R0, R2, RZ, 0x7 ;  /* 0x0000000200007211 */ /* 0x000fc800078f38ff */
[----:B------:R-:W-:-:S04]  /*1bd40*/  SHF.R.S32.HI R0, RZ, 0x7, R0 ;  /* 0x00000007ff007819 */ /* 0x000fc80000011400 */
[----:B------:R-:W-:Y:S01]  /*1bd50*/  VIMNMX R21, R21, R0, PT ;  /* 0x0000000015157248 */ /* 0x000fe20003fe0100 */
[----:B------:R-:W-:-:S03]  /*1bd60*/  IMAD.MOV.U32 R0, RZ, RZ, RZ ;  /* 0x000000ffff007224 */ /* 0x000fc600078e00ff */
[----:B------:R-:W-:-:S13]  /*1bd70*/  ISETP.GE.AND P1, PT, R21, 0x1, PT ;  /* 0x000000011500780c */ /* 0x000fda0003f26270 */
[----:B0-----:R-:W-:Y:S05]  /*1bd80*/  @!P1 BRA `(.L_x_12558) ;  /* 0x0000000000689947 */ /* 0x001fea0003800000 */
[-C--:B------:R-:W-:Y:S02]  /*1bd90*/  IABS R0, R4.reuse ;  /* 0x0000000400007213 */ /* 0x080fe40000000000 */
        /* <DEDUP_REMOVED lines=25> */
.L_x_12558:
[----:B------:R-:W-:Y:S05]  /*1bf30*/  BSYNC B0 ;  /* 0x0000000000007941 */ /* 0x000fea0003800000 */
.L_x_12557:
        /* <DEDUP_REMOVED lines=13> */
[----:B------:R-:W4:Y:S01]  /*1c010*/  LDC.64 R2, c[0x0][0xc60] ;  /* 0x00031800ff027b82 */ /* 0x000f220000000a00 */
[----:B------:R-:W0:Y:S02]  /*1c020*/  FLO.U32 R0, UR4 ;  /* 0x0000000400007d00 */ /* 0x000e2400080e0000 */
[----:B0-----:R-:W-:-:S06]  /*1c030*/  ISETP.EQ.U32.AND P0, PT, R0, R5, PT ;  /* 0x000000050000720c */ /* 0x001fcc0003f02070 */
[----:B------:R-:W4:Y:S07]  /*1c040*/  POPC R5, UR4 ;  /* 0x0000000400057d09 */ /* 0x000f2e0008000000 */
[----:B----4-:R-:W4:Y:S01]  /*1c050*/  @P0 ATOMG.E.ADD.STRONG.GPU PT, R3, desc[UR38][R2.64], R5 ;  /* 0x00000005020309a8 */ /* 0x010f2200081ee1e6 */
[----:B------:R-:W0:Y:S02]  /*1c060*/  S2R R4, SR_LTMASK ;  /* 0x0000000000047919 */ /* 0x000e240000003900 */
[----:B0-----:R-:W-:-:S04]  /*1c070*/  LOP3.LUT R4, R4, UR4, RZ, 0xc0, !PT ;  /* 0x0000000404047c12 */ /* 0x001fc8000f8ec0ff */
[----:B------:R-:W0:Y:S01]  /*1c080*/  POPC R7, R4 ;  /* 0x0000000400077309 */ /* 0x000e220000000000 */
[----:B----4-:R-:W0:Y:S02]  /*1c090*/  SHFL.IDX PT, R0, R3, R0, 0x1f ;  /* 0x00001f0003007589 */ /* 0x010e2400000e0000 */
[----:B0-----:R-:W-:Y:S01]  /*1c0a0*/  IADD3 R24, R0, UR37, R7 ;  /* 0x0000002500187c10 */ /* 0x001fe2000fffe007 */
[----:B------:R-:W-:Y:S06]  /*1c0b0*/  BRA `(.L_x_12561) ;  /* 0x0000003000c07947 */ /* 0x000fec0003800000 */
.L_x_12560:
        /* <DEDUP_REMOVED lines=11> */
[----:B--2---:R-:W-:Y:S02]  /*1c170*/  IMAD.U32 R6, RZ, RZ, UR8 ;  /* 0x00000008ff067e24 */ /* 0x004fe4000f8e00ff */
[----:B------:R-:W-:-:S02]  /*1c180*/  IMAD.U32 R7, RZ, RZ, UR9 ;  /* 0x00000009ff077e24 */ /* 0x000fc4000f8e00ff */
[----:B------:R-:W-:Y:S02]  /*1c190*/  IMAD.U32 R10, RZ, RZ, UR4 ;  /* 0x00000004ff0a7e24 */ /* 0x000fe4000f8e00ff */
[----:B------:R-:W-:Y:S02]  /*1c1a0*/  IMAD.U32 R11, RZ, RZ, UR5 ;  /* 0x00000005ff0b7e24 */ /* 0x000fe4000f8e00ff */
[----:B-1-3--:R-:W-:Y:S02]  /*1c1b0*/  IMAD.MOV.U32 R8, RZ, RZ, 0x70 ;  /* 0x00000070ff087424 */ /* 0x00afe400078e00ff */
[----:B------:R-:W-:Y:S02]  /*1c1c0*/  IMAD.MOV.U32 R12, RZ, RZ, 0x1 ;  /* 0x00000001ff0c7424 */ /* 0x000fe400078e00ff */
[----:B------:R-:W-:-:S07]  /*1c1d0*/  IMAD.MOV.U32 R13, RZ, RZ, RZ ;  /* 0x000000ffff0d7224 */ /* 0x000fce00078e00ff */
[----:B------:R-:W-:-:S07]  /*1c1e0*/  LEPC R20, `(.L_x_12563) ;  /* 0x000000001014794e */ /* 0x000fce0000000000 */
[----:B0-----:R-:W-:Y:S05]  /*1c1f0*/  CALL.ABS.NOINC R2 ;  /* 0x0000000002007343 */ /* 0x001fea0003c00000 */
.L_x_12563:
[----:B------:R-:W-:Y:S05]  /*1c200*/  BSYNC B6 ;  /* 0x0000000000067941 */ /* 0x000fea0003800000 */
.L_x_12562:
        /* <DEDUP_REMOVED lines=9> */
[----:B------:R-:W-:Y:S02]  /*1c2a0*/  IMAD.U32 R4, RZ, RZ, UR6 ;  /* 0x00000006ff047e24 */ /* 0x000fe4000f8e00ff */
[----:B------:R-:W-:Y:S02]  /*1c2b0*/  IMAD.U32 R5, RZ, RZ, UR7 ;  /* 0x00000007ff057e24 */ /* 0x000fe4000f8e00ff */
[----:B--2---:R-:W-:Y:S02]  /*1c2c0*/  IMAD.U32 R6, RZ, RZ, UR8 ;  /* 0x00000008ff067e24 */ /* 0x004fe4000f8e00ff */
[----:B------:R-:W-:-:S02]  /*1c2d0*/  IMAD.U32 R7, RZ, RZ, UR9 ;  /* 0x00000009ff077e24 */ /* 0x000fc4000f8e00ff */
[----:B------:R-:W-:Y:S02]  /*1c2e0*/  IMAD.U32 R10, RZ, RZ, UR4 ;  /* 0x00000004ff0a7e24 */ /* 0x000fe4000f8e00ff */
[----:B------:R-:W-:Y:S02]  /*1c2f0*/  IMAD.U32 R11, RZ, RZ, UR5 ;  /* 0x00000005ff0b7e24 */ /* 0x000fe4000f8e00ff */
[----:B-1-3--:R-:W-:Y:S02]  /*1c300*/  IMAD.MOV.U32 R8, RZ, RZ, 0x70 ;  /* 0x00000070ff087424 */ /* 0x00afe400078e00ff */
[----:B------:R-:W-:Y:S02]  /*1c310*/  IMAD.MOV.U32 R12, RZ, RZ, 0x1 ;  /* 0x00000001ff0c7424 */ /* 0x000fe400078e00ff */
[----:B0-----:R-:W-:-:S07]  /*1c320*/  IMAD.MOV.U32 R13, RZ, RZ, RZ ;  /* 0x000000ffff0d7224 */ /* 0x001fce00078e00ff */
[----:B------:R-:W-:-:S07]  /*1c330*/  LEPC R20, `(.L_x_12566) ;  /* 0x000000001014794e */ /* 0x000fce0000000000 */
[----:B----4-:R-:W-:Y:S05]  /*1c340*/  CALL.ABS.NOINC R2 ;  /* 0x0000000002007343 */ /* 0x010fea0003c00000 */
.L_x_12566:
        /* <DEDUP_REMOVED lines=15> */
.L_x_12565:
[----:B------:R-:W-:Y:S05]  /*1c440*/  BSYNC B6 ;  /* 0x0000000000067941 */ /* 0x000fea0003800000 */
.L_x_12564:
[----:B------:R0:W4:Y:S01]  /*1c450*/  LDL R20, [R1+0xc] ;  /* 0x00000c0001147983 */ /* 0x0001220000100800 */
[----:B------:R-:W-:Y:S01]  /*1c460*/  ULDC.64 UR4, c[0x0][0x9f8] ;  /* 0x00027e0000047ab9 */ /* 0x000fe20000000a00 */
[----:B------:R-:W-:Y:S01]  /*1c470*/  IMAD.MOV.U32 R23, RZ, RZ, R26 ;  /* 0x000000ffff177224 */ /* 0x000fe200078e001a */
[----:B------:R-:W-:Y:S01]  /*1c480*/  ISETP.NE.U32.AND P0, PT, RZ, UR4, PT ;  /* 0x00000004ff007c0c */ /* 0x000fe2000bf05070 */
[----:B------:R-:W2:Y:S01]  /*1c490*/  LDL R26, [R1+0x20] ;  /* 0x00002000011a7983 */ /* 0x000ea20000100800 */
[----:B------:R-:W1:Y:S02]  /*1c4a0*/  LDC R5, c[0x0][0x430] ;  /* 0x00010c00ff057b82 */ /* 0x000e640000000800 */
[----:B------:R-:W-:Y:S01]  /*1c4b0*/  ISETP.NE.AND.EX P0, PT, RZ, UR5, PT, P0 ;  /* 0x00000005ff007c0c */ /* 0x000fe2000bf05300 */
[----:B------:R-:W3:-:S12]  /*1c4c0*/  LDL R21, [R1+0x28] ;  /* 0x0000280001157983 */ /* 0x000ed80000100800 */
[----:B------:R-:W-:Y:S01]  /*1c4d0*/  @P0 IADD3 R18, P1, R18, UR4, RZ ;  /* 0x0000000412120c10 */ /* 0x000fe2000ff3e0ff */
[----:B------:R-:W0:Y:S01]  /*1c4e0*/  S2R R2, SR_TID.X ;  /* 0x0000000000027919 */ /* 0x000e220000002100 */
[----:B------:R-:W0:Y:S02]  /*1c4f0*/  S2R R3, SR_TID.X ;  /* 0x0000000000037919 */ /* 0x000e240000002100 */
[----:B------:R-:W-:Y:S01]  /*1c500*/  @P0 IADD3.X R19, R19, UR5, RZ, P1, !PT ;  /* 0x0000000513130c10 */ /* 0x000fe20008ffe4ff */
[----:B------:R-:W-:Y:S01]  /*1c510*/  VIADD R23, R23, 0xffffffff ;  /* 0xffffffff17177836 */ /* 0x000fe20000000000 */
[----:B------:R-:W-:Y:S01]  /*1c520*/  ULDC UR4, c[0x0][0x2f4] ;  /* 0x0000bd0000047ab9 */ /* 0x000fe20000000800 */
[----:B-1----:R-:W-:Y:S02]  /*1c530*/  ISETP.NE.AND P1, PT, R5, 0x1, PT ;  /* 0x000000010500780c */ /* 0x002fe40003f25270 */
[----:B----4-:R-:W4:Y:S01]  /*1c540*/  @P0 LDG.E R20, desc[UR38][R18.64] ;  /* 0x0000002612140981 */ /* 0x010f22000c1e1900 */
[----:B0-----:R-:W-:-:S10]  /*1c550*/  LOP3.LUT R0, R2, 0x7f, RZ, 0xc0, !PT ;  /* 0x0000007f02007812 */ /* 0x001fd400078ec0ff */
[----:B------:R-:W0:Y:S01]  /*1c560*/  @P1 LDC R2, c[0x0][0x434] ;  /* 0x00010d00ff021b82 */ /* 0x000e220000000800 */
[----:B------:R-:W-:Y:S01]  /*1c570*/  IMAD.SHL.U32 R4, R3, 0x20, RZ ;  /* 0x0000002003047824 */ /* 0x000fe200078e00ff */
[----:B------:R-:W-:Y:S01]  /*1c580*/  SHF.R.U32.HI R0, RZ, 0x2, R0 ;  /* 0x00000002ff007819 */ /* 0x000fe20000011600 */
[----:B------:R-:W-:-:S05]  /*1c590*/  IMAD.SHL.U32 R10, R23, 0x80, RZ ;  /* 0x00000080170a7824 */ /* 0x000fca00078e00ff */
[----:B------:R-:W1:Y:S01]  /*1c5a0*/  @P1 LDC R3, c[0x0][0x438] ;  /* 0x00010e00ff031b82 */ /* 0x000e620000000800 */
[----:B------:R-:W-:-:S04]  /*1c5b0*/  LOP3.LUT R4, R4, 0x60, RZ, 0xc0, !PT ;  /* 0x0000006004047812 */ /* 0x000fc800078ec0ff */
[----:B------:R-:W-:Y:S01]  /*1c5c0*/  LOP3.LUT R0, R10, R0, R4, 0xfe, !PT ;  /* 0x000000000a007212 */ /* 0x000fe200078efe04 */
[----:B------:R-:W2:Y:S01]  /*1c5d0*/  S2R R11, SR_TID.X ;  /* 0x00000000000b7919 */ /* 0x000ea20000002100 */
[----:B------:R-:W-:Y:S01]  /*1c5e0*/  LOP3.LUT R22, R22, 0xfffffff7, RZ, 0xc0, !PT ;  /* 0xfffffff716167812 */ /* 0x000fe200078ec0ff */
[----:B--2---:R-:W-:-:S05]  /*1c5f0*/  IMAD.SHL.U32 R11, R11, 0x8, RZ ;  /* 0x000000080b0b7824 */ /* 0x004fca00078e00ff */
[----:B------:R-:W-:-:S04]  /*1c600*/  LOP3.LUT R11, R11, 0x18, RZ, 0xc0, !PT ;  /* 0x000000180b0b7812 */ /* 0x000fc800078ec0ff */
[----:B------:R-:W-:Y:S01]  /*1c610*/  LOP3.LUT R12, R11, 0x20, RZ, 0xfc, !PT ;  /* 0x000000200b0c7812 */ /* 0x000fe200078efcff */
[----:B------:R-:W-:Y:S01]  /*1c620*/  UMOV UR5, 0xffffffff ;  /* 0xffffffff00057882 */ /* 0x000fe20000000000 */
[----:B----4-:R-:W-:Y:S01]  /*1c630*/  @P0 STL [R1+0xc], R20 ;  /* 0x00000c1401000387 */ /* 0x010fe20000100800 */
[C---:B------:R-:W-:Y:S01]  /*1c640*/  ISETP.GE.AND P0, PT, R0.reuse, R26, PT ;  /* 0x0000001a0000720c */ /* 0x040fe20003f06270 */
[----:B---3--:R-:W-:-:S04]  /*1c650*/  IMAD.IADD R0, R0, 0x1, R21 ;  /* 0x0000000100007824 */ /* 0x008fc800078e0215 */
        /* <DEDUP_REMOVED lines=32> */
.L_x_12694:
[----:B------:R-:W-:Y:S05]  /*1c860*/  @!P2 BRA `(.L_x_12568) ;  /* 0x000000000004a947 */ /* 0x000fea0003800000 */
[----:B------:R-:W-:Y:S01]  /*1c870*/  BPT.TRAP 0x1 ;  /* 0x000000040000795c */ /* 0x000fe20000300000 */
.L_x_12568:
        /* <DEDUP_REMOVED lines=24> */
.L_x_12695:
[----:B------:R-:W-:Y:S05]  /*1ca00*/  BSYNC B0 ;  /* 0x0000000000007941 */ /* 0x000fea0003800000 */
.L_x_12569:
        /* <DEDUP_REMOVED lines=49> */
[----:B-1----:R-:W-:Y:S02]  /*1cd20*/  @P1 IMAD.X R4, RZ, RZ, R6, P0 ;  /* 0x000000ffff041224 */ /* 0x002fe400000e0606 */
[----:B------:R-:W-:-:S03]  /*1cd30*/  @P1 IMAD R6, R8, 0x2, R16 ;  /* 0x0000000208061824 */ /* 0x000fc600078e0210 */
        /* <DEDUP_REMOVED lines=20> */
.L_x_12705:
        /* <DEDUP_REMOVED lines=12> */
.L_x_12572:
        /* <DEDUP_REMOVED lines=11> */
.L_x_12573:
        /* <DEDUP_REMOVED lines=40> */
.L_x_12575:
[----:B------:R-:W-:Y:S05]  /*1d270*/  BSYNC B6 ;  /* 0x0000000000067941 */ /* 0x000fea0003800000 */
.L_x_12574:
        /* <DEDUP_REMOVED lines=65> */
[----:B------:R-:W-:Y:S02]  /*1d690*/  IMAD R6, R0, UR7, R6 ;  /* 0x0000000700067c24 */ /* 0x000fe4000f8e0206 */
[C---:B0-----:R-:W-:Y:S02]  /*1d6a0*/  IMAD.SHL.U32 R11, R13.reuse, 0x8, RZ ;  /* 0x000000080d0b7824 */ /* 0x041fe400078e00ff */
        /* <DEDUP_REMOVED lines=55> */
[----:B0-----:R-:W-:-:S04]  /*1da20*/  IADD3 R2, R25, 0x60, RZ ;  /* 0x0000006019027810 */ /* 0x001fc80007ffe0ff */
        /* <DEDUP_REMOVED lines=20> */
.L_x_12718:
        /* <DEDUP_REMOVED lines=12> */
.L_x_12577:
        /* <DEDUP_REMOVED lines=18> */
.L_x_12719:
[----:B------:R-:W-:Y:S05]  /*1dd50*/  BSYNC B0 ;  /* 0x0000000000007941 */ /* 0x000fea0003800000 */
.L_x_12578:
        /* <DEDUP_REMOVED lines=18> */
.L_x_12594:
        /* <DEDUP_REMOVED lines=42> */
.L_x_12582:
[----:B------:R-:W-:Y:S01]  /*1e120*/  IMAD R5, R28, 0x8, R16 ;  /* 0x000000081c057824 */ /* 0x000fe200078e0210 */
[----:B------:R-:W-:Y:S01]  /*1e130*/  SHF.L.U32 R0, R2, 0x1f, RZ ;  /* 0x0000001f02007819 */ /* 0x000fe200000006ff */
[----:B------:R-:W-:Y:S03]  /*1e140*/  BSSY B1, `(.L_x_12583) ;  /* 0x0000003000017945 */ /* 0x000fe60003800000 */
[----:B------:R-:W0:Y:S02]  /*1e150*/  SYNCS.PHASECHK.TRANS64.TRYWAIT P0, [R5+URZ+0x2d840], R0 ;  /* 0x02d84000050075a7 */ /* 0x000e24000800017f */
[----:B0-----:R-:W-:Y:S05]  /*1e160*/  @!P0 BRA `(.L_x_12584) ;  /* 0x0000004800708947 */ /* 0x001fea0003800000 */
.L_x_12720:
[----:B------:R-:W-:Y:S05]  /*1e170*/  BSYNC B1 ;  /* 0x0000000000017941 */ /* 0x000fea0003800000 */
.L_x_12583:
        /* <DEDUP_REMOVED lines=52> */
.L_x_12730:
        /* <DEDUP_REMOVED lines=11> */
.L_x_12586:
        /* <DEDUP_REMOVED lines=11> */
.L_x_12587:
[----:B------:R1:W-:Y:S01]  /*1e620*/  SYNCS.ARRIVE.TRANS64.A1T0 RZ, [R5+URZ+0x2d830], RZ ;  /* 0x02d830ff05ff79a7 */ /* 0x0003e2000810003f */
[----:B------:R-:W-:Y:S05]  /*1e630*/  @!P5 BRA `(.L_x_12588) ;  /* 0x000000000004d947 */ /* 0x000fea0003800000 */
[----:B------:R-:W-:Y:S01]  /*1e640*/  BPT.TRAP 0x1 ;  /* 0x000000040000795c */ /* 0x000fe20000300000 */
.L_x_12588:
[----:B------:R-:W-:Y:S01]  /*1e650*/  SHF.L.U32 R2, R20, 0x1f, RZ ;  /* 0x0000001f14027819 */ /* 0x000fe200000006ff */
[----:B-1----:R-:W-:Y:S01]  /*1e660*/  IMAD R5, R10, 0x8, R16 ;  /* 0x000000080a057824 */ /* 0x002fe200078e0210 */
[----:B------:R-:W-:Y:S03]  /*1e670*/  BSSY B1, `(.L_x_12589) ;  /* 0x0000003000017945 */ /* 0x000fe60003800000 */
[----:B------:R-:W1:Y:S02]  /*1e680*/  SYNCS.PHASECHK.TRANS64.TRYWAIT P0, [R5+URZ+0x2d860], R2 ;  /* 0x02d86002050075a7 */ /* 0x000e64000800017f */
[----:B-1----:R-:W-:Y:S05]  /*1e690*/  @!P0 BRA `(.L_x_12590) ;  /* 0x00000048008c8947 */ /* 0x002fea0003800000 */
.L_x_12731:
[----:B------:R-:W-:Y:S05]  /*1e6a0*/  BSYNC B1 ;  /* 0x0000000000017941 */ /* 0x000fea0003800000 */
.L_x_12589:
        /* <DEDUP_REMOVED lines=45> */
.L_x_12741:
        /* <DEDUP_REMOVED lines=29> */
.L_x_12592:
        /* <DEDUP_REMOVED lines=12> */
.L_x_12593:
        /* <DEDUP_REMOVED lines=8> */
.L_x_12581:
[----:B------:R-:W-:Y:S05]  /*1ec90*/  BSYNC B0 ;  /* 0x0000000000007941 */ /* 0x000fea0003800000 */
.L_x_12580:
        /* <DEDUP_REMOVED lines=17> */
.L_x_12596:
[----:B------:R-:W-:Y:S05]  /*1edb0*/  BSYNC B0 ;  /* 0x0000000000007941 */ /* 0x000fea0003800000 */
.L_x_12595:
[----:B------:R-:W-:-:S05]  /*1edc0*/  IMAD.U32 R0, RZ, RZ, UR40 ;  /* 0x00000028ff007e24 */ /* 0x000fca000f8e00ff */
[----:B------:R-:W-:-:S13]  /*1edd0*/  ISETP.NE.AND P0, PT, R0, 0x3, PT ;  /* 0x000000030000780c */ /* 0x000fda0003f05270 */
[----:B------:R-:W-:Y:S05]  /*1ede0*/  @!P0 BRA `(.L_x_12597) ;  /* 0x0000000000048947 */ /* 0x000fea0003800000 */
[----:B------:R-:W-:Y:S01]  /*1edf0*/  BPT.TRAP 0x1 ;  /* 0x000000040000795c */ /* 0x000fe20000300000 */
.L_x_12597:
        /* <DEDUP_REMOVED lines=8> */
.L_x_12742:
[----:B------:R-:W-:Y:S05]  /*1ee80*/  BSYNC B0 ;  /* 0x0000000000007941 */ /* 0x000fea0003800000 */
.L_x_12598:
        /* <DEDUP_REMOVED lines=51> */
.L_x_12752:
        /* <DEDUP_REMOVED lines=13> */
.L_x_12601:
        /* <DEDUP_REMOVED lines=11> */
.L_x_12602:
        /* <DEDUP_REMOVED lines=8> */
.L_x_12561:
[----:B------:R-:W-:Y:S05]  /*1f3c0*/  BSYNC B7 ;  /* 0x0000000000077941 */ /* 0x000fea0003800000 */
.L_x_12559:
[----:B------:R-:W-:-:S13]  /*1f3d0*/  LOP3.LUT P0, RZ, R22, 0x10, RZ, 0xc0, !PT ;  /* 0x0000001016ff7812 */ /* 0x000fda000780c0ff */
[----:B------:R-:W-:Y:S05]  /*1f3e0*/  @!P0 BRA `(.L_x_12603) ;  /* 0x0000000000248947 */ /* 0x000fea0003800000 */
[----:B------:R-:W-:Y:S05]  /*1f3f0*/  WARPSYNC.ALL ;  /* 0x0000000000007948 */ /* 0x000fea0003800000 */
[----:B------:R-:W4:Y:S08]  /*1f400*/  S2UR UR5, SR_CgaCtaId ;  /* 0x00000000000579c3 */ /* 0x000f300000008800 */
[----:B------:R-:W-:Y:S06]  /*1f410*/  BAR.SYNC.DEFER_BLOCKING 0x5, 0x200 ;  /* 0x0148000000007b1d */ /* 0x000fec0000010000 */
[----:B------:R-:W-:-:S02]  /*1f420*/  UMOV UR4, 0x400 ;  /* 0x0000040000047882 */ /* 0x000fc40000000000 */
[----:B----4-:R-:W-:-:S06]  /*1f430*/  ULEA UR4, UR5, UR4, 0x18 ;  /* 0x0000000405047291 */ /* 0x010fcc000f8ec03f */
[----:B------:R-:W-:-:S05]  /*1f440*/  IMAD.U32 R16, RZ, RZ, UR4 ;  /* 0x00000004ff107e24 */ /* 0x000fca000f8e00ff */
[----:B------:R4:W0:Y:S01]  /*1f450*/  LDS.128 R24, [R16+0x2d8d0] ;  /* 0x02d8d00010187984 */ /* 0x0008220000000c00 */
[----:B------:R-:W-:Y:S06]  /*1f460*/  BAR.ARV 0x4, 0x200 ;  /* 0x0108000000007b1d */ /* 0x000fec0000002000 */
[----:B------:R-:W-:Y:S05]  /*1f470*/  BRA `(.L_x_12604) ;  /* 0x0000000c00d87947 */ /* 0x000fea0003800000 */
.L_x_12603:
[----:B------:R-:W1:Y:S01]  /*1f480*/  S2R R0, SR_TID.X ;  /* 0x0000000000007919 */ /* 0x000e620000002100 */
[----:B------:R-:W-:Y:S01]  /*1f490*/  UMOV UR4, 0xffffffff ;  /* 0xffffffff00047882 */ /* 0x000fe20000000000 */
[----:B-1-3--:R-:W-:-:S04]  /*1f4a0*/  LOP3.LUT R8, R0, 0x1f, RZ, 0xc0, !PT ;  /* 0x0000001f00087812 */ /* 0x00afc800078ec0ff */
[----:B------:R-:W-:Y:S01]  /*1f4b0*/  ISETP.NE.AND P0, PT, R8, 0x1f, PT ;  /* 0x0000001f0800780c */ /* 0x000fe20003f05270 */
[----:B------:R-:W-:-:S12]  /*1f4c0*/  BRA.DIV UR4, `(.L_x_12605) ;  /* 0x0000004604fc7947 */ /* 0x000fd8000b800000 */
[----:B------:R-:W-:Y:S01]  /*1f4d0*/  IMAD.IADD R9, R27, 0x1, R8 ;  /* 0x000000011b097824 */ /* 0x000fe200078e0208 */
[----:B------:R-:W-:-:S04]  /*1f4e0*/  ULDC UR4, c[0x0][0xc3c] ;  /* 0x00030f0000047ab9 */ /* 0x000fc80000000800 */
[----:B------:R-:W-:-:S13]  /*1f4f0*/  ISETP.GE.OR P1, PT, R9, UR4, !P0 ;  /* 0x0000000409007c0c */ /* 0x000fda000c726670 */
[----:B0-----:R-:W0:Y:S08]  /*1f500*/  @!P1 LDC.64 R2, c[0x0][0xc80] ;  /* 0x00032000ff029b82 */ /* 0x001e300000000a00 */
[----:B------:R-:W1:Y:S01]  /*1f510*/  @!P1 LDC.64 R4, c[0x0][0xc78] ;  /* 0x00031e00ff049b82 */ /* 0x000e620000000a00 */
[----:B0-----:R-:W-:-:S05]  /*1f520*/  @!P1 IMAD.WIDE R2, R9, 0x4, R2 ;  /* 0x0000000409029825 */ /* 0x001fca00078e0202 */
[----:B------:R1:W3:Y:S02]  /*1f530*/  @!P1 LDG.E R7, desc[UR38][R2.64] ;  /* 0x0000002602079981 */ /* 0x0002e4000c1e1900 */
[----:B-1----:R-:W-:-:S05]  /*1f540*/  @!P1 IMAD.WIDE R2, R9, 0x4, R4 ;  /* 0x0000000409029825 */ /* 0x002fca00078e0204 */
[----:B------:R-:W4:Y:S01]  /*1f550*/  @!P1 LDG.E R4, desc[UR38][R2.64] ;  /* 0x0000002602049981 */ /* 0x000f22000c1e1900 */
[----:B------:R-:W-:Y:S01]  /*1f560*/  IMAD.MOV.U32 R25, RZ, RZ, RZ ;  /* 0x000000ffff197224 */ /* 0x000fe200078e00ff */
[C---:B------:R-:W-:Y:S01]  /*1f570*/  ISETP.GE.U32.AND P2, PT, R8.reuse, 0x2, PT ;  /* 0x000000020800780c */ /* 0x040fe20003f46070 */
[----:B------:R-:W-:Y:S01]  /*1f580*/  IMAD.MOV.U32 R5, RZ, RZ, RZ ;  /* 0x000000ffff057224 */ /* 0x000fe200078e00ff */
[C---:B------:R-:W-:Y:S01]  /*1f590*/  ISETP.GE.U32.AND P3, PT, R8.reuse, 0x4, PT ;  /* 0x000000040800780c */ /* 0x040fe20003f66070 */
[----:B------:R-:W-:Y:S01]  /*1f5a0*/  SHFL.IDX PT, R0, R24, RZ, 0x1f ;  /* 0x00001fff18007589 */ /* 0x000fe200000e0000 */
[C---:B------:R-:W-:Y:S02]  /*1f5b0*/  ISETP.GE.U32.AND P4, PT, R8.reuse, 0x8, PT ;  /* 0x000000080800780c */ /* 0x040fe40003f86070 */
[----:B------:R-:W-:Y:S01]  /*1f5c0*/  ISETP.GE.U32.AND P5, PT, R8, 0x10, PT ;  /* 0x000000100800780c */ /* 0x000fe20003fa6070 */
[----:B--2---:R0:W-:Y:S02]  /*1f5d0*/  SHFL.IDX PT, R6, R24, 0x1, 0x1f ;  /* 0x00201f0018067f89 */ /* 0x0041e400000e0000 */
[----:B0-----:R-:W-:-:S02]  /*1f5e0*/  IMAD.MOV.U32 R24, RZ, RZ, RZ ;  /* 0x000000ffff187224 */ /* 0x001fc400078e00ff */
[----:B---3--:R-:W-:Y:S02]  /*1f5f0*/  @!P1 IMAD.MOV.U32 R25, RZ, RZ, R7 ;  /* 0x000000ffff199224 */ /* 0x008fe400078e0007 */
[----:B----4-:R-:W-:Y:S01]  /*1f600*/  @!P1 IMAD.MOV.U32 R5, RZ, RZ, R4 ;  /* 0x000000ffff059224 */ /* 0x010fe200078e0004 */
        /* <DEDUP_REMOVED lines=18> */
.L_x_12762:
[----:B------:R-:W-:Y:S02]  /*1f730*/  ULDC UR4, c[0x0][0xc38] ;  /* 0x00030e0000047ab9 */ /* 0x000fe40000000800 */
[----:B------:R-:W-:-:S04]  /*1f740*/  IMAD.U32 R4, RZ, RZ, UR4 ;  /* 0x00000004ff047e24 */ /* 0x000fc8000f8e00ff */
[----:B-1----:R-:W-:-:S04]  /*1f750*/  IMAD R3, R14, R4, RZ ;  /* 0x000000040e037224 */ /* 0x002fc800078e02ff */
[----:B------:R-:W-:-:S05]  /*1f760*/  IMAD.IADD R6, R6, 0x1, R3 ;  /* 0x0000000106067824 */ /* 0x000fca00078e0203 */
[----:B------:R-:W-:-:S13]  /*1f770*/  ISETP.GT.AND P6, PT, R6, R0, PT ;  /* 0x000000000600720c */ /* 0x000fda0003fc4270 */
[----:B------:R-:W-:Y:S05]  /*1f780*/  @P6 BRA `(.L_x_12606) ;  /* 0x0000000000a46947 */ /* 0x000fea0003800000 */
.L_x_12609:
        /* <DEDUP_REMOVED lines=35> */
.L_x_12770:
[----:B------:R-:W-:Y:S02]  /*1f9c0*/  ULDC UR4, c[0x0][0xc38] ;  /* 0x00030e0000047ab9 */ /* 0x000fe40000000800 */
[----:B------:R-:W-:-:S04]  /*1f9d0*/  IMAD.U32 R4, RZ, RZ, UR4 ;  /* 0x00000004ff047e24 */ /* 0x000fc8000f8e00ff */
[----:B-1----:R-:W-:-:S04]  /*1f9e0*/  IMAD R3, R14, R4, RZ ;  /* 0x000000040e037224 */ /* 0x002fc800078e02ff */
[----:B------:R-:W-:-:S05]  /*1f9f0*/  IMAD.IADD R6, R3, 0x1, R6 ;  /* 0x0000000103067824 */ /* 0x000fca00078e0206 */
[----:B------:R-:W-:-:S13]  /*1fa00*/  ISETP.GT.AND P6, PT, R6, R0, PT ;  /* 0x000000000600720c */ /* 0x000fda0003fc4270 */
[----:B------:R-:W-:Y:S05]  /*1fa10*/  @!P6 BRA `(.L_x_12609) ;  /* 0xfffffffc005ce947 */ /* 0x000fea000383ffff */
.L_x_12606:
        /* <DEDUP_REMOVED lines=10> */
.L_x_12775:
[----:B------:R-:W-:-:S13]  /*1fac0*/  ISETP.NE.AND P0, PT, R3, RZ, PT ;  /* 0x000000ff0300720c */ /* 0x000fda0003f05270 */
[----:B------:R-:W-:Y:S05]  /*1fad0*/  @!P0 BRA `(.L_x_12611) ;  /* 0x0000000000108947 */ /* 0x000fea0003800000 */
[----:B------:R-:W-:Y:S01]  /*1fae0*/  UMOV UR4, 0xffffffff ;  /* 0xffffffff00047882 */ /* 0x000fe20000000000 */
[----:B------:R-:W-:Y:S02]  /*1faf0*/  VIADD R12, R7, 0xffffffff ;  /* 0xffffffff070c7836 */ /* 0x000fe40000000000 */
[----:B------:R-:W-:Y:S05]  /*1fb00*/  BRA.DIV UR4, `(.L_x_12612) ;  /* 0x0000004a04bc7947 */ /* 0x000fea000b800000 */
[----:B------:R4:W0:Y:S02]  /*1fb10*/  SHFL.IDX PT, R24, R2, R12, 0x1f ;  /* 0x00001f0c02187589 */ /* 0x00082400000e0000 */
.L_x_12611:
        /* <DEDUP_REMOVED lines=59> */
.L_x_12613:
        /* <DEDUP_REMOVED lines=61> */
.L_x_12614:
[----:B------:R-:W-:-:S05]  /*202a0*/  LOP3.LUT R2, RZ, R2, RZ, 0x33, !PT ;  /* 0x00000002ff027212 */ /* 0x000fca00078e33ff */
[----:B------:R-:W-:Y:S01]  /*202b0*/  IMAD.IADD R25, R25, 0x1, R2 ;  /* 0x0000000119197824 */ /* 0x000fe200078e0202 */
[----:B------:R-:W-:Y:S06]  /*202c0*/  BRA `(.L_x_12615) ;  /* 0x00000000001c7947 */ /* 0x000fec0003800000 */
.L_x_12607:
[----:B------:R-:W-:Y:S01]  /*202d0*/  UMOV UR4, URZ ;  /* 0x0000003f00047c82 */ /* 0x000fe20008000000 */
[----:B------:R-:W-:Y:S01]  /*202e0*/  UMOV UR5, URZ ;  /* 0x0000003f00057c82 */ /* 0x000fe20008000000 */
[----:B------:R-:W-:Y:S01]  /*202f0*/  ULDC UR6, c[0x0][0xc3c] ;  /* 0x00030f0000067ab9 */ /* 0x000fe20000000800 */
[----:B------:R-:W-:Y:S02]  /*20300*/  IMAD.MOV.U32 R24, RZ, RZ, R0 ;  /* 0x000000ffff187224 */ /* 0x000fe400078e0000 */
[----:B------:R-:W-:Y:S02]  /*20310*/  IMAD.U32 R25, RZ, RZ, UR4 ;  /* 0x00000004ff197e24 */ /* 0x000fe4000f8e00ff */
[----:B------:R-:W-:Y:S02]  /*20320*/  IMAD.U32 R26, RZ, RZ, UR5 ;  /* 0x00000005ff1a7e24 */ /* 0x000fe4000f8e00ff */
[----:B------:R-:W-:-:S07]  /*20330*/  IMAD.U32 R27, RZ, RZ, UR6 ;  /* 0x00000006ff1b7e24 */ /* 0x000fce000f8e00ff */
.L_x_12615:
        /* <DEDUP_REMOVED lines=10> */
.L_x_12604:
[----:B------:R-:W-:Y:S02]  /*203e0*/  ULDC UR4, c[0x0][0xc3c] ;  /* 0x00030f0000047ab9 */ /* 0x000fe40000000800 */
[----:B0-----:R-:W-:-:S13]  /*203f0*/  ISETP.GE.AND P0, PT, R27, UR4, PT ;  /* 0x000000041b007c0c */ /* 0x001fda000bf06270 */
[----:B------:R-:W-:Y:S05]  /*20400*/  @!P0 BRA `(.L_x_12616) ;  /* 0xffffff9800788947 */ /* 0x000fea000383ffff */
[----:B------:R-:W-:Y:S05]  /*20410*/  BSYNC B8 ;  /* 0x0000000000087941 */ /* 0x000fea0003800000 */
.L_x_12511:
[----:B0-----:R-:W2:Y:S01]  /*20420*/  LDL.LU R0, [R1+0x4c] ;  /* 0x00004c0001007983 */ /* 0x001ea20000300800 */
[----:B------:R-:W-:Y:S01]  /*20430*/  BSSY B0, `(.L_x_12617) ;  /* 0x000000b000007945 */ /* 0x000fe20003800000 */
[----:B------:R-:W0:Y:S01]  /*20440*/  S2R R5, SR_CgaCtaId ;  /* 0x0000000000057919 */ /* 0x000e220000008800 */
[----:B--2---:R-:W-:-:S05]  /*20450*/  VIADD R0, R0, 0x1 ;  /* 0x0000000100007836 */ /* 0x004fca0000000000 */
        /* <DEDUP_REMOVED lines=8> */
.L_x_12778:
[----:B------:R-:W-:Y:S05]  /*204e0*/  BSYNC B0 ;  /* 0x0000000000007941 */ /* 0x000fea0003800000 */
.L_x_12617:
[----:B------:R-:W-:-:S03]  /*204f0*/  UMOV UR4, 0xffffffff ;  /* 0xffffffff00047882 */ /* 0x000fc60000000000 */
[----:B------:R-:W-:Y:S05]  /*20500*/  BRA.DIV UR4, `(.L_x_12619) ;  /* 0x0000004204787947 */ /* 0x000fea000b800000 */
[----:B0-----:R-:W0:Y:S02]  /*20510*/  S2R R0, SR_TID.X ;  /* 0x0000000000007919 */ /* 0x001e240000002100 */
[----:B0-----:R-:W-:-:S04]  /*20520*/  SHF.R.U32.HI R0, RZ, 0x5, R0 ;  /* 0x00000005ff007819 */ /* 0x001fc80000011600 */
[----:B------:R-:W-:-:S05]  /*20530*/  LOP3.LUT R0, R0, 0x3, RZ, 0xc0, !PT ;  /* 0x0000000300007812 */ /* 0x000fca00078ec0ff */
[----:B------:R0:W2:Y:S02]  /*20540*/  SHFL.IDX PT, R14, R0, RZ, 0x1f ;  /* 0x00001fff000e7589 */ /* 0x0000a400000e0000 */
.L_x_12781:
[----:B--2---:R-:W-:-:S13]  /*20550*/  ISETP.NE.AND P0, PT, R14, RZ, PT ;  /* 0x000000ff0e00720c */ /* 0x004fda0003f05270 */
[----:B------:R-:W-:Y:S05]  /*20560*/  @P0 BRA `(.L_x_12335) ;  /* 0x0000000000900947 */ /* 0x000fea0003800000 */
[----:B------:R-:W-:-:S03]  /*20570*/  UMOV UR4, 0xffffffff ;  /* 0xffffffff00047882 */ /* 0x000fc60000000000 */
[----:B------:R-:W-:Y:S05]  /*20580*/  BRA.DIV UR4, `(.L_x_12620) ;  /* 0x00000042048c7947 */ /* 0x000fea000b800000 */
[----:B------:R-:W-:-:S13]  /*20590*/  ELECT P6, URZ, PT ;  /* 0x00000000003f782f */ /* 0x000fda00038c0000 */
.L_x_12784:
[----:B------:R-:W-:Y:S05]  /*205a0*/  @!P6 BRA `(.L_x_12335) ;  /* 0x000000000080e947 */ /* 0x000fea0003800000 */
[----:B------:R-:W-:-:S06]  /*205b0*/  ULOP3.LUT UR4, UR36, 0x2, URZ, 0xfc, !UPT ;  /* 0x0000000224047892 */ /* 0x000fcc000f8efc3f */
[----:B0-----:R-:W-:-:S05]  /*205c0*/  IMAD.U32 R0, RZ, RZ, UR4 ;  /* 0x00000004ff007e24 */ /* 0x001fca000f8e00ff */
[----:B------:R-:W-:-:S13]  /*205d0*/  ISETP.NE.AND P0, PT, R0, 0x3, PT ;  /* 0x000000030000780c */ /* 0x000fda0003f05270 */
[----:B------:R-:W-:Y:S05]  /*205e0*/  @!P0 BRA `(.L_x_12621) ;  /* 0x0000000000048947 */ /* 0x000fea0003800000 */
[----:B------:R-:W-:Y:S01]  /*205f0*/  BPT.TRAP 0x1 ;  /* 0x000000040000795c */ /* 0x000fe20000300000 */
.L_x_12621:
[----:B------:R-:W2:Y:S01]  /*20600*/  LDL R0, [R1] ;  /* 0x0000000001007983 */ /* 0x000ea20000100800 */
[C---:B------:R-:W-:Y:S02]  /*20610*/  IMAD R3, R28.reuse, 0x8, R5 ;  /* 0x000000081c037824 */ /* 0x040fe400078e0205 */
[----:B------:R-:W-:-:S05]  /*20620*/  VIADD R28, R28, 0x1 ;  /* 0x000000011c1c7836 */ /* 0x000fca0000000000 */
[----:B------:R-:W-:Y:S02]  /*20630*/  ISETP.NE.AND P2, PT, R28, 0x2, PT ;  /* 0x000000021c00780c */ /* 0x000fe40003f45270 */
[----:B--2---:R-:W-:Y:S02]  /*20640*/  SHF.L.U32 R2, R0, 0x1f, RZ ;  /* 0x0000001f00027819 */ /* 0x004fe400000006ff */
[----:B------:R-:W-:Y:S02]  /*20650*/  SEL R0, RZ, 0x1, P2 ;  /* 0x00000001ff007807 */ /* 0x000fe40001000000 */
[----:B------:R-:W0:Y:S02]  /*20660*/  SYNCS.PHASECHK.TRANS64.TRYWAIT P1, [R3+URZ+0x2d840], R2 ;  /* 0x02d84002030075a7 */ /* 0x000e24000802017f */
[----:B0-----:R-:W-:Y:S05]  /*20670*/  @!P1 BRA `(.L_x_12622) ;  /* 0x0000004000709947 */ /* 0x001fea0003800000 */
.L_x_12785:
[----:B------:R-:W2:Y:S01]  /*20680*/  LDL.LU R4, [R1] ;  /* 0x0000000001047983 */ /* 0x000ea20000300800 */
[----:B------:R-:W-:Y:S02]  /*20690*/  SEL R28, R28, RZ, P2 ;  /* 0x000000ff1c1c7207 */ /* 0x000fe40001000000 */
[----:B--2---:R-:W-:Y:S01]  /*206a0*/  LOP3.LUT R0, R4, R0, RZ, 0x3c, !PT ;  /* 0x0000000004007212 */ /* 0x004fe200078e3cff */
[----:B------:R-:W-:Y:S06]  /*206b0*/  @!P0 BRA `(.L_x_12623) ;  /* 0x0000000000048947 */ /* 0x000fec0003800000 */
[----:B------:R-:W-:Y:S01]  /*206c0*/  BPT.TRAP 0x1 ;  /* 0x000000040000795c */ /* 0x000fe20000300000 */
.L_x_12623:
[----:B------:R-:W-:Y:S01]  /*206d0*/  IMAD R5, R28, 0x8, R5 ;  /* 0x000000081c057824 */ /* 0x000fe200078e0205 */
[----:B------:R-:W-:-:S04]  /*206e0*/  SHF.L.U32 R0, R0, 0x1f, RZ ;  /* 0x0000001f00007819 */ /* 0x000fc800000006ff */
[----:B------:R-:W2:Y:S02]  /*206f0*/  SYNCS.PHASECHK.TRANS64.TRYWAIT P1, [R5+URZ+0x2d840], R0 ;  /* 0x02d84000050075a7 */ /* 0x000ea4000802017f */
[----:B--2---:R-:W-:Y:S05]  /*20700*/  @!P1 BRA `(.L_x_12624) ;  /* 0x0000004000609947 */ /* 0x004fea0003800000 */
.L_x_12786:
[----:B------:R-:W-:Y:S05]  /*20710*/  @!P0 BRA `(.L_x_12625) ;  /* 0x0000000000048947 */ /* 0x000fea0003800000 */
[----:B------:R-:W-:Y:S01]  /*20720*/  BPT.TRAP 0x1 ;  /* 0x000000040000795c */ /* 0x000fe20000300000 */
.L_x_12625:
[----:B------:R-:W0:Y:S02]  /*20730*/  SYNCS.PHASECHK.TRANS64.TRYWAIT P1, [R3+URZ+0x2d860], R2 ;  /* 0x02d86002030075a7 */ /* 0x000e24000802017f */
[----:B0-----:R-:W-:Y:S05]  /*20740*/  @!P1 BRA `(.L_x_12626) ;  /* 0x0000004000649947 */ /* 0x001fea0003800000 */
.L_x_12787:
[----:B------:R-:W-:Y:S05]  /*20750*/  @!P0 BRA `(.L_x_12627) ;  /* 0x0000000000048947 */ /* 0x000fea0003800000 */
[----:B------:R-:W-:Y:S01]  /*20760*/  BPT.TRAP 0x1 ;  /* 0x000000040000795c */ /* 0x000fe20000300000 */
.L_x_12627:
[----:B------:R0:W0:Y:S02]  /*20770*/  SYNCS.PHASECHK.TRANS64.TRYWAIT P0, [R5+URZ+0x2d860], R0 ;  /* 0x02d86000050075a7 */ /* 0x000024000800017f */
[----:B0-----:R-:W-:Y:S05]  /*20780*/  @!P0 NANOSLEEP.SYNCS 0x989680 ;  /* 0x009896800000895d */ /* 0x001fea0003900000 */
[----:B------:R-:W0:Y:S02]  /*20790*/  @!P0 SYNCS.PHASECHK.TRANS64 P0, [R5+URZ+0x2d860], R0 ;  /* 0x02d86000050085a7 */ /* 0x000e24000800007f */
[----:B0-----:R-:W-:Y:S05]  /*207a0*/  @!P0 BRA `(.L_x_12627) ;  /* 0xfffffffc00f08947 */ /* 0x001fea000383ffff */
.L_x_12335:
[----:B------:R-:W-:Y:S05]  /*207b0*/  BSYNC B9 ;  /* 0x0000000000097941 */ /* 0x000fea0003800000 */
.L_x_12332:
[----:B------:R-:W-:Y:S05]  /*207c0*/  EXIT ;  /* 0x000000000000794d */ /* 0x000fea0003800000 */
.L_x_12353:
[----:B0-----:R0:W1:Y:S02]  /*207d0*/  SYNCS.PHASECHK.TRANS64.TRYWAIT P4, [R57+URZ+0x2d890], R85 ;  /* 0x02d89055390075a7 */ /* 0x001064000808017f */
[----:B-1----:R-:W-:Y:S05]  /*207e0*/  @!P4 NANOSLEEP.SYNCS 0x989680 ;  /* 0x009896800000c95d */ /* 0x002fea0003900000 */
[----:B------:R-:W1:Y:S02]  /*207f0*/  @!P4 SYNCS.PHASECHK.TRANS64 P4, [R57+URZ+0x2d890], R85 ;  /* 0x02d890553900c5a7 */ /* 0x000e64000808007f */
[----:B-1----:R-:W-:Y:S05]  /*20800*/  @!P4 BRA `(.L_x_12353) ;  /* 0xfffffffc00f0c947 */ /* 0x002fea000383ffff */
[----:B------:R-:W-:Y:S05]  /*20810*/  BRA `(.L_x_12628) ;  /* 0xfffffe2c00a47947 */ /* 0x000fea000383ffff */
.L_x_12354:
        /* <DEDUP_REMOVED lines=8> */
.L_x_12630:
[----:B------:R-:W-:Y:S05]  /*208a0*/  BSYNC B1 ;  /* 0x0000000000017941 */ /* 0x000fea0003800000 */
.L_x_12629:
        /* <DEDUP_REMOVED lines=8> */
.L_x_12631:
[----:B------:R-:W-:Y:S01]  /*20930*/  IMAD.MOV.U32 R60, RZ, RZ, R14 ;  /* 0x000000ffff3c7224 */ /* 0x000fe200078e000e */
[----:B------:R-:W-:Y:S06]  /*20940*/  BRA `(.L_x_12632) ;  /* 0xfffffe2c006c7947 */ /* 0x000fec000383ffff */
.L_x_12382:
[----:B0-----:R0:W1:Y:S02]  /*20950*/  SYNCS.PHASECHK.TRANS64.TRYWAIT P4, [R57+URZ+0x2d890], R85 ;  /* 0x02d89055390075a7 */ /* 0x001064000808017f */
[----:B-1----:R-:W-:Y:S05]  /*20960*/  @!P4 NANOSLEEP.SYNCS 0x989680 ;  /* 0x009896800000c95d */ /* 0x002fea0003900000 */
[----:B------:R-:W1:Y:S02]  /*20970*/  @!P4 SYNCS.PHASECHK.TRANS64 P4, [R57+URZ+0x2d890], R85 ;  /* 0x02d890553900c5a7 */ /* 0x000e64000808007f */
[----:B-1----:R-:W-:Y:S05]  /*20980*/  @!P4 BRA `(.L_x_12382) ;  /* 0xfffffffc00f0c947 */ /* 0x002fea000383ffff */
[----:B------:R-:W-:Y:S05]  /*20990*/  BRA `(.L_x_12633) ;  /* 0xfffffe4800747947 */ /* 0x000fea000383ffff */
.L_x_12383:
        /* <DEDUP_REMOVED lines=8> */
.L_x_12635:
[----:B------:R-:W-:Y:S05]  /*20a20*/  BSYNC B1 ;  /* 0x0000000000017941 */ /* 0x000fea0003800000 */
.L_x_12634:
        /* <DEDUP_REMOVED lines=8> */
.L_x_12636:
[----:B------:R-:W-:Y:S01]  /*20ab0*/  IMAD.MOV.U32 R88, RZ, RZ, R14 ;  /* 0x000000ffff587224 */ /* 0x000fe200078e000e */
[----:B------:R-:W-:Y:S06]  /*20ac0*/  BRA `(.L_x_12637) ;  /* 0xfffffe48003c7947 */ /* 0x000fec000383ffff */
.L_x_12396:
[----:B0-----:R0:W1:Y:S02]  /*20ad0*/  SYNCS.PHASECHK.TRANS64.TRYWAIT P3, [R57+URZ+0x2d890], R85 ;  /* 0x02d89055390075a7 */ /* 0x001064000806017f */
[----:B-1----:R-:W-:Y:S05]  /*20ae0*/  @!P3 NANOSLEEP.SYNCS 0x989680 ;  /* 0x009896800000b95d */ /* 0x002fea0003900000 */
[----:B------:R-:W1:Y:S02]  /*20af0*/  @!P3 SYNCS.PHASECHK.TRANS64 P3, [R57+URZ+0x2d890], R85 ;  /* 0x02d890553900b5a7 */ /* 0x000e64000806007f */
[----:B-1----:R-:W-:Y:S05]  /*20b00*/  @!P3 BRA `(.L_x_12396) ;  /* 0xfffffffc00f0b947 */ /* 0x002fea000383ffff */
[----:B------:R-:W-:Y:S05]  /*20b10*/  BRA `(.L_x_12638) ;  /* 0xfffffe6000787947 */ /* 0x000fea000383ffff */
.L_x_12397:
[----:B------:R-:W-:Y:S01]  /*20b20*/  BSSY B1, `(.L_x_12639) ;  /* 0x0000007000017945 */ /* 0x000fe20003800000 */
[----:B------:R-:W-:Y:S02]  /*20b30*/  IMAD.MOV.U32 R12, RZ, RZ, RZ ;  /* 0x000000ffff0c7224 */ /* 0x000fe400078e00ff */
[----:B------:R-:W-:Y:S02]  /*20b40*/  IMAD.MOV.U32 R11, RZ, RZ, 0x1e1f ;  /* 0x00001e1fff0b7424 */ /* 0x000fe400078e00ff */
[----:B------:R-:W-:-:S07]  /*20b50*/  IMAD.MOV.U32 R15, RZ, RZ, -0x1 ;  /* 0xffffffffff0f7424 */ /* 0x000fce00078e00ff */
[----:B0-----:R-:W-:Y:S05]  /*20b60*/  WARPSYNC.COLLECTIVE R15, `(.L_x_12640) ;  /* 0x000000000f087348 */ /* 0x001fea0003c00000 */
[----:B------:R1:W2:Y:S02]  /*20b70*/  SHFL.IDX P6, R14, R13, R12, R11 ;  /* 0x0000000c0d0e7389 */ /* 0x0002a400000c000b */
[----:B012---:R-:W-:Y:S01]  /*20b80*/  ENDCOLLECTIVE ;  /* 0x000000000000791b */ /* 0x007fe20003800000 */
.L_x_12640:
[----:B------:R-:W-:Y:S05]  /*20b90*/  BSYNC B1 ;  /* 0x0000000000017941 */ /* 0x000fea0003800000 */
.L_x_12639:
        /* <DEDUP_REMOVED lines=8> */
.L_x_12641:
[----:B------:R-:W-:Y:S01]  /*20c20*/  IMAD.MOV.U32 R39, RZ, RZ, R14 ;  /* 0x000000ffff277224 */ /* 0x000fe200078e000e */
[----:B------:R-:W-:Y:S06]  /*20c30*/  BRA `(.L_x_12642) ;  /* 0xfffffe6000947947 */ /* 0x000fec000383ffff */
.L_x_12401:
[----:B------:R0:W0:Y:S02]  /*20c40*/  SYNCS.PHASECHK.TRANS64.TRYWAIT P2, [R57+URZ+0x2d8b0], R85 ;  /* 0x02d8b055390075a7 */ /* 0x000024000804017f */
[----:B0-----:R-:W-:Y:S05]  /*20c50*/  @!P2 NANOSLEEP.SYNCS 0x989680 ;  /* 0x009896800000a95d */ /* 0x001fea0003900000 */
[----:B------:R-:W0:Y:S02]  /*20c60*/  @!P2 SYNCS.PHASECHK.TRANS64 P2, [R57+URZ+0x2d8b0], R85 ;  /* 0x02d8b0553900a5a7 */ /* 0x000e24000804007f */
[----:B0-----:R-:W-:Y:S05]  /*20c70*/  @!P2 BRA `(.L_x_12401) ;  /* 0xfffffffc00f0a947 */ /* 0x001fea000383ffff */
[----:B------:R-:W-:Y:S05]  /*20c80*/  BRA `(.L_x_12643) ;  /* 0xfffffe6400787947 */ /* 0x000fea000383ffff */
.L_x_12409:
[----:B------:R-:W-:Y:S01]  /*20c90*/  BSSY B0, `(.L_x_12644) ;  /* 0x0000007000007945 */ /* 0x000fe20003800000 */
[----:B------:R-:W-:Y:S02]  /*20ca0*/  IMAD.MOV.U32 R12, RZ, RZ, RZ ;  /* 0x000000ffff0c7224 */ /* 0x000fe400078e00ff */
[----:B------:R-:W-:Y:S02]  /*20cb0*/  IMAD.MOV.U32 R11, RZ, RZ, 0x1f ;  /* 0x0000001fff0b7424 */ /* 0x000fe400078e00ff */
[----:B------:R-:W-:-:S07]  /*20cc0*/  IMAD.MOV.U32 R15, RZ, RZ, -0x1 ;  /* 0xffffffffff0f7424 */ /* 0x000fce00078e00ff */
[----:B--23-5:R-:W-:Y:S05]  /*20cd0*/  WARPSYNC.COLLECTIVE R15, `(.L_x_12645) ;  /* 0x000000000f087348 */ /* 0x02cfea0003c00000 */
[----:B------:R0:W1:Y:S02]  /*20ce0*/  SHFL.IDX P6, R14, R13, R12, R11 ;  /* 0x0000000c0d0e7389 */ /* 0x00006400000c000b */
[----:B0123-5:R-:W-:Y:S01]  /*20cf0*/  ENDCOLLECTIVE ;  /* 0x000000000000791b */ /* 0x02ffe20003800000 */
.L_x_12645:
[----:B------:R-:W-:Y:S05]  /*20d00*/  BSYNC B0 ;  /* 0x0000000000007941 */ /* 0x000fea0003800000 */
.L_x_12644:
[----:B------:R0:W-:Y:S01]  /*20d10*/  STL [R1+0x60], R14 ;  /* 0x0000600e01007387 */ /* 0x0001e20000100800 */
[----:B------:R-:W-:Y:S05]  /*20d20*/  BRA `(.L_x_12646) ;  /* 0xfffffe7000107947 */ /* 0x000fea000383ffff */
.L_x_12420:
[----:B------:R-:W-:Y:S01]  /*20d30*/  BSSY B1, `(.L_x_12647) ;  /* 0x0000007000017945 */ /* 0x000fe20003800000 */
[----:B------:R-:W-:Y:S02]  /*20d40*/  IMAD.MOV.U32 R12, RZ, RZ, RZ ;  /* 0x000000ffff0c7224 */ /* 0x000fe400078e00ff */
[----:B------:R-:W-:Y:S02]  /*20d50*/  IMAD.MOV.U32 R11, RZ, RZ, 0x1e1f ;  /* 0x00001e1fff0b7424 */ /* 0x000fe400078e00ff */
[----:B------:R-:W-:-:S07]  /*20d60*/  IMAD.MOV.U32 R15, RZ, RZ, -0x1 ;  /* 0xffffffffff0f7424 */ /* 0x000fce00078e00ff */
[----:B0-23--:R-:W-:Y:S05]  /*20d70*/  WARPSYNC.COLLECTIVE R15, `(.L_x_12648) ;  /* 0x000000000f087348 */ /* 0x00dfea0003c00000 */
[----:B0-----:R0:W1:Y:S02]  /*20d80*/  SHFL.IDX P6, R14, R13, R12, R11 ;  /* 0x0000000c0d0e7389 */ /* 0x00106400000c000b */
[----:B0123--:R-:W-:Y:S01]  /*20d90*/  ENDCOLLECTIVE ;  /* 0x000000000000791b */ /* 0x00ffe20003800000 */
.L_x_12648:
[----:B------:R-:W-:Y:S05]  /*20da0*/  BSYNC B1 ;  /* 0x0000000000017941 */ /* 0x000fea0003800000 */
.L_x_12647:
        /* <DEDUP_REMOVED lines=8> */
.L_x_12649:
[----:B------:R-:W-:Y:S02]  /*20e30*/  IMAD.MOV.U32 R13, RZ, RZ, R0 ;  /* 0x000000ffff0d7224 */ /* 0x000fe400078e0000 */
[----:B------:R-:W-:-:S07]  /*20e40*/  IMAD.MOV.U32 R38, RZ, RZ, R14 ;  /* 0x000000ffff267224 */ /* 0x000fce00078e000e */
[----:B------:R-:W-:Y:S05]  /*20e50*/  WARPSYNC.COLLECTIVE R15, `(.L_x_12650) ;  /* 0x000000000f087348 */ /* 0x000fea0003c00000 */
[----:B------:R0:W1:Y:S02]  /*20e60*/  SHFL.IDX P6, R14, R13, R12, R11 ;  /* 0x0000000c0d0e7389 */ /* 0x00006400000c000b */
[----:B01----:R-:W-:Y:S01]  /*20e70*/  ENDCOLLECTIVE ;  /* 0x000000000000791b */ /* 0x003fe20003800000 */
.L_x_12650:
[----:B------:R-:W-:Y:S02]  /*20e80*/  IMAD.MOV.U32 R13, RZ, RZ, R39 ;  /* 0x000000ffff0d7224 */ /* 0x000fe400078e0027 */
[----:B------:R-:W-:-:S07]  /*20e90*/  IMAD.MOV.U32 R0, RZ, RZ, R14 ;  /* 0x000000ffff007224 */ /* 0x000fce00078e000e */
[----:B------:R-:W-:Y:S05]  /*20ea0*/  WARPSYNC.COLLECTIVE R15, `(.L_x_12651) ;  /* 0x000000000f087348 */ /* 0x000fea0003c00000 */
[----:B------:R0:W1:Y:S02]  /*20eb0*/  SHFL.IDX P6, R14, R13, R12, R11 ;  /* 0x0000000c0d0e7389 */ /* 0x00006400000c000b */
[----:B01----:R-:W-:Y:S01]  /*20ec0*/  ENDCOLLECTIVE ;  /* 0x000000000000791b */ /* 0x003fe20003800000 */
.L_x_12651:
[----:B------:R-:W-:Y:S01]  /*20ed0*/  IMAD.MOV.U32 R39, RZ, RZ, R14 ;  /* 0x000000ffff277224 */ /* 0x000fe200078e000e */
[----:B------:R-:W-:Y:S06]  /*20ee0*/  BRA `(.L_x_12652) ;  /* 0xfffffe7400807947 */ /* 0x000fec000383ffff */
.L_x_12424:
[----:B0-----:R0:W1:Y:S02]  /*20ef0*/  SYNCS.PHASECHK.TRANS64.TRYWAIT P0, [R2+URZ+0x2d800], R3 ;  /* 0x02d80003020075a7 */ /* 0x001064000800017f */
[----:B-1----:R-:W-:Y:S05]  /*20f00*/  @!P0 NANOSLEEP.SYNCS 0x989680 ;  /* 0x009896800000895d */ /* 0x002fea0003900000 */
[----:B------:R-:W1:Y:S02]  /*20f10*/  @!P0 SYNCS.PHASECHK.TRANS64 P0, [R2+URZ+0x2d800], R3 ;  /* 0x02d80003020085a7 */ /* 0x000e64000800007f */
[----:B-1----:R-:W-:Y:S05]  /*20f20*/  @!P0 BRA `(.L_x_12424) ;  /* 0xfffffffc00f08947 */ /* 0x002fea000383ffff */
[----:B------:R-:W-:Y:S05]  /*20f30*/  BRA `(.L_x_12653) ;  /* 0xfffffe7c00c87947 */ /* 0x000fea000383ffff */
.L_x_12436:
[----:B------:R-:W-:Y:S01]  /*20f40*/  BSSY B1, `(.L_x_12654) ;  /* 0x0000007000017945 */ /* 0x000fe20003800000 */
[----:B------:R-:W-:Y:S02]  /*20f50*/  IMAD.MOV.U32 R12, RZ, RZ, RZ ;  /* 0x000000ffff0c7224 */ /* 0x000fe400078e00ff */
[----:B------:R-:W-:Y:S02]  /*20f60*/  IMAD.MOV.U32 R11, RZ, RZ, 0x1e1f ;  /* 0x00001e1fff0b7424 */ /* 0x000fe400078e00ff */
[----:B------:R-:W-:-:S07]  /*20f70*/  IMAD.MOV.U32 R15, RZ, RZ, -0x1 ;  /* 0xffffffffff0f7424 */ /* 0x000fce00078e00ff */
[----:B0--3--:R-:W-:Y:S05]  /*20f80*/  WARPSYNC.COLLECTIVE R15, `(.L_x_12655) ;  /* 0x000000000f087348 */ /* 0x009fea0003c00000 */
[----:B0-----:R0:W1:Y:S02]  /*20f90*/  SHFL.IDX P6, R14, R13, R12, R11 ;  /* 0x0000000c0d0e7389 */ /* 0x00106400000c000b */
[----:B01-3--:R-:W-:Y:S01]  /*20fa0*/  ENDCOLLECTIVE ;  /* 0x000000000000791b */ /* 0x00bfe20003800000 */
.L_x_12655:
[----:B------:R-:W-:Y:S05]  /*20fb0*/  BSYNC B1 ;  /* 0x0000000000017941 */ /* 0x000fea0003800000 */
.L_x_12654:
        /* <DEDUP_REMOVED lines=8> */
.L_x_12656:
[----:B------:R-:W-:Y:S02]  /*21040*/  IMAD.MOV.U32 R13, RZ, RZ, R37 ;  /* 0x000000ffff0d7224 */ /* 0x000fe400078e0025 */
[----:B------:R-:W-:-:S07]  /*21050*/  IMAD.MOV.U32 R3, RZ, RZ, R14 ;  /* 0x000000ffff037224 */ /* 0x000fce00078e000e */
[----:B------:R-:W-:Y:S05]  /*21060*/  WARPSYNC.COLLECTIVE R15, `(.L_x_12657) ;  /* 0x000000000f087348 */ /* 0x000fea0003c00000 */
[----:B------:R0:W1:Y:S02]  /*21070*/  SHFL.IDX P6, R14, R13, R12, R11 ;  /* 0x0000000c0d0e7389 */ /* 0x00006400000c000b */
[----:B01----:R-:W-:Y:S01]  /*21080*/  ENDCOLLECTIVE ;  /* 0x000000000000791b */ /* 0x003fe20003800000 */
.L_x_12657:
[----:B------:R-:W-:Y:S02]  /*21090*/  IMAD.MOV.U32 R13, RZ, RZ, R38 ;  /* 0x000000ffff0d7224 */ /* 0x000fe400078e0026 */
[----:B------:R-:W-:-:S07]  /*210a0*/  IMAD.MOV.U32 R37, RZ, RZ, R14 ;  /* 0x000000ffff257224 */ /* 0x000fce00078e000e */
[----:B------:R-:W-:Y:S05]  /*210b0*/  WARPSYNC.COLLECTIVE R15, `(.L_x_12658) ;  /* 0x000000000f087348 */ /* 0x000fea0003c00000 */
[----:B------:R0:W1:Y:S02]  /*210c0*/  SHFL.IDX P6, R14, R13, R12, R11 ;  /* 0x0000000c0d0e7389 */ /* 0x00006400000c000b */
[----:B01----:R-:W-:Y:S01]  /*210d0*/  ENDCOLLECTIVE ;  /* 0x000000000000791b */ /* 0x003fe20003800000 */
.L_x_12658:
[----:B------:R-:W-:Y:S01]  /*210e0*/  IMAD.MOV.U32 R38, RZ, RZ, R14 ;  /* 0x000000ffff267224 */ /* 0x000fe200078e000e */
[----:B------:R-:W-:Y:S06]  /*210f0*/  BRA `(.L_x_12659) ;  /* 0xfffffe9000e47947 */ /* 0x000fec000383ffff */
.L_x_12440:
[----:B0-----:R0:W1:Y:S02]  /*21100*/  SYNCS.PHASECHK.TRANS64.TRYWAIT P0, [R2+URZ+0x2d800], R3 ;  /* 0x02d80003020075a7 */ /* 0x001064000800017f */
[----:B-1----:R-:W-:Y:S05]  /*21110*/  @!P0 NANOSLEEP.SYNCS 0x989680 ;  /* 0x009896800000895d */ /* 0x002fea0003900000 */
[----:B------:R-:W1:Y:S02]  /*21120*/  @!P0 SYNCS.PHASECHK.TRANS64 P0, [R2+URZ+0x2d800], R3 ;  /* 0x02d80003020085a7 */ /* 0x000e64000800007f */
[----:B-1----:R-:W-:Y:S05]  /*21130*/  @!P0 BRA `(.L_x_12440) ;  /* 0xfffffffc00f08947 */ /* 0x002fea000383ffff */
[----:B------:R-:W-:Y:S05]  /*21140*/  BRA `(.L_x_12660) ;  /* 0xfffffe98009c7947 */ /* 0x000fea000383ffff */
.L_x_12448:
[----:B--2---:R2:W3:Y:S02]  /*21150*/  SYNCS.PHASECHK.TRANS64.TRYWAIT P1, [R0+URZ+0x2d830], R5 ;  /* 0x02d83005000075a7 */ /* 0x0044e4000802017f */
[----:B---3--:R-:W-:Y:S05]  /*21160*/  @!P1 NANOSLEEP.SYNCS 0x989680 ;  /* 0x009896800000995d */ /* 0x008fea0003900000 */
[----:B------:R-:W3:Y:S02]  /*21170*/  @!P1 SYNCS.PHASECHK.TRANS64 P1, [R0+URZ+0x2d830], R5 ;  /* 0x02d83005000095a7 */ /* 0x000ee4000802007f */
[----:B---3--:R-:W-:Y:S05]  /*21180*/  @!P1 BRA `(.L_x_12448) ;  /* 0xfffffffc00f09947 */ /* 0x008fea000383ffff */
[----:B------:R-:W-:Y:S05]  /*21190*/  BRA `(.L_x_12447) ;  /* 0xfffffeb0008c7947 */ /* 0x000fea000383ffff */
.L_x_12455:
[----:B-1----:R1:W2:Y:S02]  /*211a0*/  SYNCS.PHASECHK.TRANS64.TRYWAIT P2, [R7+URZ+0x2d830], R8 ;  /* 0x02d83008070075a7 */ /* 0x0022a4000804017f */
[----:B--2---:R-:W-:Y:S05]  /*211b0*/  @!P2 NANOSLEEP.SYNCS 0x989680 ;  /* 0x009896800000a95d */ /* 0x004fea0003900000 */
[----:B------:R-:W2:Y:S02]  /*211c0*/  @!P2 SYNCS.PHASECHK.TRANS64 P2, [R7+URZ+0x2d830], R8 ;  /* 0x02d830080700a5a7 */ /* 0x000ea4000804007f */
[----:B--2---:R-:W-:Y:S05]  /*211d0*/  @!P2 BRA `(.L_x_12455) ;  /* 0xfffffffc00f0a947 */ /* 0x004fea000383ffff */
[----:B------:R-:W-:Y:S05]  /*211e0*/  BRA `(.L_x_12454) ;  /* 0xfffffee000007947 */ /* 0x000fea000383ffff */
.L_x_12459:
[----:B-1----:R1:W2:Y:S02]  /*211f0*/  SYNCS.PHASECHK.TRANS64.TRYWAIT P1, [R8+URZ+0x2d850], R7 ;  /* 0x02d85007080075a7 */ /* 0x0022a4000802017f */
[----:B--2---:R-:W-:Y:S05]  /*21200*/  @!P1 NANOSLEEP.SYNCS 0x989680 ;  /* 0x009896800000995d */ /* 0x004fea0003900000 */
[----:B------:R-:W2:Y:S02]  /*21210*/  @!P1 SYNCS.PHASECHK.TRANS64 P1, [R8+URZ+0x2d850], R7 ;  /* 0x02d85007080095a7 */ /* 0x000ea4000802007f */
[----:B--2---:R-:W-:Y:S05]  /*21220*/  @!P1 BRA `(.L_x_12459) ;  /* 0xfffffffc00f09947 */ /* 0x004fea000383ffff */
[----:B------:R-:W-:Y:S05]  /*21230*/  BRA `(.L_x_12456) ;  /* 0xfffffee400287947 */ /* 0x000fea000383ffff */
.L_x_12468:
[----:B-1----:R1:W3:Y:S02]  /*21240*/  SYNCS.PHASECHK.TRANS64.TRYWAIT P2, [R7+URZ+0x2d830], R8 ;  /* 0x02d83008070075a7 */ /* 0x0022e4000804017f */
[----:B---3--:R-:W-:Y:S05]  /*21250*/  @!P2 NANOSLEEP.SYNCS 0x989680 ;  /* 0x009896800000a95d */ /* 0x008fea0003900000 */
[----:B------:R-:W3:Y:S02]  /*21260*/  @!P2 SYNCS.PHASECHK.TRANS64 P2, [R7+URZ+0x2d830], R8 ;  /* 0x02d830080700a5a7 */ /* 0x000ee4000804007f */
[----:B---3--:R-:W-:Y:S05]  /*21270*/  @!P2 BRA `(.L_x_12468) ;  /* 0xfffffffc00f0a947 */ /* 0x008fea000383ffff */
[----:B------:R-:W-:Y:S05]  /*21280*/  BRA `(.L_x_12467) ;  /* 0xffffff14007c7947 */ /* 0x000fea000383ffff */
.L_x_12472:
[----:B-1----:R1:W2:Y:S02]  /*21290*/  SYNCS.PHASECHK.TRANS64.TRYWAIT P1, [R8+URZ+0x2d850], R7 ;  /* 0x02d85007080075a7 */ /* 0x0022a4000802017f */
[----:B--2---:R-:W-:Y:S05]  /*212a0*/  @!P1 NANOSLEEP.SYNCS 0x989680 ;  /* 0x009896800000995d */ /* 0x004fea0003900000 */
[----:B------:R-:W2:Y:S02]  /*212b0*/  @!P1 SYNCS.PHASECHK.TRANS64 P1, [R8+URZ+0x2d850], R7 ;  /* 0x02d85007080095a7 */ /* 0x000ea4000802007f */
[----:B--2---:R-:W-:Y:S05]  /*212c0*/  @!P1 BRA `(.L_x_12472) ;  /* 0xfffffffc00f09947 */ /* 0x004fea000383ffff */
[----:B------:R-:W-:Y:S05]  /*212d0*/  BRA `(.L_x_12469) ;  /* 0xffffff1800a47947 */ /* 0x000fea000383ffff */
.L_x_12479:
[----:B-1----:R1:W3:Y:S02]  /*212e0*/  SYNCS.PHASECHK.TRANS64.TRYWAIT P1, [R6+URZ+0x2d850], R9 ;  /* 0x02d85009060075a7 */ /* 0x0022e4000802017f */
[----:B---3--:R-:W-:Y:S05]  /*212f0*/  @!P1 NANOSLEEP.SYNCS 0x989680 ;  /* 0x009896800000995d */ /* 0x008fea0003900000 */
[----:B------:R-:W3:Y:S02]  /*21300*/  @!P1 SYNCS.PHASECHK.TRANS64 P1, [R6+URZ+0x2d850], R9 ;  /* 0x02d85009060095a7 */ /* 0x000ee4000802007f */
[----:B---3--:R-:W-:Y:S05]  /*21310*/  @!P1 BRA `(.L_x_12479) ;  /* 0xfffffffc00f09947 */ /* 0x008fea000383ffff */
[----:B------:R-:W-:Y:S05]  /*21320*/  BRA `(.L_x_12478) ;  /* 0xffffff40007c7947 */ /* 0x000fea000383ffff */
.L_x_12485:
[----:B------:R-:W-:Y:S02]  /*21330*/  IMAD.MOV.U32 R13, RZ, RZ, R9 ;  /* 0x000000ffff0d7224 */ /* 0x000fe400078e0009 */
[----:B------:R-:W-:Y:S02]  /*21340*/  IMAD.MOV.U32 R12, RZ, RZ, RZ ;  /* 0x000000ffff0c7224 */ /* 0x000fe400078e00ff */
[----:B------:R-:W-:Y:S02]  /*21350*/  IMAD.MOV.U32 R11, RZ, RZ, 0x1c1f ;  /* 0x00001c1fff0b7424 */ /* 0x000fe400078e00ff */
[----:B------:R-:W-:-:S07]  /*21360*/  IMAD.MOV.U32 R15, RZ, RZ, -0x1 ;  /* 0xffffffffff0f7424 */ /* 0x000fce00078e00ff */
[----:B-----5:R-:W-:Y:S05]  /*21370*/  WARPSYNC.COLLECTIVE R15, `(.L_x_12661) ;  /* 0x000000000f087348 */ /* 0x020fea0003c00000 */
[----:B------:R0:W1:Y:S02]  /*21380*/  SHFL.IDX P6, R14, R13, R12, R11 ;  /* 0x0000000c0d0e7389 */ /* 0x00006400000c000b */
[----:B01---5:R-:W-:Y:S01]  /*21390*/  ENDCOLLECTIVE ;  /* 0x000000000000791b */ /* 0x023fe20003800000 */
.L_x_12661:
[----:B------:R-:W-:Y:S02]  /*213a0*/  IMAD.MOV.U32 R13, RZ, RZ, R0 ;  /* 0x000000ffff0d7224 */ /* 0x000fe400078e0000 */
[----:B------:R-:W-:-:S07]  /*213b0*/  IMAD.MOV.U32 R3, RZ, RZ, R14 ;  /* 0x000000ffff037224 */ /* 0x000fce00078e000e */
[----:B------:R-:W-:Y:S05]  /*213c0*/  WARPSYNC.COLLECTIVE R15, `(.L_x_12662) ;  /* 0x000000000f087348 */ /* 0x000fea0003c00000 */
[----:B------:R0:W1:Y:S02]  /*213d0*/  SHFL.IDX P6, R14, R13, R12, R11 ;  /* 0x0000000c0d0e7389 */ /* 0x00006400000c000b */
[----:B01----:R-:W-:Y:S01]  /*213e0*/  ENDCOLLECTIVE ;  /* 0x000000000000791b */ /* 0x003fe20003800000 */
.L_x_12662:
[----:B------:R-:W-:Y:S05]  /*213f0*/  BRA `(.L_x_12663) ;  /* 0xffffff5c004c7947 */ /* 0x000fea000383ffff */
.L_x_12488:
        /* <DEDUP_REMOVED lines=8> */
.L_x_12665:
[----:B------:R-:W-:Y:S05]  /*21480*/  BSYNC B1 ;  /* 0x0000000000017941 */ /* 0x000fea0003800000 */
.L_x_12664:
        /* <DEDUP_REMOVED lines=8> */
.L_x_12666:
[----:B------:R-:W-:Y:S05]  /*21510*/  BRA `(.L_x_12667) ;  /* 0xffffff5c005c7947 */ /* 0x000fea000383ffff */
.L_x_12490:
[----:B------:R-:W-:Y:S02]  /*21520*/  IMAD.MOV.U32 R13, RZ, RZ, R24 ;  /* 0x000000ffff0d7224 */ /* 0x000fe400078e0018 */
[----:B------:R-:W-:Y:S02]  /*21530*/  IMAD.MOV.U32 R12, RZ, RZ, RZ ;  /* 0x000000ffff0c7224 */ /* 0x000fe400078e00ff */
[----:B------:R-:W-:Y:S02]  /*21540*/  IMAD.MOV.U32 R11, RZ, RZ, 0x1c1f ;  /* 0x00001c1fff0b7424 */ /* 0x000fe400078e00ff */
[----:B------:R-:W-:-:S07]  /*21550*/  IMAD.MOV.U32 R15, RZ, RZ, -0x1 ;  /* 0xffffffffff0f7424 */ /* 0x000fce00078e00ff */
[----:B------:R-:W-:Y:S05]  /*21560*/  WARPSYNC.COLLECTIVE R15, `(.L_x_12668) ;  /* 0x000000000f087348 */ /* 0x000fea0003c00000 */
[----:B------:R0:W1:Y:S02]  /*21570*/  SHFL.IDX P6, R14, R13, R12, R11 ;  /* 0x0000000c0d0e7389 */ /* 0x00006400000c000b */
[----:B01----:R-:W-:Y:S01]  /*21580*/  ENDCOLLECTIVE ;  /* 0x000000000000791b */ /* 0x003fe20003800000 */
.L_x_12668:
[----:B------:R-:W-:Y:S02]  /*21590*/  IMAD.MOV.U32 R13, RZ, RZ, R0 ;  /* 0x000000ffff0d7224 */ /* 0x000fe400078e0000 */
[----:B------:R-:W-:-:S07]  /*215a0*/  IMAD.MOV.U32 R3, RZ, RZ, R14 ;  /* 0x000000ffff037224 */ /* 0x000fce00078e000e */
[----:B------:R-:W-:Y:S05]  /*215b0*/  WARPSYNC.COLLECTIVE R15, `(.L_x_12669) ;  /* 0x000000000f087348 */ /* 0x000fea0003c00000 */
[----:B------:R0:W1:Y:S02]  /*215c0*/  SHFL.IDX P6, R14, R13, R12, R11 ;  /* 0x0000000c0d0e7389 */ /* 0x00006400000c000b */
[----:B01----:R-:W-:Y:S01]  /*215d0*/  ENDCOLLECTIVE ;  /* 0x000000000000791b */ /* 0x003fe20003800000 */
.L_x_12669:
[----:B------:R-:W-:Y:S05]  /*215e0*/  BRA `(.L_x_12670) ;  /* 0xffffff6000287947 */ /* 0x000fea000383ffff */
.L_x_12493:
        /* <DEDUP_REMOVED lines=8> */
.L_x_12672:
[----:B------:R-:W-:Y:S05]  /*21670*/  BSYNC B1 ;  /* 0x0000000000017941 */ /* 0x000fea0003800000 */
.L_x_12671:
        /* <DEDUP_REMOVED lines=8> */
.L_x_12673:
[----:B------:R-:W-:Y:S05]  /*21700*/  BRA `(.L_x_12674) ;  /* 0xffffff6400247947 */ /* 0x000fea000383ffff */
.L_x_12497:
[----:B------:R-:W-:Y:S02]  /*21710*/  IMAD.MOV.U32 R13, RZ, RZ, R4 ;  /* 0x000000ffff0d7224 */ /* 0x000fe400078e0004 */
[----:B------:R-:W-:Y:S02]  /*21720*/  IMAD.MOV.U32 R12, RZ, RZ, RZ ;  /* 0x000000ffff0c7224 */ /* 0x000fe400078e00ff */
[----:B------:R-:W-:Y:S02]  /*21730*/  IMAD.MOV.U32 R11, RZ, RZ, 0x1c1f ;  /* 0x00001c1fff0b7424 */ /* 0x000fe400078e00ff */
[----:B------:R-:W-:-:S07]  /*21740*/  IMAD.MOV.U32 R15, RZ, RZ, -0x1 ;  /* 0xffffffffff0f7424 */ /* 0x000fce00078e00ff */
[----:B-1----:R-:W-:Y:S05]  /*21750*/  WARPSYNC.COLLECTIVE R15, `(.L_x_12675) ;  /* 0x000000000f087348 */ /* 0x002fea0003c00000 */
[----:B------:R0:W2:Y:S02]  /*21760*/  SHFL.IDX P6, R14, R13, R12, R11 ;  /* 0x0000000c0d0e7389 */ /* 0x0000a400000c000b */
[----:B012---:R-:W-:Y:S01]  /*21770*/  ENDCOLLECTIVE ;  /* 0x000000000000791b */ /* 0x007fe20003800000 */
.L_x_12675:
[----:B------:R-:W-:Y:S02]  /*21780*/  IMAD.MOV.U32 R13, RZ, RZ, R0 ;  /* 0x000000ffff0d7224 */ /* 0x000fe400078e0000 */
[----:B------:R-:W-:-:S07]  /*21790*/  IMAD.MOV.U32 R3, RZ, RZ, R14 ;  /* 0x000000ffff037224 */ /* 0x000fce00078e000e */
[----:B------:R-:W-:Y:S05]  /*217a0*/  WARPSYNC.COLLECTIVE R15, `(.L_x_12676) ;  /* 0x000000000f087348 */ /* 0x000fea0003c00000 */
[----:B------:R0:W1:Y:S02]  /*217b0*/  SHFL.IDX P6, R14, R13, R12, R11 ;  /* 0x0000000c0d0e7389 */ /* 0x00006400000c000b */
[----:B01----:R-:W-:Y:S01]  /*217c0*/  ENDCOLLECTIVE ;  /* 0x000000000000791b */ /* 0x003fe20003800000 */
.L_x_12676:
[----:B------:R-:W-:Y:S05]  /*217d0*/  BRA `(.L_x_12677) ;  /* 0xffffff70005c7947 */ /* 0x000fea000383ffff */
.L_x_12500:
        /* <DEDUP_REMOVED lines=8> */
.L_x_12679:
[----:B------:R-:W-:Y:S05]  /*21860*/  BSYNC B1 ;  /* 0x0000000000017941 */ /* 0x000fea0003800000 */
.L_x_12678:
        /* <DEDUP_REMOVED lines=8> */
.L_x_12680:
[----:B------:R-:W-:Y:S05]  /*218f0*/  BRA `(.L_x_12681) ;  /* 0xffffff7000707947 */ /* 0x000fea000383ffff */
.L_x_12519:
        /* <DEDUP_REMOVED lines=11> */
.L_x_12683:
[----:B------:R-:W-:Y:S05]  /*219b0*/  BSYNC B1 ;  /* 0x0000000000017941 */ /* 0x000fea0003800000 */
.L_x_12682:
[----:B------:R-:W-:Y:S05]  /*219c0*/  BRA `(.L_x_12684) ;  /* 0xffffff8c009c7947 */ /* 0x000fea000383ffff */
.L_x_12521:
[----:B------:R-:W-:Y:S01]  /*219d0*/  BSSY B1, `(.L_x_12685) ;  /* 0x0000006000017945 */ /* 0x000fe20003800000 */
[----:B------:R-:W-:-:S07]  /*219e0*/  IMAD.MOV.U32 R15, RZ, RZ, -0x1 ;  /* 0xffffffffff0f7424 */ /* 0x000fce00078e00ff */
[----:B012---:R-:W-:Y:S05]  /*219f0*/  WARPSYNC.COLLECTIVE R15, `(.L_x_12686) ;  /* 0x000000000f0c7348 */ /* 0x007fea0003c00000 */
[----:B------:R-:W-:Y:S02]  /*21a00*/  ELECT P6, UR62, PT ;  /* 0x00000000003e782f */ /* 0x000fe400038c0000 */
[----:B------:R-:W-:Y:S01]  /*21a10*/  MOV R14, UR62 ;  /* 0x0000003e000e7c02 */ /* 0x000fe20008000f00 */
[----:B012---:R-:W-:Y:S10]  /*21a20*/  ENDCOLLECTIVE ;  /* 0x000000000000791b */ /* 0x007ff40003800000 */
.L_x_12686:
[----:B------:R-:W-:Y:S05]  /*21a30*/  BSYNC B1 ;  /* 0x0000000000017941 */ /* 0x000fea0003800000 */
.L_x_12685:
[----:B------:R-:W-:Y:S05]  /*21a40*/  BRA `(.L_x_12520) ;  /* 0xffffff8c00947947 */ /* 0x000fea000383ffff */
.L_x_12523:
[----:B--2---:R2:W3:Y:S02]  /*21a50*/  SYNCS.PHASECHK.TRANS64.TRYWAIT P0, [R16+URZ+0x2d820], R6 ;  /* 0x02d82006100075a7 */ /* 0x0044e4000800017f */
[----:B---3--:R-:W-:Y:S05]  /*21a60*/  @!P0 NANOSLEEP.SYNCS 0x989680 ;  /* 0x009896800000895d */ /* 0x008fea0003900000 */
[----:B------:R-:W3:Y:S02]  /*21a70*/  @!P0 SYNCS.PHASECHK.TRANS64 P0, [R16+URZ+0x2d820], R6 ;  /* 0x02d82006100085a7 */ /* 0x000ee4000800007f */
[----:B---3--:R-:W-:Y:S05]  /*21a80*/  @!P0 BRA `(.L_x_12523) ;  /* 0xfffffffc00f08947 */ /* 0x008fea000383ffff */
[----:B------:R-:W-:Y:S05]  /*21a90*/  BRA `(.L_x_12687) ;  /* 0xffffff8c00a47947 */ /* 0x000fea000383ffff */
.L_x_12527:
[----:B0-----:R0:W1:Y:S02]  /*21aa0*/  SYNCS.PHASECHK.TRANS64.TRYWAIT P0, [R9+URZ+0x2d8a0], R11 ;  /* 0x02d8a00b090075a7 */ /* 0x001064000800017f */
[----:B-1----:R-:W-:Y:S05]  /*21ab0*/  @!P0 NANOSLEEP.SYNCS 0x989680 ;  /* 0x009896800000895d */ /* 0x002fea0003900000 */
[----:B------:R-:W1:Y:S02]  /*21ac0*/  @!P0 SYNCS.PHASECHK.TRANS64 P0, [R9+URZ+0x2d8a0], R11 ;  /* 0x02d8a00b090085a7 */ /* 0x000e64000800007f */
[----:B-1----:R-:W-:Y:S05]  /*21ad0*/  @!P0 BRA `(.L_x_12527) ;  /* 0xfffffffc00f08947 */ /* 0x002fea000383ffff */
[----:B------:R-:W-:Y:S05]  /*21ae0*/  BRA `(.L_x_12688) ;  /* 0xffffff8c00c07947 */ /* 0x000fea000383ffff */
.L_x_12534:
[----:B-1----:R1:W2:Y:S02]  /*21af0*/  SYNCS.PHASECHK.TRANS64.TRYWAIT P0, [R9+URZ+0x2d8c0], R11 ;  /* 0x02d8c00b090075a7 */ /* 0x0022a4000800017f */
[----:B--2---:R-:W-:Y:S05]  /*21b00*/  @!P0 NANOSLEEP.SYNCS 0x989680 ;  /* 0x009896800000895d */ /* 0x004fea0003900000 */
[----:B------:R-:W2:Y:S02]  /*21b10*/  @!P0 SYNCS.PHASECHK.TRANS64 P0, [R9+URZ+0x2d8c0], R11 ;  /* 0x02d8c00b090085a7 */ /* 0x000ea4000800007f */
[----:B--2---:R-:W-:Y:S05]  /*21b20*/  @!P0 BRA `(.L_x_12534) ;  /* 0xfffffffc00f08947 */ /* 0x004fea000383ffff */
[----:B------:R-:W-:Y:S05]  /*21b30*/  BRA `(.L_x_12689) ;  /* 0xffffff9000bc7947 */ /* 0x000fea000383ffff */
.L_x_12543:
[----:B0-----:R0:W1:Y:S02]  /*21b40*/  SYNCS.PHASECHK.TRANS64.TRYWAIT P1, [R9+URZ+0x2d8a0], R8 ;  /* 0x02d8a008090075a7 */ /* 0x001064000802017f */
[----:B-1----:R-:W-:Y:S05]  /*21b50*/  @!P1 NANOSLEEP.SYNCS 0x989680 ;  /* 0x009896800000995d */ /* 0x002fea0003900000 */
[----:B------:R-:W1:Y:S02]  /*21b60*/  @!P1 SYNCS.PHASECHK.TRANS64 P1, [R9+URZ+0x2d8a0], R8 ;  /* 0x02d8a008090095a7 */ /* 0x000e64000802007f */
[----:B-1----:R-:W-:Y:S05]  /*21b70*/  @!P1 BRA `(.L_x_12543) ;  /* 0xfffffffc00f09947 */ /* 0x002fea000383ffff */
[----:B------:R-:W-:Y:S05]  /*21b80*/  BRA `(.L_x_12690) ;  /* 0xffffff9400fc7947 */ /* 0x000fea000383ffff */
.L_x_12550:
[----:B-1----:R1:W2:Y:S02]  /*21b90*/  SYNCS.PHASECHK.TRANS64.TRYWAIT P1, [R9+URZ+0x2d8c0], R8 ;  /* 0x02d8c008090075a7 */ /* 0x0022a4000802017f */
[----:B--2---:R-:W-:Y:S05]  /*21ba0*/  @!P1 NANOSLEEP.SYNCS 0x989680 ;  /* 0x009896800000995d */ /* 0x004fea0003900000 */
[----:B------:R-:W2:Y:S02]  /*21bb0*/  @!P1 SYNCS.PHASECHK.TRANS64 P1, [R9+URZ+0x2d8c0], R8 ;  /* 0x02d8c008090095a7 */ /* 0x000ea4000802007f */
[----:B--2---:R-:W-:Y:S05]  /*21bc0*/  @!P1 BRA `(.L_x_12550) ;  /* 0xfffffffc00f09947 */ /* 0x004fea000383ffff */
[----:B------:R-:W-:Y:S05]  /*21bd0*/  BRA `(.L_x_12691) ;  /* 0xffffff9800f47947 */ /* 0x000fea000383ffff */
.L_x_12567:
        /* <DEDUP_REMOVED lines=11> */
.L_x_12693:
[----:B------:R-:W-:Y:S05]  /*21c90*/  BSYNC B0 ;  /* 0x0000000000007941 */ /* 0x000fea0003800000 */
.L_x_12692:
[----:B------:R-:W-:Y:S05]  /*21ca0*/  BRA `(.L_x_12694) ;  /* 0xffffffa800ec7947 */ /* 0x000fea000383ffff */
.L_x_12570:
[----:B0-----:R0:W1:Y:S02]  /*21cb0*/  SYNCS.PHASECHK.TRANS64.TRYWAIT P0, [R0+URZ+0x2d840], R5 ;  /* 0x02d84005000075a7 */ /* 0x001064000800017f */
[----:B-1----:R-:W-:Y:S05]  /*21cc0*/  @!P0 NANOSLEEP.SYNCS 0x989680 ;  /* 0x009896800000895d */ /* 0x002fea0003900000 */
[----:B------:R-:W1:Y:S02]  /*21cd0*/  @!P0 SYNCS.PHASECHK.TRANS64 P0, [R0+URZ+0x2d840], R5 ;  /* 0x02d84005000085a7 */ /* 0x000e64000800007f */
[----:B-1----:R-:W-:Y:S05]  /*21ce0*/  @!P0 BRA `(.L_x_12570) ;  /* 0xfffffffc00f08947 */ /* 0x002fea000383ffff */
[----:B------:R-:W-:Y:S05]  /*21cf0*/  BRA `(.L_x_12695) ;  /* 0xffffffac00407947 */ /* 0x000fea000383ffff */
.L_x_12571:
        /* <DEDUP_REMOVED lines=8> */
.L_x_12697:
[----:B------:R-:W-:Y:S05]  /*21d80*/  BSYNC B0 ;  /* 0x0000000000007941 */ /* 0x000fea0003800000 */
.L_x_12696:
        /* <DEDUP_REMOVED lines=8> */
.L_x_12698:
[----:B------:R-:W-:Y:S02]  /*21e10*/  IMAD.MOV.U32 R13, RZ, RZ, R7 ;  /* 0x000000ffff0d7224 */ /* 0x000fe400078e0007 */
[----:B------:R-:W-:Y:S02]  /*21e20*/  IMAD.MOV.U32 R12, RZ, RZ, 0x1 ;  /* 0x00000001ff0c7424 */ /* 0x000fe400078e00ff */
[----:B------:R-:W-:-:S07]  /*21e30*/  IMAD.MOV.U32 R4, RZ, RZ, R14 ;  /* 0x000000ffff047224 */ /* 0x000fce00078e000e */
[----:B------:R-:W-:Y:S05]  /*21e40*/  WARPSYNC.COLLECTIVE R15, `(.L_x_12699) ;  /* 0x000000000f087348 */ /* 0x000fea0003c00000 */
[----:B------:R0:W1:Y:S02]  /*21e50*/  SHFL.IDX P6, R14, R13, R12, R11 ;  /* 0x0000000c0d0e7389 */ /* 0x00006400000c000b */
[----:B01----:R-:W-:Y:S01]  /*21e60*/  ENDCOLLECTIVE ;  /* 0x000000000000791b */ /* 0x003fe20003800000 */
.L_x_12699:
        /* <DEDUP_REMOVED lines=18> */
.L_x_12700:
[----:B------:R-:W-:Y:S02]  /*21f90*/  IMAD.MOV.U32 R13, RZ, RZ, R7 ;  /* 0x000000ffff0d7224 */ /* 0x000fe400078e0007 */
[----:B------:R-:W-:Y:S02]  /*21fa0*/  IMAD.MOV.U32 R12, RZ, RZ, 0x2 ;  /* 0x00000002ff0c7424 */ /* 0x000fe400078e00ff */
[----:B------:R-:W-:-:S07]  /*21fb0*/  IMAD.MOV.U32 R4, RZ, RZ, R14 ;  /* 0x000000ffff047224 */ /* 0x000fce00078e000e */
[----:B------:R-:W-:Y:S05]  /*21fc0*/  WARPSYNC.COLLECTIVE R15, `(.L_x_12701) ;  /* 0x000000000f087348 */ /* 0x000fea0003c00000 */
[----:B------:R0:W1:Y:S02]  /*21fd0*/  SHFL.IDX P6, R14, R13, R12, R11 ;  /* 0x0000000c0d0e7389 */ /* 0x00006400000c000b */
[----:B01----:R-:W-:Y:S01]  /*21fe0*/  ENDCOLLECTIVE ;  /* 0x000000000000791b */ /* 0x003fe20003800000 */
.L_x_12701:
        /* <DEDUP_REMOVED lines=18> */
.L_x_12702:
[----:B------:R-:W-:Y:S02]  /*22110*/  IMAD.MOV.U32 R13, RZ, RZ, R7 ;  /* 0x000000ffff0d7224 */ /* 0x000fe400078e0007 */
[----:B------:R-:W-:Y:S02]  /*22120*/  IMAD.MOV.U32 R12, RZ, RZ, 0x3 ;  /* 0x00000003ff0c7424 */ /* 0x000fe400078e00ff */
[----:B------:R-:W-:-:S07]  /*22130*/  IMAD.MOV.U32 R4, RZ, RZ, R14 ;  /* 0x000000ffff047224 */ /* 0x000fce00078e000e */
[----:B------:R-:W-:Y:S05]  /*22140*/  WARPSYNC.COLLECTIVE R15, `(.L_x_12703) ;  /* 0x000000000f087348 */ /* 0x000fea0003c00000 */
[----:B------:R0:W1:Y:S02]  /*22150*/  SHFL.IDX P6, R14, R13, R12, R11 ;  /* 0x0000000c0d0e7389 */ /* 0x00006400000c000b */
[----:B01----:R-:W-:Y:S01]  /*22160*/  ENDCOLLECTIVE ;  /* 0x000000000000791b */ /* 0x003fe20003800000 */
.L_x_12703:
        /* <DEDUP_REMOVED lines=11> */
.L_x_12704:
        /* <DEDUP_REMOVED lines=8> */
.L_x_12576:
        /* <DEDUP_REMOVED lines=9> */
.L_x_12706:
[C---:B------:R-:W-:Y:S01]  /*22330*/  VIADD R9, R25.reuse, 0x20 ;  /* 0x0000002019097836 */ /* 0x040fe20000000000 */
[----:B------:R-:W-:Y:S01]  /*22340*/  ISETP.GE.AND P3, PT, R25, R0, PT ;  /* 0x000000001900720c */ /* 0x000fe20003f66270 */
[----:B------:R-:W-:Y:S02]  /*22350*/  IMAD.MOV.U32 R13, RZ, RZ, R5 ;  /* 0x000000ffff0d7224 */ /* 0x000fe400078e0005 */
[----:B------:R-:W-:-:S10]  /*22360*/  IMAD.MOV.U32 R2, RZ, RZ, R14 ;  /* 0x000000ffff027224 */ /* 0x000fd400078e000e */
[----:B------:R-:W-:Y:S05]  /*22370*/  WARPSYNC.COLLECTIVE R15, `(.L_x_12707) ;  /* 0x000000000f087348 */ /* 0x000fea0003c00000 */
[----:B------:R0:W1:Y:S02]  /*22380*/  SHFL.IDX P6, R14, R13, R12, R11 ;  /* 0x0000000c0d0e7389 */ /* 0x00006400000c000b */
[----:B01----:R-:W-:Y:S01]  /*22390*/  ENDCOLLECTIVE ;  /* 0x000000000000791b */ /* 0x003fe20003800000 */
.L_x_12707:
[----:B------:R-:W-:Y:S02]  /*223a0*/  IMAD.MOV.U32 R13, RZ, RZ, R4 ;  /* 0x000000ffff0d7224 */ /* 0x000fe400078e0004 */
[----:B------:R-:W-:Y:S02]  /*223b0*/  IMAD.MOV.U32 R12, RZ, RZ, 0x1 ;  /* 0x00000001ff0c7424 */ /* 0x000fe400078e00ff */
[----:B------:R-:W-:-:S07]  /*223c0*/  IMAD.MOV.U32 R3, RZ, RZ, R14 ;  /* 0x000000ffff037224 */ /* 0x000fce00078e000e */
[----:B------:R-:W-:Y:S05]  /*223d0*/  WARPSYNC.COLLECTIVE R15, `(.L_x_12708) ;  /* 0x000000000f087348 */ /* 0x000fea0003c00000 */
[----:B------:R0:W1:Y:S02]  /*223e0*/  SHFL.IDX P6, R14, R13, R12, R11 ;  /* 0x0000000c0d0e7389 */ /* 0x00006400000c000b */
[----:B01----:R-:W-:Y:S01]  /*223f0*/  ENDCOLLECTIVE ;  /* 0x000000000000791b */ /* 0x003fe20003800000 */
.L_x_12708:
        /* <DEDUP_REMOVED lines=17> */
.L_x_12709:
[----:B------:R-:W-:Y:S02]  /*22510*/  IMAD.MOV.U32 R13, RZ, RZ, R4 ;  /* 0x000000ffff0d7224 */ /* 0x000fe400078e0004 */
[----:B------:R-:W-:Y:S02]  /*22520*/  IMAD.MOV.U32 R12, RZ, RZ, 0x2 ;  /* 0x00000002ff0c7424 */ /* 0x000fe400078e00ff */
[----:B------:R-:W-:-:S07]  /*22530*/  IMAD.MOV.U32 R3, RZ, RZ, R14 ;  /* 0x000000ffff037224 */ /* 0x000fce00078e000e */
[----:B------:R-:W-:Y:S05]  /*22540*/  WARPSYNC.COLLECTIVE R15, `(.L_x_12710) ;  /* 0x000000000f087348 */ /* 0x000fea0003c00000 */
[----:B------:R0:W1:Y:S02]  /*22550*/  SHFL.IDX P6, R14, R13, R12, R11 ;  /* 0x0000000c0d0e7389 */ /* 0x00006400000c000b */
[----:B01----:R-:W-:Y:S01]  /*22560*/  ENDCOLLECTIVE ;  /* 0x000000000000791b */ /* 0x003fe20003800000 */
.L_x_12710:
        /* <DEDUP_REMOVED lines=18> */
.L_x_12711:
[----:B------:R-:W-:Y:S02]  /*22690*/  IMAD.MOV.U32 R13, RZ, RZ, R4 ;  /* 0x000000ffff0d7224 */ /* 0x000fe400078e0004 */
[----:B------:R-:W-:Y:S02]  /*226a0*/  IMAD.MOV.U32 R12, RZ, RZ, 0x3 ;  /* 0x00000003ff0c7424 */ /* 0x000fe400078e00ff */
[----:B------:R-:W-:-:S07]  /*226b0*/  IMAD.MOV.U32 R3, RZ, RZ, R14 ;  /* 0x000000ffff037224 */ /* 0x000fce00078e000e */
[----:B------:R-:W-:Y:S05]  /*226c0*/  WARPSYNC.COLLECTIVE R15, `(.L_x_12712) ;  /* 0x000000000f087348 */ /* 0x000fea0003c00000 */
[----:B------:R0:W1:Y:S02]  /*226d0*/  SHFL.IDX P6, R14, R13, R12, R11 ;  /* 0x0000000c0d0e7389 */ /* 0x00006400000c000b */
[----:B01----:R-:W-:Y:S01]  /*226e0*/  ENDCOLLECTIVE ;  /* 0x000000000000791b */ /* 0x003fe20003800000 */
.L_x_12712:
        /* <DEDUP_REMOVED lines=10> */
.L_x_12713:
        /* <DEDUP_REMOVED lines=13> */
.L_x_12714:
        /* <DEDUP_REMOVED lines=16> */
.L_x_12715:
[----:B------:R-:W-:Y:S02]  /*22960*/  IMAD.MOV.U32 R13, RZ, RZ, R6 ;  /* 0x000000ffff0d7224 */ /* 0x000fe400078e0006 */
[----:B------:R-:W-:Y:S02]  /*22970*/  IMAD.MOV.U32 R12, RZ, RZ, 0x1 ;  /* 0x00000001ff0c7424 */ /* 0x000fe400078e00ff */
[----:B------:R-:W-:-:S07]  /*22980*/  IMAD.MOV.U32 R3, RZ, RZ, R14 ;  /* 0x000000ffff037224 */ /* 0x000fce00078e000e */
[----:B------:R-:W-:Y:S05]  /*22990*/  WARPSYNC.COLLECTIVE R15, `(.L_x_12716) ;  /* 0x000000000f087348 */ /* 0x000fea0003c00000 */
[----:B------:R0:W1:Y:S02]  /*229a0*/  SHFL.IDX P6, R14, R13, R12, R11 ;  /* 0x0000000c0d0e7389 */ /* 0x00006400000c000b */
[----:B01----:R-:W-:Y:S01]  /*229b0*/  ENDCOLLECTIVE ;  /* 0x000000000000791b */ /* 0x003fe20003800000 */
.L_x_12716:
        /* <DEDUP_REMOVED lines=10> */
.L_x_12717:
[----:B------:R-:W-:Y:S01]  /*22a60*/  @!PT LDS RZ, [RZ] ;  /* 0x00000000fffff984 */ /* 0x000fe20000000800 */
[----:B------:R-:W-:Y:S01]  /*22a70*/  @!PT LDS RZ, [RZ] ;  /* 0x00000000fffff984 */ /* 0x000fe20000000800 */
[----:B------:R-:W-:Y:S01]  /*22a80*/  @!PT LDS RZ, [RZ] ;  /* 0x00000000fffff984 */ /* 0x000fe20000000800 */
[----:B------:R-:W-:Y:S04]  /*22a90*/  @!P3 LDGSTS.E.BYPASS.LTC128B.128 [R8+0xe400], desc[UR38][R2.64], !P0 ;  /* 0x0e4000000208bfae */ /* 0x000fe8000c101d66 */
[----:B------:R-:W-:Y:S04]  /*22aa0*/  @!P3 LDGSTS.E.BYPASS.LTC128B.128 [R8+0x11400], desc[UR38][R2.64+0x40], !P1 ;  /* 0x114000400208bfae */ /* 0x000fe8000c901d66 */
[----:B------:R0:W-:Y:S02]  /*22ab0*/  @!P3 LDGSTS.E.BYPASS.LTC128B.128 [R8+0x14400], desc[UR38][R2.64+0x80], !P2 ;  /* 0x144000800208bfae */ /* 0x0001e4000d101d66 */
[----:B0-----:R-:W-:Y:S01]  /*22ac0*/  MOV R2, R14 ;  /* 0x0000000e00027202 */ /* 0x001fe20000000f00 */
[----:B------:R-:W-:Y:S06]  /*22ad0*/  BRA `(.L_x_12718) ;  /* 0xffffffb000247947 */ /* 0x000fec000383ffff */
.L_x_12579:
[----:B-1----:R1:W2:Y:S02]  /*22ae0*/  SYNCS.PHASECHK.TRANS64.TRYWAIT P0, [R16+URZ+0x2d820], R0 ;  /* 0x02d82000100075a7 */ /* 0x0022a4000800017f */
[----:B--2---:R-:W-:Y:S05]  /*22af0*/  @!P0 NANOSLEEP.SYNCS 0x989680 ;  /* 0x009896800000895d */ /* 0x004fea0003900000 */
[----:B------:R-:W2:Y:S02]  /*22b00*/  @!P0 SYNCS.PHASECHK.TRANS64 P0, [R16+URZ+0x2d820], R0 ;  /* 0x02d82000100085a7 */ /* 0x000ea4000800007f */
[----:B--2---:R-:W-:Y:S05]  /*22b10*/  @!P0 BRA `(.L_x_12579) ;  /* 0xfffffffc00f08947 */ /* 0x004fea000383ffff */
[----:B------:R-:W-:Y:S05]  /*22b20*/  BRA `(.L_x_12719) ;  /* 0xffffffb000887947 */ /* 0x000fea000383ffff */
.L_x_12584:
[----:B0-----:R0:W1:Y:S02]  /*22b30*/  SYNCS.PHASECHK.TRANS64.TRYWAIT P0, [R5+URZ+0x2d840], R0 ;  /* 0x02d84000050075a7 */ /* 0x001064000800017f */
[----:B-1----:R-:W-:Y:S05]  /*22b40*/  @!P0 NANOSLEEP.SYNCS 0x989680 ;  /* 0x009896800000895d */ /* 0x002fea0003900000 */
[----:B------:R-:W1:Y:S02]  /*22b50*/  @!P0 SYNCS.PHASECHK.TRANS64 P0, [R5+URZ+0x2d840], R0 ;  /* 0x02d84000050085a7 */ /* 0x000e64000800007f */
[----:B-1----:R-:W-:Y:S05]  /*22b60*/  @!P0 BRA `(.L_x_12584) ;  /* 0xfffffffc00f08947 */ /* 0x002fea000383ffff */
[----:B------:R-:W-:Y:S05]  /*22b70*/  BRA `(.L_x_12720) ;  /* 0xffffffb4007c7947 */ /* 0x000fea000383ffff */
.L_x_12585:
        /* <DEDUP_REMOVED lines=8> */
.L_x_12722:
[----:B------:R-:W-:Y:S05]  /*22c00*/  BSYNC B1 ;  /* 0x0000000000017941 */ /* 0x000fea0003800000 */
.L_x_12721:
        /* <DEDUP_REMOVED lines=13> */
.L_x_12723:
        /* <DEDUP_REMOVED lines=8> */
.L_x_12724:
        /* <DEDUP_REMOVED lines=14> */
.L_x_12725:
[----:B------:R-:W-:Y:S02]  /*22e40*/  IMAD.MOV.U32 R13, RZ, RZ, R8 ;  /* 0x000000ffff0d7224 */ /* 0x000fe400078e0008 */
[----:B------:R-:W-:Y:S02]  /*22e50*/  IMAD.MOV.U32 R12, RZ, RZ, 0x2 ;  /* 0x00000002ff0c7424 */ /* 0x000fe400078e00ff */
[----:B------:R-:W-:-:S07]  /*22e60*/  IMAD.MOV.U32 R2, RZ, RZ, R14 ;  /* 0x000000ffff027224 */ /* 0x000fce00078e000e */
[----:B------:R-:W-:Y:S05]  /*22e70*/  WARPSYNC.COLLECTIVE R15, `(.L_x_12726) ;  /* 0x000000000f087348 */ /* 0x000fea0003c00000 */
[----:B------:R0:W1:Y:S02]  /*22e80*/  SHFL.IDX P6, R14, R13, R12, R11 ;  /* 0x0000000c0d0e7389 */ /* 0x00006400000c000b */
[----:B01----:R-:W-:Y:S01]  /*22e90*/  ENDCOLLECTIVE ;  /* 0x000000000000791b */ /* 0x003fe20003800000 */
.L_x_12726:
        /* <DEDUP_REMOVED lines=13> */
.L_x_12727:
[----:B------:R-:W-:Y:S02]  /*22f70*/  IMAD.MOV.U32 R13, RZ, RZ, R8 ;  /* 0x000000ffff0d7224 */ /* 0x000fe400078e0008 */
[----:B------:R-:W-:Y:S02]  /*22f80*/  IMAD.MOV.U32 R12, RZ, RZ, 0x3 ;  /* 0x00000003ff0c7424 */ /* 0x000fe400078e00ff */
[----:B------:R-:W-:-:S07]  /*22f90*/  IMAD.MOV.U32 R2, RZ, RZ, R14 ;  /* 0x000000ffff027224 */ /* 0x000fce00078e000e */
[----:B------:R-:W-:Y:S05]  /*22fa0*/  WARPSYNC.COLLECTIVE R15, `(.L_x_12728) ;  /* 0x000000000f087348 */ /* 0x000fea0003c00000 */
[----:B------:R0:W1:Y:S02]  /*22fb0*/  SHFL.IDX P6, R14, R13, R12, R11 ;  /* 0x0000000c0d0e7389 */ /* 0x00006400000c000b */
[----:B01----:R-:W-:Y:S01]  /*22fc0*/  ENDCOLLECTIVE ;  /* 0x000000000000791b */ /* 0x003fe20003800000 */
.L_x_12728:
        /* <DEDUP_REMOVED lines=14> */
.L_x_12729:
[----:B------:R-:W-:Y:S01]  /*230b0*/  IMAD.MOV.U32 R2, RZ, RZ, R14 ;  /* 0x000000ffff027224 */ /* 0x000fe200078e000e */
[----:B------:R-:W-:Y:S06]  /*230c0*/  BRA `(.L_x_12730) ;  /* 0xffffffb000fc7947 */ /* 0x000fec000383ffff */
.L_x_12590:
[----:B-1----:R1:W2:Y:S02]  /*230d0*/  SYNCS.PHASECHK.TRANS64.TRYWAIT P0, [R5+URZ+0x2d860], R2 ;  /* 0x02d86002050075a7 */ /* 0x0022a4000800017f */
[----:B--2---:R-:W-:Y:S05]  /*230e0*/  @!P0 NANOSLEEP.SYNCS 0x989680 ;  /* 0x009896800000895d */ /* 0x004fea0003900000 */
[----:B------:R-:W2:Y:S02]  /*230f0*/  @!P0 SYNCS.PHASECHK.TRANS64 P0, [R5+URZ+0x2d860], R2 ;  /* 0x02d86002050085a7 */ /* 0x000ea4000800007f */
[----:B--2---:R-:W-:Y:S05]  /*23100*/  @!P0 BRA `(.L_x_12590) ;  /* 0xfffffffc00f08947 */ /* 0x004fea000383ffff */
[----:B------:R-:W-:Y:S05]  /*23110*/  BRA `(.L_x_12731) ;  /* 0xffffffb400607947 */ /* 0x000fea000383ffff */
.L_x_12591:
        /* <DEDUP_REMOVED lines=8> */
.L_x_12733:
[----:B------:R-:W-:Y:S05]  /*231a0*/  BSYNC B1 ;  /* 0x0000000000017941 */ /* 0x000fea0003800000 */
.L_x_12732:
        /* <DEDUP_REMOVED lines=9> */
.L_x_12734:
[----:B------:R-:W-:Y:S02]  /*23240*/  IMAD.MOV.U32 R13, RZ, RZ, R19 ;  /* 0x000000ffff0d7224 */ /* 0x000fe400078e0013 */
[----:B------:R-:W-:Y:S02]  /*23250*/  IMAD.MOV.U32 R12, RZ, RZ, 0x1 ;  /* 0x00000001ff0c7424 */ /* 0x000fe400078e00ff */
[----:B------:R-:W-:-:S07]  /*23260*/  IMAD.MOV.U32 R2, RZ, RZ, R14 ;  /* 0x000000ffff027224 */ /* 0x000fce00078e000e */
[----:B------:R-:W-:Y:S05]  /*23270*/  WARPSYNC.COLLECTIVE R15, `(.L_x_12735) ;  /* 0x000000000f087348 */ /* 0x000fea0003c00000 */
[----:B------:R0:W1:Y:S02]  /*23280*/  SHFL.IDX P6, R14, R13, R12, R11 ;  /* 0x0000000c0d0e7389 */ /* 0x00006400000c000b */
[----:B01----:R-:W-:Y:S01]  /*23290*/  ENDCOLLECTIVE ;  /* 0x000000000000791b */ /* 0x003fe20003800000 */
.L_x_12735:
        /* <DEDUP_REMOVED lines=16> */
.L_x_12736:
[----:B------:R-:W-:Y:S02]  /*233a0*/  IMAD.MOV.U32 R13, RZ, RZ, R19 ;  /* 0x000000ffff0d7224 */ /* 0x000fe400078e0013 */
[----:B------:R-:W-:Y:S02]  /*233b0*/  IMAD.MOV.U32 R12, RZ, RZ, 0x2 ;  /* 0x00000002ff0c7424 */ /* 0x000fe400078e00ff */
[----:B------:R-:W-:-:S07]  /*233c0*/  IMAD.MOV.U32 R2, RZ, RZ, R14 ;  /* 0x000000ffff027224 */ /* 0x000fce00078e000e */
[----:B------:R-:W-:Y:S05]  /*233d0*/  WARPSYNC.COLLECTIVE R15, `(.L_x_12737) ;  /* 0x000000000f087348 */ /* 0x000fea0003c00000 */
[----:B------:R0:W1:Y:S02]  /*233e0*/  SHFL.IDX P6, R14, R13, R12, R11 ;  /* 0x0000000c0d0e7389 */ /* 0x00006400000c000b */
[----:B01----:R-:W-:Y:S01]  /*233f0*/  ENDCOLLECTIVE ;  /* 0x000000000000791b */ /* 0x003fe20003800000 */
.L_x_12737:
        /* <DEDUP_REMOVED lines=16> */
.L_x_12738:
[----:B------:R-:W-:Y:S02]  /*23500*/  IMAD.MOV.U32 R13, RZ, RZ, R19 ;  /* 0x000000ffff0d7224 */ /* 0x000fe400078e0013 */
[----:B------:R-:W-:Y:S02]  /*23510*/  IMAD.MOV.U32 R12, RZ, RZ, 0x3 ;  /* 0x00000003ff0c7424 */ /* 0x000fe400078e00ff */
[----:B------:R-:W-:-:S07]  /*23520*/  IMAD.MOV.U32 R2, RZ, RZ, R14 ;  /* 0x000000ffff027224 */ /* 0x000fce00078e000e */
[----:B------:R-:W-:Y:S05]  /*23530*/  WARPSYNC.COLLECTIVE R15, `(.L_x_12739) ;  /* 0x000000000f087348 */ /* 0x000fea0003c00000 */
[----:B------:R0:W1:Y:S02]  /*23540*/  SHFL.IDX P6, R14, R13, R12, R11 ;  /* 0x0000000c0d0e7389 */ /* 0x00006400000c000b */
[----:B01----:R-:W-:Y:S01]  /*23550*/  ENDCOLLECTIVE ;  /* 0x000000000000791b */ /* 0x003fe20003800000 */
.L_x_12739:
        /* <DEDUP_REMOVED lines=13> */
.L_x_12740:
        /* <DEDUP_REMOVED lines=8> */
.L_x_12599:
[----:B-1----:R1:W2:Y:S02]  /*236b0*/  SYNCS.PHASECHK.TRANS64.TRYWAIT P0, [R0+URZ+0x2d860], R3 ;  /* 0x02d86003000075a7 */ /* 0x0022a4000800017f */
[----:B--2---:R-:W-:Y:S05]  /*236c0*/  @!P0 NANOSLEEP.SYNCS 0x989680 ;  /* 0x009896800000895d */ /* 0x004fea0003900000 */
[----:B------:R-:W2:Y:S02]  /*236d0*/  @!P0 SYNCS.PHASECHK.TRANS64 P0, [R0+URZ+0x2d860], R3 ;  /* 0x02d86003000085a7 */ /* 0x000ea4000800007f */
[----:B--2---:R-:W-:Y:S05]  /*236e0*/  @!P0 BRA `(.L_x_12599) ;  /* 0xfffffffc00f08947 */ /* 0x004fea000383ffff */
[----:B------:R-:W-:Y:S05]  /*236f0*/  BRA `(.L_x_12742) ;  /* 0xffffffb400e07947 */ /* 0x000fea000383ffff */
.L_x_12600:
        /* <DEDUP_REMOVED lines=8> */
.L_x_12744:
[----:B------:R-:W-:Y:S05]  /*23780*/  BSYNC B0 ;  /* 0x0000000000007941 */ /* 0x000fea0003800000 */
.L_x_12743:
        /* <DEDUP_REMOVED lines=10> */
.L_x_12745:
        /* <DEDUP_REMOVED lines=17> */
.L_x_12746:
        /* <DEDUP_REMOVED lines=14> */
.L_x_12747:
[----:B------:R-:W-:Y:S02]  /*23a20*/  IMAD.MOV.U32 R13, RZ, RZ, R19 ;  /* 0x000000ffff0d7224 */ /* 0x000fe400078e0013 */
[----:B------:R-:W-:Y:S01]  /*23a30*/  IMAD.MOV.U32 R12, RZ, RZ, 0x2 ;  /* 0x00000002ff0c7424 */ /* 0x000fe200078e00ff */
[----:B------:R-:W-:-:S13]  /*23a40*/  IADD3 R2, P4, R14, R5, RZ ;  /* 0x000000050e027210 */ /* 0x000fda0007f9e0ff */
[----:B------:R-:W-:Y:S05]  /*23a50*/  WARPSYNC.COLLECTIVE R15, `(.L_x_12748) ;  /* 0x000000000f087348 */ /* 0x000fea0003c00000 */
[----:B------:R0:W1:Y:S02]  /*23a60*/  SHFL.IDX P6, R14, R13, R12, R11 ;  /* 0x0000000c0d0e7389 */ /* 0x00006400000c000b */
[----:B01----:R-:W-:Y:S01]  /*23a70*/  ENDCOLLECTIVE ;  /* 0x000000000000791b */ /* 0x003fe20003800000 */
.L_x_12748:
        /* <DEDUP_REMOVED lines=15> */
.L_x_12749:
[----:B------:R-:W-:Y:S02]  /*23b70*/  IMAD.MOV.U32 R13, RZ, RZ, R19 ;  /* 0x000000ffff0d7224 */ /* 0x000fe400078e0013 */
[----:B------:R-:W-:Y:S01]  /*23b80*/  IMAD.MOV.U32 R12, RZ, RZ, 0x3 ;  /* 0x00000003ff0c7424 */ /* 0x000fe200078e00ff */
[----:B------:R-:W-:-:S13]  /*23b90*/  IADD3 R2, P4, R14, R5, RZ ;  /* 0x000000050e027210 */ /* 0x000fda0007f9e0ff */
[----:B------:R-:W-:Y:S05]  /*23ba0*/  WARPSYNC.COLLECTIVE R15, `(.L_x_12750) ;  /* 0x000000000f087348 */ /* 0x000fea0003c00000 */
[----:B------:R0:W1:Y:S02]  /*23bb0*/  SHFL.IDX P6, R14, R13, R12, R11 ;  /* 0x0000000c0d0e7389 */ /* 0x00006400000c000b */
[----:B01----:R-:W-:Y:S01]  /*23bc0*/  ENDCOLLECTIVE ;  /* 0x000000000000791b */ /* 0x003fe20003800000 */
.L_x_12750:
        /* <DEDUP_REMOVED lines=14> */
.L_x_12751:
[----:B------:R-:W-:Y:S05]  /*23cb0*/  BRA `(.L_x_12752) ;  /* 0xffffffb400407947 */ /* 0x000fea000383ffff */
.L_x_12605:
        /* <DEDUP_REMOVED lines=8> */
.L_x_12754:
[----:B------:R-:W-:Y:S05]  /*23d40*/  BSYNC B0 ;  /* 0x0000000000007941 */ /* 0x000fea0003800000 */
.L_x_12753:
        /* <DEDUP_REMOVED lines=9> */
.L_x_12755:
        /* <DEDUP_REMOVED lines=23> */
.L_x_12756:
[----:B------:R-:W-:Y:S01]  /*23f50*/  IMAD.MOV.U32 R12, RZ, RZ, 0x2 ;  /* 0x00000002ff0c7424 */ /* 0x000fe200078e00ff */
[----:B------:R-:W-:-:S05]  /*23f60*/  SEL R4, R14, RZ, P1 ;  /* 0x000000ff0e047207 */ /* 0x000fca0000800000 */
[----:B------:R-:W-:-:S04]  /*23f70*/  IMAD.IADD R4, R13, 0x1, R4 ;  /* 0x000000010d047824 */ /* 0x000fc800078e0204 */
[----:B------:R-:W-:-:S07]  /*23f80*/  IMAD.MOV.U32 R13, RZ, RZ, R4 ;  /* 0x000000ffff0d7224 */ /* 0x000fce00078e0004 */
[----:B------:R-:W-:Y:S05]  /*23f90*/  WARPSYNC.COLLECTIVE R15, `(.L_x_12757) ;  /* 0x000000000f087348 */ /* 0x000fea0003c00000 */
[----:B------:R0:W1:Y:S02]  /*23fa0*/  SHFL.UP P6, R14, R13, R12, R11 ;  /* 0x0400000c0d0e7389 */ /* 0x00006400000c000b */
[----:B01----:R-:W-:Y:S01]  /*23fb0*/  ENDCOLLECTIVE ;  /* 0x000000000000791b */ /* 0x003fe20003800000 */
.L_x_12757:
[----:B------:R-:W-:Y:S01]  /*23fc0*/  IMAD.MOV.U32 R12, RZ, RZ, 0x4 ;  /* 0x00000004ff0c7424 */ /* 0x000fe200078e00ff */
[----:B------:R-:W-:-:S05]  /*23fd0*/  SEL R3, R14, RZ, P2 ;  /* 0x000000ff0e037207 */ /* 0x000fca0001000000 */
[----:B------:R-:W-:-:S04]  /*23fe0*/  IMAD.IADD R2, R4, 0x1, R3 ;  /* 0x0000000104027824 */ /* 0x000fc800078e0203 */
[----:B------:R-:W-:-:S07]  /*23ff0*/  IMAD.MOV.U32 R13, RZ, RZ, R2 ;  /* 0x000000ffff0d7224 */ /* 0x000fce00078e0002 */
[----:B------:R-:W-:Y:S05]  /*24000*/  WARPSYNC.COLLECTIVE R15, `(.L_x_12758) ;  /* 0x000000000f087348 */ /* 0x000fea0003c00000 */
[----:B------:R0:W1:Y:S02]  /*24010*/  SHFL.UP P6, R14, R13, R12, R11 ;  /* 0x0400000c0d0e7389 */ /* 0x00006400000c000b */
[----:B01----:R-:W-:Y:S01]  /*24020*/  ENDCOLLECTIVE ;  /* 0x000000000000791b */ /* 0x003fe20003800000 */
.L_x_12758:
[----:B------:R-:W-:Y:S01]  /*24030*/  IMAD.MOV.U32 R12, RZ, RZ, 0x8 ;  /* 0x00000008ff0c7424 */ /* 0x000fe200078e00ff */
[----:B------:R-:W-:-:S05]  /*24040*/  SEL R3, R14, RZ, P3 ;  /* 0x000000ff0e037207 */ /* 0x000fca0001800000 */
[----:B------:R-:W-:-:S04]  /*24050*/  IMAD.IADD R3, R2, 0x1, R3 ;  /* 0x0000000102037824 */ /* 0x000fc800078e0203 */
[----:B------:R-:W-:-:S07]  /*24060*/  IMAD.MOV.U32 R13, RZ, RZ, R3 ;  /* 0x000000ffff0d7224 */ /* 0x000fce00078e0003 */
[----:B------:R-:W-:Y:S05]  /*24070*/  WARPSYNC.COLLECTIVE R15, `(.L_x_12759) ;  /* 0x000000000f087348 */ /* 0x000fea0003c00000 */
[----:B------:R0:W1:Y:S02]  /*24080*/  SHFL.UP P6, R14, R13, R12, R11 ;  /* 0x0400000c0d0e7389 */ /* 0x00006400000c000b */
[----:B01----:R-:W-:Y:S01]  /*24090*/  ENDCOLLECTIVE ;  /* 0x000000000000791b */ /* 0x003fe20003800000 */
.L_x_12759:
[----:B------:R-:W-:Y:S01]  /*240a0*/  IMAD.MOV.U32 R12, RZ, RZ, 0x10 ;  /* 0x00000010ff0c7424 */ /* 0x000fe200078e00ff */
[----:B------:R-:W-:-:S05]  /*240b0*/  SEL R4, R14, RZ, P4 ;  /* 0x000000ff0e047207 */ /* 0x000fca0002000000 */
[----:B------:R-:W-:-:S04]  /*240c0*/  IMAD.IADD R4, R3, 0x1, R4 ;  /* 0x0000000103047824 */ /* 0x000fc800078e0204 */
[----:B------:R-:W-:-:S07]  /*240d0*/  IMAD.MOV.U32 R13, RZ, RZ, R4 ;  /* 0x000000ffff0d7224 */ /* 0x000fce00078e0004 */
[----:B------:R-:W-:Y:S05]  /*240e0*/  WARPSYNC.COLLECTIVE R15, `(.L_x_12760) ;  /* 0x000000000f087348 */ /* 0x000fea0003c00000 */
[----:B------:R0:W1:Y:S02]  /*240f0*/  SHFL.UP P6, R14, R13, R12, R11 ;  /* 0x0400000c0d0e7389 */ /* 0x00006400000c000b */
[----:B01----:R-:W-:Y:S01]  /*24100*/  ENDCOLLECTIVE ;  /* 0x000000000000791b */ /* 0x003fe20003800000 */
.L_x_12760:
        /* <DEDUP_REMOVED lines=8> */
.L_x_12761:
[----:B------:R-:W-:Y:S05]  /*24190*/  BRA `(.L_x_12762) ;  /* 0xffffffb400647947 */ /* 0x000fea000383ffff */
.L_x_12608:
[----:B------:R-:W-:Y:S01]  /*241a0*/  BSSY B0, `(.L_x_12763) ;  /* 0x0000007000007945 */ /* 0x000fe20003800000 */
[----:B------:R-:W-:Y:S02]  /*241b0*/  IMAD.MOV.U32 R12, RZ, RZ, 0x1 ;  /* 0x00000001ff0c7424 */ /* 0x000fe400078e00ff */
[----:B------:R-:W-:Y:S02]  /*241c0*/  IMAD.MOV.U32 R11, RZ, RZ, RZ ;  /* 0x000000ffff0b7224 */ /* 0x000fe400078e00ff */
[----:B------:R-:W-:-:S07]  /*241d0*/  IMAD.MOV.U32 R15, RZ, RZ, -0x1 ;  /* 0xffffffffff0f7424 */ /* 0x000fce00078e00ff */
[----:B-----5:R-:W-:Y:S05]  /*241e0*/  WARPSYNC.COLLECTIVE R15, `(.L_x_12764) ;  /* 0x000000000f087348 */ /* 0x020fea0003c00000 */
[----:B------:R0:W1:Y:S02]  /*241f0*/  SHFL.UP P6, R14, R13, R12, R11 ;  /* 0x0400000c0d0e7389 */ /* 0x00006400000c000b */
[----:B01---5:R-:W-:Y:S01]  /*24200*/  ENDCOLLECTIVE ;  /* 0x000000000000791b */ /* 0x023fe20003800000 */
.L_x_12764:
[----:B------:R-:W-:Y:S05]  /*24210*/  BSYNC B0 ;  /* 0x0000000000007941 */ /* 0x000fea0003800000 */
.L_x_12763:
        /* <DEDUP_REMOVED lines=8> */
.L_x_12765:
[----:B------:R-:W-:Y:S01]  /*242a0*/  IMAD.MOV.U32 R12, RZ, RZ, 0x4 ;  /* 0x00000004ff0c7424 */ /* 0x000fe200078e00ff */
[----:B------:R-:W-:-:S05]  /*242b0*/  SEL R14, R14, RZ, P2 ;  /* 0x000000ff0e0e7207 */ /* 0x000fca0001000000 */
[----:B------:R-:W-:-:S04]  /*242c0*/  IMAD.IADD R3, R13, 0x1, R14 ;  /* 0x000000010d037824 */ /* 0x000fc800078e020e */
[----:B------:R-:W-:-:S07]  /*242d0*/  IMAD.MOV.U32 R13, RZ, RZ, R3 ;  /* 0x000000ffff0d7224 */ /* 0x000fce00078e0003 */
[----:B------:R-:W-:Y:S05]  /*242e0*/  WARPSYNC.COLLECTIVE R15, `(.L_x_12766) ;  /* 0x000000000f087348 */ /* 0x000fea0003c00000 */
[----:B------:R0:W1:Y:S02]  /*242f0*/  SHFL.UP P6, R14, R13, R12, R11 ;  /* 0x0400000c0d0e7389 */ /* 0x00006400000c000b */
[----:B01----:R-:W-:Y:S01]  /*24300*/  ENDCOLLECTIVE ;  /* 0x000000000000791b */ /* 0x003fe20003800000 */
.L_x_12766:
[----:B------:R-:W-:Y:S01]  /*24310*/  IMAD.MOV.U32 R12, RZ, RZ, 0x8 ;  /* 0x00000008ff0c7424 */ /* 0x000fe200078e00ff */
[----:B------:R-:W-:-:S05]  /*24320*/  SEL R4, R14, RZ, P3 ;  /* 0x000000ff0e047207 */ /* 0x000fca0001800000 */
[----:B------:R-:W-:-:S04]  /*24330*/  IMAD.IADD R4, R3, 0x1, R4 ;  /* 0x0000000103047824 */ /* 0x000fc800078e0204 */
[----:B------:R-:W-:-:S07]  /*24340*/  IMAD.MOV.U32 R13, RZ, RZ, R4 ;  /* 0x000000ffff0d7224 */ /* 0x000fce00078e0004 */
[----:B------:R-:W-:Y:S05]  /*24350*/  WARPSYNC.COLLECTIVE R15, `(.L_x_12767) ;  /* 0x000000000f087348 */ /* 0x000fea0003c00000 */
[----:B------:R0:W1:Y:S02]  /*24360*/  SHFL.UP P6, R14, R13, R12, R11 ;  /* 0x0400000c0d0e7389 */ /* 0x00006400000c000b */
[----:B01----:R-:W-:Y:S01]  /*24370*/  ENDCOLLECTIVE ;  /* 0x000000000000791b */ /* 0x003fe20003800000 */
.L_x_12767:
[----:B------:R-:W-:Y:S01]  /*24380*/  IMAD.MOV.U32 R12, RZ, RZ, 0x10 ;  /* 0x00000010ff0c7424 */ /* 0x000fe200078e00ff */
[----:B------:R-:W-:-:S05]  /*24390*/  SEL R7, R14, RZ, P4 ;  /* 0x000000ff0e077207 */ /* 0x000fca0002000000 */
[----:B------:R-:W-:-:S04]  /*243a0*/  IMAD.IADD R7, R4, 0x1, R7 ;  /* 0x0000000104077824 */ /* 0x000fc800078e0207 */
[----:B------:R-:W-:-:S07]  /*243b0*/  IMAD.MOV.U32 R13, RZ, RZ, R7 ;  /* 0x000000ffff0d7224 */ /* 0x000fce00078e0007 */
[----:B------:R-:W-:Y:S05]  /*243c0*/  WARPSYNC.COLLECTIVE R15, `(.L_x_12768) ;  /* 0x000000000f087348 */ /* 0x000fea0003c00000 */
[----:B------:R0:W1:Y:S02]  /*243d0*/  SHFL.UP P6, R14, R13, R12, R11 ;  /* 0x0400000c0d0e7389 */ /* 0x00006400000c000b */
[----:B01----:R-:W-:Y:S01]  /*243e0*/  ENDCOLLECTIVE ;  /* 0x000000000000791b */ /* 0x003fe20003800000 */
.L_x_12768:
        /* <DEDUP_REMOVED lines=8> */
.L_x_12769:
[----:B------:R-:W-:Y:S05]  /*24470*/  BRA `(.L_x_12770) ;  /* 0xffffffb400507947 */ /* 0x000fea000383ffff */
.L_x_12610:
[----:B------:R-:W-:Y:S01]  /*24480*/  BSSY B0, `(.L_x_12771) ;  /* 0x0000006000007945 */ /* 0x000fe20003800000 */
[----:B------:R-:W-:Y:S01]  /*24490*/  PLOP3.LUT P6, PT, P6, PT, PT, 0x8, 0x0 ;  /* 0x000000000000781c */ /* 0x000fe200037ce170 */
[----:B------:R-:W-:-:S12]  /*244a0*/  IMAD.MOV.U32 R15, RZ, RZ, -0x1 ;  /* 0xffffffffff0f7424 */ /* 0x000fd800078e00ff */
[----:B0----5:R-:W-:Y:S05]  /*244b0*/  WARPSYNC.COLLECTIVE R15, `(.L_x_12772) ;  /* 0x000000000f087348 */ /* 0x021fea0003c00000 */
[----:B------:R-:W-:Y:S01]  /*244c0*/  VOTE.ANY R14, PT, P6 ;  /* 0x00000000000e7806 */ /* 0x000fe200030e0100 */
[----:B0----5:R-:W-:Y:S06]  /*244d0*/  ENDCOLLECTIVE ;  /* 0x000000000000791b */ /* 0x021fec0003800000 */
.L_x_12772:
[----:B------:R-:W-:Y:S05]  /*244e0*/  BSYNC B0 ;  /* 0x0000000000007941 */ /* 0x000fea0003800000 */
.L_x_12771:
        /* <DEDUP_REMOVED lines=10> */
.L_x_12773:
[----:B------:R-:W-:Y:S02]  /*24590*/  IMAD.MOV.U32 R13, RZ, RZ, R5 ;  /* 0x000000ffff0d7224 */ /* 0x000fe400078e0005 */
[----:B------:R-:W-:-:S07]  /*245a0*/  IMAD.MOV.U32 R25, RZ, RZ, R14 ;  /* 0x000000ffff197224 */ /* 0x000fce00078e000e */
[----:B------:R-:W-:Y:S05]  /*245b0*/  WARPSYNC.COLLECTIVE R15, `(.L_x_12774) ;  /* 0x000000000f087348 */ /* 0x000fea0003c00000 */
[----:B------:R0:W1:Y:S02]  /*245c0*/  SHFL.IDX P6, R14, R13, R12, R11 ;  /* 0x0000000c0d0e7389 */ /* 0x00006400000c000b */
[----:B01----:R-:W-:Y:S01]  /*245d0*/  ENDCOLLECTIVE ;  /* 0x000000000000791b */ /* 0x003fe20003800000 */
.L_x_12774:
[----:B------:R-:W-:Y:S01]  /*245e0*/  IMAD.MOV.U32 R5, RZ, RZ, R14 ;  /* 0x000000ffff057224 */ /* 0x000fe200078e000e */
[----:B------:R-:W-:Y:S06]  /*245f0*/  BRA `(.L_x_12775) ;  /* 0xffffffb400307947 */ /* 0x000fec000383ffff */
.L_x_12612:
[----:B------:R-:W-:Y:S01]  /*24600*/  BSSY B0, `(.L_x_12776) ;  /* 0x0000007000007945 */ /* 0x000fe20003800000 */
[----:B------:R-:W-:Y:S02]  /*24610*/  IMAD.MOV.U32 R13, RZ, RZ, R2 ;  /* 0x000000ffff0d7224 */ /* 0x000fe400078e0002 */
[----:B------:R-:W-:Y:S02]  /*24620*/  IMAD.MOV.U32 R11, RZ, RZ, 0x1f ;  /* 0x0000001fff0b7424 */ /* 0x000fe400078e00ff */
[----:B------:R-:W-:-:S07]  /*24630*/  IMAD.MOV.U32 R15, RZ, RZ, -0x1 ;  /* 0xffffffffff0f7424 */ /* 0x000fce00078e00ff */
[----:B0123-5:R-:W-:Y:S05]  /*24640*/  WARPSYNC.COLLECTIVE R15, `(.L_x_12777) ;  /* 0x000000000f087348 */ /* 0x02ffea0003c00000 */
[----:B------:R4:W0:Y:S02]  /*24650*/  SHFL.IDX P6, R14, R13, R12, R11 ;  /* 0x0000000c0d0e7389 */ /* 0x00082400000c000b */
[----:B012345:R-:W-:Y:S01]  /*24660*/  ENDCOLLECTIVE ;  /* 0x000000000000791b */ /* 0x03ffe20003800000 */
.L_x_12777:
[----:B------:R-:W-:Y:S05]  /*24670*/  BSYNC B0 ;  /* 0x0000000000007941 */ /* 0x000fea0003800000 */
.L_x_12776:
[----:B------:R-:W-:Y:S01]  /*24680*/  IMAD.MOV.U32 R24, RZ, RZ, R14 ;  /* 0x000000ffff187224 */ /* 0x000fe200078e000e */
[----:B------:R-:W-:Y:S06]  /*24690*/  BRA `(.L_x_12611) ;  /* 0xffffffb400207947 */ /* 0x000fec000383ffff */
.L_x_12618:
[----:B0-----:R0:W2:Y:S02]  /*246a0*/  SYNCS.PHASECHK.TRANS64.TRYWAIT P0, [R5+URZ+0x2d820], R0 ;  /* 0x02d82000050075a7 */ /* 0x0010a4000800017f */
[----:B--2---:R-:W-:Y:S05]  /*246b0*/  @!P0 NANOSLEEP.SYNCS 0x989680 ;  /* 0x009896800000895d */ /* 0x004fea0003900000 */
[----:B------:R-:W2:Y:S02]  /*246c0*/  @!P0 SYNCS.PHASECHK.TRANS64 P0, [R5+URZ+0x2d820], R0 ;  /* 0x02d82000050085a7 */ /* 0x000ea4000800007f */
[----:B--2---:R-:W-:Y:S05]  /*246d0*/  @!P0 BRA `(.L_x_12618) ;  /* 0xfffffffc00f08947 */ /* 0x004fea000383ffff */
[----:B------:R-:W-:Y:S05]  /*246e0*/  BRA `(.L_x_12778) ;  /* 0xffffffbc007c7947 */ /* 0x000fea000383ffff */
.L_x_12619:
        /* <DEDUP_REMOVED lines=8> */
[----:B01-345:R-:W-:Y:S05]  /*24770*/  WARPSYNC.COLLECTIVE R15, `(.L_x_12780) ;  /* 0x000000000f087348 */ /* 0x03bfea0003c00000 */
[----:B------:R2:W0:Y:S02]  /*24780*/  SHFL.IDX P6, R14, R13, R12, R11 ;  /* 0x0000000c0d0e7389 */ /* 0x00042400000c000b */
[----:B012345:R-:W-:Y:S01]  /*24790*/  ENDCOLLECTIVE ;  /* 0x000000000000791b */ /* 0x03ffe20003800000 */
.L_x_12780:
[----:B------:R-:W-:Y:S05]  /*247a0*/  BSYNC B0 ;  /* 0x0000000000007941 */ /* 0x000fea0003800000 */
.L_x_12779:
[----:B------:R-:W-:Y:S05]  /*247b0*/  BRA `(.L_x_12781) ;  /* 0xffffffbc00647947 */ /* 0x000fea000383ffff */
.L_x_12620:
[----:B------:R-:W-:Y:S01]  /*247c0*/  BSSY B0, `(.L_x_12782) ;  /* 0x0000006000007945 */ /* 0x000fe20003800000 */
[----:B------:R-:W-:-:S07]  /*247d0*/  IMAD.MOV.U32 R15, RZ, RZ, -0x1 ;  /* 0xffffffffff0f7424 */ /* 0x000fce00078e00ff */
[----:B01-345:R-:W-:Y:S05]  /*247e0*/  WARPSYNC.COLLECTIVE R15, `(.L_x_12783) ;  /* 0x000000000f0c7348 */ /* 0x03bfea0003c00000 */
[----:B------:R-:W-:Y:S02]  /*247f0*/  ELECT P6, UR62, PT ;  /* 0x00000000003e782f */ /* 0x000fe400038c0000 */
[----:B------:R-:W-:Y:S01]  /*24800*/  MOV R14, UR62 ;  /* 0x0000003e000e7c02 */ /* 0x000fe20008000f00 */
[----:B01-345:R-:W-:Y:S10]  /*24810*/  ENDCOLLECTIVE ;  /* 0x000000000000791b */ /* 0x03bff40003800000 */
.L_x_12783:
[----:B------:R-:W-:Y:S05]  /*24820*/  BSYNC B0 ;  /* 0x0000000000007941 */ /* 0x000fea0003800000 */
.L_x_12782:
[----:B------:R-:W-:Y:S05]  /*24830*/  BRA `(.L_x_12784) ;  /* 0xffffffbc00587947 */ /* 0x000fea000383ffff */
.L_x_12622:
[----:B0-----:R0:W2:Y:S02]  /*24840*/  SYNCS.PHASECHK.TRANS64.TRYWAIT P1, [R3+URZ+0x2d840], R2 ;  /* 0x02d84002030075a7 */ /* 0x0010a4000802017f */
[----:B--2---:R-:W-:Y:S05]  /*24850*/  @!P1 NANOSLEEP.SYNCS 0x989680 ;  /* 0x009896800000995d */ /* 0x004fea0003900000 */
[----:B------:R-:W2:Y:S02]  /*24860*/  @!P1 SYNCS.PHASECHK.TRANS64 P1, [R3+URZ+0x2d840], R2 ;  /* 0x02d84002030095a7 */ /* 0x000ea4000802007f */
[----:B--2---:R-:W-:Y:S05]  /*24870*/  @!P1 BRA `(.L_x_12622) ;  /* 0xfffffffc00f09947 */ /* 0x004fea000383ffff */
[----:B------:R-:W-:Y:S05]  /*24880*/  BRA `(.L_x_12785) ;  /* 0xffffffbc007c7947 */ /* 0x000fea000383ffff */
.L_x_12624:
[----:B--2---:R2:W0:Y:S02]  /*24890*/  SYNCS.PHASECHK.TRANS64.TRYWAIT P1, [R5+URZ+0x2d840], R0 ;  /* 0x02d84000050075a7 */ /* 0x004424000802017f */
[----:B0-----:R-:W-:Y:S05]  /*248a0*/  @!P1 NANOSLEEP.SYNCS 0x989680 ;  /* 0x009896800000995d */ /* 0x001fea0003900000 */
[----:B------:R-:W0:Y:S02]  /*248b0*/  @!P1 SYNCS.PHASECHK.TRANS64 P1, [R5+URZ+0x2d840], R0 ;  /* 0x02d84000050095a7 */ /* 0x000e24000802007f */
[----:B0-----:R-:W-:Y:S05]  /*248c0*/  @!P1 BRA `(.L_x_12624) ;  /* 0xfffffffc00f09947 */ /* 0x001fea000383ffff */
[----:B------:R-:W-:Y:S05]  /*248d0*/  BRA `(.L_x_12786) ;  /* 0xffffffbc008c7947 */ /* 0x000fea000383ffff */
.L_x_12626:
[----:B------:R0:W0:Y:S02]  /*248e0*/  SYNCS.PHASECHK.TRANS64.TRYWAIT P1, [R3+URZ+0x2d860], R2 ;  /* 0x02d86002030075a7 */ /* 0x000024000802017f */
[----:B0-----:R-:W-:Y:S05]  /*248f0*/  @!P1 NANOSLEEP.SYNCS 0x989680 ;  /* 0x009896800000995d */ /* 0x001fea0003900000 */
[----:B------:R-:W0:Y:S02]  /*24900*/  @!P1 SYNCS.PHASECHK.TRANS64 P1, [R3+URZ+0x2d860], R2 ;  /* 0x02d86002030095a7 */ /* 0x000e24000802007f */
[----:B0-----:R-:W-:Y:S05]  /*24910*/  @!P1 BRA `(.L_x_12626) ;  /* 0xfffffffc00f09947 */ /* 0x001fea000383ffff */
[----:B------:R-:W-:Y:S05]  /*24920*/  BRA `(.L_x_12787) ;  /* 0xffffffbc00887947 */ /* 0x000fea000383ffff */
.L_x_12788:
        /* <DEDUP_REMOVED lines=13> */
.L_x_15991:


//--------------------- .text._ZN7cutlass13device_kernelIN5flash11enable_sm90INS1_16FlashAttnFwdSm90INS1_25CollectiveMainloopFwdSm90ILi2EN4cute5tupleIJNS5_1CILi1EEES8_S8_EEENS6_IJNS7_ILi192EEENS7_ILi128EEENS7_ILi64EEEEEELi64ENS_10bfloat16_tEfNS_4arch4Sm90ELb0ELb0ELb1ELb0ELb1ELb0ELb0ELb1ELb1ELb1ELb1ELb0EEENS1_21CollectiveEpilogueFwdINS6_IJSA_SC_SB_EEES9_SE_SG_Li384ELb0ELb1ELb1ELb0EEENS1_19SingleTileSchedulerILb0ELb1ELb1ELi192EEEEEEEEEvNT_6ParamsE --------------------------
	.section	.text._ZN7cutlass13device_kernelIN5flash11enable_sm90INS1_16FlashAttnFwdSm90INS1_25CollectiveMainloopFwdSm90ILi2EN4cute5tupleIJNS5_1CILi1EEES8_S8_EEENS6_IJNS7_ILi192EEENS7_ILi128EEENS7_ILi64EEEEEELi64ENS_10bfloat16_tEfNS_4arch4Sm90ELb0ELb0ELb1ELb0ELb1ELb0ELb0ELb1ELb1ELb1ELb1ELb0EEENS1_21CollectiveEpilogueFwdINS6_IJSA_SC_SB_EEES9_SE_SG_Li384ELb0ELb1ELb1ELb0EEENS1_19SingleTileSchedulerILb0ELb1ELb1ELi192EEEEEEEEEvNT_6ParamsE,"ax",@progbits
	.align	128
.text._ZN7cutlass13device_kernelIN5flash11enable_sm90INS1_16FlashAttnFwdSm90INS1_25CollectiveMainloopFwdSm90ILi2EN4cute5tupleIJNS5_1CILi1EEES8_S8_EEENS6_IJNS7_ILi192EEENS7_ILi128EEENS7_ILi64EEEEEELi64ENS_10bfloat16_tEfNS_4arch4Sm90ELb0ELb0ELb1ELb0ELb1ELb0ELb0ELb1ELb1ELb1ELb1ELb0EEENS1_21CollectiveEpilogueFwdINS6_IJSA_SC_SB_EEES9_SE_SG_Li384ELb0ELb1ELb1ELb0EEENS1_19SingleTileSchedulerILb0ELb1ELb1ELi192EEEEEEEEEvNT_6ParamsE:
        .type           _ZN7cutlass13device_kernelIN5flash11enable_sm90INS1_16FlashAttnFwdSm90INS1_25CollectiveMainloopFwdSm90ILi2EN4cute5tupleIJNS5_1CILi1EEES8_S8_EEENS6_IJNS7_ILi192EEENS7_ILi128EEENS7_ILi64EEEEEELi64ENS_10bfloat16_tEfNS_4arch4Sm90ELb0ELb0ELb1ELb0ELb1ELb0ELb0ELb1ELb1ELb1ELb1ELb0EEENS1_21CollectiveEpilogueFwdINS6_IJSA_SC_SB_EEES9_SE_SG_Li384ELb0ELb1ELb1ELb0EEENS1_19SingleTileSchedulerILb0ELb1ELb1ELi192EEEEEEEEEvNT_6ParamsE,@function
        .size           _ZN7cutlass13device_kernelIN5flash11enable_sm90INS1_16FlashAttnFwdSm90INS1_25CollectiveMainloopFwdSm90ILi2EN4cute5tupleIJNS5_1CILi1EEES8_S8_EEENS6_IJNS7_ILi192EEENS7_ILi128EEENS7_ILi64EEEEEELi64ENS_10bfloat16_tEfNS_4arch4Sm90ELb0ELb0ELb1ELb0ELb1ELb0ELb0ELb1ELb1ELb1ELb1ELb0EEENS1_21CollectiveEpilogueFwdINS6_IJSA_SC_SB_EEES9_SE_SG_Li384ELb0ELb1ELb1ELb0EEENS1_19SingleTileSchedulerILb0ELb1ELb1ELi192EEEEEEEEEvNT_6ParamsE,(.L_x_15992 - _ZN7cutlass13device_kernelIN5flash11enable_sm90INS1_16FlashAttnFwdSm90INS1_25CollectiveMainloopFwdSm90ILi2EN4cute5tupleIJNS5_1CILi1EEES8_S8_EEENS6_IJNS7_ILi192EEENS7_ILi128EEENS7_ILi64EEEEEELi64ENS_10bfloat16_tEfNS_4arch4Sm90ELb0ELb0ELb1ELb0ELb1ELb0ELb0ELb1ELb1ELb1ELb1ELb0EEENS1_21CollectiveEpilogueFwdINS6_IJSA_SC_SB_EEES9_SE_SG_Li384ELb0ELb1ELb1ELb0EEENS1_19SingleTileSchedulerILb0ELb1ELb1ELi192EEEEEEEEEvNT_6ParamsE)
        .other          _ZN7cutlass13device_kernelIN5flash11enable_sm90INS1_16FlashAttnFwdSm90INS1_25CollectiveMainloopFwdSm90ILi2EN4cute5tupleIJNS5_1CILi1EEES8_S8_EEENS6_IJNS7_ILi192EEENS7_ILi128EEENS7_ILi64EEEEEELi64ENS_10bfloat16_tEfNS_4arch4Sm90ELb0ELb0ELb1ELb0ELb1ELb0ELb0ELb1ELb1ELb1ELb1ELb0EEENS1_21CollectiveEpilogueFwdINS6_IJSA_SC_SB_EEES9_SE_SG_Li384ELb0ELb1ELb1ELb0EEENS1_19SingleTileSchedulerILb0ELb1ELb1ELi192EEEEEEEEEvNT_6ParamsE,@"STO_CUDA_ENTRY STV_DEFAULT"
_ZN7cutlass13device_kernelIN5flash11enable_sm90INS1_16FlashAttnFwdSm90INS1_25CollectiveMainloopFwdSm90ILi2EN4cute5tupleIJNS5_1CILi1EEES8_S8_EEENS6_IJNS7_ILi192EEENS7_ILi128EEENS7_ILi64EEEEEELi64ENS_10bfloat16_tEfNS_4arch4Sm90ELb0ELb0ELb1ELb0ELb1ELb0ELb0ELb1ELb1ELb1ELb1ELb0EEENS1_21CollectiveEpilogueFwdINS6_IJSA_SC_SB_EEES9_SE_SG_Li384ELb0ELb1ELb1ELb0EEENS1_19SingleTileSchedulerILb0ELb1ELb1ELi192EEEEEEEEEvNT_6ParamsE:
        /* <DEDUP_REMOVED lines=45> */
.L_x_12789:
        /* <DEDUP_REMOVED lines=22> */
.L_x_12790:
        /* <DEDUP_REMOVED lines=18> */
.L_x_12791:
        /* <DEDUP_REMOVED lines=22> */
.L_x_12792:
        /* <DEDUP_REMOVED lines=23> */
.L_x_12793:
        /* <DEDUP_REMOVED lines=9> */
.L_x_12796:
        /* <DEDUP_REMOVED lines=73> */
.L_x_12798:
        /* <DEDUP_REMOVED lines=25> */
[----:B------:R-:W-:-:S03]  /*0ed0*/  CS2R R34, SRZ ;  /* 0x0000000000227805 */ /* 0x000fc6000001ff00 */
[----:B------:R-:W-:-:S13]  /*0ee0*/  PLOP3.LUT P1, PT, PT, PT, UP0, 0x80, 0x0 ;  /* 0x000000000000781c */ /* 0x000fda0003f2f008 */
[----:B------:R-:W-:Y:S05]  /*0ef0*/  @!P1 BRA `(.L_x_12799) ;  /* 0x0000005800089947 */ /* 0x000fea0003800000 */
[----:B------:R-:W-:Y:S01]  /*0f00*/  SHF.R.S32.HI R18, RZ, 0x1f, R17 ;  /* 0x0000001fff127819 */ /* 0x000fe20000011411 */
[----:B------:R-:W0:Y:S01]  /*0f10*/  S2UR UR6, SR_CgaCtaId ;  /* 0x00000000000679c3 */ /* 0x000e220000008800 */
[----:B------:R-:W-:Y:S02]  /*0f20*/  UMOV UR40, 0x400 ;  /* 0x0000040000287882 */ /* 0x000fe40000000000 */
[----:B------:R-:W-:-:S04]  /*0f30*/  LEA.HI R18, R18, R17, RZ, 0x7 ;  /* 0x0000001112127211 */ /* 0x000fc800078f38ff */
[----:B------:R-:W-:-:S06]  /*0f40*/  SHF.R.S32.HI R0, RZ, 0x7, R18 ;  /* 0x00000007ff007819 */ /* 0x000fcc0000011412 */
[----:B------:R-:W1:Y:S01]  /*0f50*/  SHFL.IDX PT, R0, R0, RZ, 0x1f ;  /* 0x00001fff00007589 */ /* 0x000e6200000e0000 */
[----:B0-----:R-:W-:Y:S01]  /*0f60*/  ULEA UR40, UR6, UR40, 0x18 ;  /* 0x0000002806287291 */ /* 0x001fe2000f8ec03f */
[----:B-1----:R-:W-:-:S13]  /*0f70*/  R2UR UR44, R0 ;  /* 0x00000000002c72ca */ /* 0x002fda00000e0000 */
[----:B------:R-:W-:Y:S02]  /*0f80*/  UIMAD.WIDE UR4, UR44, 0x55555556, URZ ;  /* 0x555555562c0478a5 */ /* 0x000fe4000f8e023f */
[----:B------:R-:W-:Y:S02]  /*0f90*/  UIADD3 UR4, UR40, 0x8400, URZ ;  /* 0x0000840028047890 */ /* 0x000fe4000fffe03f */
[----:B------:R-:W-:Y:S02]  /*0fa0*/  ULEA.HI UR5, UR5, UR5, URZ, 0x1 ;  /* 0x0000000505057291 */ /* 0x000fe4000f8f083f */
[----:B------:R-:W-:Y:S02]  /*0fb0*/  ULOP3.LUT UP0, URZ, UR4, 0x3ff, URZ, 0xc0, !UPT ;  /* 0x000003ff043f7892 */ /* 0x000fe4000f80c03f */
[----:B------:R-:W-:-:S04]  /*0fc0*/  UIMAD UR5, UR5, -0x3, UR44 ;  /* 0xfffffffd050578a4 */ /* 0x000fc8000f8e022c */
[----:B------:R-:W-:Y:S01]  /*0fd0*/  PLOP3.LUT P0, PT, PT, PT, UP0, 0x80, 0x0 ;  /* 0x000000000000781c */ /* 0x000fe20003f0f008 */
[----:B------:R-:W-:-:S04]  /*0fe0*/  ULEA UR5, UR5, UR4, 0xd ;  /* 0x0000000405057291 */ /* 0x000fc8000f8e683f */
[----:B------:R-:W-:-:S04]  /*0ff0*/  USHF.R.U32.HI UR5, URZ, 0x4, UR5 ;  /* 0x000000043f057899 */ /* 0x000fc80008011605 */
[----:B------:R-:W-:-:S04]  /*1000*/  ULOP3.LUT UR45, UR5, 0x3fff, URZ, 0xc0, !UPT ;  /* 0x00003fff052d7892 */ /* 0x000fc8000f8ec03f */
        /* <DEDUP_REMOVED lines=17> */
.L_x_12800:
[----:B------:R-:W-:-:S04]  /*1120*/  SHF.L.U32 R2, RZ, 0x1f, RZ ;  /* 0x0000001fff027819 */ /* 0x000fc800000006ff */
[----:B------:R-:W0:Y:S02]  /*1130*/  SYNCS.PHASECHK.TRANS64.TRYWAIT P0, [UR40+0x16800], R2 ;  /* 0x01680002ff0075a7 */ /* 0x000e240008000168 */
[----:B0-----:R-:W-:Y:S05]  /*1140*/  @!P0 BRA `(.L_x_12801) ;  /* 0x000000a4001c8947 */ /* 0x001fea0003800000 */
.L_x_12872:
[----:B------:R-:W-:-:S06]  /*1150*/  ULOP3.LUT UR4, UR41, 0x1, URZ, 0xfc, !UPT ;  /* 0x0000000129047892 */ /* 0x000fcc000f8efc3f */
[----:B------:R-:W-:-:S05]  /*1160*/  IMAD.U32 R0, RZ, RZ, UR4 ;  /* 0x00000004ff007e24 */ /* 0x000fca000f8e00ff */
[----:B------:R-:W-:-:S13]  /*1170*/  ISETP.NE.AND P0, PT, R0, 0x3, PT ;  /* 0x000000030000780c */ /* 0x000fda0003f05270 */
[----:B------:R-:W-:Y:S05]  /*1180*/  @!P0 BRA `(.L_x_12802) ;  /* 0x0000000000048947 */ /* 0x000fea0003800000 */
[----:B------:R-:W-:Y:S01]  /*1190*/  BPT.TRAP 0x1 ;  /* 0x000000040000795c */ /* 0x000fe20000300000 */
.L_x_12802:
[----:B------:R1:W2:Y:S01]  /*11a0*/  SYNCS.PHASECHK.TRANS64.TRYWAIT P1, [UR40+0x16830], R2 ;  /* 0x01683002ff0075a7 */ /* 0x0002a20008020168 */
[----:B------:R-:W-:Y:S05]  /*11b0*/  @!P0 BRA `(.L_x_12803) ;  /* 0x0000000000048947 */ /* 0x000fea0003800000 */
[----:B------:R-:W-:Y:S01]  /*11c0*/  BPT.TRAP 0x1 ;  /* 0x000000040000795c */ /* 0x000fe20000300000 */
.L_x_12803:
[----:B------:R-:W-:Y:S02]  /*11d0*/  IMAD.U32 R4, RZ, RZ, UR45 ;  /* 0x0000002dff047e24 */ /* 0x000fe4000f8e00ff */
[----:B------:R-:W-:Y:S01]  /*11e0*/  IMAD.MOV.U32 R0, RZ, RZ, RZ ;  /* 0x000000ffff007224 */ /* 0x000fe200078e00ff */
[----:B--2---:R-:W-:Y:S06]  /*11f0*/  @P1 BRA `(.L_x_12804) ;  /* 0x0000000000081947 */ /* 0x004fec0003800000 */
[----:B------:R-:W2:Y:S02]  /*1200*/  SYNCS.PHASECHK.TRANS64.TRYWAIT P1, [UR40+0x16830], R2 ;  /* 0x01683002ff0075a7 */ /* 0x000ea40008020168 */
[----:B--2---:R-:W-:Y:S05]  /*1210*/  @!P1 BRA `(.L_x_12805) ;  /* 0x000000a400009947 */ /* 0x004fea0003800000 */
.L_x_12804:
[----:B------:R-:W-:Y:S05]  /*1220*/  WARPSYNC.ALL ;  /* 0x0000000000007948 */ /* 0x000fea0003800000 */
[----:B------:R-:W-:Y:S01]  /*1230*/  MOV R119, RZ ;  /* 0x000000ff00777202 */ /* 0x000fe20000000f00 */
[----:B0-----:R-:W-:Y:S01]  /*1240*/  IMAD.MOV.U32 R3, RZ, RZ, 0x40000040 ;  /* 0x40000040ff037424 */ /* 0x001fe200078e00ff */
[----:B-1----:R-:W-:Y:S01]  /*1250*/  LOP3.LUT R2, R4, 0x10000, RZ, 0xfc, !PT ;  /* 0x0001000004027812 */ /* 0x002fe200078efcff */
        /* <DEDUP_REMOVED lines=13> */
[----:B------:R-:W-:-:S03]  /*1330*/  UMOV UR19, 0x40000040 ;  /* 0x4000004000137882 */ /* 0x000fc60000000000 */
        /* <DEDUP_REMOVED lines=9> */
[----:B------:R-:W-:Y:S01]  /*13d0*/  UIADD3 UR16, UR16, 0x6, URZ ;  /* 0x0000000610107890 */ /* 0x000fe2000fffe03f */
        /* <DEDUP_REMOVED lines=12> */
.L_x_12806:
[----:B------:R-:W-:Y:S01]  /*14a0*/  LOP3.LUT R18, R18, 0xffffff80, RZ, 0xc0, !PT ;  /* 0xffffff8012127812 */ /* 0x000fe200078ec0ff */
[----:B------:R-:W-:Y:S01]  /*14b0*/  ULDC UR4, c[0x0][0x9d8] ;  /* 0x0002760000047ab9 */ /* 0x000fe20000000800 */
[----:B------:R-:W-:Y:S01]  /*14c0*/  ULDC UR5, c[0x0][0x988] ;  /* 0x0002620000057ab9 */ /* 0x000fe20000000800 */
[----:B------:R-:W-:Y:S01]  /*14d0*/  FMUL.FTZ R19, R40, UR4 ;  /* 0x0000000428137c20 */ /* 0x000fe20008410000 */
[----:B------:R-:W-:Y:S01]  /*14e0*/  FMUL.FTZ R40, R59, UR4 ;  /* 0x000000043b287c20 */ /* 0x000fe20008410000 */
[----:B------:R-:W-:Y:S02]  /*14f0*/  IMAD.IADD R18, R17, 0x1, -R18 ;  /* 0x0000000111127824 */ /* 0x000fe400078e0a12 */
[----:B------:R-:W-:Y:S01]  /*1500*/  FMUL.FTZ R7, R26, UR4 ;  /* 0x000000041a077c20 */ /* 0x000fe20008410000 */
[----:B------:R-:W-:Y:S01]  /*1510*/  FMUL.FTZ R9, R27, UR4 ;  /* 0x000000041b097c20 */ /* 0x000fe20008410000 */
[----:B------:R-:W-:Y:S01]  /*1520*/  FMUL.FTZ R13, R30, UR4 ;  /* 0x000000041e0d7c20 */ /* 0x000fe20008410000 */
[----:B------:R-:W-:Y:S01]  /*1530*/  FMUL.FTZ R15, R31, UR4 ;  /* 0x000000041f0f7c20 */ /* 0x000fe20008410000 */
[----:B------:R-:W-:Y:S01]  /*1540*/  SHF.R.S32.HI R59, RZ, 0x1f, R18 ;  /* 0x0000001fff3b7819 */ /* 0x000fe20000011412 */
[----:B------:R-:W-:Y:S01]  /*1550*/  FMUL.FTZ R4, R24, UR4 ;  /* 0x0000000418047c20 */ /* 0x000fe20008410000 */
[----:B------:R-:W0:Y:S01]  /*1560*/  MUFU.TANH R7, R7 ;  /* 0x0000000700077308 */ /* 0x000e220000002400 */
[----:B------:R-:W-:Y:S01]  /*1570*/  FMUL.FTZ R24, R34, UR4 ;  /* 0x0000000422187c20 */ /* 0x000fe20008410000 */
[----:B------:R-:W-:Y:S01]  /*1580*/  LEA.HI R59, R59, R18, RZ, 0x2 ;  /* 0x000000123b3b7211 */ /* 0x000fe200078f10ff */
[----:B------:R-:W-:Y:S01]  /*1590*/  FMUL.FTZ R5, R25, UR4 ;  /* 0x0000000419057c20 */ /* 0x000fe20008410000 */
[----:B------:R-:W-:Y:S01]  /*15a0*/  FMUL.FTZ R25, R35, UR4 ;  /* 0x0000000423197c20 */ /* 0x000fe20008410000 */
[----:B------:R-:W-:Y:S01]  /*15b0*/  FMUL.FTZ R8, R29, UR4 ;  /* 0x000000041d087c20 */ /* 0x000fe20008410000 */
[----:B------:R-:W-:Y:S01]  /*15c0*/  LOP3.LUT R59, R59, 0x7ffffffc, RZ, 0xc0, !PT ;  /* 0x7ffffffc3b3b7812 */ /* 0x000fe200078ec0ff */
[----:B------:R-:W-:Y:S01]  /*15d0*/  FMUL.FTZ R29, R38, UR4 ;  /* 0x00000004261d7c20 */ /* 0x000fe20008410000 */
[----:B------:R-:W1:Y:S01]  /*15e0*/  MUFU.TANH R9, R9 ;  /* 0x0000000900097308 */ /* 0x000e620000002400 */
[----:B------:R-:W-:Y:S01]  /*15f0*/  FMUL.FTZ R27, R49, UR4 ;  /* 0x00000004311b7c20 */ /* 0x000fe20008410000 */
[----:B------:R-:W-:Y:S01]  /*1600*/  FMUL.FTZ R49, R62, UR4 ;  /* 0x000000043e317c20 */ /* 0x000fe20008410000 */
[----:B------:R-:W-:Y:S01]  /*1610*/  IMAD.IADD R59, R18, 0x1, -R59 ;  /* 0x00000001123b7824 */ /* 0x000fe200078e0a3b */
[----:B------:R-:W-:Y:S01]  /*1620*/  MOV R18, 0xfffffffe ;  /* 0xfffffffe00127802 */ /* 0x000fe20000000f00 */
[----:B------:R-:W-:Y:S01]  /*1630*/  FMUL.FTZ R6, R28, UR4 ;  /* 0x000000041c067c20 */ /* 0x000fe20008410000 */
[----:B------:R-:W-:Y:S01]  /*1640*/  FMUL.FTZ R11, R37, UR4 ;  /* 0x00000004250b7c20 */ /* 0x000fe20008410000 */
[----:B------:R-:W-:Y:S01]  /*1650*/  FMUL.FTZ R28, R39, UR4 ;  /* 0x00000004271c7c20 */ /* 0x000fe20008410000 */
[----:B------:R-:W2:Y:S01]  /*1660*/  MUFU.TANH R13, R13 ;  /* 0x0000000d000d7308 */ /* 0x000ea20000002400 */
[----:B------:R-:W-:-:S02]  /*1670*/  IMAD R59, R59, R18, 0x80 ;  /* 0x000000803b3b7424 */ /* 0x000fc400078e0212 */
[----:B------:R-:W-:Y:S01]  /*1680*/  FMUL.FTZ R37, R50, UR4 ;  /* 0x0000000432257c20 */ /* 0x000fe20008410000 */
[----:B------:R-:W-:Y:S02]  /*1690*/  IMAD.U32 R18, RZ, RZ, UR43 ;  /* 0x0000002bff127e24 */ /* 0x000fe4000f8e00ff */
[----:B------:R-:W-:Y:S01]  /*16a0*/  FMUL.FTZ R50, R64, UR4 ;  /* 0x0000000440327c20 */ /* 0x000fe20008410000 */
[----:B------:R-:W-:Y:S02]  /*16b0*/  VIADD R59, R59, UR42 ;  /* 0x0000002a3b3b7c36 */ /* 0x000fe40008000000 */
[----:B------:R-:W-:Y:S01]  /*16c0*/  FMUL.FTZ R12, R33, UR4 ;  /* 0x00000004210c7c20 */ /* 0x000fe20008410000 */
[----:B------:R-:W-:Y:S01]  /*16d0*/  FMUL.FTZ R33, R42, UR4 ;  /* 0x000000042a217c20 */ /* 0x000fe20008410000 */
[----:B------:R-:W3:Y:S01]  /*16e0*/  MUFU.TANH R15, R15 ;  /* 0x0000000f000f7308 */ /* 0x000ee20000002400 */
[----:B------:R-:W-:Y:S02]  /*16f0*/  IMAD R59, R18, -0x80, R59 ;  /* 0xffffff80123b7824 */ /* 0x000fe400078e023b */
[----:B------:R-:W-:Y:S01]  /*1700*/  FMUL.FTZ R39, R54, UR4 ;  /* 0x0000000436277c20 */ /* 0x000fe20008410000 */
[----:B------:R-:W-:Y:S01]  /*1710*/  FMUL.FTZ R54, R68, UR4 ;  /* 0x0000000444367c20 */ /* 0x000fe20008410000 */
[----:B------:R-:W-:Y:S01]  /*1720*/  FMUL.FTZ R10, R32, UR4 ;  /* 0x00000004200a7c20 */ /* 0x000fe20008410000 */
[----:B------:R-:W-:Y:S01]  /*1730*/  FMUL.FTZ R30, R43, UR4 ;  /* 0x000000042b1e7c20 */ /* 0x000fe20008410000 */
[----:B------:R-:W-:Y:S01]  /*1740*/  ISETP.GT.AND P2, PT, R59, RZ, PT ;  /* 0x000000ff3b00720c */ /* 0x000fe20003f44270 */
[----:B------:R-:W-:Y:S01]  /*1750*/  FMUL.FTZ R31, R53, UR4 ;  /* 0x00000004351f7c20 */ /* 0x000fe20008410000 */
        /* <DEDUP_REMOVED lines=48> */
[----:B------:R-:W-:Y:S01]  /*1a60*/  MUFU.TANH R28, R28 ;  /* 0x0000001c001c7308 */ /* 0x000fe20000002400 */
        /* <DEDUP_REMOVED lines=16> */
[----:B------:R-:W-:Y:S01]  /*1b70*/  P2R R88, PR, RZ, 0x1 ;  /* 0x00000001ff587803 */ /* 0x000fe20000000000 */
        /* <DEDUP_REMOVED lines=8> */
[----:B------:R-:W-:Y:S01]  /*1c00*/  UIADD3 UR21, UR43, -0x2, URZ ;  /* 0xfffffffe2b157890 */ /* 0x000fe2000fffe03f */
[----:B------:R-:W-:Y:S01]  /*1c10*/  ISETP.GT.AND P5, PT, R59, 0x21, PT ;  /* 0x000000213b00780c */ /* 0x000fe20003fa4270 */
[----:B------:R-:W-:Y:S01]  /*1c20*/  UIADD3 UR4, UR40, 0x16840, URZ ;  /* 0x0001684028047890 */ /* 0x000fe2000fffe03f */
[--C-:B------:R-:W-:Y:S01]  /*1c30*/  IMAD.MOV.U32 R117, RZ, RZ, R119.reuse ;  /* 0x000000ffff757224 */ /* 0x100fe200078e0077 */
[----:B------:R-:W-:Y:S01]  /*1c40*/  UISETP.GE.AND UP0, UPT, UR21, UR37, UPT ;  /* 0x000000251500728c */ /* 0x000fe2000bf06270 */
[--C-:B------:R-:W-:Y:S01]  /*1c50*/  IMAD.MOV.U32 R115, RZ, RZ, R119.reuse ;  /* 0x000000ffff737224 */ /* 0x100fe200078e0077 */
[----:B------:R-:W0:Y:S01]  /*1c60*/  MUFU.TANH R30, R30 ;  /* 0x0000001e001e7308 */ /* 0x000e220000002400 */
[----:B-1----:R-:W-:Y:S01]  /*1c70*/  FSEL R78, R33, -INF , P6 ;  /* 0xff800000214e7808 */ /* 0x002fe20003000000 */
[----:B------:R-:W-:Y:S01]  /*1c80*/  UPRMT UR4, UR7, 0x654, UR4 ;  /* 0x0000065407047896 */ /* 0x000fe20008000004 */
[----:B------:R-:W-:-:S02]  /*1c90*/  IMAD.MOV.U32 R113, RZ, RZ, R119 ;  /* 0x000000ffff717224 */ /* 0x000fc400078e0077 */
[--C-:B------:R-:W-:Y:S02]  /*1ca0*/  IMAD.MOV.U32 R111, RZ, RZ, R119.reuse ;  /* 0x000000ffff6f7224 */ /* 0x100fe400078e0077 */
[--C-:B------:R-:W-:Y:S01]  /*1cb0*/  IMAD.MOV.U32 R109, RZ, RZ, R119.reuse ;  /* 0x000000ffff6d7224 */ /* 0x100fe200078e0077 */
[----:B------:R-:W1:Y:S01]  /*1cc0*/  MUFU.TANH R12, R12 ;  /* 0x0000000c000c7308 */ /* 0x000e620000002400 */
[----:B--2---:R-:W-:Y:S01]  /*1cd0*/  FSEL R10, R10, -INF , P4 ;  /* 0xff8000000a0a7808 */ /* 0x004fe20002000000 */
[--C-:B------:R-:W-:Y:S01]  /*1ce0*/  IMAD.MOV.U32 R107, RZ, RZ, R119.reuse ;  /* 0x000000ffff6b7224 */ /* 0x100fe200078e0077 */
[----:B------:R-:W-:Y:S01]  /*1cf0*/  ISETP.GT.AND P4, PT, R59, 0x28, PT ;  /* 0x000000283b00780c */ /* 0x000fe20003f84270 */
[----:B------:R-:W-:Y:S01]  /*1d00*/  SYNCS.ARRIVE.TRANS64.RED.A1T0 RZ, [UR4], RZ ;  /* 0x000000ffffff79a7 */ /* 0x000fe20008100404 */
[----:B------:R-:W-:Y:S01]  /*1d10*/  UMOV UR4, URZ ;  /* 0x0000003f00047c82 */ /* 0x000fe20008000000 */
[--C-:B------:R-:W-:Y:S02]  /*1d20*/  IMAD.MOV.U32 R105, RZ, RZ, R119.reuse ;  /* 0x000000ffff697224 */ /* 0x100fe400078e0077 */
[----:B------:R-:W-:Y:S01]  /*1d30*/  MUFU.TANH R35, R35 ;  /* 0x0000002300237308 */ /* 0x000fe20000002400 */
[----:B0-----:R-:W-:Y:S01]  /*1d40*/  FSEL R70, R30, -INF , P5 ;  /* 0xff8000001e467808 */ /* 0x001fe20002800000 */
[----:B------:R-:W-:-:S02]  /*1d50*/  IMAD.MOV.U32 R103, RZ, RZ, R119 ;  /* 0x000000ffff677224 */ /* 0x000fc400078e0077 */
[--C-:B------:R-:W-:Y:S02]  /*1d60*/  IMAD.MOV.U32 R101, RZ, RZ, R119.reuse ;  /* 0x000000ffff657224 */ /* 0x100fe400078e0077 */
[--C-:B------:R-:W-:Y:S02]  /*1d70*/  IMAD.MOV.U32 R99, RZ, RZ, R119.reuse ;  /* 0x000000ffff637224 */ /* 0x100fe400078e0077 */
[----:B------:R-:W0:Y:S01]  /*1d80*/  MUFU.TANH R14, R14 ;  /* 0x0000000e000e7308 */ /* 0x000e220000002400 */
[----:B-1----:R-:W-:Y:S01]  /*1d90*/  FSEL R12, R12, -INF , P3 ;  /* 0xff8000000c0c7808 */ /* 0x002fe20001800000 */
[--C-:B------:R-:W-:Y:S01]  /*1da0*/  IMAD.MOV.U32 R97, RZ, RZ, R119.reuse ;  /* 0x000000ffff617224 */ /* 0x100fe200078e0077 */
[----:B------:R-:W-:Y:S01]  /*1db0*/  ISETP.GT.AND P3, PT, R59, 0x29, PT ;  /* 0x000000293b00780c */ /* 0x000fe20003f64270 */
[--C-:B------:R-:W-:Y:S02]  /*1dc0*/  IMAD.MOV.U32 R95, RZ, RZ, R119.reuse ;  /* 0x000000ffff5f7224 */ /* 0x100fe400078e0077 */
[----:B------:R-:W-:-:S02]  /*1dd0*/  IMAD.MOV.U32 R93, RZ, RZ, R119 ;  /* 0x000000ffff5d7224 */ /* 0x000fc400078e0077 */
[----:B------:R-:W1:Y:S01]  /*1de0*/  MUFU.TANH R34, R34 ;  /* 0x0000002200227308 */ /* 0x000e620000002400 */
[--C-:B------:R-:W-:Y:S02]  /*1df0*/  IMAD.MOV.U32 R91, RZ, RZ, R119.reuse ;  /* 0x000000ffff5b7224 */ /* 0x100fe400078e0077 */
[----:B------:R-:W-:-:S05]  /*1e00*/  IMAD.MOV.U32 R89, RZ, RZ, R119 ;  /* 0x000000ffff597224 */ /* 0x000fca00078e0077 */
[----:B------:R2:W-:Y:S01]  /*1e10*/  MUFU.TANH R17, R74 ;  /* 0x0000004a00117308 */ /* 0x0005e20000002400 */
[----:B0-----:R-:W-:Y:S02]  /*1e20*/  FSEL R14, R14, -INF , P2 ;  /* 0xff8000000e0e7808 */ /* 0x001fe40001000000 */
[----:B------:R-:W-:-:S05]  /*1e30*/  ISETP.GT.AND P2, PT, R59, 0x30, PT ;  /* 0x000000303b00780c */ /* 0x000fca0003f44270 */
[----:B------:R-:W0:Y:S01]  /*1e40*/  MUFU.TANH R11, R11 ;  /* 0x0000000b000b7308 */ /* 0x000e220000002400 */
[----:B--2---:R-:W-:Y:S02]  /*1e50*/  FSEL R74, R28, -INF , P1 ;  /* 0xff8000001c4a7808 */ /* 0x004fe40000800000 */
[----:B-1----:R-:W-:Y:S02]  /*1e60*/  FSEL R90, R34, -INF , P3 ;  /* 0xff800000225a7808 */ /* 0x002fe40001800000 */
[----:B------:R-:W-:-:S03]  /*1e70*/  FMNMX.FTZ R7, R74, R7, !PT ;  /* 0x000000074a077209 */ /* 0x000fc60007810000 */
[----:B------:R-:W1:Y:S01]  /*1e80*/  MUFU.TANH R37, R37 ;  /* 0x0000002500257308 */ /* 0x000e620000002400 */
[----:B------:R-:W-:-:S04]  /*1e90*/  FMNMX.FTZ R7, R78, R7, !PT ;  /* 0x000000074e077209 */ /* 0x000fc80007810000 */
        /* <DEDUP_REMOVED lines=8> */
[----:B------:R-:W-:-:S05]  /*1f20*/  ISETP.GT.AND P6, PT, R59, 0x38, PT ;  /* 0x000000383b00780c */ /* 0x000fca0003fc4270 */
[----:B------:R-:W2:Y:S01]  /*1f30*/  MUFU.TANH R39, R39 ;  /* 0x0000002700277308 */ /* 0x000ea20000002400 */
[----:B0-----:R-:W-:-:S07]  /*1f40*/  FSEL R94, R36, -INF , P1 ;  /* 0xff800000245e7808 */ /* 0x001fce0000800000 */
[----:B------:R0:W-:Y:S01]  /*1f50*/  MUFU.TANH R126, R86 ;  /* 0x00000056007e7308 */ /* 0x0001e20000002400 */
[----:B-1----:R-:W-:Y:S02]  /*1f60*/  FSEL R20, R20, -INF , P5 ;  /* 0xff80000014147808 */ /* 0x002fe40002800000 */
[----:B------:R-:W-:-:S05]  /*1f70*/  ISETP.GT.AND P5, PT, R59, 0x39, PT ;  /* 0x000000393b00780c */ /* 0x000fca0003fa4270 */
[----:B------:R-:W1:Y:S01]  /*1f80*/  MUFU.TANH R23, R23 ;  /* 0x0000001700177308 */ /* 0x000e620000002400 */
[----:B0-----:R-:W-:Y:S02]  /*1f90*/  FSEL R86, R35, -INF , P4 ;  /* 0xff80000023567808 */ /* 0x001fe40002000000 */
[----:B--2---:R-:W-:Y:S02]  /*1fa0*/  FSEL R96, R39, -INF , P6 ;  /* 0xff80000027607808 */ /* 0x004fe40003000000 */
[----:B------:R-:W-:-:S03]  /*1fb0*/  FMNMX.FTZ R7, R86, R7, !PT ;  /* 0x0000000756077209 */ /* 0x000fc60007810000 */
[----:B------:R-:W0:Y:S01]  /*1fc0*/  MUFU.TANH R38, R38 ;  /* 0x0000002600267308 */ /* 0x000e220000002400 */
[----:B------:R-:W-:-:S04]  /*1fd0*/  FMNMX.FTZ R7, R90, R7, !PT ;  /* 0x000000075a077209 */ /* 0x000fc80007810000 */
[----:B------:R-:W-:-:S03]  /*1fe0*/  FMNMX.FTZ R7, R92, R7, !PT ;  /* 0x000000075c077209 */ /* 0x000fc60007810000 */
[----:B------:R-:W2:Y:S01]  /*1ff0*/  MUFU.TANH R21, R21 ;  /* 0x0000001500157308 */ /* 0x000ea20000002400 */
[----:B------:R-:W-:Y:S02]  /*2000*/  FMNMX.FTZ R7, R94, R7, !PT ;  /* 0x000000075e077209 */ /* 0x000fe40007810000 */
[----:B-1----:R-:W-:Y:S02]  /*2010*/  FSEL R30, R23, -INF , P4 ;  /* 0xff800000171e7808 */ /* 0x002fe40002000000 */
[----:B------:R-:W-:Y:S02]  /*2020*/  ISETP.GT.AND P4, PT, R59, 0x40, PT ;  /* 0x000000403b00780c */ /* 0x000fe40003f84270 */
[----:B------:R-:W-:Y:S01]  /*2030*/  FMNMX.FTZ R7, R96, R7, !PT ;  /* 0x0000000760077209 */ /* 0x000fe20007810000 */
[----:B------:R-:W1:Y:S01]  /*2040*/  MUFU.TANH R43, R43 ;  /* 0x0000002b002b7308 */ /* 0x000e620000002400 */
[----:B0-----:R-:W-:-:S04]  /*2050*/  FSEL R102, R38, -INF , P5 ;  /* 0xff80000026667808 */ /* 0x001fc80002800000 */
[----:B------:R-:W-:-:S03]  /*2060*/  FMNMX.FTZ R7, R102, R7, !PT ;  /* 0x0000000766077209 */ /* 0x000fc60007810000 */
[----:B------:R-:W0:Y:S01]  /*2070*/  MUFU.TANH R26, R26 ;  /* 0x0000001a001a7308 */ /* 0x000e220000002400 */
[----:B--2---:R-:W-:Y:S01]  /*2080*/  FSEL R34, R21, -INF , P3 ;  /* 0xff80000015227808 */ /* 0x004fe20001800000 */
[----:B------:R-:W-:Y:S01]  /*2090*/  IMAD.U32 R21, RZ, RZ, UR5 ;  /* 0x00000005ff157e24 */ /* 0x000fe2000f8e00ff */
        /* <DEDUP_REMOVED lines=45> */
[----:B--2---:R-:W-:-:S04]  /*2370*/  FSEL R112, R55, -INF , P3 ;  /* 0xff80000037707808 */ /* 0x004fc80001800000 */
[----:B------:R-:W-:-:S03]  /*2380*/  FMNMX.FTZ R7, R112, R7, !PT ;  /* 0x0000000770077209 */ /* 0x000fc60007810000 */
[----:B------:R-:W2:Y:S01]  /*2390*/  MUFU.TANH R57, R57 ;  /* 0x0000003900397308 */ /* 0x000ea20000002400 */
[----:B-1----:R-:W-:Y:S02]  /*23a0*/  FSEL R48, R48, -INF , P1 ;  /* 0xff80000030307808 */ /* 0x002fe40000800000 */
[----:B------:R-:W-:Y:S02]  /*23b0*/  ISETP.GT.AND P1, PT, R59, 0x61, PT ;  /* 0x000000613b00780c */ /* 0x000fe40003f24270 */
        /* <DEDUP_REMOVED lines=27> */
[----:B------:R-:W-:-:S04]  /*2570*/  ISETP.GT.AND P2, PT, R59, 0x78, PT ;  /* 0x000000783b00780c */ /* 0x000fc80003f44270 */
[----:B------:R-:W-:Y:S01]  /*2580*/  FSEL R126, R126, -INF , P2 ;  /* 0xff8000007e7e7808 */ /* 0x000fe20001000000 */
[----:B------:R-:W1:Y:S01]  /*2590*/  MUFU.TANH R87, R87 ;  /* 0x0000005700577308 */ /* 0x000e620000002400 */
[----:B0-----:R-:W-:-:S04]  /*25a0*/  FSEL R124, R83, -INF , P3 ;  /* 0xff800000537c7808 */ /* 0x001fc80001800000 */
[----:B------:R-:W-:-:S03]  /*25b0*/  FMNMX.FTZ R7, R124, R7, !PT ;  /* 0x000000077c077209 */ /* 0x000fc60007810000 */
[----:B------:R-:W0:Y:S01]  /*25c0*/  MUFU.TANH R76, R76 ;  /* 0x0000004c004c7308 */ /* 0x000e220000002400 */
[----:B--2---:R-:W-:Y:S02]  /*25d0*/  FSEL R60, R45, -INF , P1 ;  /* 0xff8000002d3c7808 */ /* 0x004fe40000800000 */
[----:B------:R-:W-:Y:S02]  /*25e0*/  ISETP.GT.AND P1, PT, R59, 0x79, PT ;  /* 0x000000793b00780c */ /* 0x000fe40003f24270 */
[----:B------:R-:W-:-:S03]  /*25f0*/  FMNMX.FTZ R7, R126, R7, !PT ;  /* 0x000000077e077209 */ /* 0x000fc60007810000 */
[----:B------:R-:W2:Y:S01]  /*2600*/  MUFU.TANH R77, R77 ;  /* 0x0000004d004d7308 */ /* 0x000ea20000002400 */
[----:B-1----:R-:W-:-:S04]  /*2610*/  FSEL R128, R87, -INF , P1 ;  /* 0xff80000057807808 */ /* 0x002fc80000800000 */
[----:B------:R-:W-:-:S03]  /*2620*/  FMNMX.FTZ R11, R128, R7, !PT ;  /* 0x00000007800b7209 */ /* 0x000fc60007810000 */
[----:B------:R-:W1:Y:S02]  /*2630*/  MUFU.TANH R80, R80 ;  /* 0x0000005000507308 */ /* 0x000e640000002400 */
[----:B------:R-:W3:Y:S06]  /*2640*/  SHFL.BFLY PT, R24, R11, 0x2, 0x1f ;  /* 0x0c401f000b187f89 */ /* 0x000eec00000e0000 */
[----:B------:R-:W4:Y:S08]  /*2650*/  MUFU.TANH R81, R81 ;  /* 0x0000005100517308 */ /* 0x000f300000002400 */
[----:B------:R-:W5:Y:S08]  /*2660*/  MUFU.TANH R84, R84 ;  /* 0x0000005400547308 */ /* 0x000f700000002400 */
[----:B------:R-:W5:Y:S01]  /*2670*/  MUFU.TANH R85, R85 ;  /* 0x0000005500557308 */ /* 0x000f620000002400 */
[----:B---3--:R-:W-:-:S05]  /*2680*/  FMNMX.FTZ R13, R11, R24, !PT ;  /* 0x000000180b0d7209 */ /* 0x008fca0007810000 */
[----:B------:R-:W3:Y:S02]  /*2690*/  SHFL.BFLY PT, R24, R13, 0x1, 0x1f ;  /* 0x0c201f000d187f89 */ /* 0x000ee400000e0000 */
[----:B---3--:R-:W-:-:S04]  /*26a0*/  FMNMX.FTZ R24, R13, R24, !PT ;  /* 0x000000180d187209 */ /* 0x008fc80007810000 */
[C---:B------:R-:W-:Y:S01]  /*26b0*/  FSETP.NEU.FTZ.AND P0, PT, R24.reuse, -INF , PT ;  /* 0xff8000001800780b */ /* 0x040fe20003f1d000 */
[----:B------:R-:W-:-:S05]  /*26c0*/  FMUL.FTZ R7, R24, R21 ;  /* 0x0000001518077220 */ /* 0x000fca0000410000 */
[----:B------:R-:W-:Y:S02]  /*26d0*/  FSEL R7, R7, RZ, P0 ;  /* 0x000000ff07077208 */ /* 0x000fe40000000000 */
[----:B------:R-:W-:-:S03]  /*26e0*/  ISETP.NE.AND P0, PT, R88, RZ, PT ;  /* 0x000000ff5800720c */ /* 0x000fc60003f05270 */
[-CC-:B------:R-:W-:Y:S01]  /*26f0*/  FFMA.FTZ R121, R62, R21.reuse, -R7.reuse ;  /* 0x000000153e797223 */ /* 0x180fe20000010807 */
[--C-:B------:R-:W-:Y:S01]  /*2700*/  FFMA.FTZ R62, R9, R21, -R7.reuse ;  /* 0x00000015093e7223 */ /* 0x100fe20000010807 */
[----:B------:R-:W-:Y:S01]  /*2710*/  FMNMX.FTZ R9, R4, R5, !PT ;  /* 0x0000000504097209 */ /* 0x000fe20007810000 */
[-CC-:B------:R-:W-:Y:S01]  /*2720*/  FFMA.FTZ R129, R78, R21.reuse, -R7.reuse ;  /* 0x000000154e817223 */ /* 0x180fe20000010807 */
[----:B0-----:R-:W-:Y:S01]  /*2730*/  FSEL R78, R76, -INF , P6 ;  /* 0xff8000004c4e7808 */ /* 0x001fe20003000000 */
[--C-:B------:R-:W-:Y:S01]  /*2740*/  FFMA.FTZ R125, R66, R21, -R7.reuse ;  /* 0x00000015427d7223 */ /* 0x100fe20000010807 */
[----:B------:R-:W-:Y:S01]  /*2750*/  FMNMX.FTZ R9, R6, R9, !PT ;  /* 0x0000000906097209 */ /* 0x000fe20007810000 */
[-CC-:B------:R-:W-:Y:S01]  /*2760*/  FFMA.FTZ R66, R72, R21.reuse, -R7.reuse ;  /* 0x0000001548427223 */ /* 0x180fe20000010807 */
[-CC-:B------:R-:W-:Y:S01]  /*2770*/  FFMA.FTZ R72, R90, R21.reuse, -R7.reuse ;  /* 0x000000155a487223 */ /* 0x180fe20000010807 */
[----:B--2---:R-:W-:Y:S01]  /*2780*/  FSEL R90, R77, -INF , P5 ;  /* 0xff8000004d5a7808 */ /* 0x004fe20002800000 */
[--C-:B------:R-:W-:Y:S01]  /*2790*/  FFMA.FTZ R133, R92, R21, -R7.reuse ;  /* 0x000000155c857223 */ /* 0x100fe20000010807 */
[----:B------:R-:W-:Y:S01]  /*27a0*/  FMNMX.FTZ R9, R8, R9, !PT ;  /* 0x0000000908097209 */ /* 0x000fe20007810000 */
[-CC-:B------:R-:W-:Y:S01]  /*27b0*/  FFMA.FTZ R123, R64, R21.reuse, -R7.reuse ;  /* 0x00000015407b7223 */ /* 0x180fe20000010807 */
[----:B-1----:R-:W-:Y:S01]  /*27c0*/  FSEL R92, R80, -INF , P4 ;  /* 0xff800000505c7808 */ /* 0x002fe20002000000 */
[--C-:B------:R-:W-:Y:S01]  /*27d0*/  FFMA.FTZ R64, R68, R21, -R7.reuse ;  /* 0x0000001544407223 */ /* 0x100fe20000010807 */
[----:B------:R-:W-:Y:S01]  /*27e0*/  FMNMX.FTZ R9, R10, R9, !PT ;  /* 0x000000090a097209 */ /* 0x000fe20007810000 */
[-CC-:B------:R-:W-:Y:S01]  /*27f0*/  FFMA.FTZ R68, R74, R21.reuse, -R7.reuse ;  /* 0x000000154a447223 */ /* 0x180fe20000010807 */
        /* <DEDUP_REMOVED lines=8> */
[--C-:B------:R-:W-:Y:S01]  /*2880*/  FFMA.FTZ R82, R32, R21, -R7.reuse ;  /* 0x0000001520527223 */ /* 0x100fe20000010807 */
[----:B------:R-:W-:Y:S01]  /*2890*/  FSEL R98, R85, -INF , P1 ;  /* 0xff80000055627808 */ /* 0x000fe20000800000 */
        /* <DEDUP_REMOVED lines=27> */
[----:B------:R-:W2:Y:S01]  /*2a50*/  MUFU.EX2 R64, R64 ;  /* 0x0000004000407308 */ /* 0x000ea20000000800 */
[----:B------:R-:W-:Y:S01]  /*2a60*/  MOV R118, R119 ;  /* 0x0000007700767202 */ /* 0x000fe20000000f00 */
[--C-:B------:R-:W-:Y:S01]  /*2a70*/  IMAD.MOV.U32 R116, RZ, RZ, R119.reuse ;  /* 0x000000ffff747224 */ /* 0x100fe200078e0077 */
[----:B------:R-:W-:Y:S01]  /*2a80*/  FMNMX.FTZ R9, R38, R9, !PT ;  /* 0x0000000926097209 */ /* 0x000fe20007810000 */
[--C-:B------:R-:W-:Y:S01]  /*2a90*/  IMAD.MOV.U32 R112, RZ, RZ, R119.reuse ;  /* 0x000000ffff707224 */ /* 0x100fe200078e0077 */
[----:B------:R-:W-:Y:S01]  /*2aa0*/  MOV R114, R119 ;  /* 0x0000007700727202 */ /* 0x000fe20000000f00 */
[----:B------:R-:W-:Y:S01]  /*2ab0*/  IMAD.MOV.U32 R108, RZ, RZ, R119 ;  /* 0x000000ffff6c7224 */ /* 0x000fe200078e0077 */
[----:B------:R-:W-:Y:S01]  /*2ac0*/  FMNMX.FTZ R9, R40, R9, !PT ;  /* 0x0000000928097209 */ /* 0x000fe20007810000 */
[----:B------:R-:W3:Y:S01]  /*2ad0*/  MUFU.EX2 R125, R125 ;  /* 0x0000007d007d7308 */ /* 0x000ee20000000800 */
[----:B------:R-:W-:-:S02]  /*2ae0*/  MOV R110, R119 ;  /* 0x00000077006e7202 */ /* 0x000fc40000000f00 */
[----:B------:R-:W-:Y:S02]  /*2af0*/  FMNMX.FTZ R9, R42, R9, !PT ;  /* 0x000000092a097209 */ /* 0x000fe40007810000 */
[----:B------:R-:W-:Y:S02]  /*2b00*/  MOV R106, R119 ;  /* 0x00000077006a7202 */ /* 0x000fe40000000f00 */
[----:B------:R-:W-:Y:S01]  /*2b10*/  FMNMX.FTZ R9, R44, R9, !PT ;  /* 0x000000092c097209 */ /* 0x000fe20007810000 */
[----:B------:R-:W4:Y:S03]  /*2b20*/  MUFU.EX2 R66, R66 ;  /* 0x0000004200427308 */ /* 0x000f260000000800 */
        /* <DEDUP_REMOVED lines=20> */
[----:B------:R-:W-:Y:S04]  /*2c70*/  MUFU.EX2 R133, R133 ;  /* 0x0000008500857308 */ /* 0x000fe80000000800 */
[----:B------:R-:W0:Y:S04]  /*2c80*/  SHFL.BFLY PT, R32, R9, 0x2, 0x1f ;  /* 0x0c401f0009207f89 */ /* 0x000e2800000e0000 */
        /* <DEDUP_REMOVED lines=13> */
[----:B------:R-:W-:Y:S02]  /*2d60*/  FSEL R7, R9, RZ, P1 ;  /* 0x000000ff09077208 */ /* 0x000fe40000800000 */
[----:B------:R-:W-:-:S03]  /*2d70*/  PLOP3.LUT P1, PT, PT, PT, UP0, 0x80, 0x0 ;  /* 0x000000000000781c */ /* 0x000fc60003f2f008 */
[-CC-:B------:R-:W-:Y:S01]  /*2d80*/  FFMA.FTZ R120, R4, R21.reuse, -R7.reuse ;  /* 0x0000001504787223 */ /* 0x180fe20000010807 */
[-CC-:B------:R-:W-:Y:S01]  /*2d90*/  FFMA.FTZ R5, R5, R21.reuse, -R7.reuse ;  /* 0x0000001505057223 */ /* 0x180fe20000010807 */
[-CC-:B------:R-:W-:Y:S01]  /*2da0*/  FFMA.FTZ R122, R6, R21.reuse, -R7.reuse ;  /* 0x00000015067a7223 */ /* 0x180fe20000010807 */
[----:B------:R-:W-:Y:S01]  /*2db0*/  FADD.FTZ R4, R121, R62 ;  /* 0x0000003e79047221 */ /* 0x000fe20000010000 */
[-CC-:B------:R-:W-:Y:S01]  /*2dc0*/  FFMA.FTZ R9, R8, R21.reuse, -R7.reuse ;  /* 0x0000001508097223 */ /* 0x180fe20000010807 */
[-CC-:B------:R-:W-:Y:S01]  /*2dd0*/  FFMA.FTZ R124, R10, R21.reuse, -R7.reuse ;  /* 0x000000150a7c7223 */ /* 0x180fe20000010807 */
[----:B------:R-:W-:Y:S01]  /*2de0*/  MUFU.EX2 R120, R120 ;  /* 0x0000007800787308 */ /* 0x000fe20000000800 */
[----:B-1----:R-:W-:Y:S01]  /*2df0*/  FADD.FTZ R25, R123, R4 ;  /* 0x000000047b197221 */ /* 0x002fe20000010000 */
[-CC-:B------:R-:W-:Y:S01]  /*2e00*/  FFMA.FTZ R11, R12, R21.reuse, -R7.reuse ;  /* 0x000000150c0b7223 */ /* 0x180fe20000010807 */
[-CC-:B------:R-:W-:Y:S01]  /*2e10*/  FFMA.FTZ R126, R14, R21.reuse, -R7.reuse ;  /* 0x000000150e7e7223 */ /* 0x180fe20000010807 */
[-C--:B------:R-:W-:Y:S01]  /*2e20*/  FFMA.FTZ R13, R18, R21.reuse, -R7 ;  /* 0x00000015120d7223 */ /* 0x080fe20000010807 */
[----:B--2---:R-:W-:Y:S01]  /*2e30*/  FADD.FTZ R4, R64, R25 ;  /* 0x0000001940047221 */ /* 0x004fe20000010000 */
[-CC-:B------:R-:W-:Y:S01]  /*2e40*/  FFMA.FTZ R128, R28, R21.reuse, -R7.reuse ;  /* 0x000000151c807223 */ /* 0x180fe20000010807 */
[-CC-:B------:R-:W-:Y:S01]  /*2e50*/  FFMA.FTZ R15, R20, R21.reuse, -R7.reuse ;  /* 0x00000015140f7223 */ /* 0x180fe20000010807 */
[----:B------:R-:W0:Y:S01]  /*2e60*/  MUFU.EX2 R5, R5 ;  /* 0x0000000500057308 */ /* 0x000e220000000800 */
[----:B---3--:R-:W-:Y:S01]  /*2e70*/  FADD.FTZ R27, R125, R4 ;  /* 0x000000047d1b7221 */ /* 0x008fe20000010000 */
[-CC-:B------:R-:W-:Y:S01]  /*2e80*/  FFMA.FTZ R130, R30, R21.reuse, -R7.reuse ;  /* 0x000000151e827223 */ /* 0x180fe20000010807 */
[-CC-:B------:R-:W-:Y:S01]  /*2e90*/  FFMA.FTZ R17, R34, R21.reuse, -R7.reuse ;  /* 0x0000001522117223 */ /* 0x180fe20000010807 */
[-C--:B------:R-:W-:Y:S01]  /*2ea0*/  FFMA.FTZ R132, R26, R21.reuse, -R7 ;  /* 0x000000151a847223 */ /* 0x080fe20000010807 */
[----:B----4-:R-:W-:Y:S01]  /*2eb0*/  FADD.FTZ R4, R66, R27 ;  /* 0x0000001b42047221 */ /* 0x010fe20000010000 */
[-CC-:B------:R-:W-:Y:S01]  /*2ec0*/  FFMA.FTZ R19, R36, R21.reuse, -R7.reuse ;  /* 0x0000001524137223 */ /* 0x180fe20000010807 */
[-CC-:B------:R-:W-:Y:S01]  /*2ed0*/  FFMA.FTZ R134, R38, R21.reuse, -R7.reuse ;  /* 0x0000001526867223 */ /* 0x180fe20000010807 */
[----:B------:R-:W1:Y:S01]  /*2ee0*/  MUFU.EX2 R122, R122 ;  /* 0x0000007a007a7308 */ /* 0x000e620000000800 */
        /* <DEDUP_REMOVED lines=8> */
[----:B0-----:R-:W-:Y:S01]  /*2f70*/  FADD.FTZ R29, R120, R5 ;  /* 0x00000005781d7221 */ /* 0x001fe20000010000 */
        /* <DEDUP_REMOVED lines=8> */
[-CC-:B------:R-:W-:Y:S01]  /*3000*/  FFMA.FTZ R60, R60, R21.reuse, -R7.reuse ;  /* 0x000000153c3c7223 */ /* 0x180fe20000010807 */
[-CC-:B------:R-:W-:Y:S01]  /*3010*/  FFMA.FTZ R78, R78, R21.reuse, -R7.reuse ;  /* 0x000000154e4e7223 */ /* 0x180fe20000010807 */
[-CC-:B------:R-:W-:Y:S01]  /*3020*/  FFMA.FTZ R90, R90, R21.reuse, -R7.reuse ;  /* 0x000000155a5a7223 */ /* 0x180fe20000010807 */
[-CC-:B------:R-:W-:Y:S01]  /*3030*/  FFMA.FTZ R92, R92, R21.reuse, -R7.reuse ;  /* 0x000000155c5c7223 */ /* 0x180fe20000010807 */
[-CC-:B------:R-:W-:Y:S01]  /*3040*/  FFMA.FTZ R94, R94, R21.reuse, -R7.reuse ;  /* 0x000000155e5e7223 */ /* 0x180fe20000010807 */
[-CC-:B------:R-:W-:Y:S01]  /*3050*/  FFMA.FTZ R96, R96, R21.reuse, -R7.reuse ;  /* 0x0000001560607223 */ /* 0x180fe20000010807 */
[----:B------:R-:W1:Y:S01]  /*3060*/  MUFU.EX2 R11, R11 ;  /* 0x0000000b000b7308 */ /* 0x000e620000000800 */
[C---:B--2---:R-:W-:Y:S01]  /*3070*/  FADD.FTZ R29, R9.reuse, R4 ;  /* 0x00000004091d7221 */ /* 0x044fe20000010000 */
[----:B------:R-:W-:Y:S01]  /*3080*/  FFMA.FTZ R98, R98, R21, -R7 ;  /* 0x0000001562627223 */ /* 0x000fe20000010807 */
[----:B------:R-:W-:-:S02]  /*3090*/  F2FP.BF16.F32.PACK_AB R122, R9, R122 ;  /* 0x0000007a097a723e */ /* 0x000fc400000010ff */
[----:B------:R-:W-:Y:S02]  /*30a0*/  F2FP.BF16.F32.PACK_AB R120, R5, R120 ;  /* 0x000000780578723e */ /* 0x000fe400000010ff */
[----:B------:R-:W-:Y:S01]  /*30b0*/  F2FP.BF16.F32.PACK_AB R121, R62, R121 ;  /* 0x000000793e79723e */ /* 0x000fe200000010ff */
[----:B------:R-:W2:Y:S01]  /*30c0*/  MUFU.EX2 R126, R126 ;  /* 0x0000007e007e7308 */ /* 0x000ea20000000800 */
[----:B0-----:R-:W-:Y:S01]  /*30d0*/  FADD.FTZ R4, R124, R29 ;  /* 0x0000001d7c047221 */ /* 0x001fe20000010000 */
[----:B------:R-:W-:Y:S01]  /*30e0*/  FADD.FTZ R29, R131, R6 ;  /* 0x00000006831d7221 */ /* 0x000fe20000010000 */
[----:B------:R-:W-:Y:S02]  /*30f0*/  F2FP.BF16.F32.PACK_AB R123, R64, R123 ;  /* 0x0000007b407b723e */ /* 0x000fe400000010ff */
[----:B------:R-:W-:Y:S01]  /*3100*/  F2FP.BF16.F32.PACK_AB R125, R66, R125 ;  /* 0x0000007d427d723e */ /* 0x000fe200000010ff */
[----:B------:R-:W-:Y:S01]  /*3110*/  FADD.FTZ R6, R72, R29 ;  /* 0x0000001d48067221 */ /* 0x000fe20000010000 */
[----:B------:R-:W-:Y:S01]  /*3120*/  FFMA.FTZ R29, R52, R21, -R7 ;  /* 0x00000015341d7223 */ /* 0x000fe20000010807 */
        /* <DEDUP_REMOVED lines=11> */
[C---:B------:R-:W-:Y:S01]  /*31e0*/  F2FP.BF16.F32.PACK_AB R135, R76.reuse, R135 ;  /* 0x000000874c87723e */ /* 0x040fe200000010ff */
[----:B------:R-:W-:Y:S01]  /*31f0*/  FADD.FTZ R6, R76, R33 ;  /* 0x000000214c067221 */ /* 0x000fe20000010000 */
[----:B------:R-:W-:Y:S01]  /*3200*/  F2FP.BF16.F32.PACK_AB R124, R11, R124 ;  /* 0x0000007c0b7c723e */ /* 0x000fe200000010ff */
[----:B------:R-:W2:Y:S01]  /*3210*/  MUFU.EX2 R15, R15 ;  /* 0x0000000f000f7308 */ /* 0x000ea20000000800 */
[----:B0-----:R-:W-:Y:S01]  /*3220*/  FADD.FTZ R31, R13, R4 ;  /* 0x000000040d1f7221 */ /* 0x001fe20000010000 */
[----:B------:R-:W-:Y:S01]  /*3230*/  FADD.FTZ R35, R137, R6 ;  /* 0x0000000689237221 */ /* 0x000fe20000010000 */
[----:B------:R-:W-:-:S02]  /*3240*/  F2FP.BF16.F32.PACK_AB R137, R80, R137 ;  /* 0x000000895089723e */ /* 0x000fc400000010ff */
[----:B------:R-:W-:Y:S01]  /*3250*/  F2FP.BF16.F32.PACK_AB R126, R13, R126 ;  /* 0x0000007e0d7e723e */ /* 0x000fe200000010ff */
[----:B------:R-:W-:Y:S02]  /*3260*/  FADD.FTZ R6, R80, R35 ;  /* 0x0000002350067221 */ /* 0x000fe40000010000 */
[----:B------:R-:W0:Y:S01]  /*3270*/  MUFU.EX2 R130, R130 ;  /* 0x0000008200827308 */ /* 0x000e220000000800 */
[----:B-1----:R-:W-:Y:S01]  /*3280*/  FADD.FTZ R4, R128, R31 ;  /* 0x0000001f80047221 */ /* 0x002fe20000010000 */
[----:B------:R-:W-:Y:S01]  /*3290*/  FADD.FTZ R35, R139, R6 ;  /* 0x000000068b237221 */ /* 0x000fe20000010000 */
[----:B------:R-:W-:-:S03]  /*32a0*/  F2FP.BF16.F32.PACK_AB R139, R82, R139 ;  /* 0x0000008b528b723e */ /* 0x000fc600000010ff */
[----:B------:R-:W-:Y:S02]  /*32b0*/  FADD.FTZ R6, R82, R35 ;  /* 0x0000002352067221 */ /* 0x000fe40000010000 */
[----:B------:R-:W1:Y:S01]  /*32c0*/  MUFU.EX2 R17, R17 ;  /* 0x0000001100117308 */ /* 0x000e620000000800 */
[----:B--2---:R-:W-:Y:S01]  /*32d0*/  FADD.FTZ R31, R15, R4 ;  /* 0x000000040f1f7221 */ /* 0x004fe20000010000 */
        /* <DEDUP_REMOVED lines=64> */
[----:B------:R-:W-:-:S04]  /*36e0*/  MOV R102, R119 ;  /* 0x0000007700667202 */ /* 0x000fc80000000f00 */
[----:B------:R2:W3:Y:S01]  /*36f0*/  MUFU.EX2 R35, R90 ;  /* 0x0000005a00237308 */ /* 0x0004e20000000800 */
[C---:B0-----:R-:W-:Y:S01]  /*3700*/  FADD.FTZ R39, R33.reuse, R4 ;  /* 0x0000000421277221 */ /* 0x041fe20000010000 */
[----:B------:R-:W-:-:S06]  /*3710*/  F2FP.BF16.F32.PACK_AB R144, R33, R58 ;  /* 0x0000003a2190723e */ /* 0x000fcc00000010ff */
[----:B------:R-:W0:Y:S01]  /*3720*/  MUFU.EX2 R92, R92 ;  /* 0x0000005c005c7308 */ /* 0x000e220000000800 */
[----:B-1----:R-:W-:Y:S01]  /*3730*/  FADD.FTZ R4, R78, R39 ;  /* 0x000000274e047221 */ /* 0x002fe20000010000 */
[----:B--2---:R-:W-:-:S06]  /*3740*/  MOV R90, R119 ;  /* 0x00000077005a7202 */ /* 0x004fcc0000000f00 */
[----:B------:R1:W2:Y:S01]  /*3750*/  MUFU.EX2 R37, R94 ;  /* 0x0000005e00257308 */ /* 0x0002a20000000800 */
[C---:B---3--:R-:W-:Y:S01]  /*3760*/  FADD.FTZ R5, R35.reuse, R4 ;  /* 0x0000000423057221 */ /* 0x048fe20000010000 */
[----:B------:R-:W-:-:S06]  /*3770*/  F2FP.BF16.F32.PACK_AB R146, R35, R78 ;  /* 0x0000004e2392723e */ /* 0x000fcc00000010ff */
[----:B------:R-:W3:Y:S01]  /*3780*/  MUFU.EX2 R151, R151 ;  /* 0x0000009700977308 */ /* 0x000ee20000000800 */
[----:B0-----:R-:W-:Y:S01]  /*3790*/  FADD.FTZ R4, R92, R5 ;  /* 0x000000055c047221 */ /* 0x001fe20000010000 */
[----:B-1----:R-:W-:-:S06]  /*37a0*/  MOV R94, R119 ;  /* 0x00000077005e7202 */ /* 0x002fcc0000000f00 */
[----:B------:R-:W0:Y:S01]  /*37b0*/  MUFU.EX2 R96, R96 ;  /* 0x0000006000607308 */ /* 0x000e220000000800 */
[C---:B--2---:R-:W-:Y:S01]  /*37c0*/  FADD.FTZ R5, R37.reuse, R4 ;  /* 0x0000000425057221 */ /* 0x044fe20000010000 */
[----:B------:R-:W-:Y:S01]  /*37d0*/  F2FP.BF16.F32.PACK_AB R148, R37, R92 ;  /* 0x0000005c2594723e */ /* 0x000fe200000010ff */
[----:B------:R-:W-:-:S05]  /*37e0*/  IMAD.MOV.U32 R92, RZ, RZ, R119 ;  /* 0x000000ffff5c7224 */ /* 0x000fca00078e0077 */
[----:B------:R-:W1:Y:S01]  /*37f0*/  MUFU.EX2 R104, R104 ;  /* 0x0000006800687308 */ /* 0x000e620000000800 */
[----:B---3--:R-:W-:-:S07]  /*3800*/  FADD.FTZ R7, R151, R6 ;  /* 0x0000000697077221 */ /* 0x008fce0000010000 */
[----:B------:R2:W3:Y:S01]  /*3810*/  MUFU.EX2 R9, R98 ;  /* 0x0000006200097308 */ /* 0x0004e20000000800 */
[----:B0-----:R-:W-:Y:S01]  /*3820*/  FADD.FTZ R4, R96, R5 ;  /* 0x0000000560047221 */ /* 0x001fe20000010000 */
[C---:B-1----:R-:W-:Y:S01]  /*3830*/  FADD.FTZ R7, R104.reuse, R7 ;  /* 0x0000000768077221 */ /* 0x042fe20000010000 */
[----:B------:R-:W-:Y:S01]  /*3840*/  F2FP.BF16.F32.PACK_AB R151, R104, R151 ;  /* 0x000000976897723e */ /* 0x000fe200000010ff */
[--C-:B------:R-:W-:Y:S01]  /*3850*/  IMAD.MOV.U32 R104, RZ, RZ, R119.reuse ;  /* 0x000000ffff687224 */ /* 0x100fe200078e0077 */
[----:B--2---:R-:W-:Y:S02]  /*3860*/  MOV R98, R119 ;  /* 0x0000007700627202 */ /* 0x004fe40000000f00 */
[C---:B---3--:R-:W-:Y:S01]  /*3870*/  F2FP.BF16.F32.PACK_AB R150, R9.reuse, R96 ;  /* 0x000000600996723e */ /* 0x048fe200000010ff */
[----:B------:R-:W-:Y:S01]  /*3880*/  FADD.FTZ R5, R9, R4 ;  /* 0x0000000409057221 */ /* 0x000fe20000010000 */
[----:B------:R-:W-:Y:S01]  /*3890*/  IMAD.MOV.U32 R96, RZ, RZ, R119 ;  /* 0x000000ffff607224 */ /* 0x000fe200078e0077 */
[----:B------:R-:W-:Y:S06]  /*38a0*/  @!P1 BRA `(.L_x_12807) ;  /* 0x0000002400a09947 */ /* 0x000fec0003800000 */
[----:B------:R-:W-:Y:S01]  /*38b0*/  IMAD.MOV.U32 R6, RZ, RZ, R24 ;  /* 0x000000ffff067224 */ /* 0x000fe200078e0018 */
[----:B------:R-:W-:Y:S02]  /*38c0*/  MOV R4, R32 ;  /* 0x0000002000047202 */ /* 0x000fe40000000f00 */
        /* <DEDUP_REMOVED lines=16> */
[----:B------:R-:W-:Y:S01]  /*39d0*/  UMOV UR6, URZ ;  /* 0x0000003f00067c82 */ /* 0x000fe20008000000 */
[----:B------:R-:W-:Y:S01]  /*39e0*/  UMOV UR5, URZ ;  /* 0x0000003f00057c82 */ /* 0x000fe20008000000 */
[----:B------:R-:W-:-:S05]  /*39f0*/  ULDC UR23, c[0x0][0x9d8] ;  /* 0x0002760000177ab9 */ /* 0x000fca0000000800 */
.L_x_12818:
[----:B------:R-:W-:Y:S01]  /*3a00*/  ISETP.NE.AND P2, PT, RZ, UR44, PT ;  /* 0x0000002cff007c0c */ /* 0x000fe2000bf45270 */
[----:B------:R-:W-:-:S04]  /*3a10*/  UISETP.NE.AND UP0, UPT, UR5, 0x1, UPT ;  /* 0x000000010500788c */ /* 0x000fc8000bf05270 */
[----:B------:R-:W-:-:S04]  /*3a20*/  USEL UR4, URZ, 0x1, UP0 ;  /* 0x000000013f047887 */ /* 0x000fc80008000000 */
[----:B------:R-:W-:-:S04]  /*3a30*/  ULOP3.LUT UR4, UR6, UR4, URZ, 0x3c, !UPT ;  /* 0x0000000406047292 */ /* 0x000fc8000f8e3c3f */
[----:B------:R-:W-:Y:S08]  /*3a40*/  @P2 BRA `(.L_x_12808) ;  /* 0x0000000000382947 */ /* 0x000ff00003800000 */
[----:B------:R-:W-:Y:S05]  /*3a50*/  @!P0 BRA `(.L_x_12809) ;  /* 0x0000000000048947 */ /* 0x000fea0003800000 */
[----:B------:R-:W-:Y:S01]  /*3a60*/  BPT.TRAP 0x1 ;  /* 0x000000040000795c */ /* 0x000fe20000300000 */
.L_x_12809:
        /* <DEDUP_REMOVED lines=9> */
.L_x_12810:
[----:B-1----:R-:W-:Y:S05]  /*3b00*/  @P1 BRA `(.L_x_12808) ;  /* 0x0000000000081947 */ /* 0x002fea0003800000 */
[----:B------:R-:W1:Y:S02]  /*3b10*/  SYNCS.PHASECHK.TRANS64.TRYWAIT P1, [UR10+0x16830], R0 ;  /* 0x01683000ff0075a7 */ /* 0x000e64000802014a */
[----:B-1----:R-:W-:Y:S05]  /*3b20*/  @!P1 BRA `(.L_x_12811) ;  /* 0x0000007800d49947 */ /* 0x002fea0003800000 */
.L_x_12808:
        /* <DEDUP_REMOVED lines=12> */
[----:B0-----:R-:W-:Y:S02]  /*3bf0*/  IMAD.U32 R0, RZ, RZ, UR22 ;  /* 0x00000016ff007e24 */ /* 0x001fe4000f8e00ff */
[----:B------:R-:W-:Y:S02]  /*3c00*/  UIADD3 UR10, UR26, 0x2, URZ ;  /* 0x000000021a0a7890 */ /* 0x000fe4000fffe03f */
[----:B------:R-:W-:-:S02]  /*3c10*/  UIADD3 UR14, UR26, 0x4, URZ ;  /* 0x000000041a0e7890 */ /* 0x000fc4000fffe03f */
[----:B------:R-:W-:Y:S01]  /*3c20*/  UIADD3 UR18, UR26, 0x6, URZ ;  /* 0x000000061a127890 */ /* 0x000fe2000fffe03f */
        /* <DEDUP_REMOVED lines=15> */
.L_x_12813:
[----:B------:R-:W-:Y:S01]  /*3d20*/  ULEA UR10, UR5, UR40, 0x3 ;  /* 0x00000028050a7291 */ /* 0x000fe2000f8e183f */
[----:B------:R-:W-:-:S04]  /*3d30*/  MOV R8, UR6 ;  /* 0x0000000600087c02 */ /* 0x000fc80008000f00 */
[----:B------:R-:W-:-:S04]  /*3d40*/  SHF.L.U32 R8, R8, 0x1f, RZ ;  /* 0x0000001f08087819 */ /* 0x000fc800000006ff */
[----:B------:R0:W1:Y:S01]  /*3d50*/  SYNCS.PHASECHK.TRANS64.TRYWAIT P1, [UR10+0x16850], R8 ;  /* 0x01685008ff0075a7 */ /* 0x000062000802014a */
[----:B------:R-:W-:Y:S05]  /*3d60*/  @!P0 BRA `(.L_x_12814) ;  /* 0x0000000000048947 */ /* 0x000fea0003800000 */
[----:B------:R-:W-:Y:S01]  /*3d70*/  BPT.TRAP 0x1 ;  /* 0x000000040000795c */ /* 0x000fe20000300000 */
.L_x_12814:
[----:B-1----:R-:W-:Y:S05]  /*3d80*/  @P1 BRA `(.L_x_12812) ;  /* 0x0000000000081947 */ /* 0x002fea0003800000 */
[----:B------:R-:W1:Y:S02]  /*3d90*/  SYNCS.PHASECHK.TRANS64.TRYWAIT P1, [UR10+0x16850], R8 ;  /* 0x01685008ff0075a7 */ /* 0x000e64000802014a */
[----:B-1----:R-:W-:Y:S05]  /*3da0*/  @!P1 BRA `(.L_x_12815) ;  /* 0x00000078004c9947 */ /* 0x002fea0003800000 */
.L_x_12812:
[----:B------:R-:W-:Y:S01]  /*3db0*/  UIADD3 UR6, UR40, 0x400, URZ ;  /* 0x0000040028067890 */ /* 0x000fe2000fffe03f */
[----:B------:R-:W-:Y:S01]  /*3dc0*/  WARPGROUP.ARRIVE ;  /* 0x00000000000079c5 */ /* 0x000fe20000000000 */
[----:B------:R-:W-:Y:S01]  /*3dd0*/  UMOV UR11, 0x40000040 ;  /* 0x40000040000b7882 */ /* 0x000fe20000000000 */
[----:B01----:R-:W-:Y:S01]  /*3de0*/  VIADD R8, R16, 0x9 ;  /* 0x0000000910087836 */ /* 0x003fe20000000000 */
[----:B------:R-:W-:Y:S01]  /*3df0*/  USHF.R.U32.HI UR6, URZ, 0x4, UR6 ;  /* 0x000000043f067899 */ /* 0x000fe20008011606 */
[----:B------:R-:W-:-:S03]  /*3e00*/  ISETP.GE.U32.AND P1, PT, R22, 0x180, PT ;  /* 0x000001801600780c */ /* 0x000fc60003f26070 */
[----:B------:R-:W-:Y:S01]  /*3e10*/  ULOP3.LUT UR6, UR6, 0x3fff, URZ, 0xc0, !UPT ;  /* 0x00003fff06067892 */ /* 0x000fe2000f8ec03f */
[----:B------:R-:W-:-:S03]  /*3e20*/  SEL R8, R8, 0x9, !P1 ;  /* 0x0000000908087807 */ /* 0x000fc60004800000 */
[----:B------:R-:W-:-:S07]  /*3e30*/  ULEA UR6, UR5, UR6, 0xa ;  /* 0x0000000605067291 */ /* 0x000fce000f8e503f */
[----:B------:R-:W-:Y:S02]  /*3e40*/  UMOV UR10, UR6 ;  /* 0x00000006000a7c82 */ /* 0x000fe40008000000 */
[----:B------:R-:W-:Y:S01]  /*3e50*/  HGMMA.64x64x16.F32.BF16 R88, R120, gdesc[UR8].tnspB, R88, gsb0 ;  /* 0x40e0000878587df0 */ /* 0x000fe20008001858 */
[----:B------:R-:W-:Y:S01]  /*3e60*/  UIADD3 UR10, UR6, 0x80, URZ ;  /* 0x00000080060a7890 */ /* 0x000fe2000fffe03f */
[----:B------:R-:W-:Y:S01]  /*3e70*/  UMOV UR11, 0x40000040 ;  /* 0x40000040000b7882 */ /* 0x000fe20000000000 */
[----:B------:R-:W-:Y:S02]  /*3e80*/  WARPGROUP.DEPBAR.LE gsb0, 0x0 ;  /* 0x00008000000079c5 */ /* 0x000fe40000010000 */
[----:B------:R-:W-:-:S06]  /*3e90*/  WARPGROUP.ARRIVE ;  /* 0x00000000000079c5 */ /* 0x000fcc0000000000 */
        /* <DEDUP_REMOVED lines=23> */
[----:B------:R-:W-:Y:S01]  /*4010*/  UIADD3 UR6, UR6, 0x380, URZ ;  /* 0x0000038006067890 */ /* 0x000fe2000fffe03f */
[----:B------:R-:W-:Y:S02]  /*4020*/  WARPGROUP.DEPBAR.LE gsb0, 0x0 ;  /* 0x00008000000079c5 */ /* 0x000fe40000010000 */
[----:B------:R-:W-:-:S06]  /*4030*/  WARPGROUP.ARRIVE ;  /* 0x00000000000079c5 */ /* 0x000fcc0000000000 */
[----:B------:R-:W-:Y:S01]  /*4040*/  HGMMA.64x64x16.F32.BF16 R88, R144, gdesc[UR8].tnspB, R88, gsb0 ;  /* 0x40e0000890587df0 */ /* 0x000fe20008001858 */
[----:B------:R-:W-:Y:S01]  /*4050*/  UMOV UR10, UR6 ;  /* 0x00000006000a7c82 */ /* 0x000fe20008000000 */
[----:B------:R-:W-:Y:S01]  /*4060*/  UMOV UR11, 0x40000040 ;  /* 0x40000040000b7882 */ /* 0x000fe20000000000 */
[----:B------:R-:W-:Y:S02]  /*4070*/  WARPGROUP.DEPBAR.LE gsb0, 0x0 ;  /* 0x00008000000079c5 */ /* 0x000fe40000010000 */
[----:B------:R-:W-:-:S06]  /*4080*/  WARPGROUP.ARRIVE ;  /* 0x00000000000079c5 */ /* 0x000fcc0000000000 */
[----:B------:R-:W-:Y:S03]  /*4090*/  HGMMA.64x64x16.F32.BF16 R88, R148, gdesc[UR8].tnspB, R88, gsb0 ;  /* 0x40e0000894587df0 */ /* 0x000fe60008001858 */
[----:B------:R-:W-:Y:S02]  /*40a0*/  WARPGROUP.DEPBAR.LE gsb0, 0x0 ;  /* 0x00008000000079c5 */ /* 0x000fe40000010000 */
[----:B------:R0:W-:Y:S06]  /*40b0*/  BAR.ARV R8, 0x100 ;  /* 0x000400080000751d */ /* 0x0001ec0000002000 */
[----:B------:R-:W-:Y:S05]  /*40c0*/  @!P0 BRA `(.L_x_12816) ;  /* 0x0000000000048947 */ /* 0x000fea0003800000 */
[----:B------:R-:W-:Y:S01]  /*40d0*/  BPT.TRAP 0x1 ;  /* 0x000000040000795c */ /* 0x000fe20000300000 */
.L_x_12816:
[----:B------:R-:W-:Y:S01]  /*40e0*/  FMUL.FTZ R9, R24, UR23 ;  /* 0x0000001718097c20 */ /* 0x000fe20008410000 */
[----:B0-----:R-:W-:Y:S01]  /*40f0*/  FMUL.FTZ R8, R25, UR23 ;  /* 0x0000001719087c20 */ /* 0x001fe20008410000 */
        /* <DEDUP_REMOVED lines=204> */
[C---:B-1----:R-:W-:Y:S01]  /*4dc0*/  FMUL.FTZ R55, R32.reuse, R21 ;  /* 0x0000001520377220 */ /* 0x042fe20000410000 */
[----:B------:R-:W-:-:S03]  /*4dd0*/  FADD.FTZ R4, -R32, R4 ;  /* 0x0000000420047221 */ /* 0x000fc60000010100 */
[-CC-:B------:R-:W-:Y:S01]  /*4de0*/  FFMA.FTZ R29, R25, R21.reuse, -R55.reuse ;  /* 0x00000015191d7223 */ /* 0x180fe20000010837 */
[-C--:B------:R-:W-:Y:S01]  /*4df0*/  FMUL.FTZ R37, R4, R21.reuse ;  /* 0x0000001504257220 */ /* 0x080fe20000410000 */
[-CC-:B------:R-:W-:Y:S01]  /*4e00*/  FFMA.FTZ R25, R53, R21.reuse, -R55.reuse ;  /* 0x0000001535197223 */ /* 0x180fe20000010837 */
        /* <DEDUP_REMOVED lines=18> */
[-CC-:B------:R-:W-:Y:S01]  /*4f30*/  FFMA.FTZ R127, R17, R21.reuse, -R53.reuse ;  /* 0x00000015117f7223 */ /* 0x180fe20000010835 */
[-CC-:B------:R-:W-:Y:S01]  /*4f40*/  FFMA.FTZ R133, R30, R21.reuse, -R53.reuse ;  /* 0x000000151e857223 */ /* 0x180fe20000010835 */
[-C--:B------:R-:W-:Y:S01]  /*4f50*/  FFMA.FTZ R30, R38, R21.reuse, -R53 ;  /* 0x00000015261e7223 */ /* 0x080fe20000010835 */
[-C--:B------:R-:W-:Y:S01]  /*4f60*/  FFMA.FTZ R45, R130, R21.reuse, -R55 ;  /* 0x00000015822d7223 */ /* 0x080fe20000010837 */
[-CC-:B------:R-:W-:Y:S01]  /*4f70*/  FFMA.FTZ R18, R18, R21.reuse, -R53.reuse ;  /* 0x0000001512127223 */ /* 0x180fe20000010835 */
[----:B------:R-:W-:Y:S01]  /*4f80*/  MUFU.EX2 R4, R4 ;  /* 0x0000000400047308 */ /* 0x000fe20000000800 */
[-C--:B------:R-:W-:Y:S01]  /*4f90*/  FFMA.FTZ R137, R40, R21.reuse, -R53 ;  /* 0x0000001528897223 */ /* 0x080fe20000010835 */
[-C--:B------:R-:W-:Y:S01]  /*4fa0*/  FFMA.FTZ R128, R132, R21.reuse, -R55 ;  /* 0x0000001584807223 */ /* 0x080fe20000010837 */
[-C--:B------:R-:W-:Y:S01]  /*4fb0*/  FFMA.FTZ R129, R19, R21.reuse, -R53 ;  /* 0x0000001513817223 */ /* 0x080fe20000010835 */
[-C--:B------:R-:W-:Y:S01]  /*4fc0*/  FFMA.FTZ R43, R134, R21.reuse, -R55 ;  /* 0x00000015862b7223 */ /* 0x080fe20000010837 */
[-C--:B------:R-:W-:Y:S01]  /*4fd0*/  FFMA.FTZ R20, R20, R21.reuse, -R53 ;  /* 0x0000001514147223 */ /* 0x080fe20000010835 */
[-C--:B------:R-:W-:Y:S01]  /*4fe0*/  FFMA.FTZ R130, R136, R21.reuse, -R55 ;  /* 0x0000001588827223 */ /* 0x080fe20000010837 */
[----:B------:R-:W-:Y:S01]  /*4ff0*/  FFMA.FTZ R131, R26, R21, -R53 ;  /* 0x000000151a837223 */ /* 0x000fe20000010835 */
[----:B------:R-:W1:Y:S01]  /*5000*/  MUFU.EX2 R121, R121 ;  /* 0x0000007900797308 */ /* 0x000e620000000800 */
[----:B0-----:R-:W-:Y:S01]  /*5010*/  FFMA.FTZ R5, R6, R5, R9 ;  /* 0x0000000506057223 */ /* 0x001fe20000010009 */
[-C--:B------:R-:W-:Y:S01]  /*5020*/  FFMA.FTZ R41, R138, R21.reuse, -R55 ;  /* 0x000000158a297223 */ /* 0x080fe20000010837 */
[-CC-:B------:R-:W-:Y:S01]  /*5030*/  FFMA.FTZ R26, R28, R21.reuse, -R53.reuse ;  /* 0x000000151c1a7223 */ /* 0x180fe20000010835 */
[-CC-:B------:R-:W-:Y:S01]  /*5040*/  FFMA.FTZ R28, R34, R21.reuse, -R53.reuse ;  /* 0x00000015221c7223 */ /* 0x180fe20000010835 */
[-C--:B------:R-:W-:Y:S01]  /*5050*/  FFMA.FTZ R34, R42, R21.reuse, -R53 ;  /* 0x000000152a227223 */ /* 0x080fe20000010835 */
[-CC-:B------:R-:W-:Y:S01]  /*5060*/  FFMA.FTZ R132, R140, R21.reuse, -R55.reuse ;  /* 0x000000158c847223 */ /* 0x180fe20000010837 */
[-CC-:B------:R-:W-:Y:S01]  /*5070*/  FFMA.FTZ R39, R142, R21.reuse, -R55.reuse ;  /* 0x000000158e277223 */ /* 0x180fe20000010837 */
[----:B------:R-:W0:Y:S01]  /*5080*/  MUFU.EX2 R74, R74 ;  /* 0x0000004a004a7308 */ /* 0x000e220000000800 */
[-C--:B------:R-:W-:Y:S01]  /*5090*/  FFMA.FTZ R134, R52, R21.reuse, -R55 ;  /* 0x0000001534867223 */ /* 0x080fe20000010837 */
[-C--:B------:R-:W-:Y:S01]  /*50a0*/  FFMA.FTZ R135, R36, R21.reuse, -R53 ;  /* 0x0000001524877223 */ /* 0x080fe20000010835 */
[-C--:B------:R-:W-:Y:S01]  /*50b0*/  FFMA.FTZ R37, R144, R21.reuse, -R55 ;  /* 0x0000001590257223 */ /* 0x080fe20000010837 */
[-C--:B------:R-:W-:Y:S01]  /*50c0*/  FFMA.FTZ R139, R44, R21.reuse, -R53 ;  /* 0x000000152c8b7223 */ /* 0x080fe20000010835 */
[-CC-:B------:R-:W-:Y:S01]  /*50d0*/  FFMA.FTZ R136, R146, R21.reuse, -R55.reuse ;  /* 0x0000001592887223 */ /* 0x180fe20000010837 */
[-CC-:B------:R-:W-:Y:S01]  /*50e0*/  FFMA.FTZ R35, R148, R21.reuse, -R55.reuse ;  /* 0x0000001594237223 */ /* 0x180fe20000010837 */
[----:B------:R-:W-:Y:S01]  /*50f0*/  FFMA.FTZ R138, R150, R21, -R55 ;  /* 0x00000015968a7223 */ /* 0x000fe20000010837 */
[----:B------:R-:W2:Y:S01]  /*5100*/  MUFU.EX2 R10, R10 ;  /* 0x0000000a000a7308 */ /* 0x000ea20000000800 */
        /* <DEDUP_REMOVED lines=8> */
[----:B0-----:R-:W-:Y:S01]  /*5190*/  FADD.FTZ R5, R74, R5 ;  /* 0x000000054a057221 */ /* 0x001fe20000010000 */
[-C--:B------:R-:W-:Y:S01]  /*51a0*/  FFMA.FTZ R143, R54, R21.reuse, -R53 ;  /* 0x00000015368f7223 */ /* 0x080fe20000010835 */
[-C--:B------:R-:W-:Y:S01]  /*51b0*/  FFMA.FTZ R144, R27, R21.reuse, -R55 ;  /* 0x000000151b907223 */ /* 0x080fe20000010837 */
[-C--:B------:R-:W-:Y:S01]  /*51c0*/  FFMA.FTZ R145, R58, R21.reuse, -R53 ;  /* 0x000000153a917223 */ /* 0x080fe20000010835 */
[-CC-:B------:R-:W-:Y:S01]  /*51d0*/  FFMA.FTZ R27, R51, R21.reuse, -R55.reuse ;  /* 0x00000015331b7223 */ /* 0x180fe20000010837 */
[-C--:B------:R-:W-:Y:S01]  /*51e0*/  FFMA.FTZ R146, R76, R21.reuse, -R55 ;  /* 0x000000154c927223 */ /* 0x080fe20000010837 */
[-C--:B------:R-:W-:Y:S01]  /*51f0*/  FFMA.FTZ R147, R62, R21.reuse, -R53 ;  /* 0x000000153e937223 */ /* 0x080fe20000010835 */
[----:B------:R-:W0:Y:S01]  /*5200*/  MUFU.EX2 R123, R123 ;  /* 0x0000007b007b7308 */ /* 0x000e220000000800 */
[----:B--2---:R-:W-:Y:S01]  /*5210*/  FADD.FTZ R38, R10, R7 ;  /* 0x000000070a267221 */ /* 0x004fe20000010000 */
[-C--:B------:R-:W-:Y:S01]  /*5220*/  FFMA.FTZ R148, R78, R21.reuse, -R55 ;  /* 0x000000154e947223 */ /* 0x080fe20000010837 */
[-C--:B------:R-:W-:Y:S01]  /*5230*/  FFMA.FTZ R149, R66, R21.reuse, -R53 ;  /* 0x0000001542957223 */ /* 0x080fe20000010835 */
[-CC-:B------:R-:W-:Y:S01]  /*5240*/  FFMA.FTZ R23, R80, R21.reuse, -R55.reuse ;  /* 0x0000001550177223 */ /* 0x180fe20000010837 */
[-C--:B------:R-:W-:Y:S01]  /*5250*/  FFMA.FTZ R150, R82, R21.reuse, -R55 ;  /* 0x0000001552967223 */ /* 0x080fe20000010837 */
[-C--:B------:R-:W-:Y:S01]  /*5260*/  FFMA.FTZ R70, R70, R21.reuse, -R53 ;  /* 0x0000001546467223 */ /* 0x080fe20000010835 */
[----:B------:R-:W-:Y:S01]  /*5270*/  FFMA.FTZ R51, R84, R21, -R55 ;  /* 0x0000001554337223 */ /* 0x000fe20000010837 */
        /* <DEDUP_REMOVED lines=12> */
[----:B------:R-:W-:-:S06]  /*5340*/  FFMA.FTZ R38, R50, R21, -R53 ;  /* 0x0000001532267223 */ /* 0x000fcc0000010835 */
        /* <DEDUP_REMOVED lines=16> */
[----:B------:R-:W-:-:S06]  /*5450*/  FFMA.FTZ R40, R56, R21, -R53 ;  /* 0x0000001538287223 */ /* 0x000fcc0000010835 */
        /* <DEDUP_REMOVED lines=16> */
[----:B------:R-:W-:-:S06]  /*5560*/  FFMA.FTZ R42, R60, R21, -R53 ;  /* 0x000000153c2a7223 */ /* 0x000fcc0000010835 */
        /* <DEDUP_REMOVED lines=33> */
[-CC-:B------:R-:W-:Y:S01]  /*5780*/  FFMA.FTZ R46, R68, R21.reuse, -R53.reuse ;  /* 0x00000015442e7223 */ /* 0x180fe20000010835 */
        /* <DEDUP_REMOVED lines=45> */
.L_x_12817:
[----:B------:R-:W-:Y:S01]  /*5a60*/  ULEA UR5, UR5, UR40, 0x3 ;  /* 0x0000002805057291 */ /* 0x000fe2000f8e183f */
[-C--:B------:R-:W-:Y:S01]  /*5a70*/  FMUL.FTZ R88, R88, R6.reuse ;  /* 0x0000000658587220 */ /* 0x080fe20000410000 */
[----:B------:R-:W-:Y:S01]  /*5a80*/  UISETP.GT.AND UP0, UPT, UR21, UR37, UPT ;  /* 0x000000251500728c */ /* 0x000fe2000bf04270 */
[-C--:B------:R-:W-:Y:S01]  /*5a90*/  FMUL.FTZ R89, R89, R6.reuse ;  /* 0x0000000659597220 */ /* 0x080fe20000410000 */
[----:B------:R-:W-:Y:S01]  /*5aa0*/  UIADD3 UR5, UR5, 0x16860, URZ ;  /* 0x0001686005057890 */ /* 0x000fe2000fffe03f */
[-C--:B------:R-:W-:Y:S01]  /*5ab0*/  FMUL.FTZ R92, R92, R6.reuse ;  /* 0x000000065c5c7220 */ /* 0x080fe20000410000 */
[----:B------:R-:W-:Y:S01]  /*5ac0*/  UIADD3 UR10, UR21, -0x1, URZ ;  /* 0xffffffff150a7890 */ /* 0x000fe2000fffe03f */
[-C--:B------:R-:W-:Y:S01]  /*5ad0*/  FMUL.FTZ R93, R93, R6.reuse ;  /* 0x000000065d5d7220 */ /* 0x080fe20000410000 */
[----:B------:R-:W-:Y:S01]  /*5ae0*/  PLOP3.LUT P1, PT, PT, PT, UP0, 0x80, 0x0 ;  /* 0x000000000000781c */ /* 0x000fe20003f2f008 */
[----:B------:R-:W-:Y:S01]  /*5af0*/  UPRMT UR5, UR7, 0x654, UR5 ;  /* 0x0000065407057896 */ /* 0x000fe20008000005 */
[-C--:B------:R-:W-:Y:S01]  /*5b00*/  FMUL.FTZ R96, R96, R6.reuse ;  /* 0x0000000660607220 */ /* 0x080fe20000410000 */
[----:B------:R-:W-:Y:S01]  /*5b10*/  UMOV UR6, UR4 ;  /* 0x0000000400067c82 */ /* 0x000fe20008000000 */
[-C--:B------:R-:W-:Y:S01]  /*5b20*/  FMUL.FTZ R97, R97, R6.reuse ;  /* 0x0000000661617220 */ /* 0x080fe20000410000 */
[----:B------:R-:W-:Y:S01]  /*5b30*/  UMOV UR21, UR10 ;  /* 0x0000000a00157c82 */ /* 0x000fe20008000000 */
        /* <DEDUP_REMOVED lines=63> */
.L_x_12807:
[----:B------:R-:W-:Y:S06]  /*5f30*/  BAR.ARV 0x8, 0x200 ;  /* 0x0208000000007b1d */ /* 0x000fec0000002000 */
[----:B------:R-:W-:Y:S05]  /*5f40*/  @!P0 BRA `(.L_x_12819) ;  /* 0x0000000000048947 */ /* 0x000fea0003800000 */
[----:B------:R-:W-:Y:S01]  /*5f50*/  BPT.TRAP 0x1 ;  /* 0x000000040000795c */ /* 0x000fe20000300000 */
.L_x_12819:
[----:B------:R-:W-:Y:S02]  /*5f60*/  R2UR UR5, R0 ;  /* 0x00000000000572ca */ /* 0x000fe400000e0000 */
[----:B------:R-:W-:-:S04]  /*5f70*/  MOV R2, UR4 ;  /* 0x0000000400027c02 */ /* 0x000fc80008000f00 */
[----:B------:R-:W-:-:S07]  /*5f80*/  SHF.L.U32 R2, R2, 0x1f, RZ ;  /* 0x0000001f02027819 */ /* 0x000fce00000006ff */
[----:B------:R-:W-:-:S09]  /*5f90*/  ULEA UR5, UR5, UR40, 0x3 ;  /* 0x0000002805057291 */ /* 0x000fd2000f8e183f */
[----:B------:R0:W1:Y:S01]  /*5fa0*/  SYNCS.PHASECHK.TRANS64.TRYWAIT P1, [UR5+0x16850], R2 ;  /* 0x01685002ff0075a7 */ /* 0x0000620008020145 */
[----:B------:R-:W-:Y:S05]  /*5fb0*/  @!P0 BRA `(.L_x_12820) ;  /* 0x0000000000048947 */ /* 0x000fea0003800000 */
[----:B------:R-:W-:Y:S01]  /*5fc0*/  BPT.TRAP 0x1 ;  /* 0x000000040000795c */ /* 0x000fe20000300000 */
.L_x_12820:
[----:B-1----:R-:W-:Y:S05]  /*5fd0*/  @P1 BRA `(.L_x_12821) ;  /* 0x0000000000081947 */ /* 0x002fea0003800000 */
[----:B------:R-:W1:Y:S02]  /*5fe0*/  SYNCS.PHASECHK.TRANS64.TRYWAIT P1, [UR5+0x16850], R2 ;  /* 0x01685002ff0075a7 */ /* 0x000e640008020145 */
[----:B-1----:R-:W-:Y:S05]  /*5ff0*/  @!P1 BRA `(.L_x_12822) ;  /* 0x0000005400d09947 */ /* 0x002fea0003800000 */
.L_x_12821:
[----:B------:R-:W-:Y:S01]  /*6000*/  R2UR UR6, R0 ;  /* 0x00000000000672ca */ /* 0x000fe200000e0000 */
[----:B------:R-:W-:Y:S01]  /*6010*/  UIADD3 UR40, UR40, 0x400, URZ ;  /* 0x0000040028287890 */ /* 0x000fe2000fffe03f */
[----:B------:R-:W-:Y:S01]  /*6020*/  WARPGROUP.ARRIVE ;  /* 0x00000000000079c5 */ /* 0x000fe20000000000 */
[----:B------:R-:W-:Y:S01]  /*6030*/  UMOV UR11, 0x40000040 ;  /* 0x40000040000b7882 */ /* 0x000fe20000000000 */
[----:B------:R-:W2:Y:S01]  /*6040*/  SHFL.BFLY PT, R0, R5, 0x2, 0x1f ;  /* 0x0c401f0005007f89 */ /* 0x000ea200000e0000 */
[----:B------:R-:W-:Y:S01]  /*6050*/  USHF.R.U32.HI UR40, URZ, 0x4, UR40 ;  /* 0x000000043f287899 */ /* 0x000fe20008011628 */
[----:B------:R-:W-:Y:S02]  /*6060*/  IMAD.MOV.U32 R29, RZ, RZ, RZ ;  /* 0x000000ffff1d7224 */ /* 0x000fe400078e00ff */
[----:B01----:R-:W0:Y:S01]  /*6070*/  SHFL.BFLY PT, R2, R7, 0x2, 0x1f ;  /* 0x0c401f0007027f89 */ /* 0x003e2200000e0000 */
[----:B------:R-:W-:Y:S01]  /*6080*/  ULOP3.LUT UR4, UR40, 0x3fff, URZ, 0xc0, !UPT ;  /* 0x00003fff28047892 */ /* 0x000fe2000f8ec03f */
[----:B------:R-:W-:-:S02]  /*6090*/  IMAD.MOV.U32 R16, RZ, RZ, RZ ;  /* 0x000000ffff107224 */ /* 0x000fc400078e00ff */
[----:B------:R-:W-:Y:S01]  /*60a0*/  IMAD.MOV.U32 R23, RZ, RZ, -0x800000 ;  /* 0xff800000ff177424 */ /* 0x000fe200078e00ff */
[----:B------:R-:W-:-:S04]  /*60b0*/  ULEA UR4, UR6, UR4, 0xa ;  /* 0x0000000406047291 */ /* 0x000fc8000f8e503f */
[----:B------:R-:W-:-:S03]  /*60c0*/  UIADD3 UR6, UR4, 0x80, URZ ;  /* 0x0000008004067890 */ /* 0x000fc6000fffe03f */
[----:B------:R-:W-:Y:S02]  /*60d0*/  UMOV UR10, UR4 ;  /* 0x00000004000a7c82 */ /* 0x000fe40008000000 */
[----:B------:R-:W-:Y:S01]  /*60e0*/  HGMMA.64x64x16.F32.BF16 R88, R120, gdesc[UR8].tnspB, R88, gsb0 ;  /* 0x40e0000878587df0 */ /* 0x000fe20008001858 */
[----:B------:R-:W-:Y:S01]  /*60f0*/  UMOV UR11, 0x40000040 ;  /* 0x40000040000b7882 */ /* 0x000fe20000000000 */
[----:B------:R-:W-:Y:S01]  /*6100*/  UMOV UR10, UR6 ;  /* 0x00000006000a7c82 */ /* 0x000fe20008000000 */
[----:B------:R-:W-:Y:S01]  /*6110*/  UIADD3 UR6, UR4, 0x100, URZ ;  /* 0x0000010004067890 */ /* 0x000fe2000fffe03f */
[----:B--2---:R-:W-:Y:S01]  /*6120*/  FADD.FTZ R0, R0, R5 ;  /* 0x0000000500007221 */ /* 0x004fe20000010000 */
[----:B0-----:R-:W-:-:S04]  /*6130*/  FADD.FTZ R2, R2, R7 ;  /* 0x0000000702027221 */ /* 0x001fc80000010000 */
[----:B------:R-:W0:Y:S04]  /*6140*/  SHFL.BFLY PT, R3, R0, 0x1, 0x1f ;  /* 0x0c201f0000037f89 */ /* 0x000e2800000e0000 */
[----:B------:R-:W1:Y:S01]  /*6150*/  SHFL.BFLY PT, R9, R2, 0x1, 0x1f ;  /* 0x0c201f0002097f89 */ /* 0x000e6200000e0000 */
[----:B0-----:R-:W-:Y:S01]  /*6160*/  FADD.FTZ R6, R0, R3 ;  /* 0x0000000300067221 */ /* 0x001fe20000010000 */
[----:B------:R-:W-:Y:S01]  /*6170*/  MOV R0, 0xff800000 ;  /* 0xff80000000007802 */ /* 0x000fe20000000f00 */
[----:B-1----:R-:W-:-:S03]  /*6180*/  FADD.FTZ R9, R2, R9 ;  /* 0x0000000902097221 */ /* 0x002fc60000010000 */
        /* <DEDUP_REMOVED lines=10> */
[----:B------:R-:W-:Y:S02]  /*6230*/  WARPGROUP.DEPBAR.LE gsb0, 0x0 ;  /* 0x00008000000079c5 */ /* 0x000fe40000010000 */
[----:B------:R-:W-:Y:S01]  /*6240*/  WARPGROUP.ARRIVE ;  /* 0x00000000000079c5 */ /* 0x000fe20000000000 */
[----:B-1----:R-:W-:-:S04]  /*6250*/  @P2 FMUL.FTZ R5, R5, 0.69314718246459960938 ;  /* 0x3f31721805052820 */ /* 0x002fc80000410000 */
[----:B------:R-:W-:Y:S01]  /*6260*/  @P2 FFMA.FTZ R0, R2, R24, R5 ;  /* 0x0000001802002223 */ /* 0x000fe20000010005 */
[----:B------:R-:W-:Y:S01]  /*6270*/  HGMMA.64x64x16.F32.BF16 R88, R124, gdesc[UR8].tnspB, R88, gsb0 ;  /* 0x40e000087c587df0 */ /* 0x000fe20008001858 */
[----:B------:R-:W-:Y:S01]  /*6280*/  UMOV UR10, UR6 ;  /* 0x00000006000a7c82 */ /* 0x000fe20008000000 */
[----:B------:R-:W-:Y:S01]  /*6290*/  UMOV UR11, 0x40000040 ;  /* 0x40000040000b7882 */ /* 0x000fe20000000000 */
[----:B------:R-:W-:Y:S01]  /*62a0*/  UIADD3 UR6, UR4, 0x180, URZ ;  /* 0x0000018004067890 */ /* 0x000fe2000fffe03f */
[----:B------:R-:W-:Y:S02]  /*62b0*/  WARPGROUP.DEPBAR.LE gsb0, 0x0 ;  /* 0x00008000000079c5 */ /* 0x000fe40000010000 */
[----:B------:R-:W-:-:S06]  /*62c0*/  WARPGROUP.ARRIVE ;  /* 0x00000000000079c5 */ /* 0x000fcc0000000000 */
        /* <DEDUP_REMOVED lines=15> */
[----:B------:R-:W-:Y:S02]  /*63c0*/  UIADD3 UR6, UR4, 0x300, URZ ;  /* 0x0000030004067890 */ /* 0x000fe4000fffe03f */
        /* <DEDUP_REMOVED lines=15> */
[----:B0-23--:R-:W-:Y:S05]  /*64c0*/  @!P0 BRA `(.L_x_12823) ;  /* 0x0000000000048947 */ /* 0x00dfea0003800000 */
[----:B------:R-:W-:Y:S01]  /*64d0*/  BPT.TRAP 0x1 ;  /* 0x000000040000795c */ /* 0x000fe20000300000 */
.L_x_12823:
        /* <DEDUP_REMOVED lines=36> */
.L_x_12799:
[----:B------:R-:W-:Y:S05]  /*6720*/  @P0 BRA `(.L_x_12824) ;  /* 0x0000000c00c80947 */ /* 0x000fea0003800000 */
[----:B------:R-:W-:Y:S01]  /*6730*/  VIADD R38, R22, 0xffffff80 ;  /* 0xffffff8016267836 */ /* 0x000fe20000000000 */
[----:B------:R-:W0:Y:S01]  /*6740*/  LDC R46, c[0x0][0xbe8] ;  /* 0x0002fa00ff2e7b82 */ /* 0x000e220000000800 */
[----:B------:R-:W1:Y:S01]  /*6750*/  S2R R40, SR_CTAID.X ;  /* 0x0000000000287919 */ /* 0x000e620000002500 */
[----:B------:R-:W-:Y:S02]  /*6760*/  USHF.R.S32.HI UR7, URZ, 0x1f, UR36 ;  /* 0x0000001f3f077899 */ /* 0x000fe40008011424 */
[----:B------:R-:W-:Y:S01]  /*6770*/  IMAD R44, RZ, RZ, -UR36 ;  /* 0x80000024ff2c7e24 */ /* 0x000fe2000f8e02ff */
[----:B------:R-:W-:Y:S01]  /*6780*/  SHF.R.S32.HI R17, RZ, 0x1f, R38 ;  /* 0x0000001fff117819 */ /* 0x000fe20000011426 */
[----:B------:R-:W-:Y:S01]  /*6790*/  ULDC.64 UR8, c[0x0][0xbd0] ;  /* 0x0002f40000087ab9 */ /* 0x000fe20000000a00 */
[----:B------:R-:W-:Y:S01]  /*67a0*/  BSSY B0, `(.L_x_12825) ;  /* 0x00000b6000007945 */ /* 0x000fe20003800000 */
        /* <DEDUP_REMOVED lines=8> */
[----:B------:R-:W-:Y:S01]  /*6830*/  ULDC.64 UR8, c[0x0][0xb38] ;  /* 0x0002ce0000087ab9 */ /* 0x000fe20000000a00 */
[----:B------:R-:W-:Y:S01]  /*6840*/  IMAD.IADD R52, R38, 0x1, -R37 ;  /* 0x0000000126347824 */ /* 0x000fe200078e0a25 */
[----:B------:R-:W-:Y:S01]  /*6850*/  LOP3.LUT R37, R36, 0xfffffffc, RZ, 0xc0, !PT ;  /* 0xfffffffc24257812 */ /* 0x000fe200078ec0ff */
[----:B------:R-:W-:Y:S01]  /*6860*/  IMAD.HI R16, R39, 0x55555556, RZ ;  /* 0x5555555627107827 */ /* 0x000fe200078e02ff */
[----:B------:R-:W3:Y:S01]  /*6870*/  LDC.64 R42, c[0x0][0xbd8] ;  /* 0x0002f600ff2a7b82 */ /* 0x000ee20000000a00 */
[----:B------:R-:W-:Y:S01]  /*6880*/  UIADD3 UR6, UR5, UR6, URZ ;  /* 0x0000000605067290 */ /* 0x000fe2000fffe03f */
[----:B------:R-:W-:Y:S01]  /*6890*/  SHF.R.S32.HI R41, RZ, 0x1f, R52 ;  /* 0x0000001fff297819 */ /* 0x000fe20000011434 */
[----:B------:R-:W-:Y:S01]  /*68a0*/  IMAD.IADD R37, R38, 0x1, -R37 ;  /* 0x0000000126257824 */ /* 0x000fe200078e0a25 */
[----:B0-----:R-:W-:Y:S01]  /*68b0*/  ISETP.NE.AND P0, PT, R46, 0x1, PT ;  /* 0x000000012e00780c */ /* 0x001fe20003f05270 */
[----:B------:R-:W-:Y:S01]  /*68c0*/  UIMAD UR7, UR7, UR8, URZ ;  /* 0x00000008070772a4 */ /* 0x000fe2000f8e023f */
[----:B------:R-:W-:-:S02]  /*68d0*/  LEA.HI R53, R41, R52, RZ, 0x2 ;  /* 0x0000003429357211 */ /* 0x000fc400078f10ff */
[----:B------:R-:W-:Y:S01]  /*68e0*/  LEA.HI R16, R16, R16, RZ, 0x1 ;  /* 0x0000001010107211 */ /* 0x000fe200078f08ff */
[----:B------:R-:W0:Y:S01]  /*68f0*/  S2UR UR11, SR_CTAID.Y ;  /* 0x00000000000b79c3 */ /* 0x000e220000002600 */
[--C-:B------:R-:W-:Y:S02]  /*6900*/  SHF.R.S32.HI R17, RZ, 0x2, R53.reuse ;  /* 0x00000002ff117819 */ /* 0x100fe40000011435 */
[----:B------:R-:W-:Y:S01]  /*6910*/  SHF.R.S32.HI R22, RZ, 0x1f, R53 ;  /* 0x0000001fff167819 */ /* 0x000fe20000011435 */
[----:B--2---:R-:W-:Y:S01]  /*6920*/  USHF.R.S32.HI UR10, URZ, 0x1f, UR12 ;  /* 0x0000001f3f0a7899 */ /* 0x004fe2000801140c */
[----:B------:R-:W-:Y:S02]  /*6930*/  LOP3.LUT R53, R53, 0x7ffffffc, RZ, 0xc0, !PT ;  /* 0x7ffffffc35357812 */ /* 0x000fe400078ec0ff */
[----:B------:R-:W-:Y:S01]  /*6940*/  LEA.HI R22, R22, R17, RZ, 0x3 ;  /* 0x0000001116167211 */ /* 0x000fe200078f18ff */
[----:B------:R-:W0:Y:S03]  /*6950*/  LDC R47, c[0x0][0xc50] ;  /* 0x00031400ff2f7b82 */ /* 0x000e260000000800 */
[----:B------:R-:W-:Y:S01]  /*6960*/  LOP3.LUT R36, R22, 0xfffffff8, RZ, 0xc0, !PT ;  /* 0xfffffff816247812 */ /* 0x000fe200078ec0ff */
[----:B------:R-:W-:Y:S01]  /*6970*/  IMAD R22, R16, -0x3, R39 ;  /* 0xfffffffd10167824 */ /* 0x000fe200078e0227 */
[----:B------:R-:W-:-:S02]  /*6980*/  LEA.HI R16, R41, R52, RZ, 0x5 ;  /* 0x0000003429107211 */ /* 0x000fc400078f28ff */
[----:B------:R-:W-:Y:S01]  /*6990*/  IADD3 R17, R17, -R36, RZ ;  /* 0x8000002411117210 */ /* 0x000fe20007ffe0ff */
[----:B------:R-:W2:Y:S01]  /*69a0*/  @P0 LDC R38, c[0x0][0xbec] ;  /* 0x0002fb00ff260b82 */ /* 0x000ea20000000800 */
[----:B------:R-:W-:Y:S02]  /*69b0*/  LEA.HI R36, R37, R37, RZ, 0x1 ;  /* 0x0000002525247211 */ /* 0x000fe400078f08ff */
[----:B------:R-:W-:Y:S02]  /*69c0*/  SHF.R.S32.HI R16, RZ, 0x5, R16 ;  /* 0x00000005ff107819 */ /* 0x000fe40000011410 */
[----:B------:R-:W-:-:S03]  /*69d0*/  LOP3.LUT R36, R36, 0x1ffffffe, RZ, 0xc0, !PT ;  /* 0x1ffffffe24247812 */ /* 0x000fc600078ec0ff */
[----:B------:R-:W4:Y:S02]  /*69e0*/  LDC.64 R48, c[0x0][0xb40] ;  /* 0x0002d000ff307b82 */ /* 0x000f240000000a00 */
[----:B------:R-:W-:Y:S02]  /*69f0*/  IMAD.IADD R39, R37, 0x1, -R36 ;  /* 0x0000000125277824 */ /* 0x000fe400078e0a24 */
[----:B------:R-:W-:Y:S01]  /*6a00*/  IMAD R37, R16, 0x10, R17 ;  /* 0x0000001010257824 */ /* 0x000fe200078e0211 */
[----:B------:R-:W-:Y:S01]  /*6a10*/  MOV R17, UR5 ;  /* 0x0000000500117c02 */ /* 0x000fe20008000f00 */
[----:B------:R-:W-:Y:S01]  /*6a20*/  IMAD.U32 R16, RZ, RZ, UR4 ;  /* 0x00000004ff107e24 */ /* 0x000fe2000f8e00ff */
[----:B------:R-:W-:Y:S01]  /*6a30*/  UIMAD.WIDE.U32 UR4, UR36, UR8, URZ ;  /* 0x00000008240472a5 */ /* 0x000fe2000f8e003f */
[----:B------:R-:W5:Y:S01]  /*6a40*/  @P0 LDC R50, c[0x0][0xbec] ;  /* 0x0002fb00ff320b82 */ /* 0x000f620000000800 */
[----:B------:R-:W-:Y:S02]  /*6a50*/  IMAD R22, R22, 0x40, R37 ;  /* 0x0000004016167824 */ /* 0x000fe400078e0225 */
[----:B------:R-:W-:Y:S01]  /*6a60*/  IMAD.U32 R17, RZ, RZ, UR6 ;  /* 0x00000006ff117e24 */ /* 0x000fe2000f8e00ff */
[----:B------:R-:W-:Y:S01]  /*6a70*/  UIMAD UR6, UR36, UR9, UR7 ;  /* 0x00000009240672a4 */ /* 0x000fe2000f8e0207 */
[----:B------:R-:W-:-:S02]  /*6a80*/  IMAD R39, R39, 0x8, R22 ;  /* 0x0000000827277824 */ /* 0x000fc400078e0216 */
[----:B---3--:R-:W-:Y:S01]  /*6a90*/  IMAD R36, R42, UR10, RZ ;  /* 0x0000000a2a247c24 */ /* 0x008fe2000f8e02ff */
[----:B------:R-:W3:Y:S01]  /*6aa0*/  @P0 LDC R45, c[0x0][0xbf0] ;  /* 0x0002fc00ff2d0b82 */ /* 0x000ee20000000800 */
[----:B------:R-:W-:Y:S01]  /*6ab0*/  UIADD3 UR6, UR5, UR6, URZ ;  /* 0x0000000605067290 */ /* 0x000fe2000fffe03f */
[----:B-1----:R-:W-:Y:S01]  /*6ac0*/  IMAD R39, R40, 0xc0, R39 ;  /* 0x000000c028277824 */ /* 0x002fe200078e0227 */
[----:B------:R-:W-:Y:S01]  /*6ad0*/  ULDC.64 UR8, c[0x0][0xb28] ;  /* 0x0002ca0000087ab9 */ /* 0x000fe20000000a00 */
[----:B0-----:R-:W-:Y:S02]  /*6ae0*/  IMAD R51, R47, R44, UR11 ;  /* 0x0000000b2f337e24 */ /* 0x001fe4000f8e022c */
[----:B------:R-:W-:Y:S01]  /*6af0*/  IMAD R43, R43, UR12, R36 ;  /* 0x0000000c2b2b7c24 */ /* 0x000fe2000f8e0224 */
[----:B------:R-:W-:Y:S01]  /*6b00*/  MOV R36, UR4 ;  /* 0x0000000400247c02 */ /* 0x000fe20008000f00 */
[----:B------:R-:W0:Y:S01]  /*6b10*/  @P0 LDC R55, c[0x0][0xbf0] ;  /* 0x0002fc00ff370b82 */ /* 0x000e220000000800 */
[----:B------:R-:W-:Y:S01]  /*6b20*/  IMAD.WIDE.U32 R16, R42, UR12, R16 ;  /* 0x0000000c2a107c25 */ /* 0x000fe2000f8e0010 */
[----:B------:R-:W-:-:S02]  /*6b30*/  SHF.R.S32.HI R44, RZ, 0x1f, R51 ;  /* 0x0000001fff2c7819 */ /* 0x000fc40000011433 */
[----:B------:R-:W-:Y:S01]  /*6b40*/  MOV R41, R39 ;  /* 0x0000002700297202 */ /* 0x000fe20000000f00 */
[----:B--2---:R-:W-:-:S04]  /*6b50*/  @P0 IMAD.HI.U32 R38, R39, R38, RZ ;  /* 0x0000002627260227 */ /* 0x004fc800078e00ff */
[----:B------:R-:W-:Y:S01]  /*6b60*/  IMAD.U32 R37, RZ, RZ, UR5 ;  /* 0x00000005ff257e24 */ /* 0x000fe2000f8e00ff */
[----:B------:R-:W-:Y:S01]  /*6b70*/  ULDC.64 UR4, c[0x0][0xbe0] ;  /* 0x0002f80000047ab9 */ /* 0x000fe20000000a00 */
[----:B------:R-:W-:Y:S01]  /*6b80*/  IMAD.U32 R37, RZ, RZ, UR6 ;  /* 0x00000006ff257e24 */ /* 0x000fe2000f8e00ff */
[----:B------:R-:W-:Y:S01]  /*6b90*/  ULDC.64 UR6, c[0x0][0xb48] ;  /* 0x0002d20000067ab9 */ /* 0x000fe20000000a00 */
[----:B------:R-:W-:Y:S02]  /*6ba0*/  IMAD.IADD R17, R17, 0x1, R43 ;  /* 0x0000000111117824 */ /* 0x000fe400078e022b */
[----:B----4-:R-:W-:Y:S01]  /*6bb0*/  IMAD R42, R48, UR10, RZ ;  /* 0x0000000a302a7c24 */ /* 0x010fe2000f8e02ff */
[----:B---3--:R-:W-:Y:S01]  /*6bc0*/  @P0 SHF.R.U32.HI R41, RZ, R45, R38 ;  /* 0x0000002dff290219 */ /* 0x008fe20000011626 */
[----:B-----5:R-:W-:-:S04]  /*6bd0*/  @P0 IMAD.HI.U32 R50, R39, R50, RZ ;  /* 0x0000003227320227 */ /* 0x020fc800078e00ff */
[----:B------:R-:W-:Y:S02]  /*6be0*/  IMAD R45, R49, UR12, R42 ;  /* 0x0000000c312d7c24 */ /* 0x000fe4000f8e022a */
[----:B------:R-:W-:-:S04]  /*6bf0*/  IMAD.WIDE.U32 R36, R48, UR12, R36 ;  /* 0x0000000c30247c25 */ /* 0x000fc8000f8e0024 */
[----:B------:R-:W-:-:S04]  /*6c00*/  IMAD.WIDE.U32 R16, R51, UR4, R16 ;  /* 0x0000000433107c25 */ /* 0x000fc8000f8e0010 */
[----:B------:R-:W-:Y:S01]  /*6c10*/  IMAD.MOV.U32 R43, RZ, RZ, R39 ;  /* 0x000000ffff2b7224 */ /* 0x000fe200078e0027 */
[----:B0-----:R-:W-:Y:S01]  /*6c20*/  @P0 SHF.R.U32.HI R43, RZ, R55, R50 ;  /* 0x00000037ff2b0219 */ /* 0x001fe20000011632 */
[C---:B------:R-:W-:Y:S01]  /*6c30*/  IMAD R38, R44.reuse, UR4, RZ ;  /* 0x000000042c267c24 */ /* 0x040fe2000f8e02ff */
[----:B------:R-:W-:Y:S01]  /*6c40*/  BAR.SYNC.DEFER_BLOCKING 0x1, 0x180 ;  /* 0x0046000000007b1d */ /* 0x000fe20000010000 */
[----:B------:R-:W-:Y:S01]  /*6c50*/  IMAD.IADD R37, R37, 0x1, R45 ;  /* 0x0000000125257824 */ /* 0x000fe200078e022d */
[----:B------:R-:W-:Y:S01]  /*6c60*/  SHF.R.S32.HI R45, RZ, 0x1f, R41 ;  /* 0x0000001fff2d7819 */ /* 0x000fe20000011429 */
[----:B------:R-:W-:Y:S01]  /*6c70*/  IMAD R42, R51, UR5, R38 ;  /* 0x00000005332a7c24 */ /* 0x000fe2000f8e0226 */
[C---:B------:R-:W-:Y:S01]  /*6c80*/  IADD3 R16, P0, R41.reuse, R16, RZ ;  /* 0x0000001029107210 */ /* 0x040fe20007f1e0ff */
[----:B------:R-:W-:Y:S01]  /*6c90*/  IMAD R44, R44, UR6, RZ ;  /* 0x000000062c2c7c24 */ /* 0x000fe2000f8e02ff */
[--C-:B------:R-:W-:Y:S01]  /*6ca0*/  SHF.R.S32.HI R38, RZ, 0x1f, R43.reuse ;  /* 0x0000001fff267819 */ /* 0x100fe2000001142b */
[----:B------:R-:W-:Y:S01]  /*6cb0*/  ULDC.64 UR4, c[0x0][0xb30] ;  /* 0x0002cc0000047ab9 */ /* 0x000fe20000000a00 */
[----:B------:R-:W-:Y:S01]  /*6cc0*/  IADD3 R41, -R41, RZ, RZ ;  /* 0x000000ff29297210 */ /* 0x000fe20007ffe1ff */
[----:B------:R-:W-:Y:S01]  /*6cd0*/  IMAD R47, R51, UR7, R44 ;  /* 0x00000007332f7c24 */ /* 0x000fe2000f8e022c */
[----:B------:R-:W-:Y:S01]  /*6ce0*/  IADD3.X R17, R45, R17, R42, P0, !PT ;  /* 0x000000112d117210 */ /* 0x000fe200007fe42a */
[----:B------:R-:W-:-:S02]  /*6cf0*/  IMAD.MOV R44, RZ, RZ, -R43 ;  /* 0x000000ffff2c7224 */ /* 0x000fc400078e0a2b */
[----:B------:R-:W-:Y:S02]  /*6d00*/  IMAD R38, R38, UR4, RZ ;  /* 0x0000000426267c24 */ /* 0x000fe4000f8e02ff */
        /* <DEDUP_REMOVED lines=32> */
[C---:B------:R-:W-:Y:S01]  /*6f10*/  VIADD R44, R22.reuse, 0x8 ;  /* 0x00000008162c7836 */ /* 0x040fe20000000000 */
[----:B------:R-:W0:Y:S01]  /*6f20*/  SHFL.IDX PT, R17, R39, RZ, 0x1c1f ;  /* 0x001c1fff27117589 */ /* 0x000e2200000e0000 */
[----:B------:R-:W-:Y:S01]  /*6f30*/  UIADD3 UR4, UR4, 0x16820, URZ ;  /* 0x0001682004047890 */ /* 0x000fe2000fffe03f */
[-C--:B------:R-:W-:Y:S01]  /*6f40*/  ISETP.GE.OR P1, PT, R22, R45.reuse, P0 ;  /* 0x0000002d1600720c */ /* 0x080fe20000726670 */
[----:B------:R-:W-:Y:S01]  /*6f50*/  IMAD.IADD R47, R52, 0x1, -R53 ;  /* 0x00000001342f7824 */ /* 0x000fe200078e0a35 */
[----:B------:R-:W-:Y:S01]  /*6f60*/  SHFL.IDX PT, R36, R38, 0x1, 0x1c1f ;  /* 0x003c1f0026247f89 */ /* 0x000fe200000e0000 */
[-C--:B------:R-:W-:Y:S01]  /*6f70*/  ISETP.GE.OR P0, PT, R44, R45.reuse, P0 ;  /* 0x0000002d2c00720c */ /* 0x080fe20000706670 */
[----:B------:R-:W-:Y:S01]  /*6f80*/  UPRMT UR4, URZ, 0x654, UR4 ;  /* 0x000006543f047896 */ /* 0x000fe20008000004 */
[----:B------:R-:W-:Y:S01]  /*6f90*/  ISETP.GE.AND P2, PT, R22, R45, PT ;  /* 0x0000002d1600720c */ /* 0x000fe20003f46270 */
[----:B------:R-:W1:Y:S01]  /*6fa0*/  SHFL.IDX PT, R37, R39, 0x1, 0x1c1f ;  /* 0x003c1f0027257f89 */ /* 0x000e6200000e0000 */
[----:B------:R-:W-:-:S03]  /*6fb0*/  SHF.L.U32 R47, R47, 0x1, RZ ;  /* 0x000000012f2f7819 */ /* 0x000fc600000006ff */
[----:B------:R2:W3:Y:S03]  /*6fc0*/  SHFL.IDX PT, R42, R48, RZ, 0x1c1f ;  /* 0x001c1fff302a7589 */ /* 0x0004e600000e0000 */
[----:B------:R-:W-:Y:S01]  /*6fd0*/  SYNCS.ARRIVE.TRANS64.RED.A1T0 RZ, [UR4], RZ ;  /* 0x000000ffffff79a7 */ /* 0x000fe20008100404 */
[----:B------:R2:W4:Y:S04]  /*6fe0*/  SHFL.IDX PT, R43, R50, RZ, 0x1c1f ;  /* 0x001c1fff322b7589 */ /* 0x00052800000e0000 */
[----:B0-----:R2:W-:Y:S04]  /*6ff0*/  @!P1 ST.E desc[UR38][R16.64], R23 ;  /* 0x0000001710009985 */ /* 0x0015e8000c101926 */
[----:B-1----:R2:W-:Y:S01]  /*7000*/  @!P0 ST.E desc[UR38][R36.64], R0 ;  /* 0x0000000024008985 */ /* 0x0025e2000c101926 */
[----:B------:R-:W-:Y:S05]  /*7010*/  @P2 BRA `(.L_x_12826) ;  /* 0x0000000000b82947 */ /* 0x000fea0003800000 */
[----:B------:R-:W-:Y:S01]  /*7020*/  ULDC UR4, c[0x0][0xac8] ;  /* 0x0002b20000047ab9 */ /* 0x000fe20000000800 */
[C---:B--2---:R-:W-:Y:S01]  /*7030*/  VIADD R0, R47.reuse, 0x8 ;  /* 0x000000082f007836 */ /* 0x044fe20000000000 */
[C---:B------:R-:W-:Y:S01]  /*7040*/  ISETP.GE.AND P0, PT, R47.reuse, UR4, PT ;  /* 0x000000042f007c0c */ /* 0x040fe2000bf06270 */
[C---:B------:R-:W-:Y:S01]  /*7050*/  VIADD R22, R47.reuse, 0x10 ;  /* 0x000000102f167836 */ /* 0x040fe20000000000 */
[C---:B------:R-:W-:Y:S01]  /*7060*/  IADD3 R36, R47.reuse, 0x20, RZ ;  /* 0x000000202f247810 */ /* 0x040fe20007ffe0ff */
[C---:B------:R-:W-:Y:S02]  /*7070*/  VIADD R23, R47.reuse, 0x18 ;  /* 0x000000182f177836 */ /* 0x040fe40000000000 */
[C---:B------:R-:W-:Y:S01]  /*7080*/  VIADD R37, R47.reuse, 0x28 ;  /* 0x000000282f257836 */ /* 0x040fe20000000000 */
[----:B------:R-:W-:Y:S01]  /*7090*/  ISETP.GE.AND P1, PT, R22, UR4, PT ;  /* 0x0000000416007c0c */ /* 0x000fe2000bf26270 */
[----:B------:R-:W-:Y:S01]  /*70a0*/  VIADD R38, R47, 0x30 ;  /* 0x000000302f267836 */ /* 0x000fe20000000000 */
[----:B------:R-:W-:Y:S01]  /*70b0*/  ISETP.GE.AND P2, PT, R23, UR4, PT ;  /* 0x0000000417007c0c */ /* 0x000fe2000bf46270 */
[----:B------:R-:W-:Y:S01]  /*70c0*/  VIADD R39, R47, 0x38 ;  /* 0x000000382f277836 */ /* 0x000fe20000000000 */
[----:B------:R-:W-:-:S02]  /*70d0*/  ISETP.GE.AND P3, PT, R36, UR4, PT ;  /* 0x0000000424007c0c */ /* 0x000fc4000bf66270 */
[----:B------:R-:W-:Y:S01]  /*70e0*/  ISETP.GE.AND P4, PT, R37, UR4, PT ;  /* 0x0000000425007c0c */ /* 0x000fe2000bf86270 */
[----:B---34-:R-:W-:Y:S01]  /*70f0*/  @!P0 IMAD.WIDE R16, R47, 0x4, R42 ;  /* 0x000000042f108825 */ /* 0x018fe200078e022a */
[----:B------:R-:W-:Y:S02]  /*7100*/  ISETP.GE.AND P5, PT, R38, UR4, PT ;  /* 0x0000000426007c0c */ /* 0x000fe4000bfa6270 */
[----:B------:R-:W-:Y:S02]  /*7110*/  ISETP.GE.AND P6, PT, R39, UR4, PT ;  /* 0x0000000427007c0c */ /* 0x000fe4000bfc6270 */
[----:B------:R0:W-:Y:S01]  /*7120*/  @!P0 ST.E.64 desc[UR38][R16.64], R34 ;  /* 0x0000002210008985 */ /* 0x0001e2000c101b26 */
[----:B------:R-:W-:Y:S02]  /*7130*/  ISETP.GE.AND P0, PT, R0, UR4, PT ;  /* 0x0000000400007c0c */ /* 0x000fe4000bf06270 */
[----:B------:R-:W-:Y:S02]  /*7140*/  @!P1 LEA.HI R22, R22, R22, RZ, 0x1 ;  /* 0x0000001616169211 */ /* 0x000fe400078f08ff */
[----:B------:R-:W-:-:S04]  /*7150*/  @!P3 LEA.HI R36, R36, R36, RZ, 0x1 ;  /* 0x000000242424b211 */ /* 0x000fc800078f08ff */
[----:B------:R-:W-:Y:S02]  /*7160*/  @!P5 LEA.HI R38, R38, R38, RZ, 0x1 ;  /* 0x000000262626d211 */ /* 0x000fe400078f08ff */
[----:B------:R-:W-:Y:S02]  /*7170*/  @!P6 LEA.HI R40, R39, R39, RZ, 0x1 ;  /* 0x000000272728e211 */ /* 0x000fe400078f08ff */
[----:B------:R-:W-:Y:S02]  /*7180*/  @!P5 LOP3.LUT R41, R38, 0xfffffffe, RZ, 0xc0, !PT ;  /* 0xfffffffe2629d812 */ /* 0x000fe400078ec0ff */
[----:B------:R-:W-:Y:S02]  /*7190*/  @!P0 LEA.HI R0, R0, R0, RZ, 0x1 ;  /* 0x0000000000008211 */ /* 0x000fe400078f08ff */
[----:B0-----:R-:W-:Y:S02]  /*71a0*/  @!P2 LEA.HI R16, R23, R23, RZ, 0x1 ;  /* 0x000000171710a211 */ /* 0x001fe400078f08ff */
[----:B------:R-:W-:-:S02]  /*71b0*/  @!P4 LEA.HI R34, R37, R37, RZ, 0x1 ;  /* 0x000000252522c211 */ /* 0x000fc400078f08ff */
[----:B------:R-:W-:Y:S02]  /*71c0*/  @!P0 LOP3.LUT R17, R0, 0xfffffffe, RZ, 0xc0, !PT ;  /* 0xfffffffe00118812 */ /* 0x000fe400078ec0ff */
[----:B------:R-:W-:Y:S02]  /*71d0*/  @!P1 LOP3.LUT R23, R22, 0xfffffffe, RZ, 0xc0, !PT ;  /* 0xfffffffe16179812 */ /* 0x000fe400078ec0ff */
[----:B------:R-:W-:Y:S01]  /*71e0*/  @!P2 LOP3.LUT R35, R16, 0xfffffffe, RZ, 0xc0, !PT ;  /* 0xfffffffe1023a812 */ /* 0x000fe200078ec0ff */
[--C-:B------:R-:W-:Y:S01]  /*71f0*/  @!P0 IMAD.WIDE R16, R17, 0x4, R42.reuse ;  /* 0x0000000411108825 */ /* 0x100fe200078e022a */
[----:B------:R-:W-:Y:S02]  /*7200*/  @!P3 LOP3.LUT R37, R36, 0xfffffffe, RZ, 0xc0, !PT ;  /* 0xfffffffe2425b812 */ /* 0x000fe400078ec0ff */
[----:B------:R-:W-:Y:S01]  /*7210*/  @!P4 LOP3.LUT R39, R34, 0xfffffffe, RZ, 0xc0, !PT ;  /* 0xfffffffe2227c812 */ /* 0x000fe200078ec0ff */
[--C-:B------:R-:W-:Y:S01]  /*7220*/  @!P1 IMAD.WIDE R22, R23, 0x4, R42.reuse ;  /* 0x0000000417169825 */ /* 0x100fe200078e022a */
[----:B------:R-:W-:Y:S01]  /*7230*/  @!P6 LOP3.LUT R49, R40, 0xfffffffe, RZ, 0xc0, !PT ;  /* 0xfffffffe2831e812 */ /* 0x000fe200078ec0ff */
[----:B------:R0:W-:Y:S02]  /*7240*/  @!P0 ST.E.64 desc[UR38][R16.64], R2 ;  /* 0x0000000210008985 */ /* 0x0001e4000c101b26 */
[----:B------:R-:W-:-:S02]  /*7250*/  @!P2 IMAD.WIDE R34, R35, 0x4, R42 ;  /* 0x000000042322a825 */ /* 0x000fc400078e022a */
[----:B------:R0:W-:Y:S02]  /*7260*/  @!P1 ST.E.64 desc[UR38][R22.64], R4 ;  /* 0x0000000416009985 */ /* 0x0001e4000c101b26 */
[--C-:B------:R-:W-:Y:S02]  /*7270*/  @!P3 IMAD.WIDE R36, R37, 0x4, R42.reuse ;  /* 0x000000042524b825 */ /* 0x100fe400078e022a */
[----:B------:R0:W-:Y:S02]  /*7280*/  @!P2 ST.E.64 desc[UR38][R34.64], R6 ;  /* 0x000000062200a985 */ /* 0x0001e4000c101b26 */
[--C-:B------:R-:W-:Y:S02]  /*7290*/  @!P4 IMAD.WIDE R38, R39, 0x4, R42.reuse ;  /* 0x000000042726c825 */ /* 0x100fe400078e022a */
[----:B------:R0:W-:Y:S02]  /*72a0*/  @!P3 ST.E.64 desc[UR38][R36.64], R10 ;  /* 0x0000000a2400b985 */ /* 0x0001e4000c101b26 */
[----:B------:R-:W-:-:S02]  /*72b0*/  @!P5 IMAD.WIDE R40, R41, 0x4, R42 ;  /* 0x000000042928d825 */ /* 0x000fc400078e022a */
[----:B------:R0:W-:Y:S02]  /*72c0*/  @!P4 ST.E.64 desc[UR38][R38.64], R14 ;  /* 0x0000000e2600c985 */ /* 0x0001e4000c101b26 */
[----:B------:R-:W-:Y:S02]  /*72d0*/  @!P6 IMAD.WIDE R42, R49, 0x4, R42 ;  /* 0x00000004312ae825 */ /* 0x000fe400078e022a */
[----:B------:R0:W-:Y:S04]  /*72e0*/  @!P5 ST.E.64 desc[UR38][R40.64], R20 ;  /* 0x000000142800d985 */ /* 0x0001e8000c101b26 */
[----:B------:R0:W-:Y:S02]  /*72f0*/  @!P6 ST.E.64 desc[UR38][R42.64], R28 ;  /* 0x0000001c2a00e985 */ /* 0x0001e4000c101b26 */
.L_x_12826:
[----:B------:R-:W-:Y:S05]  /*7300*/  BSYNC B0 ;  /* 0x0000000000007941 */ /* 0x000fea0003800000 */
.L_x_12825:
[----:B------:R-:W-:Y:S01]  /*7310*/  ISETP.GE.AND P0, PT, R44, R45, PT ;  /* 0x0000002d2c00720c */ /* 0x000fe20003f06270 */
[----:B0-2---:R1:W2:Y:S04]  /*7320*/  SHFL.IDX PT, R17, R50, 0x1, 0x1c1f ;  /* 0x003c1f0032117f89 */ /* 0x0052a800000e0000 */
[----:B------:R1:W0:Y:S08]  /*7330*/  SHFL.IDX PT, R16, R48, 0x1, 0x1c1f ;  /* 0x003c1f0030107f89 */ /* 0x00023000000e0000 */
[----:B-1----:R-:W-:Y:S05]  /*7340*/  @P0 BRA `(.L_x_12797) ;  /* 0x0000004000940947 */ /* 0x002fea0003800000 */
[C---:B------:R-:W-:Y:S01]  /*7350*/  IADD3 R0, R47.reuse, 0x8, RZ ;  /* 0x000000082f007810 */ /* 0x040fe20007ffe0ff */
        /* <DEDUP_REMOVED lines=8> */
[----:B------:R-:W-:Y:S02]  /*73e0*/  ISETP.GE.AND P3, PT, R7, UR4, PT ;  /* 0x0000000407007c0c */ /* 0x000fe4000bf66270 */
[----:B------:R-:W-:-:S02]  /*73f0*/  ISETP.GE.AND P4, PT, R10, UR4, PT ;  /* 0x000000040a007c0c */ /* 0x000fc4000bf86270 */
[----:B------:R-:W-:Y:S02]  /*7400*/  ISETP.GE.AND P0, PT, R47, UR4, PT ;  /* 0x000000042f007c0c */ /* 0x000fe4000bf06270 */
[----:B------:R-:W-:Y:S02]  /*7410*/  ISETP.GE.AND P5, PT, R11, UR4, PT ;  /* 0x000000040b007c0c */ /* 0x000fe4000bfa6270 */
[----:B------:R-:W-:Y:S02]  /*7420*/  ISETP.GE.AND P6, PT, R15, UR4, PT ;  /* 0x000000040f007c0c */ /* 0x000fe4000bfc6270 */
[----:B------:R-:W-:Y:S02]  /*7430*/  @!P1 LEA.HI R0, R0, R0, RZ, 0x1 ;  /* 0x0000000000009211 */ /* 0x000fe400078f08ff */
[----:B------:R-:W-:Y:S02]  /*7440*/  @!P2 LEA.HI R6, R6, R6, RZ, 0x1 ;  /* 0x000000060606a211 */ /* 0x000fe400078f08ff */
[----:B------:R-:W-:-:S02]  /*7450*/  @!P1 LOP3.LUT R5, R0, 0xfffffffe, RZ, 0xc0, !PT ;  /* 0xfffffffe00059812 */ /* 0x000fc400078ec0ff */
[----:B------:R-:W-:Y:S01]  /*7460*/  @!P3 LEA.HI R0, R7, R7, RZ, 0x1 ;  /* 0x000000070700b211 */ /* 0x000fe200078f08ff */
[--C-:B0-2---:R-:W-:Y:S01]  /*7470*/  @!P0 IMAD.WIDE R2, R47, 0x4, R16.reuse ;  /* 0x000000042f028825 */ /* 0x105fe200078e0210 */
[----:B------:R-:W-:Y:S02]  /*7480*/  @!P4 LEA.HI R10, R10, R10, RZ, 0x1 ;  /* 0x0000000a0a0ac211 */ /* 0x000fe400078f08ff */
[----:B------:R-:W-:Y:S01]  /*7490*/  @!P5 LEA.HI R14, R11, R11, RZ, 0x1 ;  /* 0x0000000b0b0ed211 */ /* 0x000fe200078f08ff */
[----:B------:R-:W-:Y:S01]  /*74a0*/  @!P1 IMAD.WIDE R4, R5, 0x4, R16 ;  /* 0x0000000405049825 */ /* 0x000fe200078e0210 */
[----:B------:R-:W-:Y:S01]  /*74b0*/  @!P6 LEA.HI R20, R15, R15, RZ, 0x1 ;  /* 0x0000000f0f14e211 */ /* 0x000fe200078f08ff */
[----:B------:R0:W-:Y:S01]  /*74c0*/  @!P0 ST.E.64 desc[UR38][R2.64], R26 ;  /* 0x0000001a02008985 */ /* 0x0001e2000c101b26 */
[----:B------:R-:W-:Y:S01]  /*74d0*/  @!P2 LOP3.LUT R7, R6, 0xfffffffe, RZ, 0xc0, !PT ;  /* 0xfffffffe0607a812 */ /* 0x000fe200078ec0ff */
[----:B------:R-:W-:Y:S01]  /*74e0*/  VIADD R47, R47, 0x38 ;  /* 0x000000382f2f7836 */ /* 0x000fe20000000000 */
[----:B------:R-:W-:Y:S01]  /*74f0*/  @!P3 LOP3.LUT R11, R0, 0xfffffffe, RZ, 0xc0, !PT ;  /* 0xfffffffe000bb812 */ /* 0x000fe200078ec0ff */
[----:B------:R1:W-:Y:S01]  /*7500*/  @!P1 ST.E.64 desc[UR38][R4.64], R32 ;  /* 0x0000002004009985 */ /* 0x0003e2000c101b26 */
        /* <DEDUP_REMOVED lines=20> */
.L_x_12824:
[----:B------:R-:W-:-:S05]  /*7650*/  VIADD R0, R22, 0xffffff80 ;  /* 0xffffff8016007836 */ /* 0x000fca0000000000 */
        /* <DEDUP_REMOVED lines=39> */
[----:B------:R-:W-:Y:S01]  /*78d0*/  IADD3 R2, P0, R5, R2, RZ ;  /* 0x0000000205027210 */ /* 0x000fe20007f1e0ff */
[----:B------:R-:W-:Y:S02]  /*78e0*/  IMAD.MOV R7, RZ, RZ, -R5 ;  /* 0x000000ffff077224 */ /* 0x000fe400078e0a05 */
        /* <DEDUP_REMOVED lines=11> */
[----:B------:R-:W-:Y:S02]  /*79a0*/  LEA R4, P0, R2, UR4, 0x2 ;  /* 0x0000000402047c11 */ /* 0x000fe4000f8010ff */
[----:B------:R-:W-:-:S04]  /*79b0*/  IADD3 R3, R3, R5, RZ ;  /* 0x0000000503037210 */ /* 0x000fc80007ffe0ff */
[----:B------:R-:W-:Y:S01]  /*79c0*/  LEA.HI.X R5, R2, UR5, R3, 0x2, P0 ;  /* 0x0000000502057c11 */ /* 0x000fe200080f1403 */
[----:B------:R-:W-:-:S05]  /*79d0*/  IMAD.MOV.U32 R3, RZ, RZ, -0x800000 ;  /* 0xff800000ff037424 */ /* 0x000fca00078e00ff */
[----:B------:R0:W-:Y:S01]  /*79e0*/  STG.E desc[UR38][R4.64], R3 ;  /* 0x0000000304007986 */ /* 0x0001e2000c101926 */
[----:B------:R-:W-:Y:S05]  /*79f0*/  BRA `(.L_x_12797) ;  /* 0x0000003800e87947 */ /* 0x000fea0003800000 */
.L_x_12795:
        /* <DEDUP_REMOVED lines=18> */
.L_x_12827:
[----:B------:R-:W-:Y:S01]  /*7b20*/  ULDC UR7, c[0x0][0xc50] ;  /* 0x0003140000077ab9 */ /* 0x000fe20000000800 */
[----:B------:R-:W-:Y:S01]  /*7b30*/  UMOV UR42, UR6 ;  /* 0x00000006002a7c82 */ /* 0x000fe20008000000 */
[----:B------:R-:W-:-:S11]  /*7b40*/  UISETP.NE.AND UP0, UPT, UR7, 0x1, UPT ;  /* 0x000000010700788c */ /* 0x000fd6000bf05270 */
[----:B------:R-:W-:Y:S01]  /*7b50*/  @UP0 ULDC UR4, c[0x0][0xc54] ;  /* 0x0003150000040ab9 */ /* 0x000fe20000000800 */
[----:B------:R-:W-:Y:S01]  /*7b60*/  @UP0 ULDC UR8, c[0x0][0xc58] ;  /* 0x0003160000080ab9 */ /* 0x000fe20000000800 */
[----:B------:R-:W-:-:S04]  /*7b70*/  UIMAD.WIDE.U32 UR4, UR6, UR4, URZ ;  /* 0x00000004060472a5 */ /* 0x000fc8000f8e003f */
[----:B------:R-:W-:-:S12]  /*7b80*/  @UP0 USHF.R.U32.HI UR42, URZ, UR8, UR5 ;  /* 0x000000083f2a0299 */ /* 0x000fd80008011605 */
.L_x_12828:
        /* <DEDUP_REMOVED lines=18> */
[----:B------:R-:W-:-:S04]  /*7cb0*/  UIMAD UR43, UR5, UR43, URZ ;  /* 0x0000002b052b72a4 */ /* 0x000fc8000f8e023f */
        /* <DEDUP_REMOVED lines=10> */
[----:B0-----:R-:W-:Y:S08]  /*7d60*/  @!P0 BRA `(.L_x_12830) ;  /* 0x0000000000848947 */ /* 0x001ff00003800000 */
        /* <DEDUP_REMOVED lines=33> */
.L_x_12830:
[----:B------:R-:W-:Y:S02]  /*7f80*/  UIMAD UR48, UR47, UR40, URZ ;  /* 0x000000282f3072a4 */ /* 0x000fe4000f8e023f */
[----:B------:R-:W-:Y:S01]  /*7f90*/  MOV R3, UR40 ;  /* 0x0000002800037c02 */ /* 0x000fe20008000f00 */
[----:B------:R-:W-:-:S03]  /*7fa0*/  IMAD.MOV.U32 R10, RZ, RZ, 0x1 ;  /* 0x00000001ff0a7424 */ /* 0x000fc600078e00ff */
        /* <DEDUP_REMOVED lines=29> */
[----:B0----5:R-:W-:Y:S05]  /*8180*/  CALL.ABS.NOINC R2 ;  /* 0x0000000002007343 */ /* 0x021fea0003c00000 */
.L_x_12831:
        /* <DEDUP_REMOVED lines=20> */
.L_x_12833:
        /* <DEDUP_REMOVED lines=8> */
[----:B------:R-:W-:Y:S01]  /*8350*/  MOV R8, 0x70 ;  /* 0x0000007000087802 */ /* 0x000fe20000000f00 */
[----:B------:R-:W-:Y:S02]  /*8360*/  IMAD.U32 R10, RZ, RZ, UR4 ;  /* 0x00000004ff0a7e24 */ /* 0x000fe4000f8e00ff */
[----:B------:R-:W-:-:S02]  /*8370*/  IMAD.U32 R11, RZ, RZ, UR5 ;  /* 0x00000005ff0b7e24 */ /* 0x000fc4000f8e00ff */
[----:B------:R-:W-:Y:S02]  /*8380*/  IMAD.MOV.U32 R12, RZ, RZ, 0x1 ;  /* 0x00000001ff0c7424 */ /* 0x000fe400078e00ff */
[----:B0-----:R-:W-:-:S07]  /*8390*/  IMAD.MOV.U32 R13, RZ, RZ, RZ ;  /* 0x000000ffff0d7224 */ /* 0x001fce00078e00ff */
[----:B------:R-:W-:-:S07]  /*83a0*/  LEPC R20, `(.L_x_12832) ;  /* 0x000000001014794e */ /* 0x000fce0000000000 */
[----:B-1----:R-:W-:Y:S05]  /*83b0*/  CALL.ABS.NOINC R2 ;  /* 0x0000000002007343 */ /* 0x002fea0003c00000 */
.L_x_12832:
[----:B------:R-:W0:Y:S01]  /*83c0*/  LDC.64 R2, c[0x0][0x9f8] ;  /* 0x00027e00ff027b82 */ /* 0x000e220000000a00 */
[----:B------:R-:W-:-:S07]  /*83d0*/  IMAD.MOV.U32 R28, RZ, RZ, R24 ;  /* 0x000000ffff1c7224 */ /* 0x000fce00078e0018 */
[----:B------:R-:W1:Y:S01]  /*83e0*/  LDC R16, c[0x0][0x430] ;  /* 0x00010c00ff107b82 */ /* 0x000e620000000800 */
[----:B0-----:R-:W-:-:S04]  /*83f0*/  ISETP.NE.U32.AND P0, PT, R2, RZ, PT ;  /* 0x000000ff0200720c */ /* 0x001fc80003f05070 */
[----:B------:R-:W-:-:S13]  /*8400*/  ISETP.NE.AND.EX P0, PT, R3, RZ, PT, P0 ;  /* 0x000000ff0300720c */ /* 0x000fda0003f05300 */
[----:B------:R-:W0:Y:S02]  /*8410*/  @P0 LDC.64 R2, c[0x0][0x9f8] ;  /* 0x00027e00ff020b82 */ /* 0x000e240000000a00 */
[----:B0-----:R-:W-:-:S05]  /*8420*/  @P0 IMAD.WIDE R2, R24, 0x4, R2 ;  /* 0x0000000418020825 */ /* 0x001fca00078e0202 */
[----:B------:R0:W2:Y:S01]  /*8430*/  @P0 LDG.E R28, desc[UR38][R2.64] ;  /* 0x00000026021c0981 */ /* 0x0000a2000c1e1900 */
[----:B------:R-:W-:Y:S01]  /*8440*/  MOV R0, UR49 ;  /* 0x0000003100007c02 */ /* 0x000fe20008000f00 */
[C---:B------:R-:W-:Y:S01]  /*8450*/  IMAD.SHL.U32 R23, R22.reuse, 0x10, RZ ;  /* 0x0000001016177824 */ /* 0x040fe200078e00ff */
[----:B------:R-:W-:Y:S02]  /*8460*/  LOP3.LUT R20, R22, 0x7f, RZ, 0xc0, !PT ;  /* 0x0000007f16147812 */ /* 0x000fe400078ec0ff */
[----:B-1----:R-:W-:Y:S01]  /*8470*/  ISETP.NE.AND P1, PT, R16, 0x1, PT ;  /* 0x000000011000780c */ /* 0x002fe20003f25270 */
[----:B------:R-:W-:Y:S01]  /*8480*/  VIADD R0, R0, 0xffffffff ;  /* 0xffffffff00007836 */ /* 0x000fe20000000000 */
[----:B------:R-:W-:Y:S02]  /*8490*/  SHF.R.U32.HI R4, RZ, 0x3, R20 ;  /* 0x00000003ff047819 */ /* 0x000fe40000011614 */
[----:B------:R-:W-:Y:S02]  /*84a0*/  LOP3.LUT R23, R23, 0x70, RZ, 0xc0, !PT ;  /* 0x0000007017177812 */ /* 0x000fe400078ec0ff */
[----:B------:R-:W-:Y:S01]  /*84b0*/  LOP3.LUT R29, R29, 0xfffffffb, RZ, 0xc0, !PT ;  /* 0xfffffffb1d1d7812 */ /* 0x000fe200078ec0ff */
[----:B------:R-:W-:-:S05]  /*84c0*/  IMAD R4, R0, 0x80, R4 ;  /* 0x0000008000047824 */ /* 0x000fca00078e0204 */
[----:B------:R-:W-:Y:S01]  /*84d0*/  IADD3 R4, R23, R4, RZ ;  /* 0x0000000417047210 */ /* 0x000fe20007ffe0ff */
[----:B0-----:R-:W0:Y:S01]  /*84e0*/  @P1 LDC R2, c[0x0][0x434] ;  /* 0x00010d00ff021b82 */ /* 0x001e220000000800 */
[----:B------:R-:W-:Y:S02]  /*84f0*/  @P1 LOP3.LUT R29, R29, 0x4, RZ, 0xfc, !PT ;  /* 0x000000041d1d1812 */ /* 0x000fe400078efcff */
[C---:B------:R-:W-:Y:S01]  /*8500*/  ISETP.GE.AND P0, PT, R4.reuse, UR43, PT ;  /* 0x0000002b04007c0c */ /* 0x040fe2000bf06270 */
[----:B-----5:R-:W-:-:S04]  /*8510*/  IMAD.IADD R7, R4, 0x1, R19 ;  /* 0x0000000104077824 */ /* 0x020fc800078e0213 */
[----:B------:R-:W1:Y:S01]  /*8520*/  @P1 LDC R3, c[0x0][0x438] ;  /* 0x00010e00ff031b82 */ /* 0x000e620000000800 */
[----:B------:R-:W-:-:S07]  /*8530*/  IMAD.MOV.U32 R10, RZ, RZ, R7 ;  /* 0x000000ffff0a7224 */ /* 0x000fce00078e0007 */
[----:B------:R-:W3:Y:S08]  /*8540*/  @!P0 LDC.64 R8, c[0x0][0x428] ;  /* 0x00010a00ff088b82 */ /* 0x000ef00000000a00 */
[----:B------:R-:W4:Y:S01]  /*8550*/  @!P0 LDC.64 R4, c[0x0][0x418] ;  /* 0x00010600ff048b82 */ /* 0x000f220000000a00 */
[----:B0-----:R-:W-:-:S05]  /*8560*/  @P1 IMAD.HI.U32 R2, R7, R2, RZ ;  /* 0x0000000207021227 */ /* 0x001fca00078e00ff */
[----:B-1----:R-:W-:-:S04]  /*8570*/  @P1 SHF.R.U32.HI R10, RZ, R3, R2 ;  /* 0x00000003ff0a1219 */ /* 0x002fc80000011602 */
[----:B------:R-:W-:Y:S02]  /*8580*/  @!P0 SHF.R.S32.HI R3, RZ, 0x1f, R10 ;  /* 0x0000001fff038819 */ /* 0x000fe4000001140a */
[----:B--2---:R-:W-:-:S05]  /*8590*/  SHF.R.S32.HI R6, RZ, 0x1f, R28 ;  /* 0x0000001fff067819 */ /* 0x004fca000001141c */
[----:B---3--:R-:W-:Y:S01]  /*85a0*/  @!P0 IMAD R2, R6, R8, RZ ;  /* 0x0000000806028224 */ /* 0x008fe200078e02ff */
[----:B------:R0:W-:Y:S03]  /*85b0*/  STL [R1], R6 ;  /* 0x0000000601007387 */ /* 0x0001e60000100800 */
[----:B------:R-:W-:Y:S02]  /*85c0*/  @!P0 IMAD R9, R28, R9, R2 ;  /* 0x000000091c098224 */ /* 0x000fe400078e0202 */
[----:B------:R-:W-:-:S04]  /*85d0*/  @!P0 IMAD.MOV.U32 R2, RZ, RZ, R10 ;  /* 0x000000ffff028224 */ /* 0x000fc800078e000a */
[----:B------:R-:W-:-:S04]  /*85e0*/  @!P0 IMAD.WIDE.U32 R2, R28, R8, R2 ;  /* 0x000000081c028225 */ /* 0x000fc800078e0002 */
[----:B0-----:R-:W-:Y:S01]  /*85f0*/  IMAD.MOV.U32 R6, RZ, RZ, RZ ;  /* 0x000000ffff067224 */ /* 0x001fe200078e00ff */
[----:B------:R-:W-:Y:S02]  /*8600*/  @!P0 IADD3 R3, R3, R9, RZ ;  /* 0x0000000903038210 */ /* 0x000fe40007ffe0ff */
[----:B----4-:R-:W-:-:S04]  /*8610*/  @!P0 LEA R4, P1, R2, R4, 0x2 ;  /* 0x0000000402048211 */ /* 0x010fc800078210ff */
[----:B------:R-:W-:-:S05]  /*8620*/  @!P0 LEA.HI.X R5, R2, R5, R3, 0x2, P1 ;  /* 0x0000000502058211 */ /* 0x000fca00008f1403 */
[----:B------:R0:W5:Y:S01]  /*8630*/  @!P0 LDG.E R6, desc[UR38][R4.64] ;  /* 0x0000002604068981 */ /* 0x000162000c1e1900 */
[----:B------:R-:W-:-:S03]  /*8640*/  UMOV UR4, 0xffffffff ;  /* 0xffffffff00047882 */ /* 0x000fc60000000000 */
[----:B------:R-:W-:Y:S05]  /*8650*/  BRA.DIV UR4, `(.L_x_12834) ;  /* 0x0000003204507947 */ /* 0x000fea000b800000 */
.L_x_12874:
[----:B------:R-:W-:Y:S01]  /*8660*/  ULOP3.LUT UR4, UR41, 0x2, URZ, 0xfc, !UPT ;  /* 0x0000000229047892 */ /* 0x000fe2000f8efc3f */
[----:B------:R-:W-:Y:S01]  /*8670*/  IMAD.MOV R2, RZ, RZ, -R10 ;  /* 0x000000ffff027224 */ /* 0x000fe200078e0a0a */
[----:B------:R-:W-:Y:S01]  /*8680*/  MOV R27, UR42 ;  /* 0x0000002a001b7c02 */ /* 0x000fe20008000f00 */
[----:B------:R-:W-:Y:S01]  /*8690*/  IMAD.SHL.U32 R8, R22, 0x8, RZ ;  /* 0x0000000816087824 */ /* 0x000fe200078e00ff */
[----:B------:R-:W-:Y:S01]  /*86a0*/  LOP3.LUT R29, R29, 0xfffffffd, RZ, 0xc0, !PT ;  /* 0xfffffffd1d1d7812 */ /* 0x000fe200078ec0ff */
[----:B0-----:R-:W-:Y:S01]  /*86b0*/  IMAD R5, R16, R2, R7 ;  /* 0x0000000210057224 */ /* 0x001fe200078e0207 */
[----:B------:R-:W-:Y:S01]  /*86c0*/  SHF.R.S32.HI R27, RZ, 0x1f, R27 ;  /* 0x0000001fff1b7819 */ /* 0x000fe2000001141b */
[----:B------:R-:W-:Y:S01]  /*86d0*/  IMAD.U32 R3, RZ, RZ, UR4 ;  /* 0x00000004ff037e24 */ /* 0x000fe2000f8e00ff */
[----:B------:R-:W-:Y:S01]  /*86e0*/  LOP3.LUT R16, R8, 0x38, RZ, 0xc0, !PT ;  /* 0x0000003808107812 */ /* 0x000fe200078ec0ff */
[----:B------:R-:W-:-:S03]  /*86f0*/  IMAD.MOV.U32 R26, RZ, RZ, R0 ;  /* 0x000000ffff1a7224 */ /* 0x000fc600078e0000 */
[----:B------:R-:W-:-:S13]  /*8700*/  ISETP.NE.AND P0, PT, R3, 0x3, PT ;  /* 0x000000030300780c */ /* 0x000fda0003f05270 */
[----:B------:R-:W-:Y:S01]  /*8710*/  @P0 LOP3.LUT R29, R29, 0x2, RZ, 0xfc, !PT ;  /* 0x000000021d1d0812 */ /* 0x000fe200078efcff */
[----:B------:R-:W-:Y:S06]  /*8720*/  @!P0 BRA `(.L_x_12835) ;  /* 0x0000000000048947 */ /* 0x000fec0003800000 */
[----:B------:R-:W-:Y:S01]  /*8730*/  BPT.TRAP 0x1 ;  /* 0x000000040000795c */ /* 0x000fe20000300000 */
.L_x_12835:
        /* <DEDUP_REMOVED lines=8> */
[----:B------:R-:W-:Y:S01]  /*87c0*/  IMAD.IADD R3, R3, 0x1, R9 ;  /* 0x0000000103037824 */ /* 0x000fe200078e0209 */
[----:B------:R-:W-:Y:S01]  /*87d0*/  MOV R9, 0x1 ;  /* 0x0000000100097802 */ /* 0x000fe20000000f00 */
[----:B------:R-:W-:Y:S02]  /*87e0*/  IMAD R11, R4, UR4, RZ ;  /* 0x00000004040b7c24 */ /* 0x000fe4000f8e02ff */
[----:B------:R-:W-:Y:S01]  /*87f0*/  IMAD.WIDE.U32 R2, R6, UR4, R2 ;  /* 0x0000000406027c25 */ /* 0x000fe2000f8e0002 */
[----:B------:R-:W-:-:S03]  /*8800*/  SHF.L.U32 R9, R9, 0x1f, RZ ;  /* 0x0000001f09097819 */ /* 0x000fc600000006ff */
[----:B------:R-:W-:Y:S01]  /*8810*/  IMAD R11, R6, UR5, R11 ;  /* 0x00000005060b7c24 */ /* 0x000fe2000f8e020b */
[----:B------:R-:W0:Y:S01]  /*8820*/  SYNCS.PHASECHK.TRANS64.TRYWAIT P0, [UR45+0x16840], R9 ;  /* 0x01684009ff0075a7 */ /* 0x000e22000800016d */
[----:B------:R-:W-:Y:S02]  /*8830*/  ULDC.64 UR4, c[0x0][0x330] ;  /* 0x0000cc0000047ab9 */ /* 0x000fe40000000a00 */
        /* <DEDUP_REMOVED lines=9> */
[----:B0-----:R-:W-:Y:S06]  /*88d0*/  @!P0 BRA `(.L_x_12836) ;  /* 0x0000002c00d08947 */ /* 0x001fec0003800000 */
.L_x_12875:
[----:B------:R-:W-:Y:S01]  /*88e0*/  ULDC.64 UR4, c[0x0][0x300] ;  /* 0x0000c00000047ab9 */ /* 0x000fe20000000a00 */
[----:B------:R-:W-:Y:S01]  /*88f0*/  R2UR UR6, R27 ;  /* 0x000000001b0672ca */ /* 0x000fe200000e0000 */
[----:B0-----:R-:W-:Y:S01]  /*8900*/  IMAD R2, R7, UR4, RZ ;  /* 0x0000000407027c24 */ /* 0x001fe2000f8e02ff */
[----:B------:R-:W-:Y:S02]  /*8910*/  SHF.R.U32.HI R10, RZ, 0x3, R20 ;  /* 0x00000003ff0a7819 */ /* 0x000fe40000011614 */
[----:B------:R-:W-:Y:S01]  /*8920*/  LOP3.LUT R29, R29, 0xfffffffe, RZ, 0xc0, !PT ;  /* 0xfffffffe1d1d7812 */ /* 0x000fe200078ec0ff */
[C---:B------:R-:W-:Y:S02]  /*8930*/  IMAD R7, R5.reuse, UR5, R2 ;  /* 0x0000000505077c24 */ /* 0x040fe4000f8e0202 */
[----:B------:R-:W-:Y:S01]  /*8940*/  IMAD.WIDE.U32 R2, R5, UR4, RZ ;  /* 0x0000000405027c25 */ /* 0x000fe2000f8e00ff */
[----:B------:R-:W-:-:S03]  /*8950*/  ULDC.64 UR4, c[0x0][0x310] ;  /* 0x0000c40000047ab9 */ /* 0x000fc60000000a00 */
[----:B------:R-:W-:Y:S01]  /*8960*/  IMAD R5, R4, UR4, RZ ;  /* 0x0000000404057c24 */ /* 0x000fe2000f8e02ff */
[----:B------:R-:W-:Y:S01]  /*8970*/  IADD3 R3, R3, R7, RZ ;  /* 0x0000000703037210 */ /* 0x000fe20007ffe0ff */
[----:B------:R-:W-:Y:S02]  /*8980*/  IMAD.MOV.U32 R7, RZ, RZ, -0x80 ;  /* 0xffffff80ff077424 */ /* 0x000fe400078e00ff */
[C---:B------:R-:W-:Y:S02]  /*8990*/  IMAD R5, R6.reuse, UR5, R5 ;  /* 0x0000000506057c24 */ /* 0x040fe4000f8e0205 */
[----:B------:R-:W-:Y:S01]  /*89a0*/  IMAD.WIDE.U32 R2, R6, UR4, R2 ;  /* 0x0000000406027c25 */ /* 0x000fe2000f8e0002 */
[----:B------:R-:W-:-:S03]  /*89b0*/  ULDC.64 UR4, c[0x0][0x308] ;  /* 0x0000c20000047ab9 */ /* 0x000fc60000000a00 */
[----:B------:R-:W-:Y:S02]  /*89c0*/  IMAD.IADD R3, R3, 0x1, R5 ;  /* 0x0000000103037824 */ /* 0x000fe400078e0205 */
[----:B------:R-:W-:Y:S01]  /*89d0*/  IMAD.U32 R5, RZ, RZ, UR4 ;  /* 0x00000004ff057e24 */ /* 0x000fe2000f8e00ff */
[----:B------:R-:W-:Y:S01]  /*89e0*/  UIMAD UR4, UR6, UR4, URZ ;  /* 0x00000004060472a4 */ /* 0x000fe2000f8e023f */
[----:B------:R-:W-:Y:S02]  /*89f0*/  IMAD R6, R0, R7, UR43 ;  /* 0x0000002b00067e24 */ /* 0x000fe4000f8e0207 */
[----:B------:R-:W-:Y:S01]  /*8a00*/  IMAD.WIDE.U32 R2, R5, UR42, R2 ;  /* 0x0000002a05027c25 */ /* 0x000fe2000f8e0002 */
[----:B------:R-:W-:Y:S01]  /*8a10*/  UIMAD UR4, UR42, UR5, UR4 ;  /* 0x000000052a0472a4 */ /* 0x000fe2000f8e0204 */
[----:B------:R-:W-:Y:S01]  /*8a20*/  LOP3.LUT R5, R8, 0x1c0, RZ, 0xc0, !PT ;  /* 0x000001c008057812 */ /* 0x000fe200078ec0ff */
[----:B------:R-:W-:Y:S02]  /*8a30*/  ULDC.64 UR6, c[0x0][0x2e8] ;  /* 0x0000ba0000067ab9 */ /* 0x000fe40000000a00 */
[----:B------:R-:W-:-:S02]  /*8a40*/  LEA R0, P0, R2, UR6, 0x1 ;  /* 0x0000000602007c11 */ /* 0x000fc4000f8008ff */
[----:B------:R-:W-:Y:S01]  /*8a50*/  IADD3 R3, R3, UR4, RZ ;  /* 0x0000000403037c10 */ /* 0x000fe2000fffe0ff */
[----:B------:R-:W-:Y:S01]  /*8a60*/  ULDC UR4, c[0x0][0x2f4] ;  /* 0x0000bd0000047ab9 */ /* 0x000fe20000000800 */
[----:B------:R-:W-:Y:S02]  /*8a70*/  LOP3.LUT R5, R5, 0x38, R8, 0xf8, !PT ;  /* 0x0000003805057812 */ /* 0x000fe400078ef808 */
[----:B------:R-:W-:Y:S01]  /*8a80*/  ISETP.GE.AND P3, PT, R16, UR4, PT ;  /* 0x0000000410007c0c */ /* 0x000fe2000bf66270 */
[----:B------:R-:W-:Y:S01]  /*8a90*/  UMOV UR4, 0xffffffff ;  /* 0xffffffff00047882 */ /* 0x000fe20000000000 */
[----:B------:R-:W-:Y:S02]  /*8aa0*/  LEA.HI.X R4, R2, UR7, R3, 0x1, P0 ;  /* 0x0000000702047c11 */ /* 0x000fe400080f0c03 */
[----:B------:R-:W-:Y:S01]  /*8ab0*/  LOP3.LUT R3, R5, 0x38, R22, 0x78, !PT ;  /* 0x0000003805037812 */ /* 0x000fe200078e7816 */
[----:B------:R-:W-:Y:S02]  /*8ac0*/  IMAD.IADD R5, R6, 0x1, -R10 ;  /* 0x0000000106057824 */ /* 0x000fe400078e0a0a */
[----:B------:R-:W-:-:S03]  /*8ad0*/  IMAD.SHL.U32 R22, R20, 0x8, RZ ;  /* 0x0000000814167824 */ /* 0x000fc600078e00ff */
[----:B------:R-:W-:Y:S02]  /*8ae0*/  ISETP.GE.AND P0, PT, R5, 0x1, PT ;  /* 0x000000010500780c */ /* 0x000fe40003f06270 */
[----:B------:R-:W-:Y:S02]  /*8af0*/  LOP3.LUT R22, R3, 0x200, R22, 0xf8, !PT ;  /* 0x0000020003167812 */ /* 0x000fe400078ef816 */
[----:B------:R-:W-:Y:S01]  /*8b00*/  @P3 LOP3.LUT R29, R29, 0x1, RZ, 0xfc, !PT ;  /* 0x000000011d1d3812 */ /* 0x000fe200078efcff */
[----:B------:R-:W-:Y:S08]  /*8b10*/  BRA.DIV UR4, `(.L_x_12837) ;  /* 0x0000002e04587947 */ /* 0x000ff0000b800000 */
[----:B------:R-:W0:Y:S01]  /*8b20*/  SHFL.IDX PT, R14, R0, RZ, 0x181f ;  /* 0x00181fff000e7589 */ /* 0x000e2200000e0000 */
[----:B------:R-:W-:-:S03]  /*8b30*/  @P0 LEA R9, R22, UR45, 0x1 ;  /* 0x0000002d16090c11 */ /* 0x000fc6000f8e08ff */
[----:B------:R-:W1:Y:S04]  /*8b40*/  SHFL.IDX PT, R2, R4, RZ, 0x181f ;  /* 0x00181fff04027589 */ /* 0x000e6800000e0000 */
[----:B------:R-:W-:Y:S04]  /*8b50*/  SHFL.IDX PT, R7, R4, 0x1, 0x181f ;  /* 0x00381f0004077f89 */ /* 0x000fe800000e0000 */
[----:B------:R-:W-:Y:S04]  /*8b60*/  SHFL.IDX PT, R21, R0, 0x2, 0x181f ;  /* 0x00581f0000157f89 */ /* 0x000fe800000e0000 */
[----:B------:R-:W-:Y:S01]  /*8b70*/  SHFL.IDX PT, R6, R4, 0x2, 0x181f ;  /* 0x00581f0004067f89 */ /* 0x000fe200000e0000 */
[----:B0-----:R-:W-:-:S05]  /*8b80*/  @P0 LEA R14, P1, R16, R14, 0x1 ;  /* 0x0000000e100e0211 */ /* 0x001fca00078208ff */
[----:B-1----:R-:W-:Y:S01]  /*8b90*/  @P0 IMAD.X R3, RZ, RZ, R2, P1 ;  /* 0x000000ffff030224 */ /* 0x002fe200008e0602 */
[----:B------:R-:W-:Y:S02]  /*8ba0*/  @P0 MOV R2, R14 ;  /* 0x0000000e00020202 */ /* 0x000fe40000000f00 */
[----:B------:R-:W0:Y:S01]  /*8bb0*/  SHFL.IDX PT, R14, R0, 0x1, 0x181f ;  /* 0x00381f00000e7f89 */ /* 0x000e2200000e0000 */
[----:B------:R-:W-:-:S03]  /*8bc0*/  ISETP.GE.AND P1, PT, R5, 0x21, PT ;  /* 0x000000210500780c */ /* 0x000fc60003f26270 */
[----:B------:R1:W-:Y:S01]  /*8bd0*/  @P0 LDGSTS.E.BYPASS.LTC128B.128 [R9+0xe400], desc[UR38][R2.64], !P3 ;  /* 0x0e40000002090fae */ /* 0x0003e2000d901d66 */
[----:B------:R-:W-:-:S03]  /*8be0*/  ISETP.GE.AND P0, PT, R5, 0x11, PT ;  /* 0x000000110500780c */ /* 0x000fc60003f06270 */
[----:B-1----:R-:W-:Y:S10]  /*8bf0*/  SHFL.IDX PT, R9, R0, 0x4, 0x181f ;  /* 0x00981f0000097f89 */ /* 0x002ff400000e0000 */
[----:B------:R-:W-:-:S02]  /*8c00*/  @P0 LEA R25, R22, UR45, 0x1 ;  /* 0x0000002d16190c11 */ /* 0x000fc4000f8e08ff */
[C---:B0-----:R-:W-:Y:S02]  /*8c10*/  @P0 LEA R2, P2, R16.reuse, R14, 0x1 ;  /* 0x0000000e10020211 */ /* 0x041fe400078408ff */
[----:B------:R-:W0:Y:S03]  /*8c20*/  SHFL.IDX PT, R14, R0, 0x3, 0x181f ;  /* 0x00781f00000e7f89 */ /* 0x000e2600000e0000 */
[----:B------:R-:W-:Y:S02]  /*8c30*/  @P0 IMAD.X R3, RZ, RZ, R7, P2 ;  /* 0x000000ffff030224 */ /* 0x000fe400010e0607 */
[----:B------:R-:W1:Y:S04]  /*8c40*/  SHFL.IDX PT, R7, R4, 0x3, 0x181f ;  /* 0x00781f0004077f89 */ /* 0x000e6800000e0000 */
[----:B------:R2:W-:Y:S02]  /*8c50*/  @P0 LDGSTS.E.BYPASS.LTC128B.128 [R25+0xec00], desc[UR38][R2.64], !P3 ;  /* 0x0ec0000002190fae */ /* 0x0005e4000d901d66 */
[----:B--2---:R-:W-:-:S02]  /*8c60*/  @P1 LEA R2, P0, R16, R21, 0x1 ;  /* 0x0000001510021211 */ /* 0x004fc400078008ff */
[----:B------:R-:W-:-:S03]  /*8c70*/  @P1 LEA R21, R22, UR45, 0x1 ;  /* 0x0000002d16151c11 */ /* 0x000fc6000f8e08ff */
[----:B------:R-:W-:Y:S01]  /*8c80*/  @P1 IMAD.X R3, RZ, RZ, R6, P0 ;  /* 0x000000ffff031224 */ /* 0x000fe200000e0606 */
[C---:B------:R-:W-:Y:S01]  /*8c90*/  ISETP.GE.AND P0, PT, R5.reuse, 0x31, PT ;  /* 0x000000310500780c */ /* 0x040fe20003f06270 */
[----:B------:R-:W2:Y:S04]  /*8ca0*/  SHFL.IDX PT, R6, R4, 0x4, 0x181f ;  /* 0x00981f0004067f89 */ /* 0x000ea800000e0000 */
[----:B------:R0:W-:Y:S01]  /*8cb0*/  @P1 LDGSTS.E.BYPASS.LTC128B.128 [R21+0xf400], desc[UR38][R2.64], !P3 ;  /* 0x0f40000002151fae */ /* 0x0001e2000d901d66 */
[----:B------:R-:W-:-:S07]  /*8cc0*/  ISETP.GE.AND P1, PT, R5, 0x41, PT ;  /* 0x000000410500780c */ /* 0x000fce0003f26270 */
[----:B------:R-:W-:Y:S02]  /*8cd0*/  @P0 LEA R25, R22, UR45, 0x1 ;  /* 0x0000002d16190c11 */ /* 0x000fe4000f8e08ff */
[----:B0-----:R-:W-:Y:S02]  /*8ce0*/  @P0 LEA R2, P2, R16, R14, 0x1 ;  /* 0x0000000e10020211 */ /* 0x001fe400078408ff */
[----:B------:R-:W0:Y:S02]  /*8cf0*/  SHFL.IDX PT, R14, R0, 0x5, 0x181f ;  /* 0x00b81f00000e7f89 */ /* 0x000e2400000e0000 */
[----:B------:R-:W-:Y:S01]  /*8d00*/  @P1 LEA R21, R22, UR45, 0x1 ;  /* 0x0000002d16151c11 */ /* 0x000fe2000f8e08ff */
[----:B-1----:R-:W-:Y:S02]  /*8d10*/  @P0 IMAD.X R3, RZ, RZ, R7, P2 ;  /* 0x000000ffff030224 */ /* 0x002fe400010e0607 */
[----:B------:R-:W1:Y:S04]  /*8d20*/  SHFL.IDX PT, R7, R4, 0x5, 0x181f ;  /* 0x00b81f0004077f89 */ /* 0x000e6800000e0000 */
[----:B------:R3:W-:Y:S02]  /*8d30*/  @P0 LDGSTS.E.BYPASS.LTC128B.128 [R25+0xfc00], desc[UR38][R2.64], !P3 ;  /* 0x0fc0000002190fae */ /* 0x0007e4000d901d66 */
[----:B---3--:R-:W-:-:S02]  /*8d40*/  @P1 LEA R2, P0, R16, R9, 0x1 ;  /* 0x0000000910021211 */ /* 0x008fc400078008ff */
[----:B------:R-:W3:Y:S02]  /*8d50*/  SHFL.IDX PT, R9, R0, 0x6, 0x181f ;  /* 0x00d81f0000097f89 */ /* 0x000ee400000e0000 */
[----:B--2---:R-:W-:Y:S02]  /*8d60*/  @P1 IADD3.X R3, RZ, R6, RZ, P0, !PT ;  /* 0x00000006ff031210 */ /* 0x004fe400007fe4ff */
[C---:B------:R-:W-:Y:S01]  /*8d70*/  ISETP.GE.AND P0, PT, R5.reuse, 0x51, PT ;  /* 0x000000510500780c */ /* 0x040fe20003f06270 */
[----:B------:R-:W2:Y:S04]  /*8d80*/  SHFL.IDX PT, R6, R4, 0x6, 0x181f ;  /* 0x00d81f0004067f89 */ /* 0x000ea800000e0000 */
[----:B------:R0:W-:Y:S01]  /*8d90*/  @P1 LDGSTS.E.BYPASS.LTC128B.128 [R21+0x10400], desc[UR38][R2.64], !P3 ;  /* 0x1040000002151fae */ /* 0x0001e2000d901d66 */
[----:B------:R-:W-:-:S03]  /*8da0*/  ISETP.GE.AND P1, PT, R5, 0x61, PT ;  /* 0x000000610500780c */ /* 0x000fc60003f26270 */
[----:B------:R-:W4:Y:S04]  /*8db0*/  SHFL.IDX PT, R4, R4, 0x7, 0x181f ;  /* 0x00f81f0004047f89 */ /* 0x000f2800000e0000 */
[----:B0-----:R-:W-:Y:S02]  /*8dc0*/  @P0 LEA R2, P2, R16, R14, 0x1 ;  /* 0x0000000e10020211 */ /* 0x001fe400078408ff */
[----:B------:R0:W0:Y:S03]  /*8dd0*/  SHFL.IDX PT, R14, R0, 0x7, 0x181f ;  /* 0x00f81f00000e7f89 */ /* 0x00002600000e0000 */
[----:B-1----:R-:W-:Y:S01]  /*8de0*/  @P0 IMAD.X R3, RZ, RZ, R7, P2 ;  /* 0x000000ffff030224 */ /* 0x002fe200010e0607 */
[----:B------:R-:W-:-:S05]  /*8df0*/  @P0 LEA R7, R22, UR45, 0x1 ;  /* 0x0000002d16070c11 */ /* 0x000fca000f8e08ff */
[----:B------:R3:W-:Y:S02]  /*8e00*/  @P0 LDGSTS.E.BYPASS.LTC128B.128 [R7+0x10c00], desc[UR38][R2.64], !P3 ;  /* 0x10c0000002070fae */ /* 0x0007e4000d901d66 */
[----:B---3--:R-:W-:Y:S02]  /*8e10*/  @P1 LEA R2, P0, R16, R9, 0x1 ;  /* 0x0000000910021211 */ /* 0x008fe400078008ff */
[----:B------:R-:W-:-:S03]  /*8e20*/  @P1 LEA R9, R22, UR45, 0x1 ;  /* 0x0000002d16091c11 */ /* 0x000fc6000f8e08ff */
[----:B--2---:R-:W-:-:S05]  /*8e30*/  @P1 IMAD.X R3, RZ, RZ, R6, P0 ;  /* 0x000000ffff031224 */ /* 0x004fca00000e0606 */
[----:B0---4-:R1:W-:Y:S03]  /*8e40*/  @P1 LDGSTS.E.BYPASS.LTC128B.128 [R9+0x11400], desc[UR38][R2.64], !P3 ;  /* 0x1140000002091fae */ /* 0x0113e6000d901d66 */
.L_x_12893:
[----:B------:R-:W-:-:S13]  /*8e50*/  ISETP.GE.AND P0, PT, R5, 0x71, PT ;  /* 0x000000710500780c */ /* 0x000fda0003f06270 */
[----:B-1----:R-:W-:Y:S02]  /*8e60*/  @P0 LEA R2, P1, R16, R14, 0x1 ;  /* 0x0000000e10020211 */ /* 0x002fe400078208ff */
[----:B------:R-:W-:Y:S02]  /*8e70*/  @P0 LEA R5, R22, UR45, 0x1 ;  /* 0x0000002d16050c11 */ /* 0x000fe4000f8e08ff */
[----:B------:R-:W-:-:S05]  /*8e80*/  @P0 IADD3.X R3, RZ, R4, RZ, P1, !PT ;  /* 0x00000004ff030210 */ /* 0x000fca0000ffe4ff */
[----:B------:R-:W-:Y:S01]  /*8e90*/  @!PT LDS RZ, [RZ] ;  /* 0x00000000fffff984 */ /* 0x000fe20000000800 */
[----:B------:R-:W-:Y:S01]  /*8ea0*/  @!PT LDS RZ, [RZ] ;  /* 0x00000000fffff984 */ /* 0x000fe20000000800 */
[----:B------:R-:W-:Y:S01]  /*8eb0*/  @!PT LDS RZ, [RZ] ;  /* 0x00000000fffff984 */ /* 0x000fe20000000800 */
[----:B------:R0:W-:Y:S01]  /*8ec0*/  @P0 LDGSTS.E.BYPASS.LTC128B.128 [R5+0x11c00], desc[UR38][R2.64], !P3 ;  /* 0x11c0000002050fae */ /* 0x0001e2000d901d66 */
[----:B------:R-:W-:Y:S01]  /*8ed0*/  NOP ;  /* 0x0000000000007918 */ /* 0x000fe20000000000 */
[----:B------:R-:W-:Y:S02]  /*8ee0*/  SYNCS.ARRIVE.TRANS64.RED.A0T1 RZ, [UR45+0x16830], RZ ;  /* 0x016830ffffff79a7 */ /* 0x000fe4000820042d */
[----:B------:R-:W-:Y:S01]  /*8ef0*/  ARRIVES.LDGSTSBAR.64.TRANSCNT [UR45+0x16830] ;  /* 0x01683000ff0079b0 */ /* 0x000fe20008000aad */
[----:B------:R-:W-:Y:S01]  /*8f00*/  NOP ;  /* 0x0000000000007918 */ /* 0x000fe20000000000 */
[----:B------:R-:W-:-:S06]  /*8f10*/  ULOP3.LUT UR4, UR41, 0x2, URZ, 0xfc, !UPT ;  /* 0x0000000229047892 */ /* 0x000fcc000f8efc3f */
[----:B------:R-:W-:-:S05]  /*8f20*/  IMAD.U32 R6, RZ, RZ, UR4 ;  /* 0x00000004ff067e24 */ /* 0x000fca000f8e00ff */
[----:B------:R-:W-:-:S13]  /*8f30*/  ISETP.NE.AND P2, PT, R6, 0x3, PT ;  /* 0x000000030600780c */ /* 0x000fda0003f45270 */
[----:B0-----:R-:W-:Y:S05]  /*8f40*/  @!P2 BRA `(.L_x_12838) ;  /* 0x000000000004a947 */ /* 0x001fea0003800000 */
[----:B------:R-:W-:Y:S01]  /*8f50*/  BPT.TRAP 0x1 ;  /* 0x000000040000795c */ /* 0x000fe20000300000 */
.L_x_12838:
        /* <DEDUP_REMOVED lines=30> */
.L_x_12839:
[----:B------:R-:W0:Y:S01]  /*9140*/  LDC R9, c[0x0][0x448] ;  /* 0x00011200ff097b82 */ /* 0x000e220000000800 */
[----:B------:R-:W1:Y:S01]  /*9150*/  S2R R20, SR_TID.X ;  /* 0x0000000000147919 */ /* 0x000e620000002100 */
[----:B------:R-:W-:Y:S01]  /*9160*/  IMAD.U32 R4, RZ, RZ, UR36 ;  /* 0x00000024ff047e24 */ /* 0x000fe2000f8e00ff */
[----:B------:R-:W-:Y:S01]  /*9170*/  ULDC.64 UR4, c[0x0][0x2e0] ;  /* 0x0000b80000047ab9 */ /* 0x000fe20000000a00 */
[----:B------:R-:W-:Y:S01]  /*9180*/  ULDC.64 UR6, c[0x0][0x2c8] ;  /* 0x0000b20000067ab9 */ /* 0x000fe20000000a00 */
[----:B------:R-:W2:Y:S01]  /*9190*/  S2R R2, SR_CTAID.X ;  /* 0x0000000000027919 */ /* 0x000ea20000002500 */
[----:B------:R-:W-:Y:S01]  /*91a0*/  IMAD R25, R25, UR4, RZ ;  /* 0x0000000419197c24 */ /* 0x000fe2000f8e02ff */
[----:B------:R-:W-:-:S03]  /*91b0*/  ULDC.64 UR8, c[0x0][0x280] ;  /* 0x0000a00000087ab9 */ /* 0x000fc60000000a00 */
[----:B------:R-:W-:Y:S01]  /*91c0*/  IMAD R25, R24, UR5, R25 ;  /* 0x0000000518197c24 */ /* 0x000fe2000f8e0219 */
[----:B0-----:R-:W-:Y:S02]  /*91d0*/  ISETP.NE.AND P0, PT, R9, 0x1, PT ;  /* 0x000000010900780c */ /* 0x001fe40003f05270 */
[----:B-1----:R-:W-:-:S11]  /*91e0*/  LOP3.LUT R20, R20, 0x7f, RZ, 0xc0, !PT ;  /* 0x0000007f14147812 */ /* 0x002fd600078ec0ff */
[----:B------:R-:W0:Y:S01]  /*91f0*/  @P0 LDC R3, c[0x0][0x44c] ;  /* 0x00011300ff030b82 */ /* 0x000e220000000800 */
[----:B------:R-:W-:-:S05]  /*9200*/  SHF.R.U32.HI R20, RZ, 0x3, R20 ;  /* 0x00000003ff147819 */ /* 0x000fca0000011614 */
[----:B------:R-:W-:Y:S02]  /*9210*/  IMAD.IADD R0, R23, 0x1, R20 ;  /* 0x0000000117007824 */ /* 0x000fe400078e0214 */
[----:B------:R-:W1:Y:S02]  /*9220*/  @P0 LDC R5, c[0x0][0x450] ;  /* 0x00011400ff050b82 */ /* 0x000e640000000800 */
[----:B--2---:R-:W-:-:S05]  /*9230*/  IMAD R0, R2, 0xc0, R0 ;  /* 0x000000c002007824 */ /* 0x004fca00078e0200 */
[----:B------:R-:W-:Y:S01]  /*9240*/  MOV R7, R0 ;  /* 0x0000000000077202 */ /* 0x000fe20000000f00 */
[----:B------:R-:W2:Y:S01]  /*9250*/  @P0 LDC R6, c[0x0][0x44c] ;  /* 0x00011300ff060b82 */ /* 0x000ea20000000800 */
[----:B0-----:R-:W-:-:S04]  /*9260*/  @P0 IMAD.HI.U32 R2, R0, R3, RZ ;  /* 0x0000000300020227 */ /* 0x001fc800078e00ff */
[----:B------:R-:W-:Y:S01]  /*9270*/  IMAD.U32 R3, RZ, RZ, UR46 ;  /* 0x0000002eff037e24 */ /* 0x000fe2000f8e00ff */
[----:B-1----:R-:W-:Y:S01]  /*9280*/  @P0 SHF.R.U32.HI R7, RZ, R5, R2 ;  /* 0x00000005ff070219 */ /* 0x002fe20000011602 */
[----:B------:R-:W-:Y:S01]  /*9290*/  IMAD.MOV.U32 R2, RZ, RZ, R4 ;  /* 0x000000ffff027224 */ /* 0x000fe200078e0004 */
[----:B------:R-:W-:Y:S02]  /*92a0*/  MOV R5, UR37 ;  /* 0x0000002500057c02 */ /* 0x000fe40008000f00 */
[----:B------:R-:W-:Y:S01]  /*92b0*/  SHF.R.S32.HI R4, RZ, 0x1f, R7 ;  /* 0x0000001fff047819 */ /* 0x000fe20000011407 */
[----:B------:R-:W-:Y:S01]  /*92c0*/  IMAD.WIDE.U32 R2, R24, UR4, R2 ;  /* 0x0000000418027c25 */ /* 0x000fe2000f8e0002 */
[----:B------:R-:W-:Y:S01]  /*92d0*/  ULDC.64 UR4, c[0x0][0x2d0] ;  /* 0x0000b40000047ab9 */ /* 0x000fe20000000a00 */
[----:B------:R-:W-:Y:S01]  /*92e0*/  IADD3 R8, -R7, RZ, RZ ;  /* 0x000000ff07087210 */ /* 0x000fe20007ffe1ff */
[----:B------:R-:W0:Y:S01]  /*92f0*/  S2R R24, SR_CTAID.X ;  /* 0x0000000000187919 */ /* 0x000e220000002500 */
[----:B------:R-:W-:-:S02]  /*9300*/  IMAD R4, R4, UR4, RZ ;  /* 0x0000000404047c24 */ /* 0x000fc4000f8e02ff */
[----:B------:R-:W-:Y:S02]  /*9310*/  IMAD.IADD R3, R3, 0x1, R25 ;  /* 0x0000000103037824 */ /* 0x000fe400078e0219 */
[C---:B------:R-:W-:Y:S02]  /*9320*/  IMAD R11, R7.reuse, UR5, R4 ;  /* 0x00000005070b7c24 */ /* 0x040fe4000f8e0204 */
[----:B------:R-:W-:Y:S02]  /*9330*/  IMAD.WIDE.U32 R4, R7, UR4, R2 ;  /* 0x0000000407047c25 */ /* 0x000fe4000f8e0002 */
[----:B------:R-:W1:Y:S02]  /*9340*/  @P0 LDC R7, c[0x0][0x450] ;  /* 0x00011400ff070b82 */ /* 0x000e640000000800 */
[----:B------:R-:W-:Y:S02]  /*9350*/  IMAD.IADD R5, R5, 0x1, R11 ;  /* 0x0000000105057824 */ /* 0x000fe400078e020b */
[----:B------:R-:W-:-:S02]  /*9360*/  IMAD R11, R9, R8, R0 ;  /* 0x00000008090b7224 */ /* 0x000fc400078e0200 */
[----:B------:R-:W-:Y:S02]  /*9370*/  VIADD R0, R0, 0x80 ;  /* 0x0000008000007836 */ /* 0x000fe40000000000 */
[----:B------:R-:W-:Y:S01]  /*9380*/  IMAD.WIDE.U32 R4, R11, UR6, R4 ;  /* 0x000000060b047c25 */ /* 0x000fe2000f8e0004 */
[----:B------:R-:W-:-:S03]  /*9390*/  SHF.R.S32.HI R8, RZ, 0x1f, R11 ;  /* 0x0000001fff087819 */ /* 0x000fc6000001140b */
[----:B--2---:R-:W-:-:S04]  /*93a0*/  @P0 IMAD.HI.U32 R6, R0, R6, RZ ;  /* 0x0000000600060227 */ /* 0x004fc800078e00ff */
[----:B------:R-:W-:-:S04]  /*93b0*/  IMAD R8, R8, UR6, RZ ;  /* 0x0000000608087c24 */ /* 0x000fc8000f8e02ff */
[----:B------:R-:W-:Y:S01]  /*93c0*/  IMAD R13, R11, UR7, R8 ;  /* 0x000000070b0d7c24 */ /* 0x000fe2000f8e0208 */
[----:B------:R-:W-:Y:S02]  /*93d0*/  MOV R11, R0 ;  /* 0x00000000000b7202 */ /* 0x000fe40000000f00 */
[----:B-1----:R-:W-:Y:S01]  /*93e0*/  @P0 SHF.R.U32.HI R11, RZ, R7, R6 ;  /* 0x00000007ff0b0219 */ /* 0x002fe20000011606 */
[----:B------:R-:W-:Y:S01]  /*93f0*/  IMAD.IADD R13, R5, 0x1, R13 ;  /* 0x00000001050d7824 */ /* 0x000fe200078e020d */
[----:B------:R-:W-:-:S03]  /*9400*/  LEA R5, P0, R4, UR8, 0x1 ;  /* 0x0000000804057c11 */ /* 0x000fc6000f8008ff */
[----:B------:R-:W-:Y:S01]  /*9410*/  IMAD.MOV R7, RZ, RZ, -R11 ;  /* 0x000000ffff077224 */ /* 0x000fe200078e0a0b */
[----:B------:R-:W-:Y:S01]  /*9420*/  LEA.HI.X R8, R4, UR9, R13, 0x1, P0 ;  /* 0x0000000904087c11 */ /* 0x000fe200080f0c0d */
[----:B------:R-:W-:Y:S01]  /*9430*/  IMAD.WIDE.U32 R2, R11, UR4, R2 ;  /* 0x000000040b027c25 */ /* 0x000fe2000f8e0002 */
[----:B------:R-:W-:-:S03]  /*9440*/  SHF.R.S32.HI R4, RZ, 0x1f, R11 ;  /* 0x0000001fff047819 */ /* 0x000fc6000001140b */
[----:B------:R-:W-:Y:S02]  /*9450*/  IMAD R7, R9, R7, R0 ;  /* 0x0000000709077224 */ /* 0x000fe400078e0200 */
[----:B------:R-:W-:Y:S01]  /*9460*/  IMAD R4, R4, UR4, RZ ;  /* 0x0000000404047c24 */ /* 0x000fe2000f8e02ff */
[----:B------:R-:W-:Y:S02]  /*9470*/  ULDC UR4, c[0x0][0x2b8] ;  /* 0x0000ae0000047ab9 */ /* 0x000fe40000000800 */
[----:B------:R-:W-:Y:S01]  /*9480*/  SHF.R.S32.HI R0, RZ, 0x1f, R7 ;  /* 0x0000001fff007819 */ /* 0x000fe20000011407 */
[----:B------:R-:W-:Y:S01]  /*9490*/  IMAD R11, R11, UR5, R4 ;  /* 0x000000050b0b7c24 */ /* 0x000fe2000f8e0204 */
[----:B------:R-:W-:Y:S01]  /*94a0*/  ISETP.GE.AND P0, PT, R16, UR4, PT ;  /* 0x0000000410007c0c */ /* 0x000fe2000bf06270 */
[----:B------:R-:W-:Y:S02]  /*94b0*/  UMOV UR4, 0xffffffff ;  /* 0xffffffff00047882 */ /* 0x000fe40000000000 */
[----:B------:R-:W-:Y:S01]  /*94c0*/  IMAD R0, R0, UR6, RZ ;  /* 0x0000000600007c24 */ /* 0x000fe2000f8e02ff */
[----:B------:R-:W-:-:S03]  /*94d0*/  IADD3 R3, R3, R11, RZ ;  /* 0x0000000b03037210 */ /* 0x000fc60007ffe0ff */
[C---:B------:R-:W-:Y:S02]  /*94e0*/  IMAD R11, R7.reuse, UR7, R0 ;  /* 0x00000007070b7c24 */ /* 0x040fe4000f8e0200 */
[----:B------:R-:W-:-:S04]  /*94f0*/  IMAD.WIDE.U32 R2, R7, UR6, R2 ;  /* 0x0000000607027c25 */ /* 0x000fc8000f8e0002 */
[----:B------:R-:W-:Y:S01]  /*9500*/  IMAD.IADD R7, R3, 0x1, R11 ;  /* 0x0000000103077824 */ /* 0x000fe200078e020b */
[----:B------:R-:W-:-:S04]  /*9510*/  LEA R0, P1, R2, UR8, 0x1 ;  /* 0x0000000802007c11 */ /* 0x000fc8000f8208ff */
[----:B------:R-:W-:Y:S01]  /*9520*/  LEA.HI.X R7, R2, UR9, R7, 0x1, P1 ;  /* 0x0000000902077c11 */ /* 0x000fe200088f0c07 */
[----:B0-----:R-:W-:Y:S08]  /*9530*/  BRA.DIV UR4, `(.L_x_12840) ;  /* 0x0000002e041c7947 */ /* 0x001ff0000b800000 */
[----:B------:R-:W0:Y:S01]  /*9540*/  S2R R2, SR_TID.X ;  /* 0x0000000000027919 */ /* 0x000e220000002100 */
[----:B------:R-:W-:Y:S02]  /*9550*/  ULDC UR4, c[0x0][0x288] ;  /* 0x0000a20000047ab9 */ /* 0x000fe40000000800 */
[----:B------:R-:W-:Y:S01]  /*9560*/  IMAD R4, R9, UR4, RZ ;  /* 0x0000000409047c24 */ /* 0x000fe2000f8e02ff */
[----:B------:R-:W1:Y:S04]  /*9570*/  SHFL.IDX PT, R14, R5, RZ, 0x181f ;  /* 0x00181fff050e7589 */ /* 0x000e6800000e0000 */
[----:B------:R-:W-:Y:S04]  /*9580*/  SHFL.IDX PT, R21, R5, 0x1, 0x181f ;  /* 0x00381f0005157f89 */ /* 0x000fe800000e0000 */
[----:B------:R-:W-:Y:S01]  /*9590*/  SHFL.IDX PT, R10, R8, 0x1, 0x181f ;  /* 0x00381f00080a7f89 */ /* 0x000fe200000e0000 */
[----:B0-----:R-:W-:-:S04]  /*95a0*/  LOP3.LUT R2, R2, 0x7f, RZ, 0xc0, !PT ;  /* 0x0000007f02027812 */ /* 0x001fc800078ec0ff */
[----:B------:R-:W-:-:S05]  /*95b0*/  SHF.R.U32.HI R2, RZ, 0x3, R2 ;  /* 0x00000003ff027819 */ /* 0x000fca0000011602 */
[----:B------:R-:W-:Y:S02]  /*95c0*/  IMAD R6, R24, 0xc0, R2 ;  /* 0x000000c018067824 */ /* 0x000fe400078e0202 */
[----:B------:R-:W0:Y:S02]  /*95d0*/  SHFL.IDX PT, R2, R8, RZ, 0x181f ;  /* 0x00181fff08027589 */ /* 0x000e2400000e0000 */
[C---:B------:R-:W-:Y:S01]  /*95e0*/  VIADD R9, R6.reuse, 0x10 ;  /* 0x0000001006097836 */ /* 0x040fe20000000000 */
[C---:B------:R-:W-:Y:S01]  /*95f0*/  ISETP.GE.AND P1, PT, R6.reuse, R4, PT ;  /* 0x000000040600720c */ /* 0x040fe20003f26270 */
[----:B------:R-:W-:-:S03]  /*9600*/  VIADD R11, R6, 0x20 ;  /* 0x00000020060b7836 */ /* 0x000fc60000000000 */
[----:B------:R-:W-:Y:S02]  /*9610*/  ISETP.GE.AND P3, PT, R9, R4, PT ;  /* 0x000000040900720c */ /* 0x000fe40003f66270 */
[----:B------:R-:W-:Y:S07]  /*9620*/  SHFL.IDX PT, R9, R8, 0x2, 0x181f ;  /* 0x00581f0008097f89 */ /* 0x000fee00000e0000 */
[----:B-1----:R-:W-:Y:S02]  /*9630*/  @!P1 LEA R14, P2, R16, R14, 0x1 ;  /* 0x0000000e100e9211 */ /* 0x002fe400078408ff */
[----:B------:R-:W-:-:S03]  /*9640*/  @!P1 LEA R25, R22, UR45, 0x1 ;  /* 0x0000002d16199c11 */ /* 0x000fc6000f8e08ff */
[----:B0-----:R-:W-:Y:S01]  /*9650*/  @!P1 IMAD.X R3, RZ, RZ, R2, P2 ;  /* 0x000000ffff039224 */ /* 0x001fe200010e0602 */
[----:B------:R-:W-:Y:S02]  /*9660*/  @!P1 MOV R2, R14 ;  /* 0x0000000e00029202 */ /* 0x000fe40000000f00 */
[----:B------:R-:W0:Y:S04]  /*9670*/  SHFL.IDX PT, R14, R5, 0x2, 0x181f ;  /* 0x00581f00050e7f89 */ /* 0x000e2800000e0000 */
[----:B------:R1:W-:Y:S01]  /*9680*/  @!P1 LDGSTS.E.BYPASS.LTC128B.128 [R25+0x8400], desc[UR38][R2.64], !P0 ;  /* 0x0840000002199fae */ /* 0x0003e2000c101d66 */
[----:B------:R-:W-:Y:S02]  /*9690*/  ISETP.GE.AND P1, PT, R11, R4, PT ;  /* 0x000000040b00720c */ /* 0x000fe40003f26270 */
[----:B------:R-:W-:-:S02]  /*96a0*/  IADD3 R11, R6, 0x40, RZ ;  /* 0x00000040060b7810 */ /* 0x000fc40007ffe0ff */
[----:B-1----:R-:W-:Y:S02]  /*96b0*/  @!P3 LEA R2, P2, R16, R21, 0x1 ;  /* 0x000000151002b211 */ /* 0x002fe400078408ff */
[----:B------:R-:W-:Y:S01]  /*96c0*/  @!P3 LEA R25, R22, UR45, 0x1 ;  /* 0x0000002d1619bc11 */ /* 0x000fe2000f8e08ff */
[----:B------:R-:W1:Y:S01]  /*96d0*/  SHFL.IDX PT, R21, R5, 0x3, 0x181f ;  /* 0x00781f0005157f89 */ /* 0x000e6200000e0000 */
[----:B------:R-:W-:-:S05]  /*96e0*/  @!P3 IADD3.X R3, RZ, R10, RZ, P2, !PT ;  /* 0x0000000aff03b210 */ /* 0x000fca00017fe4ff */
[----:B------:R-:W-:Y:S01]  /*96f0*/  @!P1 LEA R20, R22, UR45, 0x1 ;  /* 0x0000002d16149c11 */ /* 0x000fe2000f8e08ff */
[----:B------:R-:W2:Y:S04]  /*9700*/  SHFL.IDX PT, R10, R8, 0x3, 0x181f ;  /* 0x00781f00080a7f89 */ /* 0x000ea800000e0000 */
[----:B------:R0:W-:Y:S02]  /*9710*/  @!P3 LDGSTS.E.BYPASS.LTC128B.128 [R25+0x8c00], desc[UR38][R2.64], !P0 ;  /* 0x08c000000219bfae */ /* 0x0001e4000c101d66 */
[----:B0-----:R-:W-:Y:S02]  /*9720*/  @!P1 LEA R2, P2, R16, R14, 0x1 ;  /* 0x0000000e10029211 */ /* 0x001fe400078408ff */
[----:B------:R-:W0:Y:S03]  /*9730*/  SHFL.IDX PT, R14, R5, 0x4, 0x181f ;  /* 0x00981f00050e7f89 */ /* 0x000e2600000e0000 */
[----:B------:R-:W-:-:S02]  /*9740*/  @!P1 IMAD.X R3, RZ, RZ, R9, P2 ;  /* 0x000000ffff039224 */ /* 0x000fc400010e0609 */
[----:B------:R-:W-:-:S03]  /*9750*/  VIADD R9, R6, 0x30 ;  /* 0x0000003006097836 */ /* 0x000fc60000000000 */
[----:B------:R3:W-:Y:S01]  /*9760*/  @!P1 LDGSTS.E.BYPASS.LTC128B.128 [R20+0x9400], desc[UR38][R2.64], !P0 ;  /* 0x0940000002149fae */ /* 0x0007e2000c101d66 */
[-C--:B------:R-:W-:Y:S01]  /*9770*/  ISETP.GE.AND P1, PT, R11, R4.reuse, PT ;  /* 0x000000040b00720c */ /* 0x080fe20003f26270 */
[----:B------:R-:W-:Y:S01]  /*9780*/  VIADD R11, R6, 0x60 ;  /* 0x00000060060b7836 */ /* 0x000fe20000000000 */
[----:B------:R-:W-:Y:S02]  /*9790*/  ISETP.GE.AND P3, PT, R9, R4, PT ;  /* 0x000000040900720c */ /* 0x000fe40003f66270 */
[----:B------:R-:W4:Y:S09]  /*97a0*/  SHFL.IDX PT, R9, R8, 0x4, 0x181f ;  /* 0x00981f0008097f89 */ /* 0x000f3200000e0000 */
[----:B---3--:R-:W-:-:S02]  /*97b0*/  @!P1 LEA R20, R22, UR45, 0x1 ;  /* 0x0000002d16149c11 */ /* 0x008fc4000f8e08ff */
[----:B-1----:R-:W-:Y:S02]  /*97c0*/  @!P3 LEA R2, P2, R16, R21, 0x1 ;  /* 0x000000151002b211 */ /* 0x002fe400078408ff */
[----:B------:R-:W-:Y:S01]  /*97d0*/  @!P3 LEA R25, R22, UR45, 0x1 ;  /* 0x0000002d1619bc11 */ /* 0x000fe2000f8e08ff */
[----:B------:R-:W1:Y:S02]  /*97e0*/  SHFL.IDX PT, R21, R5, 0x5, 0x181f ;  /* 0x00b81f0005157f89 */ /* 0x000e6400000e0000 */
[----:B--2---:R-:W-:Y:S02]  /*97f0*/  @!P3 IMAD.X R3, RZ, RZ, R10, P2 ;  /* 0x000000ffff03b224 */ /* 0x004fe400010e060a */
[----:B------:R-:W2:Y:S04]  /*9800*/  SHFL.IDX PT, R10, R8, 0x5, 0x181f ;  /* 0x00b81f00080a7f89 */ /* 0x000ea800000e0000 */
[----:B------:R0:W-:Y:S02]  /*9810*/  @!P3 LDGSTS.E.BYPASS.LTC128B.128 [R25+0x9c00], desc[UR38][R2.64], !P0 ;  /* 0x09c000000219bfae */ /* 0x0001e4000c101d66 */
[----:B0-----:R-:W-:-:S02]  /*9820*/  @!P1 LEA R2, P2, R16, R14, 0x1 ;  /* 0x0000000e10029211 */ /* 0x001fc400078408ff */
[----:B------:R-:W0:Y:S03]  /*9830*/  SHFL.IDX PT, R14, R5, 0x6, 0x181f ;  /* 0x00d81f00050e7f89 */ /* 0x000e2600000e0000 */
[----:B----4-:R-:W-:Y:S01]  /*9840*/  @!P1 IMAD.X R3, RZ, RZ, R9, P2 ;  /* 0x000000ffff039224 */ /* 0x010fe200010e0609 */
[----:B------:R-:W-:-:S04]  /*9850*/  IADD3 R9, R6, 0x50, RZ ;  /* 0x0000005006097810 */ /* 0x000fc80007ffe0ff */
[-C--:B------:R-:W-:Y:S01]  /*9860*/  ISETP.GE.AND P3, PT, R9, R4.reuse, PT ;  /* 0x000000040900720c */ /* 0x080fe20003f66270 */
[----:B------:R1:W-:Y:S01]  /*9870*/  @!P1 LDGSTS.E.BYPASS.LTC128B.128 [R20+0xa400], desc[UR38][R2.64], !P0 ;  /* 0x0a40000002149fae */ /* 0x0003e2000c101d66 */
[----:B------:R-:W-:Y:S01]  /*9880*/  ISETP.GE.AND P1, PT, R11, R4, PT ;  /* 0x000000040b00720c */ /* 0x000fe20003f26270 */
[----:B------:R-:W-:Y:S02]  /*9890*/  VIADD R11, R6, 0x80 ;  /* 0x00000080060b7836 */ /* 0x000fe40000000000 */
[----:B------:R-:W3:Y:S04]  /*98a0*/  SHFL.IDX PT, R9, R8, 0x6, 0x181f ;  /* 0x00d81f0008097f89 */ /* 0x000ee800000e0000 */
[----:B------:R-:W-:Y:S04]  /*98b0*/  SHFL.IDX PT, R8, R8, 0x7, 0x181f ;  /* 0x00f81f0008087f89 */ /* 0x000fe800000e0000 */
[----:B-1----:R-:W-:-:S02]  /*98c0*/  @!P3 LEA R2, P2, R16, R21, 0x1 ;  /* 0x000000151002b211 */ /* 0x002fc400078408ff */
[C---:B------:R-:W-:Y:S01]  /*98d0*/  @!P3 LEA R25, R22.reuse, UR45, 0x1 ;  /* 0x0000002d1619bc11 */ /* 0x040fe2000f8e08ff */
[----:B------:R-:W-:Y:S02]  /*98e0*/  SHFL.IDX PT, R21, R0, RZ, 0x181f ;  /* 0x00181fff00157589 */ /* 0x000fe400000e0000 */
[----:B--2---:R-:W-:Y:S01]  /*98f0*/  @!P3 IMAD.X R3, RZ, RZ, R10, P2 ;  /* 0x000000ffff03b224 */ /* 0x004fe200010e060a */
[----:B------:R-:W-:-:S04]  /*9900*/  @!P1 LEA R10, R22, UR45, 0x1 ;  /* 0x0000002d160a9c11 */ /* 0x000fc8000f8e08ff */
[----:B------:R0:W-:Y:S02]  /*9910*/  @!P3 LDGSTS.E.BYPASS.LTC128B.128 [R25+0xac00], desc[UR38][R2.64], !P0 ;  /* 0x0ac000000219bfae */ /* 0x0001e4000c101d66 */
[----:B0-----:R-:W-:Y:S02]  /*9920*/  @!P1 LEA R2, P2, R16, R14, 0x1 ;  /* 0x0000000e10029211 */ /* 0x001fe400078408ff */
[----:B------:R0:W1:Y:S02]  /*9930*/  SHFL.IDX PT, R14, R5, 0x7, 0x181f ;  /* 0x00f81f00050e7f89 */ /* 0x00006400000e0000 */
[----:B---3--:R-:W-:Y:S01]  /*9940*/  @!P1 IADD3.X R3, RZ, R9, RZ, P2, !PT ;  /* 0x00000009ff039210 */ /* 0x008fe200017fe4ff */
[----:B------:R-:W-:-:S04]  /*9950*/  VIADD R9, R6, 0x70 ;  /* 0x0000007006097836 */ /* 0x000fc80000000000 */
[----:B------:R1:W-:Y:S01]  /*9960*/  @!P1 LDGSTS.E.BYPASS.LTC128B.128 [R10+0xb400], desc[UR38][R2.64], !P0 ;  /* 0x0b400000020a9fae */ /* 0x0003e2000c101d66 */
[-C--:B------:R-:W-:Y:S01]  /*9970*/  ISETP.GE.AND P3, PT, R9, R4.reuse, PT ;  /* 0x000000040900720c */ /* 0x080fe20003f66270 */
[C---:B0-----:R-:W-:Y:S01]  /*9980*/  VIADD R5, R6.reuse, 0x90 ;  /* 0x0000009006057836 */ /* 0x041fe20000000000 */
[----:B------:R-:W-:Y:S01]  /*9990*/  ISETP.GE.AND P1, PT, R11, R4, PT ;  /* 0x000000040b00720c */ /* 0x000fe20003f26270 */
[----:B------:R-:W0:Y:S01]  /*99a0*/  SHFL.IDX PT, R9, R7, RZ, 0x181f ;  /* 0x00181fff07097589 */ /* 0x000e2200000e0000 */
[----:B------:R-:W-:-:S09]  /*99b0*/  IADD3 R11, R6, 0xa0, RZ ;  /* 0x000000a0060b7810 */ /* 0x000fd20007ffe0ff */
[----:B------:R-:W-:Y:S02]  /*99c0*/  @!P3 LEA R25, R22, UR45, 0x1 ;  /* 0x0000002d1619bc11 */ /* 0x000fe4000f8e08ff */
[----:B-1----:R-:W-:Y:S02]  /*99d0*/  @!P3 LEA R2, P2, R16, R14, 0x1 ;  /* 0x0000000e1002b211 */ /* 0x002fe400078408ff */
[----:B------:R-:W-:Y:S02]  /*99e0*/  SHFL.IDX PT, R14, R0, 0x2, 0x181f ;  /* 0x00581f00000e7f89 */ /* 0x000fe400000e0000 */
[----:B------:R-:W-:Y:S02]  /*99f0*/  @!P3 IADD3.X R3, RZ, R8, RZ, P2, !PT ;  /* 0x00000008ff03b210 */ /* 0x000fe400017fe4ff */
[----:B------:R-:W-:Y:S04]  /*9a00*/  SHFL.IDX PT, R8, R7, 0x1, 0x181f ;  /* 0x00381f0007087f89 */ /* 0x000fe800000e0000 */
[----:B------:R1:W-:Y:S01]  /*9a10*/  @!P3 LDGSTS.E.BYPASS.LTC128B.128 [R25+0xbc00], desc[UR38][R2.64], !P0 ;  /* 0x0bc000000219bfae */ /* 0x0003e2000c101d66 */
[----:B------:R-:W-:-:S03]  /*9a20*/  ISETP.GE.AND P3, PT, R5, R4, PT ;  /* 0x000000040500720c */ /* 0x000fc60003f66270 */
[----:B------:R-:W-:Y:S04]  /*9a30*/  SHFL.IDX PT, R5, R7, 0x2, 0x181f ;  /* 0x00581f0007057f89 */ /* 0x000fe800000e0000 */
[----:B------:R-:W-:Y:S01]  /*9a40*/  SHFL.IDX PT, R7, R7, 0x3, 0x181f ;  /* 0x00781f0007077f89 */ /* 0x000fe200000e0000 */
[----:B-1----:R-:W-:Y:S02]  /*9a50*/  @!P1 LEA R2, P2, R16, R21, 0x1 ;  /* 0x0000001510029211 */ /* 0x002fe400078408ff */
[----:B------:R-:W-:-:S03]  /*9a60*/  @!P1 LEA R21, R22, UR45, 0x1 ;  /* 0x0000002d16159c11 */ /* 0x000fc6000f8e08ff */
[----:B0-----:R-:W-:Y:S02]  /*9a70*/  @!P1 IMAD.X R3, RZ, RZ, R9, P2 ;  /* 0x000000ffff039224 */ /* 0x001fe400010e0609 */
[----:B------:R-:W0:Y:S04]  /*9a80*/  SHFL.IDX PT, R9, R0, 0x1, 0x181f ;  /* 0x00381f0000097f89 */ /* 0x000e2800000e0000 */
[----:B------:R0:W-:Y:S01]  /*9a90*/  @!P1 LDGSTS.E.BYPASS.LTC128B.128 [R21+0xc400], desc[UR38][R2.64], !P0 ;  /* 0x0c40000002159fae */ /* 0x0001e2000c101d66 */
[----:B------:R-:W-:Y:S02]  /*9aa0*/  ISETP.GE.AND P1, PT, R11, R4, PT ;  /* 0x000000040b00720c */ /* 0x000fe40003f26270 */
[----:B0-----:R-:W-:Y:S02]  /*9ab0*/  @!P3 LEA R2, P2, R16, R9, 0x1 ;  /* 0x000000091002b211 */ /* 0x001fe400078408ff */
[----:B------:R-:W-:-:S03]  /*9ac0*/  @!P3 LEA R9, R22, UR45, 0x1 ;  /* 0x0000002d1609bc11 */ /* 0x000fc6000f8e08ff */
[----:B------:R-:W-:-:S05]  /*9ad0*/  @!P3 IMAD.X R3, RZ, RZ, R8, P2 ;  /* 0x000000ffff03b224 */ /* 0x000fca00010e0608 */
[----:B------:R0:W-:Y:S02]  /*9ae0*/  @!P3 LDGSTS.E.BYPASS.LTC128B.128 [R9+0xcc00], desc[UR38][R2.64], !P0 ;  /* 0x0cc000000209bfae */ /* 0x0001e4000c101d66 */
[----:B0-----:R-:W-:Y:S02]  /*9af0*/  @!P1 LEA R2, P2, R16, R14, 0x1 ;  /* 0x0000000e10029211 */ /* 0x001fe400078408ff */
[----:B------:R0:W1:Y:S03]  /*9b00*/  SHFL.IDX PT, R14, R0, 0x3, 0x181f ;  /* 0x00781f00000e7f89 */ /* 0x00006600000e0000 */
[----:B------:R-:W-:Y:S01]  /*9b10*/  @!P1 IMAD.X R3, RZ, RZ, R5, P2 ;  /* 0x000000ffff039224 */ /* 0x000fe200010e0605 */
[----:B------:R-:W-:-:S05]  /*9b20*/  @!P1 LEA R5, R22, UR45, 0x1 ;  /* 0x0000002d16059c11 */ /* 0x000fca000f8e08ff */
[----:B------:R0:W-:Y:S02]  /*9b30*/  @!P1 LDGSTS.E.BYPASS.LTC128B.128 [R5+0xd400], desc[UR38][R2.64], !P0 ;  /* 0x0d40000002059fae */ /* 0x0001e4000c101d66 */
.L_x_12918:
[----:B0-----:R-:W-:Y:S01]  /*9b40*/  IADD3 R3, R6, 0xb0, RZ ;  /* 0x000000b006037810 */ /* 0x001fe20007ffe0ff */
[----:B------:R-:W-:-:S03]  /*9b50*/  IMAD.MOV.U32 R0, RZ, RZ, 0x1 ;  /* 0x00000001ff007424 */ /* 0x000fc600078e00ff */
[----:B------:R-:W-:Y:S02]  /*9b60*/  ISETP.GE.AND P1, PT, R3, R4, PT ;  /* 0x000000040300720c */ /* 0x000fe40003f26270 */
[----:B------:R-:W-:-:S11]  /*9b70*/  SHF.L.U32 R0, R0, 0x1f, RZ ;  /* 0x0000001f00007819 */ /* 0x000fd600000006ff */
[----:B-1----:R-:W-:Y:S02]  /*9b80*/  @!P1 LEA R2, P2, R16, R14, 0x1 ;  /* 0x0000000e10029211 */ /* 0x002fe400078408ff */
[----:B------:R-:W-:-:S03]  /*9b90*/  @!P1 LEA R5, R22, UR45, 0x1 ;  /* 0x0000002d16059c11 */ /* 0x000fc6000f8e08ff */
[----:B------:R-:W-:-:S05]  /*9ba0*/  @!P1 IMAD.X R3, RZ, RZ, R7, P2 ;  /* 0x000000ffff039224 */ /* 0x000fca00010e0607 */
[----:B------:R-:W-:Y:S01]  /*9bb0*/  @!PT LDS RZ, [RZ] ;  /* 0x00000000fffff984 */ /* 0x000fe20000000800 */
[----:B------:R-:W-:Y:S01]  /*9bc0*/  @!PT LDS RZ, [RZ] ;  /* 0x00000000fffff984 */ /* 0x000fe20000000800 */
[----:B------:R-:W-:Y:S01]  /*9bd0*/  @!PT LDS RZ, [RZ] ;  /* 0x00000000fffff984 */ /* 0x000fe20000000800 */
[----:B------:R0:W-:Y:S01]  /*9be0*/  @!P1 LDGSTS.E.BYPASS.LTC128B.128 [R5+0xdc00], desc[UR38][R2.64], !P0 ;  /* 0x0dc0000002059fae */ /* 0x0001e2000c101d66 */
[----:B------:R-:W-:Y:S01]  /*9bf0*/  NOP ;  /* 0x0000000000007918 */ /* 0x000fe20000000000 */
[----:B------:R-:W-:Y:S02]  /*9c00*/  SYNCS.ARRIVE.TRANS64.RED.A0T1 RZ, [UR45+0x16800], RZ ;  /* 0x016800ffffff79a7 */ /* 0x000fe4000820042d */
[----:B------:R-:W-:Y:S01]  /*9c10*/  ARRIVES.LDGSTSBAR.64.TRANSCNT [UR45+0x16800] ;  /* 0x01680000ff0079b0 */ /* 0x000fe20008000aad */
[----:B------:R-:W-:Y:S01]  /*9c20*/  NOP ;  /* 0x0000000000007918 */ /* 0x000fe20000000000 */
[----:B------:R-:W-:Y:S01]  /*9c30*/  SYNCS.ARRIVE.TRANS64.A1T0 RZ, [UR45+0x16800], RZ ;  /* 0x016800ffffff79a7 */ /* 0x000fe2000810002d */
[----:B------:R-:W1:Y:S02]  /*9c40*/  SYNCS.PHASECHK.TRANS64.TRYWAIT P0, [UR45+0x16820], R0 ;  /* 0x01682000ff0075a7 */ /* 0x000e64000800016d */
[----:B01----:R-:W-:Y:S05]  /*9c50*/  @!P0 BRA `(.L_x_12841) ;  /* 0x0000003000ec8947 */ /* 0x003fea0003800000 */
.L_x_12919:
[----:B------:R-:W-:Y:S01]  /*9c60*/  UIADD3 UR4, UR49, -0x2, URZ ;  /* 0xfffffffe31047890 */ /* 0x000fe2000fffe03f */
[----:B------:R-:W-:Y:S01]  /*9c70*/  MOV R24, 0x1 ;  /* 0x0000000100187802 */ /* 0x000fe20000000f00 */
[----:B------:R-:W-:Y:S02]  /*9c80*/  IMAD.MOV.U32 R20, RZ, RZ, RZ ;  /* 0x000000ffff147224 */ /* 0x000fe400078e00ff */
[----:B------:R-:W-:-:S06]  /*9c90*/  UISETP.GE.AND UP0, UPT, UR4, UR48, UPT ;  /* 0x000000300400728c */ /* 0x000fcc000bf06270 */
[----:B------:R-:W-:-:S13]  /*9ca0*/  PLOP3.LUT P0, PT, PT, PT, UP0, 0x80, 0x0 ;  /* 0x000000000000781c */ /* 0x000fda0003f0f008 */
[----:B------:R-:W-:Y:S05]  /*9cb0*/  @!P0 BRA `(.L_x_12842) ;  /* 0x0000000c00f88947 */ /* 0x000fea0003800000 */
[----:B------:R-:W1:Y:S01]  /*9cc0*/  S2R R2, SR_TID.X ;  /* 0x0000000000027919 */ /* 0x000e620000002100 */
[----:B------:R-:W-:Y:S01]  /*9cd0*/  UIADD3 UR4, UR47, 0x1, URZ ;  /* 0x000000012f047890 */ /* 0x000fe2000fffe03f */
[----:B0-----:R-:W-:Y:S01]  /*9ce0*/  LOP3.LUT R3, RZ, UR44, RZ, 0x33, !PT ;  /* 0x0000002cff037c12 */ /* 0x001fe2000f8e33ff */
[----:B------:R-:W-:Y:S01]  /*9cf0*/  IMAD.SHL.U32 R4, R16, 0x2, RZ ;  /* 0x0000000210047824 */ /* 0x000fe200078e00ff */
[----:B------:R-:W-:Y:S01]  /*9d00*/  BSSY B0, `(.L_x_12842) ;  /* 0x00000f9000007945 */ /* 0x000fe20003800000 */
[----:B------:R-:W-:Y:S01]  /*9d10*/  UIMAD UR4, UR4, UR40, URZ ;  /* 0x00000028040472a4 */ /* 0x000fe2000f8e023f */
[----:B------:R-:W-:Y:S01]  /*9d20*/  IMAD.MOV.U32 R21, RZ, RZ, 0x1 ;  /* 0x00000001ff157424 */ /* 0x000fe200078e00ff */
[----:B------:R-:W-:-:S04]  /*9d30*/  MOV R8, RZ ;  /* 0x000000ff00087202 */ /* 0x000fc80000000f00 */
[----:B------:R-:W-:Y:S01]  /*9d40*/  LOP3.LUT R0, RZ, UR4, RZ, 0x33, !PT ;  /* 0x00000004ff007c12 */ /* 0x000fe2000f8e33ff */
[----:B------:R-:W-:Y:S02]  /*9d50*/  ULDC UR4, c[0x0][0x2f4] ;  /* 0x0000bd0000047ab9 */ /* 0x000fe40000000800 */
[----:B------:R-:W-:Y:S02]  /*9d60*/  ISETP.GE.AND P1, PT, R16, UR4, PT ;  /* 0x0000000410007c0c */ /* 0x000fe4000bf26270 */
[----:B------:R-:W-:-:S04]  /*9d70*/  VIMNMX R3, R0, R3, !PT ;  /* 0x0000000300037248 */ /* 0x000fc80007fe0100 */
[----:B------:R-:W-:Y:S02]  /*9d80*/  IADD3 R26, -R3, -0x2, RZ ;  /* 0xfffffffe031a7810 */ /* 0x000fe40007ffe1ff */
[----:B-1----:R-:W-:-:S04]  /*9d90*/  LOP3.LUT R2, R2, 0x7f, RZ, 0xc0, !PT ;  /* 0x0000007f02027812 */ /* 0x002fc800078ec0ff */
[----:B------:R-:W-:-:S04]  /*9da0*/  SHF.R.U32.HI R2, RZ, 0x3, R2 ;  /* 0x00000003ff027819 */ /* 0x000fc80000011602 */
[----:B------:R-:W-:Y:S02]  /*9db0*/  IADD3 R19, R23, R19, R2 ;  /* 0x0000001317137210 */ /* 0x000fe40007ffe002 */
[----:B------:R-:W-:Y:S02]  /*9dc0*/  IADD3 R0, -R2, UR43, RZ ;  /* 0x0000002b02007c10 */ /* 0x000fe4000fffe1ff */
[----:B------:R-:W-:-:S03]  /*9dd0*/  IADD3 R2, R19, -0x180, RZ ;  /* 0xfffffe8013027810 */ /* 0x000fc60007ffe0ff */
[C---:B------:R-:W-:Y:S02]  /*9de0*/  IMAD R4, R3.reuse, 0x80, R0 ;  /* 0x0000008003047824 */ /* 0x040fe400078e0200 */
[----:B------:R-:W-:Y:S02]  /*9df0*/  IMAD R0, R3, -0x80, R2 ;  /* 0xffffff8003007824 */ /* 0x000fe400078e0202 */
[----:B------:R-:W-:-:S07]  /*9e00*/  VIADD R4, R4, 0x100 ;  /* 0x0000010004047836 */ /* 0x000fce0000000000 */
.L_x_12855:
[----:B------:R-:W2:Y:S01]  /*9e10*/  LDL R6, [R1] ;  /* 0x0000000001067983 */ /* 0x000ea20000100800 */
[----:B------:R-:W0:Y:S01]  /*9e20*/  LDC R2, c[0x0][0x430] ;  /* 0x00010c00ff027b82 */ /* 0x000e220000000800 */
[----:B------:R-:W-:Y:S01]  /*9e30*/  IMAD.MOV.U32 R9, RZ, RZ, R0 ;  /* 0x000000ffff097224 */ /* 0x000fe200078e0000 */
[----:B------:R-:W-:Y:S01]  /*9e40*/  ULDC.64 UR4, c[0x0][0x428] ;  /* 0x00010a0000047ab9 */ /* 0x000fe20000000a00 */
[----:B0-----:R-:W-:-:S13]  /*9e50*/  ISETP.NE.AND P0, PT, R2, 0x1, PT ;  /* 0x000000010200780c */ /* 0x001fda0003f05270 */
[----:B------:R-:W0:Y:S08]  /*9e60*/  @P0 LDC R3, c[0x0][0x434] ;  /* 0x00010d00ff030b82 */ /* 0x000e300000000800 */
[----:B------:R-:W1:Y:S01]  /*9e70*/  @P0 LDC R5, c[0x0][0x438] ;  /* 0x00010e00ff050b82 */ /* 0x000e620000000800 */
[----:B0-----:R-:W-:-:S05]  /*9e80*/  @P0 IMAD.HI.U32 R2, R0, R3, RZ ;  /* 0x0000000300020227 */ /* 0x001fca00078e00ff */
[----:B-1----:R-:W-:-:S04]  /*9e90*/  @P0 SHF.R.U32.HI R9, RZ, R5, R2 ;  /* 0x00000005ff090219 */ /* 0x002fc80000011602 */
[----:B------:R-:W-:Y:S02]  /*9ea0*/  SHF.R.S32.HI R3, RZ, 0x1f, R9 ;  /* 0x0000001fff037819 */ /* 0x000fe40000011409 */
[----:B------:R-:W-:-:S05]  /*9eb0*/  MOV R2, R9 ;  /* 0x0000000900027202 */ /* 0x000fca0000000f00 */
[----:B------:R-:W-:-:S04]  /*9ec0*/  IMAD.WIDE.U32 R2, R28, UR4, R2 ;  /* 0x000000041c027c25 */ /* 0x000fc8000f8e0002 */
[----:B--2---:R-:W-:-:S04]  /*9ed0*/  IMAD R5, R6, UR4, RZ ;  /* 0x0000000406057c24 */ /* 0x004fc8000f8e02ff */
[----:B------:R-:W-:Y:S01]  /*9ee0*/  IMAD R5, R28, UR5, R5 ;  /* 0x000000051c057c24 */ /* 0x000fe2000f8e0205 */
[----:B------:R-:W-:Y:S02]  /*9ef0*/  ULDC.64 UR4, c[0x0][0x418] ;  /* 0x0001060000047ab9 */ /* 0x000fe40000000a00 */
[----:B------:R-:W-:Y:S01]  /*9f00*/  LEA R6, P0, R2, UR4, 0x2 ;  /* 0x0000000402067c11 */ /* 0x000fe2000f8010ff */
[----:B------:R-:W-:-:S05]  /*9f10*/  IMAD.IADD R3, R5, 0x1, R3 ;  /* 0x0000000105037824 */ /* 0x000fca00078e0203 */
[----:B------:R-:W-:-:S05]  /*9f20*/  LEA.HI.X R7, R2, UR5, R3, 0x2, P0 ;  /* 0x0000000502077c11 */ /* 0x000fca00080f1403 */
[----:B------:R-:W2:Y:S01]  /*9f30*/  LDG.E R5, desc[UR38][R6.64] ;  /* 0x0000002606057981 */ /* 0x000ea2000c1e1900 */
[----:B------:R-:W-:-:S06]  /*9f40*/  ULOP3.LUT UR6, UR41, 0x2, URZ, 0xfc, !UPT ;  /* 0x0000000229067892 */ /* 0x000fcc000f8efc3f */
[----:B------:R-:W-:Y:S01]  /*9f50*/  IMAD.U32 R10, RZ, RZ, UR6 ;  /* 0x00000006ff0a7e24 */ /* 0x000fe2000f8e00ff */
[----:B------:R-:W-:-:S04]  /*9f60*/  IADD3 R20, R8, 0x1, RZ ;  /* 0x0000000108147810 */ /* 0x000fc80007ffe0ff */
        /* <DEDUP_REMOVED lines=8> */
.L_x_12843:
[----:B------:R-:W-:Y:S01]  /*9ff0*/  LEA R7, R20, UR45, 0x3 ;  /* 0x0000002d14077c11 */ /* 0x000fe2000f8e18ff */
[----:B------:R-:W-:Y:S01]  /*a000*/  BSSY B1, `(.L_x_12844) ;  /* 0x0000004000017945 */ /* 0x000fe20003800000 */
[----:B------:R-:W-:-:S04]  /*a010*/  SHF.L.U32 R2, R24, 0x1f, RZ ;  /* 0x0000001f18027819 */ /* 0x000fc800000006ff */
[----:B------:R-:W0:Y:S02]  /*a020*/  SYNCS.PHASECHK.TRANS64.TRYWAIT P0, [R7+URZ+0x16840], R2 ;  /* 0x01684002070075a7 */ /* 0x000e24000800017f */
[----:B0-----:R-:W-:Y:S05]  /*a030*/  @!P0 BRA `(.L_x_12845) ;  /* 0x00000030000c8947 */ /* 0x001fea0003800000 */
.L_x_12920:
[----:B------:R-:W-:Y:S05]  /*a040*/  BSYNC B1 ;  /* 0x0000000000017941 */ /* 0x000fea0003800000 */
.L_x_12844:
[----:B------:R-:W-:Y:S01]  /*a050*/  ULDC UR4, c[0x0][0x430] ;  /* 0x00010c0000047ab9 */ /* 0x000fe20000000800 */
[----:B------:R-:W-:Y:S01]  /*a060*/  R2UR UR6, R27 ;  /* 0x000000001b0672ca */ /* 0x000fe200000e0000 */
[----:B------:R-:W-:Y:S01]  /*a070*/  UIADD3 UR4, -UR4, URZ, URZ ;  /* 0x0000003f04047290 */ /* 0x000fe2000fffe13f */
[----:B------:R-:W-:-:S05]  /*a080*/  LOP3.LUT P2, RZ, R29, 0x1, RZ, 0xc0, !PT ;  /* 0x000000011dff7812 */ /* 0x000fca000784c0ff */
[----:B------:R-:W-:Y:S01]  /*a090*/  IMAD R6, R9, UR4, R0 ;  /* 0x0000000409067c24 */ /* 0x000fe2000f8e0200 */
[----:B------:R-:W-:-:S04]  /*a0a0*/  ULDC.64 UR4, c[0x0][0x300] ;  /* 0x0000c00000047ab9 */ /* 0x000fc80000000a00 */
[----:B------:R-:W-:-:S05]  /*a0b0*/  SHF.R.S32.HI R23, RZ, 0x1f, R6 ;  /* 0x0000001fff177819 */ /* 0x000fca0000011406 */
[----:B------:R-:W-:-:S04]  /*a0c0*/  IMAD R3, R23, UR4, RZ ;  /* 0x0000000417037c24 */ /* 0x000fc8000f8e02ff */
[C---:B------:R-:W-:Y:S02]  /*a0d0*/  IMAD R9, R6.reuse, UR5, R3 ;  /* 0x0000000506097c24 */ /* 0x040fe4000f8e0203 */
[----:B0-----:R-:W-:Y:S01]  /*a0e0*/  IMAD.WIDE.U32 R2, R6, UR4, RZ ;  /* 0x0000000406027c25 */ /* 0x001fe2000f8e00ff */
        /* <DEDUP_REMOVED lines=18> */
[----:B------:R-:W0:Y:S01]  /*a210*/  SHFL.IDX PT, R2, R10, RZ, 0x181f ;  /* 0x00181fff0a027589 */ /* 0x000e2200000e0000 */
[----:B------:R-:W-:Y:S02]  /*a220*/  SHF.L.U32 R11, R16, 0x1, RZ ;  /* 0x00000001100b7819 */ /* 0x000fe400000006ff */
[----:B------:R-:W-:Y:S01]  /*a230*/  LEA R9, R9, UR45, 0x1 ;  /* 0x0000002d09097c11 */ /* 0x000fe2000f8e08ff */
[----:B------:R-:W1:Y:S04]  /*a240*/  SHFL.IDX PT, R3, R19, RZ, 0x181f ;  /* 0x00181fff13037589 */ /* 0x000e6800000e0000 */
[----:B------:R-:W-:Y:S01]  /*a250*/  SHFL.IDX PT, R14, R10, 0x7, 0x181f ;  /* 0x00f81f000a0e7f89 */ /* 0x000fe200000e0000 */
[----:B0-----:R-:W-:-:S05]  /*a260*/  IADD3 R2, P0, R2, R11, RZ ;  /* 0x0000000b02027210 */ /* 0x001fca0007f1e0ff */
[----:B-1----:R-:W-:-:S05]  /*a270*/  IMAD.X R3, RZ, RZ, R3, P0 ;  /* 0x000000ffff037224 */ /* 0x002fca00000e0603 */
[----:B------:R0:W-:Y:S04]  /*a280*/  LDGSTS.E.BYPASS.LTC128B.128 [R9+0xe400], desc[UR38][R2.64], !P2 ;  /* 0x0e40000002097fae */ /* 0x0001e8000d101d66 */
[----:B0-----:R-:W0:Y:S04]  /*a290*/  SHFL.IDX PT, R2, R10, 0x1, 0x181f ;  /* 0x00381f000a027f89 */ /* 0x001e2800000e0000 */
[----:B------:R-:W1:Y:S01]  /*a2a0*/  SHFL.IDX PT, R3, R19, 0x1, 0x181f ;  /* 0x00381f0013037f89 */ /* 0x000e6200000e0000 */
[----:B0-----:R-:W-:-:S05]  /*a2b0*/  IADD3 R2, P0, R2, R11, RZ ;  /* 0x0000000b02027210 */ /* 0x001fca0007f1e0ff */
[----:B-1----:R-:W-:-:S05]  /*a2c0*/  IMAD.X R3, RZ, RZ, R3, P0 ;  /* 0x000000ffff037224 */ /* 0x002fca00000e0603 */
[----:B------:R0:W-:Y:S04]  /*a2d0*/  LDGSTS.E.BYPASS.LTC128B.128 [R9+0xec00], desc[UR38][R2.64], !P2 ;  /* 0x0ec0000002097fae */ /* 0x0001e8000d101d66 */
[----:B0-----:R-:W0:Y:S04]  /*a2e0*/  SHFL.IDX PT, R2, R10, 0x2, 0x181f ;  /* 0x00581f000a027f89 */ /* 0x001e2800000e0000 */
[----:B------:R-:W1:Y:S01]  /*a2f0*/  SHFL.IDX PT, R3, R19, 0x2, 0x181f ;  /* 0x00581f0013037f89 */ /* 0x000e6200000e0000 */
[----:B0-----:R-:W-:-:S04]  /*a300*/  IADD3 R2, P0, R2, R11, RZ ;  /* 0x0000000b02027210 */ /* 0x001fc80007f1e0ff */
[----:B-1----:R-:W-:-:S05]  /*a310*/  IADD3.X R3, RZ, R3, RZ, P0, !PT ;  /* 0x00000003ff037210 */ /* 0x002fca00007fe4ff */
        /* <DEDUP_REMOVED lines=17> */
[----:B------:R-:W1:Y:S04]  /*a430*/  SHFL.IDX PT, R3, R19, 0x6, 0x181f ;  /* 0x00d81f0013037f89 */ /* 0x000e6800000e0000 */
[----:B------:R-:W2:Y:S01]  /*a440*/  SHFL.IDX PT, R19, R19, 0x7, 0x181f ;  /* 0x00f81f0013137f89 */ /* 0x000ea200000e0000 */
[----:B0-----:R-:W-:-:S05]  /*a450*/  IADD3 R2, P0, R2, R11, RZ ;  /* 0x0000000b02027210 */ /* 0x001fca0007f1e0ff */
[----:B-1----:R-:W-:-:S05]  /*a460*/  IMAD.X R3, RZ, RZ, R3, P0 ;  /* 0x000000ffff037224 */ /* 0x002fca00000e0603 */
[----:B--2---:R0:W-:Y:S03]  /*a470*/  LDGSTS.E.BYPASS.LTC128B.128 [R9+0x11400], desc[UR38][R2.64], !P2 ;  /* 0x1140000002097fae */ /* 0x0041e6000d101d66 */
.L_x_12938:
[----:B0-----:R-:W-:-:S05]  /*a480*/  IMAD.SHL.U32 R2, R16, 0x2, RZ ;  /* 0x0000000210027824 */ /* 0x001fca00078e00ff */
[----:B------:R-:W-:-:S04]  /*a490*/  IADD3 R2, P0, R14, R2, RZ ;  /* 0x000000020e027210 */ /* 0x000fc80007f1e0ff */
[----:B------:R-:W-:Y:S02]  /*a4a0*/  IADD3.X R3, RZ, R19, RZ, P0, !PT ;  /* 0x00000013ff037210 */ /* 0x000fe400007fe4ff */
[----:B------:R-:W-:-:S03]  /*a4b0*/  PLOP3.LUT P0, PT, PT, PT, PT, 0x80, 0x0 ;  /* 0x000000000000781c */ /* 0x000fc60003f0f070 */
[----:B------:R-:W-:Y:S01]  /*a4c0*/  @!PT LDS RZ, [RZ] ;  /* 0x00000000fffff984 */ /* 0x000fe20000000800 */
[----:B------:R-:W-:Y:S01]  /*a4d0*/  @!PT LDS RZ, [RZ] ;  /* 0x00000000fffff984 */ /* 0x000fe20000000800 */
[----:B------:R-:W-:Y:S01]  /*a4e0*/  @!PT LDS RZ, [RZ] ;  /* 0x00000000fffff984 */ /* 0x000fe20000000800 */
[----:B------:R0:W-:Y:S01]  /*a4f0*/  LDGSTS.E.BYPASS.LTC128B.128 [R9+0x11c00], desc[UR38][R2.64], !P2 ;  /* 0x11c0000002097fae */ /* 0x0001e2000d101d66 */
[----:B------:R-:W-:-:S09]  /*a500*/  NOP ;  /* 0x0000000000007918 */ /* 0x000fd20000000000 */
.L_x_12847:
        /* <DEDUP_REMOVED lines=12> */
.L_x_12848:
[----:B------:R0:W-:Y:S01]  /*a5d0*/  SYNCS.ARRIVE.TRANS64.A1T0 RZ, [R7+URZ+0x16830], RZ ;  /* 0x016830ff07ff79a7 */ /* 0x0001e2000810003f */
[----:B------:R-:W-:Y:S05]  /*a5e0*/  @!P3 BRA `(.L_x_12849) ;  /* 0x000000000004b947 */ /* 0x000fea0003800000 */
[----:B------:R-:W-:Y:S01]  /*a5f0*/  BPT.TRAP 0x1 ;  /* 0x000000040000795c */ /* 0x000fe20000300000 */
.L_x_12849:
[----:B------:R-:W-:Y:S01]  /*a600*/  SHF.L.U32 R2, R21, 0x1f, RZ ;  /* 0x0000001f15027819 */ /* 0x000fe200000006ff */
[----:B------:R-:W-:Y:S01]  /*a610*/  BSSY B1, `(.L_x_12850) ;  /* 0x0000004000017945 */ /* 0x000fe20003800000 */
[----:B0-----:R-:W-:-:S04]  /*a620*/  LEA R7, R8, UR45, 0x3 ;  /* 0x0000002d08077c11 */ /* 0x001fc8000f8e18ff */
[----:B------:R-:W0:Y:S02]  /*a630*/  SYNCS.PHASECHK.TRANS64.TRYWAIT P0, [R7+URZ+0x16860], R2 ;  /* 0x01686002070075a7 */ /* 0x000e24000800017f */
[----:B0-----:R-:W-:Y:S05]  /*a640*/  @!P0 BRA `(.L_x_12851) ;  /* 0x0000003000fc8947 */ /* 0x001fea0003800000 */
.L_x_12939:
[----:B------:R-:W-:Y:S05]  /*a650*/  BSYNC B1 ;  /* 0x0000000000017941 */ /* 0x000fea0003800000 */
.L_x_12850:
[----:B------:R-:W-:Y:S01]  /*a660*/  UMOV UR4, 0xffffffff ;  /* 0xffffffff00047882 */ /* 0x000fe20000000000 */
[----:B------:R-:W-:Y:S01]  /*a670*/  IMAD R8, R8, 0x2000, R22 ;  /* 0x0000200008087824 */ /* 0x000fe200078e0216 */
[----:B------:R-:W-:Y:S01]  /*a680*/  SHF.L.U32 R19, R16, 0x1, RZ ;  /* 0x0000000110137819 */ /* 0x000fe200000006ff */
[----:B------:R-:W-:Y:S06]  /*a690*/  BRA.DIV UR4, `(.L_x_12852) ;  /* 0x0000003204fc7947 */ /* 0x000fec000b800000 */
[----:B------:R-:W0:Y:S01]  /*a6a0*/  SHFL.IDX PT, R14, R17, RZ, 0x181f ;  /* 0x00181fff110e7589 */ /* 0x000e2200000e0000 */
[----:B------:R-:W-:Y:S02]  /*a6b0*/  ISETP.LT.OR P0, PT, R4, 0x1, P1 ;  /* 0x000000010400780c */ /* 0x000fe40000f01670 */
[----:B------:R-:W-:Y:S01]  /*a6c0*/  LEA R8, R8, UR45, 0x1 ;  /* 0x0000002d08087c11 */ /* 0x000fe2000f8e08ff */
[----:B------:R-:W1:Y:S04]  /*a6d0*/  SHFL.IDX PT, R3, R18, RZ, 0x181f ;  /* 0x00181fff12037589 */ /* 0x000e6800000e0000 */
[----:B------:R-:W2:Y:S04]  /*a6e0*/  SHFL.IDX PT, R11, R17, 0x1, 0x181f ;  /* 0x00381f00110b7f89 */ /* 0x000ea800000e0000 */
[----:B------:R-:W3:Y:S04]  /*a6f0*/  SHFL.IDX PT, R9, R18, 0x1, 0x181f ;  /* 0x00381f0012097f89 */ /* 0x000ee800000e0000 */
[----:B------:R-:W4:Y:S04]  /*a700*/  SHFL.IDX PT, R12, R17, 0x2, 0x181f ;  /* 0x00581f00110c7f89 */ /* 0x000f2800000e0000 */
[----:B------:R-:W5:Y:S01]  /*a710*/  SHFL.IDX PT, R10, R18, 0x2, 0x181f ;  /* 0x00581f00120a7f89 */ /* 0x000f6200000e0000 */
[----:B0-----:R-:W-:-:S03]  /*a720*/  IADD3 R2, P2, R14, R19, RZ ;  /* 0x000000130e027210 */ /* 0x001fc60007f5e0ff */
[----:B------:R-:W-:Y:S02]  /*a730*/  SHFL.IDX PT, R14, R17, 0x7, 0x181f ;  /* 0x00f81f00110e7f89 */ /* 0x000fe400000e0000 */
[----:B-1----:R-:W-:-:S05]  /*a740*/  IMAD.X R3, RZ, RZ, R3, P2 ;  /* 0x000000ffff037224 */ /* 0x002fca00010e0603 */
[----:B------:R2:W-:Y:S01]  /*a750*/  LDGSTS.E.BYPASS.LTC128B.128 [R8+0x400], desc[UR38][R2.64], !P0 ;  /* 0x0040000002087fae */ /* 0x0005e2000c101d66 */
[C---:B------:R-:W-:Y:S02]  /*a760*/  ISETP.LT.OR P0, PT, R4.reuse, 0x11, P1 ;  /* 0x000000110400780c */ /* 0x040fe40000f01670 */
[----:B--2---:R-:W-:Y:S02]  /*a770*/  IADD3 R2, P2, R11, R19, RZ ;  /* 0x000000130b027210 */ /* 0x004fe40007f5e0ff */
[----:B------:R-:W0:Y:S03]  /*a780*/  SHFL.IDX PT, R11, R17, 0x3, 0x181f ;  /* 0x00781f00110b7f89 */ /* 0x000e2600000e0000 */
[----:B---3--:R-:W-:Y:S02]  /*a790*/  IMAD.X R3, RZ, RZ, R9, P2 ;  /* 0x000000ffff037224 */ /* 0x008fe400010e0609 */
[----:B------:R-:W1:Y:S04]  /*a7a0*/  SHFL.IDX PT, R9, R18, 0x3, 0x181f ;  /* 0x00781f0012097f89 */ /* 0x000e6800000e0000 */
[----:B------:R4:W-:Y:S01]  /*a7b0*/  LDGSTS.E.BYPASS.LTC128B.128 [R8+0xc00], desc[UR38][R2.64], !P0 ;  /* 0x00c0000002087fae */ /* 0x0009e2000c101d66 */
[----:B------:R-:W-:-:S02]  /*a7c0*/  ISETP.LT.OR P0, PT, R4, 0x21, P1 ;  /* 0x000000210400780c */ /* 0x000fc40000f01670 */
[----:B----4-:R-:W-:Y:S02]  /*a7d0*/  IADD3 R2, P2, R12, R19, RZ ;  /* 0x000000130c027210 */ /* 0x010fe40007f5e0ff */
[----:B------:R-:W2:Y:S02]  /*a7e0*/  SHFL.IDX PT, R12, R17, 0x4, 0x181f ;  /* 0x00981f00110c7f89 */ /* 0x000ea400000e0000 */
[----:B-----5:R-:W-:Y:S02]  /*a7f0*/  IADD3.X R3, RZ, R10, RZ, P2, !PT ;  /* 0x0000000aff037210 */ /* 0x020fe400017fe4ff */
[----:B------:R-:W3:Y:S05]  /*a800*/  SHFL.IDX PT, R10, R18, 0x4, 0x181f ;  /* 0x00981f00120a7f89 */ /* 0x000eea00000e0000 */
[----:B------:R0:W-:Y:S01]  /*a810*/  LDGSTS.E.BYPASS.LTC128B.128 [R8+0x1400], desc[UR38][R2.64], !P0 ;  /* 0x0140000002087fae */ /* 0x0001e2000c101d66 */
[----:B------:R-:W-:-:S02]  /*a820*/  ISETP.LT.OR P0, PT, R4, 0x31, P1 ;  /* 0x000000310400780c */ /* 0x000fc40000f01670 */
[----:B0-----:R-:W-:Y:S02]  /*a830*/  IADD3 R2, P2, R11, R19, RZ ;  /* 0x000000130b027210 */ /* 0x001fe40007f5e0ff */
[----:B------:R-:W0:Y:S03]  /*a840*/  SHFL.IDX PT, R11, R17, 0x5, 0x181f ;  /* 0x00b81f00110b7f89 */ /* 0x000e2600000e0000 */
[----:B-1----:R-:W-:Y:S02]  /*a850*/  IMAD.X R3, RZ, RZ, R9, P2 ;  /* 0x000000ffff037224 */ /* 0x002fe400010e0609 */
[----:B------:R-:W1:Y:S04]  /*a860*/  SHFL.IDX PT, R9, R18, 0x5, 0x181f ;  /* 0x00b81f0012097f89 */ /* 0x000e6800000e0000 */
[----:B------:R2:W-:Y:S01]  /*a870*/  LDGSTS.E.BYPASS.LTC128B.128 [R8+0x1c00], desc[UR38][R2.64], !P0 ;  /* 0x01c0000002087fae */ /* 0x0005e2000c101d66 */
[----:B------:R-:W-:-:S02]  /*a880*/  ISETP.LT.OR P0, PT, R4, 0x41, P1 ;  /* 0x000000410400780c */ /* 0x000fc40000f01670 */
[----:B--2---:R-:W-:Y:S02]  /*a890*/  IADD3 R2, P2, R12, R19, RZ ;  /* 0x000000130c027210 */ /* 0x004fe40007f5e0ff */
[----:B------:R-:W2:Y:S03]  /*a8a0*/  SHFL.IDX PT, R12, R17, 0x6, 0x181f ;  /* 0x00d81f00110c7f89 */ /* 0x000ea600000e0000 */
[----:B---3--:R-:W-:Y:S02]  /*a8b0*/  IMAD.X R3, RZ, RZ, R10, P2 ;  /* 0x000000ffff037224 */ /* 0x008fe400010e060a */
[----:B------:R-:W3:Y:S04]  /*a8c0*/  SHFL.IDX PT, R10, R18, 0x6, 0x181f ;  /* 0x00d81f00120a7f89 */ /* 0x000ee800000e0000 */
[----:B------:R0:W-:Y:S01]  /*a8d0*/  LDGSTS.E.BYPASS.LTC128B.128 [R8+0x2400], desc[UR38][R2.64], !P0 ;  /* 0x0240000002087fae */ /* 0x0001e2000c101d66 */
[----:B------:R-:W-:-:S03]  /*a8e0*/  ISETP.LT.OR P0, PT, R4, 0x51, P1 ;  /* 0x000000510400780c */ /* 0x000fc60000f01670 */
[----:B------:R-:W4:Y:S01]  /*a8f0*/  SHFL.IDX PT, R18, R18, 0x7, 0x181f ;  /* 0x00f81f0012127f89 */ /* 0x000f2200000e0000 */
[----:B0-----:R-:W-:-:S04]  /*a900*/  IADD3 R2, P2, R11, R19, RZ ;  /* 0x000000130b027210 */ /* 0x001fc80007f5e0ff */
[----:B-1----:R-:W-:-:S05]  /*a910*/  IADD3.X R3, RZ, R9, RZ, P2, !PT ;  /* 0x00000009ff037210 */ /* 0x002fca00017fe4ff */
[----:B------:R2:W-:Y:S01]  /*a920*/  LDGSTS.E.BYPASS.LTC128B.128 [R8+0x2c00], desc[UR38][R2.64], !P0 ;  /* 0x02c0000002087fae */ /* 0x0005e2000c101d66 */
[----:B------:R-:W-:Y:S02]  /*a930*/  ISETP.LT.OR P0, PT, R4, 0x61, P1 ;  /* 0x000000610400780c */ /* 0x000fe40000f01670 */
[----:B--2---:R-:W-:-:S05]  /*a940*/  IADD3 R2, P2, R12, R19, RZ ;  /* 0x000000130c027210 */ /* 0x004fca0007f5e0ff */
[----:B---3--:R-:W-:-:S06]  /*a950*/  IMAD.X R3, RZ, RZ, R10, P2 ;  /* 0x000000ffff037224 */ /* 0x008fcc00010e060a */
[----:B----4-:R0:W-:Y:S02]  /*a960*/  LDGSTS.E.BYPASS.LTC128B.128 [R8+0x3400], desc[UR38][R2.64], !P0 ;  /* 0x0340000002087fae */ /* 0x0101e4000c101d66 */
.L_x_12957:
[----:B------:R-:W-:Y:S01]  /*a970*/  ISETP.LT.OR P0, PT, R4, 0x71, P1 ;  /* 0x000000710400780c */ /* 0x000fe20000f01670 */
[----:B------:R-:W-:Y:S01]  /*a980*/  ULDC.64 UR4, c[0x0][0x328] ;  /* 0x0000ca0000047ab9 */ /* 0x000fe20000000a00 */
[----:B0-----:R-:W-:Y:S01]  /*a990*/  IADD3 R2, P2, R14, R19, RZ ;  /* 0x000000130e027210 */ /* 0x001fe20007f5e0ff */
[----:B------:R-:W-:-:S04]  /*a9a0*/  IMAD R23, R23, UR4, RZ ;  /* 0x0000000417177c24 */ /* 0x000fc8000f8e02ff */
[----:B------:R-:W-:Y:S02]  /*a9b0*/  IMAD.X R3, RZ, RZ, R18, P2 ;  /* 0x000000ffff037224 */ /* 0x000fe400010e0612 */
[----:B------:R-:W-:-:S04]  /*a9c0*/  IMAD R23, R6, UR5, R23 ;  /* 0x0000000506177c24 */ /* 0x000fc8000f8e0217 */
[----:B------:R-:W-:Y:S01]  /*a9d0*/  @!PT LDS RZ, [RZ] ;  /* 0x00000000fffff984 */ /* 0x000fe20000000800 */
[----:B------:R-:W-:Y:S01]  /*a9e0*/  @!PT LDS RZ, [RZ] ;  /* 0x00000000fffff984 */ /* 0x000fe20000000800 */
[----:B------:R-:W-:Y:S01]  /*a9f0*/  @!PT LDS RZ, [RZ] ;  /* 0x00000000fffff984 */ /* 0x000fe20000000800 */
        /* <DEDUP_REMOVED lines=10> */
.L_x_12853:
        /* <DEDUP_REMOVED lines=12> */
.L_x_12854:
[----:B------:R-:W-:Y:S01]  /*ab60*/  R2UR UR4, R27 ;  /* 0x000000001b0472ca */ /* 0x000fe200000e0000 */
[----:B------:R-:W-:Y:S01]  /*ab70*/  VIADD R26, R26, 0xffffffff ;  /* 0xffffffff1a1a7836 */ /* 0x000fe20000000000 */
[----:B------:R-:W-:Y:S01]  /*ab80*/  ULDC.64 UR6, c[0x0][0x330] ;  /* 0x0000cc0000067ab9 */ /* 0x000fe20000000a00 */
[----:B------:R-:W-:Y:S01]  /*ab90*/  IMAD.MOV.U32 R18, RZ, RZ, R2 ;  /* 0x000000ffff127224 */ /* 0x000fe200078e0002 */
[----:B------:R-:W-:Y:S01]  /*aba0*/  MOV R3, UR6 ;  /* 0x0000000600037c02 */ /* 0x000fe20008000f00 */
[----:B------:R0:W-:Y:S01]  /*abb0*/  SYNCS.ARRIVE.TRANS64.A1T0 RZ, [R7+URZ+0x16850], RZ ;  /* 0x016850ff07ff79a7 */ /* 0x0001e2000810003f */
[----:B------:R-:W-:Y:S01]  /*abc0*/  ISETP.GT.AND P0, PT, R26, UR48, PT ;  /* 0x000000301a007c0c */ /* 0x000fe2000bf04270 */
[----:B------:R-:W-:Y:S01]  /*abd0*/  VIADD R4, R4, 0x80 ;  /* 0x0000008004047836 */ /* 0x000fe20000000000 */
[----:B------:R-:W-:Y:S01]  /*abe0*/  MOV R21, R24 ;  /* 0x0000001800157202 */ /* 0x000fe20000000f00 */
[----:B------:R-:W-:-:S04]  /*abf0*/  IMAD.WIDE.U32 R18, R3, UR42, R18 ;  /* 0x0000002a03127c25 */ /* 0x000fc8000f8e0012 */
[----:B------:R-:W-:Y:S01]  /*ac00*/  UIMAD UR4, UR4, UR6, URZ ;  /* 0x00000006040472a4 */ /* 0x000fe2000f8e023f */
[----:B------:R-:W-:Y:S02]  /*ac10*/  VIADD R0, R0, 0xffffff80 ;  /* 0xffffff8000007836 */ /* 0x000fe40000000000 */
[----:B------:R-:W-:Y:S01]  /*ac20*/  IMAD.MOV.U32 R8, RZ, RZ, R20 ;  /* 0x000000ffff087224 */ /* 0x000fe200078e0014 */
[----:B------:R-:W-:-:S03]  /*ac30*/  UIMAD UR4, UR42, UR7, UR4 ;  /* 0x000000072a0472a4 */ /* 0x000fc6000f8e0204 */
[----:B------:R-:W-:Y:S02]  /*ac40*/  ULDC.64 UR6, c[0x0][0x318] ;  /* 0x0000c60000067ab9 */ /* 0x000fe40000000a00 */
[----:B------:R-:W-:Y:S02]  /*ac50*/  LEA R17, P2, R18, UR6, 0x1 ;  /* 0x0000000612117c11 */ /* 0x000fe4000f8408ff */
[----:B------:R-:W-:-:S04]  /*ac60*/  IADD3 R3, R19, UR4, RZ ;  /* 0x0000000413037c10 */ /* 0x000fc8000fffe0ff */
[----:B------:R-:W-:Y:S01]  /*ac70*/  LEA.HI.X R18, R18, UR7, R3, 0x1, P2 ;  /* 0x0000000712127c11 */ /* 0x000fe200090f0c03 */
[----:B0-----:R-:W-:Y:S06]  /*ac80*/  @P0 BRA `(.L_x_12855) ;  /* 0xfffffff000600947 */ /* 0x001fec000383ffff */
[----:B------:R-:W-:Y:S05]  /*ac90*/  BSYNC B0 ;  /* 0x0000000000007941 */ /* 0x000fea0003800000 */
.L_x_12842:
[----:B------:R-:W-:-:S06]  /*aca0*/  ULOP3.LUT UR4, UR41, 0x2, URZ, 0xfc, !UPT ;  /* 0x0000000229047892 */ /* 0x000fcc000f8efc3f */
[----:B0-----:R-:W-:-:S05]  /*acb0*/  IMAD.U32 R0, RZ, RZ, UR4 ;  /* 0x00000004ff007e24 */ /* 0x001fca000f8e00ff */
[----:B------:R-:W-:-:S13]  /*acc0*/  ISETP.NE.AND P0, PT, R0, 0x3, PT ;  /* 0x000000030000780c */ /* 0x000fda0003f05270 */
[----:B------:R-:W-:Y:S05]  /*acd0*/  @!P0 BRA `(.L_x_12856) ;  /* 0x0000000000048947 */ /* 0x000fea0003800000 */
[----:B------:R-:W-:Y:S01]  /*ace0*/  BPT.TRAP 0x1 ;  /* 0x000000040000795c */ /* 0x000fe20000300000 */
.L_x_12856:
[----:B------:R-:W-:Y:S01]  /*acf0*/  LEA R0, R20, UR45, 0x3 ;  /* 0x0000002d14007c11 */ /* 0x000fe2000f8e18ff */
        /* <DEDUP_REMOVED lines=11> */
.L_x_12958:
[----:B------:R-:W-:Y:S05]  /*adb0*/  BSYNC B0 ;  /* 0x0000000000007941 */ /* 0x000fea0003800000 */
.L_x_12857:
[----:B------:R-:W-:-:S03]  /*adc0*/  UMOV UR4, 0xffffffff ;  /* 0xffffffff00047882 */ /* 0x000fc60000000000 */
[----:B------:R-:W-:Y:S05]  /*add0*/  BRA.DIV UR4, `(.L_x_12859) ;  /* 0x00000036048c7947 */ /* 0x000fea000b800000 */
[----:B------:R-:W1:Y:S01]  /*ade0*/  SHFL.IDX PT, R14, R17, RZ, 0x181f ;  /* 0x00181fff110e7589 */ /* 0x000e6200000e0000 */
[----:B------:R-:W-:Y:S01]  /*adf0*/  ULDC UR4, c[0x0][0x2f4] ;  /* 0x0000bd0000047ab9 */ /* 0x000fe20000000800 */
[----:B------:R-:W-:Y:S02]  /*ae00*/  LEA R4, R4, UR45, 0x1 ;  /* 0x0000002d04047c11 */ /* 0x000fe4000f8e08ff */
[----:B------:R-:W2:Y:S01]  /*ae10*/  SHFL.IDX PT, R21, R17, 0x2, 0x181f ;  /* 0x00581f0011157f89 */ /* 0x000ea200000e0000 */
[C---:B------:R-:W-:Y:S02]  /*ae20*/  ISETP.GE.AND P0, PT, R16.reuse, UR4, PT ;  /* 0x0000000410007c0c */ /* 0x040fe4000bf06270 */
[----:B------:R-:W-:Y:S01]  /*ae30*/  SHF.L.U32 R16, R16, 0x1, RZ ;  /* 0x0000000110107819 */ /* 0x000fe200000006ff */
[----:B------:R-:W3:Y:S01]  /*ae40*/  SHFL.IDX PT, R9, R17, 0x1, 0x181f ;  /* 0x00381f0011097f89 */ /* 0x000ee200000e0000 */
[C---:B------:R-:W-:Y:S02]  /*ae50*/  ISETP.LT.OR P2, PT, R5.reuse, 0x1, P0 ;  /* 0x000000010500780c */ /* 0x040fe40000741670 */
[----:B------:R-:W-:Y:S01]  /*ae60*/  ISETP.LT.OR P1, PT, R5, 0x11, P0 ;  /* 0x000000110500780c */ /* 0x000fe20000721670 */
[----:B0-----:R-:W0:Y:S04]  /*ae70*/  SHFL.IDX PT, R3, R18, RZ, 0x181f ;  /* 0x00181fff12037589 */ /* 0x001e2800000e0000 */
[----:B------:R-:W4:Y:S04]  /*ae80*/  SHFL.IDX PT, R19, R18, 0x2, 0x181f ;  /* 0x00581f0012137f89 */ /* 0x000f2800000e0000 */
[----:B------:R-:W5:Y:S01]  /*ae90*/  SHFL.IDX PT, R7, R18, 0x1, 0x181f ;  /* 0x00381f0012077f89 */ /* 0x000f6200000e0000 */
[----:B-1----:R-:W-:-:S03]  /*aea0*/  IADD3 R8, P4, R14, R16, RZ ;  /* 0x000000100e087210 */ /* 0x002fc60007f9e0ff */
[----:B------:R-:W-:Y:S01]  /*aeb0*/  SHFL.IDX PT, R10, R18, 0x3, 0x181f ;  /* 0x00781f00120a7f89 */ /* 0x000fe200000e0000 */
[----:B--2---:R-:W-:-:S03]  /*aec0*/  IADD3 R2, P5, R21, R16, RZ ;  /* 0x0000001015027210 */ /* 0x004fc60007fbe0ff */
[----:B------:R-:W-:Y:S01]  /*aed0*/  SHFL.IDX PT, R14, R17, 0x3, 0x181f ;  /* 0x00781f00110e7f89 */ /* 0x000fe200000e0000 */
[----:B---3--:R-:W-:-:S03]  /*aee0*/  IADD3 R6, P3, R9, R16, RZ ;  /* 0x0000001009067210 */ /* 0x008fc60007f7e0ff */
[----:B------:R-:W1:Y:S01]  /*aef0*/  SHFL.IDX PT, R23, R17, 0x4, 0x181f ;  /* 0x00981f0011177f89 */ /* 0x000e6200000e0000 */
[----:B0-----:R-:W-:Y:S01]  /*af00*/  IMAD.X R9, RZ, RZ, R3, P4 ;  /* 0x000000ffff097224 */ /* 0x001fe200020e0603 */
[----:B------:R-:W-:Y:S02]  /*af10*/  ISETP.LT.OR P4, PT, R5, 0x21, P0 ;  /* 0x000000210500780c */ /* 0x000fe40000781670 */
[----:B------:R-:W0:Y:S01]  /*af20*/  SHFL.IDX PT, R25, R17, 0x5, 0x181f ;  /* 0x00b81f0011197f89 */ /* 0x000e2200000e0000 */
[----:B----4-:R-:W-:-:S03]  /*af30*/  IADD3.X R3, RZ, R19, RZ, P5, !PT ;  /* 0x00000013ff037210 */ /* 0x010fc60002ffe4ff */
[----:B------:R-:W2:Y:S01]  /*af40*/  SHFL.IDX PT, R19, R18, 0x4, 0x181f ;  /* 0x00981f0012137f89 */ /* 0x000ea200000e0000 */
[----:B-----5:R-:W-:-:S03]  /*af50*/  IMAD.X R7, RZ, RZ, R7, P3 ;  /* 0x000000ffff077224 */ /* 0x020fc600018e0607 */
[----:B------:R-:W-:Y:S04]  /*af60*/  SHFL.IDX PT, R27, R17, 0x6, 0x181f ;  /* 0x00d81f00111b7f89 */ /* 0x000fe800000e0000 */
[----:B------:R1:W-:Y:S04]  /*af70*/  LDGSTS.E.BYPASS.LTC128B.128 [R4+0x400], desc[UR38][R8.64], !P2 ;  /* 0x0040000008047fae */ /* 0x0003e8000d101d66 */
[----:B------:R-:W3:Y:S04]  /*af80*/  SHFL.IDX PT, R21, R18, 0x5, 0x181f ;  /* 0x00b81f0012157f89 */ /* 0x000ee800000e0000 */
[----:B------:R0:W-:Y:S01]  /*af90*/  LDGSTS.E.BYPASS.LTC128B.128 [R4+0xc00], desc[UR38][R6.64], !P1 ;  /* 0x00c0000006047fae */ /* 0x0001e2000c901d66 */
[----:B------:R-:W-:-:S03]  /*afa0*/  ISETP.LT.OR P1, PT, R5, 0x31, P0 ;  /* 0x000000310500780c */ /* 0x000fc60000721670 */
[----:B------:R-:W4:Y:S04]  /*afb0*/  SHFL.IDX PT, R22, R18, 0x6, 0x181f ;  /* 0x00d81f0012167f89 */ /* 0x000f2800000e0000 */
[----:B------:R5:W-:Y:S01]  /*afc0*/  LDGSTS.E.BYPASS.LTC128B.128 [R4+0x1400], desc[UR38][R2.64], !P4 ;  /* 0x0140000002047fae */ /* 0x000be2000e101d66 */
[-C--:B-1----:R-:W-:Y:S02]  /*afd0*/  IADD3 R8, P4, R23, R16.reuse, RZ ;  /* 0x0000001017087210 */ /* 0x082fe40007f9e0ff */
[----:B0-----:R-:W-:Y:S01]  /*afe0*/  IADD3 R6, P3, R25, R16, RZ ;  /* 0x0000001019067210 */ /* 0x001fe20007f7e0ff */
[----:B------:R-:W0:Y:S02]  /*aff0*/  SHFL.IDX PT, R18, R18, 0x7, 0x181f ;  /* 0x00f81f0012127f89 */ /* 0x000e2400000e0000 */
[----:B--2---:R-:W-:Y:S01]  /*b000*/  IMAD.X R9, RZ, RZ, R19, P4 ;  /* 0x000000ffff097224 */ /* 0x004fe200020e0613 */
[----:B------:R-:W-:-:S02]  /*b010*/  ISETP.LT.OR P4, PT, R5, 0x61, P0 ;  /* 0x000000610500780c */ /* 0x000fc40000781670 */
[----:B-----5:R-:W-:Y:S02]  /*b020*/  IADD3 R2, P2, R14, R16, RZ ;  /* 0x000000100e027210 */ /* 0x020fe40007f5e0ff */
[----:B---3--:R-:W-:Y:S01]  /*b030*/  IADD3.X R7, RZ, R21, RZ, P3, !PT ;  /* 0x00000015ff077210 */ /* 0x008fe20001ffe4ff */
[----:B------:R1:W2:Y:S02]  /*b040*/  SHFL.IDX PT, R14, R17, 0x7, 0x181f ;  /* 0x00f81f00110e7f89 */ /* 0x0002a400000e0000 */
[----:B------:R-:W-:Y:S01]  /*b050*/  IMAD.X R3, RZ, RZ, R10, P2 ;  /* 0x000000ffff037224 */ /* 0x000fe200010e060a */
[----:B------:R-:W-:Y:S01]  /*b060*/  ISETP.LT.OR P2, PT, R5, 0x41, P0 ;  /* 0x000000410500780c */ /* 0x000fe20000741670 */
[----:B------:R-:W-:-:S03]  /*b070*/  IMAD.MOV.U32 R10, RZ, RZ, RZ ;  /* 0x000000ffff0a7224 */ /* 0x000fc600078e00ff */
[----:B------:R3:W-:Y:S01]  /*b080*/  LDGSTS.E.BYPASS.LTC128B.128 [R4+0x1c00], desc[UR38][R2.64], !P1 ;  /* 0x01c0000002047fae */ /* 0x0007e2000c901d66 */
[----:B------:R-:W-:-:S08]  /*b090*/  ISETP.LT.OR P1, PT, R5, 0x51, P0 ;  /* 0x000000510500780c */ /* 0x000fd00000721670 */
[----:B------:R1:W-:Y:S01]  /*b0a0*/  LDGSTS.E.BYPASS.LTC128B.128 [R4+0x2400], desc[UR38][R8.64], !P2 ;  /* 0x0240000008047fae */ /* 0x0003e2000d101d66 */
[----:B---3--:R-:W-:-:S04]  /*b0b0*/  IADD3 R2, P5, R27, R16, RZ ;  /* 0x000000101b027210 */ /* 0x008fc80007fbe0ff */
[----:B------:R1:W-:Y:S01]  /*b0c0*/  LDGSTS.E.BYPASS.LTC128B.128 [R4+0x2c00], desc[UR38][R6.64], !P1 ;  /* 0x02c0000006047fae */ /* 0x0003e2000c901d66 */
[----:B----4-:R-:W-:-:S05]  /*b0d0*/  IMAD.X R3, RZ, RZ, R22, P5 ;  /* 0x000000ffff037224 */ /* 0x010fca00028e0616 */
[----:B0-2---:R1:W-:Y:S03]  /*b0e0*/  LDGSTS.E.BYPASS.LTC128B.128 [R4+0x3400], desc[UR38][R2.64], !P4 ;  /* 0x0340000002047fae */ /* 0x0053e6000e101d66 */
.L_x_12976:
[----:B------:R-:W-:Y:S02]  /*b0f0*/  ISETP.LT.OR P0, PT, R5, 0x71, P0 ;  /* 0x000000710500780c */ /* 0x000fe40000701670 */
[----:B-1----:R-:W-:-:S04]  /*b100*/  IADD3 R2, P1, R14, R16, RZ ;  /* 0x000000100e027210 */ /* 0x002fc80007f3e0ff */
[----:B------:R-:W-:-:S07]  /*b110*/  IADD3.X R3, RZ, R18, RZ, P1, !PT ;  /* 0x00000012ff037210 */ /* 0x000fce0000ffe4ff */
[----:B------:R-:W-:Y:S01]  /*b120*/  @!PT LDS RZ, [RZ] ;  /* 0x00000000fffff984 */ /* 0x000fe20000000800 */
[----:B------:R-:W-:Y:S01]  /*b130*/  @!PT LDS RZ, [RZ] ;  /* 0x00000000fffff984 */ /* 0x000fe20000000800 */
[----:B------:R-:W-:Y:S01]  /*b140*/  @!PT LDS RZ, [RZ] ;  /* 0x00000000fffff984 */ /* 0x000fe20000000800 */
[----:B------:R0:W-:Y:S01]  /*b150*/  LDGSTS.E.BYPASS.LTC128B.128 [R4+0x3c00], desc[UR38][R2.64], !P0 ;  /* 0x03c0000002047fae */ /* 0x0001e2000c101d66 */
[----:B------:R-:W-:Y:S01]  /*b160*/  PLOP3.LUT P0, PT, PT, PT, PT, 0x80, 0x0 ;  /* 0x000000000000781c */ /* 0x000fe20003f0f070 */
[----:B------:R-:W-:-:S12]  /*b170*/  NOP ;  /* 0x0000000000007918 */ /* 0x000fd80000000000 */
.L_x_12860:
        /* <DEDUP_REMOVED lines=12> */
.L_x_12861:
[----:B------:R-:W-:Y:S01]  /*b240*/  VIADD R2, R20, 0x1 ;  /* 0x0000000114027836 */ /* 0x000fe20000000000 */
[----:B------:R0:W-:Y:S04]  /*b250*/  SYNCS.ARRIVE.TRANS64.A1T0 RZ, [R0+URZ+0x16850], RZ ;  /* 0x016850ff00ff79a7 */ /* 0x0001e8000810003f */
[----:B------:R-:W-:-:S04]  /*b260*/  ISETP.NE.AND P0, PT, R2, 0x2, PT ;  /* 0x000000020200780c */ /* 0x000fc80003f05270 */
[----:B------:R-:W-:Y:S02]  /*b270*/  SEL R3, RZ, 0x1, P0 ;  /* 0x00000001ff037807 */ /* 0x000fe40000000000 */
[----:B------:R-:W-:Y:S02]  /*b280*/  SEL R2, R2, RZ, P0 ;  /* 0x000000ff02027207 */ /* 0x000fe40000000000 */
[----:B0-----:R-:W-:-:S07]  /*b290*/  LOP3.LUT R0, R24, R3, RZ, 0x3c, !PT ;  /* 0x0000000318007212 */ /* 0x001fce00078e3cff */
.L_x_12829:
[----:B------:R-:W0:Y:S01]  /*b2a0*/  S2R R4, SR_CgaCtaId ;  /* 0x0000000000047919 */ /* 0x000e220000008800 */
[----:B------:R-:W-:Y:S02]  /*b2b0*/  MOV R3, 0x400 ;  /* 0x0000040000037802 */ /* 0x000fe40000000f00 */
[----:B------:R-:W-:Y:S02]  /*b2c0*/  SHF.L.U32 R10, R10, 0x1f, RZ ;  /* 0x0000001f0a0a7819 */ /* 0x000fe400000006ff */
[----:B0-----:R-:W-:-:S04]  /*b2d0*/  LEA R7, R4, R3, 0x18 ;  /* 0x0000000304077211 */ /* 0x001fc800078ec0ff */
[----:B------:R-:W0:Y:S02]  /*b2e0*/  SYNCS.PHASECHK.TRANS64.TRYWAIT P0, [R7+URZ+0x16820], R10 ;  /* 0x0168200a070075a7 */ /* 0x000e24000800017f */
[----:B0-----:R-:W-:Y:S05]  /*b2f0*/  @!P0 BRA `(.L_x_12862) ;  /* 0x0000003800908947 */ /* 0x001fea0003800000 */
.L_x_12977:
[----:B------:R-:W-:-:S03]  /*b300*/  UMOV UR4, 0xffffffff ;  /* 0xffffffff00047882 */ /* 0x000fc60000000000 */
[----:B------:R-:W-:Y:S05]  /*b310*/  BRA.DIV UR4, `(.L_x_12863) ;  /* 0x0000003a049c7947 */ /* 0x000fea000b800000 */
[----:B------:R-:W1:Y:S02]  /*b320*/  S2R R3, SR_TID.X ;  /* 0x0000000000037919 */ /* 0x000e640000002100 */
[----:B-1----:R-:W-:-:S04]  /*b330*/  SHF.R.U32.HI R3, RZ, 0x5, R3 ;  /* 0x00000005ff037819 */ /* 0x002fc80000011603 */
[----:B------:R-:W-:-:S05]  /*b340*/  LOP3.LUT R3, R3, 0x3, RZ, 0xc0, !PT ;  /* 0x0000000303037812 */ /* 0x000fca00078ec0ff */
[----:B------:R1:W2:Y:S02]  /*b350*/  SHFL.IDX PT, R14, R3, RZ, 0x1f ;  /* 0x00001fff030e7589 */ /* 0x0002a400000e0000 */
.L_x_12980:
[----:B--2---:R-:W-:-:S13]  /*b360*/  ISETP.NE.AND P0, PT, R14, RZ, PT ;  /* 0x000000ff0e00720c */ /* 0x004fda0003f05270 */
[----:B------:R-:W-:Y:S05]  /*b370*/  @P0 BRA `(.L_x_12797) ;  /* 0x0000000000880947 */ /* 0x000fea0003800000 */
[----:B------:R-:W-:-:S03]  /*b380*/  UMOV UR4, 0xffffffff ;  /* 0xffffffff00047882 */ /* 0x000fc60000000000 */
[----:B------:R-:W-:Y:S05]  /*b390*/  BRA.DIV UR4, `(.L_x_12864) ;  /* 0x0000003a04b07947 */ /* 0x000fea000b800000 */
[----:B------:R-:W-:-:S13]  /*b3a0*/  ELECT P6, URZ, PT ;  /* 0x00000000003f782f */ /* 0x000fda00038c0000 */
.L_x_12983:
[----:B------:R-:W-:Y:S05]  /*b3b0*/  @!P6 BRA `(.L_x_12797) ;  /* 0x000000000078e947 */ /* 0x000fea0003800000 */
[----:B------:R-:W-:-:S06]  /*b3c0*/  ULOP3.LUT UR4, UR41, 0x2, URZ, 0xfc, !UPT ;  /* 0x0000000229047892 */ /* 0x000fcc000f8efc3f */
[----:B-1----:R-:W-:-:S04]  /*b3d0*/  MOV R3, UR4 ;  /* 0x0000000400037c02 */ /* 0x002fc80008000f00 */
[----:B------:R-:W-:-:S13]  /*b3e0*/  ISETP.NE.AND P0, PT, R3, 0x3, PT ;  /* 0x000000030300780c */ /* 0x000fda0003f05270 */
[----:B------:R-:W-:Y:S05]  /*b3f0*/  @!P0 BRA `(.L_x_12865) ;  /* 0x0000000000048947 */ /* 0x000fea0003800000 */
[----:B------:R-:W-:Y:S01]  /*b400*/  BPT.TRAP 0x1 ;  /* 0x000000040000795c */ /* 0x000fe20000300000 */
.L_x_12865:
[----:B------:R-:W-:Y:S01]  /*b410*/  IMAD R5, R2, 0x8, R7 ;  /* 0x0000000802057824 */ /* 0x000fe200078e0207 */
[----:B------:R-:W-:Y:S01]  /*b420*/  SHF.L.U32 R4, R0, 0x1f, RZ ;  /* 0x0000001f00047819 */ /* 0x000fe200000006ff */
[----:B------:R-:W-:-:S03]  /*b430*/  VIADD R2, R2, 0x1 ;  /* 0x0000000102027836 */ /* 0x000fc60000000000 */
[----:B------:R-:W1:Y:S02]  /*b440*/  SYNCS.PHASECHK.TRANS64.TRYWAIT P1, [R5+URZ+0x16840], R4 ;  /* 0x01684004050075a7 */ /* 0x000e64000802017f */
[----:B------:R-:W-:-:S04]  /*b450*/  ISETP.NE.AND P2, PT, R2, 0x2, PT ;  /* 0x000000020200780c */ /* 0x000fc80003f45270 */
[----:B------:R-:W-:Y:S01]  /*b460*/  SEL R3, RZ, 0x1, P2 ;  /* 0x00000001ff037807 */ /* 0x000fe20001000000 */
[----:B-1----:R-:W-:Y:S08]  /*b470*/  @!P1 BRA `(.L_x_12866) ;  /* 0x0000003800989947 */ /* 0x002ff00003800000 */
.L_x_12984:
[----:B------:R-:W-:Y:S02]  /*b480*/  SEL R2, R2, RZ, P2 ;  /* 0x000000ff02027207 */ /* 0x000fe40001000000 */
[----:B------:R-:W-:Y:S01]  /*b490*/  LOP3.LUT R0, R0, R3, RZ, 0x3c, !PT ;  /* 0x0000000300007212 */ /* 0x000fe200078e3cff */
[----:B------:R-:W-:Y:S06]  /*b4a0*/  @!P0 BRA `(.L_x_12867) ;  /* 0x0000000000048947 */ /* 0x000fec0003800000 */
[----:B------:R-:W-:Y:S01]  /*b4b0*/  BPT.TRAP 0x1 ;  /* 0x000000040000795c */ /* 0x000fe20000300000 */
.L_x_12867:
[----:B------:R-:W-:Y:S02]  /*b4c0*/  LEA R3, R2, R7, 0x3 ;  /* 0x0000000702037211 */ /* 0x000fe400078e18ff */
[----:B------:R-:W-:-:S04]  /*b4d0*/  SHF.L.U32 R0, R0, 0x1f, RZ ;  /* 0x0000001f00007819 */ /* 0x000fc800000006ff */
[----:B------:R-:W2:Y:S02]  /*b4e0*/  SYNCS.PHASECHK.TRANS64.TRYWAIT P1, [R3+URZ+0x16840], R0 ;  /* 0x01684000030075a7 */ /* 0x000ea4000802017f */
[----:B--2---:R-:W-:Y:S05]  /*b4f0*/  @!P1 BRA `(.L_x_12868) ;  /* 0x00000038008c9947 */ /* 0x004fea0003800000 */
.L_x_12985:
[----:B------:R-:W-:Y:S05]  /*b500*/  @!P0 BRA `(.L_x_12869) ;  /* 0x0000000000048947 */ /* 0x000fea0003800000 */
[----:B------:R-:W-:Y:S01]  /*b510*/  BPT.TRAP 0x1 ;  /* 0x000000040000795c */ /* 0x000fe20000300000 */
.L_x_12869:
[----:B------:R-:W3:Y:S02]  /*b520*/  SYNCS.PHASECHK.TRANS64.TRYWAIT P1, [R5+URZ+0x16860], R4 ;  /* 0x01686004050075a7 */ /* 0x000ee4000802017f */
[----:B---3--:R-:W-:Y:S05]  /*b530*/  @!P1 BRA `(.L_x_12870) ;  /* 0x0000003800909947 */ /* 0x008fea0003800000 */
.L_x_12986:
[----:B------:R-:W-:Y:S05]  /*b540*/  @!P0 BRA `(.L_x_12871) ;  /* 0x0000000000048947 */ /* 0x000fea0003800000 */
[----:B------:R-:W-:Y:S01]  /*b550*/  BPT.TRAP 0x1 ;  /* 0x000000040000795c */ /* 0x000fe20000300000 */
.L_x_12871:
[----:B----4-:R4:W0:Y:S02]  /*b560*/  SYNCS.PHASECHK.TRANS64.TRYWAIT P0, [R3+URZ+0x16860], R0 ;  /* 0x01686000030075a7 */ /* 0x010824000800017f */
[----:B0-----:R-:W-:Y:S05]  /*b570*/  @!P0 NANOSLEEP.SYNCS 0x989680 ;  /* 0x009896800000895d */ /* 0x001fea0003900000 */
[----:B------:R-:W0:Y:S02]  /*b580*/  @!P0 SYNCS.PHASECHK.TRANS64 P0, [R3+URZ+0x16860], R0 ;  /* 0x01686000030085a7 */ /* 0x000e24000800007f */
[----:B0-----:R-:W-:Y:S05]  /*b590*/  @!P0 BRA `(.L_x_12871) ;  /* 0xfffffffc00f08947 */ /* 0x001fea000383ffff */
.L_x_12797:
[----:B------:R-:W-:Y:S05]  /*b5a0*/  BSYNC B6 ;  /* 0x0000000000067941 */ /* 0x000fea0003800000 */
.L_x_12794:
[----:B------:R-:W-:Y:S05]  /*b5b0*/  EXIT ;  /* 0x000000000000794d */ /* 0x000fea0003800000 */
.L_x_12801:
[----:B0-----:R-:W-:-:S04]  /*b5c0*/  IMAD.U32 R3, RZ, RZ, UR40 ;  /* 0x00000028ff037e24 */ /* 0x001fc8000f8e00ff */
[----:B------:R0:W1:Y:S03]  /*b5d0*/  SYNCS.PHASECHK.TRANS64.TRYWAIT P0, [R3+URZ+0x16800], R2 ;  /* 0x01680002030075a7 */ /* 0x000066000800017f */
[----:B-1----:R-:W-:Y:S05]  /*b5e0*/  @!P0 NANOSLEEP.SYNCS 0x989680 ;  /* 0x009896800000895d */ /* 0x002fea0003900000 */
[----:B------:R-:W1:Y:S02]  /*b5f0*/  @!P0 SYNCS.PHASECHK.TRANS64 P0, [R3+URZ+0x16800], R2 ;  /* 0x01680002030085a7 */ /* 0x000e64000800007f */
[----:B-1----:R-:W-:Y:S05]  /*b600*/  @!P0 BRA `(.L_x_12801) ;  /* 0xfffffffc00ec8947 */ /* 0x002fea000383ffff */
[----:B------:R-:W-:Y:S05]  /*b610*/  BRA `(.L_x_12872) ;  /* 0xffffff5800cc7947 */ /* 0x000fea000383ffff */
.L_x_12805:
[----:B0-----:R-:W-:-:S04]  /*b620*/  IMAD.U32 R3, RZ, RZ, UR40 ;  /* 0x00000028ff037e24 */ /* 0x001fc8000f8e00ff */
[----:B------:R0:W2:Y:S03]  /*b630*/  SYNCS.PHASECHK.TRANS64.TRYWAIT P1, [R3+URZ+0x16830], R2 ;  /* 0x01683002030075a7 */ /* 0x0000a6000802017f */
[----:B--2---:R-:W-:Y:S05]  /*b640*/  @!P1 NANOSLEEP.SYNCS 0x989680 ;  /* 0x009896800000995d */ /* 0x004fea0003900000 */
[----:B------:R-:W2:Y:S02]  /*b650*/  @!P1 SYNCS.PHASECHK.TRANS64 P1, [R3+URZ+0x16830], R2 ;  /* 0x01683002030095a7 */ /* 0x000ea4000802007f */
[----:B--2---:R-:W-:Y:S05]  /*b660*/  @!P1 BRA `(.L_x_12805) ;  /* 0xfffffffc00ec9947 */ /* 0x004fea000383ffff */
[----:B------:R-:W-:Y:S05]  /*b670*/  BRA `(.L_x_12804) ;  /* 0xffffff5800e87947 */ /* 0x000fea000383ffff */
.L_x_12811:
[----:B-1----:R-:W-:-:S04]  /*b680*/  MOV R9, UR10 ;  /* 0x0000000a00097c02 */ /* 0x002fc80008000f00 */
[----:B------:R1:W2:Y:S03]  /*b690*/  SYNCS.PHASECHK.TRANS64.TRYWAIT P1, [R9+URZ+0x16830], R0 ;  /* 0x01683000090075a7 */ /* 0x0002a6000802017f */
[----:B--2---:R-:W-:Y:S05]  /*b6a0*/  @!P1 NANOSLEEP.SYNCS 0x989680 ;  /* 0x009896800000995d */ /* 0x004fea0003900000 */
[----:B------:R-:W2:Y:S02]  /*b6b0*/  @!P1 SYNCS.PHASECHK.TRANS64 P1, [R9+URZ+0x16830], R0 ;  /* 0x01683000090095a7 */ /* 0x000ea4000802007f */
[----:B--2---:R-:W-:Y:S05]  /*b6c0*/  @!P1 BRA `(.L_x_12811) ;  /* 0xfffffffc00ec9947 */ /* 0x004fea000383ffff */
[----:B------:R-:W-:Y:S05]  /*b6d0*/  BRA `(.L_x_12808) ;  /* 0xffffff8400147947 */ /* 0x000fea000383ffff */
.L_x_12815:
[----:B-1----:R-:W-:-:S04]  /*b6e0*/  IMAD.U32 R9, RZ, RZ, UR10 ;  /* 0x0000000aff097e24 */ /* 0x002fc8000f8e00ff */
[----:B------:R1:W2:Y:S03]  /*b6f0*/  SYNCS.PHASECHK.TRANS64.TRYWAIT P1, [R9+URZ+0x16850], R8 ;  /* 0x01685008090075a7 */ /* 0x0002a6000802017f */
[----:B--2---:R-:W-:Y:S05]  /*b700*/  @!P1 NANOSLEEP.SYNCS 0x989680 ;  /* 0x009896800000995d */ /* 0x004fea0003900000 */
[----:B------:R-:W2:Y:S02]  /*b710*/  @!P1 SYNCS.PHASECHK.TRANS64 P1, [R9+URZ+0x16850], R8 ;  /* 0x01685008090095a7 */ /* 0x000ea4000802007f */
[----:B--2---:R-:W-:Y:S05]  /*b720*/  @!P1 BRA `(.L_x_12815) ;  /* 0xfffffffc00ec9947 */ /* 0x004fea000383ffff */
[----:B------:R-:W-:Y:S05]  /*b730*/  BRA `(.L_x_12812) ;  /* 0xffffff84009c7947 */ /* 0x000fea000383ffff */
.L_x_12822:
[----:B-1----:R-:W-:-:S04]  /*b740*/  IMAD.U32 R3, RZ, RZ, UR5 ;  /* 0x00000005ff037e24 */ /* 0x002fc8000f8e00ff */
[----:B------:R1:W2:Y:S03]  /*b750*/  SYNCS.PHASECHK.TRANS64.TRYWAIT P1, [R3+URZ+0x16850], R2 ;  /* 0x01685002030075a7 */ /* 0x0002a6000802017f */
[----:B--2---:R-:W-:Y:S05]  /*b760*/  @!P1 NANOSLEEP.SYNCS 0x989680 ;  /* 0x009896800000995d */ /* 0x004fea0003900000 */
[----:B------:R-:W2:Y:S02]  /*b770*/  @!P1 SYNCS.PHASECHK.TRANS64 P1, [R3+URZ+0x16850], R2 ;  /* 0x01685002030095a7 */ /* 0x000ea4000802007f */
[----:B--2---:R-:W-:Y:S05]  /*b780*/  @!P1 BRA `(.L_x_12822) ;  /* 0xfffffffc00ec9947 */ /* 0x004fea000383ffff */
[----:B------:R-:W-:Y:S05]  /*b790*/  BRA `(.L_x_12821) ;  /* 0xffffffa800187947 */ /* 0x000fea000383ffff */
.L_x_12834:
[----:B------:R-:W-:Y:S01]  /*b7a0*/  MOV R13, R17 ;  /* 0x00000011000d7202 */ /* 0x000fe20000000f00 */
[----:B------:R-:W-:Y:S01]  /*b7b0*/  IMAD.MOV.U32 R12, RZ, RZ, RZ ;  /* 0x000000ffff0c7224 */ /* 0x000fe200078e00ff */
[----:B------:R-:W-:Y:S01]  /*b7c0*/  MOV R15, 0xffffffff ;  /* 0xffffffff000f7802 */ /* 0x000fe20000000f00 */
[----:B------:R-:W-:-:S07]  /*b7d0*/  IMAD.MOV.U32 R11, RZ, RZ, 0x1f ;  /* 0x0000001fff0b7424 */ /* 0x000fce00078e00ff */
[----:B0----5:R-:W-:Y:S05]  /*b7e0*/  WARPSYNC.COLLECTIVE R15, `(.L_x_12873) ;  /* 0x000000000f087348 */ /* 0x021fea0003c00000 */
[----:B------:R1:W2:Y:S02]  /*b7f0*/  SHFL.IDX P6, R14, R13, R12, R11 ;  /* 0x0000000c0d0e7389 */ /* 0x0002a400000c000b */
[----:B012--5:R-:W-:Y:S01]  /*b800*/  ENDCOLLECTIVE ;  /* 0x000000000000791b */ /* 0x027fe20003800000 */
.L_x_12873:
[----:B------:R-:W-:Y:S05]  /*b810*/  BRA `(.L_x_12874) ;  /* 0xffffffcc00907947 */ /* 0x000fea000383ffff */
.L_x_12836:
[----:B0-----:R-:W-:-:S04]  /*b820*/  IMAD.U32 R2, RZ, RZ, UR45 ;  /* 0x0000002dff027e24 */ /* 0x001fc8000f8e00ff */
[----:B------:R0:W1:Y:S03]  /*b830*/  SYNCS.PHASECHK.TRANS64.TRYWAIT P0, [R2+URZ+0x16840], R9 ;  /* 0x01684009020075a7 */ /* 0x000066000800017f */
[----:B-1----:R-:W-:Y:S05]  /*b840*/  @!P0 NANOSLEEP.SYNCS 0x989680 ;  /* 0x009896800000895d */ /* 0x002fea0003900000 */
[----:B------:R-:W1:Y:S02]  /*b850*/  @!P0 SYNCS.PHASECHK.TRANS64 P0, [R2+URZ+0x16840], R9 ;  /* 0x01684009020085a7 */ /* 0x000e64000800007f */
[----:B-1----:R-:W-:Y:S05]  /*b860*/  @!P0 BRA `(.L_x_12836) ;  /* 0xfffffffc00ec8947 */ /* 0x002fea000383ffff */
[----:B------:R-:W-:Y:S05]  /*b870*/  BRA `(.L_x_12875) ;  /* 0xffffffd000187947 */ /* 0x000fea000383ffff */
.L_x_12837:
        /* <DEDUP_REMOVED lines=8> */
.L_x_12877:
[----:B------:R-:W-:Y:S05]  /*b900*/  BSYNC B0 ;  /* 0x0000000000007941 */ /* 0x000fea0003800000 */
.L_x_12876:
        /* <DEDUP_REMOVED lines=9> */
.L_x_12878:
[----:B------:R-:W-:Y:S02]  /*b9a0*/  IMAD.MOV.U32 R13, RZ, RZ, R4 ;  /* 0x000000ffff0d7224 */ /* 0x000fe400078e0004 */
[----:B------:R-:W-:Y:S01]  /*b9b0*/  IMAD.MOV.U32 R12, RZ, RZ, 0x1 ;  /* 0x00000001ff0c7424 */ /* 0x000fe200078e00ff */
[----:B------:R-:W-:-:S05]  /*b9c0*/  @P0 LEA R14, P1, R16, R14, 0x1 ;  /* 0x0000000e100e0211 */ /* 0x000fca00078208ff */
[----:B------:R-:W-:Y:S01]  /*b9d0*/  @P0 IMAD.X R3, RZ, RZ, R2, P1 ;  /* 0x000000ffff030224 */ /* 0x000fe200008e0602 */
[----:B------:R-:W-:-:S07]  /*b9e0*/  @P0 MOV R2, R14 ;  /* 0x0000000e00020202 */ /* 0x000fce0000000f00 */
[----:B------:R-:W-:Y:S05]  /*b9f0*/  WARPSYNC.COLLECTIVE R15, `(.L_x_12879) ;  /* 0x000000000f087348 */ /* 0x000fea0003c00000 */
[----:B------:R0:W1:Y:S02]  /*ba00*/  SHFL.IDX P6, R14, R13, R12, R11 ;  /* 0x0000000c0d0e7389 */ /* 0x00006400000c000b */
[----:B01----:R-:W-:Y:S01]  /*ba10*/  ENDCOLLECTIVE ;  /* 0x000000000000791b */ /* 0x003fe20003800000 */
.L_x_12879:
[C---:B------:R-:W-:Y:S01]  /*ba20*/  ISETP.GE.AND P1, PT, R5.reuse, 0x21, PT ;  /* 0x000000210500780c */ /* 0x040fe20003f26270 */
[----:B------:R-:W-:Y:S01]  /*ba30*/  @!PT LDS RZ, [RZ] ;  /* 0x00000000fffff984 */ /* 0x000fe20000000800 */
[----:B------:R-:W-:Y:S01]  /*ba40*/  @!PT LDS RZ, [RZ] ;  /* 0x00000000fffff984 */ /* 0x000fe20000000800 */
[----:B------:R-:W-:Y:S01]  /*ba50*/  @!PT LDS RZ, [RZ] ;  /* 0x00000000fffff984 */ /* 0x000fe20000000800 */
[----:B------:R0:W-:Y:S01]  /*ba60*/  @P0 LDGSTS.E.BYPASS.LTC128B.128 [R9+0xe400], desc[UR38][R2.64], !P3 ;  /* 0x0e40000002090fae */ /* 0x0001e2000d901d66 */
[----:B------:R-:W-:Y:S01]  /*ba70*/  ISETP.GE.AND P0, PT, R5, 0x11, PT ;  /* 0x000000110500780c */ /* 0x000fe20003f06270 */
[----:B------:R-:W-:-:S12]  /*ba80*/  IMAD.MOV.U32 R13, RZ, RZ, R0 ;  /* 0x000000ffff0d7224 */ /* 0x000fd800078e0000 */
[----:B------:R-:W-:Y:S02]  /*ba90*/  @P0 LEA R25, R22, UR45, 0x1 ;  /* 0x0000002d16190c11 */ /* 0x000fe4000f8e08ff */
[----:B0-----:R-:W-:-:S07]  /*baa0*/  MOV R7, R14 ;  /* 0x0000000e00077202 */ /* 0x001fce0000000f00 */
[----:B------:R-:W-:Y:S05]  /*bab0*/  WARPSYNC.COLLECTIVE R15, `(.L_x_12880) ;  /* 0x000000000f087348 */ /* 0x000fea0003c00000 */
[----:B------:R0:W1:Y:S02]  /*bac0*/  SHFL.IDX P6, R14, R13, R12, R11 ;  /* 0x0000000c0d0e7389 */ /* 0x00006400000c000b */
[----:B01----:R-:W-:Y:S01]  /*bad0*/  ENDCOLLECTIVE ;  /* 0x000000000000791b */ /* 0x003fe20003800000 */
.L_x_12880:
[----:B------:R-:W-:Y:S01]  /*bae0*/  MOV R13, R4 ;  /* 0x00000004000d7202 */ /* 0x000fe20000000f00 */
[----:B------:R-:W-:Y:S01]  /*baf0*/  IMAD.MOV.U32 R12, RZ, RZ, 0x2 ;  /* 0x00000002ff0c7424 */ /* 0x000fe200078e00ff */
[----:B------:R-:W-:-:S13]  /*bb00*/  @P0 LEA R2, P2, R16, R14, 0x1 ;  /* 0x0000000e10020211 */ /* 0x000fda00078408ff */
[----:B------:R-:W-:Y:S05]  /*bb10*/  WARPSYNC.COLLECTIVE R15, `(.L_x_12881) ;  /* 0x000000000f087348 */ /* 0x000fea0003c00000 */
[----:B------:R0:W1:Y:S02]  /*bb20*/  SHFL.IDX P6, R14, R13, R12, R11 ;  /* 0x0000000c0d0e7389 */ /* 0x00006400000c000b */
[----:B01----:R-:W-:Y:S01]  /*bb30*/  ENDCOLLECTIVE ;  /* 0x000000000000791b */ /* 0x003fe20003800000 */
.L_x_12881:
[----:B------:R-:W-:-:S05]  /*bb40*/  @P0 IMAD.X R3, RZ, RZ, R7, P2 ;  /* 0x000000ffff030224 */ /* 0x000fca00010e0607 */
[----:B------:R-:W-:Y:S01]  /*bb50*/  @!PT LDS RZ, [RZ] ;  /* 0x00000000fffff984 */ /* 0x000fe20000000800 */
[----:B------:R-:W-:Y:S01]  /*bb60*/  @!PT LDS RZ, [RZ] ;  /* 0x00000000fffff984 */ /* 0x000fe20000000800 */
[----:B------:R-:W-:Y:S01]  /*bb70*/  @!PT LDS RZ, [RZ] ;  /* 0x00000000fffff984 */ /* 0x000fe20000000800 */
[----:B------:R0:W-:Y:S01]  /*bb80*/  @P0 LDGSTS.E.BYPASS.LTC128B.128 [R25+0xec00], desc[UR38][R2.64], !P3 ;  /* 0x0ec0000002190fae */ /* 0x0001e2000d901d66 */
[----:B------:R-:W-:Y:S01]  /*bb90*/  MOV R13, R0 ;  /* 0x00000000000d7202 */ /* 0x000fe20000000f00 */
[----:B------:R-:W-:-:S07]  /*bba0*/  IMAD.MOV.U32 R6, RZ, RZ, R14 ;  /* 0x000000ffff067224 */ /* 0x000fce00078e000e */
[----:B0-----:R-:W-:Y:S05]  /*bbb0*/  WARPSYNC.COLLECTIVE R15, `(.L_x_12882) ;  /* 0x000000000f087348 */ /* 0x001fea0003c00000 */
[----:B------:R1:W2:Y:S02]  /*bbc0*/  SHFL.IDX P6, R14, R13, R12, R11 ;  /* 0x0000000c0d0e7389 */ /* 0x0002a400000c000b */
[----:B012---:R-:W-:Y:S01]  /*bbd0*/  ENDCOLLECTIVE ;  /* 0x000000000000791b */ /* 0x007fe20003800000 */
.L_x_12882:
[----:B------:R-:W-:Y:S01]  /*bbe0*/  MOV R13, R4 ;  /* 0x00000004000d7202 */ /* 0x000fe20000000f00 */
[----:B------:R-:W-:Y:S02]  /*bbf0*/  IMAD.MOV.U32 R12, RZ, RZ, 0x3 ;  /* 0x00000003ff0c7424 */ /* 0x000fe400078e00ff */
[----:B------:R-:W-:-:S07]  /*bc00*/  IMAD.MOV.U32 R21, RZ, RZ, R14 ;  /* 0x000000ffff157224 */ /* 0x000fce00078e000e */
[----:B------:R-:W-:Y:S05]  /*bc10*/  WARPSYNC.COLLECTIVE R15, `(.L_x_12883) ;  /* 0x000000000f087348 */ /* 0x000fea0003c00000 */
[----:B------:R0:W1:Y:S02]  /*bc20*/  SHFL.IDX P6, R14, R13, R12, R11 ;  /* 0x0000000c0d0e7389 */ /* 0x00006400000c000b */
[----:B01----:R-:W-:Y:S01]  /*bc30*/  ENDCOLLECTIVE ;  /* 0x000000000000791b */ /* 0x003fe20003800000 */
.L_x_12883:
[----:B------:R-:W-:Y:S02]  /*bc40*/  @P1 LEA R2, P0, R16, R21, 0x1 ;  /* 0x0000001510021211 */ /* 0x000fe400078008ff */
[----:B------:R-:W-:-:S03]  /*bc50*/  @P1 LEA R21, R22, UR45, 0x1 ;  /* 0x0000002d16151c11 */ /* 0x000fc6000f8e08ff */
[----:B------:R-:W-:Y:S01]  /*bc60*/  @P1 IMAD.X R3, RZ, RZ, R6, P0 ;  /* 0x000000ffff031224 */ /* 0x000fe200000e0606 */
[----:B------:R-:W-:-:S04]  /*bc70*/  ISETP.GE.AND P0, PT, R5, 0x31, PT ;  /* 0x000000310500780c */ /* 0x000fc80003f06270 */
[----:B------:R-:W-:Y:S01]  /*bc80*/  @!PT LDS RZ, [RZ] ;  /* 0x00000000fffff984 */ /* 0x000fe20000000800 */
[----:B------:R-:W-:Y:S01]  /*bc90*/  @!PT LDS RZ, [RZ] ;  /* 0x00000000fffff984 */ /* 0x000fe20000000800 */
[----:B------:R-:W-:Y:S01]  /*bca0*/  @!PT LDS RZ, [RZ] ;  /* 0x00000000fffff984 */ /* 0x000fe20000000800 */
[----:B------:R0:W-:Y:S01]  /*bcb0*/  @P1 LDGSTS.E.BYPASS.LTC128B.128 [R21+0xf400], desc[UR38][R2.64], !P3 ;  /* 0x0f40000002151fae */ /* 0x0001e2000d901d66 */
[----:B------:R-:W-:Y:S02]  /*bcc0*/  MOV R13, R0 ;  /* 0x00000000000d7202 */ /* 0x000fe40000000f00 */
[----:B------:R-:W-:-:S06]  /*bcd0*/  ISETP.GE.AND P1, PT, R5, 0x41, PT ;  /* 0x000000410500780c */ /* 0x000fcc0003f26270 */
[----:B------:R-:W-:Y:S01]  /*bce0*/  @P0 LEA R25, R22, UR45, 0x1 ;  /* 0x0000002d16190c11 */ /* 0x000fe2000f8e08ff */
[----:B------:R-:W-:-:S07]  /*bcf0*/  IMAD.MOV.U32 R7, RZ, RZ, R14 ;  /* 0x000000ffff077224 */ /* 0x000fce00078e000e */
[----:B0-----:R-:W-:Y:S05]  /*bd00*/  WARPSYNC.COLLECTIVE R15, `(.L_x_12884) ;  /* 0x000000000f087348 */ /* 0x001fea0003c00000 */
[----:B------:R1:W2:Y:S02]  /*bd10*/  SHFL.IDX P6, R14, R13, R12, R11 ;  /* 0x0000000c0d0e7389 */ /* 0x0002a400000c000b */
[----:B012---:R-:W-:Y:S01]  /*bd20*/  ENDCOLLECTIVE ;  /* 0x000000000000791b */ /* 0x007fe20003800000 */
.L_x_12884:
[----:B------:R-:W-:Y:S01]  /*bd30*/  @P1 LEA R21, R22, UR45, 0x1 ;  /* 0x0000002d16151c11 */ /* 0x000fe2000f8e08ff */
[----:B------:R-:W-:Y:S01]  /*bd40*/  IMAD.MOV.U32 R13, RZ, RZ, R4 ;  /* 0x000000ffff0d7224 */ /* 0x000fe200078e0004 */
[----:B------:R-:W-:Y:S02]  /*bd50*/  MOV R12, 0x4 ;  /* 0x00000004000c7802 */ /* 0x000fe40000000f00 */
[----:B------:R-:W-:-:S13]  /*bd60*/  @P0 LEA R2, P2, R16, R14, 0x1 ;  /* 0x0000000e10020211 */ /* 0x000fda00078408ff */
[----:B------:R-:W-:Y:S05]  /*bd70*/  WARPSYNC.COLLECTIVE R15, `(.L_x_12885) ;  /* 0x000000000f087348 */ /* 0x000fea0003c00000 */
[----:B------:R0:W1:Y:S02]  /*bd80*/  SHFL.IDX P6, R14, R13, R12, R11 ;  /* 0x0000000c0d0e7389 */ /* 0x00006400000c000b */
[----:B01----:R-:W-:Y:S01]  /*bd90*/  ENDCOLLECTIVE ;  /* 0x000000000000791b */ /* 0x003fe20003800000 */
.L_x_12885:
[----:B------:R-:W-:-:S05]  /*bda0*/  @P0 IMAD.X R3, RZ, RZ, R7, P2 ;  /* 0x000000ffff030224 */ /* 0x000fca00010e0607 */
[----:B------:R-:W-:Y:S01]  /*bdb0*/  @!PT LDS RZ, [RZ] ;  /* 0x00000000fffff984 */ /* 0x000fe20000000800 */
[----:B------:R-:W-:Y:S01]  /*bdc0*/  @!PT LDS RZ, [RZ] ;  /* 0x00000000fffff984 */ /* 0x000fe20000000800 */
[----:B------:R-:W-:Y:S01]  /*bdd0*/  @!PT LDS RZ, [RZ] ;  /* 0x00000000fffff984 */ /* 0x000fe20000000800 */
[----:B------:R0:W-:Y:S01]  /*bde0*/  @P0 LDGSTS.E.BYPASS.LTC128B.128 [R25+0xfc00], desc[UR38][R2.64], !P3 ;  /* 0x0fc0000002190fae */ /* 0x0001e2000d901d66 */
[----:B------:R-:W-:Y:S02]  /*bdf0*/  IMAD.MOV.U32 R13, RZ, RZ, R0 ;  /* 0x000000ffff0d7224 */ /* 0x000fe400078e0000 */
[----:B------:R-:W-:-:S07]  /*be00*/  IMAD.MOV.U32 R6, RZ, RZ, R14 ;  /* 0x000000ffff067224 */ /* 0x000fce00078e000e */
[----:B0-----:R-:W-:Y:S05]  /*be10*/  WARPSYNC.COLLECTIVE R15, `(.L_x_12886) ;  /* 0x000000000f087348 */ /* 0x001fea0003c00000 */
[----:B------:R1:W2:Y:S02]  /*be20*/  SHFL.IDX P6, R14, R13, R12, R11 ;  /* 0x0000000c0d0e7389 */ /* 0x0002a400000c000b */
[----:B012---:R-:W-:Y:S01]  /*be30*/  ENDCOLLECTIVE ;  /* 0x000000000000791b */ /* 0x007fe20003800000 */
.L_x_12886:
[----:B------:R-:W-:Y:S01]  /*be40*/  IMAD.MOV.U32 R13, RZ, RZ, R4 ;  /* 0x000000ffff0d7224 */ /* 0x000fe200078e0004 */
[----:B------:R-:W-:Y:S02]  /*be50*/  MOV R12, 0x5 ;  /* 0x00000005000c7802 */ /* 0x000fe40000000f00 */
[----:B------:R-:W-:-:S07]  /*be60*/  MOV R9, R14 ;  /* 0x0000000e00097202 */ /* 0x000fce0000000f00 */
[----:B------:R-:W-:Y:S05]  /*be70*/  WARPSYNC.COLLECTIVE R15, `(.L_x_12887) ;  /* 0x000000000f087348 */ /* 0x000fea0003c00000 */
[----:B------:R0:W1:Y:S02]  /*be80*/  SHFL.IDX P6, R14, R13, R12, R11 ;  /* 0x0000000c0d0e7389 */ /* 0x00006400000c000b */
[----:B01----:R-:W-:Y:S01]  /*be90*/  ENDCOLLECTIVE ;  /* 0x000000000000791b */ /* 0x003fe20003800000 */
.L_x_12887:
[----:B------:R-:W-:-:S05]  /*bea0*/  @P1 LEA R2, P0, R16, R9, 0x1 ;  /* 0x0000000910021211 */ /* 0x000fca00078008ff */
[----:B------:R-:W-:Y:S01]  /*beb0*/  @P1 IMAD.X R3, RZ, RZ, R6, P0 ;  /* 0x000000ffff031224 */ /* 0x000fe200000e0606 */
[----:B------:R-:W-:-:S04]  /*bec0*/  ISETP.GE.AND P0, PT, R5, 0x51, PT ;  /* 0x000000510500780c */ /* 0x000fc80003f06270 */
[----:B------:R-:W-:Y:S01]  /*bed0*/  @!PT LDS RZ, [RZ] ;  /* 0x00000000fffff984 */ /* 0x000fe20000000800 */
[----:B------:R-:W-:Y:S01]  /*bee0*/  @!PT LDS RZ, [RZ] ;  /* 0x00000000fffff984 */ /* 0x000fe20000000800 */
[----:B------:R-:W-:Y:S01]  /*bef0*/  @!PT LDS RZ, [RZ] ;  /* 0x00000000fffff984 */ /* 0x000fe20000000800 */
[----:B------:R0:W-:Y:S01]  /*bf00*/  @P1 LDGSTS.E.BYPASS.LTC128B.128 [R21+0x10400], desc[UR38][R2.64], !P3 ;  /* 0x1040000002151fae */ /* 0x0001e2000d901d66 */
[----:B------:R-:W-:Y:S01]  /*bf10*/  ISETP.GE.AND P1, PT, R5, 0x61, PT ;  /* 0x000000610500780c */ /* 0x000fe20003f26270 */
[----:B------:R-:W-:Y:S02]  /*bf20*/  IMAD.MOV.U32 R13, RZ, RZ, R0 ;  /* 0x000000ffff0d7224 */ /* 0x000fe400078e0000 */
[----:B------:R-:W-:-:S10]  /*bf30*/  IMAD.MOV.U32 R7, RZ, RZ, R14 ;  /* 0x000000ffff077224 */ /* 0x000fd400078e000e */
[----:B0-----:R-:W-:Y:S05]  /*bf40*/  WARPSYNC.COLLECTIVE R15, `(.L_x_12888) ;  /* 0x000000000f087348 */ /* 0x001fea0003c00000 */
[----:B------:R1:W2:Y:S02]  /*bf50*/  SHFL.IDX P6, R14, R13, R12, R11 ;  /* 0x0000000c0d0e7389 */ /* 0x0002a400000c000b */
[----:B012---:R-:W-:Y:S01]  /*bf60*/  ENDCOLLECTIVE ;  /* 0x000000000000791b */ /* 0x007fe20003800000 */
.L_x_12888:
[----:B------:R-:W-:Y:S02]  /*bf70*/  IMAD.MOV.U32 R13, RZ, RZ, R4 ;  /* 0x000000ffff0d7224 */ /* 0x000fe400078e0004 */
[----:B------:R-:W-:Y:S01]  /*bf80*/  IMAD.MOV.U32 R12, RZ, RZ, 0x6 ;  /* 0x00000006ff0c7424 */ /* 0x000fe200078e00ff */
[----:B------:R-:W-:-:S13]  /*bf90*/  @P0 LEA R2, P2, R16, R14, 0x1 ;  /* 0x0000000e10020211 */ /* 0x000fda00078408ff */
[----:B------:R-:W-:Y:S05]  /*bfa0*/  WARPSYNC.COLLECTIVE R15, `(.L_x_12889) ;  /* 0x000000000f087348 */ /* 0x000fea0003c00000 */
[----:B------:R0:W1:Y:S02]  /*bfb0*/  SHFL.IDX P6, R14, R13, R12, R11 ;  /* 0x0000000c0d0e7389 */ /* 0x00006400000c000b */
[----:B01----:R-:W-:Y:S01]  /*bfc0*/  ENDCOLLECTIVE ;  /* 0x000000000000791b */ /* 0x003fe20003800000 */
.L_x_12889:
[----:B------:R-:W-:Y:S02]  /*bfd0*/  @P0 IADD3.X R3, RZ, R7, RZ, P2, !PT ;  /* 0x00000007ff030210 */ /* 0x000fe400017fe4ff */
[----:B------:R-:W-:-:S05]  /*bfe0*/  @P0 LEA R7, R22, UR45, 0x1 ;  /* 0x0000002d16070c11 */ /* 0x000fca000f8e08ff */
[----:B------:R-:W-:Y:S01]  /*bff0*/  @!PT LDS RZ, [RZ] ;  /* 0x00000000fffff984 */ /* 0x000fe20000000800 */
[----:B------:R-:W-:Y:S01]  /*c000*/  @!PT LDS RZ, [RZ] ;  /* 0x00000000fffff984 */ /* 0x000fe20000000800 */
[----:B------:R-:W-:Y:S01]  /*c010*/  @!PT LDS RZ, [RZ] ;  /* 0x00000000fffff984 */ /* 0x000fe20000000800 */
[----:B------:R0:W-:Y:S01]  /*c020*/  @P0 LDGSTS.E.BYPASS.LTC128B.128 [R7+0x10c00], desc[UR38][R2.64], !P3 ;  /* 0x10c0000002070fae */ /* 0x0001e2000d901d66 */
[----:B------:R-:W-:Y:S01]  /*c030*/  IMAD.MOV.U32 R13, RZ, RZ, R0 ;  /* 0x000000ffff0d7224 */ /* 0x000fe200078e0000 */
[----:B------:R-:W-:-:S07]  /*c040*/  MOV R6, R14 ;  /* 0x0000000e00067202 */ /* 0x000fce0000000f00 */
[----:B0-----:R-:W-:Y:S05]  /*c050*/  WARPSYNC.COLLECTIVE R15, `(.L_x_12890) ;  /* 0x000000000f087348 */ /* 0x001fea0003c00000 */
[----:B------:R1:W2:Y:S02]  /*c060*/  SHFL.IDX P6, R14, R13, R12, R11 ;  /* 0x0000000c0d0e7389 */ /* 0x0002a400000c000b */
[----:B012---:R-:W-:Y:S01]  /*c070*/  ENDCOLLECTIVE ;  /* 0x000000000000791b */ /* 0x007fe20003800000 */
.L_x_12890:
[----:B------:R-:W-:Y:S02]  /*c080*/  IMAD.MOV.U32 R13, RZ, RZ, R4 ;  /* 0x000000ffff0d7224 */ /* 0x000fe400078e0004 */
[----:B------:R-:W-:Y:S02]  /*c090*/  IMAD.MOV.U32 R12, RZ, RZ, 0x7 ;  /* 0x00000007ff0c7424 */ /* 0x000fe400078e00ff */
[----:B------:R-:W-:-:S07]  /*c0a0*/  IMAD.MOV.U32 R9, RZ, RZ, R14 ;  /* 0x000000ffff097224 */ /* 0x000fce00078e000e */
[----:B------:R-:W-:Y:S05]  /*c0b0*/  WARPSYNC.COLLECTIVE R15, `(.L_x_12891) ;  /* 0x000000000f087348 */ /* 0x000fea0003c00000 */
[----:B------:R0:W1:Y:S02]  /*c0c0*/  SHFL.IDX P6, R14, R13, R12, R11 ;  /* 0x0000000c0d0e7389 */ /* 0x00006400000c000b */
[----:B01----:R-:W-:Y:S01]  /*c0d0*/  ENDCOLLECTIVE ;  /* 0x000000000000791b */ /* 0x003fe20003800000 */
.L_x_12891:
[----:B------:R-:W-:Y:S02]  /*c0e0*/  @P1 LEA R2, P0, R16, R9, 0x1 ;  /* 0x0000000910021211 */ /* 0x000fe400078008ff */
[----:B------:R-:W-:Y:S02]  /*c0f0*/  @P1 LEA R9, R22, UR45, 0x1 ;  /* 0x0000002d16091c11 */ /* 0x000fe4000f8e08ff */
[----:B------:R-:W-:-:S05]  /*c100*/  @P1 IADD3.X R3, RZ, R6, RZ, P0, !PT ;  /* 0x00000006ff031210 */ /* 0x000fca00007fe4ff */
        /* <DEDUP_REMOVED lines=9> */
.L_x_12892:
[----:B------:R-:W-:Y:S05]  /*c1a0*/  BRA `(.L_x_12893) ;  /* 0xffffffcc00287947 */ /* 0x000fea000383ffff */
.L_x_12840:
[----:B------:R-:W-:Y:S01]  /*c1b0*/  IMAD.MOV.U32 R13, RZ, RZ, R8 ;  /* 0x000000ffff0d7224 */ /* 0x000fe200078e0008 */
[----:B------:R-:W-:Y:S01]  /*c1c0*/  MOV R12, RZ ;  /* 0x000000ff000c7202 */ /* 0x000fe20000000f00 */
[----:B------:R-:W-:Y:S02]  /*c1d0*/  IMAD.MOV.U32 R11, RZ, RZ, 0x181f ;  /* 0x0000181fff0b7424 */ /* 0x000fe400078e00ff */
[----:B------:R-:W-:Y:S02]  /*c1e0*/  IMAD.MOV.U32 R15, RZ, RZ, -0x1 ;  /* 0xffffffffff0f7424 */ /* 0x000fe400078e00ff */
[----:B------:R-:W-:-:S07]  /*c1f0*/  IMAD R6, R24, 0xc0, R20 ;  /* 0x000000c018067824 */ /* 0x000fce00078e0214 */
[----:B------:R-:W-:Y:S05]  /*c200*/  WARPSYNC.COLLECTIVE R15, `(.L_x_12894) ;  /* 0x000000000f087348 */ /* 0x000fea0003c00000 */
[----:B------:R0:W1:Y:S02]  /*c210*/  SHFL.IDX P6, R14, R13, R12, R11 ;  /* 0x0000000c0d0e7389 */ /* 0x00006400000c000b */
[----:B01----:R-:W-:Y:S01]  /*c220*/  ENDCOLLECTIVE ;  /* 0x000000000000791b */ /* 0x003fe20003800000 */
.L_x_12894:
[----:B------:R-:W-:Y:S01]  /*c230*/  IMAD.MOV.U32 R13, RZ, RZ, R5 ;  /* 0x000000ffff0d7224 */ /* 0x000fe200078e0005 */
[----:B------:R-:W-:-:S07]  /*c240*/  MOV R2, R14 ;  /* 0x0000000e00027202 */ /* 0x000fce0000000f00 */
[----:B------:R-:W-:Y:S05]  /*c250*/  WARPSYNC.COLLECTIVE R15, `(.L_x_12895) ;  /* 0x000000000f087348 */ /* 0x000fea0003c00000 */
[----:B------:R0:W1:Y:S02]  /*c260*/  SHFL.IDX P6, R14, R13, R12, R11 ;  /* 0x0000000c0d0e7389 */ /* 0x00006400000c000b */
[----:B01----:R-:W-:Y:S01]  /*c270*/  ENDCOLLECTIVE ;  /* 0x000000000000791b */ /* 0x003fe20003800000 */
.L_x_12895:
[----:B------:R-:W-:Y:S02]  /*c280*/  ULDC UR4, c[0x0][0x288] ;  /* 0x0000a20000047ab9 */ /* 0x000fe40000000800 */
[----:B------:R-:W-:Y:S02]  /*c290*/  IMAD R4, R9, UR4, RZ ;  /* 0x0000000409047c24 */ /* 0x000fe4000f8e02ff */
[----:B------:R-:W-:-:S03]  /*c2a0*/  VIADD R9, R6, 0x10 ;  /* 0x0000001006097836 */ /* 0x000fc60000000000 */
[----:B------:R-:W-:Y:S01]  /*c2b0*/  ISETP.GE.AND P1, PT, R6, R4, PT ;  /* 0x000000040600720c */ /* 0x000fe20003f26270 */
[----:B------:R-:W-:Y:S01]  /*c2c0*/  IMAD.MOV.U32 R13, RZ, RZ, R8 ;  /* 0x000000ffff0d7224 */ /* 0x000fe200078e0008 */
[----:B------:R-:W-:-:S11]  /*c2d0*/  MOV R12, 0x1 ;  /* 0x00000001000c7802 */ /* 0x000fd60000000f00 */
[----:B------:R-:W-:Y:S02]  /*c2e0*/  @!P1 LEA R25, R22, UR45, 0x1 ;  /* 0x0000002d16199c11 */ /* 0x000fe4000f8e08ff */
[----:B------:R-:W-:-:S05]  /*c2f0*/  @!P1 LEA R14, P2, R16, R14, 0x1 ;  /* 0x0000000e100e9211 */ /* 0x000fca00078408ff */
[----:B------:R-:W-:Y:S01]  /*c300*/  @!P1 IMAD.X R3, RZ, RZ, R2, P2 ;  /* 0x000000ffff039224 */ /* 0x000fe200010e0602 */
[----:B------:R-:W-:-:S07]  /*c310*/  @!P1 MOV R2, R14 ;  /* 0x0000000e00029202 */ /* 0x000fce0000000f00 */
[----:B------:R-:W-:Y:S05]  /*c320*/  WARPSYNC.COLLECTIVE R15, `(.L_x_12896) ;  /* 0x000000000f087348 */ /* 0x000fea0003c00000 */
[----:B------:R0:W1:Y:S02]  /*c330*/  SHFL.IDX P6, R14, R13, R12, R11 ;  /* 0x0000000c0d0e7389 */ /* 0x00006400000c000b */
[----:B01----:R-:W-:Y:S01]  /*c340*/  ENDCOLLECTIVE ;  /* 0x000000000000791b */ /* 0x003fe20003800000 */
.L_x_12896:
[----:B------:R-:W-:Y:S01]  /*c350*/  @!PT LDS RZ, [RZ] ;  /* 0x00000000fffff984 */ /* 0x000fe20000000800 */
[----:B------:R-:W-:Y:S01]  /*c360*/  @!PT LDS RZ, [RZ] ;  /* 0x00000000fffff984 */ /* 0x000fe20000000800 */
[----:B------:R-:W-:Y:S01]  /*c370*/  @!PT LDS RZ, [RZ] ;  /* 0x00000000fffff984 */ /* 0x000fe20000000800 */
[----:B------:R0:W-:Y:S01]  /*c380*/  @!P1 LDGSTS.E.BYPASS.LTC128B.128 [R25+0x8400], desc[UR38][R2.64], !P0 ;  /* 0x0840000002199fae */ /* 0x0001e2000c101d66 */
[----:B------:R-:W-:Y:S01]  /*c390*/  ISETP.GE.AND P1, PT, R9, R4, PT ;  /* 0x000000040900720c */ /* 0x000fe20003f26270 */
[----:B------:R-:W-:Y:S02]  /*c3a0*/  VIADD R9, R6, 0x20 ;  /* 0x0000002006097836 */ /* 0x000fe40000000000 */
[----:B------:R-:W-:-:S10]  /*c3b0*/  IMAD.MOV.U32 R13, RZ, RZ, R5 ;  /* 0x000000ffff0d7224 */ /* 0x000fd400078e0005 */
[----:B0-----:R-:W-:Y:S01]  /*c3c0*/  @!P1 LEA R25, R22, UR45, 0x1 ;  /* 0x0000002d16199c11 */ /* 0x001fe2000f8e08ff */
[----:B------:R-:W-:-:S07]  /*c3d0*/  IMAD.MOV.U32 R10, RZ, RZ, R14 ;  /* 0x000000ffff0a7224 */ /* 0x000fce00078e000e */
[----:B------:R-:W-:Y:S05]  /*c3e0*/  WARPSYNC.COLLECTIVE R15, `(.L_x_12897) ;  /* 0x000000000f087348 */ /* 0x000fea0003c00000 */
[----:B------:R0:W1:Y:S02]  /*c3f0*/  SHFL.IDX P6, R14, R13, R12, R11 ;  /* 0x0000000c0d0e7389 */ /* 0x00006400000c000b */
[----:B01----:R-:W-:Y:S01]  /*c400*/  ENDCOLLECTIVE ;  /* 0x000000000000791b */ /* 0x003fe20003800000 */
.L_x_12897:
[----:B------:R-:W-:Y:S01]  /*c410*/  MOV R13, R8 ;  /* 0x00000008000d7202 */ /* 0x000fe20000000f00 */
[----:B------:R-:W-:Y:S01]  /*c420*/  IMAD.MOV.U32 R12, RZ, RZ, 0x2 ;  /* 0x00000002ff0c7424 */ /* 0x000fe200078e00ff */
[----:B------:R-:W-:-:S07]  /*c430*/  MOV R21, R14 ;  /* 0x0000000e00157202 */ /* 0x000fce0000000f00 */
[----:B------:R-:W-:Y:S05]  /*c440*/  WARPSYNC.COLLECTIVE R15, `(.L_x_12898) ;  /* 0x000000000f087348 */ /* 0x000fea0003c00000 */
[----:B------:R0:W1:Y:S02]  /*c450*/  SHFL.IDX P6, R14, R13, R12, R11 ;  /* 0x0000000c0d0e7389 */ /* 0x00006400000c000b */
[----:B01----:R-:W-:Y:S01]  /*c460*/  ENDCOLLECTIVE ;  /* 0x000000000000791b */ /* 0x003fe20003800000 */
.L_x_12898:
[----:B------:R-:W-:-:S05]  /*c470*/  @!P1 LEA R2, P2, R16, R21, 0x1 ;  /* 0x0000001510029211 */ /* 0x000fca00078408ff */
[----:B------:R-:W-:-:S05]  /*c480*/  @!P1 IMAD.X R3, RZ, RZ, R10, P2 ;  /* 0x000000ffff039224 */ /* 0x000fca00010e060a */
[----:B------:R-:W-:Y:S01]  /*c490*/  @!PT LDS RZ, [RZ] ;  /* 0x00000000fffff984 */ /* 0x000fe20000000800 */
[----:B------:R-:W-:Y:S01]  /*c4a0*/  @!PT LDS RZ, [RZ] ;  /* 0x00000000fffff984 */ /* 0x000fe20000000800 */
[----:B------:R-:W-:Y:S01]  /*c4b0*/  @!PT LDS RZ, [RZ] ;  /* 0x00000000fffff984 */ /* 0x000fe20000000800 */
[----:B------:R0:W-:Y:S01]  /*c4c0*/  @!P1 LDGSTS.E.BYPASS.LTC128B.128 [R25+0x8c00], desc[UR38][R2.64], !P0 ;  /* 0x08c0000002199fae */ /* 0x0001e2000c101d66 */
[----:B------:R-:W-:Y:S02]  /*c4d0*/  ISETP.GE.AND P1, PT, R9, R4, PT ;  /* 0x000000040900720c */ /* 0x000fe40003f26270 */
[----:B------:R-:W-:Y:S01]  /*c4e0*/  MOV R13, R5 ;  /* 0x00000005000d7202 */ /* 0x000fe20000000f00 */
[----:B------:R-:W-:-:S10]  /*c4f0*/  IMAD.MOV.U32 R9, RZ, RZ, R14 ;  /* 0x000000ffff097224 */ /* 0x000fd400078e000e */
[----:B0-----:R-:W-:Y:S05]  /*c500*/  WARPSYNC.COLLECTIVE R15, `(.L_x_12899) ;  /* 0x000000000f087348 */ /* 0x001fea0003c00000 */
[----:B------:R1:W2:Y:S02]  /*c510*/  SHFL.IDX P6, R14, R13, R12, R11 ;  /* 0x0000000c0d0e7389 */ /* 0x0002a400000c000b */
[----:B012---:R-:W-:Y:S01]  /*c520*/  ENDCOLLECTIVE ;  /* 0x000000000000791b */ /* 0x007fe20003800000 */
.L_x_12899:
[----:B------:R-:W-:Y:S02]  /*c530*/  @!P1 LEA R20, R22, UR45, 0x1 ;  /* 0x0000002d16149c11 */ /* 0x000fe4000f8e08ff */
[----:B------:R-:W-:Y:S01]  /*c540*/  MOV R13, R8 ;  /* 0x00000008000d7202 */ /* 0x000fe20000000f00 */
[----:B------:R-:W-:Y:S01]  /*c550*/  IMAD.MOV.U32 R12, RZ, RZ, 0x3 ;  /* 0x00000003ff0c7424 */ /* 0x000fe200078e00ff */
[----:B------:R-:W-:-:S13]  /*c560*/  @!P1 LEA R2, P2, R16, R14, 0x1 ;  /* 0x0000000e10029211 */ /* 0x000fda00078408ff */
[----:B------:R-:W-:Y:S05]  /*c570*/  WARPSYNC.COLLECTIVE R15, `(.L_x_12900) ;  /* 0x000000000f087348 */ /* 0x000fea0003c00000 */
[----:B------:R0:W1:Y:S02]  /*c580*/  SHFL.IDX P6, R14, R13, R12, R11 ;  /* 0x0000000c0d0e7389 */ /* 0x00006400000c000b */
[----:B01----:R-:W-:Y:S01]  /*c590*/  ENDCOLLECTIVE ;  /* 0x000000000000791b */ /* 0x003fe20003800000 */
.L_x_12900:
[----:B------:R-:W-:Y:S02]  /*c5a0*/  @!P1 IMAD.X R3, RZ, RZ, R9, P2 ;  /* 0x000000ffff039224 */ /* 0x000fe400010e0609 */
[----:B------:R-:W-:-:S03]  /*c5b0*/  VIADD R9, R6, 0x30 ;  /* 0x0000003006097836 */ /* 0x000fc60000000000 */
[----:B------:R-:W-:Y:S01]  /*c5c0*/  @!PT LDS RZ, [RZ] ;  /* 0x00000000fffff984 */ /* 0x000fe20000000800 */
[----:B------:R-:W-:Y:S01]  /*c5d0*/  @!PT LDS RZ, [RZ] ;  /* 0x00000000fffff984 */ /* 0x000fe20000000800 */
[----:B------:R-:W-:Y:S01]  /*c5e0*/  @!PT LDS RZ, [RZ] ;  /* 0x00000000fffff984 */ /* 0x000fe20000000800 */
[----:B------:R0:W-:Y:S02]  /*c5f0*/  @!P1 LDGSTS.E.BYPASS.LTC128B.128 [R20+0x9400], desc[UR38][R2.64], !P0 ;  /* 0x0940000002149fae */ /* 0x0001e4000c101d66 */
[----:B------:R-:W-:Y:S02]  /*c600*/  ISETP.GE.AND P1, PT, R9, R4, PT ;  /* 0x000000040900720c */ /* 0x000fe40003f26270 */
[----:B------:R-:W-:Y:S02]  /*c610*/  IADD3 R9, R6, 0x40, RZ ;  /* 0x0000004006097810 */ /* 0x000fe40007ffe0ff */
[----:B------:R-:W-:-:S09]  /*c620*/  MOV R13, R5 ;  /* 0x00000005000d7202 */ /* 0x000fd20000000f00 */
[----:B------:R-:W-:Y:S01]  /*c630*/  @!P1 LEA R25, R22, UR45, 0x1 ;  /* 0x0000002d16199c11 */ /* 0x000fe2000f8e08ff */
[----:B0-----:R-:W-:-:S07]  /*c640*/  IMAD.MOV.U32 R10, RZ, RZ, R14 ;  /* 0x000000ffff0a7224 */ /* 0x001fce00078e000e */
[----:B------:R-:W-:Y:S05]  /*c650*/  WARPSYNC.COLLECTIVE R15, `(.L_x_12901) ;  /* 0x000000000f087348 */ /* 0x000fea0003c00000 */
[----:B------:R0:W1:Y:S02]  /*c660*/  SHFL.IDX P6, R14, R13, R12, R11 ;  /* 0x0000000c0d0e7389 */ /* 0x00006400000c000b */
[----:B01----:R-:W-:Y:S01]  /*c670*/  ENDCOLLECTIVE ;  /* 0x000000000000791b */ /* 0x003fe20003800000 */
.L_x_12901:
[----:B------:R-:W-:Y:S02]  /*c680*/  IMAD.MOV.U32 R13, RZ, RZ, R8 ;  /* 0x000000ffff0d7224 */ /* 0x000fe400078e0008 */
[----:B------:R-:W-:Y:S02]  /*c690*/  IMAD.MOV.U32 R12, RZ, RZ, 0x4 ;  /* 0x00000004ff0c7424 */ /* 0x000fe400078e00ff */
[----:B------:R-:W-:-:S07]  /*c6a0*/  IMAD.MOV.U32 R21, RZ, RZ, R14 ;  /* 0x000000ffff157224 */ /* 0x000fce00078e000e */
[----:B------:R-:W-:Y:S05]  /*c6b0*/  WARPSYNC.COLLECTIVE R15, `(.L_x_12902) ;  /* 0x000000000f087348 */ /* 0x000fea0003c00000 */
[----:B------:R0:W1:Y:S02]  /*c6c0*/  SHFL.IDX P6, R14, R13, R12, R11 ;  /* 0x0000000c0d0e7389 */ /* 0x00006400000c000b */
[----:B01----:R-:W-:Y:S01]  /*c6d0*/  ENDCOLLECTIVE ;  /* 0x000000000000791b */ /* 0x003fe20003800000 */
.L_x_12902:
[----:B------:R-:W-:-:S05]  /*c6e0*/  @!P1 LEA R2, P2, R16, R21, 0x1 ;  /* 0x0000001510029211 */ /* 0x000fca00078408ff */
[----:B------:R-:W-:-:S05]  /*c6f0*/  @!P1 IMAD.X R3, RZ, RZ, R10, P2 ;  /* 0x000000ffff039224 */ /* 0x000fca00010e060a */
[----:B------:R-:W-:Y:S01]  /*c700*/  @!PT LDS RZ, [RZ] ;  /* 0x00000000fffff984 */ /* 0x000fe20000000800 */
[----:B------:R-:W-:Y:S01]  /*c710*/  @!PT LDS RZ, [RZ] ;  /* 0x00000000fffff984 */ /* 0x000fe20000000800 */
[----:B------:R-:W-:Y:S01]  /*c720*/  @!PT LDS RZ, [RZ] ;  /* 0x00000000fffff984 */ /* 0x000fe20000000800 */
[----:B------:R0:W-:Y:S01]  /*c730*/  @!P1 LDGSTS.E.BYPASS.LTC128B.128 [R25+0x9c00], desc[UR38][R2.64], !P0 ;  /* 0x09c0000002199fae */ /* 0x0001e2000c101d66 */
[----:B------:R-:W-:Y:S01]  /*c740*/  IMAD.MOV.U32 R13, RZ, RZ, R5 ;  /* 0x000000ffff0d7224 */ /* 0x000fe200078e0005 */
[----:B------:R-:W-:Y:S02]  /*c750*/  ISETP.GE.AND P1, PT, R9, R4, PT ;  /* 0x000000040900720c */ /* 0x000fe40003f26270 */
[----:B------:R-:W-:-:S11]  /*c760*/  MOV R9, R14 ;  /* 0x0000000e00097202 */ /* 0x000fd60000000f00 */
[----:B0-----:R-:W-:Y:S05]  /*c770*/  WARPSYNC.COLLECTIVE R15, `(.L_x_12903) ;  /* 0x000000000f087348 */ /* 0x001fea0003c00000 */
[----:B------:R1:W2:Y:S02]  /*c780*/  SHFL.IDX P6, R14, R13, R12, R11 ;  /* 0x0000000c0d0e7389 */ /* 0x0002a400000c000b */
[----:B012---:R-:W-:Y:S01]  /*c790*/  ENDCOLLECTIVE ;  /* 0x000000000000791b */ /* 0x007fe20003800000 */
.L_x_12903:
[----:B------:R-:W-:Y:S01]  /*c7a0*/  @!P1 LEA R20, R22, UR45, 0x1 ;  /* 0x0000002d16149c11 */ /* 0x000fe2000f8e08ff */
[----:B------:R-:W-:Y:S02]  /*c7b0*/  IMAD.MOV.U32 R13, RZ, RZ, R8 ;  /* 0x000000ffff0d7224 */ /* 0x000fe400078e0008 */
[----:B------:R-:W-:Y:S01]  /*c7c0*/  IMAD.MOV.U32 R12, RZ, RZ, 0x5 ;  /* 0x00000005ff0c7424 */ /* 0x000fe200078e00ff */
[----:B------:R-:W-:-:S13]  /*c7d0*/  @!P1 LEA R2, P2, R16, R14, 0x1 ;  /* 0x0000000e10029211 */ /* 0x000fda00078408ff */
[----:B------:R-:W-:Y:S05]  /*c7e0*/  WARPSYNC.COLLECTIVE R15, `(.L_x_12904) ;  /* 0x000000000f087348 */ /* 0x000fea0003c00000 */
[----:B------:R0:W1:Y:S02]  /*c7f0*/  SHFL.IDX P6, R14, R13, R12, R11 ;  /* 0x0000000c0d0e7389 */ /* 0x00006400000c000b */
[----:B01----:R-:W-:Y:S01]  /*c800*/  ENDCOLLECTIVE ;  /* 0x000000000000791b */ /* 0x003fe20003800000 */
.L_x_12904:
[----:B------:R-:W-:Y:S01]  /*c810*/  @!P1 IMAD.X R3, RZ, RZ, R9, P2 ;  /* 0x000000ffff039224 */ /* 0x000fe200010e0609 */
[----:B------:R-:W-:-:S04]  /*c820*/  IADD3 R9, R6, 0x50, RZ ;  /* 0x0000005006097810 */ /* 0x000fc80007ffe0ff */
[----:B------:R-:W-:Y:S01]  /*c830*/  @!PT LDS RZ, [RZ] ;  /* 0x00000000fffff984 */ /* 0x000fe20000000800 */
[----:B------:R-:W-:Y:S01]  /*c840*/  @!PT LDS RZ, [RZ] ;  /* 0x00000000fffff984 */ /* 0x000fe20000000800 */
[----:B------:R-:W-:Y:S01]  /*c850*/  @!PT LDS RZ, [RZ] ;  /* 0x00000000fffff984 */ /* 0x000fe20000000800 */
[----:B------:R0:W-:Y:S01]  /*c860*/  @!P1 LDGSTS.E.BYPASS.LTC128B.128 [R20+0xa400], desc[UR38][R2.64], !P0 ;  /* 0x0a40000002149fae */ /* 0x0001e2000c101d66 */
[----:B------:R-:W-:Y:S01]  /*c870*/  ISETP.GE.AND P1, PT, R9, R4, PT ;  /* 0x000000040900720c */ /* 0x000fe20003f26270 */
[----:B------:R-:W-:Y:S02]  /*c880*/  VIADD R9, R6, 0x60 ;  /* 0x0000006006097836 */ /* 0x000fe40000000000 */
[----:B------:R-:W-:-:S10]  /*c890*/  IMAD.MOV.U32 R13, RZ, RZ, R5 ;  /* 0x000000ffff0d7224 */ /* 0x000fd400078e0005 */
[----:B------:R-:W-:Y:S02]  /*c8a0*/  @!P1 LEA R25, R22, UR45, 0x1 ;  /* 0x0000002d16199c11 */ /* 0x000fe4000f8e08ff */
[----:B0-----:R-:W-:-:S07]  /*c8b0*/  MOV R10, R14 ;  /* 0x0000000e000a7202 */ /* 0x001fce0000000f00 */
[----:B------:R-:W-:Y:S05]  /*c8c0*/  WARPSYNC.COLLECTIVE R15, `(.L_x_12905) ;  /* 0x000000000f087348 */ /* 0x000fea0003c00000 */
[----:B------:R0:W1:Y:S02]  /*c8d0*/  SHFL.IDX P6, R14, R13, R12, R11 ;  /* 0x0000000c0d0e7389 */ /* 0x00006400000c000b */
[----:B01----:R-:W-:Y:S01]  /*c8e0*/  ENDCOLLECTIVE ;  /* 0x000000000000791b */ /* 0x003fe20003800000 */
.L_x_12905:
[----:B------:R-:W-:Y:S01]  /*c8f0*/  IMAD.MOV.U32 R13, RZ, RZ, R8 ;  /* 0x000000ffff0d7224 */ /* 0x000fe200078e0008 */
[----:B------:R-:W-:Y:S01]  /*c900*/  MOV R12, 0x6 ;  /* 0x00000006000c7802 */ /* 0x000fe20000000f00 */
[----:B------:R-:W-:-:S07]  /*c910*/  IMAD.MOV.U32 R21, RZ, RZ, R14 ;  /* 0x000000ffff157224 */ /* 0x000fce00078e000e */
[----:B------:R-:W-:Y:S05]  /*c920*/  WARPSYNC.COLLECTIVE R15, `(.L_x_12906) ;  /* 0x000000000f087348 */ /* 0x000fea0003c00000 */
[----:B------:R0:W1:Y:S02]  /*c930*/  SHFL.IDX P6, R14, R13, R12, R11 ;  /* 0x0000000c0d0e7389 */ /* 0x00006400000c000b */
[----:B01----:R-:W-:Y:S01]  /*c940*/  ENDCOLLECTIVE ;  /* 0x000000000000791b */ /* 0x003fe20003800000 */
.L_x_12906:
[----:B------:R-:W-:-:S04]  /*c950*/  @!P1 LEA R2, P2, R16, R21, 0x1 ;  /* 0x0000001510029211 */ /* 0x000fc800078408ff */
[----:B------:R-:W-:-:S05]  /*c960*/  @!P1 IADD3.X R3, RZ, R10, RZ, P2, !PT ;  /* 0x0000000aff039210 */ /* 0x000fca00017fe4ff */
[----:B------:R-:W-:Y:S01]  /*c970*/  @!PT LDS RZ, [RZ] ;  /* 0x00000000fffff984 */ /* 0x000fe20000000800 */
[----:B------:R-:W-:Y:S01]  /*c980*/  @!PT LDS RZ, [RZ] ;  /* 0x00000000fffff984 */ /* 0x000fe20000000800 */
[----:B------:R-:W-:Y:S01]  /*c990*/  @!PT LDS RZ, [RZ] ;  /* 0x00000000fffff984 */ /* 0x000fe20000000800 */
[----:B------:R0:W-:Y:S01]  /*c9a0*/  @!P1 LDGSTS.E.BYPASS.LTC128B.128 [R25+0xac00], desc[UR38][R2.64], !P0 ;  /* 0x0ac0000002199fae */ /* 0x0001e2000c101d66 */
[----:B------:R-:W-:Y:S01]  /*c9b0*/  ISETP.GE.AND P1, PT, R9, R4, PT ;  /* 0x000000040900720c */ /* 0x000fe20003f26270 */
[----:B------:R-:W-:Y:S02]  /*c9c0*/  IMAD.MOV.U32 R13, RZ, RZ, R5 ;  /* 0x000000ffff0d7224 */ /* 0x000fe400078e0005 */
[----:B------:R-:W-:-:S10]  /*c9d0*/  IMAD.MOV.U32 R9, RZ, RZ, R14 ;  /* 0x000000ffff097224 */ /* 0x000fd400078e000e */
[----:B0-----:R-:W-:Y:S05]  /*c9e0*/  WARPSYNC.COLLECTIVE R15, `(.L_x_12907) ;  /* 0x000000000f087348 */ /* 0x001fea0003c00000 */
[----:B------:R1:W2:Y:S02]  /*c9f0*/  SHFL.IDX P6, R14, R13, R12, R11 ;  /* 0x0000000c0d0e7389 */ /* 0x0002a400000c000b */
[----:B012---:R-:W-:Y:S01]  /*ca00*/  ENDCOLLECTIVE ;  /* 0x000000000000791b */ /* 0x007fe20003800000 */
.L_x_12907:
[----:B------:R-:W-:Y:S01]  /*ca10*/  @!P1 LEA R10, R22, UR45, 0x1 ;  /* 0x0000002d160a9c11 */ /* 0x000fe2000f8e08ff */
[----:B------:R-:W-:Y:S02]  /*ca20*/  IMAD.MOV.U32 R13, RZ, RZ, R8 ;  /* 0x000000ffff0d7224 */ /* 0x000fe400078e0008 */
[----:B------:R-:W-:Y:S01]  /*ca30*/  IMAD.MOV.U32 R12, RZ, RZ, 0x7 ;  /* 0x00000007ff0c7424 */ /* 0x000fe200078e00ff */
[----:B------:R-:W-:-:S13]  /*ca40*/  @!P1 LEA R2, P2, R16, R14, 0x1 ;  /* 0x0000000e10029211 */ /* 0x000fda00078408ff */
[----:B------:R-:W-:Y:S05]  /*ca50*/  WARPSYNC.COLLECTIVE R15, `(.L_x_12908) ;  /* 0x000000000f087348 */ /* 0x000fea0003c00000 */
[----:B------:R0:W1:Y:S02]  /*ca60*/  SHFL.IDX P6, R14, R13, R12, R11 ;  /* 0x0000000c0d0e7389 */ /* 0x00006400000c000b */
[----:B01----:R-:W-:Y:S01]  /*ca70*/  ENDCOLLECTIVE ;  /* 0x000000000000791b */ /* 0x003fe20003800000 */
.L_x_12908:
[----:B------:R-:W-:-:S05]  /*ca80*/  @!P1 IADD3.X R3, RZ, R9, RZ, P2, !PT ;  /* 0x00000009ff039210 */ /* 0x000fca00017fe4ff */
[----:B------:R-:W-:Y:S01]  /*ca90*/  @!PT LDS RZ, [RZ] ;  /* 0x00000000fffff984 */ /* 0x000fe20000000800 */
[----:B------:R-:W-:Y:S01]  /*caa0*/  @!PT LDS RZ, [RZ] ;  /* 0x00000000fffff984 */ /* 0x000fe20000000800 */
[----:B------:R-:W-:Y:S01]  /*cab0*/  @!PT LDS RZ, [RZ] ;  /* 0x00000000fffff984 */ /* 0x000fe20000000800 */
[----:B------:R0:W-:Y:S01]  /*cac0*/  @!P1 LDGSTS.E.BYPASS.LTC128B.128 [R10+0xb400], desc[UR38][R2.64], !P0 ;  /* 0x0b400000020a9fae */ /* 0x0001e2000c101d66 */
[----:B------:R-:W-:Y:S02]  /*cad0*/  IMAD.MOV.U32 R13, RZ, RZ, R5 ;  /* 0x000000ffff0d7224 */ /* 0x000fe400078e0005 */
[C---:B------:R-:W-:Y:S02]  /*cae0*/  VIADD R5, R6.reuse, 0x80 ;  /* 0x0000008006057836 */ /* 0x040fe40000000000 */
[----:B0-----:R-:W-:Y:S01]  /*caf0*/  VIADD R3, R6, 0x70 ;  /* 0x0000007006037836 */ /* 0x001fe20000000000 */
[----:B------:R-:W-:-:S07]  /*cb00*/  MOV R8, R14 ;  /* 0x0000000e00087202 */ /* 0x000fce0000000f00 */
[----:B------:R-:W-:Y:S05]  /*cb10*/  WARPSYNC.COLLECTIVE R15, `(.L_x_12909) ;  /* 0x000000000f087348 */ /* 0x000fea0003c00000 */
[----:B------:R0:W1:Y:S02]  /*cb20*/  SHFL.IDX P6, R14, R13, R12, R11 ;  /* 0x0000000c0d0e7389 */ /* 0x00006400000c000b */
[----:B01----:R-:W-:Y:S01]  /*cb30*/  ENDCOLLECTIVE ;  /* 0x000000000000791b */ /* 0x003fe20003800000 */
.L_x_12909:
[----:B------:R-:W-:Y:S01]  /*cb40*/  ISETP.GE.AND P1, PT, R3, R4, PT ;  /* 0x000000040300720c */ /* 0x000fe20003f26270 */
[----:B------:R-:W-:Y:S01]  /*cb50*/  IMAD.MOV.U32 R13, RZ, RZ, R7 ;  /* 0x000000ffff0d7224 */ /* 0x000fe200078e0007 */
[----:B------:R-:W-:-:S11]  /*cb60*/  MOV R12, RZ ;  /* 0x000000ff000c7202 */ /* 0x000fd60000000f00 */
[----:B------:R-:W-:Y:S02]  /*cb70*/  @!P1 LEA R25, R22, UR45, 0x1 ;  /* 0x0000002d16199c11 */ /* 0x000fe4000f8e08ff */
[----:B------:R-:W-:-:S13]  /*cb80*/  @!P1 LEA R2, P2, R16, R14, 0x1 ;  /* 0x0000000e10029211 */ /* 0x000fda00078408ff */
[----:B------:R-:W-:Y:S05]  /*cb90*/  WARPSYNC.COLLECTIVE R15, `(.L_x_12910) ;  /* 0x000000000f087348 */ /* 0x000fea0003c00000 */
[----:B------:R0:W1:Y:S02]  /*cba0*/  SHFL.IDX P6, R14, R13, R12, R11 ;  /* 0x0000000c0d0e7389 */ /* 0x00006400000c000b */
[----:B01----:R-:W-:Y:S01]  /*cbb0*/  ENDCOLLECTIVE ;  /* 0x000000000000791b */ /* 0x003fe20003800000 */
.L_x_12910:
[----:B------:R-:W-:-:S05]  /*cbc0*/  @!P1 IADD3.X R3, RZ, R8, RZ, P2, !PT ;  /* 0x00000008ff039210 */ /* 0x000fca00017fe4ff */
[----:B------:R-:W-:Y:S01]  /*cbd0*/  @!PT LDS RZ, [RZ] ;  /* 0x00000000fffff984 */ /* 0x000fe20000000800 */
[----:B------:R-:W-:Y:S01]  /*cbe0*/  @!PT LDS RZ, [RZ] ;  /* 0x00000000fffff984 */ /* 0x000fe20000000800 */
[----:B------:R-:W-:Y:S01]  /*cbf0*/  @!PT LDS RZ, [RZ] ;  /* 0x00000000fffff984 */ /* 0x000fe20000000800 */
[----:B------:R0:W-:Y:S01]  /*cc00*/  @!P1 LDGSTS.E.BYPASS.LTC128B.128 [R25+0xbc00], desc[UR38][R2.64], !P0 ;  /* 0x0bc0000002199fae */ /* 0x0001e2000c101d66 */
[----:B------:R-:W-:Y:S01]  /*cc10*/  ISETP.GE.AND P1, PT, R5, R4, PT ;  /* 0x000000040500720c */ /* 0x000fe20003f26270 */
[----:B------:R-:W-:Y:S02]  /*cc20*/  VIADD R5, R6, 0x90 ;  /* 0x0000009006057836 */ /* 0x000fe40000000000 */
[----:B------:R-:W-:Y:S02]  /*cc30*/  IMAD.MOV.U32 R13, RZ, RZ, R0 ;  /* 0x000000ffff0d7224 */ /* 0x000fe400078e0000 */
[----:B------:R-:W-:-:S08]  /*cc40*/  IMAD.MOV.U32 R9, RZ, RZ, R14 ;  /* 0x000000ffff097224 */ /* 0x000fd000078e000e */
[----:B0-----:R-:W-:Y:S05]  /*cc50*/  WARPSYNC.COLLECTIVE R15, `(.L_x_12911) ;  /* 0x000000000f087348 */ /* 0x001fea0003c00000 */
[----:B------:R1:W2:Y:S02]  /*cc60*/  SHFL.IDX P6, R14, R13, R12, R11 ;  /* 0x0000000c0d0e7389 */ /* 0x0002a400000c000b */
[----:B012---:R-:W-:Y:S01]  /*cc70*/  ENDCOLLECTIVE ;  /* 0x000000000000791b */ /* 0x007fe20003800000 */
.L_x_12911:
[----:B------:R-:W-:Y:S01]  /*cc80*/  MOV R13, R7 ;  /* 0x00000007000d7202 */ /* 0x000fe20000000f00 */
[----:B------:R-:W-:Y:S01]  /*cc90*/  IMAD.MOV.U32 R12, RZ, RZ, 0x1 ;  /* 0x00000001ff0c7424 */ /* 0x000fe200078e00ff */
[----:B------:R-:W-:-:S07]  /*cca0*/  MOV R21, R14 ;  /* 0x0000000e00157202 */ /* 0x000fce0000000f00 */
[----:B------:R-:W-:Y:S05]  /*ccb0*/  WARPSYNC.COLLECTIVE R15, `(.L_x_12912) ;  /* 0x000000000f087348 */ /* 0x000fea0003c00000 */
[----:B------:R0:W1:Y:S02]  /*ccc0*/  SHFL.IDX P6, R14, R13, R12, R11 ;  /* 0x0000000c0d0e7389 */ /* 0x00006400000c000b */
[----:B01----:R-:W-:Y:S01]  /*ccd0*/  ENDCOLLECTIVE ;  /* 0x000000000000791b */ /* 0x003fe20003800000 */
.L_x_12912:
[----:B------:R-:W-:Y:S02]  /*cce0*/  @!P1 LEA R2, P2, R16, R21, 0x1 ;  /* 0x0000001510029211 */ /* 0x000fe400078408ff */
[----:B------:R-:W-:-:S03]  /*ccf0*/  @!P1 LEA R21, R22, UR45, 0x1 ;  /* 0x0000002d16159c11 */ /* 0x000fc6000f8e08ff */
        /* <DEDUP_REMOVED lines=11> */
.L_x_12913:
[----:B------:R-:W-:Y:S01]  /*cdb0*/  MOV R13, R7 ;  /* 0x00000007000d7202 */ /* 0x000fe20000000f00 */
[----:B------:R-:W-:Y:S02]  /*cdc0*/  IMAD.MOV.U32 R12, RZ, RZ, 0x2 ;  /* 0x00000002ff0c7424 */ /* 0x000fe400078e00ff */
[----:B------:R-:W-:-:S07]  /*cdd0*/  IMAD.MOV.U32 R9, RZ, RZ, R14 ;  /* 0x000000ffff097224 */ /* 0x000fce00078e000e */
[----:B------:R-:W-:Y:S05]  /*cde0*/  WARPSYNC.COLLECTIVE R15, `(.L_x_12914) ;  /* 0x000000000f087348 */ /* 0x000fea0003c00000 */
[----:B------:R0:W1:Y:S02]  /*cdf0*/  SHFL.IDX P6, R14, R13, R12, R11 ;  /* 0x0000000c0d0e7389 */ /* 0x00006400000c000b */
[----:B01----:R-:W-:Y:S01]  /*ce00*/  ENDCOLLECTIVE ;  /* 0x000000000000791b */ /* 0x003fe20003800000 */
.L_x_12914:
[----:B------:R-:W-:Y:S02]  /*ce10*/  @!P1 LEA R2, P2, R16, R9, 0x1 ;  /* 0x0000000910029211 */ /* 0x000fe400078408ff */
[----:B------:R-:W-:-:S03]  /*ce20*/  @!P1 LEA R9, R22, UR45, 0x1 ;  /* 0x0000002d16099c11 */ /* 0x000fc6000f8e08ff */
[----:B------:R-:W-:-:S05]  /*ce30*/  @!P1 IMAD.X R3, RZ, RZ, R8, P2 ;  /* 0x000000ffff039224 */ /* 0x000fca00010e0608 */
[----:B------:R-:W-:Y:S01]  /*ce40*/  @!PT LDS RZ, [RZ] ;  /* 0x00000000fffff984 */ /* 0x000fe20000000800 */
[----:B------:R-:W-:Y:S01]  /*ce50*/  @!PT LDS RZ, [RZ] ;  /* 0x00000000fffff984 */ /* 0x000fe20000000800 */
[----:B------:R-:W-:Y:S01]  /*ce60*/  @!PT LDS RZ, [RZ] ;  /* 0x00000000fffff984 */ /* 0x000fe20000000800 */
[----:B------:R0:W-:Y:S01]  /*ce70*/  @!P1 LDGSTS.E.BYPASS.LTC128B.128 [R9+0xcc00], desc[UR38][R2.64], !P0 ;  /* 0x0cc0000002099fae */ /* 0x0001e2000c101d66 */
[----:B------:R-:W-:Y:S01]  /*ce80*/  MOV R13, R0 ;  /* 0x00000000000d7202 */ /* 0x000fe20000000f00 */
[----:B------:R-:W-:-:S07]  /*ce90*/  IMAD.MOV.U32 R5, RZ, RZ, R14 ;  /* 0x000000ffff057224 */ /* 0x000fce00078e000e */
[----:B0-----:R-:W-:Y:S05]  /*cea0*/  WARPSYNC.COLLECTIVE R15, `(.L_x_12915) ;  /* 0x000000000f087348 */ /* 0x001fea0003c00000 */
[----:B------:R1:W2:Y:S02]  /*ceb0*/  SHFL.IDX P6, R14, R13, R12, R11 ;  /* 0x0000000c0d0e7389 */ /* 0x0002a400000c000b */
[----:B012---:R-:W-:Y:S01]  /*cec0*/  ENDCOLLECTIVE ;  /* 0x000000000000791b */ /* 0x007fe20003800000 */
.L_x_12915:
[----:B------:R-:W-:-:S05]  /*ced0*/  VIADD R3, R6, 0xa0 ;  /* 0x000000a006037836 */ /* 0x000fca0000000000 */
[----:B------:R-:W-:Y:S02]  /*cee0*/  ISETP.GE.AND P1, PT, R3, R4, PT ;  /* 0x000000040300720c */ /* 0x000fe40003f26270 */
[----:B------:R-:W-:Y:S01]  /*cef0*/  MOV R13, R7 ;  /* 0x00000007000d7202 */ /* 0x000fe20000000f00 */
[----:B------:R-:W-:-:S10]  /*cf00*/  IMAD.MOV.U32 R12, RZ, RZ, 0x3 ;  /* 0x00000003ff0c7424 */ /* 0x000fd400078e00ff */
[----:B------:R-:W-:-:S13]  /*cf10*/  @!P1 LEA R2, P2, R16, R14, 0x1 ;  /* 0x0000000e10029211 */ /* 0x000fda00078408ff */
[----:B------:R-:W-:Y:S05]  /*cf20*/  WARPSYNC.COLLECTIVE R15, `(.L_x_12916) ;  /* 0x000000000f087348 */ /* 0x000fea0003c00000 */
[----:B------:R0:W1:Y:S02]  /*cf30*/  SHFL.IDX P6, R14, R13, R12, R11 ;  /* 0x0000000c0d0e7389 */ /* 0x00006400000c000b */
[----:B01----:R-:W-:Y:S01]  /*cf40*/  ENDCOLLECTIVE ;  /* 0x000000000000791b */ /* 0x003fe20003800000 */
.L_x_12916:
[----:B------:R-:W-:Y:S01]  /*cf50*/  @!P1 IMAD.X R3, RZ, RZ, R5, P2 ;  /* 0x000000ffff039224 */ /* 0x000fe200010e0605 */
[----:B------:R-:W-:-:S05]  /*cf60*/  @!P1 LEA R5, R22, UR45, 0x1 ;  /* 0x0000002d16059c11 */ /* 0x000fca000f8e08ff */
        /* <DEDUP_REMOVED lines=9> */
.L_x_12917:
[----:B------:R-:W-:Y:S05]  /*d000*/  BRA `(.L_x_12918) ;  /* 0xffffffc800cc7947 */ /* 0x000fea000383ffff */
.L_x_12841:
[----:B0-----:R-:W-:-:S04]  /*d010*/  IMAD.U32 R3, RZ, RZ, UR45 ;  /* 0x0000002dff037e24 */ /* 0x001fc8000f8e00ff */
[----:B------:R0:W1:Y:S03]  /*d020*/  SYNCS.PHASECHK.TRANS64.TRYWAIT P0, [R3+URZ+0x16820], R0 ;  /* 0x01682000030075a7 */ /* 0x000066000800017f */
[----:B-1----:R-:W-:Y:S05]  /*d030*/  @!P0 NANOSLEEP.SYNCS 0x989680 ;  /* 0x009896800000895d */ /* 0x002fea0003900000 */
[----:B------:R-:W1:Y:S02]  /*d040*/  @!P0 SYNCS.PHASECHK.TRANS64 P0, [R3+URZ+0x16820], R0 ;  /* 0x01682000030085a7 */ /* 0x000e64000800007f */
[----:B-1----:R-:W-:Y:S05]  /*d050*/  @!P0 BRA `(.L_x_12841) ;  /* 0xfffffffc00ec8947 */ /* 0x002fea000383ffff */
[----:B------:R-:W-:Y:S05]  /*d060*/  BRA `(.L_x_12919) ;  /* 0xffffffc800fc7947 */ /* 0x000fea000383ffff */
.L_x_12845:
[----:B0-----:R0:W1:Y:S02]  /*d070*/  SYNCS.PHASECHK.TRANS64.TRYWAIT P0, [R7+URZ+0x16840], R2 ;  /* 0x01684002070075a7 */ /* 0x001064000800017f */
[----:B-1----:R-:W-:Y:S05]  /*d080*/  @!P0 NANOSLEEP.SYNCS 0x989680 ;  /* 0x009896800000895d */ /* 0x002fea0003900000 */
[----:B------:R-:W1:Y:S02]  /*d090*/  @!P0 SYNCS.PHASECHK.TRANS64 P0, [R7+URZ+0x16840], R2 ;  /* 0x01684002070085a7 */ /* 0x000e64000800007f */
[----:B-1----:R-:W-:Y:S05]  /*d0a0*/  @!P0 BRA `(.L_x_12845) ;  /* 0xfffffffc00f08947 */ /* 0x002fea000383ffff */
[----:B------:R-:W-:Y:S05]  /*d0b0*/  BRA `(.L_x_12920) ;  /* 0xffffffcc00e07947 */ /* 0x000fea000383ffff */
.L_x_12846:
        /* <DEDUP_REMOVED lines=8> */
.L_x_12922:
[----:B------:R-:W-:Y:S05]  /*d140*/  BSYNC B1 ;  /* 0x0000000000017941 */ /* 0x000fea0003800000 */
.L_x_12921:
[----:B------:R-:W-:Y:S01]  /*d150*/  IMAD.MOV.U32 R13, RZ, RZ, R10 ;  /* 0x000000ffff0d7224 */ /* 0x000fe200078e000a */
[----:B------:R-:W-:Y:S01]  /*d160*/  MOV R11, 0x181f ;  /* 0x0000181f000b7802 */ /* 0x000fe20000000f00 */
[----:B------:R-:W-:Y:S01]  /*d170*/  IMAD.MOV.U32 R12, RZ, RZ, RZ ;  /* 0x000000ffff0c7224 */ /* 0x000fe200078e00ff */
[----:B------:R-:W-:Y:S01]  /*d180*/  MOV R3, R14 ;  /* 0x0000000e00037202 */ /* 0x000fe20000000f00 */
[----:B------:R-:W-:Y:S01]  /*d190*/  IMAD.MOV.U32 R15, RZ, RZ, -0x1 ;  /* 0xffffffffff0f7424 */ /* 0x000fe200078e00ff */
[----:B------:R-:W-:-:S07]  /*d1a0*/  LEA R9, R9, UR45, 0x1 ;  /* 0x0000002d09097c11 */ /* 0x000fce000f8e08ff */
[----:B------:R-:W-:Y:S05]  /*d1b0*/  WARPSYNC.COLLECTIVE R15, `(.L_x_12923) ;  /* 0x000000000f087348 */ /* 0x000fea0003c00000 */
[----:B------:R0:W1:Y:S02]  /*d1c0*/  SHFL.IDX P6, R14, R13, R12, R11 ;  /* 0x0000000c0d0e7389 */ /* 0x00006400000c000b */
[----:B01----:R-:W-:Y:S01]  /*d1d0*/  ENDCOLLECTIVE ;  /* 0x000000000000791b */ /* 0x003fe20003800000 */
.L_x_12923:
[----:B------:R-:W-:Y:S01]  /*d1e0*/  IMAD.SHL.U32 R15, R16, 0x2, RZ ;  /* 0x00000002100f7824 */ /* 0x000fe200078e00ff */
[----:B------:R-:W-:Y:S01]  /*d1f0*/  MOV R12, 0x1 ;  /* 0x00000001000c7802 */ /* 0x000fe20000000f00 */
[----:B------:R-:W-:Y:S01]  /*d200*/  IMAD.MOV.U32 R13, RZ, RZ, R19 ;  /* 0x000000ffff0d7224 */ /* 0x000fe200078e0013 */
[----:B------:R-:W-:-:S04]  /*d210*/  MOV R2, R14 ;  /* 0x0000000e00027202 */ /* 0x000fc80000000f00 */
[----:B------:R-:W-:Y:S01]  /*d220*/  IADD3 R2, P0, R2, R15, RZ ;  /* 0x0000000f02027210 */ /* 0x000fe20007f1e0ff */
[----:B------:R-:W-:-:S04]  /*d230*/  IMAD.MOV.U32 R15, RZ, RZ, -0x1 ;  /* 0xffffffffff0f7424 */ /* 0x000fc800078e00ff */
[----:B------:R-:W-:-:S08]  /*d240*/  IMAD.X R3, RZ, RZ, R3, P0 ;  /* 0x000000ffff037224 */ /* 0x000fd000000e0603 */
[----:B------:R-:W-:Y:S05]  /*d250*/  WARPSYNC.COLLECTIVE R15, `(.L_x_12924) ;  /* 0x000000000f087348 */ /* 0x000fea0003c00000 */
[----:B------:R0:W1:Y:S02]  /*d260*/  SHFL.IDX P6, R14, R13, R12, R11 ;  /* 0x0000000c0d0e7389 */ /* 0x00006400000c000b */
[----:B01----:R-:W-:Y:S01]  /*d270*/  ENDCOLLECTIVE ;  /* 0x000000000000791b */ /* 0x003fe20003800000 */
.L_x_12924:
[----:B------:R-:W-:Y:S01]  /*d280*/  @!PT LDS RZ, [RZ] ;  /* 0x00000000fffff984 */ /* 0x000fe20000000800 */
[----:B------:R-:W-:Y:S01]  /*d290*/  @!PT LDS RZ, [RZ] ;  /* 0x00000000fffff984 */ /* 0x000fe20000000800 */
[----:B------:R-:W-:Y:S01]  /*d2a0*/  @!PT LDS RZ, [RZ] ;  /* 0x00000000fffff984 */ /* 0x000fe20000000800 */
[----:B------:R0:W-:Y:S01]  /*d2b0*/  LDGSTS.E.BYPASS.LTC128B.128 [R9+0xe400], desc[UR38][R2.64], !P2 ;  /* 0x0e40000002097fae */ /* 0x0001e2000d101d66 */
[----:B------:R-:W-:Y:S01]  /*d2c0*/  MOV R13, R10 ;  /* 0x0000000a000d7202 */ /* 0x000fe20000000f00 */
[----:B0-----:R-:W-:-:S07]  /*d2d0*/  IMAD.MOV.U32 R3, RZ, RZ, R14 ;  /* 0x000000ffff037224 */ /* 0x001fce00078e000e */
[----:B------:R-:W-:Y:S05]  /*d2e0*/  WARPSYNC.COLLECTIVE R15, `(.L_x_12925) ;  /* 0x000000000f087348 */ /* 0x000fea0003c00000 */
[----:B------:R0:W1:Y:S02]  /*d2f0*/  SHFL.IDX P6, R14, R13, R12, R11 ;  /* 0x0000000c0d0e7389 */ /* 0x00006400000c000b */
[----:B01----:R-:W-:Y:S01]  /*d300*/  ENDCOLLECTIVE ;  /* 0x000000000000791b */ /* 0x003fe20003800000 */
.L_x_12925:
[----:B------:R-:W-:Y:S02]  /*d310*/  IMAD.SHL.U32 R15, R16, 0x2, RZ ;  /* 0x00000002100f7824 */ /* 0x000fe400078e00ff */
[----:B------:R-:W-:Y:S02]  /*d320*/  IMAD.MOV.U32 R13, RZ, RZ, R19 ;  /* 0x000000ffff0d7224 */ /* 0x000fe400078e0013 */
[----:B------:R-:W-:Y:S02]  /*d330*/  IMAD.MOV.U32 R12, RZ, RZ, 0x2 ;  /* 0x00000002ff0c7424 */ /* 0x000fe400078e00ff */
[----:B------:R-:W-:-:S05]  /*d340*/  IMAD.MOV.U32 R2, RZ, RZ, R14 ;  /* 0x000000ffff027224 */ /* 0x000fca00078e000e */
[----:B------:R-:W-:Y:S02]  /*d350*/  IADD3 R2, P0, R2, R15, RZ ;  /* 0x0000000f02027210 */ /* 0x000fe40007f1e0ff */
[----:B------:R-:W-:Y:S02]  /*d360*/  MOV R15, 0xffffffff ;  /* 0xffffffff000f7802 */ /* 0x000fe40000000f00 */
[----:B------:R-:W-:-:S09]  /*d370*/  IADD3.X R3, RZ, R3, RZ, P0, !PT ;  /* 0x00000003ff037210 */ /* 0x000fd200007fe4ff */
[----:B------:R-:W-:Y:S05]  /*d380*/  WARPSYNC.COLLECTIVE R15, `(.L_x_12926) ;  /* 0x000000000f087348 */ /* 0x000fea0003c00000 */
[----:B------:R0:W1:Y:S02]  /*d390*/  SHFL.IDX P6, R14, R13, R12, R11 ;  /* 0x0000000c0d0e7389 */ /* 0x00006400000c000b */
[----:B01----:R-:W-:Y:S01]  /*d3a0*/  ENDCOLLECTIVE ;  /* 0x000000000000791b */ /* 0x003fe20003800000 */
.L_x_12926:
[----:B------:R-:W-:Y:S01]  /*d3b0*/  @!PT LDS RZ, [RZ] ;  /* 0x00000000fffff984 */ /* 0x000fe20000000800 */
[----:B------:R-:W-:Y:S01]  /*d3c0*/  @!PT LDS RZ, [RZ] ;  /* 0x00000000fffff984 */ /* 0x000fe20000000800 */
[----:B------:R-:W-:Y:S01]  /*d3d0*/  @!PT LDS RZ, [RZ] ;  /* 0x00000000fffff984 */ /* 0x000fe20000000800 */
[----:B------:R0:W-:Y:S01]  /*d3e0*/  LDGSTS.E.BYPASS.LTC128B.128 [R9+0xec00], desc[UR38][R2.64], !P2 ;  /* 0x0ec0000002097fae */ /* 0x0001e2000d101d66 */
[----:B------:R-:W-:Y:S02]  /*d3f0*/  IMAD.MOV.U32 R13, RZ, RZ, R10 ;  /* 0x000000ffff0d7224 */ /* 0x000fe400078e000a */
[----:B0-----:R-:W-:-:S07]  /*d400*/  IMAD.MOV.U32 R3, RZ, RZ, R14 ;  /* 0x000000ffff037224 */ /* 0x001fce00078e000e */
[----:B------:R-:W-:Y:S05]  /*d410*/  WARPSYNC.COLLECTIVE R15, `(.L_x_12927) ;  /* 0x000000000f087348 */ /* 0x000fea0003c00000 */
[----:B------:R0:W1:Y:S02]  /*d420*/  SHFL.IDX P6, R14, R13, R12, R11 ;  /* 0x0000000c0d0e7389 */ /* 0x00006400000c000b */
[----:B01----:R-:W-:Y:S01]  /*d430*/  ENDCOLLECTIVE ;  /* 0x000000000000791b */ /* 0x003fe20003800000 */
.L_x_12927:
[----:B------:R-:W-:Y:S01]  /*d440*/  SHF.L.U32 R15, R16, 0x1, RZ ;  /* 0x00000001100f7819 */ /* 0x000fe200000006ff */
[----:B------:R-:W-:Y:S01]  /*d450*/  IMAD.MOV.U32 R12, RZ, RZ, 0x3 ;  /* 0x00000003ff0c7424 */ /* 0x000fe200078e00ff */
[----:B------:R-:W-:Y:S01]  /*d460*/  MOV R13, R19 ;  /* 0x00000013000d7202 */ /* 0x000fe20000000f00 */
[----:B------:R-:W-:-:S05]  /*d470*/  IMAD.MOV.U32 R2, RZ, RZ, R14 ;  /* 0x000000ffff027224 */ /* 0x000fca00078e000e */
[----:B------:R-:W-:Y:S01]  /*d480*/  IADD3 R2, P0, R2, R15, RZ ;  /* 0x0000000f02027210 */ /* 0x000fe20007f1e0ff */
[----:B------:R-:W-:-:S04]  /*d490*/  IMAD.MOV.U32 R15, RZ, RZ, -0x1 ;  /* 0xffffffffff0f7424 */ /* 0x000fc800078e00ff */
[----:B------:R-:W-:-:S08]  /*d4a0*/  IMAD.X R3, RZ, RZ, R3, P0 ;  /* 0x000000ffff037224 */ /* 0x000fd000000e0603 */
[----:B------:R-:W-:Y:S05]  /*d4b0*/  WARPSYNC.COLLECTIVE R15, `(.L_x_12928) ;  /* 0x000000000f087348 */ /* 0x000fea0003c00000 */
[----:B------:R0:W1:Y:S02]  /*d4c0*/  SHFL.IDX P6, R14, R13, R12, R11 ;  /* 0x0000000c0d0e7389 */ /* 0x00006400000c000b */
[----:B01----:R-:W-:Y:S01]  /*d4d0*/  ENDCOLLECTIVE ;  /* 0x000000000000791b */ /* 0x003fe20003800000 */
.L_x_12928:
[----:B------:R-:W-:Y:S01]  /*d4e0*/  @!PT LDS RZ, [RZ] ;  /* 0x00000000fffff984 */ /* 0x000fe20000000800 */
[----:B------:R-:W-:Y:S01]  /*d4f0*/  @!PT LDS RZ, [RZ] ;  /* 0x00000000fffff984 */ /* 0x000fe20000000800 */
[----:B------:R-:W-:Y:S01]  /*d500*/  @!PT LDS RZ, [RZ] ;  /* 0x00000000fffff984 */ /* 0x000fe20000000800 */
[----:B------:R0:W-:Y:S01]  /*d510*/  LDGSTS.E.BYPASS.LTC128B.128 [R9+0xf400], desc[UR38][R2.64], !P2 ;  /* 0x0f40000002097fae */ /* 0x0001e2000d101d66 */
[----:B------:R-:W-:Y:S01]  /*d520*/  IMAD.MOV.U32 R13, RZ, RZ, R10 ;  /* 0x000000ffff0d7224 */ /* 0x000fe200078e000a */
[----:B0-----:R-:W-:-:S07]  /*d530*/  MOV R3, R14 ;  /* 0x0000000e00037202 */ /* 0x001fce0000000f00 */
[----:B------:R-:W-:Y:S05]  /*d540*/  WARPSYNC.COLLECTIVE R15, `(.L_x_12929) ;  /* 0x000000000f087348 */ /* 0x000fea0003c00000 */
[----:B------:R0:W1:Y:S02]  /*d550*/  SHFL.IDX P6, R14, R13, R12, R11 ;  /* 0x0000000c0d0e7389 */ /* 0x00006400000c000b */
[----:B01----:R-:W-:Y:S01]  /*d560*/  ENDCOLLECTIVE ;  /* 0x000000000000791b */ /* 0x003fe20003800000 */
.L_x_12929:
        /* <DEDUP_REMOVED lines=10> */
.L_x_12930:
        /* <DEDUP_REMOVED lines=9> */
.L_x_12931:
        /* <DEDUP_REMOVED lines=10> */
.L_x_12932:
        /* <DEDUP_REMOVED lines=9> */
.L_x_12933:
        /* <DEDUP_REMOVED lines=10> */
.L_x_12934:
        /* <DEDUP_REMOVED lines=9> */
.L_x_12935:
        /* <DEDUP_REMOVED lines=10> */
.L_x_12936:
[----:B------:R-:W-:Y:S01]  /*d9a0*/  @!PT LDS RZ, [RZ] ;  /* 0x00000000fffff984 */ /* 0x000fe20000000800 */
[----:B------:R-:W-:Y:S01]  /*d9b0*/  @!PT LDS RZ, [RZ] ;  /* 0x00000000fffff984 */ /* 0x000fe20000000800 */
[----:B------:R-:W-:Y:S01]  /*d9c0*/  @!PT LDS RZ, [RZ] ;  /* 0x00000000fffff984 */ /* 0x000fe20000000800 */
[----:B------:R0:W-:Y:S01]  /*d9d0*/  LDGSTS.E.BYPASS.LTC128B.128 [R9+0x11400], desc[UR38][R2.64], !P2 ;  /* 0x1140000002097fae */ /* 0x0001e2000d101d66 */
[----:B------:R-:W-:Y:S01]  /*d9e0*/  MOV R13, R10 ;  /* 0x0000000a000d7202 */ /* 0x000fe20000000f00 */
[----:B------:R-:W-:-:S07]  /*d9f0*/  IMAD.MOV.U32 R19, RZ, RZ, R14 ;  /* 0x000000ffff137224 */ /* 0x000fce00078e000e */
[----:B0-----:R-:W-:Y:S05]  /*da00*/  WARPSYNC.COLLECTIVE R15, `(.L_x_12937) ;  /* 0x000000000f087348 */ /* 0x001fea0003c00000 */
[----:B------:R1:W2:Y:S02]  /*da10*/  SHFL.IDX P6, R14, R13, R12, R11 ;  /* 0x0000000c0d0e7389 */ /* 0x0002a400000c000b */
[----:B012---:R-:W-:Y:S01]  /*da20*/  ENDCOLLECTIVE ;  /* 0x000000000000791b */ /* 0x007fe20003800000 */
.L_x_12937:
[----:B------:R-:W-:Y:S05]  /*da30*/  BRA `(.L_x_12938) ;  /* 0xffffffc800907947 */ /* 0x000fea000383ffff */
.L_x_12851:
[----:B0-----:R0:W1:Y:S02]  /*da40*/  SYNCS.PHASECHK.TRANS64.TRYWAIT P0, [R7+URZ+0x16860], R2 ;  /* 0x01686002070075a7 */ /* 0x001064000800017f */
[----:B-1----:R-:W-:Y:S05]  /*da50*/  @!P0 NANOSLEEP.SYNCS 0x989680 ;  /* 0x009896800000895d */ /* 0x002fea0003900000 */
[----:B------:R-:W1:Y:S02]  /*da60*/  @!P0 SYNCS.PHASECHK.TRANS64 P0, [R7+URZ+0x16860], R2 ;  /* 0x01686002070085a7 */ /* 0x000e64000800007f */
[----:B-1----:R-:W-:Y:S05]  /*da70*/  @!P0 BRA `(.L_x_12851) ;  /* 0xfffffffc00f08947 */ /* 0x002fea000383ffff */
[----:B------:R-:W-:Y:S05]  /*da80*/  BRA `(.L_x_12939) ;  /* 0xffffffc800f07947 */ /* 0x000fea000383ffff */
.L_x_12852:
        /* <DEDUP_REMOVED lines=8> */
.L_x_12941:
[----:B------:R-:W-:Y:S05]  /*db10*/  BSYNC B1 ;  /* 0x0000000000017941 */ /* 0x000fea0003800000 */
.L_x_12940:
[----:B------:R-:W-:Y:S01]  /*db20*/  MOV R13, R17 ;  /* 0x00000011000d7202 */ /* 0x000fe20000000f00 */
[----:B------:R-:W-:Y:S01]  /*db30*/  IMAD.MOV.U32 R12, RZ, RZ, RZ ;  /* 0x000000ffff0c7224 */ /* 0x000fe200078e00ff */
[----:B------:R-:W-:Y:S01]  /*db40*/  MOV R15, 0xffffffff ;  /* 0xffffffff000f7802 */ /* 0x000fe20000000f00 */
[----:B------:R-:W-:Y:S01]  /*db50*/  IMAD.MOV.U32 R11, RZ, RZ, 0x181f ;  /* 0x0000181fff0b7424 */ /* 0x000fe200078e00ff */
[----:B------:R-:W-:Y:S01]  /*db60*/  ISETP.LT.OR P2, PT, R4, 0x1, P1 ;  /* 0x000000010400780c */ /* 0x000fe20000f41670 */
[----:B------:R-:W-:Y:S01]  /*db70*/  IMAD.MOV.U32 R3, RZ, RZ, R14 ;  /* 0x000000ffff037224 */ /* 0x000fe200078e000e */
[----:B------:R-:W-:-:S11]  /*db80*/  LEA R8, R8, UR45, 0x1 ;  /* 0x0000002d08087c11 */ /* 0x000fd6000f8e08ff */
[----:B------:R-:W-:Y:S05]  /*db90*/  WARPSYNC.COLLECTIVE R15, `(.L_x_12942) ;  /* 0x000000000f087348 */ /* 0x000fea0003c00000 */
[----:B------:R0:W1:Y:S02]  /*dba0*/  SHFL.IDX P6, R14, R13, R12, R11 ;  /* 0x0000000c0d0e7389 */ /* 0x00006400000c000b */
[----:B01----:R-:W-:Y:S01]  /*dbb0*/  ENDCOLLECTIVE ;  /* 0x000000000000791b */ /* 0x003fe20003800000 */
.L_x_12942:
[----:B------:R-:W-:Y:S01]  /*dbc0*/  IMAD.MOV.U32 R13, RZ, RZ, R18 ;  /* 0x000000ffff0d7224 */ /* 0x000fe200078e0012 */
[----:B------:R-:W-:Y:S02]  /*dbd0*/  MOV R12, 0x1 ;  /* 0x00000001000c7802 */ /* 0x000fe40000000f00 */
[----:B------:R-:W-:-:S13]  /*dbe0*/  IADD3 R2, P0, R14, R19, RZ ;  /* 0x000000130e027210 */ /* 0x000fda0007f1e0ff */
[----:B------:R-:W-:Y:S05]  /*dbf0*/  WARPSYNC.COLLECTIVE R15, `(.L_x_12943) ;  /* 0x000000000f087348 */ /* 0x000fea0003c00000 */
[----:B------:R0:W1:Y:S02]  /*dc00*/  SHFL.IDX P6, R14, R13, R12, R11 ;  /* 0x0000000c0d0e7389 */ /* 0x00006400000c000b */
[----:B01----:R-:W-:Y:S01]  /*dc10*/  ENDCOLLECTIVE ;  /* 0x000000000000791b */ /* 0x003fe20003800000 */
.L_x_12943:
[----:B------:R-:W-:-:S05]  /*dc20*/  IMAD.X R3, RZ, RZ, R3, P0 ;  /* 0x000000ffff037224 */ /* 0x000fca00000e0603 */
[----:B------:R-:W-:Y:S01]  /*dc30*/  @!PT LDS RZ, [RZ] ;  /* 0x00000000fffff984 */ /* 0x000fe20000000800 */
[----:B------:R-:W-:Y:S01]  /*dc40*/  @!PT LDS RZ, [RZ] ;  /* 0x00000000fffff984 */ /* 0x000fe20000000800 */
[----:B------:R-:W-:Y:S01]  /*dc50*/  @!PT LDS RZ, [RZ] ;  /* 0x00000000fffff984 */ /* 0x000fe20000000800 */
[----:B------:R0:W-:Y:S01]  /*dc60*/  LDGSTS.E.BYPASS.LTC128B.128 [R8+0x400], desc[UR38][R2.64], !P2 ;  /* 0x0040000002087fae */ /* 0x0001e2000d101d66 */
[----:B------:R-:W-:Y:S01]  /*dc70*/  ISETP.LT.OR P2, PT, R4, 0x11, P1 ;  /* 0x000000110400780c */ /* 0x000fe20000f41670 */
[----:B------:R-:W-:Y:S02]  /*dc80*/  IMAD.MOV.U32 R13, RZ, RZ, R17 ;  /* 0x000000ffff0d7224 */ /* 0x000fe400078e0011 */
[----:B------:R-:W-:-:S10]  /*dc90*/  IMAD.MOV.U32 R9, RZ, RZ, R14 ;  /* 0x000000ffff097224 */ /* 0x000fd400078e000e */
[----:B0-----:R-:W-:Y:S05]  /*dca0*/  WARPSYNC.COLLECTIVE R15, `(.L_x_12944) ;  /* 0x000000000f087348 */ /* 0x001fea0003c00000 */
[----:B------:R1:W2:Y:S02]  /*dcb0*/  SHFL.IDX P6, R14, R13, R12, R11 ;  /* 0x0000000c0d0e7389 */ /* 0x0002a400000c000b */
[----:B012---:R-:W-:Y:S01]  /*dcc0*/  ENDCOLLECTIVE ;  /* 0x000000000000791b */ /* 0x007fe20003800000 */
.L_x_12944:
[----:B------:R-:W-:Y:S01]  /*dcd0*/  IMAD.MOV.U32 R13, RZ, RZ, R18 ;  /* 0x000000ffff0d7224 */ /* 0x000fe200078e0012 */
[----:B------:R-:W-:Y:S02]  /*dce0*/  MOV R12, 0x2 ;  /* 0x00000002000c7802 */ /* 0x000fe40000000f00 */
[----:B------:R-:W-:-:S04]  /*dcf0*/  MOV R11, R14 ;  /* 0x0000000e000b7202 */ /* 0x000fc80000000f00 */
[----:B------:R-:W-:Y:S01]  /*dd00*/  IADD3 R2, P0, R11, R19, RZ ;  /* 0x000000130b027210 */ /* 0x000fe20007f1e0ff */
[----:B------:R-:W-:-:S04]  /*dd10*/  IMAD.MOV.U32 R11, RZ, RZ, 0x181f ;  /* 0x0000181fff0b7424 */ /* 0x000fc800078e00ff */
[----:B------:R-:W-:-:S08]  /*dd20*/  IMAD.X R3, RZ, RZ, R9, P0 ;  /* 0x000000ffff037224 */ /* 0x000fd000000e0609 */
[----:B------:R-:W-:Y:S05]  /*dd30*/  WARPSYNC.COLLECTIVE R15, `(.L_x_12945) ;  /* 0x000000000f087348 */ /* 0x000fea0003c00000 */
[----:B------:R0:W1:Y:S02]  /*dd40*/  SHFL.IDX P6, R14, R13, R12, R11 ;  /* 0x0000000c0d0e7389 */ /* 0x00006400000c000b */
[----:B01----:R-:W-:Y:S01]  /*dd50*/  ENDCOLLECTIVE ;  /* 0x000000000000791b */ /* 0x003fe20003800000 */
.L_x_12945:
[----:B------:R-:W-:Y:S01]  /*dd60*/  @!PT LDS RZ, [RZ] ;  /* 0x00000000fffff984 */ /* 0x000fe20000000800 */
[----:B------:R-:W-:Y:S01]  /*dd70*/  @!PT LDS RZ, [RZ] ;  /* 0x00000000fffff984 */ /* 0x000fe20000000800 */
[----:B------:R-:W-:Y:S01]  /*dd80*/  @!PT LDS RZ, [RZ] ;  /* 0x00000000fffff984 */ /* 0x000fe20000000800 */
[----:B------:R0:W-:Y:S01]  /*dd90*/  LDGSTS.E.BYPASS.LTC128B.128 [R8+0xc00], desc[UR38][R2.64], !P2 ;  /* 0x00c0000002087fae */ /* 0x0001e2000d101d66 */
[----:B------:R-:W-:Y:S02]  /*dda0*/  ISETP.LT.OR P2, PT, R4, 0x21, P1 ;  /* 0x000000210400780c */ /* 0x000fe40000f41670 */
[----:B------:R-:W-:Y:S01]  /*ddb0*/  MOV R13, R17 ;  /* 0x00000011000d7202 */ /* 0x000fe20000000f00 */
[----:B------:R-:W-:-:S10]  /*ddc0*/  IMAD.MOV.U32 R10, RZ, RZ, R14 ;  /* 0x000000ffff0a7224 */ /* 0x000fd400078e000e */
[----:B0-----:R-:W-:Y:S05]  /*ddd0*/  WARPSYNC.COLLECTIVE R15, `(.L_x_12946) ;  /* 0x000000000f087348 */ /* 0x001fea0003c00000 */
[----:B------:R1:W2:Y:S02]  /*dde0*/  SHFL.IDX P6, R14, R13, R12, R11 ;  /* 0x0000000c0d0e7389 */ /* 0x0002a400000c000b */
[----:B012---:R-:W-:Y:S01]  /*ddf0*/  ENDCOLLECTIVE ;  /* 0x000000000000791b */ /* 0x007fe20003800000 */
.L_x_12946:
[----:B------:R-:W-:Y:S01]  /*de00*/  MOV R13, R18 ;  /* 0x00000012000d7202 */ /* 0x000fe20000000f00 */
[----:B------:R-:W-:-:S05]  /*de10*/  IMAD.MOV.U32 R12, RZ, RZ, R14 ;  /* 0x000000ffff0c7224 */ /* 0x000fca00078e000e */
[----:B------:R-:W-:Y:S01]  /*de20*/  IADD3 R2, P0, R12, R19, RZ ;  /* 0x000000130c027210 */ /* 0x000fe20007f1e0ff */
[----:B------:R-:W-:-:S04]  /*de30*/  IMAD.MOV.U32 R12, RZ, RZ, 0x3 ;  /* 0x00000003ff0c7424 */ /* 0x000fc800078e00ff */
[----:B------:R-:W-:-:S08]  /*de40*/  IMAD.X R3, RZ, RZ, R10, P0 ;  /* 0x000000ffff037224 */ /* 0x000fd000000e060a */
[----:B------:R-:W-:Y:S05]  /*de50*/  WARPSYNC.COLLECTIVE R15, `(.L_x_12947) ;  /* 0x000000000f087348 */ /* 0x000fea0003c00000 */
[----:B------:R0:W1:Y:S02]  /*de60*/  SHFL.IDX P6, R14, R13, R12, R11 ;  /* 0x0000000c0d0e7389 */ /* 0x00006400000c000b */
[----:B01----:R-:W-:Y:S01]  /*de70*/  ENDCOLLECTIVE ;  /* 0x000000000000791b */ /* 0x003fe20003800000 */
.L_x_12947:
        /* <DEDUP_REMOVED lines=10> */
.L_x_12948:
[----:B------:R-:W-:Y:S01]  /*df20*/  MOV R13, R18 ;  /* 0x00000012000d7202 */ /* 0x000fe20000000f00 */
[----:B------:R-:W-:Y:S02]  /*df30*/  IMAD.MOV.U32 R12, RZ, RZ, 0x4 ;  /* 0x00000004ff0c7424 */ /* 0x000fe400078e00ff */
[----:B------:R-:W-:-:S05]  /*df40*/  IMAD.MOV.U32 R11, RZ, RZ, R14 ;  /* 0x000000ffff0b7224 */ /* 0x000fca00078e000e */
[----:B------:R-:W-:Y:S01]  /*df50*/  IADD3 R2, P0, R11, R19, RZ ;  /* 0x000000130b027210 */ /* 0x000fe20007f1e0ff */
[----:B------:R-:W-:-:S04]  /*df60*/  IMAD.MOV.U32 R11, RZ, RZ, 0x181f ;  /* 0x0000181fff0b7424 */ /* 0x000fc800078e00ff */
[----:B------:R-:W-:-:S08]  /*df70*/  IMAD.X R3, RZ, RZ, R9, P0 ;  /* 0x000000ffff037224 */ /* 0x000fd000000e0609 */
[----:B------:R-:W-:Y:S05]  /*df80*/  WARPSYNC.COLLECTIVE R15, `(.L_x_12949) ;  /* 0x000000000f087348 */ /* 0x000fea0003c00000 */
[----:B------:R0:W1:Y:S02]  /*df90*/  SHFL.IDX P6, R14, R13, R12, R11 ;  /* 0x0000000c0d0e7389 */ /* 0x00006400000c000b */
[----:B01----:R-:W-:Y:S01]  /*dfa0*/  ENDCOLLECTIVE ;  /* 0x000000000000791b */ /* 0x003fe20003800000 */
.L_x_12949:
[----:B------:R-:W-:Y:S01]  /*dfb0*/  @!PT LDS RZ, [RZ] ;  /* 0x00000000fffff984 */ /* 0x000fe20000000800 */
[----:B------:R-:W-:Y:S01]  /*dfc0*/  @!PT LDS RZ, [RZ] ;  /* 0x00000000fffff984 */ /* 0x000fe20000000800 */
[----:B------:R-:W-:Y:S01]  /*dfd0*/  @!PT LDS RZ, [RZ] ;  /* 0x00000000fffff984 */ /* 0x000fe20000000800 */
[----:B------:R0:W-:Y:S01]  /*dfe0*/  LDGSTS.E.BYPASS.LTC128B.128 [R8+0x1c00], desc[UR38][R2.64], !P2 ;  /* 0x01c0000002087fae */ /* 0x0001e2000d101d66 */
[----:B------:R-:W-:Y:S01]  /*dff0*/  ISETP.LT.OR P2, PT, R4, 0x41, P1 ;  /* 0x000000410400780c */ /* 0x000fe20000f41670 */
[----:B------:R-:W-:Y:S01]  /*e000*/  IMAD.MOV.U32 R13, RZ, RZ, R17 ;  /* 0x000000ffff0d7224 */ /* 0x000fe200078e0011 */
[----:B------:R-:W-:-:S11]  /*e010*/  MOV R10, R14 ;  /* 0x0000000e000a7202 */ /* 0x000fd60000000f00 */
[----:B0-----:R-:W-:Y:S05]  /*e020*/  WARPSYNC.COLLECTIVE R15, `(.L_x_12950) ;  /* 0x000000000f087348 */ /* 0x001fea0003c00000 */
[----:B------:R1:W2:Y:S02]  /*e030*/  SHFL.IDX P6, R14, R13, R12, R11 ;  /* 0x0000000c0d0e7389 */ /* 0x0002a400000c000b */
[----:B012---:R-:W-:Y:S01]  /*e040*/  ENDCOLLECTIVE ;  /* 0x000000000000791b */ /* 0x007fe20003800000 */
.L_x_12950:
[----:B------:R-:W-:Y:S02]  /*e050*/  IMAD.MOV.U32 R13, RZ, RZ, R18 ;  /* 0x000000ffff0d7224 */ /* 0x000fe400078e0012 */
[----:B------:R-:W-:-:S05]  /*e060*/  IMAD.MOV.U32 R12, RZ, RZ, R14 ;  /* 0x000000ffff0c7224 */ /* 0x000fca00078e000e */
[----:B------:R-:W-:Y:S01]  /*e070*/  IADD3 R2, P0, R12, R19, RZ ;  /* 0x000000130c027210 */ /* 0x000fe20007f1e0ff */
[----:B------:R-:W-:-:S03]  /*e080*/  IMAD.MOV.U32 R12, RZ, RZ, 0x5 ;  /* 0x00000005ff0c7424 */ /* 0x000fc600078e00ff */
[----:B------:R-:W-:-:S09]  /*e090*/  IADD3.X R3, RZ, R10, RZ, P0, !PT ;  /* 0x0000000aff037210 */ /* 0x000fd200007fe4ff */
[----:B------:R-:W-:Y:S05]  /*e0a0*/  WARPSYNC.COLLECTIVE R15, `(.L_x_12951) ;  /* 0x000000000f087348 */ /* 0x000fea0003c00000 */
[----:B------:R0:W1:Y:S02]  /*e0b0*/  SHFL.IDX P6, R14, R13, R12, R11 ;  /* 0x0000000c0d0e7389 */ /* 0x00006400000c000b */
[----:B01----:R-:W-:Y:S01]  /*e0c0*/  ENDCOLLECTIVE ;  /* 0x000000000000791b */ /* 0x003fe20003800000 */
.L_x_12951:
        /* <DEDUP_REMOVED lines=10> */
.L_x_12952:
        /* <DEDUP_REMOVED lines=9> */
.L_x_12953:
        /* <DEDUP_REMOVED lines=10> */
.L_x_12954:
[----:B------:R-:W-:Y:S01]  /*e2a0*/  IMAD.MOV.U32 R13, RZ, RZ, R18 ;  /* 0x000000ffff0d7224 */ /* 0x000fe200078e0012 */
[----:B------:R-:W-:-:S04]  /*e2b0*/  MOV R12, R14 ;  /* 0x0000000e000c7202 */ /* 0x000fc80000000f00 */
[----:B------:R-:W-:Y:S02]  /*e2c0*/  IADD3 R2, P0, R12, R19, RZ ;  /* 0x000000130c027210 */ /* 0x000fe40007f1e0ff */
[----:B------:R-:W-:-:S03]  /*e2d0*/  MOV R12, 0x7 ;  /* 0x00000007000c7802 */ /* 0x000fc60000000f00 */
[----:B------:R-:W-:-:S08]  /*e2e0*/  IMAD.X R3, RZ, RZ, R10, P0 ;  /* 0x000000ffff037224 */ /* 0x000fd000000e060a */
[----:B------:R-:W-:Y:S05]  /*e2f0*/  WARPSYNC.COLLECTIVE R15, `(.L_x_12955) ;  /* 0x000000000f087348 */ /* 0x000fea0003c00000 */
[----:B------:R0:W1:Y:S02]  /*e300*/  SHFL.IDX P6, R14, R13, R12, R11 ;  /* 0x0000000c0d0e7389 */ /* 0x00006400000c000b */
[----:B01----:R-:W-:Y:S01]  /*e310*/  ENDCOLLECTIVE ;  /* 0x000000000000791b */ /* 0x003fe20003800000 */
.L_x_12955:
        /* <DEDUP_REMOVED lines=9> */
.L_x_12956:
[----:B------:R-:W-:Y:S05]  /*e3b0*/  BRA `(.L_x_12957) ;  /* 0xffffffc4006c7947 */ /* 0x000fea000383ffff */
.L_x_12858:
[----:B0-----:R0:W1:Y:S02]  /*e3c0*/  SYNCS.PHASECHK.TRANS64.TRYWAIT P0, [R0+URZ+0x16860], R3 ;  /* 0x01686003000075a7 */ /* 0x001064000800017f */
[----:B-1----:R-:W-:Y:S05]  /*e3d0*/  @!P0 NANOSLEEP.SYNCS 0x989680 ;  /* 0x009896800000895d */ /* 0x002fea0003900000 */
[----:B------:R-:W1:Y:S02]  /*e3e0*/  @!P0 SYNCS.PHASECHK.TRANS64 P0, [R0+URZ+0x16860], R3 ;  /* 0x01686003000085a7 */ /* 0x000e64000800007f */
[----:B-1----:R-:W-:Y:S05]  /*e3f0*/  @!P0 BRA `(.L_x_12858) ;  /* 0xfffffffc00f08947 */ /* 0x002fea000383ffff */
[----:B------:R-:W-:Y:S05]  /*e400*/  BRA `(.L_x_12958) ;  /* 0xffffffc800687947 */ /* 0x000fea000383ffff */
.L_x_12859:
        /* <DEDUP_REMOVED lines=8> */
.L_x_12960:
[----:B------:R-:W-:Y:S05]  /*e490*/  BSYNC B0 ;  /* 0x0000000000007941 */ /* 0x000fea0003800000 */
.L_x_12959:
        /* <DEDUP_REMOVED lines=9> */
.L_x_12961:
[----:B------:R-:W-:Y:S02]  /*e530*/  ULDC UR4, c[0x0][0x2f4] ;  /* 0x0000bd0000047ab9 */ /* 0x000fe40000000800 */
[C---:B------:R-:W-:Y:S02]  /*e540*/  ISETP.GE.AND P0, PT, R16.reuse, UR4, PT ;  /* 0x0000000410007c0c */ /* 0x040fe4000bf06270 */
[----:B------:R-:W-:Y:S02]  /*e550*/  SHF.L.U32 R16, R16, 0x1, RZ ;  /* 0x0000000110107819 */ /* 0x000fe400000006ff */
[----:B------:R-:W-:Y:S01]  /*e560*/  ISETP.LT.OR P2, PT, R5, 0x1, P0 ;  /* 0x000000010500780c */ /* 0x000fe20000741670 */
[----:B------:R-:W-:Y:S01]  /*e570*/  IMAD.MOV.U32 R13, RZ, RZ, R18 ;  /* 0x000000ffff0d7224 */ /* 0x000fe200078e0012 */
[----:B------:R-:W-:Y:S02]  /*e580*/  MOV R12, 0x1 ;  /* 0x00000001000c7802 */ /* 0x000fe40000000f00 */
[----:B------:R-:W-:-:S13]  /*e590*/  IADD3 R2, P1, R14, R16, RZ ;  /* 0x000000100e027210 */ /* 0x000fda0007f3e0ff */
[----:B------:R-:W-:Y:S05]  /*e5a0*/  WARPSYNC.COLLECTIVE R15, `(.L_x_12962) ;  /* 0x000000000f087348 */ /* 0x000fea0003c00000 */
[----:B------:R0:W1:Y:S02]  /*e5b0*/  SHFL.IDX P6, R14, R13, R12, R11 ;  /* 0x0000000c0d0e7389 */ /* 0x00006400000c000b */
[----:B01----:R-:W-:Y:S01]  /*e5c0*/  ENDCOLLECTIVE ;  /* 0x000000000000791b */ /* 0x003fe20003800000 */
.L_x_12962:
        /* <DEDUP_REMOVED lines=11> */
.L_x_12963:
[----:B------:R-:W-:Y:S01]  /*e680*/  IMAD.MOV.U32 R13, RZ, RZ, R18 ;  /* 0x000000ffff0d7224 */ /* 0x000fe200078e0012 */
[----:B------:R-:W-:Y:S02]  /*e690*/  MOV R12, 0x2 ;  /* 0x00000002000c7802 */ /* 0x000fe40000000f00 */
[----:B------:R-:W-:-:S07]  /*e6a0*/  MOV R9, R14 ;  /* 0x0000000e00097202 */ /* 0x000fce0000000f00 */
[----:B------:R-:W-:Y:S05]  /*e6b0*/  WARPSYNC.COLLECTIVE R15, `(.L_x_12964) ;  /* 0x000000000f087348 */ /* 0x000fea0003c00000 */
[----:B------:R0:W1:Y:S02]  /*e6c0*/  SHFL.IDX P6, R14, R13, R12, R11 ;  /* 0x0000000c0d0e7389 */ /* 0x00006400000c000b */
[----:B01----:R-:W-:Y:S01]  /*e6d0*/  ENDCOLLECTIVE ;  /* 0x000000000000791b */ /* 0x003fe20003800000 */
.L_x_12964:
[----:B------:R-:W-:-:S05]  /*e6e0*/  IADD3 R2, P1, R9, R16, RZ ;  /* 0x0000001009027210 */ /* 0x000fca0007f3e0ff */
        /* <DEDUP_REMOVED lines=11> */
.L_x_12965:
[----:B------:R-:W-:Y:S01]  /*e7a0*/  IMAD.MOV.U32 R13, RZ, RZ, R18 ;  /* 0x000000ffff0d7224 */ /* 0x000fe200078e0012 */
[----:B------:R-:W-:Y:S02]  /*e7b0*/  MOV R12, 0x3 ;  /* 0x00000003000c7802 */ /* 0x000fe40000000f00 */
[----:B------:R-:W-:-:S07]  /*e7c0*/  MOV R21, R14 ;  /* 0x0000000e00157202 */ /* 0x000fce0000000f00 */
[----:B------:R-:W-:Y:S05]  /*e7d0*/  WARPSYNC.COLLECTIVE R15, `(.L_x_12966) ;  /* 0x000000000f087348 */ /* 0x000fea0003c00000 */
[----:B------:R0:W1:Y:S02]  /*e7e0*/  SHFL.IDX P6, R14, R13, R12, R11 ;  /* 0x0000000c0d0e7389 */ /* 0x00006400000c000b */
[----:B01----:R-:W-:Y:S01]  /*e7f0*/  ENDCOLLECTIVE ;  /* 0x000000000000791b */ /* 0x003fe20003800000 */
.L_x_12966:
        /* <DEDUP_REMOVED lines=12> */
.L_x_12967:
[----:B------:R-:W-:Y:S02]  /*e8c0*/  IMAD.MOV.U32 R13, RZ, RZ, R18 ;  /* 0x000000ffff0d7224 */ /* 0x000fe400078e0012 */
[----:B------:R-:W-:Y:S01]  /*e8d0*/  IMAD.MOV.U32 R12, RZ, RZ, 0x4 ;  /* 0x00000004ff0c7424 */ /* 0x000fe200078e00ff */
[----:B------:R-:W-:-:S13]  /*e8e0*/  IADD3 R2, P1, R14, R16, RZ ;  /* 0x000000100e027210 */ /* 0x000fda0007f3e0ff */
[----:B------:R-:W-:Y:S05]  /*e8f0*/  WARPSYNC.COLLECTIVE R15, `(.L_x_12968) ;  /* 0x000000000f087348 */ /* 0x000fea0003c00000 */
[----:B------:R0:W1:Y:S02]  /*e900*/  SHFL.IDX P6, R14, R13, R12, R11 ;  /* 0x0000000c0d0e7389 */ /* 0x00006400000c000b */
[----:B01----:R-:W-:Y:S01]  /*e910*/  ENDCOLLECTIVE ;  /* 0x000000000000791b */ /* 0x003fe20003800000 */
.L_x_12968:
[----:B------:R-:W-:Y:S01]  /*e920*/  IADD3.X R3, RZ, R10, RZ, P1, !PT ;  /* 0x0000000aff037210 */ /* 0x000fe20000ffe4ff */
[----:B------:R-:W-:-:S04]  /*e930*/  IMAD.MOV.U32 R10, RZ, RZ, RZ ;  /* 0x000000ffff0a7224 */ /* 0x000fc800078e00ff */
        /* <DEDUP_REMOVED lines=10> */
.L_x_12969:
[----:B------:R-:W-:Y:S02]  /*e9e0*/  IMAD.MOV.U32 R13, RZ, RZ, R18 ;  /* 0x000000ffff0d7224 */ /* 0x000fe400078e0012 */
[----:B------:R-:W-:Y:S02]  /*e9f0*/  IMAD.MOV.U32 R12, RZ, RZ, 0x5 ;  /* 0x00000005ff0c7424 */ /* 0x000fe400078e00ff */
[----:B------:R-:W-:-:S07]  /*ea00*/  IMAD.MOV.U32 R23, RZ, RZ, R14 ;  /* 0x000000ffff177224 */ /* 0x000fce00078e000e */
[----:B------:R-:W-:Y:S05]  /*ea10*/  WARPSYNC.COLLECTIVE R15, `(.L_x_12970) ;  /* 0x000000000f087348 */ /* 0x000fea0003c00000 */
[----:B------:R0:W1:Y:S02]  /*ea20*/  SHFL.IDX P6, R14, R13, R12, R11 ;  /* 0x0000000c0d0e7389 */ /* 0x00006400000c000b */
[----:B01----:R-:W-:Y:S01]  /*ea30*/  ENDCOLLECTIVE ;  /* 0x000000000000791b */ /* 0x003fe20003800000 */
.L_x_12970:
[----:B------:R-:W-:-:S04]  /*ea40*/  IADD3 R2, P1, R23, R16, RZ ;  /* 0x0000001017027210 */ /* 0x000fc80007f3e0ff */
[----:B------:R-:W-:-:S05]  /*ea50*/  IADD3.X R3, RZ, R19, RZ, P1, !PT ;  /* 0x00000013ff037210 */ /* 0x000fca0000ffe4ff */
        /* <DEDUP_REMOVED lines=10> */
.L_x_12971:
[----:B------:R-:W-:Y:S02]  /*eb00*/  IMAD.MOV.U32 R13, RZ, RZ, R18 ;  /* 0x000000ffff0d7224 */ /* 0x000fe400078e0012 */
[----:B------:R-:W-:Y:S02]  /*eb10*/  IMAD.MOV.U32 R12, RZ, RZ, 0x6 ;  /* 0x00000006ff0c7424 */ /* 0x000fe400078e00ff */
[----:B------:R-:W-:-:S07]  /*eb20*/  IMAD.MOV.U32 R25, RZ, RZ, R14 ;  /* 0x000000ffff197224 */ /* 0x000fce00078e000e */
[----:B------:R-:W-:Y:S05]  /*eb30*/  WARPSYNC.COLLECTIVE R15, `(.L_x_12972) ;  /* 0x000000000f087348 */ /* 0x000fea0003c00000 */
[----:B------:R0:W1:Y:S02]  /*eb40*/  SHFL.IDX P6, R14, R13, R12, R11 ;  /* 0x0000000c0d0e7389 */ /* 0x00006400000c000b */
[----:B01----:R-:W-:Y:S01]  /*eb50*/  ENDCOLLECTIVE ;  /* 0x000000000000791b */ /* 0x003fe20003800000 */
.L_x_12972:
        /* <DEDUP_REMOVED lines=12> */
.L_x_12973:
[----:B------:R-:W-:Y:S02]  /*ec20*/  IMAD.MOV.U32 R13, RZ, RZ, R18 ;  /* 0x000000ffff0d7224 */ /* 0x000fe400078e0012 */
[----:B------:R-:W-:Y:S02]  /*ec30*/  IMAD.MOV.U32 R12, RZ, RZ, 0x7 ;  /* 0x00000007ff0c7424 */ /* 0x000fe400078e00ff */
[----:B------:R-:W-:-:S07]  /*ec40*/  IMAD.MOV.U32 R27, RZ, RZ, R14 ;  /* 0x000000ffff1b7224 */ /* 0x000fce00078e000e */
[----:B------:R-:W-:Y:S05]  /*ec50*/  WARPSYNC.COLLECTIVE R15, `(.L_x_12974) ;  /* 0x000000000f087348 */ /* 0x000fea0003c00000 */
[----:B------:R0:W1:Y:S02]  /*ec60*/  SHFL.IDX P6, R14, R13, R12, R11 ;  /* 0x0000000c0d0e7389 */ /* 0x00006400000c000b */
[----:B01----:R-:W-:Y:S01]  /*ec70*/  ENDCOLLECTIVE ;  /* 0x000000000000791b */ /* 0x003fe20003800000 */
.L_x_12974:
[----:B------:R-:W-:-:S04]  /*ec80*/  IADD3 R2, P1, R27, R16, RZ ;  /* 0x000000101b027210 */ /* 0x000fc80007f3e0ff */
[----:B------:R-:W-:-:S05]  /*ec90*/  IADD3.X R3, RZ, R22, RZ, P1, !PT ;  /* 0x00000016ff037210 */ /* 0x000fca0000ffe4ff */
        /* <DEDUP_REMOVED lines=9> */
.L_x_12975:
[----:B------:R-:W-:Y:S05]  /*ed30*/  BRA `(.L_x_12976) ;  /* 0xffffffc000ec7947 */ /* 0x000fea000383ffff */
.L_x_12862:
[----:B0-----:R0:W1:Y:S02]  /*ed40*/  SYNCS.PHASECHK.TRANS64.TRYWAIT P0, [R7+URZ+0x16820], R10 ;  /* 0x0168200a070075a7 */ /* 0x001064000800017f */
[----:B-1----:R-:W-:Y:S05]  /*ed50*/  @!P0 NANOSLEEP.SYNCS 0x989680 ;  /* 0x009896800000895d */ /* 0x002fea0003900000 */
[----:B------:R-:W1:Y:S02]  /*ed60*/  @!P0 SYNCS.PHASECHK.TRANS64 P0, [R7+URZ+0x16820], R10 ;  /* 0x0168200a070085a7 */ /* 0x000e64000800007f */
[----:B-1----:R-:W-:Y:S05]  /*ed70*/  @!P0 BRA `(.L_x_12862) ;  /* 0xfffffffc00f08947 */ /* 0x002fea000383ffff */
[----:B------:R-:W-:Y:S05]  /*ed80*/  BRA `(.L_x_12977) ;  /* 0xffffffc4005c7947 */ /* 0x000fea000383ffff */
.L_x_12863:
        /* <DEDUP_REMOVED lines=11> */
.L_x_12979:
[----:B------:R-:W-:Y:S05]  /*ee40*/  BSYNC B0 ;  /* 0x0000000000007941 */ /* 0x000fea0003800000 */
.L_x_12978:
[----:B------:R-:W-:Y:S05]  /*ee50*/  BRA `(.L_x_12980) ;  /* 0xffffffc400407947 */ /* 0x000fea000383ffff */
.L_x_12864:
[----:B------:R-:W-:Y:S01]  /*ee60*/  BSSY B0, `(.L_x_12981) ;  /* 0x0000006000007945 */ /* 0x000fe20003800000 */
[----:B------:R-:W-:-:S07]  /*ee70*/  IMAD.MOV.U32 R15, RZ, RZ, -0x1 ;  /* 0xffffffffff0f7424 */ /* 0x000fce00078e00ff */
[----:B01---5:R-:W-:Y:S05]  /*ee80*/  WARPSYNC.COLLECTIVE R15, `(.L_x_12982) ;  /* 0x000000000f0c7348 */ /* 0x023fea0003c00000 */
[----:B------:R-:W-:Y:S02]  /*ee90*/  ELECT P6, UR62, PT ;  /* 0x00000000003e782f */ /* 0x000fe400038c0000 */
[----:B------:R-:W-:Y:S01]  /*eea0*/  MOV R14, UR62 ;  /* 0x0000003e000e7c02 */ /* 0x000fe20008000f00 */
[----:B01---5:R-:W-:Y:S10]  /*eeb0*/  ENDCOLLECTIVE ;  /* 0x000000000000791b */ /* 0x023ff40003800000 */
.L_x_12982:
[----:B------:R-:W-:Y:S05]  /*eec0*/  BSYNC B0 ;  /* 0x0000000000007941 */ /* 0x000fea0003800000 */
.L_x_12981:
[----:B------:R-:W-:Y:S05]  /*eed0*/  BRA `(.L_x_12983) ;  /* 0xffffffc400347947 */ /* 0x000fea000383ffff */
.L_x_12866:
[----:B-1----:R1:W2:Y:S02]  /*eee0*/  SYNCS.PHASECHK.TRANS64.TRYWAIT P1, [R5+URZ+0x16840], R4 ;  /* 0x01684004050075a7 */ /* 0x0022a4000802017f */
[----:B--2---:R-:W-:Y:S05]  /*eef0*/  @!P1 NANOSLEEP.SYNCS 0x989680 ;  /* 0x009896800000995d */ /* 0x004fea0003900000 */
[----:B------:R-:W2:Y:S02]  /*ef00*/  @!P1 SYNCS.PHASECHK.TRANS64 P1, [R5+URZ+0x16840], R4 ;  /* 0x01684004050095a7 */ /* 0x000ea4000802007f */
[----:B--2---:R-:W-:Y:S05]  /*ef10*/  @!P1 BRA `(.L_x_12866) ;  /* 0xfffffffc00f09947 */ /* 0x004fea000383ffff */
[----:B------:R-:W-:Y:S05]  /*ef20*/  BRA `(.L_x_12984) ;  /* 0xffffffc400547947 */ /* 0x000fea000383ffff */
.L_x_12868:
[----:B--2---:R2:W3:Y:S02]  /*ef30*/  SYNCS.PHASECHK.TRANS64.TRYWAIT P1, [R3+URZ+0x16840], R0 ;  /* 0x01684000030075a7 */ /* 0x0044e4000802017f */
[----:B---3--:R-:W-:Y:S05]  /*ef40*/  @!P1 NANOSLEEP.SYNCS 0x989680 ;  /* 0x009896800000995d */ /* 0x008fea0003900000 */
[----:B------:R-:W3:Y:S02]  /*ef50*/  @!P1 SYNCS.PHASECHK.TRANS64 P1, [R3+URZ+0x16840], R0 ;  /* 0x01684000030095a7 */ /* 0x000ee4000802007f */
[----:B---3--:R-:W-:Y:S05]  /*ef60*/  @!P1 BRA `(.L_x_12868) ;  /* 0xfffffffc00f09947 */ /* 0x008fea000383ffff */
[----:B------:R-:W-:Y:S05]  /*ef70*/  BRA `(.L_x_12985) ;  /* 0xffffffc400607947 */ /* 0x000fea000383ffff */
.L_x_12870:
[----:B---3--:R3:W4:Y:S02]  /*ef80*/  SYNCS.PHASECHK.TRANS64.TRYWAIT P1, [R5+URZ+0x16860], R4 ;  /* 0x01686004050075a7 */ /* 0x008724000802017f */
[----:B----4-:R-:W-:Y:S05]  /*ef90*/  @!P1 NANOSLEEP.SYNCS 0x989680 ;  /* 0x009896800000995d */ /* 0x010fea0003900000 */
[----:B------:R-:W4:Y:S02]  /*efa0*/  @!P1 SYNCS.PHASECHK.TRANS64 P1, [R5+URZ+0x16860], R4 ;  /* 0x01686004050095a7 */ /* 0x000f24000802007f */
[----:B----4-:R-:W-:Y:S05]  /*efb0*/  @!P1 BRA `(.L_x_12870) ;  /* 0xfffffffc00f09947 */ /* 0x010fea000383ffff */
[----:B------:R-:W-:Y:S05]  /*efc0*/  BRA `(.L_x_12986) ;  /* 0xffffffc4005c7947 */ /* 0x000fea000383ffff */
.L_x_12987:
        /* <DEDUP_REMOVED lines=11> */
.L_x_15992:


//--------------------- .text._ZN7cutlass13device_kernelIN5flash11enable_sm90INS1_16FlashAttnFwdSm90INS1_25CollectiveMainloopFwdSm90ILi2EN4cute5tupleIJNS5_1CILi1EEES8_S8_EEENS6_IJNS7_ILi192EEENS7_ILi128EEENS7_ILi64EEEEEELi64ENS_10bfloat16_tEfNS_4arch4Sm90ELb0ELb0ELb1ELb1ELb1ELb0ELb0ELb1ELb1ELb1ELb1ELb0EEENS1_21CollectiveEpilogueFwdINS6_IJSA_SC_SB_EEES9_SE_SG_Li384ELb1ELb1ELb1ELb0EEENS1_36VarlenDynamicPersistentTileSchedulerILi192ELi128ELi384ELi128ELb1ELb1ELb1ELb0ELb1ELb1EEEEEEEEEvNT_6ParamsE --------------------------
	.section	.text._ZN7cutlass13device_kernelIN5flash11enable_sm90INS1_16FlashAttnFwdSm90INS1_25CollectiveMainloopFwdSm90ILi2EN4cute5tupleIJNS5_1CILi1EEES8_S8_EEENS6_IJNS7_ILi192EEENS7_ILi128EEENS7_ILi64EEEEEELi64ENS_10bfloat16_tEfNS_4arch4Sm90ELb0ELb0ELb1ELb1ELb1ELb0ELb0ELb1ELb1ELb1ELb1ELb0EEENS1_21CollectiveEpilogueFwdINS6_IJSA_SC_SB_EEES9_SE_SG_Li384ELb1ELb1ELb1ELb0EEENS1_36VarlenDynamicPersistentTileSchedulerILi192ELi128ELi384ELi128ELb1ELb1ELb1ELb0ELb1ELb1EEEEEEEEEvNT_6ParamsE,"ax",@progbits
	.align	128
.text._ZN7cutlass13device_kernelIN5flash11enable_sm90INS1_16FlashAttnFwdSm90INS1_25CollectiveMainloopFwdSm90ILi2EN4cute5tupleIJNS5_1CILi1EEES8_S8_EEENS6_IJNS7_ILi192EEENS7_ILi128EEENS7_ILi64EEEEEELi64ENS_10bfloat16_tEfNS_4arch4Sm90ELb0ELb0ELb1ELb1ELb1ELb0ELb0ELb1ELb1ELb1ELb1ELb0EEENS1_21CollectiveEpilogueFwdINS6_IJSA_SC_SB_EEES9_SE_SG_Li384ELb1ELb1ELb1ELb0EEENS1_36VarlenDynamicPersistentTileSchedulerILi192ELi128ELi384ELi128ELb1ELb1ELb1ELb0ELb1ELb1EEEEEEEEEvNT_6ParamsE:
        .type           _ZN7cutlass13device_kernelIN5flash11enable_sm90INS1_16FlashAttnFwdSm90INS1_25CollectiveMainloopFwdSm90ILi2EN4cute5tupleIJNS5_1CILi1EEES8_S8_EEENS6_IJNS7_ILi192EEENS7_ILi128EEENS7_ILi64EEEEEELi64ENS_10bfloat16_tEfNS_4arch4Sm90ELb0ELb0ELb1ELb1ELb1ELb0ELb0ELb1ELb1ELb1ELb1ELb0EEENS1_21CollectiveEpilogueFwdINS6_IJSA_SC_SB_EEES9_SE_SG_Li384ELb1ELb1ELb1ELb0EEENS1_36VarlenDynamicPersistentTileSchedulerILi192ELi128ELi384ELi128ELb1ELb1ELb1ELb0ELb1ELb1EEEEEEEEEvNT_6ParamsE,@function
        .size           _ZN7cutlass13device_kernelIN5flash11enable_sm90INS1_16FlashAttnFwdSm90INS1_25CollectiveMainloopFwdSm90ILi2EN4cute5tupleIJNS5_1CILi1EEES8_S8_EEENS6_IJNS7_ILi192EEENS7_ILi128EEENS7_ILi64EEEEEELi64ENS_10bfloat16_tEfNS_4arch4Sm90ELb0ELb0ELb1ELb1ELb1ELb0ELb0ELb1ELb1ELb1ELb1ELb0EEENS1_21CollectiveEpilogueFwdINS6_IJSA_SC_SB_EEES9_SE_SG_Li384ELb1ELb1ELb1ELb0EEENS1_36VarlenDynamicPersistentTileSchedulerILi192ELi128ELi384ELi128ELb1ELb1ELb1ELb0ELb1ELb1EEEEEEEEEvNT_6ParamsE,(.L_x_15993 - _ZN7cutlass13device_kernelIN5flash11enable_sm90INS1_16FlashAttnFwdSm90INS1_25CollectiveMainloopFwdSm90ILi2EN4cute5tupleIJNS5_1CILi1EEES8_S8_EEENS6_IJNS7_ILi192EEENS7_ILi128EEENS7_ILi64EEEEEELi64ENS_10bfloat16_tEfNS_4arch4Sm90ELb0ELb0ELb1ELb1ELb1ELb0ELb0ELb1ELb1ELb1ELb1ELb0EEENS1_21CollectiveEpilogueFwdINS6_IJSA_SC_SB_EEES9_SE_SG_Li384ELb1ELb1ELb1ELb0EEENS1_36VarlenDynamicPersistentTileSchedulerILi192ELi128ELi384ELi128ELb1ELb1ELb1ELb0ELb1ELb1EEEEEEEEEvNT_6ParamsE)
        .other          _ZN7cutlass13device_kernelIN5flash11enable_sm90INS1_16FlashAttnFwdSm90INS1_25CollectiveMainloopFwdSm90ILi2EN4cute5tupleIJNS5_1CILi1EEES8_S8_EEENS6_IJNS7_ILi192EEENS7_ILi128EEENS7_ILi64EEEEEELi64ENS_10bfloat16_tEfNS_4arch4Sm90ELb0ELb0ELb1ELb1ELb1ELb0ELb0ELb1ELb1ELb1ELb1ELb0EEENS1_21CollectiveEpilogueFwdINS6_IJSA_SC_SB_EEES9_SE_SG_Li384ELb1ELb1ELb1ELb0EEENS1_36VarlenDynamicPersistentTileSchedulerILi192ELi128ELi384ELi128ELb1ELb1ELb1ELb0ELb1ELb1EEEEEEEEEvNT_6ParamsE,@"STO_CUDA_ENTRY STV_DEFAULT"
_ZN7cutlass13device_kernelIN5flash11enable_sm90INS1_16FlashAttnFwdSm90INS1_25CollectiveMainloopFwdSm90ILi2EN4cute5tupleIJNS5_1CILi1EEES8_S8_EEENS6_IJNS7_ILi192EEENS7_ILi128EEENS7_ILi64EEEEEELi64ENS_10bfloat16_tEfNS_4arch4Sm90ELb0ELb0ELb1ELb1ELb1ELb0ELb0ELb1ELb1ELb1ELb1ELb0EEENS1_21CollectiveEpilogueFwdINS6_IJSA_SC_SB_EEES9_SE_SG_Li384ELb1ELb1ELb1ELb0EEENS1_36VarlenDynamicPersistentTileSchedulerILi192ELi128ELi384ELi128ELb1ELb1ELb1ELb0ELb1ELb1EEEEEEEEEvNT_6ParamsE:
        /* <DEDUP_REMOVED lines=45> */
.L_x_12988:
        /* <DEDUP_REMOVED lines=22> */
.L_x_12989:
        /* <DEDUP_REMOVED lines=18> */
.L_x_12990:
        /* <DEDUP_REMOVED lines=22> */
.L_x_12991:
        /* <DEDUP_REMOVED lines=22> */
.L_x_12992:
        /* <DEDUP_REMOVED lines=8> */
.L_x_12994:
        /* <DEDUP_REMOVED lines=19> */
[----:B------:R-:W-:-:S05]  /*09c0*/  VIADD R17, R2, 0xffffff80 ;  /* 0xffffff8002117836 */ /* 0x000fca0000000000 */
[----:B------:R-:W-:-:S04]  /*09d0*/  SHF.R.S32.HI R0, RZ, 0x1f, R17 ;  /* 0x0000001fff007819 */ /* 0x000fc80000011411 */
[----:B------:R-:W-:-:S04]  /*09e0*/  LEA.HI R2, R0, R17, RZ, 0x7 ;  /* 0x0000001100027211 */ /* 0x000fc800078f38ff */
[----:B------:R-:W-:-:S05]  /*09f0*/  LOP3.LUT R3, R2, 0xffffff80, RZ, 0xc0, !PT ;  /* 0xffffff8002037812 */ /* 0x000fca00078ec0ff */
[----:B------:R-:W-:Y:S01]  /*0a00*/  IMAD.IADD R16, R17, 0x1, -R3 ;  /* 0x0000000111107824 */ /* 0x000fe200078e0a03 */
[CC--:B------:R-:W-:Y:S02]  /*0a10*/  LEA.HI R4, R0.reuse, R17.reuse, RZ, 0x5 ;  /* 0x0000001100047211 */ /* 0x0c0fe400078f28ff */
[----:B------:R-:W-:Y:S02]  /*0a20*/  LEA.HI R3, R0, R17, RZ, 0x4 ;  /* 0x0000001100037211 */ /* 0x000fe400078f20ff */
[----:B------:R-:W-:Y:S01]  /*0a30*/  SHF.R.S32.HI R6, RZ, 0x1f, R16 ;  /* 0x0000001fff067819 */ /* 0x000fe20000011410 */
[----:B------:R-:W-:Y:S01]  /*0a40*/  IMAD.SHL.U32 R5, R4, 0x20, RZ ;  /* 0x0000002004057824 */ /* 0x000fe200078e00ff */
[----:B------:R-:W-:Y:S02]  /*0a50*/  SHF.R.S32.HI R11, RZ, 0x7, R2 ;  /* 0x00000007ff0b7819 */ /* 0x000fe40000011402 */
[----:B------:R-:W-:Y:S02]  /*0a60*/  LEA.HI R7, R6, R16, RZ, 0x2 ;  /* 0x0000001006077211 */ /* 0x000fe400078f10ff */
[----:B------:R-:W-:-:S02]  /*0a70*/  SHF.R.S32.HI R2, RZ, 0x4, R3 ;  /* 0x00000004ff027819 */ /* 0x000fc40000011403 */
[C---:B------:R-:W-:Y:S02]  /*0a80*/  LOP3.LUT R4, R3.reuse, 0x3fffff0, RZ, 0xc0, !PT ;  /* 0x03fffff003047812 */ /* 0x040fe400078ec0ff */
[--C-:B------:R-:W-:Y:S02]  /*0a90*/  SHF.R.S32.HI R8, RZ, 0x2, R7.reuse ;  /* 0x00000002ff087819 */ /* 0x100fe40000011407 */
[----:B------:R-:W-:Y:S02]  /*0aa0*/  SHF.R.S32.HI R9, RZ, 0x1f, R7 ;  /* 0x0000001fff097819 */ /* 0x000fe40000011407 */
[----:B------:R-:W-:Y:S02]  /*0ab0*/  LEA.HI R3, R3, R2, RZ, 0x1 ;  /* 0x0000000203037211 */ /* 0x000fe400078f08ff */
[----:B------:R-:W-:Y:S02]  /*0ac0*/  LOP3.LUT R5, R5, 0xfffffc00, RZ, 0xc0, !PT ;  /* 0xfffffc0005057812 */ /* 0x000fe400078ec0ff */
[----:B------:R-:W-:-:S02]  /*0ad0*/  IADD3 R4, R17, -R4, RZ ;  /* 0x8000000411047210 */ /* 0x000fc40007ffe0ff */
[-C--:B------:R-:W-:Y:S02]  /*0ae0*/  LEA.HI R10, R0, R17.reuse, RZ, 0x2 ;  /* 0x00000011000a7211 */ /* 0x080fe400078f10ff */
[----:B------:R-:W-:Y:S02]  /*0af0*/  LEA.HI R9, R9, R8, RZ, 0x3 ;  /* 0x0000000809097211 */ /* 0x000fe400078f18ff */
[----:B------:R-:W-:Y:S01]  /*0b00*/  LOP3.LUT R3, R3, 0x1ffffffe, RZ, 0xc0, !PT ;  /* 0x1ffffffe03037812 */ /* 0x000fe200078ec0ff */
[----:B------:R-:W-:Y:S01]  /*0b10*/  IMAD R4, R4, 0x40, R5 ;  /* 0x0000004004047824 */ /* 0x000fe200078e0205 */
[----:B------:R-:W-:Y:S01]  /*0b20*/  LOP3.LUT R10, R10, 0xfffffffc, RZ, 0xc0, !PT ;  /* 0xfffffffc0a0a7812 */ /* 0x000fe200078ec0ff */
[----:B------:R-:W-:Y:S01]  /*0b30*/  IMAD.HI R5, R11, 0x55555556, RZ ;  /* 0x555555560b057827 */ /* 0x000fe200078e02ff */
[----:B------:R-:W-:Y:S02]  /*0b40*/  LEA.HI R0, R0, R17, RZ, 0x3 ;  /* 0x0000001100007211 */ /* 0x000fe400078f18ff */
[----:B------:R-:W-:Y:S01]  /*0b50*/  LOP3.LUT R9, R9, 0xfffffff8, RZ, 0xc0, !PT ;  /* 0xfffffff809097812 */ /* 0x000fe200078ec0ff */
[----:B------:R-:W-:Y:S01]  /*0b60*/  IMAD.IADD R3, R2, 0x1, -R3 ;  /* 0x0000000102037824 */ /* 0x000fe200078e0a03 */
[----:B------:R-:W-:Y:S01]  /*0b70*/  LEA.HI R6, R6, R16, RZ, 0x5 ;  /* 0x0000001006067211 */ /* 0x000fe200078f28ff */
[----:B------:R-:W-:Y:S01]  /*0b80*/  IMAD.IADD R10, R17, 0x1, -R10 ;  /* 0x00000001110a7824 */ /* 0x000fe200078e0a0a */
[----:B------:R-:W-:-:S02]  /*0b90*/  LOP3.LUT R22, R0, 0xfffffff8, RZ, 0xc0, !PT ;  /* 0xfffffff800167812 */ /* 0x000fc400078ec0ff */
[----:B------:R-:W-:Y:S01]  /*0ba0*/  LOP3.LUT R7, R7, 0x7ffffffc, RZ, 0xc0, !PT ;  /* 0x7ffffffc07077812 */ /* 0x000fe200078ec0ff */
[----:B------:R-:W-:Y:S01]  /*0bb0*/  IMAD.IADD R9, R8, 0x1, -R9 ;  /* 0x0000000108097824 */ /* 0x000fe200078e0a09 */
[----:B------:R-:W-:Y:S02]  /*0bc0*/  LEA.HI R5, R5, R5, RZ, 0x1 ;  /* 0x0000000505057211 */ /* 0x000fe400078f08ff */
[----:B------:R-:W-:Y:S02]  /*0bd0*/  SHF.R.S32.HI R6, RZ, 0x5, R6 ;  /* 0x00000005ff067819 */ /* 0x000fe40000011406 */
[----:B------:R-:W-:Y:S01]  /*0be0*/  LEA R2, R3, R4, 0x3 ;  /* 0x0000000403027211 */ /* 0x000fe200078e18ff */
[----:B------:R-:W-:Y:S01]  /*0bf0*/  IMAD.IADD R22, R17, 0x1, -R22 ;  /* 0x0000000111167824 */ /* 0x000fe200078e0a16 */
[----:B------:R-:W-:Y:S01]  /*0c00*/  IADD3 R3, R16, -R7, RZ ;  /* 0x8000000710037210 */ /* 0x000fe20007ffe0ff */
[----:B------:R-:W-:Y:S01]  /*0c10*/  IMAD R5, R5, -0x3, R11 ;  /* 0xfffffffd05057824 */ /* 0x000fe200078e020b */
[----:B------:R-:W-:Y:S01]  /*0c20*/  LEA.HI R8, R10, R10, RZ, 0x1 ;  /* 0x0000000a0a087211 */ /* 0x000fe200078f08ff */
[----:B------:R-:W-:-:S02]  /*0c30*/  IMAD R6, R6, 0x10, R9 ;  /* 0x0000001006067824 */ /* 0x000fc400078e0209 */
[----:B------:R-:W-:Y:S01]  /*0c40*/  IMAD.SHL.U32 R152, R22, 0x8, RZ ;  /* 0x0000000816987824 */ /* 0x000fe200078e00ff */
[----:B------:R-:W-:Y:S01]  /*0c50*/  LOP3.LUT R11, R8, 0x1ffffffe, RZ, 0xc0, !PT ;  /* 0x1ffffffe080b7812 */ /* 0x000fe200078ec0ff */
[----:B------:R-:W-:Y:S02]  /*0c60*/  IMAD.SHL.U32 R9, R3, 0x2, RZ ;  /* 0x0000000203097824 */ /* 0x000fe400078e00ff */
[----:B------:R-:W-:Y:S01]  /*0c70*/  IMAD R8, R5, 0x40, R6 ;  /* 0x0000004005087824 */ /* 0x000fe200078e0206 */
[----:B------:R-:W-:Y:S01]  /*0c80*/  SHF.R.S32.HI R3, RZ, 0x3, R0 ;  /* 0x00000003ff037819 */ /* 0x000fe20000011400 */
[C---:B------:R-:W-:Y:S01]  /*0c90*/  VIADD R4, R9.reuse, 0x8 ;  /* 0x0000000809047836 */ /* 0x040fe20000000000 */
[----:B------:R-:W-:Y:S01]  /*0ca0*/  STL [R1+0x48], R2 ;  /* 0x0000480201007387 */ /* 0x000fe20000100800 */
[----:B------:R-:W-:Y:S01]  /*0cb0*/  SHF.R.S32.HI R0, RZ, 0x1f, R152 ;  /* 0x0000001fff007819 */ /* 0x000fe20000011498 */
[C---:B------:R-:W-:Y:S01]  /*0cc0*/  VIADD R3, R9.reuse, 0x10 ;  /* 0x0000001009037836 */ /* 0x040fe20000000000 */
[C---:B------:R-:W-:Y:S01]  /*0cd0*/  IADD3 R0, R9.reuse, 0x18, RZ ;  /* 0x0000001809007810 */ /* 0x040fe20007ffe0ff */
[----:B------:R-:W-:Y:S01]  /*0ce0*/  STL [R1+0x40], R8 ;  /* 0x0000400801007387 */ /* 0x000fe20000100800 */
[----:B------:R-:W-:-:S03]  /*0cf0*/  VIADD R156, R9, 0x28 ;  /* 0x00000028099c7836 */ /* 0x000fc60000000000 */
[----:B------:R-:W-:Y:S01]  /*0d00*/  STL [R1+0x18], RZ ;  /* 0x000018ff01007387 */ /* 0x000fe20000100800 */
[----:B------:R-:W-:Y:S01]  /*0d10*/  IMAD.IADD R11, R10, 0x1, -R11 ;  /* 0x000000010a0b7824 */ /* 0x000fe200078e0a0b */
[----:B------:R-:W-:Y:S02]  /*0d20*/  SHF.R.S32.HI R10, RZ, 0x1f, R4 ;  /* 0x0000001fff0a7819 */ /* 0x000fe40000011404 */
[----:B------:R0:W-:Y:S01]  /*0d30*/  STL [R1+0x10], R9 ;  /* 0x0000100901007387 */ /* 0x0001e20000100800 */
[C---:B------:R-:W-:Y:S02]  /*0d40*/  VIADD R157, R9.reuse, 0x20 ;  /* 0x00000020099d7836 */ /* 0x040fe40000000000 */
[C---:B------:R-:W-:Y:S01]  /*0d50*/  VIADD R155, R9.reuse, 0x30 ;  /* 0x00000030099b7836 */ /* 0x040fe20000000000 */
[----:B------:R1:W-:Y:S01]  /*0d60*/  STL [R1+0x8], R4 ;  /* 0x0000080401007387 */ /* 0x0003e20000100800 */
[----:B------:R-:W-:-:S03]  /*0d70*/  VIADD R154, R9, 0x38 ;  /* 0x00000038099a7836 */ /* 0x000fc60000000000 */
[----:B------:R-:W-:Y:S01]  /*0d80*/  STL [R1+0x4], R3 ;  /* 0x0000040301007387 */ /* 0x000fe20000100800 */
[----:B0-----:R-:W-:-:S03]  /*0d90*/  SHF.R.S32.HI R9, RZ, 0x1f, R3 ;  /* 0x0000001fff097819 */ /* 0x001fc60000011403 */
[----:B------:R0:W-:Y:S01]  /*0da0*/  STL [R1], R0 ;  /* 0x0000000001007387 */ /* 0x0001e20000100800 */
[----:B-1----:R-:W-:-:S03]  /*0db0*/  SHF.R.S32.HI R4, RZ, 0x1f, R0 ;  /* 0x0000001fff047819 */ /* 0x002fc60000011400 */
[----:B------:R-:W-:Y:S01]  /*0dc0*/  STL [R1+0x38], R10 ;  /* 0x0000380a01007387 */ /* 0x000fe20000100800 */
[----:B0-----:R-:W-:Y:S01]  /*0dd0*/  SHF.R.S32.HI R0, RZ, 0x1f, R156 ;  /* 0x0000001fff007819 */ /* 0x001fe2000001149c */
[----:B------:R-:W-:Y:S02]  /*0de0*/  IMAD R0, R11, 0x8, R8 ;  /* 0x000000080b007824 */ /* 0x000fe400078e0208 */
[----:B------:R-:W-:Y:S04]  /*0df0*/  STL [R1+0x34], R9 ;  /* 0x0000340901007387 */ /* 0x000fe80000100800 */
[----:B------:R0:W-:Y:S04]  /*0e00*/  STL [R1+0x30], R4 ;  /* 0x0000300401007387 */ /* 0x0001e80000100800 */
[----:B------:R1:W-:Y:S01]  /*0e10*/  STL [R1+0x44], R0 ;  /* 0x0000440001007387 */ /* 0x0003e20000100800 */
[----:B------:R-:W-:Y:S01]  /*0e20*/  SHF.R.S32.HI R3, RZ, 0x1f, R157 ;  /* 0x0000001fff037819 */ /* 0x000fe2000001149d */
[----:B------:R-:W-:Y:S01]  /*0e30*/  IMAD.MOV.U32 R5, RZ, RZ, R13 ;  /* 0x000000ffff057224 */ /* 0x000fe200078e000d */
[----:B------:R-:W-:Y:S01]  /*0e40*/  SHF.R.S32.HI R3, RZ, 0x1f, R154 ;  /* 0x0000001fff037819 */ /* 0x000fe2000001149a */
[----:B------:R-:W-:-:S02]  /*0e50*/  IMAD.MOV.U32 R6, RZ, RZ, R14 ;  /* 0x000000ffff067224 */ /* 0x000fc400078e000e */
[----:B------:R-:W-:Y:S01]  /*0e60*/  IMAD.MOV.U32 R7, RZ, RZ, R15 ;  /* 0x000000ffff077224 */ /* 0x000fe200078e000f */
[----:B0-----:R-:W-:Y:S01]  /*0e70*/  SHF.R.S32.HI R4, RZ, 0x1f, R155 ;  /* 0x0000001fff047819 */ /* 0x001fe2000001149b */
[----:B------:R-:W-:Y:S01]  /*0e80*/  UMOV UR38, URZ ;  /* 0x0000003f00267c82 */ /* 0x000fe20008000000 */
[----:B------:R-:W-:Y:S01]  /*0e90*/  UMOV UR39, URZ ;  /* 0x0000003f00277c82 */ /* 0x000fe20008000000 */
[----:B-12---:R-:W-:-:S07]  /*0ea0*/  LOP3.LUT R2, R12, 0x1, RZ, 0xfc, !PT ;  /* 0x000000010c027812 */ /* 0x006fce00078efcff */
.L_x_13032:
[----:B012345:R-:W0:Y:S01]  /*0eb0*/  LDC.64 R8, c[0x0][0xc88] ;  /* 0x00032200ff087b82 */ /* 0x03fe220000000a00 */
[----:B------:R-:W-:-:S07]  /*0ec0*/  ULDC.64 UR4, c[0x0][0xa28] ;  /* 0x00028a0000047ab9 */ /* 0x000fce0000000a00 */
[----:B------:R-:W1:Y:S08]  /*0ed0*/  LDC.64 R12, c[0x0][0x418] ;  /* 0x00010600ff0c7b82 */ /* 0x000e700000000a00 */
[----:B------:R-:W2:Y:S01]  /*0ee0*/  LDC R0, c[0x0][0x424] ;  /* 0x00010900ff007b82 */ /* 0x000ea20000000800 */
[----:B0-----:R-:W-:Y:S01]  /*0ef0*/  IMAD.WIDE R8, R7, 0x4, R8 ;  /* 0x0000000407087825 */ /* 0x001fe200078e0208 */
[----:B------:R-:W-:-:S06]  /*0f00*/  ISETP.NE.U32.AND P0, PT, RZ, UR4, PT ;  /* 0x00000004ff007c0c */ /* 0x000fcc000bf05070 */
[----:B------:R-:W0:Y:S01]  /*0f10*/  LDC R7, c[0x0][0x2f0] ;  /* 0x0000bc00ff077b82 */ /* 0x000e220000000800 */
[----:B------:R-:W3:Y:S01]  /*0f20*/  LDG.E R17, desc[UR36][R8.64] ;  /* 0x0000002408117981 */ /* 0x000ee2000c1e1900 */
[----:B------:R-:W-:Y:S02]  /*0f30*/  ISETP.NE.AND.EX P0, PT, RZ, UR5, PT, P0 ;  /* 0x00000005ff007c0c */ /* 0x000fe4000bf05300 */
[----:B------:R-:W-:Y:S02]  /*0f40*/  MOV R3, RZ ;  /* 0x000000ff00037202 */ /* 0x000fe40000000f00 */
[----:B---3--:R-:W-:-:S09]  /*0f50*/  SHF.R.S32.HI R153, RZ, 0x1f, R17 ;  /* 0x0000001fff997819 */ /* 0x008fd20000011411 */
        /* <DEDUP_REMOVED lines=23> */
.L_x_12995:
[----:B-----5:R-:W-:Y:S01]  /*10d0*/  IMAD.IADD R88, R88, 0x1, -R3 ;  /* 0x0000000158587824 */ /* 0x020fe200078e0a03 */
[C---:B------:R-:W-:Y:S01]  /*10e0*/  LOP3.LUT R3, R6.reuse, 0xff000000, RZ, 0xc0, !PT ;  /* 0xff00000006037812 */ /* 0x040fe200078ec0ff */
[----:B------:R-:W-:Y:S01]  /*10f0*/  IMAD.MOV.U32 R89, RZ, RZ, RZ ;  /* 0x000000ffff597224 */ /* 0x000fe200078e00ff */
[----:B------:R-:W-:Y:S01]  /*1100*/  LOP3.LUT R0, R6, 0xff0000, RZ, 0xc0, !PT ;  /* 0x00ff000006007812 */ /* 0x000fe200078ec0ff */
[C---:B------:R-:W-:Y:S01]  /*1110*/  VIADD R4, R88.reuse, 0x7f ;  /* 0x0000007f58047836 */ /* 0x040fe20000000000 */
[----:B------:R-:W-:Y:S02]  /*1120*/  SHF.R.U32.HI R3, RZ, 0x8, R3 ;  /* 0x00000008ff037819 */ /* 0x000fe40000011603 */
[----:B------:R-:W-:Y:S02]  /*1130*/  ISETP.GE.AND P0, PT, R88, 0x1, PT ;  /* 0x000000015800780c */ /* 0x000fe40003f06270 */
[----:B------:R-:W-:Y:S02]  /*1140*/  LEA.HI R0, R0, R3, RZ, 0x10 ;  /* 0x0000000300007211 */ /* 0x000fe400078f80ff */
[----:B------:R-:W-:-:S02]  /*1150*/  SHF.R.S32.HI R7, RZ, 0x1f, R4 ;  /* 0x0000001fff077819 */ /* 0x000fc40000011404 */
[----:B------:R-:W-:Y:S02]  /*1160*/  LOP3.LUT R14, R0, 0xff, RZ, 0xc0, !PT ;  /* 0x000000ff000e7812 */ /* 0x000fe400078ec0ff */
[----:B------:R-:W-:Y:S02]  /*1170*/  LEA.HI R7, R7, R4, RZ, 0x7 ;  /* 0x0000000407077211 */ /* 0x000fe400078f38ff */
[----:B------:R-:W-:Y:S01]  /*1180*/  SHF.R.U32.HI R19, RZ, 0x10, R0 ;  /* 0x00000010ff137819 */ /* 0x000fe20000011600 */
[----:B------:R0:W-:Y:S01]  /*1190*/  STL [R1+0xc], R14 ;  /* 0x00000c0e01007387 */ /* 0x0001e20000100800 */
[----:B---3--:R-:W-:Y:S01]  /*11a0*/  SHF.R.S32.HI R11, RZ, 0x7, R7 ;  /* 0x00000007ff0b7819 */ /* 0x008fe20000011407 */
[----:B------:R-:W-:Y:S06]  /*11b0*/  @!P0 BRA `(.L_x_12996) ;  /* 0x0000000000748947 */ /* 0x000fec0003800000 */
[----:B------:R-:W1:Y:S01]  /*11c0*/  LDC R0, c[0x0][0x9f0] ;  /* 0x00027c00ff007b82 */ /* 0x000e620000000800 */
[----:B------:R-:W-:-:S04]  /*11d0*/  ISETP.NE.AND P0, PT, R19, RZ, PT ;  /* 0x000000ff1300720c */ /* 0x000fc80003f05270 */
[----:B-1----:R-:W-:-:S04]  /*11e0*/  SEL R12, R19, R0, P0 ;  /* 0x00000000130c7207 */ /* 0x002fc80000000000 */
        /* <DEDUP_REMOVED lines=11> */
[----:B-1----:R-:W-:Y:S01]  /*12a0*/  IMAD.MOV.U32 R8, RZ, RZ, RZ ;  /* 0x000000ffff087224 */ /* 0x002fe200078e00ff */
[----:B--2---:R-:W-:-:S05]  /*12b0*/  IADD3 R7, RZ, -R9, RZ ;  /* 0x80000009ff077210 */ /* 0x004fca0007ffe0ff */
        /* <DEDUP_REMOVED lines=11> */
[----:B------:R-:W-:-:S05]  /*1370*/  @!P1 LOP3.LUT R9, RZ, R12, RZ, 0x33, !PT ;  /* 0x0000000cff099212 */ /* 0x000fca00078e33ff */
[----:B------:R-:W-:-:S07]  /*1380*/  IMAD.MOV.U32 R89, RZ, RZ, R9 ;  /* 0x000000ffff597224 */ /* 0x000fce00078e0009 */
.L_x_12996:
[-C--:B------:R-:W-:Y:S01]  /*1390*/  IMAD R16, R14, R89.reuse, RZ ;  /* 0x000000590e107224 */ /* 0x080fe200078e02ff */
[----:B------:R-:W-:Y:S01]  /*13a0*/  LOP3.LUT R18, R6, 0xffff, RZ, 0xc0, !PT ;  /* 0x0000ffff06127812 */ /* 0x000fe200078ec0ff */
[----:B------:R-:W-:Y:S01]  /*13b0*/  IMAD.MOV.U32 R23, RZ, RZ, R5 ;  /* 0x000000ffff177224 */ /* 0x000fe200078e0005 */
[----:B------:R-:W-:Y:S01]  /*13c0*/  PLOP3.LUT P0, PT, PT, PT, PT, 0x80, 0x0 ;  /* 0x000000000000781c */ /* 0x000fe20003f0f070 */
[----:B------:R-:W-:Y:S01]  /*13d0*/  IMAD.MOV.U32 R0, RZ, RZ, RZ ;  /* 0x000000ffff007224 */ /* 0x000fe200078e00ff */
[----:B------:R-:W-:Y:S01]  /*13e0*/  VIADDMNMX R89, R16, R89, R11, PT ;  /* 0x0000005910597246 */ /* 0x000fe2000380010b */
[----:B------:R-:W-:Y:S01]  /*13f0*/  IMAD.MOV.U32 R3, RZ, RZ, RZ ;  /* 0x000000ffff037224 */ /* 0x000fe200078e00ff */
[----:B------:R-:W-:Y:S02]  /*1400*/  CS2R R118, SRZ ;  /* 0x0000000000767805 */ /* 0x000fe4000001ff00 */
[----:B------:R-:W-:Y:S02]  /*1410*/  CS2R R40, SRZ ;  /* 0x0000000000287805 */ /* 0x000fe4000001ff00 */
[----:B------:R-:W-:-:S02]  /*1420*/  ISETP.GT.AND P1, PT, R89, R16, PT ;  /* 0x000000105900720c */ /* 0x000fc40003f24270 */
        /* <DEDUP_REMOVED lines=15> */
[----:B------:R-:W1:Y:S01]  /*1520*/  S2R R4, SR_TID.X ;  /* 0x0000000000047919 */ /* 0x000e620000002100 */
[----:B------:R-:W2:Y:S01]  /*1530*/  S2UR UR40, SR_CgaCtaId ;  /* 0x00000000002879c3 */ /* 0x000ea20000008800 */
[----:B------:R-:W-:Y:S02]  /*1540*/  UMOV UR6, 0x400 ;  /* 0x0000040000067882 */ /* 0x000fe40000000000 */
[----:B--2---:R-:W-:Y:S01]  /*1550*/  ULEA UR43, UR40, UR6, 0x18 ;  /* 0x00000006282b7291 */ /* 0x004fe2000f8ec03f */
[----:B-1----:R-:W-:-:S05]  /*1560*/  VIADD R7, R4, 0xffffff80 ;  /* 0xffffff8004077836 */ /* 0x002fca0000000000 */
[----:B------:R-:W-:-:S04]  /*1570*/  SHF.R.S32.HI R4, RZ, 0x1f, R7 ;  /* 0x0000001fff047819 */ /* 0x000fc80000011407 */
[----:B------:R-:W-:-:S04]  /*1580*/  LEA.HI R4, R4, R7, RZ, 0x7 ;  /* 0x0000000704047211 */ /* 0x000fc800078f38ff */
[----:B------:R-:W-:-:S05]  /*1590*/  SHF.R.S32.HI R4, RZ, 0x7, R4 ;  /* 0x00000007ff047819 */ /* 0x000fca0000011404 */
[----:B------:R-:W1:Y:S02]  /*15a0*/  SHFL.IDX PT, R0, R4, RZ, 0x1f ;  /* 0x00001fff04007589 */ /* 0x000e6400000e0000 */
        /* <DEDUP_REMOVED lines=15> */
[----:B0-----:R0:W1:Y:S01]  /*16a0*/  LDC.64 R14, c[0x4][R0] ;  /* 0x01000000000e7b82 */ /* 0x0010620000000a00 */
        /* <DEDUP_REMOVED lines=11> */
.L_x_12998:
[----:B------:R-:W2:Y:S01]  /*1760*/  LDL R20, [R1+0x18] ;  /* 0x0000180001147983 */ /* 0x000ea20000100800 */
[----:B------:R-:W-:Y:S02]  /*1770*/  ISETP.NE.AND P0, PT, R2, 0x3, PT ;  /* 0x000000030200780c */ /* 0x000fe40003f05270 */
[----:B--2---:R-:W-:-:S04]  /*1780*/  LEA.HI R0, R20, R20, RZ, 0x1 ;  /* 0x0000001414007211 */ /* 0x004fc800078f08ff */
[----:B------:R-:W-:-:S05]  /*1790*/  LOP3.LUT R0, R0, 0xfffffffe, RZ, 0xc0, !PT ;  /* 0xfffffffe00007812 */ /* 0x000fca00078ec0ff */
[----:B------:R-:W-:-:S05]  /*17a0*/  IMAD.IADD R0, R20, 0x1, -R0 ;  /* 0x0000000114007824 */ /* 0x000fca00078e0a00 */
[----:B------:R-:W-:-:S04]  /*17b0*/  SHF.L.U32 R0, R0, 0x1f, RZ ;  /* 0x0000001f00007819 */ /* 0x000fc800000006ff */
[----:B------:R-:W1:Y:S02]  /*17c0*/  SYNCS.PHASECHK.TRANS64.TRYWAIT P1, [UR43+0x16800], R0 ;  /* 0x01680000ff0075a7 */ /* 0x000e64000802016b */
[----:B-1----:R-:W-:Y:S05]  /*17d0*/  @!P1 BRA `(.L_x_12999) ;  /* 0x000000d400b89947 */ /* 0x002fea0003800000 */
.L_x_13115:
[----:B------:R-:W-:Y:S05]  /*17e0*/  @!P0 BRA `(.L_x_13000) ;  /* 0x0000000000048947 */ /* 0x000fea0003800000 */
[----:B------:R-:W-:Y:S01]  /*17f0*/  BPT.TRAP 0x1 ;  /* 0x000000040000795c */ /* 0x000fe20000300000 */
.L_x_13000:
[----:B-1----:R-:W-:Y:S02]  /*1800*/  IMAD.U32 R0, RZ, RZ, UR39 ;  /* 0x00000027ff007e24 */ /* 0x002fe4000f8e00ff */
[----:B------:R-:W-:-:S03]  /*1810*/  IMAD.U32 R3, RZ, RZ, UR38 ;  /* 0x00000026ff037e24 */ /* 0x000fc6000f8e00ff */
[----:B------:R-:W-:Y:S02]  /*1820*/  LEA R0, R0, UR43, 0x3 ;  /* 0x0000002b00007c11 */ /* 0x000fe4000f8e18ff */
[----:B------:R-:W-:-:S04]  /*1830*/  SHF.L.U32 R3, R3, 0x1f, RZ ;  /* 0x0000001f03037819 */ /* 0x000fc800000006ff */
[----:B------:R1:W2:Y:S01]  /*1840*/  SYNCS.PHASECHK.TRANS64.TRYWAIT P1, [R0+URZ+0x16830], R3 ;  /* 0x01683003000075a7 */ /* 0x0002a2000802017f */
[----:B------:R-:W-:Y:S05]  /*1850*/  @!P0 BRA `(.L_x_13001) ;  /* 0x0000000000048947 */ /* 0x000fea0003800000 */
[----:B------:R-:W-:Y:S01]  /*1860*/  BPT.TRAP 0x1 ;  /* 0x000000040000795c */ /* 0x000fe20000300000 */
.L_x_13001:
[----:B------:R-:W-:Y:S01]  /*1870*/  MOV R119, RZ ;  /* 0x000000ff00777202 */ /* 0x000fe20000000f00 */
[----:B--2---:R-:W-:Y:S06]  /*1880*/  @P1 BRA `(.L_x_13002) ;  /* 0x0000000000081947 */ /* 0x004fec0003800000 */
[----:B------:R-:W2:Y:S02]  /*1890*/  SYNCS.PHASECHK.TRANS64.TRYWAIT P1, [R0+URZ+0x16830], R3 ;  /* 0x01683003000075a7 */ /* 0x000ea4000802017f */
[----:B--2---:R-:W-:Y:S05]  /*18a0*/  @!P1 BRA `(.L_x_13003) ;  /* 0x000000d4009c9947 */ /* 0x004fea0003800000 */
.L_x_13002:
        /* <DEDUP_REMOVED lines=13> */
[----:B------:R-:W-:Y:S02]  /*1980*/  ULEA UR6, UR39, UR20, 0xa ;  /* 0x0000001427067291 */ /* 0x000fe4000f8e503f */
        /* <DEDUP_REMOVED lines=21> */
.L_x_13004:
[----:B------:R-:W3:Y:S01]  /*1ae0*/  LDL R91, [R1+0x10] ;  /* 0x00001000015b7983 */ /* 0x000ee20000100800 */
[----:B------:R-:W-:Y:S01]  /*1af0*/  ULDC UR6, c[0x0][0x9d8] ;  /* 0x0002760000067ab9 */ /* 0x000fe20000000800 */
[----:B------:R-:W-:Y:S01]  /*1b00*/  ULDC UR7, c[0x0][0x988] ;  /* 0x0002620000077ab9 */ /* 0x000fe20000000800 */
[----:B-12---:R-:W-:Y:S01]  /*1b10*/  FMUL.FTZ R3, R24, UR6 ;  /* 0x0000000618037c20 */ /* 0x006fe20008410000 */
        /* <DEDUP_REMOVED lines=9> */
[----:B0-----:R-:W-:Y:S01]  /*1bb0*/  FMUL.FTZ R14, R33, UR6 ;  /* 0x00000006210e7c20 */ /* 0x001fe20008410000 */
        /* <DEDUP_REMOVED lines=55> */
[----:B------:R-:W-:Y:S01]  /*1f30*/  P2R R90, PR, RZ, 0x1 ;  /* 0x00000001ff5a7803 */ /* 0x000fe20000000000 */
[--C-:B------:R-:W-:Y:S01]  /*1f40*/  IMAD.MOV.U32 R117, RZ, RZ, R119.reuse ;  /* 0x000000ffff757224 */ /* 0x100fe200078e0077 */
[-C--:B------:R-:W-:Y:S01]  /*1f50*/  MOV R115, R119.reuse ;  /* 0x0000007700737202 */ /* 0x080fe20000000f00 */
[--C-:B------:R-:W-:Y:S01]  /*1f60*/  IMAD.MOV.U32 R113, RZ, RZ, R119.reuse ;  /* 0x000000ffff717224 */ /* 0x100fe200078e0077 */
[----:B------:R-:W5:Y:S01]  /*1f70*/  MUFU.TANH R25, R25 ;  /* 0x0000001900197308 */ /* 0x000f620000002400 */
[--C-:B------:R-:W-:Y:S01]  /*1f80*/  IMAD.MOV.U32 R111, RZ, RZ, R119.reuse ;  /* 0x000000ffff6f7224 */ /* 0x100fe200078e0077 */
[-C--:B------:R-:W-:Y:S01]  /*1f90*/  MOV R109, R119.reuse ;  /* 0x00000077006d7202 */ /* 0x080fe20000000f00 */
[--C-:B------:R-:W-:Y:S01]  /*1fa0*/  IMAD.MOV.U32 R107, RZ, RZ, R119.reuse ;  /* 0x000000ffff6b7224 */ /* 0x100fe200078e0077 */
[-C--:B------:R-:W-:Y:S01]  /*1fb0*/  MOV R103, R119.reuse ;  /* 0x0000007700677202 */ /* 0x080fe20000000f00 */
[--C-:B------:R-:W-:Y:S01]  /*1fc0*/  IMAD.MOV.U32 R105, RZ, RZ, R119.reuse ;  /* 0x000000ffff697224 */ /* 0x100fe200078e0077 */
[----:B------:R-:W-:Y:S01]  /*1fd0*/  MOV R97, R119 ;  /* 0x0000007700617202 */ /* 0x000fe20000000f00 */
[--C-:B------:R-:W-:Y:S01]  /*1fe0*/  IMAD.MOV.U32 R101, RZ, RZ, R119.reuse ;  /* 0x000000ffff657224 */ /* 0x100fe200078e0077 */
[----:B------:R-:W5:Y:S01]  /*1ff0*/  MUFU.TANH R7, R7 ;  /* 0x0000000700077308 */ /* 0x000f620000002400 */
[----:B------:R-:W-:-:S02]  /*2000*/  IMAD.MOV.U32 R99, RZ, RZ, R119 ;  /* 0x000000ffff637224 */ /* 0x000fc400078e0077 */
[--C-:B------:R-:W-:Y:S02]  /*2010*/  IMAD.MOV.U32 R95, RZ, RZ, R119.reuse ;  /* 0x000000ffff5f7224 */ /* 0x100fe400078e0077 */
[----:B------:R-:W-:-:S03]  /*2020*/  IMAD.MOV.U32 R93, RZ, RZ, R119 ;  /* 0x000000ffff5d7224 */ /* 0x000fc600078e0077 */
        /* <DEDUP_REMOVED lines=27> */
[----:B---3--:R-:W-:-:S02]  /*21e0*/  IADD3 R88, R88, 0x80, -R91 ;  /* 0x0000008058587810 */ /* 0x008fc40007ffe85b */
[----:B------:R-:W-:-:S03]  /*21f0*/  MOV R91, R119 ;  /* 0x00000077005b7202 */ /* 0x000fc60000000f00 */
[----:B------:R-:W-:Y:S02]  /*2200*/  IMAD R61, R89, -0x80, R88 ;  /* 0xffffff80593d7824 */ /* 0x000fe400078e0258 */
[----:B------:R-:W3:Y:S03]  /*2210*/  MUFU.TANH R42, R42 ;  /* 0x0000002a002a7308 */ /* 0x000ee60000002400 */
[C---:B------:R-:W-:Y:S02]  /*2220*/  ISETP.GT.AND P2, PT, R61.reuse, RZ, PT ;  /* 0x000000ff3d00720c */ /* 0x040fe40003f44270 */
[C---:B------:R-:W-:Y:S02]  /*2230*/  ISETP.GT.AND P1, PT, R61.reuse, 0x1, PT ;  /* 0x000000013d00780c */ /* 0x040fe40003f24270 */
[----:B------:R-:W-:Y:S01]  /*2240*/  ISETP.GT.AND P6, PT, R61, 0x8, PT ;  /* 0x000000083d00780c */ /* 0x000fe20003fc4270 */
[----:B------:R-:W3:Y:S01]  /*2250*/  MUFU.TANH R50, R50 ;  /* 0x0000003200327308 */ /* 0x000ee20000002400 */
[----:B-1----:R-:W-:-:S02]  /*2260*/  FSEL R3, R3, -INF , P2 ;  /* 0xff80000003037808 */ /* 0x002fc40001000000 */
[----:B0-----:R-:W-:Y:S02]  /*2270*/  FSEL R62, R5, -INF , P1 ;  /* 0xff800000053e7808 */ /* 0x001fe40000800000 */
[----:B------:R-:W-:Y:S02]  /*2280*/  ISETP.GT.AND P5, PT, R61, 0x9, PT ;  /* 0x000000093d00780c */ /* 0x000fe40003fa4270 */
[----:B--2---:R-:W-:Y:S01]  /*2290*/  FSEL R64, R10, -INF , P6 ;  /* 0xff8000000a407808 */ /* 0x004fe20003000000 */
[----:B------:R0:W-:Y:S01]  /*22a0*/  MUFU.TANH R5, R84 ;  /* 0x0000005400057308 */ /* 0x0001e20000002400 */
[----:B------:R-:W-:Y:S02]  /*22b0*/  FMNMX.FTZ R71, R3, R62, !PT ;  /* 0x0000003e03477209 */ /* 0x000fe40007810000 */
[----:B------:R-:W-:Y:S02]  /*22c0*/  ISETP.GT.AND P4, PT, R61, 0x10, PT ;  /* 0x000000103d00780c */ /* 0x000fe40003f84270 */
[----:B----4-:R-:W-:-:S02]  /*22d0*/  FSEL R66, R12, -INF , P5 ;  /* 0xff8000000c427808 */ /* 0x010fc40002800000 */
[----:B------:R-:W-:Y:S01]  /*22e0*/  FMNMX.FTZ R71, R64, R71, !PT ;  /* 0x0000004740477209 */ /* 0x000fe20007810000 */
[----:B------:R-:W1:Y:S01]  /*22f0*/  MUFU.TANH R39, R39 ;  /* 0x0000002700277308 */ /* 0x000e620000002400 */
[C---:B------:R-:W-:Y:S02]  /*2300*/  ISETP.GT.AND P3, PT, R61.reuse, 0x11, PT ;  /* 0x000000113d00780c */ /* 0x040fe40003f64270 */
[----:B-----5:R-:W-:Y:S02]  /*2310*/  FSEL R24, R24, -INF , P4 ;  /* 0xff80000018187808 */ /* 0x020fe40002000000 */
[----:B------:R-:W-:Y:S02]  /*2320*/  FMNMX.FTZ R71, R66, R71, !PT ;  /* 0x0000004742477209 */ /* 0x000fe40007810000 */
[----:B------:R-:W-:Y:S01]  /*2330*/  FSEL R4, R4, -INF , P2 ;  /* 0xff80000004047808 */ /* 0x000fe20001000000 */
[----:B------:R-:W2:Y:S01]  /*2340*/  MUFU.TANH R53, R53 ;  /* 0x0000003500357308 */ /* 0x000ea20000002400 */
        /* <DEDUP_REMOVED lines=21> */
[----:B------:R-:W-:Y:S01]  /*24a0*/  FSEL R80, R27, -INF , P5 ;  /* 0xff8000001b507808 */ /* 0x000fe20002800000 */
[----:B------:R-:W-:Y:S01]  /*24b0*/  FMUL.FTZ R27, R87, UR6 ;  /* 0x00000006571b7c20 */ /* 0x000fe20008410000 */
[----:B------:R-:W-:-:S02]  /*24c0*/  FMNMX.FTZ R71, R76, R71, !PT ;  /* 0x000000474c477209 */ /* 0x000fc40007810000 */
[----:B------:R-:W-:Y:S01]  /*24d0*/  FSEL R14, R11, -INF , P3 ;  /* 0xff8000000b0e7808 */ /* 0x000fe20001800000 */
[----:B------:R-:W5:Y:S01]  /*24e0*/  MUFU.TANH R49, R49 ;  /* 0x0000003100317308 */ /* 0x000f620000002400 */
[----:B------:R-:W-:Y:S02]  /*24f0*/  ISETP.GT.AND P3, PT, R61, 0x29, PT ;  /* 0x000000293d00780c */ /* 0x000fe40003f64270 */
[----:B0-----:R-:W-:Y:S02]  /*2500*/  FSEL R84, R32, -INF , P4 ;  /* 0xff80000020547808 */ /* 0x001fe40002000000 */
[----:B------:R-:W-:Y:S02]  /*2510*/  FMNMX.FTZ R71, R80, R71, !PT ;  /* 0x0000004750477209 */ /* 0x000fe40007810000 */
[----:B------:R-:W-:Y:S01]  /*2520*/  FSEL R20, R13, -INF , P2 ;  /* 0xff8000000d147808 */ /* 0x000fe20001000000 */
[----:B------:R-:W0:Y:S01]  /*2530*/  MUFU.TANH R58, R58 ;  /* 0x0000003a003a7308 */ /* 0x000e220000002400 */
[----:B------:R-:W-:-:S02]  /*2540*/  ISETP.GT.AND P2, PT, R61, 0x30, PT ;  /* 0x000000303d00780c */ /* 0x000fc40003f44270 */
[----:B------:R-:W-:Y:S01]  /*2550*/  FSEL R88, R31, -INF , P3 ;  /* 0xff8000001f587808 */ /* 0x000fe20001800000 */
[----:B------:R-:W-:Y:S01]  /*2560*/  FMUL.FTZ R31, R82, UR6 ;  /* 0x00000006521f7c20 */ /* 0x000fe20008410000 */
[----:B------:R-:W-:Y:S02]  /*2570*/  FMNMX.FTZ R71, R84, R71, !PT ;  /* 0x0000004754477209 */ /* 0x000fe40007810000 */
[----:B------:R-:W-:Y:S01]  /*2580*/  FSEL R28, R15, -INF , P1 ;  /* 0xff8000000f1c7808 */ /* 0x000fe20000800000 */
[----:B------:R-:W0:Y:S01]  /*2590*/  MUFU.TANH R52, R52 ;  /* 0x0000003400347308 */ /* 0x000e220000002400 */
[----:B------:R-:W-:Y:S02]  /*25a0*/  ISETP.GT.AND P1, PT, R61, 0x31, PT ;  /* 0x000000313d00780c */ /* 0x000fe40003f24270 */
[----:B------:R-:W-:Y:S01]  /*25b0*/  FSEL R94, R35, -INF , P2 ;  /* 0xff800000235e7808 */ /* 0x000fe20001000000 */
[----:B------:R-:W-:Y:S01]  /*25c0*/  FMUL.FTZ R35, R79, UR6 ;  /* 0x000000064f237c20 */ /* 0x000fe20008410000 */
[----:B------:R-:W-:-:S02]  /*25d0*/  FMNMX.FTZ R71, R88, R71, !PT ;  /* 0x0000004758477209 */ /* 0x000fc40007810000 */
[----:B------:R-:W-:Y:S01]  /*25e0*/  FSEL R32, R21, -INF , P6 ;  /* 0xff80000015207808 */ /* 0x000fe20003000000 */
[----:B------:R-:W0:Y:S01]  /*25f0*/  MUFU.TANH R63, R63 ;  /* 0x0000003f003f7308 */ /* 0x000e220000002400 */
[C---:B------:R-:W-:Y:S01]  /*2600*/  ISETP.GT.AND P6, PT, R61.reuse, 0x38, PT ;  /* 0x000000383d00780c */ /* 0x040fe20003fc4270 */
[----:B------:R-:W-:Y:S01]  /*2610*/  FMUL.FTZ R21, R78, UR6 ;  /* 0x000000064e157c20 */ /* 0x000fe20008410000 */
[----:B------:R-:W-:Y:S02]  /*2620*/  FSEL R100, R34, -INF , P1 ;  /* 0xff80000022647808 */ /* 0x000fe40000800000 */
[----:B------:R-:W-:Y:S02]  /*2630*/  FMNMX.FTZ R71, R94, R71, !PT ;  /* 0x000000475e477209 */ /* 0x000fe40007810000 */
[----:B------:R-:W-:Y:S01]  /*2640*/  FSEL R26, R26, -INF , P5 ;  /* 0xff8000001a1a7808 */ /* 0x000fe20002800000 */
[----:B------:R-:W0:Y:S01]  /*2650*/  MUFU.TANH R55, R55 ;  /* 0x0000003700377308 */ /* 0x000e220000002400 */
[----:B------:R-:W-:-:S02]  /*2660*/  ISETP.GT.AND P5, PT, R61, 0x39, PT ;  /* 0x000000393d00780c */ /* 0x000fc40003fa4270 */
[----:B------:R-:W-:Y:S02]  /*2670*/  FSEL R106, R41, -INF , P6 ;  /* 0xff800000296a7808 */ /* 0x000fe40003000000 */
[----:B------:R-:W-:Y:S02]  /*2680*/  FMNMX.FTZ R71, R100, R71, !PT ;  /* 0x0000004764477209 */ /* 0x000fe40007810000 */
[----:B------:R-:W-:Y:S01]  /*2690*/  FSEL R34, R29, -INF , P4 ;  /* 0xff8000001d227808 */ /* 0x000fe20002000000 */
[----:B------:R-:W0:Y:S01]  /*26a0*/  MUFU.TANH R65, R65 ;  /* 0x0000004100417308 */ /* 0x000e220000002400 */
[----:B------:R-:W-:Y:S01]  /*26b0*/  ISETP.GT.AND P4, PT, R61, 0x40, PT ;  /* 0x000000403d00780c */ /* 0x000fe20003f84270 */
[----:B------:R-:W-:Y:S01]  /*26c0*/  FMUL.FTZ R29, R86, UR6 ;  /* 0x00000006561d7c20 */ /* 0x000fe20008410000 */
[----:B------:R-:W-:Y:S02]  /*26d0*/  FSEL R104, R40, -INF , P5 ;  /* 0xff80000028687808 */ /* 0x000fe40002800000 */
[----:B------:R-:W-:-:S02]  /*26e0*/  FMNMX.FTZ R71, R106, R71, !PT ;  /* 0x000000476a477209 */ /* 0x000fc40007810000 */
[----:B------:R-:W-:Y:S01]  /*26f0*/  FSEL R30, R30, -INF , P3 ;  /* 0xff8000001e1e7808 */ /* 0x000fe20001800000 */
[----:B------:R-:W0:Y:S01]  /*2700*/  MUFU.TANH R56, R56 ;  /* 0x0000003800387308 */ /* 0x000e220000002400 */
[----:B------:R-:W-:Y:S02]  /*2710*/  ISETP.GT.AND P3, PT, R61, 0x41, PT ;  /* 0x000000413d00780c */ /* 0x000fe40003f64270 */
[----:B------:R-:W-:Y:S02]  /*2720*/  FSEL R98, R48, -INF , P4 ;  /* 0xff80000030627808 */ /* 0x000fe40002000000 */
[----:B------:R-:W-:Y:S02]  /*2730*/  FMNMX.FTZ R71, R104, R71, !PT ;  /* 0x0000004768477209 */ /* 0x000fe40007810000 */
[----:B------:R-:W-:Y:S01]  /*2740*/  FSEL R40, R33, -INF , P2 ;  /* 0xff80000021287808 */ /* 0x000fe20001000000 */
[----:B------:R-:W0:Y:S01]  /*2750*/  MUFU.TANH R68, R68 ;  /* 0x0000004400447308 */ /* 0x000e220000002400 */
[----:B------:R-:W-:Y:S01]  /*2760*/  ISETP.GT.AND P2, PT, R61, 0x48, PT ;  /* 0x000000483d00780c */ /* 0x000fe20003f44270 */
[----:B------:R-:W-:Y:S01]  /*2770*/  FMUL.FTZ R33, R83, UR6 ;  /* 0x0000000653217c20 */ /* 0x000fe20008410000 */
[----:B------:R-:W-:-:S02]  /*2780*/  FSEL R96, R43, -INF , P3 ;  /* 0xff8000002b607808 */ /* 0x000fc40001800000 */
[----:B------:R-:W-:Y:S02]  /*2790*/  FMNMX.FTZ R71, R98, R71, !PT ;  /* 0x0000004762477209 */ /* 0x000fe40007810000 */
[----:B------:R-:W-:Y:S01]  /*27a0*/  FSEL R36, R36, -INF , P1 ;  /* 0xff80000024247808 */ /* 0x000fe20000800000 */
[----:B------:R-:W0:Y:S01]  /*27b0*/  MUFU.TANH R59, R59 ;  /* 0x0000003b003b7308 */ /* 0x000e220000002400 */
[----:B------:R-:W-:Y:S02]  /*27c0*/  ISETP.GT.AND P1, PT, R61, 0x49, PT ;  /* 0x000000493d00780c */ /* 0x000fe40003f24270 */
        /* <DEDUP_REMOVED lines=9> */
[----:B------:R-:W-:Y:S02]  /*2860*/  ISETP.GT.AND P5, PT, R61, 0x51, PT ;  /* 0x000000513d00780c */ /* 0x000fe40003fa4270 */
[----:B------:R-:W-:Y:S02]  /*2870*/  FSEL R110, R51, -INF , P6 ;  /* 0xff800000336e7808 */ /* 0x000fe40003000000 */
[----:B------:R-:W-:-:S02]  /*2880*/  FMNMX.FTZ R71, R108, R71, !PT ;  /* 0x000000476c477209 */ /* 0x000fc40007810000 */
[----:B---3--:R-:W-:Y:S01]  /*2890*/  FSEL R42, R42, -INF , P4 ;  /* 0xff8000002a2a7808 */ /* 0x008fe20002000000 */
[----:B------:R-:W3:Y:S01]  /*28a0*/  MUFU.TANH R69, R69 ;  /* 0x0000004500457308 */ /* 0x000ee20000002400 */
[----:B------:R-:W-:Y:S02]  /*28b0*/  ISETP.GT.AND P4, PT, R61, 0x58, PT ;  /* 0x000000583d00780c */ /* 0x000fe40003f84270 */
[----:B------:R-:W-:Y:S02]  /*28c0*/  FSEL R112, R50, -INF , P5 ;  /* 0xff80000032707808 */ /* 0x000fe40002800000 */
[----:B------:R-:W-:Y:S02]  /*28d0*/  FMNMX.FTZ R71, R110, R71, !PT ;  /* 0x000000476e477209 */ /* 0x000fe40007810000 */
[----:B-1----:R-:W-:Y:S01]  /*28e0*/  FSEL R50, R39, -INF , P3 ;  /* 0xff80000027327808 */ /* 0x002fe20001800000 */
[----:B------:R-:W-:Y:S01]  /*28f0*/  MUFU.TANH R21, R21 ;  /* 0x0000001500157308 */ /* 0x000fe20000002400 */
[----:B------:R-:W-:Y:S01]  /*2900*/  ISETP.GT.AND P3, PT, R61, 0x59, PT ;  /* 0x000000593d00780c */ /* 0x000fe20003f64270 */
[----:B------:R-:W-:Y:S01]  /*2910*/  IMAD.U32 R39, RZ, RZ, UR7 ;  /* 0x00000007ff277e24 */ /* 0x000fe2000f8e00ff */
[----:B--2---:R-:W-:-:S02]  /*2920*/  FSEL R114, R53, -INF , P4 ;  /* 0xff80000035727808 */ /* 0x004fc40002000000 */
[----:B------:R-:W-:Y:S02]  /*2930*/  FMNMX.FTZ R71, R112, R71, !PT ;  /* 0x0000004770477209 */ /* 0x000fe40007810000 */
[----:B----4-:R-:W-:Y:S01]  /*2940*/  FSEL R44, R44, -INF , P2 ;  /* 0xff8000002c2c7808 */ /* 0x010fe20001000000 */
[----:B------:R-:W-:Y:S01]  /*2950*/  MUFU.TANH R35, R35 ;  /* 0x0000002300237308 */ /* 0x000fe20000002400 */
[C---:B------:R-:W-:Y:S02]  /*2960*/  ISETP.GT.AND P2, PT, R61.reuse, 0x60, PT ;  /* 0x000000603d00780c */ /* 0x040fe40003f44270 */
[----:B-----5:R-:W-:Y:S02]  /*2970*/  FSEL R116, R54, -INF , P3 ;  /* 0xff80000036747808 */ /* 0x020fe40001800000 */
[----:B------:R-:W-:Y:S02]  /*2980*/  FMNMX.FTZ R71, R114, R71, !PT ;  /* 0x0000004772477209 */ /* 0x000fe40007810000 */
[----:B------:R-:W-:Y:S01]  /*2990*/  FSEL R54, R46, -INF , P1 ;  /* 0xff8000002e367808 */ /* 0x000fe20000800000 */
[----:B------:R-:W-:Y:S01]  /*29a0*/  MUFU.TANH R31, R31 ;  /* 0x0000001f001f7308 */ /* 0x000fe20000002400 */
[----:B------:R-:W-:-:S02]  /*29b0*/  ISETP.GT.AND P1, PT, R61, 0x61, PT ;  /* 0x000000613d00780c */ /* 0x000fc40003f24270 */
[----:B------:R-:W-:Y:S02]  /*29c0*/  FSEL R46, R57, -INF , P2 ;  /* 0xff800000392e7808 */ /* 0x000fe40001000000 */
[----:B------:R-:W-:Y:S02]  /*29d0*/  FMNMX.FTZ R71, R116, R71, !PT ;  /* 0x0000004774477209 */ /* 0x000fe40007810000 */
[----:B------:R-:W-:Y:S01]  /*29e0*/  FSEL R118, R49, -INF , P6 ;  /* 0xff80000031767808 */ /* 0x000fe20003000000 */
[----:B------:R-:W-:Y:S01]  /*29f0*/  MUFU.TANH R33, R33 ;  /* 0x0000002100217308 */ /* 0x000fe20000002400 */
[----:B------:R-:W-:Y:S02]  /*2a00*/  ISETP.GT.AND P6, PT, R61, 0x68, PT ;  /* 0x000000683d00780c */ /* 0x000fe40003fc4270 */
[----:B0-----:R-:W-:Y:S02]  /*2a10*/  FSEL R138, R58, -INF , P1 ;  /* 0xff8000003a8a7808 */ /* 0x001fe40000800000 */
[----:B------:R-:W-:-:S02]  /*2a20*/  FMNMX.FTZ R71, R46, R71, !PT ;  /* 0x000000472e477209 */ /* 0x000fc40007810000 */
[----:B------:R-:W-:Y:S01]  /*2a30*/  FSEL R52, R52, -INF , P5 ;  /* 0xff80000034347808 */ /* 0x000fe20002800000 */
[----:B------:R-:W-:Y:S01]  /*2a40*/  MUFU.TANH R29, R29 ;  /* 0x0000001d001d7308 */ /* 0x000fe20000002400 */
[----:B------:R-:W-:Y:S02]  /*2a50*/  ISETP.GT.AND P5, PT, R61, 0x69, PT ;  /* 0x000000693d00780c */ /* 0x000fe40003fa4270 */
[----:B------:R-:W-:Y:S02]  /*2a60*/  FSEL R140, R63, -INF , P6 ;  /* 0xff8000003f8c7808 */ /* 0x000fe40003000000 */
[----:B------:R-:W-:Y:S02]  /*2a70*/  FMNMX.FTZ R71, R138, R71, !PT ;  /* 0x000000478a477209 */ /* 0x000fe40007810000 */
[----:B------:R-:W-:Y:S01]  /*2a80*/  FMNMX.FTZ R7, R4, R6, !PT ;  /* 0x0000000604077209 */ /* 0x000fe20007810000 */
[----:B------:R-:W0:Y:S01]  /*2a90*/  MUFU.TANH R27, R27 ;  /* 0x0000001b001b7308 */ /* 0x000e220000002400 */
[----:B------:R-:W-:-:S02]  /*2aa0*/  FSEL R58, R55, -INF , P4 ;  /* 0xff800000373a7808 */ /* 0x000fc40002000000 */
[----:B------:R-:W-:Y:S02]  /*2ab0*/  ISETP.GT.AND P4, PT, R61, 0x70, PT ;  /* 0x000000703d00780c */ /* 0x000fe40003f84270 */
[----:B------:R-:W-:Y:S02]  /*2ac0*/  FSEL R142, R65, -INF , P5 ;  /* 0xff800000418e7808 */ /* 0x000fe40002800000 */
[----:B------:R-:W-:Y:S02]  /*2ad0*/  FMNMX.FTZ R71, R140, R71, !PT ;  /* 0x000000478c477209 */ /* 0x000fe40007810000 */
[----:B------:R-:W-:Y:S02]  /*2ae0*/  FMNMX.FTZ R7, R10, R7, !PT ;  /* 0x000000070a077209 */ /* 0x000fe40007810000 */
[----:B------:R-:W-:Y:S02]  /*2af0*/  FSEL R56, R56, -INF , P3 ;  /* 0xff80000038387808 */ /* 0x000fe40001800000 */
[----:B------:R-:W-:-:S02]  /*2b00*/  ISETP.GT.AND P3, PT, R61, 0x71, PT ;  /* 0x000000713d00780c */ /* 0x000fc40003f64270 */
[----:B------:R-:W-:Y:S02]  /*2b10*/  FSEL R144, R68, -INF , P4 ;  /* 0xff80000044907808 */ /* 0x000fe40002000000 */
[----:B------:R-:W-:Y:S02]  /*2b20*/  FMNMX.FTZ R71, R142, R71, !PT ;  /* 0x000000478e477209 */ /* 0x000fe40007810000 */
[----:B------:R-:W-:Y:S02]  /*2b30*/  FMNMX.FTZ R7, R8, R7, !PT ;  /* 0x0000000708077209 */ /* 0x000fe40007810000 */
[----:B------:R-:W-:Y:S02]  /*2b40*/  FSEL R68, R59, -INF , P2 ;  /* 0xff8000003b447808 */ /* 0x000fe40001000000 */
[----:B------:R-:W-:Y:S02]  /*2b50*/  ISETP.GT.AND P2, PT, R61, 0x78, PT ;  /* 0x000000783d00780c */ /* 0x000fe40003f44270 */
[----:B------:R-:W-:-:S02]  /*2b60*/  FSEL R146, R67, -INF , P3 ;  /* 0xff80000043927808 */ /* 0x000fc40001800000 */
[----:B------:R-:W-:Y:S02]  /*2b70*/  FMNMX.FTZ R71, R144, R71, !PT ;  /* 0x0000004790477209 */ /* 0x000fe40007810000 */
[----:B------:R-:W-:Y:S02]  /*2b80*/  FMNMX.FTZ R7, R12, R7, !PT ;  /* 0x000000070c077209 */ /* 0x000fe40007810000 */
[----:B------:R-:W-:Y:S02]  /*2b90*/  FSEL R60, R60, -INF , P1 ;  /* 0xff8000003c3c7808 */ /* 0x000fe40000800000 */
[----:B------:R-:W-:Y:S02]  /*2ba0*/  ISETP.GT.AND P1, PT, R61, 0x79, PT ;  /* 0x000000793d00780c */ /* 0x000fe40003f24270 */
[----:B------:R-:W-:Y:S02]  /*2bb0*/  FSEL R150, R5, -INF , P2 ;  /* 0xff80000005967808 */ /* 0x000fe40001000000 */
[----:B------:R-:W-:-:S02]  /*2bc0*/  FMNMX.FTZ R71, R146, R71, !PT ;  /* 0x0000004792477209 */ /* 0x000fc40007810000 */
[----:B------:R-:W-:Y:S02]  /*2bd0*/  FMNMX.FTZ R9, R14, R7, !PT ;  /* 0x000000070e097209 */ /* 0x000fe40007810000 */
[----:B---3--:R-:W-:Y:S02]  /*2be0*/  FSEL R148, R69, -INF , P1 ;  /* 0xff80000045947808 */ /* 0x008fe40000800000 */
[----:B------:R-:W-:Y:S02]  /*2bf0*/  FMNMX.FTZ R71, R150, R71, !PT ;  /* 0x0000004796477209 */ /* 0x000fe40007810000 */
[----:B------:R-:W-:Y:S02]  /*2c00*/  FMNMX.FTZ R9, R20, R9, !PT ;  /* 0x0000000914097209 */ /* 0x000fe40007810000 */
[----:B------:R-:W-:Y:S02]  /*2c10*/  FMNMX.FTZ R71, R148, R71, !PT ;  /* 0x0000004794477209 */ /* 0x000fe40007810000 */
[----:B------:R-:W-:-:S02]  /*2c20*/  FMNMX.FTZ R9, R28, R9, !PT ;  /* 0x000000091c097209 */ /* 0x000fc40007810000 */
[----:B0-----:R-:W-:Y:S01]  /*2c30*/  FSEL R78, R27, -INF , P1 ;  /* 0xff8000001b4e7808 */ /* 0x001fe20000800000 */
[----:B------:R-:W0:Y:S01]  /*2c40*/  SHFL.BFLY PT, R38, R71, 0x2, 0x1f ;  /* 0x0c401f0047267f89 */ /* 0x000e2200000e0000 */
[----:B------:R-:W-:Y:S02]  /*2c50*/  FMNMX.FTZ R9, R32, R9, !PT ;  /* 0x0000000920097209 */ /* 0x000fe40007810000 */
[----:B------:R-:W-:Y:S02]  /*2c60*/  R2UR UR6, R0 ;  /* 0x00000000000672ca */ /* 0x000fe400000e0000 */
[----:B------:R-:W-:-:S04]  /*2c70*/  FMNMX.FTZ R11, R26, R9, !PT ;  /* 0x000000091a0b7209 */ /* 0x000fc80007810000 */
[----:B------:R-:W-:-:S04]  /*2c80*/  FMNMX.FTZ R11, R34, R11, !PT ;  /* 0x0000000b220b7209 */ /* 0x000fc80007810000 */
[----:B------:R-:W-:-:S03]  /*2c90*/  FMNMX.FTZ R11, R30, R11, !PT ;  /* 0x0000000b1e0b7209 */ /* 0x000fc60007810000 */
[----:B------:R-:W-:Y:S01]  /*2ca0*/  UIADD3 UR6, UR6, 0x16840, URZ ;  /* 0x0001684006067890 */ /* 0x000fe2000fffe03f */
[----:B------:R-:W-:-:S03]  /*2cb0*/  FMNMX.FTZ R11, R40, R11, !PT ;  /* 0x0000000b280b7209 */ /* 0x000fc60007810000 */
[----:B------:R-:W-:Y:S01]  /*2cc0*/  UPRMT UR6, UR40, 0x654, UR6 ;  /* 0x0000065428067896 */ /* 0x000fe20008000006 */
[----:B------:R-:W-:Y:S02]  /*2cd0*/  FMNMX.FTZ R13, R36, R11, !PT ;  /* 0x0000000b240d7209 */ /* 0x000fe40007810000 */
[----:B0-----:R-:W-:Y:S02]  /*2ce0*/  FMNMX.FTZ R5, R71, R38, !PT ;  /* 0x0000002647057209 */ /* 0x001fe40007810000 */
[----:B------:R-:W-:-:S03]  /*2cf0*/  FMNMX.FTZ R13, R48, R13, !PT ;  /* 0x0000000d300d7209 */ /* 0x000fc60007810000 */
[----:B------:R-:W0:Y:S01]  /*2d00*/  SHFL.BFLY PT, R38, R5, 0x1, 0x1f ;  /* 0x0c201f0005267f89 */ /* 0x000e2200000e0000 */
[----:B------:R-:W-:Y:S01]  /*2d10*/  FMNMX.FTZ R13, R92, R13, !PT ;  /* 0x0000000d5c0d7209 */ /* 0x000fe20007810000 */
[----:B------:R-:W-:Y:S03]  /*2d20*/  SYNCS.ARRIVE.TRANS64.RED.A1T0 RZ, [UR6], RZ ;  /* 0x000000ffffff79a7 */ /* 0x000fe60008100406 */
        /* <DEDUP_REMOVED lines=26> */
[----:B------:R0:W-:Y:S01]  /*2ed0*/  MUFU.EX2 R9, R74 ;  /* 0x0000004a00097308 */ /* 0x0001e20000000800 */
[----:B------:R-:W-:Y:S01]  /*2ee0*/  FSEL R76, R29, -INF , P2 ;  /* 0xff8000001d4c7808 */ /* 0x000fe20001000000 */
[--C-:B------:R-:W-:Y:S01]  /*2ef0*/  FFMA.FTZ R80, R80, R39, -R25.reuse ;  /* 0x0000002750507223 */ /* 0x100fe20000010819 */
[----:B------:R-:W-:Y:S01]  /*2f00*/  FMNMX.FTZ R37, R64, R37, !PT ;  /* 0x0000002540257209 */ /* 0x000fe20007810000 */
[-CC-:B------:R-:W-:Y:S01]  /*2f10*/  FFMA.FTZ R35, R46, R39.reuse, -R25.reuse ;  /* 0x000000272e237223 */ /* 0x180fe20000010819 */
[-CC-:B------:R-:W-:Y:S01]  /*2f20*/  FFMA.FTZ R5, R66, R39.reuse, -R25.reuse ;  /* 0x0000002742057223 */ /* 0x180fe20000010819 */
[-CC-:B------:R-:W-:Y:S01]  /*2f30*/  FFMA.FTZ R70, R70, R39.reuse, -R25.reuse ;  /* 0x0000002746467223 */ /* 0x180fe20000010819 */
[-CC-:B------:R-:W-:Y:S01]  /*2f40*/  FFMA.FTZ R126, R72, R39.reuse, -R25.reuse ;  /* 0x00000027487e7223 */ /* 0x180fe20000010819 */
[----:B------:R1:W-:Y:S01]  /*2f50*/  MUFU.EX2 R11, R80 ;  /* 0x00000050000b7308 */ /* 0x0003e20000000800 */
[----:B0-----:R-:W-:Y:S01]  /*2f60*/  FSEL R74, R33, -INF , P3 ;  /* 0xff800000214a7808 */ /* 0x001fe20001800000 */
        /* <DEDUP_REMOVED lines=14> */
[----:B------:R-:W0:Y:S01]  /*3050*/  MUFU.EX2 R3, R3 ;  /* 0x0000000300037308 */ /* 0x000e220000000800 */
[-CC-:B------:R-:W-:Y:S01]  /*3060*/  FFMA.FTZ R31, R110, R39.reuse, -R25.reuse ;  /* 0x000000276e1f7223 */ /* 0x180fe20000010819 */
[----:B-1----:R-:W1:Y:S01]  /*3070*/  SHFL.BFLY PT, R80, R37, 0x2, 0x1f ;  /* 0x0c401f0025507f89 */ /* 0x002e6200000e0000 */
[-CC-:B------:R-:W-:Y:S01]  /*3080*/  FFMA.FTZ R33, R114, R39.reuse, -R25.reuse ;  /* 0x0000002772217223 */ /* 0x180fe20000010819 */
[-CC-:B------:R-:W-:Y:S01]  /*3090*/  FFMA.FTZ R72, R116, R39.reuse, -R25.reuse ;  /* 0x0000002774487223 */ /* 0x180fe20000010819 */
[-CC-:B------:R-:W-:Y:S01]  /*30a0*/  FFMA.FTZ R82, R142, R39.reuse, -R25.reuse ;  /* 0x000000278e527223 */ /* 0x180fe20000010819 */
[-CC-:B------:R-:W-:Y:S01]  /*30b0*/  FFMA.FTZ R41, R144, R39.reuse, -R25.reuse ;  /* 0x0000002790297223 */ /* 0x180fe20000010819 */
[-CC-:B------:R-:W-:Y:S01]  /*30c0*/  FFMA.FTZ R84, R146, R39.reuse, -R25.reuse ;  /* 0x0000002792547223 */ /* 0x180fe20000010819 */
[----:B------:R-:W2:Y:S01]  /*30d0*/  MUFU.EX2 R122, R122 ;  /* 0x0000007a007a7308 */ /* 0x000ea20000000800 */
[----:B------:R-:W-:Y:S01]  /*30e0*/  FFMA.FTZ R150, R150, R39, -R25 ;  /* 0x0000002796967223 */ /* 0x000fe20000010819 */
[----:B------:R-:W-:-:S02]  /*30f0*/  IMAD.MOV.U32 R116, RZ, RZ, R119 ;  /* 0x000000ffff747224 */ /* 0x000fc400078e0077 */
[--C-:B------:R-:W-:Y:S02]  /*3100*/  IMAD.MOV.U32 R114, RZ, RZ, R119.reuse ;  /* 0x000000ffff727224 */ /* 0x100fe400078e0077 */
[----:B------:R-:W-:Y:S02]  /*3110*/  IMAD.MOV.U32 R110, RZ, RZ, R119 ;  /* 0x000000ffff6e7224 */ /* 0x000fe400078e0077 */
[----:B------:R-:W3:Y:S01]  /*3120*/  MUFU.EX2 R5, R5 ;  /* 0x0000000500057308 */ /* 0x000ee20000000800 */
[----:B0-----:R-:W-:Y:S01]  /*3130*/  FADD.FTZ R45, R120, R3 ;  /* 0x00000003782d7221 */ /* 0x001fe20000010000 */
[----:B------:R-:W-:Y:S01]  /*3140*/  F2FP.BF16.F32.PACK_AB R120, R3, R120 ;  /* 0x000000780378723e */ /* 0x000fe200000010ff */
[--C-:B------:R-:W-:Y:S02]  /*3150*/  IMAD.MOV.U32 R108, RZ, RZ, R119.reuse ;  /* 0x000000ffff6c7224 */ /* 0x100fe400078e0077 */
[--C-:B------:R-:W-:Y:S02]  /*3160*/  IMAD.MOV.U32 R106, RZ, RZ, R119.reuse ;  /* 0x000000ffff6a7224 */ /* 0x100fe400078e0077 */
[--C-:B------:R-:W-:Y:S01]  /*3170*/  IMAD.MOV.U32 R104, RZ, RZ, R119.reuse ;  /* 0x000000ffff687224 */ /* 0x100fe200078e0077 */
[----:B------:R-:W0:Y:S01]  /*3180*/  MUFU.EX2 R124, R124 ;  /* 0x0000007c007c7308 */ /* 0x000e220000000800 */
[----:B------:R-:W-:Y:S01]  /*3190*/  IMAD.MOV.U32 R102, RZ, RZ, R119 ;  /* 0x000000ffff667224 */ /* 0x000fe200078e0077 */
[----:B-1----:R-:W-:Y:S01]  /*31a0*/  FMNMX.FTZ R43, R37, R80, !PT ;  /* 0x00000050252b7209 */ /* 0x002fe20007810000 */
[-CC-:B------:R-:W-:Y:S01]  /*31b0*/  FFMA.FTZ R80, R138, R39.reuse, -R25.reuse ;  /* 0x000000278a507223 */ /* 0x180fe20000010819 */
[----:B------:R-:W-:Y:S01]  /*31c0*/  FFMA.FTZ R37, R140, R39, -R25 ;  /* 0x000000278c257223 */ /* 0x000fe20000010819 */
[----:B------:R-:W-:-:S02]  /*31d0*/  IMAD.MOV.U32 R98, RZ, RZ, R119 ;  /* 0x000000ffff627224 */ /* 0x000fc400078e0077 */
[----:B------:R-:W1:Y:S01]  /*31e0*/  SHFL.BFLY PT, R46, R43, 0x1, 0x1f ;  /* 0x0c201f002b2e7f89 */ /* 0x000e6200000e0000 */
[----:B------:R4:W5:Y:S01]  /*31f0*/  MUFU.EX2 R7, R70 ;  /* 0x0000004600077308 */ /* 0x0009620000000800 */
[--C-:B------:R-:W-:Y:S02]  /*3200*/  IMAD.MOV.U32 R94, RZ, RZ, R119.reuse ;  /* 0x000000ffff5e7224 */ /* 0x100fe400078e0077 */
[----:B------:R-:W-:-:S05]  /*3210*/  IMAD.MOV.U32 R90, RZ, RZ, R119 ;  /* 0x000000ffff5a7224 */ /* 0x000fca00078e0077 */
[----:B------:R-:W5:Y:S01]  /*3220*/  MUFU.EX2 R126, R126 ;  /* 0x0000007e007e7308 */ /* 0x000f620000000800 */
[-CC-:B----4-:R-:W-:Y:S01]  /*3230*/  FFMA.FTZ R70, R112, R39.reuse, -R25.reuse ;  /* 0x0000002770467223 */ /* 0x190fe20000010819 */
[----:B------:R-:W-:Y:S01]  /*3240*/  FFMA.FTZ R25, R148, R39, -R25 ;  /* 0x0000002794197223 */ /* 0x000fe20000010819 */
[----:B------:R-:W-:-:S05]  /*3250*/  IMAD.MOV.U32 R112, RZ, RZ, R119 ;  /* 0x000000ffff707224 */ /* 0x000fca00078e0077 */
[----:B------:R-:W4:Y:S01]  /*3260*/  MUFU.EX2 R128, R128 ;  /* 0x0000008000807308 */ /* 0x000f220000000800 */
        /* <DEDUP_REMOVED lines=9> */
[-C--:B------:R-:W-:Y:S01]  /*3300*/  FFMA.FTZ R10, R28, R39.reuse, -R43 ;  /* 0x000000271c0a7223 */ /* 0x080fe2000001082b */
[----:B--2---:R-:W-:Y:S01]  /*3310*/  FADD.FTZ R28, R122, R45 ;  /* 0x0000002d7a1c7221 */ /* 0x004fe20000010000 */
[-CC-:B------:R-:W-:Y:S01]  /*3320*/  FFMA.FTZ R6, R8, R39.reuse, -R43.reuse ;  /* 0x0000002708067223 */ /* 0x180fe2000001082b */
[----:B------:R-:W-:Y:S01]  /*3330*/  MUFU.EX2 R121, R121 ;  /* 0x0000007900797308 */ /* 0x000fe20000000800 */
[-CC-:B------:R-:W-:Y:S01]  /*3340*/  FFMA.FTZ R125, R12, R39.reuse, -R43.reuse ;  /* 0x000000270c7d7223 */ /* 0x180fe2000001082b */
[----:B---3--:R-:W-:Y:S01]  /*3350*/  FADD.FTZ R45, R5, R28 ;  /* 0x0000001c052d7221 */ /* 0x008fe20000010000 */
[-CC-:B------:R-:W-:Y:S01]  /*3360*/  FFMA.FTZ R8, R14, R39.reuse, -R43.reuse ;  /* 0x000000270e087223 */ /* 0x180fe2000001082b */
[-CC-:B------:R-:W-:Y:S01]  /*3370*/  FFMA.FTZ R14, R30, R39.reuse, -R43.reuse ;  /* 0x000000271e0e7223 */ /* 0x180fe2000001082b */
[-C--:B------:R-:W-:Y:S01]  /*3380*/  FFMA.FTZ R127, R20, R39.reuse, -R43 ;  /* 0x00000027147f7223 */ /* 0x080fe2000001082b */
[----:B0-----:R-:W-:Y:S01]  /*3390*/  FADD.FTZ R30, R124, R45 ;  /* 0x0000002d7c1e7221 */ /* 0x001fe20000010000 */
[-CC-:B------:R-:W-:Y:S01]  /*33a0*/  FFMA.FTZ R129, R32, R39.reuse, -R43.reuse ;  /* 0x0000002720817223 */ /* 0x180fe2000001082b */
[----:B------:R-:W0:Y:S01]  /*33b0*/  MUFU.EX2 R4, R4 ;  /* 0x0000000400047308 */ /* 0x000e220000000800 */
[-CC-:B------:R-:W-:Y:S01]  /*33c0*/  FFMA.FTZ R131, R34, R39.reuse, -R43.reuse ;  /* 0x0000002722837223 */ /* 0x180fe2000001082b */
[----:B-----5:R-:W-:Y:S01]  /*33d0*/  FADD.FTZ R45, R7, R30 ;  /* 0x0000001e072d7221 */ /* 0x020fe20000010000 */
[-CC-:B------:R-:W-:Y:S01]  /*33e0*/  FFMA.FTZ R12, R26, R39.reuse, -R43.reuse ;  /* 0x000000271a0c7223 */ /* 0x180fe2000001082b */
[-CC-:B------:R-:W-:Y:S01]  /*33f0*/  FFMA.FTZ R133, R40, R39.reuse, -R43.reuse ;  /* 0x0000002728857223 */ /* 0x180fe2000001082b */
[-C--:B------:R-:W-:Y:S01]  /*3400*/  FFMA.FTZ R20, R36, R39.reuse, -R43 ;  /* 0x0000002724147223 */ /* 0x080fe2000001082b */
[----:B------:R-:W-:Y:S01]  /*3410*/  FADD.FTZ R30, R126, R45 ;  /* 0x0000002d7e1e7221 */ /* 0x000fe20000010000 */
[-CC-:B------:R-:W-:Y:S01]  /*3420*/  FFMA.FTZ R135, R48, R39.reuse, -R43.reuse ;  /* 0x0000002730877223 */ /* 0x180fe2000001082b */
[----:B------:R-:W1:Y:S01]  /*3430*/  MUFU.EX2 R123, R123 ;  /* 0x0000007b007b7308 */ /* 0x000e620000000800 */
[-CC-:B------:R-:W-:Y:S01]  /*3440*/  FFMA.FTZ R26, R92, R39.reuse, -R43.reuse ;  /* 0x000000275c1a7223 */ /* 0x180fe2000001082b */
[----:B------:R-:W-:Y:S01]  /*3450*/  FADD.FTZ R47, R9, R30 ;  /* 0x0000001e092f7221 */ /* 0x000fe20000010000 */
[-CC-:B------:R-:W-:Y:S01]  /*3460*/  FFMA.FTZ R137, R42, R39.reuse, -R43.reuse ;  /* 0x000000272a897223 */ /* 0x180fe2000001082b */
[-CC-:B------:R-:W-:Y:S01]  /*3470*/  FFMA.FTZ R28, R50, R39.reuse, -R43.reuse ;  /* 0x00000027321c7223 */ /* 0x180fe2000001082b */
[-C--:B------:R-:W-:Y:S01]  /*3480*/  FFMA.FTZ R139, R44, R39.reuse, -R43 ;  /* 0x000000272c8b7223 */ /* 0x080fe2000001082b */
[----:B----4-:R-:W-:Y:S01]  /*3490*/  FADD.FTZ R34, R128, R47 ;  /* 0x0000002f80227221 */ /* 0x010fe20000010000 */
[-CC-:B------:R-:W-:Y:S01]  /*34a0*/  FFMA.FTZ R147, R24, R39.reuse, -R43.reuse ;  /* 0x0000002718937223 */ /* 0x180fe2000001082b */
[----:B------:R-:W2:Y:S01]  /*34b0*/  MUFU.EX2 R6, R6 ;  /* 0x0000000600067308 */ /* 0x000ea20000000800 */
[----:B0-----:R-:W-:Y:S01]  /*34c0*/  FADD.FTZ R32, R121, R4 ;  /* 0x0000000479207221 */ /* 0x001fe20000010000 */
[----:B------:R-:W-:Y:S01]  /*34d0*/  FADD.FTZ R47, R11, R34 ;  /* 0x000000220b2f7221 */ /* 0x000fe20000010000 */
[-CC-:B------:R-:W-:Y:S01]  /*34e0*/  FFMA.FTZ R30, R54, R39.reuse, -R43.reuse ;  /* 0x00000027361e7223 */ /* 0x180fe2000001082b */
[-CC-:B------:R-:W-:Y:S01]  /*34f0*/  FFMA.FTZ R141, R118, R39.reuse, -R43.reuse ;  /* 0x00000027768d7223 */ /* 0x180fe2000001082b */
[-CC-:B------:R-:W-:Y:S01]  /*3500*/  FFMA.FTZ R143, R58, R39.reuse, -R43.reuse ;  /* 0x000000273a8f7223 */ /* 0x180fe2000001082b */
[-CC-:B------:R-:W-:Y:S01]  /*3510*/  FFMA.FTZ R0, R56, R39.reuse, -R43.reuse ;  /* 0x0000002738007223 */ /* 0x180fe2000001082b */
[----:B------:R-:W-:Y:S01]  /*3520*/  F2FP.BF16.F32.PACK_AB R122, R5, R122 ;  /* 0x0000007a057a723e */ /* 0x000fe200000010ff */
[----:B------:R-:W0:Y:S01]  /*3530*/  MUFU.EX2 R125, R125 ;  /* 0x0000007d007d7308 */ /* 0x000e220000000800 */
[----:B-1----:R-:W-:Y:S01]  /*3540*/  FADD.FTZ R45, R123, R32 ;  /* 0x000000207b2d7221 */ /* 0x002fe20000010000 */
[-CC-:B------:R-:W-:Y:S01]  /*3550*/  FFMA.FTZ R145, R68, R39.reuse, -R43.reuse ;  /* 0x0000002744917223 */ /* 0x180fe2000001082b */
[-CC-:B------:R-:W-:Y:S01]  /*3560*/  FFMA.FTZ R60, R60, R39.reuse, -R43.reuse ;  /* 0x000000273c3c7223 */ /* 0x180fe2000001082b */
[-CC-:B------:R-:W-:Y:S01]  /*3570*/  FFMA.FTZ R62, R62, R39.reuse, -R43.reuse ;  /* 0x000000273e3e7223 */ /* 0x180fe2000001082b */
[-CC-:B------:R-:W-:Y:S01]  /*3580*/  FFMA.FTZ R64, R64, R39.reuse, -R43.reuse ;  /* 0x0000002740407223 */ /* 0x180fe2000001082b */
[-CC-:B------:R-:W-:Y:S01]  /*3590*/  FFMA.FTZ R74, R74, R39.reuse, -R43.reuse ;  /* 0x000000274a4a7223 */ /* 0x180fe2000001082b */
[----:B------:R-:W-:Y:S01]  /*35a0*/  FFMA.FTZ R76, R76, R39, -R43 ;  /* 0x000000274c4c7223 */ /* 0x000fe2000001082b */
[----:B------:R-:W1:Y:S01]  /*35b0*/  MUFU.EX2 R8, R8 ;  /* 0x0000000800087308 */ /* 0x000e620000000800 */
[----:B--2---:R-:W-:Y:S01]  /*35c0*/  FADD.FTZ R32, R6, R45 ;  /* 0x0000002d06207221 */ /* 0x004fe20000010000 */
[----:B------:R-:W-:Y:S01]  /*35d0*/  F2FP.BF16.F32.PACK_AB R121, R4, R121 ;  /* 0x000000790479723e */ /* 0x000fe200000010ff */
[--C-:B------:R-:W-:Y:S01]  /*35e0*/  IMAD.MOV.U32 R118, RZ, RZ, R119.reuse ;  /* 0x000000ffff767224 */ /* 0x100fe200078e0077 */
[----:B------:R-:W-:Y:S01]  /*35f0*/  F2FP.BF16.F32.PACK_AB R123, R6, R123 ;  /* 0x0000007b067b723e */ /* 0x000fe200000010ff */
[--C-:B------:R-:W-:Y:S01]  /*3600*/  IMAD.MOV.U32 R92, RZ, RZ, R119.reuse ;  /* 0x000000ffff5c7224 */ /* 0x100fe200078e0077 */
[----:B------:R-:W-:Y:S01]  /*3610*/  F2FP.BF16.F32.PACK_AB R124, R7, R124 ;  /* 0x0000007c077c723e */ /* 0x000fe200000010ff */
[----:B------:R-:W-:Y:S01]  /*3620*/  IMAD.MOV.U32 R88, RZ, RZ, R119 ;  /* 0x000000ffff587224 */ /* 0x000fe200078e0077 */
[----:B------:R-:W2:Y:S01]  /*3630*/  MUFU.EX2 R127, R127 ;  /* 0x0000007f007f7308 */ /* 0x000ea20000000800 */
[----:B0-----:R-:W-:Y:S01]  /*3640*/  FADD.FTZ R45, R125, R32 ;  /* 0x000000207d2d7221 */ /* 0x001fe20000010000 */
[----:B------:R-:W-:Y:S01]  /*3650*/  FADD.FTZ R32, R130, R47 ;  /* 0x0000002f82207221 */ /* 0x000fe20000010000 */
[----:B------:R-:W-:-:S02]  /*3660*/  F2FP.BF16.F32.PACK_AB R126, R9, R126 ;  /* 0x0000007e097e723e */ /* 0x000fc400000010ff */
[----:B------:R-:W-:Y:S01]  /*3670*/  F2FP.BF16.F32.PACK_AB R128, R11, R128 ;  /* 0x000000800b80723e */ /* 0x000fe200000010ff */
[C---:B------:R-:W-:Y:S01]  /*3680*/  FADD.FTZ R47, R13.reuse, R32 ;  /* 0x000000200d2f7221 */ /* 0x040fe20000010000 */
[-C--:B------:R-:W-:Y:S01]  /*3690*/  FFMA.FTZ R32, R52, R39.reuse, -R43 ;  /* 0x0000002734207223 */ /* 0x080fe2000001082b */
[----:B------:R-:W0:Y:S01]  /*36a0*/  MUFU.EX2 R132, R132 ;  /* 0x0000008400847308 */ /* 0x000e220000000800 */
[----:B-1----:R-:W-:Y:S01]  /*36b0*/  FADD.FTZ R34, R8, R45 ;  /* 0x0000002d08227221 */ /* 0x002fe20000010000 */
[----:B------:R-:W-:Y:S01]  /*36c0*/  FFMA.FTZ R43, R78, R39, -R43 ;  /* 0x000000274e2b7223 */ /* 0x000fe2000001082b */
[----:B------:R-:W-:Y:S02]  /*36d0*/  F2FP.BF16.F32.PACK_AB R130, R13, R130 ;  /* 0x000000820d82723e */ /* 0x000fe400000010ff */
[----:B------:R-:W-:-:S03]  /*36e0*/  F2FP.BF16.F32.PACK_AB R125, R8, R125 ;  /* 0x0000007d087d723e */ /* 0x000fc600000010ff */
        /* <DEDUP_REMOVED lines=23> */
[----:B------:R1:W3:Y:S01]  /*3860*/  MUFU.EX2 R27, R96 ;  /* 0x00000060001b7308 */ /* 0x0002e20000000800 */
[----:B--2---:R-:W-:-:S07]  /*3870*/  FADD.FTZ R36, R136, R47 ;  /* 0x0000002f88247221 */ /* 0x004fce0000010000 */
[----:B------:R-:W2:Y:S01]  /*3880*/  MUFU.EX2 R133, R133 ;  /* 0x0000008500857308 */ /* 0x000ea20000000800 */
[C---:B0-----:R-:W-:Y:S01]  /*3890*/  FADD.FTZ R34, R14.reuse, R45 ;  /* 0x0000002d0e227221 */ /* 0x041fe20000010000 */
[----:B------:R-:W-:Y:S01]  /*38a0*/  F2FP.BF16.F32.PACK_AB R131, R14, R131 ;  /* 0x000000830e83723e */ /* 0x000fe200000010ff */
[----:B-1----:R-:W-:-:S05]  /*38b0*/  IMAD.MOV.U32 R96, RZ, RZ, R119 ;  /* 0x000000ffff607224 */ /* 0x002fca00078e0077 */
[----:B------:R-:W0:Y:S01]  /*38c0*/  MUFU.EX2 R29, R29 ;  /* 0x0000001d001d7308 */ /* 0x000e220000000800 */
[C---:B---3--:R-:W-:Y:S01]  /*38d0*/  FADD.FTZ R36, R27.reuse, R36 ;  /* 0x000000241b247221 */ /* 0x048fe20000010000 */
        /* <DEDUP_REMOVED lines=76> */
[----:B--2---:R-:W-:Y:S01]  /*3da0*/  FADD.FTZ R5, R149, R4 ;  /* 0x0000000495057221 */ /* 0x004fe20000010000 */
[----:B------:R-:W-:Y:S01]  /*3db0*/  VIADD R4, R89, 0xfffffffe ;  /* 0xfffffffe59047836 */ /* 0x000fe20000000000 */
[----:B------:R-:W-:Y:S01]  /*3dc0*/  F2FP.BF16.F32.PACK_AB R149, R149, R64 ;  /* 0x000000409595723e */ /* 0x000fe200000010ff */
[----:B------:R-:W-:-:S03]  /*3dd0*/  IMAD.MOV.U32 R89, RZ, RZ, R119 ;  /* 0x000000ffff597224 */ /* 0x000fc600078e0077 */
[----:B------:R-:W-:Y:S01]  /*3de0*/  ISETP.GE.AND P1, PT, R4, R16, PT ;  /* 0x000000100400720c */ /* 0x000fe20003f26270 */
[----:B------:R-:W2:Y:S01]  /*3df0*/  MUFU.EX2 R43, R43 ;  /* 0x0000002b002b7308 */ /* 0x000ea20000000800 */
[----:B0-----:R-:W-:Y:S01]  /*3e00*/  FADD.FTZ R6, R76, R5 ;  /* 0x000000054c067221 */ /* 0x001fe20000010000 */
[C---:B-1----:R-:W-:Y:S01]  /*3e10*/  FADD.FTZ R3, R25.reuse, R36 ;  /* 0x0000002419037221 */ /* 0x042fe20000010000 */
[----:B------:R-:W-:Y:S02]  /*3e20*/  F2FP.BF16.F32.PACK_AB R150, R25, R150 ;  /* 0x000000961996723e */ /* 0x000fe400000010ff */
[C---:B--2---:R-:W-:Y:S01]  /*3e30*/  FADD.FTZ R6, R43.reuse, R6 ;  /* 0x000000062b067221 */ /* 0x044fe20000010000 */
[----:B------:R-:W-:-:S06]  /*3e40*/  F2FP.BF16.F32.PACK_AB R151, R43, R76 ;  /* 0x0000004c2b97723e */ /* 0x000fcc00000010ff */
[----:B------:R-:W-:Y:S05]  /*3e50*/  @!P1 BRA `(.L_x_13005) ;  /* 0x0000002400dc9947 */ /* 0x000fea0003800000 */
        /* <DEDUP_REMOVED lines=18> */
[----:B------:R-:W-:Y:S01]  /*3f80*/  UMOV UR7, UR38 ;  /* 0x0000002600077c82 */ /* 0x000fe20008000000 */
[----:B------:R-:W-:Y:S01]  /*3f90*/  UMOV UR6, UR39 ;  /* 0x0000002700067c82 */ /* 0x000fe20008000000 */
[----:B------:R-:W-:-:S05]  /*3fa0*/  ULDC UR21, c[0x0][0x9d8] ;  /* 0x0002760000157ab9 */ /* 0x000fca0000000800 */
.L_x_13016:
[----:B------:R-:W-:Y:S01]  /*3fb0*/  ISETP.NE.AND P2, PT, RZ, UR41, PT ;  /* 0x00000029ff007c0c */ /* 0x000fe2000bf45270 */
[----:B------:R-:W-:-:S04]  /*3fc0*/  UISETP.NE.AND UP0, UPT, UR6, 0x1, UPT ;  /* 0x000000010600788c */ /* 0x000fc8000bf05270 */
[----:B------:R-:W-:-:S04]  /*3fd0*/  USEL UR38, URZ, 0x1, UP0 ;  /* 0x000000013f267887 */ /* 0x000fc80008000000 */
[----:B------:R-:W-:-:S04]  /*3fe0*/  ULOP3.LUT UR38, UR7, UR38, URZ, 0x3c, !UPT ;  /* 0x0000002607267292 */ /* 0x000fc8000f8e3c3f */
[----:B------:R-:W-:Y:S08]  /*3ff0*/  @P2 BRA `(.L_x_13006) ;  /* 0x0000000000442947 */ /* 0x000ff00003800000 */
[----:B------:R-:W-:Y:S05]  /*4000*/  @!P0 BRA `(.L_x_13007) ;  /* 0x0000000000048947 */ /* 0x000fea0003800000 */
[----:B------:R-:W-:Y:S01]  /*4010*/  BPT.TRAP 0x1 ;  /* 0x000000040000795c */ /* 0x000fe20000300000 */
.L_x_13007:
[----:B------:R-:W0:Y:S01]  /*4020*/  S2UR UR14, SR_CgaCtaId ;  /* 0x00000000000e79c3 */ /* 0x000e220000008800 */
[----:B------:R-:W-:Y:S01]  /*4030*/  UIADD3 UR10, UR6, 0x1, URZ ;  /* 0x00000001060a7890 */ /* 0x000fe2000fffe03f */
[----:B------:R-:W-:Y:S01]  /*4040*/  MOV R7, UR38 ;  /* 0x0000002600077c02 */ /* 0x000fe20008000f00 */
[----:B------:R-:W-:Y:S02]  /*4050*/  UMOV UR11, 0x400 ;  /* 0x00000400000b7882 */ /* 0x000fe40000000000 */
[----:B------:R-:W-:Y:S01]  /*4060*/  UISETP.NE.AND UP0, UPT, UR10, 0x2, UPT ;  /* 0x000000020a00788c */ /* 0x000fe2000bf05270 */
[----:B------:R-:W-:-:S03]  /*4070*/  SHF.L.U32 R7, R7, 0x1f, RZ ;  /* 0x0000001f07077819 */ /* 0x000fc600000006ff */
[----:B------:R-:W-:Y:S02]  /*4080*/  USEL UR10, UR10, URZ, UP0 ;  /* 0x0000003f0a0a7287 */ /* 0x000fe40008000000 */
[----:B0-----:R-:W-:-:S04]  /*4090*/  ULEA UR11, UR14, UR11, 0x18 ;  /* 0x0000000b0e0b7291 */ /* 0x001fc8000f8ec03f */
[----:B------:R-:W-:-:S09]  /*40a0*/  ULEA UR10, UR10, UR11, 0x3 ;  /* 0x0000000b0a0a7291 */ /* 0x000fd2000f8e183f */
[----:B------:R0:W1:Y:S01]  /*40b0*/  SYNCS.PHASECHK.TRANS64.TRYWAIT P1, [UR10+0x16830], R7 ;  /* 0x01683007ff0075a7 */ /* 0x000062000802014a */
[----:B------:R-:W-:Y:S05]  /*40c0*/  @!P0 BRA `(.L_x_13008) ;  /* 0x0000000000048947 */ /* 0x000fea0003800000 */
[----:B------:R-:W-:Y:S01]  /*40d0*/  BPT.TRAP 0x1 ;  /* 0x000000040000795c */ /* 0x000fe20000300000 */
.L_x_13008:
[----:B-1----:R-:W-:Y:S05]  /*40e0*/  @P1 BRA `(.L_x_13006) ;  /* 0x0000000000081947 */ /* 0x002fea0003800000 */
[----:B------:R-:W1:Y:S02]  /*40f0*/  SYNCS.PHASECHK.TRANS64.TRYWAIT P1, [UR10+0x16830], R7 ;  /* 0x01683007ff0075a7 */ /* 0x000e64000802014a */
[----:B-1----:R-:W-:Y:S05]  /*4100*/  @!P1 BRA `(.L_x_13009) ;  /* 0x000000ac00989947 */ /* 0x002fea0003800000 */
.L_x_13006:
[----:B-1----:R-:W1:Y:S01]  /*4110*/  S2R R8, SR_TID.X ;  /* 0x0000000000087919 */ /* 0x002e620000002100 */
[----:B------:R-:W-:Y:S01]  /*4120*/  UIADD3 UR39, UR6, 0x1, URZ ;  /* 0x0000000106277890 */ /* 0x000fe2000fffe03f */
[----:B------:R-:W-:Y:S01]  /*4130*/  UMOV UR24, UR4 ;  /* 0x0000000400187c82 */ /* 0x000fe20008000000 */
[----:B------:R-:W-:Y:S02]  /*4140*/  UMOV UR25, UR5 ;  /* 0x0000000500197c82 */ /* 0x000fe40008000000 */
[----:B------:R-:W-:Y:S01]  /*4150*/  UISETP.NE.AND UP0, UPT, UR39, 0x2, UPT ;  /* 0x000000022700788c */ /* 0x000fe2000bf05270 */
[----:B------:R-:W-:Y:S01]  /*4160*/  UMOV UR27, 0x40000040 ;  /* 0x40000040001b7882 */ /* 0x000fe20000000000 */
[----:B------:R-:W-:Y:S02]  /*4170*/  UMOV UR11, 0x40000040 ;  /* 0x40000040000b7882 */ /* 0x000fe40000000000 */
[----:B------:R-:W-:Y:S01]  /*4180*/  USEL UR39, UR39, URZ, UP0 ;  /* 0x0000003f27277287 */ /* 0x000fe20008000000 */
[----:B------:R-:W-:Y:S01]  /*4190*/  UMOV UR15, 0x40000040 ;  /* 0x40000040000f7882 */ /* 0x000fe20000000000 */
[----:B------:R-:W-:-:S02]  /*41a0*/  UMOV UR19, 0x40000040 ;  /* 0x4000004000137882 */ /* 0x000fc40000000000 */
[----:B------:R-:W-:-:S04]  /*41b0*/  ULEA UR26, UR39, UR20, 0xa ;  /* 0x00000014271a7291 */ /* 0x000fc8000f8e503f */
        /* <DEDUP_REMOVED lines=21> */
.L_x_13011:
        /* <DEDUP_REMOVED lines=9> */
.L_x_13012:
[----:B-1----:R-:W-:Y:S05]  /*43a0*/  @P1 BRA `(.L_x_13010) ;  /* 0x0000000000081947 */ /* 0x002fea0003800000 */
[----:B------:R-:W1:Y:S02]  /*43b0*/  SYNCS.PHASECHK.TRANS64.TRYWAIT P1, [UR10+0x16850], R7 ;  /* 0x01685007ff0075a7 */ /* 0x000e64000802014a */
[----:B-1----:R-:W-:Y:S05]  /*43c0*/  @!P1 BRA `(.L_x_13013) ;  /* 0x000000ac00009947 */ /* 0x002fea0003800000 */
.L_x_13010:
[----:B------:R-:W2:Y:S01]  /*43d0*/  S2UR UR11, SR_CgaCtaId ;  /* 0x00000000000b79c3 */ /* 0x000ea20000008800 */
[----:B------:R-:W-:Y:S01]  /*43e0*/  UMOV UR7, 0x400 ;  /* 0x0000040000077882 */ /* 0x000fe20000000000 */
[----:B------:R-:W-:Y:S01]  /*43f0*/  WARPGROUP.ARRIVE ;  /* 0x00000000000079c5 */ /* 0x000fe20000000000 */
[----:B------:R-:W-:-:S05]  /*4400*/  UMOV UR19, 0x40000040 ;  /* 0x4000004000137882 */ /* 0x000fca0000000000 */
[----:B------:R-:W1:Y:S01]  /*4410*/  S2R R9, SR_TID.X ;  /* 0x0000000000097919 */ /* 0x000e620000002100 */
[----:B--2---:R-:W-:-:S04]  /*4420*/  ULEA UR15, UR11, UR7, 0x18 ;  /* 0x000000070b0f7291 */ /* 0x004fc8000f8ec03f */
[----:B------:R-:W-:-:S04]  /*4430*/  UIADD3 UR7, UR15, 0x400, URZ ;  /* 0x000004000f077890 */ /* 0x000fc8000fffe03f */
[----:B------:R-:W-:-:S04]  /*4440*/  USHF.R.U32.HI UR7, URZ, 0x4, UR7 ;  /* 0x000000043f077899 */ /* 0x000fc80008011607 */
[----:B------:R-:W-:Y:S01]  /*4450*/  ULOP3.LUT UR7, UR7, 0x3fff, URZ, 0xc0, !UPT ;  /* 0x00003fff07077892 */ /* 0x000fe2000f8ec03f */
[----:B-1----:R-:W-:Y:S02]  /*4460*/  SHF.R.U32.HI R8, RZ, 0x7, R9 ;  /* 0x00000007ff087819 */ /* 0x002fe40000011609 */
[----:B------:R-:W-:Y:S01]  /*4470*/  ISETP.GE.U32.AND P1, PT, R9, 0x180, PT ;  /* 0x000001800900780c */ /* 0x000fe20003f26070 */
[----:B------:R-:W-:Y:S02]  /*4480*/  ULEA UR10, UR6, UR7, 0xa ;  /* 0x00000007060a7291 */ /* 0x000fe4000f8e503f */
[----:B0-----:R-:W-:Y:S02]  /*4490*/  VIADD R7, R8, 0x9 ;  /* 0x0000000908077836 */ /* 0x001fe40000000000 */
[----:B------:R-:W-:-:S03]  /*44a0*/  UIADD3 UR14, UR10, 0x80, URZ ;  /* 0x000000800a0e7890 */ /* 0x000fc6000fffe03f */
[----:B------:R-:W-:Y:S01]  /*44b0*/  UMOV UR18, UR10 ;  /* 0x0000000a00127c82 */ /* 0x000fe20008000000 */
[----:B------:R-:W-:Y:S01]  /*44c0*/  SEL R7, R7, 0x9, !P1 ;  /* 0x0000000907077807 */ /* 0x000fe20004800000 */
[----:B------:R-:W-:Y:S01]  /*44d0*/  HGMMA.64x64x16.F32.BF16 R88, R120, gdesc[UR16].tnspB, R88, gsb0 ;  /* 0x40e0001078587df0 */ /* 0x000fe20008001858 */
[----:B------:R-:W-:Y:S01]  /*44e0*/  UMOV UR19, 0x40000040 ;  /* 0x4000004000137882 */ /* 0x000fe20000000000 */
[----:B------:R-:W-:Y:S01]  /*44f0*/  UMOV UR18, UR14 ;  /* 0x0000000e00127c82 */ /* 0x000fe20008000000 */
        /* <DEDUP_REMOVED lines=43> */
.L_x_13014:
        /* <DEDUP_REMOVED lines=198> */
[----:B-1----:R-:W-:Y:S02]  /*5410*/  FMNMX.FTZ R82, R80, R39, !PT ;  /* 0x0000002750527209 */ /* 0x002fe40007810000 */
[----:B------:R-:W1:Y:S03]  /*5420*/  LDC R39, c[0x0][0x988] ;  /* 0x00026200ff277b82 */ /* 0x000e660000000800 */
[----:B------:R-:W2:Y:S01]  /*5430*/  SHFL.BFLY PT, R83, R82, 0x1, 0x1f ;  /* 0x0c201f0052537f89 */ /* 0x000ea200000e0000 */
[----:B0-----:R-:W-:-:S05]  /*5440*/  FMNMX.FTZ R84, R81, R38, !PT ;  /* 0x0000002651547209 */ /* 0x001fca0007810000 */
[----:B------:R-:W0:Y:S01]  /*5450*/  SHFL.BFLY PT, R85, R84, 0x1, 0x1f ;  /* 0x0c201f0054557f89 */ /* 0x000e2200000e0000 */
[----:B--2---:R-:W-:-:S05]  /*5460*/  FMNMX.FTZ R38, R82, R83, !PT ;  /* 0x0000005352267209 */ /* 0x004fca0007810000 */
[C---:B-1----:R-:W-:Y:S01]  /*5470*/  FMUL.FTZ R80, R38.reuse, R39 ;  /* 0x0000002726507220 */ /* 0x042fe20000410000 */
[----:B------:R-:W-:-:S03]  /*5480*/  FADD.FTZ R0, -R38, R0 ;  /* 0x0000000026007221 */ /* 0x000fc60000010100 */
[-CC-:B------:R-:W-:Y:S01]  /*5490*/  FFMA.FTZ R81, R30, R39.reuse, -R80.reuse ;  /* 0x000000271e517223 */ /* 0x180fe20000010850 */
[-C--:B------:R-:W-:Y:S01]  /*54a0*/  FMUL.FTZ R83, R0, R39.reuse ;  /* 0x0000002700537220 */ /* 0x080fe20000410000 */
[-CC-:B------:R-:W-:Y:S01]  /*54b0*/  FFMA.FTZ R30, R34, R39.reuse, -R80.reuse ;  /* 0x00000027221e7223 */ /* 0x180fe20000010850 */
[-CC-:B------:R-:W-:Y:S01]  /*54c0*/  FFMA.FTZ R120, R7, R39.reuse, -R80.reuse ;  /* 0x0000002707787223 */ /* 0x180fe20000010850 */
[-CC-:B------:R-:W-:Y:S01]  /*54d0*/  FFMA.FTZ R136, R48, R39.reuse, -R80.reuse ;  /* 0x0000002730887223 */ /* 0x180fe20000010850 */
[-CC-:B------:R-:W-:Y:S01]  /*54e0*/  FFMA.FTZ R122, R11, R39.reuse, -R80.reuse ;  /* 0x000000270b7a7223 */ /* 0x180fe20000010850 */
[--C-:B------:R-:W-:Y:S01]  /*54f0*/  FFMA.FTZ R82, R26, R39, -R80.reuse ;  /* 0x000000271a527223 */ /* 0x100fe20000010850 */
        /* <DEDUP_REMOVED lines=18> */
[-C--:B------:R-:W-:Y:S01]  /*5620*/  FFMA.FTZ R127, R27, R39.reuse, -R34 ;  /* 0x000000271b7f7223 */ /* 0x080fe20000010822 */
[-CC-:B------:R-:W-:Y:S01]  /*5630*/  FFMA.FTZ R128, R29, R39.reuse, -R80.reuse ;  /* 0x000000271d807223 */ /* 0x180fe20000010850 */
[----:B------:R-:W-:Y:S01]  /*5640*/  MUFU.EX2 R0, R0 ;  /* 0x0000000000007308 */ /* 0x000fe20000000800 */
[-CC-:B0-----:R-:W-:Y:S01]  /*5650*/  FFMA.FTZ R83, R20, R39.reuse, -R80.reuse ;  /* 0x0000002714537223 */ /* 0x181fe20000010850 */
[-C--:B------:R-:W-:Y:S01]  /*5660*/  FFMA.FTZ R29, R40, R39.reuse, -R80 ;  /* 0x00000027281d7223 */ /* 0x080fe20000010850 */
[-CC-:B------:R-:W-:Y:S01]  /*5670*/  FFMA.FTZ R40, R28, R39.reuse, -R34.reuse ;  /* 0x000000271c287223 */ /* 0x180fe20000010822 */
[-C--:B------:R-:W-:Y:S01]  /*5680*/  FFMA.FTZ R129, R31, R39.reuse, -R34 ;  /* 0x000000271f817223 */ /* 0x080fe20000010822 */
[-C--:B------:R-:W-:Y:S01]  /*5690*/  FFMA.FTZ R132, R37, R39.reuse, -R80 ;  /* 0x0000002725847223 */ /* 0x080fe20000010850 */
[-C--:B------:R-:W-:Y:S01]  /*56a0*/  FFMA.FTZ R37, R32, R39.reuse, -R34 ;  /* 0x0000002720257223 */ /* 0x080fe20000010822 */
[----:B------:R-:W-:Y:S01]  /*56b0*/  FFMA.FTZ R130, R33, R39, -R80 ;  /* 0x0000002721827223 */ /* 0x000fe20000010850 */
        /* <DEDUP_REMOVED lines=33> */
[----:B--2---:R-:W-:Y:S01]  /*58d0*/  FADD.FTZ R6, R48, R3 ;  /* 0x0000000330067221 */ /* 0x004fe20000010000 */
[-C--:B------:R-:W-:Y:S01]  /*58e0*/  FFMA.FTZ R146, R68, R39.reuse, -R80 ;  /* 0x0000002744927223 */ /* 0x080fe20000010850 */
[-C--:B------:R-:W-:Y:S01]  /*58f0*/  FFMA.FTZ R147, R70, R39.reuse, -R34 ;  /* 0x0000002746937223 */ /* 0x080fe20000010822 */
[-CC-:B------:R-:W-:Y:S01]  /*5900*/  FFMA.FTZ R8, R69, R39.reuse, -R80.reuse ;  /* 0x0000002745087223 */ /* 0x180fe20000010850 */
[-C--:B------:R-:W-:Y:S01]  /*5910*/  FFMA.FTZ R148, R72, R39.reuse, -R80 ;  /* 0x0000002748947223 */ /* 0x080fe20000010850 */
[-C--:B------:R-:W-:Y:S01]  /*5920*/  FFMA.FTZ R149, R74, R39.reuse, -R34 ;  /* 0x000000274a957223 */ /* 0x080fe20000010822 */
[-CC-:B------:R-:W-:Y:S01]  /*5930*/  FFMA.FTZ R7, R73, R39.reuse, -R80.reuse ;  /* 0x0000002749077223 */ /* 0x180fe20000010850 */
[----:B------:R-:W2:Y:S01]  /*5940*/  MUFU.EX2 R84, R84 ;  /* 0x0000005400547308 */ /* 0x000ea20000000800 */
[----:B0-----:R-:W-:Y:S01]  /*5950*/  FADD.FTZ R9, R122, R9 ;  /* 0x000000097a097221 */ /* 0x001fe20000010000 */
[-C--:B------:R-:W-:Y:S01]  /*5960*/  FFMA.FTZ R150, R76, R39.reuse, -R80 ;  /* 0x000000274c967223 */ /* 0x080fe20000010850 */
[-C--:B------:R-:W-:Y:S01]  /*5970*/  FFMA.FTZ R151, R78, R39.reuse, -R34 ;  /* 0x000000274e977223 */ /* 0x080fe20000010822 */
[----:B------:R-:W-:-:S04]  /*5980*/  FFMA.FTZ R33, R77, R39, -R80 ;  /* 0x000000274d217223 */ /* 0x000fc80000010850 */
        /* <DEDUP_REMOVED lines=71> */
[-CC-:B------:R-:W-:Y:S01]  /*5e00*/  FFMA.FTZ R9, R75, R39.reuse, -R34.reuse ;  /* 0x000000274b097223 */ /* 0x180fe20000010822 */
[----:B------:R-:W-:-:S05]  /*5e10*/  FFMA.FTZ R34, R79, R39, -R34 ;  /* 0x000000274f227223 */ /* 0x000fca0000010822 */
        /* <DEDUP_REMOVED lines=48> */
.L_x_13015:
[----:B------:R-:W-:Y:S01]  /*6120*/  ULEA UR6, UR6, UR15, 0x3 ;  /* 0x0000000f06067291 */ /* 0x000fe2000f8e183f */
[----:B------:R-:W-:Y:S01]  /*6130*/  ISETP.GT.AND P1, PT, R4, R16, PT ;  /* 0x000000100400720c */ /* 0x000fe20003f24270 */
[----:B------:R-:W-:Y:S01]  /*6140*/  UMOV UR7, UR38 ;  /* 0x0000002600077c82 */ /* 0x000fe20008000000 */
[-C--:B------:R-:W-:Y:S01]  /*6150*/  FMUL.FTZ R88, R88, R5.reuse ;  /* 0x0000000558587220 */ /* 0x080fe20000410000 */
        /* <DEDUP_REMOVED lines=69> */
[----:B------:R-:W-:Y:S01]  /*65b0*/  MOV R0, R38 ;  /* 0x0000002600007202 */ /* 0x000fe20000000f00 */
[----:B------:R-:W-:Y:S06]  /*65c0*/  @P1 BRA `(.L_x_13016) ;  /* 0xffffffd800781947 */ /* 0x000fec000383ffff */
.L_x_13005:
[----:B------:R-:W-:Y:S06]  /*65d0*/  BAR.ARV 0x8, 0x200 ;  /* 0x0208000000007b1d */ /* 0x000fec0000002000 */
[----:B------:R-:W-:Y:S05]  /*65e0*/  @!P0 BRA `(.L_x_13017) ;  /* 0x0000000000048947 */ /* 0x000fea0003800000 */
[----:B------:R-:W-:Y:S01]  /*65f0*/  BPT.TRAP 0x1 ;  /* 0x000000040000795c */ /* 0x000fe20000300000 */
.L_x_13017:
        /* <DEDUP_REMOVED lines=9> */
.L_x_13018:
[----:B-1----:R-:W-:Y:S05]  /*6690*/  @P1 BRA `(.L_x_13019) ;  /* 0x0000000000081947 */ /* 0x002fea0003800000 */
[----:B------:R-:W1:Y:S02]  /*66a0*/  SYNCS.PHASECHK.TRANS64.TRYWAIT P1, [UR5+0x16850], R0 ;  /* 0x01685000ff0075a7 */ /* 0x000e640008020145 */
[----:B-1----:R-:W-:Y:S05]  /*66b0*/  @!P1 BRA `(.L_x_13020) ;  /* 0x00000088005c9947 */ /* 0x002fea0003800000 */
.L_x_13019:
[----:B------:R-:W-:Y:S01]  /*66c0*/  UIADD3 UR4, UR4, 0x400, URZ ;  /* 0x0000040004047890 */ /* 0x000fe2000fffe03f */
[----:B------:R-:W-:Y:S01]  /*66d0*/  WARPGROUP.ARRIVE ;  /* 0x00000000000079c5 */ /* 0x000fe20000000000 */
[----:B------:R-:W-:Y:S01]  /*66e0*/  UMOV UR11, 0x40000040 ;  /* 0x40000040000b7882 */ /* 0x000fe20000000000 */
[----:B01----:R-:W0:Y:S01]  /*66f0*/  SHFL.BFLY PT, R0, R3, 0x2, 0x1f ;  /* 0x0c401f0003007f89 */ /* 0x003e2200000e0000 */
[----:B------:R-:W-:Y:S01]  /*6700*/  USHF.R.U32.HI UR4, URZ, 0x4, UR4 ;  /* 0x000000043f047899 */ /* 0x000fe20008011604 */
[----:B------:R-:W-:Y:S02]  /*6710*/  IMAD.MOV.U32 R41, RZ, RZ, RZ ;  /* 0x000000ffff297224 */ /* 0x000fe400078e00ff */
[----:B------:R-:W1:Y:S01]  /*6720*/  SHFL.BFLY PT, R5, R6, 0x2, 0x1f ;  /* 0x0c401f0006057f89 */ /* 0x000e6200000e0000 */
[----:B------:R-:W-:-:S04]  /*6730*/  ULOP3.LUT UR4, UR4, 0x3fff, URZ, 0xc0, !UPT ;  /* 0x00003fff04047892 */ /* 0x000fc8000f8ec03f */
[----:B------:R-:W-:-:S04]  /*6740*/  ULEA UR4, UR39, UR4, 0xa ;  /* 0x0000000427047291 */ /* 0x000fc8000f8e503f */
[----:B------:R-:W-:-:S03]  /*6750*/  UIADD3 UR6, UR4, 0x80, URZ ;  /* 0x0000008004067890 */ /* 0x000fc6000fffe03f */
[----:B------:R-:W-:Y:S02]  /*6760*/  UMOV UR10, UR4 ;  /* 0x00000004000a7c82 */ /* 0x000fe40008000000 */
[----:B------:R-:W-:Y:S01]  /*6770*/  HGMMA.64x64x16.F32.BF16 R88, R120, gdesc[UR8].tnspB, R88, gsb0 ;  /* 0x40e0000878587df0 */ /* 0x000fe20008001858 */
[----:B------:R-:W-:Y:S01]  /*6780*/  UMOV UR11, 0x40000040 ;  /* 0x40000040000b7882 */ /* 0x000fe20000000000 */
[----:B------:R-:W-:Y:S01]  /*6790*/  UMOV UR10, UR6 ;  /* 0x00000006000a7c82 */ /* 0x000fe20008000000 */
[----:B------:R-:W-:Y:S01]  /*67a0*/  UIADD3 UR6, UR4, 0x100, URZ ;  /* 0x0000010004067890 */ /* 0x000fe2000fffe03f */
[----:B0-----:R-:W-:Y:S01]  /*67b0*/  FADD.FTZ R0, R0, R3 ;  /* 0x0000000300007221 */ /* 0x001fe20000010000 */
[----:B------:R-:W-:Y:S02]  /*67c0*/  IMAD.MOV.U32 R3, RZ, RZ, -0x800000 ;  /* 0xff800000ff037424 */ /* 0x000fe400078e00ff */
[----:B-1----:R-:W-:Y:S02]  /*67d0*/  FADD.FTZ R4, R5, R6 ;  /* 0x0000000605047221 */ /* 0x002fe40000010000 */
[----:B------:R-:W0:Y:S04]  /*67e0*/  SHFL.BFLY PT, R5, R0, 0x1, 0x1f ;  /* 0x0c201f0000057f89 */ /* 0x000e2800000e0000 */
[----:B------:R-:W1:Y:S01]  /*67f0*/  SHFL.BFLY PT, R7, R4, 0x1, 0x1f ;  /* 0x0c201f0004077f89 */ /* 0x000e6200000e0000 */
[----:B0-----:R-:W-:Y:S01]  /*6800*/  FADD.FTZ R8, R0, R5 ;  /* 0x0000000500087221 */ /* 0x001fe20000010000 */
[----:B------:R-:W-:-:S02]  /*6810*/  IMAD.MOV.U32 R0, RZ, RZ, -0x800000 ;  /* 0xff800000ff007424 */ /* 0x000fc400078e00ff */
        /* <DEDUP_REMOVED lines=10> */
[----:B------:R-:W-:Y:S01]  /*68c0*/  @P1 FFMA.FTZ R3, R5, R38, R6 ;  /* 0x0000002605031223 */ /* 0x000fe20000010006 */
[----:B------:R-:W-:Y:S02]  /*68d0*/  WARPGROUP.DEPBAR.LE gsb0, 0x0 ;  /* 0x00008000000079c5 */ /* 0x000fe40000010000 */
[----:B------:R-:W-:Y:S01]  /*68e0*/  WARPGROUP.ARRIVE ;  /* 0x00000000000079c5 */ /* 0x000fe20000000000 */
[----:B------:R2:W0:Y:S01]  /*68f0*/  @P2 MUFU.RCP R4, R9 ;  /* 0x0000000900042308 */ /* 0x0004220000001000 */
[----:B-1----:R-:W-:-:S04]  /*6900*/  @P2 FMUL.FTZ R7, R7, 0.69314718246459960938 ;  /* 0x3f31721807072820 */ /* 0x002fc80000410000 */
[----:B------:R-:W-:Y:S01]  /*6910*/  HGMMA.64x64x16.F32.BF16 R88, R124, gdesc[UR8].tnspB, R88, gsb0 ;  /* 0x40e000087c587df0 */ /* 0x000fe20008001858 */
[----:B------:R-:W-:Y:S01]  /*6920*/  UMOV UR10, UR6 ;  /* 0x00000006000a7c82 */ /* 0x000fe20008000000 */
[----:B------:R-:W-:Y:S01]  /*6930*/  UMOV UR11, 0x40000040 ;  /* 0x40000040000b7882 */ /* 0x000fe20000000000 */
[----:B------:R-:W-:Y:S01]  /*6940*/  UIADD3 UR6, UR4, 0x180, URZ ;  /* 0x0000018004067890 */ /* 0x000fe2000fffe03f */
[----:B------:R-:W-:Y:S01]  /*6950*/  @P2 FFMA.FTZ R0, R10, R46, R7 ;  /* 0x0000002e0a002223 */ /* 0x000fe20000010007 */
        /* <DEDUP_REMOVED lines=35> */
.L_x_13021:
        /* <DEDUP_REMOVED lines=42> */
[----:B--2---:R-:W-:-:S05]  /*6e30*/  IADD3 R5, R5, 0x1, RZ ;  /* 0x0000000105057810 */ /* 0x004fca0007ffe0ff */
[----:B------:R1:W-:Y:S06]  /*6e40*/  STL [R1+0x18], R5 ;  /* 0x0000180501007387 */ /* 0x0003ec0000100800 */
.L_x_12997:
[----:B-1----:R-:W1:Y:S01]  /*6e50*/  S2R R5, SR_CgaCtaId ;  /* 0x0000000000057919 */ /* 0x002e620000008800 */
[----:B------:R-:W-:Y:S01]  /*6e60*/  MOV R16, 0x400 ;  /* 0x0000040000107802 */ /* 0x000fe20000000f00 */
[----:B------:R-:W-:Y:S01]  /*6e70*/  BSSY B0, `(.L_x_13022) ;  /* 0x0000222000007945 */ /* 0x000fe20003800000 */
[----:B------:R-:W-:Y:S02]  /*6e80*/  BAR.SYNC.DEFER_BLOCKING 0x5, 0x200 ;  /* 0x0148000000007b1d */ /* 0x000fe40000010000 */
[----:B-1----:R-:W-:-:S05]  /*6e90*/  LEA R16, R5, R16, 0x18 ;  /* 0x0000001005107211 */ /* 0x002fca00078ec0ff */
[----:B------:R1:W2:Y:S01]  /*6ea0*/  LDS.128 R4, [R16+0x168d0] ;  /* 0x0168d00010047984 */ /* 0x0002a20000000c00 */
[----:B------:R-:W-:Y:S06]  /*6eb0*/  BAR.ARV 0x4, 0x200 ;  /* 0x0108000000007b1d */ /* 0x000fec0000002000 */
[----:B------:R-:W-:Y:S05]  /*6ec0*/  @P0 BRA `(.L_x_13023) ;  /* 0x0000001400fc0947 */ /* 0x000fea0003800000 */
[----:B------:R-:W3:Y:S01]  /*6ed0*/  LDL R8, [R1+0x48] ;  /* 0x0000480001087983 */ /* 0x000ee20000100800 */
[----:B------:R-:W4:Y:S01]  /*6ee0*/  LDC.64 R60, c[0x0][0xc00] ;  /* 0x00030000ff3c7b82 */ /* 0x000f220000000a00 */
[----:B------:R-:W0:Y:S01]  /*6ef0*/  S2R R9, SR_SWINHI ;  /* 0x0000000000097919 */ /* 0x000e220000002f00 */
[----:B------:R-:W-:Y:S02]  /*6f00*/  F2FP.BF16.F32.PACK_AB R24, R21, R20 ;  /* 0x000000141518723e */ /* 0x000fe400000010ff */
[----:B------:R-:W-:Y:S01]  /*6f10*/  F2FP.BF16.F32.PACK_AB R25, R43, R42 ;  /* 0x0000002a2b19723e */ /* 0x000fe200000010ff */
[----:B------:R-:W4:Y:S01]  /*6f20*/  LDL R69, [R1+0x44] ;  /* 0x0000440001457983 */ /* 0x000f220000100800 */
[----:B------:R-:W-:Y:S02]  /*6f30*/  F2FP.BF16.F32.PACK_AB R26, R29, R28 ;  /* 0x0000001c1d1a723e */ /* 0x000fe400000010ff */
[----:B------:R-:W-:Y:S01]  /*6f40*/  F2FP.BF16.F32.PACK_AB R27, R45, R44 ;  /* 0x0000002c2d1b723e */ /* 0x000fe200000010ff */
[C---:B------:R-:W-:Y:S01]  /*6f50*/  IMAD.SHL.U32 R65, R17.reuse, 0x4, RZ ;  /* 0x0000000411417824 */ /* 0x040fe200078e00ff */
[----:B------:R-:W-:Y:S01]  /*6f60*/  SHF.L.U64.HI R68, R17, 0x2, R153 ;  /* 0x0000000211447819 */ /* 0x000fe20000010299 */
[----:B------:R-:W4:Y:S01]  /*6f70*/  LDL R67, [R1+0xc] ;  /* 0x00000c0001437983 */ /* 0x000f220000100800 */
[----:B------:R-:W-:Y:S01]  /*6f80*/  MOV R62, RZ ;  /* 0x000000ff003e7202 */ /* 0x000fe20000000f00 */
[----:B------:R-:W-:Y:S01]  /*6f90*/  ULDC.64 UR4, c[0x0][0xc08] ;  /* 0x0003020000047ab9 */ /* 0x000fe20000000a00 */
[----:B------:R-:W-:-:S02]  /*6fa0*/  MOV R56, R16 ;  /* 0x0000001000387202 */ /* 0x000fc40000000f00 */
[----:B0-----:R-:W-:Y:S01]  /*6fb0*/  MOV R57, R9 ;  /* 0x0000000900397202 */ /* 0x001fe20000000f00 */
[----:B------:R-:W-:Y:S02]  /*6fc0*/  BAR.SYNC.DEFER_BLOCKING 0x1, 0x180 ;  /* 0x0046000000007b1d */ /* 0x000fe40000010000 */
[----:B---3--:R-:W-:-:S03]  /*6fd0*/  IMAD.WIDE R8, R8, 0x2, R56 ;  /* 0x0000000208087825 */ /* 0x008fc600078e0238 */
[----:B------:R-:W-:-:S04]  /*6fe0*/  LOP3.LUT R11, R8, 0x380, RZ, 0xc0, !PT ;  /* 0x00000380080b7812 */ /* 0x000fc800078ec0ff */
[----:B------:R-:W-:Y:S02]  /*6ff0*/  SHF.R.U64 R11, R11, 0x3, RZ ;  /* 0x000000030b0b7819 */ /* 0x000fe400000012ff */
[C---:B------:R-:W-:Y:S02]  /*7000*/  IADD3 R10, P0, R8.reuse, 0x60, RZ ;  /* 0x00000060080a7810 */ /* 0x040fe40007f1e0ff */
[C---:B------:R-:W-:Y:S02]  /*7010*/  IADD3 R63, P1, R8.reuse, 0x40, RZ ;  /* 0x00000040083f7810 */ /* 0x040fe40007f3e0ff */
[----:B------:R-:W-:Y:S02]  /*7020*/  IADD3 R59, P2, R8, 0x20, RZ ;  /* 0x00000020083b7810 */ /* 0x000fe40007f5e0ff */
[----:B------:R-:W-:Y:S01]  /*7030*/  LOP3.LUT R8, R11, R8, RZ, 0x3c, !PT ;  /* 0x000000080b087212 */ /* 0x000fe200078e3cff */
[--C-:B------:R-:W-:Y:S02]  /*7040*/  IMAD.X R11, RZ, RZ, R9.reuse, P0 ;  /* 0x000000ffff0b7224 */ /* 0x100fe400000e0609 */
[--C-:B------:R-:W-:Y:S01]  /*7050*/  IMAD.X R13, RZ, RZ, R9.reuse, P1 ;  /* 0x000000ffff0d7224 */ /* 0x100fe200008e0609 */
[----:B------:R-:W-:Y:S01]  /*7060*/  MOV R58, R8 ;  /* 0x00000008003a7202 */ /* 0x000fe20000000f00 */
[----:B------:R-:W-:Y:S01]  /*7070*/  IMAD.X R15, RZ, RZ, R9, P2 ;  /* 0x000000ffff0f7224 */ /* 0x000fe200010e0609 */
[----:B------:R-:W-:-:S02]  /*7080*/  LOP3.LUT R9, R10, 0x380, RZ, 0xc0, !PT ;  /* 0x000003800a097812 */ /* 0x000fc400078ec0ff */
[----:B------:R-:W-:Y:S02]  /*7090*/  LOP3.LUT R8, R63, 0x380, RZ, 0xc0, !PT ;  /* 0x000003803f087812 */ /* 0x000fe400078ec0ff */
[----:B--2---:R-:W-:Y:S02]  /*70a0*/  LOP3.LUT R4, R59, 0x380, RZ, 0xc0, !PT ;  /* 0x000003803b047812 */ /* 0x004fe400078ec0ff */
[----:B------:R-:W-:Y:S02]  /*70b0*/  SHF.R.U64 R9, R9, 0x3, RZ ;  /* 0x0000000309097819 */ /* 0x000fe400000012ff */
[----:B------:R-:W-:Y:S02]  /*70c0*/  SHF.R.U64 R8, R8, 0x3, RZ ;  /* 0x0000000308087819 */ /* 0x000fe400000012ff */
[----:B------:R-:W-:Y:S02]  /*70d0*/  SHF.R.U64 R4, R4, 0x3, RZ ;  /* 0x0000000304047819 */ /* 0x000fe400000012ff */
[----:B------:R-:W-:-:S02]  /*70e0*/  LOP3.LUT R10, R9, R10, RZ, 0x3c, !PT ;  /* 0x0000000a090a7212 */ /* 0x000fc400078e3cff */
[----:B------:R-:W-:Y:S02]  /*70f0*/  LOP3.LUT R12, R8, R63, RZ, 0x3c, !PT ;  /* 0x0000003f080c7212 */ /* 0x000fe400078e3cff */
[----:B------:R-:W-:Y:S02]  /*7100*/  LOP3.LUT R14, R4, R59, RZ, 0x3c, !PT ;  /* 0x0000003b040e7212 */ /* 0x000fe400078e3cff */
[----:B------:R-:W-:Y:S01]  /*7110*/  MOV R4, R10 ;  /* 0x0000000a00047202 */ /* 0x000fe20000000f00 */
[----:B------:R0:W-:Y:S01]  /*7120*/  STSM.16.M88.4 [R58], R24 ;  /* 0x000000183a007844 */ /* 0x0001e20000000200 */
[----:B------:R-:W-:Y:S02]  /*7130*/  MOV R66, R12 ;  /* 0x0000000c00427202 */ /* 0x000fe40000000f00 */
[----:B------:R-:W-:Y:S02]  /*7140*/  MOV R63, R14 ;  /* 0x0000000e003f7202 */ /* 0x000fe40000000f00 */
        /* <DEDUP_REMOVED lines=8> */
[----:B0-----:R-:W-:Y:S02]  /*71d0*/  F2FP.BF16.F32.PACK_AB R24, R39, R38 ;  /* 0x000000262718723e */ /* 0x001fe400000010ff */
[----:B------:R-:W-:Y:S02]  /*71e0*/  F2FP.BF16.F32.PACK_AB R25, R55, R54 ;  /* 0x000000363719723e */ /* 0x000fe400000010ff */
[----:B------:R-:W-:Y:S02]  /*71f0*/  F2FP.BF16.F32.PACK_AB R26, R41, R40 ;  /* 0x00000028291a723e */ /* 0x000fe400000010ff */
[----:B------:R-:W-:Y:S01]  /*7200*/  F2FP.BF16.F32.PACK_AB R27, R119, R118 ;  /* 0x00000076771b723e */ /* 0x000fe200000010ff */
[----:B------:R0:W-:Y:S04]  /*7210*/  STSM.16.M88.4 [R63], R8 ;  /* 0x000000083f007844 */ /* 0x0001e80000000200 */
[----:B------:R-:W-:Y:S04]  /*7220*/  STSM.16.M88.4 [R66], R12 ;  /* 0x0000000c42007844 */ /* 0x000fe80000000200 */
[----:B------:R2:W-:Y:S01]  /*7230*/  STSM.16.M88.4 [R4], R24 ;  /* 0x0000001804007844 */ /* 0x0005e20000000200 */
[----:B------:R-:W-:Y:S01]  /*7240*/  BAR.SYNC.DEFER_BLOCKING 0x1, 0x180 ;  /* 0x0046000000007b1d */ /* 0x000fe20000010000 */
[----:B----4-:R-:W-:-:S04]  /*7250*/  ISETP.NE.U32.AND P0, PT, R60, RZ, PT ;  /* 0x000000ff3c00720c */ /* 0x010fc80003f05070 */
[----:B------:R-:W-:-:S03]  /*7260*/  ISETP.NE.AND.EX P0, PT, R61, RZ, PT, P0 ;  /* 0x000000ff3d00720c */ /* 0x000fc60003f05300 */
[----:B0-----:R-:W0:Y:S01]  /*7270*/  LDC R8, c[0x0][0xad4] ;  /* 0x0002b500ff087b82 */ /* 0x001e220000000800 */
[----:B------:R-:W-:-:S05]  /*7280*/  IADD3 R58, P1, R65, R60, RZ ;  /* 0x0000003c413a7210 */ /* 0x000fca0007f3e0ff */
[----:B------:R-:W-:Y:S02]  /*7290*/  IMAD.X R59, R68, 0x1, R61, P1 ;  /* 0x00000001443b7824 */ /* 0x000fe400008e063d */
[----:B--2---:R-:W2:Y:S03]  /*72a0*/  LDC R4, c[0x0][0xbe8] ;  /* 0x0002fa00ff047b82 */ /* 0x004ea60000000800 */
[----:B------:R-:W3:Y:S01]  /*72b0*/  @P0 LDG.E R62, desc[UR36][R58.64] ;  /* 0x000000243a3e0981 */ /* 0x000ee2000c1e1900 */
[----:B------:R-:W-:-:S04]  /*72c0*/  ISETP.NE.U32.AND P1, PT, RZ, UR4, PT ;  /* 0x00000004ff007c0c */ /* 0x000fc8000bf25070 */
[----:B------:R-:W-:Y:S01]  /*72d0*/  ISETP.NE.AND.EX P1, PT, RZ, UR5, PT, P1 ;  /* 0x00000005ff007c0c */ /* 0x000fe2000bf25310 */
[----:B------:R-:W-:-:S12]  /*72e0*/  IMAD.MOV.U32 R26, RZ, RZ, 0x9b8 ;  /* 0x000009b8ff1a7424 */ /* 0x000fd800078e00ff */
[----:B------:R-:W-:-:S04]  /*72f0*/  @P1 IADD3 R64, P2, R65, UR4, RZ ;  /* 0x0000000441401c10 */ /* 0x000fc8000ff5e0ff */
[----:B------:R-:W-:Y:S02]  /*7300*/  @P1 IADD3.X R65, R68, UR5, RZ, P2, !PT ;  /* 0x0000000544411c10 */ /* 0x000fe400097fe4ff */
[----:B------:R-:W-:-:S04]  /*7310*/  ISETP.NE.AND P2, PT, R19, RZ, PT ;  /* 0x000000ff1300720c */ /* 0x000fc80003f45270 */
[----:B0-----:R-:W-:-:S04]  /*7320*/  SEL R8, R19, R8, P2 ;  /* 0x0000000813087207 */ /* 0x001fc80001000000 */
[----:B------:R-:W-:Y:S02]  /*7330*/  ISETP.GT.AND P3, PT, R8, 0x1, PT ;  /* 0x000000010800780c */ /* 0x000fe40003f64270 */
[----:B--2---:R-:W-:Y:S01]  /*7340*/  ISETP.NE.AND P4, PT, R4, 0x1, PT ;  /* 0x000000010400780c */ /* 0x004fe20003f85270 */
[----:B------:R-:W0:Y:S01]  /*7350*/  LDC.64 R8, c[0x0][0xba8] ;  /* 0x0002ea00ff087b82 */ /* 0x000e220000000a00 */
[----:B------:R-:W-:-:S07]  /*7360*/  SEL R26, R26, 0x978, P3 ;  /* 0x000009781a1a7807 */ /* 0x000fce0001800000 */
[----:B------:R-:W2:Y:S01]  /*7370*/  LDC.64 R14, c[0x0][R26+0x220] ;  /* 0x000088001a0e7b82 */ /* 0x000ea20000000a00 */
[----:B------:R-:W-:-:S07]  /*7380*/  ISETP.NE.U32.AND P2, PT, R60, RZ, PT ;  /* 0x000000ff3c00720c */ /* 0x000fce0003f45070 */
[----:B------:R-:W4:Y:S01]  /*7390*/  LDC.64 R12, c[0x0][R26+0x218] ;  /* 0x000086001a0c7b82 */ /* 0x000f220000000a00 */
[----:B------:R-:W-:-:S07]  /*73a0*/  ISETP.NE.AND.EX P2, PT, R61, RZ, PT, P2 ;  /* 0x000000ff3d00720c */ /* 0x000fce0003f45320 */
[----:B------:R-:W1:Y:S01]  /*73b0*/  @P4 LDC R60, c[0x0][0xbec] ;  /* 0x0002fb00ff3c4b82 */ /* 0x000e620000000800 */
[----:B------:R-:W-:Y:S01]  /*73c0*/  SEL R17, R17, RZ, !P2 ;  /* 0x000000ff11117207 */ /* 0x000fe20005000000 */
[----:B------:R-:W-:-:S06]  /*73d0*/  ULDC UR4, c[0x0][0xa88] ;  /* 0x0002a20000047ab9 */ /* 0x000fcc0000000800 */
[----:B------:R-:W1:Y:S01]  /*73e0*/  @P4 LDC R61, c[0x0][0xbf0] ;  /* 0x0002fc00ff3d4b82 */ /* 0x000e620000000800 */
[----:B------:R-:W-:Y:S01]  /*73f0*/  SEL R153, R153, RZ, !P2 ;  /* 0x000000ff99997207 */ /* 0x000fe20005000000 */
[----:B------:R-:W-:-:S06]  /*7400*/  IMAD.U32 R63, RZ, RZ, UR4 ;  /* 0x00000004ff3f7e24 */ /* 0x000fcc000f8e00ff */
[----:B------:R-:W1:Y:S01]  /*7410*/  LDC.64 R10, c[0x0][R26+0x228] ;  /* 0x00008a001a0a7b82 */ /* 0x000e620000000a00 */
[----:B--2---:R-:W-:Y:S01]  /*7420*/  IMAD R15, R15, R17, RZ ;  /* 0x000000110f0f7224 */ /* 0x004fe200078e02ff */
[----:B------:R2:W5:Y:S01]  /*7430*/  @P1 LDG.E R63, desc[UR36][R64.64] ;  /* 0x00000024403f1981 */ /* 0x000562000c1e1900 */
[----:B----4-:R-:W-:-:S04]  /*7440*/  IMAD.WIDE.U32 R24, R12, R18, RZ ;  /* 0x000000120c187225 */ /* 0x010fc800078e00ff */
[C---:B------:R-:W-:Y:S01]  /*7450*/  IMAD R153, R14.reuse, R153, R15 ;  /* 0x000000990e997224 */ /* 0x040fe200078e020f */
[----:B------:R-:W-:Y:S01]  /*7460*/  SEL R19, R67, RZ, P3 ;  /* 0x000000ff43137207 */ /* 0x000fe20001800000 */
[----:B------:R-:W-:Y:S01]  /*7470*/  IMAD.WIDE.U32 R14, R14, R17, RZ ;  /* 0x000000110e0e7225 */ /* 0x000fe200078e00ff */
[----:B0-----:R-:W0:Y:S03]  /*7480*/  @!P3 LDC R8, c[0x0][0xb50] ;  /* 0x0002d400ff08bb82 */ /* 0x001e260000000800 */
[----:B------:R-:W-:Y:S02]  /*7490*/  IMAD R27, R13, R18, RZ ;  /* 0x000000120d1b7224 */ /* 0x000fe400078e02ff */
[----:B--2---:R-:W-:-:S03]  /*74a0*/  IMAD R65, R23, 0xc0, R69 ;  /* 0x000000c017417824 */ /* 0x004fc600078e0245 */
[----:B------:R-:W2:Y:S01]  /*74b0*/  LDC.64 R12, c[0x0][R26+0x210] ;  /* 0x000084001a0c7b82 */ /* 0x000ea20000000a00 */
[----:B------:R-:W-:Y:S02]  /*74c0*/  IMAD.IADD R153, R15, 0x1, R153 ;  /* 0x000000010f997824 */ /* 0x000fe400078e0299 */
[----:B------:R-:W-:Y:S02]  /*74d0*/  IMAD.MOV.U32 R15, RZ, RZ, R65 ;  /* 0x000000ffff0f7224 */ /* 0x000fe400078e0041 */
[----:B------:R-:W-:Y:S02]  /*74e0*/  IMAD.IADD R27, R25, 0x1, R27 ;  /* 0x00000001191b7824 */ /* 0x000fe400078e021b */
[-C--:B-1----:R-:W-:Y:S01]  /*74f0*/  IMAD R25, R11, R19.reuse, RZ ;  /* 0x000000130b197224 */ /* 0x082fe200078e02ff */
[----:B------:R-:W1:Y:S01]  /*7500*/  @!P3 LDC R9, c[0x0][0xb54] ;  /* 0x0002d500ff09bb82 */ /* 0x000e620000000800 */
[----:B------:R-:W-:-:S04]  /*7510*/  IMAD.WIDE.U32 R10, R10, R19, RZ ;  /* 0x000000130a0a7225 */ /* 0x000fc800078e00ff */
[----:B------:R-:W-:Y:S01]  /*7520*/  IMAD.IADD R25, R11, 0x1, R25 ;  /* 0x000000010b197824 */ /* 0x000fe200078e0219 */
[--C-:B---3--:R-:W-:Y:S01]  /*7530*/  IADD3 R24, P2, P5, R14, R24, R62.reuse ;  /* 0x000000180e187210 */ /* 0x108fe20007d5e03e */
[----:B------:R-:W-:Y:S01]  /*7540*/  @P4 IMAD.HI.U32 R14, R65, R60, RZ ;  /* 0x0000003c410e4227 */ /* 0x000fe200078e00ff */
[----:B------:R-:W-:-:S04]  /*7550*/  SHF.R.S32.HI R60, RZ, 0x1f, R62 ;  /* 0x0000001fff3c7819 */ /* 0x000fc8000001143e */
[----:B------:R-:W-:-:S04]  /*7560*/  @P4 SHF.R.U32.HI R15, RZ, R61, R14 ;  /* 0x0000003dff0f4219 */ /* 0x000fc8000001160e */
[----:B------:R-:W-:Y:S02]  /*7570*/  IADD3 R19, -R15, RZ, RZ ;  /* 0x000000ff0f137210 */ /* 0x000fe40007ffe1ff */
[----:B------:R-:W-:Y:S02]  /*7580*/  IADD3.X R14, R153, R27, R60, P2, P5 ;  /* 0x0000001b990e7210 */ /* 0x000fe400017ea43c */
[----:B------:R-:W-:Y:S02]  /*7590*/  IADD3 R10, P2, P5, R15, R24, R10 ;  /* 0x000000180f0a7210 */ /* 0x000fe40007d5e00a */
[----:B------:R-:W-:Y:S01]  /*75a0*/  SHF.R.S32.HI R11, RZ, 0x1f, R15 ;  /* 0x0000001fff0b7819 */ /* 0x000fe2000001140f */
[----:B------:R-:W-:-:S03]  /*75b0*/  IMAD R15, R4, R19, R65 ;  /* 0x00000013040f7224 */ /* 0x000fc600078e0241 */
[----:B------:R-:W-:Y:S01]  /*75c0*/  IADD3.X R11, R11, R14, R25, P2, P5 ;  /* 0x0000000e0b0b7210 */ /* 0x000fe200017ea419 */
[----:B--2---:R-:W-:Y:S01]  /*75d0*/  IMAD R13, R13, R15, RZ ;  /* 0x0000000f0d0d7224 */ /* 0x004fe200078e02ff */
[----:B------:R-:W-:-:S05]  /*75e0*/  SHF.R.S32.HI R19, RZ, 0x1f, R15 ;  /* 0x0000001fff137819 */ /* 0x000fca000001140f */
[C---:B------:R-:W-:Y:S02]  /*75f0*/  IMAD R19, R12.reuse, R19, R13 ;  /* 0x000000130c137224 */ /* 0x040fe400078e020d */
[----:B------:R-:W-:-:S04]  /*7600*/  IMAD.WIDE.U32 R12, R12, R15, R10 ;  /* 0x0000000f0c0c7225 */ /* 0x000fc800078e000a */
[----:B------:R-:W-:Y:S01]  /*7610*/  IMAD.IADD R10, R13, 0x1, R19 ;  /* 0x000000010d0a7824 */ /* 0x000fe200078e0213 */
[----:B0-----:R-:W-:-:S04]  /*7620*/  LEA R13, P2, R12, R8, 0x2 ;  /* 0x000000080c0d7211 */ /* 0x001fc800078410ff */
[----:B-1----:R-:W-:Y:S01]  /*7630*/  LEA.HI.X R14, R12, R9, R10, 0x2, P2 ;  /* 0x000000090c0e7211 */ /* 0x002fe200010f140a */
[----:B------:R-:W-:Y:S08]  /*7640*/  @P1 BRA `(.L_x_13024) ;  /* 0x0000000000101947 */ /* 0x000ff00003800000 */
[----:B------:R-:W-:Y:S05]  /*7650*/  @!P0 BRA `(.L_x_13024) ;  /* 0x00000000000c8947 */ /* 0x000fea0003800000 */
[----:B------:R-:W2:Y:S04]  /*7660*/  LDG.E R8, desc[UR36][R58.64] ;  /* 0x000000243a087981 */ /* 0x000ea8000c1e1900 */
[----:B-----5:R-:W2:Y:S02]  /*7670*/  LDG.E R63, desc[UR36][R58.64+0x4] ;  /* 0x000004243a3f7981 */ /* 0x020ea4000c1e1900 */
[----:B--2---:R-:W-:-:S07]  /*7680*/  IMAD.IADD R63, R63, 0x1, -R8 ;  /* 0x000000013f3f7824 */ /* 0x004fce00078e0a08 */
.L_x_13024:
        /* <DEDUP_REMOVED lines=9> */
[----:B------:R-:W-:-:S05]  /*7720*/  LOP3.LUT R12, R12, 0xffffff80, RZ, 0xc0, !PT ;  /* 0xffffff800c0c7812 */ /* 0x000fca00078ec0ff */
[----:B------:R-:W-:Y:S02]  /*7730*/  IMAD.IADD R12, R19, 0x1, -R12 ;  /* 0x00000001130c7824 */ /* 0x000fe400078e0a0c */
[----:B-----5:R-:W-:-:S03]  /*7740*/  IMAD R19, R63, R4, RZ ;  /* 0x000000043f137224 */ /* 0x020fc600078e02ff */
[----:B------:R-:W-:Y:S01]  /*7750*/  LOP3.LUT P0, RZ, R12, 0x3, RZ, 0xc0, !PT ;  /* 0x000000030cff7812 */ /* 0x000fe2000780c0ff */
[----:B--2---:R-:W-:-:S05]  /*7760*/  IMAD R24, R23, 0xc0, R15 ;  /* 0x000000c017187824 */ /* 0x004fca00078e020f */
[C---:B------:R-:W-:Y:S02]  /*7770*/  IADD3 R12, R24.reuse, 0x8, RZ ;  /* 0x00000008180c7810 */ /* 0x040fe40007ffe0ff */
[-C--:B------:R-:W-:Y:S02]  /*7780*/  ISETP.GE.OR P1, PT, R24, R19.reuse, P0 ;  /* 0x000000131800720c */ /* 0x080fe40000726670 */
[-C--:B------:R-:W-:Y:S02]  /*7790*/  ISETP.GE.OR P0, PT, R12, R19.reuse, P0 ;  /* 0x000000130c00720c */ /* 0x080fe40000706670 */
[----:B------:R-:W-:-:S09]  /*77a0*/  ISETP.GE.AND P2, PT, R24, R19, PT ;  /* 0x000000131800720c */ /* 0x000fd20003f46270 */
[----:B0-----:R0:W-:Y:S04]  /*77b0*/  @!P1 ST.E desc[UR36][R8.64], R3 ;  /* 0x0000000308009985 */ /* 0x0011e8000c101924 */
[----:B------:R0:W-:Y:S01]  /*77c0*/  @!P0 ST.E desc[UR36][R10.64], R0 ;  /* 0x000000000a008985 */ /* 0x0001e2000c101924 */
[----:B------:R-:W-:Y:S01]  /*77d0*/  ISETP.GE.AND P0, PT, R12, R19, PT ;  /* 0x000000130c00720c */ /* 0x000fe20003f06270 */
[----:B------:R-:W-:-:S12]  /*77e0*/  @P3 BRA `(.L_x_13025) ;  /* 0x0000000400b83947 */ /* 0x000fd80003800000 */
[----:B------:R-:W1:Y:S01]  /*77f0*/  S2R R15, SR_TID.X ;  /* 0x00000000000f7919 */ /* 0x000e620000002100 */
[----:B------:R-:W2:Y:S01]  /*7800*/  @P4 LDC R33, c[0x0][0xbec] ;  /* 0x0002fb00ff214b82 */ /* 0x000ea20000000800 */
[----:B------:R-:W-:-:S07]  /*7810*/  ULDC.64 UR4, c[0x0][0xaa0] ;  /* 0x0002a80000047ab9 */ /* 0x000fce0000000a00 */
[----:B------:R-:W3:Y:S01]  /*7820*/  @P4 LDC R35, c[0x0][0xbf0] ;  /* 0x0002fc00ff234b82 */ /* 0x000ee20000000800 */
[----:B-1----:R-:W-:-:S05]  /*7830*/  VIADD R15, R15, 0xffffff80 ;  /* 0xffffff800f0f7836 */ /* 0x002fca0000000000 */
[----:B------:R-:W-:-:S04]  /*7840*/  SHF.R.S32.HI R58, RZ, 0x1f, R15 ;  /* 0x0000001fff3a7819 */ /* 0x000fc8000001140f */
[----:B------:R-:W-:-:S04]  /*7850*/  LEA.HI R58, R58, R15, RZ, 0x3 ;  /* 0x0000000f3a3a7211 */ /* 0x000fc800078f18ff */
[----:B------:R-:W-:-:S05]  /*7860*/  SHF.R.S32.HI R58, RZ, 0x3, R58 ;  /* 0x00000003ff3a7819 */ /* 0x000fca000001143a */
[----:B0-----:R-:W-:-:S04]  /*7870*/  IMAD R3, R58, 0x40, R152 ;  /* 0x000000403a037824 */ /* 0x001fc800078e0298 */
[----:B------:R-:W-:-:S03]  /*7880*/  IMAD.WIDE R56, R3, 0x2, R56 ;  /* 0x0000000203387825 */ /* 0x000fc600078e0238 */
[C---:B------:R-:W-:Y:S02]  /*7890*/  IADD3 R25, P0, R56.reuse, 0x1800, RZ ;  /* 0x0000180038197810 */ /* 0x040fe40007f1e0ff */
[C---:B------:R-:W-:Y:S02]  /*78a0*/  IADD3 R29, P1, R56.reuse, 0x3000, RZ ;  /* 0x00003000381d7810 */ /* 0x040fe40007f3e0ff */
[----:B------:R-:W-:Y:S02]  /*78b0*/  LOP3.LUT R13, R56, 0x380, RZ, 0xc0, !PT ;  /* 0x00000380380d7812 */ /* 0x000fe400078ec0ff */
[----:B------:R-:W-:Y:S02]  /*78c0*/  LOP3.LUT R24, R25, 0x380, RZ, 0xc0, !PT ;  /* 0x0000038019187812 */ /* 0x000fe400078ec0ff */
[----:B------:R-:W-:Y:S02]  /*78d0*/  LOP3.LUT R28, R29, 0x380, RZ, 0xc0, !PT ;  /* 0x000003801d1c7812 */ /* 0x000fe400078ec0ff */
[----:B------:R-:W-:-:S02]  /*78e0*/  SHF.R.U64 R13, R13, 0x3, RZ ;  /* 0x000000030d0d7819 */ /* 0x000fc400000012ff */
[----:B------:R-:W-:Y:S02]  /*78f0*/  SHF.R.U64 R24, R24, 0x3, RZ ;  /* 0x0000000318187819 */ /* 0x000fe400000012ff */
[----:B------:R-:W-:Y:S02]  /*7900*/  SHF.R.U64 R28, R28, 0x3, RZ ;  /* 0x000000031c1c7819 */ /* 0x000fe400000012ff */
[----:B------:R-:W-:Y:S01]  /*7910*/  LOP3.LUT R12, R13, R56, RZ, 0x3c, !PT ;  /* 0x000000380d0c7212 */ /* 0x000fe200078e3cff */
[--C-:B------:R-:W-:Y:S01]  /*7920*/  IMAD.MOV.U32 R13, RZ, RZ, R57.reuse ;  /* 0x000000ffff0d7224 */ /* 0x100fe200078e0039 */
[----:B------:R-:W-:Y:S01]  /*7930*/  LOP3.LUT R24, R24, R25, RZ, 0x3c, !PT ;  /* 0x0000001918187212 */ /* 0x000fe200078e3cff */
[--C-:B------:R-:W-:Y:S01]  /*7940*/  IMAD.X R25, RZ, RZ, R57.reuse, P0 ;  /* 0x000000ffff197224 */ /* 0x100fe200000e0639 */
[----:B------:R-:W-:Y:S01]  /*7950*/  LOP3.LUT R28, R28, R29, RZ, 0x3c, !PT ;  /* 0x0000001d1c1c7212 */ /* 0x000fe200078e3cff */
[----:B------:R-:W-:Y:S02]  /*7960*/  IMAD.X R29, RZ, RZ, R57, P1 ;  /* 0x000000ffff1d7224 */ /* 0x000fe400008e0639 */
[----:B------:R-:W4:Y:S04]  /*7970*/  LD.E.128 R12, desc[UR36][R12.64] ;  /* 0x000000240c0c7980 */ /* 0x000f28000c101d00 */
[----:B------:R-:W4:Y:S04]  /*7980*/  LD.E.128 R24, desc[UR36][R24.64] ;  /* 0x0000002418187980 */ /* 0x000f28000c101d00 */
[----:B------:R-:W4:Y:S01]  /*7990*/  LD.E.128 R28, desc[UR36][R28.64] ;  /* 0x000000241c1c7980 */ /* 0x000f22000c101d00 */
[----:B------:R-:W-:-:S04]  /*79a0*/  IADD3 R3, P0, R56, 0x4800, RZ ;  /* 0x0000480038037810 */ /* 0x000fc80007f1e0ff */
[----:B------:R-:W-:Y:S01]  /*79b0*/  LOP3.LUT R0, R3, 0x380, RZ, 0xc0, !PT ;  /* 0x0000038003007812 */ /* 0x000fe200078ec0ff */
[----:B------:R-:W-:Y:S01]  /*79c0*/  IMAD.WIDE.U32 R20, R62, UR4, RZ ;  /* 0x000000043e147c25 */ /* 0x000fe2000f8e00ff */
[----:B------:R-:W-:Y:S02]  /*79d0*/  SHF.R.S32.HI R32, RZ, 0x1f, R17 ;  /* 0x0000001fff207819 */ /* 0x000fe40000011411 */
[----:B------:R-:W-:Y:S02]  /*79e0*/  SHF.R.U64 R0, R0, 0x3, RZ ;  /* 0x0000000300007819 */ /* 0x000fe400000012ff */
[----:B------:R-:W-:Y:S02]  /*79f0*/  IADD3.X R9, RZ, R57, RZ, P0, !PT ;  /* 0x00000039ff097210 */ /* 0x000fe400007fe4ff */
[----:B------:R-:W-:Y:S01]  /*7a00*/  LOP3.LUT R8, R0, R3, RZ, 0x3c, !PT ;  /* 0x0000000300087212 */ /* 0x000fe200078e3cff */
[----:B------:R-:W-:Y:S02]  /*7a10*/  IMAD R3, R60, UR4, RZ ;  /* 0x000000043c037c24 */ /* 0x000fe4000f8e02ff */
[----:B------:R-:W-:-:S02]  /*7a20*/  IMAD R0, R22, 0x30, R58 ;  /* 0x0000003016007824 */ /* 0x000fc400078e023a */
[----:B------:R-:W-:Y:S01]  /*7a30*/  IMAD R3, R62, UR5, R3 ;  /* 0x000000053e037c24 */ /* 0x000fe2000f8e0203 */
[----:B------:R-:W-:Y:S01]  /*7a40*/  ULDC.64 UR4, c[0x0][0xae8] ;  /* 0x0002ba0000047ab9 */ /* 0x000fe20000000a00 */
[----:B------:R-:W-:Y:S01]  /*7a50*/  IMAD R34, R23, 0xc0, R0 ;  /* 0x000000c017227824 */ /* 0x000fe200078e0200 */
[----:B------:R-:W5:Y:S01]  /*7a60*/  LD.E.128 R8, desc[UR36][R8.64] ;  /* 0x0000002408087980 */ /* 0x000f62000c101d00 */
[----:B------:R-:W-:Y:S02]  /*7a70*/  IMAD.IADD R21, R21, 0x1, R3 ;  /* 0x0000000115157824 */ /* 0x000fe400078e0203 */
[----:B--2---:R-:W-:Y:S01]  /*7a80*/  @P4 IMAD.HI.U32 R0, R34, R33, RZ ;  /* 0x0000002122004227 */ /* 0x004fe200078e00ff */
        /* <DEDUP_REMOVED lines=25> */
[----:B------:R-:W-:Y:S02]  /*7c20*/  IMAD R0, R0, UR4, RZ ;  /* 0x0000000400007c24 */ /* 0x000fe4000f8e02ff */
[----:B------:R-:W-:-:S04]  /*7c30*/  IMAD.WIDE.U32 R20, R17, UR4, R20 ;  /* 0x0000000411147c25 */ /* 0x000fc8000f8e0014 */
[----:B------:R-:W-:Y:S01]  /*7c40*/  IMAD R3, R17, UR5, R0 ;  /* 0x0000000511037c24 */ /* 0x000fe2000f8e0200 */
[----:B------:R-:W-:Y:S01]  /*7c50*/  ULDC.64 UR4, c[0x0][0xa80] ;  /* 0x0002a00000047ab9 */ /* 0x000fe20000000a00 */
[----:B------:R-:W-:Y:S01]  /*7c60*/  IMAD R34, R23, 0xc0, R58 ;  /* 0x000000c017227824 */ /* 0x000fe200078e023a */
[----:B------:R-:W-:Y:S01]  /*7c70*/  LEA R18, P0, R20, UR4, 0x1 ;  /* 0x0000000414127c11 */ /* 0x000fe2000f8008ff */
[----:B------:R-:W-:Y:S01]  /*7c80*/  ULDC UR4, c[0x0][0xac8] ;  /* 0x0002b20000047ab9 */ /* 0x000fe20000000800 */
[----:B------:R-:W-:Y:S01]  /*7c90*/  IADD3 R3, R21, R3, RZ ;  /* 0x0000000315037210 */ /* 0x000fe20007ffe0ff */
[----:B------:R-:W-:Y:S01]  /*7ca0*/  VIADD R0, R34, 0x30 ;  /* 0x0000003022007836 */ /* 0x000fe20000000000 */
[----:B------:R-:W-:Y:S01]  /*7cb0*/  SHF.R.S32.HI R58, RZ, 0x1f, R152 ;  /* 0x0000001fff3a7819 */ /* 0x000fe20000011498 */
[----:B0-----:R-:W0:Y:S01]  /*7cc0*/  SHFL.IDX PT, R21, R18, RZ, 0x181f ;  /* 0x00181fff12157589 */ /* 0x001e2200000e0000 */
[----:B------:R-:W-:Y:S01]  /*7cd0*/  LEA.HI.X R3, R20, UR5, R3, 0x1, P0 ;  /* 0x0000000514037c11 */ /* 0x000fe200080f0c03 */
[----:B------:R-:W-:Y:S01]  /*7ce0*/  VIADD R4, R34, 0x60 ;  /* 0x0000006022047836 */ /* 0x000fe20000000000 */
[----:B------:R-:W-:Y:S01]  /*7cf0*/  ISETP.GE.AND P0, PT, R152, UR4, PT ;  /* 0x0000000498007c0c */ /* 0x000fe2000bf06270 */
[----:B------:R-:W1:Y:S03]  /*7d00*/  SHFL.IDX PT, R33, R18, 0x1, 0x181f ;  /* 0x00381f0012217f89 */ /* 0x000e6600000e0000 */
[-C--:B------:R-:W-:Y:S01]  /*7d10*/  ISETP.GE.OR P1, PT, R34, R19.reuse, P0 ;  /* 0x000000132200720c */ /* 0x080fe20000726670 */
[----:B------:R-:W2:Y:S01]  /*7d20*/  SHFL.IDX PT, R37, R18, 0x2, 0x181f ;  /* 0x00581f0012257f89 */ /* 0x000ea200000e0000 */
[-C--:B------:R-:W-:Y:S01]  /*7d30*/  ISETP.GE.OR P2, PT, R0, R19.reuse, P0 ;  /* 0x000000130000720c */ /* 0x080fe20000746670 */
[----:B------:R-:W-:Y:S01]  /*7d40*/  VIADD R0, R16, 0x16820 ;  /* 0x0001682010007836 */ /* 0x000fe20000000000 */
[----:B------:R-:W-:Y:S01]  /*7d50*/  ISETP.GE.OR P3, PT, R4, R19, P0 ;  /* 0x000000130400720c */ /* 0x000fe20000766670 */
[----:B------:R-:W3:Y:S03]  /*7d60*/  SHFL.IDX PT, R17, R3, RZ, 0x181f ;  /* 0x00181fff03117589 */ /* 0x000ee600000e0000 */
[----:B------:R-:W-:Y:S01]  /*7d70*/  PRMT R0, RZ, 0x654, R0 ;  /* 0x00000654ff007816 */ /* 0x000fe20000000000 */
[----:B------:R-:W3:Y:S03]  /*7d80*/  SHFL.IDX PT, R23, R3, 0x1, 0x181f ;  /* 0x00381f0003177f89 */ /* 0x000ee600000e0000 */
[----:B------:R1:W-:Y:S01]  /*7d90*/  SYNCS.ARRIVE.TRANS64.RED.A1T0 RZ, [R0+URZ], RZ ;  /* 0x000000ff00ff79a7 */ /* 0x0003e2000810043f */
[----:B------:R-:W3:Y:S01]  /*7da0*/  SHFL.IDX PT, R35, R3, 0x2, 0x181f ;  /* 0x00581f0003237f89 */ /* 0x000ee200000e0000 */
[----:B0-----:R-:W-:-:S03]  /*7db0*/  @!P1 LEA R16, P4, R152, R21, 0x1 ;  /* 0x0000001598109211 */ /* 0x001fc600078808ff */
[----:B------:R-:W0:Y:S01]  /*7dc0*/  SHFL.IDX PT, R3, R3, 0x3, 0x181f ;  /* 0x00781f0003037f89 */ /* 0x000e2200000e0000 */
[----:B-1----:R-:W-:Y:S01]  /*7dd0*/  VIADD R0, R34, 0x90 ;  /* 0x0000009022007836 */ /* 0x002fe20000000000 */
[C---:B------:R-:W-:Y:S02]  /*7de0*/  @!P2 LEA R20, P5, R152.reuse, R33, 0x1 ;  /* 0x000000219814a211 */ /* 0x040fe400078a08ff */
[----:B--2---:R-:W-:Y:S02]  /*7df0*/  @!P3 LEA R32, P6, R152, R37, 0x1 ;  /* 0x000000259820b211 */ /* 0x004fe400078c08ff */
[----:B------:R-:W-:Y:S02]  /*7e00*/  ISETP.GE.OR P0, PT, R0, R19, P0 ;  /* 0x000000130000720c */ /* 0x000fe40000706670 */
[C-C-:B---3--:R-:W-:Y:S02]  /*7e10*/  @!P1 LEA.HI.X R17, R152.reuse, R17, R58.reuse, 0x1, P4 ;  /* 0x0000001198119211 */ /* 0x148fe400020f0c3a */
[----:B------:R-:W-:-:S02]  /*7e20*/  @!P2 LEA.HI.X R21, R152, R23, R58, 0x1, P5 ;  /* 0x000000179815a211 */ /* 0x000fc400028f0c3a */
[----:B------:R1:W2:Y:S01]  /*7e30*/  SHFL.IDX PT, R23, R18, 0x3, 0x181f ;  /* 0x00781f0012177f89 */ /* 0x0002a200000e0000 */
[----:B------:R-:W-:-:S03]  /*7e40*/  @!P3 LEA.HI.X R33, R152, R35, R58, 0x1, P6 ;  /* 0x000000239821b211 */ /* 0x000fc600030f0c3a */
[----:B----4-:R1:W-:Y:S04]  /*7e50*/  @!P1 ST.E.128 desc[UR36][R16.64], R12 ;  /* 0x0000000c10009985 */ /* 0x0103e8000c101d24 */
[----:B------:R1:W-:Y:S04]  /*7e60*/  @!P2 ST.E.128 desc[UR36][R20.64], R24 ;  /* 0x000000181400a985 */ /* 0x0003e8000c101d24 */
[----:B------:R1:W-:Y:S01]  /*7e70*/  @!P3 ST.E.128 desc[UR36][R32.64], R28 ;  /* 0x0000001c2000b985 */ /* 0x0003e2000c101d24 */
[----:B0-2---:R-:W-:Y:S05]  /*7e80*/  @P0 BRA `(.L_x_13026) ;  /* 0x0000001000800947 */ /* 0x005fea0003800000 */
[----:B-1----:R-:W-:-:S04]  /*7e90*/  LEA R12, P0, R152, R23, 0x1 ;  /* 0x00000017980c7211 */ /* 0x002fc800078008ff */
[----:B------:R-:W-:-:S05]  /*7ea0*/  LEA.HI.X R13, R152, R3, R58, 0x1, P0 ;  /* 0x00000003980d7211 */ /* 0x000fca00000f0c3a */
[----:B-----5:R0:W-:Y:S01]  /*7eb0*/  ST.E.128 desc[UR36][R12.64], R8 ;  /* 0x000000080c007985 */ /* 0x0201e2000c101d24 */
[----:B------:R-:W-:Y:S05]  /*7ec0*/  BRA `(.L_x_13026) ;  /* 0x0000001000707947 */ /* 0x000fea0003800000 */
.L_x_13025:
[----:B------:R-:W-:Y:S01]  /*7ed0*/  ULDC.64 UR4, c[0x0][0xb08] ;  /* 0x0002c20000047ab9 */ /* 0x000fe20000000a00 */
[----:B------:R1:W5:Y:S01]  /*7ee0*/  LDL R59, [R1+0x38] ;  /* 0x00003800013b7983 */ /* 0x0003620000100800 */
[----:B0-----:R-:W-:Y:S01]  /*7ef0*/  IMAD R3, R60, UR4, RZ ;  /* 0x000000043c037c24 */ /* 0x001fe2000f8e02ff */
[----:B------:R-:W0:Y:S01]  /*7f00*/  @P4 LDC R10, c[0x0][0xbec] ;  /* 0x0002fb00ff0a4b82 */ /* 0x000e220000000800 */
[C---:B------:R-:W-:Y:S01]  /*7f10*/  IMAD.WIDE.U32 R8, R62.reuse, UR4, RZ ;  /* 0x000000043e087c25 */ /* 0x040fe2000f8e00ff */
[----:B------:R1:W5:Y:S01]  /*7f20*/  LDL R60, [R1+0x10] ;  /* 0x00001000013c7983 */ /* 0x0003620000100800 */
[----:B------:R-:W-:Y:S01]  /*7f30*/  SHF.R.S32.HI R0, RZ, 0x1f, R17 ;  /* 0x0000001fff007819 */ /* 0x000fe20000011411 */
[----:B------:R-:W-:Y:S01]  /*7f40*/  ULDC.64 UR6, c[0x0][0xb30] ;  /* 0x0002cc0000067ab9 */ /* 0x000fe20000000a00 */
[----:B------:R-:W-:Y:S01]  /*7f50*/  IMAD R3, R62, UR5, R3 ;  /* 0x000000053e037c24 */ /* 0x000fe2000f8e0203 */
[----:B------:R1:W5:Y:S01]  /*7f60*/  LDL R58, [R1+0x8] ;  /* 0x00000800013a7983 */ /* 0x0003620000100800 */
[----:B------:R-:W-:Y:S01]  /*7f70*/  ULDC.64 UR4, c[0x0][0xb38] ;  /* 0x0002ce0000047ab9 */ /* 0x000fe20000000a00 */
[----:B------:R-:W2:Y:S01]  /*7f80*/  @P4 LDC R13, c[0x0][0xbf0] ;  /* 0x0002fc00ff0d4b82 */ /* 0x000ea20000000800 */
[----:B------:R-:W-:Y:S01]  /*7f90*/  IMAD.IADD R9, R9, 0x1, R3 ;  /* 0x0000000109097824 */ /* 0x000fe200078e0203 */
[----:B------:R1:W5:Y:S01]  /*7fa0*/  LDL R57, [R1+0x34] ;  /* 0x0000340001397983 */ /* 0x0003620000100800 */
[----:B------:R-:W-:Y:S01]  /*7fb0*/  MOV R3, R65 ;  /* 0x0000004100037202 */ /* 0x000fe20000000f00 */
[----:B------:R-:W-:-:S02]  /*7fc0*/  IMAD.WIDE.U32 R8, R18, UR4, R8 ;  /* 0x0000000412087c25 */ /* 0x000fc4000f8e0008 */
[----:B------:R1:W5:Y:S02]  /*7fd0*/  LDL R56, [R1+0x4] ;  /* 0x0000040001387983 */ /* 0x0003640000100800 */
[----:B------:R-:W-:Y:S02]  /*7fe0*/  IMAD R9, R18, UR5, R9 ;  /* 0x0000000512097c24 */ /* 0x000fe4000f8e0209 */
[----:B------:R1:W5:Y:S01]  /*7ff0*/  LDL R27, [R1+0x30] ;  /* 0x00003000011b7983 */ /* 0x0003620000100800 */
[----:B------:R-:W-:Y:S02]  /*8000*/  ULDC.64 UR4, c[0x0][0xb40] ;  /* 0x0002d00000047ab9 */ /* 0x000fe40000000a00 */
[----:B------:R-:W-:Y:S01]  /*8010*/  IMAD R0, R0, UR4, RZ ;  /* 0x0000000400007c24 */ /* 0x000fe2000f8e02ff */
[----:B------:R1:W5:Y:S01]  /*8020*/  LDL R26, [R1] ;  /* 0x00000000011a7983 */ /* 0x0003620000100800 */
[----:B------:R-:W-:-:S04]  /*8030*/  IMAD.WIDE.U32 R8, R17, UR4, R8 ;  /* 0x0000000411087c25 */ /* 0x000fc8000f8e0008 */
[----:B0-----:R-:W-:-:S04]  /*8040*/  @P4 IMAD.HI.U32 R10, R65, R10, RZ ;  /* 0x0000000a410a4227 */ /* 0x001fc800078e00ff */
[----:B------:R-:W-:Y:S01]  /*8050*/  IMAD R11, R17, UR5, R0 ;  /* 0x00000005110b7c24 */ /* 0x000fe2000f8e0200 */
[----:B--2---:R-:W-:Y:S01]  /*8060*/  @P4 SHF.R.U32.HI R3, RZ, R13, R10 ;  /* 0x0000000dff034219 */ /* 0x004fe2000001160a */
[----:B------:R-:W-:Y:S02]  /*8070*/  ULDC.64 UR4, c[0x0][0xb48] ;  /* 0x0002d20000047ab9 */ /* 0x000fe40000000a00 */
[----:B------:R-:W-:Y:S01]  /*8080*/  IMAD.IADD R9, R9, 0x1, R11 ;  /* 0x0000000109097824 */ /* 0x000fe200078e020b */
        /* <DEDUP_REMOVED lines=24> */
[----:B------:R-:W-:Y:S02]  /*8210*/  SHF.R.S32.HI R4, RZ, 0x1f, R154 ;  /* 0x0000001fff047819 */ /* 0x000fe4000001149a */
[----:B------:R-:W-:-:S02]  /*8220*/  SHF.R.S32.HI R23, RZ, 0x1f, R155 ;  /* 0x0000001fff177819 */ /* 0x000fc4000001149b */
[----:B------:R-:W-:Y:S02]  /*8230*/  SHF.R.S32.HI R24, RZ, 0x1f, R156 ;  /* 0x0000001fff187819 */ /* 0x000fe4000001149c */
[----:B------:R-:W-:Y:S01]  /*8240*/  SHF.R.S32.HI R25, RZ, 0x1f, R157 ;  /* 0x0000001fff197819 */ /* 0x000fe2000001149d */
[----:B-1----:R-:W-:Y:S06]  /*8250*/  @P2 BRA `(.L_x_13028) ;  /* 0x0000000000802947 */ /* 0x002fec0003800000 */
[----:B------:R-:W-:Y:S02]  /*8260*/  ULDC UR4, c[0x0][0xac8] ;  /* 0x0002b20000047ab9 */ /* 0x000fe40000000800 */
[----:B-----5:R-:W-:Y:S02]  /*8270*/  ISETP.GE.AND P4, PT, R60, UR4, PT ;  /* 0x000000043c007c0c */ /* 0x020fe4000bf86270 */
[----:B------:R-:W-:Y:S02]  /*8280*/  ISETP.GE.AND P2, PT, R58, UR4, PT ;  /* 0x000000043a007c0c */ /* 0x000fe4000bf46270 */
[----:B------:R-:W-:Y:S02]  /*8290*/  ISETP.GE.AND P1, PT, R56, UR4, PT ;  /* 0x0000000438007c0c */ /* 0x000fe4000bf26270 */
[----:B------:R-:W-:-:S07]  /*82a0*/  ISETP.GE.AND P5, PT, R26, UR4, PT ;  /* 0x000000041a007c0c */ /* 0x000fce000bfa6270 */
[----:B0-2---:R-:W-:Y:S02]  /*82b0*/  @!P4 IMAD.WIDE R8, R60, 0x4, R10 ;  /* 0x000000043c08c825 */ /* 0x005fe400078e020a */
[-C--:B------:R-:W-:Y:S02]  /*82c0*/  @!P2 LEA R12, P6, R58, R10.reuse, 0x2 ;  /* 0x0000000a3a0ca211 */ /* 0x080fe400078c10ff */
[----:B------:R-:W-:Y:S01]  /*82d0*/  @!P1 LEA R14, P3, R56, R10, 0x2 ;  /* 0x0000000a380e9211 */ /* 0x000fe200078610ff */
[----:B------:R0:W-:Y:S01]  /*82e0*/  @!P4 ST.E.64 desc[UR36][R8.64], R20 ;  /* 0x000000140800c985 */ /* 0x0001e2000c101b24 */
[-C--:B------:R-:W-:Y:S02]  /*82f0*/  @!P2 LEA.HI.X R13, R58, R11.reuse, R59, 0x2, P6 ;  /* 0x0000000b3a0da211 */ /* 0x080fe400030f143b */
[----:B------:R-:W-:Y:S02]  /*8300*/  ISETP.GE.AND P4, PT, R157, UR4, PT ;  /* 0x000000049d007c0c */ /* 0x000fe4000bf86270 */
[----:B------:R-:W-:Y:S01]  /*8310*/  @!P1 LEA.HI.X R15, R56, R11, R57, 0x2, P3 ;  /* 0x0000000b380f9211 */ /* 0x000fe200018f1439 */
[----:B------:R1:W-:Y:S01]  /*8320*/  @!P2 ST.E.64 desc[UR36][R12.64], R28 ;  /* 0x0000001c0c00a985 */ /* 0x0003e2000c101b24 */
[----:B------:R-:W-:-:S02]  /*8330*/  ISETP.GE.AND P3, PT, R156, UR4, PT ;  /* 0x000000049c007c0c */ /* 0x000fc4000bf66270 */
[-C--:B------:R-:W-:Y:S01]  /*8340*/  @!P5 LEA R16, P6, R26, R10.reuse, 0x2 ;  /* 0x0000000a1a10d211 */ /* 0x080fe200078c10ff */
[----:B------:R3:W-:Y:S01]  /*8350*/  @!P1 ST.E.64 desc[UR36][R14.64], R30 ;  /* 0x0000001e0e009985 */ /* 0x0007e2000c101b24 */
[----:B------:R-:W-:Y:S02]  /*8360*/  ISETP.GE.AND P2, PT, R155, UR4, PT ;  /* 0x000000049b007c0c */ /* 0x000fe4000bf46270 */
[----:B------:R-:W-:Y:S02]  /*8370*/  ISETP.GE.AND P1, PT, R154, UR4, PT ;  /* 0x000000049a007c0c */ /* 0x000fe4000bf26270 */
[----:B------:R-:W-:Y:S02]  /*8380*/  @!P5 LEA.HI.X R17, R26, R11, R27, 0x2, P6 ;  /* 0x0000000b1a11d211 */ /* 0x000fe400030f141b */
[----:B------:R-:W-:-:S03]  /*8390*/  @!P4 LEA R18, P6, R157, R10, 0x2 ;  /* 0x0000000a9d12c211 */ /* 0x000fc600078c10ff */
        /* <DEDUP_REMOVED lines=12> */
.L_x_13028:
[----:B------:R-:W-:Y:S05]  /*8460*/  BSYNC B1 ;  /* 0x0000000000017941 */ /* 0x000fea0003800000 */
.L_x_13027:
[----:B--23--:R1:W2:Y:S04]  /*8470*/  SHFL.IDX PT, R11, R3, 0x1, 0x1c1f ;  /* 0x003c1f00030b7f89 */ /* 0x00c2a800000e0000 */
[----:B0-----:R1:W0:Y:S01]  /*8480*/  SHFL.IDX PT, R10, R0, 0x1, 0x1c1f ;  /* 0x003c1f00000a7f89 */ /* 0x00122200000e0000 */
[----:B------:R-:W-:Y:S05]  /*8490*/  @P0 BRA `(.L_x_13026) ;  /* 0x0000000800fc0947 */ /* 0x000fea0003800000 */
[----:B------:R-:W-:Y:S02]  /*84a0*/  ULDC UR4, c[0x0][0xac8] ;  /* 0x0002b20000047ab9 */ /* 0x000fe40000000800 */
[----:B-----5:R-:W-:Y:S02]  /*84b0*/  ISETP.GE.AND P0, PT, R60, UR4, PT ;  /* 0x000000043c007c0c */ /* 0x020fe4000bf06270 */
[----:B------:R-:W-:Y:S02]  /*84c0*/  ISETP.GE.AND P5, PT, R58, UR4, PT ;  /* 0x000000043a007c0c */ /* 0x000fe4000bfa6270 */
[----:B------:R-:W-:Y:S02]  /*84d0*/  ISETP.GE.AND P3, PT, R56, UR4, PT ;  /* 0x0000000438007c0c */ /* 0x000fe4000bf66270 */
[----:B------:R-:W-:Y:S02]  /*84e0*/  ISETP.GE.AND P2, PT, R26, UR4, PT ;  /* 0x000000041a007c0c */ /* 0x000fe4000bf46270 */
[----:B------:R-:W-:-:S05]  /*84f0*/  ISETP.GE.AND P1, PT, R157, UR4, PT ;  /* 0x000000049d007c0c */ /* 0x000fca000bf26270 */
[----:B0-2---:R-:W-:Y:S02]  /*8500*/  @!P0 IMAD.WIDE R8, R60, 0x4, R10 ;  /* 0x000000043c088825 */ /* 0x005fe400078e020a */
[-C--:B------:R-:W-:Y:S02]  /*8510*/  @!P5 LEA R12, P4, R58, R10.reuse, 0x2 ;  /* 0x0000000a3a0cd211 */ /* 0x080fe400078810ff */
[----:B------:R-:W-:Y:S01]  /*8520*/  @!P3 LEA R14, P6, R56, R10, 0x2 ;  /* 0x0000000a380eb211 */ /* 0x000fe200078c10ff */
[----:B------:R0:W-:Y:S01]  /*8530*/  @!P0 ST.E.64 desc[UR36][R8.64], R42 ;  /* 0x0000002a08008985 */ /* 0x0001e2000c101b24 */
[----:B------:R-:W-:Y:S02]  /*8540*/  ISETP.GE.AND P0, PT, R156, UR4, PT ;  /* 0x000000049c007c0c */ /* 0x000fe4000bf06270 */
[----:B------:R-:W-:Y:S02]  /*8550*/  @!P5 LEA.HI.X R13, R58, R11, R59, 0x2, P4 ;  /* 0x0000000b3a0dd211 */ /* 0x000fe400020f143b */
[----:B------:R-:W-:-:S02]  /*8560*/  ISETP.GE.AND P4, PT, R155, UR4, PT ;  /* 0x000000049b007c0c */ /* 0x000fc4000bf86270 */
[----:B------:R-:W-:Y:S01]  /*8570*/  @!P3 LEA.HI.X R15, R56, R11, R57, 0x2, P6 ;  /* 0x0000000b380fb211 */ /* 0x000fe200030f1439 */
[----:B------:R3:W-:Y:S01]  /*8580*/  @!P5 ST.E.64 desc[UR36][R12.64], R44 ;  /* 0x0000002c0c00d985 */ /* 0x0007e2000c101b24 */
[----:B------:R-:W-:-:S03]  /*8590*/  @!P2 LEA R16, P5, R26, R10, 0x2 ;  /* 0x0000000a1a10a211 */ /* 0x000fc600078a10ff */
[----:B------:R3:W-:Y:S01]  /*85a0*/  @!P3 ST.E.64 desc[UR36][R14.64], R46 ;  /* 0x0000002e0e00b985 */ /* 0x0007e2000c101b24 */
[-C--:B------:R-:W-:Y:S02]  /*85b0*/  @!P2 LEA.HI.X R17, R26, R11.reuse, R27, 0x2, P5 ;  /* 0x0000000b1a11a211 */ /* 0x080fe400028f141b */
[-C--:B0-----:R-:W-:Y:S02]  /*85c0*/  @!P1 LEA R8, P6, R157, R10.reuse, 0x2 ;  /* 0x0000000a9d089211 */ /* 0x081fe400078c10ff */
[CC--:B------:R-:W-:Y:S01]  /*85d0*/  @!P0 LEA R18, P3, R156.reuse, R10.reuse, 0x2 ;  /* 0x0000000a9c128211 */ /* 0x0c0fe200078610ff */
[----:B------:R3:W-:Y:S01]  /*85e0*/  @!P2 ST.E.64 desc[UR36][R16.64], R48 ;  /* 0x000000301000a985 */ /* 0x0007e2000c101b24 */
[----:B------:R-:W-:Y:S02]  /*85f0*/  @!P4 LEA R20, P5, R155, R10, 0x2 ;  /* 0x0000000a9b14c211 */ /* 0x000fe400078a10ff */
[-C--:B------:R-:W-:Y:S02]  /*8600*/  @!P1 LEA.HI.X R9, R157, R11.reuse, R25, 0x2, P6 ;  /* 0x0000000b9d099211 */ /* 0x080fe400030f1419 */
[----:B------:R-:W-:-:S02]  /*8610*/  @!P0 LEA.HI.X R19, R156, R11, R24, 0x2, P3 ;  /* 0x0000000b9c138211 */ /* 0x000fc400018f1418 */
[----:B------:R-:W-:Y:S01]  /*8620*/  @!P4 LEA.HI.X R21, R155, R11, R23, 0x2, P5 ;  /* 0x0000000b9b15c211 */ /* 0x000fe200028f1417 */
[----:B------:R3:W-:Y:S04]  /*8630*/  @!P1 ST.E.64 desc[UR36][R8.64], R50 ;  /* 0x0000003208009985 */ /* 0x0007e8000c101b24 */
[----:B------:R3:W-:Y:S01]  /*8640*/  @!P0 ST.E.64 desc[UR36][R18.64], R52 ;  /* 0x0000003412008985 */ /* 0x0007e2000c101b24 */
[----:B------:R-:W-:-:S03]  /*8650*/  ISETP.GE.AND P0, PT, R154, UR4, PT ;  /* 0x000000049a007c0c */ /* 0x000fc6000bf06270 */
[----:B------:R3:W-:Y:S10]  /*8660*/  @!P4 ST.E.64 desc[UR36][R20.64], R54 ;  /* 0x000000361400c985 */ /* 0x0007f4000c101b24 */
[----:B------:R-:W-:Y:S05]  /*8670*/  @P0 BRA `(.L_x_13026) ;  /* 0x0000000800840947 */ /* 0x000fea0003800000 */
[----:B---3--:R-:W-:-:S04]  /*8680*/  LEA R8, P0, R154, R10, 0x2 ;  /* 0x0000000a9a087211 */ /* 0x008fc800078010ff */
[----:B------:R-:W-:-:S05]  /*8690*/  LEA.HI.X R9, R154, R11, R4, 0x2, P0 ;  /* 0x0000000b9a097211 */ /* 0x000fca00000f1404 */
[----:B------:R4:W-:Y:S01]  /*86a0*/  ST.E.64 desc[UR36][R8.64], R118 ;  /* 0x0000007608007985 */ /* 0x0009e2000c101b24 */
[----:B------:R-:W-:Y:S05]  /*86b0*/  BRA `(.L_x_13026) ;  /* 0x0000000800747947 */ /* 0x000fea0003800000 */
.L_x_13023:
[----:B------:R-:W3:Y:S01]  /*86c0*/  LDC.64 R10, c[0x0][0xc00] ;  /* 0x00030000ff0a7b82 */ /* 0x000ee20000000a00 */
[----:B------:R-:W-:Y:S01]  /*86d0*/  ULDC.64 UR4, c[0x0][0xc08] ;  /* 0x0003020000047ab9 */ /* 0x000fe20000000a00 */
[----:B------:R-:W-:Y:S02]  /*86e0*/  MOV R3, RZ ;  /* 0x000000ff00037202 */ /* 0x000fe40000000f00 */
[----:B------:R-:W-:-:S04]  /*86f0*/  ISETP.NE.U32.AND P1, PT, RZ, UR4, PT ;  /* 0x00000004ff007c0c */ /* 0x000fc8000bf25070 */
[----:B------:R-:W4:Y:S01]  /*8700*/  LDC.64 R8, c[0x0][0xc00] ;  /* 0x00030000ff087b82 */ /* 0x000f220000000a00 */
[----:B------:R-:W-:Y:S02]  /*8710*/  ISETP.NE.AND.EX P1, PT, RZ, UR5, PT, P1 ;  /* 0x00000005ff007c0c */ /* 0x000fe4000bf25310 */
[----:B---3--:R-:W-:-:S04]  /*8720*/  ISETP.NE.U32.AND P0, PT, R10, RZ, PT ;  /* 0x000000ff0a00720c */ /* 0x008fc80003f05070 */
[----:B------:R-:W-:Y:S01]  /*8730*/  ISETP.NE.AND.EX P0, PT, R11, RZ, PT, P0 ;  /* 0x000000ff0b00720c */ /* 0x000fe20003f05300 */
[----:B----4-:R-:W-:-:S06]  /*8740*/  IMAD.WIDE R10, R17, 0x4, R8 ;  /* 0x00000004110a7825 */ /* 0x010fcc00078e0208 */
[C---:B------:R-:W-:Y:S01]  /*8750*/  @P1 LEA R8, P2, R17.reuse, UR4, 0x2 ;  /* 0x0000000411081c11 */ /* 0x040fe2000f8410ff */
[----:B------:R-:W-:Y:S02]  /*8760*/  ULDC UR4, c[0x0][0xa88] ;  /* 0x0002a20000047ab9 */ /* 0x000fe40000000800 */
[----:B------:R-:W-:Y:S01]  /*8770*/  IMAD.U32 R0, RZ, RZ, UR4 ;  /* 0x00000004ff007e24 */ /* 0x000fe2000f8e00ff */
[----:B------:R-:W-:Y:S02]  /*8780*/  @P1 LEA.HI.X R9, R17, UR5, R153, 0x2, P2 ;  /* 0x0000000511091c11 */ /* 0x000fe400090f1499 */
[----:B------:R3:W5:Y:S04]  /*8790*/  @P0 LDG.E R3, desc[UR36][R10.64] ;  /* 0x000000240a030981 */ /* 0x000768000c1e1900 */
[----:B------:R3:W5:Y:S01]  /*87a0*/  @P1 LDG.E R0, desc[UR36][R8.64] ;  /* 0x0000002408001981 */ /* 0x000762000c1e1900 */
[----:B------:R-:W-:Y:S01]  /*87b0*/  ISETP.NE.AND P2, PT, R19, RZ, PT ;  /* 0x000000ff1300720c */ /* 0x000fe20003f45270 */
[----:B--2---:R-:W2:-:S12]  /*87c0*/  S2R R4, SR_TID.X ;  /* 0x0000000000047919 */ /* 0x004e980000002100 */
[----:B------:R-:W4:Y:S01]  /*87d0*/  @!P2 LDC R19, c[0x0][0xad4] ;  /* 0x0002b500ff13ab82 */ /* 0x000f220000000800 */
[----:B--2---:R-:W-:Y:S01]  /*87e0*/  VIADD R26, R4, 0xffffff80 ;  /* 0xffffff80041a7836 */ /* 0x004fe20000000000 */
[----:B----4-:R-:W-:-:S04]  /*87f0*/  ISETP.GT.AND P2, PT, R19, 0x1, PT ;  /* 0x000000011300780c */ /* 0x010fc80003f44270 */
[----:B------:R-:W-:Y:S01]  /*8800*/  ISETP.GT.AND P3, PT, R26, 0xbf, PT ;  /* 0x000000bf1a00780c */ /* 0x000fe20003f64270 */
[----:B---3--:R-:W-:-:S12]  /*8810*/  @P1 BRA `(.L_x_13029) ;  /* 0x0000000000101947 */ /* 0x008fd80003800000 */
[----:B------:R-:W-:Y:S05]  /*8820*/  @!P0 BRA `(.L_x_13029) ;  /* 0x00000000000c8947 */ /* 0x000fea0003800000 */
[----:B------:R-:W2:Y:S04]  /*8830*/  LDG.E R9, desc[UR36][R10.64] ;  /* 0x000000240a097981 */ /* 0x000ea8000c1e1900 */
[----:B-----5:R-:W2:Y:S02]  /*8840*/  LDG.E R0, desc[UR36][R10.64+0x4] ;  /* 0x000004240a007981 */ /* 0x020ea4000c1e1900 */
[----:B--2---:R-:W-:-:S07]  /*8850*/  IMAD.IADD R0, R0, 0x1, -R9 ;  /* 0x0000000100007824 */ /* 0x004fce00078e0a09 */
.L_x_13029:
[----:B------:R-:W-:Y:S01]  /*8860*/  BSSY B1, `(.L_x_13030) ;  /* 0x0000037000017945 */ /* 0x000fe20003800000 */
[----:B------:R-:W-:Y:S02]  /*8870*/  SEL R27, R17, RZ, !P0 ;  /* 0x000000ff111b7207 */ /* 0x000fe40004000000 */
[----:B------:R-:W-:Y:S02]  /*8880*/  SEL R153, R153, RZ, !P0 ;  /* 0x000000ff99997207 */ /* 0x000fe40004000000 */
[----:B-----5:R-:W-:Y:S01]  /*8890*/  SHF.R.S32.HI R24, RZ, 0x1f, R3 ;  /* 0x0000001fff187819 */ /* 0x020fe20000011403 */
[----:B------:R-:W-:Y:S06]  /*88a0*/  @P3 BRA `(.L_x_13031) ;  /* 0x0000000000c83947 */ /* 0x000fec0003800000 */
[----:B------:R-:W2:Y:S01]  /*88b0*/  LDC R33, c[0x0][0xbe8] ;  /* 0x0002fa00ff217b82 */ /* 0x000ea20000000800 */
[----:B------:R-:W-:-:S04]  /*88c0*/  IMAD R4, R23, 0xc0, R4 ;  /* 0x000000c017047824 */ /* 0x000fc800078e0204 */
[----:B------:R-:W-:Y:S02]  /*88d0*/  VIADD R29, R4, 0xffffff80 ;  /* 0xffffff80041d7836 */ /* 0x000fe40000000000 */
[----:B--2---:R-:W-:-:S05]  /*88e0*/  IMAD R8, R0, R33, RZ ;  /* 0x0000002100087224 */ /* 0x004fca00078e02ff */
[----:B------:R-:W-:-:S13]  /*88f0*/  ISETP.GE.AND P0, PT, R29, R8, PT ;  /* 0x000000081d00720c */ /* 0x000fda0003f06270 */
[----:B------:R-:W-:Y:S05]  /*8900*/  @P0 BRA `(.L_x_13031) ;  /* 0x0000000000b00947 */ /* 0x000fea0003800000 */
[----:B------:R-:W2:Y:S01]  /*8910*/  LDL.LU R28, [R1+0xc] ;  /* 0x00000c00011c7983 */ /* 0x000ea20000300800 */
[----:B------:R-:W-:Y:S01]  /*8920*/  ISETP.NE.AND P1, PT, R33, 0x1, PT ;  /* 0x000000012100780c */ /* 0x000fe20003f25270 */
[----:B------:R-:W-:Y:S01]  /*8930*/  IMAD.MOV.U32 R20, RZ, RZ, 0x9b8 ;  /* 0x000009b8ff147424 */ /* 0x000fe200078e00ff */
[----:B------:R-:W-:Y:S01]  /*8940*/  ISETP.GT.AND P0, PT, R19, 0x1, PT ;  /* 0x000000011300780c */ /* 0x000fe20003f04270 */
[----:B------:R-:W3:Y:S01]  /*8950*/  LDC.64 R30, c[0x0][0xba8] ;  /* 0x0002ea00ff1e7b82 */ /* 0x000ee20000000a00 */
[----:B------:R-:W-:Y:S02]  /*8960*/  MOV R19, R29 ;  /* 0x0000001d00137202 */ /* 0x000fe40000000f00 */
[----:B------:R-:W-:-:S05]  /*8970*/  SEL R20, R20, 0x978, P0 ;  /* 0x0000097814147807 */ /* 0x000fca0000000000 */
[----:B------:R-:W4:Y:S08]  /*8980*/  LDC.64 R10, c[0x0][R20+0x220] ;  /* 0x00008800140a7b82 */ /* 0x000f300000000a00 */
[----:B------:R-:W5:Y:S08]  /*8990*/  @P1 LDC R4, c[0x0][0xbec] ;  /* 0x0002fb00ff041b82 */ /* 0x000f700000000800 */
[----:B------:R-:W3:Y:S08]  /*89a0*/  LDC.64 R8, c[0x0][R20+0x218] ;  /* 0x0000860014087b82 */ /* 0x000ef00000000a00 */
[----:B------:R-:W3:Y:S01]  /*89b0*/  @P1 LDC R25, c[0x0][0xbf0] ;  /* 0x0002fc00ff191b82 */ /* 0x000ee20000000800 */
[----:B----4-:R-:W-:-:S02]  /*89c0*/  IMAD R11, R11, R27, RZ ;  /* 0x0000001b0b0b7224 */ /* 0x010fc400078e02ff */
[----:B-1----:R-:W-:-:S05]  /*89d0*/  IMAD.WIDE.U32 R16, R10, R27, RZ ;  /* 0x0000001b0a107225 */ /* 0x002fca00078e00ff */
[----:B------:R-:W1:Y:S01]  /*89e0*/  LDC.64 R12, c[0x0][R20+0x228] ;  /* 0x00008a00140c7b82 */ /* 0x000e620000000a00 */
[----:B-----5:R-:W-:-:S07]  /*89f0*/  @P1 IMAD.HI.U32 R4, R29, R4, RZ ;  /* 0x000000041d041227 */ /* 0x020fce00078e00ff */
[----:B0-----:R-:W0:Y:S01]  /*8a00*/  LDC.64 R14, c[0x0][R20+0x210] ;  /* 0x00008400140e7b82 */ /* 0x001e220000000a00 */
[-C--:B---3--:R-:W-:Y:S02]  /*8a10*/  IMAD R21, R9, R18.reuse, RZ ;  /* 0x0000001209157224 */ /* 0x088fe400078e02ff */
[----:B------:R-:W-:-:S04]  /*8a20*/  IMAD.WIDE.U32 R8, R8, R18, RZ ;  /* 0x0000001208087225 */ /* 0x000fc800078e00ff */
[----:B------:R-:W-:Y:S01]  /*8a30*/  IMAD.IADD R21, R9, 0x1, R21 ;  /* 0x0000000109157824 */ /* 0x000fe200078e0215 */
[----:B------:R-:W-:Y:S01]  /*8a40*/  @P1 SHF.R.U32.HI R19, RZ, R25, R4 ;  /* 0x00000019ff131219 */ /* 0x000fe20000011604 */
[----:B------:R-:W-:Y:S01]  /*8a50*/  IMAD R25, R10, R153, R11 ;  /* 0x000000990a197224 */ /* 0x000fe200078e020b */
[----:B------:R-:W3:Y:S01]  /*8a60*/  @!P0 LDC R30, c[0x0][0xb50] ;  /* 0x0002d400ff1e8b82 */ /* 0x000ee20000000800 */
[----:B------:R-:W-:Y:S02]  /*8a70*/  IADD3 R4, P1, P3, R16, R8, R3 ;  /* 0x0000000810047210 */ /* 0x000fe40007b3e003 */
[----:B------:R-:W-:Y:S02]  /*8a80*/  IMAD.MOV R10, RZ, RZ, -R19 ;  /* 0x000000ffff0a7224 */ /* 0x000fe400078e0a13 */
[----:B------:R-:W-:-:S03]  /*8a90*/  IMAD.IADD R25, R17, 0x1, R25 ;  /* 0x0000000111197824 */ /* 0x000fc600078e0219 */
[----:B------:R-:W4:Y:S01]  /*8aa0*/  @!P0 LDC R31, c[0x0][0xb54] ;  /* 0x0002d500ff1f8b82 */ /* 0x000f220000000800 */
[----:B--2---:R-:W-:-:S05]  /*8ab0*/  SEL R11, R28, RZ, P0 ;  /* 0x000000ff1c0b7207 */ /* 0x004fca0000000000 */
[----:B-1----:R-:W-:-:S04]  /*8ac0*/  IMAD.WIDE.U32 R8, R12, R11, RZ ;  /* 0x0000000b0c087225 */ /* 0x002fc800078e00ff */
        /* <DEDUP_REMOVED lines=11> */
[----:B---3--:R-:W-:-:S03]  /*8b80*/  LEA R10, P0, R8, R30, 0x2 ;  /* 0x0000001e080a7211 */ /* 0x008fc600078010ff */
[----:B------:R-:W-:Y:S01]  /*8b90*/  IMAD.IADD R4, R9, 0x1, R13 ;  /* 0x0000000109047824 */ /* 0x000fe200078e020d */
[----:B------:R-:W-:-:S04]  /*8ba0*/  MOV R9, 0xff800000 ;  /* 0xff80000000097802 */ /* 0x000fc80000000f00 */
[----:B----4-:R-:W-:-:S05]  /*8bb0*/  LEA.HI.X R11, R8, R31, R4, 0x2, P0 ;  /* 0x0000001f080b7211 */ /* 0x010fca00000f1404 */
[----:B------:R2:W-:Y:S02]  /*8bc0*/  STG.E desc[UR36][R10.64], R9 ;  /* 0x000000090a007986 */ /* 0x0005e4000c101924 */
.L_x_13031:
[----:B------:R-:W-:Y:S05]  /*8bd0*/  BSYNC B1 ;  /* 0x0000000000017941 */ /* 0x000fea0003800000 */
.L_x_13030:
[----:B------:R-:W-:Y:S05]  /*8be0*/  @P2 BRA `(.L_x_13026) ;  /* 0x0000000400282947 */ /* 0x000fea0003800000 */
[----:B------:R-:W3:Y:S01]  /*8bf0*/  LDC R15, c[0x0][0xbe8] ;  /* 0x0002fa00ff0f7b82 */ /* 0x000ee20000000800 */
[----:B-1----:R-:W-:Y:S01]  /*8c00*/  SHF.R.S32.HI R16, RZ, 0x1f, R26 ;  /* 0x0000001fff107819 */ /* 0x002fe2000001141a */
[----:B------:R-:W-:Y:S01]  /*8c10*/  ULDC.64 UR4, c[0x0][0xaa0] ;  /* 0x0002a80000047ab9 */ /* 0x000fe20000000a00 */
[----:B------:R-:W-:Y:S01]  /*8c20*/  ULDC.64 UR6, c[0x0][0xaf0] ;  /* 0x0002bc0000067ab9 */ /* 0x000fe20000000a00 */
[----:B------:R-:W-:Y:S01]  /*8c30*/  IMAD R4, R24, UR4, RZ ;  /* 0x0000000418047c24 */ /* 0x000fe2000f8e02ff */
[----:B------:R-:W-:Y:S01]  /*8c40*/  LEA.HI R16, R16, R26, RZ, 0x3 ;  /* 0x0000001a10107211 */ /* 0x000fe200078f18ff */
[----:B--2---:R-:W-:-:S03]  /*8c50*/  IMAD.WIDE.U32 R8, R3, UR4, RZ ;  /* 0x0000000403087c25 */ /* 0x004fc6000f8e00ff */
[----:B------:R-:W-:Y:S01]  /*8c60*/  SHF.R.S32.HI R16, RZ, 0x3, R16 ;  /* 0x00000003ff107819 */ /* 0x000fe20000011410 */
[----:B------:R-:W-:Y:S01]  /*8c70*/  IMAD R11, R3, UR5, R4 ;  /* 0x00000005030b7c24 */ /* 0x000fe2000f8e0204 */
[----:B------:R-:W-:Y:S01]  /*8c80*/  ULDC.64 UR4, c[0x0][0xae8] ;  /* 0x0002ba0000047ab9 */ /* 0x000fe20000000a00 */
[----:B------:R-:W-:Y:S02]  /*8c90*/  IMAD R10, R153, UR6, RZ ;  /* 0x00000006990a7c24 */ /* 0x000fe4000f8e02ff */
[----:B------:R-:W-:Y:S02]  /*8ca0*/  IMAD R4, R22, 0x30, R16 ;  /* 0x0000003016047824 */ /* 0x000fe400078e0210 */
[----:B------:R-:W-:Y:S02]  /*8cb0*/  IMAD.IADD R9, R9, 0x1, R11 ;  /* 0x0000000109097824 */ /* 0x000fe400078e020b */
[----:B------:R-:W-:Y:S02]  /*8cc0*/  IMAD R12, R23, 0xc0, R4 ;  /* 0x000000c0170c7824 */ /* 0x000fe400078e0204 */
[----:B------:R-:W-:Y:S01]  /*8cd0*/  IMAD.WIDE.U32 R8, R18, UR4, R8 ;  /* 0x0000000412087c25 */ /* 0x000fe2000f8e0008 */
[----:B---3--:R-:W-:-:S03]  /*8ce0*/  ISETP.NE.AND P0, PT, R15, 0x1, PT ;  /* 0x000000010f00780c */ /* 0x008fc60003f05270 */
[----:B------:R-:W-:Y:S02]  /*8cf0*/  IMAD.MOV.U32 R3, RZ, RZ, R12 ;  /* 0x000000ffff037224 */ /* 0x000fe400078e000c */
[----:B------:R-:W-:Y:S01]  /*8d00*/  IMAD R9, R18, UR5, R9 ;  /* 0x0000000512097c24 */ /* 0x000fe2000f8e0209 */
[----:B------:R-:W-:Y:S01]  /*8d10*/  ULDC.64 UR4, c[0x0][0xae0] ;  /* 0x0002b80000047ab9 */ /* 0x000fe20000000a00 */
[----:B------:R-:W-:-:S06]  /*8d20*/  IMAD.WIDE.U32 R8, R27, UR6, R8 ;  /* 0x000000061b087c25 */ /* 0x000fcc000f8e0008 */
[----:B------:R-:W1:Y:S08]  /*8d30*/  @P0 LDC R13, c[0x0][0xbec] ;  /* 0x0002fb00ff0d0b82 */ /* 0x000e700000000800 */
[----:B------:R-:W2:Y:S01]  /*8d40*/  @P0 LDC R17, c[0x0][0xbf0] ;  /* 0x0002fc00ff110b82 */ /* 0x000ea20000000800 */
[----:B-1----:R-:W-:-:S04]  /*8d50*/  @P0 IMAD.HI.U32 R4, R12, R13, RZ ;  /* 0x0000000d0c040227 */ /* 0x002fc800078e00ff */
[----:B------:R-:W-:Y:S02]  /*8d60*/  IMAD R13, R27, UR7, R10 ;  /* 0x000000071b0d7c24 */ /* 0x000fe4000f8e020a */
[----:B------:R-:W-:Y:S01]  /*8d70*/  IMAD R27, R0, R15, RZ ;  /* 0x0000000f001b7224 */ /* 0x000fe200078e02ff */
[----:B--2---:R-:W-:Y:S01]  /*8d80*/  @P0 SHF.R.U32.HI R3, RZ, R17, R4 ;  /* 0x00000011ff030219 */ /* 0x004fe20000011604 */
[----:B------:R-:W-:-:S03]  /*8d90*/  IMAD.IADD R9, R9, 0x1, R13 ;  /* 0x0000000109097824 */ /* 0x000fc600078e020d */
[--C-:B------:R-:W-:Y:S01]  /*8da0*/  SHF.R.S32.HI R4, RZ, 0x1f, R3.reuse ;  /* 0x0000001fff047819 */ /* 0x100fe20000011403 */
[----:B------:R-:W-:Y:S02]  /*8db0*/  IMAD.MOV R11, RZ, RZ, -R3 ;  /* 0x000000ffff0b7224 */ /* 0x000fe400078e0a03 */
[----:B------:R-:W-:-:S04]  /*8dc0*/  IMAD.WIDE.U32 R8, R3, UR4, R8 ;  /* 0x0000000403087c25 */ /* 0x000fc8000f8e0008 */
[----:B------:R-:W-:Y:S02]  /*8dd0*/  IMAD R11, R15, R11, R12 ;  /* 0x0000000b0f0b7224 */ /* 0x000fe400078e020c */
        /* <DEDUP_REMOVED lines=8> */
[----:B------:R-:W-:Y:S01]  /*8e60*/  ULDC.64 UR4, c[0x0][0xa80] ;  /* 0x0002a00000047ab9 */ /* 0x000fe20000000a00 */
[----:B------:R-:W-:Y:S01]  /*8e70*/  IMAD R4, R23, 0xc0, R16 ;  /* 0x000000c017047824 */ /* 0x000fe200078e0210 */
[----:B------:R-:W-:Y:S02]  /*8e80*/  SHF.R.S32.HI R16, RZ, 0x1f, R152 ;  /* 0x0000001fff107819 */ /* 0x000fe40000011498 */
[----:B------:R-:W-:Y:S01]  /*8e90*/  IADD3 R3, R9, R3, RZ ;  /* 0x0000000309037210 */ /* 0x000fe20007ffe0ff */
[----:B------:R-:W-:Y:S01]  /*8ea0*/  VIADD R0, R4, 0x30 ;  /* 0x0000003004007836 */ /* 0x000fe20000000000 */
[----:B------:R-:W-:Y:S01]  /*8eb0*/  LEA R9, P0, R8, UR4, 0x1 ;  /* 0x0000000408097c11 */ /* 0x000fe2000f8008ff */
[----:B------:R-:W-:-:S03]  /*8ec0*/  ULDC UR4, c[0x0][0xac8] ;  /* 0x0002b20000047ab9 */ /* 0x000fc60000000800 */
[----:B0-----:R-:W-:Y:S01]  /*8ed0*/  LEA.HI.X R14, R8, UR5, R3, 0x1, P0 ;  /* 0x00000005080e7c11 */ /* 0x001fe200080f0c03 */
[----:B------:R-:W0:Y:S01]  /*8ee0*/  SHFL.IDX PT, R13, R9, RZ, 0x181f ;  /* 0x00181fff090d7589 */ /* 0x000e2200000e0000 */
[----:B------:R-:W-:Y:S01]  /*8ef0*/  ISETP.GE.AND P0, PT, R152, UR4, PT ;  /* 0x0000000498007c0c */ /* 0x000fe2000bf06270 */
[C---:B------:R-:W-:Y:S02]  /*8f00*/  VIADD R3, R4.reuse, 0x60 ;  /* 0x0000006004037836 */ /* 0x040fe40000000000 */
[----:B------:R-:W1:Y:S01]  /*8f10*/  SHFL.IDX PT, R17, R9, 0x1, 0x181f ;  /* 0x00381f0009117f89 */ /* 0x000e6200000e0000 */
[CC--:B------:R-:W-:Y:S01]  /*8f20*/  ISETP.GE.OR P3, PT, R4.reuse, R27.reuse, P0 ;  /* 0x0000001b0400720c */ /* 0x0c0fe20000766670 */
[----:B------:R-:W-:Y:S01]  /*8f30*/  VIADD R4, R4, 0x90 ;  /* 0x0000009004047836 */ /* 0x000fe20000000000 */
[-C--:B------:R-:W-:Y:S01]  /*8f40*/  ISETP.GE.OR P2, PT, R0, R27.reuse, P0 ;  /* 0x0000001b0000720c */ /* 0x080fe20000746670 */
[----:B------:R-:W2:Y:S01]  /*8f50*/  SHFL.IDX PT, R21, R9, 0x2, 0x181f ;  /* 0x00581f0009157f89 */ /* 0x000ea200000e0000 */
[----:B------:R-:W-:-:S02]  /*8f60*/  ISETP.GE.OR P1, PT, R3, R27, P0 ;  /* 0x0000001b0300720c */ /* 0x000fc40000726670 */
[----:B------:R-:W-:Y:S01]  /*8f70*/  ISETP.GE.OR P0, PT, R4, R27, P0 ;  /* 0x0000001b0400720c */ /* 0x000fe20000706670 */
[----:B------:R-:W3:Y:S04]  /*8f80*/  SHFL.IDX PT, R11, R14, RZ, 0x181f ;  /* 0x00181fff0e0b7589 */ /* 0x000ee800000e0000 */
[----:B------:R3:W4:Y:S04]  /*8f90*/  SHFL.IDX PT, R25, R9, 0x3, 0x181f ;  /* 0x00781f0009197f89 */ /* 0x00072800000e0000 */
[----:B------:R-:W5:Y:S04]  /*8fa0*/  SHFL.IDX PT, R15, R14, 0x1, 0x181f ;  /* 0x00381f000e0f7f89 */ /* 0x000f6800000e0000 */
[----:B------:R-:W5:Y:S01]  /*8fb0*/  SHFL.IDX PT, R19, R14, 0x2, 0x181f ;  /* 0x00581f000e137f89 */ /* 0x000f6200000e0000 */
[----:B0-----:R-:W-:-:S03]  /*8fc0*/  @!P3 LEA R8, P6, R152, R13, 0x1 ;  /* 0x0000000d9808b211 */ /* 0x001fc600078c08ff */
[----:B------:R4:W0:Y:S01]  /*8fd0*/  SHFL.IDX PT, R23, R14, 0x3, 0x181f ;  /* 0x00781f000e177f89 */ /* 0x00082200000e0000 */
[C---:B-1----:R-:W-:Y:S02]  /*8fe0*/  @!P2 LEA R10, P5, R152.reuse, R17, 0x1 ;  /* 0x00000011980aa211 */ /* 0x042fe400078a08ff */
[C---:B--2---:R-:W-:Y:S02]  /*8ff0*/  @!P1 LEA R12, P4, R152.reuse, R21, 0x1 ;  /* 0x00000015980c9211 */ /* 0x044fe400078808ff */
[C---:B---3--:R-:W-:Y:S02]  /*9000*/  @!P3 LEA.HI.X R9, R152.reuse, R11, R16, 0x1, P6 ;  /* 0x0000000b9809b211 */ /* 0x048fe400030f0c10 */
[----:B----4-:R-:W-:-:S03]  /*9010*/  @!P0 LEA R14, P6, R152, R25, 0x1 ;  /* 0x00000019980e8211 */ /* 0x010fc600078c08ff */
[----:B------:R1:W-:Y:S01]  /*9020*/  @!P3 ST.E.128 desc[UR36][R8.64], RZ ;  /* 0x000000ff0800b985 */ /* 0x0003e2000c101d24 */
[C-C-:B-----5:R-:W-:Y:S02]  /*9030*/  @!P2 LEA.HI.X R11, R152.reuse, R15, R16.reuse, 0x1, P5 ;  /* 0x0000000f980ba211 */ /* 0x160fe400028f0c10 */
[----:B------:R-:W-:-:S03]  /*9040*/  @!P1 LEA.HI.X R13, R152, R19, R16, 0x1, P4 ;  /* 0x00000013980d9211 */ /* 0x000fc600020f0c10 */
[----:B------:R1:W-:Y:S01]  /*9050*/  @!P2 ST.E.128 desc[UR36][R10.64], RZ ;  /* 0x000000ff0a00a985 */ /* 0x0003e2000c101d24 */
[----:B0-----:R-:W-:-:S03]  /*9060*/  @!P0 LEA.HI.X R15, R152, R23, R16, 0x1, P6 ;  /* 0x00000017980f8211 */ /* 0x001fc600030f0c10 */
[----:B------:R1:W-:Y:S04]  /*9070*/  @!P1 ST.E.128 desc[UR36][R12.64], RZ ;  /* 0x000000ff0c009985 */ /* 0x0003e8000c101d24 */
[----:B------:R1:W-:Y:S02]  /*9080*/  @!P0 ST.E.128 desc[UR36][R14.64], RZ ;  /* 0x000000ff0e008985 */ /* 0x0003e4000c101d24 */
.L_x_13026:
[----:B------:R-:W-:Y:S05]  /*9090*/  BSYNC B0 ;  /* 0x0000000000007941 */ /* 0x000fea0003800000 */
.L_x_13022:
[----:B------:R-:W-:Y:S02]  /*90a0*/  ULDC UR4, c[0x0][0xc3c] ;  /* 0x00030f0000047ab9 */ /* 0x000fe40000000800 */
[----:B------:R-:W-:-:S13]  /*90b0*/  ISETP.GE.AND P0, PT, R7, UR4, PT ;  /* 0x0000000407007c0c */ /* 0x000fda000bf06270 */
[----:B------:R-:W-:Y:S05]  /*90c0*/  @!P0 BRA `(.L_x_13032) ;  /* 0xffffff7c00788947 */ /* 0x000fea000383ffff */
[----:B------:R-:W-:Y:S05]  /*90d0*/  EXIT ;  /* 0x000000000000794d */ /* 0x000fea0003800000 */
.L_x_12993:
[----:B------:R-:W-:-:S08]  /*90e0*/  NOP ;  /* 0x0000000000007918 */ /* 0x000fd00000000000 */
[----:B------:R-:W0:-:S00]  /*90f0*/  USETMAXREG.DEALLOC.CTAPOOL 0x20 ;  /* 0x00000020000079c8 */ /* 0x000e0000080e0500 */
[----:B0-----:R-:W2:Y:S01]  /*9100*/  LDL.LU R2, [R1+0x4] ;  /* 0x0000040001027983 */ /* 0x001ea20000300800 */
[----:B------:R-:W-:-:S06]  /*9110*/  LOP3.LUT R0, R0, 0x3, RZ, 0xc0, !PT ;  /* 0x0000000300007812 */ /* 0x000fcc00078ec0ff */
[----:B------:R-:W0:Y:S02]  /*9120*/  SHFL.IDX PT, R0, R0, RZ, 0x1f ;  /* 0x00001fff00007589 */ /* 0x000e2400000e0000 */
[----:B0-----:R-:W-:Y:S01]  /*9130*/  ISETP.NE.AND P0, PT, R0, RZ, PT ;  /* 0x000000ff0000720c */ /* 0x001fe20003f05270 */
[----:B------:R-:W-:Y:S01]  /*9140*/  IMAD.MOV.U32 R0, RZ, RZ, RZ ;  /* 0x000000ffff007224 */ /* 0x000fe200078e00ff */
[----:B--2---:R-:W-:-:S11]  /*9150*/  LOP3.LUT R2, R2, 0xffffffef, RZ, 0xc0, !PT ;  /* 0xffffffef02027812 */ /* 0x004fd600078ec0ff */
[----:B------:R-:W-:-:S05]  /*9160*/  @P0 LOP3.LUT R2, R2, 0x10, RZ, 0xfc, !PT ;  /* 0x0000001002020812 */ /* 0x000fca00078efcff */
[----:B------:R0:W-:Y:S01]  /*9170*/  STL [R1+0x4], R2 ;  /* 0x0000040201007387 */ /* 0x0001e20000100800 */
        /* <DEDUP_REMOVED lines=8> */
.L_x_13033:
[----:B0-----:R-:W0:Y:S01]  /*9200*/  S2R R2, SR_TID.X ;  /* 0x0000000000027919 */ /* 0x001e220000002100 */
        /* <DEDUP_REMOVED lines=40> */
[----:B------:R-:W-:Y:S01]  /*9490*/  MOV R6, R3 ;  /* 0x0000000300067202 */ /* 0x000fe20000000f00 */
[----:B------:R-:W-:Y:S01]  /*94a0*/  UMOV UR4, URZ ;  /* 0x0000003f00047c82 */ /* 0x000fe20008000000 */
[----:B------:R-:W-:-:S05]  /*94b0*/  ULDC UR5, c[0x0][0xc38] ;  /* 0x00030e0000057ab9 */ /* 0x000fca0000000800 */
.L_x_13037:
        /* <DEDUP_REMOVED lines=35> */
.L_x_13035:
        /* <DEDUP_REMOVED lines=15> */
[----:B0-----:R-:W-:Y:S01]  /*97e0*/  IADD3 R13, RZ, -R3, RZ ;  /* 0x80000003ff0d7210 */ /* 0x001fe20007ffe0ff */
[----:B------:R-:W-:Y:S06]  /*97f0*/  @!P0 BRA `(.L_x_13038) ;  /* 0x0000000000088947 */ /* 0x000fec0003800000 */
[----:B------:R-:W-:-:S05]  /*9800*/  VIADD R5, R19, 0xffffffff ;  /* 0xffffffff13057836 */ /* 0x000fca0000000000 */
[----:B------:R0:W1:Y:S02]  /*9810*/  SHFL.IDX PT, R16, R2, R5, 0x1f ;  /* 0x00001f0502107589 */ /* 0x00006400000e0000 */
.L_x_13038:
[----:B-1----:R-:W-:Y:S01]  /*9820*/  IMAD R16, R16, UR5, R11 ;  /* 0x0000000510107c24 */ /* 0x002fe2000f8e020b */
[----:B------:R-:W-:Y:S01]  /*9830*/  IADD3 R19, R19, UR4, RZ ;  /* 0x0000000413137c10 */ /* 0x000fe2000fffe0ff */
        /* <DEDUP_REMOVED lines=10> */
[----:B------:R-:W-:-:S05]  /*98e0*/  IMAD R3, R2, R8, R3 ;  /* 0x0000000802037224 */ /* 0x000fca00078e0203 */
[----:B------:R-:W-:Y:S01]  /*98f0*/  ISETP.GT.U32.AND P1, PT, R4, R3, PT ;  /* 0x000000030400720c */ /* 0x000fe20003f24070 */
[----:B0-----:R-:W0:-:S12]  /*9900*/  MUFU.RCP R6, R6 ;  /* 0x0000000600067308 */ /* 0x001e180000001000 */
[-C--:B------:R-:W-:Y:S01]  /*9910*/  @!P1 IADD3 R3, R3, -R4.reuse, RZ ;  /* 0x8000000403039210 */ /* 0x080fe20007ffe0ff */
        /* <DEDUP_REMOVED lines=10> */
[----:B------:R-:W-:Y:S02]  /*99c0*/  IMAD.MOV R8, RZ, RZ, -R8 ;  /* 0x000000ffff087224 */ /* 0x000fe400078e0a08 */
[----:B-1----:R-:W-:Y:S01]  /*99d0*/  IMAD.MOV R2, RZ, RZ, -R3 ;  /* 0x000000ffff027224 */ /* 0x002fe200078e0a03 */
[----:B------:R-:W-:Y:S02]  /*99e0*/  @!P2 IADD3 R6, -R6, RZ, RZ ;  /* 0x000000ff0606a210 */ /* 0x000fe40007ffe1ff */
        /* <DEDUP_REMOVED lines=26> */
.L_x_13036:
[----:B------:R-:W-:Y:S01]  /*9b90*/  ULDC UR4, c[0x0][0xc3c] ;  /* 0x00030f0000047ab9 */ /* 0x000fe20000000800 */
[----:B------:R-:W-:Y:S02]  /*9ba0*/  IMAD.MOV.U32 R17, RZ, RZ, RZ ;  /* 0x000000ffff117224 */ /* 0x000fe400078e00ff */
[----:B------:R-:W-:Y:S02]  /*9bb0*/  IMAD.U32 R16, RZ, RZ, UR6 ;  /* 0x00000006ff107e24 */ /* 0x000fe4000f8e00ff */
[----:B------:R-:W-:Y:S02]  /*9bc0*/  IMAD.MOV.U32 R18, RZ, RZ, RZ ;  /* 0x000000ffff127224 */ /* 0x000fe400078e00ff */
[----:B------:R-:W-:-:S07]  /*9bd0*/  IMAD.U32 R19, RZ, RZ, UR4 ;  /* 0x00000004ff137e24 */ /* 0x000fce000f8e00ff */
.L_x_13039:
[----:B------:R-:W-:-:S13]  /*9be0*/  ISETP.NE.AND P0, PT, R7, RZ, PT ;  /* 0x000000ff0700720c */ /* 0x000fda0003f05270 */
[----:B------:R-:W0:Y:S01]  /*9bf0*/  @!P0 S2R R3, SR_CgaCtaId ;  /* 0x0000000000038919 */ /* 0x000e220000008800 */
[----:B------:R-:W-:-:S04]  /*9c00*/  @!P0 MOV R0, 0x400 ;  /* 0x0000040000008802 */ /* 0x000fc80000000f00 */
[----:B0-----:R-:W-:-:S05]  /*9c10*/  @!P0 LEA R0, R3, R0, 0x18 ;  /* 0x0000000003008211 */ /* 0x001fca00078ec0ff */
[----:B------:R0:W-:Y:S01]  /*9c20*/  @!P0 STS.128 [R0+0x168d0], R16 ;  /* 0x0168d01000008388 */ /* 0x0001e20000000c00 */
[----:B------:R-:W-:Y:S06]  /*9c30*/  BAR.ARV 0x5, 0x200 ;  /* 0x0148000000007b1d */ /* 0x000fec0000002000 */
.L_x_13034:
[----:B------:R2:W-:Y:S01]  /*9c40*/  STL [R1+0x3c], RZ ;  /* 0x00003cff01007387 */ /* 0x0005e20000100800 */
[----:B------:R-:W-:Y:S01]  /*9c50*/  ULDC UR4, c[0x0][0xc3c] ;  /* 0x00030f0000047ab9 */ /* 0x000fe20000000800 */
[----:B------:R-:W-:Y:S01]  /*9c60*/  MOV R27, 0x1 ;  /* 0x00000001001b7802 */ /* 0x000fe20000000f00 */
[----:B------:R-:W-:Y:S01]  /*9c70*/  IMAD.MOV.U32 R25, RZ, RZ, RZ ;  /* 0x000000ffff197224 */ /* 0x000fe200078e00ff */
[----:B-1----:R-:W-:-:S13]  /*9c80*/  ISETP.GE.AND P0, PT, R19, UR4, PT ;  /* 0x0000000413007c0c */ /* 0x002fda000bf06270 */
[----:B--2---:R-:W-:Y:S05]  /*9c90*/  @P0 BRA `(.L_x_13040) ;  /* 0x0000004c00a00947 */ /* 0x004fea0003800000 */
[----:B------:R-:W2:Y:S01]  /*9ca0*/  LDL R5, [R1+0x28] ;  /* 0x0000280001057983 */ /* 0x000ea20000100800 */
[----:B------:R-:W1:Y:S01]  /*9cb0*/  S2R R3, SR_TID.X ;  /* 0x0000000000037919 */ /* 0x000e620000002100 */
[----:B------:R-:W3:Y:S01]  /*9cc0*/  S2UR UR5, SR_CgaCtaId ;  /* 0x00000000000579c3 */ /* 0x000ee20000008800 */
[----:B------:R-:W-:Y:S01]  /*9cd0*/  UMOV UR4, 0x400 ;  /* 0x0000040000047882 */ /* 0x000fe20000000000 */
[C---:B-1----:R-:W-:Y:S01]  /*9ce0*/  IMAD.SHL.U32 R28, R3.reuse, 0x8, RZ ;  /* 0x00000008031c7824 */ /* 0x042fe200078e00ff */
[C---:B------:R-:W-:Y:S01]  /*9cf0*/  LOP3.LUT R4, R3.reuse, 0x7f, RZ, 0xc0, !PT ;  /* 0x0000007f03047812 */ /* 0x040fe200078ec0ff */
[----:B0-----:R-:W-:-:S03]  /*9d00*/  IMAD.SHL.U32 R2, R3, 0x10, RZ ;  /* 0x0000001003027824 */ /* 0x001fc600078e00ff */
[----:B------:R-:W-:Y:S01]  /*9d10*/  LOP3.LUT R0, R28, 0x1f8, RZ, 0xc0, !PT ;  /* 0x000001f81c007812 */ /* 0x000fe200078ec0ff */
[----:B---3--:R-:W-:-:S03]  /*9d20*/  ULEA UR4, UR5, UR4, 0x18 ;  /* 0x0000000405047291 */ /* 0x008fc6000f8ec03f */
[----:B------:R-:W-:-:S03]  /*9d30*/  LOP3.LUT R3, R0, 0x38, R3, 0x78, !PT ;  /* 0x0000003800037812 */ /* 0x000fc600078e7803 */
[----:B------:R-:W-:Y:S01]  /*9d40*/  IMAD.U32 R22, RZ, RZ, UR4 ;  /* 0x00000004ff167e24 */ /* 0x000fe2000f8e00ff */
[----:B------:R-:W-:Y:S02]  /*9d50*/  LOP3.LUT R2, R2, 0x70, RZ, 0xc0, !PT ;  /* 0x0000007002027812 */ /* 0x000fe400078ec0ff */
[----:B------:R-:W-:Y:S01]  /*9d60*/  SHF.R.U32.HI R4, RZ, 0x3, R4 ;  /* 0x00000003ff047819 */ /* 0x000fe20000011604 */
[----:B------:R-:W-:Y:S01]  /*9d70*/  BSSY B8, `(.L_x_13040) ;  /* 0x00004da000087945 */ /* 0x000fe20003800000 */
[----:B------:R-:W-:Y:S01]  /*9d80*/  IMAD.MOV.U32 R27, RZ, RZ, 0x1 ;  /* 0x00000001ff1b7424 */ /* 0x000fe200078e00ff */
[----:B------:R-:W-:Y:S02]  /*9d90*/  MOV R25, RZ ;  /* 0x000000ff00197202 */ /* 0x000fe40000000f00 */
[----:B------:R-:W-:Y:S01]  /*9da0*/  LOP3.LUT R2, R4, R2, RZ, 0xfc, !PT ;  /* 0x0000000204027212 */ /* 0x000fe200078efcff */
[----:B------:R-:W-:Y:S01]  /*9db0*/  ULDC UR38, c[0x0][0xc] ;  /* 0x0000030000267ab9 */ /* 0x000fe20000000800 */
[----:B--2---:R-:W-:-:S05]  /*9dc0*/  LOP3.LUT R0, R5, 0x2, RZ, 0xfc, !PT ;  /* 0x0000000205007812 */ /* 0x004fca00078efcff */
[----:B------:R0:W-:Y:S02]  /*9dd0*/  STL [R1+0x48], R0 ;  /* 0x0000480001007387 */ /* 0x0001e40000100800 */
[----:B0-----:R-:W-:Y:S02]  /*9de0*/  LOP3.LUT R0, R3, 0x200, R28, 0xf8, !PT ;  /* 0x0000020003007812 */ /* 0x001fe400078ef81c */
[----:B------:R0:W-:Y:S03]  /*9df0*/  STL [R1+0x3c], RZ ;  /* 0x00003cff01007387 */ /* 0x0001e60000100800 */
[----:B------:R-:W-:-:S05]  /*9e00*/  IMAD R0, R0, 0x2, R22 ;  /* 0x0000000200007824 */ /* 0x000fca00078e0216 */
[----:B------:R0:W-:Y:S01]  /*9e10*/  STL [R1+0x1c], R0 ;  /* 0x00001c0001007387 */ /* 0x0001e20000100800 */
[----:B------:R-:W-:-:S07]  /*9e20*/  LOP3.LUT R28, R28, 0x38, RZ, 0xc0, !PT ;  /* 0x000000381c1c7812 */ /* 0x000fce00078ec0ff */
.L_x_13101:
[----:B------:R-:W1:Y:S01]  /*9e30*/  LDC.64 R2, c[0x0][0xc88] ;  /* 0x00032200ff027b82 */ /* 0x000e620000000a00 */
[----:B0-2---:R-:W2:Y:S01]  /*9e40*/  LDL.LU R0, [R1+0x4] ;  /* 0x0000040001007983 */ /* 0x005ea20000300800 */
[----:B-1----:R-:W-:-:S05]  /*9e50*/  IMAD.WIDE R2, R19, 0x4, R2 ;  /* 0x0000000413027825 */ /* 0x002fca00078e0202 */
[----:B------:R-:W3:Y:S01]  /*9e60*/  LDG.E R29, desc[UR36][R2.64] ;  /* 0x00000024021d7981 */ /* 0x000ee2000c1e1900 */
[----:B------:R-:W-:Y:S05]  /*9e70*/  YIELD ;  /* 0x0000000000007946 */ /* 0x000fea0003800000 */
[----:B------:R-:W-:Y:S01]  /*9e80*/  ULDC.64 UR4, c[0x0][0xa28] ;  /* 0x00028a0000047ab9 */ /* 0x000fe20000000a00 */
[----:B------:R-:W-:Y:S01]  /*9e90*/  IMAD.MOV.U32 R6, RZ, RZ, RZ ;  /* 0x000000ffff067224 */ /* 0x000fe200078e00ff */
[----:B------:R-:W-:Y:S01]  /*9ea0*/  ISETP.NE.U32.AND P0, PT, RZ, UR4, PT ;  /* 0x00000004ff007c0c */ /* 0x000fe2000bf05070 */
[----:B------:R-:W-:-:S03]  /*9eb0*/  ULDC.64 UR6, c[0x0][0xa18] ;  /* 0x0002860000067ab9 */ /* 0x000fc60000000a00 */
[----:B------:R-:W-:Y:S02]  /*9ec0*/  ISETP.NE.AND.EX P0, PT, RZ, UR5, PT, P0 ;  /* 0x00000005ff007c0c */ /* 0x000fe4000bf05300 */
[----:B--2---:R-:W-:Y:S02]  /*9ed0*/  LOP3.LUT R0, R0, 0xfffffff7, RZ, 0xc0, !PT ;  /* 0xfffffff700007812 */ /* 0x004fe400078ec0ff */
[----:B---3--:R-:W-:-:S09]  /*9ee0*/  SHF.R.S32.HI R4, RZ, 0x1f, R29 ;  /* 0x0000001fff047819 */ /* 0x008fd2000001141d */
[C---:B------:R-:W-:Y:S01]  /*9ef0*/  @P0 LEA R2, P1, R29.reuse, UR4, 0x2 ;  /* 0x000000041d020c11 */ /* 0x040fe2000f8210ff */
[C---:B------:R-:W-:Y:S01]  /*9f00*/  IMAD.SHL.U32 R23, R29.reuse, 0x4, RZ ;  /* 0x000000041d177824 */ /* 0x040fe200078e00ff */
[C-C-:B------:R-:W-:Y:S01]  /*9f10*/  SHF.L.U64.HI R24, R29.reuse, 0x2, R4.reuse ;  /* 0x000000021d187819 */ /* 0x140fe20000010204 */
[----:B------:R0:W-:Y:S01]  /*9f20*/  STL [R1+0x2c], R4 ;  /* 0x00002c0401007387 */ /* 0x0001e20000100800 */
[----:B------:R-:W-:Y:S01]  /*9f30*/  @P0 LEA.HI.X R3, R29, UR5, R4, 0x2, P1 ;  /* 0x000000051d030c11 */ /* 0x000fe200088f1404 */
[----:B------:R-:W-:-:S04]  /*9f40*/  ULDC.64 UR4, c[0x0][0xa00] ;  /* 0x0002800000047ab9 */ /* 0x000fc80000000a00 */
[----:B------:R1:W2:Y:S01]  /*9f50*/  @P0 LDG.E R6, desc[UR36][R2.64] ;  /* 0x0000002402060981 */ /* 0x0002a2000c1e1900 */
[----:B------:R-:W-:-:S04]  /*9f60*/  ISETP.NE.U32.AND P0, PT, RZ, UR4, PT ;  /* 0x00000004ff007c0c */ /* 0x000fc8000bf05070 */
[----:B------:R-:W-:Y:S02]  /*9f70*/  ISETP.NE.AND.EX P2, PT, RZ, UR5, PT, P0 ;  /* 0x00000005ff007c0c */ /* 0x000fe4000bf45300 */
[----:B------:R-:W-:Y:S02]  /*9f80*/  ISETP.NE.U32.AND P0, PT, RZ, UR6, PT ;  /* 0x00000006ff007c0c */ /* 0x000fe4000bf05070 */
[----:B-1----:R-:W-:Y:S02]  /*9f90*/  IADD3 R2, P1, R23, UR4, RZ ;  /* 0x0000000417027c10 */ /* 0x002fe4000ff3e0ff */
[----:B------:R-:W-:Y:S02]  /*9fa0*/  ISETP.NE.AND.EX P0, PT, RZ, UR7, PT, P0 ;  /* 0x00000007ff007c0c */ /* 0x000fe4000bf05300 */
[----:B------:R-:W-:Y:S01]  /*9fb0*/  IADD3.X R3, R24, UR5, RZ, P1, !PT ;  /* 0x0000000518037c10 */ /* 0x000fe20008ffe4ff */
[----:B------:R-:W-:-:S04]  /*9fc0*/  ULDC.64 UR4, c[0x0][0x418] ;  /* 0x0001060000047ab9 */ /* 0x000fc80000000a00 */
[----:B------:R-:W-:-:S05]  /*9fd0*/  @P2 LOP3.LUT R0, R0, 0x8, RZ, 0xfc, !PT ;  /* 0x0000000800002812 */ /* 0x000fca00078efcff */
[----:B------:R1:W-:Y:S01]  /*9fe0*/  STL [R1+0x4], R0 ;  /* 0x0000040001007387 */ /* 0x0003e20000100800 */
[----:B0-----:R-:W-:-:S04]  /*9ff0*/  @P0 IADD3 R4, P1, R23, UR6, RZ ;  /* 0x0000000617040c10 */ /* 0x001fc8000ff3e0ff */
[----:B------:R-:W-:Y:S01]  /*a000*/  @P0 IADD3.X R5, R24, UR7, RZ, P1, !PT ;  /* 0x0000000718050c10 */ /* 0x000fe20008ffe4ff */
[----:B-1----:R-:W-:-:S04]  /*a010*/  IMAD.MOV.U32 R0, RZ, RZ, RZ ;  /* 0x000000ffff007224 */ /* 0x002fc800078e00ff */
[----:B------:R-:W3:Y:S04]  /*a020*/  @P0 LDG.E R4, desc[UR36][R4.64] ;  /* 0x0000002404040981 */ /* 0x000ee8000c1e1900 */
[----:B------:R-:W4:Y:S01]  /*a030*/  @P2 LDG.E R0, desc[UR36][R2.64] ;  /* 0x0000002402002981 */ /* 0x000f22000c1e1900 */
[----:B------:R-:W-:-:S03]  /*a040*/  UISETP.NE.U32.AND UP0, UPT, UR4, URZ, UPT ;  /* 0x0000003f0400728c */ /* 0x000fc6000bf05070 */
[----:B------:R-:W-:Y:S01]  /*a050*/  ULDC UR4, c[0x0][0x424] ;  /* 0x0001090000047ab9 */ /* 0x000fe20000000800 */
[----:B------:R-:W-:-:S03]  /*a060*/  UISETP.NE.AND.EX UP0, UPT, UR5, URZ, UPT, UP0 ;  /* 0x0000003f0500728c */ /* 0x000fc6000bf05300 */
[----:B------:R-:W-:Y:S01]  /*a070*/  ULDC UR5, c[0x0][0x2f0] ;  /* 0x0000bc0000057ab9 */ /* 0x000fe20000000800 */
[----:B------:R-:W-:-:S04]  /*a080*/  USEL UR4, UR4, 0x1, UP0 ;  /* 0x0000000104047887 */ /* 0x000fc80008000000 */
[----:B------:R-:W-:Y:S01]  /*a090*/  UIMAD UR4, UR4, UR5, URZ ;  /* 0x00000005040472a4 */ /* 0x000fe2000f8e023f */
[----:B----4-:R0:W-:Y:S04]  /*a0a0*/  STL [R1+0x20], R0 ;  /* 0x0000200001007387 */ /* 0x0101e80000100800 */
[----:B--2---:R1:W-:Y:S04]  /*a0b0*/  STL [R1+0x14], R6 ;  /* 0x0000140601007387 */ /* 0x0043e80000100800 */
[----:B---3--:R1:W-:Y:S01]  /*a0c0*/  @P0 STL [R1+0x30], R4 ;  /* 0x0000300401000387 */ /* 0x0083e20000100800 */
[----:B0-----:R-:W-:Y:S01]  /*a0d0*/  IMAD.U32 R0, RZ, RZ, UR4 ;  /* 0x00000004ff007e24 */ /* 0x001fe2000f8e00ff */
[----:B------:R-:W-:Y:S06]  /*a0e0*/  @P0 BRA `(.L_x_13041) ;  /* 0x0000000000200947 */ /* 0x000fec0003800000 */
[----:B------:R-:W-:Y:S02]  /*a0f0*/  ULDC UR4, c[0x0][0x288] ;  /* 0x0000a20000047ab9 */ /* 0x000fe40000000800 */
[----:B-1----:R-:W-:-:S05]  /*a100*/  MOV R4, UR4 ;  /* 0x0000000400047c02 */ /* 0x002fca0008000f00 */
[----:B------:R0:W-:Y:S01]  /*a110*/  STL [R1+0x30], R4 ;  /* 0x0000300401007387 */ /* 0x0001e20000100800 */
[----:B------:R-:W-:Y:S05]  /*a120*/  @!P2 BRA `(.L_x_13041) ;  /* 0x000000000010a947 */ /* 0x000fea0003800000 */
[----:B0-----:R-:W2:Y:S04]  /*a130*/  LDG.E R4, desc[UR36][R2.64] ;  /* 0x0000002402047981 */ /* 0x001ea8000c1e1900 */
[----:B------:R-:W2:Y:S02]  /*a140*/  LDG.E R5, desc[UR36][R2.64+0x4] ;  /* 0x0000042402057981 */ /* 0x000ea4000c1e1900 */
[----:B--2---:R-:W-:-:S05]  /*a150*/  IMAD.IADD R2, R5, 0x1, -R4 ;  /* 0x0000000105027824 */ /* 0x004fca00078e0a04 */
[----:B------:R2:W-:Y:S02]  /*a160*/  STL [R1+0x30], R2 ;  /* 0x0000300201007387 */ /* 0x0005e40000100800 */
.L_x_13041:
[----:B01----:R-:W-:Y:S01]  /*a170*/  IMAD.MOV.U32 R4, RZ, RZ, R29 ;  /* 0x000000ffff047224 */ /* 0x003fe200078e001d */
[----:B------:R-:W-:Y:S02]  /*a180*/  ULDC.64 UR4, c[0x0][0xa20] ;  /* 0x0002880000047ab9 */ /* 0x000fe40000000a00 */
[----:B------:R-:W-:Y:S02]  /*a190*/  ISETP.NE.U32.AND P0, PT, RZ, UR4, PT ;  /* 0x00000004ff007c0c */ /* 0x000fe4000bf05070 */
[----:B------:R0:W-:Y:S02]  /*a1a0*/  STL [R1], R4 ;  /* 0x0000000401007387 */ /* 0x0001e40000100800 */
[----:B------:R-:W-:-:S13]  /*a1b0*/  ISETP.NE.AND.EX P0, PT, RZ, UR5, PT, P0 ;  /* 0x00000005ff007c0c */ /* 0x000fda000bf05300 */
[----:B0-----:R-:W-:Y:S05]  /*a1c0*/  @!P0 BRA `(.L_x_13042) ;  /* 0x0000000000108947 */ /* 0x001fea0003800000 */
[----:B--2---:R-:W-:-:S04]  /*a1d0*/  IADD3 R2, P0, R23, UR4, RZ ;  /* 0x0000000417027c10 */ /* 0x004fc8000ff1e0ff */
[----:B------:R-:W-:-:S05]  /*a1e0*/  IADD3.X R3, R24, UR5, RZ, P0, !PT ;  /* 0x0000000518037c10 */ /* 0x000fca00087fe4ff */
[----:B------:R0:W5:Y:S01]  /*a1f0*/  LDG.E R0, desc[UR36][R2.64] ;  /* 0x0000002402007981 */ /* 0x000162000c1e1900 */
[----:B------:R-:W-:Y:S05]  /*a200*/  BRA `(.L_x_13043) ;  /* 0x0000000000247947 */ /* 0x000fea0003800000 */
.L_x_13042:
        /* <DEDUP_REMOVED lines=9> */
.L_x_13043:
[----:B0----5:R-:W-:Y:S01]  /*a2a0*/  IMAD.IADD R3, R0, 0x1, -R6 ;  /* 0x0000000100037824 */ /* 0x021fe200078e0a06 */
[C---:B--2---:R-:W-:Y:S01]  /*a2b0*/  LOP3.LUT R2, R18.reuse, 0xff000000, RZ, 0xc0, !PT ;  /* 0xff00000012027812 */ /* 0x044fe200078ec0ff */
[----:B------:R-:W-:Y:S01]  /*a2c0*/  BSSY B0, `(.L_x_13044) ;  /* 0x0000029000007945 */ /* 0x000fe20003800000 */
[----:B------:R-:W-:Y:S01]  /*a2d0*/  LOP3.LUT R4, R18, 0xff0000, RZ, 0xc0, !PT ;  /* 0x00ff000012047812 */ /* 0x000fe200078ec0ff */
[C---:B------:R-:W-:Y:S01]  /*a2e0*/  VIADD R0, R3.reuse, 0x7f ;  /* 0x0000007f03007836 */ /* 0x040fe20000000000 */
[----:B------:R0:W-:Y:S01]  /*a2f0*/  STL [R1+0xc], R3 ;  /* 0x00000c0301007387 */ /* 0x0001e20000100800 */
[----:B------:R-:W-:Y:S02]  /*a300*/  ISETP.GE.AND P0, PT, R3, 0x1, PT ;  /* 0x000000010300780c */ /* 0x000fe40003f06270 */
[----:B------:R-:W-:-:S04]  /*a310*/  SHF.R.U32.HI R2, RZ, 0x8, R2 ;  /* 0x00000008ff027819 */ /* 0x000fc80000011602 */
[----:B------:R-:W-:Y:S02]  /*a320*/  LEA.HI R4, R4, R2, RZ, 0x10 ;  /* 0x0000000204047211 */ /* 0x000fe400078f80ff */
[----:B------:R-:W-:-:S04]  /*a330*/  SHF.R.S32.HI R2, RZ, 0x1f, R0 ;  /* 0x0000001fff027819 */ /* 0x000fc80000011400 */
[----:B------:R-:W-:Y:S02]  /*a340*/  LEA.HI R0, R2, R0, RZ, 0x7 ;  /* 0x0000000002007211 */ /* 0x000fe400078f38ff */
[----:B------:R-:W-:Y:S02]  /*a350*/  MOV R2, RZ ;  /* 0x000000ff00027202 */ /* 0x000fe40000000f00 */
        /* <DEDUP_REMOVED lines=31> */
.L_x_13045:
[----:B------:R-:W-:Y:S05]  /*a550*/  BSYNC B0 ;  /* 0x0000000000007941 */ /* 0x000fea0003800000 */
.L_x_13044:
        /* <DEDUP_REMOVED lines=25> */
.L_x_13047:
        /* <DEDUP_REMOVED lines=20> */
.L_x_13050:
[----:B------:R-:W-:Y:S05]  /*a830*/  BSYNC B6 ;  /* 0x0000000000067941 */ /* 0x000fea0003800000 */
.L_x_13049:
        /* <DEDUP_REMOVED lines=20> */
.L_x_13053:
        /* <DEDUP_REMOVED lines=15> */
.L_x_13052:
[----:B------:R-:W-:Y:S05]  /*aa70*/  BSYNC B6 ;  /* 0x0000000000067941 */ /* 0x000fea0003800000 */
.L_x_13051:
[----:B------:R-:W2:Y:S01]  /*aa80*/  LDL R21, [R1] ;  /* 0x0000000001157983 */ /* 0x000ea20000100800 */
[----:B------:R-:W-:Y:S01]  /*aa90*/  ULDC.64 UR4, c[0x0][0x9f8] ;  /* 0x00027e0000047ab9 */ /* 0x000fe20000000a00 */
[----:B------:R-:W0:Y:S01]  /*aaa0*/  LDC R6, c[0x0][0x430] ;  /* 0x00010c00ff067b82 */ /* 0x000e220000000800 */
[----:B------:R-:W-:Y:S01]  /*aab0*/  ISETP.NE.U32.AND P0, PT, RZ, UR4, PT ;  /* 0x00000004ff007c0c */ /* 0x000fe2000bf05070 */
[----:B------:R-:W3:Y:S03]  /*aac0*/  LDL R26, [R1+0x34] ;  /* 0x00003400011a7983 */ /* 0x000ee60000100800 */
[----:B------:R-:W-:Y:S01]  /*aad0*/  ISETP.NE.AND.EX P0, PT, RZ, UR5, PT, P0 ;  /* 0x00000005ff007c0c */ /* 0x000fe2000bf05300 */
[----:B------:R-:W4:Y:S04]  /*aae0*/  LDL R5, [R1+0xc] ;  /* 0x00000c0001057983 */ /* 0x000f280000100800 */
[----:B------:R-:W4:Y:S01]  /*aaf0*/  LDL R4, [R1+0x14] ;  /* 0x0000140001047983 */ /* 0x000f220000100800 */
[----:B------:R-:W1:Y:S07]  /*ab00*/  S2R R7, SR_TID.X ;  /* 0x0000000000077919 */ /* 0x000e6e0000002100 */
[----:B------:R-:W-:Y:S01]  /*ab10*/  @P0 IADD3 R2, P1, R23, UR4, RZ ;  /* 0x0000000417020c10 */ /* 0x000fe2000ff3e0ff */
[----:B------:R-:W1:Y:S03]  /*ab20*/  S2R R0, SR_TID.X ;  /* 0x0000000000007919 */ /* 0x000e660000002100 */
[----:B------:R-:W-:Y:S01]  /*ab30*/  @P0 IADD3.X R3, R24, UR5, RZ, P1, !PT ;  /* 0x0000000518030c10 */ /* 0x000fe20008ffe4ff */
[----:B------:R-:W4:Y:S01]  /*ab40*/  LDL.LU R20, [R1+0x4] ;  /* 0x0000040001147983 */ /* 0x000f220000300800 */
[----:B0-----:R-:W-:-:S03]  /*ab50*/  ISETP.NE.AND P2, PT, R6, 0x1, PT ;  /* 0x000000010600780c */ /* 0x001fc60003f45270 */
[----:B------:R-:W4:Y:S04]  /*ab60*/  LDL R9, [R1+0x48] ;  /* 0x0000480001097983 */ /* 0x000f280000100800 */
[----:B--2---:R0:W2:Y:S01]  /*ab70*/  @P0 LDG.E R21, desc[UR36][R2.64] ;  /* 0x0000002402150981 */ /* 0x0040a2000c1e1900 */
[----:B-1----:R-:W-:Y:S01]  /*ab80*/  IMAD.SHL.U32 R7, R7, 0x10, RZ ;  /* 0x0000001007077824 */ /* 0x002fe200078e00ff */
[----:B------:R-:W-:Y:S01]  /*ab90*/  LOP3.LUT R0, R0, 0x7f, RZ, 0xc0, !PT ;  /* 0x0000007f00007812 */ /* 0x000fe200078ec0ff */
[----:B---3--:R-:W-:-:S03]  /*aba0*/  VIADD R26, R26, 0xffffffff ;  /* 0xffffffff1a1a7836 */ /* 0x008fc60000000000 */
[----:B0-----:R-:W0:Y:S01]  /*abb0*/  @P2 LDC R3, c[0x0][0x434] ;  /* 0x00010d00ff032b82 */ /* 0x001e220000000800 */
[----:B------:R-:W-:Y:S01]  /*abc0*/  IMAD.SHL.U32 R8, R26, 0x80, RZ ;  /* 0x000000801a087824 */ /* 0x000fe200078e00ff */
[----:B------:R-:W-:Y:S02]  /*abd0*/  SHF.R.U32.HI R0, RZ, 0x3, R0 ;  /* 0x00000003ff007819 */ /* 0x000fe40000011600 */
[----:B------:R-:W-:-:S04]  /*abe0*/  LOP3.LUT R7, R7, 0x70, RZ, 0xc0, !PT ;  /* 0x0000007007077812 */ /* 0x000fc800078ec0ff */
[----:B------:R-:W1:Y:S01]  /*abf0*/  @P2 LDC R2, c[0x0][0x438] ;  /* 0x00010e00ff022b82 */ /* 0x000e620000000800 */
[----:B------:R-:W-:Y:S01]  /*ac00*/  LOP3.LUT R0, R8, R0, R7, 0xfe, !PT ;  /* 0x0000000008007212 */ /* 0x000fe200078efe07 */
[----:B--2---:R-:W-:Y:S03]  /*ac10*/  @P0 STL [R1], R21 ;  /* 0x0000001501000387 */ /* 0x004fe60000100800 */
[C---:B----4-:R-:W-:Y:S02]  /*ac20*/  ISETP.GE.AND P0, PT, R0.reuse, R5, PT ;  /* 0x000000050000720c */ /* 0x050fe40003f06270 */
[----:B------:R-:W-:-:S05]  /*ac30*/  IADD3 R0, R0, R4, RZ ;  /* 0x0000000400007210 */ /* 0x000fca0007ffe0ff */
[----:B0-----:R-:W-:-:S04]  /*ac40*/  @P2 IMAD.HI.U32 R3, R0, R3, RZ ;  /* 0x0000000300032227 */ /* 0x001fc800078e00ff */
[----:B------:R-:W-:Y:S01]  /*ac50*/  IMAD.MOV.U32 R4, RZ, RZ, R0 ;  /* 0x000000ffff047224 */ /* 0x000fe200078e0000 */
[----:B-1----:R-:W-:Y:S02]  /*ac60*/  @P2 SHF.R.U32.HI R4, RZ, R2, R3 ;  /* 0x00000002ff042219 */ /* 0x002fe40000011603 */
[----:B------:R-:W0:Y:S03]  /*ac70*/  @!P0 LDC.64 R2, c[0x0][0x428] ;  /* 0x00010a00ff028b82 */ /* 0x000e260000000a00 */
[----:B------:R-:W-:-:S04]  /*ac80*/  IMAD.MOV R5, RZ, RZ, -R4 ;  /* 0x000000ffff057224 */ /* 0x000fc800078e0a04 */
[----:B------:R-:W-:Y:S01]  /*ac90*/  IMAD R0, R6, R5, R0 ;  /* 0x0000000506007224 */ /* 0x000fe200078e0200 */
[----:B------:R-:W-:Y:S02]  /*aca0*/  SHF.R.S32.HI R6, RZ, 0x1f, R21 ;  /* 0x0000001fff067819 */ /* 0x000fe40000011415 */
[----:B------:R-:W-:-:S03]  /*acb0*/  @!P0 SHF.R.S32.HI R5, RZ, 0x1f, R4 ;  /* 0x0000001fff058819 */ /* 0x000fc60000011404 */
[-C--:B0-----:R-:W-:Y:S02]  /*acc0*/  @!P0 IMAD R7, R6, R2.reuse, RZ ;  /* 0x0000000206078224 */ /* 0x081fe400078e02ff */
[----:B------:R-:W-:-:S04]  /*acd0*/  @!P0 IMAD.WIDE.U32 R4, R21, R2, R4 ;  /* 0x0000000215048225 */ /* 0x000fc800078e0004 */
[----:B------:R-:W-:Y:S02]  /*ace0*/  @!P0 IMAD R7, R21, R3, R7 ;  /* 0x0000000315078224 */ /* 0x000fe400078e0207 */
[----:B------:R-:W0:Y:S01]  /*acf0*/  @!P0 LDC.64 R2, c[0x0][0x418] ;  /* 0x00010600ff028b82 */ /* 0x000e220000000a00 */
[----:B------:R0:W-:Y:S01]  /*ad00*/  STL [R1+0x18], R6 ;  /* 0x0000180601007387 */ /* 0x0001e20000100800 */
[----:B------:R-:W-:Y:S01]  /*ad10*/  @!P0 IMAD.IADD R7, R5, 0x1, R7 ;  /* 0x0000000105078824 */ /* 0x000fe200078e0207 */
[----:B0-----:R-:W-:Y:S01]  /*ad20*/  @!P0 LEA R6, P1, R4, R2, 0x2 ;  /* 0x0000000204068211 */ /* 0x001fe200078210ff */
[----:B------:R-:W-:-:S03]  /*ad30*/  IMAD.MOV.U32 R2, RZ, RZ, RZ ;  /* 0x000000ffff027224 */ /* 0x000fc600078e00ff */
[----:B------:R-:W-:-:S05]  /*ad40*/  @!P0 LEA.HI.X R7, R4, R3, R7, 0x2, P1 ;  /* 0x0000000304078211 */ /* 0x000fca00008f1407 */
[----:B------:R0:W5:Y:S01]  /*ad50*/  @!P0 LDG.E R2, desc[UR36][R6.64] ;  /* 0x0000002406028981 */ /* 0x000162000c1e1900 */
[----:B------:R-:W-:-:S04]  /*ad60*/  LOP3.LUT R20, R20, 0xfffffffb, RZ, 0xc0, !PT ;  /* 0xfffffffb14147812 */ /* 0x000fc800078ec0ff */
[----:B------:R-:W-:Y:S02]  /*ad70*/  @P2 LOP3.LUT R20, R20, 0x4, RZ, 0xfc, !PT ;  /* 0x0000000414142812 */ /* 0x000fe400078efcff */
[----:B------:R-:W-:Y:S02]  /*ad80*/  ISETP.NE.AND P2, PT, R9, 0x3, PT ;  /* 0x000000030900780c */ /* 0x000fe40003f45270 */
[----:B------:R-:W-:-:S11]  /*ad90*/  LOP3.LUT R20, R20, 0xfffffffd, RZ, 0xc0, !PT ;  /* 0xfffffffd14147812 */ /* 0x000fd600078ec0ff */
[----:B------:R-:W-:-:S05]  /*ada0*/  @P2 LOP3.LUT R20, R20, 0x2, RZ, 0xfc, !PT ;  /* 0x0000000214142812 */ /* 0x000fca00078efcff */
[----:B------:R0:W-:Y:S01]  /*adb0*/  STL [R1+0x4], R20 ;  /* 0x0000041401007387 */ /* 0x0001e20000100800 */
[----:B------:R-:W-:-:S03]  /*adc0*/  UMOV UR4, 0xffffffff ;  /* 0xffffffff00047882 */ /* 0x000fc60000000000 */
[----:B------:R-:W-:Y:S05]  /*add0*/  BRA.DIV UR4, `(.L_x_13054) ;  /* 0x0000004204ac7947 */ /* 0x000fea000b800000 */
.L_x_13118:
[----:B------:R-:W-:Y:S01]  /*ade0*/  LOP3.LUT R24, R18, 0xffff, RZ, 0xc0, !PT ;  /* 0x0000ffff12187812 */ /* 0x000fe200078ec0ff */
[----:B------:R-:W-:Y:S06]  /*adf0*/  @!P2 BRA `(.L_x_13055) ;  /* 0x000000000004a947 */ /* 0x000fec0003800000 */
[----:B------:R-:W-:Y:S01]  /*ae00*/  BPT.TRAP 0x1 ;  /* 0x000000040000795c */ /* 0x000fe20000300000 */
.L_x_13055:
[----:B0-----:R-:W-:Y:S01]  /*ae10*/  SHF.R.S32.HI R6, RZ, 0x1f, R0 ;  /* 0x0000001fff067819 */ /* 0x001fe20000011400 */
        /* <DEDUP_REMOVED lines=12> */
[----:B------:R-:W-:-:S04]  /*aee0*/  ULDC.64 UR4, c[0x0][0x330] ;  /* 0x0000cc0000047ab9 */ /* 0x000fc80000000a00 */
[----:B------:R-:W-:Y:S01]  /*aef0*/  IADD3 R5, R5, R3, RZ ;  /* 0x0000000305057210 */ /* 0x000fe20007ffe0ff */
        /* <DEDUP_REMOVED lines=8> */
.L_x_13119:
[----:B------:R-:W-:Y:S05]  /*af80*/  BSYNC B0 ;  /* 0x0000000000007941 */ /* 0x000fea0003800000 */
.L_x_13056:
[----:B------:R-:W2:Y:S01]  /*af90*/  LDL R11, [R1+0xc] ;  /* 0x00000c00010b7983 */ /* 0x000ea20000100800 */
[----:B------:R-:W-:Y:S01]  /*afa0*/  ULDC.64 UR4, c[0x0][0x300] ;  /* 0x0000c00000047ab9 */ /* 0x000fe20000000a00 */
[----:B------:R-:W-:Y:S02]  /*afb0*/  ULDC.64 UR6, c[0x0][0x2e8] ;  /* 0x0000ba0000067ab9 */ /* 0x000fe40000000a00 */
[----:B------:R-:W3:Y:S01]  /*afc0*/  LDL.LU R9, [R1+0x4] ;  /* 0x0000040001097983 */ /* 0x000ee20000300800 */
[----:B------:R-:W-:Y:S02]  /*afd0*/  IMAD R6, R6, UR4, RZ ;  /* 0x0000000406067c24 */ /* 0x000fe4000f8e02ff */
[C---:B0-----:R-:W-:Y:S01]  /*afe0*/  IMAD.WIDE.U32 R4, R0.reuse, UR4, RZ ;  /* 0x0000000400047c25 */ /* 0x041fe2000f8e00ff */
[----:B------:R-:W0:Y:S03]  /*aff0*/  S2R R10, SR_TID.X ;  /* 0x00000000000a7919 */ /* 0x000e260000002100 */
[----:B------:R-:W-:Y:S01]  /*b000*/  IMAD R6, R0, UR5, R6 ;  /* 0x0000000500067c24 */ /* 0x000fe2000f8e0206 */
[----:B------:R-:W-:Y:S01]  /*b010*/  ULDC.64 UR4, c[0x0][0x310] ;  /* 0x0000c40000047ab9 */ /* 0x000fe20000000a00 */
[----:B------:R-:W1:Y:S01]  /*b020*/  S2R R12, SR_TID.X ;  /* 0x00000000000c7919 */ /* 0x000e620000002100 */
[----:B------:R-:W-:-:S02]  /*b030*/  IMAD R7, R7, UR4, RZ ;  /* 0x0000000407077c24 */ /* 0x000fc4000f8e02ff */
[----:B------:R-:W-:Y:S02]  /*b040*/  IMAD.IADD R5, R5, 0x1, R6 ;  /* 0x0000000105057824 */ /* 0x000fe400078e0206 */
[C---:B------:R-:W-:Y:S02]  /*b050*/  IMAD R7, R2.reuse, UR5, R7 ;  /* 0x0000000502077c24 */ /* 0x040fe4000f8e0207 */
[----:B------:R-:W-:Y:S01]  /*b060*/  IMAD.WIDE.U32 R4, R2, UR4, R4 ;  /* 0x0000000402047c25 */ /* 0x000fe2000f8e0004 */
[----:B------:R-:W-:-:S03]  /*b070*/  ULDC.64 UR4, c[0x0][0x308] ;  /* 0x0000c20000047ab9 */ /* 0x000fc60000000a00 */
[----:B------:R-:W-:Y:S02]  /*b080*/  IMAD.IADD R5, R5, 0x1, R7 ;  /* 0x0000000105057824 */ /* 0x000fe400078e0207 */
[----:B------:R-:W-:Y:S01]  /*b090*/  IMAD.WIDE.U32 R4, R24, UR4, R4 ;  /* 0x0000000418047c25 */ /* 0x000fe2000f8e0004 */
[----:B------:R-:W-:Y:S02]  /*b0a0*/  ULDC UR4, c[0x0][0x2f4] ;  /* 0x0000bd0000047ab9 */ /* 0x000fe40000000800 */
[----:B------:R-:W-:Y:S01]  /*b0b0*/  ISETP.GE.AND P2, PT, R28, UR4, PT ;  /* 0x000000041c007c0c */ /* 0x000fe2000bf46270 */
[----:B------:R-:W-:Y:S01]  /*b0c0*/  IMAD R2, R24, UR5, R5 ;  /* 0x0000000518027c24 */ /* 0x000fe2000f8e0205 */
[----:B------:R-:W-:Y:S01]  /*b0d0*/  LEA R0, P0, R4, UR6, 0x1 ;  /* 0x0000000604007c11 */ /* 0x000fe2000f8008ff */
[----:B------:R-:W-:-:S03]  /*b0e0*/  UMOV UR4, 0xffffffff ;  /* 0xffffffff00047882 */ /* 0x000fc60000000000 */
[----:B------:R-:W-:Y:S02]  /*b0f0*/  LEA.HI.X R2, R4, UR7, R2, 0x1, P0 ;  /* 0x0000000704027c11 */ /* 0x000fe400080f0c02 */
[----:B0-----:R-:W-:-:S04]  /*b100*/  LOP3.LUT R10, R10, 0x7f, RZ, 0xc0, !PT ;  /* 0x0000007f0a0a7812 */ /* 0x001fc800078ec0ff */
[----:B------:R-:W-:-:S04]  /*b110*/  SHF.R.U32.HI R10, RZ, 0x3, R10 ;  /* 0x00000003ff0a7819 */ /* 0x000fc8000001160a */
[----:B--2---:R-:W-:Y:S01]  /*b120*/  IADD3 R4, -R10, R11, -R8 ;  /* 0x0000000b0a047210 */ /* 0x004fe20007ffe908 */
[C---:B-1----:R-:W-:Y:S02]  /*b130*/  IMAD.SHL.U32 R10, R12.reuse, 0x8, RZ ;  /* 0x000000080c0a7824 */ /* 0x042fe400078e00ff */
[----:B------:R-:W-:Y:S01]  /*b140*/  IMAD.SHL.U32 R11, R12, 0x8, RZ ;  /* 0x000000080c0b7824 */ /* 0x000fe200078e00ff */
[----:B---3--:R-:W-:Y:S02]  /*b150*/  LOP3.LUT R9, R9, 0xfffffffe, RZ, 0xc0, !PT ;  /* 0xfffffffe09097812 */ /* 0x008fe400078ec0ff */
[----:B------:R-:W-:Y:S02]  /*b160*/  LOP3.LUT R10, R10, 0x1f8, RZ, 0xc0, !PT ;  /* 0x000001f80a0a7812 */ /* 0x000fe400078ec0ff */
[----:B------:R-:W-:Y:S02]  /*b170*/  @P2 LOP3.LUT R9, R9, 0x1, RZ, 0xfc, !PT ;  /* 0x0000000109092812 */ /* 0x000fe400078efcff */
[----:B------:R-:W-:-:S02]  /*b180*/  LOP3.LUT R10, R10, 0x38, R12, 0x78, !PT ;  /* 0x000000380a0a7812 */ /* 0x000fc400078e780c */
[----:B------:R-:W-:Y:S01]  /*b190*/  ISETP.GE.AND P0, PT, R4, 0x1, PT ;  /* 0x000000010400780c */ /* 0x000fe20003f06270 */
[----:B------:R0:W-:Y:S01]  /*b1a0*/  STL [R1+0x4], R9 ;  /* 0x0000040901007387 */ /* 0x0001e20000100800 */
[----:B------:R-:W-:-:S04]  /*b1b0*/  LOP3.LUT R10, R10, 0x200, R11, 0xf8, !PT ;  /* 0x000002000a0a7812 */ /* 0x000fc800078ef80b */
[----:B------:R-:W-:Y:S01]  /*b1c0*/  LEA R5, R25, R10, 0xd ;  /* 0x0000000a19057211 */ /* 0x000fe200078e68ff */
[----:B------:R-:W-:Y:S06]  /*b1d0*/  BRA.DIV UR4, `(.L_x_13058) ;  /* 0x0000003e04f47947 */ /* 0x000fec000b800000 */
[----:B------:R-:W1:Y:S01]  /*b1e0*/  SHFL.IDX PT, R7, R0, RZ, 0x181f ;  /* 0x00181fff00077589 */ /* 0x000e6200000e0000 */
[----:B------:R-:W-:-:S03]  /*b1f0*/  @P0 IMAD R8, R5, 0x2, R22 ;  /* 0x0000000205080824 */ /* 0x000fc600078e0216 */
[----:B------:R-:W2:Y:S01]  /*b200*/  SHFL.IDX PT, R6, R2, RZ, 0x181f ;  /* 0x00181fff02067589 */ /* 0x000ea200000e0000 */
[----:B-1----:R-:W-:-:S05]  /*b210*/  @P0 LEA R7, P1, R28, R7, 0x1 ;  /* 0x000000071c070211 */ /* 0x002fca00078208ff */
[----:B--2---:R-:W-:Y:S01]  /*b220*/  @P0 IMAD.X R6, RZ, RZ, R6, P1 ;  /* 0x000000ffff060224 */ /* 0x004fe200008e0606 */
[----:B------:R-:W-:-:S04]  /*b230*/  ISETP.GE.AND P1, PT, R4, 0x11, PT ;  /* 0x000000110400780c */ /* 0x000fc80003f26270 */
[----:B------:R-:W-:-:S04]  /*b240*/  @P0 LOP3.LUT R7, R7, R6, RZ, 0x3c, !PT ;  /* 0x0000000607070212 */ /* 0x000fc800078e3cff */
[----:B------:R-:W-:-:S04]  /*b250*/  @P0 LOP3.LUT R6, R7, R6, RZ, 0x3c, !PT ;  /* 0x0000000607060212 */ /* 0x000fc800078e3cff */
[----:B------:R-:W-:-:S05]  /*b260*/  @P0 LOP3.LUT R7, R7, R6, RZ, 0x3c, !PT ;  /* 0x0000000607070212 */ /* 0x000fca00078e3cff */
[----:B------:R-:W-:Y:S01]  /*b270*/  @!PT LDS RZ, [RZ] ;  /* 0x00000000fffff984 */ /* 0x000fe20000000800 */
[----:B------:R1:W-:Y:S04]  /*b280*/  @P0 LDGSTS.E.BYPASS.LTC128B.128 [R8+0xe400], desc[UR36][R6.64], !P2 ;  /* 0x0e40000006080fae */ /* 0x0003e8000d101d64 */
[----:B-1----:R-:W1:Y:S01]  /*b290*/  SHFL.IDX PT, R7, R0, 0x1, 0x181f ;  /* 0x00381f0000077f89 */ /* 0x002e6200000e0000 */
[----:B------:R-:W-:-:S03]  /*b2a0*/  @P1 IMAD R8, R5, 0x2, R22 ;  /* 0x0000000205081824 */ /* 0x000fc600078e0216 */
[----:B------:R-:W2:Y:S01]  /*b2b0*/  SHFL.IDX PT, R6, R2, 0x1, 0x181f ;  /* 0x00381f0002067f89 */ /* 0x000ea200000e0000 */
[----:B-1----:R-:W-:-:S05]  /*b2c0*/  @P1 LEA R7, P0, R28, R7, 0x1 ;  /* 0x000000071c071211 */ /* 0x002fca00078008ff */
[----:B--2---:R-:W-:-:S05]  /*b2d0*/  @P1 IMAD.X R6, RZ, RZ, R6, P0 ;  /* 0x000000ffff061224 */ /* 0x004fca00000e0606 */
[----:B------:R-:W-:-:S04]  /*b2e0*/  @P1 LOP3.LUT R7, R7, R6, RZ, 0x3c, !PT ;  /* 0x0000000607071212 */ /* 0x000fc800078e3cff */
[----:B------:R-:W-:-:S04]  /*b2f0*/  @P1 LOP3.LUT R6, R7, R6, RZ, 0x3c, !PT ;  /* 0x0000000607061212 */ /* 0x000fc800078e3cff */
[----:B------:R-:W-:-:S05]  /*b300*/  @P1 LOP3.LUT R7, R7, R6, RZ, 0x3c, !PT ;  /* 0x0000000607071212 */ /* 0x000fca00078e3cff */
[----:B------:R1:W-:Y:S01]  /*b310*/  @P1 LDGSTS.E.BYPASS.LTC128B.128 [R8+0xec00], desc[UR36][R6.64], !P2 ;  /* 0x0ec0000006081fae */ /* 0x0003e2000d101d64 */
[----:B------:R-:W-:-:S03]  /*b320*/  ISETP.GE.AND P1, PT, R4, 0x21, PT ;  /* 0x000000210400780c */ /* 0x000fc60003f26270 */
[----:B-1----:R-:W1:Y:S10]  /*b330*/  SHFL.IDX PT, R7, R0, 0x2, 0x181f ;  /* 0x00581f0000077f89 */ /* 0x002e7400000e0000 */
[----:B------:R-:W-:Y:S01]  /*b340*/  @P1 LEA R8, R5, R22, 0x1 ;  /* 0x0000001605081211 */ /* 0x000fe200078e08ff */
        /* <DEDUP_REMOVED lines=9> */
[----:B------:R-:W-:Y:S01]  /*b3e0*/  @P1 IMAD R8, R5, 0x2, R22 ;  /* 0x0000000205081824 */ /* 0x000fe200078e0216 */
        /* <DEDUP_REMOVED lines=30> */
[----:B------:R-:W2:Y:S04]  /*b5d0*/  SHFL.IDX PT, R6, R2, 0x6, 0x181f ;  /* 0x00d81f0002067f89 */ /* 0x000ea800000e0000 */
[----:B------:R-:W3:Y:S04]  /*b5e0*/  SHFL.IDX PT, R2, R2, 0x7, 0x181f ;  /* 0x00f81f0002027f89 */ /* 0x000ee800000e0000 */
[----:B------:R-:W4:Y:S01]  /*b5f0*/  SHFL.IDX PT, R0, R0, 0x7, 0x181f ;  /* 0x00f81f0000007f89 */ /* 0x000f2200000e0000 */
[----:B-1----:R-:W-:-:S05]  /*b600*/  @P1 LEA R7, P0, R28, R7, 0x1 ;  /* 0x000000071c071211 */ /* 0x002fca00078008ff */
[----:B--2---:R-:W-:-:S05]  /*b610*/  @P1 IMAD.X R6, RZ, RZ, R6, P0 ;  /* 0x000000ffff061224 */ /* 0x004fca00000e0606 */
[----:B------:R-:W-:-:S04]  /*b620*/  @P1 LOP3.LUT R7, R7, R6, RZ, 0x3c, !PT ;  /* 0x0000000607071212 */ /* 0x000fc800078e3cff */
[----:B------:R-:W-:-:S04]  /*b630*/  @P1 LOP3.LUT R6, R7, R6, RZ, 0x3c, !PT ;  /* 0x0000000607061212 */ /* 0x000fc800078e3cff */
[----:B------:R-:W-:-:S05]  /*b640*/  @P1 LOP3.LUT R7, R7, R6, RZ, 0x3c, !PT ;  /* 0x0000000607071212 */ /* 0x000fca00078e3cff */
[----:B---34-:R1:W-:Y:S02]  /*b650*/  @P1 LDGSTS.E.BYPASS.LTC128B.128 [R8+0x11400], desc[UR36][R6.64], !P2 ;  /* 0x1140000006081fae */ /* 0x0183e4000d101d64 */
.L_x_13137:
[----:B------:R-:W-:-:S13]  /*b660*/  ISETP.GE.AND P0, PT, R4, 0x71, PT ;  /* 0x000000710400780c */ /* 0x000fda0003f06270 */
[----:B-1----:R-:W-:Y:S01]  /*b670*/  @P0 LEA R6, P1, R28, R0, 0x1 ;  /* 0x000000001c060211 */ /* 0x002fe200078208ff */
[----:B------:R-:W-:-:S04]  /*b680*/  @P0 IMAD R5, R5, 0x2, R22 ;  /* 0x0000000205050824 */ /* 0x000fc800078e0216 */
[----:B------:R-:W-:-:S05]  /*b690*/  @P0 IMAD.X R7, RZ, RZ, R2, P1 ;  /* 0x000000ffff070224 */ /* 0x000fca00008e0602 */
[----:B------:R-:W-:Y:S01]  /*b6a0*/  @!PT LDS RZ, [RZ] ;  /* 0x00000000fffff984 */ /* 0x000fe20000000800 */
[----:B------:R-:W-:Y:S01]  /*b6b0*/  @!PT LDS RZ, [RZ] ;  /* 0x00000000fffff984 */ /* 0x000fe20000000800 */
[----:B------:R-:W-:Y:S01]  /*b6c0*/  @!PT LDS RZ, [RZ] ;  /* 0x00000000fffff984 */ /* 0x000fe20000000800 */
[----:B------:R1:W-:Y:S01]  /*b6d0*/  @P0 LDGSTS.E.BYPASS.LTC128B.128 [R5+0x11c00], desc[UR36][R6.64], !P2 ;  /* 0x11c0000006050fae */ /* 0x0003e2000d101d64 */
[----:B------:R-:W-:Y:S01]  /*b6e0*/  PLOP3.LUT P0, PT, PT, PT, PT, 0x80, 0x0 ;  /* 0x000000000000781c */ /* 0x000fe20003f0f070 */
[----:B------:R-:W-:-:S12]  /*b6f0*/  NOP ;  /* 0x0000000000007918 */ /* 0x000fd80000000000 */
.L_x_13059:
        /* <DEDUP_REMOVED lines=11> */
.L_x_13060:
[----:B------:R2:W5:Y:S01]  /*b7b0*/  LDL R0, [R1+0x4] ;  /* 0x0000040001007983 */ /* 0x0005620000100800 */
[----:B------:R2:W-:Y:S03]  /*b7c0*/  SYNCS.ARRIVE.TRANS64.A1T0 RZ, [R3+URZ+0x16830], RZ ;  /* 0x016830ff03ff79a7 */ /* 0x0005e6000810003f */
[----:B-1----:R2:W5:Y:S04]  /*b7d0*/  LDL.LU R5, [R1+0x20] ;  /* 0x0000200001057983 */ /* 0x0025680000300800 */
[----:B------:R2:W5:Y:S02]  /*b7e0*/  LDL.LU R4, [R1+0x2c] ;  /* 0x00002c0001047983 */ /* 0x0005640000300800 */
[----:B------:R-:W-:Y:S05]  /*b7f0*/  WARPSYNC.ALL ;  /* 0x0000000000007948 */ /* 0x000fea0003800000 */
[----:B------:R-:W-:Y:S01]  /*b800*/  ULDC.64 UR4, c[0x0][0x298] ;  /* 0x0000a60000047ab9 */ /* 0x000fe20000000a00 */
[----:B------:R-:W-:Y:S01]  /*b810*/  VIADD R2, R22, 0x8400 ;  /* 0x0000840016027836 */ /* 0x000fe20000000000 */
[----:B------:R-:W-:Y:S01]  /*b820*/  BSSY B6, `(.L_x_13061) ;  /* 0x000001f000067945 */ /* 0x000fe20003800000 */
[----:B------:R-:W-:Y:S03]  /*b830*/  BAR.SYNC.DEFER_BLOCKING 0x8, 0x200 ;  /* 0x0208000000007b1d */ /* 0x000fe60000010000 */
[----:B------:R-:W-:-:S02]  /*b840*/  LOP3.LUT P0, RZ, R2, 0x3ff, RZ, 0xc0, !PT ;  /* 0x000003ff02ff7812 */ /* 0x000fc4000780c0ff */
[----:B-----5:R-:W-:Y:S02]  /*b850*/  LOP3.LUT P1, RZ, R0, 0x8, RZ, 0xc0, !PT ;  /* 0x0000000800ff7812 */ /* 0x020fe4000782c0ff */
[----:B------:R-:W-:Y:S01]  /*b860*/  SHF.R.S32.HI R0, RZ, 0x1f, R5 ;  /* 0x0000001fff007819 */ /* 0x000fe20000011405 */
[----:B--2---:R-:W-:Y:S01]  /*b870*/  IMAD.WIDE.U32 R2, R5, UR4, RZ ;  /* 0x0000000405027c25 */ /* 0x004fe2000f8e00ff */
[----:B------:R-:W-:Y:S02]  /*b880*/  SEL R29, R29, RZ, !P1 ;  /* 0x000000ff1d1d7207 */ /* 0x000fe40004800000 */
[----:B------:R-:W-:Y:S01]  /*b890*/  SEL R4, R4, RZ, !P1 ;  /* 0x000000ff04047207 */ /* 0x000fe20004800000 */
[----:B------:R-:W-:Y:S01]  /*b8a0*/  IMAD R0, R0, UR4, RZ ;  /* 0x0000000400007c24 */ /* 0x000fe2000f8e02ff */
[----:B------:R1:W-:Y:S03]  /*b8b0*/  STL.64 [R1+0x20], R2 ;  /* 0x0000200201007387 */ /* 0x0003e60000100a00 */
[----:B------:R-:W-:Y:S01]  /*b8c0*/  IMAD R0, R5, UR5, R0 ;  /* 0x0000000505007c24 */ /* 0x000fe2000f8e0200 */
[----:B------:R1:W-:Y:S04]  /*b8d0*/  STL [R1+0x38], R4 ;  /* 0x0000380401007387 */ /* 0x0003e80000100800 */
[----:B------:R-:W-:-:S05]  /*b8e0*/  IADD3 R0, R3, R0, RZ ;  /* 0x0000000003007210 */ /* 0x000fca0007ffe0ff */
[----:B------:R1:W-:Y:S01]  /*b8f0*/  STL [R1+0x2c], R0 ;  /* 0x00002c0001007387 */ /* 0x0003e20000100800 */
[----:B------:R-:W-:Y:S05]  /*b900*/  @!P0 BRA `(.L_x_13062) ;  /* 0x0000000000408947 */ /* 0x000fea0003800000 */
[----:B-1----:R-:W-:Y:S01]  /*b910*/  MOV R2, 0x0 ;  /* 0x0000000000027802 */ /* 0x002fe20000000f00 */
[----:B------:R-:W-:Y:S01]  /*b920*/  ULDC.64 UR6, c[0x4][0x138] ;  /* 0x01004e0000067ab9 */ /* 0x000fe20000000a00 */
[----:B------:R-:W-:Y:S01]  /*b930*/  ULDC.64 UR8, c[0x4][0x140] ;  /* 0x0100500000087ab9 */ /* 0x000fe20000000a00 */
[----:B------:R-:W-:Y:S01]  /*b940*/  ULDC.64 UR4, c[0x4][0x20] ;  /* 0x0100080000047ab9 */ /* 0x000fe20000000a00 */
[----:B------:R-:W-:Y:S01]  /*b950*/  IMAD.U32 R4, RZ, RZ, UR6 ;  /* 0x00000006ff047e24 */ /* 0x000fe2000f8e00ff */
[----:B------:R-:W-:Y:S01]  /*b960*/  MOV R11, UR5 ;  /* 0x00000005000b7c02 */ /* 0x000fe20008000f00 */
[----:B------:R-:W1:Y:S01]  /*b970*/  LDC.64 R2, c[0x4][R2] ;  /* 0x0100000002027b82 */ /* 0x000e620000000a00 */
        /* <DEDUP_REMOVED lines=8> */
[----:B01----:R-:W-:Y:S05]  /*ba00*/  CALL.ABS.NOINC R2 ;  /* 0x0000000002007343 */ /* 0x003fea0003c00000 */
.L_x_13062:
[----:B------:R-:W-:Y:S05]  /*ba10*/  BSYNC B6 ;  /* 0x0000000000067941 */ /* 0x000fea0003800000 */
.L_x_13061:
[----:B-1----:R-:W2:Y:S01]  /*ba20*/  LDL.LU R2, [R1+0x2c] ;  /* 0x00002c0001027983 */ /* 0x002ea20000300800 */
[----:B0-----:R-:W0:Y:S01]  /*ba30*/  LDC R9, c[0x0][0x448] ;  /* 0x00011200ff097b82 */ /* 0x001e220000000800 */
[----:B------:R-:W-:Y:S01]  /*ba40*/  ULDC.64 UR4, c[0x0][0x2d8] ;  /* 0x0000b60000047ab9 */ /* 0x000fe20000000a00 */
[----:B------:R-:W-:Y:S01]  /*ba50*/  ULDC.64 UR6, c[0x0][0x2e0] ;  /* 0x0000b80000067ab9 */ /* 0x000fe20000000a00 */
[----:B------:R-:W3:Y:S01]  /*ba60*/  LDL.LU.64 R20, [R1+0x20] ;  /* 0x0000200001147983 */ /* 0x000ee20000300a00 */
[----:B------:R-:W-:-:S03]  /*ba70*/  ULDC.64 UR8, c[0x0][0x280] ;  /* 0x0000a00000087ab9 */ /* 0x000fc60000000a00 */
[----:B------:R-:W4:Y:S04]  /*ba80*/  LDL.LU R0, [R1+0x38] ;  /* 0x0000380001007983 */ /* 0x000f280000300800 */
[----:B------:R1:W5:Y:S01]  /*ba90*/  LDL R10, [R1+0x1c] ;  /* 0x00001c00010a7983 */ /* 0x0003620000100800 */
        /* <DEDUP_REMOVED lines=15> */
[----:B------:R-:W-:Y:S01]  /*bb90*/  IMAD.IADD R3, R3, 0x1, R0 ;  /* 0x0000000103037824 */ /* 0x000fe200078e0200 */
[----:B--2---:R-:W-:Y:S02]  /*bba0*/  SHF.L.U32 R21, R21, 0x4, RZ ;  /* 0x0000000415157819 */ /* 0x004fe400000006ff */
[----:B---3--:R-:W-:Y:S02]  /*bbb0*/  LOP3.LUT R20, R20, 0x7f, RZ, 0xc0, !PT ;  /* 0x0000007f14147812 */ /* 0x008fe400078ec0ff */
        /* <DEDUP_REMOVED lines=15> */
[----:B------:R-:W-:-:S05]  /*bcb0*/  SHF.R.S32.HI R7, RZ, 0x1f, R0 ;  /* 0x0000001fff077819 */ /* 0x000fca0000011400 */
[----:B------:R-:W-:Y:S02]  /*bcc0*/  IMAD R7, R7, UR6, RZ ;  /* 0x0000000607077c24 */ /* 0x000fe4000f8e02ff */
[----:B------:R-:W-:-:S04]  /*bcd0*/  IMAD.WIDE.U32 R4, R0, UR6, R4 ;  /* 0x0000000600047c25 */ /* 0x000fc8000f8e0004 */
[----:B------:R-:W-:-:S04]  /*bce0*/  IMAD R7, R0, UR7, R7 ;  /* 0x0000000700077c24 */ /* 0x000fc8000f8e0207 */
[----:B------:R-:W-:Y:S02]  /*bcf0*/  IMAD.IADD R5, R5, 0x1, R7 ;  /* 0x0000000105057824 */ /* 0x000fe400078e0207 */
[----:B------:R-:W0:Y:S01]  /*bd00*/  @P0 LDC R7, c[0x0][0x44c] ;  /* 0x00011300ff070b82 */ /* 0x000e220000000800 */
[----:B------:R-:W-:-:S04]  /*bd10*/  LEA R0, P1, R4, UR8, 0x1 ;  /* 0x0000000804007c11 */ /* 0x000fc8000f8208ff */
[----:B------:R-:W-:Y:S02]  /*bd20*/  LEA.HI.X R4, R4, UR9, R5, 0x1, P1 ;  /* 0x0000000904047c11 */ /* 0x000fe400088f0c05 */
[----:B------:R-:W-:-:S05]  /*bd30*/  IADD3 R5, R6, 0x80, RZ ;  /* 0x0000008006057810 */ /* 0x000fca0007ffe0ff */
[----:B------:R-:W-:Y:S01]  /*bd40*/  IMAD.MOV.U32 R6, RZ, RZ, R5 ;  /* 0x000000ffff067224 */ /* 0x000fe200078e0005 */
[----:B------:R-:W1:Y:S01]  /*bd50*/  S2R R20, SR_TID.X ;  /* 0x0000000000147919 */ /* 0x000e620000002100 */
[----:B0-----:R-:W-:-:S05]  /*bd60*/  @P0 IMAD.HI.U32 R7, R5, R7, RZ ;  /* 0x0000000705070227 */ /* 0x001fca00078e00ff */
[----:B------:R-:W-:-:S05]  /*bd70*/  @P0 SHF.R.U32.HI R6, RZ, R8, R7 ;  /* 0x00000008ff060219 */ /* 0x000fca0000011607 */
        /* <DEDUP_REMOVED lines=12> */
[----:B------:R-:W-:-:S03]  /*be40*/  LEA R5, P1, R2, UR8, 0x1 ;  /* 0x0000000802057c11 */ /* 0x000fc6000f8208ff */
[----:B------:R-:W-:Y:S01]  /*be50*/  IMAD.IADD R6, R3, 0x1, R6 ;  /* 0x0000000103067824 */ /* 0x000fe200078e0206 */
[----:B------:R-:W-:Y:S01]  /*be60*/  ISETP.GE.AND P0, PT, R28, UR4, PT ;  /* 0x000000041c007c0c */ /* 0x000fe2000bf06270 */
[----:B------:R-:W-:Y:S01]  /*be70*/  UMOV UR4, 0xffffffff ;  /* 0xffffffff00047882 */ /* 0x000fe20000000000 */
[----:B-1----:R-:W-:Y:S02]  /*be80*/  LOP3.LUT R20, R20, 0x7f, RZ, 0xc0, !PT ;  /* 0x0000007f14147812 */ /* 0x002fe400078ec0ff */
[----:B------:R-:W-:Y:S02]  /*be90*/  LEA.HI.X R2, R2, UR9, R6, 0x1, P1 ;  /* 0x0000000902027c11 */ /* 0x000fe400088f0c06 */
[----:B------:R-:W-:Y:S01]  /*bea0*/  SHF.R.U32.HI R20, RZ, 0x3, R20 ;  /* 0x00000003ff147819 */ /* 0x000fe20000011614 */
[----:B--2---:R-:W-:Y:S06]  /*beb0*/  BRA.DIV UR4, `(.L_x_13063) ;  /* 0x0000003e046c7947 */ /* 0x004fec000b800000 */
        /* <DEDUP_REMOVED lines=11> */
[----:B------:R0:W-:Y:S02]  /*bf70*/  @!P2 LDGSTS.E.BYPASS.LTC128B.128 [R10+0x8400], desc[UR36][R6.64], !P0 ;  /* 0x08400000060aafae */ /* 0x0001e4000c101d64 */
[----:B0-----:R-:W-:Y:S02]  /*bf80*/  IADD3 R6, R17, 0x10, RZ ;  /* 0x0000001011067810 */ /* 0x001fe40007ffe0ff */
[----:B------:R-:W0:Y:S02]  /*bf90*/  SHFL.IDX PT, R7, R0, 0x1, 0x181f ;  /* 0x00381f0000077f89 */ /* 0x000e2400000e0000 */
[----:B------:R-:W-:Y:S02]  /*bfa0*/  ISETP.GE.AND P1, PT, R6, R3, PT ;  /* 0x000000030600720c */ /* 0x000fe40003f26270 */
[----:B------:R-:W1:Y:S11]  /*bfb0*/  SHFL.IDX PT, R6, R4, 0x1, 0x181f ;  /* 0x00381f0004067f89 */ /* 0x000e7600000e0000 */
[----:B0-----:R-:W-:-:S05]  /*bfc0*/  @!P1 LEA R7, P2, R28, R7, 0x1 ;  /* 0x000000071c079211 */ /* 0x001fca00078408ff */
[----:B-1----:R-:W-:-:S05]  /*bfd0*/  @!P1 IMAD.X R6, RZ, RZ, R6, P2 ;  /* 0x000000ffff069224 */ /* 0x002fca00010e0606 */
[----:B------:R-:W-:-:S04]  /*bfe0*/  @!P1 LOP3.LUT R7, R7, R6, RZ, 0x3c, !PT ;  /* 0x0000000607079212 */ /* 0x000fc800078e3cff */
[----:B------:R-:W-:-:S04]  /*bff0*/  @!P1 LOP3.LUT R6, R7, R6, RZ, 0x3c, !PT ;  /* 0x0000000607069212 */ /* 0x000fc800078e3cff */
[----:B------:R-:W-:-:S05]  /*c000*/  @!P1 LOP3.LUT R7, R7, R6, RZ, 0x3c, !PT ;  /* 0x0000000607079212 */ /* 0x000fca00078e3cff */
[----:B------:R0:W-:Y:S02]  /*c010*/  @!P1 LDGSTS.E.BYPASS.LTC128B.128 [R10+0x8c00], desc[UR36][R6.64], !P0 ;  /* 0x08c00000060a9fae */ /* 0x0001e4000c101d64 */
[----:B0-----:R-:W-:Y:S02]  /*c020*/  VIADD R6, R17, 0x20 ;  /* 0x0000002011067836 */ /* 0x001fe40000000000 */
        /* <DEDUP_REMOVED lines=42> */
[----:B------:R-:W1:Y:S04]  /*c2d0*/  SHFL.IDX PT, R6, R4, 0x6, 0x181f ;  /* 0x00d81f0004067f89 */ /* 0x000e6800000e0000 */
[----:B------:R-:W-:Y:S07]  /*c2e0*/  SHFL.IDX PT, R4, R4, 0x7, 0x181f ;  /* 0x00f81f0004047f89 */ /* 0x000fee00000e0000 */
[----:B0-----:R-:W-:-:S05]  /*c2f0*/  @!P1 LEA R7, P2, R28, R7, 0x1 ;  /* 0x000000071c079211 */ /* 0x001fca00078408ff */
[----:B-1----:R-:W-:-:S05]  /*c300*/  @!P1 IMAD.X R6, RZ, RZ, R6, P2 ;  /* 0x000000ffff069224 */ /* 0x002fca00010e0606 */
[----:B------:R-:W-:-:S04]  /*c310*/  @!P1 LOP3.LUT R7, R7, R6, RZ, 0x3c, !PT ;  /* 0x0000000607079212 */ /* 0x000fc800078e3cff */
[----:B------:R-:W-:-:S04]  /*c320*/  @!P1 LOP3.LUT R6, R7, R6, RZ, 0x3c, !PT ;  /* 0x0000000607069212 */ /* 0x000fc800078e3cff */
[----:B------:R-:W-:-:S05]  /*c330*/  @!P1 LOP3.LUT R7, R7, R6, RZ, 0x3c, !PT ;  /* 0x0000000607079212 */ /* 0x000fca00078e3cff */
[----:B------:R0:W-:Y:S04]  /*c340*/  @!P1 LDGSTS.E.BYPASS.LTC128B.128 [R10+0xb400], desc[UR36][R6.64], !P0 ;  /* 0x0b400000060a9fae */ /* 0x0001e8000c101d64 */
[----:B0-----:R0:W1:Y:S02]  /*c350*/  SHFL.IDX PT, R6, R0, 0x7, 0x181f ;  /* 0x00f81f0000067f89 */ /* 0x00106400000e0000 */
[----:B0-----:R-:W-:-:S04]  /*c360*/  IADD3 R0, R17, 0x80, RZ ;  /* 0x0000008011007810 */ /* 0x001fc80007ffe0ff */
[----:B------:R-:W-:Y:S01]  /*c370*/  ISETP.GE.AND P1, PT, R0, R3, PT ;  /* 0x000000030000720c */ /* 0x000fe20003f26270 */
[----:B------:R-:W-:-:S05]  /*c380*/  VIADD R0, R17, 0x70 ;  /* 0x0000007011007836 */ /* 0x000fca0000000000 */
[----:B------:R-:W-:Y:S02]  /*c390*/  ISETP.GE.AND P2, PT, R0, R3, PT ;  /* 0x000000030000720c */ /* 0x000fe40003f46270 */
[----:B------:R-:W-:Y:S11]  /*c3a0*/  SHFL.IDX PT, R0, R2, RZ, 0x181f ;  /* 0x00181fff02007589 */ /* 0x000ff600000e0000 */
[----:B-1----:R-:W-:-:S05]  /*c3b0*/  @!P2 LEA R6, P3, R28, R6, 0x1 ;  /* 0x000000061c06a211 */ /* 0x002fca00078608ff */
[----:B------:R-:W-:Y:S02]  /*c3c0*/  @!P2 IMAD.X R7, RZ, RZ, R4, P3 ;  /* 0x000000ffff07a224 */ /* 0x000fe400018e0604 */
[----:B------:R-:W0:Y:S04]  /*c3d0*/  SHFL.IDX PT, R4, R5, RZ, 0x181f ;  /* 0x00181fff05047589 */ /* 0x000e2800000e0000 */
[----:B------:R1:W-:Y:S01]  /*c3e0*/  @!P2 LDGSTS.E.BYPASS.LTC128B.128 [R10+0xbc00], desc[UR36][R6.64], !P0 ;  /* 0x0bc00000060aafae */ /* 0x0003e2000c101d64 */
[----:B0-----:R-:W-:-:S05]  /*c3f0*/  @!P1 LEA R4, P3, R28, R4, 0x1 ;  /* 0x000000041c049211 */ /* 0x001fca00078608ff */
[----:B------:R-:W-:Y:S02]  /*c400*/  @!P1 IMAD.X R0, RZ, RZ, R0, P3 ;  /* 0x000000ffff009224 */ /* 0x000fe400018e0600 */
[----:B-1----:R-:W-:Y:S02]  /*c410*/  @!P1 IMAD.MOV.U32 R6, RZ, RZ, R4 ;  /* 0x000000ffff069224 */ /* 0x002fe400078e0004 */
[----:B------:R-:W-:Y:S01]  /*c420*/  @!P1 IMAD.MOV.U32 R7, RZ, RZ, R0 ;  /* 0x000000ffff079224 */ /* 0x000fe200078e0000 */
[----:B------:R-:W-:-:S04]  /*c430*/  IADD3 R0, R17, 0x90, RZ ;  /* 0x0000009011007810 */ /* 0x000fc80007ffe0ff */
[----:B------:R0:W-:Y:S01]  /*c440*/  @!P1 LDGSTS.E.BYPASS.LTC128B.128 [R10+0xc400], desc[UR36][R6.64], !P0 ;  /* 0x0c400000060a9fae */ /* 0x0001e2000c101d64 */
[----:B------:R-:W-:-:S03]  /*c450*/  ISETP.GE.AND P1, PT, R0, R3, PT ;  /* 0x000000030000720c */ /* 0x000fc60003f26270 */
[----:B------:R-:W-:Y:S04]  /*c460*/  SHFL.IDX PT, R0, R2, 0x1, 0x181f ;  /* 0x00381f0002007f89 */ /* 0x000fe800000e0000 */
[----:B0-----:R-:W0:Y:S06]  /*c470*/  SHFL.IDX PT, R6, R5, 0x1, 0x181f ;  /* 0x00381f0005067f89 */ /* 0x001e2c00000e0000 */
[----:B0-----:R-:W-:-:S05]  /*c480*/  @!P1 LEA R6, P2, R28, R6, 0x1 ;  /* 0x000000061c069211 */ /* 0x001fca00078408ff */
[----:B------:R-:W-:-:S04]  /*c490*/  @!P1 IMAD.X R0, RZ, RZ, R0, P2 ;  /* 0x000000ffff009224 */ /* 0x000fc800010e0600 */
[----:B------:R-:W-:Y:S02]  /*c4a0*/  @!P1 IMAD.MOV.U32 R7, RZ, RZ, R0 ;  /* 0x000000ffff079224 */ /* 0x000fe400078e0000 */
[----:B------:R-:W-:-:S03]  /*c4b0*/  VIADD R0, R17, 0xa0 ;  /* 0x000000a011007836 */ /* 0x000fc60000000000 */
[----:B------:R0:W-:Y:S02]  /*c4c0*/  @!P1 LDGSTS.E.BYPASS.LTC128B.128 [R10+0xcc00], desc[UR36][R6.64], !P0 ;  /* 0x0cc00000060a9fae */ /* 0x0001e4000c101d64 */
[----:B------:R-:W-:Y:S02]  /*c4d0*/  ISETP.GE.AND P2, PT, R0, R3, PT ;  /* 0x000000030000720c */ /* 0x000fe40003f46270 */
[----:B------:R-:W-:Y:S04]  /*c4e0*/  SHFL.IDX PT, R0, R2, 0x2, 0x181f ;  /* 0x00581f0002007f89 */ /* 0x000fe800000e0000 */
[----:B0-----:R-:W0:Y:S07]  /*c4f0*/  SHFL.IDX PT, R6, R5, 0x2, 0x181f ;  /* 0x00581f0005067f89 */ /* 0x001e2e00000e0000 */
[----:B0-----:R-:W-:-:S05]  /*c500*/  @!P2 LEA R6, P1, R28, R6, 0x1 ;  /* 0x000000061c06a211 */ /* 0x001fca00078208ff */
[----:B------:R-:W-:-:S04]  /*c510*/  @!P2 IMAD.X R0, RZ, RZ, R0, P1 ;  /* 0x000000ffff00a224 */ /* 0x000fc800008e0600 */
[----:B------:R-:W-:Y:S02]  /*c520*/  @!P2 IMAD.MOV.U32 R7, RZ, RZ, R0 ;  /* 0x000000ffff07a224 */ /* 0x000fe400078e0000 */
[----:B------:R0:W1:Y:S04]  /*c530*/  SHFL.IDX PT, R0, R2, 0x3, 0x181f ;  /* 0x00781f0002007f89 */ /* 0x00006800000e0000 */
[----:B------:R0:W-:Y:S04]  /*c540*/  @!P2 LDGSTS.E.BYPASS.LTC128B.128 [R10+0xd400], desc[UR36][R6.64], !P0 ;  /* 0x0d400000060aafae */ /* 0x0001e8000c101d64 */
[----:B------:R0:W2:Y:S02]  /*c550*/  SHFL.IDX PT, R2, R5, 0x3, 0x181f ;  /* 0x00781f0005027f89 */ /* 0x0000a400000e0000 */
.L_x_13162:
[----:B------:R-:W-:-:S04]  /*c560*/  IADD3 R17, R17, 0xb0, RZ ;  /* 0x000000b011117810 */ /* 0x000fc80007ffe0ff */
[----:B------:R-:W-:-:S13]  /*c570*/  ISETP.GE.AND P1, PT, R17, R3, PT ;  /* 0x000000031100720c */ /* 0x000fda0003f26270 */
[----:B0-2---:R-:W-:-:S05]  /*c580*/  @!P1 LEA R2, P2, R28, R2, 0x1 ;  /* 0x000000021c029211 */ /* 0x005fca00078408ff */
[----:B-1----:R-:W-:-:S05]  /*c590*/  @!P1 IMAD.X R3, RZ, RZ, R0, P2 ;  /* 0x000000ffff039224 */ /* 0x002fca00010e0600 */
[----:B------:R-:W-:Y:S01]  /*c5a0*/  @!PT LDS RZ, [RZ] ;  /* 0x00000000fffff984 */ /* 0x000fe20000000800 */
[----:B------:R-:W-:Y:S01]  /*c5b0*/  @!PT LDS RZ, [RZ] ;  /* 0x00000000fffff984 */ /* 0x000fe20000000800 */
[----:B------:R-:W-:Y:S01]  /*c5c0*/  @!PT LDS RZ, [RZ] ;  /* 0x00000000fffff984 */ /* 0x000fe20000000800 */
[----:B------:R0:W-:Y:S01]  /*c5d0*/  @!P1 LDGSTS.E.BYPASS.LTC128B.128 [R10+0xdc00], desc[UR36][R2.64], !P0 ;  /* 0x0dc00000020a9fae */ /* 0x0001e2000c101d64 */
[----:B------:R-:W-:Y:S01]  /*c5e0*/  PLOP3.LUT P0, PT, PT, PT, PT, 0x80, 0x0 ;  /* 0x000000000000781c */ /* 0x000fe20003f0f070 */
[----:B------:R-:W-:-:S12]  /*c5f0*/  NOP ;  /* 0x0000000000007918 */ /* 0x000fd80000000000 */
.L_x_13064:
[----:B------:R-:W-:Y:S02]  /*c600*/  PLOP3.LUT P1, PT, P1, P0, PT, 0xa2, 0x0 ;  /* 0x000000000000781c */ /* 0x000fe40000f21472 */
[----:B------:R-:W-:-:S08]  /*c610*/  @P0 R2UR P1, UR4, R22 ;  /* 0x00000000160402ca */ /* 0x000fd00000020000 */
[----:B------:R-:W-:-:S05]  /*c620*/  @P0 PLOP3.LUT P0, PT, P1, PT, PT, 0x80, 0x0 ;  /* 0x000000000000081c */ /* 0x000fca0000f0f070 */
[----:B------:R-:W-:Y:S01]  /*c630*/  @!P1 SYNCS.ARRIVE.TRANS64.RED.A0T1 RZ, [UR4+0x16800], RZ ;  /* 0x016800ffffff99a7 */ /* 0x000fe20008200404 */
[----:B------:R-:W-:Y:S07]  /*c640*/  @!P1 ARRIVES.LDGSTSBAR.64.TRANSCNT [UR4+0x16800] ;  /* 0x01680000ff0099b0 */ /* 0x000fee0008000a84 */
[----:B------:R-:W-:Y:S05]  /*c650*/  @P0 BRA.U.ANY `(.L_x_13064) ;  /* 0xfffffffd00e80947 */ /* 0x000fea000393ffff */
[----:B0-----:R-:W2:Y:S02]  /*c660*/  LDL.LU R2, [R1+0x3c] ;  /* 0x00003c0001027983 */ /* 0x001ea40000300800 */
        /* <DEDUP_REMOVED lines=11> */
.L_x_13163:
[----:B------:R-:W-:Y:S05]  /*c720*/  BSYNC B0 ;  /* 0x0000000000007941 */ /* 0x000fea0003800000 */
.L_x_13065:
[----:B------:R-:W2:Y:S04]  /*c730*/  LDL.LU R3, [R1+0x34] ;  /* 0x0000340001037983 */ /* 0x000ea80000300800 */
[----:B------:R-:W3:Y:S01]  /*c740*/  LDL R2, [R1+0x10] ;  /* 0x0000100001027983 */ /* 0x000ee20000100800 */
[----:B------:R-:W-:Y:S01]  /*c750*/  BSSY B0, `(.L_x_13067) ;  /* 0x0000102000007945 */ /* 0x000fe20003800000 */
[----:B--2---:R-:W-:-:S05]  /*c760*/  VIADD R7, R3, 0xfffffffe ;  /* 0xfffffffe03077836 */ /* 0x004fca0000000000 */
[----:B---3--:R-:W-:-:S13]  /*c770*/  ISETP.GE.AND P0, PT, R7, R2, PT ;  /* 0x000000020700720c */ /* 0x008fda0003f06270 */
[----:B------:R-:W-:Y:S05]  /*c780*/  @!P0 BRA `(.L_x_13068) ;  /* 0x0000000c00f88947 */ /* 0x000fea0003800000 */
[----:B------:R-:W-:Y:S01]  /*c790*/  ULDC UR4, c[0x0][0x2f4] ;  /* 0x0000bd0000047ab9 */ /* 0x000fe20000000800 */
[----:B------:R-:W-:Y:S01]  /*c7a0*/  IMAD.MOV.U32 R6, RZ, RZ, R25 ;  /* 0x000000ffff067224 */ /* 0x000fe200078e0019 */
[----:B------:R-:W-:Y:S01]  /*c7b0*/  ISETP.GE.AND P1, PT, R28, UR4, PT ;  /* 0x000000041c007c0c */ /* 0x000fe2000bf26270 */
[----:B------:R-:W-:Y:S01]  /*c7c0*/  IMAD.MOV.U32 R29, RZ, RZ, R26 ;  /* 0x000000ffff1d7224 */ /* 0x000fe200078e001a */
[----:B------:R-:W-:-:S11]  /*c7d0*/  MOV R17, R27 ;  /* 0x0000001b00117202 */ /* 0x000fd60000000f00 */
.L_x_13081:
[----:B------:R-:W2:Y:S01]  /*c7e0*/  LDL R10, [R1+0x14] ;  /* 0x00001400010a7983 */ /* 0x000ea20000100800 */
[----:B------:R-:W1:Y:S03]  /*c7f0*/  LDC R3, c[0x0][0x430] ;  /* 0x00010c00ff037b82 */ /* 0x000e660000000800 */
[----:B------:R-:W3:Y:S04]  /*c800*/  LDL R9, [R1+0x18] ;  /* 0x0000180001097983 */ /* 0x000ee80000100800 */
[----:B------:R-:W4:Y:S01]  /*c810*/  LDL R5, [R1] ;  /* 0x0000000001057983 */ /* 0x000f220000100800 */
[----:B------:R-:W0:Y:S03]  /*c820*/  S2R R2, SR_TID.X ;  /* 0x0000000000027919 */ /* 0x000e260000002100 */
[----:B------:R-:W5:Y:S01]  /*c830*/  LDL R8, [R1+0x48] ;  /* 0x0000480001087983 */ /* 0x000f620000100800 */
        /* <DEDUP_REMOVED lines=9> */
[----:B------:R-:W-:Y:S01]  /*c8d0*/  ULDC UR4, c[0x0][0x430] ;  /* 0x00010c0000047ab9 */ /* 0x000fe20000000800 */
[----:B--2---:R-:W-:-:S05]  /*c8e0*/  IADD3 R3, R2, R3, R10 ;  /* 0x0000000302037210 */ /* 0x004fca0007ffe00a */
[----:B-1----:R-:W-:-:S04]  /*c8f0*/  @P0 IMAD.HI.U32 R4, R3, R4, RZ ;  /* 0x0000000403040227 */ /* 0x002fc800078e00ff */
[----:B------:R-:W-:Y:S01]  /*c900*/  IMAD.MOV.U32 R2, RZ, RZ, R3 ;  /* 0x000000ffff027224 */ /* 0x000fe200078e0003 */
[----:B0-----:R-:W-:-:S05]  /*c910*/  @P0 SHF.R.U32.HI R2, RZ, R0, R4 ;  /* 0x00000000ff020219 */ /* 0x001fca0000011604 */
[----:B------:R-:W-:-:S04]  /*c920*/  IMAD.MOV R0, RZ, RZ, -R2 ;  /* 0x000000ffff007224 */ /* 0x000fc800078e0a02 */
[----:B------:R-:W-:Y:S01]  /*c930*/  IMAD R0, R0, UR4, R3 ;  /* 0x0000000400007c24 */ /* 0x000fe2000f8e0203 */
[----:B------:R-:W-:Y:S01]  /*c940*/  ULDC.64 UR4, c[0x0][0x428] ;  /* 0x00010a0000047ab9 */ /* 0x000fe20000000a00 */
[----:B------:R-:W-:Y:S01]  /*c950*/  SHF.R.S32.HI R3, RZ, 0x1f, R2 ;  /* 0x0000001fff037819 */ /* 0x000fe20000011402 */
[----:B---3--:R-:W-:-:S04]  /*c960*/  IMAD R4, R9, UR4, RZ ;  /* 0x0000000409047c24 */ /* 0x008fc8000f8e02ff */
[C---:B----4-:R-:W-:Y:S02]  /*c970*/  IMAD R4, R5.reuse, UR5, R4 ;  /* 0x0000000505047c24 */ /* 0x050fe4000f8e0204 */
[----:B------:R-:W-:Y:S01]  /*c980*/  IMAD.WIDE.U32 R2, R5, UR4, R2 ;  /* 0x0000000405027c25 */ /* 0x000fe2000f8e0002 */
        /* <DEDUP_REMOVED lines=15> */
.L_x_13069:
[----:B------:R-:W-:Y:S01]  /*ca80*/  IMAD R5, R25, 0x8, R22 ;  /* 0x0000000819057824 */ /* 0x000fe200078e0216 */
[----:B------:R-:W-:Y:S01]  /*ca90*/  SHF.L.U32 R2, R27, 0x1f, RZ ;  /* 0x0000001f1b027819 */ /* 0x000fe200000006ff */
[----:B------:R-:W-:Y:S03]  /*caa0*/  BSSY B1, `(.L_x_13070) ;  /* 0x0000003000017945 */ /* 0x000fe60003800000 */
[----:B------:R-:W0:Y:S02]  /*cab0*/  SYNCS.PHASECHK.TRANS64.TRYWAIT P0, [R5+URZ+0x16840], R2 ;  /* 0x01684002050075a7 */ /* 0x000e24000800017f */
[----:B0-----:R-:W-:Y:S05]  /*cac0*/  @!P0 BRA `(.L_x_13071) ;  /* 0x0000004000608947 */ /* 0x001fea0003800000 */
.L_x_13164:
[----:B------:R-:W-:Y:S05]  /*cad0*/  BSYNC B1 ;  /* 0x0000000000017941 */ /* 0x000fea0003800000 */
.L_x_13070:
[----:B------:R-:W2:Y:S01]  /*cae0*/  LDL R3, [R1+0x4] ;  /* 0x0000040001037983 */ /* 0x000ea20000100800 */
[----:B------:R-:W-:Y:S01]  /*caf0*/  SHF.R.S32.HI R20, RZ, 0x1f, R0 ;  /* 0x0000001fff147819 */ /* 0x000fe20000011400 */
[----:B------:R-:W-:Y:S01]  /*cb00*/  ULDC.64 UR4, c[0x0][0x300] ;  /* 0x0000c00000047ab9 */ /* 0x000fe20000000a00 */
[----:B------:R-:W-:Y:S01]  /*cb10*/  ULDC.64 UR6, c[0x0][0x2e8] ;  /* 0x0000ba0000067ab9 */ /* 0x000fe20000000a00 */
[----:B------:R-:W1:Y:S02]  /*cb20*/  S2R R8, SR_TID.X ;  /* 0x0000000000087919 */ /* 0x000e640000002100 */
[----:B------:R-:W-:-:S04]  /*cb30*/  IMAD R7, R20, UR4, RZ ;  /* 0x0000000414077c24 */ /* 0x000fc8000f8e02ff */
[----:B------:R-:W-:Y:S02]  /*cb40*/  IMAD R7, R0, UR5, R7 ;  /* 0x0000000500077c24 */ /* 0x000fe4000f8e0207 */
[C---:B-1----:R-:W-:Y:S01]  /*cb50*/  IMAD.SHL.U32 R9, R8.reuse, 0x8, RZ ;  /* 0x0000000808097824 */ /* 0x042fe200078e00ff */
[----:B------:R-:W-:-:S04]  /*cb60*/  SHF.L.U32 R11, R8, 0x3, RZ ;  /* 0x00000003080b7819 */ /* 0x000fc800000006ff */
[----:B------:R-:W-:-:S04]  /*cb70*/  LOP3.LUT R9, R9, 0x1f8, RZ, 0xc0, !PT ;  /* 0x000001f809097812 */ /* 0x000fc800078ec0ff */
[----:B------:R-:W-:-:S04]  /*cb80*/  LOP3.LUT R9, R9, 0x38, R8, 0x78, !PT ;  /* 0x0000003809097812 */ /* 0x000fc800078e7808 */
[----:B------:R-:W-:-:S05]  /*cb90*/  LOP3.LUT R9, R9, 0x200, R11, 0xf8, !PT ;  /* 0x0000020009097812 */ /* 0x000fca00078ef80b */
[----:B------:R-:W-:Y:S01]  /*cba0*/  IMAD R9, R25, 0x2000, R9 ;  /* 0x0000200019097824 */ /* 0x000fe200078e0209 */
[----:B--2---:R-:W-:Y:S01]  /*cbb0*/  LOP3.LUT P2, RZ, R3, 0x1, RZ, 0xc0, !PT ;  /* 0x0000000103ff7812 */ /* 0x004fe2000784c0ff */
        /* <DEDUP_REMOVED lines=48> */
[----:B------:R-:W1:Y:S04]  /*cec0*/  SHFL.IDX PT, R3, R10, 0x6, 0x181f ;  /* 0x00d81f000a037f89 */ /* 0x000e6800000e0000 */
[----:B------:R-:W2:Y:S01]  /*ced0*/  SHFL.IDX PT, R10, R10, 0x7, 0x181f ;  /* 0x00f81f000a0a7f89 */ /* 0x000ea200000e0000 */
[----:B0-----:R-:W-:-:S05]  /*cee0*/  IADD3 R2, P0, R2, R7, RZ ;  /* 0x0000000702027210 */ /* 0x001fca0007f1e0ff */
[----:B-1----:R-:W-:-:S05]  /*cef0*/  IMAD.X R3, RZ, RZ, R3, P0 ;  /* 0x000000ffff037224 */ /* 0x002fca00000e0603 */
[----:B------:R0:W-:Y:S04]  /*cf00*/  LDGSTS.E.BYPASS.LTC128B.128 [R9+0x11400], desc[UR36][R2.64], !P2 ;  /* 0x1140000002097fae */ /* 0x0001e8000d101d64 */
[----:B0-2---:R0:W1:Y:S02]  /*cf10*/  SHFL.IDX PT, R2, R8, 0x7, 0x181f ;  /* 0x00f81f0008027f89 */ /* 0x00506400000e0000 */
.L_x_13182:
[----:B-1----:R-:W-:-:S04]  /*cf20*/  IADD3 R2, P0, R2, R7, RZ ;  /* 0x0000000702027210 */ /* 0x002fc80007f1e0ff */
[----:B------:R-:W-:Y:S02]  /*cf30*/  IADD3.X R3, RZ, R10, RZ, P0, !PT ;  /* 0x0000000aff037210 */ /* 0x000fe400007fe4ff */
[----:B------:R-:W-:-:S03]  /*cf40*/  PLOP3.LUT P0, PT, PT, PT, PT, 0x80, 0x0 ;  /* 0x000000000000781c */ /* 0x000fc60003f0f070 */
[----:B------:R-:W-:Y:S01]  /*cf50*/  @!PT LDS RZ, [RZ] ;  /* 0x00000000fffff984 */ /* 0x000fe20000000800 */
[----:B------:R-:W-:Y:S01]  /*cf60*/  @!PT LDS RZ, [RZ] ;  /* 0x00000000fffff984 */ /* 0x000fe20000000800 */
[----:B------:R-:W-:Y:S01]  /*cf70*/  @!PT LDS RZ, [RZ] ;  /* 0x00000000fffff984 */ /* 0x000fe20000000800 */
[----:B------:R1:W-:Y:S01]  /*cf80*/  LDGSTS.E.BYPASS.LTC128B.128 [R9+0x11c00], desc[UR36][R2.64], !P2 ;  /* 0x11c0000002097fae */ /* 0x0003e2000d101d64 */
[----:B------:R-:W-:-:S09]  /*cf90*/  NOP ;  /* 0x0000000000007918 */ /* 0x000fd20000000000 */
.L_x_13073:
        /* <DEDUP_REMOVED lines=11> */
.L_x_13074:
[----:B------:R1:W-:Y:S01]  /*d050*/  SYNCS.ARRIVE.TRANS64.A1T0 RZ, [R5+URZ+0x16830], RZ ;  /* 0x016830ff05ff79a7 */ /* 0x0003e2000810003f */
[----:B------:R-:W-:Y:S05]  /*d060*/  @!P3 BRA `(.L_x_13075) ;  /* 0x000000000004b947 */ /* 0x000fea0003800000 */
[----:B------:R-:W-:Y:S01]  /*d070*/  BPT.TRAP 0x1 ;  /* 0x000000040000795c */ /* 0x000fe20000300000 */
.L_x_13075:
[----:B------:R-:W-:Y:S01]  /*d080*/  SHF.L.U32 R2, R17, 0x1f, RZ ;  /* 0x0000001f11027819 */ /* 0x000fe200000006ff */
[----:B-1----:R-:W-:Y:S01]  /*d090*/  IMAD R5, R6, 0x8, R22 ;  /* 0x0000000806057824 */ /* 0x002fe200078e0216 */
[----:B------:R-:W-:Y:S03]  /*d0a0*/  BSSY B1, `(.L_x_13076) ;  /* 0x0000003000017945 */ /* 0x000fe60003800000 */
[----:B------:R-:W1:Y:S02]  /*d0b0*/  SYNCS.PHASECHK.TRANS64.TRYWAIT P0, [R5+URZ+0x16860], R2 ;  /* 0x01686002050075a7 */ /* 0x000e64000800017f */
[----:B-1----:R-:W-:Y:S05]  /*d0c0*/  @!P0 BRA `(.L_x_13077) ;  /* 0x0000004400248947 */ /* 0x002fea0003800000 */
.L_x_13183:
[----:B------:R-:W-:Y:S05]  /*d0d0*/  BSYNC B1 ;  /* 0x0000000000017941 */ /* 0x000fea0003800000 */
.L_x_13076:
[----:B0-----:R-:W2:Y:S01]  /*d0e0*/  LDL R8, [R1+0xc] ;  /* 0x00000c0001087983 */ /* 0x001ea20000100800 */
        /* <DEDUP_REMOVED lines=14> */
[----:B------:R-:W-:Y:S01]  /*d1d0*/  ISETP.LT.OR P0, PT, R8, 0x1, P1 ;  /* 0x000000010800780c */ /* 0x000fe20000f01670 */
[----:B------:R-:W-:Y:S02]  /*d1e0*/  IMAD R6, R6, 0x2, R22 ;  /* 0x0000000206067824 */ /* 0x000fe400078e0216 */
[----:B------:R-:W1:Y:S01]  /*d1f0*/  SHFL.IDX PT, R3, R23, RZ, 0x181f ;  /* 0x00181fff17037589 */ /* 0x000e6200000e0000 */
[----:B0-----:R-:W-:-:S04]  /*d200*/  IADD3 R2, P2, R2, R7, RZ ;  /* 0x0000000702027210 */ /* 0x001fc80007f5e0ff */
[----:B-1----:R-:W-:-:S05]  /*d210*/  IADD3.X R3, RZ, R3, RZ, P2, !PT ;  /* 0x00000003ff037210 */ /* 0x002fca00017fe4ff */
[----:B------:R-:W-:Y:S01]  /*d220*/  @!PT LDS RZ, [RZ] ;  /* 0x00000000fffff984 */ /* 0x000fe20000000800 */
[----:B------:R0:W-:Y:S01]  /*d230*/  LDGSTS.E.BYPASS.LTC128B.128 [R6+0x400], desc[UR36][R2.64], !P0 ;  /* 0x0040000002067fae */ /* 0x0001e2000c101d64 */
[----:B------:R-:W-:-:S03]  /*d240*/  ISETP.LT.OR P0, PT, R8, 0x11, P1 ;  /* 0x000000110800780c */ /* 0x000fc60000f01670 */
[----:B0-----:R-:W0:Y:S04]  /*d250*/  SHFL.IDX PT, R2, R18, 0x1, 0x181f ;  /* 0x00381f0012027f89 */ /* 0x001e2800000e0000 */
[----:B------:R-:W1:Y:S01]  /*d260*/  SHFL.IDX PT, R3, R23, 0x1, 0x181f ;  /* 0x00381f0017037f89 */ /* 0x000e6200000e0000 */
[----:B0-----:R-:W-:-:S05]  /*d270*/  IADD3 R2, P2, R2, R7, RZ ;  /* 0x0000000702027210 */ /* 0x001fca0007f5e0ff */
[----:B-1----:R-:W-:-:S05]  /*d280*/  IMAD.X R3, RZ, RZ, R3, P2 ;  /* 0x000000ffff037224 */ /* 0x002fca00010e0603 */
        /* <DEDUP_REMOVED lines=22> */
[----:B0-----:R-:W-:-:S04]  /*d3f0*/  IADD3 R2, P2, R2, R7, RZ ;  /* 0x0000000702027210 */ /* 0x001fc80007f5e0ff */
[----:B-1----:R-:W-:-:S05]  /*d400*/  IADD3.X R3, RZ, R3, RZ, P2, !PT ;  /* 0x00000003ff037210 */ /* 0x002fca00017fe4ff */
[----:B------:R0:W-:Y:S01]  /*d410*/  LDGSTS.E.BYPASS.LTC128B.128 [R6+0x2c00], desc[UR36][R2.64], !P0 ;  /* 0x02c0000002067fae */ /* 0x0001e2000c101d64 */
[----:B------:R-:W-:-:S03]  /*d420*/  ISETP.LT.OR P0, PT, R8, 0x61, P1 ;  /* 0x000000610800780c */ /* 0x000fc60000f01670 */
[----:B0-----:R-:W0:Y:S04]  /*d430*/  SHFL.IDX PT, R2, R18, 0x6, 0x181f ;  /* 0x00d81f0012027f89 */ /* 0x001e2800000e0000 */
[----:B------:R-:W1:Y:S04]  /*d440*/  SHFL.IDX PT, R3, R23, 0x6, 0x181f ;  /* 0x00d81f0017037f89 */ /* 0x000e6800000e0000 */
[----:B------:R-:W2:Y:S01]  /*d450*/  SHFL.IDX PT, R23, R23, 0x7, 0x181f ;  /* 0x00f81f0017177f89 */ /* 0x000ea200000e0000 */
[----:B0-----:R-:W-:-:S05]  /*d460*/  IADD3 R2, P2, R2, R7, RZ ;  /* 0x0000000702027210 */ /* 0x001fca0007f5e0ff */
[----:B-1----:R-:W-:-:S05]  /*d470*/  IMAD.X R3, RZ, RZ, R3, P2 ;  /* 0x000000ffff037224 */ /* 0x002fca00010e0603 */
[----:B------:R0:W-:Y:S04]  /*d480*/  LDGSTS.E.BYPASS.LTC128B.128 [R6+0x3400], desc[UR36][R2.64], !P0 ;  /* 0x0340000002067fae */ /* 0x0001e8000c101d64 */
[----:B0-2---:R0:W1:Y:S02]  /*d490*/  SHFL.IDX PT, R2, R18, 0x7, 0x181f ;  /* 0x00f81f0012027f89 */ /* 0x00506400000e0000 */
.L_x_13201:
[----:B------:R-:W-:Y:S01]  /*d4a0*/  ISETP.LT.OR P0, PT, R8, 0x71, P1 ;  /* 0x000000710800780c */ /* 0x000fe20000f01670 */
[----:B------:R-:W-:Y:S01]  /*d4b0*/  ULDC.64 UR4, c[0x0][0x328] ;  /* 0x0000ca0000047ab9 */ /* 0x000fe20000000a00 */
[----:B-1----:R-:W-:Y:S01]  /*d4c0*/  IADD3 R2, P2, R2, R7, RZ ;  /* 0x0000000702027210 */ /* 0x002fe20007f5e0ff */
[----:B------:R-:W-:-:S04]  /*d4d0*/  ULDC.64 UR6, c[0x0][0x318] ;  /* 0x0000c60000067ab9 */ /* 0x000fc80000000a00 */
[----:B------:R-:W-:-:S06]  /*d4e0*/  IMAD.X R3, RZ, RZ, R23, P2 ;  /* 0x000000ffff037224 */ /* 0x000fcc00010e0617 */
[----:B------:R-:W-:Y:S01]  /*d4f0*/  @!PT LDS RZ, [RZ] ;  /* 0x00000000fffff984 */ /* 0x000fe20000000800 */
[----:B------:R-:W-:Y:S01]  /*d500*/  @!PT LDS RZ, [RZ] ;  /* 0x00000000fffff984 */ /* 0x000fe20000000800 */
[----:B------:R-:W-:Y:S01]  /*d510*/  @!PT LDS RZ, [RZ] ;  /* 0x00000000fffff984 */ /* 0x000fe20000000800 */
[----:B------:R1:W-:Y:S01]  /*d520*/  LDGSTS.E.BYPASS.LTC128B.128 [R6+0x3c00], desc[UR36][R2.64], !P0 ;  /* 0x03c0000002067fae */ /* 0x0003e2000c101d64 */
[----:B------:R-:W-:Y:S01]  /*d530*/  PLOP3.LUT P0, PT, PT, PT, PT, 0x80, 0x0 ;  /* 0x000000000000781c */ /* 0x000fe20003f0f070 */
[----:B-1----:R-:W-:Y:S02]  /*d540*/  IMAD R6, R20, UR4, RZ ;  /* 0x0000000414067c24 */ /* 0x002fe4000f8e02ff */
[----:B------:R-:W-:-:S04]  /*d550*/  IMAD.WIDE.U32 R2, R0, UR4, RZ ;  /* 0x0000000400027c25 */ /* 0x000fc8000f8e00ff */
[----:B------:R-:W-:Y:S01]  /*d560*/  IMAD R6, R0, UR5, R6 ;  /* 0x0000000500067c24 */ /* 0x000fe2000f8e0206 */
[----:B------:R-:W-:Y:S01]  /*d570*/  ULDC.64 UR4, c[0x0][0x338] ;  /* 0x0000ce0000047ab9 */ /* 0x000fe20000000a00 */
[----:B------:R-:W-:Y:S02]  /*d580*/  NOP ;  /* 0x0000000000007918 */ /* 0x000fe40000000000 */
[----:B------:R-:W-:Y:S02]  /*d590*/  IMAD.IADD R3, R3, 0x1, R6 ;  /* 0x0000000103037824 */ /* 0x000fe400078e0206 */
[----:B------:R-:W-:-:S04]  /*d5a0*/  IMAD.WIDE.U32 R2, R4, UR4, R2 ;  /* 0x0000000404027c25 */ /* 0x000fc8000f8e0002 */
[----:B------:R-:W-:-:S04]  /*d5b0*/  IMAD R0, R21, UR4, RZ ;  /* 0x0000000415007c24 */ /* 0x000fc8000f8e02ff */
[----:B------:R-:W-:Y:S01]  /*d5c0*/  IMAD R0, R4, UR5, R0 ;  /* 0x0000000504007c24 */ /* 0x000fe2000f8e0200 */
[----:B------:R-:W-:-:S03]  /*d5d0*/  ULDC.64 UR4, c[0x0][0x330] ;  /* 0x0000cc0000047ab9 */ /* 0x000fc60000000a00 */
[----:B------:R-:W-:Y:S02]  /*d5e0*/  IMAD.IADD R3, R3, 0x1, R0 ;  /* 0x0000000103037824 */ /* 0x000fe400078e0200 */
[----:B------:R-:W-:-:S04]  /*d5f0*/  IMAD.WIDE.U32 R2, R24, UR4, R2 ;  /* 0x0000000418027c25 */ /* 0x000fc8000f8e0002 */
[----:B------:R-:W-:Y:S01]  /*d600*/  IMAD R0, R24, UR5, R3 ;  /* 0x0000000518007c24 */ /* 0x000fe2000f8e0203 */
[----:B0-----:R-:W-:-:S04]  /*d610*/  LEA R18, P2, R2, UR6, 0x1 ;  /* 0x0000000602127c11 */ /* 0x001fc8000f8408ff */
[----:B------:R-:W-:-:S09]  /*d620*/  LEA.HI.X R0, R2, UR7, R0, 0x1, P2 ;  /* 0x0000000702007c11 */ /* 0x000fd200090f0c00 */
.L_x_13079:
        /* <DEDUP_REMOVED lines=12> */
.L_x_13080:
[----:B------:R-:W2:Y:S01]  /*d6f0*/  LDL R0, [R1+0x10] ;  /* 0x0000100001007983 */ /* 0x000ea20000100800 */
[----:B------:R1:W-:Y:S01]  /*d700*/  SYNCS.ARRIVE.TRANS64.A1T0 RZ, [R5+URZ+0x16850], RZ ;  /* 0x016850ff05ff79a7 */ /* 0x0003e2000810003f */
[C---:B------:R-:W-:Y:S01]  /*d710*/  IADD3 R7, R26.reuse, -0x1, RZ ;  /* 0xffffffff1a077810 */ /* 0x040fe20007ffe0ff */
[----:B------:R-:W-:Y:S02]  /*d720*/  IMAD.MOV.U32 R6, RZ, RZ, R25 ;  /* 0x000000ffff067224 */ /* 0x000fe400078e0019 */
[----:B------:R-:W-:Y:S02]  /*d730*/  IMAD.MOV.U32 R17, RZ, RZ, R27 ;  /* 0x000000ffff117224 */ /* 0x000fe400078e001b */
[----:B------:R-:W-:Y:S01]  /*d740*/  IMAD.MOV.U32 R29, RZ, RZ, R26 ;  /* 0x000000ffff1d7224 */ /* 0x000fe200078e001a */
[----:B--2---:R-:W-:-:S13]  /*d750*/  ISETP.GT.AND P0, PT, R26, R0, PT ;  /* 0x000000001a00720c */ /* 0x004fda0003f04270 */
[----:B-1----:R-:W-:Y:S05]  /*d760*/  @P0 BRA `(.L_x_13081) ;  /* 0xfffffff0001c0947 */ /* 0x002fea000383ffff */
.L_x_13068:
[----:B------:R-:W-:Y:S05]  /*d770*/  BSYNC B0 ;  /* 0x0000000000007941 */ /* 0x000fea0003800000 */
.L_x_13067:
        /* <DEDUP_REMOVED lines=17> */
.L_x_13083:
[----:B------:R-:W-:Y:S05]  /*d890*/  BSYNC B0 ;  /* 0x0000000000007941 */ /* 0x000fea0003800000 */
.L_x_13082:
[----:B------:R-:W2:Y:S02]  /*d8a0*/  LDL R0, [R1+0x48] ;  /* 0x0000480001007983 */ /* 0x000ea40000100800 */
[----:B--2---:R-:W-:-:S13]  /*d8b0*/  ISETP.NE.AND P0, PT, R0, 0x3, PT ;  /* 0x000000030000780c */ /* 0x004fda0003f05270 */
[----:B------:R-:W-:Y:S05]  /*d8c0*/  @!P0 BRA `(.L_x_13084) ;  /* 0x0000000000048947 */ /* 0x000fea0003800000 */
[----:B------:R-:W-:Y:S01]  /*d8d0*/  BPT.TRAP 0x1 ;  /* 0x000000040000795c */ /* 0x000fe20000300000 */
.L_x_13084:
[----:B------:R-:W2:Y:S01]  /*d8e0*/  LDL.LU R2, [R1+0xc] ;  /* 0x00000c0001027983 */ /* 0x000ea20000300800 */
[----:B------:R-:W-:Y:S01]  /*d8f0*/  IMAD R0, R25, 0x8, R22 ;  /* 0x0000000819007824 */ /* 0x000fe200078e0216 */
[----:B------:R-:W-:Y:S01]  /*d900*/  SHF.L.U32 R3, R27, 0x1f, RZ ;  /* 0x0000001f1b037819 */ /* 0x000fe200000006ff */
[----:B------:R-:W-:Y:S03]  /*d910*/  BSSY B0, `(.L_x_13085) ;  /* 0x0000004000007945 */ /* 0x000fe60003800000 */
[----:B------:R-:W0:Y:S01]  /*d920*/  SYNCS.PHASECHK.TRANS64.TRYWAIT P0, [R0+URZ+0x16860], R3 ;  /* 0x01686003000075a7 */ /* 0x000e22000800017f */
[----:B--2---:R-:W-:Y:S01]  /*d930*/  IMAD R6, R26, -0x80, R2 ;  /* 0xffffff801a067824 */ /* 0x004fe200078e0202 */
[----:B0-----:R-:W-:Y:S06]  /*d940*/  @!P0 BRA `(.L_x_13086) ;  /* 0x0000004400608947 */ /* 0x001fec0003800000 */
.L_x_13202:
[----:B------:R-:W-:Y:S05]  /*d950*/  BSYNC B0 ;  /* 0x0000000000007941 */ /* 0x000fea0003800000 */
.L_x_13085:
[----:B------:R-:W1:Y:S01]  /*d960*/  S2R R2, SR_TID.X ;  /* 0x0000000000027919 */ /* 0x000e620000002100 */
[----:B------:R-:W-:Y:S01]  /*d970*/  UMOV UR4, 0xffffffff ;  /* 0xffffffff00047882 */ /* 0x000fe20000000000 */
[----:B------:R-:W2:Y:S01]  /*d980*/  S2R R7, SR_TID.X ;  /* 0x0000000000077919 */ /* 0x000ea20000002100 */
[----:B-1----:R-:W-:Y:S02]  /*d990*/  LOP3.LUT R5, R2, 0x7f, RZ, 0xc0, !PT ;  /* 0x0000007f02057812 */ /* 0x002fe400078ec0ff */
        /* <DEDUP_REMOVED lines=9> */
[----:B------:R-:W1:Y:S01]  /*da30*/  SHFL.IDX PT, R14, R18, RZ, 0x181f ;  /* 0x00181fff120e7589 */ /* 0x000e6200000e0000 */
[----:B------:R-:W-:Y:S01]  /*da40*/  ULDC UR4, c[0x0][0x2f4] ;  /* 0x0000bd0000047ab9 */ /* 0x000fe20000000800 */
[C---:B------:R-:W-:Y:S01]  /*da50*/  IMAD.SHL.U32 R5, R28.reuse, 0x2, RZ ;  /* 0x000000021c057824 */ /* 0x040fe200078e00ff */
[----:B------:R-:W-:Y:S01]  /*da60*/  ISETP.GE.AND P0, PT, R28, UR4, PT ;  /* 0x000000041c007c0c */ /* 0x000fe2000bf06270 */
[----:B0-----:R-:W0:Y:S01]  /*da70*/  SHFL.IDX PT, R3, R23, RZ, 0x181f ;  /* 0x00181fff17037589 */ /* 0x001e2200000e0000 */
[----:B------:R-:W-:Y:S02]  /*da80*/  IMAD R4, R4, 0x2, R22 ;  /* 0x0000000204047824 */ /* 0x000fe400078e0216 */
[----:B------:R-:W-:Y:S02]  /*da90*/  ISETP.LT.OR P1, PT, R6, 0x1, P0 ;  /* 0x000000010600780c */ /* 0x000fe40000721670 */
[----:B-1----:R-:W-:Y:S02]  /*daa0*/  IADD3 R2, P2, R14, R5, RZ ;  /* 0x000000050e027210 */ /* 0x002fe40007f5e0ff */
[----:B------:R-:W1:Y:S03]  /*dab0*/  SHFL.IDX PT, R14, R18, 0x1, 0x181f ;  /* 0x00381f00120e7f89 */ /* 0x000e6600000e0000 */
[----:B0-----:R-:W-:-:S06]  /*dac0*/  IMAD.X R3, RZ, RZ, R3, P2 ;  /* 0x000000ffff037224 */ /* 0x001fcc00010e0603 */
[----:B------:R0:W-:Y:S01]  /*dad0*/  LDGSTS.E.BYPASS.LTC128B.128 [R4+0x400], desc[UR36][R2.64], !P1 ;  /* 0x0040000002047fae */ /* 0x0001e2000c901d64 */
[----:B------:R-:W-:-:S03]  /*dae0*/  ISETP.LT.OR P1, PT, R6, 0x11, P0 ;  /* 0x000000110600780c */ /* 0x000fc60000721670 */
[----:B0-----:R-:W0:Y:S01]  /*daf0*/  SHFL.IDX PT, R3, R23, 0x1, 0x181f ;  /* 0x00381f0017037f89 */ /* 0x001e2200000e0000 */
[----:B-1----:R-:W-:-:S03]  /*db00*/  IADD3 R2, P2, R14, R5, RZ ;  /* 0x000000050e027210 */ /* 0x002fc60007f5e0ff */
[----:B------:R-:W1:Y:S01]  /*db10*/  SHFL.IDX PT, R14, R18, 0x2, 0x181f ;  /* 0x00581f00120e7f89 */ /* 0x000e6200000e0000 */
[----:B0-----:R-:W-:-:S05]  /*db20*/  IADD3.X R3, RZ, R3, RZ, P2, !PT ;  /* 0x00000003ff037210 */ /* 0x001fca00017fe4ff */
[----:B------:R0:W-:Y:S01]  /*db30*/  LDGSTS.E.BYPASS.LTC128B.128 [R4+0xc00], desc[UR36][R2.64], !P1 ;  /* 0x00c0000002047fae */ /* 0x0001e2000c901d64 */
[----:B------:R-:W-:-:S03]  /*db40*/  ISETP.LT.OR P1, PT, R6, 0x21, P0 ;  /* 0x000000210600780c */ /* 0x000fc60000721670 */
[----:B0-----:R-:W0:Y:S01]  /*db50*/  SHFL.IDX PT, R3, R23, 0x2, 0x181f ;  /* 0x00581f0017037f89 */ /* 0x001e2200000e0000 */
[----:B-1----:R-:W-:-:S03]  /*db60*/  IADD3 R2, P2, R14, R5, RZ ;  /* 0x000000050e027210 */ /* 0x002fc60007f5e0ff */
[----:B------:R-:W1:Y:S02]  /*db70*/  SHFL.IDX PT, R14, R18, 0x3, 0x181f ;  /* 0x00781f00120e7f89 */ /* 0x000e6400000e0000 */
[----:B0-----:R-:W-:-:S05]  /*db80*/  IMAD.X R3, RZ, RZ, R3, P2 ;  /* 0x000000ffff037224 */ /* 0x001fca00010e0603 */
        /* <DEDUP_REMOVED lines=22> */
[----:B------:R-:W1:Y:S04]  /*dcf0*/  SHFL.IDX PT, R23, R23, 0x7, 0x181f ;  /* 0x00f81f0017177f89 */ /* 0x000e6800000e0000 */
[----:B------:R2:W3:Y:S01]  /*dd00*/  SHFL.IDX PT, R14, R18, 0x7, 0x181f ;  /* 0x00f81f00120e7f89 */ /* 0x0004e200000e0000 */
[----:B0-----:R-:W-:-:S05]  /*dd10*/  IMAD.X R3, RZ, RZ, R3, P2 ;  /* 0x000000ffff037224 */ /* 0x001fca00010e0603 */
[----:B-1----:R2:W-:Y:S02]  /*dd20*/  LDGSTS.E.BYPASS.LTC128B.128 [R4+0x3400], desc[UR36][R2.64], !P1 ;  /* 0x0340000002047fae */ /* 0x0025e4000c901d64 */
.L_x_13220:
[----:B------:R-:W-:Y:S02]  /*dd30*/  ISETP.LT.OR P0, PT, R6, 0x71, P0 ;  /* 0x000000710600780c */ /* 0x000fe40000701670 */
[----:B--23--:R-:W-:-:S04]  /*dd40*/  IADD3 R2, P1, R14, R5, RZ ;  /* 0x000000050e027210 */ /* 0x00cfc80007f3e0ff */
[----:B------:R-:W-:-:S07]  /*dd50*/  IADD3.X R3, RZ, R23, RZ, P1, !PT ;  /* 0x00000017ff037210 */ /* 0x000fce0000ffe4ff */
[----:B------:R-:W-:Y:S01]  /*dd60*/  @!PT LDS RZ, [RZ] ;  /* 0x00000000fffff984 */ /* 0x000fe20000000800 */
[----:B------:R-:W-:Y:S01]  /*dd70*/  @!PT LDS RZ, [RZ] ;  /* 0x00000000fffff984 */ /* 0x000fe20000000800 */
[----:B------:R-:W-:Y:S01]  /*dd80*/  @!PT LDS RZ, [RZ] ;  /* 0x00000000fffff984 */ /* 0x000fe20000000800 */
[----:B------:R0:W-:Y:S01]  /*dd90*/  LDGSTS.E.BYPASS.LTC128B.128 [R4+0x3c00], desc[UR36][R2.64], !P0 ;  /* 0x03c0000002047fae */ /* 0x0001e2000c101d64 */
[----:B------:R-:W-:Y:S01]  /*dda0*/  PLOP3.LUT P0, PT, PT, PT, PT, 0x80, 0x0 ;  /* 0x000000000000781c */ /* 0x000fe20003f0f070 */
[----:B------:R-:W-:-:S12]  /*ddb0*/  NOP ;  /* 0x0000000000007918 */ /* 0x000fd80000000000 */
.L_x_13088:
        /* <DEDUP_REMOVED lines=11> */
.L_x_13089:
[----:B------:R-:W-:Y:S01]  /*de70*/  VIADD R25, R25, 0x1 ;  /* 0x0000000119197836 */ /* 0x000fe20000000000 */
[----:B------:R0:W-:Y:S04]  /*de80*/  SYNCS.ARRIVE.TRANS64.A1T0 RZ, [R0+URZ+0x16850], RZ ;  /* 0x016850ff00ff79a7 */ /* 0x0001e8000810003f */
[----:B------:R-:W-:-:S04]  /*de90*/  ISETP.NE.AND P0, PT, R25, 0x2, PT ;  /* 0x000000021900780c */ /* 0x000fc80003f05270 */
[----:B0-----:R-:W-:Y:S02]  /*dea0*/  SEL R0, RZ, 0x1, P0 ;  /* 0x00000001ff007807 */ /* 0x001fe40000000000 */
[----:B------:R-:W-:Y:S02]  /*deb0*/  SEL R25, R25, RZ, P0 ;  /* 0x000000ff19197207 */ /* 0x000fe40000000000 */
[----:B------:R-:W-:-:S07]  /*dec0*/  LOP3.LUT R27, R27, R0, RZ, 0x3c, !PT ;  /* 0x000000001b1b7212 */ /* 0x000fce00078e3cff */
.L_x_13048:
[----:B------:R-:W-:Y:S05]  /*ded0*/  BSYNC B7 ;  /* 0x0000000000077941 */ /* 0x000fea0003800000 */
.L_x_13046:
[----:B------:R-:W2:Y:S02]  /*dee0*/  LDL R0, [R1+0x4] ;  /* 0x0000040001007983 */ /* 0x000ea40000100800 */
        /* <DEDUP_REMOVED lines=11> */
.L_x_13090:
        /* <DEDUP_REMOVED lines=20> */
[----:B------:R0:W-:Y:S01]  /*e0e0*/  SHFL.IDX PT, R6, R16, 0x1, 0x1f ;  /* 0x00201f0010067f89 */ /* 0x0001e200000e0000 */
[----:B------:R-:W-:Y:S01]  /*e0f0*/  ISETP.GE.U32.AND P5, PT, R9, 0x10, PT ;  /* 0x000000100900780c */ /* 0x000fe20003fa6070 */
        /* <DEDUP_REMOVED lines=21> */
.L_x_13230:
[----:B------:R-:W-:Y:S02]  /*e250*/  ULDC UR4, c[0x0][0xc38] ;  /* 0x00030e0000047ab9 */ /* 0x000fe40000000800 */
[----:B------:R-:W-:-:S04]  /*e260*/  IMAD.U32 R2, RZ, RZ, UR4 ;  /* 0x00000004ff027e24 */ /* 0x000fc8000f8e00ff */
[----:B-1----:R-:W-:-:S04]  /*e270*/  IMAD R5, R14, R2, RZ ;  /* 0x000000020e057224 */ /* 0x002fc800078e02ff */
[----:B------:R-:W-:-:S05]  /*e280*/  IMAD.IADD R6, R6, 0x1, R5 ;  /* 0x0000000106067824 */ /* 0x000fca00078e0205 */
[----:B------:R-:W-:-:S13]  /*e290*/  ISETP.GT.AND P6, PT, R6, R0, PT ;  /* 0x000000000600720c */ /* 0x000fda0003fc4270 */
[----:B------:R-:W-:Y:S05]  /*e2a0*/  @P6 BRA `(.L_x_13093) ;  /* 0x0000000000a46947 */ /* 0x000fea0003800000 */
.L_x_13096:
[----:B------:R-:W1:Y:S01]  /*e2b0*/  LDC R2, c[0x0][0xc3c] ;  /* 0x00030f00ff027b82 */ /* 0x000e620000000800 */
[----:B------:R-:W-:-:S05]  /*e2c0*/  VIADD R19, R19, 0x1f ;  /* 0x0000001f13137836 */ /* 0x000fca0000000000 */
[----:B-1----:R-:W-:-:S13]  /*e2d0*/  ISETP.GE.AND P6, PT, R19, R2, PT ;  /* 0x000000021300720c */ /* 0x002fda0003fc6270 */
[----:B------:R-:W-:Y:S05]  /*e2e0*/  @P6 BRA `(.L_x_13094) ;  /* 0x0000000400b86947 */ /* 0x000fea0003800000 */
[----:B0-----:R-:W0:Y:S01]  /*e2f0*/  S2R R3, SR_TID.X ;  /* 0x0000000000037919 */ /* 0x001e220000002100 */
[----:B------:R-:W-:Y:S02]  /*e300*/  MOV R7, RZ ;  /* 0x000000ff00077202 */ /* 0x000fe40000000f00 */
        /* <DEDUP_REMOVED lines=29> */
.L_x_13238:
[----:B------:R-:W-:Y:S02]  /*e4e0*/  ULDC UR4, c[0x0][0xc38] ;  /* 0x00030e0000047ab9 */ /* 0x000fe40000000800 */
[----:B------:R-:W-:-:S04]  /*e4f0*/  IMAD.U32 R2, RZ, RZ, UR4 ;  /* 0x00000004ff027e24 */ /* 0x000fc8000f8e00ff */
[----:B-1----:R-:W-:-:S04]  /*e500*/  IMAD R5, R14, R2, RZ ;  /* 0x000000020e057224 */ /* 0x002fc800078e02ff */
[----:B------:R-:W-:-:S05]  /*e510*/  IMAD.IADD R6, R5, 0x1, R6 ;  /* 0x0000000105067824 */ /* 0x000fca00078e0206 */
[----:B------:R-:W-:-:S13]  /*e520*/  ISETP.GT.AND P6, PT, R6, R0, PT ;  /* 0x000000000600720c */ /* 0x000fda0003fc4270 */
[----:B------:R-:W-:Y:S05]  /*e530*/  @!P6 BRA `(.L_x_13096) ;  /* 0xfffffffc005ce947 */ /* 0x000fea000383ffff */
.L_x_13093:
        /* <DEDUP_REMOVED lines=9> */
.L_x_13243:
[----:B------:R-:W-:-:S13]  /*e5d0*/  ISETP.NE.AND P0, PT, R8, RZ, PT ;  /* 0x000000ff0800720c */ /* 0x000fda0003f05270 */
[----:B------:R-:W-:Y:S05]  /*e5e0*/  @!P0 BRA `(.L_x_13098) ;  /* 0x0000000000108947 */ /* 0x000fea0003800000 */
[----:B------:R-:W-:Y:S01]  /*e5f0*/  UMOV UR4, 0xffffffff ;  /* 0xffffffff00047882 */ /* 0x000fe20000000000 */
[----:B------:R-:W-:Y:S02]  /*e600*/  VIADD R12, R5, 0xffffffff ;  /* 0xffffffff050c7836 */ /* 0x000fe40000000000 */
[----:B------:R-:W-:Y:S05]  /*e610*/  BRA.DIV UR4, `(.L_x_13099) ;  /* 0x0000004a04c47947 */ /* 0x000fea000b800000 */
[----:B------:R4:W0:Y:S02]  /*e620*/  SHFL.IDX PT, R16, R3, R12, 0x1f ;  /* 0x00001f0c03107589 */ /* 0x00082400000e0000 */
.L_x_13098:
[-C--:B--2---:R-:W-:Y:S01]  /*e630*/  IABS R8, R7.reuse ;  /* 0x0000000700087213 */ /* 0x084fe20000000000 */
[----:B0-----:R-:W-:Y:S01]  /*e640*/  IMAD R16, R16, R2, R6 ;  /* 0x0000000210107224 */ /* 0x001fe200078e0206 */
[----:B------:R-:W-:Y:S01]  /*e650*/  IABS R6, R7 ;  /* 0x0000000700067213 */ /* 0x000fe20000000000 */
[----:B------:R-:W-:Y:S01]  /*e660*/  IMAD.MOV.U32 R2, RZ, RZ, RZ ;  /* 0x000000ffff027224 */ /* 0x000fe200078e00ff */
[----:B------:R-:W0:Y:S01]  /*e670*/  I2F.RP R9, R8 ;  /* 0x0000000800097306 */ /* 0x000e220000209400 */
[----:B------:R-:W-:Y:S01]  /*e680*/  IMAD.IADD R0, R0, 0x1, -R16 ;  /* 0x0000000100007824 */ /* 0x000fe200078e0a10 */
[----:B------:R-:W-:Y:S01]  /*e690*/  IADD3 R19, R5, R19, RZ ;  /* 0x0000001305137210 */ /* 0x000fe20007ffe0ff */
[----:B------:R-:W-:Y:S01]  /*e6a0*/  IMAD.MOV R10, RZ, RZ, -R6 ;  /* 0x000000ffff0a7224 */ /* 0x000fe200078e0a06 */
[----:B---3--:R-:W-:-:S04]  /*e6b0*/  IABS R6, R4 ;  /* 0x0000000400067213 */ /* 0x008fc80000000000 */
[----:B0-----:R-:W4:Y:S02]  /*e6c0*/  MUFU.RCP R9, R9 ;  /* 0x0000000900097308 */ /* 0x001f240000001000 */
[----:B----4-:R-:W-:-:S06]  /*e6d0*/  VIADD R3, R9, 0xffffffe ;  /* 0x0ffffffe09037836 */ /* 0x010fcc0000000000 */
[----:B------:R-:W0:Y:S02]  /*e6e0*/  F2I.FTZ.U32.TRUNC.NTZ R3, R3 ;  /* 0x0000000300037305 */ /* 0x000e24000021f000 */
[----:B0-----:R-:W-:-:S05]  /*e6f0*/  IADD3 R11, RZ, -R3, RZ ;  /* 0x80000003ff0b7210 */ /* 0x001fca0007ffe0ff */
[----:B------:R-:W-:-:S04]  /*e700*/  IMAD R11, R11, R8, RZ ;  /* 0x000000080b0b7224 */ /* 0x000fc800078e02ff */
[----:B------:R-:W-:Y:S01]  /*e710*/  IMAD.HI.U32 R2, R3, R11, R2 ;  /* 0x0000000b03027227 */ /* 0x000fe200078e0002 */
[----:B------:R-:W-:-:S05]  /*e720*/  IABS R11, R0 ;  /* 0x00000000000b7213 */ /* 0x000fca0000000000 */
[----:B------:R-:W-:-:S04]  /*e730*/  IMAD.HI.U32 R9, R2, R11, RZ ;  /* 0x0000000b02097227 */ /* 0x000fc800078e00ff */
[----:B------:R-:W-:Y:S02]  /*e740*/  IMAD R11, R9, R10, R11 ;  /* 0x0000000a090b7224 */ /* 0x000fe400078e020b */
[----:B------:R-:W0:Y:S01]  /*e750*/  I2F.RP R10, R6 ;  /* 0x00000006000a7306 */ /* 0x000e220000209400 */
[----:B------:R-:W-:Y:S02]  /*e760*/  IMAD.MOV.U32 R2, RZ, RZ, RZ ;  /* 0x000000ffff027224 */ /* 0x000fe400078e00ff */
[----:B------:R-:W-:-:S05]  /*e770*/  ISETP.GT.U32.AND P1, PT, R8, R11, PT ;  /* 0x0000000b0800720c */ /* 0x000fca0003f24070 */
[----:B0-----:R-:W0:Y:S08]  /*e780*/  MUFU.RCP R10, R10 ;  /* 0x0000000a000a7308 */ /* 0x001e300000001000 */
[----:B------:R-:W-:Y:S02]  /*e790*/  @!P1 IMAD.IADD R11, R11, 0x1, -R8 ;  /* 0x000000010b0b9824 */ /* 0x000fe400078e0a08 */
[----:B------:R-:W-:Y:S01]  /*e7a0*/  @!P1 VIADD R9, R9, 0x1 ;  /* 0x0000000109099836 */ /* 0x000fe20000000000 */
[----:B------:R-:W-:-:S02]  /*e7b0*/  ISETP.NE.AND P1, PT, R7, RZ, PT ;  /* 0x000000ff0700720c */ /* 0x000fc40003f25270 */
[----:B------:R-:W-:Y:S02]  /*e7c0*/  ISETP.GE.U32.AND P0, PT, R11, R8, PT ;  /* 0x000000080b00720c */ /* 0x000fe40003f06070 */
[----:B------:R-:W-:-:S05]  /*e7d0*/  IABS R8, R4 ;  /* 0x0000000400087213 */ /* 0x000fca0000000000 */
[----:B------:R-:W-:Y:S02]  /*e7e0*/  IMAD.MOV R8, RZ, RZ, -R8 ;  /* 0x000000ffff087224 */ /* 0x000fe400078e0a08 */
[----:B0-----:R-:W-:-:S04]  /*e7f0*/  VIADD R12, R10, 0xffffffe ;  /* 0x0ffffffe0a0c7836 */ /* 0x001fc80000000000 */
[----:B------:R-:W-:Y:S01]  /*e800*/  @P0 VIADD R9, R9, 0x1 ;  /* 0x0000000109090836 */ /* 0x000fe20000000000 */
[----:B------:R-:W0:Y:S02]  /*e810*/  F2I.FTZ.U32.TRUNC.NTZ R3, R12 ;  /* 0x0000000c00037305 */ /* 0x000e24000021f000 */
[----:B0-----:R-:W-:-:S05]  /*e820*/  IADD3 R11, RZ, -R3, RZ ;  /* 0x80000003ff0b7210 */ /* 0x001fca0007ffe0ff */
        /* <DEDUP_REMOVED lines=26> */
.L_x_13094:
[----:B------:R-:W-:Y:S01]  /*e9d0*/  UMOV UR4, URZ ;  /* 0x0000003f00047c82 */ /* 0x000fe20008000000 */
[----:B------:R-:W-:Y:S01]  /*e9e0*/  UMOV UR5, URZ ;  /* 0x0000003f00057c82 */ /* 0x000fe20008000000 */
[----:B------:R-:W-:Y:S01]  /*e9f0*/  ULDC UR6, c[0x0][0xc3c] ;  /* 0x00030f0000067ab9 */ /* 0x000fe20000000800 */
[----:B------:R-:W-:Y:S01]  /*ea00*/  IMAD.MOV.U32 R16, RZ, RZ, R0 ;  /* 0x000000ffff107224 */ /* 0x000fe200078e0000 */
[----:B------:R-:W-:Y:S01]  /*ea10*/  MOV R19, UR6 ;  /* 0x0000000600137c02 */ /* 0x000fe20008000f00 */
[----:B------:R-:W-:Y:S02]  /*ea20*/  IMAD.U32 R17, RZ, RZ, UR4 ;  /* 0x00000004ff117e24 */ /* 0x000fe4000f8e00ff */
[----:B------:R-:W-:-:S07]  /*ea30*/  IMAD.U32 R18, RZ, RZ, UR5 ;  /* 0x00000005ff127e24 */ /* 0x000fce000f8e00ff */
.L_x_13100:
        /* <DEDUP_REMOVED lines=10> */
.L_x_13091:
[----:B------:R-:W-:Y:S02]  /*eae0*/  ULDC UR4, c[0x0][0xc3c] ;  /* 0x00030f0000047ab9 */ /* 0x000fe40000000800 */
[----:B-1----:R-:W-:-:S13]  /*eaf0*/  ISETP.GE.AND P0, PT, R19, UR4, PT ;  /* 0x0000000413007c0c */ /* 0x002fda000bf06270 */
[----:B------:R-:W-:Y:S05]  /*eb00*/  @!P0 BRA `(.L_x_13101) ;  /* 0xffffffb000c88947 */ /* 0x000fea000383ffff */
[----:B------:R-:W-:Y:S05]  /*eb10*/  BSYNC B8 ;  /* 0x0000000000087941 */ /* 0x000fea0003800000 */
.L_x_13040:
        /* <DEDUP_REMOVED lines=12> */
.L_x_13246:
[----:B------:R-:W-:Y:S05]  /*ebe0*/  BSYNC B0 ;  /* 0x0000000000007941 */ /* 0x000fea0003800000 */
.L_x_13102:
[----:B------:R-:W-:-:S03]  /*ebf0*/  UMOV UR4, 0xffffffff ;  /* 0xffffffff00047882 */ /* 0x000fc60000000000 */
[----:B------:R-:W-:Y:S05]  /*ec00*/  BRA.DIV UR4, `(.L_x_13104) ;  /* 0x0000004604847947 */ /* 0x000fea000b800000 */
[----:B0-----:R-:W0:Y:S02]  /*ec10*/  S2R R0, SR_TID.X ;  /* 0x0000000000007919 */ /* 0x001e240000002100 */
[----:B0-----:R-:W-:-:S04]  /*ec20*/  SHF.R.U32.HI R0, RZ, 0x5, R0 ;  /* 0x00000005ff007819 */ /* 0x001fc80000011600 */
[----:B------:R-:W-:-:S05]  /*ec30*/  LOP3.LUT R0, R0, 0x3, RZ, 0xc0, !PT ;  /* 0x0000000300007812 */ /* 0x000fca00078ec0ff */
[----:B------:R0:W1:Y:S02]  /*ec40*/  SHFL.IDX PT, R14, R0, RZ, 0x1f ;  /* 0x00001fff000e7589 */ /* 0x00006400000e0000 */
.L_x_13249:
[----:B-1----:R-:W-:Y:S01]  /*ec50*/  ISETP.NE.AND P0, PT, R14, RZ, PT ;  /* 0x000000ff0e00720c */ /* 0x002fe20003f05270 */
[----:B------:R-:W-:-:S12]  /*ec60*/  BSSY B0, `(.L_x_13105) ;  /* 0x0000024000007945 */ /* 0x000fd80003800000 */
[----:B------:R-:W-:Y:S05]  /*ec70*/  @P0 BRA `(.L_x_13106) ;  /* 0x0000000000880947 */ /* 0x000fea0003800000 */
[----:B------:R-:W-:-:S03]  /*ec80*/  UMOV UR4, 0xffffffff ;  /* 0xffffffff00047882 */ /* 0x000fc60000000000 */
[----:B------:R-:W-:Y:S05]  /*ec90*/  BRA.DIV UR4, `(.L_x_13107) ;  /* 0x0000004604947947 */ /* 0x000fea000b800000 */
[----:B------:R-:W-:-:S13]  /*eca0*/  ELECT P6, URZ, PT ;  /* 0x00000000003f782f */ /* 0x000fda00038c0000 */
.L_x_13252:
[----:B------:R-:W-:Y:S05]  /*ecb0*/  @!P6 BRA `(.L_x_13106) ;  /* 0x000000000078e947 */ /* 0x000fea0003800000 */
[----:B0-----:R-:W3:Y:S02]  /*ecc0*/  LDL.LU R0, [R1+0x28] ;  /* 0x0000280001007983 */ /* 0x001ee40000300800 */
[----:B---3--:R-:W-:-:S04]  /*ecd0*/  LOP3.LUT R0, R0, 0x2, RZ, 0xfc, !PT ;  /* 0x0000000200007812 */ /* 0x008fc800078efcff */
[----:B------:R-:W-:-:S13]  /*ece0*/  ISETP.NE.AND P0, PT, R0, 0x3, PT ;  /* 0x000000030000780c */ /* 0x000fda0003f05270 */
[----:B------:R-:W-:Y:S05]  /*ecf0*/  @!P0 BRA `(.L_x_13108) ;  /* 0x0000000000048947 */ /* 0x000fea0003800000 */
[----:B------:R-:W-:Y:S01]  /*ed00*/  BPT.TRAP 0x1 ;  /* 0x000000040000795c */ /* 0x000fe20000300000 */
.L_x_13108:
[----:B------:R-:W-:Y:S01]  /*ed10*/  IMAD R3, R25, 0x8, R5 ;  /* 0x0000000819037824 */ /* 0x000fe200078e0205 */
[----:B------:R-:W-:Y:S01]  /*ed20*/  SHF.L.U32 R2, R27, 0x1f, RZ ;  /* 0x0000001f1b027819 */ /* 0x000fe200000006ff */
[----:B------:R-:W-:-:S03]  /*ed30*/  VIADD R25, R25, 0x1 ;  /* 0x0000000119197836 */ /* 0x000fc60000000000 */
[----:B------:R-:W0:Y:S02]  /*ed40*/  SYNCS.PHASECHK.TRANS64.TRYWAIT P1, [R3+URZ+0x16840], R2 ;  /* 0x01684002030075a7 */ /* 0x000e24000802017f */
[----:B------:R-:W-:-:S04]  /*ed50*/  ISETP.NE.AND P2, PT, R25, 0x2, PT ;  /* 0x000000021900780c */ /* 0x000fc80003f45270 */
[----:B------:R-:W-:Y:S01]  /*ed60*/  SEL R0, RZ, 0x1, P2 ;  /* 0x00000001ff007807 */ /* 0x000fe20001000000 */
[----:B0-----:R-:W-:Y:S08]  /*ed70*/  @!P1 BRA `(.L_x_13109) ;  /* 0x00000044007c9947 */ /* 0x001ff00003800000 */
.L_x_13253:
[----:B------:R-:W-:Y:S02]  /*ed80*/  SEL R25, R25, RZ, P2 ;  /* 0x000000ff19197207 */ /* 0x000fe40001000000 */
[----:B------:R-:W-:Y:S01]  /*ed90*/  LOP3.LUT R0, R27, R0, RZ, 0x3c, !PT ;  /* 0x000000001b007212 */ /* 0x000fe200078e3cff */
[----:B------:R-:W-:Y:S06]  /*eda0*/  @!P0 BRA `(.L_x_13110) ;  /* 0x0000000000048947 */ /* 0x000fec0003800000 */
[----:B------:R-:W-:Y:S01]  /*edb0*/  BPT.TRAP 0x1 ;  /* 0x000000040000795c */ /* 0x000fe20000300000 */
.L_x_13110:
[----:B------:R-:W-:Y:S01]  /*edc0*/  IMAD R25, R25, 0x8, R5 ;  /* 0x0000000819197824 */ /* 0x000fe200078e0205 */
[----:B------:R-:W-:-:S04]  /*edd0*/  SHF.L.U32 R0, R0, 0x1f, RZ ;  /* 0x0000001f00007819 */ /* 0x000fc800000006ff */
[----:B------:R-:W1:Y:S02]  /*ede0*/  SYNCS.PHASECHK.TRANS64.TRYWAIT P1, [R25+URZ+0x16840], R0 ;  /* 0x01684000190075a7 */ /* 0x000e64000802017f */
[----:B-1----:R-:W-:Y:S05]  /*edf0*/  @!P1 BRA `(.L_x_13111) ;  /* 0x0000004400709947 */ /* 0x002fea0003800000 */
.L_x_13254:
[----:B------:R-:W-:Y:S05]  /*ee00*/  @!P0 BRA `(.L_x_13112) ;  /* 0x0000000000048947 */ /* 0x000fea0003800000 */
[----:B------:R-:W-:Y:S01]  /*ee10*/  BPT.TRAP 0x1 ;  /* 0x000000040000795c */ /* 0x000fe20000300000 */
.L_x_13112:
[----:B------:R-:W3:Y:S02]  /*ee20*/  SYNCS.PHASECHK.TRANS64.TRYWAIT P1, [R3+URZ+0x16860], R2 ;  /* 0x01686002030075a7 */ /* 0x000ee4000802017f */
[----:B---3--:R-:W-:Y:S05]  /*ee30*/  @!P1 BRA `(.L_x_13113) ;  /* 0x0000004400749947 */ /* 0x008fea0003800000 */
.L_x_13255:
[----:B------:R-:W-:Y:S05]  /*ee40*/  @!P0 BRA `(.L_x_13114) ;  /* 0x0000000000048947 */ /* 0x000fea0003800000 */
[----:B------:R-:W-:Y:S01]  /*ee50*/  BPT.TRAP 0x1 ;  /* 0x000000040000795c */ /* 0x000fe20000300000 */
.L_x_13114:
[----:B----4-:R4:W0:Y:S02]  /*ee60*/  SYNCS.PHASECHK.TRANS64.TRYWAIT P0, [R25+URZ+0x16860], R0 ;  /* 0x01686000190075a7 */ /* 0x010824000800017f */
[----:B0-----:R-:W-:Y:S05]  /*ee70*/  @!P0 NANOSLEEP.SYNCS 0x989680 ;  /* 0x009896800000895d */ /* 0x001fea0003900000 */
[----:B------:R-:W0:Y:S02]  /*ee80*/  @!P0 SYNCS.PHASECHK.TRANS64 P0, [R25+URZ+0x16860], R0 ;  /* 0x01686000190085a7 */ /* 0x000e24000800007f */
[----:B0-----:R-:W-:Y:S05]  /*ee90*/  @!P0 BRA `(.L_x_13114) ;  /* 0xfffffffc00f08947 */ /* 0x001fea000383ffff */
.L_x_13106:
[----:B------:R-:W-:Y:S05]  /*eea0*/  BSYNC B0 ;  /* 0x0000000000007941 */ /* 0x000fea0003800000 */
.L_x_13105:
[----:B------:R-:W-:Y:S05]  /*eeb0*/  EXIT ;  /* 0x000000000000794d */ /* 0x000fea0003800000 */
.L_x_12999:
[----:B-1----:R-:W-:-:S04]  /*eec0*/  MOV R3, UR43 ;  /* 0x0000002b00037c02 */ /* 0x002fc80008000f00 */
[----:B------:R1:W2:Y:S03]  /*eed0*/  SYNCS.PHASECHK.TRANS64.TRYWAIT P1, [R3+URZ+0x16800], R0 ;  /* 0x01680000030075a7 */ /* 0x0002a6000802017f */
[----:B--2---:R-:W-:Y:S05]  /*eee0*/  @!P1 NANOSLEEP.SYNCS 0x989680 ;  /* 0x009896800000995d */ /* 0x004fea0003900000 */
[----:B------:R-:W2:Y:S02]  /*eef0*/  @!P1 SYNCS.PHASECHK.TRANS64 P1, [R3+URZ+0x16800], R0 ;  /* 0x01680000030095a7 */ /* 0x000ea4000802007f */
[----:B--2---:R-:W-:Y:S05]  /*ef00*/  @!P1 BRA `(.L_x_12999) ;  /* 0xfffffffc00ec9947 */ /* 0x004fea000383ffff */
[----:B------:R-:W-:Y:S05]  /*ef10*/  BRA `(.L_x_13115) ;  /* 0xffffff2800307947 */ /* 0x000fea000383ffff */
.L_x_13003:
[----:B--2---:R2:W3:Y:S02]  /*ef20*/  SYNCS.PHASECHK.TRANS64.TRYWAIT P1, [R0+URZ+0x16830], R3 ;  /* 0x01683003000075a7 */ /* 0x0044e4000802017f */
[----:B---3--:R-:W-:Y:S05]  /*ef30*/  @!P1 NANOSLEEP.SYNCS 0x989680 ;  /* 0x009896800000995d */ /* 0x008fea0003900000 */
[----:B------:R-:W3:Y:S02]  /*ef40*/  @!P1 SYNCS.PHASECHK.TRANS64 P1, [R0+URZ+0x16830], R3 ;  /* 0x01683003000095a7 */ /* 0x000ee4000802007f */
[----:B---3--:R-:W-:Y:S05]  /*ef50*/  @!P1 BRA `(.L_x_13003) ;  /* 0xfffffffc00f09947 */ /* 0x008fea000383ffff */
[----:B------:R-:W-:Y:S05]  /*ef60*/  BRA `(.L_x_13002) ;  /* 0xffffff2800507947 */ /* 0x000fea000383ffff */
.L_x_13009:
[----:B-1----:R-:W-:-:S04]  /*ef70*/  IMAD.U32 R8, RZ, RZ, UR10 ;  /* 0x0000000aff087e24 */ /* 0x002fc8000f8e00ff */
[----:B------:R1:W2:Y:S03]  /*ef80*/  SYNCS.PHASECHK.TRANS64.TRYWAIT P1, [R8+URZ+0x16830], R7 ;  /* 0x01683007080075a7 */ /* 0x0002a6000802017f */
[----:B--2---:R-:W-:Y:S05]  /*ef90*/  @!P1 NANOSLEEP.SYNCS 0x989680 ;  /* 0x009896800000995d */ /* 0x004fea0003900000 */
[----:B------:R-:W2:Y:S02]  /*efa0*/  @!P1 SYNCS.PHASECHK.TRANS64 P1, [R8+URZ+0x16830], R7 ;  /* 0x01683007080095a7 */ /* 0x000ea4000802007f */
[----:B--2---:R-:W-:Y:S05]  /*efb0*/  @!P1 BRA `(.L_x_13009) ;  /* 0xfffffffc00ec9947 */ /* 0x004fea000383ffff */
[----:B------:R-:W-:Y:S05]  /*efc0*/  BRA `(.L_x_13006) ;  /* 0xffffff5000507947 */ /* 0x000fea000383ffff */
.L_x_13013:
[----:B-1----:R-:W-:-:S04]  /*efd0*/  IMAD.U32 R8, RZ, RZ, UR10 ;  /* 0x0000000aff087e24 */ /* 0x002fc8000f8e00ff */
[----:B------:R1:W2:Y:S03]  /*efe0*/  SYNCS.PHASECHK.TRANS64.TRYWAIT P1, [R8+URZ+0x16850], R7 ;  /* 0x01685007080075a7 */ /* 0x0002a6000802017f */
[----:B--2---:R-:W-:Y:S05]  /*eff0*/  @!P1 NANOSLEEP.SYNCS 0x989680 ;  /* 0x009896800000995d */ /* 0x004fea0003900000 */
[----:B------:R-:W2:Y:S02]  /*f000*/  @!P1 SYNCS.PHASECHK.TRANS64 P1, [R8+URZ+0x16850], R7 ;  /* 0x01685007080095a7 */ /* 0x000ea4000802007f */
[----:B--2---:R-:W-:Y:S05]  /*f010*/  @!P1 BRA `(.L_x_13013) ;  /* 0xfffffffc00ec9947 */ /* 0x004fea000383ffff */
[----:B------:R-:W-:Y:S05]  /*f020*/  BRA `(.L_x_13010) ;  /* 0xffffff5000e87947 */ /* 0x000fea000383ffff */
.L_x_13020:
[----:B-1----:R-:W-:-:S04]  /*f030*/  IMAD.U32 R5, RZ, RZ, UR5 ;  /* 0x00000005ff057e24 */ /* 0x002fc8000f8e00ff */
[----:B------:R1:W2:Y:S03]  /*f040*/  SYNCS.PHASECHK.TRANS64.TRYWAIT P1, [R5+URZ+0x16850], R0 ;  /* 0x01685000050075a7 */ /* 0x0002a6000802017f */
[----:B--2---:R-:W-:Y:S05]  /*f050*/  @!P1 NANOSLEEP.SYNCS 0x989680 ;  /* 0x009896800000995d */ /* 0x004fea0003900000 */
[----:B------:R-:W2:Y:S02]  /*f060*/  @!P1 SYNCS.PHASECHK.TRANS64 P1, [R5+URZ+0x16850], R0 ;  /* 0x01685000050095a7 */ /* 0x000ea4000802007f */
[----:B--2---:R-:W-:Y:S05]  /*f070*/  @!P1 BRA `(.L_x_13020) ;  /* 0xfffffffc00ec9947 */ /* 0x004fea000383ffff */
[----:B------:R-:W-:Y:S05]  /*f080*/  BRA `(.L_x_13019) ;  /* 0xffffff74008c7947 */ /* 0x000fea000383ffff */
.L_x_13054:
[----:B0-----:R-:W0:Y:S01]  /*f090*/  S2R R20, SR_TID.X ;  /* 0x0000000000147919 */ /* 0x001e220000002100 */
        /* <DEDUP_REMOVED lines=10> */
.L_x_13117:
[----:B------:R-:W-:Y:S05]  /*f140*/  BSYNC B0 ;  /* 0x0000000000007941 */ /* 0x000fea0003800000 */
.L_x_13116:
[----:B------:R-:W-:Y:S05]  /*f150*/  BRA `(.L_x_13118) ;  /* 0xffffffbc00207947 */ /* 0x000fea000383ffff */
.L_x_13057:
[----:B0-----:R0:W1:Y:S02]  /*f160*/  SYNCS.PHASECHK.TRANS64.TRYWAIT P0, [R3+URZ+0x16840], R4 ;  /* 0x01684004030075a7 */ /* 0x001064000800017f */
[----:B-1----:R-:W-:Y:S05]  /*f170*/  @!P0 NANOSLEEP.SYNCS 0x989680 ;  /* 0x009896800000895d */ /* 0x002fea0003900000 */
[----:B------:R-:W1:Y:S02]  /*f180*/  @!P0 SYNCS.PHASECHK.TRANS64 P0, [R3+URZ+0x16840], R4 ;  /* 0x01684004030085a7 */ /* 0x000e64000800007f */
[----:B-1----:R-:W-:Y:S05]  /*f190*/  @!P0 BRA `(.L_x_13057) ;  /* 0xfffffffc00f08947 */ /* 0x002fea000383ffff */
[----:B------:R-:W-:Y:S05]  /*f1a0*/  BRA `(.L_x_13119) ;  /* 0xffffffbc00747947 */ /* 0x000fea000383ffff */
.L_x_13058:
        /* <DEDUP_REMOVED lines=8> */
.L_x_13121:
[----:B------:R-:W-:Y:S05]  /*f230*/  BSYNC B0 ;  /* 0x0000000000007941 */ /* 0x000fea0003800000 */
.L_x_13120:
        /* <DEDUP_REMOVED lines=9> */
.L_x_13122:
[----:B------:R-:W-:Y:S02]  /*f2d0*/  IMAD.MOV.U32 R13, RZ, RZ, R2 ;  /* 0x000000ffff0d7224 */ /* 0x000fe400078e0002 */
[----:B------:R-:W-:Y:S02]  /*f2e0*/  IMAD.MOV.U32 R12, RZ, RZ, 0x1 ;  /* 0x00000001ff0c7424 */ /* 0x000fe400078e00ff */
[----:B------:R-:W-:-:S07]  /*f2f0*/  IMAD.MOV.U32 R7, RZ, RZ, R14 ;  /* 0x000000ffff077224 */ /* 0x000fce00078e000e */
[----:B------:R-:W-:Y:S05]  /*f300*/  WARPSYNC.COLLECTIVE R15, `(.L_x_13123) ;  /* 0x000000000f087348 */ /* 0x000fea0003c00000 */
[----:B------:R0:W1:Y:S02]  /*f310*/  SHFL.IDX P6, R14, R13, R12, R11 ;  /* 0x0000000c0d0e7389 */ /* 0x00006400000c000b */
[----:B01----:R-:W-:Y:S01]  /*f320*/  ENDCOLLECTIVE ;  /* 0x000000000000791b */ /* 0x003fe20003800000 */
.L_x_13123:
[----:B------:R-:W-:-:S04]  /*f330*/  @P0 LEA R7, P1, R28, R7, 0x1 ;  /* 0x000000071c070211 */ /* 0x000fc800078208ff */
[----:B------:R-:W-:Y:S02]  /*f340*/  @P0 IADD3.X R6, RZ, R6, RZ, P1, !PT ;  /* 0x00000006ff060210 */ /* 0x000fe40000ffe4ff */
[----:B------:R-:W-:Y:S02]  /*f350*/  ISETP.GE.AND P1, PT, R4, 0x11, PT ;  /* 0x000000110400780c */ /* 0x000fe40003f26270 */
[----:B------:R-:W-:Y:S01]  /*f360*/  @P0 LOP3.LUT R7, R7, R6, RZ, 0x3c, !PT ;  /* 0x0000000607070212 */ /* 0x000fe200078e3cff */
[----:B------:R-:W-:-:S03]  /*f370*/  IMAD.MOV.U32 R13, RZ, RZ, R0 ;  /* 0x000000ffff0d7224 */ /* 0x000fc600078e0000 */
[----:B------:R-:W-:-:S04]  /*f380*/  @P0 LOP3.LUT R6, R7, R6, RZ, 0x3c, !PT ;  /* 0x0000000607060212 */ /* 0x000fc800078e3cff */
[----:B------:R-:W-:-:S05]  /*f390*/  @P0 LOP3.LUT R7, R7, R6, RZ, 0x3c, !PT ;  /* 0x0000000607070212 */ /* 0x000fca00078e3cff */
[----:B------:R-:W-:Y:S01]  /*f3a0*/  @!PT LDS RZ, [RZ] ;  /* 0x00000000fffff984 */ /* 0x000fe20000000800 */
[----:B------:R-:W-:Y:S01]  /*f3b0*/  @!PT LDS RZ, [RZ] ;  /* 0x00000000fffff984 */ /* 0x000fe20000000800 */
[----:B------:R-:W-:Y:S01]  /*f3c0*/  @!PT LDS RZ, [RZ] ;  /* 0x00000000fffff984 */ /* 0x000fe20000000800 */
[----:B------:R0:W-:Y:S02]  /*f3d0*/  @P0 LDGSTS.E.BYPASS.LTC128B.128 [R8+0xe400], desc[UR36][R6.64], !P2 ;  /* 0x0e40000006080fae */ /* 0x0001e4000d101d64 */
[----:B0-----:R-:W-:-:S07]  /*f3e0*/  IMAD.MOV.U32 R6, RZ, RZ, R14 ;  /* 0x000000ffff067224 */ /* 0x001fce00078e000e */
[----:B------:R-:W-:Y:S05]  /*f3f0*/  WARPSYNC.COLLECTIVE R15, `(.L_x_13124) ;  /* 0x000000000f087348 */ /* 0x000fea0003c00000 */
[----:B------:R0:W1:Y:S02]  /*f400*/  SHFL.IDX P6, R14, R13, R12, R11 ;  /* 0x0000000c0d0e7389 */ /* 0x00006400000c000b */
[----:B01----:R-:W-:Y:S01]  /*f410*/  ENDCOLLECTIVE ;  /* 0x000000000000791b */ /* 0x003fe20003800000 */
.L_x_13124:
[----:B------:R-:W-:Y:S02]  /*f420*/  @P1 IMAD R8, R5, 0x2, R22 ;  /* 0x0000000205081824 */ /* 0x000fe400078e0216 */
[----:B------:R-:W-:Y:S02]  /*f430*/  IMAD.MOV.U32 R13, RZ, RZ, R2 ;  /* 0x000000ffff0d7224 */ /* 0x000fe400078e0002 */
[----:B------:R-:W-:Y:S01]  /*f440*/  IMAD.MOV.U32 R12, RZ, RZ, 0x2 ;  /* 0x00000002ff0c7424 */ /* 0x000fe200078e00ff */
[----:B------:R-:W-:-:S07]  /*f450*/  MOV R7, R14 ;  /* 0x0000000e00077202 */ /* 0x000fce0000000f00 */
[----:B------:R-:W-:Y:S05]  /*f460*/  WARPSYNC.COLLECTIVE R15, `(.L_x_13125) ;  /* 0x000000000f087348 */ /* 0x000fea0003c00000 */
[----:B------:R0:W1:Y:S02]  /*f470*/  SHFL.IDX P6, R14, R13, R12, R11 ;  /* 0x0000000c0d0e7389 */ /* 0x00006400000c000b */
[----:B01----:R-:W-:Y:S01]  /*f480*/  ENDCOLLECTIVE ;  /* 0x000000000000791b */ /* 0x003fe20003800000 */
.L_x_13125:
        /* <DEDUP_REMOVED lines=9> */
[----:B------:R0:W-:Y:S01]  /*f520*/  @P1 LDGSTS.E.BYPASS.LTC128B.128 [R8+0xec00], desc[UR36][R6.64], !P2 ;  /* 0x0ec0000006081fae */ /* 0x0001e2000d101d64 */
[----:B------:R-:W-:Y:S01]  /*f530*/  ISETP.GE.AND P1, PT, R4, 0x21, PT ;  /* 0x000000210400780c */ /* 0x000fe20003f26270 */
[----:B0-----:R-:W-:-:S12]  /*f540*/  IMAD.MOV.U32 R6, RZ, RZ, R14 ;  /* 0x000000ffff067224 */ /* 0x001fd800078e000e */
[----:B------:R-:W-:Y:S05]  /*f550*/  WARPSYNC.COLLECTIVE R15, `(.L_x_13126) ;  /* 0x000000000f087348 */ /* 0x000fea0003c00000 */
[----:B------:R0:W1:Y:S02]  /*f560*/  SHFL.IDX P6, R14, R13, R12, R11 ;  /* 0x0000000c0d0e7389 */ /* 0x00006400000c000b */
[----:B01----:R-:W-:Y:S01]  /*f570*/  ENDCOLLECTIVE ;  /* 0x000000000000791b */ /* 0x003fe20003800000 */
.L_x_13126:
[----:B------:R-:W-:Y:S02]  /*f580*/  @P1 IMAD R8, R5, 0x2, R22 ;  /* 0x0000000205081824 */ /* 0x000fe400078e0216 */
[----:B------:R-:W-:Y:S02]  /*f590*/  IMAD.MOV.U32 R13, RZ, RZ, R2 ;  /* 0x000000ffff0d7224 */ /* 0x000fe400078e0002 */
[----:B------:R-:W-:Y:S02]  /*f5a0*/  IMAD.MOV.U32 R12, RZ, RZ, 0x3 ;  /* 0x00000003ff0c7424 */ /* 0x000fe400078e00ff */
[----:B------:R-:W-:-:S07]  /*f5b0*/  IMAD.MOV.U32 R7, RZ, RZ, R14 ;  /* 0x000000ffff077224 */ /* 0x000fce00078e000e */
[----:B------:R-:W-:Y:S05]  /*f5c0*/  WARPSYNC.COLLECTIVE R15, `(.L_x_13127) ;  /* 0x000000000f087348 */ /* 0x000fea0003c00000 */
[----:B------:R0:W1:Y:S02]  /*f5d0*/  SHFL.IDX P6, R14, R13, R12, R11 ;  /* 0x0000000c0d0e7389 */ /* 0x00006400000c000b */
[----:B01----:R-:W-:Y:S01]  /*f5e0*/  ENDCOLLECTIVE ;  /* 0x000000000000791b */ /* 0x003fe20003800000 */
.L_x_13127:
        /* <DEDUP_REMOVED lines=9> */
[----:B------:R0:W-:Y:S01]  /*f680*/  @P1 LDGSTS.E.BYPASS.LTC128B.128 [R8+0xf400], desc[UR36][R6.64], !P2 ;  /* 0x0f40000006081fae */ /* 0x0001e2000d101d64 */
[----:B------:R-:W-:Y:S02]  /*f690*/  ISETP.GE.AND P1, PT, R4, 0x31, PT ;  /* 0x000000310400780c */ /* 0x000fe40003f26270 */
[----:B0-----:R-:W-:-:S11]  /*f6a0*/  MOV R6, R14 ;  /* 0x0000000e00067202 */ /* 0x001fd60000000f00 */
[----:B------:R-:W-:Y:S05]  /*f6b0*/  WARPSYNC.COLLECTIVE R15, `(.L_x_13128) ;  /* 0x000000000f087348 */ /* 0x000fea0003c00000 */
[----:B------:R0:W1:Y:S02]  /*f6c0*/  SHFL.IDX P6, R14, R13, R12, R11 ;  /* 0x0000000c0d0e7389 */ /* 0x00006400000c000b */
[----:B01----:R-:W-:Y:S01]  /*f6d0*/  ENDCOLLECTIVE ;  /* 0x000000000000791b */ /* 0x003fe20003800000 */
.L_x_13128:
[----:B------:R-:W-:Y:S02]  /*f6e0*/  @P1 IMAD R8, R5, 0x2, R22 ;  /* 0x0000000205081824 */ /* 0x000fe400078e0216 */
[----:B------:R-:W-:Y:S01]  /*f6f0*/  IMAD.MOV.U32 R13, RZ, RZ, R2 ;  /* 0x000000ffff0d7224 */ /* 0x000fe200078e0002 */
[----:B------:R-:W-:Y:S01]  /*f700*/  MOV R12, 0x4 ;  /* 0x00000004000c7802 */ /* 0x000fe20000000f00 */
[----:B------:R-:W-:-:S07]  /*f710*/  IMAD.MOV.U32 R7, RZ, RZ, R14 ;  /* 0x000000ffff077224 */ /* 0x000fce00078e000e */
[----:B------:R-:W-:Y:S05]  /*f720*/  WARPSYNC.COLLECTIVE R15, `(.L_x_13129) ;  /* 0x000000000f087348 */ /* 0x000fea0003c00000 */
[----:B------:R0:W1:Y:S02]  /*f730*/  SHFL.IDX P6, R14, R13, R12, R11 ;  /* 0x0000000c0d0e7389 */ /* 0x00006400000c000b */
[----:B01----:R-:W-:Y:S01]  /*f740*/  ENDCOLLECTIVE ;  /* 0x000000000000791b */ /* 0x003fe20003800000 */
.L_x_13129:
        /* <DEDUP_REMOVED lines=15> */
.L_x_13130:
[----:B------:R-:W-:Y:S01]  /*f840*/  @P1 IMAD R8, R5, 0x2, R22 ;  /* 0x0000000205081824 */ /* 0x000fe200078e0216 */
[----:B------:R-:W-:Y:S01]  /*f850*/  MOV R13, R2 ;  /* 0x00000002000d7202 */ /* 0x000fe20000000f00 */
[----:B------:R-:W-:Y:S02]  /*f860*/  IMAD.MOV.U32 R12, RZ, RZ, 0x5 ;  /* 0x00000005ff0c7424 */ /* 0x000fe400078e00ff */
[----:B------:R-:W-:-:S07]  /*f870*/  IMAD.MOV.U32 R7, RZ, RZ, R14 ;  /* 0x000000ffff077224 */ /* 0x000fce00078e000e */
[----:B------:R-:W-:Y:S05]  /*f880*/  WARPSYNC.COLLECTIVE R15, `(.L_x_13131) ;  /* 0x000000000f087348 */ /* 0x000fea0003c00000 */
[----:B------:R0:W1:Y:S02]  /*f890*/  SHFL.IDX P6, R14, R13, R12, R11 ;  /* 0x0000000c0d0e7389 */ /* 0x00006400000c000b */
[----:B01----:R-:W-:Y:S01]  /*f8a0*/  ENDCOLLECTIVE ;  /* 0x000000000000791b */ /* 0x003fe20003800000 */
.L_x_13131:
        /* <DEDUP_REMOVED lines=15> */
.L_x_13132:
[----:B------:R-:W-:Y:S01]  /*f9a0*/  @P1 LEA R8, R5, R22, 0x1 ;  /* 0x0000001605081211 */ /* 0x000fe200078e08ff */
[----:B------:R-:W-:Y:S02]  /*f9b0*/  IMAD.MOV.U32 R13, RZ, RZ, R2 ;  /* 0x000000ffff0d7224 */ /* 0x000fe400078e0002 */
[----:B------:R-:W-:Y:S02]  /*f9c0*/  IMAD.MOV.U32 R12, RZ, RZ, 0x6 ;  /* 0x00000006ff0c7424 */ /* 0x000fe400078e00ff */
[----:B------:R-:W-:-:S07]  /*f9d0*/  IMAD.MOV.U32 R7, RZ, RZ, R14 ;  /* 0x000000ffff077224 */ /* 0x000fce00078e000e */
[----:B------:R-:W-:Y:S05]  /*f9e0*/  WARPSYNC.COLLECTIVE R15, `(.L_x_13133) ;  /* 0x000000000f087348 */ /* 0x000fea0003c00000 */
[----:B------:R0:W1:Y:S02]  /*f9f0*/  SHFL.IDX P6, R14, R13, R12, R11 ;  /* 0x0000000c0d0e7389 */ /* 0x00006400000c000b */
[----:B01----:R-:W-:Y:S01]  /*fa00*/  ENDCOLLECTIVE ;  /* 0x000000000000791b */ /* 0x003fe20003800000 */
.L_x_13133:
        /* <DEDUP_REMOVED lines=15> */
.L_x_13134:
[----:B------:R-:W-:Y:S02]  /*fb00*/  @P1 IMAD R8, R5, 0x2, R22 ;  /* 0x0000000205081824 */ /* 0x000fe400078e0216 */
[----:B------:R-:W-:Y:S02]  /*fb10*/  IMAD.MOV.U32 R13, RZ, RZ, R2 ;  /* 0x000000ffff0d7224 */ /* 0x000fe400078e0002 */
[----:B------:R-:W-:Y:S02]  /*fb20*/  IMAD.MOV.U32 R12, RZ, RZ, 0x7 ;  /* 0x00000007ff0c7424 */ /* 0x000fe400078e00ff */
[----:B------:R-:W-:-:S07]  /*fb30*/  IMAD.MOV.U32 R7, RZ, RZ, R14 ;  /* 0x000000ffff077224 */ /* 0x000fce00078e000e */
[----:B------:R-:W-:Y:S05]  /*fb40*/  WARPSYNC.COLLECTIVE R15, `(.L_x_13135) ;  /* 0x000000000f087348 */ /* 0x000fea0003c00000 */
[----:B------:R0:W1:Y:S02]  /*fb50*/  SHFL.IDX P6, R14, R13, R12, R11 ;  /* 0x0000000c0d0e7389 */ /* 0x00006400000c000b */
[----:B01----:R-:W-:Y:S01]  /*fb60*/  ENDCOLLECTIVE ;  /* 0x000000000000791b */ /* 0x003fe20003800000 */
.L_x_13135:
[----:B------:R-:W-:-:S04]  /*fb70*/  @P1 LEA R7, P0, R28, R7, 0x1 ;  /* 0x000000071c071211 */ /* 0x000fc800078008ff */
[----:B------:R-:W-:-:S04]  /*fb80*/  @P1 IADD3.X R6, RZ, R6, RZ, P0, !PT ;  /* 0x00000006ff061210 */ /* 0x000fc800007fe4ff */
[----:B------:R-:W-:Y:S01]  /*fb90*/  @P1 LOP3.LUT R7, R7, R6, RZ, 0x3c, !PT ;  /* 0x0000000607071212 */ /* 0x000fe200078e3cff */
[----:B------:R-:W-:-:S03]  /*fba0*/  IMAD.MOV.U32 R13, RZ, RZ, R0 ;  /* 0x000000ffff0d7224 */ /* 0x000fc600078e0000 */
[----:B------:R-:W-:-:S04]  /*fbb0*/  @P1 LOP3.LUT R6, R7, R6, RZ, 0x3c, !PT ;  /* 0x0000000607061212 */ /* 0x000fc800078e3cff */
[----:B------:R-:W-:Y:S01]  /*fbc0*/  @P1 LOP3.LUT R7, R7, R6, RZ, 0x3c, !PT ;  /* 0x0000000607071212 */ /* 0x000fe200078e3cff */
[----:B------:R-:W-:-:S04]  /*fbd0*/  IMAD.MOV.U32 R2, RZ, RZ, R14 ;  /* 0x000000ffff027224 */ /* 0x000fc800078e000e */
[----:B------:R-:W-:Y:S01]  /*fbe0*/  @!PT LDS RZ, [RZ] ;  /* 0x00000000fffff984 */ /* 0x000fe20000000800 */
[----:B------:R-:W-:Y:S01]  /*fbf0*/  @!PT LDS RZ, [RZ] ;  /* 0x00000000fffff984 */ /* 0x000fe20000000800 */
[----:B------:R-:W-:Y:S01]  /*fc00*/  @!PT LDS RZ, [RZ] ;  /* 0x00000000fffff984 */ /* 0x000fe20000000800 */
[----:B------:R0:W-:Y:S03]  /*fc10*/  @P1 LDGSTS.E.BYPASS.LTC128B.128 [R8+0x11400], desc[UR36][R6.64], !P2 ;  /* 0x1140000006081fae */ /* 0x0001e6000d101d64 */
[----:B0-----:R-:W-:Y:S05]  /*fc20*/  WARPSYNC.COLLECTIVE R15, `(.L_x_13136) ;  /* 0x000000000f087348 */ /* 0x001fea0003c00000 */
[----:B------:R1:W2:Y:S02]  /*fc30*/  SHFL.IDX P6, R14, R13, R12, R11 ;  /* 0x0000000c0d0e7389 */ /* 0x0002a400000c000b */
[----:B012---:R-:W-:Y:S01]  /*fc40*/  ENDCOLLECTIVE ;  /* 0x000000000000791b */ /* 0x007fe20003800000 */
.L_x_13136:
[----:B------:R-:W-:Y:S01]  /*fc50*/  MOV R0, R14 ;  /* 0x0000000e00007202 */ /* 0x000fe20000000f00 */
[----:B------:R-:W-:Y:S06]  /*fc60*/  BRA `(.L_x_13137) ;  /* 0xffffffb8007c7947 */ /* 0x000fec000383ffff */
.L_x_13063:
        /* <DEDUP_REMOVED lines=9> */
.L_x_13138:
[C---:B------:R-:W-:Y:S01]  /*fd00*/  VIADD R8, R17.reuse, 0x10 ;  /* 0x0000001011087836 */ /* 0x040fe20000000000 */
[----:B------:R-:W-:Y:S02]  /*fd10*/  ISETP.GE.AND P2, PT, R17, R3, PT ;  /* 0x000000031100720c */ /* 0x000fe40003f46270 */
[----:B------:R-:W-:Y:S01]  /*fd20*/  MOV R13, R0 ;  /* 0x00000000000d7202 */ /* 0x000fe20000000f00 */
[----:B------:R-:W-:-:S10]  /*fd30*/  IMAD.MOV.U32 R6, RZ, RZ, R14 ;  /* 0x000000ffff067224 */ /* 0x000fd400078e000e */
[----:B------:R-:W-:Y:S05]  /*fd40*/  WARPSYNC.COLLECTIVE R15, `(.L_x_13139) ;  /* 0x000000000f087348 */ /* 0x000fea0003c00000 */
[----:B------:R0:W1:Y:S02]  /*fd50*/  SHFL.IDX P6, R14, R13, R12, R11 ;  /* 0x0000000c0d0e7389 */ /* 0x00006400000c000b */
[----:B01----:R-:W-:Y:S01]  /*fd60*/  ENDCOLLECTIVE ;  /* 0x000000000000791b */ /* 0x003fe20003800000 */
.L_x_13139:
[----:B------:R-:W-:Y:S02]  /*fd70*/  IMAD.MOV.U32 R13, RZ, RZ, R4 ;  /* 0x000000ffff0d7224 */ /* 0x000fe400078e0004 */
[----:B------:R-:W-:Y:S02]  /*fd80*/  IMAD.MOV.U32 R12, RZ, RZ, 0x1 ;  /* 0x00000001ff0c7424 */ /* 0x000fe400078e00ff */
[----:B------:R-:W-:-:S07]  /*fd90*/  IMAD.MOV.U32 R7, RZ, RZ, R14 ;  /* 0x000000ffff077224 */ /* 0x000fce00078e000e */
[----:B------:R-:W-:Y:S05]  /*fda0*/  WARPSYNC.COLLECTIVE R15, `(.L_x_13140) ;  /* 0x000000000f087348 */ /* 0x000fea0003c00000 */
[----:B------:R0:W1:Y:S02]  /*fdb0*/  SHFL.IDX P6, R14, R13, R12, R11 ;  /* 0x0000000c0d0e7389 */ /* 0x00006400000c000b */
[----:B01----:R-:W-:Y:S01]  /*fdc0*/  ENDCOLLECTIVE ;  /* 0x000000000000791b */ /* 0x003fe20003800000 */
.L_x_13140:
[----:B------:R-:W-:-:S05]  /*fdd0*/  @!P2 LEA R7, P1, R28, R7, 0x1 ;  /* 0x000000071c07a211 */ /* 0x000fca00078208ff */
[----:B------:R-:W-:Y:S01]  /*fde0*/  @!P2 IMAD.X R6, RZ, RZ, R6, P1 ;  /* 0x000000ffff06a224 */ /* 0x000fe200008e0606 */
[----:B------:R-:W-:-:S04]  /*fdf0*/  ISETP.GE.AND P1, PT, R8, R3, PT ;  /* 0x000000030800720c */ /* 0x000fc80003f26270 */
[----:B------:R-:W-:Y:S01]  /*fe00*/  @!P2 LOP3.LUT R7, R7, R6, RZ, 0x3c, !PT ;  /* 0x000000060707a212 */ /* 0x000fe200078e3cff */
[----:B------:R-:W-:-:S03]  /*fe10*/  IMAD.MOV.U32 R13, RZ, RZ, R0 ;  /* 0x000000ffff0d7224 */ /* 0x000fc600078e0000 */
[----:B------:R-:W-:-:S04]  /*fe20*/  @!P2 LOP3.LUT R6, R7, R6, RZ, 0x3c, !PT ;  /* 0x000000060706a212 */ /* 0x000fc800078e3cff */
[----:B------:R-:W-:-:S05]  /*fe30*/  @!P2 LOP3.LUT R7, R7, R6, RZ, 0x3c, !PT ;  /* 0x000000060707a212 */ /* 0x000fca00078e3cff */
[----:B------:R-:W-:Y:S01]  /*fe40*/  @!PT LDS RZ, [RZ] ;  /* 0x00000000fffff984 */ /* 0x000fe20000000800 */
[----:B------:R-:W-:Y:S01]  /*fe50*/  @!PT LDS RZ, [RZ] ;  /* 0x00000000fffff984 */ /* 0x000fe20000000800 */
[----:B------:R-:W-:Y:S01]  /*fe60*/  @!PT LDS RZ, [RZ] ;  /* 0x00000000fffff984 */ /* 0x000fe20000000800 */
[----:B------:R0:W-:Y:S02]  /*fe70*/  @!P2 LDGSTS.E.BYPASS.LTC128B.128 [R10+0x8400], desc[UR36][R6.64], !P0 ;  /* 0x08400000060aafae */ /* 0x0001e4000c101d64 */
[----:B0-----:R-:W-:-:S07]  /*fe80*/  MOV R6, R14 ;  /* 0x0000000e00067202 */ /* 0x001fce0000000f00 */
[----:B------:R-:W-:Y:S05]  /*fe90*/  WARPSYNC.COLLECTIVE R15, `(.L_x_13141) ;  /* 0x000000000f087348 */ /* 0x000fea0003c00000 */
[----:B------:R0:W1:Y:S02]  /*fea0*/  SHFL.IDX P6, R14, R13, R12, R11 ;  /* 0x0000000c0d0e7389 */ /* 0x00006400000c000b */
[----:B01----:R-:W-:Y:S01]  /*feb0*/  ENDCOLLECTIVE ;  /* 0x000000000000791b */ /* 0x003fe20003800000 */
.L_x_13141:
[----:B------:R-:W-:Y:S01]  /*fec0*/  IMAD.MOV.U32 R13, RZ, RZ, R4 ;  /* 0x000000ffff0d7224 */ /* 0x000fe200078e0004 */
[----:B------:R-:W-:Y:S01]  /*fed0*/  MOV R12, 0x2 ;  /* 0x00000002000c7802 */ /* 0x000fe20000000f00 */
[----:B------:R-:W-:-:S07]  /*fee0*/  IMAD.MOV.U32 R7, RZ, RZ, R14 ;  /* 0x000000ffff077224 */ /* 0x000fce00078e000e */
[----:B------:R-:W-:Y:S05]  /*fef0*/  WARPSYNC.COLLECTIVE R15, `(.L_x_13142) ;  /* 0x000000000f087348 */ /* 0x000fea0003c00000 */
[----:B------:R0:W1:Y:S02]  /*ff00*/  SHFL.IDX P6, R14, R13, R12, R11 ;  /* 0x0000000c0d0e7389 */ /* 0x00006400000c000b */
[----:B01----:R-:W-:Y:S01]  /*ff10*/  ENDCOLLECTIVE ;  /* 0x000000000000791b */ /* 0x003fe20003800000 */
.L_x_13142:
        /* <DEDUP_REMOVED lines=10> */
[----:B0-----:R-:W-:-:S05]  /*ffc0*/  VIADD R6, R17, 0x20 ;  /* 0x0000002011067836 */ /* 0x001fca0000000000 */
[----:B------:R-:W-:Y:S01]  /*ffd0*/  ISETP.GE.AND P1, PT, R6, R3, PT ;  /* 0x000000030600720c */ /* 0x000fe20003f26270 */
[----:B------:R-:W-:-:S12]  /*ffe0*/  IMAD.MOV.U32 R6, RZ, RZ, R14 ;  /* 0x000000ffff067224 */ /* 0x000fd800078e000e */
[----:B------:R-:W-:Y:S05]  /*fff0*/  WARPSYNC.COLLECTIVE R15, `(.L_x_13143) ;  /* 0x000000000f087348 */ /* 0x000fea0003c00000 */
[----:B------:R0:W1:Y:S02]  /*10000*/  SHFL.IDX P6, R14, R13, R12, R11 ;  /* 0x0000000c0d0e7389 */ /* 0x00006400000c000b */
[----:B01----:R-:W-:Y:S01]  /*10010*/  ENDCOLLECTIVE ;  /* 0x000000000000791b */ /* 0x003fe20003800000 */
.L_x_13143:
[----:B------:R-:W-:Y:S01]  /*10020*/  MOV R13, R4 ;  /* 0x00000004000d7202 */ /* 0x000fe20000000f00 */
[----:B------:R-:W-:Y:S02]  /*10030*/  IMAD.MOV.U32 R12, RZ, RZ, 0x3 ;  /* 0x00000003ff0c7424 */ /* 0x000fe400078e00ff */
[----:B------:R-:W-:-:S07]  /*10040*/  IMAD.MOV.U32 R7, RZ, RZ, R14 ;  /* 0x000000ffff077224 */ /* 0x000fce00078e000e */
[----:B------:R-:W-:Y:S05]  /*10050*/  WARPSYNC.COLLECTIVE R15, `(.L_x_13144) ;  /* 0x000000000f087348 */ /* 0x000fea0003c00000 */
[----:B------:R0:W1:Y:S02]  /*10060*/  SHFL.IDX P6, R14, R13, R12, R11 ;  /* 0x0000000c0d0e7389 */ /* 0x00006400000c000b */
[----:B01----:R-:W-:Y:S01]  /*10070*/  ENDCOLLECTIVE ;  /* 0x000000000000791b */ /* 0x003fe20003800000 */
.L_x_13144:
        /* <DEDUP_REMOVED lines=16> */
.L_x_13145:
[----:B------:R-:W-:Y:S02]  /*10180*/  IMAD.MOV.U32 R13, RZ, RZ, R4 ;  /* 0x000000ffff0d7224 */ /* 0x000fe400078e0004 */
[----:B------:R-:W-:Y:S02]  /*10190*/  IMAD.MOV.U32 R12, RZ, RZ, 0x4 ;  /* 0x00000004ff0c7424 */ /* 0x000fe400078e00ff */
[----:B------:R-:W-:-:S07]  /*101a0*/  IMAD.MOV.U32 R7, RZ, RZ, R14 ;  /* 0x000000ffff077224 */ /* 0x000fce00078e000e */
[----:B------:R-:W-:Y:S05]  /*101b0*/  WARPSYNC.COLLECTIVE R15, `(.L_x_13146) ;  /* 0x000000000f087348 */ /* 0x000fea0003c00000 */
[----:B------:R0:W1:Y:S02]  /*101c0*/  SHFL.IDX P6, R14, R13, R12, R11 ;  /* 0x0000000c0d0e7389 */ /* 0x00006400000c000b */
[----:B01----:R-:W-:Y:S01]  /*101d0*/  ENDCOLLECTIVE ;  /* 0x000000000000791b */ /* 0x003fe20003800000 */
.L_x_13146:
        /* <DEDUP_REMOVED lines=10> */
[----:B0-----:R-:W-:-:S04]  /*10280*/  IADD3 R6, R17, 0x40, RZ ;  /* 0x0000004011067810 */ /* 0x001fc80007ffe0ff */
[----:B------:R-:W-:Y:S01]  /*10290*/  ISETP.GE.AND P1, PT, R6, R3, PT ;  /* 0x000000030600720c */ /* 0x000fe20003f26270 */
[----:B------:R-:W-:-:S12]  /*102a0*/  IMAD.MOV.U32 R6, RZ, RZ, R14 ;  /* 0x000000ffff067224 */ /* 0x000fd800078e000e */
[----:B------:R-:W-:Y:S05]  /*102b0*/  WARPSYNC.COLLECTIVE R15, `(.L_x_13147) ;  /* 0x000000000f087348 */ /* 0x000fea0003c00000 */
[----:B------:R0:W1:Y:S02]  /*102c0*/  SHFL.IDX P6, R14, R13, R12, R11 ;  /* 0x0000000c0d0e7389 */ /* 0x00006400000c000b */
[----:B01----:R-:W-:Y:S01]  /*102d0*/  ENDCOLLECTIVE ;  /* 0x000000000000791b */ /* 0x003fe20003800000 */
.L_x_13147:
[----:B------:R-:W-:Y:S02]  /*102e0*/  IMAD.MOV.U32 R13, RZ, RZ, R4 ;  /* 0x000000ffff0d7224 */ /* 0x000fe400078e0004 */
[----:B------:R-:W-:Y:S02]  /*102f0*/  IMAD.MOV.U32 R12, RZ, RZ, 0x5 ;  /* 0x00000005ff0c7424 */ /* 0x000fe400078e00ff */
[----:B------:R-:W-:-:S07]  /*10300*/  IMAD.MOV.U32 R7, RZ, RZ, R14 ;  /* 0x000000ffff077224 */ /* 0x000fce00078e000e */
[----:B------:R-:W-:Y:S05]  /*10310*/  WARPSYNC.COLLECTIVE R15, `(.L_x_13148) ;  /* 0x000000000f087348 */ /* 0x000fea0003c00000 */
[----:B------:R0:W1:Y:S02]  /*10320*/  SHFL.IDX P6, R14, R13, R12, R11 ;  /* 0x0000000c0d0e7389 */ /* 0x00006400000c000b */
[----:B01----:R-:W-:Y:S01]  /*10330*/  ENDCOLLECTIVE ;  /* 0x000000000000791b */ /* 0x003fe20003800000 */
.L_x_13148:
        /* <DEDUP_REMOVED lines=16> */
.L_x_13149:
[----:B------:R-:W-:Y:S02]  /*10440*/  IMAD.MOV.U32 R13, RZ, RZ, R4 ;  /* 0x000000ffff0d7224 */ /* 0x000fe400078e0004 */
[----:B------:R-:W-:Y:S01]  /*10450*/  IMAD.MOV.U32 R12, RZ, RZ, 0x6 ;  /* 0x00000006ff0c7424 */ /* 0x000fe200078e00ff */
[----:B------:R-:W-:-:S07]  /*10460*/  MOV R7, R14 ;  /* 0x0000000e00077202 */ /* 0x000fce0000000f00 */
[----:B------:R-:W-:Y:S05]  /*10470*/  WARPSYNC.COLLECTIVE R15, `(.L_x_13150) ;  /* 0x000000000f087348 */ /* 0x000fea0003c00000 */
[----:B------:R0:W1:Y:S02]  /*10480*/  SHFL.IDX P6, R14, R13, R12, R11 ;  /* 0x0000000c0d0e7389 */ /* 0x00006400000c000b */
[----:B01----:R-:W-:Y:S01]  /*10490*/  ENDCOLLECTIVE ;  /* 0x000000000000791b */ /* 0x003fe20003800000 */
.L_x_13150:
[----:B------:R-:W-:-:S05]  /*104a0*/  @!P1 LEA R7, P2, R28, R7, 0x1 ;  /* 0x000000071c079211 */ /* 0x000fca00078408ff */
[----:B------:R-:W-:-:S05]  /*104b0*/  @!P1 IMAD.X R6, RZ, RZ, R6, P2 ;  /* 0x000000ffff069224 */ /* 0x000fca00010e0606 */
[----:B------:R-:W-:Y:S02]  /*104c0*/  @!P1 LOP3.LUT R7, R7, R6, RZ, 0x3c, !PT ;  /* 0x0000000607079212 */ /* 0x000fe400078e3cff */
[----:B------:R-:W-:Y:S02]  /*104d0*/  MOV R13, R0 ;  /* 0x00000000000d7202 */ /* 0x000fe40000000f00 */
        /* <DEDUP_REMOVED lines=12> */
.L_x_13151:
[----:B------:R-:W-:Y:S02]  /*105a0*/  IMAD.MOV.U32 R13, RZ, RZ, R4 ;  /* 0x000000ffff0d7224 */ /* 0x000fe400078e0004 */
[----:B------:R-:W-:Y:S02]  /*105b0*/  IMAD.MOV.U32 R12, RZ, RZ, 0x7 ;  /* 0x00000007ff0c7424 */ /* 0x000fe400078e00ff */
[----:B------:R-:W-:-:S07]  /*105c0*/  IMAD.MOV.U32 R7, RZ, RZ, R14 ;  /* 0x000000ffff077224 */ /* 0x000fce00078e000e */
[----:B------:R-:W-:Y:S05]  /*105d0*/  WARPSYNC.COLLECTIVE R15, `(.L_x_13152) ;  /* 0x000000000f087348 */ /* 0x000fea0003c00000 */
[----:B------:R0:W1:Y:S02]  /*105e0*/  SHFL.IDX P6, R14, R13, R12, R11 ;  /* 0x0000000c0d0e7389 */ /* 0x00006400000c000b */
[----:B01----:R-:W-:Y:S01]  /*105f0*/  ENDCOLLECTIVE ;  /* 0x000000000000791b */ /* 0x003fe20003800000 */
.L_x_13152:
[----:B------:R-:W-:-:S05]  /*10600*/  @!P1 LEA R7, P2, R28, R7, 0x1 ;  /* 0x000000071c079211 */ /* 0x000fca00078408ff */
[----:B------:R-:W-:-:S05]  /*10610*/  @!P1 IMAD.X R6, RZ, RZ, R6, P2 ;  /* 0x000000ffff069224 */ /* 0x000fca00010e0606 */
[----:B------:R-:W-:Y:S02]  /*10620*/  @!P1 LOP3.LUT R7, R7, R6, RZ, 0x3c, !PT ;  /* 0x0000000607079212 */ /* 0x000fe400078e3cff */
[----:B------:R-:W-:Y:S01]  /*10630*/  MOV R13, R0 ;  /* 0x00000000000d7202 */ /* 0x000fe20000000f00 */
[----:B------:R-:W-:Y:S01]  /*10640*/  VIADD R0, R17, 0x70 ;  /* 0x0000007011007836 */ /* 0x000fe20000000000 */
[----:B------:R-:W-:-:S04]  /*10650*/  @!P1 LOP3.LUT R6, R7, R6, RZ, 0x3c, !PT ;  /* 0x0000000607069212 */ /* 0x000fc800078e3cff */
[----:B------:R-:W-:Y:S01]  /*10660*/  @!P1 LOP3.LUT R7, R7, R6, RZ, 0x3c, !PT ;  /* 0x0000000607079212 */ /* 0x000fe200078e3cff */
[----:B------:R-:W-:-:S07]  /*10670*/  IMAD.MOV.U32 R4, RZ, RZ, R14 ;  /* 0x000000ffff047224 */ /* 0x000fce00078e000e */
[----:B------:R-:W-:Y:S05]  /*10680*/  WARPSYNC.COLLECTIVE R15, `(.L_x_13153) ;  /* 0x000000000f087348 */ /* 0x000fea0003c00000 */
[----:B------:R0:W1:Y:S02]  /*10690*/  SHFL.IDX P6, R14, R13, R12, R11 ;  /* 0x0000000c0d0e7389 */ /* 0x00006400000c000b */
[----:B01----:R-:W-:Y:S01]  /*106a0*/  ENDCOLLECTIVE ;  /* 0x000000000000791b */ /* 0x003fe20003800000 */
.L_x_13153:
[----:B------:R-:W-:Y:S01]  /*106b0*/  @!PT LDS RZ, [RZ] ;  /* 0x00000000fffff984 */ /* 0x000fe20000000800 */
[----:B------:R-:W-:Y:S01]  /*106c0*/  @!PT LDS RZ, [RZ] ;  /* 0x00000000fffff984 */ /* 0x000fe20000000800 */
[----:B------:R-:W-:Y:S01]  /*106d0*/  @!PT LDS RZ, [RZ] ;  /* 0x00000000fffff984 */ /* 0x000fe20000000800 */
[----:B------:R0:W-:Y:S01]  /*106e0*/  @!P1 LDGSTS.E.BYPASS.LTC128B.128 [R10+0xb400], desc[UR36][R6.64], !P0 ;  /* 0x0b400000060a9fae */ /* 0x0001e2000c101d64 */
[----:B------:R-:W-:Y:S01]  /*106f0*/  ISETP.GE.AND P1, PT, R0, R3, PT ;  /* 0x000000030000720c */ /* 0x000fe20003f26270 */
[----:B------:R-:W-:Y:S02]  /*10700*/  VIADD R0, R17, 0x80 ;  /* 0x0000008011007836 */ /* 0x000fe40000000000 */
[----:B------:R-:W-:Y:S01]  /*10710*/  IMAD.MOV.U32 R13, RZ, RZ, R2 ;  /* 0x000000ffff0d7224 */ /* 0x000fe200078e0002 */
[----:B------:R-:W-:Y:S01]  /*10720*/  MOV R12, RZ ;  /* 0x000000ff000c7202 */ /* 0x000fe20000000f00 */
[----:B0-----:R-:W-:-:S08]  /*10730*/  IMAD.MOV.U32 R6, RZ, RZ, R14 ;  /* 0x000000ffff067224 */ /* 0x001fd000078e000e */
[----:B------:R-:W-:Y:S05]  /*10740*/  WARPSYNC.COLLECTIVE R15, `(.L_x_13154) ;  /* 0x000000000f087348 */ /* 0x000fea0003c00000 */
[----:B------:R0:W1:Y:S02]  /*10750*/  SHFL.IDX P6, R14, R13, R12, R11 ;  /* 0x0000000c0d0e7389 */ /* 0x00006400000c000b */
[----:B01----:R-:W-:Y:S01]  /*10760*/  ENDCOLLECTIVE ;  /* 0x000000000000791b */ /* 0x003fe20003800000 */
.L_x_13154:
[----:B------:R-:W-:-:S05]  /*10770*/  @!P1 LEA R6, P3, R28, R6, 0x1 ;  /* 0x000000061c069211 */ /* 0x000fca00078608ff */
[----:B------:R-:W-:-:S05]  /*10780*/  @!P1 IMAD.X R7, RZ, RZ, R4, P3 ;  /* 0x000000ffff079224 */ /* 0x000fca00018e0604 */
[----:B------:R-:W-:Y:S01]  /*10790*/  @!PT LDS RZ, [RZ] ;  /* 0x00000000fffff984 */ /* 0x000fe20000000800 */
[----:B------:R-:W-:Y:S01]  /*107a0*/  @!PT LDS RZ, [RZ] ;  /* 0x00000000fffff984 */ /* 0x000fe20000000800 */
[----:B------:R-:W-:Y:S01]  /*107b0*/  @!PT LDS RZ, [RZ] ;  /* 0x00000000fffff984 */ /* 0x000fe20000000800 */
[----:B------:R0:W-:Y:S01]  /*107c0*/  @!P1 LDGSTS.E.BYPASS.LTC128B.128 [R10+0xbc00], desc[UR36][R6.64], !P0 ;  /* 0x0bc00000060a9fae */ /* 0x0001e2000c101d64 */
[----:B------:R-:W-:Y:S01]  /*107d0*/  IMAD.MOV.U32 R13, RZ, RZ, R5 ;  /* 0x000000ffff0d7224 */ /* 0x000fe200078e0005 */
[----:B------:R-:W-:Y:S01]  /*107e0*/  ISETP.GE.AND P1, PT, R0, R3, PT ;  /* 0x000000030000720c */ /* 0x000fe20003f26270 */
[----:B------:R-:W-:-:S12]  /*107f0*/  IMAD.MOV.U32 R0, RZ, RZ, R14 ;  /* 0x000000ffff007224 */ /* 0x000fd800078e000e */
[----:B0-----:R-:W-:Y:S05]  /*10800*/  WARPSYNC.COLLECTIVE R15, `(.L_x_13155) ;  /* 0x000000000f087348 */ /* 0x001fea0003c00000 */
[----:B------:R1:W2:Y:S02]  /*10810*/  SHFL.IDX P6, R14, R13, R12, R11 ;  /* 0x0000000c0d0e7389 */ /* 0x0002a400000c000b */
[----:B012---:R-:W-:Y:S01]  /*10820*/  ENDCOLLECTIVE ;  /* 0x000000000000791b */ /* 0x007fe20003800000 */
.L_x_13155:
[----:B------:R-:W-:Y:S02]  /*10830*/  IMAD.MOV.U32 R13, RZ, RZ, R2 ;  /* 0x000000ffff0d7224 */ /* 0x000fe400078e0002 */
[----:B------:R-:W-:Y:S02]  /*10840*/  IMAD.MOV.U32 R12, RZ, RZ, 0x1 ;  /* 0x00000001ff0c7424 */ /* 0x000fe400078e00ff */
[----:B------:R-:W-:-:S07]  /*10850*/  IMAD.MOV.U32 R4, RZ, RZ, R14 ;  /* 0x000000ffff047224 */ /* 0x000fce00078e000e */
[----:B------:R-:W-:Y:S05]  /*10860*/  WARPSYNC.COLLECTIVE R15, `(.L_x_13156) ;  /* 0x000000000f087348 */ /* 0x000fea0003c00000 */
[----:B------:R0:W1:Y:S02]  /*10870*/  SHFL.IDX P6, R14, R13, R12, R11 ;  /* 0x0000000c0d0e7389 */ /* 0x00006400000c000b */
[----:B01----:R-:W-:Y:S01]  /*10880*/  ENDCOLLECTIVE ;  /* 0x000000000000791b */ /* 0x003fe20003800000 */
.L_x_13156:
[----:B------:R-:W-:-:S05]  /*10890*/  @!P1 LEA R4, P3, R28, R4, 0x1 ;  /* 0x000000041c049211 */ /* 0x000fca00078608ff */
[----:B------:R-:W-:Y:S02]  /*108a0*/  @!P1 IMAD.X R0, RZ, RZ, R0, P3 ;  /* 0x000000ffff009224 */ /* 0x000fe400018e0600 */
[----:B------:R-:W-:Y:S02]  /*108b0*/  @!P1 IMAD.MOV.U32 R6, RZ, RZ, R4 ;  /* 0x000000ffff069224 */ /* 0x000fe400078e0004 */
[C---:B------:R-:W-:Y:S01]  /*108c0*/  VIADD R4, R17.reuse, 0xa0 ;  /* 0x000000a011047836 */ /* 0x040fe20000000000 */
[----:B------:R-:W-:Y:S01]  /*108d0*/  @!P1 MOV R7, R0 ;  /* 0x0000000000079202 */ /* 0x000fe20000000f00 */
[----:B------:R-:W-:Y:S02]  /*108e0*/  VIADD R0, R17, 0x90 ;  /* 0x0000009011007836 */ /* 0x000fe40000000000 */
[----:B------:R-:W-:Y:S02]  /*108f0*/  IMAD.MOV.U32 R13, RZ, RZ, R5 ;  /* 0x000000ffff0d7224 */ /* 0x000fe400078e0005 */
[----:B------:R-:W-:Y:S01]  /*10900*/  @!PT LDS RZ, [RZ] ;  /* 0x00000000fffff984 */ /* 0x000fe20000000800 */
[----:B------:R-:W-:Y:S01]  /*10910*/  @!PT LDS RZ, [RZ] ;  /* 0x00000000fffff984 */ /* 0x000fe20000000800 */
[----:B------:R-:W-:Y:S01]  /*10920*/  @!PT LDS RZ, [RZ] ;  /* 0x00000000fffff984 */ /* 0x000fe20000000800 */
[----:B------:R0:W-:Y:S01]  /*10930*/  @!P1 LDGSTS.E.BYPASS.LTC128B.128 [R10+0xc400], desc[UR36][R6.64], !P0 ;  /* 0x0c400000060a9fae */ /* 0x0001e2000c101d64 */
[----:B------:R-:W-:Y:S01]  /*10940*/  ISETP.GE.AND P1, PT, R0, R3, PT ;  /* 0x000000030000720c */ /* 0x000fe20003f26270 */
[----:B------:R-:W-:-:S12]  /*10950*/  IMAD.MOV.U32 R0, RZ, RZ, R14 ;  /* 0x000000ffff007224 */ /* 0x000fd800078e000e */
[----:B0-----:R-:W-:Y:S05]  /*10960*/  WARPSYNC.COLLECTIVE R15, `(.L_x_13157) ;  /* 0x000000000f087348 */ /* 0x001fea0003c00000 */
[----:B------:R1:W2:Y:S02]  /*10970*/  SHFL.IDX P6, R14, R13, R12, R11 ;  /* 0x0000000c0d0e7389 */ /* 0x0002a400000c000b */
[----:B012---:R-:W-:Y:S01]  /*10980*/  ENDCOLLECTIVE ;  /* 0x000000000000791b */ /* 0x007fe20003800000 */
.L_x_13157:
[----:B------:R-:W-:Y:S02]  /*10990*/  IMAD.MOV.U32 R13, RZ, RZ, R2 ;  /* 0x000000ffff0d7224 */ /* 0x000fe400078e0002 */
[----:B------:R-:W-:Y:S01]  /*109a0*/  IMAD.MOV.U32 R12, RZ, RZ, 0x2 ;  /* 0x00000002ff0c7424 */ /* 0x000fe200078e00ff */
[----:B------:R-:W-:-:S07]  /*109b0*/  MOV R6, R14 ;  /* 0x0000000e00067202 */ /* 0x000fce0000000f00 */
[----:B------:R-:W-:Y:S05]  /*109c0*/  WARPSYNC.COLLECTIVE R15, `(.L_x_13158) ;  /* 0x000000000f087348 */ /* 0x000fea0003c00000 */
[----:B------:R0:W1:Y:S02]  /*109d0*/  SHFL.IDX P6, R14, R13, R12, R11 ;  /* 0x0000000c0d0e7389 */ /* 0x00006400000c000b */
[----:B01----:R-:W-:Y:S01]  /*109e0*/  ENDCOLLECTIVE ;  /* 0x000000000000791b */ /* 0x003fe20003800000 */
.L_x_13158:
[----:B------:R-:W-:-:S05]  /*109f0*/  @!P1 LEA R6, P2, R28, R6, 0x1 ;  /* 0x000000061c069211 */ /* 0x000fca00078408ff */
[----:B------:R-:W-:Y:S01]  /*10a00*/  @!P1 IMAD.X R0, RZ, RZ, R0, P2 ;  /* 0x000000ffff009224 */ /* 0x000fe200010e0600 */
[----:B------:R-:W-:-:S03]  /*10a10*/  ISETP.GE.AND P2, PT, R4, R3, PT ;  /* 0x000000030400720c */ /* 0x000fc60003f46270 */
[----:B------:R-:W-:Y:S01]  /*10a20*/  @!P1 IMAD.MOV.U32 R7, RZ, RZ, R0 ;  /* 0x000000ffff079224 */ /* 0x000fe200078e0000 */
[----:B------:R-:W-:-:S04]  /*10a30*/  MOV R13, R5 ;  /* 0x00000005000d7202 */ /* 0x000fc80000000f00 */
[----:B------:R-:W-:Y:S01]  /*10a40*/  @!PT LDS RZ, [RZ] ;  /* 0x00000000fffff984 */ /* 0x000fe20000000800 */
[----:B------:R-:W-:Y:S01]  /*10a50*/  @!PT LDS RZ, [RZ] ;  /* 0x00000000fffff984 */ /* 0x000fe20000000800 */
[----:B------:R-:W-:Y:S01]  /*10a60*/  @!PT LDS RZ, [RZ] ;  /* 0x00000000fffff984 */ /* 0x000fe20000000800 */
[----:B------:R0:W-:Y:S01]  /*10a70*/  @!P1 LDGSTS.E.BYPASS.LTC128B.128 [R10+0xcc00], desc[UR36][R6.64], !P0 ;  /* 0x0cc00000060a9fae */ /* 0x0001e2000c101d64 */
[----:B------:R-:W-:-:S07]  /*10a80*/  IMAD.MOV.U32 R0, RZ, RZ, R14 ;  /* 0x000000ffff007224 */ /* 0x000fce00078e000e */
[----:B0-----:R-:W-:Y:S05]  /*10a90*/  WARPSYNC.COLLECTIVE R15, `(.L_x_13159) ;  /* 0x000000000f087348 */ /* 0x001fea0003c00000 */
[----:B------:R1:W2:Y:S02]  /*10aa0*/  SHFL.IDX P6, R14, R13, R12, R11 ;  /* 0x0000000c0d0e7389 */ /* 0x0002a400000c000b */
[----:B012---:R-:W-:Y:S01]  /*10ab0*/  ENDCOLLECTIVE ;  /* 0x000000000000791b */ /* 0x007fe20003800000 */
.L_x_13159:
[----:B------:R-:W-:Y:S01]  /*10ac0*/  MOV R13, R2 ;  /* 0x00000002000d7202 */ /* 0x000fe20000000f00 */
[----:B------:R-:W-:Y:S02]  /*10ad0*/  IMAD.MOV.U32 R12, RZ, RZ, 0x3 ;  /* 0x00000003ff0c7424 */ /* 0x000fe400078e00ff */
[----:B------:R-:W-:-:S07]  /*10ae0*/  IMAD.MOV.U32 R6, RZ, RZ, R14 ;  /* 0x000000ffff067224 */ /* 0x000fce00078e000e */
[----:B------:R-:W-:Y:S05]  /*10af0*/  WARPSYNC.COLLECTIVE R15, `(.L_x_13160) ;  /* 0x000000000f087348 */ /* 0x000fea0003c00000 */
[----:B------:R0:W1:Y:S02]  /*10b00*/  SHFL.IDX P6, R14, R13, R12, R11 ;  /* 0x0000000c0d0e7389 */ /* 0x00006400000c000b */
[----:B01----:R-:W-:Y:S01]  /*10b10*/  ENDCOLLECTIVE ;  /* 0x000000000000791b */ /* 0x003fe20003800000 */
.L_x_13160:
[----:B------:R-:W-:-:S05]  /*10b20*/  @!P2 LEA R6, P1, R28, R6, 0x1 ;  /* 0x000000061c06a211 */ /* 0x000fca00078208ff */
[----:B------:R-:W-:-:S04]  /*10b30*/  @!P2 IMAD.X R0, RZ, RZ, R0, P1 ;  /* 0x000000ffff00a224 */ /* 0x000fc800008e0600 */
[----:B------:R-:W-:Y:S02]  /*10b40*/  @!P2 IMAD.MOV.U32 R7, RZ, RZ, R0 ;  /* 0x000000ffff07a224 */ /* 0x000fe400078e0000 */
[----:B------:R-:W-:-:S03]  /*10b50*/  IMAD.MOV.U32 R13, RZ, RZ, R5 ;  /* 0x000000ffff0d7224 */ /* 0x000fc600078e0005 */
        /* <DEDUP_REMOVED lines=8> */
.L_x_13161:
[----:B------:R-:W-:Y:S01]  /*10be0*/  IMAD.MOV.U32 R2, RZ, RZ, R14 ;  /* 0x000000ffff027224 */ /* 0x000fe200078e000e */
[----:B------:R-:W-:Y:S06]  /*10bf0*/  BRA `(.L_x_13162) ;  /* 0xffffffb800587947 */ /* 0x000fec000383ffff */
.L_x_13066:
[----:B0-----:R0:W1:Y:S02]  /*10c00*/  SYNCS.PHASECHK.TRANS64.TRYWAIT P0, [R22+URZ+0x16820], R0 ;  /* 0x01682000160075a7 */ /* 0x001064000800017f */
[----:B-1----:R-:W-:Y:S05]  /*10c10*/  @!P0 NANOSLEEP.SYNCS 0x989680 ;  /* 0x009896800000895d */ /* 0x002fea0003900000 */
[----:B------:R-:W1:Y:S02]  /*10c20*/  @!P0 SYNCS.PHASECHK.TRANS64 P0, [R22+URZ+0x16820], R0 ;  /* 0x01682000160085a7 */ /* 0x000e64000800007f */
[----:B-1----:R-:W-:Y:S05]  /*10c30*/  @!P0 BRA `(.L_x_13066) ;  /* 0xfffffffc00f08947 */ /* 0x002fea000383ffff */
[----:B------:R-:W-:Y:S05]  /*10c40*/  BRA `(.L_x_13163) ;  /* 0xffffffb800b47947 */ /* 0x000fea000383ffff */
.L_x_13071:
[----:B0-----:R0:W1:Y:S02]  /*10c50*/  SYNCS.PHASECHK.TRANS64.TRYWAIT P0, [R5+URZ+0x16840], R2 ;  /* 0x01684002050075a7 */ /* 0x001064000800017f */
[----:B-1----:R-:W-:Y:S05]  /*10c60*/  @!P0 NANOSLEEP.SYNCS 0x989680 ;  /* 0x009896800000895d */ /* 0x002fea0003900000 */
[----:B------:R-:W1:Y:S02]  /*10c70*/  @!P0 SYNCS.PHASECHK.TRANS64 P0, [R5+URZ+0x16840], R2 ;  /* 0x01684002050085a7 */ /* 0x000e64000800007f */
[----:B-1----:R-:W-:Y:S05]  /*10c80*/  @!P0 BRA `(.L_x_13071) ;  /* 0xfffffffc00f08947 */ /* 0x002fea000383ffff */
[----:B------:R-:W-:Y:S05]  /*10c90*/  BRA `(.L_x_13164) ;  /* 0xffffffbc008c7947 */ /* 0x000fea000383ffff */
.L_x_13072:
        /* <DEDUP_REMOVED lines=8> */
.L_x_13166:
[----:B------:R-:W-:Y:S05]  /*10d20*/  BSYNC B1 ;  /* 0x0000000000017941 */ /* 0x000fea0003800000 */
.L_x_13165:
[----:B------:R-:W-:Y:S01]  /*10d30*/  MOV R13, R8 ;  /* 0x00000008000d7202 */ /* 0x000fe20000000f00 */
[----:B------:R-:W-:Y:S01]  /*10d40*/  IMAD.MOV.U32 R12, RZ, RZ, RZ ;  /* 0x000000ffff0c7224 */ /* 0x000fe200078e00ff */
[----:B------:R-:W-:Y:S01]  /*10d50*/  SHF.L.U32 R7, R28, 0x1, RZ ;  /* 0x000000011c077819 */ /* 0x000fe200000006ff */
[----:B------:R-:W-:Y:S02]  /*10d60*/  IMAD.MOV.U32 R11, RZ, RZ, 0x181f ;  /* 0x0000181fff0b7424 */ /* 0x000fe400078e00ff */
[----:B------:R-:W-:Y:S02]  /*10d70*/  IMAD.MOV.U32 R15, RZ, RZ, -0x1 ;  /* 0xffffffffff0f7424 */ /* 0x000fe400078e00ff */
[----:B------:R-:W-:Y:S02]  /*10d80*/  IMAD.MOV.U32 R3, RZ, RZ, R14 ;  /* 0x000000ffff037224 */ /* 0x000fe400078e000e */
[----:B------:R-:W-:-:S07]  /*10d90*/  IMAD R9, R9, 0x2, R22 ;  /* 0x0000000209097824 */ /* 0x000fce00078e0216 */
[----:B------:R-:W-:Y:S05]  /*10da0*/  WARPSYNC.COLLECTIVE R15, `(.L_x_13167) ;  /* 0x000000000f087348 */ /* 0x000fea0003c00000 */
[----:B------:R0:W1:Y:S02]  /*10db0*/  SHFL.IDX P6, R14, R13, R12, R11 ;  /* 0x0000000c0d0e7389 */ /* 0x00006400000c000b */
[----:B01----:R-:W-:Y:S01]  /*10dc0*/  ENDCOLLECTIVE ;  /* 0x000000000000791b */ /* 0x003fe20003800000 */
.L_x_13167:
[----:B------:R-:W-:Y:S02]  /*10dd0*/  IMAD.MOV.U32 R13, RZ, RZ, R10 ;  /* 0x000000ffff0d7224 */ /* 0x000fe400078e000a */
[----:B------:R-:W-:Y:S02]  /*10de0*/  IMAD.MOV.U32 R12, RZ, RZ, 0x1 ;  /* 0x00000001ff0c7424 */ /* 0x000fe400078e00ff */
[----:B------:R-:W-:-:S07]  /*10df0*/  IMAD.MOV.U32 R2, RZ, RZ, R14 ;  /* 0x000000ffff027224 */ /* 0x000fce00078e000e */
[----:B------:R-:W-:Y:S05]  /*10e00*/  WARPSYNC.COLLECTIVE R15, `(.L_x_13168) ;  /* 0x000000000f087348 */ /* 0x000fea0003c00000 */
[----:B------:R0:W1:Y:S02]  /*10e10*/  SHFL.IDX P6, R14, R13, R12, R11 ;  /* 0x0000000c0d0e7389 */ /* 0x00006400000c000b */
[----:B01----:R-:W-:Y:S01]  /*10e20*/  ENDCOLLECTIVE ;  /* 0x000000000000791b */ /* 0x003fe20003800000 */
.L_x_13168:
[----:B------:R-:W-:-:S05]  /*10e30*/  IADD3 R2, P0, R2, R7, RZ ;  /* 0x0000000702027210 */ /* 0x000fca0007f1e0ff */
[----:B------:R-:W-:-:S05]  /*10e40*/  IMAD.X R3, RZ, RZ, R3, P0 ;  /* 0x000000ffff037224 */ /* 0x000fca00000e0603 */
        /* <DEDUP_REMOVED lines=9> */
.L_x_13169:
[----:B------:R-:W-:Y:S01]  /*10ee0*/  IMAD.MOV.U32 R13, RZ, RZ, R10 ;  /* 0x000000ffff0d7224 */ /* 0x000fe200078e000a */
[----:B------:R-:W-:Y:S01]  /*10ef0*/  MOV R12, 0x2 ;  /* 0x00000002000c7802 */ /* 0x000fe20000000f00 */
[----:B------:R-:W-:-:S07]  /*10f00*/  IMAD.MOV.U32 R2, RZ, RZ, R14 ;  /* 0x000000ffff027224 */ /* 0x000fce00078e000e */
[----:B------:R-:W-:Y:S05]  /*10f10*/  WARPSYNC.COLLECTIVE R15, `(.L_x_13170) ;  /* 0x000000000f087348 */ /* 0x000fea0003c00000 */
[----:B------:R0:W1:Y:S02]  /*10f20*/  SHFL.IDX P6, R14, R13, R12, R11 ;  /* 0x0000000c0d0e7389 */ /* 0x00006400000c000b */
[----:B01----:R-:W-:Y:S01]  /*10f30*/  ENDCOLLECTIVE ;  /* 0x000000000000791b */ /* 0x003fe20003800000 */
.L_x_13170:
[----:B------:R-:W-:-:S05]  /*10f40*/  IADD3 R2, P0, R2, R7, RZ ;  /* 0x0000000702027210 */ /* 0x000fca0007f1e0ff */
[----:B------:R-:W-:-:S05]  /*10f50*/  IMAD.X R3, RZ, RZ, R3, P0 ;  /* 0x000000ffff037224 */ /* 0x000fca00000e0603 */
        /* <DEDUP_REMOVED lines=9> */
.L_x_13171:
[----:B------:R-:W-:Y:S01]  /*10ff0*/  MOV R13, R10 ;  /* 0x0000000a000d7202 */ /* 0x000fe20000000f00 */
[----:B------:R-:W-:Y:S02]  /*11000*/  IMAD.MOV.U32 R12, RZ, RZ, 0x3 ;  /* 0x00000003ff0c7424 */ /* 0x000fe400078e00ff */
[----:B------:R-:W-:-:S07]  /*11010*/  IMAD.MOV.U32 R2, RZ, RZ, R14 ;  /* 0x000000ffff027224 */ /* 0x000fce00078e000e */
[----:B------:R-:W-:Y:S05]  /*11020*/  WARPSYNC.COLLECTIVE R15, `(.L_x_13172) ;  /* 0x000000000f087348 */ /* 0x000fea0003c00000 */
[----:B------:R0:W1:Y:S02]  /*11030*/  SHFL.IDX P6, R14, R13, R12, R11 ;  /* 0x0000000c0d0e7389 */ /* 0x00006400000c000b */
[----:B01----:R-:W-:Y:S01]  /*11040*/  ENDCOLLECTIVE ;  /* 0x000000000000791b */ /* 0x003fe20003800000 */
.L_x_13172:
        /* <DEDUP_REMOVED lines=11> */
.L_x_13173:
[----:B------:R-:W-:Y:S02]  /*11100*/  IMAD.MOV.U32 R13, RZ, RZ, R10 ;  /* 0x000000ffff0d7224 */ /* 0x000fe400078e000a */
[----:B------:R-:W-:Y:S02]  /*11110*/  IMAD.MOV.U32 R12, RZ, RZ, 0x4 ;  /* 0x00000004ff0c7424 */ /* 0x000fe400078e00ff */
[----:B------:R-:W-:-:S07]  /*11120*/  IMAD.MOV.U32 R2, RZ, RZ, R14 ;  /* 0x000000ffff027224 */ /* 0x000fce00078e000e */
[----:B------:R-:W-:Y:S05]  /*11130*/  WARPSYNC.COLLECTIVE R15, `(.L_x_13174) ;  /* 0x000000000f087348 */ /* 0x000fea0003c00000 */
[----:B------:R0:W1:Y:S02]  /*11140*/  SHFL.IDX P6, R14, R13, R12, R11 ;  /* 0x0000000c0d0e7389 */ /* 0x00006400000c000b */
[----:B01----:R-:W-:Y:S01]  /*11150*/  ENDCOLLECTIVE ;  /* 0x000000000000791b */ /* 0x003fe20003800000 */
.L_x_13174:
[----:B------:R-:W-:-:S04]  /*11160*/  IADD3 R2, P0, R2, R7, RZ ;  /* 0x0000000702027210 */ /* 0x000fc80007f1e0ff */
[----:B------:R-:W-:-:S05]  /*11170*/  IADD3.X R3, RZ, R3, RZ, P0, !PT ;  /* 0x00000003ff037210 */ /* 0x000fca00007fe4ff */
        /* <DEDUP_REMOVED lines=9> */
.L_x_13175:
[----:B------:R-:W-:Y:S02]  /*11210*/  IMAD.MOV.U32 R13, RZ, RZ, R10 ;  /* 0x000000ffff0d7224 */ /* 0x000fe400078e000a */
[----:B------:R-:W-:Y:S01]  /*11220*/  IMAD.MOV.U32 R12, RZ, RZ, 0x5 ;  /* 0x00000005ff0c7424 */ /* 0x000fe200078e00ff */
[----:B------:R-:W-:-:S07]  /*11230*/  MOV R2, R14 ;  /* 0x0000000e00027202 */ /* 0x000fce0000000f00 */
[----:B------:R-:W-:Y:S05]  /*11240*/  WARPSYNC.COLLECTIVE R15, `(.L_x_13176) ;  /* 0x000000000f087348 */ /* 0x000fea0003c00000 */
[----:B------:R0:W1:Y:S02]  /*11250*/  SHFL.IDX P6, R14, R13, R12, R11 ;  /* 0x0000000c0d0e7389 */ /* 0x00006400000c000b */
[----:B01----:R-:W-:Y:S01]  /*11260*/  ENDCOLLECTIVE ;  /* 0x000000000000791b */ /* 0x003fe20003800000 */
.L_x_13176:
[----:B------:R-:W-:-:S05]  /*11270*/  IADD3 R2, P0, R2, R7, RZ ;  /* 0x0000000702027210 */ /* 0x000fca0007f1e0ff */
[----:B------:R-:W-:-:S05]  /*11280*/  IMAD.X R3, RZ, RZ, R3, P0 ;  /* 0x000000ffff037224 */ /* 0x000fca00000e0603 */
        /* <DEDUP_REMOVED lines=9> */
.L_x_13177:
[----:B------:R-:W-:Y:S02]  /*11320*/  IMAD.MOV.U32 R13, RZ, RZ, R10 ;  /* 0x000000ffff0d7224 */ /* 0x000fe400078e000a */
[----:B------:R-:W-:Y:S02]  /*11330*/  IMAD.MOV.U32 R12, RZ, RZ, 0x6 ;  /* 0x00000006ff0c7424 */ /* 0x000fe400078e00ff */
[----:B------:R-:W-:-:S07]  /*11340*/  IMAD.MOV.U32 R2, RZ, RZ, R14 ;  /* 0x000000ffff027224 */ /* 0x000fce00078e000e */
[----:B------:R-:W-:Y:S05]  /*11350*/  WARPSYNC.COLLECTIVE R15, `(.L_x_13178) ;  /* 0x000000000f087348 */ /* 0x000fea0003c00000 */
[----:B------:R0:W1:Y:S02]  /*11360*/  SHFL.IDX P6, R14, R13, R12, R11 ;  /* 0x0000000c0d0e7389 */ /* 0x00006400000c000b */
[----:B01----:R-:W-:Y:S01]  /*11370*/  ENDCOLLECTIVE ;  /* 0x000000000000791b */ /* 0x003fe20003800000 */
.L_x_13178:
        /* <DEDUP_REMOVED lines=11> */
.L_x_13179:
[----:B------:R-:W-:Y:S01]  /*11430*/  IMAD.MOV.U32 R13, RZ, RZ, R10 ;  /* 0x000000ffff0d7224 */ /* 0x000fe200078e000a */
[----:B------:R-:W-:Y:S01]  /*11440*/  MOV R12, 0x7 ;  /* 0x00000007000c7802 */ /* 0x000fe20000000f00 */
[----:B------:R-:W-:-:S07]  /*11450*/  IMAD.MOV.U32 R2, RZ, RZ, R14 ;  /* 0x000000ffff027224 */ /* 0x000fce00078e000e */
[----:B------:R-:W-:Y:S05]  /*11460*/  WARPSYNC.COLLECTIVE R15, `(.L_x_13180) ;  /* 0x000000000f087348 */ /* 0x000fea0003c00000 */
[----:B------:R0:W1:Y:S02]  /*11470*/  SHFL.IDX P6, R14, R13, R12, R11 ;  /* 0x0000000c0d0e7389 */ /* 0x00006400000c000b */
[----:B01----:R-:W-:Y:S01]  /*11480*/  ENDCOLLECTIVE ;  /* 0x000000000000791b */ /* 0x003fe20003800000 */
.L_x_13180:
[----:B------:R-:W-:-:S05]  /*11490*/  IADD3 R2, P0, R2, R7, RZ ;  /* 0x0000000702027210 */ /* 0x000fca0007f1e0ff */
[----:B------:R-:W-:-:S05]  /*114a0*/  IMAD.X R3, RZ, RZ, R3, P0 ;  /* 0x000000ffff037224 */ /* 0x000fca00000e0603 */
        /* <DEDUP_REMOVED lines=9> */
.L_x_13181:
[----:B------:R-:W-:Y:S01]  /*11540*/  IMAD.MOV.U32 R2, RZ, RZ, R14 ;  /* 0x000000ffff027224 */ /* 0x000fe200078e000e */
[----:B------:R-:W-:Y:S06]  /*11550*/  BRA `(.L_x_13182) ;  /* 0xffffffb800707947 */ /* 0x000fec000383ffff */
.L_x_13077:
[----:B-1----:R1:W2:Y:S02]  /*11560*/  SYNCS.PHASECHK.TRANS64.TRYWAIT P0, [R5+URZ+0x16860], R2 ;  /* 0x01686002050075a7 */ /* 0x0022a4000800017f */
[----:B--2---:R-:W-:Y:S05]  /*11570*/  @!P0 NANOSLEEP.SYNCS 0x989680 ;  /* 0x009896800000895d */ /* 0x004fea0003900000 */
[----:B------:R-:W2:Y:S02]  /*11580*/  @!P0 SYNCS.PHASECHK.TRANS64 P0, [R5+URZ+0x16860], R2 ;  /* 0x01686002050085a7 */ /* 0x000ea4000800007f */
[----:B--2---:R-:W-:Y:S05]  /*11590*/  @!P0 BRA `(.L_x_13077) ;  /* 0xfffffffc00f08947 */ /* 0x004fea000383ffff */
[----:B------:R-:W-:Y:S05]  /*115a0*/  BRA `(.L_x_13183) ;  /* 0xffffffb800c87947 */ /* 0x000fea000383ffff */
.L_x_13078:
        /* <DEDUP_REMOVED lines=8> */
.L_x_13185:
[----:B------:R-:W-:Y:S05]  /*11630*/  BSYNC B1 ;  /* 0x0000000000017941 */ /* 0x000fea0003800000 */
.L_x_13184:
[----:B------:R-:W-:Y:S01]  /*11640*/  IMAD.MOV.U32 R13, RZ, RZ, R18 ;  /* 0x000000ffff0d7224 */ /* 0x000fe200078e0012 */
[----:B------:R-:W-:Y:S01]  /*11650*/  MOV R12, RZ ;  /* 0x000000ff000c7202 */ /* 0x000fe20000000f00 */
[----:B------:R-:W-:Y:S01]  /*11660*/  IMAD.MOV.U32 R11, RZ, RZ, 0x181f ;  /* 0x0000181fff0b7424 */ /* 0x000fe200078e00ff */
[----:B------:R-:W-:Y:S01]  /*11670*/  ISETP.LT.OR P2, PT, R8, 0x1, P1 ;  /* 0x000000010800780c */ /* 0x000fe20000f41670 */
[----:B------:R-:W-:Y:S01]  /*11680*/  IMAD.MOV.U32 R15, RZ, RZ, -0x1 ;  /* 0xffffffffff0f7424 */ /* 0x000fe200078e00ff */
[----:B------:R-:W-:Y:S01]  /*11690*/  LEA R6, R6, R22, 0x1 ;  /* 0x0000001606067211 */ /* 0x000fe200078e08ff */
[----:B------:R-:W-:-:S10]  /*116a0*/  IMAD.MOV.U32 R3, RZ, RZ, R14 ;  /* 0x000000ffff037224 */ /* 0x000fd400078e000e */
[----:B------:R-:W-:Y:S05]  /*116b0*/  WARPSYNC.COLLECTIVE R15, `(.L_x_13186) ;  /* 0x000000000f087348 */ /* 0x000fea0003c00000 */
[----:B------:R0:W1:Y:S02]  /*116c0*/  SHFL.IDX P6, R14, R13, R12, R11 ;  /* 0x0000000c0d0e7389 */ /* 0x00006400000c000b */
[----:B01----:R-:W-:Y:S01]  /*116d0*/  ENDCOLLECTIVE ;  /* 0x000000000000791b */ /* 0x003fe20003800000 */
.L_x_13186:
[----:B------:R-:W-:Y:S02]  /*116e0*/  IMAD.MOV.U32 R13, RZ, RZ, R23 ;  /* 0x000000ffff0d7224 */ /* 0x000fe400078e0017 */
[----:B------:R-:W-:Y:S02]  /*116f0*/  IMAD.MOV.U32 R12, RZ, RZ, 0x1 ;  /* 0x00000001ff0c7424 */ /* 0x000fe400078e00ff */
[----:B------:R-:W-:-:S07]  /*11700*/  IMAD.MOV.U32 R2, RZ, RZ, R14 ;  /* 0x000000ffff027224 */ /* 0x000fce00078e000e */
[----:B------:R-:W-:Y:S05]  /*11710*/  WARPSYNC.COLLECTIVE R15, `(.L_x_13187) ;  /* 0x000000000f087348 */ /* 0x000fea0003c00000 */
[----:B------:R0:W1:Y:S02]  /*11720*/  SHFL.IDX P6, R14, R13, R12, R11 ;  /* 0x0000000c0d0e7389 */ /* 0x00006400000c000b */
[----:B01----:R-:W-:Y:S01]  /*11730*/  ENDCOLLECTIVE ;  /* 0x000000000000791b */ /* 0x003fe20003800000 */
.L_x_13187:
[----:B------:R-:W-:-:S05]  /*11740*/  IADD3 R2, P0, R2, R7, RZ ;  /* 0x0000000702027210 */ /* 0x000fca0007f1e0ff */
[----:B------:R-:W-:-:S05]  /*11750*/  IMAD.X R3, RZ, RZ, R3, P0 ;  /* 0x000000ffff037224 */ /* 0x000fca00000e0603 */
[----:B------:R-:W-:Y:S01]  /*11760*/  @!PT LDS RZ, [RZ] ;  /* 0x00000000fffff984 */ /* 0x000fe20000000800 */
[----:B------:R-:W-:Y:S01]  /*11770*/  @!PT LDS RZ, [RZ] ;  /* 0x00000000fffff984 */ /* 0x000fe20000000800 */
[----:B------:R-:W-:Y:S01]  /*11780*/  @!PT LDS RZ, [RZ] ;  /* 0x00000000fffff984 */ /* 0x000fe20000000800 */
[----:B------:R0:W-:Y:S01]  /*11790*/  LDGSTS.E.BYPASS.LTC128B.128 [R6+0x400], desc[UR36][R2.64], !P2 ;  /* 0x0040000002067fae */ /* 0x0001e2000d101d64 */
[----:B------:R-:W-:Y:S01]  /*117a0*/  IMAD.MOV.U32 R13, RZ, RZ, R18 ;  /* 0x000000ffff0d7224 */ /* 0x000fe200078e0012 */
[----:B------:R-:W-:Y:S01]  /*117b0*/  ISETP.LT.OR P2, PT, R8, 0x11, P1 ;  /* 0x000000110800780c */ /* 0x000fe20000f41670 */
[----:B0-----:R-:W-:-:S12]  /*117c0*/  IMAD.MOV.U32 R3, RZ, RZ, R14 ;  /* 0x000000ffff037224 */ /* 0x001fd800078e000e */
[----:B------:R-:W-:Y:S05]  /*117d0*/  WARPSYNC.COLLECTIVE R15, `(.L_x_13188) ;  /* 0x000000000f087348 */ /* 0x000fea0003c00000 */
[----:B------:R0:W1:Y:S02]  /*117e0*/  SHFL.IDX P6, R14, R13, R12, R11 ;  /* 0x0000000c0d0e7389 */ /* 0x00006400000c000b */
[----:B01----:R-:W-:Y:S01]  /*117f0*/  ENDCOLLECTIVE ;  /* 0x000000000000791b */ /* 0x003fe20003800000 */
.L_x_13188:
[----:B------:R-:W-:Y:S02]  /*11800*/  IMAD.MOV.U32 R13, RZ, RZ, R23 ;  /* 0x000000ffff0d7224 */ /* 0x000fe400078e0017 */
[----:B------:R-:W-:Y:S01]  /*11810*/  IMAD.MOV.U32 R12, RZ, RZ, 0x2 ;  /* 0x00000002ff0c7424 */ /* 0x000fe200078e00ff */
[----:B------:R-:W-:-:S07]  /*11820*/  MOV R2, R14 ;  /* 0x0000000e00027202 */ /* 0x000fce0000000f00 */
[----:B------:R-:W-:Y:S05]  /*11830*/  WARPSYNC.COLLECTIVE R15, `(.L_x_13189) ;  /* 0x000000000f087348 */ /* 0x000fea0003c00000 */
[----:B------:R0:W1:Y:S02]  /*11840*/  SHFL.IDX P6, R14, R13, R12, R11 ;  /* 0x0000000c0d0e7389 */ /* 0x00006400000c000b */
[----:B01----:R-:W-:Y:S01]  /*11850*/  ENDCOLLECTIVE ;  /* 0x000000000000791b */ /* 0x003fe20003800000 */
.L_x_13189:
[----:B------:R-:W-:-:S05]  /*11860*/  IADD3 R2, P0, R2, R7, RZ ;  /* 0x0000000702027210 */ /* 0x000fca0007f1e0ff */
[----:B------:R-:W-:-:S05]  /*11870*/  IMAD.X R3, RZ, RZ, R3, P0 ;  /* 0x000000ffff037224 */ /* 0x000fca00000e0603 */
[----:B------:R-:W-:Y:S01]  /*11880*/  @!PT LDS RZ, [RZ] ;  /* 0x00000000fffff984 */ /* 0x000fe20000000800 */
[----:B------:R-:W-:Y:S01]  /*11890*/  @!PT LDS RZ, [RZ] ;  /* 0x00000000fffff984 */ /* 0x000fe20000000800 */
[----:B------:R-:W-:Y:S01]  /*118a0*/  @!PT LDS RZ, [RZ] ;  /* 0x00000000fffff984 */ /* 0x000fe20000000800 */
[----:B------:R0:W-:Y:S01]  /*118b0*/  LDGSTS.E.BYPASS.LTC128B.128 [R6+0xc00], desc[UR36][R2.64], !P2 ;  /* 0x00c0000002067fae */ /* 0x0001e2000d101d64 */
[----:B------:R-:W-:Y:S02]  /*118c0*/  ISETP.LT.OR P2, PT, R8, 0x21, P1 ;  /* 0x000000210800780c */ /* 0x000fe40000f41670 */
[----:B------:R-:W-:Y:S01]  /*118d0*/  MOV R13, R18 ;  /* 0x00000012000d7202 */ /* 0x000fe20000000f00 */
[----:B0-----:R-:W-:-:S10]  /*118e0*/  IMAD.MOV.U32 R3, RZ, RZ, R14 ;  /* 0x000000ffff037224 */ /* 0x001fd400078e000e */
[----:B------:R-:W-:Y:S05]  /*118f0*/  WARPSYNC.COLLECTIVE R15, `(.L_x_13190) ;  /* 0x000000000f087348 */ /* 0x000fea0003c00000 */
[----:B------:R0:W1:Y:S02]  /*11900*/  SHFL.IDX P6, R14, R13, R12, R11 ;  /* 0x0000000c0d0e7389 */ /* 0x00006400000c000b */
[----:B01----:R-:W-:Y:S01]  /*11910*/  ENDCOLLECTIVE ;  /* 0x000000000000791b */ /* 0x003fe20003800000 */
.L_x_13190:
[----:B------:R-:W-:Y:S02]  /*11920*/  IMAD.MOV.U32 R13, RZ, RZ, R23 ;  /* 0x000000ffff0d7224 */ /* 0x000fe400078e0017 */
[----:B------:R-:W-:Y:S02]  /*11930*/  IMAD.MOV.U32 R12, RZ, RZ, 0x3 ;  /* 0x00000003ff0c7424 */ /* 0x000fe400078e00ff */
[----:B------:R-:W-:-:S07]  /*11940*/  IMAD.MOV.U32 R2, RZ, RZ, R14 ;  /* 0x000000ffff027224 */ /* 0x000fce00078e000e */
[----:B------:R-:W-:Y:S05]  /*11950*/  WARPSYNC.COLLECTIVE R15, `(.L_x_13191) ;  /* 0x000000000f087348 */ /* 0x000fea0003c00000 */
[----:B------:R0:W1:Y:S02]  /*11960*/  SHFL.IDX P6, R14, R13, R12, R11 ;  /* 0x0000000c0d0e7389 */ /* 0x00006400000c000b */
[----:B01----:R-:W-:Y:S01]  /*11970*/  ENDCOLLECTIVE ;  /* 0x000000000000791b */ /* 0x003fe20003800000 */
.L_x_13191:
[----:B------:R-:W-:-:S05]  /*11980*/  IADD3 R2, P0, R2, R7, RZ ;  /* 0x0000000702027210 */ /* 0x000fca0007f1e0ff */
[----:B------:R-:W-:-:S05]  /*11990*/  IMAD.X R3, RZ, RZ, R3, P0 ;  /* 0x000000ffff037224 */ /* 0x000fca00000e0603 */
[----:B------:R-:W-:Y:S01]  /*119a0*/  @!PT LDS RZ, [RZ] ;  /* 0x00000000fffff984 */ /* 0x000fe20000000800 */
[----:B------:R-:W-:Y:S01]  /*119b0*/  @!PT LDS RZ, [RZ] ;  /* 0x00000000fffff984 */ /* 0x000fe20000000800 */
[----:B------:R-:W-:Y:S01]  /*119c0*/  @!PT LDS RZ, [RZ] ;  /* 0x00000000fffff984 */ /* 0x000fe20000000800 */
[----:B------:R0:W-:Y:S01]  /*119d0*/  LDGSTS.E.BYPASS.LTC128B.128 [R6+0x1400], desc[UR36][R2.64], !P2 ;  /* 0x0140000002067fae */ /* 0x0001e2000d101d64 */
[----:B------:R-:W-:Y:S01]  /*119e0*/  IMAD.MOV.U32 R13, RZ, RZ, R18 ;  /* 0x000000ffff0d7224 */ /* 0x000fe200078e0012 */
[----:B------:R-:W-:Y:S02]  /*119f0*/  ISETP.LT.OR P2, PT, R8, 0x31, P1 ;  /* 0x000000310800780c */ /* 0x000fe40000f41670 */
[----:B0-----:R-:W-:-:S11]  /*11a00*/  MOV R3, R14 ;  /* 0x0000000e00037202 */ /* 0x001fd60000000f00 */
[----:B------:R-:W-:Y:S05]  /*11a10*/  WARPSYNC.COLLECTIVE R15, `(.L_x_13192) ;  /* 0x000000000f087348 */ /* 0x000fea0003c00000 */
[----:B------:R0:W1:Y:S02]  /*11a20*/  SHFL.IDX P6, R14, R13, R12, R11 ;  /* 0x0000000c0d0e7389 */ /* 0x00006400000c000b */
[----:B01----:R-:W-:Y:S01]  /*11a30*/  ENDCOLLECTIVE ;  /* 0x000000000000791b */ /* 0x003fe20003800000 */
.L_x_13192:
[----:B------:R-:W-:Y:S01]  /*11a40*/  IMAD.MOV.U32 R13, RZ, RZ, R23 ;  /* 0x000000ffff0d7224 */ /* 0x000fe200078e0017 */
[----:B------:R-:W-:Y:S01]  /*11a50*/  MOV R12, 0x4 ;  /* 0x00000004000c7802 */ /* 0x000fe20000000f00 */
[----:B------:R-:W-:-:S07]  /*11a60*/  IMAD.MOV.U32 R2, RZ, RZ, R14 ;  /* 0x000000ffff027224 */ /* 0x000fce00078e000e */
[----:B------:R-:W-:Y:S05]  /*11a70*/  WARPSYNC.COLLECTIVE R15, `(.L_x_13193) ;  /* 0x000000000f087348 */ /* 0x000fea0003c00000 */
[----:B------:R0:W1:Y:S02]  /*11a80*/  SHFL.IDX P6, R14, R13, R12, R11 ;  /* 0x0000000c0d0e7389 */ /* 0x00006400000c000b */
[----:B01----:R-:W-:Y:S01]  /*11a90*/  ENDCOLLECTIVE ;  /* 0x000000000000791b */ /* 0x003fe20003800000 */
.L_x_13193:
        /* <DEDUP_REMOVED lines=12> */
.L_x_13194:
[----:B------:R-:W-:Y:S01]  /*11b60*/  MOV R13, R23 ;  /* 0x00000017000d7202 */ /* 0x000fe20000000f00 */
[----:B------:R-:W-:Y:S02]  /*11b70*/  IMAD.MOV.U32 R12, RZ, RZ, 0x5 ;  /* 0x00000005ff0c7424 */ /* 0x000fe400078e00ff */
[----:B------:R-:W-:-:S07]  /*11b80*/  IMAD.MOV.U32 R2, RZ, RZ, R14 ;  /* 0x000000ffff027224 */ /* 0x000fce00078e000e */
[----:B------:R-:W-:Y:S05]  /*11b90*/  WARPSYNC.COLLECTIVE R15, `(.L_x_13195) ;  /* 0x000000000f087348 */ /* 0x000fea0003c00000 */
[----:B------:R0:W1:Y:S02]  /*11ba0*/  SHFL.IDX P6, R14, R13, R12, R11 ;  /* 0x0000000c0d0e7389 */ /* 0x00006400000c000b */
[----:B01----:R-:W-:Y:S01]  /*11bb0*/  ENDCOLLECTIVE ;  /* 0x000000000000791b */ /* 0x003fe20003800000 */
.L_x_13195:
        /* <DEDUP_REMOVED lines=12> */
.L_x_13196:
[----:B------:R-:W-:Y:S02]  /*11c80*/  IMAD.MOV.U32 R13, RZ, RZ, R23 ;  /* 0x000000ffff0d7224 */ /* 0x000fe400078e0017 */
[----:B------:R-:W-:Y:S02]  /*11c90*/  IMAD.MOV.U32 R12, RZ, RZ, 0x6 ;  /* 0x00000006ff0c7424 */ /* 0x000fe400078e00ff */
[----:B------:R-:W-:-:S07]  /*11ca0*/  IMAD.MOV.U32 R2, RZ, RZ, R14 ;  /* 0x000000ffff027224 */ /* 0x000fce00078e000e */
[----:B------:R-:W-:Y:S05]  /*11cb0*/  WARPSYNC.COLLECTIVE R15, `(.L_x_13197) ;  /* 0x000000000f087348 */ /* 0x000fea0003c00000 */
[----:B------:R0:W1:Y:S02]  /*11cc0*/  SHFL.IDX P6, R14, R13, R12, R11 ;  /* 0x0000000c0d0e7389 */ /* 0x00006400000c000b */
[----:B01----:R-:W-:Y:S01]  /*11cd0*/  ENDCOLLECTIVE ;  /* 0x000000000000791b */ /* 0x003fe20003800000 */
.L_x_13197:
[----:B------:R-:W-:-:S04]  /*11ce0*/  IADD3 R2, P0, R2, R7, RZ ;  /* 0x0000000702027210 */ /* 0x000fc80007f1e0ff */
[----:B------:R-:W-:-:S05]  /*11cf0*/  IADD3.X R3, RZ, R3, RZ, P0, !PT ;  /* 0x00000003ff037210 */ /* 0x000fca00007fe4ff */
[----:B------:R-:W-:Y:S01]  /*11d00*/  @!PT LDS RZ, [RZ] ;  /* 0x00000000fffff984 */ /* 0x000fe20000000800 */
[----:B------:R-:W-:Y:S01]  /*11d10*/  @!PT LDS RZ, [RZ] ;  /* 0x00000000fffff984 */ /* 0x000fe20000000800 */
[----:B------:R-:W-:Y:S01]  /*11d20*/  @!PT LDS RZ, [RZ] ;  /* 0x00000000fffff984 */ /* 0x000fe20000000800 */
[----:B------:R0:W-:Y:S01]  /*11d30*/  LDGSTS.E.BYPASS.LTC128B.128 [R6+0x2c00], desc[UR36][R2.64], !P2 ;  /* 0x02c0000002067fae */ /* 0x0001e2000d101d64 */
[----:B------:R-:W-:Y:S01]  /*11d40*/  ISETP.LT.OR P2, PT, R8, 0x61, P1 ;  /* 0x000000610800780c */ /* 0x000fe20000f41670 */
[----:B------:R-:W-:Y:S02]  /*11d50*/  IMAD.MOV.U32 R13, RZ, RZ, R18 ;  /* 0x000000ffff0d7224 */ /* 0x000fe400078e0012 */
[----:B0-----:R-:W-:-:S10]  /*11d60*/  IMAD.MOV.U32 R3, RZ, RZ, R14 ;  /* 0x000000ffff037224 */ /* 0x001fd400078e000e */
[----:B------:R-:W-:Y:S05]  /*11d70*/  WARPSYNC.COLLECTIVE R15, `(.L_x_13198) ;  /* 0x000000000f087348 */ /* 0x000fea0003c00000 */
[----:B------:R0:W1:Y:S02]  /*11d80*/  SHFL.IDX P6, R14, R13, R12, R11 ;  /* 0x0000000c0d0e7389 */ /* 0x00006400000c000b */
[----:B01----:R-:W-:Y:S01]  /*11d90*/  ENDCOLLECTIVE ;  /* 0x000000000000791b */ /* 0x003fe20003800000 */
.L_x_13198:
[----:B------:R-:W-:Y:S02]  /*11da0*/  IMAD.MOV.U32 R13, RZ, RZ, R23 ;  /* 0x000000ffff0d7224 */ /* 0x000fe400078e0017 */
[----:B------:R-:W-:Y:S01]  /*11db0*/  IMAD.MOV.U32 R12, RZ, RZ, 0x7 ;  /* 0x00000007ff0c7424 */ /* 0x000fe200078e00ff */
[----:B------:R-:W-:-:S07]  /*11dc0*/  MOV R2, R14 ;  /* 0x0000000e00027202 */ /* 0x000fce0000000f00 */
[----:B------:R-:W-:Y:S05]  /*11dd0*/  WARPSYNC.COLLECTIVE R15, `(.L_x_13199) ;  /* 0x000000000f087348 */ /* 0x000fea0003c00000 */
[----:B------:R0:W1:Y:S02]  /*11de0*/  SHFL.IDX P6, R14, R13, R12, R11 ;  /* 0x0000000c0d0e7389 */ /* 0x00006400000c000b */
[----:B01----:R-:W-:Y:S01]  /*11df0*/  ENDCOLLECTIVE ;  /* 0x000000000000791b */ /* 0x003fe20003800000 */
.L_x_13199:
[----:B------:R-:W-:-:S05]  /*11e00*/  IADD3 R2, P0, R2, R7, RZ ;  /* 0x0000000702027210 */ /* 0x000fca0007f1e0ff */
[----:B------:R-:W-:-:S05]  /*11e10*/  IMAD.X R3, RZ, RZ, R3, P0 ;  /* 0x000000ffff037224 */ /* 0x000fca00000e0603 */
        /* <DEDUP_REMOVED lines=9> */
.L_x_13200:
[----:B------:R-:W-:Y:S01]  /*11eb0*/  IMAD.MOV.U32 R2, RZ, RZ, R14 ;  /* 0x000000ffff027224 */ /* 0x000fe200078e000e */
[----:B------:R-:W-:Y:S06]  /*11ec0*/  BRA `(.L_x_13201) ;  /* 0xffffffb400747947 */ /* 0x000fec000383ffff */
.L_x_13086:
[----:B0-----:R0:W1:Y:S02]  /*11ed0*/  SYNCS.PHASECHK.TRANS64.TRYWAIT P0, [R0+URZ+0x16860], R3 ;  /* 0x01686003000075a7 */ /* 0x001064000800017f */
[----:B-1----:R-:W-:Y:S05]  /*11ee0*/  @!P0 NANOSLEEP.SYNCS 0x989680 ;  /* 0x009896800000895d */ /* 0x002fea0003900000 */
[----:B------:R-:W1:Y:S02]  /*11ef0*/  @!P0 SYNCS.PHASECHK.TRANS64 P0, [R0+URZ+0x16860], R3 ;  /* 0x01686003000085a7 */ /* 0x000e64000800007f */
[----:B-1----:R-:W-:Y:S05]  /*11f00*/  @!P0 BRA `(.L_x_13086) ;  /* 0xfffffffc00f08947 */ /* 0x002fea000383ffff */
[----:B------:R-:W-:Y:S05]  /*11f10*/  BRA `(.L_x_13202) ;  /* 0xffffffb8008c7947 */ /* 0x000fea000383ffff */
.L_x_13087:
        /* <DEDUP_REMOVED lines=8> */
.L_x_13204:
[----:B------:R-:W-:Y:S05]  /*11fa0*/  BSYNC B0 ;  /* 0x0000000000007941 */ /* 0x000fea0003800000 */
.L_x_13203:
        /* <DEDUP_REMOVED lines=9> */
.L_x_13205:
[----:B------:R-:W-:Y:S01]  /*12040*/  ULDC UR4, c[0x0][0x2f4] ;  /* 0x0000bd0000047ab9 */ /* 0x000fe20000000800 */
[----:B------:R-:W-:Y:S01]  /*12050*/  IMAD R4, R4, 0x2, R22 ;  /* 0x0000000204047824 */ /* 0x000fe200078e0216 */
[----:B------:R-:W-:-:S04]  /*12060*/  ISETP.GE.AND P0, PT, R28, UR4, PT ;  /* 0x000000041c007c0c */ /* 0x000fc8000bf06270 */
[----:B------:R-:W-:Y:S01]  /*12070*/  ISETP.LT.OR P2, PT, R6, 0x1, P0 ;  /* 0x000000010600780c */ /* 0x000fe20000741670 */
[----:B------:R-:W-:Y:S01]  /*12080*/  IMAD.MOV.U32 R13, RZ, RZ, R23 ;  /* 0x000000ffff0d7224 */ /* 0x000fe200078e0017 */
[----:B------:R-:W-:Y:S02]  /*12090*/  MOV R12, 0x1 ;  /* 0x00000001000c7802 */ /* 0x000fe40000000f00 */
[----:B------:R-:W-:-:S13]  /*120a0*/  IADD3 R2, P1, R14, R5, RZ ;  /* 0x000000050e027210 */ /* 0x000fda0007f3e0ff */
[----:B------:R-:W-:Y:S05]  /*120b0*/  WARPSYNC.COLLECTIVE R15, `(.L_x_13206) ;  /* 0x000000000f087348 */ /* 0x000fea0003c00000 */
[----:B------:R0:W1:Y:S02]  /*120c0*/  SHFL.IDX P6, R14, R13, R12, R11 ;  /* 0x0000000c0d0e7389 */ /* 0x00006400000c000b */
[----:B01----:R-:W-:Y:S01]  /*120d0*/  ENDCOLLECTIVE ;  /* 0x000000000000791b */ /* 0x003fe20003800000 */
.L_x_13206:
[----:B------:R-:W-:-:S05]  /*120e0*/  IMAD.X R3, RZ, RZ, R3, P1 ;  /* 0x000000ffff037224 */ /* 0x000fca00008e0603 */
        /* <DEDUP_REMOVED lines=10> */
.L_x_13207:
[----:B------:R-:W-:Y:S01]  /*12190*/  IMAD.MOV.U32 R13, RZ, RZ, R23 ;  /* 0x000000ffff0d7224 */ /* 0x000fe200078e0017 */
[----:B------:R-:W-:Y:S02]  /*121a0*/  MOV R12, 0x2 ;  /* 0x00000002000c7802 */ /* 0x000fe40000000f00 */
[----:B------:R-:W-:-:S13]  /*121b0*/  IADD3 R2, P1, R14, R5, RZ ;  /* 0x000000050e027210 */ /* 0x000fda0007f3e0ff */
[----:B------:R-:W-:Y:S05]  /*121c0*/  WARPSYNC.COLLECTIVE R15, `(.L_x_13208) ;  /* 0x000000000f087348 */ /* 0x000fea0003c00000 */
[----:B------:R0:W1:Y:S02]  /*121d0*/  SHFL.IDX P6, R14, R13, R12, R11 ;  /* 0x0000000c0d0e7389 */ /* 0x00006400000c000b */
[----:B01----:R-:W-:Y:S01]  /*121e0*/  ENDCOLLECTIVE ;  /* 0x000000000000791b */ /* 0x003fe20003800000 */
.L_x_13208:
        /* <DEDUP_REMOVED lines=11> */
.L_x_13209:
[----:B------:R-:W-:Y:S01]  /*122a0*/  IMAD.MOV.U32 R13, RZ, RZ, R23 ;  /* 0x000000ffff0d7224 */ /* 0x000fe200078e0017 */
[----:B------:R-:W-:Y:S02]  /*122b0*/  MOV R12, 0x3 ;  /* 0x00000003000c7802 */ /* 0x000fe40000000f00 */
[----:B------:R-:W-:-:S13]  /*122c0*/  IADD3 R2, P1, R14, R5, RZ ;  /* 0x000000050e027210 */ /* 0x000fda0007f3e0ff */
[----:B------:R-:W-:Y:S05]  /*122d0*/  WARPSYNC.COLLECTIVE R15, `(.L_x_13210) ;  /* 0x000000000f087348 */ /* 0x000fea0003c00000 */
[----:B------:R0:W1:Y:S02]  /*122e0*/  SHFL.IDX P6, R14, R13, R12, R11 ;  /* 0x0000000c0d0e7389 */ /* 0x00006400000c000b */
[----:B01----:R-:W-:Y:S01]  /*122f0*/  ENDCOLLECTIVE ;  /* 0x000000000000791b */ /* 0x003fe20003800000 */
.L_x_13210:
        /* <DEDUP_REMOVED lines=11> */
.L_x_13211:
[----:B------:R-:W-:Y:S01]  /*123b0*/  IMAD.MOV.U32 R13, RZ, RZ, R23 ;  /* 0x000000ffff0d7224 */ /* 0x000fe200078e0017 */
[----:B------:R-:W-:Y:S02]  /*123c0*/  MOV R12, 0x4 ;  /* 0x00000004000c7802 */ /* 0x000fe40000000f00 */
[----:B------:R-:W-:-:S13]  /*123d0*/  IADD3 R2, P1, R14, R5, RZ ;  /* 0x000000050e027210 */ /* 0x000fda0007f3e0ff */
[----:B------:R-:W-:Y:S05]  /*123e0*/  WARPSYNC.COLLECTIVE R15, `(.L_x_13212) ;  /* 0x000000000f087348 */ /* 0x000fea0003c00000 */
[----:B------:R0:W1:Y:S02]  /*123f0*/  SHFL.IDX P6, R14, R13, R12, R11 ;  /* 0x0000000c0d0e7389 */ /* 0x00006400000c000b */
[----:B01----:R-:W-:Y:S01]  /*12400*/  ENDCOLLECTIVE ;  /* 0x000000000000791b */ /* 0x003fe20003800000 */
.L_x_13212:
        /* <DEDUP_REMOVED lines=11> */
.L_x_13213:
[----:B------:R-:W-:Y:S01]  /*124c0*/  IMAD.MOV.U32 R13, RZ, RZ, R23 ;  /* 0x000000ffff0d7224 */ /* 0x000fe200078e0017 */
[----:B------:R-:W-:Y:S02]  /*124d0*/  MOV R12, 0x5 ;  /* 0x00000005000c7802 */ /* 0x000fe40000000f00 */
[----:B------:R-:W-:-:S13]  /*124e0*/  IADD3 R2, P1, R14, R5, RZ ;  /* 0x000000050e027210 */ /* 0x000fda0007f3e0ff */
[----:B------:R-:W-:Y:S05]  /*124f0*/  WARPSYNC.COLLECTIVE R15, `(.L_x_13214) ;  /* 0x000000000f087348 */ /* 0x000fea0003c00000 */
[----:B------:R0:W1:Y:S02]  /*12500*/  SHFL.IDX P6, R14, R13, R12, R11 ;  /* 0x0000000c0d0e7389 */ /* 0x00006400000c000b */
[----:B01----:R-:W-:Y:S01]  /*12510*/  ENDCOLLECTIVE ;  /* 0x000000000000791b */ /* 0x003fe20003800000 */
.L_x_13214:
        /* <DEDUP_REMOVED lines=11> */
.L_x_13215:
[----:B------:R-:W-:Y:S01]  /*125d0*/  IMAD.MOV.U32 R13, RZ, RZ, R23 ;  /* 0x000000ffff0d7224 */ /* 0x000fe200078e0017 */
[----:B------:R-:W-:Y:S02]  /*125e0*/  MOV R12, 0x6 ;  /* 0x00000006000c7802 */ /* 0x000fe40000000f00 */
[----:B------:R-:W-:-:S13]  /*125f0*/  IADD3 R2, P1, R14, R5, RZ ;  /* 0x000000050e027210 */ /* 0x000fda0007f3e0ff */
[----:B------:R-:W-:Y:S05]  /*12600*/  WARPSYNC.COLLECTIVE R15, `(.L_x_13216) ;  /* 0x000000000f087348 */ /* 0x000fea0003c00000 */
[----:B------:R0:W1:Y:S02]  /*12610*/  SHFL.IDX P6, R14, R13, R12, R11 ;  /* 0x0000000c0d0e7389 */ /* 0x00006400000c000b */
[----:B01----:R-:W-:Y:S01]  /*12620*/  ENDCOLLECTIVE ;  /* 0x000000000000791b */ /* 0x003fe20003800000 */
.L_x_13216:
        /* <DEDUP_REMOVED lines=11> */
.L_x_13217:
[----:B------:R-:W-:Y:S01]  /*126e0*/  IMAD.MOV.U32 R13, RZ, RZ, R23 ;  /* 0x000000ffff0d7224 */ /* 0x000fe200078e0017 */
[----:B------:R-:W-:Y:S02]  /*126f0*/  MOV R12, 0x7 ;  /* 0x00000007000c7802 */ /* 0x000fe40000000f00 */
[----:B------:R-:W-:-:S13]  /*12700*/  IADD3 R2, P1, R14, R5, RZ ;  /* 0x000000050e027210 */ /* 0x000fda0007f3e0ff */
[----:B------:R-:W-:Y:S05]  /*12710*/  WARPSYNC.COLLECTIVE R15, `(.L_x_13218) ;  /* 0x000000000f087348 */ /* 0x000fea0003c00000 */
[----:B------:R0:W1:Y:S02]  /*12720*/  SHFL.IDX P6, R14, R13, R12, R11 ;  /* 0x0000000c0d0e7389 */ /* 0x00006400000c000b */
[----:B01----:R-:W-:Y:S01]  /*12730*/  ENDCOLLECTIVE ;  /* 0x000000000000791b */ /* 0x003fe20003800000 */
.L_x_13218:
        /* <DEDUP_REMOVED lines=10> */
.L_x_13219:
[----:B------:R-:W-:Y:S05]  /*127e0*/  BRA `(.L_x_13220) ;  /* 0xffffffb400507947 */ /* 0x000fea000383ffff */
.L_x_13092:
        /* <DEDUP_REMOVED lines=8> */
.L_x_13222:
[----:B------:R-:W-:Y:S05]  /*12870*/  BSYNC B0 ;  /* 0x0000000000007941 */ /* 0x000fea0003800000 */
.L_x_13221:
        /* <DEDUP_REMOVED lines=9> */
.L_x_13223:
        /* <DEDUP_REMOVED lines=15> */
[----:B------:R-:W-:Y:S02]  /*12a00*/  ISETP.GE.U32.AND P5, PT, R9, 0x10, PT ;  /* 0x000000100900780c */ /* 0x000fe40003fa6070 */
[----:B------:R-:W-:-:S02]  /*12a10*/  MOV R16, RZ ;  /* 0x000000ff00107202 */ /* 0x000fc40000000f00 */
[----:B--2---:R-:W-:Y:S01]  /*12a20*/  @!P1 MOV R7, R8 ;  /* 0x0000000800079202 */ /* 0x004fe20000000f00 */
[----:B---3--:R-:W-:Y:S01]  /*12a30*/  @!P1 IMAD.MOV.U32 R4, RZ, RZ, R5 ;  /* 0x000000ffff049224 */ /* 0x008fe200078e0005 */
[----:B------:R-:W-:-:S03]  /*12a40*/  ISETP.NE.AND P1, PT, R9, RZ, PT ;  /* 0x000000ff0900720c */ /* 0x000fc60003f25270 */
[----:B------:R-:W-:-:S10]  /*12a50*/  IMAD R13, R4, R7, RZ ;  /* 0x00000007040d7224 */ /* 0x000fd400078e02ff */
[----:B------:R-:W-:Y:S05]  /*12a60*/  WARPSYNC.COLLECTIVE R15, `(.L_x_13224) ;  /* 0x000000000f087348 */ /* 0x000fea0003c00000 */
[----:B------:R0:W1:Y:S02]  /*12a70*/  SHFL.UP P6, R14, R13, R12, R11 ;  /* 0x0400000c0d0e7389 */ /* 0x00006400000c000b */
[----:B01----:R-:W-:Y:S01]  /*12a80*/  ENDCOLLECTIVE ;  /* 0x000000000000791b */ /* 0x003fe20003800000 */
.L_x_13224:
[----:B------:R-:W-:Y:S01]  /*12a90*/  IMAD.MOV.U32 R12, RZ, RZ, 0x2 ;  /* 0x00000002ff0c7424 */ /* 0x000fe200078e00ff */
[----:B------:R-:W-:-:S05]  /*12aa0*/  SEL R14, R14, RZ, P1 ;  /* 0x000000ff0e0e7207 */ /* 0x000fca0000800000 */
[----:B------:R-:W-:-:S05]  /*12ab0*/  IMAD.IADD R5, R13, 0x1, R14 ;  /* 0x000000010d057824 */ /* 0x000fca00078e020e */
[----:B------:R-:W-:-:S07]  /*12ac0*/  MOV R13, R5 ;  /* 0x00000005000d7202 */ /* 0x000fce0000000f00 */
[----:B------:R-:W-:Y:S05]  /*12ad0*/  WARPSYNC.COLLECTIVE R15, `(.L_x_13225) ;  /* 0x000000000f087348 */ /* 0x000fea0003c00000 */
[----:B------:R0:W1:Y:S02]  /*12ae0*/  SHFL.UP P6, R14, R13, R12, R11 ;  /* 0x0400000c0d0e7389 */ /* 0x00006400000c000b */
[----:B01----:R-:W-:Y:S01]  /*12af0*/  ENDCOLLECTIVE ;  /* 0x000000000000791b */ /* 0x003fe20003800000 */
.L_x_13225:
[----:B------:R-:W-:Y:S01]  /*12b00*/  IMAD.MOV.U32 R12, RZ, RZ, 0x4 ;  /* 0x00000004ff0c7424 */ /* 0x000fe200078e00ff */
[----:B------:R-:W-:-:S05]  /*12b10*/  SEL R2, R14, RZ, P2 ;  /* 0x000000ff0e027207 */ /* 0x000fca0001000000 */
[----:B------:R-:W-:-:S04]  /*12b20*/  IMAD.IADD R2, R5, 0x1, R2 ;  /* 0x0000000105027824 */ /* 0x000fc800078e0202 */
[----:B------:R-:W-:-:S07]  /*12b30*/  IMAD.MOV.U32 R13, RZ, RZ, R2 ;  /* 0x000000ffff0d7224 */ /* 0x000fce00078e0002 */
[----:B------:R-:W-:Y:S05]  /*12b40*/  WARPSYNC.COLLECTIVE R15, `(.L_x_13226) ;  /* 0x000000000f087348 */ /* 0x000fea0003c00000 */
[----:B------:R0:W1:Y:S02]  /*12b50*/  SHFL.UP P6, R14, R13, R12, R11 ;  /* 0x0400000c0d0e7389 */ /* 0x00006400000c000b */
[----:B01----:R-:W-:Y:S01]  /*12b60*/  ENDCOLLECTIVE ;  /* 0x000000000000791b */ /* 0x003fe20003800000 */
.L_x_13226:
[----:B------:R-:W-:Y:S01]  /*12b70*/  IMAD.MOV.U32 R12, RZ, RZ, 0x8 ;  /* 0x00000008ff0c7424 */ /* 0x000fe200078e00ff */
[----:B------:R-:W-:-:S04]  /*12b80*/  SEL R3, R14, RZ, P3 ;  /* 0x000000ff0e037207 */ /* 0x000fc80001800000 */
[----:B------:R-:W-:-:S05]  /*12b90*/  IADD3 R8, R2, R3, RZ ;  /* 0x0000000302087210 */ /* 0x000fca0007ffe0ff */
[----:B------:R-:W-:-:S07]  /*12ba0*/  IMAD.MOV.U32 R13, RZ, RZ, R8 ;  /* 0x000000ffff0d7224 */ /* 0x000fce00078e0008 */
[----:B------:R-:W-:Y:S05]  /*12bb0*/  WARPSYNC.COLLECTIVE R15, `(.L_x_13227) ;  /* 0x000000000f087348 */ /* 0x000fea0003c00000 */
[----:B------:R0:W1:Y:S02]  /*12bc0*/  SHFL.UP P6, R14, R13, R12, R11 ;  /* 0x0400000c0d0e7389 */ /* 0x00006400000c000b */
[----:B01----:R-:W-:Y:S01]  /*12bd0*/  ENDCOLLECTIVE ;  /* 0x000000000000791b */ /* 0x003fe20003800000 */
.L_x_13227:
[----:B------:R-:W-:Y:S02]  /*12be0*/  MOV R12, 0x10 ;  /* 0x00000010000c7802 */ /* 0x000fe40000000f00 */
[----:B------:R-:W-:-:S05]  /*12bf0*/  SEL R5, R14, RZ, P4 ;  /* 0x000000ff0e057207 */ /* 0x000fca0002000000 */
[----:B------:R-:W-:-:S04]  /*12c00*/  IMAD.IADD R5, R8, 0x1, R5 ;  /* 0x0000000108057824 */ /* 0x000fc800078e0205 */
[----:B------:R-:W-:-:S07]  /*12c10*/  IMAD.MOV.U32 R13, RZ, RZ, R5 ;  /* 0x000000ffff0d7224 */ /* 0x000fce00078e0005 */
[----:B------:R-:W-:Y:S05]  /*12c20*/  WARPSYNC.COLLECTIVE R15, `(.L_x_13228) ;  /* 0x000000000f087348 */ /* 0x000fea0003c00000 */
[----:B------:R0:W1:Y:S02]  /*12c30*/  SHFL.UP P6, R14, R13, R12, R11 ;  /* 0x0400000c0d0e7389 */ /* 0x00006400000c000b */
[----:B01----:R-:W-:Y:S01]  /*12c40*/  ENDCOLLECTIVE ;  /* 0x000000000000791b */ /* 0x003fe20003800000 */
.L_x_13228:
        /* <DEDUP_REMOVED lines=8> */
.L_x_13229:
[----:B------:R-:W-:Y:S05]  /*12cd0*/  BRA `(.L_x_13230) ;  /* 0xffffffb4005c7947 */ /* 0x000fea000383ffff */
.L_x_13095:
[----:B------:R-:W-:Y:S01]  /*12ce0*/  BSSY B0, `(.L_x_13231) ;  /* 0x0000007000007945 */ /* 0x000fe20003800000 */
[----:B------:R-:W-:Y:S02]  /*12cf0*/  IMAD.MOV.U32 R12, RZ, RZ, 0x1 ;  /* 0x00000001ff0c7424 */ /* 0x000fe400078e00ff */
[----:B------:R-:W-:Y:S02]  /*12d00*/  IMAD.MOV.U32 R11, RZ, RZ, RZ ;  /* 0x000000ffff0b7224 */ /* 0x000fe400078e00ff */
[----:B------:R-:W-:-:S07]  /*12d10*/  IMAD.MOV.U32 R15, RZ, RZ, -0x1 ;  /* 0xffffffffff0f7424 */ /* 0x000fce00078e00ff */
[----:B------:R-:W-:Y:S05]  /*12d20*/  WARPSYNC.COLLECTIVE R15, `(.L_x_13232) ;  /* 0x000000000f087348 */ /* 0x000fea0003c00000 */
[----:B------:R0:W1:Y:S02]  /*12d30*/  SHFL.UP P6, R14, R13, R12, R11 ;  /* 0x0400000c0d0e7389 */ /* 0x00006400000c000b */
[----:B01----:R-:W-:Y:S01]  /*12d40*/  ENDCOLLECTIVE ;  /* 0x000000000000791b */ /* 0x003fe20003800000 */
.L_x_13232:
[----:B------:R-:W-:Y:S05]  /*12d50*/  BSYNC B0 ;  /* 0x0000000000007941 */ /* 0x000fea0003800000 */
.L_x_13231:
        /* <DEDUP_REMOVED lines=8> */
.L_x_13233:
[----:B------:R-:W-:Y:S02]  /*12de0*/  MOV R12, 0x4 ;  /* 0x00000004000c7802 */ /* 0x000fe40000000f00 */
[----:B------:R-:W-:-:S05]  /*12df0*/  SEL R2, R14, RZ, P2 ;  /* 0x000000ff0e027207 */ /* 0x000fca0001000000 */
[----:B------:R-:W-:-:S04]  /*12e00*/  IMAD.IADD R2, R13, 0x1, R2 ;  /* 0x000000010d027824 */ /* 0x000fc800078e0202 */
[----:B------:R-:W-:-:S07]  /*12e10*/  IMAD.MOV.U32 R13, RZ, RZ, R2 ;  /* 0x000000ffff0d7224 */ /* 0x000fce00078e0002 */
[----:B------:R-:W-:Y:S05]  /*12e20*/  WARPSYNC.COLLECTIVE R15, `(.L_x_13234) ;  /* 0x000000000f087348 */ /* 0x000fea0003c00000 */
[----:B------:R0:W1:Y:S02]  /*12e30*/  SHFL.UP P6, R14, R13, R12, R11 ;  /* 0x0400000c0d0e7389 */ /* 0x00006400000c000b */
[----:B01----:R-:W-:Y:S01]  /*12e40*/  ENDCOLLECTIVE ;  /* 0x000000000000791b */ /* 0x003fe20003800000 */
.L_x_13234:
[----:B------:R-:W-:Y:S01]  /*12e50*/  IMAD.MOV.U32 R12, RZ, RZ, 0x8 ;  /* 0x00000008ff0c7424 */ /* 0x000fe200078e00ff */
[----:B------:R-:W-:-:S05]  /*12e60*/  SEL R3, R14, RZ, P3 ;  /* 0x000000ff0e037207 */ /* 0x000fca0001800000 */
[----:B------:R-:W-:-:S04]  /*12e70*/  IMAD.IADD R3, R2, 0x1, R3 ;  /* 0x0000000102037824 */ /* 0x000fc800078e0203 */
[----:B------:R-:W-:-:S07]  /*12e80*/  IMAD.MOV.U32 R13, RZ, RZ, R3 ;  /* 0x000000ffff0d7224 */ /* 0x000fce00078e0003 */
[----:B------:R-:W-:Y:S05]  /*12e90*/  WARPSYNC.COLLECTIVE R15, `(.L_x_13235) ;  /* 0x000000000f087348 */ /* 0x000fea0003c00000 */
[----:B------:R0:W1:Y:S02]  /*12ea0*/  SHFL.UP P6, R14, R13, R12, R11 ;  /* 0x0400000c0d0e7389 */ /* 0x00006400000c000b */
[----:B01----:R-:W-:Y:S01]  /*12eb0*/  ENDCOLLECTIVE ;  /* 0x000000000000791b */ /* 0x003fe20003800000 */
.L_x_13235:
[----:B------:R-:W-:Y:S01]  /*12ec0*/  IMAD.MOV.U32 R12, RZ, RZ, 0x10 ;  /* 0x00000010ff0c7424 */ /* 0x000fe200078e00ff */
[----:B------:R-:W-:-:S05]  /*12ed0*/  SEL R14, R14, RZ, P4 ;  /* 0x000000ff0e0e7207 */ /* 0x000fca0002000000 */
[----:B------:R-:W-:-:S05]  /*12ee0*/  IMAD.IADD R5, R3, 0x1, R14 ;  /* 0x0000000103057824 */ /* 0x000fca00078e020e */
[----:B------:R-:W-:-:S07]  /*12ef0*/  MOV R13, R5 ;  /* 0x00000005000d7202 */ /* 0x000fce0000000f00 */
[----:B------:R-:W-:Y:S05]  /*12f00*/  WARPSYNC.COLLECTIVE R15, `(.L_x_13236) ;  /* 0x000000000f087348 */ /* 0x000fea0003c00000 */
[----:B------:R0:W1:Y:S02]  /*12f10*/  SHFL.UP P6, R14, R13, R12, R11 ;  /* 0x0400000c0d0e7389 */ /* 0x00006400000c000b */
[----:B01----:R-:W-:Y:S01]  /*12f20*/  ENDCOLLECTIVE ;  /* 0x000000000000791b */ /* 0x003fe20003800000 */
.L_x_13236:
        /* <DEDUP_REMOVED lines=8> */
.L_x_13237:
[----:B------:R-:W-:Y:S05]  /*12fb0*/  BRA `(.L_x_13238) ;  /* 0xffffffb400487947 */ /* 0x000fea000383ffff */
.L_x_13097:
[----:B------:R-:W-:Y:S01]  /*12fc0*/  BSSY B0, `(.L_x_13239) ;  /* 0x0000006000007945 */ /* 0x000fe20003800000 */
[----:B------:R-:W-:Y:S01]  /*12fd0*/  PLOP3.LUT P6, PT, P6, PT, PT, 0x8, 0x0 ;  /* 0x000000000000781c */ /* 0x000fe200037ce170 */
[----:B------:R-:W-:-:S12]  /*12fe0*/  IMAD.MOV.U32 R15, RZ, RZ, -0x1 ;  /* 0xffffffffff0f7424 */ /* 0x000fd800078e00ff */
[----:B0-----:R-:W-:Y:S05]  /*12ff0*/  WARPSYNC.COLLECTIVE R15, `(.L_x_13240) ;  /* 0x000000000f087348 */ /* 0x001fea0003c00000 */
[----:B------:R-:W-:Y:S01]  /*13000*/  VOTE.ANY R14, PT, P6 ;  /* 0x00000000000e7806 */ /* 0x000fe200030e0100 */
[----:B0-----:R-:W-:Y:S06]  /*13010*/  ENDCOLLECTIVE ;  /* 0x000000000000791b */ /* 0x001fec0003800000 */
.L_x_13240:
[----:B------:R-:W-:Y:S05]  /*13020*/  BSYNC B0 ;  /* 0x0000000000007941 */ /* 0x000fea0003800000 */
.L_x_13239:
[----:B------:R-:W-:Y:S01]  /*13030*/  IMAD.MOV.U32 R8, RZ, RZ, R14 ;  /* 0x000000ffff087224 */ /* 0x000fe200078e000e */
[----:B------:R-:W-:Y:S01]  /*13040*/  MOV R11, 0x1f ;  /* 0x0000001f000b7802 */ /* 0x000fe20000000f00 */
[----:B------:R-:W-:Y:S02]  /*13050*/  IMAD.MOV.U32 R13, RZ, RZ, R7 ;  /* 0x000000ffff0d7224 */ /* 0x000fe400078e0007 */
[----:B------:R-:W0:Y:S01]  /*13060*/  POPC R5, R8 ;  /* 0x0000000800057309 */ /* 0x000e220000000000 */
[----:B------:R-:W-:Y:S02]  /*13070*/  IMAD.MOV.U32 R15, RZ, RZ, -0x1 ;  /* 0xffffffffff0f7424 */ /* 0x000fe400078e00ff */
[----:B0-----:R-:W-:-:S07]  /*13080*/  IMAD.MOV.U32 R12, RZ, RZ, R5 ;  /* 0x000000ffff0c7224 */ /* 0x001fce00078e0005 */
[----:B------:R-:W-:Y:S05]  /*13090*/  WARPSYNC.COLLECTIVE R15, `(.L_x_13241) ;  /* 0x000000000f087348 */ /* 0x000fea0003c00000 */
[----:B------:R0:W1:Y:S02]  /*130a0*/  SHFL.IDX P6, R14, R13, R12, R11 ;  /* 0x0000000c0d0e7389 */ /* 0x00006400000c000b */
[----:B01----:R-:W-:Y:S01]  /*130b0*/  ENDCOLLECTIVE ;  /* 0x000000000000791b */ /* 0x003fe20003800000 */
.L_x_13241:
[----:B------:R-:W-:Y:S02]  /*130c0*/  IMAD.MOV.U32 R13, RZ, RZ, R4 ;  /* 0x000000ffff0d7224 */ /* 0x000fe400078e0004 */
[----:B------:R-:W-:-:S07]  /*130d0*/  IMAD.MOV.U32 R7, RZ, RZ, R14 ;  /* 0x000000ffff077224 */ /* 0x000fce00078e000e */
[----:B------:R-:W-:Y:S05]  /*130e0*/  WARPSYNC.COLLECTIVE R15, `(.L_x_13242) ;  /* 0x000000000f087348 */ /* 0x000fea0003c00000 */
[----:B------:R0:W1:Y:S02]  /*130f0*/  SHFL.IDX P6, R14, R13, R12, R11 ;  /* 0x0000000c0d0e7389 */ /* 0x00006400000c000b */
[----:B01----:R-:W-:Y:S01]  /*13100*/  ENDCOLLECTIVE ;  /* 0x000000000000791b */ /* 0x003fe20003800000 */
.L_x_13242:
[----:B------:R-:W-:Y:S01]  /*13110*/  IMAD.MOV.U32 R4, RZ, RZ, R14 ;  /* 0x000000ffff047224 */ /* 0x000fe200078e000e */
[----:B------:R-:W-:Y:S06]  /*13120*/  BRA `(.L_x_13243) ;  /* 0xffffffb400287947 */ /* 0x000fec000383ffff */
.L_x_13099:
[----:B------:R-:W-:Y:S01]  /*13130*/  BSSY B0, `(.L_x_13244) ;  /* 0x0000007000007945 */ /* 0x000fe20003800000 */
[----:B------:R-:W-:Y:S01]  /*13140*/  MOV R13, R3 ;  /* 0x00000003000d7202 */ /* 0x000fe20000000f00 */
[----:B------:R-:W-:Y:S02]  /*13150*/  IMAD.MOV.U32 R11, RZ, RZ, 0x1f ;  /* 0x0000001fff0b7424 */ /* 0x000fe400078e00ff */
[----:B------:R-:W-:-:S07]  /*13160*/  IMAD.MOV.U32 R15, RZ, RZ, -0x1 ;  /* 0xffffffffff0f7424 */ /* 0x000fce00078e00ff */
[----:B0123--:R-:W-:Y:S05]  /*13170*/  WARPSYNC.COLLECTIVE R15, `(.L_x_13245) ;  /* 0x000000000f087348 */ /* 0x00ffea0003c00000 */
[----:B------:R4:W0:Y:S02]  /*13180*/  SHFL.IDX P6, R14, R13, R12, R11 ;  /* 0x0000000c0d0e7389 */ /* 0x00082400000c000b */
[----:B01234-:R-:W-:Y:S01]  /*13190*/  ENDCOLLECTIVE ;  /* 0x000000000000791b */ /* 0x01ffe20003800000 */
.L_x_13245:
[----:B------:R-:W-:Y:S05]  /*131a0*/  BSYNC B0 ;  /* 0x0000000000007941 */ /* 0x000fea0003800000 */
.L_x_13244:
[----:B------:R-:W-:Y:S01]  /*131b0*/  IMAD.MOV.U32 R16, RZ, RZ, R14 ;  /* 0x000000ffff107224 */ /* 0x000fe200078e000e */
[----:B------:R-:W-:Y:S06]  /*131c0*/  BRA `(.L_x_13098) ;  /* 0xffffffb400187947 */ /* 0x000fec000383ffff */
.L_x_13103:
[----:B0-----:R0:W1:Y:S02]  /*131d0*/  SYNCS.PHASECHK.TRANS64.TRYWAIT P0, [R5+URZ+0x16820], R0 ;  /* 0x01682000050075a7 */ /* 0x001064000800017f */
[----:B-1----:R-:W-:Y:S05]  /*131e0*/  @!P0 NANOSLEEP.SYNCS 0x989680 ;  /* 0x009896800000895d */ /* 0x002fea0003900000 */
[----:B------:R-:W1:Y:S02]  /*131f0*/  @!P0 SYNCS.PHASECHK.TRANS64 P0, [R5+URZ+0x16820], R0 ;  /* 0x01682000050085a7 */ /* 0x000e64000800007f */
[----:B-1----:R-:W-:Y:S05]  /*13200*/  @!P0 BRA `(.L_x_13103) ;  /* 0xfffffffc00f08947 */ /* 0x002fea000383ffff */
[----:B------:R-:W-:Y:S05]  /*13210*/  BRA `(.L_x_13246) ;  /* 0xffffffb800707947 */ /* 0x000fea000383ffff */
.L_x_13104:
[----:B------:R-:W1:Y:S01]  /*13220*/  S2R R2, SR_TID.X ;  /* 0x0000000000027919 */ /* 0x000e620000002100 */
[----:B------:R-:W-:Y:S01]  /*13230*/  BSSY B0, `(.L_x_13247) ;  /* 0x000000a000007945 */ /* 0x000fe20003800000 */
[----:B------:R-:W-:Y:S01]  /*13240*/  MOV R12, RZ ;  /* 0x000000ff000c7202 */ /* 0x000fe20000000f00 */
        /* <DEDUP_REMOVED lines=8> */
.L_x_13248:
[----:B------:R-:W-:Y:S05]  /*132d0*/  BSYNC B0 ;  /* 0x0000000000007941 */ /* 0x000fea0003800000 */
.L_x_13247:
[----:B------:R-:W-:Y:S05]  /*132e0*/  BRA `(.L_x_13249) ;  /* 0xffffffb800587947 */ /* 0x000fea000383ffff */
.L_x_13107:
[----:B------:R-:W-:Y:S01]  /*132f0*/  BSSY B1, `(.L_x_13250) ;  /* 0x0000006000017945 */ /* 0x000fe20003800000 */
[----:B------:R-:W-:-:S07]  /*13300*/  IMAD.MOV.U32 R15, RZ, RZ, -0x1 ;  /* 0xffffffffff0f7424 */ /* 0x000fce00078e00ff */
[----:B0-2---:R-:W-:Y:S05]  /*13310*/  WARPSYNC.COLLECTIVE R15, `(.L_x_13251) ;  /* 0x000000000f0c7348 */ /* 0x005fea0003c00000 */
[----:B------:R-:W-:Y:S02]  /*13320*/  ELECT P6, UR62, PT ;  /* 0x00000000003e782f */ /* 0x000fe400038c0000 */
[----:B------:R-:W-:Y:S01]  /*13330*/  MOV R14, UR62 ;  /* 0x0000003e000e7c02 */ /* 0x000fe20008000f00 */
[----:B0-2---:R-:W-:Y:S10]  /*13340*/  ENDCOLLECTIVE ;  /* 0x000000000000791b */ /* 0x005ff40003800000 */
.L_x_13251:
[----:B------:R-:W-:Y:S05]  /*13350*/  BSYNC B1 ;  /* 0x0000000000017941 */ /* 0x000fea0003800000 */
.L_x_13250:
[----:B------:R-:W-:Y:S05]  /*13360*/  BRA `(.L_x_13252) ;  /* 0xffffffb800507947 */ /* 0x000fea000383ffff */
.L_x_13109:
[----:B0-----:R0:W1:Y:S02]  /*13370*/  SYNCS.PHASECHK.TRANS64.TRYWAIT P1, [R3+URZ+0x16840], R2 ;  /* 0x01684002030075a7 */ /* 0x001064000802017f */
[----:B-1----:R-:W-:Y:S05]  /*13380*/  @!P1 NANOSLEEP.SYNCS 0x989680 ;  /* 0x009896800000995d */ /* 0x002fea0003900000 */
[----:B------:R-:W1:Y:S02]  /*13390*/  @!P1 SYNCS.PHASECHK.TRANS64 P1, [R3+URZ+0x16840], R2 ;  /* 0x01684002030095a7 */ /* 0x000e64000802007f */
[----:B-1----:R-:W-:Y:S05]  /*133a0*/  @!P1 BRA `(.L_x_13109) ;  /* 0xfffffffc00f09947 */ /* 0x002fea000383ffff */
[----:B------:R-:W-:Y:S05]  /*133b0*/  BRA `(.L_x_13253) ;  /* 0xffffffb800707947 */ /* 0x000fea000383ffff */
.L_x_13111:
[----:B-1----:R1:W3:Y:S02]  /*133c0*/  SYNCS.PHASECHK.TRANS64.TRYWAIT P1, [R25+URZ+0x16840], R0 ;  /* 0x01684000190075a7 */ /* 0x0022e4000802017f */
[----:B---3--:R-:W-:Y:S05]  /*133d0*/  @!P1 NANOSLEEP.SYNCS 0x989680 ;  /* 0x009896800000995d */ /* 0x008fea0003900000 */
[----:B------:R-:W3:Y:S02]  /*133e0*/  @!P1 SYNCS.PHASECHK.TRANS64 P1, [R25+URZ+0x16840], R0 ;  /* 0x01684000190095a7 */ /* 0x000ee4000802007f */
[----:B---3--:R-:W-:Y:S05]  /*133f0*/  @!P1 BRA `(.L_x_13111) ;  /* 0xfffffffc00f09947 */ /* 0x008fea000383ffff */
[----:B------:R-:W-:Y:S05]  /*13400*/  BRA `(.L_x_13254) ;  /* 0xffffffb8007c7947 */ /* 0x000fea000383ffff */
.L_x_13113:
[----:B---3--:R3:W4:Y:S02]  /*13410*/  SYNCS.PHASECHK.TRANS64.TRYWAIT P1, [R3+URZ+0x16860], R2 ;  /* 0x01686002030075a7 */ /* 0x008724000802017f */
[----:B----4-:R-:W-:Y:S05]  /*13420*/  @!P1 NANOSLEEP.SYNCS 0x989680 ;  /* 0x009896800000995d */ /* 0x010fea0003900000 */
[----:B------:R-:W4:Y:S02]  /*13430*/  @!P1 SYNCS.PHASECHK.TRANS64 P1, [R3+URZ+0x16860], R2 ;  /* 0x01686002030095a7 */ /* 0x000f24000802007f */
[----:B----4-:R-:W-:Y:S05]  /*13440*/  @!P1 BRA `(.L_x_13113) ;  /* 0xfffffffc00f09947 */ /* 0x010fea000383ffff */
[----:B------:R-:W-:Y:S05]  /*13450*/  BRA `(.L_x_13255) ;  /* 0xffffffb800787947 */ /* 0x000fea000383ffff */
.L_x_13256:
        /* <DEDUP_REMOVED lines=10> */
.L_x_15993:


//--------------------- .text._ZN7cutlass13device_kernelIN5flash11enable_sm90INS1_16FlashAttnFwdSm90INS1_25CollectiveMainloopFwdSm90ILi2EN4cute5tupleIJNS5_1CILi1EEES8_S8_EEENS6_IJNS7_ILi192EEENS7_ILi128EEENS7_ILi64EEEEEELi64ENS_10bfloat16_tEfNS_4arch4Sm90ELb0ELb0ELb1ELb1ELb1ELb1ELb0ELb1ELb1ELb1ELb1ELb0EEENS1_21CollectiveEpilogueFwdINS6_IJSA_SC_SB_EEES9_SE_SG_Li384ELb1ELb1ELb1ELb0EEENS1_36VarlenDynamicPersistentTileSchedulerILi192ELi128ELi384ELi128ELb1ELb1ELb1ELb0ELb1ELb1EEEEEEEEEvNT_6ParamsE --------------------------
	.section	.text._ZN7cutlass13device_kernelIN5flash11enable_sm90INS1_16FlashAttnFwdSm90INS1_25CollectiveMainloopFwdSm90ILi2EN4cute5tupleIJNS5_1CILi1EEES8_S8_EEENS6_IJNS7_ILi192EEENS7_ILi128EEENS7_ILi64EEEEEELi64ENS_10bfloat16_tEfNS_4arch4Sm90ELb0ELb0ELb1ELb1ELb1ELb1ELb0ELb1ELb1ELb1ELb1ELb0EEENS1_21CollectiveEpilogueFwdINS6_IJSA_SC_SB_EEES9_SE_SG_Li384ELb1ELb1ELb1ELb0EEENS1_36VarlenDynamicPersistentTileSchedulerILi192ELi128ELi384ELi128ELb1ELb1ELb1ELb0ELb1ELb1EEEEEEEEEvNT_6ParamsE,"ax",@progbits
	.align	128
.text._ZN7cutlass13device_kernelIN5flash11enable_sm90INS1_16FlashAttnFwdSm90INS1_25CollectiveMainloopFwdSm90ILi2EN4cute5tupleIJNS5_1CILi1EEES8_S8_EEENS6_IJNS7_ILi192EEENS7_ILi128EEENS7_ILi64EEEEEELi64ENS_10bfloat16_tEfNS_4arch4Sm90ELb0ELb0ELb1ELb1ELb1ELb1ELb0ELb1ELb1ELb1ELb1ELb0EEENS1_21CollectiveEpilogueFwdINS6_IJSA_SC_SB_EEES9_SE_SG_Li384ELb1ELb1ELb1ELb0EEENS1_36VarlenDynamicPersistentTileSchedulerILi192ELi128ELi384ELi128ELb1ELb1ELb1ELb0ELb1ELb1EEEEEEEEEvNT_6ParamsE:
        .type           _ZN7cutlass13device_kernelIN5flash11enable_sm90INS1_16FlashAttnFwdSm90INS1_25CollectiveMainloopFwdSm90ILi2EN4cute5tupleIJNS5_1CILi1EEES8_S8_EEENS6_IJNS7_ILi192EEENS7_ILi128EEENS7_ILi64EEEEEELi64ENS_10bfloat16_tEfNS_4arch4Sm90ELb0ELb0ELb1ELb1ELb1ELb1ELb0ELb1ELb1ELb1ELb1ELb0EEENS1_21CollectiveEpilogueFwdINS6_IJSA_SC_SB_EEES9_SE_SG_Li384ELb1ELb1ELb1ELb0EEENS1_36VarlenDynamicPersistentTileSchedulerILi192ELi128ELi384ELi128ELb1ELb1ELb1ELb0ELb1ELb1EEEEEEEEEvNT_6ParamsE,@function
        .size           _ZN7cutlass13device_kernelIN5flash11enable_sm90INS1_16FlashAttnFwdSm90INS1_25CollectiveMainloopFwdSm90ILi2EN4cute5tupleIJNS5_1CILi1EEES8_S8_EEENS6_IJNS7_ILi192EEENS7_ILi128EEENS7_ILi64EEEEEELi64ENS_10bfloat16_tEfNS_4arch4Sm90ELb0ELb0ELb1ELb1ELb1ELb1ELb0ELb1ELb1ELb1ELb1ELb0EEENS1_21CollectiveEpilogueFwdINS6_IJSA_SC_SB_EEES9_SE_SG_Li384ELb1ELb1ELb1ELb0EEENS1_36VarlenDynamicPersistentTileSchedulerILi192ELi128ELi384ELi128ELb1ELb1ELb1ELb0ELb1ELb1EEEEEEEEEvNT_6ParamsE,(.L_x_15994 - _ZN7cutlass13device_kernelIN5flash11enable_sm90INS1_16FlashAttnFwdSm90INS1_25CollectiveMainloopFwdSm90ILi2EN4cute5tupleIJNS5_1CILi1EEES8_S8_EEENS6_IJNS7_ILi192EEENS7_ILi128EEENS7_ILi64EEEEEELi64ENS_10bfloat16_tEfNS_4arch4Sm90ELb0ELb0ELb1ELb1ELb1ELb1ELb0ELb1ELb1ELb1ELb1ELb0EEENS1_21CollectiveEpilogueFwdINS6_IJSA_SC_SB_EEES9_SE_SG_Li384ELb1ELb1ELb1ELb0EEENS1_36VarlenDynamicPersistentTileSchedulerILi192ELi128ELi384ELi128ELb1ELb1ELb1ELb0ELb1ELb1EEEEEEEEEvNT_6ParamsE)
        .other          _ZN7cutlass13device_kernelIN5flash11enable_sm90INS1_16FlashAttnFwdSm90INS1_25CollectiveMainloopFwdSm90ILi2EN4cute5tupleIJNS5_1CILi1EEES8_S8_EEENS6_IJNS7_ILi192EEENS7_ILi128EEENS7_ILi64EEEEEELi64ENS_10bfloat16_tEfNS_4arch4Sm90ELb0ELb0ELb1ELb1ELb1ELb1ELb0ELb1ELb1ELb1ELb1ELb0EEENS1_21CollectiveEpilogueFwdINS6_IJSA_SC_SB_EEES9_SE_SG_Li384ELb1ELb1ELb1ELb0EEENS1_36VarlenDynamicPersistentTileSchedulerILi192ELi128ELi384ELi128ELb1ELb1ELb1ELb0ELb1ELb1EEEEEEEEEvNT_6ParamsE,@"STO_CUDA_ENTRY STV_DEFAULT"
_ZN7cutlass13device_kernelIN5flash11enable_sm90INS1_16FlashAttnFwdSm90INS1_25CollectiveMainloopFwdSm90ILi2EN4cute5tupleIJNS5_1CILi1EEES8_S8_EEENS6_IJNS7_ILi192EEENS7_ILi128EEENS7_ILi64EEEEEELi64ENS_10bfloat16_tEfNS_4arch4Sm90ELb0ELb0ELb1ELb1ELb1ELb1ELb0ELb1ELb1ELb1ELb1ELb0EEENS1_21CollectiveEpilogueFwdINS6_IJSA_SC_SB_EEES9_SE_SG_Li384ELb1ELb1ELb1ELb0EEENS1_36VarlenDynamicPersistentTileSchedulerILi192ELi128ELi384ELi128ELb1ELb1ELb1ELb0ELb1ELb1EEEEEEEEEvNT_6ParamsE:
        /* <DEDUP_REMOVED lines=18> */
.L_x_13258:
[----:B------:R-:W-:Y:S05]  /*0120*/  BSYNC B0 ;  /* 0x0000000000007941 */ /* 0x000fea0003800000 */
.L_x_13257:
        /* <DEDUP_REMOVED lines=41> */
.L_x_13259:
        /* <DEDUP_REMOVED lines=22> */
.L_x_13260:
        /* <DEDUP_REMOVED lines=18> */
.L_x_13261:
        /* <DEDUP_REMOVED lines=22> */
.L_x_13262:
        /* <DEDUP_REMOVED lines=22> */
.L_x_13263:
        /* <DEDUP_REMOVED lines=8> */
.L_x_13266:
[----:B------:R-:W-:-:S08]  /*0980*/  NOP ;  /* 0x0000000000007918 */ /* 0x000fd00000000000 */
[----:B------:R-:W0:Y:S02]  /*0990*/  USETMAXREG.TRY_ALLOC.CTAPOOL UP0, 0xa0 ;  /* 0x000000a0000079c8 */ /* 0x000e240008000600 */
[----:B0-----:R-:W-:-:S13]  /*09a0*/  PLOP3.LUT P0, PT, PT, PT, UP0, 0x80, 0x0 ;  /* 0x000000000000781c */ /* 0x001fda0003f0f008 */
[----:B------:R-:W-:Y:S05]  /*09b0*/  @!P0 BRA `(.L_x_13266) ;  /* 0xfffffffc00f08947 */ /* 0x000fea000383ffff */
[----:B------:R-:W2:Y:S01]  /*09c0*/  LDL.LU R0, [R1] ;  /* 0x0000000001007983 */ /* 0x000ea20000300800 */
[----:B------:R-:W0:Y:S01]  /*09d0*/  S2R R2, SR_TID.X ;  /* 0x0000000000027919 */ /* 0x000e220000002100 */
[----:B------:R-:W1:Y:S01]  /*09e0*/  S2UR UR38, SR_CgaCtaId ;  /* 0x00000000002679c3 */ /* 0x000e620000008800 */
[----:B------:R-:W-:Y:S01]  /*09f0*/  UMOV UR4, 0x400 ;  /* 0x0000040000047882 */ /* 0x000fe20000000000 */
[----:B0-----:R-:W-:-:S06]  /*0a00*/  SHF.R.U32.HI R2, RZ, 0x7, R2 ;  /* 0x00000007ff027819 */ /* 0x001fcc0000011602 */
[----:B------:R-:W-:Y:S06]  /*0a10*/  BAR.ARV 0x8, 0x200 ;  /* 0x0208000000007b1d */ /* 0x000fec0000002000 */
[----:B------:R-:W-:-:S13]  /*0a20*/  ISETP.NE.AND P0, PT, R2, 0x1, PT ;  /* 0x000000010200780c */ /* 0x000fda0003f05270 */
[----:B------:R-:W-:Y:S08]  /*0a30*/  @!P0 BAR.ARV 0x9, 0x100 ;  /* 0x0244000000008b1d */ /* 0x000ff00000002000 */
[----:B------:R-:W-:Y:S01]  /*0a40*/  BAR.SYNC.DEFER_BLOCKING 0x5, 0x200 ;  /* 0x0148000000007b1d */ /* 0x000fe20000010000 */
[----:B-1----:R-:W-:-:S06]  /*0a50*/  ULEA UR4, UR38, UR4, 0x18 ;  /* 0x0000000426047291 */ /* 0x002fcc000f8ec03f */
[----:B------:R-:W-:Y:S01]  /*0a60*/  IMAD.U32 R18, RZ, RZ, UR4 ;  /* 0x00000004ff127e24 */ /* 0x000fe2000f8e00ff */
[----:B------:R-:W-:-:S04]  /*0a70*/  ULDC UR4, c[0x0][0xc3c] ;  /* 0x00030f0000047ab9 */ /* 0x000fc80000000800 */
[----:B------:R-:W0:Y:S01]  /*0a80*/  LDS.128 R32, [R18+0x168d0] ;  /* 0x0168d00012207984 */ /* 0x000e220000000c00 */
[----:B------:R-:W-:Y:S06]  /*0a90*/  BAR.ARV 0x4, 0x200 ;  /* 0x0108000000007b1d */ /* 0x000fec0000002000 */
[----:B--2---:R-:W-:-:S04]  /*0aa0*/  LOP3.LUT R0, R0, 0xfffffff7, RZ, 0xc0, !PT ;  /* 0xfffffff700007812 */ /* 0x004fc800078ec0ff */
[----:B------:R-:W-:-:S05]  /*0ab0*/  @P0 LOP3.LUT R0, R0, 0x8, RZ, 0xfc, !PT ;  /* 0x0000000800000812 */ /* 0x000fca00078efcff */
[----:B------:R1:W-:Y:S01]  /*0ac0*/  STL [R1], R0 ;  /* 0x0000000001007387 */ /* 0x0003e20000100800 */
[----:B0-----:R-:W-:-:S13]  /*0ad0*/  ISETP.GE.AND P0, PT, R35, UR4, PT ;  /* 0x0000000423007c0c */ /* 0x001fda000bf06270 */
[----:B-1----:R-:W-:Y:S05]  /*0ae0*/  @P0 BRA `(.L_x_13267) ;  /* 0x0000016800c40947 */ /* 0x002fea0003800000 */
[----:B------:R-:W0:Y:S01]  /*0af0*/  S2R R0, SR_TID.X ;  /* 0x0000000000007919 */ /* 0x000e220000002100 */
[----:B------:R-:W-:Y:S01]  /*0b00*/  IMAD.MOV.U32 R19, RZ, RZ, RZ ;  /* 0x000000ffff137224 */ /* 0x000fe200078e00ff */
[----:B------:R-:W-:Y:S01]  /*0b10*/  MOV R156, RZ ;  /* 0x000000ff009c7202 */ /* 0x000fe20000000f00 */
[----:B------:R-:W-:Y:S01]  /*0b20*/  IMAD.MOV.U32 R155, RZ, RZ, RZ ;  /* 0x000000ffff9b7224 */ /* 0x000fe200078e00ff */
[----:B------:R-:W-:Y:S01]  /*0b30*/  ULOP3.LUT UR39, UR36, 0x1, URZ, 0xfc, !UPT ;  /* 0x0000000124277892 */ /* 0x000fe2000f8efc3f */
[----:B------:R-:W-:Y:S01]  /*0b40*/  UMOV UR37, URZ ;  /* 0x0000003f00257c82 */ /* 0x000fe20008000000 */
[----:B0-----:R-:W-:-:S05]  /*0b50*/  VIADD R11, R0, 0xffffff80 ;  /* 0xffffff80000b7836 */ /* 0x001fca0000000000 */
[----:B------:R-:W-:-:S04]  /*0b60*/  SHF.R.S32.HI R0, RZ, 0x1f, R11 ;  /* 0x0000001fff007819 */ /* 0x000fc8000001140b */
[CC--:B------:R-:W-:Y:S02]  /*0b70*/  LEA.HI R2, R0.reuse, R11.reuse, RZ, 0x7 ;  /* 0x0000000b00027211 */ /* 0x0c0fe400078f38ff */
[-C--:B------:R-:W-:Y:S02]  /*0b80*/  LEA.HI R4, R0, R11.reuse, RZ, 0x5 ;  /* 0x0000000b00047211 */ /* 0x080fe400078f28ff */
[----:B------:R-:W-:Y:S02]  /*0b90*/  LOP3.LUT R3, R2, 0xffffff80, RZ, 0xc0, !PT ;  /* 0xffffff8002037812 */ /* 0x000fe400078ec0ff */
[----:B------:R-:W-:Y:S02]  /*0ba0*/  SHF.R.S32.HI R12, RZ, 0x7, R2 ;  /* 0x00000007ff0c7819 */ /* 0x000fe40000011402 */
[----:B------:R-:W-:Y:S01]  /*0bb0*/  SHF.R.S32.HI R13, RZ, 0x5, R4 ;  /* 0x00000005ff0d7819 */ /* 0x000fe20000011404 */
[----:B------:R-:W-:Y:S01]  /*0bc0*/  IMAD.IADD R10, R11, 0x1, -R3 ;  /* 0x000000010b0a7824 */ /* 0x000fe200078e0a03 */
[----:B------:R-:W-:Y:S01]  /*0bd0*/  LEA.HI R3, R0, R11, RZ, 0x4 ;  /* 0x0000000b00037211 */ /* 0x000fe200078f20ff */
[----:B------:R-:W-:-:S03]  /*0be0*/  IMAD.HI R4, R12, 0x55555556, RZ ;  /* 0x555555560c047827 */ /* 0x000fc600078e02ff */
[----:B------:R-:W-:Y:S02]  /*0bf0*/  SHF.R.S32.HI R5, RZ, 0x1f, R10 ;  /* 0x0000001fff057819 */ /* 0x000fe4000001140a */
[----:B------:R-:W-:Y:S02]  /*0c00*/  SHF.R.S32.HI R6, RZ, 0x4, R3 ;  /* 0x00000004ff067819 */ /* 0x000fe40000011403 */
[----:B------:R-:W-:Y:S02]  /*0c10*/  LEA.HI R7, R5, R10, RZ, 0x2 ;  /* 0x0000000a05077211 */ /* 0x000fe400078f10ff */
[C---:B------:R-:W-:Y:S02]  /*0c20*/  LOP3.LUT R2, R3.reuse, 0x3fffff0, RZ, 0xc0, !PT ;  /* 0x03fffff003027812 */ /* 0x040fe400078ec0ff */
[----:B------:R-:W-:Y:S02]  /*0c30*/  LEA.HI R3, R3, R6, RZ, 0x1 ;  /* 0x0000000603037211 */ /* 0x000fe400078f08ff */
[--C-:B------:R-:W-:Y:S01]  /*0c40*/  SHF.R.S32.HI R8, RZ, 0x2, R7.reuse ;  /* 0x00000002ff087819 */ /* 0x100fe20000011407 */
[----:B------:R-:W-:Y:S01]  /*0c50*/  IMAD.IADD R2, R11, 0x1, -R2 ;  /* 0x000000010b027824 */ /* 0x000fe200078e0a02 */
[----:B------:R-:W-:-:S02]  /*0c60*/  SHF.R.S32.HI R9, RZ, 0x1f, R7 ;  /* 0x0000001fff097819 */ /* 0x000fc40000011407 */
[----:B------:R-:W-:Y:S01]  /*0c70*/  LOP3.LUT R3, R3, 0x1ffffffe, RZ, 0xc0, !PT ;  /* 0x1ffffffe03037812 */ /* 0x000fe200078ec0ff */
[----:B------:R-:W-:Y:S01]  /*0c80*/  IMAD R2, R13, 0x10, R2 ;  /* 0x000000100d027824 */ /* 0x000fe200078e0202 */
[----:B------:R-:W-:Y:S02]  /*0c90*/  LEA.HI R9, R9, R8, RZ, 0x3 ;  /* 0x0000000809097211 */ /* 0x000fe400078f18ff */
[----:B------:R-:W-:Y:S02]  /*0ca0*/  IADD3 R3, R6, -R3, RZ ;  /* 0x8000000306037210 */ /* 0x000fe40007ffe0ff */
[----:B------:R-:W-:Y:S02]  /*0cb0*/  LOP3.LUT R9, R9, 0xfffffff8, RZ, 0xc0, !PT ;  /* 0xfffffff809097812 */ /* 0x000fe400078ec0ff */
[----:B------:R-:W-:Y:S01]  /*0cc0*/  LEA.HI R5, R5, R10, RZ, 0x5 ;  /* 0x0000000a05057211 */ /* 0x000fe200078f28ff */
[----:B------:R-:W-:Y:S01]  /*0cd0*/  IMAD R6, R2, 0x8, R3 ;  /* 0x0000000802067824 */ /* 0x000fe200078e0203 */
[----:B------:R-:W-:Y:S01]  /*0ce0*/  LEA.HI R4, R4, R4, RZ, 0x1 ;  /* 0x0000000404047211 */ /* 0x000fe200078f08ff */
[----:B------:R-:W-:Y:S01]  /*0cf0*/  IMAD.IADD R8, R8, 0x1, -R9 ;  /* 0x0000000108087824 */ /* 0x000fe200078e0a09 */
[----:B------:R-:W-:-:S02]  /*0d00*/  SHF.R.S32.HI R5, RZ, 0x5, R5 ;  /* 0x00000005ff057819 */ /* 0x000fc40000011405 */
[-C--:B------:R-:W-:Y:S01]  /*0d10*/  LEA.HI R2, R0, R11.reuse, RZ, 0x2 ;  /* 0x0000000b00027211 */ /* 0x080fe200078f10ff */
[----:B------:R-:W-:Y:S01]  /*0d20*/  IMAD R4, R4, -0x3, R12 ;  /* 0xfffffffd04047824 */ /* 0x000fe200078e020c */
[----:B------:R-:W-:Y:S01]  /*0d30*/  LEA.HI R3, R0, R11, RZ, 0x3 ;  /* 0x0000000b00037211 */ /* 0x000fe200078f18ff */
[----:B------:R-:W-:Y:S01]  /*0d40*/  IMAD R5, R5, 0x10, R8 ;  /* 0x0000001005057824 */ /* 0x000fe200078e0208 */
[--C-:B------:R-:W-:Y:S02]  /*0d50*/  SHF.R.S32.HI R153, RZ, 0x2, R2.reuse ;  /* 0x00000002ff997819 */ /* 0x100fe40000011402 */
[----:B------:R-:W-:Y:S01]  /*0d60*/  SHF.R.S32.HI R0, RZ, 0x1f, R2 ;  /* 0x0000001fff007819 */ /* 0x000fe20000011402 */
[----:B------:R-:W-:Y:S01]  /*0d70*/  IMAD R9, R4, 0x40, R5 ;  /* 0x0000004004097824 */ /* 0x000fe200078e0205 */
[----:B------:R-:W-:Y:S01]  /*0d80*/  LOP3.LUT R2, R2, 0xfffffffc, RZ, 0xc0, !PT ;  /* 0xfffffffc02027812 */ /* 0x000fe200078ec0ff */
[----:B------:R-:W-:Y:S01]  /*0d90*/  VIADD R8, R153, 0x60 ;  /* 0x0000006099087836 */ /* 0x000fe20000000000 */
[----:B------:R-:W-:-:S02]  /*0da0*/  SHF.R.S32.HI R4, RZ, 0x3, R3 ;  /* 0x00000003ff047819 */ /* 0x000fc40000011403 */
[----:B------:R-:W-:Y:S01]  /*0db0*/  LOP3.LUT R3, R3, 0xfffffff8, RZ, 0xc0, !PT ;  /* 0xfffffff803037812 */ /* 0x000fe200078ec0ff */
[C---:B------:R-:W-:Y:S01]  /*0dc0*/  IMAD.IADD R5, R11.reuse, 0x1, -R2 ;  /* 0x000000010b057824 */ /* 0x040fe200078e0a02 */
[----:B------:R-:W-:Y:S01]  /*0dd0*/  LEA.HI R0, R0, R153, RZ, 0x3 ;  /* 0x0000009900007211 */ /* 0x000fe200078f18ff */
[----:B------:R-:W-:Y:S01]  /*0de0*/  STL [R1+0x5c], R9 ;  /* 0x00005c0901007387 */ /* 0x000fe20000100800 */
[----:B------:R-:W-:Y:S01]  /*0df0*/  SHF.R.S32.HI R4, RZ, 0x1f, R8 ;  /* 0x0000001fff047819 */ /* 0x000fe20000011408 */
[----:B------:R-:W-:Y:S01]  /*0e00*/  IMAD.IADD R2, R11, 0x1, -R3 ;  /* 0x000000010b027824 */ /* 0x000fe200078e0a03 */
[----:B------:R-:W-:Y:S01]  /*0e10*/  LOP3.LUT R0, R0, 0xfffffff8, RZ, 0xc0, !PT ;  /* 0xfffffff800007812 */ /* 0x000fe200078ec0ff */
[----:B------:R-:W-:Y:S01]  /*0e20*/  IMAD.SHL.U32 R3, R8, 0x40, RZ ;  /* 0x0000004008037824 */ /* 0x000fe200078e00ff */
[C---:B------:R-:W-:Y:S01]  /*0e30*/  LEA.HI R2, R5.reuse, R5, RZ, 0x1 ;  /* 0x0000000505027211 */ /* 0x040fe200078f08ff */
[C---:B------:R-:W-:Y:S01]  /*0e40*/  IMAD.SHL.U32 R22, R5.reuse, 0x4, RZ ;  /* 0x0000000405167824 */ /* 0x040fe200078e00ff */
[----:B------:R-:W-:Y:S01]  /*0e50*/  LEA.HI R4, R4, R8, RZ, 0x3 ;  /* 0x0000000804047211 */ /* 0x000fe200078f18ff */
[----:B------:R-:W-:Y:S01]  /*0e60*/  IMAD.SHL.U32 R16, R5, 0x8, RZ ;  /* 0x0000000805107824 */ /* 0x000fe200078e00ff */
[----:B------:R-:W-:Y:S01]  /*0e70*/  IADD3 R11, R153, -R0, RZ ;  /* 0x80000000990b7210 */ /* 0x000fe20007ffe0ff */
[----:B------:R-:W-:Y:S01]  /*0e80*/  VIADD R157, R22, 0x10 ;  /* 0x00000010169d7836 */ /* 0x000fe20000000000 */
[----:B------:R-:W-:Y:S01]  /*0e90*/  LOP3.LUT R0, R2, 0x1ffffffe, RZ, 0xc0, !PT ;  /* 0x1ffffffe02007812 */ /* 0x000fe200078ec0ff */
[----:B------:R-:W-:Y:S01]  /*0ea0*/  IMAD.SHL.U32 R4, R4, 0x40, RZ ;  /* 0x0000004004047824 */ /* 0x000fe200078e00ff */
[----:B------:R-:W-:Y:S01]  /*0eb0*/  LOP3.LUT R3, R3, 0x1c0, RZ, 0xc0, !PT ;  /* 0x000001c003037812 */ /* 0x000fe200078ec0ff */
[----:B------:R-:W-:Y:S01]  /*0ec0*/  STL [R1+0x4], RZ ;  /* 0x000004ff01007387 */ /* 0x000fe20000100800 */
[----:B------:R-:W-:Y:S01]  /*0ed0*/  LOP3.LUT R7, R7, 0x7ffffffc, RZ, 0xc0, !PT ;  /* 0x7ffffffc07077812 */ /* 0x000fe200078ec0ff */
[----:B------:R-:W-:Y:S01]  /*0ee0*/  IMAD.IADD R0, R5, 0x1, -R0 ;  /* 0x0000000105007824 */ /* 0x000fe200078e0a00 */
[----:B------:R-:W-:Y:S01]  /*0ef0*/  SHF.R.U32.HI R5, RZ, 0x3, R3 ;  /* 0x00000003ff057819 */ /* 0x000fe20000011603 */
[----:B------:R0:W-:Y:S01]  /*0f00*/  STL [R1+0x14], R11 ;  /* 0x0000140b01007387 */ /* 0x0001e20000100800 */
[----:B------:R-:W-:Y:S01]  /*0f10*/  LOP3.LUT R3, R3, 0x38, R16, 0xf8, !PT ;  /* 0x0000003803037812 */ /* 0x000fe200078ef810 */
[----:B------:R-:W-:Y:S01]  /*0f20*/  IMAD.IADD R7, R10, 0x1, -R7 ;  /* 0x000000010a077824 */ /* 0x000fe200078e0a07 */
[----:B------:R-:W-:Y:S01]  /*0f30*/  LOP3.LUT R4, R4, 0xfffffe00, RZ, 0xc0, !PT ;  /* 0xfffffe0004047812 */ /* 0x000fe200078ec0ff */
[----:B------:R-:W-:Y:S01]  /*0f40*/  IMAD R0, R0, 0x8, R9 ;  /* 0x0000000800007824 */ /* 0x000fe200078e0209 */
[----:B------:R-:W-:Y:S01]  /*0f50*/  SHF.R.S32.HI R8, RZ, 0x1f, R157 ;  /* 0x0000001fff087819 */ /* 0x000fe2000001149d */
[----:B------:R-:W-:Y:S01]  /*0f60*/  VIADD R2, R16, 0x20 ;  /* 0x0000002010027836 */ /* 0x000fe20000000000 */
[----:B------:R-:W-:Y:S01]  /*0f70*/  LOP3.LUT R3, R4, R3, R5, 0xf6, !PT ;  /* 0x0000000304037212 */ /* 0x000fe200078ef605 */
[----:B------:R1:W-:Y:S01]  /*0f80*/  STL [R1+0x24], R4 ;  /* 0x0000240401007387 */ /* 0x0003e20000100800 */
[----:B------:R-:W-:Y:S01]  /*0f90*/  SHF.L.U32 R6, R6, 0x3, RZ ;  /* 0x0000000306067819 */ /* 0x000fe200000006ff */
[C---:B0-----:R-:W-:Y:S01]  /*0fa0*/  IMAD.SHL.U32 R11, R157.reuse, 0x2, RZ ;  /* 0x000000029d0b7824 */ /* 0x041fe200078e00ff */
[----:B------:R-:W-:Y:S01]  /*0fb0*/  SHF.L.U64.HI R5, R157, 0x1, R8 ;  /* 0x000000019d057819 */ /* 0x000fe20000010208 */
[----:B------:R-:W-:Y:S01]  /*0fc0*/  IMAD R3, R3, 0x2, R18 ;  /* 0x0000000203037824 */ /* 0x000fe200078e0212 */
[----:B------:R-:W-:-:S02]  /*0fd0*/  SHF.R.S32.HI R17, RZ, 0x1f, R16 ;  /* 0x0000001fff117819 */ /* 0x000fc40000011410 */
[----:B------:R0:W-:Y:S01]  /*0fe0*/  STL [R1+0x54], R11 ;  /* 0x0000540b01007387 */ /* 0x0001e20000100800 */
[----:B------:R-:W-:Y:S01]  /*0ff0*/  SHF.R.S32.HI R154, RZ, 0x1f, R2 ;  /* 0x0000001fff9a7819 */ /* 0x000fe20000011402 */
[----:B-1----:R-:W-:Y:S02]  /*1000*/  IMAD.SHL.U32 R4, R7, 0x2, RZ ;  /* 0x0000000207047824 */ /* 0x002fe400078e00ff */
[----:B------:R0:W-:Y:S04]  /*1010*/  STL [R1+0x64], R6 ;  /* 0x0000640601007387 */ /* 0x0001e80000100800 */
[----:B------:R0:W-:Y:S04]  /*1020*/  STL [R1+0x50], R5 ;  /* 0x0000500501007387 */ /* 0x0001e80000100800 */
[----:B------:R0:W-:Y:S04]  /*1030*/  STL [R1+0x28], R4 ;  /* 0x0000280401007387 */ /* 0x0001e80000100800 */
[----:B------:R0:W-:Y:S04]  /*1040*/  STL [R1+0x58], R3 ;  /* 0x0000580301007387 */ /* 0x0001e80000100800 */
[----:B------:R0:W-:Y:S02]  /*1050*/  STL [R1+0x60], R0 ;  /* 0x0000600001007387 */ /* 0x0001e40000100800 */
.L_x_13406:
[----:B01-3--:R-:W0:Y:S02]  /*1060*/  LDC.64 R4, c[0x0][0xc88] ;  /* 0x00032200ff047b82 */ /* 0x00be240000000a00 */
[----:B0-----:R-:W-:-:S05]  /*1070*/  IMAD.WIDE R4, R35, 0x4, R4 ;  /* 0x0000000423047825 */ /* 0x001fca00078e0204 */
[----:B--2-4-:R-:W2:Y:S01]  /*1080*/  LDG.E R36, desc[UR42][R4.64] ;  /* 0x0000002a04247981 */ /* 0x014ea2000c1e1900 */
        /* <DEDUP_REMOVED lines=11> */
[----:B------:R-:W-:-:S08]  /*1140*/  IMAD.SHL.U32 R38, R36, 0x4, RZ ;  /* 0x0000000424267824 */ /* 0x000fd000078e00ff */
[C---:B------:R-:W-:Y:S01]  /*1150*/  @P1 LEA R6, P2, R36.reuse, UR4, 0x2 ;  /* 0x0000000424061c11 */ /* 0x040fe2000f8410ff */
[----:B------:R0:W-:Y:S01]  /*1160*/  STL [R1+0x34], R36 ;  /* 0x0000342401007387 */ /* 0x0001e20000100800 */
[C-C-:B------:R-:W-:Y:S02]  /*1170*/  SHF.L.U64.HI R37, R36.reuse, 0x2, R0.reuse ;  /* 0x0000000224257819 */ /* 0x140fe40000010200 */
[----:B------:R-:W-:Y:S01]  /*1180*/  @P1 LEA.HI.X R7, R36, UR5, R0, 0x2, P2 ;  /* 0x0000000524071c11 */ /* 0x000fe200090f1400 */
[----:B------:R-:W-:Y:S01]  /*1190*/  ULDC UR4, c[0x0][0x288] ;  /* 0x0000a20000047ab9 */ /* 0x000fe20000000800 */
[----:B------:R-:W-:Y:S01]  /*11a0*/  ISETP.NE.U32.AND P2, PT, RZ, UR8, PT ;  /* 0x00000008ff007c0c */ /* 0x000fe2000bf45070 */
[----:B------:R0:W-:Y:S01]  /*11b0*/  STL [R1+0x4c], R0 ;  /* 0x00004c0001007387 */ /* 0x0001e20000100800 */
[C---:B------:R-:W-:Y:S02]  /*11c0*/  IADD3 R8, P3, R38.reuse, UR6, RZ ;  /* 0x0000000626087c10 */ /* 0x040fe4000ff7e0ff */
[----:B------:R-:W-:Y:S01]  /*11d0*/  ISETP.NE.AND.EX P2, PT, RZ, UR9, PT, P2 ;  /* 0x00000009ff007c0c */ /* 0x000fe2000bf45320 */
[----:B------:R0:W5:Y:S01]  /*11e0*/  @P1 LDG.E R10, desc[UR42][R6.64] ;  /* 0x0000002a060a1981 */ /* 0x000162000c1e1900 */
[----:B------:R-:W-:Y:S01]  /*11f0*/  MOV R24, UR4 ;  /* 0x0000000400187c02 */ /* 0x000fe20008000f00 */
[----:B------:R-:W-:Y:S01]  /*1200*/  ULDC.64 UR4, c[0x0][0x418] ;  /* 0x0001060000047ab9 */ /* 0x000fe20000000a00 */
[C---:B------:R-:W-:Y:S01]  /*1210*/  IADD3.X R9, R37.reuse, UR7, RZ, P3, !PT ;  /* 0x0000000725097c10 */ /* 0x040fe20009ffe4ff */
        /* <DEDUP_REMOVED lines=25> */
.L_x_13268:
        /* <DEDUP_REMOVED lines=14> */
.L_x_13269:
[----:B------:R-:W-:Y:S05]  /*1490*/  @!P0 BRA `(.L_x_13270) ;  /* 0x00000000000c8947 */ /* 0x000fea0003800000 */
[----:B------:R-:W2:Y:S04]  /*14a0*/  LDG.E R0, desc[UR42][R8.64] ;  /* 0x0000002a08007981 */ /* 0x000ea8000c1e1900 */
[----:B------:R-:W2:Y:S02]  /*14b0*/  LDG.E R31, desc[UR42][R8.64+0x4] ;  /* 0x0000042a081f7981 */ /* 0x000ea4000c1e1900 */
[----:B--2---:R-:W-:-:S07]  /*14c0*/  IMAD.IADD R31, R31, 0x1, -R0 ;  /* 0x000000011f1f7824 */ /* 0x004fce00078e0a00 */
.L_x_13270:
        /* <DEDUP_REMOVED lines=9> */
[----:B------:R0:W3:Y:S01]  /*1560*/  @P0 LDG.E R3, desc[UR42][R4.64+0x4] ;  /* 0x0000042a04030981 */ /* 0x0000e2000c1e1900 */
[----:B------:R-:W-:Y:S01]  /*1570*/  ISETP.NE.AND.EX P1, PT, RZ, UR5, PT, P1 ;  /* 0x00000005ff007c0c */ /* 0x000fe2000bf25310 */
[----:B-----5:R-:W-:-:S12]  /*1580*/  IMAD.MOV.U32 R25, RZ, RZ, R31 ;  /* 0x000000ffff197224 */ /* 0x020fd800078e001f */
[----:B------:R-:W-:-:S04]  /*1590*/  @P1 IADD3 R6, P2, R38, UR4, RZ ;  /* 0x0000000426061c10 */ /* 0x000fc8000ff5e0ff */
[----:B------:R-:W-:-:S05]  /*15a0*/  @P1 IADD3.X R7, R37, UR5, RZ, P2, !PT ;  /* 0x0000000525071c10 */ /* 0x000fca00097fe4ff */
[----:B------:R1:W5:Y:S01]  /*15b0*/  @P1 LDG.E R25, desc[UR42][R6.64] ;  /* 0x0000002a06191981 */ /* 0x000362000c1e1900 */
[----:B------:R-:W-:Y:S01]  /*15c0*/  IMAD.IADD R10, R31, 0x1, -R10 ;  /* 0x000000011f0a7824 */ /* 0x000fe200078e0a0a */
[----:B------:R-:W-:Y:S01]  /*15d0*/  LOP3.LUT R12, R11, 0xff, RZ, 0xc0, !PT ;  /* 0x000000ff0b0c7812 */ /* 0x000fe200078ec0ff */
[----:B------:R-:W-:Y:S01]  /*15e0*/  BSSY B0, `(.L_x_13271) ;  /* 0x000002c000007945 */ /* 0x000fe20003800000 */
[----:B------:R-:W-:Y:S01]  /*15f0*/  SHF.R.U32.HI R8, RZ, 0x10, R11 ;  /* 0x00000010ff087819 */ /* 0x000fe2000001160b */
[----:B0-----:R-:W-:Y:S02]  /*1600*/  IMAD.MOV.U32 R5, RZ, RZ, RZ ;  /* 0x000000ffff057224 */ /* 0x001fe400078e00ff */
[----:B------:R1:W-:Y:S04]  /*1610*/  STL [R1+0x48], R12 ;  /* 0x0000480c01007387 */ /* 0x0003e80000100800 */
[----:B------:R1:W-:Y:S01]  /*1620*/  STL [R1+0x30], R8 ;  /* 0x0000300801007387 */ /* 0x0003e20000100800 */
[----:B--2---:R-:W-:-:S02]  /*1630*/  LOP3.LUT R32, R32, 0xfffffffb, RZ, 0xc0, !PT ;  /* 0xfffffffb20207812 */ /* 0x004fc400078ec0ff */
[----:B---3--:R-:W-:-:S05]  /*1640*/  @P0 IADD3 R27, -R0, R3, RZ ;  /* 0x00000003001b0210 */ /* 0x008fca0007ffe1ff */
[----:B------:R-:W-:-:S04]  /*1650*/  IMAD.IADD R89, R10, 0x1, R27 ;  /* 0x000000010a597824 */ /* 0x000fc800078e021b */
[C---:B------:R-:W-:Y:S01]  /*1660*/  VIADD R0, R89.reuse, 0x7f ;  /* 0x0000007f59007836 */ /* 0x040fe20000000000 */
[----:B------:R-:W-:-:S04]  /*1670*/  ISETP.GE.AND P3, PT, R89, 0x1, PT ;  /* 0x000000015900780c */ /* 0x000fc80003f66270 */
[----:B------:R-:W-:-:S04]  /*1680*/  SHF.R.S32.HI R3, RZ, 0x1f, R0 ;  /* 0x0000001fff037819 */ /* 0x000fc80000011400 */
[----:B------:R-:W-:-:S04]  /*1690*/  LEA.HI R3, R3, R0, RZ, 0x7 ;  /* 0x0000000003037211 */ /* 0x000fc800078f38ff */
[----:B------:R-:W-:Y:S02]  /*16a0*/  SHF.R.S32.HI R26, RZ, 0x7, R3 ;  /* 0x00000007ff1a7819 */ /* 0x000fe40000011403 */
[----:B------:R-:W-:-:S05]  /*16b0*/  @P3 LOP3.LUT R32, R32, 0x4, RZ, 0xfc, !PT ;  /* 0x0000000420203812 */ /* 0x000fca00078efcff */
[----:B------:R1:W-:Y:S01]  /*16c0*/  STL [R1], R32 ;  /* 0x0000002001007387 */ /* 0x0003e20000100800 */
[----:B------:R-:W-:Y:S05]  /*16d0*/  @!P3 BRA `(.L_x_13272) ;  /* 0x000000000070b947 */ /* 0x000fea0003800000 */
[----:B------:R-:W-:Y:S01]  /*16e0*/  ISETP.NE.AND P0, PT, R8, RZ, PT ;  /* 0x000000ff0800720c */ /* 0x000fe20003f05270 */
[----:B------:R-:W-:-:S03]  /*16f0*/  ULDC UR4, c[0x0][0x9f0] ;  /* 0x00027c0000047ab9 */ /* 0x000fc60000000800 */
[----:B------:R-:W-:-:S04]  /*1700*/  SEL R9, R8, UR4, P0 ;  /* 0x0000000408097c07 */ /* 0x000fc80008000000 */
[-C--:B-1----:R-:W-:Y:S02]  /*1710*/  IABS R6, R9.reuse ;  /* 0x0000000900067213 */ /* 0x082fe40000000000 */
        /* <DEDUP_REMOVED lines=24> */
.L_x_13272:
[----:B------:R-:W-:Y:S05]  /*18a0*/  BSYNC B0 ;  /* 0x0000000000007941 */ /* 0x000fea0003800000 */
.L_x_13271:
        /* <DEDUP_REMOVED lines=9> */
[----:B------:R-:W-:-:S04]  /*1940*/  @P0 IADD3 R3, R3, 0x7f, RZ ;  /* 0x0000007f03030810 */ /* 0x000fc80007ffe0ff */
        /* <DEDUP_REMOVED lines=17> */
[----:B------:R-:W-:Y:S01]  /*1a60*/  MOV R10, UR6 ;  /* 0x00000006000a7c02 */ /* 0x000fe20008000f00 */
[----:B-1----:R-:W-:Y:S02]  /*1a70*/  IMAD.U32 R6, RZ, RZ, UR4 ;  /* 0x00000004ff067e24 */ /* 0x002fe4000f8e00ff */
[----:B------:R-:W-:-:S02]  /*1a80*/  IMAD.U32 R7, RZ, RZ, UR5 ;  /* 0x00000005ff077e24 */ /* 0x000fc4000f8e00ff */
[----:B------:R-:W-:Y:S02]  /*1a90*/  IMAD.U32 R11, RZ, RZ, UR7 ;  /* 0x00000007ff0b7e24 */ /* 0x000fe4000f8e00ff */
[----:B------:R-:W-:Y:S02]  /*1aa0*/  IMAD.MOV.U32 R8, RZ, RZ, 0x70 ;  /* 0x00000070ff087424 */ /* 0x000fe400078e00ff */
[----:B------:R-:W-:Y:S02]  /*1ab0*/  IMAD.MOV.U32 R12, RZ, RZ, 0x1 ;  /* 0x00000001ff0c7424 */ /* 0x000fe400078e00ff */
[----:B0-----:R-:W-:-:S07]  /*1ac0*/  IMAD.MOV.U32 R13, RZ, RZ, RZ ;  /* 0x000000ffff0d7224 */ /* 0x001fce00078e00ff */
[----:B------:R-:W-:-:S07]  /*1ad0*/  LEPC R20, `(.L_x_13275) ;  /* 0x000000001014794e */ /* 0x000fce0000000000 */
[----:B--2--5:R-:W-:Y:S05]  /*1ae0*/  CALL.ABS.NOINC R14 ;  /* 0x000000000e007343 */ /* 0x024fea0003c00000 */
.L_x_13275:
[----:B------:R-:W-:Y:S05]  /*1af0*/  BSYNC B6 ;  /* 0x0000000000067941 */ /* 0x000fea0003800000 */
.L_x_13274:
        /* <DEDUP_REMOVED lines=9> */
[----:B------:R-:W-:Y:S01]  /*1b90*/  MOV R5, UR5 ;  /* 0x0000000500057c02 */ /* 0x000fe20008000f00 */
[----:B------:R-:W-:Y:S01]  /*1ba0*/  ULDC.64 UR4, c[0x4][0x140] ;  /* 0x0100500000047ab9 */ /* 0x000fe20000000a00 */
[----:B------:R-:W-:Y:S01]  /*1bb0*/  IMAD.U32 R10, RZ, RZ, UR6 ;  /* 0x00000006ff0a7e24 */ /* 0x000fe2000f8e00ff */
[----:B------:R-:W-:Y:S01]  /*1bc0*/  MOV R13, RZ ;  /* 0x000000ff000d7202 */ /* 0x000fe20000000f00 */
[----:B-1----:R-:W-:Y:S02]  /*1bd0*/  IMAD.U32 R6, RZ, RZ, UR4 ;  /* 0x00000004ff067e24 */ /* 0x002fe4000f8e00ff */
[----:B------:R-:W-:-:S02]  /*1be0*/  IMAD.U32 R7, RZ, RZ, UR5 ;  /* 0x00000005ff077e24 */ /* 0x000fc4000f8e00ff */
[----:B------:R-:W-:Y:S02]  /*1bf0*/  IMAD.U32 R11, RZ, RZ, UR7 ;  /* 0x00000007ff0b7e24 */ /* 0x000fe4000f8e00ff */
[----:B------:R-:W-:Y:S02]  /*1c00*/  IMAD.MOV.U32 R8, RZ, RZ, 0x70 ;  /* 0x00000070ff087424 */ /* 0x000fe400078e00ff */
[----:B0-----:R-:W-:-:S07]  /*1c10*/  IMAD.MOV.U32 R12, RZ, RZ, 0x1 ;  /* 0x00000001ff0c7424 */ /* 0x001fce00078e00ff */
[----:B------:R-:W-:-:S07]  /*1c20*/  LEPC R20, `(.L_x_13277) ;  /* 0x000000001014794e */ /* 0x000fce0000000000 */
[----:B--2--5:R-:W-:Y:S05]  /*1c30*/  CALL.ABS.NOINC R14 ;  /* 0x000000000e007343 */ /* 0x024fea0003c00000 */
.L_x_13277:
[----:B------:R-:W-:Y:S05]  /*1c40*/  BSYNC B6 ;  /* 0x0000000000067941 */ /* 0x000fea0003800000 */
.L_x_13276:
[----:B------:R-:W-:Y:S01]  /*1c50*/  ULDC.64 UR4, c[0x0][0x9f8] ;  /* 0x00027e0000047ab9 */ /* 0x000fe20000000a00 */
[----:B------:R-:W-:Y:S01]  /*1c60*/  IMAD.MOV.U32 R69, RZ, RZ, R36 ;  /* 0x000000ffff457224 */ /* 0x000fe200078e0024 */
[----:B------:R-:W-:Y:S01]  /*1c70*/  ISETP.NE.U32.AND P0, PT, RZ, UR4, PT ;  /* 0x00000004ff007c0c */ /* 0x000fe2000bf05070 */
[----:B------:R-:W2:Y:S01]  /*1c80*/  LDL R14, [R1+0x24] ;  /* 0x00002400010e7983 */ /* 0x000ea20000100800 */
[----:B------:R-:W0:Y:S02]  /*1c90*/  LDC.64 R4, c[0x0][0x3f8] ;  /* 0x0000fe00ff047b82 */ /* 0x000e240000000a00 */
[----:B------:R-:W-:-:S06]  /*1ca0*/  ISETP.NE.AND.EX P0, PT, RZ, UR5, PT, P0 ;  /* 0x00000005ff007c0c */ /* 0x000fcc000bf05300 */
[----:B------:R-:W3:Y:S07]  /*1cb0*/  LDC R59, c[0x0][0x3f4] ;  /* 0x0000fd00ff3b7b82 */ /* 0x000eee0000000800 */
[----:B-1----:R-:W-:Y:S01]  /*1cc0*/  @P0 IADD3 R6, P1, R38, UR4, RZ ;  /* 0x0000000426060c10 */ /* 0x002fe2000ff3e0ff */
[----:B------:R-:W1:Y:S01]  /*1cd0*/  LDC.64 R62, c[0x0][0x408] ;  /* 0x00010200ff3e7b82 */ /* 0x000e620000000a00 */
[----:B------:R-:W4:Y:S02]  /*1ce0*/  LDL R38, [R1+0x14] ;  /* 0x0000140001267983 */ /* 0x000f240000100800 */
[----:B------:R-:W-:-:S05]  /*1cf0*/  @P0 IADD3.X R7, R37, UR5, RZ, P1, !PT ;  /* 0x0000000525070c10 */ /* 0x000fca0008ffe4ff */
[----:B------:R1:W2:Y:S01]  /*1d00*/  @P0 LDG.E R69, desc[UR42][R6.64] ;  /* 0x0000002a06450981 */ /* 0x0002a2000c1e1900 */
[----:B------:R-:W1:Y:S01]  /*1d10*/  S2R R36, SR_TID.X ;  /* 0x0000000000247919 */ /* 0x000e620000002100 */
[----:B------:R-:W-:Y:S02]  /*1d20*/  SHF.R.S32.HI R3, RZ, 0x1f, R153 ;  /* 0x0000001fff037819 */ /* 0x000fe40000011499 */
[----:B------:R-:W-:-:S03]  /*1d30*/  SHF.R.S32.HI R23, RZ, 0x1f, R22 ;  /* 0x0000001fff177819 */ /* 0x000fc60000011416 */
[----:B0-----:R-:W-:Y:S01]  /*1d40*/  IMAD R0, R3, R4, RZ ;  /* 0x0000000403007224 */ /* 0x001fe200078e02ff */
[----:B---3--:R-:W-:-:S03]  /*1d50*/  ISETP.GE.AND P0, PT, R16, R59, PT ;  /* 0x0000003b1000720c */ /* 0x008fc60003f06270 */
[----:B------:R-:W-:Y:S02]  /*1d60*/  IMAD R13, R153, R5, R0 ;  /* 0x00000005990d7224 */ /* 0x000fe400078e0200 */
[----:B-1----:R-:W-:Y:S01]  /*1d70*/  IMAD R0, R3, R62, RZ ;  /* 0x0000003e03007224 */ /* 0x002fe200078e02ff */
[----:B------:R-:W-:Y:S01]  /*1d80*/  SEL R3, R59, RZ, P0 ;  /* 0x000000ff3b037207 */ /* 0x000fe20000000000 */
[----:B------:R-:W-:-:S04]  /*1d90*/  IMAD.WIDE.U32 R8, R153, R4, R22 ;  /* 0x0000000499087225 */ /* 0x000fc800078e0016 */
[----:B------:R-:W-:-:S04]  /*1da0*/  IMAD.WIDE.U32 R10, R153, R4, R16 ;  /* 0x00000004990a7225 */ /* 0x000fc800078e0010 */
[----:B------:R-:W-:Y:S02]  /*1db0*/  IMAD.IADD R9, R9, 0x1, R13 ;  /* 0x0000000109097824 */ /* 0x000fe400078e020d */
[----:B------:R-:W-:Y:S01]  /*1dc0*/  IMAD.IADD R11, R13, 0x1, R11 ;  /* 0x000000010d0b7824 */ /* 0x000fe200078e020b */
[----:B-----5:R-:W-:Y:S01]  /*1dd0*/  SHF.R.S32.HI R13, RZ, 0x1f, R25 ;  /* 0x0000001fff0d7819 */ /* 0x020fe20000011419 */
[----:B------:R-:W-:Y:S02]  /*1de0*/  IMAD.IADD R3, R16, 0x1, R3 ;  /* 0x0000000110037824 */ /* 0x000fe400078e0203 */
[----:B------:R-:W-:Y:S02]  /*1df0*/  IMAD R15, R153, R63, R0 ;  /* 0x0000003f990f7224 */ /* 0x000fe400078e0200 */
[----:B------:R-:W-:Y:S01]  /*1e00*/  IMAD R12, R13, R4, RZ ;  /* 0x000000040d0c7224 */ /* 0x000fe200078e02ff */
[----:B------:R-:W-:Y:S02]  /*1e10*/  SHF.R.S32.HI R0, RZ, 0x1f, R3 ;  /* 0x0000001fff007819 */ /* 0x000fe40000011403 */
[----:B------:R-:W-:-:S02]  /*1e20*/  SHF.R.U32.HI R37, RZ, 0x7, R36 ;  /* 0x00000007ff257819 */ /* 0x000fc40000011624 */
[----:B------:R-:W-:Y:S01]  /*1e30*/  LEA.HI R0, R0, R3, RZ, 0x3 ;  /* 0x0000000300007211 */ /* 0x000fe200078f18ff */
[----:B------:R-:W-:Y:S02]  /*1e40*/  IMAD R3, R25, R5, R12 ;  /* 0x0000000519037224 */ /* 0x000fe400078e020c */
[-C--:B------:R-:W-:Y:S01]  /*1e50*/  IMAD R12, R13, R62.reuse, RZ ;  /* 0x0000003e0d0c7224 */ /* 0x080fe200078e02ff */
[C---:B------:R-:W-:Y:S01]  /*1e60*/  ISETP.NE.AND P6, PT, R37.reuse, 0x1, PT ;  /* 0x000000012500780c */ /* 0x040fe20003fc5270 */
[----:B------:R-:W-:Y:S01]  /*1e70*/  VIADD R61, R37, 0x8 ;  /* 0x00000008253d7836 */ /* 0x000fe20000000000 */
[----:B------:R-:W-:Y:S01]  /*1e80*/  SHF.L.U64.HI R66, R4, 0x7, R5 ;  /* 0x0000000704427819 */ /* 0x000fe20000010205 */
[----:B------:R-:W-:Y:S01]  /*1e90*/  IMAD.IADD R68, R68, 0x1, R31 ;  /* 0x0000000144447824 */ /* 0x000fe200078e021f */
[----:B------:R-:W-:Y:S01]  /*1ea0*/  SHF.L.U64.HI R64, R62, 0x7, R63 ;  /* 0x000000073e407819 */ /* 0x000fe2000001023f */
[C---:B------:R-:W-:Y:S02]  /*1eb0*/  VIADD R37, R153.reuse, 0x60 ;  /* 0x0000006099257836 */ /* 0x040fe40000000000 */
[----:B------:R-:W-:-:S04]  /*1ec0*/  IMAD.WIDE.U32 R6, R153, R62, R16 ;  /* 0x0000003e99067225 */ /* 0x000fc800078e0010 */
[----:B------:R-:W-:-:S04]  /*1ed0*/  IMAD.WIDE.U32 R20, R25, R4, R8 ;  /* 0x0000000419147225 */ /* 0x000fc800078e0008 */
[----:B------:R-:W-:-:S04]  /*1ee0*/  IMAD.WIDE.U32 R34, R25, R4, R10 ;  /* 0x0000000419227225 */ /* 0x000fc800078e000a */
[----:B------:R-:W-:Y:S02]  /*1ef0*/  IMAD.SHL.U32 R65, R4, 0x80, RZ ;  /* 0x0000008004417824 */ /* 0x000fe400078e00ff */
[----:B------:R-:W-:Y:S01]  /*1f00*/  IMAD R31, R25, R63, R12 ;  /* 0x0000003f191f7224 */ /* 0x000fe200078e020c */
[----:B------:R-:W-:Y:S02]  /*1f10*/  SHF.L.U32 R37, R37, 0x6, RZ ;  /* 0x0000000625257819 */ /* 0x000fe400000006ff */
[----:B------:R-:W-:Y:S02]  /*1f20*/  IADD3 R7, R15, R7, RZ ;  /* 0x000000070f077210 */ /* 0x000fe40007ffe0ff */
[----:B------:R-:W-:Y:S02]  /*1f30*/  LOP3.LUT R32, R32, 0xfffffffd, RZ, 0xc0, !PT ;  /* 0xfffffffd20207812 */ /* 0x000fe400078ec0ff */
[----:B------:R-:W-:Y:S01]  /*1f40*/  LOP3.LUT R37, R37, 0x1c0, RZ, 0xc0, !PT ;  /* 0x000001c025257812 */ /* 0x000fe200078ec0ff */
[----:B------:R-:W-:Y:S01]  /*1f50*/  IMAD.WIDE.U32 R54, R25, R62, R6 ;  /* 0x0000003e19367225 */ /* 0x000fe200078e0006 */
[----:B------:R-:W-:-:S02]  /*1f60*/  SHF.R.S32.HI R7, RZ, 0x3, R0 ;  /* 0x00000003ff077819 */ /* 0x000fc40000011400 */
[----:B------:R-:W-:Y:S01]  /*1f70*/  LOP3.LUT R6, R0, 0xfffffff8, RZ, 0xc0, !PT ;  /* 0xfffffff800067812 */ /* 0x000fe200078ec0ff */
[----:B------:R-:W-:Y:S05]  /*1f80*/  @!P6 WARPSYNC.ALL ;  /* 0x000000000000e948 */ /* 0x000fea0003800000 */
[----:B------:R-:W-:Y:S01]  /*1f90*/  IMAD.WIDE.U32 R52, R153, R62, R22 ;  /* 0x0000003e99347225 */ /* 0x000fe200078e0016 */
[----:B------:R-:W-:-:S03]  /*1fa0*/  ULDC UR4, c[0x0][0x2f4] ;  /* 0x0000bd0000047ab9 */ /* 0x000fc60000000800 */
[----:B------:R-:W-:Y:S02]  /*1fb0*/  IMAD.IADD R53, R53, 0x1, R15 ;  /* 0x0000000135357824 */ /* 0x000fe400078e020f */
[----:B------:R-:W-:Y:S02]  /*1fc0*/  IMAD.IADD R57, R21, 0x1, R3 ;  /* 0x0000000115397824 */ /* 0x000fe400078e0203 */
[----:B------:R-:W-:Y:S02]  /*1fd0*/  IMAD.IADD R56, R3, 0x1, R35 ;  /* 0x0000000103387824 */ /* 0x000fe400078e0223 */
[----:B------:R-:W-:Y:S01]  /*1fe0*/  IMAD.WIDE.U32 R52, R25, R62, R52 ;  /* 0x0000003e19347225 */ /* 0x000fe200078e0034 */
[----:B------:R-:W-:Y:S01]  /*1ff0*/  SHF.L.U32 R59, R59, 0x1, RZ ;  /* 0x000000013b3b7819 */ /* 0x000fe200000006ff */
[----:B------:R-:W-:Y:S01]  /*2000*/  @!P6 BAR.SYNC.DEFER_BLOCKING 0x9, 0x100 ;  /* 0x024400000000eb1d */ /* 0x000fe20000010000 */
[----:B------:R-:W-:Y:S01]  /*2010*/  ISETP.GE.AND P2, PT, R2, UR4, PT ;  /* 0x0000000402007c0c */ /* 0x000fe2000bf46270 */
[----:B------:R-:W-:-:S02]  /*2020*/  IMAD.SHL.U32 R62, R62, 0x80, RZ ;  /* 0x000000803e3e7824 */ /* 0x000fc400078e00ff */
[C---:B----4-:R-:W-:Y:S01]  /*2030*/  IMAD.SHL.U32 R67, R38.reuse, 0x40, RZ ;  /* 0x0000004026437824 */ /* 0x050fe200078e00ff */
[----:B------:R-:W-:Y:S01]  /*2040*/  LOP3.LUT P1, RZ, R38, 0x4, RZ, 0xc0, !PT ;  /* 0x0000000426ff7812 */ /* 0x000fe2000782c0ff */
[----:B------:R-:W-:-:S03]  /*2050*/  VIADD R38, R36, 0xffffff80 ;  /* 0xffffff8024267836 */ /* 0x000fc60000000000 */
[----:B------:R-:W-:Y:S02]  /*2060*/  LOP3.LUT R67, R67, 0x1c0, RZ, 0xc0, !PT ;  /* 0x000001c043437812 */ /* 0x000fe400078ec0ff */
[----:B------:R-:W-:Y:S02]  /*2070*/  SHF.R.S32.HI R36, RZ, 0x1f, R38 ;  /* 0x0000001fff247819 */ /* 0x000fe40000011426 */
[----:B------:R-:W-:Y:S02]  /*2080*/  SHF.R.U32.HI R63, RZ, 0x3, R67 ;  /* 0x00000003ff3f7819 */ /* 0x000fe40000011643 */
[----:B------:R-:W-:Y:S02]  /*2090*/  LOP3.LUT R4, R67, 0x18, R16, 0xf8, !PT ;  /* 0x0000001843047812 */ /* 0x000fe400078ef810 */
[----:B------:R-:W-:Y:S02]  /*20a0*/  LEA.HI R36, R36, R38, RZ, 0x5 ;  /* 0x0000002624247211 */ /* 0x000fe400078f28ff */
[----:B------:R-:W-:-:S02]  /*20b0*/  LOP3.LUT R4, R4, R63, RZ, 0x3c, !PT ;  /* 0x0000003f04047212 */ /* 0x000fc400078e3cff */
[----:B------:R-:W-:Y:S02]  /*20c0*/  SHF.R.S32.HI R36, RZ, 0x5, R36 ;  /* 0x00000005ff247819 */ /* 0x000fe40000011424 */
[----:B------:R-:W-:-:S03]  /*20d0*/  @P1 LOP3.LUT R32, R32, 0x2, RZ, 0xfc, !PT ;  /* 0x0000000220201812 */ /* 0x000fc600078efcff */
[----:B------:R-:W-:Y:S01]  /*20e0*/  IMAD R58, R36, 0x200, R4 ;  /* 0x00000200243a7824 */ /* 0x000fe200078e0204 */
[--C-:B------:R-:W-:Y:S02]  /*20f0*/  LOP3.LUT R4, R67, 0x38, R0.reuse, 0xf8, !PT ;  /* 0x0000003843047812 */ /* 0x100fe400078ef800 */
[----:B------:R-:W-:Y:S01]  /*2100*/  LOP3.LUT R0, R37, 0x38, R0, 0xf8, !PT ;  /* 0x0000003825007812 */ /* 0x000fe200078ef800 */
[----:B------:R-:W-:Y:S01]  /*2110*/  VIADD R37, R153, 0x60 ;  /* 0x0000006099257836 */ /* 0x000fe20000000000 */
[----:B------:R0:W-:Y:S03]  /*2120*/  STL [R1], R32 ;  /* 0x0000002001007387 */ /* 0x0001e60000100800 */
[----:B------:R-:W-:Y:S01]  /*2130*/  IMAD.SHL.U32 R37, R37, 0x40, RZ ;  /* 0x0000004025257824 */ /* 0x000fe200078e00ff */
[----:B0-----:R-:W-:-:S04]  /*2140*/  SHF.R.S32.HI R32, RZ, 0x1f, R38 ;  /* 0x0000001fff207819 */ /* 0x001fc80000011426 */
[----:B------:R-:W-:Y:S02]  /*2150*/  LOP3.LUT R37, R37, 0x1c0, RZ, 0xc0, !PT ;  /* 0x000001c025257812 */ /* 0x000fe400078ec0ff */
[----:B------:R-:W-:Y:S02]  /*2160*/  LEA.HI R32, R32, R38, RZ, 0x2 ;  /* 0x0000002620207211 */ /* 0x000fe400078f10ff */
[----:B------:R-:W-:Y:S02]  /*2170*/  SHF.R.U32.HI R37, RZ, 0x3, R37 ;  /* 0x00000003ff257819 */ /* 0x000fe40000011625 */
[----:B------:R-:W-:Y:S02]  /*2180*/  LOP3.LUT R32, R32, 0xfffffffc, RZ, 0xc0, !PT ;  /* 0xfffffffc20207812 */ /* 0x000fe400078ec0ff */
[----:B------:R-:W-:Y:S02]  /*2190*/  LOP3.LUT R3, R4, R63, RZ, 0x3c, !PT ;  /* 0x0000003f04037212 */ /* 0x000fe400078e3cff */
[----:B------:R-:W-:Y:S01]  /*21a0*/  LOP3.LUT R0, R0, R37, RZ, 0x3c, !PT ;  /* 0x0000002500007212 */ /* 0x000fe200078e3cff */
[----:B------:R-:W-:Y:S01]  /*21b0*/  IMAD.IADD R32, R38, 0x1, -R32 ;  /* 0x0000000126207824 */ /* 0x000fe200078e0a20 */
[----:B------:R-:W-:Y:S01]  /*21c0*/  ISETP.GE.AND P1, PT, R16, UR4, PT ;  /* 0x0000000410007c0c */ /* 0x000fe2000bf26270 */
[----:B------:R-:W-:-:S02]  /*21d0*/  IMAD R3, R36, 0x200, R3 ;  /* 0x0000020024037824 */ /* 0x000fc400078e0203 */
[----:B------:R-:W-:Y:S01]  /*21e0*/  IMAD R60, R32, 0x60, R153 ;  /* 0x00000060203c7824 */ /* 0x000fe200078e0299 */
[----:B--2---:R-:W-:Y:S01]  /*21f0*/  SHF.R.S32.HI R5, RZ, 0x1f, R69 ;  /* 0x0000001fff057819 */ /* 0x004fe20000011445 */
[----:B------:R-:W-:Y:S01]  /*2200*/  IMAD.IADD R32, R53, 0x1, R31 ;  /* 0x0000000135207824 */ /* 0x000fe200078e021f */
[----:B------:R-:W-:Y:S01]  /*2210*/  SHF.R.S32.HI R4, RZ, 0x1f, R6 ;  /* 0x0000001fff047819 */ /* 0x000fe20000011406 */
[----:B------:R-:W-:Y:S02]  /*2220*/  IMAD.IADD R31, R31, 0x1, R55 ;  /* 0x000000011f1f7824 */ /* 0x000fe400078e0237 */
[----:B------:R-:W-:-:S07]  /*2230*/  IMAD.IADD R0, R14, 0x1, R0 ;  /* 0x000000010e007824 */ /* 0x000fce00078e0200 */
.L_x_13333:
[----:B--2---:R-:W2:Y:S01]  /*2240*/  LDL R38, [R1+0x14] ;  /* 0x0000140001267983 */ /* 0x004ea20000100800 */
[----:B------:R-:W0:Y:S03]  /*2250*/  LDC R74, c[0x0][0x430] ;  /* 0x00010c00ff4a7b82 */ /* 0x000e260000000800 */
[----:B---3--:R-:W3:Y:S01]  /*2260*/  LDL.LU R36, [R1] ;  /* 0x0000000001247983 */ /* 0x008ee20000300800 */
[----:B------:R-:W-:Y:S02]  /*2270*/  VIADD R29, R29, 0xffffffff ;  /* 0xffffffff1d1d7836 */ /* 0x000fe40000000000 */
[----:B------:R-:W-:Y:S02]  /*2280*/  IMAD.MOV.U32 R73, RZ, RZ, RZ ;  /* 0x000000ffff497224 */ /* 0x000fe400078e00ff */
[----:B------:R-:W-:Y:S01]  /*2290*/  IMAD R10, R29, 0x80, R60 ;  /* 0x000000801d0a7824 */ /* 0x000fe200078e023c */
[----:B------:R-:W1:Y:S04]  /*22a0*/  LDC R80, c[0x0][0x3f4] ;  /* 0x0000fd00ff507b82 */ /* 0x000e680000000800 */
[----:B----4-:R-:W-:-:S05]  /*22b0*/  IADD3 R37, R68, R10, RZ ;  /* 0x0000000a44257210 */ /* 0x010fca0007ffe0ff */
[----:B------:R-:W-:Y:S01]  /*22c0*/  IMAD.MOV.U32 R12, RZ, RZ, R37 ;  /* 0x000000ffff0c7224 */ /* 0x000fe200078e0025 */
[----:B0-----:R-:W-:-:S13]  /*22d0*/  ISETP.NE.AND P3, PT, R74, 0x1, PT ;  /* 0x000000014a00780c */ /* 0x001fda0003f65270 */
[----:B------:R-:W0:Y:S08]  /*22e0*/  @P3 LDC R8, c[0x0][0x434] ;  /* 0x00010d00ff083b82 */ /* 0x000e300000000800 */
[----:B------:R-:W4:Y:S01]  /*22f0*/  @P3 LDC R9, c[0x0][0x438] ;  /* 0x00010e00ff093b82 */ /* 0x000f220000000800 */
[----:B0-----:R-:W-:-:S05]  /*2300*/  @P3 IMAD.HI.U32 R8, R37, R8, RZ ;  /* 0x0000000825083227 */ /* 0x001fca00078e00ff */
[----:B----4-:R-:W-:Y:S02]  /*2310*/  @P3 SHF.R.U32.HI R12, RZ, R9, R8 ;  /* 0x00000009ff0c3219 */ /* 0x010fe40000011608 */
[----:B------:R-:W-:-:S04]  /*2320*/  ISETP.GE.AND P3, PT, R10, R27, PT ;  /* 0x0000001b0a00720c */ /* 0x000fc80003f66270 */
[----:B------:R-:W-:-:S13]  /*2330*/  ISETP.GT.OR P3, PT, R60, 0x7f, P3 ;  /* 0x0000007f3c00780c */ /* 0x000fda0001f64670 */
[----:B------:R-:W0:Y:S01]  /*2340*/  @!P3 LDC.64 R10, c[0x0][0x428] ;  /* 0x00010a00ff0abb82 */ /* 0x000e220000000a00 */
[----:B------:R-:W-:-:S07]  /*2350*/  @!P3 SHF.R.S32.HI R13, RZ, 0x1f, R12 ;  /* 0x0000001fff0db819 */ /* 0x000fce000001140c */
[----:B------:R-:W4:Y:S01]  /*2360*/  @!P3 LDC.64 R8, c[0x0][0x418] ;  /* 0x00010600ff08bb82 */ /* 0x000f220000000a00 */
[----:B0-----:R-:W-:-:S04]  /*2370*/  @!P3 IMAD R14, R5, R10, RZ ;  /* 0x0000000a050eb224 */ /* 0x001fc800078e02ff */
[C---:B------:R-:W-:Y:S02]  /*2380*/  @!P3 IMAD R15, R69.reuse, R11, R14 ;  /* 0x0000000b450fb224 */ /* 0x040fe400078e020e */
[----:B------:R-:W-:-:S04]  /*2390*/  @!P3 IMAD.WIDE.U32 R10, R69, R10, R12 ;  /* 0x0000000a450ab225 */ /* 0x000fc800078e000c */
[----:B------:R-:W-:Y:S01]  /*23a0*/  @!P3 IMAD.IADD R11, R11, 0x1, R15 ;  /* 0x000000010b0bb824 */ /* 0x000fe200078e020f */
[----:B----4-:R-:W-:-:S04]  /*23b0*/  @!P3 LEA R8, P4, R10, R8, 0x2 ;  /* 0x000000080a08b211 */ /* 0x010fc800078810ff */
        /* <DEDUP_REMOVED lines=13> */
[----:B-1----:R-:W-:-:S03]  /*2490*/  ISETP.GE.AND P3, PT, R80, 0x1, PT ;  /* 0x000000015000780c */ /* 0x002fc60003f66270 */
[----:B------:R0:W-:Y:S02]  /*24a0*/  STL [R1], R36 ;  /* 0x0000002401007387 */ /* 0x0001e40000100800 */
[----:B------:R-:W-:-:S05]  /*24b0*/  @P5 IADD3 R71, R11, -0x20, RZ ;  /* 0xffffffe00b475810 */ /* 0x000fca0007ffe0ff */
[----:B------:R-:W-:-:S03]  /*24c0*/  IMAD R71, R71, 0x2, R28 ;  /* 0x0000000247477824 */ /* 0x000fc600078e021c */
[----:B0-----:R-:W-:Y:S05]  /*24d0*/  @!P3 BRA `(.L_x_13279) ;  /* 0x0000002c0070b947 */ /* 0x001fea0003800000 */
        /* <DEDUP_REMOVED lines=17> */
[C---:B------:R-:W-:Y:S01]  /*25f0*/  IMAD.WIDE.U32 R84, R152.reuse, UR4, R8 ;  /* 0x0000000498547c25 */ /* 0x040fe2000f8e0008 */
[----:B------:R-:W-:Y:S01]  /*2600*/  ULDC.U8 UR4, c[0x0][0x410] ;  /* 0x0001040000047ab9 */ /* 0x000fe20000000000 */
[----:B------:R-:W-:Y:S02]  /*2610*/  SHF.R.S32.HI R8, RZ, 0x1f, R29 ;  /* 0x0000001fff087819 */ /* 0x000fe4000001141d */
[----:B------:R-:W-:Y:S01]  /*2620*/  IMAD R9, R152, UR5, R85 ;  /* 0x0000000598097c24 */ /* 0x000fe2000f8e0255 */
[----:B------:R-:W-:Y:S02]  /*2630*/  LEA R79, P3, R84, UR6, 0x1 ;  /* 0x00000006544f7c11 */ /* 0x000fe4000f8608ff */
[----:B------:R-:W-:-:S02]  /*2640*/  IMAD R81, R8, R62, R11 ;  /* 0x0000003e08517224 */ /* 0x000fc400078e020b */
[----:B------:R-:W-:Y:S01]  /*2650*/  LEA.HI.X R84, R84, UR7, R9, 0x1, P3 ;  /* 0x0000000754547c11 */ /* 0x000fe200098f0c09 */
[-C--:B------:R-:W-:Y:S01]  /*2660*/  IMAD R9, R66, R29.reuse, RZ ;  /* 0x0000001d42097224 */ /* 0x080fe200078e02ff */
[----:B------:R-:W-:Y:S01]  /*2670*/  ISETP.NE.AND P3, PT, RZ, UR4, PT ;  /* 0x00000004ff007c0c */ /* 0x000fe2000bf65270 */
[----:B------:R-:W-:-:S04]  /*2680*/  IMAD.WIDE.U32 R10, R65, R29, RZ ;  /* 0x0000001d410a7225 */ /* 0x000fc800078e00ff */
[----:B------:R-:W-:Y:S02]  /*2690*/  IMAD R13, R8, R65, R9 ;  /* 0x00000041080d7224 */ /* 0x000fe400078e0209 */
        /* <DEDUP_REMOVED lines=14> */
[----:B------:R-:W-:Y:S06]  /*2780*/  @P3 BRA `(.L_x_13282) ;  /* 0x0000000000503947 */ /* 0x000fec0003800000 */
[----:B------:R-:W-:Y:S01]  /*2790*/  IADD3 R13, P4, R20, R10, RZ ;  /* 0x0000000a140d7210 */ /* 0x000fe20007f9e0ff */
[----:B------:R-:W-:Y:S01]  /*27a0*/  ULDC.64 UR4, c[0x0][0x3e8] ;  /* 0x0000fa0000047ab9 */ /* 0x000fe20000000a00 */
[----:B------:R-:W-:Y:S02]  /*27b0*/  CS2R R48, SRZ ;  /* 0x0000000000307805 */ /* 0x000fe4000001ff00 */
[----:B------:R-:W-:Y:S02]  /*27c0*/  CS2R R50, SRZ ;  /* 0x0000000000327805 */ /* 0x000fe4000001ff00 */
[----:B------:R-:W-:Y:S02]  /*27d0*/  IADD3.X R14, R83, R57, RZ, P4, !PT ;  /* 0x00000039530e7210 */ /* 0x000fe400027fe4ff */
        /* <DEDUP_REMOVED lines=15> */
.L_x_13282:
[----:B------:R-:W-:Y:S05]  /*28d0*/  BSYNC B1 ;  /* 0x0000000000017941 */ /* 0x000fea0003800000 */
.L_x_13281:
[----:B0-----:R-:W-:Y:S01]  /*28e0*/  VIADD R12, R153, 0x60 ;  /* 0x00000060990c7836 */ /* 0x001fe20000000000 */
[----:B------:R-:W-:Y:S01]  /*28f0*/  BSSY B1, `(.L_x_13283) ;  /* 0x0000021000017945 */ /* 0x000fe20003800000 */
[----:B-----5:R-:W-:Y:S02]  /*2900*/  IMAD.MOV.U32 R70, RZ, RZ, R44 ;  /* 0x000000ffff467224 */ /* 0x020fe400078e002c */
[----:B------:R-:W-:Y:S01]  /*2910*/  IMAD.MOV.U32 R78, RZ, RZ, R45 ;  /* 0x000000ffff4e7224 */ /* 0x000fe200078e002d */
        /* <DEDUP_REMOVED lines=30> */
.L_x_13284:
[----:B------:R-:W-:Y:S05]  /*2b00*/  BSYNC B1 ;  /* 0x0000000000017941 */ /* 0x000fea0003800000 */
.L_x_13283:
        /* <DEDUP_REMOVED lines=11> */
[----:B-----5:R-:W-:Y:S01]  /*2bc0*/  IMAD.MOV.U32 R8, RZ, RZ, R36 ;  /* 0x000000ffff087224 */ /* 0x020fe200078e0024 */
        /* <DEDUP_REMOVED lines=17> */
[----:B------:R-:W-:Y:S02]  /*2ce0*/  PRMT R86, R9, 0x7610, R86 ;  /* 0x0000761009567816 */ /* 0x000fe40000000056 */
[----:B------:R-:W-:Y:S02]  /*2cf0*/  PRMT R90, R10, 0x7610, R90 ;  /* 0x000076100a5a7816 */ /* 0x000fe4000000005a */
[----:B------:R-:W-:Y:S01]  /*2d00*/  PRMT R91, R11, 0x7610, R91 ;  /* 0x000076100b5b7816 */ /* 0x000fe2000000005b */
[----:B------:R-:W-:Y:S06]  /*2d10*/  @!P5 BRA `(.L_x_13285) ;  /* 0x000000000004d947 */ /* 0x000fec0003800000 */
[----:B------:R-:W-:Y:S01]  /*2d20*/  BPT.TRAP 0x1 ;  /* 0x000000040000795c */ /* 0x000fe20000300000 */
.L_x_13285:
[----:B------:R-:W-:Y:S01]  /*2d30*/  LEA R70, R19, R18, 0x3 ;  /* 0x0000001213467211 */ /* 0x000fe200078e18ff */
[----:B------:R-:W-:Y:S01]  /*2d40*/  BSSY B1, `(.L_x_13286) ;  /* 0x0000004000017945 */ /* 0x000fe20003800000 */
[----:B------:R-:W-:-:S04]  /*2d50*/  SHF.L.U32 R78, R155, 0x1f, RZ ;  /* 0x0000001f9b4e7819 */ /* 0x000fc800000006ff */
[----:B------:R-:W0:Y:S02]  /*2d60*/  SYNCS.PHASECHK.TRANS64.TRYWAIT P6, [R70+URZ+0x16890], R78 ;  /* 0x0168904e460075a7 */ /* 0x000e2400080c017f */
[----:B0-----:R-:W-:Y:S05]  /*2d70*/  @!P6 BRA `(.L_x_13287) ;  /* 0x000001480028e947 */ /* 0x001fea0003800000 */
.L_x_13521:
[----:B------:R-:W-:Y:S05]  /*2d80*/  BSYNC B1 ;  /* 0x0000000000017941 */ /* 0x000fea0003800000 */
.L_x_13286:
[----:B------:R-:W-:-:S03]  /*2d90*/  UMOV UR4, 0xffffffff ;  /* 0xffffffff00047882 */ /* 0x000fc60000000000 */
[----:B------:R-:W-:Y:S05]  /*2da0*/  BRA.DIV UR4, `(.L_x_13288) ;  /* 0x0000014a04307947 */ /* 0x000fea000b800000 */
[----:B------:R1:W2:Y:S04]  /*2db0*/  SHFL.IDX PT, R81, R84, RZ, 0x1c1f ;  /* 0x001c1fff54517589 */ /* 0x0002a800000e0000 */
[----:B------:R1:W3:Y:S02]  /*2dc0*/  SHFL.IDX PT, R14, R79, RZ, 0x1c1f ;  /* 0x001c1fff4f0e7589 */ /* 0x0002e400000e0000 */
.L_x_13525:
[----:B------:R-:W-:Y:S04]  /*2dd0*/  BSSY B1, `(.L_x_13289) ;  /* 0x0000071000017945 */ /* 0x000fe80003800000 */
        /* <DEDUP_REMOVED lines=13> */
[----:B------:R-:W-:Y:S02]  /*2eb0*/  PRMT R98, R83, 0x5432, R98 ;  /* 0x0000543253627816 */ /* 0x000fe40000000062 */
[----:B------:R-:W-:Y:S02]  /*2ec0*/  SHF.R.U32.HI R97, RZ, 0x10, R49 ;  /* 0x00000010ff617819 */ /* 0x000fe40000011631 */
[----:B------:R-:W-:-:S02]  /*2ed0*/  PRMT R51, R82, 0x5432, R96 ;  /* 0x0000543252337816 */ /* 0x000fc40000000060 */
[----:B------:R-:W-:Y:S02]  /*2ee0*/  PRMT R101, R100, 0x5410, R101 ;  /* 0x0000541064657816 */ /* 0x000fe40000000065 */
[----:B------:R-:W-:Y:S02]  /*2ef0*/  LOP3.LUT R49, R9, 0xffff0000, RZ, 0xc0, !PT ;  /* 0xffff000009317812 */ /* 0x000fe400078ec0ff */
[----:B------:R-:W-:Y:S01]  /*2f00*/  LOP3.LUT R100, R98, 0xffff0000, RZ, 0xc0, !PT ;  /* 0xffff000062647812 */ /* 0x000fe200078ec0ff */
[----:B------:R-:W-:Y:S01]  /*2f10*/  IMAD.U32 R103, R101, 0x10000, RZ ;  /* 0x0001000065677824 */ /* 0x000fe200078e00ff */
[----:B------:R-:W-:Y:S02]  /*2f20*/  PRMT R97, R99, 0x5410, R97 ;  /* 0x0000541063617816 */ /* 0x000fe40000000061 */
[----:B------:R-:W-:Y:S01]  /*2f30*/  LOP3.LUT R96, R51, 0xffff0000, RZ, 0xc0, !PT ;  /* 0xffff000033607812 */ /* 0x000fe200078ec0ff */
[----:B------:R-:W-:Y:S01]  /*2f40*/  FMUL.FTZ R102, R49, R100 ;  /* 0x0000006431667220 */ /* 0x000fe20000410000 */
[----:B------:R-:W-:Y:S01]  /*2f50*/  LOP3.LUT R50, R10, 0xffff0000, RZ, 0xc0, !PT ;  /* 0xffff00000a327812 */ /* 0x000fe200078ec0ff */
[C---:B------:R-:W-:Y:S01]  /*2f60*/  IMAD.U32 R10, R11.reuse, 0x10000, RZ ;  /* 0x000100000b0a7824 */ /* 0x040fe200078e00ff */
[----:B------:R-:W-:Y:S01]  /*2f70*/  LOP3.LUT R15, R11, 0xffff0000, RZ, 0xc0, !PT ;  /* 0xffff00000b0f7812 */ /* 0x000fe200078ec0ff */
[----:B------:R-:W-:-:S02]  /*2f80*/  IMAD.U32 R11, R9, 0x10000, RZ ;  /* 0x00010000090b7824 */ /* 0x000fc400078e00ff */
[-C--:B------:R-:W-:Y:S01]  /*2f90*/  FMUL.FTZ R49, R49, R96.reuse ;  /* 0x0000006031317220 */ /* 0x080fe20000410000 */
[----:B------:R-:W-:Y:S02]  /*2fa0*/  IMAD.U32 R99, R97, 0x10000, RZ ;  /* 0x0001000061637824 */ /* 0x000fe400078e00ff */
[----:B------:R-:W-:Y:S01]  /*2fb0*/  FMUL.FTZ R105, R50, R103 ;  /* 0x0000006732697220 */ /* 0x000fe20000410000 */
[----:B------:R-:W-:Y:S01]  /*2fc0*/  LOP3.LUT R101, R101, 0xffff0000, RZ, 0xc0, !PT ;  /* 0xffff000065657812 */ /* 0x000fe200078ec0ff */
[C---:B------:R-:W-:Y:S01]  /*2fd0*/  IMAD.U32 R9, R8.reuse, 0x10000, RZ ;  /* 0x0001000008097824 */ /* 0x040fe200078e00ff */
[----:B------:R-:W-:Y:S01]  /*2fe0*/  LOP3.LUT R97, R97, 0xffff0000, RZ, 0xc0, !PT ;  /* 0xffff000061617812 */ /* 0x000fe200078ec0ff */
[C---:B------:R-:W-:Y:S01]  /*2ff0*/  FFMA.FTZ R102, R11.reuse, R96, -R102 ;  /* 0x000000600b667223 */ /* 0x040fe20000010866 */
[----:B------:R-:W-:Y:S01]  /*3000*/  FFMA.FTZ R49, R11, R100, R49 ;  /* 0x000000640b317223 */ /* 0x000fe20000010031 */
[----:B------:R-:W-:Y:S01]  /*3010*/  LOP3.LUT R8, R8, 0xffff0000, RZ, 0xc0, !PT ;  /* 0xffff000008087812 */ /* 0x000fe200078ec0ff */
[-C--:B------:R-:W-:Y:S01]  /*3020*/  FMUL.FTZ R11, R50, R99.reuse ;  /* 0x00000063320b7220 */ /* 0x080fe20000410000 */
[----:B------:R-:W-:Y:S01]  /*3030*/  FFMA.FTZ R105, R48, R99, -R105 ;  /* 0x0000006330697223 */ /* 0x000fe20000010869 */
[----:B------:R-:W-:Y:S01]  /*3040*/  SHF.L.U32 R98, R98, 0x10, RZ ;  /* 0x0000001062627819 */ /* 0x000fe200000006ff */
[----:B------:R-:W-:-:S02]  /*3050*/  IMAD.U32 R51, R51, 0x10000, RZ ;  /* 0x0001000033337824 */ /* 0x000fc400078e00ff */
[C---:B------:R-:W-:Y:S01]  /*3060*/  FMUL.FTZ R99, R15.reuse, R101 ;  /* 0x000000650f637220 */ /* 0x040fe20000410000 */
[----:B------:R-:W-:Y:S01]  /*3070*/  FMUL.FTZ R96, R15, R97 ;  /* 0x000000610f607220 */ /* 0x000fe20000410000 */
[----:B------:R-:W-:Y:S01]  /*3080*/  FFMA.FTZ R50, R48, R103, R11 ;  /* 0x0000006730327223 */ /* 0x000fe2000001000b */
[CC--:B------:R-:W-:Y:S01]  /*3090*/  FMUL.FTZ R48, R8.reuse, R98.reuse ;  /* 0x0000006208307220 */ /* 0x0c0fe20000410000 */
        /* <DEDUP_REMOVED lines=8> */
[----:B------:R-:W-:Y:S01]  /*3120*/  F2FP.BF16.F32.PACK_AB R10, R50, R105 ;  /* 0x00000069320a723e */ /* 0x000fe200000010ff */
[----:B------:R-:W-:-:S07]  /*3130*/  IMAD.MOV.U32 R11, RZ, RZ, R96 ;  /* 0x000000ffff0b7224 */ /* 0x000fce00078e0060 */
.L_x_13294:
[----:B------:R-:W-:Y:S05]  /*3140*/  BSYNC B3 ;  /* 0x0000000000037941 */ /* 0x000fea0003800000 */
.L_x_13293:
[----:B0-----:R4:W-:Y:S02]  /*3150*/  ST.E.128 desc[UR42][R12.64], R8 ;  /* 0x000000080c007985 */ /* 0x0019e4000c101d2a */
.L_x_13292:
[----:B------:R-:W-:Y:S05]  /*3160*/  BSYNC B2 ;  /* 0x0000000000027941 */ /* 0x000fea0003800000 */
.L_x_13291:
        /* <DEDUP_REMOVED lines=17> */
[----:B------:R-:W-:Y:S02]  /*3280*/  PRMT R94, R94, 0x5410, R49 ;  /* 0x000054105e5e7816 */ /* 0x000fe40000000031 */
[----:B------:R-:W-:Y:S02]  /*3290*/  LOP3.LUT R11, R9, 0xffff0000, RZ, 0xc0, !PT ;  /* 0xffff0000090b7812 */ /* 0x000fe400078ec0ff */
[----:B------:R-:W-:Y:S01]  /*32a0*/  LOP3.LUT R48, R93, 0xffff0000, RZ, 0xc0, !PT ;  /* 0xffff00005d307812 */ /* 0x000fe200078ec0ff */
[----:B------:R-:W-:Y:S01]  /*32b0*/  IMAD.U32 R47, R94, 0x10000, RZ ;  /* 0x000100005e2f7824 */ /* 0x000fe200078e00ff */
[----:B------:R-:W-:Y:S01]  /*32c0*/  LOP3.LUT R46, R95, 0xffff0000, RZ, 0xc0, !PT ;  /* 0xffff00005f2e7812 */ /* 0x000fe200078ec0ff */
[----:B------:R-:W-:Y:S01]  /*32d0*/  IMAD.U32 R93, R93, 0x10000, RZ ;  /* 0x000100005d5d7824 */ /* 0x000fe200078e00ff */
[----:B------:R-:W-:Y:S01]  /*32e0*/  LOP3.LUT R15, R10, 0xffff0000, RZ, 0xc0, !PT ;  /* 0xffff00000a0f7812 */ /* 0x000fe200078ec0ff */
[----:B------:R-:W-:Y:S01]  /*32f0*/  IMAD.U32 R10, R9, 0x10000, RZ ;  /* 0x00010000090a7824 */ /* 0x000fe200078e00ff */
[----:B------:R-:W-:Y:S01]  /*3300*/  SHF.L.U32 R49, R92, 0x10, RZ ;  /* 0x000000105c317819 */ /* 0x000fe200000006ff */
[----:B------:R-:W-:-:S02]  /*3310*/  IMAD.U32 R9, R8, 0x10000, RZ ;  /* 0x0001000008097824 */ /* 0x000fc400078e00ff */
[C---:B------:R-:W-:Y:S01]  /*3320*/  FMUL.FTZ R51, R11.reuse, R48 ;  /* 0x000000300b337220 */ /* 0x040fe20000410000 */
        /* <DEDUP_REMOVED lines=25> */
.L_x_13296:
[----:B------:R-:W-:Y:S05]  /*34c0*/  BSYNC B2 ;  /* 0x0000000000027941 */ /* 0x000fea0003800000 */
.L_x_13295:
[----:B0-----:R0:W-:Y:S02]  /*34d0*/  ST.E.128 desc[UR42][R12.64], R8 ;  /* 0x000000080c007985 */ /* 0x0011e4000c101d2a */
.L_x_13290:
[----:B------:R-:W-:Y:S05]  /*34e0*/  BSYNC B1 ;  /* 0x0000000000017941 */ /* 0x000fea0003800000 */
.L_x_13289:
[----:B------:R-:W-:-:S03]  /*34f0*/  UMOV UR4, 0xffffffff ;  /* 0xffffffff00047882 */ /* 0x000fc60000000000 */
[----:B------:R-:W-:Y:S05]  /*3500*/  BRA.DIV UR4, `(.L_x_13297) ;  /* 0x0000014204a07947 */ /* 0x000fea000b800000 */
[----:B------:R0:W0:Y:S04]  /*3510*/  SHFL.IDX PT, R45, R84, 0x1, 0x1c1f ;  /* 0x003c1f00542d7f89 */ /* 0x00002800000e0000 */
[----:B---3--:R3:W0:Y:S02]  /*3520*/  SHFL.IDX PT, R14, R79, 0x1, 0x1c1f ;  /* 0x003c1f004f0e7f89 */ /* 0x00862400000e0000 */
.L_x_13529:
        /* <DEDUP_REMOVED lines=9> */
[----:B------:R-:W-:Y:S01]  /*35c0*/  SHF.R.U32.HI R44, RZ, 0x10, R43 ;  /* 0x00000010ff2c7819 */ /* 0x000fe2000001162b */
[----:B----4-:R-:W-:Y:S01]  /*35d0*/  IMAD.U32 R15, R10, 0x10000, RZ ;  /* 0x000100000a0f7824 */ /* 0x010fe200078e00ff */
[----:B------:R-:W-:Y:S02]  /*35e0*/  SHF.R.U32.HI R49, RZ, 0x10, R41 ;  /* 0x00000010ff317819 */ /* 0x000fe40000011629 */
[----:B------:R-:W-:Y:S02]  /*35f0*/  SHF.R.U64 R47, R42, 0x10, R43 ;  /* 0x000000102a2f7819 */ /* 0x000fe4000000122b */
[----:B------:R-:W-:Y:S02]  /*3600*/  PRMT R91, R91, 0x5410, R44 ;  /* 0x000054105b5b7816 */ /* 0x000fe4000000002c */
[----:B------:R-:W-:Y:S02]  /*3610*/  PRMT R88, R88, 0x5410, R49 ;  /* 0x0000541058587816 */ /* 0x000fe40000000031 */
[----:B------:R-:W-:-:S02]  /*3620*/  SHF.R.U64 R46, R40, 0x10, R41 ;  /* 0x00000010282e7819 */ /* 0x000fc40000001229 */
[----:B------:R-:W-:Y:S01]  /*3630*/  LOP3.LUT R40, R10, 0xffff0000, RZ, 0xc0, !PT ;  /* 0xffff00000a287812 */ /* 0x000fe200078ec0ff */
[----:B------:R-:W-:Y:S01]  /*3640*/  IMAD.U32 R44, R88, 0x10000, RZ ;  /* 0x00010000582c7824 */ /* 0x000fe200078e00ff */
[----:B------:R-:W-:Y:S01]  /*3650*/  PRMT R90, R90, 0x5410, R47 ;  /* 0x000054105a5a7816 */ /* 0x000fe2000000002f */
[----:B------:R-:W-:Y:S01]  /*3660*/  IMAD.U32 R47, R91, 0x10000, RZ ;  /* 0x000100005b2f7824 */ /* 0x000fe200078e00ff */
[----:B------:R-:W-:Y:S01]  /*3670*/  PRMT R87, R87, 0x5410, R46 ;  /* 0x0000541057577816 */ /* 0x000fe2000000002e */
[----:B------:R-:W-:Y:S01]  /*3680*/  IMAD.U32 R10, R9, 0x10000, RZ ;  /* 0x00010000090a7824 */ /* 0x000fe200078e00ff */
[C---:B------:R-:W-:Y:S01]  /*3690*/  LOP3.LUT R42, R11.reuse, 0xffff0000, RZ, 0xc0, !PT ;  /* 0xffff00000b2a7812 */ /* 0x040fe200078ec0ff */
[CC--:B------:R-:W-:Y:S01]  /*36a0*/  FMUL.FTZ R48, R40.reuse, R47.reuse ;  /* 0x0000002f28307220 */ /* 0x0c0fe20000410000 */
[----:B------:R-:W-:Y:S01]  /*36b0*/  SHF.L.U32 R41, R11, 0x10, RZ ;  /* 0x000000100b297819 */ /* 0x000fe200000006ff */
[-C--:B------:R-:W-:Y:S01]  /*36c0*/  FMUL.FTZ R40, R40, R44.reuse ;  /* 0x0000002c28287220 */ /* 0x080fe20000410000 */
[----:B------:R-:W-:Y:S01]  /*36d0*/  LOP3.LUT R11, R9, 0xffff0000, RZ, 0xc0, !PT ;  /* 0xffff0000090b7812 */ /* 0x000fe200078ec0ff */
[----:B------:R-:W-:Y:S01]  /*36e0*/  FFMA.FTZ R48, R15, R44, -R48 ;  /* 0x0000002c0f307223 */ /* 0x000fe20000010830 */
[----:B------:R-:W-:Y:S01]  /*36f0*/  LOP3.LUT R46, R90, 0xffff0000, RZ, 0xc0, !PT ;  /* 0xffff00005a2e7812 */ /* 0x000fe200078ec0ff */
[----:B------:R-:W-:Y:S01]  /*3700*/  IMAD.U32 R9, R8, 0x10000, RZ ;  /* 0x0001000008097824 */ /* 0x000fe200078e00ff */
[----:B------:R-:W-:Y:S01]  /*3710*/  LOP3.LUT R43, R87, 0xffff0000, RZ, 0xc0, !PT ;  /* 0xffff0000572b7812 */ /* 0x000fe200078ec0ff */
[----:B------:R-:W-:Y:S01]  /*3720*/  FFMA.FTZ R15, R15, R47, R40 ;  /* 0x0000002f0f0f7223 */ /* 0x000fe20000010028 */
[----:B------:R-:W-:Y:S01]  /*3730*/  LOP3.LUT R91, R91, 0xffff0000, RZ, 0xc0, !PT ;  /* 0xffff00005b5b7812 */ /* 0x000fe200078ec0ff */
[C---:B------:R-:W-:Y:S01]  /*3740*/  FMUL.FTZ R49, R11.reuse, R46 ;  /* 0x0000002e0b317220 */ /* 0x040fe20000410000 */
        /* <DEDUP_REMOVED lines=18> */
[----:B------:R-:W-:Y:S02]  /*3870*/  F2FP.BF16.F32.PACK_AB R8, R11, R10 ;  /* 0x0000000a0b08723e */ /* 0x000fe400000010ff */
[----:B------:R-:W-:Y:S01]  /*3880*/  MOV R10, R15 ;  /* 0x0000000f000a7202 */ /* 0x000fe20000000f00 */
[----:B------:R-:W-:-:S07]  /*3890*/  IMAD.MOV.U32 R11, RZ, RZ, R40 ;  /* 0x000000ffff0b7224 */ /* 0x000fce00078e0028 */
.L_x_13302:
[----:B------:R-:W-:Y:S05]  /*38a0*/  BSYNC B2 ;  /* 0x0000000000027941 */ /* 0x000fea0003800000 */
.L_x_13301:
[----:B----4-:R0:W-:Y:S02]  /*38b0*/  ST.E.128 desc[UR42][R12.64], R8 ;  /* 0x000000080c007985 */ /* 0x0101e4000c101d2a */
.L_x_13300:
[----:B------:R-:W-:Y:S05]  /*38c0*/  BSYNC B1 ;  /* 0x0000000000017941 */ /* 0x000fea0003800000 */
.L_x_13299:
        /* <DEDUP_REMOVED lines=22> */
[C---:B------:R-:W-:Y:S01]  /*3a30*/  LOP3.LUT R38, R82.reuse, 0xffff0000, RZ, 0xc0, !PT ;  /* 0xffff000052267812 */ /* 0x040fe200078ec0ff */
        /* <DEDUP_REMOVED lines=30> */
.L_x_13304:
[----:B------:R-:W-:Y:S05]  /*3c20*/  BSYNC B1 ;  /* 0x0000000000017941 */ /* 0x000fea0003800000 */
.L_x_13303:
[----:B----4-:R0:W-:Y:S01]  /*3c30*/  ST.E.128 desc[UR42][R12.64], R8 ;  /* 0x000000080c007985 */ /* 0x0101e2000c101d2a */
[----:B------:R-:W-:Y:S05]  /*3c40*/  BRA `(.L_x_13298) ;  /* 0x0000001800a07947 */ /* 0x000fea0003800000 */
.L_x_13280:
[C---:B------:R-:W-:Y:S02]  /*3c50*/  ISETP.GE.AND P3, PT, R153.reuse, R77, PT ;  /* 0x0000004d9900720c */ /* 0x040fe40003f66270 */
[----:B------:R-:W-:Y:S02]  /*3c60*/  CS2R R38, SRZ ;  /* 0x0000000000267805 */ /* 0x000fe4000001ff00 */
[----:B------:R-:W-:Y:S02]  /*3c70*/  CS2R R42, SRZ ;  /* 0x00000000002a7805 */ /* 0x000fe4000001ff00 */
[----:B------:R-:W-:Y:S02]  /*3c80*/  CS2R R40, SRZ ;  /* 0x0000000000287805 */ /* 0x000fe4000001ff00 */
[----:B------:R-:W-:Y:S02]  /*3c90*/  ISETP.GE.OR P3, PT, R16, R80, P3 ;  /* 0x000000501000720c */ /* 0x000fe40001f66670 */
[----:B------:R-:W-:-:S11]  /*3ca0*/  IADD3 R44, R153, 0x60, RZ ;  /* 0x00000060992c7810 */ /* 0x000fd60007ffe0ff */
[----:B------:R-:W0:Y:S01]  /*3cb0*/  @!P3 LDC.64 R12, c[0x0][0x3e8] ;  /* 0x0000fa00ff0cbb82 */ /* 0x000e220000000a00 */
[----:B------:R-:W-:-:S05]  /*3cc0*/  @!P3 IADD3 R14, P4, R34, R10, RZ ;  /* 0x0000000a220eb210 */ /* 0x000fca0007f9e0ff */
[----:B------:R-:W-:Y:S01]  /*3cd0*/  @!P3 IMAD.X R15, R83, 0x1, R56, P4 ;  /* 0x00000001530fb824 */ /* 0x000fe200020e0638 */
[----:B------:R-:W-:-:S05]  /*3ce0*/  @!P3 IADD3 R36, P4, R54, R8, RZ ;  /* 0x000000083624b210 */ /* 0x000fca0007f9e0ff */
[----:B------:R-:W-:Y:S01]  /*3cf0*/  @!P3 IMAD.X R37, R81, 0x1, R31, P4 ;  /* 0x000000015125b824 */ /* 0x000fe200020e061f */
[----:B0-----:R-:W-:-:S04]  /*3d00*/  @!P3 LEA R12, P4, R14, R12, 0x1 ;  /* 0x0000000c0e0cb211 */ /* 0x001fc800078808ff */
[----:B------:R-:W-:Y:S02]  /*3d10*/  @!P3 LEA.HI.X R13, R14, R13, R15, 0x1, P4 ;  /* 0x0000000d0e0db211 */ /* 0x000fe400020f0c0f */
[----:B------:R-:W0:Y:S02]  /*3d20*/  @!P3 LDC.64 R14, c[0x0][0x400] ;  /* 0x00010000ff0ebb82 */ /* 0x000e240000000a00 */
[----:B0-----:R-:W-:-:S04]  /*3d30*/  @!P3 LEA R14, P4, R36, R14, 0x1 ;  /* 0x0000000e240eb211 */ /* 0x001fc800078808ff */
[----:B------:R-:W-:Y:S02]  /*3d40*/  @!P3 LEA.HI.X R15, R36, R15, R37, 0x1, P4 ;  /* 0x0000000f240fb211 */ /* 0x000fe400020f0c25 */
[----:B------:R-:W-:-:S03]  /*3d50*/  CS2R R36, SRZ ;  /* 0x0000000000247805 */ /* 0x000fc6000001ff00 */
[----:B------:R0:W5:Y:S04]  /*3d60*/  @!P3 LDG.E.128 R40, desc[UR42][R14.64] ;  /* 0x0000002a0e28b981 */ /* 0x000168000c1e1d00 */
[----:B------:R0:W5:Y:S01]  /*3d70*/  @!P3 LDG.E.128 R36, desc[UR42][R12.64] ;  /* 0x0000002a0c24b981 */ /* 0x000162000c1e1d00 */
[----:B------:R-:W-:-:S04]  /*3d80*/  ISETP.GE.AND P3, PT, R44, R77, PT ;  /* 0x0000004d2c00720c */ /* 0x000fc80003f66270 */
[----:B------:R-:W-:Y:S01]  /*3d90*/  ISETP.GE.OR P3, PT, R16, R80, P3 ;  /* 0x000000501000720c */ /* 0x000fe20001f66670 */
[----:B------:R-:W-:Y:S01]  /*3da0*/  BSSY B1, `(.L_x_13305) ;  /* 0x000001a000017945 */ /* 0x000fe20003800000 */
[----:B------:R-:W-:Y:S02]  /*3db0*/  CS2R R46, SRZ ;  /* 0x00000000002e7805 */ /* 0x000fe4000001ff00 */
[----:B------:R-:W-:Y:S02]  /*3dc0*/  CS2R R44, SRZ ;  /* 0x00000000002c7805 */ /* 0x000fe4000001ff00 */
[----:B------:R-:W-:Y:S02]  /*3dd0*/  CS2R R50, SRZ ;  /* 0x0000000000327805 */ /* 0x000fe4000001ff00 */
[----:B------:R-:W-:-:S05]  /*3de0*/  CS2R R48, SRZ ;  /* 0x0000000000307805 */ /* 0x000fca000001ff00 */
[----:B0-----:R-:W-:Y:S05]  /*3df0*/  @P3 BRA `(.L_x_13306) ;  /* 0x0000000000503947 */ /* 0x001fea0003800000 */
        /* <DEDUP_REMOVED lines=20> */
.L_x_13306:
[----:B------:R-:W-:Y:S05]  /*3f40*/  BSYNC B1 ;  /* 0x0000000000017941 */ /* 0x000fea0003800000 */
.L_x_13305:
[----:B-----5:R-:W-:Y:S01]  /*3f50*/  IMAD.MOV.U32 R9, RZ, RZ, R47 ;  /* 0x000000ffff097224 */ /* 0x020fe200078e002f */
[----:B------:R-:W-:Y:S01]  /*3f60*/  UISETP.NE.AND UP0, UPT, UR39, 0x3, UPT ;  /* 0x000000032700788c */ /* 0x000fe2000bf05270 */
        /* <DEDUP_REMOVED lines=12> */
[----:B------:R-:W-:Y:S02]  /*4030*/  PLOP3.LUT P5, PT, PT, PT, UP0, 0x80, 0x0 ;  /* 0x000000000000781c */ /* 0x000fe40003faf008 */
[----:B------:R-:W-:Y:S01]  /*4040*/  PRMT R92, R8, 0x7610, R92 ;  /* 0x00007610085c7816 */ /* 0x000fe2000000005c */
[----:B------:R-:W-:Y:S01]  /*4050*/  IMAD.MOV.U32 R8, RZ, RZ, R38 ;  /* 0x000000ffff087224 */ /* 0x000fe200078e0026 */
[----:B------:R-:W-:Y:S01]  /*4060*/  PRMT R91, R9, 0x7610, R91 ;  /* 0x00007610095b7816 */ /* 0x000fe2000000005b */
[----:B------:R-:W-:Y:S01]  /*4070*/  IMAD.MOV.U32 R9, RZ, RZ, R39 ;  /* 0x000000ffff097224 */ /* 0x000fe200078e0027 */
[----:B------:R-:W-:Y:S01]  /*4080*/  PRMT R90, R10, 0x7610, R90 ;  /* 0x000076100a5a7816 */ /* 0x000fe2000000005a */
[----:B------:R-:W-:Y:S01]  /*4090*/  IMAD.MOV.U32 R10, RZ, RZ, R36 ;  /* 0x000000ffff0a7224 */ /* 0x000fe200078e0024 */
[----:B------:R-:W-:Y:S02]  /*40a0*/  PRMT R87, R11, 0x7610, R87 ;  /* 0x000076100b577816 */ /* 0x000fe40000000057 */
        /* <DEDUP_REMOVED lines=11> */
[----:B------:R-:W-:Y:S02]  /*4160*/  PRMT R109, R10, 0x7610, R109 ;  /* 0x000076100a6d7816 */ /* 0x000fe4000000006d */
[----:B------:R-:W-:Y:S01]  /*4170*/  PRMT R106, R106, 0x5410, R11 ;  /* 0x000054106a6a7816 */ /* 0x000fe2000000000b */
[----:B------:R-:W-:Y:S06]  /*4180*/  @!P5 BRA `(.L_x_13307) ;  /* 0x000000000004d947 */ /* 0x000fec0003800000 */
[----:B------:R-:W-:Y:S01]  /*4190*/  BPT.TRAP 0x1 ;  /* 0x000000040000795c */ /* 0x000fe20000300000 */
.L_x_13307:
[----:B------:R-:W-:Y:S01]  /*41a0*/  IMAD R70, R19, 0x8, R18 ;  /* 0x0000000813467824 */ /* 0x000fe200078e0212 */
[----:B------:R-:W-:Y:S01]  /*41b0*/  SHF.L.U32 R78, R155, 0x1f, RZ ;  /* 0x0000001f9b4e7819 */ /* 0x000fe200000006ff */
[----:B------:R-:W0:Y:S01]  /*41c0*/  LDC R86, c[0x0][0x2f4] ;  /* 0x0000bd00ff567b82 */ /* 0x000e220000000800 */
[----:B------:R-:W-:Y:S02]  /*41d0*/  BSSY B1, `(.L_x_13308) ;  /* 0x0000003000017945 */ /* 0x000fe40003800000 */
[----:B------:R-:W1:Y:S02]  /*41e0*/  SYNCS.PHASECHK.TRANS64.TRYWAIT P4, [R70+URZ+0x16890], R78 ;  /* 0x0168904e460075a7 */ /* 0x000e64000808017f */
[----:B-1----:R-:W-:Y:S05]  /*41f0*/  @!P4 BRA `(.L_x_13309) ;  /* 0x0000013400acc947 */ /* 0x002fea0003800000 */
.L_x_13530:
[----:B------:R-:W-:Y:S05]  /*4200*/  BSYNC B1 ;  /* 0x0000000000017941 */ /* 0x000fea0003800000 */
.L_x_13308:
[----:B------:R-:W-:Y:S01]  /*4210*/  UMOV UR4, 0xffffffff ;  /* 0xffffffff00047882 */ /* 0x000fe20000000000 */
[----:B0-----:R-:W-:Y:S02]  /*4220*/  IMAD.IADD R88, R86, 0x1, -R59 ;  /* 0x0000000156587824 */ /* 0x001fe400078e0a3b */
[----:B------:R-:W-:Y:S05]  /*4230*/  BRA.DIV UR4, `(.L_x_13310) ;  /* 0x0000013604b07947 */ /* 0x000fea000b800000 */
[----:B------:R0:W2:Y:S04]  /*4240*/  SHFL.IDX PT, R83, R84, RZ, 0x1c1f ;  /* 0x001c1fff54537589 */ /* 0x0000a800000e0000 */
[----:B------:R0:W3:Y:S02]  /*4250*/  SHFL.IDX PT, R82, R79, RZ, 0x1c1f ;  /* 0x001c1fff4f527589 */ /* 0x0000e400000e0000 */
.L_x_13534:
[----:B------:R-:W-:Y:S01]  /*4260*/  ISETP.GE.OR P4, PT, R153, R77, P1 ;  /* 0x0000004d9900720c */ /* 0x000fe20000f86670 */
[----:B------:R-:W-:-:S12]  /*4270*/  BSSY B1, `(.L_x_13311) ;  /* 0x000007a000017945 */ /* 0x000fd80003800000 */
[----:B------:R-:W-:Y:S05]  /*4280*/  @P4 BRA `(.L_x_13312) ;  /* 0x0000000400e04947 */ /* 0x000fea0003800000 */
[----:B------:R-:W4:Y:S01]  /*4290*/  S2R R9, SR_TID.X ;  /* 0x0000000000097919 */ /* 0x000f220000002100 */
[----:B------:R-:W-:Y:S01]  /*42a0*/  SEL R8, R59, R88, !P0 ;  /* 0x000000583b087207 */ /* 0x000fe20004000000 */
[----:B------:R-:W-:Y:S01]  /*42b0*/  BSSY B2, `(.L_x_13313) ;  /* 0x0000071000027945 */ /* 0x000fe20003800000 */
[----:B---3--:R-:W-:-:S04]  /*42c0*/  LEA R80, P4, R6, R82, 0x1 ;  /* 0x0000005206507211 */ /* 0x008fc800078808ff */
[----:B--2---:R-:W-:Y:S02]  /*42d0*/  LEA.HI.X R81, R6, R83, R4, 0x1, P4 ;  /* 0x0000005306517211 */ /* 0x004fe400020f0c04 */
[----:B----4-:R-:W-:Y:S02]  /*42e0*/  IADD3 R11, R9, -0x80, RZ ;  /* 0xffffff80090b7810 */ /* 0x010fe40007ffe0ff */
[----:B------:R-:W-:Y:S02]  /*42f0*/  SHF.R.S32.HI R9, RZ, 0x1f, R8 ;  /* 0x0000001fff097819 */ /* 0x000fe40000011408 */
[----:B------:R-:W-:Y:S02]  /*4300*/  SHF.R.S32.HI R10, RZ, 0x1f, R11 ;  /* 0x0000001fff0a7819 */ /* 0x000fe4000001140b */
[----:B------:R-:W-:Y:S01]  /*4310*/  LEA.HI R8, R9, R8, RZ, 0x4 ;  /* 0x0000000809087211 */ /* 0x000fe200078f20ff */
[----:B------:R-:W-:Y:S01]  /*4320*/  IMAD R9, R19, 0x2000, R3 ;  /* 0x0000200013097824 */ /* 0x000fe200078e0203 */
[----:B------:R-:W-:-:S02]  /*4330*/  LEA.HI R10, R10, R11, RZ, 0x5 ;  /* 0x0000000b0a0a7211 */ /* 0x000fc400078f28ff */
[----:B------:R-:W-:Y:S01]  /*4340*/  LEA.HI.SX32 R8, R8, R7, 0x1c ;  /* 0x0000000708087211 */ /* 0x000fe200078fe2ff */
[----:B------:R-:W-:Y:S01]  /*4350*/  IMAD R9, R9, 0x2, R18 ;  /* 0x0000000209097824 */ /* 0x000fe200078e0212 */
[----:B------:R-:W-:-:S03]  /*4360*/  SHF.R.S32.HI R10, RZ, 0x5, R10 ;  /* 0x00000005ff0a7819 */ /* 0x000fc6000001140a */
[----:B------:R-:W-:-:S05]  /*4370*/  IMAD.SHL.U32 R85, R8, 0x8, RZ ;  /* 0x0000000808557824 */ /* 0x000fca00078e00ff */
[----:B------:R-:W-:-:S04]  /*4380*/  LOP3.LUT R8, R67, 0x38, R85, 0xf8, !PT ;  /* 0x0000003843087812 */ /* 0x000fc800078ef855 */
[----:B------:R-:W-:-:S05]  /*4390*/  LOP3.LUT R8, R8, R63, RZ, 0x3c, !PT ;  /* 0x0000003f08087212 */ /* 0x000fca00078e3cff */
[----:B------:R-:W-:-:S04]  /*43a0*/  IMAD R8, R10, 0x200, R8 ;  /* 0x000002000a087824 */ /* 0x000fc800078e0208 */
[----:B------:R-:W-:-:S04]  /*43b0*/  IMAD R11, R19, 0x2000, R8 ;  /* 0x00002000130b7824 */ /* 0x000fc800078e0208 */
[----:B------:R-:W-:Y:S02]  /*43c0*/  IMAD R12, R11, 0x2, R18 ;  /* 0x000000020b0c7824 */ /* 0x000fe400078e0212 */
[----:B------:R-:W2:Y:S04]  /*43d0*/  LDS.128 R8, [R9+0xe400] ;  /* 0x00e4000009087984 */ /* 0x000ea80000000c00 */
[----:B------:R-:W3:Y:S01]  /*43e0*/  LDS.128 R12, [R12+0xe400] ;  /* 0x00e400000c0c7984 */ /* 0x000ee20000000c00 */
[----:B------:R-:W-:Y:S05]  /*43f0*/  @P3 BRA `(.L_x_13314) ;  /* 0x0000000400703947 */ /* 0x000fea0003800000 */
[----:B------:R-:W-:Y:S01]  /*4400*/  SHF.R.U64 R97, R36, 0x10, R37 ;  /* 0x0000001024617819 */ /* 0x000fe20000001225 */
[----:B---3--:R-:W-:Y:S01]  /*4410*/  IMAD.U32 R103, R13, 0x10000, RZ ;  /* 0x000100000d677824 */ /* 0x008fe200078e00ff */
[----:B------:R-:W-:Y:S01]  /*4420*/  SHF.R.U32.HI R104, RZ, 0x10, R41 ;  /* 0x00000010ff687819 */ /* 0x000fe20000011629 */
[----:B------:R-:W-:Y:S01]  /*4430*/  IMAD.U32 R102, R15, 0x10000, RZ ;  /* 0x000100000f667824 */ /* 0x000fe200078e00ff */
[----:B------:R-:W-:Y:S02]  /*4440*/  SHF.R.U32.HI R99, RZ, 0x10, R37 ;  /* 0x00000010ff637819 */ /* 0x000fe40000011625 */
[----:B------:R-:W-:Y:S02]  /*4450*/  PRMT R97, R106, 0x5410, R97 ;  /* 0x000054106a617816 */ /* 0x000fe40000000061 */
[--C-:B------:R-:W-:Y:S02]  /*4460*/  SHF.R.U64 R98, R38, 0x10, R39.reuse ;  /* 0x0000001026627819 */ /* 0x100fe40000001227 */
[----:B------:R-:W-:-:S02]  /*4470*/  SHF.R.U32.HI R100, RZ, 0x10, R39 ;  /* 0x00000010ff647819 */ /* 0x000fc40000011627 */
[----:B------:R-:W-:Y:S02]  /*4480*/  PRMT R106, R106, 0x5432, R104 ;  /* 0x000054326a6a7816 */ /* 0x000fe40000000068 */
[----:B------:R-:W-:Y:S02]  /*4490*/  SHF.R.U64 R39, R40, 0x10, R41 ;  /* 0x0000001028277819 */ /* 0x000fe40000001229 */
[----:B------:R-:W-:Y:S01]  /*44a0*/  SHF.R.U64 R40, R42, 0x10, R43 ;  /* 0x000000102a287819 */ /* 0x000fe2000000122b */
[----:B------:R-:W-:Y:S01]  /*44b0*/  IMAD.U32 R108, R106, 0x10000, RZ ;  /* 0x000100006a6c7824 */ /* 0x000fe200078e00ff */
[----:B------:R-:W-:Y:S01]  /*44c0*/  PRMT R99, R107, 0x5410, R99 ;  /* 0x000054106b637816 */ /* 0x000fe20000000063 */
[----:B--2---:R-:W-:Y:S01]  /*44d0*/  IMAD.U32 R42, R11, 0x10000, RZ ;  /* 0x000100000b2a7824 */ /* 0x004fe200078e00ff */
[----:B------:R-:W-:Y:S01]  /*44e0*/  SHF.R.U32.HI R43, RZ, 0x10, R43 ;  /* 0x00000010ff2b7819 */ /* 0x000fe2000001162b */
[----:B------:R-:W-:Y:S01]  /*44f0*/  FMUL.FTZ R110, R103, R108 ;  /* 0x0000006c676e7220 */ /* 0x000fe20000410000 */
[----:B------:R-:W-:Y:S01]  /*4500*/  LOP3.LUT R101, R13, 0xffff0000, RZ, 0xc0, !PT ;  /* 0xffff00000d657812 */ /* 0x000fe200078ec0ff */
[----:B------:R-:W-:Y:S01]  /*4510*/  IMAD.U32 R13, R12, 0x10000, RZ ;  /* 0x000100000c0d7824 */ /* 0x000fe200078e00ff */
[----:B------:R-:W-:Y:S01]  /*4520*/  PRMT R104, R90, 0x5432, R100 ;  /* 0x000054325a687816 */ /* 0x000fe20000000064 */
[----:B------:R-:W-:Y:S01]  /*4530*/  IMAD.U32 R100, R99, 0x10000, RZ ;  /* 0x0001000063647824 */ /* 0x000fe200078e00ff */
[----:B------:R-:W-:-:S02]  /*4540*/  LOP3.LUT R106, R106, 0xffff0000, RZ, 0xc0, !PT ;  /* 0xffff00006a6a7812 */ /* 0x000fc400078ec0ff */
[----:B------:R-:W-:Y:S01]  /*4550*/  PRMT R105, R105, 0x5410, R43 ;  /* 0x0000541069697816 */ /* 0x000fe2000000002b */
[-C--:B------:R-:W-:Y:S01]  /*4560*/  FMUL.FTZ R112, R103, R100.reuse ;  /* 0x0000006467707220 */ /* 0x080fe20000410000 */
[----:B------:R-:W-:Y:S01]  /*4570*/  SHF.L.U32 R41, R9, 0x10, RZ ;  /* 0x0000001009297819 */ /* 0x000fe200000006ff */
[----:B------:R-:W-:Y:S01]  /*4580*/  IMAD.U32 R103, R104, 0x10000, RZ ;  /* 0x0001000068677824 */ /* 0x000fe200078e00ff */
[----:B------:R-:W-:Y:S01]  /*4590*/  LOP3.LUT R99, R99, 0xffff0000, RZ, 0xc0, !PT ;  /* 0xffff000063637812 */ /* 0x000fe200078ec0ff */
[----:B------:R-:W-:Y:S01]  /*45a0*/  IMAD.U32 R107, R105, 0x10000, RZ ;  /* 0x00010000696b7824 */ /* 0x000fe200078e00ff */
[----:B------:R-:W-:Y:S01]  /*45b0*/  LOP3.LUT R38, R9, 0xffff0000, RZ, 0xc0, !PT ;  /* 0xffff000009267812 */ /* 0x000fe200078ec0ff */
[----:B------:R-:W-:Y:S01]  /*45c0*/  FFMA.FTZ R43, R41, R100, -R110 ;  /* 0x00000064292b7223 */ /* 0x000fe2000001086e */
[----:B------:R-:W-:Y:S01]  /*45d0*/  PRMT R39, R109, 0x5410, R39 ;  /* 0x000054106d277816 */ /* 0x000fe20000000027 */
[----:B------:R-:W-:Y:S01]  /*45e0*/  FMUL.FTZ R109, R101, R106 ;  /* 0x0000006a656d7220 */ /* 0x000fe20000410000 */
[----:B------:R-:W-:Y:S01]  /*45f0*/  LOP3.LUT R15, R15, 0xffff0000, RZ, 0xc0, !PT ;  /* 0xffff00000f0f7812 */ /* 0x000fe200078ec0ff */
[-C--:B------:R-:W-:Y:S01]  /*4600*/  FMUL.FTZ R101, R101, R99.reuse ;  /* 0x0000006365657220 */ /* 0x080fe20000410000 */
[----:B------:R-:W-:Y:S01]  /*4610*/  LOP3.LUT R105, R105, 0xffff0000, RZ, 0xc0, !PT ;  /* 0xffff000069697812 */ /* 0x000fe200078ec0ff */
[----:B------:R-:W-:Y:S01]  /*4620*/  FFMA.FTZ R41, R41, R108, R112 ;  /* 0x0000006c29297223 */ /* 0x000fe20000010070 */
[----:B------:R-:W-:Y:S01]  /*4630*/  FFMA.FTZ R100, R38, R99, -R109 ;  /* 0x0000006326647223 */ /* 0x000fe2000001086d */
[C---:B------:R-:W-:Y:S01]  /*4640*/  FMUL.FTZ R99, R102.reuse, R107 ;  /* 0x0000006b66637220 */ /* 0x040fe20000410000 */
[----:B------:R-:W-:Y:S01]  /*4650*/  FMUL.FTZ R108, R102, R103 ;  /* 0x00000067666c7220 */ /* 0x000fe20000410000 */
[----:B------:R-:W-:Y:S01]  /*4660*/  LOP3.LUT R102, R104, 0xffff0000, RZ, 0xc0, !PT ;  /* 0xffff000068667812 */ /* 0x000fe200078ec0ff */
[----:B------:R-:W-:Y:S01]  /*4670*/  FFMA.FTZ R38, R38, R106, R101 ;  /* 0x0000006a26267223 */ /* 0x000fe20000010065 */
[----:B------:R-:W-:Y:S01]  /*4680*/  LOP3.LUT R36, R11, 0xffff0000, RZ, 0xc0, !PT ;  /* 0xffff00000b247812 */ /* 0x000fe200078ec0ff */
[----:B------:R-:W-:Y:S01]  /*4690*/  FMUL.FTZ R101, R15, R105 ;  /* 0x000000690f657220 */ /* 0x000fe20000410000 */
[----:B------:R-:W-:-:S02]  /*46a0*/  IMAD.U32 R104, R97, 0x10000, RZ ;  /* 0x0001000061687824 */ /* 0x000fc400078e00ff */
[----:B------:R-:W-:Y:S01]  /*46b0*/  FFMA.FTZ R99, R42, R103, -R99 ;  /* 0x000000672a637223 */ /* 0x000fe20000010863 */
[----:B------:R-:W-:Y:S02]  /*46c0*/  IMAD.U32 R106, R39, 0x10000, RZ ;  /* 0x00010000276a7824 */ /* 0x000fe400078e00ff */
[-C--:B------:R-:W-:Y:S01]  /*46d0*/  FMUL.FTZ R15, R15, R102.reuse ;  /* 0x000000660f0f7220 */ /* 0x080fe20000410000 */
[----:B------:R-:W-:Y:S01]  /*46e0*/  LOP3.LUT R12, R12, 0xffff0000, RZ, 0xc0, !PT ;  /* 0xffff00000c0c7812 */ /* 0x000fe200078ec0ff */
[----:B------:R-:W-:Y:S01]  /*46f0*/  FFMA.FTZ R42, R42, R107, R108 ;  /* 0x0000006b2a2a7223 */ /* 0x000fe2000001006c */
[----:B------:R-:W-:Y:S01]  /*4700*/  FFMA.FTZ R102, R36, R102, -R101 ;  /* 0x0000006624667223 */ /* 0x000fe20000010865 */
[----:B------:R-:W-:Y:S01]  /*4710*/  LOP3.LUT R39, R39, 0xffff0000, RZ, 0xc0, !PT ;  /* 0xffff000027277812 */ /* 0x000fe200078ec0ff */
[----:B------:R-:W-:Y:S01]  /*4720*/  IMAD.U32 R9, R8, 0x10000, RZ ;  /* 0x0001000008097824 */ /* 0x000fe200078e00ff */
[----:B------:R-:W-:Y:S01]  /*4730*/  LOP3.LUT R97, R97, 0xffff0000, RZ, 0xc0, !PT ;  /* 0xffff000061617812 */ /* 0x000fe200078ec0ff */
[----:B------:R-:W-:Y:S01]  /*4740*/  FMUL.FTZ R108, R13, R106 ;  /* 0x0000006a0d6c7220 */ /* 0x000fe20000410000 */
[----:B------:R-:W-:Y:S01]  /*4750*/  PRMT R98, R91, 0x5432, R98 ;  /* 0x000054325b627816 */ /* 0x000fe20000000062 */
[-C--:B------:R-:W-:Y:S01]  /*4760*/  FMUL.FTZ R101, R13, R104.reuse ;  /* 0x000000680d657220 */ /* 0x080fe20000410000 */
[----:B------:R-:W-:Y:S01]  /*4770*/  PRMT R40, R87, 0x5432, R40 ;  /* 0x0000543257287816 */ /* 0x000fe20000000028 */
[----:B------:R-:W-:Y:S01]  /*4780*/  FFMA.FTZ R13, R36, R105, R15 ;  /* 0x00000069240d7223 */ /* 0x000fe2000001000f */
[----:B------:R-:W-:Y:S01]  /*4790*/  LOP3.LUT R8, R8, 0xffff0000, RZ, 0xc0, !PT ;  /* 0xffff000008087812 */ /* 0x000fe200078ec0ff */
[C---:B------:R-:W-:Y:S01]  /*47a0*/  IMAD.U32 R11, R10.reuse, 0x10000, RZ ;  /* 0x000100000a0b7824 */ /* 0x040fe200078e00ff */
[----:B------:R-:W-:Y:S01]  /*47b0*/  LOP3.LUT R37, R10, 0xffff0000, RZ, 0xc0, !PT ;  /* 0xffff00000a257812 */ /* 0x000fe200078ec0ff */
[C---:B------:R-:W-:Y:S01]  /*47c0*/  FMUL.FTZ R103, R12.reuse, R39 ;  /* 0x000000270c677220 */ /* 0x040fe20000410000 */
[C---:B------:R-:W-:Y:S01]  /*47d0*/  FFMA.FTZ R15, R9.reuse, R104, -R108 ;  /* 0x00000068090f7223 */ /* 0x040fe2000001086c */
[----:B------:R-:W-:Y:S01]  /*47e0*/  FFMA.FTZ R101, R9, R106, R101 ;  /* 0x0000006a09657223 */ /* 0x000fe20000010065 */
[-C--:B------:R-:W-:Y:S01]  /*47f0*/  FMUL.FTZ R105, R12, R97.reuse ;  /* 0x000000610c697220 */ /* 0x080fe20000410000 */
[----:B------:R-:W-:Y:S01]  /*4800*/  SHF.L.U32 R10, R14, 0x10, RZ ;  /* 0x000000100e0a7819 */ /* 0x000fe200000006ff */
[----:B------:R-:W-:Y:S01]  /*4810*/  IMAD.U32 R9, R98, 0x10000, RZ ;  /* 0x0001000062097824 */ /* 0x000fe200078e00ff */
[----:B------:R-:W-:Y:S01]  /*4820*/  SHF.L.U32 R12, R40, 0x10, RZ ;  /* 0x00000010280c7819 */ /* 0x000fe200000006ff */
[----:B------:R-:W-:Y:S01]  /*4830*/  FFMA.FTZ R36, R8, R97, -R103 ;  /* 0x0000006108247223 */ /* 0x000fe20000010867 */
        /* <DEDUP_REMOVED lines=9> */
[----:B------:R-:W-:Y:S01]  /*48d0*/  FMUL.FTZ R97, R14, R98 ;  /* 0x000000620e617220 */ /* 0x000fe20000410000 */
[----:B------:R-:W-:Y:S01]  /*48e0*/  FFMA.FTZ R39, R11, R12, R39 ;  /* 0x0000000c0b277223 */ /* 0x000fe20000010027 */
        /* <DEDUP_REMOVED lines=13> */
.L_x_13314:
[----:B------:R-:W-:Y:S05]  /*49c0*/  BSYNC B2 ;  /* 0x0000000000027941 */ /* 0x000fea0003800000 */
.L_x_13313:
[----:B------:R-:W-:Y:S01]  /*49d0*/  ISETP.GE.AND P4, PT, R85, R86, PT ;  /* 0x000000565500720c */ /* 0x000fe20003f86270 */
[----:B--2---:R4:W-:-:S12]  /*49e0*/  ST.E.128 desc[UR42][R80.64], R8 ;  /* 0x0000000850007985 */ /* 0x0049d8000c101d2a */
[----:B------:R-:W-:-:S05]  /*49f0*/  @!P4 IMAD.WIDE R82, R85, 0x2, R82 ;  /* 0x000000025552c825 */ /* 0x000fca00078e0252 */
[----:B---3--:R4:W-:Y:S02]  /*4a00*/  @!P4 ST.E.128 desc[UR42][R82.64], R12 ;  /* 0x0000000c5200c985 */ /* 0x0089e4000c101d2a */
.L_x_13312:
[----:B------:R-:W-:Y:S05]  /*4a10*/  BSYNC B1 ;  /* 0x0000000000017941 */ /* 0x000fea0003800000 */
.L_x_13311:
[----:B------:R-:W-:-:S03]  /*4a20*/  UMOV UR4, 0xffffffff ;  /* 0xffffffff00047882 */ /* 0x000fc60000000000 */
[----:B------:R-:W-:Y:S05]  /*4a30*/  BRA.DIV UR4, `(.L_x_13315) ;  /* 0x0000012e04fc7947 */ /* 0x000fea000b800000 */
[----:B------:R0:W0:Y:S04]  /*4a40*/  SHFL.IDX PT, R39, R84, 0x1, 0x1c1f ;  /* 0x003c1f0054277f89 */ /* 0x00002800000e0000 */
[----:B------:R0:W0:Y:S02]  /*4a50*/  SHFL.IDX PT, R38, R79, 0x1, 0x1c1f ;  /* 0x003c1f004f267f89 */ /* 0x00002400000e0000 */
.L_x_13538:
[----:B----4-:R-:W-:-:S05]  /*4a60*/  VIADD R8, R153, 0x60 ;  /* 0x0000006099087836 */ /* 0x010fca0000000000 */
[----:B------:R-:W-:-:S13]  /*4a70*/  ISETP.GE.OR P4, PT, R8, R77, P1 ;  /* 0x0000004d0800720c */ /* 0x000fda0000f86670 */
[----:B------:R-:W-:Y:S05]  /*4a80*/  @P4 BRA `(.L_x_13298) ;  /* 0x0000000c00104947 */ /* 0x000fea0003800000 */
[----:B------:R-:W4:Y:S01]  /*4a90*/  LDL R10, [R1+0x24] ;  /* 0x00002400010a7983 */ /* 0x000f220000100800 */
[----:B------:R-:W-:Y:S01]  /*4aa0*/  SEL R88, R59, R88, !P0 ;  /* 0x000000583b587207 */ /* 0x000fe20004000000 */
[C---:B------:R-:W-:Y:S01]  /*4ab0*/  VIADD R8, R153.reuse, 0x60 ;  /* 0x0000006099087836 */ /* 0x040fe20000000000 */
[----:B------:R-:W-:Y:S01]  /*4ac0*/  IADD3 R11, R153, 0x60, RZ ;  /* 0x00000060990b7810 */ /* 0x000fe20007ffe0ff */
[----:B------:R-:W-:Y:S01]  /*4ad0*/  BSSY B1, `(.L_x_13316) ;  /* 0x0000074000017945 */ /* 0x000fe20003800000 */
[----:B------:R-:W-:Y:S01]  /*4ae0*/  SHF.R.S32.HI R9, RZ, 0x1f, R88 ;  /* 0x0000001fff097819 */ /* 0x000fe20000011458 */
[----:B------:R-:W-:Y:S01]  /*4af0*/  IMAD.SHL.U32 R8, R8, 0x40, RZ ;  /* 0x0000004008087824 */ /* 0x000fe200078e00ff */
[----:B0-----:R-:W-:Y:S01]  /*4b00*/  LEA R36, P4, R6, R38, 0x1 ;  /* 0x0000002606247211 */ /* 0x001fe200078808ff */
[----:B------:R-:W-:Y:S01]  /*4b10*/  IMAD.SHL.U32 R11, R11, 0x40, RZ ;  /* 0x000000400b0b7824 */ /* 0x000fe200078e00ff */
[----:B------:R-:W-:Y:S01]  /*4b20*/  LEA.HI R88, R9, R88, RZ, 0x4 ;  /* 0x0000005809587211 */ /* 0x000fe200078f20ff */
[----:B------:R-:W-:Y:S01]  /*4b30*/  IMAD R9, R19, 0x2000, R0 ;  /* 0x0000200013097824 */ /* 0x000fe200078e0200 */
[----:B------:R-:W-:-:S02]  /*4b40*/  LOP3.LUT R8, R8, 0x1c0, RZ, 0xc0, !PT ;  /* 0x000001c008087812 */ /* 0x000fc400078ec0ff */
[----:B------:R-:W-:Y:S01]  /*4b50*/  LEA.HI.SX32 R41, R88, R7, 0x1c ;  /* 0x0000000758297211 */ /* 0x000fe200078fe2ff */
[----:B------:R-:W-:Y:S01]  /*4b60*/  IMAD R9, R9, 0x2, R18 ;  /* 0x0000000209097824 */ /* 0x000fe200078e0212 */
[----:B------:R-:W-:Y:S02]  /*4b70*/  LOP3.LUT R11, R11, 0x1c0, RZ, 0xc0, !PT ;  /* 0x000001c00b0b7812 */ /* 0x000fe400078ec0ff */
[----:B------:R-:W-:Y:S01]  /*4b80*/  LEA.HI.X R37, R6, R39, R4, 0x1, P4 ;  /* 0x0000002706257211 */ /* 0x000fe200020f0c04 */
[----:B------:R-:W-:Y:S01]  /*4b90*/  IMAD.SHL.U32 R41, R41, 0x8, RZ ;  /* 0x0000000829297824 */ /* 0x000fe200078e00ff */
[----:B------:R-:W-:-:S04]  /*4ba0*/  SHF.R.U32.HI R11, RZ, 0x3, R11 ;  /* 0x00000003ff0b7819 */ /* 0x000fc8000001160b */
[----:B------:R-:W-:-:S04]  /*4bb0*/  LOP3.LUT R8, R8, 0x38, R41, 0xf8, !PT ;  /* 0x0000003808087812 */ /* 0x000fc800078ef829 */
[----:B------:R-:W-:-:S05]  /*4bc0*/  LOP3.LUT R8, R8, R11, RZ, 0x3c, !PT ;  /* 0x0000000b08087212 */ /* 0x000fca00078e3cff */
[----:B----4-:R-:W-:-:S05]  /*4bd0*/  IMAD.IADD R8, R10, 0x1, R8 ;  /* 0x000000010a087824 */ /* 0x010fca00078e0208 */
[----:B------:R-:W-:-:S05]  /*4be0*/  LEA R11, R19, R8, 0xd ;  /* 0x00000008130b7211 */ /* 0x000fca00078e68ff */
[----:B------:R-:W-:Y:S02]  /*4bf0*/  IMAD R12, R11, 0x2, R18 ;  /* 0x000000020b0c7824 */ /* 0x000fe400078e0212 */
[----:B------:R-:W0:Y:S04]  /*4c00*/  LDS.128 R8, [R9+0xe400] ;  /* 0x00e4000009087984 */ /* 0x000e280000000c00 */
[----:B------:R-:W4:Y:S01]  /*4c10*/  LDS.128 R12, [R12+0xe400] ;  /* 0x00e400000c0c7984 */ /* 0x000f220000000c00 */
[----:B------:R-:W-:Y:S05]  /*4c20*/  @P3 BRA `(.L_x_13317) ;  /* 0x0000000400783947 */ /* 0x000fea0003800000 */
[----:B---3--:R-:W-:Y:S01]  /*4c30*/  SHF.R.U32.HI R82, RZ, 0x10, R49 ;  /* 0x00000010ff527819 */ /* 0x008fe20000011631 */
[----:B----4-:R-:W-:Y:S01]  /*4c40*/  IMAD.U32 R42, R12, 0x10000, RZ ;  /* 0x000100000c2a7824 */ /* 0x010fe200078e00ff */
[--C-:B------:R-:W-:Y:S01]  /*4c50*/  SHF.R.U32.HI R88, RZ, 0x10, R45.reuse ;  /* 0x00000010ff587819 */ /* 0x100fe2000001162d */
[----:B0-----:R-:W-:Y:S01]  /*4c60*/  IMAD.U32 R40, R8, 0x10000, RZ ;  /* 0x0001000008287824 */ /* 0x001fe200078e00ff */
[----:B------:R-:W-:Y:S02]  /*4c70*/  PRMT R87, R87, 0x5410, R82 ;  /* 0x0000541057577816 */ /* 0x000fe40000000052 */
[----:B------:R-:W-:Y:S01]  /*4c80*/  SHF.R.U64 R85, R44, 0x10, R45 ;  /* 0x000000102c557819 */ /* 0x000fe2000000122d */
[----:B------:R-:W-:Y:S01]  /*4c90*/  IMAD.U32 R44, R9, 0x10000, RZ ;  /* 0x00010000092c7824 */ /* 0x000fe200078e00ff */
[----:B------:R-:W-:Y:S01]  /*4ca0*/  SHF.R.U64 R79, R50, 0x10, R51 ;  /* 0x00000010324f7819 */ /* 0x000fe20000001233 */
[----:B------:R-:W-:Y:S01]  /*4cb0*/  IMAD.U32 R50, R15, 0x10000, RZ ;  /* 0x000100000f327824 */ /* 0x000fe200078e00ff */
[----:B------:R-:W-:-:S02]  /*4cc0*/  PRMT R93, R93, 0x5410, R88 ;  /* 0x000054105d5d7816 */ /* 0x000fc40000000058 */
[----:B------:R-:W-:Y:S01]  /*4cd0*/  SHF.R.U64 R81, R48, 0x10, R49 ;  /* 0x0000001030517819 */ /* 0x000fe20000001231 */
[----:B------:R-:W-:Y:S01]  /*4ce0*/  IMAD.U32 R48, R13, 0x10000, RZ ;  /* 0x000100000d307824 */ /* 0x000fe200078e00ff */
[----:B------:R-:W-:Y:S01]  /*4cf0*/  LOP3.LUT R45, R15, 0xffff0000, RZ, 0xc0, !PT ;  /* 0xffff00000f2d7812 */ /* 0x000fe200078ec0ff */
[----:B------:R-:W-:Y:S01]  /*4d00*/  IMAD.U32 R15, R87, 0x10000, RZ ;  /* 0x00010000570f7824 */ /* 0x000fe200078e00ff */
[----:B------:R-:W-:Y:S02]  /*4d10*/  SHF.R.U32.HI R84, RZ, 0x10, R47 ;  /* 0x00000010ff547819 */ /* 0x000fe4000001162f */
[----:B------:R-:W-:Y:S01]  /*4d20*/  SHF.R.U32.HI R80, RZ, 0x10, R51 ;  /* 0x00000010ff507819 */ /* 0x000fe20000011633 */
[----:B------:R-:W-:Y:S01]  /*4d30*/  FMUL.FTZ R51, R48, R15 ;  /* 0x0000000f30337220 */ /* 0x000fe20000410000 */
[----:B------:R-:W-:Y:S01]  /*4d40*/  LOP3.LUT R49, R13, 0xffff0000, RZ, 0xc0, !PT ;  /* 0xffff00000d317812 */ /* 0x000fe200078ec0ff */
[----:B------:R-:W-:Y:S01]  /*4d50*/  IMAD.U32 R13, R93, 0x10000, RZ ;  /* 0x000100005d0d7824 */ /* 0x000fe200078e00ff */
[----:B------:R-:W-:-:S02]  /*4d60*/  PRMT R95, R95, 0x5410, R84 ;  /* 0x000054105f5f7816 */ /* 0x000fc40000000054 */
[----:B------:R-:W-:Y:S02]  /*4d70*/  PRMT R91, R91, 0x5410, R80 ;  /* 0x000054105b5b7816 */ /* 0x000fe40000000050 */
[----:B------:R-:W-:Y:S02]  /*4d80*/  LOP3.LUT R87, R87, 0xffff0000, RZ, 0xc0, !PT ;  /* 0xffff000057577812 */ /* 0x000fe400078ec0ff */
[----:B------:R-:W-:Y:S02]  /*4d90*/  LOP3.LUT R93, R93, 0xffff0000, RZ, 0xc0, !PT ;  /* 0xffff00005d5d7812 */ /* 0x000fe400078ec0ff */
[----:B------:R-:W-:Y:S01]  /*4da0*/  PRMT R92, R92, 0x5410, R79 ;  /* 0x000054105c5c7816 */ /* 0x000fe2000000004f */
[-C--:B------:R-:W-:Y:S01]  /*4db0*/  FMUL.FTZ R79, R48, R13.reuse ;  /* 0x0000000d304f7220 */ /* 0x080fe20000410000 */
[----:B--2---:R-:W-:Y:S01]  /*4dc0*/  SHF.R.U64 R83, R46, 0x10, R47 ;  /* 0x000000102e537819 */ /* 0x004fe2000000122f */
[----:B------:R-:W-:Y:S01]  /*4dd0*/  FFMA.FTZ R13, R44, R13, -R51 ;  /* 0x0000000d2c0d7223 */ /* 0x000fe20000010833 */
[----:B------:R-:W-:Y:S01]  /*4de0*/  PRMT R90, R90, 0x5410, R81 ;  /* 0x000054105a5a7816 */ /* 0x000fe20000000051 */
[----:B------:R-:W-:Y:S01]  /*4df0*/  IMAD.U32 R51, R91, 0x10000, RZ ;  /* 0x000100005b337824 */ /* 0x000fe200078e00ff */
[----:B------:R-:W-:Y:S01]  /*4e00*/  SHF.L.U32 R48, R95, 0x10, RZ ;  /* 0x000000105f307819 */ /* 0x000fe200000006ff */
[----:B------:R-:W-:Y:S01]  /*4e10*/  FMUL.FTZ R81, R49, R87 ;  /* 0x0000005731517220 */ /* 0x000fe20000410000 */
[----:B------:R-:W-:Y:S01]  /*4e20*/  LOP3.LUT R46, R9, 0xffff0000, RZ, 0xc0, !PT ;  /* 0xffff0000092e7812 */ /* 0x000fe200078ec0ff */
[----:B------:R-:W-:Y:S01]  /*4e30*/  FMUL.FTZ R49, R49, R93 ;  /* 0x0000005d31317220 */ /* 0x000fe20000410000 */
[----:B------:R-:W-:Y:S01]  /*4e40*/  FFMA.FTZ R15, R44, R15, R79 ;  /* 0x0000000f2c0f7223 */ /* 0x000fe2000001004f */
[C---:B------:R-:W-:Y:S01]  /*4e50*/  FMUL.FTZ R82, R50.reuse, R51 ;  /* 0x0000003332527220 */ /* 0x040fe20000410000 */
[-C--:B------:R-:W-:Y:S01]  /*4e60*/  FMUL.FTZ R84, R50, R48.reuse ;  /* 0x0000003032547220 */ /* 0x080fe20000410000 */
[----:B------:R-:W-:Y:S01]  /*4e70*/  SHF.L.U32 R47, R11, 0x10, RZ ;  /* 0x000000100b2f7819 */ /* 0x000fe200000006ff */
[C---:B------:R-:W-:Y:S01]  /*4e80*/  FFMA.FTZ R44, R46.reuse, R93, -R81 ;  /* 0x0000005d2e2c7223 */ /* 0x040fe20000010851 */
[----:B------:R-:W-:Y:S01]  /*4e90*/  FFMA.FTZ R50, R46, R87, R49 ;  /* 0x000000572e327223 */ /* 0x000fe20000010031 */
[----:B------:R-:W-:Y:S01]  /*4ea0*/  PRMT R94, R94, 0x5410, R85 ;  /* 0x000054105e5e7816 */ /* 0x000fe20000000055 */
[----:B------:R-:W-:Y:S01]  /*4eb0*/  IMAD.U32 R49, R90, 0x10000, RZ ;  /* 0x000100005a317824 */ /* 0x000fe200078e00ff */
[----:B------:R-:W-:Y:S01]  /*4ec0*/  LOP3.LUT R80, R91, 0xffff0000, RZ, 0xc0, !PT ;  /* 0xffff00005b507812 */ /* 0x000fe200078ec0ff */
[----:B------:R-:W-:Y:S01]  /*4ed0*/  FFMA.FTZ R82, R47, R48, -R82 ;  /* 0x000000302f527223 */ /* 0x000fe20000010852 */
[----:B------:R-:W-:Y:S01]  /*4ee0*/  LOP3.LUT R46, R95, 0xffff0000, RZ, 0xc0, !PT ;  /* 0xffff00005f2e7812 */ /* 0x000fe200078ec0ff */
[----:B------:R-:W-:Y:S01]  /*4ef0*/  FFMA.FTZ R84, R47, R51, R84 ;  /* 0x000000332f547223 */ /* 0x000fe20000010054 */
[----:B------:R-:W-:Y:S01]  /*4f00*/  LOP3.LUT R43, R11, 0xffff0000, RZ, 0xc0, !PT ;  /* 0xffff00000b2b7812 */ /* 0x000fe200078ec0ff */
[----:B------:R-:W-:Y:S01]  /*4f10*/  FMUL.FTZ R48, R45, R80 ;  /* 0x000000502d307220 */ /* 0x000fe20000410000 */
[----:B------:R-:W-:-:S02]  /*4f20*/  IMAD.U32 R47, R94, 0x10000, RZ ;  /* 0x000100005e2f7824 */ /* 0x000fc400078e00ff */
[-C--:B------:R-:W-:Y:S01]  /*4f30*/  FMUL.FTZ R88, R45, R46.reuse ;  /* 0x0000002e2d587220 */ /* 0x080fe20000410000 */
[----:B------:R-:W-:Y:S01]  /*4f40*/  LOP3.LUT R12, R12, 0xffff0000, RZ, 0xc0, !PT ;  /* 0xffff00000c0c7812 */ /* 0x000fe200078ec0ff */
[----:B------:R-:W-:Y:S01]  /*4f50*/  FMUL.FTZ R79, R42, R49 ;  /* 0x000000312a4f7220 */ /* 0x000fe20000410000 */
[----:B------:R-:W-:Y:S01]  /*4f60*/  LOP3.LUT R51, R90, 0xffff0000, RZ, 0xc0, !PT ;  /* 0xffff00005a337812 */ /* 0x000fe200078ec0ff */
[-C--:B------:R-:W-:Y:S01]  /*4f70*/  FMUL.FTZ R42, R42, R47.reuse ;  /* 0x0000002f2a2a7220 */ /* 0x080fe20000410000 */
[----:B------:R-:W-:Y:S01]  /*4f80*/  LOP3.LUT R45, R94, 0xffff0000, RZ, 0xc0, !PT ;  /* 0xffff00005e2d7812 */ /* 0x000fe200078ec0ff */
[C---:B------:R-:W-:Y:S01]  /*4f90*/  FFMA.FTZ R81, R43.reuse, R46, -R48 ;  /* 0x0000002e2b517223 */ /* 0x040fe20000010830 */
[----:B------:R-:W-:Y:S01]  /*4fa0*/  PRMT R96, R96, 0x5410, R83 ;  /* 0x0000541060607816 */ /* 0x000fe20000000053 */
[----:B------:R-:W-:Y:S01]  /*4fb0*/  FFMA.FTZ R83, R43, R80, R88 ;  /* 0x000000502b537223 */ /* 0x000fe20000010058 */
[----:B------:R-:W-:Y:S01]  /*4fc0*/  FFMA.FTZ R79, R40, R47, -R79 ;  /* 0x0000002f284f7223 */ /* 0x000fe2000001084f */
[C---:B------:R-:W-:Y:S01]  /*4fd0*/  IMAD.U32 R9, R10.reuse, 0x10000, RZ ;  /* 0x000100000a097824 */ /* 0x040fe200078e00ff */
[----:B------:R-:W-:Y:S01]  /*4fe0*/  LOP3.LUT R11, R10, 0xffff0000, RZ, 0xc0, !PT ;  /* 0xffff00000a0b7812 */ /* 0x000fe200078ec0ff */
[C---:B------:R-:W-:Y:S01]  /*4ff0*/  FMUL.FTZ R43, R12.reuse, R51 ;  /* 0x000000330c2b7220 */ /* 0x040fe20000410000 */
[----:B------:R-:W-:Y:S01]  /*5000*/  FMUL.FTZ R47, R12, R45 ;  /* 0x0000002d0c2f7220 */ /* 0x000fe20000410000 */
[----:B------:R-:W-:Y:S01]  /*5010*/  LOP3.LUT R8, R8, 0xffff0000, RZ, 0xc0, !PT ;  /* 0xffff000008087812 */ /* 0x000fe200078ec0ff */
[C---:B------:R-:W-:Y:S01]  /*5020*/  IMAD.U32 R10, R14.reuse, 0x10000, RZ ;  /* 0x000100000e0a7824 */ /* 0x040fe200078e00ff */
[----:B------:R-:W-:Y:S01]  /*5030*/  LOP3.LUT R14, R14, 0xffff0000, RZ, 0xc0, !PT ;  /* 0xffff00000e0e7812 */ /* 0x000fe200078ec0ff */
[----:B------:R-:W-:-:S02]  /*5040*/  IMAD.U32 R12, R96, 0x10000, RZ ;  /* 0x00010000600c7824 */ /* 0x000fc400078e00ff */
[----:B------:R-:W-:Y:S01]  /*5050*/  FFMA.FTZ R42, R40, R49, R42 ;  /* 0x00000031282a7223 */ /* 0x000fe2000001002a */
[----:B------:R-:W-:Y:S01]  /*5060*/  LOP3.LUT R96, R96, 0xffff0000, RZ, 0xc0, !PT ;  /* 0xffff000060607812 */ /* 0x000fe200078ec0ff */
[C---:B------:R-:W-:Y:S01]  /*5070*/  IMAD.U32 R40, R92.reuse, 0x10000, RZ ;  /* 0x000100005c287824 */ /* 0x040fe200078e00ff */
[----:B------:R-:W-:Y:S01]  /*5080*/  LOP3.LUT R92, R92, 0xffff0000, RZ, 0xc0, !PT ;  /* 0xffff00005c5c7812 */ /* 0x000fe200078ec0ff */
[C---:B------:R-:W-:Y:S01]  /*5090*/  FFMA.FTZ R46, R8.reuse, R45, -R43 ;  /* 0x0000002d082e7223 */ /* 0x040fe2000001082b */
        /* <DEDUP_REMOVED lines=17> */
[----:B------:R-:W-:Y:S01]  /*51b0*/  IMAD.MOV.U32 R8, RZ, RZ, R12 ;  /* 0x000000ffff087224 */ /* 0x000fe200078e000c */
[----:B------:R-:W-:Y:S01]  /*51c0*/  MOV R12, R14 ;  /* 0x0000000e000c7202 */ /* 0x000fe20000000f00 */
[----:B------:R-:W-:Y:S02]  /*51d0*/  IMAD.MOV.U32 R9, RZ, RZ, R13 ;  /* 0x000000ffff097224 */ /* 0x000fe400078e000d */
[----:B------:R-:W-:Y:S02]  /*51e0*/  IMAD.MOV.U32 R13, RZ, RZ, R15 ;  /* 0x000000ffff0d7224 */ /* 0x000fe400078e000f */
[----:B------:R-:W-:Y:S02]  /*51f0*/  IMAD.MOV.U32 R14, RZ, RZ, R82 ;  /* 0x000000ffff0e7224 */ /* 0x000fe400078e0052 */
[----:B------:R-:W-:-:S07]  /*5200*/  IMAD.MOV.U32 R15, RZ, RZ, R83 ;  /* 0x000000ffff0f7224 */ /* 0x000fce00078e0053 */
.L_x_13317:
[----:B------:R-:W-:Y:S05]  /*5210*/  BSYNC B1 ;  /* 0x0000000000017941 */ /* 0x000fea0003800000 */
.L_x_13316:
        /* <DEDUP_REMOVED lines=8> */
.L_x_13279:
[----:B------:R-:W-:-:S06]  /*52a0*/  UISETP.NE.AND UP0, UPT, UR39, 0x3, UPT ;  /* 0x000000032700788c */ /* 0x000fcc000bf05270 */
[----:B------:R-:W-:-:S13]  /*52b0*/  PLOP3.LUT P5, PT, PT, PT, UP0, 0x80, 0x0 ;  /* 0x000000000000781c */ /* 0x000fda0003faf008 */
[----:B------:R-:W-:Y:S05]  /*52c0*/  @!P5 BRA `(.L_x_13318) ;  /* 0x000000000004d947 */ /* 0x000fea0003800000 */
[----:B------:R-:W-:Y:S01]  /*52d0*/  BPT.TRAP 0x1 ;  /* 0x000000040000795c */ /* 0x000fe20000300000 */
.L_x_13318:
[----:B------:R-:W-:Y:S01]  /*52e0*/  IMAD R70, R19, 0x8, R18 ;  /* 0x0000000813467824 */ /* 0x000fe200078e0212 */
[----:B------:R-:W-:Y:S01]  /*52f0*/  SHF.L.U32 R78, R155, 0x1f, RZ ;  /* 0x0000001f9b4e7819 */ /* 0x000fe200000006ff */
[----:B------:R-:W-:Y:S01]  /*5300*/  BSSY B1, `(.L_x_13319) ;  /* 0x0000004000017945 */ /* 0x000fe20003800000 */
[----:B------:R-:W-:Y:S02]  /*5310*/  SHF.R.S32.HI R75, RZ, 0x1f, R74 ;  /* 0x0000001fff4b7819 */ /* 0x000fe4000001144a */
[----:B------:R-:W0:Y:S02]  /*5320*/  SYNCS.PHASECHK.TRANS64.TRYWAIT P3, [R70+URZ+0x16890], R78 ;  /* 0x0168904e460075a7 */ /* 0x000e24000806017f */
[----:B0-----:R-:W-:Y:S05]  /*5330*/  @!P3 BRA `(.L_x_13320) ;  /* 0x000001280008b947 */ /* 0x001fea0003800000 */
.L_x_13539:
[----:B------:R-:W-:Y:S05]  /*5340*/  BSYNC B1 ;  /* 0x0000000000017941 */ /* 0x000fea0003800000 */
.L_x_13319:
        /* <DEDUP_REMOVED lines=25> */
.L_x_13543:
[----:B------:R-:W-:Y:S04]  /*54e0*/  BSSY B1, `(.L_x_13322) ;  /* 0x000000d000017945 */ /* 0x000fe80003800000 */
[----:B------:R-:W-:Y:S05]  /*54f0*/  @!P3 BRA `(.L_x_13323) ;  /* 0x00000000002cb947 */ /* 0x000fea0003800000 */
[----:B------:R-:W-:Y:S02]  /*5500*/  ULDC UR4, c[0x0][0x2f4] ;  /* 0x0000bd0000047ab9 */ /* 0x000fe40000000800 */
[----:B------:R-:W-:-:S13]  /*5510*/  ISETP.GE.AND P3, PT, R16, UR4, PT ;  /* 0x0000000410007c0c */ /* 0x000fda000bf66270 */
[----:B---3--:R-:W-:-:S04]  /*5520*/  @!P3 LEA R14, P4, R16, R37, 0x1 ;  /* 0x00000025100eb211 */ /* 0x008fc800078808ff */
[----:B--2---:R-:W-:Y:S02]  /*5530*/  @!P3 LEA.HI.X R15, R16, R9, R17, 0x1, P4 ;  /* 0x00000009100fb211 */ /* 0x004fe400020f0c11 */
[----:B------:R-:W-:-:S13]  /*5540*/  ISETP.GE.AND P4, PT, R2, UR4, PT ;  /* 0x0000000402007c0c */ /* 0x000fda000bf86270 */
[----:B------:R-:W-:-:S04]  /*5550*/  @!P4 LEA R12, P6, R2, R37, 0x1 ;  /* 0x00000025020cc211 */ /* 0x000fc800078c08ff */
[----:B------:R-:W-:Y:S02]  /*5560*/  @!P4 LEA.HI.X R13, R2, R9, R154, 0x1, P6 ;  /* 0x00000009020dc211 */ /* 0x000fe400030f0c9a */
[----:B------:R-:W2:Y:S04]  /*5570*/  @!P3 LDS.128 R8, [R72+0xe000] ;  /* 0x00e000004808b984 */ /* 0x000ea80000000c00 */
[----:B--2---:R-:W-:Y:S04]  /*5580*/  @!P3 ST.E.128 desc[UR42][R14.64], R8 ;  /* 0x000000080e00b985 */ /* 0x004fe8000c101d2a */
[----:B------:R-:W2:Y:S04]  /*5590*/  @!P4 LDS.128 R8, [R71+0xe000] ;  /* 0x00e000004708c984 */ /* 0x000ea80000000c00 */
[----:B--2---:R4:W-:Y:S02]  /*55a0*/  @!P4 ST.E.128 desc[UR42][R12.64], R8 ;  /* 0x000000080c00c985 */ /* 0x0049e4000c101d2a */
.L_x_13323:
[----:B------:R-:W-:Y:S05]  /*55b0*/  BSYNC B1 ;  /* 0x0000000000017941 */ /* 0x000fea0003800000 */
.L_x_13322:
[----:B------:R-:W-:-:S03]  /*55c0*/  UMOV UR4, 0xffffffff ;  /* 0xffffffff00047882 */ /* 0x000fc60000000000 */
[----:B------:R-:W-:Y:S05]  /*55d0*/  BRA.DIV UR4, `(.L_x_13324) ;  /* 0x0000012604c07947 */ /* 0x000fea000b800000 */
[----:B--2-4-:R2:W4:Y:S04]  /*55e0*/  SHFL.IDX PT, R9, R38, 0x1, 0x1c1f ;  /* 0x003c1f0026097f89 */ /* 0x01452800000e0000 */
[----:B---3--:R2:W3:Y:S02]  /*55f0*/  SHFL.IDX PT, R37, R36, 0x1, 0x1c1f ;  /* 0x003c1f0024257f89 */ /* 0x0084e400000e0000 */
.L_x_13547:
[----:B------:R-:W-:-:S13]  /*5600*/  ISETP.GE.AND P3, PT, R39, 0x61, PT ;  /* 0x000000612700780c */ /* 0x000fda0003f66270 */
[----:B------:R-:W-:Y:S05]  /*5610*/  @!P3 BRA `(.L_x_13298) ;  /* 0x00000000002cb947 */ /* 0x000fea0003800000 */
[----:B------:R-:W-:Y:S02]  /*5620*/  ULDC UR4, c[0x0][0x2f4] ;  /* 0x0000bd0000047ab9 */ /* 0x000fe40000000800 */
[----:B------:R-:W-:-:S13]  /*5630*/  ISETP.GE.AND P3, PT, R16, UR4, PT ;  /* 0x0000000410007c0c */ /* 0x000fda000bf66270 */
[----:B---3--:R-:W-:-:S04]  /*5640*/  @!P3 LEA R14, P4, R16, R37, 0x1 ;  /* 0x00000025100eb211 */ /* 0x008fc800078808ff */
[----:B----4-:R-:W-:Y:S02]  /*5650*/  @!P3 LEA.HI.X R15, R16, R9, R17, 0x1, P4 ;  /* 0x00000009100fb211 */ /* 0x010fe400020f0c11 */
[----:B------:R-:W-:-:S13]  /*5660*/  ISETP.GE.AND P4, PT, R2, UR4, PT ;  /* 0x0000000402007c0c */ /* 0x000fda000bf86270 */
[----:B------:R-:W-:-:S04]  /*5670*/  @!P4 LEA R12, P6, R2, R37, 0x1 ;  /* 0x00000025020cc211 */ /* 0x000fc800078c08ff */
[----:B------:R-:W-:Y:S02]  /*5680*/  @!P4 LEA.HI.X R13, R2, R9, R154, 0x1, P6 ;  /* 0x00000009020dc211 */ /* 0x000fe400030f0c9a */
[----:B------:R-:W3:Y:S04]  /*5690*/  @!P3 LDS.128 R8, [R72+0x11000] ;  /* 0x011000004808b984 */ /* 0x000ee80000000c00 */
[----:B---3--:R-:W-:Y:S04]  /*56a0*/  @!P3 ST.E.128 desc[UR42][R14.64], R8 ;  /* 0x000000080e00b985 */ /* 0x008fe8000c101d2a */
[----:B------:R-:W3:Y:S04]  /*56b0*/  @!P4 LDS.128 R8, [R71+0x11000] ;  /* 0x011000004708c984 */ /* 0x000ee80000000c00 */
[----:B---3--:R3:W-:Y:S02]  /*56c0*/  @!P4 ST.E.128 desc[UR42][R12.64], R8 ;  /* 0x000000080c00c985 */ /* 0x0087e4000c101d2a */
.L_x_13298:
[----:B------:R-:W-:Y:S05]  /*56d0*/  BSYNC B0 ;  /* 0x0000000000007941 */ /* 0x000fea0003800000 */
.L_x_13278:
[----:B0--34-:R-:W0:Y:S01]  /*56e0*/  S2R R8, SR_TID.X ;  /* 0x0000000000087919 */ /* 0x019e220000002100 */
        /* <DEDUP_REMOVED lines=8> */
[----:B---3--:R3:W-:Y:S01]  /*5770*/  BAR.SYNC.DEFER_BLOCKING R61, 0x80 ;  /* 0x0002003d0000751d */ /* 0x0087e20000010000 */
[----:B0-----:R-:W-:-:S13]  /*5780*/  LOP3.LUT P3, RZ, R8, 0x7f, RZ, 0xc0, !PT ;  /* 0x0000007f08ff7812 */ /* 0x001fda000786c0ff */
[----:B------:R-:W-:-:S05]  /*5790*/  @!P3 VIADD R8, R70, 0x168a0 ;  /* 0x000168a04608b836 */ /* 0x000fca0000000000 */
[----:B------:R-:W-:-:S04]  /*57a0*/  @!P3 PRMT R8, RZ, 0x654, R8 ;  /* 0x00000654ff08b816 */ /* 0x000fc80000000008 */
[----:B------:R3:W-:Y:S01]  /*57b0*/  @!P3 SYNCS.ARRIVE.TRANS64.RED.A1T0 RZ, [R8+URZ], RZ ;  /* 0x000000ff08ffb9a7 */ /* 0x0007e2000810043f */
[----:B------:R-:W-:Y:S05]  /*57c0*/  @!P5 BRA `(.L_x_13326) ;  /* 0x000000000004d947 */ /* 0x000fea0003800000 */
[----:B------:R-:W-:Y:S01]  /*57d0*/  BPT.TRAP 0x1 ;  /* 0x000000040000795c */ /* 0x000fe20000300000 */
.L_x_13326:
[----:B------:R-:W-:Y:S05]  /*57e0*/  BSYNC B0 ;  /* 0x0000000000007941 */ /* 0x000fea0003800000 */
.L_x_13325:
[----:B------:R-:W0:Y:S01]  /*57f0*/  SYNCS.PHASECHK.TRANS64.TRYWAIT P4, [R70+URZ+0x168b0], R78 ;  /* 0x0168b04e460075a7 */ /* 0x000e22000808017f */
[----:B------:R-:W-:Y:S01]  /*5800*/  ULDC UR40, c[0x0][0x2f4] ;  /* 0x0000bd0000287ab9 */ /* 0x000fe20000000800 */
[----:B------:R-:W-:Y:S04]  /*5810*/  BSSY B0, `(.L_x_13327) ;  /* 0x0000002000007945 */ /* 0x000fe80003800000 */
[----:B0-----:R-:W-:Y:S05]  /*5820*/  @!P4 BRA `(.L_x_13328) ;  /* 0x000001240078c947 */ /* 0x001fea0003800000 */
.L_x_13548:
[----:B------:R-:W-:Y:S05]  /*5830*/  BSYNC B0 ;  /* 0x0000000000007941 */ /* 0x000fea0003800000 */
.L_x_13327:
[----:B------:R-:W-:Y:S01]  /*5840*/  ULDC.64 UR4, c[0x0][0x328] ;  /* 0x0000ca0000047ab9 */ /* 0x000fe20000000a00 */
[----:B------:R-:W-:Y:S01]  /*5850*/  ULDC.64 UR6, c[0x0][0x318] ;  /* 0x0000c60000067ab9 */ /* 0x000fe20000000a00 */
[----:B------:R-:W-:Y:S01]  /*5860*/  IMAD R75, R75, UR4, RZ ;  /* 0x000000044b4b7c24 */ /* 0x000fe2000f8e02ff */
[----:B------:R-:W-:Y:S01]  /*5870*/  BSSY B0, `(.L_x_13329) ;  /* 0x000001d000007945 */ /* 0x000fe20003800000 */
[----:B---3--:R-:W-:-:S04]  /*5880*/  IMAD.WIDE.U32 R8, R74, UR4, RZ ;  /* 0x000000044a087c25 */ /* 0x008fc8000f8e00ff */
        /* <DEDUP_REMOVED lines=11> */
[----:B-12---:R-:W-:-:S04]  /*5940*/  LEA R36, P4, R8, UR6, 0x1 ;  /* 0x0000000608247c11 */ /* 0x006fc8000f8808ff */
[----:B------:R-:W-:Y:S01]  /*5950*/  LEA.HI.X R37, R8, UR7, R9, 0x1, P4 ;  /* 0x0000000708257c11 */ /* 0x000fe2000a0f0c09 */
[----:B------:R1:W2:Y:S01]  /*5960*/  SHFL.IDX PT, R13, R36, RZ, 0x1c1f ;  /* 0x001c1fff240d7589 */ /* 0x0002a200000e0000 */
[----:B------:R-:W-:-:S03]  /*5970*/  ISETP.GE.AND P4, PT, R77, 0x1, PT ;  /* 0x000000014d00780c */ /* 0x000fc60003f86270 */
[----:B------:R1:W3:Y:S10]  /*5980*/  SHFL.IDX PT, R9, R37, RZ, 0x1c1f ;  /* 0x001c1fff25097589 */ /* 0x0002f400000e0000 */
[----:B-1----:R-:W-:Y:S05]  /*5990*/  @!P4 BRA `(.L_x_13330) ;  /* 0x000000000028c947 */ /* 0x002fea0003800000 */
[----:B------:R-:W-:-:S13]  /*59a0*/  ISETP.GE.AND P4, PT, R16, UR40, PT ;  /* 0x0000002810007c0c */ /* 0x000fda000bf86270 */
[----:B--2---:R-:W-:-:S04]  /*59b0*/  @!P4 LEA R14, P5, R16, R13, 0x1 ;  /* 0x0000000d100ec211 */ /* 0x004fc800078a08ff */
[----:B---3--:R-:W-:Y:S02]  /*59c0*/  @!P4 LEA.HI.X R15, R16, R9, R17, 0x1, P5 ;  /* 0x00000009100fc211 */ /* 0x008fe400028f0c11 */
[----:B------:R-:W-:-:S13]  /*59d0*/  ISETP.GE.AND P5, PT, R2, UR40, PT ;  /* 0x0000002802007c0c */ /* 0x000fda000bfa6270 */
[----:B------:R-:W-:-:S04]  /*59e0*/  @!P5 LEA R12, P6, R2, R13, 0x1 ;  /* 0x0000000d020cd211 */ /* 0x000fc800078c08ff */
[----:B------:R-:W-:Y:S02]  /*59f0*/  @!P5 LEA.HI.X R13, R2, R9, R154, 0x1, P6 ;  /* 0x00000009020dd211 */ /* 0x000fe400030f0c9a */
[----:B------:R-:W1:Y:S04]  /*5a00*/  @!P4 LDS.128 R8, [R72] ;  /* 0x000000004808c984 */ /* 0x000e680000000c00 */
[----:B-1----:R-:W-:Y:S04]  /*5a10*/  @!P4 ST.E.128 desc[UR42][R14.64], R8 ;  /* 0x000000080e00c985 */ /* 0x002fe8000c101d2a */
[----:B------:R-:W1:Y:S04]  /*5a20*/  @!P5 LDS.128 R8, [R71] ;  /* 0x000000004708d984 */ /* 0x000e680000000c00 */
[----:B-1----:R1:W-:Y:S02]  /*5a30*/  @!P5 ST.E.128 desc[UR42][R12.64], R8 ;  /* 0x000000080c00d985 */ /* 0x0023e4000c101d2a */
.L_x_13330:
[----:B------:R-:W-:Y:S05]  /*5a40*/  BSYNC B0 ;  /* 0x0000000000007941 */ /* 0x000fea0003800000 */
.L_x_13329:
[----:B------:R-:W-:Y:S01]  /*5a50*/  ISETP.GE.AND P4, PT, R77, 0x61, PT ;  /* 0x000000614d00780c */ /* 0x000fe20003f86270 */
[----:B------:R-:W4:Y:S01]  /*5a60*/  SHFL.IDX PT, R37, R37, 0x1, 0x1c1f ;  /* 0x003c1f0025257f89 */ /* 0x000f2200000e0000 */
[----:B------:R-:W-:Y:S03]  /*5a70*/  BSSY B0, `(.L_x_13331) ;  /* 0x000000d000007945 */ /* 0x000fe60003800000 */
[----:B-12---:R1:W2:Y:S08]  /*5a80*/  SHFL.IDX PT, R13, R36, 0x1, 0x1c1f ;  /* 0x003c1f00240d7f89 */ /* 0x0062b000000e0000 */
[----:B-1----:R-:W-:Y:S05]  /*5a90*/  @!P4 BRA `(.L_x_13332) ;  /* 0x000000000028c947 */ /* 0x002fea0003800000 */
[----:B------:R-:W-:-:S13]  /*5aa0*/  ISETP.GE.AND P4, PT, R16, UR40, PT ;  /* 0x0000002810007c0c */ /* 0x000fda000bf86270 */
[----:B---3--:R-:W1:Y:S01]  /*5ab0*/  @!P4 LDS.128 R8, [R72+0x3000] ;  /* 0x003000004808c984 */ /* 0x008e620000000c00 */
[----:B--2---:R-:W-:-:S04]  /*5ac0*/  @!P4 LEA R14, P5, R16, R13, 0x1 ;  /* 0x0000000d100ec211 */ /* 0x004fc800078a08ff */
[----:B----4-:R-:W-:Y:S02]  /*5ad0*/  @!P4 LEA.HI.X R15, R16, R37, R17, 0x1, P5 ;  /* 0x00000025100fc211 */ /* 0x010fe400028f0c11 */
[----:B------:R-:W-:-:S13]  /*5ae0*/  ISETP.GE.AND P5, PT, R2, UR40, PT ;  /* 0x0000002802007c0c */ /* 0x000fda000bfa6270 */
[----:B------:R-:W-:-:S04]  /*5af0*/  @!P5 LEA R12, P6, R2, R13, 0x1 ;  /* 0x0000000d020cd211 */ /* 0x000fc800078c08ff */
[----:B------:R-:W-:Y:S01]  /*5b00*/  @!P5 LEA.HI.X R13, R2, R37, R154, 0x1, P6 ;  /* 0x00000025020dd211 */ /* 0x000fe200030f0c9a */
[----:B-1----:R-:W-:Y:S04]  /*5b10*/  @!P4 ST.E.128 desc[UR42][R14.64], R8 ;  /* 0x000000080e00c985 */ /* 0x002fe8000c101d2a */
[----:B------:R-:W1:Y:S04]  /*5b20*/  @!P5 LDS.128 R8, [R71+0x3000] ;  /* 0x003000004708d984 */ /* 0x000e680000000c00 */
[----:B-1----:R1:W-:Y:S02]  /*5b30*/  @!P5 ST.E.128 desc[UR42][R12.64], R8 ;  /* 0x000000080c00d985 */ /* 0x0023e4000c101d2a */
.L_x_13332:
[----:B------:R-:W-:Y:S05]  /*5b40*/  BSYNC B0 ;  /* 0x0000000000007941 */ /* 0x000fea0003800000 */
.L_x_13331:
[----:B-1----:R-:W5:Y:S01]  /*5b50*/  LDL R8, [R1] ;  /* 0x0000000001087983 */ /* 0x002f620000100800 */
[----:B0-----:R-:W-:Y:S01]  /*5b60*/  @!P3 IADD3 R70, R70, 0x168c0, RZ ;  /* 0x000168c04646b810 */ /* 0x001fe20007ffe0ff */
[----:B------:R-:W-:Y:S01]  /*5b70*/  VIADD R19, R19, 0x1 ;  /* 0x0000000113137836 */ /* 0x000fe20000000000 */
[----:B------:R-:W-:Y:S01]  /*5b80*/  @!PT LDS RZ, [RZ] ;  /* 0x00000000fffff984 */ /* 0x000fe20000000800 */
[----:B------:R-:W-:Y:S01]  /*5b90*/  @!PT LDS RZ, [RZ] ;  /* 0x00000000fffff984 */ /* 0x000fe20000000800 */
[----:B------:R-:W-:Y:S01]  /*5ba0*/  @!PT LDS RZ, [RZ] ;  /* 0x00000000fffff984 */ /* 0x000fe20000000800 */
[----:B------:R-:W-:Y:S01]  /*5bb0*/  @!PT LDS RZ, [RZ] ;  /* 0x00000000fffff984 */ /* 0x000fe20000000800 */
[----:B------:R0:W-:Y:S06]  /*5bc0*/  MEMBAR.ALL.CTA ;  /* 0x0000000000007992 */ /* 0x0001ec0000008000 */
[----:B0-----:R-:W0:Y:S01]  /*5bd0*/  FENCE.VIEW.ASYNC.S ;  /* 0x00000000000073c6 */ /* 0x001e220000000000 */
[----:B------:R-:W-:Y:S01]  /*5be0*/  @!P3 PRMT R70, RZ, 0x654, R70 ;  /* 0x00000654ff46b816 */ /* 0x000fe20000000046 */
[----:B0-----:R0:W-:Y:S06]  /*5bf0*/  BAR.SYNC.DEFER_BLOCKING R61, 0x80 ;  /* 0x0002003d0000751d */ /* 0x0011ec0000010000 */
[----:B------:R0:W-:Y:S01]  /*5c00*/  @!P3 SYNCS.ARRIVE.TRANS64.RED.A1T0 RZ, [R70+URZ], RZ ;  /* 0x000000ff46ffb9a7 */ /* 0x0001e2000810043f */
[----:B------:R-:W-:-:S04]  /*5c10*/  ISETP.NE.AND P3, PT, R19, 0x2, PT ;  /* 0x000000021300780c */ /* 0x000fc80003f65270 */
[----:B------:R-:W-:Y:S02]  /*5c20*/  SEL R19, R19, RZ, P3 ;  /* 0x000000ff13137207 */ /* 0x000fe40001800000 */
[----:B-----5:R-:W-:Y:S02]  /*5c30*/  LOP3.LUT P4, RZ, R8, 0x1, RZ, 0xc0, !PT ;  /* 0x0000000108ff7812 */ /* 0x020fe4000788c0ff */
[----:B------:R-:W-:-:S04]  /*5c40*/  SEL R8, RZ, 0x1, P3 ;  /* 0x00000001ff087807 */ /* 0x000fc80001800000 */
[----:B------:R-:W-:-:S07]  /*5c50*/  LOP3.LUT R155, R155, R8, RZ, 0x3c, !PT ;  /* 0x000000089b9b7212 */ /* 0x000fce00078e3cff */
[----:B0-----:R-:W-:Y:S05]  /*5c60*/  @P4 BRA `(.L_x_13333) ;  /* 0xffffffc400744947 */ /* 0x001fea000383ffff */
[----:B---3--:R-:W0:Y:S01]  /*5c70*/  S2R R9, SR_TID.X ;  /* 0x0000000000097919 */ /* 0x008e220000002100 */
[----:B------:R-:W-:Y:S02]  /*5c80*/  PLOP3.LUT P0, PT, PT, PT, PT, 0x8, 0x0 ;  /* 0x000000000000781c */ /* 0x000fe40003f0e170 */
[----:B0-----:R-:W-:-:S04]  /*5c90*/  SHF.R.U32.HI R9, RZ, 0x7, R9 ;  /* 0x00000007ff097819 */ /* 0x001fc80000011609 */
[----:B------:R-:W-:-:S13]  /*5ca0*/  ISETP.NE.AND P4, PT, R9, 0x1, PT ;  /* 0x000000010900780c */ /* 0x000fda0003f85270 */
[----:B------:R-:W-:Y:S06]  /*5cb0*/  @!P4 BAR.ARV 0x9, 0x100 ;  /* 0x024400000000cb1d */ /* 0x000fec0000002000 */
.L_x_13273:
[----:B------:R-:W-:Y:S01]  /*5cc0*/  IMAD.MOV.U32 R3, RZ, RZ, RZ ;  /* 0x000000ffff037224 */ /* 0x000fe200078e00ff */
[----:B------:R-:W-:Y:S06]  /*5cd0*/  @P0 BRA `(.L_x_13334) ;  /* 0x00000000000c0947 */ /* 0x000fec0003800000 */
[----:B------:R-:W0:Y:S01]  /*5ce0*/  FENCE.VIEW.ASYNC.G ;  /* 0x00000000000073c6 */ /* 0x000e220000000100 */
[----:B------:R-:W-:Y:S05]  /*5cf0*/  WARPSYNC.ALL ;  /* 0x0000000000007948 */ /* 0x000fea0003800000 */
[----:B0-----:R-:W-:Y:S06]  /*5d00*/  BAR.ARV 0xc, 0x200 ;  /* 0x0308000000007b1d */ /* 0x001fec0000002000 */
.L_x_13334:
[----:B------:R-:W3:Y:S01]  /*5d10*/  LDL R0, [R1] ;  /* 0x0000000001007983 */ /* 0x000ee20000100800 */
[----:B------:R-:W-:Y:S01]  /*5d20*/  BSSY B0, `(.L_x_13335) ;  /* 0x0000021000007945 */ /* 0x000fe20003800000 */
[----:B---3--:R-:W-:-:S13]  /*5d30*/  LOP3.LUT P0, RZ, R0, 0x4, RZ, 0xc0, !PT ;  /* 0x0000000400ff7812 */ /* 0x008fda000780c0ff */
[----:B------:R-:W-:Y:S05]  /*5d40*/  @!P0 BRA `(.L_x_13336) ;  /* 0x0000000000788947 */ /* 0x000fea0003800000 */
[----:B------:R-:W3:Y:S01]  /*5d50*/  LDL R0, [R1+0x30] ;  /* 0x0000300001007983 */ /* 0x000ee20000100800 */
[----:B------:R-:W-:Y:S01]  /*5d60*/  ULDC UR4, c[0x0][0x9f0] ;  /* 0x00027c0000047ab9 */ /* 0x000fe20000000800 */
[----:B---3--:R-:W-:-:S04]  /*5d70*/  ISETP.NE.AND P0, PT, R0, RZ, PT ;  /* 0x000000ff0000720c */ /* 0x008fc80003f05270 */
        /* <DEDUP_REMOVED lines=27> */
.L_x_13336:
[----:B------:R-:W-:Y:S05]  /*5f30*/  BSYNC B0 ;  /* 0x0000000000007941 */ /* 0x000fea0003800000 */
.L_x_13335:
        /* <DEDUP_REMOVED lines=11> */
[----:B------:R-:W-:Y:S02]  /*5ff0*/  CS2R R30, SRZ ;  /* 0x00000000001e7805 */ /* 0x000fe4000001ff00 */
[----:B------:R-:W-:-:S02]  /*6000*/  CS2R R48, SRZ ;  /* 0x0000000000307805 */ /* 0x000fc4000001ff00 */
[----:B------:R-:W-:Y:S02]  /*6010*/  CS2R R28, SRZ ;  /* 0x00000000001c7805 */ /* 0x000fe4000001ff00 */
[----:B------:R-:W-:Y:S02]  /*6020*/  CS2R R46, SRZ ;  /* 0x00000000002e7805 */ /* 0x000fe4000001ff00 */
[----:B------:R-:W-:Y:S02]  /*6030*/  CS2R R44, SRZ ;  /* 0x00000000002c7805 */ /* 0x000fe4000001ff00 */
[----:B------:R-:W-:Y:S01]  /*6040*/  CS2R R20, SRZ ;  /* 0x0000000000147805 */ /* 0x000fe2000001ff00 */
[----:B---3--:R-:W-:Y:S02]  /*6050*/  IMAD R4, R0, R3, RZ ;  /* 0x0000000300047224 */ /* 0x008fe400078e02ff */
[----:B------:R-:W-:-:S03]  /*6060*/  IMAD.MOV.U32 R0, RZ, RZ, RZ ;  /* 0x000000ffff007224 */ /* 0x000fc600078e00ff */
[----:B------:R0:W-:Y:S01]  /*6070*/  STL [R1+0x18], R4 ;  /* 0x0000180401007387 */ /* 0x0001e20000100800 */
[----:B------:R-:W-:Y:S01]  /*6080*/  VIADDMNMX R88, R4, R3, R26, PT ;  /* 0x0000000304587246 */ /* 0x000fe2000380011a */
[----:B------:R-:W-:Y:S01]  /*6090*/  IMAD.MOV.U32 R3, RZ, RZ, RZ ;  /* 0x000000ffff037224 */ /* 0x000fe200078e00ff */
[----:B------:R-:W-:Y:S02]  /*60a0*/  CS2R R26, SRZ ;  /* 0x00000000001a7805 */ /* 0x000fe4000001ff00 */
[----:B------:R-:W-:-:S13]  /*60b0*/  ISETP.GT.AND P1, PT, R88, R4, PT ;  /* 0x000000045800720c */ /* 0x000fda0003f24270 */
[----:B0-----:R-:W-:Y:S05]  /*60c0*/  @!P1 BRA `(.L_x_13337) ;  /* 0x0000008000389947 */ /* 0x001fea0003800000 */
[----:B------:R-:W-:-:S03]  /*60d0*/  UMOV UR4, 0xffffffff ;  /* 0xffffffff00047882 */ /* 0x000fc60000000000 */
[----:B------:R-:W-:Y:S05]  /*60e0*/  BRA.DIV UR4, `(.L_x_13338) ;  /* 0x0000011e045c7947 */ /* 0x000fea000b800000 */
[----:B------:R-:W0:Y:S02]  /*60f0*/  S2R R0, SR_TID.X ;  /* 0x0000000000007919 */ /* 0x000e240000002100 */
[----:B0-----:R-:W-:-:S04]  /*6100*/  IADD3 R3, R0, -0x80, RZ ;  /* 0xffffff8000037810 */ /* 0x001fc80007ffe0ff */
[----:B------:R-:W-:-:S04]  /*6110*/  SHF.R.S32.HI R0, RZ, 0x1f, R3 ;  /* 0x0000001fff007819 */ /* 0x000fc80000011403 */
[----:B------:R-:W-:-:S04]  /*6120*/  LEA.HI R0, R0, R3, RZ, 0x7 ;  /* 0x0000000300007211 */ /* 0x000fc800078f38ff */
[----:B------:R-:W-:-:S06]  /*6130*/  SHF.R.S32.HI R0, RZ, 0x7, R0 ;  /* 0x00000007ff007819 */ /* 0x000fcc0000011400 */
[----:B------:R-:W0:Y:S04]  /*6140*/  SHFL.IDX PT, R0, R0, RZ, 0x1f ;  /* 0x00001fff00007589 */ /* 0x000e2800000e0000 */
[----:B0-----:R0:W-:Y:S02]  /*6150*/  STL [R1+0x1c], R0 ;  /* 0x00001c0001007387 */ /* 0x0011e40000100800 */
.L_x_13551:
[----:B------:R-:W0:Y:S01]  /*6160*/  LDL R3, [R1+0x1c] ;  /* 0x00001c0001037983 */ /* 0x000e220000100800 */
[----:B------:R-:W-:Y:S01]  /*6170*/  BSSY B6, `(.L_x_13339) ;  /* 0x000001b000067945 */ /* 0x000fe20003800000 */
[----:B0-----:R-:W-:-:S05]  /*6180*/  IMAD.HI R0, R3, 0x55555556, RZ ;  /* 0x5555555603007827 */ /* 0x001fca00078e02ff */
[----:B------:R-:W-:-:S05]  /*6190*/  LEA.HI R0, R0, R0, RZ, 0x1 ;  /* 0x0000000000007211 */ /* 0x000fca00078f08ff */
[----:B------:R-:W-:Y:S02]  /*61a0*/  IMAD R0, R0, -0x3, R3 ;  /* 0xfffffffd00007824 */ /* 0x000fe400078e0203 */
[----:B------:R-:W-:-:S04]  /*61b0*/  VIADD R3, R18, 0x8400 ;  /* 0x0000840012037836 */ /* 0x000fc80000000000 */
[----:B------:R-:W-:Y:S01]  /*61c0*/  IMAD R0, R0, 0x2000, R3 ;  /* 0x0000200000007824 */ /* 0x000fe200078e0203 */
[----:B------:R-:W-:-:S04]  /*61d0*/  LOP3.LUT P0, RZ, R3, 0x3ff, RZ, 0xc0, !PT ;  /* 0x000003ff03ff7812 */ /* 0x000fc8000780c0ff */
[----:B------:R-:W-:Y:S02]  /*61e0*/  SHF.R.U32.HI R0, RZ, 0x4, R0 ;  /* 0x00000004ff007819 */ /* 0x000fe40000011600 */
[----:B------:R-:W-:Y:S02]  /*61f0*/  P2R R26, PR, RZ, 0x1 ;  /* 0x00000001ff1a7803 */ /* 0x000fe40000000000 */
[----:B------:R-:W-:-:S05]  /*6200*/  LOP3.LUT R29, R0, 0x3fff, RZ, 0xc0, !PT ;  /* 0x00003fff001d7812 */ /* 0x000fca00078ec0ff */
[----:B------:R-:W-:Y:S05]  /*6210*/  @!P0 BRA `(.L_x_13340) ;  /* 0x0000000000408947 */ /* 0x000fea0003800000 */
[----:B------:R-:W-:Y:S01]  /*6220*/  MOV R0, 0x0 ;  /* 0x0000000000007802 */ /* 0x000fe20000000f00 */
[----:B------:R-:W-:Y:S01]  /*6230*/  ULDC.64 UR4, c[0x4][0x138] ;  /* 0x01004e0000047ab9 */ /* 0x000fe20000000a00 */
[----:B------:R-:W-:Y:S01]  /*6240*/  ULDC.64 UR6, c[0x4][0x140] ;  /* 0x0100500000067ab9 */ /* 0x000fe20000000a00 */
[----:B------:R-:W-:Y:S01]  /*6250*/  IMAD.U32 R4, RZ, RZ, UR4 ;  /* 0x00000004ff047e24 */ /* 0x000fe2000f8e00ff */
[----:B---3--:R0:W3:Y:S01]  /*6260*/  LDC.64 R14, c[0x4][R0] ;  /* 0x01000000000e7b82 */ /* 0x0080e20000000a00 */
[----:B------:R-:W-:Y:S01]  /*6270*/  IMAD.U32 R5, RZ, RZ, UR5 ;  /* 0x00000005ff057e24 */ /* 0x000fe2000f8e00ff */
[----:B------:R-:W-:Y:S01]  /*6280*/  ULDC.64 UR4, c[0x4][0x28] ;  /* 0x01000a0000047ab9 */ /* 0x000fe20000000a00 */
[----:B-1----:R-:W-:Y:S01]  /*6290*/  IMAD.U32 R6, RZ, RZ, UR6 ;  /* 0x00000006ff067e24 */ /* 0x002fe2000f8e00ff */
[----:B------:R-:W-:Y:S01]  /*62a0*/  MOV R10, UR4 ;  /* 0x00000004000a7c02 */ /* 0x000fe20008000f00 */
[----:B------:R-:W-:Y:S02]  /*62b0*/  IMAD.U32 R7, RZ, RZ, UR7 ;  /* 0x00000007ff077e24 */ /* 0x000fe4000f8e00ff */
[----:B------:R-:W-:-:S02]  /*62c0*/  IMAD.U32 R11, RZ, RZ, UR5 ;  /* 0x00000005ff0b7e24 */ /* 0x000fc4000f8e00ff */
[----:B------:R-:W-:Y:S02]  /*62d0*/  IMAD.MOV.U32 R8, RZ, RZ, 0x70 ;  /* 0x00000070ff087424 */ /* 0x000fe400078e00ff */
[----:B------:R-:W-:Y:S02]  /*62e0*/  IMAD.MOV.U32 R12, RZ, RZ, 0x1 ;  /* 0x00000001ff0c7424 */ /* 0x000fe400078e00ff */
[----:B0-2---:R-:W-:-:S07]  /*62f0*/  IMAD.MOV.U32 R13, RZ, RZ, RZ ;  /* 0x000000ffff0d7224 */ /* 0x005fce00078e00ff */
[----:B------:R-:W-:-:S07]  /*6300*/  LEPC R20, `(.L_x_13340) ;  /* 0x000000001014794e */ /* 0x000fce0000000000 */
[----:B---3-5:R-:W-:Y:S05]  /*6310*/  CALL.ABS.NOINC R14 ;  /* 0x000000000e007343 */ /* 0x028fea0003c00000 */
.L_x_13340:
[----:B------:R-:W-:Y:S05]  /*6320*/  BSYNC B6 ;  /* 0x0000000000067941 */ /* 0x000fea0003800000 */
.L_x_13339:
        /* <DEDUP_REMOVED lines=8> */
[----:B------:R0:W4:Y:S03]  /*63b0*/  SYNCS.PHASECHK.TRANS64.TRYWAIT P0, [R18+URZ+0x16800], R3 ;  /* 0x01680003120075a7 */ /* 0x000126000800017f */
[----:B----4-:R-:W-:Y:S05]  /*63c0*/  @!P0 NANOSLEEP.SYNCS 0x989680 ;  /* 0x009896800000895d */ /* 0x010fea0003900000 */
[----:B------:R-:W4:Y:S01]  /*63d0*/  @!P0 SYNCS.PHASECHK.TRANS64 P0, [R18+URZ+0x16800], R3 ;  /* 0x01680003120085a7 */ /* 0x000f22000800007f */
[----:B------:R-:W-:Y:S04]  /*63e0*/  BSSY B0, `(.L_x_13342) ;  /* 0x0000006000007945 */ /* 0x000fe80003800000 */
[----:B----4-:R-:W-:Y:S05]  /*63f0*/  @P0 BRA `(.L_x_13343) ;  /* 0x0000000000100947 */ /* 0x010fea0003800000 */
.L_x_13344:
[----:B----4-:R4:W0:Y:S02]  /*6400*/  SYNCS.PHASECHK.TRANS64.TRYWAIT P0, [R18+URZ+0x16800], R3 ;  /* 0x01680003120075a7 */ /* 0x010824000800017f */
[----:B0-----:R-:W-:Y:S05]  /*6410*/  @!P0 NANOSLEEP.SYNCS 0x989680 ;  /* 0x009896800000895d */ /* 0x001fea0003900000 */
[----:B------:R-:W0:Y:S02]  /*6420*/  @!P0 SYNCS.PHASECHK.TRANS64 P0, [R18+URZ+0x16800], R3 ;  /* 0x01680003120085a7 */ /* 0x000e24000800007f */
[----:B0-----:R-:W-:Y:S05]  /*6430*/  @!P0 BRA `(.L_x_13344) ;  /* 0xfffffffc00f08947 */ /* 0x001fea000383ffff */
.L_x_13343:
[----:B------:R-:W-:Y:S05]  /*6440*/  BSYNC B0 ;  /* 0x0000000000007941 */ /* 0x000fea0003800000 */
.L_x_13342:
[----:B------:R-:W-:Y:S05]  /*6450*/  BRA `(.L_x_13345) ;  /* 0x0000002000ec7947 */ /* 0x000fea0003800000 */
.L_x_13341:
[----:B-----5:R-:W-:Y:S01]  /*6460*/  SHF.R.S32.HI R0, RZ, 0x1f, R25 ;  /* 0x0000001fff007819 */ /* 0x020fe20000011419 */
[----:B------:R-:W-:Y:S01]  /*6470*/  ULDC.64 UR4, c[0x0][0x3f8] ;  /* 0x0000fe0000047ab9 */ /* 0x000fe20000000a00 */
[----:B------:R-:W-:Y:S01]  /*6480*/  ULDC.64 UR6, c[0x0][0x408] ;  /* 0x0001020000067ab9 */ /* 0x000fe20000000a00 */
[----:B------:R-:W-:Y:S01]  /*6490*/  ISETP.NE.AND P2, PT, R26, RZ, PT ;  /* 0x000000ff1a00720c */ /* 0x000fe20003f45270 */
[----:B------:R-:W-:Y:S01]  /*64a0*/  IMAD.WIDE.U32 R4, R25, UR4, RZ ;  /* 0x0000000419047c25 */ /* 0x000fe2000f8e00ff */
[----:B------:R-:W-:Y:S03]  /*64b0*/  BSSY B6, `(.L_x_13346) ;  /* 0x000001f000067945 */ /* 0x000fe60003800000 */
[C---:B-1----:R-:W-:Y:S02]  /*64c0*/  IMAD R6, R0.reuse, UR4, RZ ;  /* 0x0000000400067c24 */ /* 0x042fe4000f8e02ff */
[----:B------:R-:W-:-:S02]  /*64d0*/  IMAD R0, R0, UR6, RZ ;  /* 0x0000000600007c24 */ /* 0x000fc4000f8e02ff */
[C---:B------:R-:W-:Y:S01]  /*64e0*/  IMAD R3, R25.reuse, UR5, R6 ;  /* 0x0000000519037c24 */ /* 0x040fe2000f8e0206 */
[----:B------:R-:W-:Y:S01]  /*64f0*/  ULDC.64 UR4, c[0x0][0x3e8] ;  /* 0x0000fa0000047ab9 */ /* 0x000fe20000000a00 */
[----:B------:R-:W-:-:S04]  /*6500*/  IMAD.WIDE.U32 R6, R25, UR6, RZ ;  /* 0x0000000619067c25 */ /* 0x000fc8000f8e00ff */
[----:B------:R-:W-:Y:S01]  /*6510*/  IMAD R9, R25, UR7, R0 ;  /* 0x0000000719097c24 */ /* 0x000fe2000f8e0200 */
[----:B------:R-:W-:Y:S01]  /*6520*/  ULDC.64 UR6, c[0x0][0x400] ;  /* 0x0001000000067ab9 */ /* 0x000fe20000000a00 */
[----:B------:R-:W-:Y:S01]  /*6530*/  IMAD.IADD R5, R3, 0x1, R5 ;  /* 0x0000000103057824 */ /* 0x000fe200078e0205 */
[----:B------:R-:W-:Y:S02]  /*6540*/  LEA R25, P0, R4, UR4, 0x1 ;  /* 0x0000000404197c11 */ /* 0x000fe4000f8008ff */
[----:B------:R-:W-:Y:S02]  /*6550*/  LEA R27, P1, R6, UR6, 0x1 ;  /* 0x00000006061b7c11 */ /* 0x000fe4000f8208ff */
[----:B------:R-:W-:Y:S02]  /*6560*/  IADD3 R3, R9, R7, RZ ;  /* 0x0000000709037210 */ /* 0x000fe40007ffe0ff */
[----:B------:R-:W-:Y:S02]  /*6570*/  LEA.HI.X R26, R4, UR5, R5, 0x1, P0 ;  /* 0x00000005041a7c11 */ /* 0x000fe400080f0c05 */
[----:B------:R-:W-:Y:S01]  /*6580*/  LEA.HI.X R28, R6, UR7, R3, 0x1, P1 ;  /* 0x00000007061c7c11 */ /* 0x000fe200088f0c03 */
[----:B------:R-:W-:Y:S06]  /*6590*/  @!P2 BRA `(.L_x_13347) ;  /* 0x000000000040a947 */ /* 0x000fec0003800000 */
[----:B------:R-:W-:Y:S01]  /*65a0*/  MOV R0, 0x0 ;  /* 0x0000000000007802 */ /* 0x000fe20000000f00 */
[----:B------:R-:W-:Y:S01]  /*65b0*/  ULDC.64 UR4, c[0x4][0x138] ;  /* 0x01004e0000047ab9 */ /* 0x000fe20000000a00 */
[----:B------:R-:W-:Y:S01]  /*65c0*/  ULDC.64 UR6, c[0x4][0x140] ;  /* 0x0100500000067ab9 */ /* 0x000fe20000000a00 */
[----:B------:R-:W-:Y:S01]  /*65d0*/  IMAD.U32 R4, RZ, RZ, UR4 ;  /* 0x00000004ff047e24 */ /* 0x000fe2000f8e00ff */
[----:B---3--:R0:W1:Y:S01]  /*65e0*/  LDC.64 R14, c[0x4][R0] ;  /* 0x01000000000e7b82 */ /* 0x0080620000000a00 */
        /* <DEDUP_REMOVED lines=8> */
[----:B0-2---:R-:W-:-:S07]  /*6670*/  IMAD.MOV.U32 R13, RZ, RZ, RZ ;  /* 0x000000ffff0d7224 */ /* 0x005fce00078e00ff */
[----:B------:R-:W-:-:S07]  /*6680*/  LEPC R20, `(.L_x_13347) ;  /* 0x000000001014794e */ /* 0x000fce0000000000 */
[----:B-1----:R-:W-:Y:S05]  /*6690*/  CALL.ABS.NOINC R14 ;  /* 0x000000000e007343 */ /* 0x002fea0003c00000 */
.L_x_13347:
[----:B------:R-:W-:Y:S05]  /*66a0*/  BSYNC B6 ;  /* 0x0000000000067941 */ /* 0x000fea0003800000 */
.L_x_13346:
        /* <DEDUP_REMOVED lines=8> */
[----:B------:R0:W4:Y:S04]  /*6730*/  SHFL.IDX PT, R0, R25, RZ, 0x1c1f ;  /* 0x001c1fff19007589 */ /* 0x00012800000e0000 */
[----:B------:R0:W0:Y:S04]  /*6740*/  SHFL.IDX PT, R5, R28, RZ, 0x1c1f ;  /* 0x001c1fff1c057589 */ /* 0x00002800000e0000 */
[----:B---3--:R3:W0:Y:S02]  /*6750*/  SHFL.IDX PT, R14, R27, RZ, 0x1c1f ;  /* 0x001c1fff1b0e7589 */ /* 0x00862400000e0000 */
.L_x_13557:
[----:B------:R-:W-:Y:S01]  /*6760*/  ULDC UR4, c[0x0][0x448] ;  /* 0x0001120000047ab9 */ /* 0x000fe20000000800 */
[----:B------:R-:W-:Y:S01]  /*6770*/  BSSY B1, `(.L_x_13351) ;  /* 0x000001e000017945 */ /* 0x000fe20003800000 */
[----:B0-----:R-:W-:Y:S01]  /*6780*/  IMAD R26, R24, UR4, RZ ;  /* 0x00000004181a7c24 */ /* 0x001fe2000f8e02ff */
[----:B------:R-:W-:Y:S02]  /*6790*/  CS2R R8, SRZ ;  /* 0x0000000000087805 */ /* 0x000fe4000001ff00 */
[----:B------:R-:W-:Y:S02]  /*67a0*/  CS2R R6, SRZ ;  /* 0x0000000000067805 */ /* 0x000fe4000001ff00 */
[----:B------:R-:W-:Y:S02]  /*67b0*/  CS2R R10, SRZ ;  /* 0x00000000000a7805 */ /* 0x000fe4000001ff00 */
[----:B--2---:R-:W-:Y:S02]  /*67c0*/  CS2R R12, SRZ ;  /* 0x00000000000c7805 */ /* 0x004fe4000001ff00 */
[----:B------:R-:W-:-:S13]  /*67d0*/  ISETP.GE.AND P0, PT, R4, R26, PT ;  /* 0x0000001a0400720c */ /* 0x000fda0003f06270 */
[----:B------:R-:W-:Y:S05]  /*67e0*/  @P0 BRA `(.L_x_13352) ;  /* 0x0000000000580947 */ /* 0x000fea0003800000 */
[----:B------:R-:W2:Y:S01]  /*67f0*/  LDL R28, [R1+0x54] ;  /* 0x00005400011c7983 */ /* 0x000ea20000100800 */
[----:B------:R-:W-:-:S03]  /*6800*/  ULDC UR4, c[0x0][0x3f4] ;  /* 0x0000fd0000047ab9 */ /* 0x000fc60000000800 */
[----:B---3--:R-:W3:Y:S01]  /*6810*/  LDL R27, [R1+0x50] ;  /* 0x00005000011b7983 */ /* 0x008ee20000100800 */
[----:B------:R-:W-:Y:S01]  /*6820*/  ISETP.GE.AND P3, PT, R157, UR4, PT ;  /* 0x000000049d007c0c */ /* 0x000fe2000bf66270 */
[----:B----4-:R-:W-:Y:S01]  /*6830*/  IMAD.MOV.U32 R6, RZ, RZ, R0 ;  /* 0x000000ffff067224 */ /* 0x010fe200078e0000 */
[----:B------:R-:W-:Y:S01]  /*6840*/  ISETP.GE.AND P2, PT, R22, UR4, PT ;  /* 0x0000000416007c0c */ /* 0x000fe2000bf46270 */
[----:B-1----:R-:W-:Y:S01]  /*6850*/  IMAD.MOV.U32 R7, RZ, RZ, R3 ;  /* 0x000000ffff077224 */ /* 0x002fe200078e0003 */
[----:B------:R-:W-:Y:S01]  /*6860*/  CS2R R10, SRZ ;  /* 0x00000000000a7805 */ /* 0x000fe2000001ff00 */
[----:B------:R-:W-:Y:S01]  /*6870*/  IMAD.MOV.U32 R15, RZ, RZ, R5 ;  /* 0x000000ffff0f7224 */ /* 0x000fe200078e0005 */
[----:B------:R-:W-:Y:S02]  /*6880*/  CS2R R8, SRZ ;  /* 0x0000000000087805 */ /* 0x000fe4000001ff00 */
[----:B------:R-:W-:-:S07]  /*6890*/  CS2R R12, SRZ ;  /* 0x00000000000c7805 */ /* 0x000fce000001ff00 */
[----:B------:R-:W-:Y:S01]  /*68a0*/  @!P2 IMAD.WIDE R20, R22, 0x2, R6 ;  /* 0x000000021614a825 */ /* 0x000fe200078e0206 */
[----:B------:R-:W-:-:S04]  /*68b0*/  CS2R R6, SRZ ;  /* 0x0000000000067805 */ /* 0x000fc8000001ff00 */
[----:B------:R0:W5:Y:S01]  /*68c0*/  @!P2 LD.E.64 R10, desc[UR42][R20.64] ;  /* 0x0000002a140aa980 */ /* 0x000162000c101b00 */
[-C--:B--2---:R-:W-:Y:S02]  /*68d0*/  @!P3 IADD3 R24, P0, R0, R28.reuse, RZ ;  /* 0x0000001c0018b210 */ /* 0x084fe40007f1e0ff */
[----:B------:R-:W-:Y:S01]  /*68e0*/  @!P3 IADD3 R4, P1, R14, R28, RZ ;  /* 0x0000001c0e04b210 */ /* 0x000fe20007f3e0ff */
[----:B------:R-:W-:-:S03]  /*68f0*/  @!P2 IMAD.WIDE R14, R22, 0x2, R14 ;  /* 0x00000002160ea825 */ /* 0x000fc600078e020e */
[----:B---3--:R-:W-:Y:S01]  /*6900*/  @!P3 IADD3.X R5, R5, R27, RZ, P1, !PT ;  /* 0x0000001b0505b210 */ /* 0x008fe20000ffe4ff */
[----:B------:R-:W-:Y:S01]  /*6910*/  @!P3 IMAD.X R25, R3, 0x1, R27, P0 ;  /* 0x000000010319b824 */ /* 0x000fe200000e061b */
[----:B------:R0:W5:Y:S04]  /*6920*/  @!P2 LD.E.64 R8, desc[UR42][R14.64] ;  /* 0x0000002a0e08a980 */ /* 0x000168000c101b00 */
[----:B------:R0:W5:Y:S04]  /*6930*/  @!P3 LD.E.64 R12, desc[UR42][R24.64] ;  /* 0x0000002a180cb980 */ /* 0x000168000c101b00 */
[----:B------:R0:W5:Y:S02]  /*6940*/  @!P3 LD.E.64 R6, desc[UR42][R4.64] ;  /* 0x0000002a0406b980 */ /* 0x000164000c101b00 */
.L_x_13352:
[----:B------:R-:W-:Y:S05]  /*6950*/  BSYNC B1 ;  /* 0x0000000000017941 */ /* 0x000fea0003800000 */
.L_x_13351:
[----:B------:R-:W4:Y:S01]  /*6960*/  LDL R30, [R1+0x14] ;  /* 0x00001400011e7983 */ /* 0x000f220000100800 */
[----:B------:R-:W-:Y:S01]  /*6970*/  ULEA.HI UR4, UR37, UR37, URZ, 0x1 ;  /* 0x0000002525047291 */ /* 0x000fe2000f8f083f */
[--C-:B-----5:R-:W-:Y:S01]  /*6980*/  SHF.R.U64 R31, R10, 0x10, R11.reuse ;  /* 0x000000100a1f7819 */ /* 0x120fe2000000120b */
[----:B0-----:R-:W-:Y:S01]  /*6990*/  IMAD R20, R33, -0xc0, R26 ;  /* 0xffffff4021147824 */ /* 0x001fe200078e021a */
[----:B------:R-:W0:Y:S01]  /*69a0*/  S2R R21, SR_TID.X ;  /* 0x0000000000157919 */ /* 0x000e220000002100 */
[----:B------:R-:W-:Y:S01]  /*69b0*/  ULOP3.LUT UR4, UR4, 0xfffffffe, URZ, 0xc0, !UPT ;  /* 0xfffffffe04047892 */ /* 0x000fe2000f8ec03f */
[----:B---3--:R-:W-:Y:S01]  /*69c0*/  SHF.R.U32.HI R27, RZ, 0x10, R11 ;  /* 0x00000010ff1b7819 */ /* 0x008fe2000001160b */
[--C-:B------:R-:W-:Y:S01]  /*69d0*/  IMAD.MOV.U32 R4, RZ, RZ, R13.reuse ;  /* 0x000000ffff047224 */ /* 0x100fe200078e000d */
[--C-:B------:R-:W-:Y:S01]  /*69e0*/  SHF.R.U32.HI R25, RZ, 0x10, R13.reuse ;  /* 0x00000010ff197819 */ /* 0x100fe2000001160d */
[----:B------:R-:W-:Y:S01]  /*69f0*/  UIADD3 UR4, UR37, -UR4, URZ ;  /* 0x8000000425047290 */ /* 0x000fe2000fffe03f */
[----:B------:R-:W-:Y:S01]  /*6a00*/  IMAD.MOV.U32 R14, RZ, RZ, R10 ;  /* 0x000000ffff0e7224 */ /* 0x000fe200078e000a */
[----:B------:R-:W-:Y:S01]  /*6a10*/  SHF.R.U64 R26, R12, 0x10, R13 ;  /* 0x000000100c1a7819 */ /* 0x000fe2000000120d */
[----:B------:R-:W-:Y:S01]  /*6a20*/  BSSY B1, `(.L_x_13353) ;  /* 0x0000024000017945 */ /* 0x000fe20003800000 */
[----:B------:R-:W-:Y:S01]  /*6a30*/  MOV R15, R8 ;  /* 0x00000008000f7202 */ /* 0x000fe20000000f00 */
[----:B------:R-:W-:Y:S01]  /*6a40*/  IMAD.MOV.U32 R10, RZ, RZ, R7 ;  /* 0x000000ffff0a7224 */ /* 0x000fe200078e0007 */
[----:B------:R-:W-:Y:S01]  /*6a50*/  SHF.R.U64 R24, R8, 0x10, R9 ;  /* 0x0000001008187819 */ /* 0x000fe20000001209 */
[----:B------:R-:W-:Y:S01]  /*6a60*/  IMAD.U32 R5, RZ, RZ, UR4 ;  /* 0x00000004ff057e24 */ /* 0x000fe2000f8e00ff */
[----:B------:R-:W-:-:S02]  /*6a70*/  VIMNMX R20, R20, 0xc0, PT ;  /* 0x000000c014147848 */ /* 0x000fc40003fe0100 */
[----:B------:R-:W-:Y:S02]  /*6a80*/  PRMT R8, R4, 0x5410, R25 ;  /* 0x0000541004087816 */ /* 0x000fe40000000019 */
[----:B------:R-:W-:Y:S02]  /*6a90*/  SHF.L.U32 R5, R5, 0x1f, RZ ;  /* 0x0000001f05057819 */ /* 0x000fe400000006ff */
[----:B------:R-:W-:Y:S02]  /*6aa0*/  PRMT R14, R14, 0x5410, R31 ;  /* 0x000054100e0e7816 */ /* 0x000fe4000000001f */
[----:B------:R-:W2:Y:S01]  /*6ab0*/  SYNCS.PHASECHK.TRANS64.TRYWAIT P0, [R18+URZ+0x16800], R5 ;  /* 0x01680005120075a7 */ /* 0x000ea2000800017f */
[----:B------:R-:W-:Y:S02]  /*6ac0*/  ISETP.GE.AND P1, PT, R153, R20, PT ;  /* 0x000000149900720c */ /* 0x000fe40003f26270 */
[----:B------:R-:W-:Y:S01]  /*6ad0*/  PRMT R15, R15, 0x5410, R24 ;  /* 0x000054100f0f7816 */ /* 0x000fe20000000018 */
[----:B0-----:R-:W-:Y:S01]  /*6ae0*/  VIADD R34, R21, 0xffffff80 ;  /* 0xffffff8015227836 */ /* 0x001fe20000000000 */
[----:B------:R-:W-:-:S04]  /*6af0*/  SHF.R.U32.HI R21, RZ, 0x10, R9 ;  /* 0x00000010ff157819 */ /* 0x000fc80000011609 */
[----:B------:R-:W-:-:S04]  /*6b00*/  SHF.R.S32.HI R32, RZ, 0x1f, R34 ;  /* 0x0000001fff207819 */ /* 0x000fc80000011422 */
[----:B------:R-:W-:-:S04]  /*6b10*/  LEA.HI R32, R32, R34, RZ, 0x5 ;  /* 0x0000002220207211 */ /* 0x000fc800078f28ff */
[----:B------:R-:W-:Y:S01]  /*6b20*/  SHF.R.S32.HI R32, RZ, 0x5, R32 ;  /* 0x00000005ff207819 */ /* 0x000fe20000011420 */
[C---:B----4-:R-:W-:Y:S01]  /*6b30*/  IMAD.SHL.U32 R0, R30.reuse, 0x40, RZ ;  /* 0x000000401e007824 */ /* 0x050fe200078e00ff */
[----:B------:R-:W-:-:S04]  /*6b40*/  LOP3.LUT P2, RZ, R30, 0x4, RZ, 0xc0, !PT ;  /* 0x000000041eff7812 */ /* 0x000fc8000784c0ff */
[----:B-1----:R-:W-:-:S04]  /*6b50*/  LOP3.LUT R3, R0, 0x1c0, RZ, 0xc0, !PT ;  /* 0x000001c000037812 */ /* 0x002fc800078ec0ff */
[----:B------:R-:W-:Y:S02]  /*6b60*/  LOP3.LUT R0, R3, 0x18, R16, 0xf8, !PT ;  /* 0x0000001803007812 */ /* 0x000fe400078ef810 */
[----:B------:R-:W-:-:S04]  /*6b70*/  SHF.R.U32.HI R3, RZ, 0x3, R3 ;  /* 0x00000003ff037819 */ /* 0x000fc80000011603 */
[----:B------:R-:W-:Y:S01]  /*6b80*/  LOP3.LUT R28, R0, R3, RZ, 0x3c, !PT ;  /* 0x00000003001c7212 */ /* 0x000fe200078e3cff */
[----:B------:R-:W-:Y:S02]  /*6b90*/  IMAD.MOV.U32 R0, RZ, RZ, R11 ;  /* 0x000000ffff007224 */ /* 0x000fe400078e000b */
[----:B------:R-:W-:Y:S02]  /*6ba0*/  IMAD.MOV.U32 R3, RZ, RZ, R12 ;  /* 0x000000ffff037224 */ /* 0x000fe400078e000c */
[----:B------:R-:W-:Y:S01]  /*6bb0*/  IMAD R11, R32, 0x200, R28 ;  /* 0x00000200200b7824 */ /* 0x000fe200078e021c */
[----:B------:R-:W-:Y:S01]  /*6bc0*/  PRMT R13, R0, 0x5410, R27 ;  /* 0x00005410000d7816 */ /* 0x000fe2000000001b */
[----:B------:R-:W-:Y:S01]  /*6bd0*/  IMAD.MOV.U32 R12, RZ, RZ, R9 ;  /* 0x000000ffff0c7224 */ /* 0x000fe200078e0009 */
[----:B------:R-:W-:Y:S01]  /*6be0*/  PRMT R3, R3, 0x5410, R26 ;  /* 0x0000541003037816 */ /* 0x000fe2000000001a */
[----:B------:R-:W-:Y:S02]  /*6bf0*/  IMAD R11, R11, 0x2, R18 ;  /* 0x000000020b0b7824 */ /* 0x000fe400078e0212 */
[----:B------:R-:W-:Y:S01]  /*6c00*/  IMAD.MOV.U32 R9, RZ, RZ, R6 ;  /* 0x000000ffff097224 */ /* 0x000fe200078e0006 */
[--C-:B------:R-:W-:Y:S01]  /*6c10*/  SHF.R.U64 R6, R6, 0x10, R7.reuse ;  /* 0x0000001006067819 */ /* 0x100fe20000001207 */
[----:B------:R-:W-:Y:S01]  /*6c20*/  VIADD R0, R11, 0x8440 ;  /* 0x000084400b007836 */ /* 0x000fe20000000000 */
[----:B------:R-:W-:-:S02]  /*6c30*/  SHF.R.U32.HI R7, RZ, 0x10, R7 ;  /* 0x00000010ff077819 */ /* 0x000fc40000011607 */
[----:B------:R-:W-:Y:S01]  /*6c40*/  IADD3 R4, R11, 0x8400, RZ ;  /* 0x000084000b047810 */ /* 0x000fe20007ffe0ff */
[----:B--2---:R-:W-:Y:S06]  /*6c50*/  @!P0 BRA `(.L_x_13354) ;  /* 0x0000011400308947 */ /* 0x004fec0003800000 */
.L_x_13558:
[----:B------:R-:W-:Y:S05]  /*6c60*/  BSYNC B1 ;  /* 0x0000000000017941 */ /* 0x000fea0003800000 */
.L_x_13353:
[----:B------:R-:W-:Y:S01]  /*6c70*/  BSSY B1, `(.L_x_13355) ;  /* 0x0000059000017945 */ /* 0x000fe20003800000 */
[----:B------:R-:W-:Y:S01]  /*6c80*/  PRMT R12, R12, 0x5410, R21 ;  /* 0x000054100c0c7816 */ /* 0x000fe20000000015 */
[----:B------:R-:W-:Y:S01]  /*6c90*/  @P2 VIADD R0, R4, 0xffffffc0 ;  /* 0xffffffc004002836 */ /* 0x000fe20000000000 */
        /* <DEDUP_REMOVED lines=8> */
[----:B0-----:R-:W0:Y:S01]  /*6d20*/  LDS.128 R4, [R11+0x8400] ;  /* 0x008400000b047984 */ /* 0x001e220000000c00 */
[C---:B------:R-:W-:Y:S01]  /*6d30*/  IMAD.U32 R30, R15.reuse, 0x10000, RZ ;  /* 0x000100000f1e7824 */ /* 0x040fe200078e00ff */
[C---:B------:R-:W-:Y:S01]  /*6d40*/  LOP3.LUT R28, R14.reuse, 0xffff0000, RZ, 0xc0, !PT ;  /* 0xffff00000e1c7812 */ /* 0x040fe200078ec0ff */
[----:B------:R-:W-:Y:S01]  /*6d50*/  IMAD.U32 R27, R14, 0x10000, RZ ;  /* 0x000100000e1b7824 */ /* 0x000fe200078e00ff */
        /* <DEDUP_REMOVED lines=8> */
[----:B------:R-:W-:Y:S01]  /*6de0*/  FMUL.FTZ R33, R4, R27 ;  /* 0x0000001b04217220 */ /* 0x000fe20000410000 */
[C---:B------:R-:W-:Y:S01]  /*6df0*/  FMUL.FTZ R35, R5.reuse, R31 ;  /* 0x0000001f05237220 */ /* 0x040fe20000410000 */
[----:B------:R-:W-:Y:S01]  /*6e00*/  FMUL.FTZ R37, R5, R28 ;  /* 0x0000001c05257220 */ /* 0x000fe20000410000 */
[C---:B------:R-:W-:Y:S01]  /*6e10*/  FFMA.FTZ R32, R21.reuse, R27, -R32 ;  /* 0x0000001b15207223 */ /* 0x040fe20000010820 */
[----:B------:R-:W-:Y:S01]  /*6e20*/  LOP3.LUT R6, R6, 0xffff0000, RZ, 0xc0, !PT ;  /* 0xffff000006067812 */ /* 0x000fe200078ec0ff */
[----:B------:R-:W-:Y:S01]  /*6e30*/  FFMA.FTZ R33, R21, R30, R33 ;  /* 0x0000001e15217223 */ /* 0x000fe20000010021 */
        /* <DEDUP_REMOVED lines=20> */
.L_x_13358:
[----:B------:R-:W-:Y:S05]  /*6f80*/  BSYNC B2 ;  /* 0x0000000000027941 */ /* 0x000fea0003800000 */
.L_x_13357:
[----:B------:R-:W-:Y:S05]  /*6f90*/  @P1 BRA `(.L_x_13356) ;  /* 0x0000000000981947 */ /* 0x000fea0003800000 */
[----:B01----:R-:W0:Y:S01]  /*6fa0*/  LDS.128 R4, [R0] ;  /* 0x0000000000047984 */ /* 0x003e220000000c00 */
[----:B------:R-:W-:Y:S01]  /*6fb0*/  SHF.L.U32 R30, R9, 0x10, RZ ;  /* 0x00000010091e7819 */ /* 0x000fe200000006ff */
        /* <DEDUP_REMOVED lines=14> */
[----:B------:R-:W-:Y:S01]  /*70a0*/  FMUL.FTZ R37, R5, R28 ;  /* 0x0000001c05257220 */ /* 0x000fe20000410000 */
        /* <DEDUP_REMOVED lines=21> */
.L_x_13356:
[----:B------:R-:W-:Y:S05]  /*7200*/  BSYNC B1 ;  /* 0x0000000000017941 */ /* 0x000fea0003800000 */
.L_x_13355:
        /* <DEDUP_REMOVED lines=15> */
[----:B------:R-:W-:Y:S01]  /*7300*/  IMAD.U32 R14, R6, 0x10000, RZ ;  /* 0x00010000060e7824 */ /* 0x000fe200078e00ff */
[----:B------:R-:W-:Y:S01]  /*7310*/  SHF.L.U32 R21, R5, 0x10, RZ ;  /* 0x0000001005157819 */ /* 0x000fe200000006ff */
[----:B------:R-:W-:Y:S01]  /*7320*/  IMAD.U32 R15, R7, 0x10000, RZ ;  /* 0x00010000070f7824 */ /* 0x000fe200078e00ff */
[----:B------:R-:W-:Y:S01]  /*7330*/  LOP3.LUT R5, R5, 0xffff0000, RZ, 0xc0, !PT ;  /* 0xffff000005057812 */ /* 0x000fe200078ec0ff */
[-C--:B------:R-:W-:Y:S01]  /*7340*/  FMUL.FTZ R25, R28, R4.reuse ;  /* 0x000000041c197220 */ /* 0x080fe20000410000 */
[----:B------:R-:W-:Y:S01]  /*7350*/  FMUL.FTZ R27, R26, R4 ;  /* 0x000000041a1b7220 */ /* 0x000fe20000410000 */
[----:B------:R-:W-:-:S02]  /*7360*/  LOP3.LUT R6, R6, 0xffff0000, RZ, 0xc0, !PT ;  /* 0xffff000006067812 */ /* 0x000fc400078ec0ff */
[-C--:B------:R-:W-:Y:S01]  /*7370*/  FMUL.FTZ R24, R33, R5.reuse ;  /* 0x0000000521187220 */ /* 0x080fe20000410000 */
[-C--:B------:R-:W-:Y:S01]  /*7380*/  FFMA.FTZ R4, R26, R20.reuse, -R25 ;  /* 0x000000141a047223 */ /* 0x080fe20000010819 */
[----:B------:R-:W-:Y:S01]  /*7390*/  FFMA.FTZ R27, R28, R20, R27 ;  /* 0x000000141c1b7223 */ /* 0x000fe2000001001b */
[C---:B------:R-:W-:Y:S01]  /*73a0*/  FMUL.FTZ R20, R31.reuse, R5 ;  /* 0x000000051f147220 */ /* 0x040fe20000410000 */
[-C--:B------:R-:W-:Y:S01]  /*73b0*/  FFMA.FTZ R5, R31, R21.reuse, -R24 ;  /* 0x000000151f057223 */ /* 0x080fe20000010818 */
[----:B------:R-:W-:Y:S01]  /*73c0*/  LOP3.LUT R7, R7, 0xffff0000, RZ, 0xc0, !PT ;  /* 0xffff000007077812 */ /* 0x000fe200078ec0ff */
[C---:B------:R-:W-:Y:S01]  /*73d0*/  IMAD.U32 R28, R12.reuse, 0x10000, RZ ;  /* 0x000100000c1c7824 */ /* 0x040fe200078e00ff */
[----:B------:R-:W-:Y:S01]  /*73e0*/  LOP3.LUT R31, R12, 0xffff0000, RZ, 0xc0, !PT ;  /* 0xffff00000c1f7812 */ /* 0x000fe200078ec0ff */
[C---:B------:R-:W-:Y:S01]  /*73f0*/  IMAD.U32 R26, R13.reuse, 0x10000, RZ ;  /* 0x000100000d1a7824 */ /* 0x040fe200078e00ff */
[----:B------:R-:W-:Y:S01]  /*7400*/  LOP3.LUT R25, R13, 0xffff0000, RZ, 0xc0, !PT ;  /* 0xffff00000d197812 */ /* 0x000fe200078ec0ff */
[----:B------:R-:W-:Y:S01]  /*7410*/  FFMA.FTZ R20, R33, R21, R20 ;  /* 0x0000001521147223 */ /* 0x000fe20000010014 */
[-C--:B------:R-:W-:Y:S01]  /*7420*/  FMUL.FTZ R13, R28, R6.reuse ;  /* 0x000000061c0d7220 */ /* 0x080fe20000410000 */
[C---:B------:R-:W-:Y:S01]  /*7430*/  FMUL.FTZ R21, R26.reuse, R6 ;  /* 0x000000061a157220 */ /* 0x040fe20000410000 */
[-C--:B------:R-:W-:Y:S01]  /*7440*/  FMUL.FTZ R12, R31, R7.reuse ;  /* 0x000000071f0c7220 */ /* 0x080fe20000410000 */
[C---:B------:R-:W-:Y:S01]  /*7450*/  FMUL.FTZ R24, R25.reuse, R7 ;  /* 0x0000000719187220 */ /* 0x040fe20000410000 */
        /* <DEDUP_REMOVED lines=9> */
.L_x_13361:
[----:B------:R-:W-:Y:S05]  /*74f0*/  BSYNC B1 ;  /* 0x0000000000017941 */ /* 0x000fea0003800000 */
.L_x_13360:
[----:B------:R-:W-:Y:S05]  /*7500*/  @P1 BRA `(.L_x_13359) ;  /* 0x00000010009c1947 */ /* 0x000fea0003800000 */
[----:B01----:R-:W0:Y:S01]  /*7510*/  LDS.128 R4, [R0+0x3000] ;  /* 0x0030000000047984 */ /* 0x003e220000000c00 */
[C---:B------:R-:W-:Y:S01]  /*7520*/  IMAD.U32 R21, R9.reuse, 0x10000, RZ ;  /* 0x0001000009157824 */ /* 0x040fe200078e00ff */
[----:B------:R-:W-:Y:S01]  /*7530*/  LOP3.LUT R26, R9, 0xffff0000, RZ, 0xc0, !PT ;  /* 0xffff0000091a7812 */ /* 0x000fe200078ec0ff */
        /* <DEDUP_REMOVED lines=11> */
[-C--:B------:R-:W-:Y:S01]  /*75f0*/  FMUL.FTZ R14, R21, R4.reuse ;  /* 0x00000004150e7220 */ /* 0x080fe20000410000 */
[----:B------:R-:W-:Y:S01]  /*7600*/  FMUL.FTZ R20, R15, R4 ;  /* 0x000000040f147220 */ /* 0x000fe20000410000 */
[----:B------:R-:W-:Y:S01]  /*7610*/  FMUL.FTZ R13, R26, R5 ;  /* 0x000000051a0d7220 */ /* 0x000fe20000410000 */
[----:B------:R-:W-:Y:S01]  /*7620*/  LOP3.LUT R7, R7, 0xffff0000, RZ, 0xc0, !PT ;  /* 0xffff000007077812 */ /* 0x000fe200078ec0ff */
[----:B------:R-:W-:Y:S01]  /*7630*/  FFMA.FTZ R4, R15, R11, -R14 ;  /* 0x0000000b0f047223 */ /* 0x000fe2000001080e */
[C---:B------:R-:W-:Y:S01]  /*7640*/  FMUL.FTZ R15, R24.reuse, R5 ;  /* 0x00000005180f7220 */ /* 0x040fe20000410000 */
[----:B------:R-:W-:Y:S01]  /*7650*/  FFMA.FTZ R11, R21, R11, R20 ;  /* 0x0000000b150b7223 */ /* 0x000fe20000010014 */
[----:B------:R-:W-:Y:S01]  /*7660*/  FFMA.FTZ R5, R24, R12, -R13 ;  /* 0x0000000c18057223 */ /* 0x000fe2000001080d */
[C---:B------:R-:W-:Y:S01]  /*7670*/  SHF.L.U32 R13, R8.reuse, 0x10, RZ ;  /* 0x00000010080d7819 */ /* 0x040fe200000006ff */
[-C--:B------:R-:W-:Y:S01]  /*7680*/  FMUL.FTZ R14, R27, R7.reuse ;  /* 0x000000071b0e7220 */ /* 0x080fe20000410000 */
[----:B------:R-:W-:Y:S01]  /*7690*/  LOP3.LUT R21, R8, 0xffff0000, RZ, 0xc0, !PT ;  /* 0xffff000008157812 */ /* 0x000fe200078ec0ff */
[----:B------:R-:W-:Y:S01]  /*76a0*/  FMUL.FTZ R8, R25, R6 ;  /* 0x0000000619087220 */ /* 0x000fe20000410000 */
[----:B------:R-:W-:Y:S01]  /*76b0*/  FFMA.FTZ R12, R26, R12, R15 ;  /* 0x0000000c1a0c7223 */ /* 0x000fe2000001000f */
[----:B------:R-:W-:Y:S01]  /*76c0*/  FMUL.FTZ R10, R13, R6 ;  /* 0x000000060d0a7220 */ /* 0x000fe20000410000 */
[----:B------:R-:W-:Y:S01]  /*76d0*/  F2FP.BF16.F32.PACK_AB R4, R11, R4 ;  /* 0x000000040b04723e */ /* 0x000fe200000010ff */
[----:B------:R-:W-:Y:S01]  /*76e0*/  FMUL.FTZ R20, R21, R7 ;  /* 0x0000000715147220 */ /* 0x000fe20000410000 */
[-C--:B------:R-:W-:Y:S01]  /*76f0*/  FFMA.FTZ R6, R13, R3.reuse, -R8 ;  /* 0x000000030d067223 */ /* 0x080fe20000010808 */
[----:B------:R-:W-:Y:S01]  /*7700*/  FFMA.FTZ R3, R25, R3, R10 ;  /* 0x0000000319037223 */ /* 0x000fe2000001000a */
[-C--:B------:R-:W-:Y:S01]  /*7710*/  FFMA.FTZ R7, R21, R9.reuse, -R14 ;  /* 0x0000000915077223 */ /* 0x080fe2000001080e */
[----:B------:R-:W-:Y:S01]  /*7720*/  FFMA.FTZ R20, R27, R9, R20 ;  /* 0x000000091b147223 */ /* 0x000fe20000010014 */
[----:B------:R-:W-:-:S02]  /*7730*/  F2FP.BF16.F32.PACK_AB R5, R12, R5 ;  /* 0x000000050c05723e */ /* 0x000fc400000010ff */
[----:B------:R-:W-:Y:S02]  /*7740*/  F2FP.BF16.F32.PACK_AB R6, R3, R6 ;  /* 0x000000060306723e */ /* 0x000fe400000010ff */
[----:B------:R-:W-:-:S05]  /*7750*/  F2FP.BF16.F32.PACK_AB R7, R20, R7 ;  /* 0x000000071407723e */ /* 0x000fca00000010ff */
[----:B------:R3:W-:Y:S01]  /*7760*/  STS.128 [R0+0x3000], R4 ;  /* 0x0030000400007388 */ /* 0x0007e20000000c00 */
[----:B------:R-:W-:Y:S05]  /*7770*/  BRA `(.L_x_13359) ;  /* 0x0000001000007947 */ /* 0x000fea0003800000 */
.L_x_13349:
[----:B------:R-:W-:-:S03]  /*7780*/  UMOV UR4, 0xffffffff ;  /* 0xffffffff00047882 */ /* 0x000fc60000000000 */
[----:B------:R-:W-:Y:S05]  /*7790*/  BRA.DIV UR4, `(.L_x_13362) ;  /* 0x0000010a04747947 */ /* 0x000fea000b800000 */
[----:B------:R0:W1:Y:S04]  /*77a0*/  SHFL.IDX PT, R0, R26, RZ, 0x1c1f ;  /* 0x001c1fff1a007589 */ /* 0x00006800000e0000 */
[----:B------:R0:W4:Y:S04]  /*77b0*/  SHFL.IDX PT, R3, R25, RZ, 0x1c1f ;  /* 0x001c1fff19037589 */ /* 0x00012800000e0000 */
[----:B------:R0:W0:Y:S04]  /*77c0*/  SHFL.IDX PT, R20, R28, RZ, 0x1c1f ;  /* 0x001c1fff1c147589 */ /* 0x00002800000e0000 */
[----:B---3--:R3:W0:Y:S02]  /*77d0*/  SHFL.IDX PT, R14, R27, RZ, 0x1c1f ;  /* 0x001c1fff1b0e7589 */ /* 0x00862400000e0000 */
.L_x_13564:
[----:B------:R-:W-:Y:S01]  /*77e0*/  ULDC UR4, c[0x0][0x448] ;  /* 0x0001120000047ab9 */ /* 0x000fe20000000800 */
[----:B------:R-:W-:Y:S01]  /*77f0*/  BSSY B1, `(.L_x_13363) ;  /* 0x0000014000017945 */ /* 0x000fe20003800000 */
[----:B------:R-:W-:Y:S01]  /*7800*/  IMAD R24, R24, UR4, RZ ;  /* 0x0000000418187c24 */ /* 0x000fe2000f8e02ff */
        /* <DEDUP_REMOVED lines=10> */
[-C--:B----4-:R-:W-:Y:S02]  /*78b0*/  IADD3 R12, P0, R3, R15.reuse, RZ ;  /* 0x0000000f030c7210 */ /* 0x090fe40007f1e0ff */
[----:B0-----:R-:W-:-:S03]  /*78c0*/  IADD3 R14, P1, R14, R15, RZ ;  /* 0x0000000f0e0e7210 */ /* 0x001fc60007f3e0ff */
[--C-:B-12---:R-:W-:Y:S02]  /*78d0*/  IMAD.X R13, R0, 0x1, R5.reuse, P0 ;  /* 0x00000001000d7824 */ /* 0x106fe400000e0605 */
[----:B------:R-:W-:Y:S01]  /*78e0*/  IMAD.X R15, R20, 0x1, R5, P1 ;  /* 0x00000001140f7824 */ /* 0x000fe200008e0605 */
[----:B------:R-:W-:Y:S01]  /*78f0*/  CS2R R4, SRZ ;  /* 0x0000000000047805 */ /* 0x000fe2000001ff00 */
[----:B------:R-:W-:Y:S06]  /*7900*/  @P2 BRA `(.L_x_13364) ;  /* 0x0000000000082947 */ /* 0x000fec0003800000 */
[----:B------:R0:W5:Y:S04]  /*7910*/  LD.E.128 R4, desc[UR42][R12.64] ;  /* 0x0000002a0c047980 */ /* 0x000168000c101d00 */
[----:B------:R0:W5:Y:S02]  /*7920*/  LD.E.128 R8, desc[UR42][R14.64] ;  /* 0x0000002a0e087980 */ /* 0x000164000c101d00 */
.L_x_13364:
[----:B------:R-:W-:Y:S05]  /*7930*/  BSYNC B1 ;  /* 0x0000000000017941 */ /* 0x000fea0003800000 */
.L_x_13363:
[----:B------:R-:W-:Y:S01]  /*7940*/  ULEA.HI UR4, UR37, UR37, URZ, 0x1 ;  /* 0x0000002525047291 */ /* 0x000fe2000f8f083f */
[----:B0-----:R-:W0:Y:S01]  /*7950*/  LDC R25, c[0x0][0x3f4] ;  /* 0x0000fd00ff197b82 */ /* 0x001e220000000800 */
[----:B-1----:R-:W-:Y:S01]  /*7960*/  IMAD R0, R33, -0xc0, R24 ;  /* 0xffffff4021007824 */ /* 0x002fe200078e0218 */
[----:B-----5:R-:W-:Y:S01]  /*7970*/  SHF.R.U64 R31, R8, 0x10, R9 ;  /* 0x00000010081f7819 */ /* 0x020fe20000001209 */
[----:B------:R-:W-:Y:S01]  /*7980*/  ULOP3.LUT UR4, UR4, 0xfffffffe, URZ, 0xc0, !UPT ;  /* 0xfffffffe04047892 */ /* 0x000fe2000f8ec03f */
[----:B------:R-:W-:Y:S01]  /*7990*/  IMAD.MOV.U32 R12, RZ, RZ, R8 ;  /* 0x000000ffff0c7224 */ /* 0x000fe200078e0008 */
[--C-:B------:R-:W-:Y:S01]  /*79a0*/  SHF.R.U64 R26, R4, 0x10, R5.reuse ;  /* 0x00000010041a7819 */ /* 0x100fe20000001205 */
[----:B------:R-:W-:Y:S01]  /*79b0*/  IMAD.MOV.U32 R21, RZ, RZ, R4 ;  /* 0x000000ffff157224 */ /* 0x000fe200078e0004 */
[----:B------:R-:W-:Y:S01]  /*79c0*/  UIADD3 UR4, UR37, -UR4, URZ ;  /* 0x8000000425047290 */ /* 0x000fe2000fffe03f */
[----:B----4-:R-:W-:Y:S01]  /*79d0*/  MOV R3, R6 ;  /* 0x0000000600037202 */ /* 0x010fe20000000f00 */
[----:B--2---:R-:W-:Y:S01]  /*79e0*/  IMAD.MOV.U32 R13, RZ, RZ, R5 ;  /* 0x000000ffff0d7224 */ /* 0x004fe200078e0005 */
[----:B------:R-:W-:Y:S01]  /*79f0*/  VIMNMX R8, R0, 0xc0, PT ;  /* 0x000000c000087848 */ /* 0x000fe20003fe0100 */
[----:B------:R-:W-:Y:S01]  /*7a00*/  IMAD.MOV.U32 R15, RZ, RZ, R7 ;  /* 0x000000ffff0f7224 */ /* 0x000fe200078e0007 */
[----:B------:R-:W-:Y:S01]  /*7a10*/  SHF.R.U32.HI R24, RZ, 0x10, R5 ;  /* 0x00000010ff187819 */ /* 0x000fe20000011605 */
[----:B---3--:R-:W-:Y:S01]  /*7a20*/  IMAD.U32 R27, RZ, RZ, UR4 ;  /* 0x00000004ff1b7e24 */ /* 0x008fe2000f8e00ff */
[----:B------:R-:W-:Y:S01]  /*7a30*/  SHF.R.U64 R6, R6, 0x10, R7 ;  /* 0x0000001006067819 */ /* 0x000fe20000001207 */
[----:B------:R-:W-:Y:S01]  /*7a40*/  IMAD.MOV.U32 R14, RZ, RZ, R9 ;  /* 0x000000ffff0e7224 */ /* 0x000fe200078e0009 */
[----:B------:R-:W-:Y:S01]  /*7a50*/  SHF.R.U32.HI R4, RZ, 0x10, R7 ;  /* 0x00000010ff047819 */ /* 0x000fe20000011607 */
[----:B------:R-:W-:Y:S01]  /*7a60*/  IMAD.MOV.U32 R20, RZ, RZ, R10 ;  /* 0x000000ffff147224 */ /* 0x000fe200078e000a */
[----:B------:R-:W-:Y:S01]  /*7a70*/  SHF.L.U32 R27, R27, 0x1f, RZ ;  /* 0x0000001f1b1b7819 */ /* 0x000fe200000006ff */
[----:B------:R-:W-:Y:S01]  /*7a80*/  IMAD.MOV.U32 R0, RZ, RZ, R11 ;  /* 0x000000ffff007224 */ /* 0x000fe200078e000b */
[----:B------:R-:W-:Y:S01]  /*7a90*/  SHF.R.U32.HI R9, RZ, 0x10, R9 ;  /* 0x00000010ff097819 */ /* 0x000fe20000011609 */
[----:B------:R-:W-:Y:S01]  /*7aa0*/  VIADD R28, R153, 0x60 ;  /* 0x00000060991c7836 */ /* 0x000fe20000000000 */
[----:B------:R-:W1:Y:S01]  /*7ab0*/  SYNCS.PHASECHK.TRANS64.TRYWAIT P1, [R18+URZ+0x16800], R27 ;  /* 0x0168001b120075a7 */ /* 0x000e62000802017f */
[----:B------:R-:W-:Y:S01]  /*7ac0*/  SHF.R.U64 R7, R10, 0x10, R11 ;  /* 0x000000100a077819 */ /* 0x000fe2000000120b */
[----:B------:R-:W-:Y:S01]  /*7ad0*/  BSSY B1, `(.L_x_13365) ;  /* 0x000000e000017945 */ /* 0x000fe20003800000 */
[----:B0-----:R-:W-:-:S02]  /*7ae0*/  ISETP.GE.AND P0, PT, R16, R25, PT ;  /* 0x000000191000720c */ /* 0x001fc40003f06270 */
[----:B------:R-:W-:Y:S02]  /*7af0*/  SHF.R.U32.HI R5, RZ, 0x10, R11 ;  /* 0x00000010ff057819 */ /* 0x000fe4000001160b */
[-C--:B------:R-:W-:Y:S02]  /*7b00*/  ISETP.GE.OR P2, PT, R153, R8.reuse, P0 ;  /* 0x000000089900720c */ /* 0x080fe40000746670 */
[----:B------:R-:W-:Y:S02]  /*7b10*/  PRMT R21, R21, 0x5410, R26 ;  /* 0x0000541015157816 */ /* 0x000fe4000000001a */
[----:B------:R-:W-:Y:S02]  /*7b20*/  ISETP.GE.OR P0, PT, R28, R8, P0 ;  /* 0x000000081c00720c */ /* 0x000fe40000706670 */
[----:B------:R-:W-:Y:S02]  /*7b30*/  PRMT R13, R13, 0x5410, R24 ;  /* 0x000054100d0d7816 */ /* 0x000fe40000000018 */
[----:B------:R-:W-:-:S02]  /*7b40*/  PRMT R3, R3, 0x5410, R6 ;  /* 0x0000541003037816 */ /* 0x000fc40000000006 */
[----:B------:R-:W-:Y:S02]  /*7b50*/  PRMT R15, R15, 0x5410, R4 ;  /* 0x000054100f0f7816 */ /* 0x000fe40000000004 */
[----:B------:R-:W-:Y:S02]  /*7b60*/  PRMT R12, R12, 0x5410, R31 ;  /* 0x000054100c0c7816 */ /* 0x000fe4000000001f */
[----:B------:R-:W-:Y:S02]  /*7b70*/  PRMT R14, R14, 0x5410, R9 ;  /* 0x000054100e0e7816 */ /* 0x000fe40000000009 */
[----:B------:R-:W-:Y:S02]  /*7b80*/  PRMT R20, R20, 0x5410, R7 ;  /* 0x0000541014147816 */ /* 0x000fe40000000007 */
[----:B------:R-:W-:Y:S01]  /*7b90*/  PRMT R0, R0, 0x5410, R5 ;  /* 0x0000541000007816 */ /* 0x000fe20000000005 */
[----:B-1----:R-:W-:Y:S06]  /*7ba0*/  @!P1 BRA `(.L_x_13366) ;  /* 0x0000010400e09947 */ /* 0x002fec0003800000 */
.L_x_13565:
[----:B------:R-:W-:Y:S05]  /*7bb0*/  BSYNC B1 ;  /* 0x0000000000017941 */ /* 0x000fea0003800000 */
.L_x_13365:
[----:B------:R-:W-:Y:S04]  /*7bc0*/  BSSY B1, `(.L_x_13367) ;  /* 0x0000060000017945 */ /* 0x000fe80003800000 */
[----:B------:R-:W-:Y:S05]  /*7bd0*/  @P2 BRA `(.L_x_13368) ;  /* 0x0000000400782947 */ /* 0x000fea0003800000 */
[----:B------:R-:W2:Y:S01]  /*7be0*/  LDL R4, [R1+0x14] ;  /* 0x0000140001047983 */ /* 0x000ea20000100800 */
[C---:B------:R-:W-:Y:S01]  /*7bf0*/  IMAD.U32 R37, R12.reuse, 0x10000, RZ ;  /* 0x000100000c257824 */ /* 0x040fe200078e00ff */
[----:B------:R-:W-:Y:S01]  /*7c00*/  SHF.L.U32 R35, R21, 0x10, RZ ;  /* 0x0000001015237819 */ /* 0x000fe200000006ff */
[----:B------:R-:W1:Y:S01]  /*7c10*/  S2R R5, SR_TID.X ;  /* 0x0000000000057919 */ /* 0x000e620000002100 */
[----:B------:R-:W-:Y:S01]  /*7c20*/  LOP3.LUT R39, R12, 0xffff0000, RZ, 0xc0, !PT ;  /* 0xffff00000c277812 */ /* 0x000fe200078ec0ff */
[----:B-1----:R-:W-:-:S05]  /*7c30*/  VIADD R5, R5, 0xffffff80 ;  /* 0xffffff8005057836 */ /* 0x002fca0000000000 */
[----:B------:R-:W-:-:S04]  /*7c40*/  SHF.R.S32.HI R8, RZ, 0x1f, R5 ;  /* 0x0000001fff087819 */ /* 0x000fc80000011405 */
[----:B------:R-:W-:Y:S01]  /*7c50*/  LEA.HI R8, R8, R5, RZ, 0x5 ;  /* 0x0000000508087211 */ /* 0x000fe200078f28ff */
[----:B------:R-:W-:-:S03]  /*7c60*/  IMAD.IADD R5, R16, 0x1, R25 ;  /* 0x0000000110057824 */ /* 0x000fc600078e0219 */
[----:B------:R-:W-:Y:S02]  /*7c70*/  SHF.R.S32.HI R8, RZ, 0x5, R8 ;  /* 0x00000005ff087819 */ /* 0x000fe40000011408 */
[----:B--2---:R-:W-:-:S04]  /*7c80*/  SHF.L.U32 R4, R4, 0x6, RZ ;  /* 0x0000000604047819 */ /* 0x004fc800000006ff */
[----:B------:R-:W-:-:S04]  /*7c90*/  LOP3.LUT R6, R4, 0x1c0, RZ, 0xc0, !PT ;  /* 0x000001c004067812 */ /* 0x000fc800078ec0ff */
[C---:B------:R-:W-:Y:S02]  /*7ca0*/  LOP3.LUT R4, R6.reuse, 0x38, R16, 0xf8, !PT ;  /* 0x0000003806047812 */ /* 0x040fe400078ef810 */
[----:B------:R-:W-:Y:S02]  /*7cb0*/  SHF.R.U32.HI R7, RZ, 0x3, R6 ;  /* 0x00000003ff077819 */ /* 0x000fe40000011606 */
[----:B------:R-:W-:Y:S02]  /*7cc0*/  LOP3.LUT R6, R6, 0x38, R5, 0xf8, !PT ;  /* 0x0000003806067812 */ /* 0x000fe400078ef805 */
[-C--:B------:R-:W-:Y:S02]  /*7cd0*/  LOP3.LUT R4, R4, R7.reuse, RZ, 0x3c, !PT ;  /* 0x0000000704047212 */ /* 0x080fe400078e3cff */
[----:B------:R-:W-:-:S03]  /*7ce0*/  LOP3.LUT R6, R6, R7, RZ, 0x3c, !PT ;  /* 0x0000000706067212 */ /* 0x000fc600078e3cff */
[C---:B------:R-:W-:Y:S02]  /*7cf0*/  IMAD R5, R8.reuse, 0x200, R4 ;  /* 0x0000020008057824 */ /* 0x040fe400078e0204 */
[----:B------:R-:W-:Y:S02]  /*7d00*/  IMAD R9, R8, 0x200, R6 ;  /* 0x0000020008097824 */ /* 0x000fe400078e0206 */
[--C-:B------:R-:W-:Y:S02]  /*7d10*/  IMAD R40, R5, 0x2, R18.reuse ;  /* 0x0000000205287824 */ /* 0x100fe400078e0212 */
[----:B------:R-:W-:-:S03]  /*7d20*/  IMAD R42, R9, 0x2, R18 ;  /* 0x00000002092a7824 */ /* 0x000fc600078e0212 */
[----:B------:R-:W1:Y:S04]  /*7d30*/  LDS.128 R4, [R40+0x8400] ;  /* 0x0084000028047984 */ /* 0x000e680000000c00 */
[----:B------:R-:W2:Y:S01]  /*7d40*/  LDS.128 R8, [R42+0x8400] ;  /* 0x008400002a087984 */ /* 0x000ea20000000c00 */
[----:B-1----:R-:W-:Y:S01]  /*7d50*/  SHF.L.U32 R24, R4, 0x10, RZ ;  /* 0x0000001004187819 */ /* 0x002fe200000006ff */
[----:B0-----:R-:W-:Y:S01]  /*7d60*/  IMAD.U32 R27, R6, 0x10000, RZ ;  /* 0x00010000061b7824 */ /* 0x001fe200078e00ff */
[----:B------:R-:W-:Y:S01]  /*7d70*/  LOP3.LUT R4, R4, 0xffff0000, RZ, 0xc0, !PT ;  /* 0xffff000004047812 */ /* 0x000fe200078ec0ff */
[----:B------:R-:W-:Y:S01]  /*7d80*/  IMAD.U32 R26, R5, 0x10000, RZ ;  /* 0x00010000051a7824 */ /* 0x000fe200078e00ff */
[----:B------:R-:W-:Y:S01]  /*7d90*/  LOP3.LUT R6, R6, 0xffff0000, RZ, 0xc0, !PT ;  /* 0xffff000006067812 */ /* 0x000fe200078ec0ff */
[C---:B--2---:R-:W-:Y:S01]  /*7da0*/  IMAD.U32 R30, R8.reuse, 0x10000, RZ ;  /* 0x00010000081e7824 */ /* 0x044fe200078e00ff */
        /* <DEDUP_REMOVED lines=10> */
[----:B------:R-:W-:Y:S01]  /*7e50*/  IMAD.U32 R24, R3, 0x10000, RZ ;  /* 0x0001000003187824 */ /* 0x000fe200078e00ff */
[----:B------:R-:W-:Y:S01]  /*7e60*/  LOP3.LUT R37, R20, 0xffff0000, RZ, 0xc0, !PT ;  /* 0xffff000014257812 */ /* 0x000fe200078ec0ff */
[----:B------:R-:W-:Y:S02]  /*7e70*/  IMAD.U32 R31, R9, 0x10000, RZ ;  /* 0x00010000091f7824 */ /* 0x000fe400078e00ff */
[-C--:B------:R-:W-:Y:S01]  /*7e80*/  FMUL.FTZ R47, R8, R35.reuse ;  /* 0x00000023082f7220 */ /* 0x080fe20000410000 */
[----:B------:R-:W-:Y:S01]  /*7e90*/  FFMA.FTZ R34, R4, R35, -R45 ;  /* 0x0000002304227223 */ /* 0x000fe2000001082d */
[C---:B------:R-:W-:Y:S01]  /*7ea0*/  FMUL.FTZ R8, R32.reuse, R30 ;  /* 0x0000001e20087220 */ /* 0x040fe20000410000 */
[-C--:B------:R-:W-:Y:S01]  /*7eb0*/  FMUL.FTZ R45, R32, R24.reuse ;  /* 0x00000018202d7220 */ /* 0x080fe20000410000 */
[----:B------:R-:W-:Y:S01]  /*7ec0*/  LOP3.LUT R35, R3, 0xffff0000, RZ, 0xc0, !PT ;  /* 0xffff000003237812 */ /* 0x000fe200078ec0ff */
[----:B------:R-:W-:Y:S01]  /*7ed0*/  FFMA.FTZ R32, R4, R39, R47 ;  /* 0x0000002704207223 */ /* 0x000fe2000001002f */
[C---:B------:R-:W-:Y:S01]  /*7ee0*/  FFMA.FTZ R36, R27.reuse, R24, -R8 ;  /* 0x000000181b247223 */ /* 0x040fe20000010808 */
[----:B------:R-:W-:Y:S01]  /*7ef0*/  FFMA.FTZ R45, R27, R30, R45 ;  /* 0x0000001e1b2d7223 */ /* 0x000fe2000001002d */
[C---:B------:R-:W-:Y:S01]  /*7f00*/  FMUL.FTZ R27, R10.reuse, R37 ;  /* 0x000000250a1b7220 */ /* 0x040fe20000410000 */
[----:B------:R-:W-:Y:S01]  /*7f10*/  FMUL.FTZ R39, R10, R35 ;  /* 0x000000230a277220 */ /* 0x000fe20000410000 */
[----:B------:R-:W-:Y:S01]  /*7f20*/  IMAD.U32 R24, R14, 0x10000, RZ ;  /* 0x000100000e187824 */ /* 0x000fe200078e00ff */
[----:B------:R-:W-:Y:S01]  /*7f30*/  SHF.L.U32 R10, R0, 0x10, RZ ;  /* 0x00000010000a7819 */ /* 0x000fe200000006ff */
[----:B------:R-:W-:-:S02]  /*7f40*/  IMAD.U32 R33, R11, 0x10000, RZ ;  /* 0x000100000b217824 */ /* 0x000fc400078e00ff */
[C---:B------:R-:W-:Y:S01]  /*7f50*/  FFMA.FTZ R35, R6.reuse, R35, -R27 ;  /* 0x0000002306237223 */ /* 0x040fe2000001081b */
[----:B------:R-:W-:Y:S02]  /*7f60*/  IMAD.U32 R4, R13, 0x10000, RZ ;  /* 0x000100000d047824 */ /* 0x000fe400078e00ff */
[----:B------:R-:W-:Y:S01]  /*7f70*/  FMUL.FTZ R27, R31, R24 ;  /* 0x000000181f1b7220 */ /* 0x000fe20000410000 */
[----:B------:R-:W-:Y:S01]  /*7f80*/  FFMA.FTZ R30, R6, R37, R39 ;  /* 0x00000025061e7223 */ /* 0x000fe20000010027 */
[----:B------:R-:W-:Y:S02]  /*7f90*/  IMAD.U32 R28, R7, 0x10000, RZ ;  /* 0x00010000071c7824 */ /* 0x000fe400078e00ff */
[----:B------:R-:W-:Y:S01]  /*7fa0*/  FMUL.FTZ R31, R31, R4 ;  /* 0x000000041f1f7220 */ /* 0x000fe20000410000 */
[----:B------:R-:W-:Y:S02]  /*7fb0*/  IMAD.U32 R8, R15, 0x10000, RZ ;  /* 0x000100000f087824 */ /* 0x000fe400078e00ff */
[----:B------:R-:W-:Y:S01]  /*7fc0*/  FMUL.FTZ R37, R33, R10 ;  /* 0x0000000a21257220 */ /* 0x000fe20000410000 */
[----:B------:R-:W-:Y:S01]  /*7fd0*/  LOP3.LUT R9, R9, 0xffff0000, RZ, 0xc0, !PT ;  /* 0xffff000009097812 */ /* 0x000fe200078ec0ff */
[----:B------:R-:W-:Y:S01]  /*7fe0*/  FFMA.FTZ R31, R26, R24, R31 ;  /* 0x000000181a1f7223 */ /* 0x000fe2000001001f */
[-C--:B------:R-:W-:Y:S01]  /*7ff0*/  FMUL.FTZ R33, R33, R8.reuse ;  /* 0x0000000821217220 */ /* 0x080fe20000410000 */
[----:B------:R-:W-:Y:S01]  /*8000*/  FFMA.FTZ R37, R28, R8, -R37 ;  /* 0x000000081c257223 */ /* 0x000fe20000010825 */
[----:B------:R-:W-:Y:S01]  /*8010*/  LOP3.LUT R11, R11, 0xffff0000, RZ, 0xc0, !PT ;  /* 0xffff00000b0b7812 */ /* 0x000fe200078ec0ff */
[----:B------:R-:W-:Y:S01]  /*8020*/  FFMA.FTZ R27, R26, R4, -R27 ;  /* 0x000000041a1b7223 */ /* 0x000fe2000001081b */
[----:B------:R-:W-:Y:S01]  /*8030*/  LOP3.LUT R8, R14, 0xffff0000, RZ, 0xc0, !PT ;  /* 0xffff00000e087812 */ /* 0x000fe200078ec0ff */
[----:B------:R-:W-:Y:S01]  /*8040*/  FFMA.FTZ R33, R28, R10, R33 ;  /* 0x0000000a1c217223 */ /* 0x000fe20000010021 */
[----:B------:R-:W-:-:S02]  /*8050*/  LOP3.LUT R24, R0, 0xffff0000, RZ, 0xc0, !PT ;  /* 0xffff000000187812 */ /* 0x000fc400078ec0ff */
[----:B------:R-:W-:Y:S01]  /*8060*/  LOP3.LUT R4, R13, 0xffff0000, RZ, 0xc0, !PT ;  /* 0xffff00000d047812 */ /* 0x000fe200078ec0ff */
[----:B------:R-:W-:Y:S01]  /*8070*/  FMUL.FTZ R10, R9, R8 ;  /* 0x00000008090a7220 */ /* 0x000fe20000410000 */
[----:B------:R-:W-:Y:S01]  /*8080*/  LOP3.LUT R6, R15, 0xffff0000, RZ, 0xc0, !PT ;  /* 0xffff00000f067812 */ /* 0x000fe200078ec0ff */
[----:B------:R-:W-:Y:S01]  /*8090*/  FMUL.FTZ R38, R11, R24 ;  /* 0x000000180b267220 */ /* 0x000fe20000410000 */
[----:B------:R-:W-:Y:S01]  /*80a0*/  LOP3.LUT R5, R5, 0xffff0000, RZ, 0xc0, !PT ;  /* 0xffff000005057812 */ /* 0x000fe200078ec0ff */
[----:B------:R-:W-:Y:S01]  /*80b0*/  FMUL.FTZ R9, R9, R4 ;  /* 0x0000000409097220 */ /* 0x000fe20000410000 */
[----:B------:R-:W-:Y:S01]  /*80c0*/  LOP3.LUT R7, R7, 0xffff0000, RZ, 0xc0, !PT ;  /* 0xffff000007077812 */ /* 0x000fe200078ec0ff */
[----:B------:R-:W-:Y:S02]  /*80d0*/  FMUL.FTZ R11, R11, R6 ;  /* 0x000000060b0b7220 */ /* 0x000fe40000410000 */
        /* <DEDUP_REMOVED lines=14> */
.L_x_13368:
[----:B------:R-:W-:Y:S05]  /*81c0*/  BSYNC B1 ;  /* 0x0000000000017941 */ /* 0x000fea0003800000 */
.L_x_13367:
[----:B------:R-:W-:Y:S05]  /*81d0*/  @P0 BRA `(.L_x_13359) ;  /* 0x0000000400680947 */ /* 0x000fea0003800000 */
[----:B-1----:R-:W2:Y:S01]  /*81e0*/  LDL R5, [R1+0x24] ;  /* 0x0000240001057983 */ /* 0x002ea20000100800 */
[C---:B------:R-:W-:Y:S02]  /*81f0*/  VIADD R6, R153.reuse, 0x60 ;  /* 0x0000006099067836 */ /* 0x040fe40000000000 */
[----:B------:R-:W-:Y:S01]  /*8200*/  VIADD R7, R153, 0x60 ;  /* 0x0000006099077836 */ /* 0x000fe20000000000 */
[----:B------:R-:W3:Y:S01]  /*8210*/  LDL R42, [R1+0x58] ;  /* 0x00005800012a7983 */ /* 0x000ee20000100800 */
[----:B------:R-:W-:Y:S02]  /*8220*/  IMAD.SHL.U32 R6, R6, 0x40, RZ ;  /* 0x0000004006067824 */ /* 0x000fe400078e00ff */
[----:B------:R-:W-:Y:S02]  /*8230*/  IMAD.SHL.U32 R7, R7, 0x40, RZ ;  /* 0x0000004007077824 */ /* 0x000fe400078e00ff */
[----:B------:R-:W-:Y:S01]  /*8240*/  IMAD.IADD R4, R16, 0x1, R25 ;  /* 0x0000000110047824 */ /* 0x000fe200078e0219 */
[----:B------:R-:W-:-:S02]  /*8250*/  LOP3.LUT R6, R6, 0x1c0, RZ, 0xc0, !PT ;  /* 0x000001c006067812 */ /* 0x000fc400078ec0ff */
[----:B------:R-:W-:Y:S02]  /*8260*/  LOP3.LUT R7, R7, 0x1c0, RZ, 0xc0, !PT ;  /* 0x000001c007077812 */ /* 0x000fe400078ec0ff */
[----:B------:R-:W-:Y:S02]  /*8270*/  SHF.R.U32.HI R6, RZ, 0x3, R6 ;  /* 0x00000003ff067819 */ /* 0x000fe40000011606 */
[----:B------:R-:W-:-:S04]  /*8280*/  LOP3.LUT R4, R7, 0x38, R4, 0xf8, !PT ;  /* 0x0000003807047812 */ /* 0x000fc800078ef804 */
[----:B------:R-:W-:Y:S01]  /*8290*/  LOP3.LUT R4, R4, R6, RZ, 0x3c, !PT ;  /* 0x0000000604047212 */ /* 0x000fe200078e3cff */
[C---:B------:R-:W-:Y:S02]  /*82a0*/  IMAD.U32 R37, R12.reuse, 0x10000, RZ ;  /* 0x000100000c257824 */ /* 0x040fe400078e00ff */
[C---:B------:R-:W-:Y:S01]  /*82b0*/  IMAD.U32 R35, R21.reuse, 0x10000, RZ ;  /* 0x0001000015237824 */ /* 0x040fe200078e00ff */
[----:B------:R-:W-:Y:S02]  /*82c0*/  LOP3.LUT R38, R12, 0xffff0000, RZ, 0xc0, !PT ;  /* 0xffff00000c267812 */ /* 0x000fe400078ec0ff */
[----:B------:R-:W-:Y:S02]  /*82d0*/  LOP3.LUT R12, R21, 0xffff0000, RZ, 0xc0, !PT ;  /* 0xffff0000150c7812 */ /* 0x000fe400078ec0ff */
[C---:B------:R-:W-:Y:S02]  /*82e0*/  SHF.L.U32 R41, R20.reuse, 0x10, RZ ;  /* 0x0000001014297819 */ /* 0x040fe400000006ff */
[----:B------:R-:W-:Y:S01]  /*82f0*/  LOP3.LUT R20, R20, 0xffff0000, RZ, 0xc0, !PT ;  /* 0xffff000014147812 */ /* 0x000fe200078ec0ff */
[C---:B------:R-:W-:Y:S01]  /*8300*/  IMAD.U32 R36, R13.reuse, 0x10000, RZ ;  /* 0x000100000d247824 */ /* 0x040fe200078e00ff */
[----:B------:R-:W-:Y:S01]  /*8310*/  LOP3.LUT R13, R13, 0xffff0000, RZ, 0xc0, !PT ;  /* 0xffff00000d0d7812 */ /* 0x000fe200078ec0ff */
[----:B------:R-:W-:Y:S01]  /*8320*/  IMAD.U32 R40, R14, 0x10000, RZ ;  /* 0x000100000e287824 */ /* 0x000fe200078e00ff */
[----:B--2---:R-:W-:-:S02]  /*8330*/  IADD3 R9, R5, R4, RZ ;  /* 0x0000000405097210 */ /* 0x004fc40007ffe0ff */
[----:B---3--:R-:W1:Y:S03]  /*8340*/  LDS.128 R4, [R42+0x8400] ;  /* 0x008400002a047984 */ /* 0x008e660000000c00 */
[----:B------:R-:W-:-:S05]  /*8350*/  IMAD R24, R9, 0x2, R18 ;  /* 0x0000000209187824 */ /* 0x000fca00078e0212 */
[----:B------:R-:W2:Y:S01]  /*8360*/  LDS.128 R8, [R24+0x8400] ;  /* 0x0084000018087984 */ /* 0x000ea20000000c00 */
[----:B-1----:R-:W-:Y:S02]  /*8370*/  IMAD.U32 R25, R4, 0x10000, RZ ;  /* 0x0001000004197824 */ /* 0x002fe400078e00ff */
[C---:B--2---:R-:W-:Y:S01]  /*8380*/  IMAD.U32 R30, R8.reuse, 0x10000, RZ ;  /* 0x00010000081e7824 */ /* 0x044fe200078e00ff */
[----:B------:R-:W-:-:S03]  /*8390*/  LOP3.LUT R8, R8, 0xffff0000, RZ, 0xc0, !PT ;  /* 0xffff000008087812 */ /* 0x000fc600078ec0ff */
[-C--:B------:R-:W-:Y:S01]  /*83a0*/  FMUL.FTZ R34, R37, R30.reuse ;  /* 0x0000001e25227220 */ /* 0x080fe20000410000 */
[C---:B------:R-:W-:Y:S01]  /*83b0*/  FMUL.FTZ R30, R35.reuse, R30 ;  /* 0x0000001e231e7220 */ /* 0x040fe20000410000 */
[----:B------:R-:W-:Y:S01]  /*83c0*/  LOP3.LUT R4, R4, 0xffff0000, RZ, 0xc0, !PT ;  /* 0xffff000004047812 */ /* 0x000fe200078ec0ff */
[-C--:B------:R-:W-:Y:S01]  /*83d0*/  FMUL.FTZ R21, R38, R8.reuse ;  /* 0x0000000826157220 */ /* 0x080fe20000410000 */
[-C--:B------:R-:W-:Y:S01]  /*83e0*/  FFMA.FTZ R34, R35, R25.reuse, -R34 ;  /* 0x0000001923227223 */ /* 0x080fe20000010822 */
[----:B------:R-:W-:Y:S01]  /*83f0*/  FFMA.FTZ R30, R37, R25, R30 ;  /* 0x00000019251e7223 */ /* 0x000fe2000001001e */
[----:B------:R-:W-:Y:S01]  /*8400*/  FMUL.FTZ R25, R12, R8 ;  /* 0x000000080c197220 */ /* 0x000fe20000410000 */
[----:B------:R-:W-:Y:S02]  /*8410*/  IMAD.U32 R32, R10, 0x10000, RZ ;  /* 0x000100000a207824 */ /* 0x000fe400078e00ff */
[----:B------:R-:W-:Y:S01]  /*8420*/  FFMA.FTZ R21, R12, R4, -R21 ;  /* 0x000000040c157223 */ /* 0x000fe20000010815 */
[----:B0-----:R-:W-:-:S02]  /*8430*/  IMAD.U32 R27, R6, 0x10000, RZ ;  /* 0x00010000061b7824 */ /* 0x001fc400078e00ff */
[----:B------:R-:W-:Y:S01]  /*8440*/  FFMA.FTZ R25, R38, R4, R25 ;  /* 0x0000000426197223 */ /* 0x000fe20000010019 */
[----:B------:R-:W-:Y:S01]  /*8450*/  LOP3.LUT R10, R10, 0xffff0000, RZ, 0xc0, !PT ;  /* 0xffff00000a0a7812 */ /* 0x000fe200078ec0ff */
[----:B------:R-:W-:Y:S02]  /*8460*/  IMAD.U32 R37, R3, 0x10000, RZ ;  /* 0x0001000003257824 */ /* 0x000fe400078e00ff */
[-C--:B------:R-:W-:Y:S01]  /*8470*/  FMUL.FTZ R4, R41, R32.reuse ;  /* 0x0000002029047220 */ /* 0x080fe20000410000 */
[----:B------:R-:W-:Y:S02]  /*8480*/  LOP3.LUT R8, R3, 0xffff0000, RZ, 0xc0, !PT ;  /* 0xffff000003087812 */ /* 0x000fe400078ec0ff */
[----:B------:R-:W-:Y:S01]  /*8490*/  LOP3.LUT R6, R6, 0xffff0000, RZ, 0xc0, !PT ;  /* 0xffff000006067812 */ /* 0x000fe200078ec0ff */
[C---:B------:R-:W-:Y:S01]  /*84a0*/  FMUL.FTZ R32, R37.reuse, R32 ;  /* 0x0000002025207220 */ /* 0x040fe20000410000 */
[----:B------:R-:W-:Y:S01]  /*84b0*/  FFMA.FTZ R3, R37, R27, -R4 ;  /* 0x0000001b25037223 */ /* 0x000fe20000010804 */
[----:B------:R-:W-:Y:S01]  /*84c0*/  FMUL.FTZ R37, R20, R10 ;  /* 0x0000000a14257220 */ /* 0x000fe20000410000 */
[----:B------:R-:W-:-:S02]  /*84d0*/  IMAD.U32 R33, R11, 0x10000, RZ ;  /* 0x000100000b217824 */ /* 0x000fc400078e00ff */
[----:B------:R-:W-:Y:S01]  /*84e0*/  FMUL.FTZ R39, R8, R10 ;  /* 0x0000000a08277220 */ /* 0x000fe20000410000 */
[----:B------:R-:W-:Y:S01]  /*84f0*/  IMAD.U32 R12, R0, 0x10000, RZ ;  /* 0x00010000000c7824 */ /* 0x000fe200078e00ff */
[----:B------:R-:W-:Y:S01]  /*8500*/  SHF.L.U32 R31, R9, 0x10, RZ ;  /* 0x00000010091f7819 */ /* 0x000fe200000006ff */
[----:B------:R-:W-:Y:S01]  /*8510*/  FFMA.FTZ R10, R41, R27, R32 ;  /* 0x0000001b290a7223 */ /* 0x000fe20000010020 */
[----:B------:R-:W-:Y:S01]  /*8520*/  FFMA.FTZ R8, R8, R6, -R37 ;  /* 0x0000000608087223 */ /* 0x000fe20000010825 */
[----:B------:R-:W-:Y:S01]  /*8530*/  LOP3.LUT R9, R9, 0xffff0000, RZ, 0xc0, !PT ;  /* 0xffff000009097812 */ /* 0x000fe200078ec0ff */
[----:B------:R-:W-:Y:S01]  /*8540*/  IMAD.U32 R4, R15, 0x10000, RZ ;  /* 0x000100000f047824 */ /* 0x000fe200078e00ff */
[----:B------:R-:W-:Y:S01]  /*8550*/  LOP3.LUT R11, R11, 0xffff0000, RZ, 0xc0, !PT ;  /* 0xffff00000b0b7812 */ /* 0x000fe200078ec0ff */
[----:B------:R-:W-:Y:S01]  /*8560*/  IMAD.U32 R28, R7, 0x10000, RZ ;  /* 0x00010000071c7824 */ /* 0x000fe200078e00ff */
[----:B------:R-:W-:Y:S01]  /*8570*/  LOP3.LUT R37, R14, 0xffff0000, RZ, 0xc0, !PT ;  /* 0xffff00000e257812 */ /* 0x000fe200078ec0ff */
[----:B------:R-:W-:Y:S01]  /*8580*/  FMUL.FTZ R27, R12, R33 ;  /* 0x000000210c1b7220 */ /* 0x000fe20000410000 */
[----:B------:R-:W-:-:S02]  /*8590*/  LOP3.LUT R41, R0, 0xffff0000, RZ, 0xc0, !PT ;  /* 0xffff000000297812 */ /* 0x000fc400078ec0ff */
[----:B------:R-:W-:Y:S01]  /*85a0*/  LOP3.LUT R15, R15, 0xffff0000, RZ, 0xc0, !PT ;  /* 0xffff00000f0f7812 */ /* 0x000fe200078ec0ff */
[C---:B------:R-:W-:Y:S01]  /*85b0*/  IMAD.U32 R26, R5.reuse, 0x10000, RZ ;  /* 0x00010000051a7824 */ /* 0x040fe200078e00ff */
[----:B------:R-:W-:Y:S01]  /*85c0*/  LOP3.LUT R5, R5, 0xffff0000, RZ, 0xc0, !PT ;  /* 0xffff000005057812 */ /* 0x000fe200078ec0ff */
[----:B------:R-:W-:Y:S01]  /*85d0*/  FFMA.FTZ R39, R20, R6, R39 ;  /* 0x0000000614277223 */ /* 0x000fe20000010027 */
[----:B------:R-:W-:Y:S01]  /*85e0*/  LOP3.LUT R7, R7, 0xffff0000, RZ, 0xc0, !PT ;  /* 0xffff000007077812 */ /* 0x000fe200078ec0ff */
[----:B------:R-:W-:Y:S01]  /*85f0*/  FMUL.FTZ R35, R40, R31 ;  /* 0x0000001f28237220 */ /* 0x000fe20000410000 */
[C---:B------:R-:W-:Y:S01]  /*8600*/  FMUL.FTZ R33, R4.reuse, R33 ;  /* 0x0000002104217220 */ /* 0x040fe20000410000 */
[----:B------:R-:W-:Y:S01]  /*8610*/  FFMA.FTZ R27, R4, R28, -R27 ;  /* 0x0000001c041b7223 */ /* 0x000fe2000001081b */
[----:B------:R-:W-:Y:S01]  /*8620*/  FMUL.FTZ R0, R37, R9 ;  /* 0x0000000925007220 */ /* 0x000fe20000410000 */
[----:B------:R-:W-:Y:S01]  /*8630*/  FMUL.FTZ R6, R41, R11 ;  /* 0x0000000b29067220 */ /* 0x000fe20000410000 */
[C---:B------:R-:W-:Y:S01]  /*8640*/  FMUL.FTZ R31, R36.reuse, R31 ;  /* 0x0000001f241f7220 */ /* 0x040fe20000410000 */
[----:B------:R-:W-:Y:S01]  /*8650*/  FMUL.FTZ R4, R13, R9 ;  /* 0x000000090d047220 */ /* 0x000fe20000410000 */
[----:B------:R-:W-:Y:S01]  /*8660*/  FMUL.FTZ R20, R15, R11 ;  /* 0x0000000b0f147220 */ /* 0x000fe20000410000 */
[----:B------:R-:W-:Y:S01]  /*8670*/  FFMA.FTZ R35, R36, R26, -R35 ;  /* 0x0000001a24237223 */ /* 0x000fe20000010823 */
[----:B------:R-:W-:Y:S01]  /*8680*/  FFMA.FTZ R33, R12, R28, R33 ;  /* 0x0000001c0c217223 */ /* 0x000fe20000010021 */
        /* <DEDUP_REMOVED lines=13> */
[----:B------:R2:W-:Y:S04]  /*8760*/  STS.128 [R42+0x8400], R4 ;  /* 0x008400042a007388 */ /* 0x0005e80000000c00 */
[----:B------:R2:W-:Y:S02]  /*8770*/  STS.128 [R24+0x8400], R8 ;  /* 0x0084000818007388 */ /* 0x0005e40000000c00 */
.L_x_13359:
[----:B------:R-:W-:Y:S05]  /*8780*/  BSYNC B0 ;  /* 0x0000000000007941 */ /* 0x000fea0003800000 */
.L_x_13348:
[----:B------:R-:W-:Y:S01]  /*8790*/  @!PT LDS RZ, [RZ] ;  /* 0x00000000fffff984 */ /* 0x000fe20000000800 */
[----:B------:R-:W-:Y:S01]  /*87a0*/  @!PT LDS RZ, [RZ] ;  /* 0x00000000fffff984 */ /* 0x000fe20000000800 */
[----:B------:R-:W-:Y:S01]  /*87b0*/  @!PT LDS RZ, [RZ] ;  /* 0x00000000fffff984 */ /* 0x000fe20000000800 */
[----:B------:R-:W-:Y:S01]  /*87c0*/  @!PT LDS RZ, [RZ] ;  /* 0x00000000fffff984 */ /* 0x000fe20000000800 */
[----:B------:R4:W-:Y:S06]  /*87d0*/  MEMBAR.ALL.CTA ;  /* 0x0000000000007992 */ /* 0x0009ec0000008000 */
[----:B----4-:R-:W4:Y:S01]  /*87e0*/  FENCE.VIEW.ASYNC.S ;  /* 0x00000000000073c6 */ /* 0x010f220000000000 */
[----:B------:R-:W-:Y:S05]  /*87f0*/  WARPSYNC.ALL ;  /* 0x0000000000007948 */ /* 0x000fea0003800000 */
[----:B----4-:R-:W-:Y:S06]  /*8800*/  BAR.SYNC.DEFER_BLOCKING 0xd, 0x180 ;  /* 0x0346000000007b1d */ /* 0x010fec0000010000 */
.L_x_13345:
[----:B---3--:R-:W-:-:S05]  /*8810*/  IMAD.U32 R0, RZ, RZ, UR39 ;  /* 0x00000027ff007e24 */ /* 0x008fca000f8e00ff */
[----:B------:R-:W-:-:S13]  /*8820*/  ISETP.NE.AND P0, PT, R0, 0x3, PT ;  /* 0x000000030000780c */ /* 0x000fda0003f05270 */
[----:B------:R-:W-:Y:S05]  /*8830*/  @!P0 BRA `(.L_x_13369) ;  /* 0x0000000000048947 */ /* 0x000fea0003800000 */
[----:B------:R-:W-:Y:S01]  /*8840*/  BPT.TRAP 0x1 ;  /* 0x000000040000795c */ /* 0x000fe20000300000 */
.L_x_13369:
[----:B0---4-:R-:W1:Y:S01]  /*8850*/  LDL R3, [R1+0x4] ;  /* 0x0000040001037983 */ /* 0x011e620000100800 */
[----:B------:R-:W-:Y:S01]  /*8860*/  IMAD R0, R156, 0x8, R18 ;  /* 0x000000089c007824 */ /* 0x000fe200078e0212 */
[----:B-12---:R-:W-:-:S04]  /*8870*/  SHF.L.U32 R5, R3, 0x1f, RZ ;  /* 0x0000001f03057819 */ /* 0x006fc800000006ff */
[----:B------:R0:W1:Y:S01]  /*8880*/  SYNCS.PHASECHK.TRANS64.TRYWAIT P1, [R0+URZ+0x16830], R5 ;  /* 0x01683005000075a7 */ /* 0x000062000802017f */
[----:B------:R-:W-:Y:S05]  /*8890*/  @!P0 BRA `(.L_x_13370) ;  /* 0x0000000000048947 */ /* 0x000fea0003800000 */
[----:B------:R-:W-:Y:S01]  /*88a0*/  BPT.TRAP 0x1 ;  /* 0x000000040000795c */ /* 0x000fe20000300000 */
.L_x_13370:
[----:B------:R-:W-:Y:S01]  /*88b0*/  VIADD R3, R18, 0xe400 ;  /* 0x0000e40012037836 */ /* 0x000fe20000000000 */
[----:B------:R-:W-:Y:S02]  /*88c0*/  LOP3.LUT R12, R29, 0x10000, RZ, 0xfc, !PT ;  /* 0x000100001d0c7812 */ /* 0x000fe400078efcff */
[----:B------:R-:W-:Y:S02]  /*88d0*/  MOV R13, 0x40000040 ;  /* 0x40000040000d7802 */ /* 0x000fe40000000f00 */
[----:B------:R-:W-:-:S04]  /*88e0*/  SHF.R.U32.HI R3, RZ, 0x4, R3 ;  /* 0x00000004ff037819 */ /* 0x000fc80000011603 */
[----:B------:R-:W-:-:S04]  /*88f0*/  LOP3.LUT R3, R3, 0x3fff, RZ, 0xc0, !PT ;  /* 0x00003fff03037812 */ /* 0x000fc800078ec0ff */
[----:B------:R-:W-:-:S05]  /*8900*/  LOP3.LUT R3, R3, 0x10000, RZ, 0xfc, !PT ;  /* 0x0001000003037812 */ /* 0x000fca00078efcff */
[----:B------:R2:W-:Y:S01]  /*8910*/  STL [R1+0x20], R3 ;  /* 0x0000200301007387 */ /* 0x0005e20000100800 */
[----:B-1----:R-:W-:Y:S05]  /*8920*/  @P1 BRA `(.L_x_13371) ;  /* 0x0000000000081947 */ /* 0x002fea0003800000 */
[----:B------:R-:W1:Y:S02]  /*8930*/  SYNCS.PHASECHK.TRANS64.TRYWAIT P1, [R0+URZ+0x16830], R5 ;  /* 0x01683005000075a7 */ /* 0x000e64000802017f */
[----:B-1----:R-:W-:Y:S05]  /*8940*/  @!P1 BRA `(.L_x_13372) ;  /* 0x000000f8008c9947 */ /* 0x002fea0003800000 */
.L_x_13371:
[----:B--2---:R-:W2:Y:S01]  /*8950*/  LDL R3, [R1+0x20] ;  /* 0x0000200001037983 */ /* 0x004ea20000100800 */
[----:B01----:R-:W-:Y:S01]  /*8960*/  IMAD.MOV.U32 R5, RZ, RZ, 0x40000040 ;  /* 0x40000040ff057424 */ /* 0x003fe200078e00ff */
[----:B------:R-:W-:Y:S05]  /*8970*/  WARPSYNC.ALL ;  /* 0x0000000000007948 */ /* 0x000fea0003800000 */
[C---:B------:R-:W-:Y:S01]  /*8980*/  R2UR UR4, R12.reuse ;  /* 0x000000000c0472ca */ /* 0x040fe200000e0000 */
[----:B-----5:R-:W-:Y:S01]  /*8990*/  WARPGROUP.ARRIVE ;  /* 0x00000000000079c5 */ /* 0x020fe20000000000 */
[----:B------:R-:W-:Y:S01]  /*89a0*/  R2UR UR5, R13 ;  /* 0x000000000d0572ca */ /* 0x000fe200000e0000 */
[C---:B------:R-:W-:Y:S01]  /*89b0*/  VIADD R8, R12.reuse, 0x2 ;  /* 0x000000020c087836 */ /* 0x040fe20000000000 */
[----:B------:R-:W-:Y:S01]  /*89c0*/  R2UR UR7, R5 ;  /* 0x00000000050772ca */ /* 0x000fe200000e0000 */
[----:B------:R-:W-:Y:S01]  /*89d0*/  IMAD.MOV.U32 R9, RZ, RZ, 0x40000040 ;  /* 0x40000040ff097424 */ /* 0x000fe200078e00ff */
[C---:B------:R-:W-:Y:S01]  /*89e0*/  IADD3 R20, R12.reuse, 0x4, RZ ;  /* 0x000000040c147810 */ /* 0x040fe20007ffe0ff */
[----:B------:R-:W-:Y:S01]  /*89f0*/  IMAD.MOV.U32 R7, RZ, RZ, 0x40000040 ;  /* 0x40000040ff077424 */ /* 0x000fe200078e00ff */
[----:B------:R-:W-:Y:S01]  /*8a00*/  MOV R5, 0x40000040 ;  /* 0x4000004000057802 */ /* 0x000fe20000000f00 */
[----:B------:R-:W-:Y:S01]  /*8a10*/  IMAD.MOV.U32 R21, RZ, RZ, 0x40000040 ;  /* 0x40000040ff157424 */ /* 0x000fe200078e00ff */
[----:B------:R0:W-:Y:S01]  /*8a20*/  STL.64 [R1+0x8], R8 ;  /* 0x0000080801007387 */ /* 0x0001e20000100a00 */
[----:B------:R-:W-:-:S02]  /*8a30*/  VIADD R14, R12, 0x6 ;  /* 0x000000060c0e7836 */ /* 0x000fc40000000000 */
[----:B------:R-:W-:Y:S02]  /*8a40*/  IMAD.MOV.U32 R15, RZ, RZ, 0x40000040 ;  /* 0x40000040ff0f7424 */ /* 0x000fe400078e00ff */
[----:B------:R-:W-:Y:S02]  /*8a50*/  IMAD.MOV.U32 R119, RZ, RZ, RZ ;  /* 0x000000ffff777224 */ /* 0x000fe400078e00ff */
[----:B--2---:R-:W-:-:S04]  /*8a60*/  IMAD R4, R156, 0x400, R3 ;  /* 0x000004009c047824 */ /* 0x004fc800078e0203 */
[C---:B------:R-:W-:Y:S01]  /*8a70*/  VIADD R6, R4.reuse, 0x2 ;  /* 0x0000000204067836 */ /* 0x040fe20000000000 */
[----:B------:R-:W-:-:S13]  /*8a80*/  R2UR UR6, R4 ;  /* 0x00000000040672ca */ /* 0x000fda00000e0000 */
[----:B------:R-:W-:Y:S01]  /*8a90*/  HGMMA.64x128x16.F32.BF16 R24, gdesc[UR4], RZ, !UPT, gsb0 ;  /* 0x01e00000041879f0 */ /* 0x000fe2000c0018ff */
        /* <DEDUP_REMOVED lines=12> */
[----:B------:R-:W-:Y:S02]  /*8b60*/  R2UR UR6, R6 ;  /* 0x00000000060672ca */ /* 0x000fe400000e0000 */
[----:B------:R-:W-:Y:S01]  /*8b70*/  R2UR UR7, R7 ;  /* 0x00000000070772ca */ /* 0x000fe200000e0000 */
[----:B------:R-:W-:Y:S02]  /*8b80*/  WARPGROUP.DEPBAR.LE gsb0, 0x0 ;  /* 0x00008000000079c5 */ /* 0x000fe40000010000 */
[----:B------:R-:W-:-:S10]  /*8b90*/  WARPGROUP.ARRIVE ;  /* 0x00000000000079c5 */ /* 0x000fd40000000000 */
        /* <DEDUP_REMOVED lines=11> */
.L_x_13373:
        /* <DEDUP_REMOVED lines=67> */
[----:B------:R-:W-:Y:S01]  /*9080*/  VIADD R0, R0, 0x16840 ;  /* 0x0001684000007836 */ /* 0x000fe20000000000 */
[----:B------:R-:W-:-:S05]  /*9090*/  ULDC UR6, c[0x0][0x9d8] ;  /* 0x0002760000067ab9 */ /* 0x000fca0000000800 */
        /* <DEDUP_REMOVED lines=29> */
[----:B--2---:R-:W-:-:S07]  /*9270*/  IADD3 R89, R89, 0x80, -R90 ;  /* 0x0000008059597810 */ /* 0x004fce0007ffe85a */
[----:B------:R-:W2:Y:S01]  /*9280*/  MUFU.TANH R55, R55 ;  /* 0x0000003700377308 */ /* 0x000ea20000002400 */
[----:B------:R-:W-:-:S07]  /*9290*/  IMAD R72, R88, -0x80, R89 ;  /* 0xffffff8058487824 */ /* 0x000fce00078e0259 */
[----:B------:R-:W2:Y:S01]  /*92a0*/  MUFU.TANH R50, R50 ;  /* 0x0000003200327308 */ /* 0x000ea20000002400 */
[----:B------:R-:W-:-:S07]  /*92b0*/  ISETP.GT.AND P4, PT, R72, RZ, PT ;  /* 0x000000ff4800720c */ /* 0x000fce0003f84270 */
[----:B------:R-:W2:Y:S01]  /*92c0*/  MUFU.TANH R56, R56 ;  /* 0x0000003800387308 */ /* 0x000ea20000002400 */
[----:B------:R-:W-:-:S07]  /*92d0*/  ISETP.GT.AND P5, PT, R72, 0x1, PT ;  /* 0x000000014800780c */ /* 0x000fce0003fa4270 */
[----:B------:R-:W2:Y:S01]  /*92e0*/  MUFU.TANH R53, R53 ;  /* 0x0000003500357308 */ /* 0x000ea20000002400 */
[----:B------:R-:W-:-:S07]  /*92f0*/  ISETP.GT.AND P1, PT, R72, 0x8, PT ;  /* 0x000000084800780c */ /* 0x000fce0003f24270 */
[----:B------:R-:W2:Y:S01]  /*9300*/  MUFU.TANH R59, R59 ;  /* 0x0000003b003b7308 */ /* 0x000ea20000002400 */
[----:B0-----:R-:W-:-:S07]  /*9310*/  FSEL R3, R3, -INF , P4 ;  /* 0xff80000003037808 */ /* 0x001fce0002000000 */
[----:B------:R-:W0:Y:S01]  /*9320*/  MUFU.TANH R54, R54 ;  /* 0x0000003600367308 */ /* 0x000e220000002400 */
[----:B-1----:R-:W-:-:S07]  /*9330*/  FSEL R4, R4, -INF , P5 ;  /* 0xff80000004047808 */ /* 0x002fce0002800000 */
[----:B------:R-:W1:Y:S01]  /*9340*/  MUFU.TANH R60, R60 ;  /* 0x0000003c003c7308 */ /* 0x000e620000002400 */
[----:B------:R-:W-:-:S07]  /*9350*/  ISETP.GT.AND P2, PT, R72, 0x9, PT ;  /* 0x000000094800780c */ /* 0x000fce0003f44270 */
[----:B------:R-:W1:Y:S01]  /*9360*/  MUFU.TANH R57, R57 ;  /* 0x0000003900397308 */ /* 0x000e620000002400 */
[----:B---3--:R-:W-:-:S07]  /*9370*/  FSEL R7, R7, -INF , P1 ;  /* 0xff80000007077808 */ /* 0x008fce0000800000 */
[----:B------:R-:W3:Y:S01]  /*9380*/  MUFU.TANH R63, R63 ;  /* 0x0000003f003f7308 */ /* 0x000ee20000002400 */
[----:B------:R-:W-:-:S07]  /*9390*/  FMNMX.FTZ R76, R3, R4, !PT ;  /* 0x00000004034c7209 */ /* 0x000fce0007810000 */
[----:B------:R-:W3:Y:S01]  /*93a0*/  MUFU.TANH R58, R58 ;  /* 0x0000003a003a7308 */ /* 0x000ee20000002400 */
[----:B------:R-:W-:-:S07]  /*93b0*/  ISETP.GT.AND P3, PT, R72, 0x10, PT ;  /* 0x000000104800780c */ /* 0x000fce0003f64270 */
[----:B------:R-:W3:Y:S01]  /*93c0*/  MUFU.TANH R64, R64 ;  /* 0x0000004000407308 */ /* 0x000ee20000002400 */
[----:B----4-:R-:W-:-:S07]  /*93d0*/  FSEL R8, R8, -INF , P2 ;  /* 0xff80000008087808 */ /* 0x010fce0001000000 */
[----:B------:R-:W4:Y:S01]  /*93e0*/  MUFU.TANH R61, R61 ;  /* 0x0000003d003d7308 */ /* 0x000f220000002400 */
[----:B------:R-:W-:Y:S01]  /*93f0*/  FMNMX.FTZ R75, R7, R76, !PT ;  /* 0x0000004c074b7209 */ /* 0x000fe20007810000 */
[----:B------:R-:W-:Y:S01]  /*9400*/  FMUL.FTZ R71, R81, UR5 ;  /* 0x0000000551477c20 */ /* 0x000fe20008410000 */
[----:B-----5:R-:W-:-:S05]  /*9410*/  FSEL R5, R5, -INF , P4 ;  /* 0xff80000005057808 */ /* 0x020fca0002000000 */
[----:B------:R-:W5:Y:S01]  /*9420*/  MUFU.TANH R67, R67 ;  /* 0x0000004300437308 */ /* 0x000f620000002400 */
[----:B------:R-:W-:-:S07]  /*9430*/  ISETP.GT.AND P4, PT, R72, 0x11, PT ;  /* 0x000000114800780c */ /* 0x000fce0003f84270 */
[----:B------:R-:W5:Y:S01]  /*9440*/  MUFU.TANH R62, R62 ;  /* 0x0000003e003e7308 */ /* 0x000f620000002400 */
[----:B------:R-:W-:Y:S01]  /*9450*/  FSEL R11, R11, -INF , P3 ;  /* 0xff8000000b0b7808 */ /* 0x000fe20001800000 */
[----:B------:R-:W-:Y:S01]  /*9460*/  FMUL.FTZ R73, R84, UR5 ;  /* 0x0000000554497c20 */ /* 0x000fe20008410000 */
[----:B------:R-:W-:-:S05]  /*9470*/  FMNMX.FTZ R76, R8, R75, !PT ;  /* 0x0000004b084c7209 */ /* 0x000fca0007810000 */
[----:B------:R-:W5:Y:S01]  /*9480*/  MUFU.TANH R68, R68 ;  /* 0x0000004400447308 */ /* 0x000f620000002400 */
[----:B------:R-:W-:Y:S01]  /*9490*/  FSEL R6, R6, -INF , P5 ;  /* 0xff80000006067808 */ /* 0x000fe20002800000 */
[----:B------:R-:W-:Y:S01]  /*94a0*/  FMUL.FTZ R74, R85, UR5 ;  /* 0x00000005554a7c20 */ /* 0x000fe20008410000 */
[----:B------:R-:W-:Y:S01]  /*94b0*/  ISETP.GT.AND P5, PT, R72, 0x18, PT ;  /* 0x000000184800780c */ /* 0x000fe20003fa4270 */
[----:B------:R-:W5:Y:S01]  /*94c0*/  LDL R90, [R1+0x18] ;  /* 0x00001800015a7983 */ /* 0x000f620000100800 */
[----:B------:R-:W-:Y:S02]  /*94d0*/  FSEL R24, R24, -INF , P4 ;  /* 0xff80000018187808 */ /* 0x000fe40002000000 */
[----:B------:R-:W-:Y:S01]  /*94e0*/  FMNMX.FTZ R75, R11, R76, !PT ;  /* 0x0000004c0b4b7209 */ /* 0x000fe20007810000 */
[----:B------:R-:W5:Y:S01]  /*94f0*/  MUFU.TANH R65, R65 ;  /* 0x0000004100417308 */ /* 0x000f620000002400 */
[----:B------:R-:W-:Y:S02]  /*9500*/  FSEL R9, R9, -INF , P1 ;  /* 0xff80000009097808 */ /* 0x000fe40000800000 */
[----:B------:R-:W-:-:S02]  /*9510*/  ISETP.GT.AND P1, PT, R72, 0x19, PT ;  /* 0x000000194800780c */ /* 0x000fc40003f24270 */
[----:B------:R-:W-:Y:S02]  /*9520*/  FSEL R27, R27, -INF , P5 ;  /* 0xff8000001b1b7808 */ /* 0x000fe40002800000 */
[----:B------:R-:W-:Y:S01]  /*9530*/  FMNMX.FTZ R76, R24, R75, !PT ;  /* 0x0000004b184c7209 */ /* 0x000fe20007810000 */
[----:B------:R-:W5:Y:S01]  /*9540*/  MUFU.TANH R70, R70 ;  /* 0x0000004600467308 */ /* 0x000f620000002400 */
[----:B------:R-:W-:Y:S02]  /*9550*/  FSEL R10, R10, -INF , P2 ;  /* 0xff8000000a0a7808 */ /* 0x000fe40001000000 */
[----:B------:R-:W-:Y:S02]  /*9560*/  ISETP.GT.AND P2, PT, R72, 0x20, PT ;  /* 0x000000204800780c */ /* 0x000fe40003f44270 */
[----:B------:R-:W-:Y:S02]  /*9570*/  FSEL R28, R28, -INF , P1 ;  /* 0xff8000001c1c7808 */ /* 0x000fe40000800000 */
[----:B------:R-:W-:Y:S01]  /*9580*/  FMNMX.FTZ R77, R27, R76, !PT ;  /* 0x0000004c1b4d7209 */ /* 0x000fe20007810000 */
[----:B------:R-:W5:Y:S01]  /*9590*/  MUFU.TANH R66, R66 ;  /* 0x0000004200427308 */ /* 0x000f620000002400 */
[----:B------:R-:W-:-:S02]  /*95a0*/  FSEL R25, R25, -INF , P3 ;  /* 0xff80000019197808 */ /* 0x000fc40001800000 */
[----:B------:R-:W-:Y:S02]  /*95b0*/  ISETP.GT.AND P3, PT, R72, 0x21, PT ;  /* 0x000000214800780c */ /* 0x000fe40003f64270 */
[----:B------:R-:W-:Y:S02]  /*95c0*/  FSEL R75, R31, -INF , P2 ;  /* 0xff8000001f4b7808 */ /* 0x000fe40001000000 */
[----:B------:R-:W-:Y:S01]  /*95d0*/  FMNMX.FTZ R76, R28, R77, !PT ;  /* 0x0000004d1c4c7209 */ /* 0x000fe20007810000 */
[----:B------:R-:W-:Y:S01]  /*95e0*/  MUFU.TANH R69, R69 ;  /* 0x0000004500457308 */ /* 0x000fe20000002400 */
[----:B------:R-:W-:Y:S02]  /*95f0*/  FSEL R26, R26, -INF , P4 ;  /* 0xff8000001a1a7808 */ /* 0x000fe40002000000 */
[----:B------:R-:W-:Y:S02]  /*9600*/  ISETP.GT.AND P4, PT, R72, 0x28, PT ;  /* 0x000000284800780c */ /* 0x000fe40003f84270 */
[----:B------:R-:W-:-:S02]  /*9610*/  FSEL R32, R32, -INF , P3 ;  /* 0xff80000020207808 */ /* 0x000fc40001800000 */
[----:B------:R-:W-:Y:S02]  /*9620*/  FMNMX.FTZ R31, R75, R76, !PT ;  /* 0x0000004c4b1f7209 */ /* 0x000fe40007810000 */
[----:B------:R-:W-:Y:S02]  /*9630*/  FSEL R29, R29, -INF , P5 ;  /* 0xff8000001d1d7808 */ /* 0x000fe40002800000 */
[----:B------:R-:W-:Y:S02]  /*9640*/  ISETP.GT.AND P5, PT, R72, 0x29, PT ;  /* 0x000000294800780c */ /* 0x000fe40003fa4270 */
[----:B------:R-:W-:Y:S02]  /*9650*/  FSEL R35, R35, -INF , P4 ;  /* 0xff80000023237808 */ /* 0x000fe40002000000 */
[----:B------:R-:W-:Y:S02]  /*9660*/  FMNMX.FTZ R76, R32, R31, !PT ;  /* 0x0000001f204c7209 */ /* 0x000fe40007810000 */
        /* <DEDUP_REMOVED lines=38> */
[----:B--2---:R-:W-:Y:S02]  /*98d0*/  FSEL R55, R55, -INF , P4 ;  /* 0xff80000037377808 */ /* 0x004fe40002000000 */
        /* <DEDUP_REMOVED lines=9> */
[----:B0-----:R-:W-:-:S02]  /*9970*/  FSEL R54, R54, -INF , P3 ;  /* 0xff80000036367808 */ /* 0x001fc40001800000 */
[----:B------:R-:W-:Y:S02]  /*9980*/  ISETP.GT.AND P3, PT, R72, 0x60, PT ;  /* 0x000000604800780c */ /* 0x000fe40003f64270 */
[----:B-1----:R-:W-:Y:S02]  /*9990*/  FSEL R60, R60, -INF , P2 ;  /* 0xff8000003c3c7808 */ /* 0x002fe40001000000 */
[----:B------:R-:W-:Y:S02]  /*99a0*/  FMNMX.FTZ R31, R59, R38, !PT ;  /* 0x000000263b1f7209 */ /* 0x000fe40007810000 */
[----:B------:R-:W-:Y:S02]  /*99b0*/  FSEL R57, R57, -INF , P4 ;  /* 0xff80000039397808 */ /* 0x000fe40002000000 */
[----:B------:R-:W-:Y:S02]  /*99c0*/  ISETP.GT.AND P4, PT, R72, 0x61, PT ;  /* 0x000000614800780c */ /* 0x000fe40003f84270 */
[----:B---3--:R-:W-:-:S02]  /*99d0*/  FSEL R63, R63, -INF , P3 ;  /* 0xff8000003f3f7808 */ /* 0x008fc40001800000 */
[----:B------:R-:W-:Y:S01]  /*99e0*/  FMNMX.FTZ R38, R60, R31, !PT ;  /* 0x0000001f3c267209 */ /* 0x000fe20007810000 */
[----:B------:R-:W0:Y:S01]  /*99f0*/  MUFU.TANH R71, R71 ;  /* 0x0000004700477308 */ /* 0x000e220000002400 */
[----:B------:R-:W-:Y:S02]  /*9a00*/  FSEL R58, R58, -INF , P5 ;  /* 0xff8000003a3a7808 */ /* 0x000fe40002800000 */
[----:B------:R-:W-:Y:S02]  /*9a10*/  ISETP.GT.AND P5, PT, R72, 0x68, PT ;  /* 0x000000684800780c */ /* 0x000fe40003fa4270 */
[----:B------:R-:W-:Y:S02]  /*9a20*/  FSEL R64, R64, -INF , P4 ;  /* 0xff80000040407808 */ /* 0x000fe40002000000 */
[----:B------:R-:W-:Y:S01]  /*9a30*/  FMNMX.FTZ R31, R63, R38, !PT ;  /* 0x000000263f1f7209 */ /* 0x000fe20007810000 */
[----:B------:R-:W1:Y:S01]  /*9a40*/  MUFU.TANH R73, R73 ;  /* 0x0000004900497308 */ /* 0x000e620000002400 */
[----:B----4-:R-:W-:-:S02]  /*9a50*/  FSEL R61, R61, -INF , P1 ;  /* 0xff8000003d3d7808 */ /* 0x010fc40000800000 */
[----:B------:R-:W-:Y:S02]  /*9a60*/  ISETP.GT.AND P1, PT, R72, 0x69, PT ;  /* 0x000000694800780c */ /* 0x000fe40003f24270 */
[----:B-----5:R-:W-:Y:S02]  /*9a70*/  FSEL R67, R67, -INF , P5 ;  /* 0xff80000043437808 */ /* 0x020fe40002800000 */
[----:B------:R-:W-:Y:S01]  /*9a80*/  FMNMX.FTZ R38, R64, R31, !PT ;  /* 0x0000001f40267209 */ /* 0x000fe20007810000 */
[----:B------:R-:W2:Y:S01]  /*9a90*/  MUFU.TANH R74, R74 ;  /* 0x0000004a004a7308 */ /* 0x000ea20000002400 */
        /* <DEDUP_REMOVED lines=10> */
[----:B0-----:R-:W-:Y:S02]  /*9b40*/  FSEL R71, R71, -INF , P3 ;  /* 0xff80000047477808 */ /* 0x001fe40001800000 */
[----:B------:R-:W-:Y:S02]  /*9b50*/  FMNMX.FTZ R38, R70, R31, !PT ;  /* 0x0000001f46267209 */ /* 0x000fe40007810000 */
[----:B------:R-:W-:Y:S02]  /*9b60*/  FSEL R69, R69, -INF , P5 ;  /* 0xff80000045457808 */ /* 0x000fe40002800000 */
[----:B------:R-:W-:Y:S02]  /*9b70*/  ISETP.GT.AND P5, PT, R72, 0x79, PT ;  /* 0x000000794800780c */ /* 0x000fe40003fa4270 */
[----:B-1----:R-:W-:-:S02]  /*9b80*/  FSEL R73, R73, -INF , P4 ;  /* 0xff80000049497808 */ /* 0x002fc40002000000 */
[----:B------:R-:W-:Y:S02]  /*9b90*/  FMNMX.FTZ R38, R71, R38, !PT ;  /* 0x0000002647267209 */ /* 0x000fe40007810000 */
[----:B--2---:R-:W-:Y:S02]  /*9ba0*/  FSEL R74, R74, -INF , P5 ;  /* 0xff8000004a4a7808 */ /* 0x004fe40002800000 */
        /* <DEDUP_REMOVED lines=8> */
[----:B------:R-:W-:-:S05]  /*9c30*/  FSEL R77, R77, RZ, P6 ;  /* 0x000000ff4d4d7208 */ /* 0x000fca0003000000 */
[--C-:B------:R-:W-:Y:S01]  /*9c40*/  FFMA.FTZ R148, R3, UR4, -R77.reuse ;  /* 0x0000000403947c23 */ /* 0x100fe2000801084d */
[----:B------:R-:W-:Y:S01]  /*9c50*/  FFMA.FTZ R3, R4, UR4, -R77 ;  /* 0x0000000404037c23 */ /* 0x000fe2000801084d */
[----:B------:R-:W-:Y:S01]  /*9c60*/  FMNMX.FTZ R4, R5, R6, !PT ;  /* 0x0000000605047209 */ /* 0x000fe20007810000 */
[----:B------:R-:W-:-:S03]  /*9c70*/  FMUL.FTZ R38, R79, UR5 ;  /* 0x000000054f267c20 */ /* 0x000fc60008410000 */
[----:B------:R-:W-:Y:S01]  /*9c80*/  FMNMX.FTZ R79, R9, R4, !PT ;  /* 0x00000004094f7209 */ /* 0x000fe20007810000 */
[----:B------:R-:W-:-:S03]  /*9c90*/  FFMA.FTZ R120, R11, UR4, -R77 ;  /* 0x000000040b787c23 */ /* 0x000fc6000801084d */
[----:B------:R-:W-:-:S04]  /*9ca0*/  FMNMX.FTZ R4, R10, R79, !PT ;  /* 0x0000004f0a047209 */ /* 0x000fc80007810000 */
[----:B------:R-:W-:-:S04]  /*9cb0*/  FMNMX.FTZ R11, R25, R4, !PT ;  /* 0x00000004190b7209 */ /* 0x000fc80007810000 */
[----:B------:R-:W-:-:S04]  /*9cc0*/  FMNMX.FTZ R4, R26, R11, !PT ;  /* 0x0000000b1a047209 */ /* 0x000fc80007810000 */
        /* <DEDUP_REMOVED lines=26> */
[----:B------:R-:W1:Y:S01]  /*9e70*/  MUFU.TANH R72, R72 ;  /* 0x0000004800487308 */ /* 0x000e620000002400 */
[----:B------:R-:W-:Y:S01]  /*9e80*/  FMUL.FTZ R81, R87, UR5 ;  /* 0x0000000557517c20 */ /* 0x000fe20008410000 */
[--C-:B------:R-:W-:Y:S01]  /*9e90*/  FFMA.FTZ R150, R7, UR4, -R77.reuse ;  /* 0x0000000407967c23 */ /* 0x100fe2000801084d */
[----:B------:R-:W-:Y:S01]  /*9ea0*/  FMNMX.FTZ R79, R65, R4, !PT ;  /* 0x00000004414f7209 */ /* 0x000fe20007810000 */
[--C-:B------:R-:W-:Y:S01]  /*9eb0*/  FFMA.FTZ R7, R8, UR4, -R77.reuse ;  /* 0x0000000408077c23 */ /* 0x100fe2000801084d */
[--C-:B------:R-:W-:Y:S01]  /*9ec0*/  FFMA.FTZ R28, R28, UR4, -R77.reuse ;  /* 0x000000041c1c7c23 */ /* 0x100fe2000801084d */
[--C-:B------:R-:W-:Y:S02]  /*9ed0*/  FFMA.FTZ R24, R24, UR4, -R77.reuse ;  /* 0x0000000418187c23 */ /* 0x100fe4000801084d */
[----:B------:R-:W2:Y:S01]  /*9ee0*/  MUFU.TANH R80, R80 ;  /* 0x0000005000507308 */ /* 0x000ea20000002400 */
[----:B------:R-:W-:Y:S01]  /*9ef0*/  FMNMX.FTZ R8, R66, R79, !PT ;  /* 0x0000004f42087209 */ /* 0x000fe20007810000 */
[--C-:B------:R-:W-:Y:S01]  /*9f00*/  FFMA.FTZ R32, R32, UR4, -R77.reuse ;  /* 0x0000000420207c23 */ /* 0x100fe2000801084d */
[----:B0-----:R-:W-:Y:S01]  /*9f10*/  FSEL R4, R38, -INF , P1 ;  /* 0xff80000026047808 */ /* 0x001fe20000800000 */
[----:B------:R-:W-:-:S04]  /*9f20*/  FFMA.FTZ R36, R36, UR4, -R77 ;  /* 0x0000000424247c23 */ /* 0x000fc8000801084d */
[----:B------:R-:W0:Y:S01]  /*9f30*/  MUFU.TANH R78, R78 ;  /* 0x0000004e004e7308 */ /* 0x000e220000002400 */
[----:B------:R-:W-:Y:S01]  /*9f40*/  FMNMX.FTZ R83, R69, R8, !PT ;  /* 0x0000000845537209 */ /* 0x000fe20007810000 */
[--C-:B------:R-:W-:Y:S01]  /*9f50*/  FFMA.FTZ R132, R47, UR4, -R77.reuse ;  /* 0x000000042f847c23 */ /* 0x100fe2000801084d */
[----:B-1----:R-:W-:Y:S01]  /*9f60*/  FSEL R8, R72, -INF , P2 ;  /* 0xff80000048087808 */ /* 0x002fe20001000000 */
[--C-:B------:R-:W-:Y:S01]  /*9f70*/  FFMA.FTZ R134, R51, UR4, -R77.reuse ;  /* 0x0000000433867c23 */ /* 0x100fe2000801084d */
[--C-:B------:R-:W-:Y:S01]  /*9f80*/  FFMA.FTZ R136, R55, UR4, -R77.reuse ;  /* 0x0000000437887c23 */ /* 0x100fe2000801084d */
        /* <DEDUP_REMOVED lines=10> */
[----:B------:R2:W-:Y:S01]  /*a030*/  MUFU.EX2 R27, R28 ;  /* 0x0000001c001b7308 */ /* 0x0005e20000000800 */
[--C-:B------:R-:W-:Y:S01]  /*a040*/  FFMA.FTZ R144, R70, UR4, -R77.reuse ;  /* 0x0000000446907c23 */ /* 0x100fe2000801084d */
[----:B------:R-:W-:Y:S01]  /*a050*/  FFMA.FTZ R71, R71, UR4, -R77 ;  /* 0x0000000447477c23 */ /* 0x000fe2000801084d */
[----:B------:R-:W-:Y:S01]  /*a060*/  ULDC UR5, c[0x0][0x988] ;  /* 0x0002620000057ab9 */ /* 0x000fe20000000800 */
[----:B--2---:R-:W-:-:S04]  /*a070*/  FSEL R28, R80, -INF , P3 ;  /* 0xff800000501c7808 */ /* 0x004fc80001800000 */
[----:B------:R0:W-:Y:S01]  /*a080*/  MUFU.EX2 R11, R24 ;  /* 0x00000018000b7308 */ /* 0x0001e20000000800 */
[----:B------:R-:W-:Y:S02]  /*a090*/  FMNMX.FTZ R83, R28, R83, !PT ;  /* 0x000000531c537209 */ /* 0x000fe40007810000 */
[----:B0-----:R-:W-:-:S05]  /*a0a0*/  FSEL R24, R78, -INF , P4 ;  /* 0xff8000004e187808 */ /* 0x001fca0002000000 */
[----:B------:R1:W-:Y:S01]  /*a0b0*/  MUFU.EX2 R75, R32 ;  /* 0x00000020004b7308 */ /* 0x0003e20000000800 */
[----:B------:R-:W-:Y:S02]  /*a0c0*/  FMNMX.FTZ R83, R24, R83, !PT ;  /* 0x0000005318537209 */ /* 0x000fe40007810000 */
[----:B-1----:R-:W-:-:S04]  /*a0d0*/  FSEL R32, R81, -INF , P5 ;  /* 0xff80000051207808 */ /* 0x002fc80002800000 */
[----:B------:R-:W-:Y:S01]  /*a0e0*/  FMNMX.FTZ R83, R32, R83, !PT ;  /* 0x0000005320537209 */ /* 0x000fe20007810000 */
[----:B------:R0:W-:Y:S04]  /*a0f0*/  MUFU.EX2 R35, R36 ;  /* 0x0000002400237308 */ /* 0x0001e80000000800 */
[----:B0-----:R-:W0:Y:S02]  /*a100*/  SHFL.BFLY PT, R36, R83, 0x2, 0x1f ;  /* 0x0c401f0053247f89 */ /* 0x001e2400000e0000 */
[----:B0-----:R-:W-:-:S05]  /*a110*/  FMNMX.FTZ R36, R83, R36, !PT ;  /* 0x0000002453247209 */ /* 0x001fca0007810000 */
[----:B------:R-:W0:Y:S01]  /*a120*/  SHFL.BFLY PT, R81, R36, 0x1, 0x1f ;  /* 0x0c201f0024517f89 */ /* 0x000e2200000e0000 */
        /* <DEDUP_REMOVED lines=18> */
[----:B------:R-:W-:Y:S01]  /*a250*/  FFMA.FTZ R151, R9, UR4, -R77 ;  /* 0x0000000409977c23 */ /* 0x000fe2000801084d */
[----:B-1----:R-:W-:Y:S01]  /*a260*/  FADD.FTZ R5, R148, R3 ;  /* 0x0000000394057221 */ /* 0x002fe20000010000 */
[----:B------:R-:W-:-:S03]  /*a270*/  FFMA.FTZ R10, R10, UR4, -R77 ;  /* 0x000000040a0a7c23 */ /* 0x000fc6000801084d */
[----:B------:R-:W-:Y:S01]  /*a280*/  MUFU.EX2 R149, R149 ;  /* 0x0000009500957308 */ /* 0x000fe20000000800 */
[----:B------:R-:W-:-:S07]  /*a290*/  FFMA.FTZ R121, R25, UR4, -R77 ;  /* 0x0000000419797c23 */ /* 0x000fce000801084d */
[----:B------:R-:W1:Y:S08]  /*a2a0*/  MUFU.EX2 R6, R6 ;  /* 0x0000000600067308 */ /* 0x000e700000000800 */
[----:B------:R-:W4:Y:S08]  /*a2b0*/  MUFU.EX2 R122, R122 ;  /* 0x0000007a007a7308 */ /* 0x000f300000000800 */
[----:B------:R2:W-:Y:S01]  /*a2c0*/  MUFU.EX2 R79, R44 ;  /* 0x0000002c004f7308 */ /* 0x0005e20000000800 */
[----:B------:R-:W-:-:S07]  /*a2d0*/  FFMA.FTZ R26, R26, UR4, -R77 ;  /* 0x000000041a1a7c23 */ /* 0x000fce000801084d */
[----:B------:R-:W5:Y:S01]  /*a2e0*/  MUFU.EX2 R151, R151 ;  /* 0x0000009700977308 */ /* 0x000f620000000800 */
[----:B--2---:R-:W-:-:S04]  /*a2f0*/  FADD.FTZ R44, R150, R5 ;  /* 0x00000005962c7221 */ /* 0x004fc80000010000 */
[----:B0-----:R-:W-:-:S03]  /*a300*/  FADD.FTZ R5, R7, R44 ;  /* 0x0000002c07057221 */ /* 0x001fc60000010000 */
[----:B------:R0:W-:Y:S01]  /*a310*/  MUFU.EX2 R39, R40 ;  /* 0x0000002800277308 */ /* 0x0001e20000000800 */
[----:B------:R-:W-:-:S07]  /*a320*/  FFMA.FTZ R123, R29, UR4, -R77 ;  /* 0x000000041d7b7c23 */ /* 0x000fce000801084d */
[----:B------:R-:W2:Y:S01]  /*a330*/  MUFU.EX2 R10, R10 ;  /* 0x0000000a000a7308 */ /* 0x000ea20000000800 */
[--C-:B0-----:R-:W-:Y:S01]  /*a340*/  FFMA.FTZ R40, R42, UR4, -R77.reuse ;  /* 0x000000042a287c23 */ /* 0x101fe2000801084d */
[----:B------:R-:W-:Y:S01]  /*a350*/  FFMA.FTZ R42, R46, UR4, -R77 ;  /* 0x000000042e2a7c23 */ /* 0x000fe2000801084d */
[----:B---3--:R-:W-:-:S05]  /*a360*/  FADD.FTZ R46, R120, R5 ;  /* 0x00000005782e7221 */ /* 0x008fca0000010000 */
[----:B------:R-:W0:Y:S01]  /*a370*/  MUFU.EX2 R124, R124 ;  /* 0x0000007c007c7308 */ /* 0x000e220000000800 */
[----:B------:R-:W-:Y:S01]  /*a380*/  FADD.FTZ R5, R11, R46 ;  /* 0x0000002e0b057221 */ /* 0x000fe20000010000 */
[----:B-1----:R-:W-:-:S06]  /*a390*/  FADD.FTZ R48, R149, R6 ;  /* 0x0000000695307221 */ /* 0x002fcc0000010000 */
[----:B------:R-:W1:Y:S01]  /*a3a0*/  MUFU.EX2 R121, R121 ;  /* 0x0000007900797308 */ /* 0x000e620000000800 */
[----:B------:R-:W-:Y:S01]  /*a3b0*/  FFMA.FTZ R30, R30, UR4, -R77 ;  /* 0x000000041e1e7c23 */ /* 0x000fe2000801084d */
[----:B----4-:R-:W-:Y:S01]  /*a3c0*/  FADD.FTZ R46, R122, R5 ;  /* 0x000000057a2e7221 */ /* 0x010fe20000010000 */
[----:B-----5:R-:W-:-:S05]  /*a3d0*/  FADD.FTZ R5, R151, R48 ;  /* 0x0000003097057221 */ /* 0x020fca0000010000 */
[----:B------:R-:W3:Y:S01]  /*a3e0*/  MUFU.EX2 R26, R26 ;  /* 0x0000001a001a7308 */ /* 0x000ee20000000800 */
[----:B------:R-:W-:Y:S01]  /*a3f0*/  FFMA.FTZ R125, R33, UR4, -R77 ;  /* 0x00000004217d7c23 */ /* 0x000fe2000801084d */
[----:B------:R-:W-:-:S06]  /*a400*/  FADD.FTZ R9, R27, R46 ;  /* 0x0000002e1b097221 */ /* 0x000fcc0000010000 */
[----:B------:R-:W4:Y:S01]  /*a410*/  MUFU.EX2 R126, R126 ;  /* 0x0000007e007e7308 */ /* 0x000f220000000800 */
[----:B--2---:R-:W-:Y:S01]  /*a420*/  FADD.FTZ R48, R10, R5 ;  /* 0x000000050a307221 */ /* 0x004fe20000010000 */
[----:B------:R-:W-:-:S06]  /*a430*/  FFMA.FTZ R34, R34, UR4, -R77 ;  /* 0x0000000422227c23 */ /* 0x000fcc000801084d */
[----:B------:R-:W2:Y:S01]  /*a440*/  MUFU.EX2 R123, R123 ;  /* 0x0000007b007b7308 */ /* 0x000ea20000000800 */
[----:B------:R-:W-:Y:S01]  /*a450*/  FFMA.FTZ R44, R50, UR4, -R77 ;  /* 0x00000004322c7c23 */ /* 0x000fe2000801084d */
[----:B0-----:R-:W-:Y:S01]  /*a460*/  FADD.FTZ R50, R124, R9 ;  /* 0x000000097c327221 */ /* 0x001fe20000010000 */
[----:B-1----:R-:W-:-:S05]  /*a470*/  FADD.FTZ R5, R121, R48 ;  /* 0x0000003079057221 */ /* 0x002fca0000010000 */
[----:B------:R-:W0:Y:S01]  /*a480*/  MUFU.EX2 R30, R30 ;  /* 0x0000001e001e7308 */ /* 0x000e220000000800 */
[----:B------:R-:W-:Y:S01]  /*a490*/  FFMA.FTZ R127, R37, UR4, -R77 ;  /* 0x00000004257f7c23 */ /* 0x000fe2000801084d */
[----:B------:R-:W-:-:S06]  /*a4a0*/  FADD.FTZ R9, R75, R50 ;  /* 0x000000324b097221 */ /* 0x000fcc0000010000 */
[----:B------:R-:W1:Y:S01]  /*a4b0*/  MUFU.EX2 R128, R128 ;  /* 0x0000008000807308 */ /* 0x000e620000000800 */
[----:B---3--:R-:W-:Y:S01]  /*a4c0*/  FADD.FTZ R50, R26, R5 ;  /* 0x000000051a327221 */ /* 0x008fe20000010000 */
[----:B------:R-:W-:-:S06]  /*a4d0*/  FFMA.FTZ R36, R43, UR4, -R77 ;  /* 0x000000042b247c23 */ /* 0x000fcc000801084d */
[----:B------:R-:W3:Y:S01]  /*a4e0*/  MUFU.EX2 R125, R125 ;  /* 0x0000007d007d7308 */ /* 0x000ee20000000800 */
[----:B----4-:R-:W-:Y:S01]  /*a4f0*/  FADD.FTZ R48, R126, R9 ;  /* 0x000000097e307221 */ /* 0x010fe20000010000 */
[----:B--2---:R-:W-:-:S06]  /*a500*/  FADD.FTZ R5, R123, R50 ;  /* 0x000000327b057221 */ /* 0x004fcc0000010000 */
[----:B------:R-:W-:Y:S01]  /*a510*/  MUFU.EX2 R34, R34 ;  /* 0x0000002200227308 */ /* 0x000fe20000000800 */
[----:B------:R-:W-:Y:S01]  /*a520*/  FFMA.FTZ R129, R41, UR4, -R77 ;  /* 0x0000000429817c23 */ /* 0x000fe2000801084d */
[----:B------:R-:W-:Y:S01]  /*a530*/  FADD.FTZ R9, R35, R48 ;  /* 0x0000003023097221 */ /* 0x000fe20000010000 */
[----:B------:R-:W-:-:S05]  /*a540*/  IMAD.U32 R25, RZ, RZ, UR38 ;  /* 0x00000026ff197e24 */ /* 0x000fca000f8e00ff */
[----:B------:R-:W2:Y:S01]  /*a550*/  MUFU.EX2 R130, R130 ;  /* 0x0000008200827308 */ /* 0x000ea20000000800 */
[----:B0-----:R-:W-:-:S07]  /*a560*/  FADD.FTZ R50, R30, R5 ;  /* 0x000000051e327221 */ /* 0x001fce0000010000 */
[----:B------:R-:W0:Y:S01]  /*a570*/  MUFU.EX2 R127, R127 ;  /* 0x0000007f007f7308 */ /* 0x000e220000000800 */
[----:B-1----:R-:W-:Y:S01]  /*a580*/  FADD.FTZ R52, R128, R9 ;  /* 0x0000000980347221 */ /* 0x002fe20000010000 */
[----:B------:R-:W-:Y:S01]  /*a590*/  PRMT R0, R25, 0x654, R0 ;  /* 0x0000065419007816 */ /* 0x000fe20000000000 */
[----:B---3--:R-:W-:-:S05]  /*a5a0*/  FADD.FTZ R5, R125, R50 ;  /* 0x000000327d057221 */ /* 0x008fca0000010000 */
[----:B------:R-:W1:Y:S01]  /*a5b0*/  MUFU.EX2 R36, R36 ;  /* 0x0000002400247308 */ /* 0x000e620000000800 */
[----:B------:R-:W-:Y:S01]  /*a5c0*/  FFMA.FTZ R131, R45, UR4, -R77 ;  /* 0x000000042d837c23 */ /* 0x000fe2000801084d */
[----:B------:R-:W-:Y:S01]  /*a5d0*/  FADD.FTZ R9, R39, R52 ;  /* 0x0000003427097221 */ /* 0x000fe20000010000 */
[----:B------:R3:W-:Y:S05]  /*a5e0*/  SYNCS.ARRIVE.TRANS64.RED.A1T0 RZ, [R0+URZ], RZ ;  /* 0x000000ff00ff79a7 */ /* 0x0007ea000810043f */
[----:B------:R-:W4:Y:S01]  /*a5f0*/  MUFU.EX2 R132, R132 ;  /* 0x0000008400847308 */ /* 0x000f220000000800 */
[----:B--2---:R-:W-:Y:S01]  /*a600*/  FADD.FTZ R50, R130, R9 ;  /* 0x0000000982327221 */ /* 0x004fe20000010000 */
[----:B---3--:R-:W-:-:S06]  /*a610*/  FADD.FTZ R0, R34, R5 ;  /* 0x0000000522007221 */ /* 0x008fcc0000010000 */
[----:B------:R-:W2:Y:S01]  /*a620*/  MUFU.EX2 R129, R129 ;  /* 0x0000008100817308 */ /* 0x000ea20000000800 */
[----:B0-----:R-:W-:-:S07]  /*a630*/  FADD.FTZ R5, R127, R0 ;  /* 0x000000007f057221 */ /* 0x001fce0000010000 */
[----:B------:R-:W0:Y:S01]  /*a640*/  MUFU.EX2 R47, R47 ;  /* 0x0000002f002f7308 */ /* 0x000e220000000800 */
[----:B------:R-:W-:-:S07]  /*a650*/  FFMA.FTZ R133, R49, UR4, -R77 ;  /* 0x0000000431857c23 */ /* 0x000fce000801084d */
[----:B------:R-:W3:Y:S01]  /*a660*/  MUFU.EX2 R40, R40 ;  /* 0x0000002800287308 */ /* 0x000ee20000000800 */
[----:B------:R-:W-:Y:S01]  /*a670*/  FADD.FTZ R9, R79, R50 ;  /* 0x000000324f097221 */ /* 0x000fe20000010000 */
[----:B-1----:R-:W-:-:S06]  /*a680*/  FADD.FTZ R52, R36, R5 ;  /* 0x0000000524347221 */ /* 0x002fcc0000010000 */
[----:B------:R-:W1:Y:S01]  /*a690*/  MUFU.EX2 R134, R134 ;  /* 0x0000008600867308 */ /* 0x000e620000000800 */
[----:B----4-:R-:W-:-:S07]  /*a6a0*/  FADD.FTZ R0, R132, R9 ;  /* 0x0000000984007221 */ /* 0x010fce0000010000 */
[----:B------:R-:W4:Y:S01]  /*a6b0*/  MUFU.EX2 R131, R131 ;  /* 0x0000008300837308 */ /* 0x000f220000000800 */
[----:B--2---:R-:W-:-:S07]  /*a6c0*/  FADD.FTZ R9, R129, R52 ;  /* 0x0000003481097221 */ /* 0x004fce0000010000 */
[----:B------:R-:W2:Y:S01]  /*a6d0*/  MUFU.EX2 R51, R51 ;  /* 0x0000003300337308 */ /* 0x000ea20000000800 */
[----:B------:R-:W-:-:S07]  /*a6e0*/  FFMA.FTZ R135, R53, UR4, -R77 ;  /* 0x0000000435877c23 */ /* 0x000fce000801084d */
[----:B------:R-:W5:Y:S01]  /*a6f0*/  MUFU.EX2 R42, R42 ;  /* 0x0000002a002a7308 */ /* 0x000f620000000800 */
[----:B0-----:R-:W-:Y:S01]  /*a700*/  FADD.FTZ R5, R47, R0 ;  /* 0x000000002f057221 */ /* 0x001fe20000010000 */
[----:B------:R-:W-:-:S06]  /*a710*/  FFMA.FTZ R0, R4, UR4, -R77 ;  /* 0x0000000404007c23 */ /* 0x000fcc000801084d */
[----:B------:R-:W0:Y:S01]  /*a720*/  MUFU.EX2 R136, R136 ;  /* 0x0000008800887308 */ /* 0x000e220000000800 */
[----:B---3--:R-:W-:Y:S01]  /*a730*/  FADD.FTZ R4, R40, R9 ;  /* 0x0000000928047221 */ /* 0x008fe20000010000 */
[----:B------:R-:W-:-:S06]  /*a740*/  FFMA.FTZ R46, R54, UR4, -R77 ;  /* 0x00000004362e7c23 */ /* 0x000fcc000801084d */
[----:B------:R-:W3:Y:S01]  /*a750*/  MUFU.EX2 R133, R133 ;  /* 0x0000008500857308 */ /* 0x000ee20000000800 */
[----:B-1----:R-:W-:Y:S01]  /*a760*/  FADD.FTZ R52, R134, R5 ;  /* 0x0000000586347221 */ /* 0x002fe20000010000 */
[----:B----4-:R-:W-:-:S06]  /*a770*/  FADD.FTZ R9, R131, R4 ;  /* 0x0000000483097221 */ /* 0x010fcc0000010000 */
[----:B------:R-:W1:Y:S01]  /*a780*/  MUFU.EX2 R55, R55 ;  /* 0x0000003700377308 */ /* 0x000e620000000800 */
[----:B------:R-:W-:-:S07]  /*a790*/  FFMA.FTZ R137, R57, UR4, -R77 ;  /* 0x0000000439897c23 */ /* 0x000fce000801084d */
[----:B------:R-:W4:Y:S01]  /*a7a0*/  MUFU.EX2 R44, R44 ;  /* 0x0000002c002c7308 */ /* 0x000f220000000800 */
[----:B------:R-:W-:Y:S01]  /*a7b0*/  FFMA.FTZ R5, R8, UR4, -R77 ;  /* 0x0000000408057c23 */ /* 0x000fe2000801084d */
[----:B--2---:R-:W-:-:S06]  /*a7c0*/  FADD.FTZ R25, R51, R52 ;  /* 0x0000003433197221 */ /* 0x004fcc0000010000 */
[----:B------:R-:W2:Y:S01]  /*a7d0*/  MUFU.EX2 R138, R138 ;  /* 0x0000008a008a7308 */ /* 0x000ea20000000800 */
[----:B-----5:R-:W-:Y:S01]  /*a7e0*/  FADD.FTZ R8, R42, R9 ;  /* 0x000000092a087221 */ /* 0x020fe20000010000 */
[----:B------:R-:W-:-:S06]  /*a7f0*/  FFMA.FTZ R48, R58, UR4, -R77 ;  /* 0x000000043a307c23 */ /* 0x000fcc000801084d */
[----:B------:R-:W5:Y:S01]  /*a800*/  MUFU.EX2 R135, R135 ;  /* 0x0000008700877308 */ /* 0x000f620000000800 */
[----:B0-----:R-:W-:Y:S01]  /*a810*/  FADD.FTZ R52, R136, R25 ;  /* 0x0000001988347221 */ /* 0x001fe20000010000 */
[----:B------:R-:W-:-:S06]  /*a820*/  F2FP.BF16.F32.PACK_AB R148, R3, R148 ;  /* 0x000000940394723e */ /* 0x000fcc00000010ff */
        /* <DEDUP_REMOVED lines=9> */
[----:B--2---:R-:W-:Y:S01]  /*a8c0*/  FADD.FTZ R52, R138, R9 ;  /* 0x000000098a347221 */ /* 0x004fe20000010000 */
[----:B-----5:R-:W-:-:S06]  /*a8d0*/  FADD.FTZ R3, R135, R8 ;  /* 0x0000000887037221 */ /* 0x020fcc0000010000 */
[----:B------:R-:W2:Y:S01]  /*a8e0*/  MUFU.EX2 R63, R63 ;  /* 0x0000003f003f7308 */ /* 0x000ea20000000800 */
[----:B------:R-:W-:-:S07]  /*a8f0*/  FFMA.FTZ R141, R65, UR4, -R77 ;  /* 0x00000004418d7c23 */ /* 0x000fce000801084d */
[----:B------:R-:W5:Y:S01]  /*a900*/  MUFU.EX2 R48, R48 ;  /* 0x0000003000307308 */ /* 0x000f620000000800 */
[----:B------:R-:W-:Y:S01]  /*a910*/  F2FP.BF16.F32.PACK_AB R150, R7, R150 ;  /* 0x000000960796723e */ /* 0x000fe200000010ff */
[----:B0-----:R-:W-:-:S06]  /*a920*/  FADD.FTZ R7, R59, R52 ;  /* 0x000000343b077221 */ /* 0x001fcc0000010000 */
[----:B------:R-:W0:Y:S01]  /*a930*/  MUFU.EX2 R142, R142 ;  /* 0x0000008e008e7308 */ /* 0x000e220000000800 */
[----:B---3--:R-:W-:-:S07]  /*a940*/  FADD.FTZ R52, R46, R3 ;  /* 0x000000032e347221 */ /* 0x008fce0000010000 */
[----:B------:R-:W3:Y:S01]  /*a950*/  MUFU.EX2 R139, R139 ;  /* 0x0000008b008b7308 */ /* 0x000ee20000000800 */
[----:B------:R-:W-:Y:S01]  /*a960*/  FFMA.FTZ R66, R66, UR4, -R77 ;  /* 0x0000000442427c23 */ /* 0x000fe2000801084d */
[----:B-1----:R-:W-:-:S06]  /*a970*/  FADD.FTZ R54, R140, R7 ;  /* 0x000000078c367221 */ /* 0x002fcc0000010000 */
[----:B------:R-:W1:Y:S01]  /*a980*/  MUFU.EX2 R67, R67 ;  /* 0x0000004300437308 */ /* 0x000e620000000800 */
[----:B----4-:R-:W-:Y:S01]  /*a990*/  FADD.FTZ R3, R137, R52 ;  /* 0x0000003489037221 */ /* 0x010fe20000010000 */
[----:B------:R-:W-:-:S06]  /*a9a0*/  FFMA.FTZ R143, R69, UR4, -R77 ;  /* 0x00000004458f7c23 */ /* 0x000fcc000801084d */
[----:B------:R-:W-:Y:S01]  /*a9b0*/  MUFU.EX2 R50, R50 ;  /* 0x0000003200327308 */ /* 0x000fe20000000800 */
[----:B--2---:R-:W-:Y:S01]  /*a9c0*/  FADD.FTZ R7, R63, R54 ;  /* 0x000000363f077221 */ /* 0x004fe20000010000 */
[----:B-----5:R-:W-:-:S06]  /*a9d0*/  FADD.FTZ R52, R48, R3 ;  /* 0x0000000330347221 */ /* 0x020fcc0000010000 */
[----:B------:R-:W2:Y:S08]  /*a9e0*/  MUFU.EX2 R144, R144 ;  /* 0x0000009000907308 */ /* 0x000eb00000000800 */
[----:B------:R-:W-:Y:S01]  /*a9f0*/  MUFU.EX2 R141, R141 ;  /* 0x0000008d008d7308 */ /* 0x000fe20000000800 */
[----:B0-----:R-:W-:Y:S01]  /*aa00*/  FADD.FTZ R54, R142, R7 ;  /* 0x000000078e367221 */ /* 0x001fe20000010000 */
[----:B---3--:R-:W-:-:S06]  /*aa10*/  FADD.FTZ R3, R139, R52 ;  /* 0x000000348b037221 */ /* 0x008fcc0000010000 */
[----:B------:R-:W0:Y:S08]  /*aa20*/  MUFU.EX2 R71, R71 ;  /* 0x0000004700477308 */ /* 0x000e300000000800 */
[----:B------:R-:W3:Y:S01]  /*aa30*/  MUFU.EX2 R4, R66 ;  /* 0x0000004200047308 */ /* 0x000ee20000000800 */
[----:B-1----:R-:W-:-:S07]  /*aa40*/  FADD.FTZ R7, R67, R54 ;  /* 0x0000003643077221 */ /* 0x002fce0000010000 */
[----:B------:R-:W1:Y:S01]  /*aa50*/  MUFU.EX2 R143, R143 ;  /* 0x0000008f008f7308 */ /* 0x000e620000000800 */
[----:B--2---:R-:W-:Y:S01]  /*aa60*/  FADD.FTZ R52, R144, R7 ;  /* 0x0000000790347221 */ /* 0x004fe20000010000 */
[----:B------:R-:W-:-:S06]  /*aa70*/  FFMA.FTZ R28, R28, UR4, -R77 ;  /* 0x000000041c1c7c23 */ /* 0x000fcc000801084d */
[----:B------:R2:W4:Y:S01]  /*aa80*/  MUFU.EX2 R8, R0 ;  /* 0x0000000000087308 */ /* 0x0005220000000800 */
[----:B0-----:R-:W-:Y:S01]  /*aa90*/  FADD.FTZ R7, R71, R52 ;  /* 0x0000003447077221 */ /* 0x001fe20000010000 */
[----:B--2---:R-:W-:-:S06]  /*aaa0*/  FADD.FTZ R0, R50, R3 ;  /* 0x0000000332007221 */ /* 0x004fcc0000010000 */
[----:B------:R-:W0:Y:S01]  /*aab0*/  MUFU.EX2 R5, R5 ;  /* 0x0000000500057308 */ /* 0x000e220000000800 */
[----:B------:R-:W-:Y:S01]  /*aac0*/  FADD.FTZ R3, R141, R0 ;  /* 0x000000008d037221 */ /* 0x000fe20000010000 */
[----:B------:R-:W-:-:S03]  /*aad0*/  FFMA.FTZ R24, R24, UR4, -R77 ;  /* 0x0000000418187c23 */ /* 0x000fc6000801084d */
[----:B---3--:R-:W-:-:S03]  /*aae0*/  FADD.FTZ R52, R4, R3 ;  /* 0x0000000304347221 */ /* 0x008fc60000010000 */
[----:B------:R-:W2:Y:S01]  /*aaf0*/  MUFU.EX2 R28, R28 ;  /* 0x0000001c001c7308 */ /* 0x000ea20000000800 */
[----:B-1----:R-:W-:Y:S01]  /*ab00*/  FADD.FTZ R3, R143, R52 ;  /* 0x000000348f037221 */ /* 0x002fe20000010000 */
[----:B------:R-:W-:Y:S01]  /*ab10*/  FFMA.FTZ R32, R32, UR4, -R77 ;  /* 0x0000000420207c23 */ /* 0x000fe2000801084d */
[----:B------:R-:W-:Y:S02]  /*ab20*/  F2FP.BF16.F32.PACK_AB R149, R6, R149 ;  /* 0x000000950695723e */ /* 0x000fe400000010ff */
[----:B----4-:R-:W-:-:S03]  /*ab30*/  FADD.FTZ R6, R8, R3 ;  /* 0x0000000308067221 */ /* 0x010fc60000010000 */
[----:B------:R-:W-:Y:S01]  /*ab40*/  MUFU.EX2 R24, R24 ;  /* 0x0000001800187308 */ /* 0x000fe20000000800 */
[----:B------:R-:W-:Y:S01]  /*ab50*/  F2FP.BF16.F32.PACK_AB R143, R8, R143 ;  /* 0x0000008f088f723e */ /* 0x000fe200000010ff */
[----:B------:R-:W-:-:S06]  /*ab60*/  VIADD R8, R88, 0xfffffffe ;  /* 0xfffffffe58087836 */ /* 0x000fcc0000000000 */
[----:B------:R-:W1:Y:S01]  /*ab70*/  MUFU.EX2 R146, R146 ;  /* 0x0000009200927308 */ /* 0x000e620000000800 */
[----:B------:R-:W-:Y:S01]  /*ab80*/  ISETP.GE.AND P1, PT, R8, R90, PT ;  /* 0x0000005a0800720c */ /* 0x000fe20003f26270 */
[----:B0-----:R-:W-:-:S06]  /*ab90*/  FADD.FTZ R3, R5, R6 ;  /* 0x0000000605037221 */ /* 0x001fcc0000010000 */
[----:B------:R-:W0:Y:S08]  /*aba0*/  MUFU.EX2 R147, R32 ;  /* 0x0000002000937308 */ /* 0x000e300000000800 */
[----:B------:R-:W3:Y:S01]  /*abb0*/  MUFU.EX2 R73, R73 ;  /* 0x0000004900497308 */ /* 0x000ee20000000800 */
[----:B--2---:R-:W-:Y:S01]  /*abc0*/  FADD.FTZ R3, R28, R3 ;  /* 0x000000031c037221 */ /* 0x004fe20000010000 */
[----:B-1----:R-:W-:-:S03]  /*abd0*/  FADD.FTZ R0, R146, R7 ;  /* 0x0000000792007221 */ /* 0x002fc60000010000 */
[----:B------:R-:W-:Y:S01]  /*abe0*/  FADD.FTZ R6, R24, R3 ;  /* 0x0000000318067221 */ /* 0x000fe20000010000 */
[----:B------:R-:W-:Y:S01]  /*abf0*/  F2FP.BF16.F32.PACK_AB R120, R11, R120 ;  /* 0x000000780b78723e */ /* 0x000fe200000010ff */
[--C-:B------:R-:W-:Y:S01]  /*ac00*/  IMAD.MOV.U32 R118, RZ, RZ, R119.reuse ;  /* 0x000000ffff767224 */ /* 0x100fe200078e0077 */
[----:B------:R-:W-:Y:S01]  /*ac10*/  F2FP.BF16.F32.PACK_AB R122, R27, R122 ;  /* 0x0000007a1b7a723e */ /* 0x000fe200000010ff */
[----:B0-----:R-:W-:Y:S01]  /*ac20*/  FADD.FTZ R3, R147, R6 ;  /* 0x0000000693037221 */ /* 0x001fe20000010000 */
[----:B------:R-:W-:Y:S01]  /*ac30*/  F2FP.BF16.F32.PACK_AB R124, R75, R124 ;  /* 0x0000007c4b7c723e */ /* 0x000fe200000010ff */
[--C-:B------:R-:W-:Y:S01]  /*ac40*/  IMAD.MOV.U32 R117, RZ, RZ, R119.reuse ;  /* 0x000000ffff757224 */ /* 0x100fe200078e0077 */
[----:B------:R-:W-:Y:S01]  /*ac50*/  F2FP.BF16.F32.PACK_AB R126, R35, R126 ;  /* 0x0000007e237e723e */ /* 0x000fe200000010ff */
[--C-:B------:R-:W-:Y:S01]  /*ac60*/  IMAD.MOV.U32 R115, RZ, RZ, R119.reuse ;  /* 0x000000ffff737224 */ /* 0x100fe200078e0077 */
[----:B------:R-:W-:Y:S01]  /*ac70*/  F2FP.BF16.F32.PACK_AB R128, R39, R128 ;  /* 0x000000802780723e */ /* 0x000fe200000010ff */
[--C-:B------:R-:W-:Y:S01]  /*ac80*/  IMAD.MOV.U32 R114, RZ, RZ, R119.reuse ;  /* 0x000000ffff727224 */ /* 0x100fe200078e0077 */
[----:B------:R-:W-:Y:S01]  /*ac90*/  F2FP.BF16.F32.PACK_AB R130, R79, R130 ;  /* 0x000000824f82723e */ /* 0x000fe200000010ff */
        /* <DEDUP_REMOVED lines=45> */
[----:B------:R-:W-:-:S02]  /*af70*/  MOV R116, R119 ;  /* 0x0000007700747202 */ /* 0x000fc40000000f00 */
[-C--:B------:R-:W-:Y:S02]  /*af80*/  MOV R109, R119.reuse ;  /* 0x00000077006d7202 */ /* 0x080fe40000000f00 */
[-C--:B------:R-:W-:Y:S02]  /*af90*/  MOV R102, R119.reuse ;  /* 0x0000007700667202 */ /* 0x080fe40000000f00 */
[-C--:B------:R-:W-:Y:S02]  /*afa0*/  MOV R95, R119.reuse ;  /* 0x00000077005f7202 */ /* 0x080fe40000000f00 */
[----:B------:R-:W-:Y:S01]  /*afb0*/  MOV R88, R119 ;  /* 0x0000007700587202 */ /* 0x000fe20000000f00 */
[----:B------:R-:W-:Y:S06]  /*afc0*/  @!P1 BRA `(.L_x_13374) ;  /* 0x0000002800309947 */ /* 0x000fec0003800000 */
[----:B------:R0:W5:Y:S01]  /*afd0*/  LDL.LU R4, [R1+0x4] ;  /* 0x0000040001047983 */ /* 0x0001620000300800 */
        /* <DEDUP_REMOVED lines=18> */
[----:B0-----:R-:W-:-:S07]  /*b100*/  CS2R R88, SRZ ;  /* 0x0000000000587805 */ /* 0x001fce000001ff00 */
.L_x_13386:
[----:B------:R-:W2:Y:S01]  /*b110*/  LDL R6, [R1+0x1c] ;  /* 0x00001c0001067983 */ /* 0x000ea20000100800 */
[----:B------:R-:W-:Y:S01]  /*b120*/  ISETP.NE.AND P1, PT, R11, 0x1, PT ;  /* 0x000000010b00780c */ /* 0x000fe20003f25270 */
[----:B------:R-:W-:Y:S05]  /*b130*/  YIELD ;  /* 0x0000000000007946 */ /* 0x000fea0003800000 */
[----:B------:R-:W-:Y:S02]  /*b140*/  SEL R5, RZ, 0x1, P1 ;  /* 0x00000001ff057807 */ /* 0x000fe40000800000 */
[----:B--2---:R-:W-:Y:S02]  /*b150*/  ISETP.NE.AND P1, PT, R6, RZ, PT ;  /* 0x000000ff0600720c */ /* 0x004fe40003f25270 */
[----:B-----5:R-:W-:-:S05]  /*b160*/  LOP3.LUT R6, R4, R5, RZ, 0x3c, !PT ;  /* 0x0000000504067212 */ /* 0x020fca00078e3cff */
[----:B------:R0:W-:Y:S06]  /*b170*/  STL [R1+0x4], R6 ;  /* 0x0000040601007387 */ /* 0x0001ec0000100800 */
[----:B------:R-:W-:Y:S05]  /*b180*/  @P1 BRA `(.L_x_13375) ;  /* 0x00000000003c1947 */ /* 0x000fea0003800000 */
[----:B------:R-:W-:Y:S05]  /*b190*/  @!P0 BRA `(.L_x_13376) ;  /* 0x0000000000048947 */ /* 0x000fea0003800000 */
[----:B------:R-:W-:Y:S01]  /*b1a0*/  BPT.TRAP 0x1 ;  /* 0x000000040000795c */ /* 0x000fe20000300000 */
.L_x_13376:
[----:B------:R-:W-:Y:S01]  /*b1b0*/  VIADD R5, R11, 0x1 ;  /* 0x000000010b057836 */ /* 0x000fe20000000000 */
[----:B0-----:R-:W-:-:S04]  /*b1c0*/  SHF.L.U32 R6, R6, 0x1f, RZ ;  /* 0x0000001f06067819 */ /* 0x001fc800000006ff */
[----:B------:R-:W-:-:S04]  /*b1d0*/  ISETP.NE.AND P2, PT, R5, 0x2, PT ;  /* 0x000000020500780c */ /* 0x000fc80003f45270 */
[----:B------:R-:W-:-:S05]  /*b1e0*/  SEL R5, R5, RZ, P2 ;  /* 0x000000ff05057207 */ /* 0x000fca0001000000 */
[----:B------:R-:W-:-:S04]  /*b1f0*/  IMAD R5, R5, 0x8, R18 ;  /* 0x0000000805057824 */ /* 0x000fc800078e0212 */
[----:B------:R0:W1:Y:S01]  /*b200*/  SYNCS.PHASECHK.TRANS64.TRYWAIT P2, [R5+URZ+0x16830], R6 ;  /* 0x01683006050075a7 */ /* 0x000062000804017f */
[----:B------:R-:W-:Y:S05]  /*b210*/  @!P0 BRA `(.L_x_13377) ;  /* 0x0000000000048947 */ /* 0x000fea0003800000 */
[----:B------:R-:W-:Y:S01]  /*b220*/  BPT.TRAP 0x1 ;  /* 0x000000040000795c */ /* 0x000fe20000300000 */
.L_x_13377:
[----:B------:R-:W-:Y:S04]  /*b230*/  BSSY B0, `(.L_x_13375) ;  /* 0x0000004000007945 */ /* 0x000fe80003800000 */
[----:B-1----:R-:W-:Y:S05]  /*b240*/  @P2 BRA `(.L_x_13378) ;  /* 0x0000000000082947 */ /* 0x002fea0003800000 */
[----:B------:R-:W1:Y:S02]  /*b250*/  SYNCS.PHASECHK.TRANS64.TRYWAIT P2, [R5+URZ+0x16830], R6 ;  /* 0x01683006050075a7 */ /* 0x000e64000804017f */
[----:B-1----:R-:W-:Y:S05]  /*b260*/  @!P2 BRA `(.L_x_13379) ;  /* 0x000000d00058a947 */ /* 0x002fea0003800000 */
.L_x_13378:
[----:B------:R-:W-:Y:S05]  /*b270*/  BSYNC B0 ;  /* 0x0000000000007941 */ /* 0x000fea0003800000 */
.L_x_13375:
[----:B01----:R-:W2:Y:S01]  /*b280*/  LDL R6, [R1+0x20] ;  /* 0x0000200001067983 */ /* 0x003ea20000100800 */
[----:B------:R-:W-:Y:S01]  /*b290*/  VIADD R156, R11, 0x1 ;  /* 0x000000010b9c7836 */ /* 0x000fe20000000000 */
[----:B------:R-:W0:Y:S04]  /*b2a0*/  S2R R5, SR_TID.X ;  /* 0x0000000000057919 */ /* 0x000e280000002100 */
[----:B------:R-:W-:-:S04]  /*b2b0*/  ISETP.NE.AND P2, PT, R156, 0x2, PT ;  /* 0x000000029c00780c */ /* 0x000fc80003f45270 */
[----:B------:R-:W-:Y:S02]  /*b2c0*/  SEL R156, R156, RZ, P2 ;  /* 0x000000ff9c9c7207 */ /* 0x000fe40001000000 */
[----:B------:R-:W-:Y:S01]  /*b2d0*/  MOV R7, 0x40000040 ;  /* 0x4000004000077802 */ /* 0x000fe20000000f00 */
[----:B------:R-:W-:Y:S05]  /*b2e0*/  WARPSYNC.ALL ;  /* 0x0000000000007948 */ /* 0x000fea0003800000 */
[----:B------:R-:W-:Y:S02]  /*b2f0*/  R2UR UR19, R7 ;  /* 0x00000000071372ca */ /* 0x000fe400000e0000 */
[----:B0-----:R-:W-:-:S05]  /*b300*/  SHF.R.U32.HI R5, RZ, 0x7, R5 ;  /* 0x00000007ff057819 */ /* 0x001fca0000011605 */
[----:B------:R-:W-:Y:S02]  /*b310*/  VIADD R5, R5, 0x8 ;  /* 0x0000000805057836 */ /* 0x000fe40000000000 */
[----:B------:R-:W-:Y:S01]  /*b320*/  IMAD.MOV.U32 R27, RZ, RZ, 0x40000040 ;  /* 0x40000040ff1b7424 */ /* 0x000fe200078e00ff */
[----:B------:R-:W-:Y:S01]  /*b330*/  R2UR UR8, R12 ;  /* 0x000000000c0872ca */ /* 0x000fe200000e0000 */
[----:B------:R-:W-:Y:S01]  /*b340*/  IMAD.MOV.U32 R25, RZ, RZ, 0x40000040 ;  /* 0x40000040ff197424 */ /* 0x000fe200078e00ff */
[----:B------:R-:W-:Y:S02]  /*b350*/  R2UR UR9, R13 ;  /* 0x000000000d0972ca */ /* 0x000fe400000e0000 */
[----:B------:R-:W-:Y:S02]  /*b360*/  R2UR UR11, R27 ;  /* 0x000000001b0b72ca */ /* 0x000fe400000e0000 */
[----:B------:R-:W-:Y:S02]  /*b370*/  R2UR UR15, R25 ;  /* 0x00000000190f72ca */ /* 0x000fe400000e0000 */
[----:B------:R-:W-:Y:S01]  /*b380*/  R2UR UR23, R27 ;  /* 0x000000001b1772ca */ /* 0x000fe200000e0000 */
[----:B------:R0:W-:Y:S01]  /*b390*/  BAR.SYNC.DEFER_BLOCKING R5, 0x100 ;  /* 0x000400050000751d */ /* 0x0001e20000010000 */
[----:B--2---:R-:W-:-:S05]  /*b3a0*/  LEA R26, R156, R6, 0xa ;  /* 0x000000069c1a7211 */ /* 0x004fca00078e50ff */
[----:B------:R-:W-:-:S05]  /*b3b0*/  VIADD R6, R26, 0x4 ;  /* 0x000000041a067836 */ /* 0x000fca0000000000 */
[----:B------:R-:W-:Y:S02]  /*b3c0*/  R2UR UR18, R6 ;  /* 0x00000000061272ca */ /* 0x000fe400000e0000 */
[----:B------:R-:W2:Y:S01]  /*b3d0*/  LDL.64 R6, [R1+0x8] ;  /* 0x0000080001067983 */ /* 0x000ea20000100a00 */
[C---:B------:R-:W-:Y:S01]  /*b3e0*/  R2UR UR10, R26.reuse ;  /* 0x000000001a0a72ca */ /* 0x040fe200000e0000 */
[C---:B------:R-:W-:Y:S02]  /*b3f0*/  VIADD R24, R26.reuse, 0x2 ;  /* 0x000000021a187836 */ /* 0x040fe40000000000 */
[----:B------:R-:W-:-:S03]  /*b400*/  VIADD R26, R26, 0x6 ;  /* 0x000000061a1a7836 */ /* 0x000fc60000000000 */
[----:B------:R-:W-:Y:S02]  /*b410*/  R2UR UR14, R24 ;  /* 0x00000000180e72ca */ /* 0x000fe400000e0000 */
[----:B------:R-:W-:Y:S02]  /*b420*/  R2UR UR22, R26 ;  /* 0x000000001a1672ca */ /* 0x000fe400000e0000 */
[----:B------:R-:W-:-:S06]  /*b430*/  WARPGROUP.ARRIVE ;  /* 0x00000000000079c5 */ /* 0x000fcc0000000000 */
[----:B------:R-:W-:Y:S01]  /*b440*/  HGMMA.64x128x16.F32.BF16 R24, gdesc[UR8], RZ, !UPT, gsb0 ;  /* 0x01e00000081879f0 */ /* 0x000fe2000c0018ff */
[----:B------:R-:W-:Y:S02]  /*b450*/  R2UR UR16, R20 ;  /* 0x00000000141072ca */ /* 0x000fe400000e0000 */
[----:B------:R-:W-:Y:S01]  /*b460*/  R2UR UR17, R21 ;  /* 0x00000000151172ca */ /* 0x000fe200000e0000 */
[----:B------:R-:W-:Y:S02]  /*b470*/  WARPGROUP.DEPBAR.LE gsb0, 0x0 ;  /* 0x00008000000079c5 */ /* 0x000fe40000010000 */
[----:B------:R-:W-:Y:S01]  /*b480*/  WARPGROUP.ARRIVE ;  /* 0x00000000000079c5 */ /* 0x000fe20000000000 */
[----:B--2---:R-:W-:Y:S02]  /*b490*/  R2UR UR12, R6 ;  /* 0x00000000060c72ca */ /* 0x004fe400000e0000 */
[----:B------:R-:W-:-:S13]  /*b4a0*/  R2UR UR13, R7 ;  /* 0x00000000070d72ca */ /* 0x000fda00000e0000 */
[----:B------:R-:W-:Y:S01]  /*b4b0*/  HGMMA.64x128x16.F32.BF16 R24, gdesc[UR12], R24, gsb0 ;  /* 0x01e000000c1879f0 */ /* 0x000fe20008001818 */
        /* <DEDUP_REMOVED lines=12> */
.L_x_13381:
[----:B------:R-:W-:Y:S01]  /*b580*/  SHF.L.U32 R4, R4, 0x1f, RZ ;  /* 0x0000001f04047819 */ /* 0x000fe200000006ff */
[----:B------:R-:W-:-:S04]  /*b590*/  IMAD R5, R11, 0x8, R18 ;  /* 0x000000080b057824 */ /* 0x000fc800078e0212 */
[----:B------:R0:W1:Y:S01]  /*b5a0*/  SYNCS.PHASECHK.TRANS64.TRYWAIT P1, [R5+URZ+0x16850], R4 ;  /* 0x01685004050075a7 */ /* 0x000062000802017f */
[----:B------:R-:W-:Y:S05]  /*b5b0*/  @!P0 BRA `(.L_x_13382) ;  /* 0x0000000000048947 */ /* 0x000fea0003800000 */
[----:B------:R-:W-:Y:S01]  /*b5c0*/  BPT.TRAP 0x1 ;  /* 0x000000040000795c */ /* 0x000fe20000300000 */
.L_x_13382:
[----:B-1----:R-:W-:Y:S05]  /*b5d0*/  @P1 BRA `(.L_x_13380) ;  /* 0x0000000000081947 */ /* 0x002fea0003800000 */
[----:B------:R-:W1:Y:S02]  /*b5e0*/  SYNCS.PHASECHK.TRANS64.TRYWAIT P1, [R5+URZ+0x16850], R4 ;  /* 0x01685004050075a7 */ /* 0x000e64000802017f */
[----:B-1----:R-:W-:Y:S05]  /*b5f0*/  @!P1 BRA `(.L_x_13383) ;  /* 0x000000cc00889947 */ /* 0x002fea0003800000 */
.L_x_13380:
[----:B01----:R-:W-:Y:S01]  /*b600*/  VIADD R4, R18, 0x400 ;  /* 0x0000040012047836 */ /* 0x003fe20000000000 */
[----:B------:R-:W-:Y:S05]  /*b610*/  WARPSYNC.ALL ;  /* 0x0000000000007948 */ /* 0x000fea0003800000 */
[----:B------:R-:W-:Y:S01]  /*b620*/  SHF.R.U32.HI R4, RZ, 0x4, R4 ;  /* 0x00000004ff047819 */ /* 0x000fe20000011604 */
[----:B------:R-:W-:Y:S01]  /*b630*/  IMAD.MOV.U32 R5, RZ, RZ, 0x40000040 ;  /* 0x40000040ff057424 */ /* 0x000fe200078e00ff */
[----:B------:R-:W-:Y:S01]  /*b640*/  WARPGROUP.ARRIVE ;  /* 0x00000000000079c5 */ /* 0x000fe20000000000 */
[----:B------:R-:W-:Y:S01]  /*b650*/  IMAD.MOV.U32 R7, RZ, RZ, 0x40000040 ;  /* 0x40000040ff077424 */ /* 0x000fe200078e00ff */
[----:B------:R-:W-:-:S02]  /*b660*/  LOP3.LUT R4, R4, 0x3fff, RZ, 0xc0, !PT ;  /* 0x00003fff04047812 */ /* 0x000fc400078ec0ff */
[----:B------:R-:W-:Y:S01]  /*b670*/  R2UR UR11, R5 ;  /* 0x00000000050b72ca */ /* 0x000fe200000e0000 */
[----:B------:R-:W-:Y:S02]  /*b680*/  IMAD.MOV.U32 R5, RZ, RZ, 0x40000040 ;  /* 0x40000040ff057424 */ /* 0x000fe400078e00ff */
[----:B------:R-:W-:-:S04]  /*b690*/  IMAD R4, R11, 0x400, R4 ;  /* 0x000004000b047824 */ /* 0x000fc800078e0204 */
[C---:B------:R-:W-:Y:S01]  /*b6a0*/  VIADD R6, R4.reuse, 0x80 ;  /* 0x0000008004067836 */ /* 0x040fe20000000000 */
[----:B------:R-:W-:-:S13]  /*b6b0*/  R2UR UR10, R4 ;  /* 0x00000000040a72ca */ /* 0x000fda00000e0000 */
[----:B------:R-:W-:Y:S01]  /*b6c0*/  HGMMA.64x64x16.F32.BF16 R88, R148, gdesc[UR8].tnspB, R88, gsb0 ;  /* 0x40e0000894587df0 */ /* 0x000fe20008001858 */
[----:B------:R-:W-:Y:S02]  /*b6d0*/  R2UR UR10, R6 ;  /* 0x00000000060a72ca */ /* 0x000fe400000e0000 */
[----:B------:R-:W-:Y:S01]  /*b6e0*/  R2UR UR11, R7 ;  /* 0x00000000070b72ca */ /* 0x000fe200000e0000 */
[----:B------:R-:W-:Y:S01]  /*b6f0*/  IMAD.MOV.U32 R7, RZ, RZ, 0x40000040 ;  /* 0x40000040ff077424 */ /* 0x000fe200078e00ff */
[----:B------:R-:W-:Y:S01]  /*b700*/  IADD3 R6, R4, 0x100, RZ ;  /* 0x0000010004067810 */ /* 0x000fe20007ffe0ff */
[----:B------:R-:W-:Y:S02]  /*b710*/  WARPGROUP.DEPBAR.LE gsb0, 0x0 ;  /* 0x00008000000079c5 */ /* 0x000fe40000010000 */
[----:B------:R-:W-:-:S06]  /*b720*/  WARPGROUP.ARRIVE ;  /* 0x00000000000079c5 */ /* 0x000fcc0000000000 */
[----:B------:R-:W0:Y:S02]  /*b730*/  S2R R150, SR_TID.X ;  /* 0x0000000000967919 */ /* 0x000e240000002100 */
[----:B------:R-:W-:Y:S01]  /*b740*/  HGMMA.64x64x16.F32.BF16 R88, R120, gdesc[UR8].tnspB, R88, gsb0 ;  /* 0x40e0000878587df0 */ /* 0x000fe20008001858 */
[----:B------:R-:W-:Y:S01]  /*b750*/  R2UR UR10, R6 ;  /* 0x00000000060a72ca */ /* 0x000fe200000e0000 */
[----:B------:R-:W-:Y:S01]  /*b760*/  VIADD R6, R4, 0x180 ;  /* 0x0000018004067836 */ /* 0x000fe20000000000 */
[----:B------:R-:W-:Y:S01]  /*b770*/  R2UR UR11, R7 ;  /* 0x00000000070b72ca */ /* 0x000fe200000e0000 */
[----:B------:R-:W-:Y:S01]  /*b780*/  IMAD.MOV.U32 R7, RZ, RZ, 0x40000040 ;  /* 0x40000040ff077424 */ /* 0x000fe200078e00ff */
[----:B0-----:R-:W-:Y:S02]  /*b790*/  SHF.R.U32.HI R151, RZ, 0x7, R150 ;  /* 0x00000007ff977819 */ /* 0x001fe40000011696 */
[----:B------:R-:W-:Y:S01]  /*b7a0*/  ISETP.GE.U32.AND P1, PT, R150, 0x180, PT ;  /* 0x000001809600780c */ /* 0x000fe20003f26070 */
[----:B------:R-:W-:-:S02]  /*b7b0*/  WARPGROUP.DEPBAR.LE gsb0, 0x0 ;  /* 0x00008000000079c5 */ /* 0x000fc40000010000 */
[----:B------:R-:W-:-:S06]  /*b7c0*/  WARPGROUP.ARRIVE ;  /* 0x00000000000079c5 */ /* 0x000fcc0000000000 */
[----:B------:R-:W-:Y:S01]  /*b7d0*/  HGMMA.64x64x16.F32.BF16 R88, R124, gdesc[UR8].tnspB, R88, gsb0 ;  /* 0x40e000087c587df0 */ /* 0x000fe20008001858 */
[----:B------:R-:W-:Y:S01]  /*b7e0*/  R2UR UR10, R6 ;  /* 0x00000000060a72ca */ /* 0x000fe200000e0000 */
[----:B------:R-:W-:Y:S01]  /*b7f0*/  VIADD R6, R4, 0x200 ;  /* 0x0000020004067836 */ /* 0x000fe20000000000 */
[----:B------:R-:W-:Y:S01]  /*b800*/  R2UR UR11, R7 ;  /* 0x00000000070b72ca */ /* 0x000fe200000e0000 */
[----:B------:R-:W-:Y:S01]  /*b810*/  IMAD.MOV.U32 R7, RZ, RZ, 0x40000040 ;  /* 0x40000040ff077424 */ /* 0x000fe200078e00ff */
[----:B------:R-:W-:Y:S02]  /*b820*/  WARPGROUP.DEPBAR.LE gsb0, 0x0 ;  /* 0x00008000000079c5 */ /* 0x000fe40000010000 */
[----:B------:R-:W-:-:S09]  /*b830*/  WARPGROUP.ARRIVE ;  /* 0x00000000000079c5 */ /* 0x000fd20000000000 */
[----:B------:R-:W-:Y:S01]  /*b840*/  HGMMA.64x64x16.F32.BF16 R88, R128, gdesc[UR8].tnspB, R88, gsb0 ;  /* 0x40e0000880587df0 */ /* 0x000fe20008001858 */
[----:B------:R-:W-:Y:S01]  /*b850*/  R2UR UR10, R6 ;  /* 0x00000000060a72ca */ /* 0x000fe200000e0000 */
[----:B------:R-:W-:Y:S01]  /*b860*/  VIADD R6, R4, 0x280 ;  /* 0x0000028004067836 */ /* 0x000fe20000000000 */
[----:B------:R-:W-:Y:S02]  /*b870*/  R2UR UR11, R7 ;  /* 0x00000000070b72ca */ /* 0x000fe400000e0000 */
[----:B------:R-:W-:Y:S01]  /*b880*/  MOV R7, 0x40000040 ;  /* 0x4000004000077802 */ /* 0x000fe20000000f00 */
[----:B------:R-:W-:Y:S02]  /*b890*/  WARPGROUP.DEPBAR.LE gsb0, 0x0 ;  /* 0x00008000000079c5 */ /* 0x000fe40000010000 */
[----:B------:R-:W-:-:S08]  /*b8a0*/  WARPGROUP.ARRIVE ;  /* 0x00000000000079c5 */ /* 0x000fd00000000000 */
[----:B------:R-:W-:Y:S01]  /*b8b0*/  HGMMA.64x64x16.F32.BF16 R88, R132, gdesc[UR8].tnspB, R88, gsb0 ;  /* 0x40e0000884587df0 */ /* 0x000fe20008001858 */
[----:B------:R-:W-:Y:S01]  /*b8c0*/  R2UR UR10, R6 ;  /* 0x00000000060a72ca */ /* 0x000fe200000e0000 */
[C---:B------:R-:W-:Y:S01]  /*b8d0*/  VIADD R6, R4.reuse, 0x300 ;  /* 0x0000030004067836 */ /* 0x040fe20000000000 */
[----:B------:R-:W-:Y:S01]  /*b8e0*/  R2UR UR11, R7 ;  /* 0x00000000070b72ca */ /* 0x000fe200000e0000 */
[----:B------:R-:W-:Y:S02]  /*b8f0*/  IMAD.MOV.U32 R7, RZ, RZ, 0x40000040 ;  /* 0x40000040ff077424 */ /* 0x000fe400078e00ff */
[----:B------:R-:W-:Y:S01]  /*b900*/  VIADD R4, R4, 0x380 ;  /* 0x0000038004047836 */ /* 0x000fe20000000000 */
[----:B------:R-:W-:Y:S02]  /*b910*/  WARPGROUP.DEPBAR.LE gsb0, 0x0 ;  /* 0x00008000000079c5 */ /* 0x000fe40000010000 */
[----:B------:R-:W-:-:S07]  /*b920*/  WARPGROUP.ARRIVE ;  /* 0x00000000000079c5 */ /* 0x000fce0000000000 */
[----:B------:R-:W-:Y:S01]  /*b930*/  HGMMA.64x64x16.F32.BF16 R88, R136, gdesc[UR8].tnspB, R88, gsb0 ;  /* 0x40e0000888587df0 */ /* 0x000fe20008001858 */
[----:B------:R-:W-:Y:S02]  /*b940*/  R2UR UR10, R6 ;  /* 0x00000000060a72ca */ /* 0x000fe400000e0000 */
[----:B------:R-:W-:Y:S01]  /*b950*/  R2UR UR11, R7 ;  /* 0x00000000070b72ca */ /* 0x000fe200000e0000 */
[----:B------:R-:W-:Y:S02]  /*b960*/  WARPGROUP.DEPBAR.LE gsb0, 0x0 ;  /* 0x00008000000079c5 */ /* 0x000fe40000010000 */
[----:B------:R-:W-:-:S10]  /*b970*/  WARPGROUP.ARRIVE ;  /* 0x00000000000079c5 */ /* 0x000fd40000000000 */
[----:B------:R-:W-:Y:S01]  /*b980*/  HGMMA.64x64x16.F32.BF16 R88, R140, gdesc[UR8].tnspB, R88, gsb0 ;  /* 0x40e000088c587df0 */ /* 0x000fe20008001858 */
[----:B------:R-:W-:Y:S01]  /*b990*/  R2UR UR10, R4 ;  /* 0x00000000040a72ca */ /* 0x000fe200000e0000 */
[----:B------:R-:W-:Y:S01]  /*b9a0*/  VIADD R4, R151, 0x9 ;  /* 0x0000000997047836 */ /* 0x000fe20000000000 */
[----:B------:R-:W-:-:S04]  /*b9b0*/  R2UR UR11, R5 ;  /* 0x00000000050b72ca */ /* 0x000fc800000e0000 */
[----:B------:R-:W-:Y:S01]  /*b9c0*/  SEL R4, R4, 0x9, !P1 ;  /* 0x0000000904047807 */ /* 0x000fe20004800000 */
[----:B------:R-:W-:Y:S02]  /*b9d0*/  WARPGROUP.DEPBAR.LE gsb0, 0x0 ;  /* 0x00008000000079c5 */ /* 0x000fe40000010000 */
[----:B------:R-:W-:-:S06]  /*b9e0*/  WARPGROUP.ARRIVE ;  /* 0x00000000000079c5 */ /* 0x000fcc0000000000 */
[----:B------:R-:W-:Y:S03]  /*b9f0*/  HGMMA.64x64x16.F32.BF16 R88, R144, gdesc[UR8].tnspB, R88, gsb0 ;  /* 0x40e0000890587df0 */ /* 0x000fe60008001858 */
[----:B------:R-:W-:Y:S02]  /*ba00*/  WARPGROUP.DEPBAR.LE gsb0, 0x0 ;  /* 0x00008000000079c5 */ /* 0x000fe40000010000 */
[----:B------:R0:W-:Y:S06]  /*ba10*/  BAR.ARV R4, 0x100 ;  /* 0x000400040000751d */ /* 0x0001ec0000002000 */
[----:B------:R-:W-:Y:S05]  /*ba20*/  @!P0 BRA `(.L_x_13384) ;  /* 0x0000000000048947 */ /* 0x000fea0003800000 */
[----:B------:R-:W-:Y:S01]  /*ba30*/  BPT.TRAP 0x1 ;  /* 0x000000040000795c */ /* 0x000fe20000300000 */
.L_x_13384:
        /* <DEDUP_REMOVED lines=9> */
[----:B------:R-:W-:Y:S02]  /*bad0*/  IMAD R31, R156, 0x8, R18 ;  /* 0x000000089c1f7824 */ /* 0x000fe400078e0212 */
[----:B------:R-:W-:Y:S01]  /*bae0*/  FMUL.FTZ R36, R41, UR6 ;  /* 0x0000000629247c20 */ /* 0x000fe20008410000 */
[----:B------:R-:W-:Y:S01]  /*baf0*/  FMUL.FTZ R41, R48, UR6 ;  /* 0x0000000630297c20 */ /* 0x000fe20008410000 */
[----:B------:R-:W-:Y:S01]  /*bb00*/  FMUL.FTZ R48, R53, UR6 ;  /* 0x0000000635307c20 */ /* 0x000fe20008410000 */
[----:B------:R-:W-:Y:S01]  /*bb10*/  IMAD.U32 R53, RZ, RZ, UR38 ;  /* 0x00000026ff357e24 */ /* 0x000fe2000f8e00ff */
[----:B------:R-:W1:Y:S01]  /*bb20*/  MUFU.TANH R5, R5 ;  /* 0x0000000500057308 */ /* 0x000e620000002400 */
[----:B------:R-:W-:Y:S01]  /*bb30*/  IADD3 R31, R31, 0x16840, RZ ;  /* 0x000168401f1f7810 */ /* 0x000fe20007ffe0ff */
[----:B------:R-:W-:Y:S01]  /*bb40*/  FMUL.FTZ R28, R32, UR6 ;  /* 0x00000006201c7c20 */ /* 0x000fe20008410000 */
[----:B------:R-:W-:Y:S01]  /*bb50*/  FMUL.FTZ R6, R26, UR6 ;  /* 0x000000061a067c20 */ /* 0x000fe20008410000 */
[----:B------:R-:W-:Y:S01]  /*bb60*/  FMUL.FTZ R26, R30, UR6 ;  /* 0x000000061e1a7c20 */ /* 0x000fe20008410000 */
[----:B------:R-:W-:Y:S01]  /*bb70*/  PRMT R31, R53, 0x654, R31 ;  /* 0x00000654351f7816 */ /* 0x000fe2000000001f */
[----:B------:R-:W-:Y:S01]  /*bb80*/  FMUL.FTZ R30, R34, UR6 ;  /* 0x00000006221e7c20 */ /* 0x000fe20008410000 */
[----:B------:R-:W-:Y:S01]  /*bb90*/  FMUL.FTZ R34, R37, UR6 ;  /* 0x0000000625227c20 */ /* 0x000fe20008410000 */
[----:B------:R-:W2:Y:S01]  /*bba0*/  MUFU.TANH R24, R24 ;  /* 0x0000001800187308 */ /* 0x000ea20000002400 */
[----:B------:R0:W-:Y:S01]  /*bbb0*/  SYNCS.ARRIVE.TRANS64.RED.A1T0 RZ, [R31+URZ], RZ ;  /* 0x000000ff1fff79a7 */ /* 0x0001e2000810043f */
        /* <DEDUP_REMOVED lines=11> */
[----:B-1----:R-:W-:Y:S01]  /*bc70*/  FMNMX.FTZ R31, R5, R31, !PT ;  /* 0x0000001f051f7209 */ /* 0x002fe20007810000 */
        /* <DEDUP_REMOVED lines=53> */
[----:B------:R-:W-:-:S05]  /*bfd0*/  UMOV UR4, UR5 ;  /* 0x0000000500047c82 */ /* 0x000fca0008000000 */
        /* <DEDUP_REMOVED lines=45> */
[----:B0-----:R-:W-:-:S05]  /*c2b0*/  FMNMX.FTZ R31, R80, R31, !PT ;  /* 0x0000001f501f7209 */ /* 0x001fca0007810000 */
        /* <DEDUP_REMOVED lines=27> */
[----:B-1----:R-:W-:-:S04]  /*c470*/  FMNMX.FTZ R38, R43, R38, !PT ;  /* 0x000000262b267209 */ /* 0x002fc80007810000 */
[----:B--2---:R-:W-:-:S03]  /*c480*/  FMNMX.FTZ R38, R46, R38, !PT ;  /* 0x000000262e267209 */ /* 0x004fc60007810000 */
[----:B------:R-:W1:Y:S01]  /*c490*/  MUFU.TANH R54, R54 ;  /* 0x0000003600367308 */ /* 0x000e620000002400 */
[----:B---3--:R-:W-:-:S04]  /*c4a0*/  FMNMX.FTZ R38, R47, R38, !PT ;  /* 0x000000262f267209 */ /* 0x008fc80007810000 */
[----:B0-----:R-:W-:-:S03]  /*c4b0*/  FMNMX.FTZ R38, R50, R38, !PT ;  /* 0x0000002632267209 */ /* 0x001fc60007810000 */
[----:B------:R-:W0:Y:S01]  /*c4c0*/  MUFU.TANH R55, R55 ;  /* 0x0000003700377308 */ /* 0x000e220000002400 */
[----:B----4-:R-:W-:-:S07]  /*c4d0*/  FMNMX.FTZ R38, R51, R38, !PT ;  /* 0x0000002633267209 */ /* 0x010fce0007810000 */
        /* <DEDUP_REMOVED lines=31> */
[----:B-1----:R-:W-:-:S04]  /*c6d0*/  FMNMX.FTZ R38, R83, R38, !PT ;  /* 0x0000002653267209 */ /* 0x002fc80007810000 */
[----:B0-----:R-:W-:-:S04]  /*c6e0*/  FMNMX.FTZ R38, R84, R38, !PT ;  /* 0x0000002654267209 */ /* 0x001fc80007810000 */
        /* <DEDUP_REMOVED lines=205> */
.L_x_13385:
[----:B------:R-:W2:Y:S01]  /*d3c0*/  LDL R84, [R1+0x18] ;  /* 0x0000180001547983 */ /* 0x000ea20000100800 */
        /* <DEDUP_REMOVED lines=16> */
[----:B------:R-:W-:Y:S01]  /*d4d0*/  IMAD R11, R11, 0x8, R18 ;  /* 0x000000080b0b7824 */ /* 0x000fe200078e0212 */
[----:B------:R0:W5:Y:S01]  /*d4e0*/  LDL R4, [R1+0x4] ;  /* 0x0000040001047983 */ /* 0x0001620000100800 */
        /* <DEDUP_REMOVED lines=10> */
[-C--:B------:R-:W-:Y:S01]  /*d590*/  FMUL.FTZ R95, R95, R5.reuse ;  /* 0x000000055f5f7220 */ /* 0x080fe20000410000 */
[----:B------:R1:W-:Y:S01]  /*d5a0*/  SYNCS.ARRIVE.TRANS64.RED.A1T0 RZ, [R11+URZ], RZ ;  /* 0x000000ff0bff79a7 */ /* 0x0003e2000810043f */
        /* <DEDUP_REMOVED lines=25> */
[----:B------:R-:W-:Y:S01]  /*d740*/  IMAD.MOV.U32 R9, RZ, RZ, R38 ;  /* 0x000000ffff097224 */ /* 0x000fe200078e0026 */
[----:B------:R-:W-:Y:S01]  /*d750*/  F2FP.BF16.F32.PACK_AB R132, R52, R49 ;  /* 0x000000313484723e */ /* 0x000fe200000010ff */
[----:B-1----:R-:W-:Y:S01]  /*d760*/  IMAD.MOV.U32 R11, RZ, RZ, R156 ;  /* 0x000000ffff0b7224 */ /* 0x002fe200078e009c */
        /* <DEDUP_REMOVED lines=14> */
[----:B------:R-:W-:Y:S02]  /*d850*/  MOV R10, R31 ;  /* 0x0000001f000a7202 */ /* 0x000fe40000000f00 */
[C---:B--2---:R-:W-:Y:S01]  /*d860*/  ISETP.GT.AND P1, PT, R8.reuse, R84, PT ;  /* 0x000000540800720c */ /* 0x044fe20003f24270 */
[----:B------:R-:W-:-:S12]  /*d870*/  VIADD R8, R8, 0xffffffff ;  /* 0xffffffff08087836 */ /* 0x000fd80000000000 */
[----:B0-----:R-:W-:Y:S05]  /*d880*/  @P1 BRA `(.L_x_13386) ;  /* 0xffffffd800201947 */ /* 0x001fea000383ffff */
.L_x_13374:
[----:B------:R-:W-:Y:S05]  /*d890*/  WARPSYNC.ALL ;  /* 0x0000000000007948 */ /* 0x000fea0003800000 */
[----:B------:R-:W-:Y:S06]  /*d8a0*/  BAR.ARV 0x8, 0x200 ;  /* 0x0208000000007b1d */ /* 0x000fec0000002000 */
[----:B------:R-:W-:Y:S05]  /*d8b0*/  @!P0 BRA `(.L_x_13387) ;  /* 0x0000000000048947 */ /* 0x000fea0003800000 */
[----:B------:R-:W-:Y:S01]  /*d8c0*/  BPT.TRAP 0x1 ;  /* 0x000000040000795c */ /* 0x000fe20000300000 */
.L_x_13387:
[----:B-----5:R-:W2:Y:S01]  /*d8d0*/  LDL R4, [R1+0x4] ;  /* 0x0000040001047983 */ /* 0x020ea20000100800 */
[----:B------:R-:W-:Y:S01]  /*d8e0*/  IMAD R11, R156, 0x8, R18 ;  /* 0x000000089c0b7824 */ /* 0x000fe200078e0212 */
[----:B--2---:R-:W-:-:S04]  /*d8f0*/  SHF.L.U32 R4, R4, 0x1f, RZ ;  /* 0x0000001f04047819 */ /* 0x004fc800000006ff */
[----:B------:R0:W1:Y:S01]  /*d900*/  SYNCS.PHASECHK.TRANS64.TRYWAIT P1, [R11+URZ+0x16850], R4 ;  /* 0x016850040b0075a7 */ /* 0x000062000802017f */
[----:B------:R-:W-:Y:S05]  /*d910*/  @!P0 BRA `(.L_x_13388) ;  /* 0x0000000000048947 */ /* 0x000fea0003800000 */
[----:B------:R-:W-:Y:S01]  /*d920*/  BPT.TRAP 0x1 ;  /* 0x000000040000795c */ /* 0x000fe20000300000 */
.L_x_13388:
[----:B------:R-:W-:-:S05]  /*d930*/  VIADD R18, R18, 0x400 ;  /* 0x0000040012127836 */ /* 0x000fca0000000000 */
[----:B------:R-:W-:-:S04]  /*d940*/  SHF.R.U32.HI R18, RZ, 0x4, R18 ;  /* 0x00000004ff127819 */ /* 0x000fc80000011612 */
[----:B------:R-:W-:Y:S01]  /*d950*/  LOP3.LUT R5, R18, 0x3fff, RZ, 0xc0, !PT ;  /* 0x00003fff12057812 */ /* 0x000fe200078ec0ff */
[----:B-1----:R-:W-:Y:S06]  /*d960*/  @P1 BRA `(.L_x_13389) ;  /* 0x0000000000081947 */ /* 0x002fec0003800000 */
[----:B------:R-:W1:Y:S02]  /*d970*/  SYNCS.PHASECHK.TRANS64.TRYWAIT P1, [R11+URZ+0x16850], R4 ;  /* 0x016850040b0075a7 */ /* 0x000e64000802017f */
[----:B-1----:R-:W-:Y:S05]  /*d980*/  @!P1 BRA `(.L_x_13390) ;  /* 0x000000a800b89947 */ /* 0x002fea0003800000 */
.L_x_13389:
[----:B01----:R-:W-:Y:S01]  /*d990*/  IMAD R4, R156, 0x400, R5 ;  /* 0x000004009c047824 */ /* 0x003fe200078e0205 */
[----:B------:R-:W-:Y:S05]  /*d9a0*/  WARPSYNC.ALL ;  /* 0x0000000000007948 */ /* 0x000fea0003800000 */
[----:B------:R-:W-:Y:S01]  /*d9b0*/  IMAD.MOV.U32 R5, RZ, RZ, 0x40000040 ;  /* 0x40000040ff057424 */ /* 0x000fe200078e00ff */
[C---:B------:R-:W-:Y:S01]  /*d9c0*/  R2UR UR6, R4.reuse ;  /* 0x00000000040672ca */ /* 0x040fe200000e0000 */
[----:B------:R-:W-:Y:S01]  /*d9d0*/  WARPGROUP.ARRIVE ;  /* 0x00000000000079c5 */ /* 0x000fe20000000000 */
[----:B------:R-:W-:Y:S01]  /*d9e0*/  VIADD R6, R4, 0x80 ;  /* 0x0000008004067836 */ /* 0x000fe20000000000 */
[----:B------:R-:W-:Y:S01]  /*d9f0*/  MOV R7, 0x40000040 ;  /* 0x4000004000077802 */ /* 0x000fe20000000f00 */
[----:B------:R-:W-:Y:S01]  /*da00*/  IMAD.MOV.U32 R43, RZ, RZ, RZ ;  /* 0x000000ffff2b7224 */ /* 0x000fe200078e00ff */
[----:B------:R-:W-:Y:S01]  /*da10*/  R2UR UR7, R5 ;  /* 0x00000000050772ca */ /* 0x000fe200000e0000 */
[----:B------:R-:W-:-:S12]  /*da20*/  IMAD.MOV.U32 R5, RZ, RZ, 0x40000040 ;  /* 0x40000040ff057424 */ /* 0x000fd800078e00ff */
        /* <DEDUP_REMOVED lines=22> */
[----:B------:R-:W-:Y:S02]  /*db90*/  R2UR UR6, R6 ;  /* 0x00000000060672ca */ /* 0x000fe400000e0000 */
[----:B------:R-:W-:Y:S01]  /*dba0*/  R2UR UR7, R7 ;  /* 0x00000000070772ca */ /* 0x000fe200000e0000 */
[----:B------:R-:W-:Y:S01]  /*dbb0*/  IMAD.MOV.U32 R7, RZ, RZ, 0x40000040 ;  /* 0x40000040ff077424 */ /* 0x000fe200078e00ff */
[----:B------:R-:W-:Y:S01]  /*dbc0*/  IADD3 R6, R4, 0x280, RZ ;  /* 0x0000028004067810 */ /* 0x000fe20007ffe0ff */
        /* <DEDUP_REMOVED lines=19> */
[----:B------:R-:W-:Y:S02]  /*dd00*/  WARPGROUP.DEPBAR.LE gsb0, 0x0 ;  /* 0x00008000000079c5 */ /* 0x000fe40000010000 */
[----:B------:R-:W-:-:S06]  /*dd10*/  WARPGROUP.ARRIVE ;  /* 0x00000000000079c5 */ /* 0x000fcc0000000000 */
[----:B------:R-:W-:Y:S01]  /*dd20*/  HGMMA.64x64x16.F32.BF16 R88, R140, gdesc[UR4].tnspB, R88, gsb0 ;  /* 0x40e000048c587df0 */ /* 0x000fe20008001858 */
[----:B------:R-:W-:Y:S02]  /*dd30*/  R2UR UR6, R4 ;  /* 0x00000000040672ca */ /* 0x000fe400000e0000 */
[----:B------:R-:W-:Y:S01]  /*dd40*/  R2UR UR7, R5 ;  /* 0x00000000050772ca */ /* 0x000fe200000e0000 */
[----:B------:R-:W0:Y:S04]  /*dd50*/  SHFL.BFLY PT, R4, R7, 0x1, 0x1f ;  /* 0x0c201f0007047f89 */ /* 0x000e2800000e0000 */
[----:B------:R-:W1:Y:S01]  /*dd60*/  SHFL.BFLY PT, R5, R6, 0x1, 0x1f ;  /* 0x0c201f0006057f89 */ /* 0x000e6200000e0000 */
[----:B0-----:R-:W-:Y:S01]  /*dd70*/  FADD.FTZ R10, R7, R4 ;  /* 0x00000004070a7221 */ /* 0x001fe20000010000 */
[----:B------:R-:W-:Y:S01]  /*dd80*/  MOV R7, RZ ;  /* 0x000000ff00077202 */ /* 0x000fe20000000f00 */
[----:B------:R-:W-:-:S02]  /*dd90*/  IMAD.U32 R4, RZ, RZ, UR4 ;  /* 0x00000004ff047e24 */ /* 0x000fc4000f8e00ff */
[----:B-1----:R-:W-:Y:S01]  /*dda0*/  FADD.FTZ R12, R6, R5 ;  /* 0x00000005060c7221 */ /* 0x002fe20000010000 */
[----:B------:R-:W-:Y:S01]  /*ddb0*/  FSETP.NE.FTZ.AND P1, PT, R10, RZ, PT ;  /* 0x000000ff0a00720b */ /* 0x000fe20003f35000 */
[----:B------:R-:W-:-:S03]  /*ddc0*/  IMAD.U32 R6, RZ, RZ, UR4 ;  /* 0x00000004ff067e24 */ /* 0x000fc6000f8e00ff */
        /* <DEDUP_REMOVED lines=13> */
[----:B------:R-:W-:Y:S03]  /*dea0*/  HGMMA.64x64x16.F32.BF16 R88, R144, gdesc[UR4].tnspB, R88, gsb0 ;  /* 0x40e0000490587df0 */ /* 0x000fe60008001858 */
[----:B------:R-:W-:Y:S02]  /*deb0*/  WARPGROUP.DEPBAR.LE gsb0, 0x0 ;  /* 0x00008000000079c5 */ /* 0x000fe40000010000 */
[----:B--23--:R-:W-:Y:S05]  /*dec0*/  @!P0 BRA `(.L_x_13391) ;  /* 0x0000000000048947 */ /* 0x00cfea0003800000 */
[----:B------:R-:W-:Y:S01]  /*ded0*/  BPT.TRAP 0x1 ;  /* 0x000000040000795c */ /* 0x000fe20000300000 */
.L_x_13391:
[----:B------:R-:W2:Y:S01]  /*dee0*/  LDL.LU R6, [R1+0x4] ;  /* 0x0000040001067983 */ /* 0x000ea20000300800 */
[----:B------:R-:W-:Y:S01]  /*def0*/  VIADD R4, R11, 0x16860 ;  /* 0x000168600b047836 */ /* 0x000fe20000000000 */
[----:B------:R-:W-:Y:S01]  /*df00*/  IADD3 R156, R156, 0x1, RZ ;  /* 0x000000019c9c7810 */ /* 0x000fe20007ffe0ff */
[----:B------:R-:W-:Y:S02]  /*df10*/  IMAD.U32 R5, RZ, RZ, UR38 ;  /* 0x00000026ff057e24 */ /* 0x000fe4000f8e00ff */
[-C--:B------:R-:W-:Y:S01]  /*df20*/  FMUL.FTZ R20, R88, R43.reuse ;  /* 0x0000002b58147220 */ /* 0x080fe20000410000 */
[-C--:B------:R-:W-:Y:S01]  /*df30*/  FMUL.FTZ R21, R89, R43.reuse ;  /* 0x0000002b59157220 */ /* 0x080fe20000410000 */
[----:B------:R-:W-:Y:S01]  /*df40*/  ISETP.NE.AND P1, PT, R156, 0x2, PT ;  /* 0x000000029c00780c */ /* 0x000fe20003f25270 */
        /* <DEDUP_REMOVED lines=37> */
[----:B------:R0:W-:Y:S06]  /*e1a0*/  STL [R1+0x4], R6 ;  /* 0x0000040601007387 */ /* 0x0001ec0000100800 */
.L_x_13337:
[----:B------:R-:W3:Y:S01]  /*e1b0*/  S2R R4, SR_TID.X ;  /* 0x0000000000047919 */ /* 0x000ee20000002100 */
[----:B------:R-:W-:Y:S05]  /*e1c0*/  WARPSYNC.ALL ;  /* 0x0000000000007948 */ /* 0x000fea0003800000 */
[----:B---3--:R-:W-:-:S05]  /*e1d0*/  VIADD R72, R4, 0xffffff80 ;  /* 0xffffff8004487836 */ /* 0x008fca0000000000 */
[----:B------:R-:W-:-:S04]  /*e1e0*/  SHF.R.S32.HI R74, RZ, 0x1f, R72 ;  /* 0x0000001fff4a7819 */ /* 0x000fc80000011448 */
[----:B------:R-:W-:-:S04]  /*e1f0*/  LEA.HI R74, R74, R72, RZ, 0x3 ;  /* 0x000000484a4a7211 */ /* 0x000fc800078f18ff */
[----:B------:R-:W-:-:S05]  /*e200*/  LOP3.LUT R74, R74, 0xfffffff8, RZ, 0xc0, !PT ;  /* 0xfffffff84a4a7812 */ /* 0x000fca00078ec0ff */
[----:B------:R-:W-:-:S04]  /*e210*/  IMAD.IADD R74, R72, 0x1, -R74 ;  /* 0x00000001484a7824 */ /* 0x000fc800078e0a4a */
[----:B------:R-:W-:-:S05]  /*e220*/  IMAD.SHL.U32 R59, R74, 0x8, RZ ;  /* 0x000000084a3b7824 */ /* 0x000fca00078e00ff */
[----:B------:R-:W-:Y:S01]  /*e230*/  SHF.R.S32.HI R58, RZ, 0x1f, R59 ;  /* 0x0000001fff3a7819 */ /* 0x000fe2000001143b */
[----:B------:R-:W3:Y:S08]  /*e240*/  S2UR UR38, SR_CgaCtaId ;  /* 0x00000000002679c3 */ /* 0x000ef00000008800 */
[----:B------:R-:W-:Y:S06]  /*e250*/  BAR.SYNC.DEFER_BLOCKING 0x5, 0x200 ;  /* 0x0148000000007b1d */ /* 0x000fec0000010000 */
[----:B------:R-:W-:Y:S01]  /*e260*/  UMOV UR4, 0x400 ;  /* 0x0000040000047882 */ /* 0x000fe20000000000 */
[----:B------:R-:W-:Y:S01]  /*e270*/  BSSY B0, `(.L_x_13392) ;  /* 0x000023f000007945 */ /* 0x000fe20003800000 */
[----:B---3--:R-:W-:-:S06]  /*e280*/  ULEA UR4, UR38, UR4, 0x18 ;  /* 0x0000000426047291 */ /* 0x008fcc000f8ec03f */
[----:B------:R-:W-:-:S05]  /*e290*/  IMAD.U32 R18, RZ, RZ, UR4 ;  /* 0x00000004ff127e24 */ /* 0x000fca000f8e00ff */
[----:B-1----:R1:W3:Y:S01]  /*e2a0*/  LDS.128 R32, [R18+0x168d0] ;  /* 0x0168d00012207984 */ /* 0x0022e20000000c00 */
[----:B------:R-:W-:Y:S06]  /*e2b0*/  BAR.ARV 0x4, 0x200 ;  /* 0x0108000000007b1d */ /* 0x000fec0000002000 */
[----:B------:R-:W-:Y:S05]  /*e2c0*/  @P0 BRA `(.L_x_13393) ;  /* 0x0000001800440947 */ /* 0x000fea0003800000 */
[----:B------:R-:W4:Y:S01]  /*e2d0*/  LDL R4, [R1+0x64] ;  /* 0x0000640001047983 */ /* 0x000f220000100800 */
[----:B------:R-:W-:-:S03]  /*e2e0*/  ULDC UR4, c[0x0][0xad4] ;  /* 0x0002b50000047ab9 */ /* 0x000fc60000000800 */
[----:B------:R-:W2:Y:S04]  /*e2f0*/  LDL.LU R60, [R1+0x30] ;  /* 0x00003000013c7983 */ /* 0x000ea80000300800 */
[----:B------:R-:W2:Y:S04]  /*e300*/  LDL.LU R62, [R1+0x3c] ;  /* 0x00003c00013e7983 */ /* 0x000ea80000300800 */
[----:B------:R-:W2:Y:S01]  /*e310*/  LDL.LU R68, [R1+0x40] ;  /* 0x0000400001447983 */ /* 0x000ea20000300800 */
[----:B------:R-:W0:Y:S01]  /*e320*/  S2R R5, SR_SWINHI ;  /* 0x0000000000057919 */ /* 0x000e220000002f00 */
[----:B------:R-:W-:-:S02]  /*e330*/  MOV R24, R18 ;  /* 0x0000001200187202 */ /* 0x000fc40000000f00 */
[----:B0----5:R-:W-:Y:S02]  /*e340*/  MOV R25, R5 ;  /* 0x0000000500197202 */ /* 0x021fe40000000f00 */
[----:B------:R-:W-:Y:S01]  /*e350*/  F2FP.BF16.F32.PACK_AB R14, R27, R26 ;  /* 0x0000001a1b0e723e */ /* 0x000fe200000010ff */
[----:B---3--:R-:W-:Y:S02]  /*e360*/  IMAD.MOV.U32 R32, RZ, RZ, RZ ;  /* 0x000000ffff207224 */ /* 0x008fe400078e00ff */
[----:B----4-:R-:W-:-:S03]  /*e370*/  IMAD.WIDE R10, R4, 0x2, R24 ;  /* 0x00000002040a7825 */ /* 0x010fc600078e0218 */
[----:B------:R-:W-:-:S05]  /*e380*/  IADD3 R61, P0, R10, 0x60, RZ ;  /* 0x000000600a3d7810 */ /* 0x000fca0007f1e0ff */
[----:B------:R-:W-:Y:S01]  /*e390*/  IMAD.X R5, RZ, RZ, R11, P0 ;  /* 0x000000ffff057224 */ /* 0x000fe200000e060b */
[----:B--2---:R-:W-:-:S04]  /*e3a0*/  ISETP.NE.AND P0, PT, R60, RZ, PT ;  /* 0x000000ff3c00720c */ /* 0x004fc80003f05270 */
[----:B------:R-:W-:Y:S01]  /*e3b0*/  SEL R67, R60, UR4, P0 ;  /* 0x000000043c437c07 */ /* 0x000fe20008000000 */
[----:B------:R-:W-:Y:S05]  /*e3c0*/  WARPSYNC.ALL ;  /* 0x0000000000007948 */ /* 0x000fea0003800000 */
[----:B------:R-:W-:Y:S01]  /*e3d0*/  BAR.SYNC.DEFER_BLOCKING 0x1, 0x180 ;  /* 0x0046000000007b1d */ /* 0x000fe20000010000 */
[C---:B------:R-:W-:Y:S02]  /*e3e0*/  IADD3 R13, P2, R10.reuse, 0x20, RZ ;  /* 0x000000200a0d7810 */ /* 0x040fe40007f5e0ff */
[C---:B------:R-:W-:Y:S02]  /*e3f0*/  IADD3 R15, P1, R10.reuse, 0x40, RZ ;  /* 0x000000400a0f7810 */ /* 0x040fe40007f3e0ff */
[----:B------:R-:W-:Y:S01]  /*e400*/  LOP3.LUT R9, R10, 0x380, RZ, 0xc0, !PT ;  /* 0x000003800a097812 */ /* 0x000fe200078ec0ff */
[----:B------:R-:W-:Y:S01]  /*e410*/  ULDC.64 UR6, c[0x0][0xc08] ;  /* 0x0003020000067ab9 */ /* 0x000fe20000000a00 */
[----:B------:R-:W-:Y:S01]  /*e420*/  LOP3.LUT R4, R13, 0x380, RZ, 0xc0, !PT ;  /* 0x000003800d047812 */ /* 0x000fe200078ec0ff */
[----:B------:R-:W-:Y:S01]  /*e430*/  ULDC.64 UR4, c[0x0][0xc00] ;  /* 0x0003000000047ab9 */ /* 0x000fe20000000a00 */
[----:B------:R-:W-:-:S02]  /*e440*/  LOP3.LUT R6, R15, 0x380, RZ, 0xc0, !PT ;  /* 0x000003800f067812 */ /* 0x000fc400078ec0ff */
[----:B------:R-:W-:Y:S02]  /*e450*/  LOP3.LUT R12, R61, 0x380, RZ, 0xc0, !PT ;  /* 0x000003803d0c7812 */ /* 0x000fe400078ec0ff */
[----:B------:R-:W-:Y:S02]  /*e460*/  SHF.R.U64 R9, R9, 0x3, RZ ;  /* 0x0000000309097819 */ /* 0x000fe400000012ff */
[----:B------:R-:W-:Y:S02]  /*e470*/  SHF.R.U64 R4, R4, 0x3, RZ ;  /* 0x0000000304047819 */ /* 0x000fe400000012ff */
[----:B------:R-:W-:Y:S02]  /*e480*/  SHF.R.U64 R6, R6, 0x3, RZ ;  /* 0x0000000306067819 */ /* 0x000fe400000012ff */
[----:B------:R-:W-:Y:S02]  /*e490*/  SHF.R.U64 R12, R12, 0x3, RZ ;  /* 0x000000030c0c7819 */ /* 0x000fe400000012ff */
[----:B------:R-:W-:Y:S01]  /*e4a0*/  LOP3.LUT R10, R9, R10, RZ, 0x3c, !PT ;  /* 0x0000000a090a7212 */ /* 0x000fe200078e3cff */
[----:B------:R-:W-:Y:S01]  /*e4b0*/  IMAD.X R7, RZ, RZ, R11, P1 ;  /* 0x000000ffff077224 */ /* 0x000fe200008e060b */
[----:B------:R-:W-:-:S02]  /*e4c0*/  LOP3.LUT R8, R4, R13, RZ, 0x3c, !PT ;  /* 0x0000000d04087212 */ /* 0x000fc400078e3cff */
[----:B------:R-:W-:Y:S02]  /*e4d0*/  LOP3.LUT R6, R6, R15, RZ, 0x3c, !PT ;  /* 0x0000000f06067212 */ /* 0x000fe400078e3cff */
[----:B------:R-:W-:Y:S02]  /*e4e0*/  LOP3.LUT R4, R12, R61, RZ, 0x3c, !PT ;  /* 0x0000003d0c047212 */ /* 0x000fe400078e3cff */
[----:B------:R-:W-:Y:S02]  /*e4f0*/  MOV R10, R10 ;  /* 0x0000000a000a7202 */ /* 0x000fe40000000f00 */
[----:B------:R-:W-:Y:S02]  /*e500*/  F2FP.BF16.F32.PACK_AB R12, R21, R20 ;  /* 0x00000014150c723e */ /* 0x000fe400000010ff */
[----:B------:R-:W-:Y:S02]  /*e510*/  F2FP.BF16.F32.PACK_AB R13, R45, R44 ;  /* 0x0000002c2d0d723e */ /* 0x000fe400000010ff */
[----:B------:R-:W-:-:S02]  /*e520*/  F2FP.BF16.F32.PACK_AB R15, R47, R46 ;  /* 0x0000002e2f0f723e */ /* 0x000fc400000010ff */
[----:B------:R-:W-:Y:S02]  /*e530*/  IADD3.X R9, RZ, R11, RZ, P2, !PT ;  /* 0x0000000bff097210 */ /* 0x000fe400017fe4ff */
[----:B------:R-:W-:Y:S01]  /*e540*/  MOV R66, R6 ;  /* 0x0000000600427202 */ /* 0x000fe20000000f00 */
[----:B------:R0:W-:Y:S01]  /*e550*/  STSM.16.M88.4 [R10], R12 ;  /* 0x0000000c0a007844 */ /* 0x0001e20000000200 */
[----:B------:R-:W-:Y:S02]  /*e560*/  MOV R64, R4 ;  /* 0x0000000400407202 */ /* 0x000fe40000000f00 */
[----:B------:R-:W-:Y:S02]  /*e570*/  MOV R65, R8 ;  /* 0x0000000800417202 */ /* 0x000fe40000000f00 */
[----:B------:R-:W-:Y:S02]  /*e580*/  F2FP.BF16.F32.PACK_AB R4, R29, R28 ;  /* 0x0000001c1d04723e */ /* 0x000fe400000010ff */
[----:B------:R-:W-:-:S02]  /*e590*/  F2FP.BF16.F32.PACK_AB R5, R49, R48 ;  /* 0x000000303105723e */ /* 0x000fc400000010ff */
[----:B------:R-:W-:Y:S02]  /*e5a0*/  F2FP.BF16.F32.PACK_AB R6, R31, R30 ;  /* 0x0000001e1f06723e */ /* 0x000fe400000010ff */
        /* <DEDUP_REMOVED lines=8> */
[----:B------:R-:W-:Y:S01]  /*e630*/  F2FP.BF16.F32.PACK_AB R15, R119, R118 ;  /* 0x00000076770f723e */ /* 0x000fe200000010ff */
[----:B------:R0:W-:Y:S01]  /*e640*/  STSM.16.M88.4 [R65], R4 ;  /* 0x0000000441007844 */ /* 0x0001e20000000200 */
[----:B------:R-:W-:-:S03]  /*e650*/  ISETP.NE.U32.AND P3, PT, RZ, UR6, PT ;  /* 0x00000006ff007c0c */ /* 0x000fc6000bf65070 */
[----:B------:R2:W-:Y:S01]  /*e660*/  STSM.16.M88.4 [R66], R8 ;  /* 0x0000000842007844 */ /* 0x0005e20000000200 */
[----:B------:R-:W-:-:S03]  /*e670*/  ISETP.NE.AND.EX P3, PT, RZ, UR7, PT, P3 ;  /* 0x00000007ff007c0c */ /* 0x000fc6000bf65330 */
[----:B------:R3:W-:Y:S01]  /*e680*/  STSM.16.M88.4 [R64], R12 ;  /* 0x0000000c40007844 */ /* 0x0007e20000000200 */
[----:B------:R-:W-:Y:S01]  /*e690*/  BAR.SYNC.DEFER_BLOCKING 0x1, 0x180 ;  /* 0x0046000000007b1d */ /* 0x000fe20000010000 */
[----:B------:R-:W-:Y:S02]  /*e6a0*/  ISETP.NE.U32.AND P0, PT, RZ, UR4, PT ;  /* 0x00000004ff007c0c */ /* 0x000fe4000bf05070 */
[----:B------:R-:W-:Y:S02]  /*e6b0*/  IADD3 R60, P1, R62, UR4, RZ ;  /* 0x000000043e3c7c10 */ /* 0x000fe4000ff3e0ff */
[----:B------:R-:W-:Y:S02]  /*e6c0*/  ISETP.NE.AND.EX P0, PT, RZ, UR5, PT, P0 ;  /* 0x00000005ff007c0c */ /* 0x000fe4000bf05300 */
[----:B------:R-:W-:Y:S01]  /*e6d0*/  IADD3.X R61, R68, UR5, RZ, P1, !PT ;  /* 0x00000005443d7c10 */ /* 0x000fe20008ffe4ff */
[----:B0-----:R-:W-:Y:S01]  /*e6e0*/  IMAD.MOV.U32 R6, RZ, RZ, 0x9b8 ;  /* 0x000009b8ff067424 */ /* 0x001fe200078e00ff */
[----:B------:R-:W-:Y:S01]  /*e6f0*/  @P3 IADD3 R62, P1, R62, UR6, RZ ;  /* 0x000000063e3e3c10 */ /* 0x000fe2000ff3e0ff */
[----:B------:R-:W-:Y:S01]  /*e700*/  ULDC UR6, c[0x0][0xa88] ;  /* 0x0002a20000067ab9 */ /* 0x000fe20000000800 */
[----:B------:R-:W-:Y:S01]  /*e710*/  ISETP.GT.AND P2, PT, R67, 0x1, PT ;  /* 0x000000014300780c */ /* 0x000fe20003f44270 */
[----:B------:R-:W-:Y:S01]  /*e720*/  IMAD.U32 R65, RZ, RZ, UR6 ;  /* 0x00000006ff417e24 */ /* 0x000fe2000f8e00ff */
[----:B------:R-:W-:Y:S01]  /*e730*/  @P3 IADD3.X R63, R68, UR7, RZ, P1, !PT ;  /* 0x00000007443f3c10 */ /* 0x000fe20008ffe4ff */
[----:B--2---:R-:W0:Y:S04]  /*e740*/  LDC R8, c[0x0][0xbe8] ;  /* 0x0002fa00ff087b82 */ /* 0x004e280000000800 */
[----:B------:R2:W5:Y:S04]  /*e750*/  @P0 LDG.E R32, desc[UR42][R60.64] ;  /* 0x0000002a3c200981 */ /* 0x000568000c1e1900 */
[----:B------:R2:W5:Y:S01]  /*e760*/  @P3 LDG.E R65, desc[UR42][R62.64] ;  /* 0x0000002a3e413981 */ /* 0x000562000c1e1900 */
[----:B------:R-:W-:-:S04]  /*e770*/  SEL R6, R6, 0x978, P2 ;  /* 0x0000097806067807 */ /* 0x000fc80001000000 */
[----:B---3--:R2:W3:Y:S08]  /*e780*/  LDC.64 R12, c[0x0][R6+0x220] ;  /* 0x00008800060c7b82 */ /* 0x0084f00000000a00 */
[----:B------:R2:W4:Y:S08]  /*e790*/  LDC.64 R14, c[0x0][R6+0x218] ;  /* 0x00008600060e7b82 */ /* 0x0005300000000a00 */
[----:B------:R2:W1:Y:S01]  /*e7a0*/  LDC.64 R10, c[0x0][R6+0x228] ;  /* 0x00008a00060a7b82 */ /* 0x0004620000000a00 */
[----:B0-----:R-:W-:Y:S01]  /*e7b0*/  ISETP.NE.AND P1, PT, R8, 0x1, PT ;  /* 0x000000010800780c */ /* 0x001fe20003f25270 */
[----:B--2---:R-:W-:-:S12]  /*e7c0*/  @P3 BRA `(.L_x_13394) ;  /* 0x0000000000103947 */ /* 0x004fd80003800000 */
[----:B------:R-:W-:Y:S05]  /*e7d0*/  @!P0 BRA `(.L_x_13394) ;  /* 0x00000000000c8947 */ /* 0x000fea0003800000 */
[----:B------:R-:W2:Y:S04]  /*e7e0*/  LDG.E R4, desc[UR42][R60.64] ;  /* 0x0000002a3c047981 */ /* 0x000ea8000c1e1900 */
[----:B-----5:R-:W2:Y:S02]  /*e7f0*/  LDG.E R65, desc[UR42][R60.64+0x4] ;  /* 0x0000042a3c417981 */ /* 0x020ea4000c1e1900 */
[----:B--2---:R-:W-:-:S07]  /*e800*/  IMAD.IADD R65, R65, 0x1, -R4 ;  /* 0x0000000141417824 */ /* 0x004fce00078e0a04 */
.L_x_13394:
[----:B------:R-:W2:Y:S01]  /*e810*/  LDL.LU R4, [R1+0x34] ;  /* 0x0000340001047983 */ /* 0x000ea20000300800 */
[----:B------:R-:W0:Y:S03]  /*e820*/  LDC.64 R6, c[0x0][R6+0x210] ;  /* 0x0000840006067b82 */ /* 0x000e260000000a00 */
[----:B------:R-:W3:Y:S04]  /*e830*/  LDL.LU R61, [R1+0x4c] ;  /* 0x00004c00013d7983 */ /* 0x000ee80000300800 */
[----:B------:R-:W3:Y:S01]  /*e840*/  LDL R60, [R1+0x60] ;  /* 0x00006000013c7983 */ /* 0x000ee20000100800 */
[----:B------:R-:W-:Y:S01]  /*e850*/  ISETP.NE.U32.AND P0, PT, RZ, UR4, PT ;  /* 0x00000004ff007c0c */ /* 0x000fe2000bf05070 */
[----:B------:R-:W1:Y:S02]  /*e860*/  @P1 LDC R62, c[0x0][0xbec] ;  /* 0x0002fb00ff3e1b82 */ /* 0x000e640000000800 */
[----:B------:R-:W3:Y:S04]  /*e870*/  LDL R68, [R1+0x44] ;  /* 0x0000440001447983 */ /* 0x000ee80000100800 */
[----:B------:R-:W3:Y:S01]  /*e880*/  LDL R66, [R1+0x48] ;  /* 0x0000480001427983 */ /* 0x000ee20000100800 */
[----:B------:R-:W-:Y:S01]  /*e890*/  ISETP.NE.AND.EX P0, PT, RZ, UR5, PT, P0 ;  /* 0x00000005ff007c0c */ /* 0x000fe2000bf05300 */
[----:B------:R-:W0:Y:S01]  /*e8a0*/  @P1 LDC R69, c[0x0][0xbf0] ;  /* 0x0002fc00ff451b82 */ /* 0x000e220000000800 */
[-C--:B----4-:R-:W-:Y:S01]  /*e8b0*/  IMAD R63, R15, R152.reuse, RZ ;  /* 0x000000980f3f7224 */ /* 0x090fe200078e02ff */
[----:B------:R-:W4:Y:S01]  /*e8c0*/  LDL R73, [R1+0x5c] ;  /* 0x00005c0001497983 */ /* 0x000f220000100800 */
[----:B------:R-:W-:Y:S01]  /*e8d0*/  IMAD.WIDE.U32 R14, R14, R152, RZ ;  /* 0x000000980e0e7225 */ /* 0x000fe200078e00ff */
[----:B------:R-:W1:Y:S03]  /*e8e0*/  S2R R70, SR_TID.X ;  /* 0x0000000000467919 */ /* 0x000e660000002100 */
[----:B------:R-:W-:-:S02]  /*e8f0*/  IMAD.IADD R64, R15, 0x1, R63 ;  /* 0x000000010f407824 */ /* 0x000fc400078e023f */
[----:B-1----:R-:W-:-:S05]  /*e900*/  VIADD R75, R70, 0xffffff80 ;  /* 0xffffff80464b7836 */ /* 0x002fca0000000000 */
[----:B------:R-:W-:-:S04]  /*e910*/  SHF.R.S32.HI R70, RZ, 0x1f, R75 ;  /* 0x0000001fff467819 */ /* 0x000fc8000001144b */
[----:B------:R-:W-:-:S04]  /*e920*/  LEA.HI R70, R70, R75, RZ, 0x7 ;  /* 0x0000004b46467211 */ /* 0x000fc800078f38ff */
[----:B------:R-:W-:-:S05]  /*e930*/  LOP3.LUT R70, R70, 0xffffff80, RZ, 0xc0, !PT ;  /* 0xffffff8046467812 */ /* 0x000fca00078ec0ff */
[----:B------:R-:W-:Y:S01]  /*e940*/  IMAD.IADD R70, R75, 0x1, -R70 ;  /* 0x000000014b467824 */ /* 0x000fe200078e0a46 */
[----:B--2---:R-:W-:Y:S02]  /*e950*/  SEL R9, R4, RZ, !P0 ;  /* 0x000000ff04097207 */ /* 0x004fe40004000000 */
[----:B------:R-:W1:Y:S01]  /*e960*/  LDC.64 R4, c[0x0][0xba8] ;  /* 0x0002ea00ff047b82 */ /* 0x000e620000000a00 */
[----:B---3--:R-:W-:Y:S02]  /*e970*/  SEL R61, R61, RZ, !P0 ;  /* 0x000000ff3d3d7207 */ /* 0x008fe40004000000 */
[----:B------:R-:W-:-:S04]  /*e980*/  IMAD R13, R13, R9, RZ ;  /* 0x000000090d0d7224 */ /* 0x000fc800078e02ff */
[C---:B------:R-:W-:Y:S02]  /*e990*/  IMAD R67, R12.reuse, R61, R13 ;  /* 0x0000003d0c437224 */ /* 0x040fe400078e020d */
[----:B------:R-:W-:-:S04]  /*e9a0*/  IMAD.WIDE.U32 R12, R12, R9, RZ ;  /* 0x000000090c0c7225 */ /* 0x000fc800078e00ff */
[----:B------:R-:W-:Y:S01]  /*e9b0*/  IMAD R71, R68, 0xc0, R60 ;  /* 0x000000c044477824 */ /* 0x000fe200078e023c */
[----:B------:R-:W-:Y:S02]  /*e9c0*/  SEL R61, R66, RZ, P2 ;  /* 0x000000ff423d7207 */ /* 0x000fe40001000000 */
[----:B-----5:R-:W-:Y:S01]  /*e9d0*/  IADD3 R60, P0, P3, R12, R14, R32 ;  /* 0x0000000e0c3c7210 */ /* 0x020fe20007b1e020 */
[----:B------:R-:W-:Y:S01]  /*e9e0*/  @P1 IMAD.HI.U32 R14, R71, R62, RZ ;  /* 0x0000003e470e1227 */ /* 0x000fe200078e00ff */
[----:B------:R-:W-:-:S03]  /*e9f0*/  MOV R15, R71 ;  /* 0x00000047000f7202 */ /* 0x000fc60000000f00 */
[----:B------:R-:W-:Y:S01]  /*ea00*/  IMAD.IADD R67, R13, 0x1, R67 ;  /* 0x000000010d437824 */ /* 0x000fe200078e0243 */
[----:B0-----:R-:W-:Y:S01]  /*ea10*/  @P1 SHF.R.U32.HI R15, RZ, R69, R14 ;  /* 0x00000045ff0f1219 */ /* 0x001fe2000001160e */
[-C--:B------:R-:W-:Y:S01]  /*ea20*/  IMAD R63, R11, R61.reuse, RZ ;  /* 0x0000003d0b3f7224 */ /* 0x080fe200078e02ff */
[----:B------:R-:W-:Y:S01]  /*ea30*/  SHF.R.S32.HI R11, RZ, 0x1f, R32 ;  /* 0x0000001fff0b7819 */ /* 0x000fe20000011420 */
[----:B-1----:R-:W0:Y:S01]  /*ea40*/  @!P2 LDC R4, c[0x0][0xb50] ;  /* 0x0002d400ff04ab82 */ /* 0x002e220000000800 */
[----:B------:R-:W-:Y:S02]  /*ea50*/  IMAD.WIDE.U32 R12, R10, R61, RZ ;  /* 0x0000003d0a0c7225 */ /* 0x000fe400078e00ff */
[----:B------:R-:W-:Y:S02]  /*ea60*/  IADD3.X R61, R67, R64, R11, P0, P3 ;  /* 0x00000040433d7210 */ /* 0x000fe400007e640b */
[----:B------:R-:W-:-:S03]  /*ea70*/  IMAD.MOV R67, RZ, RZ, -R15 ;  /* 0x000000ffff437224 */ /* 0x000fc600078e0a0f */
[----:B------:R-:W1:Y:S01]  /*ea80*/  @!P2 LDC R5, c[0x0][0xb54] ;  /* 0x0002d500ff05ab82 */ /* 0x000e620000000800 */
[----:B------:R-:W-:Y:S01]  /*ea90*/  IMAD.IADD R63, R13, 0x1, R63 ;  /* 0x000000010d3f7824 */ /* 0x000fe200078e023f */
[----:B------:R-:W-:Y:S02]  /*eaa0*/  IADD3 R12, P0, P3, R15, R60, R12 ;  /* 0x0000003c0f0c7210 */ /* 0x000fe40007b1e00c */
[----:B------:R-:W-:Y:S01]  /*eab0*/  SHF.R.S32.HI R10, RZ, 0x1f, R15 ;  /* 0x0000001fff0a7819 */ /* 0x000fe2000001140f */
[----:B------:R-:W-:-:S03]  /*eac0*/  IMAD R15, R8, R67, R71 ;  /* 0x00000043080f7224 */ /* 0x000fc600078e0247 */
[----:B------:R-:W-:Y:S01]  /*ead0*/  IADD3.X R13, R10, R61, R63, P0, P3 ;  /* 0x0000003d0a0d7210 */ /* 0x000fe200007e643f */
[----:B------:R-:W-:Y:S01]  /*eae0*/  IMAD R7, R7, R15, RZ ;  /* 0x0000000f07077224 */ /* 0x000fe200078e02ff */
[----:B------:R-:W-:-:S05]  /*eaf0*/  SHF.R.S32.HI R61, RZ, 0x1f, R15 ;  /* 0x0000001fff3d7819 */ /* 0x000fca000001140f */
[C---:B------:R-:W-:Y:S02]  /*eb00*/  IMAD R61, R6.reuse, R61, R7 ;  /* 0x0000003d063d7224 */ /* 0x040fe400078e0207 */
[----:B------:R-:W-:-:S04]  /*eb10*/  IMAD.WIDE.U32 R6, R6, R15, R12 ;  /* 0x0000000f06067225 */ /* 0x000fc800078e000c */
[----:B------:R-:W-:Y:S01]  /*eb20*/  IMAD.IADD R7, R7, 0x1, R61 ;  /* 0x0000000107077824 */ /* 0x000fe200078e023d */
[----:B0-----:R-:W-:-:S04]  /*eb30*/  LEA R10, P0, R6, R4, 0x2 ;  /* 0x00000004060a7211 */ /* 0x001fc800078010ff */
[----:B-1----:R-:W-:Y:S01]  /*eb40*/  LEA.HI.X R7, R6, R5, R7, 0x2, P0 ;  /* 0x0000000506077211 */ /* 0x002fe200000f1407 */
[----:B------:R-:W-:Y:S01]  /*eb50*/  SHFL.IDX PT, R4, R10, RZ, 0x1c1f ;  /* 0x001c1fff0a047589 */ /* 0x000fe200000e0000 */
[----:B----4-:R-:W-:-:S03]  /*eb60*/  IMAD R60, R68, 0xc0, R73 ;  /* 0x000000c0443c7824 */ /* 0x010fc600078e0249 */
[----:B------:R-:W0:Y:S04]  /*eb70*/  SHFL.IDX PT, R5, R7, RZ, 0x1c1f ;  /* 0x001c1fff07057589 */ /* 0x000e2800000e0000 */
[----:B------:R-:W-:Y:S04]  /*eb80*/  SHFL.IDX PT, R12, R10, 0x1, 0x1c1f ;  /* 0x003c1f000a0c7f89 */ /* 0x000fe800000e0000 */
        /* <DEDUP_REMOVED lines=9> */
[----:B------:R-:W-:Y:S01]  /*ec20*/  SHF.R.S32.HI R70, RZ, 0x1f, R72 ;  /* 0x0000001fff467819 */ /* 0x000fe20000011448 */
[----:B0-----:R-:W0:Y:S01]  /*ec30*/  @P1 LDC R13, c[0x0][0xbec] ;  /* 0x0002fb00ff0d1b82 */ /* 0x001e220000000800 */
[----:B------:R-:W-:Y:S02]  /*ec40*/  ULDC.64 UR4, c[0x0][0xaa0] ;  /* 0x0002a80000047ab9 */ /* 0x000fe40000000a00 */
[----:B------:R-:W-:-:S04]  /*ec50*/  LEA.HI R70, R70, R72, RZ, 0x3 ;  /* 0x0000004846467211 */ /* 0x000fc800078f18ff */
[----:B------:R-:W-:Y:S01]  /*ec60*/  SHF.R.S32.HI R70, RZ, 0x3, R70 ;  /* 0x00000003ff467819 */ /* 0x000fe20000011446 */
[----:B------:R-:W1:Y:S03]  /*ec70*/  @P1 LDC R15, c[0x0][0xbf0] ;  /* 0x0002fc00ff0f1b82 */ /* 0x000e660000000800 */
[----:B------:R-:W-:-:S05]  /*ec80*/  LEA R3, R70, R59, 0x6 ;  /* 0x0000003b46037211 */ /* 0x000fca00078e30ff */
[----:B------:R-:W-:-:S03]  /*ec90*/  IMAD.WIDE R24, R3, 0x2, R24 ;  /* 0x0000000203187825 */ /* 0x000fc600078e0218 */
[C---:B------:R-:W-:Y:S02]  /*eca0*/  IADD3 R27, P0, R24.reuse, 0x1800, RZ ;  /* 0x00001800181b7810 */ /* 0x040fe40007f1e0ff */
[C---:B------:R-:W-:Y:S02]  /*ecb0*/  IADD3 R29, P2, R24.reuse, 0x3000, RZ ;  /* 0x00003000181d7810 */ /* 0x040fe40007f5e0ff */
[----:B------:R-:W-:Y:S02]  /*ecc0*/  IADD3 R37, P3, R24, 0x4800, RZ ;  /* 0x0000480018257810 */ /* 0x000fe40007f7e0ff */
[----:B------:R-:W-:Y:S02]  /*ecd0*/  LOP3.LUT R26, R27, 0x380, RZ, 0xc0, !PT ;  /* 0x000003801b1a7812 */ /* 0x000fe400078ec0ff */
[----:B------:R-:W-:Y:S02]  /*ece0*/  LOP3.LUT R28, R29, 0x380, RZ, 0xc0, !PT ;  /* 0x000003801d1c7812 */ /* 0x000fe400078ec0ff */
[----:B------:R-:W-:-:S02]  /*ecf0*/  LOP3.LUT R36, R37, 0x380, RZ, 0xc0, !PT ;  /* 0x0000038025247812 */ /* 0x000fc400078ec0ff */
[----:B------:R-:W-:Y:S01]  /*ed00*/  LOP3.LUT R5, R24, 0x380, RZ, 0xc0, !PT ;  /* 0x0000038018057812 */ /* 0x000fe200078ec0ff */
[----:B------:R-:W-:Y:S01]  /*ed10*/  IMAD R11, R11, UR4, RZ ;  /* 0x000000040b0b7c24 */ /* 0x000fe2000f8e02ff */
[----:B------:R-:W-:Y:S02]  /*ed20*/  SHF.R.U64 R26, R26, 0x3, RZ ;  /* 0x000000031a1a7819 */ /* 0x000fe400000012ff */
[----:B------:R-:W-:Y:S02]  /*ed30*/  SHF.R.U64 R28, R28, 0x3, RZ ;  /* 0x000000031c1c7819 */ /* 0x000fe400000012ff */
[----:B------:R-:W-:Y:S02]  /*ed40*/  SHF.R.U64 R36, R36, 0x3, RZ ;  /* 0x0000000324247819 */ /* 0x000fe400000012ff */
[----:B------:R-:W-:Y:S01]  /*ed50*/  SHF.R.U64 R5, R5, 0x3, RZ ;  /* 0x0000000305057819 */ /* 0x000fe200000012ff */
[----:B------:R-:W-:Y:S01]  /*ed60*/  IMAD R3, R32, UR5, R11 ;  /* 0x0000000520037c24 */ /* 0x000fe2000f8e020b */
[----:B------:R-:W-:Y:S01]  /*ed70*/  LOP3.LUT R26, R26, R27, RZ, 0x3c, !PT ;  /* 0x0000001b1a1a7212 */ /* 0x000fe200078e3cff */
[----:B------:R-:W-:Y:S01]  /*ed80*/  IMAD.WIDE.U32 R10, R32, UR4, RZ ;  /* 0x00000004200a7c25 */ /* 0x000fe2000f8e00ff */
[----:B------:R-:W-:Y:S01]  /*ed90*/  LOP3.LUT R28, R28, R29, RZ, 0x3c, !PT ;  /* 0x0000001d1c1c7212 */ /* 0x000fe200078e3cff */
[----:B------:R-:W-:Y:S01]  /*eda0*/  ULDC.64 UR4, c[0x0][0xae8] ;  /* 0x0002ba0000047ab9 */ /* 0x000fe20000000a00 */
[----:B------:R-:W-:Y:S01]  /*edb0*/  LOP3.LUT R36, R36, R37, RZ, 0x3c, !PT ;  /* 0x0000002524247212 */ /* 0x000fe200078e3cff */
[--C-:B------:R-:W-:Y:S01]  /*edc0*/  IMAD.X R27, RZ, RZ, R25.reuse, P0 ;  /* 0x000000ffff1b7224 */ /* 0x100fe200000e0619 */
[----:B------:R-:W-:Y:S01]  /*edd0*/  LOP3.LUT R4, R5, R24, RZ, 0x3c, !PT ;  /* 0x0000001805047212 */ /* 0x000fe200078e3cff */
[----:B------:R-:W-:-:S02]  /*ede0*/  IMAD.X R29, RZ, RZ, R25, P2 ;  /* 0x000000ffff1d7224 */ /* 0x000fc400010e0619 */
[--C-:B------:R-:W-:Y:S02]  /*edf0*/  IMAD.X R37, RZ, RZ, R25.reuse, P3 ;  /* 0x000000ffff257224 */ /* 0x100fe400018e0619 */
[----:B------:R-:W-:Y:S02]  /*ee00*/  IMAD.MOV.U32 R5, RZ, RZ, R25 ;  /* 0x000000ffff057224 */ /* 0x000fe400078e0019 */
[----:B------:R-:W-:Y:S01]  /*ee10*/  IMAD.IADD R11, R11, 0x1, R3 ;  /* 0x000000010b0b7824 */ /* 0x000fe200078e0203 */
[----:B------:R-:W5:Y:S01]  /*ee20*/  LD.E.128 R24, desc[UR42][R26.64] ;  /* 0x0000002a1a187980 */ /* 0x000f62000c101d00 */
[----:B------:R-:W-:Y:S02]  /*ee30*/  IMAD R0, R74, 0x30, R70 ;  /* 0x000000304a007824 */ /* 0x000fe400078e0246 */
[----:B------:R-:W-:Y:S01]  /*ee40*/  IMAD.WIDE.U32 R10, R152, UR4, R10 ;  /* 0x00000004980a7c25 */ /* 0x000fe2000f8e000a */
[----:B------:R-:W5:Y:S01]  /*ee50*/  LD.E.128 R4, desc[UR42][R4.64] ;  /* 0x0000002a04047980 */ /* 0x000f62000c101d00 */
[----:B------:R-:W-:-:S03]  /*ee60*/  SHF.R.S32.HI R12, RZ, 0x1f, R9 ;  /* 0x0000001fff0c7819 */ /* 0x000fc60000011409 */
[----:B------:R-:W5:Y:S01]  /*ee70*/  LD.E.128 R28, desc[UR42][R28.64] ;  /* 0x0000002a1c1c7980 */ /* 0x000f62000c101d00 */
[----:B------:R-:W-:-:S03]  /*ee80*/  IMAD R14, R68, 0xc0, R0 ;  /* 0x000000c0440e7824 */ /* 0x000fc600078e0200 */
[----:B------:R-:W5:Y:S01]  /*ee90*/  LD.E.128 R36, desc[UR42][R36.64] ;  /* 0x0000002a24247980 */ /* 0x000f62000c101d00 */
[----:B------:R-:W-:Y:S01]  /*eea0*/  IMAD R11, R152, UR5, R11 ;  /* 0x00000005980b7c24 */ /* 0x000fe2000f8e020b */
[----:B------:R-:W-:Y:S01]  /*eeb0*/  ULDC.64 UR4, c[0x0][0xaf0] ;  /* 0x0002bc0000047ab9 */ /* 0x000fe20000000a00 */
[----:B------:R-:W-:Y:S01]  /*eec0*/  @!PT LDS RZ, [RZ] ;  /* 0x00000000fffff984 */ /* 0x000fe20000000800 */
[----:B------:R-:W-:Y:S01]  /*eed0*/  @!PT LDS RZ, [RZ] ;  /* 0x00000000fffff984 */ /* 0x000fe20000000800 */
[----:B------:R-:W-:Y:S01]  /*eee0*/  @!PT LDS RZ, [RZ] ;  /* 0x00000000fffff984 */ /* 0x000fe20000000800 */
[----:B------:R-:W-:Y:S01]  /*eef0*/  @!PT LDS RZ, [RZ] ;  /* 0x00000000fffff984 */ /* 0x000fe20000000800 */
[----:B------:R2:W-:Y:S06]  /*ef00*/  MEMBAR.ALL.CTA ;  /* 0x0000000000007992 */ /* 0x0005ec0000008000 */
[----:B--2---:R-:W2:Y:S01]  /*ef10*/  FENCE.VIEW.ASYNC.S ;  /* 0x00000000000073c6 */ /* 0x004ea20000000000 */
[----:B------:R-:W-:-:S02]  /*ef20*/  IMAD R12, R12, UR4, RZ ;  /* 0x000000040c0c7c24 */ /* 0x000fc4000f8e02ff */
[----:B0-----:R-:W-:-:S04]  /*ef30*/  @P1 IMAD.HI.U32 R0, R14, R13, RZ ;  /* 0x0000000d0e001227 */ /* 0x001fc800078e00ff */
[----:B------:R-:W-:Y:S01]  /*ef40*/  IMAD.MOV.U32 R3, RZ, RZ, R14 ;  /* 0x000000ffff037224 */ /* 0x000fe200078e000e */
[----:B-1----:R-:W-:Y:S01]  /*ef50*/  @P1 SHF.R.U32.HI R3, RZ, R15, R0 ;  /* 0x0000000fff031219 */ /* 0x002fe20000011600 */
[C---:B------:R-:W-:Y:S02]  /*ef60*/  IMAD R13, R9.reuse, UR5, R12 ;  /* 0x00000005090d7c24 */ /* 0x040fe4000f8e020c */
[----:B------:R-:W-:Y:S01]  /*ef70*/  IMAD.WIDE.U32 R10, R9, UR4, R10 ;  /* 0x00000004090a7c25 */ /* 0x000fe2000f8e000a */
[--C-:B------:R-:W-:Y:S01]  /*ef80*/  SHF.R.S32.HI R9, RZ, 0x1f, R3.reuse ;  /* 0x0000001fff097819 */ /* 0x100fe20000011403 */
[----:B------:R-:W-:Y:S02]  /*ef90*/  ULDC.64 UR4, c[0x0][0xae0] ;  /* 0x0002b80000047ab9 */ /* 0x000fe40000000a00 */
[----:B------:R-:W-:Y:S01]  /*efa0*/  VIADD R0, R18, 0x16820 ;  /* 0x0001682012007836 */ /* 0x000fe20000000000 */
[----:B------:R-:W-:Y:S01]  /*efb0*/  IADD3 R11, R11, R13, RZ ;  /* 0x0000000d0b0b7210 */ /* 0x000fe20007ffe0ff */
[----:B------:R-:W-:-:S03]  /*efc0*/  IMAD.MOV R13, RZ, RZ, -R3 ;  /* 0x000000ffff0d7224 */ /* 0x000fc600078e0a03 */
[----:B------:R-:W-:Y:S01]  /*efd0*/  PRMT R0, RZ, 0x654, R0 ;  /* 0x00000654ff007816 */ /* 0x000fe20000000000 */
[----:B------:R-:W-:Y:S02]  /*efe0*/  IMAD R13, R8, R13, R14 ;  /* 0x0000000d080d7224 */ /* 0x000fe400078e020e */
[----:B------:R-:W-:Y:S01]  /*eff0*/  IMAD R12, R9, UR4, RZ ;  /* 0x00000004090c7c24 */ /* 0x000fe2000f8e02ff */
[----:B--2---:R0:W-:Y:S01]  /*f000*/  SYNCS.ARRIVE.TRANS64.RED.A1T0 RZ, [R0+URZ], RZ ;  /* 0x000000ff00ff79a7 */ /* 0x0041e2000810043f */
        /* <DEDUP_REMOVED lines=14> */
[----:B------:R-:W0:Y:S01]  /*f0f0*/  SHFL.IDX PT, R3, R40, RZ, 0x181f ;  /* 0x00181fff28037589 */ /* 0x000e2200000e0000 */
[----:B------:R-:W-:Y:S01]  /*f100*/  ULDC UR4, c[0x0][0xac8] ;  /* 0x0002b20000047ab9 */ /* 0x000fe20000000800 */
[----:B------:R-:W-:Y:S01]  /*f110*/  IMAD R42, R68, 0xc0, R70 ;  /* 0x000000c0442a7824 */ /* 0x000fe200078e0246 */
[----:B------:R-:W-:Y:S01]  /*f120*/  ISETP.GE.AND P0, PT, R59, UR4, PT ;  /* 0x000000043b007c0c */ /* 0x000fe2000bf06270 */
[----:B------:R-:W1:Y:S02]  /*f130*/  SHFL.IDX PT, R9, R40, 0x1, 0x181f ;  /* 0x00381f0028097f89 */ /* 0x000e6400000e0000 */
[C---:B------:R-:W-:Y:S01]  /*f140*/  VIADD R12, R42.reuse, 0x30 ;  /* 0x000000302a0c7836 */ /* 0x040fe20000000000 */
[CC--:B------:R-:W-:Y:S01]  /*f150*/  ISETP.GE.OR P2, PT, R42.reuse, R61.reuse, P0 ;  /* 0x0000003d2a00720c */ /* 0x0c0fe20000746670 */
[----:B------:R-:W2:Y:S01]  /*f160*/  SHFL.IDX PT, R0, R41, RZ, 0x181f ;  /* 0x00181fff29007589 */ /* 0x000ea200000e0000 */
[----:B------:R-:W-:Y:S02]  /*f170*/  VIADD R20, R42, 0x60 ;  /* 0x000000602a147836 */ /* 0x000fe40000000000 */
[-C--:B------:R-:W-:Y:S01]  /*f180*/  ISETP.GE.OR P3, PT, R12, R61.reuse, P0 ;  /* 0x0000003d0c00720c */ /* 0x080fe20000766670 */
[----:B------:R-:W3:Y:S02]  /*f190*/  SHFL.IDX PT, R14, R40, 0x2, 0x181f ;  /* 0x00581f00280e7f89 */ /* 0x000ee400000e0000 */
[----:B------:R-:W-:-:S02]  /*f1a0*/  ISETP.GE.OR P4, PT, R20, R61, P0 ;  /* 0x0000003d1400720c */ /* 0x000fc40000786670 */
[----:B------:R-:W4:Y:S04]  /*f1b0*/  SHFL.IDX PT, R8, R41, 0x1, 0x181f ;  /* 0x00381f0029087f89 */ /* 0x000f2800000e0000 */
[----:B------:R-:W4:Y:S01]  /*f1c0*/  SHFL.IDX PT, R10, R41, 0x2, 0x181f ;  /* 0x00581f00290a7f89 */ /* 0x000f2200000e0000 */
[----:B0-----:R-:W-:-:S03]  /*f1d0*/  @!P2 LEA R32, P5, R59, R3, 0x1 ;  /* 0x000000033b20a211 */ /* 0x001fc600078a08ff */
[C---:B-1----:R-:W-:Y:S02]  /*f1e0*/  @!P3 LEA R20, P1, R59.reuse, R9, 0x1 ;  /* 0x000000093b14b211 */ /* 0x042fe400078208ff */
[C-C-:B--2---:R-:W-:Y:S02]  /*f1f0*/  @!P2 LEA.HI.X R3, R59.reuse, R0, R58.reuse, 0x1, P5 ;  /* 0x000000003b03a211 */ /* 0x144fe400028f0c3a */
[----:B------:R-:W0:Y:S01]  /*f200*/  SHFL.IDX PT, R0, R41, 0x3, 0x181f ;  /* 0x00781f0029007f89 */ /* 0x000e2200000e0000 */
[C---:B---3--:R-:W-:Y:S02]  /*f210*/  @!P4 LEA R43, P5, R59.reuse, R14, 0x1 ;  /* 0x0000000e3b2bc211 */ /* 0x048fe400078a08ff */
[----:B------:R-:W-:Y:S01]  /*f220*/  @!P2 IMAD.MOV.U32 R9, RZ, RZ, R3 ;  /* 0x000000ffff09a224 */ /* 0x000fe200078e0003 */
[----:B------:R-:W1:Y:S01]  /*f230*/  SHFL.IDX PT, R14, R40, 0x3, 0x181f ;  /* 0x00781f00280e7f89 */ /* 0x000e6200000e0000 */
[----:B----4-:R-:W-:Y:S02]  /*f240*/  @!P3 LEA.HI.X R21, R59, R8, R58, 0x1, P1 ;  /* 0x000000083b15b211 */ /* 0x010fe400008f0c3a */
[----:B------:R-:W-:-:S02]  /*f250*/  @!P2 MOV R8, R32 ;  /* 0x000000200008a202 */ /* 0x000fc40000000f00 */
[----:B------:R-:W-:-:S03]  /*f260*/  @!P4 LEA.HI.X R10, R59, R10, R58, 0x1, P5 ;  /* 0x0000000a3b0ac211 */ /* 0x000fc600028f0c3a */
[----:B-----5:R2:W-:Y:S04]  /*f270*/  @!P2 ST.E.128 desc[UR42][R8.64], R4 ;  /* 0x000000040800a985 */ /* 0x0205e8000c101d2a */
[----:B------:R3:W-:Y:S01]  /*f280*/  @!P3 ST.E.128 desc[UR42][R20.64], R24 ;  /* 0x000000181400b985 */ /* 0x0007e2000c101d2a */
[----:B--2---:R-:W-:Y:S02]  /*f290*/  @!P4 IMAD.MOV.U32 R4, RZ, RZ, R43 ;  /* 0x000000ffff04c224 */ /* 0x004fe400078e002b */
[----:B------:R-:W-:-:S05]  /*f2a0*/  @!P4 IMAD.MOV.U32 R5, RZ, RZ, R10 ;  /* 0x000000ffff05c224 */ /* 0x000fca00078e000a */
[----:B01----:R3:W-:Y:S02]  /*f2b0*/  @!P4 ST.E.128 desc[UR42][R4.64], R28 ;  /* 0x0000001c0400c985 */ /* 0x0037e4000c101d2a */
.L_x_13574:
[----:B------:R-:W-:-:S05]  /*f2c0*/  VIADD R42, R42, 0x90 ;  /* 0x000000902a2a7836 */ /* 0x000fca0000000000 */
[----:B------:R-:W-:-:S13]  /*f2d0*/  ISETP.GE.OR P0, PT, R42, R61, P0 ;  /* 0x0000003d2a00720c */ /* 0x000fda0000706670 */
[----:B------:R-:W-:Y:S05]  /*f2e0*/  @P0 BRA `(.L_x_13397) ;  /* 0x0000001000dc0947 */ /* 0x000fea0003800000 */
[----:B------:R-:W-:-:S04]  /*f2f0*/  LEA R14, P0, R59, R14, 0x1 ;  /* 0x0000000e3b0e7211 */ /* 0x000fc800078008ff */
[----:B------:R-:W-:-:S05]  /*f300*/  LEA.HI.X R15, R59, R0, R58, 0x1, P0 ;  /* 0x000000003b0f7211 */ /* 0x000fca00000f0c3a */
[----:B------:R4:W-:Y:S01]  /*f310*/  ST.E.128 desc[UR42][R14.64], R36 ;  /* 0x000000240e007985 */ /* 0x0009e2000c101d2a */
[----:B------:R-:W-:Y:S05]  /*f320*/  BRA `(.L_x_13397) ;  /* 0x0000001000cc7947 */ /* 0x000fea0003800000 */
.L_x_13395:
[----:B------:R-:W2:Y:S01]  /*f330*/  LDL R74, [R1+0x28] ;  /* 0x00002800014a7983 */ /* 0x000ea20000100800 */
[----:B------:R-:W1:Y:S01]  /*f340*/  @P1 LDC R10, c[0x0][0xbec] ;  /* 0x0002fb00ff0a1b82 */ /* 0x000e620000000800 */
[----:B------:R-:W-:Y:S01]  /*f350*/  ULDC.64 UR4, c[0x0][0xb08] ;  /* 0x0002c20000047ab9 */ /* 0x000fe20000000a00 */
[----:B0-----:R-:W-:Y:S01]  /*f360*/  SHF.R.S32.HI R0, RZ, 0x1f, R9 ;  /* 0x0000001fff007819 */ /* 0x001fe20000011409 */
[----:B------:R-:W-:Y:S01]  /*f370*/  IMAD R11, R11, UR4, RZ ;  /* 0x000000040b0b7c24 */ /* 0x000fe2000f8e02ff */
[----:B------:R-:W-:Y:S01]  /*f380*/  ULDC.64 UR6, c[0x0][0xb30] ;  /* 0x0002cc0000067ab9 */ /* 0x000fe20000000a00 */
[----:B------:R-:W-:-:S03]  /*f390*/  IMAD.WIDE.U32 R4, R32, UR4, RZ ;  /* 0x0000000420047c25 */ /* 0x000fc6000f8e00ff */
[----:B------:R-:W0:Y:S01]  /*f3a0*/  @P1 LDC R13, c[0x0][0xbf0] ;  /* 0x0002fc00ff0d1b82 */ /* 0x000e220000000800 */
[----:B------:R-:W-:Y:S01]  /*f3b0*/  IMAD R11, R32, UR5, R11 ;  /* 0x00000005200b7c24 */ /* 0x000fe2000f8e020b */
[----:B------:R-:W-:Y:S01]  /*f3c0*/  ULDC.64 UR4, c[0x0][0xb38] ;  /* 0x0002ce0000047ab9 */ /* 0x000fe20000000a00 */
[----:B------:R-:W-:Y:S02]  /*f3d0*/  IMAD.MOV.U32 R3, RZ, RZ, R71 ;  /* 0x000000ffff037224 */ /* 0x000fe400078e0047 */
[----:B------:R-:W-:Y:S02]  /*f3e0*/  IMAD.IADD R5, R5, 0x1, R11 ;  /* 0x0000000105057824 */ /* 0x000fe400078e020b */
[----:B------:R-:W-:-:S04]  /*f3f0*/  IMAD.WIDE.U32 R4, R152, UR4, R4 ;  /* 0x0000000498047c25 */ /* 0x000fc8000f8e0004 */
[----:B------:R-:W-:Y:S01]  /*f400*/  IMAD R5, R152, UR5, R5 ;  /* 0x0000000598057c24 */ /* 0x000fe2000f8e0205 */
[----:B------:R-:W-:Y:S02]  /*f410*/  ULDC.64 UR4, c[0x0][0xb40] ;  /* 0x0002d00000047ab9 */ /* 0x000fe40000000a00 */
[----:B------:R-:W-:Y:S02]  /*f420*/  IMAD R0, R0, UR4, RZ ;  /* 0x0000000400007c24 */ /* 0x000fe4000f8e02ff */
[----:B-1----:R-:W-:-:S04]  /*f430*/  @P1 IMAD.HI.U32 R10, R71, R10, RZ ;  /* 0x0000000a470a1227 */ /* 0x002fc800078e00ff */
[C---:B------:R-:W-:Y:S02]  /*f440*/  IMAD R7, R9.reuse, UR5, R0 ;  /* 0x0000000509077c24 */ /* 0x040fe4000f8e0200 */
[----:B------:R-:W-:Y:S01]  /*f450*/  IMAD.WIDE.U32 R4, R9, UR4, R4 ;  /* 0x0000000409047c25 */ /* 0x000fe2000f8e0004 */
[----:B0-----:R-:W-:Y:S01]  /*f460*/  @P1 SHF.R.U32.HI R3, RZ, R13, R10 ;  /* 0x0000000dff031219 */ /* 0x001fe2000001160a */
[----:B------:R-:W-:-:S03]  /*f470*/  ULDC.64 UR4, c[0x0][0xb48] ;  /* 0x0002d20000047ab9 */ /* 0x000fc60000000a00 */
[----:B------:R-:W-:Y:S01]  /*f480*/  IADD3 R5, R5, R7, RZ ;  /* 0x0000000705057210 */ /* 0x000fe20007ffe0ff */
[--C-:B------:R-:W-:Y:S01]  /*f490*/  IMAD.MOV R7, RZ, RZ, -R3.reuse ;  /* 0x000000ffff077224 */ /* 0x100fe200078e0a03 */
[----:B------:R-:W-:Y:S01]  /*f4a0*/  SHF.R.S32.HI R0, RZ, 0x1f, R3 ;  /* 0x0000001fff007819 */ /* 0x000fe20000011403 */
        /* <DEDUP_REMOVED lines=8> */
[----:B------:R-:W-:Y:S02]  /*f530*/  VIADD R3, R18, 0x16820 ;  /* 0x0001682012037836 */ /* 0x000fe40000000000 */
[----:B------:R-:W-:Y:S02]  /*f540*/  IMAD R0, R0, UR4, RZ ;  /* 0x0000000400007c24 */ /* 0x000fe4000f8e02ff */
[----:B------:R-:W-:Y:S01]  /*f550*/  IMAD.IADD R5, R5, 0x1, R9 ;  /* 0x0000000105057824 */ /* 0x000fe200078e0209 */
[----:B------:R-:W-:Y:S01]  /*f560*/  PRMT R8, RZ, 0x654, R3 ;  /* 0x00000654ff087816 */ /* 0x000fe20000000003 */
[C---:B------:R-:W-:Y:S02]  /*f570*/  IMAD R3, R7.reuse, UR5, R0 ;  /* 0x0000000507037c24 */ /* 0x040fe4000f8e0200 */
[----:B------:R-:W-:Y:S01]  /*f580*/  IMAD.WIDE.U32 R4, R7, UR4, R4 ;  /* 0x0000000407047c25 */ /* 0x000fe2000f8e0004 */
[----:B------:R-:W-:Y:S01]  /*f590*/  ULDC.64 UR4, c[0x0][0xb00] ;  /* 0x0002c00000047ab9 */ /* 0x000fe20000000a00 */
[----:B------:R0:W-:Y:S02]  /*f5a0*/  SYNCS.ARRIVE.TRANS64.RED.A1T0 RZ, [R8+URZ], RZ ;  /* 0x000000ff08ff79a7 */ /* 0x0001e4000810043f */
[----:B------:R-:W-:Y:S01]  /*f5b0*/  IMAD.IADD R3, R5, 0x1, R3 ;  /* 0x0000000105037824 */ /* 0x000fe200078e0203 */
[----:B------:R-:W-:Y:S01]  /*f5c0*/  LEA R0, P0, R4, UR4, 0x2 ;  /* 0x0000000404007c11 */ /* 0x000fe2000f8010ff */
[----:B------:R-:W-:-:S03]  /*f5d0*/  UMOV UR4, 0xffffffff ;  /* 0xffffffff00047882 */ /* 0x000fc60000000000 */
[----:B------:R-:W-:Y:S01]  /*f5e0*/  LEA.HI.X R4, R4, UR5, R3, 0x2, P0 ;  /* 0x0000000504047c11 */ /* 0x000fe200080f1403 */
[C---:B--2---:R-:W-:Y:S01]  /*f5f0*/  VIADD R7, R74.reuse, 0x8 ;  /* 0x000000084a077836 */ /* 0x044fe20000000000 */
[C---:B------:R-:W-:Y:S01]  /*f600*/  IADD3 R64, R74.reuse, 0x18, RZ ;  /* 0x000000184a407810 */ /* 0x040fe20007ffe0ff */
[C---:B------:R-:W-:Y:S02]  /*f610*/  VIADD R62, R74.reuse, 0x10 ;  /* 0x000000104a3e7836 */ /* 0x040fe40000000000 */
        /* <DEDUP_REMOVED lines=9> */
[----:B------:R-:W-:Y:S02]  /*f6b0*/  SHF.R.S32.HI R71, RZ, 0x1f, R70 ;  /* 0x0000001fff477819 */ /* 0x000fe40000011446 */
[----:B------:R-:W-:Y:S01]  /*f6c0*/  SHF.R.S32.HI R73, RZ, 0x1f, R72 ;  /* 0x0000001fff497819 */ /* 0x000fe20000011448 */
[----:B0-----:R-:W-:Y:S06]  /*f6d0*/  BRA.DIV UR4, `(.L_x_13398) ;  /* 0x0000009204807947 */ /* 0x001fec000b800000 */
[----:B------:R0:W1:Y:S04]  /*f6e0*/  SHFL.IDX PT, R3, R4, RZ, 0x1c1f ;  /* 0x001c1fff04037589 */ /* 0x00006800000e0000 */
[----:B------:R0:W2:Y:S02]  /*f6f0*/  SHFL.IDX PT, R14, R0, RZ, 0x1c1f ;  /* 0x001c1fff000e7589 */ /* 0x0000a400000e0000 */
.L_x_13577:
        /* <DEDUP_REMOVED lines=9> */
[CC--:B--2---:R-:W-:Y:S01]  /*f790*/  @!P1 LEA R10, P5, R7.reuse, R14.reuse, 0x2 ;  /* 0x0000000e070a9211 */ /* 0x0c4fe200078a10ff */
[----:B------:R-:W-:Y:S01]  /*f7a0*/  @!P3 IMAD.WIDE R8, R74, 0x4, R14 ;  /* 0x000000044a08b825 */ /* 0x000fe200078e020e */
[----:B------:R-:W-:Y:S02]  /*f7b0*/  @!P0 LEA R12, P2, R62, R14, 0x2 ;  /* 0x0000000e3e0c8211 */ /* 0x000fe400078410ff */
[-C--:B------:R-:W-:Y:S02]  /*f7c0*/  @!P1 LEA.HI.X R11, R7, R3.reuse, R32, 0x2, P5 ;  /* 0x00000003070b9211 */ /* 0x080fe400028f1420 */
[----:B------:R1:W-:Y:S01]  /*f7d0*/  @!P3 ST.E.64 desc[UR42][R8.64], R20 ;  /* 0x000000140800b985 */ /* 0x0003e2000c101b2a */
        /* <DEDUP_REMOVED lines=11> */
[-C--:B-1----:R-:W-:Y:S02]  /*f890*/  @!P2 LEA R8, P4, R68, R14.reuse, 0x2 ;  /* 0x0000000e4408a211 */ /* 0x082fe400078810ff */
[-C--:B------:R-:W-:Y:S02]  /*f8a0*/  @!P3 LEA.HI.X R59, R66, R3.reuse, R67, 0x2, P5 ;  /* 0x00000003423bb211 */ /* 0x080fe400028f1443 */
[-C--:B--2---:R-:W-:Y:S02]  /*f8b0*/  @!P1 LEA R10, P5, R70, R14.reuse, 0x2 ;  /* 0x0000000e460a9211 */ /* 0x084fe400078a10ff */
[-C--:B------:R-:W-:Y:S01]  /*f8c0*/  @!P2 LEA.HI.X R9, R68, R3.reuse, R69, 0x2, P4 ;  /* 0x000000034409a211 */ /* 0x080fe200020f1445 */
[----:B------:R3:W-:Y:S01]  /*f8d0*/  @!P3 ST.E.64 desc[UR42][R58.64], R36 ;  /* 0x000000243a00b985 */ /* 0x0007e2000c101b2a */
[----:B------:R-:W-:Y:S02]  /*f8e0*/  @!P0 LEA R14, P4, R72, R14, 0x2 ;  /* 0x0000000e480e8211 */ /* 0x000fe400078810ff */
[-C--:B------:R-:W-:Y:S01]  /*f8f0*/  @!P1 LEA.HI.X R11, R70, R3.reuse, R71, 0x2, P5 ;  /* 0x00000003460b9211 */ /* 0x080fe200028f1447 */
[----:B------:R3:W-:Y:S01]  /*f900*/  @!P2 ST.E.64 desc[UR42][R8.64], R38 ;  /* 0x000000260800a985 */ /* 0x0007e2000c101b2a */
[----:B------:R-:W-:-:S03]  /*f910*/  @!P0 LEA.HI.X R15, R72, R3, R73, 0x2, P4 ;  /* 0x00000003480f8211 */ /* 0x000fc600020f1449 */
[----:B------:R3:W-:Y:S04]  /*f920*/  @!P1 ST.E.64 desc[UR42][R10.64], R40 ;  /* 0x000000280a009985 */ /* 0x0007e8000c101b2a */
[----:B------:R3:W-:Y:S02]  /*f930*/  @!P0 ST.E.64 desc[UR42][R14.64], R42 ;  /* 0x0000002a0e008985 */ /* 0x0007e4000c101b2a */
.L_x_13400:
[----:B------:R-:W-:Y:S05]  /*f940*/  BSYNC B1 ;  /* 0x0000000000017941 */ /* 0x000fea0003800000 */
.L_x_13399:
[----:B------:R-:W-:-:S03]  /*f950*/  UMOV UR4, 0xffffffff ;  /* 0xffffffff00047882 */ /* 0x000fc60000000000 */
[----:B------:R-:W-:Y:S05]  /*f960*/  BRA.DIV UR4, `(.L_x_13401) ;  /* 0x0000009204107947 */ /* 0x000fea000b800000 */
[----:B-1----:R1:W4:Y:S04]  /*f970*/  SHFL.IDX PT, R3, R4, 0x1, 0x1c1f ;  /* 0x003c1f0004037f89 */ /* 0x00232800000e0000 */
[----:B--23--:R1:W2:Y:S02]  /*f980*/  SHFL.IDX PT, R14, R0, 0x1, 0x1c1f ;  /* 0x003c1f00000e7f89 */ /* 0x00c2a400000e0000 */
.L_x_13581:
[----:B------:R-:W-:-:S13]  /*f990*/  ISETP.GE.AND P0, PT, R6, R61, PT ;  /* 0x0000003d0600720c */ /* 0x000fda0003f06270 */
[----:B------:R-:W-:Y:S05]  /*f9a0*/  @P0 BRA `(.L_x_13397) ;  /* 0x0000000c002c0947 */ /* 0x000fea0003800000 */
[----:B------:R-:W-:Y:S02]  /*f9b0*/  ULDC UR4, c[0x0][0xac8] ;  /* 0x0002b20000047ab9 */ /* 0x000fe40000000800 */
[----:B------:R-:W-:Y:S02]  /*f9c0*/  ISETP.GE.AND P4, PT, R74, UR4, PT ;  /* 0x000000044a007c0c */ /* 0x000fe4000bf86270 */
[----:B------:R-:W-:Y:S02]  /*f9d0*/  ISETP.GE.AND P5, PT, R7, UR4, PT ;  /* 0x0000000407007c0c */ /* 0x000fe4000bfa6270 */
[----:B------:R-:W-:Y:S02]  /*f9e0*/  ISETP.GE.AND P0, PT, R62, UR4, PT ;  /* 0x000000043e007c0c */ /* 0x000fe4000bf06270 */
[----:B------:R-:W-:Y:S02]  /*f9f0*/  ISETP.GE.AND P1, PT, R64, UR4, PT ;  /* 0x0000000440007c0c */ /* 0x000fe4000bf26270 */
[----:B------:R-:W-:-:S05]  /*fa00*/  ISETP.GE.AND P2, PT, R66, UR4, PT ;  /* 0x0000000442007c0c */ /* 0x000fca000bf46270 */
[----:B----4-:R-:W-:Y:S02]  /*fa10*/  @!P4 IMAD.MOV.U32 R15, RZ, RZ, R3 ;  /* 0x000000ffff0fc224 */ /* 0x010fe400078e0003 */
[----:B--2---:R-:W-:Y:S01]  /*fa20*/  @!P5 LEA R6, P3, R7, R14, 0x2 ;  /* 0x0000000e0706d211 */ /* 0x004fe200078610ff */
[----:B01----:R-:W-:-:S03]  /*fa30*/  @!P4 IMAD.WIDE R4, R74, 0x4, R14 ;  /* 0x000000044a04c825 */ /* 0x003fc600078e020e */
[----:B------:R-:W-:Y:S02]  /*fa40*/  @!P5 LEA.HI.X R7, R7, R3, R32, 0x2, P3 ;  /* 0x000000030707d211 */ /* 0x000fe400018f1420 */
[----:B------:R-:W-:Y:S01]  /*fa50*/  ISETP.GE.AND P3, PT, R68, UR4, PT ;  /* 0x0000000444007c0c */ /* 0x000fe2000bf66270 */
[----:B------:R0:W-:Y:S01]  /*fa60*/  @!P4 ST.E.64 desc[UR42][R4.64], R44 ;  /* 0x0000002c0400c985 */ /* 0x0001e2000c101b2a */
[----:B------:R-:W-:-:S03]  /*fa70*/  @!P0 LEA R8, P4, R62, R14, 0x2 ;  /* 0x0000000e3e088211 */ /* 0x000fc600078810ff */
[----:B------:R1:W-:Y:S01]  /*fa80*/  @!P5 ST.E.64 desc[UR42][R6.64], R46 ;  /* 0x0000002e0600d985 */ /* 0x0003e2000c101b2a */
[-C--:B------:R-:W-:Y:S02]  /*fa90*/  @!P1 LEA R10, P5, R64, R14.reuse, 0x2 ;  /* 0x0000000e400a9211 */ /* 0x080fe400078a10ff */
        /* <DEDUP_REMOVED lines=8> */
[----:B------:R-:W-:-:S03]  /*fb20*/  @!P3 LEA R20, P5, R68, R14, 0x2 ;  /* 0x0000000e4414b211 */ /* 0x000fc600078a10ff */
[----:B------:R1:W-:Y:S01]  /*fb30*/  @!P2 ST.E.64 desc[UR42][R12.64], R52 ;  /* 0x000000340c00a985 */ /* 0x0003e2000c101b2a */
[----:B------:R-:W-:Y:S02]  /*fb40*/  @!P3 LEA.HI.X R21, R68, R3, R69, 0x2, P5 ;  /* 0x000000034415b211 */ /* 0x000fe400028f1445 */
[----:B0-----:R-:W-:-:S03]  /*fb50*/  @!P4 LEA R4, P5, R70, R14, 0x2 ;  /* 0x0000000e4604c211 */ /* 0x001fc600078a10ff */
[----:B------:R1:W-:Y:S01]  /*fb60*/  @!P3 ST.E.64 desc[UR42][R20.64], R54 ;  /* 0x000000361400b985 */ /* 0x0003e2000c101b2a */
[----:B------:R-:W-:-:S05]  /*fb70*/  @!P4 LEA.HI.X R5, R70, R3, R71, 0x2, P5 ;  /* 0x000000034605c211 */ /* 0x000fca00028f1447 */
[----:B------:R1:W-:Y:S01]  /*fb80*/  @!P4 ST.E.64 desc[UR42][R4.64], R56 ;  /* 0x000000380400c985 */ /* 0x0003e2000c101b2a */
[----:B------:R-:W-:Y:S05]  /*fb90*/  @P0 BRA `(.L_x_13397) ;  /* 0x0000000800b00947 */ /* 0x000fea0003800000 */
[----:B------:R-:W-:-:S04]  /*fba0*/  LEA R14, P0, R72, R14, 0x2 ;  /* 0x0000000e480e7211 */ /* 0x000fc800078010ff */
[----:B------:R-:W-:-:S05]  /*fbb0*/  LEA.HI.X R15, R72, R3, R73, 0x2, P0 ;  /* 0x00000003480f7211 */ /* 0x000fca00000f1449 */
[----:B------:R0:W-:Y:S01]  /*fbc0*/  ST.E.64 desc[UR42][R14.64], R118 ;  /* 0x000000760e007985 */ /* 0x0001e2000c101b2a */
[----:B------:R-:W-:Y:S05]  /*fbd0*/  BRA `(.L_x_13397) ;  /* 0x0000000800a07947 */ /* 0x000fea0003800000 */
.L_x_13393:
[----:B0-----:R-:W4:Y:S01]  /*fbe0*/  LDL.LU R6, [R1+0x3c] ;  /* 0x00003c0001067983 */ /* 0x001f220000300800 */
[----:B------:R-:W-:Y:S01]  /*fbf0*/  ULDC.64 UR6, c[0x0][0xc08] ;  /* 0x0003020000067ab9 */ /* 0x000fe20000000a00 */
[----:B------:R-:W-:Y:S02]  /*fc00*/  ULDC.64 UR4, c[0x0][0xc00] ;  /* 0x0003000000047ab9 */ /* 0x000fe40000000a00 */
[----:B------:R-:W2:Y:S04]  /*fc10*/  LDL.LU R0, [R1+0x40] ;  /* 0x0000400001007983 */ /* 0x000ea80000300800 */
[----:B------:R-:W3:Y:S01]  /*fc20*/  LDL R8, [R1+0x30] ;  /* 0x0000300001087983 */ /* 0x000ee20000100800 */
[----:B------:R-:W-:Y:S02]  /*fc30*/  ISETP.NE.U32.AND P1, PT, RZ, UR6, PT ;  /* 0x00000006ff007c0c */ /* 0x000fe4000bf25070 */
[----:B------:R-:W-:-:S02]  /*fc40*/  ISETP.NE.U32.AND P0, PT, RZ, UR4, PT ;  /* 0x00000004ff007c0c */ /* 0x000fc4000bf05070 */
[----:B------:R-:W-:Y:S02]  /*fc50*/  ISETP.NE.AND.EX P1, PT, RZ, UR7, PT, P1 ;  /* 0x00000007ff007c0c */ /* 0x000fe4000bf25310 */
[----:B------:R-:W-:Y:S02]  /*fc60*/  ISETP.NE.AND.EX P0, PT, RZ, UR5, PT, P0 ;  /* 0x00000005ff007c0c */ /* 0x000fe4000bf05300 */
[----:B------:R-:W-:Y:S01]  /*fc70*/  MOV R3, RZ ;  /* 0x000000ff00037202 */ /* 0x000fe20000000f00 */
[----:B------:R-:W0:Y:S01]  /*fc80*/  S2R R9, SR_TID.X ;  /* 0x0000000000097919 */ /* 0x000e220000002100 */
[----:B----4-:R-:W-:Y:S01]  /*fc90*/  IADD3 R4, P2, R6, UR4, RZ ;  /* 0x0000000406047c10 */ /* 0x010fe2000ff5e0ff */
[----:B------:R-:W-:-:S03]  /*fca0*/  ULDC UR4, c[0x0][0xa88] ;  /* 0x0002a20000047ab9 */ /* 0x000fc60000000800 */
[----:B--2---:R-:W-:-:S03]  /*fcb0*/  IADD3.X R5, R0, UR5, RZ, P2, !PT ;  /* 0x0000000500057c10 */ /* 0x004fc600097fe4ff */
[----:B------:R-:W-:Y:S01]  /*fcc0*/  @P1 IADD3 R6, P2, R6, UR6, RZ ;  /* 0x0000000606061c10 */ /* 0x000fe2000ff5e0ff */
[----:B-----5:R-:W-:Y:S01]  /*fcd0*/  IMAD.U32 R25, RZ, RZ, UR4 ;  /* 0x00000004ff197e24 */ /* 0x020fe2000f8e00ff */
[----:B------:R2:W5:Y:S02]  /*fce0*/  @P0 LDG.E R3, desc[UR42][R4.64] ;  /* 0x0000002a04030981 */ /* 0x000564000c1e1900 */
[----:B------:R-:W-:Y:S01]  /*fcf0*/  @P1 IADD3.X R7, R0, UR7, RZ, P2, !PT ;  /* 0x0000000700071c10 */ /* 0x000fe200097fe4ff */
[----:B0-----:R-:W-:-:S04]  /*fd00*/  VIADD R30, R9, 0xffffff80 ;  /* 0xffffff80091e7836 */ /* 0x001fc80000000000 */
[----:B------:R2:W5:Y:S01]  /*fd10*/  @P1 LDG.E R25, desc[UR42][R6.64] ;  /* 0x0000002a06191981 */ /* 0x000562000c1e1900 */
[----:B---3--:R-:W-:Y:S02]  /*fd20*/  ISETP.NE.AND P2, PT, R8, RZ, PT ;  /* 0x000000ff0800720c */ /* 0x008fe40003f45270 */
[----:B------:R-:W-:-:S11]  /*fd30*/  ISETP.GT.AND P3, PT, R30, 0xbf, PT ;  /* 0x000000bf1e00780c */ /* 0x000fd60003f64270 */
[----:B------:R-:W0:Y:S02]  /*fd40*/  @!P2 LDC R8, c[0x0][0xad4] ;  /* 0x0002b500ff08ab82 */ /* 0x000e240000000800 */
[----:B0-----:R2:W-:Y:S01]  /*fd50*/  @!P2 STL [R1+0x30], R8 ;  /* 0x000030080100a387 */ /* 0x0015e20000100800 */
[----:B------:R-:W-:Y:S01]  /*fd60*/  ISETP.GT.AND P2, PT, R8, 0x1, PT ;  /* 0x000000010800780c */ /* 0x000fe20003f44270 */
[----:B------:R-:W-:-:S12]  /*fd70*/  @P1 BRA `(.L_x_13402) ;  /* 0x0000000000101947 */ /* 0x000fd80003800000 */
[----:B------:R-:W-:Y:S05]  /*fd80*/  @!P0 BRA `(.L_x_13402) ;  /* 0x00000000000c8947 */ /* 0x000fea0003800000 */
[----:B------:R-:W3:Y:S04]  /*fd90*/  LDG.E R0, desc[UR42][R4.64] ;  /* 0x0000002a04007981 */ /* 0x000ee8000c1e1900 */
[----:B-----5:R-:W3:Y:S02]  /*fda0*/  LDG.E R25, desc[UR42][R4.64+0x4] ;  /* 0x0000042a04197981 */ /* 0x020ee4000c1e1900 */
[----:B---3--:R-:W-:-:S07]  /*fdb0*/  IMAD.IADD R25, R25, 0x1, -R0 ;  /* 0x0000000119197824 */ /* 0x008fce00078e0a00 */
.L_x_13402:
[----:B------:R-:W3:Y:S04]  /*fdc0*/  LDL.LU R0, [R1+0x4c] ;  /* 0x00004c0001007983 */ /* 0x000ee80000300800 */
[----:B--2---:R-:W2:Y:S01]  /*fdd0*/  LDL.LU R4, [R1+0x34] ;  /* 0x0000340001047983 */ /* 0x004ea20000300800 */
[----:B------:R-:W-:Y:S01]  /*fde0*/  BSSY B1, `(.L_x_13403) ;  /* 0x0000038000017945 */ /* 0x000fe20003800000 */
[----:B-----5:R-:W-:Y:S02]  /*fdf0*/  SHF.R.S32.HI R24, RZ, 0x1f, R3 ;  /* 0x0000001fff187819 */ /* 0x020fe40000011403 */
[----:B---3--:R-:W-:Y:S02]  /*fe00*/  SEL R26, R0, RZ, !P0 ;  /* 0x000000ff001a7207 */ /* 0x008fe40004000000 */
[----:B--2---:R-:W-:Y:S01]  /*fe10*/  SEL R31, R4, RZ, !P0 ;  /* 0x000000ff041f7207 */ /* 0x004fe20004000000 */
        /* <DEDUP_REMOVED lines=30> */
[----:B------:R-:W-:Y:S02]  /*10000*/  IADD3 R27, R7, R27, RZ ;  /* 0x0000001b071b7210 */ /* 0x000fe40007ffe0ff */
[----:B------:R-:W-:Y:S01]  /*10010*/  IADD3 R0, P1, P3, R14, R6, R3 ;  /* 0x000000060e007210 */ /* 0x000fe20007b3e003 */
[----:B------:R-:W-:Y:S02]  /*10020*/  IMAD.MOV R8, RZ, RZ, -R21 ;  /* 0x000000ffff087224 */ /* 0x000fe400078e0a15 */
[----:B------:R-:W-:Y:S01]  /*10030*/  IMAD.IADD R29, R15, 0x1, R29 ;  /* 0x000000010f1d7824 */ /* 0x000fe200078e021d */
[----:B--2---:R-:W-:-:S05]  /*10040*/  SEL R9, R32, RZ, P0 ;  /* 0x000000ff20097207 */ /* 0x004fca0000000000 */
[----:B------:R-:W-:-:S04]  /*10050*/  IMAD.WIDE.U32 R6, R10, R9, RZ ;  /* 0x000000090a067225 */ /* 0x000fc800078e00ff */
[----:B------:R-:W-:Y:S02]  /*10060*/  IMAD R11, R11, R9, RZ ;  /* 0x000000090b0b7224 */ /* 0x000fe400078e02ff */
[----:B------:R-:W-:Y:S01]  /*10070*/  IMAD R9, R28, R8, R37 ;  /* 0x000000081c097224 */ /* 0x000fe200078e0225 */
[----:B------:R-:W-:Y:S01]  /*10080*/  IADD3.X R8, R29, R27, R24, P1, P3 ;  /* 0x0000001b1d087210 */ /* 0x000fe20000fe6418 */
[----:B------:R-:W-:Y:S01]  /*10090*/  IMAD.IADD R11, R7, 0x1, R11 ;  /* 0x00000001070b7824 */ /* 0x000fe200078e020b */
[----:B------:R-:W-:Y:S01]  /*100a0*/  IADD3 R6, P0, P1, R21, R0, R6 ;  /* 0x0000000015067210 */ /* 0x000fe2000791e006 */
[----:B------:R-:W-:Y:S01]  /*100b0*/  IMAD R0, R13, R9, RZ ;  /* 0x000000090d007224 */ /* 0x000fe200078e02ff */
        /* <DEDUP_REMOVED lines=10> */
.L_x_13404:
[----:B------:R-:W-:Y:S05]  /*10160*/  BSYNC B1 ;  /* 0x0000000000017941 */ /* 0x000fea0003800000 */
.L_x_13403:
[----:B------:R-:W-:Y:S05]  /*10170*/  @P2 BRA `(.L_x_13397) ;  /* 0x0000000400382947 */ /* 0x000fea0003800000 */
[----:B------:R-:W2:Y:S01]  /*10180*/  LDL R27, [R1+0x44] ;  /* 0x00004400011b7983 */ /* 0x000ea20000100800 */
[----:B------:R-:W3:Y:S01]  /*10190*/  LDC R8, c[0x0][0xbe8] ;  /* 0x0002fa00ff087b82 */ /* 0x000ee20000000800 */
[----:B------:R-:W-:Y:S01]  /*101a0*/  SHF.R.S32.HI R28, RZ, 0x1f, R30 ;  /* 0x0000001fff1c7819 */ /* 0x000fe2000001141e */
[----:B------:R-:W-:Y:S01]  /*101b0*/  ULDC.64 UR4, c[0x0][0xaa0] ;  /* 0x0002a80000047ab9 */ /* 0x000fe20000000a00 */
[----:B------:R-:W-:Y:S01]  /*101c0*/  ULDC.64 UR6, c[0x0][0xaf0] ;  /* 0x0002bc0000067ab9 */ /* 0x000fe20000000a00 */
[----:B------:R-:W-:Y:S01]  /*101d0*/  IMAD R0, R24, UR4, RZ ;  /* 0x0000000418007c24 */ /* 0x000fe2000f8e02ff */
[----:B------:R-:W-:Y:S01]  /*101e0*/  LEA.HI R28, R28, R30, RZ, 0x3 ;  /* 0x0000001e1c1c7211 */ /* 0x000fe200078f18ff */
[----:B0-----:R-:W-:-:S03]  /*101f0*/  IMAD.WIDE.U32 R4, R3, UR4, RZ ;  /* 0x0000000403047c25 */ /* 0x001fc6000f8e00ff */
[----:B------:R-:W-:Y:S01]  /*10200*/  SHF.R.S32.HI R28, RZ, 0x3, R28 ;  /* 0x00000003ff1c7819 */ /* 0x000fe2000001141c */
[----:B------:R-:W-:Y:S01]  /*10210*/  IMAD R7, R3, UR5, R0 ;  /* 0x0000000503077c24 */ /* 0x000fe2000f8e0200 */
[----:B------:R-:W-:-:S03]  /*10220*/  ULDC.64 UR4, c[0x0][0xae8] ;  /* 0x0002ba0000047ab9 */ /* 0x000fc60000000a00 */
[----:B------:R-:W-:Y:S02]  /*10230*/  IMAD R0, R74, 0x30, R28 ;  /* 0x000000304a007824 */ /* 0x000fe400078e021c */
[----:B------:R-:W-:Y:S02]  /*10240*/  IMAD.IADD R5, R5, 0x1, R7 ;  /* 0x0000000105057824 */ /* 0x000fe400078e0207 */
[----:B------:R-:W-:Y:S01]  /*10250*/  IMAD.WIDE.U32 R4, R152, UR4, R4 ;  /* 0x0000000498047c25 */ /* 0x000fe2000f8e0004 */
[----:B---3--:R-:W-:-:S03]  /*10260*/  ISETP.NE.AND P0, PT, R8, 0x1, PT ;  /* 0x000000010800780c */ /* 0x008fc60003f05270 */
[----:B------:R-:W-:Y:S01]  /*10270*/  IMAD R5, R152, UR5, R5 ;  /* 0x0000000598057c24 */ /* 0x000fe2000f8e0205 */
[----:B------:R-:W-:Y:S01]  /*10280*/  ULDC.64 UR4, c[0x0][0xae0] ;  /* 0x0002b80000047ab9 */ /* 0x000fe20000000a00 */
[----:B------:R-:W-:-:S08]  /*10290*/  IMAD.WIDE.U32 R4, R31, UR6, R4 ;  /* 0x000000061f047c25 */ /* 0x000fd0000f8e0004 */
[----:B------:R-:W0:Y:S08]  /*102a0*/  @P0 LDC R6, c[0x0][0xbec] ;  /* 0x0002fb00ff060b82 */ /* 0x000e300000000800 */
[----:B------:R-:W3:Y:S01]  /*102b0*/  @P0 LDC R11, c[0x0][0xbf0] ;  /* 0x0002fc00ff0b0b82 */ /* 0x000ee20000000800 */
[----:B--2---:R-:W-:-:S04]  /*102c0*/  IMAD R9, R27, 0xc0, R0 ;  /* 0x000000c01b097824 */ /* 0x004fc800078e0200 */
[----:B0-----:R-:W-:Y:S01]  /*102d0*/  @P0 IMAD.HI.U32 R0, R9, R6, RZ ;  /* 0x0000000609000227 */ /* 0x001fe200078e00ff */
[----:B------:R-:W-:-:S03]  /*102e0*/  MOV R3, R9 ;  /* 0x0000000900037202 */ /* 0x000fc60000000f00 */
[----:B------:R-:W-:Y:S01]  /*102f0*/  IMAD R6, R26, UR6, RZ ;  /* 0x000000061a067c24 */ /* 0x000fe2000f8e02ff */
[----:B---3--:R-:W-:-:S03]  /*10300*/  @P0 SHF.R.U32.HI R3, RZ, R11, R0 ;  /* 0x0000000bff030219 */ /* 0x008fc60000011600 */
[----:B------:R-:W-:Y:S01]  /*10310*/  IMAD R7, R31, UR7, R6 ;  /* 0x000000071f077c24 */ /* 0x000fe2000f8e0206 */
[--C-:B------:R-:W-:Y:S01]  /*10320*/  SHF.R.S32.HI R0, RZ, 0x1f, R3.reuse ;  /* 0x0000001fff007819 */ /* 0x100fe20000011403 */
[----:B------:R-:W-:Y:S01]  /*10330*/  IMAD.MOV R6, RZ, RZ, -R3 ;  /* 0x000000ffff067224 */ /* 0x000fe200078e0a03 */
[----:B------:R-:W-:Y:S01]  /*10340*/  ULDC.64 UR6, c[0x0][0xa80] ;  /* 0x0002a00000067ab9 */ /* 0x000fe20000000a00 */
        /* <DEDUP_REMOVED lines=9> */
[----:B------:R-:W-:Y:S01]  /*103e0*/  IMAD.WIDE.U32 R20, R7, UR4, R4 ;  /* 0x0000000407147c25 */ /* 0x000fe2000f8e0004 */
[----:B------:R-:W-:Y:S02]  /*103f0*/  ULDC UR4, c[0x0][0xac8] ;  /* 0x0002b20000047ab9 */ /* 0x000fe40000000800 */
[----:B------:R-:W-:Y:S01]  /*10400*/  ISETP.GE.AND P0, PT, R59, UR4, PT ;  /* 0x000000043b007c0c */ /* 0x000fe2000bf06270 */
[----:B------:R-:W-:Y:S01]  /*10410*/  IMAD R3, R7, UR5, R0 ;  /* 0x0000000507037c24 */ /* 0x000fe2000f8e0200 */
[----:B------:R-:W-:Y:S01]  /*10420*/  LEA R7, P1, R20, UR6, 0x1 ;  /* 0x0000000614077c11 */ /* 0x000fe2000f8208ff */
[----:B------:R-:W-:-:S02]  /*10430*/  UMOV UR4, 0xffffffff ;  /* 0xffffffff00047882 */ /* 0x000fc40000000000 */
[----:B------:R-:W-:-:S05]  /*10440*/  IMAD.IADD R3, R21, 0x1, R3 ;  /* 0x0000000115037824 */ /* 0x000fca00078e0203 */
[----:B------:R-:W-:Y:S01]  /*10450*/  LEA.HI.X R20, R20, UR7, R3, 0x1, P1 ;  /* 0x0000000714147c11 */ /* 0x000fe200088f0c03 */
[----:B------:R-:W-:Y:S06]  /*10460*/  BRA.DIV UR4, `(.L_x_13405) ;  /* 0x0000008604987947 */ /* 0x000fec000b800000 */
[----:B------:R-:W0:Y:S01]  /*10470*/  SHFL.IDX PT, R3, R7, RZ, 0x181f ;  /* 0x00181fff07037589 */ /* 0x000e2200000e0000 */
[----:B------:R-:W-:Y:S02]  /*10480*/  IMAD R21, R25, R8, RZ ;  /* 0x0000000819157224 */ /* 0x000fe400078e02ff */
[----:B------:R-:W-:Y:S01]  /*10490*/  IMAD R24, R27, 0xc0, R28 ;  /* 0x000000c01b187824 */ /* 0x000fe200078e021c */
[----:B------:R-:W2:Y:S03]  /*104a0*/  SHFL.IDX PT, R0, R20, RZ, 0x181f ;  /* 0x00181fff14007589 */ /* 0x000ea600000e0000 */
[C---:B------:R-:W-:Y:S01]  /*104b0*/  VIADD R8, R24.reuse, 0x30 ;  /* 0x0000003018087836 */ /* 0x040fe20000000000 */
[----:B------:R-:W3:Y:S01]  /*104c0*/  SHFL.IDX PT, R5, R7, 0x1, 0x181f ;  /* 0x00381f0007057f89 */ /* 0x000ee200000e0000 */
[C---:B------:R-:W-:Y:S01]  /*104d0*/  ISETP.GE.OR P2, PT, R24.reuse, R21, P0 ;  /* 0x000000151800720c */ /* 0x040fe20000746670 */
[----:B------:R-:W-:-:S02]  /*104e0*/  VIADD R10, R24, 0x60 ;  /* 0x00000060180a7836 */ /* 0x000fc40000000000 */
[----:B------:R-:W4:Y:S01]  /*104f0*/  SHFL.IDX PT, R14, R7, 0x2, 0x181f ;  /* 0x00581f00070e7f89 */ /* 0x000f2200000e0000 */
[-C--:B------:R-:W-:Y:S02]  /*10500*/  ISETP.GE.OR P3, PT, R8, R21.reuse, P0 ;  /* 0x000000150800720c */ /* 0x080fe40000766670 */
[----:B------:R-:W-:Y:S01]  /*10510*/  ISETP.GE.OR P4, PT, R10, R21, P0 ;  /* 0x000000150a00720c */ /* 0x000fe20000786670 */
[----:B------:R-:W5:Y:S04]  /*10520*/  SHFL.IDX PT, R4, R20, 0x1, 0x181f ;  /* 0x00381f0014047f89 */ /* 0x000f6800000e0000 */
[----:B------:R-:W1:Y:S02]  /*10530*/  SHFL.IDX PT, R6, R20, 0x2, 0x181f ;  /* 0x00581f0014067f89 */ /* 0x000e6400000e0000 */
[----:B0-----:R-:W-:-:S04]  /*10540*/  @!P2 LEA R10, P5, R59, R3, 0x1 ;  /* 0x000000033b0aa211 */ /* 0x001fc800078a08ff */
[C-C-:B--2---:R-:W-:Y:S02]  /*10550*/  @!P2 LEA.HI.X R3, R59.reuse, R0, R58.reuse, 0x1, P5 ;  /* 0x000000003b03a211 */ /* 0x144fe400028f0c3a */
[----:B------:R0:W2:Y:S01]  /*10560*/  SHFL.IDX PT, R0, R20, 0x3, 0x181f ;  /* 0x00781f0014007f89 */ /* 0x0000a200000e0000 */
[C---:B---3--:R-:W-:Y:S02]  /*10570*/  @!P3 LEA R8, P1, R59.reuse, R5, 0x1 ;  /* 0x000000053b08b211 */ /* 0x048fe400078208ff */
[----:B------:R-:W-:Y:S02]  /*10580*/  @!P2 MOV R11, R3 ;  /* 0x00000003000ba202 */ /* 0x000fe40000000f00 */
[C---:B----4-:R-:W-:Y:S02]  /*10590*/  @!P4 LEA R25, P5, R59.reuse, R14, 0x1 ;  /* 0x0000000e3b19c211 */ /* 0x050fe400078a08ff */
[----:B------:R0:W3:Y:S01]  /*105a0*/  SHFL.IDX PT, R14, R7, 0x3, 0x181f ;  /* 0x00781f00070e7f89 */ /* 0x0000e200000e0000 */
[----:B-----5:R-:W-:-:S02]  /*105b0*/  @!P3 LEA.HI.X R9, R59, R4, R58, 0x1, P1 ;  /* 0x000000043b09b211 */ /* 0x020fc400008f0c3a */
[----:B------:R-:W-:Y:S01]  /*105c0*/  @!P4 IMAD.MOV.U32 R4, RZ, RZ, R25 ;  /* 0x000000ffff04c224 */ /* 0x000fe200078e0019 */
[----:B------:R0:W-:Y:S01]  /*105d0*/  @!P2 ST.E.128 desc[UR42][R10.64], RZ ;  /* 0x000000ff0a00a985 */ /* 0x0001e2000c101d2a */
[----:B-1----:R-:W-:-:S03]  /*105e0*/  @!P4 LEA.HI.X R5, R59, R6, R58, 0x1, P5 ;  /* 0x000000063b05c211 */ /* 0x002fc600028f0c3a */
[----:B------:R0:W-:Y:S04]  /*105f0*/  @!P3 ST.E.128 desc[UR42][R8.64], RZ ;  /* 0x000000ff0800b985 */ /* 0x0001e8000c101d2a */
[----:B------:R0:W-:Y:S02]  /*10600*/  @!P4 ST.E.128 desc[UR42][R4.64], RZ ;  /* 0x000000ff0400c985 */ /* 0x0001e4000c101d2a */
.L_x_13590:
[----:B------:R-:W-:-:S05]  /*10610*/  VIADD R24, R24, 0x90 ;  /* 0x0000009018187836 */ /* 0x000fca0000000000 */
[----:B------:R-:W-:-:S13]  /*10620*/  ISETP.GE.OR P0, PT, R24, R21, P0 ;  /* 0x000000151800720c */ /* 0x000fda0000706670 */
[----:B---3--:R-:W-:-:S04]  /*10630*/  @!P0 LEA R14, P1, R59, R14, 0x1 ;  /* 0x0000000e3b0e8211 */ /* 0x008fc800078208ff */
[----:B--2---:R-:W-:-:S05]  /*10640*/  @!P0 LEA.HI.X R15, R59, R0, R58, 0x1, P1 ;  /* 0x000000003b0f8211 */ /* 0x004fca00008f0c3a */
[----:B------:R2:W-:Y:S04]  /*10650*/  @!P0 ST.E.128 desc[UR42][R14.64], RZ ;  /* 0x000000ff0e008985 */ /* 0x0005e8000c101d2a */
.L_x_13397:
[----:B------:R-:W-:Y:S05]  /*10660*/  BSYNC B0 ;  /* 0x0000000000007941 */ /* 0x000fea0003800000 */
.L_x_13392:
[----:B------:R-:W-:Y:S02]  /*10670*/  ULDC UR4, c[0x0][0xc3c] ;  /* 0x00030f0000047ab9 */ /* 0x000fe40000000800 */
[----:B------:R-:W-:-:S13]  /*10680*/  ISETP.GE.AND P0, PT, R35, UR4, PT ;  /* 0x0000000423007c0c */ /* 0x000fda000bf06270 */
[----:B------:R-:W-:Y:S05]  /*10690*/  @!P0 BRA `(.L_x_13406) ;  /* 0xffffff0800708947 */ /* 0x000fea000383ffff */
[----:B------:R-:W-:Y:S05]  /*106a0*/  BRA `(.L_x_13267) ;  /* 0x0000006c00d47947 */ /* 0x000fea0003800000 */
.L_x_13265:
[----:B------:R-:W-:-:S08]  /*106b0*/  NOP ;  /* 0x0000000000007918 */ /* 0x000fd00000000000 */
[----:B------:R-:W0:-:S00]  /*106c0*/  USETMAXREG.DEALLOC.CTAPOOL 0x20 ;  /* 0x00000020000079c8 */ /* 0x000e0000080e0500 */
[----:B0-----:R-:W2:Y:S01]  /*106d0*/  LDL.LU R2, [R1] ;  /* 0x0000000001027983 */ /* 0x001ea20000300800 */
[----:B------:R-:W-:-:S06]  /*106e0*/  LOP3.LUT R0, R0, 0x3, RZ, 0xc0, !PT ;  /* 0x0000000300007812 */ /* 0x000fcc00078ec0ff */
[----:B------:R-:W0:Y:S02]  /*106f0*/  SHFL.IDX PT, R0, R0, RZ, 0x1f ;  /* 0x00001fff00007589 */ /* 0x000e2400000e0000 */
[----:B0-----:R-:W-:Y:S01]  /*10700*/  ISETP.NE.AND P0, PT, R0, RZ, PT ;  /* 0x000000ff0000720c */ /* 0x001fe20003f05270 */
[----:B------:R-:W-:Y:S01]  /*10710*/  IMAD.MOV.U32 R0, RZ, RZ, RZ ;  /* 0x000000ffff007224 */ /* 0x000fe200078e00ff */
        /* <DEDUP_REMOVED lines=11> */
.L_x_13407:
        /* <DEDUP_REMOVED lines=44> */
.L_x_13411:
[----:B------:R-:W0:Y:S01]  /*10a90*/  LDC R0, c[0x0][0xc3c] ;  /* 0x00030f00ff007b82 */ /* 0x000e220000000800 */
[----:B------:R-:W-:Y:S01]  /*10aa0*/  UIADD3 UR4, UR4, 0x1f, URZ ;  /* 0x0000001f04047890 */ /* 0x000fe2000fffe03f */
[----:B------:R-:W-:Y:S02]  /*10ab0*/  ULDC UR7, c[0x0][0xc3c] ;  /* 0x00030f0000077ab9 */ /* 0x000fe40000000800 */
[----:B------:R-:W-:-:S03]  /*10ac0*/  IMAD.U32 R27, RZ, RZ, UR7 ;  /* 0x00000007ff1b7e24 */ /* 0x000fc6000f8e00ff */
[----:B0-----:R-:W-:-:S13]  /*10ad0*/  ISETP.LE.AND P6, PT, R0, UR4, PT ;  /* 0x0000000400007c0c */ /* 0x001fda000bfc3270 */
[----:B------:R-:W-:Y:S05]  /*10ae0*/  @P6 BRA `(.L_x_13410) ;  /* 0x0000000400a46947 */ /* 0x000fea0003800000 */
[----:B------:R-:W-:-:S05]  /*10af0*/  VIADD R9, R7, UR4 ;  /* 0x0000000407097c36 */ /* 0x000fca0008000000 */
[----:B------:R-:W-:Y:S02]  /*10b00*/  ISETP.GE.OR P6, PT, R9, R0, !P0 ;  /* 0x000000000900720c */ /* 0x000fe400047c6670 */
[----:B------:R-:W-:-:S11]  /*10b10*/  MOV R0, RZ ;  /* 0x000000ff00007202 */ /* 0x000fd60000000f00 */
        /* <DEDUP_REMOVED lines=25> */
[----:B------:R-:W-:-:S04]  /*10cb0*/  IADD3 R6, R3, R6, RZ ;  /* 0x0000000603067210 */ /* 0x000fc80007ffe0ff */
[----:B------:R-:W-:-:S13]  /*10cc0*/  ISETP.GT.AND P6, PT, R6, UR6, PT ;  /* 0x0000000606007c0c */ /* 0x000fda000bfc4270 */
[----:B------:R-:W-:Y:S05]  /*10cd0*/  @!P6 BRA `(.L_x_13411) ;  /* 0xfffffffc006ce947 */ /* 0x000fea000383ffff */
.L_x_13409:
        /* <DEDUP_REMOVED lines=19> */
.L_x_13412:
[----:B-1----:R-:W-:Y:S01]  /*10e10*/  IMAD R24, R24, UR5, R11 ;  /* 0x0000000518187c24 */ /* 0x002fe2000f8e020b */
[----:B0-----:R-:W-:Y:S01]  /*10e20*/  MOV R2, RZ ;  /* 0x000000ff00027202 */ /* 0x001fe20000000f00 */
[----:B------:R-:W-:Y:S02]  /*10e30*/  IMAD R11, R13, R4, RZ ;  /* 0x000000040d0b7224 */ /* 0x000fe400078e02ff */
[----:B------:R-:W-:Y:S01]  /*10e40*/  IMAD.MOV.U32 R5, RZ, RZ, R8 ;  /* 0x000000ffff057224 */ /* 0x000fe200078e0008 */
[----:B------:R-:W-:Y:S01]  /*10e50*/  IADD3 R25, -R24, UR6, RZ ;  /* 0x0000000618197c10 */ /* 0x000fe2000fffe1ff */
[----:B------:R-:W-:Y:S01]  /*10e60*/  IMAD.HI.U32 R2, R3, R11, R2 ;  /* 0x0000000b03027227 */ /* 0x000fe200078e0002 */
[----:B------:R-:W-:Y:S01]  /*10e70*/  IABS R8, R0 ;  /* 0x0000000000087213 */ /* 0x000fe20000000000 */
[----:B------:R-:W0:Y:S01]  /*10e80*/  I2F.RP R6, R5 ;  /* 0x0000000500067306 */ /* 0x000e220000209400 */
[----:B------:R-:W-:Y:S01]  /*10e90*/  IABS R3, R25 ;  /* 0x0000001900037213 */ /* 0x000fe20000000000 */
[----:B------:R-:W-:-:S02]  /*10ea0*/  VIADD R27, R27, UR4 ;  /* 0x000000041b1b7c36 */ /* 0x000fc40008000000 */
[----:B------:R-:W-:Y:S02]  /*10eb0*/  IMAD.MOV R8, RZ, RZ, -R8 ;  /* 0x000000ffff087224 */ /* 0x000fe400078e0a08 */
[----:B------:R-:W-:-:S04]  /*10ec0*/  IMAD.HI.U32 R2, R2, R3, RZ ;  /* 0x0000000302027227 */ /* 0x000fc800078e00ff */
[----:B------:R-:W-:-:S05]  /*10ed0*/  IMAD R3, R2, R8, R3 ;  /* 0x0000000802037224 */ /* 0x000fca00078e0203 */
[----:B------:R-:W-:Y:S01]  /*10ee0*/  ISETP.GT.U32.AND P1, PT, R4, R3, PT ;  /* 0x000000030400720c */ /* 0x000fe20003f24070 */
[----:B0-----:R-:W0:-:S12]  /*10ef0*/  MUFU.RCP R6, R6 ;  /* 0x0000000600067308 */ /* 0x001e180000001000 */
        /* <DEDUP_REMOVED lines=10> */
[----:B------:R-:W-:Y:S01]  /*10fa0*/  IMAD.MOV.U32 R6, RZ, RZ, R2 ;  /* 0x000000ffff067224 */ /* 0x000fe200078e0002 */
[----:B-1----:R-:W-:Y:S01]  /*10fb0*/  IADD3 R2, RZ, -R3, RZ ;  /* 0x80000003ff027210 */ /* 0x002fe20007ffe0ff */
[----:B------:R-:W-:Y:S02]  /*10fc0*/  IMAD.MOV R8, RZ, RZ, -R8 ;  /* 0x000000ffff087224 */ /* 0x000fe400078e0a08 */
        /* <DEDUP_REMOVED lines=27> */
.L_x_13410:
[----:B------:R-:W-:Y:S02]  /*11180*/  IMAD.MOV.U32 R25, RZ, RZ, RZ ;  /* 0x000000ffff197224 */ /* 0x000fe400078e00ff */
[----:B------:R-:W-:Y:S02]  /*11190*/  IMAD.U32 R24, RZ, RZ, UR6 ;  /* 0x00000006ff187e24 */ /* 0x000fe4000f8e00ff */
[----:B------:R-:W-:-:S07]  /*111a0*/  IMAD.MOV.U32 R26, RZ, RZ, RZ ;  /* 0x000000ffff1a7224 */ /* 0x000fce00078e00ff */
.L_x_13413:
[----:B------:R-:W-:-:S13]  /*111b0*/  ISETP.NE.AND P0, PT, R7, RZ, PT ;  /* 0x000000ff0700720c */ /* 0x000fda0003f05270 */
[----:B------:R-:W0:Y:S01]  /*111c0*/  @!P0 S2R R3, SR_CgaCtaId ;  /* 0x0000000000038919 */ /* 0x000e220000008800 */
[----:B------:R-:W-:-:S04]  /*111d0*/  @!P0 MOV R0, 0x400 ;  /* 0x0000040000008802 */ /* 0x000fc80000000f00 */
[----:B0-----:R-:W-:-:S05]  /*111e0*/  @!P0 LEA R0, R3, R0, 0x18 ;  /* 0x0000000003008211 */ /* 0x001fca00078ec0ff */
[----:B------:R0:W-:Y:S01]  /*111f0*/  @!P0 STS.128 [R0+0x168d0], R24 ;  /* 0x0168d01800008388 */ /* 0x0001e20000000c00 */
[----:B------:R-:W-:Y:S06]  /*11200*/  BAR.ARV 0x5, 0x200 ;  /* 0x0148000000007b1d */ /* 0x000fec0000002000 */
.L_x_13408:
        /* <DEDUP_REMOVED lines=10> */
[----:B------:R-:W-:Y:S01]  /*112b0*/  STL [R1+0x44], RZ ;  /* 0x000044ff01007387 */ /* 0x000fe20000100800 */
[----:B------:R-:W-:Y:S01]  /*112c0*/  IMAD.MOV.U32 R28, RZ, RZ, RZ ;  /* 0x000000ffff1c7224 */ /* 0x000fe200078e00ff */
[----:B------:R-:W-:Y:S01]  /*112d0*/  ULDC.64 UR40, c[0x0][0x198] ;  /* 0x0000660000287ab9 */ /* 0x000fe20000000a00 */
[----:B------:R-:W-:Y:S01]  /*112e0*/  IMAD.MOV.U32 R22, RZ, RZ, RZ ;  /* 0x000000ffff167224 */ /* 0x000fe200078e00ff */
[----:B------:R-:W-:Y:S01]  /*112f0*/  ULOP3.LUT UR38, UR36, 0x2, URZ, 0xfc, !UPT ;  /* 0x0000000224267892 */ /* 0x000fe2000f8efc3f */
[----:B------:R-:W-:Y:S01]  /*11300*/  IMAD.MOV.U32 R29, RZ, RZ, 0x1 ;  /* 0x00000001ff1d7424 */ /* 0x000fe200078e00ff */
[----:B------:R-:W-:Y:S01]  /*11310*/  ULDC UR37, c[0x0][0xc] ;  /* 0x0000030000257ab9 */ /* 0x000fe20000000800 */
[----:B--2---:R-:W-:-:S06]  /*11320*/  ULEA UR4, UR5, UR4, 0x18 ;  /* 0x0000000405047291 */ /* 0x004fcc000f8ec03f */
[----:B------:R-:W-:Y:S01]  /*11330*/  IMAD.U32 R16, RZ, RZ, UR4 ;  /* 0x00000004ff107e24 */ /* 0x000fe2000f8e00ff */
[C---:B-1----:R-:W-:Y:S01]  /*11340*/  LOP3.LUT R5, R6.reuse, 0x7f, RZ, 0xc0, !PT ;  /* 0x0000007f06057812 */ /* 0x042fe200078ec0ff */
[----:B0-----:R-:W-:-:S03]  /*11350*/  IMAD.SHL.U32 R0, R6, 0x8, RZ ;  /* 0x0000000806007824 */ /* 0x001fc600078e00ff */
[----:B------:R-:W-:Y:S02]  /*11360*/  SHF.L.U32 R3, R5, 0x3, RZ ;  /* 0x0000000305037819 */ /* 0x000fe400000006ff */
[----:B------:R-:W-:Y:S01]  /*11370*/  LOP3.LUT R2, R0, 0x1f8, RZ, 0xc0, !PT ;  /* 0x000001f800027812 */ /* 0x000fe200078ec0ff */
[----:B------:R-:W-:-:S03]  /*11380*/  IMAD.MOV.U32 R0, RZ, RZ, 0x1 ;  /* 0x00000001ff007424 */ /* 0x000fc600078e00ff */
[----:B------:R-:W-:Y:S02]  /*11390*/  LOP3.LUT R2, R2, 0x38, R6, 0x78, !PT ;  /* 0x0000003802027812 */ /* 0x000fe400078e7806 */
[----:B------:R0:W-:Y:S02]  /*113a0*/  STL [R1+0x4], R0 ;  /* 0x0000040001007387 */ /* 0x0001e40000100800 */
[----:B------:R-:W-:Y:S01]  /*113b0*/  LOP3.LUT R4, R2, 0x200, R3, 0xf8, !PT ;  /* 0x0000020002047812 */ /* 0x000fe200078ef803 */
[----:B------:R-:W-:Y:S01]  /*113c0*/  IMAD.SHL.U32 R2, R6, 0x10, RZ ;  /* 0x0000001006027824 */ /* 0x000fe200078e00ff */
[----:B------:R-:W-:-:S04]  /*113d0*/  SHF.R.U32.HI R3, RZ, 0x3, R5 ;  /* 0x00000003ff037819 */ /* 0x000fc80000011605 */
[----:B------:R-:W-:Y:S02]  /*113e0*/  LOP3.LUT R2, R2, 0x70, RZ, 0xc0, !PT ;  /* 0x0000007002027812 */ /* 0x000fe400078ec0ff */
[----:B0-----:R-:W-:Y:S02]  /*113f0*/  LEA R0, R4, R16, 0x1 ;  /* 0x0000001004007211 */ /* 0x001fe400078e08ff */
[----:B------:R-:W-:-:S03]  /*11400*/  LOP3.LUT R2, R3, R2, RZ, 0xfc, !PT ;  /* 0x0000000203027212 */ /* 0x000fc600078efcff */
[----:B------:R0:W-:Y:S04]  /*11410*/  STL [R1+0x24], R0 ;  /* 0x0000240001007387 */ /* 0x0001e80000100800 */
.L_x_13509:
[----:B-1----:R-:W1:Y:S02]  /*11420*/  LDC.64 R2, c[0x0][0xc88] ;  /* 0x00032200ff027b82 */ /* 0x002e640000000a00 */
[----:B-1----:R-:W-:-:S05]  /*11430*/  IMAD.WIDE R2, R27, 0x4, R2 ;  /* 0x000000041b027825 */ /* 0x002fca00078e0202 */
[----:B0-----:R-:W0:Y:S01]  /*11440*/  LDG.E R10, desc[UR42][R2.64] ;  /* 0x0000002a020a7981 */ /* 0x001e22000c1e1900 */
        /* <DEDUP_REMOVED lines=42> */
[----:B------:R-:W-:Y:S01]  /*116f0*/  UIMAD UR4, UR4, UR5, URZ ;  /* 0x00000005040472a4 */ /* 0x000fe2000f8e023f */
[----:B--2---:R-:W-:Y:S02]  /*11700*/  STL [R1+0x18], R9 ;  /* 0x0000180901007387 */ /* 0x004fe40000100800 */
[----:B------:R-:W-:Y:S02]  /*11710*/  ULDC UR5, c[0x0][0x348] ;  /* 0x0000d20000057ab9 */ /* 0x000fe40000000800 */
[----:B0-----:R-:W-:Y:S01]  /*11720*/  IMAD.U32 R6, RZ, RZ, UR5 ;  /* 0x00000005ff067e24 */ /* 0x001fe2000f8e00ff */
[----:B---3--:R0:W-:Y:S02]  /*11730*/  STL [R1+0x40], R8 ;  /* 0x0000400801007387 */ /* 0x0081e40000100800 */
[----:B0-----:R-:W-:Y:S01]  /*11740*/  MOV R8, UR4 ;  /* 0x0000000400087c02 */ /* 0x001fe20008000f00 */
[----:B----4-:R-:W-:Y:S06]  /*11750*/  @P1 BRA `(.L_x_13415) ;  /* 0x0000000000141947 */ /* 0x010fec0003800000 */
[----:B------:R-:W-:Y:S05]  /*11760*/  @!P0 BRA `(.L_x_13415) ;  /* 0x0000000000108947 */ /* 0x000fea0003800000 */
[----:B------:R-:W2:Y:S04]  /*11770*/  LDG.E R7, desc[UR42][R2.64] ;  /* 0x0000002a02077981 */ /* 0x000ea8000c1e1900 */
[----:B------:R-:W2:Y:S02]  /*11780*/  LDG.E R2, desc[UR42][R2.64+0x4] ;  /* 0x0000042a02027981 */ /* 0x000ea4000c1e1900 */
[----:B--2---:R-:W-:-:S05]  /*11790*/  IMAD.IADD R2, R2, 0x1, -R7 ;  /* 0x0000000102027824 */ /* 0x004fca00078e0a07 */
[----:B------:R0:W-:Y:S02]  /*117a0*/  STL [R1+0x40], R2 ;  /* 0x0000400201007387 */ /* 0x0001e40000100800 */
.L_x_13415:
        /* <DEDUP_REMOVED lines=10> */
[----:B-1----:R-:W-:Y:S05]  /*11850*/  @!P0 BRA `(.L_x_13416) ;  /* 0x0000000000108947 */ /* 0x002fea0003800000 */
[----:B------:R-:W-:-:S04]  /*11860*/  IADD3 R2, P0, R18, UR4, RZ ;  /* 0x0000000412027c10 */ /* 0x000fc8000ff1e0ff */
[----:B------:R-:W-:-:S05]  /*11870*/  IADD3.X R3, R19, UR5, RZ, P0, !PT ;  /* 0x0000000513037c10 */ /* 0x000fca00087fe4ff */
[----:B------:R0:W5:Y:S01]  /*11880*/  LDG.E R8, desc[UR42][R2.64] ;  /* 0x0000002a02087981 */ /* 0x000162000c1e1900 */
[----:B------:R-:W-:Y:S05]  /*11890*/  BRA `(.L_x_13417) ;  /* 0x0000000000247947 */ /* 0x000fea0003800000 */
.L_x_13416:
        /* <DEDUP_REMOVED lines=9> */
.L_x_13417:
[----:B0-----:R-:W2:Y:S04]  /*11930*/  @P2 LDG.E R2, desc[UR42][R4.64] ;  /* 0x0000002a04022981 */ /* 0x001ea8000c1e1900 */
[----:B------:R0:W2:Y:S01]  /*11940*/  @P2 LDG.E R4, desc[UR42][R4.64+0x4] ;  /* 0x0000042a04042981 */ /* 0x0000a2000c1e1900 */
[----:B------:R-:W-:Y:S01]  /*11950*/  BSSY B0, `(.L_x_13418) ;  /* 0x000002c000007945 */ /* 0x000fe20003800000 */
[----:B------:R-:W-:Y:S01]  /*11960*/  LOP3.LUT R21, R7, 0xff, RZ, 0xc0, !PT ;  /* 0x000000ff07157812 */ /* 0x000fe200078ec0ff */
[----:B------:R-:W-:Y:S02]  /*11970*/  IMAD.MOV.U32 R3, RZ, RZ, RZ ;  /* 0x000000ffff037224 */ /* 0x000fe400078e00ff */
[----:B0----5:R-:W-:Y:S02]  /*11980*/  IMAD.IADD R5, R8, 0x1, -R9 ;  /* 0x0000000108057824 */ /* 0x021fe400078e0a09 */
[----:B--2---:R-:W-:Y:S01]  /*11990*/  @P2 IMAD.IADD R6, R4, 0x1, -R2 ;  /* 0x0000000104062824 */ /* 0x004fe200078e0a02 */
[----:B------:R-:W-:-:S03]  /*119a0*/  SHF.R.U32.HI R4, RZ, 0x10, R7 ;  /* 0x00000010ff047819 */ /* 0x000fc60000011607 */
[----:B------:R-:W-:-:S05]  /*119b0*/  IMAD.IADD R2, R5, 0x1, R6 ;  /* 0x0000000105027824 */ /* 0x000fca00078e0206 */
[C---:B------:R-:W-:Y:S01]  /*119c0*/  ISETP.GE.AND P1, PT, R2.reuse, 0x1, PT ;  /* 0x000000010200780c */ /* 0x040fe20003f26270 */
[----:B------:R0:W-:Y:S01]  /*119d0*/  STL [R1+0x10], R2 ;  /* 0x0000100201007387 */ /* 0x0001e20000100800 */
[----:B------:R-:W-:-:S04]  /*119e0*/  IADD3 R20, R2, 0x7f, RZ ;  /* 0x0000007f02147810 */ /* 0x000fc80007ffe0ff */
[----:B0-----:R-:W-:-:S04]  /*119f0*/  SHF.R.S32.HI R2, RZ, 0x1f, R20 ;  /* 0x0000001fff027819 */ /* 0x001fc80000011414 */
[----:B------:R-:W-:-:S04]  /*11a00*/  LEA.HI R20, R2, R20, RZ, 0x7 ;  /* 0x0000001402147211 */ /* 0x000fc800078f38ff */
[----:B------:R-:W-:Y:S01]  /*11a10*/  SHF.R.S32.HI R20, RZ, 0x7, R20 ;  /* 0x00000007ff147819 */ /* 0x000fe20000011414 */
        /* <DEDUP_REMOVED lines=28> */
[----:B------:R-:W-:Y:S01]  /*11be0*/  @!P4 IMAD.MOV R2, RZ, RZ, -R2 ;  /* 0x000000ffff02c224 */ /* 0x000fe200078e0a02 */
[----:B------:R-:W-:-:S05]  /*11bf0*/  @!P3 LOP3.LUT R2, RZ, R7, RZ, 0x33, !PT ;  /* 0x00000007ff02b212 */ /* 0x000fca00078e33ff */
[----:B------:R-:W-:-:S07]  /*11c00*/  IMAD.MOV.U32 R3, RZ, RZ, R2 ;  /* 0x000000ffff037224 */ /* 0x000fce00078e0002 */
.L_x_13419:
[----:B------:R-:W-:Y:S05]  /*11c10*/  BSYNC B0 ;  /* 0x0000000000007941 */ /* 0x000fea0003800000 */
.L_x_13418:
        /* <DEDUP_REMOVED lines=8> */
[----:B------:R-:W-:Y:S02]  /*11ca0*/  @P0 IADD3 R2, R3, 0x7f, RZ ;  /* 0x0000007f03020810 */ /* 0x000fe40007ffe0ff */
[----:B------:R-:W-:Y:S02]  /*11cb0*/  SHF.R.U32.HI R3, RZ, 0x7, R5 ;  /* 0x00000007ff037819 */ /* 0x000fe40000011605 */
        /* <DEDUP_REMOVED lines=14> */
.L_x_13593:
[----:B-1----:R-:W-:Y:S02]  /*11da0*/  ISETP.NE.AND P0, PT, R14, RZ, PT ;  /* 0x000000ff0e00720c */ /* 0x002fe40003f05270 */
[----:B------:R-:W-:-:S11]  /*11db0*/  PLOP3.LUT P6, PT, PT, PT, PT, 0x8, 0x0 ;  /* 0x000000000000781c */ /* 0x000fd60003fce170 */
[----:B------:R-:W-:Y:S05]  /*11dc0*/  @P0 BRA `(.L_x_13423) ;  /* 0x00000000000c0947 */ /* 0x000fea0003800000 */
[----:B------:R-:W-:-:S03]  /*11dd0*/  UMOV UR4, 0xffffffff ;  /* 0xffffffff00047882 */ /* 0x000fc60000000000 */
[----:B------:R-:W-:Y:S05]  /*11de0*/  BRA.DIV UR4, `(.L_x_13424) ;  /* 0x00000072046c7947 */ /* 0x000fea000b800000 */
[----:B------:R-:W-:-:S13]  /*11df0*/  ELECT P6, URZ, PT ;  /* 0x00000000003f782f */ /* 0x000fda00038c0000 */
.L_x_13423:
        /* <DEDUP_REMOVED lines=9> */
.L_x_13596:
[----:B------:R-:W-:Y:S05]  /*11e90*/  BSYNC B1 ;  /* 0x0000000000017941 */ /* 0x000fea0003800000 */
.L_x_13425:
[----:B------:R-:W-:Y:S04]  /*11ea0*/  BSSY B1, `(.L_x_13427) ;  /* 0x0000050000017945 */ /* 0x000fe80003800000 */
[----:B------:R-:W-:Y:S05]  /*11eb0*/  @!P6 BRA `(.L_x_13428) ;  /* 0x000000040038e947 */ /* 0x000fea0003800000 */
[----:B------:R-:W2:Y:S01]  /*11ec0*/  LDL R8, [R1+0x4] ;  /* 0x0000040001087983 */ /* 0x000ea20000100800 */
[----:B0-----:R-:W-:Y:S01]  /*11ed0*/  IMAD R6, R28, 0x8, R16 ;  /* 0x000000081c067824 */ /* 0x001fe200078e0210 */
[----:B------:R-:W0:Y:S01]  /*11ee0*/  S2R R7, SR_TID.X ;  /* 0x0000000000077919 */ /* 0x000e220000002100 */
[----:B------:R-:W-:Y:S01]  /*11ef0*/  BSSY B2, `(.L_x_13429) ;  /* 0x0000006000027945 */ /* 0x000fe20003800000 */
[----:B0-----:R-:W-:-:S04]  /*11f00*/  LOP3.LUT R7, R7, 0x7f, RZ, 0xc0, !PT ;  /* 0x0000007f07077812 */ /* 0x001fc800078ec0ff */
[----:B------:R-:W-:Y:S02]  /*11f10*/  ISETP.NE.AND P2, PT, R7, RZ, PT ;  /* 0x000000ff0700720c */ /* 0x000fe40003f45270 */
[----:B--2---:R-:W-:-:S04]  /*11f20*/  SHF.L.U32 R10, R8, 0x1f, RZ ;  /* 0x0000001f080a7819 */ /* 0x004fc800000006ff */
[----:B------:R-:W0:Y:S02]  /*11f30*/  SYNCS.PHASECHK.TRANS64.TRYWAIT P0, [R6+URZ+0x168a0], R10 ;  /* 0x0168a00a060075a7 */ /* 0x000e24000800017f */
[----:B0-----:R-:W-:Y:S05]  /*11f40*/  @!P0 BRA `(.L_x_13430) ;  /* 0x0000007000488947 */ /* 0x001fea0003800000 */
.L_x_13597:
[----:B------:R-:W-:Y:S05]  /*11f50*/  BSYNC B2 ;  /* 0x0000000000027941 */ /* 0x000fea0003800000 */
.L_x_13429:
        /* <DEDUP_REMOVED lines=9> */
.L_x_13432:
[----:B------:R-:W-:Y:S05]  /*11ff0*/  BSYNC B2 ;  /* 0x0000000000027941 */ /* 0x000fea0003800000 */
.L_x_13431:
[----:B------:R-:W-:Y:S01]  /*12000*/  IMAD.MOV.U32 R12, RZ, RZ, RZ ;  /* 0x000000ffff0c7224 */ /* 0x000fe200078e00ff */
[----:B------:R-:W-:Y:S01]  /*12010*/  LEA R7, R5, R0, 0x7 ;  /* 0x0000000005077211 */ /* 0x000fe200078e38ff */
[C---:B------:R-:W-:Y:S01]  /*12020*/  IMAD R8, R28.reuse, 0x4000, R16 ;  /* 0x000040001c087824 */ /* 0x040fe200078e0210 */
[----:B------:R-:W-:Y:S01]  /*12030*/  UIADD3 UR4, UP0, UR40, 0x570, URZ ;  /* 0x0000057028047890 */ /* 0x000fe2000ff1e03f */
[----:B------:R-:W-:Y:S01]  /*12040*/  PLOP3.LUT P0, PT, PT, PT, PT, 0x80, 0x0 ;  /* 0x000000000000781c */ /* 0x000fe20003f0f070 */
[----:B------:R-:W-:Y:S01]  /*12050*/  IMAD.SHL.U32 R11, R28, 0x2000, RZ ;  /* 0x000020001c0b7824 */ /* 0x000fe200078e00ff */
[----:B------:R-:W-:Y:S01]  /*12060*/  R2UR UR10, R12 ;  /* 0x000000000c0a72ca */ /* 0x000fe200000e0000 */
[----:B------:R-:W-:Y:S01]  /*12070*/  VIADD R7, R7, 0xffffff80 ;  /* 0xffffff8007077836 */ /* 0x000fe20000000000 */
[----:B------:R-:W-:Y:S01]  /*12080*/  UIADD3.X UR5, URZ, UR41, URZ, UP0, !UPT ;  /* 0x000000293f057290 */ /* 0x000fe200087fe43f */
[----:B------:R-:W-:Y:S01]  /*12090*/  VIADD R8, R8, 0xe400 ;  /* 0x0000e40008087836 */ /* 0x000fe20000000000 */
[----:B------:R-:W-:Y:S01]  /*120a0*/  UMOV UR6, 0x0 ;  /* 0x0000000000067882 */ /* 0x000fe20000000000 */
[----:B------:R-:W-:Y:S01]  /*120b0*/  VIADD R9, R6, 0x16890 ;  /* 0x0001689006097836 */ /* 0x000fe20000000000 */
[----:B------:R-:W-:-:S09]  /*120c0*/  UMOV UR7, 0x12f00000 ;  /* 0x12f0000000077882 */ /* 0x000fd20000000000 */
.L_x_13433:
        /* <DEDUP_REMOVED lines=13> */
.L_x_13598:
[----:B------:R-:W-:Y:S05]  /*121a0*/  BSYNC B2 ;  /* 0x0000000000027941 */ /* 0x000fea0003800000 */
.L_x_13434:
[----:B------:R-:W-:Y:S01]  /*121b0*/  BSSY B2, `(.L_x_13436) ;  /* 0x000000b000027945 */ /* 0x000fe20003800000 */
[----:B------:R-:W-:Y:S01]  /*121c0*/  IMAD.MOV.U32 R8, RZ, RZ, 0x0 ;  /* 0x00000000ff087424 */ /* 0x000fe200078e00ff */
[----:B------:R-:W-:Y:S02]  /*121d0*/  MOV R9, 0x12f00000 ;  /* 0x12f0000000097802 */ /* 0x000fe40000000f00 */
        /* <DEDUP_REMOVED lines=8> */
.L_x_13437:
[----:B------:R-:W-:Y:S05]  /*12260*/  BSYNC B2 ;  /* 0x0000000000027941 */ /* 0x000fea0003800000 */
.L_x_13436:
[----:B------:R-:W-:Y:S01]  /*12270*/  R2UR UR10, R12 ;  /* 0x000000000c0a72ca */ /* 0x000fe200000e0000 */
[----:B------:R-:W-:Y:S01]  /*12280*/  UIADD3 UR4, UP0, UR40, 0x670, URZ ;  /* 0x0000067028047890 */ /* 0x000fe2000ff1e03f */
[----:B------:R-:W-:Y:S01]  /*12290*/  R2UR UR7, R9 ;  /* 0x00000000090772ca */ /* 0x000fe200000e0000 */
[----:B01----:R-:W-:Y:S01]  /*122a0*/  VIADD R6, R6, 0x168b0 ;  /* 0x000168b006067836 */ /* 0x003fe20000000000 */
[----:B------:R-:W-:Y:S01]  /*122b0*/  R2UR UR6, R8 ;  /* 0x00000000080672ca */ /* 0x000fe200000e0000 */
[----:B------:R-:W-:Y:S01]  /*122c0*/  IMAD R8, R11, 0x2, R16 ;  /* 0x000000020b087824 */ /* 0x000fe200078e0210 */
[----:B------:R-:W-:Y:S01]  /*122d0*/  PLOP3.LUT P0, PT, PT, PT, PT, 0x80, 0x0 ;  /* 0x000000000000781c */ /* 0x000fe20003f0f070 */
[----:B------:R-:W-:Y:S02]  /*122e0*/  UIADD3.X UR5, URZ, UR41, URZ, UP0, !UPT ;  /* 0x000000293f057290 */ /* 0x000fe400087fe43f */
[----:B------:R-:W-:-:S10]  /*122f0*/  VIADD R8, R8, 0x400 ;  /* 0x0000040008087836 */ /* 0x000fd40000000000 */
.L_x_13438:
        /* <DEDUP_REMOVED lines=10> */
.L_x_13428:
[----:B------:R-:W-:Y:S05]  /*123a0*/  BSYNC B1 ;  /* 0x0000000000017941 */ /* 0x000fea0003800000 */
.L_x_13427:
[----:B------:R-:W2:Y:S01]  /*123b0*/  LDL.LU R9, [R1+0x4] ;  /* 0x0000040001097983 */ /* 0x000ea20000300800 */
[----:B------:R-:W-:Y:S01]  /*123c0*/  VIADD R28, R28, 0x1 ;  /* 0x000000011c1c7836 */ /* 0x000fe20000000000 */
[----:B------:R-:W-:Y:S01]  /*123d0*/  PLOP3.LUT P0, PT, PT, PT, PT, 0x8, 0x0 ;  /* 0x000000000000781c */ /* 0x000fe20003f0e170 */
[----:B------:R-:W-:-:S03]  /*123e0*/  VIADD R5, R5, 0xfffffffe ;  /* 0xfffffffe05057836 */ /* 0x000fc60000000000 */
[C---:B------:R-:W-:Y:S02]  /*123f0*/  ISETP.NE.AND P2, PT, R28.reuse, 0x2, PT ;  /* 0x000000021c00780c */ /* 0x040fe40003f45270 */
[----:B------:R-:W-:Y:S02]  /*12400*/  ISETP.GE.AND P3, PT, R5, R3, PT ;  /* 0x000000030500720c */ /* 0x000fe40003f66270 */
[----:B0-----:R-:W-:Y:S02]  /*12410*/  SEL R6, RZ, 0x1, P2 ;  /* 0x00000001ff067807 */ /* 0x001fe40001000000 */
[----:B------:R-:W-:Y:S02]  /*12420*/  SEL R28, R28, RZ, P2 ;  /* 0x000000ff1c1c7207 */ /* 0x000fe40001000000 */
[----:B--2---:R-:W-:-:S05]  /*12430*/  LOP3.LUT R9, R9, R6, RZ, 0x3c, !PT ;  /* 0x0000000609097212 */ /* 0x004fca00078e3cff */
[----:B------:R0:W-:Y:S02]  /*12440*/  STL [R1+0x4], R9 ;  /* 0x0000040901007387 */ /* 0x0001e40000100800 */
[----:B------:R-:W-:Y:S05]  /*12450*/  @!P3 BRA `(.L_x_13421) ;  /* 0x000000040064b947 */ /* 0x000fea0003800000 */
.L_x_13451:
[----:B------:R-:W-:Y:S05]  /*12460*/  YIELD ;  /* 0x0000000000007946 */ /* 0x000fea0003800000 */
[----:B------:R-:W-:Y:S04]  /*12470*/  BSSY B1, `(.L_x_13439) ;  /* 0x000004d000017945 */ /* 0x000fe80003800000 */
[----:B-1----:R-:W-:Y:S05]  /*12480*/  @!P6 BRA `(.L_x_13440) ;  /* 0x00000004002ce947 */ /* 0x002fea0003800000 */
[----:B------:R-:W2:Y:S01]  /*12490*/  LDL R7, [R1+0x4] ;  /* 0x0000040001077983 */ /* 0x000ea20000100800 */
[----:B------:R-:W1:Y:S02]  /*124a0*/  S2R R6, SR_TID.X ;  /* 0x0000000000067919 */ /* 0x000e640000002100 */
[----:B-1----:R-:W-:Y:S02]  /*124b0*/  LOP3.LUT R8, R6, 0x7f, RZ, 0xc0, !PT ;  /* 0x0000007f06087812 */ /* 0x002fe400078ec0ff */
[----:B------:R-:W-:Y:S01]  /*124c0*/  LEA R6, R28, R16, 0x3 ;  /* 0x000000101c067211 */ /* 0x000fe200078e18ff */
[----:B------:R-:W-:Y:S01]  /*124d0*/  BSSY B2, `(.L_x_13441) ;  /* 0x0000005000027945 */ /* 0x000fe20003800000 */
[----:B------:R-:W-:Y:S02]  /*124e0*/  ISETP.NE.AND P3, PT, R8, RZ, PT ;  /* 0x000000ff0800720c */ /* 0x000fe40003f65270 */
[----:B--2---:R-:W-:-:S04]  /*124f0*/  SHF.L.U32 R7, R7, 0x1f, RZ ;  /* 0x0000001f07077819 */ /* 0x004fc800000006ff */
[----:B------:R-:W1:Y:S02]  /*12500*/  SYNCS.PHASECHK.TRANS64.TRYWAIT P2, [R6+URZ+0x168a0], R7 ;  /* 0x0168a007060075a7 */ /* 0x000e64000804017f */
[----:B-1----:R-:W-:Y:S05]  /*12510*/  @!P2 BRA `(.L_x_13442) ;  /* 0x0000006800fca947 */ /* 0x002fea0003800000 */
.L_x_13599:
[----:B------:R-:W-:Y:S05]  /*12520*/  BSYNC B2 ;  /* 0x0000000000027941 */ /* 0x000fea0003800000 */
.L_x_13441:
[----:B------:R-:W-:Y:S04]  /*12530*/  BSSY B2, `(.L_x_13443) ;  /* 0x0000009000027945 */ /* 0x000fe80003800000 */
[----:B------:R-:W-:Y:S05]  /*12540*/  @P3 BRA `(.L_x_13444) ;  /* 0x00000000001c3947 */ /* 0x000fea0003800000 */
[----:B------:R-:W0:Y:S02]  /*12550*/  S2R R8, SR_TID.X ;  /* 0x0000000000087919 */ /* 0x000e240000002100 */
[----:B0-----:R-:W-:Y:S01]  /*12560*/  LOP3.LUT R9, R8, 0x1f, RZ, 0xc0, !PT ;  /* 0x0000001f08097812 */ /* 0x001fe200078ec0ff */
[----:B------:R-:W-:-:S03]  /*12570*/  IMAD.MOV.U32 R8, RZ, RZ, 0x4000 ;  /* 0x00004000ff087424 */ /* 0x000fc600078e00ff */
[----:B------:R-:W-:Y:S01]  /*12580*/  ISETP.NE.AND P2, PT, R9, RZ, PT ;  /* 0x000000ff0900720c */ /* 0x000fe20003f45270 */
[----:B------:R2:W-:-:S12]  /*12590*/  SYNCS.ARRIVE.TRANS64 RZ, [R6+URZ+0x16890], R8 ;  /* 0x0168900806ff79a7 */ /* 0x0005d8000800003f */
[----:B--2---:R-:W-:Y:S05]  /*125a0*/  @!P2 BRA `(.L_x_13444) ;  /* 0x000000000004a947 */ /* 0x004fea0003800000 */
[----:B------:R-:W-:Y:S01]  /*125b0*/  BPT.TRAP 0x1 ;  /* 0x000000040000795c */ /* 0x000fe20000300000 */
.L_x_13444:
[----:B------:R-:W-:Y:S05]  /*125c0*/  BSYNC B2 ;  /* 0x0000000000027941 */ /* 0x000fea0003800000 */
.L_x_13443:
        /* <DEDUP_REMOVED lines=11> */
.L_x_13445:
        /* <DEDUP_REMOVED lines=13> */
.L_x_13600:
[----:B------:R-:W-:Y:S05]  /*12750*/  BSYNC B2 ;  /* 0x0000000000027941 */ /* 0x000fea0003800000 */
.L_x_13446:
        /* <DEDUP_REMOVED lines=11> */
.L_x_13449:
[----:B------:R-:W-:Y:S05]  /*12810*/  BSYNC B2 ;  /* 0x0000000000027941 */ /* 0x000fea0003800000 */
.L_x_13448:
[----:B------:R-:W-:Y:S01]  /*12820*/  R2UR UR10, R12 ;  /* 0x000000000c0a72ca */ /* 0x000fe200000e0000 */
[----:B------:R-:W-:Y:S01]  /*12830*/  UIADD3 UR4, UP0, UR40, 0x670, URZ ;  /* 0x0000067028047890 */ /* 0x000fe2000ff1e03f */
[----:B------:R-:W-:Y:S01]  /*12840*/  R2UR UR6, R10 ;  /* 0x000000000a0672ca */ /* 0x000fe200000e0000 */
[----:B------:R-:W-:Y:S01]  /*12850*/  VIADD R8, R8, 0x400 ;  /* 0x0000040008087836 */ /* 0x000fe20000000000 */
[----:B------:R-:W-:Y:S01]  /*12860*/  R2UR UR7, R11 ;  /* 0x000000000b0772ca */ /* 0x000fe200000e0000 */
[----:B01----:R-:W-:Y:S01]  /*12870*/  VIADD R6, R6, 0x168b0 ;  /* 0x000168b006067836 */ /* 0x003fe20000000000 */
[----:B------:R-:W-:Y:S01]  /*12880*/  PLOP3.LUT P2, PT, PT, PT, PT, 0x80, 0x0 ;  /* 0x000000000000781c */ /* 0x000fe20003f4f070 */
[----:B------:R-:W-:-:S12]  /*12890*/  UIADD3.X UR5, URZ, UR41, URZ, UP0, !UPT ;  /* 0x000000293f057290 */ /* 0x000fd800087fe43f */
.L_x_13450:
        /* <DEDUP_REMOVED lines=10> */
.L_x_13440:
[----:B------:R-:W-:Y:S05]  /*12940*/  BSYNC B1 ;  /* 0x0000000000017941 */ /* 0x000fea0003800000 */
.L_x_13439:
        /* <DEDUP_REMOVED lines=10> */
.L_x_13421:
[----:B------:R-:W-:Y:S05]  /*129f0*/  BSYNC B0 ;  /* 0x0000000000007941 */ /* 0x000fea0003800000 */
.L_x_13420:
[----:B------:R-:W-:Y:S05]  /*12a00*/  @!P0 WARPSYNC.ALL ;  /* 0x0000000000008948 */ /* 0x000fea0003800000 */
[----:B------:R-:W-:Y:S01]  /*12a10*/  @!P0 BAR.SYNC.DEFER_BLOCKING 0xc, 0x200 ;  /* 0x0308000000008b1d */ /* 0x000fe20000010000 */
[----:B------:R-:W-:-:S05]  /*12a20*/  MOV R0, RZ ;  /* 0x000000ff00007202 */ /* 0x000fca0000000f00 */
[----:B------:R-:W-:Y:S04]  /*12a30*/  BSSY B0, `(.L_x_13452) ;  /* 0x000001e000007945 */ /* 0x000fe80003800000 */
[----:B------:R-:W-:Y:S05]  /*12a40*/  @!P1 BRA `(.L_x_13453) ;  /* 0x0000000000709947 */ /* 0x000fea0003800000 */
[----:B------:R-:W-:-:S13]  /*12a50*/  ISETP.NE.AND P0, PT, R4, RZ, PT ;  /* 0x000000ff0400720c */ /* 0x000fda0003f05270 */
[----:B------:R-:W2:Y:S02]  /*12a60*/  @!P0 LDC R4, c[0x0][0x9f0] ;  /* 0x00027c00ff048b82 */ /* 0x000ea40000000800 */
[-C--:B--2---:R-:W-:Y:S02]  /*12a70*/  IABS R0, R4.reuse ;  /* 0x0000000400007213 */ /* 0x084fe40000000000 */
[----:B------:R-:W-:Y:S02]  /*12a80*/  IABS R6, R4 ;  /* 0x0000000400067213 */ /* 0x000fe40000000000 */
[----:B------:R-:W2:Y:S03]  /*12a90*/  I2F.RP R2, R0 ;  /* 0x0000000000027306 */ /* 0x000ea60000209400 */
[----:B------:R-:W-:-:S05]  /*12aa0*/  IMAD.MOV R6, RZ, RZ, -R6 ;  /* 0x000000ffff067224 */ /* 0x000fca00078e0a06 */
[----:B--2---:R-:W2:Y:S02]  /*12ab0*/  MUFU.RCP R2, R2 ;  /* 0x0000000200027308 */ /* 0x004ea40000001000 */
[----:B--2---:R-:W-:-:S06]  /*12ac0*/  VIADD R2, R2, 0xffffffe ;  /* 0x0ffffffe02027836 */ /* 0x004fcc0000000000 */
[----:B------:R-:W2:Y:S02]  /*12ad0*/  F2I.FTZ.U32.TRUNC.NTZ R3, R2 ;  /* 0x0000000200037305 */ /* 0x000ea4000021f000 */
[----:B--2---:R-:W-:-:S04]  /*12ae0*/  IMAD.MOV R2, RZ, RZ, -R3 ;  /* 0x000000ffff027224 */ /* 0x004fc800078e0a03 */
        /* <DEDUP_REMOVED lines=18> */
.L_x_13453:
[----:B------:R-:W-:Y:S05]  /*12c10*/  BSYNC B0 ;  /* 0x0000000000007941 */ /* 0x000fea0003800000 */
.L_x_13452:
        /* <DEDUP_REMOVED lines=20> */
[----:B-1----:R-:W1:Y:S01]  /*12d60*/  POPC R7, R4 ;  /* 0x0000000400077309 */ /* 0x002e620000000000 */
[----:B--2---:R-:W1:Y:S02]  /*12d70*/  SHFL.IDX PT, R0, R3, R0, 0x1f ;  /* 0x00001f0003007589 */ /* 0x004e6400000e0000 */
[----:B-1----:R-:W-:Y:S01]  /*12d80*/  IADD3 R24, R0, UR37, R7 ;  /* 0x0000002500187c10 */ /* 0x002fe2000fffe007 */
[----:B------:R-:W-:Y:S06]  /*12d90*/  BRA `(.L_x_13456) ;  /* 0x0000003800287947 */ /* 0x000fec0003800000 */
.L_x_13455:
        /* <DEDUP_REMOVED lines=9> */
[----:B-1----:R-:W-:Y:S01]  /*12e30*/  MOV R7, UR9 ;  /* 0x0000000900077c02 */ /* 0x002fe20008000f00 */
        /* <DEDUP_REMOVED lines=10> */
.L_x_13458:
[----:B------:R-:W-:Y:S05]  /*12ee0*/  BSYNC B6 ;  /* 0x0000000000067941 */ /* 0x000fea0003800000 */
.L_x_13457:
        /* <DEDUP_REMOVED lines=9> */
[----:B------:R-:W-:Y:S01]  /*12f80*/  MOV R4, UR6 ;  /* 0x0000000600047c02 */ /* 0x000fe20008000f00 */
[----:B------:R-:W-:Y:S01]  /*12f90*/  IMAD.U32 R5, RZ, RZ, UR7 ;  /* 0x00000007ff057e24 */ /* 0x000fe2000f8e00ff */
[----:B------:R-:W-:Y:S01]  /*12fa0*/  MOV R12, 0x1 ;  /* 0x00000001000c7802 */ /* 0x000fe20000000f00 */
[----:B------:R-:W-:Y:S02]  /*12fb0*/  IMAD.U32 R6, RZ, RZ, UR8 ;  /* 0x00000008ff067e24 */ /* 0x000fe4000f8e00ff */
[----:B-1----:R-:W-:-:S02]  /*12fc0*/  IMAD.U32 R7, RZ, RZ, UR9 ;  /* 0x00000009ff077e24 */ /* 0x002fc4000f8e00ff */
[----:B------:R-:W-:Y:S02]  /*12fd0*/  IMAD.U32 R10, RZ, RZ, UR4 ;  /* 0x00000004ff0a7e24 */ /* 0x000fe4000f8e00ff */
[----:B------:R-:W-:Y:S02]  /*12fe0*/  IMAD.U32 R11, RZ, RZ, UR5 ;  /* 0x00000005ff0b7e24 */ /* 0x000fe4000f8e00ff */
[----:B------:R-:W-:Y:S02]  /*12ff0*/  IMAD.MOV.U32 R8, RZ, RZ, 0x70 ;  /* 0x00000070ff087424 */ /* 0x000fe400078e00ff */
[----:B--2---:R-:W-:-:S07]  /*13000*/  IMAD.MOV.U32 R13, RZ, RZ, RZ ;  /* 0x000000ffff0d7224 */ /* 0x004fce00078e00ff */
[----:B------:R-:W-:-:S07]  /*13010*/  LEPC R20, `(.L_x_13461) ;  /* 0x000000001014794e */ /* 0x000fce0000000000 */
[----:B0--3--:R-:W-:Y:S05]  /*13020*/  CALL.ABS.NOINC R2 ;  /* 0x0000000002007343 */ /* 0x009fea0003c00000 */
.L_x_13461:
        /* <DEDUP_REMOVED lines=15> */
.L_x_13460:
[----:B------:R-:W-:Y:S05]  /*13120*/  BSYNC B6 ;  /* 0x0000000000067941 */ /* 0x000fea0003800000 */
.L_x_13459:
[----:B------:R2:W3:Y:S01]  /*13130*/  LDL R20, [R1+0xc] ;  /* 0x00000c0001147983 */ /* 0x0004e20000100800 */
[----:B------:R-:W-:Y:S01]  /*13140*/  ULDC.64 UR4, c[0x0][0x9f8] ;  /* 0x00027e0000047ab9 */ /* 0x000fe20000000a00 */
[----:B------:R-:W-:Y:S01]  /*13150*/  IMAD.MOV.U32 R2, RZ, RZ, R26 ;  /* 0x000000ffff027224 */ /* 0x000fe200078e001a */
[----:B------:R-:W-:Y:S01]  /*13160*/  ISETP.NE.U32.AND P0, PT, RZ, UR4, PT ;  /* 0x00000004ff007c0c */ /* 0x000fe2000bf05070 */
[----:B------:R-:W4:Y:S01]  /*13170*/  LDL R26, [R1+0x10] ;  /* 0x00001000011a7983 */ /* 0x000f220000100800 */
[----:B------:R-:W1:Y:S02]  /*13180*/  LDC R6, c[0x0][0x430] ;  /* 0x00010c00ff067b82 */ /* 0x000e640000000800 */
[----:B------:R-:W-:Y:S01]  /*13190*/  ISETP.NE.AND.EX P0, PT, RZ, UR5, PT, P0 ;  /* 0x00000005ff007c0c */ /* 0x000fe2000bf05300 */
[----:B------:R-:W2:Y:S01]  /*131a0*/  LDL R21, [R1+0x18] ;  /* 0x0000180001157983 */ /* 0x000ea20000100800 */
[----:B------:R-:W3:Y:S03]  /*131b0*/  S2R R23, SR_TID.X ;  /* 0x0000000000177919 */ /* 0x000ee60000002100 */
[----:B0-----:R-:W2:Y:S08]  /*131c0*/  LDL.LU R9, [R1] ;  /* 0x0000000001097983 */ /* 0x001eb00000300800 */
[----:B------:R-:W-:-:S04]  /*131d0*/  @P0 IADD3 R18, P1, R18, UR4, RZ ;  /* 0x0000000412120c10 */ /* 0x000fc8000ff3e0ff */
[----:B------:R-:W-:Y:S02]  /*131e0*/  @P0 IADD3.X R19, R19, UR5, RZ, P1, !PT ;  /* 0x0000000513130c10 */ /* 0x000fe40008ffe4ff */
[----:B-1----:R-:W-:-:S13]  /*131f0*/  ISETP.NE.AND P1, PT, R6, 0x1, PT ;  /* 0x000000010600780c */ /* 0x002fda0003f25270 */
[----:B------:R-:W0:Y:S01]  /*13200*/  @P1 LDC R3, c[0x0][0x434] ;  /* 0x00010d00ff031b82 */ /* 0x000e220000000800 */
[----:B---3--:R-:W3:Y:S01]  /*13210*/  @P0 LDG.E R20, desc[UR42][R18.64] ;  /* 0x0000002a12140981 */ /* 0x008ee2000c1e1900 */
[C---:B------:R-:W-:Y:S01]  /*13220*/  LOP3.LUT R0, R23.reuse, 0x7f, RZ, 0xc0, !PT ;  /* 0x0000007f17007812 */ /* 0x040fe200078ec0ff */
[----:B------:R-:W-:Y:S02]  /*13230*/  IMAD.SHL.U32 R4, R23, 0x10, RZ ;  /* 0x0000001017047824 */ /* 0x000fe400078e00ff */
[----:B------:R-:W-:-:S03]  /*13240*/  VIADD R23, R2, 0xffffffff ;  /* 0xffffffff02177836 */ /* 0x000fc60000000000 */
[----:B------:R-:W1:Y:S01]  /*13250*/  @P1 LDC R2, c[0x0][0x438] ;  /* 0x00010e00ff021b82 */ /* 0x000e620000000800 */
[----:B------:R-:W-:Y:S02]  /*13260*/  SHF.R.U32.HI R0, RZ, 0x3, R0 ;  /* 0x00000003ff007819 */ /* 0x000fe40000011600 */
[----:B------:R-:W-:Y:S02]  /*13270*/  LOP3.LUT R4, R4, 0x70, RZ, 0xc0, !PT ;  /* 0x0000007004047812 */ /* 0x000fe400078ec0ff */
[----:B------:R-:W-:-:S04]  /*13280*/  SHF.L.U32 R8, R23, 0x7, RZ ;  /* 0x0000000717087819 */ /* 0x000fc800000006ff */
[----:B------:R-:W-:Y:S01]  /*13290*/  LOP3.LUT R0, R8, R0, R4, 0xfe, !PT ;  /* 0x0000000008007212 */ /* 0x000fe200078efe04 */
[----:B---3--:R-:W-:Y:S03]  /*132a0*/  @P0 STL [R1+0xc], R20 ;  /* 0x00000c1401000387 */ /* 0x008fe60000100800 */
[C---:B----4-:R-:W-:Y:S01]  /*132b0*/  ISETP.GE.AND P0, PT, R0.reuse, R26, PT ;  /* 0x0000001a0000720c */ /* 0x050fe20003f06270 */
[----:B--2---:R-:W-:-:S04]  /*132c0*/  IMAD.IADD R0, R0, 0x1, R21 ;  /* 0x0000000100007824 */ /* 0x004fc800078e0215 */
[----:B0-----:R-:W-:-:S04]  /*132d0*/  @P1 IMAD.HI.U32 R3, R0, R3, RZ ;  /* 0x0000000300031227 */ /* 0x001fc800078e00ff */
[----:B------:R-:W-:Y:S01]  /*132e0*/  IMAD.MOV.U32 R4, RZ, RZ, R0 ;  /* 0x000000ffff047224 */ /* 0x000fe200078e0000 */
[----:B-1----:R-:W-:-:S03]  /*132f0*/  @P1 SHF.R.U32.HI R4, RZ, R2, R3 ;  /* 0x00000002ff041219 */ /* 0x002fc60000011603 */
[----:B------:R-:W0:Y:S01]  /*13300*/  @!P0 LDC.64 R2, c[0x0][0x428] ;  /* 0x00010a00ff028b82 */ /* 0x000e220000000a00 */
[----:B------:R-:W-:Y:S01]  /*13310*/  SHF.R.S32.HI R7, RZ, 0x1f, R20 ;  /* 0x0000001fff077819 */ /* 0x000fe20000011414 */
[----:B------:R-:W-:-:S04]  /*13320*/  IMAD.MOV R5, RZ, RZ, -R4 ;  /* 0x000000ffff057224 */ /* 0x000fc800078e0a04 */
[----:B------:R-:W-:Y:S01]  /*13330*/  IMAD R0, R6, R5, R0 ;  /* 0x0000000506007224 */ /* 0x000fe200078e0200 */
[--C-:B------:R-:W-:Y:S01]  /*13340*/  @!P0 SHF.R.S32.HI R5, RZ, 0x1f, R4.reuse ;  /* 0x0000001fff058819 */ /* 0x100fe20000011404 */
[----:B------:R0:W-:Y:S02]  /*13350*/  STL [R1+0x1c], R7 ;  /* 0x00001c0701007387 */ /* 0x0001e40000100800 */
[-C--:B0-----:R-:W-:Y:S02]  /*13360*/  @!P0 IMAD R7, R7, R2.reuse, RZ ;  /* 0x0000000207078224 */ /* 0x081fe400078e02ff */
[----:B------:R-:W-:-:S04]  /*13370*/  @!P0 IMAD.WIDE.U32 R4, R20, R2, R4 ;  /* 0x0000000214048225 */ /* 0x000fc800078e0004 */
[----:B------:R-:W-:Y:S02]  /*13380*/  @!P0 IMAD R7, R20, R3, R7 ;  /* 0x0000000314078224 */ /* 0x000fe400078e0207 */
[----:B------:R-:W0:Y:S02]  /*13390*/  @!P0 LDC.64 R2, c[0x0][0x418] ;  /* 0x00010600ff028b82 */ /* 0x000e240000000a00 */
[----:B------:R-:W-:Y:S01]  /*133a0*/  @!P0 IMAD.IADD R7, R5, 0x1, R7 ;  /* 0x0000000105078824 */ /* 0x000fe200078e0207 */
[----:B0-----:R-:W-:Y:S01]  /*133b0*/  @!P0 LEA R6, P1, R4, R2, 0x2 ;  /* 0x0000000204068211 */ /* 0x001fe200078210ff */
[----:B------:R-:W-:-:S03]  /*133c0*/  IMAD.MOV.U32 R2, RZ, RZ, RZ ;  /* 0x000000ffff027224 */ /* 0x000fc600078e00ff */
[----:B------:R-:W-:-:S05]  /*133d0*/  @!P0 LEA.HI.X R7, R4, R3, R7, 0x2, P1 ;  /* 0x0000000304078211 */ /* 0x000fca00008f1407 */
[----:B------:R0:W5:Y:S01]  /*133e0*/  @!P0 LDG.E R2, desc[UR42][R6.64] ;  /* 0x0000002a06028981 */ /* 0x000162000c1e1900 */
[----:B------:R-:W-:-:S05]  /*133f0*/  IMAD.U32 R10, RZ, RZ, UR38 ;  /* 0x00000026ff0a7e24 */ /* 0x000fca000f8e00ff */
[----:B------:R-:W-:Y:S02]  /*13400*/  ISETP.NE.AND P2, PT, R10, 0x3, PT ;  /* 0x000000030a00780c */ /* 0x000fe40003f45270 */
[----:B------:R-:W-:-:S11]  /*13410*/  LOP3.LUT R9, R9, 0xfffffffd, RZ, 0xc0, !PT ;  /* 0xfffffffd09097812 */ /* 0x000fd600078ec0ff */
[----:B------:R-:W-:-:S05]  /*13420*/  @P2 LOP3.LUT R9, R9, 0x2, RZ, 0xfc, !PT ;  /* 0x0000000209092812 */ /* 0x000fca00078efcff */
[----:B------:R0:W-:Y:S01]  /*13430*/  STL [R1], R9 ;  /* 0x0000000901007387 */ /* 0x0001e20000100800 */
[----:B------:R-:W-:-:S03]  /*13440*/  UMOV UR4, 0xffffffff ;  /* 0xffffffff00047882 */ /* 0x000fc60000000000 */
[----:B------:R-:W-:Y:S05]  /*13450*/  BRA.DIV UR4, `(.L_x_13462) ;  /* 0x0000005e04547947 */ /* 0x000fea000b800000 */
.L_x_13603:
[----:B------:R-:W-:Y:S05]  /*13460*/  @!P2 BRA `(.L_x_13463) ;  /* 0x000000000004a947 */ /* 0x000fea0003800000 */
[----:B------:R-:W-:Y:S01]  /*13470*/  BPT.TRAP 0x1 ;  /* 0x000000040000795c */ /* 0x000fe20000300000 */
.L_x_13463:
        /* <DEDUP_REMOVED lines=23> */
.L_x_13604:
[----:B------:R-:W-:Y:S05]  /*135f0*/  BSYNC B0 ;  /* 0x0000000000007941 */ /* 0x000fea0003800000 */
.L_x_13464:
[----:B------:R-:W2:Y:S01]  /*13600*/  LDL R14, [R1+0x10] ;  /* 0x00001000010e7983 */ /* 0x000ea20000100800 */
[----:B------:R-:W-:Y:S01]  /*13610*/  ULDC.64 UR4, c[0x0][0x300] ;  /* 0x0000c00000047ab9 */ /* 0x000fe20000000a00 */
[----:B------:R-:W-:Y:S02]  /*13620*/  ULDC.64 UR6, c[0x0][0x2e8] ;  /* 0x0000ba0000067ab9 */ /* 0x000fe40000000a00 */
[----:B------:R-:W3:Y:S01]  /*13630*/  LDL.LU R10, [R1] ;  /* 0x00000000010a7983 */ /* 0x000ee20000300800 */
[----:B------:R-:W-:Y:S02]  /*13640*/  IMAD R6, R6, UR4, RZ ;  /* 0x0000000406067c24 */ /* 0x000fe4000f8e02ff */
[C---:B0-----:R-:W-:Y:S01]  /*13650*/  IMAD.WIDE.U32 R4, R0.reuse, UR4, RZ ;  /* 0x0000000400047c25 */ /* 0x041fe2000f8e00ff */
[----:B------:R-:W0:Y:S03]  /*13660*/  S2R R9, SR_TID.X ;  /* 0x0000000000097919 */ /* 0x000e260000002100 */
[----:B------:R-:W-:Y:S01]  /*13670*/  IMAD R6, R0, UR5, R6 ;  /* 0x0000000500067c24 */ /* 0x000fe2000f8e0206 */
[----:B------:R-:W1:Y:S01]  /*13680*/  S2R R13, SR_TID.X ;  /* 0x00000000000d7919 */ /* 0x000e620000002100 */
[----:B------:R-:W-:-:S02]  /*13690*/  ULDC.64 UR4, c[0x0][0x310] ;  /* 0x0000c40000047ab9 */ /* 0x000fc40000000a00 */
[----:B------:R-:W-:Y:S02]  /*136a0*/  IMAD.IADD R5, R5, 0x1, R6 ;  /* 0x0000000105057824 */ /* 0x000fe400078e0206 */
[----:B------:R-:W-:Y:S02]  /*136b0*/  IMAD R7, R7, UR4, RZ ;  /* 0x0000000407077c24 */ /* 0x000fe4000f8e02ff */
[----:B------:R-:W-:-:S04]  /*136c0*/  IMAD.WIDE.U32 R4, R2, UR4, R4 ;  /* 0x0000000402047c25 */ /* 0x000fc8000f8e0004 */
[----:B------:R-:W-:Y:S01]  /*136d0*/  IMAD R7, R2, UR5, R7 ;  /* 0x0000000502077c24 */ /* 0x000fe2000f8e0207 */
[----:B------:R-:W-:-:S03]  /*136e0*/  ULDC.64 UR4, c[0x0][0x308] ;  /* 0x0000c20000047ab9 */ /* 0x000fc60000000a00 */
[----:B------:R-:W-:Y:S02]  /*136f0*/  IMAD.IADD R5, R5, 0x1, R7 ;  /* 0x0000000105057824 */ /* 0x000fe400078e0207 */
[----:B------:R-:W-:Y:S01]  /*13700*/  IMAD.WIDE.U32 R4, R17, UR4, R4 ;  /* 0x0000000411047c25 */ /* 0x000fe2000f8e0004 */
[----:B------:R-:W-:-:S03]  /*13710*/  ULDC UR4, c[0x0][0x2f4] ;  /* 0x0000bd0000047ab9 */ /* 0x000fc60000000800 */
[----:B------:R-:W-:Y:S01]  /*13720*/  IMAD R2, R17, UR5, R5 ;  /* 0x0000000511027c24 */ /* 0x000fe2000f8e0205 */
[C---:B------:R-:W-:Y:S02]  /*13730*/  LEA R0, P0, R4.reuse, UR6, 0x1 ;  /* 0x0000000604007c11 */ /* 0x040fe4000f8008ff */
[----:B0-----:R-:W-:Y:S02]  /*13740*/  LOP3.LUT R11, R9, 0x7f, RZ, 0xc0, !PT ;  /* 0x0000007f090b7812 */ /* 0x001fe400078ec0ff */
[----:B------:R-:W-:Y:S01]  /*13750*/  LEA.HI.X R2, R4, UR7, R2, 0x1, P0 ;  /* 0x0000000704027c11 */ /* 0x000fe200080f0c02 */
[----:B-1----:R-:W-:Y:S01]  /*13760*/  IMAD.SHL.U32 R9, R13, 0x8, RZ ;  /* 0x000000080d097824 */ /* 0x002fe200078e00ff */
[----:B------:R-:W-:-:S04]  /*13770*/  SHF.R.U32.HI R12, RZ, 0x3, R11 ;  /* 0x00000003ff0c7819 */ /* 0x000fc8000001160b */
[----:B------:R-:W-:-:S04]  /*13780*/  LOP3.LUT R9, R9, 0x38, RZ, 0xc0, !PT ;  /* 0x0000003809097812 */ /* 0x000fc800078ec0ff */
[----:B------:R-:W-:Y:S01]  /*13790*/  ISETP.GE.AND P2, PT, R9, UR4, PT ;  /* 0x0000000409007c0c */ /* 0x000fe2000bf46270 */
[----:B------:R-:W-:Y:S01]  /*137a0*/  UMOV UR4, 0xffffffff ;  /* 0xffffffff00047882 */ /* 0x000fe20000000000 */
[----:B--2---:R-:W-:Y:S01]  /*137b0*/  IADD3 R4, -R12, R14, -R8 ;  /* 0x0000000e0c047210 */ /* 0x004fe20007ffe908 */
[----:B------:R-:W-:Y:S01]  /*137c0*/  IMAD.SHL.U32 R12, R11, 0x8, RZ ;  /* 0x000000080b0c7824 */ /* 0x000fe200078e00ff */
[----:B------:R-:W-:Y:S02]  /*137d0*/  SHF.L.U32 R11, R13, 0x3, RZ ;  /* 0x000000030d0b7819 */ /* 0x000fe400000006ff */
[----:B---3--:R-:W-:Y:S02]  /*137e0*/  LOP3.LUT R10, R10, 0xfffffffe, RZ, 0xc0, !PT ;  /* 0xfffffffe0a0a7812 */ /* 0x008fe400078ec0ff */
[----:B------:R-:W-:-:S05]  /*137f0*/  LOP3.LUT R11, R11, 0x1f8, RZ, 0xc0, !PT ;  /* 0x000001f80b0b7812 */ /* 0x000fca00078ec0ff */
[----:B------:R-:W-:Y:S02]  /*13800*/  @P2 LOP3.LUT R10, R10, 0x1, RZ, 0xfc, !PT ;  /* 0x000000010a0a2812 */ /* 0x000fe400078efcff */
[----:B------:R-:W-:Y:S02]  /*13810*/  LOP3.LUT R11, R11, 0x38, R13, 0x78, !PT ;  /* 0x000000380b0b7812 */ /* 0x000fe400078e780d */
[----:B------:R-:W-:Y:S01]  /*13820*/  ISETP.GE.AND P0, PT, R4, 0x1, PT ;  /* 0x000000010400780c */ /* 0x000fe20003f06270 */
[----:B------:R0:W-:Y:S01]  /*13830*/  STL [R1], R10 ;  /* 0x0000000a01007387 */ /* 0x0001e20000100800 */
[----:B------:R-:W-:-:S05]  /*13840*/  LOP3.LUT R11, R11, 0x200, R12, 0xf8, !PT ;  /* 0x000002000b0b7812 */ /* 0x000fca00078ef80c */
[----:B------:R-:W-:Y:S01]  /*13850*/  IMAD R5, R22, 0x2000, R11 ;  /* 0x0000200016057824 */ /* 0x000fe200078e020b */
[----:B------:R-:W-:Y:S06]  /*13860*/  BRA.DIV UR4, `(.L_x_13466) ;  /* 0x0000005a04987947 */ /* 0x000fec000b800000 */
[----:B------:R-:W1:Y:S01]  /*13870*/  SHFL.IDX PT, R7, R0, RZ, 0x181f ;  /* 0x00181fff00077589 */ /* 0x000e6200000e0000 */
[----:B------:R-:W-:-:S03]  /*13880*/  @P0 IMAD R8, R5, 0x2, R16 ;  /* 0x0000000205080824 */ /* 0x000fc600078e0210 */
[----:B------:R-:W2:Y:S01]  /*13890*/  SHFL.IDX PT, R6, R2, RZ, 0x181f ;  /* 0x00181fff02067589 */ /* 0x000ea200000e0000 */
[----:B-1----:R-:W-:-:S05]  /*138a0*/  @P0 LEA R7, P1, R9, R7, 0x1 ;  /* 0x0000000709070211 */ /* 0x002fca00078208ff */
[----:B--2---:R-:W-:-:S05]  /*138b0*/  @P0 IMAD.X R6, RZ, RZ, R6, P1 ;  /* 0x000000ffff060224 */ /* 0x004fca00008e0606 */
[----:B------:R-:W-:-:S04]  /*138c0*/  @P0 LOP3.LUT R7, R7, R6, RZ, 0x3c, !PT ;  /* 0x0000000607070212 */ /* 0x000fc800078e3cff */
[----:B------:R-:W-:-:S04]  /*138d0*/  @P0 LOP3.LUT R6, R7, R6, RZ, 0x3c, !PT ;  /* 0x0000000607060212 */ /* 0x000fc800078e3cff */
[----:B------:R-:W-:-:S05]  /*138e0*/  @P0 LOP3.LUT R7, R7, R6, RZ, 0x3c, !PT ;  /* 0x0000000607070212 */ /* 0x000fca00078e3cff */
[----:B------:R-:W-:Y:S01]  /*138f0*/  @!PT LDS RZ, [RZ] ;  /* 0x00000000fffff984 */ /* 0x000fe20000000800 */
        /* <DEDUP_REMOVED lines=57> */
[----:B-1----:R-:W-:-:S04]  /*13c90*/  @P0 LEA R7, P1, R9, R7, 0x1 ;  /* 0x0000000709070211 */ /* 0x002fc800078208ff */
[----:B--2---:R-:W-:-:S04]  /*13ca0*/  @P0 IADD3.X R6, RZ, R6, RZ, P1, !PT ;  /* 0x00000006ff060210 */ /* 0x004fc80000ffe4ff */
[----:B------:R-:W-:-:S04]  /*13cb0*/  @P0 LOP3.LUT R7, R7, R6, RZ, 0x3c, !PT ;  /* 0x0000000607070212 */ /* 0x000fc800078e3cff */
[----:B------:R-:W-:-:S04]  /*13cc0*/  @P0 LOP3.LUT R6, R7, R6, RZ, 0x3c, !PT ;  /* 0x0000000607060212 */ /* 0x000fc800078e3cff */
[----:B------:R-:W-:-:S05]  /*13cd0*/  @P0 LOP3.LUT R7, R7, R6, RZ, 0x3c, !PT ;  /* 0x0000000607070212 */ /* 0x000fca00078e3cff */
[----:B---34-:R1:W-:Y:S02]  /*13ce0*/  @P0 LDGSTS.E.BYPASS.LTC128B.128 [R8+0x11400], desc[UR42][R6.64], !P2 ;  /* 0x1140000006080fae */ /* 0x0183e4000d101d6a */
.L_x_13622:
[----:B------:R-:W-:-:S13]  /*13cf0*/  ISETP.GE.AND P0, PT, R4, 0x71, PT ;  /* 0x000000710400780c */ /* 0x000fda0003f06270 */
[----:B01----:R-:W-:Y:S01]  /*13d00*/  @P0 LEA R6, P1, R9, R0, 0x1 ;  /* 0x0000000009060211 */ /* 0x003fe200078208ff */
        /* <DEDUP_REMOVED lines=8> */
.L_x_13467:
        /* <DEDUP_REMOVED lines=11> */
.L_x_13468:
[----:B------:R1:W5:Y:S01]  /*13e40*/  LDL.LU R4, [R1+0x28] ;  /* 0x0000280001047983 */ /* 0x0003620000300800 */
[----:B------:R1:W-:Y:S03]  /*13e50*/  SYNCS.ARRIVE.TRANS64.A1T0 RZ, [R3+URZ+0x16830], RZ ;  /* 0x016830ff03ff79a7 */ /* 0x0003e6000810003f */
[----:B0-----:R1:W5:Y:S04]  /*13e60*/  LDL.LU R7, [R1+0x20] ;  /* 0x0000200001077983 */ /* 0x0013680000300800 */
[----:B------:R1:W5:Y:S02]  /*13e70*/  LDL.LU R6, [R1+0x38] ;  /* 0x0000380001067983 */ /* 0x0003640000300800 */
[----:B------:R-:W-:Y:S05]  /*13e80*/  WARPSYNC.ALL ;  /* 0x0000000000007948 */ /* 0x000fea0003800000 */
[----:B------:R-:W-:Y:S01]  /*13e90*/  ULDC.64 UR4, c[0x0][0x298] ;  /* 0x0000a60000047ab9 */ /* 0x000fe20000000a00 */
[----:B------:R-:W-:Y:S01]  /*13ea0*/  ULDC.64 UR6, c[0x0][0xa00] ;  /* 0x0002800000067ab9 */ /* 0x000fe20000000a00 */
[----:B------:R-:W-:Y:S01]  /*13eb0*/  VIADD R0, R16, 0x8400 ;  /* 0x0000840010007836 */ /* 0x000fe20000000000 */
        /* <DEDUP_REMOVED lines=8> */
[----:B------:R-:W-:Y:S01]  /*13f40*/  IMAD R0, R4, UR5, R2 ;  /* 0x0000000504007c24 */ /* 0x000fe2000f8e0202 */
        /* <DEDUP_REMOVED lines=11> */
[----:B------:R-:W-:Y:S01]  /*14000*/  MOV R4, UR4 ;  /* 0x0000000400047c02 */ /* 0x000fe20008000f00 */
[----:B------:R-:W-:Y:S01]  /*14010*/  IMAD.U32 R5, RZ, RZ, UR5 ;  /* 0x00000005ff057e24 */ /* 0x000fe2000f8e00ff */
[----:B-1----:R-:W0:Y:S01]  /*14020*/  LDC.64 R2, c[0x4][R2] ;  /* 0x0100000002027b82 */ /* 0x002e220000000a00 */
        /* <DEDUP_REMOVED lines=9> */
.L_x_13470:
[----:B------:R-:W-:Y:S05]  /*140c0*/  BSYNC B6 ;  /* 0x0000000000067941 */ /* 0x000fea0003800000 */
.L_x_13469:
[----:B0-----:R-:W1:Y:S01]  /*140d0*/  LDL.LU R2, [R1+0x20] ;  /* 0x0000200001027983 */ /* 0x001e620000300800 */
[----:B------:R-:W-:Y:S01]  /*140e0*/  ULDC.64 UR4, c[0x0][0x2d8] ;  /* 0x0000b60000047ab9 */ /* 0x000fe20000000a00 */
[----:B------:R-:W-:Y:S01]  /*140f0*/  ULDC.64 UR6, c[0x0][0x2e0] ;  /* 0x0000b80000067ab9 */ /* 0x000fe20000000a00 */
[----:B------:R-:W0:Y:S01]  /*14100*/  LDC R10, c[0x0][0x448] ;  /* 0x00011200ff0a7b82 */ /* 0x000e220000000800 */
[----:B------:R-:W2:Y:S01]  /*14110*/  LDL.LU.64 R20, [R1+0x30] ;  /* 0x0000300001147983 */ /* 0x000ea20000300a00 */
[----:B------:R-:W-:-:S03]  /*14120*/  ULDC.64 UR8, c[0x0][0x280] ;  /* 0x0000a00000087ab9 */ /* 0x000fc60000000a00 */
[----:B------:R-:W3:Y:S01]  /*14130*/  LDL.LU R0, [R1+0x28] ;  /* 0x0000280001007983 */ /* 0x000ee20000300800 */
[----:B0-----:R-:W-:-:S13]  /*14140*/  ISETP.NE.AND P0, PT, R10, 0x1, PT ;  /* 0x000000010a00780c */ /* 0x001fda0003f05270 */
[----:B------:R-:W0:Y:S08]  /*14150*/  @P0 LDC R7, c[0x0][0x44c] ;  /* 0x00011300ff070b82 */ /* 0x000e300000000800 */
[----:B------:R-:W4:Y:S01]  /*14160*/  @P0 LDC R8, c[0x0][0x450] ;  /* 0x00011400ff080b82 */ /* 0x000f220000000800 */
[----:B-1----:R-:W-:Y:S02]  /*14170*/  IMAD.MOV.U32 R3, RZ, RZ, R2 ;  /* 0x000000ffff037224 */ /* 0x002fe400078e0002 */
[----:B--2---:R-:W-:Y:S01]  /*14180*/  IMAD.MOV.U32 R2, RZ, RZ, R20 ;  /* 0x000000ffff027224 */ /* 0x004fe200078e0014 */
[----:B------:R-:W1:Y:S03]  /*14190*/  S2R R21, SR_TID.X ;  /* 0x0000000000157919 */ /* 0x000e660000002100 */
[C---:B------:R-:W-:Y:S01]  /*141a0*/  IMAD.WIDE.U32 R2, R17.reuse, UR4, R2 ;  /* 0x0000000411027c25 */ /* 0x040fe2000f8e0002 */
[----:B------:R-:W2:Y:S03]  /*141b0*/  S2R R20, SR_TID.X ;  /* 0x0000000000147919 */ /* 0x000ea60000002100 */
[----:B------:R-:W-:Y:S01]  /*141c0*/  IMAD R3, R17, UR5, R3 ;  /* 0x0000000511037c24 */ /* 0x000fe2000f8e0203 */
[----:B------:R-:W-:Y:S01]  /*141d0*/  ULDC.64 UR4, c[0x0][0x2d0] ;  /* 0x0000b40000047ab9 */ /* 0x000fe20000000a00 */
[----:B---3--:R-:W-:-:S02]  /*141e0*/  IMAD R0, R0, UR6, RZ ;  /* 0x0000000600007c24 */ /* 0x008fc4000f8e02ff */
[----:B------:R-:W-:-:S04]  /*141f0*/  IMAD.WIDE.U32 R2, R26, UR6, R2 ;  /* 0x000000061a027c25 */ /* 0x000fc8000f8e0002 */
[----:B------:R-:W-:Y:S01]  /*14200*/  IMAD R0, R26, UR7, R0 ;  /* 0x000000071a007c24 */ /* 0x000fe2000f8e0200 */
[----:B------:R-:W-:Y:S01]  /*14210*/  ULDC.64 UR6, c[0x0][0x2c8] ;  /* 0x0000b20000067ab9 */ /* 0x000fe20000000a00 */
[----:B------:R3:W5:Y:S01]  /*14220*/  LDL R26, [R1+0x40] ;  /* 0x00004000011a7983 */ /* 0x0007620000100800 */
[----:B------:R-:W-:Y:S02]  /*14230*/  IMAD.MOV.U32 R4, RZ, RZ, R2 ;  /* 0x000000ffff047224 */ /* 0x000fe400078e0002 */
[----:B------:R-:W-:Y:S02]  /*14240*/  IMAD.IADD R5, R3, 0x1, R0 ;  /* 0x0000000103057824 */ /* 0x000fe400078e0200 */
[----:B-1----:R-:W-:Y:S01]  /*14250*/  IMAD.SHL.U32 R21, R21, 0x10, RZ ;  /* 0x0000001015157824 */ /* 0x002fe200078e00ff */
[----:B--2---:R-:W-:-:S04]  /*14260*/  LOP3.LUT R20, R20, 0x7f, RZ, 0xc0, !PT ;  /* 0x0000007f14147812 */ /* 0x004fc800078ec0ff */
[----:B------:R-:W-:Y:S02]  /*14270*/  LOP3.LUT R21, R21, 0x70, RZ, 0xc0, !PT ;  /* 0x0000007015157812 */ /* 0x000fe400078ec0ff */
[----:B------:R-:W-:-:S04]  /*14280*/  SHF.R.U32.HI R20, RZ, 0x3, R20 ;  /* 0x00000003ff147819 */ /* 0x000fc80000011614 */
[----:B------:R-:W-:-:S05]  /*14290*/  LOP3.LUT R20, R20, R21, RZ, 0xfc, !PT ;  /* 0x0000001514147212 */ /* 0x000fca00078efcff */
[----:B------:R-:W-:Y:S02]  /*142a0*/  IMAD R6, R25, 0xc0, R20 ;  /* 0x000000c019067824 */ /* 0x000fe400078e0214 */
[----:B------:R3:W5:Y:S02]  /*142b0*/  LDL R20, [R1+0x24] ;  /* 0x0000240001147983 */ /* 0x0007640000100800 */
[----:B0-----:R-:W-:Y:S01]  /*142c0*/  @P0 IMAD.HI.U32 R7, R6, R7, RZ ;  /* 0x0000000706070227 */ /* 0x001fe200078e00ff */
[----:B------:R-:W-:-:S04]  /*142d0*/  MOV R2, R6 ;  /* 0x0000000600027202 */ /* 0x000fc80000000f00 */
[----:B----4-:R-:W-:-:S04]  /*142e0*/  @P0 SHF.R.U32.HI R2, RZ, R8, R7 ;  /* 0x00000008ff020219 */ /* 0x010fc80000011607 */
        /* <DEDUP_REMOVED lines=20> */
[----:B-1----:R-:W-:-:S05]  /*14430*/  @P0 SHF.R.U32.HI R6, RZ, R8, R7 ;  /* 0x00000008ff060219 */ /* 0x002fca0000011607 */
[----:B------:R-:W-:-:S04]  /*14440*/  IMAD.MOV R7, RZ, RZ, -R6 ;  /* 0x000000ffff077224 */ /* 0x000fc800078e0a06 */
[----:B------:R-:W-:Y:S01]  /*14450*/  IMAD R3, R10, R7, R3 ;  /* 0x000000070a037224 */ /* 0x000fe200078e0203 */
[----:B------:R-:W-:Y:S01]  /*14460*/  SHF.R.S32.HI R7, RZ, 0x1f, R6 ;  /* 0x0000001fff077819 */ /* 0x000fe20000011406 */
[----:B------:R-:W-:-:S04]  /*14470*/  IMAD.WIDE.U32 R4, R6, UR4, R4 ;  /* 0x0000000406047c25 */ /* 0x000fc8000f8e0004 */
[----:B------:R-:W-:Y:S01]  /*14480*/  IMAD R7, R7, UR4, RZ ;  /* 0x0000000407077c24 */ /* 0x000fe2000f8e02ff */
[----:B------:R-:W-:Y:S01]  /*14490*/  SHF.R.S32.HI R8, RZ, 0x1f, R3 ;  /* 0x0000001fff087819 */ /* 0x000fe20000011403 */
[----:B--2---:R-:W-:Y:S01]  /*144a0*/  IMAD.SHL.U32 R21, R11, 0x8, RZ ;  /* 0x000000080b157824 */ /* 0x004fe200078e00ff */
[----:B------:R-:W-:Y:S01]  /*144b0*/  ULDC UR4, c[0x0][0x2b8] ;  /* 0x0000ae0000047ab9 */ /* 0x000fe20000000800 */
[----:B------:R-:W-:Y:S02]  /*144c0*/  IMAD R7, R6, UR5, R7 ;  /* 0x0000000506077c24 */ /* 0x000fe4000f8e0207 */
[----:B------:R-:W-:-:S03]  /*144d0*/  IMAD R8, R8, UR6, RZ ;  /* 0x0000000608087c24 */ /* 0x000fc6000f8e02ff */
[----:B------:R-:W-:Y:S01]  /*144e0*/  IADD3 R5, R5, R7, RZ ;  /* 0x0000000705057210 */ /* 0x000fe20007ffe0ff */
[----:B------:R-:W-:Y:S01]  /*144f0*/  IMAD R8, R3, UR7, R8 ;  /* 0x0000000703087c24 */ /* 0x000fe2000f8e0208 */
[----:B------:R-:W-:Y:S01]  /*14500*/  LOP3.LUT R21, R21, 0x38, RZ, 0xc0, !PT ;  /* 0x0000003815157812 */ /* 0x000fe200078ec0ff */
[----:B------:R-:W-:-:S03]  /*14510*/  IMAD.WIDE.U32 R6, R3, UR6, R4 ;  /* 0x0000000603067c25 */ /* 0x000fc6000f8e0004 */
[----:B------:R-:W-:Y:S01]  /*14520*/  ISETP.GE.AND P0, PT, R21, UR4, PT ;  /* 0x0000000415007c0c */ /* 0x000fe2000bf06270 */
[----:B------:R-:W-:Y:S01]  /*14530*/  IMAD.IADD R4, R7, 0x1, R8 ;  /* 0x0000000107047824 */ /* 0x000fe200078e0208 */
[C---:B------:R-:W-:Y:S01]  /*14540*/  LEA R5, P1, R6.reuse, UR8, 0x1 ;  /* 0x0000000806057c11 */ /* 0x040fe2000f8208ff */
[----:B------:R-:W-:Y:S01]  /*14550*/  UMOV UR4, 0xffffffff ;  /* 0xffffffff00047882 */ /* 0x000fe20000000000 */
[----:B------:R-:W-:Y:S02]  /*14560*/  LOP3.LUT R11, R11, 0x7f, RZ, 0xc0, !PT ;  /* 0x0000007f0b0b7812 */ /* 0x000fe400078ec0ff */
[----:B------:R-:W-:Y:S02]  /*14570*/  LEA.HI.X R4, R6, UR9, R4, 0x1, P1 ;  /* 0x0000000906047c11 */ /* 0x000fe400088f0c04 */
[----:B------:R-:W-:Y:S01]  /*14580*/  SHF.R.U32.HI R9, RZ, 0x3, R11 ;  /* 0x00000003ff097819 */ /* 0x000fe2000001160b */
[----:B---3--:R-:W-:Y:S06]  /*14590*/  BRA.DIV UR4, `(.L_x_13471) ;  /* 0x0000005604fc7947 */ /* 0x008fec000b800000 */
[----:B------:R-:W0:Y:S01]  /*145a0*/  SHFL.IDX PT, R7, R2, RZ, 0x181f ;  /* 0x00181fff02077589 */ /* 0x000e2200000e0000 */
[----:B-----5:R-:W-:Y:S02]  /*145b0*/  IMAD R3, R26, R10, RZ ;  /* 0x0000000a1a037224 */ /* 0x020fe400078e02ff */
[----:B------:R-:W-:Y:S01]  /*145c0*/  IMAD R25, R25, 0xc0, R9 ;  /* 0x000000c019197824 */ /* 0x000fe200078e0209 */
[----:B------:R-:W1:Y:S04]  /*145d0*/  SHFL.IDX PT, R6, R0, RZ, 0x181f ;  /* 0x00181fff00067589 */ /* 0x000e6800000e0000 */
[----:B------:R-:W-:Y:S01]  /*145e0*/  ISETP.GE.AND P1, PT, R25, R3, PT ;  /* 0x000000031900720c */ /* 0x000fe20003f26270 */
[----:B------:R-:W-:-:S12]  /*145f0*/  SHFL.IDX PT, R8, R5, RZ, 0x181f ;  /* 0x00181fff05087589 */ /* 0x000fd800000e0000 */
        /* <DEDUP_REMOVED lines=20> */
[----:B0-----:R-:W-:-:S04]  /*14740*/  @!P1 LEA R7, P2, R21, R7, 0x1 ;  /* 0x0000000715079211 */ /* 0x001fc800078408ff */
[----:B-1----:R-:W-:-:S04]  /*14750*/  @!P1 IADD3.X R6, RZ, R6, RZ, P2, !PT ;  /* 0x00000006ff069210 */ /* 0x002fc800017fe4ff */
        /* <DEDUP_REMOVED lines=46> */
[----:B0-----:R-:W-:-:S05]  /*14a40*/  VIADD R2, R25, 0x80 ;  /* 0x0000008019027836 */ /* 0x001fca0000000000 */
[----:B------:R-:W-:Y:S01]  /*14a50*/  ISETP.GE.AND P1, PT, R2, R3, PT ;  /* 0x000000030200720c */ /* 0x000fe20003f26270 */
[----:B------:R-:W-:-:S05]  /*14a60*/  VIADD R2, R25, 0x70 ;  /* 0x0000007019027836 */ /* 0x000fca0000000000 */
[----:B------:R-:W-:Y:S02]  /*14a70*/  ISETP.GE.AND P3, PT, R2, R3, PT ;  /* 0x000000030200720c */ /* 0x000fe40003f66270 */
[----:B------:R-:W0:Y:S11]  /*14a80*/  SHFL.IDX PT, R2, R4, RZ, 0x181f ;  /* 0x00181fff04027589 */ /* 0x000e3600000e0000 */
[----:B-1----:R-:W-:-:S05]  /*14a90*/  @!P3 LEA R6, P2, R21, R6, 0x1 ;  /* 0x000000061506b211 */ /* 0x002fca00078408ff */
[----:B------:R-:W-:-:S04]  /*14aa0*/  @!P3 IMAD.X R0, RZ, RZ, R0, P2 ;  /* 0x000000ffff00b224 */ /* 0x000fc800010e0600 */
[----:B------:R-:W-:Y:S02]  /*14ab0*/  @!P3 IMAD.MOV.U32 R7, RZ, RZ, R0 ;  /* 0x000000ffff07b224 */ /* 0x000fe400078e0000 */
[----:B------:R-:W-:-:S03]  /*14ac0*/  VIADD R0, R25, 0x90 ;  /* 0x0000009019007836 */ /* 0x000fc60000000000 */
[----:B------:R1:W-:Y:S02]  /*14ad0*/  @!P3 LDGSTS.E.BYPASS.LTC128B.128 [R20+0xbc00], desc[UR42][R6.64], !P0 ;  /* 0x0bc000000614bfae */ /* 0x0003e4000c101d6a */
[----:B-1----:R-:W-:-:S05]  /*14ae0*/  @!P1 LEA R6, P2, R21, R8, 0x1 ;  /* 0x0000000815069211 */ /* 0x002fca00078408ff */
[----:B0-----:R-:W-:-:S05]  /*14af0*/  @!P1 IMAD.X R2, RZ, RZ, R2, P2 ;  /* 0x000000ffff029224 */ /* 0x001fca00010e0602 */
[----:B------:R-:W-:Y:S02]  /*14b00*/  @!P1 MOV R7, R2 ;  /* 0x0000000200079202 */ /* 0x000fe40000000f00 */
[----:B------:R-:W-:Y:S04]  /*14b10*/  SHFL.IDX PT, R2, R5, 0x3, 0x181f ;  /* 0x00781f0005027f89 */ /* 0x000fe800000e0000 */
        /* <DEDUP_REMOVED lines=11> */
[----:B------:R-:W-:Y:S04]  /*14bd0*/  SHFL.IDX PT, R4, R4, 0x3, 0x181f ;  /* 0x00781f0004047f89 */ /* 0x000fe800000e0000 */
[----:B0-----:R-:W0:Y:S03]  /*14be0*/  SHFL.IDX PT, R6, R5, 0x2, 0x181f ;  /* 0x00581f0005067f89 */ /* 0x001e2600000e0000 */
[----:B0-----:R-:W-:-:S05]  /*14bf0*/  @!P1 LEA R6, P2, R21, R6, 0x1 ;  /* 0x0000000615069211 */ /* 0x001fca00078408ff */
[----:B------:R-:W-:-:S04]  /*14c00*/  @!P1 IMAD.X R0, RZ, RZ, R0, P2 ;  /* 0x000000ffff009224 */ /* 0x000fc800010e0600 */
[----:B------:R-:W-:-:S05]  /*14c10*/  @!P1 IMAD.MOV.U32 R7, RZ, RZ, R0 ;  /* 0x000000ffff079224 */ /* 0x000fca00078e0000 */
[----:B------:R0:W-:Y:S02]  /*14c20*/  @!P1 LDGSTS.E.BYPASS.LTC128B.128 [R20+0xd400], desc[UR42][R6.64], !P0 ;  /* 0x0d40000006149fae */ /* 0x0001e4000c101d6a */
.L_x_13647:
[----:B------:R-:W-:-:S04]  /*14c30*/  IADD3 R25, R25, 0xb0, RZ ;  /* 0x000000b019197810 */ /* 0x000fc80007ffe0ff */
[----:B------:R-:W-:-:S13]  /*14c40*/  ISETP.GE.AND P1, PT, R25, R3, PT ;  /* 0x000000031900720c */ /* 0x000fda0003f26270 */
[----:B------:R-:W-:-:S05]  /*14c50*/  @!P1 LEA R2, P2, R21, R2, 0x1 ;  /* 0x0000000215029211 */ /* 0x000fca00078408ff */
[----:B------:R-:W-:-:S05]  /*14c60*/  @!P1 IMAD.X R3, RZ, RZ, R4, P2 ;  /* 0x000000ffff039224 */ /* 0x000fca00010e0604 */
[----:B------:R-:W-:Y:S01]  /*14c70*/  @!PT LDS RZ, [RZ] ;  /* 0x00000000fffff984 */ /* 0x000fe20000000800 */
[----:B------:R-:W-:Y:S01]  /*14c80*/  @!PT LDS RZ, [RZ] ;  /* 0x00000000fffff984 */ /* 0x000fe20000000800 */
[----:B------:R-:W-:Y:S01]  /*14c90*/  @!PT LDS RZ, [RZ] ;  /* 0x00000000fffff984 */ /* 0x000fe20000000800 */
[----:B------:R1:W-:Y:S01]  /*14ca0*/  @!P1 LDGSTS.E.BYPASS.LTC128B.128 [R20+0xdc00], desc[UR42][R2.64], !P0 ;  /* 0x0dc0000002149fae */ /* 0x0003e2000c101d6a */
[----:B------:R-:W-:Y:S01]  /*14cb0*/  PLOP3.LUT P0, PT, PT, PT, PT, 0x80, 0x0 ;  /* 0x000000000000781c */ /* 0x000fe20003f0f070 */
[----:B------:R-:W-:-:S12]  /*14cc0*/  NOP ;  /* 0x0000000000007918 */ /* 0x000fd80000000000 */
.L_x_13472:
        /* <DEDUP_REMOVED lines=18> */
.L_x_13648:
[----:B------:R-:W-:Y:S05]  /*14df0*/  BSYNC B0 ;  /* 0x0000000000007941 */ /* 0x000fea0003800000 */
.L_x_13473:
[----:B------:R-:W0:Y:S04]  /*14e00*/  LDL.LU R3, [R1+0x3c] ;  /* 0x00003c0001037983 */ /* 0x000e280000300800 */
[----:B------:R-:W2:Y:S01]  /*14e10*/  LDL R2, [R1+0x14] ;  /* 0x0000140001027983 */ /* 0x000ea20000100800 */
[----:B------:R-:W-:Y:S01]  /*14e20*/  BSSY B0, `(.L_x_13475) ;  /* 0x0000109000007945 */ /* 0x000fe20003800000 */
[----:B0-----:R-:W-:-:S05]  /*14e30*/  VIADD R7, R3, 0xfffffffe ;  /* 0xfffffffe03077836 */ /* 0x001fca0000000000 */
[----:B--2---:R-:W-:-:S13]  /*14e40*/  ISETP.GE.AND P0, PT, R7, R2, PT ;  /* 0x000000020700720c */ /* 0x004fda0003f06270 */
[----:B------:R-:W-:Y:S05]  /*14e50*/  @!P0 BRA `(.L_x_13476) ;  /* 0x0000001000148947 */ /* 0x000fea0003800000 */
[----:B------:R-:W0:Y:S01]  /*14e60*/  S2R R2, SR_TID.X ;  /* 0x0000000000027919 */ /* 0x000e220000002100 */
[----:B------:R-:W-:Y:S01]  /*14e70*/  ULDC UR4, c[0x0][0x2f4] ;  /* 0x0000bd0000047ab9 */ /* 0x000fe20000000800 */
[----:B------:R-:W-:Y:S01]  /*14e80*/  IMAD.MOV.U32 R6, RZ, RZ, R22 ;  /* 0x000000ffff067224 */ /* 0x000fe200078e0016 */
[----:B------:R-:W-:Y:S01]  /*14e90*/  MOV R20, R29 ;  /* 0x0000001d00147202 */ /* 0x000fe20000000f00 */
[----:B------:R-:W-:Y:S02]  /*14ea0*/  IMAD.MOV.U32 R26, RZ, RZ, R23 ;  /* 0x000000ffff1a7224 */ /* 0x000fe400078e0017 */
[----:B0-----:R-:W-:-:S05]  /*14eb0*/  IMAD.SHL.U32 R2, R2, 0x8, RZ ;  /* 0x0000000802027824 */ /* 0x001fca00078e00ff */
[----:B------:R-:W-:-:S04]  /*14ec0*/  LOP3.LUT R2, R2, 0x38, RZ, 0xc0, !PT ;  /* 0x0000003802027812 */ /* 0x000fc800078ec0ff */
[----:B------:R-:W-:-:S13]  /*14ed0*/  ISETP.GE.AND P1, PT, R2, UR4, PT ;  /* 0x0000000402007c0c */ /* 0x000fda000bf26270 */
.L_x_13489:
[----:B------:R-:W2:Y:S01]  /*14ee0*/  LDL R10, [R1+0x18] ;  /* 0x00001800010a7983 */ /* 0x000ea20000100800 */
[----:B-1----:R-:W0:Y:S03]  /*14ef0*/  LDC R0, c[0x0][0x430] ;  /* 0x00010c00ff007b82 */ /* 0x002e260000000800 */
        /* <DEDUP_REMOVED lines=12> */
[----:B------:R-:W-:Y:S01]  /*14fc0*/  ULDC.64 UR4, c[0x0][0x428] ;  /* 0x00010a0000047ab9 */ /* 0x000fe20000000a00 */
[----:B--2---:R-:W-:-:S05]  /*14fd0*/  IADD3 R4, R2, R4, R10 ;  /* 0x0000000402047210 */ /* 0x004fca0007ffe00a */
[----:B0-----:R-:W-:-:S04]  /*14fe0*/  @P0 IMAD.HI.U32 R5, R4, R5, RZ ;  /* 0x0000000504050227 */ /* 0x001fc800078e00ff */
[----:B------:R-:W-:Y:S01]  /*14ff0*/  IMAD.MOV.U32 R2, RZ, RZ, R4 ;  /* 0x000000ffff027224 */ /* 0x000fe200078e0004 */
[----:B-1----:R-:W-:-:S05]  /*15000*/  @P0 SHF.R.U32.HI R2, RZ, R3, R5 ;  /* 0x00000003ff020219 */ /* 0x002fca0000011605 */
        /* <DEDUP_REMOVED lines=11> */
[----:B------:R-:W-:Y:S01]  /*150c0*/  IMAD.U32 R8, RZ, RZ, UR38 ;  /* 0x00000026ff087e24 */ /* 0x000fe2000f8e00ff */
[----:B------:R-:W-:-:S04]  /*150d0*/  IADD3 R22, R6, 0x1, RZ ;  /* 0x0000000106167810 */ /* 0x000fc80007ffe0ff */
        /* <DEDUP_REMOVED lines=9> */
.L_x_13477:
[----:B------:R-:W-:Y:S01]  /*15170*/  IMAD R5, R22, 0x8, R16 ;  /* 0x0000000816057824 */ /* 0x000fe200078e0210 */
[----:B------:R-:W-:Y:S01]  /*15180*/  SHF.L.U32 R2, R29, 0x1f, RZ ;  /* 0x0000001f1d027819 */ /* 0x000fe200000006ff */
[----:B------:R-:W-:Y:S03]  /*15190*/  BSSY B1, `(.L_x_13478) ;  /* 0x0000003000017945 */ /* 0x000fe60003800000 */
[----:B------:R-:W0:Y:S02]  /*151a0*/  SYNCS.PHASECHK.TRANS64.TRYWAIT P0, [R5+URZ+0x16840], R2 ;  /* 0x01684002050075a7 */ /* 0x000e24000800017f */
[----:B0-----:R-:W-:Y:S05]  /*151b0*/  @!P0 BRA `(.L_x_13479) ;  /* 0x0000005800ec8947 */ /* 0x001fea0003800000 */
.L_x_13649:
[----:B------:R-:W-:Y:S05]  /*151c0*/  BSYNC B1 ;  /* 0x0000000000017941 */ /* 0x000fea0003800000 */
.L_x_13478:
[----:B------:R-:W2:Y:S01]  /*151d0*/  LDL R3, [R1] ;  /* 0x0000000001037983 */ /* 0x000ea20000100800 */
[----:B------:R-:W-:Y:S01]  /*151e0*/  SHF.R.S32.HI R21, RZ, 0x1f, R0 ;  /* 0x0000001fff157819 */ /* 0x000fe20000011400 */
[----:B------:R-:W-:Y:S01]  /*151f0*/  ULDC.64 UR4, c[0x0][0x300] ;  /* 0x0000c00000047ab9 */ /* 0x000fe20000000a00 */
[----:B------:R-:W-:Y:S01]  /*15200*/  ULDC.64 UR6, c[0x0][0x2e8] ;  /* 0x0000ba0000067ab9 */ /* 0x000fe20000000a00 */
[----:B------:R-:W1:Y:S02]  /*15210*/  S2R R8, SR_TID.X ;  /* 0x0000000000087919 */ /* 0x000e640000002100 */
[----:B------:R-:W-:Y:S01]  /*15220*/  IMAD R7, R21, UR4, RZ ;  /* 0x0000000415077c24 */ /* 0x000fe2000f8e02ff */
[----:B------:R-:W3:Y:S03]  /*15230*/  S2R R9, SR_TID.X ;  /* 0x0000000000097919 */ /* 0x000ee60000002100 */
[----:B------:R-:W-:Y:S01]  /*15240*/  IMAD R7, R0, UR5, R7 ;  /* 0x0000000500077c24 */ /* 0x000fe2000f8e0207 */
[----:B-1----:R-:W-:-:S05]  /*15250*/  LOP3.LUT R8, R8, 0x7f, RZ, 0xc0, !PT ;  /* 0x0000007f08087812 */ /* 0x002fca00078ec0ff */
[----:B------:R-:W-:Y:S01]  /*15260*/  IMAD.SHL.U32 R11, R8, 0x8, RZ ;  /* 0x00000008080b7824 */ /* 0x000fe200078e00ff */
[----:B---3--:R-:W-:-:S04]  /*15270*/  SHF.L.U32 R8, R9, 0x3, RZ ;  /* 0x0000000309087819 */ /* 0x008fc800000006ff */
        /* <DEDUP_REMOVED lines=19> */
[----:B------:R-:W0:Y:S01]  /*153b0*/  S2R R3, SR_TID.X ;  /* 0x0000000000037919 */ /* 0x000e220000002100 */
[----:B------:R-:W-:Y:S01]  /*153c0*/  IMAD R8, R8, 0x2, R16 ;  /* 0x0000000208087824 */ /* 0x000fe200078e0210 */
[----:B------:R-:W1:Y:S01]  /*153d0*/  SHFL.IDX PT, R2, R9, RZ, 0x181f ;  /* 0x00181fff09027589 */ /* 0x000e6200000e0000 */
[----:B0-----:R-:W-:-:S03]  /*153e0*/  IMAD.SHL.U32 R11, R3, 0x8, RZ ;  /* 0x00000008030b7824 */ /* 0x001fc600078e00ff */
[----:B------:R-:W0:Y:S02]  /*153f0*/  SHFL.IDX PT, R3, R10, RZ, 0x181f ;  /* 0x00181fff0a037589 */ /* 0x000e2400000e0000 */
[----:B------:R-:W-:-:S05]  /*15400*/  LOP3.LUT R11, R11, 0x38, RZ, 0xc0, !PT ;  /* 0x000000380b0b7812 */ /* 0x000fca00078ec0ff */
[----:B------:R-:W-:-:S05]  /*15410*/  IMAD.SHL.U32 R7, R11, 0x2, RZ ;  /* 0x000000020b077824 */ /* 0x000fca00078e00ff */
[----:B-1----:R-:W-:-:S05]  /*15420*/  IADD3 R2, P0, R2, R7, RZ ;  /* 0x0000000702027210 */ /* 0x002fca0007f1e0ff */
[----:B0-----:R-:W-:-:S05]  /*15430*/  IMAD.X R3, RZ, RZ, R3, P0 ;  /* 0x000000ffff037224 */ /* 0x001fca00000e0603 */
[----:B------:R-:W-:Y:S01]  /*15440*/  @!PT LDS RZ, [RZ] ;  /* 0x00000000fffff984 */ /* 0x000fe20000000800 */
        /* <DEDUP_REMOVED lines=33> */
.L_x_13667:
[----:B-1----:R-:W-:-:S05]  /*15660*/  IADD3 R2, P0, R2, R7, RZ ;  /* 0x0000000702027210 */ /* 0x002fca0007f1e0ff */
[----:B------:R-:W-:Y:S01]  /*15670*/  IMAD.X R3, RZ, RZ, R10, P0 ;  /* 0x000000ffff037224 */ /* 0x000fe200000e060a */
[----:B------:R-:W-:-:S04]  /*15680*/  PLOP3.LUT P0, PT, PT, PT, PT, 0x80, 0x0 ;  /* 0x000000000000781c */ /* 0x000fc80003f0f070 */
[----:B------:R-:W-:Y:S01]  /*15690*/  @!PT LDS RZ, [RZ] ;  /* 0x00000000fffff984 */ /* 0x000fe20000000800 */
[----:B------:R-:W-:Y:S01]  /*156a0*/  @!PT LDS RZ, [RZ] ;  /* 0x00000000fffff984 */ /* 0x000fe20000000800 */
[----:B------:R-:W-:Y:S01]  /*156b0*/  @!PT LDS RZ, [RZ] ;  /* 0x00000000fffff984 */ /* 0x000fe20000000800 */
[----:B------:R1:W-:Y:S01]  /*156c0*/  LDGSTS.E.BYPASS.LTC128B.128 [R8+0x11c00], desc[UR42][R2.64], !P2 ;  /* 0x11c0000002087fae */ /* 0x0003e2000d101d6a */
[----:B------:R-:W-:-:S08]  /*156d0*/  NOP ;  /* 0x0000000000007918 */ /* 0x000fd00000000000 */
.L_x_13481:
        /* <DEDUP_REMOVED lines=11> */
.L_x_13482:
[----:B------:R1:W-:Y:S01]  /*15790*/  SYNCS.ARRIVE.TRANS64.A1T0 RZ, [R5+URZ+0x16830], RZ ;  /* 0x016830ff05ff79a7 */ /* 0x0003e2000810003f */
[----:B------:R-:W-:Y:S05]  /*157a0*/  @!P3 BRA `(.L_x_13483) ;  /* 0x000000000004b947 */ /* 0x000fea0003800000 */
[----:B------:R-:W-:Y:S01]  /*157b0*/  BPT.TRAP 0x1 ;  /* 0x000000040000795c */ /* 0x000fe20000300000 */
.L_x_13483:
[----:B------:R-:W-:Y:S01]  /*157c0*/  SHF.L.U32 R2, R20, 0x1f, RZ ;  /* 0x0000001f14027819 */ /* 0x000fe200000006ff */
[----:B------:R-:W-:Y:S01]  /*157d0*/  BSSY B1, `(.L_x_13484) ;  /* 0x0000004000017945 */ /* 0x000fe20003800000 */
[----:B-1----:R-:W-:-:S04]  /*157e0*/  LEA R5, R6, R16, 0x3 ;  /* 0x0000001006057211 */ /* 0x002fc800078e18ff */
[----:B------:R-:W1:Y:S02]  /*157f0*/  SYNCS.PHASECHK.TRANS64.TRYWAIT P0, [R5+URZ+0x16860], R2 ;  /* 0x01686002050075a7 */ /* 0x000e64000800017f */
[----:B-1----:R-:W-:Y:S05]  /*15800*/  @!P0 BRA `(.L_x_13485) ;  /* 0x0000005c00a88947 */ /* 0x002fea0003800000 */
.L_x_13668:
[----:B------:R-:W-:Y:S05]  /*15810*/  BSYNC B1 ;  /* 0x0000000000017941 */ /* 0x000fea0003800000 */
.L_x_13484:
[----:B------:R-:W2:Y:S01]  /*15820*/  LDL R8, [R1+0x10] ;  /* 0x0000100001087983 */ /* 0x000ea20000100800 */
[----:B------:R-:W0:Y:S01]  /*15830*/  S2R R11, SR_TID.X ;  /* 0x00000000000b7919 */ /* 0x000e220000002100 */
[----:B------:R-:W-:Y:S01]  /*15840*/  UMOV UR4, 0xffffffff ;  /* 0xffffffff00047882 */ /* 0x000fe20000000000 */
[C---:B0-----:R-:W-:Y:S01]  /*15850*/  IMAD.SHL.U32 R9, R11.reuse, 0x8, RZ ;  /* 0x000000080b097824 */ /* 0x041fe200078e00ff */
[----:B------:R-:W-:-:S04]  /*15860*/  LOP3.LUT R3, R11, 0x7f, RZ, 0xc0, !PT ;  /* 0x0000007f0b037812 */ /* 0x000fc800078ec0ff */
[----:B------:R-:W-:Y:S01]  /*15870*/  LOP3.LUT R9, R9, 0x1f8, RZ, 0xc0, !PT ;  /* 0x000001f809097812 */ /* 0x000fe200078ec0ff */
[----:B------:R-:W-:-:S03]  /*15880*/  IMAD.SHL.U32 R10, R3, 0x8, RZ ;  /* 0x00000008030a7824 */ /* 0x000fc600078e00ff */
        /* <DEDUP_REMOVED lines=11> */
[----:B0-----:R-:W-:-:S05]  /*15940*/  IADD3 R2, P2, R2, R7, RZ ;  /* 0x0000000702027210 */ /* 0x001fca0007f5e0ff */
[----:B-1----:R-:W-:-:S05]  /*15950*/  IMAD.X R3, RZ, RZ, R3, P2 ;  /* 0x000000ffff037224 */ /* 0x002fca00010e0603 */
[----:B------:R-:W-:Y:S01]  /*15960*/  @!PT LDS RZ, [RZ] ;  /* 0x00000000fffff984 */ /* 0x000fe20000000800 */
        /* <DEDUP_REMOVED lines=39> */
.L_x_13686:
        /* <DEDUP_REMOVED lines=14> */
[----:B------:R-:W-:-:S03]  /*15cc0*/  NOP ;  /* 0x0000000000007918 */ /* 0x000fc60000000000 */
[----:B------:R-:W-:-:S03]  /*15cd0*/  IADD3 R3, R3, R6, RZ ;  /* 0x0000000603037210 */ /* 0x000fc60007ffe0ff */
        /* <DEDUP_REMOVED lines=9> */
.L_x_13487:
        /* <DEDUP_REMOVED lines=12> */
.L_x_13488:
[----:B------:R-:W2:Y:S01]  /*15e30*/  LDL R0, [R1+0x14] ;  /* 0x0000140001007983 */ /* 0x000ea20000100800 */
[----:B------:R0:W-:Y:S01]  /*15e40*/  SYNCS.ARRIVE.TRANS64.A1T0 RZ, [R5+URZ+0x16850], RZ ;  /* 0x016850ff05ff79a7 */ /* 0x0001e2000810003f */
[C---:B------:R-:W-:Y:S01]  /*15e50*/  VIADD R7, R23.reuse, 0xffffffff ;  /* 0xffffffff17077836 */ /* 0x040fe20000000000 */
[----:B------:R-:W-:Y:S01]  /*15e60*/  MOV R26, R23 ;  /* 0x00000017001a7202 */ /* 0x000fe20000000f00 */
[----:B------:R-:W-:Y:S02]  /*15e70*/  IMAD.MOV.U32 R6, RZ, RZ, R22 ;  /* 0x000000ffff067224 */ /* 0x000fe400078e0016 */
[----:B------:R-:W-:Y:S01]  /*15e80*/  IMAD.MOV.U32 R20, RZ, RZ, R29 ;  /* 0x000000ffff147224 */ /* 0x000fe200078e001d */
[----:B--2---:R-:W-:-:S13]  /*15e90*/  ISETP.GT.AND P0, PT, R23, R0, PT ;  /* 0x000000001700720c */ /* 0x004fda0003f04270 */
[----:B0-----:R-:W-:Y:S05]  /*15ea0*/  @P0 BRA `(.L_x_13489) ;  /* 0xfffffff0000c0947 */ /* 0x001fea000383ffff */
.L_x_13476:
[----:B------:R-:W-:Y:S05]  /*15eb0*/  BSYNC B0 ;  /* 0x0000000000007941 */ /* 0x000fea0003800000 */
.L_x_13475:
[----:B-1----:R-:W0:Y:S01]  /*15ec0*/  S2R R0, SR_TID.X ;  /* 0x0000000000007919 */ /* 0x002e220000002100 */
        /* <DEDUP_REMOVED lines=16> */
.L_x_13491:
[----:B------:R-:W-:Y:S05]  /*15fd0*/  BSYNC B0 ;  /* 0x0000000000007941 */ /* 0x000fea0003800000 */
.L_x_13490:
[----:B------:R-:W-:-:S05]  /*15fe0*/  IMAD.U32 R0, RZ, RZ, UR38 ;  /* 0x00000026ff007e24 */ /* 0x000fca000f8e00ff */
[----:B------:R-:W-:-:S13]  /*15ff0*/  ISETP.NE.AND P0, PT, R0, 0x3, PT ;  /* 0x000000030000780c */ /* 0x000fda0003f05270 */
[----:B------:R-:W-:Y:S05]  /*16000*/  @!P0 BRA `(.L_x_13492) ;  /* 0x0000000000048947 */ /* 0x000fea0003800000 */
[----:B------:R-:W-:Y:S01]  /*16010*/  BPT.TRAP 0x1 ;  /* 0x000000040000795c */ /* 0x000fe20000300000 */
.L_x_13492:
[----:B------:R-:W2:Y:S01]  /*16020*/  LDL.LU R2, [R1+0x10] ;  /* 0x0000100001027983 */ /* 0x000ea20000300800 */
[----:B------:R-:W-:Y:S01]  /*16030*/  IMAD R0, R22, 0x8, R16 ;  /* 0x0000000816007824 */ /* 0x000fe200078e0210 */
[----:B------:R-:W-:Y:S01]  /*16040*/  SHF.L.U32 R3, R29, 0x1f, RZ ;  /* 0x0000001f1d037819 */ /* 0x000fe200000006ff */
[----:B------:R-:W-:Y:S03]  /*16050*/  BSSY B0, `(.L_x_13493) ;  /* 0x0000004000007945 */ /* 0x000fe60003800000 */
[----:B------:R-:W0:Y:S01]  /*16060*/  SYNCS.PHASECHK.TRANS64.TRYWAIT P0, [R0+URZ+0x16860], R3 ;  /* 0x01686003000075a7 */ /* 0x000e22000800017f */
[----:B--2---:R-:W-:Y:S01]  /*16070*/  IMAD R6, R23, -0x80, R2 ;  /* 0xffffff8017067824 */ /* 0x004fe200078e0202 */
[----:B0-----:R-:W-:Y:S06]  /*16080*/  @!P0 BRA `(.L_x_13494) ;  /* 0x0000005c00e48947 */ /* 0x001fec0003800000 */
.L_x_13687:
[----:B------:R-:W-:Y:S05]  /*16090*/  BSYNC B0 ;  /* 0x0000000000007941 */ /* 0x000fea0003800000 */
.L_x_13493:
[----:B------:R-:W1:Y:S01]  /*160a0*/  S2R R2, SR_TID.X ;  /* 0x0000000000027919 */ /* 0x000e620000002100 */
[----:B------:R-:W-:Y:S01]  /*160b0*/  UMOV UR4, 0xffffffff ;  /* 0xffffffff00047882 */ /* 0x000fe20000000000 */
[----:B------:R-:W2:Y:S01]  /*160c0*/  S2R R7, SR_TID.X ;  /* 0x0000000000077919 */ /* 0x000ea20000002100 */
[----:B-1----:R-:W-:Y:S01]  /*160d0*/  LOP3.LUT R5, R2, 0x7f, RZ, 0xc0, !PT ;  /* 0x0000007f02057812 */ /* 0x002fe200078ec0ff */
[----:B--2---:R-:W-:-:S04]  /*160e0*/  IMAD.SHL.U32 R2, R7, 0x8, RZ ;  /* 0x0000000807027824 */ /* 0x004fc800078e00ff */
        /* <DEDUP_REMOVED lines=8> */
[----:B------:R-:W1:Y:S01]  /*16170*/  S2R R2, SR_TID.X ;  /* 0x0000000000027919 */ /* 0x000e620000002100 */
[----:B------:R-:W-:Y:S01]  /*16180*/  ULDC UR4, c[0x0][0x2f4] ;  /* 0x0000bd0000047ab9 */ /* 0x000fe20000000800 */
[----:B------:R-:W-:Y:S01]  /*16190*/  IMAD R4, R4, 0x2, R16 ;  /* 0x0000000204047824 */ /* 0x000fe200078e0210 */
[----:B------:R-:W2:Y:S04]  /*161a0*/  SHFL.IDX PT, R14, R18, RZ, 0x181f ;  /* 0x00181fff120e7589 */ /* 0x000ea800000e0000 */
[----:B0-----:R-:W0:Y:S01]  /*161b0*/  SHFL.IDX PT, R3, R19, RZ, 0x181f ;  /* 0x00181fff13037589 */ /* 0x001e2200000e0000 */
[----:B-1----:R-:W-:-:S04]  /*161c0*/  SHF.L.U32 R2, R2, 0x3, RZ ;  /* 0x0000000302027819 */ /* 0x002fc800000006ff */
[----:B------:R-:W-:-:S04]  /*161d0*/  LOP3.LUT R2, R2, 0x38, RZ, 0xc0, !PT ;  /* 0x0000003802027812 */ /* 0x000fc800078ec0ff */
[C---:B------:R-:W-:Y:S01]  /*161e0*/  ISETP.GE.AND P0, PT, R2.reuse, UR4, PT ;  /* 0x0000000402007c0c */ /* 0x040fe2000bf06270 */
[----:B------:R-:W-:-:S03]  /*161f0*/  IMAD.SHL.U32 R5, R2, 0x2, RZ ;  /* 0x0000000202057824 */ /* 0x000fc600078e00ff */
[----:B------:R-:W-:Y:S02]  /*16200*/  ISETP.LT.OR P1, PT, R6, 0x1, P0 ;  /* 0x000000010600780c */ /* 0x000fe40000721670 */
[----:B--2---:R-:W-:Y:S02]  /*16210*/  IADD3 R2, P2, R14, R5, RZ ;  /* 0x000000050e027210 */ /* 0x004fe40007f5e0ff */
[----:B------:R-:W1:Y:S03]  /*16220*/  SHFL.IDX PT, R14, R18, 0x1, 0x181f ;  /* 0x00381f00120e7f89 */ /* 0x000e6600000e0000 */
[----:B0-----:R-:W-:-:S06]  /*16230*/  IMAD.X R3, RZ, RZ, R3, P2 ;  /* 0x000000ffff037224 */ /* 0x001fcc00010e0603 */
        /* <DEDUP_REMOVED lines=38> */
.L_x_13705:
[----:B------:R-:W-:Y:S02]  /*164a0*/  ISETP.LT.OR P0, PT, R6, 0x71, P0 ;  /* 0x000000710600780c */ /* 0x000fe40000701670 */
[----:B--23--:R-:W-:-:S05]  /*164b0*/  IADD3 R2, P1, R14, R5, RZ ;  /* 0x000000050e027210 */ /* 0x00cfca0007f3e0ff */
[----:B------:R-:W-:-:S06]  /*164c0*/  IMAD.X R3, RZ, RZ, R19, P1 ;  /* 0x000000ffff037224 */ /* 0x000fcc00008e0613 */
[----:B------:R-:W-:Y:S01]  /*164d0*/  @!PT LDS RZ, [RZ] ;  /* 0x00000000fffff984 */ /* 0x000fe20000000800 */
[----:B------:R-:W-:Y:S01]  /*164e0*/  @!PT LDS RZ, [RZ] ;  /* 0x00000000fffff984 */ /* 0x000fe20000000800 */
[----:B------:R-:W-:Y:S01]  /*164f0*/  @!PT LDS RZ, [RZ] ;  /* 0x00000000fffff984 */ /* 0x000fe20000000800 */
[----:B------:R0:W-:Y:S01]  /*16500*/  LDGSTS.E.BYPASS.LTC128B.128 [R4+0x3c00], desc[UR42][R2.64], !P0 ;  /* 0x03c0000002047fae */ /* 0x0001e2000c101d6a */
[----:B------:R-:W-:Y:S01]  /*16510*/  PLOP3.LUT P0, PT, PT, PT, PT, 0x80, 0x0 ;  /* 0x000000000000781c */ /* 0x000fe20003f0f070 */
[----:B------:R-:W-:-:S12]  /*16520*/  NOP ;  /* 0x0000000000007918 */ /* 0x000fd80000000000 */
.L_x_13496:
        /* <DEDUP_REMOVED lines=11> */
.L_x_13497:
[----:B------:R-:W-:Y:S01]  /*165e0*/  VIADD R22, R22, 0x1 ;  /* 0x0000000116167836 */ /* 0x000fe20000000000 */
[----:B------:R0:W-:Y:S04]  /*165f0*/  SYNCS.ARRIVE.TRANS64.A1T0 RZ, [R0+URZ+0x16850], RZ ;  /* 0x016850ff00ff79a7 */ /* 0x0001e8000810003f */
[----:B------:R-:W-:-:S04]  /*16600*/  ISETP.NE.AND P0, PT, R22, 0x2, PT ;  /* 0x000000021600780c */ /* 0x000fc80003f05270 */
[----:B0-----:R-:W-:Y:S02]  /*16610*/  SEL R0, RZ, 0x1, P0 ;  /* 0x00000001ff007807 */ /* 0x001fe40000000000 */
[----:B------:R-:W-:Y:S02]  /*16620*/  SEL R22, R22, RZ, P0 ;  /* 0x000000ff16167207 */ /* 0x000fe40000000000 */
[----:B------:R-:W-:-:S07]  /*16630*/  LOP3.LUT R29, R29, R0, RZ, 0x3c, !PT ;  /* 0x000000001d1d7212 */ /* 0x000fce00078e3cff */
.L_x_13456:
[----:B------:R-:W-:Y:S05]  /*16640*/  BSYNC B7 ;  /* 0x0000000000077941 */ /* 0x000fea0003800000 */
.L_x_13454:
        /* <DEDUP_REMOVED lines=12> */
.L_x_13498:
[----:B------:R-:W0:Y:S01]  /*16710*/  S2R R0, SR_TID.X ;  /* 0x0000000000007919 */ /* 0x000e220000002100 */
[----:B------:R-:W-:Y:S01]  /*16720*/  UMOV UR4, 0xffffffff ;  /* 0xffffffff00047882 */ /* 0x000fe20000000000 */
[----:B0-----:R-:W-:-:S04]  /*16730*/  LOP3.LUT R9, R0, 0x1f, RZ, 0xc0, !PT ;  /* 0x0000001f00097812 */ /* 0x001fc800078ec0ff */
[----:B------:R-:W-:Y:S01]  /*16740*/  ISETP.NE.AND P0, PT, R9, 0x1f, PT ;  /* 0x0000001f0900780c */ /* 0x000fe20003f05270 */
[----:B------:R-:W-:-:S12]  /*16750*/  BRA.DIV UR4, `(.L_x_13500) ;  /* 0x0000006204847947 */ /* 0x000fd8000b800000 */
[----:B-1----:R-:W-:Y:S01]  /*16760*/  IADD3 R7, R27, R9, RZ ;  /* 0x000000091b077210 */ /* 0x002fe20007ffe0ff */
        /* <DEDUP_REMOVED lines=37> */
.L_x_13715:
[----:B------:R-:W-:Y:S02]  /*169c0*/  ULDC UR4, c[0x0][0xc38] ;  /* 0x00030e0000047ab9 */ /* 0x000fe40000000800 */
[----:B------:R-:W-:-:S04]  /*169d0*/  IMAD.U32 R2, RZ, RZ, UR4 ;  /* 0x00000004ff027e24 */ /* 0x000fc8000f8e00ff */
[----:B-1----:R-:W-:-:S04]  /*169e0*/  IMAD R5, R14, R2, RZ ;  /* 0x000000020e057224 */ /* 0x002fc800078e02ff */
[----:B------:R-:W-:-:S05]  /*169f0*/  IMAD.IADD R6, R6, 0x1, R5 ;  /* 0x0000000106067824 */ /* 0x000fca00078e0205 */
[----:B------:R-:W-:-:S13]  /*16a00*/  ISETP.GT.AND P6, PT, R6, R0, PT ;  /* 0x000000000600720c */ /* 0x000fda0003fc4270 */
[----:B------:R-:W-:Y:S05]  /*16a10*/  @P6 BRA `(.L_x_13501) ;  /* 0x0000000000a46947 */ /* 0x000fea0003800000 */
.L_x_13504:
[----:B------:R-:W1:Y:S01]  /*16a20*/  LDC R2, c[0x0][0xc3c] ;  /* 0x00030f00ff027b82 */ /* 0x000e620000000800 */
[----:B------:R-:W-:-:S05]  /*16a30*/  VIADD R27, R27, 0x1f ;  /* 0x0000001f1b1b7836 */ /* 0x000fca0000000000 */
[----:B-1----:R-:W-:-:S13]  /*16a40*/  ISETP.GE.AND P6, PT, R27, R2, PT ;  /* 0x000000021b00720c */ /* 0x002fda0003fc6270 */
[----:B------:R-:W-:Y:S05]  /*16a50*/  @P6 BRA `(.L_x_13502) ;  /* 0x0000000400b86947 */ /* 0x000fea0003800000 */
[----:B0-----:R-:W0:Y:S01]  /*16a60*/  S2R R3, SR_TID.X ;  /* 0x0000000000037919 */ /* 0x001e220000002100 */
[----:B------:R-:W-:Y:S01]  /*16a70*/  IMAD.MOV.U32 R7, RZ, RZ, RZ ;  /* 0x000000ffff077224 */ /* 0x000fe200078e00ff */
[----:B0-----:R-:W-:-:S04]  /*16a80*/  LOP3.LUT R3, R3, 0x1f, RZ, 0xc0, !PT ;  /* 0x0000001f03037812 */ /* 0x001fc800078ec0ff */
[----:B------:R-:W-:-:S04]  /*16a90*/  IADD3 R9, R27, R3, RZ ;  /* 0x000000031b097210 */ /* 0x000fc80007ffe0ff */
        /* <DEDUP_REMOVED lines=27> */
.L_x_13723:
[----:B------:R-:W-:Y:S02]  /*16c50*/  ULDC UR4, c[0x0][0xc38] ;  /* 0x00030e0000047ab9 */ /* 0x000fe40000000800 */
[----:B------:R-:W-:-:S04]  /*16c60*/  IMAD.U32 R2, RZ, RZ, UR4 ;  /* 0x00000004ff027e24 */ /* 0x000fc8000f8e00ff */
[----:B-1----:R-:W-:-:S04]  /*16c70*/  IMAD R5, R14, R2, RZ ;  /* 0x000000020e057224 */ /* 0x002fc800078e02ff */
[----:B------:R-:W-:-:S05]  /*16c80*/  IMAD.IADD R6, R5, 0x1, R6 ;  /* 0x0000000105067824 */ /* 0x000fca00078e0206 */
[----:B------:R-:W-:-:S13]  /*16c90*/  ISETP.GT.AND P6, PT, R6, R0, PT ;  /* 0x000000000600720c */ /* 0x000fda0003fc4270 */
[----:B------:R-:W-:Y:S05]  /*16ca0*/  @!P6 BRA `(.L_x_13504) ;  /* 0xfffffffc005ce947 */ /* 0x000fea000383ffff */
.L_x_13501:
        /* <DEDUP_REMOVED lines=9> */
.L_x_13728:
[----:B------:R-:W-:-:S13]  /*16d40*/  ISETP.NE.AND P0, PT, R8, RZ, PT ;  /* 0x000000ff0800720c */ /* 0x000fda0003f05270 */
[----:B------:R-:W-:Y:S05]  /*16d50*/  @!P0 BRA `(.L_x_13506) ;  /* 0x0000000000108947 */ /* 0x000fea0003800000 */
[----:B------:R-:W-:Y:S01]  /*16d60*/  UMOV UR4, 0xffffffff ;  /* 0xffffffff00047882 */ /* 0x000fe20000000000 */
[----:B------:R-:W-:Y:S02]  /*16d70*/  VIADD R12, R5, 0xffffffff ;  /* 0xffffffff050c7836 */ /* 0x000fe40000000000 */
[----:B------:R-:W-:Y:S05]  /*16d80*/  BRA.DIV UR4, `(.L_x_13507) ;  /* 0x0000006604487947 */ /* 0x000fea000b800000 */
[----:B------:R4:W0:Y:S02]  /*16d90*/  SHFL.IDX PT, R24, R3, R12, 0x1f ;  /* 0x00001f0c03187589 */ /* 0x00082400000e0000 */
.L_x_13506:
[-C--:B--2---:R-:W-:Y:S01]  /*16da0*/  IABS R8, R7.reuse ;  /* 0x0000000700087213 */ /* 0x084fe20000000000 */
[----:B0-----:R-:W-:Y:S01]  /*16db0*/  IMAD R24, R24, R2, R6 ;  /* 0x0000000218187224 */ /* 0x001fe200078e0206 */
[----:B------:R-:W-:Y:S01]  /*16dc0*/  MOV R2, RZ ;  /* 0x000000ff00027202 */ /* 0x000fe20000000f00 */
[----:B------:R-:W-:Y:S01]  /*16dd0*/  IMAD.IADD R27, R5, 0x1, R27 ;  /* 0x00000001051b7824 */ /* 0x000fe200078e021b */
[----:B------:R-:W0:Y:S01]  /*16de0*/  I2F.RP R9, R8 ;  /* 0x0000000800097306 */ /* 0x000e220000209400 */
[----:B------:R-:W-:Y:S01]  /*16df0*/  IMAD.IADD R0, R0, 0x1, -R24 ;  /* 0x0000000100007824 */ /* 0x000fe200078e0a18 */
[----:B------:R-:W-:-:S05]  /*16e00*/  IABS R6, R7 ;  /* 0x0000000700067213 */ /* 0x000fca0000000000 */
[----:B------:R-:W-:Y:S01]  /*16e10*/  IMAD.MOV R10, RZ, RZ, -R6 ;  /* 0x000000ffff0a7224 */ /* 0x000fe200078e0a06 */
[----:B---3--:R-:W-:Y:S01]  /*16e20*/  IABS R6, R4 ;  /* 0x0000000400067213 */ /* 0x008fe20000000000 */
[----:B0-----:R-:W4:Y:S02]  /*16e30*/  MUFU.RCP R9, R9 ;  /* 0x0000000900097308 */ /* 0x001f240000001000 */
[----:B----4-:R-:W-:-:S06]  /*16e40*/  VIADD R3, R9, 0xffffffe ;  /* 0x0ffffffe09037836 */ /* 0x010fcc0000000000 */
[----:B------:R-:W0:Y:S02]  /*16e50*/  F2I.FTZ.U32.TRUNC.NTZ R3, R3 ;  /* 0x0000000300037305 */ /* 0x000e24000021f000 */
[----:B0-----:R-:W-:-:S04]  /*16e60*/  IMAD.MOV R11, RZ, RZ, -R3 ;  /* 0x000000ffff0b7224 */ /* 0x001fc800078e0a03 */
        /* <DEDUP_REMOVED lines=9> */
[----:B------:R-:W-:Y:S01]  /*16f00*/  @!P1 IMAD.IADD R11, R11, 0x1, -R8 ;  /* 0x000000010b0b9824 */ /* 0x000fe200078e0a08 */
[----:B------:R-:W-:Y:S02]  /*16f10*/  @!P1 IADD3 R9, R9, 0x1, RZ ;  /* 0x0000000109099810 */ /* 0x000fe40007ffe0ff */
[----:B------:R-:W-:-:S02]  /*16f20*/  ISETP.NE.AND P1, PT, R7, RZ, PT ;  /* 0x000000ff0700720c */ /* 0x000fc40003f25270 */
[----:B------:R-:W-:Y:S02]  /*16f30*/  ISETP.GE.U32.AND P0, PT, R11, R8, PT ;  /* 0x000000080b00720c */ /* 0x000fe40003f06070 */
[----:B------:R-:W-:-:S05]  /*16f40*/  IABS R8, R4 ;  /* 0x0000000400087213 */ /* 0x000fca0000000000 */
[----:B------:R-:W-:Y:S02]  /*16f50*/  IMAD.MOV R8, RZ, RZ, -R8 ;  /* 0x000000ffff087224 */ /* 0x000fe400078e0a08 */
[----:B0-----:R-:W-:-:S04]  /*16f60*/  VIADD R12, R10, 0xffffffe ;  /* 0x0ffffffe0a0c7836 */ /* 0x001fc80000000000 */
[----:B------:R-:W-:Y:S01]  /*16f70*/  @P0 VIADD R9, R9, 0x1 ;  /* 0x0000000109090836 */ /* 0x000fe20000000000 */
[----:B------:R-:W0:Y:S02]  /*16f80*/  F2I.FTZ.U32.TRUNC.NTZ R3, R12 ;  /* 0x0000000c00037305 */ /* 0x000e24000021f000 */
        /* <DEDUP_REMOVED lines=22> */
[--C-:B------:R-:W-:Y:S02]  /*170f0*/  IMAD.MOV R3, RZ, RZ, -R2.reuse ;  /* 0x000000ffff037224 */ /* 0x100fe400078e0a02 */
[C---:B------:R-:W-:Y:S02]  /*17100*/  IMAD R2, R4.reuse, 0x1000000, R2 ;  /* 0x0100000004027824 */ /* 0x040fe400078e0202 */
[----:B------:R-:W-:-:S04]  /*17110*/  IMAD R9, R4, R3, R9 ;  /* 0x0000000304097224 */ /* 0x000fc800078e0209 */
[----:B------:R-:W-:Y:S01]  /*17120*/  IMAD R26, R9, 0x10000, R2 ;  /* 0x00010000091a7824 */ /* 0x000fe200078e0202 */
[----:B------:R-:W-:Y:S06]  /*17130*/  BRA `(.L_x_13508) ;  /* 0x00000000001c7947 */ /* 0x000fec0003800000 */
.L_x_13502:
[----:B------:R-:W-:Y:S01]  /*17140*/  UMOV UR4, URZ ;  /* 0x0000003f00047c82 */ /* 0x000fe20008000000 */
[----:B------:R-:W-:Y:S01]  /*17150*/  UMOV UR5, URZ ;  /* 0x0000003f00057c82 */ /* 0x000fe20008000000 */
[----:B------:R-:W-:Y:S01]  /*17160*/  ULDC UR6, c[0x0][0xc3c] ;  /* 0x00030f0000067ab9 */ /* 0x000fe20000000800 */
[----:B------:R-:W-:Y:S01]  /*17170*/  IMAD.MOV.U32 R24, RZ, RZ, R0 ;  /* 0x000000ffff187224 */ /* 0x000fe200078e0000 */
[----:B------:R-:W-:Y:S01]  /*17180*/  MOV R25, UR4 ;  /* 0x0000000400197c02 */ /* 0x000fe20008000f00 */
[----:B------:R-:W-:Y:S02]  /*17190*/  IMAD.U32 R26, RZ, RZ, UR5 ;  /* 0x00000005ff1a7e24 */ /* 0x000fe4000f8e00ff */
[----:B------:R-:W-:-:S07]  /*171a0*/  IMAD.U32 R27, RZ, RZ, UR6 ;  /* 0x00000006ff1b7e24 */ /* 0x000fce000f8e00ff */
.L_x_13508:
        /* <DEDUP_REMOVED lines=10> */
.L_x_13499:
[----:B------:R-:W-:Y:S02]  /*17250*/  ULDC UR4, c[0x0][0xc3c] ;  /* 0x00030f0000047ab9 */ /* 0x000fe40000000800 */
[----:B---3--:R-:W-:-:S13]  /*17260*/  ISETP.GE.AND P0, PT, R27, UR4, PT ;  /* 0x000000041b007c0c */ /* 0x008fda000bf06270 */
[----:B------:R-:W-:Y:S05]  /*17270*/  @!P0 BRA `(.L_x_13509) ;  /* 0xffffffa000688947 */ /* 0x000fea000383ffff */
[----:B------:R-:W-:Y:S05]  /*17280*/  BSYNC B8 ;  /* 0x0000000000087941 */ /* 0x000fea0003800000 */
.L_x_13414:
[----:B0-----:R-:W3:Y:S01]  /*17290*/  LDL.LU R0, [R1+0x44] ;  /* 0x0000440001007983 */ /* 0x001ee20000300800 */
[----:B------:R-:W-:Y:S01]  /*172a0*/  BSSY B0, `(.L_x_13510) ;  /* 0x000000b000007945 */ /* 0x000fe20003800000 */
[----:B-1----:R-:W0:Y:S01]  /*172b0*/  S2R R5, SR_CgaCtaId ;  /* 0x0000000000057919 */ /* 0x002e220000008800 */
        /* <DEDUP_REMOVED lines=9> */
.L_x_13731:
[----:B------:R-:W-:Y:S05]  /*17350*/  BSYNC B0 ;  /* 0x0000000000007941 */ /* 0x000fea0003800000 */
.L_x_13510:
[----:B------:R-:W-:-:S03]  /*17360*/  UMOV UR4, 0xffffffff ;  /* 0xffffffff00047882 */ /* 0x000fc60000000000 */
[----:B------:R-:W-:Y:S05]  /*17370*/  BRA.DIV UR4, `(.L_x_13512) ;  /* 0x0000006204087947 */ /* 0x000fea000b800000 */
[----:B0-----:R-:W0:Y:S02]  /*17380*/  S2R R0, SR_TID.X ;  /* 0x0000000000007919 */ /* 0x001e240000002100 */
[----:B0-----:R-:W-:-:S04]  /*17390*/  SHF.R.U32.HI R0, RZ, 0x5, R0 ;  /* 0x00000005ff007819 */ /* 0x001fc80000011600 */
[----:B------:R-:W-:-:S05]  /*173a0*/  LOP3.LUT R0, R0, 0x3, RZ, 0xc0, !PT ;  /* 0x0000000300007812 */ /* 0x000fca00078ec0ff */
[----:B------:R0:W1:Y:S02]  /*173b0*/  SHFL.IDX PT, R14, R0, RZ, 0x1f ;  /* 0x00001fff000e7589 */ /* 0x00006400000e0000 */
.L_x_13734:
[----:B-1----:R-:W-:-:S13]  /*173c0*/  ISETP.NE.AND P0, PT, R14, RZ, PT ;  /* 0x000000ff0e00720c */ /* 0x002fda0003f05270 */
[----:B------:R-:W-:Y:S05]  /*173d0*/  @P0 BRA `(.L_x_13267) ;  /* 0x0000000000880947 */ /* 0x000fea0003800000 */
[----:B------:R-:W-:-:S03]  /*173e0*/  UMOV UR4, 0xffffffff ;  /* 0xffffffff00047882 */ /* 0x000fc60000000000 */
[----:B------:R-:W-:Y:S05]  /*173f0*/  BRA.DIV UR4, `(.L_x_13513) ;  /* 0x00000062041c7947 */ /* 0x000fea000b800000 */
[----:B------:R-:W-:-:S13]  /*17400*/  ELECT P6, URZ, PT ;  /* 0x00000000003f782f */ /* 0x000fda00038c0000 */
.L_x_13737:
[----:B------:R-:W-:Y:S05]  /*17410*/  @!P6 BRA `(.L_x_13267) ;  /* 0x000000000078e947 */ /* 0x000fea0003800000 */
[----:B------:R-:W-:-:S06]  /*17420*/  ULOP3.LUT UR4, UR36, 0x2, URZ, 0xfc, !UPT ;  /* 0x0000000224047892 */ /* 0x000fcc000f8efc3f */
[----:B0-----:R-:W-:-:S05]  /*17430*/  IMAD.U32 R0, RZ, RZ, UR4 ;  /* 0x00000004ff007e24 */ /* 0x001fca000f8e00ff */
[----:B------:R-:W-:-:S13]  /*17440*/  ISETP.NE.AND P0, PT, R0, 0x3, PT ;  /* 0x000000030000780c */ /* 0x000fda0003f05270 */
[----:B------:R-:W-:Y:S05]  /*17450*/  @!P0 BRA `(.L_x_13514) ;  /* 0x0000000000048947 */ /* 0x000fea0003800000 */
[----:B------:R-:W-:Y:S01]  /*17460*/  BPT.TRAP 0x1 ;  /* 0x000000040000795c */ /* 0x000fe20000300000 */
.L_x_13514:
[C---:B------:R-:W-:Y:S01]  /*17470*/  IMAD R3, R22.reuse, 0x8, R5 ;  /* 0x0000000816037824 */ /* 0x040fe200078e0205 */
[----:B------:R-:W-:Y:S02]  /*17480*/  SHF.L.U32 R2, R29, 0x1f, RZ ;  /* 0x0000001f1d027819 */ /* 0x000fe400000006ff */
[----:B------:R-:W-:Y:S02]  /*17490*/  IADD3 R22, R22, 0x1, RZ ;  /* 0x0000000116167810 */ /* 0x000fe40007ffe0ff */
[----:B------:R-:W0:Y:S02]  /*174a0*/  SYNCS.PHASECHK.TRANS64.TRYWAIT P1, [R3+URZ+0x16840], R2 ;  /* 0x01684002030075a7 */ /* 0x000e24000802017f */
[----:B------:R-:W-:-:S04]  /*174b0*/  ISETP.NE.AND P2, PT, R22, 0x2, PT ;  /* 0x000000021600780c */ /* 0x000fc80003f45270 */
[----:B------:R-:W-:Y:S01]  /*174c0*/  SEL R0, RZ, 0x1, P2 ;  /* 0x00000001ff007807 */ /* 0x000fe20001000000 */
[----:B0-----:R-:W-:Y:S08]  /*174d0*/  @!P1 BRA `(.L_x_13515) ;  /* 0x0000006000049947 */ /* 0x001ff00003800000 */
.L_x_13738:
[----:B------:R-:W-:Y:S02]  /*174e0*/  SEL R22, R22, RZ, P2 ;  /* 0x000000ff16167207 */ /* 0x000fe40001000000 */
[----:B------:R-:W-:Y:S01]  /*174f0*/  LOP3.LUT R0, R29, R0, RZ, 0x3c, !PT ;  /* 0x000000001d007212 */ /* 0x000fe200078e3cff */
[----:B------:R-:W-:Y:S06]  /*17500*/  @!P0 BRA `(.L_x_13516) ;  /* 0x0000000000048947 */ /* 0x000fec0003800000 */
[----:B------:R-:W-:Y:S01]  /*17510*/  BPT.TRAP 0x1 ;  /* 0x000000040000795c */ /* 0x000fe20000300000 */
.L_x_13516:
[----:B------:R-:W-:Y:S01]  /*17520*/  IMAD R5, R22, 0x8, R5 ;  /* 0x0000000816057824 */ /* 0x000fe200078e0205 */
[----:B------:R-:W-:-:S04]  /*17530*/  SHF.L.U32 R0, R0, 0x1f, RZ ;  /* 0x0000001f00007819 */ /* 0x000fc800000006ff */
[----:B------:R-:W1:Y:S02]  /*17540*/  SYNCS.PHASECHK.TRANS64.TRYWAIT P1, [R5+URZ+0x16840], R0 ;  /* 0x01684000050075a7 */ /* 0x000e64000802017f */
[----:B-1----:R-:W-:Y:S05]  /*17550*/  @!P1 BRA `(.L_x_13517) ;  /* 0x0000005c00f89947 */ /* 0x002fea0003800000 */
.L_x_13739:
[----:B------:R-:W-:Y:S05]  /*17560*/  @!P0 BRA `(.L_x_13518) ;  /* 0x0000000000048947 */ /* 0x000fea0003800000 */
[----:B------:R-:W-:Y:S01]  /*17570*/  BPT.TRAP 0x1 ;  /* 0x000000040000795c */ /* 0x000fe20000300000 */
.L_x_13518:
[----:B------:R-:W3:Y:S02]  /*17580*/  SYNCS.PHASECHK.TRANS64.TRYWAIT P1, [R3+URZ+0x16860], R2 ;  /* 0x01686002030075a7 */ /* 0x000ee4000802017f */
[----:B---3--:R-:W-:Y:S05]  /*17590*/  @!P1 BRA `(.L_x_13519) ;  /* 0x0000005c00fc9947 */ /* 0x008fea0003800000 */
.L_x_13740:
[----:B------:R-:W-:Y:S05]  /*175a0*/  @!P0 BRA `(.L_x_13520) ;  /* 0x0000000000048947 */ /* 0x000fea0003800000 */
[----:B------:R-:W-:Y:S01]  /*175b0*/  BPT.TRAP 0x1 ;  /* 0x000000040000795c */ /* 0x000fe20000300000 */
.L_x_13520:
[----:B------:R0:W0:Y:S02]  /*175c0*/  SYNCS.PHASECHK.TRANS64.TRYWAIT P0, [R5+URZ+0x16860], R0 ;  /* 0x01686000050075a7 */ /* 0x000024000800017f */
[----:B0-----:R-:W-:Y:S05]  /*175d0*/  @!P0 NANOSLEEP.SYNCS 0x989680 ;  /* 0x009896800000895d */ /* 0x001fea0003900000 */
[----:B------:R-:W0:Y:S02]  /*175e0*/  @!P0 SYNCS.PHASECHK.TRANS64 P0, [R5+URZ+0x16860], R0 ;  /* 0x01686000050085a7 */ /* 0x000e24000800007f */
[----:B0-----:R-:W-:Y:S05]  /*175f0*/  @!P0 BRA `(.L_x_13520) ;  /* 0xfffffffc00f08947 */ /* 0x001fea000383ffff */
.L_x_13267:
[----:B------:R-:W-:Y:S05]  /*17600*/  BSYNC B9 ;  /* 0x0000000000097941 */ /* 0x000fea0003800000 */
.L_x_13264:
[----:B------:R-:W-:Y:S05]  /*17610*/  EXIT ;  /* 0x000000000000794d */ /* 0x000fea0003800000 */
.L_x_13287:
[----:B0-----:R0:W1:Y:S02]  /*17620*/  SYNCS.PHASECHK.TRANS64.TRYWAIT P6, [R70+URZ+0x16890], R78 ;  /* 0x0168904e460075a7 */ /* 0x00106400080c017f */
[----:B-1----:R-:W-:Y:S05]  /*17630*/  @!P6 NANOSLEEP.SYNCS 0x989680 ;  /* 0x009896800000e95d */ /* 0x002fea0003900000 */
[----:B------:R-:W1:Y:S02]  /*17640*/  @!P6 SYNCS.PHASECHK.TRANS64 P6, [R70+URZ+0x16890], R78 ;  /* 0x0168904e4600e5a7 */ /* 0x000e6400080c007f */
[----:B-1----:R-:W-:Y:S05]  /*17650*/  @!P6 BRA `(.L_x_13287) ;  /* 0xfffffffc00f0e947 */ /* 0x002fea000383ffff */
[----:B------:R-:W-:Y:S05]  /*17660*/  BRA `(.L_x_13521) ;  /* 0xfffffeb400c47947 */ /* 0x000fea000383ffff */
.L_x_13288:
        /* <DEDUP_REMOVED lines=8> */
.L_x_13523:
[----:B------:R-:W-:Y:S05]  /*176f0*/  BSYNC B1 ;  /* 0x0000000000017941 */ /* 0x000fea0003800000 */
.L_x_13522:
        /* <DEDUP_REMOVED lines=8> */
.L_x_13524:
[----:B------:R-:W-:Y:S05]  /*17780*/  BRA `(.L_x_13525) ;  /* 0xfffffeb400907947 */ /* 0x000fea000383ffff */
.L_x_13297:
[----:B------:R-:W-:Y:S01]  /*17790*/  BSSY B1, `(.L_x_13526) ;  /* 0x0000008000017945 */ /* 0x000fe20003800000 */
[----:B0---4-:R-:W-:Y:S01]  /*177a0*/  IMAD.MOV.U32 R13, RZ, RZ, R84 ;  /* 0x000000ffff0d7224 */ /* 0x011fe200078e0054 */
[----:B------:R-:W-:Y:S01]  /*177b0*/  MOV R15, 0xffffffff ;  /* 0xffffffff000f7802 */ /* 0x000fe20000000f00 */
[----:B------:R-:W-:Y:S02]  /*177c0*/  IMAD.MOV.U32 R12, RZ, RZ, 0x1 ;  /* 0x00000001ff0c7424 */ /* 0x000fe400078e00ff */
[----:B------:R-:W-:-:S07]  /*177d0*/  IMAD.MOV.U32 R11, RZ, RZ, 0x1c1f ;  /* 0x00001c1fff0b7424 */ /* 0x000fce00078e00ff */
[----:B-123--:R-:W-:Y:S05]  /*177e0*/  WARPSYNC.COLLECTIVE R15, `(.L_x_13527) ;  /* 0x000000000f087348 */ /* 0x00efea0003c00000 */
[----:B---3--:R0:W3:Y:S02]  /*177f0*/  SHFL.IDX P6, R14, R13, R12, R11 ;  /* 0x0000000c0d0e7389 */ /* 0x0080e400000c000b */
[----:B0123--:R-:W-:Y:S01]  /*17800*/  ENDCOLLECTIVE ;  /* 0x000000000000791b */ /* 0x00ffe20003800000 */
.L_x_13527:
[----:B------:R-:W-:Y:S05]  /*17810*/  BSYNC B1 ;  /* 0x0000000000017941 */ /* 0x000fea0003800000 */
.L_x_13526:
        /* <DEDUP_REMOVED lines=8> */
.L_x_13528:
[----:B------:R-:W-:Y:S05]  /*178a0*/  BRA `(.L_x_13529) ;  /* 0xfffffebc00207947 */ /* 0x000fea000383ffff */
.L_x_13309:
[----:B-1----:R1:W2:Y:S02]  /*178b0*/  SYNCS.PHASECHK.TRANS64.TRYWAIT P4, [R70+URZ+0x16890], R78 ;  /* 0x0168904e460075a7 */ /* 0x0022a4000808017f */
[----:B--2---:R-:W-:Y:S05]  /*178c0*/  @!P4 NANOSLEEP.SYNCS 0x989680 ;  /* 0x009896800000c95d */ /* 0x004fea0003900000 */
[----:B------:R-:W2:Y:S02]  /*178d0*/  @!P4 SYNCS.PHASECHK.TRANS64 P4, [R70+URZ+0x16890], R78 ;  /* 0x0168904e4600c5a7 */ /* 0x000ea4000808007f */
[----:B--2---:R-:W-:Y:S05]  /*178e0*/  @!P4 BRA `(.L_x_13309) ;  /* 0xfffffffc00f0c947 */ /* 0x004fea000383ffff */
[----:B------:R-:W-:Y:S05]  /*178f0*/  BRA `(.L_x_13530) ;  /* 0xfffffec800407947 */ /* 0x000fea000383ffff */
.L_x_13310:
        /* <DEDUP_REMOVED lines=8> */
.L_x_13532:
[----:B------:R-:W-:Y:S05]  /*17980*/  BSYNC B1 ;  /* 0x0000000000017941 */ /* 0x000fea0003800000 */
.L_x_13531:
        /* <DEDUP_REMOVED lines=8> */
.L_x_13533:
[----:B------:R-:W-:Y:S01]  /*17a10*/  IMAD.MOV.U32 R82, RZ, RZ, R14 ;  /* 0x000000ffff527224 */ /* 0x000fe200078e000e */
[----:B------:R-:W-:Y:S06]  /*17a20*/  BRA `(.L_x_13534) ;  /* 0xfffffec8000c7947 */ /* 0x000fec000383ffff */
.L_x_13315:
        /* <DEDUP_REMOVED lines=8> */
.L_x_13536:
[----:B------:R-:W-:Y:S05]  /*17ab0*/  BSYNC B1 ;  /* 0x0000000000017941 */ /* 0x000fea0003800000 */
.L_x_13535:
        /* <DEDUP_REMOVED lines=8> */
.L_x_13537:
[----:B------:R-:W-:Y:S01]  /*17b40*/  IMAD.MOV.U32 R38, RZ, RZ, R14 ;  /* 0x000000ffff267224 */ /* 0x000fe200078e000e */
[----:B------:R-:W-:Y:S06]  /*17b50*/  BRA `(.L_x_13538) ;  /* 0xfffffecc00c07947 */ /* 0x000fec000383ffff */
.L_x_13320:
[----:B0-----:R0:W1:Y:S02]  /*17b60*/  SYNCS.PHASECHK.TRANS64.TRYWAIT P3, [R70+URZ+0x16890], R78 ;  /* 0x0168904e460075a7 */ /* 0x001064000806017f */
[----:B-1----:R-:W-:Y:S05]  /*17b70*/  @!P3 NANOSLEEP.SYNCS 0x989680 ;  /* 0x009896800000b95d */ /* 0x002fea0003900000 */
[----:B------:R-:W1:Y:S02]  /*17b80*/  @!P3 SYNCS.PHASECHK.TRANS64 P3, [R70+URZ+0x16890], R78 ;  /* 0x0168904e4600b5a7 */ /* 0x000e64000806007f */
[----:B-1----:R-:W-:Y:S05]  /*17b90*/  @!P3 BRA `(.L_x_13320) ;  /* 0xfffffffc00f0b947 */ /* 0x002fea000383ffff */
[----:B------:R-:W-:Y:S05]  /*17ba0*/  BRA `(.L_x_13539) ;  /* 0xfffffed400e47947 */ /* 0x000fea000383ffff */
.L_x_13321:
        /* <DEDUP_REMOVED lines=8> */
.L_x_13541:
[----:B------:R-:W-:Y:S05]  /*17c30*/  BSYNC B1 ;  /* 0x0000000000017941 */ /* 0x000fea0003800000 */
.L_x_13540:
        /* <DEDUP_REMOVED lines=8> */
.L_x_13542:
[----:B------:R-:W-:Y:S01]  /*17cc0*/  MOV R37, R14 ;  /* 0x0000000e00257202 */ /* 0x000fe20000000f00 */
[----:B------:R-:W-:Y:S06]  /*17cd0*/  BRA `(.L_x_13543) ;  /* 0xfffffed800007947 */ /* 0x000fec000383ffff */
.L_x_13324:
        /* <DEDUP_REMOVED lines=8> */
.L_x_13545:
[----:B------:R-:W-:Y:S05]  /*17d60*/  BSYNC B1 ;  /* 0x0000000000017941 */ /* 0x000fea0003800000 */
.L_x_13544:
        /* <DEDUP_REMOVED lines=8> */
.L_x_13546:
[----:B------:R-:W-:Y:S01]  /*17df0*/  IMAD.MOV.U32 R37, RZ, RZ, R14 ;  /* 0x000000ffff257224 */ /* 0x000fe200078e000e */
[----:B------:R-:W-:Y:S06]  /*17e00*/  BRA `(.L_x_13547) ;  /* 0xfffffed400fc7947 */ /* 0x000fec000383ffff */
.L_x_13328:
[----:B0-----:R0:W4:Y:S02]  /*17e10*/  SYNCS.PHASECHK.TRANS64.TRYWAIT P4, [R70+URZ+0x168b0], R78 ;  /* 0x0168b04e460075a7 */ /* 0x001124000808017f */
[----:B----4-:R-:W-:Y:S05]  /*17e20*/  @!P4 NANOSLEEP.SYNCS 0x989680 ;  /* 0x009896800000c95d */ /* 0x010fea0003900000 */
[----:B------:R-:W4:Y:S02]  /*17e30*/  @!P4 SYNCS.PHASECHK.TRANS64 P4, [R70+URZ+0x168b0], R78 ;  /* 0x0168b04e4600c5a7 */ /* 0x000f24000808007f */
[----:B----4-:R-:W-:Y:S05]  /*17e40*/  @!P4 BRA `(.L_x_13328) ;  /* 0xfffffffc00f0c947 */ /* 0x010fea000383ffff */
[----:B------:R-:W-:Y:S05]  /*17e50*/  BRA `(.L_x_13548) ;  /* 0xfffffed800747947 */ /* 0x000fea000383ffff */
.L_x_13338:
[----:B------:R-:W0:Y:S01]  /*17e60*/  S2R R4, SR_TID.X ;  /* 0x0000000000047919 */ /* 0x000e220000002100 */
[----:B------:R-:W-:Y:S01]  /*17e70*/  BSSY B0, `(.L_x_13549) ;  /* 0x000000c000007945 */ /* 0x000fe20003800000 */
[----:B-1----:R-:W-:Y:S01]  /*17e80*/  IMAD.MOV.U32 R12, RZ, RZ, RZ ;  /* 0x000000ffff0c7224 */ /* 0x002fe200078e00ff */
[----:B------:R-:W-:Y:S01]  /*17e90*/  MOV R11, 0x1f ;  /* 0x0000001f000b7802 */ /* 0x000fe20000000f00 */
[----:B------:R-:W-:Y:S02]  /*17ea0*/  IMAD.MOV.U32 R15, RZ, RZ, -0x1 ;  /* 0xffffffffff0f7424 */ /* 0x000fe400078e00ff */
[----:B0-----:R-:W-:-:S05]  /*17eb0*/  VIADD R5, R4, 0xffffff80 ;  /* 0xffffff8004057836 */ /* 0x001fca0000000000 */
[----:B------:R-:W-:-:S04]  /*17ec0*/  SHF.R.S32.HI R4, RZ, 0x1f, R5 ;  /* 0x0000001fff047819 */ /* 0x000fc80000011405 */
[----:B------:R-:W-:-:S04]  /*17ed0*/  LEA.HI R4, R4, R5, RZ, 0x7 ;  /* 0x0000000504047211 */ /* 0x000fc800078f38ff */
[----:B------:R-:W-:-:S05]  /*17ee0*/  SHF.R.S32.HI R4, RZ, 0x7, R4 ;  /* 0x00000007ff047819 */ /* 0x000fca0000011404 */
[----:B--2---:R-:W-:-:S07]  /*17ef0*/  IMAD.MOV.U32 R13, RZ, RZ, R4 ;  /* 0x000000ffff0d7224 */ /* 0x004fce00078e0004 */
[----:B-----5:R-:W-:Y:S05]  /*17f00*/  WARPSYNC.COLLECTIVE R15, `(.L_x_13550) ;  /* 0x000000000f087348 */ /* 0x020fea0003c00000 */
[----:B------:R0:W1:Y:S02]  /*17f10*/  SHFL.IDX P6, R14, R13, R12, R11 ;  /* 0x0000000c0d0e7389 */ /* 0x00006400000c000b */
[----:B01---5:R-:W-:Y:S01]  /*17f20*/  ENDCOLLECTIVE ;  /* 0x000000000000791b */ /* 0x023fe20003800000 */
.L_x_13550:
[----:B------:R-:W-:Y:S05]  /*17f30*/  BSYNC B0 ;  /* 0x0000000000007941 */ /* 0x000fea0003800000 */
.L_x_13549:
[----:B------:R3:W-:Y:S01]  /*17f40*/  STL [R1+0x1c], R14 ;  /* 0x00001c0e01007387 */ /* 0x0007e20000100800 */
[----:B------:R-:W-:Y:S05]  /*17f50*/  BRA `(.L_x_13551) ;  /* 0xfffffee000807947 */ /* 0x000fea000383ffff */
.L_x_13350:
[----:B------:R-:W-:Y:S01]  /*17f60*/  BSSY B1, `(.L_x_13552) ;  /* 0x0000008000017945 */ /* 0x000fe20003800000 */
[----:B--2---:R-:W-:Y:S02]  /*17f70*/  IMAD.MOV.U32 R13, RZ, RZ, R26 ;  /* 0x000000ffff0d7224 */ /* 0x004fe400078e001a */
[----:B------:R-:W-:Y:S02]  /*17f80*/  IMAD.MOV.U32 R12, RZ, RZ, RZ ;  /* 0x000000ffff0c7224 */ /* 0x000fe400078e00ff */
[----:B------:R-:W-:Y:S02]  /*17f90*/  IMAD.MOV.U32 R11, RZ, RZ, 0x1c1f ;  /* 0x00001c1fff0b7424 */ /* 0x000fe400078e00ff */
[----:B------:R-:W-:-:S07]  /*17fa0*/  IMAD.MOV.U32 R15, RZ, RZ, -0x1 ;  /* 0xffffffffff0f7424 */ /* 0x000fce00078e00ff */
[----:B---3--:R-:W-:Y:S05]  /*17fb0*/  WARPSYNC.COLLECTIVE R15, `(.L_x_13553) ;  /* 0x000000000f087348 */ /* 0x008fea0003c00000 */
[----:B---3--:R0:W1:Y:S02]  /*17fc0*/  SHFL.IDX P6, R14, R13, R12, R11 ;  /* 0x0000000c0d0e7389 */ /* 0x00806400000c000b */
[----:B01----:R-:W-:Y:S01]  /*17fd0*/  ENDCOLLECTIVE ;  /* 0x000000000000791b */ /* 0x003fe20003800000 */
.L_x_13553:
[----:B------:R-:W-:Y:S05]  /*17fe0*/  BSYNC B1 ;  /* 0x0000000000017941 */ /* 0x000fea0003800000 */
.L_x_13552:
        /* <DEDUP_REMOVED lines=8> */
.L_x_13554:
[----:B------:R-:W-:Y:S02]  /*18070*/  IMAD.MOV.U32 R13, RZ, RZ, R28 ;  /* 0x000000ffff0d7224 */ /* 0x000fe400078e001c */
[----:B------:R-:W-:-:S07]  /*18080*/  IMAD.MOV.U32 R0, RZ, RZ, R14 ;  /* 0x000000ffff007224 */ /* 0x000fce00078e000e */
[----:B------:R-:W-:Y:S05]  /*18090*/  WARPSYNC.COLLECTIVE R15, `(.L_x_13555) ;  /* 0x000000000f087348 */ /* 0x000fea0003c00000 */
[----:B------:R0:W1:Y:S02]  /*180a0*/  SHFL.IDX P6, R14, R13, R12, R11 ;  /* 0x0000000c0d0e7389 */ /* 0x00006400000c000b */
[----:B01----:R-:W-:Y:S01]  /*180b0*/  ENDCOLLECTIVE ;  /* 0x000000000000791b */ /* 0x003fe20003800000 */
.L_x_13555:
[----:B------:R-:W-:Y:S01]  /*180c0*/  MOV R13, R27 ;  /* 0x0000001b000d7202 */ /* 0x000fe20000000f00 */
[----:B------:R-:W-:-:S07]  /*180d0*/  IMAD.MOV.U32 R5, RZ, RZ, R14 ;  /* 0x000000ffff057224 */ /* 0x000fce00078e000e */
[----:B------:R-:W-:Y:S05]  /*180e0*/  WARPSYNC.COLLECTIVE R15, `(.L_x_13556) ;  /* 0x000000000f087348 */ /* 0x000fea0003c00000 */
[----:B------:R0:W1:Y:S02]  /*180f0*/  SHFL.IDX P6, R14, R13, R12, R11 ;  /* 0x0000000c0d0e7389 */ /* 0x00006400000c000b */
[----:B01----:R-:W-:Y:S01]  /*18100*/  ENDCOLLECTIVE ;  /* 0x000000000000791b */ /* 0x003fe20003800000 */
.L_x_13556:
[----:B------:R-:W-:Y:S05]  /*18110*/  BRA `(.L_x_13557) ;  /* 0xfffffee400907947 */ /* 0x000fea000383ffff */
.L_x_13354:
[----:B0-----:R0:W1:Y:S02]  /*18120*/  SYNCS.PHASECHK.TRANS64.TRYWAIT P0, [R18+URZ+0x16800], R5 ;  /* 0x01680005120075a7 */ /* 0x001064000800017f */
[----:B-1----:R-:W-:Y:S05]  /*18130*/  @!P0 NANOSLEEP.SYNCS 0x989680 ;  /* 0x009896800000895d */ /* 0x002fea0003900000 */
[----:B------:R-:W1:Y:S02]  /*18140*/  @!P0 SYNCS.PHASECHK.TRANS64 P0, [R18+URZ+0x16800], R5 ;  /* 0x01680005120085a7 */ /* 0x000e64000800007f */
[----:B-1----:R-:W-:Y:S05]  /*18150*/  @!P0 BRA `(.L_x_13354) ;  /* 0xfffffffc00f08947 */ /* 0x002fea000383ffff */
[----:B------:R-:W-:Y:S05]  /*18160*/  BRA `(.L_x_13558) ;  /* 0xfffffee800bc7947 */ /* 0x000fea000383ffff */
.L_x_13362:
        /* <DEDUP_REMOVED lines=8> */
.L_x_13560:
[----:B------:R-:W-:Y:S05]  /*181f0*/  BSYNC B1 ;  /* 0x0000000000017941 */ /* 0x000fea0003800000 */
.L_x_13559:
        /* <DEDUP_REMOVED lines=8> */
.L_x_13561:
[----:B------:R-:W-:Y:S02]  /*18280*/  IMAD.MOV.U32 R13, RZ, RZ, R28 ;  /* 0x000000ffff0d7224 */ /* 0x000fe400078e001c */
[----:B------:R-:W-:-:S07]  /*18290*/  IMAD.MOV.U32 R3, RZ, RZ, R14 ;  /* 0x000000ffff037224 */ /* 0x000fce00078e000e */
[----:B------:R-:W-:Y:S05]  /*182a0*/  WARPSYNC.COLLECTIVE R15, `(.L_x_13562) ;  /* 0x000000000f087348 */ /* 0x000fea0003c00000 */
[----:B------:R0:W1:Y:S02]  /*182b0*/  SHFL.IDX P6, R14, R13, R12, R11 ;  /* 0x0000000c0d0e7389 */ /* 0x00006400000c000b */
[----:B01----:R-:W-:Y:S01]  /*182c0*/  ENDCOLLECTIVE ;  /* 0x000000000000791b */ /* 0x003fe20003800000 */
.L_x_13562:
[----:B------:R-:W-:Y:S02]  /*182d0*/  IMAD.MOV.U32 R13, RZ, RZ, R27 ;  /* 0x000000ffff0d7224 */ /* 0x000fe400078e001b */
[----:B------:R-:W-:-:S07]  /*182e0*/  IMAD.MOV.U32 R20, RZ, RZ, R14 ;  /* 0x000000ffff147224 */ /* 0x000fce00078e000e */
[----:B------:R-:W-:Y:S05]  /*182f0*/  WARPSYNC.COLLECTIVE R15, `(.L_x_13563) ;  /* 0x000000000f087348 */ /* 0x000fea0003c00000 */
[----:B------:R0:W1:Y:S02]  /*18300*/  SHFL.IDX P6, R14, R13, R12, R11 ;  /* 0x0000000c0d0e7389 */ /* 0x00006400000c000b */
[----:B01----:R-:W-:Y:S01]  /*18310*/  ENDCOLLECTIVE ;  /* 0x000000000000791b */ /* 0x003fe20003800000 */
.L_x_13563:
[----:B------:R-:W-:Y:S05]  /*18320*/  BRA `(.L_x_13564) ;  /* 0xfffffef4002c7947 */ /* 0x000fea000383ffff */
.L_x_13366:
[----:B0-----:R0:W1:Y:S02]  /*18330*/  SYNCS.PHASECHK.TRANS64.TRYWAIT P1, [R18+URZ+0x16800], R27 ;  /* 0x0168001b120075a7 */ /* 0x001064000802017f */
[----:B-1----:R-:W-:Y:S05]  /*18340*/  @!P1 NANOSLEEP.SYNCS 0x989680 ;  /* 0x009896800000995d */ /* 0x002fea0003900000 */
[----:B------:R-:W1:Y:S02]  /*18350*/  @!P1 SYNCS.PHASECHK.TRANS64 P1, [R18+URZ+0x16800], R27 ;  /* 0x0168001b120095a7 */ /* 0x000e64000802007f */
[----:B-1----:R-:W-:Y:S05]  /*18360*/  @!P1 BRA `(.L_x_13366) ;  /* 0xfffffffc00f09947 */ /* 0x002fea000383ffff */
[----:B------:R-:W-:Y:S05]  /*18370*/  BRA `(.L_x_13565) ;  /* 0xfffffef8000c7947 */ /* 0x000fea000383ffff */
.L_x_13372:
[----:B-1----:R1:W3:Y:S02]  /*18380*/  SYNCS.PHASECHK.TRANS64.TRYWAIT P1, [R0+URZ+0x16830], R5 ;  /* 0x01683005000075a7 */ /* 0x0022e4000802017f */
[----:B---3--:R-:W-:Y:S05]  /*18390*/  @!P1 NANOSLEEP.SYNCS 0x989680 ;  /* 0x009896800000995d */ /* 0x008fea0003900000 */
[----:B------:R-:W3:Y:S02]  /*183a0*/  @!P1 SYNCS.PHASECHK.TRANS64 P1, [R0+URZ+0x16830], R5 ;  /* 0x01683005000095a7 */ /* 0x000ee4000802007f */
[----:B---3--:R-:W-:Y:S05]  /*183b0*/  @!P1 BRA `(.L_x_13372) ;  /* 0xfffffffc00f09947 */ /* 0x008fea000383ffff */
[----:B------:R-:W-:Y:S05]  /*183c0*/  BRA `(.L_x_13371) ;  /* 0xffffff0400607947 */ /* 0x000fea000383ffff */
.L_x_13379:
[----:B-1----:R1:W2:Y:S02]  /*183d0*/  SYNCS.PHASECHK.TRANS64.TRYWAIT P2, [R5+URZ+0x16830], R6 ;  /* 0x01683006050075a7 */ /* 0x0022a4000804017f */
[----:B--2---:R-:W-:Y:S05]  /*183e0*/  @!P2 NANOSLEEP.SYNCS 0x989680 ;  /* 0x009896800000a95d */ /* 0x004fea0003900000 */
[----:B------:R-:W2:Y:S02]  /*183f0*/  @!P2 SYNCS.PHASECHK.TRANS64 P2, [R5+URZ+0x16830], R6 ;  /* 0x016830060500a5a7 */ /* 0x000ea4000804007f */
[----:B--2---:R-:W-:Y:S05]  /*18400*/  @!P2 BRA `(.L_x_13379) ;  /* 0xfffffffc00f0a947 */ /* 0x004fea000383ffff */
[----:B------:R-:W-:Y:S05]  /*18410*/  BRA `(.L_x_13378) ;  /* 0xffffff2c00947947 */ /* 0x000fea000383ffff */
.L_x_13383:
[----:B-1----:R1:W2:Y:S02]  /*18420*/  SYNCS.PHASECHK.TRANS64.TRYWAIT P1, [R5+URZ+0x16850], R4 ;  /* 0x01685004050075a7 */ /* 0x0022a4000802017f */
[----:B--2---:R-:W-:Y:S05]  /*18430*/  @!P1 NANOSLEEP.SYNCS 0x989680 ;  /* 0x009896800000995d */ /* 0x004fea0003900000 */
[----:B------:R-:W2:Y:S02]  /*18440*/  @!P1 SYNCS.PHASECHK.TRANS64 P1, [R5+URZ+0x16850], R4 ;  /* 0x01685004050095a7 */ /* 0x000ea4000802007f */
[----:B--2---:R-:W-:Y:S05]  /*18450*/  @!P1 BRA `(.L_x_13383) ;  /* 0xfffffffc00f09947 */ /* 0x004fea000383ffff */
[----:B------:R-:W-:Y:S05]  /*18460*/  BRA `(.L_x_13380) ;  /* 0xffffff3000647947 */ /* 0x000fea000383ffff */
.L_x_13390:
[----:B-1----:R1:W2:Y:S02]  /*18470*/  SYNCS.PHASECHK.TRANS64.TRYWAIT P1, [R11+URZ+0x16850], R4 ;  /* 0x016850040b0075a7 */ /* 0x0022a4000802017f */
[----:B--2---:R-:W-:Y:S05]  /*18480*/  @!P1 NANOSLEEP.SYNCS 0x989680 ;  /* 0x009896800000995d */ /* 0x004fea0003900000 */
[----:B------:R-:W2:Y:S02]  /*18490*/  @!P1 SYNCS.PHASECHK.TRANS64 P1, [R11+URZ+0x16850], R4 ;  /* 0x016850040b0095a7 */ /* 0x000ea4000802007f */
[----:B--2---:R-:W-:Y:S05]  /*184a0*/  @!P1 BRA `(.L_x_13390) ;  /* 0xfffffffc00f09947 */ /* 0x004fea000383ffff */
[----:B------:R-:W-:Y:S05]  /*184b0*/  BRA `(.L_x_13389) ;  /* 0xffffff5400347947 */ /* 0x000fea000383ffff */
.L_x_13396:
[----:B------:R-:W-:Y:S01]  /*184c0*/  MOV R13, R41 ;  /* 0x00000029000d7202 */ /* 0x000fe20000000f00 */
[----:B------:R-:W-:Y:S02]  /*184d0*/  IMAD.MOV.U32 R12, RZ, RZ, RZ ;  /* 0x000000ffff0c7224 */ /* 0x000fe400078e00ff */
[----:B------:R-:W-:Y:S02]  /*184e0*/  IMAD.MOV.U32 R11, RZ, RZ, 0x181f ;  /* 0x0000181fff0b7424 */ /* 0x000fe400078e00ff */
[----:B------:R-:W-:Y:S02]  /*184f0*/  IMAD.MOV.U32 R15, RZ, RZ, -0x1 ;  /* 0xffffffffff0f7424 */ /* 0x000fe400078e00ff */
[----:B------:R-:W-:-:S07]  /*18500*/  IMAD R42, R68, 0xc0, R70 ;  /* 0x000000c0442a7824 */ /* 0x000fce00078e0246 */
[----:B-----5:R-:W-:Y:S05]  /*18510*/  WARPSYNC.COLLECTIVE R15, `(.L_x_13566) ;  /* 0x000000000f087348 */ /* 0x020fea0003c00000 */
[----:B------:R0:W1:Y:S02]  /*18520*/  SHFL.IDX P6, R14, R13, R12, R11 ;  /* 0x0000000c0d0e7389 */ /* 0x00006400000c000b */
[----:B01---5:R-:W-:Y:S01]  /*18530*/  ENDCOLLECTIVE ;  /* 0x000000000000791b */ /* 0x023fe20003800000 */
.L_x_13566:
[----:B------:R-:W-:Y:S02]  /*18540*/  VIADD R20, R42, 0x30 ;  /* 0x000000302a147836 */ /* 0x000fe40000000000 */
[----:B------:R-:W-:Y:S02]  /*18550*/  IMAD.MOV.U32 R13, RZ, RZ, R40 ;  /* 0x000000ffff0d7224 */ /* 0x000fe400078e0028 */
[----:B------:R-:W-:-:S07]  /*18560*/  IMAD.MOV.U32 R0, RZ, RZ, R14 ;  /* 0x000000ffff007224 */ /* 0x000fce00078e000e */
[----:B------:R-:W-:Y:S05]  /*18570*/  WARPSYNC.COLLECTIVE R15, `(.L_x_13567) ;  /* 0x000000000f087348 */ /* 0x000fea0003c00000 */
[----:B------:R0:W1:Y:S02]  /*18580*/  SHFL.IDX P6, R14, R13, R12, R11 ;  /* 0x0000000c0d0e7389 */ /* 0x00006400000c000b */
[----:B01----:R-:W-:Y:S01]  /*18590*/  ENDCOLLECTIVE ;  /* 0x000000000000791b */ /* 0x003fe20003800000 */
.L_x_13567:
[----:B------:R-:W-:Y:S02]  /*185a0*/  ULDC UR4, c[0x0][0xac8] ;  /* 0x0002b20000047ab9 */ /* 0x000fe40000000800 */
[----:B------:R-:W-:-:S04]  /*185b0*/  ISETP.GE.AND P0, PT, R59, UR4, PT ;  /* 0x000000043b007c0c */ /* 0x000fc8000bf06270 */
[-C--:B------:R-:W-:Y:S01]  /*185c0*/  ISETP.GE.OR P4, PT, R20, R61.reuse, P0 ;  /* 0x0000003d1400720c */ /* 0x080fe20000786670 */
[C---:B------:R-:W-:Y:S01]  /*185d0*/  VIADD R20, R42.reuse, 0x60 ;  /* 0x000000602a147836 */ /* 0x040fe20000000000 */
[----:B------:R-:W-:-:S04]  /*185e0*/  ISETP.GE.OR P3, PT, R42, R61, P0 ;  /* 0x0000003d2a00720c */ /* 0x000fc80000766670 */
[----:B------:R-:W-:Y:S01]  /*185f0*/  ISETP.GE.OR P2, PT, R20, R61, P0 ;  /* 0x0000003d1400720c */ /* 0x000fe20000746670 */
[----:B------:R-:W-:Y:S01]  /*18600*/  IMAD.MOV.U32 R12, RZ, RZ, 0x1 ;  /* 0x00000001ff0c7424 */ /* 0x000fe200078e00ff */
[----:B------:R-:W-:Y:S01]  /*18610*/  MOV R13, R41 ;  /* 0x00000029000d7202 */ /* 0x000fe20000000f00 */
[----:B------:R-:W-:-:S10]  /*18620*/  IMAD.MOV.U32 R3, RZ, RZ, R14 ;  /* 0x000000ffff037224 */ /* 0x000fd400078e000e */
[----:B------:R-:W-:Y:S05]  /*18630*/  WARPSYNC.COLLECTIVE R15, `(.L_x_13568) ;  /* 0x000000000f087348 */ /* 0x000fea0003c00000 */
[----:B------:R0:W1:Y:S02]  /*18640*/  SHFL.IDX P6, R14, R13, R12, R11 ;  /* 0x0000000c0d0e7389 */ /* 0x00006400000c000b */
[----:B01----:R-:W-:Y:S01]  /*18650*/  ENDCOLLECTIVE ;  /* 0x000000000000791b */ /* 0x003fe20003800000 */
.L_x_13568:
[----:B------:R-:W-:-:S04]  /*18660*/  @!P3 LEA R32, P5, R59, R3, 0x1 ;  /* 0x000000033b20b211 */ /* 0x000fc800078a08ff */
[----:B------:R-:W-:Y:S01]  /*18670*/  @!P3 LEA.HI.X R3, R59, R0, R58, 0x1, P5 ;  /* 0x000000003b03b211 */ /* 0x000fe200028f0c3a */
[----:B------:R-:W-:Y:S02]  /*18680*/  IMAD.MOV.U32 R13, RZ, RZ, R40 ;  /* 0x000000ffff0d7224 */ /* 0x000fe400078e0028 */
[----:B------:R-:W-:-:S07]  /*18690*/  IMAD.MOV.U32 R8, RZ, RZ, R14 ;  /* 0x000000ffff087224 */ /* 0x000fce00078e000e */
[----:B------:R-:W-:Y:S05]  /*186a0*/  WARPSYNC.COLLECTIVE R15, `(.L_x_13569) ;  /* 0x000000000f087348 */ /* 0x000fea0003c00000 */
[----:B------:R0:W1:Y:S02]  /*186b0*/  SHFL.IDX P6, R14, R13, R12, R11 ;  /* 0x0000000c0d0e7389 */ /* 0x00006400000c000b */
[----:B01----:R-:W-:Y:S01]  /*186c0*/  ENDCOLLECTIVE ;  /* 0x000000000000791b */ /* 0x003fe20003800000 */
.L_x_13569:
[----:B------:R-:W-:Y:S02]  /*186d0*/  IMAD.MOV.U32 R13, RZ, RZ, R41 ;  /* 0x000000ffff0d7224 */ /* 0x000fe400078e0029 */
[----:B------:R-:W-:Y:S02]  /*186e0*/  IMAD.MOV.U32 R12, RZ, RZ, 0x2 ;  /* 0x00000002ff0c7424 */ /* 0x000fe400078e00ff */
[----:B------:R-:W-:-:S07]  /*186f0*/  IMAD.MOV.U32 R9, RZ, RZ, R14 ;  /* 0x000000ffff097224 */ /* 0x000fce00078e000e */
[----:B------:R-:W-:Y:S05]  /*18700*/  WARPSYNC.COLLECTIVE R15, `(.L_x_13570) ;  /* 0x000000000f087348 */ /* 0x000fea0003c00000 */
[----:B------:R0:W1:Y:S02]  /*18710*/  SHFL.IDX P6, R14, R13, R12, R11 ;  /* 0x0000000c0d0e7389 */ /* 0x00006400000c000b */
[----:B01----:R-:W-:Y:S01]  /*18720*/  ENDCOLLECTIVE ;  /* 0x000000000000791b */ /* 0x003fe20003800000 */
.L_x_13570:
[----:B------:R-:W-:Y:S01]  /*18730*/  @!P4 LEA R20, P1, R59, R9, 0x1 ;  /* 0x000000093b14c211 */ /* 0x000fe200078208ff */
[----:B------:R-:W-:-:S03]  /*18740*/  @!P3 IMAD.MOV.U32 R9, RZ, RZ, R3 ;  /* 0x000000ffff09b224 */ /* 0x000fc600078e0003 */
[----:B------:R-:W-:Y:S01]  /*18750*/  @!P4 LEA.HI.X R21, R59, R8, R58, 0x1, P1 ;  /* 0x000000083b15c211 */ /* 0x000fe200008f0c3a */
[----:B------:R-:W-:-:S05]  /*18760*/  @!P3 IMAD.MOV.U32 R8, RZ, RZ, R32 ;  /* 0x000000ffff08b224 */ /* 0x000fca00078e0020 */
[----:B------:R0:W-:Y:S01]  /*18770*/  @!P3 ST.E.128 desc[UR42][R8.64], R4 ;  /* 0x000000040800b985 */ /* 0x0001e2000c101d2a */
[----:B------:R-:W-:-:S03]  /*18780*/  IMAD.MOV.U32 R13, RZ, RZ, R40 ;  /* 0x000000ffff0d7224 */ /* 0x000fc600078e0028 */
[----:B------:R0:W-:Y:S01]  /*18790*/  @!P4 ST.E.128 desc[UR42][R20.64], R24 ;  /* 0x000000181400c985 */ /* 0x0001e2000c101d2a */
[----:B------:R-:W-:-:S07]  /*187a0*/  MOV R10, R14 ;  /* 0x0000000e000a7202 */ /* 0x000fce0000000f00 */
[----:B0-----:R-:W-:Y:S05]  /*187b0*/  WARPSYNC.COLLECTIVE R15, `(.L_x_13571) ;  /* 0x000000000f087348 */ /* 0x001fea0003c00000 */
[----:B------:R1:W2:Y:S02]  /*187c0*/  SHFL.IDX P6, R14, R13, R12, R11 ;  /* 0x0000000c0d0e7389 */ /* 0x0002a400000c000b */
[----:B012---:R-:W-:Y:S01]  /*187d0*/  ENDCOLLECTIVE ;  /* 0x000000000000791b */ /* 0x007fe20003800000 */
.L_x_13571:
[----:B------:R-:W-:Y:S01]  /*187e0*/  IMAD.MOV.U32 R13, RZ, RZ, R41 ;  /* 0x000000ffff0d7224 */ /* 0x000fe200078e0029 */
[----:B------:R-:W-:Y:S02]  /*187f0*/  MOV R12, 0x3 ;  /* 0x00000003000c7802 */ /* 0x000fe40000000f00 */
[----:B------:R-:W-:-:S13]  /*18800*/  @!P2 LEA R43, P5, R59, R14, 0x1 ;  /* 0x0000000e3b2ba211 */ /* 0x000fda00078a08ff */
[----:B------:R-:W-:Y:S05]  /*18810*/  WARPSYNC.COLLECTIVE R15, `(.L_x_13572) ;  /* 0x000000000f087348 */ /* 0x000fea0003c00000 */
[----:B------:R0:W1:Y:S02]  /*18820*/  SHFL.IDX P6, R14, R13, R12, R11 ;  /* 0x0000000c0d0e7389 */ /* 0x00006400000c000b */
[----:B01----:R-:W-:Y:S01]  /*18830*/  ENDCOLLECTIVE ;  /* 0x000000000000791b */ /* 0x003fe20003800000 */
.L_x_13572:
[----:B------:R-:W-:Y:S01]  /*18840*/  @!P2 LEA.HI.X R10, R59, R10, R58, 0x1, P5 ;  /* 0x0000000a3b0aa211 */ /* 0x000fe200028f0c3a */
[----:B------:R-:W-:-:S04]  /*18850*/  @!P2 IMAD.MOV.U32 R4, RZ, RZ, R43 ;  /* 0x000000ffff04a224 */ /* 0x000fc800078e002b */
[----:B------:R-:W-:-:S05]  /*18860*/  @!P2 IMAD.MOV.U32 R5, RZ, RZ, R10 ;  /* 0x000000ffff05a224 */ /* 0x000fca00078e000a */
[----:B------:R0:W-:Y:S01]  /*18870*/  @!P2 ST.E.128 desc[UR42][R4.64], R28 ;  /* 0x0000001c0400a985 */ /* 0x0001e2000c101d2a */
[----:B------:R-:W-:Y:S02]  /*18880*/  IMAD.MOV.U32 R13, RZ, RZ, R40 ;  /* 0x000000ffff0d7224 */ /* 0x000fe400078e0028 */
[----:B------:R-:W-:-:S07]  /*18890*/  IMAD.MOV.U32 R0, RZ, RZ, R14 ;  /* 0x000000ffff007224 */ /* 0x000fce00078e000e */
[----:B0-----:R-:W-:Y:S05]  /*188a0*/  WARPSYNC.COLLECTIVE R15, `(.L_x_13573) ;  /* 0x000000000f087348 */ /* 0x001fea0003c00000 */
[----:B------:R1:W2:Y:S02]  /*188b0*/  SHFL.IDX P6, R14, R13, R12, R11 ;  /* 0x0000000c0d0e7389 */ /* 0x0002a400000c000b */
[----:B012---:R-:W-:Y:S01]  /*188c0*/  ENDCOLLECTIVE ;  /* 0x000000000000791b */ /* 0x007fe20003800000 */
.L_x_13573:
[----:B------:R-:W-:Y:S05]  /*188d0*/  BRA `(.L_x_13574) ;  /* 0xffffff6800787947 */ /* 0x000fea000383ffff */
.L_x_13398:
[----:B------:R-:W-:Y:S01]  /*188e0*/  IMAD.MOV.U32 R13, RZ, RZ, R4 ;  /* 0x000000ffff0d7224 */ /* 0x000fe200078e0004 */
[----:B------:R-:W-:Y:S01]  /*188f0*/  MOV R11, 0x1c1f ;  /* 0x00001c1f000b7802 */ /* 0x000fe20000000f00 */
[----:B------:R-:W-:Y:S02]  /*18900*/  IMAD.MOV.U32 R12, RZ, RZ, RZ ;  /* 0x000000ffff0c7224 */ /* 0x000fe400078e00ff */
[----:B------:R-:W-:-:S07]  /*18910*/  IMAD.MOV.U32 R15, RZ, RZ, -0x1 ;  /* 0xffffffffff0f7424 */ /* 0x000fce00078e00ff */
[----:B------:R-:W-:Y:S05]  /*18920*/  WARPSYNC.COLLECTIVE R15, `(.L_x_13575) ;  /* 0x000000000f087348 */ /* 0x000fea0003c00000 */
[----:B------:R0:W1:Y:S02]  /*18930*/  SHFL.IDX P6, R14, R13, R12, R11 ;  /* 0x0000000c0d0e7389 */ /* 0x00006400000c000b */
[----:B01----:R-:W-:Y:S01]  /*18940*/  ENDCOLLECTIVE ;  /* 0x000000000000791b */ /* 0x003fe20003800000 */
.L_x_13575:
[----:B------:R-:W-:Y:S02]  /*18950*/  IMAD.MOV.U32 R13, RZ, RZ, R0 ;  /* 0x000000ffff0d7224 */ /* 0x000fe400078e0000 */
[----:B------:R-:W-:-:S07]  /*18960*/  IMAD.MOV.U32 R3, RZ, RZ, R14 ;  /* 0x000000ffff037224 */ /* 0x000fce00078e000e */
[----:B------:R-:W-:Y:S05]  /*18970*/  WARPSYNC.COLLECTIVE R15, `(.L_x_13576) ;  /* 0x000000000f087348 */ /* 0x000fea0003c00000 */
[----:B------:R0:W1:Y:S02]  /*18980*/  SHFL.IDX P6, R14, R13, R12, R11 ;  /* 0x0000000c0d0e7389 */ /* 0x00006400000c000b */
[----:B01----:R-:W-:Y:S01]  /*18990*/  ENDCOLLECTIVE ;  /* 0x000000000000791b */ /* 0x003fe20003800000 */
.L_x_13576:
[----:B------:R-:W-:Y:S05]  /*189a0*/  BRA `(.L_x_13577) ;  /* 0xffffff6c00547947 */ /* 0x000fea000383ffff */
.L_x_13401:
[----:B------:R-:W-:Y:S01]  /*189b0*/  BSSY B1, `(.L_x_13578) ;  /* 0x0000008000017945 */ /* 0x000fe20003800000 */
[----:B---3--:R-:W-:Y:S01]  /*189c0*/  IMAD.MOV.U32 R13, RZ, RZ, R4 ;  /* 0x000000ffff0d7224 */ /* 0x008fe200078e0004 */
[----:B------:R-:W-:Y:S01]  /*189d0*/  MOV R15, 0xffffffff ;  /* 0xffffffff000f7802 */ /* 0x000fe20000000f00 */
[----:B------:R-:W-:Y:S02]  /*189e0*/  IMAD.MOV.U32 R12, RZ, RZ, 0x1 ;  /* 0x00000001ff0c7424 */ /* 0x000fe400078e00ff */
[----:B------:R-:W-:-:S07]  /*189f0*/  IMAD.MOV.U32 R11, RZ, RZ, 0x1c1f ;  /* 0x00001c1fff0b7424 */ /* 0x000fce00078e00ff */
[----:B012---:R-:W-:Y:S05]  /*18a00*/  WARPSYNC.COLLECTIVE R15, `(.L_x_13579) ;  /* 0x000000000f087348 */ /* 0x007fea0003c00000 */
[----:B--2---:R2:W3:Y:S02]  /*18a10*/  SHFL.IDX P6, R14, R13, R12, R11 ;  /* 0x0000000c0d0e7389 */ /* 0x0044e400000c000b */
[----:B0123--:R-:W-:Y:S01]  /*18a20*/  ENDCOLLECTIVE ;  /* 0x000000000000791b */ /* 0x00ffe20003800000 */
.L_x_13579:
[----:B------:R-:W-:Y:S05]  /*18a30*/  BSYNC B1 ;  /* 0x0000000000017941 */ /* 0x000fea0003800000 */
.L_x_13578:
        /* <DEDUP_REMOVED lines=8> */
.L_x_13580:
[----:B------:R-:W-:Y:S05]  /*18ac0*/  BRA `(.L_x_13581) ;  /* 0xffffff6c00b07947 */ /* 0x000fea000383ffff */
.L_x_13405:
[----:B------:R-:W-:Y:S01]  /*18ad0*/  IMAD.MOV.U32 R13, RZ, RZ, R20 ;  /* 0x000000ffff0d7224 */ /* 0x000fe200078e0014 */
[----:B------:R-:W-:Y:S01]  /*18ae0*/  MOV R12, RZ ;  /* 0x000000ff000c7202 */ /* 0x000fe20000000f00 */
[----:B------:R-:W-:Y:S02]  /*18af0*/  IMAD.MOV.U32 R11, RZ, RZ, 0x181f ;  /* 0x0000181fff0b7424 */ /* 0x000fe400078e00ff */
[----:B------:R-:W-:Y:S02]  /*18b00*/  IMAD.MOV.U32 R15, RZ, RZ, -0x1 ;  /* 0xffffffffff0f7424 */ /* 0x000fe400078e00ff */
[----:B------:R-:W-:Y:S02]  /*18b10*/  IMAD R24, R27, 0xc0, R28 ;  /* 0x000000c01b187824 */ /* 0x000fe400078e021c */
[----:B------:R-:W-:-:S07]  /*18b20*/  IMAD R21, R25, R8, RZ ;  /* 0x0000000819157224 */ /* 0x000fce00078e02ff */
[----:B-1----:R-:W-:Y:S05]  /*18b30*/  WARPSYNC.COLLECTIVE R15, `(.L_x_13582) ;  /* 0x000000000f087348 */ /* 0x002fea0003c00000 */
[----:B------:R0:W2:Y:S02]  /*18b40*/  SHFL.IDX P6, R14, R13, R12, R11 ;  /* 0x0000000c0d0e7389 */ /* 0x0000a400000c000b */
[----:B012---:R-:W-:Y:S01]  /*18b50*/  ENDCOLLECTIVE ;  /* 0x000000000000791b */ /* 0x007fe20003800000 */
.L_x_13582:
[C---:B------:R-:W-:Y:S01]  /*18b60*/  VIADD R8, R24.reuse, 0x30 ;  /* 0x0000003018087836 */ /* 0x040fe20000000000 */
[----:B------:R-:W-:-:S04]  /*18b70*/  ISETP.GE.OR P3, PT, R24, R21, P0 ;  /* 0x000000151800720c */ /* 0x000fc80000766670 */
[----:B------:R-:W-:Y:S01]  /*18b80*/  ISETP.GE.OR P4, PT, R8, R21, P0 ;  /* 0x000000150800720c */ /* 0x000fe20000786670 */
[----:B------:R-:W-:-:S05]  /*18b90*/  VIADD R8, R24, 0x60 ;  /* 0x0000006018087836 */ /* 0x000fca0000000000 */
[----:B------:R-:W-:Y:S01]  /*18ba0*/  ISETP.GE.OR P2, PT, R8, R21, P0 ;  /* 0x000000150800720c */ /* 0x000fe20000746670 */
[----:B------:R-:W-:Y:S02]  /*18bb0*/  IMAD.MOV.U32 R13, RZ, RZ, R7 ;  /* 0x000000ffff0d7224 */ /* 0x000fe400078e0007 */
[----:B------:R-:W-:-:S10]  /*18bc0*/  IMAD.MOV.U32 R0, RZ, RZ, R14 ;  /* 0x000000ffff007224 */ /* 0x000fd400078e000e */
[----:B------:R-:W-:Y:S05]  /*18bd0*/  WARPSYNC.COLLECTIVE R15, `(.L_x_13583) ;  /* 0x000000000f087348 */ /* 0x000fea0003c00000 */
[----:B------:R0:W1:Y:S02]  /*18be0*/  SHFL.IDX P6, R14, R13, R12, R11 ;  /* 0x0000000c0d0e7389 */ /* 0x00006400000c000b */
[----:B01----:R-:W-:Y:S01]  /*18bf0*/  ENDCOLLECTIVE ;  /* 0x000000000000791b */ /* 0x003fe20003800000 */
.L_x_13583:
[----:B------:R-:W-:Y:S01]  /*18c00*/  IMAD.MOV.U32 R13, RZ, RZ, R20 ;  /* 0x000000ffff0d7224 */ /* 0x000fe200078e0014 */
[----:B------:R-:W-:Y:S01]  /*18c10*/  MOV R12, 0x1 ;  /* 0x00000001000c7802 */ /* 0x000fe20000000f00 */
[----:B------:R-:W-:-:S07]  /*18c20*/  IMAD.MOV.U32 R3, RZ, RZ, R14 ;  /* 0x000000ffff037224 */ /* 0x000fce00078e000e */
[----:B------:R-:W-:Y:S05]  /*18c30*/  WARPSYNC.COLLECTIVE R15, `(.L_x_13584) ;  /* 0x000000000f087348 */ /* 0x000fea0003c00000 */
[----:B------:R0:W1:Y:S02]  /*18c40*/  SHFL.IDX P6, R14, R13, R12, R11 ;  /* 0x0000000c0d0e7389 */ /* 0x00006400000c000b */
[----:B01----:R-:W-:Y:S01]  /*18c50*/  ENDCOLLECTIVE ;  /* 0x000000000000791b */ /* 0x003fe20003800000 */
.L_x_13584:
[----:B------:R-:W-:-:S04]  /*18c60*/  @!P3 LEA R10, P5, R59, R3, 0x1 ;  /* 0x000000033b0ab211 */ /* 0x000fc800078a08ff */
[----:B------:R-:W-:Y:S01]  /*18c70*/  @!P3 LEA.HI.X R3, R59, R0, R58, 0x1, P5 ;  /* 0x000000003b03b211 */ /* 0x000fe200028f0c3a */
[----:B------:R-:W-:Y:S02]  /*18c80*/  IMAD.MOV.U32 R13, RZ, RZ, R7 ;  /* 0x000000ffff0d7224 */ /* 0x000fe400078e0007 */
[----:B------:R-:W-:-:S07]  /*18c90*/  IMAD.MOV.U32 R4, RZ, RZ, R14 ;  /* 0x000000ffff047224 */ /* 0x000fce00078e000e */
[----:B------:R-:W-:Y:S05]  /*18ca0*/  WARPSYNC.COLLECTIVE R15, `(.L_x_13585) ;  /* 0x000000000f087348 */ /* 0x000fea0003c00000 */
[----:B------:R0:W1:Y:S02]  /*18cb0*/  SHFL.IDX P6, R14, R13, R12, R11 ;  /* 0x0000000c0d0e7389 */ /* 0x00006400000c000b */
[----:B01----:R-:W-:Y:S01]  /*18cc0*/  ENDCOLLECTIVE ;  /* 0x000000000000791b */ /* 0x003fe20003800000 */
.L_x_13585:
[----:B------:R-:W-:Y:S02]  /*18cd0*/  IMAD.MOV.U32 R13, RZ, RZ, R20 ;  /* 0x000000ffff0d7224 */ /* 0x000fe400078e0014 */
[----:B------:R-:W-:Y:S02]  /*18ce0*/  IMAD.MOV.U32 R12, RZ, RZ, 0x2 ;  /* 0x00000002ff0c7424 */ /* 0x000fe400078e00ff */
[----:B------:R-:W-:-:S07]  /*18cf0*/  IMAD.MOV.U32 R5, RZ, RZ, R14 ;  /* 0x000000ffff057224 */ /* 0x000fce00078e000e */
[----:B------:R-:W-:Y:S05]  /*18d00*/  WARPSYNC.COLLECTIVE R15, `(.L_x_13586) ;  /* 0x000000000f087348 */ /* 0x000fea0003c00000 */
[----:B------:R0:W1:Y:S02]  /*18d10*/  SHFL.IDX P6, R14, R13, R12, R11 ;  /* 0x0000000c0d0e7389 */ /* 0x00006400000c000b */
[----:B01----:R-:W-:Y:S01]  /*18d20*/  ENDCOLLECTIVE ;  /* 0x000000000000791b */ /* 0x003fe20003800000 */
.L_x_13586:
[----:B------:R-:W-:-:S04]  /*18d30*/  @!P4 LEA R8, P1, R59, R5, 0x1 ;  /* 0x000000053b08c211 */ /* 0x000fc800078208ff */
[----:B------:R-:W-:Y:S02]  /*18d40*/  @!P4 LEA.HI.X R9, R59, R4, R58, 0x1, P1 ;  /* 0x000000043b09c211 */ /* 0x000fe400008f0c3a */
[----:B------:R-:W-:Y:S01]  /*18d50*/  MOV R13, R7 ;  /* 0x00000007000d7202 */ /* 0x000fe20000000f00 */
[----:B------:R-:W-:-:S07]  /*18d60*/  IMAD.MOV.U32 R6, RZ, RZ, R14 ;  /* 0x000000ffff067224 */ /* 0x000fce00078e000e */
[----:B------:R-:W-:Y:S05]  /*18d70*/  WARPSYNC.COLLECTIVE R15, `(.L_x_13587) ;  /* 0x000000000f087348 */ /* 0x000fea0003c00000 */
[----:B------:R0:W1:Y:S02]  /*18d80*/  SHFL.IDX P6, R14, R13, R12, R11 ;  /* 0x0000000c0d0e7389 */ /* 0x00006400000c000b */
[----:B01----:R-:W-:Y:S01]  /*18d90*/  ENDCOLLECTIVE ;  /* 0x000000000000791b */ /* 0x003fe20003800000 */
.L_x_13587:
[----:B------:R-:W-:Y:S02]  /*18da0*/  @!P3 IMAD.MOV.U32 R11, RZ, RZ, R3 ;  /* 0x000000ffff0bb224 */ /* 0x000fe400078e0003 */
[----:B------:R-:W-:Y:S02]  /*18db0*/  IMAD.MOV.U32 R13, RZ, RZ, R20 ;  /* 0x000000ffff0d7224 */ /* 0x000fe400078e0014 */
[----:B------:R-:W-:Y:S01]  /*18dc0*/  IMAD.MOV.U32 R12, RZ, RZ, 0x3 ;  /* 0x00000003ff0c7424 */ /* 0x000fe200078e00ff */
[----:B------:R0:W-:Y:S04]  /*18dd0*/  @!P3 ST.E.128 desc[UR42][R10.64], RZ ;  /* 0x000000ff0a00b985 */ /* 0x0001e8000c101d2a */
[----:B------:R1:W-:Y:S01]  /*18de0*/  @!P4 ST.E.128 desc[UR42][R8.64], RZ ;  /* 0x000000ff0800c985 */ /* 0x0003e2000c101d2a */
[----:B------:R-:W-:-:S04]  /*18df0*/  @!P2 LEA R25, P5, R59, R14, 0x1 ;  /* 0x0000000e3b19a211 */ /* 0x000fc800078a08ff */
[----:B------:R-:W-:Y:S01]  /*18e00*/  @!P2 LEA.HI.X R5, R59, R6, R58, 0x1, P5 ;  /* 0x000000063b05a211 */ /* 0x000fe200028f0c3a */
[----:B0-----:R-:W-:Y:S02]  /*18e10*/  IMAD.MOV.U32 R11, RZ, RZ, 0x181f ;  /* 0x0000181fff0b7424 */ /* 0x001fe400078e00ff */
[----:B------:R-:W-:-:S07]  /*18e20*/  @!P2 IMAD.MOV.U32 R4, RZ, RZ, R25 ;  /* 0x000000ffff04a224 */ /* 0x000fce00078e0019 */
[----:B-1----:R-:W-:Y:S05]  /*18e30*/  WARPSYNC.COLLECTIVE R15, `(.L_x_13588) ;  /* 0x000000000f087348 */ /* 0x002fea0003c00000 */
[----:B------:R0:W2:Y:S02]  /*18e40*/  SHFL.IDX P6, R14, R13, R12, R11 ;  /* 0x0000000c0d0e7389 */ /* 0x0000a400000c000b */
[----:B012---:R-:W-:Y:S01]  /*18e50*/  ENDCOLLECTIVE ;  /* 0x000000000000791b */ /* 0x007fe20003800000 */
.L_x_13588:
[----:B------:R0:W-:Y:S01]  /*18e60*/  @!P2 ST.E.128 desc[UR42][R4.64], RZ ;  /* 0x000000ff0400a985 */ /* 0x0001e2000c101d2a */
[----:B------:R-:W-:Y:S01]  /*18e70*/  IMAD.MOV.U32 R13, RZ, RZ, R7 ;  /* 0x000000ffff0d7224 */ /* 0x000fe200078e0007 */
[----:B------:R-:W-:-:S07]  /*18e80*/  MOV R0, R14 ;  /* 0x0000000e00007202 */ /* 0x000fce0000000f00 */
[----:B0-----:R-:W-:Y:S05]  /*18e90*/  WARPSYNC.COLLECTIVE R15, `(.L_x_13589) ;  /* 0x000000000f087348 */ /* 0x001fea0003c00000 */
[----:B------:R1:W2:Y:S02]  /*18ea0*/  SHFL.IDX P6, R14, R13, R12, R11 ;  /* 0x0000000c0d0e7389 */ /* 0x0002a400000c000b */
[----:B012---:R-:W-:Y:S01]  /*18eb0*/  ENDCOLLECTIVE ;  /* 0x000000000000791b */ /* 0x007fe20003800000 */
.L_x_13589:
[----:B------:R-:W-:Y:S05]  /*18ec0*/  BRA `(.L_x_13590) ;  /* 0xffffff7400d07947 */ /* 0x000fea000383ffff */
.L_x_13422:
        /* <DEDUP_REMOVED lines=11> */
.L_x_13592:
[----:B------:R-:W-:Y:S05]  /*18f80*/  BSYNC B1 ;  /* 0x0000000000017941 */ /* 0x000fea0003800000 */
.L_x_13591:
[----:B------:R-:W-:Y:S05]  /*18f90*/  BRA `(.L_x_13593) ;  /* 0xffffff8c00807947 */ /* 0x000fea000383ffff */
.L_x_13424:
[----:B------:R-:W-:Y:S01]  /*18fa0*/  BSSY B1, `(.L_x_13594) ;  /* 0x0000006000017945 */ /* 0x000fe20003800000 */
[----:B------:R-:W-:-:S07]  /*18fb0*/  MOV R15, 0xffffffff ;  /* 0xffffffff000f7802 */ /* 0x000fce0000000f00 */
[----:B0-----:R-:W-:Y:S05]  /*18fc0*/  WARPSYNC.COLLECTIVE R15, `(.L_x_13595) ;  /* 0x000000000f0c7348 */ /* 0x001fea0003c00000 */
[----:B------:R-:W-:Y:S02]  /*18fd0*/  ELECT P6, UR62, PT ;  /* 0x00000000003e782f */ /* 0x000fe400038c0000 */
[----:B------:R-:W-:Y:S01]  /*18fe0*/  MOV R14, UR62 ;  /* 0x0000003e000e7c02 */ /* 0x000fe20008000f00 */
[----:B0-----:R-:W-:Y:S10]  /*18ff0*/  ENDCOLLECTIVE ;  /* 0x000000000000791b */ /* 0x001ff40003800000 */
.L_x_13595:
[----:B------:R-:W-:Y:S05]  /*19000*/  BSYNC B1 ;  /* 0x0000000000017941 */ /* 0x000fea0003800000 */
.L_x_13594:
[----:B------:R-:W-:Y:S05]  /*19010*/  BRA `(.L_x_13423) ;  /* 0xffffff8c00787947 */ /* 0x000fea000383ffff */
.L_x_13426:
[----:B0-----:R0:W1:Y:S02]  /*19020*/  SYNCS.PHASECHK.TRANS64.TRYWAIT P0, [R16+URZ+0x16820], R6 ;  /* 0x01682006100075a7 */ /* 0x001064000800017f */
[----:B-1----:R-:W-:Y:S05]  /*19030*/  @!P0 NANOSLEEP.SYNCS 0x989680 ;  /* 0x009896800000895d */ /* 0x002fea0003900000 */
[----:B------:R-:W1:Y:S02]  /*19040*/  @!P0 SYNCS.PHASECHK.TRANS64 P0, [R16+URZ+0x16820], R6 ;  /* 0x01682006100085a7 */ /* 0x000e64000800007f */
[----:B-1----:R-:W-:Y:S05]  /*19050*/  @!P0 BRA `(.L_x_13426) ;  /* 0xfffffffc00f08947 */ /* 0x002fea000383ffff */
[----:B------:R-:W-:Y:S05]  /*19060*/  BRA `(.L_x_13596) ;  /* 0xffffff8c00887947 */ /* 0x000fea000383ffff */
.L_x_13430:
[----:B0-----:R0:W1:Y:S02]  /*19070*/  SYNCS.PHASECHK.TRANS64.TRYWAIT P0, [R6+URZ+0x168a0], R10 ;  /* 0x0168a00a060075a7 */ /* 0x001064000800017f */
[----:B-1----:R-:W-:Y:S05]  /*19080*/  @!P0 NANOSLEEP.SYNCS 0x989680 ;  /* 0x009896800000895d */ /* 0x002fea0003900000 */
[----:B------:R-:W1:Y:S02]  /*19090*/  @!P0 SYNCS.PHASECHK.TRANS64 P0, [R6+URZ+0x168a0], R10 ;  /* 0x0168a00a060085a7 */ /* 0x000e64000800007f */
[----:B-1----:R-:W-:Y:S05]  /*190a0*/  @!P0 BRA `(.L_x_13430) ;  /* 0xfffffffc00f08947 */ /* 0x002fea000383ffff */
[----:B------:R-:W-:Y:S05]  /*190b0*/  BRA `(.L_x_13597) ;  /* 0xffffff8c00a47947 */ /* 0x000fea000383ffff */
.L_x_13435:
[----:B-1----:R1:W2:Y:S02]  /*190c0*/  SYNCS.PHASECHK.TRANS64.TRYWAIT P0, [R6+URZ+0x168c0], R10 ;  /* 0x0168c00a060075a7 */ /* 0x0022a4000800017f */
[----:B--2---:R-:W-:Y:S05]  /*190d0*/  @!P0 NANOSLEEP.SYNCS 0x989680 ;  /* 0x009896800000895d */ /* 0x004fea0003900000 */
[----:B------:R-:W2:Y:S02]  /*190e0*/  @!P0 SYNCS.PHASECHK.TRANS64 P0, [R6+URZ+0x168c0], R10 ;  /* 0x0168c00a060085a7 */ /* 0x000ea4000800007f */
[----:B--2---:R-:W-:Y:S05]  /*190f0*/  @!P0 BRA `(.L_x_13435) ;  /* 0xfffffffc00f08947 */ /* 0x004fea000383ffff */
[----:B------:R-:W-:Y:S05]  /*19100*/  BRA `(.L_x_13598) ;  /* 0xffffff9000247947 */ /* 0x000fea000383ffff */
.L_x_13442:
[----:B-1----:R1:W2:Y:S02]  /*19110*/  SYNCS.PHASECHK.TRANS64.TRYWAIT P2, [R6+URZ+0x168a0], R7 ;  /* 0x0168a007060075a7 */ /* 0x0022a4000804017f */
[----:B--2---:R-:W-:Y:S05]  /*19120*/  @!P2 NANOSLEEP.SYNCS 0x989680 ;  /* 0x009896800000a95d */ /* 0x004fea0003900000 */
[----:B------:R-:W2:Y:S02]  /*19130*/  @!P2 SYNCS.PHASECHK.TRANS64 P2, [R6+URZ+0x168a0], R7 ;  /* 0x0168a0070600a5a7 */ /* 0x000ea4000804007f */
[----:B--2---:R-:W-:Y:S05]  /*19140*/  @!P2 BRA `(.L_x_13442) ;  /* 0xfffffffc00f0a947 */ /* 0x004fea000383ffff */
[----:B------:R-:W-:Y:S05]  /*19150*/  BRA `(.L_x_13599) ;  /* 0xffffff9000f07947 */ /* 0x000fea000383ffff */
.L_x_13447:
[----:B0-----:R0:W2:Y:S02]  /*19160*/  SYNCS.PHASECHK.TRANS64.TRYWAIT P2, [R6+URZ+0x168c0], R7 ;  /* 0x0168c007060075a7 */ /* 0x0010a4000804017f */
[----:B--2---:R-:W-:Y:S05]  /*19170*/  @!P2 NANOSLEEP.SYNCS 0x989680 ;  /* 0x009896800000a95d */ /* 0x004fea0003900000 */
[----:B------:R-:W2:Y:S02]  /*19180*/  @!P2 SYNCS.PHASECHK.TRANS64 P2, [R6+URZ+0x168c0], R7 ;  /* 0x0168c0070600a5a7 */ /* 0x000ea4000804007f */
[----:B--2---:R-:W-:Y:S05]  /*19190*/  @!P2 BRA `(.L_x_13447) ;  /* 0xfffffffc00f0a947 */ /* 0x004fea000383ffff */
[----:B------:R-:W-:Y:S05]  /*191a0*/  BRA `(.L_x_13600) ;  /* 0xffffff9400687947 */ /* 0x000fea000383ffff */
.L_x_13462:
        /* <DEDUP_REMOVED lines=11> */
.L_x_13602:
[----:B------:R-:W-:Y:S05]  /*19260*/  BSYNC B0 ;  /* 0x0000000000007941 */ /* 0x000fea0003800000 */
.L_x_13601:
[----:B------:R-:W-:Y:S05]  /*19270*/  BRA `(.L_x_13603) ;  /* 0xffffffa000787947 */ /* 0x000fea000383ffff */
.L_x_13465:
[----:B0-----:R0:W1:Y:S02]  /*19280*/  SYNCS.PHASECHK.TRANS64.TRYWAIT P0, [R3+URZ+0x16840], R4 ;  /* 0x01684004030075a7 */ /* 0x001064000800017f */
[----:B-1----:R-:W-:Y:S05]  /*19290*/  @!P0 NANOSLEEP.SYNCS 0x989680 ;  /* 0x009896800000895d */ /* 0x002fea0003900000 */
[----:B------:R-:W1:Y:S02]  /*192a0*/  @!P0 SYNCS.PHASECHK.TRANS64 P0, [R3+URZ+0x16840], R4 ;  /* 0x01684004030085a7 */ /* 0x000e64000800007f */
[----:B-1----:R-:W-:Y:S05]  /*192b0*/  @!P0 BRA `(.L_x_13465) ;  /* 0xfffffffc00f08947 */ /* 0x002fea000383ffff */
[----:B------:R-:W-:Y:S05]  /*192c0*/  BRA `(.L_x_13604) ;  /* 0xffffffa000c87947 */ /* 0x000fea000383ffff */
.L_x_13466:
        /* <DEDUP_REMOVED lines=8> */
.L_x_13606:
[----:B------:R-:W-:Y:S05]  /*19350*/  BSYNC B0 ;  /* 0x0000000000007941 */ /* 0x000fea0003800000 */
.L_x_13605:
[----:B------:R-:W-:Y:S01]  /*19360*/  IMAD.MOV.U32 R13, RZ, RZ, R0 ;  /* 0x000000ffff0d7224 */ /* 0x000fe200078e0000 */
[----:B------:R-:W-:Y:S01]  /*19370*/  MOV R11, 0x181f ;  /* 0x0000181f000b7802 */ /* 0x000fe20000000f00 */
[----:B------:R-:W-:Y:S02]  /*19380*/  IMAD.MOV.U32 R12, RZ, RZ, RZ ;  /* 0x000000ffff0c7224 */ /* 0x000fe400078e00ff */
[----:B------:R-:W-:Y:S02]  /*19390*/  IMAD.MOV.U32 R15, RZ, RZ, -0x1 ;  /* 0xffffffffff0f7424 */ /* 0x000fe400078e00ff */
[----:B------:R-:W-:Y:S02]  /*193a0*/  IMAD.MOV.U32 R6, RZ, RZ, R14 ;  /* 0x000000ffff067224 */ /* 0x000fe400078e000e */
[----:B------:R-:W-:-:S07]  /*193b0*/  @P0 IMAD R8, R5, 0x2, R16 ;  /* 0x0000000205080824 */ /* 0x000fce00078e0210 */
[----:B------:R-:W-:Y:S05]  /*193c0*/  WARPSYNC.COLLECTIVE R15, `(.L_x_13607) ;  /* 0x000000000f087348 */ /* 0x000fea0003c00000 */
[----:B------:R0:W1:Y:S02]  /*193d0*/  SHFL.IDX P6, R14, R13, R12, R11 ;  /* 0x0000000c0d0e7389 */ /* 0x00006400000c000b */
[----:B01----:R-:W-:Y:S01]  /*193e0*/  ENDCOLLECTIVE ;  /* 0x000000000000791b */ /* 0x003fe20003800000 */
.L_x_13607:
[----:B------:R-:W-:Y:S01]  /*193f0*/  IMAD.MOV.U32 R13, RZ, RZ, R2 ;  /* 0x000000ffff0d7224 */ /* 0x000fe200078e0002 */
[----:B------:R-:W-:Y:S01]  /*19400*/  MOV R12, 0x1 ;  /* 0x00000001000c7802 */ /* 0x000fe20000000f00 */
[----:B------:R-:W-:-:S07]  /*19410*/  IMAD.MOV.U32 R7, RZ, RZ, R14 ;  /* 0x000000ffff077224 */ /* 0x000fce00078e000e */
[----:B------:R-:W-:Y:S05]  /*19420*/  WARPSYNC.COLLECTIVE R15, `(.L_x_13608) ;  /* 0x000000000f087348 */ /* 0x000fea0003c00000 */
[----:B------:R0:W1:Y:S02]  /*19430*/  SHFL.IDX P6, R14, R13, R12, R11 ;  /* 0x0000000c0d0e7389 */ /* 0x00006400000c000b */
[----:B01----:R-:W-:Y:S01]  /*19440*/  ENDCOLLECTIVE ;  /* 0x000000000000791b */ /* 0x003fe20003800000 */
.L_x_13608:
        /* <DEDUP_REMOVED lines=15> */
.L_x_13609:
[----:B------:R-:W-:Y:S01]  /*19540*/  @P0 IMAD R8, R5, 0x2, R16 ;  /* 0x0000000205080824 */ /* 0x000fe200078e0210 */
[----:B------:R-:W-:Y:S01]  /*19550*/  MOV R13, R2 ;  /* 0x00000002000d7202 */ /* 0x000fe20000000f00 */
[----:B------:R-:W-:Y:S02]  /*19560*/  IMAD.MOV.U32 R12, RZ, RZ, 0x2 ;  /* 0x00000002ff0c7424 */ /* 0x000fe400078e00ff */
[----:B------:R-:W-:-:S07]  /*19570*/  IMAD.MOV.U32 R7, RZ, RZ, R14 ;  /* 0x000000ffff077224 */ /* 0x000fce00078e000e */
[----:B------:R-:W-:Y:S05]  /*19580*/  WARPSYNC.COLLECTIVE R15, `(.L_x_13610) ;  /* 0x000000000f087348 */ /* 0x000fea0003c00000 */
[----:B------:R0:W1:Y:S02]  /*19590*/  SHFL.IDX P6, R14, R13, R12, R11 ;  /* 0x0000000c0d0e7389 */ /* 0x00006400000c000b */
[----:B01----:R-:W-:Y:S01]  /*195a0*/  ENDCOLLECTIVE ;  /* 0x000000000000791b */ /* 0x003fe20003800000 */
.L_x_13610:
        /* <DEDUP_REMOVED lines=15> */
.L_x_13611:
[----:B------:R-:W-:Y:S01]  /*196a0*/  @P0 LEA R8, R5, R16, 0x1 ;  /* 0x0000001005080211 */ /* 0x000fe200078e08ff */
[----:B------:R-:W-:Y:S02]  /*196b0*/  IMAD.MOV.U32 R13, RZ, RZ, R2 ;  /* 0x000000ffff0d7224 */ /* 0x000fe400078e0002 */
[----:B------:R-:W-:Y:S02]  /*196c0*/  IMAD.MOV.U32 R12, RZ, RZ, 0x3 ;  /* 0x00000003ff0c7424 */ /* 0x000fe400078e00ff */
[----:B------:R-:W-:-:S07]  /*196d0*/  IMAD.MOV.U32 R7, RZ, RZ, R14 ;  /* 0x000000ffff077224 */ /* 0x000fce00078e000e */
[----:B------:R-:W-:Y:S05]  /*196e0*/  WARPSYNC.COLLECTIVE R15, `(.L_x_13612) ;  /* 0x000000000f087348 */ /* 0x000fea0003c00000 */
[----:B------:R0:W1:Y:S02]  /*196f0*/  SHFL.IDX P6, R14, R13, R12, R11 ;  /* 0x0000000c0d0e7389 */ /* 0x00006400000c000b */
[----:B01----:R-:W-:Y:S01]  /*19700*/  ENDCOLLECTIVE ;  /* 0x000000000000791b */ /* 0x003fe20003800000 */
.L_x_13612:
        /* <DEDUP_REMOVED lines=15> */
.L_x_13613:
[----:B------:R-:W-:Y:S02]  /*19800*/  @P0 IMAD R8, R5, 0x2, R16 ;  /* 0x0000000205080824 */ /* 0x000fe400078e0210 */
[----:B------:R-:W-:Y:S02]  /*19810*/  IMAD.MOV.U32 R13, RZ, RZ, R2 ;  /* 0x000000ffff0d7224 */ /* 0x000fe400078e0002 */
[----:B------:R-:W-:Y:S02]  /*19820*/  IMAD.MOV.U32 R12, RZ, RZ, 0x4 ;  /* 0x00000004ff0c7424 */ /* 0x000fe400078e00ff */
[----:B------:R-:W-:-:S07]  /*19830*/  IMAD.MOV.U32 R7, RZ, RZ, R14 ;  /* 0x000000ffff077224 */ /* 0x000fce00078e000e */
[----:B------:R-:W-:Y:S05]  /*19840*/  WARPSYNC.COLLECTIVE R15, `(.L_x_13614) ;  /* 0x000000000f087348 */ /* 0x000fea0003c00000 */
[----:B------:R0:W1:Y:S02]  /*19850*/  SHFL.IDX P6, R14, R13, R12, R11 ;  /* 0x0000000c0d0e7389 */ /* 0x00006400000c000b */
[----:B01----:R-:W-:Y:S01]  /*19860*/  ENDCOLLECTIVE ;  /* 0x000000000000791b */ /* 0x003fe20003800000 */
.L_x_13614:
        /* <DEDUP_REMOVED lines=15> */
.L_x_13615:
[----:B------:R-:W-:Y:S02]  /*19960*/  @P0 IMAD R8, R5, 0x2, R16 ;  /* 0x0000000205080824 */ /* 0x000fe400078e0210 */
[----:B------:R-:W-:Y:S02]  /*19970*/  IMAD.MOV.U32 R13, RZ, RZ, R2 ;  /* 0x000000ffff0d7224 */ /* 0x000fe400078e0002 */
[----:B------:R-:W-:Y:S01]  /*19980*/  IMAD.MOV.U32 R12, RZ, RZ, 0x5 ;  /* 0x00000005ff0c7424 */ /* 0x000fe200078e00ff */
[----:B------:R-:W-:-:S07]  /*19990*/  MOV R7, R14 ;  /* 0x0000000e00077202 */ /* 0x000fce0000000f00 */
[----:B------:R-:W-:Y:S05]  /*199a0*/  WARPSYNC.COLLECTIVE R15, `(.L_x_13616) ;  /* 0x000000000f087348 */ /* 0x000fea0003c00000 */
[----:B------:R0:W1:Y:S02]  /*199b0*/  SHFL.IDX P6, R14, R13, R12, R11 ;  /* 0x0000000c0d0e7389 */ /* 0x00006400000c000b */
[----:B01----:R-:W-:Y:S01]  /*199c0*/  ENDCOLLECTIVE ;  /* 0x000000000000791b */ /* 0x003fe20003800000 */
.L_x_13616:
        /* <DEDUP_REMOVED lines=15> */
.L_x_13617:
[----:B------:R-:W-:Y:S02]  /*19ac0*/  @P0 IMAD R8, R5, 0x2, R16 ;  /* 0x0000000205080824 */ /* 0x000fe400078e0210 */
[----:B------:R-:W-:Y:S02]  /*19ad0*/  IMAD.MOV.U32 R13, RZ, RZ, R2 ;  /* 0x000000ffff0d7224 */ /* 0x000fe400078e0002 */
[----:B------:R-:W-:Y:S02]  /*19ae0*/  IMAD.MOV.U32 R12, RZ, RZ, 0x6 ;  /* 0x00000006ff0c7424 */ /* 0x000fe400078e00ff */
[----:B------:R-:W-:-:S07]  /*19af0*/  IMAD.MOV.U32 R7, RZ, RZ, R14 ;  /* 0x000000ffff077224 */ /* 0x000fce00078e000e */
[----:B------:R-:W-:Y:S05]  /*19b00*/  WARPSYNC.COLLECTIVE R15, `(.L_x_13618) ;  /* 0x000000000f087348 */ /* 0x000fea0003c00000 */
[----:B------:R0:W1:Y:S02]  /*19b10*/  SHFL.IDX P6, R14, R13, R12, R11 ;  /* 0x0000000c0d0e7389 */ /* 0x00006400000c000b */
[----:B01----:R-:W-:Y:S01]  /*19b20*/  ENDCOLLECTIVE ;  /* 0x000000000000791b */ /* 0x003fe20003800000 */
.L_x_13618:
        /* <DEDUP_REMOVED lines=15> */
.L_x_13619:
[----:B------:R-:W-:Y:S02]  /*19c20*/  @P0 IMAD R8, R5, 0x2, R16 ;  /* 0x0000000205080824 */ /* 0x000fe400078e0210 */
[----:B------:R-:W-:Y:S01]  /*19c30*/  IMAD.MOV.U32 R13, RZ, RZ, R2 ;  /* 0x000000ffff0d7224 */ /* 0x000fe200078e0002 */
[----:B------:R-:W-:Y:S01]  /*19c40*/  MOV R12, 0x7 ;  /* 0x00000007000c7802 */ /* 0x000fe20000000f00 */
[----:B------:R-:W-:-:S07]  /*19c50*/  IMAD.MOV.U32 R7, RZ, RZ, R14 ;  /* 0x000000ffff077224 */ /* 0x000fce00078e000e */
[----:B------:R-:W-:Y:S05]  /*19c60*/  WARPSYNC.COLLECTIVE R15, `(.L_x_13620) ;  /* 0x000000000f087348 */ /* 0x000fea0003c00000 */
[----:B------:R0:W1:Y:S02]  /*19c70*/  SHFL.IDX P6, R14, R13, R12, R11 ;  /* 0x0000000c0d0e7389 */ /* 0x00006400000c000b */
[----:B01----:R-:W-:Y:S01]  /*19c80*/  ENDCOLLECTIVE ;  /* 0x000000000000791b */ /* 0x003fe20003800000 */
.L_x_13620:
        /* <DEDUP_REMOVED lines=10> */
.L_x_13621:
[----:B------:R-:W-:Y:S01]  /*19d30*/  @!PT LDS RZ, [RZ] ;  /* 0x00000000fffff984 */ /* 0x000fe20000000800 */
[----:B------:R-:W-:Y:S01]  /*19d40*/  @!PT LDS RZ, [RZ] ;  /* 0x00000000fffff984 */ /* 0x000fe20000000800 */
[----:B------:R-:W-:Y:S01]  /*19d50*/  @!PT LDS RZ, [RZ] ;  /* 0x00000000fffff984 */ /* 0x000fe20000000800 */
[----:B------:R0:W-:Y:S01]  /*19d60*/  @P0 LDGSTS.E.BYPASS.LTC128B.128 [R8+0x11400], desc[UR42][R6.64], !P2 ;  /* 0x1140000006080fae */ /* 0x0001e2000d101d6a */
[----:B------:R-:W-:Y:S01]  /*19d70*/  IMAD.MOV.U32 R0, RZ, RZ, R14 ;  /* 0x000000ffff007224 */ /* 0x000fe200078e000e */
[----:B------:R-:W-:Y:S06]  /*19d80*/  BRA `(.L_x_13622) ;  /* 0xffffff9c00d87947 */ /* 0x000fec000383ffff */
.L_x_13471:
        /* <DEDUP_REMOVED lines=9> */
.L_x_13623:
[C---:B------:R-:W-:Y:S02]  /*19e20*/  ISETP.GE.AND P1, PT, R25.reuse, R3, PT ;  /* 0x000000031900720c */ /* 0x040fe40003f26270 */
[----:B------:R-:W-:Y:S01]  /*19e30*/  IADD3 R8, R25, 0x10, RZ ;  /* 0x0000001019087810 */ /* 0x000fe20007ffe0ff */
[----:B------:R-:W-:Y:S02]  /*19e40*/  IMAD.MOV.U32 R13, RZ, RZ, R2 ;  /* 0x000000ffff0d7224 */ /* 0x000fe400078e0002 */
[----:B------:R-:W-:-:S08]  /*19e50*/  IMAD.MOV.U32 R6, RZ, RZ, R14 ;  /* 0x000000ffff067224 */ /* 0x000fd000078e000e */
[----:B------:R-:W-:Y:S05]  /*19e60*/  WARPSYNC.COLLECTIVE R15, `(.L_x_13624) ;  /* 0x000000000f087348 */ /* 0x000fea0003c00000 */
[----:B------:R0:W1:Y:S02]  /*19e70*/  SHFL.IDX P6, R14, R13, R12, R11 ;  /* 0x0000000c0d0e7389 */ /* 0x00006400000c000b */
[----:B01----:R-:W-:Y:S01]  /*19e80*/  ENDCOLLECTIVE ;  /* 0x000000000000791b */ /* 0x003fe20003800000 */
.L_x_13624:
[----:B------:R-:W-:Y:S02]  /*19e90*/  IMAD.MOV.U32 R13, RZ, RZ, R0 ;  /* 0x000000ffff0d7224 */ /* 0x000fe400078e0000 */
[----:B------:R-:W-:Y:S02]  /*19ea0*/  IMAD.MOV.U32 R12, RZ, RZ, 0x1 ;  /* 0x00000001ff0c7424 */ /* 0x000fe400078e00ff */
[----:B------:R-:W-:-:S07]  /*19eb0*/  IMAD.MOV.U32 R7, RZ, RZ, R14 ;  /* 0x000000ffff077224 */ /* 0x000fce00078e000e */
[----:B------:R-:W-:Y:S05]  /*19ec0*/  WARPSYNC.COLLECTIVE R15, `(.L_x_13625) ;  /* 0x000000000f087348 */ /* 0x000fea0003c00000 */
[----:B------:R0:W1:Y:S02]  /*19ed0*/  SHFL.IDX P6, R14, R13, R12, R11 ;  /* 0x0000000c0d0e7389 */ /* 0x00006400000c000b */
[----:B01----:R-:W-:Y:S01]  /*19ee0*/  ENDCOLLECTIVE ;  /* 0x000000000000791b */ /* 0x003fe20003800000 */
.L_x_13625:
        /* <DEDUP_REMOVED lines=9> */
[----:B------:R0:W-:Y:S01]  /*19f80*/  @!P1 LDGSTS.E.BYPASS.LTC128B.128 [R20+0x8400], desc[UR42][R6.64], !P0 ;  /* 0x0840000006149fae */ /* 0x0001e2000c101d6a */
[----:B------:R-:W-:Y:S01]  /*19f90*/  ISETP.GE.AND P1, PT, R8, R3, PT ;  /* 0x000000030800720c */ /* 0x000fe20003f26270 */
[----:B0-----:R-:W-:-:S12]  /*19fa0*/  IMAD.MOV.U32 R6, RZ, RZ, R14 ;  /* 0x000000ffff067224 */ /* 0x001fd800078e000e */
[----:B------:R-:W-:Y:S05]  /*19fb0*/  WARPSYNC.COLLECTIVE R15, `(.L_x_13626) ;  /* 0x000000000f087348 */ /* 0x000fea0003c00000 */
[----:B------:R0:W1:Y:S02]  /*19fc0*/  SHFL.IDX P6, R14, R13, R12, R11 ;  /* 0x0000000c0d0e7389 */ /* 0x00006400000c000b */
[----:B01----:R-:W-:Y:S01]  /*19fd0*/  ENDCOLLECTIVE ;  /* 0x000000000000791b */ /* 0x003fe20003800000 */
.L_x_13626:
[----:B------:R-:W-:Y:S02]  /*19fe0*/  IMAD.MOV.U32 R13, RZ, RZ, R0 ;  /* 0x000000ffff0d7224 */ /* 0x000fe400078e0000 */
[----:B------:R-:W-:Y:S02]  /*19ff0*/  IMAD.MOV.U32 R12, RZ, RZ, 0x2 ;  /* 0x00000002ff0c7424 */ /* 0x000fe400078e00ff */
[----:B------:R-:W-:-:S07]  /*1a000*/  IMAD.MOV.U32 R7, RZ, RZ, R14 ;  /* 0x000000ffff077224 */ /* 0x000fce00078e000e */
[----:B------:R-:W-:Y:S05]  /*1a010*/  WARPSYNC.COLLECTIVE R15, `(.L_x_13627) ;  /* 0x000000000f087348 */ /* 0x000fea0003c00000 */
[----:B------:R0:W1:Y:S02]  /*1a020*/  SHFL.IDX P6, R14, R13, R12, R11 ;  /* 0x0000000c0d0e7389 */ /* 0x00006400000c000b */
[----:B01----:R-:W-:Y:S01]  /*1a030*/  ENDCOLLECTIVE ;  /* 0x000000000000791b */ /* 0x003fe20003800000 */
.L_x_13627:
        /* <DEDUP_REMOVED lines=16> */
.L_x_13628:
[----:B------:R-:W-:Y:S02]  /*1a140*/  IMAD.MOV.U32 R13, RZ, RZ, R0 ;  /* 0x000000ffff0d7224 */ /* 0x000fe400078e0000 */
[----:B------:R-:W-:Y:S01]  /*1a150*/  IMAD.MOV.U32 R12, RZ, RZ, 0x3 ;  /* 0x00000003ff0c7424 */ /* 0x000fe200078e00ff */
[----:B------:R-:W-:-:S07]  /*1a160*/  MOV R7, R14 ;  /* 0x0000000e00077202 */ /* 0x000fce0000000f00 */
[----:B------:R-:W-:Y:S05]  /*1a170*/  WARPSYNC.COLLECTIVE R15, `(.L_x_13629) ;  /* 0x000000000f087348 */ /* 0x000fea0003c00000 */
[----:B------:R0:W1:Y:S02]  /*1a180*/  SHFL.IDX P6, R14, R13, R12, R11 ;  /* 0x0000000c0d0e7389 */ /* 0x00006400000c000b */
[----:B01----:R-:W-:Y:S01]  /*1a190*/  ENDCOLLECTIVE ;  /* 0x000000000000791b */ /* 0x003fe20003800000 */
.L_x_13629:
        /* <DEDUP_REMOVED lines=16> */
.L_x_13630:
[----:B------:R-:W-:Y:S02]  /*1a2a0*/  IMAD.MOV.U32 R13, RZ, RZ, R0 ;  /* 0x000000ffff0d7224 */ /* 0x000fe400078e0000 */
[----:B------:R-:W-:Y:S02]  /*1a2b0*/  IMAD.MOV.U32 R12, RZ, RZ, 0x4 ;  /* 0x00000004ff0c7424 */ /* 0x000fe400078e00ff */
[----:B------:R-:W-:-:S07]  /*1a2c0*/  IMAD.MOV.U32 R7, RZ, RZ, R14 ;  /* 0x000000ffff077224 */ /* 0x000fce00078e000e */
[----:B------:R-:W-:Y:S05]  /*1a2d0*/  WARPSYNC.COLLECTIVE R15, `(.L_x_13631) ;  /* 0x000000000f087348 */ /* 0x000fea0003c00000 */
[----:B------:R0:W1:Y:S02]  /*1a2e0*/  SHFL.IDX P6, R14, R13, R12, R11 ;  /* 0x0000000c0d0e7389 */ /* 0x00006400000c000b */
[----:B01----:R-:W-:Y:S01]  /*1a2f0*/  ENDCOLLECTIVE ;  /* 0x000000000000791b */ /* 0x003fe20003800000 */
.L_x_13631:
        /* <DEDUP_REMOVED lines=11> */
[----:B------:R-:W-:Y:S02]  /*1a3b0*/  ISETP.GE.AND P1, PT, R6, R3, PT ;  /* 0x000000030600720c */ /* 0x000fe40003f26270 */
[----:B------:R-:W-:-:S11]  /*1a3c0*/  MOV R6, R14 ;  /* 0x0000000e00067202 */ /* 0x000fd60000000f00 */
[----:B------:R-:W-:Y:S05]  /*1a3d0*/  WARPSYNC.COLLECTIVE R15, `(.L_x_13632) ;  /* 0x000000000f087348 */ /* 0x000fea0003c00000 */
[----:B------:R0:W1:Y:S02]  /*1a3e0*/  SHFL.IDX P6, R14, R13, R12, R11 ;  /* 0x0000000c0d0e7389 */ /* 0x00006400000c000b */
[----:B01----:R-:W-:Y:S01]  /*1a3f0*/  ENDCOLLECTIVE ;  /* 0x000000000000791b */ /* 0x003fe20003800000 */
.L_x_13632:
[----:B------:R-:W-:Y:S01]  /*1a400*/  IMAD.MOV.U32 R13, RZ, RZ, R0 ;  /* 0x000000ffff0d7224 */ /* 0x000fe200078e0000 */
[----:B------:R-:W-:Y:S01]  /*1a410*/  MOV R12, 0x5 ;  /* 0x00000005000c7802 */ /* 0x000fe20000000f00 */
[----:B------:R-:W-:-:S07]  /*1a420*/  IMAD.MOV.U32 R7, RZ, RZ, R14 ;  /* 0x000000ffff077224 */ /* 0x000fce00078e000e */
[----:B------:R-:W-:Y:S05]  /*1a430*/  WARPSYNC.COLLECTIVE R15, `(.L_x_13633) ;  /* 0x000000000f087348 */ /* 0x000fea0003c00000 */
[----:B------:R0:W1:Y:S02]  /*1a440*/  SHFL.IDX P6, R14, R13, R12, R11 ;  /* 0x0000000c0d0e7389 */ /* 0x00006400000c000b */
[----:B01----:R-:W-:Y:S01]  /*1a450*/  ENDCOLLECTIVE ;  /* 0x000000000000791b */ /* 0x003fe20003800000 */
.L_x_13633:
        /* <DEDUP_REMOVED lines=16> */
.L_x_13634:
[----:B------:R-:W-:Y:S01]  /*1a560*/  MOV R13, R0 ;  /* 0x00000000000d7202 */ /* 0x000fe20000000f00 */
[----:B------:R-:W-:Y:S02]  /*1a570*/  IMAD.MOV.U32 R12, RZ, RZ, 0x6 ;  /* 0x00000006ff0c7424 */ /* 0x000fe400078e00ff */
[----:B------:R-:W-:-:S07]  /*1a580*/  IMAD.MOV.U32 R7, RZ, RZ, R14 ;  /* 0x000000ffff077224 */ /* 0x000fce00078e000e */
[----:B------:R-:W-:Y:S05]  /*1a590*/  WARPSYNC.COLLECTIVE R15, `(.L_x_13635) ;  /* 0x000000000f087348 */ /* 0x000fea0003c00000 */
[----:B------:R0:W1:Y:S02]  /*1a5a0*/  SHFL.IDX P6, R14, R13, R12, R11 ;  /* 0x0000000c0d0e7389 */ /* 0x00006400000c000b */
[----:B01----:R-:W-:Y:S01]  /*1a5b0*/  ENDCOLLECTIVE ;  /* 0x000000000000791b */ /* 0x003fe20003800000 */
.L_x_13635:
        /* <DEDUP_REMOVED lines=16> */
.L_x_13636:
[----:B------:R-:W-:Y:S01]  /*1a6c0*/  MOV R13, R0 ;  /* 0x00000000000d7202 */ /* 0x000fe20000000f00 */
[----:B------:R-:W-:Y:S02]  /*1a6d0*/  IMAD.MOV.U32 R12, RZ, RZ, 0x7 ;  /* 0x00000007ff0c7424 */ /* 0x000fe400078e00ff */
[----:B------:R-:W-:-:S07]  /*1a6e0*/  IMAD.MOV.U32 R7, RZ, RZ, R14 ;  /* 0x000000ffff077224 */ /* 0x000fce00078e000e */
[----:B------:R-:W-:Y:S05]  /*1a6f0*/  WARPSYNC.COLLECTIVE R15, `(.L_x_13637) ;  /* 0x000000000f087348 */ /* 0x000fea0003c00000 */
[----:B------:R0:W1:Y:S02]  /*1a700*/  SHFL.IDX P6, R14, R13, R12, R11 ;  /* 0x0000000c0d0e7389 */ /* 0x00006400000c000b */
[----:B01----:R-:W-:Y:S01]  /*1a710*/  ENDCOLLECTIVE ;  /* 0x000000000000791b */ /* 0x003fe20003800000 */
.L_x_13637:
[----:B------:R-:W-:-:S05]  /*1a720*/  @!P1 LEA R7, P2, R21, R7, 0x1 ;  /* 0x0000000715079211 */ /* 0x000fca00078408ff */
[----:B------:R-:W-:-:S05]  /*1a730*/  @!P1 IMAD.X R6, RZ, RZ, R6, P2 ;  /* 0x000000ffff069224 */ /* 0x000fca00010e0606 */
[-C--:B------:R-:W-:Y:S01]  /*1a740*/  @!P1 LOP3.LUT R7, R7, R6.reuse, RZ, 0x3c, !PT ;  /* 0x0000000607079212 */ /* 0x080fe200078e3cff */
[----:B------:R-:W-:Y:S02]  /*1a750*/  IMAD.MOV.U32 R13, RZ, RZ, R2 ;  /* 0x000000ffff0d7224 */ /* 0x000fe400078e0002 */
[----:B------:R-:W-:Y:S01]  /*1a760*/  VIADD R2, R25, 0x70 ;  /* 0x0000007019027836 */ /* 0x000fe20000000000 */
[----:B------:R-:W-:-:S04]  /*1a770*/  @!P1 LOP3.LUT R6, R7, R6, RZ, 0x3c, !PT ;  /* 0x0000000607069212 */ /* 0x000fc800078e3cff */
[----:B------:R-:W-:Y:S01]  /*1a780*/  @!P1 LOP3.LUT R7, R7, R6, RZ, 0x3c, !PT ;  /* 0x0000000607079212 */ /* 0x000fe200078e3cff */
[----:B------:R-:W-:-:S07]  /*1a790*/  IMAD.MOV.U32 R0, RZ, RZ, R14 ;  /* 0x000000ffff007224 */ /* 0x000fce00078e000e */
[----:B------:R-:W-:Y:S05]  /*1a7a0*/  WARPSYNC.COLLECTIVE R15, `(.L_x_13638) ;  /* 0x000000000f087348 */ /* 0x000fea0003c00000 */
[----:B------:R0:W1:Y:S02]  /*1a7b0*/  SHFL.IDX P6, R14, R13, R12, R11 ;  /* 0x0000000c0d0e7389 */ /* 0x00006400000c000b */
[----:B01----:R-:W-:Y:S01]  /*1a7c0*/  ENDCOLLECTIVE ;  /* 0x000000000000791b */ /* 0x003fe20003800000 */
.L_x_13638:
[----:B------:R-:W-:Y:S01]  /*1a7d0*/  @!PT LDS RZ, [RZ] ;  /* 0x00000000fffff984 */ /* 0x000fe20000000800 */
[----:B------:R-:W-:Y:S01]  /*1a7e0*/  @!PT LDS RZ, [RZ] ;  /* 0x00000000fffff984 */ /* 0x000fe20000000800 */
[----:B------:R-:W-:Y:S01]  /*1a7f0*/  @!PT LDS RZ, [RZ] ;  /* 0x00000000fffff984 */ /* 0x000fe20000000800 */
[----:B------:R0:W-:Y:S01]  /*1a800*/  @!P1 LDGSTS.E.BYPASS.LTC128B.128 [R20+0xb400], desc[UR42][R6.64], !P0 ;  /* 0x0b40000006149fae */ /* 0x0001e2000c101d6a */
[----:B------:R-:W-:Y:S01]  /*1a810*/  ISETP.GE.AND P1, PT, R2, R3, PT ;  /* 0x000000030200720c */ /* 0x000fe20003f26270 */
[----:B------:R-:W-:Y:S02]  /*1a820*/  IMAD.MOV.U32 R13, RZ, RZ, R4 ;  /* 0x000000ffff0d7224 */ /* 0x000fe400078e0004 */
[----:B------:R-:W-:Y:S02]  /*1a830*/  IMAD.MOV.U32 R12, RZ, RZ, RZ ;  /* 0x000000ffff0c7224 */ /* 0x000fe400078e00ff */
[----:B0-----:R-:W-:-:S08]  /*1a840*/  IMAD.MOV.U32 R6, RZ, RZ, R14 ;  /* 0x000000ffff067224 */ /* 0x001fd000078e000e */
[----:B------:R-:W-:Y:S05]  /*1a850*/  WARPSYNC.COLLECTIVE R15, `(.L_x_13639) ;  /* 0x000000000f087348 */ /* 0x000fea0003c00000 */
[----:B------:R0:W1:Y:S02]  /*1a860*/  SHFL.IDX P6, R14, R13, R12, R11 ;  /* 0x0000000c0d0e7389 */ /* 0x00006400000c000b */
[----:B01----:R-:W-:Y:S01]  /*1a870*/  ENDCOLLECTIVE ;  /* 0x000000000000791b */ /* 0x003fe20003800000 */
.L_x_13639:
[----:B------:R-:W-:-:S04]  /*1a880*/  @!P1 LEA R6, P2, R21, R6, 0x1 ;  /* 0x0000000615069211 */ /* 0x000fc800078408ff */
[----:B------:R-:W-:-:S05]  /*1a890*/  @!P1 IADD3.X R0, RZ, R0, RZ, P2, !PT ;  /* 0x00000000ff009210 */ /* 0x000fca00017fe4ff */
[----:B------:R-:W-:Y:S01]  /*1a8a0*/  @!P1 IMAD.MOV.U32 R7, RZ, RZ, R0 ;  /* 0x000000ffff079224 */ /* 0x000fe200078e0000 */
[----:B------:R-:W-:Y:S01]  /*1a8b0*/  MOV R13, R5 ;  /* 0x00000005000d7202 */ /* 0x000fe20000000f00 */
[----:B------:R-:W-:-:S03]  /*1a8c0*/  VIADD R0, R25, 0x80 ;  /* 0x0000008019007836 */ /* 0x000fc60000000000 */
[----:B------:R-:W-:Y:S01]  /*1a8d0*/  @!PT LDS RZ, [RZ] ;  /* 0x00000000fffff984 */ /* 0x000fe20000000800 */
[----:B------:R-:W-:Y:S01]  /*1a8e0*/  @!PT LDS RZ, [RZ] ;  /* 0x00000000fffff984 */ /* 0x000fe20000000800 */
[----:B------:R-:W-:Y:S01]  /*1a8f0*/  @!PT LDS RZ, [RZ] ;  /* 0x00000000fffff984 */ /* 0x000fe20000000800 */
[----:B------:R0:W-:Y:S02]  /*1a900*/  @!P1 LDGSTS.E.BYPASS.LTC128B.128 [R20+0xbc00], desc[UR42][R6.64], !P0 ;  /* 0x0bc0000006149fae */ /* 0x0001e4000c101d6a */
[----:B------:R-:W-:Y:S01]  /*1a910*/  ISETP.GE.AND P1, PT, R0, R3, PT ;  /* 0x000000030000720c */ /* 0x000fe20003f26270 */
[----:B------:R-:W-:Y:S02]  /*1a920*/  VIADD R0, R25, 0x90 ;  /* 0x0000009019007836 */ /* 0x000fe40000000000 */
[----:B------:R-:W-:-:S10]  /*1a930*/  IMAD.MOV.U32 R2, RZ, RZ, R14 ;  /* 0x000000ffff027224 */ /* 0x000fd400078e000e */
[----:B0-----:R-:W-:Y:S05]  /*1a940*/  WARPSYNC.COLLECTIVE R15, `(.L_x_13640) ;  /* 0x000000000f087348 */ /* 0x001fea0003c00000 */
[----:B------:R1:W2:Y:S02]  /*1a950*/  SHFL.IDX P6, R14, R13, R12, R11 ;  /* 0x0000000c0d0e7389 */ /* 0x0002a400000c000b */
[----:B012---:R-:W-:Y:S01]  /*1a960*/  ENDCOLLECTIVE ;  /* 0x000000000000791b */ /* 0x007fe20003800000 */
.L_x_13640:
[----:B------:R-:W-:Y:S01]  /*1a970*/  IMAD.MOV.U32 R13, RZ, RZ, R4 ;  /* 0x000000ffff0d7224 */ /* 0x000fe200078e0004 */
[----:B------:R-:W-:Y:S01]  /*1a980*/  MOV R12, 0x1 ;  /* 0x00000001000c7802 */ /* 0x000fe20000000f00 */
[----:B------:R-:W-:-:S07]  /*1a990*/  IMAD.MOV.U32 R8, RZ, RZ, R14 ;  /* 0x000000ffff087224 */ /* 0x000fce00078e000e */
[----:B------:R-:W-:Y:S05]  /*1a9a0*/  WARPSYNC.COLLECTIVE R15, `(.L_x_13641) ;  /* 0x000000000f087348 */ /* 0x000fea0003c00000 */
[----:B------:R0:W1:Y:S02]  /*1a9b0*/  SHFL.IDX P6, R14, R13, R12, R11 ;  /* 0x0000000c0d0e7389 */ /* 0x00006400000c000b */
[----:B01----:R-:W-:Y:S01]  /*1a9c0*/  ENDCOLLECTIVE ;  /* 0x000000000000791b */ /* 0x003fe20003800000 */
.L_x_13641:
[----:B------:R-:W-:-:S05]  /*1a9d0*/  @!P1 LEA R6, P2, R21, R8, 0x1 ;  /* 0x0000000815069211 */ /* 0x000fca00078408ff */
[----:B------:R-:W-:-:S04]  /*1a9e0*/  @!P1 IMAD.X R2, RZ, RZ, R2, P2 ;  /* 0x000000ffff029224 */ /* 0x000fc800010e0602 */
[----:B------:R-:W-:Y:S02]  /*1a9f0*/  @!P1 IMAD.MOV.U32 R7, RZ, RZ, R2 ;  /* 0x000000ffff079224 */ /* 0x000fe400078e0002 */
[----:B------:R-:W-:Y:S02]  /*1aa00*/  IMAD.MOV.U32 R13, RZ, RZ, R5 ;  /* 0x000000ffff0d7224 */ /* 0x000fe400078e0005 */
[----:B------:R-:W-:Y:S01]  /*1aa10*/  VIADD R2, R25, 0xa0 ;  /* 0x000000a019027836 */ /* 0x000fe20000000000 */
        /* <DEDUP_REMOVED lines=9> */
.L_x_13642:
[----:B------:R-:W-:Y:S01]  /*1aab0*/  MOV R13, R4 ;  /* 0x00000004000d7202 */ /* 0x000fe20000000f00 */
[----:B------:R-:W-:Y:S02]  /*1aac0*/  IMAD.MOV.U32 R12, RZ, RZ, 0x2 ;  /* 0x00000002ff0c7424 */ /* 0x000fe400078e00ff */
[----:B------:R-:W-:-:S07]  /*1aad0*/  IMAD.MOV.U32 R6, RZ, RZ, R14 ;  /* 0x000000ffff067224 */ /* 0x000fce00078e000e */
[----:B------:R-:W-:Y:S05]  /*1aae0*/  WARPSYNC.COLLECTIVE R15, `(.L_x_13643) ;  /* 0x000000000f087348 */ /* 0x000fea0003c00000 */
[----:B------:R0:W1:Y:S02]  /*1aaf0*/  SHFL.IDX P6, R14, R13, R12, R11 ;  /* 0x0000000c0d0e7389 */ /* 0x00006400000c000b */
[----:B01----:R-:W-:Y:S01]  /*1ab00*/  ENDCOLLECTIVE ;  /* 0x000000000000791b */ /* 0x003fe20003800000 */
.L_x_13643:
        /* <DEDUP_REMOVED lines=13> */
.L_x_13644:
[----:B------:R-:W-:Y:S02]  /*1abe0*/  IMAD.MOV.U32 R13, RZ, RZ, R4 ;  /* 0x000000ffff0d7224 */ /* 0x000fe400078e0004 */
[----:B------:R-:W-:Y:S02]  /*1abf0*/  IMAD.MOV.U32 R12, RZ, RZ, 0x3 ;  /* 0x00000003ff0c7424 */ /* 0x000fe400078e00ff */
[----:B------:R-:W-:-:S07]  /*1ac00*/  IMAD.MOV.U32 R6, RZ, RZ, R14 ;  /* 0x000000ffff067224 */ /* 0x000fce00078e000e */
[----:B------:R-:W-:Y:S05]  /*1ac10*/  WARPSYNC.COLLECTIVE R15, `(.L_x_13645) ;  /* 0x000000000f087348 */ /* 0x000fea0003c00000 */
[----:B------:R0:W1:Y:S02]  /*1ac20*/  SHFL.IDX P6, R14, R13, R12, R11 ;  /* 0x0000000c0d0e7389 */ /* 0x00006400000c000b */
[----:B01----:R-:W-:Y:S01]  /*1ac30*/  ENDCOLLECTIVE ;  /* 0x000000000000791b */ /* 0x003fe20003800000 */
.L_x_13645:
[----:B------:R-:W-:-:S04]  /*1ac40*/  @!P1 LEA R6, P2, R21, R6, 0x1 ;  /* 0x0000000615069211 */ /* 0x000fc800078408ff */
[----:B------:R-:W-:-:S05]  /*1ac50*/  @!P1 IADD3.X R0, RZ, R0, RZ, P2, !PT ;  /* 0x00000000ff009210 */ /* 0x000fca00017fe4ff */
        /* <DEDUP_REMOVED lines=10> */
.L_x_13646:
[----:B------:R-:W-:Y:S01]  /*1ad00*/  MOV R2, R14 ;  /* 0x0000000e00027202 */ /* 0x000fe20000000f00 */
[----:B------:R-:W-:Y:S06]  /*1ad10*/  BRA `(.L_x_13647) ;  /* 0xffffff9c00c47947 */ /* 0x000fec000383ffff */
.L_x_13474:
[----:B-1----:R1:W2:Y:S02]  /*1ad20*/  SYNCS.PHASECHK.TRANS64.TRYWAIT P0, [R16+URZ+0x16820], R0 ;  /* 0x01682000100075a7 */ /* 0x0022a4000800017f */
[----:B--2---:R-:W-:Y:S05]  /*1ad30*/  @!P0 NANOSLEEP.SYNCS 0x989680 ;  /* 0x009896800000895d */ /* 0x004fea0003900000 */
[----:B------:R-:W2:Y:S02]  /*1ad40*/  @!P0 SYNCS.PHASECHK.TRANS64 P0, [R16+URZ+0x16820], R0 ;  /* 0x01682000100085a7 */ /* 0x000ea4000800007f */
[----:B--2---:R-:W-:Y:S05]  /*1ad50*/  @!P0 BRA `(.L_x_13474) ;  /* 0xfffffffc00f08947 */ /* 0x004fea000383ffff */
[----:B------:R-:W-:Y:S05]  /*1ad60*/  BRA `(.L_x_13648) ;  /* 0xffffffa000207947 */ /* 0x000fea000383ffff */
.L_x_13479:
[----:B0-----:R0:W1:Y:S02]  /*1ad70*/  SYNCS.PHASECHK.TRANS64.TRYWAIT P0, [R5+URZ+0x16840], R2 ;  /* 0x01684002050075a7 */ /* 0x001064000800017f */
[----:B-1----:R-:W-:Y:S05]  /*1ad80*/  @!P0 NANOSLEEP.SYNCS 0x989680 ;  /* 0x009896800000895d */ /* 0x002fea0003900000 */
[----:B------:R-:W1:Y:S02]  /*1ad90*/  @!P0 SYNCS.PHASECHK.TRANS64 P0, [R5+URZ+0x16840], R2 ;  /* 0x01684002050085a7 */ /* 0x000e64000800007f */
[----:B-1----:R-:W-:Y:S05]  /*1ada0*/  @!P0 BRA `(.L_x_13479) ;  /* 0xfffffffc00f08947 */ /* 0x002fea000383ffff */
[----:B------:R-:W-:Y:S05]  /*1adb0*/  BRA `(.L_x_13649) ;  /* 0xffffffa400007947 */ /* 0x000fea000383ffff */
.L_x_13480:
        /* <DEDUP_REMOVED lines=8> */
.L_x_13651:
[----:B------:R-:W-:Y:S05]  /*1ae40*/  BSYNC B1 ;  /* 0x0000000000017941 */ /* 0x000fea0003800000 */
.L_x_13650:
[----:B------:R-:W0:Y:S01]  /*1ae50*/  S2R R7, SR_TID.X ;  /* 0x0000000000077919 */ /* 0x000e220000002100 */
[----:B------:R-:W-:Y:S01]  /*1ae60*/  MOV R13, R9 ;  /* 0x00000009000d7202 */ /* 0x000fe20000000f00 */
        /* <DEDUP_REMOVED lines=8> */
.L_x_13652:
[----:B------:R-:W-:Y:S02]  /*1aef0*/  IMAD.MOV.U32 R13, RZ, RZ, R10 ;  /* 0x000000ffff0d7224 */ /* 0x000fe400078e000a */
[----:B------:R-:W-:Y:S02]  /*1af00*/  IMAD.MOV.U32 R12, RZ, RZ, 0x1 ;  /* 0x00000001ff0c7424 */ /* 0x000fe400078e00ff */
[----:B------:R-:W-:Y:S02]  /*1af10*/  IMAD.SHL.U32 R7, R7, 0x8, RZ ;  /* 0x0000000807077824 */ /* 0x000fe400078e00ff */
[----:B------:R-:W-:-:S07]  /*1af20*/  IMAD.MOV.U32 R2, RZ, RZ, R14 ;  /* 0x000000ffff027224 */ /* 0x000fce00078e000e */
[----:B------:R-:W-:Y:S05]  /*1af30*/  WARPSYNC.COLLECTIVE R15, `(.L_x_13653) ;  /* 0x000000000f087348 */ /* 0x000fea0003c00000 */
[----:B------:R0:W1:Y:S02]  /*1af40*/  SHFL.IDX P6, R14, R13, R12, R11 ;  /* 0x0000000c0d0e7389 */ /* 0x00006400000c000b */
[----:B01----:R-:W-:Y:S01]  /*1af50*/  ENDCOLLECTIVE ;  /* 0x000000000000791b */ /* 0x003fe20003800000 */
.L_x_13653:
[----:B------:R-:W-:-:S04]  /*1af60*/  LOP3.LUT R7, R7, 0x38, RZ, 0xc0, !PT ;  /* 0x0000003807077812 */ /* 0x000fc800078ec0ff */
[----:B------:R-:W-:-:S04]  /*1af70*/  SHF.L.U32 R7, R7, 0x1, RZ ;  /* 0x0000000107077819 */ /* 0x000fc800000006ff */
[----:B------:R-:W-:-:S05]  /*1af80*/  IADD3 R2, P0, R2, R7, RZ ;  /* 0x0000000702027210 */ /* 0x000fca0007f1e0ff */
[----:B------:R-:W-:Y:S01]  /*1af90*/  IMAD.X R3, RZ, RZ, R3, P0 ;  /* 0x000000ffff037224 */ /* 0x000fe200000e0603 */
[----:B------:R-:W-:-:S04]  /*1afa0*/  MOV R13, R9 ;  /* 0x00000009000d7202 */ /* 0x000fc80000000f00 */
[----:B------:R-:W-:Y:S01]  /*1afb0*/  @!PT LDS RZ, [RZ] ;  /* 0x00000000fffff984 */ /* 0x000fe20000000800 */
[----:B------:R-:W-:Y:S01]  /*1afc0*/  @!PT LDS RZ, [RZ] ;  /* 0x00000000fffff984 */ /* 0x000fe20000000800 */
[----:B------:R-:W-:Y:S01]  /*1afd0*/  @!PT LDS RZ, [RZ] ;  /* 0x00000000fffff984 */ /* 0x000fe20000000800 */
[----:B------:R0:W-:Y:S02]  /*1afe0*/  LDGSTS.E.BYPASS.LTC128B.128 [R8+0xe400], desc[UR42][R2.64], !P2 ;  /* 0x0e40000002087fae */ /* 0x0001e4000d101d6a */
[----:B0-----:R-:W-:-:S07]  /*1aff0*/  IMAD.MOV.U32 R3, RZ, RZ, R14 ;  /* 0x000000ffff037224 */ /* 0x001fce00078e000e */
[----:B------:R-:W-:Y:S05]  /*1b000*/  WARPSYNC.COLLECTIVE R15, `(.L_x_13654) ;  /* 0x000000000f087348 */ /* 0x000fea0003c00000 */
[----:B------:R0:W1:Y:S02]  /*1b010*/  SHFL.IDX P6, R14, R13, R12, R11 ;  /* 0x0000000c0d0e7389 */ /* 0x00006400000c000b */
[----:B01----:R-:W-:Y:S01]  /*1b020*/  ENDCOLLECTIVE ;  /* 0x000000000000791b */ /* 0x003fe20003800000 */
.L_x_13654:
[----:B------:R-:W-:Y:S02]  /*1b030*/  IMAD.MOV.U32 R13, RZ, RZ, R10 ;  /* 0x000000ffff0d7224 */ /* 0x000fe400078e000a */
[----:B------:R-:W-:Y:S02]  /*1b040*/  IMAD.MOV.U32 R12, RZ, RZ, 0x2 ;  /* 0x00000002ff0c7424 */ /* 0x000fe400078e00ff */
[----:B------:R-:W-:-:S07]  /*1b050*/  IMAD.MOV.U32 R2, RZ, RZ, R14 ;  /* 0x000000ffff027224 */ /* 0x000fce00078e000e */
[----:B------:R-:W-:Y:S05]  /*1b060*/  WARPSYNC.COLLECTIVE R15, `(.L_x_13655) ;  /* 0x000000000f087348 */ /* 0x000fea0003c00000 */
[----:B------:R0:W1:Y:S02]  /*1b070*/  SHFL.IDX P6, R14, R13, R12, R11 ;  /* 0x0000000c0d0e7389 */ /* 0x00006400000c000b */
[----:B01----:R-:W-:Y:S01]  /*1b080*/  ENDCOLLECTIVE ;  /* 0x000000000000791b */ /* 0x003fe20003800000 */
.L_x_13655:
        /* <DEDUP_REMOVED lines=11> */
.L_x_13656:
[----:B------:R-:W-:Y:S02]  /*1b140*/  IMAD.MOV.U32 R13, RZ, RZ, R10 ;  /* 0x000000ffff0d7224 */ /* 0x000fe400078e000a */
[----:B------:R-:W-:Y:S02]  /*1b150*/  IMAD.MOV.U32 R12, RZ, RZ, 0x3 ;  /* 0x00000003ff0c7424 */ /* 0x000fe400078e00ff */
[----:B------:R-:W-:-:S07]  /*1b160*/  IMAD.MOV.U32 R2, RZ, RZ, R14 ;  /* 0x000000ffff027224 */ /* 0x000fce00078e000e */
[----:B------:R-:W-:Y:S05]  /*1b170*/  WARPSYNC.COLLECTIVE R15, `(.L_x_13657) ;  /* 0x000000000f087348 */ /* 0x000fea0003c00000 */
[----:B------:R0:W1:Y:S02]  /*1b180*/  SHFL.IDX P6, R14, R13, R12, R11 ;  /* 0x0000000c0d0e7389 */ /* 0x00006400000c000b */
[----:B01----:R-:W-:Y:S01]  /*1b190*/  ENDCOLLECTIVE ;  /* 0x000000000000791b */ /* 0x003fe20003800000 */
.L_x_13657:
        /* <DEDUP_REMOVED lines=11> */
.L_x_13658:
[----:B------:R-:W-:Y:S02]  /*1b250*/  IMAD.MOV.U32 R13, RZ, RZ, R10 ;  /* 0x000000ffff0d7224 */ /* 0x000fe400078e000a */
[----:B------:R-:W-:Y:S02]  /*1b260*/  IMAD.MOV.U32 R12, RZ, RZ, 0x4 ;  /* 0x00000004ff0c7424 */ /* 0x000fe400078e00ff */
[----:B------:R-:W-:-:S07]  /*1b270*/  IMAD.MOV.U32 R2, RZ, RZ, R14 ;  /* 0x000000ffff027224 */ /* 0x000fce00078e000e */
[----:B------:R-:W-:Y:S05]  /*1b280*/  WARPSYNC.COLLECTIVE R15, `(.L_x_13659) ;  /* 0x000000000f087348 */ /* 0x000fea0003c00000 */
[----:B------:R0:W1:Y:S02]  /*1b290*/  SHFL.IDX P6, R14, R13, R12, R11 ;  /* 0x0000000c0d0e7389 */ /* 0x00006400000c000b */
[----:B01----:R-:W-:Y:S01]  /*1b2a0*/  ENDCOLLECTIVE ;  /* 0x000000000000791b */ /* 0x003fe20003800000 */
.L_x_13659:
        /* <DEDUP_REMOVED lines=11> */
.L_x_13660:
[----:B------:R-:W-:Y:S02]  /*1b360*/  IMAD.MOV.U32 R13, RZ, RZ, R10 ;  /* 0x000000ffff0d7224 */ /* 0x000fe400078e000a */
[----:B------:R-:W-:Y:S02]  /*1b370*/  IMAD.MOV.U32 R12, RZ, RZ, 0x5 ;  /* 0x00000005ff0c7424 */ /* 0x000fe400078e00ff */
[----:B------:R-:W-:-:S07]  /*1b380*/  IMAD.MOV.U32 R2, RZ, RZ, R14 ;  /* 0x000000ffff027224 */ /* 0x000fce00078e000e */
[----:B------:R-:W-:Y:S05]  /*1b390*/  WARPSYNC.COLLECTIVE R15, `(.L_x_13661) ;  /* 0x000000000f087348 */ /* 0x000fea0003c00000 */
[----:B------:R0:W1:Y:S02]  /*1b3a0*/  SHFL.IDX P6, R14, R13, R12, R11 ;  /* 0x0000000c0d0e7389 */ /* 0x00006400000c000b */
[----:B01----:R-:W-:Y:S01]  /*1b3b0*/  ENDCOLLECTIVE ;  /* 0x000000000000791b */ /* 0x003fe20003800000 */
.L_x_13661:
        /* <DEDUP_REMOVED lines=11> */
.L_x_13662:
[----:B------:R-:W-:Y:S02]  /*1b470*/  IMAD.MOV.U32 R13, RZ, RZ, R10 ;  /* 0x000000ffff0d7224 */ /* 0x000fe400078e000a */
[----:B------:R-:W-:Y:S02]  /*1b480*/  IMAD.MOV.U32 R12, RZ, RZ, 0x6 ;  /* 0x00000006ff0c7424 */ /* 0x000fe400078e00ff */
[----:B------:R-:W-:-:S07]  /*1b490*/  IMAD.MOV.U32 R2, RZ, RZ, R14 ;  /* 0x000000ffff027224 */ /* 0x000fce00078e000e */
[----:B------:R-:W-:Y:S05]  /*1b4a0*/  WARPSYNC.COLLECTIVE R15, `(.L_x_13663) ;  /* 0x000000000f087348 */ /* 0x000fea0003c00000 */
[----:B------:R0:W1:Y:S02]  /*1b4b0*/  SHFL.IDX P6, R14, R13, R12, R11 ;  /* 0x0000000c0d0e7389 */ /* 0x00006400000c000b */
[----:B01----:R-:W-:Y:S01]  /*1b4c0*/  ENDCOLLECTIVE ;  /* 0x000000000000791b */ /* 0x003fe20003800000 */
.L_x_13663:
        /* <DEDUP_REMOVED lines=11> */
.L_x_13664:
[----:B------:R-:W-:Y:S02]  /*1b580*/  IMAD.MOV.U32 R13, RZ, RZ, R10 ;  /* 0x000000ffff0d7224 */ /* 0x000fe400078e000a */
[----:B------:R-:W-:Y:S02]  /*1b590*/  IMAD.MOV.U32 R12, RZ, RZ, 0x7 ;  /* 0x00000007ff0c7424 */ /* 0x000fe400078e00ff */
[----:B------:R-:W-:-:S07]  /*1b5a0*/  IMAD.MOV.U32 R2, RZ, RZ, R14 ;  /* 0x000000ffff027224 */ /* 0x000fce00078e000e */
[----:B------:R-:W-:Y:S05]  /*1b5b0*/  WARPSYNC.COLLECTIVE R15, `(.L_x_13665) ;  /* 0x000000000f087348 */ /* 0x000fea0003c00000 */
[----:B------:R0:W1:Y:S02]  /*1b5c0*/  SHFL.IDX P6, R14, R13, R12, R11 ;  /* 0x0000000c0d0e7389 */ /* 0x00006400000c000b */
[----:B01----:R-:W-:Y:S01]  /*1b5d0*/  ENDCOLLECTIVE ;  /* 0x000000000000791b */ /* 0x003fe20003800000 */
.L_x_13665:
        /* <DEDUP_REMOVED lines=11> */
.L_x_13666:
[----:B------:R-:W-:Y:S01]  /*1b690*/  IMAD.MOV.U32 R2, RZ, RZ, R14 ;  /* 0x000000ffff027224 */ /* 0x000fe200078e000e */
[----:B------:R-:W-:Y:S06]  /*1b6a0*/  BRA `(.L_x_13667) ;  /* 0xffffff9c00ec7947 */ /* 0x000fec000383ffff */
.L_x_13485:
[----:B-1----:R1:W2:Y:S02]  /*1b6b0*/  SYNCS.PHASECHK.TRANS64.TRYWAIT P0, [R5+URZ+0x16860], R2 ;  /* 0x01686002050075a7 */ /* 0x0022a4000800017f */
[----:B--2---:R-:W-:Y:S05]  /*1b6c0*/  @!P0 NANOSLEEP.SYNCS 0x989680 ;  /* 0x009896800000895d */ /* 0x004fea0003900000 */
[----:B------:R-:W2:Y:S02]  /*1b6d0*/  @!P0 SYNCS.PHASECHK.TRANS64 P0, [R5+URZ+0x16860], R2 ;  /* 0x01686002050085a7 */ /* 0x000ea4000800007f */
[----:B--2---:R-:W-:Y:S05]  /*1b6e0*/  @!P0 BRA `(.L_x_13485) ;  /* 0xfffffffc00f08947 */ /* 0x004fea000383ffff */
[----:B------:R-:W-:Y:S05]  /*1b6f0*/  BRA `(.L_x_13668) ;  /* 0xffffffa000447947 */ /* 0x000fea000383ffff */
.L_x_13486:
        /* <DEDUP_REMOVED lines=8> */
.L_x_13670:
[----:B------:R-:W-:Y:S05]  /*1b780*/  BSYNC B1 ;  /* 0x0000000000017941 */ /* 0x000fea0003800000 */
.L_x_13669:
[----:B------:R-:W-:Y:S01]  /*1b790*/  IMAD.MOV.U32 R13, RZ, RZ, R18 ;  /* 0x000000ffff0d7224 */ /* 0x000fe200078e0012 */
[----:B------:R-:W-:Y:S01]  /*1b7a0*/  MOV R3, R14 ;  /* 0x0000000e00037202 */ /* 0x000fe20000000f00 */
[----:B------:R-:W-:Y:S01]  /*1b7b0*/  IMAD.MOV.U32 R12, RZ, RZ, RZ ;  /* 0x000000ffff0c7224 */ /* 0x000fe200078e00ff */
[----:B------:R-:W-:Y:S01]  /*1b7c0*/  ISETP.LT.OR P2, PT, R8, 0x1, P1 ;  /* 0x000000010800780c */ /* 0x000fe20000f41670 */
[----:B------:R-:W-:Y:S02]  /*1b7d0*/  IMAD.MOV.U32 R11, RZ, RZ, 0x181f ;  /* 0x0000181fff0b7424 */ /* 0x000fe400078e00ff */
[----:B------:R-:W-:Y:S02]  /*1b7e0*/  IMAD.MOV.U32 R15, RZ, RZ, -0x1 ;  /* 0xffffffffff0f7424 */ /* 0x000fe400078e00ff */
[----:B------:R-:W-:-:S08]  /*1b7f0*/  IMAD R6, R6, 0x2, R16 ;  /* 0x0000000206067824 */ /* 0x000fd000078e0210 */
[----:B------:R-:W-:Y:S05]  /*1b800*/  WARPSYNC.COLLECTIVE R15, `(.L_x_13671) ;  /* 0x000000000f087348 */ /* 0x000fea0003c00000 */
[----:B------:R0:W1:Y:S02]  /*1b810*/  SHFL.IDX P6, R14, R13, R12, R11 ;  /* 0x0000000c0d0e7389 */ /* 0x00006400000c000b */
[----:B01----:R-:W-:Y:S01]  /*1b820*/  ENDCOLLECTIVE ;  /* 0x000000000000791b */ /* 0x003fe20003800000 */
.L_x_13671:
[----:B------:R-:W-:Y:S02]  /*1b830*/  IMAD.MOV.U32 R13, RZ, RZ, R19 ;  /* 0x000000ffff0d7224 */ /* 0x000fe400078e0013 */
[----:B------:R-:W-:Y:S02]  /*1b840*/  IMAD.MOV.U32 R12, RZ, RZ, 0x1 ;  /* 0x00000001ff0c7424 */ /* 0x000fe400078e00ff */
[----:B------:R-:W-:-:S07]  /*1b850*/  IMAD.MOV.U32 R2, RZ, RZ, R14 ;  /* 0x000000ffff027224 */ /* 0x000fce00078e000e */
[----:B------:R-:W-:Y:S05]  /*1b860*/  WARPSYNC.COLLECTIVE R15, `(.L_x_13672) ;  /* 0x000000000f087348 */ /* 0x000fea0003c00000 */
[----:B------:R0:W1:Y:S02]  /*1b870*/  SHFL.IDX P6, R14, R13, R12, R11 ;  /* 0x0000000c0d0e7389 */ /* 0x00006400000c000b */
[----:B01----:R-:W-:Y:S01]  /*1b880*/  ENDCOLLECTIVE ;  /* 0x000000000000791b */ /* 0x003fe20003800000 */
.L_x_13672:
        /* <DEDUP_REMOVED lines=12> */
.L_x_13673:
[----:B------:R-:W-:Y:S02]  /*1b950*/  IMAD.MOV.U32 R13, RZ, RZ, R19 ;  /* 0x000000ffff0d7224 */ /* 0x000fe400078e0013 */
[----:B------:R-:W-:Y:S01]  /*1b960*/  IMAD.MOV.U32 R12, RZ, RZ, 0x2 ;  /* 0x00000002ff0c7424 */ /* 0x000fe200078e00ff */
[----:B------:R-:W-:-:S07]  /*1b970*/  MOV R2, R14 ;  /* 0x0000000e00027202 */ /* 0x000fce0000000f00 */
[----:B------:R-:W-:Y:S05]  /*1b980*/  WARPSYNC.COLLECTIVE R15, `(.L_x_13674) ;  /* 0x000000000f087348 */ /* 0x000fea0003c00000 */
[----:B------:R0:W1:Y:S02]  /*1b990*/  SHFL.IDX P6, R14, R13, R12, R11 ;  /* 0x0000000c0d0e7389 */ /* 0x00006400000c000b */
[----:B01----:R-:W-:Y:S01]  /*1b9a0*/  ENDCOLLECTIVE ;  /* 0x000000000000791b */ /* 0x003fe20003800000 */
.L_x_13674:
        /* <DEDUP_REMOVED lines=12> */
.L_x_13675:
[----:B------:R-:W-:Y:S02]  /*1ba70*/  IMAD.MOV.U32 R13, RZ, RZ, R19 ;  /* 0x000000ffff0d7224 */ /* 0x000fe400078e0013 */
[----:B------:R-:W-:Y:S01]  /*1ba80*/  IMAD.MOV.U32 R12, RZ, RZ, 0x3 ;  /* 0x00000003ff0c7424 */ /* 0x000fe200078e00ff */
[----:B------:R-:W-:-:S07]  /*1ba90*/  MOV R2, R14 ;  /* 0x0000000e00027202 */ /* 0x000fce0000000f00 */
[----:B------:R-:W-:Y:S05]  /*1baa0*/  WARPSYNC.COLLECTIVE R15, `(.L_x_13676) ;  /* 0x000000000f087348 */ /* 0x000fea0003c00000 */
[----:B------:R0:W1:Y:S02]  /*1bab0*/  SHFL.IDX P6, R14, R13, R12, R11 ;  /* 0x0000000c0d0e7389 */ /* 0x00006400000c000b */
[----:B01----:R-:W-:Y:S01]  /*1bac0*/  ENDCOLLECTIVE ;  /* 0x000000000000791b */ /* 0x003fe20003800000 */
.L_x_13676:
        /* <DEDUP_REMOVED lines=12> */
.L_x_13677:
[----:B------:R-:W-:Y:S02]  /*1bb90*/  IMAD.MOV.U32 R13, RZ, RZ, R19 ;  /* 0x000000ffff0d7224 */ /* 0x000fe400078e0013 */
[----:B------:R-:W-:Y:S01]  /*1bba0*/  IMAD.MOV.U32 R12, RZ, RZ, 0x4 ;  /* 0x00000004ff0c7424 */ /* 0x000fe200078e00ff */
[----:B------:R-:W-:-:S07]  /*1bbb0*/  MOV R2, R14 ;  /* 0x0000000e00027202 */ /* 0x000fce0000000f00 */
[----:B------:R-:W-:Y:S05]  /*1bbc0*/  WARPSYNC.COLLECTIVE R15, `(.L_x_13678) ;  /* 0x000000000f087348 */ /* 0x000fea0003c00000 */
[----:B------:R0:W1:Y:S02]  /*1bbd0*/  SHFL.IDX P6, R14, R13, R12, R11 ;  /* 0x0000000c0d0e7389 */ /* 0x00006400000c000b */
[----:B01----:R-:W-:Y:S01]  /*1bbe0*/  ENDCOLLECTIVE ;  /* 0x000000000000791b */ /* 0x003fe20003800000 */
.L_x_13678:
        /* <DEDUP_REMOVED lines=12> */
.L_x_13679:
[----:B------:R-:W-:Y:S02]  /*1bcb0*/  IMAD.MOV.U32 R13, RZ, RZ, R19 ;  /* 0x000000ffff0d7224 */ /* 0x000fe400078e0013 */
[----:B------:R-:W-:Y:S01]  /*1bcc0*/  IMAD.MOV.U32 R12, RZ, RZ, 0x5 ;  /* 0x00000005ff0c7424 */ /* 0x000fe200078e00ff */
[----:B------:R-:W-:-:S07]  /*1bcd0*/  MOV R2, R14 ;  /* 0x0000000e00027202 */ /* 0x000fce0000000f00 */
[----:B------:R-:W-:Y:S05]  /*1bce0*/  WARPSYNC.COLLECTIVE R15, `(.L_x_13680) ;  /* 0x000000000f087348 */ /* 0x000fea0003c00000 */
[----:B------:R0:W1:Y:S02]  /*1bcf0*/  SHFL.IDX P6, R14, R13, R12, R11 ;  /* 0x0000000c0d0e7389 */ /* 0x00006400000c000b */
[----:B01----:R-:W-:Y:S01]  /*1bd00*/  ENDCOLLECTIVE ;  /* 0x000000000000791b */ /* 0x003fe20003800000 */
.L_x_13680:
        /* <DEDUP_REMOVED lines=12> */
.L_x_13681:
[----:B------:R-:W-:Y:S02]  /*1bdd0*/  IMAD.MOV.U32 R13, RZ, RZ, R19 ;  /* 0x000000ffff0d7224 */ /* 0x000fe400078e0013 */
[----:B------:R-:W-:Y:S01]  /*1bde0*/  IMAD.MOV.U32 R12, RZ, RZ, 0x6 ;  /* 0x00000006ff0c7424 */ /* 0x000fe200078e00ff */
[----:B------:R-:W-:-:S07]  /*1bdf0*/  MOV R2, R14 ;  /* 0x0000000e00027202 */ /* 0x000fce0000000f00 */
[----:B------:R-:W-:Y:S05]  /*1be00*/  WARPSYNC.COLLECTIVE R15, `(.L_x_13682) ;  /* 0x000000000f087348 */ /* 0x000fea0003c00000 */
[----:B------:R0:W1:Y:S02]  /*1be10*/  SHFL.IDX P6, R14, R13, R12, R11 ;  /* 0x0000000c0d0e7389 */ /* 0x00006400000c000b */
[----:B01----:R-:W-:Y:S01]  /*1be20*/  ENDCOLLECTIVE ;  /* 0x000000000000791b */ /* 0x003fe20003800000 */
.L_x_13682:
        /* <DEDUP_REMOVED lines=12> */
.L_x_13683:
[----:B------:R-:W-:Y:S02]  /*1bef0*/  IMAD.MOV.U32 R13, RZ, RZ, R19 ;  /* 0x000000ffff0d7224 */ /* 0x000fe400078e0013 */
[----:B------:R-:W-:Y:S01]  /*1bf00*/  IMAD.MOV.U32 R12, RZ, RZ, 0x7 ;  /* 0x00000007ff0c7424 */ /* 0x000fe200078e00ff */
[----:B------:R-:W-:-:S07]  /*1bf10*/  MOV R2, R14 ;  /* 0x0000000e00027202 */ /* 0x000fce0000000f00 */
[----:B------:R-:W-:Y:S05]  /*1bf20*/  WARPSYNC.COLLECTIVE R15, `(.L_x_13684) ;  /* 0x000000000f087348 */ /* 0x000fea0003c00000 */
[----:B------:R0:W1:Y:S02]  /*1bf30*/  SHFL.IDX P6, R14, R13, R12, R11 ;  /* 0x0000000c0d0e7389 */ /* 0x00006400000c000b */
[----:B01----:R-:W-:Y:S01]  /*1bf40*/  ENDCOLLECTIVE ;  /* 0x000000000000791b */ /* 0x003fe20003800000 */
.L_x_13684:
        /* <DEDUP_REMOVED lines=11> */
.L_x_13685:
[----:B------:R-:W-:Y:S01]  /*1c000*/  MOV R2, R14 ;  /* 0x0000000e00027202 */ /* 0x000fe20000000f00 */
[----:B------:R-:W-:Y:S06]  /*1c010*/  BRA `(.L_x_13686) ;  /* 0xffffff9800f07947 */ /* 0x000fec000383ffff */
.L_x_13494:
[----:B0-----:R0:W1:Y:S02]  /*1c020*/  SYNCS.PHASECHK.TRANS64.TRYWAIT P0, [R0+URZ+0x16860], R3 ;  /* 0x01686003000075a7 */ /* 0x001064000800017f */
[----:B-1----:R-:W-:Y:S05]  /*1c030*/  @!P0 NANOSLEEP.SYNCS 0x989680 ;  /* 0x009896800000895d */ /* 0x002fea0003900000 */
[----:B------:R-:W1:Y:S02]  /*1c040*/  @!P0 SYNCS.PHASECHK.TRANS64 P0, [R0+URZ+0x16860], R3 ;  /* 0x01686003000085a7 */ /* 0x000e64000800007f */
[----:B-1----:R-:W-:Y:S05]  /*1c050*/  @!P0 BRA `(.L_x_13494) ;  /* 0xfffffffc00f08947 */ /* 0x002fea000383ffff */
[----:B------:R-:W-:Y:S05]  /*1c060*/  BRA `(.L_x_13687) ;  /* 0xffffffa000087947 */ /* 0x000fea000383ffff */
.L_x_13495:
        /* <DEDUP_REMOVED lines=8> */
.L_x_13689:
[----:B------:R-:W-:Y:S05]  /*1c0f0*/  BSYNC B0 ;  /* 0x0000000000007941 */ /* 0x000fea0003800000 */
.L_x_13688:
        /* <DEDUP_REMOVED lines=10> */
.L_x_13690:
[----:B------:R-:W-:Y:S01]  /*1c1a0*/  ULDC UR4, c[0x0][0x2f4] ;  /* 0x0000bd0000047ab9 */ /* 0x000fe20000000800 */
[----:B------:R-:W-:Y:S02]  /*1c1b0*/  IMAD.MOV.U32 R13, RZ, RZ, R19 ;  /* 0x000000ffff0d7224 */ /* 0x000fe400078e0013 */
[----:B------:R-:W-:Y:S02]  /*1c1c0*/  IMAD.MOV.U32 R12, RZ, RZ, 0x1 ;  /* 0x00000001ff0c7424 */ /* 0x000fe400078e00ff */
[----:B------:R-:W-:-:S05]  /*1c1d0*/  IMAD.SHL.U32 R2, R2, 0x8, RZ ;  /* 0x0000000802027824 */ /* 0x000fca00078e00ff */
[----:B------:R-:W-:-:S04]  /*1c1e0*/  LOP3.LUT R2, R2, 0x38, RZ, 0xc0, !PT ;  /* 0x0000003802027812 */ /* 0x000fc800078ec0ff */
[C---:B------:R-:W-:Y:S01]  /*1c1f0*/  ISETP.GE.AND P0, PT, R2.reuse, UR4, PT ;  /* 0x0000000402007c0c */ /* 0x040fe2000bf06270 */
[----:B------:R-:W-:-:S03]  /*1c200*/  IMAD.SHL.U32 R5, R2, 0x2, RZ ;  /* 0x0000000202057824 */ /* 0x000fc600078e00ff */
[----:B------:R-:W-:Y:S02]  /*1c210*/  ISETP.LT.OR P2, PT, R6, 0x1, P0 ;  /* 0x000000010600780c */ /* 0x000fe40000741670 */
[----:B------:R-:W-:-:S13]  /*1c220*/  IADD3 R2, P1, R14, R5, RZ ;  /* 0x000000050e027210 */ /* 0x000fda0007f3e0ff */
[----:B------:R-:W-:Y:S05]  /*1c230*/  WARPSYNC.COLLECTIVE R15, `(.L_x_13691) ;  /* 0x000000000f087348 */ /* 0x000fea0003c00000 */
[----:B------:R0:W1:Y:S02]  /*1c240*/  SHFL.IDX P6, R14, R13, R12, R11 ;  /* 0x0000000c0d0e7389 */ /* 0x00006400000c000b */
[----:B01----:R-:W-:Y:S01]  /*1c250*/  ENDCOLLECTIVE ;  /* 0x000000000000791b */ /* 0x003fe20003800000 */
.L_x_13691:
        /* <DEDUP_REMOVED lines=11> */
.L_x_13692:
[----:B------:R-:W-:Y:S02]  /*1c310*/  IMAD.MOV.U32 R13, RZ, RZ, R19 ;  /* 0x000000ffff0d7224 */ /* 0x000fe400078e0013 */
[----:B------:R-:W-:Y:S01]  /*1c320*/  IMAD.MOV.U32 R12, RZ, RZ, 0x2 ;  /* 0x00000002ff0c7424 */ /* 0x000fe200078e00ff */
[----:B------:R-:W-:-:S13]  /*1c330*/  IADD3 R2, P1, R14, R5, RZ ;  /* 0x000000050e027210 */ /* 0x000fda0007f3e0ff */
[----:B------:R-:W-:Y:S05]  /*1c340*/  WARPSYNC.COLLECTIVE R15, `(.L_x_13693) ;  /* 0x000000000f087348 */ /* 0x000fea0003c00000 */
[----:B------:R0:W1:Y:S02]  /*1c350*/  SHFL.IDX P6, R14, R13, R12, R11 ;  /* 0x0000000c0d0e7389 */ /* 0x00006400000c000b */
[----:B01----:R-:W-:Y:S01]  /*1c360*/  ENDCOLLECTIVE ;  /* 0x000000000000791b */ /* 0x003fe20003800000 */
.L_x_13693:
        /* <DEDUP_REMOVED lines=11> */
.L_x_13694:
[----:B------:R-:W-:Y:S01]  /*1c420*/  MOV R13, R19 ;  /* 0x00000013000d7202 */ /* 0x000fe20000000f00 */
[----:B------:R-:W-:Y:S01]  /*1c430*/  IMAD.MOV.U32 R12, RZ, RZ, 0x3 ;  /* 0x00000003ff0c7424 */ /* 0x000fe200078e00ff */
[----:B------:R-:W-:-:S13]  /*1c440*/  IADD3 R2, P1, R14, R5, RZ ;  /* 0x000000050e027210 */ /* 0x000fda0007f3e0ff */
[----:B------:R-:W-:Y:S05]  /*1c450*/  WARPSYNC.COLLECTIVE R15, `(.L_x_13695) ;  /* 0x000000000f087348 */ /* 0x000fea0003c00000 */
[----:B------:R0:W1:Y:S02]  /*1c460*/  SHFL.IDX P6, R14, R13, R12, R11 ;  /* 0x0000000c0d0e7389 */ /* 0x00006400000c000b */
[----:B01----:R-:W-:Y:S01]  /*1c470*/  ENDCOLLECTIVE ;  /* 0x000000000000791b */ /* 0x003fe20003800000 */
.L_x_13695:
        /* <DEDUP_REMOVED lines=11> */
.L_x_13696:
[----:B------:R-:W-:Y:S01]  /*1c530*/  IMAD.MOV.U32 R13, RZ, RZ, R19 ;  /* 0x000000ffff0d7224 */ /* 0x000fe200078e0013 */
[----:B------:R-:W-:Y:S02]  /*1c540*/  MOV R12, 0x4 ;  /* 0x00000004000c7802 */ /* 0x000fe40000000f00 */
[----:B------:R-:W-:-:S13]  /*1c550*/  IADD3 R2, P1, R14, R5, RZ ;  /* 0x000000050e027210 */ /* 0x000fda0007f3e0ff */
[----:B------:R-:W-:Y:S05]  /*1c560*/  WARPSYNC.COLLECTIVE R15, `(.L_x_13697) ;  /* 0x000000000f087348 */ /* 0x000fea0003c00000 */
[----:B------:R0:W1:Y:S02]  /*1c570*/  SHFL.IDX P6, R14, R13, R12, R11 ;  /* 0x0000000c0d0e7389 */ /* 0x00006400000c000b */
[----:B01----:R-:W-:Y:S01]  /*1c580*/  ENDCOLLECTIVE ;  /* 0x000000000000791b */ /* 0x003fe20003800000 */
.L_x_13697:
        /* <DEDUP_REMOVED lines=11> */
.L_x_13698:
[----:B------:R-:W-:Y:S02]  /*1c640*/  IMAD.MOV.U32 R13, RZ, RZ, R19 ;  /* 0x000000ffff0d7224 */ /* 0x000fe400078e0013 */
[----:B------:R-:W-:Y:S01]  /*1c650*/  IMAD.MOV.U32 R12, RZ, RZ, 0x5 ;  /* 0x00000005ff0c7424 */ /* 0x000fe200078e00ff */
[----:B------:R-:W-:-:S13]  /*1c660*/  IADD3 R2, P1, R14, R5, RZ ;  /* 0x000000050e027210 */ /* 0x000fda0007f3e0ff */
[----:B------:R-:W-:Y:S05]  /*1c670*/  WARPSYNC.COLLECTIVE R15, `(.L_x_13699) ;  /* 0x000000000f087348 */ /* 0x000fea0003c00000 */
[----:B------:R0:W1:Y:S02]  /*1c680*/  SHFL.IDX P6, R14, R13, R12, R11 ;  /* 0x0000000c0d0e7389 */ /* 0x00006400000c000b */
[----:B01----:R-:W-:Y:S01]  /*1c690*/  ENDCOLLECTIVE ;  /* 0x000000000000791b */ /* 0x003fe20003800000 */
.L_x_13699:
[----:B------:R-:W-:-:S05]  /*1c6a0*/  IMAD.X R3, RZ, RZ, R3, P1 ;  /* 0x000000ffff037224 */ /* 0x000fca00008e0603 */
[----:B------:R-:W-:Y:S01]  /*1c6b0*/  @!PT LDS RZ, [RZ] ;  /* 0x00000000fffff984 */ /* 0x000fe20000000800 */
[----:B------:R-:W-:Y:S01]  /*1c6c0*/  @!PT LDS RZ, [RZ] ;  /* 0x00000000fffff984 */ /* 0x000fe20000000800 */
[----:B------:R-:W-:Y:S01]  /*1c6d0*/  @!PT LDS RZ, [RZ] ;  /* 0x00000000fffff984 */ /* 0x000fe20000000800 */
[----:B------:R0:W-:Y:S01]  /*1c6e0*/  LDGSTS.E.BYPASS.LTC128B.128 [R4+0x2400], desc[UR42][R2.64], !P2 ;  /* 0x0240000002047fae */ /* 0x0001e2000d101d6a */
[----:B------:R-:W-:Y:S01]  /*1c6f0*/  ISETP.LT.OR P2, PT, R6, 0x51, P0 ;  /* 0x000000510600780c */ /* 0x000fe20000741670 */
[----:B------:R-:W-:Y:S01]  /*1c700*/  IMAD.MOV.U32 R13, RZ, RZ, R18 ;  /* 0x000000ffff0d7224 */ /* 0x000fe200078e0012 */
[----:B0-----:R-:W-:-:S11]  /*1c710*/  MOV R3, R14 ;  /* 0x0000000e00037202 */ /* 0x001fd60000000f00 */
[----:B------:R-:W-:Y:S05]  /*1c720*/  WARPSYNC.COLLECTIVE R15, `(.L_x_13700) ;  /* 0x000000000f087348 */ /* 0x000fea0003c00000 */
[----:B------:R0:W1:Y:S02]  /*1c730*/  SHFL.IDX P6, R14, R13, R12, R11 ;  /* 0x0000000c0d0e7389 */ /* 0x00006400000c000b */
[----:B01----:R-:W-:Y:S01]  /*1c740*/  ENDCOLLECTIVE ;  /* 0x000000000000791b */ /* 0x003fe20003800000 */
.L_x_13700:
[----:B------:R-:W-:Y:S02]  /*1c750*/  IMAD.MOV.U32 R13, RZ, RZ, R19 ;  /* 0x000000ffff0d7224 */ /* 0x000fe400078e0013 */
[----:B------:R-:W-:Y:S01]  /*1c760*/  IMAD.MOV.U32 R12, RZ, RZ, 0x6 ;  /* 0x00000006ff0c7424 */ /* 0x000fe200078e00ff */
[----:B------:R-:W-:-:S13]  /*1c770*/  IADD3 R2, P1, R14, R5, RZ ;  /* 0x000000050e027210 */ /* 0x000fda0007f3e0ff */
[----:B------:R-:W-:Y:S05]  /*1c780*/  WARPSYNC.COLLECTIVE R15, `(.L_x_13701) ;  /* 0x000000000f087348 */ /* 0x000fea0003c00000 */
[----:B------:R0:W1:Y:S02]  /*1c790*/  SHFL.IDX P6, R14, R13, R12, R11 ;  /* 0x0000000c0d0e7389 */ /* 0x00006400000c000b */
[----:B01----:R-:W-:Y:S01]  /*1c7a0*/  ENDCOLLECTIVE ;  /* 0x000000000000791b */ /* 0x003fe20003800000 */
.L_x_13701:
        /* <DEDUP_REMOVED lines=11> */
.L_x_13702:
[----:B------:R-:W-:Y:S02]  /*1c860*/  IMAD.MOV.U32 R13, RZ, RZ, R19 ;  /* 0x000000ffff0d7224 */ /* 0x000fe400078e0013 */
[----:B------:R-:W-:Y:S01]  /*1c870*/  IMAD.MOV.U32 R12, RZ, RZ, 0x7 ;  /* 0x00000007ff0c7424 */ /* 0x000fe200078e00ff */
[----:B------:R-:W-:-:S13]  /*1c880*/  IADD3 R2, P1, R14, R5, RZ ;  /* 0x000000050e027210 */ /* 0x000fda0007f3e0ff */
[----:B------:R-:W-:Y:S05]  /*1c890*/  WARPSYNC.COLLECTIVE R15, `(.L_x_13703) ;  /* 0x000000000f087348 */ /* 0x000fea0003c00000 */
[----:B------:R0:W1:Y:S02]  /*1c8a0*/  SHFL.IDX P6, R14, R13, R12, R11 ;  /* 0x0000000c0d0e7389 */ /* 0x00006400000c000b */
[----:B01----:R-:W-:Y:S01]  /*1c8b0*/  ENDCOLLECTIVE ;  /* 0x000000000000791b */ /* 0x003fe20003800000 */
.L_x_13703:
        /* <DEDUP_REMOVED lines=10> */
.L_x_13704:
[----:B------:R-:W-:Y:S05]  /*1c960*/  BRA `(.L_x_13705) ;  /* 0xffffff9800cc7947 */ /* 0x000fea000383ffff */
.L_x_13500:
        /* <DEDUP_REMOVED lines=8> */
.L_x_13707:
[----:B------:R-:W-:Y:S05]  /*1c9f0*/  BSYNC B0 ;  /* 0x0000000000007941 */ /* 0x000fea0003800000 */
.L_x_13706:
        /* <DEDUP_REMOVED lines=9> */
.L_x_13708:
        /* <DEDUP_REMOVED lines=14> */
[----:B------:R-:W-:Y:S01]  /*1cb70*/  IMAD.MOV.U32 R24, RZ, RZ, RZ ;  /* 0x000000ffff187224 */ /* 0x000fe200078e00ff */
        /* <DEDUP_REMOVED lines=9> */
.L_x_13709:
[----:B------:R-:W-:Y:S02]  /*1cc10*/  MOV R12, 0x2 ;  /* 0x00000002000c7802 */ /* 0x000fe40000000f00 */
[----:B------:R-:W-:-:S05]  /*1cc20*/  SEL R14, R14, RZ, P1 ;  /* 0x000000ff0e0e7207 */ /* 0x000fca0000800000 */
[----:B------:R-:W-:-:S04]  /*1cc30*/  IMAD.IADD R5, R13, 0x1, R14 ;  /* 0x000000010d057824 */ /* 0x000fc800078e020e */
[----:B------:R-:W-:-:S07]  /*1cc40*/  IMAD.MOV.U32 R13, RZ, RZ, R5 ;  /* 0x000000ffff0d7224 */ /* 0x000fce00078e0005 */
[----:B------:R-:W-:Y:S05]  /*1cc50*/  WARPSYNC.COLLECTIVE R15, `(.L_x_13710) ;  /* 0x000000000f087348 */ /* 0x000fea0003c00000 */
[----:B------:R0:W1:Y:S02]  /*1cc60*/  SHFL.UP P6, R14, R13, R12, R11 ;  /* 0x0400000c0d0e7389 */ /* 0x00006400000c000b */
[----:B01----:R-:W-:Y:S01]  /*1cc70*/  ENDCOLLECTIVE ;  /* 0x000000000000791b */ /* 0x003fe20003800000 */
.L_x_13710:
[----:B------:R-:W-:Y:S01]  /*1cc80*/  IMAD.MOV.U32 R12, RZ, RZ, 0x4 ;  /* 0x00000004ff0c7424 */ /* 0x000fe200078e00ff */
[----:B------:R-:W-:-:S05]  /*1cc90*/  SEL R2, R14, RZ, P2 ;  /* 0x000000ff0e027207 */ /* 0x000fca0001000000 */
[----:B------:R-:W-:-:S04]  /*1cca0*/  IMAD.IADD R2, R5, 0x1, R2 ;  /* 0x0000000105027824 */ /* 0x000fc800078e0202 */
[----:B------:R-:W-:-:S07]  /*1ccb0*/  IMAD.MOV.U32 R13, RZ, RZ, R2 ;  /* 0x000000ffff0d7224 */ /* 0x000fce00078e0002 */
[----:B------:R-:W-:Y:S05]  /*1ccc0*/  WARPSYNC.COLLECTIVE R15, `(.L_x_13711) ;  /* 0x000000000f087348 */ /* 0x000fea0003c00000 */
[----:B------:R0:W1:Y:S02]  /*1ccd0*/  SHFL.UP P6, R14, R13, R12, R11 ;  /* 0x0400000c0d0e7389 */ /* 0x00006400000c000b */
[----:B01----:R-:W-:Y:S01]  /*1cce0*/  ENDCOLLECTIVE ;  /* 0x000000000000791b */ /* 0x003fe20003800000 */
.L_x_13711:
[----:B------:R-:W-:Y:S02]  /*1ccf0*/  MOV R12, 0x8 ;  /* 0x00000008000c7802 */ /* 0x000fe40000000f00 */
[----:B------:R-:W-:-:S05]  /*1cd00*/  SEL R3, R14, RZ, P3 ;  /* 0x000000ff0e037207 */ /* 0x000fca0001800000 */
[----:B------:R-:W-:-:S04]  /*1cd10*/  IMAD.IADD R8, R2, 0x1, R3 ;  /* 0x0000000102087824 */ /* 0x000fc800078e0203 */
[----:B------:R-:W-:-:S07]  /*1cd20*/  IMAD.MOV.U32 R13, RZ, RZ, R8 ;  /* 0x000000ffff0d7224 */ /* 0x000fce00078e0008 */
[----:B------:R-:W-:Y:S05]  /*1cd30*/  WARPSYNC.COLLECTIVE R15, `(.L_x_13712) ;  /* 0x000000000f087348 */ /* 0x000fea0003c00000 */
[----:B------:R0:W1:Y:S02]  /*1cd40*/  SHFL.UP P6, R14, R13, R12, R11 ;  /* 0x0400000c0d0e7389 */ /* 0x00006400000c000b */
[----:B01----:R-:W-:Y:S01]  /*1cd50*/  ENDCOLLECTIVE ;  /* 0x000000000000791b */ /* 0x003fe20003800000 */
.L_x_13712:
[----:B------:R-:W-:Y:S01]  /*1cd60*/  IMAD.MOV.U32 R12, RZ, RZ, 0x10 ;  /* 0x00000010ff0c7424 */ /* 0x000fe200078e00ff */
[----:B------:R-:W-:-:S05]  /*1cd70*/  SEL R5, R14, RZ, P4 ;  /* 0x000000ff0e057207 */ /* 0x000fca0002000000 */
[----:B------:R-:W-:-:S04]  /*1cd80*/  IMAD.IADD R5, R8, 0x1, R5 ;  /* 0x0000000108057824 */ /* 0x000fc800078e0205 */
[----:B------:R-:W-:-:S07]  /*1cd90*/  IMAD.MOV.U32 R13, RZ, RZ, R5 ;  /* 0x000000ffff0d7224 */ /* 0x000fce00078e0005 */
[----:B------:R-:W-:Y:S05]  /*1cda0*/  WARPSYNC.COLLECTIVE R15, `(.L_x_13713) ;  /* 0x000000000f087348 */ /* 0x000fea0003c00000 */
[----:B------:R0:W1:Y:S02]  /*1cdb0*/  SHFL.UP P6, R14, R13, R12, R11 ;  /* 0x0400000c0d0e7389 */ /* 0x00006400000c000b */
[----:B01----:R-:W-:Y:S01]  /*1cdc0*/  ENDCOLLECTIVE ;  /* 0x000000000000791b */ /* 0x003fe20003800000 */
.L_x_13713:
        /* <DEDUP_REMOVED lines=8> */
.L_x_13714:
[----:B------:R-:W-:Y:S05]  /*1ce50*/  BRA `(.L_x_13715) ;  /* 0xffffff9800d87947 */ /* 0x000fea000383ffff */
.L_x_13503:
[----:B------:R-:W-:Y:S01]  /*1ce60*/  BSSY B0, `(.L_x_13716) ;  /* 0x0000007000007945 */ /* 0x000fe20003800000 */
[----:B------:R-:W-:Y:S02]  /*1ce70*/  IMAD.MOV.U32 R12, RZ, RZ, 0x1 ;  /* 0x00000001ff0c7424 */ /* 0x000fe400078e00ff */
[----:B------:R-:W-:Y:S02]  /*1ce80*/  IMAD.MOV.U32 R11, RZ, RZ, RZ ;  /* 0x000000ffff0b7224 */ /* 0x000fe400078e00ff */
[----:B------:R-:W-:-:S07]  /*1ce90*/  IMAD.MOV.U32 R15, RZ, RZ, -0x1 ;  /* 0xffffffffff0f7424 */ /* 0x000fce00078e00ff */
[----:B------:R-:W-:Y:S05]  /*1cea0*/  WARPSYNC.COLLECTIVE R15, `(.L_x_13717) ;  /* 0x000000000f087348 */ /* 0x000fea0003c00000 */
[----:B------:R0:W1:Y:S02]  /*1ceb0*/  SHFL.UP P6, R14, R13, R12, R11 ;  /* 0x0400000c0d0e7389 */ /* 0x00006400000c000b */
[----:B01----:R-:W-:Y:S01]  /*1cec0*/  ENDCOLLECTIVE ;  /* 0x000000000000791b */ /* 0x003fe20003800000 */
.L_x_13717:
[----:B------:R-:W-:Y:S05]  /*1ced0*/  BSYNC B0 ;  /* 0x0000000000007941 */ /* 0x000fea0003800000 */
.L_x_13716:
        /* <DEDUP_REMOVED lines=8> */
.L_x_13718:
[----:B------:R-:W-:Y:S02]  /*1cf60*/  MOV R12, 0x4 ;  /* 0x00000004000c7802 */ /* 0x000fe40000000f00 */
[----:B------:R-:W-:-:S05]  /*1cf70*/  SEL R2, R14, RZ, P2 ;  /* 0x000000ff0e027207 */ /* 0x000fca0001000000 */
[----:B------:R-:W-:-:S04]  /*1cf80*/  IMAD.IADD R2, R13, 0x1, R2 ;  /* 0x000000010d027824 */ /* 0x000fc800078e0202 */
[----:B------:R-:W-:-:S07]  /*1cf90*/  IMAD.MOV.U32 R13, RZ, RZ, R2 ;  /* 0x000000ffff0d7224 */ /* 0x000fce00078e0002 */
[----:B------:R-:W-:Y:S05]  /*1cfa0*/  WARPSYNC.COLLECTIVE R15, `(.L_x_13719) ;  /* 0x000000000f087348 */ /* 0x000fea0003c00000 */
[----:B------:R0:W1:Y:S02]  /*1cfb0*/  SHFL.UP P6, R14, R13, R12, R11 ;  /* 0x0400000c0d0e7389 */ /* 0x00006400000c000b */
[----:B01----:R-:W-:Y:S01]  /*1cfc0*/  ENDCOLLECTIVE ;  /* 0x000000000000791b */ /* 0x003fe20003800000 */
.L_x_13719:
[----:B------:R-:W-:Y:S01]  /*1cfd0*/  IMAD.MOV.U32 R12, RZ, RZ, 0x8 ;  /* 0x00000008ff0c7424 */ /* 0x000fe200078e00ff */
[----:B------:R-:W-:-:S05]  /*1cfe0*/  SEL R3, R14, RZ, P3 ;  /* 0x000000ff0e037207 */ /* 0x000fca0001800000 */
[----:B------:R-:W-:-:S04]  /*1cff0*/  IMAD.IADD R3, R2, 0x1, R3 ;  /* 0x0000000102037824 */ /* 0x000fc800078e0203 */
[----:B------:R-:W-:-:S07]  /*1d000*/  IMAD.MOV.U32 R13, RZ, RZ, R3 ;  /* 0x000000ffff0d7224 */ /* 0x000fce00078e0003 */
[----:B------:R-:W-:Y:S05]  /*1d010*/  WARPSYNC.COLLECTIVE R15, `(.L_x_13720) ;  /* 0x000000000f087348 */ /* 0x000fea0003c00000 */
[----:B------:R0:W1:Y:S02]  /*1d020*/  SHFL.UP P6, R14, R13, R12, R11 ;  /* 0x0400000c0d0e7389 */ /* 0x00006400000c000b */
[----:B01----:R-:W-:Y:S01]  /*1d030*/  ENDCOLLECTIVE ;  /* 0x000000000000791b */ /* 0x003fe20003800000 */
.L_x_13720:
[----:B------:R-:W-:Y:S02]  /*1d040*/  MOV R12, 0x10 ;  /* 0x00000010000c7802 */ /* 0x000fe40000000f00 */
[----:B------:R-:W-:-:S05]  /*1d050*/  SEL R14, R14, RZ, P4 ;  /* 0x000000ff0e0e7207 */ /* 0x000fca0002000000 */
[----:B------:R-:W-:-:S04]  /*1d060*/  IMAD.IADD R5, R3, 0x1, R14 ;  /* 0x0000000103057824 */ /* 0x000fc800078e020e */
[----:B------:R-:W-:-:S07]  /*1d070*/  IMAD.MOV.U32 R13, RZ, RZ, R5 ;  /* 0x000000ffff0d7224 */ /* 0x000fce00078e0005 */
[----:B------:R-:W-:Y:S05]  /*1d080*/  WARPSYNC.COLLECTIVE R15, `(.L_x_13721) ;  /* 0x000000000f087348 */ /* 0x000fea0003c00000 */
[----:B------:R0:W1:Y:S02]  /*1d090*/  SHFL.UP P6, R14, R13, R12, R11 ;  /* 0x0400000c0d0e7389 */ /* 0x00006400000c000b */
[----:B01----:R-:W-:Y:S01]  /*1d0a0*/  ENDCOLLECTIVE ;  /* 0x000000000000791b */ /* 0x003fe20003800000 */
.L_x_13721:
        /* <DEDUP_REMOVED lines=8> */
.L_x_13722:
[----:B------:R-:W-:Y:S05]  /*1d130*/  BRA `(.L_x_13723) ;  /* 0xffffff9800c47947 */ /* 0x000fea000383ffff */
.L_x_13505:
[----:B------:R-:W-:Y:S01]  /*1d140*/  BSSY B0, `(.L_x_13724) ;  /* 0x0000006000007945 */ /* 0x000fe20003800000 */
[----:B------:R-:W-:Y:S01]  /*1d150*/  PLOP3.LUT P6, PT, P6, PT, PT, 0x8, 0x0 ;  /* 0x000000000000781c */ /* 0x000fe200037ce170 */
[----:B------:R-:W-:-:S12]  /*1d160*/  IMAD.MOV.U32 R15, RZ, RZ, -0x1 ;  /* 0xffffffffff0f7424 */ /* 0x000fd800078e00ff */
[----:B0-----:R-:W-:Y:S05]  /*1d170*/  WARPSYNC.COLLECTIVE R15, `(.L_x_13725) ;  /* 0x000000000f087348 */ /* 0x001fea0003c00000 */
[----:B------:R-:W-:Y:S01]  /*1d180*/  VOTE.ANY R14, PT, P6 ;  /* 0x00000000000e7806 */ /* 0x000fe200030e0100 */
[----:B0-----:R-:W-:Y:S06]  /*1d190*/  ENDCOLLECTIVE ;  /* 0x000000000000791b */ /* 0x001fec0003800000 */
.L_x_13725:
[----:B------:R-:W-:Y:S05]  /*1d1a0*/  BSYNC B0 ;  /* 0x0000000000007941 */ /* 0x000fea0003800000 */
.L_x_13724:
[----:B------:R-:W-:Y:S01]  /*1d1b0*/  MOV R8, R14 ;  /* 0x0000000e00087202 */ /* 0x000fe20000000f00 */
[----:B------:R-:W-:Y:S02]  /*1d1c0*/  IMAD.MOV.U32 R13, RZ, RZ, R7 ;  /* 0x000000ffff0d7224 */ /* 0x000fe400078e0007 */
[----:B------:R-:W-:Y:S01]  /*1d1d0*/  IMAD.MOV.U32 R11, RZ, RZ, 0x1f ;  /* 0x0000001fff0b7424 */ /* 0x000fe200078e00ff */
[----:B------:R-:W0:Y:S01]  /*1d1e0*/  POPC R5, R8 ;  /* 0x0000000800057309 */ /* 0x000e220000000000 */
[----:B------:R-:W-:Y:S02]  /*1d1f0*/  IMAD.MOV.U32 R15, RZ, RZ, -0x1 ;  /* 0xffffffffff0f7424 */ /* 0x000fe400078e00ff */
[----:B0-----:R-:W-:-:S07]  /*1d200*/  IMAD.MOV.U32 R12, RZ, RZ, R5 ;  /* 0x000000ffff0c7224 */ /* 0x001fce00078e0005 */
[----:B------:R-:W-:Y:S05]  /*1d210*/  WARPSYNC.COLLECTIVE R15, `(.L_x_13726) ;  /* 0x000000000f087348 */ /* 0x000fea0003c00000 */
[----:B------:R0:W1:Y:S02]  /*1d220*/  SHFL.IDX P6, R14, R13, R12, R11 ;  /* 0x0000000c0d0e7389 */ /* 0x00006400000c000b */
[----:B01----:R-:W-:Y:S01]  /*1d230*/  ENDCOLLECTIVE ;  /* 0x000000000000791b */ /* 0x003fe20003800000 */
.L_x_13726:
[----:B------:R-:W-:Y:S01]  /*1d240*/  MOV R13, R4 ;  /* 0x00000004000d7202 */ /* 0x000fe20000000f00 */
[----:B------:R-:W-:-:S07]  /*1d250*/  IMAD.MOV.U32 R7, RZ, RZ, R14 ;  /* 0x000000ffff077224 */ /* 0x000fce00078e000e */
[----:B------:R-:W-:Y:S05]  /*1d260*/  WARPSYNC.COLLECTIVE R15, `(.L_x_13727) ;  /* 0x000000000f087348 */ /* 0x000fea0003c00000 */
[----:B------:R0:W1:Y:S02]  /*1d270*/  SHFL.IDX P6, R14, R13, R12, R11 ;  /* 0x0000000c0d0e7389 */ /* 0x00006400000c000b */
[----:B01----:R-:W-:Y:S01]  /*1d280*/  ENDCOLLECTIVE ;  /* 0x000000000000791b */ /* 0x003fe20003800000 */
.L_x_13727:
[----:B------:R-:W-:Y:S01]  /*1d290*/  IMAD.MOV.U32 R4, RZ, RZ, R14 ;  /* 0x000000ffff047224 */ /* 0x000fe200078e000e */
[----:B------:R-:W-:Y:S06]  /*1d2a0*/  BRA `(.L_x_13728) ;  /* 0xffffff9800a47947 */ /* 0x000fec000383ffff */
.L_x_13507:
[----:B------:R-:W-:Y:S01]  /*1d2b0*/  BSSY B0, `(.L_x_13729) ;  /* 0x0000007000007945 */ /* 0x000fe20003800000 */
[----:B------:R-:W-:Y:S02]  /*1d2c0*/  IMAD.MOV.U32 R13, RZ, RZ, R3 ;  /* 0x000000ffff0d7224 */ /* 0x000fe400078e0003 */
[----:B------:R-:W-:Y:S02]  /*1d2d0*/  IMAD.MOV.U32 R11, RZ, RZ, 0x1f ;  /* 0x0000001fff0b7424 */ /* 0x000fe400078e00ff */
[----:B------:R-:W-:-:S07]  /*1d2e0*/  IMAD.MOV.U32 R15, RZ, RZ, -0x1 ;  /* 0xffffffffff0f7424 */ /* 0x000fce00078e00ff */
[----:B0123--:R-:W-:Y:S05]  /*1d2f0*/  WARPSYNC.COLLECTIVE R15, `(.L_x_13730) ;  /* 0x000000000f087348 */ /* 0x00ffea0003c00000 */
[----:B------:R4:W0:Y:S02]  /*1d300*/  SHFL.IDX P6, R14, R13, R12, R11 ;  /* 0x0000000c0d0e7389 */ /* 0x00082400000c000b */
[----:B01234-:R-:W-:Y:S01]  /*1d310*/  ENDCOLLECTIVE ;  /* 0x000000000000791b */ /* 0x01ffe20003800000 */
.L_x_13730:
[----:B------:R-:W-:Y:S05]  /*1d320*/  BSYNC B0 ;  /* 0x0000000000007941 */ /* 0x000fea0003800000 */
.L_x_13729:
[----:B------:R-:W-:Y:S01]  /*1d330*/  IMAD.MOV.U32 R24, RZ, RZ, R14 ;  /* 0x000000ffff187224 */ /* 0x000fe200078e000e */
[----:B------:R-:W-:Y:S06]  /*1d340*/  BRA `(.L_x_13506) ;  /* 0xffffff9800947947 */ /* 0x000fec000383ffff */
.L_x_13511:
[----:B0-----:R0:W1:Y:S02]  /*1d350*/  SYNCS.PHASECHK.TRANS64.TRYWAIT P0, [R5+URZ+0x16820], R0 ;  /* 0x01682000050075a7 */ /* 0x001064000800017f */
[----:B-1----:R-:W-:Y:S05]  /*1d360*/  @!P0 NANOSLEEP.SYNCS 0x989680 ;  /* 0x009896800000895d */ /* 0x002fea0003900000 */
[----:B------:R-:W1:Y:S02]  /*1d370*/  @!P0 SYNCS.PHASECHK.TRANS64 P0, [R5+URZ+0x16820], R0 ;  /* 0x01682000050085a7 */ /* 0x000e64000800007f */
[----:B-1----:R-:W-:Y:S05]  /*1d380*/  @!P0 BRA `(.L_x_13511) ;  /* 0xfffffffc00f08947 */ /* 0x002fea000383ffff */
[----:B------:R-:W-:Y:S05]  /*1d390*/  BRA `(.L_x_13731) ;  /* 0xffffff9c00ec7947 */ /* 0x000fea000383ffff */
.L_x_13512:
        /* <DEDUP_REMOVED lines=8> */
[----:B0-2-4-:R-:W-:Y:S05]  /*1d420*/  WARPSYNC.COLLECTIVE R15, `(.L_x_13733) ;  /* 0x000000000f087348 */ /* 0x015fea0003c00000 */
[----:B------:R1:W3:Y:S02]  /*1d430*/  SHFL.IDX P6, R14, R13, R12, R11 ;  /* 0x0000000c0d0e7389 */ /* 0x0002e400000c000b */
[----:B01234-:R-:W-:Y:S01]  /*1d440*/  ENDCOLLECTIVE ;  /* 0x000000000000791b */ /* 0x01ffe20003800000 */
.L_x_13733:
[----:B------:R-:W-:Y:S05]  /*1d450*/  BSYNC B0 ;  /* 0x0000000000007941 */ /* 0x000fea0003800000 */
.L_x_13732:
[----:B------:R-:W-:Y:S05]  /*1d460*/  BRA `(.L_x_13734) ;  /* 0xffffff9c00d47947 */ /* 0x000fea000383ffff */
.L_x_13513:
[----:B------:R-:W-:Y:S01]  /*1d470*/  BSSY B0, `(.L_x_13735) ;  /* 0x0000006000007945 */ /* 0x000fe20003800000 */
[----:B------:R-:W-:-:S07]  /*1d480*/  IMAD.MOV.U32 R15, RZ, RZ, -0x1 ;  /* 0xffffffffff0f7424 */ /* 0x000fce00078e00ff */
[----:B0-2-4-:R-:W-:Y:S05]  /*1d490*/  WARPSYNC.COLLECTIVE R15, `(.L_x_13736) ;  /* 0x000000000f0c7348 */ /* 0x015fea0003c00000 */
[----:B------:R-:W-:Y:S02]  /*1d4a0*/  ELECT P6, UR62, PT ;  /* 0x00000000003e782f */ /* 0x000fe400038c0000 */
[----:B------:R-:W-:Y:S01]  /*1d4b0*/  MOV R14, UR62 ;  /* 0x0000003e000e7c02 */ /* 0x000fe20008000f00 */
[----:B0-2-4-:R-:W-:Y:S10]  /*1d4c0*/  ENDCOLLECTIVE ;  /* 0x000000000000791b */ /* 0x015ff40003800000 */
.L_x_13736:
[----:B------:R-:W-:Y:S05]  /*1d4d0*/  BSYNC B0 ;  /* 0x0000000000007941 */ /* 0x000fea0003800000 */
.L_x_13735:
[----:B------:R-:W-:Y:S05]  /*1d4e0*/  BRA `(.L_x_13737) ;  /* 0xffffff9c00c87947 */ /* 0x000fea000383ffff */
.L_x_13515:
[----:B0-----:R0:W1:Y:S02]  /*1d4f0*/  SYNCS.PHASECHK.TRANS64.TRYWAIT P1, [R3+URZ+0x16840], R2 ;  /* 0x01684002030075a7 */ /* 0x001064000802017f */
[----:B-1----:R-:W-:Y:S05]  /*1d500*/  @!P1 NANOSLEEP.SYNCS 0x989680 ;  /* 0x009896800000995d */ /* 0x002fea0003900000 */
[----:B------:R-:W1:Y:S02]  /*1d510*/  @!P1 SYNCS.PHASECHK.TRANS64 P1, [R3+URZ+0x16840], R2 ;  /* 0x01684002030095a7 */ /* 0x000e64000802007f */
[----:B-1----:R-:W-:Y:S05]  /*1d520*/  @!P1 BRA `(.L_x_13515) ;  /* 0xfffffffc00f09947 */ /* 0x002fea000383ffff */
[----:B------:R-:W-:Y:S05]  /*1d530*/  BRA `(.L_x_13738) ;  /* 0xffffff9c00e87947 */ /* 0x000fea000383ffff */
.L_x_13517:
[----:B-1----:R1:W3:Y:S02]  /*1d540*/  SYNCS.PHASECHK.TRANS64.TRYWAIT P1, [R5+URZ+0x16840], R0 ;  /* 0x01684000050075a7 */ /* 0x0022e4000802017f */
[----:B---3--:R-:W-:Y:S05]  /*1d550*/  @!P1 NANOSLEEP.SYNCS 0x989680 ;  /* 0x009896800000995d */ /* 0x008fea0003900000 */
[----:B------:R-:W3:Y:S02]  /*1d560*/  @!P1 SYNCS.PHASECHK.TRANS64 P1, [R5+URZ+0x16840], R0 ;  /* 0x01684000050095a7 */ /* 0x000ee4000802007f */
[----:B---3--:R-:W-:Y:S05]  /*1d570*/  @!P1 BRA `(.L_x_13517) ;  /* 0xfffffffc00f09947 */ /* 0x008fea000383ffff */
[----:B------:R-:W-:Y:S05]  /*1d580*/  BRA `(.L_x_13739) ;  /* 0xffffff9c00f47947 */ /* 0x000fea000383ffff */
.L_x_13519:
[----:B---3--:R3:W0:Y:S02]  /*1d590*/  SYNCS.PHASECHK.TRANS64.TRYWAIT P1, [R3+URZ+0x16860], R2 ;  /* 0x01686002030075a7 */ /* 0x008624000802017f */
[----:B0-----:R-:W-:Y:S05]  /*1d5a0*/  @!P1 NANOSLEEP.SYNCS 0x989680 ;  /* 0x009896800000995d */ /* 0x001fea0003900000 */
[----:B------:R-:W0:Y:S02]  /*1d5b0*/  @!P1 SYNCS.PHASECHK.TRANS64 P1, [R3+URZ+0x16860], R2 ;  /* 0x01686002030095a7 */ /* 0x000e24000802007f */
[----:B0-----:R-:W-:Y:S05]  /*1d5c0*/  @!P1 BRA `(.L_x_13519) ;  /* 0xfffffffc00f09947 */ /* 0x001fea000383ffff */
[----:B------:R-:W-:Y:S05]  /*1d5d0*/  BRA `(.L_x_13740) ;  /* 0xffffff9c00f07947 */ /* 0x000fea000383ffff */
.L_x_13741:
        /* <DEDUP_REMOVED lines=10> */
.L_x_15994:


//--------------------- .text._ZN7cutlass13device_kernelIN5flash11enable_sm90INS1_16FlashAttnFwdSm90INS1_25CollectiveMainloopFwdSm90ILi2EN4cute5tupleIJNS5_1CILi1EEES8_S8_EEENS6_IJNS7_ILi192EEENS7_ILi128EEENS7_ILi64EEEEEELi64ENS_10bfloat16_tEfNS_4arch4Sm90ELb0ELb1ELb1ELb0ELb1ELb0ELb0ELb1ELb1ELb1ELb1ELb0EEENS1_21CollectiveEpilogueFwdINS6_IJSA_SC_SB_EEES9_SE_SG_Li384ELb0ELb1ELb1ELb0EEENS1_19SingleTileSchedulerILb0ELb1ELb1ELi192EEEEEEEEEvNT_6ParamsE --------------------------
	.section	.text._ZN7cutlass13device_kernelIN5flash11enable_sm90INS1_16FlashAttnFwdSm90INS1_25CollectiveMainloopFwdSm90ILi2EN4cute5tupleIJNS5_1CILi1EEES8_S8_EEENS6_IJNS7_ILi192EEENS7_ILi128EEENS7_ILi64EEEEEELi64ENS_10bfloat16_tEfNS_4arch4Sm90ELb0ELb1ELb1ELb0ELb1ELb0ELb0ELb1ELb1ELb1ELb1ELb0EEENS1_21CollectiveEpilogueFwdINS6_IJSA_SC_SB_EEES9_SE_SG_Li384ELb0ELb1ELb1ELb0EEENS1_19SingleTileSchedulerILb0ELb1ELb1ELi192EEEEEEEEEvNT_6ParamsE,"ax",@progbits
	.align	128
.text._ZN7cutlass13device_kernelIN5flash11enable_sm90INS1_16FlashAttnFwdSm90INS1_25CollectiveMainloopFwdSm90ILi2EN4cute5tupleIJNS5_1CILi1EEES8_S8_EEENS6_IJNS7_ILi192EEENS7_ILi128EEENS7_ILi64EEEEEELi64ENS_10bfloat16_tEfNS_4arch4Sm90ELb0ELb1ELb1ELb0ELb1ELb0ELb0ELb1ELb1ELb1ELb1ELb0EEENS1_21CollectiveEpilogueFwdINS6_IJSA_SC_SB_EEES9_SE_SG_Li384ELb0ELb1ELb1ELb0EEENS1_19SingleTileSchedulerILb0ELb1ELb1ELi192EEEEEEEEEvNT_6ParamsE:
        .type           _ZN7cutlass13device_kernelIN5flash11enable_sm90INS1_16FlashAttnFwdSm90INS1_25CollectiveMainloopFwdSm90ILi2EN4cute5tupleIJNS5_1CILi1EEES8_S8_EEENS6_IJNS7_ILi192EEENS7_ILi128EEENS7_ILi64EEEEEELi64ENS_10bfloat16_tEfNS_4arch4Sm90ELb0ELb1ELb1ELb0ELb1ELb0ELb0ELb1ELb1ELb1ELb1ELb0EEENS1_21CollectiveEpilogueFwdINS6_IJSA_SC_SB_EEES9_SE_SG_Li384ELb0ELb1ELb1ELb0EEENS1_19SingleTileSchedulerILb0ELb1ELb1ELi192EEEEEEEEEvNT_6ParamsE,@function
        .size           _ZN7cutlass13device_kernelIN5flash11enable_sm90INS1_16FlashAttnFwdSm90INS1_25CollectiveMainloopFwdSm90ILi2EN4cute5tupleIJNS5_1CILi1EEES8_S8_EEENS6_IJNS7_ILi192EEENS7_ILi128EEENS7_ILi64EEEEEELi64ENS_10bfloat16_tEfNS_4arch4Sm90ELb0ELb1ELb1ELb0ELb1ELb0ELb0ELb1ELb1ELb1ELb1ELb0EEENS1_21CollectiveEpilogueFwdINS6_IJSA_SC_SB_EEES9_SE_SG_Li384ELb0ELb1ELb1ELb0EEENS1_19SingleTileSchedulerILb0ELb1ELb1ELi192EEEEEEEEEvNT_6ParamsE,(.L_x_15995 - _ZN7cutlass13device_kernelIN5flash11enable_sm90INS1_16FlashAttnFwdSm90INS1_25CollectiveMainloopFwdSm90ILi2EN4cute5tupleIJNS5_1CILi1EEES8_S8_EEENS6_IJNS7_ILi192EEENS7_ILi128EEENS7_ILi64EEEEEELi64ENS_10bfloat16_tEfNS_4arch4Sm90ELb0ELb1ELb1ELb0ELb1ELb0ELb0ELb1ELb1ELb1ELb1ELb0EEENS1_21CollectiveEpilogueFwdINS6_IJSA_SC_SB_EEES9_SE_SG_Li384ELb0ELb1ELb1ELb0EEENS1_19SingleTileSchedulerILb0ELb1ELb1ELi192EEEEEEEEEvNT_6ParamsE)
        .other          _ZN7cutlass13device_kernelIN5flash11enable_sm90INS1_16FlashAttnFwdSm90INS1_25CollectiveMainloopFwdSm90ILi2EN4cute5tupleIJNS5_1CILi1EEES8_S8_EEENS6_IJNS7_ILi192EEENS7_ILi128EEENS7_ILi64EEEEEELi64ENS_10bfloat16_tEfNS_4arch4Sm90ELb0ELb1ELb1ELb0ELb1ELb0ELb0ELb1ELb1ELb1ELb1ELb0EEENS1_21CollectiveEpilogueFwdINS6_IJSA_SC_SB_EEES9_SE_SG_Li384ELb0ELb1ELb1ELb0EEENS1_19SingleTileSchedulerILb0ELb1ELb1ELi192EEEEEEEEEvNT_6ParamsE,@"STO_CUDA_ENTRY STV_DEFAULT"
_ZN7cutlass13device_kernelIN5flash11enable_sm90INS1_16FlashAttnFwdSm90INS1_25CollectiveMainloopFwdSm90ILi2EN4cute5tupleIJNS5_1CILi1EEES8_S8_EEENS6_IJNS7_ILi192EEENS7_ILi128EEENS7_ILi64EEEEEELi64ENS_10bfloat16_tEfNS_4arch4Sm90ELb0ELb1ELb1ELb0ELb1ELb0ELb0ELb1ELb1ELb1ELb1ELb0EEENS1_21CollectiveEpilogueFwdINS6_IJSA_SC_SB_EEES9_SE_SG_Li384ELb0ELb1ELb1ELb0EEENS1_19SingleTileSchedulerILb0ELb1ELb1ELi192EEEEEEEEEvNT_6ParamsE:
        /* <DEDUP_REMOVED lines=45> */
.L_x_13742:
        /* <DEDUP_REMOVED lines=22> */
.L_x_13743:
        /* <DEDUP_REMOVED lines=18> */
.L_x_13744:
        /* <DEDUP_REMOVED lines=22> */
.L_x_13745:
        /* <DEDUP_REMOVED lines=23> */
.L_x_13746:
        /* <DEDUP_REMOVED lines=9> */
.L_x_13749:
        /* <DEDUP_REMOVED lines=61> */
.L_x_13752:
[----:B------:R-:W-:-:S11]  /*0c80*/  UISETP.NE.AND UP0, UPT, UR5, 0x1, UPT ;  /* 0x000000010500788c */ /* 0x000fd6000bf05270 */
[----:B------:R-:W-:Y:S02]  /*0c90*/  @UP0 ULDC.64 UR10, c[0x0][0x9e8] ;  /* 0x00027a00000a0ab9 */ /* 0x000fe40000000a00 */
[----:B------:R-:W-:-:S04]  /*0ca0*/  UIMAD.WIDE.U32 UR8, UR4, UR10, URZ ;  /* 0x0000000a040872a5 */ /* 0x000fc8000f8e003f */
[----:B------:R-:W-:-:S12]  /*0cb0*/  @UP0 USHF.R.U32.HI UR4, URZ, UR11, UR9 ;  /* 0x0000000b3f040299 */ /* 0x000fd80008011609 */
.L_x_13753:
[----:B------:R-:W-:-:S06]  /*0cc0*/  UIMAD UR4, UR4, UR5, UR5 ;  /* 0x00000005040472a4 */ /* 0x000fcc000f8e0205 */
[----:B------:R-:W-:-:S07]  /*0cd0*/  VIMNMX R0, R0, UR4, PT ;  /* 0x0000000400007c48 */ /* 0x000fce000bfe0100 */
.L_x_13751:
        /* <DEDUP_REMOVED lines=33> */
.L_x_13755:
[----:B------:R-:W-:-:S11]  /*0ef0*/  UISETP.NE.AND UP0, UPT, UR5, 0x1, UPT ;  /* 0x000000010500788c */ /* 0x000fd6000bf05270 */
[----:B------:R-:W-:Y:S02]  /*0f00*/  @UP0 ULDC.64 UR10, c[0x0][0x9e8] ;  /* 0x00027a00000a0ab9 */ /* 0x000fe40000000a00 */
[----:B------:R-:W-:-:S04]  /*0f10*/  UIMAD.WIDE.U32 UR8, UR4, UR10, URZ ;  /* 0x0000000a040872a5 */ /* 0x000fc8000f8e003f */
[----:B------:R-:W-:-:S12]  /*0f20*/  @UP0 USHF.R.U32.HI UR4, URZ, UR11, UR9 ;  /* 0x0000000b3f040299 */ /* 0x000fd80008011609 */
.L_x_13756:
[----:B------:R-:W-:-:S04]  /*0f30*/  UIMAD UR4, UR4, UR5, URZ ;  /* 0x00000005040472a4 */ /* 0x000fc8000f8e023f */
[----:B------:R-:W-:-:S04]  /*0f40*/  UISETP.LT.AND UP0, UPT, UR7, UR4, UPT ;  /* 0x000000040700728c */ /* 0x000fc8000bf01270 */
[----:B------:R-:W-:-:S12]  /*0f50*/  USEL UR7, UR7, UR4, !UP0 ;  /* 0x0000000407077287 */ /* 0x000fd8000c000000 */
.L_x_13754:
        /* <DEDUP_REMOVED lines=47> */
.L_x_13757:
        /* <DEDUP_REMOVED lines=8> */
[----:B------:R-:W-:-:S02]  /*12d0*/  CS2R R114, SRZ ;  /* 0x0000000000727805 */ /* 0x000fc4000001ff00 */
        /* <DEDUP_REMOVED lines=49> */
.L_x_13759:
[----:B------:R-:W-:-:S04]  /*15f0*/  SHF.L.U32 R0, RZ, 0x1f, RZ ;  /* 0x0000001fff007819 */ /* 0x000fc800000006ff */
[----:B------:R-:W0:Y:S02]  /*1600*/  SYNCS.PHASECHK.TRANS64.TRYWAIT P0, [UR43+0x16800], R0 ;  /* 0x01680000ff0075a7 */ /* 0x000e24000800016b */
[----:B0-----:R-:W-:Y:S05]  /*1610*/  @!P0 BRA `(.L_x_13760) ;  /* 0x0000012800d48947 */ /* 0x001fea0003800000 */
.L_x_13891:
[----:B------:R-:W-:-:S06]  /*1620*/  ULOP3.LUT UR4, UR38, 0x1, URZ, 0xfc, !UPT ;  /* 0x0000000126047892 */ /* 0x000fcc000f8efc3f */
[----:B------:R-:W-:-:S05]  /*1630*/  IMAD.U32 R2, RZ, RZ, UR4 ;  /* 0x00000004ff027e24 */ /* 0x000fca000f8e00ff */
[----:B------:R-:W-:-:S13]  /*1640*/  ISETP.NE.AND P0, PT, R2, 0x3, PT ;  /* 0x000000030200780c */ /* 0x000fda0003f05270 */
[----:B------:R-:W-:Y:S05]  /*1650*/  @!P0 BRA `(.L_x_13761) ;  /* 0x0000000000048947 */ /* 0x000fea0003800000 */
[----:B------:R-:W-:Y:S01]  /*1660*/  BPT.TRAP 0x1 ;  /* 0x000000040000795c */ /* 0x000fe20000300000 */
.L_x_13761:
[----:B------:R1:W2:Y:S01]  /*1670*/  SYNCS.PHASECHK.TRANS64.TRYWAIT P1, [UR43+0x16830], R0 ;  /* 0x01683000ff0075a7 */ /* 0x0002a2000802016b */
[----:B------:R-:W-:Y:S05]  /*1680*/  @!P0 BRA `(.L_x_13762) ;  /* 0x0000000000048947 */ /* 0x000fea0003800000 */
[----:B------:R-:W-:Y:S01]  /*1690*/  BPT.TRAP 0x1 ;  /* 0x000000040000795c */ /* 0x000fe20000300000 */
.L_x_13762:
[----:B------:R-:W-:-:S05]  /*16a0*/  IMAD.U32 R4, RZ, RZ, UR46 ;  /* 0x0000002eff047e24 */ /* 0x000fca000f8e00ff */
[----:B------:R-:W-:Y:S01]  /*16b0*/  LOP3.LUT R4, R4, 0x10000, RZ, 0xfc, !PT ;  /* 0x0001000004047812 */ /* 0x000fe200078efcff */
[----:B--2---:R-:W-:Y:S06]  /*16c0*/  @P1 BRA `(.L_x_13763) ;  /* 0x0000000000081947 */ /* 0x004fec0003800000 */
[----:B------:R-:W2:Y:S02]  /*16d0*/  SYNCS.PHASECHK.TRANS64.TRYWAIT P1, [UR43+0x16830], R0 ;  /* 0x01683000ff0075a7 */ /* 0x000ea4000802016b */
[----:B--2---:R-:W-:Y:S05]  /*16e0*/  @!P1 BRA `(.L_x_13764) ;  /* 0x0000012800b89947 */ /* 0x004fea0003800000 */
.L_x_13763:
        /* <DEDUP_REMOVED lines=38> */
.L_x_13765:
[----:B------:R-:W-:Y:S01]  /*1950*/  ULDC UR7, c[0x0][0x9d8] ;  /* 0x0002760000077ab9 */ /* 0x000fe20000000800 */
[----:B------:R-:W-:Y:S01]  /*1960*/  LEA.HI R89, R89, R18, RZ, 0x2 ;  /* 0x0000001259597211 */ /* 0x000fe200078f10ff */
[----:B0-----:R-:W-:Y:S01]  /*1970*/  FMUL.FTZ R3, R27, UR7 ;  /* 0x000000071b037c20 */ /* 0x001fe20008410000 */
[----:B------:R-:W-:Y:S01]  /*1980*/  LOP3.LUT R27, R90, 0xffffff80, RZ, 0xc0, !PT ;  /* 0xffffff805a1b7812 */ /* 0x000fe200078ec0ff */
[----:B------:R-:W-:Y:S01]  /*1990*/  FMUL.FTZ R95, R33, UR7 ;  /* 0x00000007215f7c20 */ /* 0x000fe20008410000 */
[----:B------:R-:W-:Y:S01]  /*19a0*/  LOP3.LUT R89, R89, 0xfffffffc, RZ, 0xc0, !PT ;  /* 0xfffffffc59597812 */ /* 0x000fe200078ec0ff */
[----:B------:R-:W-:Y:S01]  /*19b0*/  FMUL.FTZ R9, R31, UR7 ;  /* 0x000000071f097c20 */ /* 0x000fe20008410000 */
[----:B------:R-:W-:Y:S01]  /*19c0*/  FMUL.FTZ R94, R32, UR7 ;  /* 0x00000007205e7c20 */ /* 0x000fe20008410000 */
[----:B------:R-:W-:Y:S02]  /*19d0*/  IMAD.IADD R27, R18, 0x1, -R27 ;  /* 0x00000001121b7824 */ /* 0x000fe400078e0a1b */
[----:B------:R-:W-:Y:S01]  /*19e0*/  FMUL.FTZ R7, R24, UR7 ;  /* 0x0000000718077c20 */ /* 0x000fe20008410000 */
[----:B------:R-:W-:-:S04]  /*19f0*/  IMAD.HI R32, R88, 0x55555556, RZ ;  /* 0x5555555658207827 */ /* 0x000fc800078e02ff */
[----:B------:R-:W-:Y:S01]  /*1a00*/  FMUL.FTZ R24, R51, UR7 ;  /* 0x0000000733187c20 */ /* 0x000fe20008410000 */
[----:B------:R-:W-:Y:S01]  /*1a10*/  FMUL.FTZ R51, R53, UR7 ;  /* 0x0000000735337c20 */ /* 0x000fe20008410000 */
[----:B-1----:R-:W-:Y:S01]  /*1a20*/  SHF.R.S32.HI R0, RZ, 0x1f, R27 ;  /* 0x0000001fff007819 */ /* 0x002fe2000001141b */
[----:B------:R-:W-:Y:S01]  /*1a30*/  IMAD.IADD R89, R18, 0x1, -R89 ;  /* 0x0000000112597824 */ /* 0x000fe200078e0a59 */
[----:B------:R-:W-:Y:S01]  /*1a40*/  UISETP.NE.AND UP1, UPT, UR40, URZ, UPT ;  /* 0x0000003f2800728c */ /* 0x000fe2000bf25270 */
[----:B------:R-:W-:Y:S01]  /*1a50*/  FMUL.FTZ R12, R39, UR7 ;  /* 0x00000007270c7c20 */ /* 0x000fe20008410000 */
[CC--:B------:R-:W-:Y:S01]  /*1a60*/  LEA.HI R33, R0.reuse, R27.reuse, RZ, 0x2 ;  /* 0x0000001b00217211 */ /* 0x0c0fe200078f10ff */
[----:B------:R-:W-:Y:S01]  /*1a70*/  FMUL.FTZ R53, R57, UR7 ;  /* 0x0000000739357c20 */ /* 0x000fe20008410000 */
[----:B------:R-:W-:Y:S01]  /*1a80*/  LEA.HI R6, R0, R27, RZ, 0x5 ;  /* 0x0000001b00067211 */ /* 0x000fe200078f28ff */
[----:B------:R-:W-:Y:S01]  /*1a90*/  FMUL.FTZ R57, R65, UR7 ;  /* 0x0000000741397c20 */ /* 0x000fe20008410000 */
[--C-:B------:R-:W-:Y:S01]  /*1aa0*/  SHF.R.S32.HI R0, RZ, 0x2, R33.reuse ;  /* 0x00000002ff007819 */ /* 0x100fe20000011421 */
[----:B------:R-:W-:Y:S01]  /*1ab0*/  FMUL.FTZ R39, R67, UR7 ;  /* 0x0000000743277c20 */ /* 0x000fe20008410000 */
[----:B------:R-:W-:Y:S01]  /*1ac0*/  SHF.R.S32.HI R31, RZ, 0x1f, R33 ;  /* 0x0000001fff1f7819 */ /* 0x000fe20000011421 */
[----:B------:R-:W-:Y:S01]  /*1ad0*/  FMUL.FTZ R15, R42, UR7 ;  /* 0x000000072a0f7c20 */ /* 0x000fe20008410000 */
[----:B------:R-:W-:Y:S01]  /*1ae0*/  SHF.R.S32.HI R6, RZ, 0x5, R6 ;  /* 0x00000005ff067819 */ /* 0x000fe20000011406 */
[----:B------:R-:W-:Y:S01]  /*1af0*/  @UP1 ULDC UR4, c[0x0][0x44c] ;  /* 0x0001130000041ab9 */ /* 0x000fe20000000800 */
[----:B------:R-:W-:Y:S01]  /*1b00*/  LEA.HI R31, R31, R0, RZ, 0x3 ;  /* 0x000000001f1f7211 */ /* 0x000fe200078f18ff */
[----:B------:R-:W-:Y:S01]  /*1b10*/  FMUL.FTZ R42, R44, UR7 ;  /* 0x000000072c2a7c20 */ /* 0x000fe20008410000 */
[----:B------:R-:W-:Y:S01]  /*1b20*/  LEA R18, R6, UR45, 0x4 ;  /* 0x0000002d06127c11 */ /* 0x000fe2000f8e20ff */
[----:B------:R-:W-:Y:S01]  /*1b30*/  FMUL.FTZ R10, R34, UR7 ;  /* 0x00000007220a7c20 */ /* 0x000fe20008410000 */
[----:B------:R-:W-:Y:S01]  /*1b40*/  LEA.HI R67, R32, R32, RZ, 0x1 ;  /* 0x0000002020437211 */ /* 0x000fe200078f08ff */
[----:B------:R-:W-:Y:S01]  /*1b50*/  FMUL.FTZ R44, R70, UR7 ;  /* 0x00000007462c7c20 */ /* 0x000fe20008410000 */
[----:B------:R-:W-:Y:S01]  /*1b60*/  LOP3.LUT R65, R31, 0xfffffff8, RZ, 0xc0, !PT ;  /* 0xfffffff81f417812 */ /* 0x000fe200078ec0ff */
[----:B------:R-:W-:Y:S01]  /*1b70*/  @UP1 ULDC UR10, c[0x0][0x450] ;  /* 0x00011400000a1ab9 */ /* 0x000fe20000000800 */
[----:B------:R-:W-:Y:S01]  /*1b80*/  LEA.HI R6, R89, R89, RZ, 0x1 ;  /* 0x0000005959067211 */ /* 0x000fe200078f08ff */
[----:B------:R-:W-:Y:S01]  /*1b90*/  IMAD R67, R67, -0x3, R88 ;  /* 0xfffffffd43437824 */ /* 0x000fe200078e0258 */
[----:B------:R-:W-:Y:S01]  /*1ba0*/  IADD3 R18, R18, R0, -R65 ;  /* 0x0000000012127210 */ /* 0x000fe20007ffe841 */
[----:B------:R-:W-:Y:S01]  /*1bb0*/  IMAD.MOV.U32 R34, RZ, RZ, -0x80 ;  /* 0xffffff80ff227424 */ /* 0x000fe200078e00ff */
[----:B------:R-:W-:Y:S01]  /*1bc0*/  LOP3.LUT R6, R6, 0x1ffffffe, RZ, 0xc0, !PT ;  /* 0x1ffffffe06067812 */ /* 0x000fe200078ec0ff */
[----:B------:R-:W-:Y:S01]  /*1bd0*/  FMUL.FTZ R91, R25, UR7 ;  /* 0x00000007195b7c20 */ /* 0x000fe20008410000 */
[----:B------:R-:W-:Y:S01]  /*1be0*/  PLOP3.LUT P1, PT, PT, PT, UP1, 0x80, 0x0 ;  /* 0x000000000000781c */ /* 0x000fe20003f2f018 */
[----:B------:R-:W-:Y:S01]  /*1bf0*/  IMAD R67, R67, 0x40, R18 ;  /* 0x0000004043437824 */ /* 0x000fe200078e0212 */
[----:B------:R-:W-:Y:S01]  /*1c00*/  PLOP3.LUT P2, PT, PT, PT, UP1, 0x80, 0x0 ;  /* 0x000000000000781c */ /* 0x000fe20003f4f018 */
[----:B------:R-:W-:Y:S01]  /*1c10*/  IMAD.IADD R6, R89, 0x1, -R6 ;  /* 0x0000000159067824 */ /* 0x000fe200078e0a06 */
[----:B------:R-:W-:Y:S01]  /*1c20*/  LOP3.LUT R0, R33, 0x7ffffffc, RZ, 0xc0, !PT ;  /* 0x7ffffffc21007812 */ /* 0x000fe200078ec0ff */
[----:B------:R-:W-:-:S02]  /*1c30*/  IMAD R99, R19, R34, 0x80 ;  /* 0x0000008013637424 */ /* 0x000fc400078e0222 */
[----:B------:R-:W-:Y:S01]  /*1c40*/  FMUL.FTZ R25, R50, UR7 ;  /* 0x0000000732197c20 */ /* 0x000fe20008410000 */
[----:B------:R-:W-:Y:S01]  /*1c50*/  IMAD R6, R6, 0x8, R67 ;  /* 0x0000000806067824 */ /* 0x000fe200078e0243 */
[----:B------:R-:W-:Y:S01]  /*1c60*/  UISETP.NE.AND UP0, UPT, UR44, URZ, UPT ;  /* 0x0000003f2c00728c */ /* 0x000fe2000bf05270 */
[----:B------:R-:W-:Y:S02]  /*1c70*/  IMAD.IADD R0, R27, 0x1, -R0 ;  /* 0x000000011b007824 */ /* 0x000fe400078e0a00 */
[----:B------:R-:W-:Y:S01]  /*1c80*/  FMUL.FTZ R2, R26, UR7 ;  /* 0x000000071a027c20 */ /* 0x000fe20008410000 */
[----:B------:R-:W-:Y:S02]  /*1c90*/  IMAD.MOV.U32 R70, RZ, RZ, R6 ;  /* 0x000000ffff467224 */ /* 0x000fe400078e0006 */
[----:B------:R-:W-:Y:S01]  /*1ca0*/  FMUL.FTZ R92, R28, UR7 ;  /* 0x000000071c5c7c20 */ /* 0x000fe20008410000 */
[----:B------:R-:W-:Y:S01]  /*1cb0*/  @P1 IMAD.HI.U32 R18, R6, UR4, RZ ;  /* 0x0000000406121c27 */ /* 0x000fe2000f8e00ff */
[----:B------:R-:W-:-:S03]  /*1cc0*/  UIADD3 UR4, UR43, 0x16840, URZ ;  /* 0x000168402b047890 */ /* 0x000fc6000fffe03f */
[----:B------:R-:W-:Y:S01]  /*1cd0*/  FMUL.FTZ R11, R35, UR7 ;  /* 0x00000007230b7c20 */ /* 0x000fe20008410000 */
[----:B------:R-:W-:Y:S01]  /*1ce0*/  FMUL.FTZ R50, R52, UR7 ;  /* 0x0000000734327c20 */ /* 0x000fe20008410000 */
[----:B------:R-:W-:Y:S01]  /*1cf0*/  VIADD R27, R99, 0x1 ;  /* 0x00000001631b7836 */ /* 0x000fe20000000000 */
        /* <DEDUP_REMOVED lines=47> */
[----:B------:R-:W-:Y:S01]  /*1ff0*/  ULDC UR28, c[0x0][0x2f0] ;  /* 0x0000bc00001c7ab9 */ /* 0x000fe20000000800 */
[----:B------:R-:W-:Y:S01]  /*2000*/  SYNCS.ARRIVE.TRANS64.RED.A1T0 RZ, [UR4], RZ ;  /* 0x000000ffffff79a7 */ /* 0x000fe20008100404 */
[----:B------:R-:W-:Y:S01]  /*2010*/  ULDC UR4, c[0x0][0x288] ;  /* 0x0000a20000047ab9 */ /* 0x000fe20000000800 */
[----:B------:R-:W-:Y:S01]  /*2020*/  PLOP3.LUT P1, PT, PT, PT, UP0, 0x40, 0x0 ;  /* 0x000000000000781c */ /* 0x000fe20003f2e808 */
[C---:B------:R-:W-:Y:S01]  /*2030*/  IMAD R18, R16.reuse, UR28, R27 ;  /* 0x0000001c10127c24 */ /* 0x040fe2000f8e021b */
[----:B------:R-:W1:Y:S01]  /*2040*/  MUFU.TANH R7, R7 ;  /* 0x0000000700077308 */ /* 0x000e620000002400 */
[----:B------:R-:W-:Y:S01]  /*2050*/  IMAD.U32 R27, RZ, RZ, UR4 ;  /* 0x00000004ff1b7e24 */ /* 0x000fe2000f8e00ff */
[----:B------:R-:W-:Y:S01]  /*2060*/  ULDC UR24, c[0x0][0x9dc] ;  /* 0x0002770000187ab9 */ /* 0x000fe20000000800 */
[----:B------:R-:W-:Y:S01]  /*2070*/  IMAD R65, R16, UR28, R99 ;  /* 0x0000001c10417c24 */ /* 0x000fe2000f8e0263 */
[----:B------:R-:W-:Y:S01]  /*2080*/  ULOP3.LUT UR24, URZ, UR24, URZ, 0x33, !UPT ;  /* 0x000000183f187292 */ /* 0x000fe2000f8e333f */
[----:B------:R-:W-:Y:S01]  /*2090*/  IMAD.IADD R18, R18, 0x1, -R27 ;  /* 0x0000000112127824 */ /* 0x000fe200078e0a1b */
[----:B------:R-:W-:Y:S01]  /*20a0*/  ULDC UR4, c[0x0][0x9e0] ;  /* 0x0002780000047ab9 */ /* 0x000fe20000000800 */
[----:B------:R-:W-:Y:S01]  /*20b0*/  IMAD R80, R0, -0x2, R65 ;  /* 0xfffffffe00507824 */ /* 0x000fe200078e0241 */
[----:B------:R-:W2:Y:S01]  /*20c0*/  MUFU.TANH R91, R91 ;  /* 0x0000005b005b7308 */ /* 0x000ea20000002400 */
[C---:B------:R-:W-:Y:S01]  /*20d0*/  VIADD R101, R18.reuse, UR4 ;  /* 0x0000000412657c36 */ /* 0x040fe20008000000 */
[----:B------:R-:W-:Y:S01]  /*20e0*/  LEA R78, R19, 0xffffff80, 0x7 ;  /* 0xffffff80134e7811 */ /* 0x000fe200078e38ff */
[----:B------:R-:W-:-:S03]  /*20f0*/  VIADD R82, R18, UR24 ;  /* 0x0000001812527c36 */ /* 0x000fc60008000000 */
[----:B0-----:R-:W-:Y:S01]  /*2100*/  VIADDMNMX R72, R67, R101, R80, PT ;  /* 0x0000006543487246 */ /* 0x001fe20003800150 */
[----:B------:R-:W-:Y:S01]  /*2110*/  IMAD.IADD R74, R82, 0x1, R67 ;  /* 0x00000001524a7824 */ /* 0x000fe200078e0243 */
        /* <DEDUP_REMOVED lines=77> */
.L_x_13768:
[----:B------:R-:W-:Y:S02]  /*25f0*/  ULDC UR7, c[0x0][0x9e4] ;  /* 0x0002790000077ab9 */ /* 0x000fe40000000800 */
[----:B------:R-:W-:-:S05]  /*2600*/  IMAD.U32 R18, RZ, RZ, UR7 ;  /* 0x00000007ff127e24 */ /* 0x000fca000f8e00ff */
[----:B------:R-:W-:-:S13]  /*2610*/  ISETP.NE.AND P1, PT, R18, 0x1, PT ;  /* 0x000000011200780c */ /* 0x000fda0003f25270 */
[----:B------:R-:W1:Y:S02]  /*2620*/  @P1 LDC.64 R66, c[0x0][0x9e8] ;  /* 0x00027a00ff421b82 */ /* 0x000e640000000a00 */
[----:B-1----:R-:W-:-:S05]  /*2630*/  @P1 IMAD.HI.U32 R66, R65, R66, RZ ;  /* 0x0000004241421227 */ /* 0x002fca00078e00ff */
[----:B------:R-:W-:-:S07]  /*2640*/  @P1 SHF.R.U32.HI R65, RZ, R67, R66 ;  /* 0x00000043ff411219 */ /* 0x000fce0000011642 */
.L_x_13769:
[----:B------:R-:W-:Y:S05]  /*2650*/  BSYNC B0 ;  /* 0x0000000000007941 */ /* 0x000fea0003800000 */
.L_x_13767:
[----:B------:R-:W-:-:S04]  /*2660*/  IMAD R65, R65, R18, -R78 ;  /* 0x0000001241417224 */ /* 0x000fc800078e0a4e */
[----:B------:R-:W-:-:S05]  /*2670*/  IMAD R65, R0, -0x2, R65 ;  /* 0xfffffffe00417824 */ /* 0x000fca00078e0241 */
[----:B------:R-:W-:Y:S02]  /*2680*/  VIADDMNMX R72, R65, R18, R72, PT ;  /* 0x0000001241487246 */ /* 0x000fe40003800148 */
[----:B------:R-:W-:-:S07]  /*2690*/  VIMNMX R74, R74, R65, !PT ;  /* 0x000000414a4a7248 */ /* 0x000fce0007fe0100 */
.L_x_13766:
        /* <DEDUP_REMOVED lines=65> */
[----:B------:R-:W-:Y:S01]  /*2ab0*/  ISETP.GT.AND P3, PT, R74, 0x30, !P4 ;  /* 0x000000304a00780c */ /* 0x000fe20006764270 */
[----:B------:R-:W0:Y:S03]  /*2ac0*/  SHFL.IDX PT, R43, R70, 0x1, 0x1c1f ;  /* 0x003c1f00462b7f89 */ /* 0x000e2600000e0000 */
        /* <DEDUP_REMOVED lines=12> */
[----:B0-----:R-:W-:-:S02]  /*2b90*/  VIADDMNMX R46, R43, R101, R80, PT ;  /* 0x000000652b2e7246 */ /* 0x001fc40003800150 */
[----:B------:R-:W-:-:S03]  /*2ba0*/  ISETP.LT.OR P3, PT, R72, 0x39, P3 ;  /* 0x000000394800780c */ /* 0x000fc60001f61670 */
[----:B------:R-:W-:Y:S02]  /*2bb0*/  @P4 LOP3.LUT R18, R18, 0x20000, RZ, 0xfc, !PT ;  /* 0x0002000012124812 */ /* 0x000fe400078efcff */
[----:B------:R-:W-:Y:S02]  /*2bc0*/  ISETP.GE.AND P4, PT, R99, 0x3a, PT ;  /* 0x0000003a6300780c */ /* 0x000fe40003f86270 */
[----:B------:R-:W-:Y:S02]  /*2bd0*/  LOP3.LUT R18, R18, 0xfffeffff, RZ, 0xc0, !PT ;  /* 0xfffeffff12127812 */ /* 0x000fe400078ec0ff */
[----:B------:R-:W-:Y:S01]  /*2be0*/  FSEL R83, R50, -INF , !P3 ;  /* 0xff80000032537808 */ /* 0x000fe20005800000 */
[----:B------:R-:W-:Y:S01]  /*2bf0*/  IMAD.IADD R50, R82, 0x1, R43 ;  /* 0x0000000152327824 */ /* 0x000fe200078e022b */
        /* <DEDUP_REMOVED lines=116> */
.L_x_13772:
[----:B------:R-:W-:Y:S02]  /*3340*/  ULDC UR7, c[0x0][0x9e4] ;  /* 0x0002790000077ab9 */ /* 0x000fe40000000800 */
[----:B------:R-:W-:-:S05]  /*3350*/  IMAD.U32 R52, RZ, RZ, UR7 ;  /* 0x00000007ff347e24 */ /* 0x000fca000f8e00ff */
[----:B------:R-:W-:-:S13]  /*3360*/  ISETP.NE.AND P6, PT, R52, 0x1, PT ;  /* 0x000000013400780c */ /* 0x000fda0003fc5270 */
[----:B------:R-:W0:Y:S02]  /*3370*/  @P6 LDC.64 R42, c[0x0][0x9e8] ;  /* 0x00027a00ff2a6b82 */ /* 0x000e240000000a00 */
[----:B0-----:R-:W-:-:S05]  /*3380*/  @P6 IMAD.HI.U32 R42, R99, R42, RZ ;  /* 0x0000002a632a6227 */ /* 0x001fca00078e00ff */
[----:B------:R-:W-:-:S07]  /*3390*/  @P6 SHF.R.U32.HI R99, RZ, R43, R42 ;  /* 0x0000002bff636219 */ /* 0x000fce000001162a */
.L_x_13773:
[----:B------:R-:W-:Y:S05]  /*33a0*/  BSYNC B0 ;  /* 0x0000000000007941 */ /* 0x000fea0003800000 */
.L_x_13771:
[----:B------:R-:W-:-:S04]  /*33b0*/  IMAD R99, R99, R52, -R78 ;  /* 0x0000003463637224 */ /* 0x000fc800078e0a4e */
[----:B------:R-:W-:-:S05]  /*33c0*/  IMAD R99, R0, -0x2, R99 ;  /* 0xfffffffe00637824 */ /* 0x000fca00078e0263 */
[----:B------:R-:W-:Y:S02]  /*33d0*/  VIADDMNMX R46, R99, R52, R46, PT ;  /* 0x00000034632e7246 */ /* 0x000fe4000380012e */
[----:B------:R-:W-:-:S07]  /*33e0*/  VIMNMX R50, R50, R99, !PT ;  /* 0x0000006332327248 */ /* 0x000fce0007fe0100 */
.L_x_13770:
[----:B------:R-:W-:Y:S01]  /*33f0*/  ISETP.GT.AND P1, PT, R50, 0x1, !P1 ;  /* 0x000000013200780c */ /* 0x000fe20004f24270 */
[----:B------:R-:W-:Y:S01]  /*3400*/  ULDC UR7, c[0x0][0x988] ;  /* 0x0002620000077ab9 */ /* 0x000fe20000000800 */
[----:B------:R-:W-:Y:S01]  /*3410*/  LOP3.LUT P6, RZ, R18, 0x4, RZ, 0xc0, !PT ;  /* 0x0000000412ff7812 */ /* 0x000fe200078cc0ff */
[----:B------:R-:W-:Y:S01]  /*3420*/  UISETP.NE.AND UP1, UPT, UR40, URZ, UPT ;  /* 0x0000003f2800728c */ /* 0x000fe2000bf25270 */
[----:B------:R-:W-:Y:S01]  /*3430*/  ISETP.LT.OR P1, PT, R46, 0x2, P1 ;  /* 0x000000022e00780c */ /* 0x000fe20000f21670 */
[----:B------:R-:W-:Y:S01]  /*3440*/  UISETP.NE.AND UP0, UPT, UR44, URZ, UPT ;  /* 0x0000003f2c00728c */ /* 0x000fe2000bf05270 */
[C---:B------:R-:W-:Y:S02]  /*3450*/  ISETP.GT.AND P2, PT, R50.reuse, 0x8, !P2 ;  /* 0x000000083200780c */ /* 0x040fe40005744270 */
        /* <DEDUP_REMOVED lines=9> */
[----:B------:R-:W-:Y:S01]  /*34f0*/  LOP3.LUT P1, RZ, R18, 0x8, RZ, 0xc0, !PT ;  /* 0x0000000812ff7812 */ /* 0x000fe2000782c0ff */
[----:B------:R-:W-:Y:S01]  /*3500*/  @UP1 USHF.R.U32.HI UR45, URZ, UR14, UR11 ;  /* 0x0000000e3f2d1299 */ /* 0x000fe2000801160b */
        /* <DEDUP_REMOVED lines=16> */
[----:B------:R-:W-:Y:S02]  /*3610*/  LOP3.LUT P2, RZ, R18, 0x40000, RZ, 0xc0, !PT ;  /* 0x0004000012ff7812 */ /* 0x000fe4000784c0ff */
[----:B------:R-:W-:Y:S02]  /*3620*/  ISETP.LT.OR P1, PT, R46, 0x19, P1 ;  /* 0x000000192e00780c */ /* 0x000fe40000f21670 */
[----:B------:R-:W-:-:S02]  /*3630*/  FMNMX.FTZ R8, R89, R8, !PT ;  /* 0x0000000859087209 */ /* 0x000fc40007810000 */
[----:B------:R-:W-:Y:S02]  /*3640*/  FSEL R13, R13, -INF , !P1 ;  /* 0xff8000000d0d7808 */ /* 0x000fe40004800000 */
[----:B------:R-:W-:Y:S02]  /*3650*/  LOP3.LUT P1, RZ, R18, 0x1000000, RZ, 0xc0, !PT ;  /* 0x0100000012ff7812 */ /* 0x000fe4000782c0ff */
[----:B------:R-:W-:Y:S02]  /*3660*/  FMNMX.FTZ R8, R81, R8, !PT ;  /* 0x0000000851087209 */ /* 0x000fe40007810000 */
[----:B------:R-:W-:Y:S02]  /*3670*/  ISETP.GT.AND P1, PT, R50, 0x19, !P1 ;  /* 0x000000193200780c */ /* 0x000fe40004f24270 */
[----:B------:R-:W-:Y:S02]  /*3680*/  LOP3.LUT P6, RZ, R18, 0x20000, RZ, 0xc0, !PT ;  /* 0x0002000012ff7812 */ /* 0x000fe400078cc0ff */
        /* <DEDUP_REMOVED lines=16> */
[----:B------:R-:W-:Y:S01]  /*3790*/  FSEL R113, R14, -INF , !P1 ;  /* 0xff8000000e717808 */ /* 0x000fe20004800000 */
[----:B------:R-:W-:Y:S01]  /*37a0*/  IMAD.U32 R14, RZ, RZ, UR7 ;  /* 0x00000007ff0e7e24 */ /* 0x000fe2000f8e00ff */
        /* <DEDUP_REMOVED lines=36> */
[----:B------:R-:W-:Y:S01]  /*39f0*/  LOP3.LUT P2, RZ, R18, 0x80, RZ, 0xc0, !PT ;  /* 0x0000008012ff7812 */ /* 0x000fe2000784c0ff */
[----:B------:R-:W0:Y:S01]  /*3a00*/  SHFL.BFLY PT, R11, R10, 0x2, 0x1f ;  /* 0x0c401f000a0b7f89 */ /* 0x000e2200000e0000 */
[----:B------:R-:W-:-:S02]  /*3a10*/  FSEL R21, R26, -INF , !P1 ;  /* 0xff8000001a157808 */ /* 0x000fc40004800000 */
[C---:B------:R-:W-:Y:S02]  /*3a20*/  LOP3.LUT P1, RZ, R18.reuse, 0x8000, RZ, 0xc0, !PT ;  /* 0x0000800012ff7812 */ /* 0x040fe4000782c0ff */
[----:B------:R-:W-:Y:S02]  /*3a30*/  LOP3.LUT P6, RZ, R18, 0x40, RZ, 0xc0, !PT ;  /* 0x0000004012ff7812 */ /* 0x000fe400078cc0ff */
[C---:B------:R-:W-:Y:S02]  /*3a40*/  ISETP.GT.AND P1, PT, R50.reuse, 0x40, !P1 ;  /* 0x000000403200780c */ /* 0x040fe40004f24270 */
[----:B------:R-:W-:Y:S02]  /*3a50*/  ISETP.GT.AND P3, PT, R50, 0x70, !P3 ;  /* 0x000000703200780c */ /* 0x000fe40005f64270 */
[----:B------:R-:W-:Y:S02]  /*3a60*/  ISETP.LT.OR P1, PT, R46, 0x41, P1 ;  /* 0x000000412e00780c */ /* 0x000fe40000f21670 */
[----:B------:R-:W-:-:S02]  /*3a70*/  ISETP.GT.AND P4, PT, R50, 0x71, !P4 ;  /* 0x000000713200780c */ /* 0x000fc40006784270 */
[----:B------:R-:W-:Y:S02]  /*3a80*/  FSEL R107, R35, -INF , !P1 ;  /* 0xff800000236b7808 */ /* 0x000fe40004800000 */
[----:B------:R-:W-:Y:S02]  /*3a90*/  LOP3.LUT P1, RZ, R18, 0x4000, RZ, 0xc0, !PT ;  /* 0x0000400012ff7812 */ /* 0x000fe4000782c0ff */
[----:B------:R-:W-:Y:S02]  /*3aa0*/  ISETP.LT.OR P3, PT, R46, 0x71, P3 ;  /* 0x000000712e00780c */ /* 0x000fe40001f61670 */
[C---:B------:R-:W-:Y:S02]  /*3ab0*/  ISETP.GT.AND P1, PT, R50.reuse, 0x41, !P1 ;  /* 0x000000413200780c */ /* 0x040fe40004f24270 */
[----:B------:R-:W-:Y:S02]  /*3ac0*/  ISETP.GT.AND P5, PT, R50, 0x78, !P5 ;  /* 0x000000783200780c */ /* 0x000fe40006fa4270 */
[----:B------:R-:W-:-:S02]  /*3ad0*/  ISETP.LT.OR P1, PT, R46, 0x42, P1 ;  /* 0x000000422e00780c */ /* 0x000fc40000f21670 */
[----:B0-----:R-:W-:Y:S02]  /*3ae0*/  FMNMX.FTZ R11, R10, R11, !PT ;  /* 0x0000000b0a0b7209 */ /* 0x001fe40007810000 */
[----:B------:R-:W-:Y:S02]  /*3af0*/  FSEL R101, R36, -INF , !P1 ;  /* 0xff80000024657808 */ /* 0x000fe40004800000 */
[----:B------:R-:W-:Y:S01]  /*3b00*/  LOP3.LUT P1, RZ, R18, 0x2000, RZ, 0xc0, !PT ;  /* 0x0000200012ff7812 */ /* 0x000fe2000782c0ff */
[----:B------:R-:W0:Y:S01]  /*3b10*/  SHFL.BFLY PT, R8, R11, 0x1, 0x1f ;  /* 0x0c201f000b087f89 */ /* 0x000e2200000e0000 */
[----:B------:R-:W-:Y:S02]  /*3b20*/  ISETP.LT.OR P4, PT, R46, 0x72, P4 ;  /* 0x000000722e00780c */ /* 0x000fe40002781670 */
[----:B------:R-:W-:Y:S02]  /*3b30*/  ISETP.GT.AND P1, PT, R50, 0x48, !P1 ;  /* 0x000000483200780c */ /* 0x000fe40004f24270 */
[----:B------:R-:W-:-:S02]  /*3b40*/  ISETP.LT.OR P5, PT, R46, 0x79, P5 ;  /* 0x000000792e00780c */ /* 0x000fc40002fa1670 */
[----:B------:R-:W-:Y:S02]  /*3b50*/  ISETP.LT.OR P1, PT, R46, 0x49, P1 ;  /* 0x000000492e00780c */ /* 0x000fe40000f21670 */
[----:B------:R-:W-:Y:S02]  /*3b60*/  R2UR UR7, R22 ;  /* 0x00000000160772ca */ /* 0x000fe400000e0000 */
[----:B------:R-:W-:Y:S02]  /*3b70*/  FSEL R105, R37, -INF , !P1 ;  /* 0xff80000025697808 */ /* 0x000fe40004800000 */
[----:B------:R-:W-:-:S04]  /*3b80*/  LOP3.LUT P1, RZ, R18, 0x1000, RZ, 0xc0, !PT ;  /* 0x0000100012ff7812 */ /* 0x000fc8000782c0ff */
[----:B------:R-:W-:-:S04]  /*3b90*/  ISETP.GT.AND P1, PT, R50, 0x49, !P1 ;  /* 0x000000493200780c */ /* 0x000fc80004f24270 */
[----:B------:R-:W-:Y:S01]  /*3ba0*/  ISETP.LT.OR P1, PT, R46, 0x4a, P1 ;  /* 0x0000004a2e00780c */ /* 0x000fe20000f21670 */
[----:B------:R-:W-:Y:S01]  /*3bb0*/  UIADD3 UR45, UR7, UR45, URZ ;  /* 0x0000002d072d7290 */ /* 0x000fe2000fffe03f */
[----:B0-----:R-:W-:Y:S02]  /*3bc0*/  FMNMX.FTZ R15, R11, R8, !PT ;  /* 0x000000080b0f7209 */ /* 0x001fe40007810000 */
[----:B------:R-:W-:Y:S01]  /*3bd0*/  FSEL R35, R38, -INF , !P1 ;  /* 0xff80000026237808 */ /* 0x000fe20004800000 */
[----:B------:R-:W-:Y:S01]  /*3be0*/  UIADD3 UR4, UR45, UR4, URZ ;  /* 0x000000042d047290 */ /* 0x000fe2000fffe03f */
[----:B------:R-:W-:Y:S01]  /*3bf0*/  LOP3.LUT P1, RZ, R18, 0x800, RZ, 0xc0, !PT ;  /* 0x0000080012ff7812 */ /* 0x000fe2000782c0ff */
[----:B------:R-:W-:-:S03]  /*3c00*/  FMUL.FTZ R8, R15, R14 ;  /* 0x0000000e0f087220 */ /* 0x000fc60000410000 */
        /* <DEDUP_REMOVED lines=24> */
[----:B------:R-:W-:Y:S02]  /*3d90*/  FSEL R49, R49, -INF , !P1 ;  /* 0xff80000031317808 */ /* 0x000fe40004800000 */
[----:B------:R-:W-:-:S04]  /*3da0*/  FSETP.NEU.FTZ.AND P1, PT, R15, -INF , PT ;  /* 0xff8000000f00780b */ /* 0x000fc80003f3d000 */
[----:B------:R-:W-:Y:S02]  /*3db0*/  FSEL R8, R8, RZ, P1 ;  /* 0x000000ff08087208 */ /* 0x000fe40000800000 */
[----:B------:R-:W-:Y:S02]  /*3dc0*/  ISETP.GT.AND P1, PT, R50, RZ, !P6 ;  /* 0x000000ff3200720c */ /* 0x000fe40007724270 */
[----:B------:R-:W-:Y:S01]  /*3dd0*/  LOP3.LUT P6, RZ, R18, 0x1, RZ, 0xc0, !PT ;  /* 0x0000000112ff7812 */ /* 0x000fe200078cc0ff */
[-CC-:B------:R-:W-:Y:S01]  /*3de0*/  FFMA.FTZ R138, R83, R14.reuse, -R8.reuse ;  /* 0x0000000e538a7223 */ /* 0x180fe20000010808 */
[----:B------:R-:W-:Y:S01]  /*3df0*/  ISETP.LT.OR P1, PT, R46, 0x1, P1 ;  /* 0x000000012e00780c */ /* 0x000fe20000f21670 */
[-CC-:B------:R-:W-:Y:S01]  /*3e00*/  FFMA.FTZ R136, R85, R14.reuse, -R8.reuse ;  /* 0x0000000e55887223 */ /* 0x180fe20000010808 */
[----:B------:R-:W-:Y:S01]  /*3e10*/  FSEL R85, R30, -INF , !P2 ;  /* 0xff8000001e557808 */ /* 0x000fe20005000000 */
[-CC-:B------:R-:W-:Y:S01]  /*3e20*/  FFMA.FTZ R132, R75, R14.reuse, -R8.reuse ;  /* 0x0000000e4b847223 */ /* 0x180fe20000010808 */
[----:B------:R-:W-:Y:S01]  /*3e30*/  FSEL R2, R2, -INF , !P1 ;  /* 0xff80000002027808 */ /* 0x000fe20004800000 */
[-CC-:B------:R-:W-:Y:S01]  /*3e40*/  FFMA.FTZ R142, R87, R14.reuse, -R8.reuse ;  /* 0x0000000e578e7223 */ /* 0x180fe20000010808 */
[----:B------:R-:W-:Y:S01]  /*3e50*/  LOP3.LUT P1, RZ, R18, 0x4000000, RZ, 0xc0, !PT ;  /* 0x0400000012ff7812 */ /* 0x000fe2000782c0ff */
[-CC-:B------:R-:W-:Y:S01]  /*3e60*/  FFMA.FTZ R140, R89, R14.reuse, -R8.reuse ;  /* 0x0000000e598c7223 */ /* 0x180fe20000010808 */
[----:B------:R-:W-:Y:S01]  /*3e70*/  FMNMX.FTZ R10, R2, R121, !PT ;  /* 0x00000079020a7209 */ /* 0x000fe20007810000 */
[-CC-:B------:R-:W-:Y:S01]  /*3e80*/  FFMA.FTZ R148, R135, R14.reuse, -R8.reuse ;  /* 0x0000000e87947223 */ /* 0x180fe20000010808 */
[----:B------:R-:W-:Y:S01]  /*3e90*/  ISETP.GT.AND P1, PT, R50, 0x68, !P1 ;  /* 0x000000683200780c */ /* 0x000fe20004f24270 */
[--C-:B------:R-:W-:Y:S01]  /*3ea0*/  FFMA.FTZ R133, R133, R14, -R8.reuse ;  /* 0x0000000e85857223 */ /* 0x100fe20000010808 */
[----:B------:R-:W-:Y:S01]  /*3eb0*/  FMNMX.FTZ R10, R3, R10, !PT ;  /* 0x0000000a030a7209 */ /* 0x000fe20007810000 */
[--C-:B------:R-:W-:Y:S01]  /*3ec0*/  FFMA.FTZ R150, R129, R14, -R8.reuse ;  /* 0x0000000e81967223 */ /* 0x100fe20000010808 */
[----:B------:R-:W-:Y:S01]  /*3ed0*/  ISETP.LT.OR P1, PT, R46, 0x69, P1 ;  /* 0x000000692e00780c */ /* 0x000fe20000f21670 */
[----:B------:R-:W-:Y:S01]  /*3ee0*/  MUFU.EX2 R148, R148 ;  /* 0x0000009400947308 */ /* 0x000fe20000000800 */
[----:B------:R-:W-:Y:S01]  /*3ef0*/  FMNMX.FTZ R10, R119, R10, !PT ;  /* 0x0000000a770a7209 */ /* 0x000fe20007810000 */
        /* <DEDUP_REMOVED lines=8> */
[----:B------:R-:W0:Y:S01]  /*3f80*/  MUFU.EX2 R133, R133 ;  /* 0x0000008500857308 */ /* 0x000e220000000800 */
[----:B------:R-:W-:Y:S01]  /*3f90*/  ISETP.GT.AND P6, PT, R50, 0x79, !P6 ;  /* 0x000000793200780c */ /* 0x000fe200077c4270 */
[--C-:B------:R-:W-:Y:S01]  /*3fa0*/  FFMA.FTZ R146, R91, R14, -R8.reuse ;  /* 0x0000000e5b927223 */ /* 0x100fe20000010808 */
[----:B------:R-:W-:Y:S01]  /*3fb0*/  FMNMX.FTZ R10, R13, R10, !PT ;  /* 0x0000000a0d0a7209 */ /* 0x000fe20007810000 */
[-CC-:B------:R-:W-:Y:S01]  /*3fc0*/  FFMA.FTZ R91, R97, R14.reuse, -R8.reuse ;  /* 0x0000000e615b7223 */ /* 0x180fe20000010808 */
[----:B------:R-:W-:Y:S01]  /*3fd0*/  FSEL R87, R32, -INF , !P4 ;  /* 0xff80000020577808 */ /* 0x000fe20006000000 */
[--C-:B------:R-:W-:Y:S01]  /*3fe0*/  FFMA.FTZ R81, R81, R14, -R8.reuse ;  /* 0x0000000e51517223 */ /* 0x100fe20000010808 */
[----:B------:R-:W-:Y:S01]  /*3ff0*/  FMNMX.FTZ R10, R115, R10, !PT ;  /* 0x0000000a730a7209 */ /* 0x000fe20007810000 */
[----:B------:R-:W1:Y:S01]  /*4000*/  MUFU.EX2 R150, R150 ;  /* 0x0000009600967308 */ /* 0x000e620000000800 */
[----:B------:R-:W-:Y:S01]  /*4010*/  ISETP.LT.OR P6, PT, R46, 0x7a, P6 ;  /* 0x0000007a2e00780c */ /* 0x000fe200037c1670 */
[--C-:B------:R-:W-:Y:S01]  /*4020*/  FFMA.FTZ R128, R51, R14, -R8.reuse ;  /* 0x0000000e33807223 */ /* 0x100fe20000010808 */
[----:B------:R-:W-:Y:S01]  /*4030*/  FMNMX.FTZ R10, R9, R10, !PT ;  /* 0x0000000a090a7209 */ /* 0x000fe20007810000 */
[-CC-:B------:R-:W-:Y:S01]  /*4040*/  FFMA.FTZ R124, R47, R14.reuse, -R8.reuse ;  /* 0x0000000e2f7c7223 */ /* 0x180fe20000010808 */
[----:B------:R-:W-:Y:S01]  /*4050*/  FSEL R73, R34, -INF , !P5 ;  /* 0xff80000022497808 */ /* 0x000fe20006800000 */
[--C-:B------:R-:W-:Y:S01]  /*4060*/  FFMA.FTZ R126, R53, R14, -R8.reuse ;  /* 0x0000000e357e7223 */ /* 0x100fe20000010808 */
[----:B------:R-:W-:Y:S01]  /*4070*/  FMNMX.FTZ R10, R113, R10, !PT ;  /* 0x0000000a710a7209 */ /* 0x000fe20007810000 */
[----:B------:R-:W2:Y:S01]  /*4080*/  MUFU.EX2 R129, R129 ;  /* 0x0000008100817308 */ /* 0x000ea20000000800 */
[----:B------:R-:W-:Y:S01]  /*4090*/  FSEL R89, R33, -INF , !P6 ;  /* 0xff80000021597808 */ /* 0x000fe20007000000 */
[--C-:B------:R-:W-:Y:S01]  /*40a0*/  FFMA.FTZ R33, R55, R14, -R8.reuse ;  /* 0x0000000e37217223 */ /* 0x100fe20000010808 */
[----:B------:R-:W-:Y:S01]  /*40b0*/  FMNMX.FTZ R10, R103, R10, !PT ;  /* 0x0000000a670a7209 */ /* 0x000fe20007810000 */
[-CC-:B------:R-:W-:Y:S01]  /*40c0*/  FFMA.FTZ R120, R57, R14.reuse, -R8.reuse ;  /* 0x0000000e39787223 */ /* 0x180fe20000010808 */
[-CC-:B------:R-:W-:Y:S01]  /*40d0*/  FFMA.FTZ R77, R77, R14.reuse, -R8.reuse ;  /* 0x0000000e4d4d7223 */ /* 0x180fe20000010808 */
[--C-:B------:R-:W-:Y:S01]  /*40e0*/  FFMA.FTZ R79, R79, R14, -R8.reuse ;  /* 0x0000000e4f4f7223 */ /* 0x100fe20000010808 */
[----:B------:R-:W-:Y:S01]  /*40f0*/  FMNMX.FTZ R10, R111, R10, !PT ;  /* 0x0000000a6f0a7209 */ /* 0x000fe20007810000 */
[----:B------:R-:W3:Y:S01]  /*4100*/  MUFU.EX2 R144, R144 ;  /* 0x0000009000907308 */ /* 0x000ee20000000800 */
[-CC-:B------:R-:W-:Y:S01]  /*4110*/  FFMA.FTZ R93, R93, R14.reuse, -R8.reuse ;  /* 0x0000000e5d5d7223 */ /* 0x180fe20000010808 */
[--C-:B------:R-:W-:Y:S01]  /*4120*/  FFMA.FTZ R134, R67, R14, -R8.reuse ;  /* 0x0000000e43867223 */ /* 0x100fe20000010808 */
[----:B------:R-:W-:Y:S01]  /*4130*/  FMNMX.FTZ R10, R25, R10, !PT ;  /* 0x0000000a190a7209 */ /* 0x000fe20007810000 */
[-CC-:B------:R-:W-:Y:S01]  /*4140*/  FFMA.FTZ R51, R71, R14.reuse, -R8.reuse ;  /* 0x0000000e47337223 */ /* 0x180fe20000010808 */
[-CC-:B------:R-:W-:Y:S01]  /*4150*/  FFMA.FTZ R130, R65, R14.reuse, -R8.reuse ;  /* 0x0000000e41827223 */ /* 0x180fe20000010808 */
[--C-:B------:R-:W-:Y:S01]  /*4160*/  FFMA.FTZ R55, R69, R14, -R8.reuse ;  /* 0x0000000e45377223 */ /* 0x100fe20000010808 */
[----:B------:R-:W-:Y:S01]  /*4170*/  FMNMX.FTZ R10, R109, R10, !PT ;  /* 0x0000000a6d0a7209 */ /* 0x000fe20007810000 */
[----:B------:R-:W4:Y:S01]  /*4180*/  MUFU.EX2 R95, R95 ;  /* 0x0000005f005f7308 */ /* 0x000f220000000800 */
[-CC-:B------:R-:W-:Y:S01]  /*4190*/  FFMA.FTZ R47, R61, R14.reuse, -R8.reuse ;  /* 0x0000000e3d2f7223 */ /* 0x180fe20000010808 */
[--C-:B------:R-:W-:Y:S01]  /*41a0*/  FFMA.FTZ R53, R63, R14, -R8.reuse ;  /* 0x0000000e3f357223 */ /* 0x100fe20000010808 */
[----:B------:R-:W-:Y:S01]  /*41b0*/  FMNMX.FTZ R10, R99, R10, !PT ;  /* 0x0000000a630a7209 */ /* 0x000fe20007810000 */
[-CC-:B------:R-:W-:Y:S01]  /*41c0*/  FFMA.FTZ R57, R59, R14.reuse, -R8.reuse ;  /* 0x0000000e3b397223 */ /* 0x180fe20000010808 */
[-CC-:B------:R-:W-:Y:S01]  /*41d0*/  FFMA.FTZ R122, R41, R14.reuse, -R8.reuse ;  /* 0x0000000e297a7223 */ /* 0x180fe20000010808 */
[----:B------:R-:W-:Y:S01]  /*41e0*/  FFMA.FTZ R7, R7, R14, -R8 ;  /* 0x0000000e07077223 */ /* 0x000fe20000010808 */
        /* <DEDUP_REMOVED lines=43> */
[----:B------:R-:W-:Y:S01]  /*44a0*/  FADD.FTZ R3, R148, R133 ;  /* 0x0000008594037221 */ /* 0x000fe20000010000 */
[-CC-:B------:R-:W-:Y:S01]  /*44b0*/  FFMA.FTZ R149, R2, R14.reuse, -R26.reuse ;  /* 0x0000000e02957223 */ /* 0x180fe2000001081a */
[-CC-:B------:R-:W-:Y:S01]  /*44c0*/  FFMA.FTZ R2, R121, R14.reuse, -R26.reuse ;  /* 0x0000000e79027223 */ /* 0x180fe2000001081a */
[-CC-:B------:R-:W-:Y:S01]  /*44d0*/  FFMA.FTZ R8, R119, R14.reuse, -R26.reuse ;  /* 0x0000000e77087223 */ /* 0x180fe2000001081a */
[----:B-1----:R-:W-:Y:S01]  /*44e0*/  FADD.FTZ R30, R150, R3 ;  /* 0x00000003961e7221 */ /* 0x002fe20000010000 */
[----:B------:R-:W-:Y:S01]  /*44f0*/  MUFU.EX2 R151, R151 ;  /* 0x0000009700977308 */ /* 0x000fe20000000800 */
[-CC-:B------:R-:W-:Y:S01]  /*4500*/  FFMA.FTZ R145, R43, R14.reuse, -R26.reuse ;  /* 0x0000000e2b917223 */ /* 0x180fe2000001081a */
[-C--:B------:R-:W-:Y:S01]  /*4510*/  FFMA.FTZ R10, R117, R14.reuse, -R26 ;  /* 0x0000000e750a7223 */ /* 0x080fe2000001081a */
[----:B--2---:R-:W-:Y:S01]  /*4520*/  FADD.FTZ R3, R129, R30 ;  /* 0x0000001e81037221 */ /* 0x004fe20000010000 */
[-CC-:B------:R-:W-:Y:S01]  /*4530*/  FFMA.FTZ R147, R13, R14.reuse, -R26.reuse ;  /* 0x0000000e0d937223 */ /* 0x180fe2000001081a */
[-CC-:B------:R-:W-:Y:S01]  /*4540*/  FFMA.FTZ R12, R115, R14.reuse, -R26.reuse ;  /* 0x0000000e730c7223 */ /* 0x180fe2000001081a */
[-CC-:B------:R-:W-:Y:S01]  /*4550*/  FFMA.FTZ R141, R9, R14.reuse, -R26.reuse ;  /* 0x0000000e098d7223 */ /* 0x180fe2000001081a */
[----:B---3--:R-:W-:Y:S01]  /*4560*/  FADD.FTZ R30, R144, R3 ;  /* 0x00000003901e7221 */ /* 0x008fe20000010000 */
[----:B------:R-:W-:Y:S01]  /*4570*/  MUFU.EX2 R149, R149 ;  /* 0x0000009500957308 */ /* 0x000fe20000000800 */
[-CC-:B------:R-:W-:Y:S01]  /*4580*/  FFMA.FTZ R18, R113, R14.reuse, -R26.reuse ;  /* 0x0000000e71127223 */ /* 0x180fe2000001081a */
[-C--:B------:R-:W-:Y:S01]  /*4590*/  FFMA.FTZ R143, R103, R14.reuse, -R26 ;  /* 0x0000000e678f7223 */ /* 0x080fe2000001081a */
[----:B----4-:R-:W-:Y:S01]  /*45a0*/  FADD.FTZ R3, R95, R30 ;  /* 0x0000001e5f037221 */ /* 0x010fe20000010000 */
[-CC-:B------:R-:W-:Y:S01]  /*45b0*/  FFMA.FTZ R28, R21, R14.reuse, -R26.reuse ;  /* 0x0000000e151c7223 */ /* 0x180fe2000001081a */
[-CC-:B------:R-:W-:Y:S01]  /*45c0*/  FFMA.FTZ R20, R111, R14.reuse, -R26.reuse ;  /* 0x0000000e6f147223 */ /* 0x180fe2000001081a */
[-CC-:B------:R-:W-:Y:S01]  /*45d0*/  FFMA.FTZ R137, R25, R14.reuse, -R26.reuse ;  /* 0x0000000e19897223 */ /* 0x180fe2000001081a */
[----:B-----5:R-:W-:Y:S01]  /*45e0*/  FADD.FTZ R32, R146, R3 ;  /* 0x0000000392207221 */ /* 0x020fe20000010000 */
[----:B------:R-:W0:Y:S01]  /*45f0*/  MUFU.EX2 R2, R2 ;  /* 0x0000000200027308 */ /* 0x000e220000000800 */
[-CC-:B------:R-:W-:Y:S01]  /*4600*/  FFMA.FTZ R24, R109, R14.reuse, -R26.reuse ;  /* 0x0000000e6d187223 */ /* 0x180fe2000001081a */
[-C--:B------:R-:W-:Y:S01]  /*4610*/  FFMA.FTZ R139, R99, R14.reuse, -R26 ;  /* 0x0000000e638b7223 */ /* 0x080fe2000001081a */
[----:B------:R-:W-:Y:S01]  /*4620*/  FADD.FTZ R3, R91, R32 ;  /* 0x000000205b037221 */ /* 0x000fe20000010000 */
[-CC-:B------:R-:W-:Y:S01]  /*4630*/  FFMA.FTZ R9, R107, R14.reuse, -R26.reuse ;  /* 0x0000000e6b097223 */ /* 0x180fe2000001081a */
[-CC-:B------:R-:W-:Y:S01]  /*4640*/  FFMA.FTZ R30, R101, R14.reuse, -R26.reuse ;  /* 0x0000000e651e7223 */ /* 0x180fe2000001081a */
[-CC-:B------:R-:W-:Y:S01]  /*4650*/  FFMA.FTZ R135, R105, R14.reuse, -R26.reuse ;  /* 0x0000000e69877223 */ /* 0x180fe2000001081a */
[----:B------:R-:W-:Y:S01]  /*4660*/  FADD.FTZ R32, R140, R3 ;  /* 0x000000038c207221 */ /* 0x000fe20000010000 */
[----:B------:R-:W1:Y:S01]  /*4670*/  MUFU.EX2 R8, R8 ;  /* 0x0000000800087308 */ /* 0x000e620000000800 */
[-CC-:B------:R-:W-:Y:S01]  /*4680*/  FFMA.FTZ R22, R39, R14.reuse, -R26.reuse ;  /* 0x0000000e27167223 */ /* 0x180fe2000001081a */
[-C--:B------:R-:W-:Y:S01]  /*4690*/  FFMA.FTZ R123, R123, R14.reuse, -R26 ;  /* 0x0000000e7b7b7223 */ /* 0x080fe2000001081a */
[----:B------:R-:W-:Y:S01]  /*46a0*/  FADD.FTZ R3, R81, R32 ;  /* 0x0000002051037221 */ /* 0x000fe20000010000 */
[-CC-:B------:R-:W-:Y:S01]  /*46b0*/  FFMA.FTZ R32, R35, R14.reuse, -R26.reuse ;  /* 0x0000000e23207223 */ /* 0x180fe2000001081a */
[-CC-:B------:R-:W-:Y:S01]  /*46c0*/  FFMA.FTZ R45, R45, R14.reuse, -R26.reuse ;  /* 0x0000000e2d2d7223 */ /* 0x180fe2000001081a */
[-C--:B------:R-:W-:Y:S01]  /*46d0*/  FFMA.FTZ R127, R127, R14.reuse, -R26 ;  /* 0x0000000e7f7f7223 */ /* 0x080fe2000001081a */
[----:B------:R-:W-:Y:S01]  /*46e0*/  FADD.FTZ R36, R142, R3 ;  /* 0x000000038e247221 */ /* 0x000fe20000010000 */
[----:B------:R-:W2:Y:S01]  /*46f0*/  MUFU.EX2 R145, R145 ;  /* 0x0000009100917308 */ /* 0x000ea20000000800 */
[----:B0-----:R-:W-:Y:S01]  /*4700*/  FADD.FTZ R34, R149, R2 ;  /* 0x0000000295227221 */ /* 0x001fe20000010000 */
[-C--:B------:R-:W-:Y:S01]  /*4710*/  FFMA.FTZ R49, R49, R14.reuse, -R26 ;  /* 0x0000000e31317223 */ /* 0x080fe2000001081a */
[----:B------:R-:W-:Y:S01]  /*4720*/  FADD.FTZ R13, R77, R36 ;  /* 0x000000244d0d7221 */ /* 0x000fe20000010000 */
[-C--:B------:R-:W-:Y:S01]  /*4730*/  FFMA.FTZ R83, R83, R14.reuse, -R26 ;  /* 0x0000000e53537223 */ /* 0x080fe2000001081a */
[----:B------:R-:W-:Y:S01]  /*4740*/  FADD.FTZ R3, R151, R34 ;  /* 0x0000002297037221 */ /* 0x000fe20000010000 */
[-CC-:B------:R-:W-:Y:S01]  /*4750*/  FFMA.FTZ R85, R85, R14.reuse, -R26.reuse ;  /* 0x0000000e55557223 */ /* 0x180fe2000001081a */
[----:B------:R-:W-:Y:S01]  /*4760*/  FADD.FTZ R36, R136, R13 ;  /* 0x0000000d88247221 */ /* 0x000fe20000010000 */
[----:B------:R-:W0:Y:S01]  /*4770*/  MUFU.EX2 R10, R10 ;  /* 0x0000000a000a7308 */ /* 0x000e220000000800 */
[----:B-1----:R-:W-:Y:S01]  /*4780*/  FADD.FTZ R34, R8, R3 ;  /* 0x0000000308227221 */ /* 0x002fe20000010000 */
[-C--:B------:R-:W-:Y:S01]  /*4790*/  FFMA.FTZ R13, R37, R14.reuse, -R26 ;  /* 0x0000000e250d7223 */ /* 0x080fe2000001081a */
[----:B------:R-:W-:Y:S01]  /*47a0*/  FADD.FTZ R21, R79, R36 ;  /* 0x000000244f157221 */ /* 0x000fe20000010000 */
[-CC-:B------:R-:W-:Y:S01]  /*47b0*/  FFMA.FTZ R75, R75, R14.reuse, -R26.reuse ;  /* 0x0000000e4b4b7223 */ /* 0x180fe2000001081a */
[-CC-:B------:R-:W-:Y:S01]  /*47c0*/  FFMA.FTZ R87, R87, R14.reuse, -R26.reuse ;  /* 0x0000000e57577223 */ /* 0x180fe2000001081a */
[-C--:B------:R-:W-:Y:S01]  /*47d0*/  FFMA.FTZ R73, R73, R14.reuse, -R26 ;  /* 0x0000000e49497223 */ /* 0x080fe2000001081a */
[----:B------:R-:W-:Y:S01]  /*47e0*/  FADD.FTZ R36, R138, R21 ;  /* 0x000000158a247221 */ /* 0x000fe20000010000 */
[----:B------:R-:W1:Y:S01]  /*47f0*/  MUFU.EX2 R147, R147 ;  /* 0x0000009300937308 */ /* 0x000e620000000800 */
[----:B--2---:R-:W-:Y:S01]  /*4800*/  FADD.FTZ R3, R145, R34 ;  /* 0x0000002291037221 */ /* 0x004fe20000010000 */
[----:B------:R-:W-:Y:S01]  /*4810*/  FFMA.FTZ R89, R89, R14, -R26 ;  /* 0x0000000e59597223 */ /* 0x000fe2000001081a */
[----:B------:R-:W-:Y:S01]  /*4820*/  FADD.FTZ R21, R29, R36 ;  /* 0x000000241d157221 */ /* 0x000fe20000010000 */
[----:B------:R-:W-:-:S02]  /*4830*/  F2FP.BF16.F32.PACK_AB R149, R2, R149 ;  /* 0x000000950295723e */ /* 0x000fc400000010ff */
[----:B------:R-:W-:Y:S01]  /*4840*/  F2FP.BF16.F32.PACK_AB R151, R8, R151 ;  /* 0x000000970897723e */ /* 0x000fe200000010ff */
[----:B------:R-:W-:Y:S01]  /*4850*/  FADD.FTZ R36, R132, R21 ;  /* 0x0000001584247221 */ /* 0x000fe20000010000 */
[----:B------:R-:W2:Y:S01]  /*4860*/  MUFU.EX2 R12, R12 ;  /* 0x0000000c000c7308 */ /* 0x000ea20000000800 */
[C---:B0-----:R-:W-:Y:S01]  /*4870*/  FADD.FTZ R34, R10.reuse, R3 ;  /* 0x000000030a227221 */ /* 0x041fe20000010000 */
[----:B------:R-:W-:Y:S01]  /*4880*/  F2FP.BF16.F32.PACK_AB R145, R10, R145 ;  /* 0x000000910a91723e */ /* 0x000fe200000010ff */
[----:B------:R-:W-:Y:S01]  /*4890*/  FADD.FTZ R21, R31, R36 ;  /* 0x000000241f157221 */ /* 0x000fe20000010000 */
[----:B------:R-:W-:Y:S02]  /*48a0*/  F2FP.BF16.F32.PACK_AB R148, R133, R148 ;  /* 0x000000948594723e */ /* 0x000fe400000010ff */
[----:B------:R-:W-:Y:S01]  /*48b0*/  F2FP.BF16.F32.PACK_AB R150, R129, R150 ;  /* 0x000000968196723e */ /* 0x000fe200000010ff */
[----:B------:R-:W-:Y:S01]  /*48c0*/  FADD.FTZ R36, R134, R21 ;  /* 0x0000001586247221 */ /* 0x000fe20000010000 */
[----:B------:R-:W0:Y:S01]  /*48d0*/  MUFU.EX2 R141, R141 ;  /* 0x0000008d008d7308 */ /* 0x000e220000000800 */
[----:B-1----:R-:W-:Y:S01]  /*48e0*/  FADD.FTZ R3, R147, R34 ;  /* 0x0000002293037221 */ /* 0x002fe20000010000 */
[----:B------:R-:W-:Y:S01]  /*48f0*/  F2FP.BF16.F32.PACK_AB R144, R95, R144 ;  /* 0x000000905f90723e */ /* 0x000fe200000010ff */
[----:B------:R-:W-:Y:S01]  /*4900*/  FADD.FTZ R21, R33, R36 ;  /* 0x0000002421157221 */ /* 0x000fe20000010000 */
[----:B------:R-:W-:-:S02]  /*4910*/  F2FP.BF16.F32.PACK_AB R146, R91, R146 ;  /* 0x000000925b92723e */ /* 0x000fc400000010ff */
[----:B------:R-:W-:Y:S01]  /*4920*/  F2FP.BF16.F32.PACK_AB R140, R81, R140 ;  /* 0x0000008c518c723e */ /* 0x000fe200000010ff */
[----:B------:R-:W-:Y:S01]  /*4930*/  FADD.FTZ R38, R128, R21 ;  /* 0x0000001580267221 */ /* 0x000fe20000010000 */
[----:B------:R-:W1:Y:S01]  /*4940*/  MUFU.EX2 R18, R18 ;  /* 0x0000001200127308 */ /* 0x000e620000000800 */
[----:B--2---:R-:W-:Y:S01]  /*4950*/  FADD.FTZ R34, R12, R3 ;  /* 0x000000030c227221 */ /* 0x004fe20000010000 */
[----:B------:R-:W-:Y:S01]  /*4960*/  F2FP.BF16.F32.PACK_AB R142, R77, R142 ;  /* 0x0000008e4d8e723e */ /* 0x000fe200000010ff */
[----:B------:R-:W-:Y:S01]  /*4970*/  FADD.FTZ R21, R51, R38 ;  /* 0x0000002633157221 */ /* 0x000fe20000010000 */
[----:B------:R-:W-:Y:S02]  /*4980*/  F2FP.BF16.F32.PACK_AB R136, R79, R136 ;  /* 0x000000884f88723e */ /* 0x000fe400000010ff */
[----:B------:R-:W-:Y:S02]  /*4990*/  F2FP.BF16.F32.PACK_AB R138, R29, R138 ;  /* 0x0000008a1d8a723e */ /* 0x000fe400000010ff */
[----:B------:R-:W2:Y:S01]  /*49a0*/  MUFU.EX2 R143, R143 ;  /* 0x0000008f008f7308 */ /* 0x000ea20000000800 */
[----:B0-----:R-:W-:Y:S01]  /*49b0*/  FADD.FTZ R3, R141, R34 ;  /* 0x000000228d037221 */ /* 0x001fe20000010000 */
[----:B------:R-:W-:-:S02]  /*49c0*/  F2FP.BF16.F32.PACK_AB R132, R31, R132 ;  /* 0x000000841f84723e */ /* 0x000fc400000010ff */
[----:B------:R-:W-:Y:S02]  /*49d0*/  F2FP.BF16.F32.PACK_AB R134, R33, R134 ;  /* 0x000000862186723e */ /* 0x000fe400000010ff */
[----:B------:R-:W-:Y:S02]  /*49e0*/  F2FP.BF16.F32.PACK_AB R128, R51, R128 ;  /* 0x000000803380723e */ /* 0x000fe400000010ff */
        /* <DEDUP_REMOVED lines=32> */
[----:B------:R-:W-:Y:S01]  /*4bf0*/  F2FP.BF16.F32.PACK_AB R133, R30, R9 ;  /* 0x000000091e85723e */ /* 0x000fe200000010ff */
[----:B------:R-:W-:-:S05]  /*4c00*/  VIADD R9, R19, 0xfffffffe ;  /* 0xfffffffe13097836 */ /* 0x000fca0000000000 */
        /* <DEDUP_REMOVED lines=44> */
[----:B------:R-:W-:-:S03]  /*4ed0*/  F2FP.BF16.F32.PACK_AB R121, R2, R75 ;  /* 0x0000004b0279723e */ /* 0x000fc600000010ff */
[----:B-1----:R-:W-:-:S04]  /*4ee0*/  FADD.FTZ R7, R73, R10 ;  /* 0x0000000a49077221 */ /* 0x002fc80000010000 */
        /* <DEDUP_REMOVED lines=14> */
.L_x_13775:
[----:B------:R-:W-:Y:S02]  /*4fd0*/  ULDC UR14, c[0x0][0x9e4] ;  /* 0x00027900000e7ab9 */ /* 0x000fe40000000800 */
[----:B------:R-:W-:-:S11]  /*4fe0*/  UISETP.NE.AND UP0, UPT, UR14, 0x1, UPT ;  /* 0x000000010e00788c */ /* 0x000fd6000bf05270 */
[----:B------:R-:W-:Y:S02]  /*4ff0*/  @UP0 ULDC.64 UR18, c[0x0][0x9e8] ;  /* 0x00027a0000120ab9 */ /* 0x000fe40000000a00 */
[----:B------:R-:W-:-:S04]  /*5000*/  UIMAD.WIDE.U32 UR10, UR7, UR18, URZ ;  /* 0x00000012070a72a5 */ /* 0x000fc8000f8e003f */
[----:B------:R-:W-:-:S12]  /*5010*/  @UP0 USHF.R.U32.HI UR7, URZ, UR19, UR11 ;  /* 0x000000133f070299 */ /* 0x000fd8000801160b */
.L_x_13776:
[----:B------:R-:W-:-:S04]  /*5020*/  UIMAD UR7, UR7, UR14, UR14 ;  /* 0x0000000e070772a4 */ /* 0x000fc8000f8e020e */
[----:B------:R-:W-:-:S04]  /*5030*/  UISETP.LT.AND UP0, UPT, UR4, UR7, UPT ;  /* 0x000000070400728c */ /* 0x000fc8000bf01270 */
[----:B------:R-:W-:-:S12]  /*5040*/  USEL UR4, UR4, UR7, UP0 ;  /* 0x0000000704047287 */ /* 0x000fd80008000000 */
.L_x_13774:
[----:B------:R-:W-:Y:S01]  /*5050*/  USHF.R.S32.HI UR7, URZ, 0x1f, UR4 ;  /* 0x0000001f3f077899 */ /* 0x000fe20008011404 */
[----:B------:R-:W-:Y:S02]  /*5060*/  CS2R R118, SRZ ;  /* 0x0000000000767805 */ /* 0x000fe4000001ff00 */
[----:B------:R-:W-:Y:S02]  /*5070*/  CS2R R116, SRZ ;  /* 0x0000000000747805 */ /* 0x000fe4000001ff00 */
[----:B------:R-:W-:Y:S01]  /*5080*/  CS2R R114, SRZ ;  /* 0x0000000000727805 */ /* 0x000fe2000001ff00 */
[----:B------:R-:W-:Y:S01]  /*5090*/  ULEA.HI UR7, UR7, UR4, URZ, 0x7 ;  /* 0x0000000407077291 */ /* 0x000fe2000f8f383f */
[----:B------:R-:W-:Y:S02]  /*50a0*/  CS2R R112, SRZ ;  /* 0x0000000000707805 */ /* 0x000fe4000001ff00 */
[----:B------:R-:W-:Y:S01]  /*50b0*/  CS2R R110, SRZ ;  /* 0x00000000006e7805 */ /* 0x000fe2000001ff00 */
[----:B------:R-:W-:Y:S01]  /*50c0*/  UMOV UR4, URZ ;  /* 0x0000003f00047c82 */ /* 0x000fe20008000000 */
        /* <DEDUP_REMOVED lines=15> */
[----:B------:R-:W-:-:S11]  /*51c0*/  CS2R R88, SRZ ;  /* 0x0000000000587805 */ /* 0x000fd6000001ff00 */
[----:B------:R-:W-:Y:S05]  /*51d0*/  @!P1 BRA `(.L_x_13777) ;  /* 0x0000003400a09947 */ /* 0x000fea0003800000 */
[----:B------:R-:W-:Y:S01]  /*51e0*/  IMAD.MOV.U32 R8, RZ, RZ, R11 ;  /* 0x000000ffff087224 */ /* 0x000fe200078e000b */
[----:B------:R-:W-:Y:S01]  /*51f0*/  UMOV UR26, URZ ;  /* 0x0000003f001a7c82 */ /* 0x000fe20008000000 */
[----:B------:R-:W-:Y:S01]  /*5200*/  IMAD.MOV.U32 R7, RZ, RZ, R15 ;  /* 0x000000ffff077224 */ /* 0x000fe200078e000f */
[----:B------:R-:W-:Y:S01]  /*5210*/  UMOV UR25, URZ ;  /* 0x0000003f00197c82 */ /* 0x000fe20008000000 */
[----:B------:R-:W-:Y:S01]  /*5220*/  IMAD.MOV.U32 R119, RZ, RZ, RZ ;  /* 0x000000ffff777224 */ /* 0x000fe200078e00ff */
[----:B------:R-:W-:Y:S01]  /*5230*/  ULDC UR29, c[0x0][0x9e4] ;  /* 0x00027900001d7ab9 */ /* 0x000fe20000000800 */
[----:B------:R-:W-:Y:S01]  /*5240*/  ULDC UR28, c[0x0][0x2f0] ;  /* 0x0000bc00001c7ab9 */ /* 0x000fe20000000800 */
[----:B------:R-:W-:Y:S01]  /*5250*/  ULDC UR30, c[0x0][0x9d8] ;  /* 0x00027600001e7ab9 */ /* 0x000fe20000000800 */
[----:B------:R-:W-:-:S05]  /*5260*/  ULDC UR31, c[0x0][0x9e0] ;  /* 0x00027800001f7ab9 */ /* 0x000fca0000000800 */
.L_x_13796:
[----:B------:R-:W-:Y:S01]  /*5270*/  ISETP.NE.AND P2, PT, RZ, UR42, PT ;  /* 0x0000002aff007c0c */ /* 0x000fe2000bf45270 */
[----:B------:R-:W-:-:S04]  /*5280*/  UISETP.NE.AND UP0, UPT, UR25, 0x1, UPT ;  /* 0x000000011900788c */ /* 0x000fc8000bf05270 */
[----:B------:R-:W-:-:S04]  /*5290*/  USEL UR4, URZ, 0x1, UP0 ;  /* 0x000000013f047887 */ /* 0x000fc80008000000 */
[----:B------:R-:W-:-:S04]  /*52a0*/  ULOP3.LUT UR4, UR26, UR4, URZ, 0x3c, !UPT ;  /* 0x000000041a047292 */ /* 0x000fc8000f8e3c3f */
[----:B------:R-:W-:Y:S08]  /*52b0*/  @P2 BRA `(.L_x_13778) ;  /* 0x0000000000382947 */ /* 0x000ff00003800000 */
[----:B------:R-:W-:Y:S05]  /*52c0*/  @!P0 BRA `(.L_x_13779) ;  /* 0x0000000000048947 */ /* 0x000fea0003800000 */
[----:B------:R-:W-:Y:S01]  /*52d0*/  BPT.TRAP 0x1 ;  /* 0x000000040000795c */ /* 0x000fe20000300000 */
.L_x_13779:
        /* <DEDUP_REMOVED lines=9> */
.L_x_13780:
[----:B-1----:R-:W-:Y:S05]  /*5370*/  @P1 BRA `(.L_x_13778) ;  /* 0x0000000000081947 */ /* 0x002fea0003800000 */
[----:B------:R-:W1:Y:S02]  /*5380*/  SYNCS.PHASECHK.TRANS64.TRYWAIT P1, [UR7+0x16830], R10 ;  /* 0x0168300aff0075a7 */ /* 0x000e640008020147 */
[----:B-1----:R-:W-:Y:S05]  /*5390*/  @!P1 BRA `(.L_x_13781) ;  /* 0x000000ec00a49947 */ /* 0x002fea0003800000 */
.L_x_13778:
        /* <DEDUP_REMOVED lines=11> */
[----:B------:R-:W-:-:S03]  /*5450*/  UMOV UR19, 0x40000040 ;  /* 0x4000004000137882 */ /* 0x000fc60000000000 */
[----:B------:R-:W-:Y:S02]  /*5460*/  UIADD3 UR10, UR22, 0x2, URZ ;  /* 0x00000002160a7890 */ /* 0x000fe4000fffe03f */
[----:B------:R-:W-:Y:S02]  /*5470*/  UIADD3 UR14, UR22, 0x4, URZ ;  /* 0x00000004160e7890 */ /* 0x000fe4000fffe03f */
        /* <DEDUP_REMOVED lines=16> */
.L_x_13783:
[----:B------:R-:W-:Y:S01]  /*5580*/  ULEA UR10, UR25, UR43, 0x3 ;  /* 0x0000002b190a7291 */ /* 0x000fe2000f8e183f */
[----:B------:R-:W-:-:S05]  /*5590*/  IMAD.U32 R10, RZ, RZ, UR26 ;  /* 0x0000001aff0a7e24 */ /* 0x000fca000f8e00ff */
[----:B------:R-:W-:-:S04]  /*55a0*/  SHF.L.U32 R10, R10, 0x1f, RZ ;  /* 0x0000001f0a0a7819 */ /* 0x000fc800000006ff */
[----:B------:R0:W1:Y:S01]  /*55b0*/  SYNCS.PHASECHK.TRANS64.TRYWAIT P1, [UR10+0x16850], R10 ;  /* 0x0168500aff0075a7 */ /* 0x000062000802014a */
[----:B------:R-:W-:Y:S05]  /*55c0*/  @!P0 BRA `(.L_x_13784) ;  /* 0x0000000000048947 */ /* 0x000fea0003800000 */
[----:B------:R-:W-:Y:S01]  /*55d0*/  BPT.TRAP 0x1 ;  /* 0x000000040000795c */ /* 0x000fe20000300000 */
.L_x_13784:
[----:B-1----:R-:W-:Y:S05]  /*55e0*/  @P1 BRA `(.L_x_13782) ;  /* 0x0000000000081947 */ /* 0x002fea0003800000 */
[----:B------:R-:W1:Y:S02]  /*55f0*/  SYNCS.PHASECHK.TRANS64.TRYWAIT P1, [UR10+0x16850], R10 ;  /* 0x0168500aff0075a7 */ /* 0x000e64000802014a */
[----:B-1----:R-:W-:Y:S05]  /*5600*/  @!P1 BRA `(.L_x_13785) ;  /* 0x000000ec00209947 */ /* 0x002fea0003800000 */
.L_x_13782:
        /* <DEDUP_REMOVED lines=50> */
.L_x_13786:
        /* <DEDUP_REMOVED lines=9> */
[----:B------:R-:W1:Y:S01]  /*59c0*/  LDC R27, c[0x0][0x288] ;  /* 0x0000a200ff1b7b82 */ /* 0x000e620000000800 */
[----:B------:R-:W-:Y:S01]  /*59d0*/  FMUL.FTZ R18, R34, UR30 ;  /* 0x0000001e22127c20 */ /* 0x000fe20008410000 */
[----:B------:R-:W-:Y:S01]  /*59e0*/  @UP1 ULDC UR11, c[0x0][0x44c] ;  /* 0x00011300000b1ab9 */ /* 0x000fe20000000800 */
[----:B------:R-:W-:Y:S01]  /*59f0*/  FMUL.FTZ R65, R69, UR30 ;  /* 0x0000001e45417c20 */ /* 0x000fe20008410000 */
[----:B------:R-:W-:Y:S01]  /*5a00*/  FMUL.FTZ R34, R62, UR30 ;  /* 0x0000001e3e227c20 */ /* 0x000fe20008410000 */
[----:B------:R-:W-:-:S02]  /*5a10*/  IMAD.MOV.U32 R69, RZ, RZ, R6 ;  /* 0x000000ffff457224 */ /* 0x000fc400078e0006 */
[----:B0-----:R-:W-:Y:S01]  /*5a20*/  FMUL.FTZ R10, R26, UR30 ;  /* 0x0000001e1a0a7c20 */ /* 0x001fe20008410000 */
[----:B------:R-:W-:Y:S02]  /*5a30*/  IMAD.SHL.U32 R62, R9, 0x80, RZ ;  /* 0x00000080093e7824 */ /* 0x000fe400078e00ff */
[----:B------:R-:W-:Y:S01]  /*5a40*/  FMUL.FTZ R21, R39, UR30 ;  /* 0x0000001e27157c20 */ /* 0x000fe20008410000 */
[----:B------:R-:W-:Y:S01]  /*5a50*/  FMUL.FTZ R26, R47, UR30 ;  /* 0x0000001e2f1a7c20 */ /* 0x000fe20008410000 */
[----:B------:R-:W-:Y:S01]  /*5a60*/  @P1 IMAD.HI.U32 R46, R6, UR11, RZ ;  /* 0x0000000b062e1c27 */ /* 0x000fe2000f8e00ff */
[----:B------:R-:W-:-:S03]  /*5a70*/  @UP1 ULDC UR11, c[0x0][0x450] ;  /* 0x00011400000b1ab9 */ /* 0x000fc60000000800 */
[----:B------:R-:W-:Y:S01]  /*5a80*/  FMUL.FTZ R39, R71, UR30 ;  /* 0x0000001e47277c20 */ /* 0x000fe20008410000 */
[----:B------:R-:W-:Y:S01]  /*5a90*/  IADD3 R47, -R62, 0x1, RZ ;  /* 0x000000013e2f7810 */ /* 0x000fe20007ffe1ff */
[----:B------:R-:W-:Y:S01]  /*5aa0*/  FMUL.FTZ R120, R28, UR30 ;  /* 0x0000001e1c787c20 */ /* 0x000fe20008410000 */
[----:B------:R-:W-:Y:S01]  /*5ab0*/  @P2 SHF.R.U32.HI R69, RZ, UR11, R46 ;  /* 0x0000000bff452c19 */ /* 0x000fe2000801162e */
[----:B------:R-:W-:Y:S01]  /*5ac0*/  FMUL.FTZ R121, R29, UR30 ;  /* 0x0000001e1d797c20 */ /* 0x000fe20008410000 */
[----:B------:R-:W-:Y:S01]  /*5ad0*/  UISETP.NE.AND UP0, UPT, UR44, URZ, UPT ;  /* 0x0000003f2c00728c */ /* 0x000fe2000bf05270 */
        /* <DEDUP_REMOVED lines=54> */
[----:B------:R-:W2:Y:S01]  /*5e40*/  MUFU.TANH R14, R14 ;  /* 0x0000000e000e7308 */ /* 0x000ea20000002400 */
[----:B------:R-:W-:Y:S01]  /*5e50*/  IMAD R48, R16, UR28, R49 ;  /* 0x0000001c10307c24 */ /* 0x000fe2000f8e0231 */
[----:B------:R-:W-:-:S03]  /*5e60*/  UPRMT UR10, UR5, 0x654, UR10 ;  /* 0x00000654050a7896 */ /* 0x000fc6000800000a */
[----:B-1----:R-:W-:-:S03]  /*5e70*/  IMAD.IADD R48, R48, 0x1, -R27 ;  /* 0x0000000130307824 */ /* 0x002fc600078e0a1b */
[----:B------:R-:W1:Y:S01]  /*5e80*/  MUFU.TANH R15, R15 ;  /* 0x0000000f000f7308 */ /* 0x000e620000002400 */
[C---:B------:R-:W-:Y:S02]  /*5e90*/  VIADD R68, R48.reuse, UR31 ;  /* 0x0000001f30447c36 */ /* 0x040fe40008000000 */
[----:B------:R-:W-:Y:S01]  /*5ea0*/  VIADD R67, R48, UR24 ;  /* 0x0000001830437c36 */ /* 0x000fe20008000000 */
[----:B------:R-:W-:Y:S01]  /*5eb0*/  SYNCS.ARRIVE.TRANS64.RED.A1T0 RZ, [UR10], RZ ;  /* 0x000000ffffff79a7 */ /* 0x000fe2000810040a */
[--C-:B0-----:R-:W-:Y:S02]  /*5ec0*/  IMAD.IADD R70, R68, 0x1, R71.reuse ;  /* 0x0000000144467824 */ /* 0x101fe400078e0247 */
        /* <DEDUP_REMOVED lines=77> */
.L_x_13789:
[----:B------:R-:W-:-:S05]  /*63a0*/  IMAD.U32 R73, RZ, RZ, UR29 ;  /* 0x0000001dff497e24 */ /* 0x000fca000f8e00ff */
[----:B------:R-:W-:-:S13]  /*63b0*/  ISETP.NE.AND P1, PT, R73, 0x1, PT ;  /* 0x000000014900780c */ /* 0x000fda0003f25270 */
[----:B------:R-:W1:Y:S02]  /*63c0*/  @P1 LDC.64 R48, c[0x0][0x9e8] ;  /* 0x00027a00ff301b82 */ /* 0x000e640000000a00 */
[----:B-1----:R-:W-:-:S05]  /*63d0*/  @P1 IMAD.HI.U32 R48, R71, R48, RZ ;  /* 0x0000003047301227 */ /* 0x002fca00078e00ff */
[----:B------:R-:W-:-:S07]  /*63e0*/  @P1 SHF.R.U32.HI R71, RZ, R49, R48 ;  /* 0x00000031ff471219 */ /* 0x000fce0000011630 */
.L_x_13790:
[----:B------:R-:W-:Y:S05]  /*63f0*/  BSYNC B0 ;  /* 0x0000000000007941 */ /* 0x000fea0003800000 */
.L_x_13788:
[----:B------:R-:W-:-:S04]  /*6400*/  IMAD R71, R71, R73, -R62 ;  /* 0x0000004947477224 */ /* 0x000fc800078e0a3e */
[----:B------:R-:W-:-:S05]  /*6410*/  IMAD R71, R0, -0x2, R71 ;  /* 0xfffffffe00477824 */ /* 0x000fca00078e0247 */
[----:B------:R-:W-:Y:S02]  /*6420*/  VIADDMNMX R70, R71, R73, R70, PT ;  /* 0x0000004947467246 */ /* 0x000fe40003800146 */
[----:B------:R-:W-:-:S07]  /*6430*/  VIMNMX R72, R72, R71, !PT ;  /* 0x0000004748487248 */ /* 0x000fce0007fe0100 */
.L_x_13787:
[----:B------:R-:W-:Y:S01]  /*6440*/  ISETP.GT.AND P1, PT, R9, -0x1, PT ;  /* 0xffffffff0900780c */ /* 0x000fe20003f24270 */
[----:B------:R-:W1:Y:S01]  /*6450*/  SHFL.IDX PT, R73, R69, 0x1, 0x1c1f ;  /* 0x003c1f0045497f89 */ /* 0x000e6200000e0000 */
        /* <DEDUP_REMOVED lines=12> */
[----:B-1----:R-:W-:Y:S01]  /*6520*/  IMAD.IADD R48, R68, 0x1, R73 ;  /* 0x0000000144307824 */ /* 0x002fe200078e0249 */
        /* <DEDUP_REMOVED lines=43> */
[----:B------:R-:W-:Y:S01]  /*67e0*/  FSEL R125, R50, -INF , !P6 ;  /* 0xff800000327d7808 */ /* 0x000fe20007000000 */
[----:B------:R-:W-:Y:S01]  /*67f0*/  IMAD.IADD R50, R67, 0x1, R73 ;  /* 0x0000000143327824 */ /* 0x000fe200078e0249 */
        /* <DEDUP_REMOVED lines=56> */
.L_x_13793:
[----:B------:R-:W-:-:S05]  /*6b80*/  IMAD.U32 R52, RZ, RZ, UR29 ;  /* 0x0000001dff347e24 */ /* 0x000fca000f8e00ff */
[----:B------:R-:W-:-:S13]  /*6b90*/  ISETP.NE.AND P2, PT, R52, 0x1, PT ;  /* 0x000000013400780c */ /* 0x000fda0003f45270 */
[----:B------:R-:W0:Y:S02]  /*6ba0*/  @P2 LDC.64 R14, c[0x0][0x9e8] ;  /* 0x00027a00ff0e2b82 */ /* 0x000e240000000a00 */
[----:B0-----:R-:W-:-:S05]  /*6bb0*/  @P2 IMAD.HI.U32 R14, R67, R14, RZ ;  /* 0x0000000e430e2227 */ /* 0x001fca00078e00ff */
[----:B------:R-:W-:-:S07]  /*6bc0*/  @P2 SHF.R.U32.HI R67, RZ, R15, R14 ;  /* 0x0000000fff432219 */ /* 0x000fce000001160e */
.L_x_13794:
[----:B------:R-:W-:Y:S05]  /*6bd0*/  BSYNC B0 ;  /* 0x0000000000007941 */ /* 0x000fea0003800000 */
.L_x_13792:
[----:B------:R-:W-:-:S04]  /*6be0*/  IMAD R67, R67, R52, -R62 ;  /* 0x0000003443437224 */ /* 0x000fc800078e0a3e */
[----:B------:R-:W-:-:S05]  /*6bf0*/  IMAD R67, R0, -0x2, R67 ;  /* 0xfffffffe00437824 */ /* 0x000fca00078e0243 */
[----:B------:R-:W-:Y:S02]  /*6c00*/  VIADDMNMX R48, R67, R52, R48, PT ;  /* 0x0000003443307246 */ /* 0x000fe40003800130 */
[----:B------:R-:W-:-:S07]  /*6c10*/  VIMNMX R50, R50, R67, !PT ;  /* 0x0000004332327248 */ /* 0x000fce0007fe0100 */
.L_x_13791:
[----:B------:R-:W-:Y:S02]  /*6c20*/  FMNMX.FTZ R14, R77, R7, !PT ;  /* 0x000000074d0e7209 */ /* 0x000fe40007810000 */
[C---:B------:R-:W-:Y:S02]  /*6c30*/  ISETP.GT.AND P6, PT, R50.reuse, 0x1, P1 ;  /* 0x000000013200780c */ /* 0x040fe40000fc4270 */
        /* <DEDUP_REMOVED lines=27> */
[----:B------:R-:W-:-:S02]  /*6df0*/  ISETP.GT.AND P5, PT, R50, RZ, P1 ;  /* 0x000000ff3200720c */ /* 0x000fc40000fa4270 */
        /* <DEDUP_REMOVED lines=21> */
[----:B------:R-:W-:Y:S02]  /*6f50*/  ISETP.LT.OR P2, PT, R48, 0x22, P2 ;  /* 0x000000223000780c */ /* 0x000fe40001741670 */
[----:B------:R-:W-:-:S04]  /*6f60*/  FMNMX.FTZ R14, R59, R14, !PT ;  /* 0x0000000e3b0e7209 */ /* 0x000fc80007810000 */
[----:B------:R-:W-:-:S04]  /*6f70*/  FMNMX.FTZ R14, R57, R14, !PT ;  /* 0x0000000e390e7209 */ /* 0x000fc80007810000 */
[----:B------:R-:W-:-:S04]  /*6f80*/  FMNMX.FTZ R14, R55, R14, !PT ;  /* 0x0000000e370e7209 */ /* 0x000fc80007810000 */
        /* <DEDUP_REMOVED lines=9> */
[----:B0-----:R-:W-:-:S03]  /*7020*/  FMUL.FTZ R11, R15, R14 ;  /* 0x0000000e0f0b7220 */ /* 0x001fc60000410000 */
[----:B------:R-:W-:Y:S02]  /*7030*/  FSEL R18, R15, RZ, P6 ;  /* 0x000000ff0f127208 */ /* 0x000fe40003000000 */
[----:B------:R-:W-:-:S03]  /*7040*/  FSEL R12, R11, RZ, P6 ;  /* 0x000000ff0b0c7208 */ /* 0x000fc60003000000 */
[----:B------:R-:W-:Y:S02]  /*7050*/  FADD.FTZ R7, -R18, R7 ;  /* 0x0000000712077221 */ /* 0x000fe40000010100 */
[-CC-:B------:R-:W-:Y:S01]  /*7060*/  FFMA.FTZ R148, R77, R14.reuse, -R12.reuse ;  /* 0x0000000e4d947223 */ /* 0x180fe2000001080c */
[----:B------:R-:W-:Y:S01]  /*7070*/  FSEL R77, R20, -INF , !P3 ;  /* 0xff800000144d7808 */ /* 0x000fe20005800000 */
[-CC-:B------:R-:W-:Y:S01]  /*7080*/  FFMA.FTZ R11, R79, R14.reuse, -R12.reuse ;  /* 0x0000000e4f0b7223 */ /* 0x180fe2000001080c */
[----:B------:R-:W-:Y:S01]  /*7090*/  ISETP.GT.AND P3, PT, R50, 0x28, P1 ;  /* 0x000000283200780c */ /* 0x000fe20000f64270 */
[-CC-:B------:R-:W-:Y:S01]  /*70a0*/  FFMA.FTZ R150, R87, R14.reuse, -R12.reuse ;  /* 0x0000000e57967223 */ /* 0x180fe2000001080c */
[----:B------:R-:W-:Y:S01]  /*70b0*/  FSEL R79, R21, -INF , !P4 ;  /* 0xff800000154f7808 */ /* 0x000fe20006000000 */
[-CC-:B------:R-:W-:Y:S01]  /*70c0*/  FFMA.FTZ R144, R139, R14.reuse, -R12.reuse ;  /* 0x0000000e8b907223 */ /* 0x180fe2000001080c */
[----:B------:R-:W-:Y:S01]  /*70d0*/  ISETP.LT.OR P3, PT, R48, 0x29, P3 ;  /* 0x000000293000780c */ /* 0x000fe20001f61670 */
[-CC-:B------:R-:W-:Y:S01]  /*70e0*/  FFMA.FTZ R146, R145, R14.reuse, -R12.reuse ;  /* 0x0000000e91927223 */ /* 0x180fe2000001080c */
[----:B------:R-:W-:Y:S01]  /*70f0*/  ISETP.GT.AND P4, PT, R50, 0x29, P1 ;  /* 0x000000293200780c */ /* 0x000fe20000f84270 */
[----:B------:R0:W-:Y:S01]  /*7100*/  MUFU.EX2 R21, R11 ;  /* 0x0000000b00157308 */ /* 0x0001e20000000800 */
[----:B------:R-:W-:Y:S01]  /*7110*/  FSEL R133, R25, -INF , !P3 ;  /* 0xff80000019857808 */ /* 0x000fe20005800000 */
[-CC-:B------:R-:W-:Y:S01]  /*7120*/  FFMA.FTZ R25, R137, R14.reuse, -R12.reuse ;  /* 0x0000000e89197223 */ /* 0x180fe2000001080c */
[----:B------:R-:W-:Y:S01]  /*7130*/  FSEL R137, R10, -INF , !P5 ;  /* 0xff8000000a897808 */ /* 0x000fe20006800000 */
[-CC-:B------:R-:W-:Y:S01]  /*7140*/  FFMA.FTZ R140, R155, R14.reuse, -R12.reuse ;  /* 0x0000000e9b8c7223 */ /* 0x180fe2000001080c */
[----:B------:R-:W-:Y:S01]  /*7150*/  FSEL R87, R22, -INF , !P2 ;  /* 0xff80000016577808 */ /* 0x000fe20005000000 */
[--C-:B------:R-:W-:Y:S01]  /*7160*/  FFMA.FTZ R142, R151, R14, -R12.reuse ;  /* 0x0000000e978e7223 */ /* 0x100fe2000001080c */
[----:B------:R-:W-:Y:S01]  /*7170*/  FMNMX.FTZ R10, R137, R8, !PT ;  /* 0x00000008890a7209 */ /* 0x000fe20007810000 */
[-CC-:B------:R-:W-:Y:S01]  /*7180*/  FFMA.FTZ R136, R147, R14.reuse, -R12.reuse ;  /* 0x0000000e93887223 */ /* 0x180fe2000001080c */
[----:B------:R-:W-:Y:S01]  /*7190*/  ISETP.GT.AND P2, PT, R50, 0x30, P1 ;  /* 0x000000303200780c */ /* 0x000fe20000f44270 */
[--C-:B------:R-:W-:Y:S01]  /*71a0*/  FFMA.FTZ R138, R123, R14, -R12.reuse ;  /* 0x0000000e7b8a7223 */ /* 0x100fe2000001080c */
[----:B------:R-:W-:Y:S01]  /*71b0*/  FMNMX.FTZ R10, R67, R10, !PT ;  /* 0x0000000a430a7209 */ /* 0x000fe20007810000 */
[-CC-:B------:R-:W-:Y:S01]  /*71c0*/  FFMA.FTZ R132, R131, R14.reuse, -R12.reuse ;  /* 0x0000000e83847223 */ /* 0x180fe2000001080c */
[----:B------:R-:W-:Y:S01]  /*71d0*/  ISETP.LT.OR P4, PT, R48, 0x2a, P4 ;  /* 0x0000002a3000780c */ /* 0x000fe20002781670 */
        /* <DEDUP_REMOVED lines=19> */
[----:B------:R-:W-:Y:S01]  /*7310*/  FSEL R141, R28, -INF , !P2 ;  /* 0xff8000001c8d7808 */ /* 0x000fe20005000000 */
[----:B------:R-:W-:Y:S01]  /*7320*/  FFMA.FTZ R49, R49, R14, -R12 ;  /* 0x0000000e31317223 */ /* 0x000fe2000001080c */
[----:B------:R-:W-:Y:S01]  /*7330*/  FMNMX.FTZ R10, R79, R10, !PT ;  /* 0x0000000a4f0a7209 */ /* 0x000fe20007810000 */
[----:B------:R-:W-:Y:S01]  /*7340*/  FMUL.FTZ R7, R7, R14 ;  /* 0x0000000e07077220 */ /* 0x000fe20000410000 */
[----:B------:R-:W-:Y:S01]  /*7350*/  ISETP.LT.OR P3, PT, R48, 0x32, P3 ;  /* 0x000000323000780c */ /* 0x000fe20001f61670 */
[----:B------:R-:W-:Y:S01]  /*7360*/  MUFU.EX2 R148, R148 ;  /* 0x0000009400947308 */ /* 0x000fe20000000800 */
[----:B------:R-:W-:-:S02]  /*7370*/  FMNMX.FTZ R10, R81, R10, !PT ;  /* 0x0000000a510a7209 */ /* 0x000fc40007810000 */
[----:B------:R-:W-:Y:S02]  /*7380*/  ISETP.GT.AND P4, PT, R50, 0x39, P1 ;  /* 0x000000393200780c */ /* 0x000fe40000f84270 */
[----:B------:R-:W-:Y:S02]  /*7390*/  FMNMX.FTZ R10, R87, R10, !PT ;  /* 0x0000000a570a7209 */ /* 0x000fe40007810000 */
[----:B------:R-:W-:Y:S01]  /*73a0*/  ISETP.LT.OR P5, PT, R48, 0x39, P5 ;  /* 0x000000393000780c */ /* 0x000fe20002fa1670 */
[----:B------:R-:W1:Y:S01]  /*73b0*/  MUFU.EX2 R7, R7 ;  /* 0x0000000700077308 */ /* 0x000e620000000800 */
[----:B------:R-:W-:Y:S02]  /*73c0*/  FMNMX.FTZ R10, R133, R10, !PT ;  /* 0x0000000a850a7209 */ /* 0x000fe40007810000 */
[----:B------:R-:W-:Y:S01]  /*73d0*/  FSEL R143, R29, -INF , !P3 ;  /* 0xff8000001d8f7808 */ /* 0x000fe20005800000 */
[----:B------:R-:W-:Y:S01]  /*73e0*/  FFMA.FTZ R29, R157, R14, -R12 ;  /* 0x0000000e9d1d7223 */ /* 0x000fe2000001080c */
[----:B------:R-:W-:-:S02]  /*73f0*/  FMNMX.FTZ R10, R139, R10, !PT ;  /* 0x0000000a8b0a7209 */ /* 0x000fc40007810000 */
[----:B------:R-:W-:Y:S01]  /*7400*/  ISETP.GT.AND P2, PT, R50, 0x40, P1 ;  /* 0x000000403200780c */ /* 0x000fe20000f44270 */
[----:B------:R-:W-:Y:S01]  /*7410*/  MUFU.EX2 R150, R150 ;  /* 0x0000009600967308 */ /* 0x000fe20000000800 */
[----:B------:R-:W-:Y:S02]  /*7420*/  FMNMX.FTZ R10, R141, R10, !PT ;  /* 0x0000000a8d0a7209 */ /* 0x000fe40007810000 */
[----:B------:R-:W-:Y:S02]  /*7430*/  FSEL R145, R30, -INF , !P5 ;  /* 0xff8000001e917808 */ /* 0x000fe40006800000 */
[----:B------:R-:W-:Y:S02]  /*7440*/  ISETP.LT.OR P4, PT, R48, 0x3a, P4 ;  /* 0x0000003a3000780c */ /* 0x000fe40002781670 */
[----:B------:R-:W-:Y:S01]  /*7450*/  FMNMX.FTZ R10, R143, R10, !PT ;  /* 0x0000000a8f0a7209 */ /* 0x000fe20007810000 */
[----:B------:R-:W-:Y:S01]  /*7460*/  MUFU.EX2 R25, R25 ;  /* 0x0000001900197308 */ /* 0x000fe20000000800 */
[----:B------:R-:W-:-:S02]  /*7470*/  ISETP.GT.AND P3, PT, R50, 0x41, P1 ;  /* 0x000000413200780c */ /* 0x000fc40000f64270 */
[----:B------:R-:W-:Y:S02]  /*7480*/  ISETP.LT.OR P2, PT, R48, 0x41, P2 ;  /* 0x000000413000780c */ /* 0x000fe40001741670 */
[----:B------:R-:W-:Y:S01]  /*7490*/  FSEL R157, R31, -INF , !P4 ;  /* 0xff8000001f9d7808 */ /* 0x000fe20006000000 */
[----:B------:R-:W-:Y:S01]  /*74a0*/  FFMA.FTZ R31, R153, R14, -R12 ;  /* 0x0000000e991f7223 */ /* 0x000fe2000001080c */
[----:B------:R-:W-:Y:S01]  /*74b0*/  FMNMX.FTZ R10, R145, R10, !PT ;  /* 0x0000000a910a7209 */ /* 0x000fe20007810000 */
[----:B------:R-:W-:Y:S01]  /*74c0*/  MUFU.EX2 R144, R144 ;  /* 0x0000009000907308 */ /* 0x000fe20000000800 */
[----:B------:R-:W-:Y:S02]  /*74d0*/  ISETP.GT.AND P5, PT, R50, 0x48, P1 ;  /* 0x000000483200780c */ /* 0x000fe40000fa4270 */
[----:B------:R-:W-:Y:S02]  /*74e0*/  FSEL R32, R32, -INF , !P2 ;  /* 0xff80000020207808 */ /* 0x000fe40005000000 */
[----:B------:R-:W-:-:S02]  /*74f0*/  ISETP.LT.OR P3, PT, R48, 0x42, P3 ;  /* 0x000000423000780c */ /* 0x000fc40001f61670 */
[----:B0-----:R-:W-:Y:S01]  /*7500*/  FMNMX.FTZ R11, R157, R10, !PT ;  /* 0x0000000a9d0b7209 */ /* 0x001fe20007810000 */
[----:B------:R-:W-:Y:S01]  /*7510*/  MUFU.EX2 R135, R135 ;  /* 0x0000008700877308 */ /* 0x000fe20000000800 */
[----:B------:R-:W-:Y:S02]  /*7520*/  ISETP.GT.AND P4, PT, R50, 0x49, P1 ;  /* 0x000000493200780c */ /* 0x000fe40000f84270 */
[----:B------:R-:W-:Y:S02]  /*7530*/  ISETP.LT.OR P5, PT, R48, 0x49, P5 ;  /* 0x000000493000780c */ /* 0x000fe40002fa1670 */
[----:B------:R-:W-:Y:S01]  /*7540*/  FSEL R155, R33, -INF , !P3 ;  /* 0xff800000219b7808 */ /* 0x000fe20005800000 */
[----:B------:R-:W-:Y:S01]  /*7550*/  FFMA.FTZ R33, R149, R14, -R12 ;  /* 0x0000000e95217223 */ /* 0x000fe2000001080c */
[----:B------:R-:W-:Y:S01]  /*7560*/  FMNMX.FTZ R10, R32, R11, !PT ;  /* 0x0000000b200a7209 */ /* 0x000fe20007810000 */
[----:B------:R-:W-:Y:S01]  /*7570*/  MUFU.EX2 R146, R146 ;  /* 0x0000009200927308 */ /* 0x000fe20000000800 */
[----:B------:R-:W-:-:S02]  /*7580*/  ISETP.GT.AND P2, PT, R50, 0x50, P1 ;  /* 0x000000503200780c */ /* 0x000fc40000f44270 */
[----:B------:R-:W-:Y:S01]  /*7590*/  FSEL R153, R34, -INF , !P5 ;  /* 0xff80000022997808 */ /* 0x000fe20006800000 */
[----:B-1----:R-:W-:Y:S01]  /*75a0*/  FFMA.FTZ R34, R7, R3, R148 ;  /* 0x0000000307227223 */ /* 0x002fe20000010094 */
[----:B------:R-:W-:Y:S02]  /*75b0*/  ISETP.LT.OR P4, PT, R48, 0x4a, P4 ;  /* 0x0000004a3000780c */ /* 0x000fe40002781670 */
[----:B------:R-:W-:Y:S01]  /*75c0*/  FMNMX.FTZ R10, R155, R10, !PT ;  /* 0x0000000a9b0a7209 */ /* 0x000fe20007810000 */
[----:B------:R-:W-:Y:S01]  /*75d0*/  FADD.FTZ R3, R21, R34 ;  /* 0x0000002215037221 */ /* 0x000fe20000010000 */
[----:B------:R-:W-:Y:S01]  /*75e0*/  ISETP.GT.AND P3, PT, R50, 0x51, P1 ;  /* 0x000000513200780c */ /* 0x000fe20000f64270 */
[----:B------:R-:W-:Y:S01]  /*75f0*/  MUFU.EX2 R29, R29 ;  /* 0x0000001d001d7308 */ /* 0x000fe20000000800 */
[----:B------:R-:W-:Y:S02]  /*7600*/  ISETP.LT.OR P2, PT, R48, 0x51, P2 ;  /* 0x000000513000780c */ /* 0x000fe40001741670 */
[----:B------:R-:W-:Y:S01]  /*7610*/  FSEL R151, R35, -INF , !P4 ;  /* 0xff80000023977808 */ /* 0x000fe20006000000 */
[----:B------:R-:W-:Y:S01]  /*7620*/  FFMA.FTZ R35, R121, R14, -R12 ;  /* 0x0000000e79237223 */ /* 0x000fe2000001080c */
[----:B------:R-:W-:-:S02]  /*7630*/  FMNMX.FTZ R10, R153, R10, !PT ;  /* 0x0000000a990a7209 */ /* 0x000fc40007810000 */
[----:B------:R-:W-:Y:S01]  /*7640*/  ISETP.GT.AND P5, PT, R50, 0x58, P1 ;  /* 0x000000583200780c */ /* 0x000fe20000fa4270 */
[----:B------:R-:W-:Y:S01]  /*7650*/  MUFU.EX2 R140, R140 ;  /* 0x0000008c008c7308 */ /* 0x000fe20000000800 */
[----:B------:R-:W-:Y:S02]  /*7660*/  FSEL R36, R36, -INF , !P2 ;  /* 0xff80000024247808 */ /* 0x000fe40005000000 */
[----:B------:R-:W-:Y:S02]  /*7670*/  ISETP.LT.OR P3, PT, R48, 0x52, P3 ;  /* 0x000000523000780c */ /* 0x000fe40001f61670 */
[----:B------:R-:W-:Y:S02]  /*7680*/  FMNMX.FTZ R11, R151, R10, !PT ;  /* 0x0000000a970b7209 */ /* 0x000fe40007810000 */
[----:B------:R-:W-:Y:S01]  /*7690*/  ISETP.GT.AND P4, PT, R50, 0x59, P1 ;  /* 0x000000593200780c */ /* 0x000fe20000f84270 */
[----:B------:R-:W-:Y:S01]  /*76a0*/  MUFU.EX2 R31, R31 ;  /* 0x0000001f001f7308 */ /* 0x000fe20000000800 */
[----:B------:R-:W-:-:S02]  /*76b0*/  ISETP.LT.OR P5, PT, R48, 0x59, P5 ;  /* 0x000000593000780c */ /* 0x000fc40002fa1670 */
[----:B------:R-:W-:Y:S01]  /*76c0*/  FSEL R149, R37, -INF , !P3 ;  /* 0xff80000025957808 */ /* 0x000fe20005800000 */
[----:B------:R-:W-:Y:S01]  /*76d0*/  FFMA.FTZ R37, R125, R14, -R12 ;  /* 0x0000000e7d257223 */ /* 0x000fe2000001080c */
[----:B------:R-:W-:Y:S02]  /*76e0*/  FMNMX.FTZ R10, R36, R11, !PT ;  /* 0x0000000b240a7209 */ /* 0x000fe40007810000 */
[----:B------:R-:W-:Y:S01]  /*76f0*/  ISETP.GT.AND P2, PT, R50, 0x60, P1 ;  /* 0x000000603200780c */ /* 0x000fe20000f44270 */
[----:B------:R-:W-:Y:S01]  /*7700*/  MUFU.EX2 R142, R142 ;  /* 0x0000008e008e7308 */ /* 0x000fe20000000800 */
[----:B------:R-:W-:Y:S02]  /*7710*/  FSEL R147, R38, -INF , !P5 ;  /* 0xff80000026937808 */ /* 0x000fe40006800000 */
[----:B------:R-:W-:Y:S02]  /*7720*/  ISETP.LT.OR P4, PT, R48, 0x5a, P4 ;  /* 0x0000005a3000780c */ /* 0x000fe40002781670 */
[----:B------:R-:W-:-:S02]  /*7730*/  FMNMX.FTZ R10, R149, R10, !PT ;  /* 0x0000000a950a7209 */ /* 0x000fc40007810000 */
[----:B------:R-:W-:Y:S01]  /*7740*/  ISETP.GT.AND P3, PT, R50, 0x61, P1 ;  /* 0x000000613200780c */ /* 0x000fe20000f64270 */
[----:B------:R-:W-:Y:S01]  /*7750*/  MUFU.EX2 R33, R33 ;  /* 0x0000002100217308 */ /* 0x000fe20000000800 */
[----:B------:R-:W-:Y:S02]  /*7760*/  ISETP.LT.OR P2, PT, R48, 0x61, P2 ;  /* 0x000000613000780c */ /* 0x000fe40001741670 */
[----:B------:R-:W-:Y:S01]  /*7770*/  FSEL R121, R39, -INF , !P4 ;  /* 0xff80000027797808 */ /* 0x000fe20006000000 */
[----:B------:R-:W-:Y:S01]  /*7780*/  FFMA.FTZ R39, R127, R14, -R12 ;  /* 0x0000000e7f277223 */ /* 0x000fe2000001080c */
[----:B------:R-:W-:Y:S02]  /*7790*/  FMNMX.FTZ R10, R147, R10, !PT ;  /* 0x0000000a930a7209 */ /* 0x000fe40007810000 */
[----:B------:R-:W-:Y:S01]  /*77a0*/  ISETP.GT.AND P5, PT, R50, 0x68, P1 ;  /* 0x000000683200780c */ /* 0x000fe20000fa4270 */
[----:B------:R-:W-:Y:S01]  /*77b0*/  MUFU.EX2 R136, R136 ;  /* 0x0000008800887308 */ /* 0x000fe20000000800 */
[----:B------:R-:W-:-:S02]  /*77c0*/  FSEL R40, R40, -INF , !P2 ;  /* 0xff80000028287808 */ /* 0x000fc40005000000 */
[----:B------:R-:W-:Y:S02]  /*77d0*/  ISETP.LT.OR P3, PT, R48, 0x62, P3 ;  /* 0x000000623000780c */ /* 0x000fe40001f61670 */
[----:B------:R-:W-:Y:S02]  /*77e0*/  FMNMX.FTZ R11, R121, R10, !PT ;  /* 0x0000000a790b7209 */ /* 0x000fe40007810000 */
        /* <DEDUP_REMOVED lines=19> */
[----:B------:R-:W-:Y:S02]  /*7920*/  ISETP.LT.OR P3, PT, R48, 0x72, P3 ;  /* 0x000000723000780c */ /* 0x000fe40001f61670 */
[----:B------:R-:W-:Y:S02]  /*7930*/  FSEL R44, R44, -INF , !P2 ;  /* 0xff8000002c2c7808 */ /* 0x000fe40005000000 */
[----:B------:R-:W-:-:S02]  /*7940*/  FMNMX.FTZ R11, R131, R10, !PT ;  /* 0x0000000a830b7209 */ /* 0x000fc40007810000 */
[----:B------:R-:W-:Y:S01]  /*7950*/  ISETP.GT.AND P1, PT, R50, 0x79, P1 ;  /* 0x000000793200780c */ /* 0x000fe20000f24270 */
[----:B------:R-:W-:Y:S01]  /*7960*/  MUFU.EX2 R39, R39 ;  /* 0x0000002700277308 */ /* 0x000fe20000000800 */
[----:B------:R-:W-:Y:S02]  /*7970*/  ISETP.LT.OR P5, PT, R48, 0x79, P5 ;  /* 0x000000793000780c */ /* 0x000fe40002fa1670 */
[----:B------:R-:W-:Y:S01]  /*7980*/  FSEL R127, R45, -INF , !P3 ;  /* 0xff8000002d7f7808 */ /* 0x000fe20005800000 */
[----:B------:R-:W-:Y:S01]  /*7990*/  FFMA.FTZ R45, R61, R14, -R12 ;  /* 0x0000000e3d2d7223 */ /* 0x000fe2000001080c */
[----:B------:R-:W-:Y:S02]  /*79a0*/  FMNMX.FTZ R10, R44, R11, !PT ;  /* 0x0000000b2c0a7209 */ /* 0x000fe40007810000 */
[----:B------:R-:W-:Y:S01]  /*79b0*/  ISETP.LT.OR P1, PT, R48, 0x7a, P1 ;  /* 0x0000007a3000780c */ /* 0x000fe20000f21670 */
[----:B------:R-:W-:Y:S01]  /*79c0*/  MUFU.EX2 R134, R134 ;  /* 0x0000008600867308 */ /* 0x000fe20000000800 */
[----:B------:R-:W-:-:S02]  /*79d0*/  FSEL R46, R46, -INF , !P5 ;  /* 0xff8000002e2e7808 */ /* 0x000fc40006800000 */
[----:B------:R-:W-:Y:S02]  /*79e0*/  FMNMX.FTZ R11, R127, R10, !PT ;  /* 0x0000000a7f0b7209 */ /* 0x000fe40007810000 */
[----:B------:R-:W-:Y:S01]  /*79f0*/  FSEL R129, R47, -INF , !P1 ;  /* 0xff8000002f817808 */ /* 0x000fe20004800000 */
[----:B------:R-:W-:Y:S01]  /*7a00*/  FFMA.FTZ R47, R65, R14, -R12 ;  /* 0x0000000e412f7223 */ /* 0x000fe2000001080c */
        /* <DEDUP_REMOVED lines=54> */
[----:B------:R-:W-:-:S03]  /*7d70*/  FADD.FTZ R2, R144, R3 ;  /* 0x0000000390027221 */ /* 0x000fc60000010000 */
[----:B------:R-:W-:Y:S01]  /*7d80*/  FADD.FTZ R63, R53, R34 ;  /* 0x00000022353f7221 */ /* 0x000fe20000010000 */
[-C--:B------:R-:W-:Y:S01]  /*7d90*/  FFMA.FTZ R34, R36, R14.reuse, -R10 ;  /* 0x0000000e24227223 */ /* 0x080fe2000001080a */
[----:B------:R-:W-:Y:S01]  /*7da0*/  FADD.FTZ R3, R135, R2 ;  /* 0x0000000287037221 */ /* 0x000fe20000010000 */
[----:B------:R-:W2:Y:S01]  /*7db0*/  MUFU.EX2 R22, R22 ;  /* 0x0000001600167308 */ /* 0x000ea20000000800 */
[----:B0-----:R-:W-:Y:S01]  /*7dc0*/  FADD.FTZ R36, R20, R63 ;  /* 0x0000003f14247221 */ /* 0x001fe20000010000 */
[----:B------:R-:W-:Y:S01]  /*7dd0*/  FFMA.FTZ R63, R149, R14, -R10 ;  /* 0x0000000e953f7223 */ /* 0x000fe2000001080a */
        /* <DEDUP_REMOVED lines=11> */
[----:B0-----:R-:W-:Y:S01]  /*7e90*/  FADD.FTZ R65, R55, R36 ;  /* 0x0000002437417221 */ /* 0x001fe20000010000 */
[----:B------:R-:W-:-:S06]  /*7ea0*/  FFMA.FTZ R36, R147, R14, -R10 ;  /* 0x0000000e93247223 */ /* 0x000fcc000001080a */
[----:B------:R-:W0:Y:S01]  /*7eb0*/  MUFU.EX2 R26, R26 ;  /* 0x0000001a001a7308 */ /* 0x000e220000000800 */
[----:B-1----:R-:W-:Y:S01]  /*7ec0*/  FADD.FTZ R38, R24, R65 ;  /* 0x0000004118267221 */ /* 0x002fe20000010000 */
[-CC-:B------:R-:W-:Y:S01]  /*7ed0*/  FFMA.FTZ R65, R121, R14.reuse, -R10.reuse ;  /* 0x0000000e79417223 */ /* 0x180fe2000001080a */
[----:B------:R-:W-:-:S05]  /*7ee0*/  FFMA.FTZ R121, R44, R14, -R10 ;  /* 0x0000000e2c797223 */ /* 0x000fca000001080a */
[----:B------:R-:W1:Y:S01]  /*7ef0*/  MUFU.EX2 R59, R59 ;  /* 0x0000003b003b7308 */ /* 0x000e620000000800 */
[----:B--2---:R-:W-:-:S07]  /*7f00*/  FADD.FTZ R67, R57, R38 ;  /* 0x0000002639437221 */ /* 0x004fce0000010000 */
[----:B------:R-:W2:Y:S01]  /*7f10*/  MUFU.EX2 R137, R137 ;  /* 0x0000008900897308 */ /* 0x000ea20000000800 */
[----:B0-----:R-:W-:Y:S01]  /*7f20*/  FADD.FTZ R38, R26, R67 ;  /* 0x000000431a267221 */ /* 0x001fe20000010000 */
[-CC-:B------:R-:W-:Y:S01]  /*7f30*/  FFMA.FTZ R67, R123, R14.reuse, -R10.reuse ;  /* 0x0000000e7b437223 */ /* 0x180fe2000001080a */
[----:B------:R-:W-:-:S05]  /*7f40*/  FFMA.FTZ R123, R46, R14, -R10 ;  /* 0x0000000e2e7b7223 */ /* 0x000fca000001080a */
[----:B------:R-:W0:Y:S01]  /*7f50*/  MUFU.EX2 R28, R28 ;  /* 0x0000001c001c7308 */ /* 0x000e220000000800 */
[----:B-1----:R-:W-:Y:S01]  /*7f60*/  FADD.FTZ R2, R59, R38 ;  /* 0x000000263b027221 */ /* 0x002fe20000010000 */
[----:B------:R-:W-:Y:S01]  /*7f70*/  FFMA.FTZ R38, R40, R14, -R10 ;  /* 0x0000000e28267223 */ /* 0x000fe2000001080a */
        /* <DEDUP_REMOVED lines=8> */
[-CC-:B------:R-:W-:Y:S01]  /*8000*/  FFMA.FTZ R40, R125, R14.reuse, -R10.reuse ;  /* 0x0000000e7d287223 */ /* 0x180fe2000001080a */
[----:B------:R-:W-:Y:S01]  /*8010*/  FADD.FTZ R42, R132, R69 ;  /* 0x00000045842a7221 */ /* 0x000fe20000010000 */
[----:B------:R-:W-:-:S03]  /*8020*/  FFMA.FTZ R69, R131, R14, -R10 ;  /* 0x0000000e83457223 */ /* 0x000fc6000001080a */
[----:B------:R-:W-:Y:S01]  /*8030*/  FADD.FTZ R73, R39, R42 ;  /* 0x0000002a27497221 */ /* 0x000fe20000010000 */
        /* <DEDUP_REMOVED lines=23> */
[-C--:B------:R-:W-:Y:S01]  /*81b0*/  FFMA.FTZ R42, R127, R14.reuse, -R10 ;  /* 0x0000000e7f2a7223 */ /* 0x080fe2000001080a */
[----:B------:R-:W-:Y:S01]  /*81c0*/  FADD.FTZ R3, R45, R2 ;  /* 0x000000022d037221 */ /* 0x000fe20000010000 */
[----:B------:R-:W-:-:S03]  /*81d0*/  FFMA.FTZ R10, R129, R14, -R10 ;  /* 0x0000000e810a7223 */ /* 0x000fc6000001080a */
[----:B------:R-:W-:Y:S01]  /*81e0*/  FADD.FTZ R2, R126, R3 ;  /* 0x000000037e027221 */ /* 0x000fe20000010000 */
[----:B------:R-:W2:Y:S01]  /*81f0*/  MUFU.EX2 R38, R38 ;  /* 0x0000002600267308 */ /* 0x000ea20000000800 */
[----:B0-----:R-:W-:Y:S02]  /*8200*/  FADD.FTZ R44, R36, R73 ;  /* 0x00000049242c7221 */ /* 0x001fe40000010000 */
[----:B------:R-:W-:-:S04]  /*8210*/  FADD.FTZ R3, R43, R2 ;  /* 0x000000022b037221 */ /* 0x000fc80000010000 */
[----:B------:R-:W-:Y:S01]  /*8220*/  FADD.FTZ R2, R120, R3 ;  /* 0x0000000378027221 */ /* 0x000fe20000010000 */
        /* <DEDUP_REMOVED lines=24> */
.L_x_13795:
        /* <DEDUP_REMOVED lines=75> */
.L_x_13777:
[----:B------:R-:W0:Y:S01]  /*8860*/  S2UR UR10, SR_CTAID.X ;  /* 0x00000000000a79c3 */ /* 0x000e220000002500 */
[----:B------:R-:W-:Y:S01]  /*8870*/  IADD3 R27, -R27, 0x1, RZ ;  /* 0x000000011b1b7810 */ /* 0x000fe20007ffe1ff */
[----:B------:R-:W-:Y:S02]  /*8880*/  UISETP.NE.AND UP1, UPT, UR40, URZ, UPT ;  /* 0x0000003f2800728c */ /* 0x000fe4000bf25270 */
[----:B------:R-:W-:Y:S02]  /*8890*/  UISETP.NE.AND UP0, UPT, UR44, URZ, UPT ;  /* 0x0000003f2c00728c */ /* 0x000fe4000bf05270 */
[----:B------:R-:W-:Y:S01]  /*88a0*/  IMAD R27, R16, UR28, R27 ;  /* 0x0000001c101b7c24 */ /* 0x000fe2000f8e021b */
[----:B------:R-:W-:-:S03]  /*88b0*/  UMOV UR14, 0xc0 ;  /* 0x000000c0000e7882 */ /* 0x000fc60000000000 */
[----:B------:R-:W-:Y:S02]  /*88c0*/  PLOP3.LUT P1, PT, PT, PT, UP0, 0x40, 0x0 ;  /* 0x000000000000781c */ /* 0x000fe40003f2e808 */
[----:B------:R-:W-:Y:S01]  /*88d0*/  R2UR UR15, R27 ;  /* 0x000000001b0f72ca */ /* 0x000fe200000e0000 */
[----:B------:R-:W-:Y:S01]  /*88e0*/  @UP1 ULDC UR18, c[0x0][0x450] ;  /* 0x0001140000121ab9 */ /* 0x000fe20000000800 */
[----:B0-----:R-:W-:-:S03]  /*88f0*/  UIMAD UR14, UR10, UR14, 0xbf ;  /* 0x000000bf0a0e74a4 */ /* 0x001fc6000f8e020e */
        /* <DEDUP_REMOVED lines=18> */
.L_x_13798:
[----:B------:R-:W-:Y:S02]  /*8a20*/  ULDC UR18, c[0x0][0x9e4] ;  /* 0x0002790000127ab9 */ /* 0x000fe40000000800 */
[----:B------:R-:W-:-:S11]  /*8a30*/  UISETP.NE.AND UP0, UPT, UR18, 0x1, UPT ;  /* 0x000000011200788c */ /* 0x000fd6000bf05270 */
[----:B------:R-:W-:Y:S02]  /*8a40*/  @UP0 ULDC.64 UR20, c[0x0][0x9e8] ;  /* 0x00027a0000140ab9 */ /* 0x000fe40000000a00 */
[----:B------:R-:W-:-:S04]  /*8a50*/  UIMAD.WIDE.U32 UR10, UR14, UR20, URZ ;  /* 0x000000140e0a72a5 */ /* 0x000fc8000f8e003f */
[----:B------:R-:W-:-:S12]  /*8a60*/  @UP0 USHF.R.U32.HI UR14, URZ, UR21, UR11 ;  /* 0x000000153f0e0299 */ /* 0x000fd8000801160b */
.L_x_13799:
[----:B------:R-:W-:-:S04]  /*8a70*/  UIMAD UR14, UR14, UR18, URZ ;  /* 0x000000120e0e72a4 */ /* 0x000fc8000f8e023f */
[----:B------:R-:W-:-:S04]  /*8a80*/  UISETP.LT.AND UP0, UPT, UR15, UR14, UPT ;  /* 0x0000000e0f00728c */ /* 0x000fc8000bf01270 */
[----:B------:R-:W-:-:S12]  /*8a90*/  USEL UR15, UR15, UR14, !UP0 ;  /* 0x0000000e0f0f7287 */ /* 0x000fd8000c000000 */
.L_x_13797:
        /* <DEDUP_REMOVED lines=13> */
.L_x_13811:
[----:B------:R-:W-:Y:S01]  /*8b70*/  ISETP.NE.AND P2, PT, RZ, UR42, PT ;  /* 0x0000002aff007c0c */ /* 0x000fe2000bf45270 */
[----:B------:R-:W-:-:S04]  /*8b80*/  UISETP.NE.AND UP0, UPT, UR26, 0x1, UPT ;  /* 0x000000011a00788c */ /* 0x000fc8000bf05270 */
[----:B------:R-:W-:-:S04]  /*8b90*/  USEL UR4, URZ, 0x1, UP0 ;  /* 0x000000013f047887 */ /* 0x000fc80008000000 */
[----:B------:R-:W-:-:S04]  /*8ba0*/  ULOP3.LUT UR4, UR27, UR4, URZ, 0x3c, !UPT ;  /* 0x000000041b047292 */ /* 0x000fc8000f8e3c3f */
[----:B------:R-:W-:Y:S08]  /*8bb0*/  @P2 BRA `(.L_x_13801) ;  /* 0x0000000000382947 */ /* 0x000ff00003800000 */
[----:B------:R-:W-:Y:S05]  /*8bc0*/  @!P0 BRA `(.L_x_13802) ;  /* 0x0000000000048947 */ /* 0x000fea0003800000 */
[----:B------:R-:W-:Y:S01]  /*8bd0*/  BPT.TRAP 0x1 ;  /* 0x000000040000795c */ /* 0x000fe20000300000 */
.L_x_13802:
        /* <DEDUP_REMOVED lines=9> */
.L_x_13803:
[----:B-1----:R-:W-:Y:S05]  /*8c70*/  @P1 BRA `(.L_x_13801) ;  /* 0x0000000000081947 */ /* 0x002fea0003800000 */
[----:B------:R-:W1:Y:S02]  /*8c80*/  SYNCS.PHASECHK.TRANS64.TRYWAIT P1, [UR7+0x16830], R10 ;  /* 0x0168300aff0075a7 */ /* 0x000e640008020147 */
[----:B-1----:R-:W-:Y:S05]  /*8c90*/  @!P1 BRA `(.L_x_13804) ;  /* 0x000000b400949947 */ /* 0x002fea0003800000 */
.L_x_13801:
        /* <DEDUP_REMOVED lines=30> */
.L_x_13806:
[----:B------:R-:W-:Y:S01]  /*8e80*/  ULEA UR10, UR26, UR43, 0x3 ;  /* 0x0000002b1a0a7291 */ /* 0x000fe2000f8e183f */
[----:B------:R-:W-:-:S05]  /*8e90*/  IMAD.U32 R10, RZ, RZ, UR27 ;  /* 0x0000001bff0a7e24 */ /* 0x000fca000f8e00ff */
[----:B------:R-:W-:-:S04]  /*8ea0*/  SHF.L.U32 R10, R10, 0x1f, RZ ;  /* 0x0000001f0a0a7819 */ /* 0x000fc800000006ff */
[----:B------:R0:W1:Y:S01]  /*8eb0*/  SYNCS.PHASECHK.TRANS64.TRYWAIT P1, [UR10+0x16850], R10 ;  /* 0x0168500aff0075a7 */ /* 0x000062000802014a */
[----:B------:R-:W-:Y:S05]  /*8ec0*/  @!P0 BRA `(.L_x_13807) ;  /* 0x0000000000048947 */ /* 0x000fea0003800000 */
[----:B------:R-:W-:Y:S01]  /*8ed0*/  BPT.TRAP 0x1 ;  /* 0x000000040000795c */ /* 0x000fe20000300000 */
.L_x_13807:
[----:B-1----:R-:W-:Y:S05]  /*8ee0*/  @P1 BRA `(.L_x_13805) ;  /* 0x0000000000081947 */ /* 0x002fea0003800000 */
[----:B------:R-:W1:Y:S02]  /*8ef0*/  SYNCS.PHASECHK.TRANS64.TRYWAIT P1, [UR10+0x16850], R10 ;  /* 0x0168500aff0075a7 */ /* 0x000e64000802014a */
[----:B-1----:R-:W-:Y:S05]  /*8f00*/  @!P1 BRA `(.L_x_13808) ;  /* 0x000000b400109947 */ /* 0x002fea0003800000 */
.L_x_13805:
        /* <DEDUP_REMOVED lines=50> */
.L_x_13809:
        /* <DEDUP_REMOVED lines=196> */
[----:B0-----:R-:W-:Y:S02]  /*9e70*/  FMNMX.FTZ R42, R87, R14, !PT ;  /* 0x0000000e572a7209 */ /* 0x001fe40007810000 */
[----:B------:R-:W0:Y:S03]  /*9e80*/  LDC R14, c[0x0][0x988] ;  /* 0x00026200ff0e7b82 */ /* 0x000e260000000800 */
[----:B------:R-:W2:Y:S01]  /*9e90*/  SHFL.BFLY PT, R15, R42, 0x2, 0x1f ;  /* 0x0c401f002a0f7f89 */ /* 0x000ea200000e0000 */
[----:B-1----:R-:W-:Y:S02]  /*9ea0*/  FMNMX.FTZ R44, R12, R11, !PT ;  /* 0x0000000b0c2c7209 */ /* 0x002fe40007810000 */
[----:B--2---:R-:W-:-:S03]  /*9eb0*/  FMNMX.FTZ R46, R42, R15, !PT ;  /* 0x0000000f2a2e7209 */ /* 0x004fc60007810000 */
[----:B------:R-:W1:Y:S04]  /*9ec0*/  SHFL.BFLY PT, R15, R44, 0x1, 0x1f ;  /* 0x0c201f002c0f7f89 */ /* 0x000e6800000e0000 */
[----:B------:R-:W2:Y:S01]  /*9ed0*/  SHFL.BFLY PT, R11, R46, 0x1, 0x1f ;  /* 0x0c201f002e0b7f89 */ /* 0x000ea200000e0000 */
[----:B-1----:R-:W-:Y:S02]  /*9ee0*/  FMNMX.FTZ R15, R44, R15, !PT ;  /* 0x0000000f2c0f7209 */ /* 0x002fe40007810000 */
[----:B--2---:R-:W-:-:S03]  /*9ef0*/  FMNMX.FTZ R11, R46, R11, !PT ;  /* 0x0000000b2e0b7209 */ /* 0x004fc60007810000 */
[C---:B0-----:R-:W-:Y:S01]  /*9f00*/  FMUL.FTZ R42, R15.reuse, R14 ;  /* 0x0000000e0f2a7220 */ /* 0x041fe20000410000 */
[----:B------:R-:W-:-:S03]  /*9f10*/  FADD.FTZ R153, -R15, R8 ;  /* 0x000000080f997221 */ /* 0x000fc60000010100 */
[-CC-:B------:R-:W-:Y:S01]  /*9f20*/  FFMA.FTZ R157, R123, R14.reuse, -R42.reuse ;  /* 0x0000000e7b9d7223 */ /* 0x180fe2000001082a */
[-CC-:B------:R-:W-:Y:S01]  /*9f30*/  FFMA.FTZ R123, R20, R14.reuse, -R42.reuse ;  /* 0x0000000e147b7223 */ /* 0x180fe2000001082a */
[C---:B------:R-:W-:Y:S01]  /*9f40*/  FADD.FTZ R7, -R11.reuse, R7 ;  /* 0x000000070b077221 */ /* 0x040fe20000010100 */
[-C--:B------:R-:W-:Y:S01]  /*9f50*/  FMUL.FTZ R20, R11, R14.reuse ;  /* 0x0000000e0b147220 */ /* 0x080fe20000410000 */
[-C--:B------:R-:W-:Y:S01]  /*9f60*/  FMUL.FTZ R8, R153, R14.reuse ;  /* 0x0000000e99087220 */ /* 0x080fe20000410000 */
[-C--:B------:R-:W-:Y:S01]  /*9f70*/  FFMA.FTZ R13, R13, R14.reuse, -R42 ;  /* 0x0000000e0d0d7223 */ /* 0x080fe2000001082a */
[-C--:B------:R-:W-:Y:S01]  /*9f80*/  FMUL.FTZ R7, R7, R14.reuse ;  /* 0x0000000e07077220 */ /* 0x080fe20000410000 */
[-C--:B------:R-:W-:Y:S01]  /*9f90*/  FFMA.FTZ R10, R10, R14.reuse, -R20 ;  /* 0x0000000e0a0a7223 */ /* 0x080fe20000010814 */
[-CC-:B------:R-:W-:Y:S01]  /*9fa0*/  FFMA.FTZ R148, R19, R14.reuse, -R42.reuse ;  /* 0x0000000e13947223 */ /* 0x180fe2000001082a */
[-C--:B------:R-:W-:Y:S01]  /*9fb0*/  FFMA.FTZ R134, R149, R14.reuse, -R42 ;  /* 0x0000000e95867223 */ /* 0x080fe2000001082a */
[-C--:B------:R-:W-:Y:S01]  /*9fc0*/  FFMA.FTZ R149, R21, R14.reuse, -R20 ;  /* 0x0000000e15957223 */ /* 0x080fe20000010814 */
[----:B------:R-:W-:Y:S01]  /*9fd0*/  MUFU.EX2 R8, R8 ;  /* 0x0000000800087308 */ /* 0x000fe20000000800 */
[-CC-:B------:R-:W-:Y:S01]  /*9fe0*/  FFMA.FTZ R146, R125, R14.reuse, -R42.reuse ;  /* 0x0000000e7d927223 */ /* 0x180fe2000001082a */
[-CC-:B------:R-:W-:Y:S01]  /*9ff0*/  FFMA.FTZ R150, R25, R14.reuse, -R42.reuse ;  /* 0x0000000e19967223 */ /* 0x180fe2000001082a */
[-C--:B------:R-:W-:Y:S01]  /*a000*/  FFMA.FTZ R125, R151, R14.reuse, -R42 ;  /* 0x0000000e977d7223 */ /* 0x080fe2000001082a */
[-C--:B------:R-:W-:Y:S01]  /*a010*/  FFMA.FTZ R151, R29, R14.reuse, -R20 ;  /* 0x0000000e1d977223 */ /* 0x080fe20000010814 */
[-CC-:B------:R-:W-:Y:S01]  /*a020*/  FFMA.FTZ R12, R27, R14.reuse, -R42.reuse ;  /* 0x0000000e1b0c7223 */ /* 0x180fe2000001082a */
[-C--:B------:R-:W-:Y:S01]  /*a030*/  FFMA.FTZ R130, R22, R14.reuse, -R42 ;  /* 0x0000000e16827223 */ /* 0x080fe2000001082a */
[-C--:B------:R-:W-:Y:S01]  /*a040*/  FFMA.FTZ R22, R31, R14.reuse, -R20 ;  /* 0x0000000e1f167223 */ /* 0x080fe20000010814 */
[----:B------:R-:W0:Y:S01]  /*a050*/  MUFU.EX2 R13, R13 ;  /* 0x0000000d000d7308 */ /* 0x000e220000000800 */
[-CC-:B------:R-:W-:Y:S01]  /*a060*/  FFMA.FTZ R144, R121, R14.reuse, -R42.reuse ;  /* 0x0000000e79907223 */ /* 0x180fe2000001082a */
[-C--:B------:R-:W-:Y:S01]  /*a070*/  FFMA.FTZ R132, R145, R14.reuse, -R42 ;  /* 0x0000000e91847223 */ /* 0x080fe2000001082a */
[-C--:B------:R-:W-:Y:S01]  /*a080*/  FFMA.FTZ R145, R33, R14.reuse, -R20 ;  /* 0x0000000e21917223 */ /* 0x080fe20000010814 */
[-C--:B------:R-:W-:Y:S01]  /*a090*/  FFMA.FTZ R121, R24, R14.reuse, -R42 ;  /* 0x0000000e18797223 */ /* 0x080fe2000001082a */
[-C--:B------:R-:W-:Y:S01]  /*a0a0*/  FFMA.FTZ R24, R35, R14.reuse, -R20 ;  /* 0x0000000e23187223 */ /* 0x080fe20000010814 */
[-CC-:B------:R-:W-:Y:S01]  /*a0b0*/  FFMA.FTZ R155, R127, R14.reuse, -R42.reuse ;  /* 0x0000000e7f9b7223 */ /* 0x180fe2000001082a */
[-C--:B------:R-:W-:Y:S01]  /*a0c0*/  FFMA.FTZ R127, R147, R14.reuse, -R42 ;  /* 0x0000000e937f7223 */ /* 0x080fe2000001082a */
[----:B------:R-:W-:Y:S01]  /*a0d0*/  MUFU.EX2 R7, R7 ;  /* 0x0000000700077308 */ /* 0x000fe20000000800 */
[-C--:B------:R-:W-:Y:S01]  /*a0e0*/  FFMA.FTZ R147, R37, R14.reuse, -R20 ;  /* 0x0000000e25937223 */ /* 0x080fe20000010814 */
[-C--:B------:R-:W-:Y:S01]  /*a0f0*/  FFMA.FTZ R124, R26, R14.reuse, -R42 ;  /* 0x0000000e1a7c7223 */ /* 0x080fe2000001082a */
[-C--:B------:R-:W-:Y:S01]  /*a100*/  FFMA.FTZ R26, R39, R14.reuse, -R20 ;  /* 0x0000000e271a7223 */ /* 0x080fe20000010814 */
[-CC-:B------:R-:W-:Y:S01]  /*a110*/  FFMA.FTZ R138, R141, R14.reuse, -R42.reuse ;  /* 0x0000000e8d8a7223 */ /* 0x180fe2000001082a */
[-C--:B------:R-:W-:Y:S01]  /*a120*/  FFMA.FTZ R140, R129, R14.reuse, -R42 ;  /* 0x0000000e818c7223 */ /* 0x080fe2000001082a */
[-C--:B------:R-:W-:Y:S01]  /*a130*/  FFMA.FTZ R141, R41, R14.reuse, -R20 ;  /* 0x0000000e298d7223 */ /* 0x080fe20000010814 */
[-CC-:B------:R-:W-:Y:S01]  /*a140*/  FFMA.FTZ R27, R28, R14.reuse, -R42.reuse ;  /* 0x0000000e1c1b7223 */ /* 0x180fe2000001082a */
[----:B------:R-:W1:Y:S01]  /*a150*/  MUFU.EX2 R10, R10 ;  /* 0x0000000a000a7308 */ /* 0x000e620000000800 */
[----:B0-----:R-:W-:Y:S01]  /*a160*/  FFMA.FTZ R3, R8, R3, R13 ;  /* 0x0000000308037223 */ /* 0x001fe2000001000d */
[-CC-:B------:R-:W-:Y:S01]  /*a170*/  FFMA.FTZ R153, R131, R14.reuse, -R42.reuse ;  /* 0x0000000e83997223 */ /* 0x180fe2000001082a */
[-C--:B------:R-:W-:Y:S01]  /*a180*/  FFMA.FTZ R128, R18, R14.reuse, -R42 ;  /* 0x0000000e12807223 */ /* 0x080fe2000001082a */
[-C--:B------:R-:W-:Y:S01]  /*a190*/  FFMA.FTZ R28, R43, R14.reuse, -R20 ;  /* 0x0000000e2b1c7223 */ /* 0x080fe20000010814 */
[-CC-:B------:R-:W-:Y:S01]  /*a1a0*/  FFMA.FTZ R18, R40, R14.reuse, -R42.reuse ;  /* 0x0000000e28127223 */ /* 0x180fe2000001082a */
[-CC-:B------:R-:W-:Y:S01]  /*a1b0*/  FFMA.FTZ R129, R143, R14.reuse, -R42.reuse ;  /* 0x0000000e8f817223 */ /* 0x180fe2000001082a */
[-C--:B------:R-:W-:Y:S01]  /*a1c0*/  FFMA.FTZ R142, R133, R14.reuse, -R42 ;  /* 0x0000000e858e7223 */ /* 0x080fe2000001082a */
[----:B------:R-:W0:Y:S01]  /*a1d0*/  MUFU.EX2 R148, R148 ;  /* 0x0000009400947308 */ /* 0x000e220000000800 */
[-C--:B------:R-:W-:Y:S01]  /*a1e0*/  FFMA.FTZ R143, R45, R14.reuse, -R20 ;  /* 0x0000000e2d8f7223 */ /* 0x080fe20000010814 */
[-CC-:B------:R-:W-:Y:S01]  /*a1f0*/  FFMA.FTZ R126, R30, R14.reuse, -R42.reuse ;  /* 0x0000000e1e7e7223 */ /* 0x180fe2000001082a */
[-C--:B------:R-:W-:Y:S01]  /*a200*/  FFMA.FTZ R133, R135, R14.reuse, -R42 ;  /* 0x0000000e87857223 */ /* 0x080fe2000001082a */
[-C--:B------:R-:W-:Y:S01]  /*a210*/  FFMA.FTZ R30, R47, R14.reuse, -R20 ;  /* 0x0000000e2f1e7223 */ /* 0x080fe20000010814 */
[-CC-:B------:R-:W-:Y:S01]  /*a220*/  FFMA.FTZ R136, R137, R14.reuse, -R42.reuse ;  /* 0x0000000e89887223 */ /* 0x180fe2000001082a */
[-CC-:B------:R-:W-:Y:S01]  /*a230*/  FFMA.FTZ R131, R139, R14.reuse, -R42.reuse ;  /* 0x0000000e8b837223 */ /* 0x180fe2000001082a */
[----:B------:R-:W-:Y:S01]  /*a240*/  FFMA.FTZ R25, R32, R14, -R42 ;  /* 0x0000000e20197223 */ /* 0x000fe2000001082a */
[----:B------:R-:W2:Y:S01]  /*a250*/  MUFU.EX2 R149, R149 ;  /* 0x0000009500957308 */ /* 0x000ea20000000800 */
[----:B-1----:R-:W-:Y:S01]  /*a260*/  FFMA.FTZ R2, R7, R2, R10 ;  /* 0x0000000207027223 */ /* 0x002fe2000001000a */
[-CC-:B------:R-:W-:Y:S01]  /*a270*/  FFMA.FTZ R120, R34, R14.reuse, -R42.reuse ;  /* 0x0000000e22787223 */ /* 0x180fe2000001082a */
[-CC-:B------:R-:W-:Y:S01]  /*a280*/  FFMA.FTZ R19, R36, R14.reuse, -R42.reuse ;  /* 0x0000000e24137223 */ /* 0x180fe2000001082a */
[-C--:B------:R-:W-:Y:S01]  /*a290*/  FFMA.FTZ R122, R38, R14.reuse, -R42 ;  /* 0x0000000e267a7223 */ /* 0x080fe2000001082a */
[-CC-:B------:R-:W-:Y:S01]  /*a2a0*/  FFMA.FTZ R137, R49, R14.reuse, -R20.reuse ;  /* 0x0000000e31897223 */ /* 0x180fe20000010814 */
[-CC-:B------:R-:W-:Y:S01]  /*a2b0*/  FFMA.FTZ R32, R51, R14.reuse, -R20.reuse ;  /* 0x0000000e33207223 */ /* 0x180fe20000010814 */
[-CC-:B------:R-:W-:Y:S01]  /*a2c0*/  FFMA.FTZ R139, R53, R14.reuse, -R20.reuse ;  /* 0x0000000e358b7223 */ /* 0x180fe20000010814 */
[----:B------:R-:W1:Y:S01]  /*a2d0*/  MUFU.EX2 R150, R150 ;  /* 0x0000009600967308 */ /* 0x000e620000000800 */
[----:B0-----:R-:W-:Y:S01]  /*a2e0*/  FADD.FTZ R3, R148, R3 ;  /* 0x0000000394037221 */ /* 0x001fe20000010000 */
[-CC-:B------:R-:W-:Y:S01]  /*a2f0*/  FFMA.FTZ R34, R55, R14.reuse, -R20.reuse ;  /* 0x0000000e37227223 */ /* 0x180fe20000010814 */
[-CC-:B------:R-:W-:Y:S01]  /*a300*/  FFMA.FTZ R21, R57, R14.reuse, -R20.reuse ;  /* 0x0000000e39157223 */ /* 0x180fe20000010814 */
[-CC-:B------:R-:W-:Y:S01]  /*a310*/  FFMA.FTZ R36, R59, R14.reuse, -R20.reuse ;  /* 0x0000000e3b247223 */ /* 0x180fe20000010814 */
[-CC-:B------:R-:W-:Y:S01]  /*a320*/  FFMA.FTZ R135, R61, R14.reuse, -R20.reuse ;  /* 0x0000000e3d877223 */ /* 0x180fe20000010814 */
[----:B------:R-:W-:-:S02]  /*a330*/  FFMA.FTZ R38, R63, R14, -R20 ;  /* 0x0000000e3f267223 */ /* 0x000fc40000010814 */
        /* <DEDUP_REMOVED lines=134> */
.L_x_13810:
        /* <DEDUP_REMOVED lines=75> */
.L_x_13800:
[----:B------:R-:W-:-:S13]  /*b050*/  ISETP.GE.AND P1, PT, R9, UR41, PT ;  /* 0x0000002909007c0c */ /* 0x000fda000bf26270 */
[----:B------:R-:W-:Y:S05]  /*b060*/  @!P1 BRA `(.L_x_13812) ;  /* 0x00000034008c9947 */ /* 0x000fea0003800000 */
[----:B------:R-:W-:Y:S01]  /*b070*/  VIADD R10, R17, 0x9 ;  /* 0x00000009110a7836 */ /* 0x000fe20000000000 */
[----:B------:R-:W-:Y:S01]  /*b080*/  ISETP.GE.U32.AND P1, PT, R23, 0x180, PT ;  /* 0x000001801700780c */ /* 0x000fe20003f26070 */
[----:B------:R-:W-:Y:S01]  /*b090*/  IMAD.MOV.U32 R8, RZ, RZ, R11 ;  /* 0x000000ffff087224 */ /* 0x000fe200078e000b */
[----:B------:R-:W-:Y:S01]  /*b0a0*/  UMOV UR31, UR4 ;  /* 0x00000004001f7c82 */ /* 0x000fe20008000000 */
[----:B------:R-:W-:Y:S01]  /*b0b0*/  IMAD.MOV.U32 R7, RZ, RZ, R15 ;  /* 0x000000ffff077224 */ /* 0x000fe200078e000f */
[----:B------:R-:W-:Y:S01]  /*b0c0*/  SEL R10, R10, 0x9, !P1 ;  /* 0x000000090a0a7807 */ /* 0x000fe20004800000 */
[----:B------:R-:W-:Y:S01]  /*b0d0*/  VIADD R17, R17, 0x8 ;  /* 0x0000000811117836 */ /* 0x000fe20000000000 */
[----:B------:R-:W-:Y:S01]  /*b0e0*/  UMOV UR25, UR7 ;  /* 0x0000000700197c82 */ /* 0x000fe20008000000 */
[----:B------:R-:W-:Y:S01]  /*b0f0*/  ULDC UR26, c[0x0][0x9e4] ;  /* 0x00027900001a7ab9 */ /* 0x000fe20000000800 */
[----:B------:R-:W-:Y:S01]  /*b100*/  ULDC UR27, c[0x0][0x288] ;  /* 0x0000a200001b7ab9 */ /* 0x000fe20000000800 */
[----:B------:R-:W-:Y:S01]  /*b110*/  ULDC UR28, c[0x0][0x2f0] ;  /* 0x0000bc00001c7ab9 */ /* 0x000fe20000000800 */
[----:B------:R-:W-:Y:S01]  /*b120*/  ULDC UR29, c[0x0][0x9d8] ;  /* 0x00027600001d7ab9 */ /* 0x000fe20000000800 */
[----:B------:R-:W-:-:S05]  /*b130*/  ULDC UR30, c[0x0][0x9e0] ;  /* 0x00027800001e7ab9 */ /* 0x000fca0000000800 */
.L_x_13831:
        /* <DEDUP_REMOVED lines=9> */
.L_x_13814:
[----:B------:R-:W-:Y:S01]  /*b1d0*/  ULEA UR10, UR7, UR43, 0x3 ;  /* 0x0000002b070a7291 */ /* 0x000fe2000f8e183f */
[----:B------:R-:W-:-:S05]  /*b1e0*/  IMAD.U32 R11, RZ, RZ, UR4 ;  /* 0x00000004ff0b7e24 */ /* 0x000fca000f8e00ff */
[----:B------:R-:W-:-:S04]  /*b1f0*/  SHF.L.U32 R11, R11, 0x1f, RZ ;  /* 0x0000001f0b0b7819 */ /* 0x000fc800000006ff */
[----:B------:R0:W1:Y:S01]  /*b200*/  SYNCS.PHASECHK.TRANS64.TRYWAIT P1, [UR10+0x16830], R11 ;  /* 0x0168300bff0075a7 */ /* 0x000062000802014a */
[----:B------:R-:W-:Y:S05]  /*b210*/  @!P0 BRA `(.L_x_13815) ;  /* 0x0000000000048947 */ /* 0x000fea0003800000 */
[----:B------:R-:W-:Y:S01]  /*b220*/  BPT.TRAP 0x1 ;  /* 0x000000040000795c */ /* 0x000fe20000300000 */
.L_x_13815:
[----:B-1----:R-:W-:Y:S05]  /*b230*/  @P1 BRA `(.L_x_13813) ;  /* 0x0000000000081947 */ /* 0x002fea0003800000 */
[----:B------:R-:W1:Y:S02]  /*b240*/  SYNCS.PHASECHK.TRANS64.TRYWAIT P1, [UR10+0x16830], R11 ;  /* 0x0168300bff0075a7 */ /* 0x000e64000802014a */
[----:B-1----:R-:W-:Y:S05]  /*b250*/  @!P1 BRA `(.L_x_13816) ;  /* 0x0000009000549947 */ /* 0x002fea0003800000 */
.L_x_13813:
        /* <DEDUP_REMOVED lines=26> */
.L_x_13818:
[----:B------:R-:W-:Y:S01]  /*b400*/  ULEA UR10, UR25, UR43, 0x3 ;  /* 0x0000002b190a7291 */ /* 0x000fe2000f8e183f */
[----:B01----:R-:W-:-:S05]  /*b410*/  IMAD.U32 R11, RZ, RZ, UR31 ;  /* 0x0000001fff0b7e24 */ /* 0x003fca000f8e00ff */
[----:B------:R-:W-:-:S04]  /*b420*/  SHF.L.U32 R11, R11, 0x1f, RZ ;  /* 0x0000001f0b0b7819 */ /* 0x000fc800000006ff */
[----:B------:R0:W1:Y:S01]  /*b430*/  SYNCS.PHASECHK.TRANS64.TRYWAIT P1, [UR10+0x16850], R11 ;  /* 0x0168500bff0075a7 */ /* 0x000062000802014a */
[----:B------:R-:W-:Y:S05]  /*b440*/  @!P0 BRA `(.L_x_13819) ;  /* 0x0000000000048947 */ /* 0x000fea0003800000 */
[----:B------:R-:W-:Y:S01]  /*b450*/  BPT.TRAP 0x1 ;  /* 0x000000040000795c */ /* 0x000fe20000300000 */
.L_x_13819:
[----:B-1----:R-:W-:Y:S05]  /*b460*/  @P1 BRA `(.L_x_13817) ;  /* 0x0000000000081947 */ /* 0x002fea0003800000 */
[----:B------:R-:W1:Y:S02]  /*b470*/  SYNCS.PHASECHK.TRANS64.TRYWAIT P1, [UR10+0x16850], R11 ;  /* 0x0168500bff0075a7 */ /* 0x000e64000802014a */
[----:B-1----:R-:W-:Y:S05]  /*b480*/  @!P1 BRA `(.L_x_13820) ;  /* 0x0000008c00e09947 */ /* 0x002fea0003800000 */
.L_x_13817:
[----:B------:R-:W-:Y:S01]  /*b490*/  UIADD3 UR10, UR43, 0x400, URZ ;  /* 0x000004002b0a7890 */ /* 0x000fe2000fffe03f */
[----:B------:R-:W-:Y:S01]  /*b4a0*/  WARPGROUP.ARRIVE ;  /* 0x00000000000079c5 */ /* 0x000fe20000000000 */
[----:B------:R-:W-:Y:S02]  /*b4b0*/  UMOV UR11, 0x40000040 ;  /* 0x40000040000b7882 */ /* 0x000fe40000000000 */
[----:B------:R-:W-:-:S04]  /*b4c0*/  USHF.R.U32.HI UR10, URZ, 0x4, UR10 ;  /* 0x000000043f0a7899 */ /* 0x000fc8000801160a */
[----:B------:R-:W-:-:S04]  /*b4d0*/  ULOP3.LUT UR10, UR10, 0x3fff, URZ, 0xc0, !UPT ;  /* 0x00003fff0a0a7892 */ /* 0x000fc8000f8ec03f */
        /* <DEDUP_REMOVED lines=42> */
.L_x_13821:
[----:B------:R-:W-:Y:S01]  /*b780*/  UISETP.NE.AND UP1, UPT, UR40, URZ, UPT ;  /* 0x0000003f2800728c */ /* 0x000fe2000bf25270 */
[----:B01----:R-:W-:Y:S01]  /*b790*/  FMUL.FTZ R11, R26, UR29 ;  /* 0x0000001d1a0b7c20 */ /* 0x003fe20008410000 */
        /* <DEDUP_REMOVED lines=16> */
[----:B------:R-:W-:Y:S01]  /*b8a0*/  FMUL.FTZ R120, R28, UR29 ;  /* 0x0000001d1c787c20 */ /* 0x000fe20008410000 */
[----:B------:R-:W-:Y:S01]  /*b8b0*/  @P1 IMAD.HI.U32 R46, R6, UR11, RZ ;  /* 0x0000000b062e1c27 */ /* 0x000fe2000f8e00ff */
[----:B------:R-:W-:Y:S01]  /*b8c0*/  @UP1 ULDC UR11, c[0x0][0x450] ;  /* 0x00011400000b1ab9 */ /* 0x000fe20000000800 */
[----:B------:R-:W-:Y:S02]  /*b8d0*/  IADD3 R47, -R64, 0x1, RZ ;  /* 0x00000001402f7810 */ /* 0x000fe40007ffe1ff */
[----:B------:R-:W-:Y:S01]  /*b8e0*/  FMUL.FTZ R121, R29, UR29 ;  /* 0x0000001d1d797c20 */ /* 0x000fe20008410000 */
[----:B------:R-:W-:Y:S01]  /*b8f0*/  UISETP.NE.AND UP0, UPT, UR44, URZ, UPT ;  /* 0x0000003f2c00728c */ /* 0x000fe2000bf05270 */
        /* <DEDUP_REMOVED lines=56> */
[----:B------:R-:W1:Y:S01]  /*bc80*/  MUFU.TANH R14, R14 ;  /* 0x0000000e000e7308 */ /* 0x000e620000002400 */
[----:B------:R-:W-:Y:S01]  /*bc90*/  IMAD R49, R16, UR28, R49 ;  /* 0x0000001c10317c24 */ /* 0x000fe2000f8e0231 */
[----:B------:R-:W-:-:S03]  /*bca0*/  UPRMT UR10, UR5, 0x654, UR10 ;  /* 0x00000654050a7896 */ /* 0x000fc6000800000a */
[----:B------:R-:W-:-:S03]  /*bcb0*/  VIADD R49, R49, -UR27 ;  /* 0x8000001b31317c36 */ /* 0x000fc60008000000 */
[----:B------:R-:W3:Y:S01]  /*bcc0*/  MUFU.TANH R15, R15 ;  /* 0x0000000f000f7308 */ /* 0x000ee20000002400 */
[C---:B------:R-:W-:Y:S02]  /*bcd0*/  VIADD R70, R49.reuse, UR30 ;  /* 0x0000001e31467c36 */ /* 0x040fe40008000000 */
[----:B------:R-:W-:Y:S01]  /*bce0*/  VIADD R68, R49, UR24 ;  /* 0x0000001831447c36 */ /* 0x000fe20008000000 */
[----:B------:R-:W-:Y:S01]  /*bcf0*/  SYNCS.ARRIVE.TRANS64.RED.A1T0 RZ, [UR10], RZ ;  /* 0x000000ffffff79a7 */ /* 0x000fe2000810040a */
[--C-:B0-----:R-:W-:Y:S02]  /*bd00*/  IMAD.IADD R72, R70, 0x1, R71.reuse ;  /* 0x0000000146487824 */ /* 0x101fe400078e0247 */
[----:B------:R-:W-:Y:S01]  /*bd10*/  IMAD.IADD R73, R68, 0x1, R71 ;  /* 0x0000000144497824 */ /* 0x000fe200078e0247 */
        /* <DEDUP_REMOVED lines=76> */
.L_x_13824:
[----:B------:R-:W-:-:S05]  /*c1e0*/  IMAD.U32 R74, RZ, RZ, UR26 ;  /* 0x0000001aff4a7e24 */ /* 0x000fca000f8e00ff */
[----:B------:R-:W-:-:S13]  /*c1f0*/  ISETP.NE.AND P1, PT, R74, 0x1, PT ;  /* 0x000000014a00780c */ /* 0x000fda0003f25270 */
[----:B------:R-:W1:Y:S02]  /*c200*/  @P1 LDC.64 R48, c[0x0][0x9e8] ;  /* 0x00027a00ff301b82 */ /* 0x000e640000000a00 */
[----:B-1----:R-:W-:-:S05]  /*c210*/  @P1 IMAD.HI.U32 R48, R71, R48, RZ ;  /* 0x0000003047301227 */ /* 0x002fca00078e00ff */
[----:B------:R-:W-:-:S07]  /*c220*/  @P1 SHF.R.U32.HI R71, RZ, R49, R48 ;  /* 0x00000031ff471219 */ /* 0x000fce0000011630 */
.L_x_13825:
[----:B------:R-:W-:Y:S05]  /*c230*/  BSYNC B0 ;  /* 0x0000000000007941 */ /* 0x000fea0003800000 */
.L_x_13823:
[----:B------:R-:W-:-:S04]  /*c240*/  IMAD R71, R71, R74, -R64 ;  /* 0x0000004a47477224 */ /* 0x000fc800078e0a40 */
[----:B------:R-:W-:-:S05]  /*c250*/  IMAD R71, R0, -0x2, R71 ;  /* 0xfffffffe00477824 */ /* 0x000fca00078e0247 */
[----:B------:R-:W-:Y:S02]  /*c260*/  VIADDMNMX R72, R71, R74, R72, PT ;  /* 0x0000004a47487246 */ /* 0x000fe40003800148 */
[----:B------:R-:W-:-:S07]  /*c270*/  VIMNMX R73, R73, R71, !PT ;  /* 0x0000004749497248 */ /* 0x000fce0007fe0100 */
.L_x_13822:
        /* <DEDUP_REMOVED lines=116> */
.L_x_13828:
[----:B------:R-:W-:-:S05]  /*c9c0*/  IMAD.U32 R52, RZ, RZ, UR26 ;  /* 0x0000001aff347e24 */ /* 0x000fca000f8e00ff */
[----:B------:R-:W-:-:S13]  /*c9d0*/  ISETP.NE.AND P2, PT, R52, 0x1, PT ;  /* 0x000000013400780c */ /* 0x000fda0003f45270 */
[----:B------:R-:W0:Y:S02]  /*c9e0*/  @P2 LDC.64 R14, c[0x0][0x9e8] ;  /* 0x00027a00ff0e2b82 */ /* 0x000e240000000a00 */
[----:B0-----:R-:W-:-:S05]  /*c9f0*/  @P2 IMAD.HI.U32 R14, R67, R14, RZ ;  /* 0x0000000e430e2227 */ /* 0x001fca00078e00ff */
[----:B------:R-:W-:-:S07]  /*ca00*/  @P2 SHF.R.U32.HI R67, RZ, R15, R14 ;  /* 0x0000000fff432219 */ /* 0x000fce000001160e */
.L_x_13829:
[----:B------:R-:W-:Y:S05]  /*ca10*/  BSYNC B0 ;  /* 0x0000000000007941 */ /* 0x000fea0003800000 */
.L_x_13827:
[----:B------:R-:W-:-:S04]  /*ca20*/  IMAD R67, R67, R52, -R64 ;  /* 0x0000003443437224 */ /* 0x000fc800078e0a40 */
[----:B------:R-:W-:-:S05]  /*ca30*/  IMAD R67, R0, -0x2, R67 ;  /* 0xfffffffe00437824 */ /* 0x000fca00078e0243 */
[----:B------:R-:W-:Y:S02]  /*ca40*/  VIADDMNMX R48, R67, R52, R48, PT ;  /* 0x0000003443307246 */ /* 0x000fe40003800130 */
[----:B------:R-:W-:-:S07]  /*ca50*/  VIMNMX R50, R50, R67, !PT ;  /* 0x0000004332327248 */ /* 0x000fce0007fe0100 */
.L_x_13826:
        /* <DEDUP_REMOVED lines=29> */
[----:B------:R-:W-:-:S02]  /*cc30*/  FSEL R73, R18, -INF , !P4 ;  /* 0xff80000012497808 */ /* 0x000fc40006000000 */
[----:B------:R-:W-:Y:S02]  /*cc40*/  FMNMX.FTZ R14, R123, R14, !PT ;  /* 0x0000000e7b0e7209 */ /* 0x000fe40007810000 */
[----:B------:R-:W-:Y:S02]  /*cc50*/  ISETP.LT.OR P3, PT, R48, 0x9, P3 ;  /* 0x000000093000780c */ /* 0x000fe40001f61670 */
[----:B------:R-:W-:Y:S02]  /*cc60*/  FMNMX.FTZ R14, R129, R14, !PT ;  /* 0x0000000e810e7209 */ /* 0x000fe40007810000 */
[----:B------:R-:W-:Y:S02]  /*cc70*/  FSEL R67, R12, -INF , !P6 ;  /* 0xff8000000c437808 */ /* 0x000fe40007000000 */
[----:B------:R-:W-:Y:S02]  /*cc80*/  FMNMX.FTZ R14, R125, R14, !PT ;  /* 0x0000000e7d0e7209 */ /* 0x000fe40007810000 */
[----:B------:R-:W-:-:S02]  /*cc90*/  FMNMX.FTZ R18, R135, R8, !PT ;  /* 0x0000000887127209 */ /* 0x000fc40007810000 */
[----:B------:R-:W-:Y:S02]  /*cca0*/  FMNMX.FTZ R14, R127, R14, !PT ;  /* 0x0000000e7f0e7209 */ /* 0x000fe40007810000 */
[----:B------:R-:W-:Y:S02]  /*ccb0*/  FSEL R13, R13, -INF , !P3 ;  /* 0xff8000000d0d7808 */ /* 0x000fe40005800000 */
[----:B------:R-:W-:Y:S02]  /*ccc0*/  FMNMX.FTZ R14, R83, R14, !PT ;  /* 0x0000000e530e7209 */ /* 0x000fe40007810000 */
[----:B------:R-:W-:Y:S02]  /*ccd0*/  FMNMX.FTZ R18, R67, R18, !PT ;  /* 0x0000001243127209 */ /* 0x000fe40007810000 */
[----:B------:R-:W-:Y:S02]  /*cce0*/  FMNMX.FTZ R14, R81, R14, !PT ;  /* 0x0000000e510e7209 */ /* 0x000fe40007810000 */
[----:B------:R-:W-:-:S02]  /*ccf0*/  ISETP.GT.AND P2, PT, R50, 0x11, P1 ;  /* 0x000000113200780c */ /* 0x000fc40000f44270 */
[----:B------:R-:W-:Y:S02]  /*cd00*/  FMNMX.FTZ R14, R71, R14, !PT ;  /* 0x0000000e470e7209 */ /* 0x000fe40007810000 */
[----:B------:R-:W-:Y:S02]  /*cd10*/  FMNMX.FTZ R18, R13, R18, !PT ;  /* 0x000000120d127209 */ /* 0x000fe40007810000 */
[----:B------:R-:W-:Y:S02]  /*cd20*/  FMNMX.FTZ R14, R69, R14, !PT ;  /* 0x0000000e450e7209 */ /* 0x000fe40007810000 */
[----:B------:R-:W-:Y:S02]  /*cd30*/  ISETP.GT.AND P3, PT, R50, 0x18, P1 ;  /* 0x000000183200780c */ /* 0x000fe40000f64270 */
[----:B------:R-:W-:Y:S02]  /*cd40*/  FMNMX.FTZ R14, R65, R14, !PT ;  /* 0x0000000e410e7209 */ /* 0x000fe40007810000 */
[----:B------:R-:W-:-:S02]  /*cd50*/  ISETP.LT.OR P2, PT, R48, 0x12, P2 ;  /* 0x000000123000780c */ /* 0x000fc40001741670 */
        /* <DEDUP_REMOVED lines=9> */
[----:B------:R-:W-:Y:S02]  /*cdf0*/  ISETP.LT.OR P4, PT, R48, 0x1a, P4 ;  /* 0x0000001a3000780c */ /* 0x000fe40002781670 */
[----:B------:R-:W-:Y:S02]  /*ce00*/  FMNMX.FTZ R14, R53, R14, !PT ;  /* 0x0000000e350e7209 */ /* 0x000fe40007810000 */
[----:B------:R-:W-:-:S02]  /*ce10*/  FSEL R21, R21, -INF , !P3 ;  /* 0xff80000015157808 */ /* 0x000fc40005800000 */
[----:B------:R-:W-:Y:S02]  /*ce20*/  FMNMX.FTZ R14, R51, R14, !PT ;  /* 0x0000000e330e7209 */ /* 0x000fe40007810000 */
[----:B------:R-:W-:Y:S02]  /*ce30*/  FSEL R79, R22, -INF , !P4 ;  /* 0xff800000164f7808 */ /* 0x000fe40006000000 */
[----:B------:R-:W-:Y:S02]  /*ce40*/  FMNMX.FTZ R52, R49, R14, !PT ;  /* 0x0000000e31347209 */ /* 0x000fe40007810000 */
[----:B------:R-:W0:Y:S01]  /*ce50*/  LDC R14, c[0x0][0x988] ;  /* 0x00026200ff0e7b82 */ /* 0x000e220000000800 */
[C---:B------:R-:W-:Y:S02]  /*ce60*/  ISETP.GT.AND P3, PT, R50.reuse, 0x28, P1 ;  /* 0x000000283200780c */ /* 0x040fe40000f64270 */
[----:B------:R-:W1:Y:S01]  /*ce70*/  SHFL.BFLY PT, R15, R52, 0x2, 0x1f ;  /* 0x0c401f00340f7f89 */ /* 0x000e6200000e0000 */
[----:B------:R-:W-:-:S02]  /*ce80*/  ISETP.GT.AND P4, PT, R50, 0x29, P1 ;  /* 0x000000293200780c */ /* 0x000fc40000f84270 */
[C---:B------:R-:W-:Y:S02]  /*ce90*/  ISETP.LT.OR P3, PT, R48.reuse, 0x29, P3 ;  /* 0x000000293000780c */ /* 0x040fe40001f61670 */
[----:B------:R-:W-:Y:S02]  /*cea0*/  ISETP.LT.OR P4, PT, R48, 0x2a, P4 ;  /* 0x0000002a3000780c */ /* 0x000fe40002781670 */
[----:B------:R-:W-:Y:S02]  /*ceb0*/  FSEL R133, R26, -INF , !P3 ;  /* 0xff8000001a857808 */ /* 0x000fe40005800000 */
[C---:B------:R-:W-:Y:S02]  /*cec0*/  ISETP.GT.AND P3, PT, R50.reuse, 0x31, P1 ;  /* 0x000000313200780c */ /* 0x040fe40000f64270 */
[----:B------:R-:W-:Y:S02]  /*ced0*/  ISETP.GT.AND P5, PT, R50, 0x38, P1 ;  /* 0x000000383200780c */ /* 0x000fe40000fa4270 */
[----:B------:R-:W-:-:S02]  /*cee0*/  ISETP.LT.OR P3, PT, R48, 0x32, P3 ;  /* 0x000000323000780c */ /* 0x000fc40001f61670 */
[----:B------:R-:W-:Y:S02]  /*cef0*/  ISETP.LT.OR P5, PT, R48, 0x39, P5 ;  /* 0x000000393000780c */ /* 0x000fe40002fa1670 */
        /* <DEDUP_REMOVED lines=36> */
[-CC-:B------:R-:W-:Y:S01]  /*d140*/  FFMA.FTZ R71, R71, R14.reuse, -R12.reuse ;  /* 0x0000000e47477223 */ /* 0x180fe2000001080c */
[C---:B------:R-:W-:Y:S01]  /*d150*/  ISETP.GT.AND P4, PT, R50.reuse, 0x39, P1 ;  /* 0x000000393200780c */ /* 0x040fe20000f84270 */
[-CC-:B------:R-:W-:Y:S01]  /*d160*/  FFMA.FTZ R130, R69, R14.reuse, -R12.reuse ;  /* 0x0000000e45827223 */ /* 0x180fe2000001080c */
[----:B------:R-:W-:Y:S01]  /*d170*/  FSEL R141, R29, -INF , !P3 ;  /* 0xff8000001d8d7808 */ /* 0x000fe20005800000 */
[--C-:B------:R-:W-:Y:S01]  /*d180*/  FFMA.FTZ R29, R155, R14, -R12.reuse ;  /* 0x0000000e9b1d7223 */ /* 0x100fe2000001080c */
[----:B------:R-:W-:Y:S01]  /*d190*/  FMNMX.FTZ R18, R139, R18, !PT ;  /* 0x000000128b127209 */ /* 0x000fe20007810000 */
[-CC-:B------:R-:W-:Y:S01]  /*d1a0*/  FFMA.FTZ R124, R63, R14.reuse, -R12.reuse ;  /* 0x0000000e3f7c7223 */ /* 0x180fe2000001080c */
[----:B------:R-:W-:Y:S01]  /*d1b0*/  ISETP.GT.AND P2, PT, R50, 0x40, P1 ;  /* 0x000000403200780c */ /* 0x000fe20000f44270 */
[-CC-:B------:R-:W-:Y:S01]  /*d1c0*/  FFMA.FTZ R126, R59, R14.reuse, -R12.reuse ;  /* 0x0000000e3b7e7223 */ /* 0x180fe2000001080c */
[----:B------:R-:W-:Y:S01]  /*d1d0*/  FSEL R143, R30, -INF , !P5 ;  /* 0xff8000001e8f7808 */ /* 0x000fe20006800000 */
[-CC-:B------:R-:W-:Y:S01]  /*d1e0*/  FFMA.FTZ R120, R55, R14.reuse, -R12.reuse ;  /* 0x0000000e37787223 */ /* 0x180fe2000001080c */
[----:B------:R-:W-:Y:S01]  /*d1f0*/  ISETP.LT.OR P4, PT, R48, 0x3a, P4 ;  /* 0x0000003a3000780c */ /* 0x000fe20002781670 */
[--C-:B------:R-:W-:Y:S01]  /*d200*/  FFMA.FTZ R122, R51, R14, -R12.reuse ;  /* 0x0000000e337a7223 */ /* 0x100fe2000001080c */
[----:B------:R-:W-:Y:S01]  /*d210*/  FMNMX.FTZ R18, R141, R18, !PT ;  /* 0x000000128d127209 */ /* 0x000fe20007810000 */
[----:B------:R-:W-:Y:S01]  /*d220*/  FFMA.FTZ R49, R49, R14, -R12 ;  /* 0x0000000e31317223 */ /* 0x000fe2000001080c */
        /* <DEDUP_REMOVED lines=90> */
[----:B------:R-:W-:Y:S01]  /*d7d0*/  MUFU.EX2 R132, R132 ;  /* 0x0000008400847308 */ /* 0x000fe20000000800 */
[----:B------:R-:W-:Y:S02]  /*d7e0*/  FSEL R20, R15, RZ, P6 ;  /* 0x000000ff0f147208 */ /* 0x000fe40003000000 */
[----:B------:R-:W-:-:S03]  /*d7f0*/  FMNMX.FTZ R18, R127, R18, !PT ;  /* 0x000000127f127209 */ /* 0x000fc60007810000 */
[----:B------:R-:W-:Y:S02]  /*d800*/  FADD.FTZ R7, -R20, R7 ;  /* 0x0000000714077221 */ /* 0x000fe40000010100 */
[----:B------:R-:W0:Y:S01]  /*d810*/  SHFL.BFLY PT, R11, R18, 0x2, 0x1f ;  /* 0x0c401f00120b7f89 */ /* 0x000e2200000e0000 */
[----:B------:R-:W-:Y:S01]  /*d820*/  MUFU.EX2 R39, R39 ;  /* 0x0000002700277308 */ /* 0x000fe20000000800 */
[----:B------:R-:W-:-:S07]  /*d830*/  FMUL.FTZ R7, R7, R14 ;  /* 0x0000000e07077220 */ /* 0x000fce0000410000 */
[----:B------:R-:W1:Y:S08]  /*d840*/  MUFU.EX2 R7, R7 ;  /* 0x0000000700077308 */ /* 0x000e700000000800 */
[----:B------:R-:W-:Y:S01]  /*d850*/  MUFU.EX2 R134, R134 ;  /* 0x0000008600867308 */ /* 0x000fe20000000800 */
[----:B0-----:R-:W-:-:S07]  /*d860*/  FMNMX.FTZ R11, R18, R11, !PT ;  /* 0x0000000b120b7209 */ /* 0x001fce0007810000 */
[----:B------:R-:W-:Y:S01]  /*d870*/  MUFU.EX2 R83, R83 ;  /* 0x0000005300537308 */ /* 0x000fe20000000800 */
[----:B-1----:R-:W-:Y:S01]  /*d880*/  FFMA.FTZ R34, R7, R3, R148 ;  /* 0x0000000307227223 */ /* 0x002fe20000010094 */
[----:B------:R-:W0:Y:S03]  /*d890*/  SHFL.BFLY PT, R18, R11, 0x1, 0x1f ;  /* 0x0c201f000b127f89 */ /* 0x000e2600000e0000 */
[----:B------:R-:W-:-:S03]  /*d8a0*/  FADD.FTZ R3, R77, R34 ;  /* 0x000000224d037221 */ /* 0x000fc60000010000 */
        /* <DEDUP_REMOVED lines=37> */
[----:B------:R-:W1:Y:S08]  /*db00*/  MUFU.EX2 R51, R51 ;  /* 0x0000003300337308 */ /* 0x000e700000000800 */
[----:B------:R-:W3:Y:S01]  /*db10*/  MUFU.EX2 R53, R53 ;  /* 0x0000003500357308 */ /* 0x000ee20000000800 */
[----:B0-----:R-:W-:-:S07]  /*db20*/  FFMA.FTZ R2, R13, R2, R18 ;  /* 0x000000020d027223 */ /* 0x001fce0000010012 */
[----:B------:R-:W0:Y:S01]  /*db30*/  MUFU.EX2 R19, R19 ;  /* 0x0000001300137308 */ /* 0x000e220000000800 */
[----:B-1----:R-:W-:Y:S01]  /*db40*/  FADD.FTZ R57, R51, R2 ;  /* 0x0000000233397221 */ /* 0x002fe20000010000 */
[----:B------:R-:W-:-:S03]  /*db50*/  FADD.FTZ R2, R150, R3 ;  /* 0x0000000396027221 */ /* 0x000fc60000010000 */
[----:B------:R-:W-:Y:S01]  /*db60*/  FADD.FTZ R38, R20, R57 ;  /* 0x0000003914267221 */ /* 0x000fe20000010000 */
[----:B------:R-:W-:Y:S01]  /*db70*/  FADD.FTZ R3, R131, R2 ;  /* 0x0000000283037221 */ /* 0x000fe20000010000 */
[----:B------:R-:W-:Y:S01]  /*db80*/  FFMA.FTZ R57, R147, R14, -R12 ;  /* 0x0000000e93397223 */ /* 0x000fe2000001080c */
[----:B------:R-:W1:Y:S01]  /*db90*/  MUFU.EX2 R22, R22 ;  /* 0x0000001600167308 */ /* 0x000e620000000800 */
[----:B---3--:R-:W-:Y:S01]  /*dba0*/  FADD.FTZ R38, R53, R38 ;  /* 0x0000002635267221 */ /* 0x008fe20000010000 */
[----:B------:R-:W-:-:S04]  /*dbb0*/  FADD.FTZ R2, R144, R3 ;  /* 0x0000000390027221 */ /* 0x000fc80000010000 */
[----:B------:R-:W-:Y:S02]  /*dbc0*/  FADD.FTZ R59, R27, R2 ;  /* 0x000000021b3b7221 */ /* 0x000fe40000010000 */
[----:B------:R-:W3:Y:S01]  /*dbd0*/  MUFU.EX2 R21, R21 ;  /* 0x0000001500157308 */ /* 0x000ee20000000800 */
[----:B0-----:R-:W-:Y:S01]  /*dbe0*/  FADD.FTZ R3, R19, R38 ;  /* 0x0000002613037221 */ /* 0x001fe20000010000 */
[----:B------:R-:W-:-:S04]  /*dbf0*/  FADD.FTZ R38, R146, R59 ;  /* 0x0000003b92267221 */ /* 0x000fc80000010000 */
[----:B------:R-:W-:Y:S01]  /*dc00*/  FADD.FTZ R59, R29, R38 ;  /* 0x000000261d3b7221 */ /* 0x000fe20000010000 */
[-CC-:B------:R-:W-:Y:S01]  /*dc10*/  FFMA.FTZ R38, R145, R14.reuse, -R12.reuse ;  /* 0x0000000e91267223 */ /* 0x180fe2000001080c */
[----:B------:R-:W0:Y:S01]  /*dc20*/  MUFU.EX2 R24, R24 ;  /* 0x0000001800187308 */ /* 0x000e220000000800 */
[----:B-1----:R-:W-:Y:S01]  /*dc30*/  FADD.FTZ R2, R22, R3 ;  /* 0x0000000316027221 */ /* 0x002fe20000010000 */
[----:B------:R-:W-:Y:S01]  /*dc40*/  FADD.FTZ R42, R140, R59 ;  /* 0x0000003b8c2a7221 */ /* 0x000fe20000010000 */
[----:B------:R-:W-:-:S03]  /*dc50*/  FFMA.FTZ R59, R87, R14, -R12 ;  /* 0x0000000e573b7223 */ /* 0x000fc6000001080c */
[----:B------:R-:W-:Y:S02]  /*dc60*/  FADD.FTZ R61, R31, R42 ;  /* 0x0000002a1f3d7221 */ /* 0x000fe40000010000 */
[----:B------:R-:W1:Y:S01]  /*dc70*/  MUFU.EX2 R25, R25 ;  /* 0x0000001900197308 */ /* 0x000e620000000800 */
[----:B---3--:R-:W-:-:S07]  /*dc80*/  FADD.FTZ R3, R21, R2 ;  /* 0x0000000215037221 */ /* 0x008fce0000010000 */
[----:B------:R-:W3:Y:S01]  /*dc90*/  MUFU.EX2 R26, R26 ;  /* 0x0000001a001a7308 */ /* 0x000ee20000000800 */
[----:B0-----:R-:W-:-:S07]  /*dca0*/  FADD.FTZ R2, R24, R3 ;  /* 0x0000000318027221 */ /* 0x001fce0000010000 */
[----:B------:R-:W0:Y:S01]  /*dcb0*/  MUFU.EX2 R28, R28 ;  /* 0x0000001c001c7308 */ /* 0x000e220000000800 */
[----:B-1----:R-:W-:Y:S01]  /*dcc0*/  FADD.FTZ R3, R25, R2 ;  /* 0x0000000219037221 */ /* 0x002fe20000010000 */
[----:B------:R-:W-:Y:S01]  /*dcd0*/  FADD.FTZ R2, R142, R61 ;  /* 0x0000003d8e027221 */ /* 0x000fe20000010000 */
[-CC-:B------:R-:W-:Y:S01]  /*dce0*/  FFMA.FTZ R61, R121, R14.reuse, -R12.reuse ;  /* 0x0000000e793d7223 */ /* 0x180fe2000001080c */
[----:B------:R-:W-:-:S04]  /*dcf0*/  FFMA.FTZ R121, R44, R14, -R12 ;  /* 0x0000000e2c797223 */ /* 0x000fc8000001080c */
[----:B------:R-:W1:Y:S01]  /*dd00*/  MUFU.EX2 R55, R55 ;  /* 0x0000003700377308 */ /* 0x000e620000000800 */
[----:B---3--:R-:W-:-:S07]  /*dd10*/  FADD.FTZ R3, R26, R3 ;  /* 0x000000031a037221 */ /* 0x008fce0000010000 */
[----:B------:R-:W3:Y:S01]  /*dd20*/  MUFU.EX2 R137, R137 ;  /* 0x0000008900897308 */ /* 0x000ee20000000800 */
[----:B0-----:R-:W-:Y:S01]  /*dd30*/  FADD.FTZ R42, R28, R3 ;  /* 0x000000031c2a7221 */ /* 0x001fe20000010000 */
[----:B------:R-:W-:-:S04]  /*dd40*/  FADD.FTZ R3, R33, R2 ;  /* 0x0000000221037221 */ /* 0x000fc80000010000 */
[----:B------:R-:W-:Y:S02]  /*dd50*/  FADD.FTZ R2, R136, R3 ;  /* 0x0000000388027221 */ /* 0x000fe40000010000 */
[----:B------:R-:W0:Y:S01]  /*dd60*/  MUFU.EX2 R30, R30 ;  /* 0x0000001e001e7308 */ /* 0x000e220000000800 */
[----:B-1----:R-:W-:Y:S01]  /*dd70*/  FADD.FTZ R42, R55, R42 ;  /* 0x0000002a372a7221 */ /* 0x002fe20000010000 */
[----:B------:R-:W-:-:S06]  /*dd80*/  FADD.FTZ R63, R35, R2 ;  /* 0x00000002233f7221 */ /* 0x000fcc0000010000 */
[----:B------:R-:W1:Y:S01]  /*dd90*/  MUFU.EX2 R139, R139 ;  /* 0x0000008b008b7308 */ /* 0x000e620000000800 */
[----:B---3--:R-:W-:Y:S01]  /*dda0*/  FADD.FTZ R3, R137, R42 ;  /* 0x0000002a89037221 */ /* 0x008fe20000010000 */
[----:B------:R-:W-:-:S04]  /*ddb0*/  FADD.FTZ R42, R138, R63 ;  /* 0x0000003f8a2a7221 */ /* 0x000fc80000010000 */
[----:B------:R-:W-:Y:S01]  /*ddc0*/  FADD.FTZ R63, R37, R42 ;  /* 0x0000002a253f7221 */ /* 0x000fe20000010000 */
[-CC-:B------:R-:W-:Y:S01]  /*ddd0*/  FFMA.FTZ R42, R123, R14.reuse, -R12.reuse ;  /* 0x0000000e7b2a7223 */ /* 0x180fe2000001080c */
[----:B------:R-:W3:Y:S01]  /*dde0*/  MUFU.EX2 R8, R8 ;  /* 0x0000000800087308 */ /* 0x000ee20000000800 */
[----:B0-----:R-:W-:Y:S01]  /*ddf0*/  FADD.FTZ R2, R30, R3 ;  /* 0x000000031e027221 */ /* 0x001fe20000010000 */
[----:B------:R-:W-:Y:S01]  /*de00*/  FADD.FTZ R48, R132, R63 ;  /* 0x0000003f84307221 */ /* 0x000fe20000010000 */
[-CC-:B------:R-:W-:Y:S01]  /*de10*/  FFMA.FTZ R63, R129, R14.reuse, -R12.reuse ;  /* 0x0000000e813f7223 */ /* 0x180fe2000001080c */
[----:B------:R-:W-:Y:S02]  /*de20*/  FFMA.FTZ R123, R46, R14, -R12 ;  /* 0x0000000e2e7b7223 */ /* 0x000fe4000001080c */
[----:B------:R-:W-:Y:S02]  /*de30*/  FADD.FTZ R65, R39, R48 ;  /* 0x0000003027417221 */ /* 0x000fe40000010000 */
        /* <DEDUP_REMOVED lines=21> */
[----:B------:R-:W-:Y:S01]  /*df90*/  FADD.FTZ R3, R47, R2 ;  /* 0x000000022f037221 */ /* 0x000fe20000010000 */
[-CC-:B------:R-:W-:Y:S01]  /*dfa0*/  FFMA.FTZ R44, R125, R14.reuse, -R12.reuse ;  /* 0x0000000e7d2c7223 */ /* 0x180fe2000001080c */
[----:B------:R-:W-:Y:S02]  /*dfb0*/  FFMA.FTZ R12, R127, R14, -R12 ;  /* 0x0000000e7f0c7223 */ /* 0x000fe4000001080c */
        /* <DEDUP_REMOVED lines=31> */
[----:B0-----:R-:W-:-:S03]  /*e1b0*/  FADD.FTZ R3, R49, R46 ;  /* 0x0000002e31037221 */ /* 0x001fc60000010000 */
[----:B-1----:R-:W-:Y:S01]  /*e1c0*/  FADD.FTZ R2, R12, R2 ;  /* 0x000000020c027221 */ /* 0x002fe20000010000 */
[----:B------:R-:W-:Y:S06]  /*e1d0*/  @!P0 BRA `(.L_x_13830) ;  /* 0x0000000000048947 */ /* 0x000fec0003800000 */
[----:B------:R-:W-:Y:S01]  /*e1e0*/  BPT.TRAP 0x1 ;  /* 0x000000040000795c */ /* 0x000fe20000300000 */
.L_x_13830:
        /* <DEDUP_REMOVED lines=75> */
.L_x_13812:
[----:B------:R-:W-:Y:S06]  /*e6a0*/  BAR.ARV 0x8, 0x200 ;  /* 0x0208000000007b1d */ /* 0x000fec0000002000 */
[----:B------:R-:W-:Y:S05]  /*e6b0*/  @!P0 BRA `(.L_x_13832) ;  /* 0x0000000000048947 */ /* 0x000fea0003800000 */
[----:B------:R-:W-:Y:S01]  /*e6c0*/  BPT.TRAP 0x1 ;  /* 0x000000040000795c */ /* 0x000fe20000300000 */
.L_x_13832:
[----:B------:R-:W-:Y:S01]  /*e6d0*/  ULEA UR8, UR7, UR43, 0x3 ;  /* 0x0000002b07087291 */ /* 0x000fe2000f8e183f */
[----:B------:R-:W-:-:S05]  /*e6e0*/  IMAD.U32 R0, RZ, RZ, UR4 ;  /* 0x00000004ff007e24 */ /* 0x000fca000f8e00ff */
[----:B------:R-:W-:-:S04]  /*e6f0*/  SHF.L.U32 R0, R0, 0x1f, RZ ;  /* 0x0000001f00007819 */ /* 0x000fc800000006ff */
[----:B------:R0:W1:Y:S01]  /*e700*/  SYNCS.PHASECHK.TRANS64.TRYWAIT P1, [UR8+0x16850], R0 ;  /* 0x01685000ff0075a7 */ /* 0x0000620008020148 */
[----:B------:R-:W-:Y:S05]  /*e710*/  @!P0 BRA `(.L_x_13833) ;  /* 0x0000000000048947 */ /* 0x000fea0003800000 */
[----:B------:R-:W-:Y:S01]  /*e720*/  BPT.TRAP 0x1 ;  /* 0x000000040000795c */ /* 0x000fe20000300000 */
.L_x_13833:
[----:B-1----:R-:W-:Y:S05]  /*e730*/  @P1 BRA `(.L_x_13834) ;  /* 0x0000000000081947 */ /* 0x002fea0003800000 */
[----:B------:R-:W1:Y:S02]  /*e740*/  SYNCS.PHASECHK.TRANS64.TRYWAIT P1, [UR8+0x16850], R0 ;  /* 0x01685000ff0075a7 */ /* 0x000e640008020148 */
[----:B-1----:R-:W-:Y:S05]  /*e750*/  @!P1 BRA `(.L_x_13835) ;  /* 0x0000005c00449947 */ /* 0x002fea0003800000 */
.L_x_13834:
[----:B------:R-:W-:Y:S01]  /*e760*/  UIADD3 UR43, UR43, 0x400, URZ ;  /* 0x000004002b2b7890 */ /* 0x000fe2000fffe03f */
[----:B------:R-:W-:Y:S01]  /*e770*/  WARPGROUP.ARRIVE ;  /* 0x00000000000079c5 */ /* 0x000fe20000000000 */
[----:B01----:R-:W0:Y:S01]  /*e780*/  SHFL.BFLY PT, R0, R3, 0x2, 0x1f ;  /* 0x0c401f0003007f89 */ /* 0x003e2200000e0000 */
[----:B------:R-:W-:Y:S01]  /*e790*/  IMAD.MOV.U32 R6, RZ, RZ, RZ ;  /* 0x000000ffff067224 */ /* 0x000fe200078e00ff */
[----:B------:R-:W-:Y:S02]  /*e7a0*/  USHF.R.U32.HI UR43, URZ, 0x4, UR43 ;  /* 0x000000043f2b7899 */ /* 0x000fe4000801162b */
[----:B------:R-:W1:Y:S02]  /*e7b0*/  SHFL.BFLY PT, R5, R2, 0x2, 0x1f ;  /* 0x0c401f0002057f89 */ /* 0x000e6400000e0000 */
[----:B------:R-:W-:-:S04]  /*e7c0*/  ULOP3.LUT UR4, UR43, 0x3fff, URZ, 0xc0, !UPT ;  /* 0x00003fff2b047892 */ /* 0x000fc8000f8ec03f */
[----:B------:R-:W-:-:S03]  /*e7d0*/  ULEA UR4, UR7, UR4, 0xa ;  /* 0x0000000407047291 */ /* 0x000fc6000f8e503f */
[----:B------:R-:W-:-:S04]  /*e7e0*/  UMOV UR7, 0x40000040 ;  /* 0x4000004000077882 */ /* 0x000fc80000000000 */
[----:B------:R-:W-:Y:S02]  /*e7f0*/  UMOV UR6, UR4 ;  /* 0x0000000400067c82 */ /* 0x000fe40008000000 */
[----:B------:R-:W-:Y:S01]  /*e800*/  HGMMA.64x64x16.F32.BF16 R88, R148, gdesc[UR4].tnspB, R88, gsb0 ;  /* 0x40e0000494587df0 */ /* 0x000fe20008001858 */
[----:B------:R-:W-:Y:S01]  /*e810*/  UIADD3 UR6, UR4, 0x80, URZ ;  /* 0x0000008004067890 */ /* 0x000fe2000fffe03f */
[----:B------:R-:W-:Y:S01]  /*e820*/  UMOV UR7, 0x40000040 ;  /* 0x4000004000077882 */ /* 0x000fe20000000000 */
[----:B0-----:R-:W-:Y:S01]  /*e830*/  FADD.FTZ R0, R0, R3 ;  /* 0x0000000300007221 */ /* 0x001fe20000010000 */
[----:B------:R-:W-:Y:S02]  /*e840*/  IMAD.MOV.U32 R3, RZ, RZ, RZ ;  /* 0x000000ffff037224 */ /* 0x000fe400078e00ff */
[----:B-1----:R-:W-:Y:S01]  /*e850*/  FADD.FTZ R4, R5, R2 ;  /* 0x0000000205047221 */ /* 0x002fe20000010000 */
[----:B------:R-:W-:Y:S01]  /*e860*/  IMAD.MOV.U32 R2, RZ, RZ, -0x800000 ;  /* 0xff800000ff027424 */ /* 0x000fe200078e00ff */
[----:B------:R-:W0:Y:S04]  /*e870*/  SHFL.BFLY PT, R5, R0, 0x1, 0x1f ;  /* 0x0c201f0000057f89 */ /* 0x000e2800000e0000 */
[----:B------:R-:W2:Y:S01]  /*e880*/  SHFL.BFLY PT, R7, R4, 0x1, 0x1f ;  /* 0x0c201f0004077f89 */ /* 0x000ea200000e0000 */
[----:B0-----:R-:W-:Y:S01]  /*e890*/  FADD.FTZ R9, R0, R5 ;  /* 0x0000000500097221 */ /* 0x001fe20000010000 */
[----:B------:R-:W-:-:S02]  /*e8a0*/  IMAD.MOV.U32 R0, RZ, RZ, -0x800000 ;  /* 0xff800000ff007424 */ /* 0x000fc400078e00ff */
[----:B--2---:R-:W-:Y:S02]  /*e8b0*/  FADD.FTZ R10, R4, R7 ;  /* 0x00000007040a7221 */ /* 0x004fe40000010000 */
[----:B------:R-:W-:-:S03]  /*e8c0*/  FSETP.NE.FTZ.AND P1, PT, R9, RZ, PT ;  /* 0x000000ff0900720b */ /* 0x000fc60003f35000 */
        /* <DEDUP_REMOVED lines=48> */
.L_x_13836:
        /* <DEDUP_REMOVED lines=36> */
.L_x_13758:
        /* <DEDUP_REMOVED lines=17> */
[----:B------:R-:W-:Y:S01]  /*ef20*/  LOP3.LUT R12, R7, 0xfffffffc, RZ, 0xc0, !PT ;  /* 0xfffffffc070c7812 */ /* 0x000fe200078ec0ff */
[----:B------:R-:W-:Y:S01]  /*ef30*/  IMAD.IADD R21, R23, 0x1, -R6 ;  /* 0x0000000117157824 */ /* 0x000fe200078e0a06 */
[----:B------:R-:W3:Y:S01]  /*ef40*/  S2UR UR11, SR_CTAID.Y ;  /* 0x00000000000b79c3 */ /* 0x000ee20000002600 */
[----:B------:R-:W-:Y:S01]  /*ef50*/  IMAD.HI R4, R3, 0x55555556, RZ ;  /* 0x5555555603047827 */ /* 0x000fe200078e02ff */
[----:B------:R-:W-:Y:S02]  /*ef60*/  UIADD3 UR6, UR5, UR6, URZ ;  /* 0x0000000605067290 */ /* 0x000fe4000fffe03f */
[----:B------:R-:W-:Y:S01]  /*ef70*/  SHF.R.S32.HI R8, RZ, 0x1f, R21 ;  /* 0x0000001fff087819 */ /* 0x000fe20000011415 */
[----:B------:R-:W-:Y:S01]  /*ef80*/  IMAD.IADD R12, R23, 0x1, -R12 ;  /* 0x00000001170c7824 */ /* 0x000fe200078e0a0c */
[----:B------:R-:W-:Y:S01]  /*ef90*/  LEA.HI R4, R4, R4, RZ, 0x1 ;  /* 0x0000000404047211 */ /* 0x000fe200078f08ff */
[----:B------:R-:W-:Y:S01]  /*efa0*/  ULDC.64 UR8, c[0x0][0xb38] ;  /* 0x0002ce0000087ab9 */ /* 0x000fe20000000a00 */
[----:B------:R-:W-:Y:S01]  /*efb0*/  LEA.HI R22, R8, R21, RZ, 0x2 ;  /* 0x0000001508167211 */ /* 0x000fe200078f10ff */
[----:B------:R-:W3:Y:S01]  /*efc0*/  LDC R19, c[0x0][0xc50] ;  /* 0x00031400ff137b82 */ /* 0x000ee20000000800 */
[----:B0-----:R-:W-:Y:S01]  /*efd0*/  ISETP.NE.AND P0, PT, R17, 0x1, PT ;  /* 0x000000011100780c */ /* 0x001fe20003f05270 */
[----:B------:R-:W-:Y:S01]  /*efe0*/  UIMAD UR7, UR7, UR8, URZ ;  /* 0x00000008070772a4 */ /* 0x000fe2000f8e023f */
[----:B------:R-:W-:-:S02]  /*eff0*/  SHF.R.S32.HI R5, RZ, 0x2, R22 ;  /* 0x00000002ff057819 */ /* 0x000fc40000011416 */
[----:B------:R-:W-:Y:S01]  /*f000*/  SHF.R.S32.HI R6, RZ, 0x1f, R22 ;  /* 0x0000001fff067819 */ /* 0x000fe20000011416 */
[----:B--2---:R-:W-:Y:S01]  /*f010*/  USHF.R.S32.HI UR10, URZ, 0x1f, UR12 ;  /* 0x0000001f3f0a7899 */ /* 0x004fe2000801140c */
[----:B------:R-:W-:Y:S01]  /*f020*/  LEA.HI R8, R8, R21, RZ, 0x5 ;  /* 0x0000001508087211 */ /* 0x000fe200078f28ff */
[----:B------:R-:W0:Y:S01]  /*f030*/  LDC.64 R14, c[0x0][0xb40] ;  /* 0x0002d000ff0e7b82 */ /* 0x000e220000000a00 */
[----:B------:R-:W-:Y:S02]  /*f040*/  LEA.HI R6, R6, R5, RZ, 0x3 ;  /* 0x0000000506067211 */ /* 0x000fe400078f18ff */
[----:B------:R-:W-:Y:S02]  /*f050*/  SHF.R.S32.HI R8, RZ, 0x5, R8 ;  /* 0x00000005ff087819 */ /* 0x000fe40000011408 */
[----:B------:R-:W-:Y:S01]  /*f060*/  LOP3.LUT R10, R6, 0xfffffff8, RZ, 0xc0, !PT ;  /* 0xfffffff8060a7812 */ /* 0x000fe200078ec0ff */
[----:B------:R-:W-:Y:S01]  /*f070*/  IMAD R6, R4, -0x3, R3 ;  /* 0xfffffffd04067824 */ /* 0x000fe200078e0203 */
[----:B------:R-:W-:Y:S01]  /*f080*/  LEA.HI R4, R12, R12, RZ, 0x1 ;  /* 0x0000000c0c047211 */ /* 0x000fe200078f08ff */
[----:B------:R-:W2:Y:S01]  /*f090*/  @P0 LDC R9, c[0x0][0xbec] ;  /* 0x0002fb00ff090b82 */ /* 0x000ea20000000800 */
[----:B------:R-:W-:Y:S01]  /*f0a0*/  LOP3.LUT R22, R22, 0x7ffffffc, RZ, 0xc0, !PT ;  /* 0x7ffffffc16167812 */ /* 0x000fe200078ec0ff */
[----:B------:R-:W-:Y:S01]  /*f0b0*/  IMAD.IADD R3, R5, 0x1, -R10 ;  /* 0x0000000105037824 */ /* 0x000fe200078e0a0a */
[----:B------:R-:W-:Y:S01]  /*f0c0*/  LOP3.LUT R5, R4, 0x1ffffffe, RZ, 0xc0, !PT ;  /* 0x1ffffffe04057812 */ /* 0x000fe200078ec0ff */
[----:B------:R-:W-:-:S02]  /*f0d0*/  IMAD.U32 R4, RZ, RZ, UR4 ;  /* 0x00000004ff047e24 */ /* 0x000fc4000f8e00ff */
[----:B------:R-:W-:Y:S02]  /*f0e0*/  IMAD R3, R8, 0x10, R3 ;  /* 0x0000001008037824 */ /* 0x000fe400078e0203 */
[----:B------:R-:W4:Y:S01]  /*f0f0*/  LDC.64 R10, c[0x0][0xbd8] ;  /* 0x0002f600ff0a7b82 */ /* 0x000f220000000a00 */
[----:B------:R-:W-:Y:S02]  /*f100*/  IMAD.IADD R12, R12, 0x1, -R5 ;  /* 0x000000010c0c7824 */ /* 0x000fe400078e0a05 */
[----:B------:R-:W-:Y:S02]  /*f110*/  IMAD R3, R6, 0x40, R3 ;  /* 0x0000004006037824 */ /* 0x000fe400078e0203 */
[----:B------:R-:W-:Y:S01]  /*f120*/  IMAD.U32 R5, RZ, RZ, UR5 ;  /* 0x00000005ff057e24 */ /* 0x000fe2000f8e00ff */
[----:B------:R-:W-:Y:S01]  /*f130*/  UIMAD.WIDE.U32 UR4, UR39, UR8, URZ ;  /* 0x00000008270472a5 */ /* 0x000fe2000f8e003f */
[----:B------:R-:W-:Y:S01]  /*f140*/  IMAD.U32 R5, RZ, RZ, UR6 ;  /* 0x00000006ff057e24 */ /* 0x000fe2000f8e00ff */
[----:B------:R-:W5:Y:S01]  /*f150*/  @P0 LDC R13, c[0x0][0xbf0] ;  /* 0x0002fc00ff0d0b82 */ /* 0x000f620000000800 */
[----:B------:R-:W-:Y:S01]  /*f160*/  IMAD R6, R12, 0x8, R3 ;  /* 0x000000080c067824 */ /* 0x000fe200078e0203 */
[----:B------:R-:W-:Y:S01]  /*f170*/  UIMAD UR6, UR39, UR9, UR7 ;  /* 0x00000009270672a4 */ /* 0x000fe2000f8e0207 */
[----:B0-----:R-:W-:-:S02]  /*f180*/  IMAD R12, R14, UR10, RZ ;  /* 0x0000000a0e0c7c24 */ /* 0x001fc4000f8e02ff */
[----:B------:R-:W-:Y:S01]  /*f190*/  IMAD.U32 R7, RZ, RZ, UR5 ;  /* 0x00000005ff077e24 */ /* 0x000fe2000f8e00ff */
[----:B------:R-:W-:Y:S01]  /*f1a0*/  UIADD3 UR6, UR5, UR6, URZ ;  /* 0x0000000605067290 */ /* 0x000fe2000fffe03f */
[----:B---3--:R-:W-:Y:S01]  /*f1b0*/  IMAD R19, R19, R18, UR11 ;  /* 0x0000000b13137e24 */ /* 0x008fe2000f8e0212 */
[----:B------:R-:W0:Y:S01]  /*f1c0*/  @P0 LDC R23, c[0x0][0xbec] ;  /* 0x0002fb00ff170b82 */ /* 0x000e220000000800 */
[----:B------:R-:W-:Y:S01]  /*f1d0*/  ULDC.64 UR8, c[0x0][0xb28] ;  /* 0x0002ca0000087ab9 */ /* 0x000fe20000000a00 */
[----:B-1----:R-:W-:Y:S02]  /*f1e0*/  IMAD R3, R16, 0xc0, R3 ;  /* 0x000000c010037824 */ /* 0x002fe400078e0203 */
[----:B------:R-:W-:Y:S01]  /*f1f0*/  IMAD.U32 R7, RZ, RZ, UR6 ;  /* 0x00000006ff077e24 */ /* 0x000fe2000f8e00ff */
[----:B------:R-:W-:Y:S01]  /*f200*/  ULDC.64 UR6, c[0x0][0xb48] ;  /* 0x0002d20000067ab9 */ /* 0x000fe20000000a00 */
[C---:B----4-:R-:W-:Y:S02]  /*f210*/  IMAD R8, R10.reuse, UR10, RZ ;  /* 0x0000000a0a087c24 */ /* 0x050fe4000f8e02ff */
[----:B------:R-:W1:Y:S01]  /*f220*/  @P0 LDC R20, c[0x0][0xbf0] ;  /* 0x0002fc00ff140b82 */ /* 0x000e620000000800 */
[----:B------:R-:W-:-:S04]  /*f230*/  IMAD.WIDE.U32 R4, R10, UR12, R4 ;  /* 0x0000000c0a047c25 */ /* 0x000fc8000f8e0004 */
[----:B------:R-:W-:Y:S02]  /*f240*/  IMAD R11, R11, UR12, R8 ;  /* 0x0000000c0b0b7c24 */ /* 0x000fe4000f8e0208 */
[----:B------:R-:W-:Y:S02]  /*f250*/  IMAD R8, R16, 0xc0, R6 ;  /* 0x000000c010087824 */ /* 0x000fe400078e0206 */
[----:B------:R-:W-:Y:S01]  /*f260*/  IMAD.U32 R6, RZ, RZ, UR4 ;  /* 0x00000004ff067e24 */ /* 0x000fe2000f8e00ff */
[----:B------:R-:W-:Y:S01]  /*f270*/  ULDC.64 UR4, c[0x0][0xbe0] ;  /* 0x0002f80000047ab9 */ /* 0x000fe20000000a00 */
[----:B--2---:R-:W-:-:S04]  /*f280*/  @P0 IMAD.HI.U32 R10, R8, R9, RZ ;  /* 0x00000009080a0227 */ /* 0x004fc800078e00ff */
[----:B------:R-:W-:Y:S01]  /*f290*/  IMAD.MOV.U32 R9, RZ, RZ, R8 ;  /* 0x000000ffff097224 */ /* 0x000fe200078e0008 */
[----:B-----5:R-:W-:Y:S01]  /*f2a0*/  @P0 SHF.R.U32.HI R9, RZ, R13, R10 ;  /* 0x0000000dff090219 */ /* 0x020fe2000001160a */
[----:B------:R-:W-:Y:S01]  /*f2b0*/  IMAD R13, R15, UR12, R12 ;  /* 0x0000000c0f0d7c24 */ /* 0x000fe2000f8e020c */
[----:B------:R-:W-:Y:S01]  /*f2c0*/  SHF.R.S32.HI R12, RZ, 0x1f, R19 ;  /* 0x0000001fff0c7819 */ /* 0x000fe20000011413 */
[----:B------:R-:W-:-:S04]  /*f2d0*/  IMAD.WIDE.U32 R6, R14, UR12, R6 ;  /* 0x0000000c0e067c25 */ /* 0x000fc8000f8e0006 */
[----:B------:R-:W-:Y:S02]  /*f2e0*/  IMAD.IADD R5, R5, 0x1, R11 ;  /* 0x0000000105057824 */ /* 0x000fe400078e020b */
[----:B0-----:R-:W-:-:S04]  /*f2f0*/  @P0 IMAD.HI.U32 R23, R8, R23, RZ ;  /* 0x0000001708170227 */ /* 0x001fc800078e00ff */
[----:B------:R-:W-:Y:S02]  /*f300*/  IMAD.IADD R7, R7, 0x1, R13 ;  /* 0x0000000107077824 */ /* 0x000fe400078e020d */
[----:B------:R-:W-:Y:S02]  /*f310*/  IMAD R13, R12, UR6, RZ ;  /* 0x000000060c0d7c24 */ /* 0x000fe4000f8e02ff */
[----:B------:R-:W-:-:S04]  /*f320*/  IMAD.WIDE.U32 R4, R19, UR4, R4 ;  /* 0x0000000413047c25 */ /* 0x000fc8000f8e0004 */
[----:B------:R-:W-:Y:S01]  /*f330*/  IMAD.MOV.U32 R11, RZ, RZ, R8 ;  /* 0x000000ffff0b7224 */ /* 0x000fe200078e0008 */
[----:B-1----:R-:W-:Y:S01]  /*f340*/  @P0 SHF.R.U32.HI R11, RZ, R20, R23 ;  /* 0x00000014ff0b0219 */ /* 0x002fe20000011617 */
[----:B------:R-:W-:Y:S01]  /*f350*/  IMAD R10, R12, UR4, RZ ;  /* 0x000000040c0a7c24 */ /* 0x000fe2000f8e02ff */
[----:B------:R-:W-:Y:S01]  /*f360*/  BAR.SYNC.DEFER_BLOCKING 0x1, 0x180 ;  /* 0x0046000000007b1d */ /* 0x000fe20000010000 */
[C---:B------:R-:W-:Y:S01]  /*f370*/  IMAD R15, R19.reuse, UR7, R13 ;  /* 0x00000007130f7c24 */ /* 0x040fe2000f8e020d */
[--C-:B------:R-:W-:Y:S01]  /*f380*/  SHF.R.S32.HI R13, RZ, 0x1f, R9.reuse ;  /* 0x0000001fff0d7819 */ /* 0x100fe20000011409 */
[----:B------:R-:W-:Y:S01]  /*f390*/  IMAD R12, R19, UR5, R10 ;  /* 0x00000005130c7c24 */ /* 0x000fe2000f8e020a */
[----:B------:R-:W-:Y:S01]  /*f3a0*/  IADD3 R4, P0, R9, R4, RZ ;  /* 0x0000000409047210 */ /* 0x000fe20007f1e0ff */
[----:B------:R-:W-:Y:S01]  /*f3b0*/  IMAD.MOV R9, RZ, RZ, -R9 ;  /* 0x000000ffff097224 */ /* 0x000fe200078e0a09 */
        /* <DEDUP_REMOVED lines=33> */
[----:B------:R-:W-:Y:S01]  /*f5d0*/  VIADD R17, R3, 0x8 ;  /* 0x0000000803117836 */ /* 0x000fe20000000000 */
        /* <DEDUP_REMOVED lines=19> */
[----:B------:R-:W-:Y:S01]  /*f710*/  ULDC UR4, c[0x0][0xac8] ;  /* 0x0002b20000047ab9 */ /* 0x000fe20000000800 */
[C---:B--2---:R-:W-:Y:S01]  /*f720*/  VIADD R0, R19.reuse, 0x8 ;  /* 0x0000000813007836 */ /* 0x044fe20000000000 */
[C---:B------:R-:W-:Y:S01]  /*f730*/  ISETP.GE.AND P0, PT, R19.reuse, UR4, PT ;  /* 0x0000000413007c0c */ /* 0x040fe2000bf06270 */
[C---:B------:R-:W-:Y:S02]  /*f740*/  VIADD R4, R19.reuse, 0x10 ;  /* 0x0000001013047836 */ /* 0x040fe40000000000 */
[C---:B------:R-:W-:Y:S02]  /*f750*/  VIADD R5, R19.reuse, 0x18 ;  /* 0x0000001813057836 */ /* 0x040fe40000000000 */
[C---:B------:R-:W-:Y:S01]  /*f760*/  VIADD R6, R19.reuse, 0x20 ;  /* 0x0000002013067836 */ /* 0x040fe20000000000 */
[----:B------:R-:W-:Y:S01]  /*f770*/  ISETP.GE.AND P1, PT, R4, UR4, PT ;  /* 0x0000000404007c0c */ /* 0x000fe2000bf26270 */
[----:B------:R-:W-:Y:S01]  /*f780*/  VIADD R7, R19, 0x28 ;  /* 0x0000002813077836 */ /* 0x000fe20000000000 */
[----:B------:R-:W-:Y:S01]  /*f790*/  ISETP.GE.AND P2, PT, R5, UR4, PT ;  /* 0x0000000405007c0c */ /* 0x000fe2000bf46270 */
[C---:B------:R-:W-:Y:S01]  /*f7a0*/  VIADD R9, R19.reuse, 0x30 ;  /* 0x0000003013097836 */ /* 0x040fe20000000000 */
[----:B------:R-:W-:Y:S01]  /*f7b0*/  ISETP.GE.AND P3, PT, R6, UR4, PT ;  /* 0x0000000406007c0c */ /* 0x000fe2000bf66270 */
[----:B------:R-:W-:Y:S01]  /*f7c0*/  VIADD R11, R19, 0x38 ;  /* 0x00000038130b7836 */ /* 0x000fe20000000000 */
[----:B------:R-:W-:Y:S01]  /*f7d0*/  ISETP.GE.AND P4, PT, R7, UR4, PT ;  /* 0x0000000407007c0c */ /* 0x000fe2000bf86270 */
[----:B---34-:R-:W-:Y:S01]  /*f7e0*/  @!P0 IMAD.WIDE R2, R19, 0x4, R14 ;  /* 0x0000000413028825 */ /* 0x018fe200078e020e */
[----:B------:R-:W-:-:S02]  /*f7f0*/  ISETP.GE.AND P5, PT, R9, UR4, PT ;  /* 0x0000000409007c0c */ /* 0x000fc4000bfa6270 */
[----:B------:R-:W-:Y:S02]  /*f800*/  ISETP.GE.AND P6, PT, R11, UR4, PT ;  /* 0x000000040b007c0c */ /* 0x000fe4000bfc6270 */
[----:B------:R0:W-:Y:S01]  /*f810*/  @!P0 ST.E.64 desc[UR36][R2.64], R88 ;  /* 0x0000005802008985 */ /* 0x0001e2000c101b24 */
[----:B------:R-:W-:Y:S02]  /*f820*/  ISETP.GE.AND P0, PT, R0, UR4, PT ;  /* 0x0000000400007c0c */ /* 0x000fe4000bf06270 */
[----:B------:R-:W-:Y:S02]  /*f830*/  @!P1 LEA.HI R4, R4, R4, RZ, 0x1 ;  /* 0x0000000404049211 */ /* 0x000fe400078f08ff */
[----:B------:R-:W-:Y:S02]  /*f840*/  @!P3 LEA.HI R6, R6, R6, RZ, 0x1 ;  /* 0x000000060606b211 */ /* 0x000fe400078f08ff */
[----:B------:R-:W-:Y:S02]  /*f850*/  @!P4 LEA.HI R8, R7, R7, RZ, 0x1 ;  /* 0x000000070708c211 */ /* 0x000fe400078f08ff */
[----:B------:R-:W-:-:S02]  /*f860*/  @!P5 LEA.HI R10, R9, R9, RZ, 0x1 ;  /* 0x00000009090ad211 */ /* 0x000fc400078f08ff */
[----:B------:R-:W-:Y:S02]  /*f870*/  @!P6 LEA.HI R12, R11, R11, RZ, 0x1 ;  /* 0x0000000b0b0ce211 */ /* 0x000fe400078f08ff */
[----:B------:R-:W-:Y:S02]  /*f880*/  @!P3 LOP3.LUT R9, R6, 0xfffffffe, RZ, 0xc0, !PT ;  /* 0xfffffffe0609b812 */ /* 0x000fe400078ec0ff */
[----:B------:R-:W-:Y:S02]  /*f890*/  @!P0 LEA.HI R0, R0, R0, RZ, 0x1 ;  /* 0x0000000000008211 */ /* 0x000fe400078f08ff */
[----:B0-----:R-:W-:Y:S02]  /*f8a0*/  @!P2 LEA.HI R2, R5, R5, RZ, 0x1 ;  /* 0x000000050502a211 */ /* 0x001fe400078f08ff */
[----:B------:R-:W-:Y:S02]  /*f8b0*/  @!P0 LOP3.LUT R3, R0, 0xfffffffe, RZ, 0xc0, !PT ;  /* 0xfffffffe00038812 */ /* 0x000fe400078ec0ff */
[----:B------:R-:W-:-:S02]  /*f8c0*/  @!P1 LOP3.LUT R5, R4, 0xfffffffe, RZ, 0xc0, !PT ;  /* 0xfffffffe04059812 */ /* 0x000fc400078ec0ff */
[----:B------:R-:W-:Y:S01]  /*f8d0*/  @!P2 LOP3.LUT R7, R2, 0xfffffffe, RZ, 0xc0, !PT ;  /* 0xfffffffe0207a812 */ /* 0x000fe200078ec0ff */
[--C-:B------:R-:W-:Y:S01]  /*f8e0*/  @!P0 IMAD.WIDE R2, R3, 0x4, R14.reuse ;  /* 0x0000000403028825 */ /* 0x100fe200078e020e */
[----:B------:R-:W-:Y:S02]  /*f8f0*/  @!P4 LOP3.LUT R11, R8, 0xfffffffe, RZ, 0xc0, !PT ;  /* 0xfffffffe080bc812 */ /* 0x000fe400078ec0ff */
[----:B------:R-:W-:Y:S01]  /*f900*/  @!P5 LOP3.LUT R13, R10, 0xfffffffe, RZ, 0xc0, !PT ;  /* 0xfffffffe0a0dd812 */ /* 0x000fe200078ec0ff */
[--C-:B------:R-:W-:Y:S01]  /*f910*/  @!P1 IMAD.WIDE R4, R5, 0x4, R14.reuse ;  /* 0x0000000405049825 */ /* 0x100fe200078e020e */
[----:B------:R-:W-:Y:S01]  /*f920*/  @!P6 LOP3.LUT R21, R12, 0xfffffffe, RZ, 0xc0, !PT ;  /* 0xfffffffe0c15e812 */ /* 0x000fe200078ec0ff */
[----:B------:R0:W-:Y:S02]  /*f930*/  @!P0 ST.E.64 desc[UR36][R2.64], R92 ;  /* 0x0000005c02008985 */ /* 0x0001e4000c101b24 */
[--C-:B------:R-:W-:Y:S02]  /*f940*/  @!P2 IMAD.WIDE R6, R7, 0x4, R14.reuse ;  /* 0x000000040706a825 */ /* 0x100fe400078e020e */
        /* <DEDUP_REMOVED lines=8> */
[----:B------:R0:W-:Y:S04]  /*f9d0*/  @!P5 ST.E.64 desc[UR36][R12.64], R112 ;  /* 0x000000700c00d985 */ /* 0x0001e8000c101b24 */
[----:B------:R0:W-:Y:S02]  /*f9e0*/  @!P6 ST.E.64 desc[UR36][R14.64], R116 ;  /* 0x000000740e00e985 */ /* 0x0001e4000c101b24 */
.L_x_13839:
[----:B------:R-:W-:Y:S05]  /*f9f0*/  BSYNC B0 ;  /* 0x0000000000007941 */ /* 0x000fea0003800000 */
.L_x_13838:
        /* <DEDUP_REMOVED lines=14> */
[----:B------:R-:W-:Y:S01]  /*fae0*/  VIADD R11, R19, 0x30 ;  /* 0x00000030130b7836 */ /* 0x000fe20000000000 */
[----:B------:R-:W-:-:S02]  /*faf0*/  ISETP.GE.AND P4, PT, R8, UR4, PT ;  /* 0x0000000408007c0c */ /* 0x000fc4000bf86270 */
[----:B------:R-:W-:Y:S02]  /*fb00*/  ISETP.GE.AND P5, PT, R9, UR4, PT ;  /* 0x0000000409007c0c */ /* 0x000fe4000bfa6270 */
[----:B------:R-:W-:Y:S01]  /*fb10*/  ISETP.GE.AND P6, PT, R11, UR4, PT ;  /* 0x000000040b007c0c */ /* 0x000fe2000bfc6270 */
[C---:B01----:R-:W-:Y:S02]  /*fb20*/  @!P0 IMAD.WIDE R2, R19.reuse, 0x4, R12 ;  /* 0x0000000413028825 */ /* 0x043fe400078e020c */
[----:B------:R-:W-:Y:S02]  /*fb30*/  @!P1 LEA.HI R0, R0, R0, RZ, 0x1 ;  /* 0x0000000000009211 */ /* 0x000fe400078f08ff */
[----:B------:R-:W-:Y:S01]  /*fb40*/  @!P2 LEA.HI R6, R6, R6, RZ, 0x1 ;  /* 0x000000060606a211 */ /* 0x000fe200078f08ff */
[----:B------:R0:W-:Y:S01]  /*fb50*/  @!P0 ST.E.64 desc[UR36][R2.64], R90 ;  /* 0x0000005a02008985 */ /* 0x0001e2000c101b24 */
[----:B------:R-:W-:Y:S01]  /*fb60*/  @!P1 LOP3.LUT R5, R0, 0xfffffffe, RZ, 0xc0, !PT ;  /* 0xfffffffe00059812 */ /* 0x000fe200078ec0ff */
[----:B------:R-:W-:Y:S01]  /*fb70*/  VIADD R19, R19, 0x38 ;  /* 0x0000003813137836 */ /* 0x000fe20000000000 */
[----:B------:R-:W-:-:S02]  /*fb80*/  @!P3 LEA.HI R0, R7, R7, RZ, 0x1 ;  /* 0x000000070700b211 */ /* 0x000fc400078f08ff */
[----:B------:R-:W-:Y:S01]  /*fb90*/  @!P4 LEA.HI R8, R8, R8, RZ, 0x1 ;  /* 0x000000080808c211 */ /* 0x000fe200078f08ff */
[--C-:B------:R-:W-:Y:S01]  /*fba0*/  @!P1 IMAD.WIDE R4, R5, 0x4, R12.reuse ;  /* 0x0000000405049825 */ /* 0x100fe200078e020c */
[----:B------:R-:W-:Y:S02]  /*fbb0*/  @!P5 LEA.HI R10, R9, R9, RZ, 0x1 ;  /* 0x00000009090ad211 */ /* 0x000fe400078f08ff */
[----:B---3--:R-:W-:Y:S02]  /*fbc0*/  @!P6 LEA.HI R14, R11, R11, RZ, 0x1 ;  /* 0x0000000b0b0ee211 */ /* 0x008fe400078f08ff */
[----:B------:R-:W-:Y:S01]  /*fbd0*/  @!P2 LOP3.LUT R7, R6, 0xfffffffe, RZ, 0xc0, !PT ;  /* 0xfffffffe0607a812 */ /* 0x000fe200078ec0ff */
[----:B------:R1:W-:Y:S01]  /*fbe0*/  @!P1 ST.E.64 desc[UR36][R4.64], R94 ;  /* 0x0000005e04009985 */ /* 0x0003e2000c101b24 */
[----:B------:R-:W-:Y:S02]  /*fbf0*/  @!P3 LOP3.LUT R9, R0, 0xfffffffe, RZ, 0xc0, !PT ;  /* 0xfffffffe0009b812 */ /* 0x000fe400078ec0ff */
[----:B------:R-:W-:Y:S01]  /*fc00*/  @!P4 LOP3.LUT R11, R8, 0xfffffffe, RZ, 0xc0, !PT ;  /* 0xfffffffe080bc812 */ /* 0x000fe200078ec0ff */
[----:B0-----:R-:W-:Y:S01]  /*fc10*/  @!P2 IMAD.WIDE R2, R7, 0x4, R12 ;  /* 0x000000040702a825 */ /* 0x001fe200078e020c */
[----:B----4-:R-:W-:-:S02]  /*fc20*/  @!P5 LOP3.LUT R15, R10, 0xfffffffe, RZ, 0xc0, !PT ;  /* 0xfffffffe0a0fd812 */ /* 0x010fc400078ec0ff */
[----:B------:R-:W-:Y:S01]  /*fc30*/  @!P6 LOP3.LUT R17, R14, 0xfffffffe, RZ, 0xc0, !PT ;  /* 0xfffffffe0e11e812 */ /* 0x000fe200078ec0ff */
[--C-:B------:R-:W-:Y:S01]  /*fc40*/  @!P4 IMAD.WIDE R6, R11, 0x4, R12.reuse ;  /* 0x000000040b06c825 */ /* 0x100fe200078e020c */
[----:B------:R0:W-:Y:S01]  /*fc50*/  @!P2 ST.E.64 desc[UR36][R2.64], R98 ;  /* 0x000000620200a985 */ /* 0x0001e2000c101b24 */
[----:B------:R-:W-:Y:S02]  /*fc60*/  ISETP.GE.AND P0, PT, R19, UR4, PT ;  /* 0x0000000413007c0c */ /* 0x000fe4000bf06270 */
[----:B------:R-:W-:-:S04]  /*fc70*/  @!P6 IMAD.WIDE R10, R17, 0x4, R12 ;  /* 0x00000004110ae825 */ /* 0x000fc800078e020c */
[----:B-1----:R-:W-:-:S04]  /*fc80*/  @!P3 IMAD.WIDE R4, R9, 0x4, R12 ;  /* 0x000000040904b825 */ /* 0x002fc800078e020c */
[----:B------:R-:W-:Y:S01]  /*fc90*/  @!P5 IMAD.WIDE R8, R15, 0x4, R12 ;  /* 0x000000040f08d825 */ /* 0x000fe200078e020c */
[----:B------:R0:W-:Y:S04]  /*fca0*/  @!P3 ST.E.64 desc[UR36][R4.64], R102 ;  /* 0x000000660400b985 */ /* 0x0001e8000c101b24 */
[----:B------:R0:W-:Y:S04]  /*fcb0*/  @!P4 ST.E.64 desc[UR36][R6.64], R106 ;  /* 0x0000006a0600c985 */ /* 0x0001e8000c101b24 */
        /* <DEDUP_REMOVED lines=8> */
.L_x_13837:
        /* <DEDUP_REMOVED lines=59> */
.L_x_13748:
        /* <DEDUP_REMOVED lines=18> */
.L_x_13840:
[----:B------:R-:W-:Y:S01]  /*10210*/  ULDC UR7, c[0x0][0xc50] ;  /* 0x0003140000077ab9 */ /* 0x000fe20000000800 */
[----:B------:R-:W-:Y:S01]  /*10220*/  UMOV UR42, UR6 ;  /* 0x00000006002a7c82 */ /* 0x000fe20008000000 */
[----:B------:R-:W-:-:S11]  /*10230*/  UISETP.NE.AND UP0, UPT, UR7, 0x1, UPT ;  /* 0x000000010700788c */ /* 0x000fd6000bf05270 */
[----:B------:R-:W-:Y:S01]  /*10240*/  @UP0 ULDC UR4, c[0x0][0xc54] ;  /* 0x0003150000040ab9 */ /* 0x000fe20000000800 */
[----:B------:R-:W-:Y:S01]  /*10250*/  @UP0 ULDC UR8, c[0x0][0xc58] ;  /* 0x0003160000080ab9 */ /* 0x000fe20000000800 */
[----:B------:R-:W-:-:S04]  /*10260*/  UIMAD.WIDE.U32 UR4, UR6, UR4, URZ ;  /* 0x00000004060472a5 */ /* 0x000fc8000f8e003f */
[----:B------:R-:W-:-:S12]  /*10270*/  @UP0 USHF.R.U32.HI UR42, URZ, UR8, UR5 ;  /* 0x000000083f2a0299 */ /* 0x000fd80008011605 */
.L_x_13841:
        /* <DEDUP_REMOVED lines=53> */
.L_x_13844:
[----:B------:R-:W-:-:S11]  /*105d0*/  UISETP.NE.AND UP0, UPT, UR5, 0x1, UPT ;  /* 0x000000010500788c */ /* 0x000fd6000bf05270 */
[----:B------:R-:W-:Y:S02]  /*105e0*/  @UP0 ULDC.64 UR12, c[0x0][0x9e8] ;  /* 0x00027a00000c0ab9 */ /* 0x000fe40000000a00 */
[----:B------:R-:W-:-:S04]  /*105f0*/  UIMAD.WIDE.U32 UR6, UR8, UR12, URZ ;  /* 0x0000000c080672a5 */ /* 0x000fc8000f8e003f */
[----:B------:R-:W-:-:S12]  /*10600*/  @UP0 USHF.R.U32.HI UR8, URZ, UR13, UR7 ;  /* 0x0000000d3f080299 */ /* 0x000fd80008011607 */
.L_x_13845:
[----:B------:R-:W-:-:S04]  /*10610*/  UIMAD UR8, UR8, UR5, UR5 ;  /* 0x00000005080872a4 */ /* 0x000fc8000f8e0205 */
[----:B------:R-:W-:-:S04]  /*10620*/  UISETP.LT.AND UP0, UPT, UR4, UR8, UPT ;  /* 0x000000080400728c */ /* 0x000fc8000bf01270 */
[----:B------:R-:W-:-:S12]  /*10630*/  USEL UR4, UR4, UR8, UP0 ;  /* 0x0000000804047287 */ /* 0x000fd80008000000 */
.L_x_13843:
        /* <DEDUP_REMOVED lines=26> */
.L_x_13847:
[----:B------:R-:W-:-:S11]  /*107e0*/  UISETP.NE.AND UP0, UPT, UR5, 0x1, UPT ;  /* 0x000000010500788c */ /* 0x000fd6000bf05270 */
[----:B------:R-:W-:Y:S02]  /*107f0*/  @UP0 ULDC.64 UR10, c[0x0][0x9e8] ;  /* 0x00027a00000a0ab9 */ /* 0x000fe40000000a00 */
[----:B------:R-:W-:-:S04]  /*10800*/  UIMAD.WIDE.U32 UR6, UR4, UR10, URZ ;  /* 0x0000000a040672a5 */ /* 0x000fc8000f8e003f */
[----:B------:R-:W-:-:S12]  /*10810*/  @UP0 USHF.R.U32.HI UR4, URZ, UR11, UR7 ;  /* 0x0000000b3f040299 */ /* 0x000fd80008011607 */
.L_x_13848:
[----:B------:R-:W-:-:S04]  /*10820*/  UIMAD UR4, UR4, UR5, URZ ;  /* 0x00000005040472a4 */ /* 0x000fc8000f8e023f */
[----:B------:R-:W-:-:S04]  /*10830*/  UISETP.LT.AND UP0, UPT, UR8, UR4, UPT ;  /* 0x000000040800728c */ /* 0x000fc8000bf01270 */
[----:B------:R-:W-:-:S12]  /*10840*/  USEL UR8, UR8, UR4, !UP0 ;  /* 0x0000000408087287 */ /* 0x000fd8000c000000 */
.L_x_13846:
        /* <DEDUP_REMOVED lines=44> */
.L_x_13849:
        /* <DEDUP_REMOVED lines=32> */
.L_x_13850:
        /* <DEDUP_REMOVED lines=20> */
.L_x_13852:
        /* <DEDUP_REMOVED lines=15> */
.L_x_13851:
        /* <DEDUP_REMOVED lines=8> */
[C---:B------:R-:W-:Y:S01]  /*10fc0*/  LOP3.LUT R20, R23.reuse, 0x7f, RZ, 0xc0, !PT ;  /* 0x0000007f17147812 */ /* 0x040fe200078ec0ff */
[----:B------:R-:W-:Y:S01]  /*10fd0*/  IMAD.SHL.U32 R26, R23, 0x10, RZ ;  /* 0x00000010171a7824 */ /* 0x000fe200078e00ff */
[----:B-1----:R-:W-:Y:S01]  /*10fe0*/  ISETP.NE.AND P1, PT, R16, 0x1, PT ;  /* 0x000000011000780c */ /* 0x002fe20003f25270 */
[----:B------:R-:W-:Y:S01]  /*10ff0*/  VIADD R0, R22, 0xffffffff ;  /* 0xffffffff16007836 */ /* 0x000fe20000000000 */
[----:B------:R-:W-:Y:S02]  /*11000*/  SHF.R.U32.HI R4, RZ, 0x3, R20 ;  /* 0x00000003ff047819 */ /* 0x000fe40000011614 */
[----:B------:R-:W-:Y:S02]  /*11010*/  LOP3.LUT R26, R26, 0x70, RZ, 0xc0, !PT ;  /* 0x000000701a1a7812 */ /* 0x000fe400078ec0ff */
[----:B------:R-:W-:Y:S01]  /*11020*/  LOP3.LUT R18, R18, 0xfffffffb, RZ, 0xc0, !PT ;  /* 0xfffffffb12127812 */ /* 0x000fe200078ec0ff */
        /* <DEDUP_REMOVED lines=8> */
[----:B------:R-:W3:Y:S01]  /*110b0*/  @!P0 LDC.64 R8, c[0x0][0x428] ;  /* 0x00010a00ff088b82 */ /* 0x000ee20000000a00 */
[----:B-1----:R-:W-:-:S07]  /*110c0*/  @P1 IMAD.HI.U32 R2, R7, R4, RZ ;  /* 0x0000000407021227 */ /* 0x002fce00078e00ff */
[----:B------:R-:W1:Y:S01]  /*110d0*/  @!P0 LDC.64 R4, c[0x0][0x418] ;  /* 0x00010600ff048b82 */ /* 0x000e620000000a00 */
[----:B0-----:R-:W-:-:S04]  /*110e0*/  @P1 SHF.R.U32.HI R10, RZ, R3, R2 ;  /* 0x00000003ff0a1219 */ /* 0x001fc80000011602 */
[----:B------:R-:W-:Y:S02]  /*110f0*/  @!P0 SHF.R.S32.HI R3, RZ, 0x1f, R10 ;  /* 0x0000001fff038819 */ /* 0x000fe4000001140a */
[----:B--2---:R-:W-:-:S05]  /*11100*/  SHF.R.S32.HI R6, RZ, 0x1f, R29 ;  /* 0x0000001fff067819 */ /* 0x004fca000001141d */
[----:B---3--:R-:W-:Y:S01]  /*11110*/  @!P0 IMAD R2, R6, R8, RZ ;  /* 0x0000000806028224 */ /* 0x008fe200078e02ff */
[----:B------:R0:W-:Y:S03]  /*11120*/  STL [R1], R6 ;  /* 0x0000000601007387 */ /* 0x0001e60000100800 */
[----:B------:R-:W-:Y:S02]  /*11130*/  @!P0 IMAD R9, R29, R9, R2 ;  /* 0x000000091d098224 */ /* 0x000fe400078e0202 */
[----:B------:R-:W-:-:S04]  /*11140*/  @!P0 IMAD.MOV.U32 R2, RZ, RZ, R10 ;  /* 0x000000ffff028224 */ /* 0x000fc800078e000a */
[----:B------:R-:W-:-:S04]  /*11150*/  @!P0 IMAD.WIDE.U32 R2, R29, R8, R2 ;  /* 0x000000081d028225 */ /* 0x000fc800078e0002 */
[----:B------:R-:W-:Y:S01]  /*11160*/  @!P0 IMAD.IADD R3, R3, 0x1, R9 ;  /* 0x0000000103038824 */ /* 0x000fe200078e0209 */
[----:B-1----:R-:W-:Y:S01]  /*11170*/  @!P0 LEA R4, P1, R2, R4, 0x2 ;  /* 0x0000000402048211 */ /* 0x002fe200078210ff */
[----:B0-----:R-:W-:-:S03]  /*11180*/  IMAD.MOV.U32 R6, RZ, RZ, RZ ;  /* 0x000000ffff067224 */ /* 0x001fc600078e00ff */
[----:B------:R-:W-:-:S05]  /*11190*/  @!P0 LEA.HI.X R5, R2, R5, R3, 0x2, P1 ;  /* 0x0000000502058211 */ /* 0x000fca00008f1403 */
[----:B------:R0:W5:Y:S01]  /*111a0*/  @!P0 LDG.E R6, desc[UR36][R4.64] ;  /* 0x0000002404068981 */ /* 0x000162000c1e1900 */
[----:B------:R-:W-:-:S03]  /*111b0*/  UMOV UR4, 0xffffffff ;  /* 0xffffffff00047882 */ /* 0x000fc60000000000 */
[----:B------:R-:W-:Y:S05]  /*111c0*/  BRA.DIV UR4, `(.L_x_13853) ;  /* 0x0000003204c07947 */ /* 0x000fea000b800000 */
.L_x_13893:
[----:B------:R-:W-:Y:S01]  /*111d0*/  ULOP3.LUT UR4, UR38, 0x2, URZ, 0xfc, !UPT ;  /* 0x0000000226047892 */ /* 0x000fe2000f8efc3f */
[----:B------:R-:W-:Y:S01]  /*111e0*/  IMAD.U32 R28, RZ, RZ, UR42 ;  /* 0x0000002aff1c7e24 */ /* 0x000fe2000f8e00ff */
[----:B------:R-:W-:Y:S01]  /*111f0*/  LOP3.LUT R18, R18, 0xfffffffd, RZ, 0xc0, !PT ;  /* 0xfffffffd12127812 */ /* 0x000fe200078ec0ff */
[----:B------:R-:W-:Y:S02]  /*11200*/  IMAD.SHL.U32 R8, R23, 0x8, RZ ;  /* 0x0000000817087824 */ /* 0x000fe400078e00ff */
[----:B------:R-:W-:Y:S01]  /*11210*/  IMAD.MOV R2, RZ, RZ, -R10 ;  /* 0x000000ffff027224 */ /* 0x000fe200078e0a0a */
[----:B------:R-:W-:Y:S01]  /*11220*/  SHF.R.S32.HI R28, RZ, 0x1f, R28 ;  /* 0x0000001fff1c7819 */ /* 0x000fe2000001141c */
[----:B------:R-:W-:Y:S01]  /*11230*/  IMAD.U32 R3, RZ, RZ, UR4 ;  /* 0x00000004ff037e24 */ /* 0x000fe2000f8e00ff */
[----:B------:R-:W-:Y:S01]  /*11240*/  LOP3.LUT R17, R8, 0x38, RZ, 0xc0, !PT ;  /* 0x0000003808117812 */ /* 0x000fe200078ec0ff */
[----:B0-----:R-:W-:Y:S02]  /*11250*/  IMAD R5, R16, R2, R7 ;  /* 0x0000000210057224 */ /* 0x001fe400078e0207 */
[----:B------:R-:W-:Y:S01]  /*11260*/  IMAD.MOV.U32 R27, RZ, RZ, R0 ;  /* 0x000000ffff1b7224 */ /* 0x000fe200078e0000 */
[----:B------:R-:W-:-:S13]  /*11270*/  ISETP.NE.AND P0, PT, R3, 0x3, PT ;  /* 0x000000030300780c */ /* 0x000fda0003f05270 */
[----:B------:R-:W-:Y:S01]  /*11280*/  @P0 LOP3.LUT R18, R18, 0x2, RZ, 0xfc, !PT ;  /* 0x0000000212120812 */ /* 0x000fe200078efcff */
[----:B------:R-:W-:Y:S06]  /*11290*/  @!P0 BRA `(.L_x_13854) ;  /* 0x0000000000048947 */ /* 0x000fec0003800000 */
[----:B------:R-:W-:Y:S01]  /*112a0*/  BPT.TRAP 0x1 ;  /* 0x000000040000795c */ /* 0x000fe20000300000 */
.L_x_13854:
        /* <DEDUP_REMOVED lines=26> */
.L_x_13894:
        /* <DEDUP_REMOVED lines=8> */
[----:B------:R-:W-:Y:S02]  /*114d0*/  IMAD.IADD R3, R3, 0x1, R7 ;  /* 0x0000000103037824 */ /* 0x000fe400078e0207 */
[----:B------:R-:W-:Y:S02]  /*114e0*/  IMAD R5, R4, UR4, RZ ;  /* 0x0000000404057c24 */ /* 0x000fe4000f8e02ff */
[----:B------:R-:W-:-:S04]  /*114f0*/  IMAD.WIDE.U32 R2, R6, UR4, R2 ;  /* 0x0000000406027c25 */ /* 0x000fc8000f8e0002 */
[----:B------:R-:W-:Y:S01]  /*11500*/  IMAD R5, R6, UR5, R5 ;  /* 0x0000000506057c24 */ /* 0x000fe2000f8e0205 */
[----:B------:R-:W-:Y:S01]  /*11510*/  ULDC.64 UR4, c[0x0][0x308] ;  /* 0x0000c20000047ab9 */ /* 0x000fe20000000a00 */
[----:B------:R-:W-:Y:S02]  /*11520*/  IMAD.MOV.U32 R7, RZ, RZ, -0x80 ;  /* 0xffffff80ff077424 */ /* 0x000fe400078e00ff */
[----:B------:R-:W-:Y:S02]  /*11530*/  IMAD.IADD R3, R3, 0x1, R5 ;  /* 0x0000000103037824 */ /* 0x000fe400078e0205 */
[----:B------:R-:W-:Y:S01]  /*11540*/  IMAD.U32 R5, RZ, RZ, UR4 ;  /* 0x00000004ff057e24 */ /* 0x000fe2000f8e00ff */
[----:B------:R-:W-:-:S03]  /*11550*/  UIMAD UR4, UR6, UR4, URZ ;  /* 0x00000004060472a4 */ /* 0x000fc6000f8e023f */
[----:B------:R-:W-:Y:S01]  /*11560*/  IMAD.WIDE.U32 R2, R5, UR42, R2 ;  /* 0x0000002a05027c25 */ /* 0x000fe2000f8e0002 */
[----:B------:R-:W-:Y:S01]  /*11570*/  UIMAD UR4, UR42, UR5, UR4 ;  /* 0x000000052a0472a4 */ /* 0x000fe2000f8e0204 */
[----:B------:R-:W-:Y:S01]  /*11580*/  LOP3.LUT R5, R8, 0x1c0, RZ, 0xc0, !PT ;  /* 0x000001c008057812 */ /* 0x000fe200078ec0ff */
[----:B------:R-:W-:-:S03]  /*11590*/  ULDC.64 UR6, c[0x0][0x2e8] ;  /* 0x0000ba0000067ab9 */ /* 0x000fc60000000a00 */
[----:B------:R-:W-:Y:S01]  /*115a0*/  LOP3.LUT R8, R5, 0x38, R8, 0xf8, !PT ;  /* 0x0000003805087812 */ /* 0x000fe200078ef808 */
[----:B------:R-:W-:Y:S01]  /*115b0*/  VIADD R3, R3, UR4 ;  /* 0x0000000403037c36 */ /* 0x000fe20008000000 */
[----:B------:R-:W-:Y:S01]  /*115c0*/  ULDC UR4, c[0x0][0x2f4] ;  /* 0x0000bd0000047ab9 */ /* 0x000fe20000000800 */
[----:B------:R-:W-:Y:S01]  /*115d0*/  IMAD R5, R0, R7, UR50 ;  /* 0x0000003200057e24 */ /* 0x000fe2000f8e0207 */
[----:B------:R-:W-:Y:S01]  /*115e0*/  ISETP.GE.AND P3, PT, R17, UR4, PT ;  /* 0x0000000411007c0c */ /* 0x000fe2000bf66270 */
[----:B------:R-:W-:Y:S01]  /*115f0*/  UMOV UR4, 0xffffffff ;  /* 0xffffffff00047882 */ /* 0x000fe20000000000 */
[----:B------:R-:W-:Y:S01]  /*11600*/  LEA R0, P0, R2, UR6, 0x1 ;  /* 0x0000000602007c11 */ /* 0x000fe2000f8008ff */
[----:B------:R-:W-:Y:S01]  /*11610*/  IMAD.IADD R5, R5, 0x1, -R10 ;  /* 0x0000000105057824 */ /* 0x000fe200078e0a0a */
[----:B------:R-:W-:Y:S01]  /*11620*/  LOP3.LUT R8, R8, 0x38, R23, 0x78, !PT ;  /* 0x0000003808087812 */ /* 0x000fe200078e7817 */
[----:B------:R-:W-:Y:S01]  /*11630*/  IMAD.SHL.U32 R23, R20, 0x8, RZ ;  /* 0x0000000814177824 */ /* 0x000fe200078e00ff */
[----:B------:R-:W-:-:S02]  /*11640*/  LEA.HI.X R4, R2, UR7, R3, 0x1, P0 ;  /* 0x0000000702047c11 */ /* 0x000fc400080f0c03 */
[----:B------:R-:W-:Y:S02]  /*11650*/  ISETP.GE.AND P0, PT, R5, 0x1, PT ;  /* 0x000000010500780c */ /* 0x000fe40003f06270 */
[----:B------:R-:W-:-:S03]  /*11660*/  LOP3.LUT R23, R8, 0x200, R23, 0xf8, !PT ;  /* 0x0000020008177812 */ /* 0x000fc600078ef817 */
[----:B------:R-:W-:Y:S01]  /*11670*/  @P3 LOP3.LUT R18, R18, 0x1, RZ, 0xfc, !PT ;  /* 0x0000000112123812 */ /* 0x000fe200078efcff */
[----:B------:R-:W-:Y:S07]  /*11680*/  BRA.DIV UR4, `(.L_x_13856) ;  /* 0x0000002e04c87947 */ /* 0x000fee000b800000 */
        /* <DEDUP_REMOVED lines=8> */
[C---:B------:R-:W-:Y:S01]  /*11710*/  ISETP.GE.AND P1, PT, R5.reuse, 0x21, PT ;  /* 0x000000210500780c */ /* 0x040fe20003f26270 */
[----:B------:R-:W-:Y:S02]  /*11720*/  @P0 IMAD.MOV.U32 R2, RZ, RZ, R14 ;  /* 0x000000ffff020224 */ /* 0x000fe400078e000e */
[----:B------:R-:W0:Y:S04]  /*11730*/  SHFL.IDX PT, R14, R0, 0x1, 0x181f ;  /* 0x00381f00000e7f89 */ /* 0x000e2800000e0000 */
[----:B------:R1:W-:Y:S01]  /*11740*/  @P0 LDGSTS.E.BYPASS.LTC128B.128 [R9+0xe400], desc[UR36][R2.64], !P3 ;  /* 0x0e40000002090fae */ /* 0x0003e2000d901d64 */
[----:B------:R-:W-:-:S05]  /*11750*/  ISETP.GE.AND P0, PT, R5, 0x11, PT ;  /* 0x000000110500780c */ /* 0x000fca0003f06270 */
[----:B-1----:R-:W-:-:S08]  /*11760*/  @P1 LEA R9, R23, UR48, 0x1 ;  /* 0x0000003017091c11 */ /* 0x002fd0000f8e08ff */
[----:B------:R-:W-:Y:S02]  /*11770*/  @P0 LEA R21, R23, UR48, 0x1 ;  /* 0x0000003017150c11 */ /* 0x000fe4000f8e08ff */
[C---:B0-----:R-:W-:Y:S02]  /*11780*/  @P0 LEA R2, P2, R17.reuse, R14, 0x1 ;  /* 0x0000000e11020211 */ /* 0x041fe400078408ff */
[----:B------:R-:W0:Y:S03]  /*11790*/  SHFL.IDX PT, R14, R0, 0x3, 0x181f ;  /* 0x00781f00000e7f89 */ /* 0x000e2600000e0000 */
[----:B------:R-:W-:Y:S02]  /*117a0*/  @P0 IMAD.X R3, RZ, RZ, R7, P2 ;  /* 0x000000ffff030224 */ /* 0x000fe400010e0607 */
[----:B------:R-:W1:Y:S04]  /*117b0*/  SHFL.IDX PT, R7, R4, 0x3, 0x181f ;  /* 0x00781f0004077f89 */ /* 0x000e6800000e0000 */
[----:B------:R2:W-:Y:S02]  /*117c0*/  @P0 LDGSTS.E.BYPASS.LTC128B.128 [R21+0xec00], desc[UR36][R2.64], !P3 ;  /* 0x0ec0000002150fae */ /* 0x0005e4000d901d64 */
[----:B--2---:R-:W-:-:S02]  /*117d0*/  @P1 LEA R2, P0, R17, R8, 0x1 ;  /* 0x0000000811021211 */ /* 0x004fc400078008ff */
[----:B------:R-:W2:Y:S03]  /*117e0*/  SHFL.IDX PT, R8, R0, 0x4, 0x181f ;  /* 0x00981f0000087f89 */ /* 0x000ea600000e0000 */
[----:B------:R-:W-:Y:S01]  /*117f0*/  @P1 IMAD.X R3, RZ, RZ, R6, P0 ;  /* 0x000000ffff031224 */ /* 0x000fe200000e0606 */
[C---:B------:R-:W-:Y:S01]  /*11800*/  ISETP.GE.AND P0, PT, R5.reuse, 0x31, PT ;  /* 0x000000310500780c */ /* 0x040fe20003f06270 */
[----:B------:R-:W3:Y:S04]  /*11810*/  SHFL.IDX PT, R6, R4, 0x4, 0x181f ;  /* 0x00981f0004067f89 */ /* 0x000ee800000e0000 */
        /* <DEDUP_REMOVED lines=9> */
[----:B--2---:R-:W-:-:S02]  /*118b0*/  @P1 LEA R2, P0, R17, R8, 0x1 ;  /* 0x0000000811021211 */ /* 0x004fc400078008ff */
[----:B------:R-:W2:Y:S03]  /*118c0*/  SHFL.IDX PT, R8, R0, 0x6, 0x181f ;  /* 0x00d81f0000087f89 */ /* 0x000ea600000e0000 */
[----:B---3--:R-:W-:Y:S01]  /*118d0*/  @P1 IMAD.X R3, RZ, RZ, R6, P0 ;  /* 0x000000ffff031224 */ /* 0x008fe200000e0606 */
[C---:B------:R-:W-:Y:S01]  /*118e0*/  ISETP.GE.AND P0, PT, R5.reuse, 0x51, PT ;  /* 0x000000510500780c */ /* 0x040fe20003f06270 */
[----:B------:R-:W3:Y:S04]  /*118f0*/  SHFL.IDX PT, R6, R4, 0x6, 0x181f ;  /* 0x00d81f0004067f89 */ /* 0x000ee800000e0000 */
[----:B------:R0:W-:Y:S01]  /*11900*/  @P1 LDGSTS.E.BYPASS.LTC128B.128 [R9+0x10400], desc[UR36][R2.64], !P3 ;  /* 0x1040000002091fae */ /* 0x0001e2000d901d64 */
[----:B------:R-:W-:-:S03]  /*11910*/  ISETP.GE.AND P1, PT, R5, 0x61, PT ;  /* 0x000000610500780c */ /* 0x000fc60003f26270 */
[----:B------:R-:W4:Y:S04]  /*11920*/  SHFL.IDX PT, R4, R4, 0x7, 0x181f ;  /* 0x00f81f0004047f89 */ /* 0x000f2800000e0000 */
[----:B0-----:R-:W-:-:S06]  /*11930*/  @P0 LEA R2, P2, R17, R14, 0x1 ;  /* 0x0000000e11020211 */ /* 0x001fcc00078408ff */
[C---:B------:R-:W-:Y:S01]  /*11940*/  @P1 LEA R9, R23.reuse, UR48, 0x1 ;  /* 0x0000003017091c11 */ /* 0x040fe2000f8e08ff */
[----:B------:R0:W0:Y:S01]  /*11950*/  SHFL.IDX PT, R14, R0, 0x7, 0x181f ;  /* 0x00f81f00000e7f89 */ /* 0x00002200000e0000 */
[----:B-1----:R-:W-:Y:S01]  /*11960*/  @P0 IMAD.X R3, RZ, RZ, R7, P2 ;  /* 0x000000ffff030224 */ /* 0x002fe200010e0607 */
[----:B------:R-:W-:-:S05]  /*11970*/  @P0 LEA R7, R23, UR48, 0x1 ;  /* 0x0000003017070c11 */ /* 0x000fca000f8e08ff */
[----:B------:R2:W-:Y:S02]  /*11980*/  @P0 LDGSTS.E.BYPASS.LTC128B.128 [R7+0x10c00], desc[UR36][R2.64], !P3 ;  /* 0x10c0000002070fae */ /* 0x0005e4000d901d64 */
[----:B--2---:R-:W-:-:S05]  /*11990*/  @P1 LEA R2, P0, R17, R8, 0x1 ;  /* 0x0000000811021211 */ /* 0x004fca00078008ff */
[----:B---3--:R-:W-:-:S05]  /*119a0*/  @P1 IMAD.X R3, RZ, RZ, R6, P0 ;  /* 0x000000ffff031224 */ /* 0x008fca00000e0606 */
[----:B0---4-:R1:W-:Y:S03]  /*119b0*/  @P1 LDGSTS.E.BYPASS.LTC128B.128 [R9+0x11400], desc[UR36][R2.64], !P3 ;  /* 0x1140000002091fae */ /* 0x0113e6000d901d64 */
.L_x_13912:
[----:B------:R-:W-:-:S13]  /*119c0*/  ISETP.GE.AND P0, PT, R5, 0x71, PT ;  /* 0x000000710500780c */ /* 0x000fda0003f06270 */
[----:B-1----:R-:W-:Y:S02]  /*119d0*/  @P0 LEA R2, P1, R17, R14, 0x1 ;  /* 0x0000000e11020211 */ /* 0x002fe400078208ff */
[----:B------:R-:W-:-:S03]  /*119e0*/  @P0 LEA R5, R23, UR48, 0x1 ;  /* 0x0000003017050c11 */ /* 0x000fc6000f8e08ff */
[----:B------:R-:W-:-:S05]  /*119f0*/  @P0 IMAD.X R3, RZ, RZ, R4, P1 ;  /* 0x000000ffff030224 */ /* 0x000fca00008e0604 */
        /* <DEDUP_REMOVED lines=13> */
.L_x_13857:
[----:B------:R-:W-:Y:S01]  /*11ad0*/  SYNCS.ARRIVE.TRANS64.A1T0 RZ, [UR48+0x16830], RZ ;  /* 0x016830ffffff79a7 */ /* 0x000fe20008100030 */
[----:B------:R-:W-:Y:S05]  /*11ae0*/  WARPSYNC.ALL ;  /* 0x0000000000007948 */ /* 0x000fea0003800000 */
[----:B------:R-:W-:Y:S01]  /*11af0*/  UIADD3 UR5, UR48, 0x8400, URZ ;  /* 0x0000840030057890 */ /* 0x000fe2000fffe03f */
[----:B------:R-:W-:Y:S01]  /*11b00*/  R2UR UR4, R28 ;  /* 0x000000001c0472ca */ /* 0x000fe200000e0000 */
[----:B------:R-:W-:Y:S02]  /*11b10*/  ULDC.64 UR6, c[0x0][0x2d8] ;  /* 0x0000b60000067ab9 */ /* 0x000fe40000000a00 */
        /* <DEDUP_REMOVED lines=24> */
.L_x_13858:
[----:B------:R-:W-:Y:S01]  /*11ca0*/  SHF.R.S32.HI R20, RZ, 0x1f, R25 ;  /* 0x0000001fff147819 */ /* 0x000fe20000011419 */
[----:B------:R-:W-:Y:S01]  /*11cb0*/  ULDC.64 UR4, c[0x0][0x2e0] ;  /* 0x0000b80000047ab9 */ /* 0x000fe20000000a00 */
[----:B------:R-:W-:Y:S01]  /*11cc0*/  UISETP.NE.AND UP0, UPT, UR51, URZ, UPT ;  /* 0x0000003f3300728c */ /* 0x000fe2000bf05270 */
[----:B------:R-:W-:Y:S01]  /*11cd0*/  IMAD.U32 R4, RZ, RZ, UR40 ;  /* 0x00000028ff047e24 */ /* 0x000fe2000f8e00ff */
[----:B------:R-:W0:Y:S01]  /*11ce0*/  LDC R9, c[0x0][0x448] ;  /* 0x00011200ff097b82 */ /* 0x000e220000000800 */
[----:B------:R-:W-:Y:S02]  /*11cf0*/  IMAD R0, R20, UR4, RZ ;  /* 0x0000000414007c24 */ /* 0x000fe4000f8e02ff */
[----:B------:R-:W1:Y:S01]  /*11d00*/  S2R R20, SR_TID.X ;  /* 0x0000000000147919 */ /* 0x000e620000002100 */
[----:B------:R-:W-:Y:S01]  /*11d10*/  PLOP3.LUT P0, PT, PT, PT, UP0, 0x80, 0x0 ;  /* 0x000000000000781c */ /* 0x000fe20003f0f008 */
[----:B------:R-:W-:Y:S01]  /*11d20*/  IMAD.U32 R3, RZ, RZ, UR49 ;  /* 0x00000031ff037e24 */ /* 0x000fe2000f8e00ff */
[----:B------:R-:W-:Y:S01]  /*11d30*/  PLOP3.LUT P1, PT, PT, PT, UP0, 0x80, 0x0 ;  /* 0x000000000000781c */ /* 0x000fe20003f2f008 */
[----:B------:R-:W-:Y:S01]  /*11d40*/  IMAD.MOV.U32 R2, RZ, RZ, R4 ;  /* 0x000000ffff027224 */ /* 0x000fe200078e0004 */
[----:B------:R-:W-:Y:S01]  /*11d50*/  PLOP3.LUT P2, PT, PT, PT, UP0, 0x80, 0x0 ;  /* 0x000000000000781c */ /* 0x000fe20003f4f008 */
[----:B------:R-:W-:-:S02]  /*11d60*/  IMAD.U32 R5, RZ, RZ, UR41 ;  /* 0x00000029ff057e24 */ /* 0x000fc4000f8e00ff */
[----:B------:R-:W-:Y:S01]  /*11d70*/  IMAD.WIDE.U32 R2, R25, UR4, R2 ;  /* 0x0000000419027c25 */ /* 0x000fe2000f8e0002 */
[----:B------:R-:W-:-:S03]  /*11d80*/  @UP0 ULDC UR4, c[0x0][0x44c] ;  /* 0x0001130000040ab9 */ /* 0x000fc60000000800 */
[----:B------:R-:W-:Y:S01]  /*11d90*/  IMAD R5, R25, UR5, R0 ;  /* 0x0000000519057c24 */ /* 0x000fe2000f8e0200 */
[----:B------:R-:W-:-:S03]  /*11da0*/  @UP0 ULDC UR5, c[0x0][0x450] ;  /* 0x0001140000050ab9 */ /* 0x000fc60000000800 */
[----:B------:R-:W-:Y:S01]  /*11db0*/  IMAD.IADD R3, R3, 0x1, R5 ;  /* 0x0000000103037824 */ /* 0x000fe200078e0205 */
[----:B-1----:R-:W-:-:S04]  /*11dc0*/  LOP3.LUT R20, R20, 0x7f, RZ, 0xc0, !PT ;  /* 0x0000007f14147812 */ /* 0x002fc800078ec0ff */
[----:B------:R-:W-:-:S04]  /*11dd0*/  SHF.R.U32.HI R20, RZ, 0x3, R20 ;  /* 0x00000003ff147819 */ /* 0x000fc80000011614 */
[----:B------:R-:W-:-:S05]  /*11de0*/  IADD3 R4, R20, UR43, R26 ;  /* 0x0000002b14047c10 */ /* 0x000fca000fffe01a */
[C---:B------:R-:W-:Y:S01]  /*11df0*/  @P0 IMAD.HI.U32 R0, R4.reuse, UR4, RZ ;  /* 0x0000000404000c27 */ /* 0x040fe2000f8e00ff */
[----:B------:R-:W-:Y:S01]  /*11e00*/  PLOP3.LUT P0, PT, PT, PT, UP0, 0x80, 0x0 ;  /* 0x000000000000781c */ /* 0x000fe20003f0f008 */
[----:B------:R-:W-:Y:S02]  /*11e10*/  @UP0 ULDC UR4, c[0x0][0x44c] ;  /* 0x0001130000040ab9 */ /* 0x000fe40000000800 */
[----:B------:R-:W-:Y:S01]  /*11e20*/  IMAD.MOV.U32 R5, RZ, RZ, R4 ;  /* 0x000000ffff057224 */ /* 0x000fe200078e0004 */
[----:B------:R-:W-:Y:S01]  /*11e30*/  @P1 SHF.R.U32.HI R5, RZ, UR5, R0 ;  /* 0x00000005ff051c19 */ /* 0x000fe20008011600 */
[----:B------:R-:W-:-:S04]  /*11e40*/  VIADD R0, R4, 0x80 ;  /* 0x0000008004007836 */ /* 0x000fc80000000000 */
[----:B------:R-:W-:Y:S01]  /*11e50*/  @P2 IMAD.HI.U32 R6, R0, UR4, RZ ;  /* 0x0000000400062c27 */ /* 0x000fe2000f8e00ff */
[----:B------:R-:W-:-:S03]  /*11e60*/  @UP0 ULDC UR4, c[0x0][0x450] ;  /* 0x0001140000040ab9 */ /* 0x000fc60000000800 */
[--C-:B------:R-:W-:Y:S02]  /*11e70*/  IMAD.MOV R15, RZ, RZ, -R5.reuse ;  /* 0x000000ffff0f7224 */ /* 0x100fe400078e0a05 */
[----:B------:R-:W-:Y:S01]  /*11e80*/  IMAD.MOV.U32 R21, RZ, RZ, R0 ;  /* 0x000000ffff157224 */ /* 0x000fe200078e0000 */
[----:B------:R-:W-:Y:S01]  /*11e90*/  @P0 SHF.R.U32.HI R21, RZ, UR4, R6 ;  /* 0x00000004ff150c19 */ /* 0x000fe20008011606 */
[----:B0-----:R-:W-:Y:S01]  /*11ea0*/  IMAD R15, R9, R15, R4 ;  /* 0x0000000f090f7224 */ /* 0x001fe200078e0204 */
[----:B------:R-:W-:Y:S01]  /*11eb0*/  SHF.R.S32.HI R4, RZ, 0x1f, R5 ;  /* 0x0000001fff047819 */ /* 0x000fe20000011405 */
[----:B------:R-:W-:Y:S01]  /*11ec0*/  ULDC.64 UR4, c[0x0][0x2d0] ;  /* 0x0000b40000047ab9 */ /* 0x000fe20000000a00 */
[--C-:B------:R-:W-:Y:S01]  /*11ed0*/  SHF.R.S32.HI R8, RZ, 0x1f, R21.reuse ;  /* 0x0000001fff087819 */ /* 0x100fe20000011415 */
[----:B------:R-:W-:Y:S02]  /*11ee0*/  IMAD.MOV R11, RZ, RZ, -R21 ;  /* 0x000000ffff0b7224 */ /* 0x000fe400078e0a15 */
[----:B------:R-:W-:-:S02]  /*11ef0*/  IMAD R4, R4, UR4, RZ ;  /* 0x0000000404047c24 */ /* 0x000fc4000f8e02ff */
[----:B------:R-:W-:Y:S02]  /*11f00*/  IMAD R8, R8, UR4, RZ ;  /* 0x0000000408087c24 */ /* 0x000fe4000f8e02ff */
[----:B------:R-:W-:Y:S01]  /*11f10*/  IMAD R11, R9, R11, R0 ;  /* 0x0000000b090b7224 */ /* 0x000fe200078e0200 */
[----:B------:R-:W-:Y:S01]  /*11f20*/  SHF.R.S32.HI R0, RZ, 0x1f, R15 ;  /* 0x0000001fff007819 */ /* 0x000fe2000001140f */
[----:B------:R-:W-:Y:S02]  /*11f30*/  IMAD R13, R5, UR5, R4 ;  /* 0x00000005050d7c24 */ /* 0x000fe4000f8e0204 */
[----:B------:R-:W-:-:S04]  /*11f40*/  IMAD.WIDE.U32 R6, R21, UR4, R2 ;  /* 0x0000000415067c25 */ /* 0x000fc8000f8e0002 */
[----:B------:R-:W-:-:S04]  /*11f50*/  IMAD.WIDE.U32 R4, R5, UR4, R2 ;  /* 0x0000000405047c25 */ /* 0x000fc8000f8e0002 */
[----:B------:R-:W-:Y:S01]  /*11f60*/  IMAD R21, R21, UR5, R8 ;  /* 0x0000000515157c24 */ /* 0x000fe2000f8e0208 */
[----:B------:R-:W-:Y:S01]  /*11f70*/  ULDC.64 UR4, c[0x0][0x2c8] ;  /* 0x0000b20000047ab9 */ /* 0x000fe20000000a00 */
[----:B------:R-:W-:Y:S02]  /*11f80*/  IMAD.IADD R3, R5, 0x1, R13 ;  /* 0x0000000105037824 */ /* 0x000fe400078e020d */
[----:B------:R-:W-:Y:S02]  /*11f90*/  IMAD R0, R0, UR4, RZ ;  /* 0x0000000400007c24 */ /* 0x000fe4000f8e02ff */
[----:B------:R-:W-:Y:S02]  /*11fa0*/  IMAD.MOV.U32 R2, RZ, RZ, R4 ;  /* 0x000000ffff027224 */ /* 0x000fe400078e0004 */
[C---:B------:R-:W-:Y:S01]  /*11fb0*/  IMAD R13, R15.reuse, UR5, R0 ;  /* 0x000000050f0d7c24 */ /* 0x040fe2000f8e0200 */
[----:B------:R-:W-:Y:S01]  /*11fc0*/  SHF.R.S32.HI R0, RZ, 0x1f, R11 ;  /* 0x0000001fff007819 */ /* 0x000fe2000001140b */
[----:B------:R-:W-:-:S04]  /*11fd0*/  IMAD.WIDE.U32 R4, R15, UR4, R2 ;  /* 0x000000040f047c25 */ /* 0x000fc8000f8e0002 */
        /* <DEDUP_REMOVED lines=10> */
[----:B------:R-:W-:Y:S01]  /*12080*/  LEA R0, P0, R2, UR4, 0x1 ;  /* 0x0000000402007c11 */ /* 0x000fe2000f8008ff */
[----:B------:R-:W-:-:S03]  /*12090*/  ULDC UR4, c[0x0][0x2b8] ;  /* 0x0000ae0000047ab9 */ /* 0x000fc60000000800 */
[----:B------:R-:W-:Y:S02]  /*120a0*/  LEA.HI.X R6, R2, UR5, R3, 0x1, P0 ;  /* 0x0000000502067c11 */ /* 0x000fe400080f0c03 */
[----:B------:R-:W-:Y:S01]  /*120b0*/  ISETP.GE.AND P0, PT, R17, UR4, PT ;  /* 0x0000000411007c0c */ /* 0x000fe2000bf06270 */
[----:B------:R-:W-:-:S03]  /*120c0*/  UMOV UR4, 0xffffffff ;  /* 0xffffffff00047882 */ /* 0x000fc60000000000 */
[----:B------:R-:W-:Y:S09]  /*120d0*/  BRA.DIV UR4, `(.L_x_13859) ;  /* 0x0000002e04807947 */ /* 0x000ff2000b800000 */
[----:B------:R-:W0:Y:S01]  /*120e0*/  S2R R3, SR_TID.X ;  /* 0x0000000000037919 */ /* 0x000e220000002100 */
[----:B------:R-:W-:Y:S02]  /*120f0*/  ULDC UR4, c[0x0][0x288] ;  /* 0x0000a20000047ab9 */ /* 0x000fe40000000800 */
[----:B------:R-:W-:Y:S01]  /*12100*/  IMAD R5, R9, UR4, RZ ;  /* 0x0000000409057c24 */ /* 0x000fe2000f8e02ff */
[----:B------:R-:W1:Y:S04]  /*12110*/  SHFL.IDX PT, R14, R7, RZ, 0x181f ;  /* 0x00181fff070e7589 */ /* 0x000e6800000e0000 */
[----:B------:R-:W2:Y:S04]  /*12120*/  SHFL.IDX PT, R2, R8, RZ, 0x181f ;  /* 0x00181fff08027589 */ /* 0x000ea800000e0000 */
[----:B------:R-:W3:Y:S04]  /*12130*/  SHFL.IDX PT, R20, R7, 0x1, 0x181f ;  /* 0x00381f0007147f89 */ /* 0x000ee800000e0000 */
[----:B------:R-:W4:Y:S04]  /*12140*/  SHFL.IDX PT, R10, R8, 0x1, 0x181f ;  /* 0x00381f00080a7f89 */ /* 0x000f2800000e0000 */
[----:B------:R-:W-:Y:S01]  /*12150*/  SHFL.IDX PT, R9, R8, 0x2, 0x181f ;  /* 0x00581f0008097f89 */ /* 0x000fe200000e0000 */
[----:B0-----:R-:W-:-:S04]  /*12160*/  LOP3.LUT R3, R3, 0x7f, RZ, 0xc0, !PT ;  /* 0x0000007f03037812 */ /* 0x001fc800078ec0ff */
[----:B------:R-:W-:-:S05]  /*12170*/  SHF.R.U32.HI R3, RZ, 0x3, R3 ;  /* 0x00000003ff037819 */ /* 0x000fca0000011603 */
[----:B------:R-:W-:-:S04]  /*12180*/  VIADD R4, R3, UR43 ;  /* 0x0000002b03047c36 */ /* 0x000fc80008000000 */
[C---:B------:R-:W-:Y:S01]  /*12190*/  VIADD R12, R4.reuse, 0x10 ;  /* 0x00000010040c7836 */ /* 0x040fe20000000000 */
[----:B------:R-:W-:-:S04]  /*121a0*/  ISETP.GE.AND P1, PT, R4, R5, PT ;  /* 0x000000050400720c */ /* 0x000fc80003f26270 */
[----:B------:R-:W-:Y:S01]  /*121b0*/  ISETP.GE.AND P3, PT, R12, R5, PT ;  /* 0x000000050c00720c */ /* 0x000fe20003f66270 */
[----:B------:R-:W-:-:S08]  /*121c0*/  VIADD R12, R4, 0x20 ;  /* 0x00000020040c7836 */ /* 0x000fd00000000000 */
[----:B-1----:R-:W-:Y:S02]  /*121d0*/  @!P1 LEA R14, P2, R17, R14, 0x1 ;  /* 0x0000000e110e9211 */ /* 0x002fe400078408ff */
[----:B------:R-:W-:-:S03]  /*121e0*/  @!P1 LEA R21, R23, UR48, 0x1 ;  /* 0x0000003017159c11 */ /* 0x000fc6000f8e08ff */
[----:B--2---:R-:W-:Y:S02]  /*121f0*/  @!P1 IMAD.X R3, RZ, RZ, R2, P2 ;  /* 0x000000ffff039224 */ /* 0x004fe400010e0602 */
[----:B------:R-:W-:Y:S02]  /*12200*/  @!P1 IMAD.MOV.U32 R2, RZ, RZ, R14 ;  /* 0x000000ffff029224 */ /* 0x000fe400078e000e */
[----:B------:R-:W0:Y:S04]  /*12210*/  SHFL.IDX PT, R14, R7, 0x2, 0x181f ;  /* 0x00581f00070e7f89 */ /* 0x000e2800000e0000 */
[----:B------:R3:W-:Y:S01]  /*12220*/  @!P1 LDGSTS.E.BYPASS.LTC128B.128 [R21+0x8400], desc[UR36][R2.64], !P0 ;  /* 0x0840000002159fae */ /* 0x0007e2000c101d64 */
[----:B------:R-:W-:Y:S01]  /*12230*/  ISETP.GE.AND P1, PT, R12, R5, PT ;  /* 0x000000050c00720c */ /* 0x000fe20003f26270 */
[----:B------:R-:W-:Y:S01]  /*12240*/  VIADD R12, R4, 0x30 ;  /* 0x00000030040c7836 */ /* 0x000fe20000000000 */
[----:B---3--:R-:W-:-:S02]  /*12250*/  @!P3 LEA R2, P2, R17, R20, 0x1 ;  /* 0x000000141102b211 */ /* 0x008fc400078408ff */
[----:B------:R-:W1:Y:S01]  /*12260*/  SHFL.IDX PT, R20, R7, 0x3, 0x181f ;  /* 0x00781f0007147f89 */ /* 0x000e6200000e0000 */
[----:B------:R-:W-:Y:S02]  /*12270*/  @!P3 LEA R21, R23, UR48, 0x1 ;  /* 0x000000301715bc11 */ /* 0x000fe4000f8e08ff */
[----:B----4-:R-:W-:-:S06]  /*12280*/  @!P3 IMAD.X R3, RZ, RZ, R10, P2 ;  /* 0x000000ffff03b224 */ /* 0x010fcc00010e060a */
[----:B------:R-:W-:Y:S01]  /*12290*/  @!P1 LEA R25, R23, UR48, 0x1 ;  /* 0x0000003017199c11 */ /* 0x000fe2000f8e08ff */
[----:B------:R-:W2:Y:S04]  /*122a0*/  SHFL.IDX PT, R10, R8, 0x3, 0x181f ;  /* 0x00781f00080a7f89 */ /* 0x000ea800000e0000 */
[----:B------:R0:W-:Y:S01]  /*122b0*/  @!P3 LDGSTS.E.BYPASS.LTC128B.128 [R21+0x8c00], desc[UR36][R2.64], !P0 ;  /* 0x08c000000215bfae */ /* 0x0001e2000c101d64 */
[----:B------:R-:W-:Y:S01]  /*122c0*/  ISETP.GE.AND P3, PT, R12, R5, PT ;  /* 0x000000050c00720c */ /* 0x000fe20003f66270 */
[----:B------:R-:W-:Y:S01]  /*122d0*/  VIADD R12, R4, 0x40 ;  /* 0x00000040040c7836 */ /* 0x000fe20000000000 */
[----:B0-----:R-:W-:Y:S02]  /*122e0*/  @!P1 LEA R2, P2, R17, R14, 0x1 ;  /* 0x0000000e11029211 */ /* 0x001fe400078408ff */
[----:B------:R-:W0:Y:S09]  /*122f0*/  SHFL.IDX PT, R14, R7, 0x4, 0x181f ;  /* 0x00981f00070e7f89 */ /* 0x000e3200000e0000 */
[----:B------:R-:W-:Y:S01]  /*12300*/  @!P3 LEA R21, R23, UR48, 0x1 ;  /* 0x000000301715bc11 */ /* 0x000fe2000f8e08ff */
[----:B------:R-:W-:-:S02]  /*12310*/  @!P1 IMAD.X R3, RZ, RZ, R9, P2 ;  /* 0x000000ffff039224 */ /* 0x000fc400010e0609 */
[----:B------:R-:W3:Y:S04]  /*12320*/  SHFL.IDX PT, R9, R8, 0x4, 0x181f ;  /* 0x00981f0008097f89 */ /* 0x000ee800000e0000 */
[----:B------:R1:W-:Y:S01]  /*12330*/  @!P1 LDGSTS.E.BYPASS.LTC128B.128 [R25+0x9400], desc[UR36][R2.64], !P0 ;  /* 0x0940000002199fae */ /* 0x0003e2000c101d64 */
[----:B------:R-:W-:Y:S01]  /*12340*/  ISETP.GE.AND P1, PT, R12, R5, PT ;  /* 0x000000050c00720c */ /* 0x000fe20003f26270 */
[----:B------:R-:W-:Y:S01]  /*12350*/  VIADD R12, R4, 0x50 ;  /* 0x00000050040c7836 */ /* 0x000fe20000000000 */
[----:B-1----:R-:W-:Y:S02]  /*12360*/  @!P3 LEA R2, P2, R17, R20, 0x1 ;  /* 0x000000141102b211 */ /* 0x002fe400078408ff */
[----:B------:R-:W1:Y:S09]  /*12370*/  SHFL.IDX PT, R20, R7, 0x5, 0x181f ;  /* 0x00b81f0007147f89 */ /* 0x000e7200000e0000 */
[----:B------:R-:W-:Y:S01]  /*12380*/  @!P1 LEA R25, R23, UR48, 0x1 ;  /* 0x0000003017199c11 */ /* 0x000fe2000f8e08ff */
[----:B--2---:R-:W-:-:S02]  /*12390*/  @!P3 IMAD.X R3, RZ, RZ, R10, P2 ;  /* 0x000000ffff03b224 */ /* 0x004fc400010e060a */
[----:B------:R-:W2:Y:S04]  /*123a0*/  SHFL.IDX PT, R10, R8, 0x5, 0x181f ;  /* 0x00b81f00080a7f89 */ /* 0x000ea800000e0000 */
[----:B------:R0:W-:Y:S01]  /*123b0*/  @!P3 LDGSTS.E.BYPASS.LTC128B.128 [R21+0x9c00], desc[UR36][R2.64], !P0 ;  /* 0x09c000000215bfae */ /* 0x0001e2000c101d64 */
[----:B------:R-:W-:Y:S01]  /*123c0*/  ISETP.GE.AND P3, PT, R12, R5, PT ;  /* 0x000000050c00720c */ /* 0x000fe20003f66270 */
[----:B------:R-:W-:Y:S01]  /*123d0*/  VIADD R12, R4, 0x60 ;  /* 0x00000060040c7836 */ /* 0x000fe20000000000 */
[----:B0-----:R-:W-:Y:S02]  /*123e0*/  @!P1 LEA R2, P2, R17, R14, 0x1 ;  /* 0x0000000e11029211 */ /* 0x001fe400078408ff */
[----:B------:R-:W0:Y:S09]  /*123f0*/  SHFL.IDX PT, R14, R7, 0x6, 0x181f ;  /* 0x00d81f00070e7f89 */ /* 0x000e3200000e0000 */
[----:B------:R-:W-:Y:S01]  /*12400*/  @!P3 LEA R21, R23, UR48, 0x1 ;  /* 0x000000301715bc11 */ /* 0x000fe2000f8e08ff */
[----:B---3--:R-:W-:-:S02]  /*12410*/  @!P1 IMAD.X R3, RZ, RZ, R9, P2 ;  /* 0x000000ffff039224 */ /* 0x008fc400010e0609 */
[----:B------:R-:W3:Y:S04]  /*12420*/  SHFL.IDX PT, R9, R8, 0x6, 0x181f ;  /* 0x00d81f0008097f89 */ /* 0x000ee800000e0000 */
[----:B------:R1:W-:Y:S01]  /*12430*/  @!P1 LDGSTS.E.BYPASS.LTC128B.128 [R25+0xa400], desc[UR36][R2.64], !P0 ;  /* 0x0a40000002199fae */ /* 0x0003e2000c101d64 */
[----:B------:R-:W-:Y:S01]  /*12440*/  ISETP.GE.AND P1, PT, R12, R5, PT ;  /* 0x000000050c00720c */ /* 0x000fe20003f26270 */
[----:B------:R-:W-:Y:S02]  /*12450*/  VIADD R12, R4, 0x70 ;  /* 0x00000070040c7836 */ /* 0x000fe40000000000 */
[----:B------:R-:W-:Y:S01]  /*12460*/  SHFL.IDX PT, R8, R8, 0x7, 0x181f ;  /* 0x00f81f0008087f89 */ /* 0x000fe200000e0000 */
[----:B-1----:R-:W-:-:S09]  /*12470*/  @!P3 LEA R2, P2, R17, R20, 0x1 ;  /* 0x000000141102b211 */ /* 0x002fd200078408ff */
[----:B------:R-:W-:Y:S01]  /*12480*/  @!P1 LEA R25, R23, UR48, 0x1 ;  /* 0x0000003017199c11 */ /* 0x000fe2000f8e08ff */
[----:B--2---:R-:W-:Y:S02]  /*12490*/  @!P3 IMAD.X R3, RZ, RZ, R10, P2 ;  /* 0x000000ffff03b224 */ /* 0x004fe400010e060a */
[----:B------:R-:W1:Y:S04]  /*124a0*/  SHFL.IDX PT, R10, R7, 0x7, 0x181f ;  /* 0x00f81f00070a7f89 */ /* 0x000e6800000e0000 */
[----:B------:R0:W-:Y:S01]  /*124b0*/  @!P3 LDGSTS.E.BYPASS.LTC128B.128 [R21+0xac00], desc[UR36][R2.64], !P0 ;  /* 0x0ac000000215bfae */ /* 0x0001e2000c101d64 */
[----:B------:R-:W-:Y:S01]  /*124c0*/  ISETP.GE.AND P3, PT, R12, R5, PT ;  /* 0x000000050c00720c */ /* 0x000fe20003f66270 */
[----:B------:R-:W-:Y:S02]  /*124d0*/  VIADD R12, R4, 0x80 ;  /* 0x00000080040c7836 */ /* 0x000fe40000000000 */
[----:B------:R-:W-:Y:S01]  /*124e0*/  SHFL.IDX PT, R7, R6, 0x2, 0x181f ;  /* 0x00581f0006077f89 */ /* 0x000fe200000e0000 */
[----:B0-----:R-:W-:-:S03]  /*124f0*/  @!P1 LEA R2, P2, R17, R14, 0x1 ;  /* 0x0000000e11029211 */ /* 0x001fc600078408ff */
[----:B------:R-:W0:Y:S06]  /*12500*/  SHFL.IDX PT, R14, R0, RZ, 0x181f ;  /* 0x00181fff000e7589 */ /* 0x000e2c00000e0000 */
[----:B------:R-:W-:Y:S01]  /*12510*/  @!P3 LEA R21, R23, UR48, 0x1 ;  /* 0x000000301715bc11 */ /* 0x000fe2000f8e08ff */
[----:B---3--:R-:W-:Y:S02]  /*12520*/  @!P1 IMAD.X R3, RZ, RZ, R9, P2 ;  /* 0x000000ffff039224 */ /* 0x008fe400010e0609 */
[----:B------:R-:W2:Y:S04]  /*12530*/  SHFL.IDX PT, R9, R6, RZ, 0x181f ;  /* 0x00181fff06097589 */ /* 0x000ea800000e0000 */
[----:B------:R1:W-:Y:S01]  /*12540*/  @!P1 LDGSTS.E.BYPASS.LTC128B.128 [R25+0xb400], desc[UR36][R2.64], !P0 ;  /* 0x0b40000002199fae */ /* 0x0003e2000c101d64 */
[----:B------:R-:W-:Y:S01]  /*12550*/  ISETP.GE.AND P1, PT, R12, R5, PT ;  /* 0x000000050c00720c */ /* 0x000fe20003f26270 */
[----:B------:R-:W-:Y:S01]  /*12560*/  VIADD R12, R4, 0x90 ;  /* 0x00000090040c7836 */ /* 0x000fe20000000000 */
[----:B-1----:R-:W-:-:S02]  /*12570*/  @!P3 LEA R2, P2, R17, R10, 0x1 ;  /* 0x0000000a1102b211 */ /* 0x002fc400078408ff */
[----:B------:R-:W1:Y:S03]  /*12580*/  SHFL.IDX PT, R10, R0, 0x1, 0x181f ;  /* 0x00381f00000a7f89 */ /* 0x000e6600000e0000 */
[----:B------:R-:W-:Y:S02]  /*12590*/  @!P3 IMAD.X R3, RZ, RZ, R8, P2 ;  /* 0x000000ffff03b224 */ /* 0x000fe400010e0608 */
[----:B------:R-:W3:Y:S04]  /*125a0*/  SHFL.IDX PT, R8, R6, 0x1, 0x181f ;  /* 0x00381f0006087f89 */ /* 0x000ee800000e0000 */
[----:B------:R0:W-:Y:S01]  /*125b0*/  @!P3 LDGSTS.E.BYPASS.LTC128B.128 [R21+0xbc00], desc[UR36][R2.64], !P0 ;  /* 0x0bc000000215bfae */ /* 0x0001e2000c101d64 */
[----:B------:R-:W-:Y:S01]  /*125c0*/  ISETP.GE.AND P3, PT, R12, R5, PT ;  /* 0x000000050c00720c */ /* 0x000fe20003f66270 */
[----:B------:R-:W-:-:S02]  /*125d0*/  VIADD R12, R4, 0xa0 ;  /* 0x000000a0040c7836 */ /* 0x000fc40000000000 */
[----:B------:R-:W-:Y:S01]  /*125e0*/  SHFL.IDX PT, R6, R6, 0x3, 0x181f ;  /* 0x00781f0006067f89 */ /* 0x000fe200000e0000 */
[----:B0-----:R-:W-:-:S03]  /*125f0*/  @!P1 LEA R2, P2, R17, R14, 0x1 ;  /* 0x0000000e11029211 */ /* 0x001fc600078408ff */
[----:B------:R-:W0:Y:S02]  /*12600*/  SHFL.IDX PT, R14, R0, 0x2, 0x181f ;  /* 0x00581f00000e7f89 */ /* 0x000e2400000e0000 */
[----:B--2---:R-:W-:Y:S01]  /*12610*/  @!P1 IMAD.X R3, RZ, RZ, R9, P2 ;  /* 0x000000ffff039224 */ /* 0x004fe200010e0609 */
[----:B------:R-:W-:-:S05]  /*12620*/  @!P1 LEA R9, R23, UR48, 0x1 ;  /* 0x0000003017099c11 */ /* 0x000fca000f8e08ff */
[----:B------:R1:W-:Y:S01]  /*12630*/  @!P1 LDGSTS.E.BYPASS.LTC128B.128 [R9+0xc400], desc[UR36][R2.64], !P0 ;  /* 0x0c40000002099fae */ /* 0x0003e2000c101d64 */
[----:B------:R-:W-:Y:S02]  /*12640*/  ISETP.GE.AND P1, PT, R12, R5, PT ;  /* 0x000000050c00720c */ /* 0x000fe40003f26270 */
[----:B-1----:R-:W-:Y:S02]  /*12650*/  @!P3 LEA R2, P2, R17, R10, 0x1 ;  /* 0x0000000a1102b211 */ /* 0x002fe400078408ff */
[----:B------:R-:W-:-:S03]  /*12660*/  @!P3 LEA R9, R23, UR48, 0x1 ;  /* 0x000000301709bc11 */ /* 0x000fc6000f8e08ff */
[----:B---3--:R-:W-:-:S05]  /*12670*/  @!P3 IMAD.X R3, RZ, RZ, R8, P2 ;  /* 0x000000ffff03b224 */ /* 0x008fca00010e0608 */
[----:B------:R0:W-:Y:S02]  /*12680*/  @!P3 LDGSTS.E.BYPASS.LTC128B.128 [R9+0xcc00], desc[UR36][R2.64], !P0 ;  /* 0x0cc000000209bfae */ /* 0x0001e4000c101d64 */
[----:B0-----:R-:W-:Y:S02]  /*12690*/  @!P1 LEA R2, P2, R17, R14, 0x1 ;  /* 0x0000000e11029211 */ /* 0x001fe400078408ff */
[----:B------:R0:W1:Y:S03]  /*126a0*/  SHFL.IDX PT, R14, R0, 0x3, 0x181f ;  /* 0x00781f00000e7f89 */ /* 0x00006600000e0000 */
[----:B------:R-:W-:Y:S01]  /*126b0*/  @!P1 IMAD.X R3, RZ, RZ, R7, P2 ;  /* 0x000000ffff039224 */ /* 0x000fe200010e0607 */
[----:B------:R-:W-:-:S05]  /*126c0*/  @!P1 LEA R7, R23, UR48, 0x1 ;  /* 0x0000003017079c11 */ /* 0x000fca000f8e08ff */
[----:B------:R0:W-:Y:S02]  /*126d0*/  @!P1 LDGSTS.E.BYPASS.LTC128B.128 [R7+0xd400], desc[UR36][R2.64], !P0 ;  /* 0x0d40000002079fae */ /* 0x0001e4000c101d64 */
.L_x_13937:
[----:B------:R-:W-:Y:S02]  /*126e0*/  VIADD R4, R4, 0xb0 ;  /* 0x000000b004047836 */ /* 0x000fe40000000000 */
[----:B0-----:R-:W-:-:S03]  /*126f0*/  IMAD.MOV.U32 R0, RZ, RZ, 0x1 ;  /* 0x00000001ff007424 */ /* 0x001fc600078e00ff */
        /* <DEDUP_REMOVED lines=14> */
[----:B------:R-:W-:-:S05]  /*127e0*/  VIADD R22, R22, 0xfffffffe ;  /* 0xfffffffe16167836 */ /* 0x000fca0000000000 */
[----:B------:R-:W-:Y:S01]  /*127f0*/  ISETP.GE.AND P1, PT, R22, UR52, PT ;  /* 0x0000003416007c0c */ /* 0x000fe2000bf26270 */
[----:B------:R-:W1:Y:S02]  /*12800*/  SYNCS.PHASECHK.TRANS64.TRYWAIT P0, [UR48+0x16820], R0 ;  /* 0x01682000ff0075a7 */ /* 0x000e640008000170 */
[----:B01----:R-:W-:Y:S10]  /*12810*/  @!P0 BRA `(.L_x_13860) ;  /* 0x0000003400488947 */ /* 0x003ff40003800000 */
.L_x_13938:
[----:B------:R-:W-:Y:S02]  /*12820*/  IMAD.MOV.U32 R25, RZ, RZ, 0x1 ;  /* 0x00000001ff197424 */ /* 0x000fe400078e00ff */
[----:B------:R-:W-:Y:S01]  /*12830*/  IMAD.MOV.U32 R21, RZ, RZ, RZ ;  /* 0x000000ffff157224 */ /* 0x000fe200078e00ff */
[----:B------:R-:W-:Y:S06]  /*12840*/  @!P1 BRA `(.L_x_13861) ;  /* 0x0000001000009947 */ /* 0x000fec0003800000 */
[----:B------:R-:W1:Y:S01]  /*12850*/  S2R R2, SR_TID.X ;  /* 0x0000000000027919 */ /* 0x000e620000002100 */
[----:B------:R-:W-:Y:S01]  /*12860*/  UIADD3 UR4, UR47, 0x1, URZ ;  /* 0x000000012f047890 */ /* 0x000fe2000fffe03f */
[----:B0-----:R-:W-:Y:S01]  /*12870*/  LOP3.LUT R3, RZ, UR45, RZ, 0x33, !PT ;  /* 0x0000002dff037c12 */ /* 0x001fe2000f8e33ff */
[----:B------:R-:W-:Y:S01]  /*12880*/  BSSY B0, `(.L_x_13861) ;  /* 0x00000fc000007945 */ /* 0x000fe20003800000 */
[----:B------:R-:W-:Y:S01]  /*12890*/  LOP3.LUT R5, RZ, UR44, RZ, 0x33, !PT ;  /* 0x0000002cff057c12 */ /* 0x000fe2000f8e33ff */
[----:B------:R-:W-:Y:S01]  /*128a0*/  UIMAD UR4, UR4, UR39, URZ ;  /* 0x00000027040472a4 */ /* 0x000fe2000f8e023f */
[----:B------:R-:W-:Y:S02]  /*128b0*/  IMAD.MOV.U32 R22, RZ, RZ, 0x1 ;  /* 0x00000001ff167424 */ /* 0x000fe400078e00ff */
[----:B------:R-:W-:-:S03]  /*128c0*/  IMAD.MOV.U32 R8, RZ, RZ, RZ ;  /* 0x000000ffff087224 */ /* 0x000fc600078e00ff */
[----:B------:R-:W-:Y:S01]  /*128d0*/  LOP3.LUT R0, RZ, UR4, RZ, 0x33, !PT ;  /* 0x00000004ff007c12 */ /* 0x000fe2000f8e33ff */
[----:B------:R-:W-:Y:S02]  /*128e0*/  ULDC UR4, c[0x0][0x2f4] ;  /* 0x0000bd0000047ab9 */ /* 0x000fe40000000800 */
[----:B------:R-:W-:Y:S02]  /*128f0*/  ISETP.GE.AND P1, PT, R17, UR4, PT ;  /* 0x0000000411007c0c */ /* 0x000fe4000bf26270 */
[----:B------:R-:W-:-:S04]  /*12900*/  VIADDMNMX R0, R0, -UR46, R3, !PT ;  /* 0x8000002e00007c46 */ /* 0x000fc8000f800103 */
[----:B------:R-:W-:-:S04]  /*12910*/  VIMNMX R5, R0, R5, !PT ;  /* 0x0000000500057248 */ /* 0x000fc80007fe0100 */
[----:B------:R-:W-:Y:S02]  /*12920*/  IADD3 R27, -R5, -0x2, RZ ;  /* 0xfffffffe051b7810 */ /* 0x000fe40007ffe1ff */
[----:B-1----:R-:W-:-:S04]  /*12930*/  LOP3.LUT R2, R2, 0x7f, RZ, 0xc0, !PT ;  /* 0x0000007f02027812 */ /* 0x002fc800078ec0ff */
        /* <DEDUP_REMOVED lines=8> */
.L_x_13874:
        /* <DEDUP_REMOVED lines=11> */
[----:B------:R-:W-:Y:S02]  /*12a70*/  IMAD R5, R29, UR5, R2 ;  /* 0x000000051d057c24 */ /* 0x000fe4000f8e0202 */
[----:B------:R-:W-:-:S04]  /*12a80*/  IMAD.MOV.U32 R2, RZ, RZ, R9 ;  /* 0x000000ffff027224 */ /* 0x000fc800078e0009 */
[----:B------:R-:W-:Y:S01]  /*12a90*/  IMAD.WIDE.U32 R2, R29, UR4, R2 ;  /* 0x000000041d027c25 */ /* 0x000fe2000f8e0002 */
[----:B------:R-:W-:-:S03]  /*12aa0*/  ULDC.64 UR4, c[0x0][0x418] ;  /* 0x0001060000047ab9 */ /* 0x000fc60000000a00 */
[----:B------:R-:W-:Y:S01]  /*12ab0*/  IMAD.IADD R3, R5, 0x1, R3 ;  /* 0x0000000105037824 */ /* 0x000fe200078e0203 */
        /* <DEDUP_REMOVED lines=14> */
.L_x_13862:
[----:B------:R-:W-:Y:S01]  /*12ba0*/  LEA R7, R21, UR48, 0x3 ;  /* 0x0000003015077c11 */ /* 0x000fe2000f8e18ff */
[----:B------:R-:W-:Y:S01]  /*12bb0*/  BSSY B1, `(.L_x_13863) ;  /* 0x0000004000017945 */ /* 0x000fe20003800000 */
[----:B------:R-:W-:-:S04]  /*12bc0*/  SHF.L.U32 R2, R25, 0x1f, RZ ;  /* 0x0000001f19027819 */ /* 0x000fc800000006ff */
[----:B------:R-:W0:Y:S02]  /*12bd0*/  SYNCS.PHASECHK.TRANS64.TRYWAIT P0, [R7+URZ+0x16840], R2 ;  /* 0x01684002070075a7 */ /* 0x000e24000800017f */
[----:B0-----:R-:W-:Y:S05]  /*12be0*/  @!P0 BRA `(.L_x_13864) ;  /* 0x00000030006c8947 */ /* 0x001fea0003800000 */
.L_x_13939:
[----:B------:R-:W-:Y:S05]  /*12bf0*/  BSYNC B1 ;  /* 0x0000000000017941 */ /* 0x000fea0003800000 */
.L_x_13863:
        /* <DEDUP_REMOVED lines=29> */
[----:B------:R-:W-:Y:S01]  /*12dd0*/  IMAD.SHL.U32 R11, R17, 0x2, RZ ;  /* 0x00000002110b7824 */ /* 0x000fe200078e00ff */
[----:B------:R-:W-:Y:S02]  /*12de0*/  LEA R10, R10, UR48, 0x1 ;  /* 0x000000300a0a7c11 */ /* 0x000fe4000f8e08ff */
        /* <DEDUP_REMOVED lines=35> */
[----:B--2---:R0:W-:Y:S03]  /*13020*/  LDGSTS.E.BYPASS.LTC128B.128 [R10+0x11400], desc[UR36][R2.64], !P2 ;  /* 0x11400000020a7fae */ /* 0x0041e6000d101d64 */
.L_x_13957:
[----:B0-----:R-:W-:-:S05]  /*13030*/  IMAD.SHL.U32 R2, R17, 0x2, RZ ;  /* 0x0000000211027824 */ /* 0x001fca00078e00ff */
[----:B------:R-:W-:-:S05]  /*13040*/  IADD3 R2, P0, R14, R2, RZ ;  /* 0x000000020e027210 */ /* 0x000fca0007f1e0ff */
[----:B------:R-:W-:Y:S01]  /*13050*/  IMAD.X R3, RZ, RZ, R20, P0 ;  /* 0x000000ffff037224 */ /* 0x000fe200000e0614 */
[----:B------:R-:W-:-:S04]  /*13060*/  PLOP3.LUT P0, PT, PT, PT, PT, 0x80, 0x0 ;  /* 0x000000000000781c */ /* 0x000fc80003f0f070 */
[----:B------:R-:W-:Y:S01]  /*13070*/  @!PT LDS RZ, [RZ] ;  /* 0x00000000fffff984 */ /* 0x000fe20000000800 */
[----:B------:R-:W-:Y:S01]  /*13080*/  @!PT LDS RZ, [RZ] ;  /* 0x00000000fffff984 */ /* 0x000fe20000000800 */
[----:B------:R-:W-:Y:S01]  /*13090*/  @!PT LDS RZ, [RZ] ;  /* 0x00000000fffff984 */ /* 0x000fe20000000800 */
[----:B------:R0:W-:Y:S01]  /*130a0*/  LDGSTS.E.BYPASS.LTC128B.128 [R10+0x11c00], desc[UR36][R2.64], !P2 ;  /* 0x11c00000020a7fae */ /* 0x0001e2000d101d64 */
[----:B------:R-:W-:-:S08]  /*130b0*/  NOP ;  /* 0x0000000000007918 */ /* 0x000fd00000000000 */
.L_x_13866:
        /* <DEDUP_REMOVED lines=12> */
.L_x_13867:
[----:B------:R0:W-:Y:S01]  /*13180*/  SYNCS.ARRIVE.TRANS64.A1T0 RZ, [R7+URZ+0x16830], RZ ;  /* 0x016830ff07ff79a7 */ /* 0x0001e2000810003f */
[----:B------:R-:W-:Y:S05]  /*13190*/  @!P3 BRA `(.L_x_13868) ;  /* 0x000000000004b947 */ /* 0x000fea0003800000 */
[----:B------:R-:W-:Y:S01]  /*131a0*/  BPT.TRAP 0x1 ;  /* 0x000000040000795c */ /* 0x000fe20000300000 */
.L_x_13868:
[----:B------:R-:W-:Y:S01]  /*131b0*/  SHF.L.U32 R2, R22, 0x1f, RZ ;  /* 0x0000001f16027819 */ /* 0x000fe200000006ff */
[----:B------:R-:W-:Y:S01]  /*131c0*/  BSSY B1, `(.L_x_13869) ;  /* 0x0000004000017945 */ /* 0x000fe20003800000 */
[----:B0-----:R-:W-:-:S04]  /*131d0*/  LEA R7, R8, UR48, 0x3 ;  /* 0x0000003008077c11 */ /* 0x001fc8000f8e18ff */
[----:B------:R-:W0:Y:S02]  /*131e0*/  SYNCS.PHASECHK.TRANS64.TRYWAIT P0, [R7+URZ+0x16860], R2 ;  /* 0x01686002070075a7 */ /* 0x000e24000800017f */
[----:B0-----:R-:W-:Y:S05]  /*131f0*/  @!P0 BRA `(.L_x_13870) ;  /* 0x00000034005c8947 */ /* 0x001fea0003800000 */
.L_x_13958:
[----:B------:R-:W-:Y:S05]  /*13200*/  BSYNC B1 ;  /* 0x0000000000017941 */ /* 0x000fea0003800000 */
.L_x_13869:
[----:B------:R-:W-:Y:S01]  /*13210*/  UMOV UR4, 0xffffffff ;  /* 0xffffffff00047882 */ /* 0x000fe20000000000 */
[----:B------:R-:W-:Y:S02]  /*13220*/  IMAD R8, R8, 0x2000, R23 ;  /* 0x0000200008087824 */ /* 0x000fe400078e0217 */
[----:B------:R-:W-:Y:S01]  /*13230*/  IMAD.SHL.U32 R20, R17, 0x2, RZ ;  /* 0x0000000211147824 */ /* 0x000fe200078e00ff */
        /* <DEDUP_REMOVED lines=21> */
[----:B------:R-:W2:Y:S03]  /*13390*/  SHFL.IDX PT, R12, R16, 0x4, 0x181f ;  /* 0x00981f00100c7f89 */ /* 0x000ea600000e0000 */
[----:B-----5:R-:W-:Y:S02]  /*133a0*/  IMAD.X R3, RZ, RZ, R10, P2 ;  /* 0x000000ffff037224 */ /* 0x020fe400010e060a */
[----:B------:R-:W3:Y:S04]  /*133b0*/  SHFL.IDX PT, R10, R19, 0x4, 0x181f ;  /* 0x00981f00130a7f89 */ /* 0x000ee800000e0000 */
        /* <DEDUP_REMOVED lines=15> */
[----:B0-----:R-:W-:-:S05]  /*134b0*/  IADD3 R2, P2, R11, R20, RZ ;  /* 0x000000140b027210 */ /* 0x001fca0007f5e0ff */
[----:B-1----:R-:W-:-:S05]  /*134c0*/  IMAD.X R3, RZ, RZ, R9, P2 ;  /* 0x000000ffff037224 */ /* 0x002fca00010e0609 */
[----:B------:R2:W-:Y:S01]  /*134d0*/  LDGSTS.E.BYPASS.LTC128B.128 [R8+0x2c00], desc[UR36][R2.64], !P0 ;  /* 0x02c0000002087fae */ /* 0x0005e2000c101d64 */
[----:B------:R-:W-:Y:S02]  /*134e0*/  ISETP.LT.OR P0, PT, R4, 0x61, P1 ;  /* 0x000000610400780c */ /* 0x000fe40000f01670 */
[----:B--2---:R-:W-:-:S05]  /*134f0*/  IADD3 R2, P2, R12, R20, RZ ;  /* 0x000000140c027210 */ /* 0x004fca0007f5e0ff */
[----:B---3--:R-:W-:-:S06]  /*13500*/  IMAD.X R3, RZ, RZ, R10, P2 ;  /* 0x000000ffff037224 */ /* 0x008fcc00010e060a */
[----:B----4-:R0:W-:Y:S02]  /*13510*/  LDGSTS.E.BYPASS.LTC128B.128 [R8+0x3400], desc[UR36][R2.64], !P0 ;  /* 0x0340000002087fae */ /* 0x0101e4000c101d64 */
.L_x_13976:
        /* <DEDUP_REMOVED lines=19> */
.L_x_13872:
        /* <DEDUP_REMOVED lines=12> */
.L_x_13873:
[----:B------:R-:W-:Y:S01]  /*13710*/  R2UR UR4, R28 ;  /* 0x000000001c0472ca */ /* 0x000fe200000e0000 */
[----:B------:R-:W-:Y:S01]  /*13720*/  ULDC.64 UR6, c[0x0][0x330] ;  /* 0x0000cc0000067ab9 */ /* 0x000fe20000000a00 */
[----:B------:R-:W-:Y:S01]  /*13730*/  VIADD R27, R27, 0xffffffff ;  /* 0xffffffff1b1b7836 */ /* 0x000fe20000000000 */
[----:B------:R0:W-:Y:S01]  /*13740*/  SYNCS.ARRIVE.TRANS64.A1T0 RZ, [R7+URZ+0x16850], RZ ;  /* 0x016850ff07ff79a7 */ /* 0x0001e2000810003f */
[----:B------:R-:W-:Y:S02]  /*13750*/  IMAD.U32 R5, RZ, RZ, UR6 ;  /* 0x00000006ff057e24 */ /* 0x000fe4000f8e00ff */
[----:B------:R-:W-:Y:S01]  /*13760*/  IMAD.MOV.U32 R3, RZ, RZ, R9 ;  /* 0x000000ffff037224 */ /* 0x000fe200078e0009 */
[----:B------:R-:W-:Y:S01]  /*13770*/  ISETP.GT.AND P0, PT, R27, UR52, PT ;  /* 0x000000341b007c0c */ /* 0x000fe2000bf04270 */
[----:B------:R-:W-:Y:S02]  /*13780*/  VIADD R4, R4, 0x80 ;  /* 0x0000008004047836 */ /* 0x000fe40000000000 */
[----:B------:R-:W-:-:S03]  /*13790*/  IMAD.WIDE.U32 R2, R5, UR42, R2 ;  /* 0x0000002a05027c25 */ /* 0x000fc6000f8e0002 */
[----:B------:R-:W-:Y:S01]  /*137a0*/  UIMAD UR4, UR4, UR6, URZ ;  /* 0x00000006040472a4 */ /* 0x000fe2000f8e023f */
[----:B------:R-:W-:Y:S02]  /*137b0*/  VIADD R0, R0, 0xffffff80 ;  /* 0xffffff8000007836 */ /* 0x000fe40000000000 */
[----:B------:R-:W-:Y:S01]  /*137c0*/  IMAD.MOV.U32 R22, RZ, RZ, R25 ;  /* 0x000000ffff167224 */ /* 0x000fe200078e0019 */
[----:B------:R-:W-:Y:S01]  /*137d0*/  UIMAD UR4, UR42, UR7, UR4 ;  /* 0x000000072a0472a4 */ /* 0x000fe2000f8e0204 */
[----:B------:R-:W-:Y:S02]  /*137e0*/  IMAD.MOV.U32 R8, RZ, RZ, R21 ;  /* 0x000000ffff087224 */ /* 0x000fe400078e0015 */
[----:B------:R-:W-:Y:S02]  /*137f0*/  ULDC.64 UR6, c[0x0][0x318] ;  /* 0x0000c60000067ab9 */ /* 0x000fe40000000a00 */
[----:B------:R-:W-:Y:S01]  /*13800*/  LEA R16, P2, R2, UR6, 0x1 ;  /* 0x0000000602107c11 */ /* 0x000fe2000f8408ff */
[----:B------:R-:W-:-:S05]  /*13810*/  VIADD R19, R3, UR4 ;  /* 0x0000000403137c36 */ /* 0x000fca0008000000 */
[----:B------:R-:W-:Y:S01]  /*13820*/  LEA.HI.X R19, R2, UR7, R19, 0x1, P2 ;  /* 0x0000000702137c11 */ /* 0x000fe200090f0c13 */
[----:B0-----:R-:W-:Y:S06]  /*13830*/  @P0 BRA `(.L_x_13874) ;  /* 0xfffffff000600947 */ /* 0x001fec000383ffff */
[----:B------:R-:W-:Y:S05]  /*13840*/  BSYNC B0 ;  /* 0x0000000000007941 */ /* 0x000fea0003800000 */
.L_x_13861:
[----:B------:R-:W-:-:S06]  /*13850*/  ULOP3.LUT UR4, UR38, 0x2, URZ, 0xfc, !UPT ;  /* 0x0000000226047892 */ /* 0x000fcc000f8efc3f */
[----:B0-----:R-:W-:-:S05]  /*13860*/  IMAD.U32 R0, RZ, RZ, UR4 ;  /* 0x00000004ff007e24 */ /* 0x001fca000f8e00ff */
[----:B------:R-:W-:-:S13]  /*13870*/  ISETP.NE.AND P0, PT, R0, 0x3, PT ;  /* 0x000000030000780c */ /* 0x000fda0003f05270 */
[----:B------:R-:W-:Y:S05]  /*13880*/  @!P0 BRA `(.L_x_13875) ;  /* 0x0000000000048947 */ /* 0x000fea0003800000 */
[----:B------:R-:W-:Y:S01]  /*13890*/  BPT.TRAP 0x1 ;  /* 0x000000040000795c */ /* 0x000fe20000300000 */
.L_x_13875:
[----:B------:R-:W-:Y:S01]  /*138a0*/  LEA R0, R21, UR48, 0x3 ;  /* 0x0000003015007c11 */ /* 0x000fe2000f8e18ff */
        /* <DEDUP_REMOVED lines=11> */
.L_x_13977:
[----:B------:R-:W-:Y:S05]  /*13960*/  BSYNC B0 ;  /* 0x0000000000007941 */ /* 0x000fea0003800000 */
.L_x_13876:
[----:B------:R-:W-:-:S03]  /*13970*/  UMOV UR4, 0xffffffff ;  /* 0xffffffff00047882 */ /* 0x000fc60000000000 */
[----:B------:R-:W-:Y:S05]  /*13980*/  BRA.DIV UR4, `(.L_x_13878) ;  /* 0x0000003604ec7947 */ /* 0x000fea000b800000 */
[----:B------:R-:W1:Y:S01]  /*13990*/  SHFL.IDX PT, R14, R16, RZ, 0x181f ;  /* 0x00181fff100e7589 */ /* 0x000e6200000e0000 */
[----:B------:R-:W-:Y:S01]  /*139a0*/  ULDC UR4, c[0x0][0x2f4] ;  /* 0x0000bd0000047ab9 */ /* 0x000fe20000000800 */
[----:B------:R-:W-:Y:S02]  /*139b0*/  LEA R4, R4, UR48, 0x1 ;  /* 0x0000003004047c11 */ /* 0x000fe4000f8e08ff */
[----:B------:R-:W2:Y:S01]  /*139c0*/  SHFL.IDX PT, R2, R16, 0x1, 0x181f ;  /* 0x00381f0010027f89 */ /* 0x000ea200000e0000 */
[C---:B------:R-:W-:Y:S01]  /*139d0*/  ISETP.GE.AND P0, PT, R17.reuse, UR4, PT ;  /* 0x0000000411007c0c */ /* 0x040fe2000bf06270 */
[----:B------:R-:W-:Y:S02]  /*139e0*/  IMAD.SHL.U32 R17, R17, 0x2, RZ ;  /* 0x0000000211117824 */ /* 0x000fe400078e00ff */
        /* <DEDUP_REMOVED lines=15> */
[----:B----4-:R-:W-:-:S03]  /*13ae0*/  IMAD.X R3, RZ, RZ, R18, P5 ;  /* 0x000000ffff037224 */ /* 0x010fc600028e0612 */
        /* <DEDUP_REMOVED lines=14> */
[----:B-----5:R-:W-:Y:S01]  /*13bd0*/  IADD3 R2, P2, R14, R17, RZ ;  /* 0x000000110e027210 */ /* 0x020fe20007f5e0ff */
[----:B---3--:R-:W-:Y:S01]  /*13be0*/  IMAD.X R7, RZ, RZ, R20, P3 ;  /* 0x000000ffff077224 */ /* 0x008fe200018e0614 */
[----:B------:R1:W2:Y:S03]  /*13bf0*/  SHFL.IDX PT, R14, R16, 0x7, 0x181f ;  /* 0x00f81f00100e7f89 */ /* 0x0002a600000e0000 */
        /* <DEDUP_REMOVED lines=10> */
.L_x_13995:
[----:B------:R-:W-:Y:S02]  /*13ca0*/  ISETP.LT.OR P0, PT, R5, 0x71, P0 ;  /* 0x000000710500780c */ /* 0x000fe40000701670 */
[----:B-1----:R-:W-:-:S05]  /*13cb0*/  IADD3 R2, P1, R14, R17, RZ ;  /* 0x000000110e027210 */ /* 0x002fca0007f3e0ff */
[----:B------:R-:W-:-:S06]  /*13cc0*/  IMAD.X R3, RZ, RZ, R19, P1 ;  /* 0x000000ffff037224 */ /* 0x000fcc00008e0613 */
[----:B------:R-:W-:Y:S01]  /*13cd0*/  @!PT LDS RZ, [RZ] ;  /* 0x00000000fffff984 */ /* 0x000fe20000000800 */
[----:B------:R-:W-:Y:S01]  /*13ce0*/  @!PT LDS RZ, [RZ] ;  /* 0x00000000fffff984 */ /* 0x000fe20000000800 */
[----:B------:R-:W-:Y:S01]  /*13cf0*/  @!PT LDS RZ, [RZ] ;  /* 0x00000000fffff984 */ /* 0x000fe20000000800 */
[----:B------:R0:W-:Y:S01]  /*13d00*/  LDGSTS.E.BYPASS.LTC128B.128 [R4+0x3c00], desc[UR36][R2.64], !P0 ;  /* 0x03c0000002047fae */ /* 0x0001e2000c101d64 */
[----:B------:R-:W-:Y:S01]  /*13d10*/  PLOP3.LUT P0, PT, PT, PT, PT, 0x80, 0x0 ;  /* 0x000000000000781c */ /* 0x000fe20003f0f070 */
[----:B------:R-:W-:-:S12]  /*13d20*/  NOP ;  /* 0x0000000000007918 */ /* 0x000fd80000000000 */
.L_x_13879:
        /* <DEDUP_REMOVED lines=12> */
.L_x_13880:
[----:B------:R-:W-:Y:S01]  /*13df0*/  VIADD R2, R21, 0x1 ;  /* 0x0000000115027836 */ /* 0x000fe20000000000 */
[----:B------:R0:W-:Y:S04]  /*13e00*/  SYNCS.ARRIVE.TRANS64.A1T0 RZ, [R0+URZ+0x16850], RZ ;  /* 0x016850ff00ff79a7 */ /* 0x0001e8000810003f */
[----:B------:R-:W-:-:S04]  /*13e10*/  ISETP.NE.AND P0, PT, R2, 0x2, PT ;  /* 0x000000020200780c */ /* 0x000fc80003f05270 */
[----:B0-----:R-:W-:Y:S02]  /*13e20*/  SEL R0, RZ, 0x1, P0 ;  /* 0x00000001ff007807 */ /* 0x001fe40000000000 */
[----:B------:R-:W-:Y:S02]  /*13e30*/  SEL R2, R2, RZ, P0 ;  /* 0x000000ff02027207 */ /* 0x000fe40000000000 */
[----:B------:R-:W-:-:S07]  /*13e40*/  LOP3.LUT R0, R25, R0, RZ, 0x3c, !PT ;  /* 0x0000000019007212 */ /* 0x000fce00078e3cff */
.L_x_13842:
[----:B------:R-:W0:Y:S01]  /*13e50*/  S2R R4, SR_CgaCtaId ;  /* 0x0000000000047919 */ /* 0x000e220000008800 */
[----:B------:R-:W-:Y:S02]  /*13e60*/  MOV R3, 0x400 ;  /* 0x0000040000037802 */ /* 0x000fe40000000f00 */
[----:B------:R-:W-:Y:S02]  /*13e70*/  SHF.L.U32 R10, R10, 0x1f, RZ ;  /* 0x0000001f0a0a7819 */ /* 0x000fe400000006ff */
[----:B0-----:R-:W-:-:S04]  /*13e80*/  LEA R7, R4, R3, 0x18 ;  /* 0x0000000304077211 */ /* 0x001fc800078ec0ff */
[----:B------:R-:W0:Y:S02]  /*13e90*/  SYNCS.PHASECHK.TRANS64.TRYWAIT P0, [R7+URZ+0x16820], R10 ;  /* 0x0168200a070075a7 */ /* 0x000e24000800017f */
[----:B0-----:R-:W-:Y:S05]  /*13ea0*/  @!P0 BRA `(.L_x_13881) ;  /* 0x0000003800f08947 */ /* 0x001fea0003800000 */
.L_x_13996:
[----:B------:R-:W-:-:S03]  /*13eb0*/  UMOV UR4, 0xffffffff ;  /* 0xffffffff00047882 */ /* 0x000fc60000000000 */
[----:B------:R-:W-:Y:S05]  /*13ec0*/  BRA.DIV UR4, `(.L_x_13882) ;  /* 0x0000003a04fc7947 */ /* 0x000fea000b800000 */
[----:B------:R-:W1:Y:S02]  /*13ed0*/  S2R R3, SR_TID.X ;  /* 0x0000000000037919 */ /* 0x000e640000002100 */
[----:B-1----:R-:W-:-:S04]  /*13ee0*/  SHF.R.U32.HI R3, RZ, 0x5, R3 ;  /* 0x00000005ff037819 */ /* 0x002fc80000011603 */
[----:B------:R-:W-:-:S05]  /*13ef0*/  LOP3.LUT R3, R3, 0x3, RZ, 0xc0, !PT ;  /* 0x0000000303037812 */ /* 0x000fca00078ec0ff */
[----:B------:R1:W2:Y:S02]  /*13f00*/  SHFL.IDX PT, R14, R3, RZ, 0x1f ;  /* 0x00001fff030e7589 */ /* 0x0002a400000e0000 */
.L_x_13999:
[----:B--2---:R-:W-:-:S13]  /*13f10*/  ISETP.NE.AND P0, PT, R14, RZ, PT ;  /* 0x000000ff0e00720c */ /* 0x004fda0003f05270 */
[----:B------:R-:W-:Y:S05]  /*13f20*/  @P0 BRA `(.L_x_13750) ;  /* 0x0000000000880947 */ /* 0x000fea0003800000 */
[----:B------:R-:W-:-:S03]  /*13f30*/  UMOV UR4, 0xffffffff ;  /* 0xffffffff00047882 */ /* 0x000fc60000000000 */
[----:B------:R-:W-:Y:S05]  /*13f40*/  BRA.DIV UR4, `(.L_x_13883) ;  /* 0x0000003e04107947 */ /* 0x000fea000b800000 */
[----:B------:R-:W-:-:S13]  /*13f50*/  ELECT P6, URZ, PT ;  /* 0x00000000003f782f */ /* 0x000fda00038c0000 */
.L_x_14002:
[----:B------:R-:W-:Y:S05]  /*13f60*/  @!P6 BRA `(.L_x_13750) ;  /* 0x000000000078e947 */ /* 0x000fea0003800000 */
[----:B------:R-:W-:-:S06]  /*13f70*/  ULOP3.LUT UR4, UR38, 0x2, URZ, 0xfc, !UPT ;  /* 0x0000000226047892 */ /* 0x000fcc000f8efc3f */
[----:B-1----:R-:W-:-:S05]  /*13f80*/  IMAD.U32 R3, RZ, RZ, UR4 ;  /* 0x00000004ff037e24 */ /* 0x002fca000f8e00ff */
[----:B------:R-:W-:-:S13]  /*13f90*/  ISETP.NE.AND P0, PT, R3, 0x3, PT ;  /* 0x000000030300780c */ /* 0x000fda0003f05270 */
[----:B------:R-:W-:Y:S05]  /*13fa0*/  @!P0 BRA `(.L_x_13884) ;  /* 0x0000000000048947 */ /* 0x000fea0003800000 */
[----:B------:R-:W-:Y:S01]  /*13fb0*/  BPT.TRAP 0x1 ;  /* 0x000000040000795c */ /* 0x000fe20000300000 */
.L_x_13884:
[----:B------:R-:W-:Y:S01]  /*13fc0*/  IMAD R5, R2, 0x8, R7 ;  /* 0x0000000802057824 */ /* 0x000fe200078e0207 */
[----:B------:R-:W-:Y:S01]  /*13fd0*/  SHF.L.U32 R4, R0, 0x1f, RZ ;  /* 0x0000001f00047819 */ /* 0x000fe200000006ff */
[----:B------:R-:W-:-:S03]  /*13fe0*/  VIADD R2, R2, 0x1 ;  /* 0x0000000102027836 */ /* 0x000fc60000000000 */
[----:B------:R-:W1:Y:S02]  /*13ff0*/  SYNCS.PHASECHK.TRANS64.TRYWAIT P1, [R5+URZ+0x16840], R4 ;  /* 0x01684004050075a7 */ /* 0x000e64000802017f */
[----:B------:R-:W-:-:S04]  /*14000*/  ISETP.NE.AND P2, PT, R2, 0x2, PT ;  /* 0x000000020200780c */ /* 0x000fc80003f45270 */
[----:B------:R-:W-:Y:S01]  /*14010*/  SEL R3, RZ, 0x1, P2 ;  /* 0x00000001ff037807 */ /* 0x000fe20001000000 */
[----:B-1----:R-:W-:Y:S08]  /*14020*/  @!P1 BRA `(.L_x_13885) ;  /* 0x0000003800f89947 */ /* 0x002ff00003800000 */
.L_x_14003:
[----:B------:R-:W-:Y:S02]  /*14030*/  SEL R2, R2, RZ, P2 ;  /* 0x000000ff02027207 */ /* 0x000fe40001000000 */
[----:B------:R-:W-:Y:S01]  /*14040*/  LOP3.LUT R0, R0, R3, RZ, 0x3c, !PT ;  /* 0x0000000300007212 */ /* 0x000fe200078e3cff */
[----:B------:R-:W-:Y:S06]  /*14050*/  @!P0 BRA `(.L_x_13886) ;  /* 0x0000000000048947 */ /* 0x000fec0003800000 */
[----:B------:R-:W-:Y:S01]  /*14060*/  BPT.TRAP 0x1 ;  /* 0x000000040000795c */ /* 0x000fe20000300000 */
.L_x_13886:
[----:B------:R-:W-:Y:S01]  /*14070*/  IMAD R3, R2, 0x8, R7 ;  /* 0x0000000802037824 */ /* 0x000fe200078e0207 */
[----:B------:R-:W-:-:S04]  /*14080*/  SHF.L.U32 R0, R0, 0x1f, RZ ;  /* 0x0000001f00007819 */ /* 0x000fc800000006ff */
[----:B------:R-:W2:Y:S02]  /*14090*/  SYNCS.PHASECHK.TRANS64.TRYWAIT P1, [R3+URZ+0x16840], R0 ;  /* 0x01684000030075a7 */ /* 0x000ea4000802017f */
[----:B--2---:R-:W-:Y:S05]  /*140a0*/  @!P1 BRA `(.L_x_13887) ;  /* 0x0000003800ec9947 */ /* 0x004fea0003800000 */
.L_x_14004:
[----:B------:R-:W-:Y:S05]  /*140b0*/  @!P0 BRA `(.L_x_13888) ;  /* 0x0000000000048947 */ /* 0x000fea0003800000 */
[----:B------:R-:W-:Y:S01]  /*140c0*/  BPT.TRAP 0x1 ;  /* 0x000000040000795c */ /* 0x000fe20000300000 */
.L_x_13888:
[----:B------:R-:W3:Y:S02]  /*140d0*/  SYNCS.PHASECHK.TRANS64.TRYWAIT P1, [R5+URZ+0x16860], R4 ;  /* 0x01686004050075a7 */ /* 0x000ee4000802017f */
[----:B---3--:R-:W-:Y:S05]  /*140e0*/  @!P1 BRA `(.L_x_13889) ;  /* 0x0000003800f09947 */ /* 0x008fea0003800000 */
.L_x_14005:
[----:B------:R-:W-:Y:S05]  /*140f0*/  @!P0 BRA `(.L_x_13890) ;  /* 0x0000000000048947 */ /* 0x000fea0003800000 */
[----:B------:R-:W-:Y:S01]  /*14100*/  BPT.TRAP 0x1 ;  /* 0x000000040000795c */ /* 0x000fe20000300000 */
.L_x_13890:
[----:B----4-:R4:W0:Y:S02]  /*14110*/  SYNCS.PHASECHK.TRANS64.TRYWAIT P0, [R3+URZ+0x16860], R0 ;  /* 0x01686000030075a7 */ /* 0x010824000800017f */
[----:B0-----:R-:W-:Y:S05]  /*14120*/  @!P0 NANOSLEEP.SYNCS 0x989680 ;  /* 0x009896800000895d */ /* 0x001fea0003900000 */
[----:B------:R-:W0:Y:S02]  /*14130*/  @!P0 SYNCS.PHASECHK.TRANS64 P0, [R3+URZ+0x16860], R0 ;  /* 0x01686000030085a7 */ /* 0x000e24000800007f */
[----:B0-----:R-:W-:Y:S05]  /*14140*/  @!P0 BRA `(.L_x_13890) ;  /* 0xfffffffc00f08947 */ /* 0x001fea000383ffff */
.L_x_13750:
[----:B------:R-:W-:Y:S05]  /*14150*/  BSYNC B6 ;  /* 0x0000000000067941 */ /* 0x000fea0003800000 */
.L_x_13747:
[----:B------:R-:W-:Y:S05]  /*14160*/  EXIT ;  /* 0x000000000000794d */ /* 0x000fea0003800000 */
.L_x_13760:
[----:B0-----:R-:W-:-:S04]  /*14170*/  IMAD.U32 R3, RZ, RZ, UR43 ;  /* 0x0000002bff037e24 */ /* 0x001fc8000f8e00ff */
[----:B------:R0:W1:Y:S03]  /*14180*/  SYNCS.PHASECHK.TRANS64.TRYWAIT P0, [R3+URZ+0x16800], R0 ;  /* 0x01680000030075a7 */ /* 0x000066000800017f */
[----:B-1----:R-:W-:Y:S05]  /*14190*/  @!P0 NANOSLEEP.SYNCS 0x989680 ;  /* 0x009896800000895d */ /* 0x002fea0003900000 */
[----:B------:R-:W1:Y:S02]  /*141a0*/  @!P0 SYNCS.PHASECHK.TRANS64 P0, [R3+URZ+0x16800], R0 ;  /* 0x01680000030085a7 */ /* 0x000e64000800007f */
[----:B-1----:R-:W-:Y:S05]  /*141b0*/  @!P0 BRA `(.L_x_13760) ;  /* 0xfffffffc00ec8947 */ /* 0x002fea000383ffff */
[----:B------:R-:W-:Y:S05]  /*141c0*/  BRA `(.L_x_13891) ;  /* 0xfffffed400147947 */ /* 0x000fea000383ffff */
.L_x_13764:
[----:B0-----:R-:W-:-:S04]  /*141d0*/  IMAD.U32 R3, RZ, RZ, UR43 ;  /* 0x0000002bff037e24 */ /* 0x001fc8000f8e00ff */
[----:B------:R0:W2:Y:S03]  /*141e0*/  SYNCS.PHASECHK.TRANS64.TRYWAIT P1, [R3+URZ+0x16830], R0 ;  /* 0x01683000030075a7 */ /* 0x0000a6000802017f */
[----:B--2---:R-:W-:Y:S05]  /*141f0*/  @!P1 NANOSLEEP.SYNCS 0x989680 ;  /* 0x009896800000995d */ /* 0x004fea0003900000 */
[----:B------:R-:W2:Y:S02]  /*14200*/  @!P1 SYNCS.PHASECHK.TRANS64 P1, [R3+URZ+0x16830], R0 ;  /* 0x01683000030095a7 */ /* 0x000ea4000802007f */
[----:B--2---:R-:W-:Y:S05]  /*14210*/  @!P1 BRA `(.L_x_13764) ;  /* 0xfffffffc00ec9947 */ /* 0x004fea000383ffff */
[----:B------:R-:W-:Y:S05]  /*14220*/  BRA `(.L_x_13763) ;  /* 0xfffffed400307947 */ /* 0x000fea000383ffff */
.L_x_13781:
[----:B-1----:R-:W-:-:S04]  /*14230*/  IMAD.U32 R11, RZ, RZ, UR7 ;  /* 0x00000007ff0b7e24 */ /* 0x002fc8000f8e00ff */
[----:B------:R1:W2:Y:S03]  /*14240*/  SYNCS.PHASECHK.TRANS64.TRYWAIT P1, [R11+URZ+0x16830], R10 ;  /* 0x0168300a0b0075a7 */ /* 0x0002a6000802017f */
[----:B--2---:R-:W-:Y:S05]  /*14250*/  @!P1 NANOSLEEP.SYNCS 0x989680 ;  /* 0x009896800000995d */ /* 0x004fea0003900000 */
[----:B------:R-:W2:Y:S02]  /*14260*/  @!P1 SYNCS.PHASECHK.TRANS64 P1, [R11+URZ+0x16830], R10 ;  /* 0x0168300a0b0095a7 */ /* 0x000ea4000802007f */
[----:B--2---:R-:W-:Y:S05]  /*14270*/  @!P1 BRA `(.L_x_13781) ;  /* 0xfffffffc00ec9947 */ /* 0x004fea000383ffff */
[----:B------:R-:W-:Y:S05]  /*14280*/  BRA `(.L_x_13778) ;  /* 0xffffff1000447947 */ /* 0x000fea000383ffff */
.L_x_13785:
[----:B-1----:R-:W-:-:S04]  /*14290*/  IMAD.U32 R11, RZ, RZ, UR10 ;  /* 0x0000000aff0b7e24 */ /* 0x002fc8000f8e00ff */
[----:B------:R1:W2:Y:S03]  /*142a0*/  SYNCS.PHASECHK.TRANS64.TRYWAIT P1, [R11+URZ+0x16850], R10 ;  /* 0x0168500a0b0075a7 */ /* 0x0002a6000802017f */
[----:B--2---:R-:W-:Y:S05]  /*142b0*/  @!P1 NANOSLEEP.SYNCS 0x989680 ;  /* 0x009896800000995d */ /* 0x004fea0003900000 */
[----:B------:R-:W2:Y:S02]  /*142c0*/  @!P1 SYNCS.PHASECHK.TRANS64 P1, [R11+URZ+0x16850], R10 ;  /* 0x0168500a0b0095a7 */ /* 0x000ea4000802007f */
[----:B--2---:R-:W-:Y:S05]  /*142d0*/  @!P1 BRA `(.L_x_13785) ;  /* 0xfffffffc00ec9947 */ /* 0x004fea000383ffff */
[----:B------:R-:W-:Y:S05]  /*142e0*/  BRA `(.L_x_13782) ;  /* 0xffffff1000c87947 */ /* 0x000fea000383ffff */
.L_x_13804:
[----:B-1----:R-:W-:-:S04]  /*142f0*/  IMAD.U32 R11, RZ, RZ, UR7 ;  /* 0x00000007ff0b7e24 */ /* 0x002fc8000f8e00ff */
[----:B------:R1:W2:Y:S03]  /*14300*/  SYNCS.PHASECHK.TRANS64.TRYWAIT P1, [R11+URZ+0x16830], R10 ;  /* 0x0168300a0b0075a7 */ /* 0x0002a6000802017f */
[----:B--2---:R-:W-:Y:S05]  /*14310*/  @!P1 NANOSLEEP.SYNCS 0x989680 ;  /* 0x009896800000995d */ /* 0x004fea0003900000 */
[----:B------:R-:W2:Y:S02]  /*14320*/  @!P1 SYNCS.PHASECHK.TRANS64 P1, [R11+URZ+0x16830], R10 ;  /* 0x0168300a0b0095a7 */ /* 0x000ea4000802007f */
[----:B--2---:R-:W-:Y:S05]  /*14330*/  @!P1 BRA `(.L_x_13804) ;  /* 0xfffffffc00ec9947 */ /* 0x004fea000383ffff */
[----:B------:R-:W-:Y:S05]  /*14340*/  BRA `(.L_x_13801) ;  /* 0xffffff4800547947 */ /* 0x000fea000383ffff */
.L_x_13808:
[----:B-1----:R-:W-:-:S04]  /*14350*/  IMAD.U32 R11, RZ, RZ, UR10 ;  /* 0x0000000aff0b7e24 */ /* 0x002fc8000f8e00ff */
[----:B------:R1:W2:Y:S03]  /*14360*/  SYNCS.PHASECHK.TRANS64.TRYWAIT P1, [R11+URZ+0x16850], R10 ;  /* 0x0168500a0b0075a7 */ /* 0x0002a6000802017f */
[----:B--2---:R-:W-:Y:S05]  /*14370*/  @!P1 NANOSLEEP.SYNCS 0x989680 ;  /* 0x009896800000995d */ /* 0x004fea0003900000 */
[----:B------:R-:W2:Y:S02]  /*14380*/  @!P1 SYNCS.PHASECHK.TRANS64 P1, [R11+URZ+0x16850], R10 ;  /* 0x0168500a0b0095a7 */ /* 0x000ea4000802007f */
[----:B--2---:R-:W-:Y:S05]  /*14390*/  @!P1 BRA `(.L_x_13808) ;  /* 0xfffffffc00ec9947 */ /* 0x004fea000383ffff */
[----:B------:R-:W-:Y:S05]  /*143a0*/  BRA `(.L_x_13805) ;  /* 0xffffff4800d87947 */ /* 0x000fea000383ffff */
.L_x_13816:
[----:B-1----:R-:W-:-:S04]  /*143b0*/  IMAD.U32 R12, RZ, RZ, UR10 ;  /* 0x0000000aff0c7e24 */ /* 0x002fc8000f8e00ff */
[----:B------:R1:W2:Y:S03]  /*143c0*/  SYNCS.PHASECHK.TRANS64.TRYWAIT P1, [R12+URZ+0x16830], R11 ;  /* 0x0168300b0c0075a7 */ /* 0x0002a6000802017f */
[----:B--2---:R-:W-:Y:S05]  /*143d0*/  @!P1 NANOSLEEP.SYNCS 0x989680 ;  /* 0x009896800000995d */ /* 0x004fea0003900000 */
[----:B------:R-:W2:Y:S02]  /*143e0*/  @!P1 SYNCS.PHASECHK.TRANS64 P1, [R12+URZ+0x16830], R11 ;  /* 0x0168300b0c0095a7 */ /* 0x000ea4000802007f */
[----:B--2---:R-:W-:Y:S05]  /*143f0*/  @!P1 BRA `(.L_x_13816) ;  /* 0xfffffffc00ec9947 */ /* 0x004fea000383ffff */
[----:B------:R-:W-:Y:S05]  /*14400*/  BRA `(.L_x_13813) ;  /* 0xffffff6c00947947 */ /* 0x000fea000383ffff */
.L_x_13820:
[----:B-1----:R-:W-:-:S04]  /*14410*/  IMAD.U32 R12, RZ, RZ, UR10 ;  /* 0x0000000aff0c7e24 */ /* 0x002fc8000f8e00ff */
[----:B------:R1:W2:Y:S03]  /*14420*/  SYNCS.PHASECHK.TRANS64.TRYWAIT P1, [R12+URZ+0x16850], R11 ;  /* 0x0168500b0c0075a7 */ /* 0x0002a6000802017f */
[----:B--2---:R-:W-:Y:S05]  /*14430*/  @!P1 NANOSLEEP.SYNCS 0x989680 ;  /* 0x009896800000995d */ /* 0x004fea0003900000 */
[----:B------:R-:W2:Y:S02]  /*14440*/  @!P1 SYNCS.PHASECHK.TRANS64 P1, [R12+URZ+0x16850], R11 ;  /* 0x0168500b0c0095a7 */ /* 0x000ea4000802007f */
[----:B--2---:R-:W-:Y:S05]  /*14450*/  @!P1 BRA `(.L_x_13820) ;  /* 0xfffffffc00ec9947 */ /* 0x004fea000383ffff */
[----:B------:R-:W-:Y:S05]  /*14460*/  BRA `(.L_x_13817) ;  /* 0xffffff7000087947 */ /* 0x000fea000383ffff */
.L_x_13835:
[----:B-1----:R-:W-:-:S04]  /*14470*/  IMAD.U32 R5, RZ, RZ, UR8 ;  /* 0x00000008ff057e24 */ /* 0x002fc8000f8e00ff */
[----:B------:R1:W3:Y:S03]  /*14480*/  SYNCS.PHASECHK.TRANS64.TRYWAIT P1, [R5+URZ+0x16850], R0 ;  /* 0x01685000050075a7 */ /* 0x0002e6000802017f */
[----:B---3--:R-:W-:Y:S05]  /*14490*/  @!P1 NANOSLEEP.SYNCS 0x989680 ;  /* 0x009896800000995d */ /* 0x008fea0003900000 */
[----:B------:R-:W3:Y:S02]  /*144a0*/  @!P1 SYNCS.PHASECHK.TRANS64 P1, [R5+URZ+0x16850], R0 ;  /* 0x01685000050095a7 */ /* 0x000ee4000802007f */
[----:B---3--:R-:W-:Y:S05]  /*144b0*/  @!P1 BRA `(.L_x_13835) ;  /* 0xfffffffc00ec9947 */ /* 0x008fea000383ffff */
[----:B------:R-:W-:Y:S05]  /*144c0*/  BRA `(.L_x_13834) ;  /* 0xffffffa000a47947 */ /* 0x000fea000383ffff */
.L_x_13853:
[----:B------:R-:W-:Y:S02]  /*144d0*/  IMAD.MOV.U32 R13, RZ, RZ, R17 ;  /* 0x000000ffff0d7224 */ /* 0x000fe400078e0011 */
[----:B------:R-:W-:Y:S02]  /*144e0*/  IMAD.MOV.U32 R12, RZ, RZ, RZ ;  /* 0x000000ffff0c7224 */ /* 0x000fe400078e00ff */
[----:B------:R-:W-:Y:S02]  /*144f0*/  IMAD.MOV.U32 R11, RZ, RZ, 0x1f ;  /* 0x0000001fff0b7424 */ /* 0x000fe400078e00ff */
[----:B------:R-:W-:-:S07]  /*14500*/  IMAD.MOV.U32 R15, RZ, RZ, -0x1 ;  /* 0xffffffffff0f7424 */ /* 0x000fce00078e00ff */
[----:B0----5:R-:W-:Y:S05]  /*14510*/  WARPSYNC.COLLECTIVE R15, `(.L_x_13892) ;  /* 0x000000000f087348 */ /* 0x021fea0003c00000 */
[----:B------:R1:W2:Y:S02]  /*14520*/  SHFL.IDX P6, R14, R13, R12, R11 ;  /* 0x0000000c0d0e7389 */ /* 0x0002a400000c000b */
[----:B012--5:R-:W-:Y:S01]  /*14530*/  ENDCOLLECTIVE ;  /* 0x000000000000791b */ /* 0x027fe20003800000 */
.L_x_13892:
[----:B------:R-:W-:Y:S05]  /*14540*/  BRA `(.L_x_13893) ;  /* 0xffffffcc00207947 */ /* 0x000fea000383ffff */
.L_x_13855:
[----:B0-----:R-:W-:-:S04]  /*14550*/  IMAD.U32 R2, RZ, RZ, UR48 ;  /* 0x00000030ff027e24 */ /* 0x001fc8000f8e00ff */
[----:B------:R0:W1:Y:S03]  /*14560*/  SYNCS.PHASECHK.TRANS64.TRYWAIT P0, [R2+URZ+0x16840], R9 ;  /* 0x01684009020075a7 */ /* 0x000066000800017f */
[----:B-1----:R-:W-:Y:S05]  /*14570*/  @!P0 NANOSLEEP.SYNCS 0x989680 ;  /* 0x009896800000895d */ /* 0x002fea0003900000 */
[----:B------:R-:W1:Y:S02]  /*14580*/  @!P0 SYNCS.PHASECHK.TRANS64 P0, [R2+URZ+0x16840], R9 ;  /* 0x01684009020085a7 */ /* 0x000e64000800007f */
[----:B-1----:R-:W-:Y:S05]  /*14590*/  @!P0 BRA `(.L_x_13855) ;  /* 0xfffffffc00ec8947 */ /* 0x002fea000383ffff */
[----:B------:R-:W-:Y:S05]  /*145a0*/  BRA `(.L_x_13894) ;  /* 0xffffffcc00a87947 */ /* 0x000fea000383ffff */
.L_x_13856:
        /* <DEDUP_REMOVED lines=8> */
.L_x_13896:
[----:B------:R-:W-:Y:S05]  /*14630*/  BSYNC B0 ;  /* 0x0000000000007941 */ /* 0x000fea0003800000 */
.L_x_13895:
        /* <DEDUP_REMOVED lines=9> */
.L_x_13897:
[----:B------:R-:W-:Y:S02]  /*146d0*/  IMAD.MOV.U32 R13, RZ, RZ, R4 ;  /* 0x000000ffff0d7224 */ /* 0x000fe400078e0004 */
[----:B------:R-:W-:Y:S01]  /*146e0*/  IMAD.MOV.U32 R12, RZ, RZ, 0x1 ;  /* 0x00000001ff0c7424 */ /* 0x000fe200078e00ff */
[----:B------:R-:W-:-:S05]  /*146f0*/  @P0 LEA R14, P1, R17, R14, 0x1 ;  /* 0x0000000e110e0211 */ /* 0x000fca00078208ff */
[----:B------:R-:W-:Y:S01]  /*14700*/  @P0 IMAD.X R3, RZ, RZ, R2, P1 ;  /* 0x000000ffff030224 */ /* 0x000fe200008e0602 */
[----:B------:R-:W-:Y:S01]  /*14710*/  ISETP.GE.AND P1, PT, R5, 0x21, PT ;  /* 0x000000210500780c */ /* 0x000fe20003f26270 */
[----:B------:R-:W-:-:S12]  /*14720*/  @P0 IMAD.MOV.U32 R2, RZ, RZ, R14 ;  /* 0x000000ffff020224 */ /* 0x000fd800078e000e */
[----:B------:R-:W-:Y:S05]  /*14730*/  WARPSYNC.COLLECTIVE R15, `(.L_x_13898) ;  /* 0x000000000f087348 */ /* 0x000fea0003c00000 */
[----:B------:R0:W1:Y:S02]  /*14740*/  SHFL.IDX P6, R14, R13, R12, R11 ;  /* 0x0000000c0d0e7389 */ /* 0x00006400000c000b */
[----:B01----:R-:W-:Y:S01]  /*14750*/  ENDCOLLECTIVE ;  /* 0x000000000000791b */ /* 0x003fe20003800000 */
.L_x_13898:
[----:B------:R-:W-:Y:S01]  /*14760*/  @!PT LDS RZ, [RZ] ;  /* 0x00000000fffff984 */ /* 0x000fe20000000800 */
[----:B------:R-:W-:Y:S01]  /*14770*/  @!PT LDS RZ, [RZ] ;  /* 0x00000000fffff984 */ /* 0x000fe20000000800 */
[----:B------:R-:W-:Y:S01]  /*14780*/  @!PT LDS RZ, [RZ] ;  /* 0x00000000fffff984 */ /* 0x000fe20000000800 */
[----:B------:R0:W-:Y:S01]  /*14790*/  @P0 LDGSTS.E.BYPASS.LTC128B.128 [R9+0xe400], desc[UR36][R2.64], !P3 ;  /* 0x0e40000002090fae */ /* 0x0001e2000d901d64 */
[----:B------:R-:W-:Y:S01]  /*147a0*/  ISETP.GE.AND P0, PT, R5, 0x11, PT ;  /* 0x000000110500780c */ /* 0x000fe20003f06270 */
[----:B------:R-:W-:Y:S01]  /*147b0*/  IMAD.MOV.U32 R13, RZ, RZ, R0 ;  /* 0x000000ffff0d7224 */ /* 0x000fe200078e0000 */
[----:B0-----:R-:W-:-:S11]  /*147c0*/  @P1 LEA R9, R23, UR48, 0x1 ;  /* 0x0000003017091c11 */ /* 0x001fd6000f8e08ff */
[----:B------:R-:W-:Y:S01]  /*147d0*/  @P0 LEA R21, R23, UR48, 0x1 ;  /* 0x0000003017150c11 */ /* 0x000fe2000f8e08ff */
[----:B------:R-:W-:-:S07]  /*147e0*/  IMAD.MOV.U32 R7, RZ, RZ, R14 ;  /* 0x000000ffff077224 */ /* 0x000fce00078e000e */
[----:B------:R-:W-:Y:S05]  /*147f0*/  WARPSYNC.COLLECTIVE R15, `(.L_x_13899) ;  /* 0x000000000f087348 */ /* 0x000fea0003c00000 */
[----:B------:R0:W1:Y:S02]  /*14800*/  SHFL.IDX P6, R14, R13, R12, R11 ;  /* 0x0000000c0d0e7389 */ /* 0x00006400000c000b */
[----:B01----:R-:W-:Y:S01]  /*14810*/  ENDCOLLECTIVE ;  /* 0x000000000000791b */ /* 0x003fe20003800000 */
.L_x_13899:
[----:B------:R-:W-:Y:S02]  /*14820*/  IMAD.MOV.U32 R13, RZ, RZ, R4 ;  /* 0x000000ffff0d7224 */ /* 0x000fe400078e0004 */
[----:B------:R-:W-:Y:S01]  /*14830*/  IMAD.MOV.U32 R12, RZ, RZ, 0x2 ;  /* 0x00000002ff0c7424 */ /* 0x000fe200078e00ff */
[----:B------:R-:W-:-:S13]  /*14840*/  @P0 LEA R2, P2, R17, R14, 0x1 ;  /* 0x0000000e11020211 */ /* 0x000fda00078408ff */
[----:B------:R-:W-:Y:S05]  /*14850*/  WARPSYNC.COLLECTIVE R15, `(.L_x_13900) ;  /* 0x000000000f087348 */ /* 0x000fea0003c00000 */
[----:B------:R0:W1:Y:S02]  /*14860*/  SHFL.IDX P6, R14, R13, R12, R11 ;  /* 0x0000000c0d0e7389 */ /* 0x00006400000c000b */
[----:B01----:R-:W-:Y:S01]  /*14870*/  ENDCOLLECTIVE ;  /* 0x000000000000791b */ /* 0x003fe20003800000 */
.L_x_13900:
        /* <DEDUP_REMOVED lines=10> */
.L_x_13901:
[----:B------:R-:W-:Y:S02]  /*14920*/  IMAD.MOV.U32 R13, RZ, RZ, R4 ;  /* 0x000000ffff0d7224 */ /* 0x000fe400078e0004 */
[----:B------:R-:W-:Y:S02]  /*14930*/  IMAD.MOV.U32 R12, RZ, RZ, 0x3 ;  /* 0x00000003ff0c7424 */ /* 0x000fe400078e00ff */
[----:B------:R-:W-:-:S07]  /*14940*/  IMAD.MOV.U32 R8, RZ, RZ, R14 ;  /* 0x000000ffff087224 */ /* 0x000fce00078e000e */
[----:B------:R-:W-:Y:S05]  /*14950*/  WARPSYNC.COLLECTIVE R15, `(.L_x_13902) ;  /* 0x000000000f087348 */ /* 0x000fea0003c00000 */
[----:B------:R0:W1:Y:S02]  /*14960*/  SHFL.IDX P6, R14, R13, R12, R11 ;  /* 0x0000000c0d0e7389 */ /* 0x00006400000c000b */
[----:B01----:R-:W-:Y:S01]  /*14970*/  ENDCOLLECTIVE ;  /* 0x000000000000791b */ /* 0x003fe20003800000 */
.L_x_13902:
[----:B------:R-:W-:-:S05]  /*14980*/  @P1 LEA R2, P0, R17, R8, 0x1 ;  /* 0x0000000811021211 */ /* 0x000fca00078008ff */
[----:B------:R-:W-:Y:S01]  /*14990*/  @P1 IMAD.X R3, RZ, RZ, R6, P0 ;  /* 0x000000ffff031224 */ /* 0x000fe200000e0606 */
[----:B------:R-:W-:-:S04]  /*149a0*/  ISETP.GE.AND P0, PT, R5, 0x31, PT ;  /* 0x000000310500780c */ /* 0x000fc80003f06270 */
[----:B------:R-:W-:Y:S01]  /*149b0*/  @!PT LDS RZ, [RZ] ;  /* 0x00000000fffff984 */ /* 0x000fe20000000800 */
[----:B------:R-:W-:Y:S01]  /*149c0*/  @!PT LDS RZ, [RZ] ;  /* 0x00000000fffff984 */ /* 0x000fe20000000800 */
[----:B------:R-:W-:Y:S01]  /*149d0*/  @!PT LDS RZ, [RZ] ;  /* 0x00000000fffff984 */ /* 0x000fe20000000800 */
[----:B------:R0:W-:Y:S01]  /*149e0*/  @P1 LDGSTS.E.BYPASS.LTC128B.128 [R9+0xf400], desc[UR36][R2.64], !P3 ;  /* 0x0f40000002091fae */ /* 0x0001e2000d901d64 */
[----:B------:R-:W-:Y:S01]  /*149f0*/  IMAD.MOV.U32 R13, RZ, RZ, R0 ;  /* 0x000000ffff0d7224 */ /* 0x000fe200078e0000 */
[----:B------:R-:W-:-:S07]  /*14a00*/  ISETP.GE.AND P1, PT, R5, 0x41, PT ;  /* 0x000000410500780c */ /* 0x000fce0003f26270 */
[----:B------:R-:W-:Y:S01]  /*14a10*/  @P0 LEA R21, R23, UR48, 0x1 ;  /* 0x0000003017150c11 */ /* 0x000fe2000f8e08ff */
[----:B------:R-:W-:-:S07]  /*14a20*/  IMAD.MOV.U32 R7, RZ, RZ, R14 ;  /* 0x000000ffff077224 */ /* 0x000fce00078e000e */
[----:B0-----:R-:W-:Y:S05]  /*14a30*/  WARPSYNC.COLLECTIVE R15, `(.L_x_13903) ;  /* 0x000000000f087348 */ /* 0x001fea0003c00000 */
[----:B------:R1:W2:Y:S02]  /*14a40*/  SHFL.IDX P6, R14, R13, R12, R11 ;  /* 0x0000000c0d0e7389 */ /* 0x0002a400000c000b */
[----:B012---:R-:W-:Y:S01]  /*14a50*/  ENDCOLLECTIVE ;  /* 0x000000000000791b */ /* 0x007fe20003800000 */
.L_x_13903:
[----:B------:R-:W-:Y:S01]  /*14a60*/  @P1 LEA R9, R23, UR48, 0x1 ;  /* 0x0000003017091c11 */ /* 0x000fe2000f8e08ff */
[----:B------:R-:W-:Y:S02]  /*14a70*/  IMAD.MOV.U32 R13, RZ, RZ, R4 ;  /* 0x000000ffff0d7224 */ /* 0x000fe400078e0004 */
[----:B------:R-:W-:Y:S01]  /*14a80*/  IMAD.MOV.U32 R12, RZ, RZ, 0x4 ;  /* 0x00000004ff0c7424 */ /* 0x000fe200078e00ff */
[----:B------:R-:W-:-:S13]  /*14a90*/  @P0 LEA R2, P2, R17, R14, 0x1 ;  /* 0x0000000e11020211 */ /* 0x000fda00078408ff */
[----:B------:R-:W-:Y:S05]  /*14aa0*/  WARPSYNC.COLLECTIVE R15, `(.L_x_13904) ;  /* 0x000000000f087348 */ /* 0x000fea0003c00000 */
[----:B------:R0:W1:Y:S02]  /*14ab0*/  SHFL.IDX P6, R14, R13, R12, R11 ;  /* 0x0000000c0d0e7389 */ /* 0x00006400000c000b */
[----:B01----:R-:W-:Y:S01]  /*14ac0*/  ENDCOLLECTIVE ;  /* 0x000000000000791b */ /* 0x003fe20003800000 */
.L_x_13904:
        /* <DEDUP_REMOVED lines=10> */
.L_x_13905:
[----:B------:R-:W-:Y:S02]  /*14b70*/  IMAD.MOV.U32 R13, RZ, RZ, R4 ;  /* 0x000000ffff0d7224 */ /* 0x000fe400078e0004 */
[----:B------:R-:W-:Y:S02]  /*14b80*/  IMAD.MOV.U32 R12, RZ, RZ, 0x5 ;  /* 0x00000005ff0c7424 */ /* 0x000fe400078e00ff */
[----:B------:R-:W-:-:S07]  /*14b90*/  IMAD.MOV.U32 R8, RZ, RZ, R14 ;  /* 0x000000ffff087224 */ /* 0x000fce00078e000e */
[----:B------:R-:W-:Y:S05]  /*14ba0*/  WARPSYNC.COLLECTIVE R15, `(.L_x_13906) ;  /* 0x000000000f087348 */ /* 0x000fea0003c00000 */
[----:B------:R0:W1:Y:S02]  /*14bb0*/  SHFL.IDX P6, R14, R13, R12, R11 ;  /* 0x0000000c0d0e7389 */ /* 0x00006400000c000b */
[----:B01----:R-:W-:Y:S01]  /*14bc0*/  ENDCOLLECTIVE ;  /* 0x000000000000791b */ /* 0x003fe20003800000 */
.L_x_13906:
        /* <DEDUP_REMOVED lines=8> */
[----:B------:R-:W-:Y:S01]  /*14c50*/  ISETP.GE.AND P1, PT, R5, 0x61, PT ;  /* 0x000000610500780c */ /* 0x000fe20003f26270 */
[----:B------:R-:W-:-:S12]  /*14c60*/  IMAD.MOV.U32 R7, RZ, RZ, R14 ;  /* 0x000000ffff077224 */ /* 0x000fd800078e000e */
[----:B0-----:R-:W-:Y:S05]  /*14c70*/  WARPSYNC.COLLECTIVE R15, `(.L_x_13907) ;  /* 0x000000000f087348 */ /* 0x001fea0003c00000 */
[----:B------:R1:W2:Y:S02]  /*14c80*/  SHFL.IDX P6, R14, R13, R12, R11 ;  /* 0x0000000c0d0e7389 */ /* 0x0002a400000c000b */
[----:B012---:R-:W-:Y:S01]  /*14c90*/  ENDCOLLECTIVE ;  /* 0x000000000000791b */ /* 0x007fe20003800000 */
.L_x_13907:
[----:B------:R-:W-:Y:S01]  /*14ca0*/  @P1 LEA R9, R23, UR48, 0x1 ;  /* 0x0000003017091c11 */ /* 0x000fe2000f8e08ff */
[----:B------:R-:W-:Y:S02]  /*14cb0*/  IMAD.MOV.U32 R13, RZ, RZ, R4 ;  /* 0x000000ffff0d7224 */ /* 0x000fe400078e0004 */
[----:B------:R-:W-:Y:S01]  /*14cc0*/  IMAD.MOV.U32 R12, RZ, RZ, 0x6 ;  /* 0x00000006ff0c7424 */ /* 0x000fe200078e00ff */
[----:B------:R-:W-:-:S13]  /*14cd0*/  @P0 LEA R2, P2, R17, R14, 0x1 ;  /* 0x0000000e11020211 */ /* 0x000fda00078408ff */
[----:B------:R-:W-:Y:S05]  /*14ce0*/  WARPSYNC.COLLECTIVE R15, `(.L_x_13908) ;  /* 0x000000000f087348 */ /* 0x000fea0003c00000 */
[----:B------:R0:W1:Y:S02]  /*14cf0*/  SHFL.IDX P6, R14, R13, R12, R11 ;  /* 0x0000000c0d0e7389 */ /* 0x00006400000c000b */
[----:B01----:R-:W-:Y:S01]  /*14d00*/  ENDCOLLECTIVE ;  /* 0x000000000000791b */ /* 0x003fe20003800000 */
.L_x_13908:
[----:B------:R-:W-:Y:S01]  /*14d10*/  @P0 IMAD.X R3, RZ, RZ, R7, P2 ;  /* 0x000000ffff030224 */ /* 0x000fe200010e0607 */
[----:B------:R-:W-:-:S05]  /*14d20*/  @P0 LEA R7, R23, UR48, 0x1 ;  /* 0x0000003017070c11 */ /* 0x000fca000f8e08ff */
        /* <DEDUP_REMOVED lines=9> */
.L_x_13909:
[----:B------:R-:W-:Y:S02]  /*14dc0*/  IMAD.MOV.U32 R13, RZ, RZ, R4 ;  /* 0x000000ffff0d7224 */ /* 0x000fe400078e0004 */
[----:B------:R-:W-:Y:S02]  /*14dd0*/  IMAD.MOV.U32 R12, RZ, RZ, 0x7 ;  /* 0x00000007ff0c7424 */ /* 0x000fe400078e00ff */
[----:B------:R-:W-:-:S07]  /*14de0*/  IMAD.MOV.U32 R8, RZ, RZ, R14 ;  /* 0x000000ffff087224 */ /* 0x000fce00078e000e */
[----:B------:R-:W-:Y:S05]  /*14df0*/  WARPSYNC.COLLECTIVE R15, `(.L_x_13910) ;  /* 0x000000000f087348 */ /* 0x000fea0003c00000 */
[----:B------:R0:W1:Y:S02]  /*14e00*/  SHFL.IDX P6, R14, R13, R12, R11 ;  /* 0x0000000c0d0e7389 */ /* 0x00006400000c000b */
[----:B01----:R-:W-:Y:S01]  /*14e10*/  ENDCOLLECTIVE ;  /* 0x000000000000791b */ /* 0x003fe20003800000 */
.L_x_13910:
[----:B------:R-:W-:-:S05]  /*14e20*/  @P1 LEA R2, P0, R17, R8, 0x1 ;  /* 0x0000000811021211 */ /* 0x000fca00078008ff */
        /* <DEDUP_REMOVED lines=10> */
.L_x_13911:
[----:B------:R-:W-:Y:S05]  /*14ed0*/  BRA `(.L_x_13912) ;  /* 0xffffffc800b87947 */ /* 0x000fea000383ffff */
.L_x_13859:
[----:B------:R-:W-:Y:S02]  /*14ee0*/  IMAD.MOV.U32 R13, RZ, RZ, R8 ;  /* 0x000000ffff0d7224 */ /* 0x000fe400078e0008 */
[----:B------:R-:W-:Y:S02]  /*14ef0*/  IMAD.MOV.U32 R12, RZ, RZ, RZ ;  /* 0x000000ffff0c7224 */ /* 0x000fe400078e00ff */
[----:B------:R-:W-:Y:S02]  /*14f00*/  IMAD.MOV.U32 R11, RZ, RZ, 0x181f ;  /* 0x0000181fff0b7424 */ /* 0x000fe400078e00ff */
[----:B------:R-:W-:Y:S02]  /*14f10*/  IMAD.MOV.U32 R15, RZ, RZ, -0x1 ;  /* 0xffffffffff0f7424 */ /* 0x000fe400078e00ff */
[----:B------:R-:W-:-:S07]  /*14f20*/  VIADD R4, R20, UR43 ;  /* 0x0000002b14047c36 */ /* 0x000fce0008000000 */
[----:B------:R-:W-:Y:S05]  /*14f30*/  WARPSYNC.COLLECTIVE R15, `(.L_x_13913) ;  /* 0x000000000f087348 */ /* 0x000fea0003c00000 */
[----:B------:R0:W1:Y:S02]  /*14f40*/  SHFL.IDX P6, R14, R13, R12, R11 ;  /* 0x0000000c0d0e7389 */ /* 0x00006400000c000b */
[----:B01----:R-:W-:Y:S01]  /*14f50*/  ENDCOLLECTIVE ;  /* 0x000000000000791b */ /* 0x003fe20003800000 */
.L_x_13913:
[----:B------:R-:W-:Y:S02]  /*14f60*/  VIADD R10, R4, 0x10 ;  /* 0x00000010040a7836 */ /* 0x000fe40000000000 */
[----:B------:R-:W-:Y:S02]  /*14f70*/  IMAD.MOV.U32 R13, RZ, RZ, R7 ;  /* 0x000000ffff0d7224 */ /* 0x000fe400078e0007 */
[----:B------:R-:W-:-:S07]  /*14f80*/  IMAD.MOV.U32 R2, RZ, RZ, R14 ;  /* 0x000000ffff027224 */ /* 0x000fce00078e000e */
[----:B------:R-:W-:Y:S05]  /*14f90*/  WARPSYNC.COLLECTIVE R15, `(.L_x_13914) ;  /* 0x000000000f087348 */ /* 0x000fea0003c00000 */
[----:B------:R0:W1:Y:S02]  /*14fa0*/  SHFL.IDX P6, R14, R13, R12, R11 ;  /* 0x0000000c0d0e7389 */ /* 0x00006400000c000b */
[----:B01----:R-:W-:Y:S01]  /*14fb0*/  ENDCOLLECTIVE ;  /* 0x000000000000791b */ /* 0x003fe20003800000 */
.L_x_13914:
[----:B------:R-:W-:Y:S02]  /*14fc0*/  ULDC UR4, c[0x0][0x288] ;  /* 0x0000a20000047ab9 */ /* 0x000fe40000000800 */
[----:B------:R-:W-:-:S05]  /*14fd0*/  IMAD R5, R9, UR4, RZ ;  /* 0x0000000409057c24 */ /* 0x000fca000f8e02ff */
[----:B------:R-:W-:Y:S01]  /*14fe0*/  ISETP.GE.AND P1, PT, R4, R5, PT ;  /* 0x000000050400720c */ /* 0x000fe20003f26270 */
[----:B------:R-:W-:Y:S02]  /*14ff0*/  IMAD.MOV.U32 R13, RZ, RZ, R8 ;  /* 0x000000ffff0d7224 */ /* 0x000fe400078e0008 */
[----:B------:R-:W-:-:S10]  /*15000*/  IMAD.MOV.U32 R12, RZ, RZ, 0x1 ;  /* 0x00000001ff0c7424 */ /* 0x000fd400078e00ff */
[----:B------:R-:W-:Y:S02]  /*15010*/  @!P1 LEA R21, R23, UR48, 0x1 ;  /* 0x0000003017159c11 */ /* 0x000fe4000f8e08ff */
[----:B------:R-:W-:-:S05]  /*15020*/  @!P1 LEA R14, P2, R17, R14, 0x1 ;  /* 0x0000000e110e9211 */ /* 0x000fca00078408ff */
[----:B------:R-:W-:Y:S02]  /*15030*/  @!P1 IMAD.X R3, RZ, RZ, R2, P2 ;  /* 0x000000ffff039224 */ /* 0x000fe400010e0602 */
[----:B------:R-:W-:-:S07]  /*15040*/  @!P1 IMAD.MOV.U32 R2, RZ, RZ, R14 ;  /* 0x000000ffff029224 */ /* 0x000fce00078e000e */
[----:B------:R-:W-:Y:S05]  /*15050*/  WARPSYNC.COLLECTIVE R15, `(.L_x_13915) ;  /* 0x000000000f087348 */ /* 0x000fea0003c00000 */
[----:B------:R0:W1:Y:S02]  /*15060*/  SHFL.IDX P6, R14, R13, R12, R11 ;  /* 0x0000000c0d0e7389 */ /* 0x00006400000c000b */
[----:B01----:R-:W-:Y:S01]  /*15070*/  ENDCOLLECTIVE ;  /* 0x000000000000791b */ /* 0x003fe20003800000 */
.L_x_13915:
[----:B------:R-:W-:Y:S01]  /*15080*/  @!PT LDS RZ, [RZ] ;  /* 0x00000000fffff984 */ /* 0x000fe20000000800 */
[----:B------:R-:W-:Y:S01]  /*15090*/  @!PT LDS RZ, [RZ] ;  /* 0x00000000fffff984 */ /* 0x000fe20000000800 */
[----:B------:R-:W-:Y:S01]  /*150a0*/  @!PT LDS RZ, [RZ] ;  /* 0x00000000fffff984 */ /* 0x000fe20000000800 */
[----:B------:R0:W-:Y:S01]  /*150b0*/  @!P1 LDGSTS.E.BYPASS.LTC128B.128 [R21+0x8400], desc[UR36][R2.64], !P0 ;  /* 0x0840000002159fae */ /* 0x0001e2000c101d64 */
[----:B------:R-:W-:Y:S01]  /*150c0*/  ISETP.GE.AND P1, PT, R10, R5, PT ;  /* 0x000000050a00720c */ /* 0x000fe20003f26270 */
[----:B------:R-:W-:-:S12]  /*150d0*/  IMAD.MOV.U32 R13, RZ, RZ, R7 ;  /* 0x000000ffff0d7224 */ /* 0x000fd800078e0007 */
[----:B0-----:R-:W-:Y:S01]  /*150e0*/  @!P1 LEA R21, R23, UR48, 0x1 ;  /* 0x0000003017159c11 */ /* 0x001fe2000f8e08ff */
[----:B------:R-:W-:-:S07]  /*150f0*/  IMAD.MOV.U32 R10, RZ, RZ, R14 ;  /* 0x000000ffff0a7224 */ /* 0x000fce00078e000e */
[----:B------:R-:W-:Y:S05]  /*15100*/  WARPSYNC.COLLECTIVE R15, `(.L_x_13916) ;  /* 0x000000000f087348 */ /* 0x000fea0003c00000 */
[----:B------:R0:W1:Y:S02]  /*15110*/  SHFL.IDX P6, R14, R13, R12, R11 ;  /* 0x0000000c0d0e7389 */ /* 0x00006400000c000b */
[----:B01----:R-:W-:Y:S01]  /*15120*/  ENDCOLLECTIVE ;  /* 0x000000000000791b */ /* 0x003fe20003800000 */
.L_x_13916:
[----:B------:R-:W-:Y:S02]  /*15130*/  IMAD.MOV.U32 R13, RZ, RZ, R8 ;  /* 0x000000ffff0d7224 */ /* 0x000fe400078e0008 */
[----:B------:R-:W-:Y:S02]  /*15140*/  IMAD.MOV.U32 R12, RZ, RZ, 0x2 ;  /* 0x00000002ff0c7424 */ /* 0x000fe400078e00ff */
[----:B------:R-:W-:-:S07]  /*15150*/  IMAD.MOV.U32 R20, RZ, RZ, R14 ;  /* 0x000000ffff147224 */ /* 0x000fce00078e000e */
[----:B------:R-:W-:Y:S05]  /*15160*/  WARPSYNC.COLLECTIVE R15, `(.L_x_13917) ;  /* 0x000000000f087348 */ /* 0x000fea0003c00000 */
[----:B------:R0:W1:Y:S02]  /*15170*/  SHFL.IDX P6, R14, R13, R12, R11 ;  /* 0x0000000c0d0e7389 */ /* 0x00006400000c000b */
[----:B01----:R-:W-:Y:S01]  /*15180*/  ENDCOLLECTIVE ;  /* 0x000000000000791b */ /* 0x003fe20003800000 */
.L_x_13917:
[----:B------:R-:W-:-:S05]  /*15190*/  @!P1 LEA R2, P2, R17, R20, 0x1 ;  /* 0x0000001411029211 */ /* 0x000fca00078408ff */
[----:B------:R-:W-:Y:S02]  /*151a0*/  @!P1 IMAD.X R3, RZ, RZ, R10, P2 ;  /* 0x000000ffff039224 */ /* 0x000fe400010e060a */
[----:B------:R-:W-:-:S03]  /*151b0*/  VIADD R10, R4, 0x20 ;  /* 0x00000020040a7836 */ /* 0x000fc60000000000 */
[----:B------:R-:W-:Y:S01]  /*151c0*/  @!PT LDS RZ, [RZ] ;  /* 0x00000000fffff984 */ /* 0x000fe20000000800 */
[----:B------:R-:W-:Y:S01]  /*151d0*/  @!PT LDS RZ, [RZ] ;  /* 0x00000000fffff984 */ /* 0x000fe20000000800 */
[----:B------:R-:W-:Y:S01]  /*151e0*/  @!PT LDS RZ, [RZ] ;  /* 0x00000000fffff984 */ /* 0x000fe20000000800 */
[----:B------:R0:W-:Y:S01]  /*151f0*/  @!P1 LDGSTS.E.BYPASS.LTC128B.128 [R21+0x8c00], desc[UR36][R2.64], !P0 ;  /* 0x08c0000002159fae */ /* 0x0001e2000c101d64 */
[----:B------:R-:W-:Y:S01]  /*15200*/  IMAD.MOV.U32 R13, RZ, RZ, R7 ;  /* 0x000000ffff0d7224 */ /* 0x000fe200078e0007 */
[----:B------:R-:W-:Y:S01]  /*15210*/  ISETP.GE.AND P1, PT, R10, R5, PT ;  /* 0x000000050a00720c */ /* 0x000fe20003f26270 */
[----:B------:R-:W-:Y:S02]  /*15220*/  VIADD R10, R4, 0x30 ;  /* 0x00000030040a7836 */ /* 0x000fe40000000000 */
[----:B------:R-:W-:-:S10]  /*15230*/  IMAD.MOV.U32 R9, RZ, RZ, R14 ;  /* 0x000000ffff097224 */ /* 0x000fd400078e000e */
[----:B0-----:R-:W-:Y:S05]  /*15240*/  WARPSYNC.COLLECTIVE R15, `(.L_x_13918) ;  /* 0x000000000f087348 */ /* 0x001fea0003c00000 */
[----:B------:R1:W2:Y:S02]  /*15250*/  SHFL.IDX P6, R14, R13, R12, R11 ;  /* 0x0000000c0d0e7389 */ /* 0x0002a400000c000b */
[----:B012---:R-:W-:Y:S01]  /*15260*/  ENDCOLLECTIVE ;  /* 0x000000000000791b */ /* 0x007fe20003800000 */
.L_x_13918:
[----:B------:R-:W-:Y:S01]  /*15270*/  @!P1 LEA R25, R23, UR48, 0x1 ;  /* 0x0000003017199c11 */ /* 0x000fe2000f8e08ff */
[----:B------:R-:W-:Y:S02]  /*15280*/  IMAD.MOV.U32 R13, RZ, RZ, R8 ;  /* 0x000000ffff0d7224 */ /* 0x000fe400078e0008 */
[----:B------:R-:W-:Y:S01]  /*15290*/  IMAD.MOV.U32 R12, RZ, RZ, 0x3 ;  /* 0x00000003ff0c7424 */ /* 0x000fe200078e00ff */
[----:B------:R-:W-:-:S13]  /*152a0*/  @!P1 LEA R2, P2, R17, R14, 0x1 ;  /* 0x0000000e11029211 */ /* 0x000fda00078408ff */
[----:B------:R-:W-:Y:S05]  /*152b0*/  WARPSYNC.COLLECTIVE R15, `(.L_x_13919) ;  /* 0x000000000f087348 */ /* 0x000fea0003c00000 */
[----:B------:R0:W1:Y:S02]  /*152c0*/  SHFL.IDX P6, R14, R13, R12, R11 ;  /* 0x0000000c0d0e7389 */ /* 0x00006400000c000b */
[----:B01----:R-:W-:Y:S01]  /*152d0*/  ENDCOLLECTIVE ;  /* 0x000000000000791b */ /* 0x003fe20003800000 */
.L_x_13919:
[----:B------:R-:W-:-:S05]  /*152e0*/  @!P1 IMAD.X R3, RZ, RZ, R9, P2 ;  /* 0x000000ffff039224 */ /* 0x000fca00010e0609 */
[----:B------:R-:W-:Y:S01]  /*152f0*/  @!PT LDS RZ, [RZ] ;  /* 0x00000000fffff984 */ /* 0x000fe20000000800 */
[----:B------:R-:W-:Y:S01]  /*15300*/  @!PT LDS RZ, [RZ] ;  /* 0x00000000fffff984 */ /* 0x000fe20000000800 */
[----:B------:R-:W-:Y:S01]  /*15310*/  @!PT LDS RZ, [RZ] ;  /* 0x00000000fffff984 */ /* 0x000fe20000000800 */
[----:B------:R0:W-:Y:S01]  /*15320*/  @!P1 LDGSTS.E.BYPASS.LTC128B.128 [R25+0x9400], desc[UR36][R2.64], !P0 ;  /* 0x0940000002199fae */ /* 0x0001e2000c101d64 */
[----:B------:R-:W-:Y:S01]  /*15330*/  ISETP.GE.AND P1, PT, R10, R5, PT ;  /* 0x000000050a00720c */ /* 0x000fe20003f26270 */
[----:B------:R-:W-:-:S12]  /*15340*/  IMAD.MOV.U32 R13, RZ, RZ, R7 ;  /* 0x000000ffff0d7224 */ /* 0x000fd800078e0007 */
[----:B------:R-:W-:Y:S01]  /*15350*/  @!P1 LEA R21, R23, UR48, 0x1 ;  /* 0x0000003017159c11 */ /* 0x000fe2000f8e08ff */
[----:B0-----:R-:W-:-:S07]  /*15360*/  IMAD.MOV.U32 R10, RZ, RZ, R14 ;  /* 0x000000ffff0a7224 */ /* 0x001fce00078e000e */
[----:B------:R-:W-:Y:S05]  /*15370*/  WARPSYNC.COLLECTIVE R15, `(.L_x_13920) ;  /* 0x000000000f087348 */ /* 0x000fea0003c00000 */
[----:B------:R0:W1:Y:S02]  /*15380*/  SHFL.IDX P6, R14, R13, R12, R11 ;  /* 0x0000000c0d0e7389 */ /* 0x00006400000c000b */
[----:B01----:R-:W-:Y:S01]  /*15390*/  ENDCOLLECTIVE ;  /* 0x000000000000791b */ /* 0x003fe20003800000 */
.L_x_13920:
[----:B------:R-:W-:Y:S02]  /*153a0*/  IMAD.MOV.U32 R13, RZ, RZ, R8 ;  /* 0x000000ffff0d7224 */ /* 0x000fe400078e0008 */
[----:B------:R-:W-:Y:S02]  /*153b0*/  IMAD.MOV.U32 R12, RZ, RZ, 0x4 ;  /* 0x00000004ff0c7424 */ /* 0x000fe400078e00ff */
[----:B------:R-:W-:-:S07]  /*153c0*/  IMAD.MOV.U32 R20, RZ, RZ, R14 ;  /* 0x000000ffff147224 */ /* 0x000fce00078e000e */
[----:B------:R-:W-:Y:S05]  /*153d0*/  WARPSYNC.COLLECTIVE R15, `(.L_x_13921) ;  /* 0x000000000f087348 */ /* 0x000fea0003c00000 */
[----:B------:R0:W1:Y:S02]  /*153e0*/  SHFL.IDX P6, R14, R13, R12, R11 ;  /* 0x0000000c0d0e7389 */ /* 0x00006400000c000b */
[----:B01----:R-:W-:Y:S01]  /*153f0*/  ENDCOLLECTIVE ;  /* 0x000000000000791b */ /* 0x003fe20003800000 */
.L_x_13921:
        /* <DEDUP_REMOVED lines=14> */
.L_x_13922:
[----:B------:R-:W-:Y:S01]  /*154e0*/  @!P1 LEA R25, R23, UR48, 0x1 ;  /* 0x0000003017199c11 */ /* 0x000fe2000f8e08ff */
[----:B------:R-:W-:Y:S02]  /*154f0*/  IMAD.MOV.U32 R13, RZ, RZ, R8 ;  /* 0x000000ffff0d7224 */ /* 0x000fe400078e0008 */
[----:B------:R-:W-:Y:S01]  /*15500*/  IMAD.MOV.U32 R12, RZ, RZ, 0x5 ;  /* 0x00000005ff0c7424 */ /* 0x000fe200078e00ff */
[----:B------:R-:W-:-:S13]  /*15510*/  @!P1 LEA R2, P2, R17, R14, 0x1 ;  /* 0x0000000e11029211 */ /* 0x000fda00078408ff */
[----:B------:R-:W-:Y:S05]  /*15520*/  WARPSYNC.COLLECTIVE R15, `(.L_x_13923) ;  /* 0x000000000f087348 */ /* 0x000fea0003c00000 */
[----:B------:R0:W1:Y:S02]  /*15530*/  SHFL.IDX P6, R14, R13, R12, R11 ;  /* 0x0000000c0d0e7389 */ /* 0x00006400000c000b */
[----:B01----:R-:W-:Y:S01]  /*15540*/  ENDCOLLECTIVE ;  /* 0x000000000000791b */ /* 0x003fe20003800000 */
.L_x_13923:
        /* <DEDUP_REMOVED lines=12> */
.L_x_13924:
[----:B------:R-:W-:Y:S02]  /*15610*/  IMAD.MOV.U32 R13, RZ, RZ, R8 ;  /* 0x000000ffff0d7224 */ /* 0x000fe400078e0008 */
[----:B------:R-:W-:Y:S02]  /*15620*/  IMAD.MOV.U32 R12, RZ, RZ, 0x6 ;  /* 0x00000006ff0c7424 */ /* 0x000fe400078e00ff */
[----:B------:R-:W-:-:S07]  /*15630*/  IMAD.MOV.U32 R20, RZ, RZ, R14 ;  /* 0x000000ffff147224 */ /* 0x000fce00078e000e */
[----:B------:R-:W-:Y:S05]  /*15640*/  WARPSYNC.COLLECTIVE R15, `(.L_x_13925) ;  /* 0x000000000f087348 */ /* 0x000fea0003c00000 */
[----:B------:R0:W1:Y:S02]  /*15650*/  SHFL.IDX P6, R14, R13, R12, R11 ;  /* 0x0000000c0d0e7389 */ /* 0x00006400000c000b */
[----:B01----:R-:W-:Y:S01]  /*15660*/  ENDCOLLECTIVE ;  /* 0x000000000000791b */ /* 0x003fe20003800000 */
.L_x_13925:
        /* <DEDUP_REMOVED lines=13> */
.L_x_13926:
[----:B------:R-:W-:Y:S01]  /*15740*/  @!P1 LEA R25, R23, UR48, 0x1 ;  /* 0x0000003017199c11 */ /* 0x000fe2000f8e08ff */
[----:B------:R-:W-:Y:S02]  /*15750*/  IMAD.MOV.U32 R13, RZ, RZ, R8 ;  /* 0x000000ffff0d7224 */ /* 0x000fe400078e0008 */
[----:B------:R-:W-:Y:S01]  /*15760*/  IMAD.MOV.U32 R12, RZ, RZ, 0x7 ;  /* 0x00000007ff0c7424 */ /* 0x000fe200078e00ff */
[----:B------:R-:W-:-:S13]  /*15770*/  @!P1 LEA R2, P2, R17, R14, 0x1 ;  /* 0x0000000e11029211 */ /* 0x000fda00078408ff */
[----:B------:R-:W-:Y:S05]  /*15780*/  WARPSYNC.COLLECTIVE R15, `(.L_x_13927) ;  /* 0x000000000f087348 */ /* 0x000fea0003c00000 */
[----:B------:R0:W1:Y:S02]  /*15790*/  SHFL.IDX P6, R14, R13, R12, R11 ;  /* 0x0000000c0d0e7389 */ /* 0x00006400000c000b */
[----:B01----:R-:W-:Y:S01]  /*157a0*/  ENDCOLLECTIVE ;  /* 0x000000000000791b */ /* 0x003fe20003800000 */
.L_x_13927:
[----:B------:R-:W-:-:S05]  /*157b0*/  @!P1 IMAD.X R3, RZ, RZ, R9, P2 ;  /* 0x000000ffff039224 */ /* 0x000fca00010e0609 */
[----:B------:R-:W-:Y:S01]  /*157c0*/  @!PT LDS RZ, [RZ] ;  /* 0x00000000fffff984 */ /* 0x000fe20000000800 */
[----:B------:R-:W-:Y:S01]  /*157d0*/  @!PT LDS RZ, [RZ] ;  /* 0x00000000fffff984 */ /* 0x000fe20000000800 */
[----:B------:R-:W-:Y:S01]  /*157e0*/  @!PT LDS RZ, [RZ] ;  /* 0x00000000fffff984 */ /* 0x000fe20000000800 */
[----:B------:R0:W-:Y:S01]  /*157f0*/  @!P1 LDGSTS.E.BYPASS.LTC128B.128 [R25+0xb400], desc[UR36][R2.64], !P0 ;  /* 0x0b40000002199fae */ /* 0x0001e2000c101d64 */
[----:B------:R-:W-:Y:S02]  /*15800*/  IMAD.MOV.U32 R13, RZ, RZ, R7 ;  /* 0x000000ffff0d7224 */ /* 0x000fe400078e0007 */
[----:B0-----:R-:W-:Y:S02]  /*15810*/  VIADD R2, R4, 0x70 ;  /* 0x0000007004027836 */ /* 0x001fe40000000000 */
[----:B------:R-:W-:-:S03]  /*15820*/  IMAD.MOV.U32 R8, RZ, RZ, R14 ;  /* 0x000000ffff087224 */ /* 0x000fc600078e000e */
[----:B------:R-:W-:-:S13]  /*15830*/  ISETP.GE.AND P1, PT, R2, R5, PT ;  /* 0x000000050200720c */ /* 0x000fda0003f26270 */
[----:B------:R-:W-:Y:S05]  /*15840*/  WARPSYNC.COLLECTIVE R15, `(.L_x_13928) ;  /* 0x000000000f087348 */ /* 0x000fea0003c00000 */
[----:B------:R0:W1:Y:S02]  /*15850*/  SHFL.IDX P6, R14, R13, R12, R11 ;  /* 0x0000000c0d0e7389 */ /* 0x00006400000c000b */
[----:B01----:R-:W-:Y:S01]  /*15860*/  ENDCOLLECTIVE ;  /* 0x000000000000791b */ /* 0x003fe20003800000 */
.L_x_13928:
[----:B------:R-:W-:Y:S01]  /*15870*/  @!P1 LEA R21, R23, UR48, 0x1 ;  /* 0x0000003017159c11 */ /* 0x000fe2000f8e08ff */
[----:B------:R-:W-:Y:S02]  /*15880*/  IMAD.MOV.U32 R13, RZ, RZ, R6 ;  /* 0x000000ffff0d7224 */ /* 0x000fe400078e0006 */
[----:B------:R-:W-:Y:S02]  /*15890*/  IMAD.MOV.U32 R12, RZ, RZ, RZ ;  /* 0x000000ffff0c7224 */ /* 0x000fe400078e00ff */
[----:B------:R-:W-:-:S07]  /*158a0*/  IMAD.MOV.U32 R10, RZ, RZ, R14 ;  /* 0x000000ffff0a7224 */ /* 0x000fce00078e000e */
[----:B------:R-:W-:Y:S05]  /*158b0*/  WARPSYNC.COLLECTIVE R15, `(.L_x_13929) ;  /* 0x000000000f087348 */ /* 0x000fea0003c00000 */
[----:B------:R0:W1:Y:S02]  /*158c0*/  SHFL.IDX P6, R14, R13, R12, R11 ;  /* 0x0000000c0d0e7389 */ /* 0x00006400000c000b */
[----:B01----:R-:W-:Y:S01]  /*158d0*/  ENDCOLLECTIVE ;  /* 0x000000000000791b */ /* 0x003fe20003800000 */
.L_x_13929:
        /* <DEDUP_REMOVED lines=14> */
.L_x_13930:
[----:B------:R-:W-:Y:S02]  /*159c0*/  IMAD.MOV.U32 R13, RZ, RZ, R6 ;  /* 0x000000ffff0d7224 */ /* 0x000fe400078e0006 */
[----:B------:R-:W-:Y:S01]  /*159d0*/  IMAD.MOV.U32 R12, RZ, RZ, 0x1 ;  /* 0x00000001ff0c7424 */ /* 0x000fe200078e00ff */
[----:B------:R-:W-:-:S13]  /*159e0*/  @!P1 LEA R2, P2, R17, R14, 0x1 ;  /* 0x0000000e11029211 */ /* 0x000fda00078408ff */
[----:B------:R-:W-:Y:S05]  /*159f0*/  WARPSYNC.COLLECTIVE R15, `(.L_x_13931) ;  /* 0x000000000f087348 */ /* 0x000fea0003c00000 */
[----:B------:R0:W1:Y:S02]  /*15a00*/  SHFL.IDX P6, R14, R13, R12, R11 ;  /* 0x0000000c0d0e7389 */ /* 0x00006400000c000b */
[----:B01----:R-:W-:Y:S01]  /*15a10*/  ENDCOLLECTIVE ;  /* 0x000000000000791b */ /* 0x003fe20003800000 */
.L_x_13931:
[----:B------:R-:W-:Y:S01]  /*15a20*/  @!P1 IMAD.X R3, RZ, RZ, R9, P2 ;  /* 0x000000ffff039224 */ /* 0x000fe200010e0609 */
[----:B------:R-:W-:-:S05]  /*15a30*/  @!P1 LEA R9, R23, UR48, 0x1 ;  /* 0x0000003017099c11 */ /* 0x000fca000f8e08ff */
        /* <DEDUP_REMOVED lines=11> */
.L_x_13932:
[----:B------:R-:W-:Y:S02]  /*15af0*/  IMAD.MOV.U32 R13, RZ, RZ, R6 ;  /* 0x000000ffff0d7224 */ /* 0x000fe400078e0006 */
[----:B------:R-:W-:Y:S02]  /*15b00*/  IMAD.MOV.U32 R12, RZ, RZ, 0x2 ;  /* 0x00000002ff0c7424 */ /* 0x000fe400078e00ff */
[----:B------:R-:W-:-:S07]  /*15b10*/  IMAD.MOV.U32 R10, RZ, RZ, R14 ;  /* 0x000000ffff0a7224 */ /* 0x000fce00078e000e */
[----:B------:R-:W-:Y:S05]  /*15b20*/  WARPSYNC.COLLECTIVE R15, `(.L_x_13933) ;  /* 0x000000000f087348 */ /* 0x000fea0003c00000 */
[----:B------:R0:W1:Y:S02]  /*15b30*/  SHFL.IDX P6, R14, R13, R12, R11 ;  /* 0x0000000c0d0e7389 */ /* 0x00006400000c000b */
[----:B01----:R-:W-:Y:S01]  /*15b40*/  ENDCOLLECTIVE ;  /* 0x000000000000791b */ /* 0x003fe20003800000 */
.L_x_13933:
[----:B------:R-:W-:-:S05]  /*15b50*/  @!P1 LEA R2, P2, R17, R10, 0x1 ;  /* 0x0000000a11029211 */ /* 0x000fca00078408ff */
[----:B------:R-:W-:-:S05]  /*15b60*/  @!P1 IMAD.X R3, RZ, RZ, R8, P2 ;  /* 0x000000ffff039224 */ /* 0x000fca00010e0608 */
[----:B------:R-:W-:Y:S01]  /*15b70*/  @!PT LDS RZ, [RZ] ;  /* 0x00000000fffff984 */ /* 0x000fe20000000800 */
[----:B------:R-:W-:Y:S01]  /*15b80*/  @!PT LDS RZ, [RZ] ;  /* 0x00000000fffff984 */ /* 0x000fe20000000800 */
[----:B------:R-:W-:Y:S01]  /*15b90*/  @!PT LDS RZ, [RZ] ;  /* 0x00000000fffff984 */ /* 0x000fe20000000800 */
[----:B------:R0:W-:Y:S01]  /*15ba0*/  @!P1 LDGSTS.E.BYPASS.LTC128B.128 [R9+0xcc00], desc[UR36][R2.64], !P0 ;  /* 0x0cc0000002099fae */ /* 0x0001e2000c101d64 */
[----:B------:R-:W-:Y:S02]  /*15bb0*/  IMAD.MOV.U32 R13, RZ, RZ, R0 ;  /* 0x000000ffff0d7224 */ /* 0x000fe400078e0000 */
[----:B------:R-:W-:-:S07]  /*15bc0*/  IMAD.MOV.U32 R7, RZ, RZ, R14 ;  /* 0x000000ffff077224 */ /* 0x000fce00078e000e */
[----:B0-----:R-:W-:Y:S05]  /*15bd0*/  WARPSYNC.COLLECTIVE R15, `(.L_x_13934) ;  /* 0x000000000f087348 */ /* 0x001fea0003c00000 */
[----:B------:R1:W2:Y:S02]  /*15be0*/  SHFL.IDX P6, R14, R13, R12, R11 ;  /* 0x0000000c0d0e7389 */ /* 0x0002a400000c000b */
[----:B012---:R-:W-:Y:S01]  /*15bf0*/  ENDCOLLECTIVE ;  /* 0x000000000000791b */ /* 0x007fe20003800000 */
.L_x_13934:
[----:B------:R-:W-:-:S05]  /*15c00*/  VIADD R2, R4, 0xa0 ;  /* 0x000000a004027836 */ /* 0x000fca0000000000 */
[----:B------:R-:W-:Y:S01]  /*15c10*/  ISETP.GE.AND P1, PT, R2, R5, PT ;  /* 0x000000050200720c */ /* 0x000fe20003f26270 */
[----:B------:R-:W-:Y:S02]  /*15c20*/  IMAD.MOV.U32 R13, RZ, RZ, R6 ;  /* 0x000000ffff0d7224 */ /* 0x000fe400078e0006 */
[----:B------:R-:W-:-:S10]  /*15c30*/  IMAD.MOV.U32 R12, RZ, RZ, 0x3 ;  /* 0x00000003ff0c7424 */ /* 0x000fd400078e00ff */
[----:B------:R-:W-:-:S13]  /*15c40*/  @!P1 LEA R2, P2, R17, R14, 0x1 ;  /* 0x0000000e11029211 */ /* 0x000fda00078408ff */
[----:B------:R-:W-:Y:S05]  /*15c50*/  WARPSYNC.COLLECTIVE R15, `(.L_x_13935) ;  /* 0x000000000f087348 */ /* 0x000fea0003c00000 */
[----:B------:R0:W1:Y:S02]  /*15c60*/  SHFL.IDX P6, R14, R13, R12, R11 ;  /* 0x0000000c0d0e7389 */ /* 0x00006400000c000b */
[----:B01----:R-:W-:Y:S01]  /*15c70*/  ENDCOLLECTIVE ;  /* 0x000000000000791b */ /* 0x003fe20003800000 */
.L_x_13935:
[----:B------:R-:W-:Y:S01]  /*15c80*/  @!P1 IMAD.X R3, RZ, RZ, R7, P2 ;  /* 0x000000ffff039224 */ /* 0x000fe200010e0607 */
[----:B------:R-:W-:-:S05]  /*15c90*/  @!P1 LEA R7, R23, UR48, 0x1 ;  /* 0x0000003017079c11 */ /* 0x000fca000f8e08ff */
        /* <DEDUP_REMOVED lines=9> */
.L_x_13936:
[----:B------:R-:W-:Y:S05]  /*15d30*/  BRA `(.L_x_13937) ;  /* 0xffffffc800687947 */ /* 0x000fea000383ffff */
.L_x_13860:
[----:B0-----:R-:W-:-:S04]  /*15d40*/  IMAD.U32 R3, RZ, RZ, UR48 ;  /* 0x00000030ff037e24 */ /* 0x001fc8000f8e00ff */
[----:B------:R0:W1:Y:S03]  /*15d50*/  SYNCS.PHASECHK.TRANS64.TRYWAIT P0, [R3+URZ+0x16820], R0 ;  /* 0x01682000030075a7 */ /* 0x000066000800017f */
[----:B-1----:R-:W-:Y:S05]  /*15d60*/  @!P0 NANOSLEEP.SYNCS 0x989680 ;  /* 0x009896800000895d */ /* 0x002fea0003900000 */
[----:B------:R-:W1:Y:S02]  /*15d70*/  @!P0 SYNCS.PHASECHK.TRANS64 P0, [R3+URZ+0x16820], R0 ;  /* 0x01682000030085a7 */ /* 0x000e64000800007f */
[----:B-1----:R-:W-:Y:S05]  /*15d80*/  @!P0 BRA `(.L_x_13860) ;  /* 0xfffffffc00ec8947 */ /* 0x002fea000383ffff */
[----:B------:R-:W-:Y:S05]  /*15d90*/  BRA `(.L_x_13938) ;  /* 0xffffffc800a07947 */ /* 0x000fea000383ffff */
.L_x_13864:
[----:B0-----:R0:W1:Y:S02]  /*15da0*/  SYNCS.PHASECHK.TRANS64.TRYWAIT P0, [R7+URZ+0x16840], R2 ;  /* 0x01684002070075a7 */ /* 0x001064000800017f */
[----:B-1----:R-:W-:Y:S05]  /*15db0*/  @!P0 NANOSLEEP.SYNCS 0x989680 ;  /* 0x009896800000895d */ /* 0x002fea0003900000 */
[----:B------:R-:W1:Y:S02]  /*15dc0*/  @!P0 SYNCS.PHASECHK.TRANS64 P0, [R7+URZ+0x16840], R2 ;  /* 0x01684002070085a7 */ /* 0x000e64000800007f */
[----:B-1----:R-:W-:Y:S05]  /*15dd0*/  @!P0 BRA `(.L_x_13864) ;  /* 0xfffffffc00f08947 */ /* 0x002fea000383ffff */
[----:B------:R-:W-:Y:S05]  /*15de0*/  BRA `(.L_x_13939) ;  /* 0xffffffcc00807947 */ /* 0x000fea000383ffff */
.L_x_13865:
        /* <DEDUP_REMOVED lines=8> */
.L_x_13941:
[----:B------:R-:W-:Y:S05]  /*15e70*/  BSYNC B1 ;  /* 0x0000000000017941 */ /* 0x000fea0003800000 */
.L_x_13940:
        /* <DEDUP_REMOVED lines=9> */
.L_x_13942:
[----:B------:R-:W-:Y:S02]  /*15f10*/  IMAD.SHL.U32 R15, R17, 0x2, RZ ;  /* 0x00000002110f7824 */ /* 0x000fe400078e00ff */
[----:B------:R-:W-:Y:S02]  /*15f20*/  IMAD.MOV.U32 R13, RZ, RZ, R20 ;  /* 0x000000ffff0d7224 */ /* 0x000fe400078e0014 */
[----:B------:R-:W-:Y:S02]  /*15f30*/  IMAD.MOV.U32 R12, RZ, RZ, 0x1 ;  /* 0x00000001ff0c7424 */ /* 0x000fe400078e00ff */
[----:B------:R-:W-:-:S05]  /*15f40*/  IMAD.MOV.U32 R2, RZ, RZ, R14 ;  /* 0x000000ffff027224 */ /* 0x000fca00078e000e */
[----:B------:R-:W-:Y:S01]  /*15f50*/  IADD3 R2, P0, R2, R15, RZ ;  /* 0x0000000f02027210 */ /* 0x000fe20007f1e0ff */
[----:B------:R-:W-:-:S04]  /*15f60*/  IMAD.MOV.U32 R15, RZ, RZ, -0x1 ;  /* 0xffffffffff0f7424 */ /* 0x000fc800078e00ff */
[----:B------:R-:W-:-:S08]  /*15f70*/  IMAD.X R3, RZ, RZ, R3, P0 ;  /* 0x000000ffff037224 */ /* 0x000fd000000e0603 */
[----:B------:R-:W-:Y:S05]  /*15f80*/  WARPSYNC.COLLECTIVE R15, `(.L_x_13943) ;  /* 0x000000000f087348 */ /* 0x000fea0003c00000 */
[----:B------:R0:W1:Y:S02]  /*15f90*/  SHFL.IDX P6, R14, R13, R12, R11 ;  /* 0x0000000c0d0e7389 */ /* 0x00006400000c000b */
[----:B01----:R-:W-:Y:S01]  /*15fa0*/  ENDCOLLECTIVE ;  /* 0x000000000000791b */ /* 0x003fe20003800000 */
.L_x_13943:
        /* <DEDUP_REMOVED lines=9> */
.L_x_13944:
        /* <DEDUP_REMOVED lines=10> */
.L_x_13945:
        /* <DEDUP_REMOVED lines=9> */
.L_x_13946:
        /* <DEDUP_REMOVED lines=10> */
.L_x_13947:
        /* <DEDUP_REMOVED lines=9> */
.L_x_13948:
        /* <DEDUP_REMOVED lines=10> */
.L_x_13949:
        /* <DEDUP_REMOVED lines=9> */
.L_x_13950:
        /* <DEDUP_REMOVED lines=10> */
.L_x_13951:
        /* <DEDUP_REMOVED lines=9> */
.L_x_13952:
        /* <DEDUP_REMOVED lines=10> */
.L_x_13953:
        /* <DEDUP_REMOVED lines=9> */
.L_x_13954:
        /* <DEDUP_REMOVED lines=10> */
.L_x_13955:
        /* <DEDUP_REMOVED lines=9> */
.L_x_13956:
[----:B------:R-:W-:Y:S05]  /*16760*/  BRA `(.L_x_13957) ;  /* 0xffffffc800307947 */ /* 0x000fea000383ffff */
.L_x_13870:
[----:B0-----:R0:W1:Y:S02]  /*16770*/  SYNCS.PHASECHK.TRANS64.TRYWAIT P0, [R7+URZ+0x16860], R2 ;  /* 0x01686002070075a7 */ /* 0x001064000800017f */
[----:B-1----:R-:W-:Y:S05]  /*16780*/  @!P0 NANOSLEEP.SYNCS 0x989680 ;  /* 0x009896800000895d */ /* 0x002fea0003900000 */
[----:B------:R-:W1:Y:S02]  /*16790*/  @!P0 SYNCS.PHASECHK.TRANS64 P0, [R7+URZ+0x16860], R2 ;  /* 0x01686002070085a7 */ /* 0x000e64000800007f */
[----:B-1----:R-:W-:Y:S05]  /*167a0*/  @!P0 BRA `(.L_x_13870) ;  /* 0xfffffffc00f08947 */ /* 0x002fea000383ffff */
[----:B------:R-:W-:Y:S05]  /*167b0*/  BRA `(.L_x_13958) ;  /* 0xffffffc800907947 */ /* 0x000fea000383ffff */
.L_x_13871:
        /* <DEDUP_REMOVED lines=8> */
.L_x_13960:
[----:B------:R-:W-:Y:S05]  /*16840*/  BSYNC B1 ;  /* 0x0000000000017941 */ /* 0x000fea0003800000 */
.L_x_13959:
[----:B------:R-:W-:Y:S01]  /*16850*/  IMAD.MOV.U32 R13, RZ, RZ, R16 ;  /* 0x000000ffff0d7224 */ /* 0x000fe200078e0010 */
[----:B------:R-:W-:Y:S01]  /*16860*/  ISETP.LT.OR P2, PT, R4, 0x1, P1 ;  /* 0x000000010400780c */ /* 0x000fe20000f41670 */
        /* <DEDUP_REMOVED lines=8> */
.L_x_13961:
[----:B------:R-:W-:Y:S02]  /*168f0*/  IMAD.MOV.U32 R13, RZ, RZ, R19 ;  /* 0x000000ffff0d7224 */ /* 0x000fe400078e0013 */
[----:B------:R-:W-:Y:S01]  /*16900*/  IMAD.MOV.U32 R12, RZ, RZ, 0x1 ;  /* 0x00000001ff0c7424 */ /* 0x000fe200078e00ff */
[----:B------:R-:W-:-:S13]  /*16910*/  IADD3 R2, P0, R14, R20, RZ ;  /* 0x000000140e027210 */ /* 0x000fda0007f1e0ff */
[----:B------:R-:W-:Y:S05]  /*16920*/  WARPSYNC.COLLECTIVE R15, `(.L_x_13962) ;  /* 0x000000000f087348 */ /* 0x000fea0003c00000 */
[----:B------:R0:W1:Y:S02]  /*16930*/  SHFL.IDX P6, R14, R13, R12, R11 ;  /* 0x0000000c0d0e7389 */ /* 0x00006400000c000b */
[----:B01----:R-:W-:Y:S01]  /*16940*/  ENDCOLLECTIVE ;  /* 0x000000000000791b */ /* 0x003fe20003800000 */
.L_x_13962:
        /* <DEDUP_REMOVED lines=11> */
.L_x_13963:
[----:B------:R-:W-:Y:S02]  /*16a00*/  IMAD.MOV.U32 R13, RZ, RZ, R19 ;  /* 0x000000ffff0d7224 */ /* 0x000fe400078e0013 */
        /* <DEDUP_REMOVED lines=8> */
.L_x_13964:
        /* <DEDUP_REMOVED lines=10> */
.L_x_13965:
[----:B------:R-:W-:Y:S02]  /*16b30*/  IMAD.MOV.U32 R13, RZ, RZ, R19 ;  /* 0x000000ffff0d7224 */ /* 0x000fe400078e0013 */
[----:B------:R-:W-:-:S05]  /*16b40*/  IMAD.MOV.U32 R12, RZ, RZ, R14 ;  /* 0x000000ffff0c7224 */ /* 0x000fca00078e000e */
[----:B------:R-:W-:Y:S01]  /*16b50*/  IADD3 R2, P0, R12, R20, RZ ;  /* 0x000000140c027210 */ /* 0x000fe20007f1e0ff */
[----:B------:R-:W-:-:S04]  /*16b60*/  IMAD.MOV.U32 R12, RZ, RZ, 0x3 ;  /* 0x00000003ff0c7424 */ /* 0x000fc800078e00ff */
[----:B------:R-:W-:-:S08]  /*16b70*/  IMAD.X R3, RZ, RZ, R10, P0 ;  /* 0x000000ffff037224 */ /* 0x000fd000000e060a */
[----:B------:R-:W-:Y:S05]  /*16b80*/  WARPSYNC.COLLECTIVE R15, `(.L_x_13966) ;  /* 0x000000000f087348 */ /* 0x000fea0003c00000 */
[----:B------:R0:W1:Y:S02]  /*16b90*/  SHFL.IDX P6, R14, R13, R12, R11 ;  /* 0x0000000c0d0e7389 */ /* 0x00006400000c000b */
[----:B01----:R-:W-:Y:S01]  /*16ba0*/  ENDCOLLECTIVE ;  /* 0x000000000000791b */ /* 0x003fe20003800000 */
.L_x_13966:
        /* <DEDUP_REMOVED lines=10> */
.L_x_13967:
        /* <DEDUP_REMOVED lines=9> */
.L_x_13968:
        /* <DEDUP_REMOVED lines=10> */
.L_x_13969:
        /* <DEDUP_REMOVED lines=8> */
.L_x_13970:
        /* <DEDUP_REMOVED lines=10> */
.L_x_13971:
        /* <DEDUP_REMOVED lines=9> */
.L_x_13972:
        /* <DEDUP_REMOVED lines=10> */
.L_x_13973:
        /* <DEDUP_REMOVED lines=8> */
.L_x_13974:
        /* <DEDUP_REMOVED lines=9> */
.L_x_13975:
[----:B------:R-:W-:Y:S05]  /*170e0*/  BRA `(.L_x_13976) ;  /* 0xffffffc4000c7947 */ /* 0x000fea000383ffff */
.L_x_13877:
[----:B0-----:R0:W1:Y:S02]  /*170f0*/  SYNCS.PHASECHK.TRANS64.TRYWAIT P0, [R0+URZ+0x16860], R3 ;  /* 0x01686003000075a7 */ /* 0x001064000800017f */
[----:B-1----:R-:W-:Y:S05]  /*17100*/  @!P0 NANOSLEEP.SYNCS 0x989680 ;  /* 0x009896800000895d */ /* 0x002fea0003900000 */
[----:B------:R-:W1:Y:S02]  /*17110*/  @!P0 SYNCS.PHASECHK.TRANS64 P0, [R0+URZ+0x16860], R3 ;  /* 0x01686003000085a7 */ /* 0x000e64000800007f */
[----:B-1----:R-:W-:Y:S05]  /*17120*/  @!P0 BRA `(.L_x_13877) ;  /* 0xfffffffc00f08947 */ /* 0x002fea000383ffff */
[----:B------:R-:W-:Y:S05]  /*17130*/  BRA `(.L_x_13977) ;  /* 0xffffffc800087947 */ /* 0x000fea000383ffff */
.L_x_13878:
        /* <DEDUP_REMOVED lines=8> */
.L_x_13979:
[----:B------:R-:W-:Y:S05]  /*171c0*/  BSYNC B0 ;  /* 0x0000000000007941 */ /* 0x000fea0003800000 */
.L_x_13978:
        /* <DEDUP_REMOVED lines=9> */
.L_x_13980:
[----:B------:R-:W-:Y:S02]  /*17260*/  ULDC UR4, c[0x0][0x2f4] ;  /* 0x0000bd0000047ab9 */ /* 0x000fe40000000800 */
[C---:B------:R-:W-:Y:S01]  /*17270*/  ISETP.GE.AND P0, PT, R17.reuse, UR4, PT ;  /* 0x0000000411007c0c */ /* 0x040fe2000bf06270 */
[----:B------:R-:W-:-:S03]  /*17280*/  IMAD.SHL.U32 R17, R17, 0x2, RZ ;  /* 0x0000000211117824 */ /* 0x000fc600078e00ff */
[----:B------:R-:W-:Y:S01]  /*17290*/  ISETP.LT.OR P2, PT, R5, 0x1, P0 ;  /* 0x000000010500780c */ /* 0x000fe20000741670 */
[----:B------:R-:W-:Y:S02]  /*172a0*/  IMAD.MOV.U32 R13, RZ, RZ, R19 ;  /* 0x000000ffff0d7224 */ /* 0x000fe400078e0013 */
[----:B------:R-:W-:Y:S01]  /*172b0*/  IMAD.MOV.U32 R12, RZ, RZ, 0x1 ;  /* 0x00000001ff0c7424 */ /* 0x000fe200078e00ff */
[----:B------:R-:W-:-:S13]  /*172c0*/  IADD3 R2, P1, R14, R17, RZ ;  /* 0x000000110e027210 */ /* 0x000fda0007f3e0ff */
[----:B------:R-:W-:Y:S05]  /*172d0*/  WARPSYNC.COLLECTIVE R15, `(.L_x_13981) ;  /* 0x000000000f087348 */ /* 0x000fea0003c00000 */
[----:B------:R0:W1:Y:S02]  /*172e0*/  SHFL.IDX P6, R14, R13, R12, R11 ;  /* 0x0000000c0d0e7389 */ /* 0x00006400000c000b */
[----:B01----:R-:W-:Y:S01]  /*172f0*/  ENDCOLLECTIVE ;  /* 0x000000000000791b */ /* 0x003fe20003800000 */
.L_x_13981:
        /* <DEDUP_REMOVED lines=11> */
.L_x_13982:
[----:B------:R-:W-:Y:S02]  /*173b0*/  IMAD.MOV.U32 R13, RZ, RZ, R19 ;  /* 0x000000ffff0d7224 */ /* 0x000fe400078e0013 */
[----:B------:R-:W-:Y:S02]  /*173c0*/  IMAD.MOV.U32 R12, RZ, RZ, 0x2 ;  /* 0x00000002ff0c7424 */ /* 0x000fe400078e00ff */
[----:B------:R-:W-:-:S07]  /*173d0*/  IMAD.MOV.U32 R2, RZ, RZ, R14 ;  /* 0x000000ffff027224 */ /* 0x000fce00078e000e */
[----:B------:R-:W-:Y:S05]  /*173e0*/  WARPSYNC.COLLECTIVE R15, `(.L_x_13983) ;  /* 0x000000000f087348 */ /* 0x000fea0003c00000 */
[----:B------:R0:W1:Y:S02]  /*173f0*/  SHFL.IDX P6, R14, R13, R12, R11 ;  /* 0x0000000c0d0e7389 */ /* 0x00006400000c000b */
[----:B01----:R-:W-:Y:S01]  /*17400*/  ENDCOLLECTIVE ;  /* 0x000000000000791b */ /* 0x003fe20003800000 */
.L_x_13983:
        /* <DEDUP_REMOVED lines=8> */
[----:B------:R-:W-:-:S12]  /*17490*/  IMAD.MOV.U32 R18, RZ, RZ, R14 ;  /* 0x000000ffff127224 */ /* 0x000fd800078e000e */
[----:B0-----:R-:W-:Y:S05]  /*174a0*/  WARPSYNC.COLLECTIVE R15, `(.L_x_13984) ;  /* 0x000000000f087348 */ /* 0x001fea0003c00000 */
[----:B------:R1:W2:Y:S02]  /*174b0*/  SHFL.IDX P6, R14, R13, R12, R11 ;  /* 0x0000000c0d0e7389 */ /* 0x0002a400000c000b */
[----:B012---:R-:W-:Y:S01]  /*174c0*/  ENDCOLLECTIVE ;  /* 0x000000000000791b */ /* 0x007fe20003800000 */
.L_x_13984:
[----:B------:R-:W-:Y:S02]  /*174d0*/  IMAD.MOV.U32 R13, RZ, RZ, R19 ;  /* 0x000000ffff0d7224 */ /* 0x000fe400078e0013 */
[----:B------:R-:W-:Y:S02]  /*174e0*/  IMAD.MOV.U32 R12, RZ, RZ, 0x3 ;  /* 0x00000003ff0c7424 */ /* 0x000fe400078e00ff */
[----:B------:R-:W-:-:S07]  /*174f0*/  IMAD.MOV.U32 R20, RZ, RZ, R14 ;  /* 0x000000ffff147224 */ /* 0x000fce00078e000e */
[----:B------:R-:W-:Y:S05]  /*17500*/  WARPSYNC.COLLECTIVE R15, `(.L_x_13985) ;  /* 0x000000000f087348 */ /* 0x000fea0003c00000 */
[----:B------:R0:W1:Y:S02]  /*17510*/  SHFL.IDX P6, R14, R13, R12, R11 ;  /* 0x0000000c0d0e7389 */ /* 0x00006400000c000b */
[----:B01----:R-:W-:Y:S01]  /*17520*/  ENDCOLLECTIVE ;  /* 0x000000000000791b */ /* 0x003fe20003800000 */
.L_x_13985:
        /* <DEDUP_REMOVED lines=12> */
.L_x_13986:
[----:B------:R-:W-:Y:S02]  /*175f0*/  IMAD.MOV.U32 R13, RZ, RZ, R19 ;  /* 0x000000ffff0d7224 */ /* 0x000fe400078e0013 */
[----:B------:R-:W-:Y:S01]  /*17600*/  IMAD.MOV.U32 R12, RZ, RZ, 0x4 ;  /* 0x00000004ff0c7424 */ /* 0x000fe200078e00ff */
[----:B------:R-:W-:-:S13]  /*17610*/  IADD3 R2, P1, R14, R17, RZ ;  /* 0x000000110e027210 */ /* 0x000fda0007f3e0ff */
[----:B------:R-:W-:Y:S05]  /*17620*/  WARPSYNC.COLLECTIVE R15, `(.L_x_13987) ;  /* 0x000000000f087348 */ /* 0x000fea0003c00000 */
[----:B------:R0:W1:Y:S02]  /*17630*/  SHFL.IDX P6, R14, R13, R12, R11 ;  /* 0x0000000c0d0e7389 */ /* 0x00006400000c000b */
[----:B01----:R-:W-:Y:S01]  /*17640*/  ENDCOLLECTIVE ;  /* 0x000000000000791b */ /* 0x003fe20003800000 */
.L_x_13987:
[----:B------:R-:W-:Y:S02]  /*17650*/  IMAD.X R3, RZ, RZ, R10, P1 ;  /* 0x000000ffff037224 */ /* 0x000fe400008e060a */
[----:B------:R-:W-:-:S03]  /*17660*/  IMAD.MOV.U32 R10, RZ, RZ, RZ ;  /* 0x000000ffff0a7224 */ /* 0x000fc600078e00ff */
        /* <DEDUP_REMOVED lines=10> */
.L_x_13988:
[----:B------:R-:W-:Y:S02]  /*17710*/  IMAD.MOV.U32 R13, RZ, RZ, R19 ;  /* 0x000000ffff0d7224 */ /* 0x000fe400078e0013 */
[----:B------:R-:W-:Y:S02]  /*17720*/  IMAD.MOV.U32 R12, RZ, RZ, 0x5 ;  /* 0x00000005ff0c7424 */ /* 0x000fe400078e00ff */
[----:B------:R-:W-:-:S07]  /*17730*/  IMAD.MOV.U32 R24, RZ, RZ, R14 ;  /* 0x000000ffff187224 */ /* 0x000fce00078e000e */
[----:B------:R-:W-:Y:S05]  /*17740*/  WARPSYNC.COLLECTIVE R15, `(.L_x_13989) ;  /* 0x000000000f087348 */ /* 0x000fea0003c00000 */
[----:B------:R0:W1:Y:S02]  /*17750*/  SHFL.IDX P6, R14, R13, R12, R11 ;  /* 0x0000000c0d0e7389 */ /* 0x00006400000c000b */
[----:B01----:R-:W-:Y:S01]  /*17760*/  ENDCOLLECTIVE ;  /* 0x000000000000791b */ /* 0x003fe20003800000 */
.L_x_13989:
        /* <DEDUP_REMOVED lines=12> */
.L_x_13990:
[----:B------:R-:W-:Y:S02]  /*17830*/  IMAD.MOV.U32 R13, RZ, RZ, R19 ;  /* 0x000000ffff0d7224 */ /* 0x000fe400078e0013 */
[----:B------:R-:W-:Y:S02]  /*17840*/  IMAD.MOV.U32 R12, RZ, RZ, 0x6 ;  /* 0x00000006ff0c7424 */ /* 0x000fe400078e00ff */
[----:B------:R-:W-:-:S07]  /*17850*/  IMAD.MOV.U32 R26, RZ, RZ, R14 ;  /* 0x000000ffff1a7224 */ /* 0x000fce00078e000e */
[----:B------:R-:W-:Y:S05]  /*17860*/  WARPSYNC.COLLECTIVE R15, `(.L_x_13991) ;  /* 0x000000000f087348 */ /* 0x000fea0003c00000 */
[----:B------:R0:W1:Y:S02]  /*17870*/  SHFL.IDX P6, R14, R13, R12, R11 ;  /* 0x0000000c0d0e7389 */ /* 0x00006400000c000b */
[----:B01----:R-:W-:Y:S01]  /*17880*/  ENDCOLLECTIVE ;  /* 0x000000000000791b */ /* 0x003fe20003800000 */
.L_x_13991:
        /* <DEDUP_REMOVED lines=12> */
.L_x_13992:
[----:B------:R-:W-:Y:S02]  /*17950*/  IMAD.MOV.U32 R13, RZ, RZ, R19 ;  /* 0x000000ffff0d7224 */ /* 0x000fe400078e0013 */
[----:B------:R-:W-:Y:S02]  /*17960*/  IMAD.MOV.U32 R12, RZ, RZ, 0x7 ;  /* 0x00000007ff0c7424 */ /* 0x000fe400078e00ff */
[----:B------:R-:W-:-:S07]  /*17970*/  IMAD.MOV.U32 R28, RZ, RZ, R14 ;  /* 0x000000ffff1c7224 */ /* 0x000fce00078e000e */
[----:B------:R-:W-:Y:S05]  /*17980*/  WARPSYNC.COLLECTIVE R15, `(.L_x_13993) ;  /* 0x000000000f087348 */ /* 0x000fea0003c00000 */
[----:B------:R0:W1:Y:S02]  /*17990*/  SHFL.IDX P6, R14, R13, R12, R11 ;  /* 0x0000000c0d0e7389 */ /* 0x00006400000c000b */
[----:B01----:R-:W-:Y:S01]  /*179a0*/  ENDCOLLECTIVE ;  /* 0x000000000000791b */ /* 0x003fe20003800000 */
.L_x_13993:
        /* <DEDUP_REMOVED lines=11> */
.L_x_13994:
[----:B------:R-:W-:Y:S05]  /*17a60*/  BRA `(.L_x_13995) ;  /* 0xffffffc0008c7947 */ /* 0x000fea000383ffff */
.L_x_13881:
[----:B0-----:R0:W1:Y:S02]  /*17a70*/  SYNCS.PHASECHK.TRANS64.TRYWAIT P0, [R7+URZ+0x16820], R10 ;  /* 0x0168200a070075a7 */ /* 0x001064000800017f */
[----:B-1----:R-:W-:Y:S05]  /*17a80*/  @!P0 NANOSLEEP.SYNCS 0x989680 ;  /* 0x009896800000895d */ /* 0x002fea0003900000 */
[----:B------:R-:W1:Y:S02]  /*17a90*/  @!P0 SYNCS.PHASECHK.TRANS64 P0, [R7+URZ+0x16820], R10 ;  /* 0x0168200a070085a7 */ /* 0x000e64000800007f */
[----:B-1----:R-:W-:Y:S05]  /*17aa0*/  @!P0 BRA `(.L_x_13881) ;  /* 0xfffffffc00f08947 */ /* 0x002fea000383ffff */
[----:B------:R-:W-:Y:S05]  /*17ab0*/  BRA `(.L_x_13996) ;  /* 0xffffffc000fc7947 */ /* 0x000fea000383ffff */
.L_x_13882:
        /* <DEDUP_REMOVED lines=11> */
.L_x_13998:
[----:B------:R-:W-:Y:S05]  /*17b70*/  BSYNC B0 ;  /* 0x0000000000007941 */ /* 0x000fea0003800000 */
.L_x_13997:
[----:B------:R-:W-:Y:S05]  /*17b80*/  BRA `(.L_x_13999) ;  /* 0xffffffc000e07947 */ /* 0x000fea000383ffff */
.L_x_13883:
[----:B------:R-:W-:Y:S01]  /*17b90*/  BSSY B0, `(.L_x_14000) ;  /* 0x0000006000007945 */ /* 0x000fe20003800000 */
[----:B------:R-:W-:-:S07]  /*17ba0*/  IMAD.MOV.U32 R15, RZ, RZ, -0x1 ;  /* 0xffffffffff0f7424 */ /* 0x000fce00078e00ff */
[----:B01---5:R-:W-:Y:S05]  /*17bb0*/  WARPSYNC.COLLECTIVE R15, `(.L_x_14001) ;  /* 0x000000000f0c7348 */ /* 0x023fea0003c00000 */
[----:B------:R-:W-:Y:S02]  /*17bc0*/  ELECT P6, UR62, PT ;  /* 0x00000000003e782f */ /* 0x000fe400038c0000 */
[----:B------:R-:W-:Y:S01]  /*17bd0*/  MOV R14, UR62 ;  /* 0x0000003e000e7c02 */ /* 0x000fe20008000f00 */
[----:B01---5:R-:W-:Y:S10]  /*17be0*/  ENDCOLLECTIVE ;  /* 0x000000000000791b */ /* 0x023ff40003800000 */
.L_x_14001:
[----:B------:R-:W-:Y:S05]  /*17bf0*/  BSYNC B0 ;  /* 0x0000000000007941 */ /* 0x000fea0003800000 */
.L_x_14000:
[----:B------:R-:W-:Y:S05]  /*17c00*/  BRA `(.L_x_14002) ;  /* 0xffffffc000d47947 */ /* 0x000fea000383ffff */
.L_x_13885:
[----:B-1----:R1:W2:Y:S02]  /*17c10*/  SYNCS.PHASECHK.TRANS64.TRYWAIT P1, [R5+URZ+0x16840], R4 ;  /* 0x01684004050075a7 */ /* 0x0022a4000802017f */
[----:B--2---:R-:W-:Y:S05]  /*17c20*/  @!P1 NANOSLEEP.SYNCS 0x989680 ;  /* 0x009896800000995d */ /* 0x004fea0003900000 */
[----:B------:R-:W2:Y:S02]  /*17c30*/  @!P1 SYNCS.PHASECHK.TRANS64 P1, [R5+URZ+0x16840], R4 ;  /* 0x01684004050095a7 */ /* 0x000ea4000802007f */
[----:B--2---:R-:W-:Y:S05]  /*17c40*/  @!P1 BRA `(.L_x_13885) ;  /* 0xfffffffc00f09947 */ /* 0x004fea000383ffff */
[----:B------:R-:W-:Y:S05]  /*17c50*/  BRA `(.L_x_14003) ;  /* 0xffffffc000f47947 */ /* 0x000fea000383ffff */
.L_x_13887:
[----:B--2---:R2:W3:Y:S02]  /*17c60*/  SYNCS.PHASECHK.TRANS64.TRYWAIT P1, [R3+URZ+0x16840], R0 ;  /* 0x01684000030075a7 */ /* 0x0044e4000802017f */
[----:B---3--:R-:W-:Y:S05]  /*17c70*/  @!P1 NANOSLEEP.SYNCS 0x989680 ;  /* 0x009896800000995d */ /* 0x008fea0003900000 */
[----:B------:R-:W3:Y:S02]  /*17c80*/  @!P1 SYNCS.PHASECHK.TRANS64 P1, [R3+URZ+0x16840], R0 ;  /* 0x01684000030095a7 */ /* 0x000ee4000802007f */
[----:B---3--:R-:W-:Y:S05]  /*17c90*/  @!P1 BRA `(.L_x_13887) ;  /* 0xfffffffc00f09947 */ /* 0x008fea000383ffff */
[----:B------:R-:W-:Y:S05]  /*17ca0*/  BRA `(.L_x_14004) ;  /* 0xffffffc400007947 */ /* 0x000fea000383ffff */
.L_x_13889:
[----:B---3--:R3:W4:Y:S02]  /*17cb0*/  SYNCS.PHASECHK.TRANS64.TRYWAIT P1, [R5+URZ+0x16860], R4 ;  /* 0x01686004050075a7 */ /* 0x008724000802017f */
[----:B----4-:R-:W-:Y:S05]  /*17cc0*/  @!P1 NANOSLEEP.SYNCS 0x989680 ;  /* 0x009896800000995d */ /* 0x010fea0003900000 */
[----:B------:R-:W4:Y:S02]  /*17cd0*/  @!P1 SYNCS.PHASECHK.TRANS64 P1, [R5+URZ+0x16860], R4 ;  /* 0x01686004050095a7 */ /* 0x000f24000802007f */
[----:B----4-:R-:W-:Y:S05]  /*17ce0*/  @!P1 BRA `(.L_x_13889) ;  /* 0xfffffffc00f09947 */ /* 0x010fea000383ffff */
[----:B------:R-:W-:Y:S05]  /*17cf0*/  BRA `(.L_x_14005) ;  /* 0xffffffc000fc7947 */ /* 0x000fea000383ffff */
.L_x_14006:
        /* <DEDUP_REMOVED lines=16> */
.L_x_15995:


//--------------------- .text._ZN7cutlass13device_kernelIN5flash11enable_sm90INS1_16FlashAttnFwdSm90INS1_25CollectiveMainloopFwdSm90ILi2EN4cute5tupleIJNS5_1CILi1EEES8_S8_EEENS6_IJNS7_ILi192EEENS7_ILi128EEENS7_ILi64EEEEEELi64ENS_10bfloat16_tEfNS_4arch4Sm90ELb0ELb1ELb1ELb1ELb1ELb0ELb0ELb1ELb1ELb1ELb1ELb0EEENS1_21CollectiveEpilogueFwdINS6_IJSA_SC_SB_EEES9_SE_SG_Li384ELb1ELb1ELb1ELb0EEENS1_36VarlenDynamicPersistentTileSchedulerILi192ELi128ELi384ELi128ELb1ELb1ELb1ELb1ELb0ELb1EEEEEEEEEvNT_6ParamsE --------------------------
	.section	.text._ZN7cutlass13device_kernelIN5flash11enable_sm90INS1_16FlashAttnFwdSm90INS1_25CollectiveMainloopFwdSm90ILi2EN4cute5tupleIJNS5_1CILi1EEES8_S8_EEENS6_IJNS7_ILi192EEENS7_ILi128EEENS7_ILi64EEEEEELi64ENS_10bfloat16_tEfNS_4arch4Sm90ELb0ELb1ELb1ELb1ELb1ELb0ELb0ELb1ELb1ELb1ELb1ELb0EEENS1_21CollectiveEpilogueFwdINS6_IJSA_SC_SB_EEES9_SE_SG_Li384ELb1ELb1ELb1ELb0EEENS1_36VarlenDynamicPersistentTileSchedulerILi192ELi128ELi384ELi128ELb1ELb1ELb1ELb1ELb0ELb1EEEEEEEEEvNT_6ParamsE,"ax",@progbits
	.align	128
.text._ZN7cutlass13device_kernelIN5flash11enable_sm90INS1_16FlashAttnFwdSm90INS1_25CollectiveMainloopFwdSm90ILi2EN4cute5tupleIJNS5_1CILi1EEES8_S8_EEENS6_IJNS7_ILi192EEENS7_ILi128EEENS7_ILi64EEEEEELi64ENS_10bfloat16_tEfNS_4arch4Sm90ELb0ELb1ELb1ELb1ELb1ELb0ELb0ELb1ELb1ELb1ELb1ELb0EEENS1_21CollectiveEpilogueFwdINS6_IJSA_SC_SB_EEES9_SE_SG_Li384ELb1ELb1ELb1ELb0EEENS1_36VarlenDynamicPersistentTileSchedulerILi192ELi128ELi384ELi128ELb1ELb1ELb1ELb1ELb0ELb1EEEEEEEEEvNT_6ParamsE:
        .type           _ZN7cutlass13device_kernelIN5flash11enable_sm90INS1_16FlashAttnFwdSm90INS1_25CollectiveMainloopFwdSm90ILi2EN4cute5tupleIJNS5_1CILi1EEES8_S8_EEENS6_IJNS7_ILi192EEENS7_ILi128EEENS7_ILi64EEEEEELi64ENS_10bfloat16_tEfNS_4arch4Sm90ELb0ELb1ELb1ELb1ELb1ELb0ELb0ELb1ELb1ELb1ELb1ELb0EEENS1_21CollectiveEpilogueFwdINS6_IJSA_SC_SB_EEES9_SE_SG_Li384ELb1ELb1ELb1ELb0EEENS1_36VarlenDynamicPersistentTileSchedulerILi192ELi128ELi384ELi128ELb1ELb1ELb1ELb1ELb0ELb1EEEEEEEEEvNT_6ParamsE,@function
        .size           _ZN7cutlass13device_kernelIN5flash11enable_sm90INS1_16FlashAttnFwdSm90INS1_25CollectiveMainloopFwdSm90ILi2EN4cute5tupleIJNS5_1CILi1EEES8_S8_EEENS6_IJNS7_ILi192EEENS7_ILi128EEENS7_ILi64EEEEEELi64ENS_10bfloat16_tEfNS_4arch4Sm90ELb0ELb1ELb1ELb1ELb1ELb0ELb0ELb1ELb1ELb1ELb1ELb0EEENS1_21CollectiveEpilogueFwdINS6_IJSA_SC_SB_EEES9_SE_SG_Li384ELb1ELb1ELb1ELb0EEENS1_36VarlenDynamicPersistentTileSchedulerILi192ELi128ELi384ELi128ELb1ELb1ELb1ELb1ELb0ELb1EEEEEEEEEvNT_6ParamsE,(.L_x_15996 - _ZN7cutlass13device_kernelIN5flash11enable_sm90INS1_16FlashAttnFwdSm90INS1_25CollectiveMainloopFwdSm90ILi2EN4cute5tupleIJNS5_1CILi1EEES8_S8_EEENS6_IJNS7_ILi192EEENS7_ILi128EEENS7_ILi64EEEEEELi64ENS_10bfloat16_tEfNS_4arch4Sm90ELb0ELb1ELb1ELb1ELb1ELb0ELb0ELb1ELb1ELb1ELb1ELb0EEENS1_21CollectiveEpilogueFwdINS6_IJSA_SC_SB_EEES9_SE_SG_Li384ELb1ELb1ELb1ELb0EEENS1_36VarlenDynamicPersistentTileSchedulerILi192ELi128ELi384ELi128ELb1ELb1ELb1ELb1ELb0ELb1EEEEEEEEEvNT_6ParamsE)
        .other          _ZN7cutlass13device_kernelIN5flash11enable_sm90INS1_16FlashAttnFwdSm90INS1_25CollectiveMainloopFwdSm90ILi2EN4cute5tupleIJNS5_1CILi1EEES8_S8_EEENS6_IJNS7_ILi192EEENS7_ILi128EEENS7_ILi64EEEEEELi64ENS_10bfloat16_tEfNS_4arch4Sm90ELb0ELb1ELb1ELb1ELb1ELb0ELb0ELb1ELb1ELb1ELb1ELb0EEENS1_21CollectiveEpilogueFwdINS6_IJSA_SC_SB_EEES9_SE_SG_Li384ELb1ELb1ELb1ELb0EEENS1_36VarlenDynamicPersistentTileSchedulerILi192ELi128ELi384ELi128ELb1ELb1ELb1ELb1ELb0ELb1EEEEEEEEEvNT_6ParamsE,@"STO_CUDA_ENTRY STV_DEFAULT"
_ZN7cutlass13device_kernelIN5flash11enable_sm90INS1_16FlashAttnFwdSm90INS1_25CollectiveMainloopFwdSm90ILi2EN4cute5tupleIJNS5_1CILi1EEES8_S8_EEENS6_IJNS7_ILi192EEENS7_ILi128EEENS7_ILi64EEEEEELi64ENS_10bfloat16_tEfNS_4arch4Sm90ELb0ELb1ELb1ELb1ELb1ELb0ELb0ELb1ELb1ELb1ELb1ELb0EEENS1_21CollectiveEpilogueFwdINS6_IJSA_SC_SB_EEES9_SE_SG_Li384ELb1ELb1ELb1ELb0EEENS1_36VarlenDynamicPersistentTileSchedulerILi192ELi128ELi384ELi128ELb1ELb1ELb1ELb1ELb0ELb1EEEEEEEEEvNT_6ParamsE:
        /* <DEDUP_REMOVED lines=45> */
.L_x_14007:
        /* <DEDUP_REMOVED lines=22> */
.L_x_14008:
        /* <DEDUP_REMOVED lines=18> */
.L_x_14009:
        /* <DEDUP_REMOVED lines=22> */
.L_x_14010:
        /* <DEDUP_REMOVED lines=23> */
.L_x_14011:
        /* <DEDUP_REMOVED lines=8> */
.L_x_14013:
        /* <DEDUP_REMOVED lines=18> */
[----:B------:R-:W-:Y:S01]  /*09c0*/  VIADD R13, R2, 0xffffff80 ;  /* 0xffffff80020d7836 */ /* 0x000fe20000000000 */
[----:B------:R-:W-:Y:S01]  /*09d0*/  R2UR UR6, R9 ;  /* 0x00000000090672ca */ /* 0x000fe200000e0000 */
[----:B------:R-:W-:Y:S01]  /*09e0*/  ULOP3.LUT UR51, UR36, 0x1, URZ, 0xfc, !UPT ;  /* 0x0000000124337892 */ /* 0x000fe2000f8efc3f */
[----:B------:R-:W-:Y:S01]  /*09f0*/  R2UR UR5, R10 ;  /* 0x000000000a0572ca */ /* 0x000fe200000e0000 */
[----:B------:R-:W-:Y:S01]  /*0a00*/  UMOV UR50, URZ ;  /* 0x0000003f00327c82 */ /* 0x000fe20008000000 */
[----:B------:R-:W-:Y:S01]  /*0a10*/  SHF.R.S32.HI R0, RZ, 0x1f, R13 ;  /* 0x0000001fff007819 */ /* 0x000fe2000001140d */
[----:B------:R-:W-:Y:S01]  /*0a20*/  UMOV UR49, URZ ;  /* 0x0000003f00317c82 */ /* 0x000fe20008000000 */
[----:B------:R-:W-:Y:S01]  /*0a30*/  R2UR UR7, R11 ;  /* 0x000000000b0772ca */ /* 0x000fe200000e0000 */
[----:B------:R-:W-:Y:S01]  /*0a40*/  UMOV UR48, URZ ;  /* 0x0000003f00307c82 */ /* 0x000fe20008000000 */
[CC--:B------:R-:W-:Y:S02]  /*0a50*/  LEA.HI R2, R0.reuse, R13.reuse, RZ, 0x7 ;  /* 0x0000000d00027211 */ /* 0x0c0fe400078f38ff */
[----:B------:R-:W-:-:S02]  /*0a60*/  LEA.HI R4, R0, R13, RZ, 0x5 ;  /* 0x0000000d00047211 */ /* 0x000fc400078f28ff */
[----:B------:R-:W-:Y:S02]  /*0a70*/  LEA.HI R3, R0, R13, RZ, 0x4 ;  /* 0x0000000d00037211 */ /* 0x000fe400078f20ff */
[----:B------:R-:W-:Y:S01]  /*0a80*/  LOP3.LUT R6, R2, 0xffffff80, RZ, 0xc0, !PT ;  /* 0xffffff8002067812 */ /* 0x000fe200078ec0ff */
[----:B------:R-:W-:Y:S01]  /*0a90*/  IMAD.SHL.U32 R5, R4, 0x20, RZ ;  /* 0x0000002004057824 */ /* 0x000fe200078e00ff */
[----:B------:R-:W-:Y:S02]  /*0aa0*/  LOP3.LUT R4, R3, 0x3fffff0, RZ, 0xc0, !PT ;  /* 0x03fffff003047812 */ /* 0x000fe400078ec0ff */
[----:B------:R-:W-:Y:S01]  /*0ab0*/  SHF.R.S32.HI R14, RZ, 0x7, R2 ;  /* 0x00000007ff0e7819 */ /* 0x000fe20000011402 */
[----:B------:R-:W-:Y:S01]  /*0ac0*/  IMAD.IADD R12, R13, 0x1, -R6 ;  /* 0x000000010d0c7824 */ /* 0x000fe200078e0a06 */
[----:B------:R-:W-:Y:S01]  /*0ad0*/  LOP3.LUT R5, R5, 0xfffffc00, RZ, 0xc0, !PT ;  /* 0xfffffc0005057812 */ /* 0x000fe200078ec0ff */
[----:B------:R-:W-:Y:S01]  /*0ae0*/  IMAD.IADD R4, R13, 0x1, -R4 ;  /* 0x000000010d047824 */ /* 0x000fe200078e0a04 */
[----:B------:R-:W-:Y:S01]  /*0af0*/  SHF.R.S32.HI R6, RZ, 0x4, R3 ;  /* 0x00000004ff067819 */ /* 0x000fe20000011403 */
[----:B------:R-:W-:Y:S01]  /*0b00*/  IMAD.HI R2, R14, 0x55555556, RZ ;  /* 0x555555560e027827 */ /* 0x000fe200078e02ff */
[----:B------:R-:W-:-:S02]  /*0b10*/  SHF.R.S32.HI R7, RZ, 0x1f, R12 ;  /* 0x0000001fff077819 */ /* 0x000fc4000001140c */
[----:B------:R-:W-:Y:S01]  /*0b20*/  LEA.HI R3, R3, R6, RZ, 0x1 ;  /* 0x0000000603037211 */ /* 0x000fe200078f08ff */
[----:B------:R-:W-:Y:S01]  /*0b30*/  IMAD R4, R4, 0x40, R5 ;  /* 0x0000004004047824 */ /* 0x000fe200078e0205 */
[CC--:B------:R-:W-:Y:S02]  /*0b40*/  LEA.HI R5, R7.reuse, R12.reuse, RZ, 0x2 ;  /* 0x0000000c07057211 */ /* 0x0c0fe400078f10ff */
[----:B------:R-:W-:Y:S02]  /*0b50*/  LEA.HI R7, R7, R12, RZ, 0x5 ;  /* 0x0000000c07077211 */ /* 0x000fe400078f28ff */
[--C-:B------:R-:W-:Y:S02]  /*0b60*/  SHF.R.S32.HI R8, RZ, 0x2, R5.reuse ;  /* 0x00000002ff087819 */ /* 0x100fe40000011405 */
[----:B------:R-:W-:Y:S02]  /*0b70*/  SHF.R.S32.HI R9, RZ, 0x1f, R5 ;  /* 0x0000001fff097819 */ /* 0x000fe40000011405 */
[----:B------:R-:W-:-:S02]  /*0b80*/  LOP3.LUT R3, R3, 0x1ffffffe, RZ, 0xc0, !PT ;  /* 0x1ffffffe03037812 */ /* 0x000fc400078ec0ff */
[----:B------:R-:W-:Y:S02]  /*0b90*/  LEA.HI R9, R9, R8, RZ, 0x3 ;  /* 0x0000000809097211 */ /* 0x000fe400078f18ff */
[----:B------:R-:W-:Y:S01]  /*0ba0*/  LEA.HI R2, R2, R2, RZ, 0x1 ;  /* 0x0000000202027211 */ /* 0x000fe200078f08ff */
[----:B------:R-:W-:Y:S01]  /*0bb0*/  IMAD.IADD R3, R6, 0x1, -R3 ;  /* 0x0000000106037824 */ /* 0x000fe200078e0a03 */
[----:B------:R-:W-:Y:S02]  /*0bc0*/  LOP3.LUT R9, R9, 0xfffffff8, RZ, 0xc0, !PT ;  /* 0xfffffff809097812 */ /* 0x000fe400078ec0ff */
[----:B------:R-:W-:Y:S01]  /*0bd0*/  SHF.R.S32.HI R7, RZ, 0x5, R7 ;  /* 0x00000005ff077819 */ /* 0x000fe20000011407 */
[----:B------:R-:W-:Y:S01]  /*0be0*/  IMAD R2, R2, -0x3, R14 ;  /* 0xfffffffd02027824 */ /* 0x000fe200078e020e */
[-C--:B------:R-:W-:Y:S01]  /*0bf0*/  LEA.HI R10, R0, R13.reuse, RZ, 0x2 ;  /* 0x0000000d000a7211 */ /* 0x080fe200078f10ff */
[----:B------:R-:W-:Y:S01]  /*0c00*/  IMAD.IADD R8, R8, 0x1, -R9 ;  /* 0x0000000108087824 */ /* 0x000fe200078e0a09 */
[----:B------:R-:W-:Y:S01]  /*0c10*/  LEA.HI R0, R0, R13, RZ, 0x3 ;  /* 0x0000000d00007211 */ /* 0x000fe200078f18ff */
[----:B------:R-:W-:Y:S01]  /*0c20*/  IMAD R3, R3, 0x8, R4 ;  /* 0x0000000803037824 */ /* 0x000fe200078e0204 */
[----:B------:R-:W-:Y:S01]  /*0c30*/  LOP3.LUT R10, R10, 0xfffffffc, RZ, 0xc0, !PT ;  /* 0xfffffffc0a0a7812 */ /* 0x000fe200078ec0ff */
[----:B------:R-:W-:Y:S01]  /*0c40*/  IMAD R7, R7, 0x10, R8 ;  /* 0x0000001007077824 */ /* 0x000fe200078e0208 */
[----:B------:R-:W-:-:S02]  /*0c50*/  LOP3.LUT R5, R5, 0x7ffffffc, RZ, 0xc0, !PT ;  /* 0x7ffffffc05057812 */ /* 0x000fc400078ec0ff */
[----:B------:R0:W-:Y:S01]  /*0c60*/  STL [R1+0x38], R3 ;  /* 0x0000380301007387 */ /* 0x0001e20000100800 */
[----:B------:R-:W-:Y:S01]  /*0c70*/  IMAD R2, R2, 0x40, R7 ;  /* 0x0000004002027824 */ /* 0x000fe200078e0207 */
[----:B------:R-:W-:Y:S01]  /*0c80*/  LOP3.LUT R18, R0, 0xfffffff8, RZ, 0xc0, !PT ;  /* 0xfffffff800127812 */ /* 0x000fe200078ec0ff */
[C---:B------:R-:W-:Y:S02]  /*0c90*/  IMAD.IADD R10, R13.reuse, 0x1, -R10 ;  /* 0x000000010d0a7824 */ /* 0x040fe400078e0a0a */
[----:B------:R-:W-:Y:S01]  /*0ca0*/  IMAD.IADD R5, R12, 0x1, -R5 ;  /* 0x000000010c057824 */ /* 0x000fe200078e0a05 */
[----:B------:R1:W-:Y:S01]  /*0cb0*/  STL [R1+0x34], R2 ;  /* 0x0000340201007387 */ /* 0x0003e20000100800 */
[----:B------:R-:W-:Y:S02]  /*0cc0*/  IMAD.IADD R18, R13, 0x1, -R18 ;  /* 0x000000010d127824 */ /* 0x000fe400078e0a12 */
[----:B------:R-:W-:Y:S01]  /*0cd0*/  IMAD.SHL.U32 R16, R5, 0x2, RZ ;  /* 0x0000000205107824 */ /* 0x000fe200078e00ff */
[----:B0-----:R-:W-:Y:S01]  /*0ce0*/  LEA.HI R3, R10, R10, RZ, 0x1 ;  /* 0x0000000a0a037211 */ /* 0x001fe200078f08ff */
[----:B------:R-:W-:Y:S01]  /*0cf0*/  IMAD.SHL.U32 R19, R18, 0x8, RZ ;  /* 0x0000000812137824 */ /* 0x000fe200078e00ff */
[----:B------:R-:W-:Y:S01]  /*0d00*/  SHF.R.S32.HI R5, RZ, 0x3, R0 ;  /* 0x00000003ff057819 */ /* 0x000fe20000011400 */
[C---:B------:R-:W-:Y:S01]  /*0d10*/  VIADD R157, R16.reuse, 0x8 ;  /* 0x00000008109d7836 */ /* 0x040fe20000000000 */
[----:B------:R-:W-:Y:S01]  /*0d20*/  LOP3.LUT R3, R3, 0x1ffffffe, RZ, 0xc0, !PT ;  /* 0x1ffffffe03037812 */ /* 0x000fe200078ec0ff */
        /* <DEDUP_REMOVED lines=15> */
[----:B------:R-:W-:Y:S01]  /*0e20*/  IMAD R17, R3, 0x8, R2 ;  /* 0x0000000803117824 */ /* 0x000fe200078e0202 */
[----:B-1----:R-:W-:-:S07]  /*0e30*/  SHF.R.S32.HI R0, RZ, 0x1f, R22 ;  /* 0x0000001fff007819 */ /* 0x002fce0000011416 */
.L_x_14113:
        /* <DEDUP_REMOVED lines=11> */
[----:B0123--:R-:W-:Y:S02]  /*0ef0*/  IMAD.U32 R2, RZ, RZ, UR8 ;  /* 0x00000008ff027e24 */ /* 0x00ffe4000f8e00ff */
[----:B------:R-:W-:Y:S01]  /*0f00*/  IMAD.U32 R3, RZ, RZ, UR9 ;  /* 0x00000009ff037e24 */ /* 0x000fe2000f8e00ff */
[----:B------:R-:W-:Y:S02]  /*0f10*/  @UP1 ULDC.64 UR8, c[0x0][0xa18] ;  /* 0x0002860000081ab9 */ /* 0x000fe40000000a00 */
[----:B------:R-:W-:Y:S02]  /*0f20*/  @UP1 UIMAD.WIDE UR8, UR7, 0x4, UR8 ;  /* 0x00000004070818a5 */ /* 0x000fe4000f8e0208 */
[----:B------:R-:W2:Y:S04]  /*0f30*/  @P0 LDG.E R2, desc[UR54][R2.64] ;  /* 0x0000003602020981 */ /* 0x000ea8000c1e1900 */
        /* <DEDUP_REMOVED lines=31> */
.L_x_14014:
        /* <DEDUP_REMOVED lines=9> */
.L_x_14015:
        /* <DEDUP_REMOVED lines=13> */
.L_x_14016:
        /* <DEDUP_REMOVED lines=28> */
.L_x_14018:
[----:B------:R-:W-:-:S11]  /*1450*/  UISETP.NE.AND UP0, UPT, UR7, 0x1, UPT ;  /* 0x000000010700788c */ /* 0x000fd6000bf05270 */
[----:B------:R-:W-:Y:S02]  /*1460*/  @UP0 ULDC.64 UR10, c[0x0][0x9e8] ;  /* 0x00027a00000a0ab9 */ /* 0x000fe40000000a00 */
[----:B------:R-:W-:-:S04]  /*1470*/  UIMAD.WIDE.U32 UR8, UR4, UR10, URZ ;  /* 0x0000000a040872a5 */ /* 0x000fc8000f8e003f */
[----:B------:R-:W-:-:S12]  /*1480*/  @UP0 USHF.R.U32.HI UR4, URZ, UR11, UR9 ;  /* 0x0000000b3f040299 */ /* 0x000fd80008011609 */
.L_x_14019:
[----:B------:R-:W-:-:S04]  /*1490*/  UIMAD UR4, UR4, UR7, UR7 ;  /* 0x00000007040472a4 */ /* 0x000fc8000f8e0207 */
[----:B------:R-:W-:-:S04]  /*14a0*/  UISETP.LT.AND UP0, UPT, UR6, UR4, UPT ;  /* 0x000000040600728c */ /* 0x000fc8000bf01270 */
[----:B------:R-:W-:-:S12]  /*14b0*/  USEL UR6, UR6, UR4, UP0 ;  /* 0x0000000406067287 */ /* 0x000fd80008000000 */
.L_x_14017:
        /* <DEDUP_REMOVED lines=33> */
.L_x_14021:
[----:B------:R-:W-:-:S11]  /*16d0*/  UISETP.NE.AND UP0, UPT, UR7, 0x1, UPT ;  /* 0x000000010700788c */ /* 0x000fd6000bf05270 */
[----:B------:R-:W-:Y:S02]  /*16e0*/  @UP0 ULDC.64 UR12, c[0x0][0x9e8] ;  /* 0x00027a00000c0ab9 */ /* 0x000fe40000000a00 */
[----:B------:R-:W-:-:S04]  /*16f0*/  UIMAD.WIDE.U32 UR8, UR4, UR12, URZ ;  /* 0x0000000c040872a5 */ /* 0x000fc8000f8e003f */
[----:B------:R-:W-:-:S12]  /*1700*/  @UP0 USHF.R.U32.HI UR4, URZ, UR13, UR9 ;  /* 0x0000000d3f040299 */ /* 0x000fd80008011609 */
.L_x_14022:
[----:B------:R-:W-:-:S04]  /*1710*/  UIMAD UR4, UR4, UR7, URZ ;  /* 0x00000007040472a4 */ /* 0x000fc8000f8e023f */
[----:B------:R-:W-:-:S04]  /*1720*/  UISETP.LT.AND UP0, UPT, UR10, UR4, UPT ;  /* 0x000000040a00728c */ /* 0x000fc8000bf01270 */
[----:B------:R-:W-:-:S12]  /*1730*/  USEL UR10, UR10, UR4, !UP0 ;  /* 0x000000040a0a7287 */ /* 0x000fd8000c000000 */
.L_x_14020:
        /* <DEDUP_REMOVED lines=52> */
.L_x_14023:
[----:B------:R-:W-:Y:S01]  /*1a80*/  UIMAD UR42, UR41, UR4, UR42 ;  /* 0x00000004292a72a4 */ /* 0x000fe2000f8e022a */
[----:B------:R-:W-:Y:S01]  /*1a90*/  IMAD.U32 R88, RZ, RZ, UR6 ;  /* 0x00000006ff587e24 */ /* 0x000fe2000f8e00ff */
[----:B------:R-:W-:Y:S01]  /*1aa0*/  PLOP3.LUT P0, PT, PT, PT, PT, 0x80, 0x0 ;  /* 0x000000000000781c */ /* 0x000fe20003f0f070 */
[----:B------:R-:W-:Y:S01]  /*1ab0*/  IMAD.U32 R3, RZ, RZ, UR4 ;  /* 0x00000004ff037e24 */ /* 0x000fe2000f8e00ff */
[----:B------:R-:W-:Y:S02]  /*1ac0*/  CS2R R20, SRZ ;  /* 0x0000000000147805 */ /* 0x000fe4000001ff00 */
[----:B------:R-:W-:Y:S02]  /*1ad0*/  CS2R R118, SRZ ;  /* 0x0000000000767805 */ /* 0x000fe4000001ff00 */
[----:B------:R-:W-:Y:S02]  /*1ae0*/  CS2R R116, SRZ ;  /* 0x0000000000747805 */ /* 0x000fe4000001ff00 */
[----:B------:R-:W-:-:S02]  /*1af0*/  CS2R R114, SRZ ;  /* 0x0000000000727805 */ /* 0x000fc4000001ff00 */
[----:B------:R-:W-:Y:S02]  /*1b00*/  VIADDMNMX R88, R3, UR42, R88, PT ;  /* 0x0000002a03587c46 */ /* 0x000fe4000b800158 */
[----:B------:R-:W-:Y:S02]  /*1b10*/  CS2R R112, SRZ ;  /* 0x0000000000707805 */ /* 0x000fe4000001ff00 */
[----:B------:R-:W-:Y:S02]  /*1b20*/  CS2R R110, SRZ ;  /* 0x00000000006e7805 */ /* 0x000fe4000001ff00 */
[----:B------:R-:W-:Y:S02]  /*1b30*/  CS2R R108, SRZ ;  /* 0x00000000006c7805 */ /* 0x000fe4000001ff00 */
[----:B------:R-:W-:Y:S02]  /*1b40*/  ISETP.GT.AND P1, PT, R88, UR42, PT ;  /* 0x0000002a58007c0c */ /* 0x000fe4000bf24270 */
        /* <DEDUP_REMOVED lines=11> */
[----:B------:R-:W0:Y:S01]  /*1c00*/  S2R R0, SR_TID.X ;  /* 0x0000000000007919 */ /* 0x000e220000002100 */
[----:B------:R-:W1:Y:S01]  /*1c10*/  S2UR UR43, SR_CgaCtaId ;  /* 0x00000000002b79c3 */ /* 0x000e620000008800 */
[----:B------:R-:W-:Y:S02]  /*1c20*/  UMOV UR45, 0x400 ;  /* 0x00000400002d7882 */ /* 0x000fe40000000000 */
[----:B-1----:R-:W-:Y:S01]  /*1c30*/  ULEA UR45, UR43, UR45, 0x18 ;  /* 0x0000002d2b2d7291 */ /* 0x002fe2000f8ec03f */
[----:B0-----:R-:W-:-:S05]  /*1c40*/  VIADD R4, R0, 0xffffff80 ;  /* 0xffffff8000047836 */ /* 0x001fca0000000000 */
[----:B------:R-:W-:-:S04]  /*1c50*/  SHF.R.S32.HI R0, RZ, 0x1f, R4 ;  /* 0x0000001fff007819 */ /* 0x000fc80000011404 */
[----:B------:R-:W-:-:S04]  /*1c60*/  LEA.HI R0, R0, R4, RZ, 0x7 ;  /* 0x0000000400007211 */ /* 0x000fc800078f38ff */
[----:B------:R-:W-:-:S06]  /*1c70*/  SHF.R.S32.HI R0, RZ, 0x7, R0 ;  /* 0x00000007ff007819 */ /* 0x000fcc0000011400 */
[----:B------:R-:W0:Y:S02]  /*1c80*/  SHFL.IDX PT, R0, R0, RZ, 0x1f ;  /* 0x00001fff00007589 */ /* 0x000e2400000e0000 */
[----:B0-----:R-:W-:-:S13]  /*1c90*/  R2UR UR44, R0 ;  /* 0x00000000002c72ca */ /* 0x001fda00000e0000 */
        /* <DEDUP_REMOVED lines=26> */
.L_x_14025:
        /* <DEDUP_REMOVED lines=9> */
.L_x_14208:
[----:B------:R-:W-:Y:S05]  /*1ed0*/  @!P0 BRA `(.L_x_14027) ;  /* 0x0000000000048947 */ /* 0x000fea0003800000 */
[----:B------:R-:W-:Y:S01]  /*1ee0*/  BPT.TRAP 0x1 ;  /* 0x000000040000795c */ /* 0x000fe20000300000 */
.L_x_14027:
[----:B------:R-:W-:Y:S02]  /*1ef0*/  IMAD.U32 R91, RZ, RZ, UR48 ;  /* 0x00000030ff5b7e24 */ /* 0x000fe4000f8e00ff */
[----:B0-----:R-:W-:-:S03]  /*1f00*/  IMAD.U32 R0, RZ, RZ, UR49 ;  /* 0x00000031ff007e24 */ /* 0x001fc6000f8e00ff */
[----:B------:R-:W-:Y:S02]  /*1f10*/  LEA R91, R91, UR45, 0x3 ;  /* 0x0000002d5b5b7c11 */ /* 0x000fe4000f8e18ff */
[----:B------:R-:W-:-:S04]  /*1f20*/  SHF.L.U32 R0, R0, 0x1f, RZ ;  /* 0x0000001f00007819 */ /* 0x000fc800000006ff */
[----:B------:R0:W1:Y:S01]  /*1f30*/  SYNCS.PHASECHK.TRANS64.TRYWAIT P1, [R91+URZ+0x16830], R0 ;  /* 0x016830005b0075a7 */ /* 0x000062000802017f */
[----:B------:R-:W-:Y:S05]  /*1f40*/  @!P0 BRA `(.L_x_14028) ;  /* 0x0000000000048947 */ /* 0x000fea0003800000 */
[----:B------:R-:W-:Y:S01]  /*1f50*/  BPT.TRAP 0x1 ;  /* 0x000000040000795c */ /* 0x000fe20000300000 */
.L_x_14028:
[----:B-1----:R-:W-:Y:S05]  /*1f60*/  @P1 BRA `(.L_x_14029) ;  /* 0x0000000000081947 */ /* 0x002fea0003800000 */
[----:B------:R-:W1:Y:S02]  /*1f70*/  SYNCS.PHASECHK.TRANS64.TRYWAIT P1, [R91+URZ+0x16830], R0 ;  /* 0x016830005b0075a7 */ /* 0x000e64000802017f */
[----:B-1----:R-:W-:Y:S05]  /*1f80*/  @!P1 BRA `(.L_x_14030) ;  /* 0x0000016000c49947 */ /* 0x002fea0003800000 */
.L_x_14029:
        /* <DEDUP_REMOVED lines=35> */
.L_x_14031:
[----:B------:R-:W-:Y:S01]  /*21c0*/  UISETP.NE.AND UP1, UPT, UR53, URZ, UPT ;  /* 0x0000003f3500728c */ /* 0x000fe2000bf25270 */
[----:B------:R-:W-:Y:S01]  /*21d0*/  R2UR UR6, R91 ;  /* 0x000000005b0672ca */ /* 0x000fe200000e0000 */
[----:B------:R-:W-:Y:S01]  /*21e0*/  ULDC UR7, c[0x0][0x9d8] ;  /* 0x0002760000077ab9 */ /* 0x000fe20000000800 */
[----:B------:R-:W-:Y:S01]  /*21f0*/  UISETP.NE.AND UP0, UPT, UR52, URZ, UPT ;  /* 0x0000003f3400728c */ /* 0x000fe2000bf05270 */
[----:B------:R-:W-:Y:S01]  /*2200*/  FMUL.FTZ R10, R39, UR7 ;  /* 0x00000007270a7c20 */ /* 0x000fe20008410000 */
[----:B------:R-:W-:Y:S01]  /*2210*/  FMUL.FTZ R39, R75, UR7 ;  /* 0x000000074b277c20 */ /* 0x000fe20008410000 */
[----:B------:R-:W-:Y:S01]  /*2220*/  PLOP3.LUT P1, PT, PT, PT, UP1, 0x80, 0x0 ;  /* 0x000000000000781c */ /* 0x000fe20003f2f018 */
[----:B------:R-:W-:Y:S01]  /*2230*/  FMUL.FTZ R75, R77, UR7 ;  /* 0x000000074d4b7c20 */ /* 0x000fe20008410000 */
[----:B------:R-:W-:Y:S01]  /*2240*/  PLOP3.LUT P2, PT, PT, PT, UP1, 0x80, 0x0 ;  /* 0x000000000000781c */ /* 0x000fe20003f4f018 */
[----:B------:R-:W-:Y:S02]  /*2250*/  VIADD R77, R17, UR39 ;  /* 0x00000027114d7c36 */ /* 0x000fe40008000000 */
[----:B------:R-:W-:Y:S01]  /*2260*/  FMUL.FTZ R8, R34, UR7 ;  /* 0x0000000722087c20 */ /* 0x000fe20008410000 */
[----:B------:R-:W-:Y:S01]  /*2270*/  @UP1 ULDC UR10, c[0x0][0x44c] ;  /* 0x00011300000a1ab9 */ /* 0x000fe20000000800 */
[----:B------:R-:W-:Y:S01]  /*2280*/  FMUL.FTZ R13, R46, UR7 ;  /* 0x000000072e0d7c20 */ /* 0x000fe20008410000 */
[----:B------:R-:W-:Y:S01]  /*2290*/  FMUL.FTZ R46, R49, UR7 ;  /* 0x00000007312e7c20 */ /* 0x000fe20008410000 */
[----:B------:R-:W-:Y:S01]  /*22a0*/  FMUL.FTZ R49, R57, UR7 ;  /* 0x0000000739317c20 */ /* 0x000fe20008410000 */
[----:B------:R-:W-:Y:S01]  /*22b0*/  FMUL.FTZ R7, R35, UR7 ;  /* 0x0000000723077c20 */ /* 0x000fe20008410000 */
[----:B------:R-:W-:Y:S01]  /*22c0*/  UIADD3 UR6, UR6, 0x16840, URZ ;  /* 0x0001684006067890 */ /* 0x000fe2000fffe03f */
[----:B------:R-:W-:Y:S01]  /*22d0*/  FMUL.FTZ R12, R43, UR7 ;  /* 0x000000072b0c7c20 */ /* 0x000fe20008410000 */
[----:B------:R-:W-:-:S02]  /*22e0*/  IMAD.MOV.U32 R35, RZ, RZ, -0x80 ;  /* 0xffffff80ff237424 */ /* 0x000fc400078e00ff */
        /* <DEDUP_REMOVED lines=11> */
[----:B------:R-:W2:Y:S01]  /*23a0*/  SHFL.IDX PT, R57, R77, RZ, 0x1c1f ;  /* 0x001c1fff4d397589 */ /* 0x000ea200000e0000 */
[----:B------:R-:W-:Y:S01]  /*23b0*/  FMUL.FTZ R38, R74, UR7 ;  /* 0x000000074a267c20 */ /* 0x000fe20008410000 */
[----:B------:R-:W-:Y:S01]  /*23c0*/  FMUL.FTZ R40, R83, UR7 ;  /* 0x0000000753287c20 */ /* 0x000fe20008410000 */
[----:B------:R-:W-:Y:S01]  /*23d0*/  UPRMT UR6, UR43, 0x654, UR6 ;  /* 0x000006542b067896 */ /* 0x000fe20008000006 */
[----:B------:R-:W-:Y:S01]  /*23e0*/  FMUL.FTZ R3, R25, UR7 ;  /* 0x0000000719037c20 */ /* 0x000fe20008410000 */
        /* <DEDUP_REMOVED lines=47> */
[----:B------:R-:W0:Y:S01]  /*26e0*/  MUFU.TANH R2, R2 ;  /* 0x0000000200027308 */ /* 0x000e220000002400 */
[C-C-:B------:R-:W-:Y:S01]  /*26f0*/  IADD3 R34, -R16.reuse, 0x1, R83.reuse ;  /* 0x0000000110227810 */ /* 0x140fe20007ffe153 */
[----:B------:R-:W-:Y:S01]  /*2700*/  ULDC UR23, c[0x0][0x9dc] ;  /* 0x0002770000177ab9 */ /* 0x000fe20000000800 */
[----:B------:R-:W-:Y:S01]  /*2710*/  SYNCS.ARRIVE.TRANS64.RED.A1T0 RZ, [UR6], RZ ;  /* 0x000000ffffff79a7 */ /* 0x000fe20008100406 */
[----:B------:R-:W-:Y:S01]  /*2720*/  ULOP3.LUT UR6, URZ, UR23, URZ, 0x33, !UPT ;  /* 0x000000173f067292 */ /* 0x000fe2000f8e333f */
[----:B------:R-:W-:Y:S01]  /*2730*/  IADD3 R34, -R35, UR40, R34 ;  /* 0x0000002823227c10 */ /* 0x000fe2000fffe122 */
[----:B------:R-:W-:Y:S01]  /*2740*/  ULDC UR14, c[0x0][0x9e0] ;  /* 0x00027800000e7ab9 */ /* 0x000fe20000000800 */
[----:B------:R-:W-:Y:S01]  /*2750*/  IADD3 R82, -R16, UR40, R83 ;  /* 0x0000002810527c10 */ /* 0x000fe2000fffe153 */
[----:B------:R-:W1:Y:S01]  /*2760*/  MUFU.TANH R3, R3 ;  /* 0x0000000300037308 */ /* 0x000e620000002400 */
[----:B------:R-:W-:Y:S01]  /*2770*/  LEA R79, R88, 0xffffff80, 0x7 ;  /* 0xffffff80584f7811 */ /* 0x000fe200078e38ff */
[----:B------:R-:W-:-:S02]  /*2780*/  VIADD R87, R34, UR14 ;  /* 0x0000000e22577c36 */ /* 0x000fc40008000000 */
[----:B------:R-:W-:-:S03]  /*2790*/  VIADD R86, R34, UR6 ;  /* 0x0000000622567c36 */ /* 0x000fc60008000000 */
[----:B--2---:R-:W-:Y:S01]  /*27a0*/  VIADDMNMX R80, R57, R87, R82, PT ;  /* 0x0000005739507246 */ /* 0x004fe20003800152 */
[----:B------:R-:W2:Y:S01]  /*27b0*/  MUFU.TANH R0, R0 ;  /* 0x0000000000007308 */ /* 0x000ea20000002400 */
        /* <DEDUP_REMOVED lines=77> */
.L_x_14034:
[----:B------:R-:W-:Y:S02]  /*2c90*/  ULDC UR6, c[0x0][0x9e4] ;  /* 0x0002790000067ab9 */ /* 0x000fe40000000800 */
[----:B------:R-:W-:-:S05]  /*2ca0*/  IMAD.U32 R58, RZ, RZ, UR6 ;  /* 0x00000006ff3a7e24 */ /* 0x000fca000f8e00ff */
[----:B------:R-:W-:-:S13]  /*2cb0*/  ISETP.NE.AND P1, PT, R58, 0x1, PT ;  /* 0x000000013a00780c */ /* 0x000fda0003f25270 */
[----:B------:R-:W1:Y:S02]  /*2cc0*/  @P1 LDC.64 R34, c[0x0][0x9e8] ;  /* 0x00027a00ff221b82 */ /* 0x000e640000000a00 */
[----:B-1----:R-:W-:-:S05]  /*2cd0*/  @P1 IMAD.HI.U32 R34, R57, R34, RZ ;  /* 0x0000002239221227 */ /* 0x002fca00078e00ff */
[----:B------:R-:W-:-:S07]  /*2ce0*/  @P1 SHF.R.U32.HI R57, RZ, R35, R34 ;  /* 0x00000023ff391219 */ /* 0x000fce0000011622 */
.L_x_14035:
[----:B------:R-:W-:Y:S05]  /*2cf0*/  BSYNC B0 ;  /* 0x0000000000007941 */ /* 0x000fea0003800000 */
.L_x_14033:
[----:B------:R-:W-:-:S04]  /*2d00*/  IMAD R57, R57, R58, -R79 ;  /* 0x0000003a39397224 */ /* 0x000fc800078e0a4f */
[----:B------:R-:W-:-:S05]  /*2d10*/  IMAD.IADD R57, R57, 0x1, -R16 ;  /* 0x0000000139397824 */ /* 0x000fca00078e0a10 */
[----:B------:R-:W-:Y:S02]  /*2d20*/  VIADDMNMX R80, R57, R58, R80, PT ;  /* 0x0000003a39507246 */ /* 0x000fe40003800150 */
[----:B------:R-:W-:-:S07]  /*2d30*/  VIMNMX R81, R81, R57, !PT ;  /* 0x0000003951517248 */ /* 0x000fce0007fe0100 */
.L_x_14032:
        /* <DEDUP_REMOVED lines=158> */
[----:B------:R-:W-:Y:S01]  /*3720*/  ISETP.GE.AND P3, PT, R83, 0x71, PT ;  /* 0x000000715300780c */ /* 0x000fe20003f66270 */
[----:B------:R-:W0:Y:S01]  /*3730*/  SHFL.IDX PT, R75, R77, 0x1, 0x1c1f ;  /* 0x003c1f004d4b7f89 */ /* 0x000e2200000e0000 */
[----:B------:R-:W-:Y:S02]  /*3740*/  @P4 LOP3.LUT R23, R23, 0x20, RZ, 0xfc, !PT ;  /* 0x0000002017174812 */ /* 0x000fe400078efcff */
[----:B------:R-:W-:Y:S02]  /*3750*/  ISETP.GT.AND P4, PT, R81, 0x70, !P3 ;  /* 0x000000705100780c */ /* 0x000fe40005f84270 */
[----:B------:R-:W-:Y:S02]  /*3760*/  LOP3.LUT R23, R23, 0xfffffffd, RZ, 0xc0, !PT ;  /* 0xfffffffd17177812 */ /* 0x000fe400078ec0ff */
[----:B------:R-:W-:-:S04]  /*3770*/  ISETP.LT.OR P4, PT, R80, 0x71, P4 ;  /* 0x000000715000780c */ /* 0x000fc80002781670 */
[----:B------:R-:W-:Y:S02]  /*3780*/  FSEL R51, R76, -INF , !P4 ;  /* 0xff8000004c337808 */ /* 0x000fe40006000000 */
[----:B------:R-:W-:-:S04]  /*3790*/  ISETP.GE.AND P4, PT, R83, 0x72, PT ;  /* 0x000000725300780c */ /* 0x000fc80003f86270 */
[----:B------:R-:W-:-:S04]  /*37a0*/  ISETP.GT.AND P5, PT, R81, 0x71, !P4 ;  /* 0x000000715100780c */ /* 0x000fc800067a4270 */
[----:B------:R-:W-:Y:S02]  /*37b0*/  ISETP.LT.OR P5, PT, R80, 0x72, P5 ;  /* 0x000000725000780c */ /* 0x000fe40002fa1670 */
[----:B0-----:R-:W-:Y:S01]  /*37c0*/  VIADDMNMX R72, R75, R87, R82, PT ;  /* 0x000000574b487246 */ /* 0x001fe20003800152 */
[----:B------:R-:W-:Y:S01]  /*37d0*/  IMAD.IADD R73, R86, 0x1, R75 ;  /* 0x0000000156497824 */ /* 0x000fe200078e024b */
        /* <DEDUP_REMOVED lines=32> */
.L_x_14038:
[----:B------:R-:W-:Y:S02]  /*39e0*/  ULDC UR6, c[0x0][0x9e4] ;  /* 0x0002790000067ab9 */ /* 0x000fe40000000800 */
[----:B------:R-:W-:-:S05]  /*39f0*/  IMAD.U32 R76, RZ, RZ, UR6 ;  /* 0x00000006ff4c7e24 */ /* 0x000fca000f8e00ff */
[----:B------:R-:W-:-:S13]  /*3a00*/  ISETP.NE.AND P6, PT, R76, 0x1, PT ;  /* 0x000000014c00780c */ /* 0x000fda0003fc5270 */
[----:B------:R-:W0:Y:S02]  /*3a10*/  @P6 LDC.64 R2, c[0x0][0x9e8] ;  /* 0x00027a00ff026b82 */ /* 0x000e240000000a00 */
[----:B0-----:R-:W-:-:S05]  /*3a20*/  @P6 IMAD.HI.U32 R2, R75, R2, RZ ;  /* 0x000000024b026227 */ /* 0x001fca00078e00ff */
[----:B------:R-:W-:-:S07]  /*3a30*/  @P6 SHF.R.U32.HI R75, RZ, R3, R2 ;  /* 0x00000003ff4b6219 */ /* 0x000fce0000011602 */
.L_x_14039:
[----:B------:R-:W-:Y:S05]  /*3a40*/  BSYNC B0 ;  /* 0x0000000000007941 */ /* 0x000fea0003800000 */
.L_x_14037:
[----:B------:R-:W-:-:S04]  /*3a50*/  IMAD R75, R75, R76, -R79 ;  /* 0x0000004c4b4b7224 */ /* 0x000fc800078e0a4f */
[----:B------:R-:W-:-:S05]  /*3a60*/  IMAD.IADD R75, R75, 0x1, -R16 ;  /* 0x000000014b4b7824 */ /* 0x000fca00078e0a10 */
[----:B------:R-:W-:Y:S02]  /*3a70*/  VIADDMNMX R72, R75, R76, R72, PT ;  /* 0x0000004c4b487246 */ /* 0x000fe40003800148 */
[----:B------:R-:W-:-:S07]  /*3a80*/  VIMNMX R73, R73, R75, !PT ;  /* 0x0000004b49497248 */ /* 0x000fce0007fe0100 */
.L_x_14036:
[----:B------:R-:W-:Y:S01]  /*3a90*/  ISETP.GT.AND P1, PT, R73, 0x1, !P1 ;  /* 0x000000014900780c */ /* 0x000fe20004f24270 */
[----:B------:R-:W-:Y:S01]  /*3aa0*/  ULDC UR21, c[0x0][0x988] ;  /* 0x0002620000157ab9 */ /* 0x000fe20000000800 */
[----:B------:R-:W-:Y:S01]  /*3ab0*/  LOP3.LUT P6, RZ, R23, 0x4, RZ, 0xc0, !PT ;  /* 0x0000000417ff7812 */ /* 0x000fe200078cc0ff */
        /* <DEDUP_REMOVED lines=27> */
[C---:B------:R-:W-:Y:S02]  /*3c70*/  ISETP.LT.OR P3, PT, R72.reuse, 0x71, P3 ;  /* 0x000000714800780c */ /* 0x040fe40001f61670 */
[----:B------:R-:W-:Y:S02]  /*3c80*/  ISETP.LT.OR P1, PT, R72, 0x12, P1 ;  /* 0x000000124800780c */ /* 0x000fe40000f21670 */
[----:B------:R-:W-:Y:S02]  /*3c90*/  ISETP.GT.AND P5, PT, R73, 0x78, !P5 ;  /* 0x000000784900780c */ /* 0x000fe40006fa4270 */
        /* <DEDUP_REMOVED lines=74> */
[C---:B------:R-:W-:Y:S01]  /*4140*/  LOP3.LUT P1, RZ, R23.reuse, 0x4000, RZ, 0xc0, !PT ;  /* 0x0000400017ff7812 */ /* 0x040fe2000782c0ff */
[----:B------:R-:W0:Y:S01]  /*4150*/  SHFL.BFLY PT, R6, R7, 0x2, 0x1f ;  /* 0x0c401f0007067f89 */ /* 0x000e2200000e0000 */
[----:B------:R-:W-:Y:S02]  /*4160*/  LOP3.LUT P2, RZ, R23, 0x80, RZ, 0xc0, !PT ;  /* 0x0000008017ff7812 */ /* 0x000fe4000784c0ff */
[----:B------:R-:W-:Y:S02]  /*4170*/  ISETP.GT.AND P1, PT, R73, 0x41, !P1 ;  /* 0x000000414900780c */ /* 0x000fe40004f24270 */
[----:B------:R-:W-:Y:S02]  /*4180*/  LOP3.LUT P6, RZ, R23, 0x40, RZ, 0xc0, !PT ;  /* 0x0000004017ff7812 */ /* 0x000fe400078cc0ff */
[----:B------:R-:W-:-:S02]  /*4190*/  ISETP.LT.OR P1, PT, R72, 0x42, P1 ;  /* 0x000000424800780c */ /* 0x000fc40000f21670 */
[----:B------:R-:W-:Y:S02]  /*41a0*/  ISETP.LT.OR P4, PT, R72, 0x72, P4 ;  /* 0x000000724800780c */ /* 0x000fe40002781670 */
[----:B------:R-:W-:Y:S02]  /*41b0*/  FSEL R26, R26, -INF , !P1 ;  /* 0xff8000001a1a7808 */ /* 0x000fe40004800000 */
[----:B------:R-:W-:Y:S02]  /*41c0*/  LOP3.LUT P1, RZ, R23, 0x2000, RZ, 0xc0, !PT ;  /* 0x0000200017ff7812 */ /* 0x000fe4000782c0ff */
[----:B------:R-:W-:Y:S02]  /*41d0*/  FSEL R37, R37, -INF , !P3 ;  /* 0xff80000025257808 */ /* 0x000fe40005800000 */
[----:B------:R-:W-:Y:S02]  /*41e0*/  ISETP.GT.AND P1, PT, R73, 0x48, !P1 ;  /* 0x000000484900780c */ /* 0x000fe40004f24270 */
[----:B------:R-:W-:-:S02]  /*41f0*/  ISETP.LT.OR P5, PT, R72, 0x79, P5 ;  /* 0x000000794800780c */ /* 0x000fc40002fa1670 */
[----:B------:R-:W-:Y:S02]  /*4200*/  ISETP.LT.OR P1, PT, R72, 0x49, P1 ;  /* 0x000000494800780c */ /* 0x000fe40000f21670 */
[----:B------:R-:W-:Y:S02]  /*4210*/  FSEL R40, R40, -INF , !P4 ;  /* 0xff80000028287808 */ /* 0x000fe40006000000 */
[----:B------:R-:W-:Y:S02]  /*4220*/  FSEL R27, R27, -INF , !P1 ;  /* 0xff8000001b1b7808 */ /* 0x000fe40004800000 */
[----:B------:R-:W-:Y:S02]  /*4230*/  LOP3.LUT P1, RZ, R23, 0x1000, RZ, 0xc0, !PT ;  /* 0x0000100017ff7812 */ /* 0x000fe4000782c0ff */
[----:B0-----:R-:W-:Y:S02]  /*4240*/  FMNMX.FTZ R77, R7, R6, !PT ;  /* 0x00000006074d7209 */ /* 0x001fe40007810000 */
[----:B------:R-:W-:-:S03]  /*4250*/  ISETP.GT.AND P1, PT, R73, 0x49, !P1 ;  /* 0x000000494900780c */ /* 0x000fc60004f24270 */
[----:B------:R-:W0:Y:S01]  /*4260*/  SHFL.BFLY PT, R6, R77, 0x1, 0x1f ;  /* 0x0c201f004d067f89 */ /* 0x000e2200000e0000 */
[----:B------:R-:W-:-:S04]  /*4270*/  ISETP.LT.OR P1, PT, R72, 0x4a, P1 ;  /* 0x0000004a4800780c */ /* 0x000fc80000f21670 */
[----:B------:R-:W-:Y:S02]  /*4280*/  FSEL R28, R28, -INF , !P1 ;  /* 0xff8000001c1c7808 */ /* 0x000fe40004800000 */
[----:B------:R-:W-:-:S04]  /*4290*/  LOP3.LUT P1, RZ, R23, 0x800, RZ, 0xc0, !PT ;  /* 0x0000080017ff7812 */ /* 0x000fc8000782c0ff */
[----:B------:R-:W-:-:S04]  /*42a0*/  ISETP.GT.AND P1, PT, R73, 0x50, !P1 ;  /* 0x000000504900780c */ /* 0x000fc80004f24270 */
[----:B------:R-:W-:-:S04]  /*42b0*/  ISETP.LT.OR P1, PT, R72, 0x51, P1 ;  /* 0x000000514800780c */ /* 0x000fc80000f21670 */
[----:B------:R-:W-:Y:S02]  /*42c0*/  FSEL R31, R31, -INF , !P1 ;  /* 0xff8000001f1f7808 */ /* 0x000fe40004800000 */
[----:B------:R-:W-:Y:S02]  /*42d0*/  LOP3.LUT P1, RZ, R23, 0x400, RZ, 0xc0, !PT ;  /* 0x0000040017ff7812 */ /* 0x000fe4000782c0ff */
[----:B0-----:R-:W-:Y:S02]  /*42e0*/  FMNMX.FTZ R6, R77, R6, !PT ;  /* 0x000000064d067209 */ /* 0x001fe40007810000 */
[----:B------:R-:W-:-:S03]  /*42f0*/  ISETP.GT.AND P1, PT, R73, 0x51, !P1 ;  /* 0x000000514900780c */ /* 0x000fc60004f24270 */
[----:B------:R-:W-:Y:S01]  /*4300*/  FMUL.FTZ R76, R6, UR21 ;  /* 0x00000015064c7c20 */ /* 0x000fe20008410000 */
        /* <DEDUP_REMOVED lines=20> */
[----:B------:R-:W-:-:S02]  /*4450*/  FSETP.NEU.FTZ.AND P1, PT, R6, -INF , PT ;  /* 0xff8000000600780b */ /* 0x000fc40003f3d000 */
[----:B------:R-:W-:Y:S02]  /*4460*/  FSEL R30, R30, -INF , !P2 ;  /* 0xff8000001e1e7808 */ /* 0x000fe40005000000 */
[----:B------:R-:W-:Y:S02]  /*4470*/  FSEL R76, R76, RZ, P1 ;  /* 0x000000ff4c4c7208 */ /* 0x000fe40000800000 */
[----:B------:R-:W-:Y:S02]  /*4480*/  ISETP.GT.AND P1, PT, R73, RZ, !P6 ;  /* 0x000000ff4900720c */ /* 0x000fe40007724270 */
[----:B------:R-:W-:Y:S01]  /*4490*/  LOP3.LUT P6, RZ, R23, 0x1, RZ, 0xc0, !PT ;  /* 0x0000000117ff7812 */ /* 0x000fe200078cc0ff */
[--C-:B------:R-:W-:Y:S01]  /*44a0*/  FFMA.FTZ R150, R58, UR21, -R76.reuse ;  /* 0x000000153a967c23 */ /* 0x100fe2000801084c */
[----:B------:R-:W-:Y:S01]  /*44b0*/  ISETP.LT.OR P1, PT, R72, 0x1, P1 ;  /* 0x000000014800780c */ /* 0x000fe20000f21670 */
[--C-:B------:R-:W-:Y:S01]  /*44c0*/  FFMA.FTZ R132, R56, UR21, -R76.reuse ;  /* 0x0000001538847c23 */ /* 0x100fe2000801084c */
[----:B------:R-:W-:Y:S01]  /*44d0*/  ISETP.GT.AND P6, PT, R73, 0x79, !P6 ;  /* 0x000000794900780c */ /* 0x000fe200077c4270 */
        /* <DEDUP_REMOVED lines=15> */
[----:B------:R-:W-:Y:S01]  /*45d0*/  ISETP.LT.OR P6, PT, R72, 0x7a, P6 ;  /* 0x0000007a4800780c */ /* 0x000fe200037c1670 */
[----:B------:R-:W0:Y:S01]  /*45e0*/  MUFU.EX2 R57, R57 ;  /* 0x0000003900397308 */ /* 0x000e220000000800 */
[----:B------:R-:W-:Y:S01]  /*45f0*/  FMNMX.FTZ R0, R8, R7, !PT ;  /* 0x0000000708007209 */ /* 0x000fe20007810000 */
[--C-:B------:R-:W-:Y:S01]  /*4600*/  FFMA.FTZ R63, R63, UR21, -R76.reuse ;  /* 0x000000153f3f7c23 */ /* 0x100fe2000801084c */
[----:B------:R-:W-:Y:S01]  /*4610*/  FSEL R42, R42, -INF , !P6 ;  /* 0xff8000002a2a7808 */ /* 0x000fe20007000000 */
[--C-:B------:R-:W-:Y:S01]  /*4620*/  FFMA.FTZ R140, R64, UR21, -R76.reuse ;  /* 0x00000015408c7c23 */ /* 0x100fe2000801084c */
[----:B------:R-:W-:Y:S01]  /*4630*/  FMNMX.FTZ R0, R3, R0, !PT ;  /* 0x0000000003007209 */ /* 0x000fe20007810000 */
[--C-:B------:R-:W-:Y:S01]  /*4640*/  FFMA.FTZ R65, R65, UR21, -R76.reuse ;  /* 0x0000001541417c23 */ /* 0x100fe2000801084c */
[--C-:B------:R-:W-:Y:S01]  /*4650*/  FFMA.FTZ R142, R66, UR21, -R76.reuse ;  /* 0x00000015428e7c23 */ /* 0x100fe2000801084c */
[----:B------:R-:W1:Y:S01]  /*4660*/  MUFU.EX2 R150, R150 ;  /* 0x0000009600967308 */ /* 0x000e620000000800 */
[----:B------:R-:W-:Y:S01]  /*4670*/  FMNMX.FTZ R7, R9, R0, !PT ;  /* 0x0000000009077209 */ /* 0x000fe20007810000 */
[--C-:B------:R-:W-:Y:S01]  /*4680*/  FFMA.FTZ R67, R67, UR21, -R76.reuse ;  /* 0x0000001543437c23 */ /* 0x100fe2000801084c */
[--C-:B------:R-:W-:Y:S01]  /*4690*/  FFMA.FTZ R136, R68, UR21, -R76.reuse ;  /* 0x0000001544887c23 */ /* 0x100fe2000801084c */
[--C-:B------:R-:W-:Y:S01]  /*46a0*/  FFMA.FTZ R69, R69, UR21, -R76.reuse ;  /* 0x0000001545457c23 */ /* 0x100fe2000801084c */
[----:B------:R-:W-:Y:S01]  /*46b0*/  FMNMX.FTZ R0, R10, R7, !PT ;  /* 0x000000070a007209 */ /* 0x000fe20007810000 */
[--C-:B------:R-:W-:Y:S01]  /*46c0*/  FFMA.FTZ R138, R70, UR21, -R76.reuse ;  /* 0x00000015468a7c23 */ /* 0x100fe2000801084c */
[--C-:B------:R-:W-:Y:S01]  /*46d0*/  FFMA.FTZ R71, R71, UR21, -R76.reuse ;  /* 0x0000001547477c23 */ /* 0x100fe2000801084c */
[----:B------:R-:W2:Y:S01]  /*46e0*/  MUFU.EX2 R59, R59 ;  /* 0x0000003b003b7308 */ /* 0x000ea20000000800 */
[----:B------:R-:W-:Y:S01]  /*46f0*/  FMNMX.FTZ R7, R11, R0, !PT ;  /* 0x000000000b077209 */ /* 0x000fe20007810000 */
[--C-:B------:R-:W-:Y:S01]  /*4700*/  FFMA.FTZ R128, R44, UR21, -R76.reuse ;  /* 0x000000152c807c23 */ /* 0x100fe2000801084c */
[--C-:B------:R-:W-:Y:S01]  /*4710*/  FFMA.FTZ R35, R35, UR21, -R76.reuse ;  /* 0x0000001523237c23 */ /* 0x100fe2000801084c */
[--C-:B------:R-:W-:Y:S01]  /*4720*/  FFMA.FTZ R130, R46, UR21, -R76.reuse ;  /* 0x000000152e827c23 */ /* 0x100fe2000801084c */
[----:B------:R-:W-:Y:S01]  /*4730*/  FMNMX.FTZ R0, R12, R7, !PT ;  /* 0x000000070c007209 */ /* 0x000fe20007810000 */
[--C-:B------:R-:W-:Y:S01]  /*4740*/  FFMA.FTZ R124, R49, UR21, -R76.reuse ;  /* 0x00000015317c7c23 */ /* 0x100fe2000801084c */
[--C-:B------:R-:W-:Y:S01]  /*4750*/  FFMA.FTZ R126, R50, UR21, -R76.reuse ;  /* 0x00000015327e7c23 */ /* 0x100fe2000801084c */
[----:B------:R-:W3:Y:S01]  /*4760*/  MUFU.EX2 R144, R144 ;  /* 0x0000009000907308 */ /* 0x000ee20000000800 */
[----:B------:R-:W-:Y:S01]  /*4770*/  FMNMX.FTZ R7, R13, R0, !PT ;  /* 0x000000000d077209 */ /* 0x000fe20007810000 */
[--C-:B------:R-:W-:Y:S01]  /*4780*/  FFMA.FTZ R49, R54, UR21, -R76.reuse ;  /* 0x0000001536317c23 */ /* 0x100fe2000801084c */
[--C-:B------:R-:W-:Y:S01]  /*4790*/  FFMA.FTZ R120, R51, UR21, -R76.reuse ;  /* 0x0000001533787c23 */ /* 0x100fe2000801084c */
[--C-:B------:R-:W-:Y:S01]  /*47a0*/  FFMA.FTZ R51, R53, UR21, -R76.reuse ;  /* 0x0000001535337c23 */ /* 0x100fe2000801084c */
[----:B------:R-:W-:Y:S01]  /*47b0*/  FMNMX.FTZ R0, R14, R7, !PT ;  /* 0x000000070e007209 */ /* 0x000fe20007810000 */
[--C-:B------:R-:W-:Y:S01]  /*47c0*/  FFMA.FTZ R122, R48, UR21, -R76.reuse ;  /* 0x00000015307a7c23 */ /* 0x100fe2000801084c */
[----:B------:R-:W-:Y:S01]  /*47d0*/  FFMA.FTZ R53, R52, UR21, -R76 ;  /* 0x0000001534357c23 */ /* 0x000fe2000801084c */
[----:B------:R-:W4:Y:S01]  /*47e0*/  MUFU.EX2 R61, R61 ;  /* 0x0000003d003d7308 */ /* 0x000f220000000800 */
[----:B------:R-:W-:-:S04]  /*47f0*/  FMNMX.FTZ R7, R15, R0, !PT ;  /* 0x000000000f077209 */ /* 0x000fc80007810000 */
[----:B------:R-:W-:-:S03]  /*4800*/  FMNMX.FTZ R0, R20, R7, !PT ;  /* 0x0000000714007209 */ /* 0x000fc60007810000 */
[----:B------:R-:W5:Y:S01]  /*4810*/  MUFU.EX2 R146, R146 ;  /* 0x0000009200927308 */ /* 0x000f620000000800 */
        /* <DEDUP_REMOVED lines=12> */
[----:B------:R-:W-:Y:S02]  /*48e0*/  FMNMX.FTZ R7, R33, R0, !PT ;  /* 0x0000000021077209 */ /* 0x000fe40007810000 */
[----:B------:R-:W-:Y:S02]  /*48f0*/  FSEL R0, R29, -INF , !P1 ;  /* 0xff8000001d007808 */ /* 0x000fe40004800000 */
        /* <DEDUP_REMOVED lines=10> */
[--C-:B------:R-:W-:Y:S01]  /*49a0*/  FFMA.FTZ R41, R43, UR21, -R76.reuse ;  /* 0x000000152b297c23 */ /* 0x100fe2000801084c */
[----:B------:R-:W-:Y:S01]  /*49b0*/  FMNMX.FTZ R7, R40, R7, !PT ;  /* 0x0000000728077209 */ /* 0x000fe20007810000 */
[--C-:B------:R-:W-:Y:S01]  /*49c0*/  FFMA.FTZ R43, R45, UR21, -R76.reuse ;  /* 0x000000152d2b7c23 */ /* 0x100fe2000801084c */
[--C-:B------:R-:W-:Y:S01]  /*49d0*/  FFMA.FTZ R45, R47, UR21, -R76.reuse ;  /* 0x000000152f2d7c23 */ /* 0x100fe2000801084c */
[----:B------:R-:W-:Y:S01]  /*49e0*/  FFMA.FTZ R47, R55, UR21, -R76 ;  /* 0x00000015372f7c23 */ /* 0x000fe2000801084c */
        /* <DEDUP_REMOVED lines=67> */
[----:B------:R-:W-:Y:S01]  /*4e20*/  F2FP.BF16.F32.PACK_AB R149, R4, R149 ;  /* 0x000000950495723e */ /* 0x000fe200000010ff */
[----:B------:R-:W0:Y:S01]  /*4e30*/  MUFU.EX2 R8, R8 ;  /* 0x0000000800087308 */ /* 0x000e220000000800 */
        /* <DEDUP_REMOVED lines=11> */
[----:B------:R-:W-:Y:S01]  /*4ef0*/  FADD.FTZ R3, R145, R2 ;  /* 0x0000000291037221 */ /* 0x000fe20000010000 */
[----:B------:R-:W-:Y:S02]  /*4f00*/  F2FP.BF16.F32.PACK_AB R146, R63, R146 ;  /* 0x000000923f92723e */ /* 0x000fe400000010ff */
[----:B------:R-:W2:Y:S01]  /*4f10*/  MUFU.EX2 R10, R10 ;  /* 0x0000000a000a7308 */ /* 0x000ea20000000800 */
[----:B0-----:R-:W-:Y:S01]  /*4f20*/  FADD.FTZ R2, R8, R3 ;  /* 0x0000000308027221 */ /* 0x001fe20000010000 */
[----:B------:R-:W-:Y:S02]  /*4f30*/  F2FP.BF16.F32.PACK_AB R140, R65, R140 ;  /* 0x0000008c418c723e */ /* 0x000fe400000010ff */
[----:B------:R-:W-:Y:S02]  /*4f40*/  F2FP.BF16.F32.PACK_AB R142, R67, R142 ;  /* 0x0000008e438e723e */ /* 0x000fe400000010ff */
[----:B------:R-:W-:Y:S02]  /*4f50*/  F2FP.BF16.F32.PACK_AB R136, R69, R136 ;  /* 0x000000884588723e */ /* 0x000fe400000010ff */
[----:B------:R-:W0:Y:S01]  /*4f60*/  MUFU.EX2 R141, R141 ;  /* 0x0000008d008d7308 */ /* 0x000e220000000800 */
[----:B-1----:R-:W-:Y:S01]  /*4f70*/  FADD.FTZ R3, R147, R2 ;  /* 0x0000000293037221 */ /* 0x002fe20000010000 */
[----:B------:R-:W-:Y:S01]  /*4f80*/  FADD.FTZ R2, R132, R5 ;  /* 0x0000000584027221 */ /* 0x000fe20000010000 */
[----:B------:R-:W-:-:S02]  /*4f90*/  F2FP.BF16.F32.PACK_AB R138, R29, R138 ;  /* 0x0000008a1d8a723e */ /* 0x000fc400000010ff */
[C---:B------:R-:W-:Y:S01]  /*4fa0*/  F2FP.BF16.F32.PACK_AB R132, R35.reuse, R132 ;  /* 0x000000842384723e */ /* 0x040fe200000010ff */
[----:B------:R-:W-:Y:S01]  /*4fb0*/  FADD.FTZ R5, R35, R2 ;  /* 0x0000000223057221 */ /* 0x000fe20000010000 */
[----:B------:R-:W-:Y:S01]  /*4fc0*/  FFMA.FTZ R2, R0, UR21, -R55 ;  /* 0x0000001500027c23 */ /* 0x000fe20008010837 */
[----:B------:R-:W1:Y:S01]  /*4fd0*/  MUFU.EX2 R12, R12 ;  /* 0x0000000c000c7308 */ /* 0x000e620000000800 */
[----:B--2---:R-:W-:Y:S01]  /*4fe0*/  FADD.FTZ R44, R10, R3 ;  /* 0x000000030a2c7221 */ /* 0x004fe20000010000 */
[----:B------:R-:W-:Y:S02]  /*4ff0*/  F2FP.BF16.F32.PACK_AB R151, R34, R151 ;  /* 0x000000972297723e */ /* 0x000fe400000010ff */
[----:B------:R-:W-:Y:S02]  /*5000*/  F2FP.BF16.F32.PACK_AB R145, R8, R145 ;  /* 0x000000910891723e */ /* 0x000fe400000010ff */
[----:B------:R-:W-:Y:S02]  /*5010*/  F2FP.BF16.F32.PACK_AB R147, R10, R147 ;  /* 0x000000930a93723e */ /* 0x000fe400000010ff */
[----:B------:R-:W2:Y:S01]  /*5020*/  MUFU.EX2 R143, R143 ;  /* 0x0000008f008f7308 */ /* 0x000ea20000000800 */
[----:B0-----:R-:W-:Y:S01]  /*5030*/  FADD.FTZ R3, R141, R44 ;  /* 0x0000002c8d037221 */ /* 0x001fe20000010000 */
[----:B------:R-:W-:Y:S01]  /*5040*/  FADD.FTZ R44, R134, R5 ;  /* 0x00000005862c7221 */ /* 0x000fe20000010000 */
[----:B------:R-:W-:-:S03]  /*5050*/  F2FP.BF16.F32.PACK_AB R134, R41, R134 ;  /* 0x000000862986723e */ /* 0x000fc600000010ff */
[----:B------:R-:W-:Y:S02]  /*5060*/  FADD.FTZ R5, R41, R44 ;  /* 0x0000002c29057221 */ /* 0x000fe40000010000 */
[----:B------:R-:W0:Y:S01]  /*5070*/  MUFU.EX2 R14, R14 ;  /* 0x0000000e000e7308 */ /* 0x000e220000000800 */
[----:B-1----:R-:W-:Y:S01]  /*5080*/  FADD.FTZ R0, R12, R3 ;  /* 0x000000030c007221 */ /* 0x002fe20000010000 */
[----:B------:R-:W-:Y:S01]  /*5090*/  FADD.FTZ R46, R128, R5 ;  /* 0x00000005802e7221 */ /* 0x000fe20000010000 */
[C---:B------:R-:W-:Y:S02]  /*50a0*/  F2FP.BF16.F32.PACK_AB R128, R43.reuse, R128 ;  /* 0x000000802b80723e */ /* 0x040fe400000010ff */
        /* <DEDUP_REMOVED lines=18> */
[----:B-1----:R-:W-:-:S07]  /*51d0*/  F2FP.BF16.F32.PACK_AB R139, R24, R139 ;  /* 0x0000008b188b723e */ /* 0x002fce00000010ff */
[----:B------:R-:W1:Y:S08]  /*51e0*/  MUFU.EX2 R135, R135 ;  /* 0x0000008700877308 */ /* 0x000e700000000800 */
[----:B------:R-:W3:Y:S08]  /*51f0*/  MUFU.EX2 R28, R28 ;  /* 0x0000001c001c7308 */ /* 0x000ef00000000800 */
[----:B------:R4:W-:Y:S08]  /*5200*/  MUFU.EX2 R0, R36 ;  /* 0x0000002400007308 */ /* 0x0009f00000000800 */
[----:B------:R-:W5:Y:S01]  /*5210*/  MUFU.EX2 R129, R129 ;  /* 0x0000008100817308 */ /* 0x000f620000000800 */
[----:B----4-:R-:W-:-:S04]  /*5220*/  FADD.FTZ R36, R24, R3 ;  /* 0x0000000318247221 */ /* 0x010fc80000010000 */
[----:B--2---:R-:W-:Y:S01]  /*5230*/  FADD.FTZ R3, R133, R36 ;  /* 0x0000002485037221 */ /* 0x004fe20000010000 */
[C---:B0-----:R-:W-:Y:S02]  /*5240*/  F2FP.BF16.F32.PACK_AB R133, R26.reuse, R133 ;  /* 0x000000851a85723e */ /* 0x041fe400000010ff */
[----:B------:R-:W0:Y:S01]  /*5250*/  MUFU.EX2 R32, R32 ;  /* 0x0000002000207308 */ /* 0x000e220000000800 */
[----:B------:R-:W-:-:S04]  /*5260*/  FADD.FTZ R36, R26, R3 ;  /* 0x000000031a247221 */ /* 0x000fc80000010000 */
[----:B-1----:R-:W-:Y:S01]  /*5270*/  FADD.FTZ R3, R135, R36 ;  /* 0x0000002487037221 */ /* 0x002fe20000010000 */
[C---:B---3--:R-:W-:Y:S02]  /*5280*/  F2FP.BF16.F32.PACK_AB R135, R28.reuse, R135 ;  /* 0x000000871c87723e */ /* 0x048fe400000010ff */
[----:B------:R-:W1:Y:S01]  /*5290*/  MUFU.EX2 R131, R131 ;  /* 0x0000008300837308 */ /* 0x000e620000000800 */
[----:B------:R-:W-:-:S04]  /*52a0*/  FADD.FTZ R36, R28, R3 ;  /* 0x000000031c247221 */ /* 0x000fc80000010000 */
[----:B-----5:R-:W-:-:S03]  /*52b0*/  FADD.FTZ R3, R129, R36 ;  /* 0x0000002481037221 */ /* 0x020fc60000010000 */
[----:B------:R-:W2:Y:S01]  /*52c0*/  MUFU.EX2 R38, R38 ;  /* 0x0000002600267308 */ /* 0x000ea20000000800 */
[C---:B0-----:R-:W-:Y:S01]  /*52d0*/  FADD.FTZ R36, R32.reuse, R3 ;  /* 0x0000000320247221 */ /* 0x041fe20000010000 */
[----:B------:R-:W-:-:S06]  /*52e0*/  F2FP.BF16.F32.PACK_AB R129, R32, R129 ;  /* 0x000000812081723e */ /* 0x000fcc00000010ff */
[----:B------:R-:W0:Y:S01]  /*52f0*/  MUFU.EX2 R124, R124 ;  /* 0x0000007c007c7308 */ /* 0x000e220000000800 */
[----:B-1----:R-:W-:Y:S01]  /*5300*/  FADD.FTZ R3, R131, R36 ;  /* 0x0000002483037221 */ /* 0x002fe20000010000 */
[----:B------:R-:W-:-:S03]  /*5310*/  F2FP.BF16.F32.PACK_AB R131, R0, R131 ;  /* 0x000000830083723e */ /* 0x000fc600000010ff */
[----:B------:R-:W-:-:S03]  /*5320*/  FADD.FTZ R3, R0, R3 ;  /* 0x0000000300037221 */ /* 0x000fc60000010000 */
        /* <DEDUP_REMOVED lines=31> */
[----:B--2---:R-:W-:Y:S01]  /*5520*/  FADD.FTZ R0, R56, R3 ;  /* 0x0000000338007221 */ /* 0x004fe20000010000 */
[----:B------:R-:W-:-:S06]  /*5530*/  VIADD R3, R88, 0xfffffffe ;  /* 0xfffffffe58037836 */ /* 0x000fcc0000000000 */
        /* <DEDUP_REMOVED lines=18> */
.L_x_14041:
[----:B------:R-:W-:Y:S02]  /*5660*/  ULDC UR18, c[0x0][0x9e4] ;  /* 0x0002790000127ab9 */ /* 0x000fe40000000800 */
[----:B------:R-:W-:-:S11]  /*5670*/  UISETP.NE.AND UP0, UPT, UR18, 0x1, UPT ;  /* 0x000000011200788c */ /* 0x000fd6000bf05270 */
[----:B------:R-:W-:Y:S02]  /*5680*/  @UP0 ULDC.64 UR6, c[0x0][0x9e8] ;  /* 0x00027a0000060ab9 */ /* 0x000fe40000000a00 */
[----:B------:R-:W-:-:S04]  /*5690*/  UIMAD.WIDE.U32 UR10, UR15, UR6, URZ ;  /* 0x000000060f0a72a5 */ /* 0x000fc8000f8e003f */
[----:B------:R-:W-:-:S12]  /*56a0*/  @UP0 USHF.R.U32.HI UR15, URZ, UR7, UR11 ;  /* 0x000000073f0f0299 */ /* 0x000fd8000801160b */
.L_x_14042:
[----:B------:R-:W-:-:S04]  /*56b0*/  UIMAD UR15, UR15, UR18, UR18 ;  /* 0x000000120f0f72a4 */ /* 0x000fc8000f8e0212 */
[----:B------:R-:W-:-:S04]  /*56c0*/  UISETP.LT.AND UP0, UPT, UR14, UR15, UPT ;  /* 0x0000000f0e00728c */ /* 0x000fc8000bf01270 */
[----:B------:R-:W-:-:S12]  /*56d0*/  USEL UR14, UR14, UR15, UP0 ;  /* 0x0000000f0e0e7287 */ /* 0x000fd80008000000 */
.L_x_14040:
        /* <DEDUP_REMOVED lines=21> */
[----:B------:R-:W-:-:S13]  /*5830*/  ISETP.GE.AND P1, PT, R3, UR26, PT ;  /* 0x0000001a03007c0c */ /* 0x000fda000bf26270 */
[----:B------:R-:W-:Y:S05]  /*5840*/  @!P1 BRA `(.L_x_14043) ;  /* 0x0000003400a49947 */ /* 0x000fea0003800000 */
        /* <DEDUP_REMOVED lines=10> */
.L_x_14062:
[----:B------:R-:W-:Y:S01]  /*58f0*/  ISETP.NE.AND P2, PT, RZ, UR44, PT ;  /* 0x0000002cff007c0c */ /* 0x000fe2000bf45270 */
[----:B------:R-:W-:-:S04]  /*5900*/  UISETP.NE.AND UP0, UPT, UR27, 0x1, UPT ;  /* 0x000000011b00788c */ /* 0x000fc8000bf05270 */
[----:B------:R-:W-:-:S04]  /*5910*/  USEL UR49, URZ, 0x1, UP0 ;  /* 0x000000013f317887 */ /* 0x000fc80008000000 */
[----:B------:R-:W-:-:S04]  /*5920*/  ULOP3.LUT UR49, UR28, UR49, URZ, 0x3c, !UPT ;  /* 0x000000311c317292 */ /* 0x000fc8000f8e3c3f */
[----:B------:R-:W-:Y:S08]  /*5930*/  @P2 BRA `(.L_x_14044) ;  /* 0x0000000000382947 */ /* 0x000ff00003800000 */
[----:B------:R-:W-:Y:S05]  /*5940*/  @!P0 BRA `(.L_x_14045) ;  /* 0x0000000000048947 */ /* 0x000fea0003800000 */
[----:B------:R-:W-:Y:S01]  /*5950*/  BPT.TRAP 0x1 ;  /* 0x000000040000795c */ /* 0x000fe20000300000 */
.L_x_14045:
        /* <DEDUP_REMOVED lines=9> */
.L_x_14046:
[----:B-1----:R-:W-:Y:S05]  /*59f0*/  @P1 BRA `(.L_x_14044) ;  /* 0x0000000000081947 */ /* 0x002fea0003800000 */
[----:B------:R-:W1:Y:S02]  /*5a00*/  SYNCS.PHASECHK.TRANS64.TRYWAIT P1, [UR6+0x16830], R6 ;  /* 0x01683006ff0075a7 */ /* 0x000e640008020146 */
[----:B-1----:R-:W-:Y:S05]  /*5a10*/  @!P1 BRA `(.L_x_14047) ;  /* 0x0000012800349947 */ /* 0x002fea0003800000 */
.L_x_14044:
[----:B-1----:R-:W1:Y:S01]  /*5a20*/  S2R R7, SR_TID.X ;  /* 0x0000000000077919 */ /* 0x002e620000002100 */
[----:B------:R-:W-:Y:S01]  /*5a30*/  UIADD3 UR48, UR27, 0x1, URZ ;  /* 0x000000011b307890 */ /* 0x000fe2000fffe03f */
[----:B------:R-:W-:Y:S01]  /*5a40*/  UMOV UR19, 0x40000040 ;  /* 0x4000004000137882 */ /* 0x000fe20000000000 */
[----:B------:R-:W-:Y:S02]  /*5a50*/  UMOV UR7, 0x40000040 ;  /* 0x4000004000077882 */ /* 0x000fe40000000000 */
[----:B------:R-:W-:Y:S01]  /*5a60*/  UISETP.NE.AND UP0, UPT, UR48, 0x2, UPT ;  /* 0x000000023000788c */ /* 0x000fe2000bf05270 */
[----:B------:R-:W-:Y:S01]  /*5a70*/  UMOV UR11, 0x40000040 ;  /* 0x40000040000b7882 */ /* 0x000fe20000000000 */
[----:B------:R-:W-:Y:S02]  /*5a80*/  UMOV UR15, 0x40000040 ;  /* 0x40000040000f7882 */ /* 0x000fe40000000000 */
[----:B------:R-:W-:-:S04]  /*5a90*/  USEL UR48, UR48, URZ, UP0 ;  /* 0x0000003f30307287 */ /* 0x000fc80008000000 */
        /* <DEDUP_REMOVED lines=22> */
.L_x_14049:
[----:B------:R-:W-:Y:S01]  /*5c00*/  ULEA UR6, UR27, UR45, 0x3 ;  /* 0x0000002d1b067291 */ /* 0x000fe2000f8e183f */
[----:B------:R-:W-:-:S05]  /*5c10*/  IMAD.U32 R6, RZ, RZ, UR28 ;  /* 0x0000001cff067e24 */ /* 0x000fca000f8e00ff */
[----:B------:R-:W-:-:S04]  /*5c20*/  SHF.L.U32 R6, R6, 0x1f, RZ ;  /* 0x0000001f06067819 */ /* 0x000fc800000006ff */
[----:B------:R0:W1:Y:S01]  /*5c30*/  SYNCS.PHASECHK.TRANS64.TRYWAIT P1, [UR6+0x16850], R6 ;  /* 0x01685006ff0075a7 */ /* 0x0000620008020146 */
[----:B------:R-:W-:Y:S05]  /*5c40*/  @!P0 BRA `(.L_x_14050) ;  /* 0x0000000000048947 */ /* 0x000fea0003800000 */
[----:B------:R-:W-:Y:S01]  /*5c50*/  BPT.TRAP 0x1 ;  /* 0x000000040000795c */ /* 0x000fe20000300000 */
.L_x_14050:
[----:B-1----:R-:W-:Y:S05]  /*5c60*/  @P1 BRA `(.L_x_14048) ;  /* 0x0000000000081947 */ /* 0x002fea0003800000 */
[----:B------:R-:W1:Y:S02]  /*5c70*/  SYNCS.PHASECHK.TRANS64.TRYWAIT P1, [UR6+0x16850], R6 ;  /* 0x01685006ff0075a7 */ /* 0x000e640008020146 */
[----:B-1----:R-:W-:Y:S05]  /*5c80*/  @!P1 BRA `(.L_x_14051) ;  /* 0x0000012400b09947 */ /* 0x002fea0003800000 */
.L_x_14048:
[----:B------:R-:W-:Y:S01]  /*5c90*/  UIADD3 UR6, UR45, 0x400, URZ ;  /* 0x000004002d067890 */ /* 0x000fe2000fffe03f */
[----:B------:R-:W-:Y:S01]  /*5ca0*/  WARPGROUP.ARRIVE ;  /* 0x00000000000079c5 */ /* 0x000fe20000000000 */
[----:B------:R-:W-:-:S05]  /*5cb0*/  UMOV UR7, 0x40000040 ;  /* 0x4000004000077882 */ /* 0x000fca0000000000 */
[----:B------:R-:W1:Y:S01]  /*5cc0*/  S2R R8, SR_TID.X ;  /* 0x0000000000087919 */ /* 0x000e620000002100 */
[----:B------:R-:W-:-:S04]  /*5cd0*/  USHF.R.U32.HI UR6, URZ, 0x4, UR6 ;  /* 0x000000043f067899 */ /* 0x000fc80008011606 */
[----:B------:R-:W-:-:S04]  /*5ce0*/  ULOP3.LUT UR6, UR6, 0x3fff, URZ, 0xc0, !UPT ;  /* 0x00003fff06067892 */ /* 0x000fc8000f8ec03f */
[----:B------:R-:W-:-:S07]  /*5cf0*/  ULEA UR10, UR27, UR6, 0xa ;  /* 0x000000061b0a7291 */ /* 0x000fce000f8e503f */
[----:B------:R-:W-:Y:S02]  /*5d00*/  UMOV UR6, UR10 ;  /* 0x0000000a00067c82 */ /* 0x000fe40008000000 */
[----:B------:R-:W-:Y:S01]  /*5d10*/  HGMMA.64x64x16.F32.BF16 R88, R148, gdesc[UR4].tnspB, R88, gsb0 ;  /* 0x40e0000494587df0 */ /* 0x000fe20008001858 */
[----:B------:R-:W-:Y:S01]  /*5d20*/  UIADD3 UR6, UR10, 0x80, URZ ;  /* 0x000000800a067890 */ /* 0x000fe2000fffe03f */
[----:B------:R-:W-:Y:S01]  /*5d30*/  UMOV UR7, 0x40000040 ;  /* 0x4000004000077882 */ /* 0x000fe20000000000 */
[----:B-1----:R-:W-:Y:S02]  /*5d40*/  SHF.R.U32.HI R7, RZ, 0x7, R8 ;  /* 0x00000007ff077819 */ /* 0x002fe40000011608 */
[----:B------:R-:W-:-:S03]  /*5d50*/  ISETP.GE.U32.AND P1, PT, R8, 0x180, PT ;  /* 0x000001800800780c */ /* 0x000fc60003f26070 */
[----:B0-----:R-:W-:-:S05]  /*5d60*/  VIADD R6, R7, 0x9 ;  /* 0x0000000907067836 */ /* 0x001fca0000000000 */
[----:B------:R-:W-:Y:S01]  /*5d70*/  SEL R6, R6, 0x9, !P1 ;  /* 0x0000000906067807 */ /* 0x000fe20004800000 */
        /* <DEDUP_REMOVED lines=37> */
.L_x_14052:
        /* <DEDUP_REMOVED lines=16> */
[----:B------:R-:W-:Y:S01]  /*60d0*/  ULEA UR6, UR48, UR45, 0x3 ;  /* 0x0000002d30067291 */ /* 0x000fe2000f8e183f */
[----:B------:R-:W-:Y:S01]  /*60e0*/  FMUL.FTZ R54, R64, UR25 ;  /* 0x0000001940367c20 */ /* 0x000fe20008410000 */
[----:B------:R-:W-:Y:S01]  /*60f0*/  FMUL.FTZ R64, R74, UR25 ;  /* 0x000000194a407c20 */ /* 0x000fe20008410000 */
[----:B------:R-:W-:Y:S01]  /*6100*/  @P1 IMAD.HI.U32 R46, R83, UR7, RZ ;  /* 0x00000007532e1c27 */ /* 0x000fe2000f8e00ff */
[----:B------:R-:W-:-:S03]  /*6110*/  @UP1 ULDC UR7, c[0x0][0x450] ;  /* 0x0001140000071ab9 */ /* 0x000fc60000000800 */
[----:B------:R-:W-:Y:S01]  /*6120*/  FMUL.FTZ R74, R84, UR25 ;  /* 0x00000019544a7c20 */ /* 0x000fe20008410000 */
[----:B0-----:R-:W-:Y:S01]  /*6130*/  FMUL.FTZ R6, R24, UR25 ;  /* 0x0000001918067c20 */ /* 0x001fe20008410000 */
[----:B------:R-:W-:Y:S01]  /*6140*/  UIADD3 UR6, UR6, 0x16840, URZ ;  /* 0x0001684006067890 */ /* 0x000fe2000fffe03f */
        /* <DEDUP_REMOVED lines=142> */
.L_x_14055:
[----:B------:R-:W-:-:S05]  /*6a30*/  IMAD.U32 R86, RZ, RZ, UR22 ;  /* 0x00000016ff567e24 */ /* 0x000fca000f8e00ff */
[----:B------:R-:W-:-:S13]  /*6a40*/  ISETP.NE.AND P1, PT, R86, 0x1, PT ;  /* 0x000000015600780c */ /* 0x000fda0003f25270 */
[----:B------:R-:W1:Y:S02]  /*6a50*/  @P1 LDC.64 R46, c[0x0][0x9e8] ;  /* 0x00027a00ff2e1b82 */ /* 0x000e640000000a00 */
[----:B-1----:R-:W-:-:S05]  /*6a60*/  @P1 IMAD.HI.U32 R46, R84, R46, RZ ;  /* 0x0000002e542e1227 */ /* 0x002fca00078e00ff */
[----:B------:R-:W-:-:S07]  /*6a70*/  @P1 SHF.R.U32.HI R84, RZ, R47, R46 ;  /* 0x0000002fff541219 */ /* 0x000fce000001162e */
.L_x_14056:
[----:B------:R-:W-:Y:S05]  /*6a80*/  BSYNC B0 ;  /* 0x0000000000007941 */ /* 0x000fea0003800000 */
.L_x_14054:
[----:B------:R-:W-:-:S04]  /*6a90*/  IMAD R47, R84, R86, -R77 ;  /* 0x00000056542f7224 */ /* 0x000fc800078e0a4d */
[----:B------:R-:W-:-:S05]  /*6aa0*/  IMAD.IADD R47, R47, 0x1, -R16 ;  /* 0x000000012f2f7824 */ /* 0x000fca00078e0a10 */
[----:B------:R-:W-:Y:S02]  /*6ab0*/  VIADDMNMX R80, R47, R86, R80, PT ;  /* 0x000000562f507246 */ /* 0x000fe40003800150 */
[----:B------:R-:W-:-:S07]  /*6ac0*/  VIMNMX R79, R79, R47, !PT ;  /* 0x0000002f4f4f7248 */ /* 0x000fce0007fe0100 */
.L_x_14053:
        /* <DEDUP_REMOVED lines=116> */
.L_x_14059:
[----:B------:R-:W-:-:S05]  /*7210*/  IMAD.U32 R80, RZ, RZ, UR22 ;  /* 0x00000016ff507e24 */ /* 0x000fca000f8e00ff */
[----:B------:R-:W-:-:S13]  /*7220*/  ISETP.NE.AND P2, PT, R80, 0x1, PT ;  /* 0x000000015000780c */ /* 0x000fda0003f45270 */
[----:B------:R-:W0:Y:S02]  /*7230*/  @P2 LDC.64 R6, c[0x0][0x9e8] ;  /* 0x00027a00ff062b82 */ /* 0x000e240000000a00 */
[----:B0-----:R-:W-:-:S05]  /*7240*/  @P2 IMAD.HI.U32 R6, R83, R6, RZ ;  /* 0x0000000653062227 */ /* 0x001fca00078e00ff */
[----:B------:R-:W-:-:S07]  /*7250*/  @P2 SHF.R.U32.HI R83, RZ, R7, R6 ;  /* 0x00000007ff532219 */ /* 0x000fce0000011606 */
.L_x_14060:
[----:B------:R-:W-:Y:S05]  /*7260*/  BSYNC B0 ;  /* 0x0000000000007941 */ /* 0x000fea0003800000 */
.L_x_14058:
[----:B------:R-:W-:-:S04]  /*7270*/  IMAD R77, R83, R80, -R77 ;  /* 0x00000050534d7224 */ /* 0x000fc800078e0a4d */
[----:B------:R-:W-:-:S05]  /*7280*/  IMAD.IADD R77, R77, 0x1, -R16 ;  /* 0x000000014d4d7824 */ /* 0x000fca00078e0a10 */
[----:B------:R-:W-:Y:S02]  /*7290*/  VIADDMNMX R82, R77, R80, R82, PT ;  /* 0x000000504d527246 */ /* 0x000fe40003800152 */
[----:B------:R-:W-:-:S07]  /*72a0*/  VIMNMX R81, R81, R77, !PT ;  /* 0x0000004d51517248 */ /* 0x000fce0007fe0100 */
.L_x_14057:
        /* <DEDUP_REMOVED lines=15> */
[----:B------:R-:W-:Y:S02]  /*73a0*/  ISETP.LT.OR P2, PT, R82, 0x2, P2 ;  /* 0x000000025200780c */ /* 0x000fe40001741670 */
[----:B------:R-:W-:Y:S02]  /*73b0*/  FMNMX.FTZ R6, R28, R7, !PT ;  /* 0x000000071c067209 */ /* 0x000fe40007810000 */
[----:B------:R-:W-:-:S02]  /*73c0*/  ISETP.GT.AND P5, PT, R81, RZ, P1 ;  /* 0x000000ff5100720c */ /* 0x000fc40000fa4270 */
[----:B------:R-:W-:Y:S02]  /*73d0*/  FMNMX.FTZ R7, R29, R6, !PT ;  /* 0x000000061d077209 */ /* 0x000fe40007810000 */
[----:B------:R-:W-:Y:S02]  /*73e0*/  FSEL R9, R9, -INF , !P2 ;  /* 0xff80000009097808 */ /* 0x000fe40005000000 */
[----:B------:R-:W-:Y:S02]  /*73f0*/  FMNMX.FTZ R6, R32, R7, !PT ;  /* 0x0000000720067209 */ /* 0x000fe40007810000 */
[----:B------:R-:W-:Y:S02]  /*7400*/  ISETP.LT.OR P5, PT, R82, 0x1, P5 ;  /* 0x000000015200780c */ /* 0x000fe40002fa1670 */
[----:B------:R-:W-:Y:S02]  /*7410*/  FMNMX.FTZ R7, R33, R6, !PT ;  /* 0x0000000621077209 */ /* 0x000fe40007810000 */
[----:B------:R-:W-:-:S02]  /*7420*/  ISETP.GT.AND P2, PT, R81, 0x11, P1 ;  /* 0x000000115100780c */ /* 0x000fc40000f44270 */
        /* <DEDUP_REMOVED lines=9> */
[----:B------:R-:W-:Y:S02]  /*74c0*/  ISETP.LT.OR P4, PT, R82, 0xa, P4 ;  /* 0x0000000a5200780c */ /* 0x000fe40002781670 */
[----:B------:R-:W-:Y:S02]  /*74d0*/  FMNMX.FTZ R7, R45, R6, !PT ;  /* 0x000000062d077209 */ /* 0x000fe40007810000 */
[----:B------:R-:W-:-:S02]  /*74e0*/  FSEL R12, R12, -INF , !P3 ;  /* 0xff8000000c0c7808 */ /* 0x000fc40005800000 */
[----:B------:R-:W-:Y:S02]  /*74f0*/  FMNMX.FTZ R6, R50, R7, !PT ;  /* 0x0000000732067209 */ /* 0x000fe40007810000 */
[----:B------:R-:W-:Y:S02]  /*7500*/  FSEL R13, R13, -INF , !P4 ;  /* 0xff8000000d0d7808 */ /* 0x000fe40006000000 */
[----:B------:R-:W-:Y:S02]  /*7510*/  FMNMX.FTZ R7, R51, R6, !PT ;  /* 0x0000000633077209 */ /* 0x000fe40007810000 */
[C---:B------:R-:W-:Y:S02]  /*7520*/  ISETP.GT.AND P3, PT, R81.reuse, 0x18, P1 ;  /* 0x000000185100780c */ /* 0x040fe40000f64270 */
        /* <DEDUP_REMOVED lines=24> */
[----:B------:R-:W-:Y:S01]  /*76b0*/  ISETP.LT.OR P3, PT, R82, 0x32, P3 ;  /* 0x000000325200780c */ /* 0x000fe20001f61670 */
[----:B------:R-:W0:Y:S01]  /*76c0*/  SHFL.BFLY PT, R6, R7, 0x2, 0x1f ;  /* 0x0c401f0007067f89 */ /* 0x000e2200000e0000 */
[----:B------:R-:W-:-:S02]  /*76d0*/  ISETP.GT.AND P4, PT, R81, 0x39, P1 ;  /* 0x000000395100780c */ /* 0x000fc40000f84270 */
[----:B------:R-:W-:Y:S02]  /*76e0*/  FSEL R39, R39, -INF , !P3 ;  /* 0xff80000027277808 */ /* 0x000fe40005800000 */
[C---:B------:R-:W-:Y:S02]  /*76f0*/  ISETP.LT.OR P4, PT, R82.reuse, 0x3a, P4 ;  /* 0x0000003a5200780c */ /* 0x040fe40002781670 */
[----:B------:R-:W-:Y:S02]  /*7700*/  ISETP.GT.AND P3, PT, R81, 0x41, P1 ;  /* 0x000000415100780c */ /* 0x000fe40000f64270 */
[----:B------:R-:W-:Y:S02]  /*7710*/  FSEL R43, R43, -INF , !P4 ;  /* 0xff8000002b2b7808 */ /* 0x000fe40006000000 */
[----:B------:R-:W-:Y:S02]  /*7720*/  ISETP.LT.OR P3, PT, R82, 0x42, P3 ;  /* 0x000000425200780c */ /* 0x000fe40001f61670 */
[----:B------:R-:W-:-:S02]  /*7730*/  ISETP.GT.AND P4, PT, R81, 0x49, P1 ;  /* 0x000000495100780c */ /* 0x000fc40000f84270 */
[----:B------:R-:W-:Y:S02]  /*7740*/  FSEL R49, R49, -INF , !P3 ;  /* 0xff80000031317808 */ /* 0x000fe40005800000 */
[C---:B------:R-:W-:Y:S02]  /*7750*/  ISETP.LT.OR P4, PT, R82.reuse, 0x4a, P4 ;  /* 0x0000004a5200780c */ /* 0x040fe40002781670 */
[----:B------:R-:W-:Y:S02]  /*7760*/  ISETP.GT.AND P3, PT, R81, 0x51, P1 ;  /* 0x000000515100780c */ /* 0x000fe40000f64270 */
[----:B------:R-:W-:Y:S02]  /*7770*/  FSEL R53, R53, -INF , !P4 ;  /* 0xff80000035357808 */ /* 0x000fe40006000000 */
[----:B------:R-:W-:Y:S02]  /*7780*/  ISETP.LT.OR P3, PT, R82, 0x52, P3 ;  /* 0x000000525200780c */ /* 0x000fe40001f61670 */
[----:B0-----:R-:W-:-:S02]  /*7790*/  FMNMX.FTZ R77, R7, R6, !PT ;  /* 0x00000006074d7209 */ /* 0x001fc40007810000 */
[----:B------:R-:W-:Y:S02]  /*77a0*/  ISETP.GT.AND P4, PT, R81, 0x59, P1 ;  /* 0x000000595100780c */ /* 0x000fe40000f84270 */
[----:B------:R-:W-:Y:S01]  /*77b0*/  FSEL R57, R57, -INF , !P3 ;  /* 0xff80000039397808 */ /* 0x000fe20005800000 */
[----:B------:R-:W0:Y:S01]  /*77c0*/  SHFL.BFLY PT, R6, R77, 0x1, 0x1f ;  /* 0x0c201f004d067f89 */ /* 0x000e2200000e0000 */
[C---:B------:R-:W-:Y:S02]  /*77d0*/  ISETP.LT.OR P4, PT, R82.reuse, 0x5a, P4 ;  /* 0x0000005a5200780c */ /* 0x040fe40002781670 */
[----:B------:R-:W-:Y:S02]  /*77e0*/  ISETP.GT.AND P3, PT, R81, 0x61, P1 ;  /* 0x000000615100780c */ /* 0x000fe40000f64270 */
[----:B------:R-:W-:Y:S02]  /*77f0*/  FSEL R61, R61, -INF , !P4 ;  /* 0xff8000003d3d7808 */ /* 0x000fe40006000000 */
[----:B------:R-:W-:-:S02]  /*7800*/  ISETP.LT.OR P3, PT, R82, 0x62, P3 ;  /* 0x000000625200780c */ /* 0x000fc40001f61670 */
[----:B------:R-:W-:Y:S02]  /*7810*/  ISETP.GT.AND P4, PT, R81, 0x69, P1 ;  /* 0x000000695100780c */ /* 0x000fe40000f84270 */
[----:B------:R-:W-:Y:S02]  /*7820*/  FSEL R65, R65, -INF , !P3 ;  /* 0xff80000041417808 */ /* 0x000fe40005800000 */
[C---:B------:R-:W-:Y:S02]  /*7830*/  ISETP.LT.OR P4, PT, R82.reuse, 0x6a, P4 ;  /* 0x0000006a5200780c */ /* 0x040fe40002781670 */
[----:B------:R-:W-:Y:S02]  /*7840*/  ISETP.GT.AND P3, PT, R81, 0x71, P1 ;  /* 0x000000715100780c */ /* 0x000fe40000f64270 */
[----:B------:R-:W-:Y:S02]  /*7850*/  FSEL R69, R69, -INF , !P4 ;  /* 0xff80000045457808 */ /* 0x000fe40006000000 */
[----:B------:R-:W-:-:S04]  /*7860*/  ISETP.LT.OR P3, PT, R82, 0x72, P3 ;  /* 0x000000725200780c */ /* 0x000fc80001f61670 */
[----:B------:R-:W-:Y:S02]  /*7870*/  FSEL R73, R73, -INF , !P3 ;  /* 0xff80000049497808 */ /* 0x000fe40005800000 */
[----:B0-----:R-:W-:-:S04]  /*7880*/  FMNMX.FTZ R6, R77, R6, !PT ;  /* 0x000000064d067209 */ /* 0x001fc80007810000 */
[C---:B------:R-:W-:Y:S01]  /*7890*/  FSETP.NEU.FTZ.AND P6, PT, R6.reuse, -INF , PT ;  /* 0xff8000000600780b */ /* 0x040fe20003fdd000 */
[----:B------:R-:W-:-:S05]  /*78a0*/  FMUL.FTZ R79, R6, UR21 ;  /* 0x00000015064f7c20 */ /* 0x000fca0008410000 */
[----:B------:R-:W-:-:S05]  /*78b0*/  FSEL R7, R79, RZ, P6 ;  /* 0x000000ff4f077208 */ /* 0x000fca0003000000 */
[--C-:B------:R-:W-:Y:S01]  /*78c0*/  FFMA.FTZ R150, R10, UR21, -R7.reuse ;  /* 0x000000150a967c23 */ /* 0x100fe20008010807 */
[--C-:B------:R-:W-:Y:S01]  /*78d0*/  FFMA.FTZ R10, R11, UR21, -R7.reuse ;  /* 0x000000150b0a7c23 */ /* 0x100fe20008010807 */
[----:B------:R-:W-:Y:S01]  /*78e0*/  FSEL R11, R8, -INF , !P5 ;  /* 0xff800000080b7808 */ /* 0x000fe20006800000 */
[--C-:B------:R-:W-:Y:S01]  /*78f0*/  FFMA.FTZ R47, R47, UR21, -R7.reuse ;  /* 0x000000152f2f7c23 */ /* 0x100fe20008010807 */
[--C-:B------:R-:W-:Y:S01]  /*7900*/  FFMA.FTZ R148, R46, UR21, -R7.reuse ;  /* 0x000000152e947c23 */ /* 0x100fe20008010807 */
[----:B------:R-:W-:Y:S01]  /*7910*/  FSEL R46, R21, -INF , !P2 ;  /* 0xff800000152e7808 */ /* 0x000fe20005000000 */
[--C-:B------:R-:W-:Y:S01]  /*7920*/  FFMA.FTZ R144, R14, UR21, -R7.reuse ;  /* 0x000000150e907c23 */ /* 0x100fe20008010807 */
[----:B------:R-:W-:Y:S01]  /*7930*/  FMNMX.FTZ R8, R11, R5, !PT ;  /* 0x000000050b087209 */ /* 0x000fe20007810000 */
[----:B------:R0:W-:Y:S01]  /*7940*/  MUFU.EX2 R21, R47 ;  /* 0x0000002f00157308 */ /* 0x0001e20000000800 */
[--C-:B------:R-:W-:Y:S01]  /*7950*/  FFMA.FTZ R146, R24, UR21, -R7.reuse ;  /* 0x0000001518927c23 */ /* 0x100fe20008010807 */
[C---:B------:R-:W-:Y:S01]  /*7960*/  ISETP.GT.AND P2, PT, R81.reuse, 0x21, P1 ;  /* 0x000000215100780c */ /* 0x040fe20000f44270 */
[--C-:B------:R-:W-:Y:S01]  /*7970*/  FFMA.FTZ R140, R28, UR21, -R7.reuse ;  /* 0x000000151c8c7c23 */ /* 0x100fe20008010807 */
[----:B------:R-:W-:Y:S01]  /*7980*/  ISETP.GT.AND P5, PT, R81, 0x38, P1 ;  /* 0x000000385100780c */ /* 0x000fe20000fa4270 */
[--C-:B------:R-:W-:Y:S01]  /*7990*/  FFMA.FTZ R142, R32, UR21, -R7.reuse ;  /* 0x00000015208e7c23 */ /* 0x100fe20008010807 */
[C---:B------:R-:W-:Y:S01]  /*79a0*/  ISETP.LT.OR P2, PT, R82.reuse, 0x22, P2 ;  /* 0x000000225200780c */ /* 0x040fe20001741670 */
[--C-:B------:R-:W-:Y:S01]  /*79b0*/  FFMA.FTZ R33, R33, UR21, -R7.reuse ;  /* 0x0000001521217c23 */ /* 0x100fe20008010807 */
[----:B------:R-:W-:Y:S01]  /*79c0*/  ISETP.LT.OR P5, PT, R82, 0x39, P5 ;  /* 0x000000395200780c */ /* 0x000fe20002fa1670 */
[--C-:B0-----:R-:W-:Y:S01]  /*79d0*/  FFMA.FTZ R47, R15, UR21, -R7.reuse ;  /* 0x000000150f2f7c23 */ /* 0x101fe20008010807 */
        /* <DEDUP_REMOVED lines=30> */
[----:B------:R-:W-:Y:S01]  /*7bc0*/  ISETP.GT.AND P5, PT, R81, 0x48, P1 ;  /* 0x000000485100780c */ /* 0x000fe20000fa4270 */
[----:B------:R-:W-:Y:S01]  /*7bd0*/  FFMA.FTZ R75, R75, UR21, -R7 ;  /* 0x000000154b4b7c23 */ /* 0x000fe20008010807 */
[----:B------:R-:W-:Y:S01]  /*7be0*/  FMNMX.FTZ R25, R31, R24, !PT ;  /* 0x000000181f197209 */ /* 0x000fe20007810000 */
[----:B------:R-:W-:Y:S01]  /*7bf0*/  MUFU.EX2 R8, R47 ;  /* 0x0000002f00087308 */ /* 0x000fe20000000800 */
[----:B------:R-:W-:-:S02]  /*7c00*/  FSEL R48, R48, -INF , !P2 ;  /* 0xff80000030307808 */ /* 0x000fc40005000000 */
[----:B------:R-:W-:Y:S02]  /*7c10*/  FMNMX.FTZ R24, R34, R25, !PT ;  /* 0x0000001922187209 */ /* 0x000fe40007810000 */
[----:B------:R-:W-:Y:S02]  /*7c20*/  ISETP.LT.OR P5, PT, R82, 0x49, P5 ;  /* 0x000000495200780c */ /* 0x000fe40002fa1670 */
[----:B------:R-:W-:Y:S01]  /*7c30*/  FMNMX.FTZ R25, R35, R24, !PT ;  /* 0x0000001823197209 */ /* 0x000fe20007810000 */
[----:B------:R-:W-:Y:S01]  /*7c40*/  MUFU.EX2 R148, R148 ;  /* 0x0000009400947308 */ /* 0x000fe20000000800 */
[----:B------:R-:W-:Y:S02]  /*7c50*/  ISETP.GT.AND P2, PT, R81, 0x50, P1 ;  /* 0x000000505100780c */ /* 0x000fe40000f44270 */
[----:B------:R-:W-:Y:S02]  /*7c60*/  FMNMX.FTZ R24, R38, R25, !PT ;  /* 0x0000001926187209 */ /* 0x000fe40007810000 */
[----:B------:R-:W-:-:S02]  /*7c70*/  FSEL R52, R52, -INF , !P5 ;  /* 0xff80000034347808 */ /* 0x000fc40006800000 */
[----:B------:R-:W-:Y:S01]  /*7c80*/  FMNMX.FTZ R25, R39, R24, !PT ;  /* 0x0000001827197209 */ /* 0x000fe20007810000 */
[----:B------:R-:W-:Y:S01]  /*7c90*/  MUFU.EX2 R150, R150 ;  /* 0x0000009600967308 */ /* 0x000fe20000000800 */
[----:B------:R-:W-:Y:S02]  /*7ca0*/  ISETP.LT.OR P2, PT, R82, 0x51, P2 ;  /* 0x000000515200780c */ /* 0x000fe40001741670 */
[----:B------:R-:W-:Y:S02]  /*7cb0*/  FMNMX.FTZ R28, R42, R25, !PT ;  /* 0x000000192a1c7209 */ /* 0x000fe40007810000 */
[----:B------:R-:W-:Y:S02]  /*7cc0*/  ISETP.GT.AND P5, PT, R81, 0x58, P1 ;  /* 0x000000585100780c */ /* 0x000fe40000fa4270 */
[----:B------:R-:W-:Y:S01]  /*7cd0*/  FMNMX.FTZ R25, R43, R28, !PT ;  /* 0x0000001c2b197209 */ /* 0x000fe20007810000 */
[----:B------:R0:W-:Y:S01]  /*7ce0*/  MUFU.EX2 R24, R33 ;  /* 0x0000002100187308 */ /* 0x0001e20000000800 */
[----:B------:R-:W-:-:S02]  /*7cf0*/  FSEL R56, R56, -INF , !P2 ;  /* 0xff80000038387808 */ /* 0x000fc40005000000 */
[----:B------:R-:W-:Y:S01]  /*7d00*/  FMNMX.FTZ R28, R48, R25, !PT ;  /* 0x00000019301c7209 */ /* 0x000fe20007810000 */
[--C-:B------:R-:W-:Y:S01]  /*7d10*/  FFMA.FTZ R25, R37, UR21, -R7.reuse ;  /* 0x0000001525197c23 */ /* 0x100fe20008010807 */
[----:B------:R-:W-:Y:S01]  /*7d20*/  ISETP.LT.OR P5, PT, R82, 0x59, P5 ;  /* 0x000000595200780c */ /* 0x000fe20002fa1670 */
[----:B------:R-:W-:Y:S01]  /*7d30*/  FFMA.FTZ R37, R59, UR21, -R7 ;  /* 0x000000153b257c23 */ /* 0x000fe20008010807 */
        /* <DEDUP_REMOVED lines=11> */
[----:B------:R-:W-:Y:S01]  /*7df0*/  MUFU.EX2 R146, R146 ;  /* 0x0000009200927308 */ /* 0x000fe20000000800 */
[----:B------:R-:W-:-:S02]  /*7e00*/  FSEL R64, R64, -INF , !P2 ;  /* 0xff80000040407808 */ /* 0x000fc40005000000 */
[----:B------:R-:W-:Y:S02]  /*7e10*/  FMNMX.FTZ R32, R60, R29, !PT ;  /* 0x0000001d3c207209 */ /* 0x000fe40007810000 */
[----:B------:R-:W-:Y:S02]  /*7e20*/  ISETP.LT.OR P5, PT, R82, 0x69, P5 ;  /* 0x000000695200780c */ /* 0x000fe40002fa1670 */
[----:B------:R-:W-:Y:S01]  /*7e30*/  FMNMX.FTZ R29, R61, R32, !PT ;  /* 0x000000203d1d7209 */ /* 0x000fe20007810000 */
[----:B------:R1:W-:Y:S01]  /*7e40*/  MUFU.EX2 R28, R41 ;  /* 0x00000029001c7308 */ /* 0x0003e20000000800 */
[----:B------:R-:W-:Y:S02]  /*7e50*/  ISETP.GT.AND P2, PT, R81, 0x70, P1 ;  /* 0x000000705100780c */ /* 0x000fe40000f44270 */
[----:B------:R-:W-:Y:S01]  /*7e60*/  FMNMX.FTZ R32, R64, R29, !PT ;  /* 0x0000001d40207209 */ /* 0x000fe20007810000 */
[----:B------:R-:W-:Y:S01]  /*7e70*/  FFMA.FTZ R29, R45, UR21, -R7 ;  /* 0x000000152d1d7c23 */ /* 0x000fe20008010807 */
[----:B------:R-:W-:-:S02]  /*7e80*/  FSEL R68, R68, -INF , !P5 ;  /* 0xff80000044447808 */ /* 0x000fc40006800000 */
[----:B0-----:R-:W-:Y:S01]  /*7e90*/  FMNMX.FTZ R33, R65, R32, !PT ;  /* 0x0000002041217209 */ /* 0x001fe20007810000 */
[----:B------:R-:W-:Y:S01]  /*7ea0*/  MUFU.EX2 R14, R14 ;  /* 0x0000000e000e7308 */ /* 0x000fe20000000800 */
[----:B------:R-:W-:Y:S01]  /*7eb0*/  ISETP.LT.OR P2, PT, R82, 0x71, P2 ;  /* 0x000000715200780c */ /* 0x000fe20001741670 */
[----:B-1----:R-:W-:Y:S01]  /*7ec0*/  FFMA.FTZ R41, R51, UR21, -R7 ;  /* 0x0000001533297c23 */ /* 0x002fe20008010807 */
[----:B------:R-:W-:Y:S02]  /*7ed0*/  FMNMX.FTZ R32, R68, R33, !PT ;  /* 0x0000002144207209 */ /* 0x000fe40007810000 */
[----:B------:R-:W-:Y:S02]  /*7ee0*/  ISETP.GT.AND P5, PT, R81, 0x78, P1 ;  /* 0x000000785100780c */ /* 0x000fe40000fa4270 */
[----:B------:R-:W-:Y:S01]  /*7ef0*/  FSEL R72, R72, -INF , !P2 ;  /* 0xff80000048487808 */ /* 0x000fe20005000000 */
[----:B------:R-:W-:Y:S01]  /*7f00*/  MUFU.EX2 R140, R140 ;  /* 0x0000008c008c7308 */ /* 0x000fe20000000800 */
[----:B------:R-:W-:-:S02]  /*7f10*/  FMNMX.FTZ R33, R69, R32, !PT ;  /* 0x0000002045217209 */ /* 0x000fc40007810000 */
[----:B------:R-:W-:Y:S02]  /*7f20*/  ISETP.GT.AND P1, PT, R81, 0x79, P1 ;  /* 0x000000795100780c */ /* 0x000fe40000f24270 */
[----:B------:R-:W-:Y:S02]  /*7f30*/  ISETP.LT.OR P5, PT, R82, 0x79, P5 ;  /* 0x000000795200780c */ /* 0x000fe40002fa1670 */
[----:B------:R-:W-:Y:S01]  /*7f40*/  FMNMX.FTZ R32, R72, R33, !PT ;  /* 0x0000002148207209 */ /* 0x000fe20007810000 */
[----:B------:R-:W-:Y:S01]  /*7f50*/  MUFU.EX2 R15, R15 ;  /* 0x0000000f000f7308 */ /* 0x000fe20000000800 */
[----:B------:R-:W-:Y:S02]  /*7f60*/  ISETP.LT.OR P1, PT, R82, 0x7a, P1 ;  /* 0x0000007a5200780c */ /* 0x000fe40000f21670 */
[----:B------:R-:W-:Y:S02]  /*7f70*/  FSEL R76, R76, -INF , !P5 ;  /* 0xff8000004c4c7808 */ /* 0x000fe40006800000 */
[----:B------:R-:W-:-:S02]  /*7f80*/  FMNMX.FTZ R33, R73, R32, !PT ;  /* 0x0000002049217209 */ /* 0x000fc40007810000 */
[----:B------:R-:W-:Y:S01]  /*7f90*/  FSEL R78, R78, -INF , !P1 ;  /* 0xff8000004e4e7808 */ /* 0x000fe20004800000 */
[----:B------:R-:W-:Y:S01]  /*7fa0*/  MUFU.EX2 R142, R142 ;  /* 0x0000008e008e7308 */ /* 0x000fe20000000800 */
[----:B------:R-:W-:Y:S02]  /*7fb0*/  FMNMX.FTZ R33, R76, R33, !PT ;  /* 0x000000214c217209 */ /* 0x000fe40007810000 */
[----:B------:R-:W-:Y:S02]  /*7fc0*/  FSEL R47, R6, RZ, P6 ;  /* 0x000000ff062f7208 */ /* 0x000fe40003000000 */
[----:B------:R-:W-:-:S03]  /*7fd0*/  FMNMX.FTZ R33, R78, R33, !PT ;  /* 0x000000214e217209 */ /* 0x000fc60007810000 */
[----:B------:R-:W-:Y:S01]  /*7fe0*/  FADD.FTZ R47, -R47, R4 ;  /* 0x000000042f2f7221 */ /* 0x000fe20000010100 */
[----:B------:R-:W-:Y:S01]  /*7ff0*/  MUFU.EX2 R136, R136 ;  /* 0x0000008800887308 */ /* 0x000fe20000000800 */
[----:B------:R-:W0:Y:S02]  /*8000*/  SHFL.BFLY PT, R32, R33, 0x2, 0x1f ;  /* 0x0c401f0021207f89 */ /* 0x000e2400000e0000 */
[----:B------:R-:W-:-:S05]  /*8010*/  FMUL.FTZ R4, R47, UR21 ;  /* 0x000000152f047c20 */ /* 0x000fca0008410000 */
[----:B------:R-:W-:Y:S08]  /*8020*/  MUFU.EX2 R25, R25 ;  /* 0x0000001900197308 */ /* 0x000ff00000000800 */
[----:B------:R-:W1:Y:S08]  /*8030*/  MUFU.EX2 R4, R4 ;  /* 0x0000000400047308 */ /* 0x000e700000000800 */
[----:B------:R-:W-:Y:S01]  /*8040*/  MUFU.EX2 R138, R138 ;  /* 0x0000008a008a7308 */ /* 0x000fe20000000800 */
[----:B0-----:R-:W-:Y:S01]  /*8050*/  FMNMX.FTZ R44, R33, R32, !PT ;  /* 0x00000020212c7209 */ /* 0x001fe20007810000 */
[--C-:B------:R-:W-:Y:S01]  /*8060*/  FFMA.FTZ R33, R67, UR21, -R7.reuse ;  /* 0x0000001543217c23 */ /* 0x100fe20008010807 */
[----:B------:R-:W-:-:S03]  /*8070*/  FFMA.FTZ R32, R71, UR21, -R7 ;  /* 0x0000001547207c23 */ /* 0x000fc60008010807 */
[----:B------:R-:W0:Y:S02]  /*8080*/  SHFL.BFLY PT, R45, R44, 0x1, 0x1f ;  /* 0x0c201f002c2d7f89 */ /* 0x000e2400000e0000 */
[----:B------:R-:W-:Y:S01]  /*8090*/  MUFU.EX2 R132, R132 ;  /* 0x0000008400847308 */ /* 0x000fe20000000800 */
[----:B-1----:R-:W-:-:S07]  /*80a0*/  FFMA.FTZ R2, R4, R2, R148 ;  /* 0x0000000204027223 */ /* 0x002fce0000010094 */
        /* <DEDUP_REMOVED lines=13> */
[----:B------:R-:W-:Y:S01]  /*8180*/  FFMA.FTZ R47, R13, UR21, -R45 ;  /* 0x000000150d2f7c23 */ /* 0x000fe2000801082d */
[----:B------:R-:W-:Y:S01]  /*8190*/  FADD.FTZ R26, -R26, R5 ;  /* 0x000000051a1a7221 */ /* 0x000fe20000010100 */
[--C-:B------:R-:W-:Y:S01]  /*81a0*/  FFMA.FTZ R145, R20, UR21, -R45.reuse ;  /* 0x0000001514917c23 */ /* 0x100fe2000801082d */
[----:B------:R-:W-:Y:S01]  /*81b0*/  MUFU.EX2 R149, R149 ;  /* 0x0000009500957308 */ /* 0x000fe20000000800 */
[--C-:B------:R-:W-:Y:S01]  /*81c0*/  FFMA.FTZ R20, R46, UR21, -R45.reuse ;  /* 0x000000152e147c23 */ /* 0x100fe2000801082d */
[----:B------:R-:W-:Y:S01]  /*81d0*/  FMUL.FTZ R5, R26, UR21 ;  /* 0x000000151a057c20 */ /* 0x000fe20008410000 */
[--C-:B------:R-:W-:Y:S01]  /*81e0*/  FFMA.FTZ R13, R27, UR21, -R45.reuse ;  /* 0x000000151b0d7c23 */ /* 0x100fe2000801082d */
[--C-:B------:R-:W-:Y:S01]  /*81f0*/  FFMA.FTZ R12, R31, UR21, -R45.reuse ;  /* 0x000000151f0c7c23 */ /* 0x100fe2000801082d */
        /* <DEDUP_REMOVED lines=8> */
[----:B------:R-:W-:Y:S01]  /*8280*/  FADD.FTZ R31, R10, R31 ;  /* 0x0000001f0a1f7221 */ /* 0x000fe20000010000 */
[--C-:B------:R-:W-:Y:S01]  /*8290*/  FFMA.FTZ R139, R42, UR21, -R45.reuse ;  /* 0x000000152a8b7c23 */ /* 0x100fe2000801082d */
[----:B------:R-:W-:Y:S01]  /*82a0*/  FFMA.FTZ R39, R43, UR21, -R45 ;  /* 0x000000152b277c23 */ /* 0x000fe2000801082d */
[----:B------:R-:W1:Y:S01]  /*82b0*/  MUFU.EX2 R50, R50 ;  /* 0x0000003200327308 */ /* 0x000e620000000800 */
[----:B------:R-:W-:Y:S01]  /*82c0*/  FADD.FTZ R31, R144, R31 ;  /* 0x0000001f901f7221 */ /* 0x000fe20000010000 */
[--C-:B------:R-:W-:Y:S01]  /*82d0*/  FFMA.FTZ R133, R48, UR21, -R45.reuse ;  /* 0x0000001530857c23 */ /* 0x100fe2000801082d */
[--C-:B------:R-:W-:Y:S01]  /*82e0*/  FFMA.FTZ R38, R49, UR21, -R45.reuse ;  /* 0x0000001531267c23 */ /* 0x100fe2000801082d */
[----:B------:R-:W-:Y:S01]  /*82f0*/  FFMA.FTZ R135, R52, UR21, -R45 ;  /* 0x0000001534877c23 */ /* 0x000fe2000801082d */
        /* <DEDUP_REMOVED lines=8> */
[----:B------:R-:W-:Y:S01]  /*8380*/  FFMA.FTZ R125, R64, UR21, -R45 ;  /* 0x00000015407d7c23 */ /* 0x000fe2000801082d */
        /* <DEDUP_REMOVED lines=14> */
[----:B------:R-:W-:-:S02]  /*8470*/  FFMA.FTZ R42, R78, UR21, -R45 ;  /* 0x000000154e2a7c23 */ /* 0x000fc4000801082d */
        /* <DEDUP_REMOVED lines=91> */
.L_x_14061:
        /* <DEDUP_REMOVED lines=75> */
.L_x_14043:
        /* <DEDUP_REMOVED lines=24> */
.L_x_14064:
[----:B------:R-:W-:Y:S02]  /*9060*/  ULDC UR15, c[0x0][0x9e4] ;  /* 0x00027900000f7ab9 */ /* 0x000fe40000000800 */
[----:B------:R-:W-:-:S11]  /*9070*/  UISETP.NE.AND UP0, UPT, UR15, 0x1, UPT ;  /* 0x000000010f00788c */ /* 0x000fd6000bf05270 */
[----:B------:R-:W-:Y:S02]  /*9080*/  @UP0 ULDC.64 UR6, c[0x0][0x9e8] ;  /* 0x00027a0000060ab9 */ /* 0x000fe40000000a00 */
[----:B------:R-:W-:-:S04]  /*9090*/  UIMAD.WIDE.U32 UR10, UR14, UR6, URZ ;  /* 0x000000060e0a72a5 */ /* 0x000fc8000f8e003f */
[----:B------:R-:W-:-:S12]  /*90a0*/  @UP0 USHF.R.U32.HI UR14, URZ, UR7, UR11 ;  /* 0x000000073f0e0299 */ /* 0x000fd8000801160b */
.L_x_14065:
[----:B------:R-:W-:-:S04]  /*90b0*/  UIMAD UR14, UR14, UR15, URZ ;  /* 0x0000000f0e0e72a4 */ /* 0x000fc8000f8e023f */
[----:B------:R-:W-:-:S04]  /*90c0*/  UISETP.LT.AND UP0, UPT, UR23, UR14, UPT ;  /* 0x0000000e1700728c */ /* 0x000fc8000bf01270 */
[----:B------:R-:W-:-:S12]  /*90d0*/  USEL UR23, UR23, UR14, !UP0 ;  /* 0x0000000e17177287 */ /* 0x000fd8000c000000 */
.L_x_14063:
        /* <DEDUP_REMOVED lines=14> */
.L_x_14077:
[----:B------:R-:W-:Y:S01]  /*91c0*/  ISETP.NE.AND P2, PT, RZ, UR44, PT ;  /* 0x0000002cff007c0c */ /* 0x000fe2000bf45270 */
[----:B------:R-:W-:-:S04]  /*91d0*/  UISETP.NE.AND UP0, UPT, UR24, 0x1, UPT ;  /* 0x000000011800788c */ /* 0x000fc8000bf05270 */
[----:B------:R-:W-:-:S04]  /*91e0*/  USEL UR49, URZ, 0x1, UP0 ;  /* 0x000000013f317887 */ /* 0x000fc80008000000 */
[----:B------:R-:W-:-:S04]  /*91f0*/  ULOP3.LUT UR49, UR25, UR49, URZ, 0x3c, !UPT ;  /* 0x0000003119317292 */ /* 0x000fc8000f8e3c3f */
[----:B------:R-:W-:Y:S08]  /*9200*/  @P2 BRA `(.L_x_14067) ;  /* 0x0000000000382947 */ /* 0x000ff00003800000 */
[----:B------:R-:W-:Y:S05]  /*9210*/  @!P0 BRA `(.L_x_14068) ;  /* 0x0000000000048947 */ /* 0x000fea0003800000 */
[----:B------:R-:W-:Y:S01]  /*9220*/  BPT.TRAP 0x1 ;  /* 0x000000040000795c */ /* 0x000fe20000300000 */
.L_x_14068:
        /* <DEDUP_REMOVED lines=9> */
.L_x_14069:
[----:B-1----:R-:W-:Y:S05]  /*92c0*/  @P1 BRA `(.L_x_14067) ;  /* 0x0000000000081947 */ /* 0x002fea0003800000 */
[----:B------:R-:W1:Y:S02]  /*92d0*/  SYNCS.PHASECHK.TRANS64.TRYWAIT P1, [UR6+0x16830], R6 ;  /* 0x01683006ff0075a7 */ /* 0x000e640008020146 */
[----:B-1----:R-:W-:Y:S05]  /*92e0*/  @!P1 BRA `(.L_x_14070) ;  /* 0x000000f000309947 */ /* 0x002fea0003800000 */
.L_x_14067:
        /* <DEDUP_REMOVED lines=30> */
.L_x_14072:
[----:B------:R-:W-:Y:S01]  /*94d0*/  ULEA UR6, UR24, UR45, 0x3 ;  /* 0x0000002d18067291 */ /* 0x000fe2000f8e183f */
[----:B------:R-:W-:-:S05]  /*94e0*/  IMAD.U32 R6, RZ, RZ, UR25 ;  /* 0x00000019ff067e24 */ /* 0x000fca000f8e00ff */
[----:B------:R-:W-:-:S04]  /*94f0*/  SHF.L.U32 R6, R6, 0x1f, RZ ;  /* 0x0000001f06067819 */ /* 0x000fc800000006ff */
[----:B------:R0:W1:Y:S01]  /*9500*/  SYNCS.PHASECHK.TRANS64.TRYWAIT P1, [UR6+0x16850], R6 ;  /* 0x01685006ff0075a7 */ /* 0x0000620008020146 */
[----:B------:R-:W-:Y:S05]  /*9510*/  @!P0 BRA `(.L_x_14073) ;  /* 0x0000000000048947 */ /* 0x000fea0003800000 */
[----:B------:R-:W-:Y:S01]  /*9520*/  BPT.TRAP 0x1 ;  /* 0x000000040000795c */ /* 0x000fe20000300000 */
.L_x_14073:
[----:B-1----:R-:W-:Y:S05]  /*9530*/  @P1 BRA `(.L_x_14071) ;  /* 0x0000000000081947 */ /* 0x002fea0003800000 */
[----:B------:R-:W1:Y:S02]  /*9540*/  SYNCS.PHASECHK.TRANS64.TRYWAIT P1, [UR6+0x16850], R6 ;  /* 0x01685006ff0075a7 */ /* 0x000e640008020146 */
[----:B-1----:R-:W-:Y:S05]  /*9550*/  @!P1 BRA `(.L_x_14074) ;  /* 0x000000ec00ac9947 */ /* 0x002fea0003800000 */
.L_x_14071:
        /* <DEDUP_REMOVED lines=52> */
.L_x_14075:
        /* <DEDUP_REMOVED lines=66> */
[----:B------:R-:W-:-:S04]  /*9cc0*/  ULEA UR6, UR48, UR45, 0x3 ;  /* 0x0000002d30067291 */ /* 0x000fc8000f8e183f */
[----:B------:R-:W2:Y:S01]  /*9cd0*/  MUFU.TANH R20, R20 ;  /* 0x0000001400147308 */ /* 0x000ea20000002400 */
[----:B0-----:R-:W-:Y:S01]  /*9ce0*/  FMNMX.FTZ R7, R13, R6, !PT ;  /* 0x000000060d077209 */ /* 0x001fe20007810000 */
[----:B------:R-:W-:-:S04]  /*9cf0*/  UIADD3 UR6, UR6, 0x16840, URZ ;  /* 0x0001684006067890 */ /* 0x000fc8000fffe03f */
[----:B------:R-:W-:Y:S02]  /*9d00*/  UPRMT UR6, UR43, 0x654, UR6 ;  /* 0x000006542b067896 */ /* 0x000fe40008000006 */
[----:B------:R-:W0:Y:S01]  /*9d10*/  MUFU.TANH R24, R24 ;  /* 0x0000001800187308 */ /* 0x000e220000002400 */
[----:B-1----:R-:W-:Y:S01]  /*9d20*/  FMNMX.FTZ R67, R15, R66, !PT ;  /* 0x000000420f437209 */ /* 0x002fe20007810000 */
[----:B------:R-:W-:-:S05]  /*9d30*/  FMUL.FTZ R66, R76, UR22 ;  /* 0x000000164c427c20 */ /* 0x000fca0008410000 */
[----:B------:R-:W-:Y:S01]  /*9d40*/  SYNCS.ARRIVE.TRANS64.RED.A1T0 RZ, [UR6], RZ ;  /* 0x000000ffffff79a7 */ /* 0x000fe20008100406 */
        /* <DEDUP_REMOVED lines=207> */
[----:B-1----:R-:W-:Y:S01]  /*aa40*/  FADD.FTZ R15, R150, R15 ;  /* 0x0000000f960f7221 */ /* 0x002fe20000010000 */
[----:B------:R-:W-:Y:S01]  /*aa50*/  FFMA.FTZ R123, R76, UR21, -R35 ;  /* 0x000000154c7b7c23 */ /* 0x000fe20008010823 */
[----:B------:R-:W-:-:S05]  /*aa60*/  FFMA.FTZ R34, R75, UR21, -R78 ;  /* 0x000000154b227c23 */ /* 0x000fca000801084e */
        /* <DEDUP_REMOVED lines=61> */
[--C-:B------:R-:W-:Y:S01]  /*ae40*/  FFMA.FTZ R11, R69, UR21, -R35.reuse ;  /* 0x00000015450b7c23 */ /* 0x100fe20008010823 */
        /* <DEDUP_REMOVED lines=59> */
.L_x_14076:
        /* <DEDUP_REMOVED lines=75> */
.L_x_14066:
        /* <DEDUP_REMOVED lines=11> */
.L_x_14097:
        /* <DEDUP_REMOVED lines=9> */
.L_x_14080:
[----:B------:R-:W-:Y:S01]  /*b7f0*/  ULEA UR6, UR48, UR45, 0x3 ;  /* 0x0000002d30067291 */ /* 0x000fe2000f8e183f */
[----:B------:R-:W-:-:S05]  /*b800*/  IMAD.U32 R6, RZ, RZ, UR49 ;  /* 0x00000031ff067e24 */ /* 0x000fca000f8e00ff */
[----:B------:R-:W-:-:S04]  /*b810*/  SHF.L.U32 R6, R6, 0x1f, RZ ;  /* 0x0000001f06067819 */ /* 0x000fc800000006ff */
[----:B------:R0:W1:Y:S01]  /*b820*/  SYNCS.PHASECHK.TRANS64.TRYWAIT P1, [UR6+0x16830], R6 ;  /* 0x01683006ff0075a7 */ /* 0x0000620008020146 */
[----:B------:R-:W-:Y:S05]  /*b830*/  @!P0 BRA `(.L_x_14081) ;  /* 0x0000000000048947 */ /* 0x000fea0003800000 */
[----:B------:R-:W-:Y:S01]  /*b840*/  BPT.TRAP 0x1 ;  /* 0x000000040000795c */ /* 0x000fe20000300000 */
.L_x_14081:
[----:B-1----:R-:W-:Y:S05]  /*b850*/  @P1 BRA `(.L_x_14079) ;  /* 0x0000000000081947 */ /* 0x002fea0003800000 */
[----:B------:R-:W1:Y:S02]  /*b860*/  SYNCS.PHASECHK.TRANS64.TRYWAIT P1, [UR6+0x16830], R6 ;  /* 0x01683006ff0075a7 */ /* 0x000e640008020146 */
[----:B-1----:R-:W-:Y:S05]  /*b870*/  @!P1 BRA `(.L_x_14082) ;  /* 0x000000c800fc9947 */ /* 0x002fea0003800000 */
.L_x_14079:
[----:B-1----:R-:W1:Y:S01]  /*b880*/  S2R R7, SR_TID.X ;  /* 0x0000000000077919 */ /* 0x002e620000002100 */
[----:B------:R-:W-:Y:S01]  /*b890*/  ULEA UR18, UR48, UR20, 0xa ;  /* 0x0000001430127291 */ /* 0x000fe2000f8e503f */
[----:B------:R-:W-:Y:S01]  /*b8a0*/  UMOV UR19, 0x40000040 ;  /* 0x4000004000137882 */ /* 0x000fe20000000000 */
[----:B------:R-:W-:Y:S02]  /*b8b0*/  UMOV UR7, 0x40000040 ;  /* 0x4000004000077882 */ /* 0x000fe40000000000 */
[----:B------:R-:W-:Y:S02]  /*b8c0*/  UIADD3 UR6, UR18, 0x2, URZ ;  /* 0x0000000212067890 */ /* 0x000fe4000fffe03f */
        /* <DEDUP_REMOVED lines=22> */
.L_x_14084:
[----:B------:R-:W-:Y:S01]  /*ba30*/  ULEA UR6, UR26, UR45, 0x3 ;  /* 0x0000002d1a067291 */ /* 0x000fe2000f8e183f */
[----:B------:R-:W-:-:S05]  /*ba40*/  IMAD.U32 R6, RZ, RZ, UR27 ;  /* 0x0000001bff067e24 */ /* 0x000fca000f8e00ff */
[----:B------:R-:W-:-:S04]  /*ba50*/  SHF.L.U32 R6, R6, 0x1f, RZ ;  /* 0x0000001f06067819 */ /* 0x000fc800000006ff */
[----:B------:R0:W1:Y:S01]  /*ba60*/  SYNCS.PHASECHK.TRANS64.TRYWAIT P1, [UR6+0x16850], R6 ;  /* 0x01685006ff0075a7 */ /* 0x0000620008020146 */
[----:B------:R-:W-:Y:S05]  /*ba70*/  @!P0 BRA `(.L_x_14085) ;  /* 0x0000000000048947 */ /* 0x000fea0003800000 */
[----:B------:R-:W-:Y:S01]  /*ba80*/  BPT.TRAP 0x1 ;  /* 0x000000040000795c */ /* 0x000fe20000300000 */
.L_x_14085:
[----:B-1----:R-:W-:Y:S05]  /*ba90*/  @P1 BRA `(.L_x_14083) ;  /* 0x0000000000081947 */ /* 0x002fea0003800000 */
[----:B------:R-:W1:Y:S02]  /*baa0*/  SYNCS.PHASECHK.TRANS64.TRYWAIT P1, [UR6+0x16850], R6 ;  /* 0x01685006ff0075a7 */ /* 0x000e640008020146 */
[----:B-1----:R-:W-:Y:S05]  /*bab0*/  @!P1 BRA `(.L_x_14086) ;  /* 0x000000c800849947 */ /* 0x002fea0003800000 */
.L_x_14083:
        /* <DEDUP_REMOVED lines=52> */
.L_x_14087:
        /* <DEDUP_REMOVED lines=166> */
.L_x_14090:
[----:B------:R-:W-:-:S05]  /*c860*/  IMAD.U32 R84, RZ, RZ, UR22 ;  /* 0x00000016ff547e24 */ /* 0x000fca000f8e00ff */
[----:B------:R-:W-:-:S13]  /*c870*/  ISETP.NE.AND P1, PT, R84, 0x1, PT ;  /* 0x000000015400780c */ /* 0x000fda0003f25270 */
[----:B------:R-:W1:Y:S02]  /*c880*/  @P1 LDC.64 R46, c[0x0][0x9e8] ;  /* 0x00027a00ff2e1b82 */ /* 0x000e640000000a00 */
[----:B-1----:R-:W-:-:S05]  /*c890*/  @P1 IMAD.HI.U32 R46, R85, R46, RZ ;  /* 0x0000002e552e1227 */ /* 0x002fca00078e00ff */
[----:B------:R-:W-:-:S07]  /*c8a0*/  @P1 SHF.R.U32.HI R85, RZ, R47, R46 ;  /* 0x0000002fff551219 */ /* 0x000fce000001162e */
.L_x_14091:
[----:B------:R-:W-:Y:S05]  /*c8b0*/  BSYNC B0 ;  /* 0x0000000000007941 */ /* 0x000fea0003800000 */
.L_x_14089:
[----:B------:R-:W-:-:S04]  /*c8c0*/  IMAD R85, R85, R84, -R78 ;  /* 0x0000005455557224 */ /* 0x000fc800078e0a4e */
[----:B------:R-:W-:-:S05]  /*c8d0*/  IMAD.IADD R85, R85, 0x1, -R16 ;  /* 0x0000000155557824 */ /* 0x000fca00078e0a10 */
[----:B------:R-:W-:Y:S02]  /*c8e0*/  VIADDMNMX R80, R85, R84, R80, PT ;  /* 0x0000005455507246 */ /* 0x000fe40003800150 */
[----:B------:R-:W-:-:S07]  /*c8f0*/  VIMNMX R79, R79, R85, !PT ;  /* 0x000000554f4f7248 */ /* 0x000fce0007fe0100 */
.L_x_14088:
        /* <DEDUP_REMOVED lines=116> */
.L_x_14094:
[----:B------:R-:W-:-:S05]  /*d040*/  IMAD.U32 R79, RZ, RZ, UR22 ;  /* 0x00000016ff4f7e24 */ /* 0x000fca000f8e00ff */
[----:B------:R-:W-:-:S13]  /*d050*/  ISETP.NE.AND P2, PT, R79, 0x1, PT ;  /* 0x000000014f00780c */ /* 0x000fda0003f45270 */
[----:B------:R-:W0:Y:S02]  /*d060*/  @P2 LDC.64 R6, c[0x0][0x9e8] ;  /* 0x00027a00ff062b82 */ /* 0x000e240000000a00 */
[----:B0-----:R-:W-:-:S05]  /*d070*/  @P2 IMAD.HI.U32 R6, R83, R6, RZ ;  /* 0x0000000653062227 */ /* 0x001fca00078e00ff */
[----:B------:R-:W-:-:S07]  /*d080*/  @P2 SHF.R.U32.HI R83, RZ, R7, R6 ;  /* 0x00000007ff532219 */ /* 0x000fce0000011606 */
.L_x_14095:
[----:B------:R-:W-:Y:S05]  /*d090*/  BSYNC B0 ;  /* 0x0000000000007941 */ /* 0x000fea0003800000 */
.L_x_14093:
[----:B------:R-:W-:-:S04]  /*d0a0*/  IMAD R83, R83, R79, -R78 ;  /* 0x0000004f53537224 */ /* 0x000fc800078e0a4e */
[----:B------:R-:W-:-:S05]  /*d0b0*/  IMAD.IADD R83, R83, 0x1, -R16 ;  /* 0x0000000153537824 */ /* 0x000fca00078e0a10 */
[----:B------:R-:W-:Y:S02]  /*d0c0*/  VIADDMNMX R82, R83, R79, R82, PT ;  /* 0x0000004f53527246 */ /* 0x000fe40003800152 */
[----:B------:R-:W-:-:S07]  /*d0d0*/  VIMNMX R81, R81, R83, !PT ;  /* 0x0000005351517248 */ /* 0x000fce0007fe0100 */
.L_x_14092:
        /* <DEDUP_REMOVED lines=37> */
[----:B------:R-:W-:Y:S02]  /*d330*/  ISETP.LT.OR P2, PT, R82, 0x12, P2 ;  /* 0x000000125200780c */ /* 0x000fe40001741670 */
        /* <DEDUP_REMOVED lines=70> */
[----:B------:R0:W-:Y:S01]  /*d7a0*/  MUFU.EX2 R21, R47 ;  /* 0x0000002f00157308 */ /* 0x0001e20000000800 */
[----:B------:R-:W-:Y:S01]  /*d7b0*/  ISETP.GT.AND P2, PT, R81, 0x21, P1 ;  /* 0x000000215100780c */ /* 0x000fe20000f44270 */
[--C-:B------:R-:W-:Y:S01]  /*d7c0*/  FFMA.FTZ R140, R28, UR21, -R7.reuse ;  /* 0x000000151c8c7c23 */ /* 0x100fe20008010807 */
[----:B------:R-:W-:Y:S01]  /*d7d0*/  FMNMX.FTZ R14, R11, R14, !PT ;  /* 0x0000000e0b0e7209 */ /* 0x000fe20007810000 */
[--C-:B------:R-:W-:Y:S01]  /*d7e0*/  FFMA.FTZ R30, R30, UR21, -R7.reuse ;  /* 0x000000151e1e7c23 */ /* 0x100fe20008010807 */
[----:B------:R-:W-:Y:S01]  /*d7f0*/  ISETP.LT.OR P2, PT, R82, 0x22, P2 ;  /* 0x000000225200780c */ /* 0x000fe20001741670 */
[--C-:B------:R-:W-:Y:S01]  /*d800*/  FFMA.FTZ R142, R32, UR21, -R7.reuse ;  /* 0x00000015208e7c23 */ /* 0x100fe20008010807 */
[----:B------:R-:W-:Y:S01]  /*d810*/  FMNMX.FTZ R14, R13, R14, !PT ;  /* 0x0000000e0d0e7209 */ /* 0x000fe20007810000 */
[----:B------:R1:W-:Y:S01]  /*d820*/  MUFU.EX2 R8, R20 ;  /* 0x0000001400087308 */ /* 0x0003e20000000800 */
[----:B------:R-:W-:Y:S01]  /*d830*/  FSEL R31, R31, -INF , !P2 ;  /* 0xff8000001f1f7808 */ /* 0x000fe20005000000 */
[--C-:B------:R-:W-:Y:S01]  /*d840*/  FFMA.FTZ R132, R44, UR21, -R7.reuse ;  /* 0x000000152c847c23 */ /* 0x100fe20008010807 */
[----:B0-----:R-:W-:Y:S01]  /*d850*/  FMNMX.FTZ R47, R15, R14, !PT ;  /* 0x0000000e0f2f7209 */ /* 0x001fe20007810000 */
[--C-:B------:R-:W-:Y:S01]  /*d860*/  FFMA.FTZ R14, R26, UR21, -R7.reuse ;  /* 0x000000151a0e7c23 */ /* 0x100fe20008010807 */
[C---:B------:R-:W-:Y:S01]  /*d870*/  ISETP.GT.AND P2, PT, R81.reuse, 0x30, P1 ;  /* 0x000000305100780c */ /* 0x040fe20000f44270 */
[--C-:B------:R-:W-:Y:S01]  /*d880*/  FFMA.FTZ R34, R34, UR21, -R7.reuse ;  /* 0x0000001522227c23 */ /* 0x100fe20008010807 */
[----:B------:R-:W-:Y:S01]  /*d890*/  ISETP.GT.AND P5, PT, R81, 0x38, P1 ;  /* 0x000000385100780c */ /* 0x000fe20000fa4270 */
[--C-:B------:R-:W-:Y:S01]  /*d8a0*/  FFMA.FTZ R38, R38, UR21, -R7.reuse ;  /* 0x0000001526267c23 */ /* 0x100fe20008010807 */
[----:B-1----:R-:W-:Y:S01]  /*d8b0*/  FMNMX.FTZ R20, R46, R47, !PT ;  /* 0x0000002f2e147209 */ /* 0x002fe20007810000 */
        /* <DEDUP_REMOVED lines=18> */
[----:B------:R-:W-:Y:S01]  /*d9e0*/  MUFU.EX2 R20, R30 ;  /* 0x0000001e00147308 */ /* 0x000fe20000000800 */
        /* <DEDUP_REMOVED lines=9> */
[----:B------:R-:W-:Y:S01]  /*da80*/  FFMA.FTZ R76, R76, UR21, -R7 ;  /* 0x000000154c4c7c23 */ /* 0x000fe20008010807 */
[----:B------:R-:W-:Y:S01]  /*da90*/  FSEL R45, R45, -INF , !P2 ;  /* 0xff8000002d2d7808 */ /* 0x000fe20005000000 */
[----:B------:R-:W-:Y:S01]  /*daa0*/  MUFU.EX2 R148, R148 ;  /* 0x0000009400947308 */ /* 0x000fe20000000800 */
[----:B------:R-:W-:-:S02]  /*dab0*/  FMNMX.FTZ R26, R39, R24, !PT ;  /* 0x00000018271a7209 */ /* 0x000fc40007810000 */
[----:B------:R-:W-:Y:S02]  /*dac0*/  ISETP.LT.OR P5, PT, R82, 0x49, P5 ;  /* 0x000000495200780c */ /* 0x000fe40002fa1670 */
[----:B------:R-:W-:Y:S02]  /*dad0*/  FMNMX.FTZ R26, R41, R26, !PT ;  /* 0x0000001a291a7209 */ /* 0x000fe40007810000 */
[----:B------:R-:W-:Y:S01]  /*dae0*/  ISETP.GT.AND P2, PT, R81, 0x50, P1 ;  /* 0x000000505100780c */ /* 0x000fe20000f44270 */
[----:B------:R0:W-:Y:S01]  /*daf0*/  MUFU.EX2 R24, R34 ;  /* 0x0000002200187308 */ /* 0x0001e20000000800 */
[----:B------:R-:W-:Y:S02]  /*db00*/  FMNMX.FTZ R26, R43, R26, !PT ;  /* 0x0000001a2b1a7209 */ /* 0x000fe40007810000 */
[----:B------:R-:W-:Y:S02]  /*db10*/  FSEL R51, R51, -INF , !P5 ;  /* 0xff80000033337808 */ /* 0x000fe40006800000 */
[----:B------:R-:W-:-:S02]  /*db20*/  FMNMX.FTZ R26, R45, R26, !PT ;  /* 0x0000001a2d1a7209 */ /* 0x000fc40007810000 */
[----:B------:R-:W-:Y:S01]  /*db30*/  ISETP.LT.OR P2, PT, R82, 0x51, P2 ;  /* 0x000000515200780c */ /* 0x000fe20001741670 */
[----:B------:R-:W-:Y:S01]  /*db40*/  MUFU.EX2 R150, R150 ;  /* 0x0000009600967308 */ /* 0x000fe20000000800 */
[----:B------:R-:W-:Y:S01]  /*db50*/  FMNMX.FTZ R28, R49, R26, !PT ;  /* 0x0000001a311c7209 */ /* 0x000fe20007810000 */
[----:B0-----:R-:W-:Y:S01]  /*db60*/  FFMA.FTZ R34, R68, UR21, -R7 ;  /* 0x0000001544227c23 */ /* 0x001fe20008010807 */
[----:B------:R-:W-:Y:S02]  /*db70*/  ISETP.GT.AND P5, PT, R81, 0x58, P1 ;  /* 0x000000585100780c */ /* 0x000fe40000fa4270 */
[----:B------:R-:W-:Y:S02]  /*db80*/  FMNMX.FTZ R28, R51, R28, !PT ;  /* 0x0000001c331c7209 */ /* 0x000fe40007810000 */
[----:B------:R-:W-:Y:S01]  /*db90*/  FSEL R55, R55, -INF , !P2 ;  /* 0xff80000037377808 */ /* 0x000fe20005000000 */
[----:B------:R0:W-:Y:S01]  /*dba0*/  MUFU.EX2 R26, R38 ;  /* 0x00000026001a7308 */ /* 0x0001e20000000800 */
[----:B------:R-:W-:-:S02]  /*dbb0*/  FMNMX.FTZ R28, R53, R28, !PT ;  /* 0x0000001c351c7209 */ /* 0x000fc40007810000 */
[----:B------:R-:W-:Y:S02]  /*dbc0*/  ISETP.LT.OR P5, PT, R82, 0x59, P5 ;  /* 0x000000595200780c */ /* 0x000fe40002fa1670 */
[----:B------:R-:W-:Y:S02]  /*dbd0*/  FMNMX.FTZ R28, R55, R28, !PT ;  /* 0x0000001c371c7209 */ /* 0x000fe40007810000 */
[----:B------:R-:W-:Y:S01]  /*dbe0*/  ISETP.GT.AND P2, PT, R81, 0x60, P1 ;  /* 0x000000605100780c */ /* 0x000fe20000f44270 */
[----:B------:R-:W-:Y:S01]  /*dbf0*/  MUFU.EX2 R10, R10 ;  /* 0x0000000a000a7308 */ /* 0x000fe20000000800 */
[----:B------:R-:W-:Y:S01]  /*dc00*/  FSEL R59, R59, -INF , !P5 ;  /* 0xff8000003b3b7808 */ /* 0x000fe20006800000 */
[----:B0-----:R-:W-:Y:S01]  /*dc10*/  FFMA.FTZ R38, R60, UR21, -R7 ;  /* 0x000000153c267c23 */ /* 0x001fe20008010807 */
[----:B------:R-:W-:Y:S02]  /*dc20*/  FMNMX.FTZ R30, R57, R28, !PT ;  /* 0x0000001c391e7209 */ /* 0x000fe40007810000 */
[----:B------:R-:W-:-:S02]  /*dc30*/  ISETP.LT.OR P2, PT, R82, 0x61, P2 ;  /* 0x000000615200780c */ /* 0x000fc40001741670 */
[----:B------:R-:W-:Y:S01]  /*dc40*/  FMNMX.FTZ R30, R59, R30, !PT ;  /* 0x0000001e3b1e7209 */ /* 0x000fe20007810000 */
[----:B------:R0:W-:Y:S01]  /*dc50*/  MUFU.EX2 R28, R42 ;  /* 0x0000002a001c7308 */ /* 0x0001e20000000800 */
[----:B------:R-:W-:Y:S02]  /*dc60*/  ISETP.GT.AND P5, PT, R81, 0x68, P1 ;  /* 0x000000685100780c */ /* 0x000fe40000fa4270 */
[----:B------:R-:W-:Y:S02]  /*dc70*/  FSEL R63, R63, -INF , !P2 ;  /* 0xff8000003f3f7808 */ /* 0x000fe40005000000 */
[----:B------:R-:W-:Y:S02]  /*dc80*/  FMNMX.FTZ R30, R61, R30, !PT ;  /* 0x0000001e3d1e7209 */ /* 0x000fe40007810000 */
[----:B------:R-:W-:Y:S01]  /*dc90*/  ISETP.LT.OR P5, PT, R82, 0x69, P5 ;  /* 0x000000695200780c */ /* 0x000fe20002fa1670 */
[----:B------:R-:W-:Y:S01]  /*dca0*/  MUFU.EX2 R144, R144 ;  /* 0x0000009000907308 */ /* 0x000fe20000000800 */
[----:B------:R-:W-:Y:S01]  /*dcb0*/  FMNMX.FTZ R30, R63, R30, !PT ;  /* 0x0000001e3f1e7209 */ /* 0x000fe20007810000 */
[----:B0-----:R-:W-:Y:S01]  /*dcc0*/  FFMA.FTZ R42, R52, UR21, -R7 ;  /* 0x00000015342a7c23 */ /* 0x001fe20008010807 */
[----:B------:R-:W-:-:S02]  /*dcd0*/  ISETP.GT.AND P2, PT, R81, 0x70, P1 ;  /* 0x000000705100780c */ /* 0x000fc40000f44270 */
[----:B------:R-:W-:Y:S02]  /*dce0*/  FSEL R67, R67, -INF , !P5 ;  /* 0xff80000043437808 */ /* 0x000fe40006800000 */
[----:B------:R-:W-:Y:S01]  /*dcf0*/  FMNMX.FTZ R32, R65, R30, !PT ;  /* 0x0000001e41207209 */ /* 0x000fe20007810000 */
[----:B------:R-:W-:Y:S01]  /*dd00*/  MUFU.EX2 R146, R146 ;  /* 0x0000009200927308 */ /* 0x000fe20000000800 */
[----:B------:R-:W-:Y:S02]  /*dd10*/  ISETP.LT.OR P2, PT, R82, 0x71, P2 ;  /* 0x000000715200780c */ /* 0x000fe40001741670 */
[----:B------:R-:W-:Y:S02]  /*dd20*/  FMNMX.FTZ R32, R67, R32, !PT ;  /* 0x0000002043207209 */ /* 0x000fe40007810000 */
[----:B------:R-:W-:Y:S02]  /*dd30*/  ISETP.GT.AND P5, PT, R81, 0x78, P1 ;  /* 0x000000785100780c */ /* 0x000fe40000fa4270 */
[----:B------:R-:W-:Y:S01]  /*dd40*/  FSEL R71, R71, -INF , !P2 ;  /* 0xff80000047477808 */ /* 0x000fe20005000000 */
[----:B------:R0:W-:Y:S01]  /*dd50*/  MUFU.EX2 R30, R48 ;  /* 0x00000030001e7308 */ /* 0x0001e20000000800 */
[----:B------:R-:W-:-:S02]  /*dd60*/  FMNMX.FTZ R32, R69, R32, !PT ;  /* 0x0000002045207209 */ /* 0x000fc40007810000 */
[----:B------:R-:W-:Y:S02]  /*dd70*/  ISETP.GT.AND P1, PT, R81, 0x79, P1 ;  /* 0x000000795100780c */ /* 0x000fe40000f24270 */
[C---:B------:R-:W-:Y:S02]  /*dd80*/  ISETP.LT.OR P5, PT, R82.reuse, 0x79, P5 ;  /* 0x000000795200780c */ /* 0x040fe40002fa1670 */
        /* <DEDUP_REMOVED lines=8> */
[----:B0-----:R-:W-:Y:S02]  /*de10*/  FSEL R48, R6, RZ, P6 ;  /* 0x000000ff06307208 */ /* 0x001fe40003000000 */
        /* <DEDUP_REMOVED lines=9> */
[----:B------:R-:W-:-:S04]  /*deb0*/  FFMA.FTZ R32, R72, UR21, -R7 ;  /* 0x0000001548207c23 */ /* 0x000fc80008010807 */
        /* <DEDUP_REMOVED lines=22> */
[----:B------:R-:W-:Y:S01]  /*e020*/  FFMA.FTZ R13, R27, UR21, -R48 ;  /* 0x000000151b0d7c23 */ /* 0x000fe20008010830 */
[----:B------:R-:W-:Y:S01]  /*e030*/  FADD.FTZ R27, R21, R2 ;  /* 0x00000002151b7221 */ /* 0x000fe20000010000 */
[--C-:B------:R-:W-:Y:S01]  /*e040*/  FFMA.FTZ R141, R29, UR21, -R48.reuse ;  /* 0x000000151d8d7c23 */ /* 0x100fe20008010830 */
        /* <DEDUP_REMOVED lines=17> */
[--C-:B------:R-:W-:Y:S01]  /*e160*/  FFMA.FTZ R129, R55, UR21, -R48.reuse ;  /* 0x0000001537817c23 */ /* 0x100fe20008010830 */
[----:B------:R-:W2:Y:S01]  /*e170*/  MUFU.EX2 R151, R151 ;  /* 0x0000009700977308 */ /* 0x000ea20000000800 */
[----:B0-----:R-:W-:Y:S01]  /*e180*/  FFMA.FTZ R25, R4, R0, R149 ;  /* 0x0000000004197223 */ /* 0x001fe20000010095 */
[----:B------:R-:W-:Y:S01]  /*e190*/  FADD.FTZ R27, R146, R27 ;  /* 0x0000001b921b7221 */ /* 0x000fe20000010000 */
[--C-:B------:R-:W-:Y:S01]  /*e1a0*/  FFMA.FTZ R33, R57, UR21, -R48.reuse ;  /* 0x0000001539217c23 */ /* 0x100fe20008010830 */
[--C-:B------:R-:W-:Y:S01]  /*e1b0*/  FFMA.FTZ R131, R59, UR21, -R48.reuse ;  /* 0x000000153b837c23 */ /* 0x100fe20008010830 */
[--C-:B------:R-:W-:Y:S01]  /*e1c0*/  FFMA.FTZ R31, R61, UR21, -R48.reuse ;  /* 0x000000153d1f7c23 */ /* 0x100fe20008010830 */
[----:B------:R-:W-:Y:S01]  /*e1d0*/  FADD.FTZ R27, R14, R27 ;  /* 0x0000001b0e1b7221 */ /* 0x000fe20000010000 */
[--C-:B------:R-:W-:Y:S01]  /*e1e0*/  FFMA.FTZ R125, R63, UR21, -R48.reuse ;  /* 0x000000153f7d7c23 */ /* 0x100fe20008010830 */
        /* <DEDUP_REMOVED lines=103> */
.L_x_14096:
        /* <DEDUP_REMOVED lines=75> */
.L_x_14078:
[----:B------:R-:W-:Y:S06]  /*ed10*/  BAR.ARV 0x8, 0x200 ;  /* 0x0208000000007b1d */ /* 0x000fec0000002000 */
[----:B------:R-:W-:Y:S05]  /*ed20*/  @!P0 BRA `(.L_x_14098) ;  /* 0x0000000000048947 */ /* 0x000fea0003800000 */
[----:B------:R-:W-:Y:S01]  /*ed30*/  BPT.TRAP 0x1 ;  /* 0x000000040000795c */ /* 0x000fe20000300000 */
.L_x_14098:
[----:B------:R-:W-:Y:S01]  /*ed40*/  ULEA UR5, UR48, UR45, 0x3 ;  /* 0x0000002d30057291 */ /* 0x000fe2000f8e183f */
[----:B------:R-:W-:-:S05]  /*ed50*/  IMAD.U32 R3, RZ, RZ, UR49 ;  /* 0x00000031ff037e24 */ /* 0x000fca000f8e00ff */
[----:B------:R-:W-:-:S04]  /*ed60*/  SHF.L.U32 R3, R3, 0x1f, RZ ;  /* 0x0000001f03037819 */ /* 0x000fc800000006ff */
[----:B------:R0:W1:Y:S01]  /*ed70*/  SYNCS.PHASECHK.TRANS64.TRYWAIT P1, [UR5+0x16850], R3 ;  /* 0x01685003ff0075a7 */ /* 0x0000620008020145 */
[----:B------:R-:W-:Y:S05]  /*ed80*/  @!P0 BRA `(.L_x_14099) ;  /* 0x0000000000048947 */ /* 0x000fea0003800000 */
[----:B------:R-:W-:Y:S01]  /*ed90*/  BPT.TRAP 0x1 ;  /* 0x000000040000795c */ /* 0x000fe20000300000 */
.L_x_14099:
[----:B-1----:R-:W-:Y:S05]  /*eda0*/  @P1 BRA `(.L_x_14100) ;  /* 0x0000000000081947 */ /* 0x002fea0003800000 */
[----:B------:R-:W1:Y:S02]  /*edb0*/  SYNCS.PHASECHK.TRANS64.TRYWAIT P1, [UR5+0x16850], R3 ;  /* 0x01685003ff0075a7 */ /* 0x000e640008020145 */
[----:B-1----:R-:W-:Y:S05]  /*edc0*/  @!P1 BRA `(.L_x_14101) ;  /* 0x0000009400d89947 */ /* 0x002fea0003800000 */
.L_x_14100:
[----:B------:R-:W-:Y:S01]  /*edd0*/  UIADD3 UR45, UR45, 0x400, URZ ;  /* 0x000004002d2d7890 */ /* 0x000fe2000fffe03f */
[----:B------:R-:W-:Y:S01]  /*ede0*/  WARPGROUP.ARRIVE ;  /* 0x00000000000079c5 */ /* 0x000fe20000000000 */
[----:B------:R-:W-:Y:S01]  /*edf0*/  UMOV UR7, 0x40000040 ;  /* 0x4000004000077882 */ /* 0x000fe20000000000 */
[----:B01----:R-:W0:Y:S01]  /*ee00*/  SHFL.BFLY PT, R3, R2, 0x2, 0x1f ;  /* 0x0c401f0002037f89 */ /* 0x003e2200000e0000 */
[----:B------:R-:W-:Y:S01]  /*ee10*/  USHF.R.U32.HI UR45, URZ, 0x4, UR45 ;  /* 0x000000043f2d7899 */ /* 0x000fe2000801162d */
[----:B------:R-:W-:Y:S02]  /*ee20*/  IMAD.MOV.U32 R21, RZ, RZ, -0x800000 ;  /* 0xff800000ff157424 */ /* 0x000fe400078e00ff */
[----:B------:R-:W1:Y:S01]  /*ee30*/  SHFL.BFLY PT, R5, R0, 0x2, 0x1f ;  /* 0x0c401f0000057f89 */ /* 0x000e6200000e0000 */
[----:B------:R-:W-:Y:S01]  /*ee40*/  ULOP3.LUT UR4, UR45, 0x3fff, URZ, 0xc0, !UPT ;  /* 0x00003fff2d047892 */ /* 0x000fe2000f8ec03f */
[----:B------:R-:W-:-:S03]  /*ee50*/  IMAD.MOV.U32 R20, RZ, RZ, -0x800000 ;  /* 0xff800000ff147424 */ /* 0x000fc600078e00ff */
[----:B------:R-:W-:-:S07]  /*ee60*/  ULEA UR4, UR48, UR4, 0xa ;  /* 0x0000000430047291 */ /* 0x000fce000f8e503f */
[----:B------:R-:W-:Y:S02]  /*ee70*/  UMOV UR6, UR4 ;  /* 0x0000000400067c82 */ /* 0x000fe40008000000 */
[----:B------:R-:W-:Y:S01]  /*ee80*/  HGMMA.64x64x16.F32.BF16 R88, R148, gdesc[UR4].tnspB, R88, gsb0 ;  /* 0x40e0000494587df0 */ /* 0x000fe20008001858 */
[----:B------:R-:W-:Y:S01]  /*ee90*/  UIADD3 UR6, UR4, 0x80, URZ ;  /* 0x0000008004067890 */ /* 0x000fe2000fffe03f */
[----:B------:R-:W-:Y:S01]  /*eea0*/  UMOV UR7, 0x40000040 ;  /* 0x4000004000077882 */ /* 0x000fe20000000000 */
[----:B0-----:R-:W-:Y:S01]  /*eeb0*/  FADD.FTZ R3, R3, R2 ;  /* 0x0000000203037221 */ /* 0x001fe20000010000 */
[----:B-1----:R-:W-:-:S04]  /*eec0*/  FADD.FTZ R5, R5, R0 ;  /* 0x0000000005057221 */ /* 0x002fc80000010000 */
[----:B------:R-:W0:Y:S01]  /*eed0*/  SHFL.BFLY PT, R4, R3, 0x1, 0x1f ;  /* 0x0c201f0003047f89 */ /* 0x000e2200000e0000 */
[----:B------:R-:W-:-:S03]  /*eee0*/  IMAD.MOV.U32 R0, RZ, RZ, RZ ;  /* 0x000000ffff007224 */ /* 0x000fc600078e00ff */
[----:B------:R-:W1:Y:S01]  /*eef0*/  SHFL.BFLY PT, R8, R5, 0x1, 0x1f ;  /* 0x0c201f0005087f89 */ /* 0x000e6200000e0000 */
[----:B0-----:R-:W-:Y:S01]  /*ef00*/  FADD.FTZ R9, R3, R4 ;  /* 0x0000000403097221 */ /* 0x001fe20000010000 */
[----:B------:R-:W-:Y:S02]  /*ef10*/  IMAD.MOV.U32 R4, RZ, RZ, RZ ;  /* 0x000000ffff047224 */ /* 0x000fe400078e00ff */
[----:B------:R-:W-:Y:S02]  /*ef20*/  IMAD.U32 R3, RZ, RZ, UR21 ;  /* 0x00000015ff037e24 */ /* 0x000fe4000f8e00ff */
        /* <DEDUP_REMOVED lines=51> */
.L_x_14102:
        /* <DEDUP_REMOVED lines=42> */
.L_x_14024:
        /* <DEDUP_REMOVED lines=11> */
[----:B------:R-:W2:Y:S01]  /*f5b0*/  LDL R8, [R1+0x38] ;  /* 0x0000380001087983 */ /* 0x000ea20000100800 */
[----:B------:R-:W-:Y:S01]  /*f5c0*/  F2FP.BF16.F32.PACK_AB R12, R105, R104 ;  /* 0x00000068690c723e */ /* 0x000fe200000010ff */
[----:B------:R-:W-:Y:S01]  /*f5d0*/  ULDC.64 UR10, c[0x0][0xc00] ;  /* 0x00030000000a7ab9 */ /* 0x000fe20000000a00 */
[----:B------:R-:W-:Y:S01]  /*f5e0*/  F2FP.BF16.F32.PACK_AB R14, R109, R108 ;  /* 0x0000006c6d0e723e */ /* 0x000fe200000010ff */
[----:B------:R-:W0:Y:S01]  /*f5f0*/  S2R R5, SR_SWINHI ;  /* 0x0000000000057919 */ /* 0x000e220000002f00 */
[----:B------:R-:W-:Y:S01]  /*f600*/  F2FP.BF16.F32.PACK_AB R15, R111, R110 ;  /* 0x0000006e6f0f723e */ /* 0x000fe200000010ff */
[----:B------:R-:W-:Y:S01]  /*f610*/  ULDC.64 UR8, c[0x0][0xc00] ;  /* 0x0003000000087ab9 */ /* 0x000fe20000000a00 */
[----:B------:R-:W-:Y:S01]  /*f620*/  F2FP.BF16.F32.PACK_AB R24, R113, R112 ;  /* 0x000000707118723e */ /* 0x000fe200000010ff */
[----:B------:R-:W-:Y:S01]  /*f630*/  UIMAD.WIDE UR8, UR38, 0x4, UR8 ;  /* 0x00000004260878a5 */ /* 0x000fe2000f8e0208 */
[----:B------:R-:W-:Y:S02]  /*f640*/  F2FP.BF16.F32.PACK_AB R25, R115, R114 ;  /* 0x000000727319723e */ /* 0x000fe400000010ff */
[----:B------:R-:W-:-:S02]  /*f650*/  F2FP.BF16.F32.PACK_AB R26, R117, R116 ;  /* 0x00000074751a723e */ /* 0x000fc400000010ff */
[----:B------:R-:W-:Y:S01]  /*f660*/  F2FP.BF16.F32.PACK_AB R27, R119, R118 ;  /* 0x00000076771b723e */ /* 0x000fe200000010ff */
[----:B------:R-:W-:Y:S02]  /*f670*/  IMAD.U32 R30, RZ, RZ, UR8 ;  /* 0x00000008ff1e7e24 */ /* 0x000fe4000f8e00ff */
[----:B------:R-:W-:Y:S01]  /*f680*/  IMAD.U32 R31, RZ, RZ, UR9 ;  /* 0x00000009ff1f7e24 */ /* 0x000fe2000f8e00ff */
[----:B------:R-:W-:Y:S01]  /*f690*/  ULDC.64 UR8, c[0x0][0xc08] ;  /* 0x0003020000087ab9 */ /* 0x000fe20000000a00 */
[----:B------:R-:W-:Y:S02]  /*f6a0*/  MOV R28, R0 ;  /* 0x00000000001c7202 */ /* 0x000fe40000000f00 */
[----:B0-----:R-:W-:Y:S01]  /*f6b0*/  MOV R29, R5 ;  /* 0x00000005001d7202 */ /* 0x001fe20000000f00 */
[----:B------:R-:W-:Y:S02]  /*f6c0*/  BAR.SYNC.DEFER_BLOCKING 0x1, 0x180 ;  /* 0x0046000000007b1d */ /* 0x000fe40000010000 */
[----:B--2---:R-:W-:-:S03]  /*f6d0*/  IMAD.WIDE R4, R8, 0x2, R28 ;  /* 0x0000000208047825 */ /* 0x004fc600078e021c */
[C---:B------:R-:W-:Y:S02]  /*f6e0*/  IADD3 R9, P1, R4.reuse, 0x40, RZ ;  /* 0x0000004004097810 */ /* 0x040fe40007f3e0ff */
[C---:B------:R-:W-:Y:S02]  /*f6f0*/  IADD3 R11, P2, R4.reuse, 0x20, RZ ;  /* 0x00000020040b7810 */ /* 0x040fe40007f5e0ff */
[C---:B------:R-:W-:Y:S02]  /*f700*/  IADD3 R13, P0, R4.reuse, 0x60, RZ ;  /* 0x00000060040d7810 */ /* 0x040fe40007f1e0ff */
        /* <DEDUP_REMOVED lines=14> */
[----:B------:R-:W-:-:S02]  /*f7f0*/  LOP3.LUT R6, R6, R13, RZ, 0x3c, !PT ;  /* 0x0000000d06067212 */ /* 0x000fc400078e3cff */
[----:B------:R-:W-:Y:S02]  /*f800*/  MOV R36, R4 ;  /* 0x0000000400247202 */ /* 0x000fe40000000f00 */
[----:B------:R-:W-:Y:S02]  /*f810*/  MOV R32, R6 ;  /* 0x0000000600207202 */ /* 0x000fe40000000f00 */
[----:B------:R-:W-:Y:S02]  /*f820*/  MOV R34, R8 ;  /* 0x0000000800227202 */ /* 0x000fe40000000f00 */
[----:B------:R-:W-:Y:S02]  /*f830*/  MOV R35, R10 ;  /* 0x0000000a00237202 */ /* 0x000fe40000000f00 */
[----:B------:R-:W-:Y:S02]  /*f840*/  F2FP.BF16.F32.PACK_AB R4, R3, R2 ;  /* 0x000000020304723e */ /* 0x000fe400000010ff */
        /* <DEDUP_REMOVED lines=8> */
[----:B------:R-:W-:Y:S02]  /*f8d0*/  F2FP.BF16.F32.PACK_AB R13, R107, R106 ;  /* 0x0000006a6b0d723e */ /* 0x000fe400000010ff */
[----:B------:R-:W-:Y:S01]  /*f8e0*/  ISETP.NE.U32.AND P0, PT, RZ, UR10, PT ;  /* 0x0000000aff007c0c */ /* 0x000fe2000bf05070 */
[----:B------:R-:W-:Y:S03]  /*f8f0*/  STSM.16.M88.4 [R35], R8 ;  /* 0x0000000823007844 */ /* 0x000fe60000000200 */
[----:B------:R-:W-:Y:S01]  /*f900*/  ISETP.NE.AND.EX P0, PT, RZ, UR11, PT, P0 ;  /* 0x0000000bff007c0c */ /* 0x000fe2000bf05300 */
[----:B------:R-:W-:Y:S04]  /*f910*/  STSM.16.M88.4 [R34], R12 ;  /* 0x0000000c22007844 */ /* 0x000fe80000000200 */
[----:B------:R0:W-:Y:S01]  /*f920*/  STSM.16.M88.4 [R32], R24 ;  /* 0x0000001820007844 */ /* 0x0001e20000000200 */
[----:B------:R-:W-:Y:S08]  /*f930*/  BAR.SYNC.DEFER_BLOCKING 0x1, 0x180 ;  /* 0x0046000000007b1d */ /* 0x000ff00000010000 */
[----:B0-----:R-:W0:Y:S01]  /*f940*/  LDC R32, c[0x0][0xbe8] ;  /* 0x0002fa00ff207b82 */ /* 0x001e220000000800 */
        /* <DEDUP_REMOVED lines=8> */
[----:B------:R-:W-:Y:S02]  /*f9d0*/  @UP0 ULDC.64 UR8, c[0x0][0xc08] ;  /* 0x0003020000080ab9 */ /* 0x000fe40000000a00 */
[----:B------:R-:W-:Y:S02]  /*f9e0*/  @UP0 UIMAD.WIDE UR8, UR38, 0x4, UR8 ;  /* 0x00000004260808a5 */ /* 0x000fe4000f8e0208 */
[----:B------:R-:W-:-:S06]  /*f9f0*/  UISETP.NE.AND UP0, UPT, UR46, URZ, UPT ;  /* 0x0000003f2e00728c */ /* 0x000fcc000bf05270 */
[----:B------:R-:W0:Y:S01]  /*fa00*/  @P1 LDC R6, c[0x0][0xbec] ;  /* 0x0002fb00ff061b82 */ /* 0x000e220000000800 */
[----:B------:R-:W-:Y:S01]  /*fa10*/  USEL UR4, UR46, UR4, UP0 ;  /* 0x000000042e047287 */ /* 0x000fe20008000000 */
[----:B------:R-:W-:Y:S01]  /*fa20*/  IMAD.U32 R4, RZ, RZ, UR8 ;  /* 0x00000008ff047e24 */ /* 0x000fe2000f8e00ff */
[----:B------:R-:W-:Y:S01]  /*fa30*/  UMOV UR19, 0x9b8 ;  /* 0x000009b800137882 */ /* 0x000fe20000000000 */
[----:B------:R-:W-:Y:S01]  /*fa40*/  IMAD.U32 R5, RZ, RZ, UR9 ;  /* 0x00000009ff057e24 */ /* 0x000fe2000f8e00ff */
[----:B------:R-:W-:-:S03]  /*fa50*/  UISETP.GT.AND UP1, UPT, UR4, 0x1, UPT ;  /* 0x000000010400788c */ /* 0x000fc6000bf24270 */
[----:B------:R-:W1:Y:S01]  /*fa60*/  @P1 LDC R11, c[0x0][0xbf0] ;  /* 0x0002fc00ff0b1b82 */ /* 0x000e620000000800 */
[----:B------:R-:W-:Y:S01]  /*fa70*/  USEL UR19, UR19, 0x978, UP1 ;  /* 0x0000097813137887 */ /* 0x000fe20008800000 */
[----:B------:R-:W-:Y:S01]  /*fa80*/  VIADD R13, R17, UR39 ;  /* 0x00000027110d7c36 */ /* 0x000fe20008000000 */
[----:B------:R-:W-:Y:S01]  /*fa90*/  UISETP.NE.U32.AND UP0, UPT, UR10, URZ, UPT ;  /* 0x0000003f0a00728c */ /* 0x000fe2000bf05070 */
[----:B------:R0:W5:Y:S01]  /*faa0*/  @P4 LDG.E R9, desc[UR54][R4.64] ;  /* 0x0000003604094981 */ /* 0x000162000c1e1900 */
[----:B------:R-:W-:Y:S01]  /*fab0*/  UMOV UR4, URZ ;  /* 0x0000003f00047c82 */ /* 0x000fe20008000000 */
[----:B------:R-:W-:Y:S01]  /*fac0*/  USHF.R.S32.HI UR10, URZ, 0x1f, UR38 ;  /* 0x0000001f3f0a7899 */ /* 0x000fe20008011426 */
[----:B------:R-:W-:Y:S01]  /*fad0*/  IMAD.MOV.U32 R7, RZ, RZ, R13 ;  /* 0x000000ffff077224 */ /* 0x000fe200078e000d */
[----:B------:R-:W-:Y:S02]  /*fae0*/  UISETP.NE.AND.EX UP0, UPT, UR11, URZ, UPT, UP0 ;  /* 0x0000003f0b00728c */ /* 0x000fe4000bf05300 */
[----:B------:R-:W-:-:S02]  /*faf0*/  USEL UR9, UR41, URZ, UP1 ;  /* 0x0000003f29097287 */ /* 0x000fc40008800000 */
[----:B------:R-:W-:Y:S02]  /*fb00*/  USEL UR8, UR38, URZ, !UP0 ;  /* 0x0000003f26087287 */ /* 0x000fe4000c000000 */
[----:B------:R-:W-:Y:S01]  /*fb10*/  USEL UR18, UR10, URZ, !UP0 ;  /* 0x0000003f0a127287 */ /* 0x000fe2000c000000 */
[----:B------:R-:W-:Y:S02]  /*fb20*/  ULDC.64 UR12, c[0x0][UR19+0x220] ;  /* 0x00008800130c7abb */ /* 0x000fe40008000a00 */
[----:B------:R-:W-:Y:S01]  /*fb30*/  ULDC.64 UR10, c[0x0][UR19+0x218] ;  /* 0x00008600130a7abb */ /* 0x000fe20008000a00 */
[----:B0-----:R-:W-:Y:S01]  /*fb40*/  @P1 IMAD.HI.U32 R4, R13, R6, RZ ;  /* 0x000000060d041227 */ /* 0x001fe200078e00ff */
[----:B------:R-:W-:Y:S01]  /*fb50*/  ULDC.64 UR14, c[0x0][UR19+0x228] ;  /* 0x00008a00130e7abb */ /* 0x000fe20008000a00 */
[----:B------:R-:W-:Y:S02]  /*fb60*/  UIMAD UR13, UR13, UR8, URZ ;  /* 0x000000080d0d72a4 */ /* 0x000fe4000f8e023f */
[----:B------:R-:W-:-:S02]  /*fb70*/  UIMAD.WIDE.U32 UR16, UR10, UR37, URZ ;  /* 0x000000250a1072a5 */ /* 0x000fc4000f8e003f */
[----:B------:R-:W-:Y:S01]  /*fb80*/  UIMAD UR20, UR11, UR37, URZ ;  /* 0x000000250b1472a4 */ /* 0x000fe2000f8e023f */
[----:B-1----:R-:W-:Y:S01]  /*fb90*/  @P1 SHF.R.U32.HI R7, RZ, R11, R4 ;  /* 0x0000000bff071219 */ /* 0x002fe20000011604 */
[----:B------:R-:W-:Y:S02]  /*fba0*/  UIMAD.WIDE.U32 UR10, UR12, UR8, URZ ;  /* 0x000000080c0a72a5 */ /* 0x000fe4000f8e003f */
[----:B------:R-:W-:Y:S02]  /*fbb0*/  UIMAD.WIDE.U32 UR22, UR14, UR9, URZ ;  /* 0x000000090e1672a5 */ /* 0x000fe4000f8e003f */
[----:B------:R-:W-:Y:S01]  /*fbc0*/  UIMAD UR9, UR15, UR9, URZ ;  /* 0x000000090f0972a4 */ /* 0x000fe2000f8e023f */
[----:B------:R-:W-:Y:S01]  /*fbd0*/  IMAD.MOV R11, RZ, RZ, -R7 ;  /* 0x000000ffff0b7224 */ /* 0x000fe200078e0a07 */
[----:B------:R-:W-:Y:S02]  /*fbe0*/  UIMAD UR13, UR12, UR18, UR13 ;  /* 0x000000120c0d72a4 */ /* 0x000fe4000f8e020d */
[----:B------:R-:W-:Y:S01]  /*fbf0*/  UIADD3 UR20, UR17, UR20, URZ ;  /* 0x0000001411147290 */ /* 0x000fe2000fffe03f */
        /* <DEDUP_REMOVED lines=29> */
.L_x_14105:
        /* <DEDUP_REMOVED lines=11> */
[----:B------:R-:W-:Y:S01]  /*fe80*/  IMAD.IADD R12, R14, 0x1, -R12 ;  /* 0x000000010e0c7824 */ /* 0x000fe200078e0a0c */
[----:B------:R-:W-:-:S04]  /*fe90*/  PLOP3.LUT P3, PT, PT, PT, UP1, 0x80, 0x0 ;  /* 0x000000000000781c */ /* 0x000fc80003f6f018 */
[----:B------:R-:W-:Y:S01]  /*fea0*/  LOP3.LUT P0, RZ, R12, 0x3, RZ, 0xc0, !PT ;  /* 0x000000030cff7812 */ /* 0x000fe2000780c0ff */
[----:B--2---:R-:W-:-:S04]  /*feb0*/  VIADD R11, R11, UR39 ;  /* 0x000000270b0b7c36 */ /* 0x004fc80008000000 */
[C---:B------:R-:W-:Y:S01]  /*fec0*/  VIADD R9, R11.reuse, 0x8 ;  /* 0x000000080b097836 */ /* 0x040fe20000000000 */
[----:B------:R-:W-:-:S04]  /*fed0*/  ISETP.GE.OR P2, PT, R11, R30, P0 ;  /* 0x0000001e0b00720c */ /* 0x000fc80000746670 */
[----:B------:R-:W-:-:S09]  /*fee0*/  ISETP.GE.OR P0, PT, R9, R30, P0 ;  /* 0x0000001e0900720c */ /* 0x000fd20000706670 */
[----:B0-----:R0:W-:Y:S01]  /*fef0*/  @!P2 ST.E desc[UR54][R4.64], R21 ;  /* 0x000000150400a985 */ /* 0x0011e2000c101936 */
[----:B------:R-:W-:-:S03]  /*ff00*/  ISETP.GE.AND P2, PT, R11, R30, PT ;  /* 0x0000001e0b00720c */ /* 0x000fc60003f46270 */
[----:B------:R0:W-:Y:S01]  /*ff10*/  @!P0 ST.E desc[UR54][R6.64], R20 ;  /* 0x0000001406008985 */ /* 0x0001e2000c101936 */
[----:B------:R-:W-:Y:S01]  /*ff20*/  ISETP.GE.AND P0, PT, R9, R30, PT ;  /* 0x0000001e0900720c */ /* 0x000fe20003f06270 */
[----:B------:R-:W-:-:S12]  /*ff30*/  @P3 BRA `(.L_x_14106) ;  /* 0x0000000400c43947 */ /* 0x000fd80003800000 */
[----:B------:R-:W1:Y:S01]  /*ff40*/  S2R R12, SR_TID.X ;  /* 0x00000000000c7919 */ /* 0x000e620000002100 */
[----:B------:R-:W-:Y:S01]  /*ff50*/  ULDC.64 UR12, c[0x0][0xaa0] ;  /* 0x0002a800000c7ab9 */ /* 0x000fe20000000a00 */
[----:B-1----:R-:W-:-:S05]  /*ff60*/  VIADD R12, R12, 0xffffff80 ;  /* 0xffffff800c0c7836 */ /* 0x002fca0000000000 */
[----:B------:R-:W-:-:S04]  /*ff70*/  SHF.R.S32.HI R35, RZ, 0x1f, R12 ;  /* 0x0000001fff237819 */ /* 0x000fc8000001140c */
[----:B------:R-:W-:-:S04]  /*ff80*/  LEA.HI R35, R35, R12, RZ, 0x3 ;  /* 0x0000000c23237211 */ /* 0x000fc800078f18ff */
[----:B------:R-:W-:-:S05]  /*ff90*/  SHF.R.S32.HI R35, RZ, 0x3, R35 ;  /* 0x00000003ff237819 */ /* 0x000fca0000011423 */
[----:B------:R-:W-:-:S04]  /*ffa0*/  IMAD R3, R35, 0x40, R19 ;  /* 0x0000004023037824 */ /* 0x000fc800078e0213 */
[----:B------:R-:W-:-:S03]  /*ffb0*/  IMAD.WIDE R28, R3, 0x2, R28 ;  /* 0x00000002031c7825 */ /* 0x000fc600078e021c */
[C---:B------:R-:W-:Y:S02]  /*ffc0*/  IADD3 R9, P0, R28.reuse, 0x1800, RZ ;  /* 0x000018001c097810 */ /* 0x040fe40007f1e0ff */
[C---:B------:R-:W-:Y:S02]  /*ffd0*/  IADD3 R13, P2, R28.reuse, 0x3000, RZ ;  /* 0x000030001c0d7810 */ /* 0x040fe40007f5e0ff */
[----:B0-----:R-:W-:Y:S02]  /*ffe0*/  LOP3.LUT R5, R28, 0x380, RZ, 0xc0, !PT ;  /* 0x000003801c057812 */ /* 0x001fe400078ec0ff */
        /* <DEDUP_REMOVED lines=11> */
[----:B------:R-:W2:Y:S04]  /*100a0*/  LD.E.128 R4, desc[UR54][R4.64] ;  /* 0x0000003604047980 */ /* 0x000ea8000c101d00 */
[----:B------:R-:W3:Y:S04]  /*100b0*/  LD.E.128 R8, desc[UR54][R8.64] ;  /* 0x0000003608087980 */ /* 0x000ee8000c101d00 */
[----:B------:R-:W4:Y:S01]  /*100c0*/  LD.E.128 R12, desc[UR54][R12.64] ;  /* 0x000000360c0c7980 */ /* 0x000f22000c101d00 */
[----:B------:R-:W-:-:S04]  /*100d0*/  IADD3 R3, P0, R28, 0x4800, RZ ;  /* 0x000048001c037810 */ /* 0x000fc80007f1e0ff */
[----:B------:R-:W-:Y:S01]  /*100e0*/  LOP3.LUT R2, R3, 0x380, RZ, 0xc0, !PT ;  /* 0x0000038003027812 */ /* 0x000fe200078ec0ff */
[----:B------:R-:W-:Y:S01]  /*100f0*/  IMAD.X R25, RZ, RZ, R29, P0 ;  /* 0x000000ffff197224 */ /* 0x000fe200000e061d */
[----:B------:R-:W-:Y:S01]  /*10100*/  UIMAD UR9, UR14, UR12, URZ ;  /* 0x0000000c0e0972a4 */ /* 0x000fe2000f8e023f */
[----:B------:R-:W0:Y:S01]  /*10110*/  @P1 LDC R29, c[0x0][0xbf0] ;  /* 0x0002fc00ff1d1b82 */ /* 0x000e220000000800 */
[----:B------:R-:W-:-:S04]  /*10120*/  SHF.R.U64 R2, R2, 0x3, RZ ;  /* 0x0000000302027819 */ /* 0x000fc800000012ff */
[----:B------:R-:W-:-:S03]  /*10130*/  LOP3.LUT R24, R2, R3, RZ, 0x3c, !PT ;  /* 0x0000000302187212 */ /* 0x000fc600078e3cff */
[----:B------:R-:W1:Y:S01]  /*10140*/  @P1 LDC R3, c[0x0][0xbec] ;  /* 0x0002fb00ff031b82 */ /* 0x000e620000000800 */
[----:B------:R-:W-:Y:S02]  /*10150*/  UIMAD.WIDE.U32 UR10, UR4, UR12, URZ ;  /* 0x0000000c040a72a5 */ /* 0x000fe4000f8e003f */
[----:B------:R-:W-:Y:S01]  /*10160*/  UIMAD UR9, UR4, UR13, UR9 ;  /* 0x0000000d040972a4 */ /* 0x000fe2000f8e0209 */
[----:B------:R-:W-:Y:S01]  /*10170*/  IMAD R2, R18, 0x30, R35 ;  /* 0x0000003012027824 */ /* 0x000fe200078e0223 */
[----:B------:R-:W5:Y:S01]  /*10180*/  LD.E.128 R24, desc[UR54][R24.64] ;  /* 0x0000003618187980 */ /* 0x000f62000c101d00 */
[----:B------:R-:W-:Y:S01]  /*10190*/  ULDC.64 UR12, c[0x0][0xae8] ;  /* 0x0002ba00000c7ab9 */ /* 0x000fe20000000a00 */
[----:B------:R-:W-:Y:S01]  /*101a0*/  UIADD3 UR11, UR11, UR9, URZ ;  /* 0x000000090b0b7290 */ /* 0x000fe2000fffe03f */
[----:B------:R-:W-:Y:S01]  /*101b0*/  VIADD R28, R2, UR39 ;  /* 0x00000027021c7c36 */ /* 0x000fe20008000000 */
[----:B------:R-:W-:Y:S01]  /*101c0*/  USHF.R.S32.HI UR4, URZ, 0x1f, UR8 ;  /* 0x0000001f3f047899 */ /* 0x000fe20008011408 */
[----:B------:R-:W-:Y:S01]  /*101d0*/  @!PT LDS RZ, [RZ] ;  /* 0x00000000fffff984 */ /* 0x000fe20000000800 */
[----:B------:R-:W-:Y:S01]  /*101e0*/  @!PT LDS RZ, [RZ] ;  /* 0x00000000fffff984 */ /* 0x000fe20000000800 */
[----:B------:R-:W-:Y:S01]  /*101f0*/  @!PT LDS RZ, [RZ] ;  /* 0x00000000fffff984 */ /* 0x000fe20000000800 */
[----:B------:R-:W-:Y:S01]  /*10200*/  @!PT LDS RZ, [RZ] ;  /* 0x00000000fffff984 */ /* 0x000fe20000000800 */
[----:B------:R0:W-:Y:S06]  /*10210*/  MEMBAR.ALL.CTA ;  /* 0x0000000000007992 */ /* 0x0001ec0000008000 */
[----:B0-----:R-:W0:Y:S01]  /*10220*/  FENCE.VIEW.ASYNC.S ;  /* 0x00000000000073c6 */ /* 0x001e220000000000 */
[----:B------:R-:W-:Y:S01]  /*10230*/  UIMAD.WIDE.U32 UR10, UR37, UR12, UR10 ;  /* 0x0000000c250a72a5 */ /* 0x000fe2000f8e000a */
[----:B------:R-:W-:-:S02]  /*10240*/  IMAD.MOV.U32 R21, RZ, RZ, R28 ;  /* 0x000000ffff157224 */ /* 0x000fc400078e001c */
[----:B------:R-:W-:Y:S01]  /*10250*/  VIADD R0, R0, 0x16820 ;  /* 0x0001682000007836 */ /* 0x000fe20000000000 */
[----:B------:R-:W-:-:S03]  /*10260*/  UIMAD UR11, UR37, UR13, UR11 ;  /* 0x0000000d250b72a4 */ /* 0x000fc6000f8e020b */
[----:B------:R-:W-:Y:S01]  /*10270*/  ULDC.64 UR12, c[0x0][0xaf0] ;  /* 0x0002bc00000c7ab9 */ /* 0x000fe20000000a00 */
[----:B------:R-:W-:Y:S01]  /*10280*/  PRMT R0, RZ, 0x654, R0 ;  /* 0x00000654ff007816 */ /* 0x000fe20000000000 */
[----:B------:R-:W-:Y:S01]  /*10290*/  UIMAD UR4, UR4, UR12, URZ ;  /* 0x0000000c040472a4 */ /* 0x000fe2000f8e023f */
[----:B-1----:R-:W-:-:S03]  /*102a0*/  @P1 IMAD.HI.U32 R2, R28, R3, RZ ;  /* 0x000000031c021227 */ /* 0x002fc600078e00ff */
[----:B------:R-:W-:Y:S02]  /*102b0*/  UIMAD UR4, UR8, UR13, UR4 ;  /* 0x0000000d080472a4 */ /* 0x000fe4000f8e0204 */
[----:B------:R-:W-:Y:S01]  /*102c0*/  UIMAD.WIDE.U32 UR8, UR8, UR12, UR10 ;  /* 0x0000000c080872a5 */ /* 0x000fe2000f8e000a */
[----:B------:R-:W-:Y:S02]  /*102d0*/  @P1 SHF.R.U32.HI R21, RZ, R29, R2 ;  /* 0x0000001dff151219 */ /* 0x000fe40000011602 */
[----:B------:R-:W-:Y:S01]  /*102e0*/  ULDC.64 UR10, c[0x0][0xae0] ;  /* 0x0002b800000a7ab9 */ /* 0x000fe20000000a00 */
[----:B------:R-:W-:Y:S01]  /*102f0*/  UIADD3 UR4, UR9, UR4, URZ ;  /* 0x0000000409047290 */ /* 0x000fe2000fffe03f */
[--C-:B------:R-:W-:Y:S01]  /*10300*/  SHF.R.S32.HI R20, RZ, 0x1f, R21.reuse ;  /* 0x0000001fff147819 */ /* 0x100fe20000011415 */
[----:B------:R-:W-:Y:S01]  /*10310*/  IMAD.MOV R29, RZ, RZ, -R21 ;  /* 0x000000ffff1d7224 */ /* 0x000fe200078e0a15 */
[----:B0-----:R0:W-:Y:S01]  /*10320*/  SYNCS.ARRIVE.TRANS64.RED.A1T0 RZ, [R0+URZ], RZ ;  /* 0x000000ff00ff79a7 */ /* 0x0011e2000810043f */
[----:B------:R-:W-:-:S02]  /*10330*/  IMAD.U32 R3, RZ, RZ, UR9 ;  /* 0x00000009ff037e24 */ /* 0x000fc4000f8e00ff */
[----:B------:R-:W-:Y:S02]  /*10340*/  IMAD R20, R20, UR10, RZ ;  /* 0x0000000a14147c24 */ /* 0x000fe4000f8e02ff */
[----:B------:R-:W-:Y:S02]  /*10350*/  IMAD R29, R32, R29, R28 ;  /* 0x0000001d201d7224 */ /* 0x000fe400078e021c */
[----:B------:R-:W-:Y:S01]  /*10360*/  IMAD.U32 R2, RZ, RZ, UR8 ;  /* 0x00000008ff027e24 */ /* 0x000fe2000f8e00ff */
[----:B------:R-:W-:Y:S01]  /*10370*/  ULDC.64 UR8, c[0x0][0xad8] ;  /* 0x0002b60000087ab9 */ /* 0x000fe20000000a00 */
[----:B------:R-:W-:Y:S01]  /*10380*/  IMAD.U32 R3, RZ, RZ, UR4 ;  /* 0x00000004ff037e24 */ /* 0x000fe2000f8e00ff */
[----:B------:R-:W-:Y:S01]  /*10390*/  ULDC UR4, c[0x0][0xac8] ;  /* 0x0002b20000047ab9 */ /* 0x000fe20000000800 */
[C---:B------:R-:W-:Y:S01]  /*103a0*/  IMAD R31, R21.reuse, UR11, R20 ;  /* 0x0000000b151f7c24 */ /* 0x040fe2000f8e0214 */
[----:B------:R-:W-:Y:S01]  /*103b0*/  SHF.R.S32.HI R20, RZ, 0x1f, R29 ;  /* 0x0000001fff147819 */ /* 0x000fe2000001141d */
[----:B------:R-:W-:-:S04]  /*103c0*/  IMAD.WIDE.U32 R2, R21, UR10, R2 ;  /* 0x0000000a15027c25 */ /* 0x000fc8000f8e0002 */
[----:B------:R-:W-:Y:S02]  /*103d0*/  IMAD.IADD R3, R3, 0x1, R31 ;  /* 0x0000000103037824 */ /* 0x000fe400078e021f */
[----:B------:R-:W-:Y:S02]  /*103e0*/  IMAD R20, R20, UR8, RZ ;  /* 0x0000000814147c24 */ /* 0x000fe4000f8e02ff */
[----:B------:R-:W-:-:S04]  /*103f0*/  IMAD.WIDE.U32 R2, R29, UR8, R2 ;  /* 0x000000081d027c25 */ /* 0x000fc8000f8e0002 */
[----:B------:R-:W-:Y:S01]  /*10400*/  IMAD R21, R29, UR9, R20 ;  /* 0x000000091d157c24 */ /* 0x000fe2000f8e0214 */
[----:B------:R-:W-:Y:S01]  /*10410*/  ULDC.64 UR8, c[0x0][0xa80] ;  /* 0x0002a00000087ab9 */ /* 0x000fe20000000a00 */
[----:B------:R-:W-:Y:S01]  /*10420*/  VIADD R31, R35, UR39 ;  /* 0x00000027231f7c36 */ /* 0x000fe20008000000 */
[C---:B------:R-:W-:Y:S01]  /*10430*/  LEA R32, P0, R2.reuse, UR8, 0x1 ;  /* 0x0000000802207c11 */ /* 0x040fe2000f8008ff */
[----:B------:R-:W-:Y:S01]  /*10440*/  IMAD.IADD R3, R3, 0x1, R21 ;  /* 0x0000000103037824 */ /* 0x000fe200078e0215 */
[----:B------:R-:W-:Y:S01]  /*10450*/  SHF.R.S32.HI R35, RZ, 0x1f, R19 ;  /* 0x0000001fff237819 */ /* 0x000fe20000011413 */
[C---:B------:R-:W-:Y:S02]  /*10460*/  VIADD R21, R31.reuse, 0x60 ;  /* 0x000000601f157836 */ /* 0x040fe40000000000 */
[----:B------:R-:W1:Y:S01]  /*10470*/  SHFL.IDX PT, R20, R32, 0x1, 0x181f ;  /* 0x00381f0020147f89 */ /* 0x000e6200000e0000 */
[----:B------:R-:W-:Y:S01]  /*10480*/  LEA.HI.X R33, R2, UR9, R3, 0x1, P0 ;  /* 0x0000000902217c11 */ /* 0x000fe200080f0c03 */
[----:B------:R-:W-:Y:S01]  /*10490*/  VIADD R3, R31, 0x30 ;  /* 0x000000301f037836 */ /* 0x000fe20000000000 */
[----:B------:R-:W-:Y:S01]  /*104a0*/  ISETP.GE.AND P0, PT, R19, UR4, PT ;  /* 0x0000000413007c0c */ /* 0x000fe2000bf06270 */
[----:B------:R-:W0:Y:S03]  /*104b0*/  SHFL.IDX PT, R2, R32, RZ, 0x181f ;  /* 0x00181fff20027589 */ /* 0x000e2600000e0000 */
[-C--:B------:R-:W-:Y:S01]  /*104c0*/  ISETP.GE.OR P1, PT, R31, R30.reuse, P0 ;  /* 0x0000001e1f00720c */ /* 0x080fe20000726670 */
[----:B------:R-:W0:Y:S01]  /*104d0*/  SHFL.IDX PT, R28, R32, 0x2, 0x181f ;  /* 0x00581f00201c7f89 */ /* 0x000e2200000e0000 */
[-C--:B------:R-:W-:Y:S01]  /*104e0*/  ISETP.GE.OR P2, PT, R3, R30.reuse, P0 ;  /* 0x0000001e0300720c */ /* 0x080fe20000746670 */
[----:B------:R-:W-:Y:S01]  /*104f0*/  VIADD R31, R31, 0x90 ;  /* 0x000000901f1f7836 */ /* 0x000fe20000000000 */
[-C--:B------:R-:W-:Y:S01]  /*10500*/  ISETP.GE.OR P3, PT, R21, R30.reuse, P0 ;  /* 0x0000001e1500720c */ /* 0x080fe20000766670 */
[----:B------:R-:W0:Y:S03]  /*10510*/  SHFL.IDX PT, R34, R33, RZ, 0x181f ;  /* 0x00181fff21227589 */ /* 0x000e2600000e0000 */
[----:B------:R-:W-:Y:S01]  /*10520*/  ISETP.GE.OR P0, PT, R31, R30, P0 ;  /* 0x0000001e1f00720c */ /* 0x000fe20000706670 */
[----:B------:R-:W0:Y:S04]  /*10530*/  SHFL.IDX PT, R36, R33, 0x1, 0x181f ;  /* 0x00381f0021247f89 */ /* 0x000e2800000e0000 */
[----:B------:R-:W0:Y:S02]  /*10540*/  SHFL.IDX PT, R38, R33, 0x2, 0x181f ;  /* 0x00581f0021267f89 */ /* 0x000e2400000e0000 */
[----:B-1----:R-:W-:-:S02]  /*10550*/  @!P2 LEA R20, P5, R19, R20, 0x1 ;  /* 0x000000141314a211 */ /* 0x002fc400078a08ff */
[----:B------:R-:W1:Y:S01]  /*10560*/  SHFL.IDX PT, R32, R32, 0x3, 0x181f ;  /* 0x00781f0020207f89 */ /* 0x000e6200000e0000 */
[----:B0-----:R-:W-:-:S03]  /*10570*/  @!P1 LEA R2, P4, R19, R2, 0x1 ;  /* 0x0000000213029211 */ /* 0x001fc600078808ff */
[----:B------:R0:W0:Y:S01]  /*10580*/  SHFL.IDX PT, R0, R33, 0x3, 0x181f ;  /* 0x00781f0021007f89 */ /* 0x00002200000e0000 */
[C---:B------:R-:W-:Y:S02]  /*10590*/  @!P3 LEA R28, P6, R19.reuse, R28, 0x1 ;  /* 0x0000001c131cb211 */ /* 0x040fe400078c08ff */
[C-C-:B------:R-:W-:Y:S02]  /*105a0*/  @!P1 LEA.HI.X R3, R19.reuse, R34, R35.reuse, 0x1, P4 ;  /* 0x0000002213039211 */ /* 0x140fe400020f0c23 */
[C-C-:B------:R-:W-:Y:S02]  /*105b0*/  @!P2 LEA.HI.X R21, R19.reuse, R36, R35.reuse, 0x1, P5 ;  /* 0x000000241315a211 */ /* 0x140fe400028f0c23 */
[----:B------:R-:W-:Y:S01]  /*105c0*/  @!P3 LEA.HI.X R29, R19, R38, R35, 0x1, P6 ;  /* 0x00000026131db211 */ /* 0x000fe200030f0c23 */
[----:B--2---:R2:W-:Y:S04]  /*105d0*/  @!P1 ST.E.128 desc[UR54][R2.64], R4 ;  /* 0x0000000402009985 */ /* 0x0045e8000c101d36 */
[----:B---3--:R2:W-:Y:S04]  /*105e0*/  @!P2 ST.E.128 desc[UR54][R20.64], R8 ;  /* 0x000000081400a985 */ /* 0x0085e8000c101d36 */
[----:B----4-:R2:W-:Y:S01]  /*105f0*/  @!P3 ST.E.128 desc[UR54][R28.64], R12 ;  /* 0x0000000c1c00b985 */ /* 0x0105e2000c101d36 */
[----:B01----:R-:W-:Y:S05]  /*10600*/  @P0 BRA `(.L_x_14107) ;  /* 0x0000001000c00947 */ /* 0x003fea0003800000 */
[----:B--2---:R-:W-:-:S04]  /*10610*/  LEA R2, P0, R19, R32, 0x1 ;  /* 0x0000002013027211 */ /* 0x004fc800078008ff */
[----:B------:R-:W-:-:S05]  /*10620*/  LEA.HI.X R3, R19, R0, R35, 0x1, P0 ;  /* 0x0000000013037211 */ /* 0x000fca00000f0c23 */
[----:B-----5:R3:W-:Y:S01]  /*10630*/  ST.E.128 desc[UR54][R2.64], R24 ;  /* 0x0000001802007985 */ /* 0x0207e2000c101d36 */
[----:B------:R-:W-:Y:S05]  /*10640*/  BRA `(.L_x_14107) ;  /* 0x0000001000b07947 */ /* 0x000fea0003800000 */
.L_x_14106:
[----:B------:R-:W-:Y:S01]  /*10650*/  ULDC.64 UR12, c[0x0][0xb08] ;  /* 0x0002c200000c7ab9 */ /* 0x000fe20000000a00 */
[----:B0-----:R-:W0:Y:S01]  /*10660*/  @P1 LDC R4, c[0x0][0xbec] ;  /* 0x0002fb00ff041b82 */ /* 0x001e220000000800 */
[----:B------:R-:W-:Y:S01]  /*10670*/  UIMAD UR9, UR14, UR12, URZ ;  /* 0x0000000c0e0972a4 */ /* 0x000fe2000f8e023f */
[----:B------:R-:W-:Y:S01]  /*10680*/  IMAD.MOV.U32 R7, RZ, RZ, R13 ;  /* 0x000000ffff077224 */ /* 0x000fe200078e000d */
[----:B------:R-:W-:Y:S01]  /*10690*/  UIMAD.WIDE.U32 UR10, UR4, UR12, URZ ;  /* 0x0000000c040a72a5 */ /* 0x000fe2000f8e003f */
[----:B------:R-:W-:Y:S01]  /*106a0*/  BSSY B1, `(.L_x_14108) ;  /* 0x0000055000017945 */ /* 0x000fe20003800000 */
[----:B------:R-:W-:Y:S01]  /*106b0*/  UIMAD UR9, UR4, UR13, UR9 ;  /* 0x0000000d040972a4 */ /* 0x000fe2000f8e0209 */
[----:B------:R-:W-:Y:S01]  /*106c0*/  SHF.R.S32.HI R20, RZ, 0x1f, R22 ;  /* 0x0000001fff147819 */ /* 0x000fe20000011416 */
        /* <DEDUP_REMOVED lines=15> */
[----:B0-----:R-:W-:Y:S02]  /*107c0*/  @P1 IMAD.HI.U32 R4, R13, R4, RZ ;  /* 0x000000040d041227 */ /* 0x001fe400078e00ff */
[----:B------:R-:W-:-:S02]  /*107d0*/  UIMAD UR4, UR8, UR13, UR4 ;  /* 0x0000000d080472a4 */ /* 0x000fc4000f8e0204 */
        /* <DEDUP_REMOVED lines=23> */
[----:B------:R-:W-:Y:S01]  /*10950*/  VIADD R6, R0, 0x16820 ;  /* 0x0001682000067836 */ /* 0x000fe20000000000 */
[----:B------:R-:W-:Y:S01]  /*10960*/  LEA R0, P1, R4, UR8, 0x2 ;  /* 0x0000000804007c11 */ /* 0x000fe2000f8210ff */
[----:B------:R-:W-:-:S03]  /*10970*/  IMAD.IADD R5, R5, 0x1, R7 ;  /* 0x0000000105057824 */ /* 0x000fc600078e0207 */
[----:B------:R-:W-:Y:S01]  /*10980*/  PRMT R6, RZ, 0x654, R6 ;  /* 0x00000654ff067816 */ /* 0x000fe20000000006 */
[----:B------:R0:W1:Y:S01]  /*10990*/  SHFL.IDX PT, R21, R0, RZ, 0x1c1f ;  /* 0x001c1fff00157589 */ /* 0x00006200000e0000 */
[----:B------:R-:W-:Y:S02]  /*109a0*/  LEA.HI.X R14, R4, UR9, R5, 0x2, P1 ;  /* 0x00000009040e7c11 */ /* 0x000fe400088f1405 */
[----:B------:R0:W-:Y:S03]  /*109b0*/  SYNCS.ARRIVE.TRANS64.RED.A1T0 RZ, [R6+URZ], RZ ;  /* 0x000000ff06ff79a7 */ /* 0x0001e6000810043f */
        /* <DEDUP_REMOVED lines=8> */
[C---:B0-----:R-:W-:Y:S02]  /*10a40*/  @!P3 LEA R6, P5, R157.reuse, R21, 0x2 ;  /* 0x000000159d06b211 */ /* 0x041fe400078a10ff */
[-C--:B--2---:R-:W-:Y:S02]  /*10a50*/  @!P2 LEA.HI.X R5, R16, R15.reuse, R30, 0x2, P4 ;  /* 0x0000000f1005a211 */ /* 0x084fe400020f141e */
[----:B------:R-:W-:Y:S02]  /*10a60*/  @!P3 LEA.HI.X R7, R157, R15, R29, 0x2, P5 ;  /* 0x0000000f9d07b211 */ /* 0x000fe400028f141d */
[----:B------:R-:W-:Y:S01]  /*10a70*/  @!P6 LEA R8, P4, R156, R21, 0x2 ;  /* 0x000000159c08e211 */ /* 0x000fe200078810ff */
[----:B------:R0:W-:Y:S01]  /*10a80*/  @!P2 ST.E.64 desc[UR54][R4.64], R2 ;  /* 0x000000020400a985 */ /* 0x0001e2000c101b36 */
[----:B------:R-:W-:-:S02]  /*10a90*/  ISETP.GE.AND P2, PT, R154, UR4, PT ;  /* 0x000000049a007c0c */ /* 0x000fc4000bf46270 */
[----:B------:R-:W-:Y:S01]  /*10aa0*/  @!P6 LEA.HI.X R9, R156, R15, R28, 0x2, P4 ;  /* 0x0000000f9c09e211 */ /* 0x000fe200020f141c */
[----:B------:R1:W-:Y:S01]  /*10ab0*/  @!P3 ST.E.64 desc[UR54][R6.64], R92 ;  /* 0x0000005c0600b985 */ /* 0x0003e2000c101b36 */
[----:B------:R-:W-:Y:S02]  /*10ac0*/  ISETP.GE.AND P3, PT, R153, UR4, PT ;  /* 0x0000000499007c0c */ /* 0x000fe4000bf66270 */
[C---:B------:R-:W-:Y:S01]  /*10ad0*/  @!P1 LEA R10, P5, R155.reuse, R21, 0x2 ;  /* 0x000000159b0a9211 */ /* 0x040fe200078a10ff */
[----:B------:R3:W-:Y:S01]  /*10ae0*/  @!P6 ST.E.64 desc[UR54][R8.64], R96 ;  /* 0x000000600800e985 */ /* 0x0007e2000c101b36 */
[----:B------:R-:W-:Y:S02]  /*10af0*/  ISETP.GE.AND P4, PT, R152, UR4, PT ;  /* 0x0000000498007c0c */ /* 0x000fe4000bf86270 */
[----:B------:R-:W-:Y:S02]  /*10b00*/  ISETP.GE.AND P6, PT, R22, UR4, PT ;  /* 0x0000000416007c0c */ /* 0x000fe4000bfc6270 */
[----:B------:R-:W-:-:S02]  /*10b10*/  @!P1 LEA.HI.X R11, R155, R15, R27, 0x2, P5 ;  /* 0x0000000f9b0b9211 */ /* 0x000fc400028f141b */
[----:B------:R-:W-:-:S03]  /*10b20*/  @!P2 LEA R12, P5, R154, R21, 0x2 ;  /* 0x000000159a0ca211 */ /* 0x000fc600078a10ff */
[----:B------:R3:W-:Y:S01]  /*10b30*/  @!P1 ST.E.64 desc[UR54][R10.64], R100 ;  /* 0x000000640a009985 */ /* 0x0007e2000c101b36 */
[C---:B0-----:R-:W-:Y:S02]  /*10b40*/  @!P3 LEA R2, P1, R153.reuse, R21, 0x2 ;  /* 0x000000159902b211 */ /* 0x041fe400078210ff */
[----:B------:R-:W-:Y:S02]  /*10b50*/  @!P2 LEA.HI.X R13, R154, R15, R26, 0x2, P5 ;  /* 0x0000000f9a0da211 */ /* 0x000fe400028f141a */
[----:B------:R-:W-:Y:S02]  /*10b60*/  @!P4 LEA R4, P5, R152, R21, 0x2 ;  /* 0x000000159804c211 */ /* 0x000fe400078a10ff */
[----:B------:R-:W-:Y:S01]  /*10b70*/  @!P3 LEA.HI.X R3, R153, R15, R25, 0x2, P1 ;  /* 0x0000000f9903b211 */ /* 0x000fe200008f1419 */
[----:B------:R3:W-:Y:S01]  /*10b80*/  @!P2 ST.E.64 desc[UR54][R12.64], R104 ;  /* 0x000000680c00a985 */ /* 0x0007e2000c101b36 */
[----:B-1----:R-:W-:Y:S02]  /*10b90*/  @!P6 LEA R6, P1, R22, R21, 0x2 ;  /* 0x000000151606e211 */ /* 0x002fe400078210ff */
[-C--:B------:R-:W-:Y:S01]  /*10ba0*/  @!P4 LEA.HI.X R5, R152, R15.reuse, R24, 0x2, P5 ;  /* 0x0000000f9805c211 */ /* 0x080fe200028f1418 */
[----:B------:R3:W-:Y:S01]  /*10bb0*/  @!P3 ST.E.64 desc[UR54][R2.64], R108 ;  /* 0x0000006c0200b985 */ /* 0x0007e2000c101b36 */
[----:B------:R-:W-:-:S03]  /*10bc0*/  @!P6 LEA.HI.X R7, R22, R15, R20, 0x2, P1 ;  /* 0x0000000f1607e211 */ /* 0x000fc600008f1414 */
[----:B------:R3:W-:Y:S04]  /*10bd0*/  @!P4 ST.E.64 desc[UR54][R4.64], R112 ;  /* 0x000000700400c985 */ /* 0x0007e8000c101b36 */
[----:B------:R3:W-:Y:S02]  /*10be0*/  @!P6 ST.E.64 desc[UR54][R6.64], R116 ;  /* 0x000000740600e985 */ /* 0x0007e4000c101b36 */
.L_x_14109:
[----:B------:R-:W-:Y:S05]  /*10bf0*/  BSYNC B1 ;  /* 0x0000000000017941 */ /* 0x000fea0003800000 */
.L_x_14108:
[----:B--2---:R4:W2:Y:S04]  /*10c00*/  SHFL.IDX PT, R15, R14, 0x1, 0x1c1f ;  /* 0x003c1f000e0f7f89 */ /* 0x0048a800000e0000 */
[----:B-1----:R4:W1:Y:S01]  /*10c10*/  SHFL.IDX PT, R21, R0, 0x1, 0x1c1f ;  /* 0x003c1f0000157f89 */ /* 0x00286200000e0000 */
[----:B------:R-:W-:Y:S05]  /*10c20*/  @P0 BRA `(.L_x_14107) ;  /* 0x0000000c00380947 */ /* 0x000fea0003800000 */
[----:B------:R-:W-:Y:S02]  /*10c30*/  ULDC UR4, c[0x0][0xac8] ;  /* 0x0002b20000047ab9 */ /* 0x000fe40000000800 */
[----:B------:R-:W-:Y:S02]  /*10c40*/  ISETP.GE.AND P1, PT, R16, UR4, PT ;  /* 0x0000000410007c0c */ /* 0x000fe4000bf26270 */
[----:B------:R-:W-:Y:S02]  /*10c50*/  ISETP.GE.AND P5, PT, R157, UR4, PT ;  /* 0x000000049d007c0c */ /* 0x000fe4000bfa6270 */
[----:B------:R-:W-:Y:S02]  /*10c60*/  ISETP.GE.AND P3, PT, R156, UR4, PT ;  /* 0x000000049c007c0c */ /* 0x000fe4000bf66270 */
[----:B------:R-:W-:-:S07]  /*10c70*/  ISETP.GE.AND P2, PT, R155, UR4, PT ;  /* 0x000000049b007c0c */ /* 0x000fce000bf46270 */
[CC--:B-1-3--:R-:W-:Y:S02]  /*10c80*/  @!P1 LEA R2, P0, R16.reuse, R21.reuse, 0x2 ;  /* 0x0000001510029211 */ /* 0x0cafe400078010ff */
[----:B------:R-:W-:Y:S02]  /*10c90*/  @!P5 LEA R4, P4, R157, R21, 0x2 ;  /* 0x000000159d04d211 */ /* 0x000fe400078810ff */
[-C--:B--2---:R-:W-:Y:S02]  /*10ca0*/  @!P1 LEA.HI.X R3, R16, R15.reuse, R30, 0x2, P0 ;  /* 0x0000000f10039211 */ /* 0x084fe400000f141e */
[----:B------:R-:W-:Y:S02]  /*10cb0*/  ISETP.GE.AND P0, PT, R153, UR4, PT ;  /* 0x0000000499007c0c */ /* 0x000fe4000bf06270 */
[----:B------:R-:W-:Y:S01]  /*10cc0*/  @!P5 LEA.HI.X R5, R157, R15, R29, 0x2, P4 ;  /* 0x0000000f9d05d211 */ /* 0x000fe200020f141d */
[----:B------:R1:W-:Y:S01]  /*10cd0*/  @!P1 ST.E.64 desc[UR54][R2.64], R90 ;  /* 0x0000005a02009985 */ /* 0x0003e2000c101b36 */
[----:B------:R-:W-:-:S02]  /*10ce0*/  ISETP.GE.AND P1, PT, R154, UR4, PT ;  /* 0x000000049a007c0c */ /* 0x000fc4000bf26270 */
[----:B------:R-:W-:Y:S01]  /*10cf0*/  ISETP.GE.AND P4, PT, R152, UR4, PT ;  /* 0x0000000498007c0c */ /* 0x000fe2000bf86270 */
[----:B------:R2:W-:Y:S01]  /*10d00*/  @!P5 ST.E.64 desc[UR54][R4.64], R94 ;  /* 0x0000005e0400d985 */ /* 0x0005e2000c101b36 */
[CC--:B0-----:R-:W-:Y:S02]  /*10d10*/  @!P3 LEA R6, P6, R156.reuse, R21.reuse, 0x2 ;  /* 0x000000159c06b211 */ /* 0x0c1fe400078c10ff */
[C---:B------:R-:W-:Y:S02]  /*10d20*/  @!P2 LEA R8, P5, R155.reuse, R21, 0x2 ;  /* 0x000000159b08a211 */ /* 0x040fe400078a10ff */
[-C--:B------:R-:W-:Y:S02]  /*10d30*/  @!P3 LEA.HI.X R7, R156, R15.reuse, R28, 0x2, P6 ;  /* 0x0000000f9c07b211 */ /* 0x080fe400030f141c */
[----:B------:R-:W-:-:S03]  /*10d40*/  @!P2 LEA.HI.X R9, R155, R15, R27, 0x2, P5 ;  /* 0x0000000f9b09a211 */ /* 0x000fc600028f141b */
[----:B------:R2:W-:Y:S01]  /*10d50*/  @!P3 ST.E.64 desc[UR54][R6.64], R98 ;  /* 0x000000620600b985 */ /* 0x0005e2000c101b36 */
[-C--:B-1----:R-:W-:Y:S02]  /*10d60*/  @!P1 LEA R2, P6, R154, R21.reuse, 0x2 ;  /* 0x000000159a029211 */ /* 0x082fe400078c10ff */
[CC--:B------:R-:W-:Y:S01]  /*10d70*/  @!P0 LEA R10, P3, R153.reuse, R21.reuse, 0x2 ;  /* 0x00000015990a8211 */ /* 0x0c0fe200078610ff */
[----:B------:R2:W-:Y:S01]  /*10d80*/  @!P2 ST.E.64 desc[UR54][R8.64], R102 ;  /* 0x000000660800a985 */ /* 0x0005e2000c101b36 */
[----:B------:R-:W-:Y:S02]  /*10d90*/  @!P4 LEA R12, P5, R152, R21, 0x2 ;  /* 0x00000015980cc211 */ /* 0x000fe400078a10ff */
        /* <DEDUP_REMOVED lines=12> */
.L_x_14104:
        /* <DEDUP_REMOVED lines=32> */
.L_x_14110:
[----:B------:R-:W-:Y:S01]  /*11060*/  USHF.R.S32.HI UR13, URZ, 0x1f, UR38 ;  /* 0x0000001f3f0d7899 */ /* 0x000fe20008011426 */
[----:B------:R-:W-:Y:S01]  /*11070*/  BSSY B1, `(.L_x_14111) ;  /* 0x0000039000017945 */ /* 0x000fe20003800000 */
[----:B------:R-:W-:Y:S02]  /*11080*/  USHF.R.S32.HI UR21, URZ, 0x1f, UR4 ;  /* 0x0000001f3f157899 */ /* 0x000fe40008011404 */
        /* <DEDUP_REMOVED lines=55> */
.L_x_14112:
[----:B------:R-:W-:Y:S05]  /*11400*/  BSYNC B1 ;  /* 0x0000000000017941 */ /* 0x000fea0003800000 */
.L_x_14111:
[----:B------:R-:W-:-:S06]  /*11410*/  UISETP.GT.AND UP0, UPT, UR46, 0x1, UPT ;  /* 0x000000012e00788c */ /* 0x000fcc000bf04270 */
[----:B------:R-:W-:-:S13]  /*11420*/  PLOP3.LUT P0, PT, PT, PT, UP0, 0x80, 0x0 ;  /* 0x000000000000781c */ /* 0x000fda0003f0f008 */
[----:B------:R-:W-:Y:S05]  /*11430*/  @P0 BRA `(.L_x_14107) ;  /* 0x0000000400340947 */ /* 0x000fea0003800000 */
[----:B------:R-:W1:Y:S01]  /*11440*/  LDC R11, c[0x0][0xbe8] ;  /* 0x0002fa00ff0b7b82 */ /* 0x000e620000000800 */
[----:B------:R-:W-:Y:S01]  /*11450*/  SHF.R.S32.HI R6, RZ, 0x1f, R8 ;  /* 0x0000001fff067819 */ /* 0x000fe20000011408 */
[----:B------:R-:W-:Y:S01]  /*11460*/  ULDC.64 UR14, c[0x0][0xaa0] ;  /* 0x0002a800000e7ab9 */ /* 0x000fe20000000a00 */
[----:B------:R-:W-:Y:S01]  /*11470*/  SHF.R.S32.HI R13, RZ, 0x1f, R19 ;  /* 0x0000001fff0d7819 */ /* 0x000fe20000011413 */
[----:B------:R-:W-:Y:S01]  /*11480*/  UIMAD UR10, UR21, UR14, URZ ;  /* 0x0000000e150a72a4 */ /* 0x000fe2000f8e023f */
[----:B------:R-:W-:Y:S01]  /*11490*/  LEA.HI R6, R6, R8, RZ, 0x3 ;  /* 0x0000000806067211 */ /* 0x000fe200078f18ff */
[----:B------:R-:W-:Y:S02]  /*114a0*/  UIMAD.WIDE.U32 UR8, UR4, UR14, URZ ;  /* 0x0000000e040872a5 */ /* 0x000fe4000f8e003f */
[----:B------:R-:W-:Y:S01]  /*114b0*/  UIMAD UR10, UR4, UR15, UR10 ;  /* 0x0000000f040a72a4 */ /* 0x000fe2000f8e020a */
[----:B------:R-:W-:-:S03]  /*114c0*/  SHF.R.S32.HI R6, RZ, 0x3, R6 ;  /* 0x00000003ff067819 */ /* 0x000fc60000011406 */
[----:B------:R-:W-:Y:S02]  /*114d0*/  UIADD3 UR9, UR9, UR10, URZ ;  /* 0x0000000a09097290 */ /* 0x000fe4000fffe03f */
[----:B------:R-:W-:Y:S01]  /*114e0*/  IMAD R2, R18, 0x30, R6 ;  /* 0x0000003012027824 */ /* 0x000fe200078e0206 */
[----:B------:R-:W-:Y:S01]  /*114f0*/  ULDC.64 UR10, c[0x0][0xae8] ;  /* 0x0002ba00000a7ab9 */ /* 0x000fe20000000a00 */
[----:B------:R-:W-:Y:S01]  /*11500*/  VIADD R30, R6, UR39 ;  /* 0x00000027061e7c36 */ /* 0x000fe20008000000 */
[----:B------:R-:W-:Y:S01]  /*11510*/  UIMAD.WIDE.U32 UR8, UR37, UR10, UR8 ;  /* 0x0000000a250872a5 */ /* 0x000fe2000f8e0008 */
[----:B0-----:R-:W-:-:S03]  /*11520*/  VIADD R4, R2, UR39 ;  /* 0x0000002702047c36 */ /* 0x001fc60008000000 */
[----:B------:R-:W-:Y:S01]  /*11530*/  UIMAD UR9, UR37, UR11, UR9 ;  /* 0x0000000b250972a4 */ /* 0x000fe2000f8e0209 */
[----:B------:R-:W-:Y:S01]  /*11540*/  IMAD.MOV.U32 R5, RZ, RZ, R4 ;  /* 0x000000ffff057224 */ /* 0x000fe200078e0004 */
[----:B-1----:R-:W-:Y:S01]  /*11550*/  ISETP.NE.AND P0, PT, R11, 0x1, PT ;  /* 0x000000010b00780c */ /* 0x002fe20003f05270 */
[----:B------:R-:W-:Y:S02]  /*11560*/  ULDC.64 UR10, c[0x0][0xaf0] ;  /* 0x0002bc00000a7ab9 */ /* 0x000fe40000000a00 */
[----:B------:R-:W-:-:S04]  /*11570*/  UIMAD UR13, UR13, UR10, URZ ;  /* 0x0000000a0d0d72a4 */ /* 0x000fc8000f8e023f */
[----:B------:R-:W-:Y:S02]  /*11580*/  UIMAD UR4, UR12, UR11, UR13 ;  /* 0x0000000b0c0472a4 */ /* 0x000fe4000f8e020d */
[----:B------:R-:W-:-:S03]  /*11590*/  UIMAD.WIDE.U32 UR12, UR12, UR10, UR8 ;  /* 0x0000000a0c0c72a5 */ /* 0x000fc6000f8e0008 */
[----:B------:R-:W-:Y:S01]  /*115a0*/  ULDC.64 UR8, c[0x0][0xae0] ;  /* 0x0002b80000087ab9 */ /* 0x000fe20000000a00 */
[----:B------:R-:W0:Y:S01]  /*115b0*/  @P0 LDC R3, c[0x0][0xbec] ;  /* 0x0002fb00ff030b82 */ /* 0x000e220000000800 */
[----:B------:R-:W-:-:S07]  /*115c0*/  UIADD3 UR4, UR13, UR4, URZ ;  /* 0x000000040d047290 */ /* 0x000fce000fffe03f */
[----:B------:R-:W1:Y:S01]  /*115d0*/  @P0 LDC R7, c[0x0][0xbf0] ;  /* 0x0002fc00ff070b82 */ /* 0x000e620000000800 */
[----:B0-----:R-:W-:-:S04]  /*115e0*/  @P0 IMAD.HI.U32 R2, R4, R3, RZ ;  /* 0x0000000304020227 */ /* 0x001fc800078e00ff */
[----:B------:R-:W-:Y:S02]  /*115f0*/  IMAD.U32 R3, RZ, RZ, UR13 ;  /* 0x0000000dff037e24 */ /* 0x000fe4000f8e00ff */
[----:B------:R-:W-:Y:S01]  /*11600*/  IMAD.U32 R3, RZ, RZ, UR4 ;  /* 0x00000004ff037e24 */ /* 0x000fe2000f8e00ff */
[----:B------:R-:W-:Y:S01]  /*11610*/  ULDC UR4, c[0x0][0xac8] ;  /* 0x0002b20000047ab9 */ /* 0x000fe20000000800 */
        /* <DEDUP_REMOVED lines=15> */
[----:B------:R-:W-:Y:S01]  /*11710*/  IMAD.IADD R3, R3, 0x1, R5 ;  /* 0x0000000103037824 */ /* 0x000fe200078e0205 */
[----:B------:R-:W-:Y:S01]  /*11720*/  LEA R4, P0, R2, UR8, 0x1 ;  /* 0x0000000802047c11 */ /* 0x000fe2000f8008ff */
[----:B-----5:R-:W-:Y:S02]  /*11730*/  IMAD R11, R0, R11, RZ ;  /* 0x0000000b000b7224 */ /* 0x020fe400078e02ff */
[----:B------:R-:W-:Y:S01]  /*11740*/  VIADD R0, R30, 0x30 ;  /* 0x000000301e007836 */ /* 0x000fe20000000000 */
[----:B------:R-:W-:Y:S01]  /*11750*/  LEA.HI.X R8, R2, UR9, R3, 0x1, P0 ;  /* 0x0000000902087c11 */ /* 0x000fe200080f0c03 */
        /* <DEDUP_REMOVED lines=12> */
[----:B------:R-:W4:Y:S04]  /*11820*/  SHFL.IDX PT, R12, R8, 0x1, 0x181f ;  /* 0x00381f00080c7f89 */ /* 0x000f2800000e0000 */
[----:B------:R-:W4:Y:S01]  /*11830*/  SHFL.IDX PT, R20, R8, 0x2, 0x181f ;  /* 0x00581f0008147f89 */ /* 0x000f2200000e0000 */
[----:B0-----:R-:W-:-:S03]  /*11840*/  @!P3 LEA R2, P6, R19, R6, 0x1 ;  /* 0x000000061302b211 */ /* 0x001fc600078c08ff */
[----:B------:R4:W0:Y:S01]  /*11850*/  SHFL.IDX PT, R26, R8, 0x3, 0x181f ;  /* 0x00781f00081a7f89 */ /* 0x00082200000e0000 */
[C---:B-1----:R-:W-:Y:S02]  /*11860*/  @!P2 LEA R4, P5, R19.reuse, R14, 0x1 ;  /* 0x0000000e1304a211 */ /* 0x042fe400078a08ff */
[C---:B--2---:R-:W-:Y:S02]  /*11870*/  @!P1 LEA R6, P4, R19.reuse, R24, 0x1 ;  /* 0x0000001813069211 */ /* 0x044fe400078808ff */
[C---:B---3--:R-:W-:Y:S02]  /*11880*/  @!P3 LEA.HI.X R3, R19.reuse, R10, R13, 0x1, P6 ;  /* 0x0000000a1303b211 */ /* 0x048fe400030f0c0d */
[----:B----4-:R-:W-:-:S03]  /*11890*/  @!P0 LEA R8, P6, R19, R28, 0x1 ;  /* 0x0000001c13088211 */ /* 0x010fc600078c08ff */
[----:B------:R1:W-:Y:S01]  /*118a0*/  @!P3 ST.E.128 desc[UR54][R2.64], RZ ;  /* 0x000000ff0200b985 */ /* 0x0003e2000c101d36 */
[C-C-:B------:R-:W-:Y:S02]  /*118b0*/  @!P2 LEA.HI.X R5, R19.reuse, R12, R13.reuse, 0x1, P5 ;  /* 0x0000000c1305a211 */ /* 0x140fe400028f0c0d */
[----:B------:R-:W-:-:S03]  /*118c0*/  @!P1 LEA.HI.X R7, R19, R20, R13, 0x1, P4 ;  /* 0x0000001413079211 */ /* 0x000fc600020f0c0d */
[----:B------:R1:W-:Y:S01]  /*118d0*/  @!P2 ST.E.128 desc[UR54][R4.64], RZ ;  /* 0x000000ff0400a985 */ /* 0x0003e2000c101d36 */
[----:B0-----:R-:W-:-:S03]  /*118e0*/  @!P0 LEA.HI.X R9, R19, R26, R13, 0x1, P6 ;  /* 0x0000001a13098211 */ /* 0x001fc600030f0c0d */
[----:B------:R1:W-:Y:S04]  /*118f0*/  @!P1 ST.E.128 desc[UR54][R6.64], RZ ;  /* 0x000000ff06009985 */ /* 0x0003e8000c101d36 */
[----:B------:R1:W-:Y:S02]  /*11900*/  @!P0 ST.E.128 desc[UR54][R8.64], RZ ;  /* 0x000000ff08008985 */ /* 0x0003e4000c101d36 */
.L_x_14107:
[----:B------:R-:W-:Y:S05]  /*11910*/  BSYNC B0 ;  /* 0x0000000000007941 */ /* 0x000fea0003800000 */
.L_x_14103:
[----:B------:R-:W-:Y:S02]  /*11920*/  ULDC UR4, c[0x0][0xc3c] ;  /* 0x00030f0000047ab9 */ /* 0x000fe40000000800 */
[----:B------:R-:W-:-:S06]  /*11930*/  UISETP.GE.AND UP0, UPT, UR7, UR4, UPT ;  /* 0x000000040700728c */ /* 0x000fcc000bf06270 */
[----:B------:R-:W-:-:S13]  /*11940*/  PLOP3.LUT P0, PT, PT, PT, UP0, 0x80, 0x0 ;  /* 0x000000000000781c */ /* 0x000fda0003f0f008 */
[----:B------:R-:W-:Y:S05]  /*11950*/  @!P0 BRA `(.L_x_14113) ;  /* 0xfffffef400388947 */ /* 0x000fea000383ffff */
[----:B------:R-:W-:Y:S05]  /*11960*/  EXIT ;  /* 0x000000000000794d */ /* 0x000fea0003800000 */
.L_x_14012:
        /* <DEDUP_REMOVED lines=16> */
.L_x_14114:
        /* <DEDUP_REMOVED lines=44> */
.L_x_14118:
        /* <DEDUP_REMOVED lines=34> */
.L_x_14116:
        /* <DEDUP_REMOVED lines=13> */
.L_x_14119:
        /* <DEDUP_REMOVED lines=62> */
.L_x_14120:
        /* <DEDUP_REMOVED lines=61> */
.L_x_14121:
[----:B------:R-:W-:-:S05]  /*127d0*/  LOP3.LUT R17, RZ, R2, RZ, 0x33, !PT ;  /* 0x00000002ff117212 */ /* 0x000fca00078e33ff */
[----:B------:R-:W-:Y:S01]  /*127e0*/  IMAD.IADD R17, R6, 0x1, R17 ;  /* 0x0000000106117824 */ /* 0x000fe200078e0211 */
[----:B------:R-:W-:Y:S06]  /*127f0*/  BRA `(.L_x_14122) ;  /* 0x0000000000147947 */ /* 0x000fec0003800000 */
.L_x_14117:
[----:B------:R-:W-:Y:S01]  /*12800*/  ULDC UR4, c[0x0][0xc3c] ;  /* 0x00030f0000047ab9 */ /* 0x000fe20000000800 */
[----:B------:R-:W-:Y:S02]  /*12810*/  IMAD.MOV.U32 R17, RZ, RZ, RZ ;  /* 0x000000ffff117224 */ /* 0x000fe400078e00ff */
[----:B------:R-:W-:Y:S02]  /*12820*/  IMAD.U32 R16, RZ, RZ, UR6 ;  /* 0x00000006ff107e24 */ /* 0x000fe4000f8e00ff */
[----:B------:R-:W-:Y:S02]  /*12830*/  IMAD.MOV.U32 R18, RZ, RZ, RZ ;  /* 0x000000ffff127224 */ /* 0x000fe400078e00ff */
[----:B------:R-:W-:-:S07]  /*12840*/  IMAD.U32 R19, RZ, RZ, UR4 ;  /* 0x00000004ff137e24 */ /* 0x000fce000f8e00ff */
.L_x_14122:
[----:B------:R-:W-:-:S13]  /*12850*/  ISETP.NE.AND P0, PT, R0, RZ, PT ;  /* 0x000000ff0000720c */ /* 0x000fda0003f05270 */
[----:B------:R-:W0:Y:S01]  /*12860*/  @!P0 S2R R3, SR_CgaCtaId ;  /* 0x0000000000038919 */ /* 0x000e220000008800 */
[----:B------:R-:W-:-:S04]  /*12870*/  @!P0 MOV R0, 0x400 ;  /* 0x0000040000008802 */ /* 0x000fc80000000f00 */
[----:B0-----:R-:W-:-:S05]  /*12880*/  @!P0 LEA R0, R3, R0, 0x18 ;  /* 0x0000000003008211 */ /* 0x001fca00078ec0ff */
[----:B------:R0:W-:Y:S01]  /*12890*/  @!P0 STS.128 [R0+0x168d0], R16 ;  /* 0x0168d01000008388 */ /* 0x0001e20000000c00 */
[----:B------:R-:W-:Y:S06]  /*128a0*/  BAR.ARV 0x5, 0x200 ;  /* 0x0148000000007b1d */ /* 0x000fec0000002000 */
.L_x_14115:
        /* <DEDUP_REMOVED lines=18> */
[C---:B------:R-:W-:Y:S02]  /*129d0*/  IMAD.SHL.U32 R29, R4.reuse, 0x8, RZ ;  /* 0x00000008041d7824 */ /* 0x040fe400078e00ff */
[----:B------:R-:W-:Y:S01]  /*129e0*/  IMAD.SHL.U32 R2, R4, 0x10, RZ ;  /* 0x0000001004027824 */ /* 0x000fe200078e00ff */
[----:B------:R-:W-:Y:S02]  /*129f0*/  SHF.R.U32.HI R3, RZ, 0x3, R3 ;  /* 0x00000003ff037819 */ /* 0x000fe40000011603 */
[----:B0-----:R-:W-:Y:S02]  /*12a00*/  LOP3.LUT R0, R29, 0x1f8, RZ, 0xc0, !PT ;  /* 0x000001f81d007812 */ /* 0x001fe400078ec0ff */
[----:B------:R-:W-:Y:S02]  /*12a10*/  LOP3.LUT R2, R2, 0x70, RZ, 0xc0, !PT ;  /* 0x0000007002027812 */ /* 0x000fe400078ec0ff */
[----:B------:R-:W-:-:S02]  /*12a20*/  LOP3.LUT R0, R0, 0x38, R4, 0x78, !PT ;  /* 0x0000003800007812 */ /* 0x000fc400078e7804 */
[----:B------:R-:W-:Y:S02]  /*12a30*/  LOP3.LUT R2, R3, R2, RZ, 0xfc, !PT ;  /* 0x0000000203027212 */ /* 0x000fe400078efcff */
[----:B------:R-:W-:Y:S02]  /*12a40*/  LOP3.LUT R0, R0, 0x200, R29, 0xf8, !PT ;  /* 0x0000020000007812 */ /* 0x000fe400078ef81d */
[----:B------:R-:W-:-:S03]  /*12a50*/  LOP3.LUT R29, R29, 0x38, RZ, 0xc0, !PT ;  /* 0x000000381d1d7812 */ /* 0x000fc600078ec0ff */
[----:B------:R-:W-:-:S05]  /*12a60*/  IMAD R0, R0, 0x2, R22 ;  /* 0x0000000200007824 */ /* 0x000fca00078e0216 */
[----:B------:R3:W-:Y:S02]  /*12a70*/  STL [R1+0x1c], R0 ;  /* 0x00001c0001007387 */ /* 0x0007e40000100800 */
.L_x_14194:
        /* <DEDUP_REMOVED lines=8> */
[----:B------:R0:W2:Y:S01]  /*12b00*/  @P0 LDG.E R24, desc[UR54][R2.64] ;  /* 0x0000003602180981 */ /* 0x0000a2000c1e1900 */
        /* <DEDUP_REMOVED lines=9> */
[----:B-1----:R-:W1:Y:S07]  /*12ba0*/  @P1 LDC.64 R4, c[0x0][0xa18] ;  /* 0x00028600ff041b82 */ /* 0x002e6e0000000a00 */
[----:B------:R-:W-:Y:S01]  /*12bb0*/  @P2 LOP3.LUT R23, R23, 0x10, RZ, 0xfc, !PT ;  /* 0x0000001017172812 */ /* 0x000fe200078efcff */
[----:B0-----:R-:W-:-:S05]  /*12bc0*/  IMAD.WIDE R2, R19, 0x4, R2 ;  /* 0x0000000413027825 */ /* 0x001fca00078e0202 */
[----:B------:R-:W3:Y:S01]  /*12bd0*/  @P2 LDG.E R0, desc[UR54][R2.64] ;  /* 0x0000003602002981 */ /* 0x000ee2000c1e1900 */
[----:B-1----:R-:W-:-:S06]  /*12be0*/  @P1 IMAD.WIDE R4, R19, 0x4, R4 ;  /* 0x0000000413041825 */ /* 0x002fcc00078e0204 */
[----:B------:R-:W4:Y:S01]  /*12bf0*/  @P1 LDG.E R4, desc[UR54][R4.64] ;  /* 0x0000003604041981 */ /* 0x000f22000c1e1900 */
[----:B------:R-:W-:-:S03]  /*12c00*/  UISETP.NE.U32.AND UP0, UPT, UR4, URZ, UPT ;  /* 0x0000003f0400728c */ /* 0x000fc6000bf05070 */
[----:B------:R-:W-:Y:S01]  /*12c10*/  ULDC UR4, c[0x0][0x424] ;  /* 0x0001090000047ab9 */ /* 0x000fe20000000800 */
[----:B------:R-:W-:-:S03]  /*12c20*/  UISETP.NE.AND.EX UP0, UPT, UR5, URZ, UPT, UP0 ;  /* 0x0000003f0500728c */ /* 0x000fc6000bf05300 */
[----:B------:R-:W-:Y:S01]  /*12c30*/  ULDC UR5, c[0x0][0x2f0] ;  /* 0x0000bc0000057ab9 */ /* 0x000fe20000000800 */
[----:B------:R-:W-:-:S04]  /*12c40*/  USEL UR4, UR4, 0x1, UP0 ;  /* 0x0000000104047887 */ /* 0x000fc80008000000 */
[----:B------:R-:W-:Y:S01]  /*12c50*/  UIMAD UR4, UR4, UR5, URZ ;  /* 0x00000005040472a4 */ /* 0x000fe2000f8e023f */
[----:B---3--:R0:W-:Y:S04]  /*12c60*/  STL [R1+0x20], R0 ;  /* 0x0000200001007387 */ /* 0x0081e80000100800 */
[----:B--2---:R1:W-:Y:S04]  /*12c70*/  STL [R1+0x14], R24 ;  /* 0x0000141801007387 */ /* 0x0043e80000100800 */
[----:B----4-:R1:W-:Y:S01]  /*12c80*/  @P1 STL [R1], R4 ;  /* 0x0000000401001387 */ /* 0x0103e20000100800 */
[----:B0-----:R-:W-:Y:S01]  /*12c90*/  IMAD.U32 R0, RZ, RZ, UR4 ;  /* 0x00000004ff007e24 */ /* 0x001fe2000f8e00ff */
[----:B------:R-:W-:Y:S06]  /*12ca0*/  @P1 BRA `(.L_x_14124) ;  /* 0x0000000000201947 */ /* 0x000fec0003800000 */
[----:B------:R-:W-:Y:S02]  /*12cb0*/  ULDC UR4, c[0x0][0x288] ;  /* 0x0000a20000047ab9 */ /* 0x000fe40000000800 */
[----:B-1----:R-:W-:-:S05]  /*12cc0*/  IMAD.U32 R4, RZ, RZ, UR4 ;  /* 0x00000004ff047e24 */ /* 0x002fca000f8e00ff */
[----:B------:R0:W-:Y:S01]  /*12cd0*/  STL [R1], R4 ;  /* 0x0000000401007387 */ /* 0x0001e20000100800 */
[----:B------:R-:W-:Y:S05]  /*12ce0*/  @!P2 BRA `(.L_x_14124) ;  /* 0x000000000010a947 */ /* 0x000fea0003800000 */
[----:B------:R-:W2:Y:S04]  /*12cf0*/  LDG.E R5, desc[UR54][R2.64] ;  /* 0x0000003602057981 */ /* 0x000ea8000c1e1900 */
[----:B0-----:R-:W2:Y:S02]  /*12d00*/  LDG.E R4, desc[UR54][R2.64+0x4] ;  /* 0x0000043602047981 */ /* 0x001ea4000c1e1900 */
[----:B--2---:R-:W-:-:S05]  /*12d10*/  IMAD.IADD R2, R4, 0x1, -R5 ;  /* 0x0000000104027824 */ /* 0x004fca00078e0a05 */
[----:B------:R2:W-:Y:S02]  /*12d20*/  STL [R1], R2 ;  /* 0x0000000201007387 */ /* 0x0005e40000100800 */
.L_x_14124:
[----:B------:R-:W-:Y:S02]  /*12d30*/  ULDC.64 UR4, c[0x0][0xa20] ;  /* 0x0002880000047ab9 */ /* 0x000fe40000000a00 */
[----:B------:R-:W-:-:S04]  /*12d40*/  ISETP.NE.U32.AND P0, PT, RZ, UR4, PT ;  /* 0x00000004ff007c0c */ /* 0x000fc8000bf05070 */
[----:B------:R-:W-:-:S13]  /*12d50*/  ISETP.NE.AND.EX P0, PT, RZ, UR5, PT, P0 ;  /* 0x00000005ff007c0c */ /* 0x000fda000bf05300 */
[----:B------:R-:W-:Y:S05]  /*12d60*/  @!P0 BRA `(.L_x_14125) ;  /* 0x0000000000108947 */ /* 0x000fea0003800000 */
[----:B--2---:R-:W2:Y:S02]  /*12d70*/  LDC.64 R2, c[0x0][0xa20] ;  /* 0x00028800ff027b82 */ /* 0x004ea40000000a00 */
[----:B--2---:R-:W-:-:S05]  /*12d80*/  IMAD.WIDE R2, R19, 0x4, R2 ;  /* 0x0000000413027825 */ /* 0x004fca00078e0202 */
[----:B------:R2:W5:Y:S01]  /*12d90*/  LDG.E R0, desc[UR54][R2.64] ;  /* 0x0000003602007981 */ /* 0x000562000c1e1900 */
[----:B------:R-:W-:Y:S05]  /*12da0*/  BRA `(.L_x_14126) ;  /* 0x0000000000247947 */ /* 0x000fea0003800000 */
.L_x_14125:
[----:B------:R-:W-:Y:S02]  /*12db0*/  ULDC.64 UR4, c[0x0][0xa08] ;  /* 0x0002820000047ab9 */ /* 0x000fe40000000a00 */
[----:B------:R-:W-:-:S04]  /*12dc0*/  ISETP.NE.U32.AND P0, PT, RZ, UR4, PT ;  /* 0x00000004ff007c0c */ /* 0x000fc8000bf05070 */
[----:B------:R-:W-:-:S13]  /*12dd0*/  ISETP.NE.AND.EX P0, PT, RZ, UR5, PT, P0 ;  /* 0x00000005ff007c0c */ /* 0x000fda000bf05300 */
[----:B------:R-:W-:Y:S05]  /*12de0*/  @!P0 BRA `(.L_x_14126) ;  /* 0x0000000000148947 */ /* 0x000fea0003800000 */
[----:B--2---:R-:W2:Y:S02]  /*12df0*/  LDC.64 R2, c[0x0][0xa08] ;  /* 0x00028200ff027b82 */ /* 0x004ea40000000a00 */
[----:B--2---:R-:W-:-:S05]  /*12e00*/  IMAD.WIDE R2, R19, 0x4, R2 ;  /* 0x0000000413027825 */ /* 0x004fca00078e0202 */
[----:B------:R-:W2:Y:S04]  /*12e10*/  LDG.E R0, desc[UR54][R2.64] ;  /* 0x0000003602007981 */ /* 0x000ea8000c1e1900 */
[----:B------:R-:W2:Y:S02]  /*12e20*/  LDG.E R5, desc[UR54][R2.64+0x4] ;  /* 0x0000043602057981 */ /* 0x000ea4000c1e1900 */
[----:B--2---:R-:W-:-:S07]  /*12e30*/  IMAD.IADD R0, R5, 0x1, -R0 ;  /* 0x0000000105007824 */ /* 0x004fce00078e0a00 */
.L_x_14126:
[----:B------:R-:W3:Y:S01]  /*12e40*/  LDL R9, [R1] ;  /* 0x0000000001097983 */ /* 0x000ee20000100800 */
[----:B--2---:R-:W2:Y:S01]  /*12e50*/  LDC R2, c[0x0][0x448] ;  /* 0x00011200ff027b82 */ /* 0x004ea20000000800 */
[----:B-----5:R-:W-:Y:S01]  /*12e60*/  IMAD.IADD R8, R0, 0x1, -R24 ;  /* 0x0000000100087824 */ /* 0x020fe200078e0a18 */
[----:B------:R-:W-:Y:S01]  /*12e70*/  LOP3.LUT R23, R23, 0xfffffff7, RZ, 0xc0, !PT ;  /* 0xfffffff717177812 */ /* 0x000fe200078ec0ff */
[----:B------:R-:W-:-:S03]  /*12e80*/  IMAD R27, R17, 0xc0, RZ ;  /* 0x000000c0111b7824 */ /* 0x000fc600078e02ff */
[----:B------:R4:W-:Y:S01]  /*12e90*/  STL [R1+0xc], R8 ;  /* 0x00000c0801007387 */ /* 0x0009e20000100800 */
[----:B------:R-:W-:Y:S01]  /*12ea0*/  VIADD R7, R27, 0xbf ;  /* 0x000000bf1b077836 */ /* 0x000fe20000000000 */
[----:B--2---:R-:W-:Y:S02]  /*12eb0*/  ISETP.NE.AND P2, PT, R2, 0x1, PT ;  /* 0x000000010200780c */ /* 0x004fe40003f45270 */
[----:B------:R-:W2:Y:S11]  /*12ec0*/  LDC.64 R2, c[0x0][0x9e0] ;  /* 0x00027800ff027b82 */ /* 0x000eb60000000a00 */
[----:B------:R-:W4:Y:S01]  /*12ed0*/  @P2 LDC R6, c[0x0][0x44c] ;  /* 0x00011300ff062b82 */ /* 0x000f220000000800 */
[----:B------:R-:W-:-:S07]  /*12ee0*/  @P2 LOP3.LUT R23, R23, 0x8, RZ, 0xfc, !PT ;  /* 0x0000000817172812 */ /* 0x000fce00078efcff */
[----:B01----:R-:W0:Y:S01]  /*12ef0*/  @P2 LDC R4, c[0x0][0x450] ;  /* 0x00011400ff042b82 */ /* 0x003e220000000800 */
[----:B--2---:R-:W-:Y:S01]  /*12f00*/  ISETP.GE.AND P1, PT, R3, 0x1, PT ;  /* 0x000000010300780c */ /* 0x004fe20003f26270 */
[----:B----4-:R-:W-:-:S05]  /*12f10*/  @P2 IMAD.HI.U32 R5, R7, R6, RZ ;  /* 0x0000000607052227 */ /* 0x010fca00078e00ff */
[----:B0-----:R-:W-:Y:S02]  /*12f20*/  @P2 SHF.R.U32.HI R7, RZ, R4, R5 ;  /* 0x00000004ff072219 */ /* 0x001fe40000011605 */
[----:B---3--:R-:W-:-:S05]  /*12f30*/  IADD3 R0, R8, 0x1, -R9 ;  /* 0x0000000108007810 */ /* 0x008fca0007ffe809 */
        /* <DEDUP_REMOVED lines=14> */
.L_x_14129:
[----:B------:R-:W-:-:S13]  /*13020*/  ISETP.NE.AND P0, PT, R3, 0x1, PT ;  /* 0x000000010300780c */ /* 0x000fda0003f05270 */
[----:B------:R-:W0:Y:S02]  /*13030*/  @P0 LDC.64 R4, c[0x0][0x9e8] ;  /* 0x00027a00ff040b82 */ /* 0x000e240000000a00 */
[----:B0-----:R-:W-:-:S05]  /*13040*/  @P0 IMAD.HI.U32 R4, R0, R4, RZ ;  /* 0x0000000400040227 */ /* 0x001fca00078e00ff */
[----:B------:R-:W-:-:S07]  /*13050*/  @P0 SHF.R.U32.HI R0, RZ, R5, R4 ;  /* 0x00000005ff000219 */ /* 0x000fce0000011604 */
.L_x_14130:
[----:B------:R-:W-:Y:S05]  /*13060*/  BSYNC B0 ;  /* 0x0000000000007941 */ /* 0x000fea0003800000 */
.L_x_14128:
[----:B------:R-:W-:-:S05]  /*13070*/  IMAD R5, R0, R3, R3 ;  /* 0x0000000300057224 */ /* 0x000fca00078e0203 */
[----:B------:R-:W-:-:S07]  /*13080*/  VIMNMX R2, R2, R5, PT ;  /* 0x0000000502027248 */ /* 0x000fce0003fe0100 */
.L_x_14127:
        /* <DEDUP_REMOVED lines=28> */
.L_x_14133:
[----:B------:R-:W-:-:S13]  /*13250*/  ISETP.NE.AND P0, PT, R3, 0x1, PT ;  /* 0x000000010300780c */ /* 0x000fda0003f05270 */
[----:B------:R-:W0:Y:S02]  /*13260*/  @P0 LDC.64 R4, c[0x0][0x9e8] ;  /* 0x00027a00ff040b82 */ /* 0x000e240000000a00 */
[----:B0-----:R-:W-:-:S05]  /*13270*/  @P0 IMAD.HI.U32 R4, R6, R4, RZ ;  /* 0x0000000406040227 */ /* 0x001fca00078e00ff */
[----:B------:R-:W-:-:S07]  /*13280*/  @P0 SHF.R.U32.HI R6, RZ, R5, R4 ;  /* 0x00000005ff060219 */ /* 0x000fce0000011604 */
.L_x_14134:
[----:B------:R-:W-:Y:S05]  /*13290*/  BSYNC B0 ;  /* 0x0000000000007941 */ /* 0x000fea0003800000 */
.L_x_14132:
[----:B------:R-:W-:-:S05]  /*132a0*/  IMAD R3, R6, R3, RZ ;  /* 0x0000000306037224 */ /* 0x000fca00078e02ff */
[----:B------:R-:W-:-:S07]  /*132b0*/  VIMNMX R2, R2, R3, !PT ;  /* 0x0000000302027248 */ /* 0x000fce0007fe0100 */
.L_x_14131:
        /* <DEDUP_REMOVED lines=43> */
.L_x_14136:
[----:B------:R-:W-:Y:S05]  /*13570*/  BSYNC B0 ;  /* 0x0000000000007941 */ /* 0x000fea0003800000 */
.L_x_14135:
        /* <DEDUP_REMOVED lines=24> */
.L_x_14138:
        /* <DEDUP_REMOVED lines=20> */
.L_x_14141:
[----:B------:R-:W-:Y:S05]  /*13840*/  BSYNC B6 ;  /* 0x0000000000067941 */ /* 0x000fea0003800000 */
.L_x_14140:
        /* <DEDUP_REMOVED lines=20> */
.L_x_14144:
        /* <DEDUP_REMOVED lines=15> */
.L_x_14143:
[----:B------:R-:W-:Y:S05]  /*13a80*/  BSYNC B6 ;  /* 0x0000000000067941 */ /* 0x000fea0003800000 */
.L_x_14142:
[----:B------:R-:W-:Y:S01]  /*13a90*/  ULDC.64 UR4, c[0x0][0x9f8] ;  /* 0x00027e0000047ab9 */ /* 0x000fe20000000a00 */
[----:B------:R-:W2:Y:S01]  /*13aa0*/  LDL R17, [R1+0xc] ;  /* 0x00000c0001117983 */ /* 0x000ea20000100800 */
[----:B------:R-:W-:Y:S01]  /*13ab0*/  ISETP.NE.U32.AND P0, PT, RZ, UR4, PT ;  /* 0x00000004ff007c0c */ /* 0x000fe2000bf05070 */
[----:B------:R-:W-:Y:S01]  /*13ac0*/  IMAD.MOV.U32 R7, RZ, RZ, R19 ;  /* 0x000000ffff077224 */ /* 0x000fe200078e0013 */
[----:B------:R-:W0:Y:S02]  /*13ad0*/  LDC R6, c[0x0][0x430] ;  /* 0x00010c00ff067b82 */ /* 0x000e240000000800 */
[----:B------:R-:W-:-:S13]  /*13ae0*/  ISETP.NE.AND.EX P0, PT, RZ, UR5, PT, P0 ;  /* 0x00000005ff007c0c */ /* 0x000fda000bf05300 */
[----:B------:R-:W1:Y:S02]  /*13af0*/  @P0 LDC.64 R2, c[0x0][0x9f8] ;  /* 0x00027e00ff020b82 */ /* 0x000e640000000a00 */
[----:B-1----:R-:W-:-:S05]  /*13b00*/  @P0 IMAD.WIDE R2, R19, 0x4, R2 ;  /* 0x0000000413020825 */ /* 0x002fca00078e0202 */
[----:B------:R1:W3:Y:S01]  /*13b10*/  @P0 LDG.E R7, desc[UR54][R2.64] ;  /* 0x0000003602070981 */ /* 0x0002e2000c1e1900 */
[----:B0-----:R-:W-:Y:S01]  /*13b20*/  ISETP.NE.AND P1, PT, R6, 0x1, PT ;  /* 0x000000010600780c */ /* 0x001fe20003f25270 */
[----:B------:R-:W-:Y:S01]  /*13b30*/  VIADD R26, R26, 0xffffffff ;  /* 0xffffffff1a1a7836 */ /* 0x000fe20000000000 */
[----:B------:R-:W-:Y:S01]  /*13b40*/  LOP3.LUT R23, R23, 0xfffffffb, RZ, 0xc0, !PT ;  /* 0xfffffffb17177812 */ /* 0x000fe200078ec0ff */
[----:B------:R-:W0:Y:S02]  /*13b50*/  S2R R21, SR_TID.X ;  /* 0x0000000000157919 */ /* 0x000e240000002100 */
[----:B------:R-:W-:Y:S01]  /*13b60*/  IMAD.SHL.U32 R8, R26, 0x80, RZ ;  /* 0x000000801a087824 */ /* 0x000fe200078e00ff */
[----:B------:R-:W4:Y:S07]  /*13b70*/  S2R R20, SR_TID.X ;  /* 0x0000000000147919 */ /* 0x000f2e0000002100 */
[----:B-1----:R-:W1:Y:S01]  /*13b80*/  @P1 LDC R3, c[0x0][0x434] ;  /* 0x00010d00ff031b82 */ /* 0x002e620000000800 */
[----:B------:R-:W-:-:S07]  /*13b90*/  @P1 LOP3.LUT R23, R23, 0x4, RZ, 0xfc, !PT ;  /* 0x0000000417171812 */ /* 0x000fce00078efcff */
[----:B------:R-:W1:Y:S01]  /*13ba0*/  @P1 LDC R2, c[0x0][0x438] ;  /* 0x00010e00ff021b82 */ /* 0x000e620000000800 */
[----:B0-----:R-:W-:Y:S01]  /*13bb0*/  IMAD.SHL.U32 R21, R21, 0x10, RZ ;  /* 0x0000001015157824 */ /* 0x001fe200078e00ff */
[----:B----4-:R-:W-:-:S04]  /*13bc0*/  LOP3.LUT R20, R20, 0x7f, RZ, 0xc0, !PT ;  /* 0x0000007f14147812 */ /* 0x010fc800078ec0ff */
[----:B------:R-:W-:Y:S02]  /*13bd0*/  LOP3.LUT R21, R21, 0x70, RZ, 0xc0, !PT ;  /* 0x0000007015157812 */ /* 0x000fe400078ec0ff */
[----:B------:R-:W-:-:S04]  /*13be0*/  SHF.R.U32.HI R20, RZ, 0x3, R20 ;  /* 0x00000003ff147819 */ /* 0x000fc80000011614 */
[----:B------:R-:W-:-:S04]  /*13bf0*/  LOP3.LUT R0, R8, R20, R21, 0xfe, !PT ;  /* 0x0000001408007212 */ /* 0x000fc800078efe15 */
[C---:B--2---:R-:W-:Y:S01]  /*13c00*/  ISETP.GE.AND P0, PT, R0.reuse, R17, PT ;  /* 0x000000110000720c */ /* 0x044fe20003f06270 */
[----:B------:R-:W-:-:S04]  /*13c10*/  IMAD.IADD R0, R0, 0x1, R24 ;  /* 0x0000000100007824 */ /* 0x000fc800078e0218 */
[----:B-1----:R-:W-:-:S04]  /*13c20*/  @P1 IMAD.HI.U32 R3, R0, R3, RZ ;  /* 0x0000000300031227 */ /* 0x002fc800078e00ff */
[----:B------:R-:W-:Y:S01]  /*13c30*/  IMAD.MOV.U32 R4, RZ, RZ, R0 ;  /* 0x000000ffff047224 */ /* 0x000fe200078e0000 */
[----:B------:R-:W-:-:S03]  /*13c40*/  @P1 SHF.R.U32.HI R4, RZ, R2, R3 ;  /* 0x00000002ff041219 */ /* 0x000fc60000011603 */
[----:B------:R-:W0:Y:S02]  /*13c50*/  @!P0 LDC.64 R2, c[0x0][0x428] ;  /* 0x00010a00ff028b82 */ /* 0x000e240000000a00 */
[----:B------:R-:W-:-:S04]  /*13c60*/  IMAD.MOV R5, RZ, RZ, -R4 ;  /* 0x000000ffff057224 */ /* 0x000fc800078e0a04 */
[----:B------:R-:W-:Y:S01]  /*13c70*/  IMAD R0, R6, R5, R0 ;  /* 0x0000000506007224 */ /* 0x000fe200078e0200 */
[--C-:B------:R-:W-:Y:S02]  /*13c80*/  @!P0 SHF.R.S32.HI R5, RZ, 0x1f, R4.reuse ;  /* 0x0000001fff058819 */ /* 0x100fe40000011404 */
[----:B---3--:R-:W-:Y:S01]  /*13c90*/  SHF.R.S32.HI R6, RZ, 0x1f, R7 ;  /* 0x0000001fff067819 */ /* 0x008fe20000011407 */
[----:B------:R-:W-:Y:S01]  /*13ca0*/  STL [R1+0x4], R7 ;  /* 0x0000040701007387 */ /* 0x000fe20000100800 */
[----:B0-----:R-:W-:-:S03]  /*13cb0*/  @!P0 IMAD.WIDE.U32 R4, R7, R2, R4 ;  /* 0x0000000207048225 */ /* 0x001fc600078e0004 */
[----:B------:R0:W-:Y:S02]  /*13cc0*/  STL [R1+0x18], R6 ;  /* 0x0000180601007387 */ /* 0x0001e40000100800 */
[----:B0-----:R-:W-:-:S04]  /*13cd0*/  @!P0 IMAD R6, R6, R2, RZ ;  /* 0x0000000206068224 */ /* 0x001fc800078e02ff */
[----:B------:R-:W-:Y:S02]  /*13ce0*/  @!P0 IMAD R6, R7, R3, R6 ;  /* 0x0000000307068224 */ /* 0x000fe400078e0206 */
[----:B------:R-:W0:Y:S02]  /*13cf0*/  @!P0 LDC.64 R2, c[0x0][0x418] ;  /* 0x00010600ff028b82 */ /* 0x000e240000000a00 */
[----:B------:R-:W-:Y:S01]  /*13d00*/  @!P0 IMAD.IADD R5, R5, 0x1, R6 ;  /* 0x0000000105058824 */ /* 0x000fe200078e0206 */
[----:B0-----:R-:W-:-:S04]  /*13d10*/  @!P0 LEA R2, P1, R4, R2, 0x2 ;  /* 0x0000000204028211 */ /* 0x001fc800078210ff */
[----:B------:R-:W-:Y:S01]  /*13d20*/  @!P0 LEA.HI.X R3, R4, R3, R5, 0x2, P1 ;  /* 0x0000000304038211 */ /* 0x000fe200008f1405 */
[----:B------:R-:W-:-:S06]  /*13d30*/  IMAD.MOV.U32 R4, RZ, RZ, RZ ;  /* 0x000000ffff047224 */ /* 0x000fcc00078e00ff */
[----:B------:R0:W5:Y:S01]  /*13d40*/  @!P0 LDG.E R4, desc[UR54][R2.64] ;  /* 0x0000003602048981 */ /* 0x000162000c1e1900 */
[----:B------:R-:W-:Y:S01]  /*13d50*/  IMAD.U32 R7, RZ, RZ, UR37 ;  /* 0x00000025ff077e24 */ /* 0x000fe2000f8e00ff */
[----:B------:R-:W-:Y:S01]  /*13d60*/  UMOV UR4, 0xffffffff ;  /* 0xffffffff00047882 */ /* 0x000fe20000000000 */
[----:B------:R-:W-:-:S03]  /*13d70*/  LOP3.LUT R23, R23, 0xfffffffd, RZ, 0xc0, !PT ;  /* 0xfffffffd17177812 */ /* 0x000fc600078ec0ff */
[----:B------:R-:W-:-:S13]  /*13d80*/  ISETP.NE.AND P2, PT, R7, 0x3, PT ;  /* 0x000000030700780c */ /* 0x000fda0003f45270 */
[----:B------:R-:W-:Y:S01]  /*13d90*/  @P2 LOP3.LUT R23, R23, 0x2, RZ, 0xfc, !PT ;  /* 0x0000000217172812 */ /* 0x000fe200078efcff */
[----:B0-----:R-:W-:Y:S06]  /*13da0*/  BRA.DIV UR4, `(.L_x_14145) ;  /* 0x0000004604f87947 */ /* 0x001fec000b800000 */
.L_x_14211:
[----:B------:R-:W-:Y:S01]  /*13db0*/  LOP3.LUT R24, R18, 0xffff, RZ, 0xc0, !PT ;  /* 0x0000ffff12187812 */ /* 0x000fe200078ec0ff */
[----:B------:R-:W-:Y:S06]  /*13dc0*/  @!P2 BRA `(.L_x_14146) ;  /* 0x000000000004a947 */ /* 0x000fec0003800000 */
[----:B------:R-:W-:Y:S01]  /*13dd0*/  BPT.TRAP 0x1 ;  /* 0x000000040000795c */ /* 0x000fe20000300000 */
.L_x_14146:
        /* <DEDUP_REMOVED lines=23> */
.L_x_14212:
[----:B------:R-:W-:Y:S05]  /*13f50*/  BSYNC B0 ;  /* 0x0000000000007941 */ /* 0x000fea0003800000 */
.L_x_14147:
[----:B------:R-:W2:Y:S01]  /*13f60*/  LDL R10, [R1+0xc] ;  /* 0x00000c00010a7983 */ /* 0x000ea20000100800 */
[----:B------:R-:W-:Y:S01]  /*13f70*/  ULDC.64 UR4, c[0x0][0x300] ;  /* 0x0000c00000047ab9 */ /* 0x000fe20000000a00 */
[----:B------:R-:W-:Y:S01]  /*13f80*/  ULDC.64 UR6, c[0x0][0x2e8] ;  /* 0x0000ba0000067ab9 */ /* 0x000fe20000000a00 */
[----:B------:R-:W-:Y:S01]  /*13f90*/  IMAD R6, R6, UR4, RZ ;  /* 0x0000000406067c24 */ /* 0x000fe2000f8e02ff */
[----:B------:R-:W1:Y:S01]  /*13fa0*/  S2R R9, SR_TID.X ;  /* 0x0000000000097919 */ /* 0x000e620000002100 */
[C---:B0-----:R-:W-:Y:S01]  /*13fb0*/  IMAD.WIDE.U32 R2, R0.reuse, UR4, RZ ;  /* 0x0000000400027c25 */ /* 0x041fe2000f8e00ff */
[----:B------:R-:W-:Y:S01]  /*13fc0*/  LOP3.LUT R23, R23, 0xfffffffe, RZ, 0xc0, !PT ;  /* 0xfffffffe17177812 */ /* 0x000fe200078ec0ff */
[----:B------:R-:W0:Y:S02]  /*13fd0*/  S2R R11, SR_TID.X ;  /* 0x00000000000b7919 */ /* 0x000e240000002100 */
        /* <DEDUP_REMOVED lines=8> */
[C---:B------:R-:W-:Y:S01]  /*14060*/  IMAD.WIDE.U32 R2, R24.reuse, UR4, R2 ;  /* 0x0000000418027c25 */ /* 0x040fe2000f8e0002 */
[----:B------:R-:W-:Y:S02]  /*14070*/  ULDC UR4, c[0x0][0x2f4] ;  /* 0x0000bd0000047ab9 */ /* 0x000fe40000000800 */
[----:B------:R-:W-:Y:S01]  /*14080*/  ISETP.GE.AND P2, PT, R29, UR4, PT ;  /* 0x000000041d007c0c */ /* 0x000fe2000bf46270 */
[----:B------:R-:W-:Y:S01]  /*14090*/  IMAD R3, R24, UR5, R3 ;  /* 0x0000000518037c24 */ /* 0x000fe2000f8e0203 */
[----:B------:R-:W-:Y:S01]  /*140a0*/  LEA R0, P0, R2, UR6, 0x1 ;  /* 0x0000000602007c11 */ /* 0x000fe2000f8008ff */
[----:B------:R-:W-:-:S03]  /*140b0*/  UMOV UR4, 0xffffffff ;  /* 0xffffffff00047882 */ /* 0x000fc60000000000 */
[----:B------:R-:W-:Y:S02]  /*140c0*/  LEA.HI.X R2, R2, UR7, R3, 0x1, P0 ;  /* 0x0000000702027c11 */ /* 0x000fe400080f0c03 */
[----:B-1----:R-:W-:-:S04]  /*140d0*/  LOP3.LUT R9, R9, 0x7f, RZ, 0xc0, !PT ;  /* 0x0000007f09097812 */ /* 0x002fc800078ec0ff */
[----:B------:R-:W-:Y:S02]  /*140e0*/  SHF.R.U32.HI R9, RZ, 0x3, R9 ;  /* 0x00000003ff097819 */ /* 0x000fe40000011609 */
[----:B------:R-:W-:Y:S02]  /*140f0*/  @P2 LOP3.LUT R23, R23, 0x1, RZ, 0xfc, !PT ;  /* 0x0000000117172812 */ /* 0x000fe400078efcff */
[----:B--2---:R-:W-:Y:S01]  /*14100*/  IADD3 R4, -R9, R10, -R8 ;  /* 0x0000000a09047210 */ /* 0x004fe20007ffe908 */
[C---:B0-----:R-:W-:Y:S02]  /*14110*/  IMAD.SHL.U32 R9, R11.reuse, 0x8, RZ ;  /* 0x000000080b097824 */ /* 0x041fe400078e00ff */
[----:B------:R-:W-:Y:S01]  /*14120*/  IMAD.SHL.U32 R10, R11, 0x8, RZ ;  /* 0x000000080b0a7824 */ /* 0x000fe200078e00ff */
[----:B------:R-:W-:Y:S02]  /*14130*/  ISETP.GE.AND P0, PT, R4, 0x1, PT ;  /* 0x000000010400780c */ /* 0x000fe40003f06270 */
[----:B------:R-:W-:-:S04]  /*14140*/  LOP3.LUT R9, R9, 0x1f8, RZ, 0xc0, !PT ;  /* 0x000001f809097812 */ /* 0x000fc800078ec0ff */
[----:B------:R-:W-:-:S04]  /*14150*/  LOP3.LUT R9, R9, 0x38, R11, 0x78, !PT ;  /* 0x0000003809097812 */ /* 0x000fc800078e780b */
[----:B------:R-:W-:-:S05]  /*14160*/  LOP3.LUT R9, R9, 0x200, R10, 0xf8, !PT ;  /* 0x0000020009097812 */ /* 0x000fca00078ef80a */
        /* <DEDUP_REMOVED lines=73> */
[----:B--23--:R1:W-:Y:S02]  /*14600*/  @P1 LDGSTS.E.BYPASS.LTC128B.128 [R8+0x11400], desc[UR54][R6.64], !P2 ;  /* 0x1140000006081fae */ /* 0x00c3e4000d101d76 */
.L_x_14230:
        /* <DEDUP_REMOVED lines=10> */
.L_x_14150:
        /* <DEDUP_REMOVED lines=11> */
.L_x_14151:
[----:B0-----:R0:W5:Y:S01]  /*14760*/  LDL.LU R3, [R1+0x20] ;  /* 0x0000200001037983 */ /* 0x0011620000300800 */
[----:B------:R0:W-:Y:S02]  /*14770*/  SYNCS.ARRIVE.TRANS64.A1T0 RZ, [R5+URZ+0x16830], RZ ;  /* 0x016830ff05ff79a7 */ /* 0x0001e4000810003f */
[----:B------:R-:W-:Y:S05]  /*14780*/  WARPSYNC.ALL ;  /* 0x0000000000007948 */ /* 0x000fea0003800000 */
[----:B------:R-:W-:Y:S01]  /*14790*/  ULDC.64 UR4, c[0x0][0x298] ;  /* 0x0000a60000047ab9 */ /* 0x000fe20000000a00 */
[----:B------:R-:W-:Y:S01]  /*147a0*/  VIADD R2, R22, 0x8400 ;  /* 0x0000840016027836 */ /* 0x000fe20000000000 */
[----:B------:R-:W-:Y:S01]  /*147b0*/  BSSY B6, `(.L_x_14152) ;  /* 0x000001b000067945 */ /* 0x000fe20003800000 */
[----:B------:R-:W-:Y:S03]  /*147c0*/  BAR.SYNC.DEFER_BLOCKING 0x8, 0x200 ;  /* 0x0208000000007b1d */ /* 0x000fe60000010000 */
[----:B------:R-:W-:-:S02]  /*147d0*/  LOP3.LUT P0, RZ, R2, 0x3ff, RZ, 0xc0, !PT ;  /* 0x000003ff02ff7812 */ /* 0x000fc4000780c0ff */
[----:B-----5:R-:W-:-:S05]  /*147e0*/  SHF.R.S32.HI R0, RZ, 0x1f, R3 ;  /* 0x0000001fff007819 */ /* 0x020fca0000011403 */
[----:B------:R-:W-:-:S04]  /*147f0*/  IMAD R0, R0, UR4, RZ ;  /* 0x0000000400007c24 */ /* 0x000fc8000f8e02ff */
[C---:B------:R-:W-:Y:S02]  /*14800*/  IMAD R0, R3.reuse, UR5, R0 ;  /* 0x0000000503007c24 */ /* 0x040fe4000f8e0200 */
[----:B------:R-:W-:-:S04]  /*14810*/  IMAD.WIDE.U32 R2, R3, UR4, RZ ;  /* 0x0000000403027c25 */ /* 0x000fc8000f8e00ff */
[----:B------:R-:W-:Y:S01]  /*14820*/  IMAD.IADD R0, R3, 0x1, R0 ;  /* 0x0000000103007824 */ /* 0x000fe200078e0200 */
        /* <DEDUP_REMOVED lines=9> */
[----:B0-----:R-:W-:Y:S02]  /*148c0*/  IMAD.U32 R5, RZ, RZ, UR7 ;  /* 0x00000007ff057e24 */ /* 0x001fe4000f8e00ff */
        /* <DEDUP_REMOVED lines=9> */
.L_x_14153:
[----:B------:R-:W-:Y:S05]  /*14960*/  BSYNC B6 ;  /* 0x0000000000067941 */ /* 0x000fea0003800000 */
.L_x_14152:
[----:B-1----:R-:W2:Y:S01]  /*14970*/  LDL.LU R2, [R1+0x2c] ;  /* 0x00002c0001027983 */ /* 0x002ea20000300800 */
[----:B------:R-:W1:Y:S01]  /*14980*/  LDC R4, c[0x0][0x448] ;  /* 0x00011200ff047b82 */ /* 0x000e620000000800 */
[----:B------:R-:W-:Y:S01]  /*14990*/  LOP3.LUT P6, RZ, R23, 0x10, RZ, 0xc0, !PT ;  /* 0x0000001017ff7812 */ /* 0x000fe200078cc0ff */
[----:B------:R-:W-:Y:S01]  /*149a0*/  ULDC.64 UR4, c[0x0][0x2d8] ;  /* 0x0000b60000047ab9 */ /* 0x000fe20000000a00 */
[----:B------:R-:W3:Y:S01]  /*149b0*/  LDL.LU.64 R20, [R1+0x20] ;  /* 0x0000200001147983 */ /* 0x000ee20000300a00 */
[----:B0-----:R-:W-:Y:S01]  /*149c0*/  SHF.R.S32.HI R5, RZ, 0x1f, R19 ;  /* 0x0000001fff057819 */ /* 0x001fe20000011413 */
[----:B------:R-:W-:Y:S01]  /*149d0*/  ULDC.64 UR6, c[0x0][0x2e0] ;  /* 0x0000b80000067ab9 */ /* 0x000fe20000000a00 */
[----:B------:R-:W-:Y:S01]  /*149e0*/  SEL R0, R19, RZ, !P6 ;  /* 0x000000ff13007207 */ /* 0x000fe20007000000 */
[----:B------:R0:W5:Y:S01]  /*149f0*/  LDL R10, [R1+0x1c] ;  /* 0x00001c00010a7983 */ /* 0x0001620000100800 */
[----:B------:R-:W-:Y:S01]  /*14a00*/  SEL R5, R5, RZ, !P6 ;  /* 0x000000ff05057207 */ /* 0x000fe20007000000 */
[----:B------:R-:W4:Y:S01]  /*14a10*/  LDC R9, c[0x0][0x448] ;  /* 0x00011200ff097b82 */ /* 0x000f220000000800 */
[----:B------:R-:W-:-:S03]  /*14a20*/  ULDC.64 UR8, c[0x0][0x280] ;  /* 0x0000a00000087ab9 */ /* 0x000fc60000000a00 */
[----:B------:R-:W-:-:S04]  /*14a30*/  IMAD R5, R5, UR6, RZ ;  /* 0x0000000605057c24 */ /* 0x000fc8000f8e02ff */
[----:B------:R-:W-:Y:S01]  /*14a40*/  IMAD R5, R0, UR7, R5 ;  /* 0x0000000700057c24 */ /* 0x000fe2000f8e0205 */
[----:B-1----:R-:W-:-:S13]  /*14a50*/  ISETP.NE.AND P6, PT, R4, 0x1, PT ;  /* 0x000000010400780c */ /* 0x002fda0003fc5270 */
[----:B------:R-:W1:Y:S08]  /*14a60*/  @P6 LDC R4, c[0x0][0x450] ;  /* 0x00011400ff046b82 */ /* 0x000e700000000800 */
[----:B------:R-:W0:Y:S01]  /*14a70*/  @P6 LDC R8, c[0x0][0x44c] ;  /* 0x00011300ff086b82 */ /* 0x000e220000000800 */
[----:B--2---:R-:W-:Y:S01]  /*14a80*/  IMAD.MOV.U32 R3, RZ, RZ, R2 ;  /* 0x000000ffff037224 */ /* 0x004fe200078e0002 */
[----:B---3--:R-:W2:Y:S01]  /*14a90*/  S2R R21, SR_TID.X ;  /* 0x0000000000157919 */ /* 0x008ea20000002100 */
[----:B------:R-:W-:-:S02]  /*14aa0*/  IMAD.MOV.U32 R2, RZ, RZ, R20 ;  /* 0x000000ffff027224 */ /* 0x000fc400078e0014 */
[----:B------:R-:W3:Y:S02]  /*14ab0*/  S2R R20, SR_TID.X ;  /* 0x0000000000147919 */ /* 0x000ee40000002100 */
[----:B------:R-:W-:-:S04]  /*14ac0*/  IMAD.WIDE.U32 R2, R24, UR4, R2 ;  /* 0x0000000418027c25 */ /* 0x000fc8000f8e0002 */
[----:B------:R-:W-:Y:S01]  /*14ad0*/  IMAD R3, R24, UR5, R3 ;  /* 0x0000000518037c24 */ /* 0x000fe2000f8e0203 */
[----:B------:R-:W-:Y:S01]  /*14ae0*/  ULDC.64 UR4, c[0x0][0x2d0] ;  /* 0x0000b40000047ab9 */ /* 0x000fe20000000a00 */
[----:B------:R-:W-:Y:S01]  /*14af0*/  IMAD.WIDE.U32 R2, R0, UR6, R2 ;  /* 0x0000000600027c25 */ /* 0x000fe2000f8e0002 */
[----:B------:R-:W-:Y:S01]  /*14b00*/  ULDC.64 UR6, c[0x0][0x2c8] ;  /* 0x0000b20000067ab9 */ /* 0x000fe20000000a00 */
[----:B------:R-:W4:Y:S02]  /*14b10*/  @P6 LDC R0, c[0x0][0x44c] ;  /* 0x00011300ff006b82 */ /* 0x000f240000000800 */
[----:B------:R-:W-:Y:S02]  /*14b20*/  IMAD.IADD R3, R3, 0x1, R5 ;  /* 0x0000000103037824 */ /* 0x000fe400078e0205 */
[----:B--2---:R-:W-:Y:S01]  /*14b30*/  IMAD.SHL.U32 R21, R21, 0x10, RZ ;  /* 0x0000001015157824 */ /* 0x004fe200078e00ff */
[----:B---3--:R-:W-:-:S04]  /*14b40*/  LOP3.LUT R20, R20, 0x7f, RZ, 0xc0, !PT ;  /* 0x0000007f14147812 */ /* 0x008fc800078ec0ff */
[----:B------:R-:W-:Y:S02]  /*14b50*/  LOP3.LUT R21, R21, 0x70, RZ, 0xc0, !PT ;  /* 0x0000007015157812 */ /* 0x000fe400078ec0ff */
[----:B------:R-:W-:-:S04]  /*14b60*/  SHF.R.U32.HI R20, RZ, 0x3, R20 ;  /* 0x00000003ff147819 */ /* 0x000fc80000011614 */
[----:B------:R-:W-:Y:S02]  /*14b70*/  LOP3.LUT R20, R20, R21, RZ, 0xfc, !PT ;  /* 0x0000001514147212 */ /* 0x000fe400078efcff */
[----:B------:R2:W5:Y:S03]  /*14b80*/  LDL R21, [R1] ;  /* 0x0000000001157983 */ /* 0x0005660000100800 */
[----:B------:R-:W-:-:S04]  /*14b90*/  IMAD.IADD R6, R20, 0x1, R27 ;  /* 0x0000000114067824 */ /* 0x000fc800078e021b */
[----:B----4-:R-:W-:-:S04]  /*14ba0*/  @P6 IMAD.HI.U32 R0, R6, R0, RZ ;  /* 0x0000000006006227 */ /* 0x010fc800078e00ff */
        /* <DEDUP_REMOVED lines=13> */
[----:B------:R-:W-:-:S03]  /*14c80*/  LEA R0, P0, R4, UR8, 0x1 ;  /* 0x0000000804007c11 */ /* 0x000fc6000f8008ff */
[----:B------:R-:W-:-:S05]  /*14c90*/  IMAD.IADD R5, R5, 0x1, R7 ;  /* 0x0000000105057824 */ /* 0x000fca00078e0207 */
[----:B------:R-:W-:Y:S02]  /*14ca0*/  LEA.HI.X R4, R4, UR9, R5, 0x1, P0 ;  /* 0x0000000904047c11 */ /* 0x000fe400080f0c05 */
[----:B------:R-:W1:Y:S01]  /*14cb0*/  @P6 LDC R5, c[0x0][0x450] ;  /* 0x00011400ff056b82 */ /* 0x000e620000000800 */
[----:B------:R-:W-:-:S04]  /*14cc0*/  VIADD R7, R6, 0x80 ;  /* 0x0000008006077836 */ /* 0x000fc80000000000 */
[----:B0-----:R-:W-:-:S04]  /*14cd0*/  @P6 IMAD.HI.U32 R8, R7, R8, RZ ;  /* 0x0000000807086227 */ /* 0x001fc800078e00ff */
[----:B------:R-:W-:Y:S01]  /*14ce0*/  IMAD.MOV.U32 R6, RZ, RZ, R7 ;  /* 0x000000ffff067224 */ /* 0x000fe200078e0007 */
[----:B------:R-:W0:Y:S01]  /*14cf0*/  S2R R20, SR_TID.X ;  /* 0x0000000000147919 */ /* 0x000e220000002100 */
[----:B-1----:R-:W-:-:S05]  /*14d00*/  @P6 SHF.R.U32.HI R6, RZ, R5, R8 ;  /* 0x00000005ff066219 */ /* 0x002fca0000011608 */
        /* <DEDUP_REMOVED lines=16> */
[----:B0-----:R-:W-:Y:S02]  /*14e10*/  LOP3.LUT R20, R20, 0x7f, RZ, 0xc0, !PT ;  /* 0x0000007f14147812 */ /* 0x001fe400078ec0ff */
[----:B------:R-:W-:Y:S02]  /*14e20*/  LEA.HI.X R2, R2, UR9, R6, 0x1, P1 ;  /* 0x0000000902027c11 */ /* 0x000fe400088f0c06 */
[----:B------:R-:W-:Y:S01]  /*14e30*/  SHF.R.U32.HI R20, RZ, 0x3, R20 ;  /* 0x00000003ff147819 */ /* 0x000fe20000011614 */
[----:B--2---:R-:W-:Y:S06]  /*14e40*/  BRA.DIV UR4, `(.L_x_14154) ;  /* 0x0000004204c87947 */ /* 0x004fec000b800000 */
        /* <DEDUP_REMOVED lines=106> */
.L_x_14255:
[----:B------:R-:W-:-:S05]  /*154f0*/  VIADD R27, R27, 0xb0 ;  /* 0x000000b01b1b7836 */ /* 0x000fca0000000000 */
        /* <DEDUP_REMOVED lines=9> */
.L_x_14155:
        /* <DEDUP_REMOVED lines=14> */
[----:B------:R-:W2:Y:S01]  /*15670*/  LDL.LU R4, [R1+0x28] ;  /* 0x0000280001047983 */ /* 0x000ea20000300800 */
[----:B------:R1:W-:Y:S03]  /*15680*/  SYNCS.ARRIVE.TRANS64.A1T0 RZ, [R22+URZ+0x16800], RZ ;  /* 0x016800ff16ff79a7 */ /* 0x0003e6000810003f */
[----:B0-----:R-:W3:Y:S01]  /*15690*/  LDL R2, [R1+0x10] ;  /* 0x0000100001027983 */ /* 0x001ee20000100800 */
[----:B------:R-:W-:Y:S01]  /*156a0*/  BSSY B0, `(.L_x_14156) ;  /* 0x0000005000007945 */ /* 0x000fe20003800000 */
[----:B------:R-:W0:Y:S01]  /*156b0*/  SYNCS.PHASECHK.TRANS64.TRYWAIT P0, [R22+URZ+0x16820], R3 ;  /* 0x01682003160075a7 */ /* 0x000e22000800017f */
[----:B--2---:R-:W-:-:S05]  /*156c0*/  VIADD R7, R4, 0xfffffffe ;  /* 0xfffffffe04077836 */ /* 0x004fca0000000000 */
[----:B---3--:R-:W-:Y:S01]  /*156d0*/  ISETP.GE.AND P1, PT, R7, R2, PT ;  /* 0x000000020700720c */ /* 0x008fe20003f26270 */
[----:B01----:R-:W-:-:S12]  /*156e0*/  @!P0 BRA `(.L_x_14157) ;  /* 0x0000004800848947 */ /* 0x003fd80003800000 */
.L_x_14256:
[----:B------:R-:W-:Y:S05]  /*156f0*/  BSYNC B0 ;  /* 0x0000000000007941 */ /* 0x000fea0003800000 */
.L_x_14156:
[----:B------:R-:W-:Y:S04]  /*15700*/  BSSY B0, `(.L_x_14158) ;  /* 0x00000ff000007945 */ /* 0x000fe80003800000 */
[----:B------:R-:W-:Y:S05]  /*15710*/  @!P1 BRA `(.L_x_14159) ;  /* 0x0000000c00f49947 */ /* 0x000fea0003800000 */
[----:B------:R1:W-:Y:S01]  /*15720*/  STL [R1], R26 ;  /* 0x0000001a01007387 */ /* 0x0003e20000100800 */
[----:B------:R-:W-:Y:S01]  /*15730*/  ULDC UR4, c[0x0][0x2f4] ;  /* 0x0000bd0000047ab9 */ /* 0x000fe20000000800 */
[----:B------:R-:W-:Y:S01]  /*15740*/  IMAD.MOV.U32 R6, RZ, RZ, R25 ;  /* 0x000000ffff067224 */ /* 0x000fe200078e0019 */
[----:B------:R-:W-:Y:S01]  /*15750*/  ISETP.GE.AND P1, PT, R29, UR4, PT ;  /* 0x000000041d007c0c */ /* 0x000fe2000bf26270 */
[----:B------:R-:W-:-:S12]  /*15760*/  IMAD.MOV.U32 R20, RZ, RZ, R28 ;  /* 0x000000ffff147224 */ /* 0x000fd800078e001c */
.L_x_14172:
[----:B------:R-:W2:Y:S01]  /*15770*/  LDL R9, [R1+0x14] ;  /* 0x0000140001097983 */ /* 0x000ea20000100800 */
[----:B0-----:R-:W0:Y:S03]  /*15780*/  LDC R3, c[0x0][0x430] ;  /* 0x00010c00ff037b82 */ /* 0x001e260000000800 */
[----:B------:R-:W3:Y:S04]  /*15790*/  LDL R8, [R1+0x18] ;  /* 0x0000180001087983 */ /* 0x000ee80000100800 */
[----:B------:R-:W4:Y:S01]  /*157a0*/  LDL R5, [R1+0x4] ;  /* 0x0000040001057983 */ /* 0x000f220000100800 */
[----:B------:R-:W5:Y:S01]  /*157b0*/  S2R R2, SR_TID.X ;  /* 0x0000000000027919 */ /* 0x000f620000002100 */
[----:B0-----:R-:W-:-:S13]  /*157c0*/  ISETP.NE.AND P0, PT, R3, 0x1, PT ;  /* 0x000000010300780c */ /* 0x001fda0003f05270 */
[----:B------:R-:W0:Y:S01]  /*157d0*/  @P0 LDC R4, c[0x0][0x434] ;  /* 0x00010d00ff040b82 */ /* 0x000e220000000800 */
[----:B-----5:R-:W-:-:S04]  /*157e0*/  LOP3.LUT R0, R2, 0x7f, RZ, 0xc0, !PT ;  /* 0x0000007f02007812 */ /* 0x020fc800078ec0ff */
[----:B------:R-:W-:-:S03]  /*157f0*/  SHF.R.U32.HI R3, RZ, 0x3, R0 ;  /* 0x00000003ff037819 */ /* 0x000fc60000011600 */
[----:B------:R-:W5:Y:S01]  /*15800*/  @P0 LDC R0, c[0x0][0x438] ;  /* 0x00010e00ff000b82 */ /* 0x000f620000000800 */
        /* <DEDUP_REMOVED lines=8> */
[----:B-----5:R-:W-:-:S05]  /*15890*/  @P0 SHF.R.U32.HI R2, RZ, R0, R4 ;  /* 0x00000000ff020219 */ /* 0x020fca0000011604 */
[----:B------:R-:W-:-:S04]  /*158a0*/  IMAD.MOV R0, RZ, RZ, -R2 ;  /* 0x000000ffff007224 */ /* 0x000fc800078e0a02 */
[----:B------:R-:W-:Y:S01]  /*158b0*/  IMAD R0, R0, UR4, R3 ;  /* 0x0000000400007c24 */ /* 0x000fe2000f8e0203 */
[----:B------:R-:W-:Y:S01]  /*158c0*/  ULDC.64 UR4, c[0x0][0x428] ;  /* 0x00010a0000047ab9 */ /* 0x000fe20000000a00 */
        /* <DEDUP_REMOVED lines=14> */
[----:B-1----:R-:W-:Y:S01]  /*159b0*/  IMAD.MOV.U32 R26, RZ, RZ, R7 ;  /* 0x000000ffff1a7224 */ /* 0x002fe200078e0007 */
[----:B------:R-:W-:Y:S02]  /*159c0*/  SEL R25, R25, RZ, P0 ;  /* 0x000000ff19197207 */ /* 0x000fe40000000000 */
[----:B------:R-:W-:Y:S02]  /*159d0*/  LOP3.LUT R28, R20, R28, RZ, 0x3c, !PT ;  /* 0x0000001c141c7212 */ /* 0x000fe400078e3cff */
[----:B--2---:R-:W-:Y:S01]  /*159e0*/  SHF.R.S32.HI R27, RZ, 0x1f, R4 ;  /* 0x0000001fff1b7819 */ /* 0x004fe20000011404 */
[----:B------:R-:W-:Y:S06]  /*159f0*/  @!P2 BRA `(.L_x_14160) ;  /* 0x000000000004a947 */ /* 0x000fec0003800000 */
[----:B------:R-:W-:Y:S01]  /*15a00*/  BPT.TRAP 0x1 ;  /* 0x000000040000795c */ /* 0x000fe20000300000 */
.L_x_14160:
[----:B------:R-:W-:Y:S01]  /*15a10*/  IMAD R5, R25, 0x8, R22 ;  /* 0x0000000819057824 */ /* 0x000fe200078e0216 */
[----:B------:R-:W-:Y:S01]  /*15a20*/  SHF.L.U32 R2, R28, 0x1f, RZ ;  /* 0x0000001f1c027819 */ /* 0x000fe200000006ff */
[----:B------:R-:W-:Y:S03]  /*15a30*/  BSSY B1, `(.L_x_14161) ;  /* 0x0000003000017945 */ /* 0x000fe60003800000 */
[----:B------:R-:W0:Y:S02]  /*15a40*/  SYNCS.PHASECHK.TRANS64.TRYWAIT P0, [R5+URZ+0x16840], R2 ;  /* 0x01684002050075a7 */ /* 0x000e24000800017f */
[----:B0-----:R-:W-:Y:S05]  /*15a50*/  @!P0 BRA `(.L_x_14162) ;  /* 0x0000004400bc8947 */ /* 0x001fea0003800000 */
.L_x_14257:
[----:B------:R-:W-:Y:S05]  /*15a60*/  BSYNC B1 ;  /* 0x0000000000017941 */ /* 0x000fea0003800000 */
.L_x_14161:
[----:B------:R-:W1:Y:S01]  /*15a70*/  S2R R8, SR_TID.X ;  /* 0x0000000000087919 */ /* 0x000e620000002100 */
[----:B------:R-:W-:Y:S01]  /*15a80*/  SHF.R.S32.HI R21, RZ, 0x1f, R0 ;  /* 0x0000001fff157819 */ /* 0x000fe20000011400 */
[----:B------:R-:W-:Y:S01]  /*15a90*/  ULDC.64 UR4, c[0x0][0x300] ;  /* 0x0000c00000047ab9 */ /* 0x000fe20000000a00 */
[----:B------:R-:W-:Y:S01]  /*15aa0*/  ULDC.64 UR6, c[0x0][0x2e8] ;  /* 0x0000ba0000067ab9 */ /* 0x000fe20000000a00 */
[----:B0-----:R-:W-:Y:S01]  /*15ab0*/  IMAD.WIDE.U32 R2, R0, UR4, RZ ;  /* 0x0000000400027c25 */ /* 0x001fe2000f8e00ff */
[----:B------:R-:W-:-:S03]  /*15ac0*/  LOP3.LUT P2, RZ, R23, 0x1, RZ, 0xc0, !PT ;  /* 0x0000000117ff7812 */ /* 0x000fc6000784c0ff */
        /* <DEDUP_REMOVED lines=16> */
[C---:B------:R-:W-:Y:S02]  /*15bd0*/  LEA R8, P0, R2.reuse, UR6, 0x1 ;  /* 0x0000000602087c11 */ /* 0x040fe4000f8008ff */
[----:B------:R-:W-:Y:S02]  /*15be0*/  LOP3.LUT R9, R9, 0x200, R11, 0xf8, !PT ;  /* 0x0000020009097812 */ /* 0x000fe400078ef80b */
[----:B------:R-:W-:-:S03]  /*15bf0*/  LEA.HI.X R10, R2, UR7, R10, 0x1, P0 ;  /* 0x00000007020a7c11 */ /* 0x000fc600080f0c0a */
[----:B------:R-:W-:Y:S01]  /*15c00*/  IMAD R9, R25, 0x2000, R9 ;  /* 0x0000200019097824 */ /* 0x000fe200078e0209 */
[----:B------:R-:W-:Y:S06]  /*15c10*/  BRA.DIV UR4, `(.L_x_14163) ;  /* 0x0000004604607947 */ /* 0x000fec000b800000 */
        /* <DEDUP_REMOVED lines=40> */
.L_x_14275:
        /* <DEDUP_REMOVED lines=8> */
.L_x_14164:
        /* <DEDUP_REMOVED lines=11> */
.L_x_14165:
[----:B------:R1:W-:Y:S01]  /*15fd0*/  SYNCS.ARRIVE.TRANS64.A1T0 RZ, [R5+URZ+0x16830], RZ ;  /* 0x016830ff05ff79a7 */ /* 0x0003e2000810003f */
[----:B------:R-:W-:Y:S05]  /*15fe0*/  @!P3 BRA `(.L_x_14166) ;  /* 0x000000000004b947 */ /* 0x000fea0003800000 */
[----:B------:R-:W-:Y:S01]  /*15ff0*/  BPT.TRAP 0x1 ;  /* 0x000000040000795c */ /* 0x000fe20000300000 */
.L_x_14166:
[----:B------:R-:W-:Y:S01]  /*16000*/  SHF.L.U32 R2, R20, 0x1f, RZ ;  /* 0x0000001f14027819 */ /* 0x000fe200000006ff */
[----:B-1----:R-:W-:Y:S01]  /*16010*/  IMAD R5, R6, 0x8, R22 ;  /* 0x0000000806057824 */ /* 0x002fe200078e0216 */
[----:B------:R-:W-:Y:S03]  /*16020*/  BSSY B1, `(.L_x_14167) ;  /* 0x0000003000017945 */ /* 0x000fe60003800000 */
[----:B------:R-:W1:Y:S02]  /*16030*/  SYNCS.PHASECHK.TRANS64.TRYWAIT P0, [R5+URZ+0x16860], R2 ;  /* 0x01686002050075a7 */ /* 0x000e64000800017f */
[----:B-1----:R-:W-:Y:S05]  /*16040*/  @!P0 BRA `(.L_x_14168) ;  /* 0x0000004800848947 */ /* 0x002fea0003800000 */
.L_x_14276:
[----:B------:R-:W-:Y:S05]  /*16050*/  BSYNC B1 ;  /* 0x0000000000017941 */ /* 0x000fea0003800000 */
.L_x_14167:
        /* <DEDUP_REMOVED lines=61> */
.L_x_14294:
        /* <DEDUP_REMOVED lines=25> */
.L_x_14170:
        /* <DEDUP_REMOVED lines=11> */
.L_x_14171:
[----:B------:R-:W2:Y:S01]  /*16670*/  LDL R0, [R1+0x10] ;  /* 0x0000100001007983 */ /* 0x000ea20000100800 */
[----:B------:R3:W-:Y:S01]  /*16680*/  SYNCS.ARRIVE.TRANS64.A1T0 RZ, [R5+URZ+0x16850], RZ ;  /* 0x016850ff05ff79a7 */ /* 0x0007e2000810003f */
[C---:B------:R-:W-:Y:S02]  /*16690*/  VIADD R7, R26.reuse, 0xffffffff ;  /* 0xffffffff1a077836 */ /* 0x040fe40000000000 */
[----:B------:R3:W-:Y:S01]  /*166a0*/  STL [R1], R26 ;  /* 0x0000001a01007387 */ /* 0x0007e20000100800 */
[----:B------:R-:W-:Y:S02]  /*166b0*/  IMAD.MOV.U32 R6, RZ, RZ, R25 ;  /* 0x000000ffff067224 */ /* 0x000fe400078e0019 */
[----:B------:R-:W-:Y:S01]  /*166c0*/  IMAD.MOV.U32 R20, RZ, RZ, R28 ;  /* 0x000000ffff147224 */ /* 0x000fe200078e001c */
[----:B--2---:R-:W-:-:S13]  /*166d0*/  ISETP.GT.AND P0, PT, R26, R0, PT ;  /* 0x000000001a00720c */ /* 0x004fda0003f04270 */
[----:B---3--:R-:W-:Y:S05]  /*166e0*/  @P0 BRA `(.L_x_14172) ;  /* 0xfffffff000200947 */ /* 0x008fea000383ffff */
.L_x_14159:
[----:B------:R-:W-:Y:S05]  /*166f0*/  BSYNC B0 ;  /* 0x0000000000007941 */ /* 0x000fea0003800000 */
.L_x_14158:
        /* <DEDUP_REMOVED lines=17> */
.L_x_14174:
[----:B------:R-:W-:Y:S05]  /*16810*/  BSYNC B0 ;  /* 0x0000000000007941 */ /* 0x000fea0003800000 */
.L_x_14173:
[----:B------:R-:W-:-:S05]  /*16820*/  IMAD.U32 R0, RZ, RZ, UR37 ;  /* 0x00000025ff007e24 */ /* 0x000fca000f8e00ff */
[----:B------:R-:W-:-:S13]  /*16830*/  ISETP.NE.AND P0, PT, R0, 0x3, PT ;  /* 0x000000030000780c */ /* 0x000fda0003f05270 */
[----:B------:R-:W-:Y:S05]  /*16840*/  @!P0 BRA `(.L_x_14175) ;  /* 0x0000000000048947 */ /* 0x000fea0003800000 */
[----:B------:R-:W-:Y:S01]  /*16850*/  BPT.TRAP 0x1 ;  /* 0x000000040000795c */ /* 0x000fe20000300000 */
.L_x_14175:
[----:B------:R-:W2:Y:S01]  /*16860*/  LDL.LU R2, [R1+0xc] ;  /* 0x00000c0001027983 */ /* 0x000ea20000300800 */
[----:B------:R-:W-:Y:S01]  /*16870*/  IMAD R0, R25, 0x8, R22 ;  /* 0x0000000819007824 */ /* 0x000fe200078e0216 */
[----:B0-----:R-:W-:Y:S01]  /*16880*/  SHF.L.U32 R3, R28, 0x1f, RZ ;  /* 0x0000001f1c037819 */ /* 0x001fe200000006ff */
[----:B------:R-:W-:Y:S03]  /*16890*/  BSSY B0, `(.L_x_14176) ;  /* 0x0000004000007945 */ /* 0x000fe60003800000 */
[----:B------:R-:W0:Y:S01]  /*168a0*/  SYNCS.PHASECHK.TRANS64.TRYWAIT P0, [R0+URZ+0x16860], R3 ;  /* 0x01686003000075a7 */ /* 0x000e22000800017f */
[----:B--2---:R-:W-:Y:S01]  /*168b0*/  IMAD R6, R26, -0x80, R2 ;  /* 0xffffff801a067824 */ /* 0x004fe200078e0202 */
[----:B0-----:R-:W-:Y:S06]  /*168c0*/  @!P0 BRA `(.L_x_14177) ;  /* 0x0000004800c08947 */ /* 0x001fec0003800000 */
.L_x_14295:
[----:B------:R-:W-:Y:S05]  /*168d0*/  BSYNC B0 ;  /* 0x0000000000007941 */ /* 0x000fea0003800000 */
.L_x_14176:
[----:B------:R-:W1:Y:S01]  /*168e0*/  S2R R2, SR_TID.X ;  /* 0x0000000000027919 */ /* 0x000e620000002100 */
[----:B------:R-:W-:Y:S01]  /*168f0*/  UMOV UR4, 0xffffffff ;  /* 0xffffffff00047882 */ /* 0x000fe20000000000 */
[----:B------:R-:W2:Y:S01]  /*16900*/  S2R R7, SR_TID.X ;  /* 0x0000000000077919 */ /* 0x000ea20000002100 */
[----:B-1----:R-:W-:Y:S01]  /*16910*/  LOP3.LUT R5, R2, 0x7f, RZ, 0xc0, !PT ;  /* 0x0000007f02057812 */ /* 0x002fe200078ec0ff */
        /* <DEDUP_REMOVED lines=15> */
[----:B------:R-:W-:Y:S01]  /*16a10*/  ISETP.LT.OR P1, PT, R6, 0x1, P0 ;  /* 0x000000010600780c */ /* 0x000fe20000721670 */
[----:B------:R-:W2:Y:S04]  /*16a20*/  SHFL.IDX PT, R9, R17, 0x1, 0x181f ;  /* 0x00381f0011097f89 */ /* 0x000ea800000e0000 */
[----:B------:R-:W3:Y:S04]  /*16a30*/  SHFL.IDX PT, R7, R18, 0x1, 0x181f ;  /* 0x00381f0012077f89 */ /* 0x000ee800000e0000 */
[----:B------:R-:W4:Y:S04]  /*16a40*/  SHFL.IDX PT, R10, R17, 0x2, 0x181f ;  /* 0x00581f00110a7f89 */ /* 0x000f2800000e0000 */
[----:B------:R-:W5:Y:S01]  /*16a50*/  SHFL.IDX PT, R8, R18, 0x2, 0x181f ;  /* 0x00581f0012087f89 */ /* 0x000f6200000e0000 */
[----:B-1----:R-:W-:-:S03]  /*16a60*/  IADD3 R2, P2, R14, R5, RZ ;  /* 0x000000050e027210 */ /* 0x002fc60007f5e0ff */
[----:B------:R-:W-:Y:S02]  /*16a70*/  SHFL.IDX PT, R14, R17, 0x6, 0x181f ;  /* 0x00d81f00110e7f89 */ /* 0x000fe400000e0000 */
[----:B0-----:R-:W-:-:S05]  /*16a80*/  IMAD.X R3, RZ, RZ, R3, P2 ;  /* 0x000000ffff037224 */ /* 0x001fca00010e0603 */
        /* <DEDUP_REMOVED lines=20> */
[----:B--2---:R-:W-:-:S05]  /*16bd0*/  IADD3 R2, P2, R10, R5, RZ ;  /* 0x000000050a027210 */ /* 0x004fca0007f5e0ff */
[----:B---3--:R-:W-:Y:S02]  /*16be0*/  IMAD.X R3, RZ, RZ, R8, P2 ;  /* 0x000000ffff037224 */ /* 0x008fe400010e0608 */
[----:B------:R-:W2:Y:S04]  /*16bf0*/  SHFL.IDX PT, R8, R18, 0x6, 0x181f ;  /* 0x00d81f0012087f89 */ /* 0x000ea800000e0000 */
[----:B------:R0:W-:Y:S01]  /*16c00*/  LDGSTS.E.BYPASS.LTC128B.128 [R4+0x2400], desc[UR54][R2.64], !P1 ;  /* 0x0240000002047fae */ /* 0x0001e2000c901d76 */
[----:B------:R-:W-:-:S03]  /*16c10*/  ISETP.LT.OR P1, PT, R6, 0x51, P0 ;  /* 0x000000510600780c */ /* 0x000fc60000721670 */
[----:B------:R-:W3:Y:S01]  /*16c20*/  SHFL.IDX PT, R18, R18, 0x7, 0x181f ;  /* 0x00f81f0012127f89 */ /* 0x000ee200000e0000 */
[----:B0-----:R-:W-:-:S05]  /*16c30*/  IADD3 R2, P2, R9, R5, RZ ;  /* 0x0000000509027210 */ /* 0x001fca0007f5e0ff */
[----:B-1----:R-:W-:-:S05]  /*16c40*/  IMAD.X R3, RZ, RZ, R7, P2 ;  /* 0x000000ffff037224 */ /* 0x002fca00010e0607 */
[----:B------:R0:W-:Y:S01]  /*16c50*/  LDGSTS.E.BYPASS.LTC128B.128 [R4+0x2c00], desc[UR54][R2.64], !P1 ;  /* 0x02c0000002047fae */ /* 0x0001e2000c901d76 */
[----:B------:R-:W-:Y:S02]  /*16c60*/  ISETP.LT.OR P1, PT, R6, 0x61, P0 ;  /* 0x000000610600780c */ /* 0x000fe40000721670 */
[----:B0-----:R-:W-:Y:S02]  /*16c70*/  IADD3 R2, P2, R14, R5, RZ ;  /* 0x000000050e027210 */ /* 0x001fe40007f5e0ff */
[----:B------:R0:W1:Y:S03]  /*16c80*/  SHFL.IDX PT, R14, R17, 0x7, 0x181f ;  /* 0x00f81f00110e7f89 */ /* 0x00006600000e0000 */
[----:B--2---:R-:W-:-:S06]  /*16c90*/  IMAD.X R3, RZ, RZ, R8, P2 ;  /* 0x000000ffff037224 */ /* 0x004fcc00010e0608 */
[----:B---3--:R0:W-:Y:S02]  /*16ca0*/  LDGSTS.E.BYPASS.LTC128B.128 [R4+0x3400], desc[UR54][R2.64], !P1 ;  /* 0x0340000002047fae */ /* 0x0081e4000c901d76 */
.L_x_14313:
[----:B------:R-:W-:Y:S02]  /*16cb0*/  ISETP.LT.OR P0, PT, R6, 0x71, P0 ;  /* 0x000000710600780c */ /* 0x000fe40000701670 */
[----:B01----:R-:W-:-:S05]  /*16cc0*/  IADD3 R2, P1, R14, R5, RZ ;  /* 0x000000050e027210 */ /* 0x003fca0007f3e0ff */
[----:B------:R-:W-:-:S06]  /*16cd0*/  IMAD.X R3, RZ, RZ, R18, P1 ;  /* 0x000000ffff037224 */ /* 0x000fcc00008e0612 */
[----:B------:R-:W-:Y:S01]  /*16ce0*/  @!PT LDS RZ, [RZ] ;  /* 0x00000000fffff984 */ /* 0x000fe20000000800 */
[----:B------:R-:W-:Y:S01]  /*16cf0*/  @!PT LDS RZ, [RZ] ;  /* 0x00000000fffff984 */ /* 0x000fe20000000800 */
[----:B------:R-:W-:Y:S01]  /*16d00*/  @!PT LDS RZ, [RZ] ;  /* 0x00000000fffff984 */ /* 0x000fe20000000800 */
[----:B------:R0:W-:Y:S01]  /*16d10*/  LDGSTS.E.BYPASS.LTC128B.128 [R4+0x3c00], desc[UR54][R2.64], !P0 ;  /* 0x03c0000002047fae */ /* 0x0001e2000c101d76 */
[----:B------:R-:W-:Y:S01]  /*16d20*/  PLOP3.LUT P0, PT, PT, PT, PT, 0x80, 0x0 ;  /* 0x000000000000781c */ /* 0x000fe20003f0f070 */
[----:B------:R-:W-:-:S12]  /*16d30*/  NOP ;  /* 0x0000000000007918 */ /* 0x000fd80000000000 */
.L_x_14179:
        /* <DEDUP_REMOVED lines=11> */
.L_x_14180:
[----:B------:R0:W-:Y:S01]  /*16df0*/  SYNCS.ARRIVE.TRANS64.A1T0 RZ, [R0+URZ+0x16850], RZ ;  /* 0x016850ff00ff79a7 */ /* 0x0001e2000810003f */
[----:B------:R-:W-:-:S05]  /*16e00*/  VIADD R25, R25, 0x1 ;  /* 0x0000000119197836 */ /* 0x000fca0000000000 */
[----:B------:R-:W-:-:S04]  /*16e10*/  ISETP.NE.AND P0, PT, R25, 0x2, PT ;  /* 0x000000021900780c */ /* 0x000fc80003f05270 */
[----:B------:R-:W-:Y:S02]  /*16e20*/  SEL R3, RZ, 0x1, P0 ;  /* 0x00000001ff037807 */ /* 0x000fe40000000000 */
[----:B------:R-:W-:Y:S02]  /*16e30*/  SEL R25, R25, RZ, P0 ;  /* 0x000000ff19197207 */ /* 0x000fe40000000000 */
[----:B0-----:R-:W-:-:S07]  /*16e40*/  LOP3.LUT R28, R28, R3, RZ, 0x3c, !PT ;  /* 0x000000031c1c7212 */ /* 0x001fce00078e3cff */
.L_x_14139:
[----:B------:R-:W-:Y:S05]  /*16e50*/  BSYNC B7 ;  /* 0x0000000000077941 */ /* 0x000fea0003800000 */
.L_x_14137:
        /* <DEDUP_REMOVED lines=11> */
.L_x_14181:
        /* <DEDUP_REMOVED lines=43> */
.L_x_14323:
[----:B------:R-:W-:Y:S02]  /*171c0*/  ULDC UR4, c[0x0][0xc38] ;  /* 0x00030e0000047ab9 */ /* 0x000fe40000000800 */
[----:B------:R-:W-:-:S04]  /*171d0*/  IMAD.U32 R4, RZ, RZ, UR4 ;  /* 0x00000004ff047e24 */ /* 0x000fc8000f8e00ff */
[----:B-1----:R-:W-:-:S04]  /*171e0*/  IMAD R3, R14, R4, RZ ;  /* 0x000000040e037224 */ /* 0x002fc800078e02ff */
[----:B------:R-:W-:-:S05]  /*171f0*/  IMAD.IADD R6, R6, 0x1, R3 ;  /* 0x0000000106067824 */ /* 0x000fca00078e0203 */
[----:B------:R-:W-:-:S13]  /*17200*/  ISETP.GT.AND P6, PT, R6, R0, PT ;  /* 0x000000000600720c */ /* 0x000fda0003fc4270 */
[----:B------:R-:W-:Y:S05]  /*17210*/  @P6 BRA `(.L_x_14184) ;  /* 0x0000000000a46947 */ /* 0x000fea0003800000 */
.L_x_14187:
        /* <DEDUP_REMOVED lines=35> */
.L_x_14331:
[----:B------:R-:W-:Y:S02]  /*17450*/  ULDC UR4, c[0x0][0xc38] ;  /* 0x00030e0000047ab9 */ /* 0x000fe40000000800 */
[----:B------:R-:W-:-:S04]  /*17460*/  IMAD.U32 R4, RZ, RZ, UR4 ;  /* 0x00000004ff047e24 */ /* 0x000fc8000f8e00ff */
[----:B-1----:R-:W-:-:S04]  /*17470*/  IMAD R3, R14, R4, RZ ;  /* 0x000000040e037224 */ /* 0x002fc800078e02ff */
[----:B------:R-:W-:-:S05]  /*17480*/  IMAD.IADD R6, R3, 0x1, R6 ;  /* 0x0000000103067824 */ /* 0x000fca00078e0206 */
[----:B------:R-:W-:-:S13]  /*17490*/  ISETP.GT.AND P6, PT, R6, R0, PT ;  /* 0x000000000600720c */ /* 0x000fda0003fc4270 */
[----:B------:R-:W-:Y:S05]  /*174a0*/  @!P6 BRA `(.L_x_14187) ;  /* 0xfffffffc005ce947 */ /* 0x000fea000383ffff */
.L_x_14184:
        /* <DEDUP_REMOVED lines=10> */
.L_x_14336:
[----:B------:R-:W-:-:S13]  /*17550*/  ISETP.NE.AND P0, PT, R3, RZ, PT ;  /* 0x000000ff0300720c */ /* 0x000fda0003f05270 */
[----:B------:R-:W-:Y:S05]  /*17560*/  @!P0 BRA `(.L_x_14189) ;  /* 0x0000000000108947 */ /* 0x000fea0003800000 */
[----:B------:R-:W-:Y:S01]  /*17570*/  UMOV UR4, 0xffffffff ;  /* 0xffffffff00047882 */ /* 0x000fe20000000000 */
[----:B------:R-:W-:Y:S02]  /*17580*/  VIADD R12, R7, 0xffffffff ;  /* 0xffffffff070c7836 */ /* 0x000fe40000000000 */
[----:B------:R-:W-:Y:S05]  /*17590*/  BRA.DIV UR4, `(.L_x_14190) ;  /* 0x0000005204387947 */ /* 0x000fea000b800000 */
[----:B------:R4:W0:Y:S02]  /*175a0*/  SHFL.IDX PT, R16, R2, R12, 0x1f ;  /* 0x00001f0c02107589 */ /* 0x00082400000e0000 */
.L_x_14189:
        /* <DEDUP_REMOVED lines=10> */
[----:B0-----:R-:W-:-:S06]  /*17650*/  VIADD R3, R7, 0xffffffe ;  /* 0x0ffffffe07037836 */ /* 0x001fcc0000000000 */
[----:B------:R-:W0:Y:S02]  /*17660*/  F2I.FTZ.U32.TRUNC.NTZ R3, R3 ;  /* 0x0000000300037305 */ /* 0x000e24000021f000 */
[----:B0-----:R-:W-:-:S04]  /*17670*/  IMAD.MOV R9, RZ, RZ, -R3 ;  /* 0x000000ffff097224 */ /* 0x001fc800078e0a03 */
[----:B------:R-:W-:-:S04]  /*17680*/  IMAD R9, R9, R4, RZ ;  /* 0x0000000409097224 */ /* 0x000fc800078e02ff */
[----:B------:R-:W-:Y:S01]  /*17690*/  IMAD.HI.U32 R8, R3, R9, R2 ;  /* 0x0000000903087227 */ /* 0x000fe200078e0002 */
[----:B------:R-:W-:Y:S01]  /*176a0*/  IABS R9, R0 ;  /* 0x0000000000097213 */ /* 0x000fe20000000000 */
[----:B------:R-:W0:Y:S01]  /*176b0*/  MUFU.RCP R2, R10 ;  /* 0x0000000a00027308 */ /* 0x000e220000001000 */
[----:B------:R-:W-:-:S03]  /*176c0*/  IABS R3, R17 ;  /* 0x0000001100037213 */ /* 0x000fc60000000000 */
[----:B------:R-:W-:-:S04]  /*176d0*/  IMAD.HI.U32 R7, R8, R9, RZ ;  /* 0x0000000908077227 */ /* 0x000fc800078e00ff */
[----:B------:R-:W-:-:S04]  /*176e0*/  IMAD.MOV R12, RZ, RZ, -R3 ;  /* 0x000000ffff0c7224 */ /* 0x000fc800078e0a03 */
[----:B------:R-:W-:Y:S02]  /*176f0*/  IMAD R9, R7, R12, R9 ;  /* 0x0000000c07097224 */ /* 0x000fe400078e0209 */
[----:B0-----:R-:W-:-:S03]  /*17700*/  VIADD R3, R2, 0xffffffe ;  /* 0x0ffffffe02037836 */ /* 0x001fc60000000000 */
[----:B------:R-:W-:Y:S01]  /*17710*/  ISETP.GT.U32.AND P1, PT, R4, R9, PT ;  /* 0x000000090400720c */ /* 0x000fe20003f24070 */
[----:B------:R-:W-:Y:S02]  /*17720*/  IMAD.MOV.U32 R2, RZ, RZ, RZ ;  /* 0x000000ffff027224 */ /* 0x000fe400078e00ff */
[----:B------:R-:W0:Y:S10]  /*17730*/  F2I.FTZ.U32.TRUNC.NTZ R3, R3 ;  /* 0x0000000300037305 */ /* 0x000e34000021f000 */
[----:B------:R-:W-:-:S02]  /*17740*/  @!P1 IMAD.IADD R9, R9, 0x1, -R4 ;  /* 0x0000000109099824 */ /* 0x000fc400078e0a04 */
[----:B------:R-:W-:Y:S01]  /*17750*/  @!P1 VIADD R7, R7, 0x1 ;  /* 0x0000000107079836 */ /* 0x000fe20000000000 */
[----:B------:R-:W-:Y:S02]  /*17760*/  ISETP.NE.AND P1, PT, R17, RZ, PT ;  /* 0x000000ff1100720c */ /* 0x000fe40003f25270 */
[----:B------:R-:W-:Y:S01]  /*17770*/  ISETP.GE.U32.AND P0, PT, R9, R4, PT ;  /* 0x000000040900720c */ /* 0x000fe20003f06070 */
[----:B0-----:R-:W-:-:S04]  /*17780*/  IMAD.MOV R9, RZ, RZ, -R3 ;  /* 0x000000ffff097224 */ /* 0x001fc800078e0a03 */
[----:B------:R-:W-:-:S04]  /*17790*/  IMAD R9, R9, R6, RZ ;  /* 0x0000000609097224 */ /* 0x000fc800078e02ff */
[----:B------:R-:W-:Y:S01]  /*177a0*/  IMAD.HI.U32 R4, R3, R9, R2 ;  /* 0x0000000903047227 */ /* 0x000fe200078e0002 */
[----:B------:R-:W-:-:S03]  /*177b0*/  LOP3.LUT R2, R0, R17, RZ, 0x3c, !PT ;  /* 0x0000001100027212 */ /* 0x000fc600078e3cff */
[----:B------:R-:W-:Y:S01]  /*177c0*/  @P0 VIADD R7, R7, 0x1 ;  /* 0x0000000107070836 */ /* 0x000fe20000000000 */
[----:B------:R-:W-:Y:S02]  /*177d0*/  ISETP.GE.AND P2, PT, R2, RZ, PT ;  /* 0x000000ff0200720c */ /* 0x000fe40003f46270 */
[----:B------:R-:W-:-:S05]  /*177e0*/  IABS R2, R5 ;  /* 0x0000000500027213 */ /* 0x000fca0000000000 */
[----:B------:R-:W-:-:S06]  /*177f0*/  IMAD.MOV R2, RZ, RZ, -R2 ;  /* 0x000000ffff027224 */ /* 0x000fcc00078e0a02 */
        /* <DEDUP_REMOVED lines=12> */
[----:B------:R-:W-:-:S04]  /*178c0*/  IMAD.MOV R3, RZ, RZ, -R7 ;  /* 0x000000ffff037224 */ /* 0x000fc800078e0a07 */
[----:B------:R-:W-:-:S08]  /*178d0*/  IMAD R3, R17, R3, R0 ;  /* 0x0000000311037224 */ /* 0x000fd000078e0200 */
        /* <DEDUP_REMOVED lines=8> */
.L_x_14191:
        /* <DEDUP_REMOVED lines=32> */
[----:B------:R-:W-:-:S04]  /*17b60*/  VIADDMNMX R4, R3, R4, R6, PT ;  /* 0x0000000403047246 */ /* 0x000fc80003800106 */
[----:B------:R-:W-:-:S04]  /*17b70*/  IABS R6, R4 ;  /* 0x0000000400067213 */ /* 0x000fc80000000000 */
[----:B------:R-:W0:Y:S08]  /*17b80*/  I2F.RP R8, R6 ;  /* 0x0000000600087306 */ /* 0x000e300000209400 */
[----:B0-----:R-:W0:Y:S02]  /*17b90*/  MUFU.RCP R8, R8 ;  /* 0x0000000800087308 */ /* 0x001e240000001000 */
[----:B0-----:R-:W-:Y:S01]  /*17ba0*/  VIADD R2, R8, 0xffffffe ;  /* 0x0ffffffe08027836 */ /* 0x001fe20000000000 */
[----:B------:R-:W-:-:S05]  /*17bb0*/  IABS R8, R0 ;  /* 0x0000000000087213 */ /* 0x000fca0000000000 */
[----:B------:R0:W1:Y:S02]  /*17bc0*/  F2I.FTZ.U32.TRUNC.NTZ R3, R2 ;  /* 0x0000000200037305 */ /* 0x000064000021f000 */
[----:B0-----:R-:W-:Y:S02]  /*17bd0*/  IMAD.MOV.U32 R2, RZ, RZ, RZ ;  /* 0x000000ffff027224 */ /* 0x001fe400078e00ff */
[----:B-1----:R-:W-:-:S04]  /*17be0*/  IMAD.MOV R5, RZ, RZ, -R3 ;  /* 0x000000ffff057224 */ /* 0x002fc800078e0a03 */
[----:B------:R-:W-:-:S04]  /*17bf0*/  IMAD R5, R5, R6, RZ ;  /* 0x0000000605057224 */ /* 0x000fc800078e02ff */
[----:B------:R-:W-:Y:S01]  /*17c00*/  IMAD.HI.U32 R3, R3, R5, R2 ;  /* 0x0000000503037227 */ /* 0x000fe200078e0002 */
[-C--:B------:R-:W-:Y:S02]  /*17c10*/  IABS R5, R4.reuse ;  /* 0x0000000400057213 */ /* 0x080fe40000000000 */
[----:B------:R-:W-:Y:S02]  /*17c20*/  LOP3.LUT R2, R0, R4, RZ, 0x3c, !PT ;  /* 0x0000000400027212 */ /* 0x000fe400078e3cff */
[----:B------:R-:W-:Y:S01]  /*17c30*/  IADD3 R0, R7, 0x1000000, R0 ;  /* 0x0100000007007810 */ /* 0x000fe20007ffe000 */
[----:B------:R-:W-:Y:S01]  /*17c40*/  IMAD.MOV R5, RZ, RZ, -R5 ;  /* 0x000000ffff057224 */ /* 0x000fe200078e0a05 */
[----:B------:R-:W-:Y:S01]  /*17c50*/  ISETP.GE.AND P2, PT, R2, RZ, PT ;  /* 0x000000ff0200720c */ /* 0x000fe20003f46270 */
        /* <DEDUP_REMOVED lines=12> */
.L_x_14192:
[----:B------:R-:W-:-:S05]  /*17d20*/  LOP3.LUT R0, RZ, R3, RZ, 0x33, !PT ;  /* 0x00000003ff007212 */ /* 0x000fca00078e33ff */
[----:B------:R-:W-:Y:S01]  /*17d30*/  IMAD.IADD R17, R17, 0x1, R0 ;  /* 0x0000000111117824 */ /* 0x000fe200078e0200 */
[----:B------:R-:W-:Y:S06]  /*17d40*/  BRA `(.L_x_14193) ;  /* 0x00000000001c7947 */ /* 0x000fec0003800000 */
.L_x_14185:
[----:B------:R-:W-:Y:S01]  /*17d50*/  UMOV UR4, URZ ;  /* 0x0000003f00047c82 */ /* 0x000fe20008000000 */
[----:B------:R-:W-:Y:S01]  /*17d60*/  UMOV UR5, URZ ;  /* 0x0000003f00057c82 */ /* 0x000fe20008000000 */
[----:B------:R-:W-:Y:S01]  /*17d70*/  ULDC UR6, c[0x0][0xc3c] ;  /* 0x00030f0000067ab9 */ /* 0x000fe20000000800 */
[----:B------:R-:W-:Y:S02]  /*17d80*/  IMAD.MOV.U32 R16, RZ, RZ, R0 ;  /* 0x000000ffff107224 */ /* 0x000fe400078e0000 */
[----:B------:R-:W-:Y:S02]  /*17d90*/  IMAD.U32 R17, RZ, RZ, UR4 ;  /* 0x00000004ff117e24 */ /* 0x000fe4000f8e00ff */
[----:B------:R-:W-:Y:S02]  /*17da0*/  IMAD.U32 R18, RZ, RZ, UR5 ;  /* 0x00000005ff127e24 */ /* 0x000fe4000f8e00ff */
[----:B------:R-:W-:-:S07]  /*17db0*/  IMAD.U32 R19, RZ, RZ, UR6 ;  /* 0x00000006ff137e24 */ /* 0x000fce000f8e00ff */
.L_x_14193:
        /* <DEDUP_REMOVED lines=10> */
.L_x_14182:
[----:B------:R-:W-:Y:S02]  /*17e60*/  ULDC UR4, c[0x0][0xc3c] ;  /* 0x00030f0000047ab9 */ /* 0x000fe40000000800 */
[----:B--2---:R-:W-:-:S13]  /*17e70*/  ISETP.GE.AND P0, PT, R19, UR4, PT ;  /* 0x0000000413007c0c */ /* 0x004fda000bf06270 */
[----:B------:R-:W-:Y:S05]  /*17e80*/  @!P0 BRA `(.L_x_14194) ;  /* 0xffffffa800fc8947 */ /* 0x000fea000383ffff */
[----:B------:R-:W-:Y:S05]  /*17e90*/  BSYNC B8 ;  /* 0x0000000000087941 */ /* 0x000fea0003800000 */
.L_x_14123:
        /* <DEDUP_REMOVED lines=12> */
.L_x_14339:
[----:B------:R-:W-:Y:S05]  /*17f60*/  BSYNC B0 ;  /* 0x0000000000007941 */ /* 0x000fea0003800000 */
.L_x_14195:
[----:B------:R-:W-:-:S03]  /*17f70*/  UMOV UR4, 0xffffffff ;  /* 0xffffffff00047882 */ /* 0x000fc60000000000 */
[----:B------:R-:W-:Y:S05]  /*17f80*/  BRA.DIV UR4, `(.L_x_14197) ;  /* 0x0000004604f87947 */ /* 0x000fea000b800000 */
[----:B0-----:R-:W0:Y:S02]  /*17f90*/  S2R R0, SR_TID.X ;  /* 0x0000000000007919 */ /* 0x001e240000002100 */
[----:B0-----:R-:W-:-:S04]  /*17fa0*/  SHF.R.U32.HI R0, RZ, 0x5, R0 ;  /* 0x00000005ff007819 */ /* 0x001fc80000011600 */
[----:B------:R-:W-:-:S05]  /*17fb0*/  LOP3.LUT R0, R0, 0x3, RZ, 0xc0, !PT ;  /* 0x0000000300007812 */ /* 0x000fca00078ec0ff */
[----:B------:R0:W2:Y:S02]  /*17fc0*/  SHFL.IDX PT, R14, R0, RZ, 0x1f ;  /* 0x00001fff000e7589 */ /* 0x0000a400000e0000 */
.L_x_14342:
[----:B--2---:R-:W-:Y:S01]  /*17fd0*/  ISETP.NE.AND P0, PT, R14, RZ, PT ;  /* 0x000000ff0e00720c */ /* 0x004fe20003f05270 */
[----:B------:R-:W-:-:S12]  /*17fe0*/  BSSY B0, `(.L_x_14198) ;  /* 0x0000024000007945 */ /* 0x000fd80003800000 */
[----:B------:R-:W-:Y:S05]  /*17ff0*/  @P0 BRA `(.L_x_14199) ;  /* 0x0000000000880947 */ /* 0x000fea0003800000 */
[----:B------:R-:W-:-:S03]  /*18000*/  UMOV UR4, 0xffffffff ;  /* 0xffffffff00047882 */ /* 0x000fc60000000000 */
[----:B------:R-:W-:Y:S05]  /*18010*/  BRA.DIV UR4, `(.L_x_14200) ;  /* 0x0000004a04087947 */ /* 0x000fea000b800000 */
[----:B------:R-:W-:-:S13]  /*18020*/  ELECT P6, URZ, PT ;  /* 0x00000000003f782f */ /* 0x000fda00038c0000 */
.L_x_14345:
[----:B------:R-:W-:Y:S05]  /*18030*/  @!P6 BRA `(.L_x_14199) ;  /* 0x000000000078e947 */ /* 0x000fea0003800000 */
[----:B------:R-:W-:-:S06]  /*18040*/  ULOP3.LUT UR4, UR36, 0x2, URZ, 0xfc, !UPT ;  /* 0x0000000224047892 */ /* 0x000fcc000f8efc3f */
[----:B0-----:R-:W-:-:S05]  /*18050*/  IMAD.U32 R0, RZ, RZ, UR4 ;  /* 0x00000004ff007e24 */ /* 0x001fca000f8e00ff */
[----:B------:R-:W-:-:S13]  /*18060*/  ISETP.NE.AND P0, PT, R0, 0x3, PT ;  /* 0x000000030000780c */ /* 0x000fda0003f05270 */
[----:B------:R-:W-:Y:S05]  /*18070*/  @!P0 BRA `(.L_x_14201) ;  /* 0x0000000000048947 */ /* 0x000fea0003800000 */
[----:B------:R-:W-:Y:S01]  /*18080*/  BPT.TRAP 0x1 ;  /* 0x000000040000795c */ /* 0x000fe20000300000 */
.L_x_14201:
[C---:B------:R-:W-:Y:S01]  /*18090*/  IMAD R5, R25.reuse, 0x8, R4 ;  /* 0x0000000819057824 */ /* 0x040fe200078e0204 */
[----:B------:R-:W-:Y:S01]  /*180a0*/  SHF.L.U32 R0, R28, 0x1f, RZ ;  /* 0x0000001f1c007819 */ /* 0x000fe200000006ff */
[----:B------:R-:W-:-:S03]  /*180b0*/  VIADD R25, R25, 0x1 ;  /* 0x0000000119197836 */ /* 0x000fc60000000000 */
[----:B------:R-:W0:Y:S02]  /*180c0*/  SYNCS.PHASECHK.TRANS64.TRYWAIT P1, [R5+URZ+0x16840], R0 ;  /* 0x01684000050075a7 */ /* 0x000e24000802017f */
[----:B------:R-:W-:-:S04]  /*180d0*/  ISETP.NE.AND P2, PT, R25, 0x2, PT ;  /* 0x000000021900780c */ /* 0x000fc80003f45270 */
[----:B------:R-:W-:Y:S01]  /*180e0*/  SEL R3, RZ, 0x1, P2 ;  /* 0x00000001ff037807 */ /* 0x000fe20001000000 */
[----:B0-----:R-:W-:Y:S08]  /*180f0*/  @!P1 BRA `(.L_x_14202) ;  /* 0x0000004400f09947 */ /* 0x001ff00003800000 */
.L_x_14346:
[----:B------:R-:W-:Y:S02]  /*18100*/  SEL R25, R25, RZ, P2 ;  /* 0x000000ff19197207 */ /* 0x000fe40001000000 */
[----:B------:R-:W-:Y:S01]  /*18110*/  LOP3.LUT R2, R28, R3, RZ, 0x3c, !PT ;  /* 0x000000031c027212 */ /* 0x000fe200078e3cff */
[----:B------:R-:W-:Y:S06]  /*18120*/  @!P0 BRA `(.L_x_14203) ;  /* 0x0000000000048947 */ /* 0x000fec0003800000 */
[----:B------:R-:W-:Y:S01]  /*18130*/  BPT.TRAP 0x1 ;  /* 0x000000040000795c */ /* 0x000fe20000300000 */
.L_x_14203:
[----:B------:R-:W-:Y:S01]  /*18140*/  IMAD R25, R25, 0x8, R4 ;  /* 0x0000000819197824 */ /* 0x000fe200078e0204 */
[----:B------:R-:W-:-:S04]  /*18150*/  SHF.L.U32 R2, R2, 0x1f, RZ ;  /* 0x0000001f02027819 */ /* 0x000fc800000006ff */
[----:B------:R-:W2:Y:S02]  /*18160*/  SYNCS.PHASECHK.TRANS64.TRYWAIT P1, [R25+URZ+0x16840], R2 ;  /* 0x01684002190075a7 */ /* 0x000ea4000802017f */
[----:B--2---:R-:W-:Y:S05]  /*18170*/  @!P1 BRA `(.L_x_14204) ;  /* 0x0000004400e49947 */ /* 0x004fea0003800000 */
.L_x_14347:
[----:B------:R-:W-:Y:S05]  /*18180*/  @!P0 BRA `(.L_x_14205) ;  /* 0x0000000000048947 */ /* 0x000fea0003800000 */
[----:B------:R-:W-:Y:S01]  /*18190*/  BPT.TRAP 0x1 ;  /* 0x000000040000795c */ /* 0x000fe20000300000 */
.L_x_14205:
[----:B------:R-:W3:Y:S02]  /*181a0*/  SYNCS.PHASECHK.TRANS64.TRYWAIT P1, [R5+URZ+0x16860], R0 ;  /* 0x01686000050075a7 */ /* 0x000ee4000802017f */
[----:B---3--:R-:W-:Y:S05]  /*181b0*/  @!P1 BRA `(.L_x_14206) ;  /* 0x0000004400e89947 */ /* 0x008fea0003800000 */
.L_x_14348:
[----:B------:R-:W-:Y:S05]  /*181c0*/  @!P0 BRA `(.L_x_14207) ;  /* 0x0000000000048947 */ /* 0x000fea0003800000 */
[----:B------:R-:W-:Y:S01]  /*181d0*/  BPT.TRAP 0x1 ;  /* 0x000000040000795c */ /* 0x000fe20000300000 */
.L_x_14207:
[----:B----4-:R4:W0:Y:S02]  /*181e0*/  SYNCS.PHASECHK.TRANS64.TRYWAIT P0, [R25+URZ+0x16860], R2 ;  /* 0x01686002190075a7 */ /* 0x010824000800017f */
[----:B0-----:R-:W-:Y:S05]  /*181f0*/  @!P0 NANOSLEEP.SYNCS 0x989680 ;  /* 0x009896800000895d */ /* 0x001fea0003900000 */
[----:B------:R-:W0:Y:S02]  /*18200*/  @!P0 SYNCS.PHASECHK.TRANS64 P0, [R25+URZ+0x16860], R2 ;  /* 0x01686002190085a7 */ /* 0x000e24000800007f */
[----:B0-----:R-:W-:Y:S05]  /*18210*/  @!P0 BRA `(.L_x_14207) ;  /* 0xfffffffc00f08947 */ /* 0x001fea000383ffff */
.L_x_14199:
[----:B------:R-:W-:Y:S05]  /*18220*/  BSYNC B0 ;  /* 0x0000000000007941 */ /* 0x000fea0003800000 */
.L_x_14198:
[----:B------:R-:W-:Y:S05]  /*18230*/  EXIT ;  /* 0x000000000000794d */ /* 0x000fea0003800000 */
.L_x_14026:
[----:B0-----:R-:W-:-:S04]  /*18240*/  IMAD.U32 R3, RZ, RZ, UR45 ;  /* 0x0000002dff037e24 */ /* 0x001fc8000f8e00ff */
[----:B------:R0:W1:Y:S03]  /*18250*/  SYNCS.PHASECHK.TRANS64.TRYWAIT P1, [R3+URZ+0x16800], R0 ;  /* 0x01680000030075a7 */ /* 0x000066000802017f */
[----:B-1----:R-:W-:Y:S05]  /*18260*/  @!P1 NANOSLEEP.SYNCS 0x989680 ;  /* 0x009896800000995d */ /* 0x002fea0003900000 */
[----:B------:R-:W1:Y:S02]  /*18270*/  @!P1 SYNCS.PHASECHK.TRANS64 P1, [R3+URZ+0x16800], R0 ;  /* 0x01680000030095a7 */ /* 0x000e64000802007f */
[----:B-1----:R-:W-:Y:S05]  /*18280*/  @!P1 BRA `(.L_x_14026) ;  /* 0xfffffffc00ec9947 */ /* 0x002fea000383ffff */
[----:B------:R-:W-:Y:S05]  /*18290*/  BRA `(.L_x_14208) ;  /* 0xfffffe9c000c7947 */ /* 0x000fea000383ffff */
.L_x_14030:
[----:B-1----:R1:W2:Y:S02]  /*182a0*/  SYNCS.PHASECHK.TRANS64.TRYWAIT P1, [R91+URZ+0x16830], R0 ;  /* 0x016830005b0075a7 */ /* 0x0022a4000802017f */
[----:B--2---:R-:W-:Y:S05]  /*182b0*/  @!P1 NANOSLEEP.SYNCS 0x989680 ;  /* 0x009896800000995d */ /* 0x004fea0003900000 */
[----:B------:R-:W2:Y:S02]  /*182c0*/  @!P1 SYNCS.PHASECHK.TRANS64 P1, [R91+URZ+0x16830], R0 ;  /* 0x016830005b0095a7 */ /* 0x000ea4000802007f */
[----:B--2---:R-:W-:Y:S05]  /*182d0*/  @!P1 BRA `(.L_x_14030) ;  /* 0xfffffffc00f09947 */ /* 0x004fea000383ffff */
[----:B------:R-:W-:Y:S05]  /*182e0*/  BRA `(.L_x_14029) ;  /* 0xfffffe9c00287947 */ /* 0x000fea000383ffff */
.L_x_14047:
[----:B-1----:R-:W-:-:S04]  /*182f0*/  IMAD.U32 R7, RZ, RZ, UR6 ;  /* 0x00000006ff077e24 */ /* 0x002fc8000f8e00ff */
[----:B------:R1:W2:Y:S03]  /*18300*/  SYNCS.PHASECHK.TRANS64.TRYWAIT P1, [R7+URZ+0x16830], R6 ;  /* 0x01683006070075a7 */ /* 0x0002a6000802017f */
[----:B--2---:R-:W-:Y:S05]  /*18310*/  @!P1 NANOSLEEP.SYNCS 0x989680 ;  /* 0x009896800000995d */ /* 0x004fea0003900000 */
[----:B------:R-:W2:Y:S02]  /*18320*/  @!P1 SYNCS.PHASECHK.TRANS64 P1, [R7+URZ+0x16830], R6 ;  /* 0x01683006070095a7 */ /* 0x000ea4000802007f */
[----:B--2---:R-:W-:Y:S05]  /*18330*/  @!P1 BRA `(.L_x_14047) ;  /* 0xfffffffc00ec9947 */ /* 0x004fea000383ffff */
[----:B------:R-:W-:Y:S05]  /*18340*/  BRA `(.L_x_14044) ;  /* 0xfffffed400b47947 */ /* 0x000fea000383ffff */
.L_x_14051:
[----:B-1----:R-:W-:-:S04]  /*18350*/  IMAD.U32 R7, RZ, RZ, UR6 ;  /* 0x00000006ff077e24 */ /* 0x002fc8000f8e00ff */
[----:B------:R1:W2:Y:S03]  /*18360*/  SYNCS.PHASECHK.TRANS64.TRYWAIT P1, [R7+URZ+0x16850], R6 ;  /* 0x01685006070075a7 */ /* 0x0002a6000802017f */
[----:B--2---:R-:W-:Y:S05]  /*18370*/  @!P1 NANOSLEEP.SYNCS 0x989680 ;  /* 0x009896800000995d */ /* 0x004fea0003900000 */
[----:B------:R-:W2:Y:S02]  /*18380*/  @!P1 SYNCS.PHASECHK.TRANS64 P1, [R7+URZ+0x16850], R6 ;  /* 0x01685006070095a7 */ /* 0x000ea4000802007f */
[----:B--2---:R-:W-:Y:S05]  /*18390*/  @!P1 BRA `(.L_x_14051) ;  /* 0xfffffffc00ec9947 */ /* 0x004fea000383ffff */
[----:B------:R-:W-:Y:S05]  /*183a0*/  BRA `(.L_x_14048) ;  /* 0xfffffed800387947 */ /* 0x000fea000383ffff */
.L_x_14070:
[----:B-1----:R-:W-:-:S04]  /*183b0*/  IMAD.U32 R7, RZ, RZ, UR6 ;  /* 0x00000006ff077e24 */ /* 0x002fc8000f8e00ff */
[----:B------:R1:W2:Y:S03]  /*183c0*/  SYNCS.PHASECHK.TRANS64.TRYWAIT P1, [R7+URZ+0x16830], R6 ;  /* 0x01683006070075a7 */ /* 0x0002a6000802017f */
[----:B--2---:R-:W-:Y:S05]  /*183d0*/  @!P1 NANOSLEEP.SYNCS 0x989680 ;  /* 0x009896800000995d */ /* 0x004fea0003900000 */
[----:B------:R-:W2:Y:S02]  /*183e0*/  @!P1 SYNCS.PHASECHK.TRANS64 P1, [R7+URZ+0x16830], R6 ;  /* 0x01683006070095a7 */ /* 0x000ea4000802007f */
[----:B--2---:R-:W-:Y:S05]  /*183f0*/  @!P1 BRA `(.L_x_14070) ;  /* 0xfffffffc00ec9947 */ /* 0x004fea000383ffff */
[----:B------:R-:W-:Y:S05]  /*18400*/  BRA `(.L_x_14067) ;  /* 0xffffff0c00b87947 */ /* 0x000fea000383ffff */
.L_x_14074:
[----:B-1----:R-:W-:-:S04]  /*18410*/  IMAD.U32 R7, RZ, RZ, UR6 ;  /* 0x00000006ff077e24 */ /* 0x002fc8000f8e00ff */
[----:B------:R1:W2:Y:S03]  /*18420*/  SYNCS.PHASECHK.TRANS64.TRYWAIT P1, [R7+URZ+0x16850], R6 ;  /* 0x01685006070075a7 */ /* 0x0002a6000802017f */
[----:B--2---:R-:W-:Y:S05]  /*18430*/  @!P1 NANOSLEEP.SYNCS 0x989680 ;  /* 0x009896800000995d */ /* 0x004fea0003900000 */
[----:B------:R-:W2:Y:S02]  /*18440*/  @!P1 SYNCS.PHASECHK.TRANS64 P1, [R7+URZ+0x16850], R6 ;  /* 0x01685006070095a7 */ /* 0x000ea4000802007f */
[----:B--2---:R-:W-:Y:S05]  /*18450*/  @!P1 BRA `(.L_x_14074) ;  /* 0xfffffffc00ec9947 */ /* 0x004fea000383ffff */
[----:B------:R-:W-:Y:S05]  /*18460*/  BRA `(.L_x_14071) ;  /* 0xffffff10003c7947 */ /* 0x000fea000383ffff */
.L_x_14082:
[----:B-1----:R-:W-:-:S04]  /*18470*/  IMAD.U32 R7, RZ, RZ, UR6 ;  /* 0x00000006ff077e24 */ /* 0x002fc8000f8e00ff */
[----:B------:R1:W2:Y:S03]  /*18480*/  SYNCS.PHASECHK.TRANS64.TRYWAIT P1, [R7+URZ+0x16830], R6 ;  /* 0x01683006070075a7 */ /* 0x0002a6000802017f */
[----:B--2---:R-:W-:Y:S05]  /*18490*/  @!P1 NANOSLEEP.SYNCS 0x989680 ;  /* 0x009896800000995d */ /* 0x004fea0003900000 */
[----:B------:R-:W2:Y:S02]  /*184a0*/  @!P1 SYNCS.PHASECHK.TRANS64 P1, [R7+URZ+0x16830], R6 ;  /* 0x01683006070095a7 */ /* 0x000ea4000802007f */
[----:B--2---:R-:W-:Y:S05]  /*184b0*/  @!P1 BRA `(.L_x_14082) ;  /* 0xfffffffc00ec9947 */ /* 0x004fea000383ffff */
[----:B------:R-:W-:Y:S05]  /*184c0*/  BRA `(.L_x_14079) ;  /* 0xffffff3000ec7947 */ /* 0x000fea000383ffff */
.L_x_14086:
[----:B-1----:R-:W-:-:S04]  /*184d0*/  IMAD.U32 R7, RZ, RZ, UR6 ;  /* 0x00000006ff077e24 */ /* 0x002fc8000f8e00ff */
[----:B------:R1:W2:Y:S03]  /*184e0*/  SYNCS.PHASECHK.TRANS64.TRYWAIT P1, [R7+URZ+0x16850], R6 ;  /* 0x01685006070075a7 */ /* 0x0002a6000802017f */
[----:B--2---:R-:W-:Y:S05]  /*184f0*/  @!P1 NANOSLEEP.SYNCS 0x989680 ;  /* 0x009896800000995d */ /* 0x004fea0003900000 */
[----:B------:R-:W2:Y:S02]  /*18500*/  @!P1 SYNCS.PHASECHK.TRANS64 P1, [R7+URZ+0x16850], R6 ;  /* 0x01685006070095a7 */ /* 0x000ea4000802007f */
[----:B--2---:R-:W-:Y:S05]  /*18510*/  @!P1 BRA `(.L_x_14086) ;  /* 0xfffffffc00ec9947 */ /* 0x004fea000383ffff */
[----:B------:R-:W-:Y:S05]  /*18520*/  BRA `(.L_x_14083) ;  /* 0xffffff3400647947 */ /* 0x000fea000383ffff */
.L_x_14101:
[----:B-1----:R-:W-:-:S04]  /*18530*/  IMAD.U32 R4, RZ, RZ, UR5 ;  /* 0x00000005ff047e24 */ /* 0x002fc8000f8e00ff */
[----:B------:R1:W2:Y:S03]  /*18540*/  SYNCS.PHASECHK.TRANS64.TRYWAIT P1, [R4+URZ+0x16850], R3 ;  /* 0x01685003040075a7 */ /* 0x0002a6000802017f */
[----:B--2---:R-:W-:Y:S05]  /*18550*/  @!P1 NANOSLEEP.SYNCS 0x989680 ;  /* 0x009896800000995d */ /* 0x004fea0003900000 */
[----:B------:R-:W2:Y:S02]  /*18560*/  @!P1 SYNCS.PHASECHK.TRANS64 P1, [R4+URZ+0x16850], R3 ;  /* 0x01685003040095a7 */ /* 0x000ea4000802007f */
[----:B--2---:R-:W-:Y:S05]  /*18570*/  @!P1 BRA `(.L_x_14101) ;  /* 0xfffffffc00ec9947 */ /* 0x004fea000383ffff */
[----:B------:R-:W-:Y:S05]  /*18580*/  BRA `(.L_x_14100) ;  /* 0xffffff6800107947 */ /* 0x000fea000383ffff */
.L_x_14145:
        /* <DEDUP_REMOVED lines=11> */
.L_x_14210:
[----:B------:R-:W-:Y:S05]  /*18640*/  BSYNC B0 ;  /* 0x0000000000007941 */ /* 0x000fea0003800000 */
.L_x_14209:
[----:B------:R-:W-:Y:S05]  /*18650*/  BRA `(.L_x_14211) ;  /* 0xffffffb400d47947 */ /* 0x000fea000383ffff */
.L_x_14148:
[----:B0-----:R0:W1:Y:S02]  /*18660*/  SYNCS.PHASECHK.TRANS64.TRYWAIT P0, [R5+URZ+0x16840], R2 ;  /* 0x01684002050075a7 */ /* 0x001064000800017f */
[----:B-1----:R-:W-:Y:S05]  /*18670*/  @!P0 NANOSLEEP.SYNCS 0x989680 ;  /* 0x009896800000895d */ /* 0x002fea0003900000 */
[----:B------:R-:W1:Y:S02]  /*18680*/  @!P0 SYNCS.PHASECHK.TRANS64 P0, [R5+URZ+0x16840], R2 ;  /* 0x01684002050085a7 */ /* 0x000e64000800007f */
[----:B-1----:R-:W-:Y:S05]  /*18690*/  @!P0 BRA `(.L_x_14148) ;  /* 0xfffffffc00f08947 */ /* 0x002fea000383ffff */
[----:B------:R-:W-:Y:S05]  /*186a0*/  BRA `(.L_x_14212) ;  /* 0xffffffb800287947 */ /* 0x000fea000383ffff */
.L_x_14149:
        /* <DEDUP_REMOVED lines=8> */
.L_x_14214:
[----:B------:R-:W-:Y:S05]  /*18730*/  BSYNC B0 ;  /* 0x0000000000007941 */ /* 0x000fea0003800000 */
.L_x_14213:
        /* <DEDUP_REMOVED lines=9> */
.L_x_14215:
[----:B------:R-:W-:Y:S02]  /*187d0*/  IMAD.MOV.U32 R13, RZ, RZ, R2 ;  /* 0x000000ffff0d7224 */ /* 0x000fe400078e0002 */
[----:B------:R-:W-:Y:S02]  /*187e0*/  IMAD.MOV.U32 R12, RZ, RZ, 0x1 ;  /* 0x00000001ff0c7424 */ /* 0x000fe400078e00ff */
[----:B------:R-:W-:-:S07]  /*187f0*/  IMAD.MOV.U32 R7, RZ, RZ, R14 ;  /* 0x000000ffff077224 */ /* 0x000fce00078e000e */
[----:B------:R-:W-:Y:S05]  /*18800*/  WARPSYNC.COLLECTIVE R15, `(.L_x_14216) ;  /* 0x000000000f087348 */ /* 0x000fea0003c00000 */
[----:B------:R0:W1:Y:S02]  /*18810*/  SHFL.IDX P6, R14, R13, R12, R11 ;  /* 0x0000000c0d0e7389 */ /* 0x00006400000c000b */
[----:B01----:R-:W-:Y:S01]  /*18820*/  ENDCOLLECTIVE ;  /* 0x000000000000791b */ /* 0x003fe20003800000 */
.L_x_14216:
        /* <DEDUP_REMOVED lines=15> */
.L_x_14217:
[----:B------:R-:W-:Y:S02]  /*18920*/  @P1 IMAD R8, R3, 0x2, R22 ;  /* 0x0000000203081824 */ /* 0x000fe400078e0216 */
[----:B------:R-:W-:Y:S02]  /*18930*/  IMAD.MOV.U32 R13, RZ, RZ, R2 ;  /* 0x000000ffff0d7224 */ /* 0x000fe400078e0002 */
[----:B------:R-:W-:Y:S02]  /*18940*/  IMAD.MOV.U32 R12, RZ, RZ, 0x2 ;  /* 0x00000002ff0c7424 */ /* 0x000fe400078e00ff */
[----:B------:R-:W-:-:S07]  /*18950*/  IMAD.MOV.U32 R7, RZ, RZ, R14 ;  /* 0x000000ffff077224 */ /* 0x000fce00078e000e */
[----:B------:R-:W-:Y:S05]  /*18960*/  WARPSYNC.COLLECTIVE R15, `(.L_x_14218) ;  /* 0x000000000f087348 */ /* 0x000fea0003c00000 */
[----:B------:R0:W1:Y:S02]  /*18970*/  SHFL.IDX P6, R14, R13, R12, R11 ;  /* 0x0000000c0d0e7389 */ /* 0x00006400000c000b */
[----:B01----:R-:W-:Y:S01]  /*18980*/  ENDCOLLECTIVE ;  /* 0x000000000000791b */ /* 0x003fe20003800000 */
.L_x_14218:
        /* <DEDUP_REMOVED lines=15> */
.L_x_14219:
[----:B------:R-:W-:Y:S02]  /*18a80*/  @P1 IMAD R8, R3, 0x2, R22 ;  /* 0x0000000203081824 */ /* 0x000fe400078e0216 */
[----:B------:R-:W-:Y:S02]  /*18a90*/  IMAD.MOV.U32 R13, RZ, RZ, R2 ;  /* 0x000000ffff0d7224 */ /* 0x000fe400078e0002 */
[----:B------:R-:W-:Y:S02]  /*18aa0*/  IMAD.MOV.U32 R12, RZ, RZ, 0x3 ;  /* 0x00000003ff0c7424 */ /* 0x000fe400078e00ff */
[----:B------:R-:W-:-:S07]  /*18ab0*/  IMAD.MOV.U32 R7, RZ, RZ, R14 ;  /* 0x000000ffff077224 */ /* 0x000fce00078e000e */
[----:B------:R-:W-:Y:S05]  /*18ac0*/  WARPSYNC.COLLECTIVE R15, `(.L_x_14220) ;  /* 0x000000000f087348 */ /* 0x000fea0003c00000 */
[----:B------:R0:W1:Y:S02]  /*18ad0*/  SHFL.IDX P6, R14, R13, R12, R11 ;  /* 0x0000000c0d0e7389 */ /* 0x00006400000c000b */
[----:B01----:R-:W-:Y:S01]  /*18ae0*/  ENDCOLLECTIVE ;  /* 0x000000000000791b */ /* 0x003fe20003800000 */
.L_x_14220:
        /* <DEDUP_REMOVED lines=15> */
.L_x_14221:
[----:B------:R-:W-:Y:S02]  /*18be0*/  @P1 IMAD R8, R3, 0x2, R22 ;  /* 0x0000000203081824 */ /* 0x000fe400078e0216 */
[----:B------:R-:W-:Y:S02]  /*18bf0*/  IMAD.MOV.U32 R13, RZ, RZ, R2 ;  /* 0x000000ffff0d7224 */ /* 0x000fe400078e0002 */
[----:B------:R-:W-:Y:S02]  /*18c00*/  IMAD.MOV.U32 R12, RZ, RZ, 0x4 ;  /* 0x00000004ff0c7424 */ /* 0x000fe400078e00ff */
[----:B------:R-:W-:-:S07]  /*18c10*/  IMAD.MOV.U32 R7, RZ, RZ, R14 ;  /* 0x000000ffff077224 */ /* 0x000fce00078e000e */
[----:B------:R-:W-:Y:S05]  /*18c20*/  WARPSYNC.COLLECTIVE R15, `(.L_x_14222) ;  /* 0x000000000f087348 */ /* 0x000fea0003c00000 */
[----:B------:R0:W1:Y:S02]  /*18c30*/  SHFL.IDX P6, R14, R13, R12, R11 ;  /* 0x0000000c0d0e7389 */ /* 0x00006400000c000b */
[----:B01----:R-:W-:Y:S01]  /*18c40*/  ENDCOLLECTIVE ;  /* 0x000000000000791b */ /* 0x003fe20003800000 */
.L_x_14222:
        /* <DEDUP_REMOVED lines=15> */
.L_x_14223:
[----:B------:R-:W-:Y:S02]  /*18d40*/  @P1 IMAD R8, R3, 0x2, R22 ;  /* 0x0000000203081824 */ /* 0x000fe400078e0216 */
[----:B------:R-:W-:Y:S02]  /*18d50*/  IMAD.MOV.U32 R13, RZ, RZ, R2 ;  /* 0x000000ffff0d7224 */ /* 0x000fe400078e0002 */
[----:B------:R-:W-:Y:S02]  /*18d60*/  IMAD.MOV.U32 R12, RZ, RZ, 0x5 ;  /* 0x00000005ff0c7424 */ /* 0x000fe400078e00ff */
[----:B------:R-:W-:-:S07]  /*18d70*/  IMAD.MOV.U32 R7, RZ, RZ, R14 ;  /* 0x000000ffff077224 */ /* 0x000fce00078e000e */
[----:B------:R-:W-:Y:S05]  /*18d80*/  WARPSYNC.COLLECTIVE R15, `(.L_x_14224) ;  /* 0x000000000f087348 */ /* 0x000fea0003c00000 */
[----:B------:R0:W1:Y:S02]  /*18d90*/  SHFL.IDX P6, R14, R13, R12, R11 ;  /* 0x0000000c0d0e7389 */ /* 0x00006400000c000b */
[----:B01----:R-:W-:Y:S01]  /*18da0*/  ENDCOLLECTIVE ;  /* 0x000000000000791b */ /* 0x003fe20003800000 */
.L_x_14224:
        /* <DEDUP_REMOVED lines=15> */
.L_x_14225:
[----:B------:R-:W-:Y:S02]  /*18ea0*/  @P1 IMAD R8, R3, 0x2, R22 ;  /* 0x0000000203081824 */ /* 0x000fe400078e0216 */
[----:B------:R-:W-:Y:S02]  /*18eb0*/  IMAD.MOV.U32 R13, RZ, RZ, R2 ;  /* 0x000000ffff0d7224 */ /* 0x000fe400078e0002 */
[----:B------:R-:W-:Y:S02]  /*18ec0*/  IMAD.MOV.U32 R12, RZ, RZ, 0x6 ;  /* 0x00000006ff0c7424 */ /* 0x000fe400078e00ff */
[----:B------:R-:W-:-:S07]  /*18ed0*/  IMAD.MOV.U32 R7, RZ, RZ, R14 ;  /* 0x000000ffff077224 */ /* 0x000fce00078e000e */
[----:B------:R-:W-:Y:S05]  /*18ee0*/  WARPSYNC.COLLECTIVE R15, `(.L_x_14226) ;  /* 0x000000000f087348 */ /* 0x000fea0003c00000 */
[----:B------:R0:W1:Y:S02]  /*18ef0*/  SHFL.IDX P6, R14, R13, R12, R11 ;  /* 0x0000000c0d0e7389 */ /* 0x00006400000c000b */
[----:B01----:R-:W-:Y:S01]  /*18f00*/  ENDCOLLECTIVE ;  /* 0x000000000000791b */ /* 0x003fe20003800000 */
.L_x_14226:
        /* <DEDUP_REMOVED lines=15> */
.L_x_14227:
[----:B------:R-:W-:Y:S02]  /*19000*/  @P1 IMAD R8, R3, 0x2, R22 ;  /* 0x0000000203081824 */ /* 0x000fe400078e0216 */
[----:B------:R-:W-:Y:S02]  /*19010*/  IMAD.MOV.U32 R13, RZ, RZ, R2 ;  /* 0x000000ffff0d7224 */ /* 0x000fe400078e0002 */
[----:B------:R-:W-:Y:S02]  /*19020*/  IMAD.MOV.U32 R12, RZ, RZ, 0x7 ;  /* 0x00000007ff0c7424 */ /* 0x000fe400078e00ff */
[----:B------:R-:W-:-:S07]  /*19030*/  IMAD.MOV.U32 R7, RZ, RZ, R14 ;  /* 0x000000ffff077224 */ /* 0x000fce00078e000e */
[----:B------:R-:W-:Y:S05]  /*19040*/  WARPSYNC.COLLECTIVE R15, `(.L_x_14228) ;  /* 0x000000000f087348 */ /* 0x000fea0003c00000 */
[----:B------:R0:W1:Y:S02]  /*19050*/  SHFL.IDX P6, R14, R13, R12, R11 ;  /* 0x0000000c0d0e7389 */ /* 0x00006400000c000b */
[----:B01----:R-:W-:Y:S01]  /*19060*/  ENDCOLLECTIVE ;  /* 0x000000000000791b */ /* 0x003fe20003800000 */
.L_x_14228:
        /* <DEDUP_REMOVED lines=10> */
.L_x_14229:
[----:B------:R-:W-:Y:S01]  /*19110*/  @!PT LDS RZ, [RZ] ;  /* 0x00000000fffff984 */ /* 0x000fe20000000800 */
[----:B------:R-:W-:Y:S01]  /*19120*/  @!PT LDS RZ, [RZ] ;  /* 0x00000000fffff984 */ /* 0x000fe20000000800 */
[----:B------:R-:W-:Y:S01]  /*19130*/  @!PT LDS RZ, [RZ] ;  /* 0x00000000fffff984 */ /* 0x000fe20000000800 */
[----:B------:R0:W-:Y:S01]  /*19140*/  @P1 LDGSTS.E.BYPASS.LTC128B.128 [R8+0x11400], desc[UR54][R6.64], !P2 ;  /* 0x1140000006081fae */ /* 0x0001e2000d101d76 */
[----:B------:R-:W-:Y:S01]  /*19150*/  IMAD.MOV.U32 R0, RZ, RZ, R14 ;  /* 0x000000ffff007224 */ /* 0x000fe200078e000e */
[----:B------:R-:W-:Y:S06]  /*19160*/  BRA `(.L_x_14230) ;  /* 0xffffffb400287947 */ /* 0x000fec000383ffff */
.L_x_14154:
        /* <DEDUP_REMOVED lines=9> */
.L_x_14231:
[C---:B------:R-:W-:Y:S01]  /*19200*/  VIADD R8, R27.reuse, 0x10 ;  /* 0x000000101b087836 */ /* 0x040fe20000000000 */
[----:B------:R-:W-:Y:S01]  /*19210*/  ISETP.GE.AND P2, PT, R27, R3, PT ;  /* 0x000000031b00720c */ /* 0x000fe20003f46270 */
[----:B------:R-:W-:Y:S02]  /*19220*/  IMAD.MOV.U32 R13, RZ, RZ, R0 ;  /* 0x000000ffff0d7224 */ /* 0x000fe400078e0000 */
[----:B------:R-:W-:-:S10]  /*19230*/  IMAD.MOV.U32 R6, RZ, RZ, R14 ;  /* 0x000000ffff067224 */ /* 0x000fd400078e000e */
[----:B------:R-:W-:Y:S05]  /*19240*/  WARPSYNC.COLLECTIVE R15, `(.L_x_14232) ;  /* 0x000000000f087348 */ /* 0x000fea0003c00000 */
[----:B------:R0:W1:Y:S02]  /*19250*/  SHFL.IDX P6, R14, R13, R12, R11 ;  /* 0x0000000c0d0e7389 */ /* 0x00006400000c000b */
[----:B01----:R-:W-:Y:S01]  /*19260*/  ENDCOLLECTIVE ;  /* 0x000000000000791b */ /* 0x003fe20003800000 */
.L_x_14232:
[----:B------:R-:W-:Y:S02]  /*19270*/  IMAD.MOV.U32 R13, RZ, RZ, R4 ;  /* 0x000000ffff0d7224 */ /* 0x000fe400078e0004 */
[----:B------:R-:W-:Y:S02]  /*19280*/  IMAD.MOV.U32 R12, RZ, RZ, 0x1 ;  /* 0x00000001ff0c7424 */ /* 0x000fe400078e00ff */
[----:B------:R-:W-:-:S07]  /*19290*/  IMAD.MOV.U32 R7, RZ, RZ, R14 ;  /* 0x000000ffff077224 */ /* 0x000fce00078e000e */
[----:B------:R-:W-:Y:S05]  /*192a0*/  WARPSYNC.COLLECTIVE R15, `(.L_x_14233) ;  /* 0x000000000f087348 */ /* 0x000fea0003c00000 */
[----:B------:R0:W1:Y:S02]  /*192b0*/  SHFL.IDX P6, R14, R13, R12, R11 ;  /* 0x0000000c0d0e7389 */ /* 0x00006400000c000b */
[----:B01----:R-:W-:Y:S01]  /*192c0*/  ENDCOLLECTIVE ;  /* 0x000000000000791b */ /* 0x003fe20003800000 */
.L_x_14233:
        /* <DEDUP_REMOVED lines=11> */
[----:B0-----:R-:W-:-:S07]  /*19380*/  IMAD.MOV.U32 R6, RZ, RZ, R14 ;  /* 0x000000ffff067224 */ /* 0x001fce00078e000e */
[----:B------:R-:W-:Y:S05]  /*19390*/  WARPSYNC.COLLECTIVE R15, `(.L_x_14234) ;  /* 0x000000000f087348 */ /* 0x000fea0003c00000 */
[----:B------:R0:W1:Y:S02]  /*193a0*/  SHFL.IDX P6, R14, R13, R12, R11 ;  /* 0x0000000c0d0e7389 */ /* 0x00006400000c000b */
[----:B01----:R-:W-:Y:S01]  /*193b0*/  ENDCOLLECTIVE ;  /* 0x000000000000791b */ /* 0x003fe20003800000 */
.L_x_14234:
[----:B------:R-:W-:Y:S02]  /*193c0*/  IMAD.MOV.U32 R13, RZ, RZ, R4 ;  /* 0x000000ffff0d7224 */ /* 0x000fe400078e0004 */
[----:B------:R-:W-:Y:S02]  /*193d0*/  IMAD.MOV.U32 R12, RZ, RZ, 0x2 ;  /* 0x00000002ff0c7424 */ /* 0x000fe400078e00ff */
[----:B------:R-:W-:-:S07]  /*193e0*/  IMAD.MOV.U32 R7, RZ, RZ, R14 ;  /* 0x000000ffff077224 */ /* 0x000fce00078e000e */
[----:B------:R-:W-:Y:S05]  /*193f0*/  WARPSYNC.COLLECTIVE R15, `(.L_x_14235) ;  /* 0x000000000f087348 */ /* 0x000fea0003c00000 */
[----:B------:R0:W1:Y:S02]  /*19400*/  SHFL.IDX P6, R14, R13, R12, R11 ;  /* 0x0000000c0d0e7389 */ /* 0x00006400000c000b */
[----:B01----:R-:W-:Y:S01]  /*19410*/  ENDCOLLECTIVE ;  /* 0x000000000000791b */ /* 0x003fe20003800000 */
.L_x_14235:
        /* <DEDUP_REMOVED lines=16> */
.L_x_14236:
[----:B------:R-:W-:Y:S02]  /*19520*/  IMAD.MOV.U32 R13, RZ, RZ, R4 ;  /* 0x000000ffff0d7224 */ /* 0x000fe400078e0004 */
[----:B------:R-:W-:Y:S02]  /*19530*/  IMAD.MOV.U32 R12, RZ, RZ, 0x3 ;  /* 0x00000003ff0c7424 */ /* 0x000fe400078e00ff */
[----:B------:R-:W-:-:S07]  /*19540*/  IMAD.MOV.U32 R7, RZ, RZ, R14 ;  /* 0x000000ffff077224 */ /* 0x000fce00078e000e */
[----:B------:R-:W-:Y:S05]  /*19550*/  WARPSYNC.COLLECTIVE R15, `(.L_x_14237) ;  /* 0x000000000f087348 */ /* 0x000fea0003c00000 */
[----:B------:R0:W1:Y:S02]  /*19560*/  SHFL.IDX P6, R14, R13, R12, R11 ;  /* 0x0000000c0d0e7389 */ /* 0x00006400000c000b */
[----:B01----:R-:W-:Y:S01]  /*19570*/  ENDCOLLECTIVE ;  /* 0x000000000000791b */ /* 0x003fe20003800000 */
.L_x_14237:
        /* <DEDUP_REMOVED lines=16> */
.L_x_14238:
[----:B------:R-:W-:Y:S02]  /*19680*/  IMAD.MOV.U32 R13, RZ, RZ, R4 ;  /* 0x000000ffff0d7224 */ /* 0x000fe400078e0004 */
[----:B------:R-:W-:Y:S02]  /*19690*/  IMAD.MOV.U32 R12, RZ, RZ, 0x4 ;  /* 0x00000004ff0c7424 */ /* 0x000fe400078e00ff */
[----:B------:R-:W-:-:S07]  /*196a0*/  IMAD.MOV.U32 R7, RZ, RZ, R14 ;  /* 0x000000ffff077224 */ /* 0x000fce00078e000e */
[----:B------:R-:W-:Y:S05]  /*196b0*/  WARPSYNC.COLLECTIVE R15, `(.L_x_14239) ;  /* 0x000000000f087348 */ /* 0x000fea0003c00000 */
[----:B------:R0:W1:Y:S02]  /*196c0*/  SHFL.IDX P6, R14, R13, R12, R11 ;  /* 0x0000000c0d0e7389 */ /* 0x00006400000c000b */
[----:B01----:R-:W-:Y:S01]  /*196d0*/  ENDCOLLECTIVE ;  /* 0x000000000000791b */ /* 0x003fe20003800000 */
.L_x_14239:
        /* <DEDUP_REMOVED lines=16> */
.L_x_14240:
[----:B------:R-:W-:Y:S02]  /*197e0*/  IMAD.MOV.U32 R13, RZ, RZ, R4 ;  /* 0x000000ffff0d7224 */ /* 0x000fe400078e0004 */
[----:B------:R-:W-:Y:S02]  /*197f0*/  IMAD.MOV.U32 R12, RZ, RZ, 0x5 ;  /* 0x00000005ff0c7424 */ /* 0x000fe400078e00ff */
[----:B------:R-:W-:-:S07]  /*19800*/  IMAD.MOV.U32 R7, RZ, RZ, R14 ;  /* 0x000000ffff077224 */ /* 0x000fce00078e000e */
[----:B------:R-:W-:Y:S05]  /*19810*/  WARPSYNC.COLLECTIVE R15, `(.L_x_14241) ;  /* 0x000000000f087348 */ /* 0x000fea0003c00000 */
[----:B------:R0:W1:Y:S02]  /*19820*/  SHFL.IDX P6, R14, R13, R12, R11 ;  /* 0x0000000c0d0e7389 */ /* 0x00006400000c000b */
[----:B01----:R-:W-:Y:S01]  /*19830*/  ENDCOLLECTIVE ;  /* 0x000000000000791b */ /* 0x003fe20003800000 */
.L_x_14241:
        /* <DEDUP_REMOVED lines=16> */
.L_x_14242:
[----:B------:R-:W-:Y:S02]  /*19940*/  IMAD.MOV.U32 R13, RZ, RZ, R4 ;  /* 0x000000ffff0d7224 */ /* 0x000fe400078e0004 */
[----:B------:R-:W-:Y:S02]  /*19950*/  IMAD.MOV.U32 R12, RZ, RZ, 0x6 ;  /* 0x00000006ff0c7424 */ /* 0x000fe400078e00ff */
[----:B------:R-:W-:-:S07]  /*19960*/  IMAD.MOV.U32 R7, RZ, RZ, R14 ;  /* 0x000000ffff077224 */ /* 0x000fce00078e000e */
[----:B------:R-:W-:Y:S05]  /*19970*/  WARPSYNC.COLLECTIVE R15, `(.L_x_14243) ;  /* 0x000000000f087348 */ /* 0x000fea0003c00000 */
[----:B------:R0:W1:Y:S02]  /*19980*/  SHFL.IDX P6, R14, R13, R12, R11 ;  /* 0x0000000c0d0e7389 */ /* 0x00006400000c000b */
[----:B01----:R-:W-:Y:S01]  /*19990*/  ENDCOLLECTIVE ;  /* 0x000000000000791b */ /* 0x003fe20003800000 */
.L_x_14243:
        /* <DEDUP_REMOVED lines=16> */
.L_x_14244:
[----:B------:R-:W-:Y:S02]  /*19aa0*/  IMAD.MOV.U32 R13, RZ, RZ, R4 ;  /* 0x000000ffff0d7224 */ /* 0x000fe400078e0004 */
[----:B------:R-:W-:Y:S02]  /*19ab0*/  IMAD.MOV.U32 R12, RZ, RZ, 0x7 ;  /* 0x00000007ff0c7424 */ /* 0x000fe400078e00ff */
[----:B------:R-:W-:-:S07]  /*19ac0*/  IMAD.MOV.U32 R7, RZ, RZ, R14 ;  /* 0x000000ffff077224 */ /* 0x000fce00078e000e */
[----:B------:R-:W-:Y:S05]  /*19ad0*/  WARPSYNC.COLLECTIVE R15, `(.L_x_14245) ;  /* 0x000000000f087348 */ /* 0x000fea0003c00000 */
[----:B------:R0:W1:Y:S02]  /*19ae0*/  SHFL.IDX P6, R14, R13, R12, R11 ;  /* 0x0000000c0d0e7389 */ /* 0x00006400000c000b */
[----:B01----:R-:W-:Y:S01]  /*19af0*/  ENDCOLLECTIVE ;  /* 0x000000000000791b */ /* 0x003fe20003800000 */
.L_x_14245:
        /* <DEDUP_REMOVED lines=11> */
.L_x_14246:
[----:B------:R-:W-:Y:S01]  /*19bb0*/  @!PT LDS RZ, [RZ] ;  /* 0x00000000fffff984 */ /* 0x000fe20000000800 */
[----:B------:R-:W-:Y:S01]  /*19bc0*/  @!PT LDS RZ, [RZ] ;  /* 0x00000000fffff984 */ /* 0x000fe20000000800 */
[----:B------:R-:W-:Y:S01]  /*19bd0*/  @!PT LDS RZ, [RZ] ;  /* 0x00000000fffff984 */ /* 0x000fe20000000800 */
[----:B------:R0:W-:Y:S01]  /*19be0*/  @!P1 LDGSTS.E.BYPASS.LTC128B.128 [R10+0xb400], desc[UR54][R6.64], !P0 ;  /* 0x0b400000060a9fae */ /* 0x0001e2000c101d76 */
[----:B------:R-:W-:Y:S01]  /*19bf0*/  ISETP.GE.AND P1, PT, R0, R3, PT ;  /* 0x000000030000720c */ /* 0x000fe20003f26270 */
[----:B------:R-:W-:Y:S02]  /*19c00*/  VIADD R0, R27, 0x80 ;  /* 0x000000801b007836 */ /* 0x000fe40000000000 */
[----:B------:R-:W-:Y:S02]  /*19c10*/  IMAD.MOV.U32 R13, RZ, RZ, R2 ;  /* 0x000000ffff0d7224 */ /* 0x000fe400078e0002 */
[----:B------:R-:W-:Y:S02]  /*19c20*/  IMAD.MOV.U32 R12, RZ, RZ, RZ ;  /* 0x000000ffff0c7224 */ /* 0x000fe400078e00ff */
[----:B0-----:R-:W-:-:S07]  /*19c30*/  IMAD.MOV.U32 R6, RZ, RZ, R14 ;  /* 0x000000ffff067224 */ /* 0x001fce00078e000e */
[----:B------:R-:W-:Y:S05]  /*19c40*/  WARPSYNC.COLLECTIVE R15, `(.L_x_14247) ;  /* 0x000000000f087348 */ /* 0x000fea0003c00000 */
[----:B------:R0:W1:Y:S02]  /*19c50*/  SHFL.IDX P6, R14, R13, R12, R11 ;  /* 0x0000000c0d0e7389 */ /* 0x00006400000c000b */
[----:B01----:R-:W-:Y:S01]  /*19c60*/  ENDCOLLECTIVE ;  /* 0x000000000000791b */ /* 0x003fe20003800000 */
.L_x_14247:
        /* <DEDUP_REMOVED lines=12> */
.L_x_14248:
[----:B------:R-:W-:Y:S02]  /*19d30*/  IMAD.MOV.U32 R13, RZ, RZ, R2 ;  /* 0x000000ffff0d7224 */ /* 0x000fe400078e0002 */
[----:B------:R-:W-:Y:S02]  /*19d40*/  IMAD.MOV.U32 R12, RZ, RZ, 0x1 ;  /* 0x00000001ff0c7424 */ /* 0x000fe400078e00ff */
[----:B------:R-:W-:-:S07]  /*19d50*/  IMAD.MOV.U32 R4, RZ, RZ, R14 ;  /* 0x000000ffff047224 */ /* 0x000fce00078e000e */
[----:B------:R-:W-:Y:S05]  /*19d60*/  WARPSYNC.COLLECTIVE R15, `(.L_x_14249) ;  /* 0x000000000f087348 */ /* 0x000fea0003c00000 */
[----:B------:R0:W1:Y:S02]  /*19d70*/  SHFL.IDX P6, R14, R13, R12, R11 ;  /* 0x0000000c0d0e7389 */ /* 0x00006400000c000b */
[----:B01----:R-:W-:Y:S01]  /*19d80*/  ENDCOLLECTIVE ;  /* 0x000000000000791b */ /* 0x003fe20003800000 */
.L_x_14249:
[----:B------:R-:W-:-:S05]  /*19d90*/  @!P1 LEA R4, P3, R29, R4, 0x1 ;  /* 0x000000041d049211 */ /* 0x000fca00078608ff */
[----:B------:R-:W-:Y:S02]  /*19da0*/  @!P1 IMAD.X R0, RZ, RZ, R0, P3 ;  /* 0x000000ffff009224 */ /* 0x000fe400018e0600 */
[----:B------:R-:W-:Y:S02]  /*19db0*/  @!P1 IMAD.MOV.U32 R6, RZ, RZ, R4 ;  /* 0x000000ffff069224 */ /* 0x000fe400078e0004 */
[----:B------:R-:W-:Y:S02]  /*19dc0*/  @!P1 IMAD.MOV.U32 R7, RZ, RZ, R0 ;  /* 0x000000ffff079224 */ /* 0x000fe400078e0000 */
[C---:B------:R-:W-:Y:S02]  /*19dd0*/  VIADD R0, R27.reuse, 0x90 ;  /* 0x000000901b007836 */ /* 0x040fe40000000000 */
[----:B------:R-:W-:Y:S01]  /*19de0*/  IMAD.MOV.U32 R13, RZ, RZ, R5 ;  /* 0x000000ffff0d7224 */ /* 0x000fe200078e0005 */
[----:B------:R-:W-:Y:S01]  /*19df0*/  @!PT LDS RZ, [RZ] ;  /* 0x00000000fffff984 */ /* 0x000fe20000000800 */
[----:B------:R-:W-:Y:S01]  /*19e00*/  @!PT LDS RZ, [RZ] ;  /* 0x00000000fffff984 */ /* 0x000fe20000000800 */
[----:B------:R-:W-:Y:S01]  /*19e10*/  @!PT LDS RZ, [RZ] ;  /* 0x00000000fffff984 */ /* 0x000fe20000000800 */
[----:B------:R0:W-:Y:S01]  /*19e20*/  @!P1 LDGSTS.E.BYPASS.LTC128B.128 [R10+0xc400], desc[UR54][R6.64], !P0 ;  /* 0x0c400000060a9fae */ /* 0x0001e2000c101d76 */
[----:B------:R-:W-:Y:S01]  /*19e30*/  VIADD R4, R27, 0xa0 ;  /* 0x000000a01b047836 */ /* 0x000fe20000000000 */
[----:B------:R-:W-:Y:S01]  /*19e40*/  ISETP.GE.AND P1, PT, R0, R3, PT ;  /* 0x000000030000720c */ /* 0x000fe20003f26270 */
[----:B------:R-:W-:-:S12]  /*19e50*/  IMAD.MOV.U32 R0, RZ, RZ, R14 ;  /* 0x000000ffff007224 */ /* 0x000fd800078e000e */
[----:B0-----:R-:W-:Y:S05]  /*19e60*/  WARPSYNC.COLLECTIVE R15, `(.L_x_14250) ;  /* 0x000000000f087348 */ /* 0x001fea0003c00000 */
[----:B------:R1:W2:Y:S02]  /*19e70*/  SHFL.IDX P6, R14, R13, R12, R11 ;  /* 0x0000000c0d0e7389 */ /* 0x0002a400000c000b */
[----:B012---:R-:W-:Y:S01]  /*19e80*/  ENDCOLLECTIVE ;  /* 0x000000000000791b */ /* 0x007fe20003800000 */
.L_x_14250:
[----:B------:R-:W-:Y:S02]  /*19e90*/  IMAD.MOV.U32 R13, RZ, RZ, R2 ;  /* 0x000000ffff0d7224 */ /* 0x000fe400078e0002 */
[----:B------:R-:W-:Y:S02]  /*19ea0*/  IMAD.MOV.U32 R12, RZ, RZ, 0x2 ;  /* 0x00000002ff0c7424 */ /* 0x000fe400078e00ff */
[----:B------:R-:W-:-:S07]  /*19eb0*/  IMAD.MOV.U32 R6, RZ, RZ, R14 ;  /* 0x000000ffff067224 */ /* 0x000fce00078e000e */
[----:B------:R-:W-:Y:S05]  /*19ec0*/  WARPSYNC.COLLECTIVE R15, `(.L_x_14251) ;  /* 0x000000000f087348 */ /* 0x000fea0003c00000 */
[----:B------:R0:W1:Y:S02]  /*19ed0*/  SHFL.IDX P6, R14, R13, R12, R11 ;  /* 0x0000000c0d0e7389 */ /* 0x00006400000c000b */
[----:B01----:R-:W-:Y:S01]  /*19ee0*/  ENDCOLLECTIVE ;  /* 0x000000000000791b */ /* 0x003fe20003800000 */
.L_x_14251:
[----:B------:R-:W-:-:S05]  /*19ef0*/  @!P1 LEA R6, P2, R29, R6, 0x1 ;  /* 0x000000061d069211 */ /* 0x000fca00078408ff */
[----:B------:R-:W-:Y:S01]  /*19f00*/  @!P1 IMAD.X R0, RZ, RZ, R0, P2 ;  /* 0x000000ffff009224 */ /* 0x000fe200010e0600 */
[----:B------:R-:W-:-:S03]  /*19f10*/  ISETP.GE.AND P2, PT, R4, R3, PT ;  /* 0x000000030400720c */ /* 0x000fc60003f46270 */
        /* <DEDUP_REMOVED lines=10> */
.L_x_14252:
[----:B------:R-:W-:Y:S02]  /*19fc0*/  IMAD.MOV.U32 R13, RZ, RZ, R2 ;  /* 0x000000ffff0d7224 */ /* 0x000fe400078e0002 */
[----:B------:R-:W-:Y:S02]  /*19fd0*/  IMAD.MOV.U32 R12, RZ, RZ, 0x3 ;  /* 0x00000003ff0c7424 */ /* 0x000fe400078e00ff */
[----:B------:R-:W-:-:S07]  /*19fe0*/  IMAD.MOV.U32 R6, RZ, RZ, R14 ;  /* 0x000000ffff067224 */ /* 0x000fce00078e000e */
[----:B------:R-:W-:Y:S05]  /*19ff0*/  WARPSYNC.COLLECTIVE R15, `(.L_x_14253) ;  /* 0x000000000f087348 */ /* 0x000fea0003c00000 */
[----:B------:R0:W1:Y:S02]  /*1a000*/  SHFL.IDX P6, R14, R13, R12, R11 ;  /* 0x0000000c0d0e7389 */ /* 0x00006400000c000b */
[----:B01----:R-:W-:Y:S01]  /*1a010*/  ENDCOLLECTIVE ;  /* 0x000000000000791b */ /* 0x003fe20003800000 */
.L_x_14253:
        /* <DEDUP_REMOVED lines=12> */
.L_x_14254:
[----:B------:R-:W-:Y:S01]  /*1a0e0*/  IMAD.MOV.U32 R2, RZ, RZ, R14 ;  /* 0x000000ffff027224 */ /* 0x000fe200078e000e */
[----:B------:R-:W-:Y:S06]  /*1a0f0*/  BRA `(.L_x_14255) ;  /* 0xffffffb000fc7947 */ /* 0x000fec000383ffff */
.L_x_14157:
[----:B0-----:R0:W1:Y:S02]  /*1a100*/  SYNCS.PHASECHK.TRANS64.TRYWAIT P0, [R22+URZ+0x16820], R3 ;  /* 0x01682003160075a7 */ /* 0x001064000800017f */
[----:B-1----:R-:W-:Y:S05]  /*1a110*/  @!P0 NANOSLEEP.SYNCS 0x989680 ;  /* 0x009896800000895d */ /* 0x002fea0003900000 */
[----:B------:R-:W1:Y:S02]  /*1a120*/  @!P0 SYNCS.PHASECHK.TRANS64 P0, [R22+URZ+0x16820], R3 ;  /* 0x01682003160085a7 */ /* 0x000e64000800007f */
[----:B-1----:R-:W-:Y:S05]  /*1a130*/  @!P0 BRA `(.L_x_14157) ;  /* 0xfffffffc00f08947 */ /* 0x002fea000383ffff */
[----:B------:R-:W-:Y:S05]  /*1a140*/  BRA `(.L_x_14256) ;  /* 0xffffffb400687947 */ /* 0x000fea000383ffff */
.L_x_14162:
[----:B0-----:R0:W1:Y:S02]  /*1a150*/  SYNCS.PHASECHK.TRANS64.TRYWAIT P0, [R5+URZ+0x16840], R2 ;  /* 0x01684002050075a7 */ /* 0x001064000800017f */
[----:B-1----:R-:W-:Y:S05]  /*1a160*/  @!P0 NANOSLEEP.SYNCS 0x989680 ;  /* 0x009896800000895d */ /* 0x002fea0003900000 */
[----:B------:R-:W1:Y:S02]  /*1a170*/  @!P0 SYNCS.PHASECHK.TRANS64 P0, [R5+URZ+0x16840], R2 ;  /* 0x01684002050085a7 */ /* 0x000e64000800007f */
[----:B-1----:R-:W-:Y:S05]  /*1a180*/  @!P0 BRA `(.L_x_14162) ;  /* 0xfffffffc00f08947 */ /* 0x002fea000383ffff */
[----:B------:R-:W-:Y:S05]  /*1a190*/  BRA `(.L_x_14257) ;  /* 0xffffffb800307947 */ /* 0x000fea000383ffff */
.L_x_14163:
        /* <DEDUP_REMOVED lines=8> */
.L_x_14259:
[----:B------:R-:W-:Y:S05]  /*1a220*/  BSYNC B1 ;  /* 0x0000000000017941 */ /* 0x000fea0003800000 */
.L_x_14258:
        /* <DEDUP_REMOVED lines=9> */
.L_x_14260:
[----:B------:R-:W-:Y:S02]  /*1a2c0*/  IMAD R9, R9, 0x2, R22 ;  /* 0x0000000209097824 */ /* 0x000fe400078e0216 */
[----:B------:R-:W-:Y:S02]  /*1a2d0*/  IMAD.MOV.U32 R13, RZ, RZ, R10 ;  /* 0x000000ffff0d7224 */ /* 0x000fe400078e000a */
[----:B------:R-:W-:Y:S02]  /*1a2e0*/  IMAD.MOV.U32 R12, RZ, RZ, 0x1 ;  /* 0x00000001ff0c7424 */ /* 0x000fe400078e00ff */
[----:B------:R-:W-:-:S07]  /*1a2f0*/  IMAD.MOV.U32 R2, RZ, RZ, R14 ;  /* 0x000000ffff027224 */ /* 0x000fce00078e000e */
[----:B------:R-:W-:Y:S05]  /*1a300*/  WARPSYNC.COLLECTIVE R15, `(.L_x_14261) ;  /* 0x000000000f087348 */ /* 0x000fea0003c00000 */
[----:B------:R0:W1:Y:S02]  /*1a310*/  SHFL.IDX P6, R14, R13, R12, R11 ;  /* 0x0000000c0d0e7389 */ /* 0x00006400000c000b */
[----:B01----:R-:W-:Y:S01]  /*1a320*/  ENDCOLLECTIVE ;  /* 0x000000000000791b */ /* 0x003fe20003800000 */
.L_x_14261:
        /* <DEDUP_REMOVED lines=11> */
.L_x_14262:
[----:B------:R-:W-:Y:S02]  /*1a3e0*/  IMAD.MOV.U32 R13, RZ, RZ, R10 ;  /* 0x000000ffff0d7224 */ /* 0x000fe400078e000a */
[----:B------:R-:W-:Y:S02]  /*1a3f0*/  IMAD.MOV.U32 R12, RZ, RZ, 0x2 ;  /* 0x00000002ff0c7424 */ /* 0x000fe400078e00ff */
[----:B------:R-:W-:-:S07]  /*1a400*/  IMAD.MOV.U32 R2, RZ, RZ, R14 ;  /* 0x000000ffff027224 */ /* 0x000fce00078e000e */
[----:B------:R-:W-:Y:S05]  /*1a410*/  WARPSYNC.COLLECTIVE R15, `(.L_x_14263) ;  /* 0x000000000f087348 */ /* 0x000fea0003c00000 */
[----:B------:R0:W1:Y:S02]  /*1a420*/  SHFL.IDX P6, R14, R13, R12, R11 ;  /* 0x0000000c0d0e7389 */ /* 0x00006400000c000b */
[----:B01----:R-:W-:Y:S01]  /*1a430*/  ENDCOLLECTIVE ;  /* 0x000000000000791b */ /* 0x003fe20003800000 */
.L_x_14263:
        /* <DEDUP_REMOVED lines=11> */
.L_x_14264:
[----:B------:R-:W-:Y:S02]  /*1a4f0*/  IMAD.MOV.U32 R13, RZ, RZ, R10 ;  /* 0x000000ffff0d7224 */ /* 0x000fe400078e000a */
[----:B------:R-:W-:Y:S02]  /*1a500*/  IMAD.MOV.U32 R12, RZ, RZ, 0x3 ;  /* 0x00000003ff0c7424 */ /* 0x000fe400078e00ff */
[----:B------:R-:W-:-:S07]  /*1a510*/  IMAD.MOV.U32 R2, RZ, RZ, R14 ;  /* 0x000000ffff027224 */ /* 0x000fce00078e000e */
[----:B------:R-:W-:Y:S05]  /*1a520*/  WARPSYNC.COLLECTIVE R15, `(.L_x_14265) ;  /* 0x000000000f087348 */ /* 0x000fea0003c00000 */
[----:B------:R0:W1:Y:S02]  /*1a530*/  SHFL.IDX P6, R14, R13, R12, R11 ;  /* 0x0000000c0d0e7389 */ /* 0x00006400000c000b */
[----:B01----:R-:W-:Y:S01]  /*1a540*/  ENDCOLLECTIVE ;  /* 0x000000000000791b */ /* 0x003fe20003800000 */
.L_x_14265:
        /* <DEDUP_REMOVED lines=11> */
.L_x_14266:
[----:B------:R-:W-:Y:S02]  /*1a600*/  IMAD.MOV.U32 R13, RZ, RZ, R10 ;  /* 0x000000ffff0d7224 */ /* 0x000fe400078e000a */
[----:B------:R-:W-:Y:S02]  /*1a610*/  IMAD.MOV.U32 R12, RZ, RZ, 0x4 ;  /* 0x00000004ff0c7424 */ /* 0x000fe400078e00ff */
[----:B------:R-:W-:-:S07]  /*1a620*/  IMAD.MOV.U32 R2, RZ, RZ, R14 ;  /* 0x000000ffff027224 */ /* 0x000fce00078e000e */
[----:B------:R-:W-:Y:S05]  /*1a630*/  WARPSYNC.COLLECTIVE R15, `(.L_x_14267) ;  /* 0x000000000f087348 */ /* 0x000fea0003c00000 */
[----:B------:R0:W1:Y:S02]  /*1a640*/  SHFL.IDX P6, R14, R13, R12, R11 ;  /* 0x0000000c0d0e7389 */ /* 0x00006400000c000b */
[----:B01----:R-:W-:Y:S01]  /*1a650*/  ENDCOLLECTIVE ;  /* 0x000000000000791b */ /* 0x003fe20003800000 */
.L_x_14267:
        /* <DEDUP_REMOVED lines=11> */
.L_x_14268:
[----:B------:R-:W-:Y:S02]  /*1a710*/  IMAD.MOV.U32 R13, RZ, RZ, R10 ;  /* 0x000000ffff0d7224 */ /* 0x000fe400078e000a */
[----:B------:R-:W-:Y:S02]  /*1a720*/  IMAD.MOV.U32 R12, RZ, RZ, 0x5 ;  /* 0x00000005ff0c7424 */ /* 0x000fe400078e00ff */
[----:B------:R-:W-:-:S07]  /*1a730*/  IMAD.MOV.U32 R2, RZ, RZ, R14 ;  /* 0x000000ffff027224 */ /* 0x000fce00078e000e */
[----:B------:R-:W-:Y:S05]  /*1a740*/  WARPSYNC.COLLECTIVE R15, `(.L_x_14269) ;  /* 0x000000000f087348 */ /* 0x000fea0003c00000 */
[----:B------:R0:W1:Y:S02]  /*1a750*/  SHFL.IDX P6, R14, R13, R12, R11 ;  /* 0x0000000c0d0e7389 */ /* 0x00006400000c000b */
[----:B01----:R-:W-:Y:S01]  /*1a760*/  ENDCOLLECTIVE ;  /* 0x000000000000791b */ /* 0x003fe20003800000 */
.L_x_14269:
        /* <DEDUP_REMOVED lines=11> */
.L_x_14270:
[----:B------:R-:W-:Y:S02]  /*1a820*/  IMAD.MOV.U32 R13, RZ, RZ, R10 ;  /* 0x000000ffff0d7224 */ /* 0x000fe400078e000a */
[----:B------:R-:W-:Y:S02]  /*1a830*/  IMAD.MOV.U32 R12, RZ, RZ, 0x6 ;  /* 0x00000006ff0c7424 */ /* 0x000fe400078e00ff */
[----:B------:R-:W-:-:S07]  /*1a840*/  IMAD.MOV.U32 R2, RZ, RZ, R14 ;  /* 0x000000ffff027224 */ /* 0x000fce00078e000e */
[----:B------:R-:W-:Y:S05]  /*1a850*/  WARPSYNC.COLLECTIVE R15, `(.L_x_14271) ;  /* 0x000000000f087348 */ /* 0x000fea0003c00000 */
[----:B------:R0:W1:Y:S02]  /*1a860*/  SHFL.IDX P6, R14, R13, R12, R11 ;  /* 0x0000000c0d0e7389 */ /* 0x00006400000c000b */
[----:B01----:R-:W-:Y:S01]  /*1a870*/  ENDCOLLECTIVE ;  /* 0x000000000000791b */ /* 0x003fe20003800000 */
.L_x_14271:
        /* <DEDUP_REMOVED lines=11> */
.L_x_14272:
[----:B------:R-:W-:Y:S02]  /*1a930*/  IMAD.MOV.U32 R13, RZ, RZ, R10 ;  /* 0x000000ffff0d7224 */ /* 0x000fe400078e000a */
[----:B------:R-:W-:Y:S02]  /*1a940*/  IMAD.MOV.U32 R12, RZ, RZ, 0x7 ;  /* 0x00000007ff0c7424 */ /* 0x000fe400078e00ff */
[----:B------:R-:W-:-:S07]  /*1a950*/  IMAD.MOV.U32 R2, RZ, RZ, R14 ;  /* 0x000000ffff027224 */ /* 0x000fce00078e000e */
[----:B------:R-:W-:Y:S05]  /*1a960*/  WARPSYNC.COLLECTIVE R15, `(.L_x_14273) ;  /* 0x000000000f087348 */ /* 0x000fea0003c00000 */
[----:B------:R0:W1:Y:S02]  /*1a970*/  SHFL.IDX P6, R14, R13, R12, R11 ;  /* 0x0000000c0d0e7389 */ /* 0x00006400000c000b */
[----:B01----:R-:W-:Y:S01]  /*1a980*/  ENDCOLLECTIVE ;  /* 0x000000000000791b */ /* 0x003fe20003800000 */
.L_x_14273:
        /* <DEDUP_REMOVED lines=11> */
.L_x_14274:
[----:B------:R-:W-:Y:S01]  /*1aa40*/  IMAD.MOV.U32 R2, RZ, RZ, R14 ;  /* 0x000000ffff027224 */ /* 0x000fe200078e000e */
[----:B------:R-:W-:Y:S06]  /*1aa50*/  BRA `(.L_x_14275) ;  /* 0xffffffb400107947 */ /* 0x000fec000383ffff */
.L_x_14168:
[----:B-1----:R1:W2:Y:S02]  /*1aa60*/  SYNCS.PHASECHK.TRANS64.TRYWAIT P0, [R5+URZ+0x16860], R2 ;  /* 0x01686002050075a7 */ /* 0x0022a4000800017f */
[----:B--2---:R-:W-:Y:S05]  /*1aa70*/  @!P0 NANOSLEEP.SYNCS 0x989680 ;  /* 0x009896800000895d */ /* 0x004fea0003900000 */
[----:B------:R-:W2:Y:S02]  /*1aa80*/  @!P0 SYNCS.PHASECHK.TRANS64 P0, [R5+URZ+0x16860], R2 ;  /* 0x01686002050085a7 */ /* 0x000ea4000800007f */
[----:B--2---:R-:W-:Y:S05]  /*1aa90*/  @!P0 BRA `(.L_x_14168) ;  /* 0xfffffffc00f08947 */ /* 0x004fea000383ffff */
[----:B------:R-:W-:Y:S05]  /*1aaa0*/  BRA `(.L_x_14276) ;  /* 0xffffffb400687947 */ /* 0x000fea000383ffff */
.L_x_14169:
        /* <DEDUP_REMOVED lines=8> */
.L_x_14278:
[----:B------:R-:W-:Y:S05]  /*1ab30*/  BSYNC B1 ;  /* 0x0000000000017941 */ /* 0x000fea0003800000 */
.L_x_14277:
[----:B------:R-:W-:Y:S01]  /*1ab40*/  IMAD.MOV.U32 R13, RZ, RZ, R17 ;  /* 0x000000ffff0d7224 */ /* 0x000fe200078e0011 */
[----:B------:R-:W-:Y:S01]  /*1ab50*/  ISETP.LT.OR P2, PT, R8, 0x1, P1 ;  /* 0x000000010800780c */ /* 0x000fe20000f41670 */
        /* <DEDUP_REMOVED lines=8> */
.L_x_14279:
[----:B------:R-:W-:Y:S02]  /*1abe0*/  IMAD.MOV.U32 R13, RZ, RZ, R18 ;  /* 0x000000ffff0d7224 */ /* 0x000fe400078e0012 */
[----:B------:R-:W-:Y:S02]  /*1abf0*/  IMAD.MOV.U32 R12, RZ, RZ, 0x1 ;  /* 0x00000001ff0c7424 */ /* 0x000fe400078e00ff */
[----:B------:R-:W-:-:S07]  /*1ac00*/  IMAD.MOV.U32 R2, RZ, RZ, R14 ;  /* 0x000000ffff027224 */ /* 0x000fce00078e000e */
[----:B------:R-:W-:Y:S05]  /*1ac10*/  WARPSYNC.COLLECTIVE R15, `(.L_x_14280) ;  /* 0x000000000f087348 */ /* 0x000fea0003c00000 */
[----:B------:R0:W1:Y:S02]  /*1ac20*/  SHFL.IDX P6, R14, R13, R12, R11 ;  /* 0x0000000c0d0e7389 */ /* 0x00006400000c000b */
[----:B01----:R-:W-:Y:S01]  /*1ac30*/  ENDCOLLECTIVE ;  /* 0x000000000000791b */ /* 0x003fe20003800000 */
.L_x_14280:
        /* <DEDUP_REMOVED lines=12> */
.L_x_14281:
[----:B------:R-:W-:Y:S02]  /*1ad00*/  IMAD.MOV.U32 R13, RZ, RZ, R18 ;  /* 0x000000ffff0d7224 */ /* 0x000fe400078e0012 */
[----:B------:R-:W-:Y:S02]  /*1ad10*/  IMAD.MOV.U32 R12, RZ, RZ, 0x2 ;  /* 0x00000002ff0c7424 */ /* 0x000fe400078e00ff */
[----:B------:R-:W-:-:S07]  /*1ad20*/  IMAD.MOV.U32 R2, RZ, RZ, R14 ;  /* 0x000000ffff027224 */ /* 0x000fce00078e000e */
[----:B------:R-:W-:Y:S05]  /*1ad30*/  WARPSYNC.COLLECTIVE R15, `(.L_x_14282) ;  /* 0x000000000f087348 */ /* 0x000fea0003c00000 */
[----:B------:R0:W1:Y:S02]  /*1ad40*/  SHFL.IDX P6, R14, R13, R12, R11 ;  /* 0x0000000c0d0e7389 */ /* 0x00006400000c000b */
[----:B01----:R-:W-:Y:S01]  /*1ad50*/  ENDCOLLECTIVE ;  /* 0x000000000000791b */ /* 0x003fe20003800000 */
.L_x_14282:
        /* <DEDUP_REMOVED lines=12> */
.L_x_14283:
[----:B------:R-:W-:Y:S02]  /*1ae20*/  IMAD.MOV.U32 R13, RZ, RZ, R18 ;  /* 0x000000ffff0d7224 */ /* 0x000fe400078e0012 */
[----:B------:R-:W-:Y:S02]  /*1ae30*/  IMAD.MOV.U32 R12, RZ, RZ, 0x3 ;  /* 0x00000003ff0c7424 */ /* 0x000fe400078e00ff */
[----:B------:R-:W-:-:S07]  /*1ae40*/  IMAD.MOV.U32 R2, RZ, RZ, R14 ;  /* 0x000000ffff027224 */ /* 0x000fce00078e000e */
[----:B------:R-:W-:Y:S05]  /*1ae50*/  WARPSYNC.COLLECTIVE R15, `(.L_x_14284) ;  /* 0x000000000f087348 */ /* 0x000fea0003c00000 */
[----:B------:R0:W1:Y:S02]  /*1ae60*/  SHFL.IDX P6, R14, R13, R12, R11 ;  /* 0x0000000c0d0e7389 */ /* 0x00006400000c000b */
[----:B01----:R-:W-:Y:S01]  /*1ae70*/  ENDCOLLECTIVE ;  /* 0x000000000000791b */ /* 0x003fe20003800000 */
.L_x_14284:
        /* <DEDUP_REMOVED lines=12> */
.L_x_14285:
[----:B------:R-:W-:Y:S02]  /*1af40*/  IMAD.MOV.U32 R13, RZ, RZ, R18 ;  /* 0x000000ffff0d7224 */ /* 0x000fe400078e0012 */
[----:B------:R-:W-:Y:S02]  /*1af50*/  IMAD.MOV.U32 R12, RZ, RZ, 0x4 ;  /* 0x00000004ff0c7424 */ /* 0x000fe400078e00ff */
[----:B------:R-:W-:-:S07]  /*1af60*/  IMAD.MOV.U32 R2, RZ, RZ, R14 ;  /* 0x000000ffff027224 */ /* 0x000fce00078e000e */
[----:B------:R-:W-:Y:S05]  /*1af70*/  WARPSYNC.COLLECTIVE R15, `(.L_x_14286) ;  /* 0x000000000f087348 */ /* 0x000fea0003c00000 */
[----:B------:R0:W1:Y:S02]  /*1af80*/  SHFL.IDX P6, R14, R13, R12, R11 ;  /* 0x0000000c0d0e7389 */ /* 0x00006400000c000b */
[----:B01----:R-:W-:Y:S01]  /*1af90*/  ENDCOLLECTIVE ;  /* 0x000000000000791b */ /* 0x003fe20003800000 */
.L_x_14286:
        /* <DEDUP_REMOVED lines=12> */
.L_x_14287:
[----:B------:R-:W-:Y:S02]  /*1b060*/  IMAD.MOV.U32 R13, RZ, RZ, R18 ;  /* 0x000000ffff0d7224 */ /* 0x000fe400078e0012 */
[----:B------:R-:W-:Y:S02]  /*1b070*/  IMAD.MOV.U32 R12, RZ, RZ, 0x5 ;  /* 0x00000005ff0c7424 */ /* 0x000fe400078e00ff */
[----:B------:R-:W-:-:S07]  /*1b080*/  IMAD.MOV.U32 R2, RZ, RZ, R14 ;  /* 0x000000ffff027224 */ /* 0x000fce00078e000e */
[----:B------:R-:W-:Y:S05]  /*1b090*/  WARPSYNC.COLLECTIVE R15, `(.L_x_14288) ;  /* 0x000000000f087348 */ /* 0x000fea0003c00000 */
[----:B------:R0:W1:Y:S02]  /*1b0a0*/  SHFL.IDX P6, R14, R13, R12, R11 ;  /* 0x0000000c0d0e7389 */ /* 0x00006400000c000b */
[----:B01----:R-:W-:Y:S01]  /*1b0b0*/  ENDCOLLECTIVE ;  /* 0x000000000000791b */ /* 0x003fe20003800000 */
.L_x_14288:
        /* <DEDUP_REMOVED lines=12> */
.L_x_14289:
[----:B------:R-:W-:Y:S02]  /*1b180*/  IMAD.MOV.U32 R13, RZ, RZ, R18 ;  /* 0x000000ffff0d7224 */ /* 0x000fe400078e0012 */
[----:B------:R-:W-:Y:S02]  /*1b190*/  IMAD.MOV.U32 R12, RZ, RZ, 0x6 ;  /* 0x00000006ff0c7424 */ /* 0x000fe400078e00ff */
[----:B------:R-:W-:-:S07]  /*1b1a0*/  IMAD.MOV.U32 R2, RZ, RZ, R14 ;  /* 0x000000ffff027224 */ /* 0x000fce00078e000e */
[----:B------:R-:W-:Y:S05]  /*1b1b0*/  WARPSYNC.COLLECTIVE R15, `(.L_x_14290) ;  /* 0x000000000f087348 */ /* 0x000fea0003c00000 */
[----:B------:R0:W1:Y:S02]  /*1b1c0*/  SHFL.IDX P6, R14, R13, R12, R11 ;  /* 0x0000000c0d0e7389 */ /* 0x00006400000c000b */
[----:B01----:R-:W-:Y:S01]  /*1b1d0*/  ENDCOLLECTIVE ;  /* 0x000000000000791b */ /* 0x003fe20003800000 */
.L_x_14290:
        /* <DEDUP_REMOVED lines=12> */
.L_x_14291:
[----:B------:R-:W-:Y:S02]  /*1b2a0*/  IMAD.MOV.U32 R13, RZ, RZ, R18 ;  /* 0x000000ffff0d7224 */ /* 0x000fe400078e0012 */
[----:B------:R-:W-:Y:S02]  /*1b2b0*/  IMAD.MOV.U32 R12, RZ, RZ, 0x7 ;  /* 0x00000007ff0c7424 */ /* 0x000fe400078e00ff */
[----:B------:R-:W-:-:S07]  /*1b2c0*/  IMAD.MOV.U32 R2, RZ, RZ, R14 ;  /* 0x000000ffff027224 */ /* 0x000fce00078e000e */
[----:B------:R-:W-:Y:S05]  /*1b2d0*/  WARPSYNC.COLLECTIVE R15, `(.L_x_14292) ;  /* 0x000000000f087348 */ /* 0x000fea0003c00000 */
[----:B------:R0:W1:Y:S02]  /*1b2e0*/  SHFL.IDX P6, R14, R13, R12, R11 ;  /* 0x0000000c0d0e7389 */ /* 0x00006400000c000b */
[----:B01----:R-:W-:Y:S01]  /*1b2f0*/  ENDCOLLECTIVE ;  /* 0x000000000000791b */ /* 0x003fe20003800000 */
.L_x_14292:
        /* <DEDUP_REMOVED lines=11> */
.L_x_14293:
[----:B------:R-:W-:Y:S01]  /*1b3b0*/  IMAD.MOV.U32 R2, RZ, RZ, R14 ;  /* 0x000000ffff027224 */ /* 0x000fe200078e000e */
[----:B------:R-:W-:Y:S06]  /*1b3c0*/  BRA `(.L_x_14294) ;  /* 0xffffffb000187947 */ /* 0x000fec000383ffff */
.L_x_14177:
[----:B0-----:R0:W1:Y:S02]  /*1b3d0*/  SYNCS.PHASECHK.TRANS64.TRYWAIT P0, [R0+URZ+0x16860], R3 ;  /* 0x01686003000075a7 */ /* 0x001064000800017f */
[----:B-1----:R-:W-:Y:S05]  /*1b3e0*/  @!P0 NANOSLEEP.SYNCS 0x989680 ;  /* 0x009896800000895d */ /* 0x002fea0003900000 */
[----:B------:R-:W1:Y:S02]  /*1b3f0*/  @!P0 SYNCS.PHASECHK.TRANS64 P0, [R0+URZ+0x16860], R3 ;  /* 0x01686003000085a7 */ /* 0x000e64000800007f */
[----:B-1----:R-:W-:Y:S05]  /*1b400*/  @!P0 BRA `(.L_x_14177) ;  /* 0xfffffffc00f08947 */ /* 0x002fea000383ffff */
[----:B------:R-:W-:Y:S05]  /*1b410*/  BRA `(.L_x_14295) ;  /* 0xffffffb4002c7947 */ /* 0x000fea000383ffff */
.L_x_14178:
        /* <DEDUP_REMOVED lines=8> */
.L_x_14297:
[----:B------:R-:W-:Y:S05]  /*1b4a0*/  BSYNC B0 ;  /* 0x0000000000007941 */ /* 0x000fea0003800000 */
.L_x_14296:
        /* <DEDUP_REMOVED lines=9> */
.L_x_14298:
[----:B------:R-:W-:Y:S01]  /*1b540*/  ULDC UR4, c[0x0][0x2f4] ;  /* 0x0000bd0000047ab9 */ /* 0x000fe20000000800 */
[----:B------:R-:W-:Y:S01]  /*1b550*/  IMAD R4, R4, 0x2, R22 ;  /* 0x0000000204047824 */ /* 0x000fe200078e0216 */
[----:B------:R-:W-:-:S04]  /*1b560*/  ISETP.GE.AND P0, PT, R29, UR4, PT ;  /* 0x000000041d007c0c */ /* 0x000fc8000bf06270 */
[----:B------:R-:W-:Y:S01]  /*1b570*/  ISETP.LT.OR P2, PT, R6, 0x1, P0 ;  /* 0x000000010600780c */ /* 0x000fe20000741670 */
[----:B------:R-:W-:Y:S02]  /*1b580*/  IMAD.MOV.U32 R13, RZ, RZ, R18 ;  /* 0x000000ffff0d7224 */ /* 0x000fe400078e0012 */
[----:B------:R-:W-:Y:S01]  /*1b590*/  IMAD.MOV.U32 R12, RZ, RZ, 0x1 ;  /* 0x00000001ff0c7424 */ /* 0x000fe200078e00ff */
[----:B------:R-:W-:-:S13]  /*1b5a0*/  IADD3 R2, P1, R14, R5, RZ ;  /* 0x000000050e027210 */ /* 0x000fda0007f3e0ff */
[----:B------:R-:W-:Y:S05]  /*1b5b0*/  WARPSYNC.COLLECTIVE R15, `(.L_x_14299) ;  /* 0x000000000f087348 */ /* 0x000fea0003c00000 */
[----:B------:R0:W1:Y:S02]  /*1b5c0*/  SHFL.IDX P6, R14, R13, R12, R11 ;  /* 0x0000000c0d0e7389 */ /* 0x00006400000c000b */
[----:B01----:R-:W-:Y:S01]  /*1b5d0*/  ENDCOLLECTIVE ;  /* 0x000000000000791b */ /* 0x003fe20003800000 */
.L_x_14299:
        /* <DEDUP_REMOVED lines=11> */
.L_x_14300:
[----:B------:R-:W-:Y:S02]  /*1b690*/  IMAD.MOV.U32 R13, RZ, RZ, R18 ;  /* 0x000000ffff0d7224 */ /* 0x000fe400078e0012 */
[----:B------:R-:W-:Y:S02]  /*1b6a0*/  IMAD.MOV.U32 R12, RZ, RZ, 0x2 ;  /* 0x00000002ff0c7424 */ /* 0x000fe400078e00ff */
[----:B------:R-:W-:-:S07]  /*1b6b0*/  IMAD.MOV.U32 R9, RZ, RZ, R14 ;  /* 0x000000ffff097224 */ /* 0x000fce00078e000e */
[----:B------:R-:W-:Y:S05]  /*1b6c0*/  WARPSYNC.COLLECTIVE R15, `(.L_x_14301) ;  /* 0x000000000f087348 */ /* 0x000fea0003c00000 */
[----:B------:R0:W1:Y:S02]  /*1b6d0*/  SHFL.IDX P6, R14, R13, R12, R11 ;  /* 0x0000000c0d0e7389 */ /* 0x00006400000c000b */
[----:B01----:R-:W-:Y:S01]  /*1b6e0*/  ENDCOLLECTIVE ;  /* 0x000000000000791b */ /* 0x003fe20003800000 */
.L_x_14301:
        /* <DEDUP_REMOVED lines=12> */
.L_x_14302:
[----:B------:R-:W-:Y:S02]  /*1b7b0*/  IMAD.MOV.U32 R13, RZ, RZ, R18 ;  /* 0x000000ffff0d7224 */ /* 0x000fe400078e0012 */
[----:B------:R-:W-:Y:S02]  /*1b7c0*/  IMAD.MOV.U32 R12, RZ, RZ, 0x3 ;  /* 0x00000003ff0c7424 */ /* 0x000fe400078e00ff */
[----:B------:R-:W-:-:S07]  /*1b7d0*/  IMAD.MOV.U32 R10, RZ, RZ, R14 ;  /* 0x000000ffff0a7224 */ /* 0x000fce00078e000e */
[----:B------:R-:W-:Y:S05]  /*1b7e0*/  WARPSYNC.COLLECTIVE R15, `(.L_x_14303) ;  /* 0x000000000f087348 */ /* 0x000fea0003c00000 */
[----:B------:R0:W1:Y:S02]  /*1b7f0*/  SHFL.IDX P6, R14, R13, R12, R11 ;  /* 0x0000000c0d0e7389 */ /* 0x00006400000c000b */
[----:B01----:R-:W-:Y:S01]  /*1b800*/  ENDCOLLECTIVE ;  /* 0x000000000000791b */ /* 0x003fe20003800000 */
.L_x_14303:
        /* <DEDUP_REMOVED lines=12> */
.L_x_14304:
[----:B------:R-:W-:Y:S02]  /*1b8d0*/  IMAD.MOV.U32 R13, RZ, RZ, R18 ;  /* 0x000000ffff0d7224 */ /* 0x000fe400078e0012 */
[----:B------:R-:W-:Y:S02]  /*1b8e0*/  IMAD.MOV.U32 R12, RZ, RZ, 0x4 ;  /* 0x00000004ff0c7424 */ /* 0x000fe400078e00ff */
[----:B------:R-:W-:-:S07]  /*1b8f0*/  IMAD.MOV.U32 R9, RZ, RZ, R14 ;  /* 0x000000ffff097224 */ /* 0x000fce00078e000e */
[----:B------:R-:W-:Y:S05]  /*1b900*/  WARPSYNC.COLLECTIVE R15, `(.L_x_14305) ;  /* 0x000000000f087348 */ /* 0x000fea0003c00000 */
[----:B------:R0:W1:Y:S02]  /*1b910*/  SHFL.IDX P6, R14, R13, R12, R11 ;  /* 0x0000000c0d0e7389 */ /* 0x00006400000c000b */
[----:B01----:R-:W-:Y:S01]  /*1b920*/  ENDCOLLECTIVE ;  /* 0x000000000000791b */ /* 0x003fe20003800000 */
.L_x_14305:
        /* <DEDUP_REMOVED lines=12> */
.L_x_14306:
[----:B------:R-:W-:Y:S02]  /*1b9f0*/  IMAD.MOV.U32 R13, RZ, RZ, R18 ;  /* 0x000000ffff0d7224 */ /* 0x000fe400078e0012 */
[----:B------:R-:W-:Y:S02]  /*1ba00*/  IMAD.MOV.U32 R12, RZ, RZ, 0x5 ;  /* 0x00000005ff0c7424 */ /* 0x000fe400078e00ff */
[----:B------:R-:W-:-:S07]  /*1ba10*/  IMAD.MOV.U32 R10, RZ, RZ, R14 ;  /* 0x000000ffff0a7224 */ /* 0x000fce00078e000e */
[----:B------:R-:W-:Y:S05]  /*1ba20*/  WARPSYNC.COLLECTIVE R15, `(.L_x_14307) ;  /* 0x000000000f087348 */ /* 0x000fea0003c00000 */
[----:B------:R0:W1:Y:S02]  /*1ba30*/  SHFL.IDX P6, R14, R13, R12, R11 ;  /* 0x0000000c0d0e7389 */ /* 0x00006400000c000b */
[----:B01----:R-:W-:Y:S01]  /*1ba40*/  ENDCOLLECTIVE ;  /* 0x000000000000791b */ /* 0x003fe20003800000 */
.L_x_14307:
        /* <DEDUP_REMOVED lines=12> */
.L_x_14308:
[----:B------:R-:W-:Y:S02]  /*1bb10*/  IMAD.MOV.U32 R13, RZ, RZ, R18 ;  /* 0x000000ffff0d7224 */ /* 0x000fe400078e0012 */
[----:B------:R-:W-:Y:S02]  /*1bb20*/  IMAD.MOV.U32 R12, RZ, RZ, 0x6 ;  /* 0x00000006ff0c7424 */ /* 0x000fe400078e00ff */
[----:B------:R-:W-:-:S07]  /*1bb30*/  IMAD.MOV.U32 R9, RZ, RZ, R14 ;  /* 0x000000ffff097224 */ /* 0x000fce00078e000e */
[----:B------:R-:W-:Y:S05]  /*1bb40*/  WARPSYNC.COLLECTIVE R15, `(.L_x_14309) ;  /* 0x000000000f087348 */ /* 0x000fea0003c00000 */
[----:B------:R0:W1:Y:S02]  /*1bb50*/  SHFL.IDX P6, R14, R13, R12, R11 ;  /* 0x0000000c0d0e7389 */ /* 0x00006400000c000b */
[----:B01----:R-:W-:Y:S01]  /*1bb60*/  ENDCOLLECTIVE ;  /* 0x000000000000791b */ /* 0x003fe20003800000 */
.L_x_14309:
        /* <DEDUP_REMOVED lines=12> */
.L_x_14310:
[----:B------:R-:W-:Y:S02]  /*1bc30*/  IMAD.MOV.U32 R13, RZ, RZ, R18 ;  /* 0x000000ffff0d7224 */ /* 0x000fe400078e0012 */
[----:B------:R-:W-:Y:S01]  /*1bc40*/  IMAD.MOV.U32 R12, RZ, RZ, 0x7 ;  /* 0x00000007ff0c7424 */ /* 0x000fe200078e00ff */
[----:B------:R-:W-:-:S13]  /*1bc50*/  IADD3 R2, P1, R14, R5, RZ ;  /* 0x000000050e027210 */ /* 0x000fda0007f3e0ff */
[----:B------:R-:W-:Y:S05]  /*1bc60*/  WARPSYNC.COLLECTIVE R15, `(.L_x_14311) ;  /* 0x000000000f087348 */ /* 0x000fea0003c00000 */
[----:B------:R0:W1:Y:S02]  /*1bc70*/  SHFL.IDX P6, R14, R13, R12, R11 ;  /* 0x0000000c0d0e7389 */ /* 0x00006400000c000b */
[----:B01----:R-:W-:Y:S01]  /*1bc80*/  ENDCOLLECTIVE ;  /* 0x000000000000791b */ /* 0x003fe20003800000 */
.L_x_14311:
        /* <DEDUP_REMOVED lines=10> */
.L_x_14312:
[----:B------:R-:W-:Y:S05]  /*1bd30*/  BRA `(.L_x_14313) ;  /* 0xffffffac00dc7947 */ /* 0x000fea000383ffff */
.L_x_14183:
        /* <DEDUP_REMOVED lines=8> */
.L_x_14315:
[----:B------:R-:W-:Y:S05]  /*1bdc0*/  BSYNC B0 ;  /* 0x0000000000007941 */ /* 0x000fea0003800000 */
.L_x_14314:
        /* <DEDUP_REMOVED lines=9> */
.L_x_14316:
        /* <DEDUP_REMOVED lines=23> */
.L_x_14317:
[----:B------:R-:W-:Y:S01]  /*1bfd0*/  IMAD.MOV.U32 R12, RZ, RZ, 0x2 ;  /* 0x00000002ff0c7424 */ /* 0x000fe200078e00ff */
[----:B------:R-:W-:-:S05]  /*1bfe0*/  SEL R4, R14, RZ, P1 ;  /* 0x000000ff0e047207 */ /* 0x000fca0000800000 */
[----:B------:R-:W-:-:S04]  /*1bff0*/  IMAD.IADD R4, R13, 0x1, R4 ;  /* 0x000000010d047824 */ /* 0x000fc800078e0204 */
[----:B------:R-:W-:-:S07]  /*1c000*/  IMAD.MOV.U32 R13, RZ, RZ, R4 ;  /* 0x000000ffff0d7224 */ /* 0x000fce00078e0004 */
[----:B------:R-:W-:Y:S05]  /*1c010*/  WARPSYNC.COLLECTIVE R15, `(.L_x_14318) ;  /* 0x000000000f087348 */ /* 0x000fea0003c00000 */
[----:B------:R0:W1:Y:S02]  /*1c020*/  SHFL.UP P6, R14, R13, R12, R11 ;  /* 0x0400000c0d0e7389 */ /* 0x00006400000c000b */
[----:B01----:R-:W-:Y:S01]  /*1c030*/  ENDCOLLECTIVE ;  /* 0x000000000000791b */ /* 0x003fe20003800000 */
.L_x_14318:
[----:B------:R-:W-:Y:S01]  /*1c040*/  IMAD.MOV.U32 R12, RZ, RZ, 0x4 ;  /* 0x00000004ff0c7424 */ /* 0x000fe200078e00ff */
[----:B------:R-:W-:-:S05]  /*1c050*/  SEL R3, R14, RZ, P2 ;  /* 0x000000ff0e037207 */ /* 0x000fca0001000000 */
[----:B------:R-:W-:-:S04]  /*1c060*/  IMAD.IADD R2, R4, 0x1, R3 ;  /* 0x0000000104027824 */ /* 0x000fc800078e0203 */
[----:B------:R-:W-:-:S07]  /*1c070*/  IMAD.MOV.U32 R13, RZ, RZ, R2 ;  /* 0x000000ffff0d7224 */ /* 0x000fce00078e0002 */
[----:B------:R-:W-:Y:S05]  /*1c080*/  WARPSYNC.COLLECTIVE R15, `(.L_x_14319) ;  /* 0x000000000f087348 */ /* 0x000fea0003c00000 */
[----:B------:R0:W1:Y:S02]  /*1c090*/  SHFL.UP P6, R14, R13, R12, R11 ;  /* 0x0400000c0d0e7389 */ /* 0x00006400000c000b */
[----:B01----:R-:W-:Y:S01]  /*1c0a0*/  ENDCOLLECTIVE ;  /* 0x000000000000791b */ /* 0x003fe20003800000 */
.L_x_14319:
[----:B------:R-:W-:Y:S01]  /*1c0b0*/  IMAD.MOV.U32 R12, RZ, RZ, 0x8 ;  /* 0x00000008ff0c7424 */ /* 0x000fe200078e00ff */
[----:B------:R-:W-:-:S05]  /*1c0c0*/  SEL R3, R14, RZ, P3 ;  /* 0x000000ff0e037207 */ /* 0x000fca0001800000 */
[----:B------:R-:W-:-:S04]  /*1c0d0*/  IMAD.IADD R3, R2, 0x1, R3 ;  /* 0x0000000102037824 */ /* 0x000fc800078e0203 */
[----:B------:R-:W-:-:S07]  /*1c0e0*/  IMAD.MOV.U32 R13, RZ, RZ, R3 ;  /* 0x000000ffff0d7224 */ /* 0x000fce00078e0003 */
[----:B------:R-:W-:Y:S05]  /*1c0f0*/  WARPSYNC.COLLECTIVE R15, `(.L_x_14320) ;  /* 0x000000000f087348 */ /* 0x000fea0003c00000 */
[----:B------:R0:W1:Y:S02]  /*1c100*/  SHFL.UP P6, R14, R13, R12, R11 ;  /* 0x0400000c0d0e7389 */ /* 0x00006400000c000b */
[----:B01----:R-:W-:Y:S01]  /*1c110*/  ENDCOLLECTIVE ;  /* 0x000000000000791b */ /* 0x003fe20003800000 */
.L_x_14320:
[----:B------:R-:W-:Y:S01]  /*1c120*/  IMAD.MOV.U32 R12, RZ, RZ, 0x10 ;  /* 0x00000010ff0c7424 */ /* 0x000fe200078e00ff */
[----:B------:R-:W-:-:S05]  /*1c130*/  SEL R4, R14, RZ, P4 ;  /* 0x000000ff0e047207 */ /* 0x000fca0002000000 */
[----:B------:R-:W-:-:S04]  /*1c140*/  IMAD.IADD R4, R3, 0x1, R4 ;  /* 0x0000000103047824 */ /* 0x000fc800078e0204 */
[----:B------:R-:W-:-:S07]  /*1c150*/  IMAD.MOV.U32 R13, RZ, RZ, R4 ;  /* 0x000000ffff0d7224 */ /* 0x000fce00078e0004 */
[----:B------:R-:W-:Y:S05]  /*1c160*/  WARPSYNC.COLLECTIVE R15, `(.L_x_14321) ;  /* 0x000000000f087348 */ /* 0x000fea0003c00000 */
[----:B------:R0:W1:Y:S02]  /*1c170*/  SHFL.UP P6, R14, R13, R12, R11 ;  /* 0x0400000c0d0e7389 */ /* 0x00006400000c000b */
[----:B01----:R-:W-:Y:S01]  /*1c180*/  ENDCOLLECTIVE ;  /* 0x000000000000791b */ /* 0x003fe20003800000 */
.L_x_14321:
        /* <DEDUP_REMOVED lines=8> */
.L_x_14322:
[----:B------:R-:W-:Y:S05]  /*1c210*/  BRA `(.L_x_14323) ;  /* 0xffffffac00e87947 */ /* 0x000fea000383ffff */
.L_x_14186:
[----:B------:R-:W-:Y:S01]  /*1c220*/  BSSY B0, `(.L_x_14324) ;  /* 0x0000007000007945 */ /* 0x000fe20003800000 */
[----:B------:R-:W-:Y:S02]  /*1c230*/  IMAD.MOV.U32 R12, RZ, RZ, 0x1 ;  /* 0x00000001ff0c7424 */ /* 0x000fe400078e00ff */
[----:B------:R-:W-:Y:S02]  /*1c240*/  IMAD.MOV.U32 R11, RZ, RZ, RZ ;  /* 0x000000ffff0b7224 */ /* 0x000fe400078e00ff */
[----:B------:R-:W-:-:S07]  /*1c250*/  IMAD.MOV.U32 R15, RZ, RZ, -0x1 ;  /* 0xffffffffff0f7424 */ /* 0x000fce00078e00ff */
[----:B------:R-:W-:Y:S05]  /*1c260*/  WARPSYNC.COLLECTIVE R15, `(.L_x_14325) ;  /* 0x000000000f087348 */ /* 0x000fea0003c00000 */
[----:B------:R0:W1:Y:S02]  /*1c270*/  SHFL.UP P6, R14, R13, R12, R11 ;  /* 0x0400000c0d0e7389 */ /* 0x00006400000c000b */
[----:B01----:R-:W-:Y:S01]  /*1c280*/  ENDCOLLECTIVE ;  /* 0x000000000000791b */ /* 0x003fe20003800000 */
.L_x_14325:
[----:B------:R-:W-:Y:S05]  /*1c290*/  BSYNC B0 ;  /* 0x0000000000007941 */ /* 0x000fea0003800000 */
.L_x_14324:
        /* <DEDUP_REMOVED lines=8> */
.L_x_14326:
[----:B------:R-:W-:Y:S01]  /*1c320*/  IMAD.MOV.U32 R12, RZ, RZ, 0x4 ;  /* 0x00000004ff0c7424 */ /* 0x000fe200078e00ff */
[----:B------:R-:W-:-:S05]  /*1c330*/  SEL R2, R14, RZ, P2 ;  /* 0x000000ff0e027207 */ /* 0x000fca0001000000 */
[----:B------:R-:W-:-:S04]  /*1c340*/  IMAD.IADD R2, R13, 0x1, R2 ;  /* 0x000000010d027824 */ /* 0x000fc800078e0202 */
[----:B------:R-:W-:-:S07]  /*1c350*/  IMAD.MOV.U32 R13, RZ, RZ, R2 ;  /* 0x000000ffff0d7224 */ /* 0x000fce00078e0002 */
[----:B------:R-:W-:Y:S05]  /*1c360*/  WARPSYNC.COLLECTIVE R15, `(.L_x_14327) ;  /* 0x000000000f087348 */ /* 0x000fea0003c00000 */
[----:B------:R0:W1:Y:S02]  /*1c370*/  SHFL.UP P6, R14, R13, R12, R11 ;  /* 0x0400000c0d0e7389 */ /* 0x00006400000c000b */
[----:B01----:R-:W-:Y:S01]  /*1c380*/  ENDCOLLECTIVE ;  /* 0x000000000000791b */ /* 0x003fe20003800000 */
.L_x_14327:
[----:B------:R-:W-:Y:S01]  /*1c390*/  IMAD.MOV.U32 R12, RZ, RZ, 0x8 ;  /* 0x00000008ff0c7424 */ /* 0x000fe200078e00ff */
[----:B------:R-:W-:-:S05]  /*1c3a0*/  SEL R3, R14, RZ, P3 ;  /* 0x000000ff0e037207 */ /* 0x000fca0001800000 */
[----:B------:R-:W-:-:S04]  /*1c3b0*/  IMAD.IADD R3, R2, 0x1, R3 ;  /* 0x0000000102037824 */ /* 0x000fc800078e0203 */
[----:B------:R-:W-:-:S07]  /*1c3c0*/  IMAD.MOV.U32 R13, RZ, RZ, R3 ;  /* 0x000000ffff0d7224 */ /* 0x000fce00078e0003 */
[----:B------:R-:W-:Y:S05]  /*1c3d0*/  WARPSYNC.COLLECTIVE R15, `(.L_x_14328) ;  /* 0x000000000f087348 */ /* 0x000fea0003c00000 */
[----:B------:R0:W1:Y:S02]  /*1c3e0*/  SHFL.UP P6, R14, R13, R12, R11 ;  /* 0x0400000c0d0e7389 */ /* 0x00006400000c000b */
[----:B01----:R-:W-:Y:S01]  /*1c3f0*/  ENDCOLLECTIVE ;  /* 0x000000000000791b */ /* 0x003fe20003800000 */
.L_x_14328:
[----:B------:R-:W-:Y:S01]  /*1c400*/  IMAD.MOV.U32 R12, RZ, RZ, 0x10 ;  /* 0x00000010ff0c7424 */ /* 0x000fe200078e00ff */
[----:B------:R-:W-:-:S05]  /*1c410*/  SEL R4, R14, RZ, P4 ;  /* 0x000000ff0e047207 */ /* 0x000fca0002000000 */
[----:B------:R-:W-:-:S04]  /*1c420*/  IMAD.IADD R4, R3, 0x1, R4 ;  /* 0x0000000103047824 */ /* 0x000fc800078e0204 */
[----:B------:R-:W-:-:S07]  /*1c430*/  IMAD.MOV.U32 R13, RZ, RZ, R4 ;  /* 0x000000ffff0d7224 */ /* 0x000fce00078e0004 */
[----:B------:R-:W-:Y:S05]  /*1c440*/  WARPSYNC.COLLECTIVE R15, `(.L_x_14329) ;  /* 0x000000000f087348 */ /* 0x000fea0003c00000 */
[----:B------:R0:W1:Y:S02]  /*1c450*/  SHFL.UP P6, R14, R13, R12, R11 ;  /* 0x0400000c0d0e7389 */ /* 0x00006400000c000b */
[----:B01----:R-:W-:Y:S01]  /*1c460*/  ENDCOLLECTIVE ;  /* 0x000000000000791b */ /* 0x003fe20003800000 */
.L_x_14329:
        /* <DEDUP_REMOVED lines=8> */
.L_x_14330:
[----:B------:R-:W-:Y:S05]  /*1c4f0*/  BRA `(.L_x_14331) ;  /* 0xffffffac00d47947 */ /* 0x000fea000383ffff */
.L_x_14188:
[----:B------:R-:W-:Y:S01]  /*1c500*/  BSSY B0, `(.L_x_14332) ;  /* 0x0000006000007945 */ /* 0x000fe20003800000 */
[----:B------:R-:W-:Y:S01]  /*1c510*/  PLOP3.LUT P6, PT, P6, PT, PT, 0x8, 0x0 ;  /* 0x000000000000781c */ /* 0x000fe200037ce170 */
[----:B------:R-:W-:-:S12]  /*1c520*/  IMAD.MOV.U32 R15, RZ, RZ, -0x1 ;  /* 0xffffffffff0f7424 */ /* 0x000fd800078e00ff */
[----:B0-----:R-:W-:Y:S05]  /*1c530*/  WARPSYNC.COLLECTIVE R15, `(.L_x_14333) ;  /* 0x000000000f087348 */ /* 0x001fea0003c00000 */
[----:B------:R-:W-:Y:S01]  /*1c540*/  VOTE.ANY R14, PT, P6 ;  /* 0x00000000000e7806 */ /* 0x000fe200030e0100 */
[----:B0-----:R-:W-:Y:S06]  /*1c550*/  ENDCOLLECTIVE ;  /* 0x000000000000791b */ /* 0x001fec0003800000 */
.L_x_14333:
[----:B------:R-:W-:Y:S05]  /*1c560*/  BSYNC B0 ;  /* 0x0000000000007941 */ /* 0x000fea0003800000 */
.L_x_14332:
        /* <DEDUP_REMOVED lines=10> */
.L_x_14334:
[----:B------:R-:W-:Y:S02]  /*1c610*/  IMAD.MOV.U32 R13, RZ, RZ, R5 ;  /* 0x000000ffff0d7224 */ /* 0x000fe400078e0005 */
[----:B------:R-:W-:-:S07]  /*1c620*/  IMAD.MOV.U32 R17, RZ, RZ, R14 ;  /* 0x000000ffff117224 */ /* 0x000fce00078e000e */
[----:B------:R-:W-:Y:S05]  /*1c630*/  WARPSYNC.COLLECTIVE R15, `(.L_x_14335) ;  /* 0x000000000f087348 */ /* 0x000fea0003c00000 */
[----:B------:R0:W1:Y:S02]  /*1c640*/  SHFL.IDX P6, R14, R13, R12, R11 ;  /* 0x0000000c0d0e7389 */ /* 0x00006400000c000b */
[----:B01----:R-:W-:Y:S01]  /*1c650*/  ENDCOLLECTIVE ;  /* 0x000000000000791b */ /* 0x003fe20003800000 */
.L_x_14335:
[----:B------:R-:W-:Y:S01]  /*1c660*/  IMAD.MOV.U32 R5, RZ, RZ, R14 ;  /* 0x000000ffff057224 */ /* 0x000fe200078e000e */
[----:B------:R-:W-:Y:S06]  /*1c670*/  BRA `(.L_x_14336) ;  /* 0xffffffac00b47947 */ /* 0x000fec000383ffff */
.L_x_14190:
[----:B------:R-:W-:Y:S01]  /*1c680*/  BSSY B0, `(.L_x_14337) ;  /* 0x0000007000007945 */ /* 0x000fe20003800000 */
[----:B------:R-:W-:Y:S02]  /*1c690*/  IMAD.MOV.U32 R13, RZ, RZ, R2 ;  /* 0x000000ffff0d7224 */ /* 0x000fe400078e0002 */
[----:B------:R-:W-:Y:S02]  /*1c6a0*/  IMAD.MOV.U32 R11, RZ, RZ, 0x1f ;  /* 0x0000001fff0b7424 */ /* 0x000fe400078e00ff */
[----:B------:R-:W-:-:S07]  /*1c6b0*/  IMAD.MOV.U32 R15, RZ, RZ, -0x1 ;  /* 0xffffffffff0f7424 */ /* 0x000fce00078e00ff */
[----:B0123--:R-:W-:Y:S05]  /*1c6c0*/  WARPSYNC.COLLECTIVE R15, `(.L_x_14338) ;  /* 0x000000000f087348 */ /* 0x00ffea0003c00000 */
[----:B------:R4:W0:Y:S02]  /*1c6d0*/  SHFL.IDX P6, R14, R13, R12, R11 ;  /* 0x0000000c0d0e7389 */ /* 0x00082400000c000b */
[----:B01234-:R-:W-:Y:S01]  /*1c6e0*/  ENDCOLLECTIVE ;  /* 0x000000000000791b */ /* 0x01ffe20003800000 */
.L_x_14338:
[----:B------:R-:W-:Y:S05]  /*1c6f0*/  BSYNC B0 ;  /* 0x0000000000007941 */ /* 0x000fea0003800000 */
.L_x_14337:
[----:B------:R-:W-:Y:S01]  /*1c700*/  IMAD.MOV.U32 R16, RZ, RZ, R14 ;  /* 0x000000ffff107224 */ /* 0x000fe200078e000e */
[----:B------:R-:W-:Y:S06]  /*1c710*/  BRA `(.L_x_14189) ;  /* 0xffffffac00a47947 */ /* 0x000fec000383ffff */
.L_x_14196:
[----:B0-----:R0:W2:Y:S02]  /*1c720*/  SYNCS.PHASECHK.TRANS64.TRYWAIT P0, [R4+URZ+0x16820], R0 ;  /* 0x01682000040075a7 */ /* 0x0010a4000800017f */
[----:B--2---:R-:W-:Y:S05]  /*1c730*/  @!P0 NANOSLEEP.SYNCS 0x989680 ;  /* 0x009896800000895d */ /* 0x004fea0003900000 */
[----:B------:R-:W2:Y:S02]  /*1c740*/  @!P0 SYNCS.PHASECHK.TRANS64 P0, [R4+URZ+0x16820], R0 ;  /* 0x01682000040085a7 */ /* 0x000ea4000800007f */
[----:B--2---:R-:W-:Y:S05]  /*1c750*/  @!P0 BRA `(.L_x_14196) ;  /* 0xfffffffc00f08947 */ /* 0x004fea000383ffff */
[----:B------:R-:W-:Y:S05]  /*1c760*/  BRA `(.L_x_14339) ;  /* 0xffffffb400fc7947 */ /* 0x000fea000383ffff */
.L_x_14197:
        /* <DEDUP_REMOVED lines=11> */
.L_x_14341:
[----:B------:R-:W-:Y:S05]  /*1c820*/  BSYNC B0 ;  /* 0x0000000000007941 */ /* 0x000fea0003800000 */
.L_x_14340:
[----:B------:R-:W-:Y:S05]  /*1c830*/  BRA `(.L_x_14342) ;  /* 0xffffffb400e47947 */ /* 0x000fea000383ffff */
.L_x_14200:
[----:B------:R-:W-:Y:S01]  /*1c840*/  BSSY B1, `(.L_x_14343) ;  /* 0x0000006000017945 */ /* 0x000fe20003800000 */
[----:B------:R-:W-:-:S07]  /*1c850*/  IMAD.MOV.U32 R15, RZ, RZ, -0x1 ;  /* 0xffffffffff0f7424 */ /* 0x000fce00078e00ff */
[----:B01----:R-:W-:Y:S05]  /*1c860*/  WARPSYNC.COLLECTIVE R15, `(.L_x_14344) ;  /* 0x000000000f0c7348 */ /* 0x003fea0003c00000 */
[----:B------:R-:W-:Y:S02]  /*1c870*/  ELECT P6, UR62, PT ;  /* 0x00000000003e782f */ /* 0x000fe400038c0000 */
[----:B------:R-:W-:Y:S01]  /*1c880*/  MOV R14, UR62 ;  /* 0x0000003e000e7c02 */ /* 0x000fe20008000f00 */
[----:B01----:R-:W-:Y:S10]  /*1c890*/  ENDCOLLECTIVE ;  /* 0x000000000000791b */ /* 0x003ff40003800000 */
.L_x_14344:
[----:B------:R-:W-:Y:S05]  /*1c8a0*/  BSYNC B1 ;  /* 0x0000000000017941 */ /* 0x000fea0003800000 */
.L_x_14343:
[----:B------:R-:W-:Y:S05]  /*1c8b0*/  BRA `(.L_x_14345) ;  /* 0xffffffb400dc7947 */ /* 0x000fea000383ffff */
.L_x_14202:
[----:B0-----:R0:W2:Y:S02]  /*1c8c0*/  SYNCS.PHASECHK.TRANS64.TRYWAIT P1, [R5+URZ+0x16840], R0 ;  /* 0x01684000050075a7 */ /* 0x0010a4000802017f */
[----:B--2---:R-:W-:Y:S05]  /*1c8d0*/  @!P1 NANOSLEEP.SYNCS 0x989680 ;  /* 0x009896800000995d */ /* 0x004fea0003900000 */
[----:B------:R-:W2:Y:S02]  /*1c8e0*/  @!P1 SYNCS.PHASECHK.TRANS64 P1, [R5+URZ+0x16840], R0 ;  /* 0x01684000050095a7 */ /* 0x000ea4000802007f */
[----:B--2---:R-:W-:Y:S05]  /*1c8f0*/  @!P1 BRA `(.L_x_14202) ;  /* 0xfffffffc00f09947 */ /* 0x004fea000383ffff */
[----:B------:R-:W-:Y:S05]  /*1c900*/  BRA `(.L_x_14346) ;  /* 0xffffffb400fc7947 */ /* 0x000fea000383ffff */
.L_x_14204:
[----:B--2---:R2:W3:Y:S02]  /*1c910*/  SYNCS.PHASECHK.TRANS64.TRYWAIT P1, [R25+URZ+0x16840], R2 ;  /* 0x01684002190075a7 */ /* 0x0044e4000802017f */
[----:B---3--:R-:W-:Y:S05]  /*1c920*/  @!P1 NANOSLEEP.SYNCS 0x989680 ;  /* 0x009896800000995d */ /* 0x008fea0003900000 */
[----:B------:R-:W3:Y:S02]  /*1c930*/  @!P1 SYNCS.PHASECHK.TRANS64 P1, [R25+URZ+0x16840], R2 ;  /* 0x01684002190095a7 */ /* 0x000ee4000802007f */
[----:B---3--:R-:W-:Y:S05]  /*1c940*/  @!P1 BRA `(.L_x_14204) ;  /* 0xfffffffc00f09947 */ /* 0x008fea000383ffff */
[----:B------:R-:W-:Y:S05]  /*1c950*/  BRA `(.L_x_14347) ;  /* 0xffffffb800087947 */ /* 0x000fea000383ffff */
.L_x_14206:
[----:B---3--:R3:W4:Y:S02]  /*1c960*/  SYNCS.PHASECHK.TRANS64.TRYWAIT P1, [R5+URZ+0x16860], R0 ;  /* 0x01686000050075a7 */ /* 0x008724000802017f */
[----:B----4-:R-:W-:Y:S05]  /*1c970*/  @!P1 NANOSLEEP.SYNCS 0x989680 ;  /* 0x009896800000995d */ /* 0x010fea0003900000 */
[----:B------:R-:W4:Y:S02]  /*1c980*/  @!P1 SYNCS.PHASECHK.TRANS64 P1, [R5+URZ+0x16860], R0 ;  /* 0x01686000050095a7 */ /* 0x000f24000802007f */
[----:B----4-:R-:W-:Y:S05]  /*1c990*/  @!P1 BRA `(.L_x_14206) ;  /* 0xfffffffc00f09947 */ /* 0x010fea000383ffff */
[----:B------:R-:W-:Y:S05]  /*1c9a0*/  BRA `(.L_x_14348) ;  /* 0xffffffb800047947 */ /* 0x000fea000383ffff */
.L_x_14349:
        /* <DEDUP_REMOVED lines=13> */
.L_x_15996:


//--------------------- .text._ZN7cutlass13device_kernelIN5flash11enable_sm90INS1_16FlashAttnFwdSm90INS1_25CollectiveMainloopFwdSm90ILi2EN4cute5tupleIJNS5_1CILi1EEES8_S8_EEENS6_IJNS7_ILi192EEENS7_ILi128EEENS7_ILi64EEEEEELi64ENS_10bfloat16_tEfNS_4arch4Sm90ELb0ELb1ELb1ELb1ELb1ELb1ELb0ELb1ELb1ELb1ELb1ELb0EEENS1_21CollectiveEpilogueFwdINS6_IJSA_SC_SB_EEES9_SE_SG_Li384ELb1ELb1ELb1ELb0EEENS1_36VarlenDynamicPersistentTileSchedulerILi192ELi128ELi384ELi128ELb1ELb1ELb1ELb1ELb0ELb1EEEEEEEEEvNT_6ParamsE --------------------------
	.section	.text._ZN7cutlass13device_kernelIN5flash11enable_sm90INS1_16FlashAttnFwdSm90INS1_25CollectiveMainloopFwdSm90ILi2EN4cute5tupleIJNS5_1CILi1EEES8_S8_EEENS6_IJNS7_ILi192EEENS7_ILi128EEENS7_ILi64EEEEEELi64ENS_10bfloat16_tEfNS_4arch4Sm90ELb0ELb1ELb1ELb1ELb1ELb1ELb0ELb1ELb1ELb1ELb1ELb0EEENS1_21CollectiveEpilogueFwdINS6_IJSA_SC_SB_EEES9_SE_SG_Li384ELb1ELb1ELb1ELb0EEENS1_36VarlenDynamicPersistentTileSchedulerILi192ELi128ELi384ELi128ELb1ELb1ELb1ELb1ELb0ELb1EEEEEEEEEvNT_6ParamsE,"ax",@progbits
	.align	128
.text._ZN7cutlass13device_kernelIN5flash11enable_sm90INS1_16FlashAttnFwdSm90INS1_25CollectiveMainloopFwdSm90ILi2EN4cute5tupleIJNS5_1CILi1EEES8_S8_EEENS6_IJNS7_ILi192EEENS7_ILi128EEENS7_ILi64EEEEEELi64ENS_10bfloat16_tEfNS_4arch4Sm90ELb0ELb1ELb1ELb1ELb1ELb1ELb0ELb1ELb1ELb1ELb1ELb0EEENS1_21CollectiveEpilogueFwdINS6_IJSA_SC_SB_EEES9_SE_SG_Li384ELb1ELb1ELb1ELb0EEENS1_36VarlenDynamicPersistentTileSchedulerILi192ELi128ELi384ELi128ELb1ELb1ELb1ELb1ELb0ELb1EEEEEEEEEvNT_6ParamsE:
        .type           _ZN7cutlass13device_kernelIN5flash11enable_sm90INS1_16FlashAttnFwdSm90INS1_25CollectiveMainloopFwdSm90ILi2EN4cute5tupleIJNS5_1CILi1EEES8_S8_EEENS6_IJNS7_ILi192EEENS7_ILi128EEENS7_ILi64EEEEEELi64ENS_10bfloat16_tEfNS_4arch4Sm90ELb0ELb1ELb1ELb1ELb1ELb1ELb0ELb1ELb1ELb1ELb1ELb0EEENS1_21CollectiveEpilogueFwdINS6_IJSA_SC_SB_EEES9_SE_SG_Li384ELb1ELb1ELb1ELb0EEENS1_36VarlenDynamicPersistentTileSchedulerILi192ELi128ELi384ELi128ELb1ELb1ELb1ELb1ELb0ELb1EEEEEEEEEvNT_6ParamsE,@function
        .size           _ZN7cutlass13device_kernelIN5flash11enable_sm90INS1_16FlashAttnFwdSm90INS1_25CollectiveMainloopFwdSm90ILi2EN4cute5tupleIJNS5_1CILi1EEES8_S8_EEENS6_IJNS7_ILi192EEENS7_ILi128EEENS7_ILi64EEEEEELi64ENS_10bfloat16_tEfNS_4arch4Sm90ELb0ELb1ELb1ELb1ELb1ELb1ELb0ELb1ELb1ELb1ELb1ELb0EEENS1_21CollectiveEpilogueFwdINS6_IJSA_SC_SB_EEES9_SE_SG_Li384ELb1ELb1ELb1ELb0EEENS1_36VarlenDynamicPersistentTileSchedulerILi192ELi128ELi384ELi128ELb1ELb1ELb1ELb1ELb0ELb1EEEEEEEEEvNT_6ParamsE,(.L_x_15997 - _ZN7cutlass13device_kernelIN5flash11enable_sm90INS1_16FlashAttnFwdSm90INS1_25CollectiveMainloopFwdSm90ILi2EN4cute5tupleIJNS5_1CILi1EEES8_S8_EEENS6_IJNS7_ILi192EEENS7_ILi128EEENS7_ILi64EEEEEELi64ENS_10bfloat16_tEfNS_4arch4Sm90ELb0ELb1ELb1ELb1ELb1ELb1ELb0ELb1ELb1ELb1ELb1ELb0EEENS1_21CollectiveEpilogueFwdINS6_IJSA_SC_SB_EEES9_SE_SG_Li384ELb1ELb1ELb1ELb0EEENS1_36VarlenDynamicPersistentTileSchedulerILi192ELi128ELi384ELi128ELb1ELb1ELb1ELb1ELb0ELb1EEEEEEEEEvNT_6ParamsE)
        .other          _ZN7cutlass13device_kernelIN5flash11enable_sm90INS1_16FlashAttnFwdSm90INS1_25CollectiveMainloopFwdSm90ILi2EN4cute5tupleIJNS5_1CILi1EEES8_S8_EEENS6_IJNS7_ILi192EEENS7_ILi128EEENS7_ILi64EEEEEELi64ENS_10bfloat16_tEfNS_4arch4Sm90ELb0ELb1ELb1ELb1ELb1ELb1ELb0ELb1ELb1ELb1ELb1ELb0EEENS1_21CollectiveEpilogueFwdINS6_IJSA_SC_SB_EEES9_SE_SG_Li384ELb1ELb1ELb1ELb0EEENS1_36VarlenDynamicPersistentTileSchedulerILi192ELi128ELi384ELi128ELb1ELb1ELb1ELb1ELb0ELb1EEEEEEEEEvNT_6ParamsE,@"STO_CUDA_ENTRY STV_DEFAULT"
_ZN7cutlass13device_kernelIN5flash11enable_sm90INS1_16FlashAttnFwdSm90INS1_25CollectiveMainloopFwdSm90ILi2EN4cute5tupleIJNS5_1CILi1EEES8_S8_EEENS6_IJNS7_ILi192EEENS7_ILi128EEENS7_ILi64EEEEEELi64ENS_10bfloat16_tEfNS_4arch4Sm90ELb0ELb1ELb1ELb1ELb1ELb1ELb0ELb1ELb1ELb1ELb1ELb0EEENS1_21CollectiveEpilogueFwdINS6_IJSA_SC_SB_EEES9_SE_SG_Li384ELb1ELb1ELb1ELb0EEENS1_36VarlenDynamicPersistentTileSchedulerILi192ELi128ELi384ELi128ELb1ELb1ELb1ELb1ELb0ELb1EEEEEEEEEvNT_6ParamsE:
        /* <DEDUP_REMOVED lines=18> */
.L_x_14351:
[----:B------:R-:W-:Y:S05]  /*0120*/  BSYNC B0 ;  /* 0x0000000000007941 */ /* 0x000fea0003800000 */
.L_x_14350:
        /* <DEDUP_REMOVED lines=41> */
.L_x_14352:
        /* <DEDUP_REMOVED lines=22> */
.L_x_14353:
        /* <DEDUP_REMOVED lines=18> */
.L_x_14354:
        /* <DEDUP_REMOVED lines=22> */
.L_x_14355:
        /* <DEDUP_REMOVED lines=22> */
.L_x_14356:
        /* <DEDUP_REMOVED lines=8> */
.L_x_14359:
        /* <DEDUP_REMOVED lines=22> */
[----:B------:R-:W-:Y:S01]  /*0ae0*/  IMAD.MOV.U32 R23, RZ, RZ, RZ ;  /* 0x000000ffff177224 */ /* 0x000fe200078e00ff */
[----:B------:R-:W-:Y:S01]  /*0af0*/  ULOP3.LUT UR39, UR37, 0x1, URZ, 0xfc, !UPT ;  /* 0x0000000125277892 */ /* 0x000fe2000f8efc3f */
[----:B------:R-:W-:Y:S01]  /*0b00*/  IMAD.MOV.U32 R154, RZ, RZ, RZ ;  /* 0x000000ffff9a7224 */ /* 0x000fe200078e00ff */
[----:B------:R-:W-:Y:S01]  /*0b10*/  UMOV UR36, URZ ;  /* 0x0000003f00247c82 */ /* 0x000fe20008000000 */
[----:B------:R-:W-:Y:S02]  /*0b20*/  IMAD.MOV.U32 R19, RZ, RZ, RZ ;  /* 0x000000ffff137224 */ /* 0x000fe400078e00ff */
[----:B0-----:R-:W-:-:S05]  /*0b30*/  VIADD R13, R0, 0xffffff80 ;  /* 0xffffff80000d7836 */ /* 0x001fca0000000000 */
[----:B------:R-:W-:-:S04]  /*0b40*/  SHF.R.S32.HI R0, RZ, 0x1f, R13 ;  /* 0x0000001fff007819 */ /* 0x000fc8000001140d */
[CC--:B------:R-:W-:Y:S02]  /*0b50*/  LEA.HI R3, R0.reuse, R13.reuse, RZ, 0x7 ;  /* 0x0000000d00037211 */ /* 0x0c0fe400078f38ff */
[CC--:B------:R-:W-:Y:S02]  /*0b60*/  LEA.HI R5, R0.reuse, R13.reuse, RZ, 0x4 ;  /* 0x0000000d00057211 */ /* 0x0c0fe400078f20ff */
[----:B------:R-:W-:Y:S02]  /*0b70*/  LOP3.LUT R4, R3, 0xffffff80, RZ, 0xc0, !PT ;  /* 0xffffff8003047812 */ /* 0x000fe400078ec0ff */
[----:B------:R-:W-:Y:S02]  /*0b80*/  SHF.R.S32.HI R12, RZ, 0x7, R3 ;  /* 0x00000007ff0c7819 */ /* 0x000fe40000011403 */
[----:B------:R-:W-:Y:S01]  /*0b90*/  SHF.R.S32.HI R6, RZ, 0x4, R5 ;  /* 0x00000004ff067819 */ /* 0x000fe20000011405 */
[----:B------:R-:W-:Y:S01]  /*0ba0*/  IMAD.IADD R11, R13, 0x1, -R4 ;  /* 0x000000010d0b7824 */ /* 0x000fe200078e0a04 */
[----:B------:R-:W-:-:S02]  /*0bb0*/  LEA.HI R4, R0, R13, RZ, 0x5 ;  /* 0x0000000d00047211 */ /* 0x000fc400078f28ff */
[----:B------:R-:W-:Y:S02]  /*0bc0*/  LOP3.LUT R3, R5, 0x3fffff0, RZ, 0xc0, !PT ;  /* 0x03fffff005037812 */ /* 0x000fe400078ec0ff */
[----:B------:R-:W-:Y:S02]  /*0bd0*/  SHF.R.S32.HI R7, RZ, 0x1f, R11 ;  /* 0x0000001fff077819 */ /* 0x000fe4000001140b */
[----:B------:R-:W-:Y:S01]  /*0be0*/  SHF.R.S32.HI R14, RZ, 0x5, R4 ;  /* 0x00000005ff0e7819 */ /* 0x000fe20000011404 */
[----:B------:R-:W-:Y:S01]  /*0bf0*/  IMAD.HI R4, R12, 0x55555556, RZ ;  /* 0x555555560c047827 */ /* 0x000fe200078e02ff */
[----:B------:R-:W-:Y:S02]  /*0c00*/  LEA.HI R8, R7, R11, RZ, 0x2 ;  /* 0x0000000b07087211 */ /* 0x000fe400078f10ff */
[----:B------:R-:W-:Y:S01]  /*0c10*/  LEA.HI R5, R5, R6, RZ, 0x1 ;  /* 0x0000000605057211 */ /* 0x000fe200078f08ff */
[----:B------:R-:W-:Y:S01]  /*0c20*/  IMAD.IADD R3, R13, 0x1, -R3 ;  /* 0x000000010d037824 */ /* 0x000fe200078e0a03 */
[----:B------:R-:W-:-:S02]  /*0c30*/  SHF.R.S32.HI R9, RZ, 0x2, R8 ;  /* 0x00000002ff097819 */ /* 0x000fc40000011408 */
[----:B------:R-:W-:Y:S02]  /*0c40*/  SHF.R.S32.HI R10, RZ, 0x1f, R8 ;  /* 0x0000001fff0a7819 */ /* 0x000fe40000011408 */
[----:B------:R-:W-:Y:S02]  /*0c50*/  LEA.HI R7, R7, R11, RZ, 0x5 ;  /* 0x0000000b07077211 */ /* 0x000fe400078f28ff */
[----:B------:R-:W-:Y:S02]  /*0c60*/  LEA.HI R10, R10, R9, RZ, 0x3 ;  /* 0x000000090a0a7211 */ /* 0x000fe400078f18ff */
[----:B------:R-:W-:Y:S02]  /*0c70*/  LOP3.LUT R5, R5, 0x1ffffffe, RZ, 0xc0, !PT ;  /* 0x1ffffffe05057812 */ /* 0x000fe400078ec0ff */
[----:B------:R-:W-:Y:S02]  /*0c80*/  LOP3.LUT R10, R10, 0xfffffff8, RZ, 0xc0, !PT ;  /* 0xfffffff80a0a7812 */ /* 0x000fe400078ec0ff */
[----:B------:R-:W-:Y:S01]  /*0c90*/  LEA.HI R4, R4, R4, RZ, 0x1 ;  /* 0x0000000404047211 */ /* 0x000fe200078f08ff */
[----:B------:R-:W-:Y:S01]  /*0ca0*/  IMAD.IADD R5, R6, 0x1, -R5 ;  /* 0x0000000106057824 */ /* 0x000fe200078e0a05 */
[----:B------:R-:W-:Y:S01]  /*0cb0*/  SHF.R.S32.HI R7, RZ, 0x5, R7 ;  /* 0x00000005ff077819 */ /* 0x000fe20000011407 */
[----:B------:R-:W-:Y:S01]  /*0cc0*/  IMAD.IADD R10, R9, 0x1, -R10 ;  /* 0x00000001090a7824 */ /* 0x000fe200078e0a0a */
[----:B------:R-:W-:Y:S01]  /*0cd0*/  LOP3.LUT R8, R8, 0x7ffffffc, RZ, 0xc0, !PT ;  /* 0x7ffffffc08087812 */ /* 0x000fe200078ec0ff */
[----:B------:R-:W-:Y:S01]  /*0ce0*/  IMAD R6, R14, 0x10, R3 ;  /* 0x000000100e067824 */ /* 0x000fe200078e0203 */
[----:B------:R-:W-:Y:S01]  /*0cf0*/  LEA.HI R3, R0, R13, RZ, 0x2 ;  /* 0x0000000d00037211 */ /* 0x000fe200078f10ff */
[----:B------:R-:W-:-:S02]  /*0d00*/  IMAD R4, R4, -0x3, R12 ;  /* 0xfffffffd04047824 */ /* 0x000fc400078e020c */
[----:B------:R-:W-:Y:S01]  /*0d10*/  IMAD R7, R7, 0x10, R10 ;  /* 0x0000001007077824 */ /* 0x000fe200078e020a */
[----:B------:R-:W-:Y:S01]  /*0d20*/  SHF.R.S32.HI R12, RZ, 0x2, R3 ;  /* 0x00000002ff0c7819 */ /* 0x000fe20000011403 */
[----:B------:R-:W-:Y:S02]  /*0d30*/  IMAD R6, R6, 0x8, R5 ;  /* 0x0000000806067824 */ /* 0x000fe400078e0205 */
[----:B------:R-:W-:Y:S01]  /*0d40*/  IMAD R9, R4, 0x40, R7 ;  /* 0x0000004004097824 */ /* 0x000fe200078e0207 */
[----:B------:R-:W-:Y:S01]  /*0d50*/  LEA.HI R4, R0, R13, RZ, 0x3 ;  /* 0x0000000d00047211 */ /* 0x000fe200078f18ff */
[----:B------:R-:W-:Y:S01]  /*0d60*/  VIADD R7, R12, 0x60 ;  /* 0x000000600c077836 */ /* 0x000fe20000000000 */
[----:B------:R-:W-:Y:S01]  /*0d70*/  SHF.R.S32.HI R0, RZ, 0x1f, R3 ;  /* 0x0000001fff007819 */ /* 0x000fe20000011403 */
[----:B------:R-:W-:Y:S01]  /*0d80*/  IMAD.IADD R8, R11, 0x1, -R8 ;  /* 0x000000010b087824 */ /* 0x000fe200078e0a08 */
[----:B------:R-:W-:Y:S01]  /*0d90*/  LOP3.LUT R3, R3, 0xfffffffc, RZ, 0xc0, !PT ;  /* 0xfffffffc03037812 */ /* 0x000fe200078ec0ff */
[----:B------:R-:W-:Y:S01]  /*0da0*/  STL [R1+0x5c], R9 ;  /* 0x00005c0901007387 */ /* 0x000fe20000100800 */
[----:B------:R-:W-:Y:S01]  /*0db0*/  LEA.HI R0, R0, R12, RZ, 0x3 ;  /* 0x0000000c00007211 */ /* 0x000fe200078f18ff */
[----:B------:R-:W-:Y:S01]  /*0dc0*/  IMAD.SHL.U32 R155, R8, 0x2, RZ ;  /* 0x00000002089b7824 */ /* 0x000fe200078e00ff */
[----:B------:R-:W-:Y:S01]  /*0dd0*/  LOP3.LUT R4, R4, 0xfffffff8, RZ, 0xc0, !PT ;  /* 0xfffffff804047812 */ /* 0x000fe200078ec0ff */
[C---:B------:R-:W-:Y:S01]  /*0de0*/  IMAD.IADD R10, R13.reuse, 0x1, -R3 ;  /* 0x000000010d0a7824 */ /* 0x040fe200078e0a03 */
[----:B------:R-:W-:Y:S01]  /*0df0*/  LOP3.LUT R0, R0, 0xfffffff8, RZ, 0xc0, !PT ;  /* 0xfffffff800007812 */ /* 0x000fe200078ec0ff */
[----:B------:R-:W-:Y:S01]  /*0e00*/  STL [R1+0x14], RZ ;  /* 0x000014ff01007387 */ /* 0x000fe20000100800 */
[----:B------:R-:W-:Y:S01]  /*0e10*/  SHF.R.S32.HI R5, RZ, 0x1f, R7 ;  /* 0x0000001fff057819 */ /* 0x000fe20000011407 */
[----:B------:R-:W-:Y:S01]  /*0e20*/  IMAD.IADD R3, R13, 0x1, -R4 ;  /* 0x000000010d037824 */ /* 0x000fe200078e0a04 */
[----:B------:R-:W-:Y:S01]  /*0e30*/  LEA.HI R3, R10, R10, RZ, 0x1 ;  /* 0x0000000a0a037211 */ /* 0x000fe200078f08ff */
[----:B------:R-:W-:Y:S01]  /*0e40*/  IMAD.IADD R0, R12, 0x1, -R0 ;  /* 0x000000010c007824 */ /* 0x000fe200078e0a00 */
[----:B------:R-:W-:Y:S01]  /*0e50*/  LEA.HI R5, R5, R7, RZ, 0x3 ;  /* 0x0000000705057211 */ /* 0x000fe200078f18ff */
[----:B------:R-:W-:Y:S01]  /*0e60*/  IMAD.SHL.U32 R4, R7, 0x40, RZ ;  /* 0x0000004007047824 */ /* 0x000fe200078e00ff */
[----:B------:R-:W-:Y:S01]  /*0e70*/  LOP3.LUT R3, R3, 0x1ffffffe, RZ, 0xc0, !PT ;  /* 0x1ffffffe03037812 */ /* 0x000fe200078ec0ff */
[----:B------:R-:W-:Y:S01]  /*0e80*/  IMAD.SHL.U32 R152, R10, 0x4, RZ ;  /* 0x000000040a987824 */ /* 0x000fe200078e00ff */
[----:B------:R0:W-:Y:S01]  /*0e90*/  STL [R1+0x44], R0 ;  /* 0x0000440001007387 */ /* 0x0001e20000100800 */
[----:B------:R-:W-:-:S02]  /*0ea0*/  IMAD.SHL.U32 R5, R5, 0x40, RZ ;  /* 0x0000004005057824 */ /* 0x000fc400078e00ff */
[C---:B------:R-:W-:Y:S02]  /*0eb0*/  IMAD.SHL.U32 R16, R10.reuse, 0x8, RZ ;  /* 0x000000080a107824 */ /* 0x040fe400078e00ff */
[----:B------:R-:W-:Y:S02]  /*0ec0*/  IMAD.IADD R3, R10, 0x1, -R3 ;  /* 0x000000010a037824 */ /* 0x000fe400078e0a03 */
[----:B------:R-:W-:Y:S01]  /*0ed0*/  VIADD R18, R16, 0x20 ;  /* 0x0000002010127836 */ /* 0x000fe20000000000 */
[----:B------:R-:W-:Y:S02]  /*0ee0*/  SHF.R.S32.HI R17, RZ, 0x1f, R16 ;  /* 0x0000001fff117819 */ /* 0x000fe40000011410 */
[----:B0-----:R-:W-:Y:S02]  /*0ef0*/  LOP3.LUT R0, R4, 0x1c0, RZ, 0xc0, !PT ;  /* 0x000001c004007812 */ /* 0x001fe400078ec0ff */
[----:B------:R-:W-:Y:S01]  /*0f00*/  LOP3.LUT R4, R5, 0xfffffe00, RZ, 0xc0, !PT ;  /* 0xfffffe0005047812 */ /* 0x000fe200078ec0ff */
[----:B------:R-:W-:Y:S01]  /*0f10*/  VIADD R5, R152, 0x10 ;  /* 0x0000001098057836 */ /* 0x000fe20000000000 */
[----:B------:R-:W-:Y:S01]  /*0f20*/  SHF.R.U32.HI R7, RZ, 0x3, R0 ;  /* 0x00000003ff077819 */ /* 0x000fe20000011600 */
[----:B------:R0:W-:Y:S04]  /*0f30*/  STL [R1+0x38], R0 ;  /* 0x0000380001007387 */ /* 0x0001e80000100800 */
[----:B------:R-:W-:Y:S04]  /*0f40*/  STL [R1+0x64], R7 ;  /* 0x0000640701007387 */ /* 0x000fe80000100800 */
[----:B------:R1:W-:Y:S01]  /*0f50*/  STL [R1+0x18], R5 ;  /* 0x0000180501007387 */ /* 0x0003e20000100800 */
[----:B0-----:R-:W-:-:S03]  /*0f60*/  LOP3.LUT R0, R0, 0x38, R16, 0xf8, !PT ;  /* 0x0000003800007812 */ /* 0x001fc600078ef810 */
[----:B------:R0:W-:Y:S01]  /*0f70*/  STL [R1+0x48], R4 ;  /* 0x0000480401007387 */ /* 0x0001e20000100800 */
[----:B-1----:R-:W-:Y:S01]  /*0f80*/  LOP3.LUT R5, R4, R0, R7, 0xf6, !PT ;  /* 0x0000000004057212 */ /* 0x002fe200078ef607 */
[----:B------:R-:W-:Y:S01]  /*0f90*/  IMAD.SHL.U32 R0, R6, 0x8, RZ ;  /* 0x0000000806007824 */ /* 0x000fe200078e00ff */
[----:B0-----:R-:W-:-:S05]  /*0fa0*/  SHF.R.S32.HI R4, RZ, 0x1f, R18 ;  /* 0x0000001fff047819 */ /* 0x001fca0000011412 */
[----:B------:R0:W-:Y:S04]  /*0fb0*/  STL [R1+0x10], R4 ;  /* 0x0000100401007387 */ /* 0x0001e80000100800 */
[----:B------:R1:W-:Y:S01]  /*0fc0*/  STL [R1+0x60], R0 ;  /* 0x0000600001007387 */ /* 0x0003e20000100800 */
[----:B0-----:R-:W-:Y:S02]  /*0fd0*/  IMAD R4, R5, 0x2, R2 ;  /* 0x0000000205047824 */ /* 0x001fe400078e0202 */
[----:B-1----:R-:W-:-:S03]  /*0fe0*/  IMAD R0, R3, 0x8, R9 ;  /* 0x0000000803007824 */ /* 0x002fc600078e0209 */
[----:B------:R0:W-:Y:S04]  /*0ff0*/  STL [R1+0x58], R4 ;  /* 0x0000580401007387 */ /* 0x0001e80000100800 */
[----:B------:R0:W-:Y:S02]  /*1000*/  STL [R1+0x34], R0 ;  /* 0x0000340001007387 */ /* 0x0001e40000100800 */
.L_x_14576:
[----:B------:R-:W-:Y:S05]  /*1010*/  YIELD ;  /* 0x0000000000007946 */ /* 0x000fea0003800000 */
[----:B------:R-:W-:Y:S01]  /*1020*/  ULDC.64 UR4, c[0x0][0xa28] ;  /* 0x00028a0000047ab9 */ /* 0x000fe20000000a00 */
[----:B--23--:R-:W1:Y:S01]  /*1030*/  LDC.64 R6, c[0x0][0xa08] ;  /* 0x00028200ff067b82 */ /* 0x00ce620000000a00 */
        /* <DEDUP_REMOVED lines=9> */
[----:B0-----:R-:W0:Y:S01]  /*10d0*/  @P1 LDC.64 R4, c[0x0][0xa28] ;  /* 0x00028a00ff041b82 */ /* 0x001e220000000a00 */
[----:B-1----:R-:W-:-:S07]  /*10e0*/  IMAD.WIDE R10, R35, 0x4, R6 ;  /* 0x00000004230a7825 */ /* 0x002fce00078e0206 */
[----:B------:R-:W1:Y:S01]  /*10f0*/  @P2 LDC.64 R8, c[0x0][0xa18] ;  /* 0x00028600ff082b82 */ /* 0x000e620000000a00 */
[----:B------:R-:W-:Y:S01]  /*1100*/  ULDC UR4, c[0x0][0x288] ;  /* 0x0000a20000047ab9 */ /* 0x000fe20000000800 */
[----:B------:R-:W-:Y:S01]  /*1110*/  ISETP.NE.AND.EX P0, PT, RZ, UR5, PT, P0 ;  /* 0x00000005ff007c0c */ /* 0x000fe2000bf05300 */
[----:B----4-:R-:W-:Y:S01]  /*1120*/  IMAD.U32 R0, RZ, RZ, UR4 ;  /* 0x00000004ff007e24 */ /* 0x010fe2000f8e00ff */
[----:B------:R-:W-:-:S11]  /*1130*/  ULDC.64 UR4, c[0x0][0x418] ;  /* 0x0001060000047ab9 */ /* 0x000fd60000000a00 */
[----:B------:R2:W5:Y:S01]  /*1140*/  @P0 LDG.E R67, desc[UR42][R10.64] ;  /* 0x0000002a0a430981 */ /* 0x000562000c1e1900 */
[----:B0-----:R-:W-:-:S05]  /*1150*/  @P1 IMAD.WIDE R4, R35, 0x4, R4 ;  /* 0x0000000423041825 */ /* 0x001fca00078e0204 */
[----:B------:R2:W5:Y:S01]  /*1160*/  @P1 LDG.E R13, desc[UR42][R4.64] ;  /* 0x0000002a040d1981 */ /* 0x000562000c1e1900 */
[----:B-1----:R-:W-:-:S05]  /*1170*/  @P2 IMAD.WIDE R6, R35, 0x4, R8 ;  /* 0x0000000423062825 */ /* 0x002fca00078e0208 */
[----:B------:R-:W3:Y:S01]  /*1180*/  @P2 LDG.E R0, desc[UR42][R6.64] ;  /* 0x0000002a06002981 */ /* 0x000ee2000c1e1900 */
        /* <DEDUP_REMOVED lines=9> */
[----:B---3--:R2:W-:Y:S01]  /*1220*/  STL [R1], R0 ;  /* 0x0000000001007387 */ /* 0x0085e20000100800 */
[----:B------:R-:W-:Y:S01]  /*1230*/  IMAD.MOV.U32 R20, RZ, RZ, R0 ;  /* 0x000000ffff147224 */ /* 0x000fe200078e0000 */
[----:B------:R-:W-:Y:S06]  /*1240*/  @P2 BRA `(.L_x_14361) ;  /* 0x0000000000282947 */ /* 0x000fec0003800000 */
        /* <DEDUP_REMOVED lines=8> */
[----:B--2---:R-:W-:-:S05]  /*12d0*/  IMAD.IADD R20, R3, 0x1, -R0 ;  /* 0x0000000103147824 */ /* 0x004fca00078e0a00 */
[----:B------:R0:W-:Y:S02]  /*12e0*/  STL [R1], R20 ;  /* 0x0000001401007387 */ /* 0x0001e40000100800 */
.L_x_14361:
[C---:B------:R-:W-:Y:S01]  /*12f0*/  LOP3.LUT R3, R34.reuse, 0xff000000, RZ, 0xc0, !PT ;  /* 0xff00000022037812 */ /* 0x040fe200078ec0ff */
[----:B------:R-:W-:Y:S01]  /*1300*/  ULDC.64 UR4, c[0x0][0xa20] ;  /* 0x0002880000047ab9 */ /* 0x000fe20000000a00 */
[----:B--2---:R-:W-:Y:S01]  /*1310*/  LOP3.LUT R0, R34, 0xff0000, RZ, 0xc0, !PT ;  /* 0x00ff000022007812 */ /* 0x004fe200078ec0ff */
[----:B------:R1:W-:Y:S01]  /*1320*/  STL [R1+0x50], R35 ;  /* 0x0000502301007387 */ /* 0x0003e20000100800 */
[----:B------:R-:W-:Y:S02]  /*1330*/  SHF.R.U32.HI R3, RZ, 0x8, R3 ;  /* 0x00000008ff037819 */ /* 0x000fe40000011603 */
[----:B------:R-:W-:Y:S02]  /*1340*/  ISETP.NE.U32.AND P1, PT, RZ, UR4, PT ;  /* 0x00000004ff007c0c */ /* 0x000fe4000bf25070 */
[----:B------:R-:W-:Y:S02]  /*1350*/  LEA.HI R12, R0, R3, RZ, 0x10 ;  /* 0x00000003000c7211 */ /* 0x000fe400078f80ff */
[----:B------:R-:W-:-:S02]  /*1360*/  LOP3.LUT R0, R34, 0xffff, RZ, 0xc0, !PT ;  /* 0x0000ffff22007812 */ /* 0x000fc400078ec0ff */
[----:B------:R-:W-:-:S03]  /*1370*/  ISETP.NE.AND.EX P1, PT, RZ, UR5, PT, P1 ;  /* 0x00000005ff007c0c */ /* 0x000fc6000bf25310 */
[----:B------:R1:W-:Y:S10]  /*1380*/  STL [R1+0x4], R0 ;  /* 0x0000040001007387 */ /* 0x0003f40000100800 */
[----:B-1----:R-:W-:Y:S05]  /*1390*/  @!P1 BRA `(.L_x_14362) ;  /* 0x0000000000109947 */ /* 0x002fea0003800000 */
[----:B------:R-:W1:Y:S02]  /*13a0*/  LDC.64 R30, c[0x0][0xa20] ;  /* 0x00028800ff1e7b82 */ /* 0x000e640000000a00 */
[----:B-1----:R-:W-:-:S06]  /*13b0*/  IMAD.WIDE R30, R35, 0x4, R30 ;  /* 0x00000004231e7825 */ /* 0x002fcc00078e021e */
[----:B------:R1:W5:Y:S01]  /*13c0*/  LDG.E R30, desc[UR42][R30.64] ;  /* 0x0000002a1e1e7981 */ /* 0x000362000c1e1900 */
[----:B------:R-:W-:Y:S05]  /*13d0*/  BRA `(.L_x_14363) ;  /* 0x0000000000107947 */ /* 0x000fea0003800000 */
.L_x_14362:
[----:B------:R-:W-:Y:S05]  /*13e0*/  @!P0 BRA `(.L_x_14363) ;  /* 0x00000000000c8947 */ /* 0x000fea0003800000 */
[----:B------:R-:W2:Y:S04]  /*13f0*/  LDG.E R3, desc[UR42][R10.64] ;  /* 0x0000002a0a037981 */ /* 0x000ea8000c1e1900 */
[----:B------:R-:W2:Y:S02]  /*1400*/  LDG.E R30, desc[UR42][R10.64+0x4] ;  /* 0x0000042a0a1e7981 */ /* 0x000ea4000c1e1900 */
[----:B--2---:R-:W-:-:S07]  /*1410*/  IMAD.IADD R30, R30, 0x1, -R3 ;  /* 0x000000011e1e7824 */ /* 0x004fce00078e0a03 */
.L_x_14363:
[----:B------:R-:W-:Y:S01]  /*1420*/  ULDC.64 UR4, c[0x0][0xa10] ;  /* 0x0002840000047ab9 */ /* 0x000fe20000000a00 */
[----:B------:R-:W2:Y:S01]  /*1430*/  LDC R4, c[0x0][0x448] ;  /* 0x00011200ff047b82 */ /* 0x000ea20000000800 */
[----:B------:R-:W-:-:S04]  /*1440*/  ISETP.NE.U32.AND P0, PT, RZ, UR4, PT ;  /* 0x00000004ff007c0c */ /* 0x000fc8000bf05070 */
[----:B------:R-:W-:Y:S01]  /*1450*/  ISETP.NE.AND.EX P0, PT, RZ, UR5, PT, P0 ;  /* 0x00000005ff007c0c */ /* 0x000fe2000bf05300 */
[----:B------:R-:W-:Y:S02]  /*1460*/  ULDC.64 UR4, c[0x0][0xa30] ;  /* 0x00028c0000047ab9 */ /* 0x000fe40000000a00 */
[----:B------:R-:W-:-:S04]  /*1470*/  ISETP.NE.U32.AND P1, PT, RZ, UR4, PT ;  /* 0x00000004ff007c0c */ /* 0x000fc8000bf25070 */
[----:B------:R-:W-:-:S06]  /*1480*/  ISETP.NE.AND.EX P1, PT, RZ, UR5, PT, P1 ;  /* 0x00000005ff007c0c */ /* 0x000fcc000bf25310 */
[----:B------:R-:W3:Y:S08]  /*1490*/  @P0 LDC.64 R6, c[0x0][0xa10] ;  /* 0x00028400ff060b82 */ /* 0x000ef00000000a00 */
[----:B------:R-:W4:Y:S01]  /*14a0*/  @P1 LDC.64 R8, c[0x0][0xa30] ;  /* 0x00028c00ff081b82 */ /* 0x000f220000000a00 */
[----:B---3--:R-:W-:-:S05]  /*14b0*/  @P0 IMAD.WIDE R6, R35, 0x4, R6 ;  /* 0x0000000423060825 */ /* 0x008fca00078e0206 */
[----:B------:R-:W3:Y:S04]  /*14c0*/  @P0 LDG.E R0, desc[UR42][R6.64] ;  /* 0x0000002a06000981 */ /* 0x000ee8000c1e1900 */
[----:B------:R-:W3:Y:S01]  /*14d0*/  @P0 LDG.E R3, desc[UR42][R6.64+0x4] ;  /* 0x0000042a06030981 */ /* 0x000ee2000c1e1900 */
[----:B-----5:R-:W-:Y:S02]  /*14e0*/  IMAD.MOV.U32 R24, RZ, RZ, R30 ;  /* 0x000000ffff187224 */ /* 0x020fe400078e001e */
[----:B----4-:R-:W-:-:S05]  /*14f0*/  @P1 IMAD.WIDE R8, R35, 0x4, R8 ;  /* 0x0000000423081825 */ /* 0x010fca00078e0208 */
[----:B------:R4:W5:Y:S01]  /*1500*/  @P1 LDG.E R24, desc[UR42][R8.64] ;  /* 0x0000002a08181981 */ /* 0x000962000c1e1900 */
[----:B--2---:R-:W-:Y:S01]  /*1510*/  ISETP.NE.AND P1, PT, R4, 0x1, PT ;  /* 0x000000010400780c */ /* 0x004fe20003f25270 */
[----:B------:R-:W-:Y:S01]  /*1520*/  IMAD.IADD R14, R30, 0x1, -R13 ;  /* 0x000000011e0e7824 */ /* 0x000fe200078e0a0d */
[----:B------:R-:W2:Y:S01]  /*1530*/  LDC.64 R4, c[0x0][0x9e0] ;  /* 0x00027800ff047b82 */ /* 0x000ea20000000a00 */
[----:B------:R-:W-:-:S05]  /*1540*/  IMAD R21, R33, 0xc0, RZ ;  /* 0x000000c021157824 */ /* 0x000fca00078e02ff */
[----:B------:R0:W-:Y:S05]  /*1550*/  STL [R1+0x28], R21 ;  /* 0x0000281501007387 */ /* 0x0001ea0000100800 */
[----:B------:R-:W1:Y:S08]  /*1560*/  @P1 LDC R11, c[0x0][0x44c] ;  /* 0x00011300ff0b1b82 */ /* 0x000e700000000800 */
[----:B------:R-:W4:Y:S01]  /*1570*/  @P1 LDC R10, c[0x0][0x450] ;  /* 0x00011400ff0a1b82 */ /* 0x000f220000000800 */
[----:B--2---:R-:W-:Y:S01]  /*1580*/  ISETP.GE.AND P2, PT, R5, 0x1, PT ;  /* 0x000000010500780c */ /* 0x004fe20003f46270 */
[----:B---3--:R-:W-:-:S02]  /*1590*/  @P0 IMAD.IADD R25, R3, 0x1, -R0 ;  /* 0x0000000103190824 */ /* 0x008fc400078e0a00 */
[----:B------:R-:W-:Y:S02]  /*15a0*/  VIADD R0, R21, 0xbf ;  /* 0x000000bf15007836 */ /* 0x000fe40000000000 */
[----:B------:R-:W-:Y:S02]  /*15b0*/  IMAD.IADD R15, R14, 0x1, R25 ;  /* 0x000000010e0f7824 */ /* 0x000fe400078e0219 */
[----:B-1----:R-:W-:-:S03]  /*15c0*/  @P1 IMAD.HI.U32 R3, R0, R11, RZ ;  /* 0x0000000b00031227 */ /* 0x002fc600078e00ff */
[----:B------:R0:W-:Y:S01]  /*15d0*/  STL [R1+0x8], R15 ;  /* 0x0000080f01007387 */ /* 0x0001e20000100800 */
[----:B------:R-:W-:Y:S01]  /*15e0*/  IMAD.MOV.U32 R6, RZ, RZ, R0 ;  /* 0x000000ffff067224 */ /* 0x000fe200078e0000 */
[----:B----4-:R-:W-:Y:S01]  /*15f0*/  @P1 SHF.R.U32.HI R6, RZ, R10, R3 ;  /* 0x0000000aff061219 */ /* 0x010fe20000011603 */
[C---:B------:R-:W-:Y:S01]  /*1600*/  VIADD R0, R15.reuse, 0x7f ;  /* 0x0000007f0f007836 */ /* 0x040fe20000000000 */
[----:B------:R-:W-:-:S04]  /*1610*/  IADD3 R7, R15, 0x1, -R20 ;  /* 0x000000010f077810 */ /* 0x000fc80007ffe814 */
[----:B------:R-:W-:Y:S01]  /*1620*/  SHF.R.S32.HI R3, RZ, 0x1f, R0 ;  /* 0x0000001fff037819 */ /* 0x000fe20000011400 */
[----:B------:R-:W-:-:S03]  /*1630*/  IMAD.IADD R9, R7, 0x1, R6 ;  /* 0x0000000107097824 */ /* 0x000fc600078e0206 */
[----:B------:R-:W-:Y:S01]  /*1640*/  LEA.HI R3, R3, R0, RZ, 0x7 ;  /* 0x0000000003037211 */ /* 0x000fe200078f38ff */
[----:B------:R-:W-:-:S03]  /*1650*/  IMAD.IADD R4, R9, 0x1, R4 ;  /* 0x0000000109047824 */ /* 0x000fc600078e0204 */
        /* <DEDUP_REMOVED lines=13> */
.L_x_14366:
[----:B------:R-:W-:-:S13]  /*1730*/  ISETP.NE.AND P0, PT, R5, 0x1, PT ;  /* 0x000000010500780c */ /* 0x000fda0003f05270 */
[----:B------:R-:W0:Y:S02]  /*1740*/  @P0 LDC.64 R6, c[0x0][0x9e8] ;  /* 0x00027a00ff060b82 */ /* 0x000e240000000a00 */
[----:B0-----:R-:W-:-:S05]  /*1750*/  @P0 IMAD.HI.U32 R6, R0, R6, RZ ;  /* 0x0000000600060227 */ /* 0x001fca00078e00ff */
[----:B------:R-:W-:-:S07]  /*1760*/  @P0 SHF.R.U32.HI R0, RZ, R7, R6 ;  /* 0x00000007ff000219 */ /* 0x000fce0000011606 */
.L_x_14367:
[----:B------:R-:W-:Y:S05]  /*1770*/  BSYNC B0 ;  /* 0x0000000000007941 */ /* 0x000fea0003800000 */
.L_x_14365:
[----:B------:R-:W-:-:S05]  /*1780*/  IMAD R3, R0, R5, R5 ;  /* 0x0000000500037224 */ /* 0x000fca00078e0205 */
[----:B------:R-:W-:-:S07]  /*1790*/  VIMNMX R4, R4, R3, PT ;  /* 0x0000000304047248 */ /* 0x000fce0003fe0100 */
.L_x_14364:
        /* <DEDUP_REMOVED lines=25> */
.L_x_14370:
[----:B------:R-:W-:-:S13]  /*1930*/  ISETP.NE.AND P0, PT, R5, 0x1, PT ;  /* 0x000000010500780c */ /* 0x000fda0003f05270 */
[----:B------:R-:W0:Y:S02]  /*1940*/  @P0 LDC.64 R6, c[0x0][0x9e8] ;  /* 0x00027a00ff060b82 */ /* 0x000e240000000a00 */
[----:B0-----:R-:W-:-:S05]  /*1950*/  @P0 IMAD.HI.U32 R4, R3, R6, RZ ;  /* 0x0000000603040227 */ /* 0x001fca00078e00ff */
[----:B------:R-:W-:-:S07]  /*1960*/  @P0 SHF.R.U32.HI R3, RZ, R7, R4 ;  /* 0x00000007ff030219 */ /* 0x000fce0000011604 */
.L_x_14371:
[----:B------:R-:W-:Y:S05]  /*1970*/  BSYNC B0 ;  /* 0x0000000000007941 */ /* 0x000fea0003800000 */
.L_x_14369:
[----:B------:R-:W-:-:S05]  /*1980*/  IMAD R3, R3, R5, RZ ;  /* 0x0000000503037224 */ /* 0x000fca00078e02ff */
[----:B------:R-:W-:-:S07]  /*1990*/  VIMNMX R0, R0, R3, !PT ;  /* 0x0000000300007248 */ /* 0x000fce0007fe0100 */
.L_x_14368:
        /* <DEDUP_REMOVED lines=43> */
.L_x_14373:
[----:B------:R-:W-:Y:S05]  /*1c50*/  BSYNC B0 ;  /* 0x0000000000007941 */ /* 0x000fea0003800000 */
.L_x_14372:
        /* <DEDUP_REMOVED lines=36> */
.L_x_14376:
[----:B------:R-:W-:Y:S05]  /*1ea0*/  BSYNC B6 ;  /* 0x0000000000067941 */ /* 0x000fea0003800000 */
.L_x_14375:
        /* <DEDUP_REMOVED lines=20> */
.L_x_14378:
[----:B------:R-:W-:Y:S05]  /*1ff0*/  BSYNC B6 ;  /* 0x0000000000067941 */ /* 0x000fea0003800000 */
.L_x_14377:
[----:B------:R-:W-:Y:S01]  /*2000*/  ULDC.64 UR4, c[0x0][0x9f8] ;  /* 0x00027e0000047ab9 */ /* 0x000fe20000000a00 */
[----:B------:R-:W2:Y:S01]  /*2010*/  LDL R41, [R1+0x44] ;  /* 0x0000440001297983 */ /* 0x000ea20000100800 */
[----:B------:R-:W-:-:S03]  /*2020*/  ISETP.NE.U32.AND P0, PT, RZ, UR4, PT ;  /* 0x00000004ff007c0c */ /* 0x000fc6000bf05070 */
[----:B------:R-:W3:Y:S01]  /*2030*/  LDL R40, [R1+0x38] ;  /* 0x0000380001287983 */ /* 0x000ee20000100800 */
[----:B------:R-:W-:Y:S01]  /*2040*/  ISETP.NE.AND.EX P0, PT, RZ, UR5, PT, P0 ;  /* 0x00000005ff007c0c */ /* 0x000fe2000bf05300 */
[----:B------:R-:W-:Y:S01]  /*2050*/  IMAD.MOV.U32 R68, RZ, RZ, R35 ;  /* 0x000000ffff447224 */ /* 0x000fe200078e0023 */
[----:B------:R-:W0:Y:S01]  /*2060*/  LDC R37, c[0x0][0x3f4] ;  /* 0x0000fd00ff257b82 */ /* 0x000e220000000800 */
[----:B------:R-:W4:Y:S04]  /*2070*/  LDL R39, [R1+0x64] ;  /* 0x0000640001277983 */ /* 0x000f280000100800 */
[----:B------:R-:W4:Y:S03]  /*2080*/  LDL R36, [R1+0x48] ;  /* 0x0000480001247983 */ /* 0x000f260000100800 */
[----:B------:R-:W1:Y:S01]  /*2090*/  LDC.64 R62, c[0x0][0x408] ;  /* 0x00010200ff3e7b82 */ /* 0x000e620000000a00 */
[----:B------:R-:W0:Y:S07]  /*20a0*/  S2R R32, SR_TID.X ;  /* 0x0000000000207919 */ /* 0x000e2e0000002100 */
[----:B------:R-:W0:Y:S02]  /*20b0*/  @P0 LDC.64 R4, c[0x0][0x9f8] ;  /* 0x00027e00ff040b82 */ /* 0x000e240000000a00 */
[----:B0-----:R-:W-:-:S06]  /*20c0*/  @P0 IMAD.WIDE R4, R35, 0x4, R4 ;  /* 0x0000000423040825 */ /* 0x001fcc00078e0204 */
[----:B------:R-:W0:Y:S01]  /*20d0*/  LDC.64 R34, c[0x0][0x3f8] ;  /* 0x0000fe00ff227b82 */ /* 0x000e220000000a00 */
[----:B------:R-:W-:Y:S01]  /*20e0*/  VIADD R42, R32, 0xffffff80 ;  /* 0xffffff80202a7836 */ /* 0x000fe20000000000 */
[----:B------:R1:W4:Y:S01]  /*20f0*/  @P0 LDG.E R68, desc[UR42][R4.64] ;  /* 0x0000002a04440981 */ /* 0x000322000c1e1900 */
[----:B------:R-:W-:Y:S01]  /*2100*/  ISETP.GE.AND P0, PT, R16, R37, PT ;  /* 0x000000251000720c */ /* 0x000fe20003f06270 */
[----:B------:R-:W-:Y:S01]  /*2110*/  IMAD.IADD R67, R67, 0x1, R30 ;  /* 0x0000000143437824 */ /* 0x000fe200078e021e */
[----:B------:R-:W-:Y:S01]  /*2120*/  SHF.R.S32.HI R153, RZ, 0x1f, R152 ;  /* 0x0000001fff997819 */ /* 0x000fe20000011498 */
[----:B------:R-:W-:Y:S01]  /*2130*/  IMAD.SHL.U32 R58, R37, 0x2, RZ ;  /* 0x00000002253a7824 */ /* 0x000fe200078e00ff */
[--C-:B------:R-:W-:Y:S02]  /*2140*/  SHF.R.S32.HI R38, RZ, 0x1f, R42.reuse ;  /* 0x0000001fff267819 */ /* 0x100fe4000001142a */
[----:B------:R-:W-:Y:S02]  /*2150*/  SHF.R.S32.HI R14, RZ, 0x1f, R42 ;  /* 0x0000001fff0e7819 */ /* 0x000fe4000001142a */
[----:B------:R-:W-:-:S02]  /*2160*/  LEA.HI R38, R38, R42, RZ, 0x2 ;  /* 0x0000002a26267211 */ /* 0x000fc400078f10ff */
[----:B------:R-:W-:Y:S02]  /*2170*/  LEA.HI R14, R14, R42, RZ, 0x2 ;  /* 0x0000002a0e0e7211 */ /* 0x000fe400078f10ff */
[----:B------:R-:W-:Y:S02]  /*2180*/  SHF.R.S32.HI R38, RZ, 0x2, R38 ;  /* 0x00000002ff267819 */ /* 0x000fe40000011426 */
[----:B------:R-:W-:Y:S02]  /*2190*/  LOP3.LUT R14, R14, 0xfffffffc, RZ, 0xc0, !PT ;  /* 0xfffffffc0e0e7812 */ /* 0x000fe400078ec0ff */
[----:B------:R-:W-:Y:S01]  /*21a0*/  SHF.R.S32.HI R3, RZ, 0x1f, R38 ;  /* 0x0000001fff037819 */ /* 0x000fe20000011426 */
[----:B-1----:R-:W-:Y:S01]  /*21b0*/  IMAD.WIDE.U32 R4, R38, R62, R152 ;  /* 0x0000003e26047225 */ /* 0x002fe200078e0098 */
[----:B------:R-:W-:Y:S02]  /*21c0*/  LOP3.LUT R22, R22, 0xfffffffd, RZ, 0xc0, !PT ;  /* 0xfffffffd16167812 */ /* 0x000fe400078ec0ff */
[----:B0-----:R-:W-:Y:S01]  /*21d0*/  SHF.L.U64.HI R66, R34, 0x7, R35 ;  /* 0x0000000722427819 */ /* 0x001fe20000010223 */
[----:B------:R-:W-:-:S02]  /*21e0*/  IMAD R0, R3, R34, RZ ;  /* 0x0000002203007224 */ /* 0x000fc400078e02ff */
[----:B------:R-:W-:Y:S02]  /*21f0*/  IMAD.IADD R14, R42, 0x1, -R14 ;  /* 0x000000012a0e7824 */ /* 0x000fe400078e0a0e */
[C---:B------:R-:W-:Y:S02]  /*2200*/  IMAD R13, R38.reuse, R35, R0 ;  /* 0x00000023260d7224 */ /* 0x040fe400078e0200 */
[----:B------:R-:W-:Y:S01]  /*2210*/  IMAD R0, R3, R62, RZ ;  /* 0x0000003e03007224 */ /* 0x000fe200078e02ff */
[----:B------:R-:W-:Y:S01]  /*2220*/  SEL R3, R37, RZ, P0 ;  /* 0x000000ff25037207 */ /* 0x000fe20000000000 */
[----:B------:R-:W-:-:S04]  /*2230*/  IMAD.WIDE.U32 R6, R38, R34, R152 ;  /* 0x0000002226067225 */ /* 0x000fc800078e0098 */
[----:B------:R-:W-:Y:S02]  /*2240*/  IMAD.IADD R3, R16, 0x1, R3 ;  /* 0x0000000110037824 */ /* 0x000fe400078e0203 */
[C---:B------:R-:W-:Y:S02]  /*2250*/  IMAD R15, R38.reuse, R63, R0 ;  /* 0x0000003f260f7224 */ /* 0x040fe400078e0200 */
[----:B------:R-:W-:Y:S01]  /*2260*/  IMAD.WIDE.U32 R8, R38, R34, R16 ;  /* 0x0000002226087225 */ /* 0x000fe200078e0010 */
[----:B------:R-:W-:-:S03]  /*2270*/  SHF.R.S32.HI R0, RZ, 0x1f, R3 ;  /* 0x0000001fff007819 */ /* 0x000fc60000011403 */
[----:B------:R-:W-:Y:S01]  /*2280*/  IMAD.WIDE.U32 R10, R38, R62, R16 ;  /* 0x0000003e260a7225 */ /* 0x000fe200078e0010 */
[----:B------:R-:W-:-:S03]  /*2290*/  LEA.HI R3, R0, R3, RZ, 0x3 ;  /* 0x0000000300037211 */ /* 0x000fc600078f18ff */
[----:B------:R-:W-:Y:S02]  /*22a0*/  IMAD R59, R14, 0x60, R38 ;  /* 0x000000600e3b7824 */ /* 0x000fe400078e0226 */
[----:B------:R-:W-:Y:S02]  /*22b0*/  IMAD.IADD R7, R7, 0x1, R13 ;  /* 0x0000000107077824 */ /* 0x000fe400078e020d */
[----:B------:R-:W-:Y:S01]  /*22c0*/  IMAD.IADD R9, R13, 0x1, R9 ;  /* 0x000000010d097824 */ /* 0x000fe200078e0209 */
[----:B-----5:R-:W-:Y:S01]  /*22d0*/  SHF.R.S32.HI R13, RZ, 0x1f, R24 ;  /* 0x0000001fff0d7819 */ /* 0x020fe20000011418 */
[----:B------:R-:W-:Y:S02]  /*22e0*/  IMAD.IADD R5, R5, 0x1, R15 ;  /* 0x0000000105057824 */ /* 0x000fe400078e020f */
[----:B------:R-:W-:Y:S02]  /*22f0*/  IMAD.IADD R11, R15, 0x1, R11 ;  /* 0x000000010f0b7824 */ /* 0x000fe400078e020b */
[----:B------:R-:W-:-:S02]  /*2300*/  IMAD R12, R13, R34, RZ ;  /* 0x000000220d0c7224 */ /* 0x000fc400078e02ff */
[----:B------:R-:W-:Y:S01]  /*2310*/  IMAD.WIDE.U32 R20, R24, R34, R6 ;  /* 0x0000002218147225 */ /* 0x000fe200078e0006 */
[----:B------:R-:W-:-:S03]  /*2320*/  LOP3.LUT R6, R3, 0xfffffff8, RZ, 0xc0, !PT ;  /* 0xfffffff803067812 */ /* 0x000fc600078ec0ff */
[C---:B------:R-:W-:Y:S02]  /*2330*/  IMAD R15, R24.reuse, R35, R12 ;  /* 0x00000023180f7224 */ /* 0x040fe400078e020c */
[----:B------:R-:W-:-:S04]  /*2340*/  IMAD.WIDE.U32 R30, R24, R34, R8 ;  /* 0x00000022181e7225 */ /* 0x000fc800078e0008 */
[----:B------:R-:W-:Y:S02]  /*2350*/  IMAD.SHL.U32 R65, R34, 0x80, RZ ;  /* 0x0000008022417824 */ /* 0x000fe400078e00ff */
[----:B------:R-:W-:Y:S01]  /*2360*/  IMAD.WIDE.U32 R34, R24, R62, R4 ;  /* 0x0000003e18227225 */ /* 0x000fe200078e0004 */
[----:B------:R-:W-:-:S03]  /*2370*/  SHF.R.S32.HI R5, RZ, 0x3, R3 ;  /* 0x00000003ff057819 */ /* 0x000fc60000011403 */
[-C--:B------:R-:W-:Y:S02]  /*2380*/  IMAD R13, R13, R62.reuse, RZ ;  /* 0x0000003e0d0d7224 */ /* 0x080fe400078e02ff */
[----:B------:R-:W-:-:S04]  /*2390*/  IMAD.WIDE.U32 R52, R24, R62, R10 ;  /* 0x0000003e18347225 */ /* 0x000fc800078e000a */
[----:B------:R-:W-:Y:S01]  /*23a0*/  IMAD R13, R24, R63, R13 ;  /* 0x0000003f180d7224 */ /* 0x000fe200078e020d */
[C---:B------:R-:W-:Y:S01]  /*23b0*/  SHF.L.U64.HI R63, R62.reuse, 0x7, R63 ;  /* 0x000000073e3f7819 */ /* 0x040fe2000001023f */
[----:B------:R-:W-:Y:S02]  /*23c0*/  IMAD.SHL.U32 R62, R62, 0x80, RZ ;  /* 0x000000803e3e7824 */ /* 0x000fe400078e00ff */
[----:B------:R-:W-:Y:S02]  /*23d0*/  IMAD.IADD R55, R21, 0x1, R15 ;  /* 0x0000000115377824 */ /* 0x000fe400078e020f */
[----:B------:R-:W-:Y:S02]  /*23e0*/  IMAD.IADD R54, R15, 0x1, R31 ;  /* 0x000000010f367824 */ /* 0x000fe400078e021f */
[----:B------:R-:W-:Y:S02]  /*23f0*/  IMAD.IADD R7, R13, 0x1, R53 ;  /* 0x000000010d077824 */ /* 0x000fe400078e0235 */
[C---:B--2---:R-:W-:Y:S01]  /*2400*/  IMAD.SHL.U32 R64, R41.reuse, 0x40, RZ ;  /* 0x0000004029407824 */ /* 0x044fe200078e00ff */
[----:B------:R-:W-:-:S02]  /*2410*/  LOP3.LUT P1, RZ, R41, 0x4, RZ, 0xc0, !PT ;  /* 0x0000000429ff7812 */ /* 0x000fc4000782c0ff */
[----:B------:R-:W-:Y:S01]  /*2420*/  SHF.R.U32.HI R41, RZ, 0x7, R32 ;  /* 0x00000007ff297819 */ /* 0x000fe20000011620 */
[----:B------:R-:W-:Y:S01]  /*2430*/  VIADD R32, R32, 0xffffff80 ;  /* 0xffffff8020207836 */ /* 0x000fe20000000000 */
[----:B------:R-:W-:Y:S02]  /*2440*/  LOP3.LUT R64, R64, 0x1c0, RZ, 0xc0, !PT ;  /* 0x000001c040407812 */ /* 0x000fe400078ec0ff */
[C---:B------:R-:W-:Y:S01]  /*2450*/  ISETP.NE.AND P6, PT, R41.reuse, 0x1, PT ;  /* 0x000000012900780c */ /* 0x040fe20003fc5270 */
[----:B------:R-:W-:Y:S01]  /*2460*/  VIADD R60, R41, 0x8 ;  /* 0x00000008293c7836 */ /* 0x000fe20000000000 */
[----:B------:R-:W-:Y:S02]  /*2470*/  SHF.R.S32.HI R38, RZ, 0x1f, R32 ;  /* 0x0000001fff267819 */ /* 0x000fe40000011420 */
[----:B------:R-:W-:Y:S02]  /*2480*/  SHF.R.U32.HI R61, RZ, 0x3, R64 ;  /* 0x00000003ff3d7819 */ /* 0x000fe40000011640 */
[----:B------:R-:W-:-:S02]  /*2490*/  LOP3.LUT R0, R64, 0x18, R16, 0xf8, !PT ;  /* 0x0000001840007812 */ /* 0x000fc400078ef810 */
[----:B------:R-:W-:Y:S01]  /*24a0*/  LEA.HI R38, R38, R32, RZ, 0x5 ;  /* 0x0000002026267211 */ /* 0x000fe200078f28ff */
[----:B------:R-:W-:Y:S01]  /*24b0*/  IMAD.IADD R32, R35, 0x1, R13 ;  /* 0x0000000123207824 */ /* 0x000fe200078e020d */
[----:B------:R-:W-:Y:S02]  /*24c0*/  LOP3.LUT R0, R0, R61, RZ, 0x3c, !PT ;  /* 0x0000003d00007212 */ /* 0x000fe400078e3cff */
[----:B------:R-:W-:Y:S01]  /*24d0*/  SHF.R.S32.HI R38, RZ, 0x5, R38 ;  /* 0x00000005ff267819 */ /* 0x000fe20000011426 */
[----:B------:R-:W-:Y:S05]  /*24e0*/  @!P6 WARPSYNC.ALL ;  /* 0x000000000000e948 */ /* 0x000fea0003800000 */
[----:B------:R-:W-:Y:S01]  /*24f0*/  IMAD R57, R38, 0x200, R0 ;  /* 0x0000020026397824 */ /* 0x000fe200078e0200 */
[--C-:B------:R-:W-:Y:S01]  /*2500*/  LOP3.LUT R0, R64, 0x38, R3.reuse, 0xf8, !PT ;  /* 0x0000003840007812 */ /* 0x100fe200078ef803 */
[----:B------:R-:W-:Y:S01]  /*2510*/  ULDC UR4, c[0x0][0x2f4] ;  /* 0x0000bd0000047ab9 */ /* 0x000fe20000000800 */
[----:B---3--:R-:W-:-:S02]  /*2520*/  LOP3.LUT R4, R40, 0x38, R3, 0xf8, !PT ;  /* 0x0000003828047812 */ /* 0x008fc400078ef803 */
[----:B------:R-:W-:Y:S02]  /*2530*/  LOP3.LUT R0, R0, R61, RZ, 0x3c, !PT ;  /* 0x0000003d00007212 */ /* 0x000fe400078e3cff */
[----:B----4-:R-:W-:Y:S02]  /*2540*/  LOP3.LUT R8, R4, R39, RZ, 0x3c, !PT ;  /* 0x0000002704087212 */ /* 0x010fe400078e3cff */
[----:B------:R-:W-:Y:S01]  /*2550*/  @P1 LOP3.LUT R22, R22, 0x2, RZ, 0xfc, !PT ;  /* 0x0000000216161812 */ /* 0x000fe200078efcff */
[----:B------:R-:W-:Y:S01]  /*2560*/  IMAD R3, R38, 0x200, R0 ;  /* 0x0000020026037824 */ /* 0x000fe200078e0200 */
[----:B------:R-:W-:Y:S01]  /*2570*/  @!P6 BAR.SYNC.DEFER_BLOCKING 0x9, 0x100 ;  /* 0x024400000000eb1d */ /* 0x000fe20000010000 */
[----:B------:R-:W-:Y:S01]  /*2580*/  ISETP.GE.AND P1, PT, R16, UR4, PT ;  /* 0x0000000410007c0c */ /* 0x000fe2000bf26270 */
[----:B------:R-:W-:Y:S01]  /*2590*/  IMAD.IADD R0, R36, 0x1, R8 ;  /* 0x0000000124007824 */ /* 0x000fe200078e0208 */
[----:B------:R-:W-:Y:S02]  /*25a0*/  ISETP.GE.AND P2, PT, R18, UR4, PT ;  /* 0x0000000412007c0c */ /* 0x000fe4000bf46270 */
[----:B------:R-:W-:-:S02]  /*25b0*/  SHF.R.S32.HI R4, RZ, 0x1f, R6 ;  /* 0x0000001fff047819 */ /* 0x000fc40000011406 */
[----:B------:R-:W-:-:S09]  /*25c0*/  SHF.R.S32.HI R56, RZ, 0x1f, R68 ;  /* 0x0000001fff387819 */ /* 0x000fd20000011444 */
.L_x_14434:
[----:B--2-4-:R-:W2:Y:S01]  /*25d0*/  LDL R37, [R1+0x44] ;  /* 0x0000440001257983 */ /* 0x014ea20000100800 */
        /* <DEDUP_REMOVED lines=24> */
[----:B------:R-:W-:Y:S01]  /*2760*/  ISETP.GT.AND P3, PT, R27, R28, PT ;  /* 0x0000001c1b00720c */ /* 0x000fe20003f64270 */
[----:B------:R-:W-:Y:S01]  /*2770*/  IMAD R71, R23, 0x2000, R57 ;  /* 0x0000200017477824 */ /* 0x000fe200078e0239 */
[----:B------:R-:W-:Y:S01]  /*2780*/  LOP3.LUT R22, R22, 0xfffffffe, RZ, 0xc0, !PT ;  /* 0xfffffffe16167812 */ /* 0x000fe200078ec0ff */
[----:B------:R-:W-:Y:S01]  /*2790*/  IMAD.MOV R10, RZ, RZ, -R12 ;  /* 0x000000ffff0a7224 */ /* 0x000fe200078e0a0c */
[----:B------:R-:W-:Y:S05]  /*27a0*/  YIELD ;  /* 0x0000000000007946 */ /* 0x000fea0003800000 */
[----:B------:R-:W-:Y:S01]  /*27b0*/  VIADD R11, R71, 0x20 ;  /* 0x00000020470b7836 */ /* 0x000fe20000000000 */
[----:B------:R-:W-:Y:S01]  /*27c0*/  BSSY B0, `(.L_x_14379) ;  /* 0x000034c000007945 */ /* 0x000fe20003800000 */
[----:B------:R-:W-:-:S02]  /*27d0*/  IMAD R73, R73, R10, R36 ;  /* 0x0000000a49497224 */ /* 0x000fc400078e0224 */
[----:B------:R-:W-:Y:S02]  /*27e0*/  @P3 LOP3.LUT R22, R22, 0x1, RZ, 0xfc, !PT ;  /* 0x0000000116163812 */ /* 0x000fe400078efcff */
[----:B------:R-:W-:Y:S02]  /*27f0*/  ISETP.GE.AND P3, PT, R78, 0x1, PT ;  /* 0x000000014e00780c */ /* 0x000fe40003f66270 */
[----:B--2---:R-:W-:-:S13]  /*2800*/  LOP3.LUT P5, RZ, R37, 0x4, RZ, 0xc0, !PT ;  /* 0x0000000425ff7812 */ /* 0x004fda00078ac0ff */
[C---:B------:R-:W-:Y:S02]  /*2810*/  @P5 VIADD R11, R71.reuse, 0xffffffe0 ;  /* 0xffffffe0470b5836 */ /* 0x040fe40000000000 */
[--C-:B------:R-:W-:Y:S02]  /*2820*/  IMAD R71, R71, 0x2, R26.reuse ;  /* 0x0000000247477824 */ /* 0x100fe400078e021a */
[----:B------:R-:W-:Y:S01]  /*2830*/  IMAD R70, R11, 0x2, R26 ;  /* 0x000000020b467824 */ /* 0x000fe200078e021a */
[----:B0-----:R-:W-:Y:S06]  /*2840*/  @!P3 BRA `(.L_x_14380) ;  /* 0x0000002c00dcb947 */ /* 0x001fec0003800000 */
[----:B------:R-:W2:Y:S01]  /*2850*/  LDL R37, [R1+0x4] ;  /* 0x0000040001257983 */ /* 0x000ea20000100800 */
        /* <DEDUP_REMOVED lines=16> */
[----:B------:R-:W-:-:S04]  /*2960*/  IMAD R11, R66, R27, RZ ;  /* 0x0000001b420b7224 */ /* 0x000fc800078e02ff */
[----:B------:R-:W-:Y:S02]  /*2970*/  IMAD R13, R10, R65, R11 ;  /* 0x000000410a0d7224 */ /* 0x000fe400078e020b */
[----:B--2---:R-:W-:-:S04]  /*2980*/  IMAD.WIDE.U32 R8, R37, UR4, R8 ;  /* 0x0000000425087c25 */ /* 0x004fc8000f8e0008 */
[----:B------:R-:W-:Y:S01]  /*2990*/  IMAD R83, R37, UR5, R9 ;  /* 0x0000000525537c24 */ /* 0x000fe2000f8e0209 */
[----:B------:R-:W-:Y:S01]  /*29a0*/  ULDC.64 UR4, c[0x0][0x2e8] ;  /* 0x0000ba0000047ab9 */ /* 0x000fe20000000a00 */
[-C--:B------:R-:W-:Y:S01]  /*29b0*/  IMAD R9, R63, R27.reuse, RZ ;  /* 0x0000001b3f097224 */ /* 0x080fe200078e02ff */
[----:B------:R-:W-:Y:S01]  /*29c0*/  LEA R82, P3, R8, UR4, 0x1 ;  /* 0x0000000408527c11 */ /* 0x000fe2000f8608ff */
[----:B------:R-:W-:Y:S02]  /*29d0*/  ULDC.U8 UR4, c[0x0][0x410] ;  /* 0x0001040000047ab9 */ /* 0x000fe40000000000 */
[----:B------:R-:W-:Y:S01]  /*29e0*/  IMAD R69, R10, R62, R9 ;  /* 0x0000003e0a457224 */ /* 0x000fe200078e0209 */
[----:B------:R-:W-:Y:S01]  /*29f0*/  LEA.HI.X R83, R8, UR5, R83, 0x1, P3 ;  /* 0x0000000508537c11 */ /* 0x000fe200098f0c53 */
[----:B------:R-:W-:Y:S01]  /*2a00*/  IMAD.WIDE.U32 R10, R65, R27, RZ ;  /* 0x0000001b410a7225 */ /* 0x000fe200078e00ff */
[----:B------:R-:W-:-:S03]  /*2a10*/  ISETP.NE.AND P3, PT, RZ, UR4, PT ;  /* 0x00000004ff007c0c */ /* 0x000fc6000bf65270 */
[----:B------:R-:W-:-:S04]  /*2a20*/  IMAD.WIDE.U32 R8, R62, R27, RZ ;  /* 0x0000001b3e087225 */ /* 0x000fc800078e00ff */
[----:B------:R-:W-:Y:S02]  /*2a30*/  IMAD.IADD R77, R11, 0x1, R13 ;  /* 0x000000010b4d7824 */ /* 0x000fe400078e020d */
[----:B------:R-:W-:-:S04]  /*2a40*/  IMAD.IADD R69, R9, 0x1, R69 ;  /* 0x0000000109457824 */ /* 0x000fc800078e0245 */
[----:B------:R-:W-:Y:S05]  /*2a50*/  @!P3 BRA `(.L_x_14381) ;  /* 0x00000014009cb947 */ /* 0x000fea0003800000 */
[----:B------:R0:W5:Y:S01]  /*2a60*/  LDL R81, [R1+0x18] ;  /* 0x0000180001517983 */ /* 0x0001620000100800 */
[----:B------:R-:W1:Y:S01]  /*2a70*/  S2R R12, SR_TID.X ;  /* 0x00000000000c7919 */ /* 0x000e620000002100 */
[----:B------:R-:W-:Y:S01]  /*2a80*/  BSSY B1, `(.L_x_14382) ;  /* 0x0000023000017945 */ /* 0x000fe20003800000 */
[----:B-1----:R-:W-:-:S05]  /*2a90*/  VIADD R37, R12, 0xffffff80 ;  /* 0xffffff800c257836 */ /* 0x002fca0000000000 */
[----:B------:R-:W-:-:S04]  /*2aa0*/  SHF.R.S32.HI R12, RZ, 0x1f, R37 ;  /* 0x0000001fff0c7819 */ /* 0x000fc80000011425 */
[----:B------:R-:W-:-:S04]  /*2ab0*/  LEA.HI R12, R12, R37, RZ, 0x2 ;  /* 0x000000250c0c7211 */ /* 0x000fc800078f10ff */
[----:B------:R-:W-:-:S04]  /*2ac0*/  SHF.R.S32.HI R12, RZ, 0x2, R12 ;  /* 0x00000002ff0c7819 */ /* 0x000fc8000001140c */
[----:B------:R-:W-:Y:S02]  /*2ad0*/  ISETP.GE.AND P3, PT, R12, R76, PT ;  /* 0x0000004c0c00720c */ /* 0x000fe40003f66270 */
        /* <DEDUP_REMOVED lines=8> */
[----:B0-----:R-:W-:Y:S06]  /*2b60*/  @P3 BRA `(.L_x_14383) ;  /* 0x0000000000503947 */ /* 0x001fec0003800000 */
        /* <DEDUP_REMOVED lines=16> */
[----:B------:R0:W5:Y:S02]  /*2c70*/  @!P4 LDG.E.64 R50, desc[UR42][R14.64] ;  /* 0x0000002a0e32c981 */ /* 0x000164000c1e1b00 */
[----:B-----5:R-:W-:-:S13]  /*2c80*/  ISETP.GE.AND P4, PT, R81, R78, PT ;  /* 0x0000004e5100720c */ /* 0x020fda0003f86270 */
[----:B------:R0:W5:Y:S04]  /*2c90*/  @!P4 LDG.E.64 R44, desc[UR42][R12.64+0x20] ;  /* 0x0000202a0c2cc981 */ /* 0x000168000c1e1b00 */
[----:B------:R0:W5:Y:S02]  /*2ca0*/  @!P4 LDG.E.64 R46, desc[UR42][R14.64+0x20] ;  /* 0x0000202a0e2ec981 */ /* 0x000164000c1e1b00 */
.L_x_14383:
[----:B------:R-:W-:Y:S05]  /*2cb0*/  BSYNC B1 ;  /* 0x0000000000017941 */ /* 0x000fea0003800000 */
.L_x_14382:
[----:B0-----:R-:W0:Y:S01]  /*2cc0*/  S2R R12, SR_TID.X ;  /* 0x00000000000c7919 */ /* 0x001e220000002100 */
[----:B------:R-:W-:Y:S01]  /*2cd0*/  BSSY B1, `(.L_x_14384) ;  /* 0x0000026000017945 */ /* 0x000fe20003800000 */
[----:B-----5:R-:W-:Y:S02]  /*2ce0*/  IMAD.MOV.U32 R79, RZ, RZ, R44 ;  /* 0x000000ffff4f7224 */ /* 0x020fe400078e002c */
[----:B------:R-:W-:Y:S02]  /*2cf0*/  IMAD.MOV.U32 R80, RZ, RZ, R45 ;  /* 0x000000ffff507224 */ /* 0x000fe400078e002d */
[----:B0-----:R-:W-:-:S05]  /*2d00*/  VIADD R13, R12, 0xffffff80 ;  /* 0xffffff800c0d7836 */ /* 0x001fca0000000000 */
[----:B------:R-:W-:-:S04]  /*2d10*/  SHF.R.S32.HI R12, RZ, 0x1f, R13 ;  /* 0x0000001fff0c7819 */ /* 0x000fc8000001140d */
[----:B------:R-:W-:-:S04]  /*2d20*/  LEA.HI R12, R12, R13, RZ, 0x2 ;  /* 0x0000000d0c0c7211 */ /* 0x000fc800078f10ff */
[----:B------:R-:W-:-:S05]  /*2d30*/  SHF.R.S32.HI R12, RZ, 0x2, R12 ;  /* 0x00000002ff0c7819 */ /* 0x000fca000001140c */
[----:B------:R-:W-:-:S05]  /*2d40*/  VIADD R12, R12, 0x60 ;  /* 0x000000600c0c7836 */ /* 0x000fca0000000000 */
        /* <DEDUP_REMOVED lines=30> */
.L_x_14385:
[----:B------:R-:W-:Y:S05]  /*2f30*/  BSYNC B1 ;  /* 0x0000000000017941 */ /* 0x000fea0003800000 */
.L_x_14384:
[----:B0-----:R-:W-:Y:S01]  /*2f40*/  IMAD.MOV.U32 R8, RZ, RZ, R48 ;  /* 0x000000ffff087224 */ /* 0x001fe200078e0030 */
[----:B------:R-:W-:Y:S01]  /*2f50*/  UISETP.NE.AND UP0, UPT, UR39, 0x3, UPT ;  /* 0x000000032700788c */ /* 0x000fe2000bf05270 */
[----:B------:R-:W-:Y:S01]  /*2f60*/  IMAD.MOV.U32 R9, RZ, RZ, R49 ;  /* 0x000000ffff097224 */ /* 0x000fe200078e0031 */
[C---:B------:R-:W-:Y:S01]  /*2f70*/  PRMT R93, R80.reuse, 0x7610, R93 ;  /* 0x00007610505d7816 */ /* 0x040fe2000000005d */
        /* <DEDUP_REMOVED lines=27> */
[----:B------:R-:W-:Y:S01]  /*3130*/  PRMT R90, R11, 0x7610, R90 ;  /* 0x000076100b5a7816 */ /* 0x000fe2000000005a */
[----:B------:R-:W-:Y:S06]  /*3140*/  @!P5 BRA `(.L_x_14386) ;  /* 0x000000000004d947 */ /* 0x000fec0003800000 */
[----:B------:R-:W-:Y:S01]  /*3150*/  BPT.TRAP 0x1 ;  /* 0x000000040000795c */ /* 0x000fe20000300000 */
.L_x_14386:
[----:B------:R-:W2:Y:S01]  /*3160*/  LDL R8, [R1+0x14] ;  /* 0x0000140001087983 */ /* 0x000ea20000100800 */
[----:B------:R-:W-:Y:S01]  /*3170*/  IMAD R69, R23, 0x8, R2 ;  /* 0x0000000817457824 */ /* 0x000fe200078e0202 */
[----:B------:R-:W-:Y:S01]  /*3180*/  BSSY B1, `(.L_x_14387) ;  /* 0x0000004000017945 */ /* 0x000fe20003800000 */
[----:B--2---:R-:W-:-:S04]  /*3190*/  SHF.L.U32 R77, R8, 0x1f, RZ ;  /* 0x0000001f084d7819 */ /* 0x004fc800000006ff */
[----:B------:R-:W0:Y:S02]  /*31a0*/  SYNCS.PHASECHK.TRANS64.TRYWAIT P6, [R69+URZ+0x16890], R77 ;  /* 0x0168904d450075a7 */ /* 0x000e2400080c017f */
[----:B0-----:R-:W-:Y:S05]  /*31b0*/  @!P6 BRA `(.L_x_14388) ;  /* 0x000001f00058e947 */ /* 0x001fea0003800000 */
.L_x_14711:
[----:B------:R-:W-:Y:S05]  /*31c0*/  BSYNC B1 ;  /* 0x0000000000017941 */ /* 0x000fea0003800000 */
.L_x_14387:
[----:B------:R-:W-:-:S03]  /*31d0*/  UMOV UR4, 0xffffffff ;  /* 0xffffffff00047882 */ /* 0x000fc60000000000 */
[----:B------:R-:W-:Y:S05]  /*31e0*/  BRA.DIV UR4, `(.L_x_14389) ;  /* 0x000001f204607947 */ /* 0x000fea000b800000 */
[----:B------:R1:W2:Y:S04]  /*31f0*/  SHFL.IDX PT, R79, R83, RZ, 0x1c1f ;  /* 0x001c1fff534f7589 */ /* 0x0002a800000e0000 */
[----:B------:R1:W3:Y:S02]  /*3200*/  SHFL.IDX PT, R14, R82, RZ, 0x1c1f ;  /* 0x001c1fff520e7589 */ /* 0x0002e400000e0000 */
.L_x_14715:
        /* <DEDUP_REMOVED lines=11> */
[----:B------:R-:W-:Y:S02]  /*32c0*/  SHF.R.U64 R48, R48, 0x10, R49 ;  /* 0x0000001030307819 */ /* 0x000fe40000001231 */
[----:B------:R-:W-:Y:S02]  /*32d0*/  SHF.R.U32.HI R100, RZ, 0x10, R51 ;  /* 0x00000010ff647819 */ /* 0x000fe40000011633 */
[----:B------:R-:W-:Y:S01]  /*32e0*/  SHF.R.U32.HI R96, RZ, 0x10, R49 ;  /* 0x00000010ff607819 */ /* 0x000fe20000011631 */
[----:B0-----:R-:W-:Y:S01]  /*32f0*/  IMAD.U32 R49, R10, 0x10000, RZ ;  /* 0x000100000a317824 */ /* 0x001fe200078e00ff */
        /* <DEDUP_REMOVED lines=9> */
[C---:B------:R-:W-:Y:S01]  /*3390*/  IMAD.U32 R10, R11.reuse, 0x10000, RZ ;  /* 0x000100000b0a7824 */ /* 0x040fe200078e00ff */
        /* <DEDUP_REMOVED lines=8> */
[----:B------:R-:W-:Y:S01]  /*3420*/  FFMA.FTZ R102, R11, R95, -R102 ;  /* 0x0000005f0b667223 */ /* 0x000fe20000010866 */
[----:B------:R-:W-:Y:S01]  /*3430*/  LOP3.LUT R8, R8, 0xffff0000, RZ, 0xc0, !PT ;  /* 0xffff000008087812 */ /* 0x000fe200078ec0ff */
[----:B------:R-:W-:Y:S01]  /*3440*/  FMUL.FTZ R95, R15, R100 ;  /* 0x000000640f5f7220 */ /* 0x000fe20000410000 */
[----:B------:R-:W-:-:S02]  /*3450*/  IMAD.U32 R98, R98, 0x10000, RZ ;  /* 0x0001000062627824 */ /* 0x000fc400078e00ff */
[-C--:B------:R-:W-:Y:S01]  /*3460*/  FMUL.FTZ R15, R15, R96.reuse ;  /* 0x000000600f0f7220 */ /* 0x080fe20000410000 */
[----:B------:R-:W-:Y:S02]  /*3470*/  IMAD.U32 R51, R51, 0x10000, RZ ;  /* 0x0001000033337824 */ /* 0x000fe400078e00ff */
[----:B------:R-:W-:Y:S01]  /*3480*/  FFMA.FTZ R99, R11, R99, R48 ;  /* 0x000000630b637223 */ /* 0x000fe20000010030 */
[----:B------:R-:W-:Y:S01]  /*3490*/  FFMA.FTZ R95, R10, R96, -R95 ;  /* 0x000000600a5f7223 */ /* 0x000fe2000001085f */
[----:B------:R-:W-:Y:S01]  /*34a0*/  FMUL.FTZ R104, R50, R101 ;  /* 0x0000006532687220 */ /* 0x000fe20000410000 */
[C---:B------:R-:W-:Y:S01]  /*34b0*/  FMUL.FTZ R48, R8.reuse, R98 ;  /* 0x0000006208307220 */ /* 0x040fe20000410000 */
[----:B------:R-:W-:Y:S01]  /*34c0*/  FMUL.FTZ R11, R8, R51 ;  /* 0x00000033080b7220 */ /* 0x000fe20000410000 */
[----:B------:R-:W-:Y:S01]  /*34d0*/  FFMA.FTZ R10, R10, R100, R15 ;  /* 0x000000640a0a7223 */ /* 0x000fe2000001000f */
        /* <DEDUP_REMOVED lines=9> */
[----:B------:R-:W-:-:S07]  /*3570*/  F2FP.BF16.F32.PACK_AB R10, R49, R104 ;  /* 0x00000068310a723e */ /* 0x000fce00000010ff */
.L_x_14395:
[----:B------:R-:W-:Y:S05]  /*3580*/  BSYNC B3 ;  /* 0x0000000000037941 */ /* 0x000fea0003800000 */
.L_x_14394:
[----:B0-----:R4:W-:Y:S02]  /*3590*/  ST.E.128 desc[UR42][R12.64], R8 ;  /* 0x000000080c007985 */ /* 0x0019e4000c101d2a */
.L_x_14393:
[----:B------:R-:W-:Y:S05]  /*35a0*/  BSYNC B2 ;  /* 0x0000000000027941 */ /* 0x000fea0003800000 */
.L_x_14392:
[----:B------:R-:W-:Y:S05]  /*35b0*/  @P2 BRA `(.L_x_14391) ;  /* 0x0000000000e02947 */ /* 0x000fea0003800000 */
[----:B----4-:R-:W2:Y:S04]  /*35c0*/  LDL R8, [R1+0x10] ;  /* 0x0000100001087983 */ /* 0x010ea80000100800 */
[----:B------:R-:W4:Y:S01]  /*35d0*/  LDL R15, [R1+0x18] ;  /* 0x00001800010f7983 */ /* 0x000f220000100800 */
[C---:B---3--:R-:W-:Y:S01]  /*35e0*/  LEA R12, P3, R18.reuse, R14, 0x1 ;  /* 0x0000000e120c7211 */ /* 0x048fe200078608ff */
[----:B------:R-:W-:Y:S03]  /*35f0*/  BSSY B2, `(.L_x_14396) ;  /* 0x0000033000027945 */ /* 0x000fe60003800000 */
[----:B--2---:R-:W-:Y:S02]  /*3600*/  LEA.HI.X R13, R18, R79, R8, 0x1, P3 ;  /* 0x0000004f120d7211 */ /* 0x004fe400018f0c08 */
[----:B------:R2:W3:Y:S01]  /*3610*/  LDS.128 R8, [R70+0xe000] ;  /* 0x00e0000046087984 */ /* 0x0004e20000000c00 */
[----:B----4-:R-:W-:-:S13]  /*3620*/  ISETP.GE.AND P3, PT, R15, R78, PT ;  /* 0x0000004e0f00720c */ /* 0x010fda0003f66270 */
[----:B--2---:R-:W-:Y:S05]  /*3630*/  @P3 BRA `(.L_x_14397) ;  /* 0x0000000000b83947 */ /* 0x004fea0003800000 */
[--C-:B------:R-:W-:Y:S01]  /*3640*/  SHF.R.U64 R49, R46, 0x10, R47.reuse ;  /* 0x000000102e317819 */ /* 0x100fe2000000122f */
[----:B---3--:R-:W-:Y:S01]  /*3650*/  IMAD.U32 R14, R10, 0x10000, RZ ;  /* 0x000100000a0e7824 */ /* 0x008fe200078e00ff */
[----:B------:R-:W-:Y:S02]  /*3660*/  SHF.R.U32.HI R46, RZ, 0x10, R47 ;  /* 0x00000010ff2e7819 */ /* 0x000fe4000001162f */
[--C-:B------:R-:W-:Y:S02]  /*3670*/  SHF.R.U32.HI R48, RZ, 0x10, R45.reuse ;  /* 0x00000010ff307819 */ /* 0x100fe4000001162d */
[----:B------:R-:W-:Y:S02]  /*3680*/  PRMT R91, R91, 0x5410, R46 ;  /* 0x000054105b5b7816 */ /* 0x000fe4000000002e */
[----:B------:R-:W-:Y:S01]  /*3690*/  SHF.R.U64 R51, R44, 0x10, R45 ;  /* 0x000000102c337819 */ /* 0x000fe2000000122d */
[----:B------:R-:W-:Y:S01]  /*36a0*/  IMAD.U32 R44, R11, 0x10000, RZ ;  /* 0x000100000b2c7824 */ /* 0x000fe200078e00ff */
        /* <DEDUP_REMOVED lines=39> */
.L_x_14397:
[----:B------:R-:W-:Y:S05]  /*3920*/  BSYNC B2 ;  /* 0x0000000000027941 */ /* 0x000fea0003800000 */
.L_x_14396:
[----:B---3--:R2:W-:Y:S02]  /*3930*/  ST.E.128 desc[UR42][R12.64], R8 ;  /* 0x000000080c007985 */ /* 0x0085e4000c101d2a */
.L_x_14391:
[----:B------:R-:W-:Y:S05]  /*3940*/  BSYNC B1 ;  /* 0x0000000000017941 */ /* 0x000fea0003800000 */
.L_x_14390:
[----:B------:R-:W-:-:S03]  /*3950*/  UMOV UR4, 0xffffffff ;  /* 0xffffffff00047882 */ /* 0x000fc60000000000 */
[----:B------:R-:W-:Y:S05]  /*3960*/  BRA.DIV UR4, `(.L_x_14398) ;  /* 0x000001ea04c87947 */ /* 0x000fea000b800000 */
[----:B-1----:R-:W1:Y:S04]  /*3970*/  SHFL.IDX PT, R83, R83, 0x1, 0x1c1f ;  /* 0x003c1f0053537f89 */ /* 0x002e6800000e0000 */
[----:B---3--:R3:W0:Y:S02]  /*3980*/  SHFL.IDX PT, R14, R82, 0x1, 0x1c1f ;  /* 0x003c1f00520e7f89 */ /* 0x00862400000e0000 */
.L_x_14719:
[----:B------:R-:W-:Y:S05]  /*3990*/  @P4 BRA `(.L_x_14399) ;  /* 0x0000002000b84947 */ /* 0x000fea0003800000 */
[----:B------:R-:W-:Y:S04]  /*39a0*/  BSSY B1, `(.L_x_14400) ;  /* 0x0000038000017945 */ /* 0x000fe80003800000 */
[----:B------:R-:W-:Y:S05]  /*39b0*/  @P1 BRA `(.L_x_14401) ;  /* 0x0000000000d81947 */ /* 0x000fea0003800000 */
[----:B--2-4-:R2:W4:Y:S01]  /*39c0*/  LDS.128 R8, [R71+0x11000] ;  /* 0x0110000047087984 */ /* 0x0145220000000c00 */
[C---:B0-----:R-:W-:Y:S01]  /*39d0*/  LEA R12, P3, R16.reuse, R14, 0x1 ;  /* 0x0000000e100c7211 */ /* 0x041fe200078608ff */
[----:B------:R-:W-:Y:S03]  /*39e0*/  BSSY B2, `(.L_x_14402) ;  /* 0x0000032000027945 */ /* 0x000fe60003800000 */
[----:B-1----:R-:W-:Y:S02]  /*39f0*/  LEA.HI.X R13, R16, R83, R17, 0x1, P3 ;  /* 0x00000053100d7211 */ /* 0x002fe400018f0c11 */
[----:B------:R-:W-:-:S13]  /*3a00*/  ISETP.GE.AND P3, PT, R152, R78, PT ;  /* 0x0000004e9800720c */ /* 0x000fda0003f66270 */
[----:B--2---:R-:W-:Y:S05]  /*3a10*/  @P3 BRA `(.L_x_14403) ;  /* 0x0000000000b83947 */ /* 0x004fea0003800000 */
[----:B------:R-:W-:Y:S01]  /*3a20*/  SHF.R.U64 R45, R40, 0x10, R41 ;  /* 0x00000010282d7819 */ /* 0x000fe20000001229 */
[----:B----4-:R-:W-:Y:S01]  /*3a30*/  IMAD.U32 R15, R10, 0x10000, RZ ;  /* 0x000100000a0f7824 */ /* 0x010fe200078e00ff */
[--C-:B------:R-:W-:Y:S02]  /*3a40*/  SHF.R.U64 R44, R42, 0x10, R43.reuse ;  /* 0x000000102a2c7819 */ /* 0x100fe4000000122b */
[----:B------:R-:W-:Y:S02]  /*3a50*/  SHF.R.U32.HI R43, RZ, 0x10, R43 ;  /* 0x00000010ff2b7819 */ /* 0x000fe4000001162b */
[----:B------:R-:W-:Y:S01]  /*3a60*/  SHF.R.U32.HI R46, RZ, 0x10, R41 ;  /* 0x00000010ff2e7819 */ /* 0x000fe20000011629 */
[----:B------:R-:W-:Y:S01]  /*3a70*/  IMAD.U32 R41, R11, 0x10000, RZ ;  /* 0x000100000b297824 */ /* 0x000fe200078e00ff */
        /* <DEDUP_REMOVED lines=19> */
[-C--:B------:R-:W-:Y:S01]  /*3bb0*/  FMUL.FTZ R40, R40, R44.reuse ;  /* 0x0000002c28287220 */ /* 0x080fe20000410000 */
[----:B------:R-:W-:Y:S01]  /*3bc0*/  LOP3.LUT R90, R90, 0xffff0000, RZ, 0xc0, !PT ;  /* 0xffff00005a5a7812 */ /* 0x000fe200078ec0ff */
[C---:B------:R-:W-:Y:S01]  /*3bd0*/  FFMA.FTZ R47, R10.reuse, R43, -R47 ;  /* 0x0000002b0a2f7223 */ /* 0x040fe2000001082f */
[----:B------:R-:W-:Y:S01]  /*3be0*/  LOP3.LUT R87, R87, 0xffff0000, RZ, 0xc0, !PT ;  /* 0xffff000057577812 */ /* 0x000fe200078ec0ff */
[----:B------:R-:W-:Y:S01]  /*3bf0*/  FFMA.FTZ R48, R10, R45, R48 ;  /* 0x0000002d0a307223 */ /* 0x000fe20000010030 */
[C---:B------:R-:W-:Y:S01]  /*3c00*/  FFMA.FTZ R50, R15.reuse, R44, -R50 ;  /* 0x0000002c0f327223 */ /* 0x040fe20000010832 */
[C---:B------:R-:W-:Y:S01]  /*3c10*/  FMUL.FTZ R10, R8.reuse, R89 ;  /* 0x00000059080a7220 */ /* 0x040fe20000410000 */
        /* <DEDUP_REMOVED lines=14> */
.L_x_14403:
[----:B------:R-:W-:Y:S05]  /*3d00*/  BSYNC B2 ;  /* 0x0000000000027941 */ /* 0x000fea0003800000 */
.L_x_14402:
[----:B----4-:R0:W-:Y:S02]  /*3d10*/  ST.E.128 desc[UR42][R12.64], R8 ;  /* 0x000000080c007985 */ /* 0x0101e4000c101d2a */
.L_x_14401:
[----:B------:R-:W-:Y:S05]  /*3d20*/  BSYNC B1 ;  /* 0x0000000000017941 */ /* 0x000fea0003800000 */
.L_x_14400:
[----:B------:R-:W-:Y:S05]  /*3d30*/  @P2 BRA `(.L_x_14399) ;  /* 0x0000001c00d02947 */ /* 0x000fea0003800000 */
[----:B0-2-4-:R-:W1:Y:S04]  /*3d40*/  LDL R8, [R1+0x10] ;  /* 0x0000100001087983 */ /* 0x015e680000100800 */
[----:B------:R-:W2:Y:S01]  /*3d50*/  LDL R15, [R1+0x18] ;  /* 0x00001800010f7983 */ /* 0x000ea20000100800 */
[C---:B------:R-:W-:Y:S01]  /*3d60*/  LEA R12, P3, R18.reuse, R14, 0x1 ;  /* 0x0000000e120c7211 */ /* 0x040fe200078608ff */
[----:B------:R-:W-:Y:S03]  /*3d70*/  BSSY B1, `(.L_x_14404) ;  /* 0x0000033000017945 */ /* 0x000fe60003800000 */
[----:B-1----:R-:W-:Y:S02]  /*3d80*/  LEA.HI.X R13, R18, R83, R8, 0x1, P3 ;  /* 0x00000053120d7211 */ /* 0x002fe400018f0c08 */
[----:B------:R0:W1:Y:S01]  /*3d90*/  LDS.128 R8, [R70+0x11000] ;  /* 0x0110000046087984 */ /* 0x0000620000000c00 */
[----:B--2---:R-:W-:-:S13]  /*3da0*/  ISETP.GE.AND P3, PT, R15, R78, PT ;  /* 0x0000004e0f00720c */ /* 0x004fda0003f66270 */
[----:B0-----:R-:W-:Y:S05]  /*3db0*/  @P3 BRA `(.L_x_14405) ;  /* 0x0000000000b83947 */ /* 0x001fea0003800000 */
[--C-:B------:R-:W-:Y:S01]  /*3dc0*/  SHF.R.U64 R41, R38, 0x10, R39.reuse ;  /* 0x0000001026297819 */ /* 0x100fe20000001227 */
[----:B-1----:R-:W-:Y:S01]  /*3dd0*/  IMAD.U32 R14, R10, 0x10000, RZ ;  /* 0x000100000a0e7824 */ /* 0x002fe200078e00ff */
        /* <DEDUP_REMOVED lines=44> */
.L_x_14405:
[----:B------:R-:W-:Y:S05]  /*40a0*/  BSYNC B1 ;  /* 0x0000000000017941 */ /* 0x000fea0003800000 */
.L_x_14404:
[----:B-1----:R0:W-:Y:S01]  /*40b0*/  ST.E.128 desc[UR42][R12.64], R8 ;  /* 0x000000080c007985 */ /* 0x0021e2000c101d2a */
[----:B------:R-:W-:Y:S05]  /*40c0*/  BRA `(.L_x_14399) ;  /* 0x0000001800ec7947 */ /* 0x000fea0003800000 */
.L_x_14381:
[----:B------:R-:W0:Y:S01]  /*40d0*/  S2R R12, SR_TID.X ;  /* 0x00000000000c7919 */ /* 0x000e220000002100 */
[----:B------:R-:W-:Y:S01]  /*40e0*/  CS2R R42, SRZ ;  /* 0x00000000002a7805 */ /* 0x000fe2000001ff00 */
[----:B------:R-:W1:Y:S01]  /*40f0*/  S2R R38, SR_TID.X ;  /* 0x0000000000267919 */ /* 0x000e620000002100 */
[----:B0-----:R-:W-:Y:S02]  /*4100*/  VIADD R13, R12, 0xffffff80 ;  /* 0xffffff800c0d7836 */ /* 0x001fe40000000000 */
[----:B-1----:R-:W-:-:S03]  /*4110*/  VIADD R40, R38, 0xffffff80 ;  /* 0xffffff8026287836 */ /* 0x002fc60000000000 */
[----:B------:R-:W-:Y:S02]  /*4120*/  SHF.R.S32.HI R12, RZ, 0x1f, R13 ;  /* 0x0000001fff0c7819 */ /* 0x000fe4000001140d */
[----:B------:R-:W-:Y:S02]  /*4130*/  CS2R R38, SRZ ;  /* 0x0000000000267805 */ /* 0x000fe4000001ff00 */
[----:B------:R-:W-:Y:S02]  /*4140*/  LEA.HI R12, R12, R13, RZ, 0x2 ;  /* 0x0000000d0c0c7211 */ /* 0x000fe400078f10ff */
[----:B------:R-:W-:Y:S02]  /*4150*/  SHF.R.S32.HI R44, RZ, 0x1f, R40 ;  /* 0x0000001fff2c7819 */ /* 0x000fe40000011428 */
[----:B------:R-:W-:Y:S02]  /*4160*/  SHF.R.S32.HI R12, RZ, 0x2, R12 ;  /* 0x00000002ff0c7819 */ /* 0x000fe4000001140c */
[----:B------:R-:W-:-:S02]  /*4170*/  LEA.HI R44, R44, R40, RZ, 0x2 ;  /* 0x000000282c2c7211 */ /* 0x000fc400078f10ff */
[----:B------:R-:W-:Y:S02]  /*4180*/  CS2R R40, SRZ ;  /* 0x0000000000287805 */ /* 0x000fe4000001ff00 */
[----:B------:R-:W-:Y:S02]  /*4190*/  ISETP.GE.AND P3, PT, R12, R76, PT ;  /* 0x0000004c0c00720c */ /* 0x000fe40003f66270 */
[----:B------:R-:W-:Y:S02]  /*41a0*/  SHF.R.S32.HI R44, RZ, 0x2, R44 ;  /* 0x00000002ff2c7819 */ /* 0x000fe4000001142c */
[----:B------:R-:W-:-:S03]  /*41b0*/  ISETP.GE.OR P3, PT, R16, R78, P3 ;  /* 0x0000004e1000720c */ /* 0x000fc60001f66670 */
[----:B------:R-:W-:-:S10]  /*41c0*/  VIADD R44, R44, 0x60 ;  /* 0x000000602c2c7836 */ /* 0x000fd40000000000 */
[----:B------:R-:W0:Y:S01]  /*41d0*/  @!P3 LDC.64 R12, c[0x0][0x3e8] ;  /* 0x0000fa00ff0cbb82 */ /* 0x000e220000000a00 */
[----:B------:R-:W-:-:S05]  /*41e0*/  @!P3 IADD3 R14, P4, R30, R10, RZ ;  /* 0x0000000a1e0eb210 */ /* 0x000fca0007f9e0ff */
[----:B------:R-:W-:Y:S01]  /*41f0*/  @!P3 IMAD.X R15, R77, 0x1, R54, P4 ;  /* 0x000000014d0fb824 */ /* 0x000fe200020e0636 */
[----:B------:R-:W-:-:S05]  /*4200*/  @!P3 IADD3 R36, P4, R52, R8, RZ ;  /* 0x000000083424b210 */ /* 0x000fca0007f9e0ff */
[----:B------:R-:W-:Y:S01]  /*4210*/  @!P3 IMAD.X R37, R69, 0x1, R7, P4 ;  /* 0x000000014525b824 */ /* 0x000fe200020e0607 */
[----:B0-----:R-:W-:-:S04]  /*4220*/  @!P3 LEA R12, P4, R14, R12, 0x1 ;  /* 0x0000000c0e0cb211 */ /* 0x001fc800078808ff */
[----:B------:R-:W-:Y:S02]  /*4230*/  @!P3 LEA.HI.X R13, R14, R13, R15, 0x1, P4 ;  /* 0x0000000d0e0db211 */ /* 0x000fe400020f0c0f */
[----:B------:R-:W0:Y:S01]  /*4240*/  @!P3 LDC.64 R14, c[0x0][0x400] ;  /* 0x00010000ff0ebb82 */ /* 0x000e220000000a00 */
[----:B------:R-:W-:Y:S01]  /*4250*/  BSSY B1, `(.L_x_14406) ;  /* 0x0000022000017945 */ /* 0x000fe20003800000 */
[----:B0-----:R-:W-:-:S04]  /*4260*/  @!P3 LEA R14, P4, R36, R14, 0x1 ;  /* 0x0000000e240eb211 */ /* 0x001fc800078808ff */
[----:B------:R-:W-:Y:S02]  /*4270*/  @!P3 LEA.HI.X R15, R36, R15, R37, 0x1, P4 ;  /* 0x0000000f240fb211 */ /* 0x000fe400020f0c25 */
[----:B------:R-:W-:Y:S02]  /*4280*/  CS2R R36, SRZ ;  /* 0x0000000000247805 */ /* 0x000fe4000001ff00 */
[----:B------:R-:W-:Y:S02]  /*4290*/  ISETP.GE.AND P4, PT, R44, R76, PT ;  /* 0x0000004c2c00720c */ /* 0x000fe40003f86270 */
[----:B------:R-:W-:Y:S02]  /*42a0*/  CS2R R46, SRZ ;  /* 0x00000000002e7805 */ /* 0x000fe4000001ff00 */
[----:B------:R-:W-:Y:S01]  /*42b0*/  CS2R R50, SRZ ;  /* 0x0000000000327805 */ /* 0x000fe2000001ff00 */
[----:B------:R0:W5:Y:S01]  /*42c0*/  @!P3 LDG.E.128 R40, desc[UR42][R14.64] ;  /* 0x0000002a0e28b981 */ /* 0x000162000c1e1d00 */
[----:B------:R-:W-:-:S02]  /*42d0*/  ISETP.GE.OR P4, PT, R16, R78, P4 ;  /* 0x0000004e1000720c */ /* 0x000fc40002786670 */
[----:B------:R-:W-:Y:S02]  /*42e0*/  CS2R R44, SRZ ;  /* 0x00000000002c7805 */ /* 0x000fe4000001ff00 */
[----:B------:R-:W-:Y:S01]  /*42f0*/  CS2R R48, SRZ ;  /* 0x0000000000307805 */ /* 0x000fe2000001ff00 */
[----:B------:R0:W5:Y:S01]  /*4300*/  @!P3 LDG.E.128 R36, desc[UR42][R12.64] ;  /* 0x0000002a0c24b981 */ /* 0x000162000c1e1d00 */
[----:B------:R-:W-:-:S07]  /*4310*/  ISETP.GE.AND P3, PT, R16, R78, PT ;  /* 0x0000004e1000720c */ /* 0x000fce0003f66270 */
[----:B------:R-:W-:Y:S06]  /*4320*/  @P4 BRA `(.L_x_14407) ;  /* 0x0000000000504947 */ /* 0x000fec0003800000 */
[----:B0-----:R-:W0:Y:S01]  /*4330*/  LDC.64 R12, c[0x0][0x3f8] ;  /* 0x0000fe00ff0c7b82 */ /* 0x001e220000000a00 */
        /* <DEDUP_REMOVED lines=19> */
.L_x_14407:
[----:B------:R-:W-:Y:S05]  /*4470*/  BSYNC B1 ;  /* 0x0000000000017941 */ /* 0x000fea0003800000 */
.L_x_14406:
        /* <DEDUP_REMOVED lines=36> */
.L_x_14408:
[----:B------:R-:W2:Y:S01]  /*46c0*/  LDL R8, [R1+0x14] ;  /* 0x0000140001087983 */ /* 0x000ea20000100800 */
[----:B------:R-:W-:Y:S01]  /*46d0*/  IMAD R69, R23, 0x8, R2 ;  /* 0x0000000817457824 */ /* 0x000fe200078e0202 */
[----:B------:R-:W1:Y:S01]  /*46e0*/  LDC R85, c[0x0][0x2f4] ;  /* 0x0000bd00ff557b82 */ /* 0x000e620000000800 */
[----:B------:R-:W-:Y:S01]  /*46f0*/  BSSY B1, `(.L_x_14409) ;  /* 0x0000004000017945 */ /* 0x000fe20003800000 */
[----:B--2---:R-:W-:-:S04]  /*4700*/  SHF.L.U32 R77, R8, 0x1f, RZ ;  /* 0x0000001f084d7819 */ /* 0x004fc800000006ff */
[----:B------:R-:W2:Y:S02]  /*4710*/  SYNCS.PHASECHK.TRANS64.TRYWAIT P4, [R69+URZ+0x16890], R77 ;  /* 0x0168904d450075a7 */ /* 0x000ea4000808017f */
[----:B-12---:R-:W-:Y:S05]  /*4720*/  @!P4 BRA `(.L_x_14410) ;  /* 0x000001dc00a0c947 */ /* 0x006fea0003800000 */
.L_x_14720:
[----:B------:R-:W-:Y:S05]  /*4730*/  BSYNC B1 ;  /* 0x0000000000017941 */ /* 0x000fea0003800000 */
.L_x_14409:
[----:B------:R-:W-:Y:S01]  /*4740*/  UMOV UR4, 0xffffffff ;  /* 0xffffffff00047882 */ /* 0x000fe20000000000 */
[----:B------:R-:W-:Y:S02]  /*4750*/  IMAD.IADD R87, R85, 0x1, -R58 ;  /* 0x0000000155577824 */ /* 0x000fe400078e0a3a */
[----:B------:R-:W-:Y:S05]  /*4760*/  BRA.DIV UR4, `(.L_x_14411) ;  /* 0x000001de04a47947 */ /* 0x000fea000b800000 */
[----:B------:R2:W3:Y:S04]  /*4770*/  SHFL.IDX PT, R81, R83, RZ, 0x1c1f ;  /* 0x001c1fff53517589 */ /* 0x0004e800000e0000 */
[----:B------:R2:W4:Y:S02]  /*4780*/  SHFL.IDX PT, R80, R82, RZ, 0x1c1f ;  /* 0x001c1fff52507589 */ /* 0x00052400000e0000 */
.L_x_14724:
[----:B------:R-:W5:Y:S01]  /*4790*/  S2R R8, SR_TID.X ;  /* 0x0000000000087919 */ /* 0x000f620000002100 */
[----:B------:R-:W-:Y:S01]  /*47a0*/  BSSY B1, `(.L_x_14412) ;  /* 0x000007d000017945 */ /* 0x000fe20003800000 */
[----:B-----5:R-:W-:-:S05]  /*47b0*/  VIADD R9, R8, 0xffffff80 ;  /* 0xffffff8008097836 */ /* 0x020fca0000000000 */
[----:B------:R-:W-:-:S04]  /*47c0*/  SHF.R.S32.HI R8, RZ, 0x1f, R9 ;  /* 0x0000001fff087819 */ /* 0x000fc80000011409 */
[----:B------:R-:W-:-:S04]  /*47d0*/  LEA.HI R8, R8, R9, RZ, 0x2 ;  /* 0x0000000908087211 */ /* 0x000fc800078f10ff */
[----:B------:R-:W-:-:S04]  /*47e0*/  SHF.R.S32.HI R8, RZ, 0x2, R8 ;  /* 0x00000002ff087819 */ /* 0x000fc80000011408 */
[----:B------:R-:W-:-:S13]  /*47f0*/  ISETP.GE.OR P4, PT, R8, R76, P1 ;  /* 0x0000004c0800720c */ /* 0x000fda0000f86670 */
[----:B------:R-:W-:Y:S05]  /*4800*/  @P4 BRA `(.L_x_14413) ;  /* 0x0000000400d84947 */ /* 0x000fea0003800000 */
[----:B------:R-:W5:Y:S01]  /*4810*/  S2R R9, SR_TID.X ;  /* 0x0000000000097919 */ /* 0x000f620000002100 */
[----:B------:R-:W-:Y:S01]  /*4820*/  SEL R8, R58, R87, !P0 ;  /* 0x000000573a087207 */ /* 0x000fe20004000000 */
[----:B------:R-:W-:Y:S01]  /*4830*/  BSSY B2, `(.L_x_14414) ;  /* 0x000006f000027945 */ /* 0x000fe20003800000 */
[----:B----4-:R-:W-:-:S04]  /*4840*/  LEA R78, P4, R6, R80, 0x1 ;  /* 0x00000050064e7211 */ /* 0x010fc800078808ff */
[----:B---3--:R-:W-:Y:S01]  /*4850*/  LEA.HI.X R79, R6, R81, R4, 0x1, P4 ;  /* 0x00000051064f7211 */ /* 0x008fe200020f0c04 */
[----:B-----5:R-:W-:Y:S01]  /*4860*/  VIADD R11, R9, 0xffffff80 ;  /* 0xffffff80090b7836 */ /* 0x020fe20000000000 */
[----:B------:R-:W-:-:S04]  /*4870*/  SHF.R.S32.HI R9, RZ, 0x1f, R8 ;  /* 0x0000001fff097819 */ /* 0x000fc80000011408 */
[----:B------:R-:W-:Y:S01]  /*4880*/  LEA.HI R8, R9, R8, RZ, 0x4 ;  /* 0x0000000809087211 */ /* 0x000fe200078f20ff */
[----:B------:R-:W-:Y:S01]  /*4890*/  IMAD R9, R23, 0x2000, R3 ;  /* 0x0000200017097824 */ /* 0x000fe200078e0203 */
[----:B------:R-:W-:Y:S02]  /*48a0*/  SHF.R.S32.HI R10, RZ, 0x1f, R11 ;  /* 0x0000001fff0a7819 */ /* 0x000fe4000001140b */
[----:B------:R-:W-:Y:S01]  /*48b0*/  LEA.HI.SX32 R8, R8, R5, 0x1c ;  /* 0x0000000508087211 */ /* 0x000fe200078fe2ff */
[----:B------:R-:W-:Y:S01]  /*48c0*/  IMAD R9, R9, 0x2, R2 ;  /* 0x0000000209097824 */ /* 0x000fe200078e0202 */
[----:B------:R-:W-:-:S03]  /*48d0*/  LEA.HI R10, R10, R11, RZ, 0x5 ;  /* 0x0000000b0a0a7211 */ /* 0x000fc600078f28ff */
[----:B------:R-:W-:Y:S01]  /*48e0*/  IMAD.SHL.U32 R89, R8, 0x8, RZ ;  /* 0x0000000808597824 */ /* 0x000fe200078e00ff */
[----:B------:R-:W-:-:S04]  /*48f0*/  SHF.R.S32.HI R10, RZ, 0x5, R10 ;  /* 0x00000005ff0a7819 */ /* 0x000fc8000001140a */
[----:B------:R-:W-:-:S04]  /*4900*/  LOP3.LUT R8, R64, 0x38, R89, 0xf8, !PT ;  /* 0x0000003840087812 */ /* 0x000fc800078ef859 */
[----:B------:R-:W-:-:S05]  /*4910*/  LOP3.LUT R8, R8, R61, RZ, 0x3c, !PT ;  /* 0x0000003d08087212 */ /* 0x000fca00078e3cff */
[----:B------:R-:W-:-:S04]  /*4920*/  IMAD R8, R10, 0x200, R8 ;  /* 0x000002000a087824 */ /* 0x000fc800078e0208 */
[----:B------:R-:W-:-:S04]  /*4930*/  IMAD R11, R23, 0x2000, R8 ;  /* 0x00002000170b7824 */ /* 0x000fc800078e0208 */
[----:B0-----:R-:W-:Y:S02]  /*4940*/  IMAD R12, R11, 0x2, R2 ;  /* 0x000000020b0c7824 */ /* 0x001fe400078e0202 */
[----:B------:R-:W0:Y:S04]  /*4950*/  LDS.128 R8, [R9+0xe400] ;  /* 0x00e4000009087984 */ /* 0x000e280000000c00 */
[----:B------:R-:W3:Y:S01]  /*4960*/  LDS.128 R12, [R12+0xe400] ;  /* 0x00e400000c0c7984 */ /* 0x000ee20000000c00 */
[----:B------:R-:W-:Y:S05]  /*4970*/  @P3 BRA `(.L_x_14415) ;  /* 0x0000000400683947 */ /* 0x000fea0003800000 */
[----:B------:R-:W-:Y:S01]  /*4980*/  SHF.R.U64 R102, R36, 0x10, R37 ;  /* 0x0000001024667819 */ /* 0x000fe20000001225 */
[----:B---3--:R-:W-:Y:S01]  /*4990*/  IMAD.U32 R98, R13, 0x10000, RZ ;  /* 0x000100000d627824 */ /* 0x008fe200078e00ff */
[----:B------:R-:W-:Y:S01]  /*49a0*/  SHF.R.U32.HI R106, RZ, 0x10, R41 ;  /* 0x00000010ff6a7819 */ /* 0x000fe20000011629 */
[----:B0-----:R-:W-:Y:S01]  /*49b0*/  IMAD.U32 R96, R9, 0x10000, RZ ;  /* 0x0001000009607824 */ /* 0x001fe200078e00ff */
[----:B------:R-:W-:Y:S01]  /*49c0*/  SHF.R.U32.HI R104, RZ, 0x10, R37 ;  /* 0x00000010ff687819 */ /* 0x000fe20000011625 */
[----:B------:R-:W-:Y:S01]  /*49d0*/  IMAD.U32 R100, R15, 0x10000, RZ ;  /* 0x000100000f647824 */ /* 0x000fe200078e00ff */
[----:B------:R-:W-:Y:S02]  /*49e0*/  SHF.R.U64 R99, R40, 0x10, R41 ;  /* 0x0000001028637819 */ /* 0x000fe40000001229 */
[----:B------:R-:W-:Y:S02]  /*49f0*/  PRMT R40, R84, 0x5432, R102 ;  /* 0x0000543254287816 */ /* 0x000fe40000000066 */
[----:B------:R-:W-:-:S02]  /*4a00*/  SHF.R.U64 R103, R38, 0x10, R39 ;  /* 0x0000001026677819 */ /* 0x000fc40000001227 */
[----:B------:R-:W-:Y:S02]  /*4a10*/  PRMT R102, R91, 0x5432, R106 ;  /* 0x000054325b667816 */ /* 0x000fe4000000006a */
[----:B------:R-:W-:Y:S02]  /*4a20*/  PRMT R104, R86, 0x5432, R104 ;  /* 0x0000543256687816 */ /* 0x000fe40000000068 */
[----:B------:R-:W-:Y:S02]  /*4a30*/  SHF.R.U32.HI R101, RZ, 0x10, R39 ;  /* 0x00000010ff657819 */ /* 0x000fe40000011627 */
[----:B------:R-:W-:Y:S02]  /*4a40*/  SHF.R.U64 R42, R42, 0x10, R43 ;  /* 0x000000102a2a7819 */ /* 0x000fe4000000122b */
[----:B------:R-:W-:Y:S01]  /*4a50*/  PRMT R39, R107, 0x5410, R103 ;  /* 0x000054106b277816 */ /* 0x000fe20000000067 */
[----:B------:R-:W-:Y:S01]  /*4a60*/  IMAD.U32 R107, R102, 0x10000, RZ ;  /* 0x00010000666b7824 */ /* 0x000fe200078e00ff */
[----:B------:R-:W-:Y:S01]  /*4a70*/  SHF.R.U32.HI R43, RZ, 0x10, R43 ;  /* 0x00000010ff2b7819 */ /* 0x000fe2000001162b */
[----:B------:R-:W-:Y:S01]  /*4a80*/  IMAD.U32 R103, R104, 0x10000, RZ ;  /* 0x0001000068677824 */ /* 0x000fe200078e00ff */
[----:B------:R-:W-:Y:S01]  /*4a90*/  PRMT R99, R109, 0x5410, R99 ;  /* 0x000054106d637816 */ /* 0x000fe20000000063 */
[C---:B------:R-:W-:Y:S01]  /*4aa0*/  FMUL.FTZ R109, R98.reuse, R107 ;  /* 0x0000006b626d7220 */ /* 0x040fe20000410000 */
[----:B------:R-:W-:Y:S01]  /*4ab0*/  PRMT R106, R105, 0x5410, R43 ;  /* 0x00005410696a7816 */ /* 0x000fe2000000002b */
[-C--:B------:R-:W-:Y:S01]  /*4ac0*/  FMUL.FTZ R111, R98, R103.reuse ;  /* 0x00000067626f7220 */ /* 0x080fe20000410000 */
[----:B------:R-:W-:Y:S01]  /*4ad0*/  PRMT R101, R108, 0x5410, R101 ;  /* 0x000054106c657816 */ /* 0x000fe20000000065 */
[----:B------:R-:W-:Y:S01]  /*4ae0*/  FFMA.FTZ R43, R96, R103, -R109 ;  /* 0x00000067602b7223 */ /* 0x000fe2000001086d */
        /* <DEDUP_REMOVED lines=8> */
[----:B------:R-:W-:Y:S01]  /*4b70*/  SHF.L.U32 R41, R11, 0x10, RZ ;  /* 0x000000100b297819 */ /* 0x000fe200000006ff */
[----:B------:R-:W-:Y:S01]  /*4b80*/  FMUL.FTZ R97, R97, R98 ;  /* 0x0000006261617220 */ /* 0x000fe20000410000 */
[----:B------:R-:W-:Y:S01]  /*4b90*/  LOP3.LUT R15, R15, 0xffff0000, RZ, 0xc0, !PT ;  /* 0xffff00000f0f7812 */ /* 0x000fe200078ec0ff */
[----:B------:R-:W-:Y:S01]  /*4ba0*/  FMUL.FTZ R100, R100, R102 ;  /* 0x0000006664647220 */ /* 0x000fe20000410000 */
[----:B------:R-:W-:Y:S01]  /*4bb0*/  LOP3.LUT R106, R106, 0xffff0000, RZ, 0xc0, !PT ;  /* 0xffff00006a6a7812 */ /* 0x000fe200078ec0ff */
[C---:B------:R-:W-:Y:S01]  /*4bc0*/  FFMA.FTZ R98, R38.reuse, R98, -R109 ;  /* 0x0000006226627223 */ /* 0x040fe2000001086d */
[----:B------:R-:W-:Y:S01]  /*4bd0*/  FFMA.FTZ R97, R38, R105, R97 ;  /* 0x0000006926617223 */ /* 0x000fe20000010061 */
[----:B------:R-:W-:Y:S01]  /*4be0*/  FFMA.FTZ R38, R41, R102, -R104 ;  /* 0x0000006629267223 */ /* 0x000fe20000010868 */
[----:B------:R-:W-:Y:S01]  /*4bf0*/  LOP3.LUT R101, R101, 0xffff0000, RZ, 0xc0, !PT ;  /* 0xffff000065657812 */ /* 0x000fe200078ec0ff */
[----:B------:R-:W-:Y:S01]  /*4c00*/  FFMA.FTZ R41, R41, R103, R100 ;  /* 0x0000006729297223 */ /* 0x000fe20000010064 */
[----:B------:R-:W-:Y:S01]  /*4c10*/  LOP3.LUT R36, R11, 0xffff0000, RZ, 0xc0, !PT ;  /* 0xffff00000b247812 */ /* 0x000fe200078ec0ff */
[----:B------:R-:W-:Y:S01]  /*4c20*/  FMUL.FTZ R103, R15, R106 ;  /* 0x0000006a0f677220 */ /* 0x000fe20000410000 */
[----:B------:R-:W-:-:S02]  /*4c30*/  IMAD.U32 R13, R12, 0x10000, RZ ;  /* 0x000100000c0d7824 */ /* 0x000fc400078e00ff */
[-C--:B------:R-:W-:Y:S01]  /*4c40*/  FMUL.FTZ R105, R15, R101.reuse ;  /* 0x000000650f697220 */ /* 0x080fe20000410000 */
[C---:B------:R-:W-:Y:S02]  /*4c50*/  IMAD.U32 R102, R99.reuse, 0x10000, RZ ;  /* 0x0001000063667824 */ /* 0x040fe400078e00ff */
[----:B------:R-:W-:Y:S01]  /*4c60*/  FFMA.FTZ R15, R36, R101, -R103 ;  /* 0x00000065240f7223 */ /* 0x000fe20000010867 */
[----:B------:R-:W-:Y:S01]  /*4c70*/  IMAD.U32 R100, R40, 0x10000, RZ ;  /* 0x0001000028647824 */ /* 0x000fe200078e00ff */
[----:B------:R-:W-:Y:S01]  /*4c80*/  LOP3.LUT R101, R99, 0xffff0000, RZ, 0xc0, !PT ;  /* 0xffff000063657812 */ /* 0x000fe200078ec0ff */
[----:B------:R-:W-:Y:S01]  /*4c90*/  IMAD.U32 R9, R8, 0x10000, RZ ;  /* 0x0001000008097824 */ /* 0x000fe200078e00ff */
[----:B------:R-:W-:Y:S01]  /*4ca0*/  LOP3.LUT R99, R40, 0xffff0000, RZ, 0xc0, !PT ;  /* 0xffff000028637812 */ /* 0x000fe200078ec0ff */
[C---:B------:R-:W-:Y:S01]  /*4cb0*/  FMUL.FTZ R40, R13.reuse, R102 ;  /* 0x000000660d287220 */ /* 0x040fe20000410000 */
[----:B------:R-:W-:Y:S01]  /*4cc0*/  LOP3.LUT R12, R12, 0xffff0000, RZ, 0xc0, !PT ;  /* 0xffff00000c0c7812 */ /* 0x000fe200078ec0ff */
[----:B------:R-:W-:Y:S01]  /*4cd0*/  FMUL.FTZ R13, R13, R100 ;  /* 0x000000640d0d7220 */ /* 0x000fe20000410000 */
        /* <DEDUP_REMOVED lines=15> */
[----:B------:R-:W-:Y:S01]  /*4dd0*/  FFMA.FTZ R103, R8, R99, -R103 ;  /* 0x0000006308677223 */ /* 0x000fe20000010867 */
[----:B------:R-:W-:Y:S01]  /*4de0*/  FFMA.FTZ R96, R96, R107, R111 ;  /* 0x0000006b60607223 */ /* 0x000fe2000001006f */
        /* <DEDUP_REMOVED lines=19> */
.L_x_14415:
[----:B------:R-:W-:Y:S05]  /*4f20*/  BSYNC B2 ;  /* 0x0000000000027941 */ /* 0x000fea0003800000 */
.L_x_14414:
[----:B------:R-:W-:Y:S01]  /*4f30*/  ISETP.GE.AND P4, PT, R89, R85, PT ;  /* 0x000000555900720c */ /* 0x000fe20003f86270 */
[----:B0-----:R0:W-:-:S12]  /*4f40*/  ST.E.128 desc[UR42][R78.64], R8 ;  /* 0x000000084e007985 */ /* 0x0011d8000c101d2a */
[----:B------:R-:W-:-:S05]  /*4f50*/  @!P4 IMAD.WIDE R80, R89, 0x2, R80 ;  /* 0x000000025950c825 */ /* 0x000fca00078e0250 */
[----:B---3--:R0:W-:Y:S02]  /*4f60*/  @!P4 ST.E.128 desc[UR42][R80.64], R12 ;  /* 0x0000000c5000c985 */ /* 0x0081e4000c101d2a */
.L_x_14413:
[----:B------:R-:W-:Y:S05]  /*4f70*/  BSYNC B1 ;  /* 0x0000000000017941 */ /* 0x000fea0003800000 */
.L_x_14412:
[----:B------:R-:W-:-:S03]  /*4f80*/  UMOV UR4, 0xffffffff ;  /* 0xffffffff00047882 */ /* 0x000fc60000000000 */
[----:B------:R-:W-:Y:S05]  /*4f90*/  BRA.DIV UR4, `(.L_x_14416) ;  /* 0x000001d604e47947 */ /* 0x000fea000b800000 */
[----:B--2---:R-:W2:Y:S04]  /*4fa0*/  SHFL.IDX PT, R83, R83, 0x1, 0x1c1f ;  /* 0x003c1f0053537f89 */ /* 0x004ea800000e0000 */
[----:B------:R-:W0:Y:S02]  /*4fb0*/  SHFL.IDX PT, R82, R82, 0x1, 0x1c1f ;  /* 0x003c1f0052527f89 */ /* 0x000e2400000e0000 */
.L_x_14728:
[----:B0-----:R-:W0:Y:S02]  /*4fc0*/  S2R R8, SR_TID.X ;  /* 0x0000000000087919 */ /* 0x001e240000002100 */
[----:B0-----:R-:W-:-:S05]  /*4fd0*/  VIADD R9, R8, 0xffffff80 ;  /* 0xffffff8008097836 */ /* 0x001fca0000000000 */
[----:B------:R-:W-:-:S04]  /*4fe0*/  SHF.R.S32.HI R8, RZ, 0x1f, R9 ;  /* 0x0000001fff087819 */ /* 0x000fc80000011409 */
[----:B------:R-:W-:-:S04]  /*4ff0*/  LEA.HI R8, R8, R9, RZ, 0x2 ;  /* 0x0000000908087211 */ /* 0x000fc800078f10ff */
[----:B------:R-:W-:-:S05]  /*5000*/  SHF.R.S32.HI R8, RZ, 0x2, R8 ;  /* 0x00000002ff087819 */ /* 0x000fca0000011408 */
[----:B------:R-:W-:-:S05]  /*5010*/  VIADD R8, R8, 0x60 ;  /* 0x0000006008087836 */ /* 0x000fca0000000000 */
[----:B------:R-:W-:-:S13]  /*5020*/  ISETP.GE.OR P4, PT, R8, R76, P1 ;  /* 0x0000004c0800720c */ /* 0x000fda0000f86670 */
[----:B------:R-:W-:Y:S05]  /*5030*/  @P4 BRA `(.L_x_14399) ;  /* 0x0000000c00104947 */ /* 0x000fea0003800000 */
[----:B------:R-:W5:Y:S04]  /*5040*/  LDL R11, [R1+0x38] ;  /* 0x00003800010b7983 */ /* 0x000f680000100800 */
[----:B------:R-:W3:Y:S04]  /*5050*/  LDL R10, [R1+0x64] ;  /* 0x00006400010a7983 */ /* 0x000ee80000100800 */
[----:B------:R-:W4:Y:S01]  /*5060*/  LDL R9, [R1+0x48] ;  /* 0x0000480001097983 */ /* 0x000f220000100800 */
[----:B------:R-:W-:Y:S01]  /*5070*/  SEL R87, R58, R87, !P0 ;  /* 0x000000573a577207 */ /* 0x000fe20004000000 */
[----:B------:R-:W-:Y:S01]  /*5080*/  BSSY B1, `(.L_x_14417) ;  /* 0x000006b000017945 */ /* 0x000fe20003800000 */
[----:B------:R-:W-:-:S02]  /*5090*/  LEA R36, P4, R6, R82, 0x1 ;  /* 0x0000005206247211 */ /* 0x000fc400078808ff */
[----:B------:R-:W-:Y:S02]  /*50a0*/  SHF.R.S32.HI R8, RZ, 0x1f, R87 ;  /* 0x0000001fff087819 */ /* 0x000fe40000011457 */
[----:B--2---:R-:W-:Y:S02]  /*50b0*/  LEA.HI.X R37, R6, R83, R4, 0x1, P4 ;  /* 0x0000005306257211 */ /* 0x004fe400020f0c04 */
[----:B------:R-:W-:-:S04]  /*50c0*/  LEA.HI R8, R8, R87, RZ, 0x4 ;  /* 0x0000005708087211 */ /* 0x000fc800078f20ff */
[----:B------:R-:W-:-:S05]  /*50d0*/  LEA.HI.SX32 R8, R8, R5, 0x1c ;  /* 0x0000000508087211 */ /* 0x000fca00078fe2ff */
[----:B------:R-:W-:-:S05]  /*50e0*/  IMAD.SHL.U32 R38, R8, 0x8, RZ ;  /* 0x0000000808267824 */ /* 0x000fca00078e00ff */
[----:B-----5:R-:W-:-:S04]  /*50f0*/  LOP3.LUT R8, R11, 0x38, R38, 0xf8, !PT ;  /* 0x000000380b087812 */ /* 0x020fc800078ef826 */
[----:B---3--:R-:W-:-:S05]  /*5100*/  LOP3.LUT R8, R8, R10, RZ, 0x3c, !PT ;  /* 0x0000000a08087212 */ /* 0x008fca00078e3cff */
[----:B----4-:R-:W-:Y:S02]  /*5110*/  IMAD.IADD R8, R9, 0x1, R8 ;  /* 0x0000000109087824 */ /* 0x010fe400078e0208 */
[C---:B------:R-:W-:Y:S02]  /*5120*/  IMAD R9, R23.reuse, 0x2000, R0 ;  /* 0x0000200017097824 */ /* 0x040fe400078e0200 */
[----:B------:R-:W-:Y:S02]  /*5130*/  IMAD R11, R23, 0x2000, R8 ;  /* 0x00002000170b7824 */ /* 0x000fe400078e0208 */
[--C-:B------:R-:W-:Y:S02]  /*5140*/  IMAD R9, R9, 0x2, R2.reuse ;  /* 0x0000000209097824 */ /* 0x100fe400078e0202 */
[----:B------:R-:W-:-:S04]  /*5150*/  IMAD R12, R11, 0x2, R2 ;  /* 0x000000020b0c7824 */ /* 0x000fc800078e0202 */
[----:B------:R-:W0:Y:S04]  /*5160*/  LDS.128 R8, [R9+0xe400] ;  /* 0x00e4000009087984 */ /* 0x000e280000000c00 */
[----:B------:R-:W2:Y:S01]  /*5170*/  LDS.128 R12, [R12+0xe400] ;  /* 0x00e400000c0c7984 */ /* 0x000ea20000000c00 */
[----:B------:R-:W-:Y:S05]  /*5180*/  @P3 BRA `(.L_x_14418) ;  /* 0x0000000400683947 */ /* 0x000fea0003800000 */
[----:B------:R-:W-:Y:S01]  /*5190*/  SHF.R.U32.HI R96, RZ, 0x10, R45 ;  /* 0x00000010ff607819 */ /* 0x000fe2000001162d */
[----:B0-----:R-:W-:Y:S01]  /*51a0*/  IMAD.U32 R42, R9, 0x10000, RZ ;  /* 0x00010000092a7824 */ /* 0x001fe200078e00ff */
[----:B------:R-:W-:Y:S01]  /*51b0*/  SHF.R.U32.HI R79, RZ, 0x10, R49 ;  /* 0x00000010ff4f7819 */ /* 0x000fe20000011631 */
[----:B--2---:R-:W-:Y:S01]  /*51c0*/  IMAD.U32 R40, R12, 0x10000, RZ ;  /* 0x000100000c287824 */ /* 0x004fe200078e00ff */
[----:B------:R-:W-:Y:S01]  /*51d0*/  PRMT R95, R95, 0x5410, R96 ;  /* 0x000054105f5f7816 */ /* 0x000fe20000000060 */
[----:B------:R-:W-:Y:S01]  /*51e0*/  IMAD.U32 R39, R8, 0x10000, RZ ;  /* 0x0001000008277824 */ /* 0x000fe200078e00ff */
[----:B------:R-:W-:Y:S02]  /*51f0*/  PRMT R92, R92, 0x5410, R79 ;  /* 0x000054105c5c7816 */ /* 0x000fe4000000004f */
[----:B------:R-:W-:Y:S02]  /*5200*/  SHF.R.U64 R78, R48, 0x10, R49 ;  /* 0x00000010304e7819 */ /* 0x000fe40000001231 */
[----:B------:R-:W-:Y:S01]  /*5210*/  SHF.R.U64 R87, R44, 0x10, R45 ;  /* 0x000000102c577819 */ /* 0x000fe2000000122d */
[----:B------:R-:W-:Y:S01]  /*5220*/  IMAD.U32 R45, R13, 0x10000, RZ ;  /* 0x000100000d2d7824 */ /* 0x000fe200078e00ff */
[--C-:B------:R-:W-:Y:S01]  /*5230*/  SHF.R.U64 R80, R46, 0x10, R47.reuse ;  /* 0x000000102e507819 */ /* 0x100fe2000000122f */
[----:B------:R-:W-:Y:S01]  /*5240*/  IMAD.U32 R44, R11, 0x10000, RZ ;  /* 0x000100000b2c7824 */ /* 0x000fe200078e00ff */
[----:B------:R-:W-:Y:S01]  /*5250*/  SHF.R.U32.HI R81, RZ, 0x10, R47 ;  /* 0x00000010ff517819 */ /* 0x000fe2000001162f */
[----:B------:R-:W-:Y:S01]  /*5260*/  IMAD.U32 R47, R15, 0x10000, RZ ;  /* 0x000100000f2f7824 */ /* 0x000fe200078e00ff */
[----:B------:R-:W-:-:S02]  /*5270*/  SHF.R.U64 R49, R50, 0x10, R51 ;  /* 0x0000001032317819 */ /* 0x000fc40000001233 */
[----:B------:R-:W-:Y:S02]  /*5280*/  SHF.R.U32.HI R51, RZ, 0x10, R51 ;  /* 0x00000010ff337819 */ /* 0x000fe40000011633 */
[----:B------:R-:W-:Y:S01]  /*5290*/  LOP3.LUT R46, R13, 0xffff0000, RZ, 0xc0, !PT ;  /* 0xffff00000d2e7812 */ /* 0x000fe200078ec0ff */
[----:B------:R-:W-:Y:S01]  /*52a0*/  IMAD.U32 R13, R95, 0x10000, RZ ;  /* 0x000100005f0d7824 */ /* 0x000fe200078e00ff */
[----:B------:R-:W-:Y:S01]  /*52b0*/  LOP3.LUT R48, R15, 0xffff0000, RZ, 0xc0, !PT ;  /* 0xffff00000f307812 */ /* 0x000fe200078ec0ff */
[----:B------:R-:W-:Y:S01]  /*52c0*/  IMAD.U32 R15, R92, 0x10000, RZ ;  /* 0x000100005c0f7824 */ /* 0x000fe200078e00ff */
[----:B------:R-:W-:Y:S02]  /*52d0*/  PRMT R86, R86, 0x5410, R49 ;  /* 0x0000541056567816 */ /* 0x000fe40000000031 */
[----:B------:R-:W-:Y:S01]  /*52e0*/  PRMT R90, R90, 0x5410, R51 ;  /* 0x000054105a5a7816 */ /* 0x000fe20000000033 */
[C---:B------:R-:W-:Y:S01]  /*52f0*/  FMUL.FTZ R49, R45.reuse, R15 ;  /* 0x0000000f2d317220 */ /* 0x040fe20000410000 */
[----:B------:R-:W-:Y:S01]  /*5300*/  PRMT R84, R84, 0x5410, R81 ;  /* 0x0000541054547816 */ /* 0x000fe20000000051 */
[-C--:B------:R-:W-:Y:S01]  /*5310*/  FMUL.FTZ R51, R45, R13.reuse ;  /* 0x0000000d2d337220 */ /* 0x080fe20000410000 */
[----:B------:R-:W-:Y:S01]  /*5320*/  LOP3.LUT R92, R92, 0xffff0000, RZ, 0xc0, !PT ;  /* 0xffff00005c5c7812 */ /* 0x000fe200078ec0ff */
[C---:B------:R-:W-:Y:S01]  /*5330*/  FFMA.FTZ R13, R42.reuse, R13, -R49 ;  /* 0x0000000d2a0d7223 */ /* 0x040fe20000010831 */
[----:B------:R-:W-:Y:S01]  /*5340*/  LOP3.LUT R95, R95, 0xffff0000, RZ, 0xc0, !PT ;  /* 0xffff00005f5f7812 */ /* 0x000fe200078ec0ff */
[----:B------:R-:W-:Y:S01]  /*5350*/  FFMA.FTZ R15, R42, R15, R51 ;  /* 0x0000000f2a0f7223 */ /* 0x000fe20000010033 */
[----:B------:R-:W-:Y:S01]  /*5360*/  IMAD.U32 R45, R90, 0x10000, RZ ;  /* 0x000100005a2d7824 */ /* 0x000fe200078e00ff */
[----:B------:R-:W-:Y:S01]  /*5370*/  LOP3.LUT R43, R9, 0xffff0000, RZ, 0xc0, !PT ;  /* 0xffff0000092b7812 */ /* 0x000fe200078ec0ff */
[----:B------:R-:W-:-:S02]  /*5380*/  IMAD.U32 R42, R84, 0x10000, RZ ;  /* 0x00010000542a7824 */ /* 0x000fc400078e00ff */
[C---:B------:R-:W-:Y:S01]  /*5390*/  FMUL.FTZ R50, R46.reuse, R92 ;  /* 0x0000005c2e327220 */ /* 0x040fe20000410000 */
[----:B------:R-:W-:Y:S01]  /*53a0*/  PRMT R91, R91, 0x5410, R78 ;  /* 0x000054105b5b7816 */ /* 0x000fe2000000004e */
[----:B------:R-:W-:Y:S01]  /*53b0*/  FMUL.FTZ R46, R46, R95 ;  /* 0x0000005f2e2e7220 */ /* 0x000fe20000410000 */
[----:B------:R-:W-:Y:S01]  /*53c0*/  LOP3.LUT R90, R90, 0xffff0000, RZ, 0xc0, !PT ;  /* 0xffff00005a5a7812 */ /* 0x000fe200078ec0ff */
[CC--:B------:R-:W-:Y:S01]  /*53d0*/  FMUL.FTZ R49, R47.reuse, R45.reuse ;  /* 0x0000002d2f317220 */ /* 0x0c0fe20000410000 */
[----:B------:R-:W-:Y:S01]  /*53e0*/  PRMT R94, R94, 0x5410, R87 ;  /* 0x000054105e5e7816 */ /* 0x000fe20000000057 */
[----:B------:R-:W-:Y:S01]  /*53f0*/  FMUL.FTZ R78, R47, R42 ;  /* 0x0000002a2f4e7220 */ /* 0x000fe20000410000 */
        /* <DEDUP_REMOVED lines=8> */
[----:B------:R-:W-:Y:S02]  /*5480*/  IMAD.U32 R44, R91, 0x10000, RZ ;  /* 0x000100005b2c7824 */ /* 0x000fe400078e00ff */
[----:B------:R-:W-:Y:S01]  /*5490*/  FFMA.FTZ R84, R41, R84, -R46 ;  /* 0x0000005429547223 */ /* 0x000fe2000001082e */
[C---:B------:R-:W-:Y:S01]  /*54a0*/  FMUL.FTZ R45, R40.reuse, R42 ;  /* 0x0000002a282d7220 */ /* 0x040fe20000410000 */
[----:B------:R-:W-:Y:S01]  /*54b0*/  FFMA.FTZ R50, R43, R95, -R50 ;  /* 0x0000005f2b327223 */ /* 0x000fe20000010832 */
[----:B------:R-:W-:Y:S01]  /*54c0*/  FMUL.FTZ R46, R40, R44 ;  /* 0x0000002c282e7220 */ /* 0x000fe20000410000 */
[----:B------:R-:W-:Y:S01]  /*54d0*/  LOP3.LUT R12, R12, 0xffff0000, RZ, 0xc0, !PT ;  /* 0xffff00000c0c7812 */ /* 0x000fe200078ec0ff */
[----:B------:R-:W-:Y:S01]  /*54e0*/  IMAD.U32 R9, R10, 0x10000, RZ ;  /* 0x000100000a097824 */ /* 0x000fe200078e00ff */
[----:B------:R-:W-:Y:S01]  /*54f0*/  LOP3.LUT R91, R91, 0xffff0000, RZ, 0xc0, !PT ;  /* 0xffff00005b5b7812 */ /* 0x000fe200078ec0ff */
[C---:B------:R-:W-:Y:S01]  /*5500*/  FFMA.FTZ R46, R39.reuse, R42, -R46 ;  /* 0x0000002a272e7223 */ /* 0x040fe2000001082e */
[----:B------:R-:W-:Y:S01]  /*5510*/  LOP3.LUT R43, R94, 0xffff0000, RZ, 0xc0, !PT ;  /* 0xffff00005e2b7812 */ /* 0x000fe200078ec0ff */
[----:B------:R-:W-:Y:S01]  /*5520*/  FFMA.FTZ R45, R39, R44, R45 ;  /* 0x0000002c272d7223 */ /* 0x000fe2000001002d */
[----:B------:R-:W-:Y:S01]  /*5530*/  PRMT R93, R93, 0x5410, R80 ;  /* 0x000054105d5d7816 */ /* 0x000fe20000000050 */
[----:B------:R-:W-:Y:S01]  /*5540*/  IMAD.U32 R39, R86, 0x10000, RZ ;  /* 0x0001000056277824 */ /* 0x000fe200078e00ff */
        /* <DEDUP_REMOVED lines=8> */
[C---:B------:R-:W-:Y:S01]  /*55d0*/  IMAD.U32 R12, R93.reuse, 0x10000, RZ ;  /* 0x000100005d0c7824 */ /* 0x040fe200078e00ff */
[----:B------:R-:W-:Y:S01]  /*55e0*/  LOP3.LUT R93, R93, 0xffff0000, RZ, 0xc0, !PT ;  /* 0xffff00005d5d7812 */ /* 0x000fe200078ec0ff */
[----:B------:R-:W-:Y:S01]  /*55f0*/  FMUL.FTZ R40, R10, R39 ;  /* 0x000000270a287220 */ /* 0x000fe20000410000 */
[----:B------:R-:W-:Y:S01]  /*5600*/  FMUL.FTZ R42, R14, R86 ;  /* 0x000000560e2a7220 */ /* 0x000fe20000410000 */
[----:B------:R-:W-:Y:S01]  /*5610*/  FFMA.FTZ R41, R8, R43, -R41 ;  /* 0x0000002b08297223 */ /* 0x000fe20000010829 */
        /* <DEDUP_REMOVED lines=15> */
[----:B------:R-:W-:-:S02]  /*5710*/  F2FP.BF16.F32.PACK_AB R11, R84, R49 ;  /* 0x00000031540b723e */ /* 0x000fc400000010ff */
[----:B------:R-:W-:-:S07]  /*5720*/  F2FP.BF16.F32.PACK_AB R15, R51, R78 ;  /* 0x0000004e330f723e */ /* 0x000fce00000010ff */
.L_x_14418:
[----:B------:R-:W-:Y:S05]  /*5730*/  BSYNC B1 ;  /* 0x0000000000017941 */ /* 0x000fea0003800000 */
.L_x_14417:
[----:B------:R-:W-:Y:S01]  /*5740*/  ISETP.GE.AND P3, PT, R38, R85, PT ;  /* 0x000000552600720c */ /* 0x000fe20003f66270 */
[----:B0-----:R0:W-:Y:S02]  /*5750*/  ST.E.128 desc[UR42][R36.64], R8 ;  /* 0x0000000824007985 */ /* 0x0011e4000c101d2a */
[----:B0-----:R-:W-:Y:S02]  /*5760*/  IMAD.MOV.U32 R8, RZ, RZ, R82 ;  /* 0x000000ffff087224 */ /* 0x001fe400078e0052 */
[----:B------:R-:W-:-:S08]  /*5770*/  IMAD.MOV.U32 R9, RZ, RZ, R83 ;  /* 0x000000ffff097224 */ /* 0x000fd000078e0053 */
[----:B------:R-:W-:Y:S05]  /*5780*/  @P3 BRA `(.L_x_14399) ;  /* 0x00000004003c3947 */ /* 0x000fea0003800000 */
[----:B------:R-:W-:-:S05]  /*5790*/  IMAD.WIDE R8, R38, 0x2, R8 ;  /* 0x0000000226087825 */ /* 0x000fca00078e0208 */
[----:B--2---:R0:W-:Y:S01]  /*57a0*/  ST.E.128 desc[UR42][R8.64], R12 ;  /* 0x0000000c08007985 */ /* 0x0041e2000c101d2a */
[----:B------:R-:W-:Y:S05]  /*57b0*/  BRA `(.L_x_14399) ;  /* 0x0000000400307947 */ /* 0x000fea0003800000 */
.L_x_14380:
[----:B------:R-:W-:-:S06]  /*57c0*/  UISETP.NE.AND UP0, UPT, UR39, 0x3, UPT ;  /* 0x000000032700788c */ /* 0x000fcc000bf05270 */
[----:B------:R-:W-:-:S13]  /*57d0*/  PLOP3.LUT P5, PT, PT, PT, UP0, 0x80, 0x0 ;  /* 0x000000000000781c */ /* 0x000fda0003faf008 */
[----:B------:R-:W-:Y:S05]  /*57e0*/  @!P5 BRA `(.L_x_14419) ;  /* 0x000000000004d947 */ /* 0x000fea0003800000 */
[----:B------:R-:W-:Y:S01]  /*57f0*/  BPT.TRAP 0x1 ;  /* 0x000000040000795c */ /* 0x000fe20000300000 */
.L_x_14419:
[----:B------:R-:W2:Y:S01]  /*5800*/  LDL R8, [R1+0x14] ;  /* 0x0000140001087983 */ /* 0x000ea20000100800 */
[----:B------:R-:W-:Y:S01]  /*5810*/  IMAD R69, R23, 0x8, R2 ;  /* 0x0000000817457824 */ /* 0x000fe200078e0202 */
[----:B------:R-:W-:Y:S01]  /*5820*/  BSSY B1, `(.L_x_14420) ;  /* 0x0000005000017945 */ /* 0x000fe20003800000 */
[----:B------:R-:W-:Y:S02]  /*5830*/  SHF.R.S32.HI R74, RZ, 0x1f, R73 ;  /* 0x0000001fff4a7819 */ /* 0x000fe40000011449 */
[----:B--2---:R-:W-:-:S04]  /*5840*/  SHF.L.U32 R77, R8, 0x1f, RZ ;  /* 0x0000001f084d7819 */ /* 0x004fc800000006ff */
[----:B------:R-:W0:Y:S02]  /*5850*/  SYNCS.PHASECHK.TRANS64.TRYWAIT P3, [R69+URZ+0x16890], R77 ;  /* 0x0168904d450075a7 */ /* 0x000e24000806017f */
[----:B0-----:R-:W-:Y:S05]  /*5860*/  @!P3 BRA `(.L_x_14421) ;  /* 0x000001cc00fcb947 */ /* 0x001fea0003800000 */
.L_x_14729:
[----:B------:R-:W-:Y:S05]  /*5870*/  BSYNC B1 ;  /* 0x0000000000017941 */ /* 0x000fea0003800000 */
.L_x_14420:
[----:B------:R-:W2:Y:S01]  /*5880*/  LDL R12, [R1+0x4] ;  /* 0x00000400010c7983 */ /* 0x000ea20000100800 */
[----:B------:R-:W-:Y:S01]  /*5890*/  ULDC.64 UR4, c[0x0][0x300] ;  /* 0x0000c00000047ab9 */ /* 0x000fe20000000a00 */
[----:B-----5:R-:W-:Y:S01]  /*58a0*/  SHF.R.S32.HI R75, RZ, 0x1f, R72 ;  /* 0x0000001fff4b7819 */ /* 0x020fe20000011448 */
[----:B------:R-:W-:Y:S01]  /*58b0*/  IMAD R10, R74, UR4, RZ ;  /* 0x000000044a0a7c24 */ /* 0x000fe2000f8e02ff */
[----:B------:R-:W1:Y:S01]  /*58c0*/  S2R R14, SR_TID.X ;  /* 0x00000000000e7919 */ /* 0x000e620000002100 */
[----:B------:R-:W-:Y:S01]  /*58d0*/  IMAD.WIDE.U32 R8, R73, UR4, RZ ;  /* 0x0000000449087c25 */ /* 0x000fe2000f8e00ff */
[----:B------:R-:W-:-:S03]  /*58e0*/  ULDC.64 UR6, c[0x0][0x2e8] ;  /* 0x0000ba0000067ab9 */ /* 0x000fc60000000a00 */
        /* <DEDUP_REMOVED lines=10> */
[----:B-1----:R-:W-:Y:S02]  /*5990*/  VIADD R14, R14, 0xffffff80 ;  /* 0xffffff800e0e7836 */ /* 0x002fe40000000000 */
[----:B--2---:R-:W-:Y:S01]  /*59a0*/  IMAD.WIDE.U32 R8, R12, UR4, R8 ;  /* 0x000000040c087c25 */ /* 0x004fe2000f8e0008 */
[----:B------:R-:W-:-:S03]  /*59b0*/  UMOV UR4, 0xffffffff ;  /* 0xffffffff00047882 */ /* 0x000fc60000000000 */
[----:B------:R-:W-:Y:S01]  /*59c0*/  IMAD R9, R12, UR5, R9 ;  /* 0x000000050c097c24 */ /* 0x000fe2000f8e0209 */
[----:B------:R-:W-:Y:S02]  /*59d0*/  SHF.R.S32.HI R12, RZ, 0x1f, R14 ;  /* 0x0000001fff0c7819 */ /* 0x000fe4000001140e */
[----:B------:R-:W-:Y:S02]  /*59e0*/  LEA R36, P3, R8, UR6, 0x1 ;  /* 0x0000000608247c11 */ /* 0x000fe4000f8608ff */
[----:B------:R-:W-:Y:S02]  /*59f0*/  LEA.HI R12, R12, R14, RZ, 0x2 ;  /* 0x0000000e0c0c7211 */ /* 0x000fe400078f10ff */
[----:B------:R-:W-:Y:S02]  /*5a00*/  LEA.HI.X R38, R8, UR7, R9, 0x1, P3 ;  /* 0x0000000708267c11 */ /* 0x000fe400098f0c09 */
[----:B------:R-:W-:-:S05]  /*5a10*/  SHF.R.S32.HI R12, RZ, 0x2, R12 ;  /* 0x00000002ff0c7819 */ /* 0x000fca000001140c */
[----:B------:R-:W-:-:S05]  /*5a20*/  IMAD.IADD R39, R76, 0x1, -R12 ;  /* 0x000000014c277824 */ /* 0x000fca00078e0a0c */
[----:B------:R-:W-:Y:S01]  /*5a30*/  ISETP.GE.AND P3, PT, R39, 0x1, PT ;  /* 0x000000012700780c */ /* 0x000fe20003f66270 */
[----:B------:R-:W-:-:S12]  /*5a40*/  BRA.DIV UR4, `(.L_x_14422) ;  /* 0x000001ce04987947 */ /* 0x000fd8000b800000 */
[----:B------:R1:W2:Y:S04]  /*5a50*/  SHFL.IDX PT, R9, R38, RZ, 0x1c1f ;  /* 0x001c1fff26097589 */ /* 0x0002a800000e0000 */
[----:B------:R1:W3:Y:S02]  /*5a60*/  SHFL.IDX PT, R37, R36, RZ, 0x1c1f ;  /* 0x001c1fff24257589 */ /* 0x0002e400000e0000 */
.L_x_14733:
[----:B------:R-:W-:Y:S04]  /*5a70*/  BSSY B1, `(.L_x_14423) ;  /* 0x000000e000017945 */ /* 0x000fe80003800000 */
[----:B------:R-:W-:Y:S05]  /*5a80*/  @!P3 BRA `(.L_x_14424) ;  /* 0x000000000030b947 */ /* 0x000fea0003800000 */
[----:B------:R-:W4:Y:S01]  /*5a90*/  LDL R8, [R1+0x10] ;  /* 0x0000100001087983 */ /* 0x000f220000100800 */
[----:B------:R-:W-:Y:S02]  /*5aa0*/  ULDC UR4, c[0x0][0x2f4] ;  /* 0x0000bd0000047ab9 */ /* 0x000fe40000000800 */
[----:B------:R-:W-:-:S13]  /*5ab0*/  ISETP.GE.AND P3, PT, R16, UR4, PT ;  /* 0x0000000410007c0c */ /* 0x000fda000bf66270 */
[----:B---3--:R-:W-:-:S04]  /*5ac0*/  @!P3 LEA R14, P4, R16, R37, 0x1 ;  /* 0x00000025100eb211 */ /* 0x008fc800078808ff */
[----:B--2---:R-:W-:Y:S02]  /*5ad0*/  @!P3 LEA.HI.X R15, R16, R9, R17, 0x1, P4 ;  /* 0x00000009100fb211 */ /* 0x004fe400020f0c11 */
[----:B------:R-:W-:-:S13]  /*5ae0*/  ISETP.GE.AND P4, PT, R18, UR4, PT ;  /* 0x0000000412007c0c */ /* 0x000fda000bf86270 */
[----:B------:R-:W-:-:S04]  /*5af0*/  @!P4 LEA R12, P6, R18, R37, 0x1 ;  /* 0x00000025120cc211 */ /* 0x000fc800078c08ff */
[----:B----4-:R-:W-:Y:S02]  /*5b00*/  @!P4 LEA.HI.X R13, R18, R9, R8, 0x1, P6 ;  /* 0x00000009120dc211 */ /* 0x010fe400030f0c08 */
[----:B------:R-:W2:Y:S04]  /*5b10*/  @!P3 LDS.128 R8, [R71+0xe000] ;  /* 0x00e000004708b984 */ /* 0x000ea80000000c00 */
[----:B--2---:R-:W-:Y:S04]  /*5b20*/  @!P3 ST.E.128 desc[UR42][R14.64], R8 ;  /* 0x000000080e00b985 */ /* 0x004fe8000c101d2a */
[----:B------:R-:W2:Y:S04]  /*5b30*/  @!P4 LDS.128 R8, [R70+0xe000] ;  /* 0x00e000004608c984 */ /* 0x000ea80000000c00 */
[----:B--2---:R4:W-:Y:S02]  /*5b40*/  @!P4 ST.E.128 desc[UR42][R12.64], R8 ;  /* 0x000000080c00c985 */ /* 0x0049e4000c101d2a */
.L_x_14424:
[----:B------:R-:W-:Y:S05]  /*5b50*/  BSYNC B1 ;  /* 0x0000000000017941 */ /* 0x000fea0003800000 */
.L_x_14423:
[----:B------:R-:W-:-:S03]  /*5b60*/  UMOV UR4, 0xffffffff ;  /* 0xffffffff00047882 */ /* 0x000fc60000000000 */
[----:B------:R-:W-:Y:S05]  /*5b70*/  BRA.DIV UR4, `(.L_x_14425) ;  /* 0x000001ce04987947 */ /* 0x000fea000b800000 */
[----:B--2-4-:R2:W4:Y:S04]  /*5b80*/  SHFL.IDX PT, R9, R38, 0x1, 0x1c1f ;  /* 0x003c1f0026097f89 */ /* 0x01452800000e0000 */
[----:B---3--:R2:W3:Y:S02]  /*5b90*/  SHFL.IDX PT, R37, R36, 0x1, 0x1c1f ;  /* 0x003c1f0024257f89 */ /* 0x0084e400000e0000 */
.L_x_14737:
[----:B------:R-:W-:-:S13]  /*5ba0*/  ISETP.GE.AND P3, PT, R39, 0x61, PT ;  /* 0x000000612700780c */ /* 0x000fda0003f66270 */
[----:B------:R-:W-:Y:S05]  /*5bb0*/  @!P3 BRA `(.L_x_14399) ;  /* 0x000000000030b947 */ /* 0x000fea0003800000 */
[----:B------:R-:W5:Y:S01]  /*5bc0*/  LDL R8, [R1+0x10] ;  /* 0x0000100001087983 */ /* 0x000f620000100800 */
[----:B------:R-:W-:Y:S02]  /*5bd0*/  ULDC UR4, c[0x0][0x2f4] ;  /* 0x0000bd0000047ab9 */ /* 0x000fe40000000800 */
[----:B------:R-:W-:-:S13]  /*5be0*/  ISETP.GE.AND P3, PT, R16, UR4, PT ;  /* 0x0000000410007c0c */ /* 0x000fda000bf66270 */
[----:B---3--:R-:W-:-:S04]  /*5bf0*/  @!P3 LEA R14, P4, R16, R37, 0x1 ;  /* 0x00000025100eb211 */ /* 0x008fc800078808ff */
[----:B----4-:R-:W-:Y:S02]  /*5c00*/  @!P3 LEA.HI.X R15, R16, R9, R17, 0x1, P4 ;  /* 0x00000009100fb211 */ /* 0x010fe400020f0c11 */
[----:B------:R-:W-:-:S13]  /*5c10*/  ISETP.GE.AND P4, PT, R18, UR4, PT ;  /* 0x0000000412007c0c */ /* 0x000fda000bf86270 */
[----:B------:R-:W-:-:S04]  /*5c20*/  @!P4 LEA R12, P6, R18, R37, 0x1 ;  /* 0x00000025120cc211 */ /* 0x000fc800078c08ff */
[----:B-----5:R-:W-:Y:S02]  /*5c30*/  @!P4 LEA.HI.X R13, R18, R9, R8, 0x1, P6 ;  /* 0x00000009120dc211 */ /* 0x020fe400030f0c08 */
[----:B------:R-:W3:Y:S04]  /*5c40*/  @!P3 LDS.128 R8, [R71+0x11000] ;  /* 0x011000004708b984 */ /* 0x000ee80000000c00 */
[----:B---3--:R-:W-:Y:S04]  /*5c50*/  @!P3 ST.E.128 desc[UR42][R14.64], R8 ;  /* 0x000000080e00b985 */ /* 0x008fe8000c101d2a */
[----:B------:R-:W3:Y:S04]  /*5c60*/  @!P4 LDS.128 R8, [R70+0x11000] ;  /* 0x011000004608c984 */ /* 0x000ee80000000c00 */
[----:B---3--:R3:W-:Y:S02]  /*5c70*/  @!P4 ST.E.128 desc[UR42][R12.64], R8 ;  /* 0x000000080c00c985 */ /* 0x0087e4000c101d2a */
.L_x_14399:
[----:B------:R-:W-:Y:S05]  /*5c80*/  BSYNC B0 ;  /* 0x0000000000007941 */ /* 0x000fea0003800000 */
.L_x_14379:
[----:B0-234-:R-:W0:Y:S01]  /*5c90*/  S2R R8, SR_TID.X ;  /* 0x0000000000087919 */ /* 0x01de220000002100 */
        /* <DEDUP_REMOVED lines=8> */
[----:B--2---:R2:W-:Y:S01]  /*5d20*/  BAR.SYNC.DEFER_BLOCKING R60, 0x80 ;  /* 0x0002003c0000751d */ /* 0x0045e20000010000 */
[----:B0-----:R-:W-:-:S13]  /*5d30*/  LOP3.LUT P3, RZ, R8, 0x7f, RZ, 0xc0, !PT ;  /* 0x0000007f08ff7812 */ /* 0x001fda000786c0ff */
[----:B------:R-:W-:-:S05]  /*5d40*/  @!P3 VIADD R8, R69, 0x168a0 ;  /* 0x000168a04508b836 */ /* 0x000fca0000000000 */
[----:B------:R-:W-:-:S04]  /*5d50*/  @!P3 PRMT R8, RZ, 0x654, R8 ;  /* 0x00000654ff08b816 */ /* 0x000fc80000000008 */
[----:B------:R2:W-:Y:S01]  /*5d60*/  @!P3 SYNCS.ARRIVE.TRANS64.RED.A1T0 RZ, [R8+URZ], RZ ;  /* 0x000000ff08ffb9a7 */ /* 0x0005e2000810043f */
[----:B------:R-:W-:Y:S05]  /*5d70*/  @!P5 BRA `(.L_x_14427) ;  /* 0x000000000004d947 */ /* 0x000fea0003800000 */
[----:B------:R-:W-:Y:S01]  /*5d80*/  BPT.TRAP 0x1 ;  /* 0x000000040000795c */ /* 0x000fe20000300000 */
.L_x_14427:
[----:B------:R-:W-:Y:S05]  /*5d90*/  BSYNC B0 ;  /* 0x0000000000007941 */ /* 0x000fea0003800000 */
.L_x_14426:
[----:B------:R-:W0:Y:S01]  /*5da0*/  SYNCS.PHASECHK.TRANS64.TRYWAIT P4, [R69+URZ+0x168b0], R77 ;  /* 0x0168b04d450075a7 */ /* 0x000e22000808017f */
[----:B------:R-:W-:Y:S01]  /*5db0*/  ULDC UR40, c[0x0][0x2f4] ;  /* 0x0000bd0000287ab9 */ /* 0x000fe20000000800 */
[----:B------:R-:W-:Y:S04]  /*5dc0*/  BSSY B0, `(.L_x_14428) ;  /* 0x0000002000007945 */ /* 0x000fe80003800000 */
[----:B0-----:R-:W-:Y:S05]  /*5dd0*/  @!P4 BRA `(.L_x_14429) ;  /* 0x000001cc004cc947 */ /* 0x001fea0003800000 */
.L_x_14738:
[----:B------:R-:W-:Y:S05]  /*5de0*/  BSYNC B0 ;  /* 0x0000000000007941 */ /* 0x000fea0003800000 */
.L_x_14428:
[----:B------:R-:W3:Y:S01]  /*5df0*/  LDL R11, [R1+0x4] ;  /* 0x00000400010b7983 */ /* 0x000ee20000100800 */
[----:B------:R-:W-:Y:S01]  /*5e00*/  ULDC.64 UR4, c[0x0][0x328] ;  /* 0x0000ca0000047ab9 */ /* 0x000fe20000000a00 */
[----:B------:R-:W-:Y:S02]  /*5e10*/  ULDC.64 UR6, c[0x0][0x318] ;  /* 0x0000c60000067ab9 */ /* 0x000fe40000000a00 */
[----:B-1----:R1:W5:Y:S01]  /*5e20*/  LDL R38, [R1+0x10] ;  /* 0x0000100001267983 */ /* 0x0023620000100800 */
[----:B------:R-:W-:Y:S01]  /*5e30*/  IMAD R74, R74, UR4, RZ ;  /* 0x000000044a4a7c24 */ /* 0x000fe2000f8e02ff */
[----:B------:R-:W-:Y:S01]  /*5e40*/  BSSY B0, `(.L_x_14430) ;  /* 0x0000022000007945 */ /* 0x000fe20003800000 */
[C---:B--2---:R-:W-:Y:S01]  /*5e50*/  IMAD.WIDE.U32 R8, R73.reuse, UR4, RZ ;  /* 0x0000000449087c25 */ /* 0x044fe2000f8e00ff */
[----:B------:R-:W2:Y:S03]  /*5e60*/  S2R R10, SR_TID.X ;  /* 0x00000000000a7919 */ /* 0x000ea60000002100 */
        /* <DEDUP_REMOVED lines=8> */
[----:B--2---:R-:W-:-:S05]  /*5ef0*/  VIADD R12, R10, 0xffffff80 ;  /* 0xffffff800a0c7836 */ /* 0x004fca0000000000 */
[----:B------:R-:W-:-:S04]  /*5f00*/  SHF.R.S32.HI R10, RZ, 0x1f, R12 ;  /* 0x0000001fff0a7819 */ /* 0x000fc8000001140c */
[----:B------:R-:W-:-:S04]  /*5f10*/  LEA.HI R10, R10, R12, RZ, 0x2 ;  /* 0x0000000c0a0a7211 */ /* 0x000fc800078f10ff */
[----:B------:R-:W-:-:S05]  /*5f20*/  SHF.R.S32.HI R10, RZ, 0x2, R10 ;  /* 0x00000002ff0a7819 */ /* 0x000fca000001140a */
[----:B------:R-:W-:Y:S02]  /*5f30*/  IMAD.IADD R76, R76, 0x1, -R10 ;  /* 0x000000014c4c7824 */ /* 0x000fe400078e0a0a */
[----:B---3--:R-:W-:-:S04]  /*5f40*/  IMAD.WIDE.U32 R8, R11, UR4, R8 ;  /* 0x000000040b087c25 */ /* 0x008fc8000f8e0008 */
[----:B------:R-:W-:Y:S01]  /*5f50*/  IMAD R9, R11, UR5, R9 ;  /* 0x000000050b097c24 */ /* 0x000fe2000f8e0209 */
[----:B------:R-:W-:-:S04]  /*5f60*/  LEA R36, P4, R8, UR6, 0x1 ;  /* 0x0000000608247c11 */ /* 0x000fc8000f8808ff */
        /* <DEDUP_REMOVED lines=10> */
[----:B-----5:R-:W-:Y:S02]  /*6010*/  @!P5 LEA.HI.X R13, R18, R9, R38, 0x1, P6 ;  /* 0x00000009120dd211 */ /* 0x020fe400030f0c26 */
[----:B------:R-:W1:Y:S04]  /*6020*/  @!P4 LDS.128 R8, [R71] ;  /* 0x000000004708c984 */ /* 0x000e680000000c00 */
[----:B-1----:R-:W-:Y:S04]  /*6030*/  @!P4 ST.E.128 desc[UR42][R14.64], R8 ;  /* 0x000000080e00c985 */ /* 0x002fe8000c101d2a */
[----:B------:R-:W1:Y:S04]  /*6040*/  @!P5 LDS.128 R8, [R70] ;  /* 0x000000004608d984 */ /* 0x000e680000000c00 */
[----:B-1----:R1:W-:Y:S02]  /*6050*/  @!P5 ST.E.128 desc[UR42][R12.64], R8 ;  /* 0x000000080c00d985 */ /* 0x0023e4000c101d2a */
.L_x_14431:
[----:B------:R-:W-:Y:S05]  /*6060*/  BSYNC B0 ;  /* 0x0000000000007941 */ /* 0x000fea0003800000 */
.L_x_14430:
        /* <DEDUP_REMOVED lines=11> */
[----:B-----5:R-:W-:Y:S01]  /*6120*/  @!P5 LEA.HI.X R13, R18, R37, R38, 0x1, P6 ;  /* 0x00000025120dd211 */ /* 0x020fe200030f0c26 */
[----:B-1----:R-:W-:Y:S04]  /*6130*/  @!P4 ST.E.128 desc[UR42][R14.64], R8 ;  /* 0x000000080e00c985 */ /* 0x002fe8000c101d2a */
[----:B------:R-:W1:Y:S04]  /*6140*/  @!P5 LDS.128 R8, [R70+0x3000] ;  /* 0x003000004608d984 */ /* 0x000e680000000c00 */
[----:B-1----:R1:W-:Y:S02]  /*6150*/  @!P5 ST.E.128 desc[UR42][R12.64], R8 ;  /* 0x000000080c00d985 */ /* 0x0023e4000c101d2a */
.L_x_14433:
[----:B------:R-:W-:Y:S05]  /*6160*/  BSYNC B0 ;  /* 0x0000000000007941 */ /* 0x000fea0003800000 */
.L_x_14432:
[----:B-1-3--:R-:W3:Y:S01]  /*6170*/  LDL.LU R9, [R1+0x14] ;  /* 0x0000140001097983 */ /* 0x00aee20000300800 */
[----:B0-----:R-:W-:Y:S01]  /*6180*/  @!P3 VIADD R69, R69, 0x168c0 ;  /* 0x000168c04545b836 */ /* 0x001fe20000000000 */
[----:B------:R-:W-:Y:S01]  /*6190*/  LOP3.LUT P4, RZ, R22, 0x1, RZ, 0xc0, !PT ;  /* 0x0000000116ff7812 */ /* 0x000fe2000788c0ff */
        /* <DEDUP_REMOVED lines=11> */
[----:B------:R-:W-:Y:S02]  /*6250*/  SEL R8, RZ, 0x1, P3 ;  /* 0x00000001ff087807 */ /* 0x000fe40001800000 */
[----:B------:R-:W-:Y:S02]  /*6260*/  SEL R23, R23, RZ, P3 ;  /* 0x000000ff17177207 */ /* 0x000fe40001800000 */
        /* <DEDUP_REMOVED lines=8> */
.L_x_14374:
[----:B------:R-:W3:Y:S01]  /*62f0*/  LDL R10, [R1+0x28] ;  /* 0x00002800010a7983 */ /* 0x000ee20000100800 */
[----:B------:R-:W0:Y:S03]  /*6300*/  LDC R0, c[0x0][0x448] ;  /* 0x00011200ff007b82 */ /* 0x000e260000000800 */
[----:B------:R-:W2:Y:S04]  /*6310*/  LDL R8, [R1] ;  /* 0x0000000001087983 */ /* 0x000ea80000100800 */
[----:B------:R-:W2:Y:S01]  /*6320*/  LDL R5, [R1+0x8] ;  /* 0x0000080001057983 */ /* 0x000ea20000100800 */
[----:B------:R-:W1:Y:S01]  /*6330*/  LDC.64 R6, c[0x0][0x9e0] ;  /* 0x00027800ff067b82 */ /* 0x000e620000000a00 */
[----:B0-----:R-:W-:-:S13]  /*6340*/  ISETP.NE.AND P1, PT, R0, 0x1, PT ;  /* 0x000000010000780c */ /* 0x001fda0003f25270 */
[----:B------:R-:W0:Y:S08]  /*6350*/  @P1 LDC R3, c[0x0][0x44c] ;  /* 0x00011300ff031b82 */ /* 0x000e300000000800 */
[----:B------:R-:W4:Y:S01]  /*6360*/  @P1 LDC R4, c[0x0][0x450] ;  /* 0x00011400ff041b82 */ /* 0x000f220000000800 */
[----:B-1----:R-:W-:Y:S01]  /*6370*/  ISETP.GE.AND P2, PT, R7, 0x1, PT ;  /* 0x000000010700780c */ /* 0x002fe20003f46270 */
[----:B---3--:R-:W-:-:S04]  /*6380*/  VIADD R0, R10, 0xbf ;  /* 0x000000bf0a007836 */ /* 0x008fc80000000000 */
[----:B0-----:R-:W-:Y:S01]  /*6390*/  @P1 IMAD.HI.U32 R3, R0, R3, RZ ;  /* 0x0000000300031227 */ /* 0x001fe200078e00ff */
[----:B--2---:R-:W-:-:S04]  /*63a0*/  IADD3 R5, R5, 0x1, -R8 ;  /* 0x0000000105057810 */ /* 0x004fc80007ffe808 */
[----:B----4-:R-:W-:-:S05]  /*63b0*/  @P1 SHF.R.U32.HI R0, RZ, R4, R3 ;  /* 0x00000004ff001219 */ /* 0x010fca0000011603 */
[----:B------:R-:W-:Y:S01]  /*63c0*/  IMAD.IADD R5, R5, 0x1, R0 ;  /* 0x0000000105057824 */ /* 0x000fe200078e0200 */
[----:B------:R-:W-:Y:S06]  /*63d0*/  @P0 BRA `(.L_x_14435) ;  /* 0x00000000000c0947 */ /* 0x000fec0003800000 */
[----:B------:R-:W0:Y:S01]  /*63e0*/  FENCE.VIEW.ASYNC.G ;  /* 0x00000000000073c6 */ /* 0x000e220000000100 */
[----:B------:R-:W-:Y:S05]  /*63f0*/  WARPSYNC.ALL ;  /* 0x0000000000007948 */ /* 0x000fea0003800000 */
[----:B0-----:R-:W-:Y:S06]  /*6400*/  BAR.ARV 0xc, 0x200 ;  /* 0x0308000000007b1d */ /* 0x001fec0000002000 */
.L_x_14435:
        /* <DEDUP_REMOVED lines=13> */
.L_x_14438:
[----:B------:R-:W-:-:S13]  /*64e0*/  ISETP.NE.AND P0, PT, R7, 0x1, PT ;  /* 0x000000010700780c */ /* 0x000fda0003f05270 */
[----:B------:R-:W0:Y:S02]  /*64f0*/  @P0 LDC.64 R4, c[0x0][0x9e8] ;  /* 0x00027a00ff040b82 */ /* 0x000e240000000a00 */
[----:B0-----:R-:W-:-:S05]  /*6500*/  @P0 IMAD.HI.U32 R4, R3, R4, RZ ;  /* 0x0000000403040227 */ /* 0x001fca00078e00ff */
[----:B------:R-:W-:-:S07]  /*6510*/  @P0 SHF.R.U32.HI R3, RZ, R5, R4 ;  /* 0x00000005ff030219 */ /* 0x000fce0000011604 */
.L_x_14439:
[----:B------:R-:W-:Y:S05]  /*6520*/  BSYNC B0 ;  /* 0x0000000000007941 */ /* 0x000fea0003800000 */
.L_x_14437:
[----:B------:R-:W-:-:S05]  /*6530*/  IMAD R3, R3, R7, R7 ;  /* 0x0000000703037224 */ /* 0x000fca00078e0207 */
[----:B------:R-:W-:-:S07]  /*6540*/  VIMNMX R0, R0, R3, PT ;  /* 0x0000000300007248 */ /* 0x000fce0003fe0100 */
.L_x_14436:
[----:B------:R-:W0:Y:S01]  /*6550*/  @P1 LDC R4, c[0x0][0x44c] ;  /* 0x00011300ff041b82 */ /* 0x000e220000000800 */
[----:B------:R-:W-:Y:S01]  /*6560*/  VIADD R0, R0, 0x7f ;  /* 0x0000007f00007836 */ /* 0x000fe20000000000 */
[----:B------:R-:W-:Y:S01]  /*6570*/  ULDC UR4, c[0x0][0x9dc] ;  /* 0x0002770000047ab9 */ /* 0x000fe20000000800 */
[----:B------:R-:W-:-:S03]  /*6580*/  IMAD.MOV.U32 R5, RZ, RZ, R10 ;  /* 0x000000ffff057224 */ /* 0x000fc600078e000a */
        /* <DEDUP_REMOVED lines=20> */
.L_x_14442:
[----:B------:R-:W-:-:S13]  /*66d0*/  ISETP.NE.AND P0, PT, R7, 0x1, PT ;  /* 0x000000010700780c */ /* 0x000fda0003f05270 */
[----:B------:R-:W0:Y:S02]  /*66e0*/  @P0 LDC.64 R4, c[0x0][0x9e8] ;  /* 0x00027a00ff040b82 */ /* 0x000e240000000a00 */
[----:B0-----:R-:W-:-:S05]  /*66f0*/  @P0 IMAD.HI.U32 R4, R3, R4, RZ ;  /* 0x0000000403040227 */ /* 0x001fca00078e00ff */
[----:B------:R-:W-:-:S07]  /*6700*/  @P0 SHF.R.U32.HI R3, RZ, R5, R4 ;  /* 0x00000005ff030219 */ /* 0x000fce0000011604 */
.L_x_14443:
[----:B------:R-:W-:Y:S05]  /*6710*/  BSYNC B0 ;  /* 0x0000000000007941 */ /* 0x000fea0003800000 */
.L_x_14441:
[----:B------:R-:W-:-:S05]  /*6720*/  IMAD R3, R3, R7, RZ ;  /* 0x0000000703037224 */ /* 0x000fca00078e02ff */
[----:B------:R-:W-:-:S07]  /*6730*/  VIMNMX R0, R0, R3, !PT ;  /* 0x0000000300007248 */ /* 0x000fce0007fe0100 */
.L_x_14440:
        /* <DEDUP_REMOVED lines=40> */
.L_x_14445:
[----:B------:R-:W-:Y:S05]  /*69c0*/  BSYNC B0 ;  /* 0x0000000000007941 */ /* 0x000fea0003800000 */
.L_x_14444:
[----:B------:R-:W2:Y:S01]  /*69d0*/  LDL R0, [R1+0x54] ;  /* 0x0000540001007983 */ /* 0x000ea20000100800 */
        /* <DEDUP_REMOVED lines=18> */
[----:B--2---:R-:W-:Y:S02]  /*6b00*/  IMAD R4, R0, R89, R9 ;  /* 0x0000005900047224 */ /* 0x004fe400078e0209 */
[----:B------:R-:W-:-:S03]  /*6b10*/  IMAD.MOV.U32 R0, RZ, RZ, RZ ;  /* 0x000000ffff007224 */ /* 0x000fc600078e00ff */
[----:B------:R0:W-:Y:S01]  /*6b20*/  STL [R1+0x3c], R4 ;  /* 0x00003c0401007387 */ /* 0x0001e20000100800 */
[----:B------:R-:W-:-:S04]  /*6b30*/  VIADDMNMX R89, R4, R89, R8, PT ;  /* 0x0000005904597246 */ /* 0x000fc80003800108 */
[----:B------:R-:W-:-:S13]  /*6b40*/  ISETP.GT.AND P1, PT, R89, R4, PT ;  /* 0x000000045900720c */ /* 0x000fda0003f24270 */
[----:B0-----:R-:W-:Y:S05]  /*6b50*/  @!P1 BRA `(.L_x_14446) ;  /* 0x0000011000ec9947 */ /* 0x001fea0003800000 */
[----:B------:R-:W-:-:S03]  /*6b60*/  UMOV UR4, 0xffffffff ;  /* 0xffffffff00047882 */ /* 0x000fc60000000000 */
[----:B------:R-:W-:Y:S05]  /*6b70*/  BRA.DIV UR4, `(.L_x_14447) ;  /* 0x000001be04f87947 */ /* 0x000fea000b800000 */
[----:B------:R-:W0:Y:S02]  /*6b80*/  S2R R0, SR_TID.X ;  /* 0x0000000000007919 */ /* 0x000e240000002100 */
[----:B0-----:R-:W-:-:S05]  /*6b90*/  VIADD R3, R0, 0xffffff80 ;  /* 0xffffff8000037836 */ /* 0x001fca0000000000 */
[----:B------:R-:W-:-:S04]  /*6ba0*/  SHF.R.S32.HI R0, RZ, 0x1f, R3 ;  /* 0x0000001fff007819 */ /* 0x000fc80000011403 */
[----:B------:R-:W-:-:S04]  /*6bb0*/  LEA.HI R0, R0, R3, RZ, 0x7 ;  /* 0x0000000300007211 */ /* 0x000fc800078f38ff */
[----:B------:R-:W-:-:S06]  /*6bc0*/  SHF.R.S32.HI R0, RZ, 0x7, R0 ;  /* 0x00000007ff007819 */ /* 0x000fcc0000011400 */
[----:B------:R-:W0:Y:S04]  /*6bd0*/  SHFL.IDX PT, R0, R0, RZ, 0x1f ;  /* 0x00001fff00007589 */ /* 0x000e2800000e0000 */
[----:B0-----:R1:W-:Y:S02]  /*6be0*/  STL [R1+0x2c], R0 ;  /* 0x00002c0001007387 */ /* 0x0013e40000100800 */
.L_x_14741:
        /* <DEDUP_REMOVED lines=16> */
[----:B0-----:R0:W1:Y:S01]  /*6cf0*/  LDC.64 R14, c[0x4][R0] ;  /* 0x01000000000e7b82 */ /* 0x0010620000000a00 */
        /* <DEDUP_REMOVED lines=11> */
.L_x_14449:
[----:B------:R-:W-:Y:S05]  /*6db0*/  BSYNC B6 ;  /* 0x0000000000067941 */ /* 0x000fea0003800000 */
.L_x_14448:
        /* <DEDUP_REMOVED lines=8> */
[----:B------:R1:W2:Y:S03]  /*6e40*/  SYNCS.PHASECHK.TRANS64.TRYWAIT P0, [R2+URZ+0x16800], R3 ;  /* 0x01680003020075a7 */ /* 0x0002a6000800017f */
[----:B--2---:R-:W-:Y:S05]  /*6e50*/  @!P0 NANOSLEEP.SYNCS 0x989680 ;  /* 0x009896800000895d */ /* 0x004fea0003900000 */
[----:B------:R-:W2:Y:S01]  /*6e60*/  @!P0 SYNCS.PHASECHK.TRANS64 P0, [R2+URZ+0x16800], R3 ;  /* 0x01680003020085a7 */ /* 0x000ea2000800007f */
[----:B------:R-:W-:Y:S04]  /*6e70*/  BSSY B0, `(.L_x_14451) ;  /* 0x0000006000007945 */ /* 0x000fe80003800000 */
[----:B--2---:R-:W-:Y:S05]  /*6e80*/  @P0 BRA `(.L_x_14452) ;  /* 0x0000000000100947 */ /* 0x004fea0003800000 */
.L_x_14453:
[----:B--2---:R2:W3:Y:S02]  /*6e90*/  SYNCS.PHASECHK.TRANS64.TRYWAIT P0, [R2+URZ+0x16800], R3 ;  /* 0x01680003020075a7 */ /* 0x0044e4000800017f */
[----:B---3--:R-:W-:Y:S05]  /*6ea0*/  @!P0 NANOSLEEP.SYNCS 0x989680 ;  /* 0x009896800000895d */ /* 0x008fea0003900000 */
[----:B------:R-:W3:Y:S02]  /*6eb0*/  @!P0 SYNCS.PHASECHK.TRANS64 P0, [R2+URZ+0x16800], R3 ;  /* 0x01680003020085a7 */ /* 0x000ee4000800007f */
[----:B---3--:R-:W-:Y:S05]  /*6ec0*/  @!P0 BRA `(.L_x_14453) ;  /* 0xfffffffc00f08947 */ /* 0x008fea000383ffff */
.L_x_14452:
[----:B------:R-:W-:Y:S05]  /*6ed0*/  BSYNC B0 ;  /* 0x0000000000007941 */ /* 0x000fea0003800000 */
.L_x_14451:
[----:B------:R-:W-:Y:S05]  /*6ee0*/  BRA `(.L_x_14454) ;  /* 0x0000003000607947 */ /* 0x000fea0003800000 */
.L_x_14450:
        /* <DEDUP_REMOVED lines=30> */
.L_x_14456:
[----:B------:R-:W-:Y:S05]  /*70d0*/  BSYNC B6 ;  /* 0x0000000000067941 */ /* 0x000fea0003800000 */
.L_x_14455:
[----:B------:R-:W2:Y:S01]  /*70e0*/  LDL R21, [R1+0x28] ;  /* 0x0000280001157983 */ /* 0x000ea20000100800 */
[----:B------:R-:W-:Y:S01]  /*70f0*/  ULDC.U8 UR4, c[0x0][0x410] ;  /* 0x0001040000047ab9 */ /* 0x000fe20000000000 */
[----:B------:R-:W-:Y:S01]  /*7100*/  BSSY B0, `(.L_x_14457) ;  /* 0x00002ee000007945 */ /* 0x000fe20003800000 */
[----:B------:R-:W-:Y:S01]  /*7110*/  ISETP.NE.AND P0, PT, RZ, UR4, PT ;  /* 0x00000004ff007c0c */ /* 0x000fe2000bf05270 */
[----:B------:R-:W1:Y:S02]  /*7120*/  S2R R20, SR_TID.X ;  /* 0x0000000000147919 */ /* 0x000e640000002100 */
[----:B-1----:R-:W-:-:S05]  /*7130*/  VIADD R46, R20, 0xffffff80 ;  /* 0xffffff80142e7836 */ /* 0x002fca0000000000 */
[----:B------:R-:W-:-:S04]  /*7140*/  SHF.R.S32.HI R42, RZ, 0x1f, R46 ;  /* 0x0000001fff2a7819 */ /* 0x000fc8000001142e */
[----:B------:R-:W-:-:S04]  /*7150*/  LEA.HI R42, R42, R46, RZ, 0x2 ;  /* 0x0000002e2a2a7211 */ /* 0x000fc800078f10ff */
[----:B------:R-:W-:-:S05]  /*7160*/  SHF.R.S32.HI R42, RZ, 0x2, R42 ;  /* 0x00000002ff2a7819 */ /* 0x000fca000001142a */
[----:B--2---:R-:W-:Y:S01]  /*7170*/  IMAD.IADD R41, R42, 0x1, R21 ;  /* 0x000000012a297824 */ /* 0x004fe200078e0215 */
[----:B------:R-:W-:Y:S06]  /*7180*/  @!P0 BRA `(.L_x_14458) ;  /* 0x0000001400f48947 */ /* 0x000fec0003800000 */
[----:B------:R-:W2:Y:S01]  /*7190*/  LDL R43, [R1+0x18] ;  /* 0x00001800012b7983 */ /* 0x000ea20000100800 */
[----:B------:R-:W1:Y:S01]  /*71a0*/  LDC R32, c[0x0][0x448] ;  /* 0x00011200ff207b82 */ /* 0x000e620000000800 */
[----:B------:R-:W-:Y:S01]  /*71b0*/  VIADD R21, R20, 0xffffff80 ;  /* 0xffffff8014157836 */ /* 0x000fe20000000000 */
[----:B------:R-:W-:Y:S01]  /*71c0*/  ULDC.64 UR4, c[0x0][0x3f8] ;  /* 0x0000fe0000047ab9 */ /* 0x000fe20000000a00 */
[----:B------:R-:W-:-:S03]  /*71d0*/  ULDC.64 UR6, c[0x0][0x408] ;  /* 0x0001020000067ab9 */ /* 0x000fc60000000a00 */
[----:B------:R-:W-:Y:S02]  /*71e0*/  SHF.R.S32.HI R20, RZ, 0x1f, R21 ;  /* 0x0000001fff147819 */ /* 0x000fe40000011415 */
[----:B-1----:R-:W-:Y:S02]  /*71f0*/  ISETP.NE.AND P0, PT, R32, 0x1, PT ;  /* 0x000000012000780c */ /* 0x002fe40003f05270 */
[----:B------:R-:W-:-:S11]  /*7200*/  LEA.HI R20, R20, R21, RZ, 0x2 ;  /* 0x0000001514147211 */ /* 0x000fd600078f10ff */
[----:B------:R-:W1:Y:S01]  /*7210*/  @P0 LDC R0, c[0x0][0x44c] ;  /* 0x00011300ff000b82 */ /* 0x000e620000000800 */
[----:B------:R-:W-:-:S07]  /*7220*/  LOP3.LUT R20, R20, 0xfffffffc, RZ, 0xc0, !PT ;  /* 0xfffffffc14147812 */ /* 0x000fce00078ec0ff */
[----:B------:R-:W3:Y:S01]  /*7230*/  @P0 LDC R5, c[0x0][0x450] ;  /* 0x00011400ff050b82 */ /* 0x000ee20000000800 */
[----:B------:R-:W-:-:S04]  /*7240*/  IMAD.IADD R20, R21, 0x1, -R20 ;  /* 0x0000000115147824 */ /* 0x000fc800078e0a14 */
[----:B------:R-:W-:-:S04]  /*7250*/  IMAD R3, R20, 0x60, R41 ;  /* 0x0000006014037824 */ /* 0x000fc800078e0229 */
[----:B-1----:R-:W-:-:S05]  /*7260*/  @P0 IMAD.HI.U32 R0, R3, R0, RZ ;  /* 0x0000000003000227 */ /* 0x002fca00078e00ff */
[----:B---3--:R-:W-:-:S04]  /*7270*/  @P0 SHF.R.U32.HI R3, RZ, R5, R0 ;  /* 0x00000005ff030219 */ /* 0x008fc80000011600 */
[----:B------:R-:W-:Y:S01]  /*7280*/  SHF.R.S32.HI R0, RZ, 0x1f, R3 ;  /* 0x0000001fff007819 */ /* 0x000fe20000011403 */
[----:B------:R-:W-:Y:S02]  /*7290*/  IMAD.MOV.U32 R8, RZ, RZ, R26 ;  /* 0x000000ffff087224 */ /* 0x000fe400078e001a */
[----:B------:R-:W-:Y:S02]  /*72a0*/  IMAD.MOV.U32 R9, RZ, RZ, R29 ;  /* 0x000000ffff097224 */ /* 0x000fe400078e001d */
[C---:B------:R-:W-:Y:S02]  /*72b0*/  IMAD R4, R0.reuse, UR4, RZ ;  /* 0x0000000400047c24 */ /* 0x040fe4000f8e02ff */
[----:B------:R-:W-:Y:S02]  /*72c0*/  IMAD.MOV.U32 R10, RZ, RZ, R24 ;  /* 0x000000ffff0a7224 */ /* 0x000fe400078e0018 */
[----:B------:R-:W-:Y:S02]  /*72d0*/  IMAD.MOV.U32 R11, RZ, RZ, R31 ;  /* 0x000000ffff0b7224 */ /* 0x000fe400078e001f */
[----:B------:R-:W-:-:S02]  /*72e0*/  IMAD R0, R0, UR6, RZ ;  /* 0x0000000600007c24 */ /* 0x000fc4000f8e02ff */
[----:B------:R-:W-:-:S04]  /*72f0*/  IMAD.WIDE.U32 R8, R3, UR4, R8 ;  /* 0x0000000403087c25 */ /* 0x000fc8000f8e0008 */
        /* <DEDUP_REMOVED lines=11> */
[----:B------:R-:W-:Y:S02]  /*73b0*/  LEA.HI.X R8, R10, UR7, R3, 0x1, P1 ;  /* 0x000000070a087c11 */ /* 0x000fe400088f0c03 */
[----:B--2---:R-:W-:Y:S01]  /*73c0*/  SHF.R.S32.HI R31, RZ, 0x1f, R43 ;  /* 0x0000001fff1f7819 */ /* 0x004fe2000001142b */
[----:B------:R-:W-:Y:S06]  /*73d0*/  BRA.DIV UR4, `(.L_x_14459) ;  /* 0x000001ba04207947 */ /* 0x000fec000b800000 */
[----:B------:R1:W2:Y:S04]  /*73e0*/  SHFL.IDX PT, R3, R6, RZ, 0x1c1f ;  /* 0x001c1fff06037589 */ /* 0x0002a800000e0000 */
[----:B------:R1:W3:Y:S04]  /*73f0*/  SHFL.IDX PT, R0, R4, RZ, 0x1c1f ;  /* 0x001c1fff04007589 */ /* 0x0002e800000e0000 */
[----:B------:R1:W4:Y:S04]  /*7400*/  SHFL.IDX PT, R5, R8, RZ, 0x1c1f ;  /* 0x001c1fff08057589 */ /* 0x00032800000e0000 */
[----:B0-----:R1:W0:Y:S02]  /*7410*/  SHFL.IDX PT, R14, R7, RZ, 0x1c1f ;  /* 0x001c1fff070e7589 */ /* 0x00122400000e0000 */
.L_x_14747:
[----:B------:R-:W5:Y:S01]  /*7420*/  LDL R9, [R1] ;  /* 0x0000000001097983 */ /* 0x000f620000100800 */
[----:B------:R-:W-:Y:S01]  /*7430*/  BSSY B1, `(.L_x_14460) ;  /* 0x000001e000017945 */ /* 0x000fe20003800000 */
[----:B------:R-:W-:Y:S02]  /*7440*/  CS2R R34, SRZ ;  /* 0x0000000000227805 */ /* 0x000fe4000001ff00 */
[----:B------:R-:W-:Y:S02]  /*7450*/  CS2R R26, SRZ ;  /* 0x00000000001a7805 */ /* 0x000fe4000001ff00 */
[----:B------:R-:W-:Y:S02]  /*7460*/  CS2R R28, SRZ ;  /* 0x00000000001c7805 */ /* 0x000fe4000001ff00 */
[----:B------:R-:W-:Y:S01]  /*7470*/  CS2R R24, SRZ ;  /* 0x0000000000187805 */ /* 0x000fe2000001ff00 */
[----:B-----5:R-:W-:-:S05]  /*7480*/  IMAD R32, R9, R32, RZ ;  /* 0x0000002009207224 */ /* 0x020fca00078e02ff */
[----:B------:R-:W-:-:S13]  /*7490*/  ISETP.GE.AND P0, PT, R41, R32, PT ;  /* 0x000000202900720c */ /* 0x000fda0003f06270 */
[----:B------:R-:W-:Y:S05]  /*74a0*/  @P0 BRA `(.L_x_14461) ;  /* 0x0000000000580947 */ /* 0x000fea0003800000 */
[----:B------:R-:W-:Y:S01]  /*74b0*/  ULDC UR4, c[0x0][0x3f4] ;  /* 0x0000fd0000047ab9 */ /* 0x000fe20000000800 */
[----:B---3--:R-:W-:Y:S01]  /*74c0*/  IMAD.MOV.U32 R10, RZ, RZ, R0 ;  /* 0x000000ffff0a7224 */ /* 0x008fe200078e0000 */
[----:B------:R-:W-:Y:S01]  /*74d0*/  ISETP.GE.AND P3, PT, R43, UR4, PT ;  /* 0x000000042b007c0c */ /* 0x000fe2000bf66270 */
[----:B--2---:R-:W-:Y:S01]  /*74e0*/  IMAD.MOV.U32 R11, RZ, RZ, R3 ;  /* 0x000000ffff0b7224 */ /* 0x004fe200078e0003 */
[----:B------:R-:W-:Y:S01]  /*74f0*/  ISETP.GE.AND P2, PT, R152, UR4, PT ;  /* 0x0000000498007c0c */ /* 0x000fe2000bf46270 */
[----:B----4-:R-:W-:Y:S01]  /*7500*/  IMAD.MOV.U32 R15, RZ, RZ, R5 ;  /* 0x000000ffff0f7224 */ /* 0x010fe200078e0005 */
[----:B------:R-:W-:-:S09]  /*7510*/  CS2R R28, SRZ ;  /* 0x00000000001c7805 */ /* 0x000fd2000001ff00 */
[C---:B------:R-:W-:Y:S01]  /*7520*/  @!P3 IMAD.SHL.U32 R37, R43.reuse, 0x2, RZ ;  /* 0x000000022b25b824 */ /* 0x040fe200078e00ff */
[----:B------:R-:W-:Y:S02]  /*7530*/  @!P3 SHF.L.U64.HI R26, R43, 0x1, R31 ;  /* 0x000000012b1ab819 */ /* 0x000fe4000001021f */
[----:B------:R-:W-:Y:S02]  /*7540*/  CS2R R34, SRZ ;  /* 0x0000000000227805 */ /* 0x000fe4000001ff00 */
[----:B------:R-:W-:Y:S01]  /*7550*/  CS2R R24, SRZ ;  /* 0x0000000000187805 */ /* 0x000fe2000001ff00 */
[----:B------:R-:W-:Y:S01]  /*7560*/  @!P2 IMAD.WIDE R10, R152, 0x2, R10 ;  /* 0x00000002980aa825 */ /* 0x000fe200078e020a */
[-C--:B------:R-:W-:Y:S02]  /*7570*/  @!P3 IADD3 R20, P0, R0, R37.reuse, RZ ;  /* 0x000000250014b210 */ /* 0x080fe40007f1e0ff */
[----:B0-----:R-:W-:Y:S01]  /*7580*/  @!P3 IADD3 R36, P1, R14, R37, RZ ;  /* 0x000000250e24b210 */ /* 0x001fe20007f3e0ff */
[----:B------:R-:W-:Y:S01]  /*7590*/  @!P2 IMAD.WIDE R12, R152, 0x2, R14 ;  /* 0x00000002980ca825 */ /* 0x000fe200078e020e */
[----:B------:R0:W5:Y:S03]  /*75a0*/  @!P2 LD.E.64 R28, desc[UR42][R10.64] ;  /* 0x0000002a0a1ca980 */ /* 0x000166000c101b00 */
[--C-:B------:R-:W-:Y:S01]  /*75b0*/  @!P3 IMAD.X R21, R3, 0x1, R26.reuse, P0 ;  /* 0x000000010315b824 */ /* 0x100fe200000e061a */
[----:B------:R0:W5:Y:S01]  /*75c0*/  @!P2 LD.E.64 R34, desc[UR42][R12.64] ;  /* 0x0000002a0c22a980 */ /* 0x000162000c101b00 */
[----:B------:R-:W-:Y:S01]  /*75d0*/  @!P3 IMAD.X R37, R5, 0x1, R26, P1 ;  /* 0x000000010525b824 */ /* 0x000fe200008e061a */
[----:B------:R-:W-:-:S02]  /*75e0*/  CS2R R26, SRZ ;  /* 0x00000000001a7805 */ /* 0x000fc4000001ff00 */
[----:B------:R0:W5:Y:S04]  /*75f0*/  @!P3 LD.E.64 R24, desc[UR42][R20.64] ;  /* 0x0000002a1418b980 */ /* 0x000168000c101b00 */
[----:B------:R0:W5:Y:S02]  /*7600*/  @!P3 LD.E.64 R26, desc[UR42][R36.64] ;  /* 0x0000002a241ab980 */ /* 0x000164000c101b00 */
.L_x_14461:
[----:B------:R-:W-:Y:S05]  /*7610*/  BSYNC B1 ;  /* 0x0000000000017941 */ /* 0x000fea0003800000 */
.L_x_14460:
[----:B---3-5:R-:W-:Y:S01]  /*7620*/  IMAD.MOV.U32 R0, RZ, RZ, R34 ;  /* 0x000000ffff007224 */ /* 0x028fe200078e0022 */
[----:B------:R-:W-:Y:S01]  /*7630*/  UMOV UR4, 0xffffffff ;  /* 0xffffffff00047882 */ /* 0x000fe20000000000 */
[----:B--2---:R-:W-:Y:S01]  /*7640*/  IMAD.MOV.U32 R3, RZ, RZ, R35 ;  /* 0x000000ffff037224 */ /* 0x004fe200078e0023 */
[----:B0-----:R-:W-:Y:S01]  /*7650*/  CS2R R20, SRZ ;  /* 0x0000000000147805 */ /* 0x001fe2000001ff00 */
        /* <DEDUP_REMOVED lines=18> */
[----:B------:R0:W0:Y:S02]  /*7780*/  SHFL.IDX PT, R14, R7, 0x1, 0x1c1f ;  /* 0x003c1f00070e7f89 */ /* 0x00002400000e0000 */
.L_x_14753:
[----:B------:R-:W-:Y:S01]  /*7790*/  VIADD R41, R41, 0x60 ;  /* 0x0000006029297836 */ /* 0x000fe20000000000 */
[----:B------:R-:W-:Y:S01]  /*77a0*/  BSSY B1, `(.L_x_14463) ;  /* 0x000001c000017945 */ /* 0x000fe20003800000 */
[----:B------:R-:W-:Y:S02]  /*77b0*/  CS2R R10, SRZ ;  /* 0x00000000000a7805 */ /* 0x000fe4000001ff00 */
[----:B------:R-:W-:Y:S02]  /*77c0*/  CS2R R12, SRZ ;  /* 0x00000000000c7805 */ /* 0x000fe4000001ff00 */
[----:B01----:R-:W-:Y:S02]  /*77d0*/  CS2R R8, SRZ ;  /* 0x0000000000087805 */ /* 0x003fe4000001ff00 */
        /* <DEDUP_REMOVED lines=11> */
[----:B------:R-:W-:Y:S01]  /*7890*/  CS2R R20, SRZ ;  /* 0x0000000000147805 */ /* 0x000fe2000001ff00 */
[----:B------:R-:W-:Y:S01]  /*78a0*/  @!P2 IMAD.WIDE R6, R152, 0x2, R6 ;  /* 0x000000029806a825 */ /* 0x000fe200078e0206 */
[-C--:B------:R-:W-:Y:S02]  /*78b0*/  @!P3 IADD3 R36, P0, R0, R9.reuse, RZ ;  /* 0x000000090024b210 */ /* 0x080fe40007f1e0ff */
[----:B------:R-:W-:Y:S02]  /*78c0*/  @!P3 IADD3 R4, P1, R14, R9, RZ ;  /* 0x000000090e04b210 */ /* 0x000fe40007f3e0ff */
[----:B------:R-:W-:Y:S01]  /*78d0*/  CS2R R8, SRZ ;  /* 0x0000000000087805 */ /* 0x000fe2000001ff00 */
[----:B------:R0:W5:Y:S01]  /*78e0*/  @!P2 LD.E.64 R12, desc[UR42][R6.64] ;  /* 0x0000002a060ca980 */ /* 0x000162000c101b00 */
[----:B------:R-:W-:-:S02]  /*78f0*/  @!P3 IMAD.X R37, R3, 0x1, R10, P0 ;  /* 0x000000010325b824 */ /* 0x000fc400000e060a */
[----:B------:R-:W-:Y:S01]  /*7900*/  @!P3 IMAD.X R5, R5, 0x1, R10, P1 ;  /* 0x000000010505b824 */ /* 0x000fe200008e060a */
[----:B------:R-:W-:Y:S01]  /*7910*/  CS2R R10, SRZ ;  /* 0x00000000000a7805 */ /* 0x000fe2000001ff00 */
[----:B------:R-:W-:Y:S01]  /*7920*/  @!P2 IMAD.WIDE R14, R152, 0x2, R14 ;  /* 0x00000002980ea825 */ /* 0x000fe200078e020e */
[----:B------:R0:W5:Y:S04]  /*7930*/  @!P3 LD.E.64 R8, desc[UR42][R36.64] ;  /* 0x0000002a2408b980 */ /* 0x000168000c101b00 */
[----:B------:R0:W5:Y:S04]  /*7940*/  @!P2 LD.E.64 R20, desc[UR42][R14.64] ;  /* 0x0000002a0e14a980 */ /* 0x000168000c101b00 */
[----:B------:R0:W5:Y:S02]  /*7950*/  @!P3 LD.E.64 R10, desc[UR42][R4.64] ;  /* 0x0000002a040ab980 */ /* 0x000164000c101b00 */
.L_x_14464:
[----:B------:R-:W-:Y:S05]  /*7960*/  BSYNC B1 ;  /* 0x0000000000017941 */ /* 0x000fea0003800000 */
.L_x_14463:
[----:B------:R-:W3:Y:S01]  /*7970*/  LDL R45, [R1+0x44] ;  /* 0x00004400012d7983 */ /* 0x000ee20000100800 */
[----:B------:R-:W-:Y:S01]  /*7980*/  ULEA.HI UR4, UR36, UR36, URZ, 0x1 ;  /* 0x0000002424047291 */ /* 0x000fe2000f8f083f */
[----:B------:R-:W-:Y:S01]  /*7990*/  SHF.R.S32.HI R43, RZ, 0x1f, R46 ;  /* 0x0000001fff2b7819 */ /* 0x000fe2000001142e */
[----:B0----5:R-:W-:Y:S01]  /*79a0*/  IMAD.MOV.U32 R4, RZ, RZ, R20 ;  /* 0x000000ffff047224 */ /* 0x021fe200078e0014 */
[----:B------:R-:W-:Y:S01]  /*79b0*/  BSSY B1, `(.L_x_14465) ;  /* 0x0000024000017945 */ /* 0x000fe20003800000 */
[----:B------:R-:W-:Y:S01]  /*79c0*/  ULOP3.LUT UR4, UR4, 0xfffffffe, URZ, 0xc0, !UPT ;  /* 0xfffffffe04047892 */ /* 0x000fe2000f8ec03f */
[----:B------:R-:W-:Y:S01]  /*79d0*/  LEA.HI R43, R43, R46, RZ, 0x5 ;  /* 0x0000002e2b2b7211 */ /* 0x000fe200078f28ff */
[----:B------:R-:W-:Y:S01]  /*79e0*/  IMAD R14, R33, -0xc0, R32 ;  /* 0xffffff40210e7824 */ /* 0x000fe200078e0220 */
[----:B------:R-:W-:Y:S01]  /*79f0*/  PRMT R37, R4, 0x7610, R37 ;  /* 0x0000761004257816 */ /* 0x000fe20000000025 */
[----:B------:R-:W-:Y:S01]  /*7a00*/  UIADD3 UR4, UR36, -UR4, URZ ;  /* 0x8000000424047290 */ /* 0x000fe2000fffe03f */
[----:B------:R-:W-:Y:S01]  /*7a10*/  SHF.R.S32.HI R43, RZ, 0x5, R43 ;  /* 0x00000005ff2b7819 */ /* 0x000fe2000001142b */
[----:B------:R-:W-:Y:S01]  /*7a20*/  IMAD.MOV.U32 R4, RZ, RZ, R10 ;  /* 0x000000ffff047224 */ /* 0x000fe200078e000a */
[----:B------:R-:W-:Y:S01]  /*7a30*/  VIMNMX R14, R14, 0xc0, PT ;  /* 0x000000c00e0e7848 */ /* 0x000fe20003fe0100 */
[----:B------:R-:W-:-:S02]  /*7a40*/  IMAD.MOV.U32 R6, RZ, RZ, R11 ;  /* 0x000000ffff067224 */ /* 0x000fc400078e000b */
[----:B----4-:R-:W-:Y:S01]  /*7a50*/  IMAD.U32 R5, RZ, RZ, UR4 ;  /* 0x00000004ff057e24 */ /* 0x010fe2000f8e00ff */
[----:B------:R-:W-:Y:S01]  /*7a60*/  PRMT R15, R4, 0x7610, R15 ;  /* 0x00007610040f7816 */ /* 0x000fe2000000000f */
[----:B------:R-:W-:Y:S01]  /*7a70*/  IMAD.MOV.U32 R4, RZ, RZ, R8 ;  /* 0x000000ffff047224 */ /* 0x000fe200078e0008 */
[----:B------:R-:W-:Y:S01]  /*7a80*/  PRMT R31, R6, 0x7610, R31 ;  /* 0x00007610061f7816 */ /* 0x000fe2000000001f */
[----:B------:R-:W-:Y:S01]  /*7a90*/  IMAD.MOV.U32 R7, RZ, RZ, R12 ;  /* 0x000000ffff077224 */ /* 0x000fe200078e000c */
[----:B------:R-:W-:Y:S01]  /*7aa0*/  SHF.L.U32 R5, R5, 0x1f, RZ ;  /* 0x0000001f05057819 */ /* 0x000fe200000006ff */
[----:B------:R-:W-:Y:S01]  /*7ab0*/  IMAD.MOV.U32 R6, RZ, RZ, R9 ;  /* 0x000000ffff067224 */ /* 0x000fe200078e0009 */
[----:B------:R-:W-:Y:S02]  /*7ac0*/  PRMT R32, R4, 0x7610, R32 ;  /* 0x0000761004207816 */ /* 0x000fe40000000020 */
[----:B------:R-:W0:Y:S01]  /*7ad0*/  SYNCS.PHASECHK.TRANS64.TRYWAIT P0, [R2+URZ+0x16800], R5 ;  /* 0x01680005020075a7 */ /* 0x000e22000800017f */
[----:B------:R-:W-:-:S02]  /*7ae0*/  PRMT R38, R7, 0x7610, R38 ;  /* 0x0000761007267816 */ /* 0x000fc40000000026 */
[----:B------:R-:W-:Y:S01]  /*7af0*/  ISETP.GE.AND P1, PT, R42, R14, PT ;  /* 0x0000000e2a00720c */ /* 0x000fe20003f26270 */
[C---:B---3--:R-:W-:Y:S01]  /*7b00*/  IMAD.SHL.U32 R0, R45.reuse, 0x40, RZ ;  /* 0x000000402d007824 */ /* 0x048fe200078e00ff */
[----:B------:R-:W-:-:S04]  /*7b10*/  LOP3.LUT P2, RZ, R45, 0x4, RZ, 0xc0, !PT ;  /* 0x000000042dff7812 */ /* 0x000fc8000784c0ff */
[----:B--2---:R-:W-:-:S04]  /*7b20*/  LOP3.LUT R3, R0, 0x1c0, RZ, 0xc0, !PT ;  /* 0x000001c000037812 */ /* 0x004fc800078ec0ff */
[----:B------:R-:W-:Y:S02]  /*7b30*/  LOP3.LUT R0, R3, 0x18, R16, 0xf8, !PT ;  /* 0x0000001803007812 */ /* 0x000fe400078ef810 */
[----:B------:R-:W-:-:S04]  /*7b40*/  SHF.R.U32.HI R3, RZ, 0x3, R3 ;  /* 0x00000003ff037819 */ /* 0x000fc80000011603 */
[----:B------:R-:W-:Y:S01]  /*7b50*/  LOP3.LUT R0, R0, R3, RZ, 0x3c, !PT ;  /* 0x0000000300007212 */ /* 0x000fe200078e3cff */
[----:B------:R-:W-:-:S05]  /*7b60*/  IMAD.MOV.U32 R3, RZ, RZ, R21 ;  /* 0x000000ffff037224 */ /* 0x000fca00078e0015 */
[----:B------:R-:W-:Y:S01]  /*7b70*/  PRMT R36, R3, 0x7610, R36 ;  /* 0x0000761003247816 */ /* 0x000fe20000000024 */
[----:B------:R-:W-:Y:S02]  /*7b80*/  IMAD R3, R43, 0x200, R0 ;  /* 0x000002002b037824 */ /* 0x000fe400078e0200 */
[----:B------:R-:W-:Y:S02]  /*7b90*/  IMAD.MOV.U32 R0, RZ, RZ, R13 ;  /* 0x000000ffff007224 */ /* 0x000fe400078e000d */
[----:B------:R-:W-:-:S03]  /*7ba0*/  IMAD R3, R3, 0x2, R2 ;  /* 0x0000000203037824 */ /* 0x000fc600078e0202 */
[----:B------:R-:W-:Y:S01]  /*7bb0*/  PRMT R41, R0, 0x7610, R41 ;  /* 0x0000761000297816 */ /* 0x000fe20000000029 */
[C---:B------:R-:W-:Y:S02]  /*7bc0*/  VIADD R4, R3.reuse, 0x8400 ;  /* 0x0000840003047836 */ /* 0x040fe40000000000 */
[----:B------:R-:W-:Y:S01]  /*7bd0*/  VIADD R0, R3, 0x8440 ;  /* 0x0000844003007836 */ /* 0x000fe20000000000 */
[----:B0-----:R-:W-:Y:S06]  /*7be0*/  @!P0 BRA `(.L_x_14466) ;  /* 0x000001b000fc8947 */ /* 0x001fec0003800000 */
.L_x_14754:
[----:B------:R-:W-:Y:S05]  /*7bf0*/  BSYNC B1 ;  /* 0x0000000000017941 */ /* 0x000fea0003800000 */
.L_x_14465:
[----:B------:R-:W-:Y:S01]  /*7c00*/  BSSY B1, `(.L_x_14467) ;  /* 0x0000068000017945 */ /* 0x000fe20003800000 */
[----:B------:R-:W-:Y:S01]  /*7c10*/  PRMT R33, R6, 0x7610, R33 ;  /* 0x0000761006217816 */ /* 0x000fe20000000021 */
[----:B------:R-:W-:Y:S02]  /*7c20*/  @P2 VIADD R0, R4, 0xffffffc0 ;  /* 0xffffffc004002836 */ /* 0x000fe40000000000 */
[----:B------:R-:W-:Y:S05]  /*7c30*/  @P1 BRA `(.L_x_14468) ;  /* 0x0000000400901947 */ /* 0x000fea0003800000 */
[----:B------:R-:W2:Y:S01]  /*7c40*/  LDL R7, [R1+0x18] ;  /* 0x0000180001077983 */ /* 0x000ea20000100800 */
[----:B0-----:R-:W0:Y:S01]  /*7c50*/  LDC R5, c[0x0][0x3f4] ;  /* 0x0000fd00ff057b82 */ /* 0x001e220000000800 */
[----:B------:R-:W-:Y:S01]  /*7c60*/  BSSY B2, `(.L_x_14469) ;  /* 0x0000032000027945 */ /* 0x000fe20003800000 */
[-C--:B0-----:R-:W-:Y:S02]  /*7c70*/  ISETP.GE.AND P0, PT, R152, R5.reuse, PT ;  /* 0x000000059800720c */ /* 0x081fe40003f06270 */
[----:B--2---:R-:W-:-:S11]  /*7c80*/  ISETP.GE.AND P1, PT, R7, R5, PT ;  /* 0x000000050700720c */ /* 0x004fd60003f26270 */
[----:B------:R-:W-:Y:S05]  /*7c90*/  @P0 BRA `(.L_x_14470) ;  /* 0x0000000000b80947 */ /* 0x000fea0003800000 */
[----:B------:R-:W0:Y:S01]  /*7ca0*/  LDS.128 R4, [R3+0x8400] ;  /* 0x0084000003047984 */ /* 0x000e220000000c00 */
        /* <DEDUP_REMOVED lines=45> */
.L_x_14470:
[----:B------:R-:W-:Y:S05]  /*7f80*/  BSYNC B2 ;  /* 0x0000000000027941 */ /* 0x000fea0003800000 */
.L_x_14469:
[----:B------:R-:W-:Y:S05]  /*7f90*/  @P1 BRA `(.L_x_14468) ;  /* 0x0000000000b81947 */ /* 0x000fea0003800000 */
[----:B0-----:R-:W0:Y:S01]  /*7fa0*/  LDS.128 R4, [R0] ;  /* 0x0000000000047984 */ /* 0x001e220000000c00 */
[----:B------:R-:W-:Y:S02]  /*7fb0*/  SHF.R.U64 R28, R24, 0x10, R25 ;  /* 0x00000010181c7819 */ /* 0x000fe40000001219 */
[--C-:B------:R-:W-:Y:S02]  /*7fc0*/  SHF.R.U64 R24, R26, 0x10, R27.reuse ;  /* 0x000000101a187819 */ /* 0x100fe4000000121b */
[----:B------:R-:W-:Y:S02]  /*7fd0*/  SHF.R.U32.HI R27, RZ, 0x10, R27 ;  /* 0x00000010ff1b7819 */ /* 0x000fe4000001161b */
[----:B------:R-:W-:Y:S02]  /*7fe0*/  SHF.R.U32.HI R29, RZ, 0x10, R25 ;  /* 0x00000010ff1d7819 */ /* 0x000fe40000011619 */
[C---:B------:R-:W-:Y:S02]  /*7ff0*/  PRMT R28, R40.reuse, 0x5432, R28 ;  /* 0x00005432281c7816 */ /* 0x040fe4000000001c */
        /* <DEDUP_REMOVED lines=8> */
[C---:B------:R-:W-:Y:S01]  /*8080*/  IMAD.U32 R26, R7.reuse, 0x10000, RZ ;  /* 0x00010000071a7824 */ /* 0x040fe200078e00ff */
[----:B------:R-:W-:Y:S01]  /*8090*/  LOP3.LUT R27, R7, 0xffff0000, RZ, 0xc0, !PT ;  /* 0xffff0000071b7812 */ /* 0x000fe200078ec0ff */
[----:B------:R-:W-:-:S02]  /*80a0*/  IMAD.U32 R24, R6, 0x10000, RZ ;  /* 0x0001000006187824 */ /* 0x000fc400078e00ff */
[C---:B------:R-:W-:Y:S01]  /*80b0*/  FMUL.FTZ R43, R25.reuse, R35 ;  /* 0x00000023192b7220 */ /* 0x040fe20000410000 */
[----:B------:R-:W-:Y:S01]  /*80c0*/  FMUL.FTZ R42, R25, R34 ;  /* 0x00000022192a7220 */ /* 0x000fe20000410000 */
[----:B------:R-:W-:Y:S01]  /*80d0*/  FMUL.FTZ R25, R27, R40 ;  /* 0x000000281b197220 */ /* 0x000fe20000410000 */
[----:B------:R-:W-:Y:S02]  /*80e0*/  IMAD.U32 R6, R4, 0x10000, RZ ;  /* 0x0001000004067824 */ /* 0x000fe400078e00ff */
        /* <DEDUP_REMOVED lines=25> */
.L_x_14468:
[----:B------:R-:W-:Y:S05]  /*8280*/  BSYNC B1 ;  /* 0x0000000000017941 */ /* 0x000fea0003800000 */
.L_x_14467:
[----:B01----:R-:W0:Y:S02]  /*8290*/  S2R R4, SR_TID.X ;  /* 0x0000000000047919 */ /* 0x003e240000002100 */
[----:B0-----:R-:W-:-:S05]  /*82a0*/  VIADD R5, R4, 0xffffff80 ;  /* 0xffffff8004057836 */ /* 0x001fca0000000000 */
[----:B------:R-:W-:-:S04]  /*82b0*/  SHF.R.S32.HI R4, RZ, 0x1f, R5 ;  /* 0x0000001fff047819 */ /* 0x000fc80000011405 */
[----:B------:R-:W-:-:S04]  /*82c0*/  LEA.HI R4, R4, R5, RZ, 0x2 ;  /* 0x0000000504047211 */ /* 0x000fc800078f10ff */
[----:B------:R-:W-:-:S05]  /*82d0*/  SHF.R.S32.HI R4, RZ, 0x2, R4 ;  /* 0x00000002ff047819 */ /* 0x000fca0000011404 */
[----:B------:R-:W-:-:S05]  /*82e0*/  VIADD R4, R4, 0x60 ;  /* 0x0000006004047836 */ /* 0x000fca0000000000 */
[----:B------:R-:W-:-:S13]  /*82f0*/  ISETP.GE.AND P0, PT, R4, R14, PT ;  /* 0x0000000e0400720c */ /* 0x000fda0003f06270 */
[----:B------:R-:W-:Y:S05]  /*8300*/  @P0 BRA `(.L_x_14471) ;  /* 0x0000001c00340947 */ /* 0x000fea0003800000 */
[----:B------:R-:W2:Y:S01]  /*8310*/  LDL R4, [R1+0x18] ;  /* 0x0000180001047983 */ /* 0x000ea20000100800 */
[----:B------:R-:W0:Y:S01]  /*8320*/  LDC R5, c[0x0][0x3f4] ;  /* 0x0000fd00ff057b82 */ /* 0x000e220000000800 */
[----:B------:R-:W-:Y:S01]  /*8330*/  BSSY B1, `(.L_x_14472) ;  /* 0x0000032000017945 */ /* 0x000fe20003800000 */
[-C--:B0-----:R-:W-:Y:S02]  /*8340*/  ISETP.GE.AND P0, PT, R152, R5.reuse, PT ;  /* 0x000000059800720c */ /* 0x081fe40003f06270 */
[----:B--2---:R-:W-:-:S11]  /*8350*/  ISETP.GE.AND P1, PT, R4, R5, PT ;  /* 0x000000050400720c */ /* 0x004fd60003f26270 */
[----:B------:R-:W-:Y:S05]  /*8360*/  @P0 BRA `(.L_x_14473) ;  /* 0x0000000000b80947 */ /* 0x000fea0003800000 */
[----:B------:R-:W0:Y:S01]  /*8370*/  LDS.128 R4, [R3+0xb400] ;  /* 0x00b4000003047984 */ /* 0x000e220000000c00 */
[----:B------:R-:W-:Y:S02]  /*8380*/  SHF.R.U64 R25, R12, 0x10, R13 ;  /* 0x000000100c197819 */ /* 0x000fe4000000120d */
[--C-:B------:R-:W-:Y:S02]  /*8390*/  SHF.R.U64 R12, R20, 0x10, R21.reuse ;  /* 0x00000010140c7819 */ /* 0x100fe40000001215 */
        /* <DEDUP_REMOVED lines=15> */
[-C--:B------:R-:W-:Y:S01]  /*8490*/  FMUL.FTZ R13, R13, R21.reuse ;  /* 0x000000150d0d7220 */ /* 0x080fe20000410000 */
[C---:B------:R-:W-:Y:S01]  /*84a0*/  IMAD.U32 R6, R4.reuse, 0x10000, RZ ;  /* 0x0001000004067824 */ /* 0x040fe200078e00ff */
[----:B------:R-:W-:Y:S01]  /*84b0*/  LOP3.LUT R4, R4, 0xffff0000, RZ, 0xc0, !PT ;  /* 0xffff000004047812 */ /* 0x000fe200078ec0ff */
[C---:B------:R-:W-:Y:S02]  /*84c0*/  IMAD.U32 R7, R5.reuse, 0x10000, RZ ;  /* 0x0001000005077824 */ /* 0x040fe400078e00ff */
[C---:B------:R-:W-:Y:S01]  /*84d0*/  FFMA.FTZ R29, R12.reuse, R24, R13 ;  /* 0x000000180c1d7223 */ /* 0x040fe2000001000d */
[----:B------:R-:W-:Y:S01]  /*84e0*/  FFMA.FTZ R26, R12, R21, -R27 ;  /* 0x000000150c1a7223 */ /* 0x000fe2000001081b */
[----:B------:R-:W-:Y:S01]  /*84f0*/  IMAD.U32 R13, R38, 0x10000, RZ ;  /* 0x00010000260d7824 */ /* 0x000fe200078e00ff */
[----:B------:R-:W-:Y:S01]  /*8500*/  LOP3.LUT R5, R5, 0xffff0000, RZ, 0xc0, !PT ;  /* 0xffff000005057812 */ /* 0x000fe200078ec0ff */
[C---:B------:R-:W-:Y:S01]  /*8510*/  FMUL.FTZ R35, R20.reuse, R25 ;  /* 0x0000001914237220 */ /* 0x040fe20000410000 */
[-C--:B------:R-:W-:Y:S01]  /*8520*/  FMUL.FTZ R27, R20, R41.reuse ;  /* 0x00000029141b7220 */ /* 0x080fe20000410000 */
[C---:B------:R-:W-:Y:S01]  /*8530*/  LOP3.LUT R12, R37.reuse, 0xffff0000, RZ, 0xc0, !PT ;  /* 0xffff0000250c7812 */ /* 0x040fe200078ec0ff */
[----:B------:R-:W-:Y:S01]  /*8540*/  IMAD.U32 R21, R37, 0x10000, RZ ;  /* 0x0001000025157824 */ /* 0x000fe200078e00ff */
        /* <DEDUP_REMOVED lines=16> */
.L_x_14473:
[----:B------:R-:W-:Y:S05]  /*8650*/  BSYNC B1 ;  /* 0x0000000000017941 */ /* 0x000fea0003800000 */
.L_x_14472:
[----:B------:R-:W-:Y:S05]  /*8660*/  @P1 BRA `(.L_x_14471) ;  /* 0x00000018005c1947 */ /* 0x000fea0003800000 */
[----:B0-----:R-:W0:Y:S01]  /*8670*/  LDS.128 R4, [R0+0x3000] ;  /* 0x0030000000047984 */ /* 0x001e220000000c00 */
        /* <DEDUP_REMOVED lines=46> */
.L_x_14458:
[----:B------:R-:W1:Y:S01]  /*8960*/  S2R R0, SR_TID.X ;  /* 0x0000000000007919 */ /* 0x000e620000002100 */
[----:B------:R-:W2:Y:S01]  /*8970*/  LDC R32, c[0x0][0x448] ;  /* 0x00011200ff207b82 */ /* 0x000ea20000000800 */
[----:B------:R-:W-:Y:S01]  /*8980*/  ULDC.64 UR4, c[0x0][0x3f8] ;  /* 0x0000fe0000047ab9 */ /* 0x000fe20000000a00 */
[----:B------:R-:W-:Y:S01]  /*8990*/  ULDC.64 UR6, c[0x0][0x408] ;  /* 0x0001020000067ab9 */ /* 0x000fe20000000a00 */
[----:B------:R-:W-:Y:S02]  /*89a0*/  IMAD.MOV.U32 R4, RZ, RZ, R26 ;  /* 0x000000ffff047224 */ /* 0x000fe400078e001a */
[----:B------:R-:W-:Y:S02]  /*89b0*/  IMAD.MOV.U32 R6, RZ, RZ, R24 ;  /* 0x000000ffff067224 */ /* 0x000fe400078e0018 */
[----:B------:R-:W-:Y:S01]  /*89c0*/  IMAD.MOV.U32 R7, RZ, RZ, R31 ;  /* 0x000000ffff077224 */ /* 0x000fe200078e001f */
[----:B--2---:R-:W-:Y:S01]  /*89d0*/  ISETP.NE.AND P0, PT, R32, 0x1, PT ;  /* 0x000000012000780c */ /* 0x004fe20003f05270 */
[----:B-1----:R-:W-:-:S05]  /*89e0*/  VIADD R0, R0, 0xffffff80 ;  /* 0xffffff8000007836 */ /* 0x002fca0000000000 */
[----:B------:R-:W-:-:S07]  /*89f0*/  SHF.R.S32.HI R3, RZ, 0x1f, R0 ;  /* 0x0000001fff037819 */ /* 0x000fce0000011400 */
[----:B------:R-:W1:Y:S01]  /*8a00*/  @P0 LDC R5, c[0x0][0x450] ;  /* 0x00011400ff050b82 */ /* 0x000e620000000800 */
[----:B------:R-:W-:-:S04]  /*8a10*/  LEA.HI R3, R3, R0, RZ, 0x2 ;  /* 0x0000000003037211 */ /* 0x000fc800078f10ff */
[----:B------:R-:W-:-:S05]  /*8a20*/  LOP3.LUT R3, R3, 0xfffffffc, RZ, 0xc0, !PT ;  /* 0xfffffffc03037812 */ /* 0x000fca00078ec0ff */
[----:B------:R-:W-:Y:S02]  /*8a30*/  IMAD.IADD R3, R0, 0x1, -R3 ;  /* 0x0000000100037824 */ /* 0x000fe400078e0a03 */
[----:B------:R-:W2:Y:S02]  /*8a40*/  @P0 LDC R0, c[0x0][0x44c] ;  /* 0x00011300ff000b82 */ /* 0x000ea40000000800 */
[----:B------:R-:W-:-:S04]  /*8a50*/  IMAD R3, R3, 0x60, R41 ;  /* 0x0000006003037824 */ /* 0x000fc800078e0229 */
[----:B--2---:R-:W-:-:S05]  /*8a60*/  @P0 IMAD.HI.U32 R0, R3, R0, RZ ;  /* 0x0000000003000227 */ /* 0x004fca00078e00ff */
        /* <DEDUP_REMOVED lines=19> */
[----:B------:R-:W2:Y:S01]  /*8ba0*/  LDL R6, [R1] ;  /* 0x0000000001067983 */ /* 0x000ea20000100800 */
[----:B------:R-:W1:Y:S03]  /*8bb0*/  LDC R35, c[0x0][0x3f4] ;  /* 0x0000fd00ff237b82 */ /* 0x000e660000000800 */
[----:B------:R-:W3:Y:S04]  /*8bc0*/  SHFL.IDX PT, R3, R25, RZ, 0x1c1f ;  /* 0x001c1fff19037589 */ /* 0x000ee800000e0000 */
[----:B------:R-:W4:Y:S04]  /*8bd0*/  SHFL.IDX PT, R0, R26, RZ, 0x1c1f ;  /* 0x001c1fff1a007589 */ /* 0x000f2800000e0000 */
[----:B0-----:R-:W0:Y:S04]  /*8be0*/  SHFL.IDX PT, R14, R27, RZ, 0x1c1f ;  /* 0x001c1fff1b0e7589 */ /* 0x001e2800000e0000 */
[----:B------:R-:W5:Y:S01]  /*8bf0*/  SHFL.IDX PT, R4, R24, RZ, 0x1c1f ;  /* 0x001c1fff18047589 */ /* 0x000f6200000e0000 */
[----:B-1----:R-:W-:Y:S01]  /*8c00*/  ISETP.GE.AND P0, PT, R16, R35, PT ;  /* 0x000000231000720c */ /* 0x002fe20003f06270 */
[----:B--2---:R-:W-:-:S05]  /*8c10*/  IMAD R32, R6, R32, RZ ;  /* 0x0000002006207224 */ /* 0x004fca00078e02ff */
[----:B------:R-:W-:-:S13]  /*8c20*/  ISETP.GE.OR P1, PT, R41, R32, P0 ;  /* 0x000000202900720c */ /* 0x000fda0000726670 */
[C---:B------:R-:W-:Y:S01]  /*8c30*/  @!P1 IMAD.SHL.U32 R5, R16.reuse, 0x2, RZ ;  /* 0x0000000210059824 */ /* 0x040fe200078e00ff */
[----:B------:R-:W-:-:S04]  /*8c40*/  @!P1 SHF.L.U64.HI R21, R16, 0x1, R17 ;  /* 0x0000000110159819 */ /* 0x000fc80000010211 */
[----:B---3--:R-:W-:-:S05]  /*8c50*/  @!P1 IADD3 R6, P2, R3, R5, RZ ;  /* 0x0000000503069210 */ /* 0x008fca0007f5e0ff */
[----:B----4-:R-:W-:-:S05]  /*8c60*/  @!P1 IMAD.X R7, R0, 0x1, R21, P2 ;  /* 0x0000000100079824 */ /* 0x010fca00010e0615 */
[----:B------:R-:W2:Y:S01]  /*8c70*/  @!P1 LD.E.128 R8, desc[UR42][R6.64] ;  /* 0x0000002a06089980 */ /* 0x000ea2000c101d00 */
[----:B0-----:R-:W-:-:S05]  /*8c80*/  @!P1 IADD3 R14, P2, R14, R5, RZ ;  /* 0x000000050e0e9210 */ /* 0x001fca0007f5e0ff */
[----:B-----5:R-:W-:-:S04]  /*8c90*/  @!P1 IMAD.X R3, R4, 0x1, R21, P2 ;  /* 0x0000000104039824 */ /* 0x020fc800010e0615 */
[----:B------:R-:W-:-:S05]  /*8ca0*/  @!P1 IMAD.MOV.U32 R15, RZ, RZ, R3 ;  /* 0x000000ffff0f9224 */ /* 0x000fca00078e0003 */
[----:B------:R0:W3:Y:S01]  /*8cb0*/  @!P1 LD.E.128 R4, desc[UR42][R14.64] ;  /* 0x0000002a0e049980 */ /* 0x0000e2000c101d00 */
[----:B------:R-:W-:Y:S02]  /*8cc0*/  CS2R R36, SRZ ;  /* 0x0000000000247805 */ /* 0x000fe4000001ff00 */
[----:B------:R-:W-:Y:S02]  /*8cd0*/  CS2R R38, SRZ ;  /* 0x0000000000267805 */ /* 0x000fe4000001ff00 */
[----:B------:R-:W-:Y:S01]  /*8ce0*/  CS2R R28, SRZ ;  /* 0x00000000001c7805 */ /* 0x000fe2000001ff00 */
[----:B------:R-:W1:Y:S01]  /*8cf0*/  SHFL.IDX PT, R24, R24, 0x1, 0x1c1f ;  /* 0x003c1f0018187f89 */ /* 0x000e6200000e0000 */
[----:B------:R-:W-:-:S03]  /*8d00*/  CS2R R20, SRZ ;  /* 0x0000000000147805 */ /* 0x000fc6000001ff00 */
[----:B0-----:R0:W4:Y:S01]  /*8d10*/  SHFL.IDX PT, R14, R27, 0x1, 0x1c1f ;  /* 0x003c1f001b0e7f89 */ /* 0x00112200000e0000 */
[----:B--2---:R-:W-:Y:S02]  /*8d20*/  @!P1 IMAD.MOV.U32 R36, RZ, RZ, R8 ;  /* 0x000000ffff249224 */ /* 0x004fe400078e0008 */
[----:B------:R-:W-:Y:S02]  /*8d30*/  @!P1 IMAD.MOV.U32 R37, RZ, RZ, R9 ;  /* 0x000000ffff259224 */ /* 0x000fe400078e0009 */
[----:B------:R-:W-:Y:S02]  /*8d40*/  IMAD.MOV.U32 R0, RZ, RZ, R36 ;  /* 0x000000ffff007224 */ /* 0x000fe400078e0024 */
[----:B------:R-:W-:Y:S02]  /*8d50*/  IMAD.MOV.U32 R3, RZ, RZ, R37 ;  /* 0x000000ffff037224 */ /* 0x000fe400078e0025 */
[----:B------:R-:W-:Y:S01]  /*8d60*/  @!P1 IMAD.MOV.U32 R38, RZ, RZ, R10 ;  /* 0x000000ffff269224 */ /* 0x000fe200078e000a */
[----:B------:R-:W-:Y:S01]  /*8d70*/  PRMT R48, R0, 0x7610, R48 ;  /* 0x0000761000307816 */ /* 0x000fe20000000030 */
[----:B------:R-:W-:Y:S01]  /*8d80*/  @!P1 IMAD.MOV.U32 R39, RZ, RZ, R11 ;  /* 0x000000ffff279224 */ /* 0x000fe200078e000b */
[----:B------:R-:W-:Y:S01]  /*8d90*/  PRMT R34, R34, 0x5410, R3 ;  /* 0x0000541022227816 */ /* 0x000fe20000000003 */
[----:B------:R0:W2:Y:S01]  /*8da0*/  SHFL.IDX PT, R0, R26, 0x1, 0x1c1f ;  /* 0x003c1f001a007f89 */ /* 0x0000a200000e0000 */
[----:B------:R-:W-:-:S02]  /*8db0*/  IMAD.MOV.U32 R8, RZ, RZ, R38 ;  /* 0x000000ffff087224 */ /* 0x000fc400078e0026 */
[----:B---3--:R-:W-:Y:S01]  /*8dc0*/  @!P1 IMAD.MOV.U32 R28, RZ, RZ, R4 ;  /* 0x000000ffff1c9224 */ /* 0x008fe200078e0004 */
[----:B------:R0:W3:Y:S01]  /*8dd0*/  SHFL.IDX PT, R3, R25, 0x1, 0x1c1f ;  /* 0x003c1f0019037f89 */ /* 0x0000e200000e0000 */
[----:B------:R-:W-:Y:S01]  /*8de0*/  @!P1 IMAD.MOV.U32 R29, RZ, RZ, R5 ;  /* 0x000000ffff1d9224 */ /* 0x000fe200078e0005 */
[----:B------:R-:W-:Y:S01]  /*8df0*/  MOV R9, R39 ;  /* 0x0000002700097202 */ /* 0x000fe20000000f00 */
[----:B------:R-:W-:Y:S01]  /*8e00*/  @!P1 IMAD.MOV.U32 R20, RZ, RZ, R6 ;  /* 0x000000ffff149224 */ /* 0x000fe200078e0006 */
[----:B------:R-:W-:Y:S01]  /*8e10*/  PRMT R31, R8, 0x7610, R31 ;  /* 0x00007610081f7816 */ /* 0x000fe2000000001f */
[----:B------:R-:W-:Y:S01]  /*8e20*/  @!P1 IMAD.MOV.U32 R21, RZ, RZ, R7 ;  /* 0x000000ffff159224 */ /* 0x000fe200078e0007 */
[----:B------:R-:W-:Y:S01]  /*8e30*/  PRMT R34, R9, 0x7610, R34 ;  /* 0x0000761009227816 */ /* 0x000fe20000000022 */
[----:B------:R-:W-:Y:S02]  /*8e40*/  IMAD.MOV.U32 R4, RZ, RZ, R28 ;  /* 0x000000ffff047224 */ /* 0x000fe400078e001c */
[----:B------:R-:W-:-:S02]  /*8e50*/  IMAD.MOV.U32 R5, RZ, RZ, R29 ;  /* 0x000000ffff057224 */ /* 0x000fc400078e001d */
[----:B------:R-:W-:Y:S01]  /*8e60*/  IMAD.MOV.U32 R6, RZ, RZ, R20 ;  /* 0x000000ffff067224 */ /* 0x000fe200078e0014 */
[----:B------:R-:W-:Y:S01]  /*8e70*/  PRMT R50, R4, 0x7610, R50 ;  /* 0x0000761004327816 */ /* 0x000fe20000000032 */
[----:B------:R-:W-:Y:S01]  /*8e80*/  IMAD.MOV.U32 R7, RZ, RZ, R21 ;  /* 0x000000ffff077224 */ /* 0x000fe200078e0015 */
[----:B------:R-:W-:Y:S02]  /*8e90*/  PRMT R54, R5, 0x7610, R54 ;  /* 0x0000761005367816 */ /* 0x000fe40000000036 */
[----:B------:R-:W-:Y:S02]  /*8ea0*/  CS2R R4, SRZ ;  /* 0x0000000000047805 */ /* 0x000fe4000001ff00 */
[----:B------:R-:W-:Y:S02]  /*8eb0*/  PRMT R31, R31, 0x5410, R6 ;  /* 0x000054101f1f7816 */ /* 0x000fe40000000006 */
[----:B012-4-:R-:W-:-:S07]  /*8ec0*/  PRMT R55, R7, 0x7610, R55 ;  /* 0x0000761007377816 */ /* 0x017fce0000000037 */
.L_x_14764:
        /* <DEDUP_REMOVED lines=13> */
[-C--:B---3--:R-:W-:Y:S02]  /*8fa0*/  IADD3 R8, P1, R3, R4.reuse, RZ ;  /* 0x0000000403087210 */ /* 0x088fe40007f3e0ff */
[----:B------:R-:W-:-:S03]  /*8fb0*/  IADD3 R4, P2, R14, R4, RZ ;  /* 0x000000040e047210 */ /* 0x000fc60007f5e0ff */
[--C-:B------:R-:W-:Y:S02]  /*8fc0*/  IMAD.X R9, R0, 0x1, R5.reuse, P1 ;  /* 0x0000000100097824 */ /* 0x100fe400008e0605 */
[----:B------:R-:W-:-:S04]  /*8fd0*/  IMAD.X R5, R24, 0x1, R5, P2 ;  /* 0x0000000118057824 */ /* 0x000fc800010e0605 */
[----:B------:R-:W5:Y:S04]  /*8fe0*/  LD.E.128 R8, desc[UR42][R8.64] ;  /* 0x0000002a08087980 */ /* 0x000f68000c101d00 */
[----:B------:R-:W5:Y:S02]  /*8ff0*/  LD.E.128 R4, desc[UR42][R4.64] ;  /* 0x0000002a04047980 */ /* 0x000f64000c101d00 */
.L_x_14476:
[----:B------:R-:W-:Y:S05]  /*9000*/  BSYNC B1 ;  /* 0x0000000000017941 */ /* 0x000fea0003800000 */
.L_x_14475:
[----:B------:R-:W-:Y:S01]  /*9010*/  ULEA.HI UR4, UR36, UR36, URZ, 0x1 ;  /* 0x0000002424047291 */ /* 0x000fe2000f8f083f */
[----:B------:R-:W0:Y:S01]  /*9020*/  S2R R0, SR_TID.X ;  /* 0x0000000000007919 */ /* 0x000e220000002100 */
[----:B------:R-:W-:Y:S01]  /*9030*/  IMAD R32, R33, -0xc0, R32 ;  /* 0xffffff4021207824 */ /* 0x000fe200078e0220 */
[----:B------:R-:W-:Y:S01]  /*9040*/  BSSY B1, `(.L_x_14477) ;  /* 0x0000020000017945 */ /* 0x000fe20003800000 */
[----:B------:R-:W-:Y:S01]  /*9050*/  ULOP3.LUT UR4, UR4, 0xfffffffe, URZ, 0xc0, !UPT ;  /* 0xfffffffe04047892 */ /* 0x000fe2000f8ec03f */
[----:B---3-5:R-:W-:Y:S02]  /*9060*/  IMAD.MOV.U32 R3, RZ, RZ, R5 ;  /* 0x000000ffff037224 */ /* 0x028fe400078e0005 */
[----:B------:R-:W-:Y:S01]  /*9070*/  VIMNMX R32, R32, 0xc0, PT ;  /* 0x000000c020207848 */ /* 0x000fe20003fe0100 */
[----:B------:R-:W-:Y:S02]  /*9080*/  UIADD3 UR4, UR36, -UR4, URZ ;  /* 0x8000000424047290 */ /* 0x000fe4000fffe03f */
[----:B------:R-:W-:Y:S01]  /*9090*/  PRMT R42, R3, 0x7610, R42 ;  /* 0x00007610032a7816 */ /* 0x000fe2000000002a */
[----:B------:R-:W-:-:S03]  /*90a0*/  IMAD.MOV.U32 R3, RZ, RZ, R7 ;  /* 0x000000ffff037224 */ /* 0x000fc600078e0007 */
[----:B------:R-:W-:Y:S02]  /*90b0*/  IMAD.U32 R13, RZ, RZ, UR4 ;  /* 0x00000004ff0d7e24 */ /* 0x000fe4000f8e00ff */
[----:B------:R-:W-:Y:S01]  /*90c0*/  PRMT R40, R3, 0x7610, R40 ;  /* 0x0000761003287816 */ /* 0x000fe20000000028 */
[----:B------:R-:W-:Y:S02]  /*90d0*/  IMAD.MOV.U32 R3, RZ, RZ, R11 ;  /* 0x000000ffff037224 */ /* 0x000fe400078e000b */
[----:B------:R-:W-:-:S04]  /*90e0*/  SHF.L.U32 R13, R13, 0x1f, RZ ;  /* 0x0000001f0d0d7819 */ /* 0x000fc800000006ff */
[----:B------:R-:W1:Y:S01]  /*90f0*/  SYNCS.PHASECHK.TRANS64.TRYWAIT P1, [R2+URZ+0x16800], R13 ;  /* 0x0168000d020075a7 */ /* 0x000e62000802017f */
[----:B0-----:R-:W-:-:S05]  /*9100*/  VIADD R0, R0, 0xffffff80 ;  /* 0xffffff8000007836 */ /* 0x001fca0000000000 */
[--C-:B------:R-:W-:Y:S02]  /*9110*/  SHF.R.S32.HI R12, RZ, 0x1f, R0.reuse ;  /* 0x0000001fff0c7819 */ /* 0x100fe40000011400 */
[----:B------:R-:W-:Y:S02]  /*9120*/  SHF.R.S32.HI R14, RZ, 0x1f, R0 ;  /* 0x0000001fff0e7819 */ /* 0x000fe40000011400 */
[-C--:B------:R-:W-:Y:S02]  /*9130*/  LEA.HI R12, R12, R0.reuse, RZ, 0x2 ;  /* 0x000000000c0c7211 */ /* 0x080fe400078f10ff */
[----:B------:R-:W-:Y:S01]  /*9140*/  LEA.HI R14, R14, R0, RZ, 0x2 ;  /* 0x000000000e0e7211 */ /* 0x000fe200078f10ff */
[----:B------:R-:W-:Y:S01]  /*9150*/  IMAD.MOV.U32 R0, RZ, RZ, R4 ;  /* 0x000000ffff007224 */ /* 0x000fe200078e0004 */
[----:B------:R-:W-:Y:S02]  /*9160*/  SHF.R.S32.HI R12, RZ, 0x2, R12 ;  /* 0x00000002ff0c7819 */ /* 0x000fe4000001140c */
[----:B------:R-:W-:-:S02]  /*9170*/  SHF.R.S32.HI R14, RZ, 0x2, R14 ;  /* 0x00000002ff0e7819 */ /* 0x000fc4000001140e */
[----:B------:R-:W-:Y:S01]  /*9180*/  PRMT R43, R0, 0x7610, R43 ;  /* 0x00007610002b7816 */ /* 0x000fe2000000002b */
[----:B------:R-:W-:Y:S01]  /*9190*/  VIADD R12, R12, 0x60 ;  /* 0x000000600c0c7836 */ /* 0x000fe20000000000 */
[-C--:B------:R-:W-:Y:S01]  /*91a0*/  ISETP.GE.OR P2, PT, R14, R32.reuse, P0 ;  /* 0x000000200e00720c */ /* 0x080fe20000746670 */
[----:B------:R-:W-:Y:S02]  /*91b0*/  IMAD.MOV.U32 R0, RZ, RZ, R6 ;  /* 0x000000ffff007224 */ /* 0x000fe400078e0006 */
[----:B------:R-:W-:Y:S01]  /*91c0*/  IMAD.MOV.U32 R14, RZ, RZ, R9 ;  /* 0x000000ffff0e7224 */ /* 0x000fe200078e0009 */
[----:B------:R-:W-:Y:S01]  /*91d0*/  ISETP.GE.OR P0, PT, R12, R32, P0 ;  /* 0x000000200c00720c */ /* 0x000fe20000706670 */
[----:B------:R-:W-:Y:S01]  /*91e0*/  IMAD.MOV.U32 R12, RZ, RZ, R8 ;  /* 0x000000ffff0c7224 */ /* 0x000fe200078e0008 */
[----:B------:R-:W-:Y:S01]  /*91f0*/  PRMT R41, R0, 0x7610, R41 ;  /* 0x0000761000297816 */ /* 0x000fe20000000029 */
[----:B------:R-:W-:Y:S01]  /*9200*/  IMAD.MOV.U32 R0, RZ, RZ, R10 ;  /* 0x000000ffff007224 */ /* 0x000fe200078e000a */
[----:B------:R-:W-:-:S02]  /*9210*/  PRMT R44, R14, 0x7610, R44 ;  /* 0x000076100e2c7816 */ /* 0x000fc4000000002c */
[----:B------:R-:W-:Y:S01]  /*9220*/  PRMT R45, R12, 0x7610, R45 ;  /* 0x000076100c2d7816 */ /* 0x000fe2000000002d */
[----:B-1----:R-:W-:Y:S06]  /*9230*/  @!P1 BRA `(.L_x_14478) ;  /* 0x000001a000f09947 */ /* 0x002fec0003800000 */
.L_x_14765:
[----:B------:R-:W-:Y:S05]  /*9240*/  BSYNC B1 ;  /* 0x0000000000017941 */ /* 0x000fea0003800000 */
.L_x_14477:
[----:B------:R-:W-:Y:S04]  /*9250*/  BSSY B1, `(.L_x_14479) ;  /* 0x0000070000017945 */ /* 0x000fe80003800000 */
[----:B------:R-:W-:Y:S05]  /*9260*/  @P2 BRA `(.L_x_14480) ;  /* 0x0000000400b82947 */ /* 0x000fea0003800000 */
[----:B------:R-:W2:Y:S01]  /*9270*/  LDL R12, [R1+0x44] ;  /* 0x00004400010c7983 */ /* 0x000ea20000100800 */
[----:B0-----:R-:W-:Y:S01]  /*9280*/  IMAD.IADD R13, R16, 0x1, R35 ;  /* 0x00000001100d7824 */ /* 0x001fe200078e0223 */
[----:B------:R-:W-:Y:S01]  /*9290*/  SHF.R.U64 R49, R28, 0x10, R29 ;  /* 0x000000101c317819 */ /* 0x000fe2000000121d */
[----:B------:R-:W0:Y:S01]  /*92a0*/  S2R R14, SR_TID.X ;  /* 0x00000000000e7919 */ /* 0x000e220000002100 */
[----:B------:R-:W-:Y:S02]  /*92b0*/  SHF.R.U64 R47, R36, 0x10, R37 ;  /* 0x00000010242f7819 */ /* 0x000fe40000001225 */
[----:B------:R-:W-:Y:S02]  /*92c0*/  SHF.R.U64 R36, R38, 0x10, R39 ;  /* 0x0000001026247819 */ /* 0x000fe40000001227 */
[----:B------:R-:W-:Y:S02]  /*92d0*/  SHF.R.U64 R52, R20, 0x10, R21 ;  /* 0x0000001014347819 */ /* 0x000fe40000001215 */
[----:B------:R-:W-:-:S02]  /*92e0*/  PRMT R49, R50, 0x5410, R49 ;  /* 0x0000541032317816 */ /* 0x000fc40000000031 */
[----:B------:R-:W-:Y:S02]  /*92f0*/  SHF.R.U32.HI R39, RZ, 0x10, R39 ;  /* 0x00000010ff277819 */ /* 0x000fe40000011627 */
[----:B------:R-:W-:Y:S01]  /*9300*/  PRMT R38, R48, 0x5410, R47 ;  /* 0x0000541030267816 */ /* 0x000fe2000000002f */
[----:B------:R-:W-:Y:S01]  /*9310*/  IMAD.U32 R50, R49, 0x10000, RZ ;  /* 0x0001000031327824 */ /* 0x000fe200078e00ff */
[----:B------:R-:W-:Y:S02]  /*9320*/  SHF.R.U32.HI R53, RZ, 0x10, R21 ;  /* 0x00000010ff357819 */ /* 0x000fe40000011615 */
[C---:B------:R-:W-:Y:S02]  /*9330*/  PRMT R47, R31.reuse, 0x5410, R36 ;  /* 0x000054101f2f7816 */ /* 0x040fe40000000024 */
[----:B------:R-:W-:Y:S02]  /*9340*/  PRMT R52, R31, 0x5432, R52 ;  /* 0x000054321f347816 */ /* 0x000fe40000000034 */
[----:B------:R-:W-:Y:S01]  /*9350*/  PRMT R48, R34, 0x5410, R39 ;  /* 0x0000541022307816 */ /* 0x000fe20000000027 */
[----:B------:R-:W-:Y:S01]  /*9360*/  IMAD.U32 R39, R38, 0x10000, RZ ;  /* 0x0001000026277824 */ /* 0x000fe200078e00ff */
[----:B------:R-:W-:-:S02]  /*9370*/  SHF.R.U32.HI R46, RZ, 0x10, R37 ;  /* 0x00000010ff2e7819 */ /* 0x000fc40000011625 */
[----:B------:R-:W-:Y:S02]  /*9380*/  SHF.R.U32.HI R51, RZ, 0x10, R29 ;  /* 0x00000010ff337819 */ /* 0x000fe4000001161d */
[----:B------:R-:W-:Y:S02]  /*9390*/  PRMT R53, R55, 0x5410, R53 ;  /* 0x0000541037357816 */ /* 0x000fe40000000035 */
[----:B------:R-:W-:Y:S02]  /*93a0*/  LOP3.LUT R49, R49, 0xffff0000, RZ, 0xc0, !PT ;  /* 0xffff000031317812 */ /* 0x000fe400078ec0ff */
[----:B------:R-:W-:Y:S02]  /*93b0*/  PRMT R46, R34, 0x5432, R46 ;  /* 0x00005432222e7816 */ /* 0x000fe4000000002e */
[----:B------:R-:W-:Y:S01]  /*93c0*/  PRMT R51, R54, 0x5410, R51 ;  /* 0x0000541036337816 */ /* 0x000fe20000000033 */
[----:B0-----:R-:W-:-:S05]  /*93d0*/  VIADD R25, R14, 0xffffff80 ;  /* 0xffffff800e197836 */ /* 0x001fca0000000000 */
[----:B------:R-:W-:-:S04]  /*93e0*/  SHF.R.S32.HI R24, RZ, 0x1f, R25 ;  /* 0x0000001fff187819 */ /* 0x000fc80000011419 */
[----:B------:R-:W-:-:S04]  /*93f0*/  LEA.HI R24, R24, R25, RZ, 0x5 ;  /* 0x0000001918187211 */ /* 0x000fc800078f28ff */
[----:B------:R-:W-:Y:S01]  /*9400*/  SHF.R.S32.HI R24, RZ, 0x5, R24 ;  /* 0x00000005ff187819 */ /* 0x000fe20000011418 */
[----:B--2---:R-:W-:-:S05]  /*9410*/  IMAD.SHL.U32 R12, R12, 0x40, RZ ;  /* 0x000000400c0c7824 */ /* 0x004fca00078e00ff */
        /* <DEDUP_REMOVED lines=10> */
[----:B------:R-:W0:Y:S04]  /*94c0*/  LDS.128 R12, [R32+0x8400] ;  /* 0x00840000200c7984 */ /* 0x000e280000000c00 */
        /* <DEDUP_REMOVED lines=11> */
[----:B------:R-:W-:Y:S01]  /*9580*/  LOP3.LUT R31, R38, 0xffff0000, RZ, 0xc0, !PT ;  /* 0xffff0000261f7812 */ /* 0x000fe200078ec0ff */
[----:B------:R-:W-:-:S02]  /*9590*/  IMAD.U32 R38, R51, 0x10000, RZ ;  /* 0x0001000033267824 */ /* 0x000fc400078e00ff */
[----:B------:R-:W-:Y:S01]  /*95a0*/  FFMA.FTZ R55, R20, R39, -R55 ;  /* 0x0000002714377223 */ /* 0x000fe20000010837 */
[----:B------:R-:W-:Y:S01]  /*95b0*/  FMUL.FTZ R39, R24, R49 ;  /* 0x0000003118277220 */ /* 0x000fe20000410000 */
[----:B------:R-:W-:Y:S01]  /*95c0*/  FFMA.FTZ R57, R20, R50, R57 ;  /* 0x0000003214397223 */ /* 0x000fe20000010039 */
[----:B------:R-:W-:Y:S02]  /*95d0*/  IMAD.U32 R20, R46, 0x10000, RZ ;  /* 0x000100002e147824 */ /* 0x000fe400078e00ff */
[-C--:B------:R-:W-:Y:S01]  /*95e0*/  FMUL.FTZ R59, R24, R31.reuse ;  /* 0x0000001f183b7220 */ /* 0x080fe20000410000 */
[----:B------:R-:W-:Y:S01]  /*95f0*/  FFMA.FTZ R50, R12, R31, -R39 ;  /* 0x0000001f0c327223 */ /* 0x000fe20000010827 */
[C---:B------:R-:W-:Y:S01]  /*9600*/  FMUL.FTZ R54, R34.reuse, R38 ;  /* 0x0000002622367220 */ /* 0x040fe20000410000 */
[----:B------:R-:W-:Y:S01]  /*9610*/  FMUL.FTZ R31, R34, R20 ;  /* 0x00000014221f7220 */ /* 0x000fe20000410000 */
[----:B------:R-:W-:Y:S01]  /*9620*/  LOP3.LUT R24, R51, 0xffff0000, RZ, 0xc0, !PT ;  /* 0xffff000033187812 */ /* 0x000fe200078ec0ff */
[----:B------:R-:W-:Y:S01]  /*9630*/  IMAD.U32 R36, R26, 0x10000, RZ ;  /* 0x000100001a247824 */ /* 0x000fe200078e00ff */
[----:B------:R-:W-:Y:S01]  /*9640*/  LOP3.LUT R46, R46, 0xffff0000, RZ, 0xc0, !PT ;  /* 0xffff00002e2e7812 */ /* 0x000fe200078ec0ff */
[C---:B------:R-:W-:Y:S01]  /*9650*/  FFMA.FTZ R38, R21.reuse, R38, R31 ;  /* 0x0000002615267223 */ /* 0x040fe2000001001f */
[----:B------:R-:W-:Y:S01]  /*9660*/  FFMA.FTZ R34, R12, R49, R59 ;  /* 0x000000310c227223 */ /* 0x000fe2000001003b */
[----:B------:R-:W-:Y:S01]  /*9670*/  FFMA.FTZ R54, R21, R20, -R54 ;  /* 0x0000001415367223 */ /* 0x000fe20000010836 */
[----:B------:R-:W-:-:S02]  /*9680*/  IMAD.U32 R31, R52, 0x10000, RZ ;  /* 0x00010000341f7824 */ /* 0x000fc400078e00ff */
[----:B------:R-:W-:Y:S01]  /*9690*/  FMUL.FTZ R12, R25, R24 ;  /* 0x00000018190c7220 */ /* 0x000fe20000410000 */
[----:B------:R-:W-:Y:S02]  /*96a0*/  IMAD.U32 R21, R47, 0x10000, RZ ;  /* 0x000100002f157824 */ /* 0x000fe400078e00ff */
[-C--:B------:R-:W-:Y:S01]  /*96b0*/  FMUL.FTZ R56, R25, R46.reuse ;  /* 0x0000002e19387220 */ /* 0x080fe20000410000 */
[----:B------:R-:W-:Y:S02]  /*96c0*/  IMAD.U32 R37, R27, 0x10000, RZ ;  /* 0x000100001b257824 */ /* 0x000fe400078e00ff */
[----:B------:R-:W-:Y:S01]  /*96d0*/  FMUL.FTZ R49, R36, R31 ;  /* 0x0000001f24317220 */ /* 0x000fe20000410000 */
[----:B------:R-:W-:Y:S02]  /*96e0*/  IMAD.U32 R20, R53, 0x10000, RZ ;  /* 0x0001000035147824 */ /* 0x000fe400078e00ff */
[----:B------:R-:W-:Y:S01]  /*96f0*/  FFMA.FTZ R25, R13, R46, -R12 ;  /* 0x0000002e0d197223 */ /* 0x000fe2000001080c */
[----:B------:R-:W-:-:S02]  /*9700*/  IMAD.U32 R28, R14, 0x10000, RZ ;  /* 0x000100000e1c7824 */ /* 0x000fc400078e00ff */
[-C--:B------:R-:W-:Y:S01]  /*9710*/  FMUL.FTZ R36, R36, R21.reuse ;  /* 0x0000001524247220 */ /* 0x080fe20000410000 */
[----:B------:R-:W-:Y:S01]  /*9720*/  FFMA.FTZ R39, R13, R24, R56 ;  /* 0x000000180d277223 */ /* 0x000fe20000010038 */
[----:B------:R-:W-:Y:S02]  /*9730*/  IMAD.U32 R29, R15, 0x10000, RZ ;  /* 0x000100000f1d7824 */ /* 0x000fe400078e00ff */
[C---:B------:R-:W-:Y:S01]  /*9740*/  FMUL.FTZ R24, R37.reuse, R20 ;  /* 0x0000001425187220 */ /* 0x040fe20000410000 */
[----:B------:R-:W-:Y:S02]  /*9750*/  IMAD.U32 R12, R48, 0x10000, RZ ;  /* 0x00010000300c7824 */ /* 0x000fe400078e00ff */
[C---:B------:R-:W-:Y:S01]  /*9760*/  FFMA.FTZ R49, R28.reuse, R21, -R49 ;  /* 0x000000151c317223 */ /* 0x040fe20000010831 */
[----:B------:R-:W-:Y:S01]  /*9770*/  FFMA.FTZ R36, R28, R31, R36 ;  /* 0x0000001f1c247223 */ /* 0x000fe20000010024 */
[----:B------:R-:W-:Y:S01]  /*9780*/  LOP3.LUT R26, R26, 0xffff0000, RZ, 0xc0, !PT ;  /* 0xffff00001a1a7812 */ /* 0x000fe200078ec0ff */
[-C--:B------:R-:W-:Y:S01]  /*9790*/  FMUL.FTZ R46, R37, R12.reuse ;  /* 0x0000000c252e7220 */ /* 0x080fe20000410000 */
[----:B------:R-:W-:Y:S01]  /*97a0*/  FFMA.FTZ R28, R29, R12, -R24 ;  /* 0x0000000c1d1c7223 */ /* 0x000fe20000010818 */
[----:B------:R-:W-:-:S02]  /*97b0*/  LOP3.LUT R27, R27, 0xffff0000, RZ, 0xc0, !PT ;  /* 0xffff00001b1b7812 */ /* 0x000fc400078ec0ff */
[----:B------:R-:W-:Y:S01]  /*97c0*/  LOP3.LUT R13, R52, 0xffff0000, RZ, 0xc0, !PT ;  /* 0xffff0000340d7812 */ /* 0x000fe200078ec0ff */
[----:B------:R-:W-:Y:S01]  /*97d0*/  FFMA.FTZ R46, R29, R20, R46 ;  /* 0x000000141d2e7223 */ /* 0x000fe2000001002e */
[----:B------:R-:W-:Y:S02]  /*97e0*/  LOP3.LUT R12, R53, 0xffff0000, RZ, 0xc0, !PT ;  /* 0xffff0000350c7812 */ /* 0x000fe400078ec0ff */
        /* <DEDUP_REMOVED lines=18> */
[----:B------:R1:W-:Y:S01]  /*9910*/  STS.128 [R32+0x8400], R12 ;  /* 0x0084000c20007388 */ /* 0x0003e20000000c00 */
[----:B------:R-:W-:Y:S02]  /*9920*/  F2FP.BF16.F32.PACK_AB R26, R21, R36 ;  /* 0x00000024151a723e */ /* 0x000fe400000010ff */
[----:B------:R-:W-:-:S05]  /*9930*/  F2FP.BF16.F32.PACK_AB R27, R29, R46 ;  /* 0x0000002e1d1b723e */ /* 0x000fca00000010ff */
[----:B------:R1:W-:Y:S02]  /*9940*/  STS.128 [R33+0x8400], R24 ;  /* 0x0084001821007388 */ /* 0x0003e40000000c00 */
.L_x_14480:
[----:B------:R-:W-:Y:S05]  /*9950*/  BSYNC B1 ;  /* 0x0000000000017941 */ /* 0x000fea0003800000 */
.L_x_14479:
[----:B------:R-:W-:Y:S02]  /*9960*/  PRMT R20, R0, 0x7610, R20 ;  /* 0x0000761000147816 */ /* 0x000fe40000000014 */
[----:B------:R-:W-:Y:S01]  /*9970*/  PRMT R21, R3, 0x7610, R21 ;  /* 0x0000761003157816 */ /* 0x000fe20000000015 */
[----:B------:R-:W-:Y:S06]  /*9980*/  @P0 BRA `(.L_x_14471) ;  /* 0x0000000400940947 */ /* 0x000fec0003800000 */
[----:B-1----:R-:W2:Y:S04]  /*9990*/  LDL R14, [R1+0x38] ;  /* 0x00003800010e7983 */ /* 0x002ea80000100800 */
[----:B0-----:R-:W3:Y:S04]  /*99a0*/  LDL R13, [R1+0x64] ;  /* 0x00006400010d7983 */ /* 0x001ee80000100800 */
[----:B------:R-:W4:Y:S04]  /*99b0*/  LDL R12, [R1+0x48] ;  /* 0x00004800010c7983 */ /* 0x000f280000100800 */
[----:B------:R-:W5:Y:S01]  /*99c0*/  LDL R36, [R1+0x58] ;  /* 0x0000580001247983 */ /* 0x000f620000100800 */
[----:B------:R-:W-:Y:S01]  /*99d0*/  IMAD.IADD R0, R16, 0x1, R35 ;  /* 0x0000000110007824 */ /* 0x000fe200078e0223 */
[----:B------:R-:W-:-:S02]  /*99e0*/  SHF.R.U64 R4, R4, 0x10, R5 ;  /* 0x0000001004047819 */ /* 0x000fc40000001205 */
[--C-:B------:R-:W-:Y:S02]  /*99f0*/  SHF.R.U64 R8, R8, 0x10, R9.reuse ;  /* 0x0000001008087819 */ /* 0x100fe40000001209 */
[----:B------:R-:W-:Y:S02]  /*9a00*/  SHF.R.U32.HI R9, RZ, 0x10, R9 ;  /* 0x00000010ff097819 */ /* 0x000fe40000011609 */
[----:B------:R-:W-:Y:S02]  /*9a10*/  PRMT R43, R43, 0x5410, R4 ;  /* 0x000054102b2b7816 */ /* 0x000fe40000000004 */
[--C-:B------:R-:W-:Y:S02]  /*9a20*/  SHF.R.U32.HI R31, RZ, 0x10, R11.reuse ;  /* 0x00000010ff1f7819 */ /* 0x100fe4000001160b */
[----:B------:R-:W-:Y:S02]  /*9a30*/  PRMT R45, R45, 0x5410, R8 ;  /* 0x000054102d2d7816 */ /* 0x000fe40000000008 */
[----:B------:R-:W-:-:S02]  /*9a40*/  SHF.R.U64 R29, R10, 0x10, R11 ;  /* 0x000000100a1d7819 */ /* 0x000fc4000000120b */
[----:B------:R-:W-:Y:S02]  /*9a50*/  PRMT R44, R44, 0x5410, R9 ;  /* 0x000054102c2c7816 */ /* 0x000fe40000000009 */
[----:B------:R-:W-:Y:S02]  /*9a60*/  SHF.R.U32.HI R5, RZ, 0x10, R5 ;  /* 0x00000010ff057819 */ /* 0x000fe40000011605 */
[----:B------:R-:W-:Y:S01]  /*9a70*/  PRMT R31, R21, 0x5410, R31 ;  /* 0x00005410151f7816 */ /* 0x000fe2000000001f */
[C---:B------:R-:W-:Y:S01]  /*9a80*/  IMAD.U32 R21, R45.reuse, 0x10000, RZ ;  /* 0x000100002d157824 */ /* 0x040fe200078e00ff */
[----:B------:R-:W-:Y:S01]  /*9a90*/  PRMT R42, R42, 0x5410, R5 ;  /* 0x000054102a2a7816 */ /* 0x000fe20000000005 */
[----:B------:R-:W-:Y:S01]  /*9aa0*/  IMAD.U32 R28, R44, 0x10000, RZ ;  /* 0x000100002c1c7824 */ /* 0x000fe200078e00ff */
[----:B------:R-:W-:Y:S02]  /*9ab0*/  PRMT R29, R20, 0x5410, R29 ;  /* 0x00005410141d7816 */ /* 0x000fe4000000001d */
[----:B------:R-:W-:Y:S01]  /*9ac0*/  LOP3.LUT R45, R45, 0xffff0000, RZ, 0xc0, !PT ;  /* 0xffff00002d2d7812 */ /* 0x000fe200078ec0ff */
[----:B------:R-:W-:Y:S01]  /*9ad0*/  IMAD.U32 R32, R42, 0x10000, RZ ;  /* 0x000100002a207824 */ /* 0x000fe200078e00ff */
[----:B--2---:R-:W-:-:S04]  /*9ae0*/  LOP3.LUT R0, R14, 0x38, R0, 0xf8, !PT ;  /* 0x000000380e007812 */ /* 0x004fc800078ef800 */
[----:B---3--:R-:W-:-:S05]  /*9af0*/  LOP3.LUT R0, R0, R13, RZ, 0x3c, !PT ;  /* 0x0000000d00007212 */ /* 0x008fca00078e3cff */
[----:B----4-:R-:W-:Y:S01]  /*9b00*/  IMAD.IADD R3, R12, 0x1, R0 ;  /* 0x000000010c037824 */ /* 0x010fe200078e0200 */
[--C-:B------:R-:W-:Y:S01]  /*9b10*/  SHF.R.U64 R0, R6, 0x10, R7.reuse ;  /* 0x0000001006007819 */ /* 0x100fe20000001207 */
[----:B-----5:R-:W0:Y:S02]  /*9b20*/  LDS.128 R12, [R36+0x8400] ;  /* 0x00840000240c7984 */ /* 0x020e240000000c00 */
[----:B------:R-:W-:Y:S01]  /*9b30*/  IMAD R3, R3, 0x2, R2 ;  /* 0x0000000203037824 */ /* 0x000fe200078e0202 */
[----:B------:R-:W-:Y:S02]  /*9b40*/  SHF.R.U32.HI R7, RZ, 0x10, R7 ;  /* 0x00000010ff077819 */ /* 0x000fe40000011607 */
[----:B------:R-:W-:Y:S02]  /*9b50*/  PRMT R41, R41, 0x5410, R0 ;  /* 0x0000541029297816 */ /* 0x000fe40000000000 */
[----:B------:R-:W1:Y:S01]  /*9b60*/  LDS.128 R24, [R3+0x8400] ;  /* 0x0084000003187984 */ /* 0x000e620000000c00 */
[----:B------:R-:W-:Y:S01]  /*9b70*/  PRMT R40, R40, 0x5410, R7 ;  /* 0x0000541028287816 */ /* 0x000fe20000000007 */
[C---:B0-----:R-:W-:Y:S01]  /*9b80*/  IMAD.U32 R0, R12.reuse, 0x10000, RZ ;  /* 0x000100000c007824 */ /* 0x041fe200078e00ff */
[----:B------:R-:W-:Y:S01]  /*9b90*/  LOP3.LUT R4, R12, 0xffff0000, RZ, 0xc0, !PT ;  /* 0xffff00000c047812 */ /* 0x000fe200078ec0ff */
[----:B------:R-:W-:Y:S01]  /*9ba0*/  IMAD.U32 R5, R13, 0x10000, RZ ;  /* 0x000100000d057824 */ /* 0x000fe200078e00ff */
[----:B------:R-:W-:Y:S01]  /*9bb0*/  LOP3.LUT R7, R14, 0xffff0000, RZ, 0xc0, !PT ;  /* 0xffff00000e077812 */ /* 0x000fe200078ec0ff */
[----:B------:R-:W-:Y:S01]  /*9bc0*/  IMAD.U32 R8, R15, 0x10000, RZ ;  /* 0x000100000f087824 */ /* 0x000fe200078e00ff */
[----:B------:R-:W-:Y:S01]  /*9bd0*/  LOP3.LUT R12, R13, 0xffff0000, RZ, 0xc0, !PT ;  /* 0xffff00000d0c7812 */ /* 0x000fe200078ec0ff */
[C---:B-1----:R-:W-:Y:S01]  /*9be0*/  IMAD.U32 R9, R24.reuse, 0x10000, RZ ;  /* 0x0001000018097824 */ /* 0x042fe200078e00ff */
[----:B------:R-:W-:Y:S01]  /*9bf0*/  LOP3.LUT R10, R24, 0xffff0000, RZ, 0xc0, !PT ;  /* 0xffff0000180a7812 */ /* 0x000fe200078ec0ff */
[C---:B------:R-:W-:Y:S01]  /*9c00*/  IMAD.U32 R11, R25.reuse, 0x10000, RZ ;  /* 0x00010000190b7824 */ /* 0x040fe200078e00ff */
[----:B------:R-:W-:Y:S01]  /*9c10*/  LOP3.LUT R24, R25, 0xffff0000, RZ, 0xc0, !PT ;  /* 0xffff000019187812 */ /* 0x000fe200078ec0ff */
[C---:B------:R-:W-:Y:S01]  /*9c20*/  IMAD.U32 R25, R43.reuse, 0x10000, RZ ;  /* 0x000100002b197824 */ /* 0x040fe200078e00ff */
[----:B------:R-:W-:Y:S01]  /*9c30*/  LOP3.LUT R43, R43, 0xffff0000, RZ, 0xc0, !PT ;  /* 0xffff00002b2b7812 */ /* 0x000fe200078ec0ff */
[----:B------:R-:W-:-:S02]  /*9c40*/  IMAD.U32 R20, R27, 0x10000, RZ ;  /* 0x000100001b147824 */ /* 0x000fc400078e00ff */
[----:B------:R-:W-:Y:S01]  /*9c50*/  FMUL.FTZ R34, R11, R32 ;  /* 0x000000200b227220 */ /* 0x000fe20000410000 */
[C---:B------:R-:W-:Y:S01]  /*9c60*/  FMUL.FTZ R33, R9.reuse, R25 ;  /* 0x0000001909217220 */ /* 0x040fe20000410000 */
[-C--:B------:R-:W-:Y:S01]  /*9c70*/  FMUL.FTZ R9, R9, R21.reuse ;  /* 0x0000001509097220 */ /* 0x080fe20000410000 */
[----:B------:R-:W-:Y:S01]  /*9c80*/  IMAD.U32 R6, R14, 0x10000, RZ ;  /* 0x000100000e067824 */ /* 0x000fe200078e00ff */
[----:B------:R-:W-:Y:S01]  /*9c90*/  LOP3.LUT R14, R15, 0xffff0000, RZ, 0xc0, !PT ;  /* 0xffff00000f0e7812 */ /* 0x000fe200078ec0ff */
[----:B------:R-:W-:Y:S01]  /*9ca0*/  FFMA.FTZ R33, R0, R21, -R33 ;  /* 0x0000001500217223 */ /* 0x000fe20000010821 */
[----:B------:R-:W-:Y:S02]  /*9cb0*/  IMAD.U32 R21, R40, 0x10000, RZ ;  /* 0x0001000028157824 */ /* 0x000fe400078e00ff */
[----:B------:R-:W-:Y:S01]  /*9cc0*/  FFMA.FTZ R25, R0, R25, R9 ;  /* 0x0000001900197223 */ /* 0x000fe20000010009 */
[----:B------:R-:W-:Y:S02]  /*9cd0*/  IMAD.U32 R9, R31, 0x10000, RZ ;  /* 0x000100001f097824 */ /* 0x000fe400078e00ff */
[----:B------:R-:W-:Y:S01]  /*9ce0*/  FMUL.FTZ R0, R11, R28 ;  /* 0x0000001c0b007220 */ /* 0x000fe20000410000 */
[----:B------:R-:W-:Y:S01]  /*9cf0*/  FMUL.FTZ R11, R20, R21 ;  /* 0x00000015140b7220 */ /* 0x000fe20000410000 */
[----:B------:R-:W-:-:S02]  /*9d00*/  IMAD.U32 R13, R26, 0x10000, RZ ;  /* 0x000100001a0d7824 */ /* 0x000fc400078e00ff */
[-C--:B------:R-:W-:Y:S01]  /*9d10*/  FMUL.FTZ R20, R20, R9.reuse ;  /* 0x0000000914147220 */ /* 0x080fe20000410000 */
[----:B------:R-:W-:Y:S01]  /*9d20*/  LOP3.LUT R15, R26, 0xffff0000, RZ, 0xc0, !PT ;  /* 0xffff00001a0f7812 */ /* 0x000fe200078ec0ff */
[----:B------:R-:W-:Y:S01]  /*9d30*/  FFMA.FTZ R34, R5, R28, -R34 ;  /* 0x0000001c05227223 */ /* 0x000fe20000010822 */
[----:B------:R-:W-:Y:S01]  /*9d40*/  LOP3.LUT R26, R27, 0xffff0000, RZ, 0xc0, !PT ;  /* 0xffff00001b1a7812 */ /* 0x000fe200078ec0ff */
[C---:B------:R-:W-:Y:S01]  /*9d50*/  FFMA.FTZ R27, R8.reuse, R9, -R11 ;  /* 0x00000009081b7223 */ /* 0x040fe2000001080b */
[----:B------:R-:W-:Y:S01]  /*9d60*/  FFMA.FTZ R28, R8, R21, R20 ;  /* 0x00000015081c7223 */ /* 0x000fe20000010014 */
[----:B------:R-:W-:Y:S01]  /*9d70*/  FMUL.FTZ R11, R10, R43 ;  /* 0x0000002b0a0b7220 */ /* 0x000fe20000410000 */
[----:B------:R-:W-:Y:S01]  /*9d80*/  LOP3.LUT R9, R42, 0xffff0000, RZ, 0xc0, !PT ;  /* 0xffff00002a097812 */ /* 0x000fe200078ec0ff */
[-C--:B------:R-:W-:Y:S01]  /*9d90*/  FMUL.FTZ R21, R10, R45.reuse ;  /* 0x0000002d0a157220 */ /* 0x080fe20000410000 */
[----:B------:R-:W-:Y:S02]  /*9da0*/  IMAD.U32 R8, R41, 0x10000, RZ ;  /* 0x0001000029087824 */ /* 0x000fe400078e00ff */
[----:B------:R-:W-:Y:S01]  /*9db0*/  FFMA.FTZ R32, R5, R32, R0 ;  /* 0x0000002005207223 */ /* 0x000fe20000010000 */
        /* <DEDUP_REMOVED lines=8> */
[----:B------:R-:W-:Y:S01]  /*9e40*/  FFMA.FTZ R11, R12, R5, -R11 ;  /* 0x000000050c0b7223 */ /* 0x000fe2000001080b */
[C---:B------:R-:W-:Y:S01]  /*9e50*/  FFMA.FTZ R21, R6.reuse, R0, -R21 ;  /* 0x0000000006157223 */ /* 0x040fe20000010815 */
[----:B------:R-:W-:Y:S01]  /*9e60*/  LOP3.LUT R4, R41, 0xffff0000, RZ, 0xc0, !PT ;  /* 0xffff000029047812 */ /* 0x000fe200078ec0ff */
[----:B------:R-:W-:Y:S01]  /*9e70*/  FFMA.FTZ R13, R6, R8, R13 ;  /* 0x00000008060d7223 */ /* 0x000fe2000001000d */
[----:B------:R-:W-:Y:S01]  /*9e80*/  LOP3.LUT R0, R29, 0xffff0000, RZ, 0xc0, !PT ;  /* 0xffff00001d007812 */ /* 0x000fe200078ec0ff */
[----:B------:R-:W-:Y:S01]  /*9e90*/  FFMA.FTZ R9, R12, R9, R24 ;  /* 0x000000090c097223 */ /* 0x000fe20000010018 */
[----:B------:R-:W-:Y:S01]  /*9ea0*/  LOP3.LUT R5, R40, 0xffff0000, RZ, 0xc0, !PT ;  /* 0xffff000028057812 */ /* 0x000fe200078ec0ff */
[----:B------:R-:W-:Y:S01]  /*9eb0*/  FMUL.FTZ R6, R15, R4 ;  /* 0x000000040f067220 */ /* 0x000fe20000410000 */
[----:B------:R-:W-:Y:S01]  /*9ec0*/  LOP3.LUT R31, R31, 0xffff0000, RZ, 0xc0, !PT ;  /* 0xffff00001f1f7812 */ /* 0x000fe200078ec0ff */
[-C--:B------:R-:W-:Y:S01]  /*9ed0*/  FMUL.FTZ R15, R15, R0.reuse ;  /* 0x000000000f0f7220 */ /* 0x080fe20000410000 */
[----:B------:R-:W-:Y:S01]  /*9ee0*/  F2FP.BF16.F32.PACK_AB R8, R20, R25 ;  /* 0x000000191408723e */ /* 0x000fe200000010ff */
        /* <DEDUP_REMOVED lines=13> */
[----:B------:R-:W-:-:S05]  /*9fc0*/  F2FP.BF16.F32.PACK_AB R11, R15, R28 ;  /* 0x0000001c0f0b723e */ /* 0x000fca00000010ff */
[----:B------:R2:W-:Y:S02]  /*9fd0*/  STS.128 [R3+0x8400], R8 ;  /* 0x0084000803007388 */ /* 0x0005e40000000c00 */
.L_x_14471:
[----:B------:R-:W-:Y:S05]  /*9fe0*/  BSYNC B0 ;  /* 0x0000000000007941 */ /* 0x000fea0003800000 */
.L_x_14457:
[----:B------:R-:W-:Y:S01]  /*9ff0*/  @!PT LDS RZ, [RZ] ;  /* 0x00000000fffff984 */ /* 0x000fe20000000800 */
[----:B------:R-:W-:Y:S01]  /*a000*/  @!PT LDS RZ, [RZ] ;  /* 0x00000000fffff984 */ /* 0x000fe20000000800 */
[----:B------:R-:W-:Y:S01]  /*a010*/  @!PT LDS RZ, [RZ] ;  /* 0x00000000fffff984 */ /* 0x000fe20000000800 */
[----:B------:R-:W-:Y:S01]  /*a020*/  @!PT LDS RZ, [RZ] ;  /* 0x00000000fffff984 */ /* 0x000fe20000000800 */
[----:B------:R3:W-:Y:S06]  /*a030*/  MEMBAR.ALL.CTA ;  /* 0x0000000000007992 */ /* 0x0007ec0000008000 */
[----:B---3--:R-:W3:Y:S01]  /*a040*/  FENCE.VIEW.ASYNC.S ;  /* 0x00000000000073c6 */ /* 0x008ee20000000000 */
[----:B------:R-:W-:Y:S05]  /*a050*/  WARPSYNC.ALL ;  /* 0x0000000000007948 */ /* 0x000fea0003800000 */
[----:B---3--:R-:W-:Y:S06]  /*a060*/  BAR.SYNC.DEFER_BLOCKING 0xd, 0x180 ;  /* 0x0346000000007b1d */ /* 0x008fec0000010000 */
.L_x_14454:
[----:B-1----:R-:W-:-:S05]  /*a070*/  IMAD.U32 R0, RZ, RZ, UR39 ;  /* 0x00000027ff007e24 */ /* 0x002fca000f8e00ff */
[----:B------:R-:W-:-:S13]  /*a080*/  ISETP.NE.AND P0, PT, R0, 0x3, PT ;  /* 0x000000030000780c */ /* 0x000fda0003f05270 */
[----:B------:R-:W-:Y:S05]  /*a090*/  @!P0 BRA `(.L_x_14481) ;  /* 0x0000000000048947 */ /* 0x000fea0003800000 */
[----:B------:R-:W-:Y:S01]  /*a0a0*/  BPT.TRAP 0x1 ;  /* 0x000000040000795c */ /* 0x000fe20000300000 */
.L_x_14481:
[----:B------:R-:W-:Y:S01]  /*a0b0*/  IMAD R0, R19, 0x8, R2 ;  /* 0x0000000813007824 */ /* 0x000fe200078e0202 */
[----:B0-2---:R-:W-:-:S04]  /*a0c0*/  SHF.L.U32 R5, R154, 0x1f, RZ ;  /* 0x0000001f9a057819 */ /* 0x005fc800000006ff */
[----:B------:R0:W1:Y:S01]  /*a0d0*/  SYNCS.PHASECHK.TRANS64.TRYWAIT P1, [R0+URZ+0x16830], R5 ;  /* 0x01683005000075a7 */ /* 0x000062000802017f */
[----:B------:R-:W-:Y:S05]  /*a0e0*/  @!P0 BRA `(.L_x_14482) ;  /* 0x0000000000048947 */ /* 0x000fea0003800000 */
[----:B------:R-:W-:Y:S01]  /*a0f0*/  BPT.TRAP 0x1 ;  /* 0x000000040000795c */ /* 0x000fe20000300000 */
.L_x_14482:
        /* <DEDUP_REMOVED lines=10> */
.L_x_14483:
[----:B--2---:R-:W2:Y:S01]  /*a1a0*/  LDL R3, [R1+0x30] ;  /* 0x0000300001037983 */ /* 0x004ea20000100800 */
[----:B01----:R-:W-:Y:S01]  /*a1b0*/  IMAD.MOV.U32 R5, RZ, RZ, 0x40000040 ;  /* 0x40000040ff057424 */ /* 0x003fe200078e00ff */
[----:B------:R-:W-:Y:S05]  /*a1c0*/  WARPSYNC.ALL ;  /* 0x0000000000007948 */ /* 0x000fea0003800000 */
[C---:B------:R-:W-:Y:S01]  /*a1d0*/  R2UR UR4, R6.reuse ;  /* 0x00000000060472ca */ /* 0x040fe200000e0000 */
[----:B-----5:R-:W-:Y:S01]  /*a1e0*/  WARPGROUP.ARRIVE ;  /* 0x00000000000079c5 */ /* 0x020fe20000000000 */
[----:B------:R-:W-:Y:S01]  /*a1f0*/  R2UR UR5, R7 ;  /* 0x00000000070572ca */ /* 0x000fe200000e0000 */
[----:B------:R-:W-:Y:S01]  /*a200*/  VIADD R12, R6, 0x2 ;  /* 0x00000002060c7836 */ /* 0x000fe20000000000 */
[----:B------:R-:W-:Y:S01]  /*a210*/  R2UR UR7, R5 ;  /* 0x00000000050772ca */ /* 0x000fe200000e0000 */
[----:B------:R-:W-:-:S02]  /*a220*/  IMAD.MOV.U32 R13, RZ, RZ, 0x40000040 ;  /* 0x40000040ff0d7424 */ /* 0x000fc400078e00ff */
[----:B------:R-:W-:Y:S02]  /*a230*/  IMAD.MOV.U32 R9, RZ, RZ, 0x40000040 ;  /* 0x40000040ff097424 */ /* 0x000fe400078e00ff */
[C---:B------:R-:W-:Y:S01]  /*a240*/  VIADD R156, R6.reuse, 0x4 ;  /* 0x00000004069c7836 */ /* 0x040fe20000000000 */
[----:B------:R0:W-:Y:S01]  /*a250*/  STL.64 [R1+0x20], R12 ;  /* 0x0000200c01007387 */ /* 0x0001e20000100a00 */
[----:B------:R-:W-:Y:S02]  /*a260*/  IMAD.MOV.U32 R157, RZ, RZ, 0x40000040 ;  /* 0x40000040ff9d7424 */ /* 0x000fe400078e00ff */
[----:B------:R-:W-:Y:S02]  /*a270*/  VIADD R10, R6, 0x6 ;  /* 0x00000006060a7836 */ /* 0x000fe40000000000 */
[----:B------:R-:W-:Y:S02]  /*a280*/  IMAD.MOV.U32 R11, RZ, RZ, 0x40000040 ;  /* 0x40000040ff0b7424 */ /* 0x000fe400078e00ff */
[----:B------:R-:W-:-:S02]  /*a290*/  IMAD.MOV.U32 R5, RZ, RZ, 0x40000040 ;  /* 0x40000040ff057424 */ /* 0x000fc400078e00ff */
        /* <DEDUP_REMOVED lines=31> */
.L_x_14485:
[----:B------:R-:W2:Y:S01]  /*a490*/  LDL R8, [R1+0x34] ;  /* 0x0000340001087983 */ /* 0x000ea20000100800 */
[----:B------:R-:W0:Y:S01]  /*a4a0*/  LDC R4, c[0x0][0x448] ;  /* 0x00011200ff047b82 */ /* 0x000e220000000800 */
[----:B------:R-:W-:Y:S02]  /*a4b0*/  ULDC UR4, c[0x0][0x9d8] ;  /* 0x0002760000047ab9 */ /* 0x000fe40000000800 */
[----:B------:R-:W2:Y:S04]  /*a4c0*/  LDL R92, [R1+0x28] ;  /* 0x00002800015c7983 */ /* 0x000ea80000100800 */
[----:B------:R-:W3:Y:S04]  /*a4d0*/  LDL R94, [R1+0x8] ;  /* 0x00000800015e7983 */ /* 0x000ee80000100800 */
[----:B------:R-:W3:Y:S01]  /*a4e0*/  LDL R93, [R1] ;  /* 0x00000000015d7983 */ /* 0x000ee20000100800 */
[----:B------:R-:W-:Y:S01]  /*a4f0*/  VIADD R0, R0, 0x16840 ;  /* 0x0001684000007836 */ /* 0x000fe20000000000 */
[----:B------:R-:W-:Y:S01]  /*a500*/  ULDC UR31, c[0x0][0x9dc] ;  /* 0x00027700001f7ab9 */ /* 0x000fe20000000800 */
[----:B0-----:R-:W-:Y:S01]  /*a510*/  ISETP.NE.AND P1, PT, R4, 0x1, PT ;  /* 0x000000010400780c */ /* 0x001fe20003f25270 */
[----:B------:R-:W-:-:S12]  /*a520*/  FMUL.FTZ R13, R24, UR4 ;  /* 0x00000004180d7c20 */ /* 0x000fd80008410000 */
[----:B------:R-:W0:Y:S01]  /*a530*/  @P1 LDC R5, c[0x0][0x44c] ;  /* 0x00011300ff051b82 */ /* 0x000e220000000800 */
[----:B------:R-:W-:-:S07]  /*a540*/  FMUL.FTZ R24, R29, UR4 ;  /* 0x000000041d187c20 */ /* 0x000fce0008410000 */
        /* <DEDUP_REMOVED lines=33> */
[----:B------:R-:W-:-:S02]  /*a760*/  IMAD.U32 R77, RZ, RZ, UR38 ;  /* 0x00000026ff4d7e24 */ /* 0x000fc4000f8e00ff */
        /* <DEDUP_REMOVED lines=31> */
[----:B------:R-:W-:-:S07]  /*a960*/  ULOP3.LUT UR31, URZ, UR31, URZ, 0x33, !UPT ;  /* 0x0000001f3f1f7292 */ /* 0x000fce000f8e333f */
        /* <DEDUP_REMOVED lines=19> */
[----:B--2---:R-:W-:-:S04]  /*aaa0*/  IMAD.IADD R80, R8, 0x1, R92 ;  /* 0x0000000108507824 */ /* 0x004fc800078e025c */
[----:B0-----:R-:W-:-:S05]  /*aab0*/  @P1 IMAD.HI.U32 R4, R80, R5, RZ ;  /* 0x0000000550041227 */ /* 0x001fca00078e00ff */
[----:B-1----:R-:W-:Y:S02]  /*aac0*/  @P1 SHF.R.U32.HI R80, RZ, R9, R4 ;  /* 0x00000009ff501219 */ /* 0x002fe40000011604 */
[----:B------:R-:W0:Y:S03]  /*aad0*/  LDC.64 R8, c[0x0][0x9e0] ;  /* 0x00027800ff087b82 */ /* 0x000e260000000a00 */
[----:B------:R-:W1:Y:S01]  /*aae0*/  SHFL.IDX PT, R91, R80, RZ, 0x1c1f ;  /* 0x001c1fff505b7589 */ /* 0x000e6200000e0000 */
[----:B------:R-:W-:Y:S01]  /*aaf0*/  PRMT R4, R77, 0x654, R0 ;  /* 0x000006544d047816 */ /* 0x000fe20000000000 */
[----:B------:R-:W-:Y:S01]  /*ab00*/  FMUL.FTZ R77, R87, UR4 ;  /* 0x00000004574d7c20 */ /* 0x000fe20008410000 */
[----:B------:R-:W-:Y:S02]  /*ab10*/  FMUL.FTZ R5, R86, UR4 ;  /* 0x0000000456057c20 */ /* 0x000fe40008410000 */
[----:B------:R2:W-:Y:S01]  /*ab20*/  SYNCS.ARRIVE.TRANS64.RED.A1T0 RZ, [R4+URZ], RZ ;  /* 0x000000ff04ff79a7 */ /* 0x0005e2000810043f */
[----:B------:R-:W0:Y:S01]  /*ab30*/  MUFU.TANH R39, R39 ;  /* 0x0000002700277308 */ /* 0x000e220000002400 */
[----:B--2---:R-:W-:-:S07]  /*ab40*/  IADD3 R4, -R155, 0x1, R82 ;  /* 0x000000019b047810 */ /* 0x004fce0007ffe152 */
[----:B------:R-:W2:Y:S01]  /*ab50*/  MUFU.TANH R40, R40 ;  /* 0x0000002800287308 */ /* 0x000ea20000002400 */
[----:B---3--:R-:W-:Y:S02]  /*ab60*/  IADD3 R85, -R93, R4, R94 ;  /* 0x000000045d557210 */ /* 0x008fe40007ffe15e */
[----:B0-----:R-:W-:-:S05]  /*ab70*/  ISETP.GE.AND P2, PT, R9, 0x1, PT ;  /* 0x000000010900780c */ /* 0x001fca0003f46270 */
[----:B------:R-:W0:Y:S01]  /*ab80*/  MUFU.TANH R37, R37 ;  /* 0x0000002500257308 */ /* 0x000e220000002400 */
[----:B------:R-:W-:-:S07]  /*ab90*/  VIADD R86, R85, UR31 ;  /* 0x0000001f55567c36 */ /* 0x000fce0008000000 */
[----:B------:R-:W3:Y:S01]  /*aba0*/  MUFU.TANH R38, R38 ;  /* 0x0000002600267308 */ /* 0x000ee20000002400 */
        /* <DEDUP_REMOVED lines=40> */
[----:B------:R-:W0:Y:S01]  /*ae30*/  MUFU.TANH R77, R77 ;  /* 0x0000004d004d7308 */ /* 0x000e220000002400 */
[----:B------:R-:W-:Y:S01]  /*ae40*/  IADD3 R90, -R155, R94, R82 ;  /* 0x0000005e9b5a7210 */ /* 0x000fe20007ffe152 */
[----:B-1----:R-:W-:Y:S01]  /*ae50*/  IMAD.IADD R83, R86, 0x1, R91 ;  /* 0x0000000156537824 */ /* 0x002fe200078e025b */
[----:B------:R-:W-:-:S02]  /*ae60*/  LEA R78, R89, 0xffffff80, 0x7 ;  /* 0xffffff80594e7811 */ /* 0x000fc400078e38ff */
[----:B------:R-:W-:Y:S01]  /*ae70*/  VIADDMNMX R84, R91, R85, R90, PT ;  /* 0x000000555b547246 */ /* 0x000fe2000380015a */
[----:B--234-:R-:W-:Y:S06]  /*ae80*/  @!P2 BRA `(.L_x_14486) ;  /* 0x000000000050a947 */ /* 0x01cfec0003800000 */
[----:B------:R-:W-:Y:S01]  /*ae90*/  IADD3 R87, -R93, R94, R91 ;  /* 0x0000005e5d577210 */ /* 0x000fe20007ffe15b */
[----:B------:R-:W-:Y:S03]  /*aea0*/  BSSY B0, `(.L_x_14487) ;  /* 0x000000e000007945 */ /* 0x000fe60003800000 */
[----:B------:R-:W-:-:S13]  /*aeb0*/  ISETP.GT.AND P3, PT, R87, -0x1, PT ;  /* 0xffffffff5700780c */ /* 0x000fda0003f64270 */
[----:B------:R-:W-:Y:S05]  /*aec0*/  @P3 BRA `(.L_x_14488) ;  /* 0x00000000001c3947 */ /* 0x000fea0003800000 */
[----:B------:R-:W-:Y:S02]  /*aed0*/  ISETP.NE.AND P3, PT, R9, 0x1, PT ;  /* 0x000000010900780c */ /* 0x000fe40003f65270 */
[----:B------:R-:W-:-:S11]  /*aee0*/  LOP3.LUT R87, RZ, R87, RZ, 0x33, !PT ;  /* 0x00000057ff577212 */ /* 0x000fd600078e33ff */
[----:B0-----:R-:W0:Y:S02]  /*aef0*/  @P3 LDC.64 R4, c[0x0][0x9e8] ;  /* 0x00027a00ff043b82 */ /* 0x001e240000000a00 */
[----:B0-----:R-:W-:-:S05]  /*af00*/  @P3 IMAD.HI.U32 R4, R87, R4, RZ ;  /* 0x0000000457043227 */ /* 0x001fca00078e00ff */
[----:B------:R-:W-:-:S04]  /*af10*/  @P3 SHF.R.U32.HI R87, RZ, R5, R4 ;  /* 0x00000005ff573219 */ /* 0x000fc80000011604 */
[----:B------:R-:W-:Y:S01]  /*af20*/  LOP3.LUT R87, RZ, R87, RZ, 0x33, !PT ;  /* 0x00000057ff577212 */ /* 0x000fe200078e33ff */
[----:B------:R-:W-:Y:S06]  /*af30*/  BRA `(.L_x_14489) ;  /* 0x0000000000107947 */ /* 0x000fec0003800000 */
.L_x_14488:
[----:B------:R-:W-:-:S13]  /*af40*/  ISETP.NE.AND P3, PT, R9, 0x1, PT ;  /* 0x000000010900780c */ /* 0x000fda0003f65270 */
[----:B0-----:R-:W0:Y:S02]  /*af50*/  @P3 LDC.64 R4, c[0x0][0x9e8] ;  /* 0x00027a00ff043b82 */ /* 0x001e240000000a00 */
[----:B0-----:R-:W-:-:S05]  /*af60*/  @P3 IMAD.HI.U32 R4, R87, R4, RZ ;  /* 0x0000000457043227 */ /* 0x001fca00078e00ff */
[----:B------:R-:W-:-:S07]  /*af70*/  @P3 SHF.R.U32.HI R87, RZ, R5, R4 ;  /* 0x00000005ff573219 */ /* 0x000fce0000011604 */
.L_x_14489:
[----:B------:R-:W-:Y:S05]  /*af80*/  BSYNC B0 ;  /* 0x0000000000007941 */ /* 0x000fea0003800000 */
.L_x_14487:
[----:B------:R-:W-:-:S04]  /*af90*/  IMAD R4, R87, R9, -R78 ;  /* 0x0000000957047224 */ /* 0x000fc800078e0a4e */
[----:B------:R-:W-:-:S05]  /*afa0*/  IMAD.IADD R4, R4, 0x1, -R155 ;  /* 0x0000000104047824 */ /* 0x000fca00078e0a9b */
[----:B------:R-:W-:Y:S02]  /*afb0*/  VIMNMX R83, R83, R4, !PT ;  /* 0x0000000453537248 */ /* 0x000fe40007fe0100 */
[----:B------:R-:W-:-:S07]  /*afc0*/  VIADDMNMX R84, R4, R9, R84, PT ;  /* 0x0000000904547246 */ /* 0x000fce0003800154 */
.L_x_14486:
[C---:B------:R-:W-:Y:S02]  /*afd0*/  ISETP.GE.AND P3, PT, R82.reuse, 0x2, PT ;  /* 0x000000025200780c */ /* 0x040fe40003f66270 */
[----:B------:R-:W-:Y:S02]  /*afe0*/  ISETP.GE.AND P5, PT, R82, 0x9, PT ;  /* 0x000000095200780c */ /* 0x000fe40003fa6270 */
[----:B------:R-:W-:Y:S02]  /*aff0*/  ISETP.GT.AND P4, PT, R83, 0x1, !P3 ;  /* 0x000000015300780c */ /* 0x000fe40005f84270 */
[----:B------:R-:W-:Y:S02]  /*b000*/  LOP3.LUT R22, R22, 0xfffffffd, RZ, 0xc0, !PT ;  /* 0xfffffffd16167812 */ /* 0x000fe400078ec0ff */
[----:B------:R-:W-:-:S04]  /*b010*/  ISETP.LT.OR P4, PT, R84, 0x2, P4 ;  /* 0x000000025400780c */ /* 0x000fc80002781670 */
[----:B------:R-:W-:Y:S02]  /*b020*/  FSEL R14, R14, -INF , !P4 ;  /* 0xff8000000e0e7808 */ /* 0x000fe40006000000 */
[----:B------:R-:W-:Y:S02]  /*b030*/  ISETP.GT.AND P4, PT, R83, 0x8, !P5 ;  /* 0x000000085300780c */ /* 0x000fe40006f84270 */
[----:B------:R-:W-:Y:S02]  /*b040*/  @P5 LOP3.LUT R22, R22, 0x2, RZ, 0xfc, !PT ;  /* 0x0000000216165812 */ /* 0x000fe400078efcff */
[----:B------:R-:W-:Y:S02]  /*b050*/  ISETP.GE.AND P5, PT, R82, 0xa, PT ;  /* 0x0000000a5200780c */ /* 0x000fe40003fa6270 */
[----:B------:R-:W-:Y:S02]  /*b060*/  ISETP.LT.OR P4, PT, R84, 0x9, P4 ;  /* 0x000000095400780c */ /* 0x000fe40002781670 */
[----:B------:R-:W-:-:S02]  /*b070*/  LOP3.LUT R22, R22, 0xfffffffb, RZ, 0xc0, !PT ;  /* 0xfffffffb16167812 */ /* 0x000fc400078ec0ff */
        /* <DEDUP_REMOVED lines=170> */
[----:B------:R-:W0:Y:S01]  /*bb20*/  SHFL.IDX PT, R13, R80, 0x1, 0x1c1f ;  /* 0x003c1f00500d7f89 */ /* 0x000e2200000e0000 */
[----:B------:R-:W-:-:S13]  /*bb30*/  ISETP.GE.AND P6, PT, R82, 0x7a, PT ;  /* 0x0000007a5200780c */ /* 0x000fda0003fc6270 */
[----:B------:R-:W-:Y:S02]  /*bb40*/  @P6 LOP3.LUT R22, R22, 0x10000000, RZ, 0xfc, !PT ;  /* 0x1000000016166812 */ /* 0x000fe400078efcff */
[----:B------:R-:W-:-:S04]  /*bb50*/  ISETP.GT.AND P6, PT, R83, 0x79, !P6 ;  /* 0x000000795300780c */ /* 0x000fc800077c4270 */
[----:B------:R-:W-:-:S04]  /*bb60*/  ISETP.LT.OR P6, PT, R84, 0x7a, P6 ;  /* 0x0000007a5400780c */ /* 0x000fc800037c1670 */
[----:B------:R-:W-:Y:S01]  /*bb70*/  FSEL R81, R81, -INF , !P6 ;  /* 0xff80000051517808 */ /* 0x000fe20007000000 */
[----:B0-----:R-:W-:Y:S01]  /*bb80*/  IMAD.IADD R86, R86, 0x1, R13 ;  /* 0x0000000156567824 */ /* 0x001fe200078e020d */
        /* <DEDUP_REMOVED lines=13> */
.L_x_14492:
[----:B------:R-:W-:-:S13]  /*bc60*/  ISETP.NE.AND P6, PT, R9, 0x1, PT ;  /* 0x000000010900780c */ /* 0x000fda0003fc5270 */
[----:B------:R-:W0:Y:S02]  /*bc70*/  @P6 LDC.64 R4, c[0x0][0x9e8] ;  /* 0x00027a00ff046b82 */ /* 0x000e240000000a00 */
[----:B0-----:R-:W-:-:S05]  /*bc80*/  @P6 IMAD.HI.U32 R4, R13, R4, RZ ;  /* 0x000000040d046227 */ /* 0x001fca00078e00ff */
[----:B------:R-:W-:-:S07]  /*bc90*/  @P6 SHF.R.U32.HI R13, RZ, R5, R4 ;  /* 0x00000005ff0d6219 */ /* 0x000fce0000011604 */
.L_x_14493:
[----:B------:R-:W-:Y:S05]  /*bca0*/  BSYNC B0 ;  /* 0x0000000000007941 */ /* 0x000fea0003800000 */
.L_x_14491:
[----:B------:R-:W-:-:S04]  /*bcb0*/  IMAD R78, R13, R9, -R78 ;  /* 0x000000090d4e7224 */ /* 0x000fc800078e0a4e */
[----:B------:R-:W-:-:S05]  /*bcc0*/  IMAD.IADD R5, R78, 0x1, -R155 ;  /* 0x000000014e057824 */ /* 0x000fca00078e0a9b */
[----:B------:R-:W-:Y:S02]  /*bcd0*/  VIMNMX R86, R86, R5, !PT ;  /* 0x0000000556567248 */ /* 0x000fe40007fe0100 */
[----:B------:R-:W-:-:S07]  /*bce0*/  VIADDMNMX R90, R5, R9, R90, PT ;  /* 0x00000009055a7246 */ /* 0x000fce000380015a */
.L_x_14490:
[----:B------:R-:W-:Y:S01]  /*bcf0*/  ISETP.GT.AND P3, PT, R86, 0x1, !P3 ;  /* 0x000000015600780c */ /* 0x000fe20005f64270 */
[----:B------:R-:W-:Y:S01]  /*bd00*/  ULDC UR30, c[0x0][0x988] ;  /* 0x00026200001e7ab9 */ /* 0x000fe20000000800 */
[----:B------:R-:W-:Y:S02]  /*bd10*/  LOP3.LUT P6, RZ, R22, 0x2000000, RZ, 0xc0, !PT ;  /* 0x0200000016ff7812 */ /* 0x000fe400078cc0ff */
[----:B------:R-:W-:Y:S02]  /*bd20*/  ISETP.LT.OR P3, PT, R90, 0x2, P3 ;  /* 0x000000025a00780c */ /* 0x000fe40001f61670 */
[----:B------:R-:W-:Y:S02]  /*bd30*/  ISETP.GT.AND P4, PT, R86, 0x71, !P4 ;  /* 0x000000715600780c */ /* 0x000fe40006784270 */
        /* <DEDUP_REMOVED lines=76> */
[----:B------:R-:W-:Y:S01]  /*c200*/  LOP3.LUT P3, RZ, R22, 0x40000, RZ, 0xc0, !PT ;  /* 0x0004000016ff7812 */ /* 0x000fe2000786c0ff */
[----:B------:R-:W0:Y:S01]  /*c210*/  SHFL.BFLY PT, R5, R12, 0x2, 0x1f ;  /* 0x0c401f000c057f89 */ /* 0x000e2200000e0000 */
[C---:B------:R-:W-:Y:S02]  /*c220*/  ISETP.GT.AND P5, PT, R86.reuse, 0x78, !P5 ;  /* 0x000000785600780c */ /* 0x040fe40006fa4270 */
[----:B------:R-:W-:Y:S02]  /*c230*/  ISETP.GT.AND P3, PT, R86, 0x31, !P3 ;  /* 0x000000315600780c */ /* 0x000fe40005f64270 */
[----:B------:R-:W-:-:S02]  /*c240*/  ISETP.LT.OR P4, PT, R90, 0x72, P4 ;  /* 0x000000725a00780c */ /* 0x000fc40002781670 */
[C---:B------:R-:W-:Y:S02]  /*c250*/  ISETP.LT.OR P3, PT, R90.reuse, 0x32, P3 ;  /* 0x000000325a00780c */ /* 0x040fe40001f61670 */
[----:B------:R-:W-:Y:S02]  /*c260*/  ISETP.LT.OR P5, PT, R90, 0x79, P5 ;  /* 0x000000795a00780c */ /* 0x000fe40002fa1670 */
[----:B------:R-:W-:Y:S02]  /*c270*/  FSEL R42, R42, -INF , !P3 ;  /* 0xff8000002a2a7808 */ /* 0x000fe40005800000 */
[----:B------:R-:W-:Y:S02]  /*c280*/  LOP3.LUT P3, RZ, R22, 0x20000, RZ, 0xc0, !PT ;  /* 0x0002000016ff7812 */ /* 0x000fe4000786c0ff */
[----:B------:R-:W-:Y:S02]  /*c290*/  FSEL R73, R73, -INF , !P4 ;  /* 0xff80000049497808 */ /* 0x000fe40006000000 */
[----:B------:R-:W-:-:S02]  /*c2a0*/  ISETP.GT.AND P3, PT, R86, 0x38, !P3 ;  /* 0x000000385600780c */ /* 0x000fc40005f64270 */
[----:B------:R-:W-:Y:S02]  /*c2b0*/  FSEL R0, R0, -INF , !P5 ;  /* 0xff80000000007808 */ /* 0x000fe40006800000 */
        /* <DEDUP_REMOVED lines=13> */
[----:B------:R-:W-:Y:S01]  /*c390*/  ISETP.GT.AND P3, PT, R86, 0x41, !P6 ;  /* 0x000000415600780c */ /* 0x000fe20007764270 */
[----:B------:R-:W-:Y:S01]  /*c3a0*/  FMUL.FTZ R78, R13, UR30 ;  /* 0x0000001e0d4e7c20 */ /* 0x000fe20008410000 */
[----:B------:R-:W-:Y:S02]  /*c3b0*/  LOP3.LUT P6, RZ, R22, 0x8, RZ, 0xc0, !PT ;  /* 0x0000000816ff7812 */ /* 0x000fe400078cc0ff */
        /* <DEDUP_REMOVED lines=46> */
[----:B------:R-:W-:-:S04]  /*c6a0*/  FSETP.NEU.FTZ.AND P3, PT, R13, -INF , PT ;  /* 0xff8000000d00780b */ /* 0x000fc80003f7d000 */
        /* <DEDUP_REMOVED lines=47> */
[----:B------:R-:W-:Y:S01]  /*c9a0*/  FFMA.FTZ R75, R81, UR30, -R78 ;  /* 0x0000001e514b7c23 */ /* 0x000fe2000801084e */
[----:B------:R-:W-:-:S04]  /*c9b0*/  FMNMX.FTZ R31, R37, R12, !PT ;  /* 0x0000000c251f7209 */ /* 0x000fc80007810000 */
[----:B------:R-:W-:Y:S01]  /*c9c0*/  FMNMX.FTZ R12, R38, R31, !PT ;  /* 0x0000001f260c7209 */ /* 0x000fe20007810000 */
[----:B------:R-:W3:Y:S01]  /*c9d0*/  MUFU.EX2 R144, R144 ;  /* 0x0000009000907308 */ /* 0x000ee20000000800 */
[----:B------:R-:W-:Y:S02]  /*c9e0*/  FFMA.FTZ R31, R36, UR30, -R78 ;  /* 0x0000001e241f7c23 */ /* 0x000fe4000801084e */
[----:B------:R-:W-:-:S04]  /*c9f0*/  FMNMX.FTZ R35, R41, R12, !PT ;  /* 0x0000000c29237209 */ /* 0x000fc80007810000 */
[----:B------:R-:W-:Y:S01]  /*ca00*/  FMNMX.FTZ R12, R42, R35, !PT ;  /* 0x000000232a0c7209 */ /* 0x000fe20007810000 */
[----:B------:R-:W4:Y:S03]  /*ca10*/  MUFU.EX2 R21, R21 ;  /* 0x0000001500157308 */ /* 0x000f260000000800 */
[----:B------:R-:W-:-:S04]  /*ca20*/  FMNMX.FTZ R35, R45, R12, !PT ;  /* 0x0000000c2d237209 */ /* 0x000fc80007810000 */
[----:B------:R-:W-:Y:S01]  /*ca30*/  FMNMX.FTZ R12, R46, R35, !PT ;  /* 0x000000232e0c7209 */ /* 0x000fe20007810000 */
[----:B------:R-:W5:Y:S01]  /*ca40*/  MUFU.EX2 R146, R146 ;  /* 0x0000009200927308 */ /* 0x000f620000000800 */
[----:B------:R-:W-:Y:S02]  /*ca50*/  FFMA.FTZ R35, R40, UR30, -R78 ;  /* 0x0000001e28237c23 */ /* 0x000fe4000801084e */
[----:B------:R-:W-:-:S04]  /*ca60*/  FMNMX.FTZ R39, R49, R12, !PT ;  /* 0x0000000c31277209 */ /* 0x000fc80007810000 */
[----:B------:R-:W-:Y:S01]  /*ca70*/  FMNMX.FTZ R12, R50, R39, !PT ;  /* 0x00000027320c7209 */ /* 0x000fe20007810000 */
[----:B------:R-:W5:Y:S03]  /*ca80*/  MUFU.EX2 R27, R27 ;  /* 0x0000001b001b7308 */ /* 0x000f660000000800 */
        /* <DEDUP_REMOVED lines=20> */
[----:B------:R-:W-:Y:S01]  /*cbd0*/  FMNMX.FTZ R12, R0, R51, !PT ;  /* 0x00000033000c7209 */ /* 0x000fe20007810000 */
[----:B------:R-:W-:-:S03]  /*cbe0*/  FFMA.FTZ R51, R56, UR30, -R78 ;  /* 0x0000001e38337c23 */ /* 0x000fc6000801084e */
        /* <DEDUP_REMOVED lines=20> */
[----:B------:R-:W-:Y:S01]  /*cd30*/  FADD.FTZ R15, R148, R3 ;  /* 0x00000003940f7221 */ /* 0x000fe20000010000 */
[--C-:B------:R-:W-:Y:S01]  /*cd40*/  FFMA.FTZ R20, R20, UR30, -R44.reuse ;  /* 0x0000001e14147c23 */ /* 0x100fe2000801082c */
[--C-:B------:R-:W-:Y:S01]  /*cd50*/  FFMA.FTZ R145, R25, UR30, -R44.reuse ;  /* 0x0000001e19917c23 */ /* 0x100fe2000801082c */
[----:B------:R-:W-:Y:S01]  /*cd60*/  MUFU.EX2 R149, R149 ;  /* 0x0000009500957308 */ /* 0x000fe20000000800 */
[----:B-1----:R-:W-:Y:S01]  /*cd70*/  FADD.FTZ R4, R150, R15 ;  /* 0x0000000f96047221 */ /* 0x002fe20000010000 */
[--C-:B------:R-:W-:Y:S01]  /*cd80*/  FFMA.FTZ R24, R26, UR30, -R44.reuse ;  /* 0x0000001e1a187c23 */ /* 0x100fe2000801082c */
[--C-:B------:R-:W-:Y:S01]  /*cd90*/  FFMA.FTZ R147, R29, UR30, -R44.reuse ;  /* 0x0000001e1d937c23 */ /* 0x100fe2000801082c */
[----:B------:R-:W-:Y:S01]  /*cda0*/  FFMA.FTZ R26, R30, UR30, -R44 ;  /* 0x0000001e1e1a7c23 */ /* 0x000fe2000801082c */
[----:B--2---:R-:W-:Y:S01]  /*cdb0*/  FADD.FTZ R15, R5, R4 ;  /* 0x00000004050f7221 */ /* 0x004fe20000010000 */
[--C-:B------:R-:W-:Y:S01]  /*cdc0*/  FFMA.FTZ R30, R38, UR30, -R44.reuse ;  /* 0x0000001e261e7c23 */ /* 0x100fe2000801082c */
[--C-:B------:R-:W-:Y:S01]  /*cdd0*/  FFMA.FTZ R141, R33, UR30, -R44.reuse ;  /* 0x0000001e218d7c23 */ /* 0x100fe2000801082c */
[----:B------:R-:W0:Y:S01]  /*cde0*/  MUFU.EX2 R14, R14 ;  /* 0x0000000e000e7308 */ /* 0x000e220000000800 */
[----:B---3--:R-:W-:Y:S01]  /*cdf0*/  FADD.FTZ R4, R144, R15 ;  /* 0x0000000f90047221 */ /* 0x008fe20000010000 */
[----:B------:R-:W1:Y:S01]  /*ce00*/  @P1 LDC R29, c[0x0][0x44c] ;  /* 0x00011300ff1d1b82 */ /* 0x000e620000000800 */
[--C-:B------:R-:W-:Y:S01]  /*ce10*/  FFMA.FTZ R28, R34, UR30, -R44.reuse ;  /* 0x0000001e221c7c23 */ /* 0x100fe2000801082c */
[----:B------:R-:W-:Y:S01]  /*ce20*/  FFMA.FTZ R34, R46, UR30, -R44 ;  /* 0x0000001e2e227c23 */ /* 0x000fe2000801082c */
[----:B----4-:R-:W-:Y:S01]  /*ce30*/  FADD.FTZ R15, R21, R4 ;  /* 0x00000004150f7221 */ /* 0x010fe20000010000 */
[--C-:B------:R-:W-:Y:S01]  /*ce40*/  FFMA.FTZ R143, R37, UR30, -R44.reuse ;  /* 0x0000001e258f7c23 */ /* 0x100fe2000801082c */
[--C-:B------:R-:W-:Y:S01]  /*ce50*/  FFMA.FTZ R137, R41, UR30, -R44.reuse ;  /* 0x0000001e29897c23 */ /* 0x100fe2000801082c */
[----:B------:R-:W2:Y:S01]  /*ce60*/  MUFU.EX2 R151, R151 ;  /* 0x0000009700977308 */ /* 0x000ea20000000800 */
[----:B-----5:R-:W-:Y:S01]  /*ce70*/  FADD.FTZ R38, R146, R15 ;  /* 0x0000000f92267221 */ /* 0x020fe20000010000 */
[----:B------:R-:W3:Y:S01]  /*ce80*/  @P1 LDC R46, c[0x0][0x450] ;  /* 0x00011400ff2e1b82 */ /* 0x000ee20000000800 */
[--C-:B------:R-:W-:Y:S01]  /*ce90*/  FFMA.FTZ R32, R42, UR30, -R44.reuse ;  /* 0x0000001e2a207c23 */ /* 0x100fe2000801082c */
[----:B------:R-:W-:Y:S01]  /*cea0*/  FFMA.FTZ R139, R45, UR30, -R44 ;  /* 0x0000001e2d8b7c23 */ /* 0x000fe2000801082c */
[----:B------:R-:W-:Y:S01]  /*ceb0*/  FADD.FTZ R25, R27, R38 ;  /* 0x000000261b197221 */ /* 0x000fe20000010000 */
[----:B------:R-:W-:-:S02]  /*cec0*/  IMAD.MOV.U32 R33, RZ, RZ, R92 ;  /* 0x000000ffff217224 */ /* 0x000fc400078e005c */
[----:B------:R-:W-:Y:S01]  /*ced0*/  FFMA.FTZ R133, R49, UR30, -R44 ;  /* 0x0000001e31857c23 */ /* 0x000fe2000801082c */
[----:B------:R-:W4:Y:S01]  /*cee0*/  MUFU.EX2 R20, R20 ;  /* 0x0000001400147308 */ /* 0x000f220000000800 */
[----:B0-----:R-:W-:Y:S01]  /*cef0*/  FADD.FTZ R4, R149, R14 ;  /* 0x0000000e95047221 */ /* 0x001fe20000010000 */
[----:B------:R-:W-:Y:S01]  /*cf00*/  FADD.FTZ R40, R140, R25 ;  /* 0x000000198c287221 */ /* 0x000fe20000010000 */
[--C-:B------:R-:W-:Y:S01]  /*cf10*/  FFMA.FTZ R36, R50, UR30, -R44.reuse ;  /* 0x0000001e32247c23 */ /* 0x100fe2000801082c */
[--C-:B------:R-:W-:Y:S01]  /*cf20*/  FFMA.FTZ R135, R53, UR30, -R44.reuse ;  /* 0x0000001e35877c23 */ /* 0x100fe2000801082c */
[----:B------:R-:W-:Y:S01]  /*cf30*/  FFMA.FTZ R38, R54, UR30, -R44 ;  /* 0x0000001e36267c23 */ /* 0x000fe2000801082c */
[----:B------:R-:W-:Y:S01]  /*cf40*/  FADD.FTZ R25, R31, R40 ;  /* 0x000000281f197221 */ /* 0x000fe20000010000 */
[----:B------:R-:W-:Y:S01]  /*cf50*/  FFMA.FTZ R129, R57, UR30, -R44 ;  /* 0x0000001e39817c23 */ /* 0x000fe2000801082c */
[----:B------:R-:W0:Y:S01]  /*cf60*/  MUFU.EX2 R145, R145 ;  /* 0x0000009100917308 */ /* 0x000e220000000800 */
[----:B--2---:R-:W-:Y:S01]  /*cf70*/  FADD.FTZ R15, R151, R4 ;  /* 0x00000004970f7221 */ /* 0x004fe20000010000 */
[----:B------:R-:W-:Y:S01]  /*cf80*/  FADD.FTZ R40, R142, R25 ;  /* 0x000000198e287221 */ /* 0x000fe20000010000 */
[----:B-1----:R-:W-:Y:S01]  /*cf90*/  @P1 IMAD.HI.U32 R29, R92, R29, RZ ;  /* 0x0000001d5c1d1227 */ /* 0x002fe200078e00ff */
[----:B------:R-:W-:-:S03]  /*cfa0*/  F2FP.BF16.F32.PACK_AB R148, R3, R148 ;  /* 0x000000940394723e */ /* 0x000fc600000010ff */
[----:B------:R-:W-:Y:S01]  /*cfb0*/  FFMA.FTZ R131, R61, UR30, -R44 ;  /* 0x0000001e3d837c23 */ /* 0x000fe2000801082c */
[----:B------:R-:W-:Y:S01]  /*cfc0*/  FADD.FTZ R25, R35, R40 ;  /* 0x0000002823197221 */ /* 0x000fe20000010000 */
[--C-:B------:R-:W-:Y:S01]  /*cfd0*/  FFMA.FTZ R40, R58, UR30, -R44.reuse ;  /* 0x0000001e3a287c23 */ /* 0x100fe2000801082c */
[----:B------:R-:W1:Y:S01]  /*cfe0*/  MUFU.EX2 R24, R24 ;  /* 0x0000001800187308 */ /* 0x000e620000000800 */
[----:B----4-:R-:W-:Y:S01]  /*cff0*/  FADD.FTZ R4, R20, R15 ;  /* 0x0000000f14047221 */ /* 0x010fe20000010000 */
[----:B------:R-:W-:Y:S01]  /*d000*/  FADD.FTZ R42, R136, R25 ;  /* 0x00000019882a7221 */ /* 0x000fe20000010000 */
[----:B---3--:R-:W-:Y:S01]  /*d010*/  @P1 SHF.R.U32.HI R33, RZ, R46, R29 ;  /* 0x0000002eff211219 */ /* 0x008fe2000001161d */
[----:B------:R-:W-:Y:S01]  /*d020*/  FFMA.FTZ R125, R65, UR30, -R44 ;  /* 0x0000001e417d7c23 */ /* 0x000fe2000801082c */
[----:B------:R-:W-:Y:S01]  /*d030*/  F2FP.BF16.F32.PACK_AB R150, R5, R150 ;  /* 0x000000960596723e */ /* 0x000fe200000010ff */
[----:B------:R-:W-:Y:S01]  /*d040*/  FADD.FTZ R25, R39, R42 ;  /* 0x0000002a27197221 */ /* 0x000fe20000010000 */
[----:B------:R-:W-:Y:S01]  /*d050*/  FFMA.FTZ R42, R62, UR30, -R44 ;  /* 0x0000001e3e2a7c23 */ /* 0x000fe2000801082c */
[----:B------:R-:W2:Y:S01]  /*d060*/  MUFU.EX2 R147, R147 ;  /* 0x0000009300937308 */ /* 0x000ea20000000800 */
        /* <DEDUP_REMOVED lines=13> */
[----:B------:R-:W-:Y:S01]  /*d140*/  FFMA.FTZ R46, R70, UR30, -R44 ;  /* 0x0000001e462e7c23 */ /* 0x000fe2000801082c */
[----:B------:R-:W1:Y:S01]  /*d150*/  MUFU.EX2 R141, R141 ;  /* 0x0000008d008d7308 */ /* 0x000e620000000800 */
[----:B--2---:R-:W-:Y:S01]  /*d160*/  FADD.FTZ R15, R147, R4 ;  /* 0x00000004930f7221 */ /* 0x004fe20000010000 */
[----:B------:R-:W-:Y:S01]  /*d170*/  FADD.FTZ R48, R134, R25 ;  /* 0x0000001986307221 */ /* 0x000fe20000010000 */
[--C-:B------:R-:W-:Y:S01]  /*d180*/  FFMA.FTZ R25, R0, UR30, -R44.reuse ;  /* 0x0000001e00197c23 */ /* 0x100fe2000801082c */
[----:B------:R-:W-:Y:S01]  /*d190*/  FFMA.FTZ R44, R77, UR30, -R44 ;  /* 0x0000001e4d2c7c23 */ /* 0x000fe2000801082c */
[----:B------:R-:W-:Y:S02]  /*d1a0*/  F2FP.BF16.F32.PACK_AB R146, R27, R146 ;  /* 0x000000921b92723e */ /* 0x000fe400000010ff */
[----:B------:R-:W-:Y:S01]  /*d1b0*/  F2FP.BF16.F32.PACK_AB R140, R31, R140 ;  /* 0x0000008c1f8c723e */ /* 0x000fe200000010ff */
        /* <DEDUP_REMOVED lines=8> */
[----:B------:R-:W-:Y:S02]  /*d240*/  F2FP.BF16.F32.PACK_AB R134, R51, R134 ;  /* 0x000000863386723e */ /* 0x000fe400000010ff */
[----:B------:R-:W-:-:S02]  /*d250*/  F2FP.BF16.F32.PACK_AB R151, R20, R151 ;  /* 0x000000971497723e */ /* 0x000fc400000010ff */
[----:B------:R-:W1:Y:S01]  /*d260*/  MUFU.EX2 R30, R30 ;  /* 0x0000001e001e7308 */ /* 0x000e620000000800 */
[----:B--2---:R-:W-:Y:S01]  /*d270*/  FADD.FTZ R4, R28, R15 ;  /* 0x0000000f1c047221 */ /* 0x004fe20000010000 */
        /* <DEDUP_REMOVED lines=12> */
[----:B------:R-:W-:Y:S01]  /*d340*/  FADD.FTZ R15, R51, R48 ;  /* 0x00000030330f7221 */ /* 0x000fe20000010000 */
[----:B------:R-:W-:-:S03]  /*d350*/  F2FP.BF16.F32.PACK_AB R137, R32, R137 ;  /* 0x000000892089723e */ /* 0x000fc600000010ff */
[----:B------:R-:W-:Y:S01]  /*d360*/  FADD.FTZ R48, R128, R15 ;  /* 0x0000000f80307221 */ /* 0x000fe20000010000 */
[----:B------:R-:W-:Y:S01]  /*d370*/  IMAD.IADD R15, R88, 0x1, R33 ;  /* 0x00000001580f7824 */ /* 0x000fe200078e0221 */
[----:B------:R-:W0:Y:S01]  /*d380*/  MUFU.EX2 R133, R133 ;  /* 0x0000008500857308 */ /* 0x000e220000000800 */
[----:B-1----:R-:W-:Y:S01]  /*d390*/  FADD.FTZ R29, R139, R4 ;  /* 0x000000048b1d7221 */ /* 0x002fe20000010000 */
[----:B------:R-:W-:Y:S01]  /*d3a0*/  F2FP.BF16.F32.PACK_AB R128, R55, R128 ;  /* 0x000000803780723e */ /* 0x000fe200000010ff */
[----:B------:R-:W-:-:S05]  /*d3b0*/  IMAD.IADD R8, R15, 0x1, R8 ;  /* 0x000000010f087824 */ /* 0x000fca00078e0208 */
[----:B------:R-:W1:Y:S01]  /*d3c0*/  MUFU.EX2 R36, R36 ;  /* 0x0000002400247308 */ /* 0x000e620000000800 */
[C---:B--2---:R-:W-:Y:S01]  /*d3d0*/  FADD.FTZ R4, R34.reuse, R29 ;  /* 0x0000001d22047221 */ /* 0x044fe20000010000 */
[----:B------:R-:W-:Y:S01]  /*d3e0*/  FADD.FTZ R29, R55, R48 ;  /* 0x00000030371d7221 */ /* 0x000fe20000010000 */
[----:B------:R-:W-:-:S03]  /*d3f0*/  F2FP.BF16.F32.PACK_AB R139, R34, R139 ;  /* 0x0000008b228b723e */ /* 0x000fc600000010ff */
        /* <DEDUP_REMOVED lines=43> */
[----:B------:R-:W-:Y:S01]  /*d6b0*/  F2FP.BF16.F32.PACK_AB R125, R0, R125 ;  /* 0x0000007d007d723e */ /* 0x000fe200000010ff */
[----:B------:R-:W-:-:S05]  /*d6c0*/  VIADD R0, R89, 0xfffffffe ;  /* 0xfffffffe59007836 */ /* 0x000fca0000000000 */
        /* <DEDUP_REMOVED lines=15> */
[----:B------:R-:W-:Y:S02]  /*d7c0*/  F2FP.BF16.F32.PACK_AB R122, R75, R122 ;  /* 0x0000007a4b7a723e */ /* 0x000fe400000010ff */
        /* <DEDUP_REMOVED lines=14> */
.L_x_14496:
[----:B------:R-:W-:-:S13]  /*d8b0*/  ISETP.NE.AND P3, PT, R9, 0x1, PT ;  /* 0x000000010900780c */ /* 0x000fda0003f65270 */
[----:B------:R-:W0:Y:S02]  /*d8c0*/  @P3 LDC.64 R14, c[0x0][0x9e8] ;  /* 0x00027a00ff0e3b82 */ /* 0x000e240000000a00 */
[----:B0-----:R-:W-:-:S05]  /*d8d0*/  @P3 IMAD.HI.U32 R14, R5, R14, RZ ;  /* 0x0000000e050e3227 */ /* 0x001fca00078e00ff */
[----:B------:R-:W-:-:S07]  /*d8e0*/  @P3 SHF.R.U32.HI R5, RZ, R15, R14 ;  /* 0x0000000fff053219 */ /* 0x000fce000001160e */
.L_x_14497:
[----:B------:R-:W-:Y:S05]  /*d8f0*/  BSYNC B0 ;  /* 0x0000000000007941 */ /* 0x000fea0003800000 */
.L_x_14495:
[----:B------:R-:W-:-:S05]  /*d900*/  IMAD R5, R5, R9, R9 ;  /* 0x0000000905057224 */ /* 0x000fca00078e0209 */
[----:B------:R-:W-:-:S07]  /*d910*/  VIMNMX R8, R8, R5, PT ;  /* 0x0000000508087248 */ /* 0x000fce0003fe0100 */
.L_x_14494:
        /* <DEDUP_REMOVED lines=30> */
[----:B--2---:R-:W-:-:S04]  /*db00*/  VIMNMX R9, R9, R5, !PT ;  /* 0x0000000509097248 */ /* 0x004fc80007fe0100 */
[----:B------:R-:W-:Y:S01]  /*db10*/  ISETP.GE.AND P3, PT, R0, R9, PT ;  /* 0x000000090000720c */ /* 0x000fe20003f66270 */
[----:B------:R0:W-:-:S12]  /*db20*/  STL [R1+0x1c], R9 ;  /* 0x00001c0901007387 */ /* 0x0001d80000100800 */
[----:B0-----:R-:W-:Y:S05]  /*db30*/  @!P3 BRA `(.L_x_14498) ;  /* 0x000000380004b947 */ /* 0x001fea0003800000 */
[----:B------:R-:W-:-:S07]  /*db40*/  IMAD.MOV.U32 R119, RZ, RZ, RZ ;  /* 0x000000ffff777224 */ /* 0x000fce00078e00ff */
.L_x_14518:
        /* <DEDUP_REMOVED lines=8> */
[----:B------:R-:W-:Y:S05]  /*dbd0*/  @P3 BRA `(.L_x_14499) ;  /* 0x0000000000303947 */ /* 0x000fea0003800000 */
[----:B------:R-:W-:Y:S05]  /*dbe0*/  @!P0 BRA `(.L_x_14500) ;  /* 0x0000000000048947 */ /* 0x000fea0003800000 */
[----:B------:R-:W-:Y:S01]  /*dbf0*/  BPT.TRAP 0x1 ;  /* 0x000000040000795c */ /* 0x000fe20000300000 */
.L_x_14500:
[----:B------:R-:W-:Y:S01]  /*dc00*/  IMAD R9, R5, 0x8, R2 ;  /* 0x0000000805097824 */ /* 0x000fe200078e0202 */
[----:B------:R-:W-:-:S04]  /*dc10*/  SHF.L.U32 R8, R20, 0x1f, RZ ;  /* 0x0000001f14087819 */ /* 0x000fc800000006ff */
[----:B------:R0:W1:Y:S01]  /*dc20*/  SYNCS.PHASECHK.TRANS64.TRYWAIT P4, [R9+URZ+0x16830], R8 ;  /* 0x01683008090075a7 */ /* 0x000062000808017f */
[----:B------:R-:W-:Y:S05]  /*dc30*/  @!P0 BRA `(.L_x_14501) ;  /* 0x0000000000048947 */ /* 0x000fea0003800000 */
[----:B------:R-:W-:Y:S01]  /*dc40*/  BPT.TRAP 0x1 ;  /* 0x000000040000795c */ /* 0x000fe20000300000 */
.L_x_14501:
[----:B------:R-:W-:Y:S04]  /*dc50*/  BSSY B0, `(.L_x_14499) ;  /* 0x0000004000007945 */ /* 0x000fe80003800000 */
[----:B-1----:R-:W-:Y:S05]  /*dc60*/  @P4 BRA `(.L_x_14502) ;  /* 0x0000000000084947 */ /* 0x002fea0003800000 */
[----:B------:R-:W1:Y:S02]  /*dc70*/  SYNCS.PHASECHK.TRANS64.TRYWAIT P4, [R9+URZ+0x16830], R8 ;  /* 0x01683008090075a7 */ /* 0x000e64000808017f */
[----:B-1----:R-:W-:Y:S05]  /*dc80*/  @!P4 BRA `(.L_x_14503) ;  /* 0x000001580084c947 */ /* 0x002fea0003800000 */
.L_x_14502:
[----:B------:R-:W-:Y:S05]  /*dc90*/  BSYNC B0 ;  /* 0x0000000000007941 */ /* 0x000fea0003800000 */
.L_x_14499:
[----:B------:R-:W2:Y:S01]  /*dca0*/  LDL R14, [R1+0x30] ;  /* 0x00003000010e7983 */ /* 0x000ea20000100800 */
[----:B------:R-:W-:Y:S01]  /*dcb0*/  IMAD.MOV.U32 R15, RZ, RZ, 0x40000040 ;  /* 0x40000040ff0f7424 */ /* 0x000fe200078e00ff */
[----:B------:R-:W-:Y:S05]  /*dcc0*/  WARPSYNC.ALL ;  /* 0x0000000000007948 */ /* 0x000fea0003800000 */
[----:B------:R-:W-:Y:S01]  /*dcd0*/  R2UR UR19, R15 ;  /* 0x000000000f1372ca */ /* 0x000fe200000e0000 */
[----:B01----:R-:W0:Y:S01]  /*dce0*/  S2R R8, SR_TID.X ;  /* 0x0000000000087919 */ /* 0x003e220000002100 */
[----:B------:R-:W-:Y:S01]  /*dcf0*/  IMAD.MOV.U32 R25, RZ, RZ, 0x40000040 ;  /* 0x40000040ff197424 */ /* 0x000fe200078e00ff */
[----:B------:R-:W-:-:S02]  /*dd00*/  R2UR UR12, R6 ;  /* 0x00000000060c72ca */ /* 0x000fc400000e0000 */
[----:B------:R-:W-:Y:S02]  /*dd10*/  R2UR UR13, R7 ;  /* 0x00000000070d72ca */ /* 0x000fe400000e0000 */
[----:B0-----:R-:W-:-:S05]  /*dd20*/  SHF.R.U32.HI R8, RZ, 0x7, R8 ;  /* 0x00000007ff087819 */ /* 0x001fca0000011608 */
[----:B------:R-:W-:Y:S01]  /*dd30*/  VIADD R21, R8, 0x8 ;  /* 0x0000000808157836 */ /* 0x000fe20000000000 */
[C---:B------:R-:W-:Y:S02]  /*dd40*/  R2UR UR15, R25.reuse ;  /* 0x00000000190f72ca */ /* 0x040fe400000e0000 */
[----:B------:R-:W-:Y:S02]  /*dd50*/  R2UR UR27, R25 ;  /* 0x00000000191b72ca */ /* 0x000fe400000e0000 */
[----:B------:R0:W-:Y:S01]  /*dd60*/  BAR.SYNC.DEFER_BLOCKING R21, 0x100 ;  /* 0x000400150000751d */ /* 0x0001e20000010000 */
[----:B--2---:R-:W-:-:S04]  /*dd70*/  IMAD R24, R5, 0x400, R14 ;  /* 0x0000040005187824 */ /* 0x004fc800078e020e */
[----:B------:R-:W-:-:S05]  /*dd80*/  VIADD R14, R24, 0x2 ;  /* 0x00000002180e7836 */ /* 0x000fca0000000000 */
[----:B------:R-:W-:Y:S02]  /*dd90*/  R2UR UR18, R14 ;  /* 0x000000000e1272ca */ /* 0x000fe400000e0000 */
[----:B------:R-:W2:Y:S01]  /*dda0*/  LDL.64 R14, [R1+0x20] ;  /* 0x00002000010e7983 */ /* 0x000ea20000100a00 */
[C---:B------:R-:W-:Y:S01]  /*ddb0*/  R2UR UR14, R24.reuse ;  /* 0x00000000180e72ca */ /* 0x040fe200000e0000 */
[C---:B------:R-:W-:Y:S02]  /*ddc0*/  VIADD R8, R24.reuse, 0x4 ;  /* 0x0000000418087836 */ /* 0x040fe40000000000 */
[----:B------:R-:W-:-:S05]  /*ddd0*/  VIADD R24, R24, 0x6 ;  /* 0x0000000618187836 */ /* 0x000fca0000000000 */
[----:B------:R-:W-:Y:S02]  /*dde0*/  R2UR UR26, R24 ;  /* 0x00000000181a72ca */ /* 0x000fe400000e0000 */
[----:B------:R-:W-:-:S06]  /*ddf0*/  WARPGROUP.ARRIVE ;  /* 0x00000000000079c5 */ /* 0x000fcc0000000000 */
[----:B------:R-:W-:Y:S01]  /*de00*/  HGMMA.64x128x16.F32.BF16 R24, gdesc[UR12], RZ, !UPT, gsb0 ;  /* 0x01e000000c1879f0 */ /* 0x000fe2000c0018ff */
[----:B------:R-:W-:Y:S01]  /*de10*/  IMAD.MOV.U32 R9, RZ, RZ, 0x40000040 ;  /* 0x40000040ff097424 */ /* 0x000fe200078e00ff */
[----:B------:R-:W-:Y:S02]  /*de20*/  R2UR UR22, R8 ;  /* 0x00000000081672ca */ /* 0x000fe400000e0000 */
[----:B------:R-:W-:Y:S02]  /*de30*/  R2UR UR20, R156 ;  /* 0x000000009c1472ca */ /* 0x000fe400000e0000 */
[----:B------:R-:W-:Y:S02]  /*de40*/  R2UR UR23, R9 ;  /* 0x00000000091772ca */ /* 0x000fe400000e0000 */
[----:B------:R-:W-:Y:S01]  /*de50*/  R2UR UR21, R157 ;  /* 0x000000009d1572ca */ /* 0x000fe200000e0000 */
[----:B------:R-:W-:Y:S02]  /*de60*/  WARPGROUP.DEPBAR.LE gsb0, 0x0 ;  /* 0x00008000000079c5 */ /* 0x000fe40000010000 */
[----:B------:R-:W-:Y:S01]  /*de70*/  WARPGROUP.ARRIVE ;  /* 0x00000000000079c5 */ /* 0x000fe20000000000 */
[----:B--2---:R-:W-:-:S02]  /*de80*/  R2UR UR16, R14 ;  /* 0x000000000e1072ca */ /* 0x004fc400000e0000 */
        /* <DEDUP_REMOVED lines=14> */
.L_x_14505:
[----:B------:R-:W-:Y:S01]  /*df70*/  SHF.L.U32 R8, R154, 0x1f, RZ ;  /* 0x0000001f9a087819 */ /* 0x000fe200000006ff */
[----:B------:R-:W-:-:S04]  /*df80*/  IMAD R9, R19, 0x8, R2 ;  /* 0x0000000813097824 */ /* 0x000fc800078e0202 */
[----:B------:R0:W1:Y:S01]  /*df90*/  SYNCS.PHASECHK.TRANS64.TRYWAIT P3, [R9+URZ+0x16850], R8 ;  /* 0x01685008090075a7 */ /* 0x000062000806017f */
[----:B------:R-:W-:Y:S05]  /*dfa0*/  @!P0 BRA `(.L_x_14506) ;  /* 0x0000000000048947 */ /* 0x000fea0003800000 */
[----:B------:R-:W-:Y:S01]  /*dfb0*/  BPT.TRAP 0x1 ;  /* 0x000000040000795c */ /* 0x000fe20000300000 */
.L_x_14506:
[----:B-1----:R-:W-:Y:S05]  /*dfc0*/  @P3 BRA `(.L_x_14504) ;  /* 0x0000000000083947 */ /* 0x002fea0003800000 */
[----:B------:R-:W1:Y:S02]  /*dfd0*/  SYNCS.PHASECHK.TRANS64.TRYWAIT P3, [R9+URZ+0x16850], R8 ;  /* 0x01685008090075a7 */ /* 0x000e64000806017f */
[----:B-1----:R-:W-:Y:S05]  /*dfe0*/  @!P3 BRA `(.L_x_14507) ;  /* 0x0000015400c0b947 */ /* 0x002fea0003800000 */
.L_x_14504:
        /* <DEDUP_REMOVED lines=9> */
[----:B------:R-:W-:Y:S02]  /*e080*/  IMAD.MOV.U32 R9, RZ, RZ, 0x40000040 ;  /* 0x40000040ff097424 */ /* 0x000fe400078e00ff */
[----:B------:R-:W-:-:S04]  /*e090*/  IMAD R8, R19, 0x400, R8 ;  /* 0x0000040013087824 */ /* 0x000fc800078e0208 */
[C---:B------:R-:W-:Y:S01]  /*e0a0*/  VIADD R14, R8.reuse, 0x80 ;  /* 0x00000080080e7836 */ /* 0x040fe20000000000 */
[----:B------:R-:W-:-:S13]  /*e0b0*/  R2UR UR14, R8 ;  /* 0x00000000080e72ca */ /* 0x000fda00000e0000 */
[----:B------:R-:W-:Y:S01]  /*e0c0*/  HGMMA.64x64x16.F32.BF16 R88, R148, gdesc[UR12].tnspB, R88, gsb0 ;  /* 0x40e0000c94587df0 */ /* 0x000fe20008001858 */
[----:B------:R-:W-:Y:S01]  /*e0d0*/  R2UR UR14, R14 ;  /* 0x000000000e0e72ca */ /* 0x000fe200000e0000 */
[----:B------:R-:W-:Y:S01]  /*e0e0*/  VIADD R14, R8, 0x100 ;  /* 0x00000100080e7836 */ /* 0x000fe20000000000 */
[----:B------:R-:W-:Y:S01]  /*e0f0*/  R2UR UR15, R15 ;  /* 0x000000000f0f72ca */ /* 0x000fe200000e0000 */
[----:B------:R-:W-:Y:S01]  /*e100*/  IMAD.MOV.U32 R15, RZ, RZ, 0x40000040 ;  /* 0x40000040ff0f7424 */ /* 0x000fe200078e00ff */
[----:B0-----:R-:W-:Y:S02]  /*e110*/  SHF.R.U32.HI R21, RZ, 0x7, R154 ;  /* 0x00000007ff157819 */ /* 0x001fe4000001169a */
[----:B------:R-:W-:Y:S01]  /*e120*/  ISETP.GE.U32.AND P3, PT, R154, 0x180, PT ;  /* 0x000001809a00780c */ /* 0x000fe20003f66070 */
[----:B------:R-:W-:Y:S02]  /*e130*/  WARPGROUP.DEPBAR.LE gsb0, 0x0 ;  /* 0x00008000000079c5 */ /* 0x000fe40000010000 */
        /* <DEDUP_REMOVED lines=47> */
.L_x_14508:
[----:B------:R-:W2:Y:S01]  /*e430*/  LDL R14, [R1+0x28] ;  /* 0x00002800010e7983 */ /* 0x000ea20000100800 */
[----:B------:R-:W1:Y:S03]  /*e440*/  @P1 LDC R15, c[0x0][0x44c] ;  /* 0x00011300ff0f1b82 */ /* 0x000e660000000800 */
[----:B0-----:R-:W2:Y:S04]  /*e450*/  LDL R8, [R1+0x34] ;  /* 0x0000340001087983 */ /* 0x001ea80000100800 */
[----:B------:R-:W3:Y:S01]  /*e460*/  LDL R126, [R1+0x8] ;  /* 0x00000800017e7983 */ /* 0x000ee20000100800 */
[----:B------:R-:W0:Y:S03]  /*e470*/  @P1 LDC R9, c[0x0][0x450] ;  /* 0x00011400ff091b82 */ /* 0x000e260000000800 */
[----:B------:R-:W3:Y:S01]  /*e480*/  LDL R125, [R1] ;  /* 0x00000000017d7983 */ /* 0x000ee20000100800 */
        /* <DEDUP_REMOVED lines=93> */
[----:B------:R-:W-:Y:S01]  /*ea60*/  IMAD R56, R5, 0x8, R2 ;  /* 0x0000000805387824 */ /* 0x000fe200078e0202 */
[----:B------:R-:W-:Y:S01]  /*ea70*/  IADD3 R121, -R155, 0x1, -R84 ;  /* 0x000000019b797810 */ /* 0x000fe20007ffe954 */
[----:B------:R-:W1:Y:S02]  /*ea80*/  MUFU.TANH R9, R9 ;  /* 0x0000000900097308 */ /* 0x000e640000002400 */
[----:B------:R-:W-:Y:S02]  /*ea90*/  VIADD R56, R56, 0x16840 ;  /* 0x0001684038387836 */ /* 0x000fe40000000000 */
[----:B------:R-:W-:Y:S01]  /*eaa0*/  IMAD.U32 R57, RZ, RZ, UR38 ;  /* 0x00000026ff397e24 */ /* 0x000fe2000f8e00ff */
[----:B---3--:R-:W-:-:S03]  /*eab0*/  IADD3 R121, -R125, R121, R126 ;  /* 0x000000797d797210 */ /* 0x008fc60007ffe17e */
[----:B------:R-:W2:Y:S01]  /*eac0*/  MUFU.TANH R14, R14 ;  /* 0x0000000e000e7308 */ /* 0x000ea20000002400 */
[----:B------:R-:W-:-:S07]  /*ead0*/  PRMT R56, R57, 0x654, R56 ;  /* 0x0000065439387816 */ /* 0x000fce0000000038 */
[----:B------:R-:W3:Y:S01]  /*eae0*/  MUFU.TANH R15, R15 ;  /* 0x0000000f000f7308 */ /* 0x000ee20000002400 */
[C---:B------:R-:W-:Y:S01]  /*eaf0*/  VIADD R122, R121.reuse, UR28 ;  /* 0x0000001c797a7c36 */ /* 0x040fe20008000000 */
        /* <DEDUP_REMOVED lines=36> */
[----:B------:R-:W1:Y:S08]  /*ed40*/  MUFU.TANH R80, R80 ;  /* 0x0000005000507308 */ /* 0x000e700000002400 */
[----:B------:R-:W1:Y:S01]  /*ed50*/  MUFU.TANH R82, R82 ;  /* 0x0000005200527308 */ /* 0x000e620000002400 */
[----:B------:R-:W-:-:S02]  /*ed60*/  VIADD R121, R121, UR31 ;  /* 0x0000001f79797c36 */ /* 0x000fc40008000000 */
[--C-:B0-----:R-:W-:Y:S02]  /*ed70*/  IMAD.IADD R120, R122, 0x1, R123.reuse ;  /* 0x000000017a787824 */ /* 0x101fe400078e027b */
[----:B------:R-:W-:Y:S01]  /*ed80*/  IMAD.IADD R87, R121, 0x1, R123 ;  /* 0x0000000179577824 */ /* 0x000fe200078e027b */
[----:B--234-:R-:W-:Y:S06]  /*ed90*/  @!P2 BRA `(.L_x_14509) ;  /* 0x000000000058a947 */ /* 0x01cfec0003800000 */
        /* <DEDUP_REMOVED lines=12> */
.L_x_14511:
[----:B------:R-:W-:-:S05]  /*ee60*/  IMAD.U32 R124, RZ, RZ, UR8 ;  /* 0x00000008ff7c7e24 */ /* 0x000fca000f8e00ff */
[----:B------:R-:W-:-:S13]  /*ee70*/  ISETP.NE.AND P3, PT, R124, 0x1, PT ;  /* 0x000000017c00780c */ /* 0x000fda0003f65270 */
[----:B------:R-:W0:Y:S02]  /*ee80*/  @P3 LDC.64 R56, c[0x0][0x9e8] ;  /* 0x00027a00ff383b82 */ /* 0x000e240000000a00 */
[----:B0-----:R-:W-:-:S05]  /*ee90*/  @P3 IMAD.HI.U32 R56, R123, R56, RZ ;  /* 0x000000387b383227 */ /* 0x001fca00078e00ff */
[----:B------:R-:W-:-:S07]  /*eea0*/  @P3 SHF.R.U32.HI R123, RZ, R57, R56 ;  /* 0x00000039ff7b3219 */ /* 0x000fce0000011638 */
.L_x_14512:
[----:B------:R-:W-:Y:S05]  /*eeb0*/  BSYNC B0 ;  /* 0x0000000000007941 */ /* 0x000fea0003800000 */
.L_x_14510:
[----:B------:R-:W-:-:S04]  /*eec0*/  IMAD R123, R123, R124, -R84 ;  /* 0x0000007c7b7b7224 */ /* 0x000fc800078e0a54 */
[----:B------:R-:W-:-:S05]  /*eed0*/  IMAD.IADD R123, R123, 0x1, -R155 ;  /* 0x000000017b7b7824 */ /* 0x000fca00078e0a9b */
[----:B------:R-:W-:Y:S02]  /*eee0*/  VIMNMX R87, R87, R123, !PT ;  /* 0x0000007b57577248 */ /* 0x000fe40007fe0100 */
[----:B------:R-:W-:-:S07]  /*eef0*/  VIADDMNMX R120, R123, R124, R120, PT ;  /* 0x0000007c7b787246 */ /* 0x000fce0003800178 */
.L_x_14509:
[----:B------:R-:W-:Y:S01]  /*ef00*/  ISETP.GT.AND P3, PT, R0, -0x1, PT ;  /* 0xffffffff0000780c */ /* 0x000fe20003f64270 */
[----:B------:R-:W0:Y:S03]  /*ef10*/  SHFL.IDX PT, R8, R8, 0x1, 0x1c1f ;  /* 0x003c1f0008087f89 */ /* 0x000e2600000e0000 */
[C---:B------:R-:W-:Y:S02]  /*ef20*/  ISETP.GT.AND P5, PT, R87.reuse, RZ, P3 ;  /* 0x000000ff5700720c */ /* 0x040fe40001fa4270 */
[----:B------:R-:W-:Y:S02]  /*ef30*/  ISETP.GT.AND P4, PT, R87, 0x1, P3 ;  /* 0x000000015700780c */ /* 0x000fe40001f84270 */
[C---:B------:R-:W-:Y:S02]  /*ef40*/  ISETP.LT.OR P5, PT, R120.reuse, 0x1, P5 ;  /* 0x000000017800780c */ /* 0x040fe40002fa1670 */
[----:B------:R-:W-:-:S02]  /*ef50*/  ISETP.LT.OR P4, PT, R120, 0x2, P4 ;  /* 0x000000027800780c */ /* 0x000fc40002781670 */
[----:B-1----:R-:W-:Y:S02]  /*ef60*/  FSEL R9, R9, -INF , !P5 ;  /* 0xff80000009097808 */ /* 0x002fe40006800000 */
[----:B------:R-:W-:Y:S02]  /*ef70*/  FSEL R14, R14, -INF , !P4 ;  /* 0xff8000000e0e7808 */ /* 0x000fe40006000000 */
[C---:B------:R-:W-:Y:S02]  /*ef80*/  ISETP.GT.AND P5, PT, R87.reuse, 0x8, P3 ;  /* 0x000000085700780c */ /* 0x040fe40001fa4270 */
[----:B------:R-:W-:Y:S02]  /*ef90*/  ISETP.GT.AND P4, PT, R87, 0x9, P3 ;  /* 0x000000095700780c */ /* 0x000fe40001f84270 */
[C---:B------:R-:W-:Y:S02]  /*efa0*/  ISETP.LT.OR P5, PT, R120.reuse, 0x9, P5 ;  /* 0x000000097800780c */ /* 0x040fe40002fa1670 */
[----:B------:R-:W-:-:S02]  /*efb0*/  ISETP.LT.OR P4, PT, R120, 0xa, P4 ;  /* 0x0000000a7800780c */ /* 0x000fc40002781670 */
[----:B------:R-:W-:Y:S01]  /*efc0*/  FSEL R24, R24, -INF , !P5 ;  /* 0xff80000018187808 */ /* 0x000fe20006800000 */
[--C-:B0-----:R-:W-:Y:S01]  /*efd0*/  IMAD.IADD R122, R122, 0x1, R8.reuse ;  /* 0x000000017a7a7824 */ /* 0x101fe200078e0208 */
        /* <DEDUP_REMOVED lines=99> */
.L_x_14515:
[----:B------:R-:W-:-:S05]  /*f610*/  IMAD.U32 R87, RZ, RZ, UR8 ;  /* 0x00000008ff577e24 */ /* 0x000fca000f8e00ff */
[----:B------:R-:W-:-:S13]  /*f620*/  ISETP.NE.AND P4, PT, R87, 0x1, PT ;  /* 0x000000015700780c */ /* 0x000fda0003f85270 */
[----:B------:R-:W0:Y:S02]  /*f630*/  @P4 LDC.64 R28, c[0x0][0x9e8] ;  /* 0x00027a00ff1c4b82 */ /* 0x000e240000000a00 */
[----:B0-----:R-:W-:-:S05]  /*f640*/  @P4 IMAD.HI.U32 R28, R8, R28, RZ ;  /* 0x0000001c081c4227 */ /* 0x001fca00078e00ff */
[----:B------:R-:W-:-:S07]  /*f650*/  @P4 SHF.R.U32.HI R8, RZ, R29, R28 ;  /* 0x0000001dff084219 */ /* 0x000fce000001161c */
.L_x_14516:
[----:B------:R-:W-:Y:S05]  /*f660*/  BSYNC B0 ;  /* 0x0000000000007941 */ /* 0x000fea0003800000 */
.L_x_14514:
[----:B------:R-:W-:-:S04]  /*f670*/  IMAD R8, R8, R87, -R84 ;  /* 0x0000005708087224 */ /* 0x000fc800078e0a54 */
[----:B------:R-:W-:-:S05]  /*f680*/  IMAD.IADD R8, R8, 0x1, -R155 ;  /* 0x0000000108087824 */ /* 0x000fca00078e0a9b */
[----:B------:R-:W-:Y:S02]  /*f690*/  VIADDMNMX R122, R8, R87, R122, PT ;  /* 0x00000057087a7246 */ /* 0x000fe4000380017a */
[----:B------:R-:W-:-:S07]  /*f6a0*/  VIMNMX R121, R121, R8, !PT ;  /* 0x0000000879797248 */ /* 0x000fce0007fe0100 */
.L_x_14513:
        /* <DEDUP_REMOVED lines=25> */
[----:B------:R-:W-:Y:S02]  /*f840*/  ISETP.GT.AND P5, PT, R121, 0x21, P3 ;  /* 0x000000217900780c */ /* 0x000fe40001fa4270 */
[----:B------:R-:W-:Y:S02]  /*f850*/  FMNMX.FTZ R8, R44, R29, !PT ;  /* 0x0000001d2c087209 */ /* 0x000fe40007810000 */
[----:B------:R-:W-:Y:S02]  /*f860*/  ISETP.LT.OR P5, PT, R122, 0x22, P5 ;  /* 0x000000227a00780c */ /* 0x000fe40002fa1670 */
[----:B------:R-:W-:Y:S02]  /*f870*/  FMNMX.FTZ R29, R45, R8, !PT ;  /* 0x000000082d1d7209 */ /* 0x000fe40007810000 */
[----:B------:R-:W-:Y:S02]  /*f880*/  FSEL R39, R39, -INF , !P5 ;  /* 0xff80000027277808 */ /* 0x000fe40006800000 */
[----:B------:R-:W-:-:S02]  /*f890*/  FMNMX.FTZ R8, R48, R29, !PT ;  /* 0x0000001d30087209 */ /* 0x000fc40007810000 */
[----:B------:R-:W-:Y:S02]  /*f8a0*/  ISETP.GT.AND P5, PT, R121, 0x29, P3 ;  /* 0x000000297900780c */ /* 0x000fe40001fa4270 */
[----:B------:R-:W-:Y:S02]  /*f8b0*/  FMNMX.FTZ R29, R49, R8, !PT ;  /* 0x00000008311d7209 */ /* 0x000fe40007810000 */
[----:B------:R-:W-:Y:S02]  /*f8c0*/  ISETP.LT.OR P5, PT, R122, 0x2a, P5 ;  /* 0x0000002a7a00780c */ /* 0x000fe40002fa1670 */
[----:B------:R-:W-:Y:S02]  /*f8d0*/  FMNMX.FTZ R8, R52, R29, !PT ;  /* 0x0000001d34087209 */ /* 0x000fe40007810000 */
[----:B------:R-:W-:Y:S02]  /*f8e0*/  FSEL R43, R43, -INF , !P5 ;  /* 0xff8000002b2b7808 */ /* 0x000fe40006800000 */
[----:B------:R-:W-:-:S02]  /*f8f0*/  ISETP.GT.AND P5, PT, R121, 0x31, P3 ;  /* 0x000000317900780c */ /* 0x000fc40001fa4270 */
[----:B------:R-:W-:Y:S02]  /*f900*/  FMNMX.FTZ R29, R53, R8, !PT ;  /* 0x00000008351d7209 */ /* 0x000fe40007810000 */
[----:B------:R-:W-:Y:S02]  /*f910*/  ISETP.LT.OR P5, PT, R122, 0x32, P5 ;  /* 0x000000327a00780c */ /* 0x000fe40002fa1670 */
[----:B------:R-:W-:Y:S02]  /*f920*/  FMNMX.FTZ R8, R58, R29, !PT ;  /* 0x0000001d3a087209 */ /* 0x000fe40007810000 */
[----:B------:R-:W-:Y:S02]  /*f930*/  FSEL R47, R47, -INF , !P5 ;  /* 0xff8000002f2f7808 */ /* 0x000fe40006800000 */
[----:B------:R-:W-:Y:S02]  /*f940*/  ISETP.GT.AND P5, PT, R121, 0x39, P3 ;  /* 0x000000397900780c */ /* 0x000fe40001fa4270 */
[----:B------:R-:W-:-:S02]  /*f950*/  FMNMX.FTZ R8, R59, R8, !PT ;  /* 0x000000083b087209 */ /* 0x000fc40007810000 */
[----:B------:R-:W-:Y:S02]  /*f960*/  ISETP.LT.OR P5, PT, R122, 0x3a, P5 ;  /* 0x0000003a7a00780c */ /* 0x000fe40002fa1670 */
[----:B------:R-:W-:Y:S02]  /*f970*/  FMNMX.FTZ R8, R62, R8, !PT ;  /* 0x000000083e087209 */ /* 0x000fe40007810000 */
[----:B------:R-:W-:Y:S02]  /*f980*/  FSEL R51, R51, -INF , !P5 ;  /* 0xff80000033337808 */ /* 0x000fe40006800000 */
[----:B------:R-:W-:Y:S02]  /*f990*/  ISETP.GT.AND P5, PT, R121, 0x41, P3 ;  /* 0x000000417900780c */ /* 0x000fe40001fa4270 */
[----:B------:R-:W-:Y:S02]  /*f9a0*/  FMNMX.FTZ R29, R63, R8, !PT ;  /* 0x000000083f1d7209 */ /* 0x000fe40007810000 */
[----:B------:R-:W-:-:S02]  /*f9b0*/  ISETP.LT.OR P5, PT, R122, 0x42, P5 ;  /* 0x000000427a00780c */ /* 0x000fc40002fa1670 */
[----:B------:R-:W-:Y:S02]  /*f9c0*/  FMNMX.FTZ R8, R66, R29, !PT ;  /* 0x0000001d42087209 */ /* 0x000fe40007810000 */
[----:B------:R-:W-:Y:S02]  /*f9d0*/  FSEL R55, R55, -INF , !P5 ;  /* 0xff80000037377808 */ /* 0x000fe40006800000 */
[----:B------:R-:W-:Y:S02]  /*f9e0*/  FMNMX.FTZ R29, R67, R8, !PT ;  /* 0x00000008431d7209 */ /* 0x000fe40007810000 */
[----:B------:R-:W-:Y:S02]  /*f9f0*/  ISETP.GT.AND P5, PT, R121, 0x49, P3 ;  /* 0x000000497900780c */ /* 0x000fe40001fa4270 */
[----:B------:R-:W-:Y:S02]  /*fa00*/  FMNMX.FTZ R8, R70, R29, !PT ;  /* 0x0000001d46087209 */ /* 0x000fe40007810000 */
[----:B------:R-:W-:-:S02]  /*fa10*/  ISETP.LT.OR P5, PT, R122, 0x4a, P5 ;  /* 0x0000004a7a00780c */ /* 0x000fc40002fa1670 */
[----:B------:R-:W-:Y:S02]  /*fa20*/  FMNMX.FTZ R29, R71, R8, !PT ;  /* 0x00000008471d7209 */ /* 0x000fe40007810000 */
[----:B------:R-:W-:Y:S02]  /*fa30*/  FSEL R61, R61, -INF , !P5 ;  /* 0xff8000003d3d7808 */ /* 0x000fe40006800000 */
[----:B------:R-:W-:Y:S02]  /*fa40*/  ISETP.GT.AND P5, PT, R121, 0x51, P3 ;  /* 0x000000517900780c */ /* 0x000fe40001fa4270 */
[----:B------:R-:W-:Y:S02]  /*fa50*/  FMNMX.FTZ R8, R74, R29, !PT ;  /* 0x0000001d4a087209 */ /* 0x000fe40007810000 */
[----:B------:R-:W-:Y:S02]  /*fa60*/  ISETP.LT.OR P5, PT, R122, 0x52, P5 ;  /* 0x000000527a00780c */ /* 0x000fe40002fa1670 */
[----:B------:R-:W-:-:S02]  /*fa70*/  FMNMX.FTZ R29, R75, R8, !PT ;  /* 0x000000084b1d7209 */ /* 0x000fc40007810000 */
[----:B------:R-:W-:Y:S02]  /*fa80*/  FSEL R65, R65, -INF , !P5 ;  /* 0xff80000041417808 */ /* 0x000fe40006800000 */
        /* <DEDUP_REMOVED lines=9> */
[----:B------:R-:W-:Y:S02]  /*fb20*/  ISETP.GT.AND P4, PT, R121, 0x8, P3 ;  /* 0x000000087900780c */ /* 0x000fe40001f84270 */
[----:B------:R-:W-:Y:S01]  /*fb30*/  FSEL R73, R73, -INF , !P5 ;  /* 0xff80000049497808 */ /* 0x000fe20006800000 */
[----:B------:R-:W0:Y:S01]  /*fb40*/  SHFL.BFLY PT, R29, R8, 0x2, 0x1f ;  /* 0x0c401f00081d7f89 */ /* 0x000e2200000e0000 */
[----:B------:R-:W-:-:S02]  /*fb50*/  ISETP.GT.AND P5, PT, R121, 0x69, P3 ;  /* 0x000000697900780c */ /* 0x000fc40001fa4270 */
[C---:B------:R-:W-:Y:S02]  /*fb60*/  ISETP.LT.OR P4, PT, R122.reuse, 0x9, P4 ;  /* 0x000000097a00780c */ /* 0x040fe40002781670 */
[----:B------:R-:W-:Y:S02]  /*fb70*/  ISETP.LT.OR P5, PT, R122, 0x6a, P5 ;  /* 0x0000006a7a00780c */ /* 0x000fe40002fa1670 */
[----:B------:R-:W-:Y:S02]  /*fb80*/  FSEL R26, R26, -INF , !P4 ;  /* 0xff8000001a1a7808 */ /* 0x000fe40006000000 */
[----:B------:R-:W-:Y:S02]  /*fb90*/  ISETP.GT.AND P4, PT, R121, 0x10, P3 ;  /* 0x000000107900780c */ /* 0x000fe40001f84270 */
[----:B------:R-:W-:Y:S02]  /*fba0*/  FSEL R77, R77, -INF , !P5 ;  /* 0xff8000004d4d7808 */ /* 0x000fe40006800000 */
[----:B------:R-:W-:-:S02]  /*fbb0*/  ISETP.GT.AND P5, PT, R121, RZ, P3 ;  /* 0x000000ff7900720c */ /* 0x000fc40001fa4270 */
[C---:B------:R-:W-:Y:S02]  /*fbc0*/  ISETP.LT.OR P4, PT, R122.reuse, 0x11, P4 ;  /* 0x000000117a00780c */ /* 0x040fe40002781670 */
[----:B------:R-:W-:Y:S02]  /*fbd0*/  ISETP.LT.OR P5, PT, R122, 0x1, P5 ;  /* 0x000000017a00780c */ /* 0x000fe40002fa1670 */
[----:B------:R-:W-:Y:S02]  /*fbe0*/  FSEL R30, R30, -INF , !P4 ;  /* 0xff8000001e1e7808 */ /* 0x000fe40006000000 */
[----:B------:R-:W-:Y:S02]  /*fbf0*/  ISETP.GT.AND P4, PT, R121, 0x18, P3 ;  /* 0x000000187900780c */ /* 0x000fe40001f84270 */
[----:B------:R-:W-:Y:S02]  /*fc00*/  FSEL R15, R15, -INF , !P5 ;  /* 0xff8000000f0f7808 */ /* 0x000fe40006800000 */
[----:B------:R-:W-:-:S02]  /*fc10*/  ISETP.LT.OR P4, PT, R122, 0x19, P4 ;  /* 0x000000197a00780c */ /* 0x000fc40002781670 */
[----:B------:R-:W-:Y:S02]  /*fc20*/  FMNMX.FTZ R84, R15, R12, !PT ;  /* 0x0000000c0f547209 */ /* 0x000fe40007810000 */
[----:B0-----:R-:W-:Y:S02]  /*fc30*/  FMNMX.FTZ R28, R8, R29, !PT ;  /* 0x0000001d081c7209 */ /* 0x001fe40007810000 */
[----:B------:R-:W-:Y:S02]  /*fc40*/  FSEL R34, R34, -INF , !P4 ;  /* 0xff80000022227808 */ /* 0x000fe40006000000 */
[----:B------:R-:W-:Y:S02]  /*fc50*/  FMNMX.FTZ R29, R21, R84, !PT ;  /* 0x00000054151d7209 */ /* 0x000fe40007810000 */
        /* <DEDUP_REMOVED lines=41> */
[----:B------:R-:W-:Y:S02]  /*fef0*/  FMNMX.FTZ R29, R61, R8, !PT ;  /* 0x000000083d1d7209 */ /* 0x000fe40007810000 */
[----:B------:R-:W-:Y:S02]  /*ff00*/  ISETP.GT.AND P4, PT, R121, 0x60, P3 ;  /* 0x000000607900780c */ /* 0x000fe40001f84270 */
[----:B------:R-:W-:-:S02]  /*ff10*/  FMNMX.FTZ R8, R64, R29, !PT ;  /* 0x0000001d40087209 */ /* 0x000fc40007810000 */
[----:B------:R-:W-:Y:S01]  /*ff20*/  ISETP.LT.OR P4, PT, R122, 0x61, P4 ;  /* 0x000000617a00780c */ /* 0x000fe20002781670 */
[----:B------:R-:W0:Y:S01]  /*ff30*/  SHFL.BFLY PT, R29, R28, 0x1, 0x1f ;  /* 0x0c201f001c1d7f89 */ /* 0x000e2200000e0000 */
        /* <DEDUP_REMOVED lines=12> */
[C---:B------:R-:W-:Y:S02]  /*10000*/  ISETP.GT.AND P4, PT, R121.reuse, 0x71, P3 ;  /* 0x000000717900780c */ /* 0x040fe40001f84270 */
[----:B------:R-:W-:Y:S02]  /*10010*/  FMNMX.FTZ R84, R76, R87, !PT ;  /* 0x000000574c547209 */ /* 0x000fe40007810000 */
[----:B0-----:R-:W-:Y:S02]  /*10020*/  FMNMX.FTZ R8, R28, R29, !PT ;  /* 0x0000001d1c087209 */ /* 0x001fe40007810000 */
[----:B------:R-:W-:Y:S02]  /*10030*/  ISETP.GT.AND P5, PT, R121, 0x78, P3 ;  /* 0x000000787900780c */ /* 0x000fe40001fa4270 */
[----:B------:R-:W-:Y:S01]  /*10040*/  ISETP.LT.OR P4, PT, R122, 0x72, P4 ;  /* 0x000000727a00780c */ /* 0x000fe20002781670 */
[----:B------:R-:W-:Y:S01]  /*10050*/  FMUL.FTZ R28, R8, UR30 ;  /* 0x0000001e081c7c20 */ /* 0x000fe20008410000 */
[----:B------:R-:W-:-:S02]  /*10060*/  FMNMX.FTZ R29, R77, R84, !PT ;  /* 0x000000544d1d7209 */ /* 0x000fc40007810000 */
[----:B------:R-:W-:Y:S02]  /*10070*/  ISETP.GT.AND P3, PT, R121, 0x79, P3 ;  /* 0x000000797900780c */ /* 0x000fe40001f64270 */
[----:B------:R-:W-:Y:S02]  /*10080*/  ISETP.LT.OR P5, PT, R122, 0x79, P5 ;  /* 0x000000797a00780c */ /* 0x000fe40002fa1670 */
[----:B------:R-:W-:Y:S02]  /*10090*/  FSEL R81, R81, -INF , !P4 ;  /* 0xff80000051517808 */ /* 0x000fe40006000000 */
[----:B------:R-:W-:Y:S02]  /*100a0*/  FMNMX.FTZ R84, R80, R29, !PT ;  /* 0x0000001d50547209 */ /* 0x000fe40007810000 */
[----:B------:R-:W-:Y:S02]  /*100b0*/  ISETP.LT.OR P3, PT, R122, 0x7a, P3 ;  /* 0x0000007a7a00780c */ /* 0x000fe40001f61670 */
[----:B------:R-:W-:-:S02]  /*100c0*/  FSEL R85, R85, -INF , !P5 ;  /* 0xff80000055557808 */ /* 0x000fc40006800000 */
[----:B------:R-:W-:Y:S02]  /*100d0*/  FMNMX.FTZ R84, R81, R84, !PT ;  /* 0x0000005451547209 */ /* 0x000fe40007810000 */
[----:B------:R-:W-:Y:S02]  /*100e0*/  FSETP.NEU.FTZ.AND P4, PT, R8, -INF , PT ;  /* 0xff8000000800780b */ /* 0x000fe40003f9d000 */
[----:B------:R-:W-:Y:S02]  /*100f0*/  FSEL R86, R86, -INF , !P3 ;  /* 0xff80000056567808 */ /* 0x000fe40005800000 */
[----:B------:R-:W-:Y:S02]  /*10100*/  FMNMX.FTZ R29, R85, R84, !PT ;  /* 0x00000054551d7209 */ /* 0x000fe40007810000 */
[----:B------:R-:W-:Y:S02]  /*10110*/  FSEL R28, R28, RZ, P4 ;  /* 0x000000ff1c1c7208 */ /* 0x000fe40002000000 */
[----:B------:R-:W-:-:S02]  /*10120*/  FMNMX.FTZ R29, R86, R29, !PT ;  /* 0x0000001d561d7209 */ /* 0x000fc40007810000 */
[----:B------:R-:W-:Y:S01]  /*10130*/  FSEL R84, R8, RZ, P4 ;  /* 0x000000ff08547208 */ /* 0x000fe20002000000 */
        /* <DEDUP_REMOVED lines=32> */
[----:B------:R0:W-:Y:S01]  /*10340*/  MUFU.EX2 R148, R9 ;  /* 0x0000000900947308 */ /* 0x0001e20000000800 */
[----:B------:R-:W0:Y:S01]  /*10350*/  SHFL.BFLY PT, R83, R29, 0x2, 0x1f ;  /* 0x0c401f001d537f89 */ /* 0x000e2200000e0000 */
[----:B------:R-:W-:-:S06]  /*10360*/  FADD.FTZ R13, -R84, R13 ;  /* 0x0000000d540d7221 */ /* 0x000fcc0000010100 */
        /* <DEDUP_REMOVED lines=15> */
[----:B------:R-:W-:Y:S01]  /*10460*/  FADD.FTZ R87, -R87, R12 ;  /* 0x0000000c57577221 */ /* 0x000fe20000010100 */
[----:B------:R-:W-:Y:S01]  /*10470*/  FMUL.FTZ R12, R13, UR30 ;  /* 0x0000001e0d0c7c20 */ /* 0x000fe20008410000 */
[--C-:B------:R-:W-:Y:S01]  /*10480*/  FFMA.FTZ R149, R15, UR30, -R120.reuse ;  /* 0x0000001e0f957c23 */ /* 0x100fe20008010878 */
[--C-:B------:R-:W-:Y:S01]  /*10490*/  FFMA.FTZ R84, R21, UR30, -R120.reuse ;  /* 0x0000001e15547c23 */ /* 0x100fe20008010878 */
[----:B------:R-:W-:Y:S01]  /*104a0*/  FMUL.FTZ R13, R87, UR30 ;  /* 0x0000001e570d7c20 */ /* 0x000fe20008410000 */
        /* <DEDUP_REMOVED lines=38> */
[----:B------:R-:W-:-:S04]  /*10710*/  FFMA.FTZ R31, R86, UR30, -R120 ;  /* 0x0000001e561f7c23 */ /* 0x000fc80008010878 */
        /* <DEDUP_REMOVED lines=114> */
.L_x_14517:
[----:B------:R-:W2:Y:S01]  /*10e40*/  LDL R47, [R1+0x1c] ;  /* 0x00001c00012f7983 */ /* 0x000ea20000100800 */
[----:B------:R-:W-:Y:S02]  /*10e50*/  IMAD R19, R19, 0x8, R2 ;  /* 0x0000000813137824 */ /* 0x000fe400078e0202 */
[-C--:B------:R-:W-:Y:S01]  /*10e60*/  FMUL.FTZ R88, R88, R12.reuse ;  /* 0x0000000c58587220 */ /* 0x080fe20000410000 */
[----:B------:R-:W-:Y:S02]  /*10e70*/  IMAD.U32 R50, RZ, RZ, UR38 ;  /* 0x00000026ff327e24 */ /* 0x000fe4000f8e00ff */
[-C--:B------:R-:W-:Y:S01]  /*10e80*/  FMUL.FTZ R89, R89, R12.reuse ;  /* 0x0000000c59597220 */ /* 0x080fe20000410000 */
        /* <DEDUP_REMOVED lines=69> */
[C---:B--2---:R-:W-:Y:S01]  /*112e0*/  ISETP.GT.AND P3, PT, R0.reuse, R47, PT ;  /* 0x0000002f0000720c */ /* 0x044fe20003f64270 */
[----:B------:R-:W-:-:S12]  /*112f0*/  VIADD R0, R0, 0xffffffff ;  /* 0xffffffff00007836 */ /* 0x000fd80000000000 */
[----:B------:R-:W-:Y:S05]  /*11300*/  @P3 BRA `(.L_x_14518) ;  /* 0xffffffc800103947 */ /* 0x000fea000383ffff */
[----:B------:R-:W-:Y:S02]  /*11310*/  IMAD.MOV.U32 R12, RZ, RZ, R9 ;  /* 0x000000ffff0c7224 */ /* 0x000fe400078e0009 */
[----:B------:R-:W-:Y:S02]  /*11320*/  IMAD.MOV.U32 R13, RZ, RZ, R8 ;  /* 0x000000ffff0d7224 */ /* 0x000fe400078e0008 */
[----:B------:R-:W-:Y:S02]  /*11330*/  IMAD.MOV.U32 R19, RZ, RZ, R5 ;  /* 0x000000ffff137224 */ /* 0x000fe400078e0005 */
[----:B------:R-:W-:-:S07]  /*11340*/  IMAD.MOV.U32 R154, RZ, RZ, R20 ;  /* 0x000000ffff9a7224 */ /* 0x000fce00078e0014 */
.L_x_14498:
[----:B------:R-:W2:Y:S01]  /*11350*/  LDL R21, [R1+0x28] ;  /* 0x0000280001157983 */ /* 0x000ea20000100800 */
[----:B------:R-:W0:Y:S01]  /*11360*/  LDC R5, c[0x0][0x448] ;  /* 0x00011200ff057b82 */ /* 0x000e220000000800 */
[----:B------:R-:W-:Y:S02]  /*11370*/  ULDC UR12, c[0x0][0x9dc] ;  /* 0x00027700000c7ab9 */ /* 0x000fe40000000800 */
[----:B------:R-:W3:Y:S04]  /*11380*/  LDL R15, [R1] ;  /* 0x00000000010f7983 */ /* 0x000ee80000100800 */
[----:B------:R-:W3:Y:S01]  /*11390*/  LDL R14, [R1+0x8] ;  /* 0x00000800010e7983 */ /* 0x000ee20000100800 */
[----:B------:R-:W1:Y:S01]  /*113a0*/  LDC R20, c[0x0][0x9e4] ;  /* 0x00027900ff147b82 */ /* 0x000e620000000800 */
[----:B0-----:R-:W-:-:S02]  /*113b0*/  ISETP.NE.AND P4, PT, R5, 0x1, PT ;  /* 0x000000010500780c */ /* 0x001fc40003f85270 */
[----:B-1----:R-:W-:-:S11]  /*113c0*/  ISETP.GE.AND P5, PT, R20, 0x1, PT ;  /* 0x000000011400780c */ /* 0x002fd60003fa6270 */
[----:B------:R-:W0:Y:S08]  /*113d0*/  @P4 LDC R8, c[0x0][0x44c] ;  /* 0x00011300ff084b82 */ /* 0x000e300000000800 */
[----:B------:R-:W1:Y:S01]  /*113e0*/  @P4 LDC R9, c[0x0][0x450] ;  /* 0x00011400ff094b82 */ /* 0x000e620000000800 */
[----:B--2---:R-:W-:-:S04]  /*113f0*/  VIADD R5, R21, 0xbf ;  /* 0x000000bf15057836 */ /* 0x004fc80000000000 */
[----:B0-----:R-:W-:Y:S01]  /*11400*/  @P4 IMAD.HI.U32 R8, R5, R8, RZ ;  /* 0x0000000805084227 */ /* 0x001fe200078e00ff */
[----:B---3--:R-:W-:-:S04]  /*11410*/  IADD3 R14, R14, 0x1, -R15 ;  /* 0x000000010e0e7810 */ /* 0x008fc80007ffe80f */
        /* <DEDUP_REMOVED lines=14> */
.L_x_14521:
[----:B------:R-:W-:-:S13]  /*11500*/  ISETP.NE.AND P1, PT, R20, 0x1, PT ;  /* 0x000000011400780c */ /* 0x000fda0003f25270 */
[----:B------:R-:W0:Y:S02]  /*11510*/  @P1 LDC.64 R8, c[0x0][0x9e8] ;  /* 0x00027a00ff081b82 */ /* 0x000e240000000a00 */
[----:B0-----:R-:W-:-:S05]  /*11520*/  @P1 IMAD.HI.U32 R8, R5, R8, RZ ;  /* 0x0000000805081227 */ /* 0x001fca00078e00ff */
[----:B------:R-:W-:-:S07]  /*11530*/  @P1 SHF.R.U32.HI R5, RZ, R9, R8 ;  /* 0x00000009ff051219 */ /* 0x000fce0000011608 */
.L_x_14522:
[----:B------:R-:W-:Y:S05]  /*11540*/  BSYNC B0 ;  /* 0x0000000000007941 */ /* 0x000fea0003800000 */
.L_x_14520:
[----:B------:R-:W-:-:S05]  /*11550*/  IMAD R5, R5, R20, RZ ;  /* 0x0000001405057224 */ /* 0x000fca00078e02ff */
[----:B------:R-:W-:-:S07]  /*11560*/  VIMNMX R14, R14, R5, !PT ;  /* 0x000000050e0e7248 */ /* 0x000fce0007fe0100 */
.L_x_14519:
        /* <DEDUP_REMOVED lines=8> */
[----:B0-----:R-:W-:Y:S05]  /*115f0*/  @!P1 BRA `(.L_x_14523) ;  /* 0x0000002400ec9947 */ /* 0x001fea0003800000 */
[----:B------:R-:W-:Y:S02]  /*11600*/  IMAD.MOV.U32 R5, RZ, RZ, R12 ;  /* 0x000000ffff057224 */ /* 0x000fe400078e000c */
[----:B------:R-:W-:Y:S02]  /*11610*/  IMAD.MOV.U32 R14, RZ, RZ, R13 ;  /* 0x000000ffff0e7224 */ /* 0x000fe400078e000d */
[----:B------:R-:W-:Y:S02]  /*11620*/  IMAD.MOV.U32 R8, RZ, RZ, R154 ;  /* 0x000000ffff087224 */ /* 0x000fe400078e009a */
[----:B------:R-:W-:-:S07]  /*11630*/  IMAD.MOV.U32 R15, RZ, RZ, R19 ;  /* 0x000000ffff0f7224 */ /* 0x000fce00078e0013 */
.L_x_14535:
        /* <DEDUP_REMOVED lines=9> */
.L_x_14525:
        /* <DEDUP_REMOVED lines=8> */
.L_x_14526:
[----:B------:R-:W-:Y:S04]  /*11750*/  BSSY B0, `(.L_x_14524) ;  /* 0x0000004000007945 */ /* 0x000fe80003800000 */
[----:B-1----:R-:W-:Y:S05]  /*11760*/  @P2 BRA `(.L_x_14527) ;  /* 0x0000000000082947 */ /* 0x002fea0003800000 */
[----:B------:R-:W1:Y:S02]  /*11770*/  SYNCS.PHASECHK.TRANS64.TRYWAIT P2, [R9+URZ+0x16830], R12 ;  /* 0x0168300c090075a7 */ /* 0x000e64000804017f */
[----:B-1----:R-:W-:Y:S05]  /*11780*/  @!P2 BRA `(.L_x_14528) ;  /* 0x0000011c00eca947 */ /* 0x002fea0003800000 */
.L_x_14527:
[----:B------:R-:W-:Y:S05]  /*11790*/  BSYNC B0 ;  /* 0x0000000000007941 */ /* 0x000fea0003800000 */
.L_x_14524:
[----:B01----:R-:W2:Y:S01]  /*117a0*/  LDL R12, [R1+0x30] ;  /* 0x00003000010c7983 */ /* 0x003ea20000100800 */
[----:B------:R-:W-:Y:S01]  /*117b0*/  VIADD R19, R15, 0x1 ;  /* 0x000000010f137836 */ /* 0x000fe20000000000 */
[----:B------:R-:W0:Y:S04]  /*117c0*/  S2R R9, SR_TID.X ;  /* 0x0000000000097919 */ /* 0x000e280000002100 */
[----:B------:R-:W-:-:S04]  /*117d0*/  ISETP.NE.AND P2, PT, R19, 0x2, PT ;  /* 0x000000021300780c */ /* 0x000fc80003f45270 */
[----:B------:R-:W-:Y:S01]  /*117e0*/  SEL R19, R19, RZ, P2 ;  /* 0x000000ff13137207 */ /* 0x000fe20001000000 */
[----:B------:R-:W-:Y:S01]  /*117f0*/  IMAD.MOV.U32 R21, RZ, RZ, 0x40000040 ;  /* 0x40000040ff157424 */ /* 0x000fe200078e00ff */
[----:B------:R-:W-:Y:S05]  /*11800*/  WARPSYNC.ALL ;  /* 0x0000000000007948 */ /* 0x000fea0003800000 */
[----:B------:R-:W-:Y:S02]  /*11810*/  R2UR UR19, R21 ;  /* 0x00000000151372ca */ /* 0x000fe400000e0000 */
[----:B0-----:R-:W-:-:S05]  /*11820*/  SHF.R.U32.HI R9, RZ, 0x7, R9 ;  /* 0x00000007ff097819 */ /* 0x001fca0000011609 */
[----:B------:R-:W-:Y:S02]  /*11830*/  VIADD R9, R9, 0x8 ;  /* 0x0000000809097836 */ /* 0x000fe40000000000 */
[----:B------:R-:W-:Y:S01]  /*11840*/  IMAD.MOV.U32 R25, RZ, RZ, 0x40000040 ;  /* 0x40000040ff197424 */ /* 0x000fe200078e00ff */
[----:B------:R-:W-:Y:S02]  /*11850*/  R2UR UR12, R6 ;  /* 0x00000000060c72ca */ /* 0x000fe400000e0000 */
[----:B------:R-:W-:Y:S02]  /*11860*/  R2UR UR13, R7 ;  /* 0x00000000070d72ca */ /* 0x000fe400000e0000 */
[C---:B------:R-:W-:Y:S02]  /*11870*/  R2UR UR15, R25.reuse ;  /* 0x00000000190f72ca */ /* 0x040fe400000e0000 */
[----:B------:R-:W-:Y:S01]  /*11880*/  R2UR UR27, R25 ;  /* 0x00000000191b72ca */ /* 0x000fe200000e0000 */
        /* <DEDUP_REMOVED lines=33> */
.L_x_14530:
[----:B------:R-:W-:Y:S01]  /*11aa0*/  SHF.L.U32 R8, R8, 0x1f, RZ ;  /* 0x0000001f08087819 */ /* 0x000fe200000006ff */
[----:B------:R-:W-:-:S04]  /*11ab0*/  IMAD R9, R15, 0x8, R2 ;  /* 0x000000080f097824 */ /* 0x000fc800078e0202 */
[----:B------:R0:W1:Y:S01]  /*11ac0*/  SYNCS.PHASECHK.TRANS64.TRYWAIT P1, [R9+URZ+0x16850], R8 ;  /* 0x01685008090075a7 */ /* 0x000062000802017f */
[----:B------:R-:W-:Y:S05]  /*11ad0*/  @!P0 BRA `(.L_x_14531) ;  /* 0x0000000000048947 */ /* 0x000fea0003800000 */
[----:B------:R-:W-:Y:S01]  /*11ae0*/  BPT.TRAP 0x1 ;  /* 0x000000040000795c */ /* 0x000fe20000300000 */
.L_x_14531:
[----:B-1----:R-:W-:Y:S05]  /*11af0*/  @P1 BRA `(.L_x_14529) ;  /* 0x0000000000081947 */ /* 0x002fea0003800000 */
[----:B------:R-:W1:Y:S02]  /*11b00*/  SYNCS.PHASECHK.TRANS64.TRYWAIT P1, [R9+URZ+0x16850], R8 ;  /* 0x01685008090075a7 */ /* 0x000e64000802017f */
[----:B-1----:R-:W-:Y:S05]  /*11b10*/  @!P1 BRA `(.L_x_14532) ;  /* 0x0000011c001c9947 */ /* 0x002fea0003800000 */
.L_x_14529:
        /* <DEDUP_REMOVED lines=68> */
.L_x_14533:
[----:B0-----:R-:W-:Y:S01]  /*11f60*/  FMUL.FTZ R8, R24, UR11 ;  /* 0x0000000b18087c20 */ /* 0x001fe20008410000 */
[----:B------:R-:W-:Y:S01]  /*11f70*/  FMUL.FTZ R9, R25, UR11 ;  /* 0x0000000b19097c20 */ /* 0x000fe20008410000 */
[----:B------:R-:W-:Y:S01]  /*11f80*/  FMUL.FTZ R21, R28, UR11 ;  /* 0x0000000b1c157c20 */ /* 0x000fe20008410000 */
[----:B------:R-:W-:Y:S02]  /*11f90*/  IMAD R12, R19, 0x8, R2 ;  /* 0x00000008130c7824 */ /* 0x000fe400078e0202 */
        /* <DEDUP_REMOVED lines=70> */
[----:B------:R-:W-:-:S04]  /*12400*/  UMOV UR30, UR4 ;  /* 0x00000004001e7c82 */ /* 0x000fc80008000000 */
        /* <DEDUP_REMOVED lines=97> */
[----:B0-----:R-:W-:-:S05]  /*12a20*/  FMNMX.FTZ R12, R76, R81, !PT ;  /* 0x000000514c0c7209 */ /* 0x001fca0007810000 */
[----:B------:R-:W0:Y:S02]  /*12a30*/  SHFL.BFLY PT, R13, R12, 0x2, 0x1f ;  /* 0x0c401f000c0d7f89 */ /* 0x000e2400000e0000 */
[----:B------:R-:W3:Y:S01]  /*12a40*/  MUFU.TANH R65, R65 ;  /* 0x0000004100417308 */ /* 0x000ee20000002400 */
[----:B-1----:R-:W-:Y:S01]  /*12a50*/  FMNMX.FTZ R81, R61, R80, !PT ;  /* 0x000000503d517209 */ /* 0x002fe20007810000 */
[----:B------:R-:W-:-:S06]  /*12a60*/  FMUL.FTZ R80, R83, UR11 ;  /* 0x0000000b53507c20 */ /* 0x000fcc0008410000 */
[----:B------:R-:W1:Y:S01]  /*12a70*/  MUFU.TANH R66, R66 ;  /* 0x0000004200427308 */ /* 0x000e620000002400 */
[----:B--2---:R-:W-:-:S07]  /*12a80*/  FMNMX.FTZ R82, R62, R81, !PT ;  /* 0x000000513e527209 */ /* 0x004fce0007810000 */
[----:B------:R-:W2:Y:S01]  /*12a90*/  MUFU.TANH R69, R69 ;  /* 0x0000004500457308 */ /* 0x000ea20000002400 */
[----:B---3--:R-:W-:Y:S02]  /*12aa0*/  FMNMX.FTZ R81, R65, R82, !PT ;  /* 0x0000005241517209 */ /* 0x008fe40007810000 */
[----:B0-----:R-:W-:-:S05]  /*12ab0*/  FMNMX.FTZ R12, R12, R13, !PT ;  /* 0x0000000d0c0c7209 */ /* 0x001fca0007810000 */
[----:B------:R-:W0:Y:S01]  /*12ac0*/  MUFU.TANH R75, R75 ;  /* 0x0000004b004b7308 */ /* 0x000e220000002400 */
[----:B-1----:R-:W-:Y:S01]  /*12ad0*/  FMNMX.FTZ R82, R66, R81, !PT ;  /* 0x0000005142527209 */ /* 0x002fe20007810000 */
[----:B------:R-:W-:Y:S01]  /*12ae0*/  FMUL.FTZ R81, R86, UR11 ;  /* 0x0000000b56517c20 */ /* 0x000fe20008410000 */
[----:B------:R-:W1:Y:S05]  /*12af0*/  SHFL.BFLY PT, R13, R12, 0x1, 0x1f ;  /* 0x0c201f000c0d7f89 */ /* 0x000e6a00000e0000 */
[----:B------:R-:W3:Y:S01]  /*12b00*/  MUFU.TANH R77, R77 ;  /* 0x0000004d004d7308 */ /* 0x000ee20000002400 */
[----:B--2---:R-:W-:-:S07]  /*12b10*/  FMNMX.FTZ R82, R69, R82, !PT ;  /* 0x0000005245527209 */ /* 0x004fce0007810000 */
[----:B------:R-:W2:Y:S01]  /*12b20*/  MUFU.TANH R78, R78 ;  /* 0x0000004e004e7308 */ /* 0x000ea20000002400 */
[----:B0-----:R-:W-:Y:S01]  /*12b30*/  FMNMX.FTZ R84, R75, R82, !PT ;  /* 0x000000524b547209 */ /* 0x001fe20007810000 */
[----:B------:R-:W-:-:S06]  /*12b40*/  FMUL.FTZ R82, R87, UR11 ;  /* 0x0000000b57527c20 */ /* 0x000fcc0008410000 */
[----:B------:R-:W0:Y:S01]  /*12b50*/  MUFU.TANH R79, R79 ;  /* 0x0000004f004f7308 */ /* 0x000e220000002400 */
[----:B---3--:R-:W-:Y:S02]  /*12b60*/  FMNMX.FTZ R83, R77, R84, !PT ;  /* 0x000000544d537209 */ /* 0x008fe40007810000 */
[----:B-1----:R-:W-:-:S05]  /*12b70*/  FMNMX.FTZ R13, R12, R13, !PT ;  /* 0x0000000d0c0d7209 */ /* 0x002fca0007810000 */
[----:B------:R-:W1:Y:S01]  /*12b80*/  MUFU.TANH R80, R80 ;  /* 0x0000005000507308 */ /* 0x000e620000002400 */
[----:B--2---:R-:W-:Y:S01]  /*12b90*/  FMNMX.FTZ R84, R78, R83, !PT ;  /* 0x000000534e547209 */ /* 0x004fe20007810000 */
[----:B------:R-:W-:-:S04]  /*12ba0*/  FADD.FTZ R14, -R13, R14 ;  /* 0x0000000e0d0e7221 */ /* 0x000fc80000010100 */
[----:B------:R-:W-:Y:S02]  /*12bb0*/  FMUL.FTZ R14, R14, UR30 ;  /* 0x0000001e0e0e7c20 */ /* 0x000fe40008410000 */
[----:B------:R-:W2:Y:S01]  /*12bc0*/  MUFU.TANH R81, R81 ;  /* 0x0000005100517308 */ /* 0x000ea20000002400 */
[----:B0-----:R-:W-:-:S07]  /*12bd0*/  FMNMX.FTZ R83, R79, R84, !PT ;  /* 0x000000544f537209 */ /* 0x001fce0007810000 */
[----:B------:R-:W0:Y:S01]  /*12be0*/  MUFU.TANH R82, R82 ;  /* 0x0000005200527308 */ /* 0x000e220000002400 */
[----:B-1----:R-:W-:-:S07]  /*12bf0*/  FMNMX.FTZ R84, R80, R83, !PT ;  /* 0x0000005350547209 */ /* 0x002fce0007810000 */
[----:B------:R-:W-:Y:S01]  /*12c00*/  MUFU.EX2 R14, R14 ;  /* 0x0000000e000e7308 */ /* 0x000fe20000000800 */
[----:B--2---:R-:W-:-:S04]  /*12c10*/  FMNMX.FTZ R83, R81, R84, !PT ;  /* 0x0000005451537209 */ /* 0x004fc80007810000 */
[----:B0-----:R-:W-:-:S05]  /*12c20*/  FMNMX.FTZ R83, R82, R83, !PT ;  /* 0x0000005352537209 */ /* 0x001fca0007810000 */
[----:B------:R-:W0:Y:S02]  /*12c30*/  SHFL.BFLY PT, R84, R83, 0x2, 0x1f ;  /* 0x0c401f0053547f89 */ /* 0x000e2400000e0000 */
[----:B0-----:R-:W-:Y:S01]  /*12c40*/  FMNMX.FTZ R84, R83, R84, !PT ;  /* 0x0000005453547209 */ /* 0x001fe20007810000 */
[----:B------:R-:W-:-:S04]  /*12c50*/  FMUL.FTZ R83, R13, UR30 ;  /* 0x0000001e0d537c20 */ /* 0x000fc80008410000 */
[----:B------:R-:W0:Y:S01]  /*12c60*/  SHFL.BFLY PT, R85, R84, 0x1, 0x1f ;  /* 0x0c201f0054557f89 */ /* 0x000e2200000e0000 */
        /* <DEDUP_REMOVED lines=23> */
[----:B0-----:R-:W-:Y:S01]  /*12de0*/  FMNMX.FTZ R12, R84, R85, !PT ;  /* 0x00000055540c7209 */ /* 0x001fe20007810000 */
[--C-:B------:R-:W-:Y:S01]  /*12df0*/  FFMA.FTZ R85, R32, UR30, -R83.reuse ;  /* 0x0000001e20557c23 */ /* 0x100fe20008010853 */
[--C-:B------:R-:W-:Y:S01]  /*12e00*/  FFMA.FTZ R32, R48, UR30, -R83.reuse ;  /* 0x0000001e30207c23 */ /* 0x100fe20008010853 */
[--C-:B------:R-:W-:Y:S01]  /*12e10*/  FFMA.FTZ R84, R36, UR30, -R83.reuse ;  /* 0x0000001e24547c23 */ /* 0x100fe20008010853 */
[----:B------:R-:W-:Y:S01]  /*12e20*/  FFMA.FTZ R36, R40, UR30, -R83 ;  /* 0x0000001e28247c23 */ /* 0x000fe20008010853 */
[C---:B------:R-:W-:Y:S01]  /*12e30*/  FADD.FTZ R5, -R12.reuse, R5 ;  /* 0x000000050c057221 */ /* 0x040fe20000010100 */
[----:B------:R-:W-:Y:S01]  /*12e40*/  FMUL.FTZ R48, R12, UR30 ;  /* 0x0000001e0c307c20 */ /* 0x000fe20008410000 */
[----:B------:R-:W-:Y:S01]  /*12e50*/  MUFU.EX2 R87, R87 ;  /* 0x0000005700577308 */ /* 0x000fe20000000800 */
[----:B-1----:R-:W-:Y:S01]  /*12e60*/  FFMA.FTZ R4, R14, R4, R148 ;  /* 0x000000040e047223 */ /* 0x002fe20000010094 */
        /* <DEDUP_REMOVED lines=9> */
[----:B------:R-:W-:Y:S01]  /*12f00*/  FFMA.FTZ R139, R49, UR30, -R48 ;  /* 0x0000001e318b7c23 */ /* 0x000fe20008010830 */
[----:B--2---:R-:W-:Y:S01]  /*12f10*/  FADD.FTZ R49, R121, R4 ;  /* 0x0000000479317221 */ /* 0x004fe20000010000 */
        /* <DEDUP_REMOVED lines=28> */
[----:B-1----:R-:W-:Y:S01]  /*130e0*/  FADD.FTZ R4, R44, R3 ;  /* 0x000000032c047221 */ /* 0x002fe20000010000 */
[----:B------:R-:W-:Y:S01]  /*130f0*/  FFMA.FTZ R33, R82, UR30, -R48 ;  /* 0x0000001e52217c23 */ /* 0x000fe20008010830 */
[----:B------:R-:W-:Y:S01]  /*13100*/  FADD.FTZ R48, R150, R49 ;  /* 0x0000003196307221 */ /* 0x000fe20000010000 */
[--C-:B------:R-:W-:Y:S01]  /*13110*/  FFMA.FTZ R124, R67, UR30, -R83.reuse ;  /* 0x0000001e437c7c23 */ /* 0x100fe20008010853 */
[--C-:B------:R-:W-:Y:S01]  /*13120*/  FFMA.FTZ R21, R68, UR30, -R83.reuse ;  /* 0x0000001e44157c23 */ /* 0x100fe20008010853 */
[--C-:B------:R-:W-:Y:S01]  /*13130*/  FFMA.FTZ R126, R70, UR30, -R83.reuse ;  /* 0x0000001e467e7c23 */ /* 0x100fe20008010853 */
[----:B------:R-:W-:Y:S01]  /*13140*/  FADD.FTZ R3, R87, R48 ;  /* 0x0000003057037221 */ /* 0x000fe20000010000 */
[----:B------:R-:W1:Y:S01]  /*13150*/  MUFU.EX2 R144, R144 ;  /* 0x0000009000907308 */ /* 0x000e620000000800 */
[----:B--2---:R-:W-:Y:S01]  /*13160*/  FADD.FTZ R4, R151, R4 ;  /* 0x0000000497047221 */ /* 0x004fe20000010000 */
[--C-:B------:R-:W-:Y:S01]  /*13170*/  FFMA.FTZ R9, R71, UR30, -R83.reuse ;  /* 0x0000001e47097c23 */ /* 0x100fe20008010853 */
[--C-:B------:R-:W-:Y:S01]  /*13180*/  FFMA.FTZ R120, R72, UR30, -R83.reuse ;  /* 0x0000001e48787c23 */ /* 0x100fe20008010853 */
[--C-:B------:R-:W-:Y:S01]  /*13190*/  FFMA.FTZ R8, R73, UR30, -R83.reuse ;  /* 0x0000001e49087c23 */ /* 0x100fe20008010853 */
[--C-:B------:R-:W-:Y:S01]  /*131a0*/  FFMA.FTZ R122, R74, UR30, -R83.reuse ;  /* 0x0000001e4a7a7c23 */ /* 0x100fe20008010853 */
[----:B------:R-:W-:-:S02]  /*131b0*/  FFMA.FTZ R39, R76, UR30, -R83 ;  /* 0x0000001e4c277c23 */ /* 0x000fc40008010853 */
        /* <DEDUP_REMOVED lines=114> */
.L_x_14534:
[----:B------:R-:W2:Y:S01]  /*138e0*/  LDL R49, [R1+0x1c] ;  /* 0x00001c0001317983 */ /* 0x000ea20000100800 */
[----:B------:R-:W-:Y:S01]  /*138f0*/  LEA R15, R15, R2, 0x3 ;  /* 0x000000020f0f7211 */ /* 0x000fe200078e18ff */
[----:B------:R-:W-:Y:S01]  /*13900*/  IMAD.U32 R48, RZ, RZ, UR38 ;  /* 0x00000026ff307e24 */ /* 0x000fe2000f8e00ff */
[----:B------:R-:W-:Y:S01]  /*13910*/  F2FP.BF16.F32.PACK_AB R148, R121, R148 ;  /* 0x000000947994723e */ /* 0x000fe200000010ff */
[----:B------:R-:W-:Y:S01]  /*13920*/  FMUL.FTZ R88, R88, R14 ;  /* 0x0000000e58587220 */ /* 0x000fe20000410000 */
        /* <DEDUP_REMOVED lines=69> */
[C---:B--2---:R-:W-:Y:S01]  /*13d80*/  ISETP.GT.AND P1, PT, R0.reuse, R49, PT ;  /* 0x000000310000720c */ /* 0x044fe20003f24270 */
[----:B------:R-:W-:-:S12]  /*13d90*/  VIADD R0, R0, 0xffffffff ;  /* 0xffffffff00007836 */ /* 0x000fd80000000000 */
[----:B------:R-:W-:Y:S05]  /*13da0*/  @P1 BRA `(.L_x_14535) ;  /* 0xffffffd800241947 */ /* 0x000fea000383ffff */
.L_x_14523:
[----:B------:R-:W2:Y:S02]  /*13db0*/  LDL R5, [R1+0x3c] ;  /* 0x00003c0001057983 */ /* 0x000ea40000100800 */
[----:B--2---:R-:W-:-:S13]  /*13dc0*/  ISETP.GE.AND P1, PT, R0, R5, PT ;  /* 0x000000050000720c */ /* 0x004fda0003f26270 */
[----:B------:R-:W-:Y:S05]  /*13dd0*/  @!P1 BRA `(.L_x_14536) ;  /* 0x0000003800109947 */ /* 0x000fea0003800000 */
[----:B------:R-:W-:Y:S02]  /*13de0*/  IMAD.MOV.U32 R5, RZ, RZ, R12 ;  /* 0x000000ffff057224 */ /* 0x000fe400078e000c */
[----:B------:R-:W-:Y:S02]  /*13df0*/  IMAD.MOV.U32 R14, RZ, RZ, R13 ;  /* 0x000000ffff0e7224 */ /* 0x000fe400078e000d */
[----:B------:R-:W-:Y:S02]  /*13e00*/  IMAD.MOV.U32 R8, RZ, RZ, R154 ;  /* 0x000000ffff087224 */ /* 0x000fe400078e009a */
[----:B------:R-:W-:-:S07]  /*13e10*/  IMAD.MOV.U32 R15, RZ, RZ, R19 ;  /* 0x000000ffff0f7224 */ /* 0x000fce00078e0013 */
.L_x_14556:
        /* <DEDUP_REMOVED lines=9> */
.L_x_14538:
        /* <DEDUP_REMOVED lines=8> */
.L_x_14539:
[----:B------:R-:W-:Y:S04]  /*13f30*/  BSSY B0, `(.L_x_14537) ;  /* 0x0000004000007945 */ /* 0x000fe80003800000 */
[----:B-1----:R-:W-:Y:S05]  /*13f40*/  @P2 BRA `(.L_x_14540) ;  /* 0x0000000000082947 */ /* 0x002fea0003800000 */
[----:B------:R-:W1:Y:S02]  /*13f50*/  SYNCS.PHASECHK.TRANS64.TRYWAIT P2, [R9+URZ+0x16830], R12 ;  /* 0x0168300c090075a7 */ /* 0x000e64000804017f */
[----:B-1----:R-:W-:Y:S05]  /*13f60*/  @!P2 BRA `(.L_x_14541) ;  /* 0x000000f8001ca947 */ /* 0x002fea0003800000 */
.L_x_14540:
[----:B------:R-:W-:Y:S05]  /*13f70*/  BSYNC B0 ;  /* 0x0000000000007941 */ /* 0x000fea0003800000 */
.L_x_14537:
        /* <DEDUP_REMOVED lines=48> */
.L_x_14543:
[----:B------:R-:W-:Y:S01]  /*14280*/  SHF.L.U32 R8, R8, 0x1f, RZ ;  /* 0x0000001f08087819 */ /* 0x000fe200000006ff */
[----:B------:R-:W-:-:S04]  /*14290*/  IMAD R9, R15, 0x8, R2 ;  /* 0x000000080f097824 */ /* 0x000fc800078e0202 */
[----:B------:R0:W1:Y:S01]  /*142a0*/  SYNCS.PHASECHK.TRANS64.TRYWAIT P1, [R9+URZ+0x16850], R8 ;  /* 0x01685008090075a7 */ /* 0x000062000802017f */
[----:B------:R-:W-:Y:S05]  /*142b0*/  @!P0 BRA `(.L_x_14544) ;  /* 0x0000000000048947 */ /* 0x000fea0003800000 */
[----:B------:R-:W-:Y:S01]  /*142c0*/  BPT.TRAP 0x1 ;  /* 0x000000040000795c */ /* 0x000fe20000300000 */
.L_x_14544:
[----:B-1----:R-:W-:Y:S05]  /*142d0*/  @P1 BRA `(.L_x_14542) ;  /* 0x0000000000081947 */ /* 0x002fea0003800000 */
[----:B------:R-:W1:Y:S02]  /*142e0*/  SYNCS.PHASECHK.TRANS64.TRYWAIT P1, [R9+URZ+0x16850], R8 ;  /* 0x01685008090075a7 */ /* 0x000e64000802017f */
[----:B-1----:R-:W-:Y:S05]  /*142f0*/  @!P1 BRA `(.L_x_14545) ;  /* 0x000000f4004c9947 */ /* 0x002fea0003800000 */
.L_x_14542:
        /* <DEDUP_REMOVED lines=68> */
.L_x_14546:
        /* <DEDUP_REMOVED lines=17> */
[----:B------:R-:W-:Y:S01]  /*14850*/  FMUL.FTZ R44, R50, UR10 ;  /* 0x0000000a322c7c20 */ /* 0x000fe20008410000 */
[----:B------:R-:W-:Y:S01]  /*14860*/  FMUL.FTZ R50, R55, UR10 ;  /* 0x0000000a37327c20 */ /* 0x000fe20008410000 */
[----:B------:R-:W-:Y:S02]  /*14870*/  VIADD R54, R54, 0x16840 ;  /* 0x0001684036367836 */ /* 0x000fe40000000000 */
[----:B------:R-:W-:-:S05]  /*14880*/  IMAD.U32 R55, RZ, RZ, UR38 ;  /* 0x00000026ff377e24 */ /* 0x000fca000f8e00ff */
[----:B------:R-:W-:Y:S01]  /*14890*/  PRMT R54, R55, 0x654, R54 ;  /* 0x0000065437367816 */ /* 0x000fe20000000036 */
[----:B------:R-:W4:Y:S03]  /*148a0*/  MUFU.TANH R20, R20 ;  /* 0x0000001400147308 */ /* 0x000f260000002400 */
[----:B------:R5:W-:Y:S05]  /*148b0*/  SYNCS.ARRIVE.TRANS64.RED.A1T0 RZ, [R54+URZ], RZ ;  /* 0x000000ff36ff79a7 */ /* 0x000bea000810043f */
        /* <DEDUP_REMOVED lines=68> */
[----:B------:R-:W1:Y:S02]  /*14d00*/  MUFU.TANH R9, R9 ;  /* 0x0000000900097308 */ /* 0x000e640000002400 */
[----:B-----5:R-:W-:-:S06]  /*14d10*/  IADD3 R54, -R155, 0x1, -R85 ;  /* 0x000000019b367810 */ /* 0x020fcc0007ffe955 */
[----:B------:R-:W2:Y:S01]  /*14d20*/  MUFU.TANH R13, R13 ;  /* 0x0000000d000d7308 */ /* 0x000ea20000002400 */
[----:B---3--:R-:W-:-:S07]  /*14d30*/  IADD3 R54, -R124, R54, R125 ;  /* 0x000000367c367210 */ /* 0x008fce0007ffe17d */
        /* <DEDUP_REMOVED lines=51> */
[----:B------:R-:W-:Y:S02]  /*15070*/  VIADD R120, R54, UR31 ;  /* 0x0000001f36787c36 */ /* 0x000fe40008000000 */
        /* <DEDUP_REMOVED lines=15> */
.L_x_14549:
[----:B------:R-:W-:-:S05]  /*15170*/  IMAD.U32 R123, RZ, RZ, UR7 ;  /* 0x00000007ff7b7e24 */ /* 0x000fca000f8e00ff */
[----:B------:R-:W-:-:S13]  /*15180*/  ISETP.NE.AND P1, PT, R123, 0x1, PT ;  /* 0x000000017b00780c */ /* 0x000fda0003f25270 */
[----:B------:R-:W0:Y:S02]  /*15190*/  @P1 LDC.64 R54, c[0x0][0x9e8] ;  /* 0x00027a00ff361b82 */ /* 0x000e240000000a00 */
[----:B0-----:R-:W-:-:S05]  /*151a0*/  @P1 IMAD.HI.U32 R54, R122, R54, RZ ;  /* 0x000000367a361227 */ /* 0x001fca00078e00ff */
[----:B------:R-:W-:-:S07]  /*151b0*/  @P1 SHF.R.U32.HI R122, RZ, R55, R54 ;  /* 0x00000037ff7a1219 */ /* 0x000fce0000011636 */
.L_x_14550:
[----:B------:R-:W-:Y:S05]  /*151c0*/  BSYNC B0 ;  /* 0x0000000000007941 */ /* 0x000fea0003800000 */
.L_x_14548:
[----:B------:R-:W-:-:S04]  /*151d0*/  IMAD R122, R122, R123, -R85 ;  /* 0x0000007b7a7a7224 */ /* 0x000fc800078e0a55 */
[----:B------:R-:W-:-:S05]  /*151e0*/  IMAD.IADD R122, R122, 0x1, -R155 ;  /* 0x000000017a7a7824 */ /* 0x000fca00078e0a9b */
[----:B------:R-:W-:Y:S02]  /*151f0*/  VIMNMX R86, R86, R122, !PT ;  /* 0x0000007a56567248 */ /* 0x000fe40007fe0100 */
[----:B------:R-:W-:-:S07]  /*15200*/  VIADDMNMX R87, R122, R123, R87, PT ;  /* 0x0000007b7a577246 */ /* 0x000fce0003800157 */
.L_x_14547:
        /* <DEDUP_REMOVED lines=113> */
.L_x_14553:
[----:B------:R-:W-:-:S05]  /*15920*/  IMAD.U32 R13, RZ, RZ, UR7 ;  /* 0x00000007ff0d7e24 */ /* 0x000fca000f8e00ff */
[----:B------:R-:W-:-:S13]  /*15930*/  ISETP.NE.AND P2, PT, R13, 0x1, PT ;  /* 0x000000010d00780c */ /* 0x000fda0003f45270 */
[----:B------:R-:W0:Y:S02]  /*15940*/  @P2 LDC.64 R86, c[0x0][0x9e8] ;  /* 0x00027a00ff562b82 */ /* 0x000e240000000a00 */
[----:B0-----:R-:W-:-:S05]  /*15950*/  @P2 IMAD.HI.U32 R86, R8, R86, RZ ;  /* 0x0000005608562227 */ /* 0x001fca00078e00ff */
[----:B------:R-:W-:-:S07]  /*15960*/  @P2 SHF.R.U32.HI R8, RZ, R87, R86 ;  /* 0x00000057ff082219 */ /* 0x000fce0000011656 */
.L_x_14554:
[----:B------:R-:W-:Y:S05]  /*15970*/  BSYNC B0 ;  /* 0x0000000000007941 */ /* 0x000fea0003800000 */
.L_x_14552:
[----:B------:R-:W-:-:S04]  /*15980*/  IMAD R8, R8, R13, -R85 ;  /* 0x0000000d08087224 */ /* 0x000fc800078e0a55 */
[----:B------:R-:W-:-:S05]  /*15990*/  IMAD.IADD R8, R8, 0x1, -R155 ;  /* 0x0000000108087824 */ /* 0x000fca00078e0a9b */
[----:B------:R-:W-:Y:S02]  /*159a0*/  VIADDMNMX R121, R8, R13, R121, PT ;  /* 0x0000000d08797246 */ /* 0x000fe40003800179 */
[----:B------:R-:W-:-:S07]  /*159b0*/  VIMNMX R120, R120, R8, !PT ;  /* 0x0000000878787248 */ /* 0x000fce0007fe0100 */
.L_x_14551:
        /* <DEDUP_REMOVED lines=51> */
[----:B------:R-:W-:Y:S02]  /*15cf0*/  FSEL R34, R34, -INF , !P2 ;  /* 0xff80000022227808 */ /* 0x000fe40005000000 */
[----:B------:R-:W-:Y:S02]  /*15d00*/  ISETP.GT.AND P2, PT, R120, 0x21, P1 ;  /* 0x000000217800780c */ /* 0x000fe40000f44270 */
[----:B------:R-:W-:Y:S02]  /*15d10*/  FMNMX.FTZ R8, R71, R8, !PT ;  /* 0x0000000847087209 */ /* 0x000fe40007810000 */
[----:B------:R-:W-:-:S02]  /*15d20*/  FSEL R40, R40, -INF , !P3 ;  /* 0xff80000028287808 */ /* 0x000fc40005800000 */
        /* <DEDUP_REMOVED lines=42> */
[----:B0-----:R-:W-:-:S02]  /*15fd0*/  FMNMX.FTZ R55, R8, R13, !PT ;  /* 0x0000000d08377209 */ /* 0x001fc40007810000 */
[----:B------:R-:W-:Y:S02]  /*15fe0*/  FSEL R66, R66, -INF , !P3 ;  /* 0xff80000042427808 */ /* 0x000fe40005800000 */
[----:B------:R-:W-:Y:S01]  /*15ff0*/  ISETP.GT.AND P3, PT, R120, 0x60, P1 ;  /* 0x000000607800780c */ /* 0x000fe20000f64270 */
        /* <DEDUP_REMOVED lines=18> */
[----:B0-----:R-:W-:Y:S02]  /*16120*/  FMNMX.FTZ R13, R55, R86, !PT ;  /* 0x00000056370d7209 */ /* 0x001fe40007810000 */
[----:B------:R-:W-:Y:S02]  /*16130*/  ISETP.GT.AND P3, PT, R120, 0x71, P1 ;  /* 0x000000717800780c */ /* 0x000fe40000f64270 */
[----:B------:R-:W-:Y:S01]  /*16140*/  ISETP.LT.OR P2, PT, R121, 0x6a, P2 ;  /* 0x0000006a7900780c */ /* 0x000fe20001741670 */
[----:B------:R-:W-:Y:S01]  /*16150*/  FMUL.FTZ R8, R13, UR30 ;  /* 0x0000001e0d087c20 */ /* 0x000fe20008410000 */
[----:B------:R-:W-:Y:S02]  /*16160*/  ISETP.LT.OR P3, PT, R121, 0x72, P3 ;  /* 0x000000727900780c */ /* 0x000fe40001f61670 */
[----:B------:R-:W-:-:S02]  /*16170*/  FSEL R76, R76, -INF , !P2 ;  /* 0xff8000004c4c7808 */ /* 0x000fc40005000000 */
[----:B------:R-:W-:Y:S02]  /*16180*/  FSETP.NEU.FTZ.AND P2, PT, R13, -INF , PT ;  /* 0xff8000000d00780b */ /* 0x000fe40003f5d000 */
[----:B------:R-:W-:Y:S02]  /*16190*/  FSEL R80, R80, -INF , !P3 ;  /* 0xff80000050507808 */ /* 0x000fe40005800000 */
[----:B------:R-:W-:Y:S02]  /*161a0*/  ISETP.GT.AND P3, PT, R120, RZ, P1 ;  /* 0x000000ff7800720c */ /* 0x000fe40000f64270 */
[----:B------:R-:W-:Y:S02]  /*161b0*/  FSEL R8, R8, RZ, P2 ;  /* 0x000000ff08087208 */ /* 0x000fe40001000000 */
[----:B------:R-:W-:-:S03]  /*161c0*/  ISETP.LT.OR P3, PT, R121, 0x1, P3 ;  /* 0x000000017900780c */ /* 0x000fc60001f61670 */
[--C-:B------:R-:W-:Y:S01]  /*161d0*/  FFMA.FTZ R148, R9, UR30, -R8.reuse ;  /* 0x0000001e09947c23 */ /* 0x100fe20008010808 */
[--C-:B------:R-:W-:Y:S01]  /*161e0*/  FFMA.FTZ R9, R54, UR30, -R8.reuse ;  /* 0x0000001e36097c23 */ /* 0x100fe20008010808 */
[----:B------:R-:W-:Y:S01]  /*161f0*/  FSEL R54, R12, -INF , !P3 ;  /* 0xff8000000c367808 */ /* 0x000fe20005800000 */
[--C-:B------:R-:W-:Y:S01]  /*16200*/  FFMA.FTZ R144, R27, UR30, -R8.reuse ;  /* 0x0000001e1b907c23 */ /* 0x100fe20008010808 */
        /* <DEDUP_REMOVED lines=88> */
[----:B-1----:R-:W-:-:S02]  /*16790*/  FMNMX.FTZ R12, R12, R47, !PT ;  /* 0x0000002f0c0c7209 */ /* 0x002fc40007810000 */
[----:B------:R-:W-:Y:S02]  /*167a0*/  FSEL R47, R13, RZ, P2 ;  /* 0x000000ff0d2f7208 */ /* 0x000fe40001000000 */
[C---:B------:R-:W-:Y:S01]  /*167b0*/  FSETP.NEU.FTZ.AND P1, PT, R12.reuse, -INF , PT ;  /* 0xff8000000c00780b */ /* 0x040fe20003f3d000 */
[----:B0-----:R-:W-:Y:S02]  /*167c0*/  FMUL.FTZ R49, R12, UR30 ;  /* 0x0000001e0c317c20 */ /* 0x001fe40008410000 */
[----:B------:R-:W-:Y:S01]  /*167d0*/  MUFU.EX2 R134, R134 ;  /* 0x0000008600867308 */ /* 0x000fe20000000800 */
[----:B------:R-:W-:-:S04]  /*167e0*/  FADD.FTZ R47, -R47, R14 ;  /* 0x0000000e2f2f7221 */ /* 0x000fc80000010100 */
[----:B------:R-:W-:Y:S01]  /*167f0*/  FMUL.FTZ R8, R47, UR30 ;  /* 0x0000001e2f087c20 */ /* 0x000fe20008410000 */
[----:B------:R-:W-:Y:S02]  /*16800*/  FSEL R47, R49, RZ, P1 ;  /* 0x000000ff312f7208 */ /* 0x000fe40000800000 */
[----:B------:R-:W-:Y:S03]  /*16810*/  MUFU.EX2 R45, R45 ;  /* 0x0000002d002d7308 */ /* 0x000fe60000000800 */
[--C-:B------:R-:W-:Y:S01]  /*16820*/  FFMA.FTZ R147, R32, UR30, -R47.reuse ;  /* 0x0000001e20937c23 */ /* 0x100fe2000801082f */
[----:B------:R-:W-:Y:S01]  /*16830*/  FSEL R32, R12, RZ, P1 ;  /* 0x000000ff0c207208 */ /* 0x000fe20000800000 */
[--C-:B------:R-:W-:Y:S01]  /*16840*/  FFMA.FTZ R149, R54, UR30, -R47.reuse ;  /* 0x0000001e36957c23 */ /* 0x100fe2000801082f */
[--C-:B------:R-:W-:Y:S01]  /*16850*/  FFMA.FTZ R51, R20, UR30, -R47.reuse ;  /* 0x0000001e14337c23 */ /* 0x100fe2000801082f */
[----:B------:R-:W-:Y:S01]  /*16860*/  FFMA.FTZ R151, R25, UR30, -R47 ;  /* 0x0000001e19977c23 */ /* 0x000fe2000801082f */
[----:B------:R-:W0:Y:S01]  /*16870*/  MUFU.EX2 R8, R8 ;  /* 0x0000000800087308 */ /* 0x000e220000000800 */
[----:B------:R-:W-:Y:S01]  /*16880*/  FADD.FTZ R5, -R32, R5 ;  /* 0x0000000520057221 */ /* 0x000fe20000010100 */
[--C-:B------:R-:W-:Y:S01]  /*16890*/  FFMA.FTZ R49, R26, UR30, -R47.reuse ;  /* 0x0000001e1a317c23 */ /* 0x100fe2000801082f */
[--C-:B------:R-:W-:Y:S01]  /*168a0*/  FFMA.FTZ R145, R28, UR30, -R47.reuse ;  /* 0x0000001e1c917c23 */ /* 0x100fe2000801082f */
[--C-:B------:R-:W-:Y:S01]  /*168b0*/  FFMA.FTZ R30, R30, UR30, -R47.reuse ;  /* 0x0000001e1e1e7c23 */ /* 0x100fe2000801082f */
[----:B------:R-:W-:Y:S01]  /*168c0*/  FMUL.FTZ R5, R5, UR30 ;  /* 0x0000001e05057c20 */ /* 0x000fe20008410000 */
        /* <DEDUP_REMOVED lines=32> */
[----:B------:R-:W-:-:S02]  /*16ad0*/  FADD.FTZ R4, R150, R3 ;  /* 0x0000000396047221 */ /* 0x000fc40000010000 */
        /* <DEDUP_REMOVED lines=103> */
.L_x_14555:
[----:B------:R-:W2:Y:S01]  /*17150*/  LDL R50, [R1+0x3c] ;  /* 0x00003c0001327983 */ /* 0x000ea20000100800 */
[----:B------:R-:W-:Y:S01]  /*17160*/  IMAD R15, R15, 0x8, R2 ;  /* 0x000000080f0f7824 */ /* 0x000fe200078e0202 */
[----:B------:R-:W-:Y:S01]  /*17170*/  F2FP.BF16.F32.PACK_AB R122, R14, R122 ;  /* 0x0000007a0e7a723e */ /* 0x000fe200000010ff */
        /* <DEDUP_REMOVED lines=71> */
[C---:B--2---:R-:W-:Y:S01]  /*175f0*/  ISETP.GT.AND P1, PT, R0.reuse, R50, PT ;  /* 0x000000320000720c */ /* 0x044fe20003f24270 */
[----:B------:R-:W-:-:S12]  /*17600*/  VIADD R0, R0, 0xffffffff ;  /* 0xffffffff00007836 */ /* 0x000fd80000000000 */
[----:B------:R-:W-:Y:S05]  /*17610*/  @P1 BRA `(.L_x_14556) ;  /* 0xffffffc800001947 */ /* 0x000fea000383ffff */
.L_x_14536:
[----:B------:R-:W-:Y:S05]  /*17620*/  WARPSYNC.ALL ;  /* 0x0000000000007948 */ /* 0x000fea0003800000 */
[----:B------:R-:W-:Y:S06]  /*17630*/  BAR.ARV 0x8, 0x200 ;  /* 0x0208000000007b1d */ /* 0x000fec0000002000 */
[----:B------:R-:W-:Y:S05]  /*17640*/  @!P0 BRA `(.L_x_14557) ;  /* 0x0000000000048947 */ /* 0x000fea0003800000 */
[----:B------:R-:W-:Y:S01]  /*17650*/  BPT.TRAP 0x1 ;  /* 0x000000040000795c */ /* 0x000fe20000300000 */
.L_x_14557:
[----:B------:R-:W-:Y:S01]  /*17660*/  IMAD R11, R19, 0x8, R2 ;  /* 0x00000008130b7824 */ /* 0x000fe200078e0202 */
[----:B------:R-:W-:-:S04]  /*17670*/  SHF.L.U32 R0, R154, 0x1f, RZ ;  /* 0x0000001f9a007819 */ /* 0x000fc800000006ff */
[----:B------:R0:W1:Y:S01]  /*17680*/  SYNCS.PHASECHK.TRANS64.TRYWAIT P1, [R11+URZ+0x16850], R0 ;  /* 0x016850000b0075a7 */ /* 0x000062000802017f */
[----:B------:R-:W-:Y:S05]  /*17690*/  @!P0 BRA `(.L_x_14558) ;  /* 0x0000000000048947 */ /* 0x000fea0003800000 */
[----:B------:R-:W-:Y:S01]  /*176a0*/  BPT.TRAP 0x1 ;  /* 0x000000040000795c */ /* 0x000fe20000300000 */
.L_x_14558:
[----:B------:R-:W-:-:S05]  /*176b0*/  VIADD R2, R2, 0x400 ;  /* 0x0000040002027836 */ /* 0x000fca0000000000 */
[----:B------:R-:W-:-:S04]  /*176c0*/  SHF.R.U32.HI R2, RZ, 0x4, R2 ;  /* 0x00000004ff027819 */ /* 0x000fc80000011602 */
[----:B------:R-:W-:Y:S01]  /*176d0*/  LOP3.LUT R2, R2, 0x3fff, RZ, 0xc0, !PT ;  /* 0x00003fff02027812 */ /* 0x000fe200078ec0ff */
[----:B-1----:R-:W-:Y:S06]  /*176e0*/  @P1 BRA `(.L_x_14559) ;  /* 0x0000000000081947 */ /* 0x002fec0003800000 */
[----:B------:R-:W1:Y:S02]  /*176f0*/  SYNCS.PHASECHK.TRANS64.TRYWAIT P1, [R11+URZ+0x16850], R0 ;  /* 0x016850000b0075a7 */ /* 0x000e64000802017f */
[----:B-1----:R-:W-:Y:S05]  /*17700*/  @!P1 BRA `(.L_x_14560) ;  /* 0x000000c0005c9947 */ /* 0x002fea0003800000 */
.L_x_14559:
[----:B------:R-:W-:Y:S01]  /*17710*/  IMAD R6, R19, 0x400, R2 ;  /* 0x0000040013067824 */ /* 0x000fe200078e0202 */
[----:B------:R-:W-:Y:S05]  /*17720*/  WARPSYNC.ALL ;  /* 0x0000000000007948 */ /* 0x000fea0003800000 */
[----:B------:R-:W-:Y:S01]  /*17730*/  IMAD.MOV.U32 R7, RZ, RZ, 0x40000040 ;  /* 0x40000040ff077424 */ /* 0x000fe200078e00ff */
[C---:B------:R-:W-:Y:S01]  /*17740*/  R2UR UR6, R6.reuse ;  /* 0x00000000060672ca */ /* 0x040fe200000e0000 */
[----:B------:R-:W-:Y:S01]  /*17750*/  WARPGROUP.ARRIVE ;  /* 0x00000000000079c5 */ /* 0x000fe20000000000 */
[----:B------:R-:W-:Y:S01]  /*17760*/  VIADD R8, R6, 0x80 ;  /* 0x0000008006087836 */ /* 0x000fe20000000000 */
[----:B------:R-:W2:Y:S01]  /*17770*/  SHFL.BFLY PT, R5, R4, 0x2, 0x1f ;  /* 0x0c401f0004057f89 */ /* 0x000ea200000e0000 */
[----:B------:R-:W-:Y:S01]  /*17780*/  R2UR UR7, R7 ;  /* 0x00000000070772ca */ /* 0x000fe200000e0000 */
[----:B------:R-:W-:-:S02]  /*17790*/  IMAD.MOV.U32 R9, RZ, RZ, 0x40000040 ;  /* 0x40000040ff097424 */ /* 0x000fc400078e00ff */
[----:B01----:R-:W0:Y:S01]  /*177a0*/  SHFL.BFLY PT, R0, R3, 0x2, 0x1f ;  /* 0x0c401f0003007f89 */ /* 0x003e2200000e0000 */
[----:B------:R-:W-:Y:S02]  /*177b0*/  IMAD.MOV.U32 R7, RZ, RZ, 0x40000040 ;  /* 0x40000040ff077424 */ /* 0x000fe400078e00ff */
[----:B------:R-:W-:-:S07]  /*177c0*/  IMAD.U32 R20, RZ, RZ, UR30 ;  /* 0x0000001eff147e24 */ /* 0x000fce000f8e00ff */
[----:B------:R-:W-:Y:S01]  /*177d0*/  HGMMA.64x64x16.F32.BF16 R88, R148, gdesc[UR4].tnspB, R88, gsb0 ;  /* 0x40e0000494587df0 */ /* 0x000fe20008001858 */
[----:B------:R-:W-:Y:S01]  /*177e0*/  R2UR UR6, R8 ;  /* 0x00000000080672ca */ /* 0x000fe200000e0000 */
[----:B------:R-:W-:Y:S01]  /*177f0*/  VIADD R8, R6, 0x100 ;  /* 0x0000010006087836 */ /* 0x000fe20000000000 */
[----:B------:R-:W-:Y:S01]  /*17800*/  R2UR UR7, R9 ;  /* 0x00000000090772ca */ /* 0x000fe200000e0000 */
[----:B------:R-:W-:Y:S02]  /*17810*/  IMAD.MOV.U32 R9, RZ, RZ, 0x40000040 ;  /* 0x40000040ff097424 */ /* 0x000fe400078e00ff */
[----:B--2---:R-:W-:Y:S01]  /*17820*/  FADD.FTZ R5, R5, R4 ;  /* 0x0000000405057221 */ /* 0x004fe20000010000 */
[----:B------:R-:W-:Y:S02]  /*17830*/  IMAD.MOV.U32 R4, RZ, RZ, RZ ;  /* 0x000000ffff047224 */ /* 0x000fe400078e00ff */
[----:B0-----:R-:W-:Y:S01]  /*17840*/  FADD.FTZ R2, R0, R3 ;  /* 0x0000000300027221 */ /* 0x001fe20000010000 */
[----:B------:R-:W-:Y:S01]  /*17850*/  IMAD.MOV.U32 R3, RZ, RZ, -0x800000 ;  /* 0xff800000ff037424 */ /* 0x000fe200078e00ff */
[----:B------:R-:W0:Y:S02]  /*17860*/  SHFL.BFLY PT, R0, R5, 0x1, 0x1f ;  /* 0x0c201f0005007f89 */ /* 0x000e2400000e0000 */
[----:B0-----:R-:W-:Y:S01]  /*17870*/  FADD.FTZ R10, R5, R0 ;  /* 0x00000000050a7221 */ /* 0x001fe20000010000 */
[----:B------:R-:W-:-:S04]  /*17880*/  IMAD.MOV.U32 R0, RZ, RZ, -0x800000 ;  /* 0xff800000ff007424 */ /* 0x000fc800078e00ff */
[----:B------:R-:W-:-:S13]  /*17890*/  FSETP.NE.FTZ.AND P1, PT, R10, RZ, PT ;  /* 0x000000ff0a00720b */ /* 0x000fda0003f35000 */
[----:B------:R-:W-:Y:S01]  /*178a0*/  @P1 MUFU.RCP R4, R10 ;  /* 0x0000000a00041308 */ /* 0x000fe20000001000 */
        /* <DEDUP_REMOVED lines=37> */
[----:B------:R-:W-:Y:S02]  /*17b00*/  R2UR UR6, R6 ;  /* 0x00000000060672ca */ /* 0x000fe400000e0000 */
[----:B------:R-:W-:Y:S01]  /*17b10*/  R2UR UR7, R7 ;  /* 0x00000000070772ca */ /* 0x000fe200000e0000 */
[----:B------:R-:W0:Y:S01]  /*17b20*/  @P1 MUFU.LG2 R6, R10 ;  /* 0x0000000a00061308 */ /* 0x000e220000000c00 */
[----:B------:R-:W1:Y:S01]  /*17b30*/  SHFL.BFLY PT, R7, R2, 0x1, 0x1f ;  /* 0x0c201f0002077f89 */ /* 0x000e6200000e0000 */
[----:B0-----:R-:W-:Y:S01]  /*17b40*/  @P1 FMUL.FTZ R5, R6, 0.69314718246459960938 ;  /* 0x3f31721806051820 */ /* 0x001fe20000410000 */
[----:B-1----:R-:W-:Y:S01]  /*17b50*/  FADD.FTZ R14, R2, R7 ;  /* 0x00000007020e7221 */ /* 0x002fe20000010000 */
[----:B------:R-:W-:Y:S02]  /*17b60*/  IMAD.MOV.U32 R7, RZ, RZ, RZ ;  /* 0x000000ffff077224 */ /* 0x000fe400078e00ff */
[----:B------:R-:W-:-:S02]  /*17b70*/  IMAD.U32 R2, RZ, RZ, UR30 ;  /* 0x0000001eff027e24 */ /* 0x000fc4000f8e00ff */
[----:B------:R-:W-:Y:S02]  /*17b80*/  FSETP.NE.FTZ.AND P2, PT, R14, RZ, PT ;  /* 0x000000ff0e00720b */ /* 0x000fe40003f55000 */
[----:B------:R-:W-:-:S04]  /*17b90*/  @P1 FMUL.FTZ R2, R2, 0.69314718246459960938 ;  /* 0x3f31721802021820 */ /* 0x000fc80000410000 */
[----:B------:R-:W-:-:S07]  /*17ba0*/  @P1 FFMA.FTZ R3, R2, R13, R5 ;  /* 0x0000000d02031223 */ /* 0x000fce0000010005 */
[----:B------:R-:W0:Y:S01]  /*17bb0*/  @P2 MUFU.LG2 R8, R14 ;  /* 0x0000000e00082308 */ /* 0x000e220000000c00 */
[----:B------:R-:W-:-:S07]  /*17bc0*/  @P2 FMUL.FTZ R20, R20, 0.69314718246459960938 ;  /* 0x3f31721814142820 */ /* 0x000fce0000410000 */
[----:B------:R1:W2:Y:S01]  /*17bd0*/  @P2 MUFU.RCP R7, R14 ;  /* 0x0000000e00072308 */ /* 0x0002a20000001000 */
[----:B0-----:R-:W-:-:S04]  /*17be0*/  @P2 FMUL.FTZ R9, R8, 0.69314718246459960938 ;  /* 0x3f31721808092820 */ /* 0x001fc80000410000 */
[----:B------:R-:W-:Y:S01]  /*17bf0*/  @P2 FFMA.FTZ R0, R20, R12, R9 ;  /* 0x0000000c14002223 */ /* 0x000fe20000010009 */
[----:B------:R-:W-:Y:S02]  /*17c00*/  WARPGROUP.DEPBAR.LE gsb0, 0x0 ;  /* 0x00008000000079c5 */ /* 0x000fe40000010000 */
[----:B------:R-:W-:-:S06]  /*17c10*/  WARPGROUP.ARRIVE ;  /* 0x00000000000079c5 */ /* 0x000fcc0000000000 */
[----:B------:R-:W-:Y:S03]  /*17c20*/  HGMMA.64x64x16.F32.BF16 R88, R120, gdesc[UR4].tnspB, R88, gsb0 ;  /* 0x40e0000478587df0 */ /* 0x000fe60008001858 */
[----:B------:R-:W-:Y:S02]  /*17c30*/  WARPGROUP.DEPBAR.LE gsb0, 0x0 ;  /* 0x00008000000079c5 */ /* 0x000fe40000010000 */
[----:B-12---:R-:W-:Y:S05]  /*17c40*/  @!P0 BRA `(.L_x_14561) ;  /* 0x0000000000048947 */ /* 0x006fea0003800000 */
[----:B------:R-:W-:Y:S01]  /*17c50*/  BPT.TRAP 0x1 ;  /* 0x000000040000795c */ /* 0x000fe20000300000 */
.L_x_14561:
        /* <DEDUP_REMOVED lines=42> */
[----:B0-----:R-:W-:-:S11]  /*17f00*/  SEL R19, R19, RZ, P1 ;  /* 0x000000ff13137207 */ /* 0x001fd60000800000 */
.L_x_14446:
[----:B------:R-:W0:Y:S01]  /*17f10*/  S2R R2, SR_TID.X ;  /* 0x0000000000027919 */ /* 0x000e220000002100 */
[----:B------:R-:W-:Y:S05]  /*17f20*/  WARPSYNC.ALL ;  /* 0x0000000000007948 */ /* 0x000fea0003800000 */
[----:B0-----:R-:W-:-:S05]  /*17f30*/  VIADD R49, R2, 0xffffff80 ;  /* 0xffffff8002317836 */ /* 0x001fca0000000000 */
[--C-:B------:R-:W-:Y:S02]  /*17f40*/  SHF.R.S32.HI R48, RZ, 0x1f, R49.reuse ;  /* 0x0000001fff307819 */ /* 0x100fe40000011431 */
[----:B------:R-:W-:Y:S02]  /*17f50*/  SHF.R.S32.HI R2, RZ, 0x1f, R49 ;  /* 0x0000001fff027819 */ /* 0x000fe40000011431 */
[-C--:B------:R-:W-:Y:S02]  /*17f60*/  LEA.HI R48, R48, R49.reuse, RZ, 0x3 ;  /* 0x0000003130307211 */ /* 0x080fe400078f18ff */
[----:B------:R-:W-:Y:S02]  /*17f70*/  LEA.HI R2, R2, R49, RZ, 0x3 ;  /* 0x0000003102027211 */ /* 0x000fe400078f18ff */
[----:B------:R-:W-:Y:S02]  /*17f80*/  LOP3.LUT R48, R48, 0xfffffff8, RZ, 0xc0, !PT ;  /* 0xfffffff830307812 */ /* 0x000fe400078ec0ff */
[----:B------:R-:W-:-:S03]  /*17f90*/  SHF.R.S32.HI R42, RZ, 0x3, R2 ;  /* 0x00000003ff2a7819 */ /* 0x000fc60000011402 */
[----:B------:R-:W-:-:S04]  /*17fa0*/  IMAD.IADD R48, R49, 0x1, -R48 ;  /* 0x0000000131307824 */ /* 0x000fc800078e0a30 */
[----:B------:R-:W-:-:S05]  /*17fb0*/  IMAD.SHL.U32 R43, R48, 0x8, RZ ;  /* 0x00000008302b7824 */ /* 0x000fca00078e00ff */
[----:B------:R-:W-:Y:S01]  /*17fc0*/  SHF.R.S32.HI R44, RZ, 0x1f, R43 ;  /* 0x0000001fff2c7819 */ /* 0x000fe2000001142b */
[----:B------:R-:W0:Y:S08]  /*17fd0*/  S2UR UR38, SR_CgaCtaId ;  /* 0x00000000002679c3 */ /* 0x000e300000008800 */
[----:B------:R-:W-:Y:S06]  /*17fe0*/  BAR.SYNC.DEFER_BLOCKING 0x5, 0x200 ;  /* 0x0148000000007b1d */ /* 0x000fec0000010000 */
[----:B------:R-:W-:Y:S01]  /*17ff0*/  UMOV UR4, 0x400 ;  /* 0x0000040000047882 */ /* 0x000fe20000000000 */
[----:B------:R-:W-:Y:S01]  /*18000*/  BSSY B0, `(.L_x_14562) ;  /* 0x0000237000007945 */ /* 0x000fe20003800000 */
[----:B0-----:R-:W-:-:S06]  /*18010*/  ULEA UR4, UR38, UR4, 0x18 ;  /* 0x0000000426047291 */ /* 0x001fcc000f8ec03f */
[----:B------:R-:W-:-:S05]  /*18020*/  IMAD.U32 R2, RZ, RZ, UR4 ;  /* 0x00000004ff027e24 */ /* 0x000fca000f8e00ff */
[----:B------:R0:W1:Y:S01]  /*18030*/  LDS.128 R32, [R2+0x168d0] ;  /* 0x0168d00002207984 */ /* 0x0000620000000c00 */
[----:B------:R-:W-:Y:S06]  /*18040*/  BAR.ARV 0x4, 0x200 ;  /* 0x0108000000007b1d */ /* 0x000fec0000002000 */
[----:B------:R-:W-:Y:S05]  /*18050*/  @P0 BRA `(.L_x_14563) ;  /* 0x0000001800340947 */ /* 0x000fea0003800000 */
[----:B------:R-:W2:Y:S01]  /*18060*/  LDL R4, [R1+0x60] ;  /* 0x0000600001047983 */ /* 0x000ea20000100800 */
[----:B------:R-:W-:-:S03]  /*18070*/  ULDC UR4, c[0x0][0xad4] ;  /* 0x0002b50000047ab9 */ /* 0x000fc60000000800 */
[----:B------:R-:W3:Y:S04]  /*18080*/  LDL.LU R28, [R1+0x4c] ;  /* 0x00004c00011c7983 */ /* 0x000ee80000300800 */
[----:B-----5:R-:W4:Y:S01]  /*18090*/  LDL R38, [R1+0x50] ;  /* 0x0000500001267983 */ /* 0x020f220000100800 */
[----:B------:R-:W0:Y:S01]  /*180a0*/  S2R R5, SR_SWINHI ;  /* 0x0000000000057919 */ /* 0x000e220000002f00 */
[----:B------:R-:W-:Y:S02]  /*180b0*/  MOV R24, R2 ;  /* 0x0000000200187202 */ /* 0x000fe40000000f00 */
[----:B0-----:R-:W-:Y:S02]  /*180c0*/  MOV R25, R5 ;  /* 0x0000000500197202 */ /* 0x001fe40000000f00 */
[----:B------:R-:W-:Y:S01]  /*180d0*/  F2FP.BF16.F32.PACK_AB R14, R93, R92 ;  /* 0x0000005c5d0e723e */ /* 0x000fe200000010ff */
[----:B-1----:R-:W-:-:S02]  /*180e0*/  IMAD.MOV.U32 R32, RZ, RZ, RZ ;  /* 0x000000ffff207224 */ /* 0x002fc400078e00ff */
[----:B--2---:R-:W-:-:S03]  /*180f0*/  IMAD.WIDE R8, R4, 0x2, R24 ;  /* 0x0000000204087825 */ /* 0x004fc600078e0218 */
[----:B------:R-:W-:-:S05]  /*18100*/  IADD3 R27, P0, R8, 0x60, RZ ;  /* 0x00000060081b7810 */ /* 0x000fca0007f1e0ff */
[----:B------:R-:W-:Y:S01]  /*18110*/  IMAD.X R5, RZ, RZ, R9, P0 ;  /* 0x000000ffff057224 */ /* 0x000fe200000e0609 */
[----:B---3--:R-:W-:-:S04]  /*18120*/  ISETP.NE.AND P0, PT, R28, RZ, PT ;  /* 0x000000ff1c00720c */ /* 0x008fc80003f05270 */
        /* <DEDUP_REMOVED lines=11> */
[----:B------:R-:W-:Y:S02]  /*181e0*/  ISETP.NE.U32.AND P0, PT, RZ, UR6, PT ;  /* 0x00000006ff007c0c */ /* 0x000fe4000bf05070 */
[----:B------:R-:W-:Y:S02]  /*181f0*/  SHF.R.U64 R11, R11, 0x3, RZ ;  /* 0x000000030b0b7819 */ /* 0x000fe400000012ff */
[----:B------:R-:W-:Y:S02]  /*18200*/  SHF.R.U64 R4, R4, 0x3, RZ ;  /* 0x0000000304047819 */ /* 0x000fe400000012ff */
[----:B------:R-:W-:Y:S02]  /*18210*/  SHF.R.U64 R6, R6, 0x3, RZ ;  /* 0x0000000306067819 */ /* 0x000fe400000012ff */
[----:B------:R-:W-:-:S02]  /*18220*/  SHF.R.U64 R12, R12, 0x3, RZ ;  /* 0x000000030c0c7819 */ /* 0x000fc400000012ff */
[----:B------:R-:W-:Y:S02]  /*18230*/  ISETP.NE.AND.EX P0, PT, RZ, UR7, PT, P0 ;  /* 0x00000007ff007c0c */ /* 0x000fe4000bf05300 */
[----:B------:R-:W-:Y:S01]  /*18240*/  LOP3.LUT R8, R11, R8, RZ, 0x3c, !PT ;  /* 0x000000080b087212 */ /* 0x000fe200078e3cff */
[--C-:B------:R-:W-:Y:S01]  /*18250*/  IMAD.X R7, RZ, RZ, R9.reuse, P1 ;  /* 0x000000ffff077224 */ /* 0x100fe200008e0609 */
[----:B------:R-:W-:Y:S01]  /*18260*/  LOP3.LUT R10, R4, R13, RZ, 0x3c, !PT ;  /* 0x0000000d040a7212 */ /* 0x000fe200078e3cff */
[----:B------:R-:W-:Y:S01]  /*18270*/  IMAD.X R11, RZ, RZ, R9, P2 ;  /* 0x000000ffff0b7224 */ /* 0x000fe200010e0609 */
[----:B------:R-:W-:Y:S02]  /*18280*/  LOP3.LUT R6, R6, R15, RZ, 0x3c, !PT ;  /* 0x0000000f06067212 */ /* 0x000fe400078e3cff */
[----:B------:R-:W-:Y:S02]  /*18290*/  LOP3.LUT R4, R12, R27, RZ, 0x3c, !PT ;  /* 0x0000001b0c047212 */ /* 0x000fe400078e3cff */
[----:B------:R-:W-:Y:S01]  /*182a0*/  MOV R9, R8 ;  /* 0x0000000800097202 */ /* 0x000fe20000000f00 */
[----:B------:R-:W4:Y:S01]  /*182b0*/  LDC.64 R26, c[0x0][0xc00] ;  /* 0x00030000ff1a7b82 */ /* 0x000f220000000a00 */
[----:B------:R-:W-:-:S02]  /*182c0*/  F2FP.BF16.F32.PACK_AB R12, R21, R20 ;  /* 0x00000014150c723e */ /* 0x000fc400000010ff */
[----:B------:R-:W-:Y:S02]  /*182d0*/  F2FP.BF16.F32.PACK_AB R13, R91, R90 ;  /* 0x0000005a5b0d723e */ /* 0x000fe400000010ff */
[----:B------:R-:W-:Y:S02]  /*182e0*/  F2FP.BF16.F32.PACK_AB R15, R95, R94 ;  /* 0x0000005e5f0f723e */ /* 0x000fe400000010ff */
[----:B------:R-:W-:Y:S01]  /*182f0*/  MOV R31, R6 ;  /* 0x00000006001f7202 */ /* 0x000fe20000000f00 */
[----:B------:R-:W0:Y:S01]  /*18300*/  @P0 LDC.64 R28, c[0x0][0xc08] ;  /* 0x00030200ff1c0b82 */ /* 0x000e220000000a00 */
[----:B------:R-:W-:Y:S01]  /*18310*/  MOV R30, R4 ;  /* 0x00000004001e7202 */ /* 0x000fe20000000f00 */
[----:B------:R1:W-:Y:S01]  /*18320*/  STSM.16.M88.4 [R9], R12 ;  /* 0x0000000c09007844 */ /* 0x0003e20000000200 */
        /* <DEDUP_REMOVED lines=8> */
[----:B-1----:R-:W-:Y:S02]  /*183b0*/  F2FP.BF16.F32.PACK_AB R9, R107, R106 ;  /* 0x0000006a6b09723e */ /* 0x002fe400000010ff */
[----:B------:R-:W-:Y:S02]  /*183c0*/  F2FP.BF16.F32.PACK_AB R12, R113, R112 ;  /* 0x00000070710c723e */ /* 0x000fe400000010ff */
[----:B------:R-:W-:Y:S02]  /*183d0*/  F2FP.BF16.F32.PACK_AB R13, R115, R114 ;  /* 0x00000072730d723e */ /* 0x000fe400000010ff */
[----:B------:R-:W-:Y:S02]  /*183e0*/  F2FP.BF16.F32.PACK_AB R14, R117, R116 ;  /* 0x00000074750e723e */ /* 0x000fe400000010ff */
[----:B------:R-:W-:Y:S01]  /*183f0*/  F2FP.BF16.F32.PACK_AB R15, R119, R118 ;  /* 0x00000076770f723e */ /* 0x000fe200000010ff */
[----:B------:R-:W-:Y:S04]  /*18400*/  STSM.16.M88.4 [R36], R4 ;  /* 0x0000000424007844 */ /* 0x000fe80000000200 */
[----:B------:R1:W-:Y:S04]  /*18410*/  STSM.16.M88.4 [R31], R8 ;  /* 0x000000081f007844 */ /* 0x0003e80000000200 */
[----:B------:R2:W-:Y:S01]  /*18420*/  STSM.16.M88.4 [R30], R12 ;  /* 0x0000000c1e007844 */ /* 0x0005e20000000200 */
[----:B------:R-:W-:Y:S01]  /*18430*/  BAR.SYNC.DEFER_BLOCKING 0x1, 0x180 ;  /* 0x0046000000007b1d */ /* 0x000fe20000010000 */
[----:B------:R-:W-:-:S04]  /*18440*/  ISETP.NE.U32.AND P3, PT, RZ, UR4, PT ;  /* 0x00000004ff007c0c */ /* 0x000fc8000bf65070 */
[----:B------:R-:W-:Y:S01]  /*18450*/  ISETP.NE.AND.EX P3, PT, RZ, UR5, PT, P3 ;  /* 0x00000005ff007c0c */ /* 0x000fe2000bf65330 */
[----:B------:R-:W-:Y:S01]  /*18460*/  ULDC UR6, c[0x0][0xa88] ;  /* 0x0002a20000067ab9 */ /* 0x000fe20000000800 */
[C---:B----4-:R-:W-:Y:S01]  /*18470*/  IMAD.WIDE R26, R38.reuse, 0x4, R26 ;  /* 0x00000004261a7825 */ /* 0x050fe200078e021a */
[----:B------:R-:W-:Y:S01]  /*18480*/  ISETP.GT.AND P1, PT, R37, 0x1, PT ;  /* 0x000000012500780c */ /* 0x000fe20003f24270 */
[----:B-1----:R-:W1:Y:S02]  /*18490*/  LDC R8, c[0x0][0xbe8] ;  /* 0x0002fa00ff087b82 */ /* 0x002e640000000800 */
[----:B------:R-:W-:Y:S02]  /*184a0*/  IMAD.U32 R45, RZ, RZ, UR6 ;  /* 0x00000006ff2d7e24 */ /* 0x000fe4000f8e00ff */
[----:B0-----:R-:W-:-:S05]  /*184b0*/  @P0 IMAD.WIDE R4, R38, 0x4, R28 ;  /* 0x0000000426040825 */ /* 0x001fca00078e021c */
[----:B------:R0:W5:Y:S04]  /*184c0*/  @P3 LDG.E R32, desc[UR42][R26.64] ;  /* 0x0000002a1a203981 */ /* 0x000168000c1e1900 */
[----:B------:R0:W5:Y:S01]  /*184d0*/  @P0 LDG.E R45, desc[UR42][R4.64] ;  /* 0x0000002a042d0981 */ /* 0x000162000c1e1900 */
[----:B------:R-:W-:-:S05]  /*184e0*/  IMAD.MOV.U32 R6, RZ, RZ, 0x9b8 ;  /* 0x000009b8ff067424 */ /* 0x000fca00078e00ff */
[----:B------:R-:W-:-:S04]  /*184f0*/  SEL R6, R6, 0x978, P1 ;  /* 0x0000097806067807 */ /* 0x000fc80000800000 */
[----:B--2---:R0:W2:Y:S08]  /*18500*/  LDC.64 R12, c[0x0][R6+0x220] ;  /* 0x00008800060c7b82 */ /* 0x0040b00000000a00 */
[----:B------:R0:W3:Y:S08]  /*18510*/  LDC.64 R14, c[0x0][R6+0x218] ;  /* 0x00008600060e7b82 */ /* 0x0000f00000000a00 */
[----:B------:R0:W4:Y:S01]  /*18520*/  LDC.64 R10, c[0x0][R6+0x228] ;  /* 0x00008a00060a7b82 */ /* 0x0001220000000a00 */
[----:B-1----:R-:W-:Y:S01]  /*18530*/  ISETP.NE.AND P2, PT, R8, 0x1, PT ;  /* 0x000000010800780c */ /* 0x002fe20003f45270 */
[----:B0-----:R-:W-:-:S12]  /*18540*/  @P0 BRA `(.L_x_14564) ;  /* 0x0000000000100947 */ /* 0x001fd80003800000 */
[----:B------:R-:W-:Y:S05]  /*18550*/  @!P3 BRA `(.L_x_14564) ;  /* 0x00000000000cb947 */ /* 0x000fea0003800000 */
[----:B------:R-:W2:Y:S04]  /*18560*/  LDG.E R4, desc[UR42][R26.64] ;  /* 0x0000002a1a047981 */ /* 0x000ea8000c1e1900 */
[----:B-----5:R-:W2:Y:S02]  /*18570*/  LDG.E R45, desc[UR42][R26.64+0x4] ;  /* 0x0000042a1a2d7981 */ /* 0x020ea4000c1e1900 */
[----:B--2---:R-:W-:-:S07]  /*18580*/  IMAD.IADD R45, R45, 0x1, -R4 ;  /* 0x000000012d2d7824 */ /* 0x004fce00078e0a04 */
.L_x_14564:
[----:B------:R-:W3:Y:S04]  /*18590*/  LDL R50, [R1+0x4] ;  /* 0x0000040001327983 */ /* 0x000ee80000100800 */
[----:B------:R-:W4:Y:S04]  /*185a0*/  LDL R30, [R1+0x34] ;  /* 0x00003400011e7983 */ /* 0x000f280000100800 */
[----:B------:R-:W4:Y:S04]  /*185b0*/  LDL R51, [R1+0x28] ;  /* 0x0000280001337983 */ /* 0x000f280000100800 */
[----:B------:R-:W4:Y:S01]  /*185c0*/  LDL R49, [R1+0x54] ;  /* 0x0000540001317983 */ /* 0x000f220000100800 */
[----:B------:R-:W-:Y:S01]  /*185d0*/  ISETP.NE.U32.AND P0, PT, RZ, UR4, PT ;  /* 0x00000004ff007c0c */ /* 0x000fe2000bf05070 */
[----:B------:R-:W0:Y:S03]  /*185e0*/  LDC.64 R6, c[0x0][R6+0x210] ;  /* 0x0000840006067b82 */ /* 0x000e260000000a00 */
[----:B------:R-:W-:-:S02]  /*185f0*/  ISETP.NE.AND.EX P0, PT, RZ, UR5, PT, P0 ;  /* 0x00000005ff007c0c */ /* 0x000fc4000bf05300 */
[----:B------:R-:W-:Y:S02]  /*18600*/  SHF.R.S32.HI R26, RZ, 0x1f, R38 ;  /* 0x0000001fff1a7819 */ /* 0x000fe40000011426 */
[----:B------:R-:W-:Y:S01]  /*18610*/  SEL R9, R38, RZ, !P0 ;  /* 0x000000ff26097207 */ /* 0x000fe20004000000 */
[----:B------:R-:W1:Y:S01]  /*18620*/  @P2 LDC R28, c[0x0][0xbec] ;  /* 0x0002fb00ff1c2b82 */ /* 0x000e620000000800 */
[----:B------:R-:W4:Y:S07]  /*18630*/  LDL R38, [R1+0x5c] ;  /* 0x00005c0001267983 */ /* 0x000f2e0000100800 */
[----:B------:R-:W0:Y:S01]  /*18640*/  @P2 LDC R37, c[0x0][0xbf0] ;  /* 0x0002fc00ff252b82 */ /* 0x000e220000000800 */
[----:B------:R-:W-:-:S07]  /*18650*/  SEL R27, R26, RZ, !P0 ;  /* 0x000000ff1a1b7207 */ /* 0x000fce0004000000 */
[----:B------:R-:W1:Y:S01]  /*18660*/  LDC.64 R4, c[0x0][0xba8] ;  /* 0x0002ea00ff047b82 */ /* 0x000e620000000a00 */
[----:B--2---:R-:W-:Y:S01]  /*18670*/  IMAD R13, R13, R9, RZ ;  /* 0x000000090d0d7224 */ /* 0x004fe200078e02ff */
[----:B------:R-:W2:Y:S03]  /*18680*/  S2R R36, SR_TID.X ;  /* 0x0000000000247919 */ /* 0x000ea60000002100 */
[C---:B------:R-:W-:Y:S02]  /*18690*/  IMAD R31, R12.reuse, R27, R13 ;  /* 0x0000001b0c1f7224 */ /* 0x040fe400078e020d */
[----:B------:R-:W-:-:S04]  /*186a0*/  IMAD.WIDE.U32 R12, R12, R9, RZ ;  /* 0x000000090c0c7225 */ /* 0x000fc800078e00ff */
[----:B------:R-:W-:Y:S01]  /*186b0*/  IMAD.IADD R31, R13, 0x1, R31 ;  /* 0x000000010d1f7824 */ /* 0x000fe200078e021f */
[----:B-1----:R-:W1:Y:S08]  /*186c0*/  @!P1 LDC R4, c[0x0][0xb50] ;  /* 0x0002d400ff049b82 */ /* 0x002e700000000800 */
[----:B------:R-:W1:Y:S01]  /*186d0*/  @!P1 LDC R5, c[0x0][0xb54] ;  /* 0x0002d500ff059b82 */ /* 0x000e620000000800 */
[----:B--2---:R-:W-:-:S05]  /*186e0*/  VIADD R40, R36, 0xffffff80 ;  /* 0xffffff8024287836 */ /* 0x004fca0000000000 */
[----:B------:R-:W-:-:S04]  /*186f0*/  SHF.R.S32.HI R36, RZ, 0x1f, R40 ;  /* 0x0000001fff247819 */ /* 0x000fc80000011428 */
[----:B------:R-:W-:-:S04]  /*18700*/  LEA.HI R36, R36, R40, RZ, 0x7 ;  /* 0x0000002824247211 */ /* 0x000fc800078f38ff */
[----:B------:R-:W-:Y:S01]  /*18710*/  LOP3.LUT R36, R36, 0xffffff80, RZ, 0xc0, !PT ;  /* 0xffffff8024247812 */ /* 0x000fe200078ec0ff */
[----:B-----5:R-:W-:-:S04]  /*18720*/  IMAD R45, R45, R8, RZ ;  /* 0x000000082d2d7224 */ /* 0x020fc800078e02ff */
[----:B------:R-:W-:Y:S02]  /*18730*/  IMAD.IADD R36, R40, 0x1, -R36 ;  /* 0x0000000128247824 */ /* 0x000fe400078e0a24 */
[-C--:B---3--:R-:W-:Y:S02]  /*18740*/  IMAD R29, R15, R50.reuse, RZ ;  /* 0x000000320f1d7224 */ /* 0x088fe400078e02ff */
[----:B------:R-:W-:-:S04]  /*18750*/  IMAD.WIDE.U32 R14, R14, R50, RZ ;  /* 0x000000320e0e7225 */ /* 0x000fc800078e00ff */
[----:B----4-:R-:W-:Y:S01]  /*18760*/  IMAD.IADD R39, R30, 0x1, R51 ;  /* 0x000000011e277824 */ /* 0x010fe200078e0233 */
[----:B------:R-:W-:Y:S02]  /*18770*/  IADD3 R26, P0, P3, R12, R14, R32 ;  /* 0x0000000e0c1a7210 */ /* 0x000fe40007b1e020 */
[----:B------:R-:W-:Y:S01]  /*18780*/  SEL R27, R49, RZ, P1 ;  /* 0x000000ff311b7207 */ /* 0x000fe20000800000 */
[----:B------:R-:W-:-:S04]  /*18790*/  @P2 IMAD.HI.U32 R14, R39, R28, RZ ;  /* 0x0000001c270e2227 */ /* 0x000fc800078e00ff */
[----:B------:R-:W-:Y:S02]  /*187a0*/  IMAD.IADD R30, R15, 0x1, R29 ;  /* 0x000000010f1e7824 */ /* 0x000fe400078e021d */
[----:B------:R-:W-:Y:S01]  /*187b0*/  IMAD.MOV.U32 R15, RZ, RZ, R39 ;  /* 0x000000ffff0f7224 */ /* 0x000fe200078e0027 */
[----:B0-----:R-:W-:Y:S01]  /*187c0*/  @P2 SHF.R.U32.HI R15, RZ, R37, R14 ;  /* 0x00000025ff0f2219 */ /* 0x001fe2000001160e */
[-C--:B------:R-:W-:Y:S01]  /*187d0*/  IMAD R29, R11, R27.reuse, RZ ;  /* 0x0000001b0b1d7224 */ /* 0x080fe200078e02ff */
[----:B------:R-:W-:Y:S01]  /*187e0*/  SHF.R.S32.HI R11, RZ, 0x1f, R32 ;  /* 0x0000001fff0b7819 */ /* 0x000fe20000011420 */
[----:B------:R-:W-:-:S03]  /*187f0*/  IMAD.WIDE.U32 R12, R10, R27, RZ ;  /* 0x0000001b0a0c7225 */ /* 0x000fc600078e00ff */
[----:B------:R-:W-:Y:S01]  /*18800*/  IADD3.X R27, R31, R30, R11, P0, P3 ;  /* 0x0000001e1f1b7210 */ /* 0x000fe200007e640b */
[----:B------:R-:W-:Y:S01]  /*18810*/  IMAD.MOV R31, RZ, RZ, -R15 ;  /* 0x000000ffff1f7224 */ /* 0x000fe200078e0a0f */
[----:B------:R-:W-:Y:S01]  /*18820*/  IADD3 R12, P0, P3, R15, R26, R12 ;  /* 0x0000001a0f0c7210 */ /* 0x000fe20007b1e00c */
[----:B------:R-:W-:Y:S01]  /*18830*/  IMAD.IADD R29, R13, 0x1, R29 ;  /* 0x000000010d1d7824 */ /* 0x000fe200078e021d */
        /* <DEDUP_REMOVED lines=8> */
[----:B-1----:R-:W-:-:S04]  /*188c0*/  LEA R10, P0, R6, R4, 0x2 ;  /* 0x00000004060a7211 */ /* 0x002fc800078010ff */
[----:B------:R-:W-:Y:S01]  /*188d0*/  LEA.HI.X R7, R6, R5, R7, 0x2, P0 ;  /* 0x0000000506077211 */ /* 0x000fe200000f1407 */
[----:B------:R-:W-:Y:S01]  /*188e0*/  SHFL.IDX PT, R4, R10, RZ, 0x1c1f ;  /* 0x001c1fff0a047589 */ /* 0x000fe200000e0000 */
[----:B------:R-:W-:-:S03]  /*188f0*/  IMAD.IADD R26, R38, 0x1, R51 ;  /* 0x00000001261a7824 */ /* 0x000fc600078e0233 */
[----:B------:R-:W0:Y:S04]  /*18900*/  SHFL.IDX PT, R5, R7, RZ, 0x1c1f ;  /* 0x001c1fff07057589 */ /* 0x000e2800000e0000 */
[----:B------:R-:W-:Y:S04]  /*18910*/  SHFL.IDX PT, R12, R10, 0x1, 0x1c1f ;  /* 0x003c1f000a0c7f89 */ /* 0x000fe800000e0000 */
        /* <DEDUP_REMOVED lines=8> */
[----:B0-----:R-:W-:Y:S01]  /*189a0*/  IMAD R3, R42, 0x40, R43 ;  /* 0x000000402a037824 */ /* 0x001fe200078e022b */
[----:B------:R-:W0:Y:S01]  /*189b0*/  @P2 LDC R13, c[0x0][0xbec] ;  /* 0x0002fb00ff0d2b82 */ /* 0x000e220000000800 */
[----:B------:R-:W-:Y:S02]  /*189c0*/  ULDC.64 UR4, c[0x0][0xaa0] ;  /* 0x0002a80000047ab9 */ /* 0x000fe40000000a00 */
[----:B------:R-:W-:-:S03]  /*189d0*/  IMAD.WIDE R24, R3, 0x2, R24 ;  /* 0x0000000203187825 */ /* 0x000fc600078e0218 */
[C---:B------:R-:W-:Y:S02]  /*189e0*/  IADD3 R27, P0, R24.reuse, 0x1800, RZ ;  /* 0x00001800181b7810 */ /* 0x040fe40007f1e0ff */
[----:B------:R-:W1:Y:S01]  /*189f0*/  @P2 LDC R15, c[0x0][0xbf0] ;  /* 0x0002fc00ff0f2b82 */ /* 0x000e620000000800 */
        /* <DEDUP_REMOVED lines=29> */
[----:B------:R-:W-:-:S03]  /*18bd0*/  IMAD.IADD R14, R51, 0x1, R0 ;  /* 0x00000001330e7824 */ /* 0x000fc600078e0200 */
        /* <DEDUP_REMOVED lines=9> */
[----:B0-----:R-:W-:-:S04]  /*18c70*/  @P2 IMAD.HI.U32 R0, R14, R13, RZ ;  /* 0x0000000d0e002227 */ /* 0x001fc800078e00ff */
[----:B------:R-:W-:Y:S02]  /*18c80*/  IMAD R12, R12, UR4, RZ ;  /* 0x000000040c0c7c24 */ /* 0x000fe4000f8e02ff */
[----:B------:R-:W-:Y:S01]  /*18c90*/  IMAD.MOV.U32 R3, RZ, RZ, R14 ;  /* 0x000000ffff037224 */ /* 0x000fe200078e000e */
[----:B-1----:R-:W-:Y:S01]  /*18ca0*/  @P2 SHF.R.U32.HI R3, RZ, R15, R0 ;  /* 0x0000000fff032219 */ /* 0x002fe20000011600 */
[C---:B------:R-:W-:Y:S02]  /*18cb0*/  IMAD R13, R9.reuse, UR5, R12 ;  /* 0x00000005090d7c24 */ /* 0x040fe4000f8e020c */
[----:B------:R-:W-:Y:S01]  /*18cc0*/  IMAD.WIDE.U32 R10, R9, UR4, R10 ;  /* 0x00000004090a7c25 */ /* 0x000fe2000f8e000a */
[----:B------:R-:W-:Y:S01]  /*18cd0*/  SHF.R.S32.HI R9, RZ, 0x1f, R3 ;  /* 0x0000001fff097819 */ /* 0x000fe20000011403 */
[----:B------:R-:W-:Y:S02]  /*18ce0*/  ULDC.64 UR4, c[0x0][0xae0] ;  /* 0x0002b80000047ab9 */ /* 0x000fe40000000a00 */
[----:B------:R-:W-:-:S02]  /*18cf0*/  IMAD.IADD R11, R11, 0x1, R13 ;  /* 0x000000010b0b7824 */ /* 0x000fc400078e020d */
[----:B------:R-:W-:Y:S02]  /*18d00*/  VIADD R0, R2, 0x16820 ;  /* 0x0001682002007836 */ /* 0x000fe40000000000 */
        /* <DEDUP_REMOVED lines=21> */
[----:B------:R-:W-:Y:S01]  /*18e60*/  IMAD.IADD R42, R42, 0x1, R51 ;  /* 0x000000012a2a7824 */ /* 0x000fe200078e0233 */
        /* <DEDUP_REMOVED lines=18> */
[C---:B----4-:R-:W-:Y:S01]  /*18f90*/  @!P3 LEA.HI.X R21, R43.reuse, R8, R44, 0x1, P1 ;  /* 0x000000082b15b211 */ /* 0x050fe200008f0c2c */
[----:B------:R-:W-:Y:S01]  /*18fa0*/  @!P2 IMAD.MOV.U32 R8, RZ, RZ, R32 ;  /* 0x000000ffff08a224 */ /* 0x000fe200078e0020 */
[----:B------:R-:W-:-:S04]  /*18fb0*/  @!P4 LEA.HI.X R47, R43, R10, R44, 0x1, P5 ;  /* 0x0000000a2b2fc211 */ /* 0x000fc800028f0c2c */
[----:B-----5:R2:W-:Y:S04]  /*18fc0*/  @!P2 ST.E.128 desc[UR42][R8.64], R4 ;  /* 0x000000040800a985 */ /* 0x0205e8000c101d2a */
[----:B------:R3:W-:Y:S01]  /*18fd0*/  @!P3 ST.E.128 desc[UR42][R20.64], R24 ;  /* 0x000000181400b985 */ /* 0x0007e2000c101d2a */
[----:B--2---:R-:W-:Y:S02]  /*18fe0*/  @!P4 IMAD.MOV.U32 R4, RZ, RZ, R46 ;  /* 0x000000ffff04c224 */ /* 0x004fe400078e002e */
[----:B------:R-:W-:-:S05]  /*18ff0*/  @!P4 IMAD.MOV.U32 R5, RZ, RZ, R47 ;  /* 0x000000ffff05c224 */ /* 0x000fca00078e002f */
[----:B01----:R3:W-:Y:S02]  /*19000*/  @!P4 ST.E.128 desc[UR42][R4.64], R28 ;  /* 0x0000001c0400c985 */ /* 0x0037e4000c101d2a */
.L_x_14774:
[----:B------:R-:W-:-:S05]  /*19010*/  VIADD R42, R42, 0x90 ;  /* 0x000000902a2a7836 */ /* 0x000fca0000000000 */
[----:B------:R-:W-:-:S13]  /*19020*/  ISETP.GE.OR P0, PT, R42, R45, P0 ;  /* 0x0000002d2a00720c */ /* 0x000fda0000706670 */
[----:B------:R-:W-:Y:S05]  /*19030*/  @P0 BRA `(.L_x_14567) ;  /* 0x0000001000cc0947 */ /* 0x000fea0003800000 */
[----:B------:R-:W-:-:S04]  /*19040*/  LEA R14, P0, R43, R14, 0x1 ;  /* 0x0000000e2b0e7211 */ /* 0x000fc800078008ff */
[----:B------:R-:W-:-:S05]  /*19050*/  LEA.HI.X R15, R43, R0, R44, 0x1, P0 ;  /* 0x000000002b0f7211 */ /* 0x000fca00000f0c2c */
[----:B------:R0:W-:Y:S01]  /*19060*/  ST.E.128 desc[UR42][R14.64], R36 ;  /* 0x000000240e007985 */ /* 0x0001e2000c101d2a */
[----:B------:R-:W-:Y:S05]  /*19070*/  BRA `(.L_x_14567) ;  /* 0x0000001000bc7947 */ /* 0x000fea0003800000 */
.L_x_14565:
        /* <DEDUP_REMOVED lines=11> */
[----:B------:R-:W-:Y:S02]  /*19130*/  VIADD R29, R155, 0x10 ;  /* 0x000000109b1d7836 */ /* 0x000fe40000000000 */
        /* <DEDUP_REMOVED lines=8> */
[C---:B------:R-:W-:Y:S01]  /*191c0*/  IMAD R7, R9.reuse, UR5, R0 ;  /* 0x0000000509077c24 */ /* 0x040fe2000f8e0200 */
[----:B0-----:R-:W-:Y:S01]  /*191d0*/  @P2 SHF.R.U32.HI R3, RZ, R13, R10 ;  /* 0x0000000dff032219 */ /* 0x001fe2000001160a */
        /* <DEDUP_REMOVED lines=27> */
[----:B------:R-:W-:Y:S01]  /*19390*/  LEA.HI.X R4, R4, UR5, R5, 0x2, P0 ;  /* 0x0000000504047c11 */ /* 0x000fe200080f1405 */
[C---:B------:R-:W-:Y:S01]  /*193a0*/  VIADD R41, R155.reuse, 0x30 ;  /* 0x000000309b297836 */ /* 0x040fe20000000000 */
[----:B------:R-:W-:Y:S01]  /*193b0*/  SHF.R.S32.HI R5, RZ, 0x1f, R155 ;  /* 0x0000001fff057819 */ /* 0x000fe2000001149b */
[----:B------:R-:W-:Y:S01]  /*193c0*/  VIADD R43, R155, 0x38 ;  /* 0x000000389b2b7836 */ /* 0x000fe20000000000 */
[----:B------:R-:W-:-:S02]  /*193d0*/  SHF.R.S32.HI R28, RZ, 0x1f, R7 ;  /* 0x0000001fff1c7819 */ /* 0x000fc40000011407 */
[----:B------:R-:W-:Y:S02]  /*193e0*/  SHF.R.S32.HI R36, RZ, 0x1f, R37 ;  /* 0x0000001fff247819 */ /* 0x000fe40000011425 */
[----:B------:R-:W-:Y:S02]  /*193f0*/  SHF.R.S32.HI R38, RZ, 0x1f, R39 ;  /* 0x0000001fff267819 */ /* 0x000fe40000011427 */
[----:B------:R-:W-:Y:S02]  /*19400*/  SHF.R.S32.HI R40, RZ, 0x1f, R41 ;  /* 0x0000001fff287819 */ /* 0x000fe40000011429 */
[----:B------:R-:W-:Y:S01]  /*19410*/  SHF.R.S32.HI R42, RZ, 0x1f, R43 ;  /* 0x0000001fff2a7819 */ /* 0x000fe2000001142b */
[----:B0-----:R-:W-:Y:S06]  /*19420*/  BRA.DIV UR4, `(.L_x_14568) ;  /* 0x000000aa04307947 */ /* 0x001fec000b800000 */
[----:B------:R0:W1:Y:S04]  /*19430*/  SHFL.IDX PT, R0, R4, RZ, 0x1c1f ;  /* 0x001c1fff04007589 */ /* 0x00006800000e0000 */
[----:B------:R0:W2:Y:S02]  /*19440*/  SHFL.IDX PT, R14, R3, RZ, 0x1c1f ;  /* 0x001c1fff030e7589 */ /* 0x0000a400000e0000 */
.L_x_14777:
        /* <DEDUP_REMOVED lines=8> */
[-C--:B--2---:R-:W-:Y:S02]  /*194d0*/  @!P1 LEA R8, P3, R155, R14.reuse, 0x2 ;  /* 0x0000000e9b089211 */ /* 0x084fe400078610ff */
[----:B------:R-:W-:Y:S02]  /*194e0*/  @!P2 LEA R10, P4, R7, R14, 0x2 ;  /* 0x0000000e070aa211 */ /* 0x000fe400078810ff */
[-C--:B-1----:R-:W-:Y:S02]  /*194f0*/  @!P1 LEA.HI.X R9, R155, R0.reuse, R5, 0x2, P3 ;  /* 0x000000009b099211 */ /* 0x082fe400018f1405 */
[----:B------:R-:W-:Y:S02]  /*19500*/  @!P2 LEA.HI.X R11, R7, R0, R28, 0x2, P4 ;  /* 0x00000000070ba211 */ /* 0x000fe400020f141c */
[----:B------:R-:W-:Y:S01]  /*19510*/  @!P5 LEA R12, P3, R29, R14, 0x2 ;  /* 0x0000000e1d0cd211 */ /* 0x000fe200078610ff */
[----:B------:R1:W-:Y:S01]  /*19520*/  @!P1 ST.E.64 desc[UR42][R8.64], R20 ;  /* 0x0000001408009985 */ /* 0x0003e2000c101b2a */
[----:B------:R-:W-:-:S02]  /*19530*/  ISETP.GE.AND P1, PT, R37, UR4, PT ;  /* 0x0000000425007c0c */ /* 0x000fc4000bf26270 */
[----:B------:R-:W-:Y:S01]  /*19540*/  @!P5 LEA.HI.X R13, R29, R0, R30, 0x2, P3 ;  /* 0x000000001d0dd211 */ /* 0x000fe200018f141e */
[----:B------:R2:W-:Y:S01]  /*19550*/  @!P2 ST.E.64 desc[UR42][R10.64], R92 ;  /* 0x0000005c0a00a985 */ /* 0x0005e2000c101b2a */
[----:B------:R-:W-:Y:S02]  /*19560*/  ISETP.GE.AND P2, PT, R39, UR4, PT ;  /* 0x0000000427007c0c */ /* 0x000fe4000bf46270 */
[----:B------:R-:W-:Y:S01]  /*19570*/  @!P0 LEA R24, P4, R31, R14, 0x2 ;  /* 0x0000000e1f188211 */ /* 0x000fe200078810ff */
[----:B------:R3:W-:Y:S01]  /*19580*/  @!P5 ST.E.64 desc[UR42][R12.64], R96 ;  /* 0x000000600c00d985 */ /* 0x0007e2000c101b2a */
[----:B------:R-:W-:Y:S02]  /*19590*/  ISETP.GE.AND P3, PT, R41, UR4, PT ;  /* 0x0000000429007c0c */ /* 0x000fe4000bf66270 */
[----:B------:R-:W-:Y:S02]  /*195a0*/  ISETP.GE.AND P5, PT, R43, UR4, PT ;  /* 0x000000042b007c0c */ /* 0x000fe4000bfa6270 */
[----:B------:R-:W-:-:S02]  /*195b0*/  @!P0 LEA.HI.X R25, R31, R0, R32, 0x2, P4 ;  /* 0x000000001f198211 */ /* 0x000fc400020f1420 */
[----:B------:R-:W-:-:S03]  /*195c0*/  @!P1 LEA R26, P4, R37, R14, 0x2 ;  /* 0x0000000e251a9211 */ /* 0x000fc600078810ff */
[----:B------:R3:W-:Y:S01]  /*195d0*/  @!P0 ST.E.64 desc[UR42][R24.64], R100 ;  /* 0x0000006418008985 */ /* 0x0007e2000c101b2a */
[----:B-1----:R-:W-:Y:S02]  /*195e0*/  @!P2 LEA R8, P0, R39, R14, 0x2 ;  /* 0x0000000e2708a211 */ /* 0x002fe400078010ff */
[----:B------:R-:W-:Y:S02]  /*195f0*/  @!P1 LEA.HI.X R27, R37, R0, R36, 0x2, P4 ;  /* 0x00000000251b9211 */ /* 0x000fe400020f1424 */
[----:B--2---:R-:W-:Y:S02]  /*19600*/  @!P3 LEA R10, P4, R41, R14, 0x2 ;  /* 0x0000000e290ab211 */ /* 0x004fe400078810ff */
[----:B------:R-:W-:Y:S01]  /*19610*/  @!P2 LEA.HI.X R9, R39, R0, R38, 0x2, P0 ;  /* 0x000000002709a211 */ /* 0x000fe200000f1426 */
[----:B------:R3:W-:Y:S01]  /*19620*/  @!P1 ST.E.64 desc[UR42][R26.64], R104 ;  /* 0x000000681a009985 */ /* 0x0007e2000c101b2a */
[----:B------:R-:W-:Y:S02]  /*19630*/  @!P5 LEA R14, P0, R43, R14, 0x2 ;  /* 0x0000000e2b0ed211 */ /* 0x000fe400078010ff */
[-C--:B------:R-:W-:Y:S01]  /*19640*/  @!P3 LEA.HI.X R11, R41, R0.reuse, R40, 0x2, P4 ;  /* 0x00000000290bb211 */ /* 0x080fe200020f1428 */
[----:B------:R3:W-:Y:S01]  /*19650*/  @!P2 ST.E.64 desc[UR42][R8.64], R108 ;  /* 0x0000006c0800a985 */ /* 0x0007e2000c101b2a */
[----:B------:R-:W-:-:S03]  /*19660*/  @!P5 LEA.HI.X R15, R43, R0, R42, 0x2, P0 ;  /* 0x000000002b0fd211 */ /* 0x000fc600000f142a */
[----:B------:R3:W-:Y:S04]  /*19670*/  @!P3 ST.E.64 desc[UR42][R10.64], R112 ;  /* 0x000000700a00b985 */ /* 0x0007e8000c101b2a */
[----:B------:R3:W-:Y:S02]  /*19680*/  @!P5 ST.E.64 desc[UR42][R14.64], R116 ;  /* 0x000000740e00d985 */ /* 0x0007e4000c101b2a */
.L_x_14570:
[----:B------:R-:W-:Y:S05]  /*19690*/  BSYNC B1 ;  /* 0x0000000000017941 */ /* 0x000fea0003800000 */
.L_x_14569:
[----:B------:R-:W-:-:S03]  /*196a0*/  UMOV UR4, 0xffffffff ;  /* 0xffffffff00047882 */ /* 0x000fc60000000000 */
[----:B------:R-:W-:Y:S05]  /*196b0*/  BRA.DIV UR4, `(.L_x_14571) ;  /* 0x000000a604c07947 */ /* 0x000fea000b800000 */
[----:B-1----:R1:W4:Y:S04]  /*196c0*/  SHFL.IDX PT, R0, R4, 0x1, 0x1c1f ;  /* 0x003c1f0004007f89 */ /* 0x00232800000e0000 */
[----:B--23--:R1:W2:Y:S02]  /*196d0*/  SHFL.IDX PT, R14, R3, 0x1, 0x1c1f ;  /* 0x003c1f00030e7f89 */ /* 0x00c2a400000e0000 */
.L_x_14781:
[----:B------:R-:W-:-:S13]  /*196e0*/  ISETP.GE.AND P0, PT, R6, R45, PT ;  /* 0x0000002d0600720c */ /* 0x000fda0003f06270 */
[----:B------:R-:W-:Y:S05]  /*196f0*/  @P0 BRA `(.L_x_14567) ;  /* 0x0000000c001c0947 */ /* 0x000fea0003800000 */
[----:B------:R-:W-:Y:S02]  /*19700*/  ULDC UR4, c[0x0][0xac8] ;  /* 0x0002b20000047ab9 */ /* 0x000fe40000000800 */
[----:B------:R-:W-:Y:S02]  /*19710*/  ISETP.GE.AND P0, PT, R155, UR4, PT ;  /* 0x000000049b007c0c */ /* 0x000fe4000bf06270 */
[----:B------:R-:W-:Y:S02]  /*19720*/  ISETP.GE.AND P5, PT, R7, UR4, PT ;  /* 0x0000000407007c0c */ /* 0x000fe4000bfa6270 */
[----:B------:R-:W-:Y:S02]  /*19730*/  ISETP.GE.AND P3, PT, R29, UR4, PT ;  /* 0x000000041d007c0c */ /* 0x000fe4000bf66270 */
[----:B------:R-:W-:-:S07]  /*19740*/  ISETP.GE.AND P2, PT, R31, UR4, PT ;  /* 0x000000041f007c0c */ /* 0x000fce000bf46270 */
[-C--:B012---:R-:W-:Y:S02]  /*19750*/  @!P0 LEA R4, P1, R155, R14.reuse, 0x2 ;  /* 0x0000000e9b048211 */ /* 0x087fe400078210ff */
[----:B------:R-:W-:Y:S02]  /*19760*/  @!P5 LEA R6, P4, R7, R14, 0x2 ;  /* 0x0000000e0706d211 */ /* 0x000fe400078810ff */
[-C--:B----4-:R-:W-:Y:S02]  /*19770*/  @!P0 LEA.HI.X R5, R155, R0.reuse, R5, 0x2, P1 ;  /* 0x000000009b058211 */ /* 0x090fe400008f1405 */
[----:B------:R-:W-:Y:S02]  /*19780*/  ISETP.GE.AND P1, PT, R37, UR4, PT ;  /* 0x0000000425007c0c */ /* 0x000fe4000bf26270 */
[----:B------:R-:W-:Y:S01]  /*19790*/  @!P5 LEA.HI.X R7, R7, R0, R28, 0x2, P4 ;  /* 0x000000000707d211 */ /* 0x000fe200020f141c */
[----:B------:R0:W-:Y:S01]  /*197a0*/  @!P0 ST.E.64 desc[UR42][R4.64], R90 ;  /* 0x0000005a04008985 */ /* 0x0001e2000c101b2a */
[----:B------:R-:W-:-:S02]  /*197b0*/  ISETP.GE.AND P0, PT, R39, UR4, PT ;  /* 0x0000000427007c0c */ /* 0x000fc4000bf06270 */
[-C--:B------:R-:W-:Y:S01]  /*197c0*/  @!P3 LEA R8, P4, R29, R14.reuse, 0x2 ;  /* 0x0000000e1d08b211 */ /* 0x080fe200078810ff */
[----:B------:R3:W-:Y:S01]  /*197d0*/  @!P5 ST.E.64 desc[UR42][R6.64], R94 ;  /* 0x0000005e0600d985 */ /* 0x0007e2000c101b2a */
[----:B------:R-:W-:Y:S02]  /*197e0*/  @!P2 LEA R10, P5, R31, R14, 0x2 ;  /* 0x0000000e1f0aa211 */ /* 0x000fe400078a10ff */
[-C--:B------:R-:W-:Y:S02]  /*197f0*/  @!P3 LEA.HI.X R9, R29, R0.reuse, R30, 0x2, P4 ;  /* 0x000000001d09b211 */ /* 0x080fe400020f141e */
[----:B------:R-:W-:Y:S02]  /*19800*/  ISETP.GE.AND P4, PT, R41, UR4, PT ;  /* 0x0000000429007c0c */ /* 0x000fe4000bf86270 */
[----:B------:R-:W-:Y:S01]  /*19810*/  @!P2 LEA.HI.X R11, R31, R0, R32, 0x2, P5 ;  /* 0x000000001f0ba211 */ /* 0x000fe200028f1420 */
[----:B------:R3:W-:Y:S01]  /*19820*/  @!P3 ST.E.64 desc[UR42][R8.64], R98 ;  /* 0x000000620800b985 */ /* 0x0007e2000c101b2a */
[----:B------:R-:W-:-:S03]  /*19830*/  @!P1 LEA R12, P5, R37, R14, 0x2 ;  /* 0x0000000e250c9211 */ /* 0x000fc600078a10ff */
[----:B------:R3:W-:Y:S01]  /*19840*/  @!P2 ST.E.64 desc[UR42][R10.64], R102 ;  /* 0x000000660a00a985 */ /* 0x0007e2000c101b2a */
[----:B------:R-:W-:Y:S02]  /*19850*/  @!P1 LEA.HI.X R13, R37, R0, R36, 0x2, P5 ;  /* 0x00000000250d9211 */ /* 0x000fe400028f1424 */
[----:B------:R-:W-:-:S03]  /*19860*/  @!P0 LEA R20, P5, R39, R14, 0x2 ;  /* 0x0000000e27148211 */ /* 0x000fc600078a10ff */
[----:B------:R3:W-:Y:S01]  /*19870*/  @!P1 ST.E.64 desc[UR42][R12.64], R106 ;  /* 0x0000006a0c009985 */ /* 0x0007e2000c101b2a */
[----:B------:R-:W-:Y:S02]  /*19880*/  @!P0 LEA.HI.X R21, R39, R0, R38, 0x2, P5 ;  /* 0x0000000027158211 */ /* 0x000fe400028f1426 */
[----:B0-----:R-:W-:-:S03]  /*19890*/  @!P4 LEA R4, P5, R41, R14, 0x2 ;  /* 0x0000000e2904c211 */ /* 0x001fc600078a10ff */
[----:B------:R3:W-:Y:S01]  /*198a0*/  @!P0 ST.E.64 desc[UR42][R20.64], R110 ;  /* 0x0000006e14008985 */ /* 0x0007e2000c101b2a */
[----:B------:R-:W-:Y:S02]  /*198b0*/  @!P4 LEA.HI.X R5, R41, R0, R40, 0x2, P5 ;  /* 0x000000002905c211 */ /* 0x000fe400028f1428 */
[----:B------:R-:W-:-:S03]  /*198c0*/  ISETP.GE.AND P0, PT, R43, UR4, PT ;  /* 0x000000042b007c0c */ /* 0x000fc6000bf06270 */
[----:B------:R3:W-:Y:S10]  /*198d0*/  @!P4 ST.E.64 desc[UR42][R4.64], R114 ;  /* 0x000000720400c985 */ /* 0x0007f4000c101b2a */
[----:B------:R-:W-:Y:S05]  /*198e0*/  @P0 BRA `(.L_x_14567) ;  /* 0x0000000800a00947 */ /* 0x000fea0003800000 */
[----:B------:R-:W-:-:S04]  /*198f0*/  LEA R14, P0, R43, R14, 0x2 ;  /* 0x0000000e2b0e7211 */ /* 0x000fc800078010ff */
[----:B------:R-:W-:-:S05]  /*19900*/  LEA.HI.X R15, R43, R0, R42, 0x2, P0 ;  /* 0x000000002b0f7211 */ /* 0x000fca00000f142a */
[----:B------:R0:W-:Y:S01]  /*19910*/  ST.E.64 desc[UR42][R14.64], R118 ;  /* 0x000000760e007985 */ /* 0x0001e2000c101b2a */
[----:B------:R-:W-:Y:S05]  /*19920*/  BRA `(.L_x_14567) ;  /* 0x0000000800907947 */ /* 0x000fea0003800000 */
.L_x_14563:
[----:B------:R-:W2:Y:S01]  /*19930*/  LDL R0, [R1+0x50] ;  /* 0x0000500001007983 */ /* 0x000ea20000100800 */
[----:B------:R-:W-:Y:S01]  /*19940*/  ULDC.64 UR4, c[0x0][0xc08] ;  /* 0x0003020000047ab9 */ /* 0x000fe20000000a00 */
[----:B------:R-:W2:Y:S01]  /*19950*/  LDC.64 R4, c[0x0][0xc00] ;  /* 0x00030000ff047b82 */ /* 0x000ea20000000a00 */
[----:B------:R-:W-:Y:S01]  /*19960*/  ISETP.NE.U32.AND P0, PT, RZ, UR4, PT ;  /* 0x00000004ff007c0c */ /* 0x000fe2000bf05070 */
[----:B------:R-:W3:Y:S01]  /*19970*/  LDL R8, [R1+0x4c] ;  /* 0x00004c0001087983 */ /* 0x000ee20000100800 */
[----:B------:R-:W-:Y:S02]  /*19980*/  IMAD.MOV.U32 R3, RZ, RZ, RZ ;  /* 0x000000ffff037224 */ /* 0x000fe400078e00ff */
[----:B------:R-:W-:Y:S01]  /*19990*/  ISETP.NE.AND.EX P1, PT, RZ, UR5, PT, P0 ;  /* 0x00000005ff007c0c */ /* 0x000fe2000bf25300 */
[----:B------:R-:W-:Y:S02]  /*199a0*/  ULDC.64 UR4, c[0x0][0xc00] ;  /* 0x0003000000047ab9 */ /* 0x000fe40000000a00 */
[----:B------:R-:W-:-:S04]  /*199b0*/  ISETP.NE.U32.AND P0, PT, RZ, UR4, PT ;  /* 0x00000004ff007c0c */ /* 0x000fc8000bf05070 */
[----:B------:R-:W-:-:S06]  /*199c0*/  ISETP.NE.AND.EX P0, PT, RZ, UR5, PT, P0 ;  /* 0x00000005ff007c0c */ /* 0x000fcc000bf05300 */
[----:B------:R-:W4:Y:S01]  /*199d0*/  @P1 LDC.64 R6, c[0x0][0xc08] ;  /* 0x00030200ff061b82 */ /* 0x000f220000000a00 */
[----:B------:R-:W-:Y:S02]  /*199e0*/  ULDC UR4, c[0x0][0xa88] ;  /* 0x0002a20000047ab9 */ /* 0x000fe40000000800 */
[----:B-----5:R-:W-:Y:S02]  /*199f0*/  IMAD.U32 R24, RZ, RZ, UR4 ;  /* 0x00000004ff187e24 */ /* 0x020fe4000f8e00ff */
[----:B--2---:R-:W-:-:S04]  /*19a00*/  IMAD.WIDE R4, R0, 0x4, R4 ;  /* 0x0000000400047825 */ /* 0x004fc800078e0204 */
[----:B----4-:R-:W-:Y:S01]  /*19a10*/  @P1 IMAD.WIDE R6, R0, 0x4, R6 ;  /* 0x0000000400061825 */ /* 0x010fe200078e0206 */
[----:B------:R2:W5:Y:S04]  /*19a20*/  @P0 LDG.E R3, desc[UR42][R4.64] ;  /* 0x0000002a04030981 */ /* 0x000568000c1e1900 */
[----:B------:R2:W5:Y:S01]  /*19a30*/  @P1 LDG.E R24, desc[UR42][R6.64] ;  /* 0x0000002a06181981 */ /* 0x000562000c1e1900 */
[----:B---3--:R-:W-:Y:S02]  /*19a40*/  ISETP.NE.AND P2, PT, R8, RZ, PT ;  /* 0x000000ff0800720c */ /* 0x008fe40003f45270 */
[----:B------:R-:W-:Y:S02]  /*19a50*/  ISETP.GT.AND P3, PT, R49, 0xbf, PT ;  /* 0x000000bf3100780c */ /* 0x000fe40003f64270 */
[----:B------:R-:W-:-:S09]  /*19a60*/  SHF.R.S32.HI R26, RZ, 0x1f, R0 ;  /* 0x0000001fff1a7819 */ /* 0x000fd20000011400 */
[----:B------:R-:W3:Y:S02]  /*19a70*/  @!P2 LDC R8, c[0x0][0xad4] ;  /* 0x0002b500ff08ab82 */ /* 0x000ee40000000800 */
[----:B---3--:R2:W-:Y:S01]  /*19a80*/  @!P2 STL [R1+0x4c], R8 ;  /* 0x00004c080100a387 */ /* 0x0085e20000100800 */
[----:B------:R-:W-:Y:S01]  /*19a90*/  ISETP.GT.AND P2, PT, R8, 0x1, PT ;  /* 0x000000010800780c */ /* 0x000fe20003f44270 */
[----:B------:R-:W-:-:S12]  /*19aa0*/  @P1 BRA `(.L_x_14572) ;  /* 0x0000000000101947 */ /* 0x000fd80003800000 */
[----:B------:R-:W-:Y:S05]  /*19ab0*/  @!P0 BRA `(.L_x_14572) ;  /* 0x00000000000c8947 */ /* 0x000fea0003800000 */
[----:B--2---:R-:W2:Y:S04]  /*19ac0*/  LDG.E R7, desc[UR42][R4.64] ;  /* 0x0000002a04077981 */ /* 0x004ea8000c1e1900 */
[----:B-----5:R-:W2:Y:S02]  /*19ad0*/  LDG.E R24, desc[UR42][R4.64+0x4] ;  /* 0x0000042a04187981 */ /* 0x020ea4000c1e1900 */
[----:B--2---:R-:W-:-:S07]  /*19ae0*/  IMAD.IADD R24, R24, 0x1, -R7 ;  /* 0x0000000118187824 */ /* 0x004fce00078e0a07 */
.L_x_14572:
[----:B------:R-:W-:Y:S01]  /*19af0*/  BSSY B1, `(.L_x_14573) ;  /* 0x000003a000017945 */ /* 0x000fe20003800000 */
[----:B------:R-:W-:Y:S02]  /*19b00*/  SEL R27, R0, RZ, !P0 ;  /* 0x000000ff001b7207 */ /* 0x000fe40004000000 */
[----:B------:R-:W-:Y:S02]  /*19b10*/  SEL R26, R26, RZ, !P0 ;  /* 0x000000ff1a1a7207 */ /* 0x000fe40004000000 */
[----:B-----5:R-:W-:Y:S01]  /*19b20*/  SHF.R.S32.HI R20, RZ, 0x1f, R3 ;  /* 0x0000001fff147819 */ /* 0x020fe20000011403 */
[----:B------:R-:W-:Y:S06]  /*19b30*/  @P3 BRA `(.L_x_14574) ;  /* 0x0000000000d43947 */ /* 0x000fec0003800000 */
[----:B------:R-:W3:Y:S01]  /*19b40*/  LDL R0, [R1+0x28] ;  /* 0x0000280001007983 */ /* 0x000ee20000100800 */
[----:B------:R-:W4:Y:S01]  /*19b50*/  LDC R37, c[0x0][0xbe8] ;  /* 0x0002fa00ff257b82 */ /* 0x000f220000000800 */
[----:B--2---:R-:W2:Y:S01]  /*19b60*/  S2R R5, SR_TID.X ;  /* 0x0000000000057919 */ /* 0x004ea20000002100 */
[----:B---3--:R-:W-:Y:S02]  /*19b70*/  IMAD.MOV.U32 R4, RZ, RZ, R0 ;  /* 0x000000ffff047224 */ /* 0x008fe400078e0000 */
[----:B----4-:R-:W-:-:S03]  /*19b80*/  IMAD R0, R24, R37, RZ ;  /* 0x0000002518007224 */ /* 0x010fc600078e02ff */
[----:B--2---:R-:W-:-:S04]  /*19b90*/  IADD3 R29, R4, -0x80, R5 ;  /* 0xffffff80041d7810 */ /* 0x004fc80007ffe005 */
[----:B------:R-:W-:-:S13]  /*19ba0*/  ISETP.GE.AND P0, PT, R29, R0, PT ;  /* 0x000000001d00720c */ /* 0x000fda0003f06270 */
[----:B------:R-:W-:Y:S05]  /*19bb0*/  @P0 BRA `(.L_x_14574) ;  /* 0x0000000000b40947 */ /* 0x000fea0003800000 */
[----:B------:R-:W2:Y:S01]  /*19bc0*/  LDL R12, [R1+0x4] ;  /* 0x00000400010c7983 */ /* 0x000ea20000100800 */
[----:B------:R-:W-:Y:S01]  /*19bd0*/  IMAD.MOV.U32 R14, RZ, RZ, 0x9b8 ;  /* 0x000009b8ff0e7424 */ /* 0x000fe200078e00ff */
[----:B------:R-:W-:Y:S01]  /*19be0*/  ISETP.GT.AND P0, PT, R8, 0x1, PT ;  /* 0x000000010800780c */ /* 0x000fe20003f04270 */
[----:B------:R-:W3:Y:S01]  /*19bf0*/  LDC.64 R30, c[0x0][0xba8] ;  /* 0x0002ea00ff1e7b82 */ /* 0x000ee20000000a00 */
[----:B------:R-:W4:Y:S01]  /*19c00*/  LDL.LU R28, [R1+0x54] ;  /* 0x00005400011c7983 */ /* 0x000f220000300800 */
[----:B------:R-:W-:Y:S01]  /*19c10*/  ISETP.NE.AND P1, PT, R37, 0x1, PT ;  /* 0x000000012500780c */ /* 0x000fe20003f25270 */
[----:B------:R-:W-:Y:S01]  /*19c20*/  IMAD.MOV.U32 R15, RZ, RZ, R29 ;  /* 0x000000ffff0f7224 */ /* 0x000fe200078e001d */
[----:B------:R-:W-:-:S04]  /*19c30*/  SEL R14, R14, 0x978, P0 ;  /* 0x000009780e0e7807 */ /* 0x000fc80000000000 */
[----:B------:R-:W5:Y:S08]  /*19c40*/  LDC.64 R6, c[0x0][R14+0x220] ;  /* 0x000088000e067b82 */ /* 0x000f700000000a00 */
[----:B------:R-:W2:Y:S08]  /*19c50*/  LDC.64 R4, c[0x0][R14+0x218] ;  /* 0x000086000e047b82 */ /* 0x000eb00000000a00 */
[----:B------:R-:W0:Y:S08]  /*19c60*/  LDC.64 R8, c[0x0][R14+0x228] ;  /* 0x00008a000e087b82 */ /* 0x000e300000000a00 */
[----:B------:R-:W1:Y:S08]  /*19c70*/  @P1 LDC R0, c[0x0][0xbec] ;  /* 0x0002fb00ff001b82 */ /* 0x000e700000000800 */
[----:B------:R-:W0:Y:S08]  /*19c80*/  LDC.64 R10, c[0x0][R14+0x210] ;  /* 0x000084000e0a7b82 */ /* 0x000e300000000a00 */
[----:B------:R-:W0:Y:S01]  /*19c90*/  @P1 LDC R25, c[0x0][0xbf0] ;  /* 0x0002fc00ff191b82 */ /* 0x000e220000000800 */
[----:B-1----:R-:W-:-:S07]  /*19ca0*/  @P1 IMAD.HI.U32 R0, R29, R0, RZ ;  /* 0x000000001d001227 */ /* 0x002fce00078e00ff */
[----:B---3--:R-:W1:Y:S01]  /*19cb0*/  @!P0 LDC R30, c[0x0][0xb50] ;  /* 0x0002d400ff1e8b82 */ /* 0x008e620000000800 */
[----:B-----5:R-:W-:-:S07]  /*19cc0*/  IMAD R7, R7, R27, RZ ;  /* 0x0000001b07077224 */ /* 0x020fce00078e02ff */
[----:B------:R-:W3:Y:S01]  /*19cd0*/  @!P0 LDC R31, c[0x0][0xb54] ;  /* 0x0002d500ff1f8b82 */ /* 0x000ee20000000800 */
[----:B0-----:R-:W-:Y:S01]  /*19ce0*/  @P1 SHF.R.U32.HI R15, RZ, R25, R0 ;  /* 0x00000019ff0f1219 */ /* 0x001fe20000011600 */
[----:B------:R-:W-:Y:S02]  /*19cf0*/  IMAD R25, R6, R26, R7 ;  /* 0x0000001a06197224 */ /* 0x000fe400078e0207 */
[-C--:B--2---:R-:W-:Y:S02]  /*19d00*/  IMAD R21, R5, R12.reuse, RZ ;  /* 0x0000000c05157224 */ /* 0x084fe400078e02ff */
[----:B------:R-:W-:Y:S01]  /*19d10*/  IMAD.WIDE.U32 R4, R4, R12, RZ ;  /* 0x0000000c04047225 */ /* 0x000fe200078e00ff */
[----:B----4-:R-:W-:-:S03]  /*19d20*/  SEL R7, R28, RZ, P0 ;  /* 0x000000ff1c077207 */ /* 0x010fc60000000000 */
[----:B------:R-:W-:-:S04]  /*19d30*/  IMAD.WIDE.U32 R12, R6, R27, RZ ;  /* 0x0000001b060c7225 */ /* 0x000fc800078e00ff */
[----:B------:R-:W-:Y:S01]  /*19d40*/  IMAD.IADD R21, R5, 0x1, R21 ;  /* 0x0000000105157824 */ /* 0x000fe200078e0215 */
[----:B------:R-:W-:Y:S01]  /*19d50*/  IADD3 R0, P1, P3, R12, R4, R3 ;  /* 0x000000040c007210 */ /* 0x000fe20007b3e003 */
[----:B------:R-:W-:Y:S02]  /*19d60*/  IMAD.MOV R6, RZ, RZ, -R15 ;  /* 0x000000ffff067224 */ /* 0x000fe400078e0a0f */
[----:B------:R-:W-:Y:S02]  /*19d70*/  IMAD.IADD R25, R13, 0x1, R25 ;  /* 0x000000010d197824 */ /* 0x000fe400078e0219 */
        /* <DEDUP_REMOVED lines=15> */
[----:B---3--:R-:W-:-:S05]  /*19e70*/  LEA.HI.X R7, R4, R31, R0, 0x2, P0 ;  /* 0x0000001f04077211 */ /* 0x008fca00000f1400 */
[----:B------:R3:W-:Y:S02]  /*19e80*/  STG.E desc[UR42][R6.64], R5 ;  /* 0x0000000506007986 */ /* 0x0007e4000c10192a */
.L_x_14574:
[----:B------:R-:W-:Y:S05]  /*19e90*/  BSYNC B1 ;  /* 0x0000000000017941 */ /* 0x000fea0003800000 */
.L_x_14573:
[----:B------:R-:W-:Y:S05]  /*19ea0*/  @P2 BRA `(.L_x_14567) ;  /* 0x0000000400302947 */ /* 0x000fea0003800000 */
[----:B--2---:R-:W2:Y:S01]  /*19eb0*/  LDL.LU R8, [R1+0x4] ;  /* 0x0000040001087983 */ /* 0x004ea20000300800 */
[----:B------:R-:W4:Y:S01]  /*19ec0*/  LDC R25, c[0x0][0xbe8] ;  /* 0x0002fa00ff197b82 */ /* 0x000f220000000800 */
[----:B------:R-:W-:Y:S01]  /*19ed0*/  ULDC.64 UR4, c[0x0][0xaa0] ;  /* 0x0002a80000047ab9 */ /* 0x000fe20000000a00 */
[----:B------:R-:W-:Y:S01]  /*19ee0*/  ULDC.64 UR6, c[0x0][0xaf0] ;  /* 0x0002bc0000067ab9 */ /* 0x000fe20000000a00 */
[----:B------:R-:W5:Y:S01]  /*19ef0*/  LDL R28, [R1+0x28] ;  /* 0x00002800011c7983 */ /* 0x000f620000100800 */
[----:B------:R-:W-:Y:S02]  /*19f00*/  IMAD R0, R20, UR4, RZ ;  /* 0x0000000414007c24 */ /* 0x000fe4000f8e02ff */
[----:B---3--:R-:W-:-:S04]  /*19f10*/  IMAD.WIDE.U32 R4, R3, UR4, RZ ;  /* 0x0000000403047c25 */ /* 0x008fc8000f8e00ff */
[----:B------:R-:W-:Y:S01]  /*19f20*/  IMAD R7, R3, UR5, R0 ;  /* 0x0000000503077c24 */ /* 0x000fe2000f8e0200 */
[----:B------:R-:W-:Y:S01]  /*19f30*/  ULDC.64 UR4, c[0x0][0xae8] ;  /* 0x0002ba0000047ab9 */ /* 0x000fe20000000a00 */
[----:B------:R-:W-:Y:S02]  /*19f40*/  IMAD R0, R48, 0x30, R42 ;  /* 0x0000003030007824 */ /* 0x000fe400078e022a */
[----:B------:R-:W-:Y:S01]  /*19f50*/  IMAD.IADD R5, R5, 0x1, R7 ;  /* 0x0000000105057824 */ /* 0x000fe200078e0207 */
[----:B----4-:R-:W-:-:S13]  /*19f60*/  ISETP.NE.AND P0, PT, R25, 0x1, PT ;  /* 0x000000011900780c */ /* 0x010fda0003f05270 */
[----:B------:R-:W3:Y:S08]  /*19f70*/  @P0 LDC R6, c[0x0][0xbec] ;  /* 0x0002fb00ff060b82 */ /* 0x000ef00000000800 */
[----:B------:R-:W4:Y:S01]  /*19f80*/  @P0 LDC R11, c[0x0][0xbf0] ;  /* 0x0002fc00ff0b0b82 */ /* 0x000f220000000800 */
[----:B--2---:R-:W-:-:S04]  /*19f90*/  IMAD.WIDE.U32 R4, R8, UR4, R4 ;  /* 0x0000000408047c25 */ /* 0x004fc8000f8e0004 */
[----:B-----5:R-:W-:Y:S02]  /*19fa0*/  IMAD.IADD R9, R28, 0x1, R0 ;  /* 0x000000011c097824 */ /* 0x020fe400078e0200 */
[----:B------:R-:W-:Y:S01]  /*19fb0*/  IMAD R5, R8, UR5, R5 ;  /* 0x0000000508057c24 */ /* 0x000fe2000f8e0205 */
[----:B------:R-:W-:Y:S01]  /*19fc0*/  ULDC.64 UR4, c[0x0][0xae0] ;  /* 0x0002b80000047ab9 */ /* 0x000fe20000000a00 */
[----:B---3--:R-:W-:-:S04]  /*19fd0*/  @P0 IMAD.HI.U32 R0, R9, R6, RZ ;  /* 0x0000000609000227 */ /* 0x008fc800078e00ff */
[----:B------:R-:W-:Y:S01]  /*19fe0*/  IMAD.MOV.U32 R3, RZ, RZ, R9 ;  /* 0x000000ffff037224 */ /* 0x000fe200078e0009 */
[----:B----4-:R-:W-:Y:S01]  /*19ff0*/  @P0 SHF.R.U32.HI R3, RZ, R11, R0 ;  /* 0x0000000bff030219 */ /* 0x010fe20000011600 */
        /* <DEDUP_REMOVED lines=24> */
[----:B------:R-:W2:Y:S01]  /*1a180*/  SHFL.IDX PT, R3, R7, RZ, 0x181f ;  /* 0x00181fff07037589 */ /* 0x000ea200000e0000 */
[----:B------:R-:W-:Y:S02]  /*1a190*/  IMAD R21, R24, R25, RZ ;  /* 0x0000001918157224 */ /* 0x000fe400078e02ff */
[----:B------:R-:W-:Y:S01]  /*1a1a0*/  IMAD.IADD R24, R42, 0x1, R28 ;  /* 0x000000012a187824 */ /* 0x000fe200078e021c */
[----:B------:R-:W3:Y:S03]  /*1a1b0*/  SHFL.IDX PT, R0, R20, RZ, 0x181f ;  /* 0x00181fff14007589 */ /* 0x000ee600000e0000 */
[C---:B------:R-:W-:Y:S01]  /*1a1c0*/  VIADD R8, R24.reuse, 0x30 ;  /* 0x0000003018087836 */ /* 0x040fe20000000000 */
[----:B------:R-:W4:Y:S01]  /*1a1d0*/  SHFL.IDX PT, R5, R7, 0x1, 0x181f ;  /* 0x00381f0007057f89 */ /* 0x000f2200000e0000 */
[C---:B------:R-:W-:Y:S01]  /*1a1e0*/  ISETP.GE.OR P2, PT, R24.reuse, R21, P0 ;  /* 0x000000151800720c */ /* 0x040fe20000746670 */
[----:B------:R-:W-:-:S02]  /*1a1f0*/  VIADD R10, R24, 0x60 ;  /* 0x00000060180a7836 */ /* 0x000fc40000000000 */
[----:B------:R-:W5:Y:S01]  /*1a200*/  SHFL.IDX PT, R14, R7, 0x2, 0x181f ;  /* 0x00581f00070e7f89 */ /* 0x000f6200000e0000 */
[-C--:B------:R-:W-:Y:S02]  /*1a210*/  ISETP.GE.OR P3, PT, R8, R21.reuse, P0 ;  /* 0x000000150800720c */ /* 0x080fe40000766670 */
[----:B------:R-:W-:Y:S01]  /*1a220*/  ISETP.GE.OR P4, PT, R10, R21, P0 ;  /* 0x000000150a00720c */ /* 0x000fe20000786670 */
[----:B------:R-:W0:Y:S04]  /*1a230*/  SHFL.IDX PT, R4, R20, 0x1, 0x181f ;  /* 0x00381f0014047f89 */ /* 0x000e2800000e0000 */
[----:B------:R-:W1:Y:S02]  /*1a240*/  SHFL.IDX PT, R6, R20, 0x2, 0x181f ;  /* 0x00581f0014067f89 */ /* 0x000e6400000e0000 */
[----:B--2---:R-:W-:-:S04]  /*1a250*/  @!P2 LEA R10, P5, R43, R3, 0x1 ;  /* 0x000000032b0aa211 */ /* 0x004fc800078a08ff */
[C---:B---3--:R-:W-:Y:S02]  /*1a260*/  @!P2 LEA.HI.X R3, R43.reuse, R0, R44, 0x1, P5 ;  /* 0x000000002b03a211 */ /* 0x048fe400028f0c2c */
[----:B------:R2:W3:Y:S01]  /*1a270*/  SHFL.IDX PT, R0, R20, 0x3, 0x181f ;  /* 0x00781f0014007f89 */ /* 0x0004e200000e0000 */
[C---:B----4-:R-:W-:Y:S02]  /*1a280*/  @!P3 LEA R8, P1, R43.reuse, R5, 0x1 ;  /* 0x000000052b08b211 */ /* 0x050fe400078208ff */
[----:B------:R-:W-:Y:S01]  /*1a290*/  @!P2 IMAD.MOV.U32 R11, RZ, RZ, R3 ;  /* 0x000000ffff0ba224 */ /* 0x000fe200078e0003 */
[----:B-----5:R-:W-:-:S04]  /*1a2a0*/  @!P4 LEA R25, P5, R43, R14, 0x1 ;  /* 0x0000000e2b19c211 */ /* 0x020fc800078a08ff */
[----:B------:R2:W-:Y:S01]  /*1a2b0*/  @!P2 ST.E.128 desc[UR42][R10.64], RZ ;  /* 0x000000ff0a00a985 */ /* 0x0005e2000c101d2a */
[C-C-:B0-----:R-:W-:Y:S01]  /*1a2c0*/  @!P3 LEA.HI.X R9, R43.reuse, R4, R44.reuse, 0x1, P1 ;  /* 0x000000042b09b211 */ /* 0x141fe200008f0c2c */
[----:B------:R-:W-:Y:S02]  /*1a2d0*/  @!P4 IMAD.MOV.U32 R4, RZ, RZ, R25 ;  /* 0x000000ffff04c224 */ /* 0x000fe400078e0019 */
[----:B------:R2:W0:Y:S01]  /*1a2e0*/  SHFL.IDX PT, R14, R7, 0x3, 0x181f ;  /* 0x00781f00070e7f89 */ /* 0x00042200000e0000 */
[----:B-1----:R-:W-:-:S03]  /*1a2f0*/  @!P4 LEA.HI.X R5, R43, R6, R44, 0x1, P5 ;  /* 0x000000062b05c211 */ /* 0x002fc600028f0c2c */
[----:B------:R2:W-:Y:S04]  /*1a300*/  @!P3 ST.E.128 desc[UR42][R8.64], RZ ;  /* 0x000000ff0800b985 */ /* 0x0005e8000c101d2a */
[----:B------:R2:W-:Y:S02]  /*1a310*/  @!P4 ST.E.128 desc[UR42][R4.64], RZ ;  /* 0x000000ff0400c985 */ /* 0x0005e4000c101d2a */
.L_x_14790:
[----:B------:R-:W-:-:S05]  /*1a320*/  VIADD R24, R24, 0x90 ;  /* 0x0000009018187836 */ /* 0x000fca0000000000 */
[----:B------:R-:W-:-:S13]  /*1a330*/  ISETP.GE.OR P0, PT, R24, R21, P0 ;  /* 0x000000151800720c */ /* 0x000fda0000706670 */
[----:B0-----:R-:W-:-:S04]  /*1a340*/  @!P0 LEA R14, P1, R43, R14, 0x1 ;  /* 0x0000000e2b0e8211 */ /* 0x001fc800078208ff */
[----:B---3--:R-:W-:-:S05]  /*1a350*/  @!P0 LEA.HI.X R15, R43, R0, R44, 0x1, P1 ;  /* 0x000000002b0f8211 */ /* 0x008fca00008f0c2c */
[----:B------:R0:W-:Y:S04]  /*1a360*/  @!P0 ST.E.128 desc[UR42][R14.64], RZ ;  /* 0x000000ff0e008985 */ /* 0x0001e8000c101d2a */
.L_x_14567:
[----:B------:R-:W-:Y:S05]  /*1a370*/  BSYNC B0 ;  /* 0x0000000000007941 */ /* 0x000fea0003800000 */
.L_x_14562:
[----:B------:R-:W-:Y:S02]  /*1a380*/  ULDC UR4, c[0x0][0xc3c] ;  /* 0x00030f0000047ab9 */ /* 0x000fe40000000800 */
[----:B-1----:R-:W-:-:S13]  /*1a390*/  ISETP.GE.AND P0, PT, R35, UR4, PT ;  /* 0x0000000423007c0c */ /* 0x002fda000bf06270 */
[----:B------:R-:W-:Y:S05]  /*1a3a0*/  @!P0 BRA `(.L_x_14576) ;  /* 0xfffffe6c00188947 */ /* 0x000fea000383ffff */
[----:B------:R-:W-:Y:S05]  /*1a3b0*/  BRA `(.L_x_14360) ;  /* 0x0000007c00d07947 */ /* 0x000fea0003800000 */
.L_x_14358:
        /* <DEDUP_REMOVED lines=16> */
.L_x_14577:
        /* <DEDUP_REMOVED lines=44> */
.L_x_14581:
        /* <DEDUP_REMOVED lines=37> */
.L_x_14579:
        /* <DEDUP_REMOVED lines=13> */
.L_x_14582:
        /* <DEDUP_REMOVED lines=11> */
[----:B0-----:R-:W-:Y:S01]  /*1ab50*/  IMAD.MOV.U32 R2, RZ, RZ, RZ ;  /* 0x000000ffff027224 */ /* 0x001fe200078e00ff */
[----:B-1----:R-:W-:-:S05]  /*1ab60*/  IADD3 R10, RZ, -R3, RZ ;  /* 0x80000003ff0a7210 */ /* 0x002fca0007ffe0ff */
        /* <DEDUP_REMOVED lines=49> */
.L_x_14583:
        /* <DEDUP_REMOVED lines=62> */
.L_x_14584:
[----:B------:R-:W-:-:S05]  /*1b260*/  LOP3.LUT R2, RZ, R2, RZ, 0x33, !PT ;  /* 0x00000002ff027212 */ /* 0x000fca00078e33ff */
[----:B------:R-:W-:Y:S01]  /*1b270*/  IMAD.IADD R25, R25, 0x1, R2 ;  /* 0x0000000119197824 */ /* 0x000fe200078e0202 */
[----:B------:R-:W-:Y:S06]  /*1b280*/  BRA `(.L_x_14585) ;  /* 0x00000000000c7947 */ /* 0x000fec0003800000 */
.L_x_14580:
[----:B------:R-:W-:Y:S02]  /*1b290*/  IMAD.MOV.U32 R25, RZ, RZ, RZ ;  /* 0x000000ffff197224 */ /* 0x000fe400078e00ff */
[----:B------:R-:W-:Y:S02]  /*1b2a0*/  IMAD.U32 R24, RZ, RZ, UR6 ;  /* 0x00000006ff187e24 */ /* 0x000fe4000f8e00ff */
[----:B------:R-:W-:-:S07]  /*1b2b0*/  IMAD.MOV.U32 R26, RZ, RZ, RZ ;  /* 0x000000ffff1a7224 */ /* 0x000fce00078e00ff */
.L_x_14585:
[----:B------:R-:W-:-:S13]  /*1b2c0*/  ISETP.NE.AND P0, PT, R0, RZ, PT ;  /* 0x000000ff0000720c */ /* 0x000fda0003f05270 */
[----:B------:R-:W0:Y:S01]  /*1b2d0*/  @!P0 S2R R3, SR_CgaCtaId ;  /* 0x0000000000038919 */ /* 0x000e220000008800 */
[----:B------:R-:W-:-:S04]  /*1b2e0*/  @!P0 MOV R0, 0x400 ;  /* 0x0000040000008802 */ /* 0x000fc80000000f00 */
[----:B0-----:R-:W-:-:S05]  /*1b2f0*/  @!P0 LEA R0, R3, R0, 0x18 ;  /* 0x0000000003008211 */ /* 0x001fca00078ec0ff */
[----:B------:R1:W-:Y:S01]  /*1b300*/  @!P0 STS.128 [R0+0x168d0], R24 ;  /* 0x0168d01800008388 */ /* 0x0003e20000000c00 */
[----:B------:R-:W-:Y:S06]  /*1b310*/  BAR.ARV 0x5, 0x200 ;  /* 0x0148000000007b1d */ /* 0x000fec0000002000 */
.L_x_14578:
        /* <DEDUP_REMOVED lines=11> */
[----:B------:R-:W-:Y:S01]  /*1b3d0*/  STL [R1+0x40], RZ ;  /* 0x000040ff01007387 */ /* 0x000fe20000100800 */
        /* <DEDUP_REMOVED lines=9> */
[----:B------:R-:W-:Y:S01]  /*1b470*/  LOP3.LUT R2, R0, 0x1f8, RZ, 0xc0, !PT ;  /* 0x000001f800027812 */ /* 0x000fe200078ec0ff */
[----:B------:R-:W-:-:S03]  /*1b480*/  IMAD.MOV.U32 R0, RZ, RZ, 0x1 ;  /* 0x00000001ff007424 */ /* 0x000fc600078e00ff */
[----:B------:R-:W-:Y:S02]  /*1b490*/  LOP3.LUT R2, R2, 0x38, R6, 0x78, !PT ;  /* 0x0000003802027812 */ /* 0x000fe400078e7806 */
[----:B------:R0:W-:Y:S02]  /*1b4a0*/  STL [R1+0x4], R0 ;  /* 0x0000040001007387 */ /* 0x0001e40000100800 */
[----:B------:R-:W-:Y:S01]  /*1b4b0*/  LOP3.LUT R4, R2, 0x200, R3, 0xf8, !PT ;  /* 0x0000020002047812 */ /* 0x000fe200078ef803 */
[----:B------:R-:W-:Y:S01]  /*1b4c0*/  IMAD.SHL.U32 R2, R6, 0x10, RZ ;  /* 0x0000001006027824 */ /* 0x000fe200078e00ff */
[----:B------:R-:W-:Y:S01]  /*1b4d0*/  SHF.R.U32.HI R3, RZ, 0x3, R5 ;  /* 0x00000003ff037819 */ /* 0x000fe20000011605 */
[----:B------:R-:W-:-:S03]  /*1b4e0*/  IMAD.MOV.U32 R5, RZ, RZ, 0x1 ;  /* 0x00000001ff057424 */ /* 0x000fc600078e00ff */
[----:B------:R-:W-:Y:S01]  /*1b4f0*/  LOP3.LUT R2, R2, 0x70, RZ, 0xc0, !PT ;  /* 0x0000007002027812 */ /* 0x000fe200078ec0ff */
[----:B0-----:R-:W-:Y:S01]  /*1b500*/  IMAD R0, R4, 0x2, R16 ;  /* 0x0000000204007824 */ /* 0x001fe200078e0210 */
[----:B------:R0:W-:Y:S02]  /*1b510*/  STL [R1], R5 ;  /* 0x0000000501007387 */ /* 0x0001e40000100800 */
[----:B------:R-:W-:Y:S02]  /*1b520*/  LOP3.LUT R2, R3, R2, RZ, 0xfc, !PT ;  /* 0x0000000203027212 */ /* 0x000fe400078efcff */
[----:B------:R0:W-:Y:S05]  /*1b530*/  STL [R1+0x24], R0 ;  /* 0x0000240001007387 */ /* 0x0001ea0000100800 */
.L_x_14699:
        /* <DEDUP_REMOVED lines=50> */
.L_x_14587:
[----:B------:R-:W-:Y:S01]  /*1b860*/  ULDC.64 UR4, c[0x0][0xa20] ;  /* 0x0002880000047ab9 */ /* 0x000fe20000000a00 */
[C---:B0-----:R-:W-:Y:S02]  /*1b870*/  LOP3.LUT R0, R26.reuse, 0xff000000, RZ, 0xc0, !PT ;  /* 0xff0000001a007812 */ /* 0x041fe400078ec0ff */
[----:B------:R-:W-:Y:S02]  /*1b880*/  ISETP.NE.U32.AND P0, PT, RZ, UR4, PT ;  /* 0x00000004ff007c0c */ /* 0x000fe4000bf05070 */
[----:B------:R-:W-:Y:S02]  /*1b890*/  SHF.R.U32.HI R0, RZ, 0x8, R0 ;  /* 0x00000008ff007819 */ /* 0x000fe40000011600 */
[----:B------:R-:W-:Y:S02]  /*1b8a0*/  ISETP.NE.AND.EX P0, PT, RZ, UR5, PT, P0 ;  /* 0x00000005ff007c0c */ /* 0x000fe4000bf05300 */
[C---:B------:R-:W-:Y:S02]  /*1b8b0*/  LOP3.LUT R4, R26.reuse, 0xff0000, RZ, 0xc0, !PT ;  /* 0x00ff00001a047812 */ /* 0x040fe400078ec0ff */
[----:B------:R-:W-:-:S02]  /*1b8c0*/  LOP3.LUT R17, R26, 0xffff, RZ, 0xc0, !PT ;  /* 0x0000ffff1a117812 */ /* 0x000fc400078ec0ff */
[----:B------:R-:W-:-:S07]  /*1b8d0*/  LEA.HI R0, R4, R0, RZ, 0x10 ;  /* 0x0000000004007211 */ /* 0x000fce00078f80ff */
[----:B------:R-:W-:Y:S05]  /*1b8e0*/  @!P0 BRA `(.L_x_14588) ;  /* 0x0000000000108947 */ /* 0x000fea0003800000 */
[----:B------:R-:W0:Y:S02]  /*1b8f0*/  LDC.64 R4, c[0x0][0xa20] ;  /* 0x00028800ff047b82 */ /* 0x000e240000000a00 */
[----:B0-----:R-:W-:-:S05]  /*1b900*/  IMAD.WIDE R4, R27, 0x4, R4 ;  /* 0x000000041b047825 */ /* 0x001fca00078e0204 */
[----:B------:R0:W5:Y:S01]  /*1b910*/  LDG.E R7, desc[UR42][R4.64] ;  /* 0x0000002a04077981 */ /* 0x000162000c1e1900 */
[----:B------:R-:W-:Y:S05]  /*1b920*/  BRA `(.L_x_14589) ;  /* 0x0000000000247947 */ /* 0x000fea0003800000 */
.L_x_14588:
        /* <DEDUP_REMOVED lines=9> */
.L_x_14589:
[----:B0-----:R-:W2:Y:S04]  /*1b9c0*/  @P1 LDG.E R4, desc[UR42][R2.64] ;  /* 0x0000002a02041981 */ /* 0x001ea8000c1e1900 */
[----:B------:R0:W2:Y:S01]  /*1b9d0*/  @P1 LDG.E R5, desc[UR42][R2.64+0x4] ;  /* 0x0000042a02051981 */ /* 0x0000a2000c1e1900 */
[----:B------:R-:W-:Y:S02]  /*1b9e0*/  IMAD R25, R25, 0xc0, RZ ;  /* 0x000000c019197824 */ /* 0x000fe400078e02ff */
[----:B-----5:R-:W-:Y:S02]  /*1b9f0*/  IMAD.IADD R7, R7, 0x1, -R10 ;  /* 0x0000000107077824 */ /* 0x020fe400078e0a0a */
[----:B------:R-:W-:Y:S01]  /*1ba00*/  VIADD R9, R25, 0xbf ;  /* 0x000000bf19097836 */ /* 0x000fe20000000000 */
[----:B0-----:R-:W0:Y:S02]  /*1ba10*/  LDC R2, c[0x0][0x448] ;  /* 0x00011200ff027b82 */ /* 0x001e240000000800 */
[----:B0-----:R-:W-:-:S13]  /*1ba20*/  ISETP.NE.AND P2, PT, R2, 0x1, PT ;  /* 0x000000010200780c */ /* 0x001fda0003f45270 */
[----:B------:R-:W0:Y:S08]  /*1ba30*/  @P2 LDC R3, c[0x0][0x44c] ;  /* 0x00011300ff032b82 */ /* 0x000e300000000800 */
[----:B------:R-:W3:Y:S01]  /*1ba40*/  @P2 LDC R2, c[0x0][0x450] ;  /* 0x00011400ff022b82 */ /* 0x000ee20000000800 */
[----:B0-----:R-:W-:-:S05]  /*1ba50*/  @P2 IMAD.HI.U32 R3, R9, R3, RZ ;  /* 0x0000000309032227 */ /* 0x001fca00078e00ff */
[----:B---3--:R-:W-:Y:S01]  /*1ba60*/  @P2 SHF.R.U32.HI R9, RZ, R2, R3 ;  /* 0x00000002ff092219 */ /* 0x008fe20000011603 */
[----:B--2---:R-:W-:-:S04]  /*1ba70*/  @P1 IMAD.IADD R8, R5, 0x1, -R4 ;  /* 0x0000000105081824 */ /* 0x004fc800078e0a04 */
[----:B------:R-:W-:-:S04]  /*1ba80*/  IMAD.IADD R12, R7, 0x1, R8 ;  /* 0x00000001070c7824 */ /* 0x000fc800078e0208 */
[C---:B------:R-:W-:Y:S01]  /*1ba90*/  VIADD R20, R12.reuse, 0x7f ;  /* 0x0000007f0c147836 */ /* 0x040fe20000000000 */
[----:B------:R0:W-:Y:S01]  /*1baa0*/  STL [R1+0x14], R12 ;  /* 0x0000140c01007387 */ /* 0x0001e20000100800 */
[----:B------:R-:W-:-:S03]  /*1bab0*/  IADD3 R10, R12, 0x1, -R13 ;  /* 0x000000010c0a7810 */ /* 0x000fc60007ffe80d */
[----:B------:R-:W-:Y:S02]  /*1bac0*/  SHF.R.S32.HI R2, RZ, 0x1f, R20 ;  /* 0x0000001fff027819 */ /* 0x000fe40000011414 */
[----:B------:R-:W-:Y:S02]  /*1bad0*/  IMAD.IADD R9, R10, 0x1, R9 ;  /* 0x000000010a097824 */ /* 0x000fe400078e0209 */
        /* <DEDUP_REMOVED lines=17> */
.L_x_14592:
[----:B------:R-:W-:-:S13]  /*1bbf0*/  ISETP.NE.AND P0, PT, R3, 0x1, PT ;  /* 0x000000010300780c */ /* 0x000fda0003f05270 */
[----:B------:R-:W0:Y:S02]  /*1bc00*/  @P0 LDC.64 R4, c[0x0][0x9e8] ;  /* 0x00027a00ff040b82 */ /* 0x000e240000000a00 */
[----:B0-----:R-:W-:-:S05]  /*1bc10*/  @P0 IMAD.HI.U32 R4, R11, R4, RZ ;  /* 0x000000040b040227 */ /* 0x001fca00078e00ff */
[----:B------:R-:W-:-:S07]  /*1bc20*/  @P0 SHF.R.U32.HI R11, RZ, R5, R4 ;  /* 0x00000005ff0b0219 */ /* 0x000fce0000011604 */
.L_x_14593:
[----:B------:R-:W-:Y:S05]  /*1bc30*/  BSYNC B0 ;  /* 0x0000000000007941 */ /* 0x000fea0003800000 */
.L_x_14591:
[----:B------:R-:W-:-:S05]  /*1bc40*/  IMAD R11, R11, R3, R3 ;  /* 0x000000030b0b7224 */ /* 0x000fca00078e0203 */
[----:B------:R-:W-:-:S07]  /*1bc50*/  VIMNMX R2, R2, R11, PT ;  /* 0x0000000b02027248 */ /* 0x000fce0003fe0100 */
.L_x_14590:
        /* <DEDUP_REMOVED lines=25> */
.L_x_14596:
[----:B------:R-:W-:-:S13]  /*1bdf0*/  ISETP.NE.AND P0, PT, R3, 0x1, PT ;  /* 0x000000010300780c */ /* 0x000fda0003f05270 */
[----:B------:R-:W0:Y:S02]  /*1be00*/  @P0 LDC.64 R4, c[0x0][0x9e8] ;  /* 0x00027a00ff040b82 */ /* 0x000e240000000a00 */
[----:B0-----:R-:W-:-:S05]  /*1be10*/  @P0 IMAD.HI.U32 R4, R11, R4, RZ ;  /* 0x000000040b040227 */ /* 0x001fca00078e00ff */
[----:B------:R-:W-:-:S07]  /*1be20*/  @P0 SHF.R.U32.HI R11, RZ, R5, R4 ;  /* 0x00000005ff0b0219 */ /* 0x000fce0000011604 */
.L_x_14597:
[----:B------:R-:W-:Y:S05]  /*1be30*/  BSYNC B0 ;  /* 0x0000000000007941 */ /* 0x000fea0003800000 */
.L_x_14595:
[----:B------:R-:W-:-:S05]  /*1be40*/  IMAD R3, R11, R3, RZ ;  /* 0x000000030b037224 */ /* 0x000fca00078e02ff */
[----:B------:R-:W-:-:S07]  /*1be50*/  VIMNMX R2, R2, R3, !PT ;  /* 0x0000000302027248 */ /* 0x000fce0007fe0100 */
.L_x_14594:
        /* <DEDUP_REMOVED lines=40> */
.L_x_14599:
[----:B------:R-:W-:Y:S05]  /*1c0e0*/  BSYNC B0 ;  /* 0x0000000000007941 */ /* 0x000fea0003800000 */
.L_x_14598:
        /* <DEDUP_REMOVED lines=24> */
.L_x_14793:
[----:B--2---:R-:W-:Y:S02]  /*1c270*/  ISETP.NE.AND P0, PT, R14, RZ, PT ;  /* 0x000000ff0e00720c */ /* 0x004fe40003f05270 */
[----:B------:R-:W-:-:S11]  /*1c280*/  PLOP3.LUT P6, PT, PT, PT, PT, 0x8, 0x0 ;  /* 0x000000000000781c */ /* 0x000fd60003fce170 */
[----:B------:R-:W-:Y:S05]  /*1c290*/  @P0 BRA `(.L_x_14603) ;  /* 0x00000000000c0947 */ /* 0x000fea0003800000 */
[----:B------:R-:W-:-:S03]  /*1c2a0*/  UMOV UR4, 0xffffffff ;  /* 0xffffffff00047882 */ /* 0x000fc60000000000 */
[----:B------:R-:W-:Y:S05]  /*1c2b0*/  BRA.DIV UR4, `(.L_x_14604) ;  /* 0x00000082043c7947 */ /* 0x000fea000b800000 */
[----:B------:R-:W-:-:S13]  /*1c2c0*/  ELECT P6, URZ, PT ;  /* 0x00000000003f782f */ /* 0x000fda00038c0000 */
.L_x_14603:
        /* <DEDUP_REMOVED lines=9> */
.L_x_14796:
[----:B------:R-:W-:Y:S05]  /*1c360*/  BSYNC B1 ;  /* 0x0000000000017941 */ /* 0x000fea0003800000 */
.L_x_14605:
        /* <DEDUP_REMOVED lines=11> */
.L_x_14797:
[----:B------:R-:W-:Y:S05]  /*1c420*/  BSYNC B2 ;  /* 0x0000000000027941 */ /* 0x000fea0003800000 */
.L_x_14609:
        /* <DEDUP_REMOVED lines=9> */
.L_x_14612:
[----:B------:R-:W-:Y:S05]  /*1c4c0*/  BSYNC B2 ;  /* 0x0000000000027941 */ /* 0x000fea0003800000 */
.L_x_14611:
[----:B-1----:R-:W-:Y:S01]  /*1c4d0*/  IMAD.MOV.U32 R13, RZ, RZ, RZ ;  /* 0x000000ffff0d7224 */ /* 0x002fe200078e00ff */
        /* <DEDUP_REMOVED lines=9> */
[----:B------:R-:W-:Y:S01]  /*1c570*/  IMAD.SHL.U32 R12, R29, 0x2000, RZ ;  /* 0x000020001d0c7824 */ /* 0x000fe200078e00ff */
[----:B------:R-:W-:Y:S01]  /*1c580*/  UMOV UR7, 0x12f00000 ;  /* 0x12f0000000077882 */ /* 0x000fe20000000000 */
[----:B------:R-:W-:-:S08]  /*1c590*/  VIADD R11, R5, 0x16890 ;  /* 0x00016890050b7836 */ /* 0x000fd00000000000 */
.L_x_14613:
        /* <DEDUP_REMOVED lines=13> */
.L_x_14798:
[----:B------:R-:W-:Y:S05]  /*1c670*/  BSYNC B2 ;  /* 0x0000000000027941 */ /* 0x000fea0003800000 */
.L_x_14614:
        /* <DEDUP_REMOVED lines=11> */
.L_x_14617:
[----:B------:R-:W-:Y:S05]  /*1c730*/  BSYNC B2 ;  /* 0x0000000000027941 */ /* 0x000fea0003800000 */
.L_x_14616:
        /* <DEDUP_REMOVED lines=9> */
.L_x_14618:
        /* <DEDUP_REMOVED lines=10> */
.L_x_14608:
[----:B------:R-:W-:Y:S05]  /*1c870*/  BSYNC B1 ;  /* 0x0000000000017941 */ /* 0x000fea0003800000 */
.L_x_14607:
        /* <DEDUP_REMOVED lines=11> */
.L_x_14631:
[----:B------:R-:W-:Y:S05]  /*1c930*/  YIELD ;  /* 0x0000000000007946 */ /* 0x000fea0003800000 */
[----:B------:R-:W-:Y:S04]  /*1c940*/  BSSY B1, `(.L_x_14619) ;  /* 0x000004d000017945 */ /* 0x000fe80003800000 */
[----:B--2---:R-:W-:Y:S05]  /*1c950*/  @!P6 BRA `(.L_x_14620) ;  /* 0x00000004002ce947 */ /* 0x004fea0003800000 */
[----:B0-----:R-:W2:Y:S01]  /*1c960*/  LDL R7, [R1+0x4] ;  /* 0x0000040001077983 */ /* 0x001ea20000100800 */
[----:B------:R-:W0:Y:S02]  /*1c970*/  S2R R5, SR_TID.X ;  /* 0x0000000000057919 */ /* 0x000e240000002100 */
[----:B0-----:R-:W-:Y:S01]  /*1c980*/  LOP3.LUT R8, R5, 0x7f, RZ, 0xc0, !PT ;  /* 0x0000007f05087812 */ /* 0x001fe200078ec0ff */
[----:B------:R-:W-:Y:S01]  /*1c990*/  IMAD R5, R29, 0x8, R16 ;  /* 0x000000081d057824 */ /* 0x000fe200078e0210 */
[----:B------:R-:W-:Y:S02]  /*1c9a0*/  BSSY B2, `(.L_x_14621) ;  /* 0x0000005000027945 */ /* 0x000fe40003800000 */
[----:B------:R-:W-:Y:S02]  /*1c9b0*/  ISETP.NE.AND P2, PT, R8, RZ, PT ;  /* 0x000000ff0800720c */ /* 0x000fe40003f45270 */
[----:B--2---:R-:W-:-:S04]  /*1c9c0*/  SHF.L.U32 R7, R7, 0x1f, RZ ;  /* 0x0000001f07077819 */ /* 0x004fc800000006ff */
[----:B------:R-:W0:Y:S02]  /*1c9d0*/  SYNCS.PHASECHK.TRANS64.TRYWAIT P1, [R5+URZ+0x168a0], R7 ;  /* 0x0168a007050075a7 */ /* 0x000e24000802017f */
[----:B0-----:R-:W-:Y:S05]  /*1c9e0*/  @!P1 BRA `(.L_x_14622) ;  /* 0x0000007800cc9947 */ /* 0x001fea0003800000 */
.L_x_14799:
[----:B------:R-:W-:Y:S05]  /*1c9f0*/  BSYNC B2 ;  /* 0x0000000000027941 */ /* 0x000fea0003800000 */
.L_x_14621:
        /* <DEDUP_REMOVED lines=9> */
.L_x_14624:
[----:B------:R-:W-:Y:S05]  /*1ca90*/  BSYNC B2 ;  /* 0x0000000000027941 */ /* 0x000fea0003800000 */
.L_x_14623:
        /* <DEDUP_REMOVED lines=11> */
.L_x_14625:
        /* <DEDUP_REMOVED lines=13> */
.L_x_14800:
[----:B------:R-:W-:Y:S05]  /*1cc20*/  BSYNC B2 ;  /* 0x0000000000027941 */ /* 0x000fea0003800000 */
.L_x_14626:
        /* <DEDUP_REMOVED lines=11> */
.L_x_14629:
[----:B------:R-:W-:Y:S05]  /*1cce0*/  BSYNC B2 ;  /* 0x0000000000027941 */ /* 0x000fea0003800000 */
.L_x_14628:
        /* <DEDUP_REMOVED lines=8> */
.L_x_14630:
        /* <DEDUP_REMOVED lines=10> */
.L_x_14620:
[----:B------:R-:W-:Y:S05]  /*1ce10*/  BSYNC B1 ;  /* 0x0000000000017941 */ /* 0x000fea0003800000 */
.L_x_14619:
[----:B0-----:R-:W2:Y:S01]  /*1ce20*/  LDL.LU R7, [R1+0x4] ;  /* 0x0000040001077983 */ /* 0x001ea20000300800 */
        /* <DEDUP_REMOVED lines=9> */
.L_x_14601:
[----:B------:R-:W-:Y:S05]  /*1cec0*/  BSYNC B0 ;  /* 0x0000000000007941 */ /* 0x000fea0003800000 */
.L_x_14600:
        /* <DEDUP_REMOVED lines=16> */
[----:B------:R-:W-:-:S11]  /*1cfd0*/  VIADD R6, R10, 0xffffffff ;  /* 0xffffffff0a067836 */ /* 0x000fd60000000000 */
[----:B------:R-:W-:Y:S05]  /*1cfe0*/  @P0 BRA `(.L_x_14634) ;  /* 0x00000000001c0947 */ /* 0x000fea0003800000 */
[----:B------:R-:W-:Y:S01]  /*1cff0*/  ISETP.NE.AND P0, PT, R3, 0x1, PT ;  /* 0x000000010300780c */ /* 0x000fe20003f05270 */
[----:B------:R-:W-:-:S12]  /*1d000*/  IMAD.MOV R6, RZ, RZ, -R10 ;  /* 0x000000ffff067224 */ /* 0x000fd800078e0a0a */
[----:B------:R-:W3:Y:S02]  /*1d010*/  @P0 LDC.64 R4, c[0x0][0x9e8] ;  /* 0x00027a00ff040b82 */ /* 0x000ee40000000a00 */
[----:B---3--:R-:W-:-:S05]  /*1d020*/  @P0 IMAD.HI.U32 R4, R6, R4, RZ ;  /* 0x0000000406040227 */ /* 0x008fca00078e00ff */
[----:B------:R-:W-:-:S04]  /*1d030*/  @P0 SHF.R.U32.HI R6, RZ, R5, R4 ;  /* 0x00000005ff060219 */ /* 0x000fc80000011604 */
[----:B------:R-:W-:Y:S01]  /*1d040*/  LOP3.LUT R6, RZ, R6, RZ, 0x33, !PT ;  /* 0x00000006ff067212 */ /* 0x000fe200078e33ff */
[----:B------:R-:W-:Y:S06]  /*1d050*/  BRA `(.L_x_14635) ;  /* 0x0000000000107947 */ /* 0x000fec0003800000 */
.L_x_14634:
[----:B------:R-:W-:-:S13]  /*1d060*/  ISETP.NE.AND P0, PT, R3, 0x1, PT ;  /* 0x000000010300780c */ /* 0x000fda0003f05270 */
[----:B------:R-:W3:Y:S02]  /*1d070*/  @P0 LDC.64 R4, c[0x0][0x9e8] ;  /* 0x00027a00ff040b82 */ /* 0x000ee40000000a00 */
[----:B---3--:R-:W-:-:S05]  /*1d080*/  @P0 IMAD.HI.U32 R4, R6, R4, RZ ;  /* 0x0000000406040227 */ /* 0x008fca00078e00ff */
[----:B------:R-:W-:-:S07]  /*1d090*/  @P0 SHF.R.U32.HI R6, RZ, R5, R4 ;  /* 0x00000005ff060219 */ /* 0x000fce0000011604 */
.L_x_14635:
[----:B------:R-:W-:Y:S05]  /*1d0a0*/  BSYNC B0 ;  /* 0x0000000000007941 */ /* 0x000fea0003800000 */
.L_x_14633:
[----:B------:R-:W-:-:S05]  /*1d0b0*/  IMAD R6, R6, R3, R3 ;  /* 0x0000000306067224 */ /* 0x000fca00078e0203 */
[----:B------:R-:W-:-:S07]  /*1d0c0*/  VIMNMX R2, R2, R6, PT ;  /* 0x0000000602027248 */ /* 0x000fce0003fe0100 */
.L_x_14632:
[----:B------:R-:W-:Y:S01]  /*1d0d0*/  VIADD R2, R2, 0x7f ;  /* 0x0000007f02027836 */ /* 0x000fe20000000000 */
[----:B------:R-:W-:Y:S01]  /*1d0e0*/  ULDC UR4, c[0x0][0x9dc] ;  /* 0x0002770000047ab9 */ /* 0x000fe20000000800 */
[----:B------:R-:W-:-:S03]  /*1d0f0*/  IMAD.MOV.U32 R5, RZ, RZ, R25 ;  /* 0x000000ffff057224 */ /* 0x000fc600078e0019 */
[----:B------:R-:W-:-:S04]  /*1d100*/  SHF.R.S32.HI R4, RZ, 0x1f, R2 ;  /* 0x0000001fff047819 */ /* 0x000fc80000011402 */
[----:B------:R-:W-:Y:S02]  /*1d110*/  LEA.HI R4, R4, R2, RZ, 0x7 ;  /* 0x0000000204047211 */ /* 0x000fe400078f38ff */
[----:B------:R-:W3:Y:S02]  /*1d120*/  @P1 LDC R2, c[0x0][0x450] ;  /* 0x00011400ff021b82 */ /* 0x000ee40000000800 */
[----:B------:R-:W-:-:S04]  /*1d130*/  SHF.R.S32.HI R4, RZ, 0x7, R4 ;  /* 0x00000007ff047819 */ /* 0x000fc80000011404 */
[----:B------:R-:W-:Y:S02]  /*1d140*/  VIMNMX R20, R20, R4, PT ;  /* 0x0000000414147248 */ /* 0x000fe40003fe0100 */
[----:B------:R-:W4:Y:S02]  /*1d150*/  @P1 LDC R4, c[0x0][0x44c] ;  /* 0x00011300ff041b82 */ /* 0x000f240000000800 */
[----:B----4-:R-:W-:-:S05]  /*1d160*/  @P1 IMAD.HI.U32 R4, R25, R4, RZ ;  /* 0x0000000419041227 */ /* 0x010fca00078e00ff */
        /* <DEDUP_REMOVED lines=9> */
[----:B------:R-:W3:Y:S02]  /*1d200*/  @P0 LDC.64 R4, c[0x0][0x9e8] ;  /* 0x00027a00ff040b82 */ /* 0x000ee40000000a00 */
[----:B---3--:R-:W-:-:S05]  /*1d210*/  @P0 IMAD.HI.U32 R4, R6, R4, RZ ;  /* 0x0000000406040227 */ /* 0x008fca00078e00ff */
[----:B------:R-:W-:-:S04]  /*1d220*/  @P0 SHF.R.U32.HI R6, RZ, R5, R4 ;  /* 0x00000005ff060219 */ /* 0x000fc80000011604 */
[----:B------:R-:W-:Y:S01]  /*1d230*/  LOP3.LUT R6, RZ, R6, RZ, 0x33, !PT ;  /* 0x00000006ff067212 */ /* 0x000fe200078e33ff */
[----:B------:R-:W-:Y:S06]  /*1d240*/  BRA `(.L_x_14639) ;  /* 0x0000000000107947 */ /* 0x000fec0003800000 */
.L_x_14638:
[----:B------:R-:W-:-:S13]  /*1d250*/  ISETP.NE.AND P0, PT, R3, 0x1, PT ;  /* 0x000000010300780c */ /* 0x000fda0003f05270 */
[----:B------:R-:W3:Y:S02]  /*1d260*/  @P0 LDC.64 R4, c[0x0][0x9e8] ;  /* 0x00027a00ff040b82 */ /* 0x000ee40000000a00 */
[----:B---3--:R-:W-:-:S05]  /*1d270*/  @P0 IMAD.HI.U32 R4, R6, R4, RZ ;  /* 0x0000000406040227 */ /* 0x008fca00078e00ff */
[----:B------:R-:W-:-:S07]  /*1d280*/  @P0 SHF.R.U32.HI R6, RZ, R5, R4 ;  /* 0x00000005ff060219 */ /* 0x000fce0000011604 */
.L_x_14639:
[----:B------:R-:W-:Y:S05]  /*1d290*/  BSYNC B0 ;  /* 0x0000000000007941 */ /* 0x000fea0003800000 */
.L_x_14637:
[----:B------:R-:W-:-:S05]  /*1d2a0*/  IMAD R3, R6, R3, RZ ;  /* 0x0000000306037224 */ /* 0x000fca00078e02ff */
[----:B------:R-:W-:-:S07]  /*1d2b0*/  VIMNMX R2, R2, R3, !PT ;  /* 0x0000000302027248 */ /* 0x000fce0007fe0100 */
.L_x_14636:
[----:B------:R-:W-:Y:S01]  /*1d2c0*/  ISETP.NE.AND P1, PT, R0, RZ, PT ;  /* 0x000000ff0000720c */ /* 0x000fe20003f25270 */
[----:B------:R-:W-:Y:S01]  /*1d2d0*/  BSSY B0, `(.L_x_14640) ;  /* 0x0000024000007945 */ /* 0x000fe20003800000 */
[----:B------:R-:W-:-:S04]  /*1d2e0*/  SHF.R.S32.HI R3, RZ, 0x1f, R2 ;  /* 0x0000001fff037819 */ /* 0x000fc80000011402 */
[----:B------:R-:W-:Y:S01]  /*1d2f0*/  LEA.HI R3, R3, R2, RZ, 0x7 ;  /* 0x0000000203037211 */ /* 0x000fe200078f38ff */
[----:B------:R-:W-:-:S03]  /*1d300*/  IMAD.MOV.U32 R2, RZ, RZ, RZ ;  /* 0x000000ffff027224 */ /* 0x000fc600078e00ff */
[----:B------:R-:W-:-:S03]  /*1d310*/  SHF.R.S32.HI R3, RZ, 0x7, R3 ;  /* 0x00000007ff037819 */ /* 0x000fc60000011403 */
[----:B------:R-:W3:Y:S01]  /*1d320*/  @!P1 LDC R0, c[0x0][0x9f0] ;  /* 0x00027c00ff009b82 */ /* 0x000ee20000000800 */
[----:B------:R-:W-:-:S04]  /*1d330*/  VIMNMX R4, RZ, R3, !PT ;  /* 0x00000003ff047248 */ /* 0x000fc80007fe0100 */
[----:B------:R-:W-:-:S13]  /*1d340*/  ISETP.GT.AND P0, PT, R20, R4, PT ;  /* 0x000000041400720c */ /* 0x000fda0003f04270 */
[----:B------:R-:W-:Y:S05]  /*1d350*/  @!P0 BRA `(.L_x_14641) ;  /* 0x00000000006c8947 */ /* 0x000fea0003800000 */
[-C--:B---3--:R-:W-:Y:S02]  /*1d360*/  IABS R5, R0.reuse ;  /* 0x0000000000057213 */ /* 0x088fe40000000000 */
[----:B0-2---:R-:W-:Y:S02]  /*1d370*/  IABS R7, R0 ;  /* 0x0000000000077213 */ /* 0x005fe40000000000 */
        /* <DEDUP_REMOVED lines=25> */
.L_x_14641:
[----:B------:R-:W-:Y:S05]  /*1d510*/  BSYNC B0 ;  /* 0x0000000000007941 */ /* 0x000fea0003800000 */
.L_x_14640:
[-C--:B---3--:R-:W-:Y:S01]  /*1d520*/  IMAD R0, R18, R2.reuse, R4 ;  /* 0x0000000212007224 */ /* 0x088fe200078e0204 */
        /* <DEDUP_REMOVED lines=19> */
[----:B0-2---:R-:W0:Y:S01]  /*1d660*/  POPC R7, R4 ;  /* 0x0000000400077309 */ /* 0x005e220000000000 */
[----:B---3--:R-:W0:Y:S02]  /*1d670*/  SHFL.IDX PT, R0, R3, R0, 0x1f ;  /* 0x00001f0003007589 */ /* 0x008e2400000e0000 */
[----:B0-----:R-:W-:Y:S01]  /*1d680*/  IADD3 R24, R0, UR36, R7 ;  /* 0x0000002400187c10 */ /* 0x001fe2000fffe007 */
[----:B------:R-:W-:Y:S06]  /*1d690*/  BRA `(.L_x_14644) ;  /* 0x00000038001c7947 */ /* 0x000fec0003800000 */
.L_x_14643:
        /* <DEDUP_REMOVED lines=11> */
[----:B------:R-:W-:Y:S02]  /*1d750*/  IMAD.U32 R6, RZ, RZ, UR8 ;  /* 0x00000008ff067e24 */ /* 0x000fe4000f8e00ff */
[----:B0-2---:R-:W-:-:S02]  /*1d760*/  IMAD.U32 R7, RZ, RZ, UR9 ;  /* 0x00000009ff077e24 */ /* 0x005fc4000f8e00ff */
[----:B------:R-:W-:Y:S02]  /*1d770*/  IMAD.U32 R10, RZ, RZ, UR4 ;  /* 0x00000004ff0a7e24 */ /* 0x000fe4000f8e00ff */
[----:B------:R-:W-:Y:S02]  /*1d780*/  IMAD.U32 R11, RZ, RZ, UR5 ;  /* 0x00000005ff0b7e24 */ /* 0x000fe4000f8e00ff */
[----:B------:R-:W-:Y:S02]  /*1d790*/  IMAD.MOV.U32 R8, RZ, RZ, 0x70 ;  /* 0x00000070ff087424 */ /* 0x000fe400078e00ff */
[----:B------:R-:W-:Y:S02]  /*1d7a0*/  IMAD.MOV.U32 R12, RZ, RZ, 0x1 ;  /* 0x00000001ff0c7424 */ /* 0x000fe400078e00ff */
[----:B-1----:R-:W-:-:S07]  /*1d7b0*/  IMAD.MOV.U32 R13, RZ, RZ, RZ ;  /* 0x000000ffff0d7224 */ /* 0x002fce00078e00ff */
[----:B------:R-:W-:-:S07]  /*1d7c0*/  LEPC R20, `(.L_x_14646) ;  /* 0x000000001014794e */ /* 0x000fce0000000000 */
[----:B---3--:R-:W-:Y:S05]  /*1d7d0*/  CALL.ABS.NOINC R2 ;  /* 0x0000000002007343 */ /* 0x008fea0003c00000 */
.L_x_14646:
[----:B------:R-:W-:Y:S05]  /*1d7e0*/  BSYNC B6 ;  /* 0x0000000000067941 */ /* 0x000fea0003800000 */
.L_x_14645:
        /* <DEDUP_REMOVED lines=11> */
[----:B------:R-:W-:Y:S02]  /*1d8a0*/  IMAD.U32 R6, RZ, RZ, UR8 ;  /* 0x00000008ff067e24 */ /* 0x000fe4000f8e00ff */
[----:B0-2---:R-:W-:-:S02]  /*1d8b0*/  IMAD.U32 R7, RZ, RZ, UR9 ;  /* 0x00000009ff077e24 */ /* 0x005fc4000f8e00ff */
[----:B------:R-:W-:Y:S02]  /*1d8c0*/  IMAD.U32 R10, RZ, RZ, UR4 ;  /* 0x00000004ff0a7e24 */ /* 0x000fe4000f8e00ff */
[----:B------:R-:W-:Y:S02]  /*1d8d0*/  IMAD.U32 R11, RZ, RZ, UR5 ;  /* 0x00000005ff0b7e24 */ /* 0x000fe4000f8e00ff */
[----:B------:R-:W-:Y:S02]  /*1d8e0*/  IMAD.MOV.U32 R8, RZ, RZ, 0x70 ;  /* 0x00000070ff087424 */ /* 0x000fe400078e00ff */
[----:B------:R-:W-:Y:S02]  /*1d8f0*/  IMAD.MOV.U32 R12, RZ, RZ, 0x1 ;  /* 0x00000001ff0c7424 */ /* 0x000fe400078e00ff */
[----:B-1-3--:R-:W-:-:S07]  /*1d900*/  IMAD.MOV.U32 R13, RZ, RZ, RZ ;  /* 0x000000ffff0d7224 */ /* 0x00afce00078e00ff */
[----:B------:R-:W-:-:S07]  /*1d910*/  LEPC R20, `(.L_x_14649) ;  /* 0x000000001014794e */ /* 0x000fce0000000000 */
[----:B----4-:R-:W-:Y:S05]  /*1d920*/  CALL.ABS.NOINC R2 ;  /* 0x0000000002007343 */ /* 0x010fea0003c00000 */
.L_x_14649:
        /* <DEDUP_REMOVED lines=15> */
.L_x_14648:
[----:B------:R-:W-:Y:S05]  /*1da20*/  BSYNC B6 ;  /* 0x0000000000067941 */ /* 0x000fea0003800000 */
.L_x_14647:
[----:B------:R-:W-:Y:S01]  /*1da30*/  ULDC.64 UR4, c[0x0][0x9f8] ;  /* 0x00027e0000047ab9 */ /* 0x000fe20000000a00 */
[----:B------:R-:W3:Y:S01]  /*1da40*/  LDL R19, [R1+0x14] ;  /* 0x0000140001137983 */ /* 0x000ee20000100800 */
[----:B------:R-:W-:-:S03]  /*1da50*/  ISETP.NE.U32.AND P0, PT, RZ, UR4, PT ;  /* 0x00000004ff007c0c */ /* 0x000fc6000bf05070 */
[----:B------:R-:W4:Y:S01]  /*1da60*/  LDL R18, [R1+0x1c] ;  /* 0x00001c0001127983 */ /* 0x000f220000100800 */
[----:B------:R-:W-:Y:S01]  /*1da70*/  ISETP.NE.AND.EX P0, PT, RZ, UR5, PT, P0 ;  /* 0x00000005ff007c0c */ /* 0x000fe2000bf05300 */
[----:B0-2---:R-:W-:Y:S01]  /*1da80*/  IMAD.MOV.U32 R7, RZ, RZ, R27 ;  /* 0x000000ffff077224 */ /* 0x005fe200078e001b */
[----:B------:R-:W0:Y:S01]  /*1da90*/  LDC R6, c[0x0][0x430] ;  /* 0x00010c00ff067b82 */ /* 0x000e220000000800 */
[----:B------:R-:W2:Y:S10]  /*1daa0*/  S2R R20, SR_TID.X ;  /* 0x0000000000147919 */ /* 0x000eb40000002100 */
[----:B------:R-:W1:Y:S02]  /*1dab0*/  @P0 LDC.64 R2, c[0x0][0x9f8] ;  /* 0x00027e00ff020b82 */ /* 0x000e640000000a00 */
[----:B-1----:R-:W-:-:S05]  /*1dac0*/  @P0 IMAD.WIDE R2, R27, 0x4, R2 ;  /* 0x000000041b020825 */ /* 0x002fca00078e0202 */
[----:B------:R1:W4:Y:S01]  /*1dad0*/  @P0 LDG.E R7, desc[UR42][R2.64] ;  /* 0x0000002a02070981 */ /* 0x000322000c1e1900 */
[----:B0-----:R-:W-:Y:S01]  /*1dae0*/  ISETP.NE.AND P1, PT, R6, 0x1, PT ;  /* 0x000000010600780c */ /* 0x001fe20003f25270 */
[----:B------:R-:W-:Y:S01]  /*1daf0*/  VIADD R23, R23, 0xffffffff ;  /* 0xffffffff17177836 */ /* 0x000fe20000000000 */
[----:B--2---:R-:W-:Y:S01]  /*1db00*/  LOP3.LUT R20, R20, 0x7f, RZ, 0xc0, !PT ;  /* 0x0000007f14147812 */ /* 0x004fe200078ec0ff */
[----:B------:R-:W0:Y:S02]  /*1db10*/  S2R R21, SR_TID.X ;  /* 0x0000000000157919 */ /* 0x000e240000002100 */
[----:B------:R-:W-:Y:S01]  /*1db20*/  IMAD.SHL.U32 R8, R23, 0x80, RZ ;  /* 0x0000008017087824 */ /* 0x000fe200078e00ff */
[----:B------:R-:W-:-:S07]  /*1db30*/  SHF.R.U32.HI R20, RZ, 0x3, R20 ;  /* 0x00000003ff147819 */ /* 0x000fce0000011614 */
[----:B-1----:R-:W1:Y:S08]  /*1db40*/  @P1 LDC R3, c[0x0][0x434] ;  /* 0x00010d00ff031b82 */ /* 0x002e700000000800 */
[----:B------:R-:W2:Y:S01]  /*1db50*/  @P1 LDC R2, c[0x0][0x438] ;  /* 0x00010e00ff021b82 */ /* 0x000ea20000000800 */
[----:B0-----:R-:W-:-:S05]  /*1db60*/  IMAD.SHL.U32 R21, R21, 0x10, RZ ;  /* 0x0000001015157824 */ /* 0x001fca00078e00ff */
[----:B------:R-:W-:-:S04]  /*1db70*/  LOP3.LUT R21, R21, 0x70, RZ, 0xc0, !PT ;  /* 0x0000007015157812 */ /* 0x000fc800078ec0ff */
[----:B------:R-:W-:-:S04]  /*1db80*/  LOP3.LUT R0, R8, R20, R21, 0xfe, !PT ;  /* 0x0000001408007212 */ /* 0x000fc800078efe15 */
[C---:B---3--:R-:W-:Y:S01]  /*1db90*/  ISETP.GE.AND P0, PT, R0.reuse, R19, PT ;  /* 0x000000130000720c */ /* 0x048fe20003f06270 */
[----:B----4-:R-:W-:-:S04]  /*1dba0*/  IMAD.IADD R0, R0, 0x1, R18 ;  /* 0x0000000100007824 */ /* 0x010fc800078e0212 */
[----:B-1----:R-:W-:-:S04]  /*1dbb0*/  @P1 IMAD.HI.U32 R3, R0, R3, RZ ;  /* 0x0000000300031227 */ /* 0x002fc800078e00ff */
[----:B------:R-:W-:Y:S01]  /*1dbc0*/  IMAD.MOV.U32 R4, RZ, RZ, R0 ;  /* 0x000000ffff047224 */ /* 0x000fe200078e0000 */
[----:B--2---:R-:W-:-:S03]  /*1dbd0*/  @P1 SHF.R.U32.HI R4, RZ, R2, R3 ;  /* 0x00000002ff041219 */ /* 0x004fc60000011603 */
[----:B------:R-:W0:Y:S02]  /*1dbe0*/  @!P0 LDC.64 R2, c[0x0][0x428] ;  /* 0x00010a00ff028b82 */ /* 0x000e240000000a00 */
[----:B------:R-:W-:-:S04]  /*1dbf0*/  IMAD.MOV R5, RZ, RZ, -R4 ;  /* 0x000000ffff057224 */ /* 0x000fc800078e0a04 */
[----:B------:R-:W-:Y:S01]  /*1dc00*/  IMAD R0, R6, R5, R0 ;  /* 0x0000000506007224 */ /* 0x000fe200078e0200 */
[--C-:B------:R-:W-:Y:S02]  /*1dc10*/  @!P0 SHF.R.S32.HI R5, RZ, 0x1f, R4.reuse ;  /* 0x0000001fff058819 */ /* 0x100fe40000011404 */
[----:B------:R-:W-:Y:S01]  /*1dc20*/  SHF.R.S32.HI R9, RZ, 0x1f, R7 ;  /* 0x0000001fff097819 */ /* 0x000fe20000011407 */
[-C--:B0-----:R-:W-:Y:S01]  /*1dc30*/  @!P0 IMAD.WIDE.U32 R4, R7, R2.reuse, R4 ;  /* 0x0000000207048225 */ /* 0x081fe200078e0004 */
[----:B------:R0:W-:Y:S03]  /*1dc40*/  STL [R1+0xc], R7 ;  /* 0x00000c0701007387 */ /* 0x0001e60000100800 */
[----:B------:R-:W-:Y:S01]  /*1dc50*/  @!P0 IMAD R6, R9, R2, RZ ;  /* 0x0000000209068224 */ /* 0x000fe200078e02ff */
[----:B------:R1:W-:Y:S03]  /*1dc60*/  STL [R1+0x20], R9 ;  /* 0x0000200901007387 */ /* 0x0003e60000100800 */
[----:B------:R-:W-:-:S02]  /*1dc70*/  @!P0 IMAD R6, R7, R3, R6 ;  /* 0x0000000307068224 */ /* 0x000fc400078e0206 */
[----:B------:R-:W2:Y:S02]  /*1dc80*/  @!P0 LDC.64 R2, c[0x0][0x418] ;  /* 0x00010600ff028b82 */ /* 0x000ea40000000a00 */
[----:B------:R-:W-:Y:S01]  /*1dc90*/  @!P0 IMAD.IADD R5, R5, 0x1, R6 ;  /* 0x0000000105058824 */ /* 0x000fe200078e0206 */
[----:B--2---:R-:W-:Y:S01]  /*1dca0*/  @!P0 LEA R6, P1, R4, R2, 0x2 ;  /* 0x0000000204068211 */ /* 0x004fe200078210ff */
[----:B------:R-:W-:-:S03]  /*1dcb0*/  IMAD.MOV.U32 R2, RZ, RZ, RZ ;  /* 0x000000ffff027224 */ /* 0x000fc600078e00ff */
[----:B0-----:R-:W-:-:S05]  /*1dcc0*/  @!P0 LEA.HI.X R7, R4, R3, R5, 0x2, P1 ;  /* 0x0000000304078211 */ /* 0x001fca00008f1405 */
[----:B------:R0:W5:Y:S01]  /*1dcd0*/  @!P0 LDG.E R2, desc[UR42][R6.64] ;  /* 0x0000002a06028981 */ /* 0x000162000c1e1900 */
[----:B-1----:R-:W-:Y:S01]  /*1dce0*/  IMAD.U32 R9, RZ, RZ, UR38 ;  /* 0x00000026ff097e24 */ /* 0x002fe2000f8e00ff */
[----:B------:R-:W-:Y:S01]  /*1dcf0*/  UMOV UR4, 0xffffffff ;  /* 0xffffffff00047882 */ /* 0x000fe20000000000 */
[----:B------:R-:W-:-:S03]  /*1dd00*/  LOP3.LUT R22, R22, 0xfffffffd, RZ, 0xc0, !PT ;  /* 0xfffffffd16167812 */ /* 0x000fc600078ec0ff */
[----:B------:R-:W-:-:S13]  /*1dd10*/  ISETP.NE.AND P2, PT, R9, 0x3, PT ;  /* 0x000000030900780c */ /* 0x000fda0003f45270 */
[----:B------:R-:W-:Y:S01]  /*1dd20*/  @P2 LOP3.LUT R22, R22, 0x2, RZ, 0xfc, !PT ;  /* 0x0000000216162812 */ /* 0x000fe200078efcff */
[----:B0-----:R-:W-:Y:S06]  /*1dd30*/  BRA.DIV UR4, `(.L_x_14650) ;  /* 0x0000006a04207947 */ /* 0x001fec000b800000 */
.L_x_14803:
[----:B------:R-:W-:Y:S05]  /*1dd40*/  @!P2 BRA `(.L_x_14651) ;  /* 0x000000000004a947 */ /* 0x000fea0003800000 */
[----:B------:R-:W-:Y:S01]  /*1dd50*/  BPT.TRAP 0x1 ;  /* 0x000000040000795c */ /* 0x000fe20000300000 */
.L_x_14651:
        /* <DEDUP_REMOVED lines=24> */
.L_x_14804:
[----:B------:R-:W-:Y:S05]  /*1dee0*/  BSYNC B0 ;  /* 0x0000000000007941 */ /* 0x000fea0003800000 */
.L_x_14652:
[----:B------:R-:W2:Y:S01]  /*1def0*/  LDL R13, [R1+0x14] ;  /* 0x00001400010d7983 */ /* 0x000ea20000100800 */
[----:B------:R-:W-:Y:S01]  /*1df00*/  ULDC.64 UR4, c[0x0][0x300] ;  /* 0x0000c00000047ab9 */ /* 0x000fe20000000a00 */
[----:B------:R-:W-:Y:S01]  /*1df10*/  ULDC.64 UR6, c[0x0][0x2e8] ;  /* 0x0000ba0000067ab9 */ /* 0x000fe20000000a00 */
[----:B------:R-:W-:Y:S01]  /*1df20*/  IMAD R6, R6, UR4, RZ ;  /* 0x0000000406067c24 */ /* 0x000fe2000f8e02ff */
[----:B------:R-:W1:Y:S01]  /*1df30*/  S2R R9, SR_TID.X ;  /* 0x0000000000097919 */ /* 0x000e620000002100 */
[----:B0-----:R-:W-:Y:S01]  /*1df40*/  IMAD.WIDE.U32 R4, R0, UR4, RZ ;  /* 0x0000000400047c25 */ /* 0x001fe2000f8e00ff */
        /* <DEDUP_REMOVED lines=10> */
[----:B------:R-:W-:Y:S01]  /*1dff0*/  IMAD.WIDE.U32 R4, R17, UR4, R4 ;  /* 0x0000000411047c25 */ /* 0x000fe2000f8e0004 */
[----:B------:R-:W-:-:S03]  /*1e000*/  ULDC UR4, c[0x0][0x2f4] ;  /* 0x0000bd0000047ab9 */ /* 0x000fc60000000800 */
[----:B------:R-:W-:Y:S01]  /*1e010*/  IMAD R2, R17, UR5, R5 ;  /* 0x0000000511027c24 */ /* 0x000fe2000f8e0205 */
[----:B------:R-:W-:-:S04]  /*1e020*/  LEA R0, P0, R4, UR6, 0x1 ;  /* 0x0000000604007c11 */ /* 0x000fc8000f8008ff */
[----:B------:R-:W-:Y:S02]  /*1e030*/  LEA.HI.X R2, R4, UR7, R2, 0x1, P0 ;  /* 0x0000000704027c11 */ /* 0x000fe400080f0c02 */
[----:B-1----:R-:W-:Y:S01]  /*1e040*/  LOP3.LUT R10, R9, 0x7f, RZ, 0xc0, !PT ;  /* 0x0000007f090a7812 */ /* 0x002fe200078ec0ff */
[----:B0-----:R-:W-:-:S03]  /*1e050*/  IMAD.SHL.U32 R9, R12, 0x8, RZ ;  /* 0x000000080c097824 */ /* 0x001fc600078e00ff */
[----:B------:R-:W-:Y:S02]  /*1e060*/  SHF.R.U32.HI R11, RZ, 0x3, R10 ;  /* 0x00000003ff0b7819 */ /* 0x000fe4000001160a */
[----:B------:R-:W-:-:S04]  /*1e070*/  LOP3.LUT R9, R9, 0x38, RZ, 0xc0, !PT ;  /* 0x0000003809097812 */ /* 0x000fc800078ec0ff */
[----:B------:R-:W-:Y:S01]  /*1e080*/  ISETP.GE.AND P2, PT, R9, UR4, PT ;  /* 0x0000000409007c0c */ /* 0x000fe2000bf46270 */
[----:B------:R-:W-:-:S12]  /*1e090*/  UMOV UR4, 0xffffffff ;  /* 0xffffffff00047882 */ /* 0x000fd80000000000 */
[----:B------:R-:W-:Y:S02]  /*1e0a0*/  @P2 LOP3.LUT R22, R22, 0x1, RZ, 0xfc, !PT ;  /* 0x0000000116162812 */ /* 0x000fe400078efcff */
[----:B--2---:R-:W-:Y:S01]  /*1e0b0*/  IADD3 R4, -R11, R13, -R8 ;  /* 0x0000000d0b047210 */ /* 0x004fe20007ffe908 */
[----:B------:R-:W-:Y:S02]  /*1e0c0*/  IMAD.SHL.U32 R11, R10, 0x8, RZ ;  /* 0x000000080a0b7824 */ /* 0x000fe400078e00ff */
[----:B------:R-:W-:Y:S01]  /*1e0d0*/  IMAD.SHL.U32 R10, R12, 0x8, RZ ;  /* 0x000000080c0a7824 */ /* 0x000fe200078e00ff */
[----:B------:R-:W-:-:S04]  /*1e0e0*/  ISETP.GE.AND P0, PT, R4, 0x1, PT ;  /* 0x000000010400780c */ /* 0x000fc80003f06270 */
        /* <DEDUP_REMOVED lines=77> */
.L_x_14822:
        /* <DEDUP_REMOVED lines=10> */
.L_x_14655:
        /* <DEDUP_REMOVED lines=11> */
.L_x_14656:
        /* <DEDUP_REMOVED lines=12> */
[----:B-----5:R-:W-:-:S05]  /*1e7d0*/  SHF.R.S32.HI R2, RZ, 0x1f, R4 ;  /* 0x0000001fff027819 */ /* 0x020fca0000011404 */
[----:B------:R-:W-:-:S04]  /*1e7e0*/  IMAD R2, R2, UR4, RZ ;  /* 0x0000000402027c24 */ /* 0x000fc8000f8e02ff */
[C---:B------:R-:W-:Y:S01]  /*1e7f0*/  IMAD R0, R4.reuse, UR5, R2 ;  /* 0x0000000504007c24 */ /* 0x040fe2000f8e0202 */
[----:B------:R-:W-:Y:S01]  /*1e800*/  SHF.R.S32.HI R2, RZ, 0x1f, R27 ;  /* 0x0000001fff027819 */ /* 0x000fe2000001141b */
[----:B0-----:R-:W-:-:S04]  /*1e810*/  IMAD.WIDE.U32 R4, R4, UR4, RZ ;  /* 0x0000000404047c25 */ /* 0x001fc8000f8e00ff */
[----:B-1----:R-:W-:Y:S01]  /*1e820*/  IMAD.IADD R3, R5, 0x1, R0 ;  /* 0x0000000105037824 */ /* 0x002fe200078e0200 */
[----:B------:R-:W-:Y:S01]  /*1e830*/  SEL R0, R2, RZ, !P0 ;  /* 0x000000ff02007207 */ /* 0x000fe20004000000 */
[----:B------:R0:W-:Y:S04]  /*1e840*/  STL.64 [R1+0x30], R4 ;  /* 0x0000300401007387 */ /* 0x0001e80000100a00 */
        /* <DEDUP_REMOVED lines=19> */
.L_x_14658:
[----:B------:R-:W-:Y:S05]  /*1e980*/  BSYNC B6 ;  /* 0x0000000000067941 */ /* 0x000fea0003800000 */
.L_x_14657:
[----:B------:R-:W2:Y:S01]  /*1e990*/  LDL.LU R2, [R1+0x2c] ;  /* 0x00002c0001027983 */ /* 0x000ea20000300800 */
[----:B------:R-:W-:Y:S01]  /*1e9a0*/  ULDC.64 UR4, c[0x0][0x2d8] ;  /* 0x0000b60000047ab9 */ /* 0x000fe20000000a00 */
[----:B------:R-:W-:Y:S01]  /*1e9b0*/  ULDC.64 UR6, c[0x0][0x2e0] ;  /* 0x0000b80000067ab9 */ /* 0x000fe20000000a00 */
[----:B------:R-:W1:Y:S01]  /*1e9c0*/  LDC R9, c[0x0][0x448] ;  /* 0x00011200ff097b82 */ /* 0x000e620000000800 */
[----:B------:R-:W3:Y:S01]  /*1e9d0*/  LDL.LU.64 R20, [R1+0x30] ;  /* 0x0000300001147983 */ /* 0x000ee20000300a00 */
[----:B------:R-:W-:-:S03]  /*1e9e0*/  ULDC.64 UR8, c[0x0][0x280] ;  /* 0x0000a00000087ab9 */ /* 0x000fc60000000a00 */
[----:B0-----:R-:W4:Y:S04]  /*1e9f0*/  LDL.LU R0, [R1+0x3c] ;  /* 0x00003c0001007983 */ /* 0x001f280000300800 */
[----:B------:R0:W5:Y:S01]  /*1ea00*/  LDL R10, [R1+0x24] ;  /* 0x00002400010a7983 */ /* 0x0001620000100800 */
[----:B-1----:R-:W-:-:S13]  /*1ea10*/  ISETP.NE.AND P1, PT, R9, 0x1, PT ;  /* 0x000000010900780c */ /* 0x002fda0003f25270 */
[----:B------:R-:W1:Y:S08]  /*1ea20*/  @P1 LDC R4, c[0x0][0x44c] ;  /* 0x00011300ff041b82 */ /* 0x000e700000000800 */
[----:B------:R-:W0:Y:S08]  /*1ea30*/  @P1 LDC R5, c[0x0][0x450] ;  /* 0x00011400ff051b82 */ /* 0x000e300000000800 */
[----:B------:R-:W0:Y:S01]  /*1ea40*/  @P1 LDC R8, c[0x0][0x450] ;  /* 0x00011400ff081b82 */ /* 0x000e220000000800 */
        /* <DEDUP_REMOVED lines=10> */
[----:B------:R-:W-:Y:S01]  /*1eaf0*/  ULDC.64 UR6, c[0x0][0x2c8] ;  /* 0x0000b20000067ab9 */ /* 0x000fe20000000a00 */
[----:B------:R4:W5:Y:S02]  /*1eb00*/  LDL R26, [R1+0x28] ;  /* 0x00002800011a7983 */ /* 0x0009640000100800 */
[----:B------:R-:W-:Y:S02]  /*1eb10*/  IMAD.IADD R3, R3, 0x1, R0 ;  /* 0x0000000103037824 */ /* 0x000fe400078e0200 */
[----:B--2---:R-:W-:Y:S01]  /*1eb20*/  IMAD.SHL.U32 R21, R21, 0x10, RZ ;  /* 0x0000001015157824 */ /* 0x004fe200078e00ff */
[----:B---3--:R-:W-:-:S04]  /*1eb30*/  LOP3.LUT R20, R20, 0x7f, RZ, 0xc0, !PT ;  /* 0x0000007f14147812 */ /* 0x008fc800078ec0ff */
[----:B------:R-:W-:Y:S02]  /*1eb40*/  LOP3.LUT R21, R21, 0x70, RZ, 0xc0, !PT ;  /* 0x0000007015157812 */ /* 0x000fe400078ec0ff */
[----:B------:R-:W-:-:S04]  /*1eb50*/  SHF.R.U32.HI R20, RZ, 0x3, R20 ;  /* 0x00000003ff147819 */ /* 0x000fc80000011614 */
[----:B------:R-:W-:-:S05]  /*1eb60*/  LOP3.LUT R20, R20, R21, RZ, 0xfc, !PT ;  /* 0x0000001514147212 */ /* 0x000fca00078efcff */
[----:B------:R-:W-:-:S04]  /*1eb70*/  IMAD.IADD R6, R20, 0x1, R25 ;  /* 0x0000000114067824 */ /* 0x000fc800078e0219 */
[----:B-1----:R-:W-:-:S04]  /*1eb80*/  @P1 IMAD.HI.U32 R0, R6, R4, RZ ;  /* 0x0000000406001227 */ /* 0x002fc800078e00ff */
[----:B------:R-:W-:Y:S01]  /*1eb90*/  IMAD.MOV.U32 R4, RZ, RZ, R6 ;  /* 0x000000ffff047224 */ /* 0x000fe200078e0006 */
[----:B0-----:R-:W-:-:S04]  /*1eba0*/  @P1 SHF.R.U32.HI R4, RZ, R5, R0 ;  /* 0x00000005ff041219 */ /* 0x001fc80000011600 */
        /* <DEDUP_REMOVED lines=14> */
[----:B------:R-:W-:Y:S01]  /*1ec90*/  LEA.HI.X R4, R4, UR9, R5, 0x1, P0 ;  /* 0x0000000904047c11 */ /* 0x000fe200080f0c05 */
[----:B------:R-:W-:Y:S01]  /*1eca0*/  VIADD R5, R6, 0x80 ;  /* 0x0000008006057836 */ /* 0x000fe20000000000 */
[----:B------:R-:W1:Y:S03]  /*1ecb0*/  S2R R11, SR_TID.X ;  /* 0x00000000000b7919 */ /* 0x000e660000002100 */
[----:B------:R-:W-:Y:S02]  /*1ecc0*/  IMAD.MOV.U32 R6, RZ, RZ, R5 ;  /* 0x000000ffff067224 */ /* 0x000fe400078e0005 */
        /* <DEDUP_REMOVED lines=9> */
[----:B------:R-:W-:Y:S01]  /*1ed60*/  SHF.R.S32.HI R6, RZ, 0x1f, R5 ;  /* 0x0000001fff067819 */ /* 0x000fe20000011405 */
[----:B-1----:R-:W-:Y:S02]  /*1ed70*/  IMAD.SHL.U32 R20, R11, 0x8, RZ ;  /* 0x000000080b147824 */ /* 0x002fe400078e00ff */
[----:B------:R-:W-:Y:S02]  /*1ed80*/  IMAD.IADD R3, R3, 0x1, R7 ;  /* 0x0000000103037824 */ /* 0x000fe400078e0207 */
[----:B------:R-:W-:Y:S02]  /*1ed90*/  IMAD R6, R6, UR6, RZ ;  /* 0x0000000606067c24 */ /* 0x000fe4000f8e02ff */
[----:B------:R-:W-:Y:S01]  /*1eda0*/  IMAD.WIDE.U32 R2, R5, UR6, R2 ;  /* 0x0000000605027c25 */ /* 0x000fe2000f8e0002 */
[----:B------:R-:W-:-:S03]  /*1edb0*/  LOP3.LUT R20, R20, 0x38, RZ, 0xc0, !PT ;  /* 0x0000003814147812 */ /* 0x000fc600078ec0ff */
[----:B------:R-:W-:Y:S01]  /*1edc0*/  IMAD R6, R5, UR7, R6 ;  /* 0x0000000705067c24 */ /* 0x000fe2000f8e0206 */
[----:B------:R-:W-:-:S03]  /*1edd0*/  LEA R5, P1, R2, UR8, 0x1 ;  /* 0x0000000802057c11 */ /* 0x000fc6000f8208ff */
[----:B------:R-:W-:Y:S01]  /*1ede0*/  IMAD.IADD R3, R3, 0x1, R6 ;  /* 0x0000000103037824 */ /* 0x000fe200078e0206 */
[----:B------:R-:W-:Y:S01]  /*1edf0*/  ISETP.GE.AND P0, PT, R20, UR4, PT ;  /* 0x0000000414007c0c */ /* 0x000fe2000bf06270 */
[----:B------:R-:W-:Y:S01]  /*1ee00*/  UMOV UR4, 0xffffffff ;  /* 0xffffffff00047882 */ /* 0x000fe20000000000 */
[----:B------:R-:W-:Y:S02]  /*1ee10*/  LOP3.LUT R21, R11, 0x7f, RZ, 0xc0, !PT ;  /* 0x0000007f0b157812 */ /* 0x000fe400078ec0ff */
[----:B------:R-:W-:Y:S02]  /*1ee20*/  LEA.HI.X R3, R2, UR9, R3, 0x1, P1 ;  /* 0x0000000902037c11 */ /* 0x000fe400088f0c03 */
[----:B------:R-:W-:Y:S01]  /*1ee30*/  SHF.R.U32.HI R21, RZ, 0x3, R21 ;  /* 0x00000003ff157819 */ /* 0x000fe20000011615 */
[----:B----4-:R-:W-:Y:S06]  /*1ee40*/  BRA.DIV UR4, `(.L_x_14659) ;  /* 0x0000006204d47947 */ /* 0x010fec000b800000 */
[----:B------:R-:W0:Y:S01]  /*1ee50*/  SHFL.IDX PT, R7, R0, RZ, 0x181f ;  /* 0x00181fff00077589 */ /* 0x000e2200000e0000 */
[----:B-----5:R-:W-:Y:S02]  /*1ee60*/  IMAD R2, R26, R9, RZ ;  /* 0x000000091a027224 */ /* 0x020fe400078e02ff */
[----:B------:R-:W-:Y:S01]  /*1ee70*/  IMAD.IADD R25, R21, 0x1, R25 ;  /* 0x0000000115197824 */ /* 0x000fe200078e0219 */
        /* <DEDUP_REMOVED lines=78> */
[----:B------:R-:W-:-:S05]  /*1f360*/  @!P3 IMAD.MOV.U32 R7, RZ, RZ, R4 ;  /* 0x000000ffff07b224 */ /* 0x000fca00078e0004 */
[----:B------:R1:W-:Y:S02]  /*1f370*/  @!P3 LDGSTS.E.BYPASS.LTC128B.128 [R10+0xbc00], desc[UR42][R6.64], !P0 ;  /* 0x0bc00000060abfae */ /* 0x0003e4000c101d6a */
[----:B-1----:R-:W-:-:S05]  /*1f380*/  @!P1 LEA R6, P2, R20, R8, 0x1 ;  /* 0x0000000814069211 */ /* 0x002fca00078408ff */
[----:B0-----:R-:W-:-:S04]  /*1f390*/  @!P1 IMAD.X R0, RZ, RZ, R0, P2 ;  /* 0x000000ffff009224 */ /* 0x001fc800010e0600 */
        /* <DEDUP_REMOVED lines=14> */
[----:B0-----:R-:W0:Y:S04]  /*1f480*/  SHFL.IDX PT, R6, R5, 0x2, 0x181f ;  /* 0x00581f0005067f89 */ /* 0x001e2800000e0000 */
[----:B------:R-:W1:Y:S01]  /*1f490*/  SHFL.IDX PT, R5, R5, 0x3, 0x181f ;  /* 0x00781f0005057f89 */ /* 0x000e6200000e0000 */
[----:B0-----:R-:W-:-:S05]  /*1f4a0*/  @!P1 LEA R6, P2, R20, R6, 0x1 ;  /* 0x0000000614069211 */ /* 0x001fca00078408ff */
[----:B------:R-:W-:-:S04]  /*1f4b0*/  @!P1 IMAD.X R0, RZ, RZ, R0, P2 ;  /* 0x000000ffff009224 */ /* 0x000fc800010e0600 */
[----:B------:R-:W-:-:S05]  /*1f4c0*/  @!P1 IMAD.MOV.U32 R7, RZ, RZ, R0 ;  /* 0x000000ffff079224 */ /* 0x000fca00078e0000 */
[----:B-1----:R0:W-:Y:S02]  /*1f4d0*/  @!P1 LDGSTS.E.BYPASS.LTC128B.128 [R10+0xd400], desc[UR42][R6.64], !P0 ;  /* 0x0d400000060a9fae */ /* 0x0021e4000c101d6a */
.L_x_14847:
[----:B------:R-:W-:-:S05]  /*1f4e0*/  VIADD R25, R25, 0xb0 ;  /* 0x000000b019197836 */ /* 0x000fca0000000000 */
        /* <DEDUP_REMOVED lines=9> */
.L_x_14660:
        /* <DEDUP_REMOVED lines=18> */
.L_x_14848:
[----:B------:R-:W-:Y:S05]  /*1f6a0*/  BSYNC B0 ;  /* 0x0000000000007941 */ /* 0x000fea0003800000 */
.L_x_14661:
[----:B------:R-:W0:Y:S04]  /*1f6b0*/  LDL.LU R3, [R1+0x38] ;  /* 0x0000380001037983 */ /* 0x000e280000300800 */
[----:B------:R-:W2:Y:S01]  /*1f6c0*/  LDL R2, [R1+0x18] ;  /* 0x0000180001027983 */ /* 0x000ea20000100800 */
[----:B------:R-:W-:Y:S01]  /*1f6d0*/  BSSY B0, `(.L_x_14663) ;  /* 0x0000108000007945 */ /* 0x000fe20003800000 */
[----:B0-----:R-:W-:-:S05]  /*1f6e0*/  VIADD R7, R3, 0xfffffffe ;  /* 0xfffffffe03077836 */ /* 0x001fca0000000000 */
[----:B--2---:R-:W-:-:S13]  /*1f6f0*/  ISETP.GE.AND P0, PT, R7, R2, PT ;  /* 0x000000020700720c */ /* 0x004fda0003f06270 */
[----:B------:R-:W-:Y:S05]  /*1f700*/  @!P0 BRA `(.L_x_14664) ;  /* 0x0000001000108947 */ /* 0x000fea0003800000 */
[----:B------:R0:W5:Y:S01]  /*1f710*/  LDL.LU R20, [R1] ;  /* 0x0000000001147983 */ /* 0x0001620000300800 */
[----:B------:R-:W-:Y:S01]  /*1f720*/  ULDC UR4, c[0x0][0x2f4] ;  /* 0x0000bd0000047ab9 */ /* 0x000fe20000000800 */
[----:B------:R-:W-:Y:S01]  /*1f730*/  IMAD.MOV.U32 R6, RZ, RZ, R28 ;  /* 0x000000ffff067224 */ /* 0x000fe200078e001c */
[----:B------:R-:W2:Y:S01]  /*1f740*/  S2R R2, SR_TID.X ;  /* 0x0000000000027919 */ /* 0x000ea20000002100 */
[----:B------:R-:W-:Y:S02]  /*1f750*/  IMAD.MOV.U32 R26, RZ, RZ, R23 ;  /* 0x000000ffff1a7224 */ /* 0x000fe400078e0017 */
[----:B--2---:R-:W-:-:S05]  /*1f760*/  IMAD.SHL.U32 R2, R2, 0x8, RZ ;  /* 0x0000000802027824 */ /* 0x004fca00078e00ff */
[----:B------:R-:W-:-:S04]  /*1f770*/  LOP3.LUT R2, R2, 0x38, RZ, 0xc0, !PT ;  /* 0x0000003802027812 */ /* 0x000fc800078ec0ff */
[----:B0-----:R-:W-:-:S13]  /*1f780*/  ISETP.GE.AND P1, PT, R2, UR4, PT ;  /* 0x0000000402007c0c */ /* 0x001fda000bf26270 */
.L_x_14677:
        /* <DEDUP_REMOVED lines=42> */
.L_x_14665:
[----:B------:R-:W-:Y:S01]  /*1fa30*/  IMAD R5, R28, 0x8, R16 ;  /* 0x000000081c057824 */ /* 0x000fe200078e0210 */
[----:B------:R-:W-:Y:S01]  /*1fa40*/  SHF.L.U32 R2, R2, 0x1f, RZ ;  /* 0x0000001f02027819 */ /* 0x000fe200000006ff */
[----:B------:R-:W-:Y:S03]  /*1fa50*/  BSSY B1, `(.L_x_14666) ;  /* 0x0000003000017945 */ /* 0x000fe60003800000 */
[----:B------:R-:W0:Y:S02]  /*1fa60*/  SYNCS.PHASECHK.TRANS64.TRYWAIT P0, [R5+URZ+0x16840], R2 ;  /* 0x01684002050075a7 */ /* 0x000e24000800017f */
[----:B0-----:R-:W-:Y:S05]  /*1fa70*/  @!P0 BRA `(.L_x_14667) ;  /* 0x0000006400c08947 */ /* 0x001fea0003800000 */
.L_x_14849:
[----:B------:R-:W-:Y:S05]  /*1fa80*/  BSYNC B1 ;  /* 0x0000000000017941 */ /* 0x000fea0003800000 */
.L_x_14666:
        /* <DEDUP_REMOVED lines=15> */
[----:B-1----:R-:W-:Y:S01]  /*1fb80*/  LOP3.LUT R9, R8, 0x7f, RZ, 0xc0, !PT ;  /* 0x0000007f08097812 */ /* 0x002fe200078ec0ff */
[----:B------:R-:W-:Y:S01]  /*1fb90*/  IMAD.WIDE.U32 R2, R17, UR4, R2 ;  /* 0x0000000411027c25 */ /* 0x000fe2000f8e0002 */
[----:B------:R-:W-:-:S03]  /*1fba0*/  UMOV UR4, 0xffffffff ;  /* 0xffffffff00047882 */ /* 0x000fc60000000000 */
[----:B------:R-:W-:Y:S02]  /*1fbb0*/  IMAD.SHL.U32 R11, R9, 0x8, RZ ;  /* 0x00000008090b7824 */ /* 0x000fe400078e00ff */
[----:B------:R-:W-:Y:S02]  /*1fbc0*/  IMAD.SHL.U32 R9, R8, 0x8, RZ ;  /* 0x0000000808097824 */ /* 0x000fe400078e00ff */
[----:B------:R-:W-:-:S03]  /*1fbd0*/  IMAD R10, R17, UR5, R3 ;  /* 0x00000005110a7c24 */ /* 0x000fc6000f8e0203 */
[----:B------:R-:W-:-:S04]  /*1fbe0*/  LOP3.LUT R9, R9, 0x1f8, RZ, 0xc0, !PT ;  /* 0x000001f809097812 */ /* 0x000fc800078ec0ff */
[----:B------:R-:W-:Y:S02]  /*1fbf0*/  LOP3.LUT R9, R9, 0x38, R8, 0x78, !PT ;  /* 0x0000003809097812 */ /* 0x000fe400078e7808 */
[C---:B------:R-:W-:Y:S02]  /*1fc00*/  LEA R8, P0, R2.reuse, UR6, 0x1 ;  /* 0x0000000602087c11 */ /* 0x040fe4000f8008ff */
[----:B------:R-:W-:Y:S02]  /*1fc10*/  LOP3.LUT R9, R9, 0x200, R11, 0xf8, !PT ;  /* 0x0000020009097812 */ /* 0x000fe400078ef80b */
[----:B------:R-:W-:-:S03]  /*1fc20*/  LEA.HI.X R10, R2, UR7, R10, 0x1, P0 ;  /* 0x00000007020a7c11 */ /* 0x000fc600080f0c0a */
[----:B------:R-:W-:Y:S01]  /*1fc30*/  IMAD R9, R28, 0x2000, R9 ;  /* 0x000020001c097824 */ /* 0x000fe200078e0209 */
[----:B------:R-:W-:Y:S06]  /*1fc40*/  BRA.DIV UR4, `(.L_x_14668) ;  /* 0x0000006604607947 */ /* 0x000fec000b800000 */
        /* <DEDUP_REMOVED lines=43> */
.L_x_14867:
        /* <DEDUP_REMOVED lines=8> */
.L_x_14669:
        /* <DEDUP_REMOVED lines=11> */
.L_x_14670:
[----:B------:R1:W-:Y:S01]  /*20030*/  SYNCS.ARRIVE.TRANS64.A1T0 RZ, [R5+URZ+0x16830], RZ ;  /* 0x016830ff05ff79a7 */ /* 0x0003e2000810003f */
[----:B------:R-:W-:Y:S05]  /*20040*/  @!P3 BRA `(.L_x_14671) ;  /* 0x000000000004b947 */ /* 0x000fea0003800000 */
[----:B------:R-:W-:Y:S01]  /*20050*/  BPT.TRAP 0x1 ;  /* 0x000000040000795c */ /* 0x000fe20000300000 */
.L_x_14671:
[----:B------:R-:W-:Y:S01]  /*20060*/  SHF.L.U32 R2, R20, 0x1f, RZ ;  /* 0x0000001f14027819 */ /* 0x000fe200000006ff */
[----:B-1----:R-:W-:Y:S01]  /*20070*/  IMAD R5, R6, 0x8, R16 ;  /* 0x0000000806057824 */ /* 0x002fe200078e0210 */
[----:B------:R-:W-:Y:S03]  /*20080*/  BSSY B1, `(.L_x_14672) ;  /* 0x0000003000017945 */ /* 0x000fe60003800000 */
[----:B------:R-:W1:Y:S02]  /*20090*/  SYNCS.PHASECHK.TRANS64.TRYWAIT P0, [R5+URZ+0x16860], R2 ;  /* 0x01686002050075a7 */ /* 0x000e64000800017f */
[----:B-1----:R-:W-:Y:S05]  /*200a0*/  @!P0 BRA `(.L_x_14673) ;  /* 0x0000006800848947 */ /* 0x002fea0003800000 */
.L_x_14868:
[----:B------:R-:W-:Y:S05]  /*200b0*/  BSYNC B1 ;  /* 0x0000000000017941 */ /* 0x000fea0003800000 */
.L_x_14672:
[----:B0-----:R-:W2:Y:S01]  /*200c0*/  LDL R8, [R1+0x14] ;  /* 0x0000140001087983 */ /* 0x001ea20000100800 */
        /* <DEDUP_REMOVED lines=59> */
.L_x_14886:
        /* <DEDUP_REMOVED lines=25> */
.L_x_14675:
        /* <DEDUP_REMOVED lines=12> */
.L_x_14676:
[----:B------:R-:W2:Y:S01]  /*206d0*/  LDL R0, [R1+0x18] ;  /* 0x0000180001007983 */ /* 0x000ea20000100800 */
[----:B------:R0:W-:Y:S01]  /*206e0*/  SYNCS.ARRIVE.TRANS64.A1T0 RZ, [R5+URZ+0x16850], RZ ;  /* 0x016850ff05ff79a7 */ /* 0x0001e2000810003f */
[C---:B------:R-:W-:Y:S02]  /*206f0*/  VIADD R7, R23.reuse, 0xffffffff ;  /* 0xffffffff17077836 */ /* 0x040fe40000000000 */
[----:B------:R0:W5:Y:S01]  /*20700*/  LDL R20, [R1] ;  /* 0x0000000001147983 */ /* 0x0001620000100800 */
[----:B------:R-:W-:Y:S02]  /*20710*/  IMAD.MOV.U32 R6, RZ, RZ, R28 ;  /* 0x000000ffff067224 */ /* 0x000fe400078e001c */
[----:B------:R-:W-:Y:S01]  /*20720*/  IMAD.MOV.U32 R26, RZ, RZ, R23 ;  /* 0x000000ffff1a7224 */ /* 0x000fe200078e0017 */
[----:B--2---:R-:W-:-:S13]  /*20730*/  ISETP.GT.AND P0, PT, R23, R0, PT ;  /* 0x000000001700720c */ /* 0x004fda0003f04270 */
[----:B0-----:R-:W-:Y:S05]  /*20740*/  @P0 BRA `(.L_x_14677) ;  /* 0xfffffff000100947 */ /* 0x001fea000383ffff */
.L_x_14664:
[----:B------:R-:W-:Y:S05]  /*20750*/  BSYNC B0 ;  /* 0x0000000000007941 */ /* 0x000fea0003800000 */
.L_x_14663:
        /* <DEDUP_REMOVED lines=17> */
.L_x_14679:
[----:B------:R-:W-:Y:S05]  /*20870*/  BSYNC B0 ;  /* 0x0000000000007941 */ /* 0x000fea0003800000 */
.L_x_14678:
[----:B------:R-:W-:-:S05]  /*20880*/  IMAD.U32 R0, RZ, RZ, UR38 ;  /* 0x00000026ff007e24 */ /* 0x000fca000f8e00ff */
[----:B------:R-:W-:-:S13]  /*20890*/  ISETP.NE.AND P0, PT, R0, 0x3, PT ;  /* 0x000000030000780c */ /* 0x000fda0003f05270 */
[----:B------:R-:W-:Y:S05]  /*208a0*/  @!P0 BRA `(.L_x_14680) ;  /* 0x0000000000048947 */ /* 0x000fea0003800000 */
[----:B------:R-:W-:Y:S01]  /*208b0*/  BPT.TRAP 0x1 ;  /* 0x000000040000795c */ /* 0x000fe20000300000 */
.L_x_14680:
[----:B------:R-:W2:Y:S04]  /*208c0*/  LDL R3, [R1] ;  /* 0x0000000001037983 */ /* 0x000ea80000100800 */
[----:B------:R-:W3:Y:S01]  /*208d0*/  LDL.LU R2, [R1+0x14] ;  /* 0x0000140001027983 */ /* 0x000ee20000300800 */
[----:B------:R-:W-:Y:S01]  /*208e0*/  IMAD R0, R28, 0x8, R16 ;  /* 0x000000081c007824 */ /* 0x000fe200078e0210 */
[----:B------:R-:W-:Y:S01]  /*208f0*/  BSSY B0, `(.L_x_14681) ;  /* 0x0000005000007945 */ /* 0x000fe20003800000 */
[----:B--2---:R-:W-:-:S04]  /*20900*/  SHF.L.U32 R3, R3, 0x1f, RZ ;  /* 0x0000001f03037819 */ /* 0x004fc800000006ff */
[----:B------:R-:W0:Y:S01]  /*20910*/  SYNCS.PHASECHK.TRANS64.TRYWAIT P0, [R0+URZ+0x16860], R3 ;  /* 0x01686003000075a7 */ /* 0x000e22000800017f */
[----:B---3--:R-:W-:Y:S01]  /*20920*/  IMAD R6, R23, -0x80, R2 ;  /* 0xffffff8017067824 */ /* 0x008fe200078e0202 */
[----:B0-----:R-:W-:Y:S06]  /*20930*/  @!P0 BRA `(.L_x_14682) ;  /* 0x0000006800bc8947 */ /* 0x001fec0003800000 */
.L_x_14887:
[----:B------:R-:W-:Y:S05]  /*20940*/  BSYNC B0 ;  /* 0x0000000000007941 */ /* 0x000fea0003800000 */
.L_x_14681:
        /* <DEDUP_REMOVED lines=18> */
[----:B-1----:R-:W-:-:S05]  /*20a70*/  IMAD.SHL.U32 R2, R2, 0x8, RZ ;  /* 0x0000000802027824 */ /* 0x002fca00078e00ff */
        /* <DEDUP_REMOVED lines=45> */
.L_x_14905:
        /* <DEDUP_REMOVED lines=9> */
.L_x_14684:
        /* <DEDUP_REMOVED lines=11> */
.L_x_14685:
        /* <DEDUP_REMOVED lines=8> */
.L_x_14644:
[----:B------:R-:W-:Y:S05]  /*20f10*/  BSYNC B7 ;  /* 0x0000000000077941 */ /* 0x000fea0003800000 */
.L_x_14642:
        /* <DEDUP_REMOVED lines=11> */
.L_x_14686:
[----:B------:R-:W3:Y:S01]  /*20fd0*/  S2R R0, SR_TID.X ;  /* 0x0000000000007919 */ /* 0x000ee20000002100 */
[----:B------:R-:W-:Y:S01]  /*20fe0*/  UMOV UR4, 0xffffffff ;  /* 0xffffffff00047882 */ /* 0x000fe20000000000 */
[----:B---3--:R-:W-:-:S04]  /*20ff0*/  LOP3.LUT R8, R0, 0x1f, RZ, 0xc0, !PT ;  /* 0x0000001f00087812 */ /* 0x008fc800078ec0ff */
[----:B------:R-:W-:Y:S01]  /*21000*/  ISETP.NE.AND P0, PT, R8, 0x1f, PT ;  /* 0x0000001f0800780c */ /* 0x000fe20003f05270 */
[----:B------:R-:W-:-:S12]  /*21010*/  BRA.DIV UR4, `(.L_x_14688) ;  /* 0x0000006e04587947 */ /* 0x000fd8000b800000 */
[----:B------:R-:W-:Y:S01]  /*21020*/  IMAD.IADD R9, R27, 0x1, R8 ;  /* 0x000000011b097824 */ /* 0x000fe200078e0208 */
[----:B------:R-:W-:-:S04]  /*21030*/  ULDC UR4, c[0x0][0xc3c] ;  /* 0x00030f0000047ab9 */ /* 0x000fc80000000800 */
[----:B------:R-:W-:-:S13]  /*21040*/  ISETP.GE.OR P1, PT, R9, UR4, !P0 ;  /* 0x0000000409007c0c */ /* 0x000fda000c726670 */
[----:B0-----:R-:W0:Y:S08]  /*21050*/  @!P1 LDC.64 R2, c[0x0][0xc80] ;  /* 0x00032000ff029b82 */ /* 0x001e300000000a00 */
[----:B------:R-:W3:Y:S01]  /*21060*/  @!P1 LDC.64 R4, c[0x0][0xc78] ;  /* 0x00031e00ff049b82 */ /* 0x000ee20000000a00 */
[----:B0-----:R-:W-:-:S05]  /*21070*/  @!P1 IMAD.WIDE R2, R9, 0x4, R2 ;  /* 0x0000000409029825 */ /* 0x001fca00078e0202 */
[----:B--2---:R3:W2:Y:S02]  /*21080*/  @!P1 LDG.E R7, desc[UR42][R2.64] ;  /* 0x0000002a02079981 */ /* 0x0046a4000c1e1900 */
        /* <DEDUP_REMOVED lines=14> */
[----:B-1----:R-:W-:-:S05]  /*21170*/  IMAD R13, R5, R25, RZ ;  /* 0x00000019050d7224 */ /* 0x002fca00078e02ff */
        /* <DEDUP_REMOVED lines=16> */
.L_x_14915:
[----:B------:R-:W-:Y:S02]  /*21280*/  ULDC UR4, c[0x0][0xc38] ;  /* 0x00030e0000047ab9 */ /* 0x000fe40000000800 */
[----:B------:R-:W-:-:S04]  /*21290*/  IMAD.U32 R4, RZ, RZ, UR4 ;  /* 0x00000004ff047e24 */ /* 0x000fc8000f8e00ff */
[----:B-1----:R-:W-:-:S04]  /*212a0*/  IMAD R3, R14, R4, RZ ;  /* 0x000000040e037224 */ /* 0x002fc800078e02ff */
[----:B------:R-:W-:-:S05]  /*212b0*/  IMAD.IADD R6, R6, 0x1, R3 ;  /* 0x0000000106067824 */ /* 0x000fca00078e0203 */
[----:B------:R-:W-:-:S13]  /*212c0*/  ISETP.GT.AND P6, PT, R6, R0, PT ;  /* 0x000000000600720c */ /* 0x000fda0003fc4270 */
[----:B------:R-:W-:Y:S05]  /*212d0*/  @P6 BRA `(.L_x_14689) ;  /* 0x0000000000a46947 */ /* 0x000fea0003800000 */
.L_x_14692:
        /* <DEDUP_REMOVED lines=35> */
.L_x_14923:
[----:B------:R-:W-:Y:S02]  /*21510*/  ULDC UR4, c[0x0][0xc38] ;  /* 0x00030e0000047ab9 */ /* 0x000fe40000000800 */
[----:B------:R-:W-:-:S04]  /*21520*/  IMAD.U32 R4, RZ, RZ, UR4 ;  /* 0x00000004ff047e24 */ /* 0x000fc8000f8e00ff */
[----:B-1----:R-:W-:-:S04]  /*21530*/  IMAD R3, R14, R4, RZ ;  /* 0x000000040e037224 */ /* 0x002fc800078e02ff */
[----:B------:R-:W-:-:S05]  /*21540*/  IMAD.IADD R6, R3, 0x1, R6 ;  /* 0x0000000103067824 */ /* 0x000fca00078e0206 */
[----:B------:R-:W-:-:S13]  /*21550*/  ISETP.GT.AND P6, PT, R6, R0, PT ;  /* 0x000000000600720c */ /* 0x000fda0003fc4270 */
[----:B------:R-:W-:Y:S05]  /*21560*/  @!P6 BRA `(.L_x_14692) ;  /* 0xfffffffc005ce947 */ /* 0x000fea000383ffff */
.L_x_14689:
        /* <DEDUP_REMOVED lines=10> */
.L_x_14928:
[----:B------:R-:W-:-:S13]  /*21610*/  ISETP.NE.AND P0, PT, R3, RZ, PT ;  /* 0x000000ff0300720c */ /* 0x000fda0003f05270 */
[----:B------:R-:W-:Y:S05]  /*21620*/  @!P0 BRA `(.L_x_14694) ;  /* 0x0000000000108947 */ /* 0x000fea0003800000 */
[----:B------:R-:W-:Y:S01]  /*21630*/  UMOV UR4, 0xffffffff ;  /* 0xffffffff00047882 */ /* 0x000fe20000000000 */
[----:B------:R-:W-:Y:S02]  /*21640*/  VIADD R12, R7, 0xffffffff ;  /* 0xffffffff070c7836 */ /* 0x000fe40000000000 */
[----:B------:R-:W-:Y:S05]  /*21650*/  BRA.DIV UR4, `(.L_x_14695) ;  /* 0x0000007204187947 */ /* 0x000fea000b800000 */
[----:B------:R4:W0:Y:S02]  /*21660*/  SHFL.IDX PT, R24, R2, R12, 0x1f ;  /* 0x00001f0c02187589 */ /* 0x00082400000e0000 */
.L_x_14694:
        /* <DEDUP_REMOVED lines=59> */
.L_x_14696:
        /* <DEDUP_REMOVED lines=32> */
[----:B------:R-:W-:Y:S01]  /*21c20*/  IMAD R5, R5, R2, R0 ;  /* 0x0000000205057224 */ /* 0x000fe200078e0200 */
[----:B------:R-:W-:Y:S02]  /*21c30*/  MOV R2, RZ ;  /* 0x000000ff00027202 */ /* 0x000fe40000000f00 */
        /* <DEDUP_REMOVED lines=27> */
.L_x_14697:
[----:B------:R-:W-:-:S05]  /*21df0*/  LOP3.LUT R2, RZ, R2, RZ, 0x33, !PT ;  /* 0x00000002ff027212 */ /* 0x000fca00078e33ff */
[----:B------:R-:W-:Y:S01]  /*21e00*/  IMAD.IADD R25, R25, 0x1, R2 ;  /* 0x0000000119197824 */ /* 0x000fe200078e0202 */
[----:B------:R-:W-:Y:S06]  /*21e10*/  BRA `(.L_x_14698) ;  /* 0x00000000001c7947 */ /* 0x000fec0003800000 */
.L_x_14690:
[----:B------:R-:W-:Y:S01]  /*21e20*/  UMOV UR4, URZ ;  /* 0x0000003f00047c82 */ /* 0x000fe20008000000 */
[----:B------:R-:W-:Y:S01]  /*21e30*/  UMOV UR5, URZ ;  /* 0x0000003f00057c82 */ /* 0x000fe20008000000 */
[----:B------:R-:W-:Y:S01]  /*21e40*/  ULDC UR6, c[0x0][0xc3c] ;  /* 0x00030f0000067ab9 */ /* 0x000fe20000000800 */
[----:B------:R-:W-:Y:S02]  /*21e50*/  IMAD.MOV.U32 R24, RZ, RZ, R0 ;  /* 0x000000ffff187224 */ /* 0x000fe400078e0000 */
[----:B------:R-:W-:Y:S02]  /*21e60*/  IMAD.U32 R25, RZ, RZ, UR4 ;  /* 0x00000004ff197e24 */ /* 0x000fe4000f8e00ff */
[----:B------:R-:W-:Y:S02]  /*21e70*/  IMAD.U32 R26, RZ, RZ, UR5 ;  /* 0x00000005ff1a7e24 */ /* 0x000fe4000f8e00ff */
[----:B------:R-:W-:-:S07]  /*21e80*/  IMAD.U32 R27, RZ, RZ, UR6 ;  /* 0x00000006ff1b7e24 */ /* 0x000fce000f8e00ff */
.L_x_14698:
        /* <DEDUP_REMOVED lines=10> */
.L_x_14687:
[----:B------:R-:W-:Y:S02]  /*21f30*/  ULDC UR4, c[0x0][0xc3c] ;  /* 0x00030f0000047ab9 */ /* 0x000fe40000000800 */
[----:B----4-:R-:W-:-:S13]  /*21f40*/  ISETP.GE.AND P0, PT, R27, UR4, PT ;  /* 0x000000041b007c0c */ /* 0x010fda000bf06270 */
[----:B------:R-:W-:Y:S05]  /*21f50*/  @!P0 BRA `(.L_x_14699) ;  /* 0xffffff9400788947 */ /* 0x000fea000383ffff */
[----:B------:R-:W-:Y:S05]  /*21f60*/  BSYNC B8 ;  /* 0x0000000000087941 */ /* 0x000fea0003800000 */
.L_x_14586:
        /* <DEDUP_REMOVED lines=12> */
.L_x_14931:
[----:B------:R-:W-:Y:S05]  /*22030*/  BSYNC B0 ;  /* 0x0000000000007941 */ /* 0x000fea0003800000 */
.L_x_14700:
[----:B------:R-:W-:-:S03]  /*22040*/  UMOV UR4, 0xffffffff ;  /* 0xffffffff00047882 */ /* 0x000fc60000000000 */
[----:B------:R-:W-:Y:S05]  /*22050*/  BRA.DIV UR4, `(.L_x_14702) ;  /* 0x0000006604d47947 */ /* 0x000fea000b800000 */
[----:B0-----:R-:W0:Y:S02]  /*22060*/  S2R R0, SR_TID.X ;  /* 0x0000000000007919 */ /* 0x001e240000002100 */
[----:B0-----:R-:W-:-:S04]  /*22070*/  SHF.R.U32.HI R0, RZ, 0x5, R0 ;  /* 0x00000005ff007819 */ /* 0x001fc80000011600 */
[----:B------:R-:W-:-:S05]  /*22080*/  LOP3.LUT R0, R0, 0x3, RZ, 0xc0, !PT ;  /* 0x0000000300007812 */ /* 0x000fca00078ec0ff */
[----:B------:R0:W4:Y:S02]  /*22090*/  SHFL.IDX PT, R14, R0, RZ, 0x1f ;  /* 0x00001fff000e7589 */ /* 0x00012400000e0000 */
.L_x_14934:
[----:B----4-:R-:W-:-:S13]  /*220a0*/  ISETP.NE.AND P0, PT, R14, RZ, PT ;  /* 0x000000ff0e00720c */ /* 0x010fda0003f05270 */
[----:B------:R-:W-:Y:S05]  /*220b0*/  @P0 BRA `(.L_x_14360) ;  /* 0x0000000000900947 */ /* 0x000fea0003800000 */
[----:B------:R-:W-:-:S03]  /*220c0*/  UMOV UR4, 0xffffffff ;  /* 0xffffffff00047882 */ /* 0x000fc60000000000 */
[----:B------:R-:W-:Y:S05]  /*220d0*/  BRA.DIV UR4, `(.L_x_14703) ;  /* 0x0000006604e87947 */ /* 0x000fea000b800000 */
[----:B------:R-:W-:-:S13]  /*220e0*/  ELECT P6, URZ, PT ;  /* 0x00000000003f782f */ /* 0x000fda00038c0000 */
.L_x_14937:
[----:B------:R-:W-:Y:S05]  /*220f0*/  @!P6 BRA `(.L_x_14360) ;  /* 0x000000000080e947 */ /* 0x000fea0003800000 */
[----:B------:R-:W-:-:S06]  /*22100*/  ULOP3.LUT UR4, UR37, 0x2, URZ, 0xfc, !UPT ;  /* 0x0000000225047892 */ /* 0x000fcc000f8efc3f */
[----:B0-----:R-:W-:-:S05]  /*22110*/  IMAD.U32 R0, RZ, RZ, UR4 ;  /* 0x00000004ff007e24 */ /* 0x001fca000f8e00ff */
[----:B------:R-:W-:-:S13]  /*22120*/  ISETP.NE.AND P0, PT, R0, 0x3, PT ;  /* 0x000000030000780c */ /* 0x000fda0003f05270 */
[----:B------:R-:W-:Y:S05]  /*22130*/  @!P0 BRA `(.L_x_14704) ;  /* 0x0000000000048947 */ /* 0x000fea0003800000 */
[----:B------:R-:W-:Y:S01]  /*22140*/  BPT.TRAP 0x1 ;  /* 0x000000040000795c */ /* 0x000fe20000300000 */
.L_x_14704:
        /* <DEDUP_REMOVED lines=8> */
.L_x_14938:
[----:B------:R-:W4:Y:S01]  /*221d0*/  LDL.LU R4, [R1] ;  /* 0x0000000001047983 */ /* 0x000f220000300800 */
[----:B------:R-:W-:Y:S02]  /*221e0*/  SEL R28, R28, RZ, P2 ;  /* 0x000000ff1c1c7207 */ /* 0x000fe40001000000 */
[----:B----4-:R-:W-:Y:S01]  /*221f0*/  LOP3.LUT R0, R4, R0, RZ, 0x3c, !PT ;  /* 0x0000000004007212 */ /* 0x010fe200078e3cff */
[----:B------:R-:W-:Y:S06]  /*22200*/  @!P0 BRA `(.L_x_14706) ;  /* 0x0000000000048947 */ /* 0x000fec0003800000 */
[----:B------:R-:W-:Y:S01]  /*22210*/  BPT.TRAP 0x1 ;  /* 0x000000040000795c */ /* 0x000fe20000300000 */
.L_x_14706:
[----:B------:R-:W-:Y:S01]  /*22220*/  IMAD R5, R28, 0x8, R5 ;  /* 0x000000081c057824 */ /* 0x000fe200078e0205 */
[----:B------:R-:W-:-:S04]  /*22230*/  SHF.L.U32 R0, R0, 0x1f, RZ ;  /* 0x0000001f00007819 */ /* 0x000fc800000006ff */
[----:B------:R-:W4:Y:S02]  /*22240*/  SYNCS.PHASECHK.TRANS64.TRYWAIT P1, [R5+URZ+0x16840], R0 ;  /* 0x01684000050075a7 */ /* 0x000f24000802017f */
[----:B----4-:R-:W-:Y:S05]  /*22250*/  @!P1 BRA `(.L_x_14707) ;  /* 0x0000006400bc9947 */ /* 0x010fea0003800000 */
.L_x_14939:
[----:B------:R-:W-:Y:S05]  /*22260*/  @!P0 BRA `(.L_x_14708) ;  /* 0x0000000000048947 */ /* 0x000fea0003800000 */
[----:B------:R-:W-:Y:S01]  /*22270*/  BPT.TRAP 0x1 ;  /* 0x000000040000795c */ /* 0x000fe20000300000 */
.L_x_14708:
[----:B------:R-:W0:Y:S02]  /*22280*/  SYNCS.PHASECHK.TRANS64.TRYWAIT P1, [R3+URZ+0x16860], R2 ;  /* 0x01686002030075a7 */ /* 0x000e24000802017f */
[----:B0-----:R-:W-:Y:S05]  /*22290*/  @!P1 BRA `(.L_x_14709) ;  /* 0x0000006400c09947 */ /* 0x001fea0003800000 */
.L_x_14940:
[----:B------:R-:W-:Y:S05]  /*222a0*/  @!P0 BRA `(.L_x_14710) ;  /* 0x0000000000048947 */ /* 0x000fea0003800000 */
[----:B------:R-:W-:Y:S01]  /*222b0*/  BPT.TRAP 0x1 ;  /* 0x000000040000795c */ /* 0x000fe20000300000 */
.L_x_14710:
[----:B------:R0:W0:Y:S02]  /*222c0*/  SYNCS.PHASECHK.TRANS64.TRYWAIT P0, [R5+URZ+0x16860], R0 ;  /* 0x01686000050075a7 */ /* 0x000024000800017f */
[----:B0-----:R-:W-:Y:S05]  /*222d0*/  @!P0 NANOSLEEP.SYNCS 0x989680 ;  /* 0x009896800000895d */ /* 0x001fea0003900000 */
[----:B------:R-:W0:Y:S02]  /*222e0*/  @!P0 SYNCS.PHASECHK.TRANS64 P0, [R5+URZ+0x16860], R0 ;  /* 0x01686000050085a7 */ /* 0x000e24000800007f */
[----:B0-----:R-:W-:Y:S05]  /*222f0*/  @!P0 BRA `(.L_x_14710) ;  /* 0xfffffffc00f08947 */ /* 0x001fea000383ffff */
.L_x_14360:
[----:B------:R-:W-:Y:S05]  /*22300*/  BSYNC B9 ;  /* 0x0000000000097941 */ /* 0x000fea0003800000 */
.L_x_14357:
[----:B------:R-:W-:Y:S05]  /*22310*/  EXIT ;  /* 0x000000000000794d */ /* 0x000fea0003800000 */
.L_x_14388:
[----:B0-----:R0:W1:Y:S02]  /*22320*/  SYNCS.PHASECHK.TRANS64.TRYWAIT P6, [R69+URZ+0x16890], R77 ;  /* 0x0168904d450075a7 */ /* 0x00106400080c017f */
[----:B-1----:R-:W-:Y:S05]  /*22330*/  @!P6 NANOSLEEP.SYNCS 0x989680 ;  /* 0x009896800000e95d */ /* 0x002fea0003900000 */
[----:B------:R-:W1:Y:S02]  /*22340*/  @!P6 SYNCS.PHASECHK.TRANS64 P6, [R69+URZ+0x16890], R77 ;  /* 0x0168904d4500e5a7 */ /* 0x000e6400080c007f */
[----:B-1----:R-:W-:Y:S05]  /*22350*/  @!P6 BRA `(.L_x_14388) ;  /* 0xfffffffc00f0e947 */ /* 0x002fea000383ffff */
[----:B------:R-:W-:Y:S05]  /*22360*/  BRA `(.L_x_14711) ;  /* 0xfffffe0c00947947 */ /* 0x000fea000383ffff */
.L_x_14389:
        /* <DEDUP_REMOVED lines=8> */
.L_x_14713:
[----:B------:R-:W-:Y:S05]  /*223f0*/  BSYNC B1 ;  /* 0x0000000000017941 */ /* 0x000fea0003800000 */
.L_x_14712:
        /* <DEDUP_REMOVED lines=8> */
.L_x_14714:
[----:B------:R-:W-:Y:S05]  /*22480*/  BRA `(.L_x_14715) ;  /* 0xfffffe0c00607947 */ /* 0x000fea000383ffff */
.L_x_14398:
[----:B------:R-:W-:Y:S01]  /*22490*/  BSSY B1, `(.L_x_14716) ;  /* 0x0000008000017945 */ /* 0x000fe20003800000 */
[----:B--2-4-:R-:W-:Y:S02]  /*224a0*/  IMAD.MOV.U32 R13, RZ, RZ, R83 ;  /* 0x000000ffff0d7224 */ /* 0x014fe400078e0053 */
[----:B------:R-:W-:Y:S02]  /*224b0*/  IMAD.MOV.U32 R12, RZ, RZ, 0x1 ;  /* 0x00000001ff0c7424 */ /* 0x000fe400078e00ff */
[----:B------:R-:W-:Y:S02]  /*224c0*/  IMAD.MOV.U32 R11, RZ, RZ, 0x1c1f ;  /* 0x00001c1fff0b7424 */ /* 0x000fe400078e00ff */
[----:B------:R-:W-:-:S07]  /*224d0*/  IMAD.MOV.U32 R15, RZ, RZ, -0x1 ;  /* 0xffffffffff0f7424 */ /* 0x000fce00078e00ff */
[----:B01-3--:R-:W-:Y:S05]  /*224e0*/  WARPSYNC.COLLECTIVE R15, `(.L_x_14717) ;  /* 0x000000000f087348 */ /* 0x00bfea0003c00000 */
[----:B---3--:R2:W3:Y:S02]  /*224f0*/  SHFL.IDX P6, R14, R13, R12, R11 ;  /* 0x0000000c0d0e7389 */ /* 0x0084e400000c000b */
[----:B0123--:R-:W-:Y:S01]  /*22500*/  ENDCOLLECTIVE ;  /* 0x000000000000791b */ /* 0x00ffe20003800000 */
.L_x_14717:
[----:B------:R-:W-:Y:S05]  /*22510*/  BSYNC B1 ;  /* 0x0000000000017941 */ /* 0x000fea0003800000 */
.L_x_14716:
        /* <DEDUP_REMOVED lines=8> */
.L_x_14718:
[----:B------:R-:W-:Y:S05]  /*225a0*/  BRA `(.L_x_14719) ;  /* 0xfffffe1000f87947 */ /* 0x000fea000383ffff */
.L_x_14410:
[----:B-1----:R1:W2:Y:S02]  /*225b0*/  SYNCS.PHASECHK.TRANS64.TRYWAIT P4, [R69+URZ+0x16890], R77 ;  /* 0x0168904d450075a7 */ /* 0x0022a4000808017f */
[----:B--2---:R-:W-:Y:S05]  /*225c0*/  @!P4 NANOSLEEP.SYNCS 0x989680 ;  /* 0x009896800000c95d */ /* 0x004fea0003900000 */
[----:B------:R-:W2:Y:S02]  /*225d0*/  @!P4 SYNCS.PHASECHK.TRANS64 P4, [R69+URZ+0x16890], R77 ;  /* 0x0168904d4500c5a7 */ /* 0x000ea4000808007f */
[----:B--2---:R-:W-:Y:S05]  /*225e0*/  @!P4 BRA `(.L_x_14410) ;  /* 0xfffffffc00f0c947 */ /* 0x004fea000383ffff */
[----:B------:R-:W-:Y:S05]  /*225f0*/  BRA `(.L_x_14720) ;  /* 0xfffffe20004c7947 */ /* 0x000fea000383ffff */
.L_x_14411:
[----:B------:R-:W-:Y:S01]  /*22600*/  BSSY B1, `(.L_x_14721) ;  /* 0x0000008000017945 */ /* 0x000fe20003800000 */
[----:B0-----:R-:W-:Y:S02]  /*22610*/  IMAD.MOV.U32 R13, RZ, RZ, R83 ;  /* 0x000000ffff0d7224 */ /* 0x001fe400078e0053 */
[----:B------:R-:W-:Y:S02]  /*22620*/  IMAD.MOV.U32 R12, RZ, RZ, RZ ;  /* 0x000000ffff0c7224 */ /* 0x000fe400078e00ff */
[----:B------:R-:W-:Y:S02]  /*22630*/  IMAD.MOV.U32 R11, RZ, RZ, 0x1c1f ;  /* 0x00001c1fff0b7424 */ /* 0x000fe400078e00ff */
[----:B------:R-:W-:-:S07]  /*22640*/  IMAD.MOV.U32 R15, RZ, RZ, -0x1 ;  /* 0xffffffffff0f7424 */ /* 0x000fce00078e00ff */
[----:B-1----:R-:W-:Y:S05]  /*22650*/  WARPSYNC.COLLECTIVE R15, `(.L_x_14722) ;  /* 0x000000000f087348 */ /* 0x002fea0003c00000 */
[----:B------:R0:W2:Y:S02]  /*22660*/  SHFL.IDX P6, R14, R13, R12, R11 ;  /* 0x0000000c0d0e7389 */ /* 0x0000a400000c000b */
[----:B012---:R-:W-:Y:S01]  /*22670*/  ENDCOLLECTIVE ;  /* 0x000000000000791b */ /* 0x007fe20003800000 */
.L_x_14722:
[----:B------:R-:W-:Y:S05]  /*22680*/  BSYNC B1 ;  /* 0x0000000000017941 */ /* 0x000fea0003800000 */
.L_x_14721:
        /* <DEDUP_REMOVED lines=8> */
.L_x_14723:
[----:B------:R-:W-:Y:S01]  /*22710*/  IMAD.MOV.U32 R80, RZ, RZ, R14 ;  /* 0x000000ffff507224 */ /* 0x000fe200078e000e */
[----:B------:R-:W-:Y:S06]  /*22720*/  BRA `(.L_x_14724) ;  /* 0xfffffe2000187947 */ /* 0x000fec000383ffff */
.L_x_14416:
        /* <DEDUP_REMOVED lines=8> */
.L_x_14726:
[----:B------:R-:W-:Y:S05]  /*227b0*/  BSYNC B1 ;  /* 0x0000000000017941 */ /* 0x000fea0003800000 */
.L_x_14725:
        /* <DEDUP_REMOVED lines=8> */
.L_x_14727:
[----:B------:R-:W-:Y:S01]  /*22840*/  IMAD.MOV.U32 R82, RZ, RZ, R14 ;  /* 0x000000ffff527224 */ /* 0x000fe200078e000e */
[----:B------:R-:W-:Y:S06]  /*22850*/  BRA `(.L_x_14728) ;  /* 0xfffffe2400d87947 */ /* 0x000fec000383ffff */
.L_x_14421:
[----:B0-----:R0:W1:Y:S02]  /*22860*/  SYNCS.PHASECHK.TRANS64.TRYWAIT P3, [R69+URZ+0x16890], R77 ;  /* 0x0168904d450075a7 */ /* 0x001064000806017f */
[----:B-1----:R-:W-:Y:S05]  /*22870*/  @!P3 NANOSLEEP.SYNCS 0x989680 ;  /* 0x009896800000b95d */ /* 0x002fea0003900000 */
[----:B------:R-:W1:Y:S02]  /*22880*/  @!P3 SYNCS.PHASECHK.TRANS64 P3, [R69+URZ+0x16890], R77 ;  /* 0x0168904d4500b5a7 */ /* 0x000e64000806007f */
[----:B-1----:R-:W-:Y:S05]  /*22890*/  @!P3 BRA `(.L_x_14421) ;  /* 0xfffffffc00f0b947 */ /* 0x002fea000383ffff */
[----:B------:R-:W-:Y:S05]  /*228a0*/  BRA `(.L_x_14729) ;  /* 0xfffffe2c00f07947 */ /* 0x000fea000383ffff */
.L_x_14422:
        /* <DEDUP_REMOVED lines=8> */
.L_x_14731:
[----:B------:R-:W-:Y:S05]  /*22930*/  BSYNC B1 ;  /* 0x0000000000017941 */ /* 0x000fea0003800000 */
.L_x_14730:
        /* <DEDUP_REMOVED lines=8> */
.L_x_14732:
[----:B------:R-:W-:Y:S01]  /*229c0*/  IMAD.MOV.U32 R37, RZ, RZ, R14 ;  /* 0x000000ffff257224 */ /* 0x000fe200078e000e */
[----:B------:R-:W-:Y:S06]  /*229d0*/  BRA `(.L_x_14733) ;  /* 0xfffffe3000247947 */ /* 0x000fec000383ffff */
.L_x_14425:
        /* <DEDUP_REMOVED lines=8> */
.L_x_14735:
[----:B------:R-:W-:Y:S05]  /*22a60*/  BSYNC B1 ;  /* 0x0000000000017941 */ /* 0x000fea0003800000 */
.L_x_14734:
        /* <DEDUP_REMOVED lines=8> */
.L_x_14736:
[----:B------:R-:W-:Y:S01]  /*22af0*/  IMAD.MOV.U32 R37, RZ, RZ, R14 ;  /* 0x000000ffff257224 */ /* 0x000fe200078e000e */
[----:B------:R-:W-:Y:S06]  /*22b00*/  BRA `(.L_x_14737) ;  /* 0xfffffe3000247947 */ /* 0x000fec000383ffff */
.L_x_14429:
[----:B0-----:R0:W3:Y:S02]  /*22b10*/  SYNCS.PHASECHK.TRANS64.TRYWAIT P4, [R69+URZ+0x168b0], R77 ;  /* 0x0168b04d450075a7 */ /* 0x0010e4000808017f */
[----:B---3--:R-:W-:Y:S05]  /*22b20*/  @!P4 NANOSLEEP.SYNCS 0x989680 ;  /* 0x009896800000c95d */ /* 0x008fea0003900000 */
[----:B------:R-:W3:Y:S02]  /*22b30*/  @!P4 SYNCS.PHASECHK.TRANS64 P4, [R69+URZ+0x168b0], R77 ;  /* 0x0168b04d4500c5a7 */ /* 0x000ee4000808007f */
[----:B---3--:R-:W-:Y:S05]  /*22b40*/  @!P4 BRA `(.L_x_14429) ;  /* 0xfffffffc00f0c947 */ /* 0x008fea000383ffff */
[----:B------:R-:W-:Y:S05]  /*22b50*/  BRA `(.L_x_14738) ;  /* 0xfffffe3000a07947 */ /* 0x000fea000383ffff */
.L_x_14447:
        /* <DEDUP_REMOVED lines=9> */
[----:B------:R-:W-:-:S07]  /*22bf0*/  IMAD.MOV.U32 R13, RZ, RZ, R4 ;  /* 0x000000ffff0d7224 */ /* 0x000fce00078e0004 */
[----:B-----5:R-:W-:Y:S05]  /*22c00*/  WARPSYNC.COLLECTIVE R15, `(.L_x_14740) ;  /* 0x000000000f087348 */ /* 0x020fea0003c00000 */
[----:B------:R0:W1:Y:S02]  /*22c10*/  SHFL.IDX P6, R14, R13, R12, R11 ;  /* 0x0000000c0d0e7389 */ /* 0x00006400000c000b */
[----:B01---5:R-:W-:Y:S01]  /*22c20*/  ENDCOLLECTIVE ;  /* 0x000000000000791b */ /* 0x023fe20003800000 */
.L_x_14740:
[----:B------:R-:W-:Y:S05]  /*22c30*/  BSYNC B0 ;  /* 0x0000000000007941 */ /* 0x000fea0003800000 */
.L_x_14739:
[----:B------:R0:W-:Y:S01]  /*22c40*/  STL [R1+0x2c], R14 ;  /* 0x00002c0e01007387 */ /* 0x0001e20000100800 */
[----:B------:R-:W-:Y:S05]  /*22c50*/  BRA `(.L_x_14741) ;  /* 0xfffffe3c00e47947 */ /* 0x000fea000383ffff */
.L_x_14459:
        /* <DEDUP_REMOVED lines=8> */
.L_x_14743:
[----:B------:R-:W-:Y:S05]  /*22ce0*/  BSYNC B1 ;  /* 0x0000000000017941 */ /* 0x000fea0003800000 */
.L_x_14742:
        /* <DEDUP_REMOVED lines=8> */
.L_x_14744:
[----:B------:R-:W-:Y:S02]  /*22d70*/  IMAD.MOV.U32 R13, RZ, RZ, R8 ;  /* 0x000000ffff0d7224 */ /* 0x000fe400078e0008 */
[----:B------:R-:W-:-:S07]  /*22d80*/  IMAD.MOV.U32 R0, RZ, RZ, R14 ;  /* 0x000000ffff007224 */ /* 0x000fce00078e000e */
[----:B------:R-:W-:Y:S05]  /*22d90*/  WARPSYNC.COLLECTIVE R15, `(.L_x_14745) ;  /* 0x000000000f087348 */ /* 0x000fea0003c00000 */
[----:B------:R0:W1:Y:S02]  /*22da0*/  SHFL.IDX P6, R14, R13, R12, R11 ;  /* 0x0000000c0d0e7389 */ /* 0x00006400000c000b */
[----:B01----:R-:W-:Y:S01]  /*22db0*/  ENDCOLLECTIVE ;  /* 0x000000000000791b */ /* 0x003fe20003800000 */
.L_x_14745:
[----:B------:R-:W-:Y:S02]  /*22dc0*/  IMAD.MOV.U32 R13, RZ, RZ, R7 ;  /* 0x000000ffff0d7224 */ /* 0x000fe400078e0007 */
[----:B------:R-:W-:-:S07]  /*22dd0*/  IMAD.MOV.U32 R5, RZ, RZ, R14 ;  /* 0x000000ffff057224 */ /* 0x000fce00078e000e */
[----:B------:R-:W-:Y:S05]  /*22de0*/  WARPSYNC.COLLECTIVE R15, `(.L_x_14746) ;  /* 0x000000000f087348 */ /* 0x000fea0003c00000 */
[----:B------:R0:W1:Y:S02]  /*22df0*/  SHFL.IDX P6, R14, R13, R12, R11 ;  /* 0x0000000c0d0e7389 */ /* 0x00006400000c000b */
[----:B01----:R-:W-:Y:S01]  /*22e00*/  ENDCOLLECTIVE ;  /* 0x000000000000791b */ /* 0x003fe20003800000 */
.L_x_14746:
[----:B------:R-:W-:Y:S05]  /*22e10*/  BRA `(.L_x_14747) ;  /* 0xfffffe4400807947 */ /* 0x000fea000383ffff */
.L_x_14462:
[----:B------:R-:W-:Y:S01]  /*22e20*/  BSSY B1, `(.L_x_14748) ;  /* 0x0000008000017945 */ /* 0x000fe20003800000 */
[----:B------:R-:W-:Y:S02]  /*22e30*/  IMAD.MOV.U32 R13, RZ, RZ, R6 ;  /* 0x000000ffff0d7224 */ /* 0x000fe400078e0006 */
[----:B------:R-:W-:Y:S02]  /*22e40*/  IMAD.MOV.U32 R12, RZ, RZ, 0x1 ;  /* 0x00000001ff0c7424 */ /* 0x000fe400078e00ff */
[----:B------:R-:W-:Y:S02]  /*22e50*/  IMAD.MOV.U32 R11, RZ, RZ, 0x1c1f ;  /* 0x00001c1fff0b7424 */ /* 0x000fe400078e00ff */
[----:B------:R-:W-:-:S07]  /*22e60*/  IMAD.MOV.U32 R15, RZ, RZ, -0x1 ;  /* 0xffffffffff0f7424 */ /* 0x000fce00078e00ff */
[----:B-1----:R-:W-:Y:S05]  /*22e70*/  WARPSYNC.COLLECTIVE R15, `(.L_x_14749) ;  /* 0x000000000f087348 */ /* 0x002fea0003c00000 */
[----:B------:R0:W2:Y:S02]  /*22e80*/  SHFL.IDX P6, R14, R13, R12, R11 ;  /* 0x0000000c0d0e7389 */ /* 0x0000a400000c000b */
[----:B012---:R-:W-:Y:S01]  /*22e90*/  ENDCOLLECTIVE ;  /* 0x000000000000791b */ /* 0x007fe20003800000 */
.L_x_14749:
[----:B------:R-:W-:Y:S05]  /*22ea0*/  BSYNC B1 ;  /* 0x0000000000017941 */ /* 0x000fea0003800000 */
.L_x_14748:
        /* <DEDUP_REMOVED lines=8> */
.L_x_14750:
[----:B------:R-:W-:Y:S02]  /*22f30*/  IMAD.MOV.U32 R13, RZ, RZ, R8 ;  /* 0x000000ffff0d7224 */ /* 0x000fe400078e0008 */
[----:B------:R-:W-:-:S07]  /*22f40*/  IMAD.MOV.U32 R0, RZ, RZ, R14 ;  /* 0x000000ffff007224 */ /* 0x000fce00078e000e */
[----:B------:R-:W-:Y:S05]  /*22f50*/  WARPSYNC.COLLECTIVE R15, `(.L_x_14751) ;  /* 0x000000000f087348 */ /* 0x000fea0003c00000 */
[----:B------:R0:W1:Y:S02]  /*22f60*/  SHFL.IDX P6, R14, R13, R12, R11 ;  /* 0x0000000c0d0e7389 */ /* 0x00006400000c000b */
[----:B01----:R-:W-:Y:S01]  /*22f70*/  ENDCOLLECTIVE ;  /* 0x000000000000791b */ /* 0x003fe20003800000 */
.L_x_14751:
[----:B------:R-:W-:Y:S02]  /*22f80*/  IMAD.MOV.U32 R13, RZ, RZ, R7 ;  /* 0x000000ffff0d7224 */ /* 0x000fe400078e0007 */
[----:B------:R-:W-:-:S07]  /*22f90*/  IMAD.MOV.U32 R5, RZ, RZ, R14 ;  /* 0x000000ffff057224 */ /* 0x000fce00078e000e */
[----:B------:R-:W-:Y:S05]  /*22fa0*/  WARPSYNC.COLLECTIVE R15, `(.L_x_14752) ;  /* 0x000000000f087348 */ /* 0x000fea0003c00000 */
[----:B------:R0:W1:Y:S02]  /*22fb0*/  SHFL.IDX P6, R14, R13, R12, R11 ;  /* 0x0000000c0d0e7389 */ /* 0x00006400000c000b */
[----:B01----:R-:W-:Y:S01]  /*22fc0*/  ENDCOLLECTIVE ;  /* 0x000000000000791b */ /* 0x003fe20003800000 */
.L_x_14752:
[----:B------:R-:W-:Y:S05]  /*22fd0*/  BRA `(.L_x_14753) ;  /* 0xfffffe4400ec7947 */ /* 0x000fea000383ffff */
.L_x_14466:
[----:B0-----:R0:W1:Y:S02]  /*22fe0*/  SYNCS.PHASECHK.TRANS64.TRYWAIT P0, [R2+URZ+0x16800], R5 ;  /* 0x01680005020075a7 */ /* 0x001064000800017f */
[----:B-1----:R-:W-:Y:S05]  /*22ff0*/  @!P0 NANOSLEEP.SYNCS 0x989680 ;  /* 0x009896800000895d */ /* 0x002fea0003900000 */
[----:B------:R-:W1:Y:S02]  /*23000*/  @!P0 SYNCS.PHASECHK.TRANS64 P0, [R2+URZ+0x16800], R5 ;  /* 0x01680005020085a7 */ /* 0x000e64000800007f */
[----:B-1----:R-:W-:Y:S05]  /*23010*/  @!P0 BRA `(.L_x_14466) ;  /* 0xfffffffc00f08947 */ /* 0x002fea000383ffff */
[----:B------:R-:W-:Y:S05]  /*23020*/  BRA `(.L_x_14754) ;  /* 0xfffffe4800f07947 */ /* 0x000fea000383ffff */
.L_x_14474:
[----:B------:R-:W1:Y:S01]  /*23030*/  LDC R35, c[0x0][0x3f4] ;  /* 0x0000fd00ff237b82 */ /* 0x000e620000000800 */
[----:B------:R-:W-:Y:S01]  /*23040*/  BSSY B1, `(.L_x_14755) ;  /* 0x0000008000017945 */ /* 0x000fe20003800000 */
[----:B------:R-:W-:Y:S02]  /*23050*/  IMAD.MOV.U32 R13, RZ, RZ, R26 ;  /* 0x000000ffff0d7224 */ /* 0x000fe400078e001a */
[----:B------:R-:W-:Y:S02]  /*23060*/  IMAD.MOV.U32 R12, RZ, RZ, RZ ;  /* 0x000000ffff0c7224 */ /* 0x000fe400078e00ff */
[----:B------:R-:W-:Y:S02]  /*23070*/  IMAD.MOV.U32 R11, RZ, RZ, 0x1c1f ;  /* 0x00001c1fff0b7424 */ /* 0x000fe400078e00ff */
[----:B------:R-:W-:-:S07]  /*23080*/  IMAD.MOV.U32 R15, RZ, RZ, -0x1 ;  /* 0xffffffffff0f7424 */ /* 0x000fce00078e00ff */
[----:B01----:R-:W-:Y:S05]  /*23090*/  WARPSYNC.COLLECTIVE R15, `(.L_x_14756) ;  /* 0x000000000f087348 */ /* 0x003fea0003c00000 */
[----:B0-----:R0:W2:Y:S02]  /*230a0*/  SHFL.IDX P6, R14, R13, R12, R11 ;  /* 0x0000000c0d0e7389 */ /* 0x0010a400000c000b */
[----:B012---:R-:W-:Y:S01]  /*230b0*/  ENDCOLLECTIVE ;  /* 0x000000000000791b */ /* 0x007fe20003800000 */
.L_x_14756:
[----:B------:R-:W-:Y:S05]  /*230c0*/  BSYNC B1 ;  /* 0x0000000000017941 */ /* 0x000fea0003800000 */
.L_x_14755:
[----:B------:R0:W5:Y:S01]  /*230d0*/  LDL R10, [R1] ;  /* 0x00000000010a7983 */ /* 0x0001620000100800 */
[----:B------:R-:W-:Y:S01]  /*230e0*/  IMAD.MOV.U32 R13, RZ, RZ, R25 ;  /* 0x000000ffff0d7224 */ /* 0x000fe200078e0019 */
[----:B------:R-:W-:Y:S01]  /*230f0*/  ISETP.GE.AND P0, PT, R16, R35, PT ;  /* 0x000000231000720c */ /* 0x000fe20003f06270 */
[----:B------:R-:W-:Y:S02]  /*23100*/  IMAD.MOV.U32 R12, RZ, RZ, RZ ;  /* 0x000000ffff0c7224 */ /* 0x000fe400078e00ff */
[----:B------:R-:W-:Y:S02]  /*23110*/  IMAD.MOV.U32 R11, RZ, RZ, 0x1c1f ;  /* 0x00001c1fff0b7424 */ /* 0x000fe400078e00ff */
[----:B------:R-:W-:Y:S02]  /*23120*/  IMAD.MOV.U32 R15, RZ, RZ, -0x1 ;  /* 0xffffffffff0f7424 */ /* 0x000fe400078e00ff */
[----:B0-----:R-:W-:-:S07]  /*23130*/  IMAD.MOV.U32 R0, RZ, RZ, R14 ;  /* 0x000000ffff007224 */ /* 0x001fce00078e000e */
[----:B-----5:R-:W-:Y:S05]  /*23140*/  WARPSYNC.COLLECTIVE R15, `(.L_x_14757) ;  /* 0x000000000f087348 */ /* 0x020fea0003c00000 */
[----:B------:R0:W1:Y:S02]  /*23150*/  SHFL.IDX P6, R14, R13, R12, R11 ;  /* 0x0000000c0d0e7389 */ /* 0x00006400000c000b */
[----:B01---5:R-:W-:Y:S01]  /*23160*/  ENDCOLLECTIVE ;  /* 0x000000000000791b */ /* 0x023fe20003800000 */
.L_x_14757:
[----:B------:R-:W-:Y:S02]  /*23170*/  IMAD.MOV.U32 R13, RZ, RZ, R24 ;  /* 0x000000ffff0d7224 */ /* 0x000fe400078e0018 */
[----:B------:R-:W-:-:S07]  /*23180*/  IMAD.MOV.U32 R3, RZ, RZ, R14 ;  /* 0x000000ffff037224 */ /* 0x000fce00078e000e */
[----:B------:R-:W-:Y:S05]  /*23190*/  WARPSYNC.COLLECTIVE R15, `(.L_x_14758) ;  /* 0x000000000f087348 */ /* 0x000fea0003c00000 */
[----:B------:R0:W1:Y:S02]  /*231a0*/  SHFL.IDX P6, R14, R13, R12, R11 ;  /* 0x0000000c0d0e7389 */ /* 0x00006400000c000b */
[----:B01----:R-:W-:Y:S01]  /*231b0*/  ENDCOLLECTIVE ;  /* 0x000000000000791b */ /* 0x003fe20003800000 */
.L_x_14758:
[----:B------:R-:W-:Y:S02]  /*231c0*/  IMAD.MOV.U32 R13, RZ, RZ, R27 ;  /* 0x000000ffff0d7224 */ /* 0x000fe400078e001b */
[----:B------:R-:W-:-:S07]  /*231d0*/  IMAD.MOV.U32 R4, RZ, RZ, R14 ;  /* 0x000000ffff047224 */ /* 0x000fce00078e000e */
[----:B------:R-:W-:Y:S05]  /*231e0*/  WARPSYNC.COLLECTIVE R15, `(.L_x_14759) ;  /* 0x000000000f087348 */ /* 0x000fea0003c00000 */
[----:B------:R0:W1:Y:S02]  /*231f0*/  SHFL.IDX P6, R14, R13, R12, R11 ;  /* 0x0000000c0d0e7389 */ /* 0x00006400000c000b */
[----:B01----:R-:W-:Y:S01]  /*23200*/  ENDCOLLECTIVE ;  /* 0x000000000000791b */ /* 0x003fe20003800000 */
.L_x_14759:
[----:B------:R-:W-:-:S05]  /*23210*/  IMAD R32, R10, R32, RZ ;  /* 0x000000200a207224 */ /* 0x000fca00078e02ff */
[----:B------:R-:W-:-:S13]  /*23220*/  ISETP.GE.OR P1, PT, R41, R32, P0 ;  /* 0x000000202900720c */ /* 0x000fda0000726670 */
[C---:B------:R-:W-:Y:S01]  /*23230*/  @!P1 IMAD.SHL.U32 R5, R16.reuse, 0x2, RZ ;  /* 0x0000000210059824 */ /* 0x040fe200078e00ff */
[----:B------:R-:W-:-:S04]  /*23240*/  @!P1 SHF.L.U64.HI R21, R16, 0x1, R17 ;  /* 0x0000000110159819 */ /* 0x000fc80000010211 */
[----:B------:R-:W-:-:S05]  /*23250*/  @!P1 IADD3 R6, P2, R3, R5, RZ ;  /* 0x0000000503069210 */ /* 0x000fca0007f5e0ff */
[----:B------:R-:W-:-:S05]  /*23260*/  @!P1 IMAD.X R7, R0, 0x1, R21, P2 ;  /* 0x0000000100079824 */ /* 0x000fca00010e0615 */
[----:B------:R-:W2:Y:S01]  /*23270*/  @!P1 LD.E.128 R8, desc[UR42][R6.64] ;  /* 0x0000002a06089980 */ /* 0x000ea2000c101d00 */
[----:B------:R-:W-:-:S05]  /*23280*/  @!P1 IADD3 R14, P2, R14, R5, RZ ;  /* 0x000000050e0e9210 */ /* 0x000fca0007f5e0ff */
[----:B------:R-:W-:-:S04]  /*23290*/  @!P1 IMAD.X R3, R4, 0x1, R21, P2 ;  /* 0x0000000104039824 */ /* 0x000fc800010e0615 */
[----:B------:R-:W-:-:S05]  /*232a0*/  @!P1 IMAD.MOV.U32 R15, RZ, RZ, R3 ;  /* 0x000000ffff0f9224 */ /* 0x000fca00078e0003 */
[----:B------:R0:W5:Y:S01]  /*232b0*/  @!P1 LD.E.128 R4, desc[UR42][R14.64] ;  /* 0x0000002a0e049980 */ /* 0x000162000c101d00 */
[----:B------:R-:W-:Y:S01]  /*232c0*/  CS2R R38, SRZ ;  /* 0x0000000000267805 */ /* 0x000fe2000001ff00 */
[----:B------:R-:W-:Y:S01]  /*232d0*/  IMAD.MOV.U32 R13, RZ, RZ, R26 ;  /* 0x000000ffff0d7224 */ /* 0x000fe200078e001a */
[----:B------:R-:W-:Y:S01]  /*232e0*/  CS2R R36, SRZ ;  /* 0x0000000000247805 */ /* 0x000fe2000001ff00 */
[----:B------:R-:W-:Y:S01]  /*232f0*/  IMAD.MOV.U32 R12, RZ, RZ, 0x1 ;  /* 0x00000001ff0c7424 */ /* 0x000fe200078e00ff */
[----:B------:R-:W-:Y:S02]  /*23300*/  CS2R R28, SRZ ;  /* 0x00000000001c7805 */ /* 0x000fe4000001ff00 */
[----:B------:R-:W-:Y:S01]  /*23310*/  CS2R R20, SRZ ;  /* 0x0000000000147805 */ /* 0x000fe2000001ff00 */
[----:B0-----:R-:W-:Y:S02]  /*23320*/  IMAD.MOV.U32 R15, RZ, RZ, -0x1 ;  /* 0xffffffffff0f7424 */ /* 0x001fe400078e00ff */
[----:B--2---:R-:W-:-:S02]  /*23330*/  @!P1 IMAD.MOV.U32 R39, RZ, RZ, R11 ;  /* 0x000000ffff279224 */ /* 0x004fc400078e000b */
[----:B------:R-:W-:Y:S02]  /*23340*/  IMAD.MOV.U32 R11, RZ, RZ, 0x1c1f ;  /* 0x00001c1fff0b7424 */ /* 0x000fe400078e00ff */
[----:B------:R-:W-:Y:S02]  /*23350*/  @!P1 IMAD.MOV.U32 R36, RZ, RZ, R8 ;  /* 0x000000ffff249224 */ /* 0x000fe400078e0008 */
[----:B------:R-:W-:-:S07]  /*23360*/  @!P1 IMAD.MOV.U32 R37, RZ, RZ, R9 ;  /* 0x000000ffff259224 */ /* 0x000fce00078e0009 */
[----:B-----5:R-:W-:Y:S05]  /*23370*/  WARPSYNC.COLLECTIVE R15, `(.L_x_14760) ;  /* 0x000000000f087348 */ /* 0x020fea0003c00000 */
[----:B------:R0:W1:Y:S02]  /*23380*/  SHFL.IDX P6, R14, R13, R12, R11 ;  /* 0x0000000c0d0e7389 */ /* 0x00006400000c000b */
[----:B01---5:R-:W-:Y:S01]  /*23390*/  ENDCOLLECTIVE ;  /* 0x000000000000791b */ /* 0x023fe20003800000 */
.L_x_14760:
[----:B------:R-:W-:Y:S02]  /*233a0*/  IMAD.MOV.U32 R0, RZ, RZ, R36 ;  /* 0x000000ffff007224 */ /* 0x000fe400078e0024 */
[----:B------:R-:W-:Y:S02]  /*233b0*/  IMAD.MOV.U32 R3, RZ, RZ, R37 ;  /* 0x000000ffff037224 */ /* 0x000fe400078e0025 */
[----:B------:R-:W-:Y:S01]  /*233c0*/  @!P1 IMAD.MOV.U32 R38, RZ, RZ, R10 ;  /* 0x000000ffff269224 */ /* 0x000fe200078e000a */
[----:B------:R-:W-:Y:S01]  /*233d0*/  PRMT R48, R0, 0x7610, R48 ;  /* 0x0000761000307816 */ /* 0x000fe20000000030 */
[----:B------:R-:W-:Y:S01]  /*233e0*/  IMAD.MOV.U32 R9, RZ, RZ, R39 ;  /* 0x000000ffff097224 */ /* 0x000fe200078e0027 */
[----:B------:R-:W-:Y:S01]  /*233f0*/  PRMT R34, R34, 0x5410, R3 ;  /* 0x0000541022227816 */ /* 0x000fe20000000003 */
[----:B------:R-:W-:Y:S02]  /*23400*/  @!P1 IMAD.MOV.U32 R28, RZ, RZ, R4 ;  /* 0x000000ffff1c9224 */ /* 0x000fe400078e0004 */
[----:B------:R-:W-:Y:S01]  /*23410*/  @!P1 IMAD.MOV.U32 R29, RZ, RZ, R5 ;  /* 0x000000ffff1d9224 */ /* 0x000fe200078e0005 */
[----:B------:R-:W-:Y:S01]  /*23420*/  PRMT R34, R9, 0x7610, R34 ;  /* 0x0000761009227816 */ /* 0x000fe20000000022 */
[----:B------:R-:W-:-:S02]  /*23430*/  IMAD.MOV.U32 R8, RZ, RZ, R38 ;  /* 0x000000ffff087224 */ /* 0x000fc400078e0026 */
[----:B------:R-:W-:Y:S02]  /*23440*/  IMAD.MOV.U32 R13, RZ, RZ, R25 ;  /* 0x000000ffff0d7224 */ /* 0x000fe400078e0019 */
[----:B------:R-:W-:Y:S01]  /*23450*/  @!P1 IMAD.MOV.U32 R20, RZ, RZ, R6 ;  /* 0x000000ffff149224 */ /* 0x000fe200078e0006 */
[----:B------:R-:W-:Y:S01]  /*23460*/  PRMT R31, R8, 0x7610, R31 ;  /* 0x00007610081f7816 */ /* 0x000fe2000000001f */
[----:B------:R-:W-:Y:S02]  /*23470*/  @!P1 IMAD.MOV.U32 R21, RZ, RZ, R7 ;  /* 0x000000ffff159224 */ /* 0x000fe400078e0007 */
[----:B------:R-:W-:Y:S02]  /*23480*/  IMAD.MOV.U32 R4, RZ, RZ, R28 ;  /* 0x000000ffff047224 */ /* 0x000fe400078e001c */
[----:B------:R-:W-:Y:S02]  /*23490*/  IMAD.MOV.U32 R5, RZ, RZ, R29 ;  /* 0x000000ffff057224 */ /* 0x000fe400078e001d */
[----:B------:R-:W-:Y:S01]  /*234a0*/  IMAD.MOV.U32 R0, RZ, RZ, R14 ;  /* 0x000000ffff007224 */ /* 0x000fe200078e000e */
[----:B------:R-:W-:-:S07]  /*234b0*/  PRMT R50, R4, 0x7610, R50 ;  /* 0x0000761004327816 */ /* 0x000fce0000000032 */
[----:B------:R-:W-:Y:S05]  /*234c0*/  WARPSYNC.COLLECTIVE R15, `(.L_x_14761) ;  /* 0x000000000f087348 */ /* 0x000fea0003c00000 */
[----:B------:R0:W1:Y:S02]  /*234d0*/  SHFL.IDX P6, R14, R13, R12, R11 ;  /* 0x0000000c0d0e7389 */ /* 0x00006400000c000b */
[----:B01----:R-:W-:Y:S01]  /*234e0*/  ENDCOLLECTIVE ;  /* 0x000000000000791b */ /* 0x003fe20003800000 */
.L_x_14761:
[----:B------:R-:W-:Y:S01]  /*234f0*/  IMAD.MOV.U32 R6, RZ, RZ, R20 ;  /* 0x000000ffff067224 */ /* 0x000fe200078e0014 */
[----:B------:R-:W-:Y:S01]  /*23500*/  PRMT R54, R5, 0x7610, R54 ;  /* 0x0000761005367816 */ /* 0x000fe20000000036 */
[----:B------:R-:W-:Y:S01]  /*23510*/  IMAD.MOV.U32 R7, RZ, RZ, R21 ;  /* 0x000000ffff077224 */ /* 0x000fe200078e0015 */
[----:B------:R-:W-:Y:S02]  /*23520*/  CS2R R4, SRZ ;  /* 0x0000000000047805 */ /* 0x000fe4000001ff00 */
[----:B------:R-:W-:Y:S02]  /*23530*/  PRMT R31, R31, 0x5410, R6 ;  /* 0x000054101f1f7816 */ /* 0x000fe40000000006 */
[----:B------:R-:W-:Y:S01]  /*23540*/  PRMT R55, R7, 0x7610, R55 ;  /* 0x0000761007377816 */ /* 0x000fe20000000037 */
[----:B------:R-:W-:Y:S02]  /*23550*/  IMAD.MOV.U32 R13, RZ, RZ, R24 ;  /* 0x000000ffff0d7224 */ /* 0x000fe400078e0018 */
[----:B------:R-:W-:-:S07]  /*23560*/  IMAD.MOV.U32 R3, RZ, RZ, R14 ;  /* 0x000000ffff037224 */ /* 0x000fce00078e000e */
[----:B------:R-:W-:Y:S05]  /*23570*/  WARPSYNC.COLLECTIVE R15, `(.L_x_14762) ;  /* 0x000000000f087348 */ /* 0x000fea0003c00000 */
[----:B------:R0:W1:Y:S02]  /*23580*/  SHFL.IDX P6, R14, R13, R12, R11 ;  /* 0x0000000c0d0e7389 */ /* 0x00006400000c000b */
[----:B01----:R-:W-:Y:S01]  /*23590*/  ENDCOLLECTIVE ;  /* 0x000000000000791b */ /* 0x003fe20003800000 */
.L_x_14762:
[----:B------:R-:W-:Y:S02]  /*235a0*/  IMAD.MOV.U32 R13, RZ, RZ, R27 ;  /* 0x000000ffff0d7224 */ /* 0x000fe400078e001b */
[----:B------:R-:W-:-:S07]  /*235b0*/  IMAD.MOV.U32 R24, RZ, RZ, R14 ;  /* 0x000000ffff187224 */ /* 0x000fce00078e000e */
[----:B------:R-:W-:Y:S05]  /*235c0*/  WARPSYNC.COLLECTIVE R15, `(.L_x_14763) ;  /* 0x000000000f087348 */ /* 0x000fea0003c00000 */
[----:B------:R0:W1:Y:S02]  /*235d0*/  SHFL.IDX P6, R14, R13, R12, R11 ;  /* 0x0000000c0d0e7389 */ /* 0x00006400000c000b */
[----:B01----:R-:W-:Y:S01]  /*235e0*/  ENDCOLLECTIVE ;  /* 0x000000000000791b */ /* 0x003fe20003800000 */
.L_x_14763:
[----:B------:R-:W-:Y:S05]  /*235f0*/  BRA `(.L_x_14764) ;  /* 0xfffffe5800347947 */ /* 0x000fea000383ffff */
.L_x_14478:
[----:B0-----:R0:W1:Y:S02]  /*23600*/  SYNCS.PHASECHK.TRANS64.TRYWAIT P1, [R2+URZ+0x16800], R13 ;  /* 0x0168000d020075a7 */ /* 0x001064000802017f */
[----:B-1----:R-:W-:Y:S05]  /*23610*/  @!P1 NANOSLEEP.SYNCS 0x989680 ;  /* 0x009896800000995d */ /* 0x002fea0003900000 */
[----:B------:R-:W1:Y:S02]  /*23620*/  @!P1 SYNCS.PHASECHK.TRANS64 P1, [R2+URZ+0x16800], R13 ;  /* 0x0168000d020095a7 */ /* 0x000e64000802007f */
[----:B-1----:R-:W-:Y:S05]  /*23630*/  @!P1 BRA `(.L_x_14478) ;  /* 0xfffffffc00f09947 */ /* 0x002fea000383ffff */
[----:B------:R-:W-:Y:S05]  /*23640*/  BRA `(.L_x_14765) ;  /* 0xfffffe5800fc7947 */ /* 0x000fea000383ffff */
.L_x_14484:
[----:B-1----:R1:W3:Y:S02]  /*23650*/  SYNCS.PHASECHK.TRANS64.TRYWAIT P1, [R0+URZ+0x16830], R5 ;  /* 0x01683005000075a7 */ /* 0x0022e4000802017f */
[----:B---3--:R-:W-:Y:S05]  /*23660*/  @!P1 NANOSLEEP.SYNCS 0x989680 ;  /* 0x009896800000995d */ /* 0x008fea0003900000 */
[----:B------:R-:W3:Y:S02]  /*23670*/  @!P1 SYNCS.PHASECHK.TRANS64 P1, [R0+URZ+0x16830], R5 ;  /* 0x01683005000095a7 */ /* 0x000ee4000802007f */
[----:B---3--:R-:W-:Y:S05]  /*23680*/  @!P1 BRA `(.L_x_14484) ;  /* 0xfffffffc00f09947 */ /* 0x008fea000383ffff */
[----:B------:R-:W-:Y:S05]  /*23690*/  BRA `(.L_x_14483) ;  /* 0xfffffe6800c07947 */ /* 0x000fea000383ffff */
.L_x_14503:
[----:B-1----:R1:W2:Y:S02]  /*236a0*/  SYNCS.PHASECHK.TRANS64.TRYWAIT P4, [R9+URZ+0x16830], R8 ;  /* 0x01683008090075a7 */ /* 0x0022a4000808017f */
[----:B--2---:R-:W-:Y:S05]  /*236b0*/  @!P4 NANOSLEEP.SYNCS 0x989680 ;  /* 0x009896800000c95d */ /* 0x004fea0003900000 */
[----:B------:R-:W2:Y:S02]  /*236c0*/  @!P4 SYNCS.PHASECHK.TRANS64 P4, [R9+URZ+0x16830], R8 ;  /* 0x016830080900c5a7 */ /* 0x000ea4000808007f */
[----:B--2---:R-:W-:Y:S05]  /*236d0*/  @!P4 BRA `(.L_x_14503) ;  /* 0xfffffffc00f0c947 */ /* 0x004fea000383ffff */
[----:B------:R-:W-:Y:S05]  /*236e0*/  BRA `(.L_x_14502) ;  /* 0xfffffea400687947 */ /* 0x000fea000383ffff */
.L_x_14507:
[----:B-1----:R1:W2:Y:S02]  /*236f0*/  SYNCS.PHASECHK.TRANS64.TRYWAIT P3, [R9+URZ+0x16850], R8 ;  /* 0x01685008090075a7 */ /* 0x0022a4000806017f */
[----:B--2---:R-:W-:Y:S05]  /*23700*/  @!P3 NANOSLEEP.SYNCS 0x989680 ;  /* 0x009896800000b95d */ /* 0x004fea0003900000 */
[----:B------:R-:W2:Y:S02]  /*23710*/  @!P3 SYNCS.PHASECHK.TRANS64 P3, [R9+URZ+0x16850], R8 ;  /* 0x016850080900b5a7 */ /* 0x000ea4000806007f */
[----:B--2---:R-:W-:Y:S05]  /*23720*/  @!P3 BRA `(.L_x_14507) ;  /* 0xfffffffc00f0b947 */ /* 0x004fea000383ffff */
[----:B------:R-:W-:Y:S05]  /*23730*/  BRA `(.L_x_14504) ;  /* 0xfffffea8002c7947 */ /* 0x000fea000383ffff */
.L_x_14528:
[----:B-1----:R1:W2:Y:S02]  /*23740*/  SYNCS.PHASECHK.TRANS64.TRYWAIT P2, [R9+URZ+0x16830], R12 ;  /* 0x0168300c090075a7 */ /* 0x0022a4000804017f */
[----:B--2---:R-:W-:Y:S05]  /*23750*/  @!P2 NANOSLEEP.SYNCS 0x989680 ;  /* 0x009896800000a95d */ /* 0x004fea0003900000 */
[----:B------:R-:W2:Y:S02]  /*23760*/  @!P2 SYNCS.PHASECHK.TRANS64 P2, [R9+URZ+0x16830], R12 ;  /* 0x0168300c0900a5a7 */ /* 0x000ea4000804007f */
[----:B--2---:R-:W-:Y:S05]  /*23770*/  @!P2 BRA `(.L_x_14528) ;  /* 0xfffffffc00f0a947 */ /* 0x004fea000383ffff */
[----:B------:R-:W-:Y:S05]  /*23780*/  BRA `(.L_x_14527) ;  /* 0xfffffee000007947 */ /* 0x000fea000383ffff */
.L_x_14532:
[----:B-1----:R1:W2:Y:S02]  /*23790*/  SYNCS.PHASECHK.TRANS64.TRYWAIT P1, [R9+URZ+0x16850], R8 ;  /* 0x01685008090075a7 */ /* 0x0022a4000802017f */
[----:B--2---:R-:W-:Y:S05]  /*237a0*/  @!P1 NANOSLEEP.SYNCS 0x989680 ;  /* 0x009896800000995d */ /* 0x004fea0003900000 */
[----:B------:R-:W2:Y:S02]  /*237b0*/  @!P1 SYNCS.PHASECHK.TRANS64 P1, [R9+URZ+0x16850], R8 ;  /* 0x01685008090095a7 */ /* 0x000ea4000802007f */
[----:B--2---:R-:W-:Y:S05]  /*237c0*/  @!P1 BRA `(.L_x_14532) ;  /* 0xfffffffc00f09947 */ /* 0x004fea000383ffff */
[----:B------:R-:W-:Y:S05]  /*237d0*/  BRA `(.L_x_14529) ;  /* 0xfffffee000d07947 */ /* 0x000fea000383ffff */
.L_x_14541:
[----:B-1----:R1:W2:Y:S02]  /*237e0*/  SYNCS.PHASECHK.TRANS64.TRYWAIT P2, [R9+URZ+0x16830], R12 ;  /* 0x0168300c090075a7 */ /* 0x0022a4000804017f */
[----:B--2---:R-:W-:Y:S05]  /*237f0*/  @!P2 NANOSLEEP.SYNCS 0x989680 ;  /* 0x009896800000a95d */ /* 0x004fea0003900000 */
[----:B------:R-:W2:Y:S02]  /*23800*/  @!P2 SYNCS.PHASECHK.TRANS64 P2, [R9+URZ+0x16830], R12 ;  /* 0x0168300c0900a5a7 */ /* 0x000ea4000804007f */
[----:B--2---:R-:W-:Y:S05]  /*23810*/  @!P2 BRA `(.L_x_14541) ;  /* 0xfffffffc00f0a947 */ /* 0x004fea000383ffff */
[----:B------:R-:W-:Y:S05]  /*23820*/  BRA `(.L_x_14540) ;  /* 0xffffff0400d07947 */ /* 0x000fea000383ffff */
.L_x_14545:
[----:B-1----:R1:W2:Y:S02]  /*23830*/  SYNCS.PHASECHK.TRANS64.TRYWAIT P1, [R9+URZ+0x16850], R8 ;  /* 0x01685008090075a7 */ /* 0x0022a4000802017f */
[----:B--2---:R-:W-:Y:S05]  /*23840*/  @!P1 NANOSLEEP.SYNCS 0x989680 ;  /* 0x009896800000995d */ /* 0x004fea0003900000 */
[----:B------:R-:W2:Y:S02]  /*23850*/  @!P1 SYNCS.PHASECHK.TRANS64 P1, [R9+URZ+0x16850], R8 ;  /* 0x01685008090095a7 */ /* 0x000ea4000802007f */
[----:B--2---:R-:W-:Y:S05]  /*23860*/  @!P1 BRA `(.L_x_14545) ;  /* 0xfffffffc00f09947 */ /* 0x004fea000383ffff */
[----:B------:R-:W-:Y:S05]  /*23870*/  BRA `(.L_x_14542) ;  /* 0xffffff0800a07947 */ /* 0x000fea000383ffff */
.L_x_14560:
[----:B-1----:R1:W2:Y:S02]  /*23880*/  SYNCS.PHASECHK.TRANS64.TRYWAIT P1, [R11+URZ+0x16850], R0 ;  /* 0x016850000b0075a7 */ /* 0x0022a4000802017f */
[----:B--2---:R-:W-:Y:S05]  /*23890*/  @!P1 NANOSLEEP.SYNCS 0x989680 ;  /* 0x009896800000995d */ /* 0x004fea0003900000 */
[----:B------:R-:W2:Y:S02]  /*238a0*/  @!P1 SYNCS.PHASECHK.TRANS64 P1, [R11+URZ+0x16850], R0 ;  /* 0x016850000b0095a7 */ /* 0x000ea4000802007f */
[----:B--2---:R-:W-:Y:S05]  /*238b0*/  @!P1 BRA `(.L_x_14560) ;  /* 0xfffffffc00f09947 */ /* 0x004fea000383ffff */
[----:B------:R-:W-:Y:S05]  /*238c0*/  BRA `(.L_x_14559) ;  /* 0xffffff3c00907947 */ /* 0x000fea000383ffff */
.L_x_14566:
[----:B------:R-:W-:Y:S02]  /*238d0*/  IMAD.MOV.U32 R13, RZ, RZ, R41 ;  /* 0x000000ffff0d7224 */ /* 0x000fe400078e0029 */
[----:B------:R-:W-:Y:S02]  /*238e0*/  IMAD.MOV.U32 R12, RZ, RZ, RZ ;  /* 0x000000ffff0c7224 */ /* 0x000fe400078e00ff */
[----:B------:R-:W-:Y:S02]  /*238f0*/  IMAD.MOV.U32 R11, RZ, RZ, 0x181f ;  /* 0x0000181fff0b7424 */ /* 0x000fe400078e00ff */
[----:B------:R-:W-:Y:S02]  /*23900*/  IMAD.MOV.U32 R15, RZ, RZ, -0x1 ;  /* 0xffffffffff0f7424 */ /* 0x000fe400078e00ff */
[----:B------:R-:W-:-:S07]  /*23910*/  IMAD.IADD R42, R42, 0x1, R51 ;  /* 0x000000012a2a7824 */ /* 0x000fce00078e0233 */
[----:B-----5:R-:W-:Y:S05]  /*23920*/  WARPSYNC.COLLECTIVE R15, `(.L_x_14766) ;  /* 0x000000000f087348 */ /* 0x020fea0003c00000 */
[----:B------:R0:W1:Y:S02]  /*23930*/  SHFL.IDX P6, R14, R13, R12, R11 ;  /* 0x0000000c0d0e7389 */ /* 0x00006400000c000b */
[----:B01---5:R-:W-:Y:S01]  /*23940*/  ENDCOLLECTIVE ;  /* 0x000000000000791b */ /* 0x023fe20003800000 */
.L_x_14766:
[----:B------:R-:W-:Y:S02]  /*23950*/  VIADD R20, R42, 0x30 ;  /* 0x000000302a147836 */ /* 0x000fe40000000000 */
[----:B------:R-:W-:Y:S02]  /*23960*/  IMAD.MOV.U32 R13, RZ, RZ, R40 ;  /* 0x000000ffff0d7224 */ /* 0x000fe400078e0028 */
[----:B------:R-:W-:-:S07]  /*23970*/  IMAD.MOV.U32 R0, RZ, RZ, R14 ;  /* 0x000000ffff007224 */ /* 0x000fce00078e000e */
[----:B------:R-:W-:Y:S05]  /*23980*/  WARPSYNC.COLLECTIVE R15, `(.L_x_14767) ;  /* 0x000000000f087348 */ /* 0x000fea0003c00000 */
[----:B------:R0:W1:Y:S02]  /*23990*/  SHFL.IDX P6, R14, R13, R12, R11 ;  /* 0x0000000c0d0e7389 */ /* 0x00006400000c000b */
[----:B01----:R-:W-:Y:S01]  /*239a0*/  ENDCOLLECTIVE ;  /* 0x000000000000791b */ /* 0x003fe20003800000 */
.L_x_14767:
[----:B------:R-:W-:Y:S02]  /*239b0*/  ULDC UR4, c[0x0][0xac8] ;  /* 0x0002b20000047ab9 */ /* 0x000fe40000000800 */
[----:B------:R-:W-:-:S04]  /*239c0*/  ISETP.GE.AND P0, PT, R43, UR4, PT ;  /* 0x000000042b007c0c */ /* 0x000fc8000bf06270 */
[-C--:B------:R-:W-:Y:S01]  /*239d0*/  ISETP.GE.OR P4, PT, R20, R45.reuse, P0 ;  /* 0x0000002d1400720c */ /* 0x080fe20000786670 */
[C---:B------:R-:W-:Y:S01]  /*239e0*/  VIADD R20, R42.reuse, 0x60 ;  /* 0x000000602a147836 */ /* 0x040fe20000000000 */
[----:B------:R-:W-:-:S04]  /*239f0*/  ISETP.GE.OR P3, PT, R42, R45, P0 ;  /* 0x0000002d2a00720c */ /* 0x000fc80000766670 */
[----:B------:R-:W-:Y:S01]  /*23a00*/  ISETP.GE.OR P2, PT, R20, R45, P0 ;  /* 0x0000002d1400720c */ /* 0x000fe20000746670 */
[----:B------:R-:W-:Y:S02]  /*23a10*/  IMAD.MOV.U32 R13, RZ, RZ, R41 ;  /* 0x000000ffff0d7224 */ /* 0x000fe400078e0029 */
[----:B------:R-:W-:Y:S02]  /*23a20*/  IMAD.MOV.U32 R12, RZ, RZ, 0x1 ;  /* 0x00000001ff0c7424 */ /* 0x000fe400078e00ff */
[----:B------:R-:W-:-:S08]  /*23a30*/  IMAD.MOV.U32 R3, RZ, RZ, R14 ;  /* 0x000000ffff037224 */ /* 0x000fd000078e000e */
[----:B------:R-:W-:Y:S05]  /*23a40*/  WARPSYNC.COLLECTIVE R15, `(.L_x_14768) ;  /* 0x000000000f087348 */ /* 0x000fea0003c00000 */
[----:B------:R0:W1:Y:S02]  /*23a50*/  SHFL.IDX P6, R14, R13, R12, R11 ;  /* 0x0000000c0d0e7389 */ /* 0x00006400000c000b */
[----:B01----:R-:W-:Y:S01]  /*23a60*/  ENDCOLLECTIVE ;  /* 0x000000000000791b */ /* 0x003fe20003800000 */
.L_x_14768:
[----:B------:R-:W-:-:S04]  /*23a70*/  @!P3 LEA R32, P5, R43, R3, 0x1 ;  /* 0x000000032b20b211 */ /* 0x000fc800078a08ff */
[----:B------:R-:W-:Y:S01]  /*23a80*/  @!P3 LEA.HI.X R3, R43, R0, R44, 0x1, P5 ;  /* 0x000000002b03b211 */ /* 0x000fe200028f0c2c */
[----:B------:R-:W-:Y:S02]  /*23a90*/  IMAD.MOV.U32 R13, RZ, RZ, R40 ;  /* 0x000000ffff0d7224 */ /* 0x000fe400078e0028 */
[----:B------:R-:W-:-:S07]  /*23aa0*/  IMAD.MOV.U32 R8, RZ, RZ, R14 ;  /* 0x000000ffff087224 */ /* 0x000fce00078e000e */
[----:B------:R-:W-:Y:S05]  /*23ab0*/  WARPSYNC.COLLECTIVE R15, `(.L_x_14769) ;  /* 0x000000000f087348 */ /* 0x000fea0003c00000 */
[----:B------:R0:W1:Y:S02]  /*23ac0*/  SHFL.IDX P6, R14, R13, R12, R11 ;  /* 0x0000000c0d0e7389 */ /* 0x00006400000c000b */
[----:B01----:R-:W-:Y:S01]  /*23ad0*/  ENDCOLLECTIVE ;  /* 0x000000000000791b */ /* 0x003fe20003800000 */
.L_x_14769:
[----:B------:R-:W-:Y:S02]  /*23ae0*/  IMAD.MOV.U32 R13, RZ, RZ, R41 ;  /* 0x000000ffff0d7224 */ /* 0x000fe400078e0029 */
[----:B------:R-:W-:Y:S02]  /*23af0*/  IMAD.MOV.U32 R12, RZ, RZ, 0x2 ;  /* 0x00000002ff0c7424 */ /* 0x000fe400078e00ff */
[----:B------:R-:W-:-:S07]  /*23b00*/  IMAD.MOV.U32 R9, RZ, RZ, R14 ;  /* 0x000000ffff097224 */ /* 0x000fce00078e000e */
[----:B------:R-:W-:Y:S05]  /*23b10*/  WARPSYNC.COLLECTIVE R15, `(.L_x_14770) ;  /* 0x000000000f087348 */ /* 0x000fea0003c00000 */
[----:B------:R0:W1:Y:S02]  /*23b20*/  SHFL.IDX P6, R14, R13, R12, R11 ;  /* 0x0000000c0d0e7389 */ /* 0x00006400000c000b */
[----:B01----:R-:W-:Y:S01]  /*23b30*/  ENDCOLLECTIVE ;  /* 0x000000000000791b */ /* 0x003fe20003800000 */
.L_x_14770:
[----:B------:R-:W-:Y:S01]  /*23b40*/  @!P4 LEA R20, P1, R43, R9, 0x1 ;  /* 0x000000092b14c211 */ /* 0x000fe200078208ff */
[----:B------:R-:W-:-:S03]  /*23b50*/  @!P3 IMAD.MOV.U32 R9, RZ, RZ, R3 ;  /* 0x000000ffff09b224 */ /* 0x000fc600078e0003 */
[----:B------:R-:W-:Y:S01]  /*23b60*/  @!P4 LEA.HI.X R21, R43, R8, R44, 0x1, P1 ;  /* 0x000000082b15c211 */ /* 0x000fe200008f0c2c */
[----:B------:R-:W-:-:S05]  /*23b70*/  @!P3 IMAD.MOV.U32 R8, RZ, RZ, R32 ;  /* 0x000000ffff08b224 */ /* 0x000fca00078e0020 */
[----:B------:R0:W-:Y:S01]  /*23b80*/  @!P3 ST.E.128 desc[UR42][R8.64], R4 ;  /* 0x000000040800b985 */ /* 0x0001e2000c101d2a */
[----:B------:R-:W-:-:S03]  /*23b90*/  IMAD.MOV.U32 R13, RZ, RZ, R40 ;  /* 0x000000ffff0d7224 */ /* 0x000fc600078e0028 */
[----:B------:R0:W-:Y:S01]  /*23ba0*/  @!P4 ST.E.128 desc[UR42][R20.64], R24 ;  /* 0x000000181400c985 */ /* 0x0001e2000c101d2a */
[----:B------:R-:W-:-:S07]  /*23bb0*/  IMAD.MOV.U32 R10, RZ, RZ, R14 ;  /* 0x000000ffff0a7224 */ /* 0x000fce00078e000e */
[----:B0-----:R-:W-:Y:S05]  /*23bc0*/  WARPSYNC.COLLECTIVE R15, `(.L_x_14771) ;  /* 0x000000000f087348 */ /* 0x001fea0003c00000 */
[----:B------:R1:W2:Y:S02]  /*23bd0*/  SHFL.IDX P6, R14, R13, R12, R11 ;  /* 0x0000000c0d0e7389 */ /* 0x0002a400000c000b */
[----:B012---:R-:W-:Y:S01]  /*23be0*/  ENDCOLLECTIVE ;  /* 0x000000000000791b */ /* 0x007fe20003800000 */
.L_x_14771:
[----:B------:R-:W-:Y:S02]  /*23bf0*/  IMAD.MOV.U32 R13, RZ, RZ, R41 ;  /* 0x000000ffff0d7224 */ /* 0x000fe400078e0029 */
[----:B------:R-:W-:Y:S01]  /*23c00*/  IMAD.MOV.U32 R12, RZ, RZ, 0x3 ;  /* 0x00000003ff0c7424 */ /* 0x000fe200078e00ff */
[----:B------:R-:W-:-:S13]  /*23c10*/  @!P2 LEA R46, P5, R43, R14, 0x1 ;  /* 0x0000000e2b2ea211 */ /* 0x000fda00078a08ff */
[----:B------:R-:W-:Y:S05]  /*23c20*/  WARPSYNC.COLLECTIVE R15, `(.L_x_14772) ;  /* 0x000000000f087348 */ /* 0x000fea0003c00000 */
[----:B------:R0:W1:Y:S02]  /*23c30*/  SHFL.IDX P6, R14, R13, R12, R11 ;  /* 0x0000000c0d0e7389 */ /* 0x00006400000c000b */
[----:B01----:R-:W-:Y:S01]  /*23c40*/  ENDCOLLECTIVE ;  /* 0x000000000000791b */ /* 0x003fe20003800000 */
.L_x_14772:
        /* <DEDUP_REMOVED lines=9> */
.L_x_14773:
[----:B------:R-:W-:Y:S05]  /*23ce0*/  BRA `(.L_x_14774) ;  /* 0xffffff5000c87947 */ /* 0x000fea000383ffff */
.L_x_14568:
[----:B------:R-:W-:Y:S02]  /*23cf0*/  IMAD.MOV.U32 R13, RZ, RZ, R4 ;  /* 0x000000ffff0d7224 */ /* 0x000fe400078e0004 */
[----:B------:R-:W-:Y:S02]  /*23d00*/  IMAD.MOV.U32 R12, RZ, RZ, RZ ;  /* 0x000000ffff0c7224 */ /* 0x000fe400078e00ff */
[----:B------:R-:W-:Y:S02]  /*23d10*/  IMAD.MOV.U32 R11, RZ, RZ, 0x1c1f ;  /* 0x00001c1fff0b7424 */ /* 0x000fe400078e00ff */
[----:B------:R-:W-:-:S07]  /*23d20*/  IMAD.MOV.U32 R15, RZ, RZ, -0x1 ;  /* 0xffffffffff0f7424 */ /* 0x000fce00078e00ff */
[----:B------:R-:W-:Y:S05]  /*23d30*/  WARPSYNC.COLLECTIVE R15, `(.L_x_14775) ;  /* 0x000000000f087348 */ /* 0x000fea0003c00000 */
[----:B------:R0:W1:Y:S02]  /*23d40*/  SHFL.IDX P6, R14, R13, R12, R11 ;  /* 0x0000000c0d0e7389 */ /* 0x00006400000c000b */
[----:B01----:R-:W-:Y:S01]  /*23d50*/  ENDCOLLECTIVE ;  /* 0x000000000000791b */ /* 0x003fe20003800000 */
.L_x_14775:
[----:B------:R-:W-:Y:S02]  /*23d60*/  IMAD.MOV.U32 R13, RZ, RZ, R3 ;  /* 0x000000ffff0d7224 */ /* 0x000fe400078e0003 */
[----:B------:R-:W-:-:S07]  /*23d70*/  IMAD.MOV.U32 R0, RZ, RZ, R14 ;  /* 0x000000ffff007224 */ /* 0x000fce00078e000e */
[----:B------:R-:W-:Y:S05]  /*23d80*/  WARPSYNC.COLLECTIVE R15, `(.L_x_14776) ;  /* 0x000000000f087348 */ /* 0x000fea0003c00000 */
[----:B------:R0:W1:Y:S02]  /*23d90*/  SHFL.IDX P6, R14, R13, R12, R11 ;  /* 0x0000000c0d0e7389 */ /* 0x00006400000c000b */
[----:B01----:R-:W-:Y:S01]  /*23da0*/  ENDCOLLECTIVE ;  /* 0x000000000000791b */ /* 0x003fe20003800000 */
.L_x_14776:
[----:B------:R-:W-:Y:S05]  /*23db0*/  BRA `(.L_x_14777) ;  /* 0xffffff5400a47947 */ /* 0x000fea000383ffff */
.L_x_14571:
        /* <DEDUP_REMOVED lines=8> */
.L_x_14779:
[----:B------:R-:W-:Y:S05]  /*23e40*/  BSYNC B1 ;  /* 0x0000000000017941 */ /* 0x000fea0003800000 */
.L_x_14778:
        /* <DEDUP_REMOVED lines=8> */
.L_x_14780:
[----:B------:R-:W-:Y:S05]  /*23ed0*/  BRA `(.L_x_14781) ;  /* 0xffffff5800007947 */ /* 0x000fea000383ffff */
.L_x_14575:
[----:B------:R-:W-:Y:S02]  /*23ee0*/  IMAD.MOV.U32 R13, RZ, RZ, R20 ;  /* 0x000000ffff0d7224 */ /* 0x000fe400078e0014 */
[----:B------:R-:W-:Y:S02]  /*23ef0*/  IMAD.MOV.U32 R12, RZ, RZ, RZ ;  /* 0x000000ffff0c7224 */ /* 0x000fe400078e00ff */
[----:B------:R-:W-:Y:S02]  /*23f00*/  IMAD.MOV.U32 R11, RZ, RZ, 0x181f ;  /* 0x0000181fff0b7424 */ /* 0x000fe400078e00ff */
[----:B------:R-:W-:Y:S02]  /*23f10*/  IMAD.MOV.U32 R15, RZ, RZ, -0x1 ;  /* 0xffffffffff0f7424 */ /* 0x000fe400078e00ff */
[----:B------:R-:W-:Y:S02]  /*23f20*/  IMAD R21, R24, R25, RZ ;  /* 0x0000001918157224 */ /* 0x000fe400078e02ff */
[----:B------:R-:W-:-:S07]  /*23f30*/  IMAD.IADD R24, R42, 0x1, R28 ;  /* 0x000000012a187824 */ /* 0x000fce00078e021c */
[----:B01----:R-:W-:Y:S05]  /*23f40*/  WARPSYNC.COLLECTIVE R15, `(.L_x_14782) ;  /* 0x000000000f087348 */ /* 0x003fea0003c00000 */
[----:B------:R2:W3:Y:S02]  /*23f50*/  SHFL.IDX P6, R14, R13, R12, R11 ;  /* 0x0000000c0d0e7389 */ /* 0x0004e400000c000b */
[----:B0123--:R-:W-:Y:S01]  /*23f60*/  ENDCOLLECTIVE ;  /* 0x000000000000791b */ /* 0x00ffe20003800000 */
.L_x_14782:
[C---:B------:R-:W-:Y:S01]  /*23f70*/  VIADD R8, R24.reuse, 0x30 ;  /* 0x0000003018087836 */ /* 0x040fe20000000000 */
[----:B------:R-:W-:-:S04]  /*23f80*/  ISETP.GE.OR P3, PT, R24, R21, P0 ;  /* 0x000000151800720c */ /* 0x000fc80000766670 */
[----:B------:R-:W-:Y:S01]  /*23f90*/  ISETP.GE.OR P4, PT, R8, R21, P0 ;  /* 0x000000150800720c */ /* 0x000fe20000786670 */
[----:B------:R-:W-:Y:S02]  /*23fa0*/  VIADD R8, R24, 0x60 ;  /* 0x0000006018087836 */ /* 0x000fe40000000000 */
[----:B------:R-:W-:-:S03]  /*23fb0*/  IMAD.MOV.U32 R13, RZ, RZ, R7 ;  /* 0x000000ffff0d7224 */ /* 0x000fc600078e0007 */
[----:B------:R-:W-:Y:S01]  /*23fc0*/  ISETP.GE.OR P2, PT, R8, R21, P0 ;  /* 0x000000150800720c */ /* 0x000fe20000746670 */
[----:B------:R-:W-:-:S12]  /*23fd0*/  IMAD.MOV.U32 R0, RZ, RZ, R14 ;  /* 0x000000ffff007224 */ /* 0x000fd800078e000e */
[----:B------:R-:W-:Y:S05]  /*23fe0*/  WARPSYNC.COLLECTIVE R15, `(.L_x_14783) ;  /* 0x000000000f087348 */ /* 0x000fea0003c00000 */
[----:B------:R0:W1:Y:S02]  /*23ff0*/  SHFL.IDX P6, R14, R13, R12, R11 ;  /* 0x0000000c0d0e7389 */ /* 0x00006400000c000b */
[----:B01----:R-:W-:Y:S01]  /*24000*/  ENDCOLLECTIVE ;  /* 0x000000000000791b */ /* 0x003fe20003800000 */
.L_x_14783:
[----:B------:R-:W-:Y:S01]  /*24010*/  IMAD.MOV.U32 R13, RZ, RZ, R20 ;  /* 0x000000ffff0d7224 */ /* 0x000fe200078e0014 */
[----:B------:R-:W-:Y:S01]  /*24020*/  MOV R12, 0x1 ;  /* 0x00000001000c7802 */ /* 0x000fe20000000f00 */
[----:B------:R-:W-:-:S07]  /*24030*/  IMAD.MOV.U32 R3, RZ, RZ, R14 ;  /* 0x000000ffff037224 */ /* 0x000fce00078e000e */
[----:B------:R-:W-:Y:S05]  /*24040*/  WARPSYNC.COLLECTIVE R15, `(.L_x_14784) ;  /* 0x000000000f087348 */ /* 0x000fea0003c00000 */
[----:B------:R0:W1:Y:S02]  /*24050*/  SHFL.IDX P6, R14, R13, R12, R11 ;  /* 0x0000000c0d0e7389 */ /* 0x00006400000c000b */
[----:B01----:R-:W-:Y:S01]  /*24060*/  ENDCOLLECTIVE ;  /* 0x000000000000791b */ /* 0x003fe20003800000 */
.L_x_14784:
[----:B------:R-:W-:-:S04]  /*24070*/  @!P3 LEA R10, P5, R43, R3, 0x1 ;  /* 0x000000032b0ab211 */ /* 0x000fc800078a08ff */
[----:B------:R-:W-:Y:S01]  /*24080*/  @!P3 LEA.HI.X R3, R43, R0, R44, 0x1, P5 ;  /* 0x000000002b03b211 */ /* 0x000fe200028f0c2c */
[----:B------:R-:W-:Y:S02]  /*24090*/  IMAD.MOV.U32 R13, RZ, RZ, R7 ;  /* 0x000000ffff0d7224 */ /* 0x000fe400078e0007 */
[----:B------:R-:W-:-:S07]  /*240a0*/  IMAD.MOV.U32 R4, RZ, RZ, R14 ;  /* 0x000000ffff047224 */ /* 0x000fce00078e000e */
[----:B------:R-:W-:Y:S05]  /*240b0*/  WARPSYNC.COLLECTIVE R15, `(.L_x_14785) ;  /* 0x000000000f087348 */ /* 0x000fea0003c00000 */
[----:B------:R0:W1:Y:S02]  /*240c0*/  SHFL.IDX P6, R14, R13, R12, R11 ;  /* 0x0000000c0d0e7389 */ /* 0x00006400000c000b */
[----:B01----:R-:W-:Y:S01]  /*240d0*/  ENDCOLLECTIVE ;  /* 0x000000000000791b */ /* 0x003fe20003800000 */
.L_x_14785:
[----:B------:R-:W-:Y:S02]  /*240e0*/  IMAD.MOV.U32 R13, RZ, RZ, R20 ;  /* 0x000000ffff0d7224 */ /* 0x000fe400078e0014 */
[----:B------:R-:W-:Y:S02]  /*240f0*/  IMAD.MOV.U32 R12, RZ, RZ, 0x2 ;  /* 0x00000002ff0c7424 */ /* 0x000fe400078e00ff */
[----:B------:R-:W-:-:S07]  /*24100*/  IMAD.MOV.U32 R5, RZ, RZ, R14 ;  /* 0x000000ffff057224 */ /* 0x000fce00078e000e */
[----:B------:R-:W-:Y:S05]  /*24110*/  WARPSYNC.COLLECTIVE R15, `(.L_x_14786) ;  /* 0x000000000f087348 */ /* 0x000fea0003c00000 */
[----:B------:R0:W1:Y:S02]  /*24120*/  SHFL.IDX P6, R14, R13, R12, R11 ;  /* 0x0000000c0d0e7389 */ /* 0x00006400000c000b */
[----:B01----:R-:W-:Y:S01]  /*24130*/  ENDCOLLECTIVE ;  /* 0x000000000000791b */ /* 0x003fe20003800000 */
.L_x_14786:
[----:B------:R-:W-:-:S04]  /*24140*/  @!P4 LEA R8, P1, R43, R5, 0x1 ;  /* 0x000000052b08c211 */ /* 0x000fc800078208ff */
[----:B------:R-:W-:Y:S01]  /*24150*/  @!P4 LEA.HI.X R9, R43, R4, R44, 0x1, P1 ;  /* 0x000000042b09c211 */ /* 0x000fe200008f0c2c */
[----:B------:R-:W-:Y:S02]  /*24160*/  IMAD.MOV.U32 R13, RZ, RZ, R7 ;  /* 0x000000ffff0d7224 */ /* 0x000fe400078e0007 */
[----:B------:R-:W-:-:S07]  /*24170*/  IMAD.MOV.U32 R6, RZ, RZ, R14 ;  /* 0x000000ffff067224 */ /* 0x000fce00078e000e */
[----:B------:R-:W-:Y:S05]  /*24180*/  WARPSYNC.COLLECTIVE R15, `(.L_x_14787) ;  /* 0x000000000f087348 */ /* 0x000fea0003c00000 */
[----:B------:R0:W1:Y:S02]  /*24190*/  SHFL.IDX P6, R14, R13, R12, R11 ;  /* 0x0000000c0d0e7389 */ /* 0x00006400000c000b */
[----:B01----:R-:W-:Y:S01]  /*241a0*/  ENDCOLLECTIVE ;  /* 0x000000000000791b */ /* 0x003fe20003800000 */
.L_x_14787:
        /* <DEDUP_REMOVED lines=12> */
.L_x_14788:
[----:B------:R0:W-:Y:S01]  /*24270*/  @!P2 ST.E.128 desc[UR42][R4.64], RZ ;  /* 0x000000ff0400a985 */ /* 0x0001e2000c101d2a */
[----:B------:R-:W-:Y:S02]  /*24280*/  IMAD.MOV.U32 R13, RZ, RZ, R7 ;  /* 0x000000ffff0d7224 */ /* 0x000fe400078e0007 */
[----:B------:R-:W-:-:S07]  /*24290*/  IMAD.MOV.U32 R0, RZ, RZ, R14 ;  /* 0x000000ffff007224 */ /* 0x000fce00078e000e */
[----:B0-----:R-:W-:Y:S05]  /*242a0*/  WARPSYNC.COLLECTIVE R15, `(.L_x_14789) ;  /* 0x000000000f087348 */ /* 0x001fea0003c00000 */
[----:B------:R1:W2:Y:S02]  /*242b0*/  SHFL.IDX P6, R14, R13, R12, R11 ;  /* 0x0000000c0d0e7389 */ /* 0x0002a400000c000b */
[----:B012---:R-:W-:Y:S01]  /*242c0*/  ENDCOLLECTIVE ;  /* 0x000000000000791b */ /* 0x007fe20003800000 */
.L_x_14789:
[----:B------:R-:W-:Y:S05]  /*242d0*/  BRA `(.L_x_14790) ;  /* 0xffffff6000107947 */ /* 0x000fea000383ffff */
.L_x_14602:
[----:B------:R-:W0:Y:S01]  /*242e0*/  S2R R5, SR_TID.X ;  /* 0x0000000000057919 */ /* 0x000e220000002100 */
[----:B------:R-:W-:Y:S01]  /*242f0*/  BSSY B1, `(.L_x_14791) ;  /* 0x000000a000017945 */ /* 0x000fe20003800000 */
[----:B------:R-:W-:Y:S02]  /*24300*/  IMAD.MOV.U32 R12, RZ, RZ, RZ ;  /* 0x000000ffff0c7224 */ /* 0x000fe400078e00ff */
[----:B------:R-:W-:Y:S02]  /*24310*/  IMAD.MOV.U32 R11, RZ, RZ, 0x1f ;  /* 0x0000001fff0b7424 */ /* 0x000fe400078e00ff */
[----:B------:R-:W-:Y:S01]  /*24320*/  IMAD.MOV.U32 R15, RZ, RZ, -0x1 ;  /* 0xffffffffff0f7424 */ /* 0x000fe200078e00ff */
[----:B0-----:R-:W-:-:S04]  /*24330*/  SHF.R.U32.HI R5, RZ, 0x5, R5 ;  /* 0x00000005ff057819 */ /* 0x001fc80000011605 */
[----:B------:R-:W-:-:S05]  /*24340*/  LOP3.LUT R5, R5, 0x3, RZ, 0xc0, !PT ;  /* 0x0000000305057812 */ /* 0x000fca00078ec0ff */
[----:B-1----:R-:W-:-:S07]  /*24350*/  IMAD.MOV.U32 R13, RZ, RZ, R5 ;  /* 0x000000ffff0d7224 */ /* 0x002fce00078e0005 */
[----:B------:R-:W-:Y:S05]  /*24360*/  WARPSYNC.COLLECTIVE R15, `(.L_x_14792) ;  /* 0x000000000f087348 */ /* 0x000fea0003c00000 */
[----:B------:R0:W1:Y:S02]  /*24370*/  SHFL.IDX P6, R14, R13, R12, R11 ;  /* 0x0000000c0d0e7389 */ /* 0x00006400000c000b */
[----:B01----:R-:W-:Y:S01]  /*24380*/  ENDCOLLECTIVE ;  /* 0x000000000000791b */ /* 0x003fe20003800000 */
.L_x_14792:
[----:B------:R-:W-:Y:S05]  /*24390*/  BSYNC B1 ;  /* 0x0000000000017941 */ /* 0x000fea0003800000 */
.L_x_14791:
[----:B------:R-:W-:Y:S05]  /*243a0*/  BRA `(.L_x_14793) ;  /* 0xffffff7c00b07947 */ /* 0x000fea000383ffff */
.L_x_14604:
[----:B------:R-:W-:Y:S01]  /*243b0*/  BSSY B1, `(.L_x_14794) ;  /* 0x0000006000017945 */ /* 0x000fe20003800000 */
[----:B------:R-:W-:-:S07]  /*243c0*/  IMAD.MOV.U32 R15, RZ, RZ, -0x1 ;  /* 0xffffffffff0f7424 */ /* 0x000fce00078e00ff */
[----:B01----:R-:W-:Y:S05]  /*243d0*/  WARPSYNC.COLLECTIVE R15, `(.L_x_14795) ;  /* 0x000000000f0c7348 */ /* 0x003fea0003c00000 */
[----:B------:R-:W-:Y:S02]  /*243e0*/  ELECT P6, UR62, PT ;  /* 0x00000000003e782f */ /* 0x000fe400038c0000 */
[----:B------:R-:W-:Y:S01]  /*243f0*/  MOV R14, UR62 ;  /* 0x0000003e000e7c02 */ /* 0x000fe20008000f00 */
[----:B01----:R-:W-:Y:S10]  /*24400*/  ENDCOLLECTIVE ;  /* 0x000000000000791b */ /* 0x003ff40003800000 */
.L_x_14795:
[----:B------:R-:W-:Y:S05]  /*24410*/  BSYNC B1 ;  /* 0x0000000000017941 */ /* 0x000fea0003800000 */
.L_x_14794:
[----:B------:R-:W-:Y:S05]  /*24420*/  BRA `(.L_x_14603) ;  /* 0xffffff7c00a87947 */ /* 0x000fea000383ffff */
.L_x_14606:
[----:B0-----:R0:W2:Y:S02]  /*24430*/  SYNCS.PHASECHK.TRANS64.TRYWAIT P0, [R16+URZ+0x16820], R5 ;  /* 0x01682005100075a7 */ /* 0x0010a4000800017f */
[----:B--2---:R-:W-:Y:S05]  /*24440*/  @!P0 NANOSLEEP.SYNCS 0x989680 ;  /* 0x009896800000895d */ /* 0x004fea0003900000 */
[----:B------:R-:W2:Y:S02]  /*24450*/  @!P0 SYNCS.PHASECHK.TRANS64 P0, [R16+URZ+0x16820], R5 ;  /* 0x01682005100085a7 */ /* 0x000ea4000800007f */
[----:B--2---:R-:W-:Y:S05]  /*24460*/  @!P0 BRA `(.L_x_14606) ;  /* 0xfffffffc00f08947 */ /* 0x004fea000383ffff */
[----:B------:R-:W-:Y:S05]  /*24470*/  BRA `(.L_x_14796) ;  /* 0xffffff7c00b87947 */ /* 0x000fea000383ffff */
.L_x_14610:
[----:B0-----:R0:W2:Y:S02]  /*24480*/  SYNCS.PHASECHK.TRANS64.TRYWAIT P0, [R5+URZ+0x168a0], R7 ;  /* 0x0168a007050075a7 */ /* 0x0010a4000800017f */
[----:B--2---:R-:W-:Y:S05]  /*24490*/  @!P0 NANOSLEEP.SYNCS 0x989680 ;  /* 0x009896800000895d */ /* 0x004fea0003900000 */
[----:B------:R-:W2:Y:S02]  /*244a0*/  @!P0 SYNCS.PHASECHK.TRANS64 P0, [R5+URZ+0x168a0], R7 ;  /* 0x0168a007050085a7 */ /* 0x000ea4000800007f */
[----:B--2---:R-:W-:Y:S05]  /*244b0*/  @!P0 BRA `(.L_x_14610) ;  /* 0xfffffffc00f08947 */ /* 0x004fea000383ffff */
[----:B------:R-:W-:Y:S05]  /*244c0*/  BRA `(.L_x_14797) ;  /* 0xffffff7c00d47947 */ /* 0x000fea000383ffff */
.L_x_14615:
[----:B-1----:R1:W2:Y:S02]  /*244d0*/  SYNCS.PHASECHK.TRANS64.TRYWAIT P0, [R5+URZ+0x168c0], R7 ;  /* 0x0168c007050075a7 */ /* 0x0022a4000800017f */
[----:B--2---:R-:W-:Y:S05]  /*244e0*/  @!P0 NANOSLEEP.SYNCS 0x989680 ;  /* 0x009896800000895d */ /* 0x004fea0003900000 */
[----:B------:R-:W2:Y:S02]  /*244f0*/  @!P0 SYNCS.PHASECHK.TRANS64 P0, [R5+URZ+0x168c0], R7 ;  /* 0x0168c007050085a7 */ /* 0x000ea4000800007f */
[----:B--2---:R-:W-:Y:S05]  /*24500*/  @!P0 BRA `(.L_x_14615) ;  /* 0xfffffffc00f08947 */ /* 0x004fea000383ffff */
[----:B------:R-:W-:Y:S05]  /*24510*/  BRA `(.L_x_14798) ;  /* 0xffffff8000547947 */ /* 0x000fea000383ffff */
.L_x_14622:
[----:B0-----:R0:W2:Y:S02]  /*24520*/  SYNCS.PHASECHK.TRANS64.TRYWAIT P1, [R5+URZ+0x168a0], R7 ;  /* 0x0168a007050075a7 */ /* 0x0010a4000802017f */
[----:B--2---:R-:W-:Y:S05]  /*24530*/  @!P1 NANOSLEEP.SYNCS 0x989680 ;  /* 0x009896800000995d */ /* 0x004fea0003900000 */
[----:B------:R-:W2:Y:S02]  /*24540*/  @!P1 SYNCS.PHASECHK.TRANS64 P1, [R5+URZ+0x168a0], R7 ;  /* 0x0168a007050095a7 */ /* 0x000ea4000802007f */
[----:B--2---:R-:W-:Y:S05]  /*24550*/  @!P1 BRA `(.L_x_14622) ;  /* 0xfffffffc00f09947 */ /* 0x004fea000383ffff */
[----:B------:R-:W-:Y:S05]  /*24560*/  BRA `(.L_x_14799) ;  /* 0xffffff8400207947 */ /* 0x000fea000383ffff */
.L_x_14627:
[----:B-1----:R1:W2:Y:S02]  /*24570*/  SYNCS.PHASECHK.TRANS64.TRYWAIT P1, [R5+URZ+0x168c0], R7 ;  /* 0x0168c007050075a7 */ /* 0x0022a4000802017f */
[----:B--2---:R-:W-:Y:S05]  /*24580*/  @!P1 NANOSLEEP.SYNCS 0x989680 ;  /* 0x009896800000995d */ /* 0x004fea0003900000 */
[----:B------:R-:W2:Y:S02]  /*24590*/  @!P1 SYNCS.PHASECHK.TRANS64 P1, [R5+URZ+0x168c0], R7 ;  /* 0x0168c007050095a7 */ /* 0x000ea4000802007f */
[----:B--2---:R-:W-:Y:S05]  /*245a0*/  @!P1 BRA `(.L_x_14627) ;  /* 0xfffffffc00f09947 */ /* 0x004fea000383ffff */
[----:B------:R-:W-:Y:S05]  /*245b0*/  BRA `(.L_x_14800) ;  /* 0xffffff8400987947 */ /* 0x000fea000383ffff */
.L_x_14650:
        /* <DEDUP_REMOVED lines=11> */
.L_x_14802:
[----:B------:R-:W-:Y:S05]  /*24670*/  BSYNC B0 ;  /* 0x0000000000007941 */ /* 0x000fea0003800000 */
.L_x_14801:
[----:B------:R-:W-:Y:S05]  /*24680*/  BRA `(.L_x_14803) ;  /* 0xffffff9400ac7947 */ /* 0x000fea000383ffff */
.L_x_14653:
[----:B0-----:R0:W1:Y:S02]  /*24690*/  SYNCS.PHASECHK.TRANS64.TRYWAIT P0, [R3+URZ+0x16840], R4 ;  /* 0x01684004030075a7 */ /* 0x001064000800017f */
[----:B-1----:R-:W-:Y:S05]  /*246a0*/  @!P0 NANOSLEEP.SYNCS 0x989680 ;  /* 0x009896800000895d */ /* 0x002fea0003900000 */
[----:B------:R-:W1:Y:S02]  /*246b0*/  @!P0 SYNCS.PHASECHK.TRANS64 P0, [R3+URZ+0x16840], R4 ;  /* 0x01684004030085a7 */ /* 0x000e64000800007f */
[----:B-1----:R-:W-:Y:S05]  /*246c0*/  @!P0 BRA `(.L_x_14653) ;  /* 0xfffffffc00f08947 */ /* 0x002fea000383ffff */
[----:B------:R-:W-:Y:S05]  /*246d0*/  BRA `(.L_x_14804) ;  /* 0xffffff9800007947 */ /* 0x000fea000383ffff */
.L_x_14654:
        /* <DEDUP_REMOVED lines=8> */
.L_x_14806:
[----:B------:R-:W-:Y:S05]  /*24760*/  BSYNC B0 ;  /* 0x0000000000007941 */ /* 0x000fea0003800000 */
.L_x_14805:
        /* <DEDUP_REMOVED lines=9> */
.L_x_14807:
[----:B------:R-:W-:Y:S02]  /*24800*/  IMAD.MOV.U32 R13, RZ, RZ, R2 ;  /* 0x000000ffff0d7224 */ /* 0x000fe400078e0002 */
[----:B------:R-:W-:Y:S02]  /*24810*/  IMAD.MOV.U32 R12, RZ, RZ, 0x1 ;  /* 0x00000001ff0c7424 */ /* 0x000fe400078e00ff */
[----:B------:R-:W-:-:S07]  /*24820*/  IMAD.MOV.U32 R7, RZ, RZ, R14 ;  /* 0x000000ffff077224 */ /* 0x000fce00078e000e */
[----:B------:R-:W-:Y:S05]  /*24830*/  WARPSYNC.COLLECTIVE R15, `(.L_x_14808) ;  /* 0x000000000f087348 */ /* 0x000fea0003c00000 */
[----:B------:R0:W1:Y:S02]  /*24840*/  SHFL.IDX P6, R14, R13, R12, R11 ;  /* 0x0000000c0d0e7389 */ /* 0x00006400000c000b */
[----:B01----:R-:W-:Y:S01]  /*24850*/  ENDCOLLECTIVE ;  /* 0x000000000000791b */ /* 0x003fe20003800000 */
.L_x_14808:
        /* <DEDUP_REMOVED lines=15> */
.L_x_14809:
[----:B------:R-:W-:Y:S02]  /*24950*/  @P0 IMAD R8, R5, 0x2, R16 ;  /* 0x0000000205080824 */ /* 0x000fe400078e0210 */
[----:B------:R-:W-:Y:S02]  /*24960*/  IMAD.MOV.U32 R13, RZ, RZ, R2 ;  /* 0x000000ffff0d7224 */ /* 0x000fe400078e0002 */
[----:B------:R-:W-:Y:S02]  /*24970*/  IMAD.MOV.U32 R12, RZ, RZ, 0x2 ;  /* 0x00000002ff0c7424 */ /* 0x000fe400078e00ff */
[----:B------:R-:W-:-:S07]  /*24980*/  IMAD.MOV.U32 R7, RZ, RZ, R14 ;  /* 0x000000ffff077224 */ /* 0x000fce00078e000e */
[----:B------:R-:W-:Y:S05]  /*24990*/  WARPSYNC.COLLECTIVE R15, `(.L_x_14810) ;  /* 0x000000000f087348 */ /* 0x000fea0003c00000 */
[----:B------:R0:W1:Y:S02]  /*249a0*/  SHFL.IDX P6, R14, R13, R12, R11 ;  /* 0x0000000c0d0e7389 */ /* 0x00006400000c000b */
[----:B01----:R-:W-:Y:S01]  /*249b0*/  ENDCOLLECTIVE ;  /* 0x000000000000791b */ /* 0x003fe20003800000 */
.L_x_14810:
        /* <DEDUP_REMOVED lines=15> */
.L_x_14811:
[----:B------:R-:W-:Y:S02]  /*24ab0*/  @P0 IMAD R8, R5, 0x2, R16 ;  /* 0x0000000205080824 */ /* 0x000fe400078e0210 */
[----:B------:R-:W-:Y:S02]  /*24ac0*/  IMAD.MOV.U32 R13, RZ, RZ, R2 ;  /* 0x000000ffff0d7224 */ /* 0x000fe400078e0002 */
[----:B------:R-:W-:Y:S02]  /*24ad0*/  IMAD.MOV.U32 R12, RZ, RZ, 0x3 ;  /* 0x00000003ff0c7424 */ /* 0x000fe400078e00ff */
[----:B------:R-:W-:-:S07]  /*24ae0*/  IMAD.MOV.U32 R7, RZ, RZ, R14 ;  /* 0x000000ffff077224 */ /* 0x000fce00078e000e */
[----:B------:R-:W-:Y:S05]  /*24af0*/  WARPSYNC.COLLECTIVE R15, `(.L_x_14812) ;  /* 0x000000000f087348 */ /* 0x000fea0003c00000 */
[----:B------:R0:W1:Y:S02]  /*24b00*/  SHFL.IDX P6, R14, R13, R12, R11 ;  /* 0x0000000c0d0e7389 */ /* 0x00006400000c000b */
[----:B01----:R-:W-:Y:S01]  /*24b10*/  ENDCOLLECTIVE ;  /* 0x000000000000791b */ /* 0x003fe20003800000 */
.L_x_14812:
        /* <DEDUP_REMOVED lines=15> */
.L_x_14813:
[----:B------:R-:W-:Y:S02]  /*24c10*/  @P0 IMAD R8, R5, 0x2, R16 ;  /* 0x0000000205080824 */ /* 0x000fe400078e0210 */
[----:B------:R-:W-:Y:S02]  /*24c20*/  IMAD.MOV.U32 R13, RZ, RZ, R2 ;  /* 0x000000ffff0d7224 */ /* 0x000fe400078e0002 */
[----:B------:R-:W-:Y:S02]  /*24c30*/  IMAD.MOV.U32 R12, RZ, RZ, 0x4 ;  /* 0x00000004ff0c7424 */ /* 0x000fe400078e00ff */
[----:B------:R-:W-:-:S07]  /*24c40*/  IMAD.MOV.U32 R7, RZ, RZ, R14 ;  /* 0x000000ffff077224 */ /* 0x000fce00078e000e */
[----:B------:R-:W-:Y:S05]  /*24c50*/  WARPSYNC.COLLECTIVE R15, `(.L_x_14814) ;  /* 0x000000000f087348 */ /* 0x000fea0003c00000 */
[----:B------:R0:W1:Y:S02]  /*24c60*/  SHFL.IDX P6, R14, R13, R12, R11 ;  /* 0x0000000c0d0e7389 */ /* 0x00006400000c000b */
[----:B01----:R-:W-:Y:S01]  /*24c70*/  ENDCOLLECTIVE ;  /* 0x000000000000791b */ /* 0x003fe20003800000 */
.L_x_14814:
        /* <DEDUP_REMOVED lines=15> */
.L_x_14815:
[----:B------:R-:W-:Y:S02]  /*24d70*/  @P0 IMAD R8, R5, 0x2, R16 ;  /* 0x0000000205080824 */ /* 0x000fe400078e0210 */
[----:B------:R-:W-:Y:S02]  /*24d80*/  IMAD.MOV.U32 R13, RZ, RZ, R2 ;  /* 0x000000ffff0d7224 */ /* 0x000fe400078e0002 */
[----:B------:R-:W-:Y:S02]  /*24d90*/  IMAD.MOV.U32 R12, RZ, RZ, 0x5 ;  /* 0x00000005ff0c7424 */ /* 0x000fe400078e00ff */
[----:B------:R-:W-:-:S07]  /*24da0*/  IMAD.MOV.U32 R7, RZ, RZ, R14 ;  /* 0x000000ffff077224 */ /* 0x000fce00078e000e */
[----:B------:R-:W-:Y:S05]  /*24db0*/  WARPSYNC.COLLECTIVE R15, `(.L_x_14816) ;  /* 0x000000000f087348 */ /* 0x000fea0003c00000 */
[----:B------:R0:W1:Y:S02]  /*24dc0*/  SHFL.IDX P6, R14, R13, R12, R11 ;  /* 0x0000000c0d0e7389 */ /* 0x00006400000c000b */
[----:B01----:R-:W-:Y:S01]  /*24dd0*/  ENDCOLLECTIVE ;  /* 0x000000000000791b */ /* 0x003fe20003800000 */
.L_x_14816:
        /* <DEDUP_REMOVED lines=15> */
.L_x_14817:
[----:B------:R-:W-:Y:S02]  /*24ed0*/  @P0 IMAD R8, R5, 0x2, R16 ;  /* 0x0000000205080824 */ /* 0x000fe400078e0210 */
[----:B------:R-:W-:Y:S02]  /*24ee0*/  IMAD.MOV.U32 R13, RZ, RZ, R2 ;  /* 0x000000ffff0d7224 */ /* 0x000fe400078e0002 */
[----:B------:R-:W-:Y:S02]  /*24ef0*/  IMAD.MOV.U32 R12, RZ, RZ, 0x6 ;  /* 0x00000006ff0c7424 */ /* 0x000fe400078e00ff */
[----:B------:R-:W-:-:S07]  /*24f00*/  IMAD.MOV.U32 R7, RZ, RZ, R14 ;  /* 0x000000ffff077224 */ /* 0x000fce00078e000e */
[----:B------:R-:W-:Y:S05]  /*24f10*/  WARPSYNC.COLLECTIVE R15, `(.L_x_14818) ;  /* 0x000000000f087348 */ /* 0x000fea0003c00000 */
[----:B------:R0:W1:Y:S02]  /*24f20*/  SHFL.IDX P6, R14, R13, R12, R11 ;  /* 0x0000000c0d0e7389 */ /* 0x00006400000c000b */
[----:B01----:R-:W-:Y:S01]  /*24f30*/  ENDCOLLECTIVE ;  /* 0x000000000000791b */ /* 0x003fe20003800000 */
.L_x_14818:
        /* <DEDUP_REMOVED lines=15> */
.L_x_14819:
[----:B------:R-:W-:Y:S02]  /*25030*/  @P0 IMAD R8, R5, 0x2, R16 ;  /* 0x0000000205080824 */ /* 0x000fe400078e0210 */
[----:B------:R-:W-:Y:S02]  /*25040*/  IMAD.MOV.U32 R13, RZ, RZ, R2 ;  /* 0x000000ffff0d7224 */ /* 0x000fe400078e0002 */
[----:B------:R-:W-:Y:S02]  /*25050*/  IMAD.MOV.U32 R12, RZ, RZ, 0x7 ;  /* 0x00000007ff0c7424 */ /* 0x000fe400078e00ff */
[----:B------:R-:W-:-:S07]  /*25060*/  IMAD.MOV.U32 R7, RZ, RZ, R14 ;  /* 0x000000ffff077224 */ /* 0x000fce00078e000e */
[----:B------:R-:W-:Y:S05]  /*25070*/  WARPSYNC.COLLECTIVE R15, `(.L_x_14820) ;  /* 0x000000000f087348 */ /* 0x000fea0003c00000 */
[----:B------:R0:W1:Y:S02]  /*25080*/  SHFL.IDX P6, R14, R13, R12, R11 ;  /* 0x0000000c0d0e7389 */ /* 0x00006400000c000b */
[----:B01----:R-:W-:Y:S01]  /*25090*/  ENDCOLLECTIVE ;  /* 0x000000000000791b */ /* 0x003fe20003800000 */
.L_x_14820:
        /* <DEDUP_REMOVED lines=10> */
.L_x_14821:
[----:B------:R-:W-:Y:S01]  /*25140*/  @!PT LDS RZ, [RZ] ;  /* 0x00000000fffff984 */ /* 0x000fe20000000800 */
[----:B------:R-:W-:Y:S01]  /*25150*/  @!PT LDS RZ, [RZ] ;  /* 0x00000000fffff984 */ /* 0x000fe20000000800 */
[----:B------:R-:W-:Y:S01]  /*25160*/  @!PT LDS RZ, [RZ] ;  /* 0x00000000fffff984 */ /* 0x000fe20000000800 */
[----:B------:R0:W-:Y:S01]  /*25170*/  @P0 LDGSTS.E.BYPASS.LTC128B.128 [R8+0x11400], desc[UR42][R6.64], !P2 ;  /* 0x1140000006080fae */ /* 0x0001e2000d101d6a */
[----:B------:R-:W-:Y:S01]  /*25180*/  IMAD.MOV.U32 R0, RZ, RZ, R14 ;  /* 0x000000ffff007224 */ /* 0x000fe200078e000e */
[----:B------:R-:W-:Y:S06]  /*25190*/  BRA `(.L_x_14822) ;  /* 0xffffff9400087947 */ /* 0x000fec000383ffff */
.L_x_14659:
        /* <DEDUP_REMOVED lines=9> */
.L_x_14823:
[C---:B------:R-:W-:Y:S01]  /*25230*/  VIADD R9, R25.reuse, 0x10 ;  /* 0x0000001019097836 */ /* 0x040fe20000000000 */
[----:B------:R-:W-:Y:S01]  /*25240*/  ISETP.GE.AND P1, PT, R25, R2, PT ;  /* 0x000000021900720c */ /* 0x000fe20003f26270 */
[----:B------:R-:W-:Y:S02]  /*25250*/  IMAD.MOV.U32 R13, RZ, RZ, R0 ;  /* 0x000000ffff0d7224 */ /* 0x000fe400078e0000 */
[----:B------:R-:W-:-:S10]  /*25260*/  IMAD.MOV.U32 R6, RZ, RZ, R14 ;  /* 0x000000ffff067224 */ /* 0x000fd400078e000e */
[----:B------:R-:W-:Y:S05]  /*25270*/  WARPSYNC.COLLECTIVE R15, `(.L_x_14824) ;  /* 0x000000000f087348 */ /* 0x000fea0003c00000 */
[----:B------:R0:W1:Y:S02]  /*25280*/  SHFL.IDX P6, R14, R13, R12, R11 ;  /* 0x0000000c0d0e7389 */ /* 0x00006400000c000b */
[----:B01----:R-:W-:Y:S01]  /*25290*/  ENDCOLLECTIVE ;  /* 0x000000000000791b */ /* 0x003fe20003800000 */
.L_x_14824:
[----:B------:R-:W-:Y:S02]  /*252a0*/  IMAD.MOV.U32 R13, RZ, RZ, R4 ;  /* 0x000000ffff0d7224 */ /* 0x000fe400078e0004 */
[----:B------:R-:W-:Y:S02]  /*252b0*/  IMAD.MOV.U32 R12, RZ, RZ, 0x1 ;  /* 0x00000001ff0c7424 */ /* 0x000fe400078e00ff */
[----:B------:R-:W-:-:S07]  /*252c0*/  IMAD.MOV.U32 R7, RZ, RZ, R14 ;  /* 0x000000ffff077224 */ /* 0x000fce00078e000e */
[----:B------:R-:W-:Y:S05]  /*252d0*/  WARPSYNC.COLLECTIVE R15, `(.L_x_14825) ;  /* 0x000000000f087348 */ /* 0x000fea0003c00000 */
[----:B------:R0:W1:Y:S02]  /*252e0*/  SHFL.IDX P6, R14, R13, R12, R11 ;  /* 0x0000000c0d0e7389 */ /* 0x00006400000c000b */
[----:B01----:R-:W-:Y:S01]  /*252f0*/  ENDCOLLECTIVE ;  /* 0x000000000000791b */ /* 0x003fe20003800000 */
.L_x_14825:
        /* <DEDUP_REMOVED lines=15> */
.L_x_14826:
[----:B------:R-:W-:Y:S02]  /*253f0*/  IMAD.MOV.U32 R13, RZ, RZ, R4 ;  /* 0x000000ffff0d7224 */ /* 0x000fe400078e0004 */
[----:B------:R-:W-:Y:S02]  /*25400*/  IMAD.MOV.U32 R12, RZ, RZ, 0x2 ;  /* 0x00000002ff0c7424 */ /* 0x000fe400078e00ff */
[----:B------:R-:W-:-:S07]  /*25410*/  IMAD.MOV.U32 R7, RZ, RZ, R14 ;  /* 0x000000ffff077224 */ /* 0x000fce00078e000e */
[----:B------:R-:W-:Y:S05]  /*25420*/  WARPSYNC.COLLECTIVE R15, `(.L_x_14827) ;  /* 0x000000000f087348 */ /* 0x000fea0003c00000 */
[----:B------:R0:W1:Y:S02]  /*25430*/  SHFL.IDX P6, R14, R13, R12, R11 ;  /* 0x0000000c0d0e7389 */ /* 0x00006400000c000b */
[----:B01----:R-:W-:Y:S01]  /*25440*/  ENDCOLLECTIVE ;  /* 0x000000000000791b */ /* 0x003fe20003800000 */
.L_x_14827:
        /* <DEDUP_REMOVED lines=16> */
.L_x_14828:
[----:B------:R-:W-:Y:S02]  /*25550*/  IMAD.MOV.U32 R13, RZ, RZ, R4 ;  /* 0x000000ffff0d7224 */ /* 0x000fe400078e0004 */
[----:B------:R-:W-:Y:S02]  /*25560*/  IMAD.MOV.U32 R12, RZ, RZ, 0x3 ;  /* 0x00000003ff0c7424 */ /* 0x000fe400078e00ff */
[----:B------:R-:W-:-:S07]  /*25570*/  IMAD.MOV.U32 R7, RZ, RZ, R14 ;  /* 0x000000ffff077224 */ /* 0x000fce00078e000e */
[----:B------:R-:W-:Y:S05]  /*25580*/  WARPSYNC.COLLECTIVE R15, `(.L_x_14829) ;  /* 0x000000000f087348 */ /* 0x000fea0003c00000 */
[----:B------:R0:W1:Y:S02]  /*25590*/  SHFL.IDX P6, R14, R13, R12, R11 ;  /* 0x0000000c0d0e7389 */ /* 0x00006400000c000b */
[----:B01----:R-:W-:Y:S01]  /*255a0*/  ENDCOLLECTIVE ;  /* 0x000000000000791b */ /* 0x003fe20003800000 */
.L_x_14829:
        /* <DEDUP_REMOVED lines=16> */
.L_x_14830:
[----:B------:R-:W-:Y:S02]  /*256b0*/  IMAD.MOV.U32 R13, RZ, RZ, R4 ;  /* 0x000000ffff0d7224 */ /* 0x000fe400078e0004 */
[----:B------:R-:W-:Y:S02]  /*256c0*/  IMAD.MOV.U32 R12, RZ, RZ, 0x4 ;  /* 0x00000004ff0c7424 */ /* 0x000fe400078e00ff */
[----:B------:R-:W-:-:S07]  /*256d0*/  IMAD.MOV.U32 R7, RZ, RZ, R14 ;  /* 0x000000ffff077224 */ /* 0x000fce00078e000e */
[----:B------:R-:W-:Y:S05]  /*256e0*/  WARPSYNC.COLLECTIVE R15, `(.L_x_14831) ;  /* 0x000000000f087348 */ /* 0x000fea0003c00000 */
[----:B------:R0:W1:Y:S02]  /*256f0*/  SHFL.IDX P6, R14, R13, R12, R11 ;  /* 0x0000000c0d0e7389 */ /* 0x00006400000c000b */
[----:B01----:R-:W-:Y:S01]  /*25700*/  ENDCOLLECTIVE ;  /* 0x000000000000791b */ /* 0x003fe20003800000 */
.L_x_14831:
        /* <DEDUP_REMOVED lines=16> */
.L_x_14832:
[----:B------:R-:W-:Y:S02]  /*25810*/  IMAD.MOV.U32 R13, RZ, RZ, R4 ;  /* 0x000000ffff0d7224 */ /* 0x000fe400078e0004 */
[----:B------:R-:W-:Y:S02]  /*25820*/  IMAD.MOV.U32 R12, RZ, RZ, 0x5 ;  /* 0x00000005ff0c7424 */ /* 0x000fe400078e00ff */
[----:B------:R-:W-:-:S07]  /*25830*/  IMAD.MOV.U32 R7, RZ, RZ, R14 ;  /* 0x000000ffff077224 */ /* 0x000fce00078e000e */
[----:B------:R-:W-:Y:S05]  /*25840*/  WARPSYNC.COLLECTIVE R15, `(.L_x_14833) ;  /* 0x000000000f087348 */ /* 0x000fea0003c00000 */
[----:B------:R0:W1:Y:S02]  /*25850*/  SHFL.IDX P6, R14, R13, R12, R11 ;  /* 0x0000000c0d0e7389 */ /* 0x00006400000c000b */
[----:B01----:R-:W-:Y:S01]  /*25860*/  ENDCOLLECTIVE ;  /* 0x000000000000791b */ /* 0x003fe20003800000 */
.L_x_14833:
        /* <DEDUP_REMOVED lines=16> */
.L_x_14834:
[----:B------:R-:W-:Y:S02]  /*25970*/  IMAD.MOV.U32 R13, RZ, RZ, R4 ;  /* 0x000000ffff0d7224 */ /* 0x000fe400078e0004 */
[----:B------:R-:W-:Y:S02]  /*25980*/  IMAD.MOV.U32 R12, RZ, RZ, 0x6 ;  /* 0x00000006ff0c7424 */ /* 0x000fe400078e00ff */
[----:B------:R-:W-:-:S07]  /*25990*/  IMAD.MOV.U32 R7, RZ, RZ, R14 ;  /* 0x000000ffff077224 */ /* 0x000fce00078e000e */
[----:B------:R-:W-:Y:S05]  /*259a0*/  WARPSYNC.COLLECTIVE R15, `(.L_x_14835) ;  /* 0x000000000f087348 */ /* 0x000fea0003c00000 */
[----:B------:R0:W1:Y:S02]  /*259b0*/  SHFL.IDX P6, R14, R13, R12, R11 ;  /* 0x0000000c0d0e7389 */ /* 0x00006400000c000b */
[----:B01----:R-:W-:Y:S01]  /*259c0*/  ENDCOLLECTIVE ;  /* 0x000000000000791b */ /* 0x003fe20003800000 */
.L_x_14835:
        /* <DEDUP_REMOVED lines=16> */
.L_x_14836:
[----:B------:R-:W-:Y:S02]  /*25ad0*/  IMAD.MOV.U32 R13, RZ, RZ, R4 ;  /* 0x000000ffff0d7224 */ /* 0x000fe400078e0004 */
[----:B------:R-:W-:Y:S02]  /*25ae0*/  IMAD.MOV.U32 R12, RZ, RZ, 0x7 ;  /* 0x00000007ff0c7424 */ /* 0x000fe400078e00ff */
[----:B------:R-:W-:-:S07]  /*25af0*/  IMAD.MOV.U32 R7, RZ, RZ, R14 ;  /* 0x000000ffff077224 */ /* 0x000fce00078e000e */
[----:B------:R-:W-:Y:S05]  /*25b00*/  WARPSYNC.COLLECTIVE R15, `(.L_x_14837) ;  /* 0x000000000f087348 */ /* 0x000fea0003c00000 */
[----:B------:R0:W1:Y:S02]  /*25b10*/  SHFL.IDX P6, R14, R13, R12, R11 ;  /* 0x0000000c0d0e7389 */ /* 0x00006400000c000b */
[----:B01----:R-:W-:Y:S01]  /*25b20*/  ENDCOLLECTIVE ;  /* 0x000000000000791b */ /* 0x003fe20003800000 */
.L_x_14837:
        /* <DEDUP_REMOVED lines=11> */
.L_x_14838:
        /* <DEDUP_REMOVED lines=12> */
.L_x_14839:
        /* <DEDUP_REMOVED lines=14> */
.L_x_14840:
[----:B------:R-:W-:Y:S02]  /*25d80*/  IMAD.MOV.U32 R13, RZ, RZ, R3 ;  /* 0x000000ffff0d7224 */ /* 0x000fe400078e0003 */
[----:B------:R-:W-:Y:S02]  /*25d90*/  IMAD.MOV.U32 R12, RZ, RZ, 0x1 ;  /* 0x00000001ff0c7424 */ /* 0x000fe400078e00ff */
[----:B------:R-:W-:-:S07]  /*25da0*/  IMAD.MOV.U32 R8, RZ, RZ, R14 ;  /* 0x000000ffff087224 */ /* 0x000fce00078e000e */
[----:B------:R-:W-:Y:S05]  /*25db0*/  WARPSYNC.COLLECTIVE R15, `(.L_x_14841) ;  /* 0x000000000f087348 */ /* 0x000fea0003c00000 */
[----:B------:R0:W1:Y:S02]  /*25dc0*/  SHFL.IDX P6, R14, R13, R12, R11 ;  /* 0x0000000c0d0e7389 */ /* 0x00006400000c000b */
[----:B01----:R-:W-:Y:S01]  /*25dd0*/  ENDCOLLECTIVE ;  /* 0x000000000000791b */ /* 0x003fe20003800000 */
.L_x_14841:
        /* <DEDUP_REMOVED lines=8> */
[----:B------:R0:W-:Y:S02]  /*25e60*/  @!P1 LDGSTS.E.BYPASS.LTC128B.128 [R10+0xc400], desc[UR42][R6.64], !P0 ;  /* 0x0c400000060a9fae */ /* 0x0001e4000c101d6a */
[----:B------:R-:W-:Y:S01]  /*25e70*/  ISETP.GE.AND P1, PT, R0, R2, PT ;  /* 0x000000020000720c */ /* 0x000fe20003f26270 */
[----:B------:R-:W-:-:S12]  /*25e80*/  IMAD.MOV.U32 R0, RZ, RZ, R14 ;  /* 0x000000ffff007224 */ /* 0x000fd800078e000e */
[----:B0-----:R-:W-:Y:S05]  /*25e90*/  WARPSYNC.COLLECTIVE R15, `(.L_x_14842) ;  /* 0x000000000f087348 */ /* 0x001fea0003c00000 */
[----:B------:R1:W2:Y:S02]  /*25ea0*/  SHFL.IDX P6, R14, R13, R12, R11 ;  /* 0x0000000c0d0e7389 */ /* 0x0002a400000c000b */
[----:B012---:R-:W-:Y:S01]  /*25eb0*/  ENDCOLLECTIVE ;  /* 0x000000000000791b */ /* 0x007fe20003800000 */
.L_x_14842:
[----:B------:R-:W-:Y:S02]  /*25ec0*/  IMAD.MOV.U32 R13, RZ, RZ, R3 ;  /* 0x000000ffff0d7224 */ /* 0x000fe400078e0003 */
[----:B------:R-:W-:Y:S02]  /*25ed0*/  IMAD.MOV.U32 R12, RZ, RZ, 0x2 ;  /* 0x00000002ff0c7424 */ /* 0x000fe400078e00ff */
[----:B------:R-:W-:-:S07]  /*25ee0*/  IMAD.MOV.U32 R6, RZ, RZ, R14 ;  /* 0x000000ffff067224 */ /* 0x000fce00078e000e */
[----:B------:R-:W-:Y:S05]  /*25ef0*/  WARPSYNC.COLLECTIVE R15, `(.L_x_14843) ;  /* 0x000000000f087348 */ /* 0x000fea0003c00000 */
[----:B------:R0:W1:Y:S02]  /*25f00*/  SHFL.IDX P6, R14, R13, R12, R11 ;  /* 0x0000000c0d0e7389 */ /* 0x00006400000c000b */
[----:B01----:R-:W-:Y:S01]  /*25f10*/  ENDCOLLECTIVE ;  /* 0x000000000000791b */ /* 0x003fe20003800000 */
.L_x_14843:
        /* <DEDUP_REMOVED lines=13> */
.L_x_14844:
[----:B------:R-:W-:Y:S02]  /*25ff0*/  IMAD.MOV.U32 R13, RZ, RZ, R3 ;  /* 0x000000ffff0d7224 */ /* 0x000fe400078e0003 */
[----:B------:R-:W-:Y:S02]  /*26000*/  IMAD.MOV.U32 R12, RZ, RZ, 0x3 ;  /* 0x00000003ff0c7424 */ /* 0x000fe400078e00ff */
[----:B------:R-:W-:-:S07]  /*26010*/  IMAD.MOV.U32 R6, RZ, RZ, R14 ;  /* 0x000000ffff067224 */ /* 0x000fce00078e000e */
[----:B------:R-:W-:Y:S05]  /*26020*/  WARPSYNC.COLLECTIVE R15, `(.L_x_14845) ;  /* 0x000000000f087348 */ /* 0x000fea0003c00000 */
[----:B------:R0:W1:Y:S02]  /*26030*/  SHFL.IDX P6, R14, R13, R12, R11 ;  /* 0x0000000c0d0e7389 */ /* 0x00006400000c000b */
[----:B01----:R-:W-:Y:S01]  /*26040*/  ENDCOLLECTIVE ;  /* 0x000000000000791b */ /* 0x003fe20003800000 */
.L_x_14845:
        /* <DEDUP_REMOVED lines=12> */
.L_x_14846:
[----:B------:R-:W-:Y:S01]  /*26110*/  IMAD.MOV.U32 R5, RZ, RZ, R14 ;  /* 0x000000ffff057224 */ /* 0x000fe200078e000e */
[----:B------:R-:W-:Y:S06]  /*26120*/  BRA `(.L_x_14847) ;  /* 0xffffff9000ec7947 */ /* 0x000fec000383ffff */
.L_x_14662:
[----:B-1----:R1:W2:Y:S02]  /*26130*/  SYNCS.PHASECHK.TRANS64.TRYWAIT P0, [R16+URZ+0x16820], R0 ;  /* 0x01682000100075a7 */ /* 0x0022a4000800017f */
[----:B--2---:R-:W-:Y:S05]  /*26140*/  @!P0 NANOSLEEP.SYNCS 0x989680 ;  /* 0x009896800000895d */ /* 0x004fea0003900000 */
[----:B------:R-:W2:Y:S02]  /*26150*/  @!P0 SYNCS.PHASECHK.TRANS64 P0, [R16+URZ+0x16820], R0 ;  /* 0x01682000100085a7 */ /* 0x000ea4000800007f */
[----:B--2---:R-:W-:Y:S05]  /*26160*/  @!P0 BRA `(.L_x_14662) ;  /* 0xfffffffc00f08947 */ /* 0x004fea000383ffff */
[----:B------:R-:W-:Y:S05]  /*26170*/  BRA `(.L_x_14848) ;  /* 0xffffff9400487947 */ /* 0x000fea000383ffff */
.L_x_14667:
[----:B0-----:R0:W1:Y:S02]  /*26180*/  SYNCS.PHASECHK.TRANS64.TRYWAIT P0, [R5+URZ+0x16840], R2 ;  /* 0x01684002050075a7 */ /* 0x001064000800017f */
[----:B-1----:R-:W-:Y:S05]  /*26190*/  @!P0 NANOSLEEP.SYNCS 0x989680 ;  /* 0x009896800000895d */ /* 0x002fea0003900000 */
[----:B------:R-:W1:Y:S02]  /*261a0*/  @!P0 SYNCS.PHASECHK.TRANS64 P0, [R5+URZ+0x16840], R2 ;  /* 0x01684002050085a7 */ /* 0x000e64000800007f */
[----:B-1----:R-:W-:Y:S05]  /*261b0*/  @!P0 BRA `(.L_x_14667) ;  /* 0xfffffffc00f08947 */ /* 0x002fea000383ffff */
[----:B------:R-:W-:Y:S05]  /*261c0*/  BRA `(.L_x_14849) ;  /* 0xffffff98002c7947 */ /* 0x000fea000383ffff */
.L_x_14668:
        /* <DEDUP_REMOVED lines=8> */
.L_x_14851:
[----:B------:R-:W-:Y:S05]  /*26250*/  BSYNC B1 ;  /* 0x0000000000017941 */ /* 0x000fea0003800000 */
.L_x_14850:
        /* <DEDUP_REMOVED lines=10> */
.L_x_14852:
        /* <DEDUP_REMOVED lines=8> */
.L_x_14853:
[----:B------:R-:W-:-:S05]  /*26380*/  IMAD.SHL.U32 R7, R7, 0x2, RZ ;  /* 0x0000000207077824 */ /* 0x000fca00078e00ff */
[----:B------:R-:W-:-:S05]  /*26390*/  IADD3 R2, P0, R2, R7, RZ ;  /* 0x0000000702027210 */ /* 0x000fca0007f1e0ff */
[----:B------:R-:W-:Y:S02]  /*263a0*/  IMAD.X R3, RZ, RZ, R3, P0 ;  /* 0x000000ffff037224 */ /* 0x000fe400000e0603 */
[----:B------:R-:W-:-:S03]  /*263b0*/  IMAD.MOV.U32 R13, RZ, RZ, R8 ;  /* 0x000000ffff0d7224 */ /* 0x000fc600078e0008 */
        /* <DEDUP_REMOVED lines=8> */
.L_x_14854:
[----:B------:R-:W-:Y:S02]  /*26440*/  IMAD.MOV.U32 R13, RZ, RZ, R10 ;  /* 0x000000ffff0d7224 */ /* 0x000fe400078e000a */
[----:B------:R-:W-:Y:S02]  /*26450*/  IMAD.MOV.U32 R12, RZ, RZ, 0x2 ;  /* 0x00000002ff0c7424 */ /* 0x000fe400078e00ff */
[----:B------:R-:W-:-:S07]  /*26460*/  IMAD.MOV.U32 R2, RZ, RZ, R14 ;  /* 0x000000ffff027224 */ /* 0x000fce00078e000e */
[----:B------:R-:W-:Y:S05]  /*26470*/  WARPSYNC.COLLECTIVE R15, `(.L_x_14855) ;  /* 0x000000000f087348 */ /* 0x000fea0003c00000 */
[----:B------:R0:W1:Y:S02]  /*26480*/  SHFL.IDX P6, R14, R13, R12, R11 ;  /* 0x0000000c0d0e7389 */ /* 0x00006400000c000b */
[----:B01----:R-:W-:Y:S01]  /*26490*/  ENDCOLLECTIVE ;  /* 0x000000000000791b */ /* 0x003fe20003800000 */
.L_x_14855:
        /* <DEDUP_REMOVED lines=11> */
.L_x_14856:
[----:B------:R-:W-:Y:S01]  /*26550*/  MOV R13, R10 ;  /* 0x0000000a000d7202 */ /* 0x000fe20000000f00 */
[----:B------:R-:W-:Y:S02]  /*26560*/  IMAD.MOV.U32 R12, RZ, RZ, 0x3 ;  /* 0x00000003ff0c7424 */ /* 0x000fe400078e00ff */
[----:B------:R-:W-:-:S07]  /*26570*/  IMAD.MOV.U32 R2, RZ, RZ, R14 ;  /* 0x000000ffff027224 */ /* 0x000fce00078e000e */
[----:B------:R-:W-:Y:S05]  /*26580*/  WARPSYNC.COLLECTIVE R15, `(.L_x_14857) ;  /* 0x000000000f087348 */ /* 0x000fea0003c00000 */
[----:B------:R0:W1:Y:S02]  /*26590*/  SHFL.IDX P6, R14, R13, R12, R11 ;  /* 0x0000000c0d0e7389 */ /* 0x00006400000c000b */
[----:B01----:R-:W-:Y:S01]  /*265a0*/  ENDCOLLECTIVE ;  /* 0x000000000000791b */ /* 0x003fe20003800000 */
.L_x_14857:
        /* <DEDUP_REMOVED lines=11> */
.L_x_14858:
[----:B------:R-:W-:Y:S02]  /*26660*/  IMAD.MOV.U32 R13, RZ, RZ, R10 ;  /* 0x000000ffff0d7224 */ /* 0x000fe400078e000a */
[----:B------:R-:W-:Y:S02]  /*26670*/  IMAD.MOV.U32 R12, RZ, RZ, 0x4 ;  /* 0x00000004ff0c7424 */ /* 0x000fe400078e00ff */
[----:B------:R-:W-:-:S07]  /*26680*/  IMAD.MOV.U32 R2, RZ, RZ, R14 ;  /* 0x000000ffff027224 */ /* 0x000fce00078e000e */
[----:B------:R-:W-:Y:S05]  /*26690*/  WARPSYNC.COLLECTIVE R15, `(.L_x_14859) ;  /* 0x000000000f087348 */ /* 0x000fea0003c00000 */
[----:B------:R0:W1:Y:S02]  /*266a0*/  SHFL.IDX P6, R14, R13, R12, R11 ;  /* 0x0000000c0d0e7389 */ /* 0x00006400000c000b */
[----:B01----:R-:W-:Y:S01]  /*266b0*/  ENDCOLLECTIVE ;  /* 0x000000000000791b */ /* 0x003fe20003800000 */
.L_x_14859:
        /* <DEDUP_REMOVED lines=11> */
.L_x_14860:
[----:B------:R-:W-:Y:S02]  /*26770*/  IMAD.MOV.U32 R13, RZ, RZ, R10 ;  /* 0x000000ffff0d7224 */ /* 0x000fe400078e000a */
[----:B------:R-:W-:Y:S02]  /*26780*/  IMAD.MOV.U32 R12, RZ, RZ, 0x5 ;  /* 0x00000005ff0c7424 */ /* 0x000fe400078e00ff */
[----:B------:R-:W-:-:S07]  /*26790*/  IMAD.MOV.U32 R2, RZ, RZ, R14 ;  /* 0x000000ffff027224 */ /* 0x000fce00078e000e */
[----:B------:R-:W-:Y:S05]  /*267a0*/  WARPSYNC.COLLECTIVE R15, `(.L_x_14861) ;  /* 0x000000000f087348 */ /* 0x000fea0003c00000 */
[----:B------:R0:W1:Y:S02]  /*267b0*/  SHFL.IDX P6, R14, R13, R12, R11 ;  /* 0x0000000c0d0e7389 */ /* 0x00006400000c000b */
[----:B01----:R-:W-:Y:S01]  /*267c0*/  ENDCOLLECTIVE ;  /* 0x000000000000791b */ /* 0x003fe20003800000 */
.L_x_14861:
        /* <DEDUP_REMOVED lines=11> */
.L_x_14862:
[----:B------:R-:W-:Y:S02]  /*26880*/  IMAD.MOV.U32 R13, RZ, RZ, R10 ;  /* 0x000000ffff0d7224 */ /* 0x000fe400078e000a */
[----:B------:R-:W-:Y:S02]  /*26890*/  IMAD.MOV.U32 R12, RZ, RZ, 0x6 ;  /* 0x00000006ff0c7424 */ /* 0x000fe400078e00ff */
[----:B------:R-:W-:-:S07]  /*268a0*/  IMAD.MOV.U32 R2, RZ, RZ, R14 ;  /* 0x000000ffff027224 */ /* 0x000fce00078e000e */
[----:B------:R-:W-:Y:S05]  /*268b0*/  WARPSYNC.COLLECTIVE R15, `(.L_x_14863) ;  /* 0x000000000f087348 */ /* 0x000fea0003c00000 */
[----:B------:R0:W1:Y:S02]  /*268c0*/  SHFL.IDX P6, R14, R13, R12, R11 ;  /* 0x0000000c0d0e7389 */ /* 0x00006400000c000b */
[----:B01----:R-:W-:Y:S01]  /*268d0*/  ENDCOLLECTIVE ;  /* 0x000000000000791b */ /* 0x003fe20003800000 */
.L_x_14863:
        /* <DEDUP_REMOVED lines=11> */
.L_x_14864:
[----:B------:R-:W-:Y:S02]  /*26990*/  IMAD.MOV.U32 R13, RZ, RZ, R10 ;  /* 0x000000ffff0d7224 */ /* 0x000fe400078e000a */
[----:B------:R-:W-:Y:S02]  /*269a0*/  IMAD.MOV.U32 R12, RZ, RZ, 0x7 ;  /* 0x00000007ff0c7424 */ /* 0x000fe400078e00ff */
[----:B------:R-:W-:-:S07]  /*269b0*/  IMAD.MOV.U32 R2, RZ, RZ, R14 ;  /* 0x000000ffff027224 */ /* 0x000fce00078e000e */
[----:B------:R-:W-:Y:S05]  /*269c0*/  WARPSYNC.COLLECTIVE R15, `(.L_x_14865) ;  /* 0x000000000f087348 */ /* 0x000fea0003c00000 */
[----:B------:R0:W1:Y:S02]  /*269d0*/  SHFL.IDX P6, R14, R13, R12, R11 ;  /* 0x0000000c0d0e7389 */ /* 0x00006400000c000b */
[----:B01----:R-:W-:Y:S01]  /*269e0*/  ENDCOLLECTIVE ;  /* 0x000000000000791b */ /* 0x003fe20003800000 */
.L_x_14865:
        /* <DEDUP_REMOVED lines=11> */
.L_x_14866:
[----:B------:R-:W-:Y:S01]  /*26aa0*/  IMAD.MOV.U32 R2, RZ, RZ, R14 ;  /* 0x000000ffff027224 */ /* 0x000fe200078e000e */
[----:B------:R-:W-:Y:S06]  /*26ab0*/  BRA `(.L_x_14867) ;  /* 0xffffff9400107947 */ /* 0x000fec000383ffff */
.L_x_14673:
[----:B-1----:R1:W2:Y:S02]  /*26ac0*/  SYNCS.PHASECHK.TRANS64.TRYWAIT P0, [R5+URZ+0x16860], R2 ;  /* 0x01686002050075a7 */ /* 0x0022a4000800017f */
[----:B--2---:R-:W-:Y:S05]  /*26ad0*/  @!P0 NANOSLEEP.SYNCS 0x989680 ;  /* 0x009896800000895d */ /* 0x004fea0003900000 */
[----:B------:R-:W2:Y:S02]  /*26ae0*/  @!P0 SYNCS.PHASECHK.TRANS64 P0, [R5+URZ+0x16860], R2 ;  /* 0x01686002050085a7 */ /* 0x000ea4000800007f */
[----:B--2---:R-:W-:Y:S05]  /*26af0*/  @!P0 BRA `(.L_x_14673) ;  /* 0xfffffffc00f08947 */ /* 0x004fea000383ffff */
[----:B------:R-:W-:Y:S05]  /*26b00*/  BRA `(.L_x_14868) ;  /* 0xffffff9400687947 */ /* 0x000fea000383ffff */
.L_x_14674:
        /* <DEDUP_REMOVED lines=8> */
.L_x_14870:
[----:B------:R-:W-:Y:S05]  /*26b90*/  BSYNC B1 ;  /* 0x0000000000017941 */ /* 0x000fea0003800000 */
.L_x_14869:
        /* <DEDUP_REMOVED lines=10> */
.L_x_14871:
[----:B------:R-:W-:Y:S02]  /*26c40*/  IMAD.MOV.U32 R13, RZ, RZ, R19 ;  /* 0x000000ffff0d7224 */ /* 0x000fe400078e0013 */
[----:B------:R-:W-:Y:S02]  /*26c50*/  IMAD.MOV.U32 R12, RZ, RZ, 0x1 ;  /* 0x00000001ff0c7424 */ /* 0x000fe400078e00ff */
[----:B------:R-:W-:-:S07]  /*26c60*/  IMAD.MOV.U32 R2, RZ, RZ, R14 ;  /* 0x000000ffff027224 */ /* 0x000fce00078e000e */
[----:B------:R-:W-:Y:S05]  /*26c70*/  WARPSYNC.COLLECTIVE R15, `(.L_x_14872) ;  /* 0x000000000f087348 */ /* 0x000fea0003c00000 */
[----:B------:R0:W1:Y:S02]  /*26c80*/  SHFL.IDX P6, R14, R13, R12, R11 ;  /* 0x0000000c0d0e7389 */ /* 0x00006400000c000b */
[----:B01----:R-:W-:Y:S01]  /*26c90*/  ENDCOLLECTIVE ;  /* 0x000000000000791b */ /* 0x003fe20003800000 */
.L_x_14872:
        /* <DEDUP_REMOVED lines=12> */
.L_x_14873:
[----:B------:R-:W-:Y:S02]  /*26d60*/  IMAD.MOV.U32 R13, RZ, RZ, R19 ;  /* 0x000000ffff0d7224 */ /* 0x000fe400078e0013 */
[----:B------:R-:W-:Y:S02]  /*26d70*/  IMAD.MOV.U32 R12, RZ, RZ, 0x2 ;  /* 0x00000002ff0c7424 */ /* 0x000fe400078e00ff */
[----:B------:R-:W-:-:S07]  /*26d80*/  IMAD.MOV.U32 R2, RZ, RZ, R14 ;  /* 0x000000ffff027224 */ /* 0x000fce00078e000e */
[----:B------:R-:W-:Y:S05]  /*26d90*/  WARPSYNC.COLLECTIVE R15, `(.L_x_14874) ;  /* 0x000000000f087348 */ /* 0x000fea0003c00000 */
[----:B------:R0:W1:Y:S02]  /*26da0*/  SHFL.IDX P6, R14, R13, R12, R11 ;  /* 0x0000000c0d0e7389 */ /* 0x00006400000c000b */
[----:B01----:R-:W-:Y:S01]  /*26db0*/  ENDCOLLECTIVE ;  /* 0x000000000000791b */ /* 0x003fe20003800000 */
.L_x_14874:
        /* <DEDUP_REMOVED lines=12> */
.L_x_14875:
[----:B------:R-:W-:Y:S02]  /*26e80*/  IMAD.MOV.U32 R13, RZ, RZ, R19 ;  /* 0x000000ffff0d7224 */ /* 0x000fe400078e0013 */
[----:B------:R-:W-:Y:S02]  /*26e90*/  IMAD.MOV.U32 R12, RZ, RZ, 0x3 ;  /* 0x00000003ff0c7424 */ /* 0x000fe400078e00ff */
[----:B------:R-:W-:-:S07]  /*26ea0*/  IMAD.MOV.U32 R2, RZ, RZ, R14 ;  /* 0x000000ffff027224 */ /* 0x000fce00078e000e */
[----:B------:R-:W-:Y:S05]  /*26eb0*/  WARPSYNC.COLLECTIVE R15, `(.L_x_14876) ;  /* 0x000000000f087348 */ /* 0x000fea0003c00000 */
[----:B------:R0:W1:Y:S02]  /*26ec0*/  SHFL.IDX P6, R14, R13, R12, R11 ;  /* 0x0000000c0d0e7389 */ /* 0x00006400000c000b */
[----:B01----:R-:W-:Y:S01]  /*26ed0*/  ENDCOLLECTIVE ;  /* 0x000000000000791b */ /* 0x003fe20003800000 */
.L_x_14876:
        /* <DEDUP_REMOVED lines=12> */
.L_x_14877:
[----:B------:R-:W-:Y:S02]  /*26fa0*/  IMAD.MOV.U32 R13, RZ, RZ, R19 ;  /* 0x000000ffff0d7224 */ /* 0x000fe400078e0013 */
[----:B------:R-:W-:Y:S02]  /*26fb0*/  IMAD.MOV.U32 R12, RZ, RZ, 0x4 ;  /* 0x00000004ff0c7424 */ /* 0x000fe400078e00ff */
[----:B------:R-:W-:-:S07]  /*26fc0*/  IMAD.MOV.U32 R2, RZ, RZ, R14 ;  /* 0x000000ffff027224 */ /* 0x000fce00078e000e */
[----:B------:R-:W-:Y:S05]  /*26fd0*/  WARPSYNC.COLLECTIVE R15, `(.L_x_14878) ;  /* 0x000000000f087348 */ /* 0x000fea0003c00000 */
[----:B------:R0:W1:Y:S02]  /*26fe0*/  SHFL.IDX P6, R14, R13, R12, R11 ;  /* 0x0000000c0d0e7389 */ /* 0x00006400000c000b */
[----:B01----:R-:W-:Y:S01]  /*26ff0*/  ENDCOLLECTIVE ;  /* 0x000000000000791b */ /* 0x003fe20003800000 */
.L_x_14878:
        /* <DEDUP_REMOVED lines=12> */
.L_x_14879:
[----:B------:R-:W-:Y:S02]  /*270c0*/  IMAD.MOV.U32 R13, RZ, RZ, R19 ;  /* 0x000000ffff0d7224 */ /* 0x000fe400078e0013 */
[----:B------:R-:W-:Y:S02]  /*270d0*/  IMAD.MOV.U32 R12, RZ, RZ, 0x5 ;  /* 0x00000005ff0c7424 */ /* 0x000fe400078e00ff */
[----:B------:R-:W-:-:S07]  /*270e0*/  IMAD.MOV.U32 R2, RZ, RZ, R14 ;  /* 0x000000ffff027224 */ /* 0x000fce00078e000e */
[----:B------:R-:W-:Y:S05]  /*270f0*/  WARPSYNC.COLLECTIVE R15, `(.L_x_14880) ;  /* 0x000000000f087348 */ /* 0x000fea0003c00000 */
[----:B------:R0:W1:Y:S02]  /*27100*/  SHFL.IDX P6, R14, R13, R12, R11 ;  /* 0x0000000c0d0e7389 */ /* 0x00006400000c000b */
[----:B01----:R-:W-:Y:S01]  /*27110*/  ENDCOLLECTIVE ;  /* 0x000000000000791b */ /* 0x003fe20003800000 */
.L_x_14880:
        /* <DEDUP_REMOVED lines=12> */
.L_x_14881:
[----:B------:R-:W-:Y:S02]  /*271e0*/  IMAD.MOV.U32 R13, RZ, RZ, R19 ;  /* 0x000000ffff0d7224 */ /* 0x000fe400078e0013 */
[----:B------:R-:W-:Y:S02]  /*271f0*/  IMAD.MOV.U32 R12, RZ, RZ, 0x6 ;  /* 0x00000006ff0c7424 */ /* 0x000fe400078e00ff */
[----:B------:R-:W-:-:S07]  /*27200*/  IMAD.MOV.U32 R2, RZ, RZ, R14 ;  /* 0x000000ffff027224 */ /* 0x000fce00078e000e */
[----:B------:R-:W-:Y:S05]  /*27210*/  WARPSYNC.COLLECTIVE R15, `(.L_x_14882) ;  /* 0x000000000f087348 */ /* 0x000fea0003c00000 */
[----:B------:R0:W1:Y:S02]  /*27220*/  SHFL.IDX P6, R14, R13, R12, R11 ;  /* 0x0000000c0d0e7389 */ /* 0x00006400000c000b */
[----:B01----:R-:W-:Y:S01]  /*27230*/  ENDCOLLECTIVE ;  /* 0x000000000000791b */ /* 0x003fe20003800000 */
.L_x_14882:
        /* <DEDUP_REMOVED lines=12> */
.L_x_14883:
[----:B------:R-:W-:Y:S02]  /*27300*/  IMAD.MOV.U32 R13, RZ, RZ, R19 ;  /* 0x000000ffff0d7224 */ /* 0x000fe400078e0013 */
[----:B------:R-:W-:Y:S02]  /*27310*/  IMAD.MOV.U32 R12, RZ, RZ, 0x7 ;  /* 0x00000007ff0c7424 */ /* 0x000fe400078e00ff */
[----:B------:R-:W-:-:S07]  /*27320*/  IMAD.MOV.U32 R2, RZ, RZ, R14 ;  /* 0x000000ffff027224 */ /* 0x000fce00078e000e */
[----:B------:R-:W-:Y:S05]  /*27330*/  WARPSYNC.COLLECTIVE R15, `(.L_x_14884) ;  /* 0x000000000f087348 */ /* 0x000fea0003c00000 */
[----:B------:R0:W1:Y:S02]  /*27340*/  SHFL.IDX P6, R14, R13, R12, R11 ;  /* 0x0000000c0d0e7389 */ /* 0x00006400000c000b */
[----:B01----:R-:W-:Y:S01]  /*27350*/  ENDCOLLECTIVE ;  /* 0x000000000000791b */ /* 0x003fe20003800000 */
.L_x_14884:
        /* <DEDUP_REMOVED lines=11> */
.L_x_14885:
[----:B------:R-:W-:Y:S01]  /*27410*/  IMAD.MOV.U32 R2, RZ, RZ, R14 ;  /* 0x000000ffff027224 */ /* 0x000fe200078e000e */
[----:B------:R-:W-:Y:S06]  /*27420*/  BRA `(.L_x_14886) ;  /* 0xffffff9000147947 */ /* 0x000fec000383ffff */
.L_x_14682:
[----:B0-----:R0:W1:Y:S02]  /*27430*/  SYNCS.PHASECHK.TRANS64.TRYWAIT P0, [R0+URZ+0x16860], R3 ;  /* 0x01686003000075a7 */ /* 0x001064000800017f */
[----:B-1----:R-:W-:Y:S05]  /*27440*/  @!P0 NANOSLEEP.SYNCS 0x989680 ;  /* 0x009896800000895d */ /* 0x002fea0003900000 */
[----:B------:R-:W1:Y:S02]  /*27450*/  @!P0 SYNCS.PHASECHK.TRANS64 P0, [R0+URZ+0x16860], R3 ;  /* 0x01686003000085a7 */ /* 0x000e64000800007f */
[----:B-1----:R-:W-:Y:S05]  /*27460*/  @!P0 BRA `(.L_x_14682) ;  /* 0xfffffffc00f08947 */ /* 0x002fea000383ffff */
[----:B------:R-:W-:Y:S05]  /*27470*/  BRA `(.L_x_14887) ;  /* 0xffffff9400307947 */ /* 0x000fea000383ffff */
.L_x_14683:
[----:B------:R-:W-:Y:S01]  /*27480*/  BSSY B0, `(.L_x_14888) ;  /* 0x0000008000007945 */ /* 0x000fe20003800000 */
[----:B------:R-:W-:Y:S02]  /*27490*/  IMAD.MOV.U32 R13, RZ, RZ, R19 ;  /* 0x000000ffff0d7224 */ /* 0x000fe400078e0013 */
[----:B------:R-:W-:Y:S02]  /*274a0*/  IMAD.MOV.U32 R12, RZ, RZ, RZ ;  /* 0x000000ffff0c7224 */ /* 0x000fe400078e00ff */
[----:B------:R-:W-:Y:S02]  /*274b0*/  IMAD.MOV.U32 R11, RZ, RZ, 0x181f ;  /* 0x0000181fff0b7424 */ /* 0x000fe400078e00ff */
[----:B------:R-:W-:-:S07]  /*274c0*/  IMAD.MOV.U32 R15, RZ, RZ, -0x1 ;  /* 0xffffffffff0f7424 */ /* 0x000fce00078e00ff */
[----:B0----5:R-:W-:Y:S05]  /*274d0*/  WARPSYNC.COLLECTIVE R15, `(.L_x_14889) ;  /* 0x000000000f087348 */ /* 0x021fea0003c00000 */
[----:B------:R1:W2:Y:S02]  /*274e0*/  SHFL.IDX P6, R14, R13, R12, R11 ;  /* 0x0000000c0d0e7389 */ /* 0x0002a400000c000b */
[----:B012--5:R-:W-:Y:S01]  /*274f0*/  ENDCOLLECTIVE ;  /* 0x000000000000791b */ /* 0x027fe20003800000 */
.L_x_14889:
[----:B------:R-:W-:Y:S05]  /*27500*/  BSYNC B0 ;  /* 0x0000000000007941 */ /* 0x000fea0003800000 */
.L_x_14888:
        /* <DEDUP_REMOVED lines=10> */
.L_x_14890:
        /* <DEDUP_REMOVED lines=12> */
.L_x_14891:
        /* <DEDUP_REMOVED lines=11> */
.L_x_14892:
[----:B------:R-:W-:Y:S02]  /*27720*/  IMAD.MOV.U32 R13, RZ, RZ, R19 ;  /* 0x000000ffff0d7224 */ /* 0x000fe400078e0013 */
[----:B------:R-:W-:Y:S01]  /*27730*/  IMAD.MOV.U32 R12, RZ, RZ, 0x2 ;  /* 0x00000002ff0c7424 */ /* 0x000fe200078e00ff */
[----:B------:R-:W-:-:S13]  /*27740*/  IADD3 R2, P1, R14, R5, RZ ;  /* 0x000000050e027210 */ /* 0x000fda0007f3e0ff */
[----:B------:R-:W-:Y:S05]  /*27750*/  WARPSYNC.COLLECTIVE R15, `(.L_x_14893) ;  /* 0x000000000f087348 */ /* 0x000fea0003c00000 */
[----:B------:R0:W1:Y:S02]  /*27760*/  SHFL.IDX P6, R14, R13, R12, R11 ;  /* 0x0000000c0d0e7389 */ /* 0x00006400000c000b */
[----:B01----:R-:W-:Y:S01]  /*27770*/  ENDCOLLECTIVE ;  /* 0x000000000000791b */ /* 0x003fe20003800000 */
.L_x_14893:
        /* <DEDUP_REMOVED lines=11> */
.L_x_14894:
[----:B------:R-:W-:Y:S02]  /*27830*/  IMAD.MOV.U32 R13, RZ, RZ, R19 ;  /* 0x000000ffff0d7224 */ /* 0x000fe400078e0013 */
[----:B------:R-:W-:Y:S01]  /*27840*/  IMAD.MOV.U32 R12, RZ, RZ, 0x3 ;  /* 0x00000003ff0c7424 */ /* 0x000fe200078e00ff */
[----:B------:R-:W-:-:S13]  /*27850*/  IADD3 R2, P1, R14, R5, RZ ;  /* 0x000000050e027210 */ /* 0x000fda0007f3e0ff */
[----:B------:R-:W-:Y:S05]  /*27860*/  WARPSYNC.COLLECTIVE R15, `(.L_x_14895) ;  /* 0x000000000f087348 */ /* 0x000fea0003c00000 */
[----:B------:R0:W1:Y:S02]  /*27870*/  SHFL.IDX P6, R14, R13, R12, R11 ;  /* 0x0000000c0d0e7389 */ /* 0x00006400000c000b */
[----:B01----:R-:W-:Y:S01]  /*27880*/  ENDCOLLECTIVE ;  /* 0x000000000000791b */ /* 0x003fe20003800000 */
.L_x_14895:
        /* <DEDUP_REMOVED lines=11> */
.L_x_14896:
[----:B------:R-:W-:Y:S02]  /*27940*/  IMAD.MOV.U32 R13, RZ, RZ, R19 ;  /* 0x000000ffff0d7224 */ /* 0x000fe400078e0013 */
[----:B------:R-:W-:Y:S01]  /*27950*/  IMAD.MOV.U32 R12, RZ, RZ, 0x4 ;  /* 0x00000004ff0c7424 */ /* 0x000fe200078e00ff */
[----:B------:R-:W-:-:S13]  /*27960*/  IADD3 R2, P1, R14, R5, RZ ;  /* 0x000000050e027210 */ /* 0x000fda0007f3e0ff */
[----:B------:R-:W-:Y:S05]  /*27970*/  WARPSYNC.COLLECTIVE R15, `(.L_x_14897) ;  /* 0x000000000f087348 */ /* 0x000fea0003c00000 */
[----:B------:R0:W1:Y:S02]  /*27980*/  SHFL.IDX P6, R14, R13, R12, R11 ;  /* 0x0000000c0d0e7389 */ /* 0x00006400000c000b */
[----:B01----:R-:W-:Y:S01]  /*27990*/  ENDCOLLECTIVE ;  /* 0x000000000000791b */ /* 0x003fe20003800000 */
.L_x_14897:
        /* <DEDUP_REMOVED lines=11> */
.L_x_14898:
[----:B------:R-:W-:Y:S02]  /*27a50*/  IMAD.MOV.U32 R13, RZ, RZ, R19 ;  /* 0x000000ffff0d7224 */ /* 0x000fe400078e0013 */
[----:B------:R-:W-:Y:S01]  /*27a60*/  IMAD.MOV.U32 R12, RZ, RZ, 0x5 ;  /* 0x00000005ff0c7424 */ /* 0x000fe200078e00ff */
[----:B------:R-:W-:-:S13]  /*27a70*/  IADD3 R2, P1, R14, R5, RZ ;  /* 0x000000050e027210 */ /* 0x000fda0007f3e0ff */
[----:B------:R-:W-:Y:S05]  /*27a80*/  WARPSYNC.COLLECTIVE R15, `(.L_x_14899) ;  /* 0x000000000f087348 */ /* 0x000fea0003c00000 */
[----:B------:R0:W1:Y:S02]  /*27a90*/  SHFL.IDX P6, R14, R13, R12, R11 ;  /* 0x0000000c0d0e7389 */ /* 0x00006400000c000b */
[----:B01----:R-:W-:Y:S01]  /*27aa0*/  ENDCOLLECTIVE ;  /* 0x000000000000791b */ /* 0x003fe20003800000 */
.L_x_14899:
        /* <DEDUP_REMOVED lines=11> */
.L_x_14900:
[----:B------:R-:W-:Y:S02]  /*27b60*/  IMAD.MOV.U32 R13, RZ, RZ, R19 ;  /* 0x000000ffff0d7224 */ /* 0x000fe400078e0013 */
[----:B------:R-:W-:Y:S01]  /*27b70*/  IMAD.MOV.U32 R12, RZ, RZ, 0x6 ;  /* 0x00000006ff0c7424 */ /* 0x000fe200078e00ff */
[----:B------:R-:W-:-:S13]  /*27b80*/  IADD3 R2, P1, R14, R5, RZ ;  /* 0x000000050e027210 */ /* 0x000fda0007f3e0ff */
[----:B------:R-:W-:Y:S05]  /*27b90*/  WARPSYNC.COLLECTIVE R15, `(.L_x_14901) ;  /* 0x000000000f087348 */ /* 0x000fea0003c00000 */
[----:B------:R0:W1:Y:S02]  /*27ba0*/  SHFL.IDX P6, R14, R13, R12, R11 ;  /* 0x0000000c0d0e7389 */ /* 0x00006400000c000b */
[----:B01----:R-:W-:Y:S01]  /*27bb0*/  ENDCOLLECTIVE ;  /* 0x000000000000791b */ /* 0x003fe20003800000 */
.L_x_14901:
        /* <DEDUP_REMOVED lines=11> */
.L_x_14902:
[----:B------:R-:W-:Y:S02]  /*27c70*/  IMAD.MOV.U32 R13, RZ, RZ, R19 ;  /* 0x000000ffff0d7224 */ /* 0x000fe400078e0013 */
[----:B------:R-:W-:Y:S01]  /*27c80*/  IMAD.MOV.U32 R12, RZ, RZ, 0x7 ;  /* 0x00000007ff0c7424 */ /* 0x000fe200078e00ff */
[----:B------:R-:W-:-:S13]  /*27c90*/  IADD3 R2, P1, R14, R5, RZ ;  /* 0x000000050e027210 */ /* 0x000fda0007f3e0ff */
[----:B------:R-:W-:Y:S05]  /*27ca0*/  WARPSYNC.COLLECTIVE R15, `(.L_x_14903) ;  /* 0x000000000f087348 */ /* 0x000fea0003c00000 */
[----:B------:R0:W1:Y:S02]  /*27cb0*/  SHFL.IDX P6, R14, R13, R12, R11 ;  /* 0x0000000c0d0e7389 */ /* 0x00006400000c000b */
[----:B01----:R-:W-:Y:S01]  /*27cc0*/  ENDCOLLECTIVE ;  /* 0x000000000000791b */ /* 0x003fe20003800000 */
.L_x_14903:
        /* <DEDUP_REMOVED lines=10> */
.L_x_14904:
[----:B------:R-:W-:Y:S05]  /*27d70*/  BRA `(.L_x_14905) ;  /* 0xffffff8c00f47947 */ /* 0x000fea000383ffff */
.L_x_14688:
[----:B------:R-:W-:Y:S01]  /*27d80*/  BSSY B0, `(.L_x_14906) ;  /* 0x0000008000007945 */ /* 0x000fe20003800000 */
[----:B-1----:R-:W-:Y:S02]  /*27d90*/  IMAD.MOV.U32 R13, RZ, RZ, R24 ;  /* 0x000000ffff0d7224 */ /* 0x002fe400078e0018 */
[----:B------:R-:W-:Y:S02]  /*27da0*/  IMAD.MOV.U32 R12, RZ, RZ, RZ ;  /* 0x000000ffff0c7224 */ /* 0x000fe400078e00ff */
[----:B------:R-:W-:Y:S02]  /*27db0*/  IMAD.MOV.U32 R11, RZ, RZ, 0x1f ;  /* 0x0000001fff0b7424 */ /* 0x000fe400078e00ff */
[----:B------:R-:W-:-:S07]  /*27dc0*/  IMAD.MOV.U32 R15, RZ, RZ, -0x1 ;  /* 0xffffffffff0f7424 */ /* 0x000fce00078e00ff */
[----:B0-2--5:R-:W-:Y:S05]  /*27dd0*/  WARPSYNC.COLLECTIVE R15, `(.L_x_14907) ;  /* 0x000000000f087348 */ /* 0x025fea0003c00000 */
[----:B------:R1:W3:Y:S02]  /*27de0*/  SHFL.IDX P6, R14, R13, R12, R11 ;  /* 0x0000000c0d0e7389 */ /* 0x0002e400000c000b */
[----:B0123-5:R-:W-:Y:S01]  /*27df0*/  ENDCOLLECTIVE ;  /* 0x000000000000791b */ /* 0x02ffe20003800000 */
.L_x_14907:
[----:B------:R-:W-:Y:S05]  /*27e00*/  BSYNC B0 ;  /* 0x0000000000007941 */ /* 0x000fea0003800000 */
.L_x_14906:
        /* <DEDUP_REMOVED lines=9> */
.L_x_14908:
        /* <DEDUP_REMOVED lines=23> */
.L_x_14909:
[----:B------:R-:W-:Y:S01]  /*28010*/  IMAD.MOV.U32 R12, RZ, RZ, 0x2 ;  /* 0x00000002ff0c7424 */ /* 0x000fe200078e00ff */
[----:B------:R-:W-:-:S05]  /*28020*/  SEL R4, R14, RZ, P1 ;  /* 0x000000ff0e047207 */ /* 0x000fca0000800000 */
[----:B------:R-:W-:-:S04]  /*28030*/  IMAD.IADD R4, R13, 0x1, R4 ;  /* 0x000000010d047824 */ /* 0x000fc800078e0204 */
[----:B------:R-:W-:-:S07]  /*28040*/  IMAD.MOV.U32 R13, RZ, RZ, R4 ;  /* 0x000000ffff0d7224 */ /* 0x000fce00078e0004 */
[----:B------:R-:W-:Y:S05]  /*28050*/  WARPSYNC.COLLECTIVE R15, `(.L_x_14910) ;  /* 0x000000000f087348 */ /* 0x000fea0003c00000 */
[----:B------:R0:W1:Y:S02]  /*28060*/  SHFL.UP P6, R14, R13, R12, R11 ;  /* 0x0400000c0d0e7389 */ /* 0x00006400000c000b */
[----:B01----:R-:W-:Y:S01]  /*28070*/  ENDCOLLECTIVE ;  /* 0x000000000000791b */ /* 0x003fe20003800000 */
.L_x_14910:
[----:B------:R-:W-:Y:S01]  /*28080*/  IMAD.MOV.U32 R12, RZ, RZ, 0x4 ;  /* 0x00000004ff0c7424 */ /* 0x000fe200078e00ff */
[----:B------:R-:W-:-:S05]  /*28090*/  SEL R3, R14, RZ, P2 ;  /* 0x000000ff0e037207 */ /* 0x000fca0001000000 */
[----:B------:R-:W-:-:S04]  /*280a0*/  IMAD.IADD R2, R4, 0x1, R3 ;  /* 0x0000000104027824 */ /* 0x000fc800078e0203 */
[----:B------:R-:W-:-:S07]  /*280b0*/  IMAD.MOV.U32 R13, RZ, RZ, R2 ;  /* 0x000000ffff0d7224 */ /* 0x000fce00078e0002 */
[----:B------:R-:W-:Y:S05]  /*280c0*/  WARPSYNC.COLLECTIVE R15, `(.L_x_14911) ;  /* 0x000000000f087348 */ /* 0x000fea0003c00000 */
[----:B------:R0:W1:Y:S02]  /*280d0*/  SHFL.UP P6, R14, R13, R12, R11 ;  /* 0x0400000c0d0e7389 */ /* 0x00006400000c000b */
[----:B01----:R-:W-:Y:S01]  /*280e0*/  ENDCOLLECTIVE ;  /* 0x000000000000791b */ /* 0x003fe20003800000 */
.L_x_14911:
[----:B------:R-:W-:Y:S01]  /*280f0*/  IMAD.MOV.U32 R12, RZ, RZ, 0x8 ;  /* 0x00000008ff0c7424 */ /* 0x000fe200078e00ff */
[----:B------:R-:W-:-:S05]  /*28100*/  SEL R3, R14, RZ, P3 ;  /* 0x000000ff0e037207 */ /* 0x000fca0001800000 */
[----:B------:R-:W-:-:S04]  /*28110*/  IMAD.IADD R3, R2, 0x1, R3 ;  /* 0x0000000102037824 */ /* 0x000fc800078e0203 */
[----:B------:R-:W-:-:S07]  /*28120*/  IMAD.MOV.U32 R13, RZ, RZ, R3 ;  /* 0x000000ffff0d7224 */ /* 0x000fce00078e0003 */
[----:B------:R-:W-:Y:S05]  /*28130*/  WARPSYNC.COLLECTIVE R15, `(.L_x_14912) ;  /* 0x000000000f087348 */ /* 0x000fea0003c00000 */
[----:B------:R0:W1:Y:S02]  /*28140*/  SHFL.UP P6, R14, R13, R12, R11 ;  /* 0x0400000c0d0e7389 */ /* 0x00006400000c000b */
[----:B01----:R-:W-:Y:S01]  /*28150*/  ENDCOLLECTIVE ;  /* 0x000000000000791b */ /* 0x003fe20003800000 */
.L_x_14912:
[----:B------:R-:W-:Y:S01]  /*28160*/  IMAD.MOV.U32 R12, RZ, RZ, 0x10 ;  /* 0x00000010ff0c7424 */ /* 0x000fe200078e00ff */
[----:B------:R-:W-:-:S05]  /*28170*/  SEL R4, R14, RZ, P4 ;  /* 0x000000ff0e047207 */ /* 0x000fca0002000000 */
[----:B------:R-:W-:-:S04]  /*28180*/  IMAD.IADD R4, R3, 0x1, R4 ;  /* 0x0000000103047824 */ /* 0x000fc800078e0204 */
[----:B------:R-:W-:-:S07]  /*28190*/  IMAD.MOV.U32 R13, RZ, RZ, R4 ;  /* 0x000000ffff0d7224 */ /* 0x000fce00078e0004 */
[----:B------:R-:W-:Y:S05]  /*281a0*/  WARPSYNC.COLLECTIVE R15, `(.L_x_14913) ;  /* 0x000000000f087348 */ /* 0x000fea0003c00000 */
[----:B------:R0:W1:Y:S02]  /*281b0*/  SHFL.UP P6, R14, R13, R12, R11 ;  /* 0x0400000c0d0e7389 */ /* 0x00006400000c000b */
[----:B01----:R-:W-:Y:S01]  /*281c0*/  ENDCOLLECTIVE ;  /* 0x000000000000791b */ /* 0x003fe20003800000 */
.L_x_14913:
        /* <DEDUP_REMOVED lines=8> */
.L_x_14914:
[----:B------:R-:W-:Y:S05]  /*28250*/  BRA `(.L_x_14915) ;  /* 0xffffff9000087947 */ /* 0x000fea000383ffff */
.L_x_14691:
[----:B------:R-:W-:Y:S01]  /*28260*/  BSSY B0, `(.L_x_14916) ;  /* 0x0000007000007945 */ /* 0x000fe20003800000 */
[----:B------:R-:W-:Y:S02]  /*28270*/  IMAD.MOV.U32 R12, RZ, RZ, 0x1 ;  /* 0x00000001ff0c7424 */ /* 0x000fe400078e00ff */
[----:B------:R-:W-:Y:S02]  /*28280*/  IMAD.MOV.U32 R11, RZ, RZ, RZ ;  /* 0x000000ffff0b7224 */ /* 0x000fe400078e00ff */
[----:B------:R-:W-:-:S07]  /*28290*/  IMAD.MOV.U32 R15, RZ, RZ, -0x1 ;  /* 0xffffffffff0f7424 */ /* 0x000fce00078e00ff */
[----:B-----5:R-:W-:Y:S05]  /*282a0*/  WARPSYNC.COLLECTIVE R15, `(.L_x_14917) ;  /* 0x000000000f087348 */ /* 0x020fea0003c00000 */
[----:B------:R0:W1:Y:S02]  /*282b0*/  SHFL.UP P6, R14, R13, R12, R11 ;  /* 0x0400000c0d0e7389 */ /* 0x00006400000c000b */
[----:B01---5:R-:W-:Y:S01]  /*282c0*/  ENDCOLLECTIVE ;  /* 0x000000000000791b */ /* 0x023fe20003800000 */
.L_x_14917:
[----:B------:R-:W-:Y:S05]  /*282d0*/  BSYNC B0 ;  /* 0x0000000000007941 */ /* 0x000fea0003800000 */
.L_x_14916:
        /* <DEDUP_REMOVED lines=8> */
.L_x_14918:
[----:B------:R-:W-:Y:S01]  /*28360*/  IMAD.MOV.U32 R12, RZ, RZ, 0x4 ;  /* 0x00000004ff0c7424 */ /* 0x000fe200078e00ff */
[----:B------:R-:W-:-:S05]  /*28370*/  SEL R2, R14, RZ, P2 ;  /* 0x000000ff0e027207 */ /* 0x000fca0001000000 */
[----:B------:R-:W-:-:S04]  /*28380*/  IMAD.IADD R2, R13, 0x1, R2 ;  /* 0x000000010d027824 */ /* 0x000fc800078e0202 */
[----:B------:R-:W-:-:S07]  /*28390*/  IMAD.MOV.U32 R13, RZ, RZ, R2 ;  /* 0x000000ffff0d7224 */ /* 0x000fce00078e0002 */
[----:B------:R-:W-:Y:S05]  /*283a0*/  WARPSYNC.COLLECTIVE R15, `(.L_x_14919) ;  /* 0x000000000f087348 */ /* 0x000fea0003c00000 */
[----:B------:R0:W1:Y:S02]  /*283b0*/  SHFL.UP P6, R14, R13, R12, R11 ;  /* 0x0400000c0d0e7389 */ /* 0x00006400000c000b */
[----:B01----:R-:W-:Y:S01]  /*283c0*/  ENDCOLLECTIVE ;  /* 0x000000000000791b */ /* 0x003fe20003800000 */
.L_x_14919:
[----:B------:R-:W-:Y:S01]  /*283d0*/  IMAD.MOV.U32 R12, RZ, RZ, 0x8 ;  /* 0x00000008ff0c7424 */ /* 0x000fe200078e00ff */
[----:B------:R-:W-:-:S05]  /*283e0*/  SEL R3, R14, RZ, P3 ;  /* 0x000000ff0e037207 */ /* 0x000fca0001800000 */
[----:B------:R-:W-:-:S04]  /*283f0*/  IMAD.IADD R3, R2, 0x1, R3 ;  /* 0x0000000102037824 */ /* 0x000fc800078e0203 */
[----:B------:R-:W-:-:S07]  /*28400*/  IMAD.MOV.U32 R13, RZ, RZ, R3 ;  /* 0x000000ffff0d7224 */ /* 0x000fce00078e0003 */
[----:B------:R-:W-:Y:S05]  /*28410*/  WARPSYNC.COLLECTIVE R15, `(.L_x_14920) ;  /* 0x000000000f087348 */ /* 0x000fea0003c00000 */
[----:B------:R0:W1:Y:S02]  /*28420*/  SHFL.UP P6, R14, R13, R12, R11 ;  /* 0x0400000c0d0e7389 */ /* 0x00006400000c000b */
[----:B01----:R-:W-:Y:S01]  /*28430*/  ENDCOLLECTIVE ;  /* 0x000000000000791b */ /* 0x003fe20003800000 */
.L_x_14920:
[----:B------:R-:W-:Y:S01]  /*28440*/  IMAD.MOV.U32 R12, RZ, RZ, 0x10 ;  /* 0x00000010ff0c7424 */ /* 0x000fe200078e00ff */
[----:B------:R-:W-:-:S05]  /*28450*/  SEL R4, R14, RZ, P4 ;  /* 0x000000ff0e047207 */ /* 0x000fca0002000000 */
[----:B------:R-:W-:-:S04]  /*28460*/  IMAD.IADD R4, R3, 0x1, R4 ;  /* 0x0000000103047824 */ /* 0x000fc800078e0204 */
[----:B------:R-:W-:-:S07]  /*28470*/  IMAD.MOV.U32 R13, RZ, RZ, R4 ;  /* 0x000000ffff0d7224 */ /* 0x000fce00078e0004 */
[----:B------:R-:W-:Y:S05]  /*28480*/  WARPSYNC.COLLECTIVE R15, `(.L_x_14921) ;  /* 0x000000000f087348 */ /* 0x000fea0003c00000 */
[----:B------:R0:W1:Y:S02]  /*28490*/  SHFL.UP P6, R14, R13, R12, R11 ;  /* 0x0400000c0d0e7389 */ /* 0x00006400000c000b */
[----:B01----:R-:W-:Y:S01]  /*284a0*/  ENDCOLLECTIVE ;  /* 0x000000000000791b */ /* 0x003fe20003800000 */
.L_x_14921:
        /* <DEDUP_REMOVED lines=8> */
.L_x_14922:
[----:B------:R-:W-:Y:S05]  /*28530*/  BRA `(.L_x_14923) ;  /* 0xffffff8c00f47947 */ /* 0x000fea000383ffff */
.L_x_14693:
[----:B------:R-:W-:Y:S01]  /*28540*/  BSSY B0, `(.L_x_14924) ;  /* 0x0000006000007945 */ /* 0x000fe20003800000 */
[----:B------:R-:W-:Y:S01]  /*28550*/  PLOP3.LUT P6, PT, P6, PT, PT, 0x8, 0x0 ;  /* 0x000000000000781c */ /* 0x000fe200037ce170 */
[----:B------:R-:W-:-:S12]  /*28560*/  IMAD.MOV.U32 R15, RZ, RZ, -0x1 ;  /* 0xffffffffff0f7424 */ /* 0x000fd800078e00ff */
[----:B0----5:R-:W-:Y:S05]  /*28570*/  WARPSYNC.COLLECTIVE R15, `(.L_x_14925) ;  /* 0x000000000f087348 */ /* 0x021fea0003c00000 */
[----:B------:R-:W-:Y:S01]  /*28580*/  VOTE.ANY R14, PT, P6 ;  /* 0x00000000000e7806 */ /* 0x000fe200030e0100 */
[----:B0----5:R-:W-:Y:S06]  /*28590*/  ENDCOLLECTIVE ;  /* 0x000000000000791b */ /* 0x021fec0003800000 */
.L_x_14925:
[----:B------:R-:W-:Y:S05]  /*285a0*/  BSYNC B0 ;  /* 0x0000000000007941 */ /* 0x000fea0003800000 */
.L_x_14924:
        /* <DEDUP_REMOVED lines=10> */
.L_x_14926:
[----:B------:R-:W-:Y:S02]  /*28650*/  IMAD.MOV.U32 R13, RZ, RZ, R5 ;  /* 0x000000ffff0d7224 */ /* 0x000fe400078e0005 */
[----:B------:R-:W-:-:S07]  /*28660*/  IMAD.MOV.U32 R25, RZ, RZ, R14 ;  /* 0x000000ffff197224 */ /* 0x000fce00078e000e */
[----:B------:R-:W-:Y:S05]  /*28670*/  WARPSYNC.COLLECTIVE R15, `(.L_x_14927) ;  /* 0x000000000f087348 */ /* 0x000fea0003c00000 */
[----:B------:R0:W1:Y:S02]  /*28680*/  SHFL.IDX P6, R14, R13, R12, R11 ;  /* 0x0000000c0d0e7389 */ /* 0x00006400000c000b */
[----:B01----:R-:W-:Y:S01]  /*28690*/  ENDCOLLECTIVE ;  /* 0x000000000000791b */ /* 0x003fe20003800000 */
.L_x_14927:
[----:B------:R-:W-:Y:S01]  /*286a0*/  IMAD.MOV.U32 R5, RZ, RZ, R14 ;  /* 0x000000ffff057224 */ /* 0x000fe200078e000e */
[----:B------:R-:W-:Y:S06]  /*286b0*/  BRA `(.L_x_14928) ;  /* 0xffffff8c00d47947 */ /* 0x000fec000383ffff */
.L_x_14695:
[----:B------:R-:W-:Y:S01]  /*286c0*/  BSSY B0, `(.L_x_14929) ;  /* 0x0000007000007945 */ /* 0x000fe20003800000 */
[----:B------:R-:W-:Y:S02]  /*286d0*/  IMAD.MOV.U32 R13, RZ, RZ, R2 ;  /* 0x000000ffff0d7224 */ /* 0x000fe400078e0002 */
[----:B------:R-:W-:Y:S02]  /*286e0*/  IMAD.MOV.U32 R11, RZ, RZ, 0x1f ;  /* 0x0000001fff0b7424 */ /* 0x000fe400078e00ff */
[----:B------:R-:W-:-:S07]  /*286f0*/  IMAD.MOV.U32 R15, RZ, RZ, -0x1 ;  /* 0xffffffffff0f7424 */ /* 0x000fce00078e00ff */
[----:B0123-5:R-:W-:Y:S05]  /*28700*/  WARPSYNC.COLLECTIVE R15, `(.L_x_14930) ;  /* 0x000000000f087348 */ /* 0x02ffea0003c00000 */
[----:B------:R4:W0:Y:S02]  /*28710*/  SHFL.IDX P6, R14, R13, R12, R11 ;  /* 0x0000000c0d0e7389 */ /* 0x00082400000c000b */
[----:B012345:R-:W-:Y:S01]  /*28720*/  ENDCOLLECTIVE ;  /* 0x000000000000791b */ /* 0x03ffe20003800000 */
.L_x_14930:
[----:B------:R-:W-:Y:S05]  /*28730*/  BSYNC B0 ;  /* 0x0000000000007941 */ /* 0x000fea0003800000 */
.L_x_14929:
[----:B------:R-:W-:Y:S01]  /*28740*/  IMAD.MOV.U32 R24, RZ, RZ, R14 ;  /* 0x000000ffff187224 */ /* 0x000fe200078e000e */
[----:B------:R-:W-:Y:S06]  /*28750*/  BRA `(.L_x_14694) ;  /* 0xffffff8c00c47947 */ /* 0x000fec000383ffff */
.L_x_14701:
[----:B0-----:R0:W4:Y:S02]  /*28760*/  SYNCS.PHASECHK.TRANS64.TRYWAIT P0, [R5+URZ+0x16820], R0 ;  /* 0x01682000050075a7 */ /* 0x001124000800017f */
[----:B----4-:R-:W-:Y:S05]  /*28770*/  @!P0 NANOSLEEP.SYNCS 0x989680 ;  /* 0x009896800000895d */ /* 0x010fea0003900000 */
[----:B------:R-:W4:Y:S02]  /*28780*/  @!P0 SYNCS.PHASECHK.TRANS64 P0, [R5+URZ+0x16820], R0 ;  /* 0x01682000050085a7 */ /* 0x000f24000800007f */
[----:B----4-:R-:W-:Y:S05]  /*28790*/  @!P0 BRA `(.L_x_14701) ;  /* 0xfffffffc00f08947 */ /* 0x010fea000383ffff */
[----:B------:R-:W-:Y:S05]  /*287a0*/  BRA `(.L_x_14931) ;  /* 0xffffff9800207947 */ /* 0x000fea000383ffff */
.L_x_14702:
[----:B------:R-:W4:Y:S01]  /*287b0*/  S2R R2, SR_TID.X ;  /* 0x0000000000027919 */ /* 0x000f220000002100 */
[----:B------:R-:W-:Y:S01]  /*287c0*/  BSSY B0, `(.L_x_14932) ;  /* 0x000000a000007945 */ /* 0x000fe20003800000 */
[----:B------:R-:W-:Y:S02]  /*287d0*/  IMAD.MOV.U32 R12, RZ, RZ, RZ ;  /* 0x000000ffff0c7224 */ /* 0x000fe400078e00ff */
[----:B------:R-:W-:Y:S02]  /*287e0*/  IMAD.MOV.U32 R11, RZ, RZ, 0x1f ;  /* 0x0000001fff0b7424 */ /* 0x000fe400078e00ff */
[----:B------:R-:W-:Y:S01]  /*287f0*/  IMAD.MOV.U32 R15, RZ, RZ, -0x1 ;  /* 0xffffffffff0f7424 */ /* 0x000fe200078e00ff */
[----:B----4-:R-:W-:-:S04]  /*28800*/  SHF.R.U32.HI R2, RZ, 0x5, R2 ;  /* 0x00000005ff027819 */ /* 0x010fc80000011602 */
[----:B------:R-:W-:-:S05]  /*28810*/  LOP3.LUT R2, R2, 0x3, RZ, 0xc0, !PT ;  /* 0x0000000302027812 */ /* 0x000fca00078ec0ff */
[----:B-1----:R-:W-:-:S07]  /*28820*/  IMAD.MOV.U32 R13, RZ, RZ, R2 ;  /* 0x000000ffff0d7224 */ /* 0x002fce00078e0002 */
[----:B0-23-5:R-:W-:Y:S05]  /*28830*/  WARPSYNC.COLLECTIVE R15, `(.L_x_14933) ;  /* 0x000000000f087348 */ /* 0x02dfea0003c00000 */
[----:B------:R1:W4:Y:S02]  /*28840*/  SHFL.IDX P6, R14, R13, R12, R11 ;  /* 0x0000000c0d0e7389 */ /* 0x00032400000c000b */
[----:B012345:R-:W-:Y:S01]  /*28850*/  ENDCOLLECTIVE ;  /* 0x000000000000791b */ /* 0x03ffe20003800000 */
.L_x_14933:
[----:B------:R-:W-:Y:S05]  /*28860*/  BSYNC B0 ;  /* 0x0000000000007941 */ /* 0x000fea0003800000 */
.L_x_14932:
[----:B------:R-:W-:Y:S05]  /*28870*/  BRA `(.L_x_14934) ;  /* 0xffffff9800087947 */ /* 0x000fea000383ffff */
.L_x_14703:
[----:B------:R-:W-:Y:S01]  /*28880*/  BSSY B0, `(.L_x_14935) ;  /* 0x0000006000007945 */ /* 0x000fe20003800000 */
[----:B------:R-:W-:-:S07]  /*28890*/  IMAD.MOV.U32 R15, RZ, RZ, -0x1 ;  /* 0xffffffffff0f7424 */ /* 0x000fce00078e00ff */
[----:B0123-5:R-:W-:Y:S05]  /*288a0*/  WARPSYNC.COLLECTIVE R15, `(.L_x_14936) ;  /* 0x000000000f0c7348 */ /* 0x02ffea0003c00000 */
[----:B------:R-:W-:Y:S02]  /*288b0*/  ELECT P6, UR62, PT ;  /* 0x00000000003e782f */ /* 0x000fe400038c0000 */
[----:B------:R-:W-:Y:S01]  /*288c0*/  MOV R14, UR62 ;  /* 0x0000003e000e7c02 */ /* 0x000fe20008000f00 */
[----:B0123-5:R-:W-:Y:S10]  /*288d0*/  ENDCOLLECTIVE ;  /* 0x000000000000791b */ /* 0x02fff40003800000 */
.L_x_14936:
[----:B------:R-:W-:Y:S05]  /*288e0*/  BSYNC B0 ;  /* 0x0000000000007941 */ /* 0x000fea0003800000 */
.L_x_14935:
[----:B------:R-:W-:Y:S05]  /*288f0*/  BRA `(.L_x_14937) ;  /* 0xffffff9400fc7947 */ /* 0x000fea000383ffff */
.L_x_14705:
[----:B0-----:R0:W4:Y:S02]  /*28900*/  SYNCS.PHASECHK.TRANS64.TRYWAIT P1, [R3+URZ+0x16840], R2 ;  /* 0x01684002030075a7 */ /* 0x001124000802017f */
[----:B----4-:R-:W-:Y:S05]  /*28910*/  @!P1 NANOSLEEP.SYNCS 0x989680 ;  /* 0x009896800000995d */ /* 0x010fea0003900000 */
[----:B------:R-:W4:Y:S02]  /*28920*/  @!P1 SYNCS.PHASECHK.TRANS64 P1, [R3+URZ+0x16840], R2 ;  /* 0x01684002030095a7 */ /* 0x000f24000802007f */
[----:B----4-:R-:W-:Y:S05]  /*28930*/  @!P1 BRA `(.L_x_14705) ;  /* 0xfffffffc00f09947 */ /* 0x010fea000383ffff */
[----:B------:R-:W-:Y:S05]  /*28940*/  BRA `(.L_x_14938) ;  /* 0xffffff9800207947 */ /* 0x000fea000383ffff */
.L_x_14707:
[----:B----4-:R4:W0:Y:S02]  /*28950*/  SYNCS.PHASECHK.TRANS64.TRYWAIT P1, [R5+URZ+0x16840], R0 ;  /* 0x01684000050075a7 */ /* 0x010824000802017f */
[----:B0-----:R-:W-:Y:S05]  /*28960*/  @!P1 NANOSLEEP.SYNCS 0x989680 ;  /* 0x009896800000995d */ /* 0x001fea0003900000 */
[----:B------:R-:W0:Y:S02]  /*28970*/  @!P1 SYNCS.PHASECHK.TRANS64 P1, [R5+URZ+0x16840], R0 ;  /* 0x01684000050095a7 */ /* 0x000e24000802007f */
[----:B0-----:R-:W-:Y:S05]  /*28980*/  @!P1 BRA `(.L_x_14707) ;  /* 0xfffffffc00f09947 */ /* 0x001fea000383ffff */
[----:B------:R-:W-:Y:S05]  /*28990*/  BRA `(.L_x_14939) ;  /* 0xffffff9800307947 */ /* 0x000fea000383ffff */
.L_x_14709:
[----:B------:R0:W0:Y:S02]  /*289a0*/  SYNCS.PHASECHK.TRANS64.TRYWAIT P1, [R3+URZ+0x16860], R2 ;  /* 0x01686002030075a7 */ /* 0x000024000802017f */
[----:B0-----:R-:W-:Y:S05]  /*289b0*/  @!P1 NANOSLEEP.SYNCS 0x989680 ;  /* 0x009896800000995d */ /* 0x001fea0003900000 */
[----:B------:R-:W0:Y:S02]  /*289c0*/  @!P1 SYNCS.PHASECHK.TRANS64 P1, [R3+URZ+0x16860], R2 ;  /* 0x01686002030095a7 */ /* 0x000e24000802007f */
[----:B0-----:R-:W-:Y:S05]  /*289d0*/  @!P1 BRA `(.L_x_14709) ;  /* 0xfffffffc00f09947 */ /* 0x001fea000383ffff */
[----:B------:R-:W-:Y:S05]  /*289e0*/  BRA `(.L_x_14940) ;  /* 0xffffff98002c7947 */ /* 0x000fea000383ffff */
.L_x_14941:
        /* <DEDUP_REMOVED lines=9> */
.L_x_15997:


//--------------------- .text._ZN7cutlass13device_kernelIN5flash11enable_sm90INS1_16FlashAttnFwdSm90INS1_25CollectiveMainloopFwdSm90ILi2EN4cute5tupleIJNS5_1CILi1EEES8_S8_EEENS6_IJNS7_ILi192EEENS7_ILi128EEENS7_ILi64EEEEEELi64ENS_10bfloat16_tEfNS_4arch4Sm90ELb1ELb0ELb1ELb0ELb1ELb0ELb0ELb1ELb1ELb1ELb1ELb0EEENS1_21CollectiveEpilogueFwdINS6_IJSA_SC_SB_EEES9_SE_SG_Li384ELb0ELb1ELb1ELb0EEENS1_19SingleTileSchedulerILb0ELb1ELb1ELi192EEEEEEEEEvNT_6ParamsE --------------------------
	.section	.text._ZN7cutlass13device_kernelIN5flash11enable_sm90INS1_16FlashAttnFwdSm90INS1_25CollectiveMainloopFwdSm90ILi2EN4cute5tupleIJNS5_1CILi1EEES8_S8_EEENS6_IJNS7_ILi192EEENS7_ILi128EEENS7_ILi64EEEEEELi64ENS_10bfloat16_tEfNS_4arch4Sm90ELb1ELb0ELb1ELb0ELb1ELb0ELb0ELb1ELb1ELb1ELb1ELb0EEENS1_21CollectiveEpilogueFwdINS6_IJSA_SC_SB_EEES9_SE_SG_Li384ELb0ELb1ELb1ELb0EEENS1_19SingleTileSchedulerILb0ELb1ELb1ELi192EEEEEEEEEvNT_6ParamsE,"ax",@progbits
	.align	128
.text._ZN7cutlass13device_kernelIN5flash11enable_sm90INS1_16FlashAttnFwdSm90INS1_25CollectiveMainloopFwdSm90ILi2EN4cute5tupleIJNS5_1CILi1EEES8_S8_EEENS6_IJNS7_ILi192EEENS7_ILi128EEENS7_ILi64EEEEEELi64ENS_10bfloat16_tEfNS_4arch4Sm90ELb1ELb0ELb1ELb0ELb1ELb0ELb0ELb1ELb1ELb1ELb1ELb0EEENS1_21CollectiveEpilogueFwdINS6_IJSA_SC_SB_EEES9_SE_SG_Li384ELb0ELb1ELb1ELb0EEENS1_19SingleTileSchedulerILb0ELb1ELb1ELi192EEEEEEEEEvNT_6ParamsE:
        .type           _ZN7cutlass13device_kernelIN5flash11enable_sm90INS1_16FlashAttnFwdSm90INS1_25CollectiveMainloopFwdSm90ILi2EN4cute5tupleIJNS5_1CILi1EEES8_S8_EEENS6_IJNS7_ILi192EEENS7_ILi128EEENS7_ILi64EEEEEELi64ENS_10bfloat16_tEfNS_4arch4Sm90ELb1ELb0ELb1ELb0ELb1ELb0ELb0ELb1ELb1ELb1ELb1ELb0EEENS1_21CollectiveEpilogueFwdINS6_IJSA_SC_SB_EEES9_SE_SG_Li384ELb0ELb1ELb1ELb0EEENS1_19SingleTileSchedulerILb0ELb1ELb1ELi192EEEEEEEEEvNT_6ParamsE,@function
        .size           _ZN7cutlass13device_kernelIN5flash11enable_sm90INS1_16FlashAttnFwdSm90INS1_25CollectiveMainloopFwdSm90ILi2EN4cute5tupleIJNS5_1CILi1EEES8_S8_EEENS6_IJNS7_ILi192EEENS7_ILi128EEENS7_ILi64EEEEEELi64ENS_10bfloat16_tEfNS_4arch4Sm90ELb1ELb0ELb1ELb0ELb1ELb0ELb0ELb1ELb1ELb1ELb1ELb0EEENS1_21CollectiveEpilogueFwdINS6_IJSA_SC_SB_EEES9_SE_SG_Li384ELb0ELb1ELb1ELb0EEENS1_19SingleTileSchedulerILb0ELb1ELb1ELi192EEEEEEEEEvNT_6ParamsE,(.L_x_15998 - _ZN7cutlass13device_kernelIN5flash11enable_sm90INS1_16FlashAttnFwdSm90INS1_25CollectiveMainloopFwdSm90ILi2EN4cute5tupleIJNS5_1CILi1EEES8_S8_EEENS6_IJNS7_ILi192EEENS7_ILi128EEENS7_ILi64EEEEEELi64ENS_10bfloat16_tEfNS_4arch4Sm90ELb1ELb0ELb1ELb0ELb1ELb0ELb0ELb1ELb1ELb1ELb1ELb0EEENS1_21CollectiveEpilogueFwdINS6_IJSA_SC_SB_EEES9_SE_SG_Li384ELb0ELb1ELb1ELb0EEENS1_19SingleTileSchedulerILb0ELb1ELb1ELi192EEEEEEEEEvNT_6ParamsE)
        .other          _ZN7cutlass13device_kernelIN5flash11enable_sm90INS1_16FlashAttnFwdSm90INS1_25CollectiveMainloopFwdSm90ILi2EN4cute5tupleIJNS5_1CILi1EEES8_S8_EEENS6_IJNS7_ILi192EEENS7_ILi128EEENS7_ILi64EEEEEELi64ENS_10bfloat16_tEfNS_4arch4Sm90ELb1ELb0ELb1ELb0ELb1ELb0ELb0ELb1ELb1ELb1ELb1ELb0EEENS1_21CollectiveEpilogueFwdINS6_IJSA_SC_SB_EEES9_SE_SG_Li384ELb0ELb1ELb1ELb0EEENS1_19SingleTileSchedulerILb0ELb1ELb1ELi192EEEEEEEEEvNT_6ParamsE,@"STO_CUDA_ENTRY STV_DEFAULT"
_ZN7cutlass13device_kernelIN5flash11enable_sm90INS1_16FlashAttnFwdSm90INS1_25CollectiveMainloopFwdSm90ILi2EN4cute5tupleIJNS5_1CILi1EEES8_S8_EEENS6_IJNS7_ILi192EEENS7_ILi128EEENS7_ILi64EEEEEELi64ENS_10bfloat16_tEfNS_4arch4Sm90ELb1ELb0ELb1ELb0ELb1ELb0ELb0ELb1ELb1ELb1ELb1ELb0EEENS1_21CollectiveEpilogueFwdINS6_IJSA_SC_SB_EEES9_SE_SG_Li384ELb0ELb1ELb1ELb0EEENS1_19SingleTileSchedulerILb0ELb1ELb1ELi192EEEEEEEEEvNT_6ParamsE:
        /* <DEDUP_REMOVED lines=45> */
.L_x_14942:
        /* <DEDUP_REMOVED lines=22> */
.L_x_14943:
        /* <DEDUP_REMOVED lines=18> */
.L_x_14944:
        /* <DEDUP_REMOVED lines=22> */
.L_x_14945:
        /* <DEDUP_REMOVED lines=23> */
.L_x_14946:
        /* <DEDUP_REMOVED lines=9> */
.L_x_14949:
        /* <DEDUP_REMOVED lines=37> */
[----:B0-----:R-:W-:-:S02]  /*0b00*/  UIMAD UR45, UR45, 0xc0, URZ ;  /* 0x000000c02d2d78a4 */ /* 0x001fc4000f8e023f */
        /* <DEDUP_REMOVED lines=54> */
.L_x_14951:
        /* <DEDUP_REMOVED lines=62> */
.L_x_14953:
[----:B------:R-:W-:-:S04]  /*1250*/  SHF.L.U32 R0, RZ, 0x1f, RZ ;  /* 0x0000001fff007819 */ /* 0x000fc800000006ff */
[----:B------:R-:W0:Y:S02]  /*1260*/  SYNCS.PHASECHK.TRANS64.TRYWAIT P0, [UR42+0x16800], R0 ;  /* 0x01680000ff0075a7 */ /* 0x000e24000800016a */
[----:B0-----:R-:W-:Y:S05]  /*1270*/  @!P0 BRA `(.L_x_14954) ;  /* 0x000000d400c88947 */ /* 0x001fea0003800000 */
.L_x_15037:
[----:B------:R-:W-:-:S06]  /*1280*/  ULOP3.LUT UR4, UR40, 0x1, URZ, 0xfc, !UPT ;  /* 0x0000000128047892 */ /* 0x000fcc000f8efc3f */
[----:B------:R-:W-:-:S05]  /*1290*/  IMAD.U32 R2, RZ, RZ, UR4 ;  /* 0x00000004ff027e24 */ /* 0x000fca000f8e00ff */
[----:B------:R-:W-:-:S13]  /*12a0*/  ISETP.NE.AND P0, PT, R2, 0x3, PT ;  /* 0x000000030200780c */ /* 0x000fda0003f05270 */
[----:B------:R-:W-:Y:S05]  /*12b0*/  @!P0 BRA `(.L_x_14955) ;  /* 0x0000000000048947 */ /* 0x000fea0003800000 */
[----:B------:R-:W-:Y:S01]  /*12c0*/  BPT.TRAP 0x1 ;  /* 0x000000040000795c */ /* 0x000fe20000300000 */
.L_x_14955:
[----:B------:R1:W2:Y:S01]  /*12d0*/  SYNCS.PHASECHK.TRANS64.TRYWAIT P1, [UR42+0x16830], R0 ;  /* 0x01683000ff0075a7 */ /* 0x0002a2000802016a */
[----:B------:R-:W-:Y:S05]  /*12e0*/  @!P0 BRA `(.L_x_14956) ;  /* 0x0000000000048947 */ /* 0x000fea0003800000 */
[----:B------:R-:W-:Y:S01]  /*12f0*/  BPT.TRAP 0x1 ;  /* 0x000000040000795c */ /* 0x000fe20000300000 */
.L_x_14956:
[----:B------:R-:W-:-:S05]  /*1300*/  IMAD.U32 R4, RZ, RZ, UR47 ;  /* 0x0000002fff047e24 */ /* 0x000fca000f8e00ff */
[----:B------:R-:W-:Y:S01]  /*1310*/  LOP3.LUT R4, R4, 0x10000, RZ, 0xfc, !PT ;  /* 0x0001000004047812 */ /* 0x000fe200078efcff */
[----:B--2---:R-:W-:Y:S06]  /*1320*/  @P1 BRA `(.L_x_14957) ;  /* 0x0000000000081947 */ /* 0x004fec0003800000 */
[----:B------:R-:W2:Y:S02]  /*1330*/  SYNCS.PHASECHK.TRANS64.TRYWAIT P1, [UR42+0x16830], R0 ;  /* 0x01683000ff0075a7 */ /* 0x000ea4000802016a */
[----:B--2---:R-:W-:Y:S05]  /*1340*/  @!P1 BRA `(.L_x_14958) ;  /* 0x000000d400ac9947 */ /* 0x004fea0003800000 */
.L_x_14957:
        /* <DEDUP_REMOVED lines=38> */
.L_x_14959:
[----:B------:R-:W-:Y:S01]  /*15b0*/  LOP3.LUT R6, R23, 0xffffff80, RZ, 0xc0, !PT ;  /* 0xffffff8017067812 */ /* 0x000fe200078ec0ff */
[----:B------:R-:W-:Y:S01]  /*15c0*/  ULDC UR6, c[0x0][0x9d8] ;  /* 0x0002760000067ab9 */ /* 0x000fe20000000800 */
[----:B------:R-:W-:Y:S01]  /*15d0*/  LEA.HI R94, R94, R17, RZ, 0x2 ;  /* 0x000000115e5e7211 */ /* 0x000fe200078f10ff */
[----:B------:R-:W-:Y:S01]  /*15e0*/  FMUL.FTZ R2, R26, UR6 ;  /* 0x000000061a027c20 */ /* 0x000fe20008410000 */
[----:B------:R-:W-:Y:S01]  /*15f0*/  IADD3 R6, R17, -R6, RZ ;  /* 0x8000000611067210 */ /* 0x000fe20007ffe0ff */
[----:B------:R-:W-:Y:S01]  /*1600*/  FMUL.FTZ R9, R25, UR6 ;  /* 0x0000000619097c20 */ /* 0x000fe20008410000 */
[----:B------:R-:W-:Y:S01]  /*1610*/  FMUL.FTZ R98, R40, UR6 ;  /* 0x0000000628627c20 */ /* 0x000fe20008410000 */
[----:B------:R-:W-:Y:S01]  /*1620*/  LOP3.LUT R94, R94, 0xfffffffc, RZ, 0xc0, !PT ;  /* 0xfffffffc5e5e7812 */ /* 0x000fe200078ec0ff */
[----:B01----:R-:W-:Y:S01]  /*1630*/  FMUL.FTZ R0, R27, UR6 ;  /* 0x000000061b007c20 */ /* 0x003fe20008410000 */
[----:B------:R-:W-:Y:S01]  /*1640*/  SHF.R.S32.HI R3, RZ, 0x1f, R6 ;  /* 0x0000001fff037819 */ /* 0x000fe20000011406 */
[----:B------:R-:W-:Y:S01]  /*1650*/  IMAD.HI R27, R88, 0x55555556, RZ ;  /* 0x55555556581b7827 */ /* 0x000fe200078e02ff */
[----:B------:R-:W-:-:S03]  /*1660*/  UISETP.NE.AND UP0, UPT, UR44, URZ, UPT ;  /* 0x0000003f2c00728c */ /* 0x000fc6000bf05270 */
[----:B------:R-:W-:Y:S01]  /*1670*/  FMUL.FTZ R8, R30, UR6 ;  /* 0x000000061e087c20 */ /* 0x000fe20008410000 */
[-C--:B------:R-:W-:Y:S01]  /*1680*/  LEA.HI R26, R3, R6.reuse, RZ, 0x2 ;  /* 0x00000006031a7211 */ /* 0x080fe200078f10ff */
[----:B------:R-:W-:Y:S01]  /*1690*/  IMAD.IADD R94, R17, 0x1, -R94 ;  /* 0x00000001115e7824 */ /* 0x000fe200078e0a5e */
        /* <DEDUP_REMOVED lines=9> */
[----:B------:R-:W-:Y:S01]  /*1730*/  @UP0 ULDC UR5, c[0x0][0x450] ;  /* 0x0001140000050ab9 */ /* 0x000fe20000000800 */
[----:B------:R-:W-:Y:S01]  /*1740*/  LEA R25, R25, UR45, 0x4 ;  /* 0x0000002d19197c11 */ /* 0x000fe2000f8e20ff */
[----:B------:R-:W-:Y:S01]  /*1750*/  ULDC UR7, c[0x0][0x2f0] ;  /* 0x0000bc0000077ab9 */ /* 0x000fe20000000800 */
[----:B------:R-:W-:Y:S01]  /*1760*/  LOP3.LUT R40, R40, 0xfffffff8, RZ, 0xc0, !PT ;  /* 0xfffffff828287812 */ /* 0x000fe200078ec0ff */
[----:B------:R-:W-:Y:S01]  /*1770*/  FMUL.FTZ R7, R24, UR6 ;  /* 0x0000000618077c20 */ /* 0x000fe20008410000 */
[----:B------:R-:W-:Y:S01]  /*1780*/  LEA.HI R27, R27, R27, RZ, 0x1 ;  /* 0x0000001b1b1b7211 */ /* 0x000fe200078f08ff */
[----:B------:R-:W-:Y:S01]  /*1790*/  FMUL.FTZ R10, R28, UR6 ;  /* 0x000000061c0a7c20 */ /* 0x000fe20008410000 */
[----:B------:R-:W-:Y:S01]  /*17a0*/  LEA.HI R17, R94, R94, RZ, 0x1 ;  /* 0x0000005e5e117211 */ /* 0x000fe200078f08ff */
[----:B------:R-:W-:Y:S01]  /*17b0*/  FMUL.FTZ R28, R29, UR6 ;  /* 0x000000061d1c7c20 */ /* 0x000fe20008410000 */
[----:B------:R-:W-:Y:S01]  /*17c0*/  IADD3 R40, R25, R3, -R40 ;  /* 0x0000000319287210 */ /* 0x000fe20007ffe828 */
[----:B------:R-:W-:Y:S01]  /*17d0*/  IMAD R27, R27, -0x3, R88 ;  /* 0xfffffffd1b1b7824 */ /* 0x000fe200078e0258 */
[----:B------:R-:W-:Y:S01]  /*17e0*/  LOP3.LUT R3, R17, 0x1ffffffe, RZ, 0xc0, !PT ;  /* 0x1ffffffe11037812 */ /* 0x000fe200078ec0ff */
[----:B------:R-:W-:Y:S01]  /*17f0*/  FMUL.FTZ R29, R32, UR6 ;  /* 0x00000006201d7c20 */ /* 0x000fe20008410000 */
[----:B------:R-:W-:Y:S01]  /*1800*/  PLOP3.LUT P1, PT, PT, PT, UP0, 0x80, 0x0 ;  /* 0x000000000000781c */ /* 0x000fe20003f2f008 */
[----:B------:R-:W-:Y:S01]  /*1810*/  IMAD R40, R27, 0x40, R40 ;  /* 0x000000401b287824 */ /* 0x000fe200078e0228 */
[----:B------:R-:W-:Y:S01]  /*1820*/  PLOP3.LUT P2, PT, PT, PT, UP0, 0x80, 0x0 ;  /* 0x000000000000781c */ /* 0x000fe20003f4f008 */
[----:B------:R-:W-:-:S02]  /*1830*/  IMAD.IADD R3, R94, 0x1, -R3 ;  /* 0x000000015e037824 */ /* 0x000fc400078e0a03 */
[----:B------:R-:W-:Y:S01]  /*1840*/  FMUL.FTZ R32, R37, UR6 ;  /* 0x0000000625207c20 */ /* 0x000fe20008410000 */
[----:B------:R-:W0:Y:S01]  /*1850*/  MUFU.TANH R7, R7 ;  /* 0x0000000700077308 */ /* 0x000e220000002400 */
[----:B------:R-:W-:Y:S01]  /*1860*/  ULDC UR10, c[0x0][0x288] ;  /* 0x0000a200000a7ab9 */ /* 0x000fe20000000800 */
[----:B------:R-:W-:Y:S01]  /*1870*/  FMUL.FTZ R11, R31, UR6 ;  /* 0x000000061f0b7c20 */ /* 0x000fe20008410000 */
[----:B------:R-:W-:Y:S01]  /*1880*/  LEA R3, R3, R40, 0x3 ;  /* 0x0000002803037211 */ /* 0x000fe200078e18ff */
[----:B------:R-:W-:Y:S01]  /*1890*/  FMUL.FTZ R31, R36, UR6 ;  /* 0x00000006241f7c20 */ /* 0x000fe20008410000 */
[----:B------:R-:W-:Y:S01]  /*18a0*/  MOV R40, UR7 ;  /* 0x0000000700287c02 */ /* 0x000fe20008000f00 */
[----:B------:R-:W-:Y:S01]  /*18b0*/  FMUL.FTZ R92, R41, UR6 ;  /* 0x00000006295c7c20 */ /* 0x000fe20008410000 */
[----:B------:R-:W-:Y:S01]  /*18c0*/  FMUL.FTZ R90, R44, UR6 ;  /* 0x000000062c5a7c20 */ /* 0x000fe20008410000 */
[----:B------:R-:W-:Y:S01]  /*18d0*/  @P1 IMAD.HI.U32 R27, R3, UR4, RZ ;  /* 0x00000004031b1c27 */ /* 0x000fe2000f8e00ff */
[----:B------:R-:W-:Y:S01]  /*18e0*/  UMOV UR4, 0xffffff80 ;  /* 0xffffff8000047882 */ /* 0x000fe20000000000 */
[----:B------:R-:W1:Y:S01]  /*18f0*/  MUFU.TANH R9, R9 ;  /* 0x0000000900097308 */ /* 0x000e620000002400 */
[----:B------:R-:W-:Y:S01]  /*1900*/  UIMAD UR4, UR46, UR4, 0x80 ;  /* 0x000000802e0474a4 */ /* 0x000fe2000f8e0204 */
[----:B------:R-:W-:Y:S01]  /*1910*/  IMAD.MOV.U32 R33, RZ, RZ, R3 ;  /* 0x000000ffff217224 */ /* 0x000fe200078e0003 */
[----:B------:R-:W-:Y:S01]  /*1920*/  @P2 SHF.R.U32.HI R33, RZ, UR5, R27 ;  /* 0x00000005ff212c19 */ /* 0x000fe2000801161b */
[----:B------:R-:W-:Y:S01]  /*1930*/  FMUL.FTZ R12, R34, UR6 ;  /* 0x00000006220c7c20 */ /* 0x000fe20008410000 */
[----:B------:R-:W-:Y:S01]  /*1940*/  UIADD3 UR5, UR4, 0x1, URZ ;  /* 0x0000000104057890 */ /* 0x000fe2000fffe03f */
[----:B------:R-:W-:Y:S01]  /*1950*/  LOP3.LUT R27, R26, 0x7ffffffc, RZ, 0xc0, !PT ;  /* 0x7ffffffc1a1b7812 */ /* 0x000fe200078ec0ff */
[----:B------:R-:W-:Y:S01]  /*1960*/  UIMAD UR4, UR37, UR7, UR4 ;  /* 0x00000007250472a4 */ /* 0x000fe2000f8e0204 */
[----:B------:R-:W2:Y:S01]  /*1970*/  SHFL.IDX PT, R39, R33, RZ, 0x1c1f ;  /* 0x001c1fff21277589 */ /* 0x000ea200000e0000 */
[----:B------:R-:W3:Y:S01]  /*1980*/  MUFU.TANH R10, R10 ;  /* 0x0000000a000a7308 */ /* 0x000ee20000002400 */
[----:B------:R-:W-:Y:S01]  /*1990*/  FMUL.FTZ R34, R45, UR6 ;  /* 0x000000062d227c20 */ /* 0x000fe20008410000 */
[----:B------:R-:W-:-:S02]  /*19a0*/  IMAD.IADD R6, R6, 0x1, -R27 ;  /* 0x0000000106067824 */ /* 0x000fc400078e0a1b */
[----:B------:R-:W-:Y:S01]  /*19b0*/  FMUL.FTZ R14, R38, UR6 ;  /* 0x00000006260e7c20 */ /* 0x000fe20008410000 */
[----:B------:R-:W-:Y:S02]  /*19c0*/  IMAD.U32 R35, RZ, RZ, UR5 ;  /* 0x00000005ff237e24 */ /* 0x000fe4000f8e00ff */
[----:B------:R-:W-:Y:S01]  /*19d0*/  FMUL.FTZ R38, R48, UR6 ;  /* 0x0000000630267c20 */ /* 0x000fe20008410000 */
[----:B------:R-:W-:Y:S02]  /*19e0*/  IMAD.U32 R37, RZ, RZ, UR4 ;  /* 0x00000004ff257e24 */ /* 0x000fe4000f8e00ff */
[----:B------:R-:W-:Y:S01]  /*19f0*/  FMUL.FTZ R36, R49, UR6 ;  /* 0x0000000631247c20 */ /* 0x000fe20008410000 */
[C---:B------:R-:W-:Y:S01]  /*1a00*/  IMAD R35, R6.reuse, -0x2, R35 ;  /* 0xfffffffe06237824 */ /* 0x040fe200078e0223 */
[----:B------:R-:W4:Y:S01]  /*1a10*/  MUFU.TANH R28, R28 ;  /* 0x0000001c001c7308 */ /* 0x000f220000002400 */
[----:B------:R-:W-:Y:S02]  /*1a20*/  IMAD R37, R6, -0x2, R37 ;  /* 0xfffffffe06257824 */ /* 0x000fe400078e0225 */
[----:B------:R-:W-:Y:S01]  /*1a30*/  FMUL.FTZ R52, R52, UR6 ;  /* 0x0000000634347c20 */ /* 0x000fe20008410000 */
[----:B------:R-:W-:-:S02]  /*1a40*/  IMAD R35, R40, UR37, R35 ;  /* 0x0000002528237c24 */ /* 0x000fc4000f8e0223 */
[----:B------:R-:W-:Y:S01]  /*1a50*/  FMUL.FTZ R53, R53, UR6 ;  /* 0x0000000635357c20 */ /* 0x000fe20008410000 */
[----:B------:R-:W-:Y:S01]  /*1a60*/  FMUL.FTZ R56, R56, UR6 ;  /* 0x0000000638387c20 */ /* 0x000fe20008410000 */
[----:B------:R-:W-:Y:S01]  /*1a70*/  FMUL.FTZ R57, R57, UR6 ;  /* 0x0000000639397c20 */ /* 0x000fe20008410000 */
[----:B------:R-:W-:Y:S01]  /*1a80*/  VIADD R40, R35, -UR10 ;  /* 0x8000000a23287c36 */ /* 0x000fe20008000000 */
[----:B------:R-:W5:Y:S01]  /*1a90*/  MUFU.TANH R29, R29 ;  /* 0x0000001d001d7308 */ /* 0x000f620000002400 */
[----:B------:R-:W-:Y:S01]  /*1aa0*/  FMUL.FTZ R68, R68, UR6 ;  /* 0x0000000644447c20 */ /* 0x000fe20008410000 */
[----:B------:R-:W-:Y:S01]  /*1ab0*/  FMUL.FTZ R50, R50, UR6 ;  /* 0x0000000632327c20 */ /* 0x000fe20008410000 */
[----:B------:R-:W-:Y:S01]  /*1ac0*/  FMUL.FTZ R20, R46, UR6 ;  /* 0x000000062e147c20 */ /* 0x000fe20008410000 */
[----:B------:R-:W-:Y:S01]  /*1ad0*/  FMUL.FTZ R60, R60, UR6 ;  /* 0x000000063c3c7c20 */ /* 0x000fe20008410000 */
[----:B------:R-:W-:Y:S01]  /*1ae0*/  FMUL.FTZ R64, R64, UR6 ;  /* 0x0000000640407c20 */ /* 0x000fe20008410000 */
[----:B--2---:R-:W-:Y:S01]  /*1af0*/  VIADDMNMX R39, R39, R40, R37, PT ;  /* 0x0000002827277246 */ /* 0x004fe20003800125 */
[----:B------:R-:W-:Y:S01]  /*1b00*/  FMUL.FTZ R61, R61, UR6 ;  /* 0x000000063d3d7c20 */ /* 0x000fe20008410000 */
[----:B------:R-:W2:Y:S01]  /*1b10*/  MUFU.TANH R30, R30 ;  /* 0x0000001e001e7308 */ /* 0x000ea20000002400 */
[----:B------:R-:W-:Y:S01]  /*1b20*/  FMUL.FTZ R17, R54, UR6 ;  /* 0x0000000636117c20 */ /* 0x000fe20008410000 */
[C---:B------:R-:W-:Y:S01]  /*1b30*/  ISETP.GT.AND P1, PT, R39.reuse, RZ, PT ;  /* 0x000000ff2700720c */ /* 0x040fe20003f24270 */
[----:B------:R-:W-:Y:S01]  /*1b40*/  FMUL.FTZ R26, R58, UR6 ;  /* 0x000000063a1a7c20 */ /* 0x000fe20008410000 */
[----:B------:R-:W-:Y:S01]  /*1b50*/  ISETP.GT.AND P2, PT, R39, 0x1, PT ;  /* 0x000000012700780c */ /* 0x000fe20003f44270 */
        /* <DEDUP_REMOVED lines=14> */
[----:B------:R-:W-:Y:S01]  /*1c40*/  FMUL.FTZ R80, R80, UR6 ;  /* 0x0000000650507c20 */ /* 0x000fe20008410000 */
[----:B----4-:R-:W-:Y:S01]  /*1c50*/  FSEL R104, R28, -INF , P1 ;  /* 0xff8000001c687808 */ /* 0x010fe20000800000 */
[----:B------:R-:W-:Y:S01]  /*1c60*/  FMUL.FTZ R18, R42, UR6 ;  /* 0x000000062a127c20 */ /* 0x000fe20008410000 */
[----:B------:R-:W-:Y:S01]  /*1c70*/  FMNMX.FTZ R9, R106, R9, !PT ;  /* 0x000000096a097209 */ /* 0x000fe20007810000 */
[----:B------:R-:W-:Y:S01]  /*1c80*/  FMUL.FTZ R81, R81, UR6 ;  /* 0x0000000651517c20 */ /* 0x000fe20008410000 */
[----:B------:R-:W-:Y:S01]  /*1c90*/  ISETP.GT.AND P1, PT, R39, 0x11, PT ;  /* 0x000000112700780c */ /* 0x000fe20003f24270 */
[----:B------:R-:W3:Y:S01]  /*1ca0*/  MUFU.TANH R98, R98 ;  /* 0x0000006200627308 */ /* 0x000ee20000002400 */
[----:B-----5:R-:W-:Y:S01]  /*1cb0*/  FSEL R102, R29, -INF , P2 ;  /* 0xff8000001d667808 */ /* 0x020fe20001000000 */
[----:B------:R-:W-:Y:S01]  /*1cc0*/  FMUL.FTZ R84, R84, UR6 ;  /* 0x0000000654547c20 */ /* 0x000fe20008410000 */
[----:B------:R-:W-:Y:S01]  /*1cd0*/  FMNMX.FTZ R9, R104, R9, !PT ;  /* 0x0000000968097209 */ /* 0x000fe20007810000 */
[----:B------:R-:W-:Y:S01]  /*1ce0*/  FMUL.FTZ R85, R85, UR6 ;  /* 0x0000000655557c20 */ /* 0x000fe20008410000 */
[----:B------:R-:W-:Y:S01]  /*1cf0*/  ISETP.GT.AND P2, PT, R39, 0x18, PT ;  /* 0x000000182700780c */ /* 0x000fe20003f44270 */
[----:B------:R-:W-:Y:S01]  /*1d00*/  ULDC UR4, c[0x0][0x988] ;  /* 0x0002620000047ab9 */ /* 0x000fe20000000800 */
        /* <DEDUP_REMOVED lines=10> */
[C---:B------:R-:W-:Y:S01]  /*1db0*/  ISETP.GT.AND P2, PT, R39.reuse, 0x20, PT ;  /* 0x000000202700780c */ /* 0x040fe20003f44270 */
[----:B------:R-:W4:Y:S01]  /*1dc0*/  SHFL.IDX PT, R62, R33, 0x1, 0x1c1f ;  /* 0x003c1f00213e7f89 */ /* 0x000f2200000e0000 */
        /* <DEDUP_REMOVED lines=29> */
[----:B------:R-:W-:Y:S01]  /*1fa0*/  MUFU.TANH R52, R52 ;  /* 0x0000003400347308 */ /* 0x000fe20000002400 */
[----:B--2---:R-:W-:Y:S01]  /*1fb0*/  FSEL R72, R38, -INF , P2 ;  /* 0xff80000026487808 */ /* 0x004fe20001000000 */
[----:B------:R-:W-:Y:S01]  /*1fc0*/  FMUL.FTZ R43, R83, UR6 ;  /* 0x00000006532b7c20 */ /* 0x000fe20008410000 */
[----:B------:R-:W-:Y:S01]  /*1fd0*/  FMNMX.FTZ R29, R88, R29, !PT ;  /* 0x0000001d581d7209 */ /* 0x000fe20007810000 */
[----:B------:R-:W-:Y:S01]  /*1fe0*/  FMUL.FTZ R63, R87, UR6 ;  /* 0x00000006573f7c20 */ /* 0x000fe20008410000 */
[----:B------:R-:W-:Y:S01]  /*1ff0*/  ISETP.GT.AND P2, PT, R39, 0x38, PT ;  /* 0x000000382700780c */ /* 0x000fe20003f44270 */
[----:B------:R-:W-:Y:S01]  /*2000*/  @UP0 ULDC UR11, c[0x0][0x450] ;  /* 0x00011400000b0ab9 */ /* 0x000fe20000000800 */
[----:B------:R-:W-:Y:S01]  /*2010*/  FMNMX.FTZ R29, R72, R29, !PT ;  /* 0x0000001d481d7209 */ /* 0x000fe20007810000 */
[----:B------:R-:W1:Y:S01]  /*2020*/  MUFU.TANH R53, R53 ;  /* 0x0000003500357308 */ /* 0x000e620000002400 */
[----:B----4-:R-:W-:Y:S01]  /*2030*/  IADD3 R62, R62, -UR10, R35 ;  /* 0x8000000a3e3e7c10 */ /* 0x010fe2000fffe023 */
[----:B------:R-:W-:Y:S01]  /*2040*/  UIMAD UR7, UR37, UR7, -UR10 ;  /* 0x00000007250772a4 */ /* 0x000fe2000f8e0a0a */
[----:B------:R-:W-:Y:S01]  /*2050*/  CS2R R118, SRZ ;  /* 0x0000000000767805 */ /* 0x000fe2000001ff00 */
[----:B------:R-:W-:Y:S01]  /*2060*/  UIADD3 UR27, UR46, -0x2, URZ ;  /* 0xfffffffe2e1b7890 */ /* 0x000fe2000fffe03f */
[----:B------:R-:W-:-:S02]  /*2070*/  VIMNMX R37, R37, R62, PT ;  /* 0x0000003e25257248 */ /* 0x000fc40003fe0100 */
[----:B------:R-:W-:Y:S02]  /*2080*/  CS2R R116, SRZ ;  /* 0x0000000000747805 */ /* 0x000fe4000001ff00 */
[----:B------:R-:W-:Y:S01]  /*2090*/  CS2R R114, SRZ ;  /* 0x0000000000727805 */ /* 0x000fe2000001ff00 */
[----:B------:R-:W2:Y:S01]  /*20a0*/  MUFU.TANH R56, R56 ;  /* 0x0000003800387308 */ /* 0x000ea20000002400 */
[----:B------:R-:W-:Y:S02]  /*20b0*/  ISETP.GT.AND P3, PT, R37, 0x8, PT ;  /* 0x000000082500780c */ /* 0x000fe40003f64270 */
[----:B------:R-:W-:Y:S02]  /*20c0*/  CS2R R112, SRZ ;  /* 0x0000000000707805 */ /* 0x000fe4000001ff00 */
[----:B------:R-:W-:-:S03]  /*20d0*/  CS2R R110, SRZ ;  /* 0x00000000006e7805 */ /* 0x000fc6000001ff00 */
[----:B------:R-:W3:Y:S08]  /*20e0*/  MUFU.TANH R57, R57 ;  /* 0x0000003900397308 */ /* 0x000ef00000002400 */
[----:B------:R0:W-:Y:S08]  /*20f0*/  MUFU.TANH R46, R68 ;  /* 0x00000044002e7308 */ /* 0x0001f00000002400 */
[----:B------:R-:W-:Y:S01]  /*2100*/  MUFU.TANH R23, R50 ;  /* 0x0000003200177308 */ /* 0x000fe20000002400 */
[----:B0-----:R-:W-:-:S02]  /*2110*/  FSEL R68, R36, -INF , P1 ;  /* 0xff80000024447808 */ /* 0x001fc40000800000 */
[----:B------:R-:W-:Y:S02]  /*2120*/  ISETP.GT.AND P1, PT, R39, 0x39, PT ;  /* 0x000000392700780c */ /* 0x000fe40003f24270 */
[----:B------:R-:W-:-:S03]  /*2130*/  FMNMX.FTZ R29, R68, R29, !PT ;  /* 0x0000001d441d7209 */ /* 0x000fc60007810000 */
[----:B------:R1:W0:Y:S08]  /*2140*/  MUFU.TANH R50, R60 ;  /* 0x0000003c00327308 */ /* 0x0002300000002400 */
[----:B------:R4:W-:Y:S01]  /*2150*/  MUFU.TANH R54, R64 ;  /* 0x0000004000367308 */ /* 0x0009e20000002400 */
[----:B-1----:R-:W-:Y:S01]  /*2160*/  FSEL R60, R53, -INF , P1 ;  /* 0xff800000353c7808 */ /* 0x002fe20000800000 */
[----:B------:R-:W-:Y:S01]  /*2170*/  FMUL.FTZ R53, R79, UR6 ;  /* 0x000000064f357c20 */ /* 0x000fe20008410000 */
[----:B------:R-:W-:-:S05]  /*2180*/  ISETP.GT.AND P1, PT, R39, 0x41, PT ;  /* 0x000000412700780c */ /* 0x000fca0003f24270 */
[----:B------:R-:W1:Y:S01]  /*2190*/  MUFU.TANH R61, R61 ;  /* 0x0000003d003d7308 */ /* 0x000e620000002400 */
[----:B----4-:R-:W-:Y:S02]  /*21a0*/  FSEL R64, R52, -INF , P2 ;  /* 0xff80000034407808 */ /* 0x010fe40001000000 */
[C---:B------:R-:W-:Y:S02]  /*21b0*/  ISETP.GT.AND P2, PT, R39.reuse, 0x40, PT ;  /* 0x000000402700780c */ /* 0x040fe40003f44270 */
[----:B------:R-:W-:Y:S02]  /*21c0*/  FMNMX.FTZ R29, R64, R29, !PT ;  /* 0x0000001d401d7209 */ /* 0x000fe40007810000 */
[----:B--2---:R-:W-:Y:S01]  /*21d0*/  FSEL R58, R56, -INF , P2 ;  /* 0xff800000383a7808 */ /* 0x004fe20001000000 */
[----:B------:R-:W2:Y:S01]  /*21e0*/  MUFU.TANH R48, R65 ;  /* 0x0000004100307308 */ /* 0x000ea20000002400 */
[----:B------:R-:W-:Y:S02]  /*21f0*/  FMNMX.FTZ R29, R60, R29, !PT ;  /* 0x0000001d3c1d7209 */ /* 0x000fe40007810000 */
[----:B------:R-:W-:-:S02]  /*2200*/  ISETP.GT.AND P2, PT, R39, 0x48, PT ;  /* 0x000000482700780c */ /* 0x000fc40003f44270 */
[----:B---3--:R-:W-:Y:S01]  /*2210*/  FSEL R56, R57, -INF , P1 ;  /* 0xff80000039387808 */ /* 0x008fe20000800000 */
[----:B------:R-:W-:Y:S01]  /*2220*/  FMUL.FTZ R57, R86, UR6 ;  /* 0x0000000656397c20 */ /* 0x000fe20008410000 */
[----:B------:R-:W-:Y:S01]  /*2230*/  FMNMX.FTZ R29, R58, R29, !PT ;  /* 0x0000001d3a1d7209 */ /* 0x000fe20007810000 */
[----:B------:R-:W3:Y:S01]  /*2240*/  MUFU.TANH R44, R69 ;  /* 0x00000045002c7308 */ /* 0x000ee20000002400 */
[C---:B------:R-:W-:Y:S02]  /*2250*/  ISETP.GT.AND P1, PT, R39.reuse, 0x49, PT ;  /* 0x000000492700780c */ /* 0x040fe40003f24270 */
[----:B0-----:R-:W-:Y:S02]  /*2260*/  FSEL R50, R50, -INF , P2 ;  /* 0xff80000032327808 */ /* 0x001fe40001000000 */
[----:B------:R-:W-:Y:S02]  /*2270*/  FMNMX.FTZ R29, R56, R29, !PT ;  /* 0x0000001d381d7209 */ /* 0x000fe40007810000 */
[----:B------:R-:W-:Y:S01]  /*2280*/  ISETP.GT.AND P2, PT, R39, 0x50, PT ;  /* 0x000000502700780c */ /* 0x000fe20003f44270 */
[----:B------:R-:W0:Y:S01]  /*2290*/  MUFU.TANH R9, R9 ;  /* 0x0000000900097308 */ /* 0x000e220000002400 */
[----:B-1----:R-:W-:Y:S01]  /*22a0*/  FSEL R52, R61, -INF , P1 ;  /* 0xff8000003d347808 */ /* 0x002fe20000800000 */
[----:B------:R-:W-:Y:S01]  /*22b0*/  FMUL.FTZ R61, R67, UR6 ;  /* 0x00000006433d7c20 */ /* 0x000fe20008410000 */
[----:B------:R-:W-:-:S02]  /*22c0*/  FMNMX.FTZ R29, R50, R29, !PT ;  /* 0x0000001d321d7209 */ /* 0x000fc40007810000 */
[C---:B------:R-:W-:Y:S02]  /*22d0*/  ISETP.GT.AND P1, PT, R39.reuse, 0x51, PT ;  /* 0x000000512700780c */ /* 0x040fe40003f24270 */
[----:B------:R-:W-:Y:S01]  /*22e0*/  FSEL R54, R54, -INF , P2 ;  /* 0xff80000036367808 */ /* 0x000fe20001000000 */
[----:B------:R-:W1:Y:S01]  /*22f0*/  MUFU.TANH R38, R73 ;  /* 0x0000004900267308 */ /* 0x000e620000002400 */
[----:B------:R-:W-:Y:S02]  /*2300*/  FMNMX.FTZ R29, R52, R29, !PT ;  /* 0x0000001d341d7209 */ /* 0x000fe40007810000 */
[C---:B------:R-:W-:Y:S02]  /*2310*/  ISETP.GT.AND P2, PT, R39.reuse, 0x58, PT ;  /* 0x000000582700780c */ /* 0x040fe40003f44270 */
[----:B--2---:R-:W-:Y:S02]  /*2320*/  FSEL R48, R48, -INF , P1 ;  /* 0xff80000030307808 */ /* 0x004fe40000800000 */
[----:B------:R-:W-:Y:S01]  /*2330*/  FMNMX.FTZ R29, R54, R29, !PT ;  /* 0x0000001d361d7209 */ /* 0x000fe20007810000 */
[----:B------:R-:W2:Y:S01]  /*2340*/  MUFU.TANH R40, R76 ;  /* 0x0000004c00287308 */ /* 0x000ea20000002400 */
[----:B------:R-:W-:-:S02]  /*2350*/  ISETP.GT.AND P1, PT, R39, 0x59, PT ;  /* 0x000000592700780c */ /* 0x000fc40003f24270 */
[----:B------:R-:W-:Y:S02]  /*2360*/  FSEL R46, R46, -INF , P2 ;  /* 0xff8000002e2e7808 */ /* 0x000fe40001000000 */
[----:B------:R-:W-:Y:S02]  /*2370*/  FMNMX.FTZ R29, R48, R29, !PT ;  /* 0x0000001d301d7209 */ /* 0x000fe40007810000 */
[C---:B------:R-:W-:Y:S01]  /*2380*/  ISETP.GT.AND P2, PT, R39.reuse, 0x60, PT ;  /* 0x000000602700780c */ /* 0x040fe20003f44270 */
[----:B------:R-:W4:Y:S01]  /*2390*/  MUFU.TANH R36, R77 ;  /* 0x0000004d00247308 */ /* 0x000f220000002400 */
[----:B---3--:R-:W-:Y:S02]  /*23a0*/  FSEL R44, R44, -INF , P1 ;  /* 0xff8000002c2c7808 */ /* 0x008fe40000800000 */
[----:B------:R-:W-:Y:S02]  /*23b0*/  FMNMX.FTZ R29, R46, R29, !PT ;  /* 0x0000001d2e1d7209 */ /* 0x000fe40007810000 */
[----:B------:R-:W-:-:S02]  /*23c0*/  ISETP.GT.AND P1, PT, R39, 0x61, PT ;  /* 0x000000612700780c */ /* 0x000fc40003f24270 */
[----:B0-----:R-:W-:Y:S01]  /*23d0*/  FSEL R42, R9, -INF , P2 ;  /* 0xff800000092a7808 */ /* 0x001fe20001000000 */
[----:B------:R-:W0:Y:S01]  /*23e0*/  MUFU.TANH R32, R80 ;  /* 0x0000005000207308 */ /* 0x000e220000002400 */
[----:B------:R-:W-:Y:S02]  /*23f0*/  FMNMX.FTZ R29, R44, R29, !PT ;  /* 0x0000001d2c1d7209 */ /* 0x000fe40007810000 */
[C---:B------:R-:W-:Y:S02]  /*2400*/  ISETP.GT.AND P2, PT, R39.reuse, 0x68, PT ;  /* 0x000000682700780c */ /* 0x040fe40003f44270 */
[----:B-1----:R-:W-:Y:S02]  /*2410*/  FSEL R38, R38, -INF , P1 ;  /* 0xff80000026267808 */ /* 0x002fe40000800000 */
[----:B------:R-:W-:Y:S01]  /*2420*/  FMNMX.FTZ R29, R42, R29, !PT ;  /* 0x0000001d2a1d7209 */ /* 0x000fe20007810000 */
[----:B------:R-:W1:Y:S01]  /*2430*/  MUFU.TANH R34, R81 ;  /* 0x0000005100227308 */ /* 0x000e620000002400 */
[----:B------:R-:W-:-:S02]  /*2440*/  ISETP.GT.AND P1, PT, R39, 0x69, PT ;  /* 0x000000692700780c */ /* 0x000fc40003f24270 */
[----:B--2---:R-:W-:Y:S02]  /*2450*/  FSEL R40, R40, -INF , P2 ;  /* 0xff80000028287808 */ /* 0x004fe40001000000 */
[----:B------:R-:W-:Y:S02]  /*2460*/  FMNMX.FTZ R29, R38, R29, !PT ;  /* 0x0000001d261d7209 */ /* 0x000fe40007810000 */
[C---:B------:R-:W-:Y:S01]  /*2470*/  ISETP.GT.AND P2, PT, R39.reuse, 0x70, PT ;  /* 0x000000702700780c */ /* 0x040fe20003f44270 */
[----:B------:R-:W2:Y:S01]  /*2480*/  MUFU.TANH R30, R84 ;  /* 0x00000054001e7308 */ /* 0x000ea20000002400 */
[----:B----4-:R-:W-:Y:S02]  /*2490*/  FSEL R36, R36, -INF , P1 ;  /* 0xff80000024247808 */ /* 0x010fe40000800000 */
        /* <DEDUP_REMOVED lines=8> */
[----:B------:R-:W-:Y:S01]  /*2520*/  MUFU.TANH R2, R2 ;  /* 0x0000000200027308 */ /* 0x000fe20000002400 */
[----:B------:R-:W-:Y:S01]  /*2530*/  ISETP.GT.AND P1, PT, R39, 0x79, PT ;  /* 0x000000792700780c */ /* 0x000fe20003f24270 */
[----:B------:R-:W-:Y:S01]  /*2540*/  FMUL.FTZ R39, R74, UR6 ;  /* 0x000000064a277c20 */ /* 0x000fe20008410000 */
[----:B--2---:R-:W-:Y:S01]  /*2550*/  FSEL R30, R30, -INF , P2 ;  /* 0xff8000001e1e7808 */ /* 0x004fe20001000000 */
[----:B------:R-:W-:Y:S01]  /*2560*/  UIADD3 UR6, UR42, 0x16840, URZ ;  /* 0x000168402a067890 */ /* 0x000fe2000fffe03f */
[----:B------:R-:W-:-:S02]  /*2570*/  FMNMX.FTZ R29, R34, R29, !PT ;  /* 0x0000001d221d7209 */ /* 0x000fc40007810000 */
[----:B------:R-:W-:Y:S01]  /*2580*/  ISETP.GT.AND P2, PT, R37, 0x1, PT ;  /* 0x000000012500780c */ /* 0x000fe20003f44270 */
[----:B------:R-:W1:Y:S01]  /*2590*/  MUFU.TANH R0, R0 ;  /* 0x0000000000007308 */ /* 0x000e620000002400 */
[----:B0-----:R-:W-:Y:S01]  /*25a0*/  FSEL R28, R28, -INF , P1 ;  /* 0xff8000001c1c7808 */ /* 0x001fe20000800000 */
[----:B------:R-:W-:Y:S01]  /*25b0*/  UPRMT UR6, UR25, 0x654, UR6 ;  /* 0x0000065419067896 */ /* 0x000fe20008000006 */
[----:B------:R-:W-:-:S04]  /*25c0*/  FMNMX.FTZ R29, R30, R29, !PT ;  /* 0x0000001d1e1d7209 */ /* 0x000fc80007810000 */
[----:B------:R-:W-:Y:S01]  /*25d0*/  FMNMX.FTZ R29, R28, R29, !PT ;  /* 0x0000001d1c1d7209 */ /* 0x000fe20007810000 */
[----:B------:R-:W0:Y:S03]  /*25e0*/  MUFU.TANH R8, R8 ;  /* 0x0000000800087308 */ /* 0x000e260000002400 */
[----:B------:R-:W-:Y:S01]  /*25f0*/  SYNCS.ARRIVE.TRANS64.RED.A1T0 RZ, [UR6], RZ ;  /* 0x000000ffffff79a7 */ /* 0x000fe20008100406 */
[----:B------:R-:W2:Y:S04]  /*2600*/  SHFL.BFLY PT, R10, R29, 0x2, 0x1f ;  /* 0x0c401f001d0a7f89 */ /* 0x000ea800000e0000 */
[----:B------:R-:W-:Y:S01]  /*2610*/  MUFU.TANH R11, R11 ;  /* 0x0000000b000b7308 */ /* 0x000fe20000002400 */
[----:B-1----:R-:W-:-:S02]  /*2620*/  FSEL R0, R0, -INF , P2 ;  /* 0xff80000000007808 */ /* 0x002fc40001000000 */
[----:B------:R-:W-:-:S05]  /*2630*/  ISETP.GT.AND P2, PT, R37, 0x10, PT ;  /* 0x000000102500780c */ /* 0x000fca0003f44270 */
[----:B------:R-:W1:Y:S01]  /*2640*/  MUFU.TANH R12, R12 ;  /* 0x0000000c000c7308 */ /* 0x000e620000002400 */
[----:B0-----:R-:W-:-:S07]  /*2650*/  FSEL R8, R8, -INF , P3 ;  /* 0xff80000008087808 */ /* 0x001fce0001800000 */
[----:B------:R-:W-:Y:S01]  /*2660*/  MUFU.TANH R13, R13 ;  /* 0x0000000d000d7308 */ /* 0x000fe20000002400 */
[----:B--2---:R-:W-:-:S07]  /*2670*/  FMNMX.FTZ R9, R29, R10, !PT ;  /* 0x0000000a1d097209 */ /* 0x004fce0007810000 */
[----:B------:R-:W0:Y:S01]  /*2680*/  MUFU.TANH R14, R14 ;  /* 0x0000000e000e7308 */ /* 0x000e220000002400 */
[----:B------:R-:W2:Y:S01]  /*2690*/  SHFL.BFLY PT, R10, R9, 0x1, 0x1f ;  /* 0x0c201f00090a7f89 */ /* 0x000ea200000e0000 */
[----:B-1----:R-:W-:Y:S02]  /*26a0*/  FSEL R66, R12, -INF , P2 ;  /* 0xff8000000c427808 */ /* 0x002fe40001000000 */
[----:B------:R-:W-:-:S04]  /*26b0*/  ISETP.GT.AND P2, PT, R37, 0x18, PT ;  /* 0x000000182500780c */ /* 0x000fc80003f44270 */
[----:B------:R-:W-:Y:S08]  /*26c0*/  MUFU.TANH R15, R15 ;  /* 0x0000000f000f7308 */ /* 0x000ff00000002400 */
[----:B------:R-:W1:Y:S01]  /*26d0*/  MUFU.TANH R18, R18 ;  /* 0x0000001200127308 */ /* 0x000e620000002400 */
[----:B0-----:R-:W-:Y:S02]  /*26e0*/  FSEL R14, R14, -INF , P2 ;  /* 0xff8000000e0e7808 */ /* 0x001fe40001000000 */
[----:B------:R-:W-:-:S05]  /*26f0*/  ISETP.GT.AND P2, PT, R37, 0x20, PT ;  /* 0x000000202500780c */ /* 0x000fca0003f44270 */
[----:B------:R-:W0:Y:S01]  /*2700*/  MUFU.TANH R19, R19 ;  /* 0x0000001300137308 */ /* 0x000e220000002400 */
[----:B--2---:R-:W-:Y:S01]  /*2710*/  FMNMX.FTZ R10, R9, R10, !PT ;  /* 0x0000000a090a7209 */ /* 0x004fe20007810000 */
[----:B------:R-:W-:Y:S01]  /*2720*/  IMAD.U32 R9, RZ, RZ, UR4 ;  /* 0x00000004ff097e24 */ /* 0x000fe2000f8e00ff */
[----:B------:R-:W-:Y:S02]  /*2730*/  @UP0 ULDC UR4, c[0x0][0x44c] ;  /* 0x0001130000040ab9 */ /* 0x000fe40000000800 */
[C---:B------:R-:W-:Y:S01]  /*2740*/  FSETP.NEU.FTZ.AND P1, PT, R10.reuse, -INF , PT ;  /* 0xff8000000a00780b */ /* 0x040fe20003f3d000 */
[----:B------:R-:W-:Y:S01]  /*2750*/  FMUL.FTZ R29, R10, R9 ;  /* 0x000000090a1d7220 */ /* 0x000fe20000410000 */
[----:B------:R-:W-:Y:S01]  /*2760*/  UIMAD.WIDE.U32 UR4, UR45, UR4, URZ ;  /* 0x000000042d0472a5 */ /* 0x000fe2000f8e003f */
[----:B------:R-:W2:Y:S01]  /*2770*/  MUFU.TANH R20, R20 ;  /* 0x0000001400147308 */ /* 0x000ea20000002400 */
[----:B-1----:R-:W-:Y:S02]  /*2780*/  FSEL R18, R18, -INF , P2 ;  /* 0xff80000012127808 */ /* 0x002fe40001000000 */
[----:B------:R-:W-:Y:S01]  /*2790*/  FSEL R29, R29, RZ, P1 ;  /* 0x000000ff1d1d7208 */ /* 0x000fe20000800000 */
[----:B------:R-:W-:Y:S01]  /*27a0*/  @UP0 USHF.R.U32.HI UR45, URZ, UR11, UR5 ;  /* 0x0000000b3f2d0299 */ /* 0x000fe20008011605 */
[----:B------:R-:W-:-:S02]  /*27b0*/  ISETP.GT.AND P1, PT, R37, RZ, PT ;  /* 0x000000ff2500720c */ /* 0x000fc40003f24270 */
[C---:B------:R-:W-:Y:S01]  /*27c0*/  ISETP.GT.AND P2, PT, R37.reuse, 0x28, PT ;  /* 0x000000282500780c */ /* 0x040fe20003f44270 */
[----:B------:R-:W1:Y:S01]  /*27d0*/  MUFU.TANH R21, R21 ;  /* 0x0000001500157308 */ /* 0x000e620000002400 */
[----:B------:R-:W-:Y:S01]  /*27e0*/  FSEL R2, R2, -INF , P1 ;  /* 0xff80000002027808 */ /* 0x000fe20000800000 */
[-CC-:B------:R-:W-:Y:S01]  /*27f0*/  FFMA.FTZ R142, R90, R9.reuse, -R29.reuse ;  /* 0x000000095a8e7223 */ /* 0x180fe2000001081d */
[----:B------:R-:W-:Y:S01]  /*2800*/  ISETP.GT.AND P1, PT, R37, 0x9, PT ;  /* 0x000000092500780c */ /* 0x000fe20003f24270 */
[-CC-:B------:R-:W-:Y:S01]  /*2810*/  FFMA.FTZ R136, R72, R9.reuse, -R29.reuse ;  /* 0x0000000948887223 */ /* 0x180fe2000001081d */
[----:B------:R-:W-:Y:S01]  /*2820*/  FMNMX.FTZ R33, R2, R0, !PT ;  /* 0x0000000002217209 */ /* 0x000fe20007810000 */
[--C-:B------:R-:W-:Y:S01]  /*2830*/  FFMA.FTZ R146, R94, R9, -R29.reuse ;  /* 0x000000095e927223 */ /* 0x100fe2000001081d */
[----:B------:R-:W-:Y:S01]  /*2840*/  FSEL R62, R11, -INF , P1 ;  /* 0xff8000000b3e7808 */ /* 0x000fe20000800000 */
[----:B------:R-:W3:Y:S01]  /*2850*/  MUFU.TANH R24, R24 ;  /* 0x0000001800187308 */ /* 0x000ee20000002400 */
[----:B------:R-:W-:Y:S01]  /*2860*/  FMNMX.FTZ R33, R8, R33, !PT ;  /* 0x0000002108217209 */ /* 0x000fe20007810000 */
[-CC-:B------:R-:W-:Y:S01]  /*2870*/  FFMA.FTZ R138, R64, R9.reuse, -R29.reuse ;  /* 0x00000009408a7223 */ /* 0x180fe2000001081d */
[----:B------:R-:W-:Y:S01]  /*2880*/  ISETP.GT.AND P1, PT, R37, 0x11, PT ;  /* 0x000000112500780c */ /* 0x000fe20003f24270 */
[--C-:B------:R-:W-:Y:S01]  /*2890*/  FFMA.FTZ R140, R98, R9, -R29.reuse ;  /* 0x00000009628c7223 */ /* 0x100fe2000001081d */
[----:B------:R-:W-:Y:S01]  /*28a0*/  FMNMX.FTZ R33, R62, R33, !PT ;  /* 0x000000213e217209 */ /* 0x000fe20007810000 */
[--C-:B------:R-:W-:Y:S01]  /*28b0*/  FFMA.FTZ R132, R58, R9, -R29.reuse ;  /* 0x000000093a847223 */ /* 0x100fe2000001081d */
[----:B------:R-:W-:Y:S01]  /*28c0*/  FSEL R70, R13, -INF , P1 ;  /* 0xff8000000d467808 */ /* 0x000fe20000800000 */
[----:B------:R-:W4:Y:S01]  /*28d0*/  MUFU.TANH R17, R17 ;  /* 0x0000001100117308 */ /* 0x000f220000002400 */
[----:B------:R-:W-:Y:S01]  /*28e0*/  FMNMX.FTZ R33, R66, R33, !PT ;  /* 0x0000002142217209 */ /* 0x000fe20007810000 */
[-CC-:B------:R-:W-:Y:S01]  /*28f0*/  FFMA.FTZ R13, R100, R9.reuse, -R29.reuse ;  /* 0x00000009640d7223 */ /* 0x180fe2000001081d */
[----:B------:R-:W-:Y:S01]  /*2900*/  ISETP.GT.AND P1, PT, R37, 0x19, PT ;  /* 0x000000192500780c */ /* 0x000fe20003f24270 */
[--C-:B------:R-:W-:Y:S01]  /*2910*/  FFMA.FTZ R144, R102, R9, -R29.reuse ;  /* 0x0000000966907223 */ /* 0x100fe2000001081d */
[----:B------:R-:W-:Y:S01]  /*2920*/  FMNMX.FTZ R33, R70, R33, !PT ;  /* 0x0000002146217209 */ /* 0x000fe20007810000 */
[--C-:B------:R-:W-:Y:S01]  /*2930*/  FFMA.FTZ R148, R7, R9, -R29.reuse ;  /* 0x0000000907947223 */ /* 0x100fe2000001081d */
[----:B------:R-:W-:Y:S01]  /*2940*/  FSEL R74, R15, -INF , P1 ;  /* 0xff8000000f4a7808 */ /* 0x000fe20000800000 */
[----:B------:R-:W5:Y:S01]  /*2950*/  MUFU.TANH R25, R25 ;  /* 0x0000001900197308 */ /* 0x000f620000002400 */
[----:B------:R-:W-:Y:S01]  /*2960*/  FMNMX.FTZ R33, R14, R33, !PT ;  /* 0x000000210e217209 */ /* 0x000fe20007810000 */
[-CC-:B------:R-:W-:Y:S01]  /*2970*/  FFMA.FTZ R15, R96, R9.reuse, -R29.reuse ;  /* 0x00000009600f7223 */ /* 0x180fe2000001081d */
[----:B------:R-:W-:Y:S01]  /*2980*/  ISETP.GT.AND P1, PT, R37, 0x21, PT ;  /* 0x000000212500780c */ /* 0x000fe20003f24270 */
[--C-:B------:R-:W-:Y:S01]  /*2990*/  FFMA.FTZ R7, R108, R9, -R29.reuse ;  /* 0x000000096c077223 */ /* 0x100fe2000001081d */
[----:B------:R-:W-:Y:S01]  /*29a0*/  FMNMX.FTZ R33, R74, R33, !PT ;  /* 0x000000214a217209 */ /* 0x000fe20007810000 */
[--C-:B------:R-:W-:Y:S01]  /*29b0*/  FFMA.FTZ R150, R106, R9, -R29.reuse ;  /* 0x000000096a967223 */ /* 0x100fe2000001081d */
[----:B0-----:R-:W-:Y:S01]  /*29c0*/  FSEL R76, R19, -INF , P1 ;  /* 0xff800000134c7808 */ /* 0x001fe20000800000 */
[----:B------:R-:W0:Y:S01]  /*29d0*/  MUFU.TANH R26, R26 ;  /* 0x0000001a001a7308 */ /* 0x000e220000002400 */
[----:B------:R-:W-:Y:S01]  /*29e0*/  FMNMX.FTZ R33, R18, R33, !PT ;  /* 0x0000002112217209 */ /* 0x000fe20007810000 */
[-CC-:B------:R-:W-:Y:S01]  /*29f0*/  FFMA.FTZ R19, R88, R9.reuse, -R29.reuse ;  /* 0x0000000958137223 */ /* 0x180fe2000001081d */
[C---:B------:R-:W-:Y:S01]  /*2a00*/  ISETP.GT.AND P1, PT, R37.reuse, 0x29, PT ;  /* 0x000000292500780c */ /* 0x040fe20003f24270 */
[-CC-:B------:R-:W-:Y:S01]  /*2a10*/  FFMA.FTZ R104, R104, R9.reuse, -R29.reuse ;  /* 0x0000000968687223 */ /* 0x180fe2000001081d */
[----:B--2---:R-:W-:Y:S01]  /*2a20*/  FSEL R20, R20, -INF , P2 ;  /* 0xff80000014147808 */ /* 0x004fe20001000000 */
[--C-:B------:R-:W-:Y:S01]  /*2a30*/  FFMA.FTZ R134, R50, R9, -R29.reuse ;  /* 0x0000000932867223 */ /* 0x100fe2000001081d */
[----:B------:R-:W-:Y:S01]  /*2a40*/  FMNMX.FTZ R33, R76, R33, !PT ;  /* 0x000000214c217209 */ /* 0x000fe20007810000 */
[----:B------:R-:W2:Y:S01]  /*2a50*/  MUFU.TANH R27, R27 ;  /* 0x0000001b001b7308 */ /* 0x000ea20000002400 */
[----:B------:R-:W-:Y:S01]  /*2a60*/  ISETP.GT.AND P2, PT, R37, 0x30, PT ;  /* 0x000000302500780c */ /* 0x000fe20003f44270 */
[-CC-:B------:R-:W-:Y:S01]  /*2a70*/  FFMA.FTZ R128, R54, R9.reuse, -R29.reuse ;  /* 0x0000000936807223 */ /* 0x180fe2000001081d */
[----:B-1----:R-:W-:Y:S01]  /*2a80*/  FSEL R78, R21, -INF , P1 ;  /* 0xff800000154e7808 */ /* 0x002fe20000800000 */
[--C-:B------:R-:W-:Y:S01]  /*2a90*/  FFMA.FTZ R21, R68, R9, -R29.reuse ;  /* 0x0000000944157223 */ /* 0x100fe2000001081d */
[----:B------:R-:W-:Y:S01]  /*2aa0*/  FMNMX.FTZ R33, R20, R33, !PT ;  /* 0x0000002114217209 */ /* 0x000fe20007810000 */
[-CC-:B------:R-:W-:Y:S01]  /*2ab0*/  FFMA.FTZ R130, R46, R9.reuse, -R29.reuse ;  /* 0x000000092e827223 */ /* 0x180fe2000001081d */
[----:B------:R-:W-:Y:S01]  /*2ac0*/  ISETP.GT.AND P1, PT, R37, 0x31, PT ;  /* 0x000000312500780c */ /* 0x000fe20003f24270 */
[----:B------:R-:W1:Y:S01]  /*2ad0*/  MUFU.TANH R31, R31 ;  /* 0x0000001f001f7308 */ /* 0x000e620000002400 */
[----:B------:R-:W-:Y:S01]  /*2ae0*/  FSEL R80, R23, -INF , P2 ;  /* 0xff80000017507808 */ /* 0x000fe20001000000 */
[--C-:B------:R-:W-:Y:S01]  /*2af0*/  FFMA.FTZ R23, R60, R9, -R29.reuse ;  /* 0x000000093c177223 */ /* 0x100fe2000001081d */
[----:B------:R-:W-:Y:S01]  /*2b00*/  FMNMX.FTZ R33, R78, R33, !PT ;  /* 0x000000214e217209 */ /* 0x000fe20007810000 */
[-CC-:B------:R-:W-:Y:S01]  /*2b10*/  FFMA.FTZ R124, R42, R9.reuse, -R29.reuse ;  /* 0x000000092a7c7223 */ /* 0x180fe2000001081d */
[C---:B------:R-:W-:Y:S01]  /*2b20*/  ISETP.GT.AND P2, PT, R37.reuse, 0x38, PT ;  /* 0x000000382500780c */ /* 0x040fe20003f44270 */
[--C-:B------:R-:W-:Y:S01]  /*2b30*/  FFMA.FTZ R126, R40, R9, -R29.reuse ;  /* 0x00000009287e7223 */ /* 0x100fe2000001081d */
[----:B---3--:R-:W-:Y:S01]  /*2b40*/  FSEL R24, R24, -INF , P1 ;  /* 0xff80000018187808 */ /* 0x008fe20000800000 */
[----:B------:R-:W3:Y:S01]  /*2b50*/  MUFU.TANH R45, R45 ;  /* 0x0000002d002d7308 */ /* 0x000ee20000002400 */
[----:B------:R-:W-:Y:S01]  /*2b60*/  FMNMX.FTZ R33, R80, R33, !PT ;  /* 0x0000002150217209 */ /* 0x000fe20007810000 */
[-CC-:B------:R-:W-:Y:S01]  /*2b70*/  FFMA.FTZ R120, R32, R9.reuse, -R29.reuse ;  /* 0x0000000920787223 */ /* 0x180fe2000001081d */
[----:B------:R-:W-:Y:S01]  /*2b80*/  ISETP.GT.AND P1, PT, R37, 0x39, PT ;  /* 0x000000392500780c */ /* 0x000fe20003f24270 */
[-CC-:B------:R-:W-:Y:S01]  /*2b90*/  FFMA.FTZ R34, R34, R9.reuse, -R29.reuse ;  /* 0x0000000922227223 */ /* 0x180fe2000001081d */
[----:B----4-:R-:W-:Y:S01]  /*2ba0*/  FSEL R82, R17, -INF , P2 ;  /* 0xff80000011527808 */ /* 0x010fe20001000000 */
[--C-:B------:R-:W-:Y:S01]  /*2bb0*/  FFMA.FTZ R17, R92, R9, -R29.reuse ;  /* 0x000000095c117223 */ /* 0x100fe2000001081d */
[----:B------:R-:W-:Y:S01]  /*2bc0*/  FMNMX.FTZ R33, R24, R33, !PT ;  /* 0x0000002118217209 */ /* 0x000fe20007810000 */
[----:B------:R-:W4:Y:S01]  /*2bd0*/  MUFU.TANH R55, R55 ;  /* 0x0000003700377308 */ /* 0x000f220000002400 */
[----:B------:R-:W-:Y:S01]  /*2be0*/  ISETP.GT.AND P2, PT, R37, 0x40, PT ;  /* 0x000000402500780c */ /* 0x000fe20003f44270 */
[-CC-:B------:R-:W-:Y:S01]  /*2bf0*/  FFMA.FTZ R122, R30, R9.reuse, -R29.reuse ;  /* 0x000000091e7a7223 */ /* 0x180fe2000001081d */
[----:B-----5:R-:W-:Y:S01]  /*2c00*/  FSEL R84, R25, -INF , P1 ;  /* 0xff80000019547808 */ /* 0x020fe20000800000 */
[--C-:B------:R-:W-:Y:S01]  /*2c10*/  FFMA.FTZ R25, R56, R9, -R29.reuse ;  /* 0x0000000938197223 */ /* 0x100fe2000001081d */
[----:B------:R-:W-:Y:S01]  /*2c20*/  FMNMX.FTZ R33, R82, R33, !PT ;  /* 0x0000002152217209 */ /* 0x000fe20007810000 */
[----:B------:R-:W-:Y:S01]  /*2c30*/  UIADD3 UR7, UR7, UR45, URZ ;  /* 0x0000002d07077290 */ /* 0x000fe2000fffe03f */
[C---:B------:R-:W-:Y:S01]  /*2c40*/  ISETP.GT.AND P1, PT, R37.reuse, 0x41, PT ;  /* 0x000000412500780c */ /* 0x040fe20003f24270 */
[----:B------:R-:W5:Y:S01]  /*2c50*/  MUFU.TANH R61, R61 ;  /* 0x0000003d003d7308 */ /* 0x000f620000002400 */
[----:B0-----:R-:W-:Y:S01]  /*2c60*/  FSEL R26, R26, -INF , P2 ;  /* 0xff8000001a1a7808 */ /* 0x001fe20001000000 */
[----:B------:R-:W-:Y:S01]  /*2c70*/  USHF.R.S32.HI UR4, URZ, 0x1f, UR7 ;  /* 0x0000001f3f047899 */ /* 0x000fe20008011407 */
[----:B------:R-:W-:Y:S01]  /*2c80*/  FMNMX.FTZ R33, R84, R33, !PT ;  /* 0x0000002154217209 */ /* 0x000fe20007810000 */
[----:B------:R-:W-:Y:S01]  /*2c90*/  UMOV UR5, URZ ;  /* 0x0000003f00057c82 */ /* 0x000fe20008000000 */
[----:B------:R-:W-:Y:S01]  /*2ca0*/  ISETP.GT.AND P2, PT, R37, 0x48, PT ;  /* 0x000000482500780c */ /* 0x000fe20003f44270 */
[----:B------:R-:W-:Y:S01]  /*2cb0*/  ULEA.HI UR4, UR4, UR7, URZ, 0x7 ;  /* 0x0000000704047291 */ /* 0x000fe2000f8f383f */
[----:B--2---:R-:W-:Y:S01]  /*2cc0*/  FSEL R86, R27, -INF , P1 ;  /* 0xff8000001b567808 */ /* 0x004fe20000800000 */
[----:B------:R-:W0:Y:S01]  /*2cd0*/  MUFU.TANH R49, R49 ;  /* 0x0000003100317308 */ /* 0x000e220000002400 */
[----:B------:R-:W-:Y:S01]  /*2ce0*/  FMNMX.FTZ R33, R26, R33, !PT ;  /* 0x000000211a217209 */ /* 0x000fe20007810000 */
[-CC-:B------:R-:W-:Y:S01]  /*2cf0*/  FFMA.FTZ R27, R52, R9.reuse, -R29.reuse ;  /* 0x00000009341b7223 */ /* 0x180fe2000001081d */
[----:B------:R-:W-:Y:S01]  /*2d00*/  ISETP.GT.AND P1, PT, R37, 0x49, PT ;  /* 0x000000492500780c */ /* 0x000fe20003f24270 */
[----:B------:R-:W-:Y:S01]  /*2d10*/  USHF.R.S32.HI UR4, URZ, 0x7, UR4 ;  /* 0x000000073f047899 */ /* 0x000fe20008011404 */
[----:B-1----:R-:W-:Y:S01]  /*2d20*/  FSEL R90, R31, -INF , P2 ;  /* 0xff8000001f5a7808 */ /* 0x002fe20001000000 */
[----:B------:R-:W-:Y:S01]  /*2d30*/  FFMA.FTZ R31, R48, R9, -R29 ;  /* 0x00000009301f7223 */ /* 0x000fe2000001081d */
[----:B------:R-:W-:Y:S01]  /*2d40*/  FMNMX.FTZ R33, R86, R33, !PT ;  /* 0x0000002156217209 */ /* 0x000fe20007810000 */
[----:B------:R-:W1:Y:S01]  /*2d50*/  MUFU.TANH R47, R47 ;  /* 0x0000002f002f7308 */ /* 0x000e620000002400 */
[----:B------:R-:W-:Y:S01]  /*2d60*/  ISETP.GT.AND P2, PT, R37, 0x50, PT ;  /* 0x000000502500780c */ /* 0x000fe20003f44270 */
[----:B------:R-:W-:Y:S01]  /*2d70*/  UISETP.LT.AND UP0, UPT, UR41, UR4, UPT ;  /* 0x000000042900728c */ /* 0x000fe2000bf01270 */
[----:B---3--:R-:W-:-:S02]  /*2d80*/  FSEL R88, R45, -INF , P1 ;  /* 0xff8000002d587808 */ /* 0x008fc40000800000 */
[----:B------:R-:W-:Y:S02]  /*2d90*/  CS2R R108, SRZ ;  /* 0x00000000006c7805 */ /* 0x000fe4000001ff00 */
[----:B------:R-:W-:Y:S01]  /*2da0*/  FMNMX.FTZ R33, R90, R33, !PT ;  /* 0x000000215a217209 */ /* 0x000fe20007810000 */
[----:B------:R-:W-:Y:S01]  /*2db0*/  USEL UR26, UR41, UR4, !UP0 ;  /* 0x00000004291a7287 */ /* 0x000fe2000c000000 */
[----:B------:R-:W-:Y:S01]  /*2dc0*/  ISETP.GT.AND P1, PT, R37, 0x51, PT ;  /* 0x000000512500780c */ /* 0x000fe20003f24270 */
[----:B------:R-:W2:Y:S01]  /*2dd0*/  MUFU.TANH R39, R39 ;  /* 0x0000002700277308 */ /* 0x000ea20000002400 */
[----:B----4-:R-:W-:Y:S01]  /*2de0*/  FSEL R92, R55, -INF , P2 ;  /* 0xff800000375c7808 */ /* 0x010fe20001000000 */
[----:B------:R-:W-:Y:S01]  /*2df0*/  UISETP.GE.AND UP0, UPT, UR27, UR26, UPT ;  /* 0x0000001a1b00728c */ /* 0x000fe2000bf06270 */
[----:B------:R-:W-:Y:S01]  /*2e00*/  FMNMX.FTZ R33, R88, R33, !PT ;  /* 0x0000002158217209 */ /* 0x000fe20007810000 */
[----:B------:R-:W-:Y:S01]  /*2e10*/  UMOV UR4, URZ ;  /* 0x0000003f00047c82 */ /* 0x000fe20008000000 */
[----:B------:R-:W-:-:S02]  /*2e20*/  ISETP.GT.AND P2, PT, R37, 0x58, PT ;  /* 0x000000582500780c */ /* 0x000fc40003f44270 */
[----:B------:R-:W-:Y:S02]  /*2e30*/  CS2R R106, SRZ ;  /* 0x00000000006a7805 */ /* 0x000fe4000001ff00 */
[----:B-----5:R-:W-:Y:S01]  /*2e40*/  FSEL R72, R61, -INF , P1 ;  /* 0xff8000003d487808 */ /* 0x020fe20000800000 */
[----:B------:R-:W3:Y:S01]  /*2e50*/  MUFU.TANH R59, R59 ;  /* 0x0000003b003b7308 */ /* 0x000ee20000002400 */
        /* <DEDUP_REMOVED lines=28> */
[----:B------:R-:W-:Y:S01]  /*3020*/  FMNMX.FTZ R33, R100, R33, !PT ;  /* 0x0000002164217209 */ /* 0x000fe20007810000 */
[----:B------:R-:W2:Y:S01]  /*3030*/  MUFU.TANH R63, R63 ;  /* 0x0000003f003f7308 */ /* 0x000ea20000002400 */
[----:B0-----:R-:W-:Y:S02]  /*3040*/  FSEL R58, R43, -INF , P1 ;  /* 0xff8000002b3a7808 */ /* 0x001fe40000800000 */
[----:B------:R-:W-:Y:S01]  /*3050*/  ISETP.GT.AND P1, PT, R37, 0x79, PT ;  /* 0x000000792500780c */ /* 0x000fe20003f24270 */
[----:B------:R-:W-:Y:S01]  /*3060*/  FFMA.FTZ R37, R36, R9, -R29 ;  /* 0x0000000924257223 */ /* 0x000fe2000001081d */
[----:B------:R-:W-:-:S03]  /*3070*/  FMNMX.FTZ R33, R58, R33, !PT ;  /* 0x000000213a217209 */ /* 0x000fc60007810000 */
[----:B------:R-:W-:Y:S01]  /*3080*/  MUFU.EX2 R148, R148 ;  /* 0x0000009400947308 */ /* 0x000fe20000000800 */
[----:B-1----:R-:W-:-:S04]  /*3090*/  FSEL R102, R57, -INF , P2 ;  /* 0xff80000039667808 */ /* 0x002fc80001000000 */
[----:B------:R-:W-:-:S03]  /*30a0*/  FMNMX.FTZ R33, R102, R33, !PT ;  /* 0x0000002166217209 */ /* 0x000fc60007810000 */
[----:B------:R-:W0:Y:S01]  /*30b0*/  MUFU.EX2 R7, R7 ;  /* 0x0000000700077308 */ /* 0x000e220000000800 */
[----:B--2---:R-:W-:-:S04]  /*30c0*/  FSEL R56, R63, -INF , P1 ;  /* 0xff8000003f387808 */ /* 0x004fc80000800000 */
[----:B------:R-:W-:Y:S01]  /*30d0*/  FMNMX.FTZ R12, R56, R33, !PT ;  /* 0x00000021380c7209 */ /* 0x000fe20007810000 */
[----:B------:R-:W-:Y:S02]  /*30e0*/  FFMA.FTZ R33, R44, R9, -R29 ;  /* 0x000000092c217223 */ /* 0x000fe4000001081d */
[----:B------:R-:W1:Y:S02]  /*30f0*/  MUFU.EX2 R150, R150 ;  /* 0x0000009600967308 */ /* 0x000e640000000800 */
[----:B------:R-:W2:Y:S06]  /*3100*/  SHFL.BFLY PT, R35, R12, 0x2, 0x1f ;  /* 0x0c401f000c237f89 */ /* 0x000eac00000e0000 */
[----:B------:R3:W4:Y:S01]  /*3110*/  MUFU.EX2 R11, R104 ;  /* 0x00000068000b7308 */ /* 0x0007220000000800 */
[----:B0-----:R-:W-:Y:S01]  /*3120*/  FADD.FTZ R43, R148, R7 ;  /* 0x00000007942b7221 */ /* 0x001fe20000010000 */
[----:B------:R-:W-:-:S06]  /*3130*/  F2FP.BF16.F32.PACK_AB R148, R7, R148 ;  /* 0x000000940794723e */ /* 0x000fcc00000010ff */
[----:B------:R-:W0:Y:S01]  /*3140*/  MUFU.EX2 R144, R144 ;  /* 0x0000009000907308 */ /* 0x000e220000000800 */
[----:B---3--:R-:W-:-:S07]  /*3150*/  CS2R R104, SRZ ;  /* 0x0000000000687805 */ /* 0x008fce000001ff00 */
[----:B------:R-:W3:Y:S01]  /*3160*/  MUFU.EX2 R13, R13 ;  /* 0x0000000d000d7308 */ /* 0x000ee20000000800 */
[----:B--2---:R-:W-:Y:S01]  /*3170*/  FMNMX.FTZ R39, R12, R35, !PT ;  /* 0x000000230c277209 */ /* 0x004fe20007810000 */
[-CC-:B------:R-:W-:Y:S01]  /*3180*/  FFMA.FTZ R35, R38, R9.reuse, -R29.reuse ;  /* 0x0000000926237223 */ /* 0x180fe2000001081d */
[----:B------:R-:W-:-:S03]  /*3190*/  FFMA.FTZ R29, R28, R9, -R29 ;  /* 0x000000091c1d7223 */ /* 0x000fc6000001081d */
[----:B------:R-:W2:Y:S02]  /*31a0*/  SHFL.BFLY PT, R12, R39, 0x1, 0x1f ;  /* 0x0c201f00270c7f89 */ /* 0x000ea400000e0000 */
[----:B------:R-:W5:Y:S08]  /*31b0*/  MUFU.EX2 R146, R146 ;  /* 0x0000009200927308 */ /* 0x000f700000000800 */
[----:B------:R-:W5:Y:S08]  /*31c0*/  MUFU.EX2 R15, R15 ;  /* 0x0000000f000f7308 */ /* 0x000f700000000800 */
[----:B------:R-:W5:Y:S01]  /*31d0*/  MUFU.EX2 R140, R140 ;  /* 0x0000008c008c7308 */ /* 0x000f620000000800 */
[----:B--2---:R-:W-:-:S07]  /*31e0*/  FMNMX.FTZ R12, R39, R12, !PT ;  /* 0x0000000c270c7209 */ /* 0x004fce0007810000 */
[----:B------:R-:W2:Y:S01]  /*31f0*/  MUFU.EX2 R17, R17 ;  /* 0x0000001100117308 */ /* 0x000ea20000000800 */
[C---:B------:R-:W-:Y:S01]  /*3200*/  FSETP.NEU.FTZ.AND P1, PT, R12.reuse, -INF , PT ;  /* 0xff8000000c00780b */ /* 0x040fe20003f3d000 */
[----:B------:R-:W-:-:S06]  /*3210*/  FMUL.FTZ R41, R12, R9 ;  /* 0x000000090c297220 */ /* 0x000fcc0000410000 */
[----:B------:R-:W-:Y:S01]  /*3220*/  MUFU.EX2 R142, R142 ;  /* 0x0000008e008e7308 */ /* 0x000fe20000000800 */
[----:B------:R-:W-:Y:S02]  /*3230*/  FSEL R41, R41, RZ, P1 ;  /* 0x000000ff29297208 */ /* 0x000fe40000800000 */
[----:B------:R-:W-:-:S03]  /*3240*/  PLOP3.LUT P1, PT, PT, PT, UP0, 0x80, 0x0 ;  /* 0x000000000000781c */ /* 0x000fc60003f2f008 */
[-C--:B------:R-:W-:Y:S01]  /*3250*/  FFMA.FTZ R149, R2, R9.reuse, -R41 ;  /* 0x0000000902957223 */ /* 0x080fe20000010829 */
[----:B-1----:R-:W-:Y:S01]  /*3260*/  FADD.FTZ R2, R150, R43 ;  /* 0x0000002b96027221 */ /* 0x002fe20000010000 */
[-CC-:B------:R-:W-:Y:S01]  /*3270*/  FFMA.FTZ R0, R0, R9.reuse, -R41.reuse ;  /* 0x0000000900007223 */ /* 0x180fe20000010829 */
[-CC-:B------:R-:W-:Y:S01]  /*3280*/  FFMA.FTZ R151, R8, R9.reuse, -R41.reuse ;  /* 0x0000000908977223 */ /* 0x180fe20000010829 */
[-CC-:B------:R-:W-:Y:S01]  /*3290*/  FFMA.FTZ R8, R62, R9.reuse, -R41.reuse ;  /* 0x000000093e087223 */ /* 0x180fe20000010829 */
[----:B----4-:R-:W-:Y:S01]  /*32a0*/  FADD.FTZ R43, R11, R2 ;  /* 0x000000020b2b7221 */ /* 0x010fe20000010000 */
[----:B------:R-:W-:Y:S01]  /*32b0*/  MUFU.EX2 R149, R149 ;  /* 0x0000009500957308 */ /* 0x000fe20000000800 */
[-CC-:B------:R-:W-:Y:S01]  /*32c0*/  FFMA.FTZ R145, R66, R9.reuse, -R41.reuse ;  /* 0x0000000942917223 */ /* 0x180fe20000010829 */
[-C--:B------:R-:W-:Y:S01]  /*32d0*/  FFMA.FTZ R28, R70, R9.reuse, -R41 ;  /* 0x00000009461c7223 */ /* 0x080fe20000010829 */
[----:B0-----:R-:W-:Y:S01]  /*32e0*/  FADD.FTZ R2, R144, R43 ;  /* 0x0000002b90027221 */ /* 0x001fe20000010000 */
[-CC-:B------:R-:W-:Y:S01]  /*32f0*/  FFMA.FTZ R147, R14, R9.reuse, -R41.reuse ;  /* 0x000000090e937223 */ /* 0x180fe20000010829 */
[-CC-:B------:R-:W-:Y:S01]  /*3300*/  FFMA.FTZ R14, R74, R9.reuse, -R41.reuse ;  /* 0x000000094a0e7223 */ /* 0x180fe20000010829 */
[-CC-:B------:R-:W-:Y:S01]  /*3310*/  FFMA.FTZ R141, R18, R9.reuse, -R41.reuse ;  /* 0x00000009128d7223 */ /* 0x180fe20000010829 */
[----:B---3--:R-:W-:Y:S01]  /*3320*/  FADD.FTZ R43, R13, R2 ;  /* 0x000000020d2b7221 */ /* 0x008fe20000010000 */
[----:B------:R-:W0:Y:S01]  /*3330*/  MUFU.EX2 R0, R0 ;  /* 0x0000000000007308 */ /* 0x000e220000000800 */
[-CC-:B------:R-:W-:Y:S01]  /*3340*/  FFMA.FTZ R18, R76, R9.reuse, -R41.reuse ;  /* 0x000000094c127223 */ /* 0x180fe20000010829 */
[-C--:B------:R-:W-:Y:S01]  /*3350*/  FFMA.FTZ R143, R20, R9.reuse, -R41 ;  /* 0x00000009148f7223 */ /* 0x080fe20000010829 */
[----:B-----5:R-:W-:Y:S01]  /*3360*/  FADD.FTZ R2, R146, R43 ;  /* 0x0000002b92027221 */ /* 0x020fe20000010000 */
        /* <DEDUP_REMOVED lines=10> */
[-CC-:B------:R-:W-:Y:S01]  /*3410*/  FFMA.FTZ R135, R90, R9.reuse, -R41.reuse ;  /* 0x000000095a877223 */ /* 0x180fe20000010829 */
[----:B--2---:R-:W-:Y:S01]  /*3420*/  FADD.FTZ R45, R17, R32 ;  /* 0x00000020112d7221 */ /* 0x004fe20000010000 */
[----:B------:R-:W2:Y:S01]  /*3430*/  MUFU.EX2 R8, R8 ;  /* 0x0000000800087308 */ /* 0x000ea20000000800 */
[----:B0-----:R-:W-:Y:S01]  /*3440*/  FADD.FTZ R2, R149, R0 ;  /* 0x0000000095027221 */ /* 0x001fe20000010000 */
[-CC-:B------:R-:W-:Y:S01]  /*3450*/  FFMA.FTZ R32, R88, R9.reuse, -R41.reuse ;  /* 0x0000000958207223 */ /* 0x180fe20000010829 */
[-CC-:B------:R-:W-:Y:S01]  /*3460*/  FFMA.FTZ R129, R92, R9.reuse, -R41.reuse ;  /* 0x000000095c817223 */ /* 0x180fe20000010829 */
[----:B------:R-:W-:Y:S01]  /*3470*/  F2FP.BF16.F32.PACK_AB R150, R11, R150 ;  /* 0x000000960b96723e */ /* 0x000fe200000010ff */
[-CC-:B------:R-:W-:Y:S01]  /*3480*/  FFMA.FTZ R94, R94, R9.reuse, -R41.reuse ;  /* 0x000000095e5e7223 */ /* 0x180fe20000010829 */
[-CC-:B------:R-:W-:Y:S01]  /*3490*/  FFMA.FTZ R68, R68, R9.reuse, -R41.reuse ;  /* 0x0000000944447223 */ /* 0x180fe20000010829 */
[-CC-:B------:R-:W-:Y:S01]  /*34a0*/  FFMA.FTZ R96, R96, R9.reuse, -R41.reuse ;  /* 0x0000000960607223 */ /* 0x180fe20000010829 */
[----:B------:R-:W-:Y:S01]  /*34b0*/  MUFU.EX2 R19, R19 ;  /* 0x0000001300137308 */ /* 0x000fe20000000800 */
[----:B-1----:R-:W-:Y:S01]  /*34c0*/  FADD.FTZ R43, R151, R2 ;  /* 0x00000002972b7221 */ /* 0x002fe20000010000 */
[-CC-:B------:R-:W-:Y:S01]  /*34d0*/  FFMA.FTZ R64, R64, R9.reuse, -R41.reuse ;  /* 0x0000000940407223 */ /* 0x180fe20000010829 */
[-CC-:B------:R-:W-:Y:S01]  /*34e0*/  FFMA.FTZ R98, R98, R9.reuse, -R41.reuse ;  /* 0x0000000962627223 */ /* 0x180fe20000010829 */
[-CC-:B------:R-:W-:Y:S01]  /*34f0*/  FFMA.FTZ R60, R60, R9.reuse, -R41.reuse ;  /* 0x000000093c3c7223 */ /* 0x180fe20000010829 */
[-CC-:B------:R-:W-:Y:S01]  /*3500*/  FFMA.FTZ R100, R100, R9.reuse, -R41.reuse ;  /* 0x0000000964647223 */ /* 0x180fe20000010829 */
[-CC-:B------:R-:W-:Y:S01]  /*3510*/  FFMA.FTZ R58, R58, R9.reuse, -R41.reuse ;  /* 0x000000093a3a7223 */ /* 0x180fe20000010829 */
[----:B------:R-:W-:Y:S01]  /*3520*/  FFMA.FTZ R102, R102, R9, -R41 ;  /* 0x0000000966667223 */ /* 0x000fe20000010829 */
[----:B------:R-:W0:Y:S01]  /*3530*/  MUFU.EX2 R145, R145 ;  /* 0x0000009100917308 */ /* 0x000e220000000800 */
[----:B--2---:R-:W-:Y:S01]  /*3540*/  FADD.FTZ R2, R8, R43 ;  /* 0x0000002b08027221 */ /* 0x004fe20000010000 */
[----:B------:R-:W-:-:S02]  /*3550*/  F2FP.BF16.F32.PACK_AB R149, R0, R149 ;  /* 0x000000950095723e */ /* 0x000fc400000010ff */
[----:B------:R-:W-:Y:S02]  /*3560*/  CS2R R92, SRZ ;  /* 0x00000000005c7805 */ /* 0x000fe4000001ff00 */
[----:B------:R-:W-:Y:S02]  /*3570*/  F2FP.BF16.F32.PACK_AB R144, R13, R144 ;  /* 0x000000900d90723e */ /* 0x000fe400000010ff */
[----:B------:R-:W-:Y:S02]  /*3580*/  CS2R R90, SRZ ;  /* 0x00000000005a7805 */ /* 0x000fe4000001ff00 */
[----:B------:R-:W-:Y:S02]  /*3590*/  F2FP.BF16.F32.PACK_AB R146, R15, R146 ;  /* 0x000000920f92723e */ /* 0x000fe400000010ff */
[----:B------:R-:W-:Y:S01]  /*35a0*/  CS2R R88, SRZ ;  /* 0x0000000000587805 */ /* 0x000fe2000001ff00 */
[----:B------:R-:W-:Y:S01]  /*35b0*/  MUFU.EX2 R136, R136 ;  /* 0x0000008800887308 */ /* 0x000fe20000000800 */
[----:B------:R-:W-:-:S02]  /*35c0*/  F2FP.BF16.F32.PACK_AB R140, R17, R140 ;  /* 0x0000008c118c723e */ /* 0x000fc400000010ff */
[----:B------:R-:W-:-:S05]  /*35d0*/  F2FP.BF16.F32.PACK_AB R151, R8, R151 ;  /* 0x000000970897723e */ /* 0x000fca00000010ff */
[----:B------:R-:W1:Y:S01]  /*35e0*/  MUFU.EX2 R28, R28 ;  /* 0x0000001c001c7308 */ /* 0x000e620000000800 */
[----:B0-----:R-:W-:-:S07]  /*35f0*/  FADD.FTZ R43, R145, R2 ;  /* 0x00000002912b7221 */ /* 0x001fce0000010000 */
[----:B------:R-:W-:Y:S08]  /*3600*/  MUFU.EX2 R21, R21 ;  /* 0x0000001500157308 */ /* 0x000ff00000000800 */
[----:B------:R-:W0:Y:S01]  /*3610*/  MUFU.EX2 R147, R147 ;  /* 0x0000009300937308 */ /* 0x000e220000000800 */
[C---:B-1----:R-:W-:Y:S01]  /*3620*/  FADD.FTZ R2, R28.reuse, R43 ;  /* 0x0000002b1c027221 */ /* 0x042fe20000010000 */
[----:B------:R-:W-:-:S06]  /*3630*/  F2FP.BF16.F32.PACK_AB R145, R28, R145 ;  /* 0x000000911c91723e */ /* 0x000fcc00000010ff */
[----:B------:R-:W1:Y:S08]  /*3640*/  MUFU.EX2 R138, R138 ;  /* 0x0000008a008a7308 */ /* 0x000e700000000800 */
[----:B------:R2:W-:Y:S01]  /*3650*/  MUFU.EX2 R39, R34 ;  /* 0x0000002200277308 */ /* 0x0005e20000000800 */
[----:B0-----:R-:W-:-:S07]  /*3660*/  FADD.FTZ R43, R147, R2 ;  /* 0x00000002932b7221 */ /* 0x001fce0000010000 */
[----:B------:R-:W0:Y:S01]  /*3670*/  MUFU.EX2 R14, R14 ;  /* 0x0000000e000e7308 */ /* 0x000e220000000800 */
[----:B--2---:R-:W-:Y:S01]  /*3680*/  FADD.FTZ R34, R142, R45 ;  /* 0x0000002d8e227221 */ /* 0x004fe20000010000 */
[----:B------:R-:W-:-:S03]  /*3690*/  F2FP.BF16.F32.PACK_AB R142, R19, R142 ;  /* 0x0000008e138e723e */ /* 0x000fc600000010ff */
[----:B------:R-:W-:-:S03]  /*36a0*/  FADD.FTZ R45, R19, R34 ;  /* 0x00000022132d7221 */ /* 0x000fc60000010000 */
[----:B------:R-:W2:Y:S01]  /*36b0*/  MUFU.EX2 R23, R23 ;  /* 0x0000001700177308 */ /* 0x000ea20000000800 */
[----:B------:R-:W-:Y:S01]  /*36c0*/  FADD.FTZ R34, R136, R45 ;  /* 0x0000002d88227221 */ /* 0x000fe20000010000 */
[----:B------:R-:W-:-:S03]  /*36d0*/  F2FP.BF16.F32.PACK_AB R136, R21, R136 ;  /* 0x000000881588723e */ /* 0x000fc600000010ff */
[----:B------:R-:W-:Y:S01]  /*36e0*/  FADD.FTZ R45, R21, R34 ;  /* 0x00000022152d7221 */ /* 0x000fe20000010000 */
[-CC-:B------:R-:W-:Y:S01]  /*36f0*/  FFMA.FTZ R34, R72, R9.reuse, -R41.reuse ;  /* 0x0000000948227223 */ /* 0x180fe20000010829 */
[----:B------:R-:W-:Y:S01]  /*3700*/  FFMA.FTZ R41, R56, R9, -R41 ;  /* 0x0000000938297223 */ /* 0x000fe20000010829 */
[----:B------:R-:W3:Y:S01]  /*3710*/  MUFU.EX2 R141, R141 ;  /* 0x0000008d008d7308 */ /* 0x000ee20000000800 */
[----:B-1----:R-:W-:Y:S01]  /*3720*/  FADD.FTZ R36, R138, R45 ;  /* 0x0000002d8a247221 */ /* 0x002fe20000010000 */
[C---:B0-----:R-:W-:Y:S01]  /*3730*/  FADD.FTZ R2, R14.reuse, R43 ;  /* 0x0000002b0e027221 */ /* 0x041fe20000010000 */
[----:B------:R-:W-:-:S05]  /*3740*/  F2FP.BF16.F32.PACK_AB R147, R14, R147 ;  /* 0x000000930e93723e */ /* 0x000fca00000010ff */
[----:B------:R-:W0:Y:S01]  /*3750*/  MUFU.EX2 R132, R132 ;  /* 0x0000008400847308 */ /* 0x000e220000000800 */
[C---:B--2---:R-:W-:Y:S01]  /*3760*/  FADD.FTZ R45, R23.reuse, R36 ;  /* 0x00000024172d7221 */ /* 0x044fe20000010000 */
[----:B------:R-:W-:-:S06]  /*3770*/  F2FP.BF16.F32.PACK_AB R138, R23, R138 ;  /* 0x0000008a178a723e */ /* 0x000fcc00000010ff */
[----:B------:R-:W1:Y:S01]  /*3780*/  MUFU.EX2 R18, R18 ;  /* 0x0000001200127308 */ /* 0x000e620000000800 */
[----:B---3--:R-:W-:-:S07]  /*3790*/  FADD.FTZ R43, R141, R2 ;  /* 0x000000028d2b7221 */ /* 0x008fce0000010000 */
        /* <DEDUP_REMOVED lines=61> */
[----:B0-----:R-:W-:Y:S01]  /*3b70*/  FADD.FTZ R2, R120, R11 ;  /* 0x0000000b78027221 */ /* 0x001fe20000010000 */
[----:B------:R-:W-:-:S03]  /*3b80*/  F2FP.BF16.F32.PACK_AB R120, R39, R120 ;  /* 0x000000782778723e */ /* 0x000fc600000010ff */
[----:B------:R-:W-:-:S03]  /*3b90*/  FADD.FTZ R11, R39, R2 ;  /* 0x00000002270b7221 */ /* 0x000fc60000010000 */
        /* <DEDUP_REMOVED lines=28> */
[----:B------:R-:W1:Y:S01]  /*3d60*/  MUFU.EX2 R41, R41 ;  /* 0x0000002900297308 */ /* 0x000e620000000800 */
[C---:B--2---:R-:W-:Y:S01]  /*3d70*/  FADD.FTZ R7, R121.reuse, R0 ;  /* 0x0000000079077221 */ /* 0x044fe20000010000 */
[----:B------:R-:W-:Y:S02]  /*3d80*/  F2FP.BF16.F32.PACK_AB R121, R121, R100 ;  /* 0x000000647979723e */ /* 0x000fe400000010ff */
[----:B------:R-:W-:Y:S01]  /*3d90*/  CS2R R100, SRZ ;  /* 0x0000000000647805 */ /* 0x000fe2000001ff00 */
[----:B0-----:R-:W-:Y:S01]  /*3da0*/  FADD.FTZ R0, R102, R7 ;  /* 0x0000000766007221 */ /* 0x001fe20000010000 */
[----:B-1----:R-:W-:-:S03]  /*3db0*/  F2FP.BF16.F32.PACK_AB R123, R41, R102 ;  /* 0x00000066297b723e */ /* 0x002fc600000010ff */
        /* <DEDUP_REMOVED lines=11> */
.L_x_14971:
[----:B------:R-:W-:Y:S01]  /*3e70*/  ISETP.NE.AND P2, PT, RZ, UR43, PT ;  /* 0x0000002bff007c0c */ /* 0x000fe2000bf45270 */
[----:B------:R-:W-:-:S04]  /*3e80*/  UISETP.NE.AND UP0, UPT, UR6, 0x1, UPT ;  /* 0x000000010600788c */ /* 0x000fc8000bf05270 */
[----:B------:R-:W-:-:S04]  /*3e90*/  USEL UR5, URZ, 0x1, UP0 ;  /* 0x000000013f057887 */ /* 0x000fc80008000000 */
[----:B------:R-:W-:-:S04]  /*3ea0*/  ULOP3.LUT UR5, UR7, UR5, URZ, 0x3c, !UPT ;  /* 0x0000000507057292 */ /* 0x000fc8000f8e3c3f */
[----:B------:R-:W-:Y:S08]  /*3eb0*/  @P2 BRA `(.L_x_14961) ;  /* 0x0000000000382947 */ /* 0x000ff00003800000 */
[----:B------:R-:W-:Y:S05]  /*3ec0*/  @!P0 BRA `(.L_x_14962) ;  /* 0x0000000000048947 */ /* 0x000fea0003800000 */
[----:B------:R-:W-:Y:S01]  /*3ed0*/  BPT.TRAP 0x1 ;  /* 0x000000040000795c */ /* 0x000fe20000300000 */
.L_x_14962:
        /* <DEDUP_REMOVED lines=9> */
.L_x_14963:
[----:B-1----:R-:W-:Y:S05]  /*3f70*/  @P1 BRA `(.L_x_14961) ;  /* 0x0000000000081947 */ /* 0x002fea0003800000 */
[----:B------:R-:W1:Y:S02]  /*3f80*/  SYNCS.PHASECHK.TRANS64.TRYWAIT P1, [UR4+0x16830], R9 ;  /* 0x01683009ff0075a7 */ /* 0x000e640008020144 */
[----:B-1----:R-:W-:Y:S05]  /*3f90*/  @!P1 BRA `(.L_x_14964) ;  /* 0x000000a800b09947 */ /* 0x002fea0003800000 */
.L_x_14961:
[----:B01----:R-:W-:Y:S01]  /*3fa0*/  IADD3 R9, R16, 0x8, RZ ;  /* 0x0000000810097810 */ /* 0x003fe20007ffe0ff */
        /* <DEDUP_REMOVED lines=29> */
.L_x_14966:
[----:B------:R-:W-:Y:S01]  /*4180*/  ULEA UR10, UR6, UR42, 0x3 ;  /* 0x0000002a060a7291 */ /* 0x000fe2000f8e183f */
[----:B------:R-:W-:-:S05]  /*4190*/  IMAD.U32 R9, RZ, RZ, UR7 ;  /* 0x00000007ff097e24 */ /* 0x000fca000f8e00ff */
[----:B------:R-:W-:-:S04]  /*41a0*/  SHF.L.U32 R9, R9, 0x1f, RZ ;  /* 0x0000001f09097819 */ /* 0x000fc800000006ff */
[----:B------:R0:W1:Y:S01]  /*41b0*/  SYNCS.PHASECHK.TRANS64.TRYWAIT P1, [UR10+0x16850], R9 ;  /* 0x01685009ff0075a7 */ /* 0x000062000802014a */
[----:B------:R-:W-:Y:S05]  /*41c0*/  @!P0 BRA `(.L_x_14967) ;  /* 0x0000000000048947 */ /* 0x000fea0003800000 */
[----:B------:R-:W-:Y:S01]  /*41d0*/  BPT.TRAP 0x1 ;  /* 0x000000040000795c */ /* 0x000fe20000300000 */
.L_x_14967:
[----:B-1----:R-:W-:Y:S05]  /*41e0*/  @P1 BRA `(.L_x_14965) ;  /* 0x0000000000081947 */ /* 0x002fea0003800000 */
[----:B------:R-:W1:Y:S02]  /*41f0*/  SYNCS.PHASECHK.TRANS64.TRYWAIT P1, [UR10+0x16850], R9 ;  /* 0x01685009ff0075a7 */ /* 0x000e64000802014a */
[----:B-1----:R-:W-:Y:S05]  /*4200*/  @!P1 BRA `(.L_x_14968) ;  /* 0x000000a8002c9947 */ /* 0x002fea0003800000 */
.L_x_14965:
        /* <DEDUP_REMOVED lines=50> */
.L_x_14969:
[----:B------:R-:W-:Y:S01]  /*4530*/  UISETP.NE.AND UP0, UPT, UR44, URZ, UPT ;  /* 0x0000003f2c00728c */ /* 0x000fe2000bf05270 */
[----:B------:R-:W-:Y:S02]  /*4540*/  IMAD.MOV.U32 R121, RZ, RZ, R3 ;  /* 0x000000ffff797224 */ /* 0x000fe400078e0003 */
        /* <DEDUP_REMOVED lines=8> */
[----:B------:R-:W-:Y:S01]  /*45d0*/  IMAD.U32 R32, RZ, RZ, UR29 ;  /* 0x0000001dff207e24 */ /* 0x000fe2000f8e00ff */
[----:B------:R-:W-:Y:S01]  /*45e0*/  @UP0 ULDC UR7, c[0x0][0x44c] ;  /* 0x0001130000070ab9 */ /* 0x000fe20000000800 */
[----:B------:R-:W-:Y:S01]  /*45f0*/  FMUL.FTZ R140, R28, UR30 ;  /* 0x0000001e1c8c7c20 */ /* 0x000fe20008410000 */
[----:B------:R-:W-:Y:S01]  /*4600*/  FMUL.FTZ R132, R33, UR30 ;  /* 0x0000001e21847c20 */ /* 0x000fe20008410000 */
[----:B------:R-:W-:Y:S01]  /*4610*/  FMUL.FTZ R130, R36, UR30 ;  /* 0x0000001e24827c20 */ /* 0x000fe20008410000 */
[----:B------:R-:W-:Y:S01]  /*4620*/  FMUL.FTZ R20, R43, UR30 ;  /* 0x0000001e2b147c20 */ /* 0x000fe20008410000 */
[----:B------:R-:W-:Y:S01]  /*4630*/  FMUL.FTZ R128, R37, UR30 ;  /* 0x0000001e25807c20 */ /* 0x000fe20008410000 */
[----:B------:R-:W2:Y:S01]  /*4640*/  MUFU.TANH R138, R138 ;  /* 0x0000008a008a7308 */ /* 0x000ea20000002400 */
        /* <DEDUP_REMOVED lines=9> */
[----:B------:R-:W-:Y:S01]  /*46e0*/  UIMAD UR7, UR27, UR7, 0x1 ;  /* 0x000000011b0774a4 */ /* 0x000fe2000f8e0207 */
[----:B------:R-:W-:Y:S01]  /*46f0*/  FMUL.FTZ R10, R48, UR30 ;  /* 0x0000001e300a7c20 */ /* 0x000fe20008410000 */
[----:B------:R-:W3:Y:S01]  /*4700*/  SHFL.IDX PT, R30, R121, RZ, 0x1c1f ;  /* 0x001c1fff791e7589 */ /* 0x000ee200000e0000 */
[----:B------:R-:W-:Y:S01]  /*4710*/  FMUL.FTZ R25, R49, UR30 ;  /* 0x0000001e31197c20 */ /* 0x000fe20008410000 */
[----:B------:R-:W-:Y:S01]  /*4720*/  FMUL.FTZ R12, R26, UR30 ;  /* 0x0000001e1a0c7c20 */ /* 0x000fe20008410000 */
[----:B------:R-:W-:Y:S01]  /*4730*/  FMUL.FTZ R26, R52, UR30 ;  /* 0x0000001e341a7c20 */ /* 0x000fe20008410000 */
[----:B------:R-:W-:Y:S01]  /*4740*/  MOV R29, UR7 ;  /* 0x00000007001d7c02 */ /* 0x000fe20008000f00 */
[----:B------:R-:W4:Y:S01]  /*4750*/  MUFU.TANH R136, R136 ;  /* 0x0000008800887308 */ /* 0x000f220000002400 */
[----:B------:R-:W-:Y:S01]  /*4760*/  FMUL.FTZ R11, R27, UR30 ;  /* 0x0000001e1b0b7c20 */ /* 0x000fe20008410000 */
        /* <DEDUP_REMOVED lines=17> */
[--C-:B---3--:R-:W-:Y:S01]  /*4880*/  IADD3 R9, R30, -UR28, R29.reuse ;  /* 0x8000001c1e097c10 */ /* 0x108fe2000fffe01d */
[----:B------:R-:W-:Y:S01]  /*4890*/  FMUL.FTZ R72, R72, UR30 ;  /* 0x0000001e48487c20 */ /* 0x000fe20008410000 */
[----:B------:R-:W-:Y:S01]  /*48a0*/  FMUL.FTZ R21, R42, UR30 ;  /* 0x0000001e2a157c20 */ /* 0x000fe20008410000 */
[----:B------:R-:W-:Y:S01]  /*48b0*/  FMUL.FTZ R73, R73, UR30 ;  /* 0x0000001e49497c20 */ /* 0x000fe20008410000 */
[C---:B------:R-:W-:Y:S01]  /*48c0*/  ISETP.GT.AND P1, PT, R9.reuse, RZ, PT ;  /* 0x000000ff0900720c */ /* 0x040fe20003f24270 */
[----:B------:R-:W-:Y:S01]  /*48d0*/  FMUL.FTZ R76, R76, UR30 ;  /* 0x0000001e4c4c7c20 */ /* 0x000fe20008410000 */
[C---:B------:R-:W-:Y:S01]  /*48e0*/  ISETP.GT.AND P2, PT, R9.reuse, 0x1, PT ;  /* 0x000000010900780c */ /* 0x040fe20003f44270 */
[----:B------:R-:W3:Y:S01]  /*48f0*/  MUFU.TANH R130, R130 ;  /* 0x0000008200827308 */ /* 0x000ee20000002400 */
        /* <DEDUP_REMOVED lines=16> */
[----:B----4-:R-:W-:Y:S01]  /*4a00*/  FSEL R136, R136, -INF , P2 ;  /* 0xff80000088887808 */ /* 0x010fe20001000000 */
[----:B------:R-:W-:Y:S01]  /*4a10*/  FMUL.FTZ R15, R35, UR30 ;  /* 0x0000001e230f7c20 */ /* 0x000fe20008410000 */
[----:B------:R-:W-:Y:S01]  /*4a20*/  FMNMX.FTZ R43, R140, R43, !PT ;  /* 0x0000002b8c2b7209 */ /* 0x000fe20007810000 */
[----:B------:R-:W-:Y:S01]  /*4a30*/  FMUL.FTZ R85, R85, UR30 ;  /* 0x0000001e55557c20 */ /* 0x000fe20008410000 */
[----:B------:R-:W-:Y:S01]  /*4a40*/  ISETP.GT.AND P2, PT, R9, 0x11, PT ;  /* 0x000000110900780c */ /* 0x000fe20003f44270 */
[----:B------:R-:W-:Y:S01]  /*4a50*/  FMUL.FTZ R35, R55, UR30 ;  /* 0x0000001e37237c20 */ /* 0x000fe20008410000 */
[----:B-----5:R-:W-:Y:S01]  /*4a60*/  FSEL R134, R134, -INF , P1 ;  /* 0xff80000086867808 */ /* 0x020fe20000800000 */
[----:B------:R-:W2:Y:S01]  /*4a70*/  MUFU.TANH R124, R124 ;  /* 0x0000007c007c7308 */ /* 0x000ea20000002400 */
[----:B------:R-:W-:Y:S01]  /*4a80*/  FMNMX.FTZ R43, R136, R43, !PT ;  /* 0x0000002b882b7209 */ /* 0x000fe20007810000 */
[----:B------:R-:W-:Y:S01]  /*4a90*/  FMUL.FTZ R55, R62, UR30 ;  /* 0x0000001e3e377c20 */ /* 0x000fe20008410000 */
[----:B------:R-:W-:Y:S01]  /*4aa0*/  ISETP.GT.AND P1, PT, R9, 0x18, PT ;  /* 0x000000180900780c */ /* 0x000fe20003f24270 */
[----:B------:R-:W4:Y:S01]  /*4ab0*/  SHFL.IDX PT, R62, R121, 0x1, 0x1c1f ;  /* 0x003c1f00793e7f89 */ /* 0x000f2200000e0000 */
[----:B------:R-:W-:Y:S01]  /*4ac0*/  FSEL R132, R132, -INF , P2 ;  /* 0xff80000084847808 */ /* 0x000fe20001000000 */
[----:B------:R-:W-:Y:S01]  /*4ad0*/  FMUL.FTZ R13, R31, UR30 ;  /* 0x0000001e1f0d7c20 */ /* 0x000fe20008410000 */
[----:B------:R-:W-:Y:S01]  /*4ae0*/  FMNMX.FTZ R43, R134, R43, !PT ;  /* 0x0000002b862b7209 */ /* 0x000fe20007810000 */
[----:B------:R-:W5:Y:S01]  /*4af0*/  MUFU.TANH R122, R122 ;  /* 0x0000007a007a7308 */ /* 0x000f620000002400 */
[----:B------:R-:W-:Y:S01]  /*4b00*/  ISETP.GT.AND P2, PT, R9, 0x19, PT ;  /* 0x000000190900780c */ /* 0x000fe20003f44270 */
[----:B------:R-:W-:Y:S01]  /*4b10*/  FMUL.FTZ R61, R67, UR30 ;  /* 0x0000001e433d7c20 */ /* 0x000fe20008410000 */
[----:B---3--:R-:W-:Y:S01]  /*4b20*/  FSEL R130, R130, -INF , P1 ;  /* 0xff80000082827808 */ /* 0x008fe20000800000 */
[----:B------:R-:W-:Y:S01]  /*4b30*/  FMUL.FTZ R18, R39, UR30 ;  /* 0x0000001e27127c20 */ /* 0x000fe20008410000 */
[----:B------:R-:W-:Y:S01]  /*4b40*/  FMNMX.FTZ R43, R132, R43, !PT ;  /* 0x0000002b842b7209 */ /* 0x000fe20007810000 */
[----:B------:R-:W-:Y:S01]  /*4b50*/  FMUL.FTZ R39, R59, UR30 ;  /* 0x0000001e3b277c20 */ /* 0x000fe20008410000 */
[C---:B------:R-:W-:Y:S01]  /*4b60*/  ISETP.GT.AND P1, PT, R9.reuse, 0x20, PT ;  /* 0x000000200900780c */ /* 0x040fe20003f24270 */
[----:B------:R-:W3:Y:S01]  /*4b70*/  MUFU.TANH R120, R120 ;  /* 0x0000007800787308 */ /* 0x000ee20000002400 */
[----:B-1----:R-:W-:Y:S01]  /*4b80*/  FSEL R128, R128, -INF , P2 ;  /* 0xff80000080807808 */ /* 0x002fe20001000000 */
[----:B------:R-:W-:Y:S01]  /*4b90*/  FMUL.FTZ R59, R66, UR30 ;  /* 0x0000001e423b7c20 */ /* 0x000fe20008410000 */
[----:B------:R-:W-:Y:S01]  /*4ba0*/  FMNMX.FTZ R43, R130, R43, !PT ;  /* 0x0000002b822b7209 */ /* 0x000fe20007810000 */
[----:B------:R-:W-:Y:S01]  /*4bb0*/  FMUL.FTZ R152, R70, UR30 ;  /* 0x0000001e46987c20 */ /* 0x000fe20008410000 */
[----:B------:R-:W-:Y:S01]  /*4bc0*/  ISETP.GT.AND P2, PT, R9, 0x21, PT ;  /* 0x000000210900780c */ /* 0x000fe20003f44270 */
[----:B------:R-:W-:Y:S01]  /*4bd0*/  FMUL.FTZ R24, R47, UR30 ;  /* 0x0000001e2f187c20 */ /* 0x000fe20008410000 */
[----:B0-----:R-:W-:Y:S01]  /*4be0*/  FSEL R126, R126, -INF , P1 ;  /* 0xff8000007e7e7808 */ /* 0x001fe20000800000 */
[----:B------:R-:W0:Y:S01]  /*4bf0*/  MUFU.TANH R10, R10 ;  /* 0x0000000a000a7308 */ /* 0x000e220000002400 */
[----:B------:R-:W-:Y:S01]  /*4c00*/  FMNMX.FTZ R43, R128, R43, !PT ;  /* 0x0000002b802b7209 */ /* 0x000fe20007810000 */
[----:B------:R-:W-:Y:S01]  /*4c10*/  FMUL.FTZ R154, R74, UR30 ;  /* 0x0000001e4a9a7c20 */ /* 0x000fe20008410000 */
[----:B------:R-:W-:Y:S01]  /*4c20*/  ISETP.GT.AND P1, PT, R9, 0x28, PT ;  /* 0x000000280900780c */ /* 0x000fe20003f24270 */
[----:B------:R-:W-:Y:S01]  /*4c30*/  FMUL.FTZ R31, R51, UR30 ;  /* 0x0000001e331f7c20 */ /* 0x000fe20008410000 */
[----:B--2---:R-:W-:Y:S01]  /*4c40*/  FSEL R124, R124, -INF , P2 ;  /* 0xff8000007c7c7808 */ /* 0x004fe20001000000 */
[----:B------:R-:W-:Y:S01]  /*4c50*/  FMUL.FTZ R53, R78, UR30 ;  /* 0x0000001e4e357c20 */ /* 0x000fe20008410000 */
[----:B------:R-:W-:Y:S01]  /*4c60*/  FMNMX.FTZ R43, R126, R43, !PT ;  /* 0x0000002b7e2b7209 */ /* 0x000fe20007810000 */
[----:B------:R-:W-:Y:S01]  /*4c70*/  MUFU.TANH R25, R25 ;  /* 0x0000001900197308 */ /* 0x000fe20000002400 */
[----:B------:R-:W-:Y:S01]  /*4c80*/  ISETP.GT.AND P2, PT, R9, 0x29, PT ;  /* 0x000000290900780c */ /* 0x000fe20003f44270 */
[----:B------:R-:W-:Y:S01]  /*4c90*/  FMUL.FTZ R57, R63, UR30 ;  /* 0x0000001e3f397c20 */ /* 0x000fe20008410000 */
[----:B-----5:R-:W-:Y:S01]  /*4ca0*/  FSEL R122, R122, -INF , P1 ;  /* 0xff8000007a7a7808 */ /* 0x020fe20000800000 */
        /* <DEDUP_REMOVED lines=11> */
[----:B------:R-:W-:Y:S01]  /*4d60*/  FMNMX.FTZ R43, R120, R43, !PT ;  /* 0x0000002b782b7209 */ /* 0x000fe20007810000 */
[----:B------:R-:W-:Y:S01]  /*4d70*/  MUFU.TANH R27, R27 ;  /* 0x0000001b001b7308 */ /* 0x000fe20000002400 */
[----:B----4-:R-:W-:Y:S01]  /*4d80*/  IADD3 R67, R62, -UR28, R29 ;  /* 0x8000001c3e437c10 */ /* 0x010fe2000fffe01d */
[----:B------:R-:W-:-:S03]  /*4d90*/  ULEA UR7, UR4, UR42, 0x3 ;  /* 0x0000002a04077291 */ /* 0x000fc6000f8e183f */
[----:B------:R-:W-:Y:S01]  /*4da0*/  ISETP.GT.AND P3, PT, R67, 0x1, PT ;  /* 0x000000014300780c */ /* 0x000fe20003f64270 */
[----:B------:R-:W-:Y:S02]  /*4db0*/  UIADD3 UR7, UR7, 0x16840, URZ ;  /* 0x0001684007077890 */ /* 0x000fe4000fffe03f */
[----:B------:R-:W2:Y:S02]  /*4dc0*/  MUFU.TANH R28, R28 ;  /* 0x0000001c001c7308 */ /* 0x000ea40000002400 */
[----:B------:R-:W-:-:S06]  /*4dd0*/  UPRMT UR7, UR25, 0x654, UR7 ;  /* 0x0000065419077896 */ /* 0x000fcc0008000007 */
[----:B------:R0:W-:Y:S03]  /*4de0*/  MUFU.TANH R46, R68 ;  /* 0x00000044002e7308 */ /* 0x0001e60000002400 */
[----:B------:R-:W-:Y:S05]  /*4df0*/  SYNCS.ARRIVE.TRANS64.RED.A1T0 RZ, [UR7], RZ ;  /* 0x000000ffffff79a7 */ /* 0x000fea0008100407 */
[----:B------:R-:W3:Y:S01]  /*4e00*/  MUFU.TANH R54, R54 ;  /* 0x0000003600367308 */ /* 0x000ee20000002400 */
[----:B0-----:R-:W-:Y:S02]  /*4e10*/  FSEL R68, R10, -INF , P1 ;  /* 0xff8000000a447808 */ /* 0x001fe40000800000 */
[----:B------:R-:W-:-:S02]  /*4e20*/  ISETP.GT.AND P1, PT, R9, 0x38, PT ;  /* 0x000000380900780c */ /* 0x000fc40003f24270 */
[----:B------:R-:W-:Y:S02]  /*4e30*/  FMNMX.FTZ R43, R68, R43, !PT ;  /* 0x0000002b442b7209 */ /* 0x000fe40007810000 */
[----:B-1----:R-:W-:Y:S01]  /*4e40*/  FSEL R60, R26, -INF , P1 ;  /* 0xff8000001a3c7808 */ /* 0x002fe20000800000 */
[----:B------:R0:W-:Y:S01]  /*4e50*/  MUFU.TANH R50, R64 ;  /* 0x0000004000327308 */ /* 0x0001e20000002400 */
[----:B------:R-:W-:-:S04]  /*4e60*/  ISETP.GT.AND P1, PT, R9, 0x40, PT ;  /* 0x000000400900780c */ /* 0x000fc80003f24270 */
[----:B--2---:R-:W-:Y:S02]  /*4e70*/  FSEL R58, R28, -INF , P1 ;  /* 0xff8000001c3a7808 */ /* 0x004fe40000800000 */
[----:B------:R-:W-:Y:S01]  /*4e80*/  ISETP.GT.AND P1, PT, R9, 0x48, PT ;  /* 0x000000480900780c */ /* 0x000fe20003f24270 */
[----:B------:R-:W1:Y:S01]  /*4e90*/  MUFU.TANH R52, R52 ;  /* 0x0000003400347308 */ /* 0x000e620000002400 */
[----:B0-----:R-:W-:Y:S02]  /*4ea0*/  FSEL R64, R25, -INF , P2 ;  /* 0xff80000019407808 */ /* 0x001fe40001000000 */
[----:B------:R-:W-:Y:S02]  /*4eb0*/  ISETP.GT.AND P2, PT, R9, 0x39, PT ;  /* 0x000000390900780c */ /* 0x000fe40003f44270 */
[----:B------:R-:W-:Y:S02]  /*4ec0*/  FMNMX.FTZ R43, R64, R43, !PT ;  /* 0x0000002b402b7209 */ /* 0x000fe40007810000 */
[----:B------:R-:W-:Y:S01]  /*4ed0*/  FSEL R56, R27, -INF , P2 ;  /* 0xff8000001b387808 */ /* 0x000fe20001000000 */
[----:B------:R-:W0:Y:S01]  /*4ee0*/  MUFU.TANH R48, R48 ;  /* 0x0000003000307308 */ /* 0x000e220000002400 */
[----:B------:R-:W-:-:S02]  /*4ef0*/  FMNMX.FTZ R43, R60, R43, !PT ;  /* 0x0000002b3c2b7209 */ /* 0x000fc40007810000 */
[C---:B------:R-:W-:Y:S02]  /*4f00*/  ISETP.GT.AND P2, PT, R9.reuse, 0x41, PT ;  /* 0x000000410900780c */ /* 0x040fe40003f44270 */
[----:B------:R-:W-:Y:S02]  /*4f10*/  FMNMX.FTZ R43, R56, R43, !PT ;  /* 0x0000002b382b7209 */ /* 0x000fe40007810000 */
[----:B---3--:R-:W-:Y:S01]  /*4f20*/  FSEL R54, R54, -INF , P2 ;  /* 0xff80000036367808 */ /* 0x008fe20001000000 */
[----:B------:R2:W3:Y:S01]  /*4f30*/  MUFU.TANH R44, R65 ;  /* 0x00000041002c7308 */ /* 0x0004e20000002400 */
[----:B------:R-:W-:Y:S02]  /*4f40*/  FMNMX.FTZ R43, R58, R43, !PT ;  /* 0x0000002b3a2b7209 */ /* 0x000fe40007810000 */
[----:B------:R-:W-:Y:S02]  /*4f50*/  ISETP.GT.AND P2, PT, R9, 0x49, PT ;  /* 0x000000490900780c */ /* 0x000fe40003f44270 */
[----:B-1----:R-:W-:-:S02]  /*4f60*/  FSEL R52, R52, -INF , P1 ;  /* 0xff80000034347808 */ /* 0x002fc40000800000 */
[----:B------:R-:W-:Y:S01]  /*4f70*/  FMNMX.FTZ R43, R54, R43, !PT ;  /* 0x0000002b362b7209 */ /* 0x000fe20007810000 */
[----:B------:R-:W1:Y:S01]  /*4f80*/  MUFU.TANH R40, R69 ;  /* 0x0000004500287308 */ /* 0x000e620000002400 */
[----:B------:R-:W-:Y:S01]  /*4f90*/  ISETP.GT.AND P1, PT, R9, 0x50, PT ;  /* 0x000000500900780c */ /* 0x000fe20003f24270 */
[----:B--2---:R-:W-:Y:S01]  /*4fa0*/  FMUL.FTZ R65, R75, UR30 ;  /* 0x0000001e4b417c20 */ /* 0x004fe20008410000 */
[----:B0-----:R-:W-:Y:S02]  /*4fb0*/  FSEL R48, R48, -INF , P2 ;  /* 0xff80000030307808 */ /* 0x001fe40001000000 */
[----:B------:R-:W-:Y:S02]  /*4fc0*/  FMNMX.FTZ R43, R52, R43, !PT ;  /* 0x0000002b342b7209 */ /* 0x000fe40007810000 */
[----:B------:R-:W-:Y:S01]  /*4fd0*/  ISETP.GT.AND P2, PT, R9, 0x51, PT ;  /* 0x000000510900780c */ /* 0x000fe20003f44270 */
[----:B------:R-:W0:Y:S01]  /*4fe0*/  MUFU.TANH R42, R72 ;  /* 0x00000048002a7308 */ /* 0x000e220000002400 */
[----:B------:R-:W-:-:S02]  /*4ff0*/  FSEL R50, R50, -INF , P1 ;  /* 0xff80000032327808 */ /* 0x000fc40000800000 */
[----:B------:R-:W-:Y:S02]  /*5000*/  FMNMX.FTZ R43, R48, R43, !PT ;  /* 0x0000002b302b7209 */ /* 0x000fe40007810000 */
[C---:B------:R-:W-:Y:S02]  /*5010*/  ISETP.GT.AND P1, PT, R9.reuse, 0x58, PT ;  /* 0x000000580900780c */ /* 0x040fe40003f24270 */
[----:B---3--:R-:W-:Y:S01]  /*5020*/  FSEL R44, R44, -INF , P2 ;  /* 0xff8000002c2c7808 */ /* 0x008fe20001000000 */
[----:B------:R-:W2:Y:S01]  /*5030*/  MUFU.TANH R36, R73 ;  /* 0x0000004900247308 */ /* 0x000ea20000002400 */
[----:B------:R-:W-:Y:S02]  /*5040*/  FMNMX.FTZ R43, R50, R43, !PT ;  /* 0x0000002b322b7209 */ /* 0x000fe40007810000 */
[----:B------:R-:W-:Y:S02]  /*5050*/  ISETP.GT.AND P2, PT, R9, 0x59, PT ;  /* 0x000000590900780c */ /* 0x000fe40003f44270 */
[----:B------:R-:W-:-:S02]  /*5060*/  FSEL R46, R46, -INF , P1 ;  /* 0xff8000002e2e7808 */ /* 0x000fc40000800000 */
[----:B------:R-:W-:Y:S01]  /*5070*/  FMNMX.FTZ R43, R44, R43, !PT ;  /* 0x0000002b2c2b7209 */ /* 0x000fe20007810000 */
[----:B------:R-:W3:Y:S01]  /*5080*/  MUFU.TANH R38, R76 ;  /* 0x0000004c00267308 */ /* 0x000ee20000002400 */
[C---:B------:R-:W-:Y:S02]  /*5090*/  ISETP.GT.AND P1, PT, R9.reuse, 0x60, PT ;  /* 0x000000600900780c */ /* 0x040fe40003f24270 */
[----:B-1----:R-:W-:Y:S02]  /*50a0*/  FSEL R40, R40, -INF , P2 ;  /* 0xff80000028287808 */ /* 0x002fe40001000000 */
[----:B------:R-:W-:Y:S02]  /*50b0*/  FMNMX.FTZ R43, R46, R43, !PT ;  /* 0x0000002b2e2b7209 */ /* 0x000fe40007810000 */
[----:B------:R-:W-:Y:S01]  /*50c0*/  ISETP.GT.AND P2, PT, R9, 0x61, PT ;  /* 0x000000610900780c */ /* 0x000fe20003f44270 */
[----:B------:R-:W1:Y:S01]  /*50d0*/  MUFU.TANH R32, R77 ;  /* 0x0000004d00207308 */ /* 0x000e620000002400 */
[----:B0-----:R-:W-:-:S02]  /*50e0*/  FSEL R42, R42, -INF , P1 ;  /* 0xff8000002a2a7808 */ /* 0x001fc40000800000 */
[----:B------:R-:W-:Y:S02]  /*50f0*/  FMNMX.FTZ R43, R40, R43, !PT ;  /* 0x0000002b282b7209 */ /* 0x000fe40007810000 */
[C---:B------:R-:W-:Y:S02]  /*5100*/  ISETP.GT.AND P1, PT, R9.reuse, 0x68, PT ;  /* 0x000000680900780c */ /* 0x040fe40003f24270 */
[----:B--2---:R-:W-:Y:S01]  /*5110*/  FSEL R36, R36, -INF , P2 ;  /* 0xff80000024247808 */ /* 0x004fe20001000000 */
[----:B------:R-:W0:Y:S01]  /*5120*/  MUFU.TANH R34, R80 ;  /* 0x0000005000227308 */ /* 0x000e220000002400 */
[----:B------:R-:W-:Y:S02]  /*5130*/  FMNMX.FTZ R43, R42, R43, !PT ;  /* 0x0000002b2a2b7209 */ /* 0x000fe40007810000 */
[----:B------:R-:W-:Y:S02]  /*5140*/  ISETP.GT.AND P2, PT, R9, 0x69, PT ;  /* 0x000000690900780c */ /* 0x000fe40003f44270 */
[----:B---3--:R-:W-:-:S02]  /*5150*/  FSEL R38, R38, -INF , P1 ;  /* 0xff80000026267808 */ /* 0x008fc40000800000 */
[----:B------:R-:W-:Y:S01]  /*5160*/  FMNMX.FTZ R43, R36, R43, !PT ;  /* 0x0000002b242b7209 */ /* 0x000fe20007810000 */
[----:B------:R-:W2:Y:S01]  /*5170*/  MUFU.TANH R30, R81 ;  /* 0x00000051001e7308 */ /* 0x000ea20000002400 */
        /* <DEDUP_REMOVED lines=8> */
[----:B------:R-:W-:Y:S01]  /*5200*/  FMNMX.FTZ R43, R34, R43, !PT ;  /* 0x0000002b222b7209 */ /* 0x000fe20007810000 */
[----:B------:R-:W0:Y:S01]  /*5210*/  MUFU.TANH R26, R85 ;  /* 0x00000055001a7308 */ /* 0x000e220000002400 */
[----:B--2---:R-:W-:Y:S02]  /*5220*/  FSEL R30, R30, -INF , P2 ;  /* 0xff8000001e1e7808 */ /* 0x004fe40001000000 */
[----:B------:R-:W-:Y:S02]  /*5230*/  ISETP.GT.AND P2, PT, R9, 0x79, PT ;  /* 0x000000790900780c */ /* 0x000fe40003f44270 */
[----:B------:R-:W-:Y:S01]  /*5240*/  FMNMX.FTZ R43, R30, R43, !PT ;  /* 0x0000002b1e2b7209 */ /* 0x000fe20007810000 */
[----:B------:R-:W2:Y:S02]  /*5250*/  LDC R9, c[0x0][0x988] ;  /* 0x00026200ff097b82 */ /* 0x000ea40000000800 */
[----:B------:R-:W3:Y:S01]  /*5260*/  MUFU.TANH R12, R12 ;  /* 0x0000000c000c7308 */ /* 0x000ee20000002400 */
[----:B-1----:R-:W-:-:S04]  /*5270*/  FSEL R28, R28, -INF , P1 ;  /* 0xff8000001c1c7808 */ /* 0x002fc80000800000 */
[----:B------:R-:W-:-:S03]  /*5280*/  FMNMX.FTZ R43, R28, R43, !PT ;  /* 0x0000002b1c2b7209 */ /* 0x000fc60007810000 */
[----:B------:R-:W1:Y:S01]  /*5290*/  MUFU.TANH R11, R11 ;  /* 0x0000000b000b7308 */ /* 0x000e620000002400 */
[----:B0-----:R-:W-:Y:S02]  /*52a0*/  FSEL R26, R26, -INF , P2 ;  /* 0xff8000001a1a7808 */ /* 0x001fe40001000000 */
[----:B------:R-:W-:Y:S02]  /*52b0*/  ISETP.GT.AND P2, PT, R67, RZ, PT ;  /* 0x000000ff4300720c */ /* 0x000fe40003f44270 */
[----:B------:R-:W-:-:S03]  /*52c0*/  FMNMX.FTZ R43, R26, R43, !PT ;  /* 0x0000002b1a2b7209 */ /* 0x000fc60007810000 */
[----:B------:R-:W0:Y:S01]  /*52d0*/  MUFU.TANH R14, R14 ;  /* 0x0000000e000e7308 */ /* 0x000e220000002400 */
[----:B---3--:R-:W-:Y:S01]  /*52e0*/  FSEL R29, R12, -INF , P2 ;  /* 0xff8000000c1d7808 */ /* 0x008fe20001000000 */
[----:B------:R-:W3:Y:S01]  /*52f0*/  SHFL.BFLY PT, R10, R43, 0x2, 0x1f ;  /* 0x0c401f002b0a7f89 */ /* 0x000ee200000e0000 */
[----:B------:R-:W-:-:S05]  /*5300*/  ISETP.GT.AND P2, PT, R67, 0x8, PT ;  /* 0x000000084300780c */ /* 0x000fca0003f44270 */
[----:B------:R-:W4:Y:S01]  /*5310*/  MUFU.TANH R13, R13 ;  /* 0x0000000d000d7308 */ /* 0x000f220000002400 */
[----:B-1----:R-:W-:Y:S02]  /*5320*/  FSEL R62, R11, -INF , P3 ;  /* 0xff8000000b3e7808 */ /* 0x002fe40001800000 */
[----:B------:R-:W-:Y:S02]  /*5330*/  FMNMX.FTZ R11, R29, R8, !PT ;  /* 0x000000081d0b7209 */ /* 0x000fe40007810000 */
[C---:B------:R-:W-:Y:S02]  /*5340*/  ISETP.GT.AND P3, PT, R67.reuse, 0x9, PT ;  /* 0x000000094300780c */ /* 0x040fe40003f64270 */
[----:B------:R-:W-:Y:S01]  /*5350*/  FMNMX.FTZ R69, R62, R11, !PT ;  /* 0x0000000b3e457209 */ /* 0x000fe20007810000 */
[----:B------:R-:W1:Y:S01]  /*5360*/  MUFU.TANH R17, R17 ;  /* 0x0000001100117308 */ /* 0x000e620000002400 */
[----:B0-----:R-:W-:Y:S02]  /*5370*/  FSEL R14, R14, -INF , P2 ;  /* 0xff8000000e0e7808 */ /* 0x001fe40001000000 */
[----:B------:R-:W-:-:S02]  /*5380*/  ISETP.GT.AND P2, PT, R67, 0x10, PT ;  /* 0x000000104300780c */ /* 0x000fc40003f44270 */
[----:B------:R-:W-:-:S03]  /*5390*/  FMNMX.FTZ R69, R14, R69, !PT ;  /* 0x000000450e457209 */ /* 0x000fc60007810000 */
[----:B------:R-:W0:Y:S01]  /*53a0*/  MUFU.TANH R15, R15 ;  /* 0x0000000f000f7308 */ /* 0x000e220000002400 */
[----:B----4-:R-:W-:Y:S02]  /*53b0*/  FSEL R66, R13, -INF , P3 ;  /* 0xff8000000d427808 */ /* 0x010fe40001800000 */
[----:B------:R-:W-:Y:S02]  /*53c0*/  ISETP.GT.AND P3, PT, R67, 0x11, PT ;  /* 0x000000114300780c */ /* 0x000fe40003f64270 */
[----:B------:R-:W-:Y:S02]  /*53d0*/  FMNMX.FTZ R69, R66, R69, !PT ;  /* 0x0000004542457209 */ /* 0x000fe40007810000 */
[----:B---3--:R-:W-:Y:S01]  /*53e0*/  FMNMX.FTZ R10, R43, R10, !PT ;  /* 0x0000000a2b0a7209 */ /* 0x008fe20007810000 */
[----:B------:R-:W3:Y:S01]  /*53f0*/  MUFU.TANH R19, R19 ;  /* 0x0000001300137308 */ /* 0x000ee20000002400 */
[----:B-1----:R-:W-:Y:S01]  /*5400*/  FSEL R70, R17, -INF , P2 ;  /* 0xff80000011467808 */ /* 0x002fe20001000000 */
[----:B------:R-:W-:Y:S01]  /*5410*/  FMUL.FTZ R43, R82, UR30 ;  /* 0x0000001e522b7c20 */ /* 0x000fe20008410000 */
[----:B------:R-:W-:Y:S01]  /*5420*/  ISETP.GT.AND P2, PT, R67, 0x18, PT ;  /* 0x000000184300780c */ /* 0x000fe20003f44270 */
[----:B------:R-:W1:Y:S01]  /*5430*/  SHFL.BFLY PT, R25, R10, 0x1, 0x1f ;  /* 0x0c201f000a197f89 */ /* 0x000e6200000e0000 */
[----:B------:R-:W-:-:S03]  /*5440*/  FMNMX.FTZ R69, R70, R69, !PT ;  /* 0x0000004546457209 */ /* 0x000fc60007810000 */
[----:B------:R-:W4:Y:S01]  /*5450*/  MUFU.TANH R18, R18 ;  /* 0x0000001200127308 */ /* 0x000f220000002400 */
[----:B0-----:R-:W-:Y:S02]  /*5460*/  FSEL R72, R15, -INF , P3 ;  /* 0xff8000000f487808 */ /* 0x001fe40001800000 */
[----:B------:R-:W-:Y:S02]  /*5470*/  ISETP.GT.AND P3, PT, R67, 0x19, PT ;  /* 0x000000194300780c */ /* 0x000fe40003f64270 */
[----:B------:R-:W-:-:S03]  /*5480*/  FMNMX.FTZ R69, R72, R69, !PT ;  /* 0x0000004548457209 */ /* 0x000fc60007810000 */
[----:B------:R-:W0:Y:S01]  /*5490*/  MUFU.TANH R21, R21 ;  /* 0x0000001500157308 */ /* 0x000e220000002400 */
[----:B---3--:R-:W-:Y:S02]  /*54a0*/  FSEL R74, R19, -INF , P2 ;  /* 0xff800000134a7808 */ /* 0x008fe40001000000 */
[----:B------:R-:W-:Y:S02]  /*54b0*/  ISETP.GT.AND P2, PT, R67, 0x20, PT ;  /* 0x000000204300780c */ /* 0x000fe40003f44270 */
[----:B------:R-:W-:-:S03]  /*54c0*/  FMNMX.FTZ R69, R74, R69, !PT ;  /* 0x000000454a457209 */ /* 0x000fc60007810000 */
[----:B------:R-:W3:Y:S01]  /*54d0*/  MUFU.TANH R20, R20 ;  /* 0x0000001400147308 */ /* 0x000ee20000002400 */
[----:B----4-:R-:W-:Y:S02]  /*54e0*/  FSEL R18, R18, -INF , P3 ;  /* 0xff80000012127808 */ /* 0x010fe40001800000 */
[----:B------:R-:W-:Y:S02]  /*54f0*/  ISETP.GT.AND P3, PT, R67, 0x21, PT ;  /* 0x000000214300780c */ /* 0x000fe40003f64270 */
[----:B------:R-:W-:Y:S02]  /*5500*/  FMNMX.FTZ R69, R18, R69, !PT ;  /* 0x0000004512457209 */ /* 0x000fe40007810000 */
[----:B-1----:R-:W-:Y:S01]  /*5510*/  FMNMX.FTZ R10, R10, R25, !PT ;  /* 0x000000190a0a7209 */ /* 0x002fe20007810000 */
[----:B------:R-:W1:Y:S01]  /*5520*/  MUFU.TANH R23, R23 ;  /* 0x0000001700177308 */ /* 0x000e620000002400 */
[----:B0-----:R-:W-:Y:S02]  /*5530*/  FSEL R76, R21, -INF , P2 ;  /* 0xff800000154c7808 */ /* 0x001fe40001000000 */
[----:B------:R-:W-:Y:S01]  /*5540*/  ISETP.GT.AND P2, PT, R67, 0x28, PT ;  /* 0x000000284300780c */ /* 0x000fe20003f44270 */
[----:B--2---:R-:W-:Y:S01]  /*5550*/  FMUL.FTZ R27, R10, R9 ;  /* 0x000000090a1b7220 */ /* 0x004fe20000410000 */
[----:B------:R-:W-:-:S02]  /*5560*/  FMNMX.FTZ R69, R76, R69, !PT ;  /* 0x000000454c457209 */ /* 0x000fc40007810000 */
[----:B------:R-:W-:Y:S01]  /*5570*/  FSETP.NEU.FTZ.AND P1, PT, R10, -INF , PT ;  /* 0xff8000000a00780b */ /* 0x000fe20003f3d000 */
[----:B------:R-:W0:Y:S01]  /*5580*/  MUFU.TANH R24, R24 ;  /* 0x0000001800187308 */ /* 0x000e220000002400 */
[----:B---3--:R-:W-:Y:S02]  /*5590*/  FSEL R20, R20, -INF , P3 ;  /* 0xff80000014147808 */ /* 0x008fe40001800000 */
[----:B------:R-:W-:Y:S02]  /*55a0*/  ISETP.GT.AND P3, PT, R67, 0x29, PT ;  /* 0x000000294300780c */ /* 0x000fe40003f64270 */
[----:B------:R-:W-:Y:S02]  /*55b0*/  FMNMX.FTZ R69, R20, R69, !PT ;  /* 0x0000004514457209 */ /* 0x000fe40007810000 */
[----:B------:R-:W-:Y:S01]  /*55c0*/  FSEL R27, R27, RZ, P1 ;  /* 0x000000ff1b1b7208 */ /* 0x000fe20000800000 */
[----:B------:R-:W2:Y:S01]  /*55d0*/  MUFU.TANH R33, R33 ;  /* 0x0000002100217308 */ /* 0x000ea20000002400 */
[----:B-1----:R-:W-:-:S02]  /*55e0*/  FSEL R78, R23, -INF , P2 ;  /* 0xff800000174e7808 */ /* 0x002fc40001000000 */
[C---:B------:R-:W-:Y:S01]  /*55f0*/  ISETP.GT.AND P2, PT, R67.reuse, 0x30, PT ;  /* 0x000000304300780c */ /* 0x040fe20003f44270 */
[--C-:B------:R-:W-:Y:S01]  /*5600*/  FFMA.FTZ R17, R124, R9, -R27.reuse ;  /* 0x000000097c117223 */ /* 0x100fe2000001081b */
[----:B------:R-:W-:Y:S01]  /*5610*/  FMNMX.FTZ R69, R78, R69, !PT ;  /* 0x000000454e457209 */ /* 0x000fe20007810000 */
        /* <DEDUP_REMOVED lines=52> */
[----:B------:R-:W-:Y:S01]  /*5960*/  FFMA.FTZ R39, R40, R9, -R27 ;  /* 0x0000000928277223 */ /* 0x000fe2000001081b */
[----:B------:R-:W-:-:S02]  /*5970*/  ISETP.GT.AND P3, PT, R67, 0x49, PT ;  /* 0x000000494300780c */ /* 0x000fc40003f64270 */
[----:B------:R-:W-:-:S03]  /*5980*/  FMNMX.FTZ R69, R122, R69, !PT ;  /* 0x000000457a457209 */ /* 0x000fc60007810000 */
[----:B------:R-:W0:Y:S01]  /*5990*/  MUFU.TANH R59, R59 ;  /* 0x0000003b003b7308 */ /* 0x000e220000002400 */
[----:B--2---:R-:W-:Y:S02]  /*59a0*/  FSEL R126, R55, -INF , P2 ;  /* 0xff800000377e7808 */ /* 0x004fe40001000000 */
[----:B------:R-:W-:Y:S02]  /*59b0*/  ISETP.GT.AND P2, PT, R67, 0x50, PT ;  /* 0x000000504300780c */ /* 0x000fe40003f44270 */
[----:B------:R-:W-:-:S03]  /*59c0*/  FMNMX.FTZ R69, R126, R69, !PT ;  /* 0x000000457e457209 */ /* 0x000fc60007810000 */
[----:B------:R-:W-:Y:S01]  /*59d0*/  MUFU.TANH R61, R61 ;  /* 0x0000003d003d7308 */ /* 0x000fe20000002400 */
[----:B-1----:R-:W-:Y:S02]  /*59e0*/  FSEL R120, R57, -INF , P3 ;  /* 0xff80000039787808 */ /* 0x002fe40001800000 */
[----:B------:R-:W-:Y:S02]  /*59f0*/  ISETP.GT.AND P3, PT, R67, 0x51, PT ;  /* 0x000000514300780c */ /* 0x000fe40003f64270 */
[----:B------:R-:W-:-:S03]  /*5a00*/  FMNMX.FTZ R69, R120, R69, !PT ;  /* 0x0000004578457209 */ /* 0x000fc60007810000 */
[----:B------:R-:W1:Y:S01]  /*5a10*/  MUFU.TANH R152, R152 ;  /* 0x0000009800987308 */ /* 0x000e620000002400 */
[----:B0-----:R-:W-:Y:S02]  /*5a20*/  FSEL R128, R59, -INF , P2 ;  /* 0xff8000003b807808 */ /* 0x001fe40001000000 */
[----:B------:R-:W-:Y:S02]  /*5a30*/  ISETP.GT.AND P2, PT, R67, 0x58, PT ;  /* 0x000000584300780c */ /* 0x000fe40003f44270 */
[----:B------:R-:W-:-:S03]  /*5a40*/  FMNMX.FTZ R69, R128, R69, !PT ;  /* 0x0000004580457209 */ /* 0x000fc60007810000 */
[----:B------:R-:W0:Y:S08]  /*5a50*/  MUFU.TANH R63, R63 ;  /* 0x0000003f003f7308 */ /* 0x000e300000002400 */
[----:B------:R-:W2:Y:S01]  /*5a60*/  MUFU.TANH R154, R154 ;  /* 0x0000009a009a7308 */ /* 0x000ea20000002400 */
[----:B-1----:R-:W-:Y:S02]  /*5a70*/  FSEL R152, R152, -INF , P2 ;  /* 0xff80000098987808 */ /* 0x002fe40001000000 */
[----:B------:R-:W-:-:S05]  /*5a80*/  ISETP.GT.AND P2, PT, R67, 0x60, PT ;  /* 0x000000604300780c */ /* 0x000fca0003f44270 */
[----:B------:R1:W-:Y:S08]  /*5a90*/  MUFU.EX2 R11, R136 ;  /* 0x00000088000b7308 */ /* 0x0003f00000000800 */
[----:B------:R-:W3:Y:S01]  /*5aa0*/  MUFU.TANH R65, R65 ;  /* 0x0000004100417308 */ /* 0x000ee20000002400 */
        /* <DEDUP_REMOVED lines=25> */
[----:B--2---:R-:W-:Y:S01]  /*5c40*/  FSEL R51, R43, -INF , P2 ;  /* 0xff8000002b337808 */ /* 0x004fe20001000000 */
[----:B------:R-:W-:Y:S01]  /*5c50*/  FFMA.FTZ R43, R54, R9, -R27 ;  /* 0x00000009362b7223 */ /* 0x000fe2000001081b */
[----:B------:R-:W-:-:S02]  /*5c60*/  ISETP.GT.AND P2, PT, R67, 0x78, PT ;  /* 0x000000784300780c */ /* 0x000fc40003f44270 */
[----:B------:R-:W-:-:S03]  /*5c70*/  FMNMX.FTZ R31, R51, R12, !PT ;  /* 0x0000000c331f7209 */ /* 0x000fc60007810000 */
[----:B------:R-:W2:Y:S01]  /*5c80*/  MUFU.TANH R49, R49 ;  /* 0x0000003100317308 */ /* 0x000ea20000002400 */
[----:B-1----:R-:W-:Y:S02]  /*5c90*/  FSEL R58, R45, -INF , P3 ;  /* 0xff8000002d3a7808 */ /* 0x002fe40001800000 */
[----:B------:R-:W-:Y:S02]  /*5ca0*/  ISETP.GT.AND P3, PT, R67, 0x79, PT ;  /* 0x000000794300780c */ /* 0x000fe40003f64270 */
[----:B------:R-:W-:-:S03]  /*5cb0*/  FMNMX.FTZ R12, R58, R31, !PT ;  /* 0x0000001f3a0c7209 */ /* 0x000fc60007810000 */
[----:B------:R-:W-:Y:S01]  /*5cc0*/  MUFU.EX2 R25, R25 ;  /* 0x0000001900197308 */ /* 0x000fe20000000800 */
[----:B0-----:R-:W-:-:S04]  /*5cd0*/  FSEL R47, R47, -INF , P2 ;  /* 0xff8000002f2f7808 */ /* 0x001fc80001000000 */
[----:B------:R-:W-:-:S03]  /*5ce0*/  FMNMX.FTZ R31, R47, R12, !PT ;  /* 0x0000000c2f1f7209 */ /* 0x000fc60007810000 */
[----:B------:R-:W-:Y:S01]  /*5cf0*/  MUFU.EX2 R148, R148 ;  /* 0x0000009400947308 */ /* 0x000fe20000000800 */
[----:B--2---:R-:W-:-:S04]  /*5d00*/  FSEL R54, R49, -INF , P3 ;  /* 0xff80000031367808 */ /* 0x004fc80001800000 */
[----:B------:R-:W-:-:S03]  /*5d10*/  FMNMX.FTZ R31, R54, R31, !PT ;  /* 0x0000001f361f7209 */ /* 0x000fc60007810000 */
[----:B------:R-:W-:Y:S02]  /*5d20*/  MUFU.EX2 R150, R150 ;  /* 0x0000009600967308 */ /* 0x000fe40000000800 */
[----:B------:R-:W0:Y:S06]  /*5d30*/  SHFL.BFLY PT, R12, R31, 0x2, 0x1f ;  /* 0x0c401f001f0c7f89 */ /* 0x000e2c00000e0000 */
[----:B------:R-:W-:Y:S08]  /*5d40*/  MUFU.EX2 R144, R144 ;  /* 0x0000009000907308 */ /* 0x000ff00000000800 */
[----:B------:R-:W-:Y:S08]  /*5d50*/  MUFU.EX2 R13, R13 ;  /* 0x0000000d000d7308 */ /* 0x000ff00000000800 */
[----:B------:R-:W-:Y:S01]  /*5d60*/  MUFU.EX2 R146, R146 ;  /* 0x0000009200927308 */ /* 0x000fe20000000800 */
[----:B0-----:R-:W-:Y:S01]  /*5d70*/  FMNMX.FTZ R40, R31, R12, !PT ;  /* 0x0000000c1f287209 */ /* 0x001fe20007810000 */
[-CC-:B------:R-:W-:Y:S01]  /*5d80*/  FFMA.FTZ R31, R34, R9.reuse, -R27.reuse ;  /* 0x00000009221f7223 */ /* 0x180fe2000001081b */
[----:B------:R-:W-:-:S03]  /*5d90*/  FFMA.FTZ R27, R26, R9, -R27 ;  /* 0x000000091a1b7223 */ /* 0x000fc6000001081b */
[----:B------:R-:W0:Y:S02]  /*5da0*/  SHFL.BFLY PT, R45, R40, 0x1, 0x1f ;  /* 0x0c201f00282d7f89 */ /* 0x000e2400000e0000 */
[----:B------:R-:W-:Y:S08]  /*5db0*/  MUFU.EX2 R15, R15 ;  /* 0x0000000f000f7308 */ /* 0x000ff00000000800 */
[----:B------:R-:W-:Y:S08]  /*5dc0*/  MUFU.EX2 R140, R140 ;  /* 0x0000008c008c7308 */ /* 0x000ff00000000800 */
[----:B------:R-:W-:Y:S01]  /*5dd0*/  MUFU.EX2 R17, R17 ;  /* 0x0000001100117308 */ /* 0x000fe20000000800 */
[----:B0-----:R-:W-:-:S07]  /*5de0*/  FMNMX.FTZ R12, R40, R45, !PT ;  /* 0x0000002d280c7209 */ /* 0x001fce0007810000 */
[----:B------:R-:W-:Y:S01]  /*5df0*/  MUFU.EX2 R142, R142 ;  /* 0x0000008e008e7308 */ /* 0x000fe20000000800 */
[C---:B------:R-:W-:Y:S01]  /*5e00*/  FSETP.NEU.FTZ.AND P2, PT, R12.reuse, -INF , PT ;  /* 0xff8000000c00780b */ /* 0x040fe20003f5d000 */
[----:B------:R-:W-:-:S06]  /*5e10*/  FMUL.FTZ R45, R12, R9 ;  /* 0x000000090c2d7220 */ /* 0x000fcc0000410000 */
[----:B------:R-:W-:Y:S01]  /*5e20*/  MUFU.EX2 R19, R19 ;  /* 0x0000001300137308 */ /* 0x000fe20000000800 */
[----:B------:R-:W-:-:S05]  /*5e30*/  FSEL R45, R45, RZ, P2 ;  /* 0x000000ff2d2d7208 */ /* 0x000fca0001000000 */
[-CC-:B------:R-:W-:Y:S01]  /*5e40*/  FFMA.FTZ R38, R18, R9.reuse, -R45.reuse ;  /* 0x0000000912267223 */ /* 0x180fe2000001082d */
[----:B------:R-:W-:Y:S01]  /*5e50*/  FSEL R18, R10, RZ, P1 ;  /* 0x000000ff0a127208 */ /* 0x000fe20000800000 */
[-CC-:B------:R-:W-:Y:S01]  /*5e60*/  FFMA.FTZ R149, R29, R9.reuse, -R45.reuse ;  /* 0x000000091d957223 */ /* 0x180fe2000001082d */
[----:B------:R-:W-:Y:S01]  /*5e70*/  FSEL R29, R12, RZ, P2 ;  /* 0x000000ff0c1d7208 */ /* 0x000fe20001000000 */
[-CC-:B------:R-:W-:Y:S01]  /*5e80*/  FFMA.FTZ R26, R62, R9.reuse, -R45.reuse ;  /* 0x000000093e1a7223 */ /* 0x180fe2000001082d */
[-C--:B------:R-:W-:Y:S01]  /*5e90*/  FFMA.FTZ R151, R14, R9.reuse, -R45 ;  /* 0x000000090e977223 */ /* 0x080fe2000001082d */
[----:B------:R-:W-:Y:S01]  /*5ea0*/  FADD.FTZ R18, -R18, R7 ;  /* 0x0000000712127221 */ /* 0x000fe20000010100 */
[-CC-:B------:R-:W-:Y:S01]  /*5eb0*/  FFMA.FTZ R14, R66, R9.reuse, -R45.reuse ;  /* 0x00000009420e7223 */ /* 0x180fe2000001082d */
[----:B------:R-:W-:Y:S01]  /*5ec0*/  MUFU.EX2 R149, R149 ;  /* 0x0000009500957308 */ /* 0x000fe20000000800 */
[-CC-:B------:R-:W-:Y:S01]  /*5ed0*/  FFMA.FTZ R145, R70, R9.reuse, -R45.reuse ;  /* 0x0000000946917223 */ /* 0x180fe2000001082d */
[-C--:B------:R-:W-:Y:S01]  /*5ee0*/  FMUL.FTZ R7, R18, R9.reuse ;  /* 0x0000000912077220 */ /* 0x080fe20000410000 */
[----:B------:R-:W-:Y:S01]  /*5ef0*/  FADD.FTZ R18, -R29, R8 ;  /* 0x000000081d127221 */ /* 0x000fe20000010100 */
[-CC-:B------:R-:W-:Y:S01]  /*5f00*/  FFMA.FTZ R34, R72, R9.reuse, -R45.reuse ;  /* 0x0000000948227223 */ /* 0x180fe2000001082d */
[-CC-:B------:R-:W-:Y:S01]  /*5f10*/  FFMA.FTZ R147, R74, R9.reuse, -R45.reuse ;  /* 0x000000094a937223 */ /* 0x180fe2000001082d */
[-CC-:B------:R-:W-:Y:S01]  /*5f20*/  FFMA.FTZ R141, R76, R9.reuse, -R45.reuse ;  /* 0x000000094c8d7223 */ /* 0x180fe2000001082d */
[-C--:B------:R-:W-:Y:S01]  /*5f30*/  FMUL.FTZ R18, R18, R9.reuse ;  /* 0x0000000912127220 */ /* 0x080fe20000410000 */
        /* <DEDUP_REMOVED lines=20> */
[-C--:B------:R-:W-:Y:S01]  /*6080*/  FFMA.FTZ R60, R60, R9.reuse, -R45 ;  /* 0x000000093c3c7223 */ /* 0x080fe2000001082d */
[----:B------:R-:W-:Y:S01]  /*6090*/  FADD.FTZ R29, R148, R29 ;  /* 0x0000001d941d7221 */ /* 0x000fe20000010000 */
[-CC-:B------:R-:W-:Y:S01]  /*60a0*/  FFMA.FTZ R127, R156, R9.reuse, -R45.reuse ;  /* 0x000000099c7f7223 */ /* 0x180fe2000001082d */
[-C--:B------:R-:W-:Y:S01]  /*60b0*/  FFMA.FTZ R56, R56, R9.reuse, -R45 ;  /* 0x0000000938387223 */ /* 0x080fe2000001082d */
[----:B------:R-:W0:Y:S01]  /*60c0*/  MUFU.EX2 R151, R151 ;  /* 0x0000009700977308 */ /* 0x000e220000000800 */
[----:B-1----:R-:W-:Y:S01]  /*60d0*/  FFMA.FTZ R7, R18, R0, R149 ;  /* 0x0000000012077223 */ /* 0x002fe20000010095 */
[----:B------:R-:W-:Y:S01]  /*60e0*/  FADD.FTZ R2, R150, R29 ;  /* 0x0000001d96027221 */ /* 0x000fe20000010000 */
[-CC-:B------:R-:W-:Y:S01]  /*60f0*/  FFMA.FTZ R121, R51, R9.reuse, -R45.reuse ;  /* 0x0000000933797223 */ /* 0x180fe2000001082d */
[-CC-:B------:R-:W-:Y:S01]  /*6100*/  FFMA.FTZ R58, R58, R9.reuse, -R45.reuse ;  /* 0x000000093a3a7223 */ /* 0x180fe2000001082d */
[-CC-:B------:R-:W-:Y:S01]  /*6110*/  FFMA.FTZ R47, R47, R9.reuse, -R45.reuse ;  /* 0x000000092f2f7223 */ /* 0x180fe2000001082d */
[----:B------:R-:W-:Y:S01]  /*6120*/  FADD.FTZ R29, R11, R2 ;  /* 0x000000020b1d7221 */ /* 0x000fe20000010000 */
[----:B------:R-:W-:Y:S01]  /*6130*/  FFMA.FTZ R45, R54, R9, -R45 ;  /* 0x00000009362d7223 */ /* 0x000fe2000001082d */
        /* <DEDUP_REMOVED lines=110> */
.L_x_14970:
        /* <DEDUP_REMOVED lines=77> */
[----:B------:R-:W-:-:S05]  /*6cf0*/  UMOV UR27, UR10 ;  /* 0x0000000a001b7c82 */ /* 0x000fca0008000000 */
.L_x_14960:
[----:B------:R-:W-:-:S06]  /*6d00*/  UISETP.GE.AND UP0, UPT, UR27, UR41, UPT ;  /* 0x000000291b00728c */ /* 0x000fcc000bf06270 */
[----:B------:R-:W-:-:S13]  /*6d10*/  PLOP3.LUT P1, PT, PT, PT, UP0, 0x80, 0x0 ;  /* 0x000000000000781c */ /* 0x000fda0003f2f008 */
[----:B------:R-:W-:Y:S05]  /*6d20*/  @!P1 BRA `(.L_x_14972) ;  /* 0x0000002400409947 */ /* 0x000fea0003800000 */
[----:B------:R-:W-:Y:S01]  /*6d30*/  VIADD R7, R16, 0x9 ;  /* 0x0000000910077836 */ /* 0x000fe20000000000 */
[----:B------:R-:W-:Y:S01]  /*6d40*/  ISETP.GE.U32.AND P1, PT, R22, 0x180, PT ;  /* 0x000001801600780c */ /* 0x000fe20003f26070 */
[----:B------:R-:W-:Y:S01]  /*6d50*/  IMAD.MOV.U32 R3, RZ, RZ, R10 ;  /* 0x000000ffff037224 */ /* 0x000fe200078e000a */
[----:B------:R-:W-:Y:S01]  /*6d60*/  MOV R6, R12 ;  /* 0x0000000c00067202 */ /* 0x000fe20000000f00 */
[----:B------:R-:W-:Y:S01]  /*6d70*/  VIADD R16, R16, 0x8 ;  /* 0x0000000810107836 */ /* 0x000fe20000000000 */
[----:B------:R-:W-:Y:S01]  /*6d80*/  SEL R7, R7, 0x9, !P1 ;  /* 0x0000000907077807 */ /* 0x000fe20004800000 */
[----:B------:R-:W-:Y:S01]  /*6d90*/  UMOV UR7, UR5 ;  /* 0x0000000500077c82 */ /* 0x000fe20008000000 */
[----:B------:R-:W-:Y:S01]  /*6da0*/  UMOV UR6, UR4 ;  /* 0x0000000400067c82 */ /* 0x000fe20008000000 */
[----:B------:R-:W-:-:S06]  /*6db0*/  ULDC UR26, c[0x0][0x9d8] ;  /* 0x00027600001a7ab9 */ /* 0x000fcc0000000800 */
.L_x_14983:
        /* <DEDUP_REMOVED lines=9> */
.L_x_14974:
[----:B------:R-:W-:Y:S01]  /*6e50*/  ULEA UR10, UR4, UR42, 0x3 ;  /* 0x0000002a040a7291 */ /* 0x000fe2000f8e183f */
[----:B------:R-:W-:-:S04]  /*6e60*/  MOV R8, UR5 ;  /* 0x0000000500087c02 */ /* 0x000fc80008000f00 */
[----:B------:R-:W-:-:S04]  /*6e70*/  SHF.L.U32 R8, R8, 0x1f, RZ ;  /* 0x0000001f08087819 */ /* 0x000fc800000006ff */
[----:B------:R0:W1:Y:S01]  /*6e80*/  SYNCS.PHASECHK.TRANS64.TRYWAIT P1, [UR10+0x16830], R8 ;  /* 0x01683008ff0075a7 */ /* 0x000062000802014a */
[----:B------:R-:W-:Y:S05]  /*6e90*/  @!P0 BRA `(.L_x_14975) ;  /* 0x0000000000048947 */ /* 0x000fea0003800000 */
[----:B------:R-:W-:Y:S01]  /*6ea0*/  BPT.TRAP 0x1 ;  /* 0x000000040000795c */ /* 0x000fe20000300000 */
.L_x_14975:
[----:B-1----:R-:W-:Y:S05]  /*6eb0*/  @P1 BRA `(.L_x_14973) ;  /* 0x0000000000081947 */ /* 0x002fea0003800000 */
[----:B------:R-:W1:Y:S02]  /*6ec0*/  SYNCS.PHASECHK.TRANS64.TRYWAIT P1, [UR10+0x16830], R8 ;  /* 0x01683008ff0075a7 */ /* 0x000e64000802014a */
[----:B-1----:R-:W-:Y:S05]  /*6ed0*/  @!P1 BRA `(.L_x_14976) ;  /* 0x0000007c00109947 */ /* 0x002fea0003800000 */
.L_x_14973:
        /* <DEDUP_REMOVED lines=26> */
.L_x_14978:
[----:B------:R-:W-:Y:S01]  /*7080*/  ULEA UR10, UR6, UR42, 0x3 ;  /* 0x0000002a060a7291 */ /* 0x000fe2000f8e183f */
[----:B01----:R-:W-:-:S05]  /*7090*/  IMAD.U32 R8, RZ, RZ, UR7 ;  /* 0x00000007ff087e24 */ /* 0x003fca000f8e00ff */
[----:B------:R-:W-:-:S04]  /*70a0*/  SHF.L.U32 R8, R8, 0x1f, RZ ;  /* 0x0000001f08087819 */ /* 0x000fc800000006ff */
[----:B------:R0:W1:Y:S01]  /*70b0*/  SYNCS.PHASECHK.TRANS64.TRYWAIT P1, [UR10+0x16850], R8 ;  /* 0x01685008ff0075a7 */ /* 0x000062000802014a */
[----:B------:R-:W-:Y:S05]  /*70c0*/  @!P0 BRA `(.L_x_14979) ;  /* 0x0000000000048947 */ /* 0x000fea0003800000 */
[----:B------:R-:W-:Y:S01]  /*70d0*/  BPT.TRAP 0x1 ;  /* 0x000000040000795c */ /* 0x000fe20000300000 */
.L_x_14979:
[----:B-1----:R-:W-:Y:S05]  /*70e0*/  @P1 BRA `(.L_x_14977) ;  /* 0x0000000000081947 */ /* 0x002fea0003800000 */
[----:B------:R-:W1:Y:S02]  /*70f0*/  SYNCS.PHASECHK.TRANS64.TRYWAIT P1, [UR10+0x16850], R8 ;  /* 0x01685008ff0075a7 */ /* 0x000e64000802014a */
[----:B-1----:R-:W-:Y:S05]  /*7100*/  @!P1 BRA `(.L_x_14980) ;  /* 0x00000078009c9947 */ /* 0x002fea0003800000 */
.L_x_14977:
[----:B------:R-:W-:Y:S01]  /*7110*/  UIADD3 UR7, UR42, 0x400, URZ ;  /* 0x000004002a077890 */ /* 0x000fe2000fffe03f */
[----:B------:R-:W-:Y:S01]  /*7120*/  WARPGROUP.ARRIVE ;  /* 0x00000000000079c5 */ /* 0x000fe20000000000 */
[----:B------:R-:W-:Y:S01]  /*7130*/  UMOV UR11, 0x40000040 ;  /* 0x40000040000b7882 */ /* 0x000fe20000000000 */
[----:B------:R-:W-:Y:S01]  /*7140*/  UMOV UR15, 0x40000040 ;  /* 0x40000040000f7882 */ /* 0x000fe20000000000 */
[----:B------:R-:W-:-:S04]  /*7150*/  USHF.R.U32.HI UR7, URZ, 0x4, UR7 ;  /* 0x000000043f077899 */ /* 0x000fc80008011607 */
[----:B------:R-:W-:-:S04]  /*7160*/  ULOP3.LUT UR7, UR7, 0x3fff, URZ, 0xc0, !UPT ;  /* 0x00003fff07077892 */ /* 0x000fc8000f8ec03f */
[----:B------:R-:W-:-:S04]  /*7170*/  ULEA UR10, UR6, UR7, 0xa ;  /* 0x00000007060a7291 */ /* 0x000fc8000f8e503f */
[----:B------:R-:W-:-:S05]  /*7180*/  UIADD3 UR14, UR10, 0x80, URZ ;  /* 0x000000800a0e7890 */ /* 0x000fca000fffe03f */
[----:B------:R-:W-:Y:S01]  /*7190*/  HGMMA.64x64x16.F32.BF16 R88, R148, gdesc[UR8].tnspB, R88, gsb0 ;  /* 0x40e0000894587df0 */ /* 0x000fe20008001858 */
[----:B------:R-:W-:Y:S02]  /*71a0*/  UMOV UR11, 0x40000040 ;  /* 0x40000040000b7882 */ /* 0x000fe40000000000 */
        /* <DEDUP_REMOVED lines=28> */
[----:B------:R-:W-:Y:S03]  /*7370*/  HGMMA.64x64x16.F32.BF16 R88, R124, gdesc[UR12].tnspB, R88, gsb0 ;  /* 0x40e0000c7c587df0 */ /* 0x000fe60008001858 */
[----:B------:R-:W-:Y:S02]  /*7380*/  WARPGROUP.DEPBAR.LE gsb0, 0x0 ;  /* 0x00008000000079c5 */ /* 0x000fe40000010000 */
[----:B------:R-:W-:-:S06]  /*7390*/  WARPGROUP.ARRIVE ;  /* 0x00000000000079c5 */ /* 0x000fcc0000000000 */
[----:B------:R-:W-:Y:S03]  /*73a0*/  HGMMA.64x64x16.F32.BF16 R88, R120, gdesc[UR8].tnspB, R88, gsb0 ;  /* 0x40e0000878587df0 */ /* 0x000fe60008001858 */
[----:B------:R-:W-:Y:S02]  /*73b0*/  WARPGROUP.DEPBAR.LE gsb0, 0x0 ;  /* 0x00008000000079c5 */ /* 0x000fe40000010000 */
[----:B------:R2:W-:Y:S06]  /*73c0*/  BAR.ARV R7, 0x100 ;  /* 0x000400070000751d */ /* 0x0005ec0000002000 */
[----:B------:R-:W-:Y:S05]  /*73d0*/  @!P0 BRA `(.L_x_14981) ;  /* 0x0000000000048947 */ /* 0x000fea0003800000 */
[----:B------:R-:W-:Y:S01]  /*73e0*/  BPT.TRAP 0x1 ;  /* 0x000000040000795c */ /* 0x000fe20000300000 */
.L_x_14981:
        /* <DEDUP_REMOVED lines=152> */
[----:B------:R-:W1:Y:S05]  /*7d70*/  LDC R9, c[0x0][0x988] ;  /* 0x00026200ff097b82 */ /* 0x000e6a0000000800 */
[----:B------:R-:W4:Y:S01]  /*7d80*/  MUFU.TANH R60, R60 ;  /* 0x0000003c003c7308 */ /* 0x000f220000002400 */
[----:B---3--:R-:W-:-:S07]  /*7d90*/  FMNMX.FTZ R13, R58, R13, !PT ;  /* 0x0000000d3a0d7209 */ /* 0x008fce0007810000 */
[----:B------:R-:W3:Y:S01]  /*7da0*/  MUFU.TANH R21, R21 ;  /* 0x0000001500157308 */ /* 0x000ee20000002400 */
[----:B0-----:R-:W-:-:S07]  /*7db0*/  FMNMX.FTZ R10, R19, R10, !PT ;  /* 0x0000000a130a7209 */ /* 0x001fce0007810000 */
[----:B------:R-:W0:Y:S01]  /*7dc0*/  MUFU.TANH R62, R62 ;  /* 0x0000003e003e7308 */ /* 0x000e220000002400 */
[----:B----4-:R-:W-:-:S07]  /*7dd0*/  FMNMX.FTZ R13, R60, R13, !PT ;  /* 0x0000000d3c0d7209 */ /* 0x010fce0007810000 */
        /* <DEDUP_REMOVED lines=35> */
[----:B----4-:R-:W-:Y:S02]  /*8010*/  FMNMX.FTZ R13, R78, R13, !PT ;  /* 0x0000000d4e0d7209 */ /* 0x010fe40007810000 */
[----:B---3--:R-:W-:-:S05]  /*8020*/  FMNMX.FTZ R15, R59, R10, !PT ;  /* 0x0000000a3b0f7209 */ /* 0x008fca0007810000 */
[----:B------:R-:W3:Y:S01]  /*8030*/  SHFL.BFLY PT, R10, R15, 0x2, 0x1f ;  /* 0x0c401f000f0a7f89 */ /* 0x000ee200000e0000 */
[----:B0-----:R-:W-:-:S05]  /*8040*/  FMNMX.FTZ R13, R80, R13, !PT ;  /* 0x0000000d500d7209 */ /* 0x001fca0007810000 */
[----:B------:R-:W0:Y:S01]  /*8050*/  SHFL.BFLY PT, R12, R13, 0x2, 0x1f ;  /* 0x0c401f000d0c7f89 */ /* 0x000e2200000e0000 */
[----:B---3--:R-:W-:-:S05]  /*8060*/  FMNMX.FTZ R17, R15, R10, !PT ;  /* 0x0000000a0f117209 */ /* 0x008fca0007810000 */
[----:B------:R-:W3:Y:S01]  /*8070*/  SHFL.BFLY PT, R10, R17, 0x1, 0x1f ;  /* 0x0c201f00110a7f89 */ /* 0x000ee200000e0000 */
[----:B0-----:R-:W-:-:S05]  /*8080*/  FMNMX.FTZ R25, R13, R12, !PT ;  /* 0x0000000c0d197209 */ /* 0x001fca0007810000 */
[----:B------:R-:W0:Y:S01]  /*8090*/  SHFL.BFLY PT, R12, R25, 0x1, 0x1f ;  /* 0x0c201f00190c7f89 */ /* 0x000e2200000e0000 */
[----:B---3--:R-:W-:-:S05]  /*80a0*/  FMNMX.FTZ R10, R17, R10, !PT ;  /* 0x0000000a110a7209 */ /* 0x008fca0007810000 */
[CC--:B-1----:R-:W-:Y:S01]  /*80b0*/  FMUL.FTZ R61, R10.reuse, R9.reuse ;  /* 0x000000090a3d7220 */ /* 0x0c2fe20000410000 */
[----:B------:R-:W-:Y:S01]  /*80c0*/  FADD.FTZ R82, -R10, R3 ;  /* 0x000000030a527221 */ /* 0x000fe20000010100 */
[----:B0-----:R-:W-:Y:S02]  /*80d0*/  FMNMX.FTZ R12, R25, R12, !PT ;  /* 0x0000000c190c7209 */ /* 0x001fe40007810000 */
[-CC-:B------:R-:W-:Y:S01]  /*80e0*/  FFMA.FTZ R25, R23, R9.reuse, -R61.reuse ;  /* 0x0000000917197223 */ /* 0x180fe2000001083d */
[-CC-:B------:R-:W-:Y:S01]  /*80f0*/  FFMA.FTZ R23, R47, R9.reuse, -R61.reuse ;  /* 0x000000092f177223 */ /* 0x180fe2000001083d */
[-C--:B------:R-:W-:Y:S01]  /*8100*/  FMUL.FTZ R27, R82, R9.reuse ;  /* 0x00000009521b7220 */ /* 0x080fe20000410000 */
[-CC-:B------:R-:W-:Y:S01]  /*8110*/  FFMA.FTZ R82, R8, R9.reuse, -R61.reuse ;  /* 0x0000000908527223 */ /* 0x180fe2000001083d */
[C---:B------:R-:W-:Y:S01]  /*8120*/  FADD.FTZ R6, -R12.reuse, R6 ;  /* 0x000000060c067221 */ /* 0x040fe20000010100 */
[-C--:B------:R-:W-:Y:S01]  /*8130*/  FMUL.FTZ R47, R12, R9.reuse ;  /* 0x000000090c2f7220 */ /* 0x080fe20000410000 */
[-CC-:B------:R-:W-:Y:S01]  /*8140*/  FFMA.FTZ R43, R14, R9.reuse, -R61.reuse ;  /* 0x000000090e2b7223 */ /* 0x180fe2000001083d */
[----:B------:R-:W-:Y:S01]  /*8150*/  MUFU.EX2 R13, R27 ;  /* 0x0000001b000d7308 */ /* 0x000fe20000000800 */
[-C--:B------:R-:W-:Y:S01]  /*8160*/  FMUL.FTZ R3, R6, R9.reuse ;  /* 0x0000000906037220 */ /* 0x080fe20000410000 */
[-CC-:B------:R-:W-:Y:S01]  /*8170*/  FFMA.FTZ R6, R136, R9.reuse, -R61.reuse ;  /* 0x0000000988067223 */ /* 0x180fe2000001083d */
[-C--:B------:R-:W-:Y:S01]  /*8180*/  FFMA.FTZ R136, R140, R9.reuse, -R61 ;  /* 0x000000098c887223 */ /* 0x080fe2000001083d */
[-CC-:B------:R-:W-:Y:S01]  /*8190*/  FFMA.FTZ R140, R11, R9.reuse, -R47.reuse ;  /* 0x000000090b8c7223 */ /* 0x180fe2000001082f */
        /* <DEDUP_REMOVED lines=18> */
[-C--:B------:R-:W-:Y:S01]  /*82c0*/  FFMA.FTZ R39, R134, R9.reuse, -R61 ;  /* 0x0000000986277223 */ /* 0x080fe2000001083d */
[----:B------:R-:W1:Y:S01]  /*82d0*/  MUFU.EX2 R140, R140 ;  /* 0x0000008c008c7308 */ /* 0x000e620000000800 */
[----:B0-----:R-:W-:Y:S01]  /*82e0*/  FFMA.FTZ R2, R13, R2, R82 ;  /* 0x000000020d027223 */ /* 0x001fe20000010052 */
[-CC-:B------:R-:W-:Y:S01]  /*82f0*/  FFMA.FTZ R26, R36, R9.reuse, -R47.reuse ;  /* 0x00000009241a7223 */ /* 0x180fe2000001082f */
[-C--:B------:R-:W-:Y:S01]  /*8300*/  FFMA.FTZ R143, R38, R9.reuse, -R47 ;  /* 0x00000009268f7223 */ /* 0x080fe2000001082f */
[-C--:B------:R-:W-:Y:S01]  /*8310*/  FFMA.FTZ R37, R138, R9.reuse, -R61 ;  /* 0x000000098a257223 */ /* 0x080fe2000001083d */
[-CC-:B------:R-:W-:Y:S01]  /*8320*/  FFMA.FTZ R28, R40, R9.reuse, -R47.reuse ;  /* 0x00000009281c7223 */ /* 0x180fe2000001082f */
        /* <DEDUP_REMOVED lines=10> */
[----:B------:R-:W3:Y:S01]  /*83d0*/  MUFU.EX2 R149, R149 ;  /* 0x0000009500957308 */ /* 0x000ee20000000800 */
        /* <DEDUP_REMOVED lines=14> */
[-CC-:B------:R-:W-:Y:S01]  /*84c0*/  FFMA.FTZ R131, R62, R9.reuse, -R47.reuse ;  /* 0x000000093e837223 */ /* 0x180fe2000001082f */
[----:B------:R-:W0:Y:S01]  /*84d0*/  MUFU.EX2 R151, R151 ;  /* 0x0000009700977308 */ /* 0x000e220000000800 */
[----:B---3--:R-:W-:Y:S01]  /*84e0*/  FADD.FTZ R0, R149, R0 ;  /* 0x0000000095007221 */ /* 0x008fe20000010000 */
[-C--:B------:R-:W-:Y:S01]  /*84f0*/  FFMA.FTZ R40, R64, R9.reuse, -R47 ;  /* 0x0000000940287223 */ /* 0x080fe2000001082f */
[-C--:B------:R-:W-:Y:S01]  /*8500*/  FFMA.FTZ R124, R45, R9.reuse, -R61 ;  /* 0x000000092d7c7223 */ /* 0x080fe2000001083d */
[-CC-:B------:R-:W-:Y:S01]  /*8510*/  FFMA.FTZ R125, R66, R9.reuse, -R47.reuse ;  /* 0x00000009427d7223 */ /* 0x180fe2000001082f */
[-CC-:B------:R-:W-:Y:S01]  /*8520*/  FFMA.FTZ R42, R68, R9.reuse, -R47.reuse ;  /* 0x00000009442a7223 */ /* 0x180fe2000001082f */
[-C--:B------:R-:W-:Y:S01]  /*8530*/  FFMA.FTZ R127, R70, R9.reuse, -R47 ;  /* 0x00000009467f7223 */ /* 0x080fe2000001082f */
[-C--:B------:R-:W-:Y:S01]  /*8540*/  FFMA.FTZ R21, R51, R9.reuse, -R61 ;  /* 0x0000000933157223 */ /* 0x080fe2000001083d */
[----:B------:R-:W3:Y:S01]  /*8550*/  MUFU.EX2 R86, R86 ;  /* 0x0000005600567308 */ /* 0x000ee20000000800 */
        /* <DEDUP_REMOVED lines=11> */
[----:B------:R-:W-:-:S04]  /*8610*/  FFMA.FTZ R47, R80, R9, -R47 ;  /* 0x00000009502f7223 */ /* 0x000fc8000001082f */
        /* <DEDUP_REMOVED lines=116> */
.L_x_14982:
[----:B------:R-:W-:Y:S01]  /*8d60*/  ULEA UR6, UR6, UR42, 0x3 ;  /* 0x0000002a06067291 */ /* 0x000fe2000f8e183f */
[----:B------:R-:W-:Y:S01]  /*8d70*/  F2FP.BF16.F32.PACK_AB R149, R149, R140 ;  /* 0x0000008c9595723e */ /* 0x000fe200000010ff */
[----:B------:R-:W-:Y:S01]  /*8d80*/  UISETP.GT.AND UP0, UPT, UR27, UR41, UPT ;  /* 0x000000291b00728c */ /* 0x000fe2000bf04270 */
[----:B------:R-:W-:Y:S01]  /*8d90*/  F2FP.BF16.F32.PACK_AB R142, R37, R6 ;  /* 0x00000006258e723e */ /* 0x000fe200000010ff */
        /* <DEDUP_REMOVED lines=73> */
.L_x_14972:
[----:B------:R-:W-:Y:S06]  /*9230*/  BAR.ARV 0x8, 0x200 ;  /* 0x0208000000007b1d */ /* 0x000fec0000002000 */
[----:B------:R-:W-:Y:S05]  /*9240*/  @!P0 BRA `(.L_x_14984) ;  /* 0x0000000000048947 */ /* 0x000fea0003800000 */
[----:B------:R-:W-:Y:S01]  /*9250*/  BPT.TRAP 0x1 ;  /* 0x000000040000795c */ /* 0x000fe20000300000 */
.L_x_14984:
[----:B------:R-:W-:Y:S01]  /*9260*/  ULEA UR7, UR4, UR42, 0x3 ;  /* 0x0000002a04077291 */ /* 0x000fe2000f8e183f */
[----:B------:R-:W-:-:S04]  /*9270*/  MOV R3, UR5 ;  /* 0x0000000500037c02 */ /* 0x000fc80008000f00 */
[----:B------:R-:W-:-:S04]  /*9280*/  SHF.L.U32 R3, R3, 0x1f, RZ ;  /* 0x0000001f03037819 */ /* 0x000fc800000006ff */
[----:B------:R0:W1:Y:S01]  /*9290*/  SYNCS.PHASECHK.TRANS64.TRYWAIT P1, [UR7+0x16850], R3 ;  /* 0x01685003ff0075a7 */ /* 0x0000620008020147 */
[----:B------:R-:W-:Y:S05]  /*92a0*/  @!P0 BRA `(.L_x_14985) ;  /* 0x0000000000048947 */ /* 0x000fea0003800000 */
[----:B------:R-:W-:Y:S01]  /*92b0*/  BPT.TRAP 0x1 ;  /* 0x000000040000795c */ /* 0x000fe20000300000 */
.L_x_14985:
[----:B-1----:R-:W-:Y:S05]  /*92c0*/  @P1 BRA `(.L_x_14986) ;  /* 0x0000000000081947 */ /* 0x002fea0003800000 */
[----:B------:R-:W1:Y:S02]  /*92d0*/  SYNCS.PHASECHK.TRANS64.TRYWAIT P1, [UR7+0x16850], R3 ;  /* 0x01685003ff0075a7 */ /* 0x000e640008020147 */
[----:B-1----:R-:W-:Y:S05]  /*92e0*/  @!P1 BRA `(.L_x_14987) ;  /* 0x00000058003c9947 */ /* 0x002fea0003800000 */
.L_x_14986:
[----:B------:R-:W-:Y:S01]  /*92f0*/  UIADD3 UR42, UR42, 0x400, URZ ;  /* 0x000004002a2a7890 */ /* 0x000fe2000fffe03f */
[----:B------:R-:W-:Y:S01]  /*9300*/  WARPGROUP.ARRIVE ;  /* 0x00000000000079c5 */ /* 0x000fe20000000000 */
[----:B------:R-:W-:Y:S01]  /*9310*/  UMOV UR11, 0x40000040 ;  /* 0x40000040000b7882 */ /* 0x000fe20000000000 */
[----:B01----:R-:W0:Y:S01]  /*9320*/  SHFL.BFLY PT, R3, R2, 0x2, 0x1f ;  /* 0x0c401f0002037f89 */ /* 0x003e2200000e0000 */
[----:B------:R-:W-:-:S03]  /*9330*/  USHF.R.U32.HI UR42, URZ, 0x4, UR42 ;  /* 0x000000043f2a7899 */ /* 0x000fc6000801162a */
        /* <DEDUP_REMOVED lines=12> */
[----:B------:R-:W0:Y:S01]  /*9400*/  SHFL.BFLY PT, R4, R3, 0x1, 0x1f ;  /* 0x0c201f0003047f89 */ /* 0x000e2200000e0000 */
[----:B------:R-:W-:-:S03]  /*9410*/  IMAD.MOV.U32 R0, RZ, RZ, -0x800000 ;  /* 0xff800000ff007424 */ /* 0x000fc600078e00ff */
[----:B------:R-:W1:Y:S01]  /*9420*/  SHFL.BFLY PT, R6, R5, 0x1, 0x1f ;  /* 0x0c201f0005067f89 */ /* 0x000e6200000e0000 */
[----:B0-----:R-:W-:Y:S01]  /*9430*/  FADD.FTZ R8, R3, R4 ;  /* 0x0000000403087221 */ /* 0x001fe20000010000 */
[----:B-1----:R-:W-:-:S04]  /*9440*/  FADD.FTZ R11, R5, R6 ;  /* 0x00000006050b7221 */ /* 0x002fc80000010000 */
[----:B------:R-:W-:Y:S02]  /*9450*/  FSETP.NE.FTZ.AND P1, PT, R8, RZ, PT ;  /* 0x000000ff0800720b */ /* 0x000fe40003f35000 */
[----:B------:R-:W-:Y:S02]  /*9460*/  CS2R R4, SRZ ;  /* 0x0000000000047805 */ /* 0x000fe4000001ff00 */
[----:B------:R-:W-:-:S09]  /*9470*/  FSETP.NE.FTZ.AND P2, PT, R11, RZ, PT ;  /* 0x000000ff0b00720b */ /* 0x000fd20003f55000 */
[----:B------:R-:W0:Y:S01]  /*9480*/  @P1 MUFU.LG2 R6, R8 ;  /* 0x0000000800061308 */ /* 0x000e220000000c00 */
[----:B------:R-:W-:-:S03]  /*9490*/  @P1 FMUL.FTZ R3, R9, 0.69314718246459960938 ;  /* 0x3f31721809031820 */ /* 0x000fc60000410000 */
[----:B------:R-:W-:-:S04]  /*94a0*/  @P2 FMUL.FTZ R14, R9, 0.69314718246459960938 ;  /* 0x3f317218090e2820 */ /* 0x000fc80000410000 */
[----:B--2---:R-:W1:Y:S08]  /*94b0*/  @P2 MUFU.LG2 R7, R11 ;  /* 0x0000000b00072308 */ /* 0x004e700000000c00 */
        /* <DEDUP_REMOVED lines=47> */
.L_x_14988:
        /* <DEDUP_REMOVED lines=36> */
.L_x_14952:
        /* <DEDUP_REMOVED lines=17> */
[----:B------:R-:W-:Y:S01]  /*9b00*/  IADD3 R21, R22, -R5, RZ ;  /* 0x8000000516157210 */ /* 0x000fe20007ffe0ff */
[----:B------:R-:W3:Y:S01]  /*9b10*/  S2UR UR11, SR_CTAID.Y ;  /* 0x00000000000b79c3 */ /* 0x000ee20000002600 */
[----:B------:R-:W-:Y:S01]  /*9b20*/  LOP3.LUT R7, R7, 0xfffffffc, RZ, 0xc0, !PT ;  /* 0xfffffffc07077812 */ /* 0x000fe200078ec0ff */
[----:B------:R-:W-:Y:S01]  /*9b30*/  IMAD.HI R3, R4, 0x55555556, RZ ;  /* 0x5555555604037827 */ /* 0x000fe200078e02ff */
[----:B------:R-:W-:Y:S01]  /*9b40*/  SHF.R.S32.HI R8, RZ, 0x1f, R21 ;  /* 0x0000001fff087819 */ /* 0x000fe20000011415 */
[----:B------:R-:W-:Y:S02]  /*9b50*/  UIADD3 UR6, UR5, UR6, URZ ;  /* 0x0000000605067290 */ /* 0x000fe4000fffe03f */
[----:B------:R-:W-:Y:S01]  /*9b60*/  IMAD.IADD R7, R22, 0x1, -R7 ;  /* 0x0000000116077824 */ /* 0x000fe200078e0a07 */
[----:B------:R-:W-:Y:S01]  /*9b70*/  LEA.HI R23, R8, R21, RZ, 0x2 ;  /* 0x0000001508177211 */ /* 0x000fe200078f10ff */
[----:B------:R-:W3:Y:S01]  /*9b80*/  LDC R19, c[0x0][0xc50] ;  /* 0x00031400ff137b82 */ /* 0x000ee20000000800 */
[----:B------:R-:W-:Y:S01]  /*9b90*/  LEA.HI R3, R3, R3, RZ, 0x1 ;  /* 0x0000000303037211 */ /* 0x000fe200078f08ff */
[----:B------:R-:W-:Y:S01]  /*9ba0*/  ULDC.64 UR8, c[0x0][0xb38] ;  /* 0x0002ce0000087ab9 */ /* 0x000fe20000000a00 */
[--C-:B------:R-:W-:Y:S01]  /*9bb0*/  SHF.R.S32.HI R5, RZ, 0x2, R23.reuse ;  /* 0x00000002ff057819 */ /* 0x100fe20000011417 */
[----:B------:R-:W-:Y:S01]  /*9bc0*/  UIMAD UR7, UR7, UR8, URZ ;  /* 0x00000008070772a4 */ /* 0x000fe2000f8e023f */
[----:B------:R-:W-:-:S03]  /*9bd0*/  SHF.R.S32.HI R6, RZ, 0x1f, R23 ;  /* 0x0000001fff067819 */ /* 0x000fc60000011417 */
[----:B------:R-:W-:Y:S01]  /*9be0*/  BAR.SYNC.DEFER_BLOCKING 0x1, 0x180 ;  /* 0x0046000000007b1d */ /* 0x000fe20000010000 */
[----:B0-----:R-:W-:Y:S01]  /*9bf0*/  ISETP.NE.AND P0, PT, R17, 0x1, PT ;  /* 0x000000011100780c */ /* 0x001fe20003f05270 */
[----:B--2---:R-:W-:Y:S01]  /*9c00*/  USHF.R.S32.HI UR10, URZ, 0x1f, UR12 ;  /* 0x0000001f3f0a7899 */ /* 0x004fe2000801140c */
[----:B------:R-:W-:Y:S02]  /*9c10*/  LEA.HI R6, R6, R5, RZ, 0x3 ;  /* 0x0000000506067211 */ /* 0x000fe400078f18ff */
[----:B------:R-:W-:-:S03]  /*9c20*/  LEA.HI R8, R8, R21, RZ, 0x5 ;  /* 0x0000001508087211 */ /* 0x000fc600078f28ff */
[----:B------:R-:W0:Y:S01]  /*9c30*/  LDC.64 R14, c[0x0][0xb40] ;  /* 0x0002d000ff0e7b82 */ /* 0x000e220000000a00 */
[----:B------:R-:W-:Y:S01]  /*9c40*/  LOP3.LUT R10, R6, 0xfffffff8, RZ, 0xc0, !PT ;  /* 0xfffffff8060a7812 */ /* 0x000fe200078ec0ff */
[----:B------:R-:W-:Y:S01]  /*9c50*/  IMAD R6, R3, -0x3, R4 ;  /* 0xfffffffd03067824 */ /* 0x000fe200078e0204 */
[----:B------:R-:W-:Y:S02]  /*9c60*/  LEA.HI R4, R7, R7, RZ, 0x1 ;  /* 0x0000000707047211 */ /* 0x000fe400078f08ff */
[----:B------:R-:W-:Y:S01]  /*9c70*/  SHF.R.S32.HI R8, RZ, 0x5, R8 ;  /* 0x00000005ff087819 */ /* 0x000fe20000011408 */
[----:B------:R-:W-:Y:S01]  /*9c80*/  IMAD.IADD R3, R5, 0x1, -R10 ;  /* 0x0000000105037824 */ /* 0x000fe200078e0a0a */
[----:B------:R-:W-:Y:S01]  /*9c90*/  LOP3.LUT R4, R4, 0x1ffffffe, RZ, 0xc0, !PT ;  /* 0x1ffffffe04047812 */ /* 0x000fe200078ec0ff */
[----:B------:R-:W2:Y:S01]  /*9ca0*/  LDC.64 R10, c[0x0][0xbd8] ;  /* 0x0002f600ff0a7b82 */ /* 0x000ea20000000a00 */
[----:B------:R-:W-:Y:S02]  /*9cb0*/  IMAD.U32 R5, RZ, RZ, UR5 ;  /* 0x00000005ff057e24 */ /* 0x000fe4000f8e00ff */
[----:B------:R-:W-:Y:S01]  /*9cc0*/  LEA R3, R8, R3, 0x4 ;  /* 0x0000000308037211 */ /* 0x000fe200078e20ff */
[----:B------:R-:W-:-:S02]  /*9cd0*/  IMAD.IADD R12, R7, 0x1, -R4 ;  /* 0x00000001070c7824 */ /* 0x000fc400078e0a04 */
[----:B------:R-:W-:Y:S01]  /*9ce0*/  IMAD.U32 R4, RZ, RZ, UR4 ;  /* 0x00000004ff047e24 */ /* 0x000fe2000f8e00ff */
[----:B------:R-:W-:Y:S01]  /*9cf0*/  LEA R3, R6, R3, 0x6 ;  /* 0x0000000306037211 */ /* 0x000fe200078e30ff */
[----:B------:R-:W4:Y:S01]  /*9d00*/  @P0 LDC R9, c[0x0][0xbec] ;  /* 0x0002fb00ff090b82 */ /* 0x000f220000000800 */
[----:B------:R-:W-:Y:S01]  /*9d10*/  IMAD.U32 R5, RZ, RZ, UR6 ;  /* 0x00000006ff057e24 */ /* 0x000fe2000f8e00ff */
[----:B------:R-:W-:Y:S01]  /*9d20*/  UIMAD.WIDE.U32 UR4, UR36, UR8, URZ ;  /* 0x00000008240472a5 */ /* 0x000fe2000f8e003f */
[----:B---3--:R-:W-:Y:S01]  /*9d30*/  IMAD R19, R19, R18, UR11 ;  /* 0x0000000b13137e24 */ /* 0x008fe2000f8e0212 */
[----:B------:R-:W-:Y:S01]  /*9d40*/  UIMAD UR6, UR36, UR9, UR7 ;  /* 0x00000009240672a4 */ /* 0x000fe2000f8e0207 */
[----:B------:R-:W-:Y:S02]  /*9d50*/  IMAD R6, R12, 0x8, R3 ;  /* 0x000000080c067824 */ /* 0x000fe400078e0203 */
[----:B------:R-:W-:Y:S01]  /*9d60*/  ULDC.64 UR8, c[0x0][0xb28] ;  /* 0x0002ca0000087ab9 */ /* 0x000fe20000000a00 */
[----:B------:R-:W3:Y:S01]  /*9d70*/  @P0 LDC R13, c[0x0][0xbf0] ;  /* 0x0002fc00ff0d0b82 */ /* 0x000ee20000000800 */
[----:B------:R-:W-:-:S02]  /*9d80*/  UIADD3 UR6, UR5, UR6, URZ ;  /* 0x0000000605067290 */ /* 0x000fc4000fffe03f */
[----:B------:R-:W-:Y:S02]  /*9d90*/  IMAD.U32 R7, RZ, RZ, UR5 ;  /* 0x00000005ff077e24 */ /* 0x000fe4000f8e00ff */
[----:B0-----:R-:W-:Y:S02]  /*9da0*/  IMAD R12, R14, UR10, RZ ;  /* 0x0000000a0e0c7c24 */ /* 0x001fe4000f8e02ff */
[----:B-1----:R-:W-:Y:S01]  /*9db0*/  IMAD R3, R16, 0xc0, R3 ;  /* 0x000000c010037824 */ /* 0x002fe200078e0203 */
[----:B------:R-:W-:Y:S01]  /*9dc0*/  MOV R7, UR6 ;  /* 0x0000000600077c02 */ /* 0x000fe20008000f00 */
[----:B------:R-:W0:Y:S01]  /*9dd0*/  @P0 LDC R25, c[0x0][0xbec] ;  /* 0x0002fb00ff190b82 */ /* 0x000e220000000800 */
[C---:B--2---:R-:W-:Y:S01]  /*9de0*/  IMAD R8, R10.reuse, UR10, RZ ;  /* 0x0000000a0a087c24 */ /* 0x044fe2000f8e02ff */
[----:B------:R-:W-:Y:S01]  /*9df0*/  ULDC.64 UR6, c[0x0][0xb48] ;  /* 0x0002d20000067ab9 */ /* 0x000fe20000000a00 */
[----:B------:R-:W-:-:S04]  /*9e00*/  IMAD.WIDE.U32 R4, R10, UR12, R4 ;  /* 0x0000000c0a047c25 */ /* 0x000fc8000f8e0004 */
[----:B------:R-:W-:Y:S01]  /*9e10*/  IMAD R11, R11, UR12, R8 ;  /* 0x0000000c0b0b7c24 */ /* 0x000fe2000f8e0208 */
[----:B------:R-:W1:Y:S01]  /*9e20*/  @P0 LDC R20, c[0x0][0xbf0] ;  /* 0x0002fc00ff140b82 */ /* 0x000e620000000800 */
[----:B------:R-:W-:Y:S02]  /*9e30*/  IMAD R8, R16, 0xc0, R6 ;  /* 0x000000c010087824 */ /* 0x000fe400078e0206 */
[----:B------:R-:W-:Y:S01]  /*9e40*/  IMAD.U32 R6, RZ, RZ, UR4 ;  /* 0x00000004ff067e24 */ /* 0x000fe2000f8e00ff */
[----:B------:R-:W-:Y:S01]  /*9e50*/  ULDC.64 UR4, c[0x0][0xbe0] ;  /* 0x0002f80000047ab9 */ /* 0x000fe20000000a00 */
[----:B----4-:R-:W-:-:S04]  /*9e60*/  @P0 IMAD.HI.U32 R10, R8, R9, RZ ;  /* 0x00000009080a0227 */ /* 0x010fc800078e00ff */
[----:B------:R-:W-:Y:S01]  /*9e70*/  IMAD.MOV.U32 R9, RZ, RZ, R8 ;  /* 0x000000ffff097224 */ /* 0x000fe200078e0008 */
[----:B---3--:R-:W-:Y:S01]  /*9e80*/  @P0 SHF.R.U32.HI R9, RZ, R13, R10 ;  /* 0x0000000dff090219 */ /* 0x008fe2000001160a */
[----:B------:R-:W-:Y:S01]  /*9e90*/  IMAD R13, R15, UR12, R12 ;  /* 0x0000000c0f0d7c24 */ /* 0x000fe2000f8e020c */
[----:B------:R-:W-:Y:S01]  /*9ea0*/  SHF.R.S32.HI R12, RZ, 0x1f, R19 ;  /* 0x0000001fff0c7819 */ /* 0x000fe20000011413 */
[----:B------:R-:W-:-:S04]  /*9eb0*/  IMAD.WIDE.U32 R6, R14, UR12, R6 ;  /* 0x0000000c0e067c25 */ /* 0x000fc8000f8e0006 */
[----:B------:R-:W-:Y:S01]  /*9ec0*/  IMAD.IADD R5, R5, 0x1, R11 ;  /* 0x0000000105057824 */ /* 0x000fe200078e020b */
[----:B------:R-:W-:Y:S01]  /*9ed0*/  MOV R11, R8 ;  /* 0x00000008000b7202 */ /* 0x000fe20000000f00 */
[----:B0-----:R-:W-:-:S04]  /*9ee0*/  @P0 IMAD.HI.U32 R25, R8, R25, RZ ;  /* 0x0000001908190227 */ /* 0x001fc800078e00ff */
[----:B------:R-:W-:Y:S01]  /*9ef0*/  IMAD.IADD R7, R7, 0x1, R13 ;  /* 0x0000000107077824 */ /* 0x000fe200078e020d */
[----:B-1----:R-:W-:Y:S01]  /*9f00*/  @P0 SHF.R.U32.HI R11, RZ, R20, R25 ;  /* 0x00000014ff0b0219 */ /* 0x002fe20000011619 */
[----:B------:R-:W-:Y:S02]  /*9f10*/  IMAD R13, R12, UR6, RZ ;  /* 0x000000060c0d7c24 */ /* 0x000fe4000f8e02ff */
[----:B------:R-:W-:-:S04]  /*9f20*/  IMAD.WIDE.U32 R4, R19, UR4, R4 ;  /* 0x0000000413047c25 */ /* 0x000fc8000f8e0004 */
        /* <DEDUP_REMOVED lines=39> */
[----:B------:R-:W-:Y:S01]  /*a1a0*/  SHFL.IDX PT, R14, R18, RZ, 0x1c1f ;  /* 0x001c1fff120e7589 */ /* 0x000fe200000e0000 */
[----:B------:R-:W-:Y:S01]  /*a1b0*/  LEA.HI.X R20, R6, UR9, R5, 0x2, P1 ;  /* 0x0000000906147c11 */ /* 0x000fe200088f1405 */
[----:B------:R-:W-:Y:S01]  /*a1c0*/  UIADD3 UR4, UR4, 0x16820, URZ ;  /* 0x0001682004047890 */ /* 0x000fe2000fffe03f */
[----:B------:R-:W-:Y:S01]  /*a1d0*/  LOP3.LUT P0, RZ, R21, 0x3, RZ, 0xc0, !PT ;  /* 0x0000000315ff7812 */ /* 0x000fe2000780c0ff */
[----:B------:R-:W-:Y:S01]  /*a1e0*/  SHFL.IDX PT, R4, R8, RZ, 0x1c1f ;  /* 0x001c1fff08047589 */ /* 0x000fe200000e0000 */
[C---:B------:R-:W-:Y:S01]  /*a1f0*/  IADD3 R17, R3.reuse, 0x8, RZ ;  /* 0x0000000803117810 */ /* 0x040fe20007ffe0ff */
[----:B------:R-:W-:Y:S01]  /*a200*/  UPRMT UR4, URZ, 0x654, UR4 ;  /* 0x000006543f047896 */ /* 0x000fe20008000004 */
[-C--:B------:R-:W-:Y:S01]  /*a210*/  ISETP.GE.OR P1, PT, R3, R16.reuse, P0 ;  /* 0x000000100300720c */ /* 0x080fe20000726670 */
[----:B------:R-:W0:Y:S01]  /*a220*/  SHFL.IDX PT, R5, R9, RZ, 0x1c1f ;  /* 0x001c1fff09057589 */ /* 0x000e2200000e0000 */
[----:B------:R-:W-:-:S02]  /*a230*/  ISETP.GE.OR P0, PT, R17, R16, P0 ;  /* 0x000000101100720c */ /* 0x000fc40000706670 */
[----:B------:R-:W-:Y:S01]  /*a240*/  ISETP.GE.AND P2, PT, R3, R16, PT ;  /* 0x000000100300720c */ /* 0x000fe20003f46270 */
[----:B------:R1:W-:Y:S03]  /*a250*/  SHFL.IDX PT, R6, R8, 0x1, 0x1c1f ;  /* 0x003c1f0008067f89 */ /* 0x0003e600000e0000 */
[----:B------:R-:W-:Y:S01]  /*a260*/  SYNCS.ARRIVE.TRANS64.RED.A1T0 RZ, [UR4], RZ ;  /* 0x000000ffffff79a7 */ /* 0x000fe20008100404 */
[----:B------:R-:W2:Y:S01]  /*a270*/  SHFL.IDX PT, R7, R9, 0x1, 0x1c1f ;  /* 0x003c1f0009077f89 */ /* 0x000ea200000e0000 */
[----:B-1----:R-:W-:-:S03]  /*a280*/  LOP3.LUT R8, R23, 0x7ffffffc, RZ, 0xc0, !PT ;  /* 0x7ffffffc17087812 */ /* 0x002fc600078ec0ff */
[----:B------:R1:W3:Y:S02]  /*a290*/  SHFL.IDX PT, R15, R20, RZ, 0x1c1f ;  /* 0x001c1fff140f7589 */ /* 0x0002e400000e0000 */
[----:B------:R-:W-:-:S04]  /*a2a0*/  IMAD.IADD R8, R21, 0x1, -R8 ;  /* 0x0000000115087824 */ /* 0x000fc800078e0a08 */
[----:B------:R-:W-:Y:S01]  /*a2b0*/  IMAD.SHL.U32 R19, R8, 0x2, RZ ;  /* 0x0000000208137824 */ /* 0x000fe200078e00ff */
[----:B0-----:R1:W-:Y:S04]  /*a2c0*/  @!P1 ST.E desc[UR38][R4.64], R2 ;  /* 0x0000000204009985 */ /* 0x0013e8000c101926 */
[----:B--2---:R1:W-:Y:S01]  /*a2d0*/  @!P0 ST.E desc[UR38][R6.64], R0 ;  /* 0x0000000006008985 */ /* 0x0043e2000c101926 */
[----:B------:R-:W-:Y:S05]  /*a2e0*/  @P2 BRA `(.L_x_14991) ;  /* 0x0000000000b82947 */ /* 0x000fea0003800000 */
[----:B------:R-:W-:Y:S01]  /*a2f0*/  ULDC UR4, c[0x0][0xac8] ;  /* 0x0002b20000047ab9 */ /* 0x000fe20000000800 */
[C---:B-1----:R-:W-:Y:S01]  /*a300*/  VIADD R0, R19.reuse, 0x8 ;  /* 0x0000000813007836 */ /* 0x042fe20000000000 */
[C---:B------:R-:W-:Y:S01]  /*a310*/  ISETP.GE.AND P0, PT, R19.reuse, UR4, PT ;  /* 0x0000000413007c0c */ /* 0x040fe2000bf06270 */
[C---:B------:R-:W-:Y:S01]  /*a320*/  VIADD R5, R19.reuse, 0x18 ;  /* 0x0000001813057836 */ /* 0x040fe20000000000 */
[C---:B------:R-:W-:Y:S01]  /*a330*/  IADD3 R4, R19.reuse, 0x10, RZ ;  /* 0x0000001013047810 */ /* 0x040fe20007ffe0ff */
[C---:B------:R-:W-:Y:S01]  /*a340*/  VIADD R6, R19.reuse, 0x20 ;  /* 0x0000002013067836 */ /* 0x040fe20000000000 */
[C---:B------:R-:W-:Y:S01]  /*a350*/  IADD3 R9, R19.reuse, 0x30, RZ ;  /* 0x0000003013097810 */ /* 0x040fe20007ffe0ff */
[C---:B------:R-:W-:Y:S01]  /*a360*/  VIADD R7, R19.reuse, 0x28 ;  /* 0x0000002813077836 */ /* 0x040fe20000000000 */
[----:B------:R-:W-:Y:S01]  /*a370*/  ISETP.GE.AND P1, PT, R4, UR4, PT ;  /* 0x0000000404007c0c */ /* 0x000fe2000bf26270 */
[----:B------:R-:W-:Y:S01]  /*a380*/  VIADD R11, R19, 0x38 ;  /* 0x00000038130b7836 */ /* 0x000fe20000000000 */
[----:B------:R-:W-:-:S02]  /*a390*/  ISETP.GE.AND P2, PT, R5, UR4, PT ;  /* 0x0000000405007c0c */ /* 0x000fc4000bf46270 */
[----:B------:R-:W-:Y:S02]  /*a3a0*/  ISETP.GE.AND P3, PT, R6, UR4, PT ;  /* 0x0000000406007c0c */ /* 0x000fe4000bf66270 */
[----:B------:R-:W-:Y:S01]  /*a3b0*/  ISETP.GE.AND P4, PT, R7, UR4, PT ;  /* 0x0000000407007c0c */ /* 0x000fe2000bf86270 */
[----:B---3--:R-:W-:Y:S01]  /*a3c0*/  @!P0 IMAD.WIDE R2, R19, 0x4, R14 ;  /* 0x0000000413028825 */ /* 0x008fe200078e020e */
[----:B------:R-:W-:Y:S02]  /*a3d0*/  ISETP.GE.AND P5, PT, R9, UR4, PT ;  /* 0x0000000409007c0c */ /* 0x000fe4000bfa6270 */
[----:B------:R-:W-:Y:S02]  /*a3e0*/  ISETP.GE.AND P6, PT, R11, UR4, PT ;  /* 0x000000040b007c0c */ /* 0x000fe4000bfc6270 */
[----:B------:R0:W-:Y:S01]  /*a3f0*/  @!P0 ST.E.64 desc[UR38][R2.64], R88 ;  /* 0x0000005802008985 */ /* 0x0001e2000c101b26 */
[----:B------:R-:W-:Y:S02]  /*a400*/  ISETP.GE.AND P0, PT, R0, UR4, PT ;  /* 0x0000000400007c0c */ /* 0x000fe4000bf06270 */
[----:B------:R-:W-:-:S02]  /*a410*/  @!P1 LEA.HI R4, R4, R4, RZ, 0x1 ;  /* 0x0000000404049211 */ /* 0x000fc400078f08ff */
[----:B------:R-:W-:Y:S02]  /*a420*/  @!P3 LEA.HI R6, R6, R6, RZ, 0x1 ;  /* 0x000000060606b211 */ /* 0x000fe400078f08ff */
[----:B------:R-:W-:Y:S02]  /*a430*/  @!P4 LEA.HI R8, R7, R7, RZ, 0x1 ;  /* 0x000000070708c211 */ /* 0x000fe400078f08ff */
[----:B------:R-:W-:Y:S02]  /*a440*/  @!P5 LEA.HI R10, R9, R9, RZ, 0x1 ;  /* 0x00000009090ad211 */ /* 0x000fe400078f08ff */
[----:B------:R-:W-:Y:S02]  /*a450*/  @!P6 LEA.HI R12, R11, R11, RZ, 0x1 ;  /* 0x0000000b0b0ce211 */ /* 0x000fe400078f08ff */
[----:B------:R-:W-:Y:S02]  /*a460*/  @!P3 LOP3.LUT R9, R6, 0xfffffffe, RZ, 0xc0, !PT ;  /* 0xfffffffe0609b812 */ /* 0x000fe400078ec0ff */
[----:B------:R-:W-:-:S02]  /*a470*/  @!P0 LEA.HI R0, R0, R0, RZ, 0x1 ;  /* 0x0000000000008211 */ /* 0x000fc400078f08ff */
[----:B0-----:R-:W-:Y:S02]  /*a480*/  @!P2 LEA.HI R2, R5, R5, RZ, 0x1 ;  /* 0x000000050502a211 */ /* 0x001fe400078f08ff */
        /* <DEDUP_REMOVED lines=20> */
.L_x_14991:
[----:B------:R-:W-:Y:S05]  /*a5d0*/  BSYNC B0 ;  /* 0x0000000000007941 */ /* 0x000fea0003800000 */
.L_x_14990:
[----:B------:R-:W-:Y:S01]  /*a5e0*/  ISETP.GE.AND P0, PT, R17, R16, PT ;  /* 0x000000101100720c */ /* 0x000fe20003f06270 */
[----:B0-----:R0:W2:Y:S04]  /*a5f0*/  SHFL.IDX PT, R13, R20, 0x1, 0x1c1f ;  /* 0x003c1f00140d7f89 */ /* 0x0010a800000e0000 */
[----:B------:R0:W4:Y:S08]  /*a600*/  SHFL.IDX PT, R12, R18, 0x1, 0x1c1f ;  /* 0x003c1f00120c7f89 */ /* 0x00013000000e0000 */
[----:B0-----:R-:W-:Y:S05]  /*a610*/  @P0 BRA `(.L_x_14950) ;  /* 0x0000004000d80947 */ /* 0x001fea0003800000 */
[C---:B-1----:R-:W-:Y:S01]  /*a620*/  VIADD R0, R19.reuse, 0x8 ;  /* 0x0000000813007836 */ /* 0x042fe20000000000 */
        /* <DEDUP_REMOVED lines=17> */
[--C-:B--2-4-:R-:W-:Y:S01]  /*a740*/  @!P0 IMAD.WIDE R2, R19, 0x4, R12.reuse ;  /* 0x0000000413028825 */ /* 0x114fe200078e020c */
[----:B------:R-:W-:Y:S02]  /*a750*/  @!P4 LEA.HI R8, R8, R8, RZ, 0x1 ;  /* 0x000000080808c211 */ /* 0x000fe400078f08ff */
[----:B------:R-:W-:Y:S01]  /*a760*/  @!P5 LEA.HI R10, R9, R9, RZ, 0x1 ;  /* 0x00000009090ad211 */ /* 0x000fe200078f08ff */
[----:B------:R-:W-:Y:S01]  /*a770*/  @!P1 IMAD.WIDE R4, R5, 0x4, R12 ;  /* 0x0000000405049825 */ /* 0x000fe200078e020c */
[----:B------:R-:W-:Y:S01]  /*a780*/  @!P6 LEA.HI R14, R11, R11, RZ, 0x1 ;  /* 0x0000000b0b0ee211 */ /* 0x000fe200078f08ff */
[----:B------:R0:W-:Y:S01]  /*a790*/  @!P0 ST.E.64 desc[UR38][R2.64], R90 ;  /* 0x0000005a02008985 */ /* 0x0001e2000c101b26 */
[----:B------:R-:W-:Y:S02]  /*a7a0*/  @!P2 LOP3.LUT R7, R6, 0xfffffffe, RZ, 0xc0, !PT ;  /* 0xfffffffe0607a812 */ /* 0x000fe400078ec0ff */
[----:B------:R-:W-:Y:S01]  /*a7b0*/  @!P3 LOP3.LUT R9, R0, 0xfffffffe, RZ, 0xc0, !PT ;  /* 0xfffffffe0009b812 */ /* 0x000fe200078ec0ff */
[----:B------:R1:W-:Y:S01]  /*a7c0*/  @!P1 ST.E.64 desc[UR38][R4.64], R94 ;  /* 0x0000005e04009985 */ /* 0x0003e2000c101b26 */
[----:B------:R-:W-:-:S02]  /*a7d0*/  @!P4 LOP3.LUT R11, R8, 0xfffffffe, RZ, 0xc0, !PT ;  /* 0xfffffffe080bc812 */ /* 0x000fc400078ec0ff */
        /* <DEDUP_REMOVED lines=20> */
.L_x_14989:
        /* <DEDUP_REMOVED lines=59> */
.L_x_14948:
        /* <DEDUP_REMOVED lines=18> */
.L_x_14992:
[----:B------:R-:W-:Y:S01]  /*adf0*/  ULDC UR45, c[0x0][0xc50] ;  /* 0x00031400002d7ab9 */ /* 0x000fe20000000800 */
[----:B------:R-:W-:Y:S01]  /*ae00*/  UMOV UR42, UR6 ;  /* 0x00000006002a7c82 */ /* 0x000fe20008000000 */
[----:B------:R-:W-:-:S11]  /*ae10*/  UISETP.NE.AND UP0, UPT, UR45, 0x1, UPT ;  /* 0x000000012d00788c */ /* 0x000fd6000bf05270 */
[----:B------:R-:W-:Y:S01]  /*ae20*/  @UP0 ULDC UR4, c[0x0][0xc54] ;  /* 0x0003150000040ab9 */ /* 0x000fe20000000800 */
[----:B------:R-:W-:Y:S01]  /*ae30*/  @UP0 ULDC UR7, c[0x0][0xc58] ;  /* 0x0003160000070ab9 */ /* 0x000fe20000000800 */
[----:B------:R-:W-:-:S04]  /*ae40*/  UIMAD.WIDE.U32 UR4, UR6, UR4, URZ ;  /* 0x00000004060472a5 */ /* 0x000fc8000f8e003f */
[----:B------:R-:W-:-:S12]  /*ae50*/  @UP0 USHF.R.U32.HI UR42, URZ, UR7, UR5 ;  /* 0x000000073f2a0299 */ /* 0x000fd80008011605 */
.L_x_14993:
        /* <DEDUP_REMOVED lines=81> */
.L_x_14995:
        /* <DEDUP_REMOVED lines=33> */
.L_x_14996:
        /* <DEDUP_REMOVED lines=20> */
.L_x_14998:
        /* <DEDUP_REMOVED lines=15> */
.L_x_14997:
        /* <DEDUP_REMOVED lines=8> */
[----:B------:R-:W-:Y:S01]  /*b830*/  IMAD.U32 R0, RZ, RZ, UR52 ;  /* 0x00000034ff007e24 */ /* 0x000fe2000f8e00ff */
[C---:B------:R-:W-:Y:S01]  /*b840*/  LOP3.LUT R9, R22.reuse, 0x7f, RZ, 0xc0, !PT ;  /* 0x0000007f16097812 */ /* 0x040fe200078ec0ff */
[----:B------:R-:W-:Y:S01]  /*b850*/  IMAD.SHL.U32 R23, R22, 0x10, RZ ;  /* 0x0000001016177824 */ /* 0x000fe200078e00ff */
[----:B-1----:R-:W-:Y:S01]  /*b860*/  ISETP.NE.AND P1, PT, R16, 0x1, PT ;  /* 0x000000011000780c */ /* 0x002fe20003f25270 */
[----:B------:R-:W-:Y:S01]  /*b870*/  IMAD.MOV.U32 R6, RZ, RZ, RZ ;  /* 0x000000ffff067224 */ /* 0x000fe200078e00ff */
[----:B------:R-:W-:Y:S02]  /*b880*/  IADD3 R0, R0, -0x1, RZ ;  /* 0xffffffff00007810 */ /* 0x000fe40007ffe0ff */
[----:B------:R-:W-:Y:S02]  /*b890*/  SHF.R.U32.HI R4, RZ, 0x3, R9 ;  /* 0x00000003ff047819 */ /* 0x000fe40000011609 */
[----:B------:R-:W-:-:S03]  /*b8a0*/  LOP3.LUT R23, R23, 0x70, RZ, 0xc0, !PT ;  /* 0x0000007017177812 */ /* 0x000fc600078ec0ff */
[----:B------:R-:W-:-:S04]  /*b8b0*/  IMAD R4, R0, 0x80, R4 ;  /* 0x0000008000047824 */ /* 0x000fc800078e0204 */
[----:B------:R-:W-:Y:S01]  /*b8c0*/  IMAD.IADD R4, R23, 0x1, R4 ;  /* 0x0000000117047824 */ /* 0x000fe200078e0204 */
[----:B0-----:R-:W0:Y:S03]  /*b8d0*/  @P1 LDC R2, c[0x0][0x434] ;  /* 0x00010d00ff021b82 */ /* 0x001e260000000800 */
[C---:B-----5:R-:W-:Y:S01]  /*b8e0*/  IMAD.IADD R7, R4.reuse, 0x1, R19 ;  /* 0x0000000104077824 */ /* 0x060fe200078e0213 */
[----:B------:R-:W-:-:S04]  /*b8f0*/  ISETP.GE.AND P0, PT, R4, UR43, PT ;  /* 0x0000002b04007c0c */ /* 0x000fc8000bf06270 */
[----:B------:R-:W1:Y:S01]  /*b900*/  @P1 LDC R3, c[0x0][0x438] ;  /* 0x00010e00ff031b82 */ /* 0x000e620000000800 */
[----:B------:R-:W-:-:S08]  /*b910*/  MOV R8, R7 ;  /* 0x0000000700087202 */ /* 0x000fd00000000f00 */
[----:B------:R-:W3:Y:S01]  /*b920*/  @!P0 LDC.64 R10, c[0x0][0x428] ;  /* 0x00010a00ff0a8b82 */ /* 0x000ee20000000a00 */
[----:B0-----:R-:W-:-:S07]  /*b930*/  @P1 IMAD.HI.U32 R2, R7, R2, RZ ;  /* 0x0000000207021227 */ /* 0x001fce00078e00ff */
[----:B------:R-:W0:Y:S01]  /*b940*/  @!P0 LDC.64 R4, c[0x0][0x418] ;  /* 0x00010600ff048b82 */ /* 0x000e220000000a00 */
[----:B-1----:R-:W-:-:S04]  /*b950*/  @P1 SHF.R.U32.HI R8, RZ, R3, R2 ;  /* 0x00000003ff081219 */ /* 0x002fc80000011602 */
[----:B------:R-:W-:Y:S02]  /*b960*/  @!P0 SHF.R.S32.HI R3, RZ, 0x1f, R8 ;  /* 0x0000001fff038819 */ /* 0x000fe40000011408 */
[----:B--2---:R-:W-:-:S05]  /*b970*/  SHF.R.S32.HI R29, RZ, 0x1f, R28 ;  /* 0x0000001fff1d7819 */ /* 0x004fca000001141c */
[----:B---3--:R-:W-:-:S04]  /*b980*/  @!P0 IMAD R2, R29, R10, RZ ;  /* 0x0000000a1d028224 */ /* 0x008fc800078e02ff */
[----:B------:R-:W-:Y:S02]  /*b990*/  @!P0 IMAD R11, R28, R11, R2 ;  /* 0x0000000b1c0b8224 */ /* 0x000fe400078e0202 */
[----:B------:R-:W-:-:S04]  /*b9a0*/  @!P0 IMAD.MOV.U32 R2, RZ, RZ, R8 ;  /* 0x000000ffff028224 */ /* 0x000fc800078e0008 */
[----:B------:R-:W-:-:S04]  /*b9b0*/  @!P0 IMAD.WIDE.U32 R2, R28, R10, R2 ;  /* 0x0000000a1c028225 */ /* 0x000fc800078e0002 */
[----:B------:R-:W-:Y:S01]  /*b9c0*/  @!P0 IMAD.IADD R3, R3, 0x1, R11 ;  /* 0x0000000103038824 */ /* 0x000fe200078e020b */
[----:B0-----:R-:W-:-:S04]  /*b9d0*/  @!P0 LEA R4, P1, R2, R4, 0x2 ;  /* 0x0000000402048211 */ /* 0x001fc800078210ff */
[----:B------:R-:W-:-:S05]  /*b9e0*/  @!P0 LEA.HI.X R5, R2, R5, R3, 0x2, P1 ;  /* 0x0000000502058211 */ /* 0x000fca00008f1403 */
[----:B------:R0:W5:Y:S01]  /*b9f0*/  @!P0 LDG.E R6, desc[UR38][R4.64] ;  /* 0x0000002604068981 */ /* 0x000162000c1e1900 */
[----:B------:R-:W-:-:S03]  /*ba00*/  UMOV UR4, 0xffffffff ;  /* 0xffffffff00047882 */ /* 0x000fc60000000000 */
[----:B------:R-:W-:Y:S05]  /*ba10*/  BRA.DIV UR4, `(.L_x_14999) ;  /* 0x0000003204887947 */ /* 0x000fea000b800000 */
.L_x_15039:
[----:B------:R-:W-:Y:S01]  /*ba20*/  ULOP3.LUT UR4, UR40, 0x2, URZ, 0xfc, !UPT ;  /* 0x0000000228047892 */ /* 0x000fe2000f8efc3f */
[----:B------:R-:W-:Y:S01]  /*ba30*/  IMAD.MOV R2, RZ, RZ, -R8 ;  /* 0x000000ffff027224 */ /* 0x000fe200078e0a08 */
[----:B------:R-:W-:Y:S01]  /*ba40*/  MOV R26, R0 ;  /* 0x00000000001a7202 */ /* 0x000fe20000000f00 */
[----:B------:R-:W-:Y:S02]  /*ba50*/  IMAD.U32 R27, RZ, RZ, UR42 ;  /* 0x0000002aff1b7e24 */ /* 0x000fe4000f8e00ff */
[----:B0-----:R-:W-:Y:S01]  /*ba60*/  IMAD.SHL.U32 R4, R22, 0x8, RZ ;  /* 0x0000000816047824 */ /* 0x001fe200078e00ff */
[----:B------:R-:W-:Y:S01]  /*ba70*/  MOV R3, UR4 ;  /* 0x0000000400037c02 */ /* 0x000fe20008000f00 */
[----:B------:R-:W-:Y:S01]  /*ba80*/  IMAD R7, R16, R2, R7 ;  /* 0x0000000210077224 */ /* 0x000fe200078e0207 */
[----:B------:R-:W-:Y:S02]  /*ba90*/  SHF.R.S32.HI R27, RZ, 0x1f, R27 ;  /* 0x0000001fff1b7819 */ /* 0x000fe4000001141b */
[----:B------:R-:W-:-:S02]  /*baa0*/  ISETP.NE.AND P0, PT, R3, 0x3, PT ;  /* 0x000000030300780c */ /* 0x000fc40003f05270 */
[----:B------:R-:W-:-:S11]  /*bab0*/  LOP3.LUT R16, R4, 0x38, RZ, 0xc0, !PT ;  /* 0x0000003804107812 */ /* 0x000fd600078ec0ff */
[----:B------:R-:W-:Y:S05]  /*bac0*/  @!P0 BRA `(.L_x_15000) ;  /* 0x0000000000048947 */ /* 0x000fea0003800000 */
[----:B------:R-:W-:Y:S01]  /*bad0*/  BPT.TRAP 0x1 ;  /* 0x000000040000795c */ /* 0x000fe20000300000 */
.L_x_15000:
[----:B------:R-:W-:Y:S01]  /*bae0*/  IMAD.MOV.U32 R10, RZ, RZ, 0x1 ;  /* 0x00000001ff0a7424 */ /* 0x000fe200078e00ff */
[----:B------:R-:W-:Y:S01]  /*baf0*/  SHF.R.S32.HI R8, RZ, 0x1f, R7 ;  /* 0x0000001fff087819 */ /* 0x000fe20000011407 */
[----:B------:R-:W-:Y:S01]  /*bb00*/  ULDC.64 UR4, c[0x0][0x328] ;  /* 0x0000ca0000047ab9 */ /* 0x000fe20000000a00 */
[----:B------:R-:W-:Y:S02]  /*bb10*/  R2UR UR6, R27 ;  /* 0x000000001b0672ca */ /* 0x000fe400000e0000 */
[----:B------:R-:W-:Y:S01]  /*bb20*/  SHF.L.U32 R10, R10, 0x1f, RZ ;  /* 0x0000001f0a0a7819 */ /* 0x000fe200000006ff */
[----:B------:R-:W-:-:S03]  /*bb30*/  IMAD R2, R8, UR4, RZ ;  /* 0x0000000408027c24 */ /* 0x000fc6000f8e02ff */
[----:B------:R-:W0:Y:S01]  /*bb40*/  SYNCS.PHASECHK.TRANS64.TRYWAIT P0, [UR47+0x16840], R10 ;  /* 0x0168400aff0075a7 */ /* 0x000e22000800016f */
        /* <DEDUP_REMOVED lines=19> */
.L_x_15040:
[----:B------:R-:W-:Y:S01]  /*bc80*/  ULDC.64 UR4, c[0x0][0x300] ;  /* 0x0000c00000047ab9 */ /* 0x000fe20000000a00 */
[----:B------:R-:W-:Y:S01]  /*bc90*/  R2UR UR6, R27 ;  /* 0x000000001b0672ca */ /* 0x000fe200000e0000 */
[----:B------:R-:W-:Y:S01]  /*bca0*/  IMAD R8, R8, UR4, RZ ;  /* 0x0000000408087c24 */ /* 0x000fe2000f8e02ff */
[----:B------:R-:W-:Y:S01]  /*bcb0*/  SHF.R.U32.HI R12, RZ, 0x3, R9 ;  /* 0x00000003ff0c7819 */ /* 0x000fe20000011609 */
[----:B0-----:R-:W-:-:S04]  /*bcc0*/  IMAD.WIDE.U32 R2, R7, UR4, RZ ;  /* 0x0000000407027c25 */ /* 0x001fc8000f8e00ff */
[----:B------:R-:W-:Y:S01]  /*bcd0*/  IMAD R11, R7, UR5, R8 ;  /* 0x00000005070b7c24 */ /* 0x000fe2000f8e0208 */
[----:B------:R-:W-:Y:S01]  /*bce0*/  ULDC.64 UR4, c[0x0][0x310] ;  /* 0x0000c40000047ab9 */ /* 0x000fe20000000a00 */
[----:B------:R-:W-:Y:S02]  /*bcf0*/  IMAD.MOV.U32 R7, RZ, RZ, -0x80 ;  /* 0xffffff80ff077424 */ /* 0x000fe400078e00ff */
[----:B------:R-:W-:Y:S02]  /*bd00*/  IMAD.IADD R3, R3, 0x1, R11 ;  /* 0x0000000103037824 */ /* 0x000fe400078e020b */
[----:B------:R-:W-:Y:S02]  /*bd10*/  IMAD R5, R5, UR4, RZ ;  /* 0x0000000405057c24 */ /* 0x000fe4000f8e02ff */
[----:B------:R-:W-:-:S04]  /*bd20*/  IMAD.WIDE.U32 R2, R6, UR4, R2 ;  /* 0x0000000406027c25 */ /* 0x000fc8000f8e0002 */
[----:B------:R-:W-:Y:S01]  /*bd30*/  IMAD R5, R6, UR5, R5 ;  /* 0x0000000506057c24 */ /* 0x000fe2000f8e0205 */
[----:B------:R-:W-:Y:S01]  /*bd40*/  ULDC.64 UR4, c[0x0][0x308] ;  /* 0x0000c20000047ab9 */ /* 0x000fe20000000a00 */
[----:B------:R-:W-:Y:S02]  /*bd50*/  IMAD R6, R0, R7, UR43 ;  /* 0x0000002b00067e24 */ /* 0x000fe4000f8e0207 */
[----:B------:R-:W-:Y:S01]  /*bd60*/  IMAD.IADD R3, R3, 0x1, R5 ;  /* 0x0000000103037824 */ /* 0x000fe200078e0205 */
[----:B------:R-:W-:Y:S01]  /*bd70*/  MOV R5, UR4 ;  /* 0x0000000400057c02 */ /* 0x000fe20008000f00 */
[----:B------:R-:W-:-:S03]  /*bd80*/  UIMAD UR4, UR6, UR4, URZ ;  /* 0x00000004060472a4 */ /* 0x000fc6000f8e023f */
[----:B------:R-:W-:Y:S01]  /*bd90*/  ULDC.64 UR6, c[0x0][0x2e8] ;  /* 0x0000ba0000067ab9 */ /* 0x000fe20000000a00 */
[----:B------:R-:W-:Y:S02]  /*bda0*/  UIMAD UR4, UR42, UR5, UR4 ;  /* 0x000000052a0472a4 */ /* 0x000fe4000f8e0204 */
[----:B------:R-:W-:Y:S01]  /*bdb0*/  IMAD.WIDE.U32 R2, R5, UR42, R2 ;  /* 0x0000002a05027c25 */ /* 0x000fe2000f8e0002 */
[----:B------:R-:W-:-:S03]  /*bdc0*/  LOP3.LUT R5, R4, 0x1c0, RZ, 0xc0, !PT ;  /* 0x000001c004057812 */ /* 0x000fc600078ec0ff */
[----:B------:R-:W-:Y:S01]  /*bdd0*/  VIADD R3, R3, UR4 ;  /* 0x0000000403037c36 */ /* 0x000fe20008000000 */
[----:B------:R-:W-:Y:S01]  /*bde0*/  ULDC UR4, c[0x0][0x2f4] ;  /* 0x0000bd0000047ab9 */ /* 0x000fe20000000800 */
[----:B------:R-:W-:Y:S02]  /*bdf0*/  LEA R0, P0, R2, UR6, 0x1 ;  /* 0x0000000602007c11 */ /* 0x000fe4000f8008ff */
[----:B------:R-:W-:Y:S01]  /*be00*/  ISETP.GE.AND P3, PT, R16, UR4, PT ;  /* 0x0000000410007c0c */ /* 0x000fe2000bf66270 */
[----:B------:R-:W-:Y:S01]  /*be10*/  UMOV UR4, 0xffffffff ;  /* 0xffffffff00047882 */ /* 0x000fe20000000000 */
[----:B------:R-:W-:Y:S02]  /*be20*/  LOP3.LUT R5, R5, 0x38, R4, 0xf8, !PT ;  /* 0x0000003805057812 */ /* 0x000fe400078ef804 */
[----:B------:R-:W-:Y:S02]  /*be30*/  LEA.HI.X R4, R2, UR7, R3, 0x1, P0 ;  /* 0x0000000702047c11 */ /* 0x000fe400080f0c03 */
[----:B------:R-:W-:-:S02]  /*be40*/  P2R R2, PR, RZ, 0x8 ;  /* 0x00000008ff027803 */ /* 0x000fc40000000000 */
[----:B------:R-:W-:Y:S01]  /*be50*/  LOP3.LUT R3, R5, 0x38, R22, 0x78, !PT ;  /* 0x0000003805037812 */ /* 0x000fe200078e7816 */
[----:B------:R-:W-:Y:S01]  /*be60*/  IMAD.IADD R5, R6, 0x1, -R12 ;  /* 0x0000000106057824 */ /* 0x000fe200078e0a0c */
[----:B------:R-:W-:Y:S01]  /*be70*/  SHF.L.U32 R22, R9, 0x3, RZ ;  /* 0x0000000309167819 */ /* 0x000fe200000006ff */
[----:B------:R0:W-:Y:S03]  /*be80*/  STL [R1], R2 ;  /* 0x0000000201007387 */ /* 0x0001e60000100800 */
[----:B------:R-:W-:Y:S02]  /*be90*/  ISETP.GE.AND P0, PT, R5, 0x1, PT ;  /* 0x000000010500780c */ /* 0x000fe40003f06270 */
[----:B------:R-:W-:Y:S01]  /*bea0*/  LOP3.LUT R22, R3, 0x200, R22, 0xf8, !PT ;  /* 0x0000020003167812 */ /* 0x000fe200078ef816 */
[----:B------:R-:W-:Y:S10]  /*beb0*/  BRA.DIV UR4, `(.L_x_15002) ;  /* 0x0000002e04987947 */ /* 0x000ff4000b800000 */
[----:B------:R-:W1:Y:S01]  /*bec0*/  SHFL.IDX PT, R14, R0, RZ, 0x181f ;  /* 0x00181fff000e7589 */ /* 0x000e6200000e0000 */
[----:B------:R-:W-:-:S03]  /*bed0*/  @P0 LEA R7, R22, UR47, 0x1 ;  /* 0x0000002f16070c11 */ /* 0x000fc6000f8e08ff */
[----:B0-----:R-:W0:Y:S04]  /*bee0*/  SHFL.IDX PT, R2, R4, RZ, 0x181f ;  /* 0x00181fff04027589 */ /* 0x001e2800000e0000 */
[----:B------:R-:W-:Y:S04]  /*bef0*/  SHFL.IDX PT, R8, R4, 0x1, 0x181f ;  /* 0x00381f0004087f89 */ /* 0x000fe800000e0000 */
[----:B------:R-:W-:Y:S04]  /*bf00*/  SHFL.IDX PT, R9, R0, 0x2, 0x181f ;  /* 0x00581f0000097f89 */ /* 0x000fe800000e0000 */
[----:B------:R-:W-:Y:S01]  /*bf10*/  SHFL.IDX PT, R6, R4, 0x2, 0x181f ;  /* 0x00581f0004067f89 */ /* 0x000fe200000e0000 */
[----:B-1----:R-:W-:-:S05]  /*bf20*/  @P0 LEA R14, P1, R16, R14, 0x1 ;  /* 0x0000000e100e0211 */ /* 0x002fca00078208ff */
[----:B0-----:R-:W-:Y:S01]  /*bf30*/  @P0 IMAD.X R3, RZ, RZ, R2, P1 ;  /* 0x000000ffff030224 */ /* 0x001fe200008e0602 */
[C---:B------:R-:W-:Y:S01]  /*bf40*/  ISETP.GE.AND P1, PT, R5.reuse, 0x21, PT ;  /* 0x000000210500780c */ /* 0x040fe20003f26270 */
[----:B------:R-:W-:Y:S02]  /*bf50*/  @P0 IMAD.MOV.U32 R2, RZ, RZ, R14 ;  /* 0x000000ffff020224 */ /* 0x000fe400078e000e */
[----:B------:R-:W0:Y:S04]  /*bf60*/  SHFL.IDX PT, R14, R0, 0x1, 0x181f ;  /* 0x00381f00000e7f89 */ /* 0x000e2800000e0000 */
[----:B------:R1:W-:Y:S01]  /*bf70*/  @P0 LDGSTS.E.BYPASS.LTC128B.128 [R7+0xe400], desc[UR38][R2.64], !P3 ;  /* 0x0e40000002070fae */ /* 0x0003e2000d901d66 */
[----:B------:R-:W-:-:S05]  /*bf80*/  ISETP.GE.AND P0, PT, R5, 0x11, PT ;  /* 0x000000110500780c */ /* 0x000fca0003f06270 */
[C---:B------:R-:W-:Y:S01]  /*bf90*/  @P1 LEA R25, R22.reuse, UR47, 0x1 ;  /* 0x0000002f16191c11 */ /* 0x040fe2000f8e08ff */
[----:B-1----:R-:W-:Y:S07]  /*bfa0*/  SHFL.IDX PT, R7, R4, 0x3, 0x181f ;  /* 0x00781f0004077f89 */ /* 0x002fee00000e0000 */
[----:B------:R-:W-:Y:S02]  /*bfb0*/  @P0 LEA R21, R22, UR47, 0x1 ;  /* 0x0000002f16150c11 */ /* 0x000fe4000f8e08ff */
[----:B0-----:R-:W-:-:S02]  /*bfc0*/  @P0 LEA R2, P2, R16, R14, 0x1 ;  /* 0x0000000e10020211 */ /* 0x001fc400078408ff */
[----:B------:R-:W0:Y:S03]  /*bfd0*/  SHFL.IDX PT, R14, R0, 0x3, 0x181f ;  /* 0x00781f00000e7f89 */ /* 0x000e2600000e0000 */
[----:B------:R-:W-:-:S05]  /*bfe0*/  @P0 IMAD.X R3, RZ, RZ, R8, P2 ;  /* 0x000000ffff030224 */ /* 0x000fca00010e0608 */
[----:B------:R1:W-:Y:S02]  /*bff0*/  @P0 LDGSTS.E.BYPASS.LTC128B.128 [R21+0xec00], desc[UR38][R2.64], !P3 ;  /* 0x0ec0000002150fae */ /* 0x0003e4000d901d66 */
[----:B-1----:R-:W-:Y:S02]  /*c000*/  @P1 LEA R2, P0, R16, R9, 0x1 ;  /* 0x0000000910021211 */ /* 0x002fe400078008ff */
[----:B------:R-:W1:Y:S02]  /*c010*/  SHFL.IDX PT, R9, R0, 0x4, 0x181f ;  /* 0x00981f0000097f89 */ /* 0x000e6400000e0000 */
[----:B------:R-:W-:Y:S02]  /*c020*/  @P1 IADD3.X R3, RZ, R6, RZ, P0, !PT ;  /* 0x00000006ff031210 */ /* 0x000fe400007fe4ff */
        /* <DEDUP_REMOVED lines=8> */
[----:B------:R-:W-:Y:S02]  /*c0b0*/  @P0 IMAD.X R3, RZ, RZ, R7, P2 ;  /* 0x000000ffff030224 */ /* 0x000fe400010e0607 */
[----:B------:R-:W3:Y:S04]  /*c0c0*/  SHFL.IDX PT, R7, R4, 0x5, 0x181f ;  /* 0x00b81f0004077f89 */ /* 0x000ee800000e0000 */
[----:B------:R1:W-:Y:S02]  /*c0d0*/  @P0 LDGSTS.E.BYPASS.LTC128B.128 [R21+0xfc00], desc[UR38][R2.64], !P3 ;  /* 0x0fc0000002150fae */ /* 0x0003e4000d901d66 */
[----:B-1----:R-:W-:-:S02]  /*c0e0*/  @P1 LEA R2, P0, R16, R9, 0x1 ;  /* 0x0000000910021211 */ /* 0x002fc400078008ff */
[----:B------:R-:W1:Y:S03]  /*c0f0*/  SHFL.IDX PT, R9, R0, 0x6, 0x181f ;  /* 0x00d81f0000097f89 */ /* 0x000e6600000e0000 */
[----:B--2---:R-:W-:Y:S01]  /*c100*/  @P1 IMAD.X R3, RZ, RZ, R6, P0 ;  /* 0x000000ffff031224 */ /* 0x004fe200000e0606 */
[C---:B------:R-:W-:Y:S01]  /*c110*/  ISETP.GE.AND P0, PT, R5.reuse, 0x51, PT ;  /* 0x000000510500780c */ /* 0x040fe20003f06270 */
[----:B------:R-:W2:Y:S04]  /*c120*/  SHFL.IDX PT, R6, R4, 0x6, 0x181f ;  /* 0x00d81f0004067f89 */ /* 0x000ea800000e0000 */
[----:B------:R0:W-:Y:S01]  /*c130*/  @P1 LDGSTS.E.BYPASS.LTC128B.128 [R25+0x10400], desc[UR38][R2.64], !P3 ;  /* 0x1040000002191fae */ /* 0x0001e2000d901d66 */
[----:B------:R-:W-:-:S03]  /*c140*/  ISETP.GE.AND P1, PT, R5, 0x61, PT ;  /* 0x000000610500780c */ /* 0x000fc60003f26270 */
[----:B------:R-:W4:Y:S04]  /*c150*/  SHFL.IDX PT, R4, R4, 0x7, 0x181f ;  /* 0x00f81f0004047f89 */ /* 0x000f2800000e0000 */
[----:B0-----:R-:W-:Y:S02]  /*c160*/  @P0 LEA R2, P2, R16, R14, 0x1 ;  /* 0x0000000e10020211 */ /* 0x001fe400078408ff */
[----:B------:R0:W0:Y:S03]  /*c170*/  SHFL.IDX PT, R14, R0, 0x7, 0x181f ;  /* 0x00f81f00000e7f89 */ /* 0x00002600000e0000 */
[----:B---3--:R-:W-:Y:S01]  /*c180*/  @P0 IMAD.X R3, RZ, RZ, R7, P2 ;  /* 0x000000ffff030224 */ /* 0x008fe200010e0607 */
[----:B------:R-:W-:-:S05]  /*c190*/  @P0 LEA R7, R22, UR47, 0x1 ;  /* 0x0000002f16070c11 */ /* 0x000fca000f8e08ff */
[----:B------:R1:W-:Y:S02]  /*c1a0*/  @P0 LDGSTS.E.BYPASS.LTC128B.128 [R7+0x10c00], desc[UR38][R2.64], !P3 ;  /* 0x10c0000002070fae */ /* 0x0003e4000d901d66 */
[----:B-1----:R-:W-:Y:S02]  /*c1b0*/  @P1 LEA R2, P0, R16, R9, 0x1 ;  /* 0x0000000910021211 */ /* 0x002fe400078008ff */
[----:B------:R-:W-:Y:S02]  /*c1c0*/  @P1 LEA R9, R22, UR47, 0x1 ;  /* 0x0000002f16091c11 */ /* 0x000fe4000f8e08ff */
[----:B--2---:R-:W-:-:S05]  /*c1d0*/  @P1 IADD3.X R3, RZ, R6, RZ, P0, !PT ;  /* 0x00000006ff031210 */ /* 0x004fca00007fe4ff */
[----:B0---4-:R1:W-:Y:S04]  /*c1e0*/  @P1 LDGSTS.E.BYPASS.LTC128B.128 [R9+0x11400], desc[UR38][R2.64], !P3 ;  /* 0x1140000002091fae */ /* 0x0113e8000d901d66 */
.L_x_15058:
        /* <DEDUP_REMOVED lines=17> */
.L_x_15003:
        /* <DEDUP_REMOVED lines=23> */
[----:B------:R-:W-:Y:S02]  /*c470*/  IMAD.U32 R7, RZ, RZ, UR9 ;  /* 0x00000009ff077e24 */ /* 0x000fe4000f8e00ff */
[----:B------:R-:W-:-:S02]  /*c480*/  IMAD.U32 R10, RZ, RZ, UR4 ;  /* 0x00000004ff0a7e24 */ /* 0x000fc4000f8e00ff */
[----:B------:R-:W-:Y:S02]  /*c490*/  IMAD.MOV.U32 R8, RZ, RZ, 0x70 ;  /* 0x00000070ff087424 */ /* 0x000fe400078e00ff */
[----:B------:R-:W-:Y:S02]  /*c4a0*/  IMAD.MOV.U32 R12, RZ, RZ, 0x1 ;  /* 0x00000001ff0c7424 */ /* 0x000fe400078e00ff */
[----:B------:R-:W-:-:S07]  /*c4b0*/  IMAD.MOV.U32 R13, RZ, RZ, RZ ;  /* 0x000000ffff0d7224 */ /* 0x000fce00078e00ff */
[----:B------:R-:W-:-:S07]  /*c4c0*/  LEPC R20, `(.L_x_15004) ;  /* 0x000000001014794e */ /* 0x000fce0000000000 */
[----:B0-----:R-:W-:Y:S05]  /*c4d0*/  CALL.ABS.NOINC R2 ;  /* 0x0000000002007343 */ /* 0x001fea0003c00000 */
.L_x_15004:
[----:B------:R-:W-:Y:S01]  /*c4e0*/  IMAD.U32 R4, RZ, RZ, UR36 ;  /* 0x00000024ff047e24 */ /* 0x000fe2000f8e00ff */
[----:B------:R-:W-:Y:S01]  /*c4f0*/  ULDC.64 UR4, c[0x0][0x2e0] ;  /* 0x0000b80000047ab9 */ /* 0x000fe20000000a00 */
[----:B------:R-:W-:Y:S01]  /*c500*/  MOV R3, UR48 ;  /* 0x0000003000037c02 */ /* 0x000fe20008000f00 */
[----:B------:R-:W-:Y:S01]  /*c510*/  IMAD R25, R25, UR4, RZ ;  /* 0x0000000419197c24 */ /* 0x000fe2000f8e02ff */
[----:B------:R-:W-:Y:S01]  /*c520*/  UISETP.NE.AND UP0, UPT, UR50, URZ, UPT ;  /* 0x0000003f3200728c */ /* 0x000fe2000bf05270 */
[----:B------:R-:W-:Y:S01]  /*c530*/  IMAD.MOV.U32 R2, RZ, RZ, R4 ;  /* 0x000000ffff027224 */ /* 0x000fe200078e0004 */
[----:B------:R-:W0:Y:S01]  /*c540*/  LDC R9, c[0x0][0x448] ;  /* 0x00011200ff097b82 */ /* 0x000e220000000800 */
[C---:B------:R-:W-:Y:S02]  /*c550*/  IMAD R25, R24.reuse, UR5, R25 ;  /* 0x0000000518197c24 */ /* 0x040fe4000f8e0219 */
[----:B------:R-:W-:Y:S01]  /*c560*/  IMAD.WIDE.U32 R2, R24, UR4, R2 ;  /* 0x0000000418027c25 */ /* 0x000fe2000f8e0002 */
[----:B------:R-:W-:Y:S01]  /*c570*/  PLOP3.LUT P0, PT, PT, PT, UP0, 0x80, 0x0 ;  /* 0x000000000000781c */ /* 0x000fe20003f0f008 */
[----:B------:R-:W1:Y:S01]  /*c580*/  S2R R24, SR_TID.X ;  /* 0x0000000000187919 */ /* 0x000e620000002100 */
[----:B------:R-:W-:Y:S01]  /*c590*/  PLOP3.LUT P1, PT, PT, PT, UP0, 0x80, 0x0 ;  /* 0x000000000000781c */ /* 0x000fe20003f2f008 */
[----:B------:R-:W-:Y:S01]  /*c5a0*/  IMAD.U32 R5, RZ, RZ, UR37 ;  /* 0x00000025ff057e24 */ /* 0x000fe2000f8e00ff */
[----:B------:R-:W-:Y:S01]  /*c5b0*/  PLOP3.LUT P2, PT, PT, PT, UP0, 0x80, 0x0 ;  /* 0x000000000000781c */ /* 0x000fe20003f4f008 */
[----:B------:R-:W-:Y:S01]  /*c5c0*/  IMAD.U32 R5, RZ, RZ, UR49 ;  /* 0x00000031ff057e24 */ /* 0x000fe2000f8e00ff */
[----:B------:R-:W-:Y:S01]  /*c5d0*/  @UP0 ULDC UR4, c[0x0][0x44c] ;  /* 0x0001130000040ab9 */ /* 0x000fe20000000800 */
[----:B------:R-:W-:Y:S01]  /*c5e0*/  @UP0 ULDC UR5, c[0x0][0x450] ;  /* 0x0001140000050ab9 */ /* 0x000fe20000000800 */
[----:B------:R-:W-:-:S02]  /*c5f0*/  IADD3 R3, R3, R25, RZ ;  /* 0x0000001903037210 */ /* 0x000fc40007ffe0ff */
[----:B-1----:R-:W-:-:S04]  /*c600*/  LOP3.LUT R24, R24, 0x7f, RZ, 0xc0, !PT ;  /* 0x0000007f18187812 */ /* 0x002fc800078ec0ff */
[----:B------:R-:W-:-:S05]  /*c610*/  SHF.R.U32.HI R24, RZ, 0x3, R24 ;  /* 0x00000003ff187819 */ /* 0x000fca0000011618 */
[----:B------:R-:W-:-:S04]  /*c620*/  IMAD.IADD R0, R23, 0x1, R24 ;  /* 0x0000000117007824 */ /* 0x000fc800078e0218 */
[----:B------:R-:W-:-:S04]  /*c630*/  IMAD R4, R5, 0xc0, R0 ;  /* 0x000000c005047824 */ /* 0x000fc800078e0200 */
[C---:B------:R-:W-:Y:S01]  /*c640*/  @P0 IMAD.HI.U32 R0, R4.reuse, UR4, RZ ;  /* 0x0000000404000c27 */ /* 0x040fe2000f8e00ff */
[----:B------:R-:W-:Y:S01]  /*c650*/  PLOP3.LUT P0, PT, PT, PT, UP0, 0x80, 0x0 ;  /* 0x000000000000781c */ /* 0x000fe20003f0f008 */
[----:B------:R-:W-:Y:S02]  /*c660*/  @UP0 ULDC UR4, c[0x0][0x44c] ;  /* 0x0001130000040ab9 */ /* 0x000fe40000000800 */
[----:B------:R-:W-:Y:S01]  /*c670*/  IMAD.MOV.U32 R5, RZ, RZ, R4 ;  /* 0x000000ffff057224 */ /* 0x000fe200078e0004 */
[----:B------:R-:W-:Y:S02]  /*c680*/  @P1 SHF.R.U32.HI R5, RZ, UR5, R0 ;  /* 0x00000005ff051c19 */ /* 0x000fe40008011600 */
[----:B------:R-:W-:-:S03]  /*c690*/  IADD3 R0, R4, 0x80, RZ ;  /* 0x0000008004007810 */ /* 0x000fc60007ffe0ff */
[----:B------:R-:W-:Y:S02]  /*c6a0*/  IMAD.MOV R15, RZ, RZ, -R5 ;  /* 0x000000ffff0f7224 */ /* 0x000fe400078e0a05 */
[----:B------:R-:W-:Y:S01]  /*c6b0*/  @P2 IMAD.HI.U32 R6, R0, UR4, RZ ;  /* 0x0000000400062c27 */ /* 0x000fe2000f8e00ff */
[----:B------:R-:W-:-:S03]  /*c6c0*/  @UP0 ULDC UR4, c[0x0][0x450] ;  /* 0x0001140000040ab9 */ /* 0x000fc60000000800 */
[----:B0-----:R-:W-:Y:S01]  /*c6d0*/  IMAD R15, R9, R15, R4 ;  /* 0x0000000f090f7224 */ /* 0x001fe200078e0204 */
[----:B------:R-:W-:Y:S01]  /*c6e0*/  SHF.R.S32.HI R4, RZ, 0x1f, R5 ;  /* 0x0000001fff047819 */ /* 0x000fe20000011405 */
[----:B------:R-:W-:Y:S01]  /*c6f0*/  IMAD.MOV.U32 R11, RZ, RZ, R0 ;  /* 0x000000ffff0b7224 */ /* 0x000fe200078e0000 */
[----:B------:R-:W-:Y:S01]  /*c700*/  @P0 SHF.R.U32.HI R11, RZ, UR4, R6 ;  /* 0x00000004ff0b0c19 */ /* 0x000fe20008011606 */
[----:B------:R-:W-:Y:S02]  /*c710*/  ULDC.64 UR4, c[0x0][0x2d0] ;  /* 0x0000b40000047ab9 */ /* 0x000fe40000000a00 */
[----:B------:R-:W-:Y:S01]  /*c720*/  IMAD R6, R4, UR4, RZ ;  /* 0x0000000404067c24 */ /* 0x000fe2000f8e02ff */
[--C-:B------:R-:W-:Y:S01]  /*c730*/  SHF.R.S32.HI R4, RZ, 0x1f, R11.reuse ;  /* 0x0000001fff047819 */ /* 0x100fe2000001140b */
[----:B------:R-:W-:Y:S02]  /*c740*/  IMAD.MOV R8, RZ, RZ, -R11 ;  /* 0x000000ffff087224 */ /* 0x000fe400078e0a0b */
[----:B------:R-:W-:-:S02]  /*c750*/  IMAD R13, R5, UR5, R6 ;  /* 0x00000005050d7c24 */ /* 0x000fc4000f8e0206 */
[----:B------:R-:W-:Y:S02]  /*c760*/  IMAD R10, R4, UR4, RZ ;  /* 0x00000004040a7c24 */ /* 0x000fe4000f8e02ff */
[----:B------:R-:W-:-:S04]  /*c770*/  IMAD.WIDE.U32 R6, R11, UR4, R2 ;  /* 0x000000040b067c25 */ /* 0x000fc8000f8e0002 */
[----:B------:R-:W-:Y:S02]  /*c780*/  IMAD R21, R11, UR5, R10 ;  /* 0x000000050b157c24 */ /* 0x000fe4000f8e020a */
[----:B------:R-:W-:Y:S01]  /*c790*/  IMAD R11, R9, R8, R0 ;  /* 0x00000008090b7224 */ /* 0x000fe200078e0200 */
[----:B------:R-:W-:Y:S01]  /*c7a0*/  SHF.R.S32.HI R0, RZ, 0x1f, R15 ;  /* 0x0000001fff007819 */ /* 0x000fe2000001140f */
[----:B------:R-:W-:Y:S01]  /*c7b0*/  IMAD.WIDE.U32 R4, R5, UR4, R2 ;  /* 0x0000000405047c25 */ /* 0x000fe2000f8e0002 */
[----:B------:R-:W-:-:S03]  /*c7c0*/  ULDC.64 UR4, c[0x0][0x2c8] ;  /* 0x0000b20000047ab9 */ /* 0x000fc60000000a00 */
[----:B------:R-:W-:Y:S01]  /*c7d0*/  IMAD R0, R0, UR4, RZ ;  /* 0x0000000400007c24 */ /* 0x000fe2000f8e02ff */
[----:B------:R-:W-:Y:S01]  /*c7e0*/  IADD3 R3, R5, R13, RZ ;  /* 0x0000000d05037210 */ /* 0x000fe20007ffe0ff */
[----:B------:R-:W-:Y:S02]  /*c7f0*/  IMAD.MOV.U32 R2, RZ, RZ, R4 ;  /* 0x000000ffff027224 */ /* 0x000fe400078e0004 */
[C---:B------:R-:W-:Y:S01]  /*c800*/  IMAD R13, R15.reuse, UR5, R0 ;  /* 0x000000050f0d7c24 */ /* 0x040fe2000f8e0200 */
[----:B------:R-:W-:Y:S01]  /*c810*/  SHF.R.S32.HI R0, RZ, 0x1f, R11 ;  /* 0x0000001fff007819 */ /* 0x000fe2000001140b */
[----:B------:R-:W-:-:S04]  /*c820*/  IMAD.WIDE.U32 R4, R15, UR4, R2 ;  /* 0x000000040f047c25 */ /* 0x000fc8000f8e0002 */
        /* <DEDUP_REMOVED lines=16> */
[----:B------:R-:W0:Y:S01]  /*c930*/  SHFL.IDX PT, R14, R7, RZ, 0x181f ;  /* 0x00181fff070e7589 */ /* 0x000e2200000e0000 */
[----:B------:R-:W-:Y:S01]  /*c940*/  IMAD.U32 R5, RZ, RZ, UR49 ;  /* 0x00000031ff057e24 */ /* 0x000fe2000f8e00ff */
[----:B------:R-:W-:Y:S02]  /*c950*/  ULDC UR4, c[0x0][0x288] ;  /* 0x0000a20000047ab9 */ /* 0x000fe40000000800 */
[----:B------:R-:W1:Y:S01]  /*c960*/  SHFL.IDX PT, R2, R8, RZ, 0x181f ;  /* 0x00181fff08027589 */ /* 0x000e6200000e0000 */
[----:B------:R-:W-:Y:S02]  /*c970*/  IMAD R4, R9, UR4, RZ ;  /* 0x0000000409047c24 */ /* 0x000fe4000f8e02ff */
[----:B------:R-:W-:Y:S01]  /*c980*/  IMAD R5, R5, 0xc0, R24 ;  /* 0x000000c005057824 */ /* 0x000fe200078e0218 */
[----:B------:R-:W2:Y:S03]  /*c990*/  SHFL.IDX PT, R21, R7, 0x1, 0x181f ;  /* 0x00381f0007157f89 */ /* 0x000ea600000e0000 */
[C---:B------:R-:W-:Y:S01]  /*c9a0*/  VIADD R9, R5.reuse, 0x10 ;  /* 0x0000001005097836 */ /* 0x040fe20000000000 */
[C---:B------:R-:W-:Y:S01]  /*c9b0*/  ISETP.GE.AND P1, PT, R5.reuse, R4, PT ;  /* 0x000000040500720c */ /* 0x040fe20003f26270 */
[----:B------:R-:W3:Y:S01]  /*c9c0*/  SHFL.IDX PT, R10, R8, 0x1, 0x181f ;  /* 0x00381f00080a7f89 */ /* 0x000ee200000e0000 */
[----:B------:R-:W-:-:S02]  /*c9d0*/  VIADD R11, R5, 0x20 ;  /* 0x00000020050b7836 */ /* 0x000fc40000000000 */
[----:B------:R-:W-:Y:S02]  /*c9e0*/  ISETP.GE.AND P3, PT, R9, R4, PT ;  /* 0x000000040900720c */ /* 0x000fe40003f66270 */
[----:B------:R-:W-:Y:S07]  /*c9f0*/  SHFL.IDX PT, R9, R8, 0x2, 0x181f ;  /* 0x00581f0008097f89 */ /* 0x000fee00000e0000 */
[----:B0-----:R-:W-:Y:S02]  /*ca00*/  @!P1 LEA R14, P2, R16, R14, 0x1 ;  /* 0x0000000e100e9211 */ /* 0x001fe400078408ff */
[----:B------:R-:W-:-:S03]  /*ca10*/  @!P1 LEA R25, R22, UR47, 0x1 ;  /* 0x0000002f16199c11 */ /* 0x000fc6000f8e08ff */
[----:B-1----:R-:W-:Y:S01]  /*ca20*/  @!P1 IMAD.X R3, RZ, RZ, R2, P2 ;  /* 0x000000ffff039224 */ /* 0x002fe200010e0602 */
[----:B------:R-:W-:Y:S02]  /*ca30*/  @!P1 MOV R2, R14 ;  /* 0x0000000e00029202 */ /* 0x000fe40000000f00 */
[----:B------:R-:W0:Y:S04]  /*ca40*/  SHFL.IDX PT, R14, R7, 0x2, 0x181f ;  /* 0x00581f00070e7f89 */ /* 0x000e2800000e0000 */
[----:B------:R2:W-:Y:S01]  /*ca50*/  @!P1 LDGSTS.E.BYPASS.LTC128B.128 [R25+0x8400], desc[UR38][R2.64], !P0 ;  /* 0x0840000002199fae */ /* 0x0005e2000c101d66 */
[----:B------:R-:W-:Y:S01]  /*ca60*/  ISETP.GE.AND P1, PT, R11, R4, PT ;  /* 0x000000040b00720c */ /* 0x000fe20003f26270 */
[----:B------:R-:W-:Y:S01]  /*ca70*/  VIADD R11, R5, 0x40 ;  /* 0x00000040050b7836 */ /* 0x000fe20000000000 */
[----:B--2---:R-:W-:-:S02]  /*ca80*/  @!P3 LEA R2, P2, R16, R21, 0x1 ;  /* 0x000000151002b211 */ /* 0x004fc400078408ff */
[C---:B------:R-:W-:Y:S01]  /*ca90*/  @!P3 LEA R25, R22.reuse, UR47, 0x1 ;  /* 0x0000002f1619bc11 */ /* 0x040fe2000f8e08ff */
[----:B------:R-:W1:Y:S08]  /*caa0*/  SHFL.IDX PT, R21, R7, 0x3, 0x181f ;  /* 0x00781f0007157f89 */ /* 0x000e7000000e0000 */
[----:B------:R-:W-:Y:S01]  /*cab0*/  @!P1 LEA R20, R22, UR47, 0x1 ;  /* 0x0000002f16149c11 */ /* 0x000fe2000f8e08ff */
[----:B---3--:R-:W-:-:S02]  /*cac0*/  @!P3 IMAD.X R3, RZ, RZ, R10, P2 ;  /* 0x000000ffff03b224 */ /* 0x008fc400010e060a */
[----:B------:R-:W2:Y:S04]  /*cad0*/  SHFL.IDX PT, R10, R8, 0x3, 0x181f ;  /* 0x00781f00080a7f89 */ /* 0x000ea800000e0000 */
[----:B------:R0:W-:Y:S02]  /*cae0*/  @!P3 LDGSTS.E.BYPASS.LTC128B.128 [R25+0x8c00], desc[UR38][R2.64], !P0 ;  /* 0x08c000000219bfae */ /* 0x0001e4000c101d66 */
[----:B0-----:R-:W-:Y:S02]  /*caf0*/  @!P1 LEA R2, P2, R16, R14, 0x1 ;  /* 0x0000000e10029211 */ /* 0x001fe400078408ff */
[----:B------:R-:W0:Y:S02]  /*cb00*/  SHFL.IDX PT, R14, R7, 0x4, 0x181f ;  /* 0x00981f00070e7f89 */ /* 0x000e2400000e0000 */
[----:B------:R-:W-:Y:S01]  /*cb10*/  @!P1 IADD3.X R3, RZ, R9, RZ, P2, !PT ;  /* 0x00000009ff039210 */ /* 0x000fe200017fe4ff */
[----:B------:R-:W-:-:S04]  /*cb20*/  VIADD R9, R5, 0x30 ;  /* 0x0000003005097836 */ /* 0x000fc80000000000 */
[----:B------:R1:W-:Y:S01]  /*cb30*/  @!P1 LDGSTS.E.BYPASS.LTC128B.128 [R20+0x9400], desc[UR38][R2.64], !P0 ;  /* 0x0940000002149fae */ /* 0x0003e2000c101d66 */
[-C--:B------:R-:W-:Y:S02]  /*cb40*/  ISETP.GE.AND P3, PT, R9, R4.reuse, PT ;  /* 0x000000040900720c */ /* 0x080fe40003f66270 */
[----:B------:R-:W-:Y:S01]  /*cb50*/  ISETP.GE.AND P1, PT, R11, R4, PT ;  /* 0x000000040b00720c */ /* 0x000fe20003f26270 */
[----:B------:R-:W3:Y:S01]  /*cb60*/  SHFL.IDX PT, R9, R8, 0x4, 0x181f ;  /* 0x00981f0008097f89 */ /* 0x000ee200000e0000 */
[----:B------:R-:W-:-:S09]  /*cb70*/  VIADD R11, R5, 0x60 ;  /* 0x00000060050b7836 */ /* 0x000fd20000000000 */
[----:B-1----:R-:W-:Y:S02]  /*cb80*/  @!P3 LEA R2, P2, R16, R21, 0x1 ;  /* 0x000000151002b211 */ /* 0x002fe400078408ff */
[C---:B------:R-:W-:Y:S01]  /*cb90*/  @!P3 LEA R25, R22.reuse, UR47, 0x1 ;  /* 0x0000002f1619bc11 */ /* 0x040fe2000f8e08ff */
[----:B------:R-:W1:Y:S01]  /*cba0*/  SHFL.IDX PT, R21, R7, 0x5, 0x181f ;  /* 0x00b81f0007157f89 */ /* 0x000e6200000e0000 */
[----:B------:R-:W-:Y:S01]  /*cbb0*/  @!P1 LEA R20, R22, UR47, 0x1 ;  /* 0x0000002f16149c11 */ /* 0x000fe2000f8e08ff */
[----:B--2---:R-:W-:Y:S02]  /*cbc0*/  @!P3 IMAD.X R3, RZ, RZ, R10, P2 ;  /* 0x000000ffff03b224 */ /* 0x004fe400010e060a */
[----:B------:R-:W2:Y:S04]  /*cbd0*/  SHFL.IDX PT, R10, R8, 0x5, 0x181f ;  /* 0x00b81f00080a7f89 */ /* 0x000ea800000e0000 */
[----:B------:R0:W-:Y:S02]  /*cbe0*/  @!P3 LDGSTS.E.BYPASS.LTC128B.128 [R25+0x9c00], desc[UR38][R2.64], !P0 ;  /* 0x09c000000219bfae */ /* 0x0001e4000c101d66 */
[----:B0-----:R-:W-:-:S02]  /*cbf0*/  @!P1 LEA R2, P2, R16, R14, 0x1 ;  /* 0x0000000e10029211 */ /* 0x001fc400078408ff */
[----:B------:R-:W0:Y:S02]  /*cc00*/  SHFL.IDX PT, R14, R7, 0x6, 0x181f ;  /* 0x00d81f00070e7f89 */ /* 0x000e2400000e0000 */
[----:B---3--:R-:W-:Y:S01]  /*cc10*/  @!P1 IADD3.X R3, RZ, R9, RZ, P2, !PT ;  /* 0x00000009ff039210 */ /* 0x008fe200017fe4ff */
[----:B------:R-:W-:-:S04]  /*cc20*/  VIADD R9, R5, 0x50 ;  /* 0x0000005005097836 */ /* 0x000fc80000000000 */
[----:B------:R1:W-:Y:S01]  /*cc30*/  @!P1 LDGSTS.E.BYPASS.LTC128B.128 [R20+0xa400], desc[UR38][R2.64], !P0 ;  /* 0x0a40000002149fae */ /* 0x0003e2000c101d66 */
[-C--:B------:R-:W-:Y:S02]  /*cc40*/  ISETP.GE.AND P3, PT, R9, R4.reuse, PT ;  /* 0x000000040900720c */ /* 0x080fe40003f66270 */
[----:B------:R-:W-:Y:S01]  /*cc50*/  ISETP.GE.AND P1, PT, R11, R4, PT ;  /* 0x000000040b00720c */ /* 0x000fe20003f26270 */
[----:B------:R-:W3:Y:S01]  /*cc60*/  SHFL.IDX PT, R9, R8, 0x6, 0x181f ;  /* 0x00d81f0008097f89 */ /* 0x000ee200000e0000 */
[----:B------:R-:W-:-:S03]  /*cc70*/  VIADD R11, R5, 0x80 ;  /* 0x00000080050b7836 */ /* 0x000fc60000000000 */
[----:B------:R-:W-:Y:S06]  /*cc80*/  SHFL.IDX PT, R8, R8, 0x7, 0x181f ;  /* 0x00f81f0008087f89 */ /* 0x000fec00000e0000 */
[----:B-1----:R-:W-:Y:S02]  /*cc90*/  @!P3 LEA R2, P2, R16, R21, 0x1 ;  /* 0x000000151002b211 */ /* 0x002fe400078408ff */
        /* <DEDUP_REMOVED lines=11> */
[----:B0-----:R-:W-:Y:S01]  /*cd50*/  VIADD R7, R5, 0x90 ;  /* 0x0000009005077836 */ /* 0x001fe20000000000 */
[----:B------:R-:W-:Y:S01]  /*cd60*/  ISETP.GE.AND P1, PT, R11, R4, PT ;  /* 0x000000040b00720c */ /* 0x000fe20003f26270 */
[----:B------:R-:W0:Y:S01]  /*cd70*/  SHFL.IDX PT, R9, R6, RZ, 0x181f ;  /* 0x00181fff06097589 */ /* 0x000e2200000e0000 */
[----:B------:R-:W-:-:S09]  /*cd80*/  VIADD R11, R5, 0xa0 ;  /* 0x000000a0050b7836 */ /* 0x000fd20000000000 */
[----:B------:R-:W-:Y:S02]  /*cd90*/  @!P3 LEA R25, R22, UR47, 0x1 ;  /* 0x0000002f1619bc11 */ /* 0x000fe4000f8e08ff */
[----:B-1----:R-:W-:Y:S02]  /*cda0*/  @!P3 LEA R2, P2, R16, R14, 0x1 ;  /* 0x0000000e1002b211 */ /* 0x002fe400078408ff */
[----:B------:R-:W-:Y:S03]  /*cdb0*/  SHFL.IDX PT, R14, R0, 0x2, 0x181f ;  /* 0x00581f00000e7f89 */ /* 0x000fe600000e0000 */
[----:B------:R-:W-:Y:S02]  /*cdc0*/  @!P3 IMAD.X R3, RZ, RZ, R8, P2 ;  /* 0x000000ffff03b224 */ /* 0x000fe400010e0608 */
[----:B------:R-:W-:Y:S04]  /*cdd0*/  SHFL.IDX PT, R8, R6, 0x1, 0x181f ;  /* 0x00381f0006087f89 */ /* 0x000fe800000e0000 */
[----:B------:R1:W-:Y:S01]  /*cde0*/  @!P3 LDGSTS.E.BYPASS.LTC128B.128 [R25+0xbc00], desc[UR38][R2.64], !P0 ;  /* 0x0bc000000219bfae */ /* 0x0003e2000c101d66 */
[----:B------:R-:W-:-:S03]  /*cdf0*/  ISETP.GE.AND P3, PT, R7, R4, PT ;  /* 0x000000040700720c */ /* 0x000fc60003f66270 */
[----:B------:R-:W-:Y:S04]  /*ce00*/  SHFL.IDX PT, R7, R6, 0x2, 0x181f ;  /* 0x00581f0006077f89 */ /* 0x000fe800000e0000 */
[----:B------:R-:W-:Y:S01]  /*ce10*/  SHFL.IDX PT, R6, R6, 0x3, 0x181f ;  /* 0x00781f0006067f89 */ /* 0x000fe200000e0000 */
[----:B-1----:R-:W-:Y:S02]  /*ce20*/  @!P1 LEA R2, P2, R16, R21, 0x1 ;  /* 0x0000001510029211 */ /* 0x002fe400078408ff */
[----:B------:R-:W-:Y:S02]  /*ce30*/  @!P1 LEA R21, R22, UR47, 0x1 ;  /* 0x0000002f16159c11 */ /* 0x000fe4000f8e08ff */
[----:B0-----:R-:W-:Y:S02]  /*ce40*/  @!P1 IADD3.X R3, RZ, R9, RZ, P2, !PT ;  /* 0x00000009ff039210 */ /* 0x001fe400017fe4ff */
[----:B------:R-:W0:Y:S04]  /*ce50*/  SHFL.IDX PT, R9, R0, 0x1, 0x181f ;  /* 0x00381f0000097f89 */ /* 0x000e2800000e0000 */
[----:B------:R0:W-:Y:S01]  /*ce60*/  @!P1 LDGSTS.E.BYPASS.LTC128B.128 [R21+0xc400], desc[UR38][R2.64], !P0 ;  /* 0x0c40000002159fae */ /* 0x0001e2000c101d66 */
[----:B------:R-:W-:-:S02]  /*ce70*/  ISETP.GE.AND P1, PT, R11, R4, PT ;  /* 0x000000040b00720c */ /* 0x000fc40003f26270 */
[----:B0-----:R-:W-:Y:S02]  /*ce80*/  @!P3 LEA R2, P2, R16, R9, 0x1 ;  /* 0x000000091002b211 */ /* 0x001fe400078408ff */
[----:B------:R-:W-:-:S03]  /*ce90*/  @!P3 LEA R9, R22, UR47, 0x1 ;  /* 0x0000002f1609bc11 */ /* 0x000fc6000f8e08ff */
[----:B------:R-:W-:-:S05]  /*cea0*/  @!P3 IMAD.X R3, RZ, RZ, R8, P2 ;  /* 0x000000ffff03b224 */ /* 0x000fca00010e0608 */
[----:B------:R0:W-:Y:S02]  /*ceb0*/  @!P3 LDGSTS.E.BYPASS.LTC128B.128 [R9+0xcc00], desc[UR38][R2.64], !P0 ;  /* 0x0cc000000209bfae */ /* 0x0001e4000c101d66 */
[----:B0-----:R-:W-:Y:S02]  /*cec0*/  @!P1 LEA R2, P2, R16, R14, 0x1 ;  /* 0x0000000e10029211 */ /* 0x001fe400078408ff */
[----:B------:R0:W1:Y:S02]  /*ced0*/  SHFL.IDX PT, R14, R0, 0x3, 0x181f ;  /* 0x00781f00000e7f89 */ /* 0x00006400000e0000 */
[----:B------:R-:W-:Y:S02]  /*cee0*/  @!P1 IADD3.X R3, RZ, R7, RZ, P2, !PT ;  /* 0x00000007ff039210 */ /* 0x000fe400017fe4ff */
[----:B------:R-:W-:-:S05]  /*cef0*/  @!P1 LEA R7, R22, UR47, 0x1 ;  /* 0x0000002f16079c11 */ /* 0x000fca000f8e08ff */
[----:B------:R0:W-:Y:S02]  /*cf00*/  @!P1 LDGSTS.E.BYPASS.LTC128B.128 [R7+0xd400], desc[UR38][R2.64], !P0 ;  /* 0x0d40000002079fae */ /* 0x0001e4000c101d66 */
.L_x_15083:
        /* <DEDUP_REMOVED lines=18> */
.L_x_15084:
        /* <DEDUP_REMOVED lines=9> */
[----:B------:R-:W-:Y:S01]  /*d0c0*/  ULOP3.LUT UR5, URZ, UR46, URZ, 0x33, !UPT ;  /* 0x0000002e3f057292 */ /* 0x000fe2000f8e333f */
[----:B------:R-:W-:Y:S01]  /*d0d0*/  IMAD.SHL.U32 R4, R16, 0x2, RZ ;  /* 0x0000000210047824 */ /* 0x000fe200078e00ff */
[----:B------:R-:W-:Y:S01]  /*d0e0*/  UIMAD UR4, UR4, UR41, URZ ;  /* 0x00000029040472a4 */ /* 0x000fe2000f8e023f */
[----:B------:R-:W-:Y:S01]  /*d0f0*/  BSSY B0, `(.L_x_15007) ;  /* 0x00000f8000007945 */ /* 0x000fe20003800000 */
[----:B------:R-:W-:Y:S01]  /*d100*/  MOV R21, 0x1 ;  /* 0x0000000100157802 */ /* 0x000fe20000000f00 */
[----:B------:R-:W-:-:S03]  /*d110*/  IMAD.MOV.U32 R8, RZ, RZ, RZ ;  /* 0x000000ffff087224 */ /* 0x000fc600078e00ff */
[----:B------:R-:W-:Y:S01]  /*d120*/  LOP3.LUT R3, RZ, UR4, RZ, 0x33, !PT ;  /* 0x00000004ff037c12 */ /* 0x000fe2000f8e33ff */
[----:B------:R-:W-:Y:S02]  /*d130*/  ULDC UR4, c[0x0][0x2f4] ;  /* 0x0000bd0000047ab9 */ /* 0x000fe40000000800 */
[----:B------:R-:W-:Y:S02]  /*d140*/  ISETP.GE.AND P1, PT, R16, UR4, PT ;  /* 0x0000000410007c0c */ /* 0x000fe4000bf26270 */
[----:B------:R-:W-:-:S04]  /*d150*/  VIMNMX3 R3, R0, UR5, R3, !PT ;  /* 0x0000000500037c0f */ /* 0x000fc8000f800103 */
[----:B------:R-:W-:Y:S02]  /*d160*/  IADD3 R26, -R3, -0x2, RZ ;  /* 0xfffffffe031a7810 */ /* 0x000fe40007ffe1ff */
[----:B-1----:R-:W-:-:S04]  /*d170*/  LOP3.LUT R2, R2, 0x7f, RZ, 0xc0, !PT ;  /* 0x0000007f02027812 */ /* 0x002fc800078ec0ff */
[----:B------:R-:W-:-:S04]  /*d180*/  SHF.R.U32.HI R2, RZ, 0x3, R2 ;  /* 0x00000003ff027819 */ /* 0x000fc80000011602 */
[----:B------:R-:W-:Y:S02]  /*d190*/  IADD3 R19, R23, R19, R2 ;  /* 0x0000001317137210 */ /* 0x000fe40007ffe002 */
[----:B------:R-:W-:-:S03]  /*d1a0*/  IADD3 R0, -R2, UR43, RZ ;  /* 0x0000002b02007c10 */ /* 0x000fc6000fffe1ff */
[----:B------:R-:W-:Y:S02]  /*d1b0*/  VIADD R2, R19, 0xfffffe80 ;  /* 0xfffffe8013027836 */ /* 0x000fe40000000000 */
[C---:B------:R-:W-:Y:S02]  /*d1c0*/  IMAD R4, R3.reuse, 0x80, R0 ;  /* 0x0000008003047824 */ /* 0x040fe400078e0200 */
[----:B------:R-:W-:Y:S02]  /*d1d0*/  IMAD R0, R3, -0x80, R2 ;  /* 0xffffff8003007824 */ /* 0x000fe400078e0202 */
[----:B------:R-:W-:-:S07]  /*d1e0*/  VIADD R4, R4, 0x100 ;  /* 0x0000010004047836 */ /* 0x000fce0000000000 */
.L_x_15020:
[----:B------:R-:W0:Y:S01]  /*d1f0*/  LDC R2, c[0x0][0x430] ;  /* 0x00010c00ff027b82 */ /* 0x000e220000000800 */
[----:B------:R-:W-:Y:S01]  /*d200*/  MOV R9, R0 ;  /* 0x0000000000097202 */ /* 0x000fe20000000f00 */
[----:B------:R-:W-:Y:S01]  /*d210*/  ULDC.64 UR4, c[0x0][0x428] ;  /* 0x00010a0000047ab9 */ /* 0x000fe20000000a00 */
[----:B0-----:R-:W-:-:S13]  /*d220*/  ISETP.NE.AND P0, PT, R2, 0x1, PT ;  /* 0x000000010200780c */ /* 0x001fda0003f05270 */
[----:B------:R-:W0:Y:S08]  /*d230*/  @P0 LDC R3, c[0x0][0x434] ;  /* 0x00010d00ff030b82 */ /* 0x000e300000000800 */
[----:B------:R-:W1:Y:S01]  /*d240*/  @P0 LDC R5, c[0x0][0x438] ;  /* 0x00010e00ff050b82 */ /* 0x000e620000000800 */
        /* <DEDUP_REMOVED lines=11> */
[----:B------:R-:W2:Y:S01]  /*d300*/  LDG.E R5, desc[UR38][R6.64] ;  /* 0x0000002606057981 */ /* 0x000ea2000c1e1900 */
[----:B------:R-:W-:Y:S01]  /*d310*/  ULOP3.LUT UR6, UR40, 0x2, URZ, 0xfc, !UPT ;  /* 0x0000000228067892 */ /* 0x000fe2000f8efc3f */
[----:B------:R-:W-:-:S04]  /*d320*/  IADD3 R20, R8, 0x1, RZ ;  /* 0x0000000108147810 */ /* 0x000fc80007ffe0ff */
[----:B------:R-:W-:Y:S01]  /*d330*/  ISETP.NE.AND P0, PT, R20, 0x2, PT ;  /* 0x000000021400780c */ /* 0x000fe20003f05270 */
[----:B------:R-:W-:-:S03]  /*d340*/  IMAD.U32 R10, RZ, RZ, UR6 ;  /* 0x00000006ff0a7e24 */ /* 0x000fc6000f8e00ff */
[----:B------:R-:W-:Y:S02]  /*d350*/  SEL R24, RZ, 0x1, P0 ;  /* 0x00000001ff187807 */ /* 0x000fe40000000000 */
[----:B------:R-:W-:Y:S02]  /*d360*/  ISETP.NE.AND P2, PT, R10, 0x3, PT ;  /* 0x000000030a00780c */ /* 0x000fe40003f45270 */
[----:B------:R-:W-:Y:S02]  /*d370*/  SEL R20, R20, RZ, P0 ;  /* 0x000000ff14147207 */ /* 0x000fe40000000000 */
[----:B------:R-:W-:Y:S02]  /*d380*/  LOP3.LUT R24, R21, R24, RZ, 0x3c, !PT ;  /* 0x0000001815187212 */ /* 0x000fe400078e3cff */
[----:B--2---:R-:W-:-:S07]  /*d390*/  SHF.R.S32.HI R25, RZ, 0x1f, R5 ;  /* 0x0000001fff197819 */ /* 0x004fce0000011405 */
[----:B------:R-:W-:Y:S05]  /*d3a0*/  @!P2 BRA `(.L_x_15008) ;  /* 0x000000000004a947 */ /* 0x000fea0003800000 */
[----:B------:R-:W-:Y:S01]  /*d3b0*/  BPT.TRAP 0x1 ;  /* 0x000000040000795c */ /* 0x000fe20000300000 */
.L_x_15008:
[----:B------:R-:W-:Y:S01]  /*d3c0*/  LEA R7, R20, UR47, 0x3 ;  /* 0x0000002f14077c11 */ /* 0x000fe2000f8e18ff */
[----:B------:R-:W-:Y:S01]  /*d3d0*/  BSSY B1, `(.L_x_15009) ;  /* 0x0000004000017945 */ /* 0x000fe20003800000 */
[----:B------:R-:W-:-:S04]  /*d3e0*/  SHF.L.U32 R2, R24, 0x1f, RZ ;  /* 0x0000001f18027819 */ /* 0x000fc800000006ff */
[----:B------:R-:W0:Y:S02]  /*d3f0*/  SYNCS.PHASECHK.TRANS64.TRYWAIT P0, [R7+URZ+0x16840], R2 ;  /* 0x01684002070075a7 */ /* 0x000e24000800017f */
[----:B0-----:R-:W-:Y:S05]  /*d400*/  @!P0 BRA `(.L_x_15010) ;  /* 0x0000003000448947 */ /* 0x001fea0003800000 */
.L_x_15085:
[----:B------:R-:W-:Y:S05]  /*d410*/  BSYNC B1 ;  /* 0x0000000000017941 */ /* 0x000fea0003800000 */
.L_x_15009:
[----:B------:R-:W2:Y:S01]  /*d420*/  LDL R3, [R1] ;  /* 0x0000000001037983 */ /* 0x000ea20000100800 */
[----:B------:R-:W-:Y:S01]  /*d430*/  ULDC UR4, c[0x0][0x430] ;  /* 0x00010c0000047ab9 */ /* 0x000fe20000000800 */
[----:B------:R-:W-:Y:S01]  /*d440*/  R2UR UR6, R27 ;  /* 0x000000001b0672ca */ /* 0x000fe200000e0000 */
[----:B------:R-:W-:-:S06]  /*d450*/  UIADD3 UR4, -UR4, URZ, URZ ;  /* 0x0000003f04047290 */ /* 0x000fcc000fffe13f */
[----:B------:R-:W-:Y:S01]  /*d460*/  IMAD R6, R9, UR4, R0 ;  /* 0x0000000409067c24 */ /* 0x000fe2000f8e0200 */
[----:B------:R-:W-:-:S04]  /*d470*/  ULDC.64 UR4, c[0x0][0x300] ;  /* 0x0000c00000047ab9 */ /* 0x000fc80000000a00 */
[----:B------:R-:W-:Y:S02]  /*d480*/  SHF.R.S32.HI R23, RZ, 0x1f, R6 ;  /* 0x0000001fff177819 */ /* 0x000fe40000011406 */
[----:B--2---:R-:W-:-:S03]  /*d490*/  ISETP.NE.AND P2, PT, R3, RZ, PT ;  /* 0x000000ff0300720c */ /* 0x004fc60003f45270 */
        /* <DEDUP_REMOVED lines=15> */
[----:B------:R-:W-:Y:S01]  /*d590*/  IMAD R9, R20, 0x2000, R22 ;  /* 0x0000200014097824 */ /* 0x000fe200078e0216 */
[----:B------:R-:W-:Y:S02]  /*d5a0*/  LEA R10, P0, R2, UR6, 0x1 ;  /* 0x00000006020a7c11 */ /* 0x000fe4000f8008ff */
[----:B------:R-:W-:Y:S01]  /*d5b0*/  IADD3 R19, R3, UR4, RZ ;  /* 0x0000000403137c10 */ /* 0x000fe2000fffe0ff */
[----:B------:R-:W-:-:S03]  /*d5c0*/  UMOV UR4, 0xffffffff ;  /* 0xffffffff00047882 */ /* 0x000fc60000000000 */
        /* <DEDUP_REMOVED lines=41> */
.L_x_15103:
        /* <DEDUP_REMOVED lines=9> */
.L_x_15012:
        /* <DEDUP_REMOVED lines=8> */
[----:B0-----:R-:W-:-:S04]  /*d970*/  MOV R2, UR5 ;  /* 0x0000000500027c02 */ /* 0x001fc80008000f00 */
[----:B------:R-:W-:-:S13]  /*d980*/  ISETP.NE.AND P3, PT, R2, 0x3, PT ;  /* 0x000000030200780c */ /* 0x000fda0003f65270 */
[----:B------:R-:W-:Y:S05]  /*d990*/  @!P3 BRA `(.L_x_15013) ;  /* 0x000000000004b947 */ /* 0x000fea0003800000 */
[----:B------:R-:W-:Y:S01]  /*d9a0*/  BPT.TRAP 0x1 ;  /* 0x000000040000795c */ /* 0x000fe20000300000 */
.L_x_15013:
[----:B------:R0:W-:Y:S01]  /*d9b0*/  SYNCS.ARRIVE.TRANS64.A1T0 RZ, [R7+URZ+0x16830], RZ ;  /* 0x016830ff07ff79a7 */ /* 0x0001e2000810003f */
[----:B------:R-:W-:Y:S05]  /*d9c0*/  @!P3 BRA `(.L_x_15014) ;  /* 0x000000000004b947 */ /* 0x000fea0003800000 */
[----:B------:R-:W-:Y:S01]  /*d9d0*/  BPT.TRAP 0x1 ;  /* 0x000000040000795c */ /* 0x000fe20000300000 */
.L_x_15014:
[----:B------:R-:W-:Y:S01]  /*d9e0*/  SHF.L.U32 R2, R21, 0x1f, RZ ;  /* 0x0000001f15027819 */ /* 0x000fe200000006ff */
[----:B------:R-:W-:Y:S01]  /*d9f0*/  BSSY B1, `(.L_x_15015) ;  /* 0x0000004000017945 */ /* 0x000fe20003800000 */
[----:B0-----:R-:W-:-:S04]  /*da00*/  LEA R7, R8, UR47, 0x3 ;  /* 0x0000002f08077c11 */ /* 0x001fc8000f8e18ff */
[----:B------:R-:W0:Y:S02]  /*da10*/  SYNCS.PHASECHK.TRANS64.TRYWAIT P0, [R7+URZ+0x16860], R2 ;  /* 0x01686002070075a7 */ /* 0x000e24000800017f */
[----:B0-----:R-:W-:Y:S05]  /*da20*/  @!P0 BRA `(.L_x_15016) ;  /* 0x0000003400308947 */ /* 0x001fea0003800000 */
.L_x_15104:
[----:B------:R-:W-:Y:S05]  /*da30*/  BSYNC B1 ;  /* 0x0000000000017941 */ /* 0x000fea0003800000 */
.L_x_15015:
        /* <DEDUP_REMOVED lines=18> */
[----:B------:R-:W0:Y:S02]  /*db60*/  SHFL.IDX PT, R11, R17, 0x3, 0x181f ;  /* 0x00781f00110b7f89 */ /* 0x000e2400000e0000 */
[----:B---3--:R-:W-:Y:S02]  /*db70*/  IADD3.X R3, RZ, R9, RZ, P2, !PT ;  /* 0x00000009ff037210 */ /* 0x008fe400017fe4ff */
[----:B------:R-:W1:Y:S05]  /*db80*/  SHFL.IDX PT, R9, R18, 0x3, 0x181f ;  /* 0x00781f0012097f89 */ /* 0x000e6a00000e0000 */
        /* <DEDUP_REMOVED lines=28> */
.L_x_15122:
        /* <DEDUP_REMOVED lines=19> */
.L_x_15018:
        /* <DEDUP_REMOVED lines=12> */
.L_x_15019:
[----:B------:R-:W-:Y:S01]  /*df40*/  R2UR UR4, R27 ;  /* 0x000000001b0472ca */ /* 0x000fe200000e0000 */
[----:B------:R-:W-:Y:S01]  /*df50*/  ULDC.64 UR6, c[0x0][0x330] ;  /* 0x0000cc0000067ab9 */ /* 0x000fe20000000a00 */
[----:B------:R-:W-:Y:S01]  /*df60*/  IADD3 R26, R26, -0x1, RZ ;  /* 0xffffffff1a1a7810 */ /* 0x000fe20007ffe0ff */
[----:B------:R-:W-:Y:S01]  /*df70*/  IMAD.U32 R3, RZ, RZ, UR6 ;  /* 0x00000006ff037e24 */ /* 0x000fe2000f8e00ff */
[----:B------:R0:W-:Y:S01]  /*df80*/  SYNCS.ARRIVE.TRANS64.A1T0 RZ, [R7+URZ+0x16850], RZ ;  /* 0x016850ff07ff79a7 */ /* 0x0001e2000810003f */
[----:B------:R-:W-:Y:S01]  /*df90*/  IMAD.MOV.U32 R18, RZ, RZ, R2 ;  /* 0x000000ffff127224 */ /* 0x000fe200078e0002 */
        /* <DEDUP_REMOVED lines=9> */
[----:B------:R-:W-:Y:S01]  /*e030*/  LEA R17, P2, R18, UR6, 0x1 ;  /* 0x0000000612117c11 */ /* 0x000fe2000f8408ff */
[----:B------:R-:W-:-:S05]  /*e040*/  VIADD R3, R19, UR4 ;  /* 0x0000000413037c36 */ /* 0x000fca0008000000 */
[----:B------:R-:W-:Y:S01]  /*e050*/  LEA.HI.X R18, R18, UR7, R3, 0x1, P2 ;  /* 0x0000000712127c11 */ /* 0x000fe200090f0c03 */
[----:B0-----:R-:W-:Y:S06]  /*e060*/  @P0 BRA `(.L_x_15020) ;  /* 0xfffffff000600947 */ /* 0x001fec000383ffff */
[----:B------:R-:W-:Y:S05]  /*e070*/  BSYNC B0 ;  /* 0x0000000000007941 */ /* 0x000fea0003800000 */
.L_x_15007:
[----:B------:R-:W-:-:S06]  /*e080*/  ULOP3.LUT UR4, UR40, 0x2, URZ, 0xfc, !UPT ;  /* 0x0000000228047892 */ /* 0x000fcc000f8efc3f */
[----:B0-----:R-:W-:-:S05]  /*e090*/  IMAD.U32 R0, RZ, RZ, UR4 ;  /* 0x00000004ff007e24 */ /* 0x001fca000f8e00ff */
[----:B------:R-:W-:-:S13]  /*e0a0*/  ISETP.NE.AND P0, PT, R0, 0x3, PT ;  /* 0x000000030000780c */ /* 0x000fda0003f05270 */
[----:B------:R-:W-:Y:S05]  /*e0b0*/  @!P0 BRA `(.L_x_15021) ;  /* 0x0000000000048947 */ /* 0x000fea0003800000 */
[----:B------:R-:W-:Y:S01]  /*e0c0*/  BPT.TRAP 0x1 ;  /* 0x000000040000795c */ /* 0x000fe20000300000 */
.L_x_15021:
[----:B------:R-:W-:Y:S01]  /*e0d0*/  LEA R0, R20, UR47, 0x3 ;  /* 0x0000002f14007c11 */ /* 0x000fe2000f8e18ff */
[----:B------:R-:W0:Y:S01]  /*e0e0*/  S2R R2, SR_TID.X ;  /* 0x0000000000027919 */ /* 0x000e220000002100 */
[----:B------:R-:W-:Y:S01]  /*e0f0*/  SHF.L.U32 R3, R24, 0x1f, RZ ;  /* 0x0000001f18037819 */ /* 0x000fe200000006ff */
[----:B------:R-:W-:Y:S01]  /*e100*/  IMAD.MOV.U32 R5, RZ, RZ, -0x80 ;  /* 0xffffff80ff057424 */ /* 0x000fe200078e00ff */
[----:B------:R-:W-:Y:S01]  /*e110*/  BSSY B0, `(.L_x_15022) ;  /* 0x0000008000007945 */ /* 0x000fe20003800000 */
[----:B------:R-:W-:Y:S01]  /*e120*/  LEA R4, R20, R22, 0xd ;  /* 0x0000001614047211 */ /* 0x000fe200078e68ff */
[----:B------:R-:W1:Y:S01]  /*e130*/  SYNCS.PHASECHK.TRANS64.TRYWAIT P0, [R0+URZ+0x16860], R3 ;  /* 0x01686003000075a7 */ /* 0x000e62000800017f */
[----:B------:R-:W-:Y:S01]  /*e140*/  IMAD R5, R26, R5, UR43 ;  /* 0x0000002b1a057e24 */ /* 0x000fe2000f8e0205 */
[----:B0-----:R-:W-:-:S04]  /*e150*/  LOP3.LUT R2, R2, 0x7f, RZ, 0xc0, !PT ;  /* 0x0000007f02027812 */ /* 0x001fc800078ec0ff */
[----:B------:R-:W-:-:S05]  /*e160*/  SHF.R.U32.HI R2, RZ, 0x3, R2 ;  /* 0x00000003ff027819 */ /* 0x000fca0000011602 */
[----:B------:R-:W-:Y:S01]  /*e170*/  IMAD.IADD R5, R5, 0x1, -R2 ;  /* 0x0000000105057824 */ /* 0x000fe200078e0a02 */
[----:B-1----:R-:W-:Y:S06]  /*e180*/  @!P0 BRA `(.L_x_15023) ;  /* 0x0000003400b88947 */ /* 0x002fec0003800000 */
.L_x_15123:
[----:B------:R-:W-:Y:S05]  /*e190*/  BSYNC B0 ;  /* 0x0000000000007941 */ /* 0x000fea0003800000 */
.L_x_15022:
        /* <DEDUP_REMOVED lines=25> */
[----:B-----5:R-:W-:-:S03]  /*e330*/  IADD3.X R7, RZ, R7, RZ, P3, !PT ;  /* 0x00000007ff077210 */ /* 0x020fc60001ffe4ff */
        /* <DEDUP_REMOVED lines=25> */
.L_x_15141:
        /* <DEDUP_REMOVED lines=9> */
.L_x_15025:
        /* <DEDUP_REMOVED lines=12> */
.L_x_15026:
[----:B------:R-:W-:Y:S01]  /*e620*/  VIADD R2, R20, 0x1 ;  /* 0x0000000114027836 */ /* 0x000fe20000000000 */
[----:B------:R0:W-:Y:S04]  /*e630*/  SYNCS.ARRIVE.TRANS64.A1T0 RZ, [R0+URZ+0x16850], RZ ;  /* 0x016850ff00ff79a7 */ /* 0x0001e8000810003f */
[----:B------:R-:W-:-:S04]  /*e640*/  ISETP.NE.AND P0, PT, R2, 0x2, PT ;  /* 0x000000020200780c */ /* 0x000fc80003f05270 */
[----:B------:R-:W-:Y:S02]  /*e650*/  SEL R3, RZ, 0x1, P0 ;  /* 0x00000001ff037807 */ /* 0x000fe40000000000 */
[----:B------:R-:W-:Y:S02]  /*e660*/  SEL R2, R2, RZ, P0 ;  /* 0x000000ff02027207 */ /* 0x000fe40000000000 */
[----:B0-----:R-:W-:-:S07]  /*e670*/  LOP3.LUT R0, R24, R3, RZ, 0x3c, !PT ;  /* 0x0000000318007212 */ /* 0x001fce00078e3cff */
.L_x_14994:
[----:B------:R-:W0:Y:S01]  /*e680*/  S2R R4, SR_CgaCtaId ;  /* 0x0000000000047919 */ /* 0x000e220000008800 */
[----:B------:R-:W-:Y:S02]  /*e690*/  MOV R3, 0x400 ;  /* 0x0000040000037802 */ /* 0x000fe40000000f00 */
[----:B------:R-:W-:Y:S02]  /*e6a0*/  SHF.L.U32 R10, R10, 0x1f, RZ ;  /* 0x0000001f0a0a7819 */ /* 0x000fe400000006ff */
[----:B0-----:R-:W-:-:S04]  /*e6b0*/  LEA R7, R4, R3, 0x18 ;  /* 0x0000000304077211 */ /* 0x001fc800078ec0ff */
[----:B------:R-:W0:Y:S02]  /*e6c0*/  SYNCS.PHASECHK.TRANS64.TRYWAIT P0, [R7+URZ+0x16820], R10 ;  /* 0x0168200a070075a7 */ /* 0x000e24000800017f */
[----:B0-----:R-:W-:Y:S05]  /*e6d0*/  @!P0 BRA `(.L_x_15027) ;  /* 0x0000003800c48947 */ /* 0x001fea0003800000 */
.L_x_15142:
[----:B------:R-:W-:-:S03]  /*e6e0*/  UMOV UR4, 0xffffffff ;  /* 0xffffffff00047882 */ /* 0x000fc60000000000 */
[----:B------:R-:W-:Y:S05]  /*e6f0*/  BRA.DIV UR4, `(.L_x_15028) ;  /* 0x0000003a04d07947 */ /* 0x000fea000b800000 */
[----:B------:R-:W1:Y:S02]  /*e700*/  S2R R3, SR_TID.X ;  /* 0x0000000000037919 */ /* 0x000e640000002100 */
[----:B-1----:R-:W-:-:S04]  /*e710*/  SHF.R.U32.HI R3, RZ, 0x5, R3 ;  /* 0x00000005ff037819 */ /* 0x002fc80000011603 */
[----:B------:R-:W-:-:S05]  /*e720*/  LOP3.LUT R3, R3, 0x3, RZ, 0xc0, !PT ;  /* 0x0000000303037812 */ /* 0x000fca00078ec0ff */
[----:B------:R1:W2:Y:S02]  /*e730*/  SHFL.IDX PT, R14, R3, RZ, 0x1f ;  /* 0x00001fff030e7589 */ /* 0x0002a400000e0000 */
.L_x_15145:
[----:B--2---:R-:W-:-:S13]  /*e740*/  ISETP.NE.AND P0, PT, R14, RZ, PT ;  /* 0x000000ff0e00720c */ /* 0x004fda0003f05270 */
[----:B------:R-:W-:Y:S05]  /*e750*/  @P0 BRA `(.L_x_14950) ;  /* 0x0000000000880947 */ /* 0x000fea0003800000 */
[----:B------:R-:W-:-:S03]  /*e760*/  UMOV UR4, 0xffffffff ;  /* 0xffffffff00047882 */ /* 0x000fc60000000000 */
[----:B------:R-:W-:Y:S05]  /*e770*/  BRA.DIV UR4, `(.L_x_15029) ;  /* 0x0000003a04e47947 */ /* 0x000fea000b800000 */
[----:B------:R-:W-:-:S13]  /*e780*/  ELECT P6, URZ, PT ;  /* 0x00000000003f782f */ /* 0x000fda00038c0000 */
.L_x_15148:
[----:B------:R-:W-:Y:S05]  /*e790*/  @!P6 BRA `(.L_x_14950) ;  /* 0x000000000078e947 */ /* 0x000fea0003800000 */
[----:B------:R-:W-:-:S06]  /*e7a0*/  ULOP3.LUT UR4, UR40, 0x2, URZ, 0xfc, !UPT ;  /* 0x0000000228047892 */ /* 0x000fcc000f8efc3f */
[----:B-1----:R-:W-:-:S05]  /*e7b0*/  IMAD.U32 R3, RZ, RZ, UR4 ;  /* 0x00000004ff037e24 */ /* 0x002fca000f8e00ff */
[----:B------:R-:W-:-:S13]  /*e7c0*/  ISETP.NE.AND P0, PT, R3, 0x3, PT ;  /* 0x000000030300780c */ /* 0x000fda0003f05270 */
[----:B------:R-:W-:Y:S05]  /*e7d0*/  @!P0 BRA `(.L_x_15030) ;  /* 0x0000000000048947 */ /* 0x000fea0003800000 */
[----:B------:R-:W-:Y:S01]  /*e7e0*/  BPT.TRAP 0x1 ;  /* 0x000000040000795c */ /* 0x000fe20000300000 */
.L_x_15030:
[----:B------:R-:W-:Y:S01]  /*e7f0*/  IMAD R5, R2, 0x8, R7 ;  /* 0x0000000802057824 */ /* 0x000fe200078e0207 */
[----:B------:R-:W-:Y:S02]  /*e800*/  SHF.L.U32 R4, R0, 0x1f, RZ ;  /* 0x0000001f00047819 */ /* 0x000fe400000006ff */
[----:B------:R-:W-:Y:S02]  /*e810*/  IADD3 R2, R2, 0x1, RZ ;  /* 0x0000000102027810 */ /* 0x000fe40007ffe0ff */
[----:B------:R-:W1:Y:S02]  /*e820*/  SYNCS.PHASECHK.TRANS64.TRYWAIT P1, [R5+URZ+0x16840], R4 ;  /* 0x01684004050075a7 */ /* 0x000e64000802017f */
[----:B------:R-:W-:-:S04]  /*e830*/  ISETP.NE.AND P2, PT, R2, 0x2, PT ;  /* 0x000000020200780c */ /* 0x000fc80003f45270 */
[----:B------:R-:W-:Y:S01]  /*e840*/  SEL R3, RZ, 0x1, P2 ;  /* 0x00000001ff037807 */ /* 0x000fe20001000000 */
[----:B-1----:R-:W-:Y:S08]  /*e850*/  @!P1 BRA `(.L_x_15031) ;  /* 0x0000003800cc9947 */ /* 0x002ff00003800000 */
.L_x_15149:
[----:B------:R-:W-:Y:S02]  /*e860*/  SEL R2, R2, RZ, P2 ;  /* 0x000000ff02027207 */ /* 0x000fe40001000000 */
[----:B------:R-:W-:Y:S01]  /*e870*/  LOP3.LUT R0, R0, R3, RZ, 0x3c, !PT ;  /* 0x0000000300007212 */ /* 0x000fe200078e3cff */
[----:B------:R-:W-:Y:S06]  /*e880*/  @!P0 BRA `(.L_x_15032) ;  /* 0x0000000000048947 */ /* 0x000fec0003800000 */
[----:B------:R-:W-:Y:S01]  /*e890*/  BPT.TRAP 0x1 ;  /* 0x000000040000795c */ /* 0x000fe20000300000 */
.L_x_15032:
[----:B------:R-:W-:Y:S01]  /*e8a0*/  IMAD R3, R2, 0x8, R7 ;  /* 0x0000000802037824 */ /* 0x000fe200078e0207 */
[----:B------:R-:W-:-:S04]  /*e8b0*/  SHF.L.U32 R0, R0, 0x1f, RZ ;  /* 0x0000001f00007819 */ /* 0x000fc800000006ff */
[----:B------:R-:W2:Y:S02]  /*e8c0*/  SYNCS.PHASECHK.TRANS64.TRYWAIT P1, [R3+URZ+0x16840], R0 ;  /* 0x01684000030075a7 */ /* 0x000ea4000802017f */
[----:B--2---:R-:W-:Y:S05]  /*e8d0*/  @!P1 BRA `(.L_x_15033) ;  /* 0x0000003800c09947 */ /* 0x004fea0003800000 */
.L_x_15150:
[----:B------:R-:W-:Y:S05]  /*e8e0*/  @!P0 BRA `(.L_x_15034) ;  /* 0x0000000000048947 */ /* 0x000fea0003800000 */
[----:B------:R-:W-:Y:S01]  /*e8f0*/  BPT.TRAP 0x1 ;  /* 0x000000040000795c */ /* 0x000fe20000300000 */
.L_x_15034:
[----:B------:R-:W3:Y:S02]  /*e900*/  SYNCS.PHASECHK.TRANS64.TRYWAIT P1, [R5+URZ+0x16860], R4 ;  /* 0x01686004050075a7 */ /* 0x000ee4000802017f */
[----:B---3--:R-:W-:Y:S05]  /*e910*/  @!P1 BRA `(.L_x_15035) ;  /* 0x0000003800c49947 */ /* 0x008fea0003800000 */
.L_x_15151:
[----:B------:R-:W-:Y:S05]  /*e920*/  @!P0 BRA `(.L_x_15036) ;  /* 0x0000000000048947 */ /* 0x000fea0003800000 */
[----:B------:R-:W-:Y:S01]  /*e930*/  BPT.TRAP 0x1 ;  /* 0x000000040000795c */ /* 0x000fe20000300000 */
.L_x_15036:
[----:B----4-:R4:W0:Y:S02]  /*e940*/  SYNCS.PHASECHK.TRANS64.TRYWAIT P0, [R3+URZ+0x16860], R0 ;  /* 0x01686000030075a7 */ /* 0x010824000800017f */
[----:B0-----:R-:W-:Y:S05]  /*e950*/  @!P0 NANOSLEEP.SYNCS 0x989680 ;  /* 0x009896800000895d */ /* 0x001fea0003900000 */
[----:B------:R-:W0:Y:S02]  /*e960*/  @!P0 SYNCS.PHASECHK.TRANS64 P0, [R3+URZ+0x16860], R0 ;  /* 0x01686000030085a7 */ /* 0x000e24000800007f */
[----:B0-----:R-:W-:Y:S05]  /*e970*/  @!P0 BRA `(.L_x_15036) ;  /* 0xfffffffc00f08947 */ /* 0x001fea000383ffff */
.L_x_14950:
[----:B------:R-:W-:Y:S05]  /*e980*/  BSYNC B6 ;  /* 0x0000000000067941 */ /* 0x000fea0003800000 */
.L_x_14947:
[----:B------:R-:W-:Y:S05]  /*e990*/  EXIT ;  /* 0x000000000000794d */ /* 0x000fea0003800000 */
.L_x_14954:
[----:B0-----:R-:W-:-:S04]  /*e9a0*/  IMAD.U32 R3, RZ, RZ, UR42 ;  /* 0x0000002aff037e24 */ /* 0x001fc8000f8e00ff */
[----:B------:R0:W1:Y:S03]  /*e9b0*/  SYNCS.PHASECHK.TRANS64.TRYWAIT P0, [R3+URZ+0x16800], R0 ;  /* 0x01680000030075a7 */ /* 0x000066000800017f */
[----:B-1----:R-:W-:Y:S05]  /*e9c0*/  @!P0 NANOSLEEP.SYNCS 0x989680 ;  /* 0x009896800000895d */ /* 0x002fea0003900000 */
[----:B------:R-:W1:Y:S02]  /*e9d0*/  @!P0 SYNCS.PHASECHK.TRANS64 P0, [R3+URZ+0x16800], R0 ;  /* 0x01680000030085a7 */ /* 0x000e64000800007f */
[----:B-1----:R-:W-:Y:S05]  /*e9e0*/  @!P0 BRA `(.L_x_14954) ;  /* 0xfffffffc00ec8947 */ /* 0x002fea000383ffff */
[----:B------:R-:W-:Y:S05]  /*e9f0*/  BRA `(.L_x_15037) ;  /* 0xffffff2800207947 */ /* 0x000fea000383ffff */
.L_x_14958:
[----:B0-----:R-:W-:-:S04]  /*ea00*/  IMAD.U32 R3, RZ, RZ, UR42 ;  /* 0x0000002aff037e24 */ /* 0x001fc8000f8e00ff */
[----:B------:R0:W2:Y:S03]  /*ea10*/  SYNCS.PHASECHK.TRANS64.TRYWAIT P1, [R3+URZ+0x16830], R0 ;  /* 0x01683000030075a7 */ /* 0x0000a6000802017f */
[----:B--2---:R-:W-:Y:S05]  /*ea20*/  @!P1 NANOSLEEP.SYNCS 0x989680 ;  /* 0x009896800000995d */ /* 0x004fea0003900000 */
[----:B------:R-:W2:Y:S02]  /*ea30*/  @!P1 SYNCS.PHASECHK.TRANS64 P1, [R3+URZ+0x16830], R0 ;  /* 0x01683000030095a7 */ /* 0x000ea4000802007f */
[----:B--2---:R-:W-:Y:S05]  /*ea40*/  @!P1 BRA `(.L_x_14958) ;  /* 0xfffffffc00ec9947 */ /* 0x004fea000383ffff */
[----:B------:R-:W-:Y:S05]  /*ea50*/  BRA `(.L_x_14957) ;  /* 0xffffff28003c7947 */ /* 0x000fea000383ffff */
.L_x_14964:
[----:B-1----:R-:W-:-:S04]  /*ea60*/  MOV R10, UR4 ;  /* 0x00000004000a7c02 */ /* 0x002fc80008000f00 */
[----:B------:R1:W2:Y:S03]  /*ea70*/  SYNCS.PHASECHK.TRANS64.TRYWAIT P1, [R10+URZ+0x16830], R9 ;  /* 0x016830090a0075a7 */ /* 0x0002a6000802017f */
[----:B--2---:R-:W-:Y:S05]  /*ea80*/  @!P1 NANOSLEEP.SYNCS 0x989680 ;  /* 0x009896800000995d */ /* 0x004fea0003900000 */
[----:B------:R-:W2:Y:S02]  /*ea90*/  @!P1 SYNCS.PHASECHK.TRANS64 P1, [R10+URZ+0x16830], R9 ;  /* 0x016830090a0095a7 */ /* 0x000ea4000802007f */
[----:B--2---:R-:W-:Y:S05]  /*eaa0*/  @!P1 BRA `(.L_x_14964) ;  /* 0xfffffffc00ec9947 */ /* 0x004fea000383ffff */
[----:B------:R-:W-:Y:S05]  /*eab0*/  BRA `(.L_x_14961) ;  /* 0xffffff5400387947 */ /* 0x000fea000383ffff */
.L_x_14968:
[----:B-1----:R-:W-:-:S04]  /*eac0*/  IMAD.U32 R10, RZ, RZ, UR10 ;  /* 0x0000000aff0a7e24 */ /* 0x002fc8000f8e00ff */
[----:B------:R1:W2:Y:S03]  /*ead0*/  SYNCS.PHASECHK.TRANS64.TRYWAIT P1, [R10+URZ+0x16850], R9 ;  /* 0x016850090a0075a7 */ /* 0x0002a6000802017f */
[----:B--2---:R-:W-:Y:S05]  /*eae0*/  @!P1 NANOSLEEP.SYNCS 0x989680 ;  /* 0x009896800000995d */ /* 0x004fea0003900000 */
[----:B------:R-:W2:Y:S02]  /*eaf0*/  @!P1 SYNCS.PHASECHK.TRANS64 P1, [R10+URZ+0x16850], R9 ;  /* 0x016850090a0095a7 */ /* 0x000ea4000802007f */
[----:B--2---:R-:W-:Y:S05]  /*eb00*/  @!P1 BRA `(.L_x_14968) ;  /* 0xfffffffc00ec9947 */ /* 0x004fea000383ffff */
[----:B------:R-:W-:Y:S05]  /*eb10*/  BRA `(.L_x_14965) ;  /* 0xffffff5400bc7947 */ /* 0x000fea000383ffff */
.L_x_14976:
[----:B-1----:R-:W-:-:S04]  /*eb20*/  IMAD.U32 R9, RZ, RZ, UR10 ;  /* 0x0000000aff097e24 */ /* 0x002fc8000f8e00ff */
[----:B------:R1:W2:Y:S03]  /*eb30*/  SYNCS.PHASECHK.TRANS64.TRYWAIT P1, [R9+URZ+0x16830], R8 ;  /* 0x01683008090075a7 */ /* 0x0002a6000802017f */
[----:B--2---:R-:W-:Y:S05]  /*eb40*/  @!P1 NANOSLEEP.SYNCS 0x989680 ;  /* 0x009896800000995d */ /* 0x004fea0003900000 */
[----:B------:R-:W2:Y:S02]  /*eb50*/  @!P1 SYNCS.PHASECHK.TRANS64 P1, [R9+URZ+0x16830], R8 ;  /* 0x01683008090095a7 */ /* 0x000ea4000802007f */
[----:B--2---:R-:W-:Y:S05]  /*eb60*/  @!P1 BRA `(.L_x_14976) ;  /* 0xfffffffc00ec9947 */ /* 0x004fea000383ffff */
[----:B------:R-:W-:Y:S05]  /*eb70*/  BRA `(.L_x_14973) ;  /* 0xffffff8000d87947 */ /* 0x000fea000383ffff */
.L_x_14980:
[----:B-1----:R-:W-:-:S04]  /*eb80*/  IMAD.U32 R9, RZ, RZ, UR10 ;  /* 0x0000000aff097e24 */ /* 0x002fc8000f8e00ff */
[----:B------:R1:W2:Y:S03]  /*eb90*/  SYNCS.PHASECHK.TRANS64.TRYWAIT P1, [R9+URZ+0x16850], R8 ;  /* 0x01685008090075a7 */ /* 0x0002a6000802017f */
[----:B--2---:R-:W-:Y:S05]  /*eba0*/  @!P1 NANOSLEEP.SYNCS 0x989680 ;  /* 0x009896800000995d */ /* 0x004fea0003900000 */
[----:B------:R-:W2:Y:S02]  /*ebb0*/  @!P1 SYNCS.PHASECHK.TRANS64 P1, [R9+URZ+0x16850], R8 ;  /* 0x01685008090095a7 */ /* 0x000ea4000802007f */
[----:B--2---:R-:W-:Y:S05]  /*ebc0*/  @!P1 BRA `(.L_x_14980) ;  /* 0xfffffffc00ec9947 */ /* 0x004fea000383ffff */
[----:B------:R-:W-:Y:S05]  /*ebd0*/  BRA `(.L_x_14977) ;  /* 0xffffff84004c7947 */ /* 0x000fea000383ffff */
.L_x_14987:
[----:B-1----:R-:W-:-:S04]  /*ebe0*/  MOV R4, UR7 ;  /* 0x0000000700047c02 */ /* 0x002fc80008000f00 */
[----:B------:R1:W3:Y:S03]  /*ebf0*/  SYNCS.PHASECHK.TRANS64.TRYWAIT P1, [R4+URZ+0x16850], R3 ;  /* 0x01685003040075a7 */ /* 0x0002e6000802017f */
[----:B---3--:R-:W-:Y:S05]  /*ec00*/  @!P1 NANOSLEEP.SYNCS 0x989680 ;  /* 0x009896800000995d */ /* 0x008fea0003900000 */
[----:B------:R-:W3:Y:S02]  /*ec10*/  @!P1 SYNCS.PHASECHK.TRANS64 P1, [R4+URZ+0x16850], R3 ;  /* 0x01685003040095a7 */ /* 0x000ee4000802007f */
[----:B---3--:R-:W-:Y:S05]  /*ec20*/  @!P1 BRA `(.L_x_14987) ;  /* 0xfffffffc00ec9947 */ /* 0x008fea000383ffff */
[----:B------:R-:W-:Y:S05]  /*ec30*/  BRA `(.L_x_14986) ;  /* 0xffffffa400ac7947 */ /* 0x000fea000383ffff */
.L_x_14999:
[----:B------:R-:W-:Y:S01]  /*ec40*/  IMAD.MOV.U32 R13, RZ, RZ, R17 ;  /* 0x000000ffff0d7224 */ /* 0x000fe200078e0011 */
[----:B------:R-:W-:Y:S01]  /*ec50*/  MOV R15, 0xffffffff ;  /* 0xffffffff000f7802 */ /* 0x000fe20000000f00 */
[----:B------:R-:W-:Y:S02]  /*ec60*/  IMAD.MOV.U32 R12, RZ, RZ, RZ ;  /* 0x000000ffff0c7224 */ /* 0x000fe400078e00ff */
[----:B------:R-:W-:-:S07]  /*ec70*/  IMAD.MOV.U32 R11, RZ, RZ, 0x1f ;  /* 0x0000001fff0b7424 */ /* 0x000fce00078e00ff */
[----:B0----5:R-:W-:Y:S05]  /*ec80*/  WARPSYNC.COLLECTIVE R15, `(.L_x_15038) ;  /* 0x000000000f087348 */ /* 0x021fea0003c00000 */
[----:B------:R1:W2:Y:S02]  /*ec90*/  SHFL.IDX P6, R14, R13, R12, R11 ;  /* 0x0000000c0d0e7389 */ /* 0x0002a400000c000b */
[----:B012--5:R-:W-:Y:S01]  /*eca0*/  ENDCOLLECTIVE ;  /* 0x000000000000791b */ /* 0x027fe20003800000 */
.L_x_15038:
[----:B------:R-:W-:Y:S05]  /*ecb0*/  BRA `(.L_x_15039) ;  /* 0xffffffcc00587947 */ /* 0x000fea000383ffff */
.L_x_15001:
[----:B0-----:R-:W-:-:S04]  /*ecc0*/  IMAD.U32 R3, RZ, RZ, UR47 ;  /* 0x0000002fff037e24 */ /* 0x001fc8000f8e00ff */
[----:B------:R0:W1:Y:S03]  /*ecd0*/  SYNCS.PHASECHK.TRANS64.TRYWAIT P0, [R3+URZ+0x16840], R10 ;  /* 0x0168400a030075a7 */ /* 0x000066000800017f */
[----:B-1----:R-:W-:Y:S05]  /*ece0*/  @!P0 NANOSLEEP.SYNCS 0x989680 ;  /* 0x009896800000895d */ /* 0x002fea0003900000 */
[----:B------:R-:W1:Y:S02]  /*ecf0*/  @!P0 SYNCS.PHASECHK.TRANS64 P0, [R3+URZ+0x16840], R10 ;  /* 0x0168400a030085a7 */ /* 0x000e64000800007f */
[----:B-1----:R-:W-:Y:S05]  /*ed00*/  @!P0 BRA `(.L_x_15001) ;  /* 0xfffffffc00ec8947 */ /* 0x002fea000383ffff */
[----:B------:R-:W-:Y:S05]  /*ed10*/  BRA `(.L_x_15040) ;  /* 0xffffffcc00d87947 */ /* 0x000fea000383ffff */
.L_x_15002:
        /* <DEDUP_REMOVED lines=8> */
.L_x_15042:
[----:B------:R-:W-:Y:S05]  /*eda0*/  BSYNC B0 ;  /* 0x0000000000007941 */ /* 0x000fea0003800000 */
.L_x_15041:
[----:B------:R-:W-:Y:S01]  /*edb0*/  IMAD.MOV.U32 R13, RZ, RZ, R0 ;  /* 0x000000ffff0d7224 */ /* 0x000fe200078e0000 */
[----:B------:R-:W-:Y:S01]  /*edc0*/  MOV R12, RZ ;  /* 0x000000ff000c7202 */ /* 0x000fe20000000f00 */
[----:B------:R-:W-:Y:S01]  /*edd0*/  IMAD.MOV.U32 R11, RZ, RZ, 0x181f ;  /* 0x0000181fff0b7424 */ /* 0x000fe200078e00ff */
[----:B------:R-:W-:Y:S01]  /*ede0*/  @P0 LEA R7, R22, UR47, 0x1 ;  /* 0x0000002f16070c11 */ /* 0x000fe2000f8e08ff */
[----:B------:R-:W-:Y:S02]  /*edf0*/  IMAD.MOV.U32 R15, RZ, RZ, -0x1 ;  /* 0xffffffffff0f7424 */ /* 0x000fe400078e00ff */
[----:B------:R-:W-:-:S07]  /*ee00*/  IMAD.MOV.U32 R2, RZ, RZ, R14 ;  /* 0x000000ffff027224 */ /* 0x000fce00078e000e */
[----:B------:R-:W-:Y:S05]  /*ee10*/  WARPSYNC.COLLECTIVE R15, `(.L_x_15043) ;  /* 0x000000000f087348 */ /* 0x000fea0003c00000 */
[----:B------:R0:W1:Y:S02]  /*ee20*/  SHFL.IDX P6, R14, R13, R12, R11 ;  /* 0x0000000c0d0e7389 */ /* 0x00006400000c000b */
[----:B01----:R-:W-:Y:S01]  /*ee30*/  ENDCOLLECTIVE ;  /* 0x000000000000791b */ /* 0x003fe20003800000 */
.L_x_15043:
        /* <DEDUP_REMOVED lines=8> */
.L_x_15044:
[C---:B------:R-:W-:Y:S01]  /*eec0*/  ISETP.GE.AND P1, PT, R5.reuse, 0x21, PT ;  /* 0x000000210500780c */ /* 0x040fe20003f26270 */
[----:B------:R-:W-:Y:S01]  /*eed0*/  @!PT LDS RZ, [RZ] ;  /* 0x00000000fffff984 */ /* 0x000fe20000000800 */
[----:B------:R-:W-:Y:S01]  /*eee0*/  @!PT LDS RZ, [RZ] ;  /* 0x00000000fffff984 */ /* 0x000fe20000000800 */
[----:B------:R-:W-:Y:S01]  /*eef0*/  @!PT LDS RZ, [RZ] ;  /* 0x00000000fffff984 */ /* 0x000fe20000000800 */
[----:B------:R0:W-:Y:S01]  /*ef00*/  @P0 LDGSTS.E.BYPASS.LTC128B.128 [R7+0xe400], desc[UR38][R2.64], !P3 ;  /* 0x0e40000002070fae */ /* 0x0001e2000d901d66 */
[----:B------:R-:W-:Y:S02]  /*ef10*/  ISETP.GE.AND P0, PT, R5, 0x11, PT ;  /* 0x000000110500780c */ /* 0x000fe40003f06270 */
[----:B------:R-:W-:-:S09]  /*ef20*/  MOV R13, R0 ;  /* 0x00000000000d7202 */ /* 0x000fd20000000f00 */
[C---:B------:R-:W-:Y:S02]  /*ef30*/  @P1 LEA R25, R22.reuse, UR47, 0x1 ;  /* 0x0000002f16191c11 */ /* 0x040fe4000f8e08ff */
[----:B------:R-:W-:Y:S01]  /*ef40*/  @P0 LEA R21, R22, UR47, 0x1 ;  /* 0x0000002f16150c11 */ /* 0x000fe2000f8e08ff */
[----:B0-----:R-:W-:-:S07]  /*ef50*/  IMAD.MOV.U32 R8, RZ, RZ, R14 ;  /* 0x000000ffff087224 */ /* 0x001fce00078e000e */
[----:B------:R-:W-:Y:S05]  /*ef60*/  WARPSYNC.COLLECTIVE R15, `(.L_x_15045) ;  /* 0x000000000f087348 */ /* 0x000fea0003c00000 */
[----:B------:R0:W1:Y:S02]  /*ef70*/  SHFL.IDX P6, R14, R13, R12, R11 ;  /* 0x0000000c0d0e7389 */ /* 0x00006400000c000b */
[----:B01----:R-:W-:Y:S01]  /*ef80*/  ENDCOLLECTIVE ;  /* 0x000000000000791b */ /* 0x003fe20003800000 */
.L_x_15045:
[----:B------:R-:W-:Y:S02]  /*ef90*/  IMAD.MOV.U32 R13, RZ, RZ, R4 ;  /* 0x000000ffff0d7224 */ /* 0x000fe400078e0004 */
[----:B------:R-:W-:Y:S01]  /*efa0*/  IMAD.MOV.U32 R12, RZ, RZ, 0x2 ;  /* 0x00000002ff0c7424 */ /* 0x000fe200078e00ff */
[----:B------:R-:W-:-:S13]  /*efb0*/  @P0 LEA R2, P2, R16, R14, 0x1 ;  /* 0x0000000e10020211 */ /* 0x000fda00078408ff */
[----:B------:R-:W-:Y:S05]  /*efc0*/  WARPSYNC.COLLECTIVE R15, `(.L_x_15046) ;  /* 0x000000000f087348 */ /* 0x000fea0003c00000 */
[----:B------:R0:W1:Y:S02]  /*efd0*/  SHFL.IDX P6, R14, R13, R12, R11 ;  /* 0x0000000c0d0e7389 */ /* 0x00006400000c000b */
[----:B01----:R-:W-:Y:S01]  /*efe0*/  ENDCOLLECTIVE ;  /* 0x000000000000791b */ /* 0x003fe20003800000 */
.L_x_15046:
[----:B------:R-:W-:-:S05]  /*eff0*/  @P0 IMAD.X R3, RZ, RZ, R8, P2 ;  /* 0x000000ffff030224 */ /* 0x000fca00010e0608 */
        /* <DEDUP_REMOVED lines=9> */
.L_x_15047:
[----:B------:R-:W-:Y:S01]  /*f090*/  MOV R13, R4 ;  /* 0x00000004000d7202 */ /* 0x000fe20000000f00 */
[----:B------:R-:W-:Y:S02]  /*f0a0*/  IMAD.MOV.U32 R12, RZ, RZ, 0x3 ;  /* 0x00000003ff0c7424 */ /* 0x000fe400078e00ff */
[----:B------:R-:W-:-:S07]  /*f0b0*/  IMAD.MOV.U32 R9, RZ, RZ, R14 ;  /* 0x000000ffff097224 */ /* 0x000fce00078e000e */
[----:B------:R-:W-:Y:S05]  /*f0c0*/  WARPSYNC.COLLECTIVE R15, `(.L_x_15048) ;  /* 0x000000000f087348 */ /* 0x000fea0003c00000 */
[----:B------:R0:W1:Y:S02]  /*f0d0*/  SHFL.IDX P6, R14, R13, R12, R11 ;  /* 0x0000000c0d0e7389 */ /* 0x00006400000c000b */
[----:B01----:R-:W-:Y:S01]  /*f0e0*/  ENDCOLLECTIVE ;  /* 0x000000000000791b */ /* 0x003fe20003800000 */
.L_x_15048:
        /* <DEDUP_REMOVED lines=14> */
.L_x_15049:
[----:B------:R-:W-:Y:S01]  /*f1d0*/  @P1 LEA R25, R22, UR47, 0x1 ;  /* 0x0000002f16191c11 */ /* 0x000fe2000f8e08ff */
[----:B------:R-:W-:Y:S02]  /*f1e0*/  IMAD.MOV.U32 R13, RZ, RZ, R4 ;  /* 0x000000ffff0d7224 */ /* 0x000fe400078e0004 */
[----:B------:R-:W-:Y:S01]  /*f1f0*/  IMAD.MOV.U32 R12, RZ, RZ, 0x4 ;  /* 0x00000004ff0c7424 */ /* 0x000fe200078e00ff */
[----:B------:R-:W-:-:S13]  /*f200*/  @P0 LEA R2, P2, R16, R14, 0x1 ;  /* 0x0000000e10020211 */ /* 0x000fda00078408ff */
[----:B------:R-:W-:Y:S05]  /*f210*/  WARPSYNC.COLLECTIVE R15, `(.L_x_15050) ;  /* 0x000000000f087348 */ /* 0x000fea0003c00000 */
[----:B------:R0:W1:Y:S02]  /*f220*/  SHFL.IDX P6, R14, R13, R12, R11 ;  /* 0x0000000c0d0e7389 */ /* 0x00006400000c000b */
[----:B01----:R-:W-:Y:S01]  /*f230*/  ENDCOLLECTIVE ;  /* 0x000000000000791b */ /* 0x003fe20003800000 */
.L_x_15050:
[----:B------:R-:W-:-:S05]  /*f240*/  @P0 IADD3.X R3, RZ, R7, RZ, P2, !PT ;  /* 0x00000007ff030210 */ /* 0x000fca00017fe4ff */
        /* <DEDUP_REMOVED lines=9> */
.L_x_15051:
[----:B------:R-:W-:Y:S01]  /*f2e0*/  IMAD.MOV.U32 R13, RZ, RZ, R4 ;  /* 0x000000ffff0d7224 */ /* 0x000fe200078e0004 */
[----:B------:R-:W-:Y:S01]  /*f2f0*/  MOV R12, 0x5 ;  /* 0x00000005000c7802 */ /* 0x000fe20000000f00 */
[----:B------:R-:W-:-:S07]  /*f300*/  IMAD.MOV.U32 R9, RZ, RZ, R14 ;  /* 0x000000ffff097224 */ /* 0x000fce00078e000e */
[----:B------:R-:W-:Y:S05]  /*f310*/  WARPSYNC.COLLECTIVE R15, `(.L_x_15052) ;  /* 0x000000000f087348 */ /* 0x000fea0003c00000 */
[----:B------:R0:W1:Y:S02]  /*f320*/  SHFL.IDX P6, R14, R13, R12, R11 ;  /* 0x0000000c0d0e7389 */ /* 0x00006400000c000b */
[----:B01----:R-:W-:Y:S01]  /*f330*/  ENDCOLLECTIVE ;  /* 0x000000000000791b */ /* 0x003fe20003800000 */
.L_x_15052:
        /* <DEDUP_REMOVED lines=13> */
.L_x_15053:
[----:B------:R-:W-:Y:S01]  /*f410*/  MOV R13, R4 ;  /* 0x00000004000d7202 */ /* 0x000fe20000000f00 */
[----:B------:R-:W-:Y:S01]  /*f420*/  IMAD.MOV.U32 R12, RZ, RZ, 0x6 ;  /* 0x00000006ff0c7424 */ /* 0x000fe200078e00ff */
[----:B------:R-:W-:-:S13]  /*f430*/  @P0 LEA R2, P2, R16, R14, 0x1 ;  /* 0x0000000e10020211 */ /* 0x000fda00078408ff */
[----:B------:R-:W-:Y:S05]  /*f440*/  WARPSYNC.COLLECTIVE R15, `(.L_x_15054) ;  /* 0x000000000f087348 */ /* 0x000fea0003c00000 */
[----:B------:R0:W1:Y:S02]  /*f450*/  SHFL.IDX P6, R14, R13, R12, R11 ;  /* 0x0000000c0d0e7389 */ /* 0x00006400000c000b */
[----:B01----:R-:W-:Y:S01]  /*f460*/  ENDCOLLECTIVE ;  /* 0x000000000000791b */ /* 0x003fe20003800000 */
.L_x_15054:
        /* <DEDUP_REMOVED lines=11> */
.L_x_15055:
[----:B------:R-:W-:Y:S02]  /*f520*/  IMAD.MOV.U32 R13, RZ, RZ, R4 ;  /* 0x000000ffff0d7224 */ /* 0x000fe400078e0004 */
[----:B------:R-:W-:Y:S01]  /*f530*/  IMAD.MOV.U32 R12, RZ, RZ, 0x7 ;  /* 0x00000007ff0c7424 */ /* 0x000fe200078e00ff */
[----:B------:R-:W-:-:S07]  /*f540*/  MOV R9, R14 ;  /* 0x0000000e00097202 */ /* 0x000fce0000000f00 */
[----:B------:R-:W-:Y:S05]  /*f550*/  WARPSYNC.COLLECTIVE R15, `(.L_x_15056) ;  /* 0x000000000f087348 */ /* 0x000fea0003c00000 */
[----:B------:R0:W1:Y:S02]  /*f560*/  SHFL.IDX P6, R14, R13, R12, R11 ;  /* 0x0000000c0d0e7389 */ /* 0x00006400000c000b */
[----:B01----:R-:W-:Y:S01]  /*f570*/  ENDCOLLECTIVE ;  /* 0x000000000000791b */ /* 0x003fe20003800000 */
.L_x_15056:
[----:B------:R-:W-:Y:S02]  /*f580*/  @P1 LEA R2, P0, R16, R9, 0x1 ;  /* 0x0000000910021211 */ /* 0x000fe400078008ff */
[----:B------:R-:W-:-:S03]  /*f590*/  @P1 LEA R9, R22, UR47, 0x1 ;  /* 0x0000002f16091c11 */ /* 0x000fc6000f8e08ff */
        /* <DEDUP_REMOVED lines=10> */
.L_x_15057:
[----:B------:R-:W-:Y:S05]  /*f640*/  BRA `(.L_x_15058) ;  /* 0xffffffc800e87947 */ /* 0x000fea000383ffff */
.L_x_15005:
[----:B------:R-:W-:Y:S01]  /*f650*/  IMAD.MOV.U32 R13, RZ, RZ, R8 ;  /* 0x000000ffff0d7224 */ /* 0x000fe200078e0008 */
[----:B------:R-:W-:Y:S01]  /*f660*/  MOV R11, 0x181f ;  /* 0x0000181f000b7802 */ /* 0x000fe20000000f00 */
[----:B------:R-:W-:Y:S02]  /*f670*/  IMAD.MOV.U32 R12, RZ, RZ, RZ ;  /* 0x000000ffff0c7224 */ /* 0x000fe400078e00ff */
[----:B------:R-:W-:Y:S02]  /*f680*/  IMAD.MOV.U32 R15, RZ, RZ, -0x1 ;  /* 0xffffffffff0f7424 */ /* 0x000fe400078e00ff */
[----:B------:R-:W-:-:S07]  /*f690*/  IMAD.U32 R5, RZ, RZ, UR49 ;  /* 0x00000031ff057e24 */ /* 0x000fce000f8e00ff */
[----:B------:R-:W-:Y:S05]  /*f6a0*/  WARPSYNC.COLLECTIVE R15, `(.L_x_15059) ;  /* 0x000000000f087348 */ /* 0x000fea0003c00000 */
[----:B------:R0:W1:Y:S02]  /*f6b0*/  SHFL.IDX P6, R14, R13, R12, R11 ;  /* 0x0000000c0d0e7389 */ /* 0x00006400000c000b */
[----:B01----:R-:W-:Y:S01]  /*f6c0*/  ENDCOLLECTIVE ;  /* 0x000000000000791b */ /* 0x003fe20003800000 */
.L_x_15059:
[----:B------:R-:W-:Y:S01]  /*f6d0*/  IMAD R5, R5, 0xc0, R24 ;  /* 0x000000c005057824 */ /* 0x000fe200078e0218 */
[----:B------:R-:W-:Y:S01]  /*f6e0*/  MOV R13, R7 ;  /* 0x00000007000d7202 */ /* 0x000fe20000000f00 */
[----:B------:R-:W-:-:S07]  /*f6f0*/  IMAD.MOV.U32 R2, RZ, RZ, R14 ;  /* 0x000000ffff027224 */ /* 0x000fce00078e000e */
[----:B------:R-:W-:Y:S05]  /*f700*/  WARPSYNC.COLLECTIVE R15, `(.L_x_15060) ;  /* 0x000000000f087348 */ /* 0x000fea0003c00000 */
[----:B------:R0:W1:Y:S02]  /*f710*/  SHFL.IDX P6, R14, R13, R12, R11 ;  /* 0x0000000c0d0e7389 */ /* 0x00006400000c000b */
[----:B01----:R-:W-:Y:S01]  /*f720*/  ENDCOLLECTIVE ;  /* 0x000000000000791b */ /* 0x003fe20003800000 */
.L_x_15060:
[----:B------:R-:W-:Y:S02]  /*f730*/  ULDC UR4, c[0x0][0x288] ;  /* 0x0000a20000047ab9 */ /* 0x000fe40000000800 */
[----:B------:R-:W-:Y:S02]  /*f740*/  IMAD R4, R9, UR4, RZ ;  /* 0x0000000409047c24 */ /* 0x000fe4000f8e02ff */
[----:B------:R-:W-:-:S03]  /*f750*/  VIADD R9, R5, 0x10 ;  /* 0x0000001005097836 */ /* 0x000fc60000000000 */
[----:B------:R-:W-:Y:S02]  /*f760*/  ISETP.GE.AND P1, PT, R5, R4, PT ;  /* 0x000000040500720c */ /* 0x000fe40003f26270 */
[----:B------:R-:W-:Y:S01]  /*f770*/  MOV R13, R8 ;  /* 0x00000008000d7202 */ /* 0x000fe20000000f00 */
        /* <DEDUP_REMOVED lines=8> */
.L_x_15061:
        /* <DEDUP_REMOVED lines=12> */
.L_x_15062:
[----:B------:R-:W-:Y:S01]  /*f8c0*/  IMAD.MOV.U32 R13, RZ, RZ, R8 ;  /* 0x000000ffff0d7224 */ /* 0x000fe200078e0008 */
[----:B------:R-:W-:Y:S02]  /*f8d0*/  MOV R12, 0x2 ;  /* 0x00000002000c7802 */ /* 0x000fe40000000f00 */
[----:B------:R-:W-:-:S07]  /*f8e0*/  MOV R21, R14 ;  /* 0x0000000e00157202 */ /* 0x000fce0000000f00 */
[----:B------:R-:W-:Y:S05]  /*f8f0*/  WARPSYNC.COLLECTIVE R15, `(.L_x_15063) ;  /* 0x000000000f087348 */ /* 0x000fea0003c00000 */
[----:B------:R0:W1:Y:S02]  /*f900*/  SHFL.IDX P6, R14, R13, R12, R11 ;  /* 0x0000000c0d0e7389 */ /* 0x00006400000c000b */
[----:B01----:R-:W-:Y:S01]  /*f910*/  ENDCOLLECTIVE ;  /* 0x000000000000791b */ /* 0x003fe20003800000 */
.L_x_15063:
[----:B------:R-:W-:-:S05]  /*f920*/  @!P1 LEA R2, P2, R16, R21, 0x1 ;  /* 0x0000001510029211 */ /* 0x000fca00078408ff */
[----:B------:R-:W-:-:S05]  /*f930*/  @!P1 IMAD.X R3, RZ, RZ, R10, P2 ;  /* 0x000000ffff039224 */ /* 0x000fca00010e060a */
        /* <DEDUP_REMOVED lines=10> */
.L_x_15064:
[----:B------:R-:W-:Y:S01]  /*f9e0*/  @!P1 LEA R20, R22, UR47, 0x1 ;  /* 0x0000002f16149c11 */ /* 0x000fe2000f8e08ff */
[----:B------:R-:W-:Y:S02]  /*f9f0*/  IMAD.MOV.U32 R13, RZ, RZ, R8 ;  /* 0x000000ffff0d7224 */ /* 0x000fe400078e0008 */
[----:B------:R-:W-:Y:S01]  /*fa00*/  IMAD.MOV.U32 R12, RZ, RZ, 0x3 ;  /* 0x00000003ff0c7424 */ /* 0x000fe200078e00ff */
[----:B------:R-:W-:-:S13]  /*fa10*/  @!P1 LEA R2, P2, R16, R14, 0x1 ;  /* 0x0000000e10029211 */ /* 0x000fda00078408ff */
[----:B------:R-:W-:Y:S05]  /*fa20*/  WARPSYNC.COLLECTIVE R15, `(.L_x_15065) ;  /* 0x000000000f087348 */ /* 0x000fea0003c00000 */
[----:B------:R0:W1:Y:S02]  /*fa30*/  SHFL.IDX P6, R14, R13, R12, R11 ;  /* 0x0000000c0d0e7389 */ /* 0x00006400000c000b */
[----:B01----:R-:W-:Y:S01]  /*fa40*/  ENDCOLLECTIVE ;  /* 0x000000000000791b */ /* 0x003fe20003800000 */
.L_x_15065:
[----:B------:R-:W-:Y:S01]  /*fa50*/  @!P1 IMAD.X R3, RZ, RZ, R9, P2 ;  /* 0x000000ffff039224 */ /* 0x000fe200010e0609 */
[----:B------:R-:W-:-:S04]  /*fa60*/  IADD3 R9, R5, 0x30, RZ ;  /* 0x0000003005097810 */ /* 0x000fc80007ffe0ff */
[----:B------:R-:W-:Y:S01]  /*fa70*/  @!PT LDS RZ, [RZ] ;  /* 0x00000000fffff984 */ /* 0x000fe20000000800 */
[----:B------:R-:W-:Y:S01]  /*fa80*/  @!PT LDS RZ, [RZ] ;  /* 0x00000000fffff984 */ /* 0x000fe20000000800 */
[----:B------:R-:W-:Y:S01]  /*fa90*/  @!PT LDS RZ, [RZ] ;  /* 0x00000000fffff984 */ /* 0x000fe20000000800 */
[----:B------:R0:W-:Y:S01]  /*faa0*/  @!P1 LDGSTS.E.BYPASS.LTC128B.128 [R20+0x9400], desc[UR38][R2.64], !P0 ;  /* 0x0940000002149fae */ /* 0x0001e2000c101d66 */
[----:B------:R-:W-:Y:S01]  /*fab0*/  ISETP.GE.AND P1, PT, R9, R4, PT ;  /* 0x000000040900720c */ /* 0x000fe20003f26270 */
[----:B------:R-:W-:Y:S01]  /*fac0*/  VIADD R9, R5, 0x40 ;  /* 0x0000004005097836 */ /* 0x000fe20000000000 */
[----:B------:R-:W-:-:S11]  /*fad0*/  MOV R13, R7 ;  /* 0x00000007000d7202 */ /* 0x000fd60000000f00 */
[----:B------:R-:W-:Y:S01]  /*fae0*/  @!P1 LEA R25, R22, UR47, 0x1 ;  /* 0x0000002f16199c11 */ /* 0x000fe2000f8e08ff */
[----:B0-----:R-:W-:-:S07]  /*faf0*/  IMAD.MOV.U32 R10, RZ, RZ, R14 ;  /* 0x000000ffff0a7224 */ /* 0x001fce00078e000e */
[----:B------:R-:W-:Y:S05]  /*fb00*/  WARPSYNC.COLLECTIVE R15, `(.L_x_15066) ;  /* 0x000000000f087348 */ /* 0x000fea0003c00000 */
[----:B------:R0:W1:Y:S02]  /*fb10*/  SHFL.IDX P6, R14, R13, R12, R11 ;  /* 0x0000000c0d0e7389 */ /* 0x00006400000c000b */
[----:B01----:R-:W-:Y:S01]  /*fb20*/  ENDCOLLECTIVE ;  /* 0x000000000000791b */ /* 0x003fe20003800000 */
.L_x_15066:
[----:B------:R-:W-:Y:S01]  /*fb30*/  MOV R13, R8 ;  /* 0x00000008000d7202 */ /* 0x000fe20000000f00 */
[----:B------:R-:W-:Y:S02]  /*fb40*/  IMAD.MOV.U32 R12, RZ, RZ, 0x4 ;  /* 0x00000004ff0c7424 */ /* 0x000fe400078e00ff */
[----:B------:R-:W-:-:S07]  /*fb50*/  IMAD.MOV.U32 R21, RZ, RZ, R14 ;  /* 0x000000ffff157224 */ /* 0x000fce00078e000e */
[----:B------:R-:W-:Y:S05]  /*fb60*/  WARPSYNC.COLLECTIVE R15, `(.L_x_15067) ;  /* 0x000000000f087348 */ /* 0x000fea0003c00000 */
[----:B------:R0:W1:Y:S02]  /*fb70*/  SHFL.IDX P6, R14, R13, R12, R11 ;  /* 0x0000000c0d0e7389 */ /* 0x00006400000c000b */
[----:B01----:R-:W-:Y:S01]  /*fb80*/  ENDCOLLECTIVE ;  /* 0x000000000000791b */ /* 0x003fe20003800000 */
.L_x_15067:
        /* <DEDUP_REMOVED lines=12> */
.L_x_15068:
[----:B------:R-:W-:Y:S01]  /*fc50*/  @!P1 LEA R20, R22, UR47, 0x1 ;  /* 0x0000002f16149c11 */ /* 0x000fe2000f8e08ff */
[----:B------:R-:W-:Y:S02]  /*fc60*/  IMAD.MOV.U32 R13, RZ, RZ, R8 ;  /* 0x000000ffff0d7224 */ /* 0x000fe400078e0008 */
[----:B------:R-:W-:Y:S01]  /*fc70*/  IMAD.MOV.U32 R12, RZ, RZ, 0x5 ;  /* 0x00000005ff0c7424 */ /* 0x000fe200078e00ff */
[----:B------:R-:W-:-:S13]  /*fc80*/  @!P1 LEA R2, P2, R16, R14, 0x1 ;  /* 0x0000000e10029211 */ /* 0x000fda00078408ff */
[----:B------:R-:W-:Y:S05]  /*fc90*/  WARPSYNC.COLLECTIVE R15, `(.L_x_15069) ;  /* 0x000000000f087348 */ /* 0x000fea0003c00000 */
[----:B------:R0:W1:Y:S02]  /*fca0*/  SHFL.IDX P6, R14, R13, R12, R11 ;  /* 0x0000000c0d0e7389 */ /* 0x00006400000c000b */
[----:B01----:R-:W-:Y:S01]  /*fcb0*/  ENDCOLLECTIVE ;  /* 0x000000000000791b */ /* 0x003fe20003800000 */
.L_x_15069:
[----:B------:R-:W-:Y:S01]  /*fcc0*/  @!P1 IADD3.X R3, RZ, R9, RZ, P2, !PT ;  /* 0x00000009ff039210 */ /* 0x000fe200017fe4ff */
[----:B------:R-:W-:-:S04]  /*fcd0*/  VIADD R9, R5, 0x50 ;  /* 0x0000005005097836 */ /* 0x000fc80000000000 */
[----:B------:R-:W-:Y:S01]  /*fce0*/  @!PT LDS RZ, [RZ] ;  /* 0x00000000fffff984 */ /* 0x000fe20000000800 */
[----:B------:R-:W-:Y:S01]  /*fcf0*/  @!PT LDS RZ, [RZ] ;  /* 0x00000000fffff984 */ /* 0x000fe20000000800 */
[----:B------:R-:W-:Y:S01]  /*fd00*/  @!PT LDS RZ, [RZ] ;  /* 0x00000000fffff984 */ /* 0x000fe20000000800 */
[----:B------:R0:W-:Y:S01]  /*fd10*/  @!P1 LDGSTS.E.BYPASS.LTC128B.128 [R20+0xa400], desc[UR38][R2.64], !P0 ;  /* 0x0a40000002149fae */ /* 0x0001e2000c101d66 */
[----:B------:R-:W-:Y:S02]  /*fd20*/  ISETP.GE.AND P1, PT, R9, R4, PT ;  /* 0x000000040900720c */ /* 0x000fe40003f26270 */
[----:B------:R-:W-:Y:S01]  /*fd30*/  IADD3 R9, R5, 0x60, RZ ;  /* 0x0000006005097810 */ /* 0x000fe20007ffe0ff */
[----:B------:R-:W-:-:S10]  /*fd40*/  IMAD.MOV.U32 R13, RZ, RZ, R7 ;  /* 0x000000ffff0d7224 */ /* 0x000fd400078e0007 */
[----:B------:R-:W-:Y:S02]  /*fd50*/  @!P1 LEA R25, R22, UR47, 0x1 ;  /* 0x0000002f16199c11 */ /* 0x000fe4000f8e08ff */
[----:B0-----:R-:W-:-:S07]  /*fd60*/  MOV R10, R14 ;  /* 0x0000000e000a7202 */ /* 0x001fce0000000f00 */
[----:B------:R-:W-:Y:S05]  /*fd70*/  WARPSYNC.COLLECTIVE R15, `(.L_x_15070) ;  /* 0x000000000f087348 */ /* 0x000fea0003c00000 */
[----:B------:R0:W1:Y:S02]  /*fd80*/  SHFL.IDX P6, R14, R13, R12, R11 ;  /* 0x0000000c0d0e7389 */ /* 0x00006400000c000b */
[----:B01----:R-:W-:Y:S01]  /*fd90*/  ENDCOLLECTIVE ;  /* 0x000000000000791b */ /* 0x003fe20003800000 */
.L_x_15070:
[----:B------:R-:W-:Y:S02]  /*fda0*/  IMAD.MOV.U32 R13, RZ, RZ, R8 ;  /* 0x000000ffff0d7224 */ /* 0x000fe400078e0008 */
[----:B------:R-:W-:Y:S02]  /*fdb0*/  IMAD.MOV.U32 R12, RZ, RZ, 0x6 ;  /* 0x00000006ff0c7424 */ /* 0x000fe400078e00ff */
[----:B------:R-:W-:-:S07]  /*fdc0*/  IMAD.MOV.U32 R21, RZ, RZ, R14 ;  /* 0x000000ffff157224 */ /* 0x000fce00078e000e */
[----:B------:R-:W-:Y:S05]  /*fdd0*/  WARPSYNC.COLLECTIVE R15, `(.L_x_15071) ;  /* 0x000000000f087348 */ /* 0x000fea0003c00000 */
[----:B------:R0:W1:Y:S02]  /*fde0*/  SHFL.IDX P6, R14, R13, R12, R11 ;  /* 0x0000000c0d0e7389 */ /* 0x00006400000c000b */
[----:B01----:R-:W-:Y:S01]  /*fdf0*/  ENDCOLLECTIVE ;  /* 0x000000000000791b */ /* 0x003fe20003800000 */
.L_x_15071:
[----:B------:R-:W-:-:S05]  /*fe00*/  @!P1 LEA R2, P2, R16, R21, 0x1 ;  /* 0x0000001510029211 */ /* 0x000fca00078408ff */
[----:B------:R-:W-:-:S05]  /*fe10*/  @!P1 IMAD.X R3, RZ, RZ, R10, P2 ;  /* 0x000000ffff039224 */ /* 0x000fca00010e060a */
[----:B------:R-:W-:Y:S01]  /*fe20*/  @!PT LDS RZ, [RZ] ;  /* 0x00000000fffff984 */ /* 0x000fe20000000800 */
[----:B------:R-:W-:Y:S01]  /*fe30*/  @!PT LDS RZ, [RZ] ;  /* 0x00000000fffff984 */ /* 0x000fe20000000800 */
[----:B------:R-:W-:Y:S01]  /*fe40*/  @!PT LDS RZ, [RZ] ;  /* 0x00000000fffff984 */ /* 0x000fe20000000800 */
[----:B------:R0:W-:Y:S01]  /*fe50*/  @!P1 LDGSTS.E.BYPASS.LTC128B.128 [R25+0xac00], desc[UR38][R2.64], !P0 ;  /* 0x0ac0000002199fae */ /* 0x0001e2000c101d66 */
[----:B------:R-:W-:Y:S02]  /*fe60*/  MOV R13, R7 ;  /* 0x00000007000d7202 */ /* 0x000fe40000000f00 */
[----:B------:R-:W-:Y:S01]  /*fe70*/  ISETP.GE.AND P1, PT, R9, R4, PT ;  /* 0x000000040900720c */ /* 0x000fe20003f26270 */
[----:B------:R-:W-:-:S12]  /*fe80*/  IMAD.MOV.U32 R9, RZ, RZ, R14 ;  /* 0x000000ffff097224 */ /* 0x000fd800078e000e */
[----:B0-----:R-:W-:Y:S05]  /*fe90*/  WARPSYNC.COLLECTIVE R15, `(.L_x_15072) ;  /* 0x000000000f087348 */ /* 0x001fea0003c00000 */
[----:B------:R1:W2:Y:S02]  /*fea0*/  SHFL.IDX P6, R14, R13, R12, R11 ;  /* 0x0000000c0d0e7389 */ /* 0x0002a400000c000b */
[----:B012---:R-:W-:Y:S01]  /*feb0*/  ENDCOLLECTIVE ;  /* 0x000000000000791b */ /* 0x007fe20003800000 */
.L_x_15072:
[----:B------:R-:W-:Y:S01]  /*fec0*/  @!P1 LEA R10, R22, UR47, 0x1 ;  /* 0x0000002f160a9c11 */ /* 0x000fe2000f8e08ff */
[----:B------:R-:W-:Y:S02]  /*fed0*/  IMAD.MOV.U32 R13, RZ, RZ, R8 ;  /* 0x000000ffff0d7224 */ /* 0x000fe400078e0008 */
[----:B------:R-:W-:Y:S01]  /*fee0*/  IMAD.MOV.U32 R12, RZ, RZ, 0x7 ;  /* 0x00000007ff0c7424 */ /* 0x000fe200078e00ff */
[----:B------:R-:W-:-:S13]  /*fef0*/  @!P1 LEA R2, P2, R16, R14, 0x1 ;  /* 0x0000000e10029211 */ /* 0x000fda00078408ff */
[----:B------:R-:W-:Y:S05]  /*ff00*/  WARPSYNC.COLLECTIVE R15, `(.L_x_15073) ;  /* 0x000000000f087348 */ /* 0x000fea0003c00000 */
[----:B------:R0:W1:Y:S02]  /*ff10*/  SHFL.IDX P6, R14, R13, R12, R11 ;  /* 0x0000000c0d0e7389 */ /* 0x00006400000c000b */
[----:B01----:R-:W-:Y:S01]  /*ff20*/  ENDCOLLECTIVE ;  /* 0x000000000000791b */ /* 0x003fe20003800000 */
.L_x_15073:
[----:B------:R-:W-:-:S05]  /*ff30*/  @!P1 IMAD.X R3, RZ, RZ, R9, P2 ;  /* 0x000000ffff039224 */ /* 0x000fca00010e0609 */
[----:B------:R-:W-:Y:S01]  /*ff40*/  @!PT LDS RZ, [RZ] ;  /* 0x00000000fffff984 */ /* 0x000fe20000000800 */
[----:B------:R-:W-:Y:S01]  /*ff50*/  @!PT LDS RZ, [RZ] ;  /* 0x00000000fffff984 */ /* 0x000fe20000000800 */
[----:B------:R-:W-:Y:S01]  /*ff60*/  @!PT LDS RZ, [RZ] ;  /* 0x00000000fffff984 */ /* 0x000fe20000000800 */
[----:B------:R0:W-:Y:S01]  /*ff70*/  @!P1 LDGSTS.E.BYPASS.LTC128B.128 [R10+0xb400], desc[UR38][R2.64], !P0 ;  /* 0x0b400000020a9fae */ /* 0x0001e2000c101d66 */
[----:B------:R-:W-:Y:S01]  /*ff80*/  IMAD.MOV.U32 R13, RZ, RZ, R7 ;  /* 0x000000ffff0d7224 */ /* 0x000fe200078e0007 */
[C---:B------:R-:W-:Y:S01]  /*ff90*/  IADD3 R7, R5.reuse, 0x80, RZ ;  /* 0x0000008005077810 */ /* 0x040fe20007ffe0ff */
[----:B0-----:R-:W-:Y:S01]  /*ffa0*/  VIADD R3, R5, 0x70 ;  /* 0x0000007005037836 */ /* 0x001fe20000000000 */
[----:B------:R-:W-:-:S07]  /*ffb0*/  MOV R8, R14 ;  /* 0x0000000e00087202 */ /* 0x000fce0000000f00 */
[----:B------:R-:W-:Y:S05]  /*ffc0*/  WARPSYNC.COLLECTIVE R15, `(.L_x_15074) ;  /* 0x000000000f087348 */ /* 0x000fea0003c00000 */
[----:B------:R0:W1:Y:S02]  /*ffd0*/  SHFL.IDX P6, R14, R13, R12, R11 ;  /* 0x0000000c0d0e7389 */ /* 0x00006400000c000b */
[----:B01----:R-:W-:Y:S01]  /*ffe0*/  ENDCOLLECTIVE ;  /* 0x000000000000791b */ /* 0x003fe20003800000 */
.L_x_15074:
[----:B------:R-:W-:Y:S01]  /*fff0*/  ISETP.GE.AND P1, PT, R3, R4, PT ;  /* 0x000000040300720c */ /* 0x000fe20003f26270 */
[----:B------:R-:W-:-:S12]  /*10000*/  IMAD.MOV.U32 R13, RZ, RZ, R6 ;  /* 0x000000ffff0d7224 */ /* 0x000fd800078e0006 */
[----:B------:R-:W-:Y:S01]  /*10010*/  @!P1 LEA R25, R22, UR47, 0x1 ;  /* 0x0000002f16199c11 */ /* 0x000fe2000f8e08ff */
[----:B------:R-:W-:Y:S01]  /*10020*/  IMAD.MOV.U32 R12, RZ, RZ, RZ ;  /* 0x000000ffff0c7224 */ /* 0x000fe200078e00ff */
[----:B------:R-:W-:-:S13]  /*10030*/  @!P1 LEA R2, P2, R16, R14, 0x1 ;  /* 0x0000000e10029211 */ /* 0x000fda00078408ff */
[----:B------:R-:W-:Y:S05]  /*10040*/  WARPSYNC.COLLECTIVE R15, `(.L_x_15075) ;  /* 0x000000000f087348 */ /* 0x000fea0003c00000 */
[----:B------:R0:W1:Y:S02]  /*10050*/  SHFL.IDX P6, R14, R13, R12, R11 ;  /* 0x0000000c0d0e7389 */ /* 0x00006400000c000b */
[----:B01----:R-:W-:Y:S01]  /*10060*/  ENDCOLLECTIVE ;  /* 0x000000000000791b */ /* 0x003fe20003800000 */
.L_x_15075:
[----:B------:R-:W-:-:S05]  /*10070*/  @!P1 IMAD.X R3, RZ, RZ, R8, P2 ;  /* 0x000000ffff039224 */ /* 0x000fca00010e0608 */
[----:B------:R-:W-:Y:S01]  /*10080*/  @!PT LDS RZ, [RZ] ;  /* 0x00000000fffff984 */ /* 0x000fe20000000800 */
[----:B------:R-:W-:Y:S01]  /*10090*/  @!PT LDS RZ, [RZ] ;  /* 0x00000000fffff984 */ /* 0x000fe20000000800 */
[----:B------:R-:W-:Y:S01]  /*100a0*/  @!PT LDS RZ, [RZ] ;  /* 0x00000000fffff984 */ /* 0x000fe20000000800 */
[----:B------:R0:W-:Y:S01]  /*100b0*/  @!P1 LDGSTS.E.BYPASS.LTC128B.128 [R25+0xbc00], desc[UR38][R2.64], !P0 ;  /* 0x0bc0000002199fae */ /* 0x0001e2000c101d66 */
[----:B------:R-:W-:Y:S01]  /*100c0*/  ISETP.GE.AND P1, PT, R7, R4, PT ;  /* 0x000000040700720c */ /* 0x000fe20003f26270 */
[----:B------:R-:W-:Y:S01]  /*100d0*/  VIADD R7, R5, 0x90 ;  /* 0x0000009005077836 */ /* 0x000fe20000000000 */
[----:B------:R-:W-:Y:S01]  /*100e0*/  MOV R13, R0 ;  /* 0x00000000000d7202 */ /* 0x000fe20000000f00 */
[----:B------:R-:W-:-:S10]  /*100f0*/  IMAD.MOV.U32 R9, RZ, RZ, R14 ;  /* 0x000000ffff097224 */ /* 0x000fd400078e000e */
[----:B0-----:R-:W-:Y:S05]  /*10100*/  WARPSYNC.COLLECTIVE R15, `(.L_x_15076) ;  /* 0x000000000f087348 */ /* 0x001fea0003c00000 */
[----:B------:R1:W2:Y:S02]  /*10110*/  SHFL.IDX P6, R14, R13, R12, R11 ;  /* 0x0000000c0d0e7389 */ /* 0x0002a400000c000b */
[----:B012---:R-:W-:Y:S01]  /*10120*/  ENDCOLLECTIVE ;  /* 0x000000000000791b */ /* 0x007fe20003800000 */
.L_x_15076:
[----:B------:R-:W-:Y:S01]  /*10130*/  MOV R13, R6 ;  /* 0x00000006000d7202 */ /* 0x000fe20000000f00 */
[----:B------:R-:W-:Y:S02]  /*10140*/  IMAD.MOV.U32 R12, RZ, RZ, 0x1 ;  /* 0x00000001ff0c7424 */ /* 0x000fe400078e00ff */
[----:B------:R-:W-:-:S07]  /*10150*/  IMAD.MOV.U32 R21, RZ, RZ, R14 ;  /* 0x000000ffff157224 */ /* 0x000fce00078e000e */
[----:B------:R-:W-:Y:S05]  /*10160*/  WARPSYNC.COLLECTIVE R15, `(.L_x_15077) ;  /* 0x000000000f087348 */ /* 0x000fea0003c00000 */
[----:B------:R0:W1:Y:S02]  /*10170*/  SHFL.IDX P6, R14, R13, R12, R11 ;  /* 0x0000000c0d0e7389 */ /* 0x00006400000c000b */
[----:B01----:R-:W-:Y:S01]  /*10180*/  ENDCOLLECTIVE ;  /* 0x000000000000791b */ /* 0x003fe20003800000 */
.L_x_15077:
[----:B------:R-:W-:Y:S02]  /*10190*/  @!P1 LEA R2, P2, R16, R21, 0x1 ;  /* 0x0000001510029211 */ /* 0x000fe400078408ff */
[----:B------:R-:W-:-:S03]  /*101a0*/  @!P1 LEA R21, R22, UR47, 0x1 ;  /* 0x0000002f16159c11 */ /* 0x000fc6000f8e08ff */
        /* <DEDUP_REMOVED lines=11> */
.L_x_15078:
[----:B------:R-:W-:Y:S02]  /*10260*/  IMAD.MOV.U32 R13, RZ, RZ, R6 ;  /* 0x000000ffff0d7224 */ /* 0x000fe400078e0006 */
[----:B------:R-:W-:Y:S01]  /*10270*/  IMAD.MOV.U32 R12, RZ, RZ, 0x2 ;  /* 0x00000002ff0c7424 */ /* 0x000fe200078e00ff */
[----:B------:R-:W-:-:S07]  /*10280*/  MOV R9, R14 ;  /* 0x0000000e00097202 */ /* 0x000fce0000000f00 */
[----:B------:R-:W-:Y:S05]  /*10290*/  WARPSYNC.COLLECTIVE R15, `(.L_x_15079) ;  /* 0x000000000f087348 */ /* 0x000fea0003c00000 */
[----:B------:R0:W1:Y:S02]  /*102a0*/  SHFL.IDX P6, R14, R13, R12, R11 ;  /* 0x0000000c0d0e7389 */ /* 0x00006400000c000b */
[----:B01----:R-:W-:Y:S01]  /*102b0*/  ENDCOLLECTIVE ;  /* 0x000000000000791b */ /* 0x003fe20003800000 */
.L_x_15079:
        /* <DEDUP_REMOVED lines=8> */
[----:B------:R-:W-:Y:S01]  /*10340*/  MOV R7, R14 ;  /* 0x0000000e00077202 */ /* 0x000fe20000000f00 */
[----:B0-----:R-:W-:-:S07]  /*10350*/  VIADD R3, R5, 0xa0 ;  /* 0x000000a005037836 */ /* 0x001fce0000000000 */
[----:B------:R-:W-:Y:S05]  /*10360*/  WARPSYNC.COLLECTIVE R15, `(.L_x_15080) ;  /* 0x000000000f087348 */ /* 0x000fea0003c00000 */
[----:B------:R0:W1:Y:S02]  /*10370*/  SHFL.IDX P6, R14, R13, R12, R11 ;  /* 0x0000000c0d0e7389 */ /* 0x00006400000c000b */
[----:B01----:R-:W-:Y:S01]  /*10380*/  ENDCOLLECTIVE ;  /* 0x000000000000791b */ /* 0x003fe20003800000 */
.L_x_15080:
[----:B------:R-:W-:Y:S02]  /*10390*/  ISETP.GE.AND P1, PT, R3, R4, PT ;  /* 0x000000040300720c */ /* 0x000fe40003f26270 */
[----:B------:R-:W-:Y:S01]  /*103a0*/  MOV R13, R6 ;  /* 0x00000006000d7202 */ /* 0x000fe20000000f00 */
[----:B------:R-:W-:-:S10]  /*103b0*/  IMAD.MOV.U32 R12, RZ, RZ, 0x3 ;  /* 0x00000003ff0c7424 */ /* 0x000fd400078e00ff */
[----:B------:R-:W-:-:S13]  /*103c0*/  @!P1 LEA R2, P2, R16, R14, 0x1 ;  /* 0x0000000e10029211 */ /* 0x000fda00078408ff */
[----:B------:R-:W-:Y:S05]  /*103d0*/  WARPSYNC.COLLECTIVE R15, `(.L_x_15081) ;  /* 0x000000000f087348 */ /* 0x000fea0003c00000 */
[----:B------:R0:W1:Y:S02]  /*103e0*/  SHFL.IDX P6, R14, R13, R12, R11 ;  /* 0x0000000c0d0e7389 */ /* 0x00006400000c000b */
[----:B01----:R-:W-:Y:S01]  /*103f0*/  ENDCOLLECTIVE ;  /* 0x000000000000791b */ /* 0x003fe20003800000 */
.L_x_15081:
        /* <DEDUP_REMOVED lines=11> */
.L_x_15082:
[----:B------:R-:W-:Y:S05]  /*104b0*/  BRA `(.L_x_15083) ;  /* 0xffffffc800947947 */ /* 0x000fea000383ffff */
.L_x_15006:
[----:B0-----:R-:W-:-:S04]  /*104c0*/  MOV R3, UR47 ;  /* 0x0000002f00037c02 */ /* 0x001fc80008000f00 */
[----:B------:R0:W1:Y:S03]  /*104d0*/  SYNCS.PHASECHK.TRANS64.TRYWAIT P0, [R3+URZ+0x16820], R0 ;  /* 0x01682000030075a7 */ /* 0x000066000800017f */
[----:B-1----:R-:W-:Y:S05]  /*104e0*/  @!P0 NANOSLEEP.SYNCS 0x989680 ;  /* 0x009896800000895d */ /* 0x002fea0003900000 */
[----:B------:R-:W1:Y:S02]  /*104f0*/  @!P0 SYNCS.PHASECHK.TRANS64 P0, [R3+URZ+0x16820], R0 ;  /* 0x01682000030085a7 */ /* 0x000e64000800007f */
[----:B-1----:R-:W-:Y:S05]  /*10500*/  @!P0 BRA `(.L_x_15006) ;  /* 0xfffffffc00ec8947 */ /* 0x002fea000383ffff */
[----:B------:R-:W-:Y:S05]  /*10510*/  BRA `(.L_x_15084) ;  /* 0xffffffc800c47947 */ /* 0x000fea000383ffff */
.L_x_15010:
[----:B0-----:R0:W1:Y:S02]  /*10520*/  SYNCS.PHASECHK.TRANS64.TRYWAIT P0, [R7+URZ+0x16840], R2 ;  /* 0x01684002070075a7 */ /* 0x001064000800017f */
[----:B-1----:R-:W-:Y:S05]  /*10530*/  @!P0 NANOSLEEP.SYNCS 0x989680 ;  /* 0x009896800000895d */ /* 0x002fea0003900000 */
[----:B------:R-:W1:Y:S02]  /*10540*/  @!P0 SYNCS.PHASECHK.TRANS64 P0, [R7+URZ+0x16840], R2 ;  /* 0x01684002070085a7 */ /* 0x000e64000800007f */
[----:B-1----:R-:W-:Y:S05]  /*10550*/  @!P0 BRA `(.L_x_15010) ;  /* 0xfffffffc00f08947 */ /* 0x002fea000383ffff */
[----:B------:R-:W-:Y:S05]  /*10560*/  BRA `(.L_x_15085) ;  /* 0xffffffcc00a87947 */ /* 0x000fea000383ffff */
.L_x_15011:
[----:B------:R-:W-:Y:S01]  /*10570*/  BSSY B1, `(.L_x_15086) ;  /* 0x0000008000017945 */ /* 0x000fe20003800000 */
[----:B------:R-:W-:Y:S01]  /*10580*/  IMAD.MOV.U32 R13, RZ, RZ, R19 ;  /* 0x000000ffff0d7224 */ /* 0x000fe200078e0013 */
[----:B------:R-:W-:Y:S01]  /*10590*/  MOV R15, 0xffffffff ;  /* 0xffffffff000f7802 */ /* 0x000fe20000000f00 */
[----:B------:R-:W-:Y:S02]  /*105a0*/  IMAD.MOV.U32 R12, RZ, RZ, RZ ;  /* 0x000000ffff0c7224 */ /* 0x000fe400078e00ff */
[----:B------:R-:W-:-:S07]  /*105b0*/  IMAD.MOV.U32 R11, RZ, RZ, 0x181f ;  /* 0x0000181fff0b7424 */ /* 0x000fce00078e00ff */
[----:B------:R-:W-:Y:S05]  /*105c0*/  WARPSYNC.COLLECTIVE R15, `(.L_x_15087) ;  /* 0x000000000f087348 */ /* 0x000fea0003c00000 */
[----:B------:R0:W1:Y:S02]  /*105d0*/  SHFL.IDX P6, R14, R13, R12, R11 ;  /* 0x0000000c0d0e7389 */ /* 0x00006400000c000b */
[----:B01----:R-:W-:Y:S01]  /*105e0*/  ENDCOLLECTIVE ;  /* 0x000000000000791b */ /* 0x003fe20003800000 */
.L_x_15087:
[----:B------:R-:W-:Y:S05]  /*105f0*/  BSYNC B1 ;  /* 0x0000000000017941 */ /* 0x000fea0003800000 */
.L_x_15086:
        /* <DEDUP_REMOVED lines=9> */
.L_x_15088:
[----:B------:R-:W-:Y:S02]  /*10690*/  IMAD.SHL.U32 R15, R16, 0x2, RZ ;  /* 0x00000002100f7824 */ /* 0x000fe400078e00ff */
[----:B------:R-:W-:Y:S02]  /*106a0*/  IMAD.MOV.U32 R13, RZ, RZ, R19 ;  /* 0x000000ffff0d7224 */ /* 0x000fe400078e0013 */
[----:B------:R-:W-:Y:S02]  /*106b0*/  IMAD.MOV.U32 R12, RZ, RZ, 0x1 ;  /* 0x00000001ff0c7424 */ /* 0x000fe400078e00ff */
[----:B------:R-:W-:-:S05]  /*106c0*/  IMAD.MOV.U32 R2, RZ, RZ, R14 ;  /* 0x000000ffff027224 */ /* 0x000fca00078e000e */
[----:B------:R-:W-:Y:S01]  /*106d0*/  IADD3 R2, P0, R2, R15, RZ ;  /* 0x0000000f02027210 */ /* 0x000fe20007f1e0ff */
[----:B------:R-:W-:-:S03]  /*106e0*/  IMAD.MOV.U32 R15, RZ, RZ, -0x1 ;  /* 0xffffffffff0f7424 */ /* 0x000fc600078e00ff */
[----:B------:R-:W-:-:S09]  /*106f0*/  IADD3.X R3, RZ, R3, RZ, P0, !PT ;  /* 0x00000003ff037210 */ /* 0x000fd200007fe4ff */
[----:B------:R-:W-:Y:S05]  /*10700*/  WARPSYNC.COLLECTIVE R15, `(.L_x_15089) ;  /* 0x000000000f087348 */ /* 0x000fea0003c00000 */
[----:B------:R0:W1:Y:S02]  /*10710*/  SHFL.IDX P6, R14, R13, R12, R11 ;  /* 0x0000000c0d0e7389 */ /* 0x00006400000c000b */
[----:B01----:R-:W-:Y:S01]  /*10720*/  ENDCOLLECTIVE ;  /* 0x000000000000791b */ /* 0x003fe20003800000 */
.L_x_15089:
        /* <DEDUP_REMOVED lines=9> */
.L_x_15090:
        /* <DEDUP_REMOVED lines=10> */
.L_x_15091:
        /* <DEDUP_REMOVED lines=9> */
.L_x_15092:
        /* <DEDUP_REMOVED lines=10> */
.L_x_15093:
        /* <DEDUP_REMOVED lines=9> */
.L_x_15094:
        /* <DEDUP_REMOVED lines=10> */
.L_x_15095:
        /* <DEDUP_REMOVED lines=9> */
.L_x_15096:
        /* <DEDUP_REMOVED lines=10> */
.L_x_15097:
        /* <DEDUP_REMOVED lines=9> */
.L_x_15098:
        /* <DEDUP_REMOVED lines=10> */
.L_x_15099:
        /* <DEDUP_REMOVED lines=9> */
.L_x_15100:
        /* <DEDUP_REMOVED lines=10> */
.L_x_15101:
        /* <DEDUP_REMOVED lines=9> */
.L_x_15102:
[----:B------:R-:W-:Y:S05]  /*10ee0*/  BRA `(.L_x_15103) ;  /* 0xffffffc8005c7947 */ /* 0x000fea000383ffff */
.L_x_15016:
[----:B0-----:R0:W1:Y:S02]  /*10ef0*/  SYNCS.PHASECHK.TRANS64.TRYWAIT P0, [R7+URZ+0x16860], R2 ;  /* 0x01686002070075a7 */ /* 0x001064000800017f */
[----:B-1----:R-:W-:Y:S05]  /*10f00*/  @!P0 NANOSLEEP.SYNCS 0x989680 ;  /* 0x009896800000895d */ /* 0x002fea0003900000 */
[----:B------:R-:W1:Y:S02]  /*10f10*/  @!P0 SYNCS.PHASECHK.TRANS64 P0, [R7+URZ+0x16860], R2 ;  /* 0x01686002070085a7 */ /* 0x000e64000800007f */
[----:B-1----:R-:W-:Y:S05]  /*10f20*/  @!P0 BRA `(.L_x_15016) ;  /* 0xfffffffc00f08947 */ /* 0x002fea000383ffff */
[----:B------:R-:W-:Y:S05]  /*10f30*/  BRA `(.L_x_15104) ;  /* 0xffffffc800bc7947 */ /* 0x000fea000383ffff */
.L_x_15017:
        /* <DEDUP_REMOVED lines=8> */
.L_x_15106:
[----:B------:R-:W-:Y:S05]  /*10fc0*/  BSYNC B1 ;  /* 0x0000000000017941 */ /* 0x000fea0003800000 */
.L_x_15105:
[----:B------:R-:W-:Y:S01]  /*10fd0*/  IMAD.MOV.U32 R13, RZ, RZ, R17 ;  /* 0x000000ffff0d7224 */ /* 0x000fe200078e0011 */
[----:B------:R-:W-:Y:S01]  /*10fe0*/  MOV R12, RZ ;  /* 0x000000ff000c7202 */ /* 0x000fe20000000f00 */
[----:B------:R-:W-:Y:S01]  /*10ff0*/  IMAD.MOV.U32 R11, RZ, RZ, 0x181f ;  /* 0x0000181fff0b7424 */ /* 0x000fe200078e00ff */
[----:B------:R-:W-:Y:S01]  /*11000*/  ISETP.LT.OR P2, PT, R4, 0x1, P1 ;  /* 0x000000010400780c */ /* 0x000fe20000f41670 */
[----:B------:R-:W-:Y:S01]  /*11010*/  IMAD.MOV.U32 R15, RZ, RZ, -0x1 ;  /* 0xffffffffff0f7424 */ /* 0x000fe200078e00ff */
[----:B------:R-:W-:Y:S01]  /*11020*/  LEA R8, R8, UR47, 0x1 ;  /* 0x0000002f08087c11 */ /* 0x000fe2000f8e08ff */
[----:B------:R-:W-:-:S10]  /*11030*/  IMAD.MOV.U32 R3, RZ, RZ, R14 ;  /* 0x000000ffff037224 */ /* 0x000fd400078e000e */
[----:B------:R-:W-:Y:S05]  /*11040*/  WARPSYNC.COLLECTIVE R15, `(.L_x_15107) ;  /* 0x000000000f087348 */ /* 0x000fea0003c00000 */
[----:B------:R0:W1:Y:S02]  /*11050*/  SHFL.IDX P6, R14, R13, R12, R11 ;  /* 0x0000000c0d0e7389 */ /* 0x00006400000c000b */
[----:B01----:R-:W-:Y:S01]  /*11060*/  ENDCOLLECTIVE ;  /* 0x000000000000791b */ /* 0x003fe20003800000 */
.L_x_15107:
[----:B------:R-:W-:Y:S01]  /*11070*/  MOV R13, R18 ;  /* 0x00000012000d7202 */ /* 0x000fe20000000f00 */
[----:B------:R-:W-:Y:S01]  /*11080*/  IMAD.MOV.U32 R12, RZ, RZ, 0x1 ;  /* 0x00000001ff0c7424 */ /* 0x000fe200078e00ff */
[----:B------:R-:W-:-:S13]  /*11090*/  IADD3 R2, P0, R14, R19, RZ ;  /* 0x000000130e027210 */ /* 0x000fda0007f1e0ff */
[----:B------:R-:W-:Y:S05]  /*110a0*/  WARPSYNC.COLLECTIVE R15, `(.L_x_15108) ;  /* 0x000000000f087348 */ /* 0x000fea0003c00000 */
[----:B------:R0:W1:Y:S02]  /*110b0*/  SHFL.IDX P6, R14, R13, R12, R11 ;  /* 0x0000000c0d0e7389 */ /* 0x00006400000c000b */
[----:B01----:R-:W-:Y:S01]  /*110c0*/  ENDCOLLECTIVE ;  /* 0x000000000000791b */ /* 0x003fe20003800000 */
.L_x_15108:
        /* <DEDUP_REMOVED lines=11> */
.L_x_15109:
[----:B------:R-:W-:Y:S02]  /*11180*/  IMAD.MOV.U32 R13, RZ, RZ, R18 ;  /* 0x000000ffff0d7224 */ /* 0x000fe400078e0012 */
[----:B------:R-:W-:Y:S01]  /*11190*/  IMAD.MOV.U32 R12, RZ, RZ, 0x2 ;  /* 0x00000002ff0c7424 */ /* 0x000fe200078e00ff */
[----:B------:R-:W-:-:S04]  /*111a0*/  MOV R11, R14 ;  /* 0x0000000e000b7202 */ /* 0x000fc80000000f00 */
[----:B------:R-:W-:Y:S02]  /*111b0*/  IADD3 R2, P0, R11, R19, RZ ;  /* 0x000000130b027210 */ /* 0x000fe40007f1e0ff */
[----:B------:R-:W-:-:S03]  /*111c0*/  MOV R11, 0x181f ;  /* 0x0000181f000b7802 */ /* 0x000fc60000000f00 */
[----:B------:R-:W-:-:S08]  /*111d0*/  IMAD.X R3, RZ, RZ, R9, P0 ;  /* 0x000000ffff037224 */ /* 0x000fd000000e0609 */
[----:B------:R-:W-:Y:S05]  /*111e0*/  WARPSYNC.COLLECTIVE R15, `(.L_x_15110) ;  /* 0x000000000f087348 */ /* 0x000fea0003c00000 */
[----:B------:R0:W1:Y:S02]  /*111f0*/  SHFL.IDX P6, R14, R13, R12, R11 ;  /* 0x0000000c0d0e7389 */ /* 0x00006400000c000b */
[----:B01----:R-:W-:Y:S01]  /*11200*/  ENDCOLLECTIVE ;  /* 0x000000000000791b */ /* 0x003fe20003800000 */
.L_x_15110:
        /* <DEDUP_REMOVED lines=10> */
.L_x_15111:
        /* <DEDUP_REMOVED lines=8> */
.L_x_15112:
        /* <DEDUP_REMOVED lines=10> */
.L_x_15113:
        /* <DEDUP_REMOVED lines=9> */
.L_x_15114:
        /* <DEDUP_REMOVED lines=10> */
.L_x_15115:
        /* <DEDUP_REMOVED lines=8> */
.L_x_15116:
        /* <DEDUP_REMOVED lines=10> */
.L_x_15117:
        /* <DEDUP_REMOVED lines=9> */
.L_x_15118:
        /* <DEDUP_REMOVED lines=10> */
.L_x_15119:
        /* <DEDUP_REMOVED lines=8> */
.L_x_15120:
        /* <DEDUP_REMOVED lines=9> */
.L_x_15121:
[----:B------:R-:W-:Y:S05]  /*11860*/  BRA `(.L_x_15122) ;  /* 0xffffffc400387947 */ /* 0x000fea000383ffff */
.L_x_15023:
[----:B0-----:R0:W1:Y:S02]  /*11870*/  SYNCS.PHASECHK.TRANS64.TRYWAIT P0, [R0+URZ+0x16860], R3 ;  /* 0x01686003000075a7 */ /* 0x001064000800017f */
[----:B-1----:R-:W-:Y:S05]  /*11880*/  @!P0 NANOSLEEP.SYNCS 0x989680 ;  /* 0x009896800000895d */ /* 0x002fea0003900000 */
[----:B------:R-:W1:Y:S02]  /*11890*/  @!P0 SYNCS.PHASECHK.TRANS64 P0, [R0+URZ+0x16860], R3 ;  /* 0x01686003000085a7 */ /* 0x000e64000800007f */
[----:B-1----:R-:W-:Y:S05]  /*118a0*/  @!P0 BRA `(.L_x_15023) ;  /* 0xfffffffc00f08947 */ /* 0x002fea000383ffff */
[----:B------:R-:W-:Y:S05]  /*118b0*/  BRA `(.L_x_15123) ;  /* 0xffffffc800347947 */ /* 0x000fea000383ffff */
.L_x_15024:
        /* <DEDUP_REMOVED lines=8> */
.L_x_15125:
[----:B------:R-:W-:Y:S05]  /*11940*/  BSYNC B0 ;  /* 0x0000000000007941 */ /* 0x000fea0003800000 */
.L_x_15124:
        /* <DEDUP_REMOVED lines=9> */
.L_x_15126:
        /* <DEDUP_REMOVED lines=10> */
.L_x_15127:
        /* <DEDUP_REMOVED lines=11> */
.L_x_15128:
[----:B------:R-:W-:Y:S01]  /*11b30*/  IMAD.MOV.U32 R13, RZ, RZ, R18 ;  /* 0x000000ffff0d7224 */ /* 0x000fe200078e0012 */
[----:B------:R-:W-:Y:S02]  /*11b40*/  MOV R12, 0x2 ;  /* 0x00000002000c7802 */ /* 0x000fe40000000f00 */
[----:B------:R-:W-:-:S07]  /*11b50*/  MOV R9, R14 ;  /* 0x0000000e00097202 */ /* 0x000fce0000000f00 */
[----:B------:R-:W-:Y:S05]  /*11b60*/  WARPSYNC.COLLECTIVE R15, `(.L_x_15129) ;  /* 0x000000000f087348 */ /* 0x000fea0003c00000 */
[----:B------:R0:W1:Y:S02]  /*11b70*/  SHFL.IDX P6, R14, R13, R12, R11 ;  /* 0x0000000c0d0e7389 */ /* 0x00006400000c000b */
[----:B01----:R-:W-:Y:S01]  /*11b80*/  ENDCOLLECTIVE ;  /* 0x000000000000791b */ /* 0x003fe20003800000 */
.L_x_15129:
        /* <DEDUP_REMOVED lines=12> */
.L_x_15130:
[----:B------:R-:W-:Y:S01]  /*11c50*/  IMAD.MOV.U32 R13, RZ, RZ, R18 ;  /* 0x000000ffff0d7224 */ /* 0x000fe200078e0012 */
[----:B------:R-:W-:Y:S02]  /*11c60*/  MOV R12, 0x3 ;  /* 0x00000003000c7802 */ /* 0x000fe40000000f00 */
[----:B------:R-:W-:-:S07]  /*11c70*/  MOV R21, R14 ;  /* 0x0000000e00157202 */ /* 0x000fce0000000f00 */
[----:B------:R-:W-:Y:S05]  /*11c80*/  WARPSYNC.COLLECTIVE R15, `(.L_x_15131) ;  /* 0x000000000f087348 */ /* 0x000fea0003c00000 */
[----:B------:R0:W1:Y:S02]  /*11c90*/  SHFL.IDX P6, R14, R13, R12, R11 ;  /* 0x0000000c0d0e7389 */ /* 0x00006400000c000b */
[----:B01----:R-:W-:Y:S01]  /*11ca0*/  ENDCOLLECTIVE ;  /* 0x000000000000791b */ /* 0x003fe20003800000 */
.L_x_15131:
        /* <DEDUP_REMOVED lines=12> */
.L_x_15132:
[----:B------:R-:W-:Y:S02]  /*11d70*/  IMAD.MOV.U32 R13, RZ, RZ, R18 ;  /* 0x000000ffff0d7224 */ /* 0x000fe400078e0012 */
[----:B------:R-:W-:Y:S01]  /*11d80*/  IMAD.MOV.U32 R12, RZ, RZ, 0x4 ;  /* 0x00000004ff0c7424 */ /* 0x000fe200078e00ff */
[----:B------:R-:W-:-:S13]  /*11d90*/  IADD3 R2, P1, R14, R16, RZ ;  /* 0x000000100e027210 */ /* 0x000fda0007f3e0ff */
[----:B------:R-:W-:Y:S05]  /*11da0*/  WARPSYNC.COLLECTIVE R15, `(.L_x_15133) ;  /* 0x000000000f087348 */ /* 0x000fea0003c00000 */
[----:B------:R0:W1:Y:S02]  /*11db0*/  SHFL.IDX P6, R14, R13, R12, R11 ;  /* 0x0000000c0d0e7389 */ /* 0x00006400000c000b */
[----:B01----:R-:W-:Y:S01]  /*11dc0*/  ENDCOLLECTIVE ;  /* 0x000000000000791b */ /* 0x003fe20003800000 */
.L_x_15133:
        /* <DEDUP_REMOVED lines=12> */
.L_x_15134:
[----:B------:R-:W-:Y:S02]  /*11e90*/  IMAD.MOV.U32 R13, RZ, RZ, R18 ;  /* 0x000000ffff0d7224 */ /* 0x000fe400078e0012 */
[----:B------:R-:W-:Y:S02]  /*11ea0*/  IMAD.MOV.U32 R12, RZ, RZ, 0x5 ;  /* 0x00000005ff0c7424 */ /* 0x000fe400078e00ff */
[----:B------:R-:W-:-:S07]  /*11eb0*/  IMAD.MOV.U32 R23, RZ, RZ, R14 ;  /* 0x000000ffff177224 */ /* 0x000fce00078e000e */
[----:B------:R-:W-:Y:S05]  /*11ec0*/  WARPSYNC.COLLECTIVE R15, `(.L_x_15135) ;  /* 0x000000000f087348 */ /* 0x000fea0003c00000 */
[----:B------:R0:W1:Y:S02]  /*11ed0*/  SHFL.IDX P6, R14, R13, R12, R11 ;  /* 0x0000000c0d0e7389 */ /* 0x00006400000c000b */
[----:B01----:R-:W-:Y:S01]  /*11ee0*/  ENDCOLLECTIVE ;  /* 0x000000000000791b */ /* 0x003fe20003800000 */
.L_x_15135:
        /* <DEDUP_REMOVED lines=12> */
.L_x_15136:
[----:B------:R-:W-:Y:S02]  /*11fb0*/  IMAD.MOV.U32 R13, RZ, RZ, R18 ;  /* 0x000000ffff0d7224 */ /* 0x000fe400078e0012 */
[----:B------:R-:W-:Y:S02]  /*11fc0*/  IMAD.MOV.U32 R12, RZ, RZ, 0x6 ;  /* 0x00000006ff0c7424 */ /* 0x000fe400078e00ff */
[----:B------:R-:W-:-:S07]  /*11fd0*/  IMAD.MOV.U32 R25, RZ, RZ, R14 ;  /* 0x000000ffff197224 */ /* 0x000fce00078e000e */
[----:B------:R-:W-:Y:S05]  /*11fe0*/  WARPSYNC.COLLECTIVE R15, `(.L_x_15137) ;  /* 0x000000000f087348 */ /* 0x000fea0003c00000 */
[----:B------:R0:W1:Y:S02]  /*11ff0*/  SHFL.IDX P6, R14, R13, R12, R11 ;  /* 0x0000000c0d0e7389 */ /* 0x00006400000c000b */
[----:B01----:R-:W-:Y:S01]  /*12000*/  ENDCOLLECTIVE ;  /* 0x000000000000791b */ /* 0x003fe20003800000 */
.L_x_15137:
        /* <DEDUP_REMOVED lines=12> */
.L_x_15138:
[----:B------:R-:W-:Y:S02]  /*120d0*/  IMAD.MOV.U32 R13, RZ, RZ, R18 ;  /* 0x000000ffff0d7224 */ /* 0x000fe400078e0012 */
[----:B------:R-:W-:Y:S02]  /*120e0*/  IMAD.MOV.U32 R12, RZ, RZ, 0x7 ;  /* 0x00000007ff0c7424 */ /* 0x000fe400078e00ff */
[----:B------:R-:W-:-:S07]  /*120f0*/  IMAD.MOV.U32 R27, RZ, RZ, R14 ;  /* 0x000000ffff1b7224 */ /* 0x000fce00078e000e */
[----:B------:R-:W-:Y:S05]  /*12100*/  WARPSYNC.COLLECTIVE R15, `(.L_x_15139) ;  /* 0x000000000f087348 */ /* 0x000fea0003c00000 */
[----:B------:R0:W1:Y:S02]  /*12110*/  SHFL.IDX P6, R14, R13, R12, R11 ;  /* 0x0000000c0d0e7389 */ /* 0x00006400000c000b */
[----:B01----:R-:W-:Y:S01]  /*12120*/  ENDCOLLECTIVE ;  /* 0x000000000000791b */ /* 0x003fe20003800000 */
.L_x_15139:
        /* <DEDUP_REMOVED lines=11> */
.L_x_15140:
[----:B------:R-:W-:Y:S05]  /*121e0*/  BRA `(.L_x_15141) ;  /* 0xffffffc000b87947 */ /* 0x000fea000383ffff */
.L_x_15027:
[----:B0-----:R0:W1:Y:S02]  /*121f0*/  SYNCS.PHASECHK.TRANS64.TRYWAIT P0, [R7+URZ+0x16820], R10 ;  /* 0x0168200a070075a7 */ /* 0x001064000800017f */
[----:B-1----:R-:W-:Y:S05]  /*12200*/  @!P0 NANOSLEEP.SYNCS 0x989680 ;  /* 0x009896800000895d */ /* 0x002fea0003900000 */
[----:B------:R-:W1:Y:S02]  /*12210*/  @!P0 SYNCS.PHASECHK.TRANS64 P0, [R7+URZ+0x16820], R10 ;  /* 0x0168200a070085a7 */ /* 0x000e64000800007f */
[----:B-1----:R-:W-:Y:S05]  /*12220*/  @!P0 BRA `(.L_x_15027) ;  /* 0xfffffffc00f08947 */ /* 0x002fea000383ffff */
[----:B------:R-:W-:Y:S05]  /*12230*/  BRA `(.L_x_15142) ;  /* 0xffffffc400287947 */ /* 0x000fea000383ffff */
.L_x_15028:
        /* <DEDUP_REMOVED lines=11> */
.L_x_15144:
[----:B------:R-:W-:Y:S05]  /*122f0*/  BSYNC B0 ;  /* 0x0000000000007941 */ /* 0x000fea0003800000 */
.L_x_15143:
[----:B------:R-:W-:Y:S05]  /*12300*/  BRA `(.L_x_15145) ;  /* 0xffffffc4000c7947 */ /* 0x000fea000383ffff */
.L_x_15029:
[----:B------:R-:W-:Y:S01]  /*12310*/  BSSY B0, `(.L_x_15146) ;  /* 0x0000006000007945 */ /* 0x000fe20003800000 */
[----:B------:R-:W-:-:S07]  /*12320*/  IMAD.MOV.U32 R15, RZ, RZ, -0x1 ;  /* 0xffffffffff0f7424 */ /* 0x000fce00078e00ff */
[----:B01---5:R-:W-:Y:S05]  /*12330*/  WARPSYNC.COLLECTIVE R15, `(.L_x_15147) ;  /* 0x000000000f0c7348 */ /* 0x023fea0003c00000 */
[----:B------:R-:W-:Y:S02]  /*12340*/  ELECT P6, UR62, PT ;  /* 0x00000000003e782f */ /* 0x000fe400038c0000 */
[----:B------:R-:W-:Y:S01]  /*12350*/  MOV R14, UR62 ;  /* 0x0000003e000e7c02 */ /* 0x000fe20008000f00 */
[----:B01---5:R-:W-:Y:S10]  /*12360*/  ENDCOLLECTIVE ;  /* 0x000000000000791b */ /* 0x023ff40003800000 */
.L_x_15147:
[----:B------:R-:W-:Y:S05]  /*12370*/  BSYNC B0 ;  /* 0x0000000000007941 */ /* 0x000fea0003800000 */
.L_x_15146:
[----:B------:R-:W-:Y:S05]  /*12380*/  BRA `(.L_x_15148) ;  /* 0xffffffc400007947 */ /* 0x000fea000383ffff */
.L_x_15031:
[----:B-1----:R1:W2:Y:S02]  /*12390*/  SYNCS.PHASECHK.TRANS64.TRYWAIT P1, [R5+URZ+0x16840], R4 ;  /* 0x01684004050075a7 */ /* 0x0022a4000802017f */
[----:B--2---:R-:W-:Y:S05]  /*123a0*/  @!P1 NANOSLEEP.SYNCS 0x989680 ;  /* 0x009896800000995d */ /* 0x004fea0003900000 */
[----:B------:R-:W2:Y:S02]  /*123b0*/  @!P1 SYNCS.PHASECHK.TRANS64 P1, [R5+URZ+0x16840], R4 ;  /* 0x01684004050095a7 */ /* 0x000ea4000802007f */
[----:B--2---:R-:W-:Y:S05]  /*123c0*/  @!P1 BRA `(.L_x_15031) ;  /* 0xfffffffc00f09947 */ /* 0x004fea000383ffff */
[----:B------:R-:W-:Y:S05]  /*123d0*/  BRA `(.L_x_15149) ;  /* 0xffffffc400207947 */ /* 0x000fea000383ffff */
.L_x_15033:
[----:B--2---:R2:W3:Y:S02]  /*123e0*/  SYNCS.PHASECHK.TRANS64.TRYWAIT P1, [R3+URZ+0x16840], R0 ;  /* 0x01684000030075a7 */ /* 0x0044e4000802017f */
[----:B---3--:R-:W-:Y:S05]  /*123f0*/  @!P1 NANOSLEEP.SYNCS 0x989680 ;  /* 0x009896800000995d */ /* 0x008fea0003900000 */
[----:B------:R-:W3:Y:S02]  /*12400*/  @!P1 SYNCS.PHASECHK.TRANS64 P1, [R3+URZ+0x16840], R0 ;  /* 0x01684000030095a7 */ /* 0x000ee4000802007f */
[----:B---3--:R-:W-:Y:S05]  /*12410*/  @!P1 BRA `(.L_x_15033) ;  /* 0xfffffffc00f09947 */ /* 0x008fea000383ffff */
[----:B------:R-:W-:Y:S05]  /*12420*/  BRA `(.L_x_15150) ;  /* 0xffffffc4002c7947 */ /* 0x000fea000383ffff */
.L_x_15035:
[----:B---3--:R3:W4:Y:S02]  /*12430*/  SYNCS.PHASECHK.TRANS64.TRYWAIT P1, [R5+URZ+0x16860], R4 ;  /* 0x01686004050075a7 */ /* 0x008724000802017f */
[----:B----4-:R-:W-:Y:S05]  /*12440*/  @!P1 NANOSLEEP.SYNCS 0x989680 ;  /* 0x009896800000995d */ /* 0x010fea0003900000 */
[----:B------:R-:W4:Y:S02]  /*12450*/  @!P1 SYNCS.PHASECHK.TRANS64 P1, [R5+URZ+0x16860], R4 ;  /* 0x01686004050095a7 */ /* 0x000f24000802007f */
[----:B----4-:R-:W-:Y:S05]  /*12460*/  @!P1 BRA `(.L_x_15035) ;  /* 0xfffffffc00f09947 */ /* 0x010fea000383ffff */
[----:B------:R-:W-:Y:S05]  /*12470*/  BRA `(.L_x_15151) ;  /* 0xffffffc400287947 */ /* 0x000fea000383ffff */
.L_x_15152:
        /* <DEDUP_REMOVED lines=16> */
.L_x_15998:


//--------------------- .text._ZN7cutlass13device_kernelIN5flash11enable_sm90INS1_16FlashAttnFwdSm90INS1_25CollectiveMainloopFwdSm90ILi2EN4cute5tupleIJNS5_1CILi1EEES8_S8_EEENS6_IJNS7_ILi192EEENS7_ILi128EEENS7_ILi64EEEEEELi64ENS_10bfloat16_tEfNS_4arch4Sm90ELb1ELb0ELb1ELb1ELb1ELb0ELb0ELb1ELb1ELb1ELb1ELb0EEENS1_21CollectiveEpilogueFwdINS6_IJSA_SC_SB_EEES9_SE_SG_Li384ELb1ELb1ELb1ELb0EEENS1_36VarlenDynamicPersistentTileSchedulerILi192ELi128ELi384ELi128ELb1ELb1ELb1ELb1ELb1ELb1EEEEEEEEEvNT_6ParamsE --------------------------
	.section	.text._ZN7cutlass13device_kernelIN5flash11enable_sm90INS1_16FlashAttnFwdSm90INS1_25CollectiveMainloopFwdSm90ILi2EN4cute5tupleIJNS5_1CILi1EEES8_S8_EEENS6_IJNS7_ILi192EEENS7_ILi128EEENS7_ILi64EEEEEELi64ENS_10bfloat16_tEfNS_4arch4Sm90ELb1ELb0ELb1ELb1ELb1ELb0ELb0ELb1ELb1ELb1ELb1ELb0EEENS1_21CollectiveEpilogueFwdINS6_IJSA_SC_SB_EEES9_SE_SG_Li384ELb1ELb1ELb1ELb0EEENS1_36VarlenDynamicPersistentTileSchedulerILi192ELi128ELi384ELi128ELb1ELb1ELb1ELb1ELb1ELb1EEEEEEEEEvNT_6ParamsE,"ax",@progbits
	.align	128
.text._ZN7cutlass13device_kernelIN5flash11enable_sm90INS1_16FlashAttnFwdSm90INS1_25CollectiveMainloopFwdSm90ILi2EN4cute5tupleIJNS5_1CILi1EEES8_S8_EEENS6_IJNS7_ILi192EEENS7_ILi128EEENS7_ILi64EEEEEELi64ENS_10bfloat16_tEfNS_4arch4Sm90ELb1ELb0ELb1ELb1ELb1ELb0ELb0ELb1ELb1ELb1ELb1ELb0EEENS1_21CollectiveEpilogueFwdINS6_IJSA_SC_SB_EEES9_SE_SG_Li384ELb1ELb1ELb1ELb0EEENS1_36VarlenDynamicPersistentTileSchedulerILi192ELi128ELi384ELi128ELb1ELb1ELb1ELb1ELb1ELb1EEEEEEEEEvNT_6ParamsE:
        .type           _ZN7cutlass13device_kernelIN5flash11enable_sm90INS1_16FlashAttnFwdSm90INS1_25CollectiveMainloopFwdSm90ILi2EN4cute5tupleIJNS5_1CILi1EEES8_S8_EEENS6_IJNS7_ILi192EEENS7_ILi128EEENS7_ILi64EEEEEELi64ENS_10bfloat16_tEfNS_4arch4Sm90ELb1ELb0ELb1ELb1ELb1ELb0ELb0ELb1ELb1ELb1ELb1ELb0EEENS1_21CollectiveEpilogueFwdINS6_IJSA_SC_SB_EEES9_SE_SG_Li384ELb1ELb1ELb1ELb0EEENS1_36VarlenDynamicPersistentTileSchedulerILi192ELi128ELi384ELi128ELb1ELb1ELb1ELb1ELb1ELb1EEEEEEEEEvNT_6ParamsE,@function
        .size           _ZN7cutlass13device_kernelIN5flash11enable_sm90INS1_16FlashAttnFwdSm90INS1_25CollectiveMainloopFwdSm90ILi2EN4cute5tupleIJNS5_1CILi1EEES8_S8_EEENS6_IJNS7_ILi192EEENS7_ILi128EEENS7_ILi64EEEEEELi64ENS_10bfloat16_tEfNS_4arch4Sm90ELb1ELb0ELb1ELb1ELb1ELb0ELb0ELb1ELb1ELb1ELb1ELb0EEENS1_21CollectiveEpilogueFwdINS6_IJSA_SC_SB_EEES9_SE_SG_Li384ELb1ELb1ELb1ELb0EEENS1_36VarlenDynamicPersistentTileSchedulerILi192ELi128ELi384ELi128ELb1ELb1ELb1ELb1ELb1ELb1EEEEEEEEEvNT_6ParamsE,(.L_x_15999 - _ZN7cutlass13device_kernelIN5flash11enable_sm90INS1_16FlashAttnFwdSm90INS1_25CollectiveMainloopFwdSm90ILi2EN4cute5tupleIJNS5_1CILi1EEES8_S8_EEENS6_IJNS7_ILi192EEENS7_ILi128EEENS7_ILi64EEEEEELi64ENS_10bfloat16_tEfNS_4arch4Sm90ELb1ELb0ELb1ELb1ELb1ELb0ELb0ELb1ELb1ELb1ELb1ELb0EEENS1_21CollectiveEpilogueFwdINS6_IJSA_SC_SB_EEES9_SE_SG_Li384ELb1ELb1ELb1ELb0EEENS1_36VarlenDynamicPersistentTileSchedulerILi192ELi128ELi384ELi128ELb1ELb1ELb1ELb1ELb1ELb1EEEEEEEEEvNT_6ParamsE)
        .other          _ZN7cutlass13device_kernelIN5flash11enable_sm90INS1_16FlashAttnFwdSm90INS1_25CollectiveMainloopFwdSm90ILi2EN4cute5tupleIJNS5_1CILi1EEES8_S8_EEENS6_IJNS7_ILi192EEENS7_ILi128EEENS7_ILi64EEEEEELi64ENS_10bfloat16_tEfNS_4arch4Sm90ELb1ELb0ELb1ELb1ELb1ELb0ELb0ELb1ELb1ELb1ELb1ELb0EEENS1_21CollectiveEpilogueFwdINS6_IJSA_SC_SB_EEES9_SE_SG_Li384ELb1ELb1ELb1ELb0EEENS1_36VarlenDynamicPersistentTileSchedulerILi192ELi128ELi384ELi128ELb1ELb1ELb1ELb1ELb1ELb1EEEEEEEEEvNT_6ParamsE,@"STO_CUDA_ENTRY STV_DEFAULT"
_ZN7cutlass13device_kernelIN5flash11enable_sm90INS1_16FlashAttnFwdSm90INS1_25CollectiveMainloopFwdSm90ILi2EN4cute5tupleIJNS5_1CILi1EEES8_S8_EEENS6_IJNS7_ILi192EEENS7_ILi128EEENS7_ILi64EEEEEELi64ENS_10bfloat16_tEfNS_4arch4Sm90ELb1ELb0ELb1ELb1ELb1ELb0ELb0ELb1ELb1ELb1ELb1ELb0EEENS1_21CollectiveEpilogueFwdINS6_IJSA_SC_SB_EEES9_SE_SG_Li384ELb1ELb1ELb1ELb0EEENS1_36VarlenDynamicPersistentTileSchedulerILi192ELi128ELi384ELi128ELb1ELb1ELb1ELb1ELb1ELb1EEEEEEEEEvNT_6ParamsE:
        /* <DEDUP_REMOVED lines=45> */
.L_x_15153:
        /* <DEDUP_REMOVED lines=22> */
.L_x_15154:
        /* <DEDUP_REMOVED lines=18> */
.L_x_15155:
        /* <DEDUP_REMOVED lines=22> */
.L_x_15156:
        /* <DEDUP_REMOVED lines=23> */
.L_x_15157:
        /* <DEDUP_REMOVED lines=8> */
.L_x_15159:
        /* <DEDUP_REMOVED lines=25> */
[----:B------:R-:W-:Y:S02]  /*0a30*/  UMOV UR47, URZ ;  /* 0x0000003f002f7c82 */ /* 0x000fe40008000000 */
[CC--:B------:R-:W-:Y:S02]  /*0a40*/  LEA.HI R2, R0.reuse, R13.reuse, RZ, 0x7 ;  /* 0x0000000d00027211 */ /* 0x0c0fe400078f38ff */
[----:B------:R-:W-:-:S02]  /*0a50*/  LEA.HI R3, R0, R13, RZ, 0x4 ;  /* 0x0000000d00037211 */ /* 0x000fc400078f20ff */
[----:B------:R-:W-:Y:S02]  /*0a60*/  LOP3.LUT R4, R2, 0xffffff80, RZ, 0xc0, !PT ;  /* 0xffffff8002047812 */ /* 0x000fe400078ec0ff */
[----:B------:R-:W-:Y:S02]  /*0a70*/  SHF.R.S32.HI R6, RZ, 0x4, R3 ;  /* 0x00000004ff067819 */ /* 0x000fe40000011403 */
[----:B------:R-:W-:Y:S01]  /*0a80*/  SHF.R.S32.HI R14, RZ, 0x7, R2 ;  /* 0x00000007ff0e7819 */ /* 0x000fe20000011402 */
[----:B------:R-:W-:Y:S01]  /*0a90*/  IMAD.IADD R12, R13, 0x1, -R4 ;  /* 0x000000010d0c7824 */ /* 0x000fe200078e0a04 */
[CC--:B------:R-:W-:Y:S02]  /*0aa0*/  LEA.HI R4, R0.reuse, R13.reuse, RZ, 0x5 ;  /* 0x0000000d00047211 */ /* 0x0c0fe400078f28ff */
[----:B------:R-:W-:Y:S01]  /*0ab0*/  LEA.HI R11, R0, R13, RZ, 0x2 ;  /* 0x0000000d000b7211 */ /* 0x000fe200078f10ff */
[----:B------:R-:W-:Y:S01]  /*0ac0*/  IMAD.HI R2, R14, 0x55555556, RZ ;  /* 0x555555560e027827 */ /* 0x000fe200078e02ff */
[----:B------:R-:W-:-:S02]  /*0ad0*/  SHF.R.S32.HI R7, RZ, 0x1f, R12 ;  /* 0x0000001fff077819 */ /* 0x000fc4000001140c */
[----:B------:R-:W-:Y:S01]  /*0ae0*/  LOP3.LUT R11, R11, 0xfffffffc, RZ, 0xc0, !PT ;  /* 0xfffffffc0b0b7812 */ /* 0x000fe200078ec0ff */
[----:B------:R-:W-:Y:S01]  /*0af0*/  IMAD.SHL.U32 R5, R4, 0x20, RZ ;  /* 0x0000002004057824 */ /* 0x000fe200078e00ff */
[----:B------:R-:W-:Y:S02]  /*0b00*/  LEA.HI R8, R7, R12, RZ, 0x2 ;  /* 0x0000000c07087211 */ /* 0x000fe400078f10ff */
[----:B------:R-:W-:Y:S01]  /*0b10*/  LOP3.LUT R4, R3, 0x3fffff0, RZ, 0xc0, !PT ;  /* 0x03fffff003047812 */ /* 0x000fe200078ec0ff */
[C---:B------:R-:W-:Y:S01]  /*0b20*/  IMAD.IADD R11, R13.reuse, 0x1, -R11 ;  /* 0x000000010d0b7824 */ /* 0x040fe200078e0a0b */
        /* <DEDUP_REMOVED lines=8> */
[----:B------:R-:W-:Y:S01]  /*0bb0*/  LOP3.LUT R3, R3, 0x1ffffffe, RZ, 0xc0, !PT ;  /* 0x1ffffffe03037812 */ /* 0x000fe200078ec0ff */
[----:B------:R-:W-:Y:S01]  /*0bc0*/  IMAD.IADD R10, R9, 0x1, -R10 ;  /* 0x00000001090a7824 */ /* 0x000fe200078e0a0a */
[----:B------:R-:W-:Y:S01]  /*0bd0*/  LEA.HI R2, R2, R2, RZ, 0x1 ;  /* 0x0000000202027211 */ /* 0x000fe200078f08ff */
[----:B------:R-:W-:Y:S01]  /*0be0*/  IMAD R4, R4, 0x40, R5 ;  /* 0x0000004004047824 */ /* 0x000fe200078e0205 */
[----:B------:R-:W-:Y:S01]  /*0bf0*/  SHF.R.S32.HI R7, RZ, 0x5, R7 ;  /* 0x00000005ff077819 */ /* 0x000fe20000011407 */
[----:B------:R-:W-:Y:S01]  /*0c00*/  IMAD.IADD R3, R6, 0x1, -R3 ;  /* 0x0000000106037824 */ /* 0x000fe200078e0a03 */
[----:B------:R-:W-:Y:S01]  /*0c10*/  LEA.HI R0, R0, R13, RZ, 0x3 ;  /* 0x0000000d00007211 */ /* 0x000fe200078f18ff */
[----:B------:R-:W-:Y:S01]  /*0c20*/  IMAD R2, R2, -0x3, R14 ;  /* 0xfffffffd02027824 */ /* 0x000fe200078e020e */
[----:B------:R-:W-:Y:S01]  /*0c30*/  LOP3.LUT R8, R8, 0x7ffffffc, RZ, 0xc0, !PT ;  /* 0x7ffffffc08087812 */ /* 0x000fe200078ec0ff */
[----:B------:R-:W-:Y:S01]  /*0c40*/  IMAD R7, R7, 0x10, R10 ;  /* 0x0000001007077824 */ /* 0x000fe200078e020a */
[----:B------:R-:W-:-:S02]  /*0c50*/  LEA R3, R3, R4, 0x3 ;  /* 0x0000000403037211 */ /* 0x000fc400078e18ff */
[----:B------:R-:W-:Y:S01]  /*0c60*/  LOP3.LUT R18, R0, 0xfffffff8, RZ, 0xc0, !PT ;  /* 0xfffffff800127812 */ /* 0x000fe200078ec0ff */
[----:B------:R-:W-:Y:S01]  /*0c70*/  IMAD R5, R2, 0x40, R7 ;  /* 0x0000004002057824 */ /* 0x000fe200078e0207 */
[----:B------:R-:W-:Y:S01]  /*0c80*/  SHF.R.S32.HI R157, RZ, 0x3, R0 ;  /* 0x00000003ff9d7819 */ /* 0x000fe20000011400 */
[----:B------:R0:W-:Y:S01]  /*0c90*/  STL [R1+0x2c], R3 ;  /* 0x00002c0301007387 */ /* 0x0001e20000100800 */
[----:B------:R-:W-:Y:S02]  /*0ca0*/  IMAD.IADD R8, R12, 0x1, -R8 ;  /* 0x000000010c087824 */ /* 0x000fe400078e0a08 */
[----:B------:R-:W-:Y:S01]  /*0cb0*/  IMAD.IADD R18, R13, 0x1, -R18 ;  /* 0x000000010d127824 */ /* 0x000fe200078e0a12 */
[----:B------:R1:W-:Y:S01]  /*0cc0*/  STL [R1+0x28], R5 ;  /* 0x0000280501007387 */ /* 0x0003e20000100800 */
[----:B------:R-:W-:-:S03]  /*0cd0*/  IMAD.SHL.U32 R16, R8, 0x2, RZ ;  /* 0x0000000208107824 */ /* 0x000fc600078e00ff */
[----:B------:R-:W-:Y:S01]  /*0ce0*/  SHF.L.U32 R19, R18, 0x3, RZ ;  /* 0x0000000312137819 */ /* 0x000fe200000006ff */
[C---:B------:R-:W-:Y:S01]  /*0cf0*/  VIADD R156, R16.reuse, 0x8 ;  /* 0x00000008109c7836 */ /* 0x040fe20000000000 */
[----:B0-----:R-:W-:Y:S01]  /*0d00*/  LEA.HI R3, R11, R11, RZ, 0x1 ;  /* 0x0000000b0b037211 */ /* 0x001fe200078f08ff */
[C---:B------:R-:W-:Y:S01]  /*0d10*/  VIADD R155, R16.reuse, 0x10 ;  /* 0x00000010109b7836 */ /* 0x040fe20000000000 */
[C---:B------:R-:W-:Y:S01]  /*0d20*/  IADD3 R22, R16.reuse, 0x38, RZ ;  /* 0x0000003810167810 */ /* 0x040fe20007ffe0ff */
[C---:B------:R-:W-:Y:S01]  /*0d30*/  VIADD R154, R16.reuse, 0x18 ;  /* 0x00000018109a7836 */ /* 0x040fe20000000000 */
[----:B------:R-:W-:Y:S01]  /*0d40*/  LOP3.LUT R4, R3, 0x1ffffffe, RZ, 0xc0, !PT ;  /* 0x1ffffffe03047812 */ /* 0x000fe200078ec0ff */
        /* <DEDUP_REMOVED lines=10> */
[----:B------:R-:W-:Y:S02]  /*0df0*/  SHF.R.S32.HI R3, RZ, 0x1f, R152 ;  /* 0x0000001fff037819 */ /* 0x000fe40000011498 */
[----:B------:R-:W-:Y:S02]  /*0e00*/  SHF.R.S32.HI R2, RZ, 0x1f, R23 ;  /* 0x0000001fff027819 */ /* 0x000fe40000011417 */
[----:B-1----:R-:W-:-:S07]  /*0e10*/  SHF.R.S32.HI R0, RZ, 0x1f, R22 ;  /* 0x0000001fff007819 */ /* 0x002fce0000011416 */
.L_x_15211:
[----:B01-34-:R-:W0:Y:S01]  /*0e20*/  LDC.64 R2, c[0x0][0xc88] ;  /* 0x00032200ff027b82 */ /* 0x01be220000000a00 */
[----:B------:R-:W-:Y:S01]  /*0e30*/  ULDC.64 UR8, c[0x0][0xa28] ;  /* 0x00028a0000087ab9 */ /* 0x000fe20000000a00 */
[----:B------:R-:W-:Y:S01]  /*0e40*/  ULDC.64 UR10, c[0x0][0xa18] ;  /* 0x00028600000a7ab9 */ /* 0x000fe20000000a00 */
[----:B------:R-:W-:Y:S01]  /*0e50*/  ULDC UR4, c[0x0][0x424] ;  /* 0x0001090000047ab9 */ /* 0x000fe20000000800 */
[----:B------:R-:W-:Y:S01]  /*0e60*/  ULDC UR7, c[0x0][0x2f0] ;  /* 0x0000bc0000077ab9 */ /* 0x000fe20000000800 */
[----:B0-----:R-:W-:-:S06]  /*0e70*/  IMAD.WIDE R2, R31, 0x4, R2 ;  /* 0x000000041f027825 */ /* 0x001fcc00078e0202 */
[----:B--2---:R-:W2:Y:S01]  /*0e80*/  LDG.E R2, desc[UR54][R2.64] ;  /* 0x0000003602027981 */ /* 0x004ea2000c1e1900 */
        /* <DEDUP_REMOVED lines=16> */
[----:B------:R-:W-:Y:S01]  /*0f90*/  IMAD.U32 R5, RZ, RZ, UR11 ;  /* 0x0000000bff057e24 */ /* 0x000fe2000f8e00ff */
        /* <DEDUP_REMOVED lines=28> */
.L_x_15160:
[----:B------:R-:W-:Y:S05]  /*1160*/  @!P1 BRA `(.L_x_15161) ;  /* 0x00000000001c9947 */ /* 0x000fea0003800000 */
[----:B------:R-:W-:-:S04]  /*1170*/  ULEA UR4, UP0, UR37, UR10, 0x2 ;  /* 0x0000000a25047291 */ /* 0x000fc8000f80103f */
[----:B------:R-:W-:Y:S02]  /*1180*/  ULEA.HI.X UR7, UR37, UR11, UR38, 0x2, UP0 ;  /* 0x0000000b25077291 */ /* 0x000fe400080f1426 */
[----:B------:R-:W-:-:S04]  /*1190*/  MOV R2, UR4 ;  /* 0x0000000400027c02 */ /* 0x000fc80008000f00 */
[----:B------:R-:W-:-:S05]  /*11a0*/  IMAD.U32 R3, RZ, RZ, UR7 ;  /* 0x00000007ff037e24 */ /* 0x000fca000f8e00ff */
[----:B------:R-:W2:Y:S02]  /*11b0*/  LDG.E R2, desc[UR54][R2.64] ;  /* 0x0000003602027981 */ /* 0x000ea4000c1e1900 */
[----:B--2---:R-:W-:Y:S01]  /*11c0*/  R2UR UR4, R2 ;  /* 0x00000000020472ca */ /* 0x004fe200000e0000 */
[----:B------:R-:W-:-:S14]  /*11d0*/  BRA `(.L_x_15162) ;  /* 0x0000000000347947 */ /* 0x000fdc0003800000 */
.L_x_15161:
        /* <DEDUP_REMOVED lines=13> */
.L_x_15162:
[----:B------:R-:W-:Y:S01]  /*12b0*/  ULDC UR7, c[0x0][0x448] ;  /* 0x0001120000077ab9 */ /* 0x000fe20000000800 */
[----:B------:R-:W-:Y:S02]  /*12c0*/  UIMAD UR40, UR6, 0xc0, URZ ;  /* 0x000000c0062878a4 */ /* 0x000fe4000f8e023f */
        /* <DEDUP_REMOVED lines=65> */
.L_x_15163:
        /* <DEDUP_REMOVED lines=12> */
[----:B------:R-:W-:Y:S02]  /*17a0*/  R2UR UR56, R0 ;  /* 0x00000000003872ca */ /* 0x000fe400000e0000 */
        /* <DEDUP_REMOVED lines=10> */
[----:B------:R-:W-:-:S06]  /*1850*/  UISETP.GT.AND UP0, UPT, UR56, UR42, UPT ;  /* 0x0000002a3800728c */ /* 0x000fcc000bf04270 */
[----:B------:R-:W-:-:S13]  /*1860*/  PLOP3.LUT P1, PT, PT, PT, UP0, 0x80, 0x0 ;  /* 0x000000000000781c */ /* 0x000fda0003f2f008 */
[----:B------:R-:W-:Y:S05]  /*1870*/  @!P1 BRA `(.L_x_15164) ;  /* 0x0000008800089947 */ /* 0x000fea0003800000 */
[----:B------:R-:W0:Y:S01]  /*1880*/  S2R R4, SR_TID.X ;  /* 0x0000000000047919 */ /* 0x000e220000002100 */
[----:B------:R-:W1:Y:S01]  /*1890*/  S2UR UR43, SR_CgaCtaId ;  /* 0x00000000002b79c3 */ /* 0x000e620000008800 */
[----:B------:R-:W-:Y:S02]  /*18a0*/  UMOV UR45, 0x400 ;  /* 0x00000400002d7882 */ /* 0x000fe40000000000 */
[----:B-1----:R-:W-:Y:S01]  /*18b0*/  ULEA UR45, UR43, UR45, 0x18 ;  /* 0x0000002d2b2d7291 */ /* 0x002fe2000f8ec03f */
[----:B0-----:R-:W-:-:S05]  /*18c0*/  VIADD R5, R4, 0xffffff80 ;  /* 0xffffff8004057836 */ /* 0x001fca0000000000 */
[----:B------:R-:W-:-:S04]  /*18d0*/  SHF.R.S32.HI R4, RZ, 0x1f, R5 ;  /* 0x0000001fff047819 */ /* 0x000fc80000011405 */
[----:B------:R-:W-:-:S04]  /*18e0*/  LEA.HI R4, R4, R5, RZ, 0x7 ;  /* 0x0000000504047211 */ /* 0x000fc800078f38ff */
[----:B------:R-:W-:-:S05]  /*18f0*/  SHF.R.S32.HI R4, RZ, 0x7, R4 ;  /* 0x00000007ff047819 */ /* 0x000fca0000011404 */
        /* <DEDUP_REMOVED lines=28> */
.L_x_15165:
        /* <DEDUP_REMOVED lines=9> */
.L_x_15298:
[----:B------:R-:W-:Y:S05]  /*1b50*/  @!P0 BRA `(.L_x_15167) ;  /* 0x0000000000048947 */ /* 0x000fea0003800000 */
[----:B------:R-:W-:Y:S01]  /*1b60*/  BPT.TRAP 0x1 ;  /* 0x000000040000795c */ /* 0x000fe20000300000 */
.L_x_15167:
[----:B0-----:R-:W-:Y:S01]  /*1b70*/  IMAD.U32 R0, RZ, RZ, UR47 ;  /* 0x0000002fff007e24 */ /* 0x001fe2000f8e00ff */
[----:B------:R-:W-:-:S04]  /*1b80*/  MOV R3, UR48 ;  /* 0x0000003000037c02 */ /* 0x000fc80008000f00 */
[----:B------:R-:W-:Y:S02]  /*1b90*/  LEA R0, R0, UR45, 0x3 ;  /* 0x0000002d00007c11 */ /* 0x000fe4000f8e18ff */
[----:B------:R-:W-:-:S04]  /*1ba0*/  SHF.L.U32 R3, R3, 0x1f, RZ ;  /* 0x0000001f03037819 */ /* 0x000fc800000006ff */
[----:B------:R0:W1:Y:S01]  /*1bb0*/  SYNCS.PHASECHK.TRANS64.TRYWAIT P1, [R0+URZ+0x16830], R3 ;  /* 0x01683003000075a7 */ /* 0x000062000802017f */
[----:B------:R-:W-:Y:S05]  /*1bc0*/  @!P0 BRA `(.L_x_15168) ;  /* 0x0000000000048947 */ /* 0x000fea0003800000 */
[----:B------:R-:W-:Y:S01]  /*1bd0*/  BPT.TRAP 0x1 ;  /* 0x000000040000795c */ /* 0x000fe20000300000 */
.L_x_15168:
[----:B-1----:R-:W-:Y:S05]  /*1be0*/  @P1 BRA `(.L_x_15169) ;  /* 0x0000000000081947 */ /* 0x002fea0003800000 */
[----:B------:R-:W1:Y:S02]  /*1bf0*/  SYNCS.PHASECHK.TRANS64.TRYWAIT P1, [R0+URZ+0x16830], R3 ;  /* 0x01683003000075a7 */ /* 0x000e64000802017f */
[----:B-1----:R-:W-:Y:S05]  /*1c00*/  @!P1 BRA `(.L_x_15170) ;  /* 0x0000010c00dc9947 */ /* 0x002fea0003800000 */
.L_x_15169:
        /* <DEDUP_REMOVED lines=35> */
.L_x_15171:
[----:B------:R-:W-:Y:S01]  /*1e40*/  UISETP.NE.AND UP0, UPT, UR53, URZ, UPT ;  /* 0x0000003f3500728c */ /* 0x000fe2000bf05270 */
[----:B------:R-:W-:Y:S01]  /*1e50*/  R2UR UR11, R0 ;  /* 0x00000000000b72ca */ /* 0x000fe200000e0000 */
[----:B------:R-:W-:Y:S01]  /*1e60*/  ULDC UR7, c[0x0][0x9d8] ;  /* 0x0002760000077ab9 */ /* 0x000fe20000000800 */
[----:B------:R-:W-:Y:S01]  /*1e70*/  ULDC UR21, c[0x0][0x988] ;  /* 0x0002620000157ab9 */ /* 0x000fe20000000800 */
        /* <DEDUP_REMOVED lines=13> */
[----:B------:R-:W2:Y:S01]  /*1f50*/  MUFU.TANH R99, R99 ;  /* 0x0000006300637308 */ /* 0x000ea20000002400 */
[----:B------:R-:W-:-:S02]  /*1f60*/  IMAD.U32 R33, RZ, RZ, UR52 ;  /* 0x00000034ff217e24 */ /* 0x000fc4000f8e00ff */
[----:B------:R-:W-:Y:S01]  /*1f70*/  FMUL.FTZ R91, R31, UR7 ;  /* 0x000000071f5b7c20 */ /* 0x000fe20008410000 */
        /* <DEDUP_REMOVED lines=10> */
[----:B------:R-:W4:Y:S01]  /*2020*/  SHFL.IDX PT, R28, R48, 0x1, 0x1c1f ;  /* 0x003c1f00301c7f89 */ /* 0x000f2200000e0000 */
[----:B------:R-:W-:Y:S01]  /*2030*/  FMUL.FTZ R2, R25, UR7 ;  /* 0x0000000719027c20 */ /* 0x000fe20008410000 */
[----:B------:R-:W-:Y:S01]  /*2040*/  FMUL.FTZ R25, R42, UR7 ;  /* 0x000000072a197c20 */ /* 0x000fe20008410000 */
[----:B01----:R-:W-:Y:S01]  /*2050*/  FMUL.FTZ R3, R24, UR7 ;  /* 0x0000000718037c20 */ /* 0x003fe20008410000 */
[----:B------:R-:W-:Y:S01]  /*2060*/  IMAD.U32 R93, RZ, RZ, UR6 ;  /* 0x00000006ff5d7e24 */ /* 0x000fe2000f8e00ff */
        /* <DEDUP_REMOVED lines=9> */
[C-C-:B0-----:R-:W-:Y:S01]  /*2100*/  IADD3 R50, -R16.reuse, 0x1, R93.reuse ;  /* 0x0000000110327810 */ /* 0x141fe20007ffe15d */
[----:B------:R-:W-:Y:S01]  /*2110*/  FMUL.FTZ R45, R57, UR7 ;  /* 0x00000007392d7c20 */ /* 0x000fe20008410000 */
[----:B------:R-:W-:Y:S01]  /*2120*/  IADD3 R93, -R16, UR51, R93 ;  /* 0x00000033105d7c10 */ /* 0x000fe2000fffe15d */
[----:B------:R-:W-:Y:S01]  /*2130*/  FMUL.FTZ R8, R32, UR7 ;  /* 0x0000000720087c20 */ /* 0x000fe20008410000 */
[----:B------:R-:W-:Y:S01]  /*2140*/  IADD3 R50, -R33, UR51, R50 ;  /* 0x0000003321327c10 */ /* 0x000fe2000fffe132 */
[----:B------:R-:W-:Y:S01]  /*2150*/  FMUL.FTZ R51, R51, UR7 ;  /* 0x0000000733337c20 */ /* 0x000fe20008410000 */
[----:B------:R-:W-:Y:S01]  /*2160*/  FMUL.FTZ R54, R54, UR7 ;  /* 0x0000000736367c20 */ /* 0x000fe20008410000 */
[----:B------:R-:W0:Y:S01]  /*2170*/  MUFU.TANH R91, R91 ;  /* 0x0000005b005b7308 */ /* 0x000e220000002400 */
[----:B------:R-:W-:Y:S01]  /*2180*/  FMUL.FTZ R43, R53, UR7 ;  /* 0x00000007352b7c20 */ /* 0x000fe20008410000 */
[----:B------:R-:W-:Y:S01]  /*2190*/  FMUL.FTZ R58, R58, UR7 ;  /* 0x000000073a3a7c20 */ /* 0x000fe20008410000 */
[----:B----4-:R-:W-:Y:S01]  /*21a0*/  VIADDMNMX R28, R28, R50, R93, PT ;  /* 0x000000321c1c7246 */ /* 0x010fe2000380015d */
        /* <DEDUP_REMOVED lines=9> */
[----:B--2---:R-:W-:Y:S01]  /*2240*/  FSEL R99, R99, -INF , P1 ;  /* 0xff80000063637808 */ /* 0x004fe20000800000 */
[----:B------:R-:W-:Y:S01]  /*2250*/  FMUL.FTZ R71, R71, UR7 ;  /* 0x0000000747477c20 */ /* 0x000fe20008410000 */
[----:B---3--:R-:W-:Y:S01]  /*2260*/  FSEL R97, R97, -INF , P2 ;  /* 0xff80000061617808 */ /* 0x008fe20001000000 */
[----:B------:R-:W2:Y:S01]  /*2270*/  MUFU.TANH R15, R15 ;  /* 0x0000000f000f7308 */ /* 0x000ea20000002400 */
        /* <DEDUP_REMOVED lines=8> */
[----:B0-----:R-:W-:Y:S01]  /*2300*/  FSEL R91, R91, -INF , P1 ;  /* 0xff8000005b5b7808 */ /* 0x001fe20000800000 */
[----:B------:R-:W-:Y:S01]  /*2310*/  FMUL.FTZ R79, R79, UR7 ;  /* 0x000000074f4f7c20 */ /* 0x000fe20008410000 */
[----:B------:R-:W-:Y:S01]  /*2320*/  FMNMX.FTZ R30, R95, R30, !PT ;  /* 0x0000001e5f1e7209 */ /* 0x000fe20007810000 */
[----:B------:R-:W-:Y:S01]  /*2330*/  FMUL.FTZ R82, R82, UR7 ;  /* 0x0000000752527c20 */ /* 0x000fe20008410000 */
[----:B------:R-:W-:Y:S01]  /*2340*/  ISETP.GT.AND P1, PT, R28, 0x11, PT ;  /* 0x000000111c00780c */ /* 0x000fe20003f24270 */
[----:B------:R-:W-:Y:S01]  /*2350*/  FMUL.FTZ R83, R83, UR7 ;  /* 0x0000000753537c20 */ /* 0x000fe20008410000 */
[----:B----4-:R-:W-:Y:S01]  /*2360*/  FSEL R89, R89, -INF , P2 ;  /* 0xff80000059597808 */ /* 0x010fe20001000000 */
        /* <DEDUP_REMOVED lines=11> */
[----:B------:R-:W-:Y:S01]  /*2420*/  FMNMX.FTZ R30, R63, R30, !PT ;  /* 0x0000001e3f1e7209 */ /* 0x000fe20007810000 */
[----:B------:R-:W-:Y:S01]  /*2430*/  FMUL.FTZ R12, R40, UR7 ;  /* 0x00000007280c7c20 */ /* 0x000fe20008410000 */
[----:B------:R-:W1:Y:S01]  /*2440*/  SHFL.IDX PT, R48, R48, RZ, 0x1c1f ;  /* 0x001c1fff30307589 */ /* 0x000e6200000e0000 */
[----:B------:R-:W-:Y:S01]  /*2450*/  FMUL.FTZ R13, R44, UR7 ;  /* 0x000000072c0d7c20 */ /* 0x000fe20008410000 */
[----:B------:R-:W-:Y:S01]  /*2460*/  FMUL.FTZ R44, R52, UR7 ;  /* 0x00000007342c7c20 */ /* 0x000fe20008410000 */
[----:B------:R-:W2:Y:S01]  /*2470*/  MUFU.TANH R24, R24 ;  /* 0x0000001800187308 */ /* 0x000ea20000002400 */
[----:B0-----:R-:W-:Y:S01]  /*2480*/  FSEL R57, R20, -INF , P1 ;  /* 0xff80000014397808 */ /* 0x001fe20000800000 */
[----:B------:R-:W-:Y:S01]  /*2490*/  @UP0 ULDC UR6, c[0x0][0x44c] ;  /* 0x0001130000060ab9 */ /* 0x000fe20000000800 */
[----:B------:R-:W-:Y:S01]  /*24a0*/  ISETP.GT.AND P1, PT, R28, 0x21, PT ;  /* 0x000000211c00780c */ /* 0x000fe20003f24270 */
[----:B------:R-:W-:Y:S01]  /*24b0*/  @UP0 ULDC UR14, c[0x0][0x450] ;  /* 0x00011400000e0ab9 */ /* 0x000fe20000000800 */
[----:B------:R-:W-:Y:S01]  /*24c0*/  UMOV UR10, UR40 ;  /* 0x00000028000a7c82 */ /* 0x000fe20008000000 */
[----:B------:R-:W-:Y:S01]  /*24d0*/  UIADD3 UR25, UR56, -0x2, URZ ;  /* 0xfffffffe38197890 */ /* 0x000fe2000fffe03f */
[----:B------:R-:W-:Y:S01]  /*24e0*/  CS2R R118, SRZ ;  /* 0x0000000000767805 */ /* 0x000fe2000001ff00 */
[----:B------:R0:W-:Y:S01]  /*24f0*/  MUFU.TANH R27, R46 ;  /* 0x0000002e001b7308 */ /* 0x0001e20000002400 */
[----:B------:R-:W-:-:S02]  /*2500*/  CS2R R116, SRZ ;  /* 0x0000000000747805 */ /* 0x000fc4000001ff00 */
[----:B------:R-:W-:Y:S02]  /*2510*/  CS2R R114, SRZ ;  /* 0x0000000000727805 */ /* 0x000fe4000001ff00 */
[----:B------:R-:W-:Y:S02]  /*2520*/  CS2R R112, SRZ ;  /* 0x0000000000707805 */ /* 0x000fe4000001ff00 */
[----:B------:R-:W-:Y:S02]  /*2530*/  CS2R R110, SRZ ;  /* 0x00000000006e7805 */ /* 0x000fe4000001ff00 */
[----:B------:R-:W-:Y:S02]  /*2540*/  CS2R R108, SRZ ;  /* 0x00000000006c7805 */ /* 0x000fe4000001ff00 */
[----:B------:R-:W-:Y:S02]  /*2550*/  CS2R R106, SRZ ;  /* 0x00000000006a7805 */ /* 0x000fe4000001ff00 */
[----:B------:R-:W-:Y:S01]  /*2560*/  CS2R R104, SRZ ;  /* 0x0000000000687805 */ /* 0x000fe2000001ff00 */
[----:B------:R3:W-:Y:S01]  /*2570*/  MUFU.TANH R33, R59 ;  /* 0x0000003b00217308 */ /* 0x0007e20000002400 */
[----:B--2---:R-:W-:Y:S01]  /*2580*/  FSEL R53, R24, -INF , P1 ;  /* 0xff80000018357808 */ /* 0x004fe20000800000 */
[----:B0-----:R-:W-:Y:S01]  /*2590*/  FMUL.FTZ R46, R56, UR7 ;  /* 0x00000007382e7c20 */ /* 0x001fe20008410000 */
[----:B------:R-:W-:Y:S01]  /*25a0*/  ISETP.GT.AND P1, PT, R28, 0x29, PT ;  /* 0x000000291c00780c */ /* 0x000fe20003f24270 */
[----:B------:R-:W-:Y:S01]  /*25b0*/  FMUL.FTZ R56, R60, UR7 ;  /* 0x000000073c387c20 */ /* 0x000fe20008410000 */
[----:B------:R-:W-:Y:S01]  /*25c0*/  FMUL.FTZ R60, R65, UR7 ;  /* 0x00000007413c7c20 */ /* 0x000fe20008410000 */
[----:B------:R-:W-:Y:S01]  /*25d0*/  FMUL.FTZ R65, R73, UR7 ;  /* 0x0000000749417c20 */ /* 0x000fe20008410000 */
[----:B-1----:R-:W-:Y:S01]  /*25e0*/  VIADDMNMX R93, R48, R50, R93, PT ;  /* 0x00000032305d7246 */ /* 0x002fe2000380015d */
[----:B------:R-:W0:Y:S01]  /*25f0*/  MUFU.TANH R47, R47 ;  /* 0x0000002f002f7308 */ /* 0x000e220000002400 */
[----:B---3--:R-:W-:-:S02]  /*2600*/  FSEL R59, R21, -INF , P2 ;  /* 0xff800000153b7808 */ /* 0x008fc40001000000 */
[----:B------:R-:W-:Y:S02]  /*2610*/  CS2R R102, SRZ ;  /* 0x0000000000667805 */ /* 0x000fe4000001ff00 */
[----:B------:R-:W-:Y:S02]  /*2620*/  ISETP.GT.AND P2, PT, R28, 0x20, PT ;  /* 0x000000201c00780c */ /* 0x000fe40003f44270 */
[----:B------:R-:W-:Y:S02]  /*2630*/  CS2R R100, SRZ ;  /* 0x0000000000647805 */ /* 0x000fe4000001ff00 */
[----:B------:R-:W-:Y:S02]  /*2640*/  FMNMX.FTZ R30, R59, R30, !PT ;  /* 0x0000001e3b1e7209 */ /* 0x000fe40007810000 */
[----:B------:R-:W-:Y:S01]  /*2650*/  ISETP.GT.AND P3, PT, R93, 0x8, PT ;  /* 0x000000085d00780c */ /* 0x000fe20003f64270 */
[----:B------:R1:W-:Y:S01]  /*2660*/  MUFU.TANH R32, R55 ;  /* 0x0000003700207308 */ /* 0x0003e20000002400 */
[----:B------:R-:W-:-:S07]  /*2670*/  FMNMX.FTZ R30, R57, R30, !PT ;  /* 0x0000001e391e7209 */ /* 0x000fce0007810000 */
[----:B------:R2:W3:Y:S01]  /*2680*/  MUFU.TANH R31, R51 ;  /* 0x00000033001f7308 */ /* 0x0004e20000002400 */
[----:B-1----:R-:W-:Y:S02]  /*2690*/  FSEL R55, R25, -INF , P2 ;  /* 0xff80000019377808 */ /* 0x002fe40001000000 */
[----:B------:R-:W-:Y:S02]  /*26a0*/  ISETP.GT.AND P2, PT, R28, 0x28, PT ;  /* 0x000000281c00780c */ /* 0x000fe40003f44270 */
[----:B------:R-:W-:Y:S02]  /*26b0*/  FMNMX.FTZ R30, R55, R30, !PT ;  /* 0x0000001e371e7209 */ /* 0x000fe40007810000 */
[----:B0-----:R-:W-:Y:S01]  /*26c0*/  FSEL R49, R47, -INF , P1 ;  /* 0xff8000002f317808 */ /* 0x001fe20000800000 */
[----:B------:R-:W0:Y:S01]  /*26d0*/  MUFU.TANH R54, R54 ;  /* 0x0000003600367308 */ /* 0x000e220000002400 */
[----:B--2---:R-:W-:Y:S02]  /*26e0*/  FSEL R51, R27, -INF , P2 ;  /* 0xff8000001b337808 */ /* 0x004fe40001000000 */
[----:B------:R-:W-:-:S02]  /*26f0*/  FMNMX.FTZ R30, R53, R30, !PT ;  /* 0x0000001e351e7209 */ /* 0x000fc40007810000 */
[C---:B------:R-:W-:Y:S02]  /*2700*/  ISETP.GT.AND P2, PT, R28.reuse, 0x30, PT ;  /* 0x000000301c00780c */ /* 0x040fe40003f44270 */
[----:B------:R-:W-:Y:S01]  /*2710*/  FMNMX.FTZ R30, R51, R30, !PT ;  /* 0x0000001e331e7209 */ /* 0x000fe20007810000 */
[----:B------:R-:W1:Y:S01]  /*2720*/  MUFU.TANH R58, R58 ;  /* 0x0000003a003a7308 */ /* 0x000e620000002400 */
[C---:B------:R-:W-:Y:S02]  /*2730*/  ISETP.GT.AND P1, PT, R28.reuse, 0x31, PT ;  /* 0x000000311c00780c */ /* 0x040fe40003f24270 */
[----:B------:R-:W-:Y:S02]  /*2740*/  FSEL R47, R29, -INF , P2 ;  /* 0xff8000001d2f7808 */ /* 0x000fe40001000000 */
[----:B------:R-:W-:Y:S02]  /*2750*/  FMNMX.FTZ R30, R49, R30, !PT ;  /* 0x0000001e311e7209 */ /* 0x000fe40007810000 */
[----:B------:R-:W-:Y:S01]  /*2760*/  ISETP.GT.AND P2, PT, R28, 0x38, PT ;  /* 0x000000381c00780c */ /* 0x000fe20003f44270 */
[----:B------:R-:W2:Y:S01]  /*2770*/  MUFU.TANH R62, R62 ;  /* 0x0000003e003e7308 */ /* 0x000ea20000002400 */
[----:B---3--:R-:W-:-:S02]  /*2780*/  FSEL R25, R31, -INF , P1 ;  /* 0xff8000001f197808 */ /* 0x008fc40000800000 */
[----:B------:R-:W-:Y:S02]  /*2790*/  FMNMX.FTZ R30, R47, R30, !PT ;  /* 0x0000001e2f1e7209 */ /* 0x000fe40007810000 */
[----:B------:R-:W-:Y:S02]  /*27a0*/  ISETP.GT.AND P1, PT, R28, 0x39, PT ;  /* 0x000000391c00780c */ /* 0x000fe40003f24270 */
[----:B0-----:R-:W-:Y:S01]  /*27b0*/  FSEL R24, R54, -INF , P2 ;  /* 0xff80000036187808 */ /* 0x001fe20001000000 */
[----:B------:R0:W3:Y:S01]  /*27c0*/  MUFU.TANH R34, R26 ;  /* 0x0000001a00227308 */ /* 0x0000e20000002400 */
[----:B------:R-:W-:Y:S02]  /*27d0*/  FMNMX.FTZ R21, R25, R30, !PT ;  /* 0x0000001e19157209 */ /* 0x000fe40007810000 */
[----:B------:R-:W-:Y:S02]  /*27e0*/  ISETP.GT.AND P2, PT, R28, 0x40, PT ;  /* 0x000000401c00780c */ /* 0x000fe40003f44270 */
[----:B------:R-:W-:-:S02]  /*27f0*/  FSEL R15, R32, -INF , P1 ;  /* 0xff800000200f7808 */ /* 0x000fc40000800000 */
[----:B------:R-:W-:Y:S01]  /*2800*/  FMNMX.FTZ R20, R24, R21, !PT ;  /* 0x0000001518147209 */ /* 0x000fe20007810000 */
[----:B------:R-:W4:Y:S01]  /*2810*/  MUFU.TANH R66, R66 ;  /* 0x0000004200427308 */ /* 0x000f220000002400 */
[----:B------:R-:W-:Y:S02]  /*2820*/  ISETP.GT.AND P1, PT, R28, 0x41, PT ;  /* 0x000000411c00780c */ /* 0x000fe40003f24270 */
[----:B-1----:R-:W-:Y:S01]  /*2830*/  FSEL R21, R58, -INF , P2 ;  /* 0xff8000003a157808 */ /* 0x002fe20001000000 */
[----:B------:R-:W-:Y:S01]  /*2840*/  FMUL.FTZ R58, R61, UR7 ;  /* 0x000000073d3a7c20 */ /* 0x000fe20008410000 */
[----:B0-----:R-:W-:Y:S01]  /*2850*/  FMNMX.FTZ R26, R15, R20, !PT ;  /* 0x000000140f1a7209 */ /* 0x001fe20007810000 */
[----:B------:R-:W-:Y:S01]  /*2860*/  FMUL.FTZ R61, R64, UR7 ;  /* 0x00000007403d7c20 */ /* 0x000fe20008410000 */
[C---:B------:R-:W-:Y:S01]  /*2870*/  ISETP.GT.AND P2, PT, R28.reuse, 0x48, PT ;  /* 0x000000481c00780c */ /* 0x040fe20003f44270 */
[----:B------:R-:W0:Y:S01]  /*2880*/  MUFU.TANH R67, R67 ;  /* 0x0000004300437308 */ /* 0x000e220000002400 */
[----:B------:R-:W-:Y:S01]  /*2890*/  FSEL R20, R33, -INF , P1 ;  /* 0xff80000021147808 */ /* 0x000fe20000800000 */
[----:B------:R-:W-:Y:S01]  /*28a0*/  FMUL.FTZ R64, R69, UR7 ;  /* 0x0000000745407c20 */ /* 0x000fe20008410000 */
[----:B------:R-:W-:Y:S01]  /*28b0*/  FMNMX.FTZ R27, R21, R26, !PT ;  /* 0x0000001a151b7209 */ /* 0x000fe20007810000 */
[----:B------:R-:W-:Y:S01]  /*28c0*/  FMUL.FTZ R69, R77, UR7 ;  /* 0x000000074d457c20 */ /* 0x000fe20008410000 */
[----:B------:R-:W-:-:S02]  /*28d0*/  ISETP.GT.AND P1, PT, R28, 0x49, PT ;  /* 0x000000491c00780c */ /* 0x000fc40003f24270 */
[----:B--2---:R-:W-:Y:S01]  /*28e0*/  FSEL R26, R62, -INF , P2 ;  /* 0xff8000003e1a7808 */ /* 0x004fe20001000000 */
[----:B------:R-:W1:Y:S01]  /*28f0*/  MUFU.TANH R70, R70 ;  /* 0x0000004600467308 */ /* 0x000e620000002400 */
[----:B------:R-:W-:Y:S01]  /*2900*/  FMNMX.FTZ R29, R20, R27, !PT ;  /* 0x0000001b141d7209 */ /* 0x000fe20007810000 */
[----:B------:R-:W-:Y:S01]  /*2910*/  FMUL.FTZ R62, R68, UR7 ;  /* 0x00000007443e7c20 */ /* 0x000fe20008410000 */
[----:B------:R-:W-:Y:S01]  /*2920*/  ISETP.GT.AND P2, PT, R28, 0x50, PT ;  /* 0x000000501c00780c */ /* 0x000fe20003f44270 */
[----:B------:R-:W-:Y:S01]  /*2930*/  FMUL.FTZ R68, R76, UR7 ;  /* 0x000000074c447c20 */ /* 0x000fe20008410000 */
[----:B---3--:R-:W-:Y:S02]  /*2940*/  FSEL R27, R34, -INF , P1 ;  /* 0xff800000221b7808 */ /* 0x008fe40000800000 */
[----:B------:R-:W-:Y:S01]  /*2950*/  FMNMX.FTZ R30, R26, R29, !PT ;  /* 0x0000001d1a1e7209 */ /* 0x000fe20007810000 */
[----:B------:R-:W2:Y:S01]  /*2960*/  MUFU.TANH R71, R71 ;  /* 0x0000004700477308 */ /* 0x000ea20000002400 */
[----:B------:R-:W-:-:S02]  /*2970*/  ISETP.GT.AND P1, PT, R28, 0x51, PT ;  /* 0x000000511c00780c */ /* 0x000fc40003f24270 */
[----:B----4-:R-:W-:Y:S02]  /*2980*/  FSEL R29, R66, -INF , P2 ;  /* 0xff800000421d7808 */ /* 0x010fe40001000000 */
[----:B------:R-:W-:Y:S02]  /*2990*/  FMNMX.FTZ R32, R27, R30, !PT ;  /* 0x0000001e1b207209 */ /* 0x000fe40007810000 */
[C---:B------:R-:W-:Y:S01]  /*29a0*/  ISETP.GT.AND P2, PT, R28.reuse, 0x58, PT ;  /* 0x000000581c00780c */ /* 0x040fe20003f44270 */
[----:B------:R-:W3:Y:S01]  /*29b0*/  MUFU.TANH R74, R74 ;  /* 0x0000004a004a7308 */ /* 0x000ee20000002400 */
[----:B0-----:R-:W-:Y:S02]  /*29c0*/  FSEL R30, R67, -INF , P1 ;  /* 0xff800000431e7808 */ /* 0x001fe40000800000 */
[----:B------:R-:W-:Y:S02]  /*29d0*/  FMNMX.FTZ R33, R29, R32, !PT ;  /* 0x000000201d217209 */ /* 0x000fe40007810000 */
[----:B------:R-:W-:-:S02]  /*29e0*/  ISETP.GT.AND P1, PT, R28, 0x59, PT ;  /* 0x000000591c00780c */ /* 0x000fc40003f24270 */
[----:B-1----:R-:W-:Y:S01]  /*29f0*/  FSEL R31, R70, -INF , P2 ;  /* 0xff800000461f7808 */ /* 0x002fe20001000000 */
[----:B------:R-:W0:Y:S01]  /*2a00*/  MUFU.TANH R75, R75 ;  /* 0x0000004b004b7308 */ /* 0x000e220000002400 */
[----:B------:R-:W-:Y:S02]  /*2a10*/  FMNMX.FTZ R34, R30, R33, !PT ;  /* 0x000000211e227209 */ /* 0x000fe40007810000 */
[C---:B------:R-:W-:Y:S02]  /*2a20*/  ISETP.GT.AND P2, PT, R28.reuse, 0x60, PT ;  /* 0x000000601c00780c */ /* 0x040fe40003f44270 */
[----:B--2---:R-:W-:Y:S02]  /*2a30*/  FSEL R32, R71, -INF , P1 ;  /* 0xff80000047207808 */ /* 0x004fe40000800000 */
[----:B------:R-:W-:Y:S01]  /*2a40*/  FMNMX.FTZ R35, R31, R34, !PT ;  /* 0x000000221f237209 */ /* 0x000fe20007810000 */
[----:B------:R-:W1:Y:S01]  /*2a50*/  MUFU.TANH R78, R78 ;  /* 0x0000004e004e7308 */ /* 0x000e620000002400 */
[----:B------:R-:W-:-:S02]  /*2a60*/  ISETP.GT.AND P1, PT, R28, 0x61, PT ;  /* 0x000000611c00780c */ /* 0x000fc40003f24270 */
[----:B---3--:R-:W-:Y:S01]  /*2a70*/  FSEL R33, R74, -INF , P2 ;  /* 0xff8000004a217808 */ /* 0x008fe20001000000 */
[----:B------:R-:W-:Y:S01]  /*2a80*/  FMUL.FTZ R74, R84, UR7 ;  /* 0x00000007544a7c20 */ /* 0x000fe20008410000 */
[----:B------:R-:W-:Y:S02]  /*2a90*/  FMNMX.FTZ R36, R32, R35, !PT ;  /* 0x0000002320247209 */ /* 0x000fe40007810000 */
        /* <DEDUP_REMOVED lines=26> */
[----:B------:R-:W1:Y:S01]  /*2c40*/  MUFU.TANH R2, R2 ;  /* 0x0000000200027308 */ /* 0x000e620000002400 */
[----:B0-----:R-:W-:-:S04]  /*2c50*/  FSEL R40, R87, -INF , P1 ;  /* 0xff80000057287808 */ /* 0x001fc80000800000 */
[----:B------:R-:W-:Y:S01]  /*2c60*/  FMNMX.FTZ R28, R40, R67, !PT ;  /* 0x00000043281c7209 */ /* 0x000fe20007810000 */
[----:B------:R-:W-:Y:S01]  /*2c70*/  FMUL.FTZ R67, R72, UR7 ;  /* 0x0000000748437c20 */ /* 0x000fe20008410000 */
[----:B------:R-:W-:Y:S01]  /*2c80*/  FMUL.FTZ R72, R81, UR7 ;  /* 0x0000000751487c20 */ /* 0x000fe20008410000 */
[----:B------:R-:W0:Y:S02]  /*2c90*/  MUFU.TANH R6, R6 ;  /* 0x0000000600067308 */ /* 0x000e240000002400 */
[----:B------:R-:W2:Y:S06]  /*2ca0*/  SHFL.BFLY PT, R71, R28, 0x2, 0x1f ;  /* 0x0c401f001c477f89 */ /* 0x000eac00000e0000 */
[----:B------:R-:W-:Y:S01]  /*2cb0*/  MUFU.TANH R4, R4 ;  /* 0x0000000400047308 */ /* 0x000fe20000002400 */
[----:B-1----:R-:W-:-:S02]  /*2cc0*/  FSEL R50, R2, -INF , P2 ;  /* 0xff80000002327808 */ /* 0x002fc40001000000 */
[----:B------:R-:W-:-:S05]  /*2cd0*/  ISETP.GT.AND P2, PT, R93, 0x10, PT ;  /* 0x000000105d00780c */ /* 0x000fca0003f44270 */
[----:B------:R-:W1:Y:S01]  /*2ce0*/  MUFU.TANH R8, R8 ;  /* 0x0000000800087308 */ /* 0x000e620000002400 */
[----:B0-----:R-:W-:-:S07]  /*2cf0*/  FSEL R48, R6, -INF , P3 ;  /* 0xff80000006307808 */ /* 0x001fce0001800000 */
[----:B------:R-:W-:Y:S01]  /*2d00*/  MUFU.TANH R5, R5 ;  /* 0x0000000500057308 */ /* 0x000fe20000002400 */
[----:B--2---:R-:W-:Y:S01]  /*2d10*/  FMNMX.FTZ R42, R28, R71, !PT ;  /* 0x000000471c2a7209 */ /* 0x004fe20007810000 */
[----:B------:R-:W-:-:S04]  /*2d20*/  FMUL.FTZ R71, R80, UR7 ;  /* 0x0000000750477c20 */ /* 0x000fc80008410000 */
[----:B------:R-:W0:Y:S02]  /*2d30*/  SHFL.BFLY PT, R73, R42, 0x1, 0x1f ;  /* 0x0c201f002a497f89 */ /* 0x000e2400000e0000 */
[----:B------:R-:W2:Y:S01]  /*2d40*/  MUFU.TANH R9, R9 ;  /* 0x0000000900097308 */ /* 0x000ea20000002400 */
[----:B-1----:R-:W-:Y:S02]  /*2d50*/  FSEL R54, R8, -INF , P2 ;  /* 0xff80000008367808 */ /* 0x002fe40001000000 */
[----:B------:R-:W-:-:S05]  /*2d60*/  ISETP.GT.AND P2, PT, R93, 0x18, PT ;  /* 0x000000185d00780c */ /* 0x000fca0003f44270 */
[----:B------:R-:W-:Y:S08]  /*2d70*/  MUFU.TANH R7, R7 ;  /* 0x0000000700077308 */ /* 0x000ff00000002400 */
[----:B------:R-:W1:Y:S01]  /*2d80*/  MUFU.TANH R12, R12 ;  /* 0x0000000c000c7308 */ /* 0x000e620000002400 */
[----:B--2---:R-:W-:Y:S02]  /*2d90*/  FSEL R9, R9, -INF , P2 ;  /* 0xff80000009097808 */ /* 0x004fe40001000000 */
[----:B------:R-:W-:-:S02]  /*2da0*/  ISETP.GT.AND P2, PT, R93, 0x20, PT ;  /* 0x000000205d00780c */ /* 0x000fc40003f44270 */
[----:B0-----:R-:W-:-:S03]  /*2db0*/  FMNMX.FTZ R28, R42, R73, !PT ;  /* 0x000000492a1c7209 */ /* 0x001fc60007810000 */
[----:B------:R-:W0:Y:S01]  /*2dc0*/  MUFU.TANH R10, R10 ;  /* 0x0000000a000a7308 */ /* 0x000e220000002400 */
[----:B------:R-:W-:Y:S01]  /*2dd0*/  FMUL.FTZ R73, R85, UR7 ;  /* 0x0000000755497c20 */ /* 0x000fe20008410000 */
[----:B------:R-:W-:Y:S01]  /*2de0*/  UIMAD.WIDE.U32 UR6, UR40, UR6, URZ ;  /* 0x00000006280672a5 */ /* 0x000fe2000f8e003f */
[C---:B------:R-:W-:Y:S01]  /*2df0*/  FSETP.NEU.FTZ.AND P1, PT, R28.reuse, -INF , PT ;  /* 0xff8000001c00780b */ /* 0x040fe20003f3d000 */
[----:B------:R-:W-:Y:S01]  /*2e00*/  FMUL.FTZ R42, R28, UR21 ;  /* 0x000000151c2a7c20 */ /* 0x000fe20008410000 */
[----:B------:R-:W-:Y:S02]  /*2e10*/  UIADD3 UR6, UR11, 0x16840, URZ ;  /* 0x000168400b067890 */ /* 0x000fe4000fffe03f */
[----:B------:R-:W-:Y:S01]  /*2e20*/  @UP0 USHF.R.U32.HI UR10, URZ, UR14, UR7 ;  /* 0x0000000e3f0a0299 */ /* 0x000fe20008011607 */
[----:B------:R-:W2:Y:S01]  /*2e30*/  MUFU.TANH R13, R13 ;  /* 0x0000000d000d7308 */ /* 0x000ea20000002400 */
[----:B------:R-:W-:Y:S01]  /*2e40*/  FSEL R42, R42, RZ, P1 ;  /* 0x000000ff2a2a7208 */ /* 0x000fe20000800000 */
[----:B------:R-:W-:Y:S01]  /*2e50*/  UPRMT UR6, UR43, 0x654, UR6 ;  /* 0x000006542b067896 */ /* 0x000fe20008000006 */
[----:B------:R-:W-:Y:S01]  /*2e60*/  ISETP.GT.AND P1, PT, R93, RZ, PT ;  /* 0x000000ff5d00720c */ /* 0x000fe20003f24270 */
[----:B------:R-:W-:Y:S01]  /*2e70*/  UIADD3 UR7, UR10, UR51, -UR52 ;  /* 0x000000330a077290 */ /* 0x000fe2000fffe834 */
[----:B-1----:R-:W-:Y:S01]  /*2e80*/  FSEL R66, R12, -INF , P2 ;  /* 0xff8000000c427808 */ /* 0x002fe20001000000 */
[--C-:B------:R-:W-:Y:S01]  /*2e90*/  FFMA.FTZ R12, R57, UR21, -R42.reuse ;  /* 0x00000015390c7c23 */ /* 0x100fe2000801082a */
[----:B------:R-:W-:Y:S01]  /*2ea0*/  FSEL R3, R3, -INF , P1 ;  /* 0xff80000003037808 */ /* 0x000fe20000800000 */
[----:B------:R-:W1:Y:S01]  /*2eb0*/  MUFU.TANH R11, R11 ;  /* 0x0000000b000b7308 */ /* 0x000e620000002400 */
[----:B------:R-:W-:Y:S01]  /*2ec0*/  ISETP.GT.AND P1, PT, R93, 0x9, PT ;  /* 0x000000095d00780c */ /* 0x000fe20003f24270 */
[--C-:B------:R-:W-:Y:S01]  /*2ed0*/  FFMA.FTZ R141, R55, UR21, -R42.reuse ;  /* 0x00000015378d7c23 */ /* 0x100fe2000801082a */
[----:B------:R-:W-:Y:S01]  /*2ee0*/  FMNMX.FTZ R75, R3, R50, !PT ;  /* 0x00000032034b7209 */ /* 0x000fe20007810000 */
[--C-:B------:R-:W-:Y:S01]  /*2ef0*/  FFMA.FTZ R137, R47, UR21, -R42.reuse ;  /* 0x000000152f897c23 */ /* 0x100fe2000801082a */
[----:B------:R-:W-:Y:S01]  /*2f00*/  FSEL R52, R4, -INF , P1 ;  /* 0xff80000004347808 */ /* 0x000fe20000800000 */
[--C-:B------:R-:W-:Y:S01]  /*2f10*/  FFMA.FTZ R47, R25, UR21, -R42.reuse ;  /* 0x00000015192f7c23 */ /* 0x100fe2000801082a */
[----:B------:R-:W-:Y:S01]  /*2f20*/  FMNMX.FTZ R75, R48, R75, !PT ;  /* 0x0000004b304b7209 */ /* 0x000fe20007810000 */
[----:B------:R-:W3:Y:S01]  /*2f30*/  MUFU.TANH R41, R41 ;  /* 0x0000002900297308 */ /* 0x000ee20000002400 */
[----:B------:R-:W-:Y:S01]  /*2f40*/  ISETP.GT.AND P1, PT, R93, 0x11, PT ;  /* 0x000000115d00780c */ /* 0x000fe20003f24270 */
[--C-:B------:R-:W-:Y:S01]  /*2f50*/  FFMA.FTZ R139, R24, UR21, -R42.reuse ;  /* 0x00000015188b7c23 */ /* 0x100fe2000801082a */
[----:B------:R-:W-:Y:S01]  /*2f60*/  FMNMX.FTZ R75, R52, R75, !PT ;  /* 0x0000004b344b7209 */ /* 0x000fe20007810000 */
[--C-:B------:R-:W-:Y:S01]  /*2f70*/  FFMA.FTZ R135, R26, UR21, -R42.reuse ;  /* 0x000000151a877c23 */ /* 0x100fe2000801082a */
[----:B------:R-:W-:Y:S01]  /*2f80*/  FSEL R5, R5, -INF , P1 ;  /* 0xff80000005057808 */ /* 0x000fe20000800000 */
[--C-:B------:R-:W-:Y:S01]  /*2f90*/  FFMA.FTZ R26, R30, UR21, -R42.reuse ;  /* 0x000000151e1a7c23 */ /* 0x100fe2000801082a */
[----:B------:R-:W-:Y:S01]  /*2fa0*/  FMNMX.FTZ R6, R54, R75, !PT ;  /* 0x0000004b36067209 */ /* 0x000fe20007810000 */
[----:B------:R-:W4:Y:S01]  /*2fb0*/  MUFU.TANH R14, R14 ;  /* 0x0000000e000e7308 */ /* 0x000f220000002400 */
[----:B------:R-:W-:Y:S01]  /*2fc0*/  ISETP.GT.AND P1, PT, R93, 0x19, PT ;  /* 0x000000195d00780c */ /* 0x000fe20003f24270 */
[--C-:B------:R-:W-:Y:S01]  /*2fd0*/  FFMA.FTZ R30, R34, UR21, -R42.reuse ;  /* 0x00000015221e7c23 */ /* 0x100fe2000801082a */
[----:B------:R-:W-:Y:S01]  /*2fe0*/  FMNMX.FTZ R6, R5, R6, !PT ;  /* 0x0000000605067209 */ /* 0x000fe20007810000 */
[--C-:B------:R-:W-:Y:S01]  /*2ff0*/  FFMA.FTZ R34, R38, UR21, -R42.reuse ;  /* 0x0000001526227c23 */ /* 0x100fe2000801082a */
[----:B------:R-:W-:Y:S01]  /*3000*/  FSEL R7, R7, -INF , P1 ;  /* 0xff80000007077808 */ /* 0x000fe20000800000 */
[--C-:B------:R-:W-:Y:S01]  /*3010*/  FFMA.FTZ R149, R99, UR21, -R42.reuse ;  /* 0x0000001563957c23 */ /* 0x100fe2000801082a */
[----:B------:R-:W-:Y:S01]  /*3020*/  FMNMX.FTZ R6, R9, R6, !PT ;  /* 0x0000000609067209 */ /* 0x000fe20007810000 */
[----:B------:R-:W5:Y:S01]  /*3030*/  MUFU.TANH R44, R44 ;  /* 0x0000002c002c7308 */ /* 0x000f620000002400 */
[----:B------:R-:W-:Y:S01]  /*3040*/  ISETP.GT.AND P1, PT, R93, 0x21, PT ;  /* 0x000000215d00780c */ /* 0x000fe20003f24270 */
        /* <DEDUP_REMOVED lines=29> */
[----:B----4-:R-:W-:Y:S01]  /*3220*/  FSEL R14, R14, -INF , P1 ;  /* 0xff8000000e0e7808 */ /* 0x010fe20000800000 */
[----:B------:R-:W3:Y:S01]  /*3230*/  MUFU.TANH R56, R56 ;  /* 0x0000003800387308 */ /* 0x000ee20000002400 */
[----:B------:R-:W-:Y:S01]  /*3240*/  FMNMX.FTZ R57, R41, R8, !PT ;  /* 0x0000000829397209 */ /* 0x000fe20007810000 */
[--C-:B------:R-:W-:Y:S01]  /*3250*/  FFMA.FTZ R129, R29, UR21, -R42.reuse ;  /* 0x000000151d817c23 */ /* 0x100fe2000801082a */
[----:B------:R-:W-:Y:S01]  /*3260*/  ISETP.GT.AND P1, PT, R93, 0x39, PT ;  /* 0x000000395d00780c */ /* 0x000fe20003f24270 */
[--C-:B------:R-:W-:Y:S01]  /*3270*/  FFMA.FTZ R32, R32, UR21, -R42.reuse ;  /* 0x0000001520207c23 */ /* 0x100fe2000801082a */
[----:B-----5:R-:W-:Y:S01]  /*3280*/  FSEL R44, R44, -INF , P2 ;  /* 0xff8000002c2c7808 */ /* 0x020fe20001000000 */
[--C-:B------:R-:W-:Y:S01]  /*3290*/  FFMA.FTZ R36, R37, UR21, -R42.reuse ;  /* 0x0000001525247c23 */ /* 0x100fe2000801082a */
[----:B------:R-:W-:Y:S01]  /*32a0*/  FMNMX.FTZ R57, R14, R57, !PT ;  /* 0x000000390e397209 */ /* 0x000fe20007810000 */
[----:B------:R-:W4:Y:S01]  /*32b0*/  MUFU.TANH R58, R58 ;  /* 0x0000003a003a7308 */ /* 0x000f220000002400 */
[----:B------:R-:W-:Y:S01]  /*32c0*/  ISETP.GT.AND P2, PT, R93, 0x40, PT ;  /* 0x000000405d00780c */ /* 0x000fe20003f44270 */
[--C-:B------:R-:W-:Y:S01]  /*32d0*/  FFMA.FTZ R123, R39, UR21, -R42.reuse ;  /* 0x00000015277b7c23 */ /* 0x100fe2000801082a */
[----:B0-----:R-:W-:Y:S01]  /*32e0*/  FSEL R43, R43, -INF , P1 ;  /* 0xff8000002b2b7808 */ /* 0x001fe20000800000 */
[--C-:B------:R-:W-:Y:S01]  /*32f0*/  FFMA.FTZ R40, R40, UR21, -R42.reuse ;  /* 0x0000001528287c23 */ /* 0x100fe2000801082a */
[----:B------:R-:W-:Y:S01]  /*3300*/  FMNMX.FTZ R10, R44, R57, !PT ;  /* 0x000000392c0a7209 */ /* 0x000fe20007810000 */
[----:B------:R-:W-:Y:S01]  /*3310*/  USHF.R.S32.HI UR10, URZ, 0x1f, UR7 ;  /* 0x0000001f3f0a7899 */ /* 0x000fe20008011407 */
[----:B------:R-:W-:Y:S01]  /*3320*/  ISETP.GT.AND P1, PT, R93, 0x41, PT ;  /* 0x000000415d00780c */ /* 0x000fe20003f24270 */
[----:B------:R-:W0:Y:S01]  /*3330*/  MUFU.TANH R61, R61 ;  /* 0x0000003d003d7308 */ /* 0x000e220000002400 */
[----:B--2---:R-:W-:Y:S01]  /*3340*/  FSEL R55, R46, -INF , P2 ;  /* 0xff8000002e377808 */ /* 0x004fe20001000000 */
[----:B------:R-:W-:Y:S01]  /*3350*/  FFMA.FTZ R46, R53, UR21, -R42 ;  /* 0x00000015352e7c23 */ /* 0x000fe2000801082a */
[----:B------:R-:W-:Y:S01]  /*3360*/  FMNMX.FTZ R10, R43, R10, !PT ;  /* 0x0000000a2b0a7209 */ /* 0x000fe20007810000 */
[----:B------:R-:W-:Y:S01]  /*3370*/  ULEA.HI UR10, UR10, UR7, URZ, 0x7 ;  /* 0x000000070a0a7291 */ /* 0x000fe2000f8f383f */
[----:B------:R-:W-:Y:S01]  /*3380*/  ISETP.GT.AND P2, PT, R93, 0x48, PT ;  /* 0x000000485d00780c */ /* 0x000fe20003f44270 */
[----:B------:R-:W-:Y:S01]  /*3390*/  SYNCS.ARRIVE.TRANS64.RED.A1T0 RZ, [UR6], RZ ;  /* 0x000000ffffff79a7 */ /* 0x000fe20008100406 */
[----:B-1----:R-:W-:Y:S01]  /*33a0*/  FSEL R45, R45, -INF , P1 ;  /* 0xff8000002d2d7808 */ /* 0x002fe20000800000 */
[----:B------:R-:W1:Y:S01]  /*33b0*/  MUFU.TANH R60, R60 ;  /* 0x0000003c003c7308 */ /* 0x000e620000002400 */
[----:B------:R-:W-:Y:S01]  /*33c0*/  ISETP.GT.AND P1, PT, R93, 0x49, PT ;  /* 0x000000495d00780c */ /* 0x000fe20003f24270 */
[----:B------:R-:W-:Y:S01]  /*33d0*/  USHF.R.S32.HI UR10, URZ, 0x7, UR10 ;  /* 0x000000073f0a7899 */ /* 0x000fe2000801140a */
[----:B---3--:R-:W-:-:S02]  /*33e0*/  FSEL R56, R56, -INF , P2 ;  /* 0xff80000038387808 */ /* 0x008fc40001000000 */
[----:B------:R-:W-:Y:S02]  /*33f0*/  CS2R R98, SRZ ;  /* 0x0000000000627805 */ /* 0x000fe4000001ff00 */
[C---:B------:R-:W-:Y:S01]  /*3400*/  ISETP.GT.AND P2, PT, R93.reuse, 0x50, PT ;  /* 0x000000505d00780c */ /* 0x040fe20003f44270 */
[----:B------:R-:W-:Y:S01]  /*3410*/  UISETP.LT.AND UP0, UPT, UR42, UR10, UPT ;  /* 0x0000000a2a00728c */ /* 0x000fe2000bf01270 */
[----:B----4-:R-:W-:Y:S01]  /*3420*/  FSEL R58, R58, -INF , P1 ;  /* 0xff8000003a3a7808 */ /* 0x010fe20000800000 */
[----:B------:R2:W-:Y:S01]  /*3430*/  MUFU.EX2 R8, R12 ;  /* 0x0000000c00087308 */ /* 0x0005e20000000800 */
[----:B------:R-:W-:Y:S01]  /*3440*/  ISETP.GT.AND P1, PT, R93, 0x51, PT ;  /* 0x000000515d00780c */ /* 0x000fe20003f24270 */
[----:B------:R-:W-:Y:S01]  /*3450*/  USEL UR23, UR42, UR10, !UP0 ;  /* 0x0000000a2a177287 */ /* 0x000fe2000c000000 */
[----:B0-----:R-:W-:Y:S02]  /*3460*/  FSEL R61, R61, -INF , P2 ;  /* 0xff8000003d3d7808 */ /* 0x001fe40001000000 */
[----:B------:R-:W-:-:S02]  /*3470*/  CS2R R94, SRZ ;  /* 0x00000000005e7805 */ /* 0x000fc4000001ff00 */
[----:B------:R-:W-:Y:S01]  /*3480*/  ISETP.GT.AND P2, PT, R93, 0x58, PT ;  /* 0x000000585d00780c */ /* 0x000fe20003f44270 */
[----:B------:R-:W-:Y:S01]  /*3490*/  UISETP.GE.AND UP0, UPT, UR25, UR23, UPT ;  /* 0x000000171900728c */ /* 0x000fe2000bf06270 */
[----:B------:R-:W-:Y:S01]  /*34a0*/  CS2R R90, SRZ ;  /* 0x00000000005a7805 */ /* 0x000fe2000001ff00 */
[----:B------:R-:W0:Y:S01]  /*34b0*/  MUFU.TANH R62, R62 ;  /* 0x0000003e003e7308 */ /* 0x000e220000002400 */
[----:B--2---:R-:W-:Y:S02]  /*34c0*/  FMNMX.FTZ R12, R55, R10, !PT ;  /* 0x0000000a370c7209 */ /* 0x004fe40007810000 */
[----:B------:R-:W-:Y:S02]  /*34d0*/  CS2R R88, SRZ ;  /* 0x0000000000587805 */ /* 0x000fe4000001ff00 */
[----:B-1----:R-:W-:Y:S02]  /*34e0*/  FSEL R60, R60, -INF , P1 ;  /* 0xff8000003c3c7808 */ /* 0x002fe40000800000 */
[----:B------:R-:W-:-:S02]  /*34f0*/  FMNMX.FTZ R53, R45, R12, !PT ;  /* 0x0000000c2d357209 */ /* 0x000fc40007810000 */
[----:B------:R-:W-:Y:S01]  /*3500*/  ISETP.GT.AND P1, PT, R93, 0x59, PT ;  /* 0x000000595d00780c */ /* 0x000fe20003f24270 */
[----:B------:R-:W1:Y:S01]  /*3510*/  MUFU.TANH R64, R64 ;  /* 0x0000004000407308 */ /* 0x000e620000002400 */
[----:B------:R-:W-:-:S04]  /*3520*/  FMNMX.FTZ R53, R56, R53, !PT ;  /* 0x0000003538357209 */ /* 0x000fc80007810000 */
[----:B------:R-:W-:-:S03]  /*3530*/  FMNMX.FTZ R12, R58, R53, !PT ;  /* 0x000000353a0c7209 */ /* 0x000fc60007810000 */
[----:B------:R-:W2:Y:S01]  /*3540*/  MUFU.TANH R67, R67 ;  /* 0x0000004300437308 */ /* 0x000ea20000002400 */
[----:B0-----:R-:W-:Y:S02]  /*3550*/  FSEL R62, R62, -INF , P2 ;  /* 0xff8000003e3e7808 */ /* 0x001fe40001000000 */
[----:B------:R-:W-:-:S05]  /*3560*/  ISETP.GT.AND P2, PT, R93, 0x60, PT ;  /* 0x000000605d00780c */ /* 0x000fca0003f44270 */
[----:B------:R0:W-:Y:S01]  /*3570*/  MUFU.EX2 R10, R46 ;  /* 0x0000002e000a7308 */ /* 0x0001e20000000800 */
[----:B-1----:R-:W-:Y:S02]  /*3580*/  FSEL R64, R64, -INF , P1 ;  /* 0xff80000040407808 */ /* 0x002fe40000800000 */
[----:B------:R-:W-:-:S05]  /*3590*/  ISETP.GT.AND P1, PT, R93, 0x61, PT ;  /* 0x000000615d00780c */ /* 0x000fca0003f24270 */
[----:B------:R-:W1:Y:S01]  /*35a0*/  MUFU.TANH R65, R65 ;  /* 0x0000004100417308 */ /* 0x000e620000002400 */
[----:B0-----:R-:W-:Y:S01]  /*35b0*/  FFMA.FTZ R46, R49, UR21, -R42 ;  /* 0x00000015312e7c23 */ /* 0x001fe2000801082a */
[----:B------:R-:W-:Y:S02]  /*35c0*/  FMNMX.FTZ R49, R61, R12, !PT ;  /* 0x0000000c3d317209 */ /* 0x000fe40007810000 */
[----:B--2---:R-:W-:Y:S02]  /*35d0*/  FSEL R67, R67, -INF , P2 ;  /* 0xff80000043437808 */ /* 0x004fe40001000000 */
[----:B------:R-:W-:Y:S02]  /*35e0*/  FMNMX.FTZ R49, R60, R49, !PT ;  /* 0x000000313c317209 */ /* 0x000fe40007810000 */
[----:B------:R-:W0:Y:S01]  /*35f0*/  MUFU.TANH R68, R68 ;  /* 0x0000004400447308 */ /* 0x000e220000002400 */
[----:B------:R-:W-:Y:S02]  /*3600*/  ISETP.GT.AND P2, PT, R93, 0x68, PT ;  /* 0x000000685d00780c */ /* 0x000fe40003f44270 */
[----:B------:R-:W-:-:S04]  /*3610*/  FMNMX.FTZ R49, R62, R49, !PT ;  /* 0x000000313e317209 */ /* 0x000fc80007810000 */
[----:B------:R-:W-:Y:S01]  /*3620*/  FMNMX.FTZ R12, R64, R49, !PT ;  /* 0x00000031400c7209 */ /* 0x000fe20007810000 */
[----:B------:R-:W2:Y:S01]  /*3630*/  MUFU.TANH R69, R69 ;  /* 0x0000004500457308 */ /* 0x000ea20000002400 */
[----:B-1----:R-:W-:Y:S02]  /*3640*/  FSEL R65, R65, -INF , P1 ;  /* 0xff80000041417808 */ /* 0x002fe40000800000 */
[----:B------:R-:W-:Y:S02]  /*3650*/  FMNMX.FTZ R76, R67, R12, !PT ;  /* 0x0000000c434c7209 */ /* 0x000fe40007810000 */
[----:B------:R-:W-:Y:S02]  /*3660*/  ISETP.GT.AND P1, PT, R93, 0x69, PT ;  /* 0x000000695d00780c */ /* 0x000fe40003f24270 */
[----:B------:R-:W-:Y:S01]  /*3670*/  FMNMX.FTZ R76, R65, R76, !PT ;  /* 0x0000004c414c7209 */ /* 0x000fe20007810000 */
[----:B------:R-:W1:Y:S01]  /*3680*/  MUFU.TANH R71, R71 ;  /* 0x0000004700477308 */ /* 0x000e620000002400 */
[----:B0-----:R-:W-:Y:S01]  /*3690*/  FSEL R25, R68, -INF , P2 ;  /* 0xff80000044197808 */ /* 0x001fe20001000000 */
[----:B------:R-:W-:Y:S01]  /*36a0*/  FFMA.FTZ R68, R15, UR21, -R42 ;  /* 0x000000150f447c23 */ /* 0x000fe2000801082a */
[----:B------:R-:W-:-:S02]  /*36b0*/  ISETP.GT.AND P2, PT, R93, 0x70, PT ;  /* 0x000000705d00780c */ /* 0x000fc40003f44270 */
[----:B------:R-:W-:-:S03]  /*36c0*/  FMNMX.FTZ R76, R25, R76, !PT ;  /* 0x0000004c194c7209 */ /* 0x000fc60007810000 */
[----:B------:R-:W-:Y:S01]  /*36d0*/  MUFU.TANH R72, R72 ;  /* 0x0000004800487308 */ /* 0x000fe20000002400 */
[----:B--2---:R-:W-:Y:S02]  /*36e0*/  FSEL R69, R69, -INF , P1 ;  /* 0xff80000045457808 */ /* 0x004fe40000800000 */
[----:B------:R-:W-:Y:S02]  /*36f0*/  ISETP.GT.AND P1, PT, R93, 0x71, PT ;  /* 0x000000715d00780c */ /* 0x000fe40003f24270 */
[----:B------:R-:W-:-:S03]  /*3700*/  FMNMX.FTZ R76, R69, R76, !PT ;  /* 0x0000004c454c7209 */ /* 0x000fc60007810000 */
[----:B------:R-:W0:Y:S01]  /*3710*/  MUFU.TANH R74, R74 ;  /* 0x0000004a004a7308 */ /* 0x000e220000002400 */
[----:B-1----:R-:W-:Y:S02]  /*3720*/  FSEL R71, R71, -INF , P2 ;  /* 0xff80000047477808 */ /* 0x002fe40001000000 */
[----:B------:R-:W-:Y:S02]  /*3730*/  ISETP.GT.AND P2, PT, R93, 0x78, PT ;  /* 0x000000785d00780c */ /* 0x000fe40003f44270 */
[----:B------:R-:W-:-:S03]  /*3740*/  FMNMX.FTZ R76, R71, R76, !PT ;  /* 0x0000004c474c7209 */ /* 0x000fc60007810000 */
[----:B------:R-:W1:Y:S08]  /*3750*/  MUFU.TANH R73, R73 ;  /* 0x0000004900497308 */ /* 0x000e700000002400 */
[----:B------:R2:W-:Y:S01]  /*3760*/  MUFU.EX2 R12, R47 ;  /* 0x0000002f000c7308 */ /* 0x0005e20000000800 */
[----:B0-----:R-:W-:-:S07]  /*3770*/  FSEL R74, R74, -INF , P2 ;  /* 0xff8000004a4a7808 */ /* 0x001fce0001000000 */
[----:B------:R-:W-:Y:S01]  /*3780*/  MUFU.EX2 R149, R149 ;  /* 0x0000009500957308 */ /* 0x000fe20000000800 */
[----:B--2---:R-:W-:Y:S01]  /*3790*/  FSEL R47, R72, -INF , P1 ;  /* 0xff800000482f7808 */ /* 0x004fe20000800000 */
[--C-:B------:R-:W-:Y:S01]  /*37a0*/  FFMA.FTZ R72, R20, UR21, -R42.reuse ;  /* 0x0000001514487c23 */ /* 0x100fe2000801082a */
[----:B------:R-:W-:Y:S01]  /*37b0*/  ISETP.GT.AND P1, PT, R93, 0x79, PT ;  /* 0x000000795d00780c */ /* 0x000fe20003f24270 */
[----:B------:R-:W-:Y:S01]  /*37c0*/  FFMA.FTZ R20, R27, UR21, -R42 ;  /* 0x000000151b147c23 */ /* 0x000fe2000801082a */
[----:B------:R-:W-:Y:S02]  /*37d0*/  FMNMX.FTZ R15, R47, R76, !PT ;  /* 0x0000004c2f0f7209 */ /* 0x000fe40007810000 */
[----:B------:R-:W-:Y:S02]  /*37e0*/  CS2R R92, SRZ ;  /* 0x00000000005c7805 */ /* 0x000fe4000001ff00 */
[----:B-1----:R-:W-:Y:S01]  /*37f0*/  FSEL R73, R73, -INF , P1 ;  /* 0xff80000049497808 */ /* 0x002fe20000800000 */
[----:B------:R0:W1:Y:S01]  /*3800*/  MUFU.EX2 R2, R97 ;  /* 0x0000006100027308 */ /* 0x0000620000000800 */
        /* <DEDUP_REMOVED lines=30> */
[----:B------:R-:W-:Y:S01]  /*39f0*/  FFMA.FTZ R7, R7, UR21, -R38 ;  /* 0x0000001507077c23 */ /* 0x000fe20008010826 */
[----:B-1----:R-:W-:Y:S01]  /*3a00*/  FADD.FTZ R14, R149, R2 ;  /* 0x00000002950e7221 */ /* 0x002fe20000010000 */
        /* <DEDUP_REMOVED lines=11> */
[----:B------:R-:W-:Y:S01]  /*3ac0*/  F2FP.BF16.F32.PACK_AB R149, R2, R149 ;  /* 0x000000950295723e */ /* 0x000fe200000010ff */
        /* <DEDUP_REMOVED lines=8> */
[----:B------:R-:W-:Y:S01]  /*3b50*/  F2FP.BF16.F32.PACK_AB R148, R3, R148 ;  /* 0x000000940394723e */ /* 0x000fe200000010ff */
[--C-:B------:R-:W-:Y:S01]  /*3b60*/  FFMA.FTZ R69, R69, UR21, -R38.reuse ;  /* 0x0000001545457c23 */ /* 0x100fe20008010826 */
[--C-:B------:R-:W-:Y:S01]  /*3b70*/  FFMA.FTZ R71, R71, UR21, -R38.reuse ;  /* 0x0000001547477c23 */ /* 0x100fe20008010826 */
[--C-:B------:R-:W-:Y:S01]  /*3b80*/  FFMA.FTZ R47, R47, UR21, -R38.reuse ;  /* 0x000000152f2f7c23 */ /* 0x100fe20008010826 */
[----:B------:R-:W-:-:S02]  /*3b90*/  FFMA.FTZ R74, R74, UR21, -R38 ;  /* 0x000000154a4a7c23 */ /* 0x000fc40008010826 */
[----:B------:R-:W0:Y:S01]  /*3ba0*/  MUFU.EX2 R144, R144 ;  /* 0x0000009000907308 */ /* 0x000e220000000800 */
[----:B-1----:R-:W-:Y:S01]  /*3bb0*/  FADD.FTZ R44, R150, R31 ;  /* 0x0000001f962c7221 */ /* 0x002fe20000010000 */
[----:B------:R-:W-:Y:S01]  /*3bc0*/  FADD.FTZ R31, R151, R14 ;  /* 0x0000000e971f7221 */ /* 0x000fe20000010000 */
[----:B------:R-:W-:-:S03]  /*3bd0*/  F2FP.BF16.F32.PACK_AB R151, R4, R151 ;  /* 0x000000970497723e */ /* 0x000fc600000010ff */
[----:B------:R-:W-:Y:S01]  /*3be0*/  FADD.FTZ R0, R4, R31 ;  /* 0x0000001f04007221 */ /* 0x000fe20000010000 */
[----:B------:R-:W-:Y:S01]  /*3bf0*/  FFMA.FTZ R31, R60, UR21, -R38 ;  /* 0x000000153c1f7c23 */ /* 0x000fe20008010826 */
[----:B------:R-:W1:Y:S01]  /*3c00*/  MUFU.EX2 R5, R5 ;  /* 0x0000000500057308 */ /* 0x000e620000000800 */
[C---:B--2---:R-:W-:Y:S01]  /*3c10*/  FADD.FTZ R33, R15.reuse, R44 ;  /* 0x0000002c0f217221 */ /* 0x044fe20000010000 */
[----:B------:R-:W-:-:S06]  /*3c20*/  F2FP.BF16.F32.PACK_AB R150, R15, R150 ;  /* 0x000000960f96723e */ /* 0x000fcc00000010ff */
        /* <DEDUP_REMOVED lines=8> */
[--C-:B------:R-:W-:Y:S01]  /*3cb0*/  FFMA.FTZ R0, R25, UR21, -R38.reuse ;  /* 0x0000001519007c23 */ /* 0x100fe20008010826 */
[----:B------:R-:W-:Y:S01]  /*3cc0*/  F2FP.BF16.F32.PACK_AB R144, R5, R144 ;  /* 0x000000900590723e */ /* 0x000fe200000010ff */
[----:B------:R-:W-:Y:S01]  /*3cd0*/  FFMA.FTZ R38, R73, UR21, -R38 ;  /* 0x0000001549267c23 */ /* 0x000fe20008010826 */
[----:B------:R-:W-:Y:S02]  /*3ce0*/  F2FP.BF16.F32.PACK_AB R147, R8, R147 ;  /* 0x000000930893723e */ /* 0x000fe400000010ff */
[----:B------:R-:W1:Y:S01]  /*3cf0*/  MUFU.EX2 R140, R140 ;  /* 0x0000008c008c7308 */ /* 0x000e620000000800 */
[----:B--2---:R-:W-:-:S07]  /*3d00*/  FADD.FTZ R14, R146, R35 ;  /* 0x00000023920e7221 */ /* 0x004fce0000010000 */
        /* <DEDUP_REMOVED lines=8> */
[----:B------:R-:W-:-:S04]  /*3d90*/  FADD.FTZ R14, R10, R33 ;  /* 0x000000210a0e7221 */ /* 0x000fc80000010000 */
[----:B------:R-:W-:Y:S01]  /*3da0*/  FADD.FTZ R33, R143, R14 ;  /* 0x0000000e8f217221 */ /* 0x000fe20000010000 */
[C---:B------:R-:W-:Y:S01]  /*3db0*/  F2FP.BF16.F32.PACK_AB R143, R46.reuse, R143 ;  /* 0x0000008f2e8f723e */ /* 0x040fe200000010ff */
        /* <DEDUP_REMOVED lines=8> */
[----:B------:R-:W-:-:S06]  /*3e40*/  FADD.FTZ R2, R12, R33 ;  /* 0x000000210c027221 */ /* 0x000fcc0000010000 */
        /* <DEDUP_REMOVED lines=104> */
.L_x_15183:
[----:B------:R-:W-:Y:S01]  /*44d0*/  ISETP.NE.AND P2, PT, RZ, UR44, PT ;  /* 0x0000002cff007c0c */ /* 0x000fe2000bf45270 */
[----:B------:R-:W-:-:S04]  /*44e0*/  UISETP.NE.AND UP0, UPT, UR24, 0x1, UPT ;  /* 0x000000011800788c */ /* 0x000fc8000bf05270 */
[----:B------:R-:W-:-:S04]  /*44f0*/  USEL UR48, URZ, 0x1, UP0 ;  /* 0x000000013f307887 */ /* 0x000fc80008000000 */
[----:B------:R-:W-:-:S04]  /*4500*/  ULOP3.LUT UR48, UR26, UR48, URZ, 0x3c, !UPT ;  /* 0x000000301a307292 */ /* 0x000fc8000f8e3c3f */
[----:B------:R-:W-:Y:S08]  /*4510*/  @P2 BRA `(.L_x_15173) ;  /* 0x0000000000382947 */ /* 0x000ff00003800000 */
[----:B------:R-:W-:Y:S05]  /*4520*/  @!P0 BRA `(.L_x_15174) ;  /* 0x0000000000048947 */ /* 0x000fea0003800000 */
[----:B------:R-:W-:Y:S01]  /*4530*/  BPT.TRAP 0x1 ;  /* 0x000000040000795c */ /* 0x000fe20000300000 */
.L_x_15174:
        /* <DEDUP_REMOVED lines=9> */
.L_x_15175:
[----:B-1----:R-:W-:Y:S05]  /*45d0*/  @P1 BRA `(.L_x_15173) ;  /* 0x0000000000081947 */ /* 0x002fea0003800000 */
[----:B------:R-:W1:Y:S02]  /*45e0*/  SYNCS.PHASECHK.TRANS64.TRYWAIT P1, [UR6+0x16830], R5 ;  /* 0x01683005ff0075a7 */ /* 0x000e640008020146 */
[----:B-1----:R-:W-:Y:S05]  /*45f0*/  @!P1 BRA `(.L_x_15176) ;  /* 0x000000e400749947 */ /* 0x002fea0003800000 */
.L_x_15173:
        /* <DEDUP_REMOVED lines=12> */
[----:B-1----:R-:W-:-:S04]  /*46c0*/  SHF.R.U32.HI R6, RZ, 0x7, R6 ;  /* 0x00000007ff067819 */ /* 0x002fc80000011606 */
[----:B0-----:R-:W-:-:S05]  /*46d0*/  IADD3 R5, R6, 0x8, RZ ;  /* 0x0000000806057810 */ /* 0x001fca0007ffe0ff */
        /* <DEDUP_REMOVED lines=16> */
.L_x_15178:
[----:B------:R-:W-:Y:S01]  /*47e0*/  ULEA UR6, UR24, UR45, 0x3 ;  /* 0x0000002d18067291 */ /* 0x000fe2000f8e183f */
[----:B------:R-:W-:-:S05]  /*47f0*/  IMAD.U32 R5, RZ, RZ, UR26 ;  /* 0x0000001aff057e24 */ /* 0x000fca000f8e00ff */
[----:B------:R-:W-:-:S04]  /*4800*/  SHF.L.U32 R5, R5, 0x1f, RZ ;  /* 0x0000001f05057819 */ /* 0x000fc800000006ff */
[----:B------:R0:W1:Y:S01]  /*4810*/  SYNCS.PHASECHK.TRANS64.TRYWAIT P1, [UR6+0x16850], R5 ;  /* 0x01685005ff0075a7 */ /* 0x0000620008020146 */
[----:B------:R-:W-:Y:S05]  /*4820*/  @!P0 BRA `(.L_x_15179) ;  /* 0x0000000000048947 */ /* 0x000fea0003800000 */
[----:B------:R-:W-:Y:S01]  /*4830*/  BPT.TRAP 0x1 ;  /* 0x000000040000795c */ /* 0x000fe20000300000 */
.L_x_15179:
[----:B-1----:R-:W-:Y:S05]  /*4840*/  @P1 BRA `(.L_x_15177) ;  /* 0x0000000000081947 */ /* 0x002fea0003800000 */
[----:B------:R-:W1:Y:S02]  /*4850*/  SYNCS.PHASECHK.TRANS64.TRYWAIT P1, [UR6+0x16850], R5 ;  /* 0x01685005ff0075a7 */ /* 0x000e640008020146 */
[----:B-1----:R-:W-:Y:S05]  /*4860*/  @!P1 BRA `(.L_x_15180) ;  /* 0x000000e000f09947 */ /* 0x002fea0003800000 */
.L_x_15177:
        /* <DEDUP_REMOVED lines=52> */
.L_x_15181:
[----:B------:R-:W-:Y:S01]  /*4bb0*/  UISETP.NE.AND UP0, UPT, UR53, URZ, UPT ;  /* 0x0000003f3500728c */ /* 0x000fe2000bf05270 */
[----:B------:R-:W-:Y:S01]  /*4bc0*/  FMUL.FTZ R125, R24, UR22 ;  /* 0x00000016187d7c20 */ /* 0x000fe20008410000 */
[----:B------:R-:W-:Y:S02]  /*4bd0*/  VIADD R24, R17, UR40 ;  /* 0x0000002811187c36 */ /* 0x000fe40008000000 */
[----:B------:R-:W-:Y:S01]  /*4be0*/  FMUL.FTZ R6, R27, UR22 ;  /* 0x000000161b067c20 */ /* 0x000fe20008410000 */
[----:B------:R-:W-:Y:S01]  /*4bf0*/  FMUL.FTZ R14, R43, UR22 ;  /* 0x000000162b0e7c20 */ /* 0x000fe20008410000 */
[----:B------:R-:W-:Y:S01]  /*4c00*/  FMUL.FTZ R121, R29, UR22 ;  /* 0x000000161d797c20 */ /* 0x000fe20008410000 */
[----:B------:R-:W-:Y:S01]  /*4c10*/  PLOP3.LUT P1, PT, PT, PT, UP0, 0x80, 0x0 ;  /* 0x000000000000781c */ /* 0x000fe20003f2f008 */
[----:B------:R-:W-:Y:S01]  /*4c20*/  IMAD.U32 R29, RZ, RZ, UR51 ;  /* 0x00000033ff1d7e24 */ /* 0x000fe2000f8e00ff */
[----:B------:R-:W-:Y:S01]  /*4c30*/  PLOP3.LUT P2, PT, PT, PT, UP0, 0x80, 0x0 ;  /* 0x000000000000781c */ /* 0x000fe20003f4f008 */
[----:B------:R-:W-:Y:S01]  /*4c40*/  FMUL.FTZ R124, R25, UR22 ;  /* 0x00000016197c7c20 */ /* 0x000fe20008410000 */
[----:B------:R-:W1:Y:S01]  /*4c50*/  MUFU.TANH R125, R125 ;  /* 0x0000007d007d7308 */ /* 0x000e620000002400 */
[----:B------:R-:W-:Y:S01]  /*4c60*/  @UP0 ULDC UR6, c[0x0][0x44c] ;  /* 0x0001130000060ab9 */ /* 0x000fe20000000800 */
[----:B------:R-:W-:Y:S01]  /*4c70*/  FMUL.FTZ R123, R28, UR22 ;  /* 0x000000161c7b7c20 */ /* 0x000fe20008410000 */
        /* <DEDUP_REMOVED lines=20> */
[----:B------:R-:W-:Y:S01]  /*4dc0*/  IADD3 R122, R29, UR6, -R16 ;  /* 0x000000061d7a7c10 */ /* 0x000fe2000fffe810 */
[----:B------:R-:W5:Y:S01]  /*4dd0*/  MUFU.TANH R121, R121 ;  /* 0x0000007900797308 */ /* 0x000f620000002400 */
[----:B------:R-:W-:Y:S01]  /*4de0*/  FMUL.FTZ R20, R47, UR22 ;  /* 0x000000162f147c20 */ /* 0x000fe20008410000 */
[----:B------:R-:W-:Y:S01]  /*4df0*/  FMUL.FTZ R10, R35, UR22 ;  /* 0x00000016230a7c20 */ /* 0x000fe20008410000 */
[----:B------:R-:W-:Y:S01]  /*4e00*/  FMUL.FTZ R35, R44, UR22 ;  /* 0x000000162c237c20 */ /* 0x000fe20008410000 */
[----:B------:R-:W-:-:S02]  /*4e10*/  VIADD R122, R122, -UR52 ;  /* 0x800000347a7a7c36 */ /* 0x000fc40008000000 */
        /* <DEDUP_REMOVED lines=24> */
[----:B0-----:R-:W-:Y:S01]  /*4fa0*/  FMUL.FTZ R5, R26, UR22 ;  /* 0x000000161a057c20 */ /* 0x001fe20008410000 */
[----:B------:R-:W-:Y:S01]  /*4fb0*/  ISETP.GT.AND P1, PT, R56, 0x8, PT ;  /* 0x000000083800780c */ /* 0x000fe20003f24270 */
[----:B------:R-:W-:Y:S01]  /*4fc0*/  FMUL.FTZ R26, R54, UR22 ;  /* 0x00000016361a7c20 */ /* 0x000fe20008410000 */
[----:B--2---:R-:W-:Y:S01]  /*4fd0*/  FSEL R124, R124, -INF , P2 ;  /* 0xff8000007c7c7808 */ /* 0x004fe20001000000 */
        /* <DEDUP_REMOVED lines=11> */
[----:B-----5:R-:W-:Y:S01]  /*5090*/  FSEL R121, R121, -INF , P2 ;  /* 0xff80000079797808 */ /* 0x020fe20001000000 */
        /* <DEDUP_REMOVED lines=11> */
[----:B------:R-:W-:Y:S01]  /*5150*/  FSEL R30, R30, -INF , P2 ;  /* 0xff8000001e1e7808 */ /* 0x000fe20001000000 */
[----:B------:R-:W3:Y:S01]  /*5160*/  MUFU.TANH R35, R35 ;  /* 0x0000002300237308 */ /* 0x000ee20000002400 */
[----:B------:R-:W-:Y:S01]  /*5170*/  FMNMX.FTZ R47, R120, R47, !PT ;  /* 0x0000002f782f7209 */ /* 0x000fe20007810000 */
[----:B------:R-:W-:Y:S01]  /*5180*/  ULEA UR6, UR47, UR45, 0x3 ;  /* 0x0000002d2f067291 */ /* 0x000fe2000f8e183f */
[----:B------:R-:W-:-:S02]  /*5190*/  ISETP.GT.AND P2, PT, R56, 0x19, PT ;  /* 0x000000193800780c */ /* 0x000fc40003f44270 */
[----:B----4-:R-:W-:Y:S01]  /*51a0*/  FSEL R32, R32, -INF , P1 ;  /* 0xff80000020207808 */ /* 0x010fe20000800000 */
[----:B------:R-:W-:Y:S01]  /*51b0*/  UIADD3 UR6, UR6, 0x16840, URZ ;  /* 0x0001684006067890 */ /* 0x000fe2000fffe03f */
[----:B------:R-:W-:Y:S01]  /*51c0*/  FMNMX.FTZ R47, R30, R47, !PT ;  /* 0x0000002f1e2f7209 */ /* 0x000fe20007810000 */
[----:B------:R-:W4:Y:S01]  /*51d0*/  MUFU.TANH R36, R36 ;  /* 0x0000002400247308 */ /* 0x000f220000002400 */
[----:B------:R-:W-:Y:S01]  /*51e0*/  ISETP.GT.AND P1, PT, R56, 0x20, PT ;  /* 0x000000203800780c */ /* 0x000fe20003f24270 */
[----:B------:R-:W-:Y:S01]  /*51f0*/  UPRMT UR6, UR43, 0x654, UR6 ;  /* 0x000006542b067896 */ /* 0x000fe20008000006 */
[----:B0-----:R-:W-:Y:S02]  /*5200*/  FSEL R31, R31, -INF , P2 ;  /* 0xff8000001f1f7808 */ /* 0x001fe40001000000 */
[----:B------:R-:W-:Y:S01]  /*5210*/  FMNMX.FTZ R48, R32, R47, !PT ;  /* 0x0000002f20307209 */ /* 0x000fe20007810000 */
[----:B------:R-:W-:Y:S01]  /*5220*/  FMUL.FTZ R47, R68, UR22 ;  /* 0x00000016442f7c20 */ /* 0x000fe20008410000 */
[C---:B------:R-:W-:Y:S01]  /*5230*/  ISETP.GT.AND P2, PT, R56.reuse, 0x21, PT ;  /* 0x000000213800780c */ /* 0x040fe20003f44270 */
[----:B------:R-:W0:Y:S01]  /*5240*/  MUFU.TANH R37, R37 ;  /* 0x0000002500257308 */ /* 0x000e220000002400 */
[----:B-1----:R-:W-:Y:S01]  /*5250*/  FSEL R33, R33, -INF , P1 ;  /* 0xff80000021217808 */ /* 0x002fe20000800000 */
[----:B------:R-:W-:Y:S01]  /*5260*/  FMUL.FTZ R68, R83, UR22 ;  /* 0x0000001653447c20 */ /* 0x000fe20008410000 */
[----:B------:R-:W-:Y:S01]  /*5270*/  FMNMX.FTZ R48, R31, R48, !PT ;  /* 0x000000301f307209 */ /* 0x000fe20007810000 */
[----:B------:R-:W-:Y:S01]  /*5280*/  SYNCS.ARRIVE.TRANS64.RED.A1T0 RZ, [UR6], RZ ;  /* 0x000000ffffff79a7 */ /* 0x000fe20008100406 */
[----:B------:R-:W-:-:S02]  /*5290*/  ISETP.GT.AND P1, PT, R56, 0x28, PT ;  /* 0x000000283800780c */ /* 0x000fc40003f24270 */
[----:B--2---:R-:W-:Y:S01]  /*52a0*/  FSEL R34, R34, -INF , P2 ;  /* 0xff80000022227808 */ /* 0x004fe20001000000 */
[----:B------:R-:W1:Y:S01]  /*52b0*/  MUFU.TANH R38, R38 ;  /* 0x0000002600267308 */ /* 0x000e620000002400 */
[----:B------:R-:W-:Y:S01]  /*52c0*/  FMNMX.FTZ R49, R33, R48, !PT ;  /* 0x0000003021317209 */ /* 0x000fe20007810000 */
[----:B------:R-:W-:Y:S01]  /*52d0*/  FMUL.FTZ R48, R69, UR22 ;  /* 0x0000001645307c20 */ /* 0x000fe20008410000 */
[----:B------:R-:W-:Y:S02]  /*52e0*/  ISETP.GT.AND P2, PT, R56, 0x29, PT ;  /* 0x000000293800780c */ /* 0x000fe40003f44270 */
[----:B---3--:R-:W-:Y:S02]  /*52f0*/  FSEL R35, R35, -INF , P1 ;  /* 0xff80000023237808 */ /* 0x008fe40000800000 */
[----:B------:R-:W-:Y:S01]  /*5300*/  FMNMX.FTZ R50, R34, R49, !PT ;  /* 0x0000003122327209 */ /* 0x000fe20007810000 */
[----:B------:R-:W2:Y:S01]  /*5310*/  MUFU.TANH R39, R39 ;  /* 0x0000002700277308 */ /* 0x000ea20000002400 */
[----:B------:R-:W-:-:S02]  /*5320*/  ISETP.GT.AND P1, PT, R56, 0x30, PT ;  /* 0x000000303800780c */ /* 0x000fc40003f24270 */
[----:B----4-:R-:W-:Y:S02]  /*5330*/  FSEL R36, R36, -INF , P2 ;  /* 0xff80000024247808 */ /* 0x010fe40001000000 */
[----:B------:R-:W-:Y:S01]  /*5340*/  FMNMX.FTZ R49, R35, R50, !PT ;  /* 0x0000003223317209 */ /* 0x000fe20007810000 */
[----:B------:R-:W-:Y:S01]  /*5350*/  FMUL.FTZ R50, R72, UR22 ;  /* 0x0000001648327c20 */ /* 0x000fe20008410000 */
[----:B------:R-:W-:Y:S01]  /*5360*/  ISETP.GT.AND P2, PT, R56, 0x31, PT ;  /* 0x000000313800780c */ /* 0x000fe20003f44270 */
[----:B------:R-:W3:Y:S01]  /*5370*/  MUFU.TANH R40, R40 ;  /* 0x0000002800287308 */ /* 0x000ee20000002400 */
[----:B0-----:R-:W-:Y:S01]  /*5380*/  FSEL R37, R37, -INF , P1 ;  /* 0xff80000025257808 */ /* 0x001fe20000800000 */
[----:B------:R-:W-:Y:S01]  /*5390*/  FMUL.FTZ R72, R87, UR22 ;  /* 0x0000001657487c20 */ /* 0x000fe20008410000 */
[----:B------:R-:W-:Y:S01]  /*53a0*/  FMNMX.FTZ R52, R36, R49, !PT ;  /* 0x0000003124347209 */ /* 0x000fe20007810000 */
[----:B------:R-:W-:Y:S01]  /*53b0*/  FMUL.FTZ R49, R73, UR22 ;  /* 0x0000001649317c20 */ /* 0x000fe20008410000 */
[----:B------:R-:W-:Y:S01]  /*53c0*/  ISETP.GT.AND P1, PT, R56, 0x38, PT ;  /* 0x000000383800780c */ /* 0x000fe20003f24270 */
[----:B------:R-:W0:Y:S01]  /*53d0*/  SHFL.IDX PT, R73, R24, 0x1, 0x1c1f ;  /* 0x003c1f0018497f89 */ /* 0x000e2200000e0000 */
[----:B-1----:R-:W-:Y:S01]  /*53e0*/  FSEL R38, R38, -INF , P2 ;  /* 0xff80000026267808 */ /* 0x002fe20001000000 */
[----:B------:R-:W1:Y:S01]  /*53f0*/  MUFU.TANH R41, R41 ;  /* 0x0000002900297308 */ /* 0x000e620000002400 */
[----:B------:R-:W-:-:S02]  /*5400*/  FMNMX.FTZ R51, R37, R52, !PT ;  /* 0x0000003425337209 */ /* 0x000fc40007810000 */
[----:B------:R-:W-:Y:S02]  /*5410*/  ISETP.GT.AND P2, PT, R56, 0x39, PT ;  /* 0x000000393800780c */ /* 0x000fe40003f44270 */
[----:B--2---:R-:W-:Y:S02]  /*5420*/  FSEL R39, R39, -INF , P1 ;  /* 0xff80000027277808 */ /* 0x004fe40000800000 */
[----:B------:R-:W-:Y:S01]  /*5430*/  FMNMX.FTZ R52, R38, R51, !PT ;  /* 0x0000003326347209 */ /* 0x000fe20007810000 */
[----:B------:R-:W2:Y:S01]  /*5440*/  MUFU.TANH R42, R42 ;  /* 0x0000002a002a7308 */ /* 0x000ea20000002400 */
[----:B------:R-:W-:Y:S01]  /*5450*/  ISETP.GT.AND P1, PT, R56, 0x40, PT ;  /* 0x000000403800780c */ /* 0x000fe20003f24270 */
[----:B------:R-:W-:Y:S01]  /*5460*/  FMUL.FTZ R51, R76, UR22 ;  /* 0x000000164c337c20 */ /* 0x000fe20008410000 */
[----:B---3--:R-:W-:Y:S02]  /*5470*/  FSEL R40, R40, -INF , P2 ;  /* 0xff80000028287808 */ /* 0x008fe40001000000 */
[----:B------:R-:W-:-:S02]  /*5480*/  FMNMX.FTZ R53, R39, R52, !PT ;  /* 0x0000003427357209 */ /* 0x000fc40007810000 */
[----:B------:R-:W-:Y:S01]  /*5490*/  ISETP.GT.AND P2, PT, R56, 0x41, PT ;  /* 0x000000413800780c */ /* 0x000fe20003f44270 */
[----:B------:R-:W3:Y:S01]  /*54a0*/  MUFU.TANH R44, R44 ;  /* 0x0000002c002c7308 */ /* 0x000ee20000002400 */
[----:B-1----:R-:W-:Y:S02]  /*54b0*/  FSEL R41, R41, -INF , P1 ;  /* 0xff80000029297808 */ /* 0x002fe40000800000 */
[----:B------:R-:W-:Y:S02]  /*54c0*/  FMNMX.FTZ R52, R40, R53, !PT ;  /* 0x0000003528347209 */ /* 0x000fe40007810000 */
[----:B------:R-:W-:Y:S01]  /*54d0*/  ISETP.GT.AND P1, PT, R56, 0x48, PT ;  /* 0x000000483800780c */ /* 0x000fe20003f24270 */
[----:B0-----:R-:W-:Y:S01]  /*54e0*/  IMAD.IADD R73, R122, 0x1, R73 ;  /* 0x000000017a497824 */ /* 0x001fe200078e0249 */
[----:B------:R-:W-:Y:S01]  /*54f0*/  FMNMX.FTZ R53, R41, R52, !PT ;  /* 0x0000003429357209 */ /* 0x000fe20007810000 */
[----:B------:R-:W0:Y:S01]  /*5500*/  MUFU.TANH R43, R43 ;  /* 0x0000002b002b7308 */ /* 0x000e220000002400 */
[----:B--2---:R-:W-:-:S02]  /*5510*/  FSEL R42, R42, -INF , P2 ;  /* 0xff8000002a2a7808 */ /* 0x004fc40001000000 */
[----:B------:R-:W-:Y:S02]  /*5520*/  ISETP.GT.AND P2, PT, R56, 0x49, PT ;  /* 0x000000493800780c */ /* 0x000fe40003f44270 */
[----:B------:R-:W-:Y:S02]  /*5530*/  FMNMX.FTZ R53, R42, R53, !PT ;  /* 0x000000352a357209 */ /* 0x000fe40007810000 */
[----:B------:R-:W-:Y:S01]  /*5540*/  ISETP.GT.AND P3, PT, R73, 0x1, PT ;  /* 0x000000014900780c */ /* 0x000fe20003f64270 */
[----:B------:R-:W1:Y:S01]  /*5550*/  MUFU.TANH R45, R45 ;  /* 0x0000002d002d7308 */ /* 0x000e620000002400 */
[----:B---3--:R-:W-:Y:S02]  /*5560*/  FSEL R44, R44, -INF , P1 ;  /* 0xff8000002c2c7808 */ /* 0x008fe40000800000 */
        /* <DEDUP_REMOVED lines=38> */
[----:B------:R-:W-:Y:S01]  /*57d0*/  FMUL.FTZ R57, R63, UR22 ;  /* 0x000000163f397c20 */ /* 0x000fe20008410000 */
[----:B------:R-:W-:Y:S01]  /*57e0*/  FMUL.FTZ R63, R74, UR22 ;  /* 0x000000164a3f7c20 */ /* 0x000fe20008410000 */
        /* <DEDUP_REMOVED lines=9> */
[----:B--2---:R-:W-:-:S04]  /*5880*/  FSEL R58, R84, -INF , P1 ;  /* 0xff800000543a7808 */ /* 0x004fc80000800000 */
[----:B------:R-:W-:Y:S01]  /*5890*/  FMNMX.FTZ R61, R58, R59, !PT ;  /* 0x0000003b3a3d7209 */ /* 0x000fe20007810000 */
[----:B------:R-:W-:Y:S01]  /*58a0*/  FMUL.FTZ R59, R66, UR22 ;  /* 0x00000016423b7c20 */ /* 0x000fe20008410000 */
[----:B------:R-:W-:Y:S01]  /*58b0*/  FMUL.FTZ R66, R79, UR22 ;  /* 0x000000164f427c20 */ /* 0x000fe20008410000 */
[----:B------:R-:W2:Y:S01]  /*58c0*/  MUFU.TANH R6, R6 ;  /* 0x0000000600067308 */ /* 0x000ea20000002400 */
[----:B0-----:R-:W-:Y:S02]  /*58d0*/  FSEL R56, R85, -INF , P2 ;  /* 0xff80000055387808 */ /* 0x001fe40001000000 */
[----:B------:R-:W-:Y:S02]  /*58e0*/  ISETP.GT.AND P2, PT, R73, RZ, PT ;  /* 0x000000ff4900720c */ /* 0x000fe40003f44270 */
[----:B------:R-:W-:Y:S01]  /*58f0*/  FMNMX.FTZ R65, R56, R61, !PT ;  /* 0x0000003d38417209 */ /* 0x000fe20007810000 */
[----:B------:R-:W-:Y:S02]  /*5900*/  FMUL.FTZ R61, R70, UR22 ;  /* 0x00000016463d7c20 */ /* 0x000fe40008410000 */
[----:B------:R-:W0:Y:S01]  /*5910*/  MUFU.TANH R7, R7 ;  /* 0x0000000700077308 */ /* 0x000e220000002400 */
[----:B-1----:R-:W-:Y:S01]  /*5920*/  FSEL R5, R5, -INF , P2 ;  /* 0xff80000005057808 */ /* 0x002fe20001000000 */
[----:B------:R-:W1:Y:S01]  /*5930*/  SHFL.BFLY PT, R64, R65, 0x2, 0x1f ;  /* 0x0c401f0041407f89 */ /* 0x000e6200000e0000 */
[----:B------:R-:W-:-:S05]  /*5940*/  ISETP.GT.AND P2, PT, R73, 0x8, PT ;  /* 0x000000084900780c */ /* 0x000fca0003f44270 */
[----:B------:R-:W3:Y:S01]  /*5950*/  MUFU.TANH R8, R8 ;  /* 0x0000000800087308 */ /* 0x000ee20000002400 */
[----:B--2---:R-:W-:Y:S02]  /*5960*/  FSEL R74, R6, -INF , P3 ;  /* 0xff800000064a7808 */ /* 0x004fe40001800000 */
[----:B------:R-:W-:-:S05]  /*5970*/  ISETP.GT.AND P3, PT, R73, 0x9, PT ;  /* 0x000000094900780c */ /* 0x000fca0003f64270 */
[----:B------:R-:W2:Y:S01]  /*5980*/  MUFU.TANH R9, R9 ;  /* 0x0000000900097308 */ /* 0x000ea20000002400 */
[----:B0-----:R-:W-:Y:S02]  /*5990*/  FSEL R7, R7, -INF , P2 ;  /* 0xff80000007077808 */ /* 0x001fe40001000000 */
[----:B------:R-:W-:-:S05]  /*59a0*/  ISETP.GT.AND P2, PT, R73, 0x10, PT ;  /* 0x000000104900780c */ /* 0x000fca0003f44270 */
[----:B------:R-:W0:Y:S01]  /*59b0*/  MUFU.TANH R10, R10 ;  /* 0x0000000a000a7308 */ /* 0x000e220000002400 */
[----:B---3--:R-:W-:Y:S02]  /*59c0*/  FSEL R8, R8, -INF , P3 ;  /* 0xff80000008087808 */ /* 0x008fe40001800000 */
[----:B-1----:R-:W-:Y:S01]  /*59d0*/  FMNMX.FTZ R69, R65, R64, !PT ;  /* 0x0000004041457209 */ /* 0x002fe20007810000 */
[----:B------:R-:W-:Y:S01]  /*59e0*/  FMUL.FTZ R64, R75, UR22 ;  /* 0x000000164b407c20 */ /* 0x000fe20008410000 */
[----:B------:R-:W-:Y:S01]  /*59f0*/  FMNMX.FTZ R75, R5, R4, !PT ;  /* 0x00000004054b7209 */ /* 0x000fe20007810000 */
[----:B------:R-:W-:Y:S01]  /*5a00*/  FMUL.FTZ R65, R78, UR22 ;  /* 0x000000164e417c20 */ /* 0x000fe20008410000 */
[----:B------:R-:W-:Y:S01]  /*5a10*/  ISETP.GT.AND P3, PT, R73, 0x11, PT ;  /* 0x000000114900780c */ /* 0x000fe20003f64270 */
[----:B------:R-:W1:Y:S01]  /*5a20*/  SHFL.BFLY PT, R70, R69, 0x1, 0x1f ;  /* 0x0c201f0045467f89 */ /* 0x000e6200000e0000 */
[----:B------:R-:W3:Y:S01]  /*5a30*/  MUFU.TANH R11, R11 ;  /* 0x0000000b000b7308 */ /* 0x000ee20000002400 */
[----:B------:R-:W-:-:S02]  /*5a40*/  FMNMX.FTZ R76, R74, R75, !PT ;  /* 0x0000004b4a4c7209 */ /* 0x000fc40007810000 */
[----:B--2---:R-:W-:Y:S02]  /*5a50*/  FSEL R75, R9, -INF , P2 ;  /* 0xff800000094b7808 */ /* 0x004fe40001000000 */
[----:B------:R-:W-:Y:S02]  /*5a60*/  FMNMX.FTZ R77, R7, R76, !PT ;  /* 0x0000004c074d7209 */ /* 0x000fe40007810000 */
[----:B------:R-:W-:Y:S01]  /*5a70*/  ISETP.GT.AND P2, PT, R73, 0x18, PT ;  /* 0x000000184900780c */ /* 0x000fe20003f44270 */
[----:B------:R-:W-:Y:S01]  /*5a80*/  MUFU.TANH R12, R12 ;  /* 0x0000000c000c7308 */ /* 0x000fe20000002400 */
[----:B------:R-:W-:Y:S02]  /*5a90*/  FMNMX.FTZ R76, R8, R77, !PT ;  /* 0x0000004d084c7209 */ /* 0x000fe40007810000 */
[----:B0-----:R-:W-:Y:S02]  /*5aa0*/  FSEL R10, R10, -INF , P3 ;  /* 0xff8000000a0a7808 */ /* 0x001fe40001800000 */
[----:B------:R-:W-:-:S02]  /*5ab0*/  FMNMX.FTZ R9, R75, R76, !PT ;  /* 0x0000004c4b097209 */ /* 0x000fc40007810000 */
[----:B------:R-:W-:Y:S01]  /*5ac0*/  ISETP.GT.AND P3, PT, R73, 0x19, PT ;  /* 0x000000194900780c */ /* 0x000fe20003f64270 */
[----:B------:R-:W0:Y:S01]  /*5ad0*/  MUFU.TANH R13, R13 ;  /* 0x0000000d000d7308 */ /* 0x000e220000002400 */
[----:B---3--:R-:W-:Y:S02]  /*5ae0*/  FSEL R11, R11, -INF , P2 ;  /* 0xff8000000b0b7808 */ /* 0x008fe40001000000 */
[----:B------:R-:W-:Y:S02]  /*5af0*/  FMNMX.FTZ R76, R10, R9, !PT ;  /* 0x000000090a4c7209 */ /* 0x000fe40007810000 */
[----:B------:R-:W-:Y:S02]  /*5b00*/  ISETP.GT.AND P2, PT, R73, 0x20, PT ;  /* 0x000000204900780c */ /* 0x000fe40003f44270 */
[----:B-1----:R-:W-:Y:S01]  /*5b10*/  FMNMX.FTZ R24, R69, R70, !PT ;  /* 0x0000004645187209 */ /* 0x002fe20007810000 */
[----:B------:R-:W1:Y:S01]  /*5b20*/  MUFU.TANH R14, R14 ;  /* 0x0000000e000e7308 */ /* 0x000e620000002400 */
[----:B------:R-:W-:Y:S01]  /*5b30*/  FMNMX.FTZ R77, R11, R76, !PT ;  /* 0x0000004c0b4d7209 */ /* 0x000fe20007810000 */
[----:B------:R-:W-:Y:S01]  /*5b40*/  FMUL.FTZ R69, R86, UR22 ;  /* 0x0000001656457c20 */ /* 0x000fe20008410000 */
[C---:B------:R-:W-:Y:S01]  /*5b50*/  FSETP.NEU.FTZ.AND P1, PT, R24.reuse, -INF , PT ;  /* 0xff8000001800780b */ /* 0x040fe20003f3d000 */
[----:B------:R-:W-:-:S04]  /*5b60*/  FMUL.FTZ R71, R24, UR21 ;  /* 0x0000001518477c20 */ /* 0x000fc80008410000 */
[----:B------:R-:W2:Y:S01]  /*5b70*/  MUFU.TANH R15, R15 ;  /* 0x0000000f000f7308 */ /* 0x000ea20000002400 */
[----:B------:R-:W-:Y:S02]  /*5b80*/  FSEL R71, R71, RZ, P1 ;  /* 0x000000ff47477208 */ /* 0x000fe40000800000 */
[----:B0-----:R-:W-:Y:S02]  /*5b90*/  FSEL R13, R13, -INF , P2 ;  /* 0xff8000000d0d7808 */ /* 0x001fe40001000000 */
[C---:B------:R-:W-:Y:S01]  /*5ba0*/  ISETP.GT.AND P2, PT, R73.reuse, 0x28, PT ;  /* 0x000000284900780c */ /* 0x040fe20003f44270 */
[--C-:B------:R-:W-:Y:S01]  /*5bb0*/  FFMA.FTZ R78, R30, UR21, -R71.reuse ;  /* 0x000000151e4e7c23 */ /* 0x100fe20008010847 */
[----:B------:R-:W-:Y:S01]  /*5bc0*/  FSEL R30, R12, -INF , P3 ;  /* 0xff8000000c1e7808 */ /* 0x000fe20001800000 */
[----:B------:R-:W0:Y:S01]  /*5bd0*/  MUFU.TANH R20, R20 ;  /* 0x0000001400147308 */ /* 0x000e220000002400 */
[----:B------:R-:W-:Y:S01]  /*5be0*/  ISETP.GT.AND P3, PT, R73, 0x21, PT ;  /* 0x000000214900780c */ /* 0x000fe20003f64270 */
[--C-:B------:R-:W-:Y:S01]  /*5bf0*/  FFMA.FTZ R146, R32, UR21, -R71.reuse ;  /* 0x0000001520927c23 */ /* 0x100fe20008010847 */
[----:B------:R-:W-:Y:S01]  /*5c00*/  FMNMX.FTZ R12, R30, R77, !PT ;  /* 0x0000004d1e0c7209 */ /* 0x000fe20007810000 */
[--C-:B------:R-:W-:Y:S01]  /*5c10*/  FFMA.FTZ R140, R33, UR21, -R71.reuse ;  /* 0x00000015218c7c23 */ /* 0x100fe20008010847 */
[----:B-1----:R-:W-:Y:S01]  /*5c20*/  FSEL R14, R14, -INF , P3 ;  /* 0xff8000000e0e7808 */ /* 0x002fe20001800000 */
[--C-:B------:R-:W-:Y:S01]  /*5c30*/  FFMA.FTZ R142, R35, UR21, -R71.reuse ;  /* 0x00000015238e7c23 */ /* 0x100fe20008010847 */
[----:B------:R-:W-:Y:S01]  /*5c40*/  FMNMX.FTZ R77, R13, R12, !PT ;  /* 0x0000000c0d4d7209 */ /* 0x000fe20007810000 */
[----:B------:R-:W1:Y:S01]  /*5c50*/  MUFU.TANH R21, R21 ;  /* 0x0000001500157308 */ /* 0x000e620000002400 */
        /* <DEDUP_REMOVED lines=49> */
[----:B------:R-:W-:Y:S01]  /*5f70*/  FFMA.FTZ R122, R58, UR21, -R71 ;  /* 0x000000153a7a7c23 */ /* 0x000fe20008010847 */
[----:B------:R-:W-:-:S02]  /*5f80*/  ISETP.GT.AND P2, PT, R73, 0x48, PT ;  /* 0x000000484900780c */ /* 0x000fc40003f44270 */
[----:B------:R-:W-:Y:S01]  /*5f90*/  FMNMX.FTZ R28, R34, R25, !PT ;  /* 0x00000019221c7209 */ /* 0x000fe20007810000 */
[----:B------:R-:W-:Y:S02]  /*5fa0*/  FFMA.FTZ R25, R36, UR21, -R71 ;  /* 0x0000001524197c23 */ /* 0x000fe40008010847 */
        /* <DEDUP_REMOVED lines=52> */
[----:B------:R0:W-:Y:S01]  /*62f0*/  MUFU.EX2 R35, R40 ;  /* 0x0000002800237308 */ /* 0x0001e20000000800 */
[----:B-1----:R-:W-:-:S04]  /*6300*/  FSEL R69, R69, -INF , P2 ;  /* 0xff80000045457808 */ /* 0x002fc80001000000 */
[----:B------:R-:W-:-:S03]  /*6310*/  FMNMX.FTZ R37, R69, R28, !PT ;  /* 0x0000001c45257209 */ /* 0x000fc60007810000 */
[----:B------:R-:W-:Y:S01]  /*6320*/  MUFU.EX2 R148, R148 ;  /* 0x0000009400947308 */ /* 0x000fe20000000800 */
[----:B--2---:R-:W-:Y:S01]  /*6330*/  FSEL R72, R72, -INF , P3 ;  /* 0xff80000048487808 */ /* 0x004fe20001800000 */
[----:B0-----:R-:W-:-:S03]  /*6340*/  FFMA.FTZ R40, R46, UR21, -R71 ;  /* 0x000000152e287c23 */ /* 0x001fc60008010847 */
        /* <DEDUP_REMOVED lines=14> */
[----:B------:R-:W-:Y:S01]  /*6430*/  FFMA.FTZ R43, R56, UR21, -R71 ;  /* 0x00000015382b7c23 */ /* 0x000fe20008010847 */
[C---:B------:R-:W-:Y:S01]  /*6440*/  FSETP.NEU.FTZ.AND P2, PT, R28.reuse, -INF , PT ;  /* 0xff8000001c00780b */ /* 0x040fe20003f5d000 */
[----:B------:R-:W-:-:S05]  /*6450*/  FMUL.FTZ R44, R28, UR21 ;  /* 0x000000151c2c7c20 */ /* 0x000fca0008410000 */
        /* <DEDUP_REMOVED lines=8> */
[--C-:B------:R-:W-:Y:S01]  /*64e0*/  FFMA.FTZ R47, R74, UR21, -R44.reuse ;  /* 0x000000154a2f7c23 */ /* 0x100fe2000801082c */
[--C-:B------:R-:W-:Y:S01]  /*64f0*/  FFMA.FTZ R151, R7, UR21, -R44.reuse ;  /* 0x0000001507977c23 */ /* 0x100fe2000801082c */
[----:B------:R-:W-:Y:S01]  /*6500*/  FADD.FTZ R14, -R14, R3 ;  /* 0x000000030e0e7221 */ /* 0x000fe20000010100 */
[----:B------:R-:W-:Y:S01]  /*6510*/  FFMA.FTZ R145, R75, UR21, -R44 ;  /* 0x000000154b917c23 */ /* 0x000fe2000801082c */
[----:B------:R-:W-:Y:S01]  /*6520*/  FADD.FTZ R11, -R11, R4 ;  /* 0x000000040b0b7221 */ /* 0x000fe20000010100 */
[----:B------:R-:W-:Y:S01]  /*6530*/  MUFU.EX2 R149, R149 ;  /* 0x0000009500957308 */ /* 0x000fe20000000800 */
[----:B------:R-:W-:Y:S01]  /*6540*/  FMUL.FTZ R3, R14, UR21 ;  /* 0x000000150e037c20 */ /* 0x000fe20008410000 */
        /* <DEDUP_REMOVED lines=147> */
.L_x_15182:
        /* <DEDUP_REMOVED lines=78> */
.L_x_15172:
        /* <DEDUP_REMOVED lines=9> */
.L_x_15195:
        /* <DEDUP_REMOVED lines=9> */
.L_x_15186:
[----:B------:R-:W-:Y:S01]  /*7480*/  ULEA UR6, UR47, UR45, 0x3 ;  /* 0x0000002d2f067291 */ /* 0x000fe2000f8e183f */
[----:B------:R-:W-:-:S05]  /*7490*/  IMAD.U32 R5, RZ, RZ, UR48 ;  /* 0x00000030ff057e24 */ /* 0x000fca000f8e00ff */
[----:B------:R-:W-:-:S04]  /*74a0*/  SHF.L.U32 R5, R5, 0x1f, RZ ;  /* 0x0000001f05057819 */ /* 0x000fc800000006ff */
[----:B------:R0:W1:Y:S01]  /*74b0*/  SYNCS.PHASECHK.TRANS64.TRYWAIT P1, [UR6+0x16830], R5 ;  /* 0x01683005ff0075a7 */ /* 0x0000620008020146 */
[----:B------:R-:W-:Y:S05]  /*74c0*/  @!P0 BRA `(.L_x_15187) ;  /* 0x0000000000048947 */ /* 0x000fea0003800000 */
[----:B------:R-:W-:Y:S01]  /*74d0*/  BPT.TRAP 0x1 ;  /* 0x000000040000795c */ /* 0x000fe20000300000 */
.L_x_15187:
[----:B-1----:R-:W-:Y:S05]  /*74e0*/  @P1 BRA `(.L_x_15185) ;  /* 0x0000000000081947 */ /* 0x002fea0003800000 */
[----:B------:R-:W1:Y:S02]  /*74f0*/  SYNCS.PHASECHK.TRANS64.TRYWAIT P1, [UR6+0x16830], R5 ;  /* 0x01683005ff0075a7 */ /* 0x000e640008020146 */
[----:B-1----:R-:W-:Y:S05]  /*7500*/  @!P1 BRA `(.L_x_15188) ;  /* 0x000000b400e09947 */ /* 0x002fea0003800000 */
.L_x_15185:
        /* <DEDUP_REMOVED lines=27> */
.L_x_15190:
[----:B------:R-:W-:Y:S01]  /*76c0*/  ULEA UR6, UR23, UR45, 0x3 ;  /* 0x0000002d17067291 */ /* 0x000fe2000f8e183f */
[----:B------:R-:W-:-:S05]  /*76d0*/  IMAD.U32 R5, RZ, RZ, UR24 ;  /* 0x00000018ff057e24 */ /* 0x000fca000f8e00ff */
[----:B------:R-:W-:-:S04]  /*76e0*/  SHF.L.U32 R5, R5, 0x1f, RZ ;  /* 0x0000001f05057819 */ /* 0x000fc800000006ff */
[----:B------:R0:W1:Y:S01]  /*76f0*/  SYNCS.PHASECHK.TRANS64.TRYWAIT P1, [UR6+0x16850], R5 ;  /* 0x01685005ff0075a7 */ /* 0x0000620008020146 */
[----:B------:R-:W-:Y:S05]  /*7700*/  @!P0 BRA `(.L_x_15191) ;  /* 0x0000000000048947 */ /* 0x000fea0003800000 */
[----:B------:R-:W-:Y:S01]  /*7710*/  BPT.TRAP 0x1 ;  /* 0x000000040000795c */ /* 0x000fe20000300000 */
.L_x_15191:
[----:B-1----:R-:W-:Y:S05]  /*7720*/  @P1 BRA `(.L_x_15189) ;  /* 0x0000000000081947 */ /* 0x002fea0003800000 */
[----:B------:R-:W1:Y:S02]  /*7730*/  SYNCS.PHASECHK.TRANS64.TRYWAIT P1, [UR6+0x16850], R5 ;  /* 0x01685005ff0075a7 */ /* 0x000e640008020146 */
[----:B-1----:R-:W-:Y:S05]  /*7740*/  @!P1 BRA `(.L_x_15192) ;  /* 0x000000b400689947 */ /* 0x002fea0003800000 */
.L_x_15189:
        /* <DEDUP_REMOVED lines=52> */
.L_x_15193:
        /* <DEDUP_REMOVED lines=75> */
[----:B------:R-:W-:-:S03]  /*7f40*/  ULEA UR6, UR47, UR45, 0x3 ;  /* 0x0000002d2f067291 */ /* 0x000fc6000f8e183f */
        /* <DEDUP_REMOVED lines=124> */
[----:B0-----:R-:W-:-:S05]  /*8710*/  FMNMX.FTZ R82, R79, R28, !PT ;  /* 0x0000001c4f527209 */ /* 0x001fca0007810000 */
[----:B------:R-:W0:Y:S01]  /*8720*/  SHFL.BFLY PT, R83, R82, 0x1, 0x1f ;  /* 0x0c201f0052537f89 */ /* 0x000e2200000e0000 */
[----:B-1----:R-:W-:-:S05]  /*8730*/  FMNMX.FTZ R24, R80, R81, !PT ;  /* 0x0000005150187209 */ /* 0x002fca0007810000 */
[C---:B------:R-:W-:Y:S01]  /*8740*/  FMUL.FTZ R78, R24.reuse, UR21 ;  /* 0x00000015184e7c20 */ /* 0x040fe20008410000 */
[----:B------:R-:W-:-:S03]  /*8750*/  FADD.FTZ R4, -R24, R4 ;  /* 0x0000000418047221 */ /* 0x000fc60000010100 */
[--C-:B------:R-:W-:Y:S01]  /*8760*/  FFMA.FTZ R77, R30, UR21, -R78.reuse ;  /* 0x000000151e4d7c23 */ /* 0x100fe2000801084e */
[--C-:B------:R-:W-:Y:S01]  /*8770*/  FFMA.FTZ R30, R34, UR21, -R78.reuse ;  /* 0x00000015221e7c23 */ /* 0x100fe2000801084e */
[----:B------:R-:W-:Y:S01]  /*8780*/  FMUL.FTZ R4, R4, UR21 ;  /* 0x0000001504047c20 */ /* 0x000fe20008410000 */
[--C-:B------:R-:W-:Y:S01]  /*8790*/  FFMA.FTZ R148, R5, UR21, -R78.reuse ;  /* 0x0000001505947c23 */ /* 0x100fe2000801084e */
[--C-:B------:R-:W-:Y:S01]  /*87a0*/  FFMA.FTZ R132, R45, UR21, -R78.reuse ;  /* 0x000000152d847c23 */ /* 0x100fe2000801084e */
[--C-:B------:R-:W-:Y:S01]  /*87b0*/  FFMA.FTZ R150, R9, UR21, -R78.reuse ;  /* 0x0000001509967c23 */ /* 0x100fe2000801084e */
[--C-:B------:R-:W-:Y:S01]  /*87c0*/  FFMA.FTZ R79, R25, UR21, -R78.reuse ;  /* 0x00000015194f7c23 */ /* 0x100fe2000801084e */
[----:B0-----:R-:W-:Y:S01]  /*87d0*/  FMNMX.FTZ R28, R82, R83, !PT ;  /* 0x00000053521c7209 */ /* 0x001fe20007810000 */
[--C-:B------:R-:W-:Y:S01]  /*87e0*/  FFMA.FTZ R82, R6, UR21, -R78.reuse ;  /* 0x0000001506527c23 */ /* 0x100fe2000801084e */
[----:B------:R-:W-:Y:S01]  /*87f0*/  MUFU.EX2 R4, R4 ;  /* 0x0000000400047308 */ /* 0x000fe20000000800 */
[--C-:B------:R-:W-:Y:S01]  /*8800*/  FFMA.FTZ R81, R10, UR21, -R78.reuse ;  /* 0x000000150a517c23 */ /* 0x100fe2000801084e */
[--C-:B------:R-:W-:Y:S01]  /*8810*/  FFMA.FTZ R25, R42, UR21, -R78.reuse ;  /* 0x000000152a197c23 */ /* 0x100fe2000801084e */
[C---:B------:R-:W-:Y:S01]  /*8820*/  FADD.FTZ R3, -R28.reuse, R3 ;  /* 0x000000031c037221 */ /* 0x040fe20000010100 */
[----:B------:R-:W-:Y:S01]  /*8830*/  FMUL.FTZ R34, R28, UR21 ;  /* 0x000000151c227c20 */ /* 0x000fe20008410000 */
[--C-:B------:R-:W-:Y:S01]  /*8840*/  FFMA.FTZ R144, R13, UR21, -R78.reuse ;  /* 0x000000150d907c23 */ /* 0x100fe2000801084e */
[----:B------:R-:W-:Y:S01]  /*8850*/  FFMA.FTZ R80, R14, UR21, -R78 ;  /* 0x000000150e507c23 */ /* 0x000fe2000801084e */
[----:B------:R-:W-:Y:S01]  /*8860*/  FMUL.FTZ R3, R3, UR21 ;  /* 0x0000001503037c20 */ /* 0x000fe20008410000 */
[--C-:B------:R-:W-:Y:S01]  /*8870*/  FFMA.FTZ R149, R7, UR21, -R34.reuse ;  /* 0x0000001507957c23 */ /* 0x100fe20008010822 */
[--C-:B------:R-:W-:Y:S01]  /*8880*/  FFMA.FTZ R45, R8, UR21, -R34.reuse ;  /* 0x00000015082d7c23 */ /* 0x100fe20008010822 */
[----:B------:R-:W0:Y:S01]  /*8890*/  MUFU.EX2 R148, R148 ;  /* 0x0000009400947308 */ /* 0x000e220000000800 */
[--C-:B------:R-:W-:Y:S01]  /*88a0*/  FFMA.FTZ R151, R11, UR21, -R34.reuse ;  /* 0x000000150b977c23 */ /* 0x100fe20008010822 */
        /* <DEDUP_REMOVED lines=44> */
[--C-:B------:R-:W-:Y:S01]  /*8b70*/  FFMA.FTZ R9, R62, UR21, -R78.reuse ;  /* 0x000000153e097c23 */ /* 0x100fe2000801084e */
[----:B------:R-:W-:Y:S01]  /*8b80*/  FFMA.FTZ R126, R65, UR21, -R78 ;  /* 0x00000015417e7c23 */ /* 0x000fe2000801084e */
[----:B------:R-:W0:Y:S01]  /*8b90*/  MUFU.EX2 R151, R151 ;  /* 0x0000009700977308 */ /* 0x000e220000000800 */
[----:B--2---:R-:W-:Y:S01]  /*8ba0*/  FADD.FTZ R0, R45, R0 ;  /* 0x000000002d007221 */ /* 0x004fe20000010000 */
[----:B------:R-:W-:Y:S01]  /*8bb0*/  FFMA.FTZ R127, R67, UR21, -R34 ;  /* 0x00000015437f7c23 */ /* 0x000fe20008010822 */
[----:B------:R-:W-:Y:S01]  /*8bc0*/  FFMA.FTZ R6, R66, UR21, -R78 ;  /* 0x0000001542067c23 */ /* 0x000fe2000801084e */
[----:B------:R-:W-:Y:S01]  /*8bd0*/  FFMA.FTZ R8, R68, UR21, -R34 ;  /* 0x0000001544087c23 */ /* 0x000fe20008010822 */
[----:B------:R-:W-:Y:S01]  /*8be0*/  FFMA.FTZ R120, R69, UR21, -R78 ;  /* 0x0000001545787c23 */ /* 0x000fe2000801084e */
[----:B------:R-:W-:Y:S01]  /*8bf0*/  FFMA.FTZ R121, R71, UR21, -R34 ;  /* 0x0000001547797c23 */ /* 0x000fe20008010822 */
[--C-:B------:R-:W-:Y:S01]  /*8c00*/  FFMA.FTZ R5, R70, UR21, -R78.reuse ;  /* 0x0000001546057c23 */ /* 0x100fe2000801084e */
[----:B------:R-:W2:Y:S01]  /*8c10*/  MUFU.EX2 R81, R81 ;  /* 0x0000005100517308 */ /* 0x000ea20000000800 */
[----:B-1----:R-:W-:Y:S01]  /*8c20*/  FADD.FTZ R2, R150, R7 ;  /* 0x0000000796027221 */ /* 0x002fe20000010000 */
[----:B------:R-:W-:Y:S01]  /*8c30*/  FFMA.FTZ R122, R73, UR21, -R78 ;  /* 0x00000015497a7c23 */ /* 0x000fe2000801084e */
[----:B------:R-:W-:Y:S01]  /*8c40*/  FFMA.FTZ R123, R75, UR21, -R34 ;  /* 0x000000154b7b7c23 */ /* 0x000fe20008010822 */
[----:B------:R-:W-:-:S04]  /*8c50*/  FFMA.FTZ R33, R74, UR21, -R78 ;  /* 0x000000154a217c23 */ /* 0x000fc8000801084e */
        /* <DEDUP_REMOVED lines=121> */
.L_x_15194:
        /* <DEDUP_REMOVED lines=77> */
.L_x_15184:
[----:B------:R-:W-:Y:S06]  /*98c0*/  BAR.ARV 0x8, 0x200 ;  /* 0x0208000000007b1d */ /* 0x000fec0000002000 */
[----:B------:R-:W-:Y:S05]  /*98d0*/  @!P0 BRA `(.L_x_15196) ;  /* 0x0000000000048947 */ /* 0x000fea0003800000 */
[----:B------:R-:W-:Y:S01]  /*98e0*/  BPT.TRAP 0x1 ;  /* 0x000000040000795c */ /* 0x000fe20000300000 */
.L_x_15196:
[----:B------:R-:W-:Y:S01]  /*98f0*/  ULEA UR5, UR47, UR45, 0x3 ;  /* 0x0000002d2f057291 */ /* 0x000fe2000f8e183f */
[----:B------:R-:W-:-:S05]  /*9900*/  IMAD.U32 R3, RZ, RZ, UR48 ;  /* 0x00000030ff037e24 */ /* 0x000fca000f8e00ff */
[----:B------:R-:W-:-:S04]  /*9910*/  SHF.L.U32 R3, R3, 0x1f, RZ ;  /* 0x0000001f03037819 */ /* 0x000fc800000006ff */
[----:B------:R0:W1:Y:S01]  /*9920*/  SYNCS.PHASECHK.TRANS64.TRYWAIT P1, [UR5+0x16850], R3 ;  /* 0x01685003ff0075a7 */ /* 0x0000620008020145 */
[----:B------:R-:W-:Y:S05]  /*9930*/  @!P0 BRA `(.L_x_15197) ;  /* 0x0000000000048947 */ /* 0x000fea0003800000 */
[----:B------:R-:W-:Y:S01]  /*9940*/  BPT.TRAP 0x1 ;  /* 0x000000040000795c */ /* 0x000fe20000300000 */
.L_x_15197:
[----:B-1----:R-:W-:Y:S05]  /*9950*/  @P1 BRA `(.L_x_15198) ;  /* 0x0000000000081947 */ /* 0x002fea0003800000 */
[----:B------:R-:W1:Y:S02]  /*9960*/  SYNCS.PHASECHK.TRANS64.TRYWAIT P1, [UR5+0x16850], R3 ;  /* 0x01685003ff0075a7 */ /* 0x000e640008020145 */
[----:B-1----:R-:W-:Y:S05]  /*9970*/  @!P1 BRA `(.L_x_15199) ;  /* 0x0000009000f49947 */ /* 0x002fea0003800000 */
.L_x_15198:
[----:B------:R-:W-:Y:S01]  /*9980*/  UIADD3 UR45, UR45, 0x400, URZ ;  /* 0x000004002d2d7890 */ /* 0x000fe2000fffe03f */
[----:B------:R-:W-:Y:S01]  /*9990*/  WARPGROUP.ARRIVE ;  /* 0x00000000000079c5 */ /* 0x000fe20000000000 */
[----:B------:R-:W-:Y:S01]  /*99a0*/  UMOV UR7, 0x40000040 ;  /* 0x4000004000077882 */ /* 0x000fe20000000000 */
[----:B01----:R-:W0:Y:S01]  /*99b0*/  SHFL.BFLY PT, R3, R2, 0x2, 0x1f ;  /* 0x0c401f0002037f89 */ /* 0x003e2200000e0000 */
[----:B------:R-:W-:Y:S01]  /*99c0*/  USHF.R.U32.HI UR45, URZ, 0x4, UR45 ;  /* 0x000000043f2d7899 */ /* 0x000fe2000801162d */
[----:B------:R-:W-:Y:S02]  /*99d0*/  IMAD.U32 R10, RZ, RZ, UR21 ;  /* 0x00000015ff0a7e24 */ /* 0x000fe4000f8e00ff */
[----:B------:R-:W1:Y:S01]  /*99e0*/  SHFL.BFLY PT, R5, R0, 0x2, 0x1f ;  /* 0x0c401f0000057f89 */ /* 0x000e6200000e0000 */
[----:B------:R-:W-:-:S04]  /*99f0*/  ULOP3.LUT UR4, UR45, 0x3fff, URZ, 0xc0, !UPT ;  /* 0x00003fff2d047892 */ /* 0x000fc8000f8ec03f */
[----:B------:R-:W-:-:S07]  /*9a00*/  ULEA UR4, UR47, UR4, 0xa ;  /* 0x000000042f047291 */ /* 0x000fce000f8e503f */
[----:B------:R-:W-:Y:S02]  /*9a10*/  UMOV UR6, UR4 ;  /* 0x0000000400067c82 */ /* 0x000fe40008000000 */
[----:B------:R-:W-:Y:S01]  /*9a20*/  HGMMA.64x64x16.F32.BF16 R88, R148, gdesc[UR4].tnspB, R88, gsb0 ;  /* 0x40e0000494587df0 */ /* 0x000fe20008001858 */
[----:B------:R-:W-:Y:S01]  /*9a30*/  UIADD3 UR6, UR4, 0x80, URZ ;  /* 0x0000008004067890 */ /* 0x000fe2000fffe03f */
[----:B------:R-:W-:Y:S01]  /*9a40*/  UMOV UR7, 0x40000040 ;  /* 0x4000004000077882 */ /* 0x000fe20000000000 */
[----:B0-----:R-:W-:Y:S01]  /*9a50*/  FADD.FTZ R3, R3, R2 ;  /* 0x0000000203037221 */ /* 0x001fe20000010000 */
[----:B------:R-:W-:Y:S01]  /*9a60*/  MOV R2, 0xff800000 ;  /* 0xff80000000027802 */ /* 0x000fe20000000f00 */
[----:B-1----:R-:W-:-:S03]  /*9a70*/  FADD.FTZ R5, R5, R0 ;  /* 0x0000000005057221 */ /* 0x002fc60000010000 */
[----:B------:R-:W0:Y:S01]  /*9a80*/  SHFL.BFLY PT, R4, R3, 0x1, 0x1f ;  /* 0x0c201f0003047f89 */ /* 0x000e2200000e0000 */
[----:B------:R-:W-:-:S03]  /*9a90*/  IMAD.MOV.U32 R0, RZ, RZ, RZ ;  /* 0x000000ffff007224 */ /* 0x000fc600078e00ff */
[----:B------:R-:W1:Y:S01]  /*9aa0*/  SHFL.BFLY PT, R6, R5, 0x1, 0x1f ;  /* 0x0c201f0005067f89 */ /* 0x000e6200000e0000 */
[----:B0-----:R-:W-:Y:S01]  /*9ab0*/  FADD.FTZ R8, R3, R4 ;  /* 0x0000000403087221 */ /* 0x001fe20000010000 */
[----:B------:R-:W-:Y:S02]  /*9ac0*/  IMAD.MOV.U32 R3, RZ, RZ, -0x800000 ;  /* 0xff800000ff037424 */ /* 0x000fe400078e00ff */
        /* <DEDUP_REMOVED lines=49> */
[----:B0-23--:R-:W-:Y:S05]  /*9de0*/  @!P0 BRA `(.L_x_15200) ;  /* 0x0000000000048947 */ /* 0x00dfea0003800000 */
[----:B------:R-:W-:Y:S01]  /*9df0*/  BPT.TRAP 0x1 ;  /* 0x000000040000795c */ /* 0x000fe20000300000 */
.L_x_15200:
        /* <DEDUP_REMOVED lines=42> */
.L_x_15164:
        /* <DEDUP_REMOVED lines=64> */
[----:B------:R0:W-:Y:S04]  /*a4a0*/  STSM.16.M88.4 [R33], R12 ;  /* 0x0000000c21007844 */ /* 0x0001e80000000200 */
        /* <DEDUP_REMOVED lines=8> */
[----:B------:R-:W-:Y:S01]  /*a530*/  ULDC UR4, c[0x0][0xad4] ;  /* 0x0002b50000047ab9 */ /* 0x000fe20000000800 */
[----:B0-----:R-:W-:-:S03]  /*a540*/  ISETP.NE.AND P1, PT, R33, 0x1, PT ;  /* 0x000000012100780c */ /* 0x001fc60003f25270 */
[----:B------:R-:W-:-:S05]  /*a550*/  PLOP3.LUT P4, PT, PT, PT, UP0, 0x80, 0x0 ;  /* 0x000000000000781c */ /* 0x000fca0003f8f008 */
[----:B------:R-:W-:-:S04]  /*a560*/  @UP0 ULEA UR8, UP1, UR37, UR8, 0x2 ;  /* 0x0000000825080291 */ /* 0x000fc8000f82103f */
[----:B------:R-:W-:Y:S01]  /*a570*/  @UP0 ULEA.HI.X UR9, UR37, UR9, UR38, 0x2, UP1 ;  /* 0x0000000925090291 */ /* 0x000fe200088f1426 */
[----:B------:R-:W0:Y:S01]  /*a580*/  @P1 LDC R6, c[0x0][0xbec] ;  /* 0x0002fb00ff061b82 */ /* 0x000e220000000800 */
[----:B------:R-:W-:Y:S01]  /*a590*/  UISETP.NE.AND UP0, UPT, UR46, URZ, UPT ;  /* 0x0000003f2e00728c */ /* 0x000fe2000bf05270 */
[----:B------:R-:W-:-:S03]  /*a5a0*/  IMAD.U32 R4, RZ, RZ, UR8 ;  /* 0x00000008ff047e24 */ /* 0x000fc6000f8e00ff */
[----:B------:R-:W-:Y:S01]  /*a5b0*/  USEL UR4, UR46, UR4, UP0 ;  /* 0x000000042e047287 */ /* 0x000fe20008000000 */
[----:B------:R-:W-:Y:S02]  /*a5c0*/  MOV R5, UR9 ;  /* 0x0000000900057c02 */ /* 0x000fe40008000f00 */
[----:B------:R-:W3:Y:S01]  /*a5d0*/  @P1 LDC R9, c[0x0][0xbf0] ;  /* 0x0002fc00ff091b82 */ /* 0x000ee20000000800 */
[----:B------:R-:W-:Y:S01]  /*a5e0*/  UISETP.GT.AND UP1, UPT, UR4, 0x1, UPT ;  /* 0x000000010400788c */ /* 0x000fe2000bf24270 */
[----:B------:R-:W-:Y:S01]  /*a5f0*/  UMOV UR16, 0x9b8 ;  /* 0x000009b800107882 */ /* 0x000fe20000000000 */
[----:B------:R-:W-:Y:S01]  /*a600*/  UISETP.NE.U32.AND UP0, UPT, UR10, URZ, UPT ;  /* 0x0000003f0a00728c */ /* 0x000fe2000bf05070 */
[----:B------:R-:W-:Y:S01]  /*a610*/  VIADD R15, R17, UR40 ;  /* 0x00000028110f7c36 */ /* 0x000fe20008000000 */
[----:B------:R-:W-:Y:S01]  /*a620*/  USEL UR16, UR16, 0x978, UP1 ;  /* 0x0000097810107887 */ /* 0x000fe20008800000 */
[----:B------:R0:W5:Y:S01]  /*a630*/  @P4 LDG.E R8, desc[UR54][R4.64] ;  /* 0x0000003604084981 */ /* 0x000162000c1e1900 */
[----:B------:R-:W-:Y:S01]  /*a640*/  UISETP.NE.AND.EX UP0, UPT, UR11, URZ, UPT, UP0 ;  /* 0x0000003f0b00728c */ /* 0x000fe2000bf05300 */
[----:B------:R-:W-:Y:S01]  /*a650*/  IMAD.MOV.U32 R7, RZ, RZ, R15 ;  /* 0x000000ffff077224 */ /* 0x000fe200078e000f */
[----:B------:R-:W-:Y:S01]  /*a660*/  UMOV UR4, URZ ;  /* 0x0000003f00047c82 */ /* 0x000fe20008000000 */
[----:B------:R-:W-:-:S02]  /*a670*/  USEL UR7, UR41, URZ, UP1 ;  /* 0x0000003f29077287 */ /* 0x000fc40008800000 */
[----:B------:R-:W-:Y:S02]  /*a680*/  USEL UR37, UR37, URZ, !UP0 ;  /* 0x0000003f25257287 */ /* 0x000fe4000c000000 */
[----:B------:R-:W-:Y:S01]  /*a690*/  USEL UR38, UR38, URZ, !UP0 ;  /* 0x0000003f26267287 */ /* 0x000fe2000c000000 */
[----:B0-----:R-:W-:Y:S02]  /*a6a0*/  @P1 IMAD.HI.U32 R4, R15, R6, RZ ;  /* 0x000000060f041227 */ /* 0x001fe400078e00ff */
[----:B------:R-:W-:Y:S01]  /*a6b0*/  ULDC.64 UR10, c[0x0][UR16+0x220] ;  /* 0x00008800100a7abb */ /* 0x000fe20008000a00 */
[----:B------:R-:W-:Y:S01]  /*a6c0*/  ULDC.64 UR8, c[0x0][UR16+0x218] ;  /* 0x0000860010087abb */ /* 0x000fe20008000a00 */
[----:B------:R-:W-:Y:S01]  /*a6d0*/  ULDC.64 UR12, c[0x0][UR16+0x228] ;  /* 0x00008a00100c7abb */ /* 0x000fe20008000a00 */
[----:B------:R-:W-:Y:S02]  /*a6e0*/  UIMAD UR11, UR11, UR37, URZ ;  /* 0x000000250b0b72a4 */ /* 0x000fe4000f8e023f */
[----:B------:R-:W-:Y:S01]  /*a6f0*/  UIMAD.WIDE.U32 UR14, UR8, UR39, URZ ;  /* 0x00000027080e72a5 */ /* 0x000fe2000f8e003f */
[----:B---3--:R-:W-:Y:S01]  /*a700*/  @P1 SHF.R.U32.HI R7, RZ, R9, R4 ;  /* 0x00000009ff071219 */ /* 0x008fe20000011604 */
        /* <DEDUP_REMOVED lines=31> */
[----:B-1----:R-:W-:Y:S08]  /*a900*/  @P4 BRA `(.L_x_15203) ;  /* 0x0000000000104947 */ /* 0x002ff00003800000 */
[----:B------:R-:W-:Y:S05]  /*a910*/  @!P0 BRA `(.L_x_15203) ;  /* 0x00000000000c8947 */ /* 0x000fea0003800000 */
[----:B------:R-:W2:Y:S04]  /*a920*/  LDG.E R5, desc[UR54][R28.64] ;  /* 0x000000361c057981 */ /* 0x000ea8000c1e1900 */
[----:B-----5:R-:W2:Y:S02]  /*a930*/  LDG.E R8, desc[UR54][R28.64+0x4] ;  /* 0x000004361c087981 */ /* 0x020ea4000c1e1900 */
[----:B--2---:R-:W-:-:S07]  /*a940*/  IADD3 R8, -R5, R8, RZ ;  /* 0x0000000805087210 */ /* 0x004fce0007ffe1ff */
.L_x_15203:
[----:B------:R-:W2:Y:S01]  /*a950*/  LDL R12, [R1+0x28] ;  /* 0x00002800010c7983 */ /* 0x000ea20000100800 */
[----:B------:R-:W0:Y:S03]  /*a960*/  S2R R4, SR_TID.X ;  /* 0x0000000000047919 */ /* 0x000e260000002100 */
[----:B------:R-:W-:Y:S04]  /*a970*/  SHFL.IDX PT, R5, R11, RZ, 0x1c1f ;  /* 0x001c1fff0b057589 */ /* 0x000fe800000e0000 */
[----:B------:R-:W-:Y:S04]  /*a980*/  SHFL.IDX PT, R6, R10, 0x1, 0x1c1f ;  /* 0x003c1f000a067f89 */ /* 0x000fe800000e0000 */
[----:B------:R-:W-:Y:S01]  /*a990*/  SHFL.IDX PT, R7, R11, 0x1, 0x1c1f ;  /* 0x003c1f000b077f89 */ /* 0x000fe200000e0000 */
[----:B0-----:R-:W-:-:S05]  /*a9a0*/  VIADD R13, R4, 0xffffff80 ;  /* 0xffffff80040d7836 */ /* 0x001fca0000000000 */
[----:B------:R-:W-:-:S04]  /*a9b0*/  SHF.R.S32.HI R9, RZ, 0x1f, R13 ;  /* 0x0000001fff097819 */ /* 0x000fc8000001140d */
[----:B------:R-:W-:-:S04]  /*a9c0*/  LEA.HI R9, R9, R13, RZ, 0x7 ;  /* 0x0000000d09097211 */ /* 0x000fc800078f38ff */
[----:B------:R-:W-:Y:S01]  /*a9d0*/  LOP3.LUT R9, R9, 0xffffff80, RZ, 0xc0, !PT ;  /* 0xffffff8009097812 */ /* 0x000fe200078ec0ff */
[----:B------:R-:W0:Y:S04]  /*a9e0*/  SHFL.IDX PT, R4, R10, RZ, 0x1c1f ;  /* 0x001c1fff0a047589 */ /* 0x000e2800000e0000 */
[----:B------:R-:W-:Y:S02]  /*a9f0*/  IMAD.IADD R9, R13, 0x1, -R9 ;  /* 0x000000010d097824 */ /* 0x000fe400078e0a09 */
[----:B-----5:R-:W-:-:S03]  /*aa00*/  IMAD R28, R8, R33, RZ ;  /* 0x00000021081c7224 */ /* 0x020fc600078e02ff */
[----:B------:R-:W-:Y:S02]  /*aa10*/  LOP3.LUT P0, RZ, R9, 0x3, RZ, 0xc0, !PT ;  /* 0x0000000309ff7812 */ /* 0x000fe4000780c0ff */
[----:B------:R-:W-:Y:S01]  /*aa20*/  PLOP3.LUT P3, PT, PT, PT, UP1, 0x80, 0x0 ;  /* 0x000000000000781c */ /* 0x000fe20003f6f018 */
        /* <DEDUP_REMOVED lines=9> */
[----:B0-----:R-:W-:Y:S01]  /*aac0*/  IMAD R3, R157, 0x40, R19 ;  /* 0x000000409d037824 */ /* 0x001fe200078e0213 */
[----:B------:R-:W-:-:S03]  /*aad0*/  ULDC.64 UR10, c[0x0][0xaa0] ;  /* 0x0002a800000a7ab9 */ /* 0x000fc60000000a00 */
        /* <DEDUP_REMOVED lines=9> */
[----:B------:R-:W-:Y:S02]  /*ab70*/  LOP3.LUT R4, R5, R20, RZ, 0x3c, !PT ;  /* 0x0000001405047212 */ /* 0x000fe400078e3cff */
[----:B------:R-:W-:Y:S01]  /*ab80*/  LOP3.LUT R8, R8, R9, RZ, 0x3c, !PT ;  /* 0x0000000908087212 */ /* 0x000fe200078e3cff */
[--C-:B------:R-:W-:Y:S01]  /*ab90*/  IMAD.X R9, RZ, RZ, R21.reuse, P0 ;  /* 0x000000ffff097224 */ /* 0x100fe200000e0615 */
[----:B------:R-:W-:Y:S02]  /*aba0*/  MOV R5, R21 ;  /* 0x0000001500057202 */ /* 0x000fe40000000f00 */
[----:B------:R-:W-:Y:S01]  /*abb0*/  LOP3.LUT R12, R12, R13, RZ, 0x3c, !PT ;  /* 0x0000000d0c0c7212 */ /* 0x000fe200078e3cff */
[----:B------:R-:W-:-:S02]  /*abc0*/  IMAD.X R13, RZ, RZ, R21, P2 ;  /* 0x000000ffff0d7224 */ /* 0x000fc400010e0615 */
[----:B------:R-:W2:Y:S04]  /*abd0*/  LD.E.128 R8, desc[UR54][R8.64] ;  /* 0x0000003608087980 */ /* 0x000ea8000c101d00 */
[----:B------:R-:W3:Y:S04]  /*abe0*/  LD.E.128 R4, desc[UR54][R4.64] ;  /* 0x0000003604047980 */ /* 0x000ee8000c101d00 */
[----:B------:R-:W4:Y:S01]  /*abf0*/  LD.E.128 R12, desc[UR54][R12.64] ;  /* 0x000000360c0c7980 */ /* 0x000f22000c101d00 */
[----:B------:R-:W-:Y:S02]  /*ac00*/  IADD3 R3, P0, R20, 0x4800, RZ ;  /* 0x0000480014037810 */ /* 0x000fe40007f1e0ff */
[----:B------:R-:W0:Y:S02]  /*ac10*/  @P1 LDC R20, c[0x0][0xbec] ;  /* 0x0002fb00ff141b82 */ /* 0x000e240000000800 */
[----:B------:R-:W-:-:S04]  /*ac20*/  LOP3.LUT R2, R3, 0x380, RZ, 0xc0, !PT ;  /* 0x0000038003027812 */ /* 0x000fc800078ec0ff */
[----:B------:R-:W-:Y:S01]  /*ac30*/  SHF.R.U64 R2, R2, 0x3, RZ ;  /* 0x0000000302027819 */ /* 0x000fe200000012ff */
[----:B------:R-:W-:-:S03]  /*ac40*/  UIMAD UR7, UR12, UR10, URZ ;  /* 0x0000000a0c0772a4 */ /* 0x000fc6000f8e023f */
[----:B------:R-:W-:Y:S02]  /*ac50*/  LOP3.LUT R24, R2, R3, RZ, 0x3c, !PT ;  /* 0x0000000302187212 */ /* 0x000fe400078e3cff */
[----:B------:R-:W1:Y:S01]  /*ac60*/  @P1 LDC R3, c[0x0][0xbf0] ;  /* 0x0002fc00ff031b82 */ /* 0x000e620000000800 */
[----:B------:R-:W-:Y:S02]  /*ac70*/  UIMAD.WIDE.U32 UR8, UR4, UR10, URZ ;  /* 0x0000000a040872a5 */ /* 0x000fe4000f8e003f */
[----:B------:R-:W-:Y:S01]  /*ac80*/  UIMAD UR7, UR4, UR11, UR7 ;  /* 0x0000000b040772a4 */ /* 0x000fe2000f8e0207 */
[----:B------:R-:W-:Y:S02]  /*ac90*/  IMAD R2, R18, 0x30, R157 ;  /* 0x0000003012027824 */ /* 0x000fe400078e029d */
[----:B------:R-:W-:Y:S01]  /*aca0*/  ULDC.64 UR10, c[0x0][0xae8] ;  /* 0x0002ba00000a7ab9 */ /* 0x000fe20000000a00 */
[----:B------:R-:W-:Y:S01]  /*acb0*/  UIADD3 UR9, UR9, UR7, URZ ;  /* 0x0000000709097290 */ /* 0x000fe2000fffe03f */
[----:B------:R-:W-:-:S03]  /*acc0*/  VIADD R29, R2, UR40 ;  /* 0x00000028021d7c36 */ /* 0x000fc60008000000 */
[----:B------:R-:W-:Y:S02]  /*acd0*/  UIMAD.WIDE.U32 UR8, UR39, UR10, UR8 ;  /* 0x0000000a270872a5 */ /* 0x000fe4000f8e0008 */
[----:B------:R-:W-:Y:S02]  /*ace0*/  USHF.R.S32.HI UR4, URZ, 0x1f, UR37 ;  /* 0x0000001f3f047899 */ /* 0x000fe40008011425 */
[----:B------:R-:W-:Y:S01]  /*acf0*/  UIMAD UR9, UR39, UR11, UR9 ;  /* 0x0000000b270972a4 */ /* 0x000fe2000f8e0209 */
[----:B0-----:R-:W-:Y:S02]  /*ad00*/  @P1 IMAD.HI.U32 R2, R29, R20, RZ ;  /* 0x000000141d021227 */ /* 0x001fe400078e00ff */
[----:B------:R-:W-:Y:S02]  /*ad10*/  ULDC.64 UR10, c[0x0][0xaf0] ;  /* 0x0002bc00000a7ab9 */ /* 0x000fe40000000a00 */
[----:B------:R-:W-:Y:S01]  /*ad20*/  UIMAD UR4, UR4, UR10, URZ ;  /* 0x0000000a040472a4 */ /* 0x000fe2000f8e023f */
[----:B------:R-:W-:Y:S01]  /*ad30*/  IMAD.X R25, RZ, RZ, R21, P0 ;  /* 0x000000ffff197224 */ /* 0x000fe200000e0615 */
[----:B------:R-:W-:Y:S01]  /*ad40*/  UIMAD.WIDE.U32 UR8, UR37, UR10, UR8 ;  /* 0x0000000a250872a5 */ /* 0x000fe2000f8e0008 */
[----:B------:R-:W-:Y:S01]  /*ad50*/  IMAD.MOV.U32 R21, RZ, RZ, R29 ;  /* 0x000000ffff157224 */ /* 0x000fe200078e001d */
[----:B------:R-:W-:Y:S01]  /*ad60*/  UIMAD UR4, UR37, UR11, UR4 ;  /* 0x0000000b250472a4 */ /* 0x000fe2000f8e0204 */
[----:B-1----:R-:W-:-:S02]  /*ad70*/  @P1 SHF.R.U32.HI R21, RZ, R3, R2 ;  /* 0x00000003ff151219 */ /* 0x002fc40000011602 */
[----:B------:R-:W-:Y:S01]  /*ad80*/  ULDC.64 UR10, c[0x0][0xae0] ;  /* 0x0002b800000a7ab9 */ /* 0x000fe20000000a00 */
[----:B------:R-:W-:Y:S01]  /*ad90*/  UIADD3 UR4, UR9, UR4, URZ ;  /* 0x0000000409047290 */ /* 0x000fe2000fffe03f */
[--C-:B------:R-:W-:Y:S01]  /*ada0*/  SHF.R.S32.HI R20, RZ, 0x1f, R21.reuse ;  /* 0x0000001fff147819 */ /* 0x100fe20000011415 */
[----:B------:R-:W-:Y:S01]  /*adb0*/  IMAD.MOV R30, RZ, RZ, -R21 ;  /* 0x000000ffff1e7224 */ /* 0x000fe200078e0a15 */
[----:B------:R-:W5:Y:S01]  /*adc0*/  LD.E.128 R24, desc[UR54][R24.64] ;  /* 0x0000003618187980 */ /* 0x000f62000c101d00 */
[----:B------:R-:W-:Y:S02]  /*add0*/  IMAD.U32 R3, RZ, RZ, UR9 ;  /* 0x00000009ff037e24 */ /* 0x000fe4000f8e00ff */
[----:B------:R-:W-:Y:S01]  /*ade0*/  IMAD.U32 R2, RZ, RZ, UR8 ;  /* 0x00000008ff027e24 */ /* 0x000fe2000f8e00ff */
[----:B------:R-:W-:Y:S01]  /*adf0*/  ULDC.64 UR8, c[0x0][0xad8] ;  /* 0x0002b60000087ab9 */ /* 0x000fe20000000a00 */
[----:B------:R-:W-:Y:S01]  /*ae00*/  IMAD.U32 R3, RZ, RZ, UR4 ;  /* 0x00000004ff037e24 */ /* 0x000fe2000f8e00ff */
[----:B------:R-:W-:Y:S01]  /*ae10*/  ULDC UR4, c[0x0][0xac8] ;  /* 0x0002b20000047ab9 */ /* 0x000fe20000000800 */
[----:B------:R-:W-:Y:S01]  /*ae20*/  IMAD R20, R20, UR10, RZ ;  /* 0x0000000a14147c24 */ /* 0x000fe2000f8e02ff */
[----:B------:R-:W-:Y:S01]  /*ae30*/  @!PT LDS RZ, [RZ] ;  /* 0x00000000fffff984 */ /* 0x000fe20000000800 */
[----:B------:R-:W-:Y:S01]  /*ae40*/  @!PT LDS RZ, [RZ] ;  /* 0x00000000fffff984 */ /* 0x000fe20000000800 */
[----:B------:R-:W-:Y:S01]  /*ae50*/  @!PT LDS RZ, [RZ] ;  /* 0x00000000fffff984 */ /* 0x000fe20000000800 */
[----:B------:R-:W-:Y:S01]  /*ae60*/  @!PT LDS RZ, [RZ] ;  /* 0x00000000fffff984 */ /* 0x000fe20000000800 */
[----:B------:R0:W-:Y:S06]  /*ae70*/  MEMBAR.ALL.CTA ;  /* 0x0000000000007992 */ /* 0x0001ec0000008000 */
[----:B0-----:R-:W0:Y:S01]  /*ae80*/  FENCE.VIEW.ASYNC.S ;  /* 0x00000000000073c6 */ /* 0x001e220000000000 */
[----:B------:R-:W-:-:S02]  /*ae90*/  IMAD R29, R33, R30, R29 ;  /* 0x0000001e211d7224 */ /* 0x000fc400078e021d */
[C---:B------:R-:W-:Y:S02]  /*aea0*/  IMAD R33, R21.reuse, UR11, R20 ;  /* 0x0000000b15217c24 */ /* 0x040fe4000f8e0214 */
[----:B------:R-:W-:Y:S01]  /*aeb0*/  IMAD.WIDE.U32 R2, R21, UR10, R2 ;  /* 0x0000000a15027c25 */ /* 0x000fe2000f8e0002 */
[----:B------:R-:W-:-:S04]  /*aec0*/  SHF.R.S32.HI R20, RZ, 0x1f, R29 ;  /* 0x0000001fff147819 */ /* 0x000fc8000001141d */
[----:B------:R-:W-:Y:S01]  /*aed0*/  IADD3 R3, R3, R33, RZ ;  /* 0x0000002103037210 */ /* 0x000fe20007ffe0ff */
[----:B------:R-:W-:-:S04]  /*aee0*/  IMAD R20, R20, UR8, RZ ;  /* 0x0000000814147c24 */ /* 0x000fc8000f8e02ff */
[C---:B------:R-:W-:Y:S02]  /*aef0*/  IMAD R21, R29.reuse, UR9, R20 ;  /* 0x000000091d157c24 */ /* 0x040fe4000f8e0214 */
[----:B------:R-:W-:Y:S01]  /*af00*/  IMAD.WIDE.U32 R2, R29, UR8, R2 ;  /* 0x000000081d027c25 */ /* 0x000fe2000f8e0002 */
[----:B------:R-:W-:-:S03]  /*af10*/  ULDC.64 UR8, c[0x0][0xa80] ;  /* 0x0002a00000087ab9 */ /* 0x000fc60000000a00 */
[----:B------:R-:W-:Y:S01]  /*af20*/  IMAD.IADD R3, R3, 0x1, R21 ;  /* 0x0000000103037824 */ /* 0x000fe200078e0215 */
[----:B------:R-:W-:-:S04]  /*af30*/  LEA R30, P0, R2, UR8, 0x1 ;  /* 0x00000008021e7c11 */ /* 0x000fc8000f8008ff */
[----:B------:R-:W-:Y:S01]  /*af40*/  LEA.HI.X R34, R2, UR9, R3, 0x1, P0 ;  /* 0x0000000902227c11 */ /* 0x000fe200080f0c03 */
[----:B0-----:R-:W-:Y:S01]  /*af50*/  SHFL.IDX PT, R20, R30, 0x1, 0x181f ;  /* 0x00381f001e147f89 */ /* 0x001fe200000e0000 */
[----:B------:R-:W-:-:S03]  /*af60*/  VIADD R29, R157, UR40 ;  /* 0x000000289d1d7c36 */ /* 0x000fc60008000000 */
[----:B------:R-:W0:Y:S04]  /*af70*/  SHFL.IDX PT, R2, R30, RZ, 0x181f ;  /* 0x00181fff1e027589 */ /* 0x000e2800000e0000 */
[----:B------:R-:W1:Y:S01]  /*af80*/  SHFL.IDX PT, R32, R30, 0x2, 0x181f ;  /* 0x00581f001e207f89 */ /* 0x000e6200000e0000 */
[----:B------:R-:W-:-:S03]  /*af90*/  ISETP.GE.AND P0, PT, R19, UR4, PT ;  /* 0x0000000413007c0c */ /* 0x000fc6000bf06270 */
[----:B------:R-:W1:Y:S01]  /*afa0*/  SHFL.IDX PT, R36, R34, RZ, 0x181f ;  /* 0x00181fff22247589 */ /* 0x000e6200000e0000 */
[----:B------:R-:W-:-:S03]  /*afb0*/  VIADD R3, R29, 0x30 ;  /* 0x000000301d037836 */ /* 0x000fc60000000000 */
[----:B------:R-:W1:Y:S01]  /*afc0*/  SHFL.IDX PT, R38, R34, 0x1, 0x181f ;  /* 0x00381f0022267f89 */ /* 0x000e6200000e0000 */
[----:B------:R-:W-:-:S03]  /*afd0*/  VIADD R21, R29, 0x60 ;  /* 0x000000601d157836 */ /* 0x000fc60000000000 */
[----:B------:R-:W1:Y:S01]  /*afe0*/  SHFL.IDX PT, R40, R34, 0x2, 0x181f ;  /* 0x00581f0022287f89 */ /* 0x000e6200000e0000 */
[-C--:B------:R-:W-:Y:S02]  /*aff0*/  ISETP.GE.OR P1, PT, R29, R28.reuse, P0 ;  /* 0x0000001c1d00720c */ /* 0x080fe40000726670 */
[-C--:B------:R-:W-:Y:S02]  /*b000*/  ISETP.GE.OR P2, PT, R3, R28.reuse, P0 ;  /* 0x0000001c0300720c */ /* 0x080fe40000746670 */
[----:B------:R-:W-:Y:S01]  /*b010*/  ISETP.GE.OR P3, PT, R21, R28, P0 ;  /* 0x0000001c1500720c */ /* 0x000fe20000766670 */
[----:B------:R-:W-:Y:S01]  /*b020*/  VIADD R0, R0, 0x16820 ;  /* 0x0001682000007836 */ /* 0x000fe20000000000 */
[----:B------:R-:W-:-:S07]  /*b030*/  SHF.R.S32.HI R35, RZ, 0x1f, R19 ;  /* 0x0000001fff237819 */ /* 0x000fce0000011413 */
[C---:B0-----:R-:W-:Y:S02]  /*b040*/  @!P1 LEA R2, P4, R19.reuse, R2, 0x1 ;  /* 0x0000000213029211 */ /* 0x041fe400078808ff */
[C---:B------:R-:W-:Y:S02]  /*b050*/  @!P2 LEA R20, P5, R19.reuse, R20, 0x1 ;  /* 0x000000141314a211 */ /* 0x040fe400078a08ff */
[C---:B-1----:R-:W-:Y:S02]  /*b060*/  @!P3 LEA R32, P6, R19.reuse, R32, 0x1 ;  /* 0x000000201320b211 */ /* 0x042fe400078c08ff */
[----:B------:R-:W-:Y:S02]  /*b070*/  PRMT R0, RZ, 0x654, R0 ;  /* 0x00000654ff007816 */ /* 0x000fe40000000000 */
[C-C-:B------:R-:W-:Y:S02]  /*b080*/  @!P1 LEA.HI.X R3, R19.reuse, R36, R35.reuse, 0x1, P4 ;  /* 0x0000002413039211 */ /* 0x140fe400020f0c23 */
[C-C-:B------:R-:W-:Y:S01]  /*b090*/  @!P2 LEA.HI.X R21, R19.reuse, R38, R35.reuse, 0x1, P5 ;  /* 0x000000261315a211 */ /* 0x140fe200028f0c23 */
[----:B------:R0:W-:Y:S01]  /*b0a0*/  SYNCS.ARRIVE.TRANS64.RED.A1T0 RZ, [R0+URZ], RZ ;  /* 0x000000ff00ff79a7 */ /* 0x0001e2000810043f */
[----:B------:R-:W-:Y:S01]  /*b0b0*/  @!P3 LEA.HI.X R33, R19, R40, R35, 0x1, P6 ;  /* 0x000000281321b211 */ /* 0x000fe200030f0c23 */
[----:B------:R-:W-:-:S05]  /*b0c0*/  VIADD R29, R29, 0x90 ;  /* 0x000000901d1d7836 */ /* 0x000fca0000000000 */
[----:B------:R-:W-:Y:S01]  /*b0d0*/  ISETP.GE.OR P0, PT, R29, R28, P0 ;  /* 0x0000001c1d00720c */ /* 0x000fe20000706670 */
[----:B------:R-:W1:Y:S04]  /*b0e0*/  SHFL.IDX PT, R30, R30, 0x3, 0x181f ;  /* 0x00781f001e1e7f89 */ /* 0x000e6800000e0000 */
[----:B------:R-:W0:Y:S04]  /*b0f0*/  SHFL.IDX PT, R34, R34, 0x3, 0x181f ;  /* 0x00781f0022227f89 */ /* 0x000e2800000e0000 */
[----:B---3--:R3:W-:Y:S04]  /*b100*/  @!P1 ST.E.128 desc[UR54][R2.64], R4 ;  /* 0x0000000402009985 */ /* 0x0087e8000c101d36 */
[----:B--2---:R3:W-:Y:S04]  /*b110*/  @!P2 ST.E.128 desc[UR54][R20.64], R8 ;  /* 0x000000081400a985 */ /* 0x0047e8000c101d36 */
[----:B----4-:R3:W-:Y:S01]  /*b120*/  @!P3 ST.E.128 desc[UR54][R32.64], R12 ;  /* 0x0000000c2000b985 */ /* 0x0107e2000c101d36 */
[----:B01----:R-:W-:Y:S05]  /*b130*/  @P0 BRA `(.L_x_15205) ;  /* 0x0000001000a80947 */ /* 0x003fea0003800000 */
[----:B---3--:R-:W-:-:S04]  /*b140*/  LEA R2, P0, R19, R30, 0x1 ;  /* 0x0000001e13027211 */ /* 0x008fc800078008ff */
[----:B------:R-:W-:-:S05]  /*b150*/  LEA.HI.X R3, R19, R34, R35, 0x1, P0 ;  /* 0x0000002213037211 */ /* 0x000fca00000f0c23 */
[----:B-----5:R0:W-:Y:S01]  /*b160*/  ST.E.128 desc[UR54][R2.64], R24 ;  /* 0x0000001802007985 */ /* 0x0201e2000c101d36 */
[----:B------:R-:W-:Y:S05]  /*b170*/  BRA `(.L_x_15205) ;  /* 0x0000001000987947 */ /* 0x000fea0003800000 */
.L_x_15204:
        /* <DEDUP_REMOVED lines=29> */
[----:B------:R-:W-:Y:S02]  /*b350*/  IADD3 R4, -R5, RZ, RZ ;  /* 0x000000ff05047210 */ /* 0x000fe40007ffe1ff */
[----:B------:R-:W-:Y:S01]  /*b360*/  SHF.R.S32.HI R2, RZ, 0x1f, R5 ;  /* 0x0000001fff027819 */ /* 0x000fe20000011405 */
        /* <DEDUP_REMOVED lines=19> */
[----:B------:R-:W-:Y:S02]  /*b4a0*/  PRMT R4, RZ, 0x654, R4 ;  /* 0x00000654ff047816 */ /* 0x000fe40000000004 */
[----:B------:R-:W-:Y:S02]  /*b4b0*/  LEA.HI.X R14, R2, UR9, R3, 0x2, P1 ;  /* 0x00000009020e7c11 */ /* 0x000fe400088f1403 */
[----:B------:R0:W-:Y:S03]  /*b4c0*/  SYNCS.ARRIVE.TRANS64.RED.A1T0 RZ, [R4+URZ], RZ ;  /* 0x000000ff04ff79a7 */ /* 0x0001e6000810043f */
[----:B------:R1:W2:Y:S04]  /*b4d0*/  SHFL.IDX PT, R5, R14, RZ, 0x1c1f ;  /* 0x001c1fff0e057589 */ /* 0x0002a800000e0000 */
[----:B0-----:R1:W0:Y:S01]  /*b4e0*/  SHFL.IDX PT, R4, R0, RZ, 0x1c1f ;  /* 0x001c1fff00047589 */ /* 0x00122200000e0000 */
[----:B------:R-:W-:Y:S05]  /*b4f0*/  @P2 BRA `(.L_x_15207) ;  /* 0x0000000000802947 */ /* 0x000fea0003800000 */
[----:B------:R-:W-:Y:S02]  /*b500*/  ULDC UR4, c[0x0][0xac8] ;  /* 0x0002b20000047ab9 */ /* 0x000fe40000000800 */
[----:B------:R-:W-:Y:S02]  /*b510*/  ISETP.GE.AND P4, PT, R16, UR4, PT ;  /* 0x0000000410007c0c */ /* 0x000fe4000bf86270 */
[----:B------:R-:W-:Y:S02]  /*b520*/  ISETP.GE.AND P2, PT, R156, UR4, PT ;  /* 0x000000049c007c0c */ /* 0x000fe4000bf46270 */
[----:B------:R-:W-:Y:S02]  /*b530*/  ISETP.GE.AND P1, PT, R155, UR4, PT ;  /* 0x000000049b007c0c */ /* 0x000fe4000bf26270 */
[----:B------:R-:W-:-:S07]  /*b540*/  ISETP.GE.AND P5, PT, R154, UR4, PT ;  /* 0x000000049a007c0c */ /* 0x000fce000bfa6270 */
[----:B0-2---:R-:W-:Y:S02]  /*b550*/  @!P4 IMAD.WIDE R2, R16, 0x4, R4 ;  /* 0x000000041002c825 */ /* 0x005fe400078e0204 */
[CC--:B------:R-:W-:Y:S02]  /*b560*/  @!P2 LEA R6, P6, R156.reuse, R4.reuse, 0x2 ;  /* 0x000000049c06a211 */ /* 0x0c0fe400078c10ff */
        /* <DEDUP_REMOVED lines=25> */
.L_x_15207:
[----:B------:R-:W-:Y:S05]  /*b700*/  BSYNC B1 ;  /* 0x0000000000017941 */ /* 0x000fea0003800000 */
.L_x_15206:
[----:B--23--:R2:W3:Y:S04]  /*b710*/  SHFL.IDX PT, R5, R14, 0x1, 0x1c1f ;  /* 0x003c1f000e057f89 */ /* 0x00c4e800000e0000 */
        /* <DEDUP_REMOVED lines=8> */
[----:B0--3--:R-:W-:Y:S02]  /*b7a0*/  @!P0 IMAD.WIDE R2, R16, 0x4, R4 ;  /* 0x0000000410028825 */ /* 0x009fe400078e0204 */
        /* <DEDUP_REMOVED lines=14> */
[----:B-12---:R-:W-:Y:S02]  /*b890*/  @!P4 LEA R14, P5, R23, R4, 0x2 ;  /* 0x00000004170ec211 */ /* 0x006fe400078a10ff */
        /* <DEDUP_REMOVED lines=12> */
.L_x_15202:
[----:B------:R-:W-:Y:S02]  /*b960*/  ULDC.64 UR8, c[0x0][0xc00] ;  /* 0x0003000000087ab9 */ /* 0x000fe40000000a00 */
[----:B------:R-:W-:-:S04]  /*b970*/  UISETP.NE.U32.AND UP0, UPT, UR8, URZ, UPT ;  /* 0x0000003f0800728c */ /* 0x000fc8000bf05070 */
[----:B------:R-:W-:-:S03]  /*b980*/  UISETP.NE.AND.EX UP0, UPT, UR9, URZ, UPT, UP0 ;  /* 0x0000003f0900728c */ /* 0x000fc6000bf05300 */
[----:B------:R-:W-:Y:S02]  /*b990*/  ULDC.64 UR8, c[0x0][0xc00] ;  /* 0x0003000000087ab9 */ /* 0x000fe40000000a00 */
[----:B------:R-:W-:Y:S01]  /*b9a0*/  UIMAD.WIDE UR8, UR37, 0x4, UR8 ;  /* 0x00000004250878a5 */ /* 0x000fe2000f8e0208 */
[----:B------:R-:W-:-:S05]  /*b9b0*/  PLOP3.LUT P1, PT, PT, PT, UP0, 0x80, 0x0 ;  /* 0x000000000000781c */ /* 0x000fca0003f2f008 */
[----:B------:R-:W-:Y:S01]  /*b9c0*/  IMAD.U32 R2, RZ, RZ, UR8 ;  /* 0x00000008ff027e24 */ /* 0x000fe2000f8e00ff */
[----:B------:R-:W-:Y:S01]  /*b9d0*/  MOV R3, UR9 ;  /* 0x0000000900037c02 */ /* 0x000fe20008000f00 */
[----:B------:R-:W-:Y:S02]  /*b9e0*/  ULDC.64 UR8, c[0x0][0xc08] ;  /* 0x0003020000087ab9 */ /* 0x000fe40000000a00 */
[----:B------:R-:W-:-:S04]  /*b9f0*/  UISETP.NE.U32.AND UP1, UPT, UR8, URZ, UPT ;  /* 0x0000003f0800728c */ /* 0x000fc8000bf25070 */
[----:B------:R-:W-:Y:S01]  /*ba00*/  UISETP.NE.AND.EX UP1, UPT, UR9, URZ, UPT, UP1 ;  /* 0x0000003f0900728c */ /* 0x000fe2000bf25310 */
[----:B------:R-:W2:Y:S01]  /*ba10*/  @P1 LDG.E R6, desc[UR54][R2.64] ;  /* 0x0000003602061981 */ /* 0x000ea2000c1e1900 */
[----:B------:R-:W-:Y:S02]  /*ba20*/  ULDC UR4, c[0x0][0xa88] ;  /* 0x0002a20000047ab9 */ /* 0x000fe40000000800 */
[----:B------:R-:W-:Y:S01]  /*ba30*/  IMAD.U32 R0, RZ, RZ, UR4 ;  /* 0x00000004ff007e24 */ /* 0x000fe2000f8e00ff */
[----:B------:R-:W0:Y:S01]  /*ba40*/  S2R R7, SR_TID.X ;  /* 0x0000000000077919 */ /* 0x000e220000002100 */
        /* <DEDUP_REMOVED lines=8> */
[----:B0-----:R-:W-:-:S10]  /*bad0*/  VIADD R7, R7, 0xffffff80 ;  /* 0xffffff8007077836 */ /* 0x001fd40000000000 */
[----:B------:R-:W-:Y:S01]  /*bae0*/  @!UP1 ULDC UR46, c[0x0][0xad4] ;  /* 0x0002b500002e9ab9 */ /* 0x000fe20000000800 */
[----:B------:R-:W-:Y:S02]  /*baf0*/  ISETP.GT.AND P0, PT, R7, 0xbf, PT ;  /* 0x000000bf0700780c */ /* 0x000fe40003f04270 */
[----:B--2---:R-:W-:-:S13]  /*bb00*/  @P1 R2UR UR4, R6 ;  /* 0x00000000060412ca */ /* 0x004fda00000e0000 */
[----:B------:R-:W-:Y:S01]  /*bb10*/  USHF.R.S32.HI UR18, URZ, 0x1f, UR4 ;  /* 0x0000001f3f127899 */ /* 0x000fe20008011404 */
[----:B-1----:R-:W-:Y:S11]  /*bb20*/  @P2 BRA `(.L_x_15208) ;  /* 0x0000000000102947 */ /* 0x002ff60003800000 */
[----:B------:R-:W-:Y:S05]  /*bb30*/  @!P1 BRA `(.L_x_15208) ;  /* 0x00000000000c9947 */ /* 0x000fea0003800000 */
[----:B------:R-:W2:Y:S04]  /*bb40*/  LDG.E R5, desc[UR54][R2.64] ;  /* 0x0000003602057981 */ /* 0x000ea8000c1e1900 */
[----:B-----5:R-:W2:Y:S02]  /*bb50*/  LDG.E R0, desc[UR54][R2.64+0x4] ;  /* 0x0000043602007981 */ /* 0x020ea4000c1e1900 */
[----:B--2---:R-:W-:-:S07]  /*bb60*/  IMAD.IADD R0, R0, 0x1, -R5 ;  /* 0x0000000100007824 */ /* 0x004fce00078e0a05 */
.L_x_15208:
        /* <DEDUP_REMOVED lines=36> */
[----:B------:R-:W-:Y:S01]  /*bdb0*/  UIADD3.X UR7, UR7, UR17, UR18, UP1, UP2 ;  /* 0x0000001107077290 */ /* 0x000fe20008fe4412 */
[----:B-1----:R-:W-:Y:S01]  /*bdc0*/  @P0 SHF.R.U32.HI R5, RZ, R7, R2 ;  /* 0x00000007ff050219 */ /* 0x002fe20000011602 */
[----:B------:R-:W-:Y:S01]  /*bdd0*/  IMAD.U32 R2, RZ, RZ, UR20 ;  /* 0x00000014ff027e24 */ /* 0x000fe2000f8e00ff */
[----:B------:R-:W-:Y:S01]  /*bde0*/  ULDC.64 UR8, c[0x0][UR16+0x210] ;  /* 0x0000840010087abb */ /* 0x000fe20008000a00 */
[----:B------:R-:W-:Y:S01]  /*bdf0*/  ULDC.64 UR10, c[0x0][0xba8] ;  /* 0x0002ea00000a7ab9 */ /* 0x000fe20000000a00 */
[C---:B------:R-:W-:Y:S01]  /*be00*/  IADD3 R7, -R5.reuse, RZ, RZ ;  /* 0x000000ff05077210 */ /* 0x040fe20007ffe1ff */
[----:B------:R-:W-:Y:S01]  /*be10*/  @!UP0 ULDC UR10, c[0x0][0xb50] ;  /* 0x0002d400000a8ab9 */ /* 0x000fe20000000800 */
[----:B------:R-:W-:Y:S01]  /*be20*/  IADD3 R2, P0, P1, R5, UR14, R2 ;  /* 0x0000000e05027c10 */ /* 0x000fe2000f91e002 */
[----:B------:R-:W-:Y:S01]  /*be30*/  @!UP0 ULDC UR11, c[0x0][0xb54] ;  /* 0x0002d500000b8ab9 */ /* 0x000fe20000000800 */
[----:B------:R-:W-:Y:S01]  /*be40*/  SHF.R.S32.HI R5, RZ, 0x1f, R5 ;  /* 0x0000001fff057819 */ /* 0x000fe20000011405 */
[----:B------:R-:W-:-:S03]  /*be50*/  IMAD R7, R9, R7, R4 ;  /* 0x0000000709077224 */ /* 0x000fc600078e0204 */
[----:B------:R-:W-:Y:S01]  /*be60*/  IADD3.X R3, R5, UR7, R6, P0, P1 ;  /* 0x0000000705037c10 */ /* 0x000fe200087e2406 */
        /* <DEDUP_REMOVED lines=9> */
.L_x_15210:
[----:B------:R-:W-:Y:S05]  /*bf00*/  BSYNC B1 ;  /* 0x0000000000017941 */ /* 0x000fea0003800000 */
.L_x_15209:
[----:B------:R-:W-:-:S06]  /*bf10*/  UISETP.GT.AND UP0, UPT, UR46, 0x1, UPT ;  /* 0x000000012e00788c */ /* 0x000fcc000bf04270 */
[----:B------:R-:W-:-:S13]  /*bf20*/  PLOP3.LUT P0, PT, PT, PT, UP0, 0x80, 0x0 ;  /* 0x000000000000781c */ /* 0x000fda0003f0f008 */
[----:B------:R-:W-:Y:S05]  /*bf30*/  @P0 BRA `(.L_x_15205) ;  /* 0x0000000400280947 */ /* 0x000fea0003800000 */
[----:B------:R-:W1:Y:S01]  /*bf40*/  LDC R11, c[0x0][0xbe8] ;  /* 0x0002fa00ff0b7b82 */ /* 0x000e620000000800 */
[----:B------:R-:W-:Y:S01]  /*bf50*/  ULDC.64 UR10, c[0x0][0xaa0] ;  /* 0x0002a800000a7ab9 */ /* 0x000fe20000000a00 */
[----:B------:R-:W-:Y:S01]  /*bf60*/  IMAD R2, R18, 0x30, R157 ;  /* 0x0000003012027824 */ /* 0x000fe200078e029d */
[----:B------:R-:W-:Y:S01]  /*bf70*/  UIMAD UR7, UR18, UR10, URZ ;  /* 0x0000000a120772a4 */ /* 0x000fe2000f8e023f */
[----:B------:R-:W-:Y:S01]  /*bf80*/  VIADD R30, R157, UR40 ;  /* 0x000000289d1e7c36 */ /* 0x000fe20008000000 */
[----:B------:R-:W-:Y:S01]  /*bf90*/  UIMAD.WIDE.U32 UR8, UR4, UR10, URZ ;  /* 0x0000000a040872a5 */ /* 0x000fe2000f8e003f */
[----:B0-----:R-:W-:Y:S01]  /*bfa0*/  VIADD R4, R2, UR40 ;  /* 0x0000002802047c36 */ /* 0x001fe20008000000 */
[----:B------:R-:W-:Y:S01]  /*bfb0*/  UIMAD UR7, UR4, UR11, UR7 ;  /* 0x0000000b040772a4 */ /* 0x000fe2000f8e0207 */
[----:B------:R-:W-:Y:S02]  /*bfc0*/  SHF.R.S32.HI R13, RZ, 0x1f, R19 ;  /* 0x0000001fff0d7819 */ /* 0x000fe40000011413 */
        /* <DEDUP_REMOVED lines=14> */
[----:B0-----:R-:W-:-:S04]  /*c0b0*/  @P0 IMAD.HI.U32 R2, R4, R3, RZ ;  /* 0x0000000304020227 */ /* 0x001fc800078e00ff */
[----:B------:R-:W-:Y:S02]  /*c0c0*/  IMAD.U32 R3, RZ, RZ, UR9 ;  /* 0x00000009ff037e24 */ /* 0x000fe4000f8e00ff */
[----:B------:R-:W-:Y:S01]  /*c0d0*/  IMAD.U32 R3, RZ, RZ, UR4 ;  /* 0x00000004ff037e24 */ /* 0x000fe2000f8e00ff */
[----:B------:R-:W-:Y:S01]  /*c0e0*/  ULDC UR4, c[0x0][0xac8] ;  /* 0x0002b20000047ab9 */ /* 0x000fe20000000800 */
[----:B-1----:R-:W-:-:S04]  /*c0f0*/  @P0 SHF.R.U32.HI R5, RZ, R7, R2 ;  /* 0x00000007ff050219 */ /* 0x002fc80000011602 */
[----:B------:R-:W-:Y:S02]  /*c100*/  IADD3 R7, -R5, RZ, RZ ;  /* 0x000000ff05077210 */ /* 0x000fe40007ffe1ff */
[----:B------:R-:W-:-:S03]  /*c110*/  SHF.R.S32.HI R2, RZ, 0x1f, R5 ;  /* 0x0000001fff027819 */ /* 0x000fc60000011405 */
[----:B------:R-:W-:Y:S02]  /*c120*/  IMAD R7, R11, R7, R4 ;  /* 0x000000070b077224 */ /* 0x000fe400078e0204 */
[----:B------:R-:W-:Y:S02]  /*c130*/  IMAD R4, R2, UR10, RZ ;  /* 0x0000000a02047c24 */ /* 0x000fe4000f8e02ff */
[----:B------:R-:W-:Y:S01]  /*c140*/  IMAD.U32 R2, RZ, RZ, UR8 ;  /* 0x00000008ff027e24 */ /* 0x000fe2000f8e00ff */
        /* <DEDUP_REMOVED lines=11> */
[----:B-----5:R-:W-:Y:S01]  /*c200*/  IMAD R11, R0, R11, RZ ;  /* 0x0000000b000b7224 */ /* 0x020fe200078e02ff */
[----:B------:R-:W-:Y:S02]  /*c210*/  IADD3 R0, R30, 0x30, RZ ;  /* 0x000000301e007810 */ /* 0x000fe40007ffe0ff */
        /* <DEDUP_REMOVED lines=28> */
.L_x_15205:
[----:B------:R-:W-:Y:S05]  /*c3e0*/  BSYNC B0 ;  /* 0x0000000000007941 */ /* 0x000fea0003800000 */
.L_x_15201:
[----:B------:R-:W-:Y:S02]  /*c3f0*/  ULDC UR4, c[0x0][0xc3c] ;  /* 0x00030f0000047ab9 */ /* 0x000fe40000000800 */
[----:B------:R-:W-:-:S13]  /*c400*/  ISETP.GE.AND P0, PT, R31, UR4, PT ;  /* 0x000000041f007c0c */ /* 0x000fda000bf06270 */
[----:B------:R-:W-:Y:S05]  /*c410*/  @!P0 BRA `(.L_x_15211) ;  /* 0xffffff4800808947 */ /* 0x000fea000383ffff */
[----:B------:R-:W-:Y:S05]  /*c420*/  EXIT ;  /* 0x000000000000794d */ /* 0x000fea0003800000 */
.L_x_15158:
[----:B------:R-:W-:-:S08]  /*c430*/  NOP ;  /* 0x0000000000007918 */ /* 0x000fd00000000000 */
[----:B------:R-:W0:-:S00]  /*c440*/  USETMAXREG.DEALLOC.CTAPOOL 0x20 ;  /* 0x00000020000079c8 */ /* 0x000e0000080e0500 */
[----:B0-----:R-:W2:Y:S01]  /*c450*/  LDL.LU R2, [R1+0x4] ;  /* 0x0000040001027983 */ /* 0x001ea20000300800 */
[----:B------:R-:W-:Y:S01]  /*c460*/  LOP3.LUT R0, R0, 0x3, RZ, 0xc0, !PT ;  /* 0x0000000300007812 */ /* 0x000fe200078ec0ff */
[----:B------:R-:W-:-:S05]  /*c470*/  IMAD.MOV.U32 R6, RZ, RZ, RZ ;  /* 0x000000ffff067224 */ /* 0x000fca00078e00ff */
[----:B------:R-:W0:Y:S02]  /*c480*/  SHFL.IDX PT, R0, R0, RZ, 0x1f ;  /* 0x00001fff00007589 */ /* 0x000e2400000e0000 */
[----:B0-----:R-:W-:Y:S02]  /*c490*/  ISETP.NE.AND P0, PT, R0, RZ, PT ;  /* 0x000000ff0000720c */ /* 0x001fe40003f05270 */
        /* <DEDUP_REMOVED lines=11> */
.L_x_15212:
        /* <DEDUP_REMOVED lines=44> */
.L_x_15216:
        /* <DEDUP_REMOVED lines=34> */
.L_x_15214:
        /* <DEDUP_REMOVED lines=11> */
[----:B------:R-:W-:-:S06]  /*cae0*/  IADD3 R16, R19, -0x1, RZ ;  /* 0xffffffff13107810 */ /* 0x000fcc0007ffe0ff */
[----:B------:R0:W1:Y:S02]  /*caf0*/  SHFL.IDX PT, R16, R5, R16, 0x1f ;  /* 0x00001f1005107589 */ /* 0x00006400000e0000 */
.L_x_15217:
        /* <DEDUP_REMOVED lines=20> */
[----:B------:R-:W-:Y:S01]  /*cc40*/  IMAD R3, R2, R11, R10 ;  /* 0x0000000b02037224 */ /* 0x000fe200078e020a */
[----:B0-----:R-:W-:-:S04]  /*cc50*/  IADD3 R10, R9, 0xffffffe, RZ ;  /* 0x0ffffffe090a7810 */ /* 0x001fc80007ffe0ff */
        /* <DEDUP_REMOVED lines=14> */
[----:B------:R-:W-:Y:S01]  /*cd40*/  IMAD.MOV R10, RZ, RZ, -R2 ;  /* 0x000000ffff0a7224 */ /* 0x000fe200078e0a02 */
[----:B------:R-:W-:Y:S01]  /*cd50*/  MOV R2, RZ ;  /* 0x000000ff00027202 */ /* 0x000fe20000000f00 */
[----:B------:R-:W-:Y:S01]  /*cd60*/  IMAD R9, R9, R4, RZ ;  /* 0x0000000409097224 */ /* 0x000fe200078e02ff */
        /* <DEDUP_REMOVED lines=23> */
.L_x_15218:
        /* <DEDUP_REMOVED lines=14> */
[----:B------:R-:W-:Y:S01]  /*cfc0*/  IMAD.HI.U32 R2, R3, R11, R2 ;  /* 0x0000000b03027227 */ /* 0x000fe200078e0002 */
[----:B------:R-:W-:-:S05]  /*cfd0*/  IADD3 R3, RZ, -R12, RZ ;  /* 0x8000000cff037210 */ /* 0x000fca0007ffe0ff */
        /* <DEDUP_REMOVED lines=12> */
[----:B------:R-:W-:Y:S01]  /*d0a0*/  IMAD R8, R7, R2, RZ ;  /* 0x0000000207087224 */ /* 0x000fe200078e02ff */
[----:B------:R-:W-:-:S03]  /*d0b0*/  IADD3 R2, -R2, RZ, RZ ;  /* 0x000000ff02027210 */ /* 0x000fc60007ffe1ff */
        /* <DEDUP_REMOVED lines=29> */
[----:B------:R-:W-:-:S05]  /*d290*/  @!P1 LOP3.LUT R2, RZ, R7, RZ, 0x33, !PT ;  /* 0x00000007ff029212 */ /* 0x000fca00078e33ff */
[----:B------:R-:W-:-:S07]  /*d2a0*/  IMAD R18, R2, R18, R3 ;  /* 0x0000001202127224 */ /* 0x000fce00078e0203 */
.L_x_15219:
[----:B------:R-:W-:-:S05]  /*d2b0*/  LOP3.LUT R17, RZ, R2, RZ, 0x33, !PT ;  /* 0x00000002ff117212 */ /* 0x000fca00078e33ff */
[----:B------:R-:W-:Y:S01]  /*d2c0*/  IMAD.IADD R17, R6, 0x1, R17 ;  /* 0x0000000106117824 */ /* 0x000fe200078e0211 */
[----:B------:R-:W-:Y:S06]  /*d2d0*/  BRA `(.L_x_15220) ;  /* 0x0000000000147947 */ /* 0x000fec0003800000 */
.L_x_15215:
[----:B------:R-:W-:Y:S01]  /*d2e0*/  ULDC UR4, c[0x0][0xc3c] ;  /* 0x00030f0000047ab9 */ /* 0x000fe20000000800 */
[----:B------:R-:W-:Y:S01]  /*d2f0*/  IMAD.MOV.U32 R17, RZ, RZ, RZ ;  /* 0x000000ffff117224 */ /* 0x000fe200078e00ff */
[----:B------:R-:W-:Y:S01]  /*d300*/  MOV R19, UR4 ;  /* 0x0000000400137c02 */ /* 0x000fe20008000f00 */
[----:B------:R-:W-:Y:S02]  /*d310*/  IMAD.U32 R16, RZ, RZ, UR6 ;  /* 0x00000006ff107e24 */ /* 0x000fe4000f8e00ff */
[----:B------:R-:W-:-:S07]  /*d320*/  IMAD.MOV.U32 R18, RZ, RZ, RZ ;  /* 0x000000ffff127224 */ /* 0x000fce00078e00ff */
.L_x_15220:
[----:B------:R-:W-:-:S13]  /*d330*/  ISETP.NE.AND P0, PT, R0, RZ, PT ;  /* 0x000000ff0000720c */ /* 0x000fda0003f05270 */
[----:B------:R-:W0:Y:S01]  /*d340*/  @!P0 S2R R3, SR_CgaCtaId ;  /* 0x0000000000038919 */ /* 0x000e220000008800 */
[----:B------:R-:W-:-:S04]  /*d350*/  @!P0 MOV R0, 0x400 ;  /* 0x0000040000008802 */ /* 0x000fc80000000f00 */
[----:B0-----:R-:W-:-:S05]  /*d360*/  @!P0 LEA R0, R3, R0, 0x18 ;  /* 0x0000000003008211 */ /* 0x001fca00078ec0ff */
[----:B------:R2:W-:Y:S01]  /*d370*/  @!P0 STS.128 [R0+0x168d0], R16 ;  /* 0x0168d01000008388 */ /* 0x0005e20000000c00 */
[----:B------:R-:W-:Y:S06]  /*d380*/  BAR.ARV 0x5, 0x200 ;  /* 0x0148000000007b1d */ /* 0x000fec0000002000 */
.L_x_15213:
[----:B------:R3:W-:Y:S01]  /*d390*/  STL [R1+0x38], RZ ;  /* 0x000038ff01007387 */ /* 0x0007e20000100800 */
[----:B------:R-:W-:Y:S01]  /*d3a0*/  ULDC UR4, c[0x0][0xc3c] ;  /* 0x00030f0000047ab9 */ /* 0x000fe20000000800 */
[----:B------:R-:W-:Y:S01]  /*d3b0*/  IMAD.MOV.U32 R27, RZ, RZ, 0x1 ;  /* 0x00000001ff1b7424 */ /* 0x000fe200078e00ff */
[----:B-1----:R-:W-:Y:S01]  /*d3c0*/  ISETP.GE.AND P0, PT, R19, UR4, PT ;  /* 0x0000000413007c0c */ /* 0x002fe2000bf06270 */
[----:B------:R-:W-:-:S12]  /*d3d0*/  IMAD.MOV.U32 R25, RZ, RZ, RZ ;  /* 0x000000ffff197224 */ /* 0x000fd800078e00ff */
[----:B---3--:R-:W-:Y:S05]  /*d3e0*/  @P0 BRA `(.L_x_15221) ;  /* 0x0000005000e40947 */ /* 0x008fea0003800000 */
[----:B------:R-:W1:Y:S01]  /*d3f0*/  S2R R3, SR_TID.X ;  /* 0x0000000000037919 */ /* 0x000e620000002100 */
[----:B------:R-:W3:Y:S01]  /*d400*/  S2UR UR5, SR_CgaCtaId ;  /* 0x00000000000579c3 */ /* 0x000ee20000008800 */
[----:B------:R-:W-:Y:S01]  /*d410*/  UMOV UR4, 0x400 ;  /* 0x0000040000047882 */ /* 0x000fe20000000000 */
[----:B------:R-:W-:Y:S01]  /*d420*/  BSSY B8, `(.L_x_15221) ;  /* 0x0000535000087945 */ /* 0x000fe20003800000 */
[----:B------:R4:W-:Y:S01]  /*d430*/  STL [R1+0x38], RZ ;  /* 0x000038ff01007387 */ /* 0x0009e20000100800 */
[----:B------:R-:W-:Y:S01]  /*d440*/  IMAD.MOV.U32 R27, RZ, RZ, 0x1 ;  /* 0x00000001ff1b7424 */ /* 0x000fe200078e00ff */
[----:B------:R-:W-:Y:S01]  /*d450*/  MOV R25, RZ ;  /* 0x000000ff00197202 */ /* 0x000fe20000000f00 */
[----:B------:R-:W-:Y:S01]  /*d460*/  ULOP3.LUT UR37, UR36, 0x2, URZ, 0xfc, !UPT ;  /* 0x0000000224257892 */ /* 0x000fe2000f8efc3f */
[----:B------:R-:W-:Y:S01]  /*d470*/  ULDC UR38, c[0x0][0xc] ;  /* 0x0000030000267ab9 */ /* 0x000fe20000000800 */
[----:B---3--:R-:W-:-:S06]  /*d480*/  ULEA UR4, UR5, UR4, 0x18 ;  /* 0x0000000405047291 */ /* 0x008fcc000f8ec03f */
[----:B------:R-:W-:Y:S01]  /*d490*/  IMAD.U32 R22, RZ, RZ, UR4 ;  /* 0x00000004ff167e24 */ /* 0x000fe2000f8e00ff */
[C---:B-1----:R-:W-:Y:S01]  /*d4a0*/  LOP3.LUT R4, R3.reuse, 0x7f, RZ, 0xc0, !PT ;  /* 0x0000007f03047812 */ /* 0x042fe200078ec0ff */
[C---:B------:R-:W-:Y:S02]  /*d4b0*/  IMAD.SHL.U32 R28, R3.reuse, 0x8, RZ ;  /* 0x00000008031c7824 */ /* 0x040fe400078e00ff */
[----:B0-----:R-:W-:Y:S01]  /*d4c0*/  IMAD.SHL.U32 R2, R3, 0x10, RZ ;  /* 0x0000001003027824 */ /* 0x001fe200078e00ff */
[----:B------:R-:W-:Y:S02]  /*d4d0*/  SHF.R.U32.HI R4, RZ, 0x3, R4 ;  /* 0x00000003ff047819 */ /* 0x000fe40000011604 */
[----:B--2---:R-:W-:Y:S02]  /*d4e0*/  LOP3.LUT R0, R28, 0x1f8, RZ, 0xc0, !PT ;  /* 0x000001f81c007812 */ /* 0x004fe400078ec0ff */
[----:B------:R-:W-:Y:S02]  /*d4f0*/  LOP3.LUT R2, R2, 0x70, RZ, 0xc0, !PT ;  /* 0x0000007002027812 */ /* 0x000fe400078ec0ff */
[----:B------:R-:W-:-:S02]  /*d500*/  LOP3.LUT R3, R0, 0x38, R3, 0x78, !PT ;  /* 0x0000003800037812 */ /* 0x000fc400078e7803 */
[----:B------:R-:W-:Y:S02]  /*d510*/  LOP3.LUT R2, R4, R2, RZ, 0xfc, !PT ;  /* 0x0000000204027212 */ /* 0x000fe400078efcff */
[----:B------:R-:W-:Y:S02]  /*d520*/  LOP3.LUT R0, R3, 0x200, R28, 0xf8, !PT ;  /* 0x0000020003007812 */ /* 0x000fe400078ef81c */
[----:B------:R-:W-:-:S03]  /*d530*/  LOP3.LUT R28, R28, 0x38, RZ, 0xc0, !PT ;  /* 0x000000381c1c7812 */ /* 0x000fc600078ec0ff */
[----:B------:R-:W-:-:S05]  /*d540*/  IMAD R0, R0, 0x2, R22 ;  /* 0x0000000200007824 */ /* 0x000fca00078e0216 */
[----:B------:R4:W-:Y:S02]  /*d550*/  STL [R1+0x1c], R0 ;  /* 0x00001c0001007387 */ /* 0x0009e40000100800 */
.L_x_15284:
[----:B0-----:R-:W0:Y:S01]  /*d560*/  LDC.64 R2, c[0x0][0xc88] ;  /* 0x00032200ff027b82 */ /* 0x001e220000000a00 */
[----:B--2---:R-:W2:Y:S01]  /*d570*/  LDL.LU R6, [R1+0x4] ;  /* 0x0000040001067983 */ /* 0x004ea20000300800 */
[----:B0-----:R-:W-:-:S05]  /*d580*/  IMAD.WIDE R2, R19, 0x4, R2 ;  /* 0x0000000413027825 */ /* 0x001fca00078e0202 */
[----:B------:R-:W4:Y:S01]  /*d590*/  LDG.E R29, desc[UR54][R2.64] ;  /* 0x00000036021d7981 */ /* 0x000f22000c1e1900 */
[----:B------:R-:W-:Y:S05]  /*d5a0*/  YIELD ;  /* 0x0000000000007946 */ /* 0x000fea0003800000 */
[----:B------:R-:W-:Y:S01]  /*d5b0*/  ULDC.64 UR4, c[0x0][0xa28] ;  /* 0x00028a0000047ab9 */ /* 0x000fe20000000a00 */
[----:B------:R-:W-:Y:S01]  /*d5c0*/  IMAD.MOV.U32 R7, RZ, RZ, RZ ;  /* 0x000000ffff077224 */ /* 0x000fe200078e00ff */
[----:B------:R-:W-:Y:S01]  /*d5d0*/  ISETP.NE.U32.AND P0, PT, RZ, UR4, PT ;  /* 0x00000004ff007c0c */ /* 0x000fe2000bf05070 */
[----:B------:R-:W-:-:S03]  /*d5e0*/  ULDC.64 UR6, c[0x0][0xa18] ;  /* 0x0002860000067ab9 */ /* 0x000fc60000000a00 */
[----:B------:R-:W-:Y:S02]  /*d5f0*/  ISETP.NE.AND.EX P0, PT, RZ, UR5, PT, P0 ;  /* 0x00000005ff007c0c */ /* 0x000fe4000bf05300 */
[----:B----4-:R-:W-:-:S11]  /*d600*/  SHF.R.S32.HI R0, RZ, 0x1f, R29 ;  /* 0x0000001fff007819 */ /* 0x010fd6000001141d */
        /* <DEDUP_REMOVED lines=8> */
[----:B--2---:R-:W-:Y:S01]  /*d690*/  LOP3.LUT R6, R6, 0xffffffef, RZ, 0xc0, !PT ;  /* 0xffffffef06067812 */ /* 0x004fe200078ec0ff */
        /* <DEDUP_REMOVED lines=8> */
[----:B------:R-:W2:Y:S05]  /*d720*/  @P2 LDG.E R0, desc[UR54][R2.64] ;  /* 0x0000003602002981 */ /* 0x000eaa000c1e1900 */
[----:B------:R-:W-:Y:S01]  /*d730*/  @P0 IADD3 R4, P1, R23, UR6, RZ ;  /* 0x0000000617040c10 */ /* 0x000fe2000ff3e0ff */
[----:B------:R-:W-:Y:S03]  /*d740*/  STL [R1+0x4], R6 ;  /* 0x0000040601007387 */ /* 0x000fe60000100800 */
        /* <DEDUP_REMOVED lines=8> */
[----:B--2---:R0:W-:Y:S04]  /*d7d0*/  STL [R1+0x20], R0 ;  /* 0x0000200001007387 */ /* 0x0041e80000100800 */
[----:B---3--:R1:W-:Y:S04]  /*d7e0*/  STL [R1+0x14], R7 ;  /* 0x0000140701007387 */ /* 0x0083e80000100800 */
[----:B----4-:R1:W-:Y:S01]  /*d7f0*/  @P0 STL [R1+0x28], R4 ;  /* 0x0000280401000387 */ /* 0x0103e20000100800 */
[----:B0-----:R-:W-:Y:S01]  /*d800*/  IMAD.U32 R0, RZ, RZ, UR4 ;  /* 0x00000004ff007e24 */ /* 0x001fe2000f8e00ff */
[----:B------:R-:W-:Y:S06]  /*d810*/  @P0 BRA `(.L_x_15222) ;  /* 0x0000000000200947 */ /* 0x000fec0003800000 */
[----:B------:R-:W-:Y:S02]  /*d820*/  ULDC UR4, c[0x0][0x288] ;  /* 0x0000a20000047ab9 */ /* 0x000fe40000000800 */
[----:B-1----:R-:W-:-:S05]  /*d830*/  IMAD.U32 R4, RZ, RZ, UR4 ;  /* 0x00000004ff047e24 */ /* 0x002fca000f8e00ff */
[----:B------:R0:W-:Y:S01]  /*d840*/  STL [R1+0x28], R4 ;  /* 0x0000280401007387 */ /* 0x0001e20000100800 */
[----:B------:R-:W-:Y:S05]  /*d850*/  @!P2 BRA `(.L_x_15222) ;  /* 0x000000000010a947 */ /* 0x000fea0003800000 */
[----:B------:R-:W2:Y:S04]  /*d860*/  LDG.E R5, desc[UR54][R2.64] ;  /* 0x0000003602057981 */ /* 0x000ea8000c1e1900 */
[----:B0-----:R-:W2:Y:S02]  /*d870*/  LDG.E R4, desc[UR54][R2.64+0x4] ;  /* 0x0000043602047981 */ /* 0x001ea4000c1e1900 */
[----:B--2---:R-:W-:-:S05]  /*d880*/  IADD3 R2, -R5, R4, RZ ;  /* 0x0000000405027210 */ /* 0x004fca0007ffe1ff */
[----:B------:R2:W-:Y:S02]  /*d890*/  STL [R1+0x28], R2 ;  /* 0x0000280201007387 */ /* 0x0005e40000100800 */
.L_x_15222:
        /* <DEDUP_REMOVED lines=10> */
.L_x_15223:
        /* <DEDUP_REMOVED lines=9> */
.L_x_15224:
        /* <DEDUP_REMOVED lines=9> */
[----:B------:R1:W-:Y:S02]  /*da60*/  STL [R1+0x4], R2 ;  /* 0x0000040201007387 */ /* 0x0003e40000100800 */
        /* <DEDUP_REMOVED lines=8> */
[----:B--2---:R-:W-:-:S05]  /*daf0*/  IADD3 R0, R5, 0x80, -R6 ;  /* 0x0000008005007810 */ /* 0x004fca0007ffe806 */
[----:B------:R-:W-:-:S05]  /*db00*/  IMAD.IADD R0, R0, 0x1, R2 ;  /* 0x0000000100007824 */ /* 0x000fca00078e0202 */
[----:B------:R-:W-:-:S04]  /*db10*/  SHF.R.S32.HI R2, RZ, 0x1f, R0 ;  /* 0x0000001fff027819 */ /* 0x000fc80000011400 */
[----:B------:R-:W-:Y:S02]  /*db20*/  LEA.HI R0, R2, R0, RZ, 0x7 ;  /* 0x0000000002007211 */ /* 0x000fe400078f38ff */
[----:B------:R-:W-:Y:S02]  /*db30*/  IADD3 R2, R5, 0x7f, RZ ;  /* 0x0000007f05027810 */ /* 0x000fe40007ffe0ff */
        /* <DEDUP_REMOVED lines=39> */
.L_x_15226:
[----:B------:R-:W-:Y:S05]  /*ddb0*/  BSYNC B0 ;  /* 0x0000000000007941 */ /* 0x000fea0003800000 */
.L_x_15225:
        /* <DEDUP_REMOVED lines=25> */
.L_x_15228:
        /* <DEDUP_REMOVED lines=20> */
.L_x_15231:
[----:B------:R-:W-:Y:S05]  /*e090*/  BSYNC B6 ;  /* 0x0000000000067941 */ /* 0x000fea0003800000 */
.L_x_15230:
        /* <DEDUP_REMOVED lines=20> */
.L_x_15234:
        /* <DEDUP_REMOVED lines=15> */
.L_x_15233:
[----:B------:R-:W-:Y:S05]  /*e2d0*/  BSYNC B6 ;  /* 0x0000000000067941 */ /* 0x000fea0003800000 */
.L_x_15232:
        /* <DEDUP_REMOVED lines=14> */
[----:B--2---:R0:W2:Y:S01]  /*e3c0*/  @P0 LDG.E R21, desc[UR54][R2.64] ;  /* 0x0000003602150981 */ /* 0x0040a2000c1e1900 */
[----:B-1----:R-:W-:Y:S01]  /*e3d0*/  IMAD.SHL.U32 R7, R7, 0x10, RZ ;  /* 0x0000001007077824 */ /* 0x002fe200078e00ff */
[----:B------:R-:W-:Y:S01]  /*e3e0*/  LOP3.LUT R0, R0, 0x7f, RZ, 0xc0, !PT ;  /* 0x0000007f00007812 */ /* 0x000fe200078ec0ff */
[----:B---3--:R-:W-:-:S07]  /*e3f0*/  VIADD R26, R26, 0xffffffff ;  /* 0xffffffff1a1a7836 */ /* 0x008fce0000000000 */
[----:B0-----:R-:W0:Y:S01]  /*e400*/  @P2 LDC R3, c[0x0][0x434] ;  /* 0x00010d00ff032b82 */ /* 0x001e220000000800 */
[----:B------:R-:W-:Y:S02]  /*e410*/  SHF.R.U32.HI R0, RZ, 0x3, R0 ;  /* 0x00000003ff007819 */ /* 0x000fe40000011600 */
[----:B------:R-:W-:-:S05]  /*e420*/  LOP3.LUT R7, R7, 0x70, RZ, 0xc0, !PT ;  /* 0x0000007007077812 */ /* 0x000fca00078ec0ff */
[----:B------:R-:W1:Y:S01]  /*e430*/  @P2 LDC R2, c[0x0][0x438] ;  /* 0x00010e00ff022b82 */ /* 0x000e620000000800 */
[----:B------:R-:W-:-:S04]  /*e440*/  SHF.L.U32 R8, R26, 0x7, RZ ;  /* 0x000000071a087819 */ /* 0x000fc800000006ff */
[----:B------:R-:W-:Y:S01]  /*e450*/  LOP3.LUT R0, R8, R0, R7, 0xfe, !PT ;  /* 0x0000000008007212 */ /* 0x000fe200078efe07 */
[----:B--2---:R-:W-:Y:S03]  /*e460*/  @P0 STL [R1], R21 ;  /* 0x0000001501000387 */ /* 0x004fe60000100800 */
[C---:B----4-:R-:W-:Y:S01]  /*e470*/  ISETP.GE.AND P0, PT, R0.reuse, R5, PT ;  /* 0x000000050000720c */ /* 0x050fe20003f06270 */
[----:B------:R-:W-:-:S04]  /*e480*/  IMAD.IADD R0, R0, 0x1, R4 ;  /* 0x0000000100007824 */ /* 0x000fc800078e0204 */
[----:B0-----:R-:W-:-:S04]  /*e490*/  @P2 IMAD.HI.U32 R3, R0, R3, RZ ;  /* 0x0000000300032227 */ /* 0x001fc800078e00ff */
[----:B------:R-:W-:Y:S01]  /*e4a0*/  IMAD.MOV.U32 R4, RZ, RZ, R0 ;  /* 0x000000ffff047224 */ /* 0x000fe200078e0000 */
[----:B-1----:R-:W-:-:S03]  /*e4b0*/  @P2 SHF.R.U32.HI R4, RZ, R2, R3 ;  /* 0x00000002ff042219 */ /* 0x002fc60000011603 */
[----:B------:R-:W0:Y:S02]  /*e4c0*/  @!P0 LDC.64 R2, c[0x0][0x428] ;  /* 0x00010a00ff028b82 */ /* 0x000e240000000a00 */
        /* <DEDUP_REMOVED lines=14> */
[----:B------:R-:W-:Y:S01]  /*e5b0*/  LOP3.LUT R20, R20, 0xfffffffb, RZ, 0xc0, !PT ;  /* 0xfffffffb14147812 */ /* 0x000fe200078ec0ff */
[----:B------:R-:W-:-:S03]  /*e5c0*/  IMAD.U32 R9, RZ, RZ, UR37 ;  /* 0x00000025ff097e24 */ /* 0x000fc6000f8e00ff */
[----:B------:R-:W-:Y:S02]  /*e5d0*/  @P2 LOP3.LUT R20, R20, 0x4, RZ, 0xfc, !PT ;  /* 0x0000000414142812 */ /* 0x000fe400078efcff */
[----:B------:R-:W-:Y:S02]  /*e5e0*/  ISETP.NE.AND P2, PT, R9, 0x3, PT ;  /* 0x000000030900780c */ /* 0x000fe40003f45270 */
[----:B------:R-:W-:-:S11]  /*e5f0*/  LOP3.LUT R20, R20, 0xfffffffd, RZ, 0xc0, !PT ;  /* 0xfffffffd14147812 */ /* 0x000fd600078ec0ff */
[----:B------:R-:W-:-:S05]  /*e600*/  @P2 LOP3.LUT R20, R20, 0x2, RZ, 0xfc, !PT ;  /* 0x0000000214142812 */ /* 0x000fca00078efcff */
[----:B------:R0:W-:Y:S01]  /*e610*/  STL [R1+0x4], R20 ;  /* 0x0000041401007387 */ /* 0x0001e20000100800 */
[----:B------:R-:W-:-:S03]  /*e620*/  UMOV UR4, 0xffffffff ;  /* 0xffffffff00047882 */ /* 0x000fc60000000000 */
[----:B------:R-:W-:Y:S05]  /*e630*/  BRA.DIV UR4, `(.L_x_15235) ;  /* 0x0000004604dc7947 */ /* 0x000fea000b800000 */
.L_x_15301:
[----:B------:R-:W-:Y:S01]  /*e640*/  LOP3.LUT R24, R18, 0xffff, RZ, 0xc0, !PT ;  /* 0x0000ffff12187812 */ /* 0x000fe200078ec0ff */
[----:B------:R-:W-:Y:S06]  /*e650*/  @!P2 BRA `(.L_x_15236) ;  /* 0x000000000004a947 */ /* 0x000fec0003800000 */
[----:B------:R-:W-:Y:S01]  /*e660*/  BPT.TRAP 0x1 ;  /* 0x000000040000795c */ /* 0x000fe20000300000 */
.L_x_15236:
        /* <DEDUP_REMOVED lines=23> */
.L_x_15302:
[----:B------:R-:W-:Y:S05]  /*e7e0*/  BSYNC B0 ;  /* 0x0000000000007941 */ /* 0x000fea0003800000 */
.L_x_15237:
        /* <DEDUP_REMOVED lines=71> */
[----:B-1----:R-:W-:-:S04]  /*ec60*/  @P1 LEA R7, P0, R28, R7, 0x1 ;  /* 0x000000071c071211 */ /* 0x002fc800078008ff */
[----:B--2---:R-:W-:-:S04]  /*ec70*/  @P1 IADD3.X R6, RZ, R6, RZ, P0, !PT ;  /* 0x00000006ff061210 */ /* 0x004fc800007fe4ff */
        /* <DEDUP_REMOVED lines=36> */
.L_x_15320:
[----:B------:R-:W-:-:S13]  /*eec0*/  ISETP.GE.AND P0, PT, R4, 0x71, PT ;  /* 0x000000710400780c */ /* 0x000fda0003f06270 */
[----:B-12---:R-:W-:Y:S01]  /*eed0*/  @P0 LEA R6, P1, R28, R0, 0x1 ;  /* 0x000000001c060211 */ /* 0x006fe200078208ff */
        /* <DEDUP_REMOVED lines=8> */
.L_x_15240:
        /* <DEDUP_REMOVED lines=11> */
.L_x_15241:
        /* <DEDUP_REMOVED lines=18> */
[----:B------:R1:W-:Y:S03]  /*f130*/  STL [R1+0x34], R4 ;  /* 0x0000340401007387 */ /* 0x0003e60000100800 */
[----:B------:R-:W-:-:S05]  /*f140*/  IMAD.IADD R0, R3, 0x1, R0 ;  /* 0x0000000103007824 */ /* 0x000fca00078e0200 */
        /* <DEDUP_REMOVED lines=9> */
[----:B------:R-:W-:Y:S01]  /*f1e0*/  IMAD.U32 R6, RZ, RZ, UR8 ;  /* 0x00000008ff067e24 */ /* 0x000fe2000f8e00ff */
[----:B------:R-:W-:Y:S01]  /*f1f0*/  MOV R13, RZ ;  /* 0x000000ff000d7202 */ /* 0x000fe20000000f00 */
[----:B------:R-:W-:Y:S02]  /*f200*/  IMAD.U32 R7, RZ, RZ, UR9 ;  /* 0x00000009ff077e24 */ /* 0x000fe4000f8e00ff */
[----:B------:R-:W-:-:S02]  /*f210*/  IMAD.U32 R10, RZ, RZ, UR4 ;  /* 0x00000004ff0a7e24 */ /* 0x000fc4000f8e00ff */
[----:B------:R-:W-:Y:S02]  /*f220*/  IMAD.U32 R11, RZ, RZ, UR5 ;  /* 0x00000005ff0b7e24 */ /* 0x000fe4000f8e00ff */
[----:B------:R-:W-:Y:S02]  /*f230*/  IMAD.MOV.U32 R8, RZ, RZ, 0x70 ;  /* 0x00000070ff087424 */ /* 0x000fe400078e00ff */
[----:B------:R-:W-:-:S07]  /*f240*/  IMAD.MOV.U32 R12, RZ, RZ, 0x1 ;  /* 0x00000001ff0c7424 */ /* 0x000fce00078e00ff */
[----:B------:R-:W-:-:S07]  /*f250*/  LEPC R20, `(.L_x_15243) ;  /* 0x000000001014794e */ /* 0x000fce0000000000 */
[----:B01----:R-:W-:Y:S05]  /*f260*/  CALL.ABS.NOINC R2 ;  /* 0x0000000002007343 */ /* 0x003fea0003c00000 */
.L_x_15243:
[----:B------:R-:W-:Y:S05]  /*f270*/  BSYNC B6 ;  /* 0x0000000000067941 */ /* 0x000fea0003800000 */
.L_x_15242:
[----:B------:R-:W2:Y:S01]  /*f280*/  LDL.LU R21, [R1+0x34] ;  /* 0x0000340001157983 */ /* 0x000ea20000300800 */
[----:B------:R-:W-:Y:S01]  /*f290*/  ULDC.64 UR6, c[0x0][0x2e0] ;  /* 0x0000b80000067ab9 */ /* 0x000fe20000000a00 */
[----:B-1----:R-:W1:Y:S01]  /*f2a0*/  LDC R4, c[0x0][0x448] ;  /* 0x00011200ff047b82 */ /* 0x002e620000000800 */
[----:B------:R-:W-:Y:S01]  /*f2b0*/  ULDC.64 UR4, c[0x0][0x2d8] ;  /* 0x0000b60000047ab9 */ /* 0x000fe20000000a00 */
[----:B------:R-:W3:Y:S01]  /*f2c0*/  LDL.LU R20, [R1+0x2c] ;  /* 0x00002c0001147983 */ /* 0x000ee20000300800 */
[----:B------:R-:W-:-:S03]  /*f2d0*/  ULDC.64 UR8, c[0x0][0x280] ;  /* 0x0000a00000087ab9 */ /* 0x000fc60000000a00 */
[----:B------:R-:W3:Y:S02]  /*f2e0*/  LDL.LU.64 R2, [R1+0x20] ;  /* 0x0000200001027983 */ /* 0x000ee40000300a00 */
[----:B0-----:R-:W0:Y:S02]  /*f2f0*/  LDC R9, c[0x0][0x448] ;  /* 0x00011200ff097b82 */ /* 0x001e240000000800 */
[----:B------:R4:W5:Y:S01]  /*f300*/  LDL R10, [R1+0x1c] ;  /* 0x00001c00010a7983 */ /* 0x0009620000100800 */
[----:B-1----:R-:W-:-:S13]  /*f310*/  ISETP.NE.AND P6, PT, R4, 0x1, PT ;  /* 0x000000010400780c */ /* 0x002fda0003fc5270 */
[----:B------:R-:W1:Y:S08]  /*f320*/  @P6 LDC R5, c[0x0][0x44c] ;  /* 0x00011300ff056b82 */ /* 0x000e700000000800 */
[----:B------:R-:W4:Y:S08]  /*f330*/  @P6 LDC R4, c[0x0][0x450] ;  /* 0x00011400ff046b82 */ /* 0x000f300000000800 */
[----:B------:R-:W0:Y:S01]  /*f340*/  @P6 LDC R8, c[0x0][0x450] ;  /* 0x00011400ff086b82 */ /* 0x000e220000000800 */
[----:B--2---:R-:W-:-:S02]  /*f350*/  IMAD R0, R21, UR6, RZ ;  /* 0x0000000615007c24 */ /* 0x004fc4000f8e02ff */
[----:B------:R-:W2:Y:S02]  /*f360*/  S2R R21, SR_TID.X ;  /* 0x0000000000157919 */ /* 0x000ea40000002100 */
[----:B------:R-:W-:Y:S02]  /*f370*/  IMAD R0, R29, UR7, R0 ;  /* 0x000000071d007c24 */ /* 0x000fe4000f8e0200 */
[----:B---3--:R-:W-:Y:S02]  /*f380*/  IMAD.MOV.U32 R3, RZ, RZ, R20 ;  /* 0x000000ffff037224 */ /* 0x008fe400078e0014 */
[----:B------:R-:W3:Y:S01]  /*f390*/  S2R R20, SR_TID.X ;  /* 0x0000000000147919 */ /* 0x000ee20000002100 */
[----:B------:R-:W-:-:S04]  /*f3a0*/  IMAD.WIDE.U32 R2, R24, UR4, R2 ;  /* 0x0000000418027c25 */ /* 0x000fc8000f8e0002 */
[----:B------:R-:W-:Y:S01]  /*f3b0*/  IMAD R3, R24, UR5, R3 ;  /* 0x0000000518037c24 */ /* 0x000fe2000f8e0203 */
[----:B------:R-:W-:Y:S01]  /*f3c0*/  ULDC.64 UR4, c[0x0][0x2d0] ;  /* 0x0000b40000047ab9 */ /* 0x000fe20000000a00 */
[----:B------:R-:W-:Y:S01]  /*f3d0*/  IMAD.WIDE.U32 R2, R29, UR6, R2 ;  /* 0x000000061d027c25 */ /* 0x000fe2000f8e0002 */
[----:B------:R-:W-:-:S03]  /*f3e0*/  ULDC.64 UR6, c[0x0][0x2c8] ;  /* 0x0000b20000067ab9 */ /* 0x000fc60000000a00 */
[----:B------:R-:W-:Y:S02]  /*f3f0*/  IMAD.IADD R3, R3, 0x1, R0 ;  /* 0x0000000103037824 */ /* 0x000fe400078e0200 */
[----:B--2---:R-:W-:-:S05]  /*f400*/  IMAD.SHL.U32 R21, R21, 0x10, RZ ;  /* 0x0000001015157824 */ /* 0x004fca00078e00ff */
[----:B------:R-:W-:Y:S02]  /*f410*/  LOP3.LUT R21, R21, 0x70, RZ, 0xc0, !PT ;  /* 0x0000007015157812 */ /* 0x000fe400078ec0ff */
[----:B---3--:R-:W-:-:S04]  /*f420*/  LOP3.LUT R20, R20, 0x7f, RZ, 0xc0, !PT ;  /* 0x0000007f14147812 */ /* 0x008fc800078ec0ff */
[----:B------:R-:W-:-:S04]  /*f430*/  SHF.R.U32.HI R20, RZ, 0x3, R20 ;  /* 0x00000003ff147819 */ /* 0x000fc80000011614 */
[----:B------:R-:W-:Y:S02]  /*f440*/  LOP3.LUT R20, R20, R21, RZ, 0xfc, !PT ;  /* 0x0000001514147212 */ /* 0x000fe400078efcff */
[----:B------:R2:W5:Y:S03]  /*f450*/  LDL R21, [R1+0x28] ;  /* 0x0000280001157983 */ /* 0x0005660000100800 */
[----:B------:R-:W-:-:S04]  /*f460*/  IMAD R6, R17, 0xc0, R20 ;  /* 0x000000c011067824 */ /* 0x000fc800078e0214 */
[----:B-1----:R-:W-:-:S04]  /*f470*/  @P6 IMAD.HI.U32 R0, R6, R5, RZ ;  /* 0x0000000506006227 */ /* 0x002fc800078e00ff */
[----:B------:R-:W-:Y:S01]  /*f480*/  IMAD.MOV.U32 R5, RZ, RZ, R6 ;  /* 0x000000ffff057224 */ /* 0x000fe200078e0006 */
[----:B----4-:R-:W-:-:S04]  /*f490*/  @P6 SHF.R.U32.HI R5, RZ, R4, R0 ;  /* 0x00000004ff056219 */ /* 0x010fc80000011600 */
[----:B------:R-:W-:-:S05]  /*f4a0*/  SHF.R.S32.HI R0, RZ, 0x1f, R5 ;  /* 0x0000001fff007819 */ /* 0x000fca0000011405 */
[----:B------:R-:W-:-:S04]  /*f4b0*/  IMAD R0, R0, UR4, RZ ;  /* 0x0000000400007c24 */ /* 0x000fc8000f8e02ff */
[C---:B------:R-:W-:Y:S02]  /*f4c0*/  IMAD R7, R5.reuse, UR5, R0 ;  /* 0x0000000505077c24 */ /* 0x040fe4000f8e0200 */
[----:B------:R-:W-:Y:S02]  /*f4d0*/  IMAD.MOV R0, RZ, RZ, -R5 ;  /* 0x000000ffff007224 */ /* 0x000fe400078e0a05 */
[----:B------:R-:W-:-:S04]  /*f4e0*/  IMAD.WIDE.U32 R4, R5, UR4, R2 ;  /* 0x0000000405047c25 */ /* 0x000fc8000f8e0002 */
[----:B0-----:R-:W-:Y:S02]  /*f4f0*/  IMAD R0, R9, R0, R6 ;  /* 0x0000000009007224 */ /* 0x001fe400078e0206 */
[----:B------:R-:W-:-:S03]  /*f500*/  IMAD.IADD R5, R5, 0x1, R7 ;  /* 0x0000000105057824 */ /* 0x000fc600078e0207 */
[----:B------:R-:W-:Y:S01]  /*f510*/  SHF.R.S32.HI R7, RZ, 0x1f, R0 ;  /* 0x0000001fff077819 */ /* 0x000fe20000011400 */
[----:B------:R-:W-:-:S04]  /*f520*/  IMAD.WIDE.U32 R4, R0, UR6, R4 ;  /* 0x0000000600047c25 */ /* 0x000fc8000f8e0004 */
[----:B------:R-:W-:-:S04]  /*f530*/  IMAD R7, R7, UR6, RZ ;  /* 0x0000000607077c24 */ /* 0x000fc8000f8e02ff */
[----:B------:R-:W-:-:S05]  /*f540*/  IMAD R7, R0, UR7, R7 ;  /* 0x0000000700077c24 */ /* 0x000fca000f8e0207 */
[----:B------:R-:W-:Y:S02]  /*f550*/  IADD3 R5, R5, R7, RZ ;  /* 0x0000000705057210 */ /* 0x000fe40007ffe0ff */
[----:B------:R-:W0:Y:S01]  /*f560*/  @P6 LDC R7, c[0x0][0x44c] ;  /* 0x00011300ff076b82 */ /* 0x000e220000000800 */
[----:B------:R-:W-:-:S04]  /*f570*/  LEA R0, P0, R4, UR8, 0x1 ;  /* 0x0000000804007c11 */ /* 0x000fc8000f8008ff */
[----:B------:R-:W-:Y:S01]  /*f580*/  LEA.HI.X R4, R4, UR9, R5, 0x1, P0 ;  /* 0x0000000904047c11 */ /* 0x000fe200080f0c05 */
[----:B------:R-:W-:-:S04]  /*f590*/  VIADD R5, R6, 0x80 ;  /* 0x0000008006057836 */ /* 0x000fc80000000000 */
        /* <DEDUP_REMOVED lines=103> */
[----:B-1----:R-:W-:-:S04]  /*fc10*/  @!P2 LEA R6, P3, R28, R6, 0x1 ;  /* 0x000000061c06a211 */ /* 0x002fc800078608ff */
[----:B------:R-:W-:Y:S02]  /*fc20*/  @!P2 IADD3.X R7, RZ, R4, RZ, P3, !PT ;  /* 0x00000004ff07a210 */ /* 0x000fe40001ffe4ff */
        /* <DEDUP_REMOVED lines=22> */
[----:B------:R0:W1:Y:S04]  /*fd90*/  SHFL.IDX PT, R0, R2, 0x3, 0x181f ;  /* 0x00781f0002007f89 */ /* 0x00006800000e0000 */
[----:B------:R0:W-:Y:S04]  /*fda0*/  @!P2 LDGSTS.E.BYPASS.LTC128B.128 [R10+0xd400], desc[UR54][R6.64], !P0 ;  /* 0x0d400000060aafae */ /* 0x0001e8000c101d76 */
[----:B------:R0:W2:Y:S02]  /*fdb0*/  SHFL.IDX PT, R2, R5, 0x3, 0x181f ;  /* 0x00781f0005027f89 */ /* 0x0000a400000e0000 */
.L_x_15345:
        /* <DEDUP_REMOVED lines=10> */
.L_x_15245:
        /* <DEDUP_REMOVED lines=19> */
[----:B--2---:R-:W-:-:S04]  /*ff90*/  IADD3 R7, R4, -0x2, RZ ;  /* 0xfffffffe04077810 */ /* 0x004fc80007ffe0ff */
[----:B---3--:R-:W-:Y:S01]  /*ffa0*/  ISETP.GE.AND P1, PT, R7, R2, PT ;  /* 0x000000020700720c */ /* 0x008fe20003f26270 */
[----:B01----:R-:W-:-:S12]  /*ffb0*/  @!P0 BRA `(.L_x_15247) ;  /* 0x0000004800588947 */ /* 0x003fd80003800000 */
.L_x_15346:
[----:B------:R-:W-:Y:S05]  /*ffc0*/  BSYNC B0 ;  /* 0x0000000000007941 */ /* 0x000fea0003800000 */
.L_x_15246:
[----:B------:R-:W-:Y:S04]  /*ffd0*/  BSSY B0, `(.L_x_15248) ;  /* 0x00000ff000007945 */ /* 0x000fe80003800000 */
[----:B------:R-:W-:Y:S05]  /*ffe0*/  @!P1 BRA `(.L_x_15249) ;  /* 0x0000000c00f49947 */ /* 0x000fea0003800000 */
[----:B------:R-:W-:Y:S01]  /*fff0*/  ULDC UR4, c[0x0][0x2f4] ;  /* 0x0000bd0000047ab9 */ /* 0x000fe20000000800 */
[----:B------:R-:W-:Y:S01]  /*10000*/  IMAD.MOV.U32 R6, RZ, RZ, R25 ;  /* 0x000000ffff067224 */ /* 0x000fe200078e0019 */
[----:B------:R-:W-:Y:S01]  /*10010*/  ISETP.GE.AND P1, PT, R28, UR4, PT ;  /* 0x000000041c007c0c */ /* 0x000fe2000bf26270 */
[----:B------:R-:W-:Y:S02]  /*10020*/  IMAD.MOV.U32 R17, RZ, RZ, R27 ;  /* 0x000000ffff117224 */ /* 0x000fe400078e001b */
[----:B------:R-:W-:-:S10]  /*10030*/  IMAD.MOV.U32 R29, RZ, RZ, R26 ;  /* 0x000000ffff1d7224 */ /* 0x000fd400078e001a */
.L_x_15262:
[----:B------:R-:W2:Y:S01]  /*10040*/  LDL R9, [R1+0x14] ;  /* 0x0000140001097983 */ /* 0x000ea20000100800 */
[----:B0-----:R-:W0:Y:S03]  /*10050*/  LDC R3, c[0x0][0x430] ;  /* 0x00010c00ff037b82 */ /* 0x001e260000000800 */
[----:B------:R-:W3:Y:S04]  /*10060*/  LDL R8, [R1+0x18] ;  /* 0x0000180001087983 */ /* 0x000ee80000100800 */
[----:B------:R-:W4:Y:S01]  /*10070*/  LDL R5, [R1] ;  /* 0x0000000001057983 */ /* 0x000f220000100800 */
        /* <DEDUP_REMOVED lines=14> */
[----:B-1----:R-:W-:-:S04]  /*10160*/  @P0 SHF.R.U32.HI R2, RZ, R0, R4 ;  /* 0x00000000ff020219 */ /* 0x002fc80000011604 */
[----:B------:R-:W-:-:S05]  /*10170*/  IADD3 R0, -R2, RZ, RZ ;  /* 0x000000ff02007210 */ /* 0x000fca0007ffe1ff */
        /* <DEDUP_REMOVED lines=22> */
.L_x_15250:
[----:B------:R-:W-:Y:S01]  /*102e0*/  IMAD R5, R25, 0x8, R22 ;  /* 0x0000000819057824 */ /* 0x000fe200078e0216 */
[----:B------:R-:W-:Y:S01]  /*102f0*/  SHF.L.U32 R2, R27, 0x1f, RZ ;  /* 0x0000001f1b027819 */ /* 0x000fe200000006ff */
[----:B------:R-:W-:Y:S03]  /*10300*/  BSSY B1, `(.L_x_15251) ;  /* 0x0000003000017945 */ /* 0x000fe60003800000 */
[----:B------:R-:W0:Y:S02]  /*10310*/  SYNCS.PHASECHK.TRANS64.TRYWAIT P0, [R5+URZ+0x16840], R2 ;  /* 0x01684002050075a7 */ /* 0x000e24000800017f */
[----:B0-----:R-:W-:Y:S05]  /*10320*/  @!P0 BRA `(.L_x_15252) ;  /* 0x0000004400908947 */ /* 0x001fea0003800000 */
.L_x_15347:
[----:B------:R-:W-:Y:S05]  /*10330*/  BSYNC B1 ;  /* 0x0000000000017941 */ /* 0x000fea0003800000 */
.L_x_15251:
[----:B------:R-:W2:Y:S01]  /*10340*/  LDL R3, [R1+0x4] ;  /* 0x0000040001037983 */ /* 0x000ea20000100800 */
[----:B------:R-:W-:Y:S01]  /*10350*/  SHF.R.S32.HI R20, RZ, 0x1f, R0 ;  /* 0x0000001fff147819 */ /* 0x000fe20000011400 */
[----:B------:R-:W-:Y:S01]  /*10360*/  ULDC.64 UR4, c[0x0][0x300] ;  /* 0x0000c00000047ab9 */ /* 0x000fe20000000a00 */
[----:B------:R-:W-:Y:S01]  /*10370*/  ULDC.64 UR6, c[0x0][0x2e8] ;  /* 0x0000ba0000067ab9 */ /* 0x000fe20000000a00 */
[----:B------:R-:W1:Y:S02]  /*10380*/  S2R R8, SR_TID.X ;  /* 0x0000000000087919 */ /* 0x000e640000002100 */
[----:B------:R-:W-:-:S04]  /*10390*/  IMAD R7, R20, UR4, RZ ;  /* 0x0000000414077c24 */ /* 0x000fc8000f8e02ff */
[----:B------:R-:W-:Y:S02]  /*103a0*/  IMAD R7, R0, UR5, R7 ;  /* 0x0000000500077c24 */ /* 0x000fe4000f8e0207 */
[C---:B-1----:R-:W-:Y:S02]  /*103b0*/  IMAD.SHL.U32 R9, R8.reuse, 0x8, RZ ;  /* 0x0000000808097824 */ /* 0x042fe400078e00ff */
[----:B------:R-:W-:-:S03]  /*103c0*/  IMAD.SHL.U32 R11, R8, 0x8, RZ ;  /* 0x00000008080b7824 */ /* 0x000fc600078e00ff */
        /* <DEDUP_REMOVED lines=59> */
.L_x_15365:
        /* <DEDUP_REMOVED lines=8> */
.L_x_15254:
[----:B------:R-:W-:Y:S02]  /*10800*/  PLOP3.LUT P2, PT, P2, P0, PT, 0xa2, 0x0 ;  /* 0x000000000000781c */ /* 0x000fe40001741472 */
[----:B------:R-:W-:-:S08]  /*10810*/  @P0 R2UR P2, UR4, R5 ;  /* 0x00000000050402ca */ /* 0x000fd00000040000 */
[----:B------:R-:W-:-:S05]  /*10820*/  @P0 PLOP3.LUT P0, PT, P2, PT, PT, 0x80, 0x0 ;  /* 0x000000000000081c */ /* 0x000fca000170f070 */
[----:B------:R-:W-:Y:S01]  /*10830*/  @!P2 SYNCS.ARRIVE.TRANS64.RED.A0T1 RZ, [UR4+0x16830], RZ ;  /* 0x016830ffffffa9a7 */ /* 0x000fe20008200404 */
[----:B------:R-:W-:Y:S07]  /*10840*/  @!P2 ARRIVES.LDGSTSBAR.64.TRANSCNT [UR4+0x16830] ;  /* 0x01683000ff00a9b0 */ /* 0x000fee0008000a84 */
[----:B------:R-:W-:Y:S05]  /*10850*/  @P0 BRA.U.ANY `(.L_x_15254) ;  /* 0xfffffffd00e80947 */ /* 0x000fea000393ffff */
[----:B------:R-:W-:Y:S01]  /*10860*/  NOP ;  /* 0x0000000000007918 */ /* 0x000fe20000000000 */
[----:B-1----:R-:W-:-:S04]  /*10870*/  MOV R2, UR37 ;  /* 0x0000002500027c02 */ /* 0x002fc80008000f00 */
[----:B------:R-:W-:-:S13]  /*10880*/  ISETP.NE.AND P3, PT, R2, 0x3, PT ;  /* 0x000000030200780c */ /* 0x000fda0003f65270 */
[----:B------:R-:W-:Y:S05]  /*10890*/  @!P3 BRA `(.L_x_15255) ;  /* 0x000000000004b947 */ /* 0x000fea0003800000 */
[----:B------:R-:W-:Y:S01]  /*108a0*/  BPT.TRAP 0x1 ;  /* 0x000000040000795c */ /* 0x000fe20000300000 */
.L_x_15255:
[----:B------:R1:W-:Y:S01]  /*108b0*/  SYNCS.ARRIVE.TRANS64.A1T0 RZ, [R5+URZ+0x16830], RZ ;  /* 0x016830ff05ff79a7 */ /* 0x0003e2000810003f */
[----:B------:R-:W-:Y:S05]  /*108c0*/  @!P3 BRA `(.L_x_15256) ;  /* 0x000000000004b947 */ /* 0x000fea0003800000 */
[----:B------:R-:W-:Y:S01]  /*108d0*/  BPT.TRAP 0x1 ;  /* 0x000000040000795c */ /* 0x000fe20000300000 */
.L_x_15256:
[----:B------:R-:W-:Y:S01]  /*108e0*/  SHF.L.U32 R2, R17, 0x1f, RZ ;  /* 0x0000001f11027819 */ /* 0x000fe200000006ff */
[----:B-1----:R-:W-:Y:S01]  /*108f0*/  IMAD R5, R6, 0x8, R22 ;  /* 0x0000000806057824 */ /* 0x002fe200078e0216 */
[----:B------:R-:W-:Y:S03]  /*10900*/  BSSY B1, `(.L_x_15257) ;  /* 0x0000003000017945 */ /* 0x000fe60003800000 */
[----:B------:R-:W1:Y:S02]  /*10910*/  SYNCS.PHASECHK.TRANS64.TRYWAIT P0, [R5+URZ+0x16860], R2 ;  /* 0x01686002050075a7 */ /* 0x000e64000800017f */
[----:B-1----:R-:W-:Y:S05]  /*10920*/  @!P0 BRA `(.L_x_15258) ;  /* 0x0000004800548947 */ /* 0x002fea0003800000 */
.L_x_15366:
[----:B------:R-:W-:Y:S05]  /*10930*/  BSYNC B1 ;  /* 0x0000000000017941 */ /* 0x000fea0003800000 */
.L_x_15257:
        /* <DEDUP_REMOVED lines=15> */
[----:B------:R-:W-:Y:S02]  /*10a30*/  ISETP.LT.OR P0, PT, R8, 0x1, P1 ;  /* 0x000000010800780c */ /* 0x000fe40000f01670 */
[----:B------:R-:W-:Y:S01]  /*10a40*/  LEA R6, R6, R22, 0x1 ;  /* 0x0000001606067211 */ /* 0x000fe200078e08ff */
        /* <DEDUP_REMOVED lines=43> */
.L_x_15384:
[----:B------:R-:W-:Y:S01]  /*10d00*/  ISETP.LT.OR P0, PT, R8, 0x71, P1 ;  /* 0x000000710800780c */ /* 0x000fe20000f01670 */
[----:B------:R-:W-:Y:S01]  /*10d10*/  ULDC.64 UR4, c[0x0][0x328] ;  /* 0x0000ca0000047ab9 */ /* 0x000fe20000000a00 */
[----:B-1----:R-:W-:Y:S01]  /*10d20*/  IADD3 R2, P2, R2, R7, RZ ;  /* 0x0000000702027210 */ /* 0x002fe20007f5e0ff */
[----:B------:R-:W-:-:S03]  /*10d30*/  ULDC.64 UR6, c[0x0][0x318] ;  /* 0x0000c60000067ab9 */ /* 0x000fc60000000a00 */
[----:B------:R-:W-:-:S07]  /*10d40*/  IADD3.X R3, RZ, R23, RZ, P2, !PT ;  /* 0x00000017ff037210 */ /* 0x000fce00017fe4ff */
        /* <DEDUP_REMOVED lines=20> */
.L_x_15260:
        /* <DEDUP_REMOVED lines=11> */
.L_x_15261:
[----:B------:R-:W2:Y:S01]  /*10f40*/  LDL R0, [R1+0x10] ;  /* 0x0000100001007983 */ /* 0x000ea20000100800 */
[----:B------:R1:W-:Y:S01]  /*10f50*/  SYNCS.ARRIVE.TRANS64.A1T0 RZ, [R5+URZ+0x16850], RZ ;  /* 0x016850ff05ff79a7 */ /* 0x0003e2000810003f */
[C---:B------:R-:W-:Y:S01]  /*10f60*/  VIADD R7, R26.reuse, 0xffffffff ;  /* 0xffffffff1a077836 */ /* 0x040fe20000000000 */
[----:B------:R-:W-:Y:S01]  /*10f70*/  MOV R29, R26 ;  /* 0x0000001a001d7202 */ /* 0x000fe20000000f00 */
[----:B------:R-:W-:Y:S02]  /*10f80*/  IMAD.MOV.U32 R6, RZ, RZ, R25 ;  /* 0x000000ffff067224 */ /* 0x000fe400078e0019 */
[----:B------:R-:W-:Y:S01]  /*10f90*/  IMAD.MOV.U32 R17, RZ, RZ, R27 ;  /* 0x000000ffff117224 */ /* 0x000fe200078e001b */
[----:B--2---:R-:W-:-:S13]  /*10fa0*/  ISETP.GT.AND P0, PT, R26, R0, PT ;  /* 0x000000001a00720c */ /* 0x004fda0003f04270 */
[----:B-1----:R-:W-:Y:S05]  /*10fb0*/  @P0 BRA `(.L_x_15262) ;  /* 0xfffffff000200947 */ /* 0x002fea000383ffff */
.L_x_15249:
[----:B------:R-:W-:Y:S05]  /*10fc0*/  BSYNC B0 ;  /* 0x0000000000007941 */ /* 0x000fea0003800000 */
.L_x_15248:
        /* <DEDUP_REMOVED lines=17> */
.L_x_15264:
[----:B------:R-:W-:Y:S05]  /*110e0*/  BSYNC B0 ;  /* 0x0000000000007941 */ /* 0x000fea0003800000 */
.L_x_15263:
[----:B------:R-:W-:-:S05]  /*110f0*/  IMAD.U32 R0, RZ, RZ, UR37 ;  /* 0x00000025ff007e24 */ /* 0x000fca000f8e00ff */
[----:B------:R-:W-:-:S13]  /*11100*/  ISETP.NE.AND P0, PT, R0, 0x3, PT ;  /* 0x000000030000780c */ /* 0x000fda0003f05270 */
[----:B------:R-:W-:Y:S05]  /*11110*/  @!P0 BRA `(.L_x_15265) ;  /* 0x0000000000048947 */ /* 0x000fea0003800000 */
[----:B------:R-:W-:Y:S01]  /*11120*/  BPT.TRAP 0x1 ;  /* 0x000000040000795c */ /* 0x000fe20000300000 */
.L_x_15265:
[----:B------:R-:W2:Y:S01]  /*11130*/  LDL.LU R2, [R1+0xc] ;  /* 0x00000c0001027983 */ /* 0x000ea20000300800 */
[----:B------:R-:W-:Y:S01]  /*11140*/  IMAD R0, R25, 0x8, R22 ;  /* 0x0000000819007824 */ /* 0x000fe200078e0216 */
[----:B0-----:R-:W-:Y:S01]  /*11150*/  SHF.L.U32 R3, R27, 0x1f, RZ ;  /* 0x0000001f1b037819 */ /* 0x001fe200000006ff */
[----:B------:R-:W-:Y:S03]  /*11160*/  BSSY B0, `(.L_x_15266) ;  /* 0x0000004000007945 */ /* 0x000fe60003800000 */
[----:B------:R-:W0:Y:S01]  /*11170*/  SYNCS.PHASECHK.TRANS64.TRYWAIT P0, [R0+URZ+0x16860], R3 ;  /* 0x01686003000075a7 */ /* 0x000e22000800017f */
[----:B--2---:R-:W-:Y:S01]  /*11180*/  IMAD R6, R26, -0x80, R2 ;  /* 0xffffff801a067824 */ /* 0x004fe200078e0202 */
[----:B0-----:R-:W-:Y:S06]  /*11190*/  @!P0 BRA `(.L_x_15267) ;  /* 0x0000004800948947 */ /* 0x001fec0003800000 */
.L_x_15385:
[----:B------:R-:W-:Y:S05]  /*111a0*/  BSYNC B0 ;  /* 0x0000000000007941 */ /* 0x000fea0003800000 */
.L_x_15266:
        /* <DEDUP_REMOVED lines=15> */
[----:B------:R-:W-:Y:S01]  /*112a0*/  SHF.L.U32 R5, R28, 0x1, RZ ;  /* 0x000000011c057819 */ /* 0x000fe200000006ff */
[----:B------:R-:W-:Y:S01]  /*112b0*/  IMAD R4, R4, 0x2, R22 ;  /* 0x0000000204047824 */ /* 0x000fe200078e0216 */
[----:B0-----:R-:W0:Y:S01]  /*112c0*/  SHFL.IDX PT, R3, R23, RZ, 0x181f ;  /* 0x00181fff17037589 */ /* 0x001e2200000e0000 */
[----:B------:R-:W-:-:S03]  /*112d0*/  ISETP.GE.AND P0, PT, R28, UR4, PT ;  /* 0x000000041c007c0c */ /* 0x000fc6000bf06270 */
[----:B------:R-:W2:Y:S01]  /*112e0*/  SHFL.IDX PT, R9, R18, 0x1, 0x181f ;  /* 0x00381f0012097f89 */ /* 0x000ea200000e0000 */
[----:B------:R-:W-:-:S03]  /*112f0*/  ISETP.LT.OR P1, PT, R6, 0x1, P0 ;  /* 0x000000010600780c */ /* 0x000fc60000721670 */
        /* <DEDUP_REMOVED lines=32> */
[----:B0-----:R-:W-:-:S04]  /*11500*/  IADD3 R2, P2, R9, R5, RZ ;  /* 0x0000000509027210 */ /* 0x001fc80007f5e0ff */
[----:B-1----:R-:W-:-:S05]  /*11510*/  IADD3.X R3, RZ, R7, RZ, P2, !PT ;  /* 0x00000007ff037210 */ /* 0x002fca00017fe4ff */
[----:B------:R0:W-:Y:S01]  /*11520*/  LDGSTS.E.BYPASS.LTC128B.128 [R4+0x2c00], desc[UR54][R2.64], !P1 ;  /* 0x02c0000002047fae */ /* 0x0001e2000c901d76 */
[----:B------:R-:W-:Y:S02]  /*11530*/  ISETP.LT.OR P1, PT, R6, 0x61, P0 ;  /* 0x000000610600780c */ /* 0x000fe40000721670 */
[----:B0-----:R-:W-:Y:S02]  /*11540*/  IADD3 R2, P2, R14, R5, RZ ;  /* 0x000000050e027210 */ /* 0x001fe40007f5e0ff */
[----:B------:R0:W1:Y:S03]  /*11550*/  SHFL.IDX PT, R14, R18, 0x7, 0x181f ;  /* 0x00f81f00120e7f89 */ /* 0x00006600000e0000 */
[----:B--2---:R-:W-:-:S06]  /*11560*/  IMAD.X R3, RZ, RZ, R8, P2 ;  /* 0x000000ffff037224 */ /* 0x004fcc00010e0608 */
[----:B---3--:R0:W-:Y:S02]  /*11570*/  LDGSTS.E.BYPASS.LTC128B.128 [R4+0x3400], desc[UR54][R2.64], !P1 ;  /* 0x0340000002047fae */ /* 0x0081e4000c901d76 */
.L_x_15403:
        /* <DEDUP_REMOVED lines=9> */
.L_x_15269:
        /* <DEDUP_REMOVED lines=11> */
.L_x_15270:
[----:B------:R-:W-:Y:S01]  /*116c0*/  VIADD R25, R25, 0x1 ;  /* 0x0000000119197836 */ /* 0x000fe20000000000 */
[----:B------:R0:W-:Y:S04]  /*116d0*/  SYNCS.ARRIVE.TRANS64.A1T0 RZ, [R0+URZ+0x16850], RZ ;  /* 0x016850ff00ff79a7 */ /* 0x0001e8000810003f */
[----:B------:R-:W-:-:S04]  /*116e0*/  ISETP.NE.AND P0, PT, R25, 0x2, PT ;  /* 0x000000021900780c */ /* 0x000fc80003f05270 */
[----:B0-----:R-:W-:Y:S02]  /*116f0*/  SEL R0, RZ, 0x1, P0 ;  /* 0x00000001ff007807 */ /* 0x001fe40000000000 */
[----:B------:R-:W-:Y:S02]  /*11700*/  SEL R25, R25, RZ, P0 ;  /* 0x000000ff19197207 */ /* 0x000fe40000000000 */
[----:B------:R-:W-:-:S07]  /*11710*/  LOP3.LUT R27, R27, R0, RZ, 0x3c, !PT ;  /* 0x000000001b1b7212 */ /* 0x000fce00078e3cff */
.L_x_15229:
[----:B------:R-:W-:Y:S05]  /*11720*/  BSYNC B7 ;  /* 0x0000000000077941 */ /* 0x000fea0003800000 */
.L_x_15227:
        /* <DEDUP_REMOVED lines=12> */
.L_x_15271:
        /* <DEDUP_REMOVED lines=14> */
[----:B------:R-:W-:Y:S01]  /*118d0*/  MOV R17, RZ ;  /* 0x000000ff00117202 */ /* 0x000fe20000000f00 */
[----:B------:R-:W-:Y:S01]  /*118e0*/  IMAD.MOV.U32 R5, RZ, RZ, RZ ;  /* 0x000000ffff057224 */ /* 0x000fe200078e00ff */
        /* <DEDUP_REMOVED lines=27> */
.L_x_15413:
[----:B------:R-:W-:Y:S02]  /*11aa0*/  ULDC UR4, c[0x0][0xc38] ;  /* 0x00030e0000047ab9 */ /* 0x000fe40000000800 */
[----:B------:R-:W-:-:S04]  /*11ab0*/  IMAD.U32 R4, RZ, RZ, UR4 ;  /* 0x00000004ff047e24 */ /* 0x000fc8000f8e00ff */
[----:B-1----:R-:W-:-:S04]  /*11ac0*/  IMAD R3, R14, R4, RZ ;  /* 0x000000040e037224 */ /* 0x002fc800078e02ff */
[----:B------:R-:W-:-:S05]  /*11ad0*/  IMAD.IADD R6, R6, 0x1, R3 ;  /* 0x0000000106067824 */ /* 0x000fca00078e0203 */
[----:B------:R-:W-:-:S13]  /*11ae0*/  ISETP.GT.AND P6, PT, R6, R0, PT ;  /* 0x000000000600720c */ /* 0x000fda0003fc4270 */
[----:B------:R-:W-:Y:S05]  /*11af0*/  @P6 BRA `(.L_x_15274) ;  /* 0x0000000000a46947 */ /* 0x000fea0003800000 */
.L_x_15277:
        /* <DEDUP_REMOVED lines=35> */
.L_x_15421:
[----:B------:R-:W-:Y:S02]  /*11d30*/  ULDC UR4, c[0x0][0xc38] ;  /* 0x00030e0000047ab9 */ /* 0x000fe40000000800 */
[----:B------:R-:W-:-:S05]  /*11d40*/  MOV R4, UR4 ;  /* 0x0000000400047c02 */ /* 0x000fca0008000f00 */
[----:B-1----:R-:W-:-:S04]  /*11d50*/  IMAD R3, R14, R4, RZ ;  /* 0x000000040e037224 */ /* 0x002fc800078e02ff */
[----:B------:R-:W-:-:S05]  /*11d60*/  IMAD.IADD R6, R3, 0x1, R6 ;  /* 0x0000000103067824 */ /* 0x000fca00078e0206 */
[----:B------:R-:W-:-:S13]  /*11d70*/  ISETP.GT.AND P6, PT, R6, R0, PT ;  /* 0x000000000600720c */ /* 0x000fda0003fc4270 */
[----:B------:R-:W-:Y:S05]  /*11d80*/  @!P6 BRA `(.L_x_15277) ;  /* 0xfffffffc005ce947 */ /* 0x000fea000383ffff */
.L_x_15274:
        /* <DEDUP_REMOVED lines=10> */
.L_x_15426:
[----:B------:R-:W-:-:S13]  /*11e30*/  ISETP.NE.AND P0, PT, R3, RZ, PT ;  /* 0x000000ff0300720c */ /* 0x000fda0003f05270 */
[----:B------:R-:W-:Y:S05]  /*11e40*/  @!P0 BRA `(.L_x_15279) ;  /* 0x0000000000108947 */ /* 0x000fea0003800000 */
[----:B------:R-:W-:Y:S01]  /*11e50*/  UMOV UR4, 0xffffffff ;  /* 0xffffffff00047882 */ /* 0x000fe20000000000 */
[----:B------:R-:W-:Y:S02]  /*11e60*/  VIADD R12, R7, 0xffffffff ;  /* 0xffffffff070c7836 */ /* 0x000fe40000000000 */
[----:B------:R-:W-:Y:S05]  /*11e70*/  BRA.DIV UR4, `(.L_x_15280) ;  /* 0x0000005204087947 */ /* 0x000fea000b800000 */
[----:B------:R4:W0:Y:S02]  /*11e80*/  SHFL.IDX PT, R16, R2, R12, 0x1f ;  /* 0x00001f0c02107589 */ /* 0x00082400000e0000 */
.L_x_15279:
        /* <DEDUP_REMOVED lines=12> */
[----:B0-----:R-:W-:-:S05]  /*11f50*/  IADD3 R9, RZ, -R3, RZ ;  /* 0x80000003ff097210 */ /* 0x001fca0007ffe0ff */
        /* <DEDUP_REMOVED lines=12> */
[----:B------:R-:W-:Y:S01]  /*12020*/  @!P1 IMAD.IADD R9, R9, 0x1, -R4 ;  /* 0x0000000109099824 */ /* 0x000fe200078e0a04 */
[----:B------:R-:W-:-:S02]  /*12030*/  @!P1 IADD3 R7, R7, 0x1, RZ ;  /* 0x0000000107079810 */ /* 0x000fc40007ffe0ff */
        /* <DEDUP_REMOVED lines=24> */
[----:B------:R-:W-:-:S05]  /*121c0*/  @P0 VIADD R4, R4, 0x1 ;  /* 0x0000000104040836 */ /* 0x000fca0000000000 */
[----:B------:R-:W-:Y:S02]  /*121d0*/  @!P2 IADD3 R4, -R4, RZ, RZ ;  /* 0x000000ff0404a210 */ /* 0x000fe40007ffe1ff */
[----:B------:R-:W-:-:S05]  /*121e0*/  @!P1 LOP3.LUT R4, RZ, R5, RZ, 0x33, !PT ;  /* 0x00000005ff049212 */ /* 0x000fca00078e33ff */
[--C-:B------:R-:W-:Y:S02]  /*121f0*/  IMAD.MOV R2, RZ, RZ, -R4.reuse ;  /* 0x000000ffff027224 */ /* 0x100fe400078e0a04 */
[C---:B------:R-:W-:Y:S02]  /*12200*/  IMAD R4, R5.reuse, 0x1000000, R4 ;  /* 0x0100000005047824 */ /* 0x040fe400078e0204 */
[----:B------:R-:W-:-:S04]  /*12210*/  IMAD R5, R5, R2, R7 ;  /* 0x0000000205057224 */ /* 0x000fc800078e0207 */
[----:B------:R-:W-:Y:S01]  /*12220*/  IMAD R18, R5, 0x10000, R4 ;  /* 0x0001000005127824 */ /* 0x000fe200078e0204 */
[----:B------:R-:W-:Y:S06]  /*12230*/  BRA `(.L_x_15282) ;  /* 0x0000000000f07947 */ /* 0x000fec0003800000 */
.L_x_15281:
[----:B----4-:R-:W0:Y:S02]  /*12240*/  LDC.64 R2, c[0x0][0xc90] ;  /* 0x00032400ff027b82 */ /* 0x010e240000000a00 */
[----:B0-----:R-:W-:-:S05]  /*12250*/  IMAD.WIDE R2, R19, 0x4, R2 ;  /* 0x0000000413027825 */ /* 0x001fca00078e0202 */
[----:B------:R0:W2:Y:S02]  /*12260*/  LDG.E R6, desc[UR54][R2.64] ;  /* 0x0000003602067981 */ /* 0x0000a4000c1e1900 */
[----:B0-----:R-:W-:Y:S01]  /*12270*/  MOV R2, RZ ;  /* 0x000000ff00027202 */ /* 0x001fe20000000f00 */
        /* <DEDUP_REMOVED lines=32> */
[----:B0-----:R-:W-:-:S02]  /*12480*/  IADD3 R2, R8, 0xffffffe, RZ ;  /* 0x0ffffffe08027810 */ /* 0x001fc40007ffe0ff */
[----:B------:R-:W-:-:S04]  /*12490*/  IABS R8, R0 ;  /* 0x0000000000087213 */ /* 0x000fc80000000000 */
        /* <DEDUP_REMOVED lines=19> */
[----:B------:R-:W-:Y:S01]  /*125d0*/  @!P1 LOP3.LUT R3, RZ, R4, RZ, 0x33, !PT ;  /* 0x00000004ff039212 */ /* 0x000fe200078e33ff */
[----:B------:R-:W-:-:S04]  /*125e0*/  IMAD.MOV R4, RZ, RZ, -R4 ;  /* 0x000000ffff047224 */ /* 0x000fc800078e0a04 */
[----:B------:R-:W-:-:S07]  /*125f0*/  IMAD R18, R3, R4, R0 ;  /* 0x0000000403127224 */ /* 0x000fce00078e0200 */
.L_x_15282:
[----:B------:R-:W-:-:S05]  /*12600*/  LOP3.LUT R0, RZ, R3, RZ, 0x33, !PT ;  /* 0x00000003ff007212 */ /* 0x000fca00078e33ff */
[----:B------:R-:W-:Y:S01]  /*12610*/  IMAD.IADD R17, R17, 0x1, R0 ;  /* 0x0000000111117824 */ /* 0x000fe200078e0200 */
[----:B------:R-:W-:Y:S06]  /*12620*/  BRA `(.L_x_15283) ;  /* 0x00000000001c7947 */ /* 0x000fec0003800000 */
.L_x_15275:
[----:B------:R-:W-:Y:S01]  /*12630*/  UMOV UR4, URZ ;  /* 0x0000003f00047c82 */ /* 0x000fe20008000000 */
[----:B------:R-:W-:Y:S01]  /*12640*/  UMOV UR5, URZ ;  /* 0x0000003f00057c82 */ /* 0x000fe20008000000 */
[----:B------:R-:W-:Y:S01]  /*12650*/  ULDC UR6, c[0x0][0xc3c] ;  /* 0x00030f0000067ab9 */ /* 0x000fe20000000800 */
[----:B------:R-:W-:Y:S01]  /*12660*/  IMAD.MOV.U32 R16, RZ, RZ, R0 ;  /* 0x000000ffff107224 */ /* 0x000fe200078e0000 */
[----:B------:R-:W-:Y:S01]  /*12670*/  MOV R19, UR6 ;  /* 0x0000000600137c02 */ /* 0x000fe20008000f00 */
[----:B------:R-:W-:Y:S02]  /*12680*/  IMAD.U32 R17, RZ, RZ, UR4 ;  /* 0x00000004ff117e24 */ /* 0x000fe4000f8e00ff */
[----:B------:R-:W-:-:S07]  /*12690*/  IMAD.U32 R18, RZ, RZ, UR5 ;  /* 0x00000005ff127e24 */ /* 0x000fce000f8e00ff */
.L_x_15283:
        /* <DEDUP_REMOVED lines=10> */
.L_x_15272:
[----:B------:R-:W-:Y:S02]  /*12740*/  ULDC UR4, c[0x0][0xc3c] ;  /* 0x00030f0000047ab9 */ /* 0x000fe40000000800 */
[----:B-1----:R-:W-:-:S13]  /*12750*/  ISETP.GE.AND P0, PT, R19, UR4, PT ;  /* 0x0000000413007c0c */ /* 0x002fda000bf06270 */
[----:B------:R-:W-:Y:S05]  /*12760*/  @!P0 BRA `(.L_x_15284) ;  /* 0xffffffac007c8947 */ /* 0x000fea000383ffff */
[----:B------:R-:W-:Y:S05]  /*12770*/  BSYNC B8 ;  /* 0x0000000000087941 */ /* 0x000fea0003800000 */
.L_x_15221:
[----:B--2---:R-:W2:Y:S01]  /*12780*/  LDL.LU R0, [R1+0x38] ;  /* 0x0000380001007983 */ /* 0x004ea20000300800 */
[----:B------:R-:W-:Y:S01]  /*12790*/  BSSY B0, `(.L_x_15285) ;  /* 0x000000b000007945 */ /* 0x000fe20003800000 */
[----:B------:R-:W1:Y:S01]  /*127a0*/  S2R R5, SR_CgaCtaId ;  /* 0x0000000000057919 */ /* 0x000e620000008800 */
[----:B--2---:R-:W-:-:S05]  /*127b0*/  VIADD R0, R0, 0x1 ;  /* 0x0000000100007836 */ /* 0x004fca0000000000 */
        /* <DEDUP_REMOVED lines=8> */
.L_x_15429:
[----:B------:R-:W-:Y:S05]  /*12840*/  BSYNC B0 ;  /* 0x0000000000007941 */ /* 0x000fea0003800000 */
.L_x_15285:
[----:B------:R-:W-:-:S03]  /*12850*/  UMOV UR4, 0xffffffff ;  /* 0xffffffff00047882 */ /* 0x000fc60000000000 */
[----:B------:R-:W-:Y:S05]  /*12860*/  BRA.DIV UR4, `(.L_x_15287) ;  /* 0x0000004604c87947 */ /* 0x000fea000b800000 */
[----:B0-----:R-:W0:Y:S02]  /*12870*/  S2R R0, SR_TID.X ;  /* 0x0000000000007919 */ /* 0x001e240000002100 */
[----:B0-----:R-:W-:-:S04]  /*12880*/  SHF.R.U32.HI R0, RZ, 0x5, R0 ;  /* 0x00000005ff007819 */ /* 0x001fc80000011600 */
[----:B------:R-:W-:-:S05]  /*12890*/  LOP3.LUT R0, R0, 0x3, RZ, 0xc0, !PT ;  /* 0x0000000300007812 */ /* 0x000fca00078ec0ff */
[----:B------:R0:W1:Y:S02]  /*128a0*/  SHFL.IDX PT, R14, R0, RZ, 0x1f ;  /* 0x00001fff000e7589 */ /* 0x00006400000e0000 */
.L_x_15432:
[----:B-1----:R-:W-:Y:S01]  /*128b0*/  ISETP.NE.AND P0, PT, R14, RZ, PT ;  /* 0x000000ff0e00720c */ /* 0x002fe20003f05270 */
[----:B------:R-:W-:-:S12]  /*128c0*/  BSSY B0, `(.L_x_15288) ;  /* 0x0000024000007945 */ /* 0x000fd80003800000 */
[----:B------:R-:W-:Y:S05]  /*128d0*/  @P0 BRA `(.L_x_15289) ;  /* 0x0000000000880947 */ /* 0x000fea0003800000 */
[----:B------:R-:W-:-:S03]  /*128e0*/  UMOV UR4, 0xffffffff ;  /* 0xffffffff00047882 */ /* 0x000fc60000000000 */
[----:B------:R-:W-:Y:S05]  /*128f0*/  BRA.DIV UR4, `(.L_x_15290) ;  /* 0x0000004604d87947 */ /* 0x000fea000b800000 */
[----:B------:R-:W-:-:S13]  /*12900*/  ELECT P6, URZ, PT ;  /* 0x00000000003f782f */ /* 0x000fda00038c0000 */
.L_x_15435:
[----:B------:R-:W-:Y:S05]  /*12910*/  @!P6 BRA `(.L_x_15289) ;  /* 0x000000000078e947 */ /* 0x000fea0003800000 */
[----:B------:R-:W-:-:S06]  /*12920*/  ULOP3.LUT UR4, UR36, 0x2, URZ, 0xfc, !UPT ;  /* 0x0000000224047892 */ /* 0x000fcc000f8efc3f */
[----:B0-----:R-:W-:-:S05]  /*12930*/  IMAD.U32 R0, RZ, RZ, UR4 ;  /* 0x00000004ff007e24 */ /* 0x001fca000f8e00ff */
[----:B------:R-:W-:-:S13]  /*12940*/  ISETP.NE.AND P0, PT, R0, 0x3, PT ;  /* 0x000000030000780c */ /* 0x000fda0003f05270 */
[----:B------:R-:W-:Y:S05]  /*12950*/  @!P0 BRA `(.L_x_15291) ;  /* 0x0000000000048947 */ /* 0x000fea0003800000 */
[----:B------:R-:W-:Y:S01]  /*12960*/  BPT.TRAP 0x1 ;  /* 0x000000040000795c */ /* 0x000fe20000300000 */
.L_x_15291:
[----:B------:R-:W-:Y:S01]  /*12970*/  IMAD R3, R25, 0x8, R5 ;  /* 0x0000000819037824 */ /* 0x000fe200078e0205 */
[----:B------:R-:W-:Y:S01]  /*12980*/  SHF.L.U32 R2, R27, 0x1f, RZ ;  /* 0x0000001f1b027819 */ /* 0x000fe200000006ff */
[----:B------:R-:W-:-:S03]  /*12990*/  VIADD R25, R25, 0x1 ;  /* 0x0000000119197836 */ /* 0x000fc60000000000 */
[----:B------:R-:W0:Y:S02]  /*129a0*/  SYNCS.PHASECHK.TRANS64.TRYWAIT P1, [R3+URZ+0x16840], R2 ;  /* 0x01684002030075a7 */ /* 0x000e24000802017f */
[----:B------:R-:W-:-:S04]  /*129b0*/  ISETP.NE.AND P2, PT, R25, 0x2, PT ;  /* 0x000000021900780c */ /* 0x000fc80003f45270 */
[----:B------:R-:W-:Y:S01]  /*129c0*/  SEL R0, RZ, 0x1, P2 ;  /* 0x00000001ff007807 */ /* 0x000fe20001000000 */
[----:B0-----:R-:W-:Y:S08]  /*129d0*/  @!P1 BRA `(.L_x_15292) ;  /* 0x0000004400c09947 */ /* 0x001ff00003800000 */
.L_x_15436:
[----:B------:R-:W-:Y:S02]  /*129e0*/  SEL R25, R25, RZ, P2 ;  /* 0x000000ff19197207 */ /* 0x000fe40001000000 */
[----:B------:R-:W-:Y:S01]  /*129f0*/  LOP3.LUT R0, R27, R0, RZ, 0x3c, !PT ;  /* 0x000000001b007212 */ /* 0x000fe200078e3cff */
[----:B------:R-:W-:Y:S06]  /*12a00*/  @!P0 BRA `(.L_x_15293) ;  /* 0x0000000000048947 */ /* 0x000fec0003800000 */
[----:B------:R-:W-:Y:S01]  /*12a10*/  BPT.TRAP 0x1 ;  /* 0x000000040000795c */ /* 0x000fe20000300000 */
.L_x_15293:
[----:B------:R-:W-:Y:S01]  /*12a20*/  IMAD R25, R25, 0x8, R5 ;  /* 0x0000000819197824 */ /* 0x000fe200078e0205 */
[----:B------:R-:W-:-:S04]  /*12a30*/  SHF.L.U32 R0, R0, 0x1f, RZ ;  /* 0x0000001f00007819 */ /* 0x000fc800000006ff */
[----:B------:R-:W1:Y:S02]  /*12a40*/  SYNCS.PHASECHK.TRANS64.TRYWAIT P1, [R25+URZ+0x16840], R0 ;  /* 0x01684000190075a7 */ /* 0x000e64000802017f */
[----:B-1----:R-:W-:Y:S05]  /*12a50*/  @!P1 BRA `(.L_x_15294) ;  /* 0x0000004400b49947 */ /* 0x002fea0003800000 */
.L_x_15437:
[----:B------:R-:W-:Y:S05]  /*12a60*/  @!P0 BRA `(.L_x_15295) ;  /* 0x0000000000048947 */ /* 0x000fea0003800000 */
[----:B------:R-:W-:Y:S01]  /*12a70*/  BPT.TRAP 0x1 ;  /* 0x000000040000795c */ /* 0x000fe20000300000 */
.L_x_15295:
[----:B------:R-:W2:Y:S02]  /*12a80*/  SYNCS.PHASECHK.TRANS64.TRYWAIT P1, [R3+URZ+0x16860], R2 ;  /* 0x01686002030075a7 */ /* 0x000ea4000802017f */
[----:B--2---:R-:W-:Y:S05]  /*12a90*/  @!P1 BRA `(.L_x_15296) ;  /* 0x0000004400b89947 */ /* 0x004fea0003800000 */
.L_x_15438:
[----:B------:R-:W-:Y:S05]  /*12aa0*/  @!P0 BRA `(.L_x_15297) ;  /* 0x0000000000048947 */ /* 0x000fea0003800000 */
[----:B------:R-:W-:Y:S01]  /*12ab0*/  BPT.TRAP 0x1 ;  /* 0x000000040000795c */ /* 0x000fe20000300000 */
.L_x_15297:
[----:B---3--:R3:W4:Y:S02]  /*12ac0*/  SYNCS.PHASECHK.TRANS64.TRYWAIT P0, [R25+URZ+0x16860], R0 ;  /* 0x01686000190075a7 */ /* 0x008724000800017f */
[----:B----4-:R-:W-:Y:S05]  /*12ad0*/  @!P0 NANOSLEEP.SYNCS 0x989680 ;  /* 0x009896800000895d */ /* 0x010fea0003900000 */
[----:B------:R-:W4:Y:S02]  /*12ae0*/  @!P0 SYNCS.PHASECHK.TRANS64 P0, [R25+URZ+0x16860], R0 ;  /* 0x01686000190085a7 */ /* 0x000f24000800007f */
[----:B----4-:R-:W-:Y:S05]  /*12af0*/  @!P0 BRA `(.L_x_15297) ;  /* 0xfffffffc00f08947 */ /* 0x010fea000383ffff */
.L_x_15289:
[----:B------:R-:W-:Y:S05]  /*12b00*/  BSYNC B0 ;  /* 0x0000000000007941 */ /* 0x000fea0003800000 */
.L_x_15288:
[----:B------:R-:W-:Y:S05]  /*12b10*/  EXIT ;  /* 0x000000000000794d */ /* 0x000fea0003800000 */
.L_x_15166:
[----:B0-----:R-:W-:-:S04]  /*12b20*/  MOV R3, UR45 ;  /* 0x0000002d00037c02 */ /* 0x001fc80008000f00 */
[----:B------:R0:W1:Y:S03]  /*12b30*/  SYNCS.PHASECHK.TRANS64.TRYWAIT P1, [R3+URZ+0x16800], R0 ;  /* 0x01680000030075a7 */ /* 0x000066000802017f */
[----:B-1----:R-:W-:Y:S05]  /*12b40*/  @!P1 NANOSLEEP.SYNCS 0x989680 ;  /* 0x009896800000995d */ /* 0x002fea0003900000 */
[----:B------:R-:W1:Y:S02]  /*12b50*/  @!P1 SYNCS.PHASECHK.TRANS64 P1, [R3+URZ+0x16800], R0 ;  /* 0x01680000030095a7 */ /* 0x000e64000802007f */
[----:B-1----:R-:W-:Y:S05]  /*12b60*/  @!P1 BRA `(.L_x_15166) ;  /* 0xfffffffc00ec9947 */ /* 0x002fea000383ffff */
[----:B------:R-:W-:Y:S05]  /*12b70*/  BRA `(.L_x_15298) ;  /* 0xfffffeec00f47947 */ /* 0x000fea000383ffff */
.L_x_15170:
[----:B-1----:R1:W2:Y:S02]  /*12b80*/  SYNCS.PHASECHK.TRANS64.TRYWAIT P1, [R0+URZ+0x16830], R3 ;  /* 0x01683003000075a7 */ /* 0x0022a4000802017f */
[----:B--2---:R-:W-:Y:S05]  /*12b90*/  @!P1 NANOSLEEP.SYNCS 0x989680 ;  /* 0x009896800000995d */ /* 0x004fea0003900000 */
[----:B------:R-:W2:Y:S02]  /*12ba0*/  @!P1 SYNCS.PHASECHK.TRANS64 P1, [R0+URZ+0x16830], R3 ;  /* 0x01683003000095a7 */ /* 0x000ea4000802007f */
[----:B--2---:R-:W-:Y:S05]  /*12bb0*/  @!P1 BRA `(.L_x_15170) ;  /* 0xfffffffc00f09947 */ /* 0x004fea000383ffff */
[----:B------:R-:W-:Y:S05]  /*12bc0*/  BRA `(.L_x_15169) ;  /* 0xfffffef000107947 */ /* 0x000fea000383ffff */
.L_x_15176:
[----:B-1----:R-:W-:-:S04]  /*12bd0*/  IMAD.U32 R6, RZ, RZ, UR6 ;  /* 0x00000006ff067e24 */ /* 0x002fc8000f8e00ff */
[----:B------:R1:W2:Y:S03]  /*12be0*/  SYNCS.PHASECHK.TRANS64.TRYWAIT P1, [R6+URZ+0x16830], R5 ;  /* 0x01683005060075a7 */ /* 0x0002a6000802017f */
[----:B--2---:R-:W-:Y:S05]  /*12bf0*/  @!P1 NANOSLEEP.SYNCS 0x989680 ;  /* 0x009896800000995d */ /* 0x004fea0003900000 */
[----:B------:R-:W2:Y:S02]  /*12c00*/  @!P1 SYNCS.PHASECHK.TRANS64 P1, [R6+URZ+0x16830], R5 ;  /* 0x01683005060095a7 */ /* 0x000ea4000802007f */
[----:B--2---:R-:W-:Y:S05]  /*12c10*/  @!P1 BRA `(.L_x_15176) ;  /* 0xfffffffc00ec9947 */ /* 0x004fea000383ffff */
[----:B------:R-:W-:Y:S05]  /*12c20*/  BRA `(.L_x_15173) ;  /* 0xffffff1800747947 */ /* 0x000fea000383ffff */
.L_x_15180:
[----:B-1----:R-:W-:-:S04]  /*12c30*/  IMAD.U32 R6, RZ, RZ, UR6 ;  /* 0x00000006ff067e24 */ /* 0x002fc8000f8e00ff */
[----:B------:R1:W2:Y:S03]  /*12c40*/  SYNCS.PHASECHK.TRANS64.TRYWAIT P1, [R6+URZ+0x16850], R5 ;  /* 0x01685005060075a7 */ /* 0x0002a6000802017f */
[----:B--2---:R-:W-:Y:S05]  /*12c50*/  @!P1 NANOSLEEP.SYNCS 0x989680 ;  /* 0x009896800000995d */ /* 0x004fea0003900000 */
[----:B------:R-:W2:Y:S02]  /*12c60*/  @!P1 SYNCS.PHASECHK.TRANS64 P1, [R6+URZ+0x16850], R5 ;  /* 0x01685005060095a7 */ /* 0x000ea4000802007f */
[----:B--2---:R-:W-:Y:S05]  /*12c70*/  @!P1 BRA `(.L_x_15180) ;  /* 0xfffffffc00ec9947 */ /* 0x004fea000383ffff */
[----:B------:R-:W-:Y:S05]  /*12c80*/  BRA `(.L_x_15177) ;  /* 0xffffff1800f87947 */ /* 0x000fea000383ffff */
.L_x_15188:
[----:B-1----:R-:W-:-:S04]  /*12c90*/  IMAD.U32 R6, RZ, RZ, UR6 ;  /* 0x00000006ff067e24 */ /* 0x002fc8000f8e00ff */
[----:B------:R1:W2:Y:S03]  /*12ca0*/  SYNCS.PHASECHK.TRANS64.TRYWAIT P1, [R6+URZ+0x16830], R5 ;  /* 0x01683005060075a7 */ /* 0x0002a6000802017f */
[----:B--2---:R-:W-:Y:S05]  /*12cb0*/  @!P1 NANOSLEEP.SYNCS 0x989680 ;  /* 0x009896800000995d */ /* 0x004fea0003900000 */
[----:B------:R-:W2:Y:S02]  /*12cc0*/  @!P1 SYNCS.PHASECHK.TRANS64 P1, [R6+URZ+0x16830], R5 ;  /* 0x01683005060095a7 */ /* 0x000ea4000802007f */
[----:B--2---:R-:W-:Y:S05]  /*12cd0*/  @!P1 BRA `(.L_x_15188) ;  /* 0xfffffffc00ec9947 */ /* 0x004fea000383ffff */
[----:B------:R-:W-:Y:S05]  /*12ce0*/  BRA `(.L_x_15185) ;  /* 0xffffff4800087947 */ /* 0x000fea000383ffff */
.L_x_15192:
[----:B-1----:R-:W-:-:S04]  /*12cf0*/  IMAD.U32 R6, RZ, RZ, UR6 ;  /* 0x00000006ff067e24 */ /* 0x002fc8000f8e00ff */
[----:B------:R1:W2:Y:S03]  /*12d00*/  SYNCS.PHASECHK.TRANS64.TRYWAIT P1, [R6+URZ+0x16850], R5 ;  /* 0x01685005060075a7 */ /* 0x0002a6000802017f */
[----:B--2---:R-:W-:Y:S05]  /*12d10*/  @!P1 NANOSLEEP.SYNCS 0x989680 ;  /* 0x009896800000995d */ /* 0x004fea0003900000 */
[----:B------:R-:W2:Y:S02]  /*12d20*/  @!P1 SYNCS.PHASECHK.TRANS64 P1, [R6+URZ+0x16850], R5 ;  /* 0x01685005060095a7 */ /* 0x000ea4000802007f */
[----:B--2---:R-:W-:Y:S05]  /*12d30*/  @!P1 BRA `(.L_x_15192) ;  /* 0xfffffffc00ec9947 */ /* 0x004fea000383ffff */
[----:B------:R-:W-:Y:S05]  /*12d40*/  BRA `(.L_x_15189) ;  /* 0xffffff4800807947 */ /* 0x000fea000383ffff */
.L_x_15199:
[----:B-1----:R-:W-:-:S04]  /*12d50*/  IMAD.U32 R4, RZ, RZ, UR5 ;  /* 0x00000005ff047e24 */ /* 0x002fc8000f8e00ff */
[----:B------:R1:W2:Y:S03]  /*12d60*/  SYNCS.PHASECHK.TRANS64.TRYWAIT P1, [R4+URZ+0x16850], R3 ;  /* 0x01685003040075a7 */ /* 0x0002a6000802017f */
[----:B--2---:R-:W-:Y:S05]  /*12d70*/  @!P1 NANOSLEEP.SYNCS 0x989680 ;  /* 0x009896800000995d */ /* 0x004fea0003900000 */
[----:B------:R-:W2:Y:S02]  /*12d80*/  @!P1 SYNCS.PHASECHK.TRANS64 P1, [R4+URZ+0x16850], R3 ;  /* 0x01685003040095a7 */ /* 0x000ea4000802007f */
[----:B--2---:R-:W-:Y:S05]  /*12d90*/  @!P1 BRA `(.L_x_15199) ;  /* 0xfffffffc00ec9947 */ /* 0x004fea000383ffff */
[----:B------:R-:W-:Y:S05]  /*12da0*/  BRA `(.L_x_15198) ;  /* 0xffffff6800f47947 */ /* 0x000fea000383ffff */
.L_x_15235:
[----:B0-----:R-:W0:Y:S01]  /*12db0*/  S2R R20, SR_TID.X ;  /* 0x0000000000147919 */ /* 0x001e220000002100 */
        /* <DEDUP_REMOVED lines=10> */
.L_x_15300:
[----:B------:R-:W-:Y:S05]  /*12e60*/  BSYNC B0 ;  /* 0x0000000000007941 */ /* 0x000fea0003800000 */
.L_x_15299:
[----:B------:R-:W-:Y:S05]  /*12e70*/  BRA `(.L_x_15301) ;  /* 0xffffffb400f07947 */ /* 0x000fea000383ffff */
.L_x_15238:
[----:B0-----:R0:W1:Y:S02]  /*12e80*/  SYNCS.PHASECHK.TRANS64.TRYWAIT P0, [R3+URZ+0x16840], R4 ;  /* 0x01684004030075a7 */ /* 0x001064000800017f */
[----:B-1----:R-:W-:Y:S05]  /*12e90*/  @!P0 NANOSLEEP.SYNCS 0x989680 ;  /* 0x009896800000895d */ /* 0x002fea0003900000 */
[----:B------:R-:W1:Y:S02]  /*12ea0*/  @!P0 SYNCS.PHASECHK.TRANS64 P0, [R3+URZ+0x16840], R4 ;  /* 0x01684004030085a7 */ /* 0x000e64000800007f */
[----:B-1----:R-:W-:Y:S05]  /*12eb0*/  @!P0 BRA `(.L_x_15238) ;  /* 0xfffffffc00f08947 */ /* 0x002fea000383ffff */
[----:B------:R-:W-:Y:S05]  /*12ec0*/  BRA `(.L_x_15302) ;  /* 0xffffffb800447947 */ /* 0x000fea000383ffff */
.L_x_15239:
        /* <DEDUP_REMOVED lines=8> */
.L_x_15304:
[----:B------:R-:W-:Y:S05]  /*12f50*/  BSYNC B0 ;  /* 0x0000000000007941 */ /* 0x000fea0003800000 */
.L_x_15303:
        /* <DEDUP_REMOVED lines=9> */
.L_x_15305:
[----:B------:R-:W-:Y:S02]  /*12ff0*/  IMAD.MOV.U32 R13, RZ, RZ, R2 ;  /* 0x000000ffff0d7224 */ /* 0x000fe400078e0002 */
[----:B------:R-:W-:Y:S02]  /*13000*/  IMAD.MOV.U32 R12, RZ, RZ, 0x1 ;  /* 0x00000001ff0c7424 */ /* 0x000fe400078e00ff */
[----:B------:R-:W-:-:S07]  /*13010*/  IMAD.MOV.U32 R7, RZ, RZ, R14 ;  /* 0x000000ffff077224 */ /* 0x000fce00078e000e */
[----:B------:R-:W-:Y:S05]  /*13020*/  WARPSYNC.COLLECTIVE R15, `(.L_x_15306) ;  /* 0x000000000f087348 */ /* 0x000fea0003c00000 */
[----:B------:R0:W1:Y:S02]  /*13030*/  SHFL.IDX P6, R14, R13, R12, R11 ;  /* 0x0000000c0d0e7389 */ /* 0x00006400000c000b */
[----:B01----:R-:W-:Y:S01]  /*13040*/  ENDCOLLECTIVE ;  /* 0x000000000000791b */ /* 0x003fe20003800000 */
.L_x_15306:
        /* <DEDUP_REMOVED lines=11> */
[----:B0-----:R-:W-:Y:S01]  /*13100*/  IMAD.MOV.U32 R6, RZ, RZ, R14 ;  /* 0x000000ffff067224 */ /* 0x001fe200078e000e */
[----:B------:R-:W-:-:S07]  /*13110*/  @P1 LEA R8, R5, R22, 0x1 ;  /* 0x0000001605081211 */ /* 0x000fce00078e08ff */
[----:B------:R-:W-:Y:S05]  /*13120*/  WARPSYNC.COLLECTIVE R15, `(.L_x_15307) ;  /* 0x000000000f087348 */ /* 0x000fea0003c00000 */
[----:B------:R0:W1:Y:S02]  /*13130*/  SHFL.IDX P6, R14, R13, R12, R11 ;  /* 0x0000000c0d0e7389 */ /* 0x00006400000c000b */
[----:B01----:R-:W-:Y:S01]  /*13140*/  ENDCOLLECTIVE ;  /* 0x000000000000791b */ /* 0x003fe20003800000 */
.L_x_15307:
[----:B------:R-:W-:Y:S02]  /*13150*/  IMAD.MOV.U32 R13, RZ, RZ, R2 ;  /* 0x000000ffff0d7224 */ /* 0x000fe400078e0002 */
[----:B------:R-:W-:Y:S02]  /*13160*/  IMAD.MOV.U32 R12, RZ, RZ, 0x2 ;  /* 0x00000002ff0c7424 */ /* 0x000fe400078e00ff */
[----:B------:R-:W-:-:S07]  /*13170*/  IMAD.MOV.U32 R7, RZ, RZ, R14 ;  /* 0x000000ffff077224 */ /* 0x000fce00078e000e */
[----:B------:R-:W-:Y:S05]  /*13180*/  WARPSYNC.COLLECTIVE R15, `(.L_x_15308) ;  /* 0x000000000f087348 */ /* 0x000fea0003c00000 */
[----:B------:R0:W1:Y:S02]  /*13190*/  SHFL.IDX P6, R14, R13, R12, R11 ;  /* 0x0000000c0d0e7389 */ /* 0x00006400000c000b */
[----:B01----:R-:W-:Y:S01]  /*131a0*/  ENDCOLLECTIVE ;  /* 0x000000000000791b */ /* 0x003fe20003800000 */
.L_x_15308:
        /* <DEDUP_REMOVED lines=15> */
.L_x_15309:
[----:B------:R-:W-:Y:S01]  /*132a0*/  @P1 LEA R8, R5, R22, 0x1 ;  /* 0x0000001605081211 */ /* 0x000fe200078e08ff */
[----:B------:R-:W-:Y:S02]  /*132b0*/  IMAD.MOV.U32 R13, RZ, RZ, R2 ;  /* 0x000000ffff0d7224 */ /* 0x000fe400078e0002 */
[----:B------:R-:W-:Y:S02]  /*132c0*/  IMAD.MOV.U32 R12, RZ, RZ, 0x3 ;  /* 0x00000003ff0c7424 */ /* 0x000fe400078e00ff */
[----:B------:R-:W-:-:S07]  /*132d0*/  IMAD.MOV.U32 R7, RZ, RZ, R14 ;  /* 0x000000ffff077224 */ /* 0x000fce00078e000e */
[----:B------:R-:W-:Y:S05]  /*132e0*/  WARPSYNC.COLLECTIVE R15, `(.L_x_15310) ;  /* 0x000000000f087348 */ /* 0x000fea0003c00000 */
[----:B------:R0:W1:Y:S02]  /*132f0*/  SHFL.IDX P6, R14, R13, R12, R11 ;  /* 0x0000000c0d0e7389 */ /* 0x00006400000c000b */
[----:B01----:R-:W-:Y:S01]  /*13300*/  ENDCOLLECTIVE ;  /* 0x000000000000791b */ /* 0x003fe20003800000 */
.L_x_15310:
        /* <DEDUP_REMOVED lines=15> */
.L_x_15311:
[----:B------:R-:W-:Y:S01]  /*13400*/  @P1 LEA R8, R5, R22, 0x1 ;  /* 0x0000001605081211 */ /* 0x000fe200078e08ff */
[----:B------:R-:W-:Y:S02]  /*13410*/  IMAD.MOV.U32 R13, RZ, RZ, R2 ;  /* 0x000000ffff0d7224 */ /* 0x000fe400078e0002 */
[----:B------:R-:W-:Y:S02]  /*13420*/  IMAD.MOV.U32 R12, RZ, RZ, 0x4 ;  /* 0x00000004ff0c7424 */ /* 0x000fe400078e00ff */
[----:B------:R-:W-:-:S07]  /*13430*/  IMAD.MOV.U32 R7, RZ, RZ, R14 ;  /* 0x000000ffff077224 */ /* 0x000fce00078e000e */
[----:B------:R-:W-:Y:S05]  /*13440*/  WARPSYNC.COLLECTIVE R15, `(.L_x_15312) ;  /* 0x000000000f087348 */ /* 0x000fea0003c00000 */
[----:B------:R0:W1:Y:S02]  /*13450*/  SHFL.IDX P6, R14, R13, R12, R11 ;  /* 0x0000000c0d0e7389 */ /* 0x00006400000c000b */
[----:B01----:R-:W-:Y:S01]  /*13460*/  ENDCOLLECTIVE ;  /* 0x000000000000791b */ /* 0x003fe20003800000 */
.L_x_15312:
        /* <DEDUP_REMOVED lines=15> */
.L_x_15313:
[----:B------:R-:W-:Y:S01]  /*13560*/  @P1 LEA R8, R5, R22, 0x1 ;  /* 0x0000001605081211 */ /* 0x000fe200078e08ff */
[----:B------:R-:W-:Y:S02]  /*13570*/  IMAD.MOV.U32 R13, RZ, RZ, R2 ;  /* 0x000000ffff0d7224 */ /* 0x000fe400078e0002 */
[----:B------:R-:W-:Y:S02]  /*13580*/  IMAD.MOV.U32 R12, RZ, RZ, 0x5 ;  /* 0x00000005ff0c7424 */ /* 0x000fe400078e00ff */
[----:B------:R-:W-:-:S07]  /*13590*/  IMAD.MOV.U32 R7, RZ, RZ, R14 ;  /* 0x000000ffff077224 */ /* 0x000fce00078e000e */
[----:B------:R-:W-:Y:S05]  /*135a0*/  WARPSYNC.COLLECTIVE R15, `(.L_x_15314) ;  /* 0x000000000f087348 */ /* 0x000fea0003c00000 */
[----:B------:R0:W1:Y:S02]  /*135b0*/  SHFL.IDX P6, R14, R13, R12, R11 ;  /* 0x0000000c0d0e7389 */ /* 0x00006400000c000b */
[----:B01----:R-:W-:Y:S01]  /*135c0*/  ENDCOLLECTIVE ;  /* 0x000000000000791b */ /* 0x003fe20003800000 */
.L_x_15314:
        /* <DEDUP_REMOVED lines=15> */
.L_x_15315:
[----:B------:R-:W-:Y:S01]  /*136c0*/  @P1 LEA R8, R5, R22, 0x1 ;  /* 0x0000001605081211 */ /* 0x000fe200078e08ff */
[----:B------:R-:W-:Y:S02]  /*136d0*/  IMAD.MOV.U32 R13, RZ, RZ, R2 ;  /* 0x000000ffff0d7224 */ /* 0x000fe400078e0002 */
[----:B------:R-:W-:Y:S02]  /*136e0*/  IMAD.MOV.U32 R12, RZ, RZ, 0x6 ;  /* 0x00000006ff0c7424 */ /* 0x000fe400078e00ff */
[----:B------:R-:W-:-:S07]  /*136f0*/  IMAD.MOV.U32 R7, RZ, RZ, R14 ;  /* 0x000000ffff077224 */ /* 0x000fce00078e000e */
[----:B------:R-:W-:Y:S05]  /*13700*/  WARPSYNC.COLLECTIVE R15, `(.L_x_15316) ;  /* 0x000000000f087348 */ /* 0x000fea0003c00000 */
[----:B------:R0:W1:Y:S02]  /*13710*/  SHFL.IDX P6, R14, R13, R12, R11 ;  /* 0x0000000c0d0e7389 */ /* 0x00006400000c000b */
[----:B01----:R-:W-:Y:S01]  /*13720*/  ENDCOLLECTIVE ;  /* 0x000000000000791b */ /* 0x003fe20003800000 */
.L_x_15316:
        /* <DEDUP_REMOVED lines=15> */
.L_x_15317:
[----:B------:R-:W-:Y:S01]  /*13820*/  @P1 LEA R8, R5, R22, 0x1 ;  /* 0x0000001605081211 */ /* 0x000fe200078e08ff */
[----:B------:R-:W-:Y:S02]  /*13830*/  IMAD.MOV.U32 R13, RZ, RZ, R2 ;  /* 0x000000ffff0d7224 */ /* 0x000fe400078e0002 */
[----:B------:R-:W-:Y:S02]  /*13840*/  IMAD.MOV.U32 R12, RZ, RZ, 0x7 ;  /* 0x00000007ff0c7424 */ /* 0x000fe400078e00ff */
[----:B------:R-:W-:-:S07]  /*13850*/  IMAD.MOV.U32 R7, RZ, RZ, R14 ;  /* 0x000000ffff077224 */ /* 0x000fce00078e000e */
[----:B------:R-:W-:Y:S05]  /*13860*/  WARPSYNC.COLLECTIVE R15, `(.L_x_15318) ;  /* 0x000000000f087348 */ /* 0x000fea0003c00000 */
[----:B------:R0:W1:Y:S02]  /*13870*/  SHFL.IDX P6, R14, R13, R12, R11 ;  /* 0x0000000c0d0e7389 */ /* 0x00006400000c000b */
[----:B01----:R-:W-:Y:S01]  /*13880*/  ENDCOLLECTIVE ;  /* 0x000000000000791b */ /* 0x003fe20003800000 */
.L_x_15318:
        /* <DEDUP_REMOVED lines=10> */
.L_x_15319:
[----:B------:R-:W-:Y:S01]  /*13930*/  @!PT LDS RZ, [RZ] ;  /* 0x00000000fffff984 */ /* 0x000fe20000000800 */
[----:B------:R-:W-:Y:S01]  /*13940*/  @!PT LDS RZ, [RZ] ;  /* 0x00000000fffff984 */ /* 0x000fe20000000800 */
[----:B------:R-:W-:Y:S01]  /*13950*/  @!PT LDS RZ, [RZ] ;  /* 0x00000000fffff984 */ /* 0x000fe20000000800 */
[----:B------:R2:W-:Y:S01]  /*13960*/  @P1 LDGSTS.E.BYPASS.LTC128B.128 [R8+0x11400], desc[UR54][R6.64], !P2 ;  /* 0x1140000006081fae */ /* 0x0005e2000d101d76 */
[----:B------:R-:W-:Y:S01]  /*13970*/  IMAD.MOV.U32 R0, RZ, RZ, R14 ;  /* 0x000000ffff007224 */ /* 0x000fe200078e000e */
[----:B------:R-:W-:Y:S06]  /*13980*/  BRA `(.L_x_15320) ;  /* 0xffffffb4004c7947 */ /* 0x000fec000383ffff */
.L_x_15244:
        /* <DEDUP_REMOVED lines=9> */
.L_x_15321:
[C---:B------:R-:W-:Y:S02]  /*13a20*/  ISETP.GE.AND P2, PT, R17.reuse, R3, PT ;  /* 0x000000031100720c */ /* 0x040fe40003f46270 */
[----:B------:R-:W-:Y:S01]  /*13a30*/  IADD3 R8, R17, 0x10, RZ ;  /* 0x0000001011087810 */ /* 0x000fe20007ffe0ff */
[----:B------:R-:W-:Y:S02]  /*13a40*/  IMAD.MOV.U32 R13, RZ, RZ, R0 ;  /* 0x000000ffff0d7224 */ /* 0x000fe400078e0000 */
[----:B------:R-:W-:-:S08]  /*13a50*/  IMAD.MOV.U32 R6, RZ, RZ, R14 ;  /* 0x000000ffff067224 */ /* 0x000fd000078e000e */
[----:B------:R-:W-:Y:S05]  /*13a60*/  WARPSYNC.COLLECTIVE R15, `(.L_x_15322) ;  /* 0x000000000f087348 */ /* 0x000fea0003c00000 */
[----:B------:R0:W1:Y:S02]  /*13a70*/  SHFL.IDX P6, R14, R13, R12, R11 ;  /* 0x0000000c0d0e7389 */ /* 0x00006400000c000b */
[----:B01----:R-:W-:Y:S01]  /*13a80*/  ENDCOLLECTIVE ;  /* 0x000000000000791b */ /* 0x003fe20003800000 */
.L_x_15322:
[----:B------:R-:W-:Y:S02]  /*13a90*/  IMAD.MOV.U32 R13, RZ, RZ, R4 ;  /* 0x000000ffff0d7224 */ /* 0x000fe400078e0004 */
[----:B------:R-:W-:Y:S02]  /*13aa0*/  IMAD.MOV.U32 R12, RZ, RZ, 0x1 ;  /* 0x00000001ff0c7424 */ /* 0x000fe400078e00ff */
[----:B------:R-:W-:-:S07]  /*13ab0*/  IMAD.MOV.U32 R7, RZ, RZ, R14 ;  /* 0x000000ffff077224 */ /* 0x000fce00078e000e */
[----:B------:R-:W-:Y:S05]  /*13ac0*/  WARPSYNC.COLLECTIVE R15, `(.L_x_15323) ;  /* 0x000000000f087348 */ /* 0x000fea0003c00000 */
[----:B------:R0:W1:Y:S02]  /*13ad0*/  SHFL.IDX P6, R14, R13, R12, R11 ;  /* 0x0000000c0d0e7389 */ /* 0x00006400000c000b */
[----:B01----:R-:W-:Y:S01]  /*13ae0*/  ENDCOLLECTIVE ;  /* 0x000000000000791b */ /* 0x003fe20003800000 */
.L_x_15323:
        /* <DEDUP_REMOVED lines=15> */
.L_x_15324:
[----:B------:R-:W-:Y:S02]  /*13be0*/  IMAD.MOV.U32 R13, RZ, RZ, R4 ;  /* 0x000000ffff0d7224 */ /* 0x000fe400078e0004 */
[----:B------:R-:W-:Y:S02]  /*13bf0*/  IMAD.MOV.U32 R12, RZ, RZ, 0x2 ;  /* 0x00000002ff0c7424 */ /* 0x000fe400078e00ff */
[----:B------:R-:W-:-:S07]  /*13c00*/  IMAD.MOV.U32 R7, RZ, RZ, R14 ;  /* 0x000000ffff077224 */ /* 0x000fce00078e000e */
[----:B------:R-:W-:Y:S05]  /*13c10*/  WARPSYNC.COLLECTIVE R15, `(.L_x_15325) ;  /* 0x000000000f087348 */ /* 0x000fea0003c00000 */
[----:B------:R0:W1:Y:S02]  /*13c20*/  SHFL.IDX P6, R14, R13, R12, R11 ;  /* 0x0000000c0d0e7389 */ /* 0x00006400000c000b */
[----:B01----:R-:W-:Y:S01]  /*13c30*/  ENDCOLLECTIVE ;  /* 0x000000000000791b */ /* 0x003fe20003800000 */
.L_x_15325:
        /* <DEDUP_REMOVED lines=16> */
.L_x_15326:
[----:B------:R-:W-:Y:S02]  /*13d40*/  IMAD.MOV.U32 R13, RZ, RZ, R4 ;  /* 0x000000ffff0d7224 */ /* 0x000fe400078e0004 */
[----:B------:R-:W-:Y:S02]  /*13d50*/  IMAD.MOV.U32 R12, RZ, RZ, 0x3 ;  /* 0x00000003ff0c7424 */ /* 0x000fe400078e00ff */
[----:B------:R-:W-:-:S07]  /*13d60*/  IMAD.MOV.U32 R7, RZ, RZ, R14 ;  /* 0x000000ffff077224 */ /* 0x000fce00078e000e */
[----:B------:R-:W-:Y:S05]  /*13d70*/  WARPSYNC.COLLECTIVE R15, `(.L_x_15327) ;  /* 0x000000000f087348 */ /* 0x000fea0003c00000 */
[----:B------:R0:W1:Y:S02]  /*13d80*/  SHFL.IDX P6, R14, R13, R12, R11 ;  /* 0x0000000c0d0e7389 */ /* 0x00006400000c000b */
[----:B01----:R-:W-:Y:S01]  /*13d90*/  ENDCOLLECTIVE ;  /* 0x000000000000791b */ /* 0x003fe20003800000 */
.L_x_15327:
        /* <DEDUP_REMOVED lines=16> */
.L_x_15328:
[----:B------:R-:W-:Y:S02]  /*13ea0*/  IMAD.MOV.U32 R13, RZ, RZ, R4 ;  /* 0x000000ffff0d7224 */ /* 0x000fe400078e0004 */
[----:B------:R-:W-:Y:S02]  /*13eb0*/  IMAD.MOV.U32 R12, RZ, RZ, 0x4 ;  /* 0x00000004ff0c7424 */ /* 0x000fe400078e00ff */
[----:B------:R-:W-:-:S07]  /*13ec0*/  IMAD.MOV.U32 R7, RZ, RZ, R14 ;  /* 0x000000ffff077224 */ /* 0x000fce00078e000e */
[----:B------:R-:W-:Y:S05]  /*13ed0*/  WARPSYNC.COLLECTIVE R15, `(.L_x_15329) ;  /* 0x000000000f087348 */ /* 0x000fea0003c00000 */
[----:B------:R0:W1:Y:S02]  /*13ee0*/  SHFL.IDX P6, R14, R13, R12, R11 ;  /* 0x0000000c0d0e7389 */ /* 0x00006400000c000b */
[----:B01----:R-:W-:Y:S01]  /*13ef0*/  ENDCOLLECTIVE ;  /* 0x000000000000791b */ /* 0x003fe20003800000 */
.L_x_15329:
        /* <DEDUP_REMOVED lines=16> */
.L_x_15330:
[----:B------:R-:W-:Y:S02]  /*14000*/  IMAD.MOV.U32 R13, RZ, RZ, R4 ;  /* 0x000000ffff0d7224 */ /* 0x000fe400078e0004 */
[----:B------:R-:W-:Y:S02]  /*14010*/  IMAD.MOV.U32 R12, RZ, RZ, 0x5 ;  /* 0x00000005ff0c7424 */ /* 0x000fe400078e00ff */
[----:B------:R-:W-:-:S07]  /*14020*/  IMAD.MOV.U32 R7, RZ, RZ, R14 ;  /* 0x000000ffff077224 */ /* 0x000fce00078e000e */
[----:B------:R-:W-:Y:S05]  /*14030*/  WARPSYNC.COLLECTIVE R15, `(.L_x_15331) ;  /* 0x000000000f087348 */ /* 0x000fea0003c00000 */
[----:B------:R0:W1:Y:S02]  /*14040*/  SHFL.IDX P6, R14, R13, R12, R11 ;  /* 0x0000000c0d0e7389 */ /* 0x00006400000c000b */
[----:B01----:R-:W-:Y:S01]  /*14050*/  ENDCOLLECTIVE ;  /* 0x000000000000791b */ /* 0x003fe20003800000 */
.L_x_15331:
        /* <DEDUP_REMOVED lines=16> */
.L_x_15332:
[----:B------:R-:W-:Y:S02]  /*14160*/  IMAD.MOV.U32 R13, RZ, RZ, R4 ;  /* 0x000000ffff0d7224 */ /* 0x000fe400078e0004 */
[----:B------:R-:W-:Y:S02]  /*14170*/  IMAD.MOV.U32 R12, RZ, RZ, 0x6 ;  /* 0x00000006ff0c7424 */ /* 0x000fe400078e00ff */
[----:B------:R-:W-:-:S07]  /*14180*/  IMAD.MOV.U32 R7, RZ, RZ, R14 ;  /* 0x000000ffff077224 */ /* 0x000fce00078e000e */
[----:B------:R-:W-:Y:S05]  /*14190*/  WARPSYNC.COLLECTIVE R15, `(.L_x_15333) ;  /* 0x000000000f087348 */ /* 0x000fea0003c00000 */
[----:B------:R0:W1:Y:S02]  /*141a0*/  SHFL.IDX P6, R14, R13, R12, R11 ;  /* 0x0000000c0d0e7389 */ /* 0x00006400000c000b */
[----:B01----:R-:W-:Y:S01]  /*141b0*/  ENDCOLLECTIVE ;  /* 0x000000000000791b */ /* 0x003fe20003800000 */
.L_x_15333:
        /* <DEDUP_REMOVED lines=16> */
.L_x_15334:
[----:B------:R-:W-:Y:S01]  /*142c0*/  MOV R13, R4 ;  /* 0x00000004000d7202 */ /* 0x000fe20000000f00 */
[----:B------:R-:W-:Y:S02]  /*142d0*/  IMAD.MOV.U32 R12, RZ, RZ, 0x7 ;  /* 0x00000007ff0c7424 */ /* 0x000fe400078e00ff */
[----:B------:R-:W-:-:S07]  /*142e0*/  IMAD.MOV.U32 R7, RZ, RZ, R14 ;  /* 0x000000ffff077224 */ /* 0x000fce00078e000e */
[----:B------:R-:W-:Y:S05]  /*142f0*/  WARPSYNC.COLLECTIVE R15, `(.L_x_15335) ;  /* 0x000000000f087348 */ /* 0x000fea0003c00000 */
[----:B------:R0:W1:Y:S02]  /*14300*/  SHFL.IDX P6, R14, R13, R12, R11 ;  /* 0x0000000c0d0e7389 */ /* 0x00006400000c000b */
[----:B01----:R-:W-:Y:S01]  /*14310*/  ENDCOLLECTIVE ;  /* 0x000000000000791b */ /* 0x003fe20003800000 */
.L_x_15335:
        /* <DEDUP_REMOVED lines=11> */
.L_x_15336:
[----:B------:R-:W-:Y:S01]  /*143d0*/  @!PT LDS RZ, [RZ] ;  /* 0x00000000fffff984 */ /* 0x000fe20000000800 */
[----:B------:R-:W-:Y:S01]  /*143e0*/  @!PT LDS RZ, [RZ] ;  /* 0x00000000fffff984 */ /* 0x000fe20000000800 */
[----:B------:R-:W-:Y:S01]  /*143f0*/  @!PT LDS RZ, [RZ] ;  /* 0x00000000fffff984 */ /* 0x000fe20000000800 */
[----:B------:R0:W-:Y:S01]  /*14400*/  @!P1 LDGSTS.E.BYPASS.LTC128B.128 [R10+0xb400], desc[UR54][R6.64], !P0 ;  /* 0x0b400000060a9fae */ /* 0x0001e2000c101d76 */
[----:B------:R-:W-:Y:S02]  /*14410*/  ISETP.GE.AND P1, PT, R0, R3, PT ;  /* 0x000000030000720c */ /* 0x000fe40003f26270 */
[----:B------:R-:W-:Y:S01]  /*14420*/  IADD3 R0, R17, 0x80, RZ ;  /* 0x0000008011007810 */ /* 0x000fe20007ffe0ff */
[----:B------:R-:W-:Y:S02]  /*14430*/  IMAD.MOV.U32 R13, RZ, RZ, R2 ;  /* 0x000000ffff0d7224 */ /* 0x000fe400078e0002 */
[----:B------:R-:W-:Y:S02]  /*14440*/  IMAD.MOV.U32 R12, RZ, RZ, RZ ;  /* 0x000000ffff0c7224 */ /* 0x000fe400078e00ff */
[----:B0-----:R-:W-:-:S07]  /*14450*/  IMAD.MOV.U32 R6, RZ, RZ, R14 ;  /* 0x000000ffff067224 */ /* 0x001fce00078e000e */
[----:B------:R-:W-:Y:S05]  /*14460*/  WARPSYNC.COLLECTIVE R15, `(.L_x_15337) ;  /* 0x000000000f087348 */ /* 0x000fea0003c00000 */
[----:B------:R0:W1:Y:S02]  /*14470*/  SHFL.IDX P6, R14, R13, R12, R11 ;  /* 0x0000000c0d0e7389 */ /* 0x00006400000c000b */
[----:B01----:R-:W-:Y:S01]  /*14480*/  ENDCOLLECTIVE ;  /* 0x000000000000791b */ /* 0x003fe20003800000 */
.L_x_15337:
        /* <DEDUP_REMOVED lines=12> */
.L_x_15338:
[----:B------:R-:W-:Y:S02]  /*14550*/  IMAD.MOV.U32 R13, RZ, RZ, R2 ;  /* 0x000000ffff0d7224 */ /* 0x000fe400078e0002 */
[----:B------:R-:W-:Y:S02]  /*14560*/  IMAD.MOV.U32 R12, RZ, RZ, 0x1 ;  /* 0x00000001ff0c7424 */ /* 0x000fe400078e00ff */
[----:B------:R-:W-:-:S07]  /*14570*/  IMAD.MOV.U32 R4, RZ, RZ, R14 ;  /* 0x000000ffff047224 */ /* 0x000fce00078e000e */
[----:B------:R-:W-:Y:S05]  /*14580*/  WARPSYNC.COLLECTIVE R15, `(.L_x_15339) ;  /* 0x000000000f087348 */ /* 0x000fea0003c00000 */
[----:B------:R0:W1:Y:S02]  /*14590*/  SHFL.IDX P6, R14, R13, R12, R11 ;  /* 0x0000000c0d0e7389 */ /* 0x00006400000c000b */
[----:B01----:R-:W-:Y:S01]  /*145a0*/  ENDCOLLECTIVE ;  /* 0x000000000000791b */ /* 0x003fe20003800000 */
.L_x_15339:
[----:B------:R-:W-:-:S04]  /*145b0*/  @!P1 LEA R4, P3, R28, R4, 0x1 ;  /* 0x000000041c049211 */ /* 0x000fc800078608ff */
[----:B------:R-:W-:Y:S01]  /*145c0*/  @!P1 MOV R6, R4 ;  /* 0x0000000400069202 */ /* 0x000fe20000000f00 */
[----:B------:R-:W-:Y:S02]  /*145d0*/  @!P1 IMAD.X R0, RZ, RZ, R0, P3 ;  /* 0x000000ffff009224 */ /* 0x000fe400018e0600 */
[C---:B------:R-:W-:Y:S02]  /*145e0*/  VIADD R4, R17.reuse, 0xa0 ;  /* 0x000000a011047836 */ /* 0x040fe40000000000 */
        /* <DEDUP_REMOVED lines=12> */
.L_x_15340:
[----:B------:R-:W-:Y:S02]  /*146b0*/  IMAD.MOV.U32 R13, RZ, RZ, R2 ;  /* 0x000000ffff0d7224 */ /* 0x000fe400078e0002 */
[----:B------:R-:W-:Y:S01]  /*146c0*/  IMAD.MOV.U32 R12, RZ, RZ, 0x2 ;  /* 0x00000002ff0c7424 */ /* 0x000fe200078e00ff */
[----:B------:R-:W-:-:S07]  /*146d0*/  MOV R6, R14 ;  /* 0x0000000e00067202 */ /* 0x000fce0000000f00 */
[----:B------:R-:W-:Y:S05]  /*146e0*/  WARPSYNC.COLLECTIVE R15, `(.L_x_15341) ;  /* 0x000000000f087348 */ /* 0x000fea0003c00000 */
[----:B------:R0:W1:Y:S02]  /*146f0*/  SHFL.IDX P6, R14, R13, R12, R11 ;  /* 0x0000000c0d0e7389 */ /* 0x00006400000c000b */
[----:B01----:R-:W-:Y:S01]  /*14700*/  ENDCOLLECTIVE ;  /* 0x000000000000791b */ /* 0x003fe20003800000 */
.L_x_15341:
        /* <DEDUP_REMOVED lines=13> */
.L_x_15342:
[----:B------:R-:W-:Y:S02]  /*147e0*/  IMAD.MOV.U32 R13, RZ, RZ, R2 ;  /* 0x000000ffff0d7224 */ /* 0x000fe400078e0002 */
[----:B------:R-:W-:Y:S01]  /*147f0*/  IMAD.MOV.U32 R12, RZ, RZ, 0x3 ;  /* 0x00000003ff0c7424 */ /* 0x000fe200078e00ff */
[----:B------:R-:W-:-:S07]  /*14800*/  MOV R6, R14 ;  /* 0x0000000e00067202 */ /* 0x000fce0000000f00 */
[----:B------:R-:W-:Y:S05]  /*14810*/  WARPSYNC.COLLECTIVE R15, `(.L_x_15343) ;  /* 0x000000000f087348 */ /* 0x000fea0003c00000 */
[----:B------:R0:W1:Y:S02]  /*14820*/  SHFL.IDX P6, R14, R13, R12, R11 ;  /* 0x0000000c0d0e7389 */ /* 0x00006400000c000b */
[----:B01----:R-:W-:Y:S01]  /*14830*/  ENDCOLLECTIVE ;  /* 0x000000000000791b */ /* 0x003fe20003800000 */
.L_x_15343:
[----:B------:R-:W-:-:S05]  /*14840*/  @!P2 LEA R6, P1, R28, R6, 0x1 ;  /* 0x000000061c06a211 */ /* 0x000fca00078208ff */
[----:B------:R-:W-:-:S04]  /*14850*/  @!P2 IMAD.X R0, RZ, RZ, R0, P1 ;  /* 0x000000ffff00a224 */ /* 0x000fc800008e0600 */
        /* <DEDUP_REMOVED lines=10> */
.L_x_15344:
[----:B------:R-:W-:Y:S01]  /*14900*/  IMAD.MOV.U32 R2, RZ, RZ, R14 ;  /* 0x000000ffff027224 */ /* 0x000fe200078e000e */
[----:B------:R-:W-:Y:S06]  /*14910*/  BRA `(.L_x_15345) ;  /* 0xffffffb400287947 */ /* 0x000fec000383ffff */
.L_x_15247:
[----:B0-----:R0:W1:Y:S02]  /*14920*/  SYNCS.PHASECHK.TRANS64.TRYWAIT P0, [R22+URZ+0x16820], R3 ;  /* 0x01682003160075a7 */ /* 0x001064000800017f */
[----:B-1----:R-:W-:Y:S05]  /*14930*/  @!P0 NANOSLEEP.SYNCS 0x989680 ;  /* 0x009896800000895d */ /* 0x002fea0003900000 */
[----:B------:R-:W1:Y:S02]  /*14940*/  @!P0 SYNCS.PHASECHK.TRANS64 P0, [R22+URZ+0x16820], R3 ;  /* 0x01682003160085a7 */ /* 0x000e64000800007f */
[----:B-1----:R-:W-:Y:S05]  /*14950*/  @!P0 BRA `(.L_x_15247) ;  /* 0xfffffffc00f08947 */ /* 0x002fea000383ffff */
[----:B------:R-:W-:Y:S05]  /*14960*/  BRA `(.L_x_15346) ;  /* 0xffffffb400947947 */ /* 0x000fea000383ffff */
.L_x_15252:
[----:B0-----:R0:W1:Y:S02]  /*14970*/  SYNCS.PHASECHK.TRANS64.TRYWAIT P0, [R5+URZ+0x16840], R2 ;  /* 0x01684002050075a7 */ /* 0x001064000800017f */
[----:B-1----:R-:W-:Y:S05]  /*14980*/  @!P0 NANOSLEEP.SYNCS 0x989680 ;  /* 0x009896800000895d */ /* 0x002fea0003900000 */
[----:B------:R-:W1:Y:S02]  /*14990*/  @!P0 SYNCS.PHASECHK.TRANS64 P0, [R5+URZ+0x16840], R2 ;  /* 0x01684002050085a7 */ /* 0x000e64000800007f */
[----:B-1----:R-:W-:Y:S05]  /*149a0*/  @!P0 BRA `(.L_x_15252) ;  /* 0xfffffffc00f08947 */ /* 0x002fea000383ffff */
[----:B------:R-:W-:Y:S05]  /*149b0*/  BRA `(.L_x_15347) ;  /* 0xffffffb8005c7947 */ /* 0x000fea000383ffff */
.L_x_15253:
        /* <DEDUP_REMOVED lines=8> */
.L_x_15349:
[----:B------:R-:W-:Y:S05]  /*14a40*/  BSYNC B1 ;  /* 0x0000000000017941 */ /* 0x000fea0003800000 */
.L_x_15348:
[----:B------:R-:W-:Y:S01]  /*14a50*/  MOV R13, R8 ;  /* 0x00000008000d7202 */ /* 0x000fe20000000f00 */
[----:B------:R-:W-:Y:S01]  /*14a60*/  IMAD.MOV.U32 R12, RZ, RZ, RZ ;  /* 0x000000ffff0c7224 */ /* 0x000fe200078e00ff */
[----:B------:R-:W-:Y:S01]  /*14a70*/  LEA R9, R9, R22, 0x1 ;  /* 0x0000001609097211 */ /* 0x000fe200078e08ff */
[----:B------:R-:W-:Y:S02]  /*14a80*/  IMAD.MOV.U32 R11, RZ, RZ, 0x181f ;  /* 0x0000181fff0b7424 */ /* 0x000fe400078e00ff */
[----:B------:R-:W-:Y:S02]  /*14a90*/  IMAD.MOV.U32 R15, RZ, RZ, -0x1 ;  /* 0xffffffffff0f7424 */ /* 0x000fe400078e00ff */
[----:B------:R-:W-:Y:S02]  /*14aa0*/  IMAD.MOV.U32 R3, RZ, RZ, R14 ;  /* 0x000000ffff037224 */ /* 0x000fe400078e000e */
[----:B------:R-:W-:-:S07]  /*14ab0*/  IMAD.SHL.U32 R7, R28, 0x2, RZ ;  /* 0x000000021c077824 */ /* 0x000fce00078e00ff */
[----:B------:R-:W-:Y:S05]  /*14ac0*/  WARPSYNC.COLLECTIVE R15, `(.L_x_15350) ;  /* 0x000000000f087348 */ /* 0x000fea0003c00000 */
[----:B------:R0:W1:Y:S02]  /*14ad0*/  SHFL.IDX P6, R14, R13, R12, R11 ;  /* 0x0000000c0d0e7389 */ /* 0x00006400000c000b */
[----:B01----:R-:W-:Y:S01]  /*14ae0*/  ENDCOLLECTIVE ;  /* 0x000000000000791b */ /* 0x003fe20003800000 */
.L_x_15350:
[----:B------:R-:W-:Y:S02]  /*14af0*/  IMAD.MOV.U32 R13, RZ, RZ, R10 ;  /* 0x000000ffff0d7224 */ /* 0x000fe400078e000a */
[----:B------:R-:W-:Y:S02]  /*14b00*/  IMAD.MOV.U32 R12, RZ, RZ, 0x1 ;  /* 0x00000001ff0c7424 */ /* 0x000fe400078e00ff */
[----:B------:R-:W-:-:S07]  /*14b10*/  IMAD.MOV.U32 R2, RZ, RZ, R14 ;  /* 0x000000ffff027224 */ /* 0x000fce00078e000e */
[----:B------:R-:W-:Y:S05]  /*14b20*/  WARPSYNC.COLLECTIVE R15, `(.L_x_15351) ;  /* 0x000000000f087348 */ /* 0x000fea0003c00000 */
[----:B------:R0:W1:Y:S02]  /*14b30*/  SHFL.IDX P6, R14, R13, R12, R11 ;  /* 0x0000000c0d0e7389 */ /* 0x00006400000c000b */
[----:B01----:R-:W-:Y:S01]  /*14b40*/  ENDCOLLECTIVE ;  /* 0x000000000000791b */ /* 0x003fe20003800000 */
.L_x_15351:
        /* <DEDUP_REMOVED lines=11> */
.L_x_15352:
[----:B------:R-:W-:Y:S01]  /*14c00*/  MOV R13, R10 ;  /* 0x0000000a000d7202 */ /* 0x000fe20000000f00 */
[----:B------:R-:W-:Y:S02]  /*14c10*/  IMAD.MOV.U32 R12, RZ, RZ, 0x2 ;  /* 0x00000002ff0c7424 */ /* 0x000fe400078e00ff */
[----:B------:R-:W-:-:S07]  /*14c20*/  IMAD.MOV.U32 R2, RZ, RZ, R14 ;  /* 0x000000ffff027224 */ /* 0x000fce00078e000e */
[----:B------:R-:W-:Y:S05]  /*14c30*/  WARPSYNC.COLLECTIVE R15, `(.L_x_15353) ;  /* 0x000000000f087348 */ /* 0x000fea0003c00000 */
[----:B------:R0:W1:Y:S02]  /*14c40*/  SHFL.IDX P6, R14, R13, R12, R11 ;  /* 0x0000000c0d0e7389 */ /* 0x00006400000c000b */
[----:B01----:R-:W-:Y:S01]  /*14c50*/  ENDCOLLECTIVE ;  /* 0x000000000000791b */ /* 0x003fe20003800000 */
.L_x_15353:
        /* <DEDUP_REMOVED lines=11> */
.L_x_15354:
[----:B------:R-:W-:Y:S01]  /*14d10*/  IMAD.MOV.U32 R13, RZ, RZ, R10 ;  /* 0x000000ffff0d7224 */ /* 0x000fe200078e000a */
[----:B------:R-:W-:Y:S01]  /*14d20*/  MOV R12, 0x3 ;  /* 0x00000003000c7802 */ /* 0x000fe20000000f00 */
[----:B------:R-:W-:-:S07]  /*14d30*/  IMAD.MOV.U32 R2, RZ, RZ, R14 ;  /* 0x000000ffff027224 */ /* 0x000fce00078e000e */
[----:B------:R-:W-:Y:S05]  /*14d40*/  WARPSYNC.COLLECTIVE R15, `(.L_x_15355) ;  /* 0x000000000f087348 */ /* 0x000fea0003c00000 */
[----:B------:R0:W1:Y:S02]  /*14d50*/  SHFL.IDX P6, R14, R13, R12, R11 ;  /* 0x0000000c0d0e7389 */ /* 0x00006400000c000b */
[----:B01----:R-:W-:Y:S01]  /*14d60*/  ENDCOLLECTIVE ;  /* 0x000000000000791b */ /* 0x003fe20003800000 */
.L_x_15355:
        /* <DEDUP_REMOVED lines=11> */
.L_x_15356:
[----:B------:R-:W-:Y:S02]  /*14e20*/  IMAD.MOV.U32 R13, RZ, RZ, R10 ;  /* 0x000000ffff0d7224 */ /* 0x000fe400078e000a */
[----:B------:R-:W-:Y:S02]  /*14e30*/  IMAD.MOV.U32 R12, RZ, RZ, 0x4 ;  /* 0x00000004ff0c7424 */ /* 0x000fe400078e00ff */
[----:B------:R-:W-:-:S07]  /*14e40*/  IMAD.MOV.U32 R2, RZ, RZ, R14 ;  /* 0x000000ffff027224 */ /* 0x000fce00078e000e */
[----:B------:R-:W-:Y:S05]  /*14e50*/  WARPSYNC.COLLECTIVE R15, `(.L_x_15357) ;  /* 0x000000000f087348 */ /* 0x000fea0003c00000 */
[----:B------:R0:W1:Y:S02]  /*14e60*/  SHFL.IDX P6, R14, R13, R12, R11 ;  /* 0x0000000c0d0e7389 */ /* 0x00006400000c000b */
[----:B01----:R-:W-:Y:S01]  /*14e70*/  ENDCOLLECTIVE ;  /* 0x000000000000791b */ /* 0x003fe20003800000 */
.L_x_15357:
        /* <DEDUP_REMOVED lines=11> */
.L_x_15358:
[----:B------:R-:W-:Y:S02]  /*14f30*/  IMAD.MOV.U32 R13, RZ, RZ, R10 ;  /* 0x000000ffff0d7224 */ /* 0x000fe400078e000a */
[----:B------:R-:W-:Y:S02]  /*14f40*/  IMAD.MOV.U32 R12, RZ, RZ, 0x5 ;  /* 0x00000005ff0c7424 */ /* 0x000fe400078e00ff */
[----:B------:R-:W-:-:S07]  /*14f50*/  IMAD.MOV.U32 R2, RZ, RZ, R14 ;  /* 0x000000ffff027224 */ /* 0x000fce00078e000e */
[----:B------:R-:W-:Y:S05]  /*14f60*/  WARPSYNC.COLLECTIVE R15, `(.L_x_15359) ;  /* 0x000000000f087348 */ /* 0x000fea0003c00000 */
[----:B------:R0:W1:Y:S02]  /*14f70*/  SHFL.IDX P6, R14, R13, R12, R11 ;  /* 0x0000000c0d0e7389 */ /* 0x00006400000c000b */
[----:B01----:R-:W-:Y:S01]  /*14f80*/  ENDCOLLECTIVE ;  /* 0x000000000000791b */ /* 0x003fe20003800000 */
.L_x_15359:
        /* <DEDUP_REMOVED lines=11> */
.L_x_15360:
[----:B------:R-:W-:Y:S02]  /*15040*/  IMAD.MOV.U32 R13, RZ, RZ, R10 ;  /* 0x000000ffff0d7224 */ /* 0x000fe400078e000a */
[----:B------:R-:W-:Y:S02]  /*15050*/  IMAD.MOV.U32 R12, RZ, RZ, 0x6 ;  /* 0x00000006ff0c7424 */ /* 0x000fe400078e00ff */
[----:B------:R-:W-:-:S07]  /*15060*/  IMAD.MOV.U32 R2, RZ, RZ, R14 ;  /* 0x000000ffff027224 */ /* 0x000fce00078e000e */
[----:B------:R-:W-:Y:S05]  /*15070*/  WARPSYNC.COLLECTIVE R15, `(.L_x_15361) ;  /* 0x000000000f087348 */ /* 0x000fea0003c00000 */
[----:B------:R0:W1:Y:S02]  /*15080*/  SHFL.IDX P6, R14, R13, R12, R11 ;  /* 0x0000000c0d0e7389 */ /* 0x00006400000c000b */
[----:B01----:R-:W-:Y:S01]  /*15090*/  ENDCOLLECTIVE ;  /* 0x000000000000791b */ /* 0x003fe20003800000 */
.L_x_15361:
        /* <DEDUP_REMOVED lines=11> */
.L_x_15362:
[----:B------:R-:W-:Y:S02]  /*15150*/  IMAD.MOV.U32 R13, RZ, RZ, R10 ;  /* 0x000000ffff0d7224 */ /* 0x000fe400078e000a */
[----:B------:R-:W-:Y:S01]  /*15160*/  IMAD.MOV.U32 R12, RZ, RZ, 0x7 ;  /* 0x00000007ff0c7424 */ /* 0x000fe200078e00ff */
[----:B------:R-:W-:-:S07]  /*15170*/  MOV R2, R14 ;  /* 0x0000000e00027202 */ /* 0x000fce0000000f00 */
[----:B------:R-:W-:Y:S05]  /*15180*/  WARPSYNC.COLLECTIVE R15, `(.L_x_15363) ;  /* 0x000000000f087348 */ /* 0x000fea0003c00000 */
[----:B------:R0:W1:Y:S02]  /*15190*/  SHFL.IDX P6, R14, R13, R12, R11 ;  /* 0x0000000c0d0e7389 */ /* 0x00006400000c000b */
[----:B01----:R-:W-:Y:S01]  /*151a0*/  ENDCOLLECTIVE ;  /* 0x000000000000791b */ /* 0x003fe20003800000 */
.L_x_15363:
        /* <DEDUP_REMOVED lines=11> */
.L_x_15364:
[----:B------:R-:W-:Y:S01]  /*15260*/  IMAD.MOV.U32 R2, RZ, RZ, R14 ;  /* 0x000000ffff027224 */ /* 0x000fe200078e000e */
[----:B------:R-:W-:Y:S06]  /*15270*/  BRA `(.L_x_15365) ;  /* 0xffffffb400407947 */ /* 0x000fec000383ffff */
.L_x_15258:
[----:B-1----:R1:W2:Y:S02]  /*15280*/  SYNCS.PHASECHK.TRANS64.TRYWAIT P0, [R5+URZ+0x16860], R2 ;  /* 0x01686002050075a7 */ /* 0x0022a4000800017f */
[----:B--2---:R-:W-:Y:S05]  /*15290*/  @!P0 NANOSLEEP.SYNCS 0x989680 ;  /* 0x009896800000895d */ /* 0x004fea0003900000 */
[----:B------:R-:W2:Y:S02]  /*152a0*/  @!P0 SYNCS.PHASECHK.TRANS64 P0, [R5+URZ+0x16860], R2 ;  /* 0x01686002050085a7 */ /* 0x000ea4000800007f */
[----:B--2---:R-:W-:Y:S05]  /*152b0*/  @!P0 BRA `(.L_x_15258) ;  /* 0xfffffffc00f08947 */ /* 0x004fea000383ffff */
[----:B------:R-:W-:Y:S05]  /*152c0*/  BRA `(.L_x_15366) ;  /* 0xffffffb400987947 */ /* 0x000fea000383ffff */
.L_x_15259:
        /* <DEDUP_REMOVED lines=8> */
.L_x_15368:
[----:B------:R-:W-:Y:S05]  /*15350*/  BSYNC B1 ;  /* 0x0000000000017941 */ /* 0x000fea0003800000 */
.L_x_15367:
[----:B------:R-:W-:Y:S01]  /*15360*/  IMAD.MOV.U32 R13, RZ, RZ, R18 ;  /* 0x000000ffff0d7224 */ /* 0x000fe200078e0012 */
[----:B------:R-:W-:Y:S01]  /*15370*/  MOV R11, 0x181f ;  /* 0x0000181f000b7802 */ /* 0x000fe20000000f00 */
[----:B------:R-:W-:Y:S01]  /*15380*/  IMAD.MOV.U32 R12, RZ, RZ, RZ ;  /* 0x000000ffff0c7224 */ /* 0x000fe200078e00ff */
[----:B------:R-:W-:Y:S01]  /*15390*/  ISETP.LT.OR P2, PT, R8, 0x1, P1 ;  /* 0x000000010800780c */ /* 0x000fe20000f41670 */
[----:B------:R-:W-:Y:S02]  /*153a0*/  IMAD.MOV.U32 R15, RZ, RZ, -0x1 ;  /* 0xffffffffff0f7424 */ /* 0x000fe400078e00ff */
[----:B------:R-:W-:Y:S02]  /*153b0*/  IMAD.MOV.U32 R3, RZ, RZ, R14 ;  /* 0x000000ffff037224 */ /* 0x000fe400078e000e */
[----:B------:R-:W-:-:S08]  /*153c0*/  IMAD R6, R6, 0x2, R22 ;  /* 0x0000000206067824 */ /* 0x000fd000078e0216 */
[----:B------:R-:W-:Y:S05]  /*153d0*/  WARPSYNC.COLLECTIVE R15, `(.L_x_15369) ;  /* 0x000000000f087348 */ /* 0x000fea0003c00000 */
[----:B------:R0:W1:Y:S02]  /*153e0*/  SHFL.IDX P6, R14, R13, R12, R11 ;  /* 0x0000000c0d0e7389 */ /* 0x00006400000c000b */
[----:B01----:R-:W-:Y:S01]  /*153f0*/  ENDCOLLECTIVE ;  /* 0x000000000000791b */ /* 0x003fe20003800000 */
.L_x_15369:
[----:B------:R-:W-:Y:S02]  /*15400*/  IMAD.MOV.U32 R13, RZ, RZ, R23 ;  /* 0x000000ffff0d7224 */ /* 0x000fe400078e0017 */
[----:B------:R-:W-:Y:S02]  /*15410*/  IMAD.MOV.U32 R12, RZ, RZ, 0x1 ;  /* 0x00000001ff0c7424 */ /* 0x000fe400078e00ff */
[----:B------:R-:W-:-:S07]  /*15420*/  IMAD.MOV.U32 R2, RZ, RZ, R14 ;  /* 0x000000ffff027224 */ /* 0x000fce00078e000e */
[----:B------:R-:W-:Y:S05]  /*15430*/  WARPSYNC.COLLECTIVE R15, `(.L_x_15370) ;  /* 0x000000000f087348 */ /* 0x000fea0003c00000 */
[----:B------:R0:W1:Y:S02]  /*15440*/  SHFL.IDX P6, R14, R13, R12, R11 ;  /* 0x0000000c0d0e7389 */ /* 0x00006400000c000b */
[----:B01----:R-:W-:Y:S01]  /*15450*/  ENDCOLLECTIVE ;  /* 0x000000000000791b */ /* 0x003fe20003800000 */
.L_x_15370:
        /* <DEDUP_REMOVED lines=12> */
.L_x_15371:
[----:B------:R-:W-:Y:S02]  /*15520*/  IMAD.MOV.U32 R13, RZ, RZ, R23 ;  /* 0x000000ffff0d7224 */ /* 0x000fe400078e0017 */
[----:B------:R-:W-:Y:S02]  /*15530*/  IMAD.MOV.U32 R12, RZ, RZ, 0x2 ;  /* 0x00000002ff0c7424 */ /* 0x000fe400078e00ff */
[----:B------:R-:W-:-:S07]  /*15540*/  IMAD.MOV.U32 R2, RZ, RZ, R14 ;  /* 0x000000ffff027224 */ /* 0x000fce00078e000e */
[----:B------:R-:W-:Y:S05]  /*15550*/  WARPSYNC.COLLECTIVE R15, `(.L_x_15372) ;  /* 0x000000000f087348 */ /* 0x000fea0003c00000 */
[----:B------:R0:W1:Y:S02]  /*15560*/  SHFL.IDX P6, R14, R13, R12, R11 ;  /* 0x0000000c0d0e7389 */ /* 0x00006400000c000b */
[----:B01----:R-:W-:Y:S01]  /*15570*/  ENDCOLLECTIVE ;  /* 0x000000000000791b */ /* 0x003fe20003800000 */
.L_x_15372:
[----:B------:R-:W-:-:S05]  /*15580*/  IADD3 R2, P0, R2, R7, RZ ;  /* 0x0000000702027210 */ /* 0x000fca0007f1e0ff */
[----:B------:R-:W-:-:S05]  /*15590*/  IMAD.X R3, RZ, RZ, R3, P0 ;  /* 0x000000ffff037224 */ /* 0x000fca00000e0603 */
[----:B------:R-:W-:Y:S01]  /*155a0*/  @!PT LDS RZ, [RZ] ;  /* 0x00000000fffff984 */ /* 0x000fe20000000800 */
[----:B------:R-:W-:Y:S01]  /*155b0*/  @!PT LDS RZ, [RZ] ;  /* 0x00000000fffff984 */ /* 0x000fe20000000800 */
[----:B------:R-:W-:Y:S01]  /*155c0*/  @!PT LDS RZ, [RZ] ;  /* 0x00000000fffff984 */ /* 0x000fe20000000800 */
[----:B------:R0:W-:Y:S01]  /*155d0*/  LDGSTS.E.BYPASS.LTC128B.128 [R6+0xc00], desc[UR54][R2.64], !P2 ;  /* 0x00c0000002067fae */ /* 0x0001e2000d101d76 */
[----:B------:R-:W-:Y:S02]  /*155e0*/  MOV R13, R18 ;  /* 0x00000012000d7202 */ /* 0x000fe40000000f00 */
[----:B------:R-:W-:Y:S01]  /*155f0*/  ISETP.LT.OR P2, PT, R8, 0x21, P1 ;  /* 0x000000210800780c */ /* 0x000fe20000f41670 */
[----:B0-----:R-:W-:-:S12]  /*15600*/  IMAD.MOV.U32 R3, RZ, RZ, R14 ;  /* 0x000000ffff037224 */ /* 0x001fd800078e000e */
[----:B------:R-:W-:Y:S05]  /*15610*/  WARPSYNC.COLLECTIVE R15, `(.L_x_15373) ;  /* 0x000000000f087348 */ /* 0x000fea0003c00000 */
[----:B------:R0:W1:Y:S02]  /*15620*/  SHFL.IDX P6, R14, R13, R12, R11 ;  /* 0x0000000c0d0e7389 */ /* 0x00006400000c000b */
[----:B01----:R-:W-:Y:S01]  /*15630*/  ENDCOLLECTIVE ;  /* 0x000000000000791b */ /* 0x003fe20003800000 */
.L_x_15373:
[----:B------:R-:W-:Y:S02]  /*15640*/  IMAD.MOV.U32 R13, RZ, RZ, R23 ;  /* 0x000000ffff0d7224 */ /* 0x000fe400078e0017 */
[----:B------:R-:W-:Y:S02]  /*15650*/  IMAD.MOV.U32 R12, RZ, RZ, 0x3 ;  /* 0x00000003ff0c7424 */ /* 0x000fe400078e00ff */
[----:B------:R-:W-:-:S07]  /*15660*/  IMAD.MOV.U32 R2, RZ, RZ, R14 ;  /* 0x000000ffff027224 */ /* 0x000fce00078e000e */
[----:B------:R-:W-:Y:S05]  /*15670*/  WARPSYNC.COLLECTIVE R15, `(.L_x_15374) ;  /* 0x000000000f087348 */ /* 0x000fea0003c00000 */
[----:B------:R0:W1:Y:S02]  /*15680*/  SHFL.IDX P6, R14, R13, R12, R11 ;  /* 0x0000000c0d0e7389 */ /* 0x00006400000c000b */
[----:B01----:R-:W-:Y:S01]  /*15690*/  ENDCOLLECTIVE ;  /* 0x000000000000791b */ /* 0x003fe20003800000 */
.L_x_15374:
        /* <DEDUP_REMOVED lines=12> */
.L_x_15375:
[----:B------:R-:W-:Y:S02]  /*15760*/  IMAD.MOV.U32 R13, RZ, RZ, R23 ;  /* 0x000000ffff0d7224 */ /* 0x000fe400078e0017 */
[----:B------:R-:W-:Y:S01]  /*15770*/  IMAD.MOV.U32 R12, RZ, RZ, 0x4 ;  /* 0x00000004ff0c7424 */ /* 0x000fe200078e00ff */
[----:B------:R-:W-:-:S07]  /*15780*/  MOV R2, R14 ;  /* 0x0000000e00027202 */ /* 0x000fce0000000f00 */
[----:B------:R-:W-:Y:S05]  /*15790*/  WARPSYNC.COLLECTIVE R15, `(.L_x_15376) ;  /* 0x000000000f087348 */ /* 0x000fea0003c00000 */
[----:B------:R0:W1:Y:S02]  /*157a0*/  SHFL.IDX P6, R14, R13, R12, R11 ;  /* 0x0000000c0d0e7389 */ /* 0x00006400000c000b */
[----:B01----:R-:W-:Y:S01]  /*157b0*/  ENDCOLLECTIVE ;  /* 0x000000000000791b */ /* 0x003fe20003800000 */
.L_x_15376:
        /* <DEDUP_REMOVED lines=12> */
.L_x_15377:
[----:B------:R-:W-:Y:S02]  /*15880*/  IMAD.MOV.U32 R13, RZ, RZ, R23 ;  /* 0x000000ffff0d7224 */ /* 0x000fe400078e0017 */
[----:B------:R-:W-:Y:S02]  /*15890*/  IMAD.MOV.U32 R12, RZ, RZ, 0x5 ;  /* 0x00000005ff0c7424 */ /* 0x000fe400078e00ff */
[----:B------:R-:W-:-:S07]  /*158a0*/  IMAD.MOV.U32 R2, RZ, RZ, R14 ;  /* 0x000000ffff027224 */ /* 0x000fce00078e000e */
[----:B------:R-:W-:Y:S05]  /*158b0*/  WARPSYNC.COLLECTIVE R15, `(.L_x_15378) ;  /* 0x000000000f087348 */ /* 0x000fea0003c00000 */
[----:B------:R0:W1:Y:S02]  /*158c0*/  SHFL.IDX P6, R14, R13, R12, R11 ;  /* 0x0000000c0d0e7389 */ /* 0x00006400000c000b */
[----:B01----:R-:W-:Y:S01]  /*158d0*/  ENDCOLLECTIVE ;  /* 0x000000000000791b */ /* 0x003fe20003800000 */
.L_x_15378:
        /* <DEDUP_REMOVED lines=12> */
.L_x_15379:
[----:B------:R-:W-:Y:S01]  /*159a0*/  MOV R13, R23 ;  /* 0x00000017000d7202 */ /* 0x000fe20000000f00 */
[----:B------:R-:W-:Y:S02]  /*159b0*/  IMAD.MOV.U32 R12, RZ, RZ, 0x6 ;  /* 0x00000006ff0c7424 */ /* 0x000fe400078e00ff */
[----:B------:R-:W-:-:S07]  /*159c0*/  IMAD.MOV.U32 R2, RZ, RZ, R14 ;  /* 0x000000ffff027224 */ /* 0x000fce00078e000e */
[----:B------:R-:W-:Y:S05]  /*159d0*/  WARPSYNC.COLLECTIVE R15, `(.L_x_15380) ;  /* 0x000000000f087348 */ /* 0x000fea0003c00000 */
[----:B------:R0:W1:Y:S02]  /*159e0*/  SHFL.IDX P6, R14, R13, R12, R11 ;  /* 0x0000000c0d0e7389 */ /* 0x00006400000c000b */
[----:B01----:R-:W-:Y:S01]  /*159f0*/  ENDCOLLECTIVE ;  /* 0x000000000000791b */ /* 0x003fe20003800000 */
.L_x_15380:
        /* <DEDUP_REMOVED lines=12> */
.L_x_15381:
[----:B------:R-:W-:Y:S01]  /*15ac0*/  IMAD.MOV.U32 R13, RZ, RZ, R23 ;  /* 0x000000ffff0d7224 */ /* 0x000fe200078e0017 */
[----:B------:R-:W-:Y:S01]  /*15ad0*/  MOV R12, 0x7 ;  /* 0x00000007000c7802 */ /* 0x000fe20000000f00 */
[----:B------:R-:W-:-:S07]  /*15ae0*/  IMAD.MOV.U32 R2, RZ, RZ, R14 ;  /* 0x000000ffff027224 */ /* 0x000fce00078e000e */
[----:B------:R-:W-:Y:S05]  /*15af0*/  WARPSYNC.COLLECTIVE R15, `(.L_x_15382) ;  /* 0x000000000f087348 */ /* 0x000fea0003c00000 */
[----:B------:R0:W1:Y:S02]  /*15b00*/  SHFL.IDX P6, R14, R13, R12, R11 ;  /* 0x0000000c0d0e7389 */ /* 0x00006400000c000b */
[----:B01----:R-:W-:Y:S01]  /*15b10*/  ENDCOLLECTIVE ;  /* 0x000000000000791b */ /* 0x003fe20003800000 */
.L_x_15382:
        /* <DEDUP_REMOVED lines=11> */
.L_x_15383:
[----:B------:R-:W-:Y:S01]  /*15bd0*/  IMAD.MOV.U32 R2, RZ, RZ, R14 ;  /* 0x000000ffff027224 */ /* 0x000fe200078e000e */
[----:B------:R-:W-:Y:S06]  /*15be0*/  BRA `(.L_x_15384) ;  /* 0xffffffb000447947 */ /* 0x000fec000383ffff */
.L_x_15267:
[----:B0-----:R0:W1:Y:S02]  /*15bf0*/  SYNCS.PHASECHK.TRANS64.TRYWAIT P0, [R0+URZ+0x16860], R3 ;  /* 0x01686003000075a7 */ /* 0x001064000800017f */
[----:B-1----:R-:W-:Y:S05]  /*15c00*/  @!P0 NANOSLEEP.SYNCS 0x989680 ;  /* 0x009896800000895d */ /* 0x002fea0003900000 */
[----:B------:R-:W1:Y:S02]  /*15c10*/  @!P0 SYNCS.PHASECHK.TRANS64 P0, [R0+URZ+0x16860], R3 ;  /* 0x01686003000085a7 */ /* 0x000e64000800007f */
[----:B-1----:R-:W-:Y:S05]  /*15c20*/  @!P0 BRA `(.L_x_15267) ;  /* 0xfffffffc00f08947 */ /* 0x002fea000383ffff */
[----:B------:R-:W-:Y:S05]  /*15c30*/  BRA `(.L_x_15385) ;  /* 0xffffffb400587947 */ /* 0x000fea000383ffff */
.L_x_15268:
        /* <DEDUP_REMOVED lines=8> */
.L_x_15387:
[----:B------:R-:W-:Y:S05]  /*15cc0*/  BSYNC B0 ;  /* 0x0000000000007941 */ /* 0x000fea0003800000 */
.L_x_15386:
        /* <DEDUP_REMOVED lines=9> */
.L_x_15388:
        /* <DEDUP_REMOVED lines=10> */
.L_x_15389:
[----:B------:R-:W-:-:S05]  /*15e00*/  IADD3.X R3, RZ, R3, RZ, P1, !PT ;  /* 0x00000003ff037210 */ /* 0x000fca0000ffe4ff */
        /* <DEDUP_REMOVED lines=10> */
.L_x_15390:
[----:B------:R-:W-:Y:S02]  /*15eb0*/  IMAD.MOV.U32 R13, RZ, RZ, R23 ;  /* 0x000000ffff0d7224 */ /* 0x000fe400078e0017 */
[----:B------:R-:W-:Y:S02]  /*15ec0*/  IMAD.MOV.U32 R12, RZ, RZ, 0x2 ;  /* 0x00000002ff0c7424 */ /* 0x000fe400078e00ff */
[----:B------:R-:W-:-:S07]  /*15ed0*/  IMAD.MOV.U32 R9, RZ, RZ, R14 ;  /* 0x000000ffff097224 */ /* 0x000fce00078e000e */
[----:B------:R-:W-:Y:S05]  /*15ee0*/  WARPSYNC.COLLECTIVE R15, `(.L_x_15391) ;  /* 0x000000000f087348 */ /* 0x000fea0003c00000 */
[----:B------:R0:W1:Y:S02]  /*15ef0*/  SHFL.IDX P6, R14, R13, R12, R11 ;  /* 0x0000000c0d0e7389 */ /* 0x00006400000c000b */
[----:B01----:R-:W-:Y:S01]  /*15f00*/  ENDCOLLECTIVE ;  /* 0x000000000000791b */ /* 0x003fe20003800000 */
.L_x_15391:
        /* <DEDUP_REMOVED lines=12> */
.L_x_15392:
[----:B------:R-:W-:Y:S01]  /*15fd0*/  MOV R13, R23 ;  /* 0x00000017000d7202 */ /* 0x000fe20000000f00 */
[----:B------:R-:W-:Y:S02]  /*15fe0*/  IMAD.MOV.U32 R12, RZ, RZ, 0x3 ;  /* 0x00000003ff0c7424 */ /* 0x000fe400078e00ff */
[----:B------:R-:W-:-:S07]  /*15ff0*/  IMAD.MOV.U32 R10, RZ, RZ, R14 ;  /* 0x000000ffff0a7224 */ /* 0x000fce00078e000e */
[----:B------:R-:W-:Y:S05]  /*16000*/  WARPSYNC.COLLECTIVE R15, `(.L_x_15393) ;  /* 0x000000000f087348 */ /* 0x000fea0003c00000 */
[----:B------:R0:W1:Y:S02]  /*16010*/  SHFL.IDX P6, R14, R13, R12, R11 ;  /* 0x0000000c0d0e7389 */ /* 0x00006400000c000b */
[----:B01----:R-:W-:Y:S01]  /*16020*/  ENDCOLLECTIVE ;  /* 0x000000000000791b */ /* 0x003fe20003800000 */
.L_x_15393:
        /* <DEDUP_REMOVED lines=12> */
.L_x_15394:
[----:B------:R-:W-:Y:S01]  /*160f0*/  IMAD.MOV.U32 R13, RZ, RZ, R23 ;  /* 0x000000ffff0d7224 */ /* 0x000fe200078e0017 */
[----:B------:R-:W-:Y:S01]  /*16100*/  MOV R12, 0x4 ;  /* 0x00000004000c7802 */ /* 0x000fe20000000f00 */
[----:B------:R-:W-:-:S07]  /*16110*/  IMAD.MOV.U32 R9, RZ, RZ, R14 ;  /* 0x000000ffff097224 */ /* 0x000fce00078e000e */
[----:B------:R-:W-:Y:S05]  /*16120*/  WARPSYNC.COLLECTIVE R15, `(.L_x_15395) ;  /* 0x000000000f087348 */ /* 0x000fea0003c00000 */
[----:B------:R0:W1:Y:S02]  /*16130*/  SHFL.IDX P6, R14, R13, R12, R11 ;  /* 0x0000000c0d0e7389 */ /* 0x00006400000c000b */
[----:B01----:R-:W-:Y:S01]  /*16140*/  ENDCOLLECTIVE ;  /* 0x000000000000791b */ /* 0x003fe20003800000 */
.L_x_15395:
        /* <DEDUP_REMOVED lines=12> */
.L_x_15396:
[----:B------:R-:W-:Y:S02]  /*16210*/  IMAD.MOV.U32 R13, RZ, RZ, R23 ;  /* 0x000000ffff0d7224 */ /* 0x000fe400078e0017 */
[----:B------:R-:W-:Y:S02]  /*16220*/  IMAD.MOV.U32 R12, RZ, RZ, 0x5 ;  /* 0x00000005ff0c7424 */ /* 0x000fe400078e00ff */
[----:B------:R-:W-:-:S07]  /*16230*/  IMAD.MOV.U32 R10, RZ, RZ, R14 ;  /* 0x000000ffff0a7224 */ /* 0x000fce00078e000e */
[----:B------:R-:W-:Y:S05]  /*16240*/  WARPSYNC.COLLECTIVE R15, `(.L_x_15397) ;  /* 0x000000000f087348 */ /* 0x000fea0003c00000 */
[----:B------:R0:W1:Y:S02]  /*16250*/  SHFL.IDX P6, R14, R13, R12, R11 ;  /* 0x0000000c0d0e7389 */ /* 0x00006400000c000b */
[----:B01----:R-:W-:Y:S01]  /*16260*/  ENDCOLLECTIVE ;  /* 0x000000000000791b */ /* 0x003fe20003800000 */
.L_x_15397:
        /* <DEDUP_REMOVED lines=8> */
[----:B------:R-:W-:-:S11]  /*162f0*/  MOV R7, R14 ;  /* 0x0000000e00077202 */ /* 0x000fd60000000f00 */
[----:B0-----:R-:W-:Y:S05]  /*16300*/  WARPSYNC.COLLECTIVE R15, `(.L_x_15398) ;  /* 0x000000000f087348 */ /* 0x001fea0003c00000 */
[----:B------:R1:W2:Y:S02]  /*16310*/  SHFL.IDX P6, R14, R13, R12, R11 ;  /* 0x0000000c0d0e7389 */ /* 0x0002a400000c000b */
[----:B012---:R-:W-:Y:S01]  /*16320*/  ENDCOLLECTIVE ;  /* 0x000000000000791b */ /* 0x007fe20003800000 */
.L_x_15398:
[----:B------:R-:W-:Y:S02]  /*16330*/  IMAD.MOV.U32 R13, RZ, RZ, R23 ;  /* 0x000000ffff0d7224 */ /* 0x000fe400078e0017 */
[----:B------:R-:W-:Y:S02]  /*16340*/  IMAD.MOV.U32 R12, RZ, RZ, 0x6 ;  /* 0x00000006ff0c7424 */ /* 0x000fe400078e00ff */
[----:B------:R-:W-:-:S07]  /*16350*/  IMAD.MOV.U32 R9, RZ, RZ, R14 ;  /* 0x000000ffff097224 */ /* 0x000fce00078e000e */
[----:B------:R-:W-:Y:S05]  /*16360*/  WARPSYNC.COLLECTIVE R15, `(.L_x_15399) ;  /* 0x000000000f087348 */ /* 0x000fea0003c00000 */
[----:B------:R0:W1:Y:S02]  /*16370*/  SHFL.IDX P6, R14, R13, R12, R11 ;  /* 0x0000000c0d0e7389 */ /* 0x00006400000c000b */
[----:B01----:R-:W-:Y:S01]  /*16380*/  ENDCOLLECTIVE ;  /* 0x000000000000791b */ /* 0x003fe20003800000 */
.L_x_15399:
        /* <DEDUP_REMOVED lines=8> */
[----:B------:R-:W-:-:S12]  /*16410*/  IMAD.MOV.U32 R8, RZ, RZ, R14 ;  /* 0x000000ffff087224 */ /* 0x000fd800078e000e */
[----:B0-----:R-:W-:Y:S05]  /*16420*/  WARPSYNC.COLLECTIVE R15, `(.L_x_15400) ;  /* 0x000000000f087348 */ /* 0x001fea0003c00000 */
[----:B------:R1:W2:Y:S02]  /*16430*/  SHFL.IDX P6, R14, R13, R12, R11 ;  /* 0x0000000c0d0e7389 */ /* 0x0002a400000c000b */
[----:B012---:R-:W-:Y:S01]  /*16440*/  ENDCOLLECTIVE ;  /* 0x000000000000791b */ /* 0x007fe20003800000 */
.L_x_15400:
[----:B------:R-:W-:Y:S02]  /*16450*/  IMAD.MOV.U32 R13, RZ, RZ, R23 ;  /* 0x000000ffff0d7224 */ /* 0x000fe400078e0017 */
[----:B------:R-:W-:Y:S01]  /*16460*/  IMAD.MOV.U32 R12, RZ, RZ, 0x7 ;  /* 0x00000007ff0c7424 */ /* 0x000fe200078e00ff */
[----:B------:R-:W-:-:S13]  /*16470*/  IADD3 R2, P1, R14, R5, RZ ;  /* 0x000000050e027210 */ /* 0x000fda0007f3e0ff */
[----:B------:R-:W-:Y:S05]  /*16480*/  WARPSYNC.COLLECTIVE R15, `(.L_x_15401) ;  /* 0x000000000f087348 */ /* 0x000fea0003c00000 */
[----:B------:R0:W1:Y:S02]  /*16490*/  SHFL.IDX P6, R14, R13, R12, R11 ;  /* 0x0000000c0d0e7389 */ /* 0x00006400000c000b */
[----:B01----:R-:W-:Y:S01]  /*164a0*/  ENDCOLLECTIVE ;  /* 0x000000000000791b */ /* 0x003fe20003800000 */
.L_x_15401:
        /* <DEDUP_REMOVED lines=10> */
.L_x_15402:
[----:B------:R-:W-:Y:S05]  /*16550*/  BRA `(.L_x_15403) ;  /* 0xffffffb000087947 */ /* 0x000fea000383ffff */
.L_x_15273:
        /* <DEDUP_REMOVED lines=8> */
.L_x_15405:
[----:B------:R-:W-:Y:S05]  /*165e0*/  BSYNC B0 ;  /* 0x0000000000007941 */ /* 0x000fea0003800000 */
.L_x_15404:
        /* <DEDUP_REMOVED lines=9> */
.L_x_15406:
        /* <DEDUP_REMOVED lines=23> */
.L_x_15407:
[----:B------:R-:W-:Y:S01]  /*167f0*/  IMAD.MOV.U32 R12, RZ, RZ, 0x2 ;  /* 0x00000002ff0c7424 */ /* 0x000fe200078e00ff */
[----:B------:R-:W-:-:S04]  /*16800*/  SEL R4, R14, RZ, P1 ;  /* 0x000000ff0e047207 */ /* 0x000fc80000800000 */
[----:B------:R-:W-:-:S05]  /*16810*/  IADD3 R4, R13, R4, RZ ;  /* 0x000000040d047210 */ /* 0x000fca0007ffe0ff */
[----:B------:R-:W-:-:S07]  /*16820*/  IMAD.MOV.U32 R13, RZ, RZ, R4 ;  /* 0x000000ffff0d7224 */ /* 0x000fce00078e0004 */
[----:B------:R-:W-:Y:S05]  /*16830*/  WARPSYNC.COLLECTIVE R15, `(.L_x_15408) ;  /* 0x000000000f087348 */ /* 0x000fea0003c00000 */
[----:B------:R0:W1:Y:S02]  /*16840*/  SHFL.UP P6, R14, R13, R12, R11 ;  /* 0x0400000c0d0e7389 */ /* 0x00006400000c000b */
[----:B01----:R-:W-:Y:S01]  /*16850*/  ENDCOLLECTIVE ;  /* 0x000000000000791b */ /* 0x003fe20003800000 */
.L_x_15408:
[----:B------:R-:W-:Y:S01]  /*16860*/  IMAD.MOV.U32 R12, RZ, RZ, 0x4 ;  /* 0x00000004ff0c7424 */ /* 0x000fe200078e00ff */
[----:B------:R-:W-:-:S05]  /*16870*/  SEL R3, R14, RZ, P2 ;  /* 0x000000ff0e037207 */ /* 0x000fca0001000000 */
[----:B------:R-:W-:-:S04]  /*16880*/  IMAD.IADD R2, R4, 0x1, R3 ;  /* 0x0000000104027824 */ /* 0x000fc800078e0203 */
[----:B------:R-:W-:-:S07]  /*16890*/  IMAD.MOV.U32 R13, RZ, RZ, R2 ;  /* 0x000000ffff0d7224 */ /* 0x000fce00078e0002 */
[----:B------:R-:W-:Y:S05]  /*168a0*/  WARPSYNC.COLLECTIVE R15, `(.L_x_15409) ;  /* 0x000000000f087348 */ /* 0x000fea0003c00000 */
[----:B------:R0:W1:Y:S02]  /*168b0*/  SHFL.UP P6, R14, R13, R12, R11 ;  /* 0x0400000c0d0e7389 */ /* 0x00006400000c000b */
[----:B01----:R-:W-:Y:S01]  /*168c0*/  ENDCOLLECTIVE ;  /* 0x000000000000791b */ /* 0x003fe20003800000 */
.L_x_15409:
[----:B------:R-:W-:Y:S01]  /*168d0*/  IMAD.MOV.U32 R12, RZ, RZ, 0x8 ;  /* 0x00000008ff0c7424 */ /* 0x000fe200078e00ff */
[----:B------:R-:W-:-:S05]  /*168e0*/  SEL R3, R14, RZ, P3 ;  /* 0x000000ff0e037207 */ /* 0x000fca0001800000 */
[----:B------:R-:W-:-:S05]  /*168f0*/  IMAD.IADD R3, R2, 0x1, R3 ;  /* 0x0000000102037824 */ /* 0x000fca00078e0203 */
[----:B------:R-:W-:-:S07]  /*16900*/  MOV R13, R3 ;  /* 0x00000003000d7202 */ /* 0x000fce0000000f00 */
[----:B------:R-:W-:Y:S05]  /*16910*/  WARPSYNC.COLLECTIVE R15, `(.L_x_15410) ;  /* 0x000000000f087348 */ /* 0x000fea0003c00000 */
[----:B------:R0:W1:Y:S02]  /*16920*/  SHFL.UP P6, R14, R13, R12, R11 ;  /* 0x0400000c0d0e7389 */ /* 0x00006400000c000b */
[----:B01----:R-:W-:Y:S01]  /*16930*/  ENDCOLLECTIVE ;  /* 0x000000000000791b */ /* 0x003fe20003800000 */
.L_x_15410:
[----:B------:R-:W-:Y:S01]  /*16940*/  IMAD.MOV.U32 R12, RZ, RZ, 0x10 ;  /* 0x00000010ff0c7424 */ /* 0x000fe200078e00ff */
[----:B------:R-:W-:-:S05]  /*16950*/  SEL R4, R14, RZ, P4 ;  /* 0x000000ff0e047207 */ /* 0x000fca0002000000 */
[----:B------:R-:W-:-:S04]  /*16960*/  IMAD.IADD R4, R3, 0x1, R4 ;  /* 0x0000000103047824 */ /* 0x000fc800078e0204 */
[----:B------:R-:W-:-:S07]  /*16970*/  IMAD.MOV.U32 R13, RZ, RZ, R4 ;  /* 0x000000ffff0d7224 */ /* 0x000fce00078e0004 */
[----:B------:R-:W-:Y:S05]  /*16980*/  WARPSYNC.COLLECTIVE R15, `(.L_x_15411) ;  /* 0x000000000f087348 */ /* 0x000fea0003c00000 */
[----:B------:R0:W1:Y:S02]  /*16990*/  SHFL.UP P6, R14, R13, R12, R11 ;  /* 0x0400000c0d0e7389 */ /* 0x00006400000c000b */
[----:B01----:R-:W-:Y:S01]  /*169a0*/  ENDCOLLECTIVE ;  /* 0x000000000000791b */ /* 0x003fe20003800000 */
.L_x_15411:
        /* <DEDUP_REMOVED lines=8> */
.L_x_15412:
[----:B------:R-:W-:Y:S05]  /*16a30*/  BRA `(.L_x_15413) ;  /* 0xffffffb000187947 */ /* 0x000fea000383ffff */
.L_x_15276:
[----:B------:R-:W-:Y:S01]  /*16a40*/  BSSY B0, `(.L_x_15414) ;  /* 0x0000007000007945 */ /* 0x000fe20003800000 */
[----:B------:R-:W-:Y:S02]  /*16a50*/  IMAD.MOV.U32 R12, RZ, RZ, 0x1 ;  /* 0x00000001ff0c7424 */ /* 0x000fe400078e00ff */
[----:B------:R-:W-:Y:S02]  /*16a60*/  IMAD.MOV.U32 R11, RZ, RZ, RZ ;  /* 0x000000ffff0b7224 */ /* 0x000fe400078e00ff */
[----:B------:R-:W-:-:S07]  /*16a70*/  IMAD.MOV.U32 R15, RZ, RZ, -0x1 ;  /* 0xffffffffff0f7424 */ /* 0x000fce00078e00ff */
[----:B------:R-:W-:Y:S05]  /*16a80*/  WARPSYNC.COLLECTIVE R15, `(.L_x_15415) ;  /* 0x000000000f087348 */ /* 0x000fea0003c00000 */
[----:B------:R0:W1:Y:S02]  /*16a90*/  SHFL.UP P6, R14, R13, R12, R11 ;  /* 0x0400000c0d0e7389 */ /* 0x00006400000c000b */
[----:B01----:R-:W-:Y:S01]  /*16aa0*/  ENDCOLLECTIVE ;  /* 0x000000000000791b */ /* 0x003fe20003800000 */
.L_x_15415:
[----:B------:R-:W-:Y:S05]  /*16ab0*/  BSYNC B0 ;  /* 0x0000000000007941 */ /* 0x000fea0003800000 */
.L_x_15414:
[----:B------:R-:W-:Y:S01]  /*16ac0*/  SEL R14, R14, RZ, P1 ;  /* 0x000000ff0e0e7207 */ /* 0x000fe20000800000 */
[----:B------:R-:W-:Y:S01]  /*16ad0*/  IMAD.MOV.U32 R12, RZ, RZ, 0x2 ;  /* 0x00000002ff0c7424 */ /* 0x000fe200078e00ff */
[----:B------:R-:W-:Y:S01]  /*16ae0*/  MOV R11, RZ ;  /* 0x000000ff000b7202 */ /* 0x000fe20000000f00 */
[----:B------:R-:W-:Y:S02]  /*16af0*/  IMAD.MOV.U32 R15, RZ, RZ, -0x1 ;  /* 0xffffffffff0f7424 */ /* 0x000fe400078e00ff */
[----:B------:R-:W-:-:S07]  /*16b00*/  IMAD.IADD R13, R13, 0x1, R14 ;  /* 0x000000010d0d7824 */ /* 0x000fce00078e020e */
[----:B------:R-:W-:Y:S05]  /*16b10*/  WARPSYNC.COLLECTIVE R15, `(.L_x_15416) ;  /* 0x000000000f087348 */ /* 0x000fea0003c00000 */
[----:B------:R0:W1:Y:S02]  /*16b20*/  SHFL.UP P6, R14, R13, R12, R11 ;  /* 0x0400000c0d0e7389 */ /* 0x00006400000c000b */
[----:B01----:R-:W-:Y:S01]  /*16b30*/  ENDCOLLECTIVE ;  /* 0x000000000000791b */ /* 0x003fe20003800000 */
.L_x_15416:
[----:B------:R-:W-:Y:S01]  /*16b40*/  IMAD.MOV.U32 R12, RZ, RZ, 0x4 ;  /* 0x00000004ff0c7424 */ /* 0x000fe200078e00ff */
[----:B------:R-:W-:-:S05]  /*16b50*/  SEL R2, R14, RZ, P2 ;  /* 0x000000ff0e027207 */ /* 0x000fca0001000000 */
[----:B------:R-:W-:-:S04]  /*16b60*/  IMAD.IADD R2, R13, 0x1, R2 ;  /* 0x000000010d027824 */ /* 0x000fc800078e0202 */
[----:B------:R-:W-:-:S07]  /*16b70*/  IMAD.MOV.U32 R13, RZ, RZ, R2 ;  /* 0x000000ffff0d7224 */ /* 0x000fce00078e0002 */
[----:B------:R-:W-:Y:S05]  /*16b80*/  WARPSYNC.COLLECTIVE R15, `(.L_x_15417) ;  /* 0x000000000f087348 */ /* 0x000fea0003c00000 */
[----:B------:R0:W1:Y:S02]  /*16b90*/  SHFL.UP P6, R14, R13, R12, R11 ;  /* 0x0400000c0d0e7389 */ /* 0x00006400000c000b */
[----:B01----:R-:W-:Y:S01]  /*16ba0*/  ENDCOLLECTIVE ;  /* 0x000000000000791b */ /* 0x003fe20003800000 */
.L_x_15417:
[----:B------:R-:W-:Y:S02]  /*16bb0*/  MOV R12, 0x8 ;  /* 0x00000008000c7802 */ /* 0x000fe40000000f00 */
[----:B------:R-:W-:-:S05]  /*16bc0*/  SEL R3, R14, RZ, P3 ;  /* 0x000000ff0e037207 */ /* 0x000fca0001800000 */
[----:B------:R-:W-:-:S04]  /*16bd0*/  IMAD.IADD R3, R2, 0x1, R3 ;  /* 0x0000000102037824 */ /* 0x000fc800078e0203 */
[----:B------:R-:W-:-:S07]  /*16be0*/  IMAD.MOV.U32 R13, RZ, RZ, R3 ;  /* 0x000000ffff0d7224 */ /* 0x000fce00078e0003 */
[----:B------:R-:W-:Y:S05]  /*16bf0*/  WARPSYNC.COLLECTIVE R15, `(.L_x_15418) ;  /* 0x000000000f087348 */ /* 0x000fea0003c00000 */
[----:B------:R0:W1:Y:S02]  /*16c00*/  SHFL.UP P6, R14, R13, R12, R11 ;  /* 0x0400000c0d0e7389 */ /* 0x00006400000c000b */
[----:B01----:R-:W-:Y:S01]  /*16c10*/  ENDCOLLECTIVE ;  /* 0x000000000000791b */ /* 0x003fe20003800000 */
.L_x_15418:
[----:B------:R-:W-:Y:S01]  /*16c20*/  IMAD.MOV.U32 R12, RZ, RZ, 0x10 ;  /* 0x00000010ff0c7424 */ /* 0x000fe200078e00ff */
[----:B------:R-:W-:-:S05]  /*16c30*/  SEL R4, R14, RZ, P4 ;  /* 0x000000ff0e047207 */ /* 0x000fca0002000000 */
[----:B------:R-:W-:-:S04]  /*16c40*/  IMAD.IADD R4, R3, 0x1, R4 ;  /* 0x0000000103047824 */ /* 0x000fc800078e0204 */
[----:B------:R-:W-:-:S07]  /*16c50*/  IMAD.MOV.U32 R13, RZ, RZ, R4 ;  /* 0x000000ffff0d7224 */ /* 0x000fce00078e0004 */
[----:B------:R-:W-:Y:S05]  /*16c60*/  WARPSYNC.COLLECTIVE R15, `(.L_x_15419) ;  /* 0x000000000f087348 */ /* 0x000fea0003c00000 */
[----:B------:R0:W1:Y:S02]  /*16c70*/  SHFL.UP P6, R14, R13, R12, R11 ;  /* 0x0400000c0d0e7389 */ /* 0x00006400000c000b */
[----:B01----:R-:W-:Y:S01]  /*16c80*/  ENDCOLLECTIVE ;  /* 0x000000000000791b */ /* 0x003fe20003800000 */
.L_x_15419:
        /* <DEDUP_REMOVED lines=8> */
.L_x_15420:
[----:B------:R-:W-:Y:S05]  /*16d10*/  BRA `(.L_x_15421) ;  /* 0xffffffb000047947 */ /* 0x000fea000383ffff */
.L_x_15278:
[----:B------:R-:W-:Y:S01]  /*16d20*/  BSSY B0, `(.L_x_15422) ;  /* 0x0000006000007945 */ /* 0x000fe20003800000 */
[----:B------:R-:W-:Y:S01]  /*16d30*/  PLOP3.LUT P6, PT, P6, PT, PT, 0x8, 0x0 ;  /* 0x000000000000781c */ /* 0x000fe200037ce170 */
[----:B------:R-:W-:-:S12]  /*16d40*/  IMAD.MOV.U32 R15, RZ, RZ, -0x1 ;  /* 0xffffffffff0f7424 */ /* 0x000fd800078e00ff */
[----:B0-----:R-:W-:Y:S05]  /*16d50*/  WARPSYNC.COLLECTIVE R15, `(.L_x_15423) ;  /* 0x000000000f087348 */ /* 0x001fea0003c00000 */
[----:B------:R-:W-:Y:S01]  /*16d60*/  VOTE.ANY R14, PT, P6 ;  /* 0x00000000000e7806 */ /* 0x000fe200030e0100 */
[----:B0-----:R-:W-:Y:S06]  /*16d70*/  ENDCOLLECTIVE ;  /* 0x000000000000791b */ /* 0x001fec0003800000 */
.L_x_15423:
[----:B------:R-:W-:Y:S05]  /*16d80*/  BSYNC B0 ;  /* 0x0000000000007941 */ /* 0x000fea0003800000 */
.L_x_15422:
        /* <DEDUP_REMOVED lines=10> */
.L_x_15424:
[----:B------:R-:W-:Y:S01]  /*16e30*/  IMAD.MOV.U32 R13, RZ, RZ, R5 ;  /* 0x000000ffff0d7224 */ /* 0x000fe200078e0005 */
[----:B------:R-:W-:-:S07]  /*16e40*/  MOV R17, R14 ;  /* 0x0000000e00117202 */ /* 0x000fce0000000f00 */
[----:B------:R-:W-:Y:S05]  /*16e50*/  WARPSYNC.COLLECTIVE R15, `(.L_x_15425) ;  /* 0x000000000f087348 */ /* 0x000fea0003c00000 */
[----:B------:R0:W1:Y:S02]  /*16e60*/  SHFL.IDX P6, R14, R13, R12, R11 ;  /* 0x0000000c0d0e7389 */ /* 0x00006400000c000b */
[----:B01----:R-:W-:Y:S01]  /*16e70*/  ENDCOLLECTIVE ;  /* 0x000000000000791b */ /* 0x003fe20003800000 */
.L_x_15425:
[----:B------:R-:W-:Y:S01]  /*16e80*/  IMAD.MOV.U32 R5, RZ, RZ, R14 ;  /* 0x000000ffff057224 */ /* 0x000fe200078e000e */
[----:B------:R-:W-:Y:S06]  /*16e90*/  BRA `(.L_x_15426) ;  /* 0xffffffac00e47947 */ /* 0x000fec000383ffff */
.L_x_15280:
[----:B------:R-:W-:Y:S01]  /*16ea0*/  BSSY B0, `(.L_x_15427) ;  /* 0x0000007000007945 */ /* 0x000fe20003800000 */
[----:B------:R-:W-:Y:S02]  /*16eb0*/  IMAD.MOV.U32 R13, RZ, RZ, R2 ;  /* 0x000000ffff0d7224 */ /* 0x000fe400078e0002 */
[----:B------:R-:W-:Y:S02]  /*16ec0*/  IMAD.MOV.U32 R11, RZ, RZ, 0x1f ;  /* 0x0000001fff0b7424 */ /* 0x000fe400078e00ff */
[----:B------:R-:W-:-:S07]  /*16ed0*/  IMAD.MOV.U32 R15, RZ, RZ, -0x1 ;  /* 0xffffffffff0f7424 */ /* 0x000fce00078e00ff */
[----:B0123--:R-:W-:Y:S05]  /*16ee0*/  WARPSYNC.COLLECTIVE R15, `(.L_x_15428) ;  /* 0x000000000f087348 */ /* 0x00ffea0003c00000 */
[----:B------:R4:W0:Y:S02]  /*16ef0*/  SHFL.IDX P6, R14, R13, R12, R11 ;  /* 0x0000000c0d0e7389 */ /* 0x00082400000c000b */
[----:B01234-:R-:W-:Y:S01]  /*16f00*/  ENDCOLLECTIVE ;  /* 0x000000000000791b */ /* 0x01ffe20003800000 */
.L_x_15428:
[----:B------:R-:W-:Y:S05]  /*16f10*/  BSYNC B0 ;  /* 0x0000000000007941 */ /* 0x000fea0003800000 */
.L_x_15427:
[----:B------:R-:W-:Y:S01]  /*16f20*/  MOV R16, R14 ;  /* 0x0000000e00107202 */ /* 0x000fe20000000f00 */
[----:B------:R-:W-:Y:S06]  /*16f30*/  BRA `(.L_x_15279) ;  /* 0xffffffac00d47947 */ /* 0x000fec000383ffff */
.L_x_15286:
[----:B0-----:R0:W1:Y:S02]  /*16f40*/  SYNCS.PHASECHK.TRANS64.TRYWAIT P0, [R5+URZ+0x16820], R0 ;  /* 0x01682000050075a7 */ /* 0x001064000800017f */
[----:B-1----:R-:W-:Y:S05]  /*16f50*/  @!P0 NANOSLEEP.SYNCS 0x989680 ;  /* 0x009896800000895d */ /* 0x002fea0003900000 */
[----:B------:R-:W1:Y:S02]  /*16f60*/  @!P0 SYNCS.PHASECHK.TRANS64 P0, [R5+URZ+0x16820], R0 ;  /* 0x01682000050085a7 */ /* 0x000e64000800007f */
[----:B-1----:R-:W-:Y:S05]  /*16f70*/  @!P0 BRA `(.L_x_15286) ;  /* 0xfffffffc00f08947 */ /* 0x002fea000383ffff */
[----:B------:R-:W-:Y:S05]  /*16f80*/  BRA `(.L_x_15429) ;  /* 0xffffffb8002c7947 */ /* 0x000fea000383ffff */
.L_x_15287:
        /* <DEDUP_REMOVED lines=11> */
.L_x_15431:
[----:B------:R-:W-:Y:S05]  /*17040*/  BSYNC B0 ;  /* 0x0000000000007941 */ /* 0x000fea0003800000 */
.L_x_15430:
[----:B------:R-:W-:Y:S05]  /*17050*/  BRA `(.L_x_15432) ;  /* 0xffffffb800147947 */ /* 0x000fea000383ffff */
.L_x_15290:
[----:B------:R-:W-:Y:S01]  /*17060*/  BSSY B1, `(.L_x_15433) ;  /* 0x0000006000017945 */ /* 0x000fe20003800000 */
[----:B------:R-:W-:-:S07]  /*17070*/  IMAD.MOV.U32 R15, RZ, RZ, -0x1 ;  /* 0xffffffffff0f7424 */ /* 0x000fce00078e00ff */
[----:B0-----:R-:W-:Y:S05]  /*17080*/  WARPSYNC.COLLECTIVE R15, `(.L_x_15434) ;  /* 0x000000000f0c7348 */ /* 0x001fea0003c00000 */
[----:B------:R-:W-:Y:S02]  /*17090*/  ELECT P6, UR62, PT ;  /* 0x00000000003e782f */ /* 0x000fe400038c0000 */
[----:B------:R-:W-:Y:S01]  /*170a0*/  MOV R14, UR62 ;  /* 0x0000003e000e7c02 */ /* 0x000fe20008000f00 */
[----:B0-----:R-:W-:Y:S10]  /*170b0*/  ENDCOLLECTIVE ;  /* 0x000000000000791b */ /* 0x001ff40003800000 */
.L_x_15434:
[----:B------:R-:W-:Y:S05]  /*170c0*/  BSYNC B1 ;  /* 0x0000000000017941 */ /* 0x000fea0003800000 */
.L_x_15433:
[----:B------:R-:W-:Y:S05]  /*170d0*/  BRA `(.L_x_15435) ;  /* 0xffffffb8000c7947 */ /* 0x000fea000383ffff */
.L_x_15292:
[----:B0-----:R0:W1:Y:S02]  /*170e0*/  SYNCS.PHASECHK.TRANS64.TRYWAIT P1, [R3+URZ+0x16840], R2 ;  /* 0x01684002030075a7 */ /* 0x001064000802017f */
[----:B-1----:R-:W-:Y:S05]  /*170f0*/  @!P1 NANOSLEEP.SYNCS 0x989680 ;  /* 0x009896800000995d */ /* 0x002fea0003900000 */
[----:B------:R-:W1:Y:S02]  /*17100*/  @!P1 SYNCS.PHASECHK.TRANS64 P1, [R3+URZ+0x16840], R2 ;  /* 0x01684002030095a7 */ /* 0x000e64000802007f */
[----:B-1----:R-:W-:Y:S05]  /*17110*/  @!P1 BRA `(.L_x_15292) ;  /* 0xfffffffc00f09947 */ /* 0x002fea000383ffff */
[----:B------:R-:W-:Y:S05]  /*17120*/  BRA `(.L_x_15436) ;  /* 0xffffffb8002c7947 */ /* 0x000fea000383ffff */
.L_x_15294:
[----:B-1----:R1:W2:Y:S02]  /*17130*/  SYNCS.PHASECHK.TRANS64.TRYWAIT P1, [R25+URZ+0x16840], R0 ;  /* 0x01684000190075a7 */ /* 0x0022a4000802017f */
[----:B--2---:R-:W-:Y:S05]  /*17140*/  @!P1 NANOSLEEP.SYNCS 0x989680 ;  /* 0x009896800000995d */ /* 0x004fea0003900000 */
[----:B------:R-:W2:Y:S02]  /*17150*/  @!P1 SYNCS.PHASECHK.TRANS64 P1, [R25+URZ+0x16840], R0 ;  /* 0x01684000190095a7 */ /* 0x000ea4000802007f */
[----:B--2---:R-:W-:Y:S05]  /*17160*/  @!P1 BRA `(.L_x_15294) ;  /* 0xfffffffc00f09947 */ /* 0x004fea000383ffff */
[----:B------:R-:W-:Y:S05]  /*17170*/  BRA `(.L_x_15437) ;  /* 0xffffffb800387947 */ /* 0x000fea000383ffff */
.L_x_15296:
[----:B--2---:R2:W3:Y:S02]  /*17180*/  SYNCS.PHASECHK.TRANS64.TRYWAIT P1, [R3+URZ+0x16860], R2 ;  /* 0x01686002030075a7 */ /* 0x0044e4000802017f */
[----:B---3--:R-:W-:Y:S05]  /*17190*/  @!P1 NANOSLEEP.SYNCS 0x989680 ;  /* 0x009896800000995d */ /* 0x008fea0003900000 */
[----:B------:R-:W3:Y:S02]  /*171a0*/  @!P1 SYNCS.PHASECHK.TRANS64 P1, [R3+URZ+0x16860], R2 ;  /* 0x01686002030095a7 */ /* 0x000ee4000802007f */
[----:B---3--:R-:W-:Y:S05]  /*171b0*/  @!P1 BRA `(.L_x_15296) ;  /* 0xfffffffc00f09947 */ /* 0x008fea000383ffff */
[----:B------:R-:W-:Y:S05]  /*171c0*/  BRA `(.L_x_15438) ;  /* 0xffffffb800347947 */ /* 0x000fea000383ffff */
.L_x_15439:
        /* <DEDUP_REMOVED lines=11> */
.L_x_15999:


//--------------------- .text._ZN7cutlass13device_kernelIN5flash11enable_sm90INS1_16FlashAttnFwdSm90INS1_25CollectiveMainloopFwdSm90ILi2EN4cute5tupleIJNS5_1CILi1EEES8_S8_EEENS6_IJNS7_ILi192EEENS7_ILi128EEENS7_ILi64EEEEEELi64ENS_10bfloat16_tEfNS_4arch4Sm90ELb1ELb0ELb1ELb1ELb1ELb1ELb0ELb1ELb1ELb1ELb1ELb0EEENS1_21CollectiveEpilogueFwdINS6_IJSA_SC_SB_EEES9_SE_SG_Li384ELb1ELb1ELb1ELb0EEENS1_36VarlenDynamicPersistentTileSchedulerILi192ELi128ELi384ELi128ELb1ELb1ELb1ELb1ELb1ELb1EEEEEEEEEvNT_6ParamsE --------------------------
	.section	.text._ZN7cutlass13device_kernelIN5flash11enable_sm90INS1_16FlashAttnFwdSm90INS1_25CollectiveMainloopFwdSm90ILi2EN4cute5tupleIJNS5_1CILi1EEES8_S8_EEENS6_IJNS7_ILi192EEENS7_ILi128EEENS7_ILi64EEEEEELi64ENS_10bfloat16_tEfNS_4arch4Sm90ELb1ELb0ELb1ELb1ELb1ELb1ELb0ELb1ELb1ELb1ELb1ELb0EEENS1_21CollectiveEpilogueFwdINS6_IJSA_SC_SB_EEES9_SE_SG_Li384ELb1ELb1ELb1ELb0EEENS1_36VarlenDynamicPersistentTileSchedulerILi192ELi128ELi384ELi128ELb1ELb1ELb1ELb1ELb1ELb1EEEEEEEEEvNT_6ParamsE,"ax",@progbits
	.align	128
.text._ZN7cutlass13device_kernelIN5flash11enable_sm90INS1_16FlashAttnFwdSm90INS1_25CollectiveMainloopFwdSm90ILi2EN4cute5tupleIJNS5_1CILi1EEES8_S8_EEENS6_IJNS7_ILi192EEENS7_ILi128EEENS7_ILi64EEEEEELi64ENS_10bfloat16_tEfNS_4arch4Sm90ELb1ELb0ELb1ELb1ELb1ELb1ELb0ELb1ELb1ELb1ELb1ELb0EEENS1_21CollectiveEpilogueFwdINS6_IJSA_SC_SB_EEES9_SE_SG_Li384ELb1ELb1ELb1ELb0EEENS1_36VarlenDynamicPersistentTileSchedulerILi192ELi128ELi384ELi128ELb1ELb1ELb1ELb1ELb1ELb1EEEEEEEEEvNT_6ParamsE:
        .type           _ZN7cutlass13device_kernelIN5flash11enable_sm90INS1_16FlashAttnFwdSm90INS1_25CollectiveMainloopFwdSm90ILi2EN4cute5tupleIJNS5_1CILi1EEES8_S8_EEENS6_IJNS7_ILi192EEENS7_ILi128EEENS7_ILi64EEEEEELi64ENS_10bfloat16_tEfNS_4arch4Sm90ELb1ELb0ELb1ELb1ELb1ELb1ELb0ELb1ELb1ELb1ELb1ELb0EEENS1_21CollectiveEpilogueFwdINS6_IJSA_SC_SB_EEES9_SE_SG_Li384ELb1ELb1ELb1ELb0EEENS1_36VarlenDynamicPersistentTileSchedulerILi192ELi128ELi384ELi128ELb1ELb1ELb1ELb1ELb1ELb1EEEEEEEEEvNT_6ParamsE,@function
        .size           _ZN7cutlass13device_kernelIN5flash11enable_sm90INS1_16FlashAttnFwdSm90INS1_25CollectiveMainloopFwdSm90ILi2EN4cute5tupleIJNS5_1CILi1EEES8_S8_EEENS6_IJNS7_ILi192EEENS7_ILi128EEENS7_ILi64EEEEEELi64ENS_10bfloat16_tEfNS_4arch4Sm90ELb1ELb0ELb1ELb1ELb1ELb1ELb0ELb1ELb1ELb1ELb1ELb0EEENS1_21CollectiveEpilogueFwdINS6_IJSA_SC_SB_EEES9_SE_SG_Li384ELb1ELb1ELb1ELb0EEENS1_36VarlenDynamicPersistentTileSchedulerILi192ELi128ELi384ELi128ELb1ELb1ELb1ELb1ELb1ELb1EEEEEEEEEvNT_6ParamsE,(.L_x_16000 - _ZN7cutlass13device_kernelIN5flash11enable_sm90INS1_16FlashAttnFwdSm90INS1_25CollectiveMainloopFwdSm90ILi2EN4cute5tupleIJNS5_1CILi1EEES8_S8_EEENS6_IJNS7_ILi192EEENS7_ILi128EEENS7_ILi64EEEEEELi64ENS_10bfloat16_tEfNS_4arch4Sm90ELb1ELb0ELb1ELb1ELb1ELb1ELb0ELb1ELb1ELb1ELb1ELb0EEENS1_21CollectiveEpilogueFwdINS6_IJSA_SC_SB_EEES9_SE_SG_Li384ELb1ELb1ELb1ELb0EEENS1_36VarlenDynamicPersistentTileSchedulerILi192ELi128ELi384ELi128ELb1ELb1ELb1ELb1ELb1ELb1EEEEEEEEEvNT_6ParamsE)
        .other          _ZN7cutlass13device_kernelIN5flash11enable_sm90INS1_16FlashAttnFwdSm90INS1_25CollectiveMainloopFwdSm90ILi2EN4cute5tupleIJNS5_1CILi1EEES8_S8_EEENS6_IJNS7_ILi192EEENS7_ILi128EEENS7_ILi64EEEEEELi64ENS_10bfloat16_tEfNS_4arch4Sm90ELb1ELb0ELb1ELb1ELb1ELb1ELb0ELb1ELb1ELb1ELb1ELb0EEENS1_21CollectiveEpilogueFwdINS6_IJSA_SC_SB_EEES9_SE_SG_Li384ELb1ELb1ELb1ELb0EEENS1_36VarlenDynamicPersistentTileSchedulerILi192ELi128ELi384ELi128ELb1ELb1ELb1ELb1ELb1ELb1EEEEEEEEEvNT_6ParamsE,@"STO_CUDA_ENTRY STV_DEFAULT"
_ZN7cutlass13device_kernelIN5flash11enable_sm90INS1_16FlashAttnFwdSm90INS1_25CollectiveMainloopFwdSm90ILi2EN4cute5tupleIJNS5_1CILi1EEES8_S8_EEENS6_IJNS7_ILi192EEENS7_ILi128EEENS7_ILi64EEEEEELi64ENS_10bfloat16_tEfNS_4arch4Sm90ELb1ELb0ELb1ELb1ELb1ELb1ELb0ELb1ELb1ELb1ELb1ELb0EEENS1_21CollectiveEpilogueFwdINS6_IJSA_SC_SB_EEES9_SE_SG_Li384ELb1ELb1ELb1ELb0EEENS1_36VarlenDynamicPersistentTileSchedulerILi192ELi128ELi384ELi128ELb1ELb1ELb1ELb1ELb1ELb1EEEEEEEEEvNT_6ParamsE:
        /* <DEDUP_REMOVED lines=17> */
.L_x_15441:
[----:B------:R-:W-:Y:S05]  /*0110*/  BSYNC B0 ;  /* 0x0000000000007941 */ /* 0x000fea0003800000 */
.L_x_15440:
[----:B------:R-:W-:Y:S01]  /*0120*/  VOTEU.ANY UP0, P0 ;  /* 0x00000000003f7886 */ /* 0x000fe20000000100 */
[----:B------:R-:W0:Y:S01]  /*0130*/  SHFL.IDX PT, R2, R0, RZ, 0x1f ;  /* 0x00001fff00027589 */ /* 0x000e2200000e0000 */
[----:B------:R-:W-:Y:S01]  /*0140*/  UMOV UR4, 0x80 ;  /* 0x0000008000047882 */ /* 0x000fe20000000000 */
[----:B------:R-:W-:Y:S01]  /*0150*/  UMOV UR7, 0x180 ;  /* 0x0000018000077882 */ /* 0x000fe20000000000 */
[----:B------:R-:W-:Y:S01]  /*0160*/  SHF.R.U32.HI R3, RZ, 0x7, R3 ;  /* 0x00000007ff037819 */ /* 0x000fe20000011603 */
[----:B------:R-:W1:Y:S01]  /*0170*/  @UP0 S2UR UR8, SR_CgaCtaId ;  /* 0x00000000000809c3 */ /* 0x000e620000008800 */
[----:B------:R-:W-:Y:S01]  /*0180*/  @UP0 UMOV UR6, 0x400 ;  /* 0x0000040000060882 */ /* 0x000fe20000000000 */
[----:B------:R-:W-:-:S04]  /*0190*/  @UP0 UIADD3 UR4, -UR4, 0x100000, URZ ;  /* 0x0010000004040890 */ /* 0x000fc8000fffe13f */
[----:B------:R-:W-:Y:S02]  /*01a0*/  @UP0 USHF.L.U32 UR5, UR4, 0xb, URZ ;  /* 0x0000000b04050899 */ /* 0x000fe4000800063f */
[----:B------:R-:W-:Y:S01]  /*01b0*/  @UP0 USHF.L.U32 UR4, UR4, 0x1, URZ ;  /* 0x0000000104040899 */ /* 0x000fe2000800063f */
[----:B------:R-:W-:Y:S01]  /*01c0*/  VOTEU.ANY UP1, P0 ;  /* 0x00000000003f7886 */ /* 0x000fe20000020100 */
[----:B0-----:R-:W-:Y:S02]  /*01d0*/  ISETP.NE.AND P1, PT, R2, RZ, PT ;  /* 0x000000ff0200720c */ /* 0x001fe40003f25270 */
[----:B------:R0:W2:Y:S01]  /*01e0*/  SHFL.IDX PT, R2, R3, RZ, 0x1f ;  /* 0x00001fff03027589 */ /* 0x0000a200000e0000 */
[----:B-1----:R-:W-:Y:S02]  /*01f0*/  @UP0 ULEA UR8, UR8, UR6, 0x18 ;  /* 0x0000000608080291 */ /* 0x002fe4000f8ec03f */
[----:B------:R-:W-:-:S04]  /*0200*/  @UP0 UIADD3 UR6, -UR7, 0x100000, URZ ;  /* 0x0010000007060890 */ /* 0x000fc8000fffe13f */
[----:B------:R-:W-:Y:S02]  /*0210*/  @UP0 USHF.L.U32 UR7, UR6, 0xb, URZ ;  /* 0x0000000b06070899 */ /* 0x000fe4000800063f */
[----:B------:R-:W-:Y:S01]  /*0220*/  @UP0 USHF.L.U32 UR6, UR6, 0x1, URZ ;  /* 0x0000000106060899 */ /* 0x000fe2000800063f */
[----:B------:R-:W-:Y:S01]  /*0230*/  VOTEU.ANY UP0, P0 ;  /* 0x00000000003f7886 */ /* 0x000fe20000000100 */
[----:B------:R-:W1:Y:S04]  /*0240*/  FENCE.VIEW.ASYNC.S ;  /* 0x00000000000073c6 */ /* 0x000e680000000000 */
[----:B-1----:R0:W1:Y:S06]  /*0250*/  @UP0 SYNCS.EXCH.64 URZ, [UR8+0x16800], UR4 ;  /* 0x01680004083f05b2 */ /* 0x00206c0008000100 */
[----:B------:R0:W3:Y:S02]  /*0260*/  @UP1 SYNCS.EXCH.64 URZ, [UR8+0x16820], UR6 ;  /* 0x01682006083f15b2 */ /* 0x0000e40008000100 */
[----:B0-----:R-:W-:Y:S05]  /*0270*/  @P1 BRA `(.L_x_15442) ;  /* 0x0000000000481947 */ /* 0x001fea0003800000 */
        /* <DEDUP_REMOVED lines=16> */
[----:B------:R0:W0:Y:S01]  /*0380*/  SYNCS.EXCH.64 URZ, [UR8+0x16848], UR6 ;  /* 0x01684806083f75b2 */ /* 0x0000220008000100 */
[----:B------:R-:W-:Y:S01]  /*0390*/  NOP ;  /* 0x0000000000007918 */ /* 0x000fe20000000000 */
.L_x_15442:
        /* <DEDUP_REMOVED lines=22> */
.L_x_15443:
        /* <DEDUP_REMOVED lines=18> */
.L_x_15444:
        /* <DEDUP_REMOVED lines=22> */
.L_x_15445:
        /* <DEDUP_REMOVED lines=22> */
.L_x_15446:
[----:B--2---:R-:W-:Y:S01]  /*08e0*/  ISETP.NE.AND P0, PT, R2, RZ, PT ;  /* 0x000000ff0200720c */ /* 0x004fe20003f05270 */
[----:B------:R-:W-:Y:S01]  /*08f0*/  IMAD.MOV.U32 R2, RZ, RZ, 0x1 ;  /* 0x00000001ff027424 */ /* 0x000fe200078e00ff */
[----:B------:R-:W-:Y:S01]  /*0900*/  NOP ;  /* 0x0000000000007918 */ /* 0x000fe20000000000 */
[----:B------:R-:W-:Y:S01]  /*0910*/  ULDC.64 UR40, c[0x0][0x208] ;  /* 0x0000820000287ab9 */ /* 0x000fe20000000a00 */
[----:B------:R-:W-:Y:S02]  /*0920*/  BSSY B9, `(.L_x_15447) ;  /* 0x0001b81000097945 */ /* 0x000fe40003800000 */
[----:B------:R-:W-:-:S05]  /*0930*/  SEL R2, R2, 0x2, !P0 ;  /* 0x0000000202027807 */ /* 0x000fca0004000000 */
[----:B------:R2:W-:Y:S01]  /*0940*/  STL [R1+0x3c], R2 ;  /* 0x00003c0201007387 */ /* 0x0005e20000100800 */
[----:B01-34-:R-:W-:Y:S06]  /*0950*/  BAR.SYNC.DEFER_BLOCKING 0x0 ;  /* 0x0000000000007b1d */ /* 0x01bfec0000010000 */
[----:B------:R-:W-:Y:S05]  /*0960*/  @!P0 BRA `(.L_x_15448) ;  /* 0x0000013c00a48947 */ /* 0x000fea0003800000 */
.L_x_15449:
[----:B------:R-:W-:-:S08]  /*0970*/  NOP ;  /* 0x0000000000007918 */ /* 0x000fd00000000000 */
[----:B------:R-:W0:Y:S02]  /*0980*/  USETMAXREG.TRY_ALLOC.CTAPOOL UP0, 0xa0 ;  /* 0x000000a0000079c8 */ /* 0x000e240008000600 */
[----:B0-----:R-:W-:-:S13]  /*0990*/  PLOP3.LUT P0, PT, PT, PT, UP0, 0x80, 0x0 ;  /* 0x000000000000781c */ /* 0x001fda0003f0f008 */
[----:B------:R-:W-:Y:S05]  /*09a0*/  @!P0 BRA `(.L_x_15449) ;  /* 0xfffffffc00f08947 */ /* 0x000fea000383ffff */
[----:B------:R-:W2:Y:S01]  /*09b0*/  S2R R0, SR_TID.X ;  /* 0x0000000000007919 */ /* 0x000ea20000002100 */
[----:B------:R-:W-:Y:S01]  /*09c0*/  ULDC UR4, c[0x0][0xc3c] ;  /* 0x00030f0000047ab9 */ /* 0x000fe20000000800 */
[----:B--2---:R-:W-:Y:S02]  /*09d0*/  SHF.R.U32.HI R2, RZ, 0x7, R0 ;  /* 0x00000007ff027819 */ /* 0x004fe40000011600 */
[----:B------:R-:W2:Y:S01]  /*09e0*/  LDL.LU R0, [R1+0x10] ;  /* 0x0000100001007983 */ /* 0x000ea20000300800 */
[----:B------:R-:W-:Y:S06]  /*09f0*/  BAR.ARV 0x8, 0x200 ;  /* 0x0208000000007b1d */ /* 0x000fec0000002000 */
[----:B------:R-:W-:Y:S01]  /*0a00*/  ISETP.NE.AND P0, PT, R2, 0x1, PT ;  /* 0x000000010200780c */ /* 0x000fe20003f05270 */
[----:B------:R-:W0:Y:S01]  /*0a10*/  S2R R3, SR_CgaCtaId ;  /* 0x0000000000037919 */ /* 0x000e220000008800 */
[----:B------:R-:W-:-:S11]  /*0a20*/  MOV R2, 0x400 ;  /* 0x0000040000027802 */ /* 0x000fd60000000f00 */
[----:B------:R-:W-:Y:S08]  /*0a30*/  @!P0 BAR.ARV 0x9, 0x100 ;  /* 0x0244000000008b1d */ /* 0x000ff00000002000 */
[----:B------:R-:W-:Y:S01]  /*0a40*/  BAR.SYNC.DEFER_BLOCKING 0x5, 0x200 ;  /* 0x0148000000007b1d */ /* 0x000fe20000010000 */
[----:B0-----:R-:W-:-:S05]  /*0a50*/  LEA R2, R3, R2, 0x18 ;  /* 0x0000000203027211 */ /* 0x001fca00078ec0ff */
[----:B------:R-:W0:Y:S02]  /*0a60*/  LDS.128 R28, [R2+0x168d0] ;  /* 0x0168d000021c7984 */ /* 0x000e240000000c00 */
[----:B------:R-:W-:Y:S06]  /*0a70*/  BAR.ARV 0x4, 0x200 ;  /* 0x0108000000007b1d */ /* 0x000fec0000002000 */
[----:B--2---:R-:W-:-:S04]  /*0a80*/  LOP3.LUT R0, R0, 0xfffffffb, RZ, 0xc0, !PT ;  /* 0xfffffffb00007812 */ /* 0x004fc800078ec0ff */
[----:B------:R-:W-:Y:S02]  /*0a90*/  @P0 LOP3.LUT R0, R0, 0x4, RZ, 0xfc, !PT ;  /* 0x0000000400000812 */ /* 0x000fe400078efcff */
[----:B0-----:R-:W-:-:S03]  /*0aa0*/  ISETP.GE.AND P0, PT, R31, UR4, PT ;  /* 0x000000041f007c0c */ /* 0x001fc6000bf06270 */
[----:B------:R0:W-:Y:S10]  /*0ab0*/  STL [R1+0x10], R0 ;  /* 0x0000100001007387 */ /* 0x0001f40000100800 */
[----:B0-----:R-:W-:Y:S05]  /*0ac0*/  @P0 BRA `(.L_x_15450) ;  /* 0x000001b400980947 */ /* 0x001fea0003800000 */
[----:B------:R-:W2:Y:S01]  /*0ad0*/  LDL.LU R13, [R1+0x3c] ;  /* 0x00003c00010d7983 */ /* 0x000ea20000300800 */
[----:B------:R-:W0:Y:S02]  /*0ae0*/  S2R R0, SR_TID.X ;  /* 0x0000000000007919 */ /* 0x000e240000002100 */
[----:B0-----:R-:W-:-:S05]  /*0af0*/  VIADD R12, R0, 0xffffff80 ;  /* 0xffffff80000c7836 */ /* 0x001fca0000000000 */
[----:B------:R-:W-:-:S04]  /*0b00*/  SHF.R.S32.HI R0, RZ, 0x1f, R12 ;  /* 0x0000001fff007819 */ /* 0x000fc8000001140c */
[----:B------:R-:W-:-:S04]  /*0b10*/  LEA.HI R3, R0, R12, RZ, 0x7 ;  /* 0x0000000c00037211 */ /* 0x000fc800078f38ff */
[----:B------:R-:W-:-:S05]  /*0b20*/  LOP3.LUT R4, R3, 0xffffff80, RZ, 0xc0, !PT ;  /* 0xffffff8003047812 */ /* 0x000fca00078ec0ff */
[----:B------:R-:W-:Y:S01]  /*0b30*/  IMAD.IADD R11, R12, 0x1, -R4 ;  /* 0x000000010c0b7824 */ /* 0x000fe200078e0a04 */
[----:B------:R-:W-:-:S04]  /*0b40*/  LEA.HI R4, R0, R12, RZ, 0x4 ;  /* 0x0000000c00047211 */ /* 0x000fc800078f20ff */
[----:B------:R-:W-:Y:S02]  /*0b50*/  SHF.R.S32.HI R6, RZ, 0x1f, R11 ;  /* 0x0000001fff067819 */ /* 0x000fe4000001140b */
[----:B------:R-:W-:Y:S02]  /*0b60*/  SHF.R.S32.HI R7, RZ, 0x4, R4 ;  /* 0x00000004ff077819 */ /* 0x000fe40000011404 */
[----:B------:R-:W-:Y:S02]  /*0b70*/  LEA.HI R8, R6, R11, RZ, 0x2 ;  /* 0x0000000b06087211 */ /* 0x000fe400078f10ff */
[----:B------:R-:W-:Y:S02]  /*0b80*/  SHF.R.S32.HI R14, RZ, 0x7, R3 ;  /* 0x00000007ff0e7819 */ /* 0x000fe40000011403 */
[----:B------:R-:W-:Y:S02]  /*0b90*/  LOP3.LUT R3, R4, 0x3fffff0, RZ, 0xc0, !PT ;  /* 0x03fffff004037812 */ /* 0x000fe400078ec0ff */
[----:B------:R-:W-:-:S02]  /*0ba0*/  LEA.HI R5, R0, R12, RZ, 0x5 ;  /* 0x0000000c00057211 */ /* 0x000fc400078f28ff */
[----:B------:R-:W-:Y:S02]  /*0bb0*/  LEA.HI R4, R4, R7, RZ, 0x1 ;  /* 0x0000000704047211 */ /* 0x000fe400078f08ff */
[--C-:B------:R-:W-:Y:S02]  /*0bc0*/  SHF.R.S32.HI R9, RZ, 0x2, R8.reuse ;  /* 0x00000002ff097819 */ /* 0x100fe40000011408 */
[----:B------:R-:W-:Y:S01]  /*0bd0*/  SHF.R.S32.HI R10, RZ, 0x1f, R8 ;  /* 0x0000001fff0a7819 */ /* 0x000fe20000011408 */
[----:B------:R-:W-:Y:S01]  /*0be0*/  IMAD.IADD R3, R12, 0x1, -R3 ;  /* 0x000000010c037824 */ /* 0x000fe200078e0a03 */
[----:B------:R-:W-:Y:S02]  /*0bf0*/  SHF.R.S32.HI R15, RZ, 0x5, R5 ;  /* 0x00000005ff0f7819 */ /* 0x000fe40000011405 */
[----:B------:R-:W-:Y:S02]  /*0c00*/  LOP3.LUT R4, R4, 0x1ffffffe, RZ, 0xc0, !PT ;  /* 0x1ffffffe04047812 */ /* 0x000fe400078ec0ff */
[----:B------:R-:W-:Y:S01]  /*0c10*/  LEA.HI R10, R10, R9, RZ, 0x3 ;  /* 0x000000090a0a7211 */ /* 0x000fe200078f18ff */
[----:B------:R-:W-:Y:S01]  /*0c20*/  IMAD.HI R5, R14, 0x55555556, RZ ;  /* 0x555555560e057827 */ /* 0x000fe200078e02ff */
[----:B------:R-:W-:-:S02]  /*0c30*/  LEA.HI R6, R6, R11, RZ, 0x5 ;  /* 0x0000000b06067211 */ /* 0x000fc400078f28ff */
[----:B------:R-:W-:Y:S01]  /*0c40*/  LOP3.LUT R10, R10, 0xfffffff8, RZ, 0xc0, !PT ;  /* 0xfffffff80a0a7812 */ /* 0x000fe200078ec0ff */
[----:B------:R-:W-:Y:S02]  /*0c50*/  IMAD.IADD R4, R7, 0x1, -R4 ;  /* 0x0000000107047824 */ /* 0x000fe400078e0a04 */
[----:B------:R-:W-:Y:S01]  /*0c60*/  IMAD R3, R15, 0x10, R3 ;  /* 0x000000100f037824 */ /* 0x000fe200078e0203 */
[----:B------:R-:W-:Y:S01]  /*0c70*/  LEA.HI R5, R5, R5, RZ, 0x1 ;  /* 0x0000000505057211 */ /* 0x000fe200078f08ff */
[----:B------:R-:W-:Y:S01]  /*0c80*/  IMAD.IADD R9, R9, 0x1, -R10 ;  /* 0x0000000109097824 */ /* 0x000fe200078e0a0a */
[----:B------:R-:W-:Y:S02]  /*0c90*/  SHF.R.S32.HI R6, RZ, 0x5, R6 ;  /* 0x00000005ff067819 */ /* 0x000fe40000011406 */
[----:B------:R-:W-:Y:S02]  /*0ca0*/  LEA R7, R3, R4, 0x3 ;  /* 0x0000000403077211 */ /* 0x000fe400078e18ff */
[----:B------:R-:W-:Y:S01]  /*0cb0*/  LEA.HI R3, R0, R12, RZ, 0x2 ;  /* 0x0000000c00037211 */ /* 0x000fe200078f10ff */
[----:B------:R-:W-:-:S02]  /*0cc0*/  IMAD R5, R5, -0x3, R14 ;  /* 0xfffffffd05057824 */ /* 0x000fc400078e020e */
[----:B------:R-:W-:Y:S01]  /*0cd0*/  IMAD R6, R6, 0x10, R9 ;  /* 0x0000001006067824 */ /* 0x000fe200078e0209 */
[----:B------:R-:W-:-:S03]  /*0ce0*/  SHF.R.S32.HI R154, RZ, 0x2, R3 ;  /* 0x00000002ff9a7819 */ /* 0x000fc60000011403 */
[----:B------:R-:W-:Y:S01]  /*0cf0*/  IMAD R10, R5, 0x40, R6 ;  /* 0x00000040050a7824 */ /* 0x000fe200078e0206 */
[----:B------:R-:W-:Y:S01]  /*0d00*/  SHF.R.S32.HI R5, RZ, 0x1f, R3 ;  /* 0x0000001fff057819 */ /* 0x000fe20000011403 */
[----:B------:R-:W-:Y:S01]  /*0d10*/  VIADD R9, R154, 0x60 ;  /* 0x000000609a097836 */ /* 0x000fe20000000000 */
[----:B------:R-:W-:Y:S02]  /*0d20*/  LEA.HI R0, R0, R12, RZ, 0x3 ;  /* 0x0000000c00007211 */ /* 0x000fe400078f18ff */
[----:B------:R-:W-:Y:S02]  /*0d30*/  LOP3.LUT R3, R3, 0xfffffffc, RZ, 0xc0, !PT ;  /* 0xfffffffc03037812 */ /* 0x000fe400078ec0ff */
[----:B------:R-:W-:Y:S02]  /*0d40*/  LEA.HI R5, R5, R154, RZ, 0x3 ;  /* 0x0000009a05057211 */ /* 0x000fe400078f18ff */
[----:B------:R-:W-:Y:S02]  /*0d50*/  SHF.R.S32.HI R4, RZ, 0x3, R0 ;  /* 0x00000003ff047819 */ /* 0x000fe40000011400 */
[----:B------:R-:W-:Y:S01]  /*0d60*/  SHF.R.S32.HI R4, RZ, 0x1f, R9 ;  /* 0x0000001fff047819 */ /* 0x000fe20000011409 */
[----:B------:R-:W-:Y:S01]  /*0d70*/  IMAD.IADD R6, R12, 0x1, -R3 ;  /* 0x000000010c067824 */ /* 0x000fe200078e0a03 */
[----:B------:R-:W-:-:S02]  /*0d80*/  LOP3.LUT R0, R0, 0xfffffff8, RZ, 0xc0, !PT ;  /* 0xfffffff800007812 */ /* 0x000fc400078ec0ff */
[----:B------:R-:W-:Y:S01]  /*0d90*/  LOP3.LUT R5, R5, 0xfffffff8, RZ, 0xc0, !PT ;  /* 0xfffffff805057812 */ /* 0x000fe200078ec0ff */
[----:B------:R-:W-:Y:S01]  /*0da0*/  IMAD.SHL.U32 R3, R9, 0x40, RZ ;  /* 0x0000004009037824 */ /* 0x000fe200078e00ff */
[----:B------:R-:W-:Y:S01]  /*0db0*/  LEA.HI R4, R4, R9, RZ, 0x3 ;  /* 0x0000000904047211 */ /* 0x000fe200078f18ff */
[----:B------:R-:W-:Y:S01]  /*0dc0*/  IMAD.IADD R0, R12, 0x1, -R0 ;  /* 0x000000010c007824 */ /* 0x000fe200078e0a00 */
[----:B------:R-:W-:Y:S01]  /*0dd0*/  LEA.HI R0, R6, R6, RZ, 0x1 ;  /* 0x0000000606007211 */ /* 0x000fe200078f08ff */
[----:B------:R-:W-:Y:S01]  /*0de0*/  IMAD.IADD R5, R154, 0x1, -R5 ;  /* 0x000000019a057824 */ /* 0x000fe200078e0a05 */
[----:B------:R-:W-:Y:S01]  /*0df0*/  STL [R1+0x60], R10 ;  /* 0x0000600a01007387 */ /* 0x000fe20000100800 */
[C---:B------:R-:W-:Y:S01]  /*0e00*/  IMAD.SHL.U32 R16, R6.reuse, 0x8, RZ ;  /* 0x0000000806107824 */ /* 0x040fe200078e00ff */
[----:B------:R-:W-:Y:S01]  /*0e10*/  SHF.L.U32 R152, R6, 0x2, RZ ;  /* 0x0000000206987819 */ /* 0x000fe200000006ff */
[----:B------:R-:W-:Y:S01]  /*0e20*/  IMAD.SHL.U32 R4, R4, 0x40, RZ ;  /* 0x0000004004047824 */ /* 0x000fe200078e00ff */
[----:B------:R-:W-:Y:S01]  /*0e30*/  LOP3.LUT R3, R3, 0x1c0, RZ, 0xc0, !PT ;  /* 0x000001c003037812 */ /* 0x000fe200078ec0ff */
[----:B------:R-:W-:Y:S01]  /*0e40*/  STL [R1+0x54], RZ ;  /* 0x000054ff01007387 */ /* 0x000fe20000100800 */
[----:B------:R-:W-:-:S02]  /*0e50*/  LOP3.LUT R0, R0, 0x1ffffffe, RZ, 0xc0, !PT ;  /* 0x1ffffffe00007812 */ /* 0x000fc400078ec0ff */
[----:B------:R-:W-:Y:S01]  /*0e60*/  LOP3.LUT R8, R8, 0x7ffffffc, RZ, 0xc0, !PT ;  /* 0x7ffffffc08087812 */ /* 0x000fe200078ec0ff */
[----:B------:R-:W-:Y:S01]  /*0e70*/  STL [R1], RZ ;  /* 0x000000ff01007387 */ /* 0x000fe20000100800 */
[----:B------:R-:W-:Y:S01]  /*0e80*/  LOP3.LUT R4, R4, 0xfffffe00, RZ, 0xc0, !PT ;  /* 0xfffffe0004047812 */ /* 0x000fe200078ec0ff */
[----:B------:R-:W-:Y:S02]  /*0e90*/  VIADD R9, R152, 0x10 ;  /* 0x0000001098097836 */ /* 0x000fe40000000000 */
[----:B------:R0:W-:Y:S01]  /*0ea0*/  STL [R1+0x3c], R5 ;  /* 0x00003c0501007387 */ /* 0x0001e20000100800 */
[----:B------:R-:W-:Y:S02]  /*0eb0*/  IMAD.IADD R0, R6, 0x1, -R0 ;  /* 0x0000000106007824 */ /* 0x000fe400078e0a00 */
[----:B------:R-:W-:Y:S01]  /*0ec0*/  IMAD.IADD R8, R11, 0x1, -R8 ;  /* 0x000000010b087824 */ /* 0x000fe200078e0a08 */
[----:B------:R-:W-:Y:S01]  /*0ed0*/  STL [R1+0x4], R9 ;  /* 0x0000040901007387 */ /* 0x000fe20000100800 */
[----:B0-----:R-:W-:-:S02]  /*0ee0*/  SHF.R.U32.HI R5, RZ, 0x3, R3 ;  /* 0x00000003ff057819 */ /* 0x001fc40000011603 */
[----:B------:R-:W-:Y:S01]  /*0ef0*/  LOP3.LUT R3, R3, 0x38, R16, 0xf8, !PT ;  /* 0x0000003803037812 */ /* 0x000fe200078ef810 */
[----:B------:R0:W-:Y:S03]  /*0f00*/  STL [R1+0x40], R4 ;  /* 0x0000400401007387 */ /* 0x0001e60000100800 */
[----:B------:R-:W-:Y:S01]  /*0f10*/  LOP3.LUT R3, R4, R3, R5, 0xf6, !PT ;  /* 0x0000000304037212 */ /* 0x000fe200078ef605 */
[----:B------:R-:W-:Y:S01]  /*0f20*/  IMAD.SHL.U32 R5, R7, 0x8, RZ ;  /* 0x0000000807057824 */ /* 0x000fe200078e00ff */
[----:B------:R-:W-:-:S03]  /*0f30*/  LEA R0, R0, R10, 0x3 ;  /* 0x0000000a00007211 */ /* 0x000fc600078e18ff */
[----:B------:R-:W-:Y:S02]  /*0f40*/  IMAD R3, R3, 0x2, R2 ;  /* 0x0000000203037824 */ /* 0x000fe400078e0202 */
[----:B0-----:R-:W-:Y:S01]  /*0f50*/  IMAD.SHL.U32 R4, R8, 0x2, RZ ;  /* 0x0000000208047824 */ /* 0x001fe200078e00ff */
[----:B------:R0:W-:Y:S04]  /*0f60*/  STL [R1+0x64], R5 ;  /* 0x0000640501007387 */ /* 0x0001e80000100800 */
[----:B------:R0:W-:Y:S04]  /*0f70*/  STL [R1+0x2c], R4 ;  /* 0x00002c0401007387 */ /* 0x0001e80000100800 */
[----:B------:R0:W-:Y:S04]  /*0f80*/  STL [R1+0x44], R0 ;  /* 0x0000440001007387 */ /* 0x0001e80000100800 */
[----:B------:R0:W-:Y:S01]  /*0f90*/  STL [R1+0x5c], R3 ;  /* 0x00005c0301007387 */ /* 0x0001e20000100800 */
[----:B------:R-:W-:Y:S01]  /*0fa0*/  VIADD R18, R16, 0x20 ;  /* 0x0000002010127836 */ /* 0x000fe20000000000 */
[----:B------:R-:W-:Y:S01]  /*0fb0*/  SHF.R.S32.HI R17, RZ, 0x1f, R16 ;  /* 0x0000001fff117819 */ /* 0x000fe20000011410 */
[----:B------:R-:W-:-:S02]  /*0fc0*/  IMAD.MOV.U32 R19, RZ, RZ, RZ ;  /* 0x000000ffff137224 */ /* 0x000fc400078e00ff */
[----:B------:R-:W-:Y:S01]  /*0fd0*/  IMAD.MOV.U32 R155, RZ, RZ, RZ ;  /* 0x000000ffff9b7224 */ /* 0x000fe200078e00ff */
[----:B------:R-:W-:Y:S01]  /*0fe0*/  SHF.R.S32.HI R156, RZ, 0x1f, R18 ;  /* 0x0000001fff9c7819 */ /* 0x000fe20000011412 */
[----:B------:R-:W-:Y:S01]  /*0ff0*/  IMAD.MOV.U32 R22, RZ, RZ, RZ ;  /* 0x000000ffff167224 */ /* 0x000fe200078e00ff */
[----:B0-2---:R-:W-:-:S07]  /*1000*/  LOP3.LUT R157, R13, 0x1, RZ, 0xfc, !PT ;  /* 0x000000010d9d7812 */ /* 0x005fce00078efcff */
.L_x_15605:
[----:B01----:R-:W0:Y:S02]  /*1010*/  LDC.64 R4, c[0x0][0xc88] ;  /* 0x00032200ff047b82 */ /* 0x003e240000000a00 */
        /* <DEDUP_REMOVED lines=8> */
[----:B------:R-:W-:Y:S01]  /*10a0*/  IMAD.MOV.U32 R66, RZ, RZ, RZ ;  /* 0x000000ffff427224 */ /* 0x000fe200078e00ff */
[----:B------:R-:W-:-:S02]  /*10b0*/  ISETP.NE.AND.EX P1, PT, RZ, UR5, PT, P1 ;  /* 0x00000005ff007c0c */ /* 0x000fc4000bf25310 */
[----:B------:R-:W-:-:S04]  /*10c0*/  ISETP.NE.U32.AND P0, PT, RZ, UR6, PT ;  /* 0x00000006ff007c0c */ /* 0x000fc8000bf05070 */
[----:B------:R-:W-:Y:S02]  /*10d0*/  ISETP.NE.AND.EX P0, PT, RZ, UR7, PT, P0 ;  /* 0x00000007ff007c0c */ /* 0x000fe4000bf05300 */
[----:B--2---:R-:W-:Y:S01]  /*10e0*/  SHF.R.S32.HI R0, RZ, 0x1f, R33 ;  /* 0x0000001fff007819 */ /* 0x004fe20000011421 */
[----:B------:R-:W-:-:S04]  /*10f0*/  IMAD.SHL.U32 R34, R33, 0x4, RZ ;  /* 0x0000000421227824 */ /* 0x000fc800078e00ff */
        /* <DEDUP_REMOVED lines=10> */
[----:B----4-:R-:W-:Y:S01]  /*11a0*/  IMAD.U32 R3, RZ, RZ, UR4 ;  /* 0x00000004ff037e24 */ /* 0x010fe2000f8e00ff */
[----:B------:R-:W-:Y:S01]  /*11b0*/  IADD3.X R9, R32, UR7, RZ, P3, !PT ;  /* 0x0000000720097c10 */ /* 0x000fe20009ffe4ff */
[----:B------:R-:W-:-:S04]  /*11c0*/  ULDC.64 UR4, c[0x0][0x418] ;  /* 0x0001060000047ab9 */ /* 0x000fc80000000a00 */
[----:B------:R0:W5:Y:S05]  /*11d0*/  @P0 LDG.E R66, desc[UR40][R8.64] ;  /* 0x0000002808420981 */ /* 0x00016a000c1e1900 */
[----:B------:R-:W-:-:S04]  /*11e0*/  @P2 IADD3 R4, P1, R34, UR8, RZ ;  /* 0x0000000822042c10 */ /* 0x000fc8000ff3e0ff */
[----:B------:R-:W-:-:S05]  /*11f0*/  @P2 IADD3.X R5, R32, UR9, RZ, P1, !PT ;  /* 0x0000000920052c10 */ /* 0x000fca0008ffe4ff */
[----:B------:R-:W2:Y:S01]  /*1200*/  @P2 LDG.E R3, desc[UR40][R4.64] ;  /* 0x0000002804032981 */ /* 0x000ea2000c1e1900 */
        /* <DEDUP_REMOVED lines=9> */
[----:B--2---:R0:W-:Y:S01]  /*12a0*/  STL [R1+0x14], R3 ;  /* 0x0000140301007387 */ /* 0x0041e20000100800 */
[----:B------:R-:W-:Y:S01]  /*12b0*/  IMAD.MOV.U32 R12, RZ, RZ, R3 ;  /* 0x000000ffff0c7224 */ /* 0x000fe200078e0003 */
[----:B------:R-:W-:Y:S06]  /*12c0*/  @P2 BRA `(.L_x_15451) ;  /* 0x0000000000282947 */ /* 0x000fec0003800000 */
        /* <DEDUP_REMOVED lines=8> */
[----:B--2---:R-:W-:-:S05]  /*1350*/  IMAD.IADD R12, R3, 0x1, -R0 ;  /* 0x00000001030c7824 */ /* 0x004fca00078e0a00 */
[----:B------:R1:W-:Y:S02]  /*1360*/  STL [R1+0x14], R12 ;  /* 0x0000140c01007387 */ /* 0x0003e40000100800 */
.L_x_15451:
[----:B------:R-:W-:Y:S01]  /*1370*/  ULDC.64 UR4, c[0x0][0xa20] ;  /* 0x0002880000047ab9 */ /* 0x000fe20000000a00 */
[C---:B0-----:R-:W-:Y:S02]  /*1380*/  LOP3.LUT R3, R30.reuse, 0xff000000, RZ, 0xc0, !PT ;  /* 0xff0000001e037812 */ /* 0x041fe400078ec0ff */
        /* <DEDUP_REMOVED lines=11> */
.L_x_15452:
[----:B------:R-:W-:Y:S05]  /*1440*/  @!P0 BRA `(.L_x_15453) ;  /* 0x00000000000c8947 */ /* 0x000fea0003800000 */
[----:B------:R-:W2:Y:S04]  /*1450*/  LDG.E R0, desc[UR40][R8.64] ;  /* 0x0000002808007981 */ /* 0x000ea8000c1e1900 */
[----:B------:R-:W2:Y:S02]  /*1460*/  LDG.E R31, desc[UR40][R8.64+0x4] ;  /* 0x00000428081f7981 */ /* 0x000ea4000c1e1900 */
[----:B--2---:R-:W-:-:S07]  /*1470*/  IMAD.IADD R31, R31, 0x1, -R0 ;  /* 0x000000011f1f7824 */ /* 0x004fce00078e0a00 */
.L_x_15453:
[----:B------:R-:W-:Y:S01]  /*1480*/  ULDC.64 UR4, c[0x0][0xa10] ;  /* 0x0002840000047ab9 */ /* 0x000fe20000000a00 */
[----:B------:R-:W2:Y:S01]  /*1490*/  LDC R8, c[0x0][0x448] ;  /* 0x00011200ff087b82 */ /* 0x000ea20000000800 */
[----:B------:R-:W-:-:S04]  /*14a0*/  ISETP.NE.U32.AND P0, PT, RZ, UR4, PT ;  /* 0x00000004ff007c0c */ /* 0x000fc8000bf05070 */
[----:B------:R-:W-:Y:S01]  /*14b0*/  ISETP.NE.AND.EX P0, PT, RZ, UR5, PT, P0 ;  /* 0x00000005ff007c0c */ /* 0x000fe2000bf05300 */
[----:B------:R-:W-:-:S12]  /*14c0*/  ULDC.64 UR4, c[0x0][0xa30] ;  /* 0x00028c0000047ab9 */ /* 0x000fd80000000a00 */
[----:B0-----:R-:W0:Y:S02]  /*14d0*/  @P0 LDC.64 R4, c[0x0][0xa10] ;  /* 0x00028400ff040b82 */ /* 0x001e240000000a00 */
[----:B0-----:R-:W-:-:S05]  /*14e0*/  @P0 IMAD.WIDE R4, R33, 0x4, R4 ;  /* 0x0000000421040825 */ /* 0x001fca00078e0204 */
[----:B------:R-:W3:Y:S04]  /*14f0*/  @P0 LDG.E R0, desc[UR40][R4.64] ;  /* 0x0000002804000981 */ /* 0x000ee8000c1e1900 */
[----:B------:R0:W3:Y:S01]  /*1500*/  @P0 LDG.E R3, desc[UR40][R4.64+0x4] ;  /* 0x0000042804030981 */ /* 0x0000e2000c1e1900 */
[----:B------:R-:W-:Y:S02]  /*1510*/  ISETP.NE.U32.AND P1, PT, RZ, UR4, PT ;  /* 0x00000004ff007c0c */ /* 0x000fe4000bf25070 */
[----:B-----5:R-:W-:Y:S02]  /*1520*/  MOV R24, R31 ;  /* 0x0000001f00187202 */ /* 0x020fe40000000f00 */
[----:B------:R-:W-:-:S13]  /*1530*/  ISETP.NE.AND.EX P1, PT, RZ, UR5, PT, P1 ;  /* 0x00000005ff007c0c */ /* 0x000fda000bf25310 */
[----:B------:R-:W-:-:S04]  /*1540*/  @P1 IADD3 R6, P2, R34, UR4, RZ ;  /* 0x0000000422061c10 */ /* 0x000fc8000ff5e0ff */
[----:B------:R-:W-:-:S05]  /*1550*/  @P1 IADD3.X R7, R32, UR5, RZ, P2, !PT ;  /* 0x0000000520071c10 */ /* 0x000fca00097fe4ff */
[----:B------:R4:W5:Y:S01]  /*1560*/  @P1 LDG.E R24, desc[UR40][R6.64] ;  /* 0x0000002806181981 */ /* 0x000962000c1e1900 */
[----:B--2---:R-:W-:Y:S01]  /*1570*/  ISETP.NE.AND P1, PT, R8, 0x1, PT ;  /* 0x000000010800780c */ /* 0x004fe20003f25270 */
[----:B------:R-:W-:Y:S01]  /*1580*/  IMAD R13, R29, 0xc0, RZ ;  /* 0x000000c01d0d7824 */ /* 0x000fe200078e02ff */
[----:B------:R-:W-:Y:S01]  /*1590*/  BSSY B0, `(.L_x_15454) ;  /* 0x0000039000007945 */ /* 0x000fe20003800000 */
[----:B------:R-:W-:Y:S02]  /*15a0*/  IMAD.IADD R10, R31, 0x1, -R10 ;  /* 0x000000011f0a7824 */ /* 0x000fe400078e0a0a */
[----:B0-----:R-:W-:Y:S01]  /*15b0*/  VIADD R4, R13, 0xbf ;  /* 0x000000bf0d047836 */ /* 0x001fe20000000000 */
[----:B------:R0:W-:Y:S07]  /*15c0*/  STL [R1+0x28], R13 ;  /* 0x0000280d01007387 */ /* 0x0001ee0000100800 */
[----:B------:R-:W2:Y:S01]  /*15d0*/  @P1 LDC R9, c[0x0][0x44c] ;  /* 0x00011300ff091b82 */ /* 0x000ea20000000800 */
[----:B0-----:R-:W-:-:S07]  /*15e0*/  LOP3.LUT R13, R11, 0xff, RZ, 0xc0, !PT ;  /* 0x000000ff0b0d7812 */ /* 0x001fce00078ec0ff */
[----:B------:R-:W0:Y:S01]  /*15f0*/  @P1 LDC R5, c[0x0][0x450] ;  /* 0x00011400ff051b82 */ /* 0x000e220000000800 */
[----:B---3--:R-:W-:Y:S02]  /*1600*/  @P0 IMAD.IADD R25, R3, 0x1, -R0 ;  /* 0x0000000103190824 */ /* 0x008fe400078e0a00 */
[----:B--2---:R-:W-:-:S04]  /*1610*/  @P1 IMAD.HI.U32 R0, R4, R9, RZ ;  /* 0x0000000904001227 */ /* 0x004fc800078e00ff */
[----:B----4-:R-:W-:Y:S01]  /*1620*/  IMAD.IADD R6, R10, 0x1, R25 ;  /* 0x000000010a067824 */ /* 0x010fe200078e0219 */
[----:B0-----:R-:W-:-:S03]  /*1630*/  @P1 SHF.R.U32.HI R4, RZ, R5, R0 ;  /* 0x00000005ff041219 */ /* 0x001fc60000011600 */
[C---:B------:R-:W-:Y:S01]  /*1640*/  VIADD R0, R6.reuse, 0x7f ;  /* 0x0000007f06007836 */ /* 0x040fe20000000000 */
[----:B------:R-:W-:Y:S01]  /*1650*/  IADD3 R82, R6, 0x80, -R12 ;  /* 0x0000008006527810 */ /* 0x000fe20007ffe80c */
[----:B------:R0:W-:Y:S03]  /*1660*/  STL [R1+0x20], R6 ;  /* 0x0000200601007387 */ /* 0x0001e60000100800 */
[----:B------:R-:W-:Y:S01]  /*1670*/  SHF.R.S32.HI R3, RZ, 0x1f, R0 ;  /* 0x0000001fff037819 */ /* 0x000fe20000011400 */
[----:B------:R-:W-:Y:S01]  /*1680*/  IMAD.IADD R4, R82, 0x1, R4 ;  /* 0x0000000152047824 */ /* 0x000fe200078e0204 */
[----:B------:R2:W-:Y:S02]  /*1690*/  STL [R1+0x58], R13 ;  /* 0x0000580d01007387 */ /* 0x0005e40000100800 */
[----:B------:R-:W-:Y:S02]  /*16a0*/  LEA.HI R3, R3, R0, RZ, 0x7 ;  /* 0x0000000003037211 */ /* 0x000fe400078f38ff */
[----:B------:R-:W-:-:S02]  /*16b0*/  SHF.R.S32.HI R5, RZ, 0x1f, R4 ;  /* 0x0000001fff057819 */ /* 0x000fc40000011404 */
[----:B0-----:R-:W-:Y:S02]  /*16c0*/  SHF.R.U32.HI R6, RZ, 0x10, R11 ;  /* 0x00000010ff067819 */ /* 0x001fe4000001160b */
[----:B------:R-:W-:Y:S02]  /*16d0*/  LEA.HI R5, R5, R4, RZ, 0x7 ;  /* 0x0000000405057211 */ /* 0x000fe400078f38ff */
[----:B------:R-:W-:Y:S01]  /*16e0*/  SHF.R.S32.HI R83, RZ, 0x7, R3 ;  /* 0x00000007ff537819 */ /* 0x000fe20000011403 */
[----:B------:R2:W-:Y:S01]  /*16f0*/  STL [R1+0x4c], R6 ;  /* 0x00004c0601007387 */ /* 0x0005e20000100800 */
[----:B------:R-:W-:-:S04]  /*1700*/  SHF.R.S32.HI R0, RZ, 0x7, R5 ;  /* 0x00000007ff007819 */ /* 0x000fc80000011405 */
[----:B------:R-:W-:Y:S01]  /*1710*/  VIMNMX R9, R83, R0, PT ;  /* 0x0000000053097248 */ /* 0x000fe20003fe0100 */
[----:B------:R-:W-:-:S03]  /*1720*/  IMAD.MOV.U32 R0, RZ, RZ, RZ ;  /* 0x000000ffff007224 */ /* 0x000fc600078e00ff */
[----:B------:R-:W-:-:S13]  /*1730*/  ISETP.GE.AND P0, PT, R9, 0x1, PT ;  /* 0x000000010900780c */ /* 0x000fda0003f06270 */
[----:B--2---:R-:W-:Y:S05]  /*1740*/  @!P0 BRA `(.L_x_15455) ;  /* 0x0000000000748947 */ /* 0x004fea0003800000 */
[----:B------:R-:W-:Y:S01]  /*1750*/  ISETP.NE.AND P0, PT, R6, RZ, PT ;  /* 0x000000ff0600720c */ /* 0x000fe20003f05270 */
[----:B------:R-:W-:-:S03]  /*1760*/  ULDC UR4, c[0x0][0x9f0] ;  /* 0x00027c0000047ab9 */ /* 0x000fc60000000800 */
[----:B------:R-:W-:-:S04]  /*1770*/  SEL R11, R6, UR4, P0 ;  /* 0x00000004060b7c07 */ /* 0x000fc80008000000 */
[-C--:B------:R-:W-:Y:S02]  /*1780*/  IABS R6, R11.reuse ;  /* 0x0000000b00067213 */ /* 0x080fe40000000000 */
[----:B------:R-:W-:Y:S02]  /*1790*/  IADD3 R0, R11, -0x1, R9 ;  /* 0xffffffff0b007810 */ /* 0x000fe40007ffe009 */
[----:B------:R-:W0:Y:S01]  /*17a0*/  I2F.RP R3, R6 ;  /* 0x0000000600037306 */ /* 0x000e220000209400 */
[-C--:B-1----:R-:W-:Y:S02]  /*17b0*/  IABS R12, R11.reuse ;  /* 0x0000000b000c7213 */ /* 0x082fe40000000000 */
[----:B------:R-:W-:Y:S02]  /*17c0*/  IABS R8, R0 ;  /* 0x0000000000087213 */ /* 0x000fe40000000000 */
[----:B------:R-:W-:-:S04]  /*17d0*/  LOP3.LUT R0, R0, R11, RZ, 0x3c, !PT ;  /* 0x0000000b00007212 */ /* 0x000fc800078e3cff */
[----:B------:R-:W-:Y:S01]  /*17e0*/  ISETP.GE.AND P2, PT, R0, RZ, PT ;  /* 0x000000ff0000720c */ /* 0x000fe20003f46270 */
[----:B0-----:R-:W0:Y:S02]  /*17f0*/  MUFU.RCP R3, R3 ;  /* 0x0000000300037308 */ /* 0x001e240000001000 */
[----:B0-----:R-:W-:Y:S01]  /*1800*/  VIADD R4, R3, 0xffffffe ;  /* 0x0ffffffe03047836 */ /* 0x001fe20000000000 */
[----:B------:R-:W-:-:S05]  /*1810*/  IADD3 R3, RZ, -R12, RZ ;  /* 0x8000000cff037210 */ /* 0x000fca0007ffe0ff */
        /* <DEDUP_REMOVED lines=16> */
.L_x_15455:
[----:B------:R-:W-:Y:S05]  /*1920*/  BSYNC B0 ;  /* 0x0000000000007941 */ /* 0x000fea0003800000 */
.L_x_15454:
        /* <DEDUP_REMOVED lines=33> */
[----:B01----:R-:W-:-:S07]  /*1b40*/  IMAD.MOV.U32 R12, RZ, RZ, 0x1 ;  /* 0x00000001ff0c7424 */ /* 0x003fce00078e00ff */
[----:B------:R-:W-:-:S07]  /*1b50*/  LEPC R20, `(.L_x_15458) ;  /* 0x000000001014794e */ /* 0x000fce0000000000 */
[----:B--2--5:R-:W-:Y:S05]  /*1b60*/  CALL.ABS.NOINC R14 ;  /* 0x000000000e007343 */ /* 0x024fea0003c00000 */
.L_x_15458:
[----:B------:R-:W-:Y:S05]  /*1b70*/  BSYNC B6 ;  /* 0x0000000000067941 */ /* 0x000fea0003800000 */
.L_x_15457:
        /* <DEDUP_REMOVED lines=20> */
.L_x_15460:
[----:B------:R-:W-:Y:S05]  /*1cc0*/  BSYNC B6 ;  /* 0x0000000000067941 */ /* 0x000fea0003800000 */
.L_x_15459:
[----:B------:R-:W-:Y:S01]  /*1cd0*/  ULDC.64 UR4, c[0x0][0x9f8] ;  /* 0x00027e0000047ab9 */ /* 0x000fe20000000a00 */
[----:B------:R-:W2:Y:S01]  /*1ce0*/  LDL R36, [R1+0x3c] ;  /* 0x00003c0001247983 */ /* 0x000ea20000100800 */
[----:B------:R-:W-:Y:S01]  /*1cf0*/  ISETP.NE.U32.AND P0, PT, RZ, UR4, PT ;  /* 0x00000004ff007c0c */ /* 0x000fe2000bf05070 */
[----:B------:R-:W-:Y:S01]  /*1d00*/  IMAD.MOV.U32 R67, RZ, RZ, R33 ;  /* 0x000000ffff437224 */ /* 0x000fe200078e0021 */
[----:B------:R-:W0:Y:S02]  /*1d10*/  LDC.64 R4, c[0x0][0x3f8] ;  /* 0x0000fe00ff047b82 */ /* 0x000e240000000a00 */
[----:B------:R-:W-:-:S06]  /*1d20*/  ISETP.NE.AND.EX P0, PT, RZ, UR5, PT, P0 ;  /* 0x00000005ff007c0c */ /* 0x000fcc000bf05300 */
[----:B------:R-:W3:Y:S07]  /*1d30*/  LDC.64 R60, c[0x0][0x408] ;  /* 0x00010200ff3c7b82 */ /* 0x000eee0000000a00 */
[----:B------:R-:W-:Y:S01]  /*1d40*/  @P0 IADD3 R6, P1, R34, UR4, RZ ;  /* 0x0000000422060c10 */ /* 0x000fe2000ff3e0ff */
[----:B------:R-:W4:Y:S03]  /*1d50*/  LDC R33, c[0x0][0x3f4] ;  /* 0x0000fd00ff217b82 */ /* 0x000f260000000800 */
[----:B------:R-:W-:-:S02]  /*1d60*/  @P0 IADD3.X R7, R32, UR5, RZ, P1, !PT ;  /* 0x0000000520070c10 */ /* 0x000fc40008ffe4ff */
[----:B------:R-:W2:Y:S04]  /*1d70*/  LDL.LU R32, [R1+0x10] ;  /* 0x0000100001207983 */ /* 0x000ea80000300800 */
[----:B------:R-:W2:Y:S04]  /*1d80*/  LDL R14, [R1+0x40] ;  /* 0x00004000010e7983 */ /* 0x000ea80000100800 */
[----:B------:R1:W2:Y:S01]  /*1d90*/  @P0 LDG.E R67, desc[UR40][R6.64] ;  /* 0x0000002806430981 */ /* 0x0002a2000c1e1900 */
[----:B------:R-:W1:Y:S01]  /*1da0*/  S2R R34, SR_TID.X ;  /* 0x0000000000227919 */ /* 0x000e620000002100 */
[----:B------:R-:W-:-:S02]  /*1db0*/  SHF.R.S32.HI R3, RZ, 0x1f, R154 ;  /* 0x0000001fff037819 */ /* 0x000fc4000001149a */
[----:B------:R-:W-:-:S03]  /*1dc0*/  SHF.R.S32.HI R153, RZ, 0x1f, R152 ;  /* 0x0000001fff997819 */ /* 0x000fc60000011498 */
[-C--:B0-----:R-:W-:Y:S02]  /*1dd0*/  IMAD R0, R3, R4.reuse, RZ ;  /* 0x0000000403007224 */ /* 0x081fe400078e02ff */
[----:B------:R-:W-:-:S04]  /*1de0*/  IMAD.WIDE.U32 R8, R154, R4, R152 ;  /* 0x000000049a087225 */ /* 0x000fc800078e0098 */
[C---:B------:R-:W-:Y:S02]  /*1df0*/  IMAD R13, R154.reuse, R5, R0 ;  /* 0x000000059a0d7224 */ /* 0x040fe400078e0200 */
[----:B------:R-:W-:Y:S01]  /*1e00*/  IMAD.WIDE.U32 R10, R154, R4, R16 ;  /* 0x000000049a0a7225 */ /* 0x000fe200078e0010 */
[----:B----4-:R-:W-:-:S03]  /*1e10*/  ISETP.GE.AND P0, PT, R16, R33, PT ;  /* 0x000000211000720c */ /* 0x010fc60003f06270 */
[----:B---3--:R-:W-:Y:S02]  /*1e20*/  IMAD R3, R3, R60, RZ ;  /* 0x0000003c03037224 */ /* 0x008fe400078e02ff */
[----:B------:R-:W-:Y:S02]  /*1e30*/  IMAD.IADD R9, R9, 0x1, R13 ;  /* 0x0000000109097824 */ /* 0x000fe400078e020d */
[----:B------:R-:W-:Y:S01]  /*1e40*/  IMAD.IADD R11, R13, 0x1, R11 ;  /* 0x000000010d0b7824 */ /* 0x000fe200078e020b */
[----:B-1----:R-:W-:Y:S02]  /*1e50*/  SHF.R.U32.HI R35, RZ, 0x7, R34 ;  /* 0x00000007ff237819 */ /* 0x002fe40000011622 */
[----:B-----5:R-:W-:Y:S01]  /*1e60*/  SHF.R.S32.HI R13, RZ, 0x1f, R24 ;  /* 0x0000001fff0d7819 */ /* 0x020fe20000011418 */
[----:B------:R-:W-:Y:S01]  /*1e70*/  IMAD R15, R154, R61, R3 ;  /* 0x0000003d9a0f7224 */ /* 0x000fe200078e0203 */
[----:B------:R-:W-:-:S03]  /*1e80*/  SEL R3, R33, RZ, P0 ;  /* 0x000000ff21037207 */ /* 0x000fc60000000000 */
[C---:B------:R-:W-:Y:S02]  /*1e90*/  IMAD R12, R13.reuse, R4, RZ ;  /* 0x000000040d0c7224 */ /* 0x040fe400078e02ff */
[----:B------:R-:W-:Y:S02]  /*1ea0*/  IMAD R13, R13, R60, RZ ;  /* 0x0000003c0d0d7224 */ /* 0x000fe400078e02ff */
[----:B------:R-:W-:Y:S01]  /*1eb0*/  IMAD.IADD R3, R16, 0x1, R3 ;  /* 0x0000000110037824 */ /* 0x000fe200078e0203 */
[----:B------:R-:W-:Y:S01]  /*1ec0*/  SHF.L.U64.HI R64, R4, 0x7, R5 ;  /* 0x0000000704407819 */ /* 0x000fe20000010205 */
[----:B------:R-:W-:Y:S01]  /*1ed0*/  IMAD.IADD R66, R66, 0x1, R31 ;  /* 0x0000000142427824 */ /* 0x000fe200078e021f */
[----:B------:R-:W-:Y:S01]  /*1ee0*/  SHF.L.U64.HI R62, R60, 0x7, R61 ;  /* 0x000000073c3e7819 */ /* 0x000fe2000001023d */
[----:B------:R-:W-:Y:S01]  /*1ef0*/  IMAD.WIDE.U32 R20, R24, R4, R8 ;  /* 0x0000000418147225 */ /* 0x000fe200078e0008 */
[----:B------:R-:W-:-:S03]  /*1f00*/  ISETP.NE.AND P6, PT, R35, 0x1, PT ;  /* 0x000000012300780c */ /* 0x000fc60003fc5270 */
[----:B------:R-:W-:Y:S01]  /*1f10*/  IMAD.WIDE.U32 R30, R24, R4, R10 ;  /* 0x00000004181e7225 */ /* 0x000fe200078e000a */
[----:B------:R-:W-:-:S03]  /*1f20*/  SHF.R.S32.HI R0, RZ, 0x1f, R3 ;  /* 0x0000001fff007819 */ /* 0x000fc60000011403 */
[----:B------:R-:W-:Y:S02]  /*1f30*/  IMAD.SHL.U32 R63, R4, 0x80, RZ ;  /* 0x00000080043f7824 */ /* 0x000fe400078e00ff */
[----:B------:R-:W-:Y:S01]  /*1f40*/  IMAD R13, R24, R61, R13 ;  /* 0x0000003d180d7224 */ /* 0x000fe200078e020d */
[----:B------:R-:W-:-:S04]  /*1f50*/  LEA.HI R0, R0, R3, RZ, 0x3 ;  /* 0x0000000300007211 */ /* 0x000fc800078f18ff */
[----:B------:R-:W-:Y:S02]  /*1f60*/  SHF.R.S32.HI R52, RZ, 0x3, R0 ;  /* 0x00000003ff347819 */ /* 0x000fe40000011400 */
[----:B------:R-:W-:Y:S01]  /*1f70*/  LOP3.LUT R10, R0, 0xfffffff8, RZ, 0xc0, !PT ;  /* 0xfffffff8000a7812 */ /* 0x000fe200078ec0ff */
[----:B------:R-:W-:Y:S05]  /*1f80*/  @!P6 WARPSYNC.ALL ;  /* 0x000000000000e948 */ /* 0x000fea0003800000 */
[----:B------:R-:W-:Y:S01]  /*1f90*/  IMAD.WIDE.U32 R48, R154, R60, R152 ;  /* 0x0000003c9a307225 */ /* 0x000fe200078e0098 */
[----:B------:R-:W-:-:S03]  /*1fa0*/  ULDC UR4, c[0x0][0x2f4] ;  /* 0x0000bd0000047ab9 */ /* 0x000fc60000000800 */
[----:B------:R-:W-:-:S04]  /*1fb0*/  IMAD.WIDE.U32 R6, R154, R60, R16 ;  /* 0x0000003c9a067225 */ /* 0x000fc800078e0010 */
[----:B------:R-:W-:Y:S02]  /*1fc0*/  IMAD.IADD R49, R49, 0x1, R15 ;  /* 0x0000000131317824 */ /* 0x000fe400078e020f */
[----:B------:R-:W-:Y:S02]  /*1fd0*/  IMAD.IADD R7, R15, 0x1, R7 ;  /* 0x000000010f077824 */ /* 0x000fe400078e0207 */
[C---:B------:R-:W-:Y:S02]  /*1fe0*/  IMAD R55, R24.reuse, R5, R12 ;  /* 0x0000000518377224 */ /* 0x040fe400078e020c */
[----:B------:R-:W-:-:S04]  /*1ff0*/  IMAD.WIDE.U32 R48, R24, R60, R48 ;  /* 0x0000003c18307225 */ /* 0x000fc800078e0030 */
[----:B------:R-:W-:Y:S01]  /*2000*/  IMAD.WIDE.U32 R50, R24, R60, R6 ;  /* 0x0000003c18327225 */ /* 0x000fe200078e0006 */
[----:B------:R-:W-:Y:S02]  /*2010*/  SHF.L.U32 R60, R60, 0x7, RZ ;  /* 0x000000073c3c7819 */ /* 0x000fe400000006ff */
[----:B------:R-:W-:Y:S01]  /*2020*/  ISETP.GE.AND P2, PT, R18, UR4, PT ;  /* 0x0000000412007c0c */ /* 0x000fe2000bf46270 */
[----:B------:R-:W-:Y:S01]  /*2030*/  IMAD.IADD R56, R21, 0x1, R55 ;  /* 0x0000000115387824 */ /* 0x000fe200078e0237 */
[----:B------:R-:W-:Y:S01]  /*2040*/  SHF.R.S32.HI R8, RZ, 0x1f, R10 ;  /* 0x0000001fff087819 */ /* 0x000fe2000001140a */
[----:B------:R-:W-:Y:S02]  /*2050*/  VIADD R76, R35, 0x8 ;  /* 0x00000008234c7836 */ /* 0x000fe40000000000 */
[----:B------:R-:W-:Y:S02]  /*2060*/  IMAD.SHL.U32 R58, R33, 0x2, RZ ;  /* 0x00000002213a7824 */ /* 0x000fe400078e00ff */
[----:B------:R-:W-:-:S02]  /*2070*/  IMAD.IADD R55, R55, 0x1, R31 ;  /* 0x0000000137377824 */ /* 0x000fc400078e021f */
[----:B------:R-:W-:Y:S02]  /*2080*/  IMAD.IADD R54, R49, 0x1, R13 ;  /* 0x0000000131367824 */ /* 0x000fe400078e020d */
[----:B------:R-:W-:Y:S02]  /*2090*/  IMAD.IADD R53, R13, 0x1, R51 ;  /* 0x000000010d357824 */ /* 0x000fe400078e0233 */
[C---:B--2---:R-:W-:Y:S01]  /*20a0*/  IMAD.SHL.U32 R65, R36.reuse, 0x40, RZ ;  /* 0x0000004024417824 */ /* 0x044fe200078e00ff */
[----:B------:R-:W-:Y:S01]  /*20b0*/  @!P6 BAR.SYNC.DEFER_BLOCKING 0x9, 0x100 ;  /* 0x024400000000eb1d */ /* 0x000fe20000010000 */
[----:B------:R-:W-:Y:S01]  /*20c0*/  LOP3.LUT P1, RZ, R36, 0x4, RZ, 0xc0, !PT ;  /* 0x0000000424ff7812 */ /* 0x000fe2000782c0ff */
[----:B------:R-:W-:-:S05]  /*20d0*/  VIADD R36, R34, 0xffffff80 ;  /* 0xffffff8022247836 */ /* 0x000fca0000000000 */
[----:B------:R-:W-:-:S04]  /*20e0*/  SHF.R.S32.HI R34, RZ, 0x1f, R36 ;  /* 0x0000001fff227819 */ /* 0x000fc80000011424 */
[----:B------:R-:W-:-:S04]  /*20f0*/  LEA.HI R34, R34, R36, RZ, 0x2 ;  /* 0x0000002422227211 */ /* 0x000fc800078f10ff */
[----:B------:R-:W-:Y:S02]  /*2100*/  LOP3.LUT R34, R34, 0xfffffffc, RZ, 0xc0, !PT ;  /* 0xfffffffc22227812 */ /* 0x000fe400078ec0ff */
[----:B------:R-:W-:-:S03]  /*2110*/  LOP3.LUT R32, R32, 0xfffffffd, RZ, 0xc0, !PT ;  /* 0xfffffffd20207812 */ /* 0x000fc600078ec0ff */
[----:B------:R-:W-:Y:S01]  /*2120*/  IMAD.IADD R34, R36, 0x1, -R34 ;  /* 0x0000000124227824 */ /* 0x000fe200078e0a22 */
[----:B------:R-:W-:-:S03]  /*2130*/  @P1 LOP3.LUT R32, R32, 0x2, RZ, 0xfc, !PT ;  /* 0x0000000220201812 */ /* 0x000fc600078efcff */
[----:B------:R-:W-:Y:S01]  /*2140*/  IMAD R59, R34, 0x60, R154 ;  /* 0x00000060223b7824 */ /* 0x000fe200078e029a */
[----:B------:R-:W-:Y:S01]  /*2150*/  LOP3.LUT R65, R65, 0x1c0, RZ, 0xc0, !PT ;  /* 0x000001c041417812 */ /* 0x000fe200078ec0ff */
[----:B------:R0:W-:Y:S01]  /*2160*/  STL [R1+0x10], R32 ;  /* 0x0000102001007387 */ /* 0x0001e20000100800 */
[----:B------:R-:W-:Y:S02]  /*2170*/  IADD3 R34, R154, 0x60, RZ ;  /* 0x000000609a227810 */ /* 0x000fe40007ffe0ff */
[----:B------:R-:W-:Y:S02]  /*2180*/  SHF.R.U32.HI R61, RZ, 0x3, R65 ;  /* 0x00000003ff3d7819 */ /* 0x000fe40000011641 */
[----:B------:R-:W-:Y:S02]  /*2190*/  LOP3.LUT R4, R65, 0x18, R16, 0xf8, !PT ;  /* 0x0000001841047812 */ /* 0x000fe400078ef810 */
[----:B0-----:R-:W-:Y:S01]  /*21a0*/  SHF.R.S32.HI R32, RZ, 0x1f, R36 ;  /* 0x0000001fff207819 */ /* 0x001fe20000011424 */
[----:B------:R-:W-:-:S03]  /*21b0*/  IMAD.SHL.U32 R34, R34, 0x40, RZ ;  /* 0x0000004022227824 */ /* 0x000fc600078e00ff */
[----:B------:R-:W-:Y:S02]  /*21c0*/  LEA.HI R32, R32, R36, RZ, 0x5 ;  /* 0x0000002420207211 */ /* 0x000fe400078f28ff */
[----:B------:R-:W-:Y:S02]  /*21d0*/  LOP3.LUT R4, R4, R61, RZ, 0x3c, !PT ;  /* 0x0000003d04047212 */ /* 0x000fe400078e3cff */
[----:B------:R-:W-:Y:S02]  /*21e0*/  SHF.R.S32.HI R32, RZ, 0x5, R32 ;  /* 0x00000005ff207819 */ /* 0x000fe40000011420 */
[----:B------:R-:W-:-:S03]  /*21f0*/  LOP3.LUT R34, R34, 0x1c0, RZ, 0xc0, !PT ;  /* 0x000001c022227812 */ /* 0x000fc600078ec0ff */
[----:B------:R-:W-:Y:S01]  /*2200*/  IMAD R57, R32, 0x200, R4 ;  /* 0x0000020020397824 */ /* 0x000fe200078e0204 */
[--C-:B------:R-:W-:Y:S02]  /*2210*/  LOP3.LUT R4, R65, 0x38, R0.reuse, 0xf8, !PT ;  /* 0x0000003841047812 */ /* 0x100fe400078ef800 */
[----:B------:R-:W-:Y:S01]  /*2220*/  LOP3.LUT R0, R34, 0x38, R0, 0xf8, !PT ;  /* 0x0000003822007812 */ /* 0x000fe200078ef800 */
[----:B------:R-:W-:-:S04]  /*2230*/  VIADD R34, R154, 0x60 ;  /* 0x000000609a227836 */ /* 0x000fc80000000000 */
[----:B------:R-:W-:-:S05]  /*2240*/  IMAD.SHL.U32 R34, R34, 0x40, RZ ;  /* 0x0000004022227824 */ /* 0x000fca00078e00ff */
[----:B------:R-:W-:-:S04]  /*2250*/  LOP3.LUT R34, R34, 0x1c0, RZ, 0xc0, !PT ;  /* 0x000001c022227812 */ /* 0x000fc800078ec0ff */
[----:B------:R-:W-:Y:S02]  /*2260*/  SHF.R.U32.HI R34, RZ, 0x3, R34 ;  /* 0x00000003ff227819 */ /* 0x000fe40000011622 */
[----:B------:R-:W-:Y:S02]  /*2270*/  LOP3.LUT R3, R4, R61, RZ, 0x3c, !PT ;  /* 0x0000003d04037212 */ /* 0x000fe400078e3cff */
[----:B------:R-:W-:Y:S02]  /*2280*/  LOP3.LUT R0, R0, R34, RZ, 0x3c, !PT ;  /* 0x0000002200007212 */ /* 0x000fe400078e3cff */
[----:B------:R-:W-:Y:S01]  /*2290*/  ISETP.GE.AND P1, PT, R16, UR4, PT ;  /* 0x0000000410007c0c */ /* 0x000fe2000bf26270 */
[----:B------:R-:W-:Y:S01]  /*22a0*/  IMAD R3, R32, 0x200, R3 ;  /* 0x0000020020037824 */ /* 0x000fe200078e0203 */
[----:B------:R-:W-:Y:S01]  /*22b0*/  SHF.R.S32.HI R9, RZ, 0x1f, R67 ;  /* 0x0000001fff097819 */ /* 0x000fe20000011443 */
[----:B------:R-:W-:-:S10]  /*22c0*/  IMAD.IADD R0, R14, 0x1, R0 ;  /* 0x000000010e007824 */ /* 0x000fd400078e0200 */
.L_x_15516:
[----:B--2---:R-:W2:Y:S01]  /*22d0*/  LDL R33, [R1+0x3c] ;  /* 0x00003c0001217983 */ /* 0x004ea20000100800 */
[----:B0-----:R-:W0:Y:S03]  /*22e0*/  LDC R72, c[0x0][0x430] ;  /* 0x00010c00ff487b82 */ /* 0x001e260000000800 */
[----:B------:R-:W3:Y:S01]  /*22f0*/  LDL.LU R15, [R1+0x10] ;  /* 0x00001000010f7983 */ /* 0x000ee20000300800 */
[----:B------:R-:W-:Y:S02]  /*2300*/  VIADD R27, R27, 0xffffffff ;  /* 0xffffffff1b1b7836 */ /* 0x000fe40000000000 */
[----:B------:R-:W-:Y:S02]  /*2310*/  IMAD.MOV.U32 R71, RZ, RZ, RZ ;  /* 0x000000ffff477224 */ /* 0x000fe400078e00ff */
[----:B------:R-:W-:Y:S01]  /*2320*/  IMAD R4, R27, 0x80, R59 ;  /* 0x000000801b047824 */ /* 0x000fe200078e023b */
[----:B------:R-:W1:Y:S03]  /*2330*/  LDC R78, c[0x0][0x3f4] ;  /* 0x0000fd00ff4e7b82 */ /* 0x000e660000000800 */
[----:B------:R-:W-:Y:S01]  /*2340*/  IMAD.IADD R32, R66, 0x1, R4 ;  /* 0x0000000142207824 */ /* 0x000fe200078e0204 */
[----:B------:R-:W-:-:S03]  /*2350*/  ISETP.GE.AND P3, PT, R4, R25, PT ;  /* 0x000000190400720c */ /* 0x000fc60003f66270 */
[----:B------:R-:W-:Y:S01]  /*2360*/  IMAD.MOV.U32 R12, RZ, RZ, R32 ;  /* 0x000000ffff0c7224 */ /* 0x000fe200078e0020 */
[----:B------:R-:W-:Y:S02]  /*2370*/  ISETP.GT.OR P3, PT, R59, 0x7f, P3 ;  /* 0x0000007f3b00780c */ /* 0x000fe40001f64670 */
[----:B0-----:R-:W-:-:S11]  /*2380*/  ISETP.NE.AND P4, PT, R72, 0x1, PT ;  /* 0x000000014800780c */ /* 0x001fd60003f85270 */
[----:B------:R-:W0:Y:S08]  /*2390*/  @!P3 LDC.64 R6, c[0x0][0x428] ;  /* 0x00010a00ff06bb82 */ /* 0x000e300000000a00 */
[----:B----4-:R-:W4:Y:S08]  /*23a0*/  @P4 LDC R11, c[0x0][0x434] ;  /* 0x00010d00ff0b4b82 */ /* 0x010f300000000800 */
[----:B------:R-:W1:Y:S08]  /*23b0*/  @P4 LDC R14, c[0x0][0x438] ;  /* 0x00010e00ff0e4b82 */ /* 0x000e700000000800 */
[----:B------:R-:W0:Y:S01]  /*23c0*/  @!P3 LDC.64 R4, c[0x0][0x418] ;  /* 0x00010600ff04bb82 */ /* 0x000e220000000a00 */
[----:B----4-:R-:W-:-:S05]  /*23d0*/  @P4 IMAD.HI.U32 R11, R32, R11, RZ ;  /* 0x0000000b200b4227 */ /* 0x010fca00078e00ff */
[----:B-1----:R-:W-:Y:S01]  /*23e0*/  @P4 SHF.R.U32.HI R12, RZ, R14, R11 ;  /* 0x0000000eff0c4219 */ /* 0x002fe2000001160b */
[----:B0-----:R-:W-:-:S03]  /*23f0*/  @!P3 IMAD R14, R9, R6, RZ ;  /* 0x00000006090eb224 */ /* 0x001fc600078e02ff */
[----:B------:R-:W-:Y:S01]  /*2400*/  @!P3 SHF.R.S32.HI R13, RZ, 0x1f, R12 ;  /* 0x0000001fff0db819 */ /* 0x000fe2000001140c */
[C---:B------:R-:W-:Y:S02]  /*2410*/  @!P3 IMAD R11, R67.reuse, R7, R14 ;  /* 0x00000007430bb224 */ /* 0x040fe400078e020e */
[----:B------:R-:W-:-:S05]  /*2420*/  @!P3 IMAD.WIDE.U32 R6, R67, R6, R12 ;  /* 0x000000064306b225 */ /* 0x000fca00078e000c */
[----:B------:R-:W-:Y:S02]  /*2430*/  @!P3 IADD3 R7, R7, R11, RZ ;  /* 0x0000000b0707b210 */ /* 0x000fe40007ffe0ff */
        /* <DEDUP_REMOVED lines=15> */
[----:B------:R0:W-:Y:S02]  /*2530*/  STL [R1+0x10], R15 ;  /* 0x0000100f01007387 */ /* 0x0001e40000100800 */
[----:B------:R-:W-:-:S04]  /*2540*/  @P5 VIADD R69, R7, 0xffffffe0 ;  /* 0xffffffe007455836 */ /* 0x000fc80000000000 */
[----:B------:R-:W-:-:S04]  /*2550*/  IMAD R69, R69, 0x2, R26 ;  /* 0x0000000245457824 */ /* 0x000fc800078e021a */
        /* <DEDUP_REMOVED lines=9> */
[----:B------:R-:W-:Y:S01]  /*25f0*/  IMAD.WIDE.U32 R14, R63, R27, RZ ;  /* 0x0000001b3f0e7225 */ /* 0x000fe200078e00ff */
[----:B------:R-:W-:-:S03]  /*2600*/  VIMNMX R75, R75, 0x80, PT ;  /* 0x000000804b4b7848 */ /* 0x000fc60003fe0100 */
[----:B------:R-:W-:Y:S02]  /*2610*/  IMAD R6, R74, UR4, RZ ;  /* 0x000000044a067c24 */ /* 0x000fe4000f8e02ff */
        /* <DEDUP_REMOVED lines=17> */
[----:B------:R-:W-:Y:S01]  /*2730*/  IMAD.WIDE.U32 R12, R60, R27, RZ ;  /* 0x0000001b3c0c7225 */ /* 0x000fe200078e00ff */
[----:B------:R-:W-:-:S03]  /*2740*/  IADD3 R77, R15, R7, RZ ;  /* 0x000000070f4d7210 */ /* 0x000fc60007ffe0ff */
[----:B------:R-:W-:-:S08]  /*2750*/  IMAD.IADD R11, R13, 0x1, R5 ;  /* 0x000000010d0b7824 */ /* 0x000fd000078e0205 */
[----:B------:R-:W-:Y:S05]  /*2760*/  @!P3 BRA `(.L_x_15463) ;  /* 0x000000140068b947 */ /* 0x000fea0003800000 */
[----:B------:R0:W5:Y:S01]  /*2770*/  LDL R80, [R1+0x4] ;  /* 0x0000040001507983 */ /* 0x0001620000100800 */
        /* <DEDUP_REMOVED lines=31> */
.L_x_15465:
[----:B------:R-:W-:Y:S05]  /*2970*/  BSYNC B1 ;  /* 0x0000000000017941 */ /* 0x000fea0003800000 */
.L_x_15464:
        /* <DEDUP_REMOVED lines=34> */
.L_x_15467:
[----:B------:R-:W-:Y:S05]  /*2ba0*/  BSYNC B1 ;  /* 0x0000000000017941 */ /* 0x000fea0003800000 */
.L_x_15466:
[----:B0-----:R-:W-:Y:S01]  /*2bb0*/  IMAD.MOV.U32 R4, RZ, RZ, R44 ;  /* 0x000000ffff047224 */ /* 0x001fe200078e002c */
[----:B------:R-:W-:Y:S01]  /*2bc0*/  MOV R5, R45 ;  /* 0x0000002d00057202 */ /* 0x000fe20000000f00 */
[----:B------:R-:W-:Y:S01]  /*2bd0*/  IMAD.MOV.U32 R6, RZ, RZ, R46 ;  /* 0x000000ffff067224 */ /* 0x000fe200078e002e */
[----:B------:R-:W-:Y:S01]  /*2be0*/  ISETP.NE.AND P5, PT, R157, 0x3, PT ;  /* 0x000000039d00780c */ /* 0x000fe20003fa5270 */
[----:B------:R-:W-:Y:S01]  /*2bf0*/  IMAD.MOV.U32 R7, RZ, RZ, R47 ;  /* 0x000000ffff077224 */ /* 0x000fe200078e002f */
[----:B------:R-:W-:Y:S01]  /*2c00*/  PRMT R80, R80, 0x5410, R4 ;  /* 0x0000541050507816 */ /* 0x000fe20000000004 */
[----:B------:R-:W-:Y:S01]  /*2c10*/  IMAD.MOV.U32 R4, RZ, RZ, R42 ;  /* 0x000000ffff047224 */ /* 0x000fe200078e002a */
[----:B------:R-:W-:Y:S01]  /*2c20*/  PRMT R81, R81, 0x5410, R5 ;  /* 0x0000541051517816 */ /* 0x000fe20000000005 */
        /* <DEDUP_REMOVED lines=20> */
[----:B------:R-:W-:Y:S02]  /*2d70*/  PRMT R87, R5, 0x7610, R87 ;  /* 0x0000761005577816 */ /* 0x000fe40000000057 */
[----:B------:R-:W-:-:S02]  /*2d80*/  PRMT R90, R6, 0x7610, R90 ;  /* 0x00007610065a7816 */ /* 0x000fc4000000005a */
[----:B------:R-:W-:Y:S01]  /*2d90*/  PRMT R91, R7, 0x7610, R91 ;  /* 0x00007610075b7816 */ /* 0x000fe2000000005b */
[----:B------:R-:W-:Y:S06]  /*2da0*/  @!P5 BRA `(.L_x_15468) ;  /* 0x000000000004d947 */ /* 0x000fec0003800000 */
[----:B------:R-:W-:Y:S01]  /*2db0*/  BPT.TRAP 0x1 ;  /* 0x000000040000795c */ /* 0x000fe20000300000 */
.L_x_15468:
[----:B------:R-:W2:Y:S01]  /*2dc0*/  LDL R4, [R1] ;  /* 0x0000000001047983 */ /* 0x000ea20000100800 */
[----:B------:R-:W-:Y:S01]  /*2dd0*/  IMAD R68, R19, 0x8, R2 ;  /* 0x0000000813447824 */ /* 0x000fe200078e0202 */
[----:B------:R-:W-:Y:S01]  /*2de0*/  BSSY B1, `(.L_x_15469) ;  /* 0x0000004000017945 */ /* 0x000fe20003800000 */
[----:B--2---:R-:W-:-:S04]  /*2df0*/  SHF.L.U32 R77, R4, 0x1f, RZ ;  /* 0x0000001f044d7819 */ /* 0x004fc800000006ff */
[----:B------:R-:W0:Y:S02]  /*2e00*/  SYNCS.PHASECHK.TRANS64.TRYWAIT P6, [R68+URZ+0x16890], R77 ;  /* 0x0168904d440075a7 */ /* 0x000e2400080c017f */
[----:B0-----:R-:W-:Y:S05]  /*2e10*/  @!P6 BRA `(.L_x_15470) ;  /* 0x0000019000cce947 */ /* 0x001fea0003800000 */
.L_x_15724:
[----:B------:R-:W-:Y:S05]  /*2e20*/  BSYNC B1 ;  /* 0x0000000000017941 */ /* 0x000fea0003800000 */
.L_x_15469:
[----:B------:R-:W-:-:S03]  /*2e30*/  UMOV UR4, 0xffffffff ;  /* 0xffffffff00047882 */ /* 0x000fc60000000000 */
[----:B------:R-:W-:Y:S05]  /*2e40*/  BRA.DIV UR4, `(.L_x_15471) ;  /* 0x0000019204d47947 */ /* 0x000fea000b800000 */
[----:B------:R1:W2:Y:S04]  /*2e50*/  SHFL.IDX PT, R79, R85, RZ, 0x1c1f ;  /* 0x001c1fff554f7589 */ /* 0x0002a800000e0000 */
[----:B------:R1:W3:Y:S02]  /*2e60*/  SHFL.IDX PT, R14, R84, RZ, 0x1c1f ;  /* 0x001c1fff540e7589 */ /* 0x0002e400000e0000 */
.L_x_15728:
        /* <DEDUP_REMOVED lines=12> */
[----:B------:R-:W-:Y:S02]  /*2f30*/  SHF.R.U64 R44, R44, 0x10, R45 ;  /* 0x000000102c2c7819 */ /* 0x000fe4000000122d */
[----:B------:R-:W-:Y:S02]  /*2f40*/  PRMT R97, R98, 0x5410, R97 ;  /* 0x0000541062617816 */ /* 0x000fe40000000061 */
[----:B------:R-:W-:Y:S02]  /*2f50*/  SHF.R.U32.HI R100, RZ, 0x10, R47 ;  /* 0x00000010ff647819 */ /* 0x000fe4000001162f */
[----:B------:R-:W-:Y:S02]  /*2f60*/  PRMT R46, R80, 0x5432, R44 ;  /* 0x00005432502e7816 */ /* 0x000fe4000000002c */
[----:B------:R-:W-:-:S02]  /*2f70*/  SHF.R.U32.HI R96, RZ, 0x10, R45 ;  /* 0x00000010ff607819 */ /* 0x000fc4000001162d */
[----:B------:R-:W-:Y:S02]  /*2f80*/  LOP3.LUT R44, R5, 0xffff0000, RZ, 0xc0, !PT ;  /* 0xffff0000052c7812 */ /* 0x000fe400078ec0ff */
[----:B------:R-:W-:Y:S02]  /*2f90*/  LOP3.LUT R99, R97, 0xffff0000, RZ, 0xc0, !PT ;  /* 0xffff000061637812 */ /* 0x000fe400078ec0ff */
        /* <DEDUP_REMOVED lines=13> */
[C---:B------:R-:W-:Y:S02]  /*3070*/  IMAD.U32 R5, R4.reuse, 0x10000, RZ ;  /* 0x0001000004057824 */ /* 0x040fe400078e00ff */
[----:B------:R-:W-:Y:S01]  /*3080*/  FFMA.FTZ R7, R7, R99, R44 ;  /* 0x0000006307077223 */ /* 0x000fe2000001002c */
[----:B------:R-:W-:Y:S01]  /*3090*/  LOP3.LUT R4, R4, 0xffff0000, RZ, 0xc0, !PT ;  /* 0xffff000004047812 */ /* 0x000fe200078ec0ff */
[-C--:B------:R-:W-:Y:S01]  /*30a0*/  FMUL.FTZ R44, R45, R98.reuse ;  /* 0x000000622d2c7220 */ /* 0x080fe20000410000 */
[----:B------:R-:W-:Y:S01]  /*30b0*/  LOP3.LUT R100, R100, 0xffff0000, RZ, 0xc0, !PT ;  /* 0xffff000064647812 */ /* 0x000fe200078ec0ff */
[----:B------:R-:W-:Y:S01]  /*30c0*/  IMAD.U32 R46, R46, 0x10000, RZ ;  /* 0x000100002e2e7824 */ /* 0x000fe200078e00ff */
[----:B------:R-:W-:Y:S01]  /*30d0*/  SHF.L.U32 R97, R97, 0x10, RZ ;  /* 0x0000001061617819 */ /* 0x000fe200000006ff */
[C---:B------:R-:W-:Y:S01]  /*30e0*/  FFMA.FTZ R106, R15.reuse, R98, -R106 ;  /* 0x000000620f6a7223 */ /* 0x040fe2000001086a */
[----:B------:R-:W-:Y:S01]  /*30f0*/  LOP3.LUT R96, R96, 0xffff0000, RZ, 0xc0, !PT ;  /* 0xffff000060607812 */ /* 0x000fe200078ec0ff */
[----:B------:R-:W-:Y:S01]  /*3100*/  FFMA.FTZ R15, R15, R102, R44 ;  /* 0x000000660f0f7223 */ /* 0x000fe2000001002c */
[C---:B------:R-:W-:Y:S01]  /*3110*/  FMUL.FTZ R45, R11.reuse, R100 ;  /* 0x000000640b2d7220 */ /* 0x040fe20000410000 */
[CC--:B------:R-:W-:Y:S01]  /*3120*/  FMUL.FTZ R44, R4.reuse, R97.reuse ;  /* 0x00000061042c7220 */ /* 0x0c0fe20000410000 */
[----:B------:R-:W-:Y:S01]  /*3130*/  FMUL.FTZ R4, R4, R46 ;  /* 0x0000002e04047220 */ /* 0x000fe20000410000 */
[-C--:B------:R-:W-:Y:S01]  /*3140*/  FMUL.FTZ R11, R11, R96.reuse ;  /* 0x000000600b0b7220 */ /* 0x080fe20000410000 */
[C---:B------:R-:W-:Y:S01]  /*3150*/  FFMA.FTZ R45, R6.reuse, R96, -R45 ;  /* 0x00000060062d7223 */ /* 0x040fe2000001082d */
[C---:B------:R-:W-:Y:S01]  /*3160*/  FFMA.FTZ R44, R5.reuse, R46, -R44 ;  /* 0x0000002e052c7223 */ /* 0x040fe2000001082c */
[----:B------:R-:W-:Y:S01]  /*3170*/  FFMA.FTZ R5, R5, R97, R4 ;  /* 0x0000006105057223 */ /* 0x000fe20000010004 */
[----:B------:R-:W-:Y:S01]  /*3180*/  FFMA.FTZ R6, R6, R100, R11 ;  /* 0x0000006406067223 */ /* 0x000fe2000001000b */
[----:B------:R-:W-:-:S03]  /*3190*/  F2FP.BF16.F32.PACK_AB R104, R7, R104 ;  /* 0x000000680768723e */ /* 0x000fc600000010ff */
[----:B------:R-:W-:Y:S02]  /*31a0*/  F2FP.BF16.F32.PACK_AB R4, R5, R44 ;  /* 0x0000002c0504723e */ /* 0x000fe400000010ff */
[----:B------:R-:W-:Y:S01]  /*31b0*/  F2FP.BF16.F32.PACK_AB R7, R6, R45 ;  /* 0x0000002d0607723e */ /* 0x000fe200000010ff */
[----:B------:R-:W-:Y:S01]  /*31c0*/  IMAD.MOV.U32 R5, RZ, RZ, R104 ;  /* 0x000000ffff057224 */ /* 0x000fe200078e0068 */
[----:B------:R-:W-:-:S07]  /*31d0*/  F2FP.BF16.F32.PACK_AB R6, R15, R106 ;  /* 0x0000006a0f06723e */ /* 0x000fce00000010ff */
.L_x_15477:
[----:B------:R-:W-:Y:S05]  /*31e0*/  BSYNC B3 ;  /* 0x0000000000037941 */ /* 0x000fea0003800000 */
.L_x_15476:
[----:B0-----:R4:W-:Y:S02]  /*31f0*/  ST.E.128 desc[UR40][R12.64], R4 ;  /* 0x000000040c007985 */ /* 0x0019e4000c101d28 */
.L_x_15475:
[----:B------:R-:W-:Y:S05]  /*3200*/  BSYNC B2 ;  /* 0x0000000000027941 */ /* 0x000fea0003800000 */
.L_x_15474:
[----:B------:R-:W-:Y:S05]  /*3210*/  @P2 BRA `(.L_x_15473) ;  /* 0x0000000000dc2947 */ /* 0x000fea0003800000 */
[----:B------:R-:W5:Y:S01]  /*3220*/  LDL R11, [R1+0x4] ;  /* 0x00000400010b7983 */ /* 0x000f620000100800 */
[C---:B---34-:R-:W-:Y:S01]  /*3230*/  LEA R12, P3, R18.reuse, R14, 0x1 ;  /* 0x0000000e120c7211 */ /* 0x058fe200078608ff */
[----:B------:R-:W-:Y:S02]  /*3240*/  BSSY B2, `(.L_x_15478) ;  /* 0x0000033000027945 */ /* 0x000fe40003800000 */
[----:B------:R3:W4:Y:S01]  /*3250*/  LDS.128 R4, [R69+0xe000] ;  /* 0x00e0000045047984 */ /* 0x0007220000000c00 */
[----:B--2---:R-:W-:Y:S02]  /*3260*/  LEA.HI.X R13, R18, R79, R156, 0x1, P3 ;  /* 0x0000004f120d7211 */ /* 0x004fe400018f0c9c */
[----:B-----5:R-:W-:-:S13]  /*3270*/  ISETP.GE.AND P3, PT, R11, R78, PT ;  /* 0x0000004e0b00720c */ /* 0x020fda0003f66270 */
[----:B---34-:R-:W-:Y:S05]  /*3280*/  @P3 BRA `(.L_x_15479) ;  /* 0x0000000000b83947 */ /* 0x018fea0003800000 */
[----:B------:R-:W-:Y:S01]  /*3290*/  SHF.R.U64 R44, R40, 0x10, R41 ;  /* 0x00000010282c7819 */ /* 0x000fe20000001229 */
[----:B------:R-:W-:Y:S01]  /*32a0*/  IMAD.U32 R15, R7, 0x10000, RZ ;  /* 0x00010000070f7824 */ /* 0x000fe200078e00ff */
[--C-:B------:R-:W-:Y:S01]  /*32b0*/  SHF.R.U64 R42, R42, 0x10, R43.reuse ;  /* 0x000000102a2a7819 */ /* 0x100fe2000000122b */
[----:B------:R-:W-:Y:S01]  /*32c0*/  IMAD.U32 R11, R6, 0x10000, RZ ;  /* 0x00010000060b7824 */ /* 0x000fe200078e00ff */
        /* <DEDUP_REMOVED lines=12> */
[----:B------:R-:W-:-:S02]  /*3390*/  LOP3.LUT R41, R95, 0xffff0000, RZ, 0xc0, !PT ;  /* 0xffff00005f297812 */ /* 0x000fc400078ec0ff */
[----:B------:R-:W-:Y:S01]  /*33a0*/  LOP3.LUT R14, R6, 0xffff0000, RZ, 0xc0, !PT ;  /* 0xffff0000060e7812 */ /* 0x000fe200078ec0ff */
[----:B------:R-:W-:Y:S02]  /*33b0*/  IMAD.U32 R6, R5, 0x10000, RZ ;  /* 0x0001000005067824 */ /* 0x000fe400078e00ff */
[C---:B------:R-:W-:Y:S01]  /*33c0*/  FMUL.FTZ R45, R7.reuse, R43 ;  /* 0x0000002b072d7220 */ /* 0x040fe20000410000 */
[C---:B------:R-:W-:Y:S02]  /*33d0*/  IMAD.U32 R5, R4.reuse, 0x10000, RZ ;  /* 0x0001000004057824 */ /* 0x040fe400078e00ff */
[-C--:B------:R-:W-:Y:S01]  /*33e0*/  FMUL.FTZ R46, R7, R41.reuse ;  /* 0x00000029072e7220 */ /* 0x080fe20000410000 */
[----:B------:R-:W-:Y:S01]  /*33f0*/  LOP3.LUT R4, R4, 0xffff0000, RZ, 0xc0, !PT ;  /* 0xffff000004047812 */ /* 0x000fe200078ec0ff */
[C---:B------:R-:W-:Y:S01]  /*3400*/  FMUL.FTZ R96, R14.reuse, R44 ;  /* 0x0000002c0e607220 */ /* 0x040fe20000410000 */
[----:B------:R-:W-:Y:S01]  /*3410*/  SHF.L.U32 R95, R95, 0x10, RZ ;  /* 0x000000105f5f7819 */ /* 0x000fe200000006ff */
[-C--:B------:R-:W-:Y:S01]  /*3420*/  FMUL.FTZ R14, R14, R42.reuse ;  /* 0x0000002a0e0e7220 */ /* 0x080fe20000410000 */
[----:B------:R-:W-:Y:S01]  /*3430*/  LOP3.LUT R92, R92, 0xffff0000, RZ, 0xc0, !PT ;  /* 0xffff00005c5c7812 */ /* 0x000fe200078ec0ff */
[----:B------:R-:W-:Y:S01]  /*3440*/  FFMA.FTZ R45, R6, R41, -R45 ;  /* 0x00000029062d7223 */ /* 0x000fe2000001082d */
[----:B------:R-:W-:Y:S01]  /*3450*/  LOP3.LUT R94, R94, 0xffff0000, RZ, 0xc0, !PT ;  /* 0xffff00005e5e7812 */ /* 0x000fe200078ec0ff */
[----:B------:R-:W-:Y:S01]  /*3460*/  FFMA.FTZ R46, R6, R43, R46 ;  /* 0x0000002b062e7223 */ /* 0x000fe2000001002e */
[C---:B------:R-:W-:Y:S01]  /*3470*/  FFMA.FTZ R96, R11.reuse, R42, -R96 ;  /* 0x0000002a0b607223 */ /* 0x040fe20000010860 */
[C---:B------:R-:W-:Y:S01]  /*3480*/  FMUL.FTZ R6, R4.reuse, R93 ;  /* 0x0000005d04067220 */ /* 0x040fe20000410000 */
        /* <DEDUP_REMOVED lines=14> */
.L_x_15479:
[----:B------:R-:W-:Y:S05]  /*3570*/  BSYNC B2 ;  /* 0x0000000000027941 */ /* 0x000fea0003800000 */
.L_x_15478:
[----:B------:R2:W-:Y:S02]  /*3580*/  ST.E.128 desc[UR40][R12.64], R4 ;  /* 0x000000040c007985 */ /* 0x0005e4000c101d28 */
.L_x_15473:
[----:B------:R-:W-:Y:S05]  /*3590*/  BSYNC B1 ;  /* 0x0000000000017941 */ /* 0x000fea0003800000 */
.L_x_15472:
[----:B------:R-:W-:-:S03]  /*35a0*/  UMOV UR4, 0xffffffff ;  /* 0xffffffff00047882 */ /* 0x000fc60000000000 */
[----:B------:R-:W-:Y:S05]  /*35b0*/  BRA.DIV UR4, `(.L_x_15480) ;  /* 0x0000018e04407947 */ /* 0x000fea000b800000 */
[----:B-1----:R-:W1:Y:S04]  /*35c0*/  SHFL.IDX PT, R85, R85, 0x1, 0x1c1f ;  /* 0x003c1f0055557f89 */ /* 0x002e6800000e0000 */
[----:B---3--:R3:W0:Y:S02]  /*35d0*/  SHFL.IDX PT, R14, R84, 0x1, 0x1c1f ;  /* 0x003c1f00540e7f89 */ /* 0x00862400000e0000 */
.L_x_15732:
        /* <DEDUP_REMOVED lines=11> */
[--C-:B------:R-:W-:Y:S01]  /*3690*/  SHF.R.U64 R41, R38, 0x10, R39.reuse ;  /* 0x0000001026297819 */ /* 0x100fe20000001227 */
[----:B------:R-:W-:Y:S01]  /*36a0*/  IMAD.U32 R11, R6, 0x10000, RZ ;  /* 0x00010000060b7824 */ /* 0x000fe200078e00ff */
[----:B------:R-:W-:Y:S02]  /*36b0*/  SHF.R.U32.HI R38, RZ, 0x10, R39 ;  /* 0x00000010ff267819 */ /* 0x000fe40000011627 */
[----:B------:R-:W-:Y:S02]  /*36c0*/  SHF.R.U32.HI R40, RZ, 0x10, R37 ;  /* 0x00000010ff287819 */ /* 0x000fe40000011625 */
[----:B------:R-:W-:Y:S02]  /*36d0*/  PRMT R88, R88, 0x5410, R43 ;  /* 0x0000541058587816 */ /* 0x000fe4000000002b */
[----:B------:R-:W-:-:S02]  /*36e0*/  PRMT R90, R90, 0x5410, R41 ;  /* 0x000054105a5a7816 */ /* 0x000fc40000000029 */
[----:B------:R-:W-:Y:S02]  /*36f0*/  LOP3.LUT R37, R7, 0xffff0000, RZ, 0xc0, !PT ;  /* 0xffff000007257812 */ /* 0x000fe400078ec0ff */
        /* <DEDUP_REMOVED lines=9> */
[----:B------:R-:W-:-:S02]  /*3790*/  IMAD.U32 R6, R5, 0x10000, RZ ;  /* 0x0001000005067824 */ /* 0x000fc400078e00ff */
[CC--:B------:R-:W-:Y:S01]  /*37a0*/  FMUL.FTZ R41, R7.reuse, R39.reuse ;  /* 0x0000002707297220 */ /* 0x0c0fe20000410000 */
[----:B------:R-:W-:Y:S01]  /*37b0*/  FMUL.FTZ R44, R7, R38 ;  /* 0x00000026072c7220 */ /* 0x000fe20000410000 */
        /* <DEDUP_REMOVED lines=8> */
[----:B------:R-:W-:Y:S01]  /*3840*/  SHF.L.U32 R88, R88, 0x10, RZ ;  /* 0x0000001058587819 */ /* 0x000fe200000006ff */
[C---:B------:R-:W-:Y:S01]  /*3850*/  FMUL.FTZ R15, R37.reuse, R91 ;  /* 0x0000005b250f7220 */ /* 0x040fe20000410000 */
[-C--:B------:R-:W-:Y:S01]  /*3860*/  FMUL.FTZ R38, R37, R89.reuse ;  /* 0x0000005925267220 */ /* 0x080fe20000410000 */
[C---:B------:R-:W-:Y:S01]  /*3870*/  FFMA.FTZ R46, R11.reuse, R40, -R46 ;  /* 0x000000280b2e7223 */ /* 0x040fe2000001082e */
        /* <DEDUP_REMOVED lines=13> */
.L_x_15485:
[----:B------:R-:W-:Y:S05]  /*3950*/  BSYNC B2 ;  /* 0x0000000000027941 */ /* 0x000fea0003800000 */
.L_x_15484:
[----:B----4-:R0:W-:Y:S02]  /*3960*/  ST.E.128 desc[UR40][R12.64], R4 ;  /* 0x000000040c007985 */ /* 0x0101e4000c101d28 */
.L_x_15483:
[----:B------:R-:W-:Y:S05]  /*3970*/  BSYNC B1 ;  /* 0x0000000000017941 */ /* 0x000fea0003800000 */
.L_x_15482:
[----:B------:R-:W-:Y:S05]  /*3980*/  @P2 BRA `(.L_x_15481) ;  /* 0x0000001c00702947 */ /* 0x000fea0003800000 */
[----:B------:R-:W5:Y:S01]  /*3990*/  LDL R11, [R1+0x4] ;  /* 0x00000400010b7983 */ /* 0x000f620000100800 */
[C---:B0-2-4-:R-:W-:Y:S01]  /*39a0*/  LEA R12, P3, R18.reuse, R14, 0x1 ;  /* 0x0000000e120c7211 */ /* 0x055fe200078608ff */
[----:B------:R-:W-:Y:S02]  /*39b0*/  BSSY B1, `(.L_x_15486) ;  /* 0x0000033000017945 */ /* 0x000fe40003800000 */
[----:B------:R0:W2:Y:S01]  /*39c0*/  LDS.128 R4, [R69+0x11000] ;  /* 0x0110000045047984 */ /* 0x0000a20000000c00 */
[----:B-1----:R-:W-:Y:S02]  /*39d0*/  LEA.HI.X R13, R18, R85, R156, 0x1, P3 ;  /* 0x00000055120d7211 */ /* 0x002fe400018f0c9c */
[----:B-----5:R-:W-:-:S13]  /*39e0*/  ISETP.GE.AND P3, PT, R11, R78, PT ;  /* 0x0000004e0b00720c */ /* 0x020fda0003f66270 */
[----:B0-2---:R-:W-:Y:S05]  /*39f0*/  @P3 BRA `(.L_x_15487) ;  /* 0x0000000000b83947 */ /* 0x005fea0003800000 */
[--C-:B------:R-:W-:Y:S01]  /*3a00*/  SHF.R.U64 R37, R32, 0x10, R33.reuse ;  /* 0x0000001020257819 */ /* 0x100fe20000001221 */
[----:B------:R-:W-:Y:S01]  /*3a10*/  IMAD.U32 R11, R6, 0x10000, RZ ;  /* 0x00010000060b7824 */ /* 0x000fe200078e00ff */
        /* <DEDUP_REMOVED lines=27> */
[----:B------:R-:W-:Y:S01]  /*3bd0*/  SHF.L.U32 R80, R80, 0x10, RZ ;  /* 0x0000001050507819 */ /* 0x000fe200000006ff */
[----:B------:R-:W-:-:S02]  /*3be0*/  IMAD.U32 R86, R86, 0x10000, RZ ;  /* 0x0001000056567824 */ /* 0x000fc400078e00ff */
[----:B------:R-:W-:Y:S01]  /*3bf0*/  FMUL.FTZ R32, R32, R81 ;  /* 0x0000005120207220 */ /* 0x000fe20000410000 */
        /* <DEDUP_REMOVED lines=14> */
.L_x_15487:
[----:B------:R-:W-:Y:S05]  /*3ce0*/  BSYNC B1 ;  /* 0x0000000000017941 */ /* 0x000fea0003800000 */
.L_x_15486:
[----:B------:R0:W-:Y:S01]  /*3cf0*/  ST.E.128 desc[UR40][R12.64], R4 ;  /* 0x000000040c007985 */ /* 0x0001e2000c101d28 */
[----:B------:R-:W-:Y:S05]  /*3d00*/  BRA `(.L_x_15481) ;  /* 0x0000001800907947 */ /* 0x000fea0003800000 */
.L_x_15463:
[C---:B------:R-:W-:Y:S01]  /*3d10*/  ISETP.GE.AND P3, PT, R154.reuse, R75, PT ;  /* 0x0000004b9a00720c */ /* 0x040fe20003f66270 */
[----:B------:R-:W-:Y:S01]  /*3d20*/  VIADD R40, R154, 0x60 ;  /* 0x000000609a287836 */ /* 0x000fe20000000000 */
[----:B------:R-:W-:Y:S02]  /*3d30*/  CS2R R34, SRZ ;  /* 0x0000000000227805 */ /* 0x000fe4000001ff00 */
[----:B------:R-:W-:Y:S02]  /*3d40*/  CS2R R32, SRZ ;  /* 0x0000000000207805 */ /* 0x000fe4000001ff00 */
[----:B------:R-:W-:-:S13]  /*3d50*/  ISETP.GE.OR P3, PT, R16, R78, P3 ;  /* 0x0000004e1000720c */ /* 0x000fda0001f66670 */
[----:B------:R-:W0:Y:S01]  /*3d60*/  @!P3 LDC.64 R36, c[0x0][0x3e8] ;  /* 0x0000fa00ff24bb82 */ /* 0x000e220000000a00 */
[----:B------:R-:W-:-:S05]  /*3d70*/  @!P3 IADD3 R6, P4, R30, R14, RZ ;  /* 0x0000000e1e06b210 */ /* 0x000fca0007f9e0ff */
[----:B------:R-:W-:Y:S01]  /*3d80*/  @!P3 IMAD.X R7, R77, 0x1, R55, P4 ;  /* 0x000000014d07b824 */ /* 0x000fe200020e0637 */
[----:B------:R-:W-:Y:S01]  /*3d90*/  @!P3 IADD3 R4, P4, R50, R12, RZ ;  /* 0x0000000c3204b210 */ /* 0x000fe20007f9e0ff */
[----:B------:R-:W1:Y:S04]  /*3da0*/  @!P3 LDC.64 R38, c[0x0][0x400] ;  /* 0x00010000ff26bb82 */ /* 0x000e680000000a00 */
[----:B------:R-:W-:Y:S01]  /*3db0*/  @!P3 IMAD.X R5, R11, 0x1, R53, P4 ;  /* 0x000000010b05b824 */ /* 0x000fe200020e0635 */
[----:B0-----:R-:W-:-:S04]  /*3dc0*/  @!P3 LEA R36, P4, R6, R36, 0x1 ;  /* 0x000000240624b211 */ /* 0x001fc800078808ff */
[----:B------:R-:W-:Y:S02]  /*3dd0*/  @!P3 LEA.HI.X R37, R6, R37, R7, 0x1, P4 ;  /* 0x000000250625b211 */ /* 0x000fe400020f0c07 */
[----:B------:R-:W-:Y:S02]  /*3de0*/  CS2R R6, SRZ ;  /* 0x0000000000067805 */ /* 0x000fe4000001ff00 */
[----:B-1----:R-:W-:-:S04]  /*3df0*/  @!P3 LEA R38, P4, R4, R38, 0x1 ;  /* 0x000000260426b211 */ /* 0x002fc800078808ff */
[----:B------:R-:W-:Y:S02]  /*3e00*/  @!P3 LEA.HI.X R39, R4, R39, R5, 0x1, P4 ;  /* 0x000000270427b211 */ /* 0x000fe400020f0c05 */
[----:B------:R-:W-:Y:S02]  /*3e10*/  CS2R R4, SRZ ;  /* 0x0000000000047805 */ /* 0x000fe4000001ff00 */
[----:B------:R-:W-:Y:S01]  /*3e20*/  ISETP.GE.AND P4, PT, R40, R75, PT ;  /* 0x0000004b2800720c */ /* 0x000fe20003f86270 */
[----:B------:R-:W-:Y:S01]  /*3e30*/  BSSY B1, `(.L_x_15488) ;  /* 0x000001e000017945 */ /* 0x000fe20003800000 */
[----:B------:R-:W-:Y:S01]  /*3e40*/  CS2R R42, SRZ ;  /* 0x00000000002a7805 */ /* 0x000fe2000001ff00 */
[----:B------:R0:W5:Y:S01]  /*3e50*/  @!P3 LDG.E.128 R32, desc[UR40][R38.64] ;  /* 0x000000282620b981 */ /* 0x000162000c1e1d00 */
[CC--:B------:R-:W-:Y:S02]  /*3e60*/  ISETP.GE.OR P4, PT, R16.reuse, R78.reuse, P4 ;  /* 0x0000004e1000720c */ /* 0x0c0fe40002786670 */
[----:B------:R-:W-:Y:S01]  /*3e70*/  CS2R R40, SRZ ;  /* 0x0000000000287805 */ /* 0x000fe2000001ff00 */
[----:B------:R1:W5:Y:S01]  /*3e80*/  @!P3 LDG.E.128 R4, desc[UR40][R36.64] ;  /* 0x000000282404b981 */ /* 0x000362000c1e1d00 */
[----:B------:R-:W-:-:S02]  /*3e90*/  ISETP.GE.AND P3, PT, R16, R78, PT ;  /* 0x0000004e1000720c */ /* 0x000fc40003f66270 */
[----:B0-----:R-:W-:Y:S02]  /*3ea0*/  CS2R R38, SRZ ;  /* 0x0000000000267805 */ /* 0x001fe4000001ff00 */
[----:B-1----:R-:W-:-:S05]  /*3eb0*/  CS2R R36, SRZ ;  /* 0x0000000000247805 */ /* 0x002fca000001ff00 */
[----:B------:R-:W-:Y:S05]  /*3ec0*/  @P4 BRA `(.L_x_15489) ;  /* 0x0000000000504947 */ /* 0x000fea0003800000 */
        /* <DEDUP_REMOVED lines=20> */
.L_x_15489:
[----:B------:R-:W-:Y:S05]  /*4010*/  BSYNC B1 ;  /* 0x0000000000017941 */ /* 0x000fea0003800000 */
.L_x_15488:
[----:B-----5:R-:W-:Y:S01]  /*4020*/  IMAD.MOV.U32 R12, RZ, RZ, R39 ;  /* 0x000000ffff0c7224 */ /* 0x020fe200078e0027 */
        /* <DEDUP_REMOVED lines=34> */
.L_x_15490:
[----:B------:R-:W2:Y:S01]  /*4250*/  LDL R11, [R1] ;  /* 0x00000000010b7983 */ /* 0x000ea20000100800 */
[----:B------:R-:W-:Y:S01]  /*4260*/  IMAD R68, R19, 0x8, R2 ;  /* 0x0000000813447824 */ /* 0x000fe200078e0202 */
[----:B------:R-:W0:Y:S01]  /*4270*/  LDC R87, c[0x0][0x2f4] ;  /* 0x0000bd00ff577b82 */ /* 0x000e220000000800 */
[----:B------:R-:W-:Y:S01]  /*4280*/  BSSY B1, `(.L_x_15491) ;  /* 0x0000004000017945 */ /* 0x000fe20003800000 */
[----:B--2---:R-:W-:-:S04]  /*4290*/  SHF.L.U32 R77, R11, 0x1f, RZ ;  /* 0x0000001f0b4d7819 */ /* 0x004fc800000006ff */
[----:B------:R-:W1:Y:S02]  /*42a0*/  SYNCS.PHASECHK.TRANS64.TRYWAIT P4, [R68+URZ+0x16890], R77 ;  /* 0x0168904d440075a7 */ /* 0x000e64000808017f */
[----:B01----:R-:W-:Y:S05]  /*42b0*/  @!P4 BRA `(.L_x_15492) ;  /* 0x000001800048c947 */ /* 0x003fea0003800000 */
.L_x_15733:
[----:B------:R-:W-:Y:S05]  /*42c0*/  BSYNC B1 ;  /* 0x0000000000017941 */ /* 0x000fea0003800000 */
.L_x_15491:
[----:B------:R-:W-:Y:S01]  /*42d0*/  UMOV UR4, 0xffffffff ;  /* 0xffffffff00047882 */ /* 0x000fe20000000000 */
[----:B------:R-:W-:Y:S02]  /*42e0*/  IMAD.IADD R89, R87, 0x1, -R58 ;  /* 0x0000000157597824 */ /* 0x000fe400078e0a3a */
[----:B------:R-:W-:Y:S05]  /*42f0*/  BRA.DIV UR4, `(.L_x_15493) ;  /* 0x00000182044c7947 */ /* 0x000fea000b800000 */
[----:B------:R1:W2:Y:S04]  /*4300*/  SHFL.IDX PT, R81, R85, RZ, 0x1c1f ;  /* 0x001c1fff55517589 */ /* 0x0002a800000e0000 */
[----:B------:R1:W3:Y:S02]  /*4310*/  SHFL.IDX PT, R80, R84, RZ, 0x1c1f ;  /* 0x001c1fff54507589 */ /* 0x0002e400000e0000 */
.L_x_15737:
[----:B------:R-:W-:Y:S01]  /*4320*/  ISETP.GE.OR P4, PT, R154, R75, P1 ;  /* 0x0000004b9a00720c */ /* 0x000fe20000f86670 */
[----:B------:R-:W-:-:S12]  /*4330*/  BSSY B1, `(.L_x_15494) ;  /* 0x000007b000017945 */ /* 0x000fd80003800000 */
[----:B------:R-:W-:Y:S05]  /*4340*/  @P4 BRA `(.L_x_15495) ;  /* 0x0000000400e44947 */ /* 0x000fea0003800000 */
[----:B------:R-:W4:Y:S01]  /*4350*/  S2R R12, SR_TID.X ;  /* 0x00000000000c7919 */ /* 0x000f220000002100 */
[----:B------:R-:W-:Y:S01]  /*4360*/  SEL R11, R58, R89, !P0 ;  /* 0x000000593a0b7207 */ /* 0x000fe20004000000 */
[----:B------:R-:W-:Y:S01]  /*4370*/  BSSY B2, `(.L_x_15496) ;  /* 0x0000072000027945 */ /* 0x000fe20003800000 */
[----:B---3--:R-:W-:-:S04]  /*4380*/  LEA R78, P4, R10, R80, 0x1 ;  /* 0x000000500a4e7211 */ /* 0x008fc800078808ff */
[----:B--2---:R-:W-:Y:S01]  /*4390*/  LEA.HI.X R79, R10, R81, R8, 0x1, P4 ;  /* 0x000000510a4f7211 */ /* 0x004fe200020f0c08 */
[----:B----4-:R-:W-:Y:S01]  /*43a0*/  VIADD R14, R12, 0xffffff80 ;  /* 0xffffff800c0e7836 */ /* 0x010fe20000000000 */
[----:B------:R-:W-:-:S04]  /*43b0*/  SHF.R.S32.HI R12, RZ, 0x1f, R11 ;  /* 0x0000001fff0c7819 */ /* 0x000fc8000001140b */
[----:B------:R-:W-:Y:S02]  /*43c0*/  LEA.HI R11, R12, R11, RZ, 0x4 ;  /* 0x0000000b0c0b7211 */ /* 0x000fe400078f20ff */
[----:B------:R-:W-:Y:S02]  /*43d0*/  SHF.R.S32.HI R13, RZ, 0x1f, R14 ;  /* 0x0000001fff0d7819 */ /* 0x000fe4000001140e */
[----:B------:R-:W-:Y:S02]  /*43e0*/  LEA.HI.SX32 R11, R11, R52, 0x1c ;  /* 0x000000340b0b7211 */ /* 0x000fe400078fe2ff */
[----:B------:R-:W-:-:S03]  /*43f0*/  LEA.HI R13, R13, R14, RZ, 0x5 ;  /* 0x0000000e0d0d7211 */ /* 0x000fc600078f28ff */
[----:B------:R-:W-:Y:S01]  /*4400*/  IMAD.SHL.U32 R86, R11, 0x8, RZ ;  /* 0x000000080b567824 */ /* 0x000fe200078e00ff */
[----:B------:R-:W-:Y:S01]  /*4410*/  SHF.R.S32.HI R13, RZ, 0x5, R13 ;  /* 0x00000005ff0d7819 */ /* 0x000fe2000001140d */
[----:B------:R-:W-:-:S03]  /*4420*/  IMAD R11, R19, 0x2000, R3 ;  /* 0x00002000130b7824 */ /* 0x000fc600078e0203 */
[----:B------:R-:W-:Y:S01]  /*4430*/  LOP3.LUT R12, R65, 0x38, R86, 0xf8, !PT ;  /* 0x00000038410c7812 */ /* 0x000fe200078ef856 */
[----:B------:R-:W-:-:S03]  /*4440*/  IMAD R11, R11, 0x2, R2 ;  /* 0x000000020b0b7824 */ /* 0x000fc600078e0202 */
[----:B------:R-:W-:-:S05]  /*4450*/  LOP3.LUT R12, R12, R61, RZ, 0x3c, !PT ;  /* 0x0000003d0c0c7212 */ /* 0x000fca00078e3cff */
[----:B------:R-:W-:-:S05]  /*4460*/  IMAD R12, R13, 0x200, R12 ;  /* 0x000002000d0c7824 */ /* 0x000fca00078e020c */
[----:B------:R-:W-:-:S05]  /*4470*/  LEA R13, R19, R12, 0xd ;  /* 0x0000000c130d7211 */ /* 0x000fca00078e68ff */
[----:B------:R-:W-:Y:S02]  /*4480*/  IMAD R44, R13, 0x2, R2 ;  /* 0x000000020d2c7824 */ /* 0x000fe400078e0202 */
[----:B------:R2:W3:Y:S04]  /*4490*/  LDS.128 R12, [R11+0xe400] ;  /* 0x00e400000b0c7984 */ /* 0x0004e80000000c00 */
[----:B------:R-:W4:Y:S01]  /*44a0*/  LDS.128 R44, [R44+0xe400] ;  /* 0x00e400002c2c7984 */ /* 0x000f220000000c00 */
[----:B------:R-:W-:Y:S05]  /*44b0*/  @P3 BRA `(.L_x_15497) ;  /* 0x0000000400743947 */ /* 0x000fea0003800000 */
[----:B------:R-:W-:Y:S01]  /*44c0*/  SHF.R.U32.HI R106, RZ, 0x10, R33 ;  /* 0x00000010ff6a7819 */ /* 0x000fe20000011621 */
[----:B----4-:R-:W-:Y:S01]  /*44d0*/  IMAD.U32 R101, R45, 0x10000, RZ ;  /* 0x000100002d657824 */ /* 0x010fe200078e00ff */
[----:B------:R-:W-:Y:S01]  /*44e0*/  SHF.R.U32.HI R105, RZ, 0x10, R5 ;  /* 0x00000010ff697819 */ /* 0x000fe20000011605 */
[----:B------:R-:W-:Y:S01]  /*44f0*/  IMAD.U32 R99, R47, 0x10000, RZ ;  /* 0x000100002f637824 */ /* 0x000fe200078e00ff */
[----:B------:R-:W-:Y:S02]  /*4500*/  PRMT R106, R92, 0x5432, R106 ;  /* 0x000054325c6a7816 */ /* 0x000fe4000000006a */
[----:B------:R-:W-:Y:S01]  /*4510*/  SHF.R.U64 R104, R6, 0x10, R7 ;  /* 0x0000001006687819 */ /* 0x000fe20000001207 */
[----:B---3--:R-:W-:Y:S01]  /*4520*/  IMAD.U32 R6, R14, 0x10000, RZ ;  /* 0x000100000e067824 */ /* 0x008fe200078e00ff */
[----:B------:R-:W-:Y:S02]  /*4530*/  SHF.R.U64 R98, R34, 0x10, R35 ;  /* 0x0000001022627819 */ /* 0x000fe40000001223 */
[----:B------:R-:W-:Y:S01]  /*4540*/  PRMT R105, R108, 0x5410, R105 ;  /* 0x000054106c697816 */ /* 0x000fe20000000069 */
[----:B------:R-:W-:Y:S01]  /*4550*/  IMAD.U32 R108, R106, 0x10000, RZ ;  /* 0x000100006a6c7824 */ /* 0x000fe200078e00ff */
[----:B------:R-:W-:-:S02]  /*4560*/  SHF.R.U32.HI R103, RZ, 0x10, R7 ;  /* 0x00000010ff677819 */ /* 0x000fc40000011607 */
[----:B------:R-:W-:Y:S01]  /*4570*/  SHF.R.U64 R97, R32, 0x10, R33 ;  /* 0x0000001020617819 */ /* 0x000fe20000001221 */
[----:B------:R-:W-:Y:S01]  /*4580*/  IMAD.U32 R33, R15, 0x10000, RZ ;  /* 0x000100000f217824 */ /* 0x000fe200078e00ff */
[----:B------:R-:W-:Y:S01]  /*4590*/  SHF.R.U32.HI R102, RZ, 0x10, R35 ;  /* 0x00000010ff667819 */ /* 0x000fe20000011623 */
[----:B------:R-:W-:Y:S01]  /*45a0*/  IMAD.U32 R35, R13, 0x10000, RZ ;  /* 0x000100000d237824 */ /* 0x000fe200078e00ff */
[----:B--2---:R-:W-:Y:S02]  /*45b0*/  LOP3.LUT R11, R15, 0xffff0000, RZ, 0xc0, !PT ;  /* 0xffff00000f0b7812 */ /* 0x004fe400078ec0ff */
[----:B------:R-:W-:Y:S01]  /*45c0*/  SHF.R.U64 R100, R4, 0x10, R5 ;  /* 0x0000001004647819 */ /* 0x000fe20000001205 */
[----:B------:R-:W-:Y:S01]  /*45d0*/  IMAD.U32 R5, R44, 0x10000, RZ ;  /* 0x000100002c057824 */ /* 0x000fe200078e00ff */
[----:B------:R-:W-:Y:S01]  /*45e0*/  LOP3.LUT R15, R47, 0xffff0000, RZ, 0xc0, !PT ;  /* 0xffff00002f0f7812 */ /* 0x000fe200078ec0ff */
[----:B------:R-:W-:Y:S01]  /*45f0*/  IMAD.U32 R4, R12, 0x10000, RZ ;  /* 0x000100000c047824 */ /* 0x000fe200078e00ff */
[----:B------:R-:W-:Y:S01]  /*4600*/  PRMT R32, R88, 0x5432, R104 ;  /* 0x0000543258207816 */ /* 0x000fe20000000068 */
[----:B------:R-:W-:Y:S01]  /*4610*/  IMAD.U32 R104, R105, 0x10000, RZ ;  /* 0x0001000069687824 */ /* 0x000fe200078e00ff */
[----:B------:R-:W-:Y:S01]  /*4620*/  PRMT R47, R91, 0x5432, R98 ;  /* 0x000054325b2f7816 */ /* 0x000fe20000000062 */
[----:B------:R-:W-:Y:S01]  /*4630*/  FMUL.FTZ R98, R101, R108 ;  /* 0x0000006c65627220 */ /* 0x000fe20000410000 */
[----:B------:R-:W-:Y:S01]  /*4640*/  PRMT R103, R107, 0x5410, R103 ;  /* 0x000054106b677816 */ /* 0x000fe20000000067 */
[----:B------:R-:W-:Y:S01]  /*4650*/  FMUL.FTZ R110, R101, R104 ;  /* 0x00000068656e7220 */ /* 0x000fe20000410000 */
[----:B------:R-:W-:-:S02]  /*4660*/  PRMT R107, R107, 0x5432, R102 ;  /* 0x000054326b6b7816 */ /* 0x000fc40000000066 */
[----:B------:R-:W-:Y:S02]  /*4670*/  LOP3.LUT R45, R45, 0xffff0000, RZ, 0xc0, !PT ;  /* 0xffff00002d2d7812 */ /* 0x000fe400078ec0ff */
[----:B------:R-:W-:Y:S02]  /*4680*/  PRMT R34, R90, 0x5432, R100 ;  /* 0x000054325a227816 */ /* 0x000fe40000000064 */
[----:B------:R-:W-:Y:S01]  /*4690*/  LOP3.LUT R102, R106, 0xffff0000, RZ, 0xc0, !PT ;  /* 0xffff00006a667812 */ /* 0x000fe200078ec0ff */
[----:B------:R-:W-:Y:S01]  /*46a0*/  IMAD.U32 R106, R107, 0x10000, RZ ;  /* 0x000100006b6a7824 */ /* 0x000fe200078e00ff */
[----:B------:R-:W-:Y:S01]  /*46b0*/  PRMT R100, R109, 0x5410, R97 ;  /* 0x000054106d647816 */ /* 0x000fe20000000061 */
[----:B------:R-:W-:Y:S01]  /*46c0*/  FFMA.FTZ R97, R35, R104, -R98 ;  /* 0x0000006823617223 */ /* 0x000fe20000010862 */
[----:B------:R-:W-:Y:S01]  /*46d0*/  LOP3.LUT R98, R105, 0xffff0000, RZ, 0xc0, !PT ;  /* 0xffff000069627812 */ /* 0x000fe200078ec0ff */
[----:B------:R-:W-:Y:S01]  /*46e0*/  FMUL.FTZ R112, R45, R102 ;  /* 0x000000662d707220 */ /* 0x000fe20000410000 */
[----:B------:R-:W-:Y:S01]  /*46f0*/  LOP3.LUT R13, R13, 0xffff0000, RZ, 0xc0, !PT ;  /* 0xffff00000d0d7812 */ /* 0x000fe200078ec0ff */
[----:B------:R-:W-:Y:S01]  /*4700*/  FFMA.FTZ R35, R35, R108, R110 ;  /* 0x0000006c23237223 */ /* 0x000fe2000001006e */
[----:B------:R-:W-:-:S02]  /*4710*/  IMAD.U32 R104, R103, 0x10000, RZ ;  /* 0x0001000067687824 */ /* 0x000fc400078e00ff */
[-C--:B------:R-:W-:Y:S01]  /*4720*/  FMUL.FTZ R110, R45, R98.reuse ;  /* 0x000000622d6e7220 */ /* 0x080fe20000410000 */
[----:B------:R-:W-:Y:S01]  /*4730*/  LOP3.LUT R108, R107, 0xffff0000, RZ, 0xc0, !PT ;  /* 0xffff00006b6c7812 */ /* 0x000fe200078ec0ff */
[----:B------:R-:W-:Y:S01]  /*4740*/  FFMA.FTZ R98, R13, R98, -R112 ;  /* 0x000000620d627223 */ /* 0x000fe20000010870 */
[----:B------:R-:W-:Y:S01]  /*4750*/  FMUL.FTZ R112, R99, R106 ;  /* 0x0000006a63707220 */ /* 0x000fe20000410000 */
[----:B------:R-:W-:Y:S01]  /*4760*/  FFMA.FTZ R102, R13, R102, R110 ;  /* 0x000000660d667223 */ /* 0x000fe2000001006e */
[-C--:B------:R-:W-:Y:S01]  /*4770*/  FMUL.FTZ R99, R99, R104.reuse ;  /* 0x0000006863637220 */ /* 0x080fe20000410000 */
[----:B------:R-:W-:Y:S01]  /*4780*/  LOP3.LUT R44, R44, 0xffff0000, RZ, 0xc0, !PT ;  /* 0xffff00002c2c7812 */ /* 0x000fe200078ec0ff */
[----:B------:R-:W-:Y:S01]  /*4790*/  FFMA.FTZ R13, R33, R104, -R112 ;  /* 0x00000068210d7223 */ /* 0x000fe20000010870 */
[----:B------:R-:W-:Y:S01]  /*47a0*/  LOP3.LUT R104, R103, 0xffff0000, RZ, 0xc0, !PT ;  /* 0xffff000067687812 */ /* 0x000fe200078ec0ff */
[----:B------:R-:W-:Y:S01]  /*47b0*/  FFMA.FTZ R33, R33, R106, R99 ;  /* 0x0000006a21217223 */ /* 0x000fe20000010063 */
[----:B------:R-:W-:-:S02]  /*47c0*/  IMAD.U32 R99, R100, 0x10000, RZ ;  /* 0x0001000064637824 */ /* 0x000fc400078e00ff */
[C---:B------:R-:W-:Y:S01]  /*47d0*/  FMUL.FTZ R106, R15.reuse, R108 ;  /* 0x0000006c0f6a7220 */ /* 0x040fe20000410000 */
[----:B------:R-:W-:Y:S01]  /*47e0*/  LOP3.LUT R101, R100, 0xffff0000, RZ, 0xc0, !PT ;  /* 0xffff000064657812 */ /* 0x000fe200078ec0ff */
[-C--:B------:R-:W-:Y:S01]  /*47f0*/  FMUL.FTZ R110, R15, R104.reuse ;  /* 0x000000680f6e7220 */ /* 0x080fe20000410000 */
[C---:B------:R-:W-:Y:S01]  /*4800*/  IMAD.U32 R45, R34.reuse, 0x10000, RZ ;  /* 0x00010000222d7824 */ /* 0x040fe200078e00ff */
[----:B------:R-:W-:Y:S01]  /*4810*/  LOP3.LUT R15, R34, 0xffff0000, RZ, 0xc0, !PT ;  /* 0xffff0000220f7812 */ /* 0x000fe200078ec0ff */
[----:B------:R-:W-:Y:S01]  /*4820*/  FMUL.FTZ R103, R5, R99 ;  /* 0x0000006305677220 */ /* 0x000fe20000410000 */
[----:B------:R-:W-:Y:S01]  /*4830*/  LOP3.LUT R12, R12, 0xffff0000, RZ, 0xc0, !PT ;  /* 0xffff00000c0c7812 */ /* 0x000fe200078ec0ff */
[C---:B------:R-:W-:Y:S01]  /*4840*/  FFMA.FTZ R104, R11.reuse, R104, -R106 ;  /* 0x000000680b687223 */ /* 0x040fe2000001086a */
[----:B------:R-:W-:Y:S01]  /*4850*/  FFMA.FTZ R34, R11, R108, R110 ;  /* 0x0000006c0b227223 */ /* 0x000fe2000001006e */
[----:B------:R-:W-:Y:S01]  /*4860*/  FMUL.FTZ R11, R44, R101 ;  /* 0x000000652c0b7220 */ /* 0x000fe20000410000 */
[-C--:B------:R-:W-:Y:S01]  /*4870*/  FMUL.FTZ R100, R5, R45.reuse ;  /* 0x0000002d05647220 */ /* 0x080fe20000410000 */
[----:B------:R-:W-:Y:S01]  /*4880*/  FFMA.FTZ R5, R4, R45, -R103 ;  /* 0x0000002d04057223 */ /* 0x000fe20000010867 */
[-C--:B------:R-:W-:Y:S01]  /*4890*/  FMUL.FTZ R45, R44, R15.reuse ;  /* 0x0000000f2c2d7220 */ /* 0x080fe20000410000 */
[----:B------:R-:W-:Y:S01]  /*48a0*/  FFMA.FTZ R44, R12, R15, -R11 ;  /* 0x0000000f0c2c7223 */ /* 0x000fe2000001080b */
[----:B------:R-:W-:Y:S01]  /*48b0*/  SHF.L.U32 R7, R46, 0x10, RZ ;  /* 0x000000102e077819 */ /* 0x000fe200000006ff */
[----:B------:R-:W-:Y:S01]  /*48c0*/  FFMA.FTZ R100, R4, R99, R100 ;  /* 0x0000006304647223 */ /* 0x000fe20000010064 */
[C---:B------:R-:W-:Y:S01]  /*48d0*/  IMAD.U32 R15, R47.reuse, 0x10000, RZ ;  /* 0x000100002f0f7824 */ /* 0x040fe200078e00ff */
[----:B------:R-:W-:Y:S01]  /*48e0*/  LOP3.LUT R46, R46, 0xffff0000, RZ, 0xc0, !PT ;  /* 0xffff00002e2e7812 */ /* 0x000fe200078ec0ff */
[----:B------:R-:W-:Y:S01]  /*48f0*/  IMAD.U32 R4, R32, 0x10000, RZ ;  /* 0x0001000020047824 */ /* 0x000fe200078e00ff */
[----:B------:R-:W-:Y:S01]  /*4900*/  LOP3.LUT R47, R47, 0xffff0000, RZ, 0xc0, !PT ;  /* 0xffff00002f2f7812 */ /* 0x000fe200078ec0ff */
[----:B------:R-:W-:Y:S01]  /*4910*/  FFMA.FTZ R45, R12, R101, R45 ;  /* 0x000000650c2d7223 */ /* 0x000fe2000001002d */
[----:B------:R-:W-:Y:S01]  /*4920*/  LOP3.LUT R11, R32, 0xffff0000, RZ, 0xc0, !PT ;  /* 0xffff0000200b7812 */ /* 0x000fe200078ec0ff */
[C---:B------:R-:W-:Y:S01]  /*4930*/  FMUL.FTZ R99, R7.reuse, R15 ;  /* 0x0000000f07637220 */ /* 0x040fe20000410000 */
[-C--:B------:R-:W-:Y:S01]  /*4940*/  FMUL.FTZ R12, R7, R4.reuse ;  /* 0x00000004070c7220 */ /* 0x080fe20000410000 */
[----:B------:R-:W-:Y:S01]  /*4950*/  LOP3.LUT R14, R14, 0xffff0000, RZ, 0xc0, !PT ;  /* 0xffff00000e0e7812 */ /* 0x000fe200078ec0ff */
[C---:B------:R-:W-:Y:S01]  /*4960*/  FMUL.FTZ R7, R46.reuse, R47 ;  /* 0x0000002f2e077220 */ /* 0x040fe20000410000 */
[----:B------:R-:W-:Y:S01]  /*4970*/  FMUL.FTZ R46, R46, R11 ;  /* 0x0000000b2e2e7220 */ /* 0x000fe20000410000 */
[C---:B------:R-:W-:Y:S01]  /*4980*/  FFMA.FTZ R12, R6.reuse, R15, R12 ;  /* 0x0000000f060c7223 */ /* 0x040fe2000001000c */
[----:B------:R-:W-:Y:S01]  /*4990*/  FFMA.FTZ R99, R6, R4, -R99 ;  /* 0x0000000406637223 */ /* 0x000fe20000010863 */
[----:B------:R-:W-:Y:S01]  /*49a0*/  F2FP.BF16.F32.PACK_AB R33, R34, R33 ;  /* 0x000000212221723e */ /* 0x000fe200000010ff */
[----:B------:R-:W-:Y:S01]  /*49b0*/  FFMA.FTZ R47, R14, R47, R46 ;  /* 0x0000002f0e2f7223 */ /* 0x000fe2000001002e */
[----:B------:R-:W-:Y:S01]  /*49c0*/  F2FP.BF16.F32.PACK_AB R44, R44, R5 ;  /* 0x000000052c2c723e */ /* 0x000fe200000010ff */
[----:B------:R-:W-:Y:S01]  /*49d0*/  FFMA.FTZ R4, R14, R11, -R7 ;  /* 0x0000000b0e047223 */ /* 0x000fe20000010807 */
        /* <DEDUP_REMOVED lines=10> */
[----:B------:R-:W-:-:S07]  /*4a80*/  MOV R13, R97 ;  /* 0x00000061000d7202 */ /* 0x000fce0000000f00 */
.L_x_15497:
[----:B------:R-:W-:Y:S05]  /*4a90*/  BSYNC B2 ;  /* 0x0000000000027941 */ /* 0x000fea0003800000 */
.L_x_15496:
[----:B------:R-:W-:Y:S01]  /*4aa0*/  ISETP.GE.AND P4, PT, R86, R87, PT ;  /* 0x000000575600720c */ /* 0x000fe20003f86270 */
[----:B---3--:R3:W-:-:S12]  /*4ab0*/  ST.E.128 desc[UR40][R78.64], R12 ;  /* 0x0000000c4e007985 */ /* 0x0087d8000c101d28 */
[----:B------:R-:W-:-:S05]  /*4ac0*/  @!P4 IMAD.WIDE R80, R86, 0x2, R80 ;  /* 0x000000025650c825 */ /* 0x000fca00078e0250 */
[----:B----4-:R3:W-:Y:S02]  /*4ad0*/  @!P4 ST.E.128 desc[UR40][R80.64], R44 ;  /* 0x0000002c5000c985 */ /* 0x0107e4000c101d28 */
.L_x_15495:
[----:B------:R-:W-:Y:S05]  /*4ae0*/  BSYNC B1 ;  /* 0x0000000000017941 */ /* 0x000fea0003800000 */
.L_x_15494:
[----:B------:R-:W-:-:S03]  /*4af0*/  UMOV UR4, 0xffffffff ;  /* 0xffffffff00047882 */ /* 0x000fc60000000000 */
[----:B------:R-:W-:Y:S05]  /*4b00*/  BRA.DIV UR4, `(.L_x_15498) ;  /* 0x0000017a04947947 */ /* 0x000fea000b800000 */
[----:B-1----:R-:W1:Y:S04]  /*4b10*/  SHFL.IDX PT, R85, R85, 0x1, 0x1c1f ;  /* 0x003c1f0055557f89 */ /* 0x002e6800000e0000 */
[----:B------:R-:W4:Y:S02]  /*4b20*/  SHFL.IDX PT, R84, R84, 0x1, 0x1c1f ;  /* 0x003c1f0054547f89 */ /* 0x000f2400000e0000 */
.L_x_15741:
[----:B------:R-:W-:-:S05]  /*4b30*/  VIADD R4, R154, 0x60 ;  /* 0x000000609a047836 */ /* 0x000fca0000000000 */
[----:B------:R-:W-:-:S13]  /*4b40*/  ISETP.GE.OR P4, PT, R4, R75, P1 ;  /* 0x0000004b0400720c */ /* 0x000fda0000f86670 */
[----:B------:R-:W-:Y:S05]  /*4b50*/  @P4 BRA `(.L_x_15481) ;  /* 0x0000000800fc4947 */ /* 0x000fea0003800000 */
[----:B------:R-:W5:Y:S01]  /*4b60*/  LDL R5, [R1+0x40] ;  /* 0x0000400001057983 */ /* 0x000f620000100800 */
[----:B------:R-:W-:Y:S01]  /*4b70*/  SEL R89, R58, R89, !P0 ;  /* 0x000000593a597207 */ /* 0x000fe20004000000 */
[----:B------:R-:W-:Y:S01]  /*4b80*/  VIADD R6, R154, 0x60 ;  /* 0x000000609a067836 */ /* 0x000fe20000000000 */
[----:B----4-:R-:W-:Y:S01]  /*4b90*/  LEA R32, P4, R10, R84, 0x1 ;  /* 0x000000540a207211 */ /* 0x010fe200078808ff */
[----:B------:R-:W-:Y:S01]  /*4ba0*/  VIADD R7, R154, 0x60 ;  /* 0x000000609a077836 */ /* 0x000fe20000000000 */
[----:B------:R-:W-:Y:S01]  /*4bb0*/  SHF.R.S32.HI R4, RZ, 0x1f, R89 ;  /* 0x0000001fff047819 */ /* 0x000fe20000011459 */
[----:B------:R-:W-:Y:S01]  /*4bc0*/  IMAD.SHL.U32 R6, R6, 0x40, RZ ;  /* 0x0000004006067824 */ /* 0x000fe200078e00ff */
[----:B------:R-:W-:Y:S01]  /*4bd0*/  BSSY B1, `(.L_x_15499) ;  /* 0x000006c000017945 */ /* 0x000fe20003800000 */
[----:B------:R-:W-:Y:S01]  /*4be0*/  IMAD.SHL.U32 R7, R7, 0x40, RZ ;  /* 0x0000004007077824 */ /* 0x000fe200078e00ff */
[----:B------:R-:W-:Y:S02]  /*4bf0*/  LEA.HI R89, R4, R89, RZ, 0x4 ;  /* 0x0000005904597211 */ /* 0x000fe400078f20ff */
[----:B------:R-:W-:-:S02]  /*4c00*/  LOP3.LUT R6, R6, 0x1c0, RZ, 0xc0, !PT ;  /* 0x000001c006067812 */ /* 0x000fc400078ec0ff */
[----:B--2---:R-:W-:Y:S02]  /*4c10*/  LEA.HI.SX32 R11, R89, R52, 0x1c ;  /* 0x00000034590b7211 */ /* 0x004fe400078fe2ff */
[----:B------:R-:W-:Y:S02]  /*4c20*/  LOP3.LUT R7, R7, 0x1c0, RZ, 0xc0, !PT ;  /* 0x000001c007077812 */ /* 0x000fe400078ec0ff */
[----:B------:R-:W-:Y:S01]  /*4c30*/  SHF.R.U32.HI R6, RZ, 0x3, R6 ;  /* 0x00000003ff067819 */ /* 0x000fe20000011606 */
[----:B------:R-:W-:Y:S01]  /*4c40*/  IMAD.SHL.U32 R11, R11, 0x8, RZ ;  /* 0x000000080b0b7824 */ /* 0x000fe200078e00ff */
[----:B-1----:R-:W-:-:S04]  /*4c50*/  LEA.HI.X R33, R10, R85, R8, 0x1, P4 ;  /* 0x000000550a217211 */ /* 0x002fc800020f0c08 */
[----:B------:R-:W-:-:S04]  /*4c60*/  LOP3.LUT R4, R7, 0x38, R11, 0xf8, !PT ;  /* 0x0000003807047812 */ /* 0x000fc800078ef80b */
[----:B------:R-:W-:-:S04]  /*4c70*/  LOP3.LUT R4, R4, R6, RZ, 0x3c, !PT ;  /* 0x0000000604047212 */ /* 0x000fc800078e3cff */
[----:B-----5:R-:W-:Y:S01]  /*4c80*/  IADD3 R4, R5, R4, RZ ;  /* 0x0000000405047210 */ /* 0x020fe20007ffe0ff */
[----:B------:R-:W-:-:S04]  /*4c90*/  IMAD R5, R19, 0x2000, R0 ;  /* 0x0000200013057824 */ /* 0x000fc800078e0200 */
[----:B------:R-:W-:Y:S02]  /*4ca0*/  IMAD R7, R19, 0x2000, R4 ;  /* 0x0000200013077824 */ /* 0x000fe400078e0204 */
[--C-:B------:R-:W-:Y:S02]  /*4cb0*/  IMAD R5, R5, 0x2, R2.reuse ;  /* 0x0000000205057824 */ /* 0x100fe400078e0202 */
[----:B---3--:R-:W-:-:S04]  /*4cc0*/  IMAD R12, R7, 0x2, R2 ;  /* 0x00000002070c7824 */ /* 0x008fc800078e0202 */
[----:B------:R-:W1:Y:S04]  /*4cd0*/  LDS.128 R4, [R5+0xe400] ;  /* 0x00e4000005047984 */ /* 0x000e680000000c00 */
[----:B------:R-:W2:Y:S01]  /*4ce0*/  LDS.128 R12, [R12+0xe400] ;  /* 0x00e400000c0c7984 */ /* 0x000ea20000000c00 */
[----:B------:R-:W-:Y:S05]  /*4cf0*/  @P3 BRA `(.L_x_15500) ;  /* 0x0000000400643947 */ /* 0x000fea0003800000 */
[----:B------:R-:W-:Y:S01]  /*4d00*/  SHF.R.U32.HI R46, RZ, 0x10, R41 ;  /* 0x00000010ff2e7819 */ /* 0x000fe20000011629 */
[----:B--2---:R-:W-:Y:S01]  /*4d10*/  IMAD.U32 R35, R12, 0x10000, RZ ;  /* 0x000100000c237824 */ /* 0x004fe200078e00ff */
[----:B------:R-:W-:Y:S01]  /*4d20*/  SHF.R.U32.HI R81, RZ, 0x10, R37 ;  /* 0x00000010ff517819 */ /* 0x000fe20000011625 */
[----:B-1----:R-:W-:Y:S01]  /*4d30*/  IMAD.U32 R34, R4, 0x10000, RZ ;  /* 0x0001000004227824 */ /* 0x002fe200078e00ff */
[----:B------:R-:W-:Y:S02]  /*4d40*/  PRMT R93, R93, 0x5410, R46 ;  /* 0x000054105d5d7816 */ /* 0x000fe4000000002e */
[----:B------:R-:W-:Y:S02]  /*4d50*/  PRMT R96, R96, 0x5410, R81 ;  /* 0x0000541060607816 */ /* 0x000fe40000000051 */
[----:B------:R-:W-:Y:S02]  /*4d60*/  SHF.R.U64 R89, R36, 0x10, R37 ;  /* 0x0000001024597819 */ /* 0x000fe40000001225 */
[----:B------:R-:W-:-:S02]  /*4d70*/  SHF.R.U64 R45, R42, 0x10, R43 ;  /* 0x000000102a2d7819 */ /* 0x000fc4000000122b */
        /* <DEDUP_REMOVED lines=8> */
[----:B------:R-:W-:Y:S01]  /*4e00*/  SHF.R.U32.HI R79, RZ, 0x10, R39 ;  /* 0x00000010ff4f7819 */ /* 0x000fe20000011627 */
[----:B------:R-:W-:Y:S01]  /*4e10*/  IMAD.U32 R40, R7, 0x10000, RZ ;  /* 0x0001000007287824 */ /* 0x000fe200078e00ff */
[----:B------:R-:W-:Y:S01]  /*4e20*/  PRMT R90, R90, 0x5410, R45 ;  /* 0x000054105a5a7816 */ /* 0x000fe2000000002d */
[----:B------:R-:W-:Y:S01]  /*4e30*/  FMUL.FTZ R45, R41, R15 ;  /* 0x0000000f292d7220 */ /* 0x000fe20000410000 */
[----:B------:R-:W-:Y:S01]  /*4e40*/  SHF.R.U64 R78, R38, 0x10, R39 ;  /* 0x00000010264e7819 */ /* 0x000fe20000001227 */
[----:B------:R-:W-:Y:S01]  /*4e50*/  IMAD.U32 R38, R5, 0x10000, RZ ;  /* 0x0001000005267824 */ /* 0x000fe200078e00ff */
[----:B------:R-:W-:Y:S01]  /*4e60*/  PRMT R91, R91, 0x5410, R44 ;  /* 0x000054105b5b7816 */ /* 0x000fe2000000002c */
[-C--:B------:R-:W-:Y:S01]  /*4e70*/  FMUL.FTZ R41, R41, R13.reuse ;  /* 0x0000000d29297220 */ /* 0x080fe20000410000 */
[----:B------:R-:W-:Y:S01]  /*4e80*/  PRMT R88, R88, 0x5410, R79 ;  /* 0x0000541058587816 */ /* 0x000fe2000000004f */
[----:B------:R-:W-:Y:S01]  /*4e90*/  FFMA.FTZ R13, R38, R13, -R45 ;  /* 0x0000000d260d7223 */ /* 0x000fe2000001082d */
[----:B------:R-:W-:Y:S01]  /*4ea0*/  LOP3.LUT R93, R93, 0xffff0000, RZ, 0xc0, !PT ;  /* 0xffff00005d5d7812 */ /* 0x000fe200078ec0ff */
[----:B------:R-:W-:-:S02]  /*4eb0*/  IMAD.U32 R44, R91, 0x10000, RZ ;  /* 0x000100005b2c7824 */ /* 0x000fc400078e00ff */
[----:B------:R-:W-:Y:S01]  /*4ec0*/  FFMA.FTZ R15, R38, R15, R41 ;  /* 0x0000000f260f7223 */ /* 0x000fe20000010029 */
[----:B------:R-:W-:Y:S01]  /*4ed0*/  LOP3.LUT R96, R96, 0xffff0000, RZ, 0xc0, !PT ;  /* 0xffff000060607812 */ /* 0x000fe200078ec0ff */
[----:B------:R-:W-:Y:S01]  /*4ee0*/  IMAD.U32 R41, R88, 0x10000, RZ ;  /* 0x0001000058297824 */ /* 0x000fe200078e00ff */
[----:B------:R-:W-:Y:S01]  /*4ef0*/  LOP3.LUT R39, R5, 0xffff0000, RZ, 0xc0, !PT ;  /* 0xffff000005277812 */ /* 0x000fe200078ec0ff */
[----:B------:R-:W-:Y:S01]  /*4f00*/  FMUL.FTZ R46, R42, R93 ;  /* 0x0000005d2a2e7220 */ /* 0x000fe20000410000 */
[----:B------:R-:W-:Y:S01]  /*4f10*/  FMUL.FTZ R45, R43, R44 ;  /* 0x0000002c2b2d7220 */ /* 0x000fe20000410000 */
[----:B------:R-:W-:Y:S01]  /*4f20*/  LOP3.LUT R91, R91, 0xffff0000, RZ, 0xc0, !PT ;  /* 0xffff00005b5b7812 */ /* 0x000fe200078ec0ff */
[-C--:B------:R-:W-:Y:S01]  /*4f30*/  FMUL.FTZ R43, R43, R41.reuse ;  /* 0x000000292b2b7220 */ /* 0x080fe20000410000 */
[----:B------:R-:W-:Y:S01]  /*4f40*/  PRMT R92, R92, 0x5410, R47 ;  /* 0x000054105c5c7816 */ /* 0x000fe2000000002f */
[-C--:B------:R-:W-:Y:S01]  /*4f50*/  FMUL.FTZ R42, R42, R96.reuse ;  /* 0x000000602a2a7220 */ /* 0x080fe20000410000 */
[----:B------:R-:W-:Y:S01]  /*4f60*/  PRMT R94, R94, 0x5410, R89 ;  /* 0x000054105e5e7816 */ /* 0x000fe20000000059 */
[----:B------:R-:W-:Y:S01]  /*4f70*/  FFMA.FTZ R38, R39, R96, -R46 ;  /* 0x0000006027267223 */ /* 0x000fe2000001082e */
[----:B------:R-:W-:Y:S01]  /*4f80*/  LOP3.LUT R36, R7, 0xffff0000, RZ, 0xc0, !PT ;  /* 0xffff000007247812 */ /* 0x000fe200078ec0ff */
[----:B------:R-:W-:Y:S01]  /*4f90*/  FFMA.FTZ R46, R40, R41, -R45 ;  /* 0x00000029282e7223 */ /* 0x000fe2000001082d */
[----:B------:R-:W-:Y:S01]  /*4fa0*/  LOP3.LUT R88, R88, 0xffff0000, RZ, 0xc0, !PT ;  /* 0xffff000058587812 */ /* 0x000fe200078ec0ff */
[----:B------:R-:W-:Y:S01]  /*4fb0*/  FFMA.FTZ R44, R40, R44, R43 ;  /* 0x0000002c282c7223 */ /* 0x000fe2000001002b */
[----:B------:R-:W-:Y:S01]  /*4fc0*/  FMUL.FTZ R41, R37, R91 ;  /* 0x0000005b25297220 */ /* 0x000fe20000410000 */
[----:B------:R-:W-:Y:S01]  /*4fd0*/  FFMA.FTZ R42, R39, R93, R42 ;  /* 0x0000005d272a7223 */ /* 0x000fe2000001002a */
[----:B------:R-:W-:-:S02]  /*4fe0*/  IMAD.U32 R40, R92, 0x10000, RZ ;  /* 0x000100005c287824 */ /* 0x000fc400078e00ff */
[-C--:B------:R-:W-:Y:S01]  /*4ff0*/  FMUL.FTZ R45, R37, R88.reuse ;  /* 0x00000058252d7220 */ /* 0x080fe20000410000 */
[----:B------:R-:W-:Y:S02]  /*5000*/  IMAD.U32 R39, R94, 0x10000, RZ ;  /* 0x000100005e277824 */ /* 0x000fe400078e00ff */
[----:B------:R-:W-:Y:S01]  /*5010*/  FFMA.FTZ R47, R36, R88, -R41 ;  /* 0x00000058242f7223 */ /* 0x000fe20000010829 */
[----:B------:R-:W-:Y:S01]  /*5020*/  LOP3.LUT R12, R12, 0xffff0000, RZ, 0xc0, !PT ;  /* 0xffff00000c0c7812 */ /* 0x000fe200078ec0ff */
[CC--:B------:R-:W-:Y:S01]  /*5030*/  FMUL.FTZ R43, R35.reuse, R40.reuse ;  /* 0x00000028232b7220 */ /* 0x0c0fe20000410000 */
[----:B------:R-:W-:Y:S01]  /*5040*/  LOP3.LUT R41, R92, 0xffff0000, RZ, 0xc0, !PT ;  /* 0xffff00005c297812 */ /* 0x000fe200078ec0ff */
[----:B------:R-:W-:Y:S01]  /*5050*/  FMUL.FTZ R35, R35, R39 ;  /* 0x0000002723237220 */ /* 0x000fe20000410000 */
[----:B------:R-:W-:Y:S01]  /*5060*/  LOP3.LUT R37, R94, 0xffff0000, RZ, 0xc0, !PT ;  /* 0xffff00005e257812 */ /* 0x000fe200078ec0ff */
[----:B------:R-:W-:Y:S01]  /*5070*/  FFMA.FTZ R91, R36, R91, R45 ;  /* 0x0000005b245b7223 */ /* 0x000fe2000001002d */
[----:B------:R-:W-:Y:S01]  /*5080*/  PRMT R95, R95, 0x5410, R78 ;  /* 0x000054105f5f7816 */ /* 0x000fe2000000004e */
[----:B------:R-:W-:Y:S01]  /*5090*/  FFMA.FTZ R43, R34, R39, -R43 ;  /* 0x00000027222b7223 */ /* 0x000fe2000001082b */
[----:B------:R-:W-:Y:S01]  /*50a0*/  LOP3.LUT R4, R4, 0xffff0000, RZ, 0xc0, !PT ;  /* 0xffff000004047812 */ /* 0x000fe200078ec0ff */
[----:B------:R-:W-:Y:S01]  /*50b0*/  FMUL.FTZ R45, R12, R41 ;  /* 0x000000290c2d7220 */ /* 0x000fe20000410000 */
[----:B------:R-:W-:Y:S01]  /*50c0*/  SHF.L.U32 R5, R6, 0x10, RZ ;  /* 0x0000001006057819 */ /* 0x000fe200000006ff */
[----:B------:R-:W-:Y:S01]  /*50d0*/  FFMA.FTZ R35, R34, R40, R35 ;  /* 0x0000002822237223 */ /* 0x000fe20000010023 */
[----:B------:R-:W-:Y:S01]  /*50e0*/  LOP3.LUT R7, R6, 0xffff0000, RZ, 0xc0, !PT ;  /* 0xffff000006077812 */ /* 0x000fe200078ec0ff */
[-C--:B------:R-:W-:Y:S01]  /*50f0*/  FMUL.FTZ R39, R12, R37.reuse ;  /* 0x000000250c277220 */ /* 0x080fe20000410000 */
[----:B------:R-:W-:Y:S01]  /*5100*/  IMAD.U32 R6, R14, 0x10000, RZ ;  /* 0x000100000e067824 */ /* 0x000fe200078e00ff */
[C---:B------:R-:W-:Y:S01]  /*5110*/  SHF.L.U32 R12, R95.reuse, 0x10, RZ ;  /* 0x000000105f0c7819 */ /* 0x040fe200000006ff */
        /* <DEDUP_REMOVED lines=8> */
[----:B------:R-:W-:Y:S01]  /*51a0*/  FMUL.FTZ R6, R14, R90 ;  /* 0x0000005a0e067220 */ /* 0x000fe20000410000 */
[----:B------:R-:W-:Y:S01]  /*51b0*/  F2FP.BF16.F32.PACK_AB R36, R36, R43 ;  /* 0x0000002b2424723e */ /* 0x000fe200000010ff */
        /* <DEDUP_REMOVED lines=9> */
[----:B------:R-:W-:Y:S02]  /*5250*/  F2FP.BF16.F32.PACK_AB R7, R47, R46 ;  /* 0x0000002e2f07723e */ /* 0x000fe400000010ff */
[----:B------:R-:W-:Y:S02]  /*5260*/  F2FP.BF16.F32.PACK_AB R15, R91, R44 ;  /* 0x0000002c5b0f723e */ /* 0x000fe400000010ff */
[----:B------:R-:W-:Y:S02]  /*5270*/  F2FP.BF16.F32.PACK_AB R6, R95, R40 ;  /* 0x000000285f06723e */ /* 0x000fe400000010ff */
[----:B------:R-:W-:-:S07]  /*5280*/  F2FP.BF16.F32.PACK_AB R14, R90, R37 ;  /* 0x000000255a0e723e */ /* 0x000fce00000010ff */
.L_x_15500:
[----:B------:R-:W-:Y:S05]  /*5290*/  BSYNC B1 ;  /* 0x0000000000017941 */ /* 0x000fea0003800000 */
.L_x_15499:
[----:B------:R-:W-:Y:S01]  /*52a0*/  ISETP.GE.AND P3, PT, R11, R87, PT ;  /* 0x000000570b00720c */ /* 0x000fe20003f66270 */
[----:B-1----:R1:W-:Y:S02]  /*52b0*/  ST.E.128 desc[UR40][R32.64], R4 ;  /* 0x0000000420007985 */ /* 0x0023e4000c101d28 */
[----:B-1----:R-:W-:Y:S02]  /*52c0*/  IMAD.MOV.U32 R4, RZ, RZ, R84 ;  /* 0x000000ffff047224 */ /* 0x002fe400078e0054 */
[----:B------:R-:W-:-:S08]  /*52d0*/  IMAD.MOV.U32 R5, RZ, RZ, R85 ;  /* 0x000000ffff057224 */ /* 0x000fd000078e0055 */
[----:B------:R-:W-:Y:S05]  /*52e0*/  @P3 BRA `(.L_x_15481) ;  /* 0x0000000400183947 */ /* 0x000fea0003800000 */
[----:B------:R-:W-:-:S05]  /*52f0*/  IMAD.WIDE R4, R11, 0x2, R4 ;  /* 0x000000020b047825 */ /* 0x000fca00078e0204 */
[----:B--2---:R1:W-:Y:S01]  /*5300*/  ST.E.128 desc[UR40][R4.64], R12 ;  /* 0x0000000c04007985 */ /* 0x0043e2000c101d28 */
[----:B------:R-:W-:Y:S05]  /*5310*/  BRA `(.L_x_15481) ;  /* 0x00000004000c7947 */ /* 0x000fea0003800000 */
.L_x_15462:
[----:B------:R-:W-:-:S13]  /*5320*/  ISETP.NE.AND P5, PT, R157, 0x3, PT ;  /* 0x000000039d00780c */ /* 0x000fda0003fa5270 */
[----:B------:R-:W-:Y:S05]  /*5330*/  @!P5 BRA `(.L_x_15501) ;  /* 0x000000000004d947 */ /* 0x000fea0003800000 */
[----:B------:R-:W-:Y:S01]  /*5340*/  BPT.TRAP 0x1 ;  /* 0x000000040000795c */ /* 0x000fe20000300000 */
.L_x_15501:
[----:B------:R-:W2:Y:S01]  /*5350*/  LDL R4, [R1] ;  /* 0x0000000001047983 */ /* 0x000ea20000100800 */
[----:B------:R-:W-:Y:S01]  /*5360*/  IMAD R68, R19, 0x8, R2 ;  /* 0x0000000813447824 */ /* 0x000fe200078e0202 */
[----:B------:R-:W-:Y:S01]  /*5370*/  BSSY B1, `(.L_x_15502) ;  /* 0x0000005000017945 */ /* 0x000fe20003800000 */
[----:B------:R-:W-:Y:S02]  /*5380*/  SHF.R.S32.HI R73, RZ, 0x1f, R72 ;  /* 0x0000001fff497819 */ /* 0x000fe40000011448 */
[----:B--2---:R-:W-:-:S04]  /*5390*/  SHF.L.U32 R77, R4, 0x1f, RZ ;  /* 0x0000001f044d7819 */ /* 0x004fc800000006ff */
[----:B------:R-:W0:Y:S02]  /*53a0*/  SYNCS.PHASECHK.TRANS64.TRYWAIT P3, [R68+URZ+0x16890], R77 ;  /* 0x0168904d440075a7 */ /* 0x000e24000806017f */
[----:B0-----:R-:W-:Y:S05]  /*53b0*/  @!P3 BRA `(.L_x_15503) ;  /* 0x0000017000b4b947 */ /* 0x001fea0003800000 */
.L_x_15742:
[----:B------:R-:W-:Y:S05]  /*53c0*/  BSYNC B1 ;  /* 0x0000000000017941 */ /* 0x000fea0003800000 */
.L_x_15502:
        /* <DEDUP_REMOVED lines=25> */
.L_x_15746:
        /* <DEDUP_REMOVED lines=13> */
.L_x_15506:
[----:B------:R-:W-:Y:S05]  /*5630*/  BSYNC B1 ;  /* 0x0000000000017941 */ /* 0x000fea0003800000 */
.L_x_15505:
[----:B------:R-:W-:-:S03]  /*5640*/  UMOV UR4, 0xffffffff ;  /* 0xffffffff00047882 */ /* 0x000fc60000000000 */
[----:B------:R-:W-:Y:S05]  /*5650*/  BRA.DIV UR4, `(.L_x_15507) ;  /* 0x00000172046c7947 */ /* 0x000fea000b800000 */
[----:B--2-4-:R2:W4:Y:S04]  /*5660*/  SHFL.IDX PT, R5, R33, 0x1, 0x1c1f ;  /* 0x003c1f0021057f89 */ /* 0x01452800000e0000 */
[----:B---3--:R2:W3:Y:S02]  /*5670*/  SHFL.IDX PT, R7, R32, 0x1, 0x1c1f ;  /* 0x003c1f0020077f89 */ /* 0x0084e400000e0000 */
.L_x_15750:
        /* <DEDUP_REMOVED lines=13> */
.L_x_15481:
[----:B------:R-:W-:Y:S05]  /*5750*/  BSYNC B0 ;  /* 0x0000000000007941 */ /* 0x000fea0003800000 */
.L_x_15461:
        /* <DEDUP_REMOVED lines=8> */
[----:B------:R-:W-:Y:S01]  /*57e0*/  BSSY B0, `(.L_x_15508) ;  /* 0x0000008000007945 */ /* 0x000fe20003800000 */
[----:B-1----:R1:W-:Y:S01]  /*57f0*/  BAR.SYNC.DEFER_BLOCKING R76, 0x80 ;  /* 0x0002004c0000751d */ /* 0x0023e20000010000 */
[----:B0-----:R-:W-:-:S13]  /*5800*/  LOP3.LUT P3, RZ, R4, 0x7f, RZ, 0xc0, !PT ;  /* 0x0000007f04ff7812 */ /* 0x001fda000786c0ff */
[----:B------:R-:W-:-:S05]  /*5810*/  @!P3 VIADD R4, R68, 0x168a0 ;  /* 0x000168a04404b836 */ /* 0x000fca0000000000 */
[----:B------:R-:W-:-:S04]  /*5820*/  @!P3 PRMT R4, RZ, 0x654, R4 ;  /* 0x00000654ff04b816 */ /* 0x000fc80000000004 */
[----:B------:R1:W-:Y:S01]  /*5830*/  @!P3 SYNCS.ARRIVE.TRANS64.RED.A1T0 RZ, [R4+URZ], RZ ;  /* 0x000000ff04ffb9a7 */ /* 0x0003e2000810043f */
[----:B------:R-:W-:Y:S05]  /*5840*/  @!P5 BRA `(.L_x_15509) ;  /* 0x000000000004d947 */ /* 0x000fea0003800000 */
[----:B------:R-:W-:Y:S01]  /*5850*/  BPT.TRAP 0x1 ;  /* 0x000000040000795c */ /* 0x000fe20000300000 */
.L_x_15509:
[----:B------:R-:W-:Y:S05]  /*5860*/  BSYNC B0 ;  /* 0x0000000000007941 */ /* 0x000fea0003800000 */
.L_x_15508:
[----:B------:R-:W0:Y:S01]  /*5870*/  SYNCS.PHASECHK.TRANS64.TRYWAIT P4, [R68+URZ+0x168b0], R77 ;  /* 0x0168b04d440075a7 */ /* 0x000e22000808017f */
[----:B------:R-:W-:Y:S01]  /*5880*/  ULDC UR36, c[0x0][0x2f4] ;  /* 0x0000bd0000247ab9 */ /* 0x000fe20000000800 */
[----:B------:R-:W-:Y:S04]  /*5890*/  BSSY B0, `(.L_x_15510) ;  /* 0x0000002000007945 */ /* 0x000fe80003800000 */
[----:B0-----:R-:W-:Y:S05]  /*58a0*/  @!P4 BRA `(.L_x_15511) ;  /* 0x000001700024c947 */ /* 0x001fea0003800000 */
.L_x_15751:
[----:B------:R-:W-:Y:S05]  /*58b0*/  BSYNC B0 ;  /* 0x0000000000007941 */ /* 0x000fea0003800000 */
.L_x_15510:
[----:B------:R-:W-:Y:S01]  /*58c0*/  ULDC.64 UR4, c[0x0][0x328] ;  /* 0x0000ca0000047ab9 */ /* 0x000fe20000000a00 */
[----:B------:R-:W-:Y:S01]  /*58d0*/  ULDC.64 UR6, c[0x0][0x318] ;  /* 0x0000c60000067ab9 */ /* 0x000fe20000000a00 */
[----:B------:R-:W-:Y:S01]  /*58e0*/  IMAD R73, R73, UR4, RZ ;  /* 0x0000000449497c24 */ /* 0x000fe2000f8e02ff */
[----:B------:R-:W-:Y:S01]  /*58f0*/  BSSY B0, `(.L_x_15512) ;  /* 0x000001d000007945 */ /* 0x000fe20003800000 */
[----:B-1----:R-:W-:-:S04]  /*5900*/  IMAD.WIDE.U32 R4, R72, UR4, RZ ;  /* 0x0000000448047c25 */ /* 0x002fc8000f8e00ff */
[----:B------:R-:W-:Y:S01]  /*5910*/  IMAD R73, R72, UR5, R73 ;  /* 0x0000000548497c24 */ /* 0x000fe2000f8e0249 */
[----:B------:R-:W-:Y:S01]  /*5920*/  ULDC.64 UR4, c[0x0][0x338] ;  /* 0x0000ce0000047ab9 */ /* 0x000fe20000000a00 */
[----:B------:R-:W-:Y:S02]  /*5930*/  IMAD.IADD R75, R75, 0x1, -R154 ;  /* 0x000000014b4b7824 */ /* 0x000fe400078e0a9a */
[----:B------:R-:W-:Y:S02]  /*5940*/  IMAD R74, R74, UR4, RZ ;  /* 0x000000044a4a7c24 */ /* 0x000fe4000f8e02ff */
[----:B------:R-:W-:Y:S02]  /*5950*/  IMAD.IADD R5, R5, 0x1, R73 ;  /* 0x0000000105057824 */ /* 0x000fe400078e0249 */
[C---:B------:R-:W-:Y:S02]  /*5960*/  IMAD R7, R71.reuse, UR5, R74 ;  /* 0x0000000547077c24 */ /* 0x040fe4000f8e024a */
[----:B------:R-:W-:Y:S01]  /*5970*/  IMAD.WIDE.U32 R4, R71, UR4, R4 ;  /* 0x0000000447047c25 */ /* 0x000fe2000f8e0004 */
[----:B------:R-:W-:-:S04]  /*5980*/  ULDC.64 UR4, c[0x0][0x330] ;  /* 0x0000cc0000047ab9 */ /* 0x000fc80000000a00 */
[----:B------:R-:W-:-:S03]  /*5990*/  IADD3 R5, R5, R7, RZ ;  /* 0x0000000705057210 */ /* 0x000fc60007ffe0ff */
[----:B------:R-:W-:-:S04]  /*59a0*/  IMAD.WIDE.U32 R4, R23, UR4, R4 ;  /* 0x0000000417047c25 */ /* 0x000fc8000f8e0004 */
        /* <DEDUP_REMOVED lines=17> */
.L_x_15513:
[----:B------:R-:W-:Y:S05]  /*5ac0*/  BSYNC B0 ;  /* 0x0000000000007941 */ /* 0x000fea0003800000 */
.L_x_15512:
[----:B------:R-:W-:Y:S01]  /*5ad0*/  ISETP.GE.AND P4, PT, R75, 0x61, PT ;  /* 0x000000614b00780c */ /* 0x000fe20003f86270 */
[----:B-1-3--:R1:W3:Y:S01]  /*5ae0*/  SHFL.IDX PT, R5, R32, 0x1, 0x1c1f ;  /* 0x003c1f0020057f89 */ /* 0x00a2e200000e0000 */
[----:B------:R-:W-:Y:S03]  /*5af0*/  BSSY B0, `(.L_x_15514) ;  /* 0x000000d000007945 */ /* 0x000fe60003800000 */
[----:B------:R-:W4:Y:S08]  /*5b00*/  SHFL.IDX PT, R11, R11, 0x1, 0x1c1f ;  /* 0x003c1f000b0b7f89 */ /* 0x000f3000000e0000 */
[----:B-1----:R-:W-:Y:S05]  /*5b10*/  @!P4 BRA `(.L_x_15515) ;  /* 0x000000000028c947 */ /* 0x002fea0003800000 */
[----:B------:R-:W-:-:S13]  /*5b20*/  ISETP.GE.AND P4, PT, R16, UR36, PT ;  /* 0x0000002410007c0c */ /* 0x000fda000bf86270 */
[----:B----4-:R-:W-:-:S04]  /*5b30*/  @!P4 LEA R14, P5, R16, R11, 0x1 ;  /* 0x0000000b100ec211 */ /* 0x010fc800078a08ff */
[----:B---3--:R-:W-:Y:S02]  /*5b40*/  @!P4 LEA.HI.X R15, R16, R5, R17, 0x1, P5 ;  /* 0x00000005100fc211 */ /* 0x008fe400028f0c11 */
[----:B------:R-:W-:-:S13]  /*5b50*/  ISETP.GE.AND P5, PT, R18, UR36, PT ;  /* 0x0000002412007c0c */ /* 0x000fda000bfa6270 */
[----:B------:R-:W-:-:S04]  /*5b60*/  @!P5 LEA R12, P6, R18, R11, 0x1 ;  /* 0x0000000b120cd211 */ /* 0x000fc800078c08ff */
[----:B--2---:R-:W-:Y:S02]  /*5b70*/  @!P5 LEA.HI.X R13, R18, R5, R156, 0x1, P6 ;  /* 0x00000005120dd211 */ /* 0x004fe400030f0c9c */
[----:B------:R-:W1:Y:S04]  /*5b80*/  @!P4 LDS.128 R4, [R70+0x3000] ;  /* 0x003000004604c984 */ /* 0x000e680000000c00 */
[----:B-1----:R-:W-:Y:S04]  /*5b90*/  @!P4 ST.E.128 desc[UR40][R14.64], R4 ;  /* 0x000000040e00c985 */ /* 0x002fe8000c101d28 */
[----:B------:R-:W1:Y:S04]  /*5ba0*/  @!P5 LDS.128 R4, [R69+0x3000] ;  /* 0x003000004504d984 */ /* 0x000e680000000c00 */
[----:B-1----:R1:W-:Y:S02]  /*5bb0*/  @!P5 ST.E.128 desc[UR40][R12.64], R4 ;  /* 0x000000040c00d985 */ /* 0x0023e4000c101d28 */
.L_x_15515:
[----:B------:R-:W-:Y:S05]  /*5bc0*/  BSYNC B0 ;  /* 0x0000000000007941 */ /* 0x000fea0003800000 */
.L_x_15514:
[----:B-1----:R-:W5:Y:S04]  /*5bd0*/  LDL R4, [R1+0x10] ;  /* 0x0000100001047983 */ /* 0x002f680000100800 */
[----:B---3--:R-:W3:Y:S01]  /*5be0*/  LDL.LU R5, [R1] ;  /* 0x0000000001057983 */ /* 0x008ee20000300800 */
[----:B0-----:R-:W-:Y:S02]  /*5bf0*/  @!P3 VIADD R68, R68, 0x168c0 ;  /* 0x000168c04444b836 */ /* 0x001fe40000000000 */
        /* <DEDUP_REMOVED lines=14> */
[----:B---3--:R-:W-:-:S05]  /*5ce0*/  LOP3.LUT R5, R5, R4, RZ, 0x3c, !PT ;  /* 0x0000000405057212 */ /* 0x008fca00078e3cff */
[----:B------:R0:W-:Y:S02]  /*5cf0*/  STL [R1], R5 ;  /* 0x0000000501007387 */ /* 0x0001e40000100800 */
[----:B------:R-:W-:Y:S05]  /*5d00*/  @P4 BRA `(.L_x_15516) ;  /* 0xffffffc400704947 */ /* 0x000fea000383ffff */
[----:B0-----:R-:W0:Y:S01]  /*5d10*/  S2R R5, SR_TID.X ;  /* 0x0000000000057919 */ /* 0x001e220000002100 */
[----:B------:R-:W-:Y:S02]  /*5d20*/  PLOP3.LUT P0, PT, PT, PT, PT, 0x8, 0x0 ;  /* 0x000000000000781c */ /* 0x000fe40003f0e170 */
[----:B0-----:R-:W-:-:S04]  /*5d30*/  SHF.R.U32.HI R5, RZ, 0x7, R5 ;  /* 0x00000007ff057819 */ /* 0x001fc80000011605 */
[----:B------:R-:W-:-:S13]  /*5d40*/  ISETP.NE.AND P4, PT, R5, 0x1, PT ;  /* 0x000000010500780c */ /* 0x000fda0003f85270 */
[----:B------:R-:W-:Y:S06]  /*5d50*/  @!P4 BAR.ARV 0x9, 0x100 ;  /* 0x024400000000cb1d */ /* 0x000fec0000002000 */
.L_x_15456:
[----:B------:R-:W3:Y:S01]  /*5d60*/  LDL R3, [R1+0x28] ;  /* 0x0000280001037983 */ /* 0x000ee20000100800 */
[----:B------:R-:W0:Y:S01]  /*5d70*/  LDC R0, c[0x0][0x448] ;  /* 0x00011200ff007b82 */ /* 0x000e220000000800 */
[----:B------:R-:W-:Y:S01]  /*5d80*/  IMAD.MOV.U32 R88, RZ, RZ, RZ ;  /* 0x000000ffff587224 */ /* 0x000fe200078e00ff */
[----:B0-----:R-:W-:-:S13]  /*5d90*/  ISETP.NE.AND P1, PT, R0, 0x1, PT ;  /* 0x000000010000780c */ /* 0x001fda0003f25270 */
[----:B------:R-:W0:Y:S08]  /*5da0*/  @P1 LDC R0, c[0x0][0x44c] ;  /* 0x00011300ff001b82 */ /* 0x000e300000000800 */
[----:B------:R-:W1:Y:S01]  /*5db0*/  @P1 LDC R5, c[0x0][0x450] ;  /* 0x00011400ff051b82 */ /* 0x000e620000000800 */
[----:B---3--:R-:W-:-:S04]  /*5dc0*/  VIADD R3, R3, 0xbf ;  /* 0x000000bf03037836 */ /* 0x008fc80000000000 */
        /* <DEDUP_REMOVED lines=12> */
.L_x_15517:
[----:B------:R-:W-:Y:S04]  /*5e90*/  BSSY B0, `(.L_x_15518) ;  /* 0x0000020000007945 */ /* 0x000fe80003800000 */
        /* <DEDUP_REMOVED lines=31> */
.L_x_15519:
[----:B------:R-:W-:Y:S05]  /*6090*/  BSYNC B0 ;  /* 0x0000000000007941 */ /* 0x000fea0003800000 */
.L_x_15518:
        /* <DEDUP_REMOVED lines=19> */
[----:B---3--:R-:W-:Y:S02]  /*61d0*/  IMAD R4, R0, R88, RZ ;  /* 0x0000005800047224 */ /* 0x008fe400078e02ff */
        /* <DEDUP_REMOVED lines=14> */
.L_x_15754:
[----:B------:R-:W0:Y:S01]  /*62c0*/  LDL R3, [R1+0x18] ;  /* 0x0000180001037983 */ /* 0x000e220000100800 */
[----:B------:R-:W-:Y:S01]  /*62d0*/  BSSY B6, `(.L_x_15522) ;  /* 0x000001b000067945 */ /* 0x000fe20003800000 */
[----:B0-----:R-:W-:-:S05]  /*62e0*/  IMAD.HI R0, R3, 0x55555556, RZ ;  /* 0x5555555603007827 */ /* 0x001fca00078e02ff */
[----:B------:R-:W-:-:S05]  /*62f0*/  LEA.HI R0, R0, R0, RZ, 0x1 ;  /* 0x0000000000007211 */ /* 0x000fca00078f08ff */
[----:B------:R-:W-:Y:S02]  /*6300*/  IMAD R0, R0, -0x3, R3 ;  /* 0xfffffffd00007824 */ /* 0x000fe400078e0203 */
[----:B------:R-:W-:-:S05]  /*6310*/  VIADD R3, R2, 0x8400 ;  /* 0x0000840002037836 */ /* 0x000fca0000000000 */
[----:B------:R-:W-:Y:S02]  /*6320*/  LOP3.LUT P0, RZ, R3, 0x3ff, RZ, 0xc0, !PT ;  /* 0x000003ff03ff7812 */ /* 0x000fe4000780c0ff */
[----:B------:R-:W-:Y:S02]  /*6330*/  LEA R0, R0, R3, 0xd ;  /* 0x0000000300007211 */ /* 0x000fe400078e68ff */
[----:B------:R-:W-:Y:S02]  /*6340*/  P2R R25, PR, RZ, 0x1 ;  /* 0x00000001ff197803 */ /* 0x000fe40000000000 */
[----:B------:R-:W-:-:S04]  /*6350*/  SHF.R.U32.HI R0, RZ, 0x4, R0 ;  /* 0x00000004ff007819 */ /* 0x000fc80000011600 */
[----:B------:R-:W-:-:S03]  /*6360*/  LOP3.LUT R28, R0, 0x3fff, RZ, 0xc0, !PT ;  /* 0x00003fff001c7812 */ /* 0x000fc600078ec0ff */
[----:B------:R-:W-:Y:S05]  /*6370*/  @!P0 BRA `(.L_x_15523) ;  /* 0x0000000000408947 */ /* 0x000fea0003800000 */
[----:B------:R-:W-:Y:S01]  /*6380*/  MOV R0, 0x0 ;  /* 0x0000000000007802 */ /* 0x000fe20000000f00 */
[----:B------:R-:W-:Y:S01]  /*6390*/  ULDC.64 UR4, c[0x4][0x138] ;  /* 0x01004e0000047ab9 */ /* 0x000fe20000000a00 */
[----:B------:R-:W-:Y:S01]  /*63a0*/  ULDC.64 UR6, c[0x4][0x140] ;  /* 0x0100500000067ab9 */ /* 0x000fe20000000a00 */
[----:B------:R-:W-:Y:S01]  /*63b0*/  IMAD.U32 R4, RZ, RZ, UR4 ;  /* 0x00000004ff047e24 */ /* 0x000fe2000f8e00ff */
[----:B-1----:R0:W1:Y:S01]  /*63c0*/  LDC.64 R14, c[0x4][R0] ;  /* 0x01000000000e7b82 */ /* 0x0020620000000a00 */
[----:B------:R-:W-:Y:S01]  /*63d0*/  IMAD.U32 R5, RZ, RZ, UR5 ;  /* 0x00000005ff057e24 */ /* 0x000fe2000f8e00ff */
[----:B------:R-:W-:Y:S01]  /*63e0*/  ULDC.64 UR4, c[0x4][0x28] ;  /* 0x01000a0000047ab9 */ /* 0x000fe20000000a00 */
[----:B------:R-:W-:Y:S02]  /*63f0*/  IMAD.U32 R6, RZ, RZ, UR6 ;  /* 0x00000006ff067e24 */ /* 0x000fe4000f8e00ff */
[----:B------:R-:W-:Y:S02]  /*6400*/  IMAD.U32 R7, RZ, RZ, UR7 ;  /* 0x00000007ff077e24 */ /* 0x000fe4000f8e00ff */
[----:B------:R-:W-:-:S02]  /*6410*/  IMAD.U32 R10, RZ, RZ, UR4 ;  /* 0x00000004ff0a7e24 */ /* 0x000fc4000f8e00ff */
[----:B----4-:R-:W-:Y:S02]  /*6420*/  IMAD.U32 R11, RZ, RZ, UR5 ;  /* 0x00000005ff0b7e24 */ /* 0x010fe4000f8e00ff */
[----:B------:R-:W-:Y:S02]  /*6430*/  IMAD.MOV.U32 R8, RZ, RZ, 0x70 ;  /* 0x00000070ff087424 */ /* 0x000fe400078e00ff */
[----:B------:R-:W-:Y:S02]  /*6440*/  IMAD.MOV.U32 R12, RZ, RZ, 0x1 ;  /* 0x00000001ff0c7424 */ /* 0x000fe400078e00ff */
[----:B0-2---:R-:W-:-:S07]  /*6450*/  IMAD.MOV.U32 R13, RZ, RZ, RZ ;  /* 0x000000ffff0d7224 */ /* 0x005fce00078e00ff */
[----:B------:R-:W-:-:S07]  /*6460*/  LEPC R20, `(.L_x_15523) ;  /* 0x000000001014794e */ /* 0x000fce0000000000 */
[----:B-1---5:R-:W-:Y:S05]  /*6470*/  CALL.ABS.NOINC R14 ;  /* 0x000000000e007343 */ /* 0x022fea0003c00000 */
.L_x_15523:
[----:B------:R-:W-:Y:S05]  /*6480*/  BSYNC B6 ;  /* 0x0000000000067941 */ /* 0x000fea0003800000 */
.L_x_15522:
[----:B------:R-:W-:Y:S02]  /*6490*/  ULDC UR4, c[0x0][0x3f4] ;  /* 0x0000fd0000047ab9 */ /* 0x000fe40000000800 */
[----:B------:R-:W-:-:S13]  /*64a0*/  ISETP.LT.AND P0, PT, RZ, UR4, PT ;  /* 0x00000004ff007c0c */ /* 0x000fda000bf01270 */
[----:B------:R-:W-:Y:S05]  /*64b0*/  @P0 BRA `(.L_x_15524) ;  /* 0x0000000000400947 */ /* 0x000fea0003800000 */
[----:B------:R-:W3:Y:S02]  /*64c0*/  LDL R20, [R1+0x54] ;  /* 0x0000540001147983 */ /* 0x000ee40000100800 */
[----:B---3--:R-:W-:-:S04]  /*64d0*/  LEA.HI R0, R20, R20, RZ, 0x1 ;  /* 0x0000001414007211 */ /* 0x008fc800078f08ff */
[----:B------:R-:W-:-:S04]  /*64e0*/  LOP3.LUT R0, R0, 0xfffffffe, RZ, 0xc0, !PT ;  /* 0xfffffffe00007812 */ /* 0x000fc800078ec0ff */
[----:B------:R-:W-:-:S04]  /*64f0*/  IADD3 R0, R20, -R0, RZ ;  /* 0x8000000014007210 */ /* 0x000fc80007ffe0ff */
[----:B------:R-:W-:-:S04]  /*6500*/  SHF.L.U32 R3, R0, 0x1f, RZ ;  /* 0x0000001f00037819 */ /* 0x000fc800000006ff */
[----:B------:R0:W3:Y:S03]  /*6510*/  SYNCS.PHASECHK.TRANS64.TRYWAIT P0, [R2+URZ+0x16800], R3 ;  /* 0x01680003020075a7 */ /* 0x0000e6000800017f */
[----:B---3--:R-:W-:Y:S05]  /*6520*/  @!P0 NANOSLEEP.SYNCS 0x989680 ;  /* 0x009896800000895d */ /* 0x008fea0003900000 */
[----:B------:R-:W3:Y:S01]  /*6530*/  @!P0 SYNCS.PHASECHK.TRANS64 P0, [R2+URZ+0x16800], R3 ;  /* 0x01680003020085a7 */ /* 0x000ee2000800007f */
[----:B------:R-:W-:Y:S04]  /*6540*/  BSSY B0, `(.L_x_15525) ;  /* 0x0000006000007945 */ /* 0x000fe80003800000 */
[----:B---3--:R-:W-:Y:S05]  /*6550*/  @P0 BRA `(.L_x_15526) ;  /* 0x0000000000100947 */ /* 0x008fea0003800000 */
.L_x_15527:
[----:B---3--:R3:W0:Y:S02]  /*6560*/  SYNCS.PHASECHK.TRANS64.TRYWAIT P0, [R2+URZ+0x16800], R3 ;  /* 0x01680003020075a7 */ /* 0x008624000800017f */
[----:B0-----:R-:W-:Y:S05]  /*6570*/  @!P0 NANOSLEEP.SYNCS 0x989680 ;  /* 0x009896800000895d */ /* 0x001fea0003900000 */
[----:B------:R-:W0:Y:S02]  /*6580*/  @!P0 SYNCS.PHASECHK.TRANS64 P0, [R2+URZ+0x16800], R3 ;  /* 0x01680003020085a7 */ /* 0x000e24000800007f */
[----:B0-----:R-:W-:Y:S05]  /*6590*/  @!P0 BRA `(.L_x_15527) ;  /* 0xfffffffc00f08947 */ /* 0x001fea000383ffff */
.L_x_15526:
[----:B------:R-:W-:Y:S05]  /*65a0*/  BSYNC B0 ;  /* 0x0000000000007941 */ /* 0x000fea0003800000 */
.L_x_15525:
[----:B------:R-:W-:Y:S05]  /*65b0*/  BRA `(.L_x_15528) ;  /* 0x0000003000387947 */ /* 0x000fea0003800000 */
.L_x_15524:
        /* <DEDUP_REMOVED lines=18> */
[----:B-1----:R0:W1:Y:S01]  /*66e0*/  LDC.64 R14, c[0x4][R0] ;  /* 0x01000000000e7b82 */ /* 0x0020620000000a00 */
[----:B------:R-:W-:Y:S01]  /*66f0*/  IMAD.U32 R5, RZ, RZ, UR5 ;  /* 0x00000005ff057e24 */ /* 0x000fe2000f8e00ff */
[----:B------:R-:W-:Y:S01]  /*6700*/  ULDC.64 UR4, c[0x4][0x20] ;  /* 0x0100080000047ab9 */ /* 0x000fe20000000a00 */
[----:B------:R-:W-:Y:S01]  /*6710*/  IMAD.U32 R6, RZ, RZ, UR6 ;  /* 0x00000006ff067e24 */ /* 0x000fe2000f8e00ff */
[----:B------:R-:W-:Y:S01]  /*6720*/  MOV R12, 0x1 ;  /* 0x00000001000c7802 */ /* 0x000fe20000000f00 */
[----:B------:R-:W-:Y:S02]  /*6730*/  IMAD.U32 R7, RZ, RZ, UR7 ;  /* 0x00000007ff077e24 */ /* 0x000fe4000f8e00ff */
[----:B------:R-:W-:-:S02]  /*6740*/  IMAD.U32 R10, RZ, RZ, UR4 ;  /* 0x00000004ff0a7e24 */ /* 0x000fc4000f8e00ff */
[----:B----4-:R-:W-:Y:S02]  /*6750*/  IMAD.U32 R11, RZ, RZ, UR5 ;  /* 0x00000005ff0b7e24 */ /* 0x010fe4000f8e00ff */
[----:B------:R-:W-:Y:S02]  /*6760*/  IMAD.MOV.U32 R8, RZ, RZ, 0x70 ;  /* 0x00000070ff087424 */ /* 0x000fe400078e00ff */
[----:B0-2---:R-:W-:-:S07]  /*6770*/  IMAD.MOV.U32 R13, RZ, RZ, RZ ;  /* 0x000000ffff0d7224 */ /* 0x005fce00078e00ff */
[----:B------:R-:W-:-:S07]  /*6780*/  LEPC R20, `(.L_x_15530) ;  /* 0x000000001014794e */ /* 0x000fce0000000000 */
[----:B-1----:R-:W-:Y:S05]  /*6790*/  CALL.ABS.NOINC R14 ;  /* 0x000000000e007343 */ /* 0x002fea0003c00000 */
.L_x_15530:
[----:B------:R-:W-:Y:S05]  /*67a0*/  BSYNC B6 ;  /* 0x0000000000067941 */ /* 0x000fea0003800000 */
.L_x_15529:
[----:B------:R-:W3:Y:S01]  /*67b0*/  LDL R20, [R1+0x28] ;  /* 0x0000280001147983 */ /* 0x000ee20000100800 */
[----:B------:R-:W-:Y:S01]  /*67c0*/  ULDC.U8 UR4, c[0x0][0x410] ;  /* 0x0001040000047ab9 */ /* 0x000fe20000000000 */
[----:B------:R-:W-:Y:S01]  /*67d0*/  BSSY B0, `(.L_x_15531) ;  /* 0x00002e4000007945 */ /* 0x000fe20003800000 */
[----:B------:R-:W-:Y:S01]  /*67e0*/  ISETP.NE.AND P0, PT, RZ, UR4, PT ;  /* 0x00000004ff007c0c */ /* 0x000fe2000bf05270 */
[----:B---3--:R-:W-:-:S12]  /*67f0*/  IMAD.IADD R35, R154, 0x1, R20 ;  /* 0x000000019a237824 */ /* 0x008fd800078e0214 */
[----:B------:R-:W-:Y:S05]  /*6800*/  @!P0 BRA `(.L_x_15532) ;  /* 0x0000001400ec8947 */ /* 0x000fea0003800000 */
[----:B------:R-:W3:Y:S01]  /*6810*/  LDL R44, [R1+0x4] ;  /* 0x00000400012c7983 */ /* 0x000ee20000100800 */
[----:B------:R-:W0:Y:S01]  /*6820*/  LDC R40, c[0x0][0x448] ;  /* 0x00011200ff287b82 */ /* 0x000e220000000800 */
[----:B------:R-:W-:Y:S01]  /*6830*/  ULDC.64 UR4, c[0x0][0x3f8] ;  /* 0x0000fe0000047ab9 */ /* 0x000fe20000000a00 */
[----:B------:R-:W-:Y:S01]  /*6840*/  ULDC.64 UR6, c[0x0][0x408] ;  /* 0x0001020000067ab9 */ /* 0x000fe20000000a00 */
[----:B------:R-:W5:Y:S01]  /*6850*/  S2R R20, SR_TID.X ;  /* 0x0000000000147919 */ /* 0x000f620000002100 */
[----:B0-----:R-:W-:Y:S01]  /*6860*/  ISETP.NE.AND P0, PT, R40, 0x1, PT ;  /* 0x000000012800780c */ /* 0x001fe20003f05270 */
[----:B-----5:R-:W-:-:S12]  /*6870*/  VIADD R21, R20, 0xffffff80 ;  /* 0xffffff8014157836 */ /* 0x020fd80000000000 */
[----:B------:R-:W0:Y:S01]  /*6880*/  @P0 LDC R0, c[0x0][0x44c] ;  /* 0x00011300ff000b82 */ /* 0x000e220000000800 */
[----:B------:R-:W-:-:S07]  /*6890*/  SHF.R.S32.HI R20, RZ, 0x1f, R21 ;  /* 0x0000001fff147819 */ /* 0x000fce0000011415 */
[----:B------:R-:W5:Y:S01]  /*68a0*/  @P0 LDC R5, c[0x0][0x450] ;  /* 0x00011400ff050b82 */ /* 0x000f620000000800 */
[----:B------:R-:W-:-:S04]  /*68b0*/  LEA.HI R20, R20, R21, RZ, 0x2 ;  /* 0x0000001514147211 */ /* 0x000fc800078f10ff */
[----:B------:R-:W-:-:S05]  /*68c0*/  LOP3.LUT R20, R20, 0xfffffffc, RZ, 0xc0, !PT ;  /* 0xfffffffc14147812 */ /* 0x000fca00078ec0ff */
[----:B------:R-:W-:-:S04]  /*68d0*/  IMAD.IADD R20, R21, 0x1, -R20 ;  /* 0x0000000115147824 */ /* 0x000fc800078e0a14 */
[----:B------:R-:W-:-:S04]  /*68e0*/  IMAD R3, R20, 0x60, R35 ;  /* 0x0000006014037824 */ /* 0x000fc800078e0223 */
[----:B0-----:R-:W-:-:S05]  /*68f0*/  @P0 IMAD.HI.U32 R0, R3, R0, RZ ;  /* 0x0000000003000227 */ /* 0x001fca00078e00ff */
[----:B-----5:R-:W-:-:S04]  /*6900*/  @P0 SHF.R.U32.HI R3, RZ, R5, R0 ;  /* 0x00000005ff030219 */ /* 0x020fc80000011600 */
[----:B------:R-:W-:Y:S01]  /*6910*/  SHF.R.S32.HI R0, RZ, 0x1f, R3 ;  /* 0x0000001fff007819 */ /* 0x000fe20000011403 */
[----:B------:R-:W-:Y:S02]  /*6920*/  IMAD.MOV.U32 R8, RZ, RZ, R26 ;  /* 0x000000ffff087224 */ /* 0x000fe400078e001a */
[----:B------:R-:W-:Y:S02]  /*6930*/  IMAD.MOV.U32 R9, RZ, RZ, R31 ;  /* 0x000000ffff097224 */ /* 0x000fe400078e001f */
[C---:B------:R-:W-:Y:S02]  /*6940*/  IMAD R4, R0.reuse, UR4, RZ ;  /* 0x0000000400047c24 */ /* 0x040fe4000f8e02ff */
[----:B------:R-:W-:Y:S02]  /*6950*/  IMAD.MOV.U32 R10, RZ, RZ, R24 ;  /* 0x000000ffff0a7224 */ /* 0x000fe400078e0018 */
[----:B----4-:R-:W-:Y:S02]  /*6960*/  IMAD.MOV.U32 R11, RZ, RZ, R33 ;  /* 0x000000ffff0b7224 */ /* 0x010fe400078e0021 */
        /* <DEDUP_REMOVED lines=8> */
[----:B------:R-:W-:Y:S02]  /*69f0*/  LEA R4, P0, R8, UR4, 0x1 ;  /* 0x0000000408047c11 */ /* 0x000fe4000f8008ff */
[----:B------:R-:W-:Y:S02]  /*6a00*/  LEA R7, P1, R10, UR6, 0x1 ;  /* 0x000000060a077c11 */ /* 0x000fe4000f8208ff */
[----:B------:R-:W-:Y:S01]  /*6a10*/  IADD3 R3, R11, R3, RZ ;  /* 0x000000030b037210 */ /* 0x000fe20007ffe0ff */
[----:B------:R-:W-:Y:S01]  /*6a20*/  UMOV UR4, 0xffffffff ;  /* 0xffffffff00047882 */ /* 0x000fe20000000000 */
[----:B------:R-:W-:Y:S02]  /*6a30*/  LEA.HI.X R6, R8, UR5, R5, 0x1, P0 ;  /* 0x0000000508067c11 */ /* 0x000fe400080f0c05 */
[----:B------:R-:W-:-:S02]  /*6a40*/  LEA.HI.X R8, R10, UR7, R3, 0x1, P1 ;  /* 0x000000070a087c11 */ /* 0x000fc400088f0c03 */
[----:B---3--:R-:W-:Y:S01]  /*6a50*/  SHF.R.S32.HI R34, RZ, 0x1f, R44 ;  /* 0x0000001fff227819 */ /* 0x008fe2000001142c */
[----:B------:R-:W-:Y:S06]  /*6a60*/  BRA.DIV UR4, `(.L_x_15533) ;  /* 0x0000016204087947 */ /* 0x000fec000b800000 */
[----:B------:R0:W3:Y:S04]  /*6a70*/  SHFL.IDX PT, R3, R6, RZ, 0x1c1f ;  /* 0x001c1fff06037589 */ /* 0x0000e800000e0000 */
[----:B------:R0:W4:Y:S04]  /*6a80*/  SHFL.IDX PT, R0, R4, RZ, 0x1c1f ;  /* 0x001c1fff04007589 */ /* 0x00012800000e0000 */
[----:B------:R0:W0:Y:S04]  /*6a90*/  SHFL.IDX PT, R5, R8, RZ, 0x1c1f ;  /* 0x001c1fff08057589 */ /* 0x00002800000e0000 */
[----:B-1----:R1:W0:Y:S02]  /*6aa0*/  SHFL.IDX PT, R14, R7, RZ, 0x1c1f ;  /* 0x001c1fff070e7589 */ /* 0x00222400000e0000 */
.L_x_15760:
[----:B------:R-:W5:Y:S01]  /*6ab0*/  LDL R9, [R1+0x14] ;  /* 0x0000140001097983 */ /* 0x000f620000100800 */
        /* <DEDUP_REMOVED lines=9> */
[----:B----4-:R-:W-:Y:S01]  /*6b50*/  IMAD.MOV.U32 R10, RZ, RZ, R0 ;  /* 0x000000ffff0a7224 */ /* 0x010fe200078e0000 */
[----:B------:R-:W-:Y:S01]  /*6b60*/  ISETP.GE.AND P3, PT, R44, UR4, PT ;  /* 0x000000042c007c0c */ /* 0x000fe2000bf66270 */
[----:B---3--:R-:W-:Y:S01]  /*6b70*/  IMAD.MOV.U32 R11, RZ, RZ, R3 ;  /* 0x000000ffff0b7224 */ /* 0x008fe200078e0003 */
[----:B------:R-:W-:Y:S01]  /*6b80*/  ISETP.GE.AND P2, PT, R152, UR4, PT ;  /* 0x0000000498007c0c */ /* 0x000fe2000bf46270 */
[----:B0-----:R-:W-:Y:S01]  /*6b90*/  IMAD.MOV.U32 R15, RZ, RZ, R5 ;  /* 0x000000ffff0f7224 */ /* 0x001fe200078e0005 */
[----:B------:R-:W-:-:S09]  /*6ba0*/  CS2R R30, SRZ ;  /* 0x00000000001e7805 */ /* 0x000fd2000001ff00 */
[C---:B------:R-:W-:Y:S01]  /*6bb0*/  @!P3 IMAD.SHL.U32 R37, R44.reuse, 0x2, RZ ;  /* 0x000000022c25b824 */ /* 0x040fe200078e00ff */
[----:B------:R-:W-:Y:S02]  /*6bc0*/  @!P3 SHF.L.U64.HI R20, R44, 0x1, R34 ;  /* 0x000000012c14b819 */ /* 0x000fe40000010222 */
[----:B------:R-:W-:Y:S02]  /*6bd0*/  CS2R R32, SRZ ;  /* 0x0000000000207805 */ /* 0x000fe4000001ff00 */
[----:B------:R-:W-:Y:S01]  /*6be0*/  CS2R R24, SRZ ;  /* 0x0000000000187805 */ /* 0x000fe2000001ff00 */
[----:B------:R-:W-:Y:S01]  /*6bf0*/  @!P2 IMAD.WIDE R10, R152, 0x2, R10 ;  /* 0x00000002980aa825 */ /* 0x000fe200078e020a */
[-C--:B------:R-:W-:Y:S02]  /*6c00*/  @!P3 IADD3 R26, P0, R0, R37.reuse, RZ ;  /* 0x00000025001ab210 */ /* 0x080fe40007f1e0ff */
[----:B------:R-:W-:Y:S01]  /*6c10*/  @!P3 IADD3 R36, P1, R14, R37, RZ ;  /* 0x000000250e24b210 */ /* 0x000fe20007f3e0ff */
[----:B--2---:R-:W-:Y:S01]  /*6c20*/  @!P2 IMAD.WIDE R12, R152, 0x2, R14 ;  /* 0x00000002980ca825 */ /* 0x004fe200078e020e */
[----:B------:R0:W5:Y:S03]  /*6c30*/  @!P2 LD.E.64 R30, desc[UR40][R10.64] ;  /* 0x000000280a1ea980 */ /* 0x000166000c101b00 */
[--C-:B------:R-:W-:Y:S01]  /*6c40*/  @!P3 IMAD.X R27, R3, 0x1, R20.reuse, P0 ;  /* 0x00000001031bb824 */ /* 0x100fe200000e0614 */
[----:B------:R0:W5:Y:S01]  /*6c50*/  @!P2 LD.E.64 R32, desc[UR40][R12.64] ;  /* 0x000000280c20a980 */ /* 0x000162000c101b00 */
[----:B------:R-:W-:Y:S01]  /*6c60*/  @!P3 IMAD.X R37, R5, 0x1, R20, P1 ;  /* 0x000000010525b824 */ /* 0x000fe200008e0614 */
[----:B------:R-:W-:-:S02]  /*6c70*/  CS2R R20, SRZ ;  /* 0x0000000000147805 */ /* 0x000fc4000001ff00 */
[----:B------:R0:W5:Y:S04]  /*6c80*/  @!P3 LD.E.64 R24, desc[UR40][R26.64] ;  /* 0x000000281a18b980 */ /* 0x000168000c101b00 */
[----:B------:R0:W5:Y:S02]  /*6c90*/  @!P3 LD.E.64 R20, desc[UR40][R36.64] ;  /* 0x000000282414b980 */ /* 0x000164000c101b00 */
.L_x_15535:
[----:B------:R-:W-:Y:S05]  /*6ca0*/  BSYNC B1 ;  /* 0x0000000000017941 */ /* 0x000fea0003800000 */
.L_x_15534:
[----:B----45:R-:W-:Y:S01]  /*6cb0*/  IMAD.MOV.U32 R0, RZ, RZ, R32 ;  /* 0x000000ffff007224 */ /* 0x030fe200078e0020 */
[----:B------:R-:W-:Y:S01]  /*6cc0*/  MOV R9, R21 ;  /* 0x0000001500097202 */ /* 0x000fe20000000f00 */
[----:B---3--:R-:W-:Y:S01]  /*6cd0*/  IMAD.MOV.U32 R3, RZ, RZ, R33 ;  /* 0x000000ffff037224 */ /* 0x008fe200078e0021 */
[----:B------:R-:W-:Y:S01]  /*6ce0*/  UMOV UR4, 0xffffffff ;  /* 0xffffffff00047882 */ /* 0x000fe20000000000 */
        /* <DEDUP_REMOVED lines=12> */
[----:B------:R-:W-:Y:S02]  /*6db0*/  PRMT R39, R39, 0x5410, R5 ;  /* 0x0000541027277816 */ /* 0x000fe40000000005 */
[----:B------:R-:W-:Y:S01]  /*6dc0*/  PRMT R50, R9, 0x7610, R50 ;  /* 0x0000761009327816 */ /* 0x000fe20000000032 */
[----:B------:R-:W-:Y:S06]  /*6dd0*/  BRA.DIV UR4, `(.L_x_15536) ;  /* 0x0000015e049c7947 */ /* 0x000fec000b800000 */
[----:B------:R0:W3:Y:S04]  /*6de0*/  SHFL.IDX PT, R3, R6, 0x1, 0x1c1f ;  /* 0x003c1f0006037f89 */ /* 0x0000e800000e0000 */
[----:B------:R0:W4:Y:S04]  /*6df0*/  SHFL.IDX PT, R0, R4, 0x1, 0x1c1f ;  /* 0x003c1f0004007f89 */ /* 0x00012800000e0000 */
[----:B------:R0:W0:Y:S04]  /*6e00*/  SHFL.IDX PT, R5, R8, 0x1, 0x1c1f ;  /* 0x003c1f0008057f89 */ /* 0x00002800000e0000 */
[----:B------:R0:W0:Y:S02]  /*6e10*/  SHFL.IDX PT, R14, R7, 0x1, 0x1c1f ;  /* 0x003c1f00070e7f89 */ /* 0x00002400000e0000 */
.L_x_15766:
[----:B0-----:R-:W5:Y:S04]  /*6e20*/  LDL R6, [R1+0x54] ;  /* 0x0000540001067983 */ /* 0x001f680000100800 */
[----:B------:R-:W3:Y:S01]  /*6e30*/  LDL R42, [R1+0x3c] ;  /* 0x00003c00012a7983 */ /* 0x000ee20000100800 */
[----:B------:R-:W-:Y:S01]  /*6e40*/  VIADD R35, R35, 0x60 ;  /* 0x0000006023237836 */ /* 0x000fe20000000000 */
[----:B------:R-:W-:Y:S01]  /*6e50*/  BSSY B1, `(.L_x_15537) ;  /* 0x0000021000017945 */ /* 0x000fe20003800000 */
[----:B------:R-:W-:Y:S02]  /*6e60*/  CS2R R10, SRZ ;  /* 0x00000000000a7805 */ /* 0x000fe4000001ff00 */
[----:B--2---:R-:W-:Y:S02]  /*6e70*/  CS2R R12, SRZ ;  /* 0x00000000000c7805 */ /* 0x004fe4000001ff00 */
[----:B------:R-:W-:-:S02]  /*6e80*/  CS2R R8, SRZ ;  /* 0x0000000000087805 */ /* 0x000fc4000001ff00 */
[----:B------:R-:W-:Y:S02]  /*6e90*/  ISETP.GE.AND P0, PT, R35, R40, PT ;  /* 0x000000282300720c */ /* 0x000fe40003f06270 */
[----:B-----5:R-:W-:-:S04]  /*6ea0*/  LEA.HI R4, R6, R6, RZ, 0x1 ;  /* 0x0000000606047211 */ /* 0x020fc800078f08ff */
[----:B------:R-:W-:Y:S01]  /*6eb0*/  LOP3.LUT R4, R4, 0xfffffffe, RZ, 0xc0, !PT ;  /* 0xfffffffe04047812 */ /* 0x000fe200078ec0ff */
[----:B---3--:R-:W-:-:S04]  /*6ec0*/  IMAD.SHL.U32 R36, R42, 0x40, RZ ;  /* 0x000000402a247824 */ /* 0x008fc800078e00ff */
[----:B------:R-:W-:-:S05]  /*6ed0*/  IMAD.IADD R4, R6, 0x1, -R4 ;  /* 0x0000000106047824 */ /* 0x000fca00078e0a04 */
[----:B------:R-:W-:Y:S01]  /*6ee0*/  SHF.L.U32 R41, R4, 0x1f, RZ ;  /* 0x0000001f04297819 */ /* 0x000fe200000006ff */
[----:B------:R-:W-:Y:S06]  /*6ef0*/  @P0 BRA `(.L_x_15538) ;  /* 0x0000000000580947 */ /* 0x000fec0003800000 */
[----:B------:R-:W-:Y:S01]  /*6f00*/  ULDC UR4, c[0x0][0x3f4] ;  /* 0x0000fd0000047ab9 */ /* 0x000fe20000000800 */
[----:B----4-:R-:W-:Y:S01]  /*6f10*/  IMAD.MOV.U32 R6, RZ, RZ, R0 ;  /* 0x000000ffff067224 */ /* 0x010fe200078e0000 */
[----:B------:R-:W-:Y:S01]  /*6f20*/  ISETP.GE.AND P3, PT, R44, UR4, PT ;  /* 0x000000042c007c0c */ /* 0x000fe2000bf66270 */
[----:B-1----:R-:W-:Y:S01]  /*6f30*/  IMAD.MOV.U32 R7, RZ, RZ, R3 ;  /* 0x000000ffff077224 */ /* 0x002fe200078e0003 */
[----:B------:R-:W-:Y:S01]  /*6f40*/  ISETP.GE.AND P2, PT, R152, UR4, PT ;  /* 0x0000000498007c0c */ /* 0x000fe2000bf46270 */
[----:B------:R-:W-:Y:S01]  /*6f50*/  IMAD.MOV.U32 R15, RZ, RZ, R5 ;  /* 0x000000ffff0f7224 */ /* 0x000fe200078e0005 */
[----:B------:R-:W-:-:S09]  /*6f60*/  CS2R R12, SRZ ;  /* 0x00000000000c7805 */ /* 0x000fd2000001ff00 */
[C---:B------:R-:W-:Y:S02]  /*6f70*/  @!P3 SHF.L.U32 R9, R44.reuse, 0x1, RZ ;  /* 0x000000012c09b819 */ /* 0x040fe400000006ff */
[----:B------:R-:W-:Y:S02]  /*6f80*/  @!P3 SHF.L.U64.HI R10, R44, 0x1, R34 ;  /* 0x000000012c0ab819 */ /* 0x000fe40000010222 */
[----:B------:R-:W-:Y:S02]  /*6f90*/  CS2R R26, SRZ ;  /* 0x00000000001a7805 */ /* 0x000fe4000001ff00 */
[-C--:B------:R-:W-:Y:S01]  /*6fa0*/  @!P3 IADD3 R34, P0, R0, R9.reuse, RZ ;  /* 0x000000090022b210 */ /* 0x080fe20007f1e0ff */
[----:B------:R-:W-:Y:S01]  /*6fb0*/  @!P2 IMAD.WIDE R6, R152, 0x2, R6 ;  /* 0x000000029806a825 */ /* 0x000fe200078e0206 */
[----:B------:R-:W-:Y:S02]  /*6fc0*/  @!P3 IADD3 R4, P1, R14, R9, RZ ;  /* 0x000000090e04b210 */ /* 0x000fe40007f3e0ff */
[----:B------:R-:W-:Y:S01]  /*6fd0*/  CS2R R8, SRZ ;  /* 0x0000000000087805 */ /* 0x000fe2000001ff00 */
[--C-:B------:R-:W-:Y:S01]  /*6fe0*/  @!P3 IMAD.X R35, R3, 0x1, R10.reuse, P0 ;  /* 0x000000010323b824 */ /* 0x100fe200000e060a */
[----:B------:R0:W5:Y:S01]  /*6ff0*/  @!P2 LD.E.64 R12, desc[UR40][R6.64] ;  /* 0x00000028060ca980 */ /* 0x000162000c101b00 */
[----:B------:R-:W-:Y:S01]  /*7000*/  @!P3 IMAD.X R5, R5, 0x1, R10, P1 ;  /* 0x000000010505b824 */ /* 0x000fe200008e060a */
[----:B------:R-:W-:Y:S01]  /*7010*/  CS2R R10, SRZ ;  /* 0x00000000000a7805 */ /* 0x000fe2000001ff00 */
[----:B------:R-:W-:Y:S01]  /*7020*/  @!P2 IMAD.WIDE R14, R152, 0x2, R14 ;  /* 0x00000002980ea825 */ /* 0x000fe200078e020e */
[----:B------:R0:W5:Y:S04]  /*7030*/  @!P3 LD.E.64 R8, desc[UR40][R34.64] ;  /* 0x000000282208b980 */ /* 0x000168000c101b00 */
[----:B------:R0:W5:Y:S04]  /*7040*/  @!P2 LD.E.64 R26, desc[UR40][R14.64] ;  /* 0x000000280e1aa980 */ /* 0x000168000c101b00 */
[----:B------:R0:W5:Y:S02]  /*7050*/  @!P3 LD.E.64 R10, desc[UR40][R4.64] ;  /* 0x00000028040ab980 */ /* 0x000164000c101b00 */
.L_x_15538:
[----:B------:R-:W-:Y:S05]  /*7060*/  BSYNC B1 ;  /* 0x0000000000017941 */ /* 0x000fea0003800000 */
.L_x_15537:
[----:B01----:R-:W0:Y:S01]  /*7070*/  S2R R7, SR_TID.X ;  /* 0x0000000000077919 */ /* 0x003e220000002100 */
[----:B------:R-:W1:Y:S01]  /*7080*/  SYNCS.PHASECHK.TRANS64.TRYWAIT P0, [R2+URZ+0x16800], R41 ;  /* 0x01680029020075a7 */ /* 0x000e62000800017f */
[----:B------:R-:W-:Y:S01]  /*7090*/  LOP3.LUT R3, R36, 0x1c0, RZ, 0xc0, !PT ;  /* 0x000001c024037812 */ /* 0x000fe200078ec0ff */
[----:B-----5:R-:W-:Y:S01]  /*70a0*/  IMAD.MOV.U32 R4, RZ, RZ, R26 ;  /* 0x000000ffff047224 */ /* 0x020fe200078e001a */
[----:B------:R-:W-:Y:S01]  /*70b0*/  BSSY B1, `(.L_x_15539) ;  /* 0x000001f000017945 */ /* 0x000fe20003800000 */
[----:B------:R-:W-:Y:S01]  /*70c0*/  IMAD R15, R29, -0xc0, R40 ;  /* 0xffffff401d0f7824 */ /* 0x000fe200078e0228 */
[----:B----4-:R-:W-:Y:S01]  /*70d0*/  LOP3.LUT R0, R3, 0x18, R16, 0xf8, !PT ;  /* 0x0000001803007812 */ /* 0x010fe200078ef810 */
[----:B------:R-:W-:Y:S01]  /*70e0*/  IMAD.MOV.U32 R5, RZ, RZ, R11 ;  /* 0x000000ffff057224 */ /* 0x000fe200078e000b */
[----:B------:R-:W-:Y:S01]  /*70f0*/  SHF.R.U32.HI R3, RZ, 0x3, R3 ;  /* 0x00000003ff037819 */ /* 0x000fe20000011603 */
[----:B------:R-:W-:Y:S01]  /*7100*/  IMAD.MOV.U32 R6, RZ, RZ, R12 ;  /* 0x000000ffff067224 */ /* 0x000fe200078e000c */
[----:B------:R-:W-:Y:S01]  /*7110*/  PRMT R37, R4, 0x7610, R37 ;  /* 0x0000761004257816 */ /* 0x000fe20000000025 */
[----:B------:R-:W-:Y:S01]  /*7120*/  IMAD.MOV.U32 R4, RZ, RZ, R10 ;  /* 0x000000ffff047224 */ /* 0x000fe200078e000a */
[----:B------:R-:W-:Y:S01]  /*7130*/  LOP3.LUT R0, R0, R3, RZ, 0x3c, !PT ;  /* 0x0000000300007212 */ /* 0x000fe200078e3cff */
[----:B------:R-:W-:Y:S01]  /*7140*/  IMAD.MOV.U32 R3, RZ, RZ, R27 ;  /* 0x000000ffff037224 */ /* 0x000fe200078e001b */
[----:B------:R-:W-:-:S02]  /*7150*/  VIMNMX R15, R15, 0xc0, PT ;  /* 0x000000c00f0f7848 */ /* 0x000fc40003fe0100 */
[----:B------:R-:W-:Y:S01]  /*7160*/  PRMT R14, R4, 0x7610, R14 ;  /* 0x00007610040e7816 */ /* 0x000fe2000000000e */
[----:B------:R-:W-:Y:S01]  /*7170*/  IMAD.MOV.U32 R4, RZ, RZ, R8 ;  /* 0x000000ffff047224 */ /* 0x000fe200078e0008 */
[----:B------:R-:W-:Y:S02]  /*7180*/  PRMT R36, R3, 0x7610, R36 ;  /* 0x0000761003247816 */ /* 0x000fe40000000024 */
[----:B------:R-:W-:Y:S01]  /*7190*/  PRMT R29, R5, 0x7610, R29 ;  /* 0x00007610051d7816 */ /* 0x000fe2000000001d */
[----:B------:R-:W-:Y:S01]  /*71a0*/  IMAD.MOV.U32 R5, RZ, RZ, R9 ;  /* 0x000000ffff057224 */ /* 0x000fe200078e0009 */
[----:B------:R-:W-:Y:S02]  /*71b0*/  PRMT R34, R4, 0x7610, R34 ;  /* 0x0000761004227816 */ /* 0x000fe40000000022 */
[----:B------:R-:W-:Y:S02]  /*71c0*/  PRMT R40, R6, 0x7610, R40 ;  /* 0x0000761006287816 */ /* 0x000fe40000000028 */
[----:B------:R-:W-:-:S02]  /*71d0*/  LOP3.LUT P2, RZ, R42, 0x4, RZ, 0xc0, !PT ;  /* 0x000000042aff7812 */ /* 0x000fc4000784c0ff */
[----:B------:R-:W-:Y:S01]  /*71e0*/  ISETP.GE.AND P1, PT, R154, R15, PT ;  /* 0x0000000f9a00720c */ /* 0x000fe20003f26270 */
[----:B0-----:R-:W-:-:S05]  /*71f0*/  VIADD R35, R7, 0xffffff80 ;  /* 0xffffff8007237836 */ /* 0x001fca0000000000 */
[----:B------:R-:W-:-:S04]  /*7200*/  SHF.R.S32.HI R7, RZ, 0x1f, R35 ;  /* 0x0000001fff077819 */ /* 0x000fc80000011423 */
[----:B------:R-:W-:-:S04]  /*7210*/  LEA.HI R7, R7, R35, RZ, 0x5 ;  /* 0x0000002307077211 */ /* 0x000fc800078f28ff */
[----:B------:R-:W-:-:S04]  /*7220*/  SHF.R.S32.HI R7, RZ, 0x5, R7 ;  /* 0x00000005ff077819 */ /* 0x000fc80000011407 */
[----:B------:R-:W-:Y:S01]  /*7230*/  LEA R3, R7, R0, 0x9 ;  /* 0x0000000007037211 */ /* 0x000fe200078e48ff */
[----:B------:R-:W-:-:S04]  /*7240*/  IMAD.MOV.U32 R0, RZ, RZ, R13 ;  /* 0x000000ffff007224 */ /* 0x000fc800078e000d */
[----:B------:R-:W-:Y:S01]  /*7250*/  IMAD R3, R3, 0x2, R2 ;  /* 0x0000000203037824 */ /* 0x000fe200078e0202 */
[----:B------:R-:W-:-:S03]  /*7260*/  PRMT R51, R0, 0x7610, R51 ;  /* 0x0000761000337816 */ /* 0x000fc60000000033 */
[C---:B------:R-:W-:Y:S02]  /*7270*/  VIADD R4, R3.reuse, 0x8400 ;  /* 0x0000840003047836 */ /* 0x040fe40000000000 */
[----:B------:R-:W-:Y:S01]  /*7280*/  VIADD R0, R3, 0x8440 ;  /* 0x0000844003007836 */ /* 0x000fe20000000000 */
[----:B-1----:R-:W-:Y:S06]  /*7290*/  @!P0 BRA `(.L_x_15540) ;  /* 0x0000015800dc8947 */ /* 0x002fec0003800000 */
.L_x_15767:
[----:B------:R-:W-:Y:S05]  /*72a0*/  BSYNC B1 ;  /* 0x0000000000017941 */ /* 0x000fea0003800000 */
.L_x_15539:
[----:B------:R-:W-:Y:S01]  /*72b0*/  BSSY B1, `(.L_x_15541) ;  /* 0x0000068000017945 */ /* 0x000fe20003800000 */
[----:B------:R-:W-:Y:S01]  /*72c0*/  PRMT R35, R5, 0x7610, R35 ;  /* 0x0000761005237816 */ /* 0x000fe20000000023 */
[----:B------:R-:W-:Y:S02]  /*72d0*/  @P2 VIADD R0, R4, 0xffffffc0 ;  /* 0xffffffc004002836 */ /* 0x000fe40000000000 */
[----:B------:R-:W-:Y:S05]  /*72e0*/  @P1 BRA `(.L_x_15542) ;  /* 0x0000000400901947 */ /* 0x000fea0003800000 */
[----:B------:R-:W2:Y:S01]  /*72f0*/  LDL R6, [R1+0x4] ;  /* 0x0000040001067983 */ /* 0x000ea20000100800 */
[----:B------:R-:W1:Y:S01]  /*7300*/  LDC R5, c[0x0][0x3f4] ;  /* 0x0000fd00ff057b82 */ /* 0x000e620000000800 */
[----:B------:R-:W-:Y:S01]  /*7310*/  BSSY B2, `(.L_x_15543) ;  /* 0x0000032000027945 */ /* 0x000fe20003800000 */
[-C--:B-1----:R-:W-:Y:S02]  /*7320*/  ISETP.GE.AND P0, PT, R152, R5.reuse, PT ;  /* 0x000000059800720c */ /* 0x082fe40003f06270 */
[----:B--2---:R-:W-:-:S11]  /*7330*/  ISETP.GE.AND P1, PT, R6, R5, PT ;  /* 0x000000050600720c */ /* 0x004fd60003f26270 */
[----:B------:R-:W-:Y:S05]  /*7340*/  @P0 BRA `(.L_x_15544) ;  /* 0x0000000000b80947 */ /* 0x000fea0003800000 */
[----:B------:R-:W1:Y:S01]  /*7350*/  LDS.128 R4, [R3+0x8400] ;  /* 0x0084000003047984 */ /* 0x000e620000000c00 */
[----:B------:R-:W-:Y:S02]  /*7360*/  SHF.R.U32.HI R45, RZ, 0x10, R33 ;  /* 0x00000010ff2d7819 */ /* 0x000fe40000011621 */
[--C-:B------:R-:W-:Y:S02]  /*7370*/  SHF.R.U32.HI R42, RZ, 0x10, R31.reuse ;  /* 0x00000010ff2a7819 */ /* 0x100fe4000001161f */
[----:B0-----:R-:W-:Y:S02]  /*7380*/  SHF.R.U64 R41, R30, 0x10, R31 ;  /* 0x000000101e297819 */ /* 0x001fe4000000121f */
[----:B------:R-:W-:Y:S02]  /*7390*/  PRMT R45, R43, 0x5410, R45 ;  /* 0x000054102b2d7816 */ /* 0x000fe4000000002d */
[----:B------:R-:W-:Y:S02]  /*73a0*/  PRMT R42, R38, 0x5432, R42 ;  /* 0x00005432262a7816 */ /* 0x000fe4000000002a */
[----:B------:R-:W-:Y:S01]  /*73b0*/  PRMT R41, R46, 0x5410, R41 ;  /* 0x000054102e297816 */ /* 0x000fe20000000029 */
[C---:B------:R-:W-:Y:S01]  /*73c0*/  IMAD.U32 R46, R45.reuse, 0x10000, RZ ;  /* 0x000100002d2e7824 */ /* 0x040fe200078e00ff */
[----:B------:R-:W-:Y:S01]  /*73d0*/  SHF.R.U64 R44, R32, 0x10, R33 ;  /* 0x00000010202c7819 */ /* 0x000fe20000001221 */
[----:B------:R-:W-:Y:S01]  /*73e0*/  IMAD.U32 R43, R42, 0x10000, RZ ;  /* 0x000100002a2b7824 */ /* 0x000fe200078e00ff */
[----:B------:R-:W-:-:S02]  /*73f0*/  LOP3.LUT R45, R45, 0xffff0000, RZ, 0xc0, !PT ;  /* 0xffff00002d2d7812 */ /* 0x000fc400078ec0ff */
[----:B------:R-:W-:Y:S02]  /*7400*/  LOP3.LUT R42, R42, 0xffff0000, RZ, 0xc0, !PT ;  /* 0xffff00002a2a7812 */ /* 0x000fe400078ec0ff */
[----:B------:R-:W-:Y:S02]  /*7410*/  PRMT R44, R37, 0x5432, R44 ;  /* 0x00005432252c7816 */ /* 0x000fe4000000002c */
[C---:B-1----:R-:W-:Y:S01]  /*7420*/  LOP3.LUT R31, R6.reuse, 0xffff0000, RZ, 0xc0, !PT ;  /* 0xffff0000061f7812 */ /* 0x042fe200078ec0ff */
        /* <DEDUP_REMOVED lines=8> */
[C---:B------:R-:W-:Y:S01]  /*74b0*/  FFMA.FTZ R47, R30.reuse, R43, -R47 ;  /* 0x0000002b1e2f7223 */ /* 0x040fe2000001082f */
[----:B------:R-:W-:Y:S01]  /*74c0*/  FMUL.FTZ R43, R33, R42 ;  /* 0x0000002a212b7220 */ /* 0x000fe20000410000 */
        /* <DEDUP_REMOVED lines=22> */
.L_x_15544:
[----:B------:R-:W-:Y:S05]  /*7630*/  BSYNC B2 ;  /* 0x0000000000027941 */ /* 0x000fea0003800000 */
.L_x_15543:
[----:B------:R-:W-:Y:S05]  /*7640*/  @P1 BRA `(.L_x_15542) ;  /* 0x0000000000b81947 */ /* 0x000fea0003800000 */
[----:B-1----:R-:W1:Y:S01]  /*7650*/  LDS.128 R4, [R0] ;  /* 0x0000000000047984 */ /* 0x002e620000000c00 */
[--C-:B------:R-:W-:Y:S02]  /*7660*/  SHF.R.U64 R30, R24, 0x10, R25.reuse ;  /* 0x00000010181e7819 */ /* 0x100fe40000001219 */
[----:B------:R-:W-:Y:S02]  /*7670*/  SHF.R.U32.HI R31, RZ, 0x10, R25 ;  /* 0x00000010ff1f7819 */ /* 0x000fe40000011619 */
[--C-:B------:R-:W-:Y:S02]  /*7680*/  SHF.R.U64 R25, R20, 0x10, R21.reuse ;  /* 0x0000001014197819 */ /* 0x100fe40000001215 */
[----:B------:R-:W-:Y:S02]  /*7690*/  SHF.R.U32.HI R20, RZ, 0x10, R21 ;  /* 0x00000010ff147819 */ /* 0x000fe40000011615 */
[C---:B------:R-:W-:Y:S02]  /*76a0*/  PRMT R30, R39.reuse, 0x5432, R30 ;  /* 0x00005432271e7816 */ /* 0x040fe4000000001e */
[----:B------:R-:W-:-:S02]  /*76b0*/  PRMT R39, R39, 0x5410, R20 ;  /* 0x0000541027277816 */ /* 0x000fc40000000014 */
[----:B------:R-:W-:Y:S02]  /*76c0*/  PRMT R31, R50, 0x5410, R31 ;  /* 0x00005410321f7816 */ /* 0x000fe4000000001f */
[----:B------:R-:W-:Y:S01]  /*76d0*/  PRMT R38, R38, 0x5410, R25 ;  /* 0x0000541026267816 */ /* 0x000fe20000000019 */
[----:B------:R-:W-:Y:S01]  /*76e0*/  IMAD.U32 R33, R39, 0x10000, RZ ;  /* 0x0001000027217824 */ /* 0x000fe200078e00ff */
[----:B------:R-:W-:Y:S02]  /*76f0*/  SHF.L.U32 R32, R31, 0x10, RZ ;  /* 0x000000101f207819 */ /* 0x000fe400000006ff */
[----:B------:R-:W-:Y:S02]  /*7700*/  LOP3.LUT R39, R39, 0xffff0000, RZ, 0xc0, !PT ;  /* 0xffff000027277812 */ /* 0x000fe400078ec0ff */
[----:B------:R-:W-:Y:S02]  /*7710*/  LOP3.LUT R31, R31, 0xffff0000, RZ, 0xc0, !PT ;  /* 0xffff00001f1f7812 */ /* 0x000fe400078ec0ff */
[C---:B-1----:R-:W-:Y:S01]  /*7720*/  LOP3.LUT R21, R6.reuse, 0xffff0000, RZ, 0xc0, !PT ;  /* 0xffff000006157812 */ /* 0x042fe200078ec0ff */
[----:B------:R-:W-:Y:S01]  /*7730*/  IMAD.U32 R20, R6, 0x10000, RZ ;  /* 0x0001000006147824 */ /* 0x000fe200078e00ff */
[C---:B------:R-:W-:Y:S01]  /*7740*/  LOP3.LUT R25, R7.reuse, 0xffff0000, RZ, 0xc0, !PT ;  /* 0xffff000007197812 */ /* 0x040fe200078ec0ff */
[----:B------:R-:W-:-:S02]  /*7750*/  IMAD.U32 R24, R7, 0x10000, RZ ;  /* 0x0001000007187824 */ /* 0x000fc400078e00ff */
[C---:B0-----:R-:W-:Y:S01]  /*7760*/  FMUL.FTZ R41, R21.reuse, R33 ;  /* 0x0000002115297220 */ /* 0x041fe20000410000 */
[-C--:B------:R-:W-:Y:S01]  /*7770*/  FMUL.FTZ R42, R21, R32.reuse ;  /* 0x00000020152a7220 */ /* 0x080fe20000410000 */
[C---:B------:R-:W-:Y:S01]  /*7780*/  FMUL.FTZ R21, R25.reuse, R39 ;  /* 0x0000002719157220 */ /* 0x040fe20000410000 */
[----:B------:R-:W-:Y:S02]  /*7790*/  IMAD.U32 R6, R4, 0x10000, RZ ;  /* 0x0001000004067824 */ /* 0x000fe400078e00ff */
[C---:B------:R-:W-:Y:S01]  /*77a0*/  FFMA.FTZ R41, R20.reuse, R32, -R41 ;  /* 0x0000002014297223 */ /* 0x040fe20000010829 */
        /* <DEDUP_REMOVED lines=24> */
.L_x_15542:
[----:B------:R-:W-:Y:S05]  /*7930*/  BSYNC B1 ;  /* 0x0000000000017941 */ /* 0x000fea0003800000 */
.L_x_15541:
[----:B-12---:R-:W-:-:S05]  /*7940*/  VIADD R4, R154, 0x60 ;  /* 0x000000609a047836 */ /* 0x006fca0000000000 */
[----:B------:R-:W-:-:S13]  /*7950*/  ISETP.GE.AND P0, PT, R4, R15, PT ;  /* 0x0000000f0400720c */ /* 0x000fda0003f06270 */
        /* <DEDUP_REMOVED lines=17> */
[----:B------:R-:W-:Y:S01]  /*7a70*/  IMAD.U32 R24, R21, 0x10000, RZ ;  /* 0x0001000015187824 */ /* 0x000fe200078e00ff */
[----:B------:R-:W-:Y:S02]  /*7a80*/  PRMT R37, R37, 0x5410, R12 ;  /* 0x0000541025257816 */ /* 0x000fe4000000000c */
[----:B------:R-:W-:Y:S02]  /*7a90*/  LOP3.LUT R21, R21, 0xffff0000, RZ, 0xc0, !PT ;  /* 0xffff000015157812 */ /* 0x000fe400078ec0ff */
        /* <DEDUP_REMOVED lines=11> */
[----:B------:R-:W-:Y:S01]  /*7b50*/  IMAD.U32 R13, R40, 0x10000, RZ ;  /* 0x00010000280d7824 */ /* 0x000fe200078e00ff */
[----:B------:R-:W-:Y:S01]  /*7b60*/  LOP3.LUT R4, R4, 0xffff0000, RZ, 0xc0, !PT ;  /* 0xffff000004047812 */ /* 0x000fe200078ec0ff */
[-C--:B------:R-:W-:Y:S01]  /*7b70*/  FMUL.FTZ R20, R20, R21.reuse ;  /* 0x0000001514147220 */ /* 0x080fe20000410000 */
[----:B------:R-:W-:Y:S01]  /*7b80*/  LOP3.LUT R5, R5, 0xffff0000, RZ, 0xc0, !PT ;  /* 0xffff000005057812 */ /* 0x000fe200078ec0ff */
[----:B------:R-:W-:Y:S01]  /*7b90*/  FFMA.FTZ R30, R15, R21, -R30 ;  /* 0x000000150f1e7223 */ /* 0x000fe2000001081e */
        /* <DEDUP_REMOVED lines=17> */
.L_x_15547:
[----:B------:R-:W-:Y:S05]  /*7cb0*/  BSYNC B1 ;  /* 0x0000000000017941 */ /* 0x000fea0003800000 */
.L_x_15546:
[----:B------:R-:W-:Y:S05]  /*7cc0*/  @P1 BRA `(.L_x_15545) ;  /* 0x0000001800501947 */ /* 0x000fea0003800000 */
[----:B-1----:R-:W1:Y:S01]  /*7cd0*/  LDS.128 R4, [R0+0x3000] ;  /* 0x0030000000047984 */ /* 0x002e620000000c00 */
        /* <DEDUP_REMOVED lines=12> */
[C---:B-1----:R-:W-:Y:S01]  /*7da0*/  LOP3.LUT R9, R6.reuse, 0xffff0000, RZ, 0xc0, !PT ;  /* 0xffff000006097812 */ /* 0x042fe200078ec0ff */
        /* <DEDUP_REMOVED lines=11> */
[----:B------:R-:W-:Y:S01]  /*7e60*/  SHF.L.U32 R7, R34, 0x10, RZ ;  /* 0x0000001022077819 */ /* 0x000fe200000006ff */
[----:B------:R-:W-:Y:S01]  /*7e70*/  IMAD.U32 R8, R14, 0x10000, RZ ;  /* 0x000100000e087824 */ /* 0x000fe200078e00ff */
[----:B------:R-:W-:Y:S01]  /*7e80*/  LOP3.LUT R4, R4, 0xffff0000, RZ, 0xc0, !PT ;  /* 0xffff000004047812 */ /* 0x000fe200078ec0ff */
[C---:B------:R-:W-:Y:S01]  /*7e90*/  FFMA.FTZ R21, R10.reuse, R35, -R21 ;  /* 0x000000230a157223 */ /* 0x040fe20000010815 */
[----:B------:R-:W-:Y:S01]  /*7ea0*/  LOP3.LUT R5, R5, 0xffff0000, RZ, 0xc0, !PT ;  /* 0xffff000005057812 */ /* 0x000fe200078ec0ff */
[----:B------:R-:W-:Y:S01]  /*7eb0*/  FFMA.FTZ R20, R10, R29, R9 ;  /* 0x0000001d0a147223 */ /* 0x000fe20000010009 */
[----:B------:R-:W-:Y:S01]  /*7ec0*/  LOP3.LUT R14, R14, 0xffff0000, RZ, 0xc0, !PT ;  /* 0xffff00000e0e7812 */ /* 0x000fe200078ec0ff */
[----:B------:R-:W-:Y:S01]  /*7ed0*/  FMUL.FTZ R10, R4, R8 ;  /* 0x00000008040a7220 */ /* 0x000fe20000410000 */
[----:B------:R-:W-:Y:S01]  /*7ee0*/  LOP3.LUT R34, R34, 0xffff0000, RZ, 0xc0, !PT ;  /* 0xffff000022227812 */ /* 0x000fe200078ec0ff */
[----:B------:R-:W-:-:S02]  /*7ef0*/  FMUL.FTZ R9, R4, R7 ;  /* 0x0000000704097220 */ /* 0x000fc40000410000 */
[----:B------:R-:W-:Y:S01]  /*7f00*/  FMUL.FTZ R11, R5, R14 ;  /* 0x0000000e050b7220 */ /* 0x000fe20000410000 */
[----:B------:R-:W-:Y:S01]  /*7f10*/  FFMA.FTZ R4, R3, R7, -R10 ;  /* 0x0000000703047223 */ /* 0x000fe2000001080a */
[----:B------:R-:W-:Y:S01]  /*7f20*/  FMUL.FTZ R13, R5, R34 ;  /* 0x00000022050d7220 */ /* 0x000fe20000410000 */
[----:B------:R-:W-:Y:S01]  /*7f30*/  FFMA.FTZ R9, R3, R8, R9 ;  /* 0x0000000803097223 */ /* 0x000fe20000010009 */
[----:B------:R-:W-:Y:S01]  /*7f40*/  FFMA.FTZ R5, R6, R34, -R11 ;  /* 0x0000002206057223 */ /* 0x000fe2000001080b */
[----:B------:R-:W-:Y:S01]  /*7f50*/  F2FP.BF16.F32.PACK_AB R7, R20, R21 ;  /* 0x000000151407723e */ /* 0x000fe200000010ff */
[----:B------:R-:W-:Y:S01]  /*7f60*/  FFMA.FTZ R14, R6, R14, R13 ;  /* 0x0000000e060e7223 */ /* 0x000fe2000001000d */
[----:B------:R-:W-:Y:S02]  /*7f70*/  F2FP.BF16.F32.PACK_AB R6, R12, R15 ;  /* 0x0000000f0c06723e */ /* 0x000fe400000010ff */
[----:B------:R-:W-:Y:S02]  /*7f80*/  F2FP.BF16.F32.PACK_AB R4, R9, R4 ;  /* 0x000000040904723e */ /* 0x000fe400000010ff */
[----:B------:R-:W-:-:S05]  /*7f90*/  F2FP.BF16.F32.PACK_AB R5, R14, R5 ;  /* 0x000000050e05723e */ /* 0x000fca00000010ff */
[----:B------:R2:W-:Y:S01]  /*7fa0*/  STS.128 [R0+0x3000], R4 ;  /* 0x0030000400007388 */ /* 0x0005e20000000c00 */
[----:B------:R-:W-:Y:S05]  /*7fb0*/  BRA `(.L_x_15545) ;  /* 0x0000001400947947 */ /* 0x000fea0003800000 */
.L_x_15532:
[----:B------:R-:W0:Y:S01]  /*7fc0*/  S2R R0, SR_TID.X ;  /* 0x0000000000007919 */ /* 0x000e220000002100 */
[----:B------:R-:W3:Y:S01]  /*7fd0*/  LDC R32, c[0x0][0x448] ;  /* 0x00011200ff207b82 */ /* 0x000ee20000000800 */
[----:B------:R-:W-:Y:S01]  /*7fe0*/  ULDC.64 UR4, c[0x0][0x3f8] ;  /* 0x0000fe0000047ab9 */ /* 0x000fe20000000a00 */
[----:B------:R-:W-:Y:S01]  /*7ff0*/  ULDC.64 UR6, c[0x0][0x408] ;  /* 0x0001020000067ab9 */ /* 0x000fe20000000a00 */
[----:B------:R-:W-:Y:S02]  /*8000*/  IMAD.MOV.U32 R4, RZ, RZ, R26 ;  /* 0x000000ffff047224 */ /* 0x000fe400078e001a */
[----:B------:R-:W-:Y:S02]  /*8010*/  IMAD.MOV.U32 R6, RZ, RZ, R24 ;  /* 0x000000ffff067224 */ /* 0x000fe400078e0018 */
[----:B------:R-:W-:Y:S01]  /*8020*/  IMAD.MOV.U32 R7, RZ, RZ, R33 ;  /* 0x000000ffff077224 */ /* 0x000fe200078e0021 */
[----:B---3--:R-:W-:Y:S01]  /*8030*/  ISETP.NE.AND P0, PT, R32, 0x1, PT ;  /* 0x000000012000780c */ /* 0x008fe20003f05270 */
[----:B0-----:R-:W-:-:S05]  /*8040*/  VIADD R0, R0, 0xffffff80 ;  /* 0xffffff8000007836 */ /* 0x001fca0000000000 */
[----:B------:R-:W-:-:S07]  /*8050*/  SHF.R.S32.HI R3, RZ, 0x1f, R0 ;  /* 0x0000001fff037819 */ /* 0x000fce0000011400 */
[----:B------:R-:W0:Y:S01]  /*8060*/  @P0 LDC R5, c[0x0][0x450] ;  /* 0x00011400ff050b82 */ /* 0x000e220000000800 */
[----:B------:R-:W-:-:S04]  /*8070*/  LEA.HI R3, R3, R0, RZ, 0x2 ;  /* 0x0000000003037211 */ /* 0x000fc800078f10ff */
[----:B------:R-:W-:-:S05]  /*8080*/  LOP3.LUT R3, R3, 0xfffffffc, RZ, 0xc0, !PT ;  /* 0xfffffffc03037812 */ /* 0x000fca00078ec0ff */
[----:B------:R-:W-:Y:S02]  /*8090*/  IMAD.IADD R3, R0, 0x1, -R3 ;  /* 0x0000000100037824 */ /* 0x000fe400078e0a03 */
[----:B------:R-:W3:Y:S02]  /*80a0*/  @P0 LDC R0, c[0x0][0x44c] ;  /* 0x00011300ff000b82 */ /* 0x000ee40000000800 */
[----:B------:R-:W-:-:S04]  /*80b0*/  IMAD R3, R3, 0x60, R35 ;  /* 0x0000006003037824 */ /* 0x000fc800078e0223 */
[----:B---3--:R-:W-:-:S05]  /*80c0*/  @P0 IMAD.HI.U32 R0, R3, R0, RZ ;  /* 0x0000000003000227 */ /* 0x008fca00078e00ff */
[----:B0-----:R-:W-:Y:S01]  /*80d0*/  @P0 SHF.R.U32.HI R3, RZ, R5, R0 ;  /* 0x00000005ff030219 */ /* 0x001fe20000011600 */
        /* <DEDUP_REMOVED lines=18> */
[----:B------:R-:W3:Y:S01]  /*8200*/  LDL R6, [R1+0x14] ;  /* 0x0000140001067983 */ /* 0x000ee20000100800 */
[----:B------:R-:W0:Y:S03]  /*8210*/  LDC R41, c[0x0][0x3f4] ;  /* 0x0000fd00ff297b82 */ /* 0x000e260000000800 */
[----:B------:R-:W5:Y:S04]  /*8220*/  SHFL.IDX PT, R3, R25, RZ, 0x1c1f ;  /* 0x001c1fff19037589 */ /* 0x000f6800000e0000 */
[----:B------:R-:W2:Y:S04]  /*8230*/  SHFL.IDX PT, R0, R26, RZ, 0x1c1f ;  /* 0x001c1fff1a007589 */ /* 0x000ea800000e0000 */
[----:B-1----:R-:W1:Y:S04]  /*8240*/  SHFL.IDX PT, R14, R27, RZ, 0x1c1f ;  /* 0x001c1fff1b0e7589 */ /* 0x002e6800000e0000 */
[----:B------:R-:W1:Y:S01]  /*8250*/  SHFL.IDX PT, R4, R24, RZ, 0x1c1f ;  /* 0x001c1fff18047589 */ /* 0x000e6200000e0000 */
[----:B0-----:R-:W-:Y:S01]  /*8260*/  ISETP.GE.AND P0, PT, R16, R41, PT ;  /* 0x000000291000720c */ /* 0x001fe20003f06270 */
[----:B---3--:R-:W-:-:S05]  /*8270*/  IMAD R32, R6, R32, RZ ;  /* 0x0000002006207224 */ /* 0x008fca00078e02ff */
[----:B------:R-:W-:-:S13]  /*8280*/  ISETP.GE.OR P1, PT, R35, R32, P0 ;  /* 0x000000202300720c */ /* 0x000fda0000726670 */
[C---:B------:R-:W-:Y:S01]  /*8290*/  @!P1 IMAD.SHL.U32 R5, R16.reuse, 0x2, RZ ;  /* 0x0000000210059824 */ /* 0x040fe200078e00ff */
[----:B------:R-:W-:-:S04]  /*82a0*/  @!P1 SHF.L.U64.HI R21, R16, 0x1, R17 ;  /* 0x0000000110159819 */ /* 0x000fc80000010211 */
[----:B-----5:R-:W-:-:S04]  /*82b0*/  @!P1 IADD3 R6, P2, R3, R5, RZ ;  /* 0x0000000503069210 */ /* 0x020fc80007f5e0ff */
[----:B--2---:R-:W-:-:S05]  /*82c0*/  @!P1 IADD3.X R7, R0, R21, RZ, P2, !PT ;  /* 0x0000001500079210 */ /* 0x004fca00017fe4ff */
[----:B----4-:R-:W2:Y:S01]  /*82d0*/  @!P1 LD.E.128 R8, desc[UR40][R6.64] ;  /* 0x0000002806089980 */ /* 0x010ea2000c101d00 */
[----:B-1----:R-:W-:-:S05]  /*82e0*/  @!P1 IADD3 R14, P2, R14, R5, RZ ;  /* 0x000000050e0e9210 */ /* 0x002fca0007f5e0ff */
[----:B------:R-:W-:-:S04]  /*82f0*/  @!P1 IMAD.X R3, R4, 0x1, R21, P2 ;  /* 0x0000000104039824 */ /* 0x000fc800010e0615 */
        /* <DEDUP_REMOVED lines=35> */
.L_x_15777:
[----:B------:R-:W2:Y:S01]  /*8530*/  LDL R7, [R1+0x54] ;  /* 0x0000540001077983 */ /* 0x000ea20000100800 */
[----:B------:R-:W-:Y:S01]  /*8540*/  VIADD R35, R35, 0x60 ;  /* 0x0000006023237836 */ /* 0x000fe20000000000 */
[----:B------:R-:W-:Y:S01]  /*8550*/  BSSY B1, `(.L_x_15549) ;  /* 0x0000016000017945 */ /* 0x000fe20003800000 */
[----:B------:R-:W-:Y:S02]  /*8560*/  CS2R R8, SRZ ;  /* 0x0000000000087805 */ /* 0x000fe4000001ff00 */
[----:B------:R-:W-:Y:S02]  /*8570*/  CS2R R10, SRZ ;  /* 0x00000000000a7805 */ /* 0x000fe4000001ff00 */
[----:B------:R-:W-:Y:S02]  /*8580*/  ISETP.GE.AND P1, PT, R35, R32, PT ;  /* 0x000000202300720c */ /* 0x000fe40003f26270 */
[----:B--2---:R-:W-:-:S04]  /*8590*/  LEA.HI R6, R7, R7, RZ, 0x1 ;  /* 0x0000000707067211 */ /* 0x004fc800078f08ff */
[----:B------:R-:W-:-:S04]  /*85a0*/  LOP3.LUT R6, R6, 0xfffffffe, RZ, 0xc0, !PT ;  /* 0xfffffffe06067812 */ /* 0x000fc800078ec0ff */
[----:B------:R-:W-:Y:S02]  /*85b0*/  IADD3 R13, R7, -R6, RZ ;  /* 0x80000006070d7210 */ /* 0x000fe40007ffe0ff */
[----:B------:R-:W-:Y:S02]  /*85c0*/  CS2R R6, SRZ ;  /* 0x0000000000067805 */ /* 0x000fe4000001ff00 */
[----:B------:R-:W-:Y:S01]  /*85d0*/  SHF.L.U32 R13, R13, 0x1f, RZ ;  /* 0x0000001f0d0d7819 */ /* 0x000fe200000006ff */
[----:B------:R-:W-:Y:S06]  /*85e0*/  @P1 BRA `(.L_x_15550) ;  /* 0x0000000000301947 */ /* 0x000fec0003800000 */
        /* <DEDUP_REMOVED lines=12> */
.L_x_15550:
[----:B------:R-:W-:Y:S05]  /*86b0*/  BSYNC B1 ;  /* 0x0000000000017941 */ /* 0x000fea0003800000 */
.L_x_15549:
[----:B------:R-:W0:Y:S01]  /*86c0*/  SYNCS.PHASECHK.TRANS64.TRYWAIT P1, [R2+URZ+0x16800], R13 ;  /* 0x0168000d020075a7 */ /* 0x000e22000802017f */
[----:B------:R-:W-:Y:S01]  /*86d0*/  IMAD R29, R29, -0xc0, R32 ;  /* 0xffffff401d1d7824 */ /* 0x000fe200078e0220 */
[----:B-----5:R-:W-:Y:S01]  /*86e0*/  MOV R14, R9 ;  /* 0x00000009000e7202 */ /* 0x020fe20000000f00 */
[----:B------:R-:W-:Y:S01]  /*86f0*/  IMAD.MOV.U32 R0, RZ, RZ, R4 ;  /* 0x000000ffff007224 */ /* 0x000fe200078e0004 */
[----:B------:R-:W-:Y:S01]  /*8700*/  BSSY B1, `(.L_x_15551) ;  /* 0x0000012000017945 */ /* 0x000fe20003800000 */
[----:B---3--:R-:W-:Y:S01]  /*8710*/  IMAD.MOV.U32 R3, RZ, RZ, R5 ;  /* 0x000000ffff037224 */ /* 0x008fe200078e0005 */
[----:B------:R-:W-:Y:S01]  /*8720*/  VIMNMX R29, R29, 0xc0, PT ;  /* 0x000000c01d1d7848 */ /* 0x000fe20003fe0100 */
[----:B------:R-:W-:Y:S01]  /*8730*/  VIADD R12, R154, 0x60 ;  /* 0x000000609a0c7836 */ /* 0x000fe20000000000 */
[----:B------:R-:W-:Y:S01]  /*8740*/  PRMT R43, R0, 0x7610, R43 ;  /* 0x00007610002b7816 */ /* 0x000fe2000000002b */
[----:B------:R-:W-:Y:S01]  /*8750*/  IMAD.MOV.U32 R0, RZ, RZ, R6 ;  /* 0x000000ffff007224 */ /* 0x000fe200078e0006 */
[----:B------:R-:W-:-:S02]  /*8760*/  ISETP.GE.OR P2, PT, R154, R29, P0 ;  /* 0x0000001d9a00720c */ /* 0x000fc40000746670 */
[----:B------:R-:W-:Y:S01]  /*8770*/  PRMT R42, R3, 0x7610, R42 ;  /* 0x00007610032a7816 */ /* 0x000fe2000000002a */
[----:B------:R-:W-:Y:S01]  /*8780*/  IMAD.MOV.U32 R3, RZ, RZ, R7 ;  /* 0x000000ffff037224 */ /* 0x000fe200078e0007 */
[----:B------:R-:W-:Y:S01]  /*8790*/  ISETP.GE.OR P0, PT, R12, R29, P0 ;  /* 0x0000001d0c00720c */ /* 0x000fe20000706670 */
[----:B------:R-:W-:Y:S01]  /*87a0*/  IMAD.MOV.U32 R12, RZ, RZ, R8 ;  /* 0x000000ffff0c7224 */ /* 0x000fe200078e0008 */
[----:B------:R-:W-:Y:S01]  /*87b0*/  PRMT R40, R0, 0x7610, R40 ;  /* 0x0000761000287816 */ /* 0x000fe20000000028 */
[----:B------:R-:W-:Y:S01]  /*87c0*/  IMAD.MOV.U32 R0, RZ, RZ, R10 ;  /* 0x000000ffff007224 */ /* 0x000fe200078e000a */
[----:B------:R-:W-:Y:S01]  /*87d0*/  PRMT R35, R3, 0x7610, R35 ;  /* 0x0000761003237816 */ /* 0x000fe20000000023 */
[----:B------:R-:W-:Y:S01]  /*87e0*/  IMAD.MOV.U32 R3, RZ, RZ, R11 ;  /* 0x000000ffff037224 */ /* 0x000fe200078e000b */
[----:B------:R-:W-:Y:S02]  /*87f0*/  PRMT R45, R12, 0x7610, R45 ;  /* 0x000076100c2d7816 */ /* 0x000fe4000000002d */
[----:B------:R-:W-:Y:S01]  /*8800*/  PRMT R44, R14, 0x7610, R44 ;  /* 0x000076100e2c7816 */ /* 0x000fe2000000002c */
[----:B0-----:R-:W-:Y:S06]  /*8810*/  @!P1 BRA `(.L_x_15552) ;  /* 0x0000014c00049947 */ /* 0x001fec0003800000 */
.L_x_15778:
[----:B------:R-:W-:Y:S05]  /*8820*/  BSYNC B1 ;  /* 0x0000000000017941 */ /* 0x000fea0003800000 */
.L_x_15551:
        /* <DEDUP_REMOVED lines=30> */
[----:B------:R-:W-:Y:S02]  /*8a10*/  SHF.R.U32.HI R15, RZ, 0x3, R14 ;  /* 0x00000003ff0f7819 */ /* 0x000fe4000001160e */
[C---:B------:R-:W-:Y:S02]  /*8a20*/  LOP3.LUT R13, R14.reuse, 0x38, R13, 0xf8, !PT ;  /* 0x000000380e0d7812 */ /* 0x040fe400078ef80d */
        /* <DEDUP_REMOVED lines=13> */
[CC--:B------:R-:W-:Y:S01]  /*8b00*/  FMUL.FTZ R55, R33.reuse, R50.reuse ;  /* 0x0000003221377220 */ /* 0x0c0fe20000410000 */
[C---:B-1----:R-:W-:Y:S01]  /*8b10*/  SHF.L.U32 R20, R12.reuse, 0x10, RZ ;  /* 0x000000100c147819 */ /* 0x042fe200000006ff */
[-C--:B------:R-:W-:Y:S01]  /*8b20*/  FMUL.FTZ R57, R33, R39.reuse ;  /* 0x0000002721397220 */ /* 0x080fe20000410000 */
[----:B------:R-:W-:Y:S01]  /*8b30*/  LOP3.LUT R12, R12, 0xffff0000, RZ, 0xc0, !PT ;  /* 0xffff00000c0c7812 */ /* 0x000fe200078ec0ff */
[----:B------:R-:W-:Y:S01]  /*8b40*/  IMAD.U32 R21, R13, 0x10000, RZ ;  /* 0x000100000d157824 */ /* 0x000fe200078e00ff */
[----:B------:R-:W-:Y:S01]  /*8b50*/  LOP3.LUT R33, R38, 0xffff0000, RZ, 0xc0, !PT ;  /* 0xffff000026217812 */ /* 0x000fe200078ec0ff */
[----:B------:R-:W-:Y:S01]  /*8b60*/  FFMA.FTZ R55, R20, R39, -R55 ;  /* 0x0000002714377223 */ /* 0x000fe20000010837 */
[----:B------:R-:W-:Y:S01]  /*8b70*/  FMUL.FTZ R39, R24, R49 ;  /* 0x0000003118277220 */ /* 0x000fe20000410000 */
[----:B------:R-:W-:Y:S01]  /*8b80*/  FFMA.FTZ R57, R20, R50, R57 ;  /* 0x0000003214397223 */ /* 0x000fe20000010039 */
[----:B------:R-:W-:Y:S01]  /*8b90*/  SHF.L.U32 R38, R51, 0x10, RZ ;  /* 0x0000001033267819 */ /* 0x000fe200000006ff */
[----:B------:R-:W-:-:S02]  /*8ba0*/  IMAD.U32 R20, R46, 0x10000, RZ ;  /* 0x000100002e147824 */ /* 0x000fc400078e00ff */
[-C--:B------:R-:W-:Y:S01]  /*8bb0*/  FMUL.FTZ R59, R24, R33.reuse ;  /* 0x00000021183b7220 */ /* 0x080fe20000410000 */
[----:B------:R-:W-:Y:S01]  /*8bc0*/  FFMA.FTZ R50, R12, R33, -R39 ;  /* 0x000000210c327223 */ /* 0x000fe20000010827 */
[----:B------:R-:W-:Y:S01]  /*8bd0*/  LOP3.LUT R24, R51, 0xffff0000, RZ, 0xc0, !PT ;  /* 0xffff000033187812 */ /* 0x000fe200078ec0ff */
[C---:B------:R-:W-:Y:S01]  /*8be0*/  FMUL.FTZ R33, R34.reuse, R20 ;  /* 0x0000001422217220 */ /* 0x040fe20000410000 */
[-C--:B------:R-:W-:Y:S01]  /*8bf0*/  FMUL.FTZ R54, R34, R38.reuse ;  /* 0x0000002622367220 */ /* 0x080fe20000410000 */
[----:B------:R-:W-:Y:S01]  /*8c00*/  LOP3.LUT R46, R46, 0xffff0000, RZ, 0xc0, !PT ;  /* 0xffff00002e2e7812 */ /* 0x000fe200078ec0ff */
[----:B------:R-:W-:Y:S02]  /*8c10*/  IMAD.U32 R36, R26, 0x10000, RZ ;  /* 0x000100001a247824 */ /* 0x000fe400078e00ff */
[----:B------:R-:W-:Y:S01]  /*8c20*/  FFMA.FTZ R38, R21, R38, R33 ;  /* 0x0000002615267223 */ /* 0x000fe20000010021 */
[----:B------:R-:W-:Y:S01]  /*8c30*/  LOP3.LUT R13, R13, 0xffff0000, RZ, 0xc0, !PT ;  /* 0xffff00000d0d7812 */ /* 0x000fe200078ec0ff */
        /* <DEDUP_REMOVED lines=47> */
.L_x_15554:
[----:B------:R-:W-:Y:S05]  /*8f30*/  BSYNC B1 ;  /* 0x0000000000017941 */ /* 0x000fea0003800000 */
.L_x_15553:
[----:B------:R-:W-:Y:S02]  /*8f40*/  PRMT R20, R0, 0x7610, R20 ;  /* 0x0000761000147816 */ /* 0x000fe40000000014 */
[----:B------:R-:W-:Y:S01]  /*8f50*/  PRMT R30, R3, 0x7610, R30 ;  /* 0x00007610031e7816 */ /* 0x000fe2000000001e */
[----:B------:R-:W-:Y:S06]  /*8f60*/  @P0 BRA `(.L_x_15545) ;  /* 0x0000000400a80947 */ /* 0x000fec0003800000 */
[----:B-1----:R-:W2:Y:S01]  /*8f70*/  LDL R12, [R1+0x40] ;  /* 0x00004000010c7983 */ /* 0x002ea20000100800 */
[C---:B0-----:R-:W-:Y:S02]  /*8f80*/  VIADD R13, R154.reuse, 0x60 ;  /* 0x000000609a0d7836 */ /* 0x041fe40000000000 */
[----:B------:R-:W-:Y:S01]  /*8f90*/  VIADD R14, R154, 0x60 ;  /* 0x000000609a0e7836 */ /* 0x000fe20000000000 */
[----:B------:R-:W3:Y:S01]  /*8fa0*/  LDL R31, [R1+0x5c] ;  /* 0x00005c00011f7983 */ /* 0x000ee20000100800 */
[----:B------:R-:W-:Y:S02]  /*8fb0*/  IMAD.SHL.U32 R13, R13, 0x40, RZ ;  /* 0x000000400d0d7824 */ /* 0x000fe400078e00ff */
[----:B------:R-:W-:Y:S01]  /*8fc0*/  IMAD.SHL.U32 R14, R14, 0x40, RZ ;  /* 0x000000400e0e7824 */ /* 0x000fe200078e00ff */
[----:B------:R-:W-:Y:S02]  /*8fd0*/  IADD3 R0, R16, R41, RZ ;  /* 0x0000002910007210 */ /* 0x000fe40007ffe0ff */
[----:B------:R-:W-:-:S02]  /*8fe0*/  LOP3.LUT R13, R13, 0x1c0, RZ, 0xc0, !PT ;  /* 0x000001c00d0d7812 */ /* 0x000fc400078ec0ff */
[----:B------:R-:W-:Y:S02]  /*8ff0*/  LOP3.LUT R14, R14, 0x1c0, RZ, 0xc0, !PT ;  /* 0x000001c00e0e7812 */ /* 0x000fe400078ec0ff */
[----:B------:R-:W-:Y:S02]  /*9000*/  SHF.R.U32.HI R13, RZ, 0x3, R13 ;  /* 0x00000003ff0d7819 */ /* 0x000fe4000001160d */
[----:B------:R-:W-:-:S04]  /*9010*/  LOP3.LUT R0, R14, 0x38, R0, 0xf8, !PT ;  /* 0x000000380e007812 */ /* 0x000fc800078ef800 */
[----:B------:R-:W-:Y:S02]  /*9020*/  LOP3.LUT R0, R0, R13, RZ, 0x3c, !PT ;  /* 0x0000000d00007212 */ /* 0x000fe400078e3cff */
[----:B------:R-:W-:Y:S02]  /*9030*/  SHF.R.U64 R4, R4, 0x10, R5 ;  /* 0x0000001004047819 */ /* 0x000fe40000001205 */
[--C-:B------:R-:W-:Y:S02]  /*9040*/  SHF.R.U64 R8, R8, 0x10, R9.reuse ;  /* 0x0000001008087819 */ /* 0x100fe40000001209 */
[----:B------:R-:W-:Y:S02]  /*9050*/  SHF.R.U32.HI R9, RZ, 0x10, R9 ;  /* 0x00000010ff097819 */ /* 0x000fe40000011609 */
[----:B------:R-:W-:Y:S02]  /*9060*/  PRMT R43, R43, 0x5410, R4 ;  /* 0x000054102b2b7816 */ /* 0x000fe40000000004 */
[----:B------:R-:W-:-:S02]  /*9070*/  SHF.R.U32.HI R29, RZ, 0x10, R11 ;  /* 0x00000010ff1d7819 */ /* 0x000fc4000001160b */
[----:B------:R-:W-:Y:S01]  /*9080*/  SHF.R.U32.HI R5, RZ, 0x10, R5 ;  /* 0x00000010ff057819 */ /* 0x000fe20000011605 */
[----:B------:R-:W-:Y:S01]  /*9090*/  IMAD.U32 R32, R43, 0x10000, RZ ;  /* 0x000100002b207824 */ /* 0x000fe200078e00ff */
[----:B------:R-:W-:Y:S02]  /*90a0*/  PRMT R45, R45, 0x5410, R8 ;  /* 0x000054102d2d7816 */ /* 0x000fe40000000008 */
[----:B------:R-:W-:Y:S02]  /*90b0*/  PRMT R44, R44, 0x5410, R9 ;  /* 0x000054102c2c7816 */ /* 0x000fe40000000009 */
[----:B------:R-:W-:Y:S02]  /*90c0*/  PRMT R29, R30, 0x5410, R29 ;  /* 0x000054101e1d7816 */ /* 0x000fe4000000001d */
[----:B------:R-:W-:Y:S02]  /*90d0*/  PRMT R42, R42, 0x5410, R5 ;  /* 0x000054102a2a7816 */ /* 0x000fe40000000005 */
[----:B------:R-:W-:-:S02]  /*90e0*/  SHF.L.U32 R30, R45, 0x10, RZ ;  /* 0x000000102d1e7819 */ /* 0x000fc400000006ff */
[----:B------:R-:W-:Y:S01]  /*90f0*/  SHF.R.U64 R21, R10, 0x10, R11 ;  /* 0x000000100a157819 */ /* 0x000fe2000000120b */
[----:B------:R-:W-:Y:S01]  /*9100*/  IMAD.U32 R34, R42, 0x10000, RZ ;  /* 0x000100002a227824 */ /* 0x000fe200078e00ff */
[----:B------:R-:W-:Y:S02]  /*9110*/  LOP3.LUT R43, R43, 0xffff0000, RZ, 0xc0, !PT ;  /* 0xffff00002b2b7812 */ /* 0x000fe400078ec0ff */
[----:B------:R-:W-:Y:S02]  /*9120*/  PRMT R21, R20, 0x5410, R21 ;  /* 0x0000541014157816 */ /* 0x000fe40000000015 */
[----:B------:R-:W-:Y:S01]  /*9130*/  LOP3.LUT R45, R45, 0xffff0000, RZ, 0xc0, !PT ;  /* 0xffff00002d2d7812 */ /* 0x000fe200078ec0ff */
[----:B--2---:R-:W-:-:S04]  /*9140*/  IMAD.IADD R3, R12, 0x1, R0 ;  /* 0x000000010c037824 */ /* 0x004fc800078e0200 */
[----:B------:R-:W-:Y:S01]  /*9150*/  IMAD R0, R3, 0x2, R2 ;  /* 0x0000000203007824 */ /* 0x000fe200078e0202 */
[----:B---3--:R-:W0:Y:S04]  /*9160*/  LDS.128 R12, [R31+0x8400] ;  /* 0x008400001f0c7984 */ /* 0x008e280000000c00 */
[----:B------:R-:W1:Y:S01]  /*9170*/  LDS.128 R24, [R0+0x8400] ;  /* 0x0084000000187984 */ /* 0x000e620000000c00 */
[--C-:B------:R-:W-:Y:S02]  /*9180*/  SHF.R.U64 R3, R6, 0x10, R7.reuse ;  /* 0x0000001006037819 */ /* 0x100fe40000001207 */
[----:B------:R-:W-:Y:S02]  /*9190*/  SHF.R.U32.HI R6, RZ, 0x10, R7 ;  /* 0x00000010ff067819 */ /* 0x000fe40000011607 */
[----:B------:R-:W-:-:S02]  /*91a0*/  PRMT R40, R40, 0x5410, R3 ;  /* 0x0000541028287816 */ /* 0x000fc40000000003 */
[----:B------:R-:W-:Y:S01]  /*91b0*/  PRMT R35, R35, 0x5410, R6 ;  /* 0x0000541023237816 */ /* 0x000fe20000000006 */
[----:B0-----:R-:W-:Y:S02]  /*91c0*/  IMAD.U32 R3, R12, 0x10000, RZ ;  /* 0x000100000c037824 */ /* 0x001fe400078e00ff */
[----:B-1----:R-:W-:-:S04]  /*91d0*/  IMAD.U32 R9, R24, 0x10000, RZ ;  /* 0x0001000018097824 */ /* 0x002fc800078e00ff */
[----:B------:R-:W-:Y:S01]  /*91e0*/  FMUL.FTZ R36, R9, R32 ;  /* 0x0000002009247220 */ /* 0x000fe20000410000 */
[----:B------:R-:W-:Y:S02]  /*91f0*/  IMAD.U32 R11, R25, 0x10000, RZ ;  /* 0x00010000190b7824 */ /* 0x000fe400078e00ff */
[-C--:B------:R-:W-:Y:S01]  /*9200*/  FMUL.FTZ R38, R9, R30.reuse ;  /* 0x0000001e09267220 */ /* 0x080fe20000410000 */
[----:B------:R-:W-:Y:S01]  /*9210*/  FFMA.FTZ R36, R3, R30, -R36 ;  /* 0x0000001e03247223 */ /* 0x000fe20000010824 */
[----:B------:R-:W-:Y:S02]  /*9220*/  IMAD.U32 R30, R44, 0x10000, RZ ;  /* 0x000100002c1e7824 */ /* 0x000fe400078e00ff */
[----:B------:R-:W-:Y:S01]  /*9230*/  FMUL.FTZ R46, R11, R34 ;  /* 0x000000220b2e7220 */ /* 0x000fe20000410000 */
[----:B------:R-:W-:Y:S02]  /*9240*/  IMAD.U32 R5, R13, 0x10000, RZ ;  /* 0x000100000d057824 */ /* 0x000fe400078e00ff */
[----:B------:R-:W-:Y:S01]  /*9250*/  FFMA.FTZ R38, R3, R32, R38 ;  /* 0x0000002003267223 */ /* 0x000fe20000010026 */
[----:B------:R-:W-:Y:S01]  /*9260*/  IMAD.U32 R20, R27, 0x10000, RZ ;  /* 0x000100001b147824 */ /* 0x000fe200078e00ff */
[----:B------:R-:W-:Y:S01]  /*9270*/  LOP3.LUT R10, R24, 0xffff0000, RZ, 0xc0, !PT ;  /* 0xffff0000180a7812 */ /* 0x000fe200078ec0ff */
[----:B------:R-:W-:-:S02]  /*9280*/  IMAD.U32 R9, R35, 0x10000, RZ ;  /* 0x0001000023097824 */ /* 0x000fc400078e00ff */
[-C--:B------:R-:W-:Y:S01]  /*9290*/  FMUL.FTZ R32, R11, R30.reuse ;  /* 0x0000001e0b207220 */ /* 0x080fe20000410000 */
[----:B------:R-:W-:Y:S02]  /*92a0*/  IMAD.U32 R3, R29, 0x10000, RZ ;  /* 0x000100001d037824 */ /* 0x000fe400078e00ff */
[----:B------:R-:W-:Y:S01]  /*92b0*/  FFMA.FTZ R46, R5, R30, -R46 ;  /* 0x0000001e052e7223 */ /* 0x000fe2000001082e */
[----:B------:R-:W-:Y:S02]  /*92c0*/  IMAD.U32 R8, R15, 0x10000, RZ ;  /* 0x000100000f087824 */ /* 0x000fe400078e00ff */
[----:B------:R-:W-:Y:S01]  /*92d0*/  FMUL.FTZ R11, R20, R9 ;  /* 0x00000009140b7220 */ /* 0x000fe20000410000 */
[----:B------:R-:W-:Y:S01]  /*92e0*/  LOP3.LUT R4, R12, 0xffff0000, RZ, 0xc0, !PT ;  /* 0xffff00000c047812 */ /* 0x000fe200078ec0ff */
[----:B------:R-:W-:Y:S01]  /*92f0*/  FMUL.FTZ R30, R20, R3 ;  /* 0x00000003141e7220 */ /* 0x000fe20000410000 */
[----:B------:R-:W-:Y:S01]  /*9300*/  FFMA.FTZ R32, R5, R34, R32 ;  /* 0x0000002205207223 */ /* 0x000fe20000010020 */
[----:B------:R-:W-:Y:S01]  /*9310*/  FMUL.FTZ R5, R10, R43 ;  /* 0x0000002b0a057220 */ /* 0x000fe20000410000 */
[C---:B------:R-:W-:Y:S01]  /*9320*/  FFMA.FTZ R20, R8.reuse, R3, -R11 ;  /* 0x0000000308147223 */ /* 0x040fe2000001080b */
[----:B------:R-:W-:Y:S01]  /*9330*/  LOP3.LUT R12, R13, 0xffff0000, RZ, 0xc0, !PT ;  /* 0xffff00000d0c7812 */ /* 0x000fe200078ec0ff */
        /* <DEDUP_REMOVED lines=8> */
[----:B------:R-:W-:Y:S01]  /*93c0*/  IMAD.U32 R8, R40, 0x10000, RZ ;  /* 0x0001000028087824 */ /* 0x000fe200078e00ff */
[----:B------:R-:W-:Y:S01]  /*93d0*/  LOP3.LUT R14, R15, 0xffff0000, RZ, 0xc0, !PT ;  /* 0xffff00000f0e7812 */ /* 0x000fe200078ec0ff */
[----:B------:R-:W-:Y:S01]  /*93e0*/  IMAD.U32 R5, R21, 0x10000, RZ ;  /* 0x0001000015057824 */ /* 0x000fe200078e00ff */
[----:B------:R-:W-:-:S02]  /*93f0*/  LOP3.LUT R15, R26, 0xffff0000, RZ, 0xc0, !PT ;  /* 0xffff00001a0f7812 */ /* 0x000fc400078ec0ff */
[----:B------:R-:W-:Y:S01]  /*9400*/  LOP3.LUT R26, R27, 0xffff0000, RZ, 0xc0, !PT ;  /* 0xffff00001b1a7812 */ /* 0x000fe200078ec0ff */
[C---:B------:R-:W-:Y:S01]  /*9410*/  FMUL.FTZ R27, R13.reuse, R8 ;  /* 0x000000080d1b7220 */ /* 0x040fe20000410000 */
[----:B------:R-:W-:Y:S01]  /*9420*/  LOP3.LUT R3, R44, 0xffff0000, RZ, 0xc0, !PT ;  /* 0xffff00002c037812 */ /* 0x000fe200078ec0ff */
[----:B------:R-:W-:Y:S01]  /*9430*/  FMUL.FTZ R25, R24, R9 ;  /* 0x0000000918197220 */ /* 0x000fe20000410000 */
[----:B------:R-:W-:Y:S01]  /*9440*/  FFMA.FTZ R11, R4, R43, R11 ;  /* 0x0000002b040b7223 */ /* 0x000fe2000001000b */
[----:B------:R-:W-:Y:S01]  /*9450*/  FMUL.FTZ R13, R13, R5 ;  /* 0x000000050d0d7220 */ /* 0x000fe20000410000 */
[----:B------:R-:W-:Y:S02]  /*9460*/  LOP3.LUT R40, R40, 0xffff0000, RZ, 0xc0, !PT ;  /* 0xffff000028287812 */ /* 0x000fe400078ec0ff */
[----:B------:R-:W-:Y:S02]  /*9470*/  LOP3.LUT R35, R35, 0xffff0000, RZ, 0xc0, !PT ;  /* 0xffff000023237812 */ /* 0x000fe400078ec0ff */
[----:B------:R-:W-:-:S02]  /*9480*/  LOP3.LUT R4, R21, 0xffff0000, RZ, 0xc0, !PT ;  /* 0xffff000015047812 */ /* 0x000fc400078ec0ff */
[----:B------:R-:W-:Y:S01]  /*9490*/  LOP3.LUT R29, R29, 0xffff0000, RZ, 0xc0, !PT ;  /* 0xffff00001d1d7812 */ /* 0x000fe200078ec0ff */
[-C--:B------:R-:W-:Y:S01]  /*94a0*/  FMUL.FTZ R24, R24, R3.reuse ;  /* 0x0000000318187220 */ /* 0x080fe20000410000 */
[----:B------:R-:W-:Y:S01]  /*94b0*/  FFMA.FTZ R25, R12, R3, -R25 ;  /* 0x000000030c197223 */ /* 0x000fe20000010819 */
[C---:B------:R-:W-:Y:S01]  /*94c0*/  FFMA.FTZ R27, R6.reuse, R5, -R27 ;  /* 0x00000005061b7223 */ /* 0x040fe2000001081b */
        /* <DEDUP_REMOVED lines=20> */
.L_x_15545:
[----:B------:R-:W-:Y:S05]  /*9610*/  BSYNC B0 ;  /* 0x0000000000007941 */ /* 0x000fea0003800000 */
.L_x_15531:
        /* <DEDUP_REMOVED lines=8> */
.L_x_15528:
[----:B------:R-:W-:-:S13]  /*96a0*/  ISETP.NE.AND P0, PT, R157, 0x3, PT ;  /* 0x000000039d00780c */ /* 0x000fda0003f05270 */
[----:B------:R-:W-:Y:S05]  /*96b0*/  @!P0 BRA `(.L_x_15555) ;  /* 0x0000000000048947 */ /* 0x000fea0003800000 */
[----:B------:R-:W-:Y:S01]  /*96c0*/  BPT.TRAP 0x1 ;  /* 0x000000040000795c */ /* 0x000fe20000300000 */
.L_x_15555:
[----:B--23--:R-:W-:Y:S01]  /*96d0*/  IMAD R0, R22, 0x8, R2 ;  /* 0x0000000816007824 */ /* 0x00cfe200078e0202 */
[----:B-1----:R-:W-:-:S04]  /*96e0*/  SHF.L.U32 R5, R155, 0x1f, RZ ;  /* 0x0000001f9b057819 */ /* 0x002fc800000006ff */
[----:B------:R1:W2:Y:S01]  /*96f0*/  SYNCS.PHASECHK.TRANS64.TRYWAIT P1, [R0+URZ+0x16830], R5 ;  /* 0x01683005000075a7 */ /* 0x0002a2000802017f */
[----:B------:R-:W-:Y:S05]  /*9700*/  @!P0 BRA `(.L_x_15556) ;  /* 0x0000000000048947 */ /* 0x000fea0003800000 */
[----:B------:R-:W-:Y:S01]  /*9710*/  BPT.TRAP 0x1 ;  /* 0x000000040000795c */ /* 0x000fe20000300000 */
.L_x_15556:
[----:B0-----:R-:W-:Y:S01]  /*9720*/  IADD3 R3, R2, 0xe400, RZ ;  /* 0x0000e40002037810 */ /* 0x001fe20007ffe0ff */
[----:B------:R-:W-:Y:S01]  /*9730*/  IMAD.MOV.U32 R7, RZ, RZ, 0x40000040 ;  /* 0x40000040ff077424 */ /* 0x000fe200078e00ff */
[----:B------:R-:W-:Y:S02]  /*9740*/  LOP3.LUT R6, R28, 0x10000, RZ, 0xfc, !PT ;  /* 0x000100001c067812 */ /* 0x000fe400078efcff */
[----:B------:R-:W-:-:S04]  /*9750*/  SHF.R.U32.HI R3, RZ, 0x4, R3 ;  /* 0x00000004ff037819 */ /* 0x000fc80000011603 */
[----:B------:R-:W-:-:S04]  /*9760*/  LOP3.LUT R3, R3, 0x3fff, RZ, 0xc0, !PT ;  /* 0x00003fff03037812 */ /* 0x000fc800078ec0ff */
[----:B------:R-:W-:-:S05]  /*9770*/  LOP3.LUT R3, R3, 0x10000, RZ, 0xfc, !PT ;  /* 0x0001000003037812 */ /* 0x000fca00078efcff */
[----:B------:R0:W-:Y:S01]  /*9780*/  STL [R1+0x1c], R3 ;  /* 0x00001c0301007387 */ /* 0x0001e20000100800 */
[----:B--2---:R-:W-:Y:S05]  /*9790*/  @P1 BRA `(.L_x_15557) ;  /* 0x0000000000081947 */ /* 0x004fea0003800000 */
[----:B------:R-:W2:Y:S02]  /*97a0*/  SYNCS.PHASECHK.TRANS64.TRYWAIT P1, [R0+URZ+0x16830], R5 ;  /* 0x01683005000075a7 */ /* 0x000ea4000802017f */
[----:B--2---:R-:W-:Y:S05]  /*97b0*/  @!P1 BRA `(.L_x_15558) ;  /* 0x0000013c00309947 */ /* 0x004fea0003800000 */
.L_x_15557:
[----:B0-----:R-:W3:Y:S01]  /*97c0*/  LDL R3, [R1+0x1c] ;  /* 0x00001c0001037983 */ /* 0x001ee20000100800 */
[----:B-12---:R-:W-:Y:S01]  /*97d0*/  IMAD.MOV.U32 R5, RZ, RZ, 0x40000040 ;  /* 0x40000040ff057424 */ /* 0x006fe200078e00ff */
[----:B------:R-:W-:Y:S05]  /*97e0*/  WARPSYNC.ALL ;  /* 0x0000000000007948 */ /* 0x000fea0003800000 */
[C---:B------:R-:W-:Y:S01]  /*97f0*/  R2UR UR4, R6.reuse ;  /* 0x00000000060472ca */ /* 0x040fe200000e0000 */
[----:B-----5:R-:W-:Y:S01]  /*9800*/  WARPGROUP.ARRIVE ;  /* 0x00000000000079c5 */ /* 0x020fe20000000000 */
[----:B------:R-:W-:Y:S01]  /*9810*/  R2UR UR5, R7 ;  /* 0x00000000070572ca */ /* 0x000fe200000e0000 */
[----:B------:R-:W-:Y:S01]  /*9820*/  VIADD R10, R6, 0x2 ;  /* 0x00000002060a7836 */ /* 0x000fe20000000000 */
[----:B------:R-:W-:Y:S01]  /*9830*/  R2UR UR7, R5 ;  /* 0x00000000050772ca */ /* 0x000fe200000e0000 */
[----:B----4-:R-:W-:Y:S01]  /*9840*/  IMAD.MOV.U32 R11, RZ, RZ, 0x40000040 ;  /* 0x40000040ff0b7424 */ /* 0x010fe200078e00ff */
[----:B------:R-:W-:Y:S01]  /*9850*/  MOV R21, 0x40000040 ;  /* 0x4000004000157802 */ /* 0x000fe20000000f00 */
[----:B------:R-:W-:-:S02]  /*9860*/  IMAD.MOV.U32 R9, RZ, RZ, 0x40000040 ;  /* 0x40000040ff097424 */ /* 0x000fc400078e00ff */
[C---:B------:R-:W-:Y:S01]  /*9870*/  VIADD R20, R6.reuse, 0x4 ;  /* 0x0000000406147836 */ /* 0x040fe20000000000 */
[----:B------:R0:W-:Y:S01]  /*9880*/  STL.64 [R1+0x8], R10 ;  /* 0x0000080a01007387 */ /* 0x0001e20000100a00 */
[----:B------:R-:W-:Y:S02]  /*9890*/  VIADD R14, R6, 0x6 ;  /* 0x00000006060e7836 */ /* 0x000fe40000000000 */
[----:B------:R-:W-:Y:S02]  /*98a0*/  IMAD.MOV.U32 R15, RZ, RZ, 0x40000040 ;  /* 0x40000040ff0f7424 */ /* 0x000fe400078e00ff */
[----:B------:R-:W-:Y:S02]  /*98b0*/  IMAD.MOV.U32 R5, RZ, RZ, 0x40000040 ;  /* 0x40000040ff057424 */ /* 0x000fe400078e00ff */
[----:B---3--:R-:W-:-:S04]  /*98c0*/  IMAD R4, R22, 0x400, R3 ;  /* 0x0000040016047824 */ /* 0x008fc800078e0203 */
        /* <DEDUP_REMOVED lines=30> */
.L_x_15559:
[----:B------:R-:W2:Y:S01]  /*9ab0*/  LDL.LU R91, [R1+0x10] ;  /* 0x00001000015b7983 */ /* 0x000ea20000300800 */
[----:B------:R-:W-:Y:S01]  /*9ac0*/  ULDC UR4, c[0x0][0x9d8] ;  /* 0x0002760000047ab9 */ /* 0x000fe20000000800 */
[----:B------:R-:W0:Y:S01]  /*9ad0*/  LDC R93, c[0x0][0x448] ;  /* 0x00011200ff5d7b82 */ /* 0x000e220000000800 */
[----:B------:R-:W-:Y:S01]  /*9ae0*/  ULDC UR5, c[0x0][0x988] ;  /* 0x0002620000057ab9 */ /* 0x000fe20000000800 */
[----:B------:R-:W3:Y:S04]  /*9af0*/  LDL R89, [R1+0x44] ;  /* 0x0000440001597983 */ /* 0x000ee80000100800 */
[----:B------:R-:W3:Y:S01]  /*9b00*/  LDL R99, [R1+0x28] ;  /* 0x0000280001637983 */ /* 0x000ee20000100800 */
[----:B------:R-:W-:Y:S01]  /*9b10*/  FMUL.FTZ R12, R36, UR4 ;  /* 0x00000004240c7c20 */ /* 0x000fe20008410000 */
[----:B------:R-:W-:Y:S01]  /*9b20*/  FMUL.FTZ R3, R24, UR4 ;  /* 0x0000000418037c20 */ /* 0x000fe20008410000 */
[----:B------:R-:W-:Y:S01]  /*9b30*/  FMUL.FTZ R11, R33, UR4 ;  /* 0x00000004210b7c20 */ /* 0x000fe20008410000 */
[----:B------:R-:W4:Y:S01]  /*9b40*/  LDL R36, [R1+0x2c] ;  /* 0x00002c0001247983 */ /* 0x000f220000100800 */
[----:B------:R-:W-:Y:S01]  /*9b50*/  FMUL.FTZ R114, R26, UR4 ;  /* 0x000000041a727c20 */ /* 0x000fe20008410000 */
[----:B------:R-:W-:Y:S01]  /*9b60*/  FMUL.FTZ R110, R27, UR4 ;  /* 0x000000041b6e7c20 */ /* 0x000fe20008410000 */
[----:B------:R-:W-:Y:S01]  /*9b70*/  FMUL.FTZ R108, R30, UR4 ;  /* 0x000000041e6c7c20 */ /* 0x000fe20008410000 */
[----:B------:R-:W5:Y:S01]  /*9b80*/  LDL R95, [R1+0x20] ;  /* 0x00002000015f7983 */ /* 0x000f620000100800 */
[----:B------:R-:W-:Y:S01]  /*9b90*/  FMUL.FTZ R9, R31, UR4 ;  /* 0x000000041f097c20 */ /* 0x000fe20008410000 */
[----:B------:R-:W-:Y:S01]  /*9ba0*/  FMUL.FTZ R90, R34, UR4 ;  /* 0x00000004225a7c20 */ /* 0x000fe20008410000 */
[----:B------:R-:W1:Y:S01]  /*9bb0*/  MUFU.TANH R114, R114 ;  /* 0x0000007200727308 */ /* 0x000e620000002400 */
[----:B------:R-:W5:Y:S01]  /*9bc0*/  LDL R97, [R1+0x14] ;  /* 0x0000140001617983 */ /* 0x000f620000100800 */
[----:B------:R-:W-:Y:S01]  /*9bd0*/  FMUL.FTZ R35, R35, UR4 ;  /* 0x0000000423237c20 */ /* 0x000fe20008410000 */
[----:B------:R-:W-:Y:S01]  /*9be0*/  FMUL.FTZ R92, R38, UR4 ;  /* 0x00000004265c7c20 */ /* 0x000fe20008410000 */
[----:B------:R-:W-:Y:S01]  /*9bf0*/  FMUL.FTZ R13, R37, UR4 ;  /* 0x00000004250d7c20 */ /* 0x000fe20008410000 */
[----:B------:R-:W-:Y:S01]  /*9c00*/  FMUL.FTZ R37, R39, UR4 ;  /* 0x0000000427257c20 */ /* 0x000fe20008410000 */
[----:B------:R-:W-:Y:S01]  /*9c10*/  FMUL.FTZ R39, R42, UR4 ;  /* 0x000000042a277c20 */ /* 0x000fe20008410000 */
[----:B0-----:R-:W-:Y:S01]  /*9c20*/  ISETP.NE.AND P4, PT, R93, 0x1, PT ;  /* 0x000000015d00780c */ /* 0x001fe20003f85270 */
        /* <DEDUP_REMOVED lines=12> */
[----:B------:R-:W1:Y:S01]  /*9cf0*/  @P4 LDC R24, c[0x0][0x44c] ;  /* 0x00011300ff184b82 */ /* 0x000e620000000800 */
[----:B------:R-:W-:-:S03]  /*9d00*/  FMUL.FTZ R10, R32, UR4 ;  /* 0x00000004200a7c20 */ /* 0x000fc60008410000 */
[----:B------:R-:W0:Y:S04]  /*9d10*/  MUFU.TANH R9, R9 ;  /* 0x0000000900097308 */ /* 0x000e280000002400 */
[----:B------:R-:W0:Y:S04]  /*9d20*/  @P4 LDC R33, c[0x0][0x450] ;  /* 0x00011400ff214b82 */ /* 0x000e280000000800 */
[----:B------:R-:W5:Y:S08]  /*9d30*/  MUFU.TANH R90, R90 ;  /* 0x0000005a005a7308 */ /* 0x000f700000002400 */
[----:B------:R-:W5:Y:S08]  /*9d40*/  MUFU.TANH R35, R35 ;  /* 0x0000002300237308 */ /* 0x000f700000002400 */
[----:B------:R-:W5:Y:S08]  /*9d50*/  MUFU.TANH R92, R92 ;  /* 0x0000005c005c7308 */ /* 0x000f700000002400 */
[----:B------:R-:W5:Y:S08]  /*9d60*/  MUFU.TANH R37, R37 ;  /* 0x0000002500257308 */ /* 0x000f700000002400 */
[----:B------:R-:W5:Y:S01]  /*9d70*/  MUFU.TANH R39, R39 ;  /* 0x0000002700277308 */ /* 0x000f620000002400 */
[----:B------:R-:W-:Y:S01]  /*9d80*/  FMUL.FTZ R47, R50, UR4 ;  /* 0x00000004322f7c20 */ /* 0x000fe20008410000 */
[----:B------:R-:W-:-:S06]  /*9d90*/  FMUL.FTZ R30, R49, UR4 ;  /* 0x00000004311e7c20 */ /* 0x000fcc0008410000 */
[----:B------:R-:W5:Y:S01]  /*9da0*/  MUFU.TANH R41, R41 ;  /* 0x0000002900297308 */ /* 0x000f620000002400 */
[----:B------:R-:W-:Y:S01]  /*9db0*/  FMUL.FTZ R49, R51, UR4 ;  /* 0x0000000433317c20 */ /* 0x000fe20008410000 */
[----:B------:R-:W-:-:S06]  /*9dc0*/  FMUL.FTZ R29, R48, UR4 ;  /* 0x00000004301d7c20 */ /* 0x000fcc0008410000 */
[----:B------:R-:W5:Y:S01]  /*9dd0*/  MUFU.TANH R43, R43 ;  /* 0x0000002b002b7308 */ /* 0x000f620000002400 */
[----:B------:R-:W-:-:S07]  /*9de0*/  FMUL.FTZ R51, R54, UR4 ;  /* 0x0000000436337c20 */ /* 0x000fce0008410000 */
[----:B------:R-:W5:Y:S01]  /*9df0*/  MUFU.TANH R45, R45 ;  /* 0x0000002d002d7308 */ /* 0x000f620000002400 */
[----:B------:R-:W-:Y:S01]  /*9e00*/  FMUL.FTZ R32, R53, UR4 ;  /* 0x0000000435207c20 */ /* 0x000fe20008410000 */
[----:B------:R-:W-:-:S06]  /*9e10*/  FMUL.FTZ R53, R55, UR4 ;  /* 0x0000000437357c20 */ /* 0x000fcc0008410000 */
        /* <DEDUP_REMOVED lines=9> */
[----:B------:R-:W-:-:S07]  /*9eb0*/  FMUL.FTZ R63, R63, UR4 ;  /* 0x000000043f3f7c20 */ /* 0x000fce0008410000 */
[----:B------:R-:W5:Y:S08]  /*9ec0*/  MUFU.TANH R55, R55 ;  /* 0x0000003700377308 */ /* 0x000f700000002400 */
[----:B------:R-:W5:Y:S08]  /*9ed0*/  MUFU.TANH R57, R57 ;  /* 0x0000003900397308 */ /* 0x000f700000002400 */
[----:B------:R-:W5:Y:S08]  /*9ee0*/  MUFU.TANH R59, R59 ;  /* 0x0000003b003b7308 */ /* 0x000f700000002400 */
[----:B------:R-:W5:Y:S01]  /*9ef0*/  MUFU.TANH R63, R63 ;  /* 0x0000003f003f7308 */ /* 0x000f620000002400 */
[----:B------:R-:W-:Y:S01]  /*9f00*/  FMUL.FTZ R94, R71, UR4 ;  /* 0x00000004475e7c20 */ /* 0x000fe20008410000 */
[----:B--2---:R-:W-:Y:S01]  /*9f10*/  LOP3.LUT R91, R91, 0xfffffffe, RZ, 0xc0, !PT ;  /* 0xfffffffe5b5b7812 */ /* 0x004fe200078ec0ff */
[----:B------:R-:W-:Y:S01]  /*9f20*/  FMUL.FTZ R75, R75, UR4 ;  /* 0x000000044b4b7c20 */ /* 0x000fe20008410000 */
[----:B------:R-:W-:Y:S01]  /*9f30*/  FMUL.FTZ R79, R79, UR4 ;  /* 0x000000044f4f7c20 */ /* 0x000fe20008410000 */
[----:B------:R-:W-:Y:S01]  /*9f40*/  FMUL.FTZ R83, R83, UR4 ;  /* 0x0000000453537c20 */ /* 0x000fe20008410000 */
[----:B------:R-:W-:Y:S01]  /*9f50*/  @P4 LOP3.LUT R91, R91, 0x1, RZ, 0xfc, !PT ;  /* 0x000000015b5b4812 */ /* 0x000fe200078efcff */
[----:B------:R-:W-:Y:S01]  /*9f60*/  FMUL.FTZ R87, R87, UR4 ;  /* 0x0000000457577c20 */ /* 0x000fe20008410000 */
[----:B------:R-:W-:Y:S03]  /*9f70*/  MUFU.TANH R3, R3 ;  /* 0x0000000300037308 */ /* 0x000fe60000002400 */
[----:B------:R3:W-:Y:S05]  /*9f80*/  STL [R1+0x10], R91 ;  /* 0x0000105b01007387 */ /* 0x0007ea0000100800 */
[----:B------:R-:W-:Y:S01]  /*9f90*/  MUFU.TANH R4, R4 ;  /* 0x0000000400047308 */ /* 0x000fe20000002400 */
[----:B---3--:R-:W-:-:S07]  /*9fa0*/  IMAD.IADD R91, R89, 0x1, R99 ;  /* 0x00000001595b7824 */ /* 0x008fce00078e0263 */
[----:B------:R-:W-:Y:S01]  /*9fb0*/  MUFU.TANH R5, R5 ;  /* 0x0000000500057308 */ /* 0x000fe20000002400 */
[----:B-1----:R-:W-:-:S05]  /*9fc0*/  @P4 IMAD.HI.U32 R24, R91, R24, RZ ;  /* 0x000000185b184227 */ /* 0x002fca00078e00ff */
[----:B0-----:R-:W-:Y:S02]  /*9fd0*/  @P4 SHF.R.U32.HI R91, RZ, R33, R24 ;  /* 0x00000021ff5b4219 */ /* 0x001fe40000011618 */
[----:B------:R-:W-:Y:S03]  /*9fe0*/  MUFU.TANH R8, R8 ;  /* 0x0000000800087308 */ /* 0x000fe60000002400 */
[----:B------:R-:W0:Y:S01]  /*9ff0*/  SHFL.IDX PT, R24, R91, 0x1, 0x1c1f ;  /* 0x003c1f005b187f89 */ /* 0x000e2200000e0000 */
[----:B------:R-:W-:-:S04]  /*a000*/  IMAD.MOV.U32 R89, RZ, RZ, -0x80 ;  /* 0xffffff80ff597424 */ /* 0x000fc800078e00ff */
[----:B------:R-:W-:Y:S01]  /*a010*/  IMAD R89, R88, R89, 0x80 ;  /* 0x0000008058597424 */ /* 0x000fe200078e0259 */
[----:B------:R-:W-:Y:S04]  /*a020*/  MUFU.TANH R10, R10 ;  /* 0x0000000a000a7308 */ /* 0x000fe80000002400 */
[C-C-:B----4-:R-:W-:Y:S02]  /*a030*/  IADD3 R112, -R36.reuse, 0x1, R89.reuse ;  /* 0x0000000124707810 */ /* 0x150fe40007ffe159 */
[----:B-----5:R-:W-:Y:S02]  /*a040*/  IADD3 R89, -R36, R95, R89 ;  /* 0x0000005f24597210 */ /* 0x020fe40007ffe159 */
[----:B------:R-:W-:Y:S01]  /*a050*/  IADD3 R112, -R97, R112, R95 ;  /* 0x0000007061707210 */ /* 0x000fe20007ffe15f */
[----:B------:R-:W-:Y:S08]  /*a060*/  MUFU.TANH R11, R11 ;  /* 0x0000000b000b7308 */ /* 0x000ff00000002400 */
[----:B------:R-:W-:Y:S01]  /*a070*/  MUFU.TANH R12, R12 ;  /* 0x0000000c000c7308 */ /* 0x000fe20000002400 */
[----:B0-----:R-:W-:-:S04]  /*a080*/  VIADDMNMX R24, R24, R112, R89, PT ;  /* 0x0000007018187246 */ /* 0x001fc80003800159 */
[C---:B------:R-:W-:Y:S02]  /*a090*/  ISETP.GT.AND P1, PT, R24.reuse, RZ, PT ;  /* 0x000000ff1800720c */ /* 0x040fe40003f24270 */
[C---:B------:R-:W-:Y:S01]  /*a0a0*/  ISETP.GT.AND P2, PT, R24.reuse, 0x1, PT ;  /* 0x000000011800780c */ /* 0x040fe20003f44270 */
[----:B------:R-:W-:Y:S01]  /*a0b0*/  MUFU.TANH R13, R13 ;  /* 0x0000000d000d7308 */ /* 0x000fe20000002400 */
[----:B------:R-:W-:Y:S02]  /*a0c0*/  ISETP.GT.AND P3, PT, R24, 0x8, PT ;  /* 0x000000081800780c */ /* 0x000fe40003f64270 */
[----:B------:R-:W-:Y:S02]  /*a0d0*/  FSEL R114, R114, -INF , P1 ;  /* 0xff80000072727808 */ /* 0x000fe40000800000 */
[----:B------:R-:W-:Y:S02]  /*a0e0*/  FSEL R110, R110, -INF , P2 ;  /* 0xff8000006e6e7808 */ /* 0x000fe40001000000 */
[----:B------:R-:W-:Y:S01]  /*a0f0*/  ISETP.GT.AND P1, PT, R24, 0x9, PT ;  /* 0x000000091800780c */ /* 0x000fe20003f24270 */
[----:B------:R-:W-:Y:S01]  /*a100*/  MUFU.TANH R25, R25 ;  /* 0x0000001900197308 */ /* 0x000fe20000002400 */
[----:B------:R-:W-:-:S02]  /*a110*/  FSEL R108, R108, -INF , P3 ;  /* 0xff8000006c6c7808 */ /* 0x000fc40001800000 */
[----:B------:R-:W-:Y:S02]  /*a120*/  FMNMX.FTZ R93, R114, R110, !PT ;  /* 0x0000006e725d7209 */ /* 0x000fe40007810000 */
[----:B------:R-:W-:Y:S02]  /*a130*/  ISETP.GT.AND P2, PT, R24, 0x10, PT ;  /* 0x000000101800780c */ /* 0x000fe40003f44270 */
[----:B------:R-:W-:Y:S01]  /*a140*/  FSEL R36, R9, -INF , P1 ;  /* 0xff80000009247808 */ /* 0x000fe20000800000 */
[----:B------:R-:W-:Y:S01]  /*a150*/  MUFU.TANH R26, R26 ;  /* 0x0000001a001a7308 */ /* 0x000fe20000002400 */
[----:B------:R-:W-:Y:S02]  /*a160*/  FMNMX.FTZ R93, R108, R93, !PT ;  /* 0x0000005d6c5d7209 */ /* 0x000fe40007810000 */
[----:B------:R-:W-:Y:S02]  /*a170*/  ISETP.GT.AND P1, PT, R24, 0x11, PT ;  /* 0x000000111800780c */ /* 0x000fe40003f24270 */
[----:B------:R-:W-:-:S02]  /*a180*/  FSEL R40, R90, -INF , P2 ;  /* 0xff8000005a287808 */ /* 0x000fc40001000000 */
[----:B------:R-:W-:Y:S01]  /*a190*/  FMNMX.FTZ R93, R36, R93, !PT ;  /* 0x0000005d245d7209 */ /* 0x000fe20007810000 */
[----:B------:R-:W-:Y:S01]  /*a1a0*/  MUFU.TANH R27, R27 ;  /* 0x0000001b001b7308 */ /* 0x000fe20000002400 */
[----:B------:R-:W-:Y:S02]  /*a1b0*/  ISETP.GT.AND P2, PT, R24, 0x18, PT ;  /* 0x000000181800780c */ /* 0x000fe40003f44270 */
[----:B------:R-:W-:Y:S02]  /*a1c0*/  FSEL R38, R35, -INF , P1 ;  /* 0xff80000023267808 */ /* 0x000fe40000800000 */
[----:B------:R-:W-:Y:S02]  /*a1d0*/  FMNMX.FTZ R93, R40, R93, !PT ;  /* 0x0000005d285d7209 */ /* 0x000fe40007810000 */
        /* <DEDUP_REMOVED lines=19> */
[----:B------:R-:W-:Y:S01]  /*a310*/  FMNMX.FTZ R93, R52, R93, !PT ;  /* 0x0000005d345d7209 */ /* 0x000fe20007810000 */
[----:B------:R-:W-:Y:S01]  /*a320*/  FMUL.FTZ R33, R56, UR4 ;  /* 0x0000000438217c20 */ /* 0x000fe20008410000 */
        /* <DEDUP_REMOVED lines=9> */
[----:B------:R-:W-:Y:S01]  /*a3c0*/  FMNMX.FTZ R93, R54, R93, !PT ;  /* 0x0000005d365d7209 */ /* 0x000fe20007810000 */
[----:B------:R-:W-:Y:S01]  /*a3d0*/  FMUL.FTZ R90, R67, UR4 ;  /* 0x00000004435a7c20 */ /* 0x000fe20008410000 */
[----:B------:R-:W-:Y:S02]  /*a3e0*/  ISETP.GT.AND P2, PT, R24, 0x40, PT ;  /* 0x000000401800780c */ /* 0x000fe40003f44270 */
[----:B------:R-:W-:Y:S02]  /*a3f0*/  FSEL R62, R53, -INF , P1 ;  /* 0xff800000353e7808 */ /* 0x000fe40000800000 */
[----:B------:R-:W-:Y:S01]  /*a400*/  FMNMX.FTZ R93, R58, R93, !PT ;  /* 0x0000005d3a5d7209 */ /* 0x000fe20007810000 */
[----:B------:R-:W-:Y:S01]  /*a410*/  MUFU.TANH R9, R9 ;  /* 0x0000000900097308 */ /* 0x000fe20000002400 */
[----:B------:R-:W-:Y:S01]  /*a420*/  FMUL.FTZ R92, R70, UR4 ;  /* 0x00000004465c7c20 */ /* 0x000fe20008410000 */
[----:B------:R-:W-:Y:S02]  /*a430*/  ISETP.GT.AND P1, PT, R24, 0x41, PT ;  /* 0x000000411800780c */ /* 0x000fe40003f24270 */
[----:B------:R-:W-:-:S02]  /*a440*/  FSEL R70, R55, -INF , P2 ;  /* 0xff80000037467808 */ /* 0x000fc40001000000 */
[----:B------:R-:W-:Y:S02]  /*a450*/  FMNMX.FTZ R93, R62, R93, !PT ;  /* 0x0000005d3e5d7209 */ /* 0x000fe40007810000 */
[----:B------:R-:W0:Y:S01]  /*a460*/  MUFU.TANH R90, R90 ;  /* 0x0000005a005a7308 */ /* 0x000e220000002400 */
[----:B------:R-:W-:Y:S02]  /*a470*/  ISETP.GT.AND P2, PT, R24, 0x48, PT ;  /* 0x000000481800780c */ /* 0x000fe40003f44270 */
[----:B------:R-:W-:Y:S02]  /*a480*/  FSEL R66, R57, -INF , P1 ;  /* 0xff80000039427808 */ /* 0x000fe40000800000 */
[----:B------:R-:W-:Y:S01]  /*a490*/  FMNMX.FTZ R93, R70, R93, !PT ;  /* 0x0000005d465d7209 */ /* 0x000fe20007810000 */
[----:B------:R-:W-:Y:S01]  /*a4a0*/  FMUL.FTZ R35, R74, UR4 ;  /* 0x000000044a237c20 */ /* 0x000fe20008410000 */
[----:B------:R-:W-:Y:S01]  /*a4b0*/  ISETP.GT.AND P1, PT, R24, 0x49, PT ;  /* 0x000000491800780c */ /* 0x000fe20003f24270 */
[----:B------:R-:W1:Y:S01]  /*a4c0*/  MUFU.TANH R92, R92 ;  /* 0x0000005c005c7308 */ /* 0x000e620000002400 */
[----:B------:R-:W-:-:S02]  /*a4d0*/  FSEL R74, R59, -INF , P2 ;  /* 0xff8000003b4a7808 */ /* 0x000fc40001000000 */
[----:B------:R-:W-:Y:S01]  /*a4e0*/  FMNMX.FTZ R93, R66, R93, !PT ;  /* 0x0000005d425d7209 */ /* 0x000fe20007810000 */
[----:B------:R-:W-:Y:S01]  /*a4f0*/  FMUL.FTZ R37, R78, UR4 ;  /* 0x000000044e257c20 */ /* 0x000fe20008410000 */
[----:B------:R-:W-:Y:S02]  /*a500*/  ISETP.GT.AND P2, PT, R24, 0x50, PT ;  /* 0x000000501800780c */ /* 0x000fe40003f44270 */
[----:B------:R-:W-:Y:S01]  /*a510*/  FSEL R78, R63, -INF , P1 ;  /* 0xff8000003f4e7808 */ /* 0x000fe20000800000 */
[----:B------:R-:W2:Y:S01]  /*a520*/  MUFU.TANH R94, R94 ;  /* 0x0000005e005e7308 */ /* 0x000ea20000002400 */
[----:B------:R-:W-:Y:S02]  /*a530*/  FMNMX.FTZ R93, R74, R93, !PT ;  /* 0x0000005d4a5d7209 */ /* 0x000fe40007810000 */
[----:B------:R-:W-:Y:S02]  /*a540*/  ISETP.GT.AND P1, PT, R24, 0x51, PT ;  /* 0x000000511800780c */ /* 0x000fe40003f24270 */
[----:B------:R-:W-:-:S03]  /*a550*/  FMNMX.FTZ R93, R78, R93, !PT ;  /* 0x0000005d4e5d7209 */ /* 0x000fc60007810000 */
[----:B------:R3:W-:Y:S01]  /*a560*/  MUFU.TANH R98, R37 ;  /* 0x0000002500627308 */ /* 0x0007e20000002400 */
[----:B0-----:R-:W-:-:S07]  /*a570*/  FSEL R90, R90, -INF , P1 ;  /* 0xff8000005a5a7808 */ /* 0x001fce0000800000 */
[----:B------:R-:W0:Y:S01]  /*a580*/  MUFU.TANH R35, R35 ;  /* 0x0000002300237308 */ /* 0x000e220000002400 */
[----:B---3--:R-:W-:Y:S01]  /*a590*/  FMUL.FTZ R37, R82, UR4 ;  /* 0x0000000452257c20 */ /* 0x008fe20008410000 */
[----:B------:R-:W-:Y:S02]  /*a5a0*/  FSEL R82, R9, -INF , P2 ;  /* 0xff80000009527808 */ /* 0x000fe40001000000 */
[----:B------:R-:W-:Y:S02]  /*a5b0*/  ISETP.GT.AND P2, PT, R24, 0x58, PT ;  /* 0x000000581800780c */ /* 0x000fe40003f44270 */
[----:B------:R-:W-:Y:S02]  /*a5c0*/  FMNMX.FTZ R93, R82, R93, !PT ;  /* 0x0000005d525d7209 */ /* 0x000fe40007810000 */
[----:B------:R-:W3:Y:S01]  /*a5d0*/  MUFU.TANH R75, R75 ;  /* 0x0000004b004b7308 */ /* 0x000ee20000002400 */
[----:B------:R-:W-:Y:S02]  /*a5e0*/  ISETP.GT.AND P1, PT, R24, 0x59, PT ;  /* 0x000000591800780c */ /* 0x000fe40003f24270 */
[----:B-1----:R-:W-:-:S02]  /*a5f0*/  FSEL R92, R92, -INF , P2 ;  /* 0xff8000005c5c7808 */ /* 0x002fc40001000000 */
[----:B------:R-:W-:Y:S02]  /*a600*/  FMNMX.FTZ R93, R90, R93, !PT ;  /* 0x0000005d5a5d7209 */ /* 0x000fe40007810000 */
[----:B------:R-:W-:Y:S01]  /*a610*/  ISETP.GT.AND P2, PT, R24, 0x60, PT ;  /* 0x000000601800780c */ /* 0x000fe20003f44270 */
[----:B------:R-:W1:Y:S01]  /*a620*/  MUFU.TANH R79, R79 ;  /* 0x0000004f004f7308 */ /* 0x000e620000002400 */
[----:B--2---:R-:W-:Y:S02]  /*a630*/  FSEL R94, R94, -INF , P1 ;  /* 0xff8000005e5e7808 */ /* 0x004fe40000800000 */
[----:B------:R-:W-:Y:S01]  /*a640*/  FMNMX.FTZ R93, R92, R93, !PT ;  /* 0x0000005d5c5d7209 */ /* 0x000fe20007810000 */
[----:B------:R-:W-:Y:S01]  /*a650*/  FMUL.FTZ R9, R86, UR4 ;  /* 0x0000000456097c20 */ /* 0x000fe20008410000 */
        /* <DEDUP_REMOVED lines=9> */
[----:B------:R-:W-:Y:S02]  /*a6f0*/  FSEL R98, R98, -INF , P2 ;  /* 0xff80000062627808 */ /* 0x000fe40001000000 */
[----:B------:R-:W-:-:S03]  /*a700*/  FMNMX.FTZ R93, R96, R93, !PT ;  /* 0x0000005d605d7209 */ /* 0x000fc60007810000 */
[----:B------:R-:W3:Y:S01]  /*a710*/  MUFU.TANH R9, R9 ;  /* 0x0000000900097308 */ /* 0x000ee20000002400 */
[----:B------:R-:W-:Y:S02]  /*a720*/  ISETP.GT.AND P2, PT, R24, 0x70, PT ;  /* 0x000000701800780c */ /* 0x000fe40003f44270 */
[----:B-1----:R-:W-:Y:S02]  /*a730*/  FSEL R100, R79, -INF , P1 ;  /* 0xff8000004f647808 */ /* 0x002fe40000800000 */
[----:B------:R-:W-:-:S03]  /*a740*/  FMNMX.FTZ R93, R98, R93, !PT ;  /* 0x0000005d625d7209 */ /* 0x000fc60007810000 */
[----:B------:R-:W1:Y:S01]  /*a750*/  MUFU.TANH R87, R87 ;  /* 0x0000005700577308 */ /* 0x000e620000002400 */
[----:B------:R-:W-:Y:S01]  /*a760*/  FMUL.FTZ R35, R60, UR4 ;  /* 0x000000043c237c20 */ /* 0x000fe20008410000 */
[----:B------:R-:W-:Y:S02]  /*a770*/  ISETP.GT.AND P1, PT, R24, 0x71, PT ;  /* 0x000000711800780c */ /* 0x000fe40003f24270 */
[----:B0-----:R-:W-:Y:S02]  /*a780*/  FSEL R60, R37, -INF , P2 ;  /* 0xff800000253c7808 */ /* 0x001fe40001000000 */
[----:B------:R-:W-:Y:S02]  /*a790*/  FMNMX.FTZ R93, R100, R93, !PT ;  /* 0x0000005d645d7209 */ /* 0x000fe40007810000 */
[----:B------:R-:W-:Y:S02]  /*a7a0*/  ISETP.GT.AND P2, PT, R24, 0x78, PT ;  /* 0x000000781800780c */ /* 0x000fe40003f44270 */
[----:B--2---:R-:W-:-:S02]  /*a7b0*/  FSEL R102, R83, -INF , P1 ;  /* 0xff80000053667808 */ /* 0x004fc40000800000 */
[----:B------:R-:W-:Y:S02]  /*a7c0*/  FMNMX.FTZ R93, R60, R93, !PT ;  /* 0x0000005d3c5d7209 */ /* 0x000fe40007810000 */
[----:B------:R-:W-:Y:S02]  /*a7d0*/  ISETP.GT.AND P1, PT, R24, 0x79, PT ;  /* 0x000000791800780c */ /* 0x000fe40003f24270 */
[----:B---3--:R-:W-:Y:S02]  /*a7e0*/  FSEL R106, R9, -INF , P2 ;  /* 0xff800000096a7808 */ /* 0x008fe40001000000 */
[----:B------:R-:W-:Y:S02]  /*a7f0*/  FMNMX.FTZ R93, R102, R93, !PT ;  /* 0x0000005d665d7209 */ /* 0x000fe40007810000 */
[----:B-1----:R-:W-:Y:S02]  /*a800*/  FSEL R104, R87, -INF , P1 ;  /* 0xff80000057687808 */ /* 0x002fe40000800000 */
[----:B------:R-:W-:-:S04]  /*a810*/  FMNMX.FTZ R93, R106, R93, !PT ;  /* 0x0000005d6a5d7209 */ /* 0x000fc80007810000 */
[----:B------:R-:W-:-:S05]  /*a820*/  FMNMX.FTZ R93, R104, R93, !PT ;  /* 0x0000005d685d7209 */ /* 0x000fca0007810000 */
[----:B------:R-:W0:Y:S04]  /*a830*/  SHFL.BFLY PT, R24, R93, 0x2, 0x1f ;  /* 0x0c401f005d187f89 */ /* 0x000e2800000e0000 */
[----:B------:R-:W1:Y:S01]  /*a840*/  SHFL.IDX PT, R63, R91, RZ, 0x1c1f ;  /* 0x001c1fff5b3f7589 */ /* 0x000e6200000e0000 */
[----:B0-----:R-:W-:-:S05]  /*a850*/  FMNMX.FTZ R9, R93, R24, !PT ;  /* 0x000000185d097209 */ /* 0x001fca0007810000 */
[----:B------:R-:W0:Y:S01]  /*a860*/  SHFL.BFLY PT, R24, R9, 0x1, 0x1f ;  /* 0x0c201f0009187f89 */ /* 0x000e2200000e0000 */
[----:B-1----:R-:W-:Y:S01]  /*a870*/  VIADDMNMX R63, R63, R112, R89, PT ;  /* 0x000000703f3f7246 */ /* 0x002fe20003800159 */
[----:B------:R-:W-:-:S03]  /*a880*/  FMUL.FTZ R39, R64, UR4 ;  /* 0x0000000440277c20 */ /* 0x000fc60008410000 */
[C---:B------:R-:W-:Y:S02]  /*a890*/  ISETP.GT.AND P2, PT, R63.reuse, 0x1, PT ;  /* 0x000000013f00780c */ /* 0x040fe40003f44270 */
[----:B------:R-:W-:Y:S02]  /*a8a0*/  ISETP.GT.AND P3, PT, R63, 0x8, PT ;  /* 0x000000083f00780c */ /* 0x000fe40003f64270 */
[----:B------:R-:W-:Y:S02]  /*a8b0*/  FSEL R4, R4, -INF , P2 ;  /* 0xff80000004047808 */ /* 0x000fe40001000000 */
[----:B0-----:R-:W-:Y:S01]  /*a8c0*/  FMNMX.FTZ R24, R9, R24, !PT ;  /* 0x0000001809187209 */ /* 0x001fe20007810000 */
[----:B------:R-:W-:Y:S02]  /*a8d0*/  IMAD.U32 R9, RZ, RZ, UR5 ;  /* 0x00000005ff097e24 */ /* 0x000fe4000f8e00ff */
[----:B------:R-:W-:Y:S01]  /*a8e0*/  FMUL.FTZ R47, R72, UR4 ;  /* 0x00000004482f7c20 */ /* 0x000fe20008410000 */
[----:B------:R-:W-:Y:S01]  /*a8f0*/  ISETP.GT.AND P2, PT, R63, 0x10, PT ;  /* 0x000000103f00780c */ /* 0x000fe20003f44270 */
[----:B------:R-:W-:Y:S01]  /*a900*/  FMUL.FTZ R51, R76, UR4 ;  /* 0x000000044c337c20 */ /* 0x000fe20008410000 */
[C---:B------:R-:W-:Y:S01]  /*a910*/  FMUL.FTZ R59, R24.reuse, R9 ;  /* 0x00000009183b7220 */ /* 0x040fe20000410000 */
[----:B------:R-:W-:Y:S01]  /*a920*/  FSETP.NEU.FTZ.AND P1, PT, R24, -INF , PT ;  /* 0xff8000001800780b */ /* 0x000fe20003f3d000 */
[----:B------:R-:W-:Y:S01]  /*a930*/  FMUL.FTZ R55, R80, UR4 ;  /* 0x0000000450377c20 */ /* 0x000fe20008410000 */
[----:B------:R-:W-:Y:S01]  /*a940*/  FMUL.FTZ R37, R61, UR4 ;  /* 0x000000043d257c20 */ /* 0x000fe20008410000 */
[----:B------:R-:W0:Y:S01]  /*a950*/  MUFU.TANH R30, R30 ;  /* 0x0000001e001e7308 */ /* 0x000e220000002400 */
[----:B------:R-:W-:-:S07]  /*a960*/  FSEL R59, R59, RZ, P1 ;  /* 0x000000ff3b3b7208 */ /* 0x000fce0000800000 */
[----:B------:R-:W1:Y:S01]  /*a970*/  MUFU.TANH R31, R31 ;  /* 0x0000001f001f7308 */ /* 0x000e620000002400 */
[----:B------:R-:W-:-:S07]  /*a980*/  ISETP.GT.AND P1, PT, R63, RZ, PT ;  /* 0x000000ff3f00720c */ /* 0x000fce0003f24270 */
[----:B------:R-:W2:Y:S01]  /*a990*/  MUFU.TANH R32, R32 ;  /* 0x0000002000207308 */ /* 0x000ea20000002400 */
[----:B------:R-:W-:-:S07]  /*a9a0*/  FSEL R64, R3, -INF , P1 ;  /* 0xff80000003407808 */ /* 0x000fce0000800000 */
[----:B------:R-:W3:Y:S01]  /*a9b0*/  MUFU.TANH R33, R33 ;  /* 0x0000002100217308 */ /* 0x000ee20000002400 */
[----:B------:R-:W-:-:S07]  /*a9c0*/  ISETP.GT.AND P1, PT, R63, 0x9, PT ;  /* 0x000000093f00780c */ /* 0x000fce0003f24270 */
[----:B------:R-:W4:Y:S01]  /*a9d0*/  MUFU.TANH R34, R34 ;  /* 0x0000002200227308 */ /* 0x000f220000002400 */
[----:B------:R-:W-:Y:S01]  /*a9e0*/  FSEL R72, R5, -INF , P3 ;  /* 0xff80000005487808 */ /* 0x000fe20001800000 */
[----:B------:R-:W-:Y:S01]  /*a9f0*/  FMUL.FTZ R41, R65, UR4 ;  /* 0x0000000441297c20 */ /* 0x000fe20008410000 */
[----:B------:R-:W-:Y:S01]  /*aa00*/  FMNMX.FTZ R3, R64, R4, !PT ;  /* 0x0000000440037209 */ /* 0x000fe20007810000 */
[----:B------:R-:W-:Y:S01]  /*aa10*/  FMUL.FTZ R43, R68, UR4 ;  /* 0x00000004442b7c20 */ /* 0x000fe20008410000 */
[----:B------:R-:W-:Y:S01]  /*aa20*/  FSEL R8, R8, -INF , P1 ;  /* 0xff80000008087808 */ /* 0x000fe20000800000 */
[----:B------:R-:W-:Y:S01]  /*aa30*/  FMUL.FTZ R45, R69, UR4 ;  /* 0x00000004452d7c20 */ /* 0x000fe20008410000 */
[----:B------:R-:W-:Y:S01]  /*aa40*/  FMNMX.FTZ R3, R72, R3, !PT ;  /* 0x0000000348037209 */ /* 0x000fe20007810000 */
[----:B------:R-:W5:Y:S01]  /*aa50*/  MUFU.TANH R35, R35 ;  /* 0x0000002300237308 */ /* 0x000f620000002400 */
[----:B------:R-:W-:Y:S01]  /*aa60*/  ISETP.GT.AND P1, PT, R63, 0x11, PT ;  /* 0x000000113f00780c */ /* 0x000fe20003f24270 */
[----:B------:R-:W-:Y:S01]  /*aa70*/  FMUL.FTZ R49, R73, UR4 ;  /* 0x0000000449317c20 */ /* 0x000fe20008410000 */
[----:B------:R-:W-:Y:S01]  /*aa80*/  FSEL R10, R10, -INF , P2 ;  /* 0xff8000000a0a7808 */ /* 0x000fe20001000000 */
[----:B------:R-:W-:Y:S01]  /*aa90*/  FMUL.FTZ R53, R77, UR4 ;  /* 0x000000044d357c20 */ /* 0x000fe20008410000 */
[----:B------:R-:W-:Y:S01]  /*aaa0*/  FMNMX.FTZ R3, R8, R3, !PT ;  /* 0x0000000308037209 */ /* 0x000fe20007810000 */
[----:B------:R-:W-:Y:S01]  /*aab0*/  FMUL.FTZ R57, R81, UR4 ;  /* 0x0000000451397c20 */ /* 0x000fe20008410000 */
[----:B------:R-:W-:Y:S01]  /*aac0*/  ISETP.GT.AND P2, PT, R63, 0x18, PT ;  /* 0x000000183f00780c */ /* 0x000fe20003f44270 */
[----:B------:R-:W-:Y:S01]  /*aad0*/  MUFU.TANH R39, R39 ;  /* 0x0000002700277308 */ /* 0x000fe20000002400 */
[----:B------:R-:W-:Y:S01]  /*aae0*/  FSEL R76, R11, -INF , P1 ;  /* 0xff8000000b4c7808 */ /* 0x000fe20000800000 */
[----:B------:R-:W5:Y:S01]  /*aaf0*/  S2R R101, SR_CgaCtaId ;  /* 0x0000000000657919 */ /* 0x000f620000008800 */
[----:B------:R-:W-:Y:S01]  /*ab00*/  FMNMX.FTZ R3, R10, R3, !PT ;  /* 0x000000030a037209 */ /* 0x000fe20007810000 */
[----:B------:R-:W-:Y:S01]  /*ab10*/  FFMA.FTZ R5, R36, R9, -R59 ;  /* 0x0000000924057223 */ /* 0x000fe2000001083b */
[----:B------:R-:W-:Y:S01]  /*ab20*/  ISETP.GT.AND P1, PT, R63, 0x19, PT ;  /* 0x000000193f00780c */ /* 0x000fe20003f24270 */
[----:B------:R-:W-:Y:S01]  /*ab30*/  VIADD R0, R0, 0x16840 ;  /* 0x0001684000007836 */ /* 0x000fe20000000000 */
[----:B------:R-:W-:Y:S01]  /*ab40*/  FSEL R36, R12, -INF , P2 ;  /* 0xff8000000c247808 */ /* 0x000fe20001000000 */
[----:B------:R-:W-:Y:S01]  /*ab50*/  ULDC UR5, c[0x0][0x9d8] ;  /* 0x0002760000057ab9 */ /* 0x000fe20000000800 */
[----:B------:R-:W-:-:S02]  /*ab60*/  FMNMX.FTZ R3, R76, R3, !PT ;  /* 0x000000034c037209 */ /* 0x000fc40007810000 */
[----:B------:R-:W-:Y:S02]  /*ab70*/  ISETP.GT.AND P2, PT, R63, 0x20, PT ;  /* 0x000000203f00780c */ /* 0x000fe40003f44270 */
[----:B------:R-:W-:Y:S02]  /*ab80*/  FSEL R80, R13, -INF , P1 ;  /* 0xff8000000d507808 */ /* 0x000fe40000800000 */
[----:B------:R-:W-:Y:S01]  /*ab90*/  FMNMX.FTZ R3, R36, R3, !PT ;  /* 0x0000000324037209 */ /* 0x000fe20007810000 */
[----:B------:R-:W-:Y:S01]  /*aba0*/  FFMA.FTZ R145, R40, R9, -R59 ;  /* 0x0000000928917223 */ /* 0x000fe2000001083b */
[----:B------:R-:W-:Y:S02]  /*abb0*/  ISETP.GT.AND P1, PT, R63, 0x21, PT ;  /* 0x000000213f00780c */ /* 0x000fe40003f24270 */
[----:B------:R-:W-:Y:S02]  /*abc0*/  FSEL R40, R25, -INF , P2 ;  /* 0xff80000019287808 */ /* 0x000fe40001000000 */
[----:B------:R-:W-:Y:S01]  /*abd0*/  FMNMX.FTZ R3, R80, R3, !PT ;  /* 0x0000000350037209 */ /* 0x000fe20007810000 */
[----:B------:R-:W-:Y:S01]  /*abe0*/  FMUL.FTZ R61, R84, UR4 ;  /* 0x00000004543d7c20 */ /* 0x000fe20008410000 */
[----:B------:R-:W-:-:S02]  /*abf0*/  ISETP.GT.AND P2, PT, R63, 0x28, PT ;  /* 0x000000283f00780c */ /* 0x000fc40003f44270 */
[----:B------:R-:W-:Y:S02]  /*ac00*/  FSEL R84, R26, -INF , P1 ;  /* 0xff8000001a547808 */ /* 0x000fe40000800000 */
[----:B------:R-:W-:Y:S01]  /*ac10*/  FMNMX.FTZ R3, R40, R3, !PT ;  /* 0x0000000328037209 */ /* 0x000fe20007810000 */
[----:B------:R-:W-:Y:S01]  /*ac20*/  FFMA.FTZ R26, R38, R9, -R59 ;  /* 0x00000009261a7223 */ /* 0x000fe2000001083b */
[----:B------:R-:W-:Y:S02]  /*ac30*/  ISETP.GT.AND P1, PT, R63, 0x29, PT ;  /* 0x000000293f00780c */ /* 0x000fe40003f24270 */
[----:B------:R-:W-:Y:S02]  /*ac40*/  FSEL R38, R27, -INF , P2 ;  /* 0xff8000001b267808 */ /* 0x000fe40001000000 */
[----:B------:R-:W-:Y:S02]  /*ac50*/  FMNMX.FTZ R3, R84, R3, !PT ;  /* 0x0000000354037209 */ /* 0x000fe40007810000 */
[----:B------:R-:W-:-:S02]  /*ac60*/  ISETP.GT.AND P2, PT, R63, 0x30, PT ;  /* 0x000000303f00780c */ /* 0x000fc40003f44270 */
[----:B------:R-:W-:Y:S02]  /*ac70*/  FSEL R28, R28, -INF , P1 ;  /* 0xff8000001c1c7808 */ /* 0x000fe40000800000 */
[----:B------:R-:W-:Y:S01]  /*ac80*/  FMNMX.FTZ R3, R38, R3, !PT ;  /* 0x0000000326037209 */ /* 0x000fe20007810000 */
[--C-:B------:R-:W-:Y:S01]  /*ac90*/  FFMA.FTZ R147, R44, R9, -R59.reuse ;  /* 0x000000092c937223 */ /* 0x100fe2000001083b */
[----:B------:R-:W-:Y:S02]  /*aca0*/  ISETP.GT.AND P1, PT, R63, 0x31, PT ;  /* 0x000000313f00780c */ /* 0x000fe40003f24270 */
[----:B------:R-:W-:Y:S02]  /*acb0*/  FSEL R44, R29, -INF , P2 ;  /* 0xff8000001d2c7808 */ /* 0x000fe40001000000 */
[----:B------:R-:W-:Y:S01]  /*acc0*/  FMNMX.FTZ R3, R28, R3, !PT ;  /* 0x000000031c037209 */ /* 0x000fe20007810000 */
[----:B------:R-:W-:Y:S01]  /*acd0*/  FFMA.FTZ R151, R108, R9, -R59 ;  /* 0x000000096c977223 */ /* 0x000fe2000001083b */
[----:B------:R-:W-:-:S02]  /*ace0*/  ISETP.GT.AND P2, PT, R63, 0x38, PT ;  /* 0x000000383f00780c */ /* 0x000fc40003f44270 */
[----:B0-----:R-:W-:Y:S02]  /*acf0*/  FSEL R108, R30, -INF , P1 ;  /* 0xff8000001e6c7808 */ /* 0x001fe40000800000 */
[----:B------:R-:W-:Y:S01]  /*ad00*/  FMNMX.FTZ R3, R44, R3, !PT ;  /* 0x000000032c037209 */ /* 0x000fe20007810000 */
[----:B------:R-:W-:Y:S01]  /*ad10*/  FFMA.FTZ R30, R42, R9, -R59 ;  /* 0x000000092a1e7223 */ /* 0x000fe2000001083b */
[----:B------:R-:W-:Y:S02]  /*ad20*/  ISETP.GT.AND P1, PT, R63, 0x39, PT ;  /* 0x000000393f00780c */ /* 0x000fe40003f24270 */
[----:B-1----:R-:W-:Y:S02]  /*ad30*/  FSEL R42, R31, -INF , P2 ;  /* 0xff8000001f2a7808 */ /* 0x002fe40001000000 */
[----:B------:R-:W-:Y:S01]  /*ad40*/  FMNMX.FTZ R3, R108, R3, !PT ;  /* 0x000000036c037209 */ /* 0x000fe20007810000 */
[----:B------:R-:W0:Y:S01]  /*ad50*/  MUFU.TANH R37, R37 ;  /* 0x0000002500257308 */ /* 0x000e220000002400 */
[----:B------:R-:W-:-:S02]  /*ad60*/  ISETP.GT.AND P2, PT, R63, 0x40, PT ;  /* 0x000000403f00780c */ /* 0x000fc40003f44270 */
[----:B--2---:R-:W-:Y:S02]  /*ad70*/  FSEL R32, R32, -INF , P1 ;  /* 0xff80000020207808 */ /* 0x004fe40000800000 */
[----:B------:R-:W-:Y:S01]  /*ad80*/  FMNMX.FTZ R3, R42, R3, !PT ;  /* 0x000000032a037209 */ /* 0x000fe20007810000 */
[--C-:B------:R-:W-:Y:S01]  /*ad90*/  FFMA.FTZ R141, R48, R9, -R59.reuse ;  /* 0x00000009308d7223 */ /* 0x100fe2000001083b */
[----:B------:R-:W-:Y:S02]  /*ada0*/  ISETP.GT.AND P1, PT, R63, 0x41, PT ;  /* 0x000000413f00780c */ /* 0x000fe40003f24270 */
[----:B---3--:R-:W-:Y:S02]  /*adb0*/  FSEL R48, R33, -INF , P2 ;  /* 0xff80000021307808 */ /* 0x008fe40001000000 */
[----:B------:R-:W-:Y:S01]  /*adc0*/  FMNMX.FTZ R3, R32, R3, !PT ;  /* 0x0000000320037209 */ /* 0x000fe20007810000 */
[----:B------:R-:W1:Y:S01]  /*add0*/  MUFU.TANH R41, R41 ;  /* 0x0000002900297308 */ /* 0x000e620000002400 */
[----:B------:R-:W-:Y:S01]  /*ade0*/  FFMA.FTZ R68, R110, R9, -R59 ;  /* 0x000000096e447223 */ /* 0x000fe2000001083b */
[----:B------:R-:W-:-:S02]  /*adf0*/  ISETP.GT.AND P2, PT, R63, 0x48, PT ;  /* 0x000000483f00780c */ /* 0x000fc40003f44270 */
[----:B----4-:R-:W-:Y:S02]  /*ae00*/  FSEL R110, R34, -INF , P1 ;  /* 0xff800000226e7808 */ /* 0x010fe40000800000 */
[----:B------:R-:W-:Y:S02]  /*ae10*/  FMNMX.FTZ R3, R48, R3, !PT ;  /* 0x0000000330037209 */ /* 0x000fe40007810000 */
[----:B------:R-:W2:Y:S01]  /*ae20*/  MUFU.TANH R43, R43 ;  /* 0x0000002b002b7308 */ /* 0x000ea20000002400 */
[----:B------:R-:W-:Y:S02]  /*ae30*/  ISETP.GT.AND P1, PT, R63, 0x49, PT ;  /* 0x000000493f00780c */ /* 0x000fe40003f24270 */
[----:B-----5:R-:W-:Y:S02]  /*ae40*/  FSEL R112, R35, -INF , P2 ;  /* 0xff80000023707808 */ /* 0x020fe40001000000 */
[----:B------:R-:W-:Y:S01]  /*ae50*/  FMNMX.FTZ R3, R110, R3, !PT ;  /* 0x000000036e037209 */ /* 0x000fe20007810000 */
[----:B------:R-:W-:Y:S01]  /*ae60*/  FFMA.FTZ R149, R114, R9, -R59 ;  /* 0x0000000972957223 */ /* 0x000fe2000001083b */
[----:B------:R-:W-:Y:S01]  /*ae70*/  ISETP.GT.AND P2, PT, R63, 0x50, PT ;  /* 0x000000503f00780c */ /* 0x000fe20003f44270 */
[----:B------:R-:W3:Y:S01]  /*ae80*/  MUFU.TANH R45, R45 ;  /* 0x0000002d002d7308 */ /* 0x000ee20000002400 */
[----:B0-----:R-:W-:-:S02]  /*ae90*/  FSEL R114, R37, -INF , P1 ;  /* 0xff80000025727808 */ /* 0x001fc40000800000 */
[----:B------:R-:W-:Y:S01]  /*aea0*/  FMNMX.FTZ R3, R112, R3, !PT ;  /* 0x0000000370037209 */ /* 0x000fe20007810000 */
[----:B------:R-:W-:Y:S01]  /*aeb0*/  FFMA.FTZ R143, R52, R9, -R59 ;  /* 0x00000009348f7223 */ /* 0x000fe2000001083b */
[----:B------:R-:W-:Y:S02]  /*aec0*/  ISETP.GT.AND P1, PT, R63, 0x51, PT ;  /* 0x000000513f00780c */ /* 0x000fe40003f24270 */
[----:B------:R-:W-:Y:S01]  /*aed0*/  FSEL R52, R39, -INF , P2 ;  /* 0xff80000027347808 */ /* 0x000fe20001000000 */
[----:B------:R-:W0:Y:S01]  /*aee0*/  MUFU.TANH R47, R47 ;  /* 0x0000002f002f7308 */ /* 0x000e220000002400 */
[----:B------:R-:W-:Y:S02]  /*aef0*/  FMNMX.FTZ R3, R114, R3, !PT ;  /* 0x0000000372037209 */ /* 0x000fe40007810000 */
[----:B------:R-:W-:Y:S02]  /*af00*/  ISETP.GT.AND P2, PT, R63, 0x58, PT ;  /* 0x000000583f00780c */ /* 0x000fe40003f44270 */
[----:B-1----:R-:W-:-:S02]  /*af10*/  FSEL R116, R41, -INF , P1 ;  /* 0xff80000029747808 */ /* 0x002fc40000800000 */
[----:B------:R-:W-:Y:S01]  /*af20*/  FMNMX.FTZ R3, R52, R3, !PT ;  /* 0x0000000334037209 */ /* 0x000fe20007810000 */
[----:B------:R-:W1:Y:S01]  /*af30*/  MUFU.TANH R49, R49 ;  /* 0x0000003100317308 */ /* 0x000e620000002400 */
[----:B------:R-:W-:Y:S02]  /*af40*/  ISETP.GT.AND P1, PT, R63, 0x59, PT ;  /* 0x000000593f00780c */ /* 0x000fe40003f24270 */
[----:B--2---:R-:W-:Y:S02]  /*af50*/  FSEL R120, R43, -INF , P2 ;  /* 0xff8000002b787808 */ /* 0x004fe40001000000 */
[----:B------:R-:W-:-:S03]  /*af60*/  FMNMX.FTZ R3, R116, R3, !PT ;  /* 0x0000000374037209 */ /* 0x000fc60007810000 */
[----:B------:R-:W2:Y:S01]  /*af70*/  MUFU.TANH R51, R51 ;  /* 0x0000003300337308 */ /* 0x000ea20000002400 */
[----:B------:R-:W-:Y:S01]  /*af80*/  ISETP.GT.AND P2, PT, R63, 0x60, PT ;  /* 0x000000603f00780c */ /* 0x000fe20003f44270 */
[----:B------:R-:W-:Y:S01]  /*af90*/  FMUL.FTZ R65, R85, UR4 ;  /* 0x0000000455417c20 */ /* 0x000fe20008410000 */
[----:B---3--:R-:W-:-:S05]  /*afa0*/  FSEL R122, R45, -INF , P1 ;  /* 0xff8000002d7a7808 */ /* 0x008fca0000800000 */
[----:B------:R-:W-:Y:S01]  /*afb0*/  MUFU.TANH R55, R55 ;  /* 0x0000003700377308 */ /* 0x000fe20000002400 */
[----:B------:R-:W-:Y:S01]  /*afc0*/  FMNMX.FTZ R3, R120, R3, !PT ;  /* 0x0000000378037209 */ /* 0x000fe20007810000 */
[-CC-:B------:R-:W-:Y:S01]  /*afd0*/  FFMA.FTZ R137, R56, R9.reuse, -R59.reuse ;  /* 0x0000000938897223 */ /* 0x180fe2000001083b */
[----:B------:R-:W-:Y:S01]  /*afe0*/  ISETP.GT.AND P1, PT, R63, 0x61, PT ;  /* 0x000000613f00780c */ /* 0x000fe20003f24270 */
[----:B------:R-:W-:-:S04]  /*aff0*/  FFMA.FTZ R133, R70, R9, -R59 ;  /* 0x0000000946857223 */ /* 0x000fc8000001083b */
[----:B------:R-:W3:Y:S01]  /*b000*/  MUFU.TANH R53, R53 ;  /* 0x0000003500357308 */ /* 0x000ee20000002400 */
[----:B0-----:R-:W-:Y:S01]  /*b010*/  FSEL R124, R47, -INF , P2 ;  /* 0xff8000002f7c7808 */ /* 0x001fe20001000000 */
[----:B------:R-:W0:Y:S01]  /*b020*/  @P4 LDC R43, c[0x0][0x450] ;  /* 0x00011400ff2b4b82 */ /* 0x000e220000000800 */
[----:B------:R-:W-:-:S05]  /*b030*/  FMNMX.FTZ R3, R122, R3, !PT ;  /* 0x000000037a037209 */ /* 0x000fca0007810000 */
[----:B------:R-:W4:Y:S01]  /*b040*/  MUFU.TANH R57, R57 ;  /* 0x0000003900397308 */ /* 0x000f220000002400 */
[----:B------:R-:W-:-:S07]  /*b050*/  ISETP.GT.AND P2, PT, R63, 0x68, PT ;  /* 0x000000683f00780c */ /* 0x000fce0003f44270 */
[----:B------:R-:W5:Y:S01]  /*b060*/  MUFU.TANH R61, R61 ;  /* 0x0000003d003d7308 */ /* 0x000f620000002400 */
[----:B-1----:R-:W-:-:S07]  /*b070*/  FSEL R126, R49, -INF , P1 ;  /* 0xff800000317e7808 */ /* 0x002fce0000800000 */
[----:B------:R-:W-:Y:S01]  /*b080*/  MUFU.EX2 R12, R5 ;  /* 0x00000005000c7308 */ /* 0x000fe20000000800 */
[----:B------:R-:W-:-:S07]  /*b090*/  FMNMX.FTZ R3, R124, R3, !PT ;  /* 0x000000037c037209 */ /* 0x000fce0007810000 */
[----:B------:R-:W-:Y:S01]  /*b0a0*/  MUFU.EX2 R68, R68 ;  /* 0x0000004400447308 */ /* 0x000fe20000000800 */
[----:B------:R-:W-:-:S07]  /*b0b0*/  ISETP.GT.AND P1, PT, R63, 0x69, PT ;  /* 0x000000693f00780c */ /* 0x000fce0003f24270 */
[----:B------:R-:W-:Y:S01]  /*b0c0*/  MUFU.EX2 R151, R151 ;  /* 0x0000009700977308 */ /* 0x000fe20000000800 */
[----:B--2---:R-:W-:-:S07]  /*b0d0*/  FSEL R130, R51, -INF , P2 ;  /* 0xff80000033827808 */ /* 0x004fce0001000000 */
[----:B------:R-:W-:Y:S01]  /*b0e0*/  MUFU.EX2 R145, R145 ;  /* 0x0000009100917308 */ /* 0x000fe20000000800 */
[----:B------:R-:W-:-:S07]  /*b0f0*/  FMNMX.FTZ R3, R126, R3, !PT ;  /* 0x000000037e037209 */ /* 0x000fce0007810000 */
[----:B------:R-:W-:Y:S01]  /*b100*/  MUFU.EX2 R26, R26 ;  /* 0x0000001a001a7308 */ /* 0x000fe20000000800 */
[----:B------:R-:W-:Y:S01]  /*b110*/  ISETP.GT.AND P2, PT, R63, 0x70, PT ;  /* 0x000000703f00780c */ /* 0x000fe20003f44270 */
[-CC-:B------:R-:W-:Y:S01]  /*b120*/  FFMA.FTZ R34, R46, R9.reuse, -R59.reuse ;  /* 0x000000092e227223 */ /* 0x180fe2000001083b */
[----:B---3--:R-:W-:Y:S01]  /*b130*/  FSEL R132, R53, -INF , P1 ;  /* 0xff80000035847808 */ /* 0x008fe20000800000 */
[--C-:B------:R-:W-:Y:S01]  /*b140*/  FFMA.FTZ R118, R54, R9, -R59.reuse ;  /* 0x0000000936767223 */ /* 0x100fe2000001083b */
[----:B------:R-:W-:Y:S01]  /*b150*/  FMNMX.FTZ R3, R130, R3, !PT ;  /* 0x0000000382037209 */ /* 0x000fe20007810000 */
[-CC-:B------:R-:W-:Y:S01]  /*b160*/  FFMA.FTZ R139, R58, R9.reuse, -R59.reuse ;  /* 0x000000093a8b7223 */ /* 0x180fe2000001083b */
[-CC-:B------:R-:W-:Y:S01]  /*b170*/  FFMA.FTZ R128, R62, R9.reuse, -R59.reuse ;  /* 0x000000093e807223 */ /* 0x180fe2000001083b */
[----:B------:R-:W1:Y:S01]  /*b180*/  MUFU.TANH R65, R65 ;  /* 0x0000004100417308 */ /* 0x000e620000002400 */
[----:B------:R-:W-:Y:S01]  /*b190*/  ISETP.GT.AND P1, PT, R63, 0x71, PT ;  /* 0x000000713f00780c */ /* 0x000fe20003f24270 */
[-CC-:B------:R-:W-:Y:S01]  /*b1a0*/  FFMA.FTZ R135, R74, R9.reuse, -R59.reuse ;  /* 0x000000094a877223 */ /* 0x180fe2000001083b */
[----:B------:R-:W-:Y:S01]  /*b1b0*/  FSEL R134, R55, -INF , P2 ;  /* 0xff80000037867808 */ /* 0x000fe20001000000 */
[--C-:B------:R-:W-:Y:S01]  /*b1c0*/  FFMA.FTZ R129, R82, R9, -R59.reuse ;  /* 0x0000000952817223 */ /* 0x100fe2000001083b */
[----:B------:R-:W-:Y:S01]  /*b1d0*/  FMNMX.FTZ R3, R132, R3, !PT ;  /* 0x0000000384037209 */ /* 0x000fe20007810000 */
[-CC-:B------:R-:W-:Y:S01]  /*b1e0*/  FFMA.FTZ R131, R92, R9.reuse, -R59.reuse ;  /* 0x000000095c837223 */ /* 0x180fe2000001083b */
[----:B------:R-:W-:Y:S01]  /*b1f0*/  ISETP.GT.AND P2, PT, R63, 0x78, PT ;  /* 0x000000783f00780c */ /* 0x000fe20003f44270 */
[----:B------:R-:W-:Y:S01]  /*b200*/  MUFU.EX2 R149, R149 ;  /* 0x0000009500957308 */ /* 0x000fe20000000800 */
[----:B----4-:R-:W-:Y:S01]  /*b210*/  FSEL R136, R57, -INF , P1 ;  /* 0xff80000039887808 */ /* 0x010fe20000800000 */
[--C-:B------:R-:W-:Y:S01]  /*b220*/  FFMA.FTZ R125, R86, R9, -R59.reuse ;  /* 0x00000009567d7223 */ /* 0x100fe2000001083b */
[----:B------:R-:W-:Y:S01]  /*b230*/  FMNMX.FTZ R3, R134, R3, !PT ;  /* 0x0000000386037209 */ /* 0x000fe20007810000 */
[-CC-:B------:R-:W-:Y:S01]  /*b240*/  FFMA.FTZ R127, R98, R9.reuse, -R59.reuse ;  /* 0x00000009627f7223 */ /* 0x180fe2000001083b */
[----:B------:R-:W-:Y:S01]  /*b250*/  ISETP.GT.AND P1, PT, R63, 0x79, PT ;  /* 0x000000793f00780c */ /* 0x000fe20003f24270 */
[--C-:B------:R-:W-:Y:S01]  /*b260*/  FFMA.FTZ R121, R60, R9, -R59.reuse ;  /* 0x000000093c797223 */ /* 0x100fe2000001083b */
[----:B-----5:R-:W-:Y:S01]  /*b270*/  FSEL R138, R61, -INF , P2 ;  /* 0xff8000003d8a7808 */ /* 0x020fe20001000000 */
[----:B------:R-:W-:Y:S01]  /*b280*/  MUFU.EX2 R147, R147 ;  /* 0x0000009300937308 */ /* 0x000fe20000000800 */
[----:B------:R-:W-:Y:S01]  /*b290*/  FMNMX.FTZ R3, R136, R3, !PT ;  /* 0x0000000388037209 */ /* 0x000fe20007810000 */
[----:B------:R-:W-:Y:S01]  /*b2a0*/  FFMA.FTZ R123, R106, R9, -R59 ;  /* 0x000000096a7b7223 */ /* 0x000fe2000001083b */
[----:B-1----:R-:W-:Y:S01]  /*b2b0*/  FSEL R140, R65, -INF , P1 ;  /* 0xff800000418c7808 */ /* 0x002fe20000800000 */
[----:B------:R-:W-:Y:S01]  /*b2c0*/  ULDC UR4, c[0x0][0x9d8] ;  /* 0x0002760000047ab9 */ /* 0x000fe20000000800 */
[----:B------:R-:W-:-:S04]  /*b2d0*/  FMNMX.FTZ R3, R138, R3, !PT ;  /* 0x000000038a037209 */ /* 0x000fc80007810000 */
        /* <DEDUP_REMOVED lines=8> */
[-CC-:B------:R-:W-:Y:S02]  /*b360*/  FFMA.FTZ R146, R36, R9.reuse, -R37.reuse ;  /* 0x0000000924927223 */ /* 0x180fe40000010825 */
[----:B------:R-:W1:Y:S01]  /*b370*/  @P4 LDC R36, c[0x0][0x44c] ;  /* 0x00011300ff244b82 */ /* 0x000e620000000800 */
[-CC-:B------:R-:W-:Y:S01]  /*b380*/  FFMA.FTZ R11, R8, R9.reuse, -R37.reuse ;  /* 0x00000009080b7223 */ /* 0x180fe20000010825 */
[----:B------:R-:W-:Y:S01]  /*b390*/  FFMA.FTZ R8, R40, R9, -R37 ;  /* 0x0000000928087223 */ /* 0x000fe20000010825 */
[----:B------:R-:W-:Y:S01]  /*b3a0*/  MOV R40, R99 ;  /* 0x0000006300287202 */ /* 0x000fe20000000f00 */
[----:B-1----:R-:W-:-:S05]  /*b3b0*/  @P4 IMAD.HI.U32 R36, R99, R36, RZ ;  /* 0x0000002463244227 */ /* 0x002fca00078e00ff */
[----:B0-----:R-:W-:Y:S01]  /*b3c0*/  @P4 SHF.R.U32.HI R40, RZ, R43, R36 ;  /* 0x0000002bff284219 */ /* 0x001fe20000011624 */
[-CC-:B------:R-:W-:Y:S02]  /*b3d0*/  FFMA.FTZ R36, R52, R9.reuse, -R37.reuse ;  /* 0x0000000934247223 */ /* 0x180fe40000010825 */
[----:B------:R-:W2:Y:S01]  /*b3e0*/  LDL R52, [R1+0x34] ;  /* 0x0000340001347983 */ /* 0x000ea20000100800 */
[-CC-:B------:R-:W-:Y:S01]  /*b3f0*/  FFMA.FTZ R148, R64, R9.reuse, -R37.reuse ;  /* 0x0000000940947223 */ /* 0x180fe20000010825 */
[-CC-:B------:R-:W-:Y:S01]  /*b400*/  FFMA.FTZ R3, R4, R9.reuse, -R37.reuse ;  /* 0x0000000904037223 */ /* 0x180fe20000010825 */
[----:B------:R-:W-:-:S04]  /*b410*/  FFMA.FTZ R150, R72, R9, -R37 ;  /* 0x0000000948967223 */ /* 0x000fc80000010825 */
[----:B------:R-:W-:Y:S01]  /*b420*/  MUFU.EX2 R148, R148 ;  /* 0x0000009400947308 */ /* 0x000fe20000000800 */
[----:B------:R-:W-:-:S07]  /*b430*/  FFMA.FTZ R144, R10, R9, -R37 ;  /* 0x000000090a907223 */ /* 0x000fce0000010825 */
[----:B------:R-:W0:Y:S01]  /*b440*/  MUFU.EX2 R3, R3 ;  /* 0x0000000300037308 */ /* 0x000e220000000800 */
[----:B------:R-:W-:-:S07]  /*b450*/  FFMA.FTZ R13, R76, R9, -R37 ;  /* 0x000000094c0d7223 */ /* 0x000fce0000010825 */
[----:B------:R-:W1:Y:S01]  /*b460*/  MUFU.EX2 R150, R150 ;  /* 0x0000009600967308 */ /* 0x000e620000000800 */
[----:B------:R-:W-:Y:S01]  /*b470*/  PRMT R4, R101, 0x654, R0 ;  /* 0x0000065465047816 */ /* 0x000fe20000000000 */
[-CC-:B------:R-:W-:Y:S01]  /*b480*/  FFMA.FTZ R25, R80, R9.reuse, -R37.reuse ;  /* 0x0000000950197223 */ /* 0x180fe20000010825 */
[----:B------:R-:W-:Y:S02]  /*b490*/  FFMA.FTZ R142, R38, R9, -R37 ;  /* 0x00000009268e7223 */ /* 0x000fe40000010825 */
[----:B------:R3:W-:Y:S03]  /*b4a0*/  SYNCS.ARRIVE.TRANS64.RED.A1T0 RZ, [R4+URZ], RZ ;  /* 0x000000ff04ff79a7 */ /* 0x0007e6000810043f */
[----:B------:R-:W4:Y:S01]  /*b4b0*/  MUFU.EX2 R11, R11 ;  /* 0x0000000b000b7308 */ /* 0x000f220000000800 */
[----:B0-----:R-:W-:-:S07]  /*b4c0*/  FADD.FTZ R41, R148, R3 ;  /* 0x0000000394297221 */ /* 0x001fce0000010000 */
[----:B------:R-:W0:Y:S01]  /*b4d0*/  MUFU.EX2 R144, R144 ;  /* 0x0000009000907308 */ /* 0x000e220000000800 */
[----:B---3--:R-:W-:Y:S01]  /*b4e0*/  FADD.FTZ R4, R149, R68 ;  /* 0x0000004495047221 */ /* 0x008fe20000010000 */
[----:B-1----:R-:W-:-:S06]  /*b4f0*/  FADD.FTZ R38, R150, R41 ;  /* 0x0000002996267221 */ /* 0x002fcc0000010000 */
[----:B------:R-:W1:Y:S01]  /*b500*/  MUFU.EX2 R13, R13 ;  /* 0x0000000d000d7308 */ /* 0x000e620000000800 */
[----:B------:R-:W-:Y:S01]  /*b510*/  FADD.FTZ R41, R151, R4 ;  /* 0x0000000497297221 */ /* 0x000fe20000010000 */
[----:B----4-:R-:W-:-:S06]  /*b520*/  FADD.FTZ R43, R11, R38 ;  /* 0x000000260b2b7221 */ /* 0x010fcc0000010000 */
[----:B------:R-:W3:Y:S01]  /*b530*/  MUFU.EX2 R146, R146 ;  /* 0x0000009200927308 */ /* 0x000ee20000000800 */
[----:B------:R-:W-:Y:S01]  /*b540*/  FFMA.FTZ R27, R84, R9, -R37 ;  /* 0x00000009541b7223 */ /* 0x000fe20000010825 */
[----:B------:R-:W-:Y:S01]  /*b550*/  IADD3 R4, R40, R95, -R97 ;  /* 0x0000005f28047210 */ /* 0x000fe20007ffe861 */
[----:B------:R-:W-:-:S05]  /*b560*/  FADD.FTZ R38, R12, R41 ;  /* 0x000000290c267221 */ /* 0x000fca0000010000 */
[----:B------:R-:W4:Y:S01]  /*b570*/  MUFU.EX2 R25, R25 ;  /* 0x0000001900197308 */ /* 0x000f220000000800 */
[----:B0-----:R-:W-:Y:S01]  /*b580*/  FADD.FTZ R40, R144, R43 ;  /* 0x0000002b90287221 */ /* 0x001fe20000010000 */
[----:B------:R-:W-:-:S06]  /*b590*/  FADD.FTZ R45, R145, R38 ;  /* 0x00000026912d7221 */ /* 0x000fcc0000010000 */
[----:B------:R-:W0:Y:S01]  /*b5a0*/  MUFU.EX2 R30, R30 ;  /* 0x0000001e001e7308 */ /* 0x000e220000000800 */
[----:B-1----:R-:W-:Y:S01]  /*b5b0*/  FADD.FTZ R47, R13, R40 ;  /* 0x000000280d2f7221 */ /* 0x002fe20000010000 */
[----:B------:R-:W-:-:S06]  /*b5c0*/  FFMA.FTZ R29, R28, R9, -R37 ;  /* 0x000000091c1d7223 */ /* 0x000fcc0000010825 */
[----:B------:R-:W1:Y:S01]  /*b5d0*/  MUFU.EX2 R8, R8 ;  /* 0x0000000800087308 */ /* 0x000e620000000800 */
[----:B------:R-:W-:Y:S01]  /*b5e0*/  FADD.FTZ R38, R26, R45 ;  /* 0x0000002d1a267221 */ /* 0x000fe20000010000 */
[----:B------:R-:W-:-:S06]  /*b5f0*/  FFMA.FTZ R46, R50, R9, -R59 ;  /* 0x00000009322e7223 */ /* 0x000fcc000001083b */
[----:B------:R-:W5:Y:S01]  /*b600*/  MUFU.EX2 R141, R141 ;  /* 0x0000008d008d7308 */ /* 0x000f620000000800 */
[----:B---3--:R-:W-:Y:S01]  /*b610*/  FADD.FTZ R40, R146, R47 ;  /* 0x0000002f92287221 */ /* 0x008fe20000010000 */
[----:B------:R-:W-:-:S06]  /*b620*/  FFMA.FTZ R10, R44, R9, -R37 ;  /* 0x000000092c0a7223 */ /* 0x000fcc0000010825 */
[----:B------:R-:W3:Y:S01]  /*b630*/  MUFU.EX2 R27, R27 ;  /* 0x0000001b001b7308 */ /* 0x000ee20000000800 */
[----:B------:R-:W-:Y:S01]  /*b640*/  FADD.FTZ R47, R147, R38 ;  /* 0x00000026932f7221 */ /* 0x000fe20000010000 */
[----:B----4-:R-:W-:-:S06]  /*b650*/  FADD.FTZ R49, R25, R40 ;  /* 0x0000002819317221 */ /* 0x010fcc0000010000 */
[----:B------:R-:W4:Y:S01]  /*b660*/  MUFU.EX2 R34, R34 ;  /* 0x0000002200227308 */ /* 0x000f220000000800 */
[----:B------:R-:W-:-:S07]  /*b670*/  FFMA.FTZ R31, R108, R9, -R37 ;  /* 0x000000096c1f7223 */ /* 0x000fce0000010825 */
[----:B------:R-:W4:Y:S01]  /*b680*/  MUFU.EX2 R142, R142 ;  /* 0x0000008e008e7308 */ /* 0x000f220000000800 */
[----:B0-----:R-:W-:Y:S01]  /*b690*/  FADD.FTZ R38, R30, R47 ;  /* 0x0000002f1e267221 */ /* 0x001fe20000010000 */
[----:B-1----:R-:W-:-:S06]  /*b6a0*/  FADD.FTZ R40, R8, R49 ;  /* 0x0000003108287221 */ /* 0x002fcc0000010000 */
[----:B------:R-:W0:Y:S01]  /*b6b0*/  MUFU.EX2 R143, R143 ;  /* 0x0000008f008f7308 */ /* 0x000e220000000800 */
[----:B------:R-:W-:-:S07]  /*b6c0*/  FFMA.FTZ R28, R42, R9, -R37 ;  /* 0x000000092a1c7223 */ /* 0x000fce0000010825 */
[----:B------:R-:W1:Y:S01]  /*b6d0*/  MUFU.EX2 R29, R29 ;  /* 0x0000001d001d7308 */ /* 0x000e620000000800 */
[----:B-----5:R-:W-:Y:S01]  /*b6e0*/  FADD.FTZ R47, R141, R38 ;  /* 0x000000268d2f7221 */ /* 0x020fe20000010000 */
[----:B---3--:R-:W-:-:S06]  /*b6f0*/  FADD.FTZ R49, R27, R40 ;  /* 0x000000281b317221 */ /* 0x008fcc0000010000 */
[----:B------:R-:W3:Y:S01]  /*b700*/  MUFU.EX2 R46, R46 ;  /* 0x0000002e002e7308 */ /* 0x000ee20000000800 */
[----:B------:R-:W-:-:S07]  /*b710*/  FFMA.FTZ R33, R32, R9, -R37 ;  /* 0x0000000920217223 */ /* 0x000fce0000010825 */
[----:B------:R-:W5:Y:S01]  /*b720*/  MUFU.EX2 R10, R10 ;  /* 0x0000000a000a7308 */ /* 0x000f620000000800 */
[----:B------:R-:W-:Y:S01]  /*b730*/  FFMA.FTZ R32, R48, R9, -R37 ;  /* 0x0000000930207223 */ /* 0x000fe20000010825 */
[----:B----4-:R-:W-:-:S06]  /*b740*/  FADD.FTZ R44, R34, R47 ;  /* 0x0000002f222c7221 */ /* 0x010fcc0000010000 */
[----:B------:R-:W4:Y:S01]  /*b750*/  MUFU.EX2 R137, R137 ;  /* 0x0000008900897308 */ /* 0x000f220000000800 */
[----:B------:R-:W-:-:S07]  /*b760*/  FADD.FTZ R48, R142, R49 ;  /* 0x000000318e307221 */ /* 0x000fce0000010000 */
[----:B------:R-:W4:Y:S01]  /*b770*/  MUFU.EX2 R31, R31 ;  /* 0x0000001f001f7308 */ /* 0x000f220000000800 */
[----:B0-----:R-:W-:Y:S01]  /*b780*/  FADD.FTZ R47, R143, R44 ;  /* 0x0000002c8f2f7221 */ /* 0x001fe20000010000 */
[----:B-1----:R-:W-:-:S06]  /*b790*/  FADD.FTZ R49, R29, R48 ;  /* 0x000000301d317221 */ /* 0x002fcc0000010000 */
[----:B------:R-:W0:Y:S01]  /*b7a0*/  MUFU.EX2 R118, R118 ;  /* 0x0000007600767308 */ /* 0x000e220000000800 */
[----:B------:R-:W-:-:S07]  /*b7b0*/  FFMA.FTZ R35, R110, R9, -R37 ;  /* 0x000000096e237223 */ /* 0x000fce0000010825 */
[----:B------:R-:W1:Y:S01]  /*b7c0*/  MUFU.EX2 R28, R28 ;  /* 0x0000001c001c7308 */ /* 0x000e620000000800 */
[----:B---3--:R-:W-:Y:S01]  /*b7d0*/  FADD.FTZ R44, R46, R47 ;  /* 0x0000002f2e2c7221 */ /* 0x008fe20000010000 */
[----:B------:R-:W-:-:S06]  /*b7e0*/  FFMA.FTZ R50, R66, R9, -R59 ;  /* 0x0000000942327223 */ /* 0x000fcc000001083b */
[----:B------:R-:W3:Y:S01]  /*b7f0*/  MUFU.EX2 R139, R139 ;  /* 0x0000008b008b7308 */ /* 0x000ee20000000800 */
[----:B-----5:R-:W-:-:S07]  /*b800*/  FADD.FTZ R48, R10, R49 ;  /* 0x000000310a307221 */ /* 0x020fce0000010000 */
[----:B------:R-:W5:Y:S01]  /*b810*/  MUFU.EX2 R33, R33 ;  /* 0x0000002100217308 */ /* 0x000f620000000800 */
[----:B------:R-:W-:Y:S01]  /*b820*/  FFMA.FTZ R112, R112, R9, -R37 ;  /* 0x0000000970707223 */ /* 0x000fe20000010825 */
[----:B----4-:R-:W-:-:S06]  /*b830*/  FADD.FTZ R47, R137, R44 ;  /* 0x0000002c892f7221 */ /* 0x010fcc0000010000 */
[----:B------:R-:W4:Y:S01]  /*b840*/  MUFU.EX2 R128, R128 ;  /* 0x0000008000807308 */ /* 0x000f220000000800 */
[----:B------:R-:W-:Y:S01]  /*b850*/  FADD.FTZ R49, R31, R48 ;  /* 0x000000301f317221 */ /* 0x000fe20000010000 */
[----:B------:R-:W-:-:S06]  /*b860*/  FFMA.FTZ R39, R114, R9, -R37 ;  /* 0x0000000972277223 */ /* 0x000fcc0000010825 */
[----:B------:R-:W4:Y:S01]  /*b870*/  MUFU.EX2 R32, R32 ;  /* 0x0000002000207308 */ /* 0x000f220000000800 */
[----:B------:R-:W-:Y:S01]  /*b880*/  F2FP.BF16.F32.PACK_AB R151, R12, R151 ;  /* 0x000000970c97723e */ /* 0x000fe200000010ff */
[----:B0-----:R-:W-:Y:S01]  /*b890*/  FADD.FTZ R12, R118, R47 ;  /* 0x0000002f760c7221 */ /* 0x001fe20000010000 */
[----:B------:R-:W-:-:S05]  /*b8a0*/  F2FP.BF16.F32.PACK_AB R145, R26, R145 ;  /* 0x000000911a91723e */ /* 0x000fca00000010ff */
[----:B------:R-:W0:Y:S01]  /*b8b0*/  MUFU.EX2 R133, R133 ;  /* 0x0000008500857308 */ /* 0x000e220000000800 */
[----:B------:R-:W-:Y:S01]  /*b8c0*/  FFMA.FTZ R66, R78, R9, -R59 ;  /* 0x000000094e427223 */ /* 0x000fe2000001083b */
[----:B-1----:R-:W-:-:S06]  /*b8d0*/  FADD.FTZ R26, R28, R49 ;  /* 0x000000311c1a7221 */ /* 0x002fcc0000010000 */
[----:B------:R-:W1:Y:S01]  /*b8e0*/  MUFU.EX2 R35, R35 ;  /* 0x0000002300237308 */ /* 0x000e620000000800 */
[----:B---3--:R-:W-:Y:S01]  /*b8f0*/  FADD.FTZ R47, R139, R12 ;  /* 0x0000000c8b2f7221 */ /* 0x008fe20000010000 */
[----:B-----5:R-:W-:-:S06]  /*b900*/  FADD.FTZ R49, R33, R26 ;  /* 0x0000001a21317221 */ /* 0x020fcc0000010000 */
[----:B------:R-:W3:Y:S01]  /*b910*/  MUFU.EX2 R50, R50 ;  /* 0x0000003200327308 */ /* 0x000ee20000000800 */
[----:B------:R-:W-:-:S07]  /*b920*/  FFMA.FTZ R41, R116, R9, -R37 ;  /* 0x0000000974297223 */ /* 0x000fce0000010825 */
[----:B------:R-:W5:Y:S01]  /*b930*/  MUFU.EX2 R0, R112 ;  /* 0x0000007000007308 */ /* 0x000f620000000800 */
[----:B------:R-:W-:Y:S01]  /*b940*/  SHF.R.S32.HI R51, RZ, 0x1f, R4 ;  /* 0x0000001fff337819 */ /* 0x000fe20000011404 */
[----:B----4-:R-:W-:-:S06]  /*b950*/  FADD.FTZ R12, R128, R47 ;  /* 0x0000002f800c7221 */ /* 0x010fcc0000010000 */
[----:B------:R-:W4:Y:S01]  /*b960*/  MUFU.EX2 R135, R135 ;  /* 0x0000008700877308 */ /* 0x000f220000000800 */
[----:B------:R-:W-:Y:S01]  /*b970*/  FFMA.FTZ R54, R90, R9, -R59 ;  /* 0x000000095a367223 */ /* 0x000fe2000001083b */
[----:B------:R-:W-:-:S06]  /*b980*/  FADD.FTZ R26, R32, R49 ;  /* 0x00000031201a7221 */ /* 0x000fcc0000010000 */
[----:B------:R-:W4:Y:S01]  /*b990*/  MUFU.EX2 R39, R39 ;  /* 0x0000002700277308 */ /* 0x000f220000000800 */
[----:B------:R-:W-:Y:S01]  /*b9a0*/  FFMA.FTZ R120, R120, R9, -R37 ;  /* 0x0000000978787223 */ /* 0x000fe20000010825 */
[----:B------:R-:W-:Y:S01]  /*b9b0*/  LEA.HI R4, R51, R4, RZ, 0x7 ;  /* 0x0000000433047211 */ /* 0x000fe200078f38ff */
[----:B0-----:R-:W-:-:S05]  /*b9c0*/  FADD.FTZ R49, R133, R12 ;  /* 0x0000000c85317221 */ /* 0x001fca0000010000 */
[----:B------:R-:W0:Y:S01]  /*b9d0*/  MUFU.EX2 R66, R66 ;  /* 0x0000004200427308 */ /* 0x000e220000000800 */
[----:B-1----:R-:W-:Y:S01]  /*b9e0*/  FADD.FTZ R51, R35, R26 ;  /* 0x0000001a23337221 */ /* 0x002fe20000010000 */
[----:B------:R-:W-:-:S06]  /*b9f0*/  FFMA.FTZ R43, R122, R9, -R37 ;  /* 0x000000097a2b7223 */ /* 0x000fcc0000010825 */
[----:B------:R-:W1:Y:S01]  /*ba00*/  MUFU.EX2 R36, R36 ;  /* 0x0000002400247308 */ /* 0x000e620000000800 */
[----:B------:R-:W-:Y:S01]  /*ba10*/  FFMA.FTZ R42, R130, R9, -R37 ;  /* 0x00000009822a7223 */ /* 0x000fe20000010825 */
[----:B---3--:R-:W-:-:S06]  /*ba20*/  FADD.FTZ R12, R50, R49 ;  /* 0x00000031320c7221 */ /* 0x008fcc0000010000 */
[----:B------:R-:W3:Y:S01]  /*ba30*/  MUFU.EX2 R129, R129 ;  /* 0x0000008100817308 */ /* 0x000ee20000000800 */
[----:B------:R-:W-:Y:S01]  /*ba40*/  FFMA.FTZ R56, R94, R9, -R59 ;  /* 0x000000095e387223 */ /* 0x000fe2000001083b */
[----:B-----5:R-:W-:-:S06]  /*ba50*/  FADD.FTZ R26, R0, R51 ;  /* 0x00000033001a7221 */ /* 0x020fcc0000010000 */
[----:B------:R-:W5:Y:S01]  /*ba60*/  MUFU.EX2 R41, R41 ;  /* 0x0000002900297308 */ /* 0x000f620000000800 */
[----:B------:R-:W-:Y:S01]  /*ba70*/  FFMA.FTZ R124, R124, R9, -R37 ;  /* 0x000000097c7c7223 */ /* 0x000fe20000010825 */
[----:B------:R-:W-:Y:S01]  /*ba80*/  F2FP.BF16.F32.PACK_AB R148, R3, R148 ;  /* 0x000000940394723e */ /* 0x000fe200000010ff */
[----:B----4-:R-:W-:-:S05]  /*ba90*/  FADD.FTZ R3, R135, R12 ;  /* 0x0000000c87037221 */ /* 0x010fca0000010000 */
[----:B------:R-:W4:Y:S01]  /*baa0*/  MUFU.EX2 R54, R54 ;  /* 0x0000003600367308 */ /* 0x000f220000000800 */
[----:B------:R-:W-:Y:S01]  /*bab0*/  F2FP.BF16.F32.PACK_AB R150, R11, R150 ;  /* 0x000000960b96723e */ /* 0x000fe200000010ff */
[----:B------:R-:W-:-:S06]  /*bac0*/  FADD.FTZ R11, R39, R26 ;  /* 0x0000001a270b7221 */ /* 0x000fcc0000010000 */
[----:B------:R-:W2:Y:S01]  /*bad0*/  MUFU.EX2 R130, R120 ;  /* 0x0000007800827308 */ /* 0x000ea20000000800 */
[----:B------:R-:W-:Y:S01]  /*bae0*/  FFMA.FTZ R45, R126, R9, -R37 ;  /* 0x000000097e2d7223 */ /* 0x000fe20000010825 */
[----:B0-----:R-:W-:-:S06]  /*baf0*/  FADD.FTZ R12, R66, R3 ;  /* 0x00000003420c7221 */ /* 0x001fcc0000010000 */
[----:B------:R-:W0:Y:S01]  /*bb00*/  MUFU.EX2 R131, R131 ;  /* 0x0000008300837308 */ /* 0x000e220000000800 */
[----:B------:R-:W-:Y:S01]  /*bb10*/  FFMA.FTZ R58, R96, R9, -R59 ;  /* 0x00000009603a7223 */ /* 0x000fe2000001083b */
[----:B-1----:R-:W-:-:S06]  /*bb20*/  FADD.FTZ R26, R36, R11 ;  /* 0x0000000b241a7221 */ /* 0x002fcc0000010000 */
[----:B------:R-:W1:Y:S01]  /*bb30*/  MUFU.EX2 R43, R43 ;  /* 0x0000002b002b7308 */ /* 0x000e620000000800 */
[----:B------:R-:W-:Y:S01]  /*bb40*/  F2FP.BF16.F32.PACK_AB R144, R13, R144 ;  /* 0x000000900d90723e */ /* 0x000fe200000010ff */
[----:B---3--:R-:W-:-:S06]  /*bb50*/  FADD.FTZ R11, R129, R12 ;  /* 0x0000000c810b7221 */ /* 0x008fcc0000010000 */
[----:B------:R-:W3:Y:S01]  /*bb60*/  MUFU.EX2 R56, R56 ;  /* 0x0000003800387308 */ /* 0x000ee20000000800 */
[-CC-:B------:R-:W-:Y:S01]  /*bb70*/  FFMA.FTZ R132, R132, R9.reuse, -R37.reuse ;  /* 0x0000000984847223 */ /* 0x180fe20000010825 */
[-CC-:B------:R-:W-:Y:S01]  /*bb80*/  FFMA.FTZ R134, R134, R9.reuse, -R37.reuse ;  /* 0x0000000986867223 */ /* 0x180fe20000010825 */
[----:B------:R-:W-:-:S05]  /*bb90*/  FFMA.FTZ R38, R136, R9, -R37 ;  /* 0x0000000988267223 */ /* 0x000fca0000010825 */
[----:B------:R-:W3:Y:S01]  /*bba0*/  MUFU.EX2 R124, R124 ;  /* 0x0000007c007c7308 */ /* 0x000ee20000000800 */
[-CC-:B------:R-:W-:Y:S01]  /*bbb0*/  FFMA.FTZ R40, R138, R9.reuse, -R37.reuse ;  /* 0x000000098a287223 */ /* 0x180fe20000010825 */
[----:B-----5:R-:W-:Y:S01]  /*bbc0*/  FADD.FTZ R13, R41, R26 ;  /* 0x0000001a290d7221 */ /* 0x020fe20000010000 */
[----:B------:R-:W-:Y:S01]  /*bbd0*/  FFMA.FTZ R37, R140, R9, -R37 ;  /* 0x000000098c257223 */ /* 0x000fe20000010825 */
[----:B------:R-:W-:-:S04]  /*bbe0*/  F2FP.BF16.F32.PACK_AB R140, R27, R8 ;  /* 0x000000081b8c723e */ /* 0x000fc800000010ff */
[----:B------:R-:W5:Y:S01]  /*bbf0*/  MUFU.EX2 R125, R125 ;  /* 0x0000007d007d7308 */ /* 0x000f620000000800 */
[----:B----4-:R-:W-:Y:S01]  /*bc00*/  FADD.FTZ R8, R54, R11 ;  /* 0x0000000b36087221 */ /* 0x010fe20000010000 */
[----:B------:R-:W-:Y:S01]  /*bc10*/  F2FP.BF16.F32.PACK_AB R136, R31, R10 ;  /* 0x0000000a1f88723e */ /* 0x000fe200000010ff */
[----:B------:R-:W-:-:S05]  /*bc20*/  FFMA.FTZ R62, R100, R9, -R59 ;  /* 0x00000009643e7223 */ /* 0x000fca000001083b */
[----:B------:R-:W4:Y:S01]  /*bc30*/  MUFU.EX2 R45, R45 ;  /* 0x0000002d002d7308 */ /* 0x000f220000000800 */
[----:B--2---:R-:W-:Y:S01]  /*bc40*/  FADD.FTZ R10, R130, R13 ;  /* 0x0000000d820a7221 */ /* 0x004fe20000010000 */
[----:B0-----:R-:W-:-:S06]  /*bc50*/  FADD.FTZ R11, R131, R8 ;  /* 0x00000008830b7221 */ /* 0x001fcc0000010000 */
[----:B------:R-:W-:Y:S01]  /*bc60*/  MUFU.EX2 R58, R58 ;  /* 0x0000003a003a7308 */ /* 0x000fe20000000800 */
[----:B-1----:R-:W-:-:S07]  /*bc70*/  FADD.FTZ R13, R43, R10 ;  /* 0x0000000a2b0d7221 */ /* 0x002fce0000010000 */
[----:B------:R-:W0:Y:S01]  /*bc80*/  MUFU.EX2 R42, R42 ;  /* 0x0000002a002a7308 */ /* 0x000e220000000800 */
[----:B---3--:R-:W-:Y:S01]  /*bc90*/  FADD.FTZ R8, R56, R11 ;  /* 0x0000000b38087221 */ /* 0x008fe20000010000 */
[----:B------:R-:W-:-:S06]  /*bca0*/  FFMA.FTZ R60, R102, R9, -R59 ;  /* 0x00000009663c7223 */ /* 0x000fcc000001083b */
[----:B------:R-:W1:Y:S01]  /*bcb0*/  MUFU.EX2 R127, R127 ;  /* 0x0000007f007f7308 */ /* 0x000e620000000800 */
[----:B------:R-:W-:Y:S01]  /*bcc0*/  FADD.FTZ R10, R124, R13 ;  /* 0x0000000d7c0a7221 */ /* 0x000fe20000010000 */
[----:B------:R-:W-:-:S06]  /*bcd0*/  SHF.R.S32.HI R4, RZ, 0x7, R4 ;  /* 0x00000007ff047819 */ /* 0x000fcc0000011404 */
[----:B------:R-:W2:Y:S01]  /*bce0*/  MUFU.EX2 R47, R132 ;  /* 0x00000084002f7308 */ /* 0x000ea20000000800 */
[----:B-----5:R-:W-:Y:S01]  /*bcf0*/  FADD.FTZ R11, R125, R8 ;  /* 0x000000087d0b7221 */ /* 0x020fe20000010000 */
[----:B----4-:R-:W-:-:S06]  /*bd00*/  FADD.FTZ R13, R45, R10 ;  /* 0x0000000a2d0d7221 */ /* 0x010fcc0000010000 */
[----:B------:R-:W3:Y:S01]  /*bd10*/  MUFU.EX2 R62, R62 ;  /* 0x0000003e003e7308 */ /* 0x000ee20000000800 */
[----:B------:R-:W-:Y:S01]  /*bd20*/  VIMNMX R52, R52, R4, !PT ;  /* 0x0000000434347248 */ /* 0x000fe20007fe0100 */
[----:B0-----:R-:W-:-:S06]  /*bd30*/  FADD.FTZ R8, R42, R13 ;  /* 0x0000000d2a087221 */ /* 0x001fcc0000010000 */
[----:B------:R-:W-:Y:S08]  /*bd40*/  MUFU.EX2 R121, R121 ;  /* 0x0000007900797308 */ /* 0x000ff00000000800 */
[----:B------:R0:W4:Y:S01]  /*bd50*/  MUFU.EX2 R120, R134 ;  /* 0x0000008600787308 */ /* 0x0001220000000800 */
[----:B------:R-:W-:Y:S01]  /*bd60*/  FFMA.FTZ R59, R104, R9, -R59 ;  /* 0x00000009683b7223 */ /* 0x000fe2000001083b */
[----:B------:R-:W-:Y:S01]  /*bd70*/  VIADD R12, R88, 0xfffffffe ;  /* 0xfffffffe580c7836 */ /* 0x000fe20000000000 */
[----:B------:R1:W-:Y:S05]  /*bd80*/  STL [R1+0x24], R52 ;  /* 0x0000243401007387 */ /* 0x0003ea0000100800 */
[----:B------:R-:W-:Y:S01]  /*bd90*/  MUFU.EX2 R60, R60 ;  /* 0x0000003c003c7308 */ /* 0x000fe20000000800 */
[----:B0-----:R-:W-:Y:S01]  /*bda0*/  F2FP.BF16.F32.PACK_AB R134, R39, R0 ;  /* 0x000000002786723e */ /* 0x001fe200000010ff */
[----:B------:R-:W-:-:S06]  /*bdb0*/  FADD.FTZ R0, R58, R11 ;  /* 0x0000000b3a007221 */ /* 0x000fcc0000010000 */
[----:B------:R-:W0:Y:S01]  /*bdc0*/  MUFU.EX2 R3, R38 ;  /* 0x0000002600037308 */ /* 0x000e220000000800 */
[----:B-1----:R-:W-:Y:S01]  /*bdd0*/  FADD.FTZ R11, R127, R0 ;  /* 0x000000007f0b7221 */ /* 0x002fe20000010000 */
[----:B--2---:R-:W-:-:S06]  /*bde0*/  FADD.FTZ R13, R47, R8 ;  /* 0x000000082f0d7221 */ /* 0x004fcc0000010000 */
[----:B------:R-:W-:Y:S01]  /*bdf0*/  MUFU.EX2 R123, R123 ;  /* 0x0000007b007b7308 */ /* 0x000fe20000000800 */
[----:B---3--:R-:W-:Y:S01]  /*be00*/  FADD.FTZ R0, R62, R11 ;  /* 0x0000000b3e007221 */ /* 0x008fe20000010000 */
[----:B------:R-:W-:-:S06]  /*be10*/  ISETP.GE.AND P1, PT, R12, R52, PT ;  /* 0x000000340c00720c */ /* 0x000fcc0003f26270 */
[----:B------:R-:W1:Y:S01]  /*be20*/  MUFU.EX2 R40, R40 ;  /* 0x0000002800287308 */ /* 0x000e620000000800 */
[----:B----4-:R-:W-:Y:S01]  /*be30*/  FADD.FTZ R10, R120, R13 ;  /* 0x0000000d780a7221 */ /* 0x010fe20000010000 */
[----:B------:R-:W-:-:S06]  /*be40*/  FADD.FTZ R11, R121, R0 ;  /* 0x00000000790b7221 */ /* 0x000fcc0000010000 */
[----:B------:R-:W2:Y:S08]  /*be50*/  MUFU.EX2 R37, R37 ;  /* 0x0000002500257308 */ /* 0x000eb00000000800 */
[----:B------:R-:W3:Y:S01]  /*be60*/  MUFU.EX2 R8, R59 ;  /* 0x0000003b00087308 */ /* 0x000ee20000000800 */
[----:B0-----:R-:W-:Y:S01]  /*be70*/  FADD.FTZ R13, R3, R10 ;  /* 0x0000000a030d7221 */ /* 0x001fe20000010000 */
[----:B------:R-:W-:-:S03]  /*be80*/  FADD.FTZ R0, R60, R11 ;  /* 0x0000000b3c007221 */ /* 0x000fc60000010000 */
[----:B-1----:R-:W-:Y:S01]  /*be90*/  FADD.FTZ R10, R40, R13 ;  /* 0x0000000d280a7221 */ /* 0x002fe20000010000 */
[----:B------:R-:W-:Y:S01]  /*bea0*/  FADD.FTZ R11, R123, R0 ;  /* 0x000000007b0b7221 */ /* 0x000fe20000010000 */
        /* <DEDUP_REMOVED lines=10> */
[----:B------:R-:W-:Y:S01]  /*bf50*/  F2FP.BF16.F32.PACK_AB R141, R34, R141 ;  /* 0x0000008d228d723e */ /* 0x000fe200000010ff */
[----:B---3--:R-:W-:Y:S01]  /*bf60*/  FADD.FTZ R0, R8, R11 ;  /* 0x0000000b08007221 */ /* 0x008fe20000010000 */
[----:B------:R-:W-:Y:S02]  /*bf70*/  F2FP.BF16.F32.PACK_AB R143, R46, R143 ;  /* 0x0000008f2e8f723e */ /* 0x000fe400000010ff */
[----:B------:R-:W-:-:S02]  /*bf80*/  CS2R R110, SRZ ;  /* 0x00000000006e7805 */ /* 0x000fc4000001ff00 */
[----:B------:R-:W-:Y:S02]  /*bf90*/  F2FP.BF16.F32.PACK_AB R146, R25, R146 ;  /* 0x000000921992723e */ /* 0x000fe400000010ff */
[----:B------:R-:W-:Y:S02]  /*bfa0*/  CS2R R108, SRZ ;  /* 0x00000000006c7805 */ /* 0x000fe4000001ff00 */
[----:B------:R-:W-:Y:S02]  /*bfb0*/  F2FP.BF16.F32.PACK_AB R142, R29, R142 ;  /* 0x0000008e1d8e723e */ /* 0x000fe400000010ff */
[----:B------:R-:W-:Y:S02]  /*bfc0*/  CS2R R106, SRZ ;  /* 0x00000000006a7805 */ /* 0x000fe4000001ff00 */
        /* <DEDUP_REMOVED lines=19> */
[----:B------:R-:W-:-:S02]  /*c100*/  F2FP.BF16.F32.PACK_AB R126, R47, R42 ;  /* 0x0000002a2f7e723e */ /* 0x000fc400000010ff */
[----:B------:R-:W-:Y:S02]  /*c110*/  F2FP.BF16.F32.PACK_AB R127, R62, R127 ;  /* 0x0000007f3e7f723e */ /* 0x000fe400000010ff */
[----:B------:R-:W-:Y:S02]  /*c120*/  F2FP.BF16.F32.PACK_AB R121, R60, R121 ;  /* 0x000000793c79723e */ /* 0x000fe400000010ff */
[----:B------:R-:W-:Y:S02]  /*c130*/  F2FP.BF16.F32.PACK_AB R122, R37, R40 ;  /* 0x00000028257a723e */ /* 0x000fe400000010ff */
[----:B------:R-:W-:Y:S01]  /*c140*/  F2FP.BF16.F32.PACK_AB R123, R8, R123 ;  /* 0x0000007b087b723e */ /* 0x000fe200000010ff */
[----:B------:R-:W-:Y:S06]  /*c150*/  @!P1 BRA `(.L_x_15560) ;  /* 0x0000003000549947 */ /* 0x000fec0003800000 */
[----:B------:R-:W-:Y:S02]  /*c160*/  IMAD.MOV.U32 R10, RZ, RZ, R24 ;  /* 0x000000ffff0a7224 */ /* 0x000fe400078e0018 */
[----:B------:R-:W-:Y:S02]  /*c170*/  IMAD.MOV.U32 R11, RZ, RZ, R5 ;  /* 0x000000ffff0b7224 */ /* 0x000fe400078e0005 */
[----:B------:R-:W-:Y:S02]  /*c180*/  IMAD.MOV.U32 R4, RZ, RZ, R155 ;  /* 0x000000ffff047224 */ /* 0x000fe400078e009b */
[----:B------:R-:W-:Y:S02]  /*c190*/  IMAD.MOV.U32 R13, RZ, RZ, R22 ;  /* 0x000000ffff0d7224 */ /* 0x000fe400078e0016 */
[----:B------:R-:W-:-:S07]  /*c1a0*/  IMAD.MOV.U32 R119, RZ, RZ, RZ ;  /* 0x000000ffff777224 */ /* 0x000fce00078e00ff */
.L_x_15572:
        /* <DEDUP_REMOVED lines=9> */
.L_x_15562:
        /* <DEDUP_REMOVED lines=8> */
.L_x_15563:
[----:B------:R-:W-:Y:S04]  /*c2c0*/  BSSY B0, `(.L_x_15561) ;  /* 0x0000004000007945 */ /* 0x000fe80003800000 */
[----:B-1----:R-:W-:Y:S05]  /*c2d0*/  @P2 BRA `(.L_x_15564) ;  /* 0x0000000000082947 */ /* 0x002fea0003800000 */
[----:B------:R-:W1:Y:S02]  /*c2e0*/  SYNCS.PHASECHK.TRANS64.TRYWAIT P2, [R5+URZ+0x16830], R8 ;  /* 0x01683008050075a7 */ /* 0x000e64000804017f */
[----:B-1----:R-:W-:Y:S05]  /*c2f0*/  @!P2 BRA `(.L_x_15565) ;  /* 0x000001100074a947 */ /* 0x002fea0003800000 */
.L_x_15564:
[----:B------:R-:W-:Y:S05]  /*c300*/  BSYNC B0 ;  /* 0x0000000000007941 */ /* 0x000fea0003800000 */
.L_x_15561:
        /* <DEDUP_REMOVED lines=48> */
.L_x_15567:
[----:B------:R-:W-:Y:S01]  /*c610*/  SHF.L.U32 R4, R4, 0x1f, RZ ;  /* 0x0000001f04047819 */ /* 0x000fe200000006ff */
[----:B------:R-:W-:-:S04]  /*c620*/  IMAD R5, R13, 0x8, R2 ;  /* 0x000000080d057824 */ /* 0x000fc800078e0202 */
[----:B------:R0:W1:Y:S01]  /*c630*/  SYNCS.PHASECHK.TRANS64.TRYWAIT P1, [R5+URZ+0x16850], R4 ;  /* 0x01685004050075a7 */ /* 0x000062000802017f */
[----:B------:R-:W-:Y:S05]  /*c640*/  @!P0 BRA `(.L_x_15568) ;  /* 0x0000000000048947 */ /* 0x000fea0003800000 */
[----:B------:R-:W-:Y:S01]  /*c650*/  BPT.TRAP 0x1 ;  /* 0x000000040000795c */ /* 0x000fe20000300000 */
.L_x_15568:
[----:B-1----:R-:W-:Y:S05]  /*c660*/  @P1 BRA `(.L_x_15566) ;  /* 0x0000000000081947 */ /* 0x002fea0003800000 */
[----:B------:R-:W1:Y:S02]  /*c670*/  SYNCS.PHASECHK.TRANS64.TRYWAIT P1, [R5+URZ+0x16850], R4 ;  /* 0x01685004050075a7 */ /* 0x000e64000802017f */
[----:B-1----:R-:W-:Y:S05]  /*c680*/  @!P1 BRA `(.L_x_15569) ;  /* 0x0000010c00a49947 */ /* 0x002fea0003800000 */
.L_x_15566:
        /* <DEDUP_REMOVED lines=8> */
[----:B------:R-:W-:Y:S01]  /*c710*/  IMAD.MOV.U32 R5, RZ, RZ, 0x40000040 ;  /* 0x40000040ff057424 */ /* 0x000fe200078e00ff */
[----:B------:R-:W-:-:S04]  /*c720*/  LEA R4, R13, R4, 0xa ;  /* 0x000000040d047211 */ /* 0x000fc800078e50ff */
[C---:B------:R-:W-:Y:S01]  /*c730*/  R2UR UR6, R4.reuse ;  /* 0x00000000040672ca */ /* 0x040fe200000e0000 */
[----:B------:R-:W-:-:S12]  /*c740*/  VIADD R8, R4, 0x80 ;  /* 0x0000008004087836 */ /* 0x000fd80000000000 */
[----:B------:R-:W-:Y:S01]  /*c750*/  HGMMA.64x64x16.F32.BF16 R88, R148, gdesc[UR4].tnspB, R88, gsb0 ;  /* 0x40e0000494587df0 */ /* 0x000fe20008001858 */
[----:B------:R-:W-:Y:S01]  /*c760*/  R2UR UR6, R8 ;  /* 0x00000000080672ca */ /* 0x000fe200000e0000 */
[----:B------:R-:W-:Y:S01]  /*c770*/  VIADD R8, R4, 0x100 ;  /* 0x0000010004087836 */ /* 0x000fe20000000000 */
[----:B------:R-:W-:Y:S01]  /*c780*/  R2UR UR7, R9 ;  /* 0x00000000090772ca */ /* 0x000fe200000e0000 */
[----:B------:R-:W-:Y:S01]  /*c790*/  IMAD.MOV.U32 R9, RZ, RZ, 0x40000040 ;  /* 0x40000040ff097424 */ /* 0x000fe200078e00ff */
[----:B------:R-:W-:Y:S02]  /*c7a0*/  WARPGROUP.DEPBAR.LE gsb0, 0x0 ;  /* 0x00008000000079c5 */ /* 0x000fe40000010000 */
[----:B------:R-:W-:-:S06]  /*c7b0*/  WARPGROUP.ARRIVE ;  /* 0x00000000000079c5 */ /* 0x000fcc0000000000 */
[----:B------:R-:W0:Y:S03]  /*c7c0*/  S2R R150, SR_TID.X ;  /* 0x0000000000967919 */ /* 0x000e260000002100 */
        /* <DEDUP_REMOVED lines=48> */
.L_x_15570:
[----:B------:R-:W2:Y:S01]  /*cad0*/  LDL R9, [R1+0x28] ;  /* 0x0000280001097983 */ /* 0x000ea20000100800 */
[----:B0-----:R-:W0:Y:S03]  /*cae0*/  LDC R4, c[0x0][0x448] ;  /* 0x00011200ff047b82 */ /* 0x001e260000000800 */
[----:B------:R-:W2:Y:S04]  /*caf0*/  LDL R8, [R1+0x44] ;  /* 0x0000440001087983 */ /* 0x000ea80000100800 */
[----:B------:R-:W3:Y:S04]  /*cb00*/  LDL R123, [R1+0x2c] ;  /* 0x00002c00017b7983 */ /* 0x000ee80000100800 */
[----:B------:R-:W3:Y:S04]  /*cb10*/  LDL R122, [R1+0x20] ;  /* 0x00002000017a7983 */ /* 0x000ee80000100800 */
[----:B------:R-:W4:Y:S01]  /*cb20*/  LDL R121, [R1+0x14] ;  /* 0x0000140001797983 */ /* 0x000f220000100800 */
[----:B0-----:R-:W-:-:S13]  /*cb30*/  ISETP.NE.AND P1, PT, R4, 0x1, PT ;  /* 0x000000010400780c */ /* 0x001fda0003f25270 */
[----:B------:R-:W0:Y:S08]  /*cb40*/  @P1 LDC R5, c[0x0][0x44c] ;  /* 0x00011300ff051b82 */ /* 0x000e300000000800 */
        /* <DEDUP_REMOVED lines=9> */
[----:B------:R-:W-:-:S03]  /*cbe0*/  FMUL.FTZ R150, R28, UR5 ;  /* 0x000000051c967c20 */ /* 0x000fc60008410000 */
[----:B------:R-:W5:Y:S01]  /*cbf0*/  MUFU.TANH R148, R148 ;  /* 0x0000009400947308 */ /* 0x000f620000002400 */
[----:B------:R-:W-:Y:S01]  /*cc00*/  FMUL.FTZ R149, R27, UR5 ;  /* 0x000000051b957c20 */ /* 0x000fe20008410000 */
[----:B------:R-:W-:Y:S01]  /*cc10*/  FMUL.FTZ R27, R33, UR5 ;  /* 0x00000005211b7c20 */ /* 0x000fe20008410000 */
[----:B------:R-:W-:Y:S01]  /*cc20*/  FMUL.FTZ R146, R36, UR5 ;  /* 0x0000000524927c20 */ /* 0x000fe20008410000 */
[----:B------:R-:W-:-:S04]  /*cc30*/  FMUL.FTZ R28, R37, UR5 ;  /* 0x00000005251c7c20 */ /* 0x000fc80008410000 */
[----:B------:R-:W5:Y:S01]  /*cc40*/  MUFU.TANH R144, R144 ;  /* 0x0000009000907308 */ /* 0x000f620000002400 */
[----:B------:R-:W-:Y:S01]  /*cc50*/  FMUL.FTZ R136, R48, UR5 ;  /* 0x0000000530887c20 */ /* 0x000fe20008410000 */
[----:B------:R-:W-:Y:S01]  /*cc60*/  FMUL.FTZ R142, R44, UR5 ;  /* 0x000000052c8e7c20 */ /* 0x000fe20008410000 */
[----:B------:R-:W-:-:S05]  /*cc70*/  FMUL.FTZ R44, R45, UR5 ;  /* 0x000000052d2c7c20 */ /* 0x000fca0008410000 */
[----:B------:R-:W5:Y:S01]  /*cc80*/  MUFU.TANH R120, R120 ;  /* 0x0000007800787308 */ /* 0x000f620000002400 */
[----:B------:R-:W-:-:S07]  /*cc90*/  FMUL.FTZ R37, R56, UR5 ;  /* 0x0000000538257c20 */ /* 0x000fce0008410000 */
[----:B------:R-:W5:Y:S01]  /*cca0*/  MUFU.TANH R150, R150 ;  /* 0x0000009600967308 */ /* 0x000f620000002400 */
[----:B------:R-:W-:-:S07]  /*ccb0*/  FMUL.FTZ R25, R42, UR5 ;  /* 0x000000052a197c20 */ /* 0x000fce0008410000 */
[----:B------:R-:W-:Y:S01]  /*ccc0*/  MUFU.TANH R140, R140 ;  /* 0x0000008c008c7308 */ /* 0x000fe20000002400 */
[----:B------:R-:W-:Y:S01]  /*ccd0*/  FMUL.FTZ R42, R49, UR5 ;  /* 0x00000005312a7c20 */ /* 0x000fe20008410000 */
[----:B------:R-:W-:-:S06]  /*cce0*/  FMUL.FTZ R138, R52, UR5 ;  /* 0x00000005348a7c20 */ /* 0x000fcc0008410000 */
[----:B------:R-:W-:Y:S01]  /*ccf0*/  MUFU.TANH R27, R27 ;  /* 0x0000001b001b7308 */ /* 0x000fe20000002400 */
[----:B------:R-:W-:-:S07]  /*cd00*/  FMUL.FTZ R128, R64, UR5 ;  /* 0x0000000540807c20 */ /* 0x000fce0008410000 */
[----:B------:R-:W-:Y:S08]  /*cd10*/  MUFU.TANH R146, R146 ;  /* 0x0000009200927308 */ /* 0x000ff00000002400 */
[----:B------:R-:W-:Y:S01]  /*cd20*/  MUFU.TANH R28, R28 ;  /* 0x0000001c001c7308 */ /* 0x000fe20000002400 */
[----:B------:R-:W-:-:S07]  /*cd30*/  FMUL.FTZ R132, R57, UR5 ;  /* 0x0000000539847c20 */ /* 0x000fce0008410000 */
        /* <DEDUP_REMOVED lines=8> */
[----:B------:R-:W-:-:S07]  /*cdc0*/  FMUL.FTZ R130, R68, UR5 ;  /* 0x0000000544827c20 */ /* 0x000fce0008410000 */
[----:B------:R-:W-:Y:S01]  /*cdd0*/  MUFU.TANH R37, R37 ;  /* 0x0000002500257308 */ /* 0x000fe20000002400 */
[----:B------:R-:W-:Y:S01]  /*cde0*/  FMUL.FTZ R32, R69, UR5 ;  /* 0x0000000545207c20 */ /* 0x000fe20008410000 */
[----:B------:R-:W-:-:S06]  /*cdf0*/  FMUL.FTZ R49, R80, UR5 ;  /* 0x0000000550317c20 */ /* 0x000fcc0008410000 */
[----:B------:R-:W-:Y:S08]  /*ce00*/  MUFU.TANH R42, R42 ;  /* 0x0000002a002a7308 */ /* 0x000ff00000002400 */
[----:B------:R-:W-:Y:S08]  /*ce10*/  MUFU.TANH R138, R138 ;  /* 0x0000008a008a7308 */ /* 0x000ff00000002400 */
        /* <DEDUP_REMOVED lines=12> */
[----:B------:R-:W-:Y:S01]  /*cee0*/  MUFU.TANH R49, R49 ;  /* 0x0000003100317308 */ /* 0x000fe20000002400 */
[----:B--2---:R-:W-:-:S04]  /*cef0*/  IMAD.IADD R8, R8, 0x1, R9 ;  /* 0x0000000108087824 */ /* 0x004fc800078e0209 */
[----:B0-----:R-:W-:-:S05]  /*cf00*/  @P1 IMAD.HI.U32 R5, R8, R5, RZ ;  /* 0x0000000508051227 */ /* 0x001fca00078e00ff */
[----:B-1----:R-:W-:-:S05]  /*cf10*/  @P1 SHF.R.U32.HI R8, RZ, R4, R5 ;  /* 0x00000004ff081219 */ /* 0x002fca0000011605 */
[----:B------:R-:W0:Y:S04]  /*cf20*/  SHFL.IDX PT, R55, R8, RZ, 0x1c1f ;  /* 0x001c1fff08377589 */ /* 0x000e2800000e0000 */
[----:B------:R1:W2:Y:S02]  /*cf30*/  SHFL.IDX PT, R53, R8, 0x1, 0x1c1f ;  /* 0x003c1f0008357f89 */ /* 0x0002a400000e0000 */
[----:B-1----:R-:W-:-:S04]  /*cf40*/  IMAD.MOV.U32 R8, RZ, RZ, -0x80 ;  /* 0xffffff80ff087424 */ /* 0x002fc800078e00ff */
[----:B------:R-:W-:Y:S02]  /*cf50*/  IMAD R46, R12, R8, 0x1 ;  /* 0x000000010c2e7424 */ /* 0x000fe400078e0208 */
[----:B------:R-:W-:Y:S01]  /*cf60*/  FMUL.FTZ R4, R26, UR5 ;  /* 0x000000051a047c20 */ /* 0x000fe20008410000 */
[----:B------:R-:W-:Y:S02]  /*cf70*/  FMUL.FTZ R26, R29, UR5 ;  /* 0x000000051d1a7c20 */ /* 0x000fe40008410000 */
[----:B---3--:R-:W-:-:S05]  /*cf80*/  IADD3 R46, R122, R46, -R123 ;  /* 0x0000002e7a2e7210 */ /* 0x008fca0007ffe87b */
[----:B----4-:R-:W-:Y:S01]  /*cf90*/  IMAD.IADD R46, R46, 0x1, -R121 ;  /* 0x000000012e2e7824 */ /* 0x010fe200078e0a79 */
[----:B------:R-:W1:Y:S01]  /*cfa0*/  MUFU.TANH R26, R26 ;  /* 0x0000001a001a7308 */ /* 0x000e620000002400 */
[----:B------:R-:W-:-:S03]  /*cfb0*/  FMUL.FTZ R5, R30, UR5 ;  /* 0x000000051e057c20 */ /* 0x000fc60008410000 */
[----:B0-----:R-:W-:Y:S01]  /*cfc0*/  IADD3 R55, R46, R55, RZ ;  /* 0x000000372e377210 */ /* 0x001fe20007ffe0ff */
[----:B------:R-:W-:-:S03]  /*cfd0*/  FMUL.FTZ R30, R41, UR5 ;  /* 0x00000005291e7c20 */ /* 0x000fc60008410000 */
[----:B------:R-:W-:-:S03]  /*cfe0*/  ISETP.GT.AND P2, PT, R55, RZ, PT ;  /* 0x000000ff3700720c */ /* 0x000fc60003f44270 */
[----:B------:R-:W0:Y:S01]  /*cff0*/  MUFU.TANH R30, R30 ;  /* 0x0000001e001e7308 */ /* 0x000e220000002400 */
[----:B-----5:R-:W-:Y:S02]  /*d000*/  FSEL R148, R148, -INF , P2 ;  /* 0xff80000094947808 */ /* 0x020fe40001000000 */
[C---:B------:R-:W-:Y:S02]  /*d010*/  ISETP.GT.AND P2, PT, R55.reuse, 0x10, PT ;  /* 0x000000103700780c */ /* 0x040fe40003f44270 */
[C---:B------:R-:W-:Y:S02]  /*d020*/  ISETP.GT.AND P3, PT, R55.reuse, 0x1, PT ;  /* 0x000000013700780c */ /* 0x040fe40003f64270 */
[C---:B------:R-:W-:Y:S02]  /*d030*/  ISETP.GT.AND P4, PT, R55.reuse, 0x8, PT ;  /* 0x000000083700780c */ /* 0x040fe40003f84270 */
[----:B------:R-:W-:Y:S02]  /*d040*/  ISETP.GT.AND P1, PT, R55, 0x9, PT ;  /* 0x000000093700780c */ /* 0x000fe40003f24270 */
[----:B------:R-:W-:-:S02]  /*d050*/  FSEL R144, R144, -INF , P2 ;  /* 0xff80000090907808 */ /* 0x000fc40001000000 */
[----:B------:R-:W-:Y:S01]  /*d060*/  ISETP.GT.AND P2, PT, R55, 0x20, PT ;  /* 0x000000203700780c */ /* 0x000fe20003f44270 */
[----:B------:R-:W-:Y:S01]  /*d070*/  FMUL.FTZ R9, R34, UR5 ;  /* 0x0000000522097c20 */ /* 0x000fe20008410000 */
[----:B------:R-:W-:Y:S02]  /*d080*/  FSEL R54, R120, -INF , P3 ;  /* 0xff80000078367808 */ /* 0x000fe40001800000 */
[----:B------:R-:W-:Y:S02]  /*d090*/  FSEL R150, R150, -INF , P4 ;  /* 0xff80000096967808 */ /* 0x000fe40002000000 */
[----:B-1----:R-:W-:Y:S01]  /*d0a0*/  FSEL R52, R26, -INF , P1 ;  /* 0xff8000001a347808 */ /* 0x002fe20000800000 */
[----:B------:R-:W-:Y:S01]  /*d0b0*/  FMUL.FTZ R34, R65, UR5 ;  /* 0x0000000541227c20 */ /* 0x000fe20008410000 */
[C---:B------:R-:W-:Y:S02]  /*d0c0*/  ISETP.GT.AND P3, PT, R55.reuse, 0x11, PT ;  /* 0x000000113700780c */ /* 0x040fe40003f64270 */
[----:B------:R-:W-:-:S02]  /*d0d0*/  ISETP.GT.AND P4, PT, R55, 0x18, PT ;  /* 0x000000183700780c */ /* 0x000fc40003f84270 */
[C---:B------:R-:W-:Y:S02]  /*d0e0*/  ISETP.GT.AND P1, PT, R55.reuse, 0x19, PT ;  /* 0x000000193700780c */ /* 0x040fe40003f24270 */
[----:B------:R-:W-:Y:S01]  /*d0f0*/  FSEL R140, R140, -INF , P2 ;  /* 0xff8000008c8c7808 */ /* 0x000fe20001000000 */
[----:B------:R-:W-:Y:S01]  /*d100*/  FMUL.FTZ R41, R50, UR5 ;  /* 0x0000000532297c20 */ /* 0x000fe20008410000 */
[----:B------:R-:W-:Y:S02]  /*d110*/  ISETP.GT.AND P2, PT, R55, 0x30, PT ;  /* 0x000000303700780c */ /* 0x000fe40003f44270 */
[----:B------:R-:W-:Y:S02]  /*d120*/  FSEL R50, R27, -INF , P3 ;  /* 0xff8000001b327808 */ /* 0x000fe40001800000 */
[----:B------:R-:W-:Y:S02]  /*d130*/  FSEL R146, R146, -INF , P4 ;  /* 0xff80000092927808 */ /* 0x000fe40002000000 */
[----:B------:R-:W-:-:S02]  /*d140*/  FSEL R48, R28, -INF , P1 ;  /* 0xff8000001c307808 */ /* 0x000fc40000800000 */
[C---:B------:R-:W-:Y:S02]  /*d150*/  ISETP.GT.AND P3, PT, R55.reuse, 0x21, PT ;  /* 0x000000213700780c */ /* 0x040fe40003f64270 */
[C---:B------:R-:W-:Y:S02]  /*d160*/  ISETP.GT.AND P4, PT, R55.reuse, 0x28, PT ;  /* 0x000000283700780c */ /* 0x040fe40003f84270 */
[C---:B------:R-:W-:Y:S01]  /*d170*/  ISETP.GT.AND P1, PT, R55.reuse, 0x29, PT ;  /* 0x000000293700780c */ /* 0x040fe20003f24270 */
[----:B------:R-:W1:Y:S01]  /*d180*/  MUFU.TANH R34, R34 ;  /* 0x0000002200227308 */ /* 0x000e620000002400 */
[----:B------:R-:W-:Y:S01]  /*d190*/  FSEL R136, R136, -INF , P2 ;  /* 0xff80000088887808 */ /* 0x000fe20001000000 */
[----:B--2---:R-:W-:Y:S01]  /*d1a0*/  IMAD.IADD R53, R46, 0x1, R53 ;  /* 0x000000012e357824 */ /* 0x004fe200078e0235 */
[----:B------:R-:W-:Y:S02]  /*d1b0*/  ISETP.GT.AND P2, PT, R55, 0x40, PT ;  /* 0x000000403700780c */ /* 0x000fe40003f44270 */
[----:B0-----:R-:W-:-:S02]  /*d1c0*/  FSEL R46, R30, -INF , P3 ;  /* 0xff8000001e2e7808 */ /* 0x001fc40001800000 */
[----:B------:R-:W-:Y:S02]  /*d1d0*/  FSEL R142, R142, -INF , P4 ;  /* 0xff8000008e8e7808 */ /* 0x000fe40002000000 */
[----:B------:R-:W-:Y:S02]  /*d1e0*/  FSEL R44, R44, -INF , P1 ;  /* 0xff8000002c2c7808 */ /* 0x000fe40000800000 */
[C---:B------:R-:W-:Y:S02]  /*d1f0*/  ISETP.GT.AND P3, PT, R55.reuse, 0x31, PT ;  /* 0x000000313700780c */ /* 0x040fe40003f64270 */
[C---:B------:R-:W-:Y:S02]  /*d200*/  ISETP.GT.AND P4, PT, R55.reuse, 0x38, PT ;  /* 0x000000383700780c */ /* 0x040fe40003f84270 */
[----:B------:R-:W-:Y:S01]  /*d210*/  ISETP.GT.AND P1, PT, R55, 0x39, PT ;  /* 0x000000393700780c */ /* 0x000fe20003f24270 */
[----:B------:R-:W0:Y:S01]  /*d220*/  MUFU.TANH R45, R45 ;  /* 0x0000002d002d7308 */ /* 0x000e220000002400 */
[----:B------:R-:W-:-:S02]  /*d230*/  FSEL R37, R37, -INF , P2 ;  /* 0xff80000025257808 */ /* 0x000fc40001000000 */
[----:B------:R-:W-:Y:S02]  /*d240*/  ISETP.GT.AND P2, PT, R55, 0x50, PT ;  /* 0x000000503700780c */ /* 0x000fe40003f44270 */
[----:B------:R-:W-:-:S03]  /*d250*/  FSEL R42, R42, -INF , P3 ;  /* 0xff8000002a2a7808 */ /* 0x000fc60001800000 */
[----:B------:R-:W2:Y:S01]  /*d260*/  MUFU.TANH R126, R126 ;  /* 0x0000007e007e7308 */ /* 0x000ea20000002400 */
[----:B------:R-:W-:Y:S02]  /*d270*/  FSEL R138, R138, -INF , P4 ;  /* 0xff8000008a8a7808 */ /* 0x000fe40002000000 */
[----:B------:R-:W-:Y:S02]  /*d280*/  FSEL R40, R40, -INF , P1 ;  /* 0xff80000028287808 */ /* 0x000fe40000800000 */
[----:B------:R-:W-:-:S03]  /*d290*/  ISETP.GT.AND P3, PT, R55, 0x41, PT ;  /* 0x000000413700780c */ /* 0x000fc60003f64270 */
[----:B------:R-:W3:Y:S01]  /*d2a0*/  MUFU.TANH R47, R47 ;  /* 0x0000002f002f7308 */ /* 0x000ee20000002400 */
[C---:B------:R-:W-:Y:S02]  /*d2b0*/  ISETP.GT.AND P4, PT, R55.reuse, 0x48, PT ;  /* 0x000000483700780c */ /* 0x040fe40003f84270 */
[----:B------:R-:W-:Y:S02]  /*d2c0*/  ISETP.GT.AND P1, PT, R55, 0x49, PT ;  /* 0x000000493700780c */ /* 0x000fe40003f24270 */
[----:B------:R-:W-:-:S03]  /*d2d0*/  FSEL R128, R128, -INF , P2 ;  /* 0xff80000080807808 */ /* 0x000fc60001000000 */
[----:B------:R-:W4:Y:S01]  /*d2e0*/  MUFU.TANH R4, R4 ;  /* 0x0000000400047308 */ /* 0x000f220000002400 */
[C---:B------:R-:W-:Y:S02]  /*d2f0*/  ISETP.GT.AND P2, PT, R55.reuse, 0x60, PT ;  /* 0x000000603700780c */ /* 0x040fe40003f44270 */
[----:B------:R-:W-:Y:S02]  /*d300*/  FSEL R132, R132, -INF , P3 ;  /* 0xff80000084847808 */ /* 0x000fe40001800000 */
[----:B------:R-:W-:Y:S02]  /*d310*/  FSEL R134, R134, -INF , P4 ;  /* 0xff80000086867808 */ /* 0x000fe40002000000 */
[----:B------:R-:W-:Y:S02]  /*d320*/  FSEL R36, R36, -INF , P1 ;  /* 0xff80000024247808 */ /* 0x000fe40000800000 */
[C---:B------:R-:W-:Y:S02]  /*d330*/  ISETP.GT.AND P3, PT, R55.reuse, 0x51, PT ;  /* 0x000000513700780c */ /* 0x040fe40003f64270 */
[----:B------:R-:W-:-:S02]  /*d340*/  ISETP.GT.AND P4, PT, R55, 0x58, PT ;  /* 0x000000583700780c */ /* 0x000fc40003f84270 */
[C---:B------:R-:W-:Y:S02]  /*d350*/  ISETP.GT.AND P1, PT, R55.reuse, 0x59, PT ;  /* 0x000000593700780c */ /* 0x040fe40003f24270 */
[----:B------:R-:W-:Y:S02]  /*d360*/  FSEL R124, R124, -INF , P2 ;  /* 0xff8000007c7c7808 */ /* 0x000fe40001000000 */
[----:B------:R-:W-:Y:S02]  /*d370*/  ISETP.GT.AND P2, PT, R55, 0x70, PT ;  /* 0x000000703700780c */ /* 0x000fe40003f44270 */
[----:B-1----:R-:W-:Y:S02]  /*d380*/  FSEL R34, R34, -INF , P3 ;  /* 0xff80000022227808 */ /* 0x002fe40001800000 */
[----:B------:R-:W-:Y:S02]  /*d390*/  FSEL R130, R130, -INF , P4 ;  /* 0xff80000082827808 */ /* 0x000fe40002000000 */
[----:B------:R-:W-:-:S02]  /*d3a0*/  FSEL R32, R32, -INF , P1 ;  /* 0xff80000020207808 */ /* 0x000fc40000800000 */
[C---:B------:R-:W-:Y:S02]  /*d3b0*/  ISETP.GT.AND P3, PT, R55.reuse, 0x61, PT ;  /* 0x000000613700780c */ /* 0x040fe40003f64270 */
[C---:B------:R-:W-:Y:S02]  /*d3c0*/  ISETP.GT.AND P4, PT, R55.reuse, 0x68, PT ;  /* 0x000000683700780c */ /* 0x040fe40003f84270 */
[----:B------:R-:W-:Y:S02]  /*d3d0*/  ISETP.GT.AND P1, PT, R55, 0x69, PT ;  /* 0x000000693700780c */ /* 0x000fe40003f24270 */
[----:B------:R-:W-:Y:S02]  /*d3e0*/  FSEL R120, R49, -INF , P2 ;  /* 0xff80000031787808 */ /* 0x000fe40001000000 */
[----:B------:R-:W-:Y:S02]  /*d3f0*/  ISETP.GT.AND P2, PT, R53, RZ, PT ;  /* 0x000000ff3500720c */ /* 0x000fe40003f44270 */
[----:B0-----:R-:W-:-:S02]  /*d400*/  FSEL R30, R45, -INF , P3 ;  /* 0xff8000002d1e7808 */ /* 0x001fc40001800000 */
[----:B--2---:R-:W-:Y:S02]  /*d410*/  FSEL R126, R126, -INF , P4 ;  /* 0xff8000007e7e7808 */ /* 0x004fe40002000000 */
[----:B---3--:R-:W-:Y:S02]  /*d420*/  FSEL R28, R47, -INF , P1 ;  /* 0xff8000002f1c7808 */ /* 0x008fe40000800000 */
[C---:B------:R-:W-:Y:S02]  /*d430*/  ISETP.GT.AND P3, PT, R55.reuse, 0x71, PT ;  /* 0x000000713700780c */ /* 0x040fe40003f64270 */
[C---:B------:R-:W-:Y:S02]  /*d440*/  ISETP.GT.AND P4, PT, R55.reuse, 0x78, PT ;  /* 0x000000783700780c */ /* 0x040fe40003f84270 */
[----:B------:R-:W-:Y:S02]  /*d450*/  ISETP.GT.AND P1, PT, R55, 0x79, PT ;  /* 0x000000793700780c */ /* 0x000fe40003f24270 */
[----:B----4-:R-:W-:-:S02]  /*d460*/  FSEL R55, R4, -INF , P2 ;  /* 0xff80000004377808 */ /* 0x010fc40001000000 */
        /* <DEDUP_REMOVED lines=27> */
[----:B------:R-:W-:Y:S01]  /*d620*/  FMUL.FTZ R137, R51, UR5 ;  /* 0x0000000533897c20 */ /* 0x000fe20008410000 */
[----:B------:R-:W-:Y:S01]  /*d630*/  FMUL.FTZ R51, R85, UR5 ;  /* 0x0000000555337c20 */ /* 0x000fe20008410000 */
[----:B------:R-:W-:-:S04]  /*d640*/  FMNMX.FTZ R4, R124, R4, !PT ;  /* 0x000000047c047209 */ /* 0x000fc80007810000 */
[----:B------:R-:W-:Y:S01]  /*d650*/  FMNMX.FTZ R4, R30, R4, !PT ;  /* 0x000000041e047209 */ /* 0x000fe20007810000 */
[----:B------:R-:W1:Y:S03]  /*d660*/  MUFU.TANH R122, R122 ;  /* 0x0000007a007a7308 */ /* 0x000e660000002400 */
[----:B------:R-:W-:-:S05]  /*d670*/  FMNMX.FTZ R4, R126, R4, !PT ;  /* 0x000000047e047209 */ /* 0x000fca0007810000 */
[----:B------:R-:W2:Y:S01]  /*d680*/  MUFU.TANH R51, R51 ;  /* 0x0000003300337308 */ /* 0x000ea20000002400 */
[----:B------:R-:W-:Y:S02]  /*d690*/  FMNMX.FTZ R4, R28, R4, !PT ;  /* 0x000000041c047209 */ /* 0x000fe40007810000 */
[----:B0-----:R-:W-:Y:S02]  /*d6a0*/  FSEL R26, R8, -INF , P3 ;  /* 0xff800000081a7808 */ /* 0x001fe40001800000 */
[----:B------:R-:W-:-:S03]  /*d6b0*/  FMNMX.FTZ R4, R120, R4, !PT ;  /* 0x0000000478047209 */ /* 0x000fc60007810000 */
[----:B------:R-:W0:Y:S01]  /*d6c0*/  MUFU.TANH R5, R5 ;  /* 0x0000000500057308 */ /* 0x000e220000002400 */
[----:B-1----:R-:W-:Y:S02]  /*d6d0*/  FSEL R122, R122, -INF , P4 ;  /* 0xff8000007a7a7808 */ /* 0x002fe40002000000 */
[----:B------:R-:W-:-:S04]  /*d6e0*/  FMNMX.FTZ R4, R26, R4, !PT ;  /* 0x000000041a047209 */ /* 0x000fc80007810000 */
[----:B------:R-:W-:Y:S02]  /*d6f0*/  FMNMX.FTZ R4, R122, R4, !PT ;  /* 0x000000047a047209 */ /* 0x000fe40007810000 */
[----:B--2---:R-:W-:Y:S02]  /*d700*/  FSEL R8, R51, -INF , P1 ;  /* 0xff80000033087808 */ /* 0x004fe40000800000 */
[----:B------:R-:W-:Y:S02]  /*d710*/  ISETP.GT.AND P4, PT, R53, 0x8, PT ;  /* 0x000000083500780c */ /* 0x000fe40003f84270 */
[----:B------:R-:W-:Y:S02]  /*d720*/  FMNMX.FTZ R4, R8, R4, !PT ;  /* 0x0000000408047209 */ /* 0x000fe40007810000 */
[----:B0-----:R-:W-:-:S03]  /*d730*/  FSEL R51, R5, -INF , P4 ;  /* 0xff80000005337808 */ /* 0x001fc60002000000 */
[----:B------:R-:W0:Y:S01]  /*d740*/  SHFL.BFLY PT, R5, R4, 0x2, 0x1f ;  /* 0x0c401f0004057f89 */ /* 0x000e2200000e0000 */
[----:B------:R-:W1:Y:S01]  /*d750*/  MUFU.TANH R9, R9 ;  /* 0x0000000900097308 */ /* 0x000e620000002400 */
[----:B------:R-:W-:Y:S02]  /*d760*/  ISETP.GT.AND P2, PT, R53, 0x10, PT ;  /* 0x000000103500780c */ /* 0x000fe40003f44270 */
[----:B0-----:R-:W-:-:S05]  /*d770*/  FMNMX.FTZ R5, R4, R5, !PT ;  /* 0x0000000504057209 */ /* 0x001fca0007810000 */
[----:B------:R-:W0:Y:S01]  /*d780*/  SHFL.BFLY PT, R4, R5, 0x1, 0x1f ;  /* 0x0c201f0005047f89 */ /* 0x000e2200000e0000 */
[----:B-1----:R-:W-:Y:S02]  /*d790*/  FSEL R49, R9, -INF , P2 ;  /* 0xff80000009317808 */ /* 0x002fe40001000000 */
[----:B------:R-:W1:Y:S01]  /*d7a0*/  LDC R9, c[0x0][0x988] ;  /* 0x00026200ff097b82 */ /* 0x000e620000000800 */
[----:B------:R-:W2:Y:S01]  /*d7b0*/  MUFU.TANH R149, R149 ;  /* 0x0000009500957308 */ /* 0x000ea20000002400 */
[----:B------:R-:W-:Y:S01]  /*d7c0*/  FMUL.FTZ R151, R31, UR5 ;  /* 0x000000051f977c20 */ /* 0x000fe20008410000 */
[----:B0-----:R-:W-:-:S04]  /*d7d0*/  FMNMX.FTZ R5, R5, R4, !PT ;  /* 0x0000000405057209 */ /* 0x001fc80007810000 */
[----:B------:R-:W-:-:S04]  /*d7e0*/  FSETP.NEU.FTZ.AND P6, PT, R5, -INF , PT ;  /* 0xff8000000500780b */ /* 0x000fc80003fdd000 */
[C---:B------:R-:W-:Y:S01]  /*d7f0*/  FSEL R4, R5.reuse, RZ, P6 ;  /* 0x000000ff05047208 */ /* 0x040fe20003000000 */
[----:B------:R-:W0:Y:S04]  /*d800*/  MUFU.TANH R151, R151 ;  /* 0x0000009700977308 */ /* 0x000e280000002400 */
[----:B------:R-:W-:Y:S01]  /*d810*/  FADD.FTZ R4, -R4, R11 ;  /* 0x0000000b04047221 */ /* 0x000fe20000010100 */
[----:B-1----:R-:W-:Y:S01]  /*d820*/  FMUL.FTZ R11, R5, R9 ;  /* 0x00000009050b7220 */ /* 0x002fe20000410000 */
[----:B------:R-:W-:Y:S01]  /*d830*/  FMUL.FTZ R145, R35, UR5 ;  /* 0x0000000523917c20 */ /* 0x000fe20008410000 */
[----:B------:R-:W-:-:S03]  /*d840*/  ISETP.GT.AND P3, PT, R53, 0x1, PT ;  /* 0x000000013500780c */ /* 0x000fc60003f64270 */
[----:B------:R-:W-:Y:S01]  /*d850*/  FSEL R11, R11, RZ, P6 ;  /* 0x000000ff0b0b7208 */ /* 0x000fe20003000000 */
[----:B------:R-:W-:Y:S01]  /*d860*/  FMUL.FTZ R24, R38, UR5 ;  /* 0x0000000526187c20 */ /* 0x000fe20008410000 */
[----:B------:R-:W1:Y:S01]  /*d870*/  MUFU.TANH R145, R145 ;  /* 0x0000009100917308 */ /* 0x000e620000002400 */
[----:B--2---:R-:W-:Y:S02]  /*d880*/  FSEL R149, R149, -INF , P3 ;  /* 0xff80000095957808 */ /* 0x004fe40001800000 */
        /* <DEDUP_REMOVED lines=34> */
[----:B------:R-:W-:-:S02]  /*dab0*/  ISETP.GT.AND P1, PT, R53, 0x9, PT ;  /* 0x000000093500780c */ /* 0x000fc40003f24270 */
[----:B------:R-:W-:Y:S02]  /*dac0*/  FMNMX.FTZ R8, R149, R8, !PT ;  /* 0x0000000895087209 */ /* 0x000fe40007810000 */
[----:B0-----:R-:W-:Y:S02]  /*dad0*/  FSEL R151, R151, -INF , P1 ;  /* 0xff80000097977808 */ /* 0x001fe40000800000 */
[----:B------:R-:W-:Y:S01]  /*dae0*/  FMNMX.FTZ R8, R51, R8, !PT ;  /* 0x0000000833087209 */ /* 0x000fe20007810000 */
[----:B------:R-:W0:Y:S01]  /*daf0*/  MUFU.TANH R147, R147 ;  /* 0x0000009300937308 */ /* 0x000e220000002400 */
[----:B------:R-:W-:Y:S02]  /*db00*/  ISETP.GT.AND P3, PT, R53, 0x11, PT ;  /* 0x000000113500780c */ /* 0x000fe40003f64270 */
[----:B------:R-:W-:-:S05]  /*db10*/  FMNMX.FTZ R8, R151, R8, !PT ;  /* 0x0000000897087209 */ /* 0x000fca0007810000 */
[----:B------:R-:W3:Y:S01]  /*db20*/  MUFU.TANH R25, R25 ;  /* 0x0000001900197308 */ /* 0x000ee20000002400 */
[----:B------:R-:W-:Y:S02]  /*db30*/  ISETP.GT.AND P4, PT, R53, 0x18, PT ;  /* 0x000000183500780c */ /* 0x000fe40003f84270 */
[----:B-1----:R-:W-:Y:S02]  /*db40*/  FSEL R145, R145, -INF , P3 ;  /* 0xff80000091917808 */ /* 0x002fe40001800000 */
[----:B------:R-:W-:-:S03]  /*db50*/  FMNMX.FTZ R8, R49, R8, !PT ;  /* 0x0000000831087209 */ /* 0x000fc60007810000 */
[----:B------:R-:W1:Y:S01]  /*db60*/  MUFU.TANH R141, R141 ;  /* 0x0000008d008d7308 */ /* 0x000e620000002400 */
[----:B------:R-:W-:Y:S02]  /*db70*/  ISETP.GT.AND P1, PT, R53, 0x19, PT ;  /* 0x000000193500780c */ /* 0x000fe40003f24270 */
[----:B--2---:R-:W-:Y:S02]  /*db80*/  FSEL R47, R24, -INF , P4 ;  /* 0xff800000182f7808 */ /* 0x004fe40002000000 */
[----:B------:R-:W-:-:S03]  /*db90*/  FMNMX.FTZ R8, R145, R8, !PT ;  /* 0x0000000891087209 */ /* 0x000fc60007810000 */
[----:B------:R-:W2:Y:S01]  /*dba0*/  MUFU.TANH R43, R43 ;  /* 0x0000002b002b7308 */ /* 0x000ea20000002400 */
[----:B------:R-:W-:Y:S02]  /*dbb0*/  ISETP.GT.AND P2, PT, R53, 0x20, PT ;  /* 0x000000203500780c */ /* 0x000fe40003f44270 */
[----:B0-----:R-:W-:Y:S02]  /*dbc0*/  FSEL R147, R147, -INF , P1 ;  /* 0xff80000093937808 */ /* 0x001fe40000800000 */
[----:B------:R-:W-:-:S03]  /*dbd0*/  FMNMX.FTZ R8, R47, R8, !PT ;  /* 0x000000082f087209 */ /* 0x000fc60007810000 */
[----:B------:R-:W0:Y:S01]  /*dbe0*/  MUFU.TANH R143, R143 ;  /* 0x0000008f008f7308 */ /* 0x000e220000002400 */
[----:B------:R-:W-:Y:S02]  /*dbf0*/  ISETP.GT.AND P3, PT, R53, 0x21, PT ;  /* 0x000000213500780c */ /* 0x000fe40003f64270 */
[----:B---3--:R-:W-:Y:S02]  /*dc00*/  FSEL R45, R25, -INF , P2 ;  /* 0xff800000192d7808 */ /* 0x008fe40001000000 */
[----:B------:R-:W-:-:S03]  /*dc10*/  FMNMX.FTZ R8, R147, R8, !PT ;  /* 0x0000000893087209 */ /* 0x000fc60007810000 */
[----:B------:R-:W3:Y:S01]  /*dc20*/  MUFU.TANH R41, R41 ;  /* 0x0000002900297308 */ /* 0x000ee20000002400 */
[----:B------:R-:W-:Y:S02]  /*dc30*/  ISETP.GT.AND P4, PT, R53, 0x28, PT ;  /* 0x000000283500780c */ /* 0x000fe40003f84270 */
[----:B-1----:R-:W-:Y:S02]  /*dc40*/  FSEL R141, R141, -INF , P3 ;  /* 0xff8000008d8d7808 */ /* 0x002fe40001800000 */
[----:B------:R-:W-:-:S03]  /*dc50*/  FMNMX.FTZ R8, R45, R8, !PT ;  /* 0x000000082d087209 */ /* 0x000fc60007810000 */
[----:B------:R-:W1:Y:S01]  /*dc60*/  MUFU.TANH R137, R137 ;  /* 0x0000008900897308 */ /* 0x000e620000002400 */
[----:B------:R-:W-:Y:S01]  /*dc70*/  ISETP.GT.AND P1, PT, R53, 0x29, PT ;  /* 0x000000293500780c */ /* 0x000fe20003f24270 */
[----:B------:R-:W-:Y:S01]  /*dc80*/  FMUL.FTZ R38, R58, UR5 ;  /* 0x000000053a267c20 */ /* 0x000fe20008410000 */
[----:B--2---:R-:W-:Y:S02]  /*dc90*/  FSEL R43, R43, -INF , P4 ;  /* 0xff8000002b2b7808 */ /* 0x004fe40002000000 */
[----:B------:R-:W-:-:S03]  /*dca0*/  FMNMX.FTZ R8, R141, R8, !PT ;  /* 0x000000088d087209 */ /* 0x000fc60007810000 */
[----:B------:R-:W2:Y:S01]  /*dcb0*/  MUFU.TANH R39, R39 ;  /* 0x0000002700277308 */ /* 0x000ea20000002400 */
[----:B------:R-:W-:Y:S01]  /*dcc0*/  ISETP.GT.AND P2, PT, R53, 0x30, PT ;  /* 0x000000303500780c */ /* 0x000fe20003f44270 */
[----:B------:R-:W-:Y:S01]  /*dcd0*/  FMUL.FTZ R133, R59, UR5 ;  /* 0x000000053b857c20 */ /* 0x000fe20008410000 */
[----:B0-----:R-:W-:Y:S02]  /*dce0*/  FSEL R143, R143, -INF , P1 ;  /* 0xff8000008f8f7808 */ /* 0x001fe40000800000 */
[----:B------:R-:W-:-:S03]  /*dcf0*/  FMNMX.FTZ R8, R43, R8, !PT ;  /* 0x000000082b087209 */ /* 0x000fc60007810000 */
[----:B------:R-:W0:Y:S01]  /*dd00*/  MUFU.TANH R139, R139 ;  /* 0x0000008b008b7308 */ /* 0x000e220000002400 */
[----:B------:R-:W-:Y:S01]  /*dd10*/  ISETP.GT.AND P3, PT, R53, 0x31, PT ;  /* 0x000000313500780c */ /* 0x000fe20003f64270 */
[----:B------:R-:W-:Y:S01]  /*dd20*/  FMUL.FTZ R35, R62, UR5 ;  /* 0x000000053e237c20 */ /* 0x000fe20008410000 */
[----:B---3--:R-:W-:Y:S02]  /*dd30*/  FSEL R41, R41, -INF , P2 ;  /* 0xff80000029297808 */ /* 0x008fe40001000000 */
[----:B------:R-:W-:-:S03]  /*dd40*/  FMNMX.FTZ R8, R143, R8, !PT ;  /* 0x000000088f087209 */ /* 0x000fc60007810000 */
[----:B------:R-:W3:Y:S01]  /*dd50*/  MUFU.TANH R38, R38 ;  /* 0x0000002600267308 */ /* 0x000ee20000002400 */
[----:B------:R-:W-:Y:S01]  /*dd60*/  ISETP.GT.AND P4, PT, R53, 0x38, PT ;  /* 0x000000383500780c */ /* 0x000fe20003f84270 */
[----:B------:R-:W-:Y:S01]  /*dd70*/  FMUL.FTZ R135, R63, UR5 ;  /* 0x000000053f877c20 */ /* 0x000fe20008410000 */
        /* <DEDUP_REMOVED lines=28> */
[----:B------:R-:W-:Y:S01]  /*df40*/  FMUL.FTZ R125, R75, UR5 ;  /* 0x000000054b7d7c20 */ /* 0x000fe20008410000 */
[----:B------:R-:W-:Y:S02]  /*df50*/  ISETP.GT.AND P2, PT, R53, 0x50, PT ;  /* 0x000000503500780c */ /* 0x000fe40003f44270 */
[----:B0-----:R-:W-:Y:S02]  /*df60*/  FSEL R135, R135, -INF , P1 ;  /* 0xff80000087877808 */ /* 0x001fe40000800000 */
[----:B------:R-:W-:Y:S02]  /*df70*/  FMNMX.FTZ R8, R35, R8, !PT ;  /* 0x0000000823087209 */ /* 0x000fe40007810000 */
[----:B------:R-:W0:Y:S01]  /*df80*/  MUFU.TANH R131, R131 ;  /* 0x0000008300837308 */ /* 0x000e220000002400 */
[----:B------:R-:W-:Y:S01]  /*df90*/  FMUL.FTZ R78, R78, UR5 ;  /* 0x000000054e4e7c20 */ /* 0x000fe20008410000 */
[----:B------:R-:W-:-:S02]  /*dfa0*/  ISETP.GT.AND P3, PT, R53, 0x51, PT ;  /* 0x000000513500780c */ /* 0x000fc40003f64270 */
[----:B---3--:R-:W-:Y:S02]  /*dfb0*/  FSEL R33, R33, -INF , P2 ;  /* 0xff80000021217808 */ /* 0x008fe40001000000 */
[----:B------:R-:W-:Y:S02]  /*dfc0*/  FMNMX.FTZ R8, R135, R8, !PT ;  /* 0x0000000887087209 */ /* 0x000fe40007810000 */
[----:B------:R-:W3:Y:S01]  /*dfd0*/  MUFU.TANH R29, R29 ;  /* 0x0000001d001d7308 */ /* 0x000ee20000002400 */
[----:B------:R-:W-:Y:S01]  /*dfe0*/  ISETP.GT.AND P4, PT, R53, 0x58, PT ;  /* 0x000000583500780c */ /* 0x000fe20003f84270 */
[----:B------:R-:W-:Y:S01]  /*dff0*/  FMUL.FTZ R79, R79, UR5 ;  /* 0x000000054f4f7c20 */ /* 0x000fe20008410000 */
[----:B-1----:R-:W-:Y:S02]  /*e000*/  FSEL R129, R129, -INF , P3 ;  /* 0xff80000081817808 */ /* 0x002fe40001800000 */
[----:B------:R-:W-:-:S03]  /*e010*/  FMNMX.FTZ R8, R33, R8, !PT ;  /* 0x0000000821087209 */ /* 0x000fc60007810000 */
[----:B------:R-:W1:Y:S01]  /*e020*/  MUFU.TANH R125, R125 ;  /* 0x0000007d007d7308 */ /* 0x000e620000002400 */
[----:B------:R-:W-:-:S07]  /*e030*/  ISETP.GT.AND P1, PT, R53, 0x59, PT ;  /* 0x000000593500780c */ /* 0x000fce0003f24270 */
[----:B------:R-:W4:Y:S01]  /*e040*/  MUFU.TANH R27, R78 ;  /* 0x0000004e001b7308 */ /* 0x000f220000002400 */
[----:B--2---:R-:W-:Y:S01]  /*e050*/  FSEL R31, R31, -INF , P4 ;  /* 0xff8000001f1f7808 */ /* 0x004fe20002000000 */
[----:B------:R-:W-:Y:S01]  /*e060*/  FMUL.FTZ R121, R82, UR5 ;  /* 0x0000000552797c20 */ /* 0x000fe20008410000 */
[----:B------:R-:W-:Y:S01]  /*e070*/  FMNMX.FTZ R8, R129, R8, !PT ;  /* 0x0000000881087209 */ /* 0x000fe20007810000 */
[----:B------:R-:W-:Y:S01]  /*e080*/  FMUL.FTZ R25, R83, UR5 ;  /* 0x0000000553197c20 */ /* 0x000fe20008410000 */
[----:B------:R-:W-:Y:S02]  /*e090*/  ISETP.GT.AND P2, PT, R53, 0x60, PT ;  /* 0x000000603500780c */ /* 0x000fe40003f44270 */
[----:B0-----:R-:W-:Y:S01]  /*e0a0*/  FSEL R131, R131, -INF , P1 ;  /* 0xff80000083837808 */ /* 0x001fe20000800000 */
[----:B------:R-:W0:Y:S01]  /*e0b0*/  MUFU.TANH R79, R79 ;  /* 0x0000004f004f7308 */ /* 0x000e220000002400 */
[----:B------:R-:W-:Y:S02]  /*e0c0*/  FMNMX.FTZ R8, R31, R8, !PT ;  /* 0x000000081f087209 */ /* 0x000fe40007810000 */
[----:B------:R-:W-:-:S02]  /*e0d0*/  ISETP.GT.AND P3, PT, R53, 0x61, PT ;  /* 0x000000613500780c */ /* 0x000fc40003f64270 */
[----:B------:R-:W-:Y:S01]  /*e0e0*/  ISETP.GT.AND P4, PT, R53, 0x68, PT ;  /* 0x000000683500780c */ /* 0x000fe20003f84270 */
[----:B------:R-:W-:Y:S01]  /*e0f0*/  FMUL.FTZ R123, R86, UR5 ;  /* 0x00000005567b7c20 */ /* 0x000fe20008410000 */
[----:B---3--:R-:W-:Y:S01]  /*e100*/  FSEL R29, R29, -INF , P2 ;  /* 0xff8000001d1d7808 */ /* 0x008fe20001000000 */
[----:B------:R-:W2:Y:S01]  /*e110*/  MUFU.TANH R121, R121 ;  /* 0x0000007900797308 */ /* 0x000ea20000002400 */
[----:B------:R-:W-:Y:S02]  /*e120*/  FMNMX.FTZ R8, R131, R8, !PT ;  /* 0x0000000883087209 */ /* 0x000fe40007810000 */
[----:B-1----:R-:W-:Y:S02]  /*e130*/  FSEL R125, R125, -INF , P3 ;  /* 0xff8000007d7d7808 */ /* 0x002fe40001800000 */
[----:B----4-:R-:W-:Y:S02]  /*e140*/  FSEL R27, R27, -INF , P4 ;  /* 0xff8000001b1b7808 */ /* 0x010fe40002000000 */
[C---:B------:R-:W-:Y:S01]  /*e150*/  ISETP.GT.AND P1, PT, R53.reuse, 0x69, PT ;  /* 0x000000693500780c */ /* 0x040fe20003f24270 */
[----:B------:R-:W1:Y:S01]  /*e160*/  MUFU.TANH R25, R25 ;  /* 0x0000001900197308 */ /* 0x000e620000002400 */
[----:B------:R-:W-:-:S02]  /*e170*/  ISETP.GT.AND P2, PT, R53, 0x70, PT ;  /* 0x000000703500780c */ /* 0x000fc40003f44270 */
[C---:B------:R-:W-:Y:S02]  /*e180*/  ISETP.GT.AND P3, PT, R53.reuse, 0x71, PT ;  /* 0x000000713500780c */ /* 0x040fe40003f64270 */
[C---:B------:R-:W-:Y:S02]  /*e190*/  ISETP.GT.AND P4, PT, R53.reuse, 0x78, PT ;  /* 0x000000783500780c */ /* 0x040fe40003f84270 */
[----:B------:R-:W-:Y:S01]  /*e1a0*/  ISETP.GT.AND P5, PT, R53, 0x79, PT ;  /* 0x000000793500780c */ /* 0x000fe20003fa4270 */
[----:B------:R-:W-:Y:S01]  /*e1b0*/  FMUL.FTZ R53, R87, UR5 ;  /* 0x0000000557357c20 */ /* 0x000fe20008410000 */
[----:B------:R-:W-:Y:S01]  /*e1c0*/  FMNMX.FTZ R8, R29, R8, !PT ;  /* 0x000000081d087209 */ /* 0x000fe20007810000 */
[----:B------:R-:W3:Y:S03]  /*e1d0*/  MUFU.TANH R123, R123 ;  /* 0x0000007b007b7308 */ /* 0x000ee60000002400 */
[----:B------:R-:W-:-:S02]  /*e1e0*/  FMNMX.FTZ R8, R125, R8, !PT ;  /* 0x000000087d087209 */ /* 0x000fc40007810000 */
[----:B0-----:R-:W-:Y:S02]  /*e1f0*/  FSEL R127, R79, -INF , P1 ;  /* 0xff8000004f7f7808 */ /* 0x001fe40000800000 */
[----:B------:R-:W-:Y:S01]  /*e200*/  FMNMX.FTZ R8, R27, R8, !PT ;  /* 0x000000081b087209 */ /* 0x000fe20007810000 */
[----:B------:R-:W0:Y:S01]  /*e210*/  MUFU.TANH R53, R53 ;  /* 0x0000003500357308 */ /* 0x000e220000002400 */
[----:B--2---:R-:W-:Y:S02]  /*e220*/  FSEL R121, R121, -INF , P2 ;  /* 0xff80000079797808 */ /* 0x004fe40001000000 */
[----:B------:R-:W-:Y:S02]  /*e230*/  FMNMX.FTZ R8, R127, R8, !PT ;  /* 0x000000087f087209 */ /* 0x000fe40007810000 */
[----:B-1----:R-:W-:Y:S02]  /*e240*/  FSEL R25, R25, -INF , P3 ;  /* 0xff80000019197808 */ /* 0x002fe40001800000 */
[----:B------:R-:W-:-:S02]  /*e250*/  FMNMX.FTZ R8, R121, R8, !PT ;  /* 0x0000000879087209 */ /* 0x000fc40007810000 */
[----:B---3--:R-:W-:Y:S02]  /*e260*/  FSEL R123, R123, -INF , P4 ;  /* 0xff8000007b7b7808 */ /* 0x008fe40002000000 */
[----:B------:R-:W-:-:S04]  /*e270*/  FMNMX.FTZ R8, R25, R8, !PT ;  /* 0x0000000819087209 */ /* 0x000fc80007810000 */
[----:B------:R-:W-:Y:S02]  /*e280*/  FMNMX.FTZ R8, R123, R8, !PT ;  /* 0x000000087b087209 */ /* 0x000fe40007810000 */
[----:B0-----:R-:W-:-:S04]  /*e290*/  FSEL R53, R53, -INF , P5 ;  /* 0xff80000035357808 */ /* 0x001fc80002800000 */
[----:B------:R-:W-:-:S05]  /*e2a0*/  FMNMX.FTZ R24, R53, R8, !PT ;  /* 0x0000000835187209 */ /* 0x000fca0007810000 */
[----:B------:R-:W0:Y:S02]  /*e2b0*/  SHFL.BFLY PT, R8, R24, 0x2, 0x1f ;  /* 0x0c401f0018087f89 */ /* 0x000e2400000e0000 */
[----:B0-----:R-:W-:-:S05]  /*e2c0*/  FMNMX.FTZ R24, R24, R8, !PT ;  /* 0x0000000818187209 */ /* 0x001fca0007810000 */
[----:B------:R-:W0:Y:S01]  /*e2d0*/  SHFL.BFLY PT, R8, R24, 0x1, 0x1f ;  /* 0x0c201f0018087f89 */ /* 0x000e2200000e0000 */
[----:B------:R-:W1:Y:S01]  /*e2e0*/  S2R R56, SR_CgaCtaId ;  /* 0x0000000000387919 */ /* 0x000e620000008800 */
[----:B0-----:R-:W-:-:S04]  /*e2f0*/  FMNMX.FTZ R24, R24, R8, !PT ;  /* 0x0000000818187209 */ /* 0x001fc80007810000 */
[----:B------:R-:W-:-:S04]  /*e300*/  FSETP.NEU.FTZ.AND P1, PT, R24, -INF , PT ;  /* 0xff8000001800780b */ /* 0x000fc80003f3d000 */
[----:B------:R-:W-:-:S05]  /*e310*/  FSEL R8, R24, RZ, P1 ;  /* 0x000000ff18087208 */ /* 0x000fca0000800000 */
[----:B------:R-:W-:Y:S01]  /*e320*/  FADD.FTZ R8, -R8, R10 ;  /* 0x0000000a08087221 */ /* 0x000fe20000010100 */
[-C--:B------:R-:W-:Y:S01]  /*e330*/  FMUL.FTZ R10, R24, R9.reuse ;  /* 0x00000009180a7220 */ /* 0x080fe20000410000 */
[----:B------:R-:W-:-:S04]  /*e340*/  FMUL.FTZ R4, R4, R9 ;  /* 0x0000000904047220 */ /* 0x000fc80000410000 */
[----:B------:R-:W-:Y:S01]  /*e350*/  FSEL R10, R10, RZ, P1 ;  /* 0x000000ff0a0a7208 */ /* 0x000fe20000800000 */
        /* <DEDUP_REMOVED lines=34> */
[----:B------:R-:W0:Y:S08]  /*e580*/  MUFU.EX2 R4, R4 ;  /* 0x0000000400047308 */ /* 0x000e300000000800 */
[----:B------:R2:W-:Y:S08]  /*e590*/  MUFU.EX2 R53, R55 ;  /* 0x0000003700357308 */ /* 0x0005f00000000800 */
[----:B------:R-:W3:Y:S01]  /*e5a0*/  MUFU.EX2 R8, R8 ;  /* 0x0000000800087308 */ /* 0x000ee20000000800 */
[----:B--2---:R-:W-:-:S07]  /*e5b0*/  IMAD R55, R22, 0x8, R2 ;  /* 0x0000000816377824 */ /* 0x004fce00078e0202 */
[----:B------:R-:W2:Y:S01]  /*e5c0*/  MUFU.EX2 R54, R54 ;  /* 0x0000003600367308 */ /* 0x000ea20000000800 */
[----:B------:R-:W-:-:S07]  /*e5d0*/  VIADD R55, R55, 0x16840 ;  /* 0x0001684037377836 */ /* 0x000fce0000000000 */
[----:B------:R-:W4:Y:S08]  /*e5e0*/  MUFU.EX2 R149, R149 ;  /* 0x0000009500957308 */ /* 0x000f300000000800 */
[----:B------:R-:W5:Y:S08]  /*e5f0*/  MUFU.EX2 R150, R150 ;  /* 0x0000009600967308 */ /* 0x000f700000000800 */
[----:B------:R-:W5:Y:S01]  /*e600*/  MUFU.EX2 R51, R51 ;  /* 0x0000003300337308 */ /* 0x000f620000000800 */
[----:B-1----:R-:W-:Y:S01]  /*e610*/  PRMT R55, R56, 0x654, R55 ;  /* 0x0000065438377816 */ /* 0x002fe20000000037 */
[----:B0-----:R-:W-:-:S06]  /*e620*/  FFMA.FTZ R3, R4, R3, R148 ;  /* 0x0000000304037223 */ /* 0x001fcc0000010094 */
[----:B------:R-:W0:Y:S01]  /*e630*/  MUFU.EX2 R52, R52 ;  /* 0x0000003400347308 */ /* 0x000e220000000800 */
[----:B---3--:R-:W-:Y:S01]  /*e640*/  FFMA.FTZ R0, R8, R0, R53 ;  /* 0x0000000008007223 */ /* 0x008fe20000010035 */
[----:B------:R4:W-:Y:S06]  /*e650*/  SYNCS.ARRIVE.TRANS64.RED.A1T0 RZ, [R55+URZ], RZ ;  /* 0x000000ff37ff79a7 */ /* 0x0009ec000810043f */
[----:B------:R-:W1:Y:S01]  /*e660*/  MUFU.EX2 R151, R151 ;  /* 0x0000009700977308 */ /* 0x000e620000000800 */
[----:B--2---:R-:W-:Y:S01]  /*e670*/  FADD.FTZ R3, R54, R3 ;  /* 0x0000000336037221 */ /* 0x004fe20000010000 */
[----:B----4-:R-:W-:-:S06]  /*e680*/  FADD.FTZ R55, R149, R0 ;  /* 0x0000000095377221 */ /* 0x010fcc0000010000 */
[----:B------:R-:W2:Y:S08]  /*e690*/  MUFU.EX2 R144, R144 ;  /* 0x0000009000907308 */ /* 0x000eb00000000800 */
[----:B------:R-:W3:Y:S01]  /*e6a0*/  MUFU.EX2 R49, R49 ;  /* 0x0000003100317308 */ /* 0x000ee20000000800 */
[----:B-----5:R-:W-:Y:S01]  /*e6b0*/  FADD.FTZ R0, R150, R3 ;  /* 0x0000000396007221 */ /* 0x020fe20000010000 */
[----:B------:R-:W-:-:S06]  /*e6c0*/  FADD.FTZ R3, R51, R55 ;  /* 0x0000003733037221 */ /* 0x000fcc0000010000 */
[----:B------:R-:W4:Y:S08]  /*e6d0*/  MUFU.EX2 R50, R50 ;  /* 0x0000003200327308 */ /* 0x000f300000000800 */
[----:B------:R-:W5:Y:S01]  /*e6e0*/  MUFU.EX2 R145, R145 ;  /* 0x0000009100917308 */ /* 0x000f620000000800 */
        /* <DEDUP_REMOVED lines=9> */
[----:B-----5:R-:W-:-:S06]  /*e780*/  FADD.FTZ R3, R145, R3 ;  /* 0x0000000391037221 */ /* 0x020fcc0000010000 */
        /* <DEDUP_REMOVED lines=95> */
[----:B-----5:R-:W-:-:S03]  /*ed80*/  FADD.FTZ R3, R25, R3 ;  /* 0x0000000319037221 */ /* 0x020fc60000010000 */
[----:B0-----:R-:W-:Y:S01]  /*ed90*/  FADD.FTZ R0, R122, R0 ;  /* 0x000000007a007221 */ /* 0x001fe20000010000 */
[----:B-1----:R-:W-:-:S03]  /*eda0*/  FADD.FTZ R55, R123, R3 ;  /* 0x000000037b377221 */ /* 0x002fc60000010000 */
[----:B--2---:R-:W-:Y:S01]  /*edb0*/  FADD.FTZ R3, R11, R0 ;  /* 0x000000000b037221 */ /* 0x004fe20000010000 */
[----:B---3--:R-:W-:Y:S01]  /*edc0*/  FADD.FTZ R0, R10, R55 ;  /* 0x000000370a007221 */ /* 0x008fe20000010000 */
[----:B------:R-:W-:Y:S06]  /*edd0*/  @!P0 BRA `(.L_x_15571) ;  /* 0x0000000000048947 */ /* 0x000fec0003800000 */
[----:B------:R-:W-:Y:S01]  /*ede0*/  BPT.TRAP 0x1 ;  /* 0x000000040000795c */ /* 0x000fe20000300000 */
.L_x_15571:
[----:B------:R-:W2:Y:S01]  /*edf0*/  LDL R55, [R1+0x24] ;  /* 0x0000240001377983 */ /* 0x000ea20000100800 */
[----:B------:R-:W-:-:S04]  /*ee00*/  IMAD R13, R13, 0x8, R2 ;  /* 0x000000080d0d7824 */ /* 0x000fc800078e0202 */
[----:B------:R-:W-:-:S05]  /*ee10*/  VIADD R13, R13, 0x16860 ;  /* 0x000168600d0d7836 */ /* 0x000fca0000000000 */
[----:B------:R-:W-:Y:S01]  /*ee20*/  PRMT R13, R56, 0x654, R13 ;  /* 0x00000654380d7816 */ /* 0x000fe2000000000d */
[----:B------:R-:W-:Y:S01]  /*ee30*/  FMUL.FTZ R88, R88, R4 ;  /* 0x0000000458587220 */ /* 0x000fe20000410000 */
[----:B------:R-:W-:Y:S02]  /*ee40*/  F2FP.BF16.F32.PACK_AB R122, R11, R122 ;  /* 0x0000007a0b7a723e */ /* 0x000fe400000010ff */
[----:B------:R0:W-:Y:S01]  /*ee50*/  SYNCS.ARRIVE.TRANS64.RED.A1T0 RZ, [R13+URZ], RZ ;  /* 0x000000ff0dff79a7 */ /* 0x0001e2000810043f */
        /* <DEDUP_REMOVED lines=65> */
[----:B0-----:R-:W-:Y:S02]  /*f270*/  MOV R13, R22 ;  /* 0x00000016000d7202 */ /* 0x001fe40000000f00 */
[C---:B--2---:R-:W-:Y:S01]  /*f280*/  ISETP.GT.AND P1, PT, R12.reuse, R55, PT ;  /* 0x000000370c00720c */ /* 0x044fe20003f24270 */
[----:B------:R-:W-:-:S12]  /*f290*/  VIADD R12, R12, 0xffffffff ;  /* 0xffffffff0c0c7836 */ /* 0x000fd80000000000 */
[----:B------:R-:W-:Y:S05]  /*f2a0*/  @P1 BRA `(.L_x_15572) ;  /* 0xffffffcc00c01947 */ /* 0x000fea000383ffff */
.L_x_15560:
[----:B------:R-:W2:Y:S02]  /*f2b0*/  LDL R4, [R1+0x34] ;  /* 0x0000340001047983 */ /* 0x000ea40000100800 */
[----:B--2---:R-:W-:-:S13]  /*f2c0*/  ISETP.GE.AND P1, PT, R12, R4, PT ;  /* 0x000000040c00720c */ /* 0x004fda0003f26270 */
[----:B------:R-:W-:Y:S05]  /*f2d0*/  @!P1 BRA `(.L_x_15573) ;  /* 0x0000002400e09947 */ /* 0x000fea0003800000 */
[----:B------:R-:W-:Y:S02]  /*f2e0*/  IMAD.MOV.U32 R10, RZ, RZ, R24 ;  /* 0x000000ffff0a7224 */ /* 0x000fe400078e0018 */
[----:B------:R-:W-:Y:S02]  /*f2f0*/  IMAD.MOV.U32 R11, RZ, RZ, R5 ;  /* 0x000000ffff0b7224 */ /* 0x000fe400078e0005 */
[----:B------:R-:W-:Y:S02]  /*f300*/  IMAD.MOV.U32 R4, RZ, RZ, R155 ;  /* 0x000000ffff047224 */ /* 0x000fe400078e009b */
[----:B------:R-:W-:-:S07]  /*f310*/  IMAD.MOV.U32 R13, RZ, RZ, R22 ;  /* 0x000000ffff0d7224 */ /* 0x000fce00078e0016 */
.L_x_15585:
        /* <DEDUP_REMOVED lines=11> */
.L_x_15575:
[----:B------:R-:W-:Y:S01]  /*f3d0*/  IMAD R5, R22, 0x8, R2 ;  /* 0x0000000816057824 */ /* 0x000fe200078e0202 */
[----:B------:R-:W-:-:S04]  /*f3e0*/  SHF.L.U32 R8, R155, 0x1f, RZ ;  /* 0x0000001f9b087819 */ /* 0x000fc800000006ff */
[----:B------:R0:W1:Y:S01]  /*f3f0*/  SYNCS.PHASECHK.TRANS64.TRYWAIT P1, [R5+URZ+0x16830], R8 ;  /* 0x01683008050075a7 */ /* 0x000062000802017f */
[----:B------:R-:W-:Y:S05]  /*f400*/  @!P0 BRA `(.L_x_15576) ;  /* 0x0000000000048947 */ /* 0x000fea0003800000 */
[----:B------:R-:W-:Y:S01]  /*f410*/  BPT.TRAP 0x1 ;  /* 0x000000040000795c */ /* 0x000fe20000300000 */
.L_x_15576:
[----:B------:R-:W-:Y:S04]  /*f420*/  BSSY B0, `(.L_x_15574) ;  /* 0x0000004000007945 */ /* 0x000fe80003800000 */
[----:B-1----:R-:W-:Y:S05]  /*f430*/  @P1 BRA `(.L_x_15577) ;  /* 0x0000000000081947 */ /* 0x002fea0003800000 */
[----:B------:R-:W1:Y:S02]  /*f440*/  SYNCS.PHASECHK.TRANS64.TRYWAIT P1, [R5+URZ+0x16830], R8 ;  /* 0x01683008050075a7 */ /* 0x000e64000802017f */
[----:B-1----:R-:W-:Y:S05]  /*f450*/  @!P1 BRA `(.L_x_15578) ;  /* 0x000000e000449947 */ /* 0x002fea0003800000 */
.L_x_15577:
[----:B------:R-:W-:Y:S05]  /*f460*/  BSYNC B0 ;  /* 0x0000000000007941 */ /* 0x000fea0003800000 */
.L_x_15574:
[----:B01----:R-:W2:Y:S01]  /*f470*/  LDL R8, [R1+0x1c] ;  /* 0x00001c0001087983 */ /* 0x003ea20000100800 */
[----:B------:R-:W-:Y:S01]  /*f480*/  IMAD.MOV.U32 R9, RZ, RZ, 0x40000040 ;  /* 0x40000040ff097424 */ /* 0x000fe200078e00ff */
[----:B------:R-:W-:Y:S05]  /*f490*/  WARPSYNC.ALL ;  /* 0x0000000000007948 */ /* 0x000fea0003800000 */
[----:B------:R-:W-:Y:S01]  /*f4a0*/  R2UR UR19, R9 ;  /* 0x00000000091372ca */ /* 0x000fe200000e0000 */
[----:B------:R-:W0:Y:S01]  /*f4b0*/  S2R R5, SR_TID.X ;  /* 0x0000000000057919 */ /* 0x000e220000002100 */
[----:B------:R-:W-:Y:S01]  /*f4c0*/  IMAD.MOV.U32 R27, RZ, RZ, 0x40000040 ;  /* 0x40000040ff1b7424 */ /* 0x000fe200078e00ff */
[----:B------:R-:W-:Y:S01]  /*f4d0*/  R2UR UR8, R6 ;  /* 0x00000000060872ca */ /* 0x000fe200000e0000 */
[----:B------:R-:W-:Y:S01]  /*f4e0*/  IMAD.MOV.U32 R25, RZ, RZ, 0x40000040 ;  /* 0x40000040ff197424 */ /* 0x000fe200078e00ff */
[----:B------:R-:W-:-:S02]  /*f4f0*/  R2UR UR9, R7 ;  /* 0x00000000070972ca */ /* 0x000fc400000e0000 */
[----:B0-----:R-:W-:-:S05]  /*f500*/  SHF.R.U32.HI R5, RZ, 0x7, R5 ;  /* 0x00000007ff057819 */ /* 0x001fca0000011605 */
[----:B------:R-:W-:Y:S01]  /*f510*/  VIADD R5, R5, 0x8 ;  /* 0x0000000805057836 */ /* 0x000fe20000000000 */
[----:B------:R-:W-:Y:S02]  /*f520*/  R2UR UR11, R27 ;  /* 0x000000001b0b72ca */ /* 0x000fe400000e0000 */
[----:B------:R-:W-:Y:S02]  /*f530*/  R2UR UR15, R25 ;  /* 0x00000000190f72ca */ /* 0x000fe400000e0000 */
[----:B------:R-:W-:Y:S01]  /*f540*/  R2UR UR23, R27 ;  /* 0x000000001b1772ca */ /* 0x000fe200000e0000 */
[----:B------:R0:W-:Y:S01]  /*f550*/  BAR.SYNC.DEFER_BLOCKING R5, 0x100 ;  /* 0x000400050000751d */ /* 0x0001e20000010000 */
[----:B--2---:R-:W-:-:S04]  /*f560*/  IMAD R26, R22, 0x400, R8 ;  /* 0x00000400161a7824 */ /* 0x004fc800078e0208 */
[----:B------:R-:W-:-:S05]  /*f570*/  VIADD R8, R26, 0x4 ;  /* 0x000000041a087836 */ /* 0x000fca0000000000 */
[----:B------:R-:W-:Y:S02]  /*f580*/  R2UR UR18, R8 ;  /* 0x00000000081272ca */ /* 0x000fe400000e0000 */
[----:B------:R-:W2:Y:S01]  /*f590*/  LDL.64 R8, [R1+0x8] ;  /* 0x0000080001087983 */ /* 0x000ea20000100a00 */
[C---:B------:R-:W-:Y:S02]  /*f5a0*/  R2UR UR10, R26.reuse ;  /* 0x000000001a0a72ca */ /* 0x040fe400000e0000 */
[C---:B------:R-:W-:Y:S01]  /*f5b0*/  IADD3 R24, R26.reuse, 0x2, RZ ;  /* 0x000000021a187810 */ /* 0x040fe20007ffe0ff */
        /* <DEDUP_REMOVED lines=24> */
.L_x_15580:
[----:B------:R-:W-:Y:S01]  /*f740*/  SHF.L.U32 R4, R4, 0x1f, RZ ;  /* 0x0000001f04047819 */ /* 0x000fe200000006ff */
[----:B------:R-:W-:-:S04]  /*f750*/  IMAD R5, R13, 0x8, R2 ;  /* 0x000000080d057824 */ /* 0x000fc800078e0202 */
[----:B------:R0:W1:Y:S01]  /*f760*/  SYNCS.PHASECHK.TRANS64.TRYWAIT P1, [R5+URZ+0x16850], R4 ;  /* 0x01685004050075a7 */ /* 0x000062000802017f */
[----:B------:R-:W-:Y:S05]  /*f770*/  @!P0 BRA `(.L_x_15581) ;  /* 0x0000000000048947 */ /* 0x000fea0003800000 */
[----:B------:R-:W-:Y:S01]  /*f780*/  BPT.TRAP 0x1 ;  /* 0x000000040000795c */ /* 0x000fe20000300000 */
.L_x_15581:
[----:B-1----:R-:W-:Y:S05]  /*f790*/  @P1 BRA `(.L_x_15579) ;  /* 0x0000000000081947 */ /* 0x002fea0003800000 */
[----:B------:R-:W1:Y:S02]  /*f7a0*/  SYNCS.PHASECHK.TRANS64.TRYWAIT P1, [R5+URZ+0x16850], R4 ;  /* 0x01685004050075a7 */ /* 0x000e64000802017f */
[----:B-1----:R-:W-:Y:S05]  /*f7b0*/  @!P1 BRA `(.L_x_15582) ;  /* 0x000000dc00809947 */ /* 0x002fea0003800000 */
.L_x_15579:
[----:B01----:R-:W-:Y:S01]  /*f7c0*/  VIADD R4, R2, 0x400 ;  /* 0x0000040002047836 */ /* 0x003fe20000000000 */
[----:B------:R-:W-:Y:S05]  /*f7d0*/  WARPSYNC.ALL ;  /* 0x0000000000007948 */ /* 0x000fea0003800000 */
[----:B------:R-:W-:Y:S01]  /*f7e0*/  SHF.R.U32.HI R4, RZ, 0x4, R4 ;  /* 0x00000004ff047819 */ /* 0x000fe20000011604 */
[----:B------:R-:W-:Y:S01]  /*f7f0*/  IMAD.MOV.U32 R5, RZ, RZ, 0x40000040 ;  /* 0x40000040ff057424 */ /* 0x000fe200078e00ff */
[----:B------:R-:W-:Y:S01]  /*f800*/  WARPGROUP.ARRIVE ;  /* 0x00000000000079c5 */ /* 0x000fe20000000000 */
[----:B------:R-:W-:Y:S02]  /*f810*/  MOV R9, 0x40000040 ;  /* 0x4000004000097802 */ /* 0x000fe40000000f00 */
[----:B------:R-:W-:-:S02]  /*f820*/  LOP3.LUT R4, R4, 0x3fff, RZ, 0xc0, !PT ;  /* 0x00003fff04047812 */ /* 0x000fc400078ec0ff */
        /* <DEDUP_REMOVED lines=40> */
[----:B------:R-:W-:Y:S01]  /*fab0*/  VIADD R4, R4, 0x380 ;  /* 0x0000038004047836 */ /* 0x000fe20000000000 */
[----:B------:R-:W-:Y:S01]  /*fac0*/  MOV R9, 0x40000040 ;  /* 0x4000004000097802 */ /* 0x000fe20000000f00 */
[----:B------:R-:W-:Y:S02]  /*fad0*/  WARPGROUP.DEPBAR.LE gsb0, 0x0 ;  /* 0x00008000000079c5 */ /* 0x000fe40000010000 */
[----:B------:R-:W-:-:S08]  /*fae0*/  WARPGROUP.ARRIVE ;  /* 0x00000000000079c5 */ /* 0x000fd00000000000 */
        /* <DEDUP_REMOVED lines=17> */
.L_x_15583:
[----:B------:R-:W1:Y:S01]  /*fc00*/  S2R R121, SR_CgaCtaId ;  /* 0x0000000000797919 */ /* 0x000e620000008800 */
[----:B------:R-:W-:Y:S01]  /*fc10*/  FMUL.FTZ R120, R24, UR4 ;  /* 0x0000000418787c20 */ /* 0x000fe20008410000 */
[----:B------:R-:W-:Y:S01]  /*fc20*/  FMUL.FTZ R122, R25, UR4 ;  /* 0x00000004197a7c20 */ /* 0x000fe20008410000 */
[----:B0-----:R-:W-:Y:S01]  /*fc30*/  FMUL.FTZ R4, R26, UR4 ;  /* 0x000000041a047c20 */ /* 0x001fe20008410000 */
[----:B------:R-:W-:Y:S01]  /*fc40*/  FMUL.FTZ R26, R28, UR4 ;  /* 0x000000041c1a7c20 */ /* 0x000fe20008410000 */
[----:B------:R-:W-:Y:S02]  /*fc50*/  IMAD R5, R22, 0x8, R2 ;  /* 0x0000000816057824 */ /* 0x000fe400078e0202 */
[----:B------:R-:W-:Y:S01]  /*fc60*/  FMUL.FTZ R29, R29, UR4 ;  /* 0x000000041d1d7c20 */ /* 0x000fe20008410000 */
[----:B------:R-:W0:Y:S01]  /*fc70*/  MUFU.TANH R120, R120 ;  /* 0x0000007800787308 */ /* 0x000e220000002400 */
[----:B------:R-:W-:Y:S01]  /*fc80*/  FMUL.FTZ R151, R31, UR4 ;  /* 0x000000041f977c20 */ /* 0x000fe20008410000 */
[----:B------:R-:W-:-:S02]  /*fc90*/  VIADD R5, R5, 0x16840 ;  /* 0x0001684005057836 */ /* 0x000fc40000000000 */
        /* <DEDUP_REMOVED lines=22> */
[----:B-1----:R-:W-:Y:S01]  /*fe00*/  PRMT R5, R121, 0x654, R5 ;  /* 0x0000065479057816 */ /* 0x002fe20000000005 */
[----:B------:R-:W-:Y:S01]  /*fe10*/  FMUL.FTZ R65, R68, UR4 ;  /* 0x0000000444417c20 */ /* 0x000fe20008410000 */
[----:B------:R-:W-:Y:S01]  /*fe20*/  FMUL.FTZ R68, R69, UR4 ;  /* 0x0000000445447c20 */ /* 0x000fe20008410000 */
[----:B------:R-:W-:Y:S01]  /*fe30*/  FMUL.FTZ R72, R72, UR4 ;  /* 0x0000000448487c20 */ /* 0x000fe20008410000 */
[----:B------:R0:W-:Y:S01]  /*fe40*/  SYNCS.ARRIVE.TRANS64.RED.A1T0 RZ, [R5+URZ], RZ ;  /* 0x000000ff05ff79a7 */ /* 0x0001e2000810043f */
[----:B------:R-:W-:Y:S01]  /*fe50*/  FMUL.FTZ R69, R73, UR4 ;  /* 0x0000000449457c20 */ /* 0x000fe20008410000 */
[----:B------:R-:W-:Y:S01]  /*fe60*/  FMUL.FTZ R73, R76, UR4 ;  /* 0x000000044c497c20 */ /* 0x000fe20008410000 */
[----:B------:R-:W1:Y:S01]  /*fe70*/  MUFU.TANH R31, R31 ;  /* 0x0000001f001f7308 */ /* 0x000e620000002400 */
        /* <DEDUP_REMOVED lines=8> */
[----:B--2---:R-:W-:Y:S01]  /*ff00*/  FMNMX.FTZ R5, R122, R5, !PT ;  /* 0x000000057a057209 */ /* 0x004fe20007810000 */
[----:B------:R-:W-:Y:S01]  /*ff10*/  FMUL.FTZ R145, R30, UR4 ;  /* 0x000000041e917c20 */ /* 0x000fe20008410000 */
[----:B------:R-:W-:Y:S01]  /*ff20*/  FMUL.FTZ R48, R38, UR4 ;  /* 0x0000000426307c20 */ /* 0x000fe20008410000 */
[----:B------:R-:W-:Y:S01]  /*ff30*/  FMUL.FTZ R147, R39, UR4 ;  /* 0x0000000427937c20 */ /* 0x000fe20008410000 */
[----:B---3--:R-:W-:Y:S01]  /*ff40*/  FMNMX.FTZ R24, R26, R5, !PT ;  /* 0x000000051a187209 */ /* 0x008fe20007810000 */
[----:B------:R-:W-:Y:S01]  /*ff50*/  FMUL.FTZ R27, R42, UR4 ;  /* 0x000000042a1b7c20 */ /* 0x000fe20008410000 */
[----:B------:R-:W-:Y:S01]  /*ff60*/  FMUL.FTZ R141, R43, UR4 ;  /* 0x000000042b8d7c20 */ /* 0x000fe20008410000 */
[----:B------:R-:W2:Y:S01]  /*ff70*/  MUFU.TANH R35, R35 ;  /* 0x0000002300237308 */ /* 0x000ea20000002400 */
[----:B----4-:R-:W-:Y:S01]  /*ff80*/  FMNMX.FTZ R24, R29, R24, !PT ;  /* 0x000000181d187209 */ /* 0x010fe20007810000 */
[----:B------:R-:W-:Y:S01]  /*ff90*/  FMUL.FTZ R44, R46, UR4 ;  /* 0x000000042e2c7c20 */ /* 0x000fe20008410000 */
[----:B------:R-:W-:Y:S01]  /*ffa0*/  FMUL.FTZ R143, R47, UR4 ;  /* 0x000000042f8f7c20 */ /* 0x000fe20008410000 */
[----:B------:R-:W-:Y:S01]  /*ffb0*/  FMUL.FTZ R42, R50, UR4 ;  /* 0x00000004322a7c20 */ /* 0x000fe20008410000 */
[----:B-1----:R-:W-:Y:S01]  /*ffc0*/  FMNMX.FTZ R24, R31, R24, !PT ;  /* 0x000000181f187209 */ /* 0x002fe20007810000 */
        /* <DEDUP_REMOVED lines=23> */
[----:B------:R-:W-:-:S03]  /*10140*/  FMUL.FTZ R54, R87, UR4 ;  /* 0x0000000457367c20 */ /* 0x000fc60008410000 */
        /* <DEDUP_REMOVED lines=44> */
[----:B------:R0:W3:Y:S01]  /*10410*/  MUFU.TANH R9, R4 ;  /* 0x0000000400097308 */ /* 0x0000e20000002400 */
[----:B--2---:R-:W-:-:S07]  /*10420*/  FMNMX.FTZ R5, R81, R24, !PT ;  /* 0x0000001851057209 */ /* 0x004fce0007810000 */
[----:B------:R-:W2:Y:S01]  /*10430*/  MUFU.TANH R149, R149 ;  /* 0x0000009500957308 */ /* 0x000ea20000002400 */
[----:B-1----:R-:W-:Y:S01]  /*10440*/  FMNMX.FTZ R5, R84, R5, !PT ;  /* 0x0000000554057209 */ /* 0x002fe20007810000 */
[----:B0-----:R-:W-:Y:S01]  /*10450*/  FMUL.FTZ R4, R34, UR4 ;  /* 0x0000000422047c20 */ /* 0x001fe20008410000 */
[----:B------:R-:W-:-:S05]  /*10460*/  FMUL.FTZ R34, R66, UR4 ;  /* 0x0000000442227c20 */ /* 0x000fca0008410000 */
[----:B------:R-:W0:Y:S01]  /*10470*/  MUFU.TANH R145, R145 ;  /* 0x0000009100917308 */ /* 0x000e220000002400 */
[----:B---3--:R-:W-:Y:S02]  /*10480*/  IMAD.MOV.U32 R85, RZ, RZ, R9 ;  /* 0x000000ffff557224 */ /* 0x008fe400078e0009 */
[----:B------:R-:W1:Y:S03]  /*10490*/  SHFL.BFLY PT, R9, R5, 0x2, 0x1f ;  /* 0x0c401f0005097f89 */ /* 0x000e6600000e0000 */
[----:B------:R-:W-:Y:S02]  /*104a0*/  FMNMX.FTZ R24, R85, R10, !PT ;  /* 0x0000000a55187209 */ /* 0x000fe40007810000 */
[----:B------:R-:W3:Y:S08]  /*104b0*/  MUFU.TANH R151, R151 ;  /* 0x0000009700977308 */ /* 0x000ef00000002400 */
[----:B------:R-:W4:Y:S08]  /*104c0*/  MUFU.TANH R4, R4 ;  /* 0x0000000400047308 */ /* 0x000f300000002400 */
[----:B------:R-:W5:Y:S01]  /*104d0*/  MUFU.TANH R8, R8 ;  /* 0x0000000800087308 */ /* 0x000f620000002400 */
[----:B-1----:R-:W-:-:S05]  /*104e0*/  FMNMX.FTZ R5, R5, R9, !PT ;  /* 0x0000000905057209 */ /* 0x002fca0007810000 */
[----:B------:R-:W1:Y:S02]  /*104f0*/  SHFL.BFLY PT, R9, R5, 0x1, 0x1f ;  /* 0x0c201f0005097f89 */ /* 0x000e6400000e0000 */
[----:B------:R-:W5:Y:S08]  /*10500*/  MUFU.TANH R48, R48 ;  /* 0x0000003000307308 */ /* 0x000f700000002400 */
[----:B------:R-:W5:Y:S08]  /*10510*/  MUFU.TANH R147, R147 ;  /* 0x0000009300937308 */ /* 0x000f700000002400 */
[----:B------:R-:W5:Y:S01]  /*10520*/  MUFU.TANH R27, R27 ;  /* 0x0000001b001b7308 */ /* 0x000f620000002400 */
[----:B-1----:R-:W-:-:S07]  /*10530*/  FMNMX.FTZ R5, R5, R9, !PT ;  /* 0x0000000905057209 */ /* 0x002fce0007810000 */
[----:B------:R-:W1:Y:S01]  /*10540*/  MUFU.TANH R141, R141 ;  /* 0x0000008d008d7308 */ /* 0x000e620000002400 */
[----:B--2---:R-:W-:Y:S01]  /*10550*/  FMNMX.FTZ R9, R149, R24, !PT ;  /* 0x0000001895097209 */ /* 0x004fe20007810000 */
[----:B------:R-:W-:-:S03]  /*10560*/  FADD.FTZ R11, -R5, R11 ;  /* 0x0000000b050b7221 */ /* 0x000fc60000010100 */
[----:B0-----:R-:W-:-:S03]  /*10570*/  FMNMX.FTZ R9, R145, R9, !PT ;  /* 0x0000000991097209 */ /* 0x001fc60007810000 */
[----:B------:R-:W0:Y:S01]  /*10580*/  MUFU.TANH R44, R44 ;  /* 0x0000002c002c7308 */ /* 0x000e220000002400 */
[----:B---3--:R-:W-:-:S04]  /*10590*/  FMNMX.FTZ R9, R151, R9, !PT ;  /* 0x0000000997097209 */ /* 0x008fc80007810000 */
[----:B----4-:R-:W-:-:S03]  /*105a0*/  FMNMX.FTZ R9, R4, R9, !PT ;  /* 0x0000000904097209 */ /* 0x010fc60007810000 */
[----:B------:R-:W2:Y:S01]  /*105b0*/  MUFU.TANH R143, R143 ;  /* 0x0000008f008f7308 */ /* 0x000ea20000002400 */
[----:B-----5:R-:W-:-:S04]  /*105c0*/  FMNMX.FTZ R9, R8, R9, !PT ;  /* 0x0000000908097209 */ /* 0x020fc80007810000 */
[----:B------:R-:W-:-:S03]  /*105d0*/  FMNMX.FTZ R9, R48, R9, !PT ;  /* 0x0000000930097209 */ /* 0x000fc60007810000 */
[----:B------:R-:W3:Y:S01]  /*105e0*/  MUFU.TANH R42, R42 ;  /* 0x0000002a002a7308 */ /* 0x000ee20000002400 */
[----:B------:R-:W-:-:S04]  /*105f0*/  FMNMX.FTZ R9, R147, R9, !PT ;  /* 0x0000000993097209 */ /* 0x000fc80007810000 */
[----:B------:R-:W-:-:S03]  /*10600*/  FMNMX.FTZ R9, R27, R9, !PT ;  /* 0x000000091b097209 */ /* 0x000fc60007810000 */
[----:B------:R-:W4:Y:S01]  /*10610*/  MUFU.TANH R137, R137 ;  /* 0x0000008900897308 */ /* 0x000f220000002400 */
[----:B-1----:R-:W-:-:S04]  /*10620*/  FMNMX.FTZ R9, R141, R9, !PT ;  /* 0x000000098d097209 */ /* 0x002fc80007810000 */
[----:B0-----:R-:W-:-:S03]  /*10630*/  FMNMX.FTZ R9, R44, R9, !PT ;  /* 0x000000092c097209 */ /* 0x001fc60007810000 */
        /* <DEDUP_REMOVED lines=49> */
[-C--:B------:R-:W-:Y:S01]  /*10950*/  FMUL.FTZ R56, R24, R9.reuse ;  /* 0x0000000918387220 */ /* 0x080fe20000410000 */
[-CC-:B------:R-:W-:Y:S01]  /*10960*/  FFMA.FTZ R148, R120, R9.reuse, -R46.reuse ;  /* 0x0000000978947223 */ /* 0x180fe2000001082e */
[-C--:B------:R-:W-:Y:S01]  /*10970*/  FFMA.FTZ R39, R122, R9.reuse, -R46 ;  /* 0x000000097a277223 */ /* 0x080fe2000001082e */
[----:B------:R-:W-:Y:S01]  /*10980*/  MUFU.EX2 R11, R11 ;  /* 0x0000000b000b7308 */ /* 0x000fe20000000800 */
[-CC-:B------:R-:W-:Y:S01]  /*10990*/  FFMA.FTZ R55, R85, R9.reuse, -R56.reuse ;  /* 0x0000000955377223 */ /* 0x180fe20000010838 */
[-CC-:B------:R-:W-:Y:S01]  /*109a0*/  FFMA.FTZ R149, R149, R9.reuse, -R56.reuse ;  /* 0x0000000995957223 */ /* 0x180fe20000010838 */
[-CC-:B------:R-:W-:Y:S01]  /*109b0*/  FFMA.FTZ R50, R4, R9.reuse, -R56.reuse ;  /* 0x0000000904327223 */ /* 0x180fe20000010838 */
[-C--:B------:R-:W-:Y:S01]  /*109c0*/  FFMA.FTZ R4, R54, R9.reuse, -R56 ;  /* 0x0000000936047223 */ /* 0x080fe20000010838 */
[-CC-:B------:R-:W-:Y:S01]  /*109d0*/  FFMA.FTZ R150, R26, R9.reuse, -R46.reuse ;  /* 0x000000091a967223 */ /* 0x180fe2000001082e */
[-CC-:B------:R-:W-:Y:S01]  /*109e0*/  FFMA.FTZ R51, R29, R9.reuse, -R46.reuse ;  /* 0x000000091d337223 */ /* 0x180fe2000001082e */
[-CC-:B------:R-:W-:Y:S01]  /*109f0*/  FFMA.FTZ R138, R52, R9.reuse, -R46.reuse ;  /* 0x00000009348a7223 */ /* 0x180fe2000001082e */
[----:B------:R-:W0:Y:S01]  /*10a00*/  MUFU.EX2 R148, R148 ;  /* 0x0000009400947308 */ /* 0x000e220000000800 */
[-C--:B------:R-:W-:Y:S01]  /*10a10*/  FFMA.FTZ R29, R53, R9.reuse, -R46 ;  /* 0x00000009351d7223 */ /* 0x080fe2000001082e */
[-CC-:B------:R-:W-:Y:S01]  /*10a20*/  FFMA.FTZ R52, R145, R9.reuse, -R56.reuse ;  /* 0x0000000991347223 */ /* 0x180fe20000010838 */
[-C--:B------:R-:W-:Y:S01]  /*10a30*/  FFMA.FTZ R151, R151, R9.reuse, -R56 ;  /* 0x0000000997977223 */ /* 0x080fe20000010838 */
[-C--:B------:R-:W-:Y:S01]  /*10a40*/  FFMA.FTZ R144, R31, R9.reuse, -R46 ;  /* 0x000000091f907223 */ /* 0x080fe2000001082e */
[-C--:B------:R-:W-:Y:S01]  /*10a50*/  FFMA.FTZ R145, R8, R9.reuse, -R56 ;  /* 0x0000000908917223 */ /* 0x080fe20000010838 */
[-CC-:B------:R-:W-:Y:S01]  /*10a60*/  FFMA.FTZ R33, R33, R9.reuse, -R46.reuse ;  /* 0x0000000921217223 */ /* 0x180fe2000001082e */
[-CC-:B------:R-:W-:Y:S01]  /*10a70*/  FFMA.FTZ R146, R35, R9.reuse, -R46.reuse ;  /* 0x0000000923927223 */ /* 0x180fe2000001082e */
[----:B------:R-:W-:Y:S01]  /*10a80*/  MUFU.EX2 R10, R10 ;  /* 0x0000000a000a7308 */ /* 0x000fe20000000800 */
[-C--:B------:R-:W-:Y:S01]  /*10a90*/  FFMA.FTZ R26, R49, R9.reuse, -R46 ;  /* 0x00000009311a7223 */ /* 0x080fe2000001082e */
[-C--:B------:R-:W-:Y:S01]  /*10aa0*/  FFMA.FTZ R48, R48, R9.reuse, -R56 ;  /* 0x0000000930307223 */ /* 0x080fe20000010838 */
[-C--:B------:R-:W-:Y:S01]  /*10ab0*/  FFMA.FTZ R47, R37, R9.reuse, -R46 ;  /* 0x00000009252f7223 */ /* 0x080fe2000001082e */
[-C--:B------:R-:W-:Y:S01]  /*10ac0*/  FFMA.FTZ R147, R147, R9.reuse, -R56 ;  /* 0x0000000993937223 */ /* 0x080fe20000010838 */
        /* <DEDUP_REMOVED lines=20> */
[----:B-1----:R-:W-:Y:S01]  /*10c10*/  FFMA.FTZ R0, R10, R0, R54 ;  /* 0x000000000a007223 */ /* 0x002fe20000010036 */
[-CC-:B------:R-:W-:Y:S01]  /*10c20*/  FFMA.FTZ R120, R77, R9.reuse, -R46.reuse ;  /* 0x000000094d787223 */ /* 0x180fe2000001082e */
[-CC-:B------:R-:W-:Y:S01]  /*10c30*/  FFMA.FTZ R80, R80, R9.reuse, -R46.reuse ;  /* 0x0000000950507223 */ /* 0x180fe2000001082e */
[-CC-:B------:R-:W-:Y:S01]  /*10c40*/  FFMA.FTZ R81, R81, R9.reuse, -R46.reuse ;  /* 0x0000000951517223 */ /* 0x180fe2000001082e */
[-C--:B------:R-:W-:Y:S01]  /*10c50*/  FFMA.FTZ R122, R84, R9.reuse, -R46 ;  /* 0x00000009547a7223 */ /* 0x080fe2000001082e */
        /* <DEDUP_REMOVED lines=8> */
[-CC-:B------:R-:W-:Y:S01]  /*10ce0*/  FFMA.FTZ R40, R40, R9.reuse, -R56.reuse ;  /* 0x0000000928287223 */ /* 0x180fe20000010838 */
[-C--:B------:R-:W-:Y:S01]  /*10cf0*/  FFMA.FTZ R139, R139, R9.reuse, -R56 ;  /* 0x000000098b8b7223 */ /* 0x080fe20000010838 */
[----:B------:R-:W0:Y:S01]  /*10d00*/  MUFU.EX2 R52, R52 ;  /* 0x0000003400347308 */ /* 0x000e220000000800 */
[----:B--2---:R-:W-:Y:S01]  /*10d10*/  FADD.FTZ R55, R149, R0 ;  /* 0x0000000095377221 */ /* 0x004fe20000010000 */
[-CC-:B------:R-:W-:Y:S01]  /*10d20*/  FFMA.FTZ R38, R38, R9.reuse, -R56.reuse ;  /* 0x0000000926267223 */ /* 0x180fe20000010838 */
[-CC-:B------:R-:W-:Y:S01]  /*10d30*/  FFMA.FTZ R133, R133, R9.reuse, -R56.reuse ;  /* 0x0000000985857223 */ /* 0x180fe20000010838 */
[-CC-:B------:R-:W-:Y:S01]  /*10d40*/  FFMA.FTZ R36, R36, R9.reuse, -R56.reuse ;  /* 0x0000000924247223 */ /* 0x180fe20000010838 */
[-CC-:B------:R-:W-:Y:S01]  /*10d50*/  FFMA.FTZ R135, R135, R9.reuse, -R56.reuse ;  /* 0x0000000987877223 */ /* 0x180fe20000010838 */
[-CC-:B------:R-:W-:Y:S01]  /*10d60*/  FFMA.FTZ R34, R34, R9.reuse, -R56.reuse ;  /* 0x0000000922227223 */ /* 0x180fe20000010838 */
[-CC-:B------:R-:W-:Y:S01]  /*10d70*/  FFMA.FTZ R129, R129, R9.reuse, -R56.reuse ;  /* 0x0000000981817223 */ /* 0x180fe20000010838 */
[----:B------:R-:W2:Y:S01]  /*10d80*/  MUFU.EX2 R51, R51 ;  /* 0x0000003300337308 */ /* 0x000ea20000000800 */
        /* <DEDUP_REMOVED lines=8> */
[----:B0-----:R-:W-:Y:S01]  /*10e10*/  FADD.FTZ R3, R52, R55 ;  /* 0x0000003734037221 */ /* 0x001fe20000010000 */
[-CC-:B------:R-:W-:Y:S01]  /*10e20*/  FFMA.FTZ R121, R121, R9.reuse, -R56.reuse ;  /* 0x0000000979797223 */ /* 0x180fe20000010838 */
[-CC-:B------:R-:W-:Y:S01]  /*10e30*/  FFMA.FTZ R25, R25, R9.reuse, -R56.reuse ;  /* 0x0000000919197223 */ /* 0x180fe20000010838 */
[----:B------:R-:W-:-:S04]  /*10e40*/  FFMA.FTZ R123, R123, R9, -R56 ;  /* 0x000000097b7b7223 */ /* 0x000fc80000010838 */
        /* <DEDUP_REMOVED lines=116> */
.L_x_15584:
[----:B------:R-:W0:Y:S01]  /*11590*/  S2R R55, SR_CgaCtaId ;  /* 0x0000000000377919 */ /* 0x000e220000008800 */
[----:B------:R-:W-:-:S04]  /*115a0*/  IMAD R13, R13, 0x8, R2 ;  /* 0x000000080d0d7824 */ /* 0x000fc800078e0202 */
[----:B------:R-:W-:-:S05]  /*115b0*/  VIADD R13, R13, 0x16860 ;  /* 0x000168600d0d7836 */ /* 0x000fca0000000000 */
[----:B0-----:R-:W-:Y:S02]  /*115c0*/  PRMT R13, R55, 0x654, R13 ;  /* 0x00000654370d7816 */ /* 0x001fe4000000000d */
[----:B------:R-:W2:Y:S01]  /*115d0*/  LDL R55, [R1+0x34] ;  /* 0x0000340001377983 */ /* 0x000ea20000100800 */
[----:B------:R-:W-:Y:S01]  /*115e0*/  F2FP.BF16.F32.PACK_AB R123, R4, R123 ;  /* 0x0000007b047b723e */ /* 0x000fe200000010ff */
        /* <DEDUP_REMOVED lines=70> */
[----:B------:R-:W-:Y:S05]  /*11a50*/  @P1 BRA `(.L_x_15585) ;  /* 0xffffffd800301947 */ /* 0x000fea000383ffff */
.L_x_15573:
[----:B------:R-:W-:Y:S05]  /*11a60*/  WARPSYNC.ALL ;  /* 0x0000000000007948 */ /* 0x000fea0003800000 */
[----:B------:R-:W-:Y:S06]  /*11a70*/  BAR.ARV 0x8, 0x200 ;  /* 0x0208000000007b1d */ /* 0x000fec0000002000 */
[----:B------:R-:W-:Y:S05]  /*11a80*/  @!P0 BRA `(.L_x_15586) ;  /* 0x0000000000048947 */ /* 0x000fea0003800000 */
[----:B------:R-:W-:Y:S01]  /*11a90*/  BPT.TRAP 0x1 ;  /* 0x000000040000795c */ /* 0x000fe20000300000 */
.L_x_15586:
[----:B------:R-:W-:Y:S01]  /*11aa0*/  IMAD R13, R22, 0x8, R2 ;  /* 0x00000008160d7824 */ /* 0x000fe200078e0202 */
[----:B------:R-:W-:-:S04]  /*11ab0*/  SHF.L.U32 R4, R155, 0x1f, RZ ;  /* 0x0000001f9b047819 */ /* 0x000fc800000006ff */
[----:B------:R0:W1:Y:S01]  /*11ac0*/  SYNCS.PHASECHK.TRANS64.TRYWAIT P1, [R13+URZ+0x16850], R4 ;  /* 0x016850040d0075a7 */ /* 0x000062000802017f */
[----:B------:R-:W-:Y:S05]  /*11ad0*/  @!P0 BRA `(.L_x_15587) ;  /* 0x0000000000048947 */ /* 0x000fea0003800000 */
[----:B------:R-:W-:Y:S01]  /*11ae0*/  BPT.TRAP 0x1 ;  /* 0x000000040000795c */ /* 0x000fe20000300000 */
.L_x_15587:
[----:B------:R-:W-:-:S05]  /*11af0*/  VIADD R2, R2, 0x400 ;  /* 0x0000040002027836 */ /* 0x000fca0000000000 */
[----:B------:R-:W-:-:S04]  /*11b00*/  SHF.R.U32.HI R2, RZ, 0x4, R2 ;  /* 0x00000004ff027819 */ /* 0x000fc80000011602 */
[----:B------:R-:W-:Y:S01]  /*11b10*/  LOP3.LUT R7, R2, 0x3fff, RZ, 0xc0, !PT ;  /* 0x00003fff02077812 */ /* 0x000fe200078ec0ff */
[----:B-1----:R-:W-:Y:S06]  /*11b20*/  @P1 BRA `(.L_x_15588) ;  /* 0x0000000000081947 */ /* 0x002fec0003800000 */
[----:B------:R-:W1:Y:S02]  /*11b30*/  SYNCS.PHASECHK.TRANS64.TRYWAIT P1, [R13+URZ+0x16850], R4 ;  /* 0x016850040d0075a7 */ /* 0x000e64000802017f */
[----:B-1----:R-:W-:Y:S05]  /*11b40*/  @!P1 BRA `(.L_x_15589) ;  /* 0x000000b800b09947 */ /* 0x002fea0003800000 */
.L_x_15588:
        /* <DEDUP_REMOVED lines=9> */
[----:B------:R-:W-:Y:S02]  /*11be0*/  IMAD.MOV.U32 R7, RZ, RZ, 0x40000040 ;  /* 0x40000040ff077424 */ /* 0x000fe400078e00ff */
[----:B------:R-:W-:-:S08]  /*11bf0*/  IMAD.MOV.U32 R8, RZ, RZ, RZ ;  /* 0x000000ffff087224 */ /* 0x000fd000078e00ff */
[----:B------:R-:W-:Y:S01]  /*11c00*/  HGMMA.64x64x16.F32.BF16 R88, R148, gdesc[UR4].tnspB, R88, gsb0 ;  /* 0x40e0000494587df0 */ /* 0x000fe20008001858 */
[----:B------:R-:W-:Y:S02]  /*11c10*/  R2UR UR6, R10 ;  /* 0x000000000a0672ca */ /* 0x000fe400000e0000 */
[----:B------:R-:W-:Y:S01]  /*11c20*/  R2UR UR7, R11 ;  /* 0x000000000b0772ca */ /* 0x000fe200000e0000 */
[----:B------:R-:W-:Y:S01]  /*11c30*/  IMAD.MOV.U32 R11, RZ, RZ, 0x40000040 ;  /* 0x40000040ff0b7424 */ /* 0x000fe200078e00ff */
[----:B------:R-:W-:Y:S01]  /*11c40*/  IADD3 R10, R6, 0x100, RZ ;  /* 0x00000100060a7810 */ /* 0x000fe20007ffe0ff */
[----:B--2---:R-:W-:Y:S01]  /*11c50*/  FADD.FTZ R2, R2, R3 ;  /* 0x0000000302027221 */ /* 0x004fe20000010000 */
[----:B------:R-:W-:Y:S01]  /*11c60*/  IMAD.MOV.U32 R3, RZ, RZ, -0x800000 ;  /* 0xff800000ff037424 */ /* 0x000fe200078e00ff */
        /* <DEDUP_REMOVED lines=27> */
[----:B------:R-:W-:Y:S01]  /*11e20*/  IMAD.MOV.U32 R11, RZ, RZ, 0x40000040 ;  /* 0x40000040ff0b7424 */ /* 0x000fe200078e00ff */
[----:B------:R-:W-:Y:S01]  /*11e30*/  IADD3 R6, R6, 0x380, RZ ;  /* 0x0000038006067810 */ /* 0x000fe20007ffe0ff */
[----:B------:R-:W-:Y:S02]  /*11e40*/  WARPGROUP.DEPBAR.LE gsb0, 0x0 ;  /* 0x00008000000079c5 */ /* 0x000fe40000010000 */
[----:B------:R-:W-:-:S08]  /*11e50*/  WARPGROUP.ARRIVE ;  /* 0x00000000000079c5 */ /* 0x000fd00000000000 */
[----:B------:R-:W-:Y:S01]  /*11e60*/  HGMMA.64x64x16.F32.BF16 R88, R128, gdesc[UR4].tnspB, R88, gsb0 ;  /* 0x40e0000480587df0 */ /* 0x000fe20008001858 */
[----:B------:R-:W-:Y:S02]  /*11e70*/  R2UR UR6, R10 ;  /* 0x000000000a0672ca */ /* 0x000fe400000e0000 */
[----:B------:R-:W-:Y:S02]  /*11e80*/  R2UR UR7, R11 ;  /* 0x000000000b0772ca */ /* 0x000fe400000e0000 */
[----:B------:R-:W2:Y:S02]  /*11e90*/  SHFL.BFLY PT, R11, R0, 0x2, 0x1f ;  /* 0x0c401f00000b7f89 */ /* 0x000ea400000e0000 */
[----:B--2---:R-:W-:Y:S01]  /*11ea0*/  FADD.FTZ R11, R11, R0 ;  /* 0x000000000b0b7221 */ /* 0x004fe20000010000 */
[----:B------:R-:W-:-:S04]  /*11eb0*/  IMAD.MOV.U32 R0, RZ, RZ, -0x800000 ;  /* 0xff800000ff007424 */ /* 0x000fc800078e00ff */
[----:B01----:R-:W0:Y:S02]  /*11ec0*/  SHFL.BFLY PT, R4, R11, 0x1, 0x1f ;  /* 0x0c201f000b047f89 */ /* 0x003e2400000e0000 */
[----:B0-----:R-:W-:Y:S01]  /*11ed0*/  FADD.FTZ R14, R11, R4 ;  /* 0x000000040b0e7221 */ /* 0x001fe20000010000 */
[----:B------:R-:W-:-:S04]  /*11ee0*/  IMAD.MOV.U32 R4, RZ, RZ, RZ ;  /* 0x000000ffff047224 */ /* 0x000fc800078e00ff */
[----:B------:R-:W-:-:S13]  /*11ef0*/  FSETP.NE.FTZ.AND P2, PT, R14, RZ, PT ;  /* 0x000000ff0e00720b */ /* 0x000fda0003f55000 */
[----:B------:R-:W0:Y:S01]  /*11f00*/  @P2 MUFU.LG2 R10, R14 ;  /* 0x0000000e000a2308 */ /* 0x000e220000000c00 */
[----:B------:R-:W-:Y:S01]  /*11f10*/  @P2 FMUL.FTZ R20, R9, 0.69314718246459960938 ;  /* 0x3f31721809142820 */ /* 0x000fe20000410000 */
[----:B------:R-:W-:Y:S02]  /*11f20*/  WARPGROUP.DEPBAR.LE gsb0, 0x0 ;  /* 0x00008000000079c5 */ /* 0x000fe40000010000 */
[----:B------:R-:W-:-:S04]  /*11f30*/  WARPGROUP.ARRIVE ;  /* 0x00000000000079c5 */ /* 0x000fc80000000000 */
[----:B------:R-:W-:Y:S02]  /*11f40*/  @P2 MUFU.RCP R8, R14 ;  /* 0x0000000e00082308 */ /* 0x000fe40000001000 */
[----:B------:R-:W-:Y:S01]  /*11f50*/  HGMMA.64x64x16.F32.BF16 R88, R124, gdesc[UR4].tnspB, R88, gsb0 ;  /* 0x40e000047c587df0 */ /* 0x000fe20008001858 */
[----:B------:R-:W-:Y:S02]  /*11f60*/  R2UR UR6, R6 ;  /* 0x00000000060672ca */ /* 0x000fe400000e0000 */
[----:B------:R-:W-:Y:S02]  /*11f70*/  R2UR UR7, R7 ;  /* 0x00000000070772ca */ /* 0x000fe400000e0000 */
[----:B------:R-:W1:Y:S02]  /*11f80*/  SHFL.BFLY PT, R7, R2, 0x1, 0x1f ;  /* 0x0c201f0002077f89 */ /* 0x000e6400000e0000 */
[----:B-1----:R-:W-:-:S05]  /*11f90*/  FADD.FTZ R12, R2, R7 ;  /* 0x00000007020c7221 */ /* 0x002fca0000010000 */
[----:B------:R-:W-:-:S13]  /*11fa0*/  FSETP.NE.FTZ.AND P1, PT, R12, RZ, PT ;  /* 0x000000ff0c00720b */ /* 0x000fda0003f35000 */
[----:B------:R-:W1:Y:S01]  /*11fb0*/  @P1 MUFU.LG2 R6, R12 ;  /* 0x0000000c00061308 */ /* 0x000e620000000c00 */
[----:B------:R-:W-:Y:S01]  /*11fc0*/  @P1 FMUL.FTZ R2, R9, 0.69314718246459960938 ;  /* 0x3f31721809021820 */ /* 0x000fe20000410000 */
[----:B0-----:R-:W-:-:S04]  /*11fd0*/  @P2 FMUL.FTZ R9, R10, 0.69314718246459960938 ;  /* 0x3f3172180a092820 */ /* 0x001fc80000410000 */
[----:B------:R-:W-:Y:S02]  /*11fe0*/  @P2 FFMA.FTZ R0, R20, R24, R9 ;  /* 0x0000001814002223 */ /* 0x000fe40000010009 */
[----:B------:R0:W2:Y:S01]  /*11ff0*/  @P1 MUFU.RCP R4, R12 ;  /* 0x0000000c00041308 */ /* 0x0000a20000001000 */
[----:B-1----:R-:W-:-:S04]  /*12000*/  @P1 FMUL.FTZ R7, R6, 0.69314718246459960938 ;  /* 0x3f31721806071820 */ /* 0x002fc80000410000 */
[----:B------:R-:W-:Y:S01]  /*12010*/  @P1 FFMA.FTZ R3, R2, R5, R7 ;  /* 0x0000000502031223 */ /* 0x000fe20000010007 */
[----:B------:R-:W-:Y:S02]  /*12020*/  WARPGROUP.DEPBAR.LE gsb0, 0x0 ;  /* 0x00008000000079c5 */ /* 0x000fe40000010000 */
[----:B------:R-:W-:-:S06]  /*12030*/  WARPGROUP.ARRIVE ;  /* 0x00000000000079c5 */ /* 0x000fcc0000000000 */
[----:B------:R-:W-:Y:S03]  /*12040*/  HGMMA.64x64x16.F32.BF16 R88, R120, gdesc[UR4].tnspB, R88, gsb0 ;  /* 0x40e0000478587df0 */ /* 0x000fe60008001858 */
[----:B------:R-:W-:Y:S02]  /*12050*/  WARPGROUP.DEPBAR.LE gsb0, 0x0 ;  /* 0x00008000000079c5 */ /* 0x000fe40000010000 */
[----:B0-2---:R-:W-:Y:S05]  /*12060*/  @!P0 BRA `(.L_x_15590) ;  /* 0x0000000000048947 */ /* 0x005fea0003800000 */
[----:B------:R-:W-:Y:S01]  /*12070*/  BPT.TRAP 0x1 ;  /* 0x000000040000795c */ /* 0x000fe20000300000 */
.L_x_15590:
[----:B------:R-:W0:Y:S01]  /*12080*/  S2R R5, SR_CgaCtaId ;  /* 0x0000000000057919 */ /* 0x000e220000008800 */
[----:B------:R-:W-:-:S05]  /*12090*/  VIADD R2, R13, 0x16860 ;  /* 0x000168600d027836 */ /* 0x000fca0000000000 */
[----:B0-----:R-:W-:Y:S02]  /*120a0*/  PRMT R2, R5, 0x654, R2 ;  /* 0x0000065405027816 */ /* 0x001fe40000000002 */
        /* <DEDUP_REMOVED lines=42> */
.L_x_15520:
[----:B------:R-:W3:Y:S01]  /*12350*/  LDL R47, [R1+0x48] ;  /* 0x00004800012f7983 */ /* 0x000ee20000100800 */
[----:B------:R-:W1:Y:S01]  /*12360*/  S2R R2, SR_TID.X ;  /* 0x0000000000027919 */ /* 0x000e620000002100 */
[----:B------:R-:W-:Y:S05]  /*12370*/  WARPSYNC.ALL ;  /* 0x0000000000007948 */ /* 0x000fea0003800000 */
[----:B-1----:R-:W-:-:S05]  /*12380*/  VIADD R40, R2, 0xffffff80 ;  /* 0xffffff8002287836 */ /* 0x002fca0000000000 */
[----:B------:R-:W-:-:S04]  /*12390*/  SHF.R.S32.HI R46, RZ, 0x1f, R40 ;  /* 0x0000001fff2e7819 */ /* 0x000fc80000011428 */
[----:B------:R-:W-:-:S04]  /*123a0*/  LEA.HI R46, R46, R40, RZ, 0x3 ;  /* 0x000000282e2e7211 */ /* 0x000fc800078f18ff */
[----:B------:R-:W-:-:S04]  /*123b0*/  LOP3.LUT R46, R46, 0xfffffff8, RZ, 0xc0, !PT ;  /* 0xfffffff82e2e7812 */ /* 0x000fc800078ec0ff */
[----:B------:R-:W-:-:S05]  /*123c0*/  IADD3 R46, R40, -R46, RZ ;  /* 0x8000002e282e7210 */ /* 0x000fca0007ffe0ff */
[----:B------:R-:W-:-:S05]  /*123d0*/  IMAD.SHL.U32 R43, R46, 0x8, RZ ;  /* 0x000000082e2b7824 */ /* 0x000fca00078e00ff */
[----:B------:R-:W-:Y:S02]  /*123e0*/  SHF.R.S32.HI R42, RZ, 0x1f, R43 ;  /* 0x0000001fff2a7819 */ /* 0x000fe4000001142b */
[----:B---3--:R-:W-:-:S04]  /*123f0*/  SHF.R.S32.HI R32, RZ, 0x1f, R47 ;  /* 0x0000001fff207819 */ /* 0x008fc8000001142f */
[----:B------:R-:W-:Y:S01]  /*12400*/  SHF.L.U64.HI R35, R47, 0x2, R32 ;  /* 0x000000022f237819 */ /* 0x000fe20000010220 */
[----:B------:R-:W1:Y:S01]  /*12410*/  S2R R4, SR_CgaCtaId ;  /* 0x0000000000047919 */ /* 0x000e620000008800 */
[----:B------:R-:W-:Y:S01]  /*12420*/  MOV R2, 0x400 ;  /* 0x0000040000027802 */ /* 0x000fe20000000f00 */
[----:B------:R-:W-:Y:S01]  /*12430*/  BSSY B0, `(.L_x_15591) ;  /* 0x0000238000007945 */ /* 0x000fe20003800000 */
[----:B------:R-:W-:Y:S02]  /*12440*/  BAR.SYNC.DEFER_BLOCKING 0x5, 0x200 ;  /* 0x0148000000007b1d */ /* 0x000fe40000010000 */
[----:B-1----:R-:W-:-:S05]  /*12450*/  LEA R2, R4, R2, 0x18 ;  /* 0x0000000204027211 */ /* 0x002fca00078ec0ff */
[----:B------:R1:W3:Y:S01]  /*12460*/  LDS.128 R28, [R2+0x168d0] ;  /* 0x0168d000021c7984 */ /* 0x0002e20000000c00 */
[----:B------:R-:W-:Y:S06]  /*12470*/  BAR.ARV 0x4, 0x200 ;  /* 0x0108000000007b1d */ /* 0x000fec0000002000 */
[----:B------:R-:W-:Y:S05]  /*12480*/  @P0 BRA `(.L_x_15592) ;  /* 0x0000001800380947 */ /* 0x000fea0003800000 */
[----:B------:R-:W4:Y:S01]  /*12490*/  LDL R4, [R1+0x64] ;  /* 0x0000640001047983 */ /* 0x000f220000100800 */
[----:B------:R-:W-:-:S03]  /*124a0*/  ULDC UR4, c[0x0][0xad4] ;  /* 0x0002b50000047ab9 */ /* 0x000fc60000000800 */
[----:B------:R-:W2:Y:S04]  /*124b0*/  LDL.LU R26, [R1+0x4c] ;  /* 0x00004c00011a7983 */ /* 0x000ea80000300800 */
[----:B------:R-:W2:Y:S01]  /*124c0*/  LDL.LU R34, [R1+0x50] ;  /* 0x0000500001227983 */ /* 0x000ea20000300800 */
[----:B0-----:R-:W0:Y:S01]  /*124d0*/  S2R R5, SR_SWINHI ;  /* 0x0000000000057919 */ /* 0x001e220000002f00 */
[----:B-----5:R-:W-:Y:S02]  /*124e0*/  MOV R24, R2 ;  /* 0x0000000200187202 */ /* 0x020fe40000000f00 */
[----:B0-----:R-:W-:Y:S02]  /*124f0*/  MOV R25, R5 ;  /* 0x0000000500197202 */ /* 0x001fe40000000f00 */
[----:B------:R-:W-:Y:S01]  /*12500*/  F2FP.BF16.F32.PACK_AB R14, R93, R92 ;  /* 0x0000005c5d0e723e */ /* 0x000fe200000010ff */
[----:B---3--:R-:W-:-:S02]  /*12510*/  IMAD.MOV.U32 R28, RZ, RZ, RZ ;  /* 0x000000ffff1c7224 */ /* 0x008fc400078e00ff */
        /* <DEDUP_REMOVED lines=24> */
[----:B------:R-:W-:Y:S02]  /*126a0*/  LOP3.LUT R4, R12, R27, RZ, 0x3c, !PT ;  /* 0x0000001b0c047212 */ /* 0x000fe400078e3cff */
[----:B------:R-:W-:Y:S02]  /*126b0*/  MOV R10, R10 ;  /* 0x0000000a000a7202 */ /* 0x000fe40000000f00 */
[----:B------:R-:W-:Y:S02]  /*126c0*/  F2FP.BF16.F32.PACK_AB R12, R21, R20 ;  /* 0x00000014150c723e */ /* 0x000fe400000010ff */
[----:B------:R-:W-:Y:S02]  /*126d0*/  F2FP.BF16.F32.PACK_AB R13, R91, R90 ;  /* 0x0000005a5b0d723e */ /* 0x000fe400000010ff */
[----:B------:R-:W-:Y:S02]  /*126e0*/  F2FP.BF16.F32.PACK_AB R15, R95, R94 ;  /* 0x0000005e5f0f723e */ /* 0x000fe400000010ff */
[----:B------:R-:W-:-:S02]  /*126f0*/  MOV R37, R6 ;  /* 0x0000000600257202 */ /* 0x000fc40000000f00 */
[----:B------:R-:W-:Y:S01]  /*12700*/  MOV R36, R4 ;  /* 0x0000000400247202 */ /* 0x000fe20000000f00 */
[----:B------:R0:W-:Y:S01]  /*12710*/  STSM.16.M88.4 [R10], R12 ;  /* 0x0000000c0a007844 */ /* 0x0001e20000000200 */
[----:B------:R-:W-:Y:S02]  /*12720*/  MOV R33, R8 ;  /* 0x0000000800217202 */ /* 0x000fe40000000f00 */
[----:B------:R-:W-:Y:S02]  /*12730*/  F2FP.BF16.F32.PACK_AB R4, R97, R96 ;  /* 0x000000606104723e */ /* 0x000fe400000010ff */
[----:B------:R-:W-:Y:S02]  /*12740*/  F2FP.BF16.F32.PACK_AB R5, R99, R98 ;  /* 0x000000626305723e */ /* 0x000fe400000010ff */
[----:B------:R-:W-:Y:S02]  /*12750*/  F2FP.BF16.F32.PACK_AB R6, R101, R100 ;  /* 0x000000646506723e */ /* 0x000fe400000010ff */
        /* <DEDUP_REMOVED lines=16> */
[C---:B------:R-:W-:Y:S02]  /*12860*/  IADD3 R26, P1, R34.reuse, UR4, RZ ;  /* 0x00000004221a7c10 */ /* 0x040fe4000ff3e0ff */
[----:B------:R-:W-:Y:S02]  /*12870*/  ISETP.NE.AND.EX P0, PT, RZ, UR5, PT, P0 ;  /* 0x00000005ff007c0c */ /* 0x000fe4000bf05300 */
[C---:B------:R-:W-:Y:S01]  /*12880*/  IADD3.X R27, R35.reuse, UR5, RZ, P1, !PT ;  /* 0x00000005231b7c10 */ /* 0x040fe20008ffe4ff */
        /* <DEDUP_REMOVED lines=19> */
.L_x_15593:
[----:B------:R-:W2:Y:S04]  /*129c0*/  LDL R26, [R1+0x44] ;  /* 0x00004400011a7983 */ /* 0x000ea80000100800 */
[----:B------:R-:W2:Y:S04]  /*129d0*/  LDL R49, [R1+0x28] ;  /* 0x0000280001317983 */ /* 0x000ea80000100800 */
[----:B------:R-:W2:Y:S01]  /*129e0*/  LDL R48, [R1+0x58] ;  /* 0x0000580001307983 */ /* 0x000ea20000100800 */
[----:B------:R-:W0:Y:S01]  /*129f0*/  LDC.64 R6, c[0x0][R6+0x210] ;  /* 0x0000840006067b82 */ /* 0x000e220000000a00 */
[----:B------:R-:W-:Y:S01]  /*12a00*/  ISETP.NE.U32.AND P0, PT, RZ, UR4, PT ;  /* 0x00000004ff007c0c */ /* 0x000fe2000bf05070 */
[-C--:B----4-:R-:W-:Y:S01]  /*12a10*/  IMAD R35, R15, R23.reuse, RZ ;  /* 0x000000170f237224 */ /* 0x090fe200078e02ff */
[----:B------:R-:W4:Y:S01]  /*12a20*/  LDL R38, [R1+0x60] ;  /* 0x0000600001267983 */ /* 0x000f220000100800 */
[----:B------:R-:W-:Y:S01]  /*12a30*/  IMAD.WIDE.U32 R14, R14, R23, RZ ;  /* 0x000000170e0e7225 */ /* 0x000fe200078e00ff */
[----:B------:R-:W-:-:S03]  /*12a40*/  ISETP.NE.AND.EX P0, PT, RZ, UR5, PT, P0 ;  /* 0x00000005ff007c0c */ /* 0x000fc6000bf05300 */
[----:B------:R-:W1:Y:S01]  /*12a50*/  @P1 LDC R34, c[0x0][0xbec] ;  /* 0x0002fb00ff221b82 */ /* 0x000e620000000800 */
[----:B------:R-:W-:Y:S02]  /*12a60*/  SEL R9, R47, RZ, !P0 ;  /* 0x000000ff2f097207 */ /* 0x000fe40004000000 */
[----:B------:R-:W-:-:S05]  /*12a70*/  SEL R27, R32, RZ, !P0 ;  /* 0x000000ff201b7207 */ /* 0x000fca0004000000 */
[----:B------:R-:W0:Y:S01]  /*12a80*/  @P1 LDC R39, c[0x0][0xbf0] ;  /* 0x0002fc00ff271b82 */ /* 0x000e220000000800 */
[----:B---3--:R-:W-:-:S07]  /*12a90*/  IMAD R13, R13, R9, RZ ;  /* 0x000000090d0d7224 */ /* 0x008fce00078e02ff */
[----:B------:R-:W3:Y:S01]  /*12aa0*/  LDC.64 R4, c[0x0][0xba8] ;  /* 0x0002ea00ff047b82 */ /* 0x000ee20000000a00 */
[----:B------:R-:W1:Y:S01]  /*12ab0*/  S2R R36, SR_TID.X ;  /* 0x0000000000247919 */ /* 0x000e620000002100 */
[C---:B------:R-:W-:Y:S02]  /*12ac0*/  IMAD R37, R12.reuse, R27, R13 ;  /* 0x0000001b0c257224 */ /* 0x040fe400078e020d */
[----:B------:R-:W-:Y:S01]  /*12ad0*/  IMAD.WIDE.U32 R12, R12, R9, RZ ;  /* 0x000000090c0c7225 */ /* 0x000fe200078e00ff */
[----:B------:R-:W-:-:S03]  /*12ae0*/  IADD3 R32, R15, R35, RZ ;  /* 0x000000230f207210 */ /* 0x000fc60007ffe0ff */
[----:B------:R-:W-:Y:S01]  /*12af0*/  IMAD.IADD R37, R13, 0x1, R37 ;  /* 0x000000010d257824 */ /* 0x000fe200078e0225 */
[----:B---3--:R-:W3:Y:S08]  /*12b00*/  @!P2 LDC R4, c[0x0][0xb50] ;  /* 0x0002d400ff04ab82 */ /* 0x008ef00000000800 */
[----:B------:R-:W3:Y:S01]  /*12b10*/  @!P2 LDC R5, c[0x0][0xb54] ;  /* 0x0002d500ff05ab82 */ /* 0x000ee20000000800 */
[----:B-1----:R-:W-:-:S05]  /*12b20*/  VIADD R44, R36, 0xffffff80 ;  /* 0xffffff80242c7836 */ /* 0x002fca0000000000 */
[----:B------:R-:W-:-:S04]  /*12b30*/  SHF.R.S32.HI R36, RZ, 0x1f, R44 ;  /* 0x0000001fff247819 */ /* 0x000fc8000001142c */
[----:B------:R-:W-:-:S04]  /*12b40*/  LEA.HI R36, R36, R44, RZ, 0x7 ;  /* 0x0000002c24247211 */ /* 0x000fc800078f38ff */
[----:B------:R-:W-:-:S05]  /*12b50*/  LOP3.LUT R36, R36, 0xffffff80, RZ, 0xc0, !PT ;  /* 0xffffff8024247812 */ /* 0x000fca00078ec0ff */
[----:B------:R-:W-:Y:S02]  /*12b60*/  IMAD.IADD R36, R44, 0x1, -R36 ;  /* 0x000000012c247824 */ /* 0x000fe400078e0a24 */
[----:B-----5:R-:W-:Y:S02]  /*12b70*/  IMAD R44, R33, R8, RZ ;  /* 0x00000008212c7224 */ /* 0x020fe400078e02ff */
[----:B--2---:R-:W-:Y:S01]  /*12b80*/  IMAD.IADD R41, R26, 0x1, R49 ;  /* 0x000000011a297824 */ /* 0x004fe200078e0231 */
[----:B------:R-:W-:Y:S02]  /*12b90*/  IADD3 R26, P0, P3, R12, R14, R28 ;  /* 0x0000000e0c1a7210 */ /* 0x000fe40007b1e01c */
[----:B------:R-:W-:Y:S01]  /*12ba0*/  SEL R27, R48, RZ, P2 ;  /* 0x000000ff301b7207 */ /* 0x000fe20001000000 */
[----:B------:R-:W-:-:S04]  /*12bb0*/  @P1 IMAD.HI.U32 R14, R41, R34, RZ ;  /* 0x00000022290e1227 */ /* 0x000fc800078e00ff */
        /* <DEDUP_REMOVED lines=17> */
[----:B---3--:R-:W-:-:S04]  /*12cd0*/  LEA R4, P0, R6, R4, 0x2 ;  /* 0x0000000406047211 */ /* 0x008fc800078010ff */
[----:B------:R-:W-:Y:S01]  /*12ce0*/  LEA.HI.X R6, R6, R5, R7, 0x2, P0 ;  /* 0x0000000506067211 */ /* 0x000fe200000f1407 */
[----:B------:R-:W-:Y:S01]  /*12cf0*/  SHFL.IDX PT, R12, R4, RZ, 0x1c1f ;  /* 0x001c1fff040c7589 */ /* 0x000fe200000e0000 */
[----:B----4-:R-:W-:-:S03]  /*12d00*/  IMAD.IADD R7, R38, 0x1, R49 ;  /* 0x0000000126077824 */ /* 0x010fc600078e0231 */
        /* <DEDUP_REMOVED lines=64> */
[----:B------:R-:W-:Y:S01]  /*13110*/  IADD3 R0, R2, 0x16820, RZ ;  /* 0x0001682002007810 */ /* 0x000fe20007ffe0ff */
[----:B------:R-:W-:Y:S02]  /*13120*/  ULDC.64 UR4, c[0x0][0xae0] ;  /* 0x0002b80000047ab9 */ /* 0x000fe40000000a00 */
[----:B------:R-:W-:Y:S01]  /*13130*/  IMAD.IADD R11, R11, 0x1, R13 ;  /* 0x000000010b0b7824 */ /* 0x000fe200078e020d */
[--C-:B------:R-:W-:Y:S01]  /*13140*/  SHF.R.S32.HI R9, RZ, 0x1f, R3.reuse ;  /* 0x0000001fff097819 */ /* 0x100fe20000011403 */
[----:B------:R-:W-:Y:S01]  /*13150*/  IMAD.MOV R13, RZ, RZ, -R3 ;  /* 0x000000ffff0d7224 */ /* 0x000fe200078e0a03 */
[----:B------:R-:W-:-:S03]  /*13160*/  PRMT R0, RZ, 0x654, R0 ;  /* 0x00000654ff007816 */ /* 0x000fc60000000000 */
        /* <DEDUP_REMOVED lines=46> */
.L_x_15787:
[----:B------:R-:W-:-:S04]  /*13450*/  IADD3 R41, R41, 0x90, RZ ;  /* 0x0000009029297810 */ /* 0x000fc80007ffe0ff */
[----:B------:R-:W-:-:S13]  /*13460*/  ISETP.GE.OR P0, PT, R41, R44, P0 ;  /* 0x0000002c2900720c */ /* 0x000fda0000706670 */
[----:B------:R-:W-:Y:S05]  /*13470*/  @P0 BRA `(.L_x_15596) ;  /* 0x0000001000cc0947 */ /* 0x000fea0003800000 */
[----:B------:R-:W-:-:S04]  /*13480*/  LEA R14, P0, R43, R14, 0x1 ;  /* 0x0000000e2b0e7211 */ /* 0x000fc800078008ff */
[----:B------:R-:W-:-:S05]  /*13490*/  LEA.HI.X R15, R43, R0, R42, 0x1, P0 ;  /* 0x000000002b0f7211 */ /* 0x000fca00000f0c2a */
[----:B------:R0:W-:Y:S01]  /*134a0*/  ST.E.128 desc[UR40][R14.64], R36 ;  /* 0x000000240e007985 */ /* 0x0001e2000c101d28 */
[----:B------:R-:W-:Y:S05]  /*134b0*/  BRA `(.L_x_15596) ;  /* 0x0000001000bc7947 */ /* 0x000fea0003800000 */
.L_x_15594:
        /* <DEDUP_REMOVED lines=9> */
[----:B------:R-:W-:-:S03]  /*13550*/  ULDC.64 UR4, c[0x0][0xb38] ;  /* 0x0002ce0000047ab9 */ /* 0x000fc60000000a00 */
        /* <DEDUP_REMOVED lines=8> */
[----:B------:R-:W-:-:S03]  /*135e0*/  ULDC.64 UR4, c[0x0][0xb48] ;  /* 0x0002d20000047ab9 */ /* 0x000fc60000000a00 */
        /* <DEDUP_REMOVED lines=23> */
[----:B------:R-:W-:-:S03]  /*13760*/  UMOV UR4, 0xffffffff ;  /* 0xffffffff00047882 */ /* 0x000fc60000000000 */
[----:B0-----:R-:W-:Y:S01]  /*13770*/  LEA.HI.X R4, R8, UR5, R3, 0x2, P0 ;  /* 0x0000000508047c11 */ /* 0x001fe200080f1403 */
        /* <DEDUP_REMOVED lines=14> */
[----:B------:R-:W-:Y:S06]  /*13860*/  BRA.DIV UR4, `(.L_x_15597) ;  /* 0x000000a204847947 */ /* 0x000fec000b800000 */
[----:B------:R0:W1:Y:S04]  /*13870*/  SHFL.IDX PT, R3, R4, RZ, 0x1c1f ;  /* 0x001c1fff04037589 */ /* 0x00006800000e0000 */
[----:B------:R0:W2:Y:S02]  /*13880*/  SHFL.IDX PT, R14, R0, RZ, 0x1c1f ;  /* 0x001c1fff000e7589 */ /* 0x0000a400000e0000 */
.L_x_15790:
        /* <DEDUP_REMOVED lines=9> */
[-C--:B--2---:R-:W-:Y:S01]  /*13920*/  @!P1 LEA R8, P5, R40, R14.reuse, 0x2 ;  /* 0x0000000e28089211 */ /* 0x084fe200078a10ff */
[----:B------:R-:W-:Y:S01]  /*13930*/  @!P3 IMAD.WIDE R6, R42, 0x4, R14 ;  /* 0x000000042a06b825 */ /* 0x000fe200078e020e */
[C---:B------:R-:W-:Y:S02]  /*13940*/  @!P0 LEA R10, P2, R23.reuse, R14, 0x2 ;  /* 0x0000000e170a8211 */ /* 0x040fe400078410ff */
[-C--:B------:R-:W-:Y:S02]  /*13950*/  @!P1 LEA.HI.X R9, R40, R3.reuse, R41, 0x2, P5 ;  /* 0x0000000328099211 */ /* 0x080fe400028f1429 */
[----:B------:R1:W-:Y:S01]  /*13960*/  @!P3 ST.E.64 desc[UR40][R6.64], R20 ;  /* 0x000000140600b985 */ /* 0x0003e2000c101b28 */
[----:B------:R-:W-:Y:S02]  /*13970*/  ISETP.GE.AND P3, PT, R32, UR4, PT ;  /* 0x0000000420007c0c */ /* 0x000fe4000bf66270 */
[----:B------:R-:W-:Y:S01]  /*13980*/  @!P0 LEA.HI.X R11, R23, R3, R26, 0x2, P2 ;  /* 0x00000003170b8211 */ /* 0x000fe200010f141a */
[----:B------:R2:W-:Y:S01]  /*13990*/  @!P1 ST.E.64 desc[UR40][R8.64], R92 ;  /* 0x0000005c08009985 */ /* 0x0005e2000c101b28 */
[----:B------:R-:W-:-:S02]  /*139a0*/  ISETP.GE.AND P2, PT, R34, UR4, PT ;  /* 0x0000000422007c0c */ /* 0x000fc4000bf46270 */
[CC--:B------:R-:W-:Y:S01]  /*139b0*/  @!P4 LEA R12, P5, R27.reuse, R14.reuse, 0x2 ;  /* 0x0000000e1b0cc211 */ /* 0x0c0fe200078a10ff */
        /* <DEDUP_REMOVED lines=17> */
.L_x_15599:
[----:B------:R-:W-:Y:S05]  /*13ad0*/  BSYNC B1 ;  /* 0x0000000000017941 */ /* 0x000fea0003800000 */
.L_x_15598:
[----:B------:R-:W-:-:S03]  /*13ae0*/  UMOV UR4, 0xffffffff ;  /* 0xffffffff00047882 */ /* 0x000fc60000000000 */
[----:B------:R-:W-:Y:S05]  /*13af0*/  BRA.DIV UR4, `(.L_x_15600) ;  /* 0x000000a204147947 */ /* 0x000fea000b800000 */
[----:B-1----:R1:W4:Y:S04]  /*13b00*/  SHFL.IDX PT, R3, R4, 0x1, 0x1c1f ;  /* 0x003c1f0004037f89 */ /* 0x00232800000e0000 */
[----:B--23--:R1:W2:Y:S02]  /*13b10*/  SHFL.IDX PT, R14, R0, 0x1, 0x1c1f ;  /* 0x003c1f00000e7f89 */ /* 0x00c2a400000e0000 */
.L_x_15794:
        /* <DEDUP_REMOVED lines=37> */
.L_x_15592:
[----:B------:R-:W2:Y:S01]  /*13d70*/  LDL.LU R0, [R1+0x50] ;  /* 0x0000500001007983 */ /* 0x000ea20000300800 */
[----:B------:R-:W-:Y:S01]  /*13d80*/  ULDC.64 UR6, c[0x0][0xc08] ;  /* 0x0003020000067ab9 */ /* 0x000fe20000000a00 */
[----:B------:R-:W-:Y:S02]  /*13d90*/  ULDC.64 UR4, c[0x0][0xc00] ;  /* 0x0003000000047ab9 */ /* 0x000fe40000000a00 */
[----:B------:R-:W4:Y:S01]  /*13da0*/  LDL R8, [R1+0x4c] ;  /* 0x00004c0001087983 */ /* 0x000f220000100800 */
[----:B------:R-:W-:Y:S01]  /*13db0*/  ISETP.NE.U32.AND P1, PT, RZ, UR6, PT ;  /* 0x00000006ff007c0c */ /* 0x000fe2000bf25070 */
[----:B------:R-:W-:Y:S01]  /*13dc0*/  IMAD.MOV.U32 R3, RZ, RZ, RZ ;  /* 0x000000ffff037224 */ /* 0x000fe200078e00ff */
[----:B------:R-:W-:Y:S02]  /*13dd0*/  ISETP.NE.U32.AND P0, PT, RZ, UR4, PT ;  /* 0x00000004ff007c0c */ /* 0x000fe4000bf05070 */
[----:B------:R-:W-:Y:S02]  /*13de0*/  ISETP.NE.AND.EX P1, PT, RZ, UR7, PT, P1 ;  /* 0x00000007ff007c0c */ /* 0x000fe4000bf25310 */
[----:B------:R-:W-:Y:S01]  /*13df0*/  ISETP.NE.AND.EX P0, PT, RZ, UR5, PT, P0 ;  /* 0x00000005ff007c0c */ /* 0x000fe2000bf05300 */
[----:B------:R-:W1:Y:S01]  /*13e00*/  S2R R9, SR_TID.X ;  /* 0x0000000000097919 */ /* 0x000e620000002100 */
[----:B--2---:R-:W-:Y:S01]  /*13e10*/  IADD3 R4, P2, R0, UR4, RZ ;  /* 0x0000000400047c10 */ /* 0x004fe2000ff5e0ff */
[----:B------:R-:W-:-:S03]  /*13e20*/  ULDC UR4, c[0x0][0xa88] ;  /* 0x0002a20000047ab9 */ /* 0x000fc60000000800 */
[----:B0-----:R-:W-:-:S05]  /*13e30*/  IADD3.X R5, R35, UR5, RZ, P2, !PT ;  /* 0x0000000523057c10 */ /* 0x001fca00097fe4ff */
[----:B------:R-:W-:Y:S01]  /*13e40*/  @P1 IADD3 R6, P2, R0, UR6, RZ ;  /* 0x0000000600061c10 */ /* 0x000fe2000ff5e0ff */
[----:B-----5:R-:W-:Y:S01]  /*13e50*/  IMAD.U32 R24, RZ, RZ, UR4 ;  /* 0x00000004ff187e24 */ /* 0x020fe2000f8e00ff */
[----:B------:R0:W5:Y:S02]  /*13e60*/  @P0 LDG.E R3, desc[UR40][R4.64] ;  /* 0x0000002804030981 */ /* 0x000164000c1e1900 */
[----:B------:R-:W-:Y:S01]  /*13e70*/  @P1 IADD3.X R7, R35, UR7, RZ, P2, !PT ;  /* 0x0000000723071c10 */ /* 0x000fe200097fe4ff */
[----:B-1----:R-:W-:-:S04]  /*13e80*/  VIADD R34, R9, 0xffffff80 ;  /* 0xffffff8009227836 */ /* 0x002fc80000000000 */
[----:B------:R0:W5:Y:S01]  /*13e90*/  @P1 LDG.E R24, desc[UR40][R6.64] ;  /* 0x0000002806181981 */ /* 0x000162000c1e1900 */
[----:B----4-:R-:W-:Y:S02]  /*13ea0*/  ISETP.NE.AND P2, PT, R8, RZ, PT ;  /* 0x000000ff0800720c */ /* 0x010fe40003f45270 */
[----:B------:R-:W-:-:S11]  /*13eb0*/  ISETP.GT.AND P3, PT, R34, 0xbf, PT ;  /* 0x000000bf2200780c */ /* 0x000fd60003f64270 */
[----:B------:R-:W1:Y:S02]  /*13ec0*/  @!P2 LDC R8, c[0x0][0xad4] ;  /* 0x0002b500ff08ab82 */ /* 0x000e640000000800 */
[----:B-1----:R0:W-:Y:S01]  /*13ed0*/  @!P2 STL [R1+0x4c], R8 ;  /* 0x00004c080100a387 */ /* 0x0021e20000100800 */
[----:B------:R-:W-:Y:S01]  /*13ee0*/  ISETP.GT.AND P2, PT, R8, 0x1, PT ;  /* 0x000000010800780c */ /* 0x000fe20003f44270 */
[----:B------:R-:W-:-:S12]  /*13ef0*/  @P1 BRA `(.L_x_15601) ;  /* 0x0000000000101947 */ /* 0x000fd80003800000 */
[----:B------:R-:W-:Y:S05]  /*13f00*/  @!P0 BRA `(.L_x_15601) ;  /* 0x00000000000c8947 */ /* 0x000fea0003800000 */
[----:B0-----:R-:W2:Y:S04]  /*13f10*/  LDG.E R7, desc[UR40][R4.64] ;  /* 0x0000002804077981 */ /* 0x001ea8000c1e1900 */
[----:B-----5:R-:W2:Y:S02]  /*13f20*/  LDG.E R24, desc[UR40][R4.64+0x4] ;  /* 0x0000042804187981 */ /* 0x020ea4000c1e1900 */
[----:B--2---:R-:W-:-:S07]  /*13f30*/  IADD3 R24, -R7, R24, RZ ;  /* 0x0000001807187210 */ /* 0x004fce0007ffe1ff */
.L_x_15601:
[----:B------:R-:W-:Y:S01]  /*13f40*/  BSSY B1, `(.L_x_15602) ;  /* 0x0000037000017945 */ /* 0x000fe20003800000 */
[----:B------:R-:W-:Y:S02]  /*13f50*/  SEL R33, R47, RZ, !P0 ;  /* 0x000000ff2f217207 */ /* 0x000fe40004000000 */
[----:B------:R-:W-:Y:S02]  /*13f60*/  SEL R32, R32, RZ, !P0 ;  /* 0x000000ff20207207 */ /* 0x000fe40004000000 */
[----:B-----5:R-:W-:Y:S01]  /*13f70*/  SHF.R.S32.HI R26, RZ, 0x1f, R3 ;  /* 0x0000001fff1a7819 */ /* 0x020fe20000011403 */
[----:B------:R-:W-:Y:S06]  /*13f80*/  @P3 BRA `(.L_x_15603) ;  /* 0x0000000000c83947 */ /* 0x000fec0003800000 */
[----:B0-----:R-:W2:Y:S01]  /*13f90*/  LDL R4, [R1+0x28] ;  /* 0x0000280001047983 */ /* 0x001ea20000100800 */
[----:B------:R-:W0:Y:S02]  /*13fa0*/  LDC R37, c[0x0][0xbe8] ;  /* 0x0002fa00ff257b82 */ /* 0x000e240000000800 */
[----:B0-----:R-:W-:Y:S01]  /*13fb0*/  IMAD R0, R24, R37, RZ ;  /* 0x0000002518007224 */ /* 0x001fe200078e02ff */
[----:B--2---:R-:W-:-:S04]  /*13fc0*/  IADD3 R35, R4, -0x80, R9 ;  /* 0xffffff8004237810 */ /* 0x004fc80007ffe009 */
[----:B------:R-:W-:-:S13]  /*13fd0*/  ISETP.GE.AND P0, PT, R35, R0, PT ;  /* 0x000000002300720c */ /* 0x000fda0003f06270 */
[----:B------:R-:W-:Y:S05]  /*13fe0*/  @P0 BRA `(.L_x_15603) ;  /* 0x0000000000b00947 */ /* 0x000fea0003800000 */
[----:B---3--:R-:W2:Y:S01]  /*13ff0*/  LDL.LU R28, [R1+0x58] ;  /* 0x00005800011c7983 */ /* 0x008ea20000300800 */
        /* <DEDUP_REMOVED lines=43> */
.L_x_15603:
[----:B------:R-:W-:Y:S05]  /*142b0*/  BSYNC B1 ;  /* 0x0000000000017941 */ /* 0x000fea0003800000 */
.L_x_15602:
[----:B------:R-:W-:Y:S05]  /*142c0*/  @P2 BRA `(.L_x_15596) ;  /* 0x0000000400382947 */ /* 0x000fea0003800000 */
[----:B---3--:R-:W2:Y:S01]  /*142d0*/  LDL R28, [R1+0x28] ;  /* 0x00002800011c7983 */ /* 0x008ea20000100800 */
[----:B------:R-:W3:Y:S01]  /*142e0*/  LDC R25, c[0x0][0xbe8] ;  /* 0x0002fa00ff197b82 */ /* 0x000ee20000000800 */
[----:B------:R-:W-:Y:S01]  /*142f0*/  SHF.R.S32.HI R27, RZ, 0x1f, R34 ;  /* 0x0000001fff1b7819 */ /* 0x000fe20000011422 */
[----:B------:R-:W-:Y:S01]  /*14300*/  ULDC.64 UR4, c[0x0][0xaa0] ;  /* 0x0002a80000047ab9 */ /* 0x000fe20000000a00 */
[----:B------:R-:W-:Y:S01]  /*14310*/  ULDC.64 UR6, c[0x0][0xaf0] ;  /* 0x0002bc0000067ab9 */ /* 0x000fe20000000a00 */
[----:B------:R-:W-:Y:S01]  /*14320*/  IMAD R0, R26, UR4, RZ ;  /* 0x000000041a007c24 */ /* 0x000fe2000f8e02ff */
[----:B------:R-:W-:Y:S01]  /*14330*/  LEA.HI R27, R27, R34, RZ, 0x3 ;  /* 0x000000221b1b7211 */ /* 0x000fe200078f18ff */
[----:B01----:R-:W-:-:S03]  /*14340*/  IMAD.WIDE.U32 R4, R3, UR4, RZ ;  /* 0x0000000403047c25 */ /* 0x003fc6000f8e00ff */
        /* <DEDUP_REMOVED lines=11> */
[----:B------:R-:W1:Y:S01]  /*14400*/  @P0 LDC R11, c[0x0][0xbf0] ;  /* 0x0002fc00ff0b0b82 */ /* 0x000e620000000800 */
[----:B--2---:R-:W-:-:S05]  /*14410*/  IADD3 R9, R28, R0, RZ ;  /* 0x000000001c097210 */ /* 0x004fca0007ffe0ff */
[----:B0-----:R-:W-:-:S04]  /*14420*/  @P0 IMAD.HI.U32 R0, R9, R6, RZ ;  /* 0x0000000609000227 */ /* 0x001fc800078e00ff */
[----:B------:R-:W-:Y:S01]  /*14430*/  IMAD.MOV.U32 R3, RZ, RZ, R9 ;  /* 0x000000ffff037224 */ /* 0x000fe200078e0009 */
[----:B-1----:R-:W-:Y:S01]  /*14440*/  @P0 SHF.R.U32.HI R3, RZ, R11, R0 ;  /* 0x0000000bff030219 */ /* 0x002fe20000011600 */
[----:B------:R-:W-:-:S03]  /*14450*/  IMAD R6, R32, UR6, RZ ;  /* 0x0000000620067c24 */ /* 0x000fc6000f8e02ff */
[--C-:B------:R-:W-:Y:S01]  /*14460*/  SHF.R.S32.HI R0, RZ, 0x1f, R3.reuse ;  /* 0x0000001fff007819 */ /* 0x100fe20000011403 */
        /* <DEDUP_REMOVED lines=23> */
[----:B------:R-:W-:Y:S01]  /*145e0*/  IMAD.IADD R24, R27, 0x1, R28 ;  /* 0x000000011b187824 */ /* 0x000fe200078e021c */
[----:B------:R-:W1:Y:S03]  /*145f0*/  SHFL.IDX PT, R0, R20, RZ, 0x181f ;  /* 0x00181fff14007589 */ /* 0x000e6600000e0000 */
[C---:B------:R-:W-:Y:S01]  /*14600*/  VIADD R8, R24.reuse, 0x30 ;  /* 0x0000003018087836 */ /* 0x040fe20000000000 */
[----:B------:R-:W2:Y:S01]  /*14610*/  SHFL.IDX PT, R5, R7, 0x1, 0x181f ;  /* 0x00381f0007057f89 */ /* 0x000ea200000e0000 */
[C---:B------:R-:W-:Y:S01]  /*14620*/  ISETP.GE.OR P2, PT, R24.reuse, R21, P0 ;  /* 0x000000151800720c */ /* 0x040fe20000746670 */
[----:B------:R-:W-:-:S02]  /*14630*/  VIADD R10, R24, 0x60 ;  /* 0x00000060180a7836 */ /* 0x000fc40000000000 */
[----:B------:R-:W3:Y:S01]  /*14640*/  SHFL.IDX PT, R14, R7, 0x2, 0x181f ;  /* 0x00581f00070e7f89 */ /* 0x000ee200000e0000 */
[-C--:B------:R-:W-:Y:S02]  /*14650*/  ISETP.GE.OR P3, PT, R8, R21.reuse, P0 ;  /* 0x000000150800720c */ /* 0x080fe40000766670 */
[----:B------:R-:W-:Y:S01]  /*14660*/  ISETP.GE.OR P4, PT, R10, R21, P0 ;  /* 0x000000150a00720c */ /* 0x000fe20000786670 */
[----:B------:R-:W4:Y:S04]  /*14670*/  SHFL.IDX PT, R4, R20, 0x1, 0x181f ;  /* 0x00381f0014047f89 */ /* 0x000f2800000e0000 */
[----:B------:R-:W5:Y:S02]  /*14680*/  SHFL.IDX PT, R6, R20, 0x2, 0x181f ;  /* 0x00581f0014067f89 */ /* 0x000f6400000e0000 */
[----:B0-----:R-:W-:-:S04]  /*14690*/  @!P2 LEA R10, P5, R43, R3, 0x1 ;  /* 0x000000032b0aa211 */ /* 0x001fc800078a08ff */
[C---:B-1----:R-:W-:Y:S02]  /*146a0*/  @!P2 LEA.HI.X R3, R43.reuse, R0, R42, 0x1, P5 ;  /* 0x000000002b03a211 */ /* 0x042fe400028f0c2a */
[----:B------:R0:W1:Y:S01]  /*146b0*/  SHFL.IDX PT, R0, R20, 0x3, 0x181f ;  /* 0x00781f0014007f89 */ /* 0x00006200000e0000 */
[C---:B--2---:R-:W-:Y:S02]  /*146c0*/  @!P3 LEA R8, P1, R43.reuse, R5, 0x1 ;  /* 0x000000052b08b211 */ /* 0x044fe400078208ff */
[----:B------:R-:W-:Y:S01]  /*146d0*/  @!P2 IMAD.MOV.U32 R11, RZ, RZ, R3 ;  /* 0x000000ffff0ba224 */ /* 0x000fe200078e0003 */
[----:B---3--:R-:W-:-:S04]  /*146e0*/  @!P4 LEA R23, P5, R43, R14, 0x1 ;  /* 0x0000000e2b17c211 */ /* 0x008fc800078a08ff */
[----:B------:R0:W-:Y:S01]  /*146f0*/  @!P2 ST.E.128 desc[UR40][R10.64], RZ ;  /* 0x000000ff0a00a985 */ /* 0x0001e2000c101d28 */
[C-C-:B----4-:R-:W-:Y:S02]  /*14700*/  @!P3 LEA.HI.X R9, R43.reuse, R4, R42.reuse, 0x1, P1 ;  /* 0x000000042b09b211 */ /* 0x150fe400008f0c2a */
[----:B------:R-:W-:Y:S01]  /*14710*/  @!P4 MOV R4, R23 ;  /* 0x000000170004c202 */ /* 0x000fe20000000f00 */
[----:B------:R0:W2:Y:S01]  /*14720*/  SHFL.IDX PT, R14, R7, 0x3, 0x181f ;  /* 0x00781f00070e7f89 */ /* 0x0000a200000e0000 */
[----:B-----5:R-:W-:-:S03]  /*14730*/  @!P4 LEA.HI.X R5, R43, R6, R42, 0x1, P5 ;  /* 0x000000062b05c211 */ /* 0x020fc600028f0c2a */
[----:B------:R0:W-:Y:S04]  /*14740*/  @!P3 ST.E.128 desc[UR40][R8.64], RZ ;  /* 0x000000ff0800b985 */ /* 0x0001e8000c101d28 */
[----:B------:R0:W-:Y:S02]  /*14750*/  @!P4 ST.E.128 desc[UR40][R4.64], RZ ;  /* 0x000000ff0400c985 */ /* 0x0001e4000c101d28 */
.L_x_15803:
[----:B------:R-:W-:-:S05]  /*14760*/  VIADD R24, R24, 0x90 ;  /* 0x0000009018187836 */ /* 0x000fca0000000000 */
[----:B------:R-:W-:-:S13]  /*14770*/  ISETP.GE.OR P0, PT, R24, R21, P0 ;  /* 0x000000151800720c */ /* 0x000fda0000706670 */
[----:B--2---:R-:W-:-:S04]  /*14780*/  @!P0 LEA R14, P1, R43, R14, 0x1 ;  /* 0x0000000e2b0e8211 */ /* 0x004fc800078208ff */
[----:B-1----:R-:W-:-:S05]  /*14790*/  @!P0 LEA.HI.X R15, R43, R0, R42, 0x1, P1 ;  /* 0x000000002b0f8211 */ /* 0x002fca00008f0c2a */
[----:B------:R2:W-:Y:S04]  /*147a0*/  @!P0 ST.E.128 desc[UR40][R14.64], RZ ;  /* 0x000000ff0e008985 */ /* 0x0005e8000c101d28 */
.L_x_15596:
[----:B------:R-:W-:Y:S05]  /*147b0*/  BSYNC B0 ;  /* 0x0000000000007941 */ /* 0x000fea0003800000 */
.L_x_15591:
[----:B------:R-:W-:Y:S02]  /*147c0*/  ULDC UR4, c[0x0][0xc3c] ;  /* 0x00030f0000047ab9 */ /* 0x000fe40000000800 */
[----:B---3--:R-:W-:-:S13]  /*147d0*/  ISETP.GE.AND P0, PT, R31, UR4, PT ;  /* 0x000000041f007c0c */ /* 0x008fda000bf06270 */
[----:B------:R-:W-:Y:S05]  /*147e0*/  @!P0 BRA `(.L_x_15605) ;  /* 0xfffffec800088947 */ /* 0x000fea000383ffff */
[----:B------:R-:W-:Y:S05]  /*147f0*/  BRA `(.L_x_15450) ;  /* 0x00000078004c7947 */ /* 0x000fea0003800000 */
.L_x_15448:
[----:B------:R-:W-:-:S08]  /*14800*/  NOP ;  /* 0x0000000000007918 */ /* 0x000fd00000000000 */
[----:B--2---:R-:W0:-:S00]  /*14810*/  USETMAXREG.DEALLOC.CTAPOOL 0x20 ;  /* 0x00000020000079c8 */ /* 0x004e0000080e0500 */
        /* <DEDUP_REMOVED lines=16> */
.L_x_15606:
        /* <DEDUP_REMOVED lines=41> */
[----:B------:R-:W-:Y:S01]  /*14bb0*/  MOV R7, R4 ;  /* 0x0000000400077202 */ /* 0x000fe20000000f00 */
[----:B------:R-:W-:Y:S01]  /*14bc0*/  UMOV UR4, URZ ;  /* 0x0000003f00047c82 */ /* 0x000fe20008000000 */
[----:B------:R-:W-:-:S05]  /*14bd0*/  ULDC UR5, c[0x0][0xc38] ;  /* 0x00030e0000057ab9 */ /* 0x000fca0000000800 */
.L_x_15610:
        /* <DEDUP_REMOVED lines=37> */
.L_x_15608:
        /* <DEDUP_REMOVED lines=13> */
.L_x_15611:
        /* <DEDUP_REMOVED lines=17> */
[----:B------:R-:W-:Y:S02]  /*15010*/  IMAD.MOV R11, RZ, RZ, -R10 ;  /* 0x000000ffff0b7224 */ /* 0x000fe400078e0a0a */
        /* <DEDUP_REMOVED lines=16> */
[----:B0-----:R-:W-:-:S04]  /*15120*/  IMAD.MOV R8, RZ, RZ, -R3 ;  /* 0x000000ffff087224 */ /* 0x001fc800078e0a03 */
[----:B------:R-:W-:Y:S01]  /*15130*/  IMAD.MOV.U32 R2, RZ, RZ, R8 ;  /* 0x000000ffff027224 */ /* 0x000fe200078e0008 */
[----:B------:R-:W-:-:S03]  /*15140*/  IABS R8, R6 ;  /* 0x0000000600087213 */ /* 0x000fc60000000000 */
[----:B------:R-:W-:Y:S02]  /*15150*/  IMAD R9, R2, R5, RZ ;  /* 0x0000000502097224 */ /* 0x000fe400078e02ff */
[----:B------:R-:W-:Y:S02]  /*15160*/  IMAD.MOV.U32 R2, RZ, RZ, RZ ;  /* 0x000000ffff027224 */ /* 0x000fe400078e00ff */
[----:B------:R-:W-:Y:S02]  /*15170*/  IMAD.MOV R8, RZ, RZ, -R8 ;  /* 0x000000ffff087224 */ /* 0x000fe400078e0a08 */
[----:B------:R-:W-:Y:S01]  /*15180*/  IMAD.HI.U32 R2, R3, R9, R2 ;  /* 0x0000000903027227 */ /* 0x000fe200078e0002 */
[----:B------:R-:W-:-:S05]  /*15190*/  IABS R3, R7 ;  /* 0x0000000700037213 */ /* 0x000fca0000000000 */
[----:B------:R-:W-:-:S04]  /*151a0*/  IMAD.HI.U32 R2, R2, R3, RZ ;  /* 0x0000000302027227 */ /* 0x000fc800078e00ff */
[----:B------:R-:W-:Y:S01]  /*151b0*/  IMAD R8, R2, R8, R3 ;  /* 0x0000000802087224 */ /* 0x000fe200078e0203 */
[----:B------:R-:W-:-:S04]  /*151c0*/  LOP3.LUT R3, R7, R6, RZ, 0x3c, !PT ;  /* 0x0000000607037212 */ /* 0x000fc800078e3cff */
[----:B------:R-:W-:Y:S02]  /*151d0*/  ISETP.GT.U32.AND P1, PT, R5, R8, PT ;  /* 0x000000080500720c */ /* 0x000fe40003f24070 */
[----:B------:R-:W-:Y:S01]  /*151e0*/  ISETP.GE.AND P2, PT, R3, RZ, PT ;  /* 0x000000ff0300720c */ /* 0x000fe20003f46270 */
[----:B------:R-:W-:-:S10]  /*151f0*/  IMAD.MOV R3, RZ, RZ, -R7 ;  /* 0x000000ffff037224 */ /* 0x000fd400078e0a07 */
        /* <DEDUP_REMOVED lines=13> */
.L_x_15612:
[----:B0-----:R-:W0:Y:S02]  /*152d0*/  LDC.64 R2, c[0x0][0xc90] ;  /* 0x00032400ff027b82 */ /* 0x001e240000000a00 */
        /* <DEDUP_REMOVED lines=14> */
[----:B------:R-:W-:Y:S01]  /*153c0*/  IMAD.HI.U32 R2, R2, R9, RZ ;  /* 0x0000000902027227 */ /* 0x000fe200078e00ff */
[----:B------:R-:W-:-:S05]  /*153d0*/  IADD3 R3, RZ, -R3, RZ ;  /* 0x80000003ff037210 */ /* 0x000fca0007ffe0ff */
        /* <DEDUP_REMOVED lines=17> */
[----:B------:R-:W-:Y:S01]  /*154f0*/  IABS R8, R7 ;  /* 0x0000000700087213 */ /* 0x000fe20000000000 */
[----:B------:R-:W-:-:S03]  /*15500*/  IMAD.MOV R26, RZ, RZ, -R7 ;  /* 0x000000ffff1a7224 */ /* 0x000fc600078e0a07 */
        /* <DEDUP_REMOVED lines=8> */
[----:B------:R-:W-:Y:S02]  /*15590*/  IABS R5, R4 ;  /* 0x0000000400057213 */ /* 0x000fe40000000000 */
[----:B------:R-:W-:-:S03]  /*155a0*/  IADD3 R3, RZ, -R9, RZ ;  /* 0x80000009ff037210 */ /* 0x000fc60007ffe0ff */
        /* <DEDUP_REMOVED lines=14> */
.L_x_15613:
[----:B------:R-:W-:-:S05]  /*15690*/  LOP3.LUT R2, RZ, R2, RZ, 0x33, !PT ;  /* 0x00000002ff027212 */ /* 0x000fca00078e33ff */
[----:B------:R-:W-:Y:S01]  /*156a0*/  IMAD.IADD R25, R25, 0x1, R2 ;  /* 0x0000000119197824 */ /* 0x000fe200078e0202 */
[----:B------:R-:W-:Y:S06]  /*156b0*/  BRA `(.L_x_15614) ;  /* 0x00000000000c7947 */ /* 0x000fec0003800000 */
.L_x_15609:
[----:B------:R-:W-:Y:S02]  /*156c0*/  IMAD.MOV.U32 R25, RZ, RZ, RZ ;  /* 0x000000ffff197224 */ /* 0x000fe400078e00ff */
[----:B------:R-:W-:Y:S02]  /*156d0*/  IMAD.U32 R24, RZ, RZ, UR6 ;  /* 0x00000006ff187e24 */ /* 0x000fe4000f8e00ff */
[----:B------:R-:W-:-:S07]  /*156e0*/  IMAD.MOV.U32 R26, RZ, RZ, RZ ;  /* 0x000000ffff1a7224 */ /* 0x000fce00078e00ff */
.L_x_15614:
[----:B------:R-:W-:-:S13]  /*156f0*/  ISETP.NE.AND P0, PT, R0, RZ, PT ;  /* 0x000000ff0000720c */ /* 0x000fda0003f05270 */
[----:B------:R-:W0:Y:S01]  /*15700*/  @!P0 S2R R3, SR_CgaCtaId ;  /* 0x0000000000038919 */ /* 0x000e220000008800 */
[----:B------:R-:W-:-:S04]  /*15710*/  @!P0 MOV R0, 0x400 ;  /* 0x0000040000008802 */ /* 0x000fc80000000f00 */
[----:B0-----:R-:W-:-:S05]  /*15720*/  @!P0 LEA R0, R3, R0, 0x18 ;  /* 0x0000000003008211 */ /* 0x001fca00078ec0ff */
[----:B------:R0:W-:Y:S01]  /*15730*/  @!P0 STS.128 [R0+0x168d0], R24 ;  /* 0x0168d01800008388 */ /* 0x0001e20000000c00 */
[----:B------:R-:W-:Y:S06]  /*15740*/  BAR.ARV 0x5, 0x200 ;  /* 0x0148000000007b1d */ /* 0x000fec0000002000 */
.L_x_15607:
[----:B------:R2:W-:Y:S01]  /*15750*/  STL [R1+0x48], RZ ;  /* 0x000048ff01007387 */ /* 0x0005e20000100800 */
[----:B------:R-:W-:Y:S01]  /*15760*/  ULDC UR4, c[0x0][0xc3c] ;  /* 0x00030f0000047ab9 */ /* 0x000fe20000000800 */
[----:B------:R-:W-:Y:S01]  /*15770*/  MOV R29, 0x1 ;  /* 0x00000001001d7802 */ /* 0x000fe20000000f00 */
[----:B------:R-:W-:Y:S01]  /*15780*/  IMAD.MOV.U32 R22, RZ, RZ, RZ ;  /* 0x000000ffff167224 */ /* 0x000fe200078e00ff */
[----:B-1----:R-:W-:-:S13]  /*15790*/  ISETP.GE.AND P0, PT, R27, UR4, PT ;  /* 0x000000041b007c0c */ /* 0x002fda000bf06270 */
[----:B--2---:R-:W-:Y:S05]  /*157a0*/  @P0 BRA `(.L_x_15615) ;  /* 0x0000006400840947 */ /* 0x004fea0003800000 */
[----:B------:R-:W2:Y:S01]  /*157b0*/  LDL R6, [R1+0x3c] ;  /* 0x00003c0001067983 */ /* 0x000ea20000100800 */
[----:B------:R-:W0:Y:S01]  /*157c0*/  S2R R7, SR_TID.X ;  /* 0x0000000000077919 */ /* 0x000e220000002100 */
[----:B------:R-:W1:Y:S01]  /*157d0*/  S2UR UR5, SR_CgaCtaId ;  /* 0x00000000000579c3 */ /* 0x000e620000008800 */
[----:B------:R-:W-:Y:S02]  /*157e0*/  UMOV UR4, 0x400 ;  /* 0x0000040000047882 */ /* 0x000fe40000000000 */
[----:B-1----:R-:W-:Y:S01]  /*157f0*/  ULEA UR4, UR5, UR4, 0x18 ;  /* 0x0000000405047291 */ /* 0x002fe2000f8ec03f */
[C---:B0-----:R-:W-:Y:S01]  /*15800*/  IMAD.SHL.U32 R0, R7.reuse, 0x8, RZ ;  /* 0x0000000807007824 */ /* 0x041fe200078e00ff */
[----:B------:R-:W-:-:S04]  /*15810*/  LOP3.LUT R5, R7, 0x7f, RZ, 0xc0, !PT ;  /* 0x0000007f07057812 */ /* 0x000fc800078ec0ff */
[----:B------:R-:W-:Y:S01]  /*15820*/  LOP3.LUT R2, R0, 0x1f8, RZ, 0xc0, !PT ;  /* 0x000001f800027812 */ /* 0x000fe200078ec0ff */
[----:B------:R-:W-:-:S03]  /*15830*/  IMAD.SHL.U32 R3, R5, 0x8, RZ ;  /* 0x0000000805037824 */ /* 0x000fc600078e00ff */
[----:B------:R-:W-:Y:S01]  /*15840*/  LOP3.LUT R2, R2, 0x38, R7, 0x78, !PT ;  /* 0x0000003802027812 */ /* 0x000fe200078e7807 */
[----:B------:R-:W-:-:S03]  /*15850*/  IMAD.U32 R16, RZ, RZ, UR4 ;  /* 0x00000004ff107e24 */ /* 0x000fc6000f8e00ff */
[----:B------:R-:W-:Y:S01]  /*15860*/  LOP3.LUT R4, R2, 0x200, R3, 0xf8, !PT ;  /* 0x0000020002047812 */ /* 0x000fe200078ef803 */
[----:B------:R-:W-:Y:S01]  /*15870*/  IMAD.SHL.U32 R2, R7, 0x10, RZ ;  /* 0x0000001007027824 */ /* 0x000fe200078e00ff */
[----:B------:R-:W-:Y:S01]  /*15880*/  SHF.R.U32.HI R3, RZ, 0x3, R5 ;  /* 0x00000003ff037819 */ /* 0x000fe20000011605 */
[----:B------:R-:W-:Y:S03]  /*15890*/  BSSY B8, `(.L_x_15615) ;  /* 0x0000652000087945 */ /* 0x000fe60003800000 */
[----:B------:R-:W-:Y:S01]  /*158a0*/  LOP3.LUT R2, R2, 0x70, RZ, 0xc0, !PT ;  /* 0x0000007002027812 */ /* 0x000fe200078ec0ff */
[----:B------:R-:W-:Y:S02]  /*158b0*/  IMAD.MOV.U32 R28, RZ, RZ, RZ ;  /* 0x000000ffff1c7224 */ /* 0x000fe400078e00ff */
[----:B------:R-:W-:Y:S01]  /*158c0*/  IMAD.MOV.U32 R22, RZ, RZ, RZ ;  /* 0x000000ffff167224 */ /* 0x000fe200078e00ff */
[----:B------:R-:W-:Y:S01]  /*158d0*/  LOP3.LUT R2, R3, R2, RZ, 0xfc, !PT ;  /* 0x0000000203027212 */ /* 0x000fe200078efcff */
[----:B------:R-:W-:Y:S01]  /*158e0*/  IMAD.MOV.U32 R29, RZ, RZ, 0x1 ;  /* 0x00000001ff1d7424 */ /* 0x000fe200078e00ff */
[----:B------:R-:W-:Y:S01]  /*158f0*/  ULDC.64 UR38, c[0x0][0x198] ;  /* 0x0000660000267ab9 */ /* 0x000fe20000000a00 */
[----:B------:R-:W-:Y:S01]  /*15900*/  ULDC UR36, c[0x0][0xc] ;  /* 0x0000030000247ab9 */ /* 0x000fe20000000800 */
[----:B--2---:R-:W-:-:S05]  /*15910*/  LOP3.LUT R0, R6, 0x2, RZ, 0xfc, !PT ;  /* 0x0000000206007812 */ /* 0x004fca00078efcff */
[----:B------:R0:W-:Y:S04]  /*15920*/  STL [R1+0x54], R0 ;  /* 0x0000540001007387 */ /* 0x0001e80000100800 */
[----:B------:R-:W-:Y:S01]  /*15930*/  STL [R1+0x48], RZ ;  /* 0x000048ff01007387 */ /* 0x000fe20000100800 */
[----:B0-----:R-:W-:-:S05]  /*15940*/  IMAD.MOV.U32 R0, RZ, RZ, 0x1 ;  /* 0x00000001ff007424 */ /* 0x001fca00078e00ff */
[----:B------:R0:W-:Y:S02]  /*15950*/  STL [R1], R0 ;  /* 0x0000000001007387 */ /* 0x0001e40000100800 */
[----:B0-----:R-:W-:-:S05]  /*15960*/  LEA R0, R4, R16, 0x1 ;  /* 0x0000001004007211 */ /* 0x001fca00078e08ff */
[----:B------:R0:W-:Y:S02]  /*15970*/  STL [R1+0x28], R0 ;  /* 0x0000280001007387 */ /* 0x0001e40000100800 */
.L_x_15712:
        /* <DEDUP_REMOVED lines=48> */
[----:B---3--:R0:W-:Y:S04]  /*15c80*/  STL [R1+0x38], R8 ;  /* 0x0000380801007387 */ /* 0x0081e80000100800 */
[----:B--2---:R1:W-:Y:S01]  /*15c90*/  STL [R1+0x1c], R10 ;  /* 0x00001c0a01007387 */ /* 0x0043e20000100800 */
[----:B------:R-:W-:Y:S02]  /*15ca0*/  IMAD.MOV.U32 R9, RZ, RZ, R8 ;  /* 0x000000ffff097224 */ /* 0x000fe400078e0008 */
[----:B0-----:R-:W-:Y:S01]  /*15cb0*/  IMAD.U32 R8, RZ, RZ, UR4 ;  /* 0x00000004ff087e24 */ /* 0x001fe2000f8e00ff */
[----:B------:R-:W-:Y:S06]  /*15cc0*/  @P2 BRA `(.L_x_15616) ;  /* 0x0000000000142947 */ /* 0x000fec0003800000 */
[----:B------:R-:W-:Y:S05]  /*15cd0*/  @!P0 BRA `(.L_x_15616) ;  /* 0x0000000000108947 */ /* 0x000fea0003800000 */
[----:B------:R-:W2:Y:S04]  /*15ce0*/  LDG.E R7, desc[UR40][R2.64] ;  /* 0x0000002802077981 */ /* 0x000ea8000c1e1900 */
[----:B------:R-:W2:Y:S02]  /*15cf0*/  LDG.E R2, desc[UR40][R2.64+0x4] ;  /* 0x0000042802027981 */ /* 0x000ea4000c1e1900 */
[----:B--2---:R-:W-:-:S05]  /*15d00*/  IMAD.IADD R9, R2, 0x1, -R7 ;  /* 0x0000000102097824 */ /* 0x004fca00078e0a07 */
[----:B------:R0:W-:Y:S02]  /*15d10*/  STL [R1+0x38], R9 ;  /* 0x0000380901007387 */ /* 0x0001e40000100800 */
.L_x_15616:
[----:B------:R-:W-:Y:S01]  /*15d20*/  MOV R12, R11 ;  /* 0x0000000b000c7202 */ /* 0x000fe20000000f00 */
        /* <DEDUP_REMOVED lines=14> */
.L_x_15617:
        /* <DEDUP_REMOVED lines=9> */
.L_x_15618:
[----:B--2---:R-:W2:Y:S01]  /*15ea0*/  @P1 LDG.E R2, desc[UR40][R4.64] ;  /* 0x0000002804021981 */ /* 0x004ea2000c1e1900 */
[----:B------:R-:W3:Y:S03]  /*15eb0*/  LDC R3, c[0x0][0x448] ;  /* 0x00011200ff037b82 */ /* 0x000ee60000000800 */
[----:B------:R4:W2:Y:S01]  /*15ec0*/  @P1 LDG.E R4, desc[UR40][R4.64+0x4] ;  /* 0x0000042804041981 */ /* 0x0008a2000c1e1900 */
[----:B------:R-:W-:Y:S01]  /*15ed0*/  BSSY B0, `(.L_x_15619) ;  /* 0x0000038000007945 */ /* 0x000fe20003800000 */
[----:B------:R-:W-:Y:S02]  /*15ee0*/  LOP3.LUT R23, R7, 0xff, RZ, 0xc0, !PT ;  /* 0x000000ff07177812 */ /* 0x000fe400078ec0ff */
[----:B---3--:R-:W-:-:S13]  /*15ef0*/  ISETP.NE.AND P0, PT, R3, 0x1, PT ;  /* 0x000000010300780c */ /* 0x008fda0003f05270 */
[----:B------:R-:W3:Y:S08]  /*15f00*/  @P0 LDC R3, c[0x0][0x44c] ;  /* 0x00011300ff030b82 */ /* 0x000ef00000000800 */
[----:B----4-:R-:W4:Y:S01]  /*15f10*/  @P0 LDC R5, c[0x0][0x450] ;  /* 0x00011400ff050b82 */ /* 0x010f220000000800 */
[----:B--2---:R-:W-:Y:S02]  /*15f20*/  @P1 IMAD.IADD R6, R4, 0x1, -R2 ;  /* 0x0000000104061824 */ /* 0x004fe400078e0a02 */
[----:B------:R-:W-:-:S04]  /*15f30*/  IMAD R2, R25, 0xc0, RZ ;  /* 0x000000c019027824 */ /* 0x000fc800078e02ff */
[----:B------:R-:W-:-:S04]  /*15f40*/  VIADD R2, R2, 0xbf ;  /* 0x000000bf02027836 */ /* 0x000fc80000000000 */
[----:B---3--:R-:W-:-:S05]  /*15f50*/  @P0 IMAD.HI.U32 R3, R2, R3, RZ ;  /* 0x0000000302030227 */ /* 0x008fca00078e00ff */
[----:B----4-:R-:W-:Y:S01]  /*15f60*/  @P0 SHF.R.U32.HI R2, RZ, R5, R3 ;  /* 0x00000005ff020219 */ /* 0x010fe20000011603 */
[----:B-----5:R-:W-:-:S04]  /*15f70*/  IMAD.IADD R5, R8, 0x1, -R10 ;  /* 0x0000000108057824 */ /* 0x020fc800078e0a0a */
        /* <DEDUP_REMOVED lines=19> */
[----:B0-----:R-:W-:Y:S02]  /*160b0*/  IABS R9, R7 ;  /* 0x0000000700097213 */ /* 0x001fe40000000000 */
[----:B-1----:R-:W-:Y:S02]  /*160c0*/  IADD3 R10, R7, -0x1, R8 ;  /* 0xffffffff070a7810 */ /* 0x002fe40007ffe008 */
[----:B------:R-:W0:Y:S08]  /*160d0*/  I2F.RP R2, R9 ;  /* 0x0000000900027306 */ /* 0x000e300000209400 */
[----:B0-----:R-:W0:Y:S02]  /*160e0*/  MUFU.RCP R2, R2 ;  /* 0x0000000200027308 */ /* 0x001e240000001000 */
[----:B0-----:R-:W-:-:S06]  /*160f0*/  VIADD R2, R2, 0xffffffe ;  /* 0x0ffffffe02027836 */ /* 0x001fcc0000000000 */
[----:B------:R0:W1:Y:S02]  /*16100*/  F2I.FTZ.U32.TRUNC.NTZ R3, R2 ;  /* 0x0000000200037305 */ /* 0x000064000021f000 */
[----:B0-----:R-:W-:-:S04]  /*16110*/  LOP3.LUT R2, R10, R7, RZ, 0x3c, !PT ;  /* 0x000000070a027212 */ /* 0x001fc800078e3cff */
[----:B------:R-:W-:Y:S02]  /*16120*/  ISETP.GE.AND P3, PT, R2, RZ, PT ;  /* 0x000000ff0200720c */ /* 0x000fe40003f66270 */
[----:B-1----:R-:W-:-:S05]  /*16130*/  IADD3 R2, RZ, -R3, RZ ;  /* 0x80000003ff027210 */ /* 0x002fca0007ffe0ff */
        /* <DEDUP_REMOVED lines=17> */
.L_x_15620:
[----:B------:R-:W-:Y:S05]  /*16250*/  BSYNC B0 ;  /* 0x0000000000007941 */ /* 0x000fea0003800000 */
.L_x_15619:
        /* <DEDUP_REMOVED lines=9> */
[----:B------:R-:W-:-:S04]  /*162f0*/  @P0 IADD3 R2, R2, 0x7f, RZ ;  /* 0x0000007f02020810 */ /* 0x000fc80007ffe0ff */
        /* <DEDUP_REMOVED lines=14> */
.L_x_15806:
[----:B---3--:R-:W-:Y:S02]  /*163e0*/  ISETP.NE.AND P0, PT, R14, RZ, PT ;  /* 0x000000ff0e00720c */ /* 0x008fe40003f05270 */
[----:B------:R-:W-:-:S11]  /*163f0*/  PLOP3.LUT P6, PT, PT, PT, PT, 0x8, 0x0 ;  /* 0x000000000000781c */ /* 0x000fd60003fce170 */
[----:B------:R-:W-:Y:S05]  /*16400*/  @P0 BRA `(.L_x_15624) ;  /* 0x00000000000c0947 */ /* 0x000fea0003800000 */
[----:B------:R-:W-:-:S03]  /*16410*/  UMOV UR4, 0xffffffff ;  /* 0xffffffff00047882 */ /* 0x000fc60000000000 */
[----:B------:R-:W-:Y:S05]  /*16420*/  BRA.DIV UR4, `(.L_x_15625) ;  /* 0x0000007e04447947 */ /* 0x000fea000b800000 */
[----:B------:R-:W-:-:S13]  /*16430*/  ELECT P6, URZ, PT ;  /* 0x00000000003f782f */ /* 0x000fda00038c0000 */
.L_x_15624:
        /* <DEDUP_REMOVED lines=9> */
.L_x_15809:
[----:B------:R-:W-:Y:S05]  /*164d0*/  BSYNC B1 ;  /* 0x0000000000017941 */ /* 0x000fea0003800000 */
.L_x_15626:
[----:B------:R-:W-:Y:S04]  /*164e0*/  BSSY B1, `(.L_x_15628) ;  /* 0x0000050000017945 */ /* 0x000fe80003800000 */
[----:B------:R-:W-:Y:S05]  /*164f0*/  @!P6 BRA `(.L_x_15629) ;  /* 0x000000040038e947 */ /* 0x000fea0003800000 */
[----:B------:R-:W3:Y:S01]  /*16500*/  LDL R7, [R1] ;  /* 0x0000000001077983 */ /* 0x000ee20000100800 */
[----:B--2---:R-:W-:Y:S01]  /*16510*/  IMAD R6, R28, 0x8, R16 ;  /* 0x000000081c067824 */ /* 0x004fe200078e0210 */
[----:B------:R-:W2:Y:S01]  /*16520*/  S2R R8, SR_TID.X ;  /* 0x0000000000087919 */ /* 0x000ea20000002100 */
[----:B------:R-:W-:Y:S01]  /*16530*/  BSSY B2, `(.L_x_15630) ;  /* 0x0000006000027945 */ /* 0x000fe20003800000 */
[----:B--2---:R-:W-:-:S04]  /*16540*/  LOP3.LUT R8, R8, 0x7f, RZ, 0xc0, !PT ;  /* 0x0000007f08087812 */ /* 0x004fc800078ec0ff */
[----:B------:R-:W-:Y:S02]  /*16550*/  ISETP.NE.AND P1, PT, R8, RZ, PT ;  /* 0x000000ff0800720c */ /* 0x000fe40003f25270 */
[----:B---3--:R-:W-:-:S04]  /*16560*/  SHF.L.U32 R7, R7, 0x1f, RZ ;  /* 0x0000001f07077819 */ /* 0x008fc800000006ff */
[----:B------:R-:W2:Y:S02]  /*16570*/  SYNCS.PHASECHK.TRANS64.TRYWAIT P0, [R6+URZ+0x168a0], R7 ;  /* 0x0168a007060075a7 */ /* 0x000ea4000800017f */
[----:B--2---:R-:W-:Y:S05]  /*16580*/  @!P0 BRA `(.L_x_15631) ;  /* 0x0000007c00208947 */ /* 0x004fea0003800000 */
.L_x_15810:
[----:B------:R-:W-:Y:S05]  /*16590*/  BSYNC B2 ;  /* 0x0000000000027941 */ /* 0x000fea0003800000 */
.L_x_15630:
[----:B------:R-:W-:Y:S04]  /*165a0*/  BSSY B2, `(.L_x_15632) ;  /* 0x0000009000027945 */ /* 0x000fe80003800000 */
[----:B------:R-:W-:Y:S05]  /*165b0*/  @P1 BRA `(.L_x_15633) ;  /* 0x00000000001c1947 */ /* 0x000fea0003800000 */
[----:B------:R-:W0:Y:S02]  /*165c0*/  S2R R8, SR_TID.X ;  /* 0x0000000000087919 */ /* 0x000e240000002100 */
[----:B0-----:R-:W-:Y:S01]  /*165d0*/  LOP3.LUT R9, R8, 0x1f, RZ, 0xc0, !PT ;  /* 0x0000001f08097812 */ /* 0x001fe200078ec0ff */
[----:B------:R-:W-:-:S03]  /*165e0*/  IMAD.MOV.U32 R8, RZ, RZ, 0x4000 ;  /* 0x00004000ff087424 */ /* 0x000fc600078e00ff */
[----:B------:R-:W-:Y:S01]  /*165f0*/  ISETP.NE.AND P0, PT, R9, RZ, PT ;  /* 0x000000ff0900720c */ /* 0x000fe20003f05270 */
[----:B------:R3:W-:-:S12]  /*16600*/  SYNCS.ARRIVE.TRANS64 RZ, [R6+URZ+0x16890], R8 ;  /* 0x0168900806ff79a7 */ /* 0x0007d8000800003f */
[----:B---3--:R-:W-:Y:S05]  /*16610*/  @!P0 BRA `(.L_x_15633) ;  /* 0x0000000000048947 */ /* 0x008fea0003800000 */
[----:B------:R-:W-:Y:S01]  /*16620*/  BPT.TRAP 0x1 ;  /* 0x000000040000795c */ /* 0x000fe20000300000 */
.L_x_15633:
[----:B------:R-:W-:Y:S05]  /*16630*/  BSYNC B2 ;  /* 0x0000000000027941 */ /* 0x000fea0003800000 */
.L_x_15632:
        /* <DEDUP_REMOVED lines=10> */
[----:B-1----:R-:W-:Y:S01]  /*166e0*/  VIADD R10, R6, 0x16890 ;  /* 0x00016890060a7836 */ /* 0x002fe20000000000 */
[----:B------:R-:W-:Y:S01]  /*166f0*/  UMOV UR6, 0x0 ;  /* 0x0000000000067882 */ /* 0x000fe20000000000 */
[----:B------:R-:W-:-:S09]  /*16700*/  UMOV UR7, 0x12f00000 ;  /* 0x12f0000000077882 */ /* 0x000fd20000000000 */
.L_x_15634:
        /* <DEDUP_REMOVED lines=13> */
.L_x_15811:
[----:B------:R-:W-:Y:S05]  /*167e0*/  BSYNC B2 ;  /* 0x0000000000027941 */ /* 0x000fea0003800000 */
.L_x_15635:
[----:B------:R-:W-:Y:S01]  /*167f0*/  BSSY B2, `(.L_x_15637) ;  /* 0x000000b000027945 */ /* 0x000fe20003800000 */
[----:B------:R-:W-:Y:S02]  /*16800*/  IMAD.MOV.U32 R14, RZ, RZ, 0x0 ;  /* 0x00000000ff0e7424 */ /* 0x000fe400078e00ff */
[----:B------:R-:W-:Y:S01]  /*16810*/  IMAD.MOV.U32 R15, RZ, RZ, 0x12f00000 ;  /* 0x12f00000ff0f7424 */ /* 0x000fe200078e00ff */
[----:B------:R-:W-:Y:S06]  /*16820*/  @P1 BRA `(.L_x_15638) ;  /* 0x00000000001c1947 */ /* 0x000fec0003800000 */
[----:B------:R-:W1:Y:S01]  /*16830*/  S2R R9, SR_TID.X ;  /* 0x0000000000097919 */ /* 0x000e620000002100 */
[----:B0-2---:R-:W-:-:S04]  /*16840*/  IMAD.MOV.U32 R7, RZ, RZ, 0x4000 ;  /* 0x00004000ff077424 */ /* 0x005fc800078e00ff */
[----:B------:R3:W-:Y:S01]  /*16850*/  SYNCS.ARRIVE.TRANS64 RZ, [R6+URZ+0x168b0], R7 ;  /* 0x0168b00706ff79a7 */ /* 0x0007e2000800003f */
[----:B-1----:R-:W-:-:S04]  /*16860*/  LOP3.LUT R9, R9, 0x1f, RZ, 0xc0, !PT ;  /* 0x0000001f09097812 */ /* 0x002fc800078ec0ff */
[----:B------:R-:W-:-:S13]  /*16870*/  ISETP.NE.AND P0, PT, R9, RZ, PT ;  /* 0x000000ff0900720c */ /* 0x000fda0003f05270 */
[----:B---3--:R-:W-:Y:S05]  /*16880*/  @!P0 BRA `(.L_x_15638) ;  /* 0x0000000000048947 */ /* 0x008fea0003800000 */
[----:B------:R-:W-:Y:S01]  /*16890*/  BPT.TRAP 0x1 ;  /* 0x000000040000795c */ /* 0x000fe20000300000 */
.L_x_15638:
[----:B------:R-:W-:Y:S05]  /*168a0*/  BSYNC B2 ;  /* 0x0000000000027941 */ /* 0x000fea0003800000 */
.L_x_15637:
[----:B------:R-:W-:Y:S01]  /*168b0*/  R2UR UR10, R12 ;  /* 0x000000000c0a72ca */ /* 0x000fe200000e0000 */
[----:B0-2---:R-:W-:Y:S01]  /*168c0*/  IMAD R7, R11, 0x2, R16 ;  /* 0x000000020b077824 */ /* 0x005fe200078e0210 */
[----:B------:R-:W-:Y:S01]  /*168d0*/  R2UR UR6, R14 ;  /* 0x000000000e0672ca */ /* 0x000fe200000e0000 */
[----:B------:R-:W-:Y:S01]  /*168e0*/  UIADD3 UR4, UP0, UR38, 0x670, URZ ;  /* 0x0000067026047890 */ /* 0x000fe2000ff1e03f */
[----:B------:R-:W-:Y:S01]  /*168f0*/  R2UR UR7, R15 ;  /* 0x000000000f0772ca */ /* 0x000fe200000e0000 */
[----:B------:R-:W-:Y:S01]  /*16900*/  VIADD R6, R6, 0x168b0 ;  /* 0x000168b006067836 */ /* 0x000fe20000000000 */
[----:B------:R-:W-:Y:S01]  /*16910*/  PLOP3.LUT P0, PT, PT, PT, PT, 0x80, 0x0 ;  /* 0x000000000000781c */ /* 0x000fe20003f0f070 */
[----:B------:R-:W-:Y:S01]  /*16920*/  VIADD R7, R7, 0x400 ;  /* 0x0000040007077836 */ /* 0x000fe20000000000 */
[----:B------:R-:W-:-:S12]  /*16930*/  UIADD3.X UR5, URZ, UR39, URZ, UP0, !UPT ;  /* 0x000000273f057290 */ /* 0x000fd800087fe43f */
.L_x_15639:
        /* <DEDUP_REMOVED lines=10> */
.L_x_15629:
[----:B------:R-:W-:Y:S05]  /*169e0*/  BSYNC B1 ;  /* 0x0000000000017941 */ /* 0x000fea0003800000 */
.L_x_15628:
[----:B0-----:R-:W3:Y:S01]  /*169f0*/  LDL.LU R9, [R1] ;  /* 0x0000000001097983 */ /* 0x001ee20000300800 */
[----:B------:R-:W-:Y:S01]  /*16a00*/  VIADD R28, R28, 0x1 ;  /* 0x000000011c1c7836 */ /* 0x000fe20000000000 */
[----:B------:R-:W-:Y:S02]  /*16a10*/  IADD3 R5, R5, -0x2, RZ ;  /* 0xfffffffe05057810 */ /* 0x000fe40007ffe0ff */
[----:B------:R-:W-:Y:S02]  /*16a20*/  PLOP3.LUT P0, PT, PT, PT, PT, 0x8, 0x0 ;  /* 0x000000000000781c */ /* 0x000fe40003f0e170 */
[----:B------:R-:W-:Y:S02]  /*16a30*/  ISETP.NE.AND P1, PT, R28, 0x2, PT ;  /* 0x000000021c00780c */ /* 0x000fe40003f25270 */
[----:B------:R-:W-:Y:S02]  /*16a40*/  ISETP.GE.AND P2, PT, R5, R3, PT ;  /* 0x000000030500720c */ /* 0x000fe40003f46270 */
[----:B--2---:R-:W-:-:S02]  /*16a50*/  SEL R6, RZ, 0x1, P1 ;  /* 0x00000001ff067807 */ /* 0x004fc40000800000 */
[----:B------:R-:W-:Y:S02]  /*16a60*/  SEL R28, R28, RZ, P1 ;  /* 0x000000ff1c1c7207 */ /* 0x000fe40000800000 */
[----:B---3--:R-:W-:-:S05]  /*16a70*/  LOP3.LUT R9, R9, R6, RZ, 0x3c, !PT ;  /* 0x0000000609097212 */ /* 0x008fca00078e3cff */
[----:B------:R2:W-:Y:S02]  /*16a80*/  STL [R1], R9 ;  /* 0x0000000901007387 */ /* 0x0005e40000100800 */
[----:B------:R-:W-:Y:S05]  /*16a90*/  @!P2 BRA `(.L_x_15622) ;  /* 0x000000040064a947 */ /* 0x000fea0003800000 */
.L_x_15652:
[----:B------:R-:W-:Y:S05]  /*16aa0*/  YIELD ;  /* 0x0000000000007946 */ /* 0x000fea0003800000 */
[----:B------:R-:W-:Y:S04]  /*16ab0*/  BSSY B1, `(.L_x_15640) ;  /* 0x000004d000017945 */ /* 0x000fe80003800000 */
[----:B---3--:R-:W-:Y:S05]  /*16ac0*/  @!P6 BRA `(.L_x_15641) ;  /* 0x00000004002ce947 */ /* 0x008fea0003800000 */
[----:B------:R-:W3:Y:S01]  /*16ad0*/  LDL R7, [R1] ;  /* 0x0000000001077983 */ /* 0x000ee20000100800 */
[----:B------:R-:W0:Y:S02]  /*16ae0*/  S2R R6, SR_TID.X ;  /* 0x0000000000067919 */ /* 0x000e240000002100 */
[----:B0-----:R-:W-:Y:S01]  /*16af0*/  LOP3.LUT R8, R6, 0x7f, RZ, 0xc0, !PT ;  /* 0x0000007f06087812 */ /* 0x001fe200078ec0ff */
[----:B------:R-:W-:Y:S01]  /*16b00*/  IMAD R6, R28, 0x8, R16 ;  /* 0x000000081c067824 */ /* 0x000fe200078e0210 */
[----:B------:R-:W-:Y:S02]  /*16b10*/  BSSY B2, `(.L_x_15642) ;  /* 0x0000005000027945 */ /* 0x000fe40003800000 */
[----:B------:R-:W-:Y:S02]  /*16b20*/  ISETP.NE.AND P2, PT, R8, RZ, PT ;  /* 0x000000ff0800720c */ /* 0x000fe40003f45270 */
[----:B---3--:R-:W-:-:S04]  /*16b30*/  SHF.L.U32 R7, R7, 0x1f, RZ ;  /* 0x0000001f07077819 */ /* 0x008fc800000006ff */
[----:B------:R-:W0:Y:S02]  /*16b40*/  SYNCS.PHASECHK.TRANS64.TRYWAIT P1, [R6+URZ+0x168a0], R7 ;  /* 0x0168a007060075a7 */ /* 0x000e24000802017f */
[----:B0-----:R-:W-:Y:S05]  /*16b50*/  @!P1 BRA `(.L_x_15643) ;  /* 0x0000007400d49947 */ /* 0x001fea0003800000 */
.L_x_15812:
[----:B------:R-:W-:Y:S05]  /*16b60*/  BSYNC B2 ;  /* 0x0000000000027941 */ /* 0x000fea0003800000 */
.L_x_15642:
[----:B------:R-:W-:Y:S04]  /*16b70*/  BSSY B2, `(.L_x_15644) ;  /* 0x0000009000027945 */ /* 0x000fe80003800000 */
[----:B------:R-:W-:Y:S05]  /*16b80*/  @P2 BRA `(.L_x_15645) ;  /* 0x00000000001c2947 */ /* 0x000fea0003800000 */
[----:B------:R-:W2:Y:S02]  /*16b90*/  S2R R8, SR_TID.X ;  /* 0x0000000000087919 */ /* 0x000ea40000002100 */
[----:B--2---:R-:W-:Y:S01]  /*16ba0*/  LOP3.LUT R9, R8, 0x1f, RZ, 0xc0, !PT ;  /* 0x0000001f08097812 */ /* 0x004fe200078ec0ff */
[----:B------:R-:W-:-:S03]  /*16bb0*/  IMAD.MOV.U32 R8, RZ, RZ, 0x4000 ;  /* 0x00004000ff087424 */ /* 0x000fc600078e00ff */
[----:B------:R-:W-:Y:S01]  /*16bc0*/  ISETP.NE.AND P1, PT, R9, RZ, PT ;  /* 0x000000ff0900720c */ /* 0x000fe20003f25270 */
[----:B------:R3:W-:-:S12]  /*16bd0*/  SYNCS.ARRIVE.TRANS64 RZ, [R6+URZ+0x16890], R8 ;  /* 0x0168900806ff79a7 */ /* 0x0007d8000800003f */
[----:B---3--:R-:W-:Y:S05]  /*16be0*/  @!P1 BRA `(.L_x_15645) ;  /* 0x0000000000049947 */ /* 0x008fea0003800000 */
[----:B------:R-:W-:Y:S01]  /*16bf0*/  BPT.TRAP 0x1 ;  /* 0x000000040000795c */ /* 0x000fe20000300000 */
.L_x_15645:
[----:B------:R-:W-:Y:S05]  /*16c00*/  BSYNC B2 ;  /* 0x0000000000027941 */ /* 0x000fea0003800000 */
.L_x_15644:
[----:B------:R-:W-:Y:S01]  /*16c10*/  IMAD.MOV.U32 R12, RZ, RZ, RZ ;  /* 0x000000ffff0c7224 */ /* 0x000fe200078e00ff */
[----:B------:R-:W-:Y:S01]  /*16c20*/  UIADD3 UR4, UP0, UR38, 0x570, URZ ;  /* 0x0000057026047890 */ /* 0x000fe2000ff1e03f */
[----:B------:R-:W-:Y:S01]  /*16c30*/  IMAD R8, R28, 0x4000, R16 ;  /* 0x000040001c087824 */ /* 0x000fe200078e0210 */
[----:B------:R-:W-:Y:S01]  /*16c40*/  PLOP3.LUT P1, PT, PT, PT, PT, 0x80, 0x0 ;  /* 0x000000000000781c */ /* 0x000fe20003f2f070 */
[----:B--2---:R-:W-:Y:S01]  /*16c50*/  IMAD R9, R5, 0x80, R0 ;  /* 0x0000008005097824 */ /* 0x004fe200078e0200 */
[----:B------:R-:W-:Y:S01]  /*16c60*/  R2UR UR10, R12 ;  /* 0x000000000c0a72ca */ /* 0x000fe200000e0000 */
[----:B-1----:R-:W-:Y:S01]  /*16c70*/  VIADD R10, R6, 0x16890 ;  /* 0x00016890060a7836 */ /* 0x002fe20000000000 */
[----:B------:R-:W-:Y:S01]  /*16c80*/  UIADD3.X UR5, URZ, UR39, URZ, UP0, !UPT ;  /* 0x000000273f057290 */ /* 0x000fe200087fe43f */
[----:B------:R-:W-:Y:S01]  /*16c90*/  VIADD R11, R8, 0xe400 ;  /* 0x0000e400080b7836 */ /* 0x000fe20000000000 */
[----:B------:R-:W-:Y:S01]  /*16ca0*/  UMOV UR6, 0x0 ;  /* 0x0000000000067882 */ /* 0x000fe20000000000 */
[----:B------:R-:W-:-:S10]  /*16cb0*/  UMOV UR7, 0x12f00000 ;  /* 0x12f0000000077882 */ /* 0x000fd40000000000 */
.L_x_15646:
        /* <DEDUP_REMOVED lines=13> */
.L_x_15813:
[----:B------:R-:W-:Y:S05]  /*16d90*/  BSYNC B2 ;  /* 0x0000000000027941 */ /* 0x000fea0003800000 */
.L_x_15647:
[----:B------:R-:W-:Y:S01]  /*16da0*/  BSSY B2, `(.L_x_15649) ;  /* 0x000000b000027945 */ /* 0x000fe20003800000 */
[----:B------:R-:W-:Y:S02]  /*16db0*/  IMAD.MOV.U32 R10, RZ, RZ, 0x0 ;  /* 0x00000000ff0a7424 */ /* 0x000fe400078e00ff */
[----:B------:R-:W-:Y:S01]  /*16dc0*/  IMAD.MOV.U32 R11, RZ, RZ, 0x12f00000 ;  /* 0x12f00000ff0b7424 */ /* 0x000fe200078e00ff */
[----:B------:R-:W-:Y:S06]  /*16dd0*/  @P2 BRA `(.L_x_15650) ;  /* 0x00000000001c2947 */ /* 0x000fec0003800000 */
[----:B------:R-:W2:Y:S01]  /*16de0*/  S2R R13, SR_TID.X ;  /* 0x00000000000d7919 */ /* 0x000ea20000002100 */
[----:B01----:R-:W-:-:S04]  /*16df0*/  MOV R7, 0x4000 ;  /* 0x0000400000077802 */ /* 0x003fc80000000f00 */
[----:B------:R3:W-:Y:S01]  /*16e00*/  SYNCS.ARRIVE.TRANS64 RZ, [R6+URZ+0x168b0], R7 ;  /* 0x0168b00706ff79a7 */ /* 0x0007e2000800003f */
[----:B--2---:R-:W-:-:S04]  /*16e10*/  LOP3.LUT R13, R13, 0x1f, RZ, 0xc0, !PT ;  /* 0x0000001f0d0d7812 */ /* 0x004fc800078ec0ff */
[----:B------:R-:W-:-:S13]  /*16e20*/  ISETP.NE.AND P1, PT, R13, RZ, PT ;  /* 0x000000ff0d00720c */ /* 0x000fda0003f25270 */
[----:B---3--:R-:W-:Y:S05]  /*16e30*/  @!P1 BRA `(.L_x_15650) ;  /* 0x0000000000049947 */ /* 0x008fea0003800000 */
[----:B------:R-:W-:Y:S01]  /*16e40*/  BPT.TRAP 0x1 ;  /* 0x000000040000795c */ /* 0x000fe20000300000 */
.L_x_15650:
[----:B------:R-:W-:Y:S05]  /*16e50*/  BSYNC B2 ;  /* 0x0000000000027941 */ /* 0x000fea0003800000 */
.L_x_15649:
        /* <DEDUP_REMOVED lines=8> */
.L_x_15651:
        /* <DEDUP_REMOVED lines=10> */
.L_x_15641:
[----:B------:R-:W-:Y:S05]  /*16f80*/  BSYNC B1 ;  /* 0x0000000000017941 */ /* 0x000fea0003800000 */
.L_x_15640:
[----:B------:R-:W3:Y:S01]  /*16f90*/  LDL.LU R7, [R1] ;  /* 0x0000000001077983 */ /* 0x000ee20000300800 */
[----:B------:R-:W-:Y:S01]  /*16fa0*/  VIADD R28, R28, 0x1 ;  /* 0x000000011c1c7836 */ /* 0x000fe20000000000 */
[C---:B------:R-:W-:Y:S01]  /*16fb0*/  ISETP.GT.AND P2, PT, R5.reuse, R3, PT ;  /* 0x000000030500720c */ /* 0x040fe20003f44270 */
[----:B------:R-:W-:-:S03]  /*16fc0*/  VIADD R5, R5, 0xffffffff ;  /* 0xffffffff05057836 */ /* 0x000fc60000000000 */
[----:B------:R-:W-:-:S04]  /*16fd0*/  ISETP.NE.AND P1, PT, R28, 0x2, PT ;  /* 0x000000021c00780c */ /* 0x000fc80003f25270 */
[----:B------:R-:W-:Y:S02]  /*16fe0*/  SEL R6, RZ, 0x1, P1 ;  /* 0x00000001ff067807 */ /* 0x000fe40000800000 */
[----:B------:R-:W-:Y:S02]  /*16ff0*/  SEL R28, R28, RZ, P1 ;  /* 0x000000ff1c1c7207 */ /* 0x000fe40000800000 */
[----:B---3--:R-:W-:-:S05]  /*17000*/  LOP3.LUT R7, R7, R6, RZ, 0x3c, !PT ;  /* 0x0000000607077212 */ /* 0x008fca00078e3cff */
[----:B------:R3:W-:Y:S01]  /*17010*/  STL [R1], R7 ;  /* 0x0000000701007387 */ /* 0x0007e20000100800 */
[----:B------:R-:W-:Y:S05]  /*17020*/  @P2 BRA `(.L_x_15652) ;  /* 0xfffffff8009c2947 */ /* 0x000fea000383ffff */
.L_x_15622:
[----:B------:R-:W-:Y:S05]  /*17030*/  BSYNC B0 ;  /* 0x0000000000007941 */ /* 0x000fea0003800000 */
.L_x_15621:
        /* <DEDUP_REMOVED lines=22> */
[----:B------:R-:W-:Y:S02]  /*171a0*/  IABS R6, R4 ;  /* 0x0000000400067213 */ /* 0x000fe40000000000 */
[----:B------:R-:W0:Y:S03]  /*171b0*/  I2F.RP R2, R0 ;  /* 0x0000000000027306 */ /* 0x000e260000209400 */
[----:B------:R-:W-:-:S05]  /*171c0*/  IMAD.MOV R6, RZ, RZ, -R6 ;  /* 0x000000ffff067224 */ /* 0x000fca00078e0a06 */
[----:B0-----:R-:W0:Y:S02]  /*171d0*/  MUFU.RCP R2, R2 ;  /* 0x0000000200027308 */ /* 0x001e240000001000 */
[----:B0-----:R-:W-:-:S06]  /*171e0*/  VIADD R2, R2, 0xffffffe ;  /* 0x0ffffffe02027836 */ /* 0x001fcc0000000000 */
[----:B------:R-:W0:Y:S02]  /*171f0*/  F2I.FTZ.U32.TRUNC.NTZ R3, R2 ;  /* 0x0000000200037305 */ /* 0x000e24000021f000 */
[----:B0-----:R-:W-:-:S05]  /*17200*/  IADD3 R2, RZ, -R3, RZ ;  /* 0x80000003ff027210 */ /* 0x001fca0007ffe0ff */
        /* <DEDUP_REMOVED lines=18> */
.L_x_15654:
[----:B------:R-:W-:Y:S05]  /*17330*/  BSYNC B0 ;  /* 0x0000000000007941 */ /* 0x000fea0003800000 */
.L_x_15653:
        /* <DEDUP_REMOVED lines=20> */
[----:B---3--:R-:W0:Y:S01]  /*17480*/  POPC R7, R4 ;  /* 0x0000000400077309 */ /* 0x008e220000000000 */
[----:B----4-:R-:W0:Y:S02]  /*17490*/  SHFL.IDX PT, R0, R3, R0, 0x1f ;  /* 0x00001f0003007589 */ /* 0x010e2400000e0000 */
[----:B0-----:R-:W-:Y:S01]  /*174a0*/  IADD3 R24, R0, UR36, R7 ;  /* 0x0000002400187c10 */ /* 0x001fe2000fffe007 */
[----:B------:R-:W-:Y:S06]  /*174b0*/  BRA `(.L_x_15657) ;  /* 0x0000003800247947 */ /* 0x000fec0003800000 */
.L_x_15656:
        /* <DEDUP_REMOVED lines=12> */
[----:B---3--:R-:W-:Y:S02]  /*17580*/  IMAD.U32 R7, RZ, RZ, UR9 ;  /* 0x00000009ff077e24 */ /* 0x008fe4000f8e00ff */
[----:B-1----:R-:W-:-:S02]  /*17590*/  IMAD.U32 R10, RZ, RZ, UR4 ;  /* 0x00000004ff0a7e24 */ /* 0x002fc4000f8e00ff */
[----:B------:R-:W-:Y:S02]  /*175a0*/  IMAD.U32 R11, RZ, RZ, UR5 ;  /* 0x00000005ff0b7e24 */ /* 0x000fe4000f8e00ff */
[----:B------:R-:W-:Y:S02]  /*175b0*/  IMAD.MOV.U32 R8, RZ, RZ, 0x70 ;  /* 0x00000070ff087424 */ /* 0x000fe400078e00ff */
[----:B------:R-:W-:Y:S02]  /*175c0*/  IMAD.MOV.U32 R12, RZ, RZ, 0x1 ;  /* 0x00000001ff0c7424 */ /* 0x000fe400078e00ff */
[----:B------:R-:W-:-:S07]  /*175d0*/  IMAD.MOV.U32 R13, RZ, RZ, RZ ;  /* 0x000000ffff0d7224 */ /* 0x000fce00078e00ff */
[----:B------:R-:W-:-:S07]  /*175e0*/  LEPC R20, `(.L_x_15659) ;  /* 0x000000001014794e */ /* 0x000fce0000000000 */
[----:B0-2---:R-:W-:Y:S05]  /*175f0*/  CALL.ABS.NOINC R2 ;  /* 0x0000000002007343 */ /* 0x005fea0003c00000 */
.L_x_15659:
[----:B------:R-:W-:Y:S05]  /*17600*/  BSYNC B6 ;  /* 0x0000000000067941 */ /* 0x000fea0003800000 */
.L_x_15658:
        /* <DEDUP_REMOVED lines=12> */
[----:B------:R-:W-:Y:S02]  /*176d0*/  IMAD.U32 R6, RZ, RZ, UR8 ;  /* 0x00000008ff067e24 */ /* 0x000fe4000f8e00ff */
[----:B---3--:R-:W-:-:S02]  /*176e0*/  IMAD.U32 R7, RZ, RZ, UR9 ;  /* 0x00000009ff077e24 */ /* 0x008fc4000f8e00ff */
[----:B-1----:R-:W-:Y:S02]  /*176f0*/  IMAD.U32 R10, RZ, RZ, UR4 ;  /* 0x00000004ff0a7e24 */ /* 0x002fe4000f8e00ff */
[----:B------:R-:W-:Y:S02]  /*17700*/  IMAD.U32 R11, RZ, RZ, UR5 ;  /* 0x00000005ff0b7e24 */ /* 0x000fe4000f8e00ff */
[----:B------:R-:W-:Y:S02]  /*17710*/  IMAD.MOV.U32 R8, RZ, RZ, 0x70 ;  /* 0x00000070ff087424 */ /* 0x000fe400078e00ff */
[----:B0-----:R-:W-:-:S07]  /*17720*/  IMAD.MOV.U32 R12, RZ, RZ, 0x1 ;  /* 0x00000001ff0c7424 */ /* 0x001fce00078e00ff */
[----:B------:R-:W-:-:S07]  /*17730*/  LEPC R20, `(.L_x_15662) ;  /* 0x000000001014794e */ /* 0x000fce0000000000 */
[----:B--2-4-:R-:W-:Y:S05]  /*17740*/  CALL.ABS.NOINC R2 ;  /* 0x0000000002007343 */ /* 0x014fea0003c00000 */
.L_x_15662:
        /* <DEDUP_REMOVED lines=15> */
.L_x_15661:
[----:B------:R-:W-:Y:S05]  /*17840*/  BSYNC B6 ;  /* 0x0000000000067941 */ /* 0x000fea0003800000 */
.L_x_15660:
[----:B------:R0:W4:Y:S01]  /*17850*/  LDL R20, [R1+0x8] ;  /* 0x0000080001147983 */ /* 0x0001220000100800 */
[----:B------:R-:W-:Y:S01]  /*17860*/  ULDC.64 UR4, c[0x0][0x9f8] ;  /* 0x00027e0000047ab9 */ /* 0x000fe20000000a00 */
[----:B------:R-:W-:Y:S01]  /*17870*/  IMAD.MOV.U32 R23, RZ, RZ, R26 ;  /* 0x000000ffff177224 */ /* 0x000fe200078e001a */
[----:B------:R-:W-:Y:S01]  /*17880*/  ISETP.NE.U32.AND P0, PT, RZ, UR4, PT ;  /* 0x00000004ff007c0c */ /* 0x000fe2000bf05070 */
[----:B------:R-:W3:Y:S01]  /*17890*/  LDL R26, [R1+0x14] ;  /* 0x00001400011a7983 */ /* 0x000ee20000100800 */
[----:B------:R-:W0:Y:S02]  /*178a0*/  LDC R6, c[0x0][0x430] ;  /* 0x00010c00ff067b82 */ /* 0x000e240000000800 */
[----:B------:R-:W-:Y:S01]  /*178b0*/  ISETP.NE.AND.EX P0, PT, RZ, UR5, PT, P0 ;  /* 0x00000005ff007c0c */ /* 0x000fe2000bf05300 */
[----:B------:R-:W3:Y:S01]  /*178c0*/  LDL R21, [R1+0x1c] ;  /* 0x00001c0001157983 */ /* 0x000ee20000100800 */
[----:B------:R-:W4:Y:S01]  /*178d0*/  S2R R2, SR_TID.X ;  /* 0x0000000000027919 */ /* 0x000f220000002100 */
[----:B------:R-:W4:Y:S10]  /*178e0*/  S2R R3, SR_TID.X ;  /* 0x0000000000037919 */ /* 0x000f340000002100 */
[----:B------:R-:W-:Y:S01]  /*178f0*/  @P0 IADD3 R18, P1, R18, UR4, RZ ;  /* 0x0000000412120c10 */ /* 0x000fe2000ff3e0ff */
[----:B-1----:R-:W3:Y:S03]  /*17900*/  LDL R10, [R1+0x54] ;  /* 0x00005400010a7983 */ /* 0x002ee60000100800 */
[----:B------:R-:W-:Y:S01]  /*17910*/  @P0 IADD3.X R19, R19, UR5, RZ, P1, !PT ;  /* 0x0000000513130c10 */ /* 0x000fe20008ffe4ff */
[----:B------:R-:W-:Y:S01]  /*17920*/  VIADD R23, R23, 0xffffffff ;  /* 0xffffffff17177836 */ /* 0x000fe20000000000 */
[----:B--2---:R-:W2:Y:S01]  /*17930*/  LDL.LU R9, [R1+0x10] ;  /* 0x0000100001097983 */ /* 0x004ea20000300800 */
[----:B0-----:R-:W-:-:S03]  /*17940*/  ISETP.NE.AND P1, PT, R6, 0x1, PT ;  /* 0x000000010600780c */ /* 0x001fc60003f25270 */
[----:B----4-:R-:W4:Y:S01]  /*17950*/  @P0 LDG.E R20, desc[UR40][R18.64] ;  /* 0x0000002812140981 */ /* 0x010f22000c1e1900 */
[----:B------:R-:W-:-:S09]  /*17960*/  LOP3.LUT R0, R2, 0x7f, RZ, 0xc0, !PT ;  /* 0x0000007f02007812 */ /* 0x000fd200078ec0ff */
[----:B------:R-:W0:Y:S01]  /*17970*/  @P1 LDC R2, c[0x0][0x434] ;  /* 0x00010d00ff021b82 */ /* 0x000e220000000800 */
[----:B------:R-:W-:Y:S01]  /*17980*/  IMAD.SHL.U32 R4, R3, 0x10, RZ ;  /* 0x0000001003047824 */ /* 0x000fe200078e00ff */
[----:B------:R-:W-:Y:S01]  /*17990*/  SHF.R.U32.HI R0, RZ, 0x3, R0 ;  /* 0x00000003ff007819 */ /* 0x000fe20000011600 */
[----:B------:R-:W-:-:S05]  /*179a0*/  IMAD.SHL.U32 R8, R23, 0x80, RZ ;  /* 0x0000008017087824 */ /* 0x000fca00078e00ff */
[----:B------:R-:W1:Y:S01]  /*179b0*/  @P1 LDC R3, c[0x0][0x438] ;  /* 0x00010e00ff031b82 */ /* 0x000e620000000800 */
[----:B------:R-:W-:-:S04]  /*179c0*/  LOP3.LUT R4, R4, 0x70, RZ, 0xc0, !PT ;  /* 0x0000007004047812 */ /* 0x000fc800078ec0ff */
[----:B------:R-:W-:Y:S01]  /*179d0*/  LOP3.LUT R0, R8, R0, R4, 0xfe, !PT ;  /* 0x0000000008007212 */ /* 0x000fe200078efe04 */
[----:B----4-:R-:W-:Y:S03]  /*179e0*/  @P0 STL [R1+0x8], R20 ;  /* 0x0000081401000387 */ /* 0x010fe60000100800 */
[C---:B---3--:R-:W-:Y:S01]  /*179f0*/  ISETP.GE.AND P0, PT, R0.reuse, R26, PT ;  /* 0x0000001a0000720c */ /* 0x048fe20003f06270 */
[----:B------:R-:W-:-:S04]  /*17a00*/  IMAD.IADD R0, R0, 0x1, R21 ;  /* 0x0000000100007824 */ /* 0x000fc800078e0215 */
        /* <DEDUP_REMOVED lines=13> */
[----:B0-----:R-:W-:Y:S01]  /*17ae0*/  @!P0 LEA R6, P1, R4, R2, 0x2 ;  /* 0x0000000204068211 */ /* 0x001fe200078210ff */
[----:B------:R-:W-:-:S05]  /*17af0*/  @!P0 IMAD.IADD R2, R5, 0x1, R7 ;  /* 0x0000000105028824 */ /* 0x000fca00078e0207 */
[----:B------:R-:W-:Y:S02]  /*17b00*/  @!P0 LEA.HI.X R7, R4, R3, R2, 0x2, P1 ;  /* 0x0000000304078211 */ /* 0x000fe400008f1402 */
[----:B------:R-:W-:-:S06]  /*17b10*/  MOV R2, RZ ;  /* 0x000000ff00027202 */ /* 0x000fcc0000000f00 */
[----:B------:R0:W5:Y:S01]  /*17b20*/  @!P0 LDG.E R2, desc[UR40][R6.64] ;  /* 0x0000002806028981 */ /* 0x000162000c1e1900 */
[----:B------:R-:W-:Y:S02]  /*17b30*/  ISETP.NE.AND P2, PT, R10, 0x3, PT ;  /* 0x000000030a00780c */ /* 0x000fe40003f45270 */
[----:B--2---:R-:W-:-:S11]  /*17b40*/  LOP3.LUT R9, R9, 0xfffffffd, RZ, 0xc0, !PT ;  /* 0xfffffffd09097812 */ /* 0x004fd600078ec0ff */
[----:B------:R-:W-:-:S05]  /*17b50*/  @P2 LOP3.LUT R9, R9, 0x2, RZ, 0xfc, !PT ;  /* 0x0000000209092812 */ /* 0x000fca00078efcff */
[----:B------:R0:W-:Y:S01]  /*17b60*/  STL [R1+0x10], R9 ;  /* 0x0000100901007387 */ /* 0x0001e20000100800 */
[----:B------:R-:W-:-:S03]  /*17b70*/  UMOV UR4, 0xffffffff ;  /* 0xffffffff00047882 */ /* 0x000fc60000000000 */
[----:B------:R-:W-:Y:S05]  /*17b80*/  BRA.DIV UR4, `(.L_x_15663) ;  /* 0x0000006604f07947 */ /* 0x000fea000b800000 */
.L_x_15816:
[----:B------:R-:W-:Y:S05]  /*17b90*/  @!P2 BRA `(.L_x_15664) ;  /* 0x000000000004a947 */ /* 0x000fea0003800000 */
[----:B------:R-:W-:Y:S01]  /*17ba0*/  BPT.TRAP 0x1 ;  /* 0x000000040000795c */ /* 0x000fe20000300000 */
.L_x_15664:
        /* <DEDUP_REMOVED lines=23> */
.L_x_15817:
[----:B------:R-:W-:Y:S05]  /*17d20*/  BSYNC B0 ;  /* 0x0000000000007941 */ /* 0x000fea0003800000 */
.L_x_15665:
        /* <DEDUP_REMOVED lines=28> */
[----:B------:R-:W-:Y:S02]  /*17ef0*/  IMAD.SHL.U32 R12, R11, 0x8, RZ ;  /* 0x000000080b0c7824 */ /* 0x000fe400078e00ff */
[----:B------:R-:W-:Y:S01]  /*17f00*/  IMAD.SHL.U32 R11, R13, 0x8, RZ ;  /* 0x000000080d0b7824 */ /* 0x000fe200078e00ff */
[----:B---3--:R-:W-:Y:S02]  /*17f10*/  LOP3.LUT R10, R10, 0xfffffffe, RZ, 0xc0, !PT ;  /* 0xfffffffe0a0a7812 */ /* 0x008fe400078ec0ff */
[----:B------:R-:W-:-:S05]  /*17f20*/  ISETP.GE.AND P0, PT, R4, 0x1, PT ;  /* 0x000000010400780c */ /* 0x000fca0003f06270 */
[----:B------:R-:W-:Y:S02]  /*17f30*/  @P2 LOP3.LUT R10, R10, 0x1, RZ, 0xfc, !PT ;  /* 0x000000010a0a2812 */ /* 0x000fe400078efcff */
[----:B------:R-:W-:-:S03]  /*17f40*/  LOP3.LUT R11, R11, 0x1f8, RZ, 0xc0, !PT ;  /* 0x000001f80b0b7812 */ /* 0x000fc600078ec0ff */
[----:B------:R0:W-:Y:S01]  /*17f50*/  STL [R1+0x10], R10 ;  /* 0x0000100a01007387 */ /* 0x0001e20000100800 */
[----:B------:R-:W-:-:S04]  /*17f60*/  LOP3.LUT R11, R11, 0x38, R13, 0x78, !PT ;  /* 0x000000380b0b7812 */ /* 0x000fc800078e780d */
[----:B------:R-:W-:-:S04]  /*17f70*/  LOP3.LUT R11, R11, 0x200, R12, 0xf8, !PT ;  /* 0x000002000b0b7812 */ /* 0x000fc800078ef80c */
[----:B------:R-:W-:Y:S01]  /*17f80*/  LEA R5, R22, R11, 0xd ;  /* 0x0000000b16057211 */ /* 0x000fe200078e68ff */
[----:B0-----:R-:W-:Y:S06]  /*17f90*/  BRA.DIV UR4, `(.L_x_15667) ;  /* 0x0000006604347947 */ /* 0x001fec000b800000 */
        /* <DEDUP_REMOVED lines=72> */
.L_x_15835:
        /* <DEDUP_REMOVED lines=10> */
.L_x_15668:
        /* <DEDUP_REMOVED lines=11> */
.L_x_15669:
[----:B------:R1:W5:Y:S01]  /*18570*/  LDL.LU R4, [R1+0x2c] ;  /* 0x00002c0001047983 */ /* 0x0003620000300800 */
[----:B------:R1:W-:Y:S03]  /*18580*/  SYNCS.ARRIVE.TRANS64.A1T0 RZ, [R3+URZ+0x16830], RZ ;  /* 0x016830ff03ff79a7 */ /* 0x0003e6000810003f */
[----:B0-----:R1:W5:Y:S04]  /*18590*/  LDL.LU R7, [R1+0x24] ;  /* 0x0000240001077983 */ /* 0x0013680000300800 */
[----:B------:R1:W5:Y:S02]  /*185a0*/  LDL.LU R6, [R1+0x44] ;  /* 0x0000440001067983 */ /* 0x0003640000300800 */
        /* <DEDUP_REMOVED lines=9> */
[----:B-----5:R-:W-:Y:S02]  /*18640*/  SHF.R.S32.HI R2, RZ, 0x1f, R4 ;  /* 0x0000001fff027819 */ /* 0x020fe40000011404 */
[----:B------:R-:W-:-:S03]  /*18650*/  SEL R26, R7, RZ, !P0 ;  /* 0x000000ff071a7207 */ /* 0x000fc60004000000 */
[----:B------:R-:W-:-:S04]  /*18660*/  IMAD R2, R2, UR4, RZ ;  /* 0x0000000402027c24 */ /* 0x000fc8000f8e02ff */
[----:B------:R-:W-:Y:S01]  /*18670*/  IMAD R0, R4, UR5, R2 ;  /* 0x0000000504007c24 */ /* 0x000fe2000f8e0202 */
[----:B------:R-:W-:Y:S01]  /*18680*/  SEL R2, R6, RZ, !P0 ;  /* 0x000000ff06027207 */ /* 0x000fe20004000000 */
[----:B------:R-:W-:-:S05]  /*18690*/  IMAD.WIDE.U32 R4, R4, UR4, RZ ;  /* 0x0000000404047c25 */ /* 0x000fca000f8e00ff */
[----:B------:R-:W-:Y:S01]  /*186a0*/  IADD3 R0, R5, R0, RZ ;  /* 0x0000000005007210 */ /* 0x000fe20007ffe0ff */
        /* <DEDUP_REMOVED lines=9> */
[----:B------:R-:W-:Y:S01]  /*18740*/  MOV R13, RZ ;  /* 0x000000ff000d7202 */ /* 0x000fe20000000f00 */
[----:B-1----:R-:W0:Y:S01]  /*18750*/  LDC.64 R2, c[0x4][R2] ;  /* 0x0100000002027b82 */ /* 0x002e220000000a00 */
        /* <DEDUP_REMOVED lines=9> */
.L_x_15671:
[----:B------:R-:W-:Y:S05]  /*187f0*/  BSYNC B6 ;  /* 0x0000000000067941 */ /* 0x000fea0003800000 */
.L_x_15670:
        /* <DEDUP_REMOVED lines=31> */
[----:B0-----:R-:W-:-:S04]  /*189f0*/  @P1 IMAD.HI.U32 R0, R6, R7, RZ ;  /* 0x0000000706001227 */ /* 0x001fc800078e00ff */
[----:B------:R-:W-:Y:S01]  /*18a00*/  IMAD.MOV.U32 R2, RZ, RZ, R6 ;  /* 0x000000ffff027224 */ /* 0x000fe200078e0006 */
        /* <DEDUP_REMOVED lines=13> */
[----:B------:R-:W0:Y:S03]  /*18ae0*/  @P1 LDC R7, c[0x0][0x44c] ;  /* 0x00011300ff071b82 */ /* 0x000e260000000800 */
[----:B------:R-:W-:-:S04]  /*18af0*/  IADD3 R0, R9, R0, RZ ;  /* 0x0000000009007210 */ /* 0x000fc80007ffe0ff */
        /* <DEDUP_REMOVED lines=16> */
[----:B------:R-:W-:Y:S02]  /*18c00*/  IMAD R8, R8, UR6, RZ ;  /* 0x0000000608087c24 */ /* 0x000fe4000f8e02ff */
[----:B------:R-:W-:Y:S02]  /*18c10*/  IMAD.IADD R5, R5, 0x1, R7 ;  /* 0x0000000105057824 */ /* 0x000fe400078e0207 */
[----:B------:R-:W-:-:S02]  /*18c20*/  IMAD R8, R3, UR7, R8 ;  /* 0x0000000703087c24 */ /* 0x000fc4000f8e0208 */
[----:B------:R-:W-:Y:S01]  /*18c30*/  IMAD.WIDE.U32 R6, R3, UR6, R4 ;  /* 0x0000000603067c25 */ /* 0x000fe2000f8e0004 */
[----:B------:R-:W-:-:S03]  /*18c40*/  LOP3.LUT R21, R21, 0x38, RZ, 0xc0, !PT ;  /* 0x0000003815157812 */ /* 0x000fc600078ec0ff */
[----:B------:R-:W-:Y:S01]  /*18c50*/  IMAD.IADD R4, R7, 0x1, R8 ;  /* 0x0000000107047824 */ /* 0x000fe200078e0208 */
[C---:B------:R-:W-:Y:S02]  /*18c60*/  LEA R5, P1, R6.reuse, UR8, 0x1 ;  /* 0x0000000806057c11 */ /* 0x040fe4000f8208ff */
[----:B------:R-:W-:Y:S01]  /*18c70*/  ISETP.GE.AND P0, PT, R21, UR4, PT ;  /* 0x0000000415007c0c */ /* 0x000fe2000bf06270 */
        /* <DEDUP_REMOVED lines=83> */
[----:B------:R-:W-:Y:S01]  /*191b0*/  @!P3 IMAD.MOV.U32 R7, RZ, RZ, R0 ;  /* 0x000000ffff07b224 */ /* 0x000fe200078e0000 */
[----:B------:R-:W-:Y:S02]  /*191c0*/  IADD3 R0, R25, 0x90, RZ ;  /* 0x0000009019007810 */ /* 0x000fe40007ffe0ff */
[----:B0-----:R-:W-:Y:S02]  /*191d0*/  @!P1 LEA R2, P2, R21, R2, 0x1 ;  /* 0x0000000215029211 */ /* 0x001fe400078408ff */
[----:B------:R0:W-:Y:S03]  /*191e0*/  @!P3 LDGSTS.E.BYPASS.LTC128B.128 [R20+0xbc00], desc[UR40][R6.64], !P0 ;  /* 0x0bc000000614bfae */ /* 0x0001e6000c101d68 */
[----:B0-----:R-:W-:-:S04]  /*191f0*/  @!P1 IMAD.X R6, RZ, RZ, R8, P2 ;  /* 0x000000ffff069224 */ /* 0x001fc800010e0608 */
[----:B------:R-:W-:Y:S02]  /*19200*/  @!P1 IMAD.MOV.U32 R7, RZ, RZ, R6 ;  /* 0x000000ffff079224 */ /* 0x000fe400078e0006 */
[----:B------:R-:W-:Y:S02]  /*19210*/  @!P1 IMAD.MOV.U32 R6, RZ, RZ, R2 ;  /* 0x000000ffff069224 */ /* 0x000fe400078e0002 */
        /* <DEDUP_REMOVED lines=18> */
.L_x_15860:
        /* <DEDUP_REMOVED lines=10> */
.L_x_15673:
        /* <DEDUP_REMOVED lines=10> */
[----:B------:R-:W-:-:S04]  /*19480*/  LOP3.LUT R0, R0, 0xfffffffe, RZ, 0xc0, !PT ;  /* 0xfffffffe00007812 */ /* 0x000fc800078ec0ff */
[----:B------:R-:W-:-:S04]  /*19490*/  IADD3 R0, R2, -R0, RZ ;  /* 0x8000000002007210 */ /* 0x000fc80007ffe0ff */
[----:B------:R-:W-:Y:S01]  /*194a0*/  SHF.L.U32 R0, R0, 0x1f, RZ ;  /* 0x0000001f00007819 */ /* 0x000fe200000006ff */
[----:B------:R-:W-:Y:S01]  /*194b0*/  NOP ;  /* 0x0000000000007918 */ /* 0x000fe20000000000 */
[----:B------:R1:W-:Y:S01]  /*194c0*/  SYNCS.ARRIVE.TRANS64.A1T0 RZ, [R16+URZ+0x16800], RZ ;  /* 0x016800ff10ff79a7 */ /* 0x0003e2000810003f */
[----:B------:R-:W-:Y:S01]  /*194d0*/  BSSY B0, `(.L_x_15674) ;  /* 0x0000003000007945 */ /* 0x000fe20003800000 */
[----:B------:R-:W2:Y:S03]  /*194e0*/  SYNCS.PHASECHK.TRANS64.TRYWAIT P0, [R16+URZ+0x16820], R0 ;  /* 0x01682000100075a7 */ /* 0x000ea6000800017f */
[----:B-12---:R-:W-:Y:S05]  /*194f0*/  @!P0 BRA `(.L_x_15675) ;  /* 0x0000006800688947 */ /* 0x006fea0003800000 */
.L_x_15861:
[----:B------:R-:W-:Y:S05]  /*19500*/  BSYNC B0 ;  /* 0x0000000000007941 */ /* 0x000fea0003800000 */
.L_x_15674:
        /* <DEDUP_REMOVED lines=13> */
[----:B------:R-:W-:-:S13]  /*195e0*/  ISETP.GE.AND P1, PT, R2, UR4, PT ;  /* 0x0000000402007c0c */ /* 0x000fda000bf26270 */
.L_x_15690:
[----:B------:R-:W2:Y:S01]  /*195f0*/  LDL R11, [R1+0x1c] ;  /* 0x00001c00010b7983 */ /* 0x000ea20000100800 */
[----:B-1----:R-:W0:Y:S03]  /*19600*/  LDC R0, c[0x0][0x430] ;  /* 0x00010c00ff007b82 */ /* 0x002e260000000800 */
        /* <DEDUP_REMOVED lines=17> */
[----:B-1----:R-:W-:-:S04]  /*19720*/  @P0 SHF.R.U32.HI R2, RZ, R3, R5 ;  /* 0x00000003ff020219 */ /* 0x002fc80000011605 */
[----:B------:R-:W-:-:S05]  /*19730*/  IADD3 R3, -R2, RZ, RZ ;  /* 0x000000ff02037210 */ /* 0x000fca0007ffe1ff */
        /* <DEDUP_REMOVED lines=20> */
.L_x_15678:
[----:B------:R-:W-:Y:S01]  /*19880*/  IMAD R5, R22, 0x8, R16 ;  /* 0x0000000816057824 */ /* 0x000fe200078e0210 */
[----:B------:R-:W-:Y:S01]  /*19890*/  SHF.L.U32 R2, R29, 0x1f, RZ ;  /* 0x0000001f1d027819 */ /* 0x000fe200000006ff */
[----:B------:R-:W-:Y:S03]  /*198a0*/  BSSY B1, `(.L_x_15679) ;  /* 0x0000003000017945 */ /* 0x000fe60003800000 */
[----:B------:R-:W0:Y:S02]  /*198b0*/  SYNCS.PHASECHK.TRANS64.TRYWAIT P0, [R5+URZ+0x16840], R2 ;  /* 0x01684002050075a7 */ /* 0x000e24000800017f */
[----:B0-----:R-:W-:Y:S05]  /*198c0*/  @!P0 BRA `(.L_x_15680) ;  /* 0x0000006400888947 */ /* 0x001fea0003800000 */
.L_x_15862:
[----:B------:R-:W-:Y:S05]  /*198d0*/  BSYNC B1 ;  /* 0x0000000000017941 */ /* 0x000fea0003800000 */
.L_x_15679:
[----:B------:R-:W2:Y:S01]  /*198e0*/  LDL R3, [R1+0x10] ;  /* 0x0000100001037983 */ /* 0x000ea20000100800 */
        /* <DEDUP_REMOVED lines=8> */
[----:B------:R-:W-:Y:S02]  /*19970*/  IMAD.SHL.U32 R11, R8, 0x8, RZ ;  /* 0x00000008080b7824 */ /* 0x000fe400078e00ff */
[----:B---3--:R-:W-:-:S05]  /*19980*/  IMAD.SHL.U32 R8, R9, 0x8, RZ ;  /* 0x0000000809087824 */ /* 0x008fca00078e00ff */
[----:B------:R-:W-:-:S04]  /*19990*/  LOP3.LUT R8, R8, 0x1f8, RZ, 0xc0, !PT ;  /* 0x000001f808087812 */ /* 0x000fc800078ec0ff */
[----:B------:R-:W-:-:S04]  /*199a0*/  LOP3.LUT R8, R8, 0x38, R9, 0x78, !PT ;  /* 0x0000003808087812 */ /* 0x000fc800078e7809 */
[----:B------:R-:W-:-:S04]  /*199b0*/  LOP3.LUT R8, R8, 0x200, R11, 0xf8, !PT ;  /* 0x0000020008087812 */ /* 0x000fc800078ef80b */
[----:B------:R-:W-:Y:S02]  /*199c0*/  LEA R8, R22, R8, 0xd ;  /* 0x0000000816087211 */ /* 0x000fe400078e68ff */
        /* <DEDUP_REMOVED lines=58> */
.L_x_15880:
        /* <DEDUP_REMOVED lines=8> */
.L_x_15682:
        /* <DEDUP_REMOVED lines=11> */
.L_x_15683:
[----:B------:R1:W-:Y:S01]  /*19ea0*/  SYNCS.ARRIVE.TRANS64.A1T0 RZ, [R5+URZ+0x16830], RZ ;  /* 0x016830ff05ff79a7 */ /* 0x0003e2000810003f */
[----:B------:R-:W-:Y:S05]  /*19eb0*/  @!P3 BRA `(.L_x_15684) ;  /* 0x000000000004b947 */ /* 0x000fea0003800000 */
[----:B------:R-:W-:Y:S01]  /*19ec0*/  BPT.TRAP 0x1 ;  /* 0x000000040000795c */ /* 0x000fe20000300000 */
.L_x_15684:
[----:B------:R-:W-:Y:S01]  /*19ed0*/  SHF.L.U32 R2, R20, 0x1f, RZ ;  /* 0x0000001f14027819 */ /* 0x000fe200000006ff */
[----:B-1----:R-:W-:Y:S01]  /*19ee0*/  IMAD R5, R6, 0x8, R16 ;  /* 0x0000000806057824 */ /* 0x002fe200078e0210 */
[----:B------:R-:W-:Y:S03]  /*19ef0*/  BSSY B1, `(.L_x_15685) ;  /* 0x0000003000017945 */ /* 0x000fe60003800000 */
[----:B------:R-:W1:Y:S02]  /*19f00*/  SYNCS.PHASECHK.TRANS64.TRYWAIT P0, [R5+URZ+0x16860], R2 ;  /* 0x01686002050075a7 */ /* 0x000e64000800017f */
[----:B-1----:R-:W-:Y:S05]  /*19f10*/  @!P0 BRA `(.L_x_15686) ;  /* 0x0000006800448947 */ /* 0x002fea0003800000 */
.L_x_15881:
[----:B------:R-:W-:Y:S05]  /*19f20*/  BSYNC B1 ;  /* 0x0000000000017941 */ /* 0x000fea0003800000 */
.L_x_15685:
        /* <DEDUP_REMOVED lines=60> */
.L_x_15899:
        /* <DEDUP_REMOVED lines=19> */
[----:B------:R-:W-:-:S04]  /*1a420*/  ULDC.64 UR4, c[0x0][0x330] ;  /* 0x0000cc0000047ab9 */ /* 0x000fc80000000a00 */
[----:B------:R-:W-:-:S03]  /*1a430*/  IADD3 R3, R3, R0, RZ ;  /* 0x0000000003037210 */ /* 0x000fc60007ffe0ff */
[----:B------:R-:W-:-:S04]  /*1a440*/  IMAD.WIDE.U32 R2, R17, UR4, R2 ;  /* 0x0000000411027c25 */ /* 0x000fc8000f8e0002 */
[----:B------:R-:W-:Y:S01]  /*1a450*/  IMAD R0, R17, UR5, R3 ;  /* 0x0000000511007c24 */ /* 0x000fe2000f8e0203 */
[----:B0-----:R-:W-:-:S04]  /*1a460*/  LEA R18, P2, R2, UR6, 0x1 ;  /* 0x0000000602127c11 */ /* 0x001fc8000f8408ff */
[----:B------:R-:W-:-:S09]  /*1a470*/  LEA.HI.X R0, R2, UR7, R0, 0x1, P2 ;  /* 0x0000000702007c11 */ /* 0x000fd200090f0c00 */
.L_x_15688:
        /* <DEDUP_REMOVED lines=12> */
.L_x_15689:
[----:B------:R-:W2:Y:S01]  /*1a540*/  LDL R0, [R1+0x18] ;  /* 0x0000180001007983 */ /* 0x000ea20000100800 */
[----:B------:R0:W-:Y:S01]  /*1a550*/  SYNCS.ARRIVE.TRANS64.A1T0 RZ, [R5+URZ+0x16850], RZ ;  /* 0x016850ff05ff79a7 */ /* 0x0001e2000810003f */
[C---:B------:R-:W-:Y:S02]  /*1a560*/  VIADD R7, R23.reuse, 0xffffffff ;  /* 0xffffffff17077836 */ /* 0x040fe40000000000 */
[----:B------:R-:W-:Y:S02]  /*1a570*/  IMAD.MOV.U32 R6, RZ, RZ, R22 ;  /* 0x000000ffff067224 */ /* 0x000fe400078e0016 */
[----:B------:R-:W-:Y:S02]  /*1a580*/  IMAD.MOV.U32 R20, RZ, RZ, R29 ;  /* 0x000000ffff147224 */ /* 0x000fe400078e001d */
[----:B------:R-:W-:Y:S01]  /*1a590*/  IMAD.MOV.U32 R26, RZ, RZ, R23 ;  /* 0x000000ffff1a7224 */ /* 0x000fe200078e0017 */
[----:B--2---:R-:W-:-:S13]  /*1a5a0*/  ISETP.GT.AND P0, PT, R23, R0, PT ;  /* 0x000000001700720c */ /* 0x004fda0003f04270 */
[----:B0-----:R-:W-:Y:S05]  /*1a5b0*/  @P0 BRA `(.L_x_15690) ;  /* 0xfffffff0000c0947 */ /* 0x001fea000383ffff */
.L_x_15677:
[----:B------:R-:W-:Y:S05]  /*1a5c0*/  BSYNC B0 ;  /* 0x0000000000007941 */ /* 0x000fea0003800000 */
.L_x_15676:
        /* <DEDUP_REMOVED lines=17> */
.L_x_15692:
[----:B------:R-:W-:Y:S05]  /*1a6e0*/  BSYNC B0 ;  /* 0x0000000000007941 */ /* 0x000fea0003800000 */
.L_x_15691:
[----:B------:R-:W2:Y:S02]  /*1a6f0*/  LDL R0, [R1+0x54] ;  /* 0x0000540001007983 */ /* 0x000ea40000100800 */
[----:B--2---:R-:W-:-:S13]  /*1a700*/  ISETP.NE.AND P0, PT, R0, 0x3, PT ;  /* 0x000000030000780c */ /* 0x004fda0003f05270 */
[----:B------:R-:W-:Y:S05]  /*1a710*/  @!P0 BRA `(.L_x_15693) ;  /* 0x0000000000048947 */ /* 0x000fea0003800000 */
[----:B------:R-:W-:Y:S01]  /*1a720*/  BPT.TRAP 0x1 ;  /* 0x000000040000795c */ /* 0x000fe20000300000 */
.L_x_15693:
[----:B------:R-:W2:Y:S01]  /*1a730*/  LDL.LU R2, [R1+0x14] ;  /* 0x0000140001027983 */ /* 0x000ea20000300800 */
[----:B------:R-:W-:Y:S01]  /*1a740*/  IMAD R0, R22, 0x8, R16 ;  /* 0x0000000816007824 */ /* 0x000fe200078e0210 */
[----:B------:R-:W-:Y:S01]  /*1a750*/  SHF.L.U32 R3, R29, 0x1f, RZ ;  /* 0x0000001f1d037819 */ /* 0x000fe200000006ff */
[----:B------:R-:W-:Y:S03]  /*1a760*/  BSSY B0, `(.L_x_15694) ;  /* 0x0000004000007945 */ /* 0x000fe60003800000 */
[----:B------:R-:W0:Y:S01]  /*1a770*/  SYNCS.PHASECHK.TRANS64.TRYWAIT P0, [R0+URZ+0x16860], R3 ;  /* 0x01686003000075a7 */ /* 0x000e22000800017f */
[----:B--2---:R-:W-:Y:S01]  /*1a780*/  IMAD R6, R23, -0x80, R2 ;  /* 0xffffff8017067824 */ /* 0x004fe200078e0202 */
[----:B0-----:R-:W-:Y:S06]  /*1a790*/  @!P0 BRA `(.L_x_15695) ;  /* 0x0000006800808947 */ /* 0x001fec0003800000 */
.L_x_15900:
[----:B------:R-:W-:Y:S05]  /*1a7a0*/  BSYNC B0 ;  /* 0x0000000000007941 */ /* 0x000fea0003800000 */
.L_x_15694:
[----:B------:R-:W1:Y:S01]  /*1a7b0*/  S2R R2, SR_TID.X ;  /* 0x0000000000027919 */ /* 0x000e620000002100 */
[----:B------:R-:W-:Y:S01]  /*1a7c0*/  UMOV UR4, 0xffffffff ;  /* 0xffffffff00047882 */ /* 0x000fe20000000000 */
[----:B------:R-:W2:Y:S01]  /*1a7d0*/  S2R R7, SR_TID.X ;  /* 0x0000000000077919 */ /* 0x000ea20000002100 */
[----:B-1----:R-:W-:Y:S01]  /*1a7e0*/  LOP3.LUT R5, R2, 0x7f, RZ, 0xc0, !PT ;  /* 0x0000007f02057812 */ /* 0x002fe200078ec0ff */
[----:B--2---:R-:W-:-:S04]  /*1a7f0*/  IMAD.SHL.U32 R2, R7, 0x8, RZ ;  /* 0x0000000807027824 */ /* 0x004fc800078e00ff */
[----:B------:R-:W-:Y:S01]  /*1a800*/  IMAD.SHL.U32 R4, R5, 0x8, RZ ;  /* 0x0000000805047824 */ /* 0x000fe200078e00ff */
[----:B------:R-:W-:Y:S02]  /*1a810*/  SHF.R.U32.HI R5, RZ, 0x3, R5 ;  /* 0x00000003ff057819 */ /* 0x000fe40000011605 */
[----:B------:R-:W-:Y:S02]  /*1a820*/  LOP3.LUT R2, R2, 0x1f8, RZ, 0xc0, !PT ;  /* 0x000001f802027812 */ /* 0x000fe400078ec0ff */
[----:B------:R-:W-:Y:S02]  /*1a830*/  IADD3 R6, -R5, R6, RZ ;  /* 0x0000000605067210 */ /* 0x000fe40007ffe1ff */
        /* <DEDUP_REMOVED lines=55> */
.L_x_15918:
        /* <DEDUP_REMOVED lines=9> */
.L_x_15697:
        /* <DEDUP_REMOVED lines=11> */
.L_x_15698:
[----:B------:R-:W-:Y:S01]  /*1acf0*/  VIADD R22, R22, 0x1 ;  /* 0x0000000116167836 */ /* 0x000fe20000000000 */
[----:B------:R0:W-:Y:S04]  /*1ad00*/  SYNCS.ARRIVE.TRANS64.A1T0 RZ, [R0+URZ+0x16850], RZ ;  /* 0x016850ff00ff79a7 */ /* 0x0001e8000810003f */
[----:B------:R-:W-:-:S04]  /*1ad10*/  ISETP.NE.AND P0, PT, R22, 0x2, PT ;  /* 0x000000021600780c */ /* 0x000fc80003f05270 */
[----:B0-----:R-:W-:Y:S02]  /*1ad20*/  SEL R0, RZ, 0x1, P0 ;  /* 0x00000001ff007807 */ /* 0x001fe40000000000 */
[----:B------:R-:W-:Y:S02]  /*1ad30*/  SEL R22, R22, RZ, P0 ;  /* 0x000000ff16167207 */ /* 0x000fe40000000000 */
[----:B------:R-:W-:-:S07]  /*1ad40*/  LOP3.LUT R29, R29, R0, RZ, 0x3c, !PT ;  /* 0x000000001d1d7212 */ /* 0x000fce00078e3cff */
.L_x_15657:
[----:B------:R-:W-:Y:S05]  /*1ad50*/  BSYNC B7 ;  /* 0x0000000000077941 */ /* 0x000fea0003800000 */
.L_x_15655:
[----:B------:R-:W4:Y:S02]  /*1ad60*/  LDL R0, [R1+0x10] ;  /* 0x0000100001007983 */ /* 0x000f240000100800 */
[----:B----4-:R-:W-:-:S13]  /*1ad70*/  LOP3.LUT P0, RZ, R0, 0x4, RZ, 0xc0, !PT ;  /* 0x0000000400ff7812 */ /* 0x010fda000780c0ff */
[----:B------:R-:W-:Y:S05]  /*1ad80*/  @!P0 BRA `(.L_x_15699) ;  /* 0x0000000000248947 */ /* 0x000fea0003800000 */
[----:B------:R-:W-:Y:S05]  /*1ad90*/  WARPSYNC.ALL ;  /* 0x0000000000007948 */ /* 0x000fea0003800000 */
[----:B------:R-:W0:Y:S08]  /*1ada0*/  S2UR UR5, SR_CgaCtaId ;  /* 0x00000000000579c3 */ /* 0x000e300000008800 */
[----:B------:R-:W-:Y:S06]  /*1adb0*/  BAR.SYNC.DEFER_BLOCKING 0x5, 0x200 ;  /* 0x0148000000007b1d */ /* 0x000fec0000010000 */
[----:B------:R-:W-:-:S02]  /*1adc0*/  UMOV UR4, 0x400 ;  /* 0x0000040000047882 */ /* 0x000fc40000000000 */
[----:B0-----:R-:W-:-:S06]  /*1add0*/  ULEA UR4, UR5, UR4, 0x18 ;  /* 0x0000000405047291 */ /* 0x001fcc000f8ec03f */
[----:B------:R-:W-:-:S05]  /*1ade0*/  IMAD.U32 R16, RZ, RZ, UR4 ;  /* 0x00000004ff107e24 */ /* 0x000fca000f8e00ff */
[----:B------:R0:W4:Y:S01]  /*1adf0*/  LDS.128 R24, [R16+0x168d0] ;  /* 0x0168d00010187984 */ /* 0x0001220000000c00 */
[----:B------:R-:W-:Y:S06]  /*1ae00*/  BAR.ARV 0x4, 0x200 ;  /* 0x0108000000007b1d */ /* 0x000fec0000002000 */
[----:B------:R-:W-:Y:S05]  /*1ae10*/  BRA `(.L_x_15700) ;  /* 0x0000000c00d87947 */ /* 0x000fea0003800000 */
.L_x_15699:
[----:B------:R-:W0:Y:S01]  /*1ae20*/  S2R R0, SR_TID.X ;  /* 0x0000000000007919 */ /* 0x000e220000002100 */
[----:B------:R-:W-:Y:S01]  /*1ae30*/  UMOV UR4, 0xffffffff ;  /* 0xffffffff00047882 */ /* 0x000fe20000000000 */
[----:B0-----:R-:W-:-:S04]  /*1ae40*/  LOP3.LUT R8, R0, 0x1f, RZ, 0xc0, !PT ;  /* 0x0000001f00087812 */ /* 0x001fc800078ec0ff */
[----:B------:R-:W-:Y:S01]  /*1ae50*/  ISETP.NE.AND P0, PT, R8, 0x1f, PT ;  /* 0x0000001f0800780c */ /* 0x000fe20003f05270 */
[----:B------:R-:W-:-:S12]  /*1ae60*/  BRA.DIV UR4, `(.L_x_15701) ;  /* 0x0000006e04207947 */ /* 0x000fd8000b800000 */
[----:B--2---:R-:W-:Y:S01]  /*1ae70*/  IMAD.IADD R9, R27, 0x1, R8 ;  /* 0x000000011b097824 */ /* 0x004fe200078e0208 */
[----:B------:R-:W-:-:S04]  /*1ae80*/  ULDC UR4, c[0x0][0xc3c] ;  /* 0x00030f0000047ab9 */ /* 0x000fc80000000800 */
[----:B------:R-:W-:-:S13]  /*1ae90*/  ISETP.GE.OR P1, PT, R9, UR4, !P0 ;  /* 0x0000000409007c0c */ /* 0x000fda000c726670 */
[----:B------:R-:W0:Y:S08]  /*1aea0*/  @!P1 LDC.64 R2, c[0x0][0xc80] ;  /* 0x00032000ff029b82 */ /* 0x000e300000000a00 */
[----:B------:R-:W2:Y:S01]  /*1aeb0*/  @!P1 LDC.64 R4, c[0x0][0xc78] ;  /* 0x00031e00ff049b82 */ /* 0x000ea20000000a00 */
[----:B0-----:R-:W-:-:S05]  /*1aec0*/  @!P1 IMAD.WIDE R2, R9, 0x4, R2 ;  /* 0x0000000409029825 */ /* 0x001fca00078e0202 */
[----:B---3--:R2:W3:Y:S02]  /*1aed0*/  @!P1 LDG.E R7, desc[UR40][R2.64] ;  /* 0x0000002802079981 */ /* 0x0084e4000c1e1900 */
[----:B--2---:R-:W-:-:S05]  /*1aee0*/  @!P1 IMAD.WIDE R2, R9, 0x4, R4 ;  /* 0x0000000409029825 */ /* 0x004fca00078e0204 */
[----:B------:R-:W2:Y:S01]  /*1aef0*/  @!P1 LDG.E R4, desc[UR40][R2.64] ;  /* 0x0000002802049981 */ /* 0x000ea2000c1e1900 */
        /* <DEDUP_REMOVED lines=29> */
.L_x_15928:
[----:B------:R-:W-:Y:S02]  /*1b0d0*/  ULDC UR4, c[0x0][0xc38] ;  /* 0x00030e0000047ab9 */ /* 0x000fe40000000800 */
[----:B------:R-:W-:-:S04]  /*1b0e0*/  IMAD.U32 R4, RZ, RZ, UR4 ;  /* 0x00000004ff047e24 */ /* 0x000fc8000f8e00ff */
[----:B--2---:R-:W-:-:S05]  /*1b0f0*/  IMAD R3, R14, R4, RZ ;  /* 0x000000040e037224 */ /* 0x004fca00078e02ff */
[----:B------:R-:W-:-:S04]  /*1b100*/  IADD3 R6, R6, R3, RZ ;  /* 0x0000000306067210 */ /* 0x000fc80007ffe0ff */
[----:B------:R-:W-:-:S13]  /*1b110*/  ISETP.GT.AND P6, PT, R6, R0, PT ;  /* 0x000000000600720c */ /* 0x000fda0003fc4270 */
[----:B------:R-:W-:Y:S05]  /*1b120*/  @P6 BRA `(.L_x_15702) ;  /* 0x0000000000a46947 */ /* 0x000fea0003800000 */
.L_x_15705:
        /* <DEDUP_REMOVED lines=34> */
[----:B------:R0:W2:Y:S02]  /*1b350*/  SHFL.IDX PT, R14, R2, 0x1f, 0x1f ;  /* 0x03e01f00020e7f89 */ /* 0x0000a400000e0000 */
.L_x_15936:
[----:B------:R-:W-:Y:S02]  /*1b360*/  ULDC UR4, c[0x0][0xc38] ;  /* 0x00030e0000047ab9 */ /* 0x000fe40000000800 */
[----:B------:R-:W-:-:S04]  /*1b370*/  IMAD.U32 R4, RZ, RZ, UR4 ;  /* 0x00000004ff047e24 */ /* 0x000fc8000f8e00ff */
[----:B--2---:R-:W-:-:S04]  /*1b380*/  IMAD R3, R14, R4, RZ ;  /* 0x000000040e037224 */ /* 0x004fc800078e02ff */
[----:B------:R-:W-:-:S05]  /*1b390*/  IMAD.IADD R6, R3, 0x1, R6 ;  /* 0x0000000103067824 */ /* 0x000fca00078e0206 */
[----:B------:R-:W-:-:S13]  /*1b3a0*/  ISETP.GT.AND P6, PT, R6, R0, PT ;  /* 0x000000000600720c */ /* 0x000fda0003fc4270 */
[----:B------:R-:W-:Y:S05]  /*1b3b0*/  @!P6 BRA `(.L_x_15705) ;  /* 0xfffffffc005ce947 */ /* 0x000fea000383ffff */
.L_x_15702:
        /* <DEDUP_REMOVED lines=10> */
.L_x_15941:
[----:B------:R-:W-:-:S13]  /*1b460*/  ISETP.NE.AND P0, PT, R3, RZ, PT ;  /* 0x000000ff0300720c */ /* 0x000fda0003f05270 */
[----:B------:R-:W-:Y:S05]  /*1b470*/  @!P0 BRA `(.L_x_15707) ;  /* 0x0000000000108947 */ /* 0x000fea0003800000 */
[----:B------:R-:W-:Y:S01]  /*1b480*/  UMOV UR4, 0xffffffff ;  /* 0xffffffff00047882 */ /* 0x000fe20000000000 */
[----:B------:R-:W-:Y:S02]  /*1b490*/  VIADD R12, R7, 0xffffffff ;  /* 0xffffffff070c7836 */ /* 0x000fe40000000000 */
[----:B------:R-:W-:Y:S05]  /*1b4a0*/  BRA.DIV UR4, `(.L_x_15708) ;  /* 0x0000006e04e07947 */ /* 0x000fea000b800000 */
[----:B------:R0:W0:Y:S02]  /*1b4b0*/  SHFL.IDX PT, R24, R2, R12, 0x1f ;  /* 0x00001f0c02187589 */ /* 0x00002400000e0000 */
.L_x_15707:
[----:B----4-:R-:W-:Y:S01]  /*1b4c0*/  ISETP.NE.AND P0, PT, R5, 0x1, PT ;  /* 0x000000010500780c */ /* 0x010fe20003f05270 */
[----:B0-----:R-:W-:-:S04]  /*1b4d0*/  IMAD R24, R24, R4, R6 ;  /* 0x0000000418187224 */ /* 0x001fc800078e0206 */
[----:B------:R-:W-:-:S08]  /*1b4e0*/  IMAD.IADD R0, R0, 0x1, -R24 ;  /* 0x0000000100007824 */ /* 0x000fd000078e0a18 */
[----:B------:R-:W-:Y:S05]  /*1b4f0*/  @!P0 BRA `(.L_x_15709) ;  /* 0x0000000000dc8947 */ /* 0x000fea0003800000 */
[-C--:B---3--:R-:W-:Y:S02]  /*1b500*/  IABS R6, R25.reuse ;  /* 0x0000001900067213 */ /* 0x088fe40000000000 */
[----:B------:R-:W-:Y:S02]  /*1b510*/  MOV R2, RZ ;  /* 0x000000ff00027202 */ /* 0x000fe40000000f00 */
[----:B------:R-:W0:Y:S01]  /*1b520*/  I2F.RP R4, R6 ;  /* 0x0000000600047306 */ /* 0x000e220000209400 */
[----:B------:R-:W-:-:S05]  /*1b530*/  IABS R8, R25 ;  /* 0x0000001900087213 */ /* 0x000fca0000000000 */
[----:B------:R-:W-:Y:S02]  /*1b540*/  IMAD.MOV R8, RZ, RZ, -R8 ;  /* 0x000000ffff087224 */ /* 0x000fe400078e0a08 */
        /* <DEDUP_REMOVED lines=22> */
[----:B------:R-:W-:Y:S01]  /*1b6b0*/  IADD3 R7, RZ, -R7, RZ ;  /* 0x80000007ff077210 */ /* 0x000fe20007ffe0ff */
        /* <DEDUP_REMOVED lines=27> */
.L_x_15709:
[----:B------:R-:W0:Y:S02]  /*1b870*/  LDC.64 R2, c[0x0][0xc90] ;  /* 0x00032400ff027b82 */ /* 0x000e240000000a00 */
[----:B0-----:R-:W-:-:S05]  /*1b880*/  IMAD.WIDE R2, R27, 0x4, R2 ;  /* 0x000000041b027825 */ /* 0x001fca00078e0202 */
[----:B------:R0:W3:Y:S02]  /*1b890*/  LDG.E R6, desc[UR40][R2.64] ;  /* 0x0000002802067981 */ /* 0x0000e4000c1e1900 */
[----:B0-----:R-:W-:Y:S02]  /*1b8a0*/  IMAD.MOV.U32 R2, RZ, RZ, RZ ;  /* 0x000000ffff027224 */ /* 0x001fe400078e00ff */
[----:B---3--:R-:W-:-:S05]  /*1b8b0*/  IMAD R5, R25, R6, RZ ;  /* 0x0000000619057224 */ /* 0x008fca00078e02ff */
[----:B--2---:R-:W-:-:S04]  /*1b8c0*/  IABS R7, R5 ;  /* 0x0000000500077213 */ /* 0x004fc80000000000 */
[----:B------:R-:W0:Y:S08]  /*1b8d0*/  I2F.RP R8, R7 ;  /* 0x0000000700087306 */ /* 0x000e300000209400 */
[----:B0-----:R-:W1:Y:S02]  /*1b8e0*/  MUFU.RCP R8, R8 ;  /* 0x0000000800087308 */ /* 0x001e640000001000 */
[----:B-1----:R-:W-:-:S06]  /*1b8f0*/  IADD3 R10, R8, 0xffffffe, RZ ;  /* 0x0ffffffe080a7810 */ /* 0x002fcc0007ffe0ff */
        /* <DEDUP_REMOVED lines=22> */
[----:B------:R-:W-:-:S03]  /*1ba60*/  IMAD.MOV R7, RZ, RZ, -R7 ;  /* 0x000000ffff077224 */ /* 0x000fc600078e0a07 */
[----:B------:R-:W-:Y:S01]  /*1ba70*/  IADD3 R3, -R8, RZ, RZ ;  /* 0x000000ff08037210 */ /* 0x000fe20007ffe1ff */
        /* <DEDUP_REMOVED lines=25> */
[----:B------:R-:W-:Y:S01]  /*1bc10*/  @!P1 LOP3.LUT R2, RZ, R4, RZ, 0x33, !PT ;  /* 0x00000004ff029212 */ /* 0x000fe200078e33ff */
[----:B------:R-:W-:-:S04]  /*1bc20*/  IMAD.MOV R4, RZ, RZ, -R4 ;  /* 0x000000ffff047224 */ /* 0x000fc800078e0a04 */
[----:B------:R-:W-:-:S07]  /*1bc30*/  IMAD R26, R2, R4, R5 ;  /* 0x00000004021a7224 */ /* 0x000fce00078e0205 */
.L_x_15710:
[----:B------:R-:W-:-:S05]  /*1bc40*/  LOP3.LUT R2, RZ, R2, RZ, 0x33, !PT ;  /* 0x00000002ff027212 */ /* 0x000fca00078e33ff */
[----:B------:R-:W-:Y:S01]  /*1bc50*/  IMAD.IADD R25, R25, 0x1, R2 ;  /* 0x0000000119197824 */ /* 0x000fe200078e0202 */
[----:B------:R-:W-:Y:S06]  /*1bc60*/  BRA `(.L_x_15711) ;  /* 0x00000000001c7947 */ /* 0x000fec0003800000 */
.L_x_15703:
[----:B------:R-:W-:Y:S01]  /*1bc70*/  UMOV UR4, URZ ;  /* 0x0000003f00047c82 */ /* 0x000fe20008000000 */
[----:B------:R-:W-:Y:S01]  /*1bc80*/  UMOV UR5, URZ ;  /* 0x0000003f00057c82 */ /* 0x000fe20008000000 */
[----:B------:R-:W-:Y:S01]  /*1bc90*/  ULDC UR6, c[0x0][0xc3c] ;  /* 0x00030f0000067ab9 */ /* 0x000fe20000000800 */
[----:B------:R-:W-:Y:S02]  /*1bca0*/  IMAD.MOV.U32 R24, RZ, RZ, R0 ;  /* 0x000000ffff187224 */ /* 0x000fe400078e0000 */
[----:B------:R-:W-:Y:S02]  /*1bcb0*/  IMAD.U32 R25, RZ, RZ, UR4 ;  /* 0x00000004ff197e24 */ /* 0x000fe4000f8e00ff */
[----:B------:R-:W-:Y:S02]  /*1bcc0*/  IMAD.U32 R26, RZ, RZ, UR5 ;  /* 0x00000005ff1a7e24 */ /* 0x000fe4000f8e00ff */
[----:B------:R-:W-:-:S07]  /*1bcd0*/  IMAD.U32 R27, RZ, RZ, UR6 ;  /* 0x00000006ff1b7e24 */ /* 0x000fce000f8e00ff */
.L_x_15711:
        /* <DEDUP_REMOVED lines=10> */
.L_x_15700:
[----:B------:R-:W-:Y:S02]  /*1bd80*/  ULDC UR4, c[0x0][0xc3c] ;  /* 0x00030f0000047ab9 */ /* 0x000fe40000000800 */
[----:B----4-:R-:W-:-:S13]  /*1bd90*/  ISETP.GE.AND P0, PT, R27, UR4, PT ;  /* 0x000000041b007c0c */ /* 0x010fda000bf06270 */
[----:B------:R-:W-:Y:S05]  /*1bda0*/  @!P0 BRA `(.L_x_15712) ;  /* 0xffffff9800f48947 */ /* 0x000fea000383ffff */
[----:B------:R-:W-:Y:S05]  /*1bdb0*/  BSYNC B8 ;  /* 0x0000000000087941 */ /* 0x000fea0003800000 */
.L_x_15615:
        /* <DEDUP_REMOVED lines=12> */
.L_x_15944:
[----:B------:R-:W-:Y:S05]  /*1be80*/  BSYNC B0 ;  /* 0x0000000000007941 */ /* 0x000fea0003800000 */
.L_x_15713:
[----:B------:R-:W-:-:S03]  /*1be90*/  UMOV UR4, 0xffffffff ;  /* 0xffffffff00047882 */ /* 0x000fc60000000000 */
[----:B------:R-:W-:Y:S05]  /*1bea0*/  BRA.DIV UR4, `(.L_x_15715) ;  /* 0x00000066049c7947 */ /* 0x000fea000b800000 */
[----:B0-----:R-:W0:Y:S02]  /*1beb0*/  S2R R0, SR_TID.X ;  /* 0x0000000000007919 */ /* 0x001e240000002100 */
[----:B0-----:R-:W-:-:S04]  /*1bec0*/  SHF.R.U32.HI R0, RZ, 0x5, R0 ;  /* 0x00000005ff007819 */ /* 0x001fc80000011600 */
[----:B------:R-:W-:-:S05]  /*1bed0*/  LOP3.LUT R0, R0, 0x3, RZ, 0xc0, !PT ;  /* 0x0000000300007812 */ /* 0x000fca00078ec0ff */
[----:B------:R0:W4:Y:S02]  /*1bee0*/  SHFL.IDX PT, R14, R0, RZ, 0x1f ;  /* 0x00001fff000e7589 */ /* 0x00012400000e0000 */
.L_x_15947:
[----:B----4-:R-:W-:-:S13]  /*1bef0*/  ISETP.NE.AND P0, PT, R14, RZ, PT ;  /* 0x000000ff0e00720c */ /* 0x010fda0003f05270 */
[----:B------:R-:W-:Y:S05]  /*1bf00*/  @P0 BRA `(.L_x_15450) ;  /* 0x0000000000880947 */ /* 0x000fea0003800000 */
[----:B------:R-:W-:-:S03]  /*1bf10*/  UMOV UR4, 0xffffffff ;  /* 0xffffffff00047882 */ /* 0x000fc60000000000 */
[----:B------:R-:W-:Y:S05]  /*1bf20*/  BRA.DIV UR4, `(.L_x_15716) ;  /* 0x0000006604b07947 */ /* 0x000fea000b800000 */
[----:B------:R-:W-:-:S13]  /*1bf30*/  ELECT P6, URZ, PT ;  /* 0x00000000003f782f */ /* 0x000fda00038c0000 */
.L_x_15950:
[----:B------:R-:W-:Y:S05]  /*1bf40*/  @!P6 BRA `(.L_x_15450) ;  /* 0x000000000078e947 */ /* 0x000fea0003800000 */
[----:B0-----:R-:W4:Y:S02]  /*1bf50*/  LDL.LU R0, [R1+0x3c] ;  /* 0x00003c0001007983 */ /* 0x001f240000300800 */
[----:B----4-:R-:W-:-:S04]  /*1bf60*/  LOP3.LUT R0, R0, 0x2, RZ, 0xfc, !PT ;  /* 0x0000000200007812 */ /* 0x010fc800078efcff */
[----:B------:R-:W-:-:S13]  /*1bf70*/  ISETP.NE.AND P0, PT, R0, 0x3, PT ;  /* 0x000000030000780c */ /* 0x000fda0003f05270 */
[----:B------:R-:W-:Y:S05]  /*1bf80*/  @!P0 BRA `(.L_x_15717) ;  /* 0x0000000000048947 */ /* 0x000fea0003800000 */
[----:B------:R-:W-:Y:S01]  /*1bf90*/  BPT.TRAP 0x1 ;  /* 0x000000040000795c */ /* 0x000fe20000300000 */
.L_x_15717:
[C---:B------:R-:W-:Y:S01]  /*1bfa0*/  LEA R3, R22.reuse, R5, 0x3 ;  /* 0x0000000516037211 */ /* 0x040fe200078e18ff */
[----:B------:R-:W-:Y:S01]  /*1bfb0*/  VIADD R22, R22, 0x1 ;  /* 0x0000000116167836 */ /* 0x000fe20000000000 */
[----:B------:R-:W-:-:S04]  /*1bfc0*/  SHF.L.U32 R2, R29, 0x1f, RZ ;  /* 0x0000001f1d027819 */ /* 0x000fc800000006ff */
[----:B------:R-:W0:Y:S01]  /*1bfd0*/  SYNCS.PHASECHK.TRANS64.TRYWAIT P1, [R3+URZ+0x16840], R2 ;  /* 0x01684002030075a7 */ /* 0x000e22000802017f */
[----:B------:R-:W-:-:S04]  /*1bfe0*/  ISETP.NE.AND P2, PT, R22, 0x2, PT ;  /* 0x000000021600780c */ /* 0x000fc80003f45270 */
[----:B------:R-:W-:Y:S01]  /*1bff0*/  SEL R0, RZ, 0x1, P2 ;  /* 0x00000001ff007807 */ /* 0x000fe20001000000 */
[----:B0-----:R-:W-:Y:S08]  /*1c000*/  @!P1 BRA `(.L_x_15718) ;  /* 0x0000006400989947 */ /* 0x001ff00003800000 */
.L_x_15951:
[----:B------:R-:W-:Y:S02]  /*1c010*/  SEL R22, R22, RZ, P2 ;  /* 0x000000ff16167207 */ /* 0x000fe40001000000 */
[----:B------:R-:W-:Y:S01]  /*1c020*/  LOP3.LUT R0, R29, R0, RZ, 0x3c, !PT ;  /* 0x000000001d007212 */ /* 0x000fe200078e3cff */
[----:B------:R-:W-:Y:S06]  /*1c030*/  @!P0 BRA `(.L_x_15719) ;  /* 0x0000000000048947 */ /* 0x000fec0003800000 */
[----:B------:R-:W-:Y:S01]  /*1c040*/  BPT.TRAP 0x1 ;  /* 0x000000040000795c */ /* 0x000fe20000300000 */
.L_x_15719:
[----:B------:R-:W-:Y:S01]  /*1c050*/  IMAD R5, R22, 0x8, R5 ;  /* 0x0000000816057824 */ /* 0x000fe200078e0205 */
[----:B------:R-:W-:-:S04]  /*1c060*/  SHF.L.U32 R0, R0, 0x1f, RZ ;  /* 0x0000001f00007819 */ /* 0x000fc800000006ff */
[----:B------:R-:W4:Y:S02]  /*1c070*/  SYNCS.PHASECHK.TRANS64.TRYWAIT P1, [R5+URZ+0x16840], R0 ;  /* 0x01684000050075a7 */ /* 0x000f24000802017f */
[----:B----4-:R-:W-:Y:S05]  /*1c080*/  @!P1 BRA `(.L_x_15720) ;  /* 0x00000064008c9947 */ /* 0x010fea0003800000 */
.L_x_15952:
[----:B------:R-:W-:Y:S05]  /*1c090*/  @!P0 BRA `(.L_x_15721) ;  /* 0x0000000000048947 */ /* 0x000fea0003800000 */
[----:B------:R-:W-:Y:S01]  /*1c0a0*/  BPT.TRAP 0x1 ;  /* 0x000000040000795c */ /* 0x000fe20000300000 */
.L_x_15721:
[----:B------:R-:W5:Y:S02]  /*1c0b0*/  SYNCS.PHASECHK.TRANS64.TRYWAIT P1, [R3+URZ+0x16860], R2 ;  /* 0x01686002030075a7 */ /* 0x000f64000802017f */
[----:B-----5:R-:W-:Y:S05]  /*1c0c0*/  @!P1 BRA `(.L_x_15722) ;  /* 0x0000006400909947 */ /* 0x020fea0003800000 */
.L_x_15953:
[----:B------:R-:W-:Y:S05]  /*1c0d0*/  @!P0 BRA `(.L_x_15723) ;  /* 0x0000000000048947 */ /* 0x000fea0003800000 */
[----:B------:R-:W-:Y:S01]  /*1c0e0*/  BPT.TRAP 0x1 ;  /* 0x000000040000795c */ /* 0x000fe20000300000 */
.L_x_15723:
[----:B------:R0:W0:Y:S02]  /*1c0f0*/  SYNCS.PHASECHK.TRANS64.TRYWAIT P0, [R5+URZ+0x16860], R0 ;  /* 0x01686000050075a7 */ /* 0x000024000800017f */
[----:B0-----:R-:W-:Y:S05]  /*1c100*/  @!P0 NANOSLEEP.SYNCS 0x989680 ;  /* 0x009896800000895d */ /* 0x001fea0003900000 */
[----:B------:R-:W0:Y:S02]  /*1c110*/  @!P0 SYNCS.PHASECHK.TRANS64 P0, [R5+URZ+0x16860], R0 ;  /* 0x01686000050085a7 */ /* 0x000e24000800007f */
[----:B0-----:R-:W-:Y:S05]  /*1c120*/  @!P0 BRA `(.L_x_15723) ;  /* 0xfffffffc00f08947 */ /* 0x001fea000383ffff */
.L_x_15450:
[----:B------:R-:W-:Y:S05]  /*1c130*/  BSYNC B9 ;  /* 0x0000000000097941 */ /* 0x000fea0003800000 */
.L_x_15447:
[----:B------:R-:W-:Y:S05]  /*1c140*/  EXIT ;  /* 0x000000000000794d */ /* 0x000fea0003800000 */
.L_x_15470:
[----:B0-----:R0:W1:Y:S02]  /*1c150*/  SYNCS.PHASECHK.TRANS64.TRYWAIT P6, [R68+URZ+0x16890], R77 ;  /* 0x0168904d440075a7 */ /* 0x00106400080c017f */
[----:B-1----:R-:W-:Y:S05]  /*1c160*/  @!P6 NANOSLEEP.SYNCS 0x989680 ;  /* 0x009896800000e95d */ /* 0x002fea0003900000 */
[----:B------:R-:W1:Y:S02]  /*1c170*/  @!P6 SYNCS.PHASECHK.TRANS64 P6, [R68+URZ+0x16890], R77 ;  /* 0x0168904d4400e5a7 */ /* 0x000e6400080c007f */
[----:B-1----:R-:W-:Y:S05]  /*1c180*/  @!P6 BRA `(.L_x_15470) ;  /* 0xfffffffc00f0e947 */ /* 0x002fea000383ffff */
[----:B------:R-:W-:Y:S05]  /*1c190*/  BRA `(.L_x_15724) ;  /* 0xfffffe6c00207947 */ /* 0x000fea000383ffff */
.L_x_15471:
        /* <DEDUP_REMOVED lines=8> */
.L_x_15726:
[----:B------:R-:W-:Y:S05]  /*1c220*/  BSYNC B1 ;  /* 0x0000000000017941 */ /* 0x000fea0003800000 */
.L_x_15725:
        /* <DEDUP_REMOVED lines=8> */
.L_x_15727:
[----:B------:R-:W-:Y:S05]  /*1c2b0*/  BRA `(.L_x_15728) ;  /* 0xfffffe6800ec7947 */ /* 0x000fea000383ffff */
.L_x_15480:
        /* <DEDUP_REMOVED lines=8> */
.L_x_15730:
[----:B------:R-:W-:Y:S05]  /*1c340*/  BSYNC B1 ;  /* 0x0000000000017941 */ /* 0x000fea0003800000 */
.L_x_15729:
        /* <DEDUP_REMOVED lines=8> */
.L_x_15731:
[----:B------:R-:W-:Y:S05]  /*1c3d0*/  BRA `(.L_x_15732) ;  /* 0xfffffe7000807947 */ /* 0x000fea000383ffff */
.L_x_15492:
[----:B0-----:R0:W1:Y:S02]  /*1c3e0*/  SYNCS.PHASECHK.TRANS64.TRYWAIT P4, [R68+URZ+0x16890], R77 ;  /* 0x0168904d440075a7 */ /* 0x001064000808017f */
[----:B-1----:R-:W-:Y:S05]  /*1c3f0*/  @!P4 NANOSLEEP.SYNCS 0x989680 ;  /* 0x009896800000c95d */ /* 0x002fea0003900000 */
[----:B------:R-:W1:Y:S02]  /*1c400*/  @!P4 SYNCS.PHASECHK.TRANS64 P4, [R68+URZ+0x16890], R77 ;  /* 0x0168904d4400c5a7 */ /* 0x000e64000808007f */
[----:B-1----:R-:W-:Y:S05]  /*1c410*/  @!P4 BRA `(.L_x_15492) ;  /* 0xfffffffc00f0c947 */ /* 0x002fea000383ffff */
[----:B------:R-:W-:Y:S05]  /*1c420*/  BRA `(.L_x_15733) ;  /* 0xfffffe7c00a47947 */ /* 0x000fea000383ffff */
.L_x_15493:
        /* <DEDUP_REMOVED lines=8> */
.L_x_15735:
[----:B------:R-:W-:Y:S05]  /*1c4b0*/  BSYNC B1 ;  /* 0x0000000000017941 */ /* 0x000fea0003800000 */
.L_x_15734:
        /* <DEDUP_REMOVED lines=8> */
.L_x_15736:
[----:B------:R-:W-:Y:S01]  /*1c540*/  IMAD.MOV.U32 R80, RZ, RZ, R14 ;  /* 0x000000ffff507224 */ /* 0x000fe200078e000e */
[----:B------:R-:W-:Y:S06]  /*1c550*/  BRA `(.L_x_15737) ;  /* 0xfffffe7c00707947 */ /* 0x000fec000383ffff */
.L_x_15498:
        /* <DEDUP_REMOVED lines=8> */
.L_x_15739:
[----:B------:R-:W-:Y:S05]  /*1c5e0*/  BSYNC B1 ;  /* 0x0000000000017941 */ /* 0x000fea0003800000 */
.L_x_15738:
        /* <DEDUP_REMOVED lines=8> */
.L_x_15740:
[----:B------:R-:W-:Y:S01]  /*1c670*/  IMAD.MOV.U32 R84, RZ, RZ, R14 ;  /* 0x000000ffff547224 */ /* 0x000fe200078e000e */
[----:B------:R-:W-:Y:S06]  /*1c680*/  BRA `(.L_x_15741) ;  /* 0xfffffe8400287947 */ /* 0x000fec000383ffff */
.L_x_15503:
[----:B0-----:R0:W1:Y:S02]  /*1c690*/  SYNCS.PHASECHK.TRANS64.TRYWAIT P3, [R68+URZ+0x16890], R77 ;  /* 0x0168904d440075a7 */ /* 0x001064000806017f */
[----:B-1----:R-:W-:Y:S05]  /*1c6a0*/  @!P3 NANOSLEEP.SYNCS 0x989680 ;  /* 0x009896800000b95d */ /* 0x002fea0003900000 */
[----:B------:R-:W1:Y:S02]  /*1c6b0*/  @!P3 SYNCS.PHASECHK.TRANS64 P3, [R68+URZ+0x16890], R77 ;  /* 0x0168904d4400b5a7 */ /* 0x000e64000806007f */
[----:B-1----:R-:W-:Y:S05]  /*1c6c0*/  @!P3 BRA `(.L_x_15503) ;  /* 0xfffffffc00f0b947 */ /* 0x002fea000383ffff */
[----:B------:R-:W-:Y:S05]  /*1c6d0*/  BRA `(.L_x_15742) ;  /* 0xfffffe8c00387947 */ /* 0x000fea000383ffff */
.L_x_15504:
        /* <DEDUP_REMOVED lines=8> */
.L_x_15744:
[----:B------:R-:W-:Y:S05]  /*1c760*/  BSYNC B1 ;  /* 0x0000000000017941 */ /* 0x000fea0003800000 */
.L_x_15743:
        /* <DEDUP_REMOVED lines=8> */
.L_x_15745:
[----:B------:R-:W-:Y:S01]  /*1c7f0*/  IMAD.MOV.U32 R7, RZ, RZ, R14 ;  /* 0x000000ffff077224 */ /* 0x000fe200078e000e */
[----:B------:R-:W-:Y:S06]  /*1c800*/  BRA `(.L_x_15746) ;  /* 0xfffffe8c00547947 */ /* 0x000fec000383ffff */
.L_x_15507:
        /* <DEDUP_REMOVED lines=8> */
.L_x_15748:
[----:B------:R-:W-:Y:S05]  /*1c890*/  BSYNC B1 ;  /* 0x0000000000017941 */ /* 0x000fea0003800000 */
.L_x_15747:
        /* <DEDUP_REMOVED lines=8> */
.L_x_15749:
[----:B------:R-:W-:Y:S01]  /*1c920*/  IMAD.MOV.U32 R7, RZ, RZ, R14 ;  /* 0x000000ffff077224 */ /* 0x000fe200078e000e */
[----:B------:R-:W-:Y:S06]  /*1c930*/  BRA `(.L_x_15750) ;  /* 0xfffffe8c00507947 */ /* 0x000fec000383ffff */
.L_x_15511:
[----:B0-----:R0:W2:Y:S02]  /*1c940*/  SYNCS.PHASECHK.TRANS64.TRYWAIT P4, [R68+URZ+0x168b0], R77 ;  /* 0x0168b04d440075a7 */ /* 0x0010a4000808017f */
[----:B--2---:R-:W-:Y:S05]  /*1c950*/  @!P4 NANOSLEEP.SYNCS 0x989680 ;  /* 0x009896800000c95d */ /* 0x004fea0003900000 */
[----:B------:R-:W2:Y:S02]  /*1c960*/  @!P4 SYNCS.PHASECHK.TRANS64 P4, [R68+URZ+0x168b0], R77 ;  /* 0x0168b04d4400c5a7 */ /* 0x000ea4000808007f */
[----:B--2---:R-:W-:Y:S05]  /*1c970*/  @!P4 BRA `(.L_x_15511) ;  /* 0xfffffffc00f0c947 */ /* 0x004fea000383ffff */
[----:B------:R-:W-:Y:S05]  /*1c980*/  BRA `(.L_x_15751) ;  /* 0xfffffe8c00c87947 */ /* 0x000fea000383ffff */
.L_x_15521:
[----:B------:R-:W0:Y:S01]  /*1c990*/  S2R R4, SR_TID.X ;  /* 0x0000000000047919 */ /* 0x000e220000002100 */
[----:B------:R-:W-:Y:S01]  /*1c9a0*/  BSSY B0, `(.L_x_15752) ;  /* 0x000000c000007945 */ /* 0x000fe20003800000 */
[----:B------:R-:W-:Y:S01]  /*1c9b0*/  MOV R12, RZ ;  /* 0x000000ff000c7202 */ /* 0x000fe20000000f00 */
[----:B----4-:R-:W-:Y:S02]  /*1c9c0*/  IMAD.MOV.U32 R11, RZ, RZ, 0x1f ;  /* 0x0000001fff0b7424 */ /* 0x010fe400078e00ff */
        /* <DEDUP_REMOVED lines=9> */
.L_x_15753:
[----:B------:R-:W-:Y:S05]  /*1ca60*/  BSYNC B0 ;  /* 0x0000000000007941 */ /* 0x000fea0003800000 */
.L_x_15752:
[----:B------:R1:W-:Y:S01]  /*1ca70*/  STL [R1+0x18], R14 ;  /* 0x0000180e01007387 */ /* 0x0003e20000100800 */
[----:B------:R-:W-:Y:S05]  /*1ca80*/  BRA `(.L_x_15754) ;  /* 0xfffffe98000c7947 */ /* 0x000fea000383ffff */
.L_x_15533:
[----:B------:R-:W-:Y:S01]  /*1ca90*/  BSSY B1, `(.L_x_15755) ;  /* 0x0000008000017945 */ /* 0x000fe20003800000 */
[----:B--2---:R-:W-:Y:S02]  /*1caa0*/  IMAD.MOV.U32 R13, RZ, RZ, R6 ;  /* 0x000000ffff0d7224 */ /* 0x004fe400078e0006 */
[----:B------:R-:W-:Y:S02]  /*1cab0*/  IMAD.MOV.U32 R12, RZ, RZ, RZ ;  /* 0x000000ffff0c7224 */ /* 0x000fe400078e00ff */
[----:B------:R-:W-:Y:S02]  /*1cac0*/  IMAD.MOV.U32 R11, RZ, RZ, 0x1c1f ;  /* 0x00001c1fff0b7424 */ /* 0x000fe400078e00ff */
[----:B------:R-:W-:-:S07]  /*1cad0*/  IMAD.MOV.U32 R15, RZ, RZ, -0x1 ;  /* 0xffffffffff0f7424 */ /* 0x000fce00078e00ff */
[----:B-1----:R-:W-:Y:S05]  /*1cae0*/  WARPSYNC.COLLECTIVE R15, `(.L_x_15756) ;  /* 0x000000000f087348 */ /* 0x002fea0003c00000 */
[----:B-1----:R0:W1:Y:S02]  /*1caf0*/  SHFL.IDX P6, R14, R13, R12, R11 ;  /* 0x0000000c0d0e7389 */ /* 0x00206400000c000b */
[----:B01----:R-:W-:Y:S01]  /*1cb00*/  ENDCOLLECTIVE ;  /* 0x000000000000791b */ /* 0x003fe20003800000 */
.L_x_15756:
[----:B------:R-:W-:Y:S05]  /*1cb10*/  BSYNC B1 ;  /* 0x0000000000017941 */ /* 0x000fea0003800000 */
.L_x_15755:
        /* <DEDUP_REMOVED lines=8> */
.L_x_15757:
[----:B------:R-:W-:Y:S02]  /*1cba0*/  IMAD.MOV.U32 R13, RZ, RZ, R8 ;  /* 0x000000ffff0d7224 */ /* 0x000fe400078e0008 */
[----:B------:R-:W-:-:S07]  /*1cbb0*/  IMAD.MOV.U32 R0, RZ, RZ, R14 ;  /* 0x000000ffff007224 */ /* 0x000fce00078e000e */
[----:B------:R-:W-:Y:S05]  /*1cbc0*/  WARPSYNC.COLLECTIVE R15, `(.L_x_15758) ;  /* 0x000000000f087348 */ /* 0x000fea0003c00000 */
[----:B------:R0:W1:Y:S02]  /*1cbd0*/  SHFL.IDX P6, R14, R13, R12, R11 ;  /* 0x0000000c0d0e7389 */ /* 0x00006400000c000b */
[----:B01----:R-:W-:Y:S01]  /*1cbe0*/  ENDCOLLECTIVE ;  /* 0x000000000000791b */ /* 0x003fe20003800000 */
.L_x_15758:
[----:B------:R-:W-:Y:S02]  /*1cbf0*/  IMAD.MOV.U32 R13, RZ, RZ, R7 ;  /* 0x000000ffff0d7224 */ /* 0x000fe400078e0007 */
[----:B------:R-:W-:-:S07]  /*1cc00*/  IMAD.MOV.U32 R5, RZ, RZ, R14 ;  /* 0x000000ffff057224 */ /* 0x000fce00078e000e */
[----:B------:R-:W-:Y:S05]  /*1cc10*/  WARPSYNC.COLLECTIVE R15, `(.L_x_15759) ;  /* 0x000000000f087348 */ /* 0x000fea0003c00000 */
[----:B------:R0:W1:Y:S02]  /*1cc20*/  SHFL.IDX P6, R14, R13, R12, R11 ;  /* 0x0000000c0d0e7389 */ /* 0x00006400000c000b */
[----:B01----:R-:W-:Y:S01]  /*1cc30*/  ENDCOLLECTIVE ;  /* 0x000000000000791b */ /* 0x003fe20003800000 */
.L_x_15759:
[----:B------:R-:W-:Y:S05]  /*1cc40*/  BRA `(.L_x_15760) ;  /* 0xfffffe9c00987947 */ /* 0x000fea000383ffff */
.L_x_15536:
[----:B------:R-:W-:Y:S01]  /*1cc50*/  BSSY B1, `(.L_x_15761) ;  /* 0x0000008000017945 */ /* 0x000fe20003800000 */
[----:B--2---:R-:W-:Y:S01]  /*1cc60*/  IMAD.MOV.U32 R13, RZ, RZ, R6 ;  /* 0x000000ffff0d7224 */ /* 0x004fe200078e0006 */
[----:B------:R-:W-:Y:S01]  /*1cc70*/  MOV R11, 0x1c1f ;  /* 0x00001c1f000b7802 */ /* 0x000fe20000000f00 */
[----:B------:R-:W-:Y:S02]  /*1cc80*/  IMAD.MOV.U32 R12, RZ, RZ, 0x1 ;  /* 0x00000001ff0c7424 */ /* 0x000fe400078e00ff */
[----:B------:R-:W-:-:S07]  /*1cc90*/  IMAD.MOV.U32 R15, RZ, RZ, -0x1 ;  /* 0xffffffffff0f7424 */ /* 0x000fce00078e00ff */
[----:B-1----:R-:W-:Y:S05]  /*1cca0*/  WARPSYNC.COLLECTIVE R15, `(.L_x_15762) ;  /* 0x000000000f087348 */ /* 0x002fea0003c00000 */
[----:B------:R0:W2:Y:S02]  /*1ccb0*/  SHFL.IDX P6, R14, R13, R12, R11 ;  /* 0x0000000c0d0e7389 */ /* 0x0000a400000c000b */
[----:B012---:R-:W-:Y:S01]  /*1ccc0*/  ENDCOLLECTIVE ;  /* 0x000000000000791b */ /* 0x007fe20003800000 */
.L_x_15762:
[----:B------:R-:W-:Y:S05]  /*1ccd0*/  BSYNC B1 ;  /* 0x0000000000017941 */ /* 0x000fea0003800000 */
.L_x_15761:
        /* <DEDUP_REMOVED lines=8> */
.L_x_15763:
[----:B------:R-:W-:Y:S02]  /*1cd60*/  IMAD.MOV.U32 R13, RZ, RZ, R8 ;  /* 0x000000ffff0d7224 */ /* 0x000fe400078e0008 */
[----:B------:R-:W-:-:S07]  /*1cd70*/  IMAD.MOV.U32 R0, RZ, RZ, R14 ;  /* 0x000000ffff007224 */ /* 0x000fce00078e000e */
[----:B------:R-:W-:Y:S05]  /*1cd80*/  WARPSYNC.COLLECTIVE R15, `(.L_x_15764) ;  /* 0x000000000f087348 */ /* 0x000fea0003c00000 */
[----:B------:R0:W1:Y:S02]  /*1cd90*/  SHFL.IDX P6, R14, R13, R12, R11 ;  /* 0x0000000c0d0e7389 */ /* 0x00006400000c000b */
[----:B01----:R-:W-:Y:S01]  /*1cda0*/  ENDCOLLECTIVE ;  /* 0x000000000000791b */ /* 0x003fe20003800000 */
.L_x_15764:
[----:B------:R-:W-:Y:S01]  /*1cdb0*/  IMAD.MOV.U32 R13, RZ, RZ, R7 ;  /* 0x000000ffff0d7224 */ /* 0x000fe200078e0007 */
[----:B------:R-:W-:-:S07]  /*1cdc0*/  MOV R5, R14 ;  /* 0x0000000e00057202 */ /* 0x000fce0000000f00 */
[----:B------:R-:W-:Y:S05]  /*1cdd0*/  WARPSYNC.COLLECTIVE R15, `(.L_x_15765) ;  /* 0x000000000f087348 */ /* 0x000fea0003c00000 */
[----:B------:R0:W1:Y:S02]  /*1cde0*/  SHFL.IDX P6, R14, R13, R12, R11 ;  /* 0x0000000c0d0e7389 */ /* 0x00006400000c000b */
[----:B01----:R-:W-:Y:S01]  /*1cdf0*/  ENDCOLLECTIVE ;  /* 0x000000000000791b */ /* 0x003fe20003800000 */
.L_x_15765:
[----:B------:R-:W-:Y:S05]  /*1ce00*/  BRA `(.L_x_15766) ;  /* 0xfffffea000047947 */ /* 0x000fea000383ffff */
.L_x_15540:
[----:B0-----:R0:W1:Y:S02]  /*1ce10*/  SYNCS.PHASECHK.TRANS64.TRYWAIT P0, [R2+URZ+0x16800], R41 ;  /* 0x01680029020075a7 */ /* 0x001064000800017f */
[----:B-1----:R-:W-:Y:S05]  /*1ce20*/  @!P0 NANOSLEEP.SYNCS 0x989680 ;  /* 0x009896800000895d */ /* 0x002fea0003900000 */
[----:B------:R-:W1:Y:S02]  /*1ce30*/  @!P0 SYNCS.PHASECHK.TRANS64 P0, [R2+URZ+0x16800], R41 ;  /* 0x01680029020085a7 */ /* 0x000e64000800007f */
[----:B-1----:R-:W-:Y:S05]  /*1ce40*/  @!P0 BRA `(.L_x_15540) ;  /* 0xfffffffc00f08947 */ /* 0x002fea000383ffff */
[----:B------:R-:W-:Y:S05]  /*1ce50*/  BRA `(.L_x_15767) ;  /* 0xfffffea400107947 */ /* 0x000fea000383ffff */
.L_x_15548:
[----:B------:R-:W0:Y:S01]  /*1ce60*/  LDC R41, c[0x0][0x3f4] ;  /* 0x0000fd00ff297b82 */ /* 0x000e220000000800 */
[----:B------:R-:W-:Y:S01]  /*1ce70*/  BSSY B1, `(.L_x_15768) ;  /* 0x0000008000017945 */ /* 0x000fe20003800000 */
[----:B--2---:R-:W-:Y:S02]  /*1ce80*/  IMAD.MOV.U32 R13, RZ, RZ, R26 ;  /* 0x000000ffff0d7224 */ /* 0x004fe400078e001a */
[----:B------:R-:W-:Y:S02]  /*1ce90*/  IMAD.MOV.U32 R12, RZ, RZ, RZ ;  /* 0x000000ffff0c7224 */ /* 0x000fe400078e00ff */
[----:B----4-:R-:W-:Y:S02]  /*1cea0*/  IMAD.MOV.U32 R11, RZ, RZ, 0x1c1f ;  /* 0x00001c1fff0b7424 */ /* 0x010fe400078e00ff */
[----:B------:R-:W-:-:S07]  /*1ceb0*/  IMAD.MOV.U32 R15, RZ, RZ, -0x1 ;  /* 0xffffffffff0f7424 */ /* 0x000fce00078e00ff */
[----:B01----:R-:W-:Y:S05]  /*1cec0*/  WARPSYNC.COLLECTIVE R15, `(.L_x_15769) ;  /* 0x000000000f087348 */ /* 0x003fea0003c00000 */
[----:B-1----:R1:W2:Y:S02]  /*1ced0*/  SHFL.IDX P6, R14, R13, R12, R11 ;  /* 0x0000000c0d0e7389 */ /* 0x0022a400000c000b */
[----:B012---:R-:W-:Y:S01]  /*1cee0*/  ENDCOLLECTIVE ;  /* 0x000000000000791b */ /* 0x007fe20003800000 */
.L_x_15769:
[----:B------:R-:W-:Y:S05]  /*1cef0*/  BSYNC B1 ;  /* 0x0000000000017941 */ /* 0x000fea0003800000 */
.L_x_15768:
[----:B------:R0:W5:Y:S01]  /*1cf00*/  LDL R10, [R1+0x14] ;  /* 0x00001400010a7983 */ /* 0x0001620000100800 */
[----:B------:R-:W-:Y:S01]  /*1cf10*/  IMAD.MOV.U32 R13, RZ, RZ, R25 ;  /* 0x000000ffff0d7224 */ /* 0x000fe200078e0019 */
[----:B------:R-:W-:Y:S01]  /*1cf20*/  MOV R11, 0x1c1f ;  /* 0x00001c1f000b7802 */ /* 0x000fe20000000f00 */
[----:B------:R-:W-:Y:S01]  /*1cf30*/  IMAD.MOV.U32 R12, RZ, RZ, RZ ;  /* 0x000000ffff0c7224 */ /* 0x000fe200078e00ff */
[----:B------:R-:W-:Y:S01]  /*1cf40*/  ISETP.GE.AND P0, PT, R16, R41, PT ;  /* 0x000000291000720c */ /* 0x000fe20003f06270 */
[----:B------:R-:W-:Y:S02]  /*1cf50*/  IMAD.MOV.U32 R15, RZ, RZ, -0x1 ;  /* 0xffffffffff0f7424 */ /* 0x000fe400078e00ff */
[----:B------:R-:W-:-:S10]  /*1cf60*/  IMAD.MOV.U32 R0, RZ, RZ, R14 ;  /* 0x000000ffff007224 */ /* 0x000fd400078e000e */
[----:B0----5:R-:W-:Y:S05]  /*1cf70*/  WARPSYNC.COLLECTIVE R15, `(.L_x_15770) ;  /* 0x000000000f087348 */ /* 0x021fea0003c00000 */
[----:B------:R1:W2:Y:S02]  /*1cf80*/  SHFL.IDX P6, R14, R13, R12, R11 ;  /* 0x0000000c0d0e7389 */ /* 0x0002a400000c000b */
[----:B012--5:R-:W-:Y:S01]  /*1cf90*/  ENDCOLLECTIVE ;  /* 0x000000000000791b */ /* 0x027fe20003800000 */
.L_x_15770:
[----:B------:R-:W-:Y:S02]  /*1cfa0*/  IMAD.MOV.U32 R13, RZ, RZ, R24 ;  /* 0x000000ffff0d7224 */ /* 0x000fe400078e0018 */
[----:B------:R-:W-:-:S07]  /*1cfb0*/  IMAD.MOV.U32 R3, RZ, RZ, R14 ;  /* 0x000000ffff037224 */ /* 0x000fce00078e000e */
[----:B------:R-:W-:Y:S05]  /*1cfc0*/  WARPSYNC.COLLECTIVE R15, `(.L_x_15771) ;  /* 0x000000000f087348 */ /* 0x000fea0003c00000 */
[----:B------:R0:W1:Y:S02]  /*1cfd0*/  SHFL.IDX P6, R14, R13, R12, R11 ;  /* 0x0000000c0d0e7389 */ /* 0x00006400000c000b */
[----:B01----:R-:W-:Y:S01]  /*1cfe0*/  ENDCOLLECTIVE ;  /* 0x000000000000791b */ /* 0x003fe20003800000 */
.L_x_15771:
[----:B------:R-:W-:Y:S02]  /*1cff0*/  IMAD.MOV.U32 R13, RZ, RZ, R27 ;  /* 0x000000ffff0d7224 */ /* 0x000fe400078e001b */
[----:B------:R-:W-:-:S07]  /*1d000*/  IMAD.MOV.U32 R4, RZ, RZ, R14 ;  /* 0x000000ffff047224 */ /* 0x000fce00078e000e */
[----:B------:R-:W-:Y:S05]  /*1d010*/  WARPSYNC.COLLECTIVE R15, `(.L_x_15772) ;  /* 0x000000000f087348 */ /* 0x000fea0003c00000 */
[----:B------:R0:W1:Y:S02]  /*1d020*/  SHFL.IDX P6, R14, R13, R12, R11 ;  /* 0x0000000c0d0e7389 */ /* 0x00006400000c000b */
[----:B01----:R-:W-:Y:S01]  /*1d030*/  ENDCOLLECTIVE ;  /* 0x000000000000791b */ /* 0x003fe20003800000 */
.L_x_15772:
        /* <DEDUP_REMOVED lines=8> */
[----:B------:R-:W-:-:S05]  /*1d0c0*/  @!P1 IMAD.X R3, R4, 0x1, R21, P2 ;  /* 0x0000000104039824 */ /* 0x000fca00010e0615 */
[----:B------:R-:W-:-:S05]  /*1d0d0*/  @!P1 MOV R15, R3 ;  /* 0x00000003000f9202 */ /* 0x000fca0000000f00 */
        /* <DEDUP_REMOVED lines=8> */
[----:B--2---:R-:W-:Y:S01]  /*1d160*/  @!P1 IMAD.MOV.U32 R39, RZ, RZ, R11 ;  /* 0x000000ffff279224 */ /* 0x004fe200078e000b */
[----:B------:R-:W-:Y:S01]  /*1d170*/  MOV R11, 0x1c1f ;  /* 0x00001c1f000b7802 */ /* 0x000fe20000000f00 */
[----:B------:R-:W-:-:S02]  /*1d180*/  @!P1 IMAD.MOV.U32 R36, RZ, RZ, R8 ;  /* 0x000000ffff249224 */ /* 0x000fc400078e0008 */
[----:B------:R-:W-:Y:S01]  /*1d190*/  @!P1 IMAD.MOV.U32 R37, RZ, RZ, R9 ;  /* 0x000000ffff259224 */ /* 0x000fe200078e0009 */
[----:B------:R-:W-:-:S07]  /*1d1a0*/  MOV R9, R39 ;  /* 0x0000002700097202 */ /* 0x000fce0000000f00 */
[----:B-----5:R-:W-:Y:S05]  /*1d1b0*/  WARPSYNC.COLLECTIVE R15, `(.L_x_15773) ;  /* 0x000000000f087348 */ /* 0x020fea0003c00000 */
[----:B------:R0:W1:Y:S02]  /*1d1c0*/  SHFL.IDX P6, R14, R13, R12, R11 ;  /* 0x0000000c0d0e7389 */ /* 0x00006400000c000b */
[----:B01---5:R-:W-:Y:S01]  /*1d1d0*/  ENDCOLLECTIVE ;  /* 0x000000000000791b */ /* 0x023fe20003800000 */
.L_x_15773:
[----:B------:R-:W-:Y:S02]  /*1d1e0*/  IMAD.MOV.U32 R0, RZ, RZ, R36 ;  /* 0x000000ffff007224 */ /* 0x000fe400078e0024 */
[----:B------:R-:W-:Y:S02]  /*1d1f0*/  IMAD.MOV.U32 R3, RZ, RZ, R37 ;  /* 0x000000ffff037224 */ /* 0x000fe400078e0025 */
[----:B------:R-:W-:Y:S01]  /*1d200*/  @!P1 IMAD.MOV.U32 R38, RZ, RZ, R10 ;  /* 0x000000ffff269224 */ /* 0x000fe200078e000a */
[----:B------:R-:W-:Y:S02]  /*1d210*/  PRMT R48, R0, 0x7610, R48 ;  /* 0x0000761000307816 */ /* 0x000fe40000000030 */
[----:B------:R-:W-:Y:S01]  /*1d220*/  PRMT R34, R34, 0x5410, R3 ;  /* 0x0000541022227816 */ /* 0x000fe20000000003 */
[----:B------:R-:W-:Y:S02]  /*1d230*/  IMAD.MOV.U32 R8, RZ, RZ, R38 ;  /* 0x000000ffff087224 */ /* 0x000fe400078e0026 */
[----:B------:R-:W-:Y:S01]  /*1d240*/  @!P1 IMAD.MOV.U32 R30, RZ, RZ, R4 ;  /* 0x000000ffff1e9224 */ /* 0x000fe200078e0004 */
[----:B------:R-:W-:Y:S01]  /*1d250*/  PRMT R34, R9, 0x7610, R34 ;  /* 0x0000761009227816 */ /* 0x000fe20000000022 */
[----:B------:R-:W-:Y:S01]  /*1d260*/  @!P1 IMAD.MOV.U32 R31, RZ, RZ, R5 ;  /* 0x000000ffff1f9224 */ /* 0x000fe200078e0005 */
[----:B------:R-:W-:Y:S01]  /*1d270*/  PRMT R33, R8, 0x7610, R33 ;  /* 0x0000761008217816 */ /* 0x000fe20000000021 */
[----:B------:R-:W-:-:S02]  /*1d280*/  IMAD.MOV.U32 R13, RZ, RZ, R25 ;  /* 0x000000ffff0d7224 */ /* 0x000fc400078e0019 */
[----:B------:R-:W-:Y:S02]  /*1d290*/  @!P1 IMAD.MOV.U32 R20, RZ, RZ, R6 ;  /* 0x000000ffff149224 */ /* 0x000fe400078e0006 */
        /* <DEDUP_REMOVED lines=8> */
.L_x_15774:
        /* <DEDUP_REMOVED lines=11> */
.L_x_15775:
[----:B------:R-:W-:Y:S02]  /*1d3d0*/  IMAD.MOV.U32 R13, RZ, RZ, R27 ;  /* 0x000000ffff0d7224 */ /* 0x000fe400078e001b */
[----:B------:R-:W-:-:S07]  /*1d3e0*/  IMAD.MOV.U32 R24, RZ, RZ, R14 ;  /* 0x000000ffff187224 */ /* 0x000fce00078e000e */
[----:B------:R-:W-:Y:S05]  /*1d3f0*/  WARPSYNC.COLLECTIVE R15, `(.L_x_15776) ;  /* 0x000000000f087348 */ /* 0x000fea0003c00000 */
[----:B------:R0:W1:Y:S02]  /*1d400*/  SHFL.IDX P6, R14, R13, R12, R11 ;  /* 0x0000000c0d0e7389 */ /* 0x00006400000c000b */
[----:B01----:R-:W-:Y:S01]  /*1d410*/  ENDCOLLECTIVE ;  /* 0x000000000000791b */ /* 0x003fe20003800000 */
.L_x_15776:
[----:B------:R-:W-:Y:S05]  /*1d420*/  BRA `(.L_x_15777) ;  /* 0xfffffeb000407947 */ /* 0x000fea000383ffff */
.L_x_15552:
[----:B0-----:R0:W1:Y:S02]  /*1d430*/  SYNCS.PHASECHK.TRANS64.TRYWAIT P1, [R2+URZ+0x16800], R13 ;  /* 0x0168000d020075a7 */ /* 0x001064000802017f */
[----:B-1----:R-:W-:Y:S05]  /*1d440*/  @!P1 NANOSLEEP.SYNCS 0x989680 ;  /* 0x009896800000995d */ /* 0x002fea0003900000 */
[----:B------:R-:W1:Y:S02]  /*1d450*/  @!P1 SYNCS.PHASECHK.TRANS64 P1, [R2+URZ+0x16800], R13 ;  /* 0x0168000d020095a7 */ /* 0x000e64000802007f */
[----:B-1----:R-:W-:Y:S05]  /*1d460*/  @!P1 BRA `(.L_x_15552) ;  /* 0xfffffffc00f09947 */ /* 0x002fea000383ffff */
[----:B------:R-:W-:Y:S05]  /*1d470*/  BRA `(.L_x_15778) ;  /* 0xfffffeb000e87947 */ /* 0x000fea000383ffff */
.L_x_15558:
[----:B--2---:R2:W3:Y:S02]  /*1d480*/  SYNCS.PHASECHK.TRANS64.TRYWAIT P1, [R0+URZ+0x16830], R5 ;  /* 0x01683005000075a7 */ /* 0x0044e4000802017f */
[----:B---3--:R-:W-:Y:S05]  /*1d490*/  @!P1 NANOSLEEP.SYNCS 0x989680 ;  /* 0x009896800000995d */ /* 0x008fea0003900000 */
[----:B------:R-:W3:Y:S02]  /*1d4a0*/  @!P1 SYNCS.PHASECHK.TRANS64 P1, [R0+URZ+0x16830], R5 ;  /* 0x01683005000095a7 */ /* 0x000ee4000802007f */
[----:B---3--:R-:W-:Y:S05]  /*1d4b0*/  @!P1 BRA `(.L_x_15558) ;  /* 0xfffffffc00f09947 */ /* 0x008fea000383ffff */
[----:B------:R-:W-:Y:S05]  /*1d4c0*/  BRA `(.L_x_15557) ;  /* 0xfffffec000bc7947 */ /* 0x000fea000383ffff */
.L_x_15565:
[----:B-1----:R1:W2:Y:S02]  /*1d4d0*/  SYNCS.PHASECHK.TRANS64.TRYWAIT P2, [R5+URZ+0x16830], R8 ;  /* 0x01683008050075a7 */ /* 0x0022a4000804017f */
[----:B--2---:R-:W-:Y:S05]  /*1d4e0*/  @!P2 NANOSLEEP.SYNCS 0x989680 ;  /* 0x009896800000a95d */ /* 0x004fea0003900000 */
[----:B------:R-:W2:Y:S02]  /*1d4f0*/  @!P2 SYNCS.PHASECHK.TRANS64 P2, [R5+URZ+0x16830], R8 ;  /* 0x016830080500a5a7 */ /* 0x000ea4000804007f */
[----:B--2---:R-:W-:Y:S05]  /*1d500*/  @!P2 BRA `(.L_x_15565) ;  /* 0xfffffffc00f0a947 */ /* 0x004fea000383ffff */
[----:B------:R-:W-:Y:S05]  /*1d510*/  BRA `(.L_x_15564) ;  /* 0xfffffeec00787947 */ /* 0x000fea000383ffff */
.L_x_15569:
[----:B-1----:R1:W2:Y:S02]  /*1d520*/  SYNCS.PHASECHK.TRANS64.TRYWAIT P1, [R5+URZ+0x16850], R4 ;  /* 0x01685004050075a7 */ /* 0x0022a4000802017f */
[----:B--2---:R-:W-:Y:S05]  /*1d530*/  @!P1 NANOSLEEP.SYNCS 0x989680 ;  /* 0x009896800000995d */ /* 0x004fea0003900000 */
[----:B------:R-:W2:Y:S02]  /*1d540*/  @!P1 SYNCS.PHASECHK.TRANS64 P1, [R5+URZ+0x16850], R4 ;  /* 0x01685004050095a7 */ /* 0x000ea4000802007f */
[----:B--2---:R-:W-:Y:S05]  /*1d550*/  @!P1 BRA `(.L_x_15569) ;  /* 0xfffffffc00f09947 */ /* 0x004fea000383ffff */
[----:B------:R-:W-:Y:S05]  /*1d560*/  BRA `(.L_x_15566) ;  /* 0xfffffef000487947 */ /* 0x000fea000383ffff */
.L_x_15578:
[----:B-1----:R1:W2:Y:S02]  /*1d570*/  SYNCS.PHASECHK.TRANS64.TRYWAIT P1, [R5+URZ+0x16830], R8 ;  /* 0x01683008050075a7 */ /* 0x0022a4000802017f */
[----:B--2---:R-:W-:Y:S05]  /*1d580*/  @!P1 NANOSLEEP.SYNCS 0x989680 ;  /* 0x009896800000995d */ /* 0x004fea0003900000 */
[----:B------:R-:W2:Y:S02]  /*1d590*/  @!P1 SYNCS.PHASECHK.TRANS64 P1, [R5+URZ+0x16830], R8 ;  /* 0x01683008050095a7 */ /* 0x000ea4000802007f */
[----:B--2---:R-:W-:Y:S05]  /*1d5a0*/  @!P1 BRA `(.L_x_15578) ;  /* 0xfffffffc00f09947 */ /* 0x004fea000383ffff */
[----:B------:R-:W-:Y:S05]  /*1d5b0*/  BRA `(.L_x_15577) ;  /* 0xffffff1c00a87947 */ /* 0x000fea000383ffff */
.L_x_15582:
[----:B-1----:R1:W2:Y:S02]  /*1d5c0*/  SYNCS.PHASECHK.TRANS64.TRYWAIT P1, [R5+URZ+0x16850], R4 ;  /* 0x01685004050075a7 */ /* 0x0022a4000802017f */
[----:B--2---:R-:W-:Y:S05]  /*1d5d0*/  @!P1 NANOSLEEP.SYNCS 0x989680 ;  /* 0x009896800000995d */ /* 0x004fea0003900000 */
[----:B------:R-:W2:Y:S02]  /*1d5e0*/  @!P1 SYNCS.PHASECHK.TRANS64 P1, [R5+URZ+0x16850], R4 ;  /* 0x01685004050095a7 */ /* 0x000ea4000802007f */
[----:B--2---:R-:W-:Y:S05]  /*1d5f0*/  @!P1 BRA `(.L_x_15582) ;  /* 0xfffffffc00f09947 */ /* 0x004fea000383ffff */
[----:B------:R-:W-:Y:S05]  /*1d600*/  BRA `(.L_x_15579) ;  /* 0xffffff20006c7947 */ /* 0x000fea000383ffff */
.L_x_15589:
[----:B-1----:R1:W2:Y:S02]  /*1d610*/  SYNCS.PHASECHK.TRANS64.TRYWAIT P1, [R13+URZ+0x16850], R4 ;  /* 0x016850040d0075a7 */ /* 0x0022a4000802017f */
[----:B--2---:R-:W-:Y:S05]  /*1d620*/  @!P1 NANOSLEEP.SYNCS 0x989680 ;  /* 0x009896800000995d */ /* 0x004fea0003900000 */
[----:B------:R-:W2:Y:S02]  /*1d630*/  @!P1 SYNCS.PHASECHK.TRANS64 P1, [R13+URZ+0x16850], R4 ;  /* 0x016850040d0095a7 */ /* 0x000ea4000802007f */
[----:B--2---:R-:W-:Y:S05]  /*1d640*/  @!P1 BRA `(.L_x_15589) ;  /* 0xfffffffc00f09947 */ /* 0x004fea000383ffff */
[----:B------:R-:W-:Y:S05]  /*1d650*/  BRA `(.L_x_15588) ;  /* 0xffffff44003c7947 */ /* 0x000fea000383ffff */
.L_x_15595:
[----:B------:R-:W-:Y:S01]  /*1d660*/  MOV R13, R40 ;  /* 0x00000028000d7202 */ /* 0x000fe20000000f00 */
[----:B------:R-:W-:Y:S02]  /*1d670*/  IMAD.MOV.U32 R12, RZ, RZ, RZ ;  /* 0x000000ffff0c7224 */ /* 0x000fe400078e00ff */
[----:B------:R-:W-:Y:S02]  /*1d680*/  IMAD.MOV.U32 R11, RZ, RZ, 0x181f ;  /* 0x0000181fff0b7424 */ /* 0x000fe400078e00ff */
[----:B------:R-:W-:Y:S02]  /*1d690*/  IMAD.MOV.U32 R15, RZ, RZ, -0x1 ;  /* 0xffffffffff0f7424 */ /* 0x000fe400078e00ff */
[----:B------:R-:W-:-:S07]  /*1d6a0*/  IMAD.IADD R41, R47, 0x1, R49 ;  /* 0x000000012f297824 */ /* 0x000fce00078e0231 */
[----:B-----5:R-:W-:Y:S05]  /*1d6b0*/  WARPSYNC.COLLECTIVE R15, `(.L_x_15779) ;  /* 0x000000000f087348 */ /* 0x020fea0003c00000 */
[----:B------:R0:W1:Y:S02]  /*1d6c0*/  SHFL.IDX P6, R14, R13, R12, R11 ;  /* 0x0000000c0d0e7389 */ /* 0x00006400000c000b */
[----:B01---5:R-:W-:Y:S01]  /*1d6d0*/  ENDCOLLECTIVE ;  /* 0x000000000000791b */ /* 0x023fe20003800000 */
.L_x_15779:
[----:B------:R-:W-:Y:S02]  /*1d6e0*/  VIADD R20, R41, 0x30 ;  /* 0x0000003029147836 */ /* 0x000fe40000000000 */
[----:B------:R-:W-:Y:S02]  /*1d6f0*/  IMAD.MOV.U32 R13, RZ, RZ, R23 ;  /* 0x000000ffff0d7224 */ /* 0x000fe400078e0017 */
[----:B------:R-:W-:-:S07]  /*1d700*/  IMAD.MOV.U32 R0, RZ, RZ, R14 ;  /* 0x000000ffff007224 */ /* 0x000fce00078e000e */
[----:B------:R-:W-:Y:S05]  /*1d710*/  WARPSYNC.COLLECTIVE R15, `(.L_x_15780) ;  /* 0x000000000f087348 */ /* 0x000fea0003c00000 */
[----:B------:R0:W1:Y:S02]  /*1d720*/  SHFL.IDX P6, R14, R13, R12, R11 ;  /* 0x0000000c0d0e7389 */ /* 0x00006400000c000b */
[----:B01----:R-:W-:Y:S01]  /*1d730*/  ENDCOLLECTIVE ;  /* 0x000000000000791b */ /* 0x003fe20003800000 */
.L_x_15780:
[----:B------:R-:W-:Y:S02]  /*1d740*/  ULDC UR4, c[0x0][0xac8] ;  /* 0x0002b20000047ab9 */ /* 0x000fe40000000800 */
[----:B------:R-:W-:-:S04]  /*1d750*/  ISETP.GE.AND P0, PT, R43, UR4, PT ;  /* 0x000000042b007c0c */ /* 0x000fc8000bf06270 */
[CC--:B------:R-:W-:Y:S02]  /*1d760*/  ISETP.GE.OR P3, PT, R41.reuse, R44.reuse, P0 ;  /* 0x0000002c2900720c */ /* 0x0c0fe40000766670 */
[----:B------:R-:W-:Y:S02]  /*1d770*/  ISETP.GE.OR P4, PT, R20, R44, P0 ;  /* 0x0000002c1400720c */ /* 0x000fe40000786670 */
[----:B------:R-:W-:Y:S01]  /*1d780*/  IADD3 R20, R41, 0x60, RZ ;  /* 0x0000006029147810 */ /* 0x000fe20007ffe0ff */
[----:B------:R-:W-:-:S03]  /*1d790*/  IMAD.MOV.U32 R13, RZ, RZ, R40 ;  /* 0x000000ffff0d7224 */ /* 0x000fc600078e0028 */
[----:B------:R-:W-:Y:S01]  /*1d7a0*/  ISETP.GE.OR P2, PT, R20, R44, P0 ;  /* 0x0000002c1400720c */ /* 0x000fe20000746670 */
[----:B------:R-:W-:Y:S02]  /*1d7b0*/  IMAD.MOV.U32 R12, RZ, RZ, 0x1 ;  /* 0x00000001ff0c7424 */ /* 0x000fe400078e00ff */
[----:B------:R-:W-:-:S10]  /*1d7c0*/  IMAD.MOV.U32 R3, RZ, RZ, R14 ;  /* 0x000000ffff037224 */ /* 0x000fd400078e000e */
[----:B------:R-:W-:Y:S05]  /*1d7d0*/  WARPSYNC.COLLECTIVE R15, `(.L_x_15781) ;  /* 0x000000000f087348 */ /* 0x000fea0003c00000 */
[----:B------:R0:W1:Y:S02]  /*1d7e0*/  SHFL.IDX P6, R14, R13, R12, R11 ;  /* 0x0000000c0d0e7389 */ /* 0x00006400000c000b */
[----:B01----:R-:W-:Y:S01]  /*1d7f0*/  ENDCOLLECTIVE ;  /* 0x000000000000791b */ /* 0x003fe20003800000 */
.L_x_15781:
[----:B------:R-:W-:-:S04]  /*1d800*/  @!P3 LEA R28, P5, R43, R3, 0x1 ;  /* 0x000000032b1cb211 */ /* 0x000fc800078a08ff */
[----:B------:R-:W-:Y:S01]  /*1d810*/  @!P3 LEA.HI.X R3, R43, R0, R42, 0x1, P5 ;  /* 0x000000002b03b211 */ /* 0x000fe200028f0c2a */
[----:B------:R-:W-:Y:S01]  /*1d820*/  IMAD.MOV.U32 R13, RZ, RZ, R23 ;  /* 0x000000ffff0d7224 */ /* 0x000fe200078e0017 */
[----:B------:R-:W-:-:S07]  /*1d830*/  MOV R8, R14 ;  /* 0x0000000e00087202 */ /* 0x000fce0000000f00 */
[----:B------:R-:W-:Y:S05]  /*1d840*/  WARPSYNC.COLLECTIVE R15, `(.L_x_15782) ;  /* 0x000000000f087348 */ /* 0x000fea0003c00000 */
[----:B------:R0:W1:Y:S02]  /*1d850*/  SHFL.IDX P6, R14, R13, R12, R11 ;  /* 0x0000000c0d0e7389 */ /* 0x00006400000c000b */
[----:B01----:R-:W-:Y:S01]  /*1d860*/  ENDCOLLECTIVE ;  /* 0x000000000000791b */ /* 0x003fe20003800000 */
.L_x_15782:
[----:B------:R-:W-:Y:S02]  /*1d870*/  IMAD.MOV.U32 R13, RZ, RZ, R40 ;  /* 0x000000ffff0d7224 */ /* 0x000fe400078e0028 */
[----:B------:R-:W-:Y:S02]  /*1d880*/  IMAD.MOV.U32 R12, RZ, RZ, 0x2 ;  /* 0x00000002ff0c7424 */ /* 0x000fe400078e00ff */
[----:B------:R-:W-:-:S07]  /*1d890*/  IMAD.MOV.U32 R9, RZ, RZ, R14 ;  /* 0x000000ffff097224 */ /* 0x000fce00078e000e */
[----:B------:R-:W-:Y:S05]  /*1d8a0*/  WARPSYNC.COLLECTIVE R15, `(.L_x_15783) ;  /* 0x000000000f087348 */ /* 0x000fea0003c00000 */
[----:B------:R0:W1:Y:S02]  /*1d8b0*/  SHFL.IDX P6, R14, R13, R12, R11 ;  /* 0x0000000c0d0e7389 */ /* 0x00006400000c000b */
[----:B01----:R-:W-:Y:S01]  /*1d8c0*/  ENDCOLLECTIVE ;  /* 0x000000000000791b */ /* 0x003fe20003800000 */
.L_x_15783:
        /* <DEDUP_REMOVED lines=11> */
.L_x_15784:
[----:B------:R-:W-:Y:S02]  /*1d980*/  IMAD.MOV.U32 R13, RZ, RZ, R40 ;  /* 0x000000ffff0d7224 */ /* 0x000fe400078e0028 */
[----:B------:R-:W-:Y:S01]  /*1d990*/  IMAD.MOV.U32 R12, RZ, RZ, 0x3 ;  /* 0x00000003ff0c7424 */ /* 0x000fe200078e00ff */
[----:B------:R-:W-:-:S13]  /*1d9a0*/  @!P2 LEA R45, P5, R43, R14, 0x1 ;  /* 0x0000000e2b2da211 */ /* 0x000fda00078a08ff */
[----:B------:R-:W-:Y:S05]  /*1d9b0*/  WARPSYNC.COLLECTIVE R15, `(.L_x_15785) ;  /* 0x000000000f087348 */ /* 0x000fea0003c00000 */
[----:B------:R0:W1:Y:S02]  /*1d9c0*/  SHFL.IDX P6, R14, R13, R12, R11 ;  /* 0x0000000c0d0e7389 */ /* 0x00006400000c000b */
[----:B01----:R-:W-:Y:S01]  /*1d9d0*/  ENDCOLLECTIVE ;  /* 0x000000000000791b */ /* 0x003fe20003800000 */
.L_x_15785:
        /* <DEDUP_REMOVED lines=9> */
.L_x_15786:
[----:B------:R-:W-:Y:S05]  /*1da70*/  BRA `(.L_x_15787) ;  /* 0xffffff5800747947 */ /* 0x000fea000383ffff */
.L_x_15597:
[----:B------:R-:W-:Y:S01]  /*1da80*/  MOV R13, R4 ;  /* 0x00000004000d7202 */ /* 0x000fe20000000f00 */
[----:B------:R-:W-:Y:S02]  /*1da90*/  IMAD.MOV.U32 R12, RZ, RZ, RZ ;  /* 0x000000ffff0c7224 */ /* 0x000fe400078e00ff */
[----:B------:R-:W-:Y:S02]  /*1daa0*/  IMAD.MOV.U32 R11, RZ, RZ, 0x1c1f ;  /* 0x00001c1fff0b7424 */ /* 0x000fe400078e00ff */
[----:B------:R-:W-:-:S07]  /*1dab0*/  IMAD.MOV.U32 R15, RZ, RZ, -0x1 ;  /* 0xffffffffff0f7424 */ /* 0x000fce00078e00ff */
[----:B------:R-:W-:Y:S05]  /*1dac0*/  WARPSYNC.COLLECTIVE R15, `(.L_x_15788) ;  /* 0x000000000f087348 */ /* 0x000fea0003c00000 */
[----:B------:R0:W1:Y:S02]  /*1dad0*/  SHFL.IDX P6, R14, R13, R12, R11 ;  /* 0x0000000c0d0e7389 */ /* 0x00006400000c000b */
[----:B01----:R-:W-:Y:S01]  /*1dae0*/  ENDCOLLECTIVE ;  /* 0x000000000000791b */ /* 0x003fe20003800000 */
.L_x_15788:
[----:B------:R-:W-:Y:S02]  /*1daf0*/  IMAD.MOV.U32 R13, RZ, RZ, R0 ;  /* 0x000000ffff0d7224 */ /* 0x000fe400078e0000 */
[----:B------:R-:W-:-:S07]  /*1db00*/  IMAD.MOV.U32 R3, RZ, RZ, R14 ;  /* 0x000000ffff037224 */ /* 0x000fce00078e000e */
[----:B------:R-:W-:Y:S05]  /*1db10*/  WARPSYNC.COLLECTIVE R15, `(.L_x_15789) ;  /* 0x000000000f087348 */ /* 0x000fea0003c00000 */
[----:B------:R0:W1:Y:S02]  /*1db20*/  SHFL.IDX P6, R14, R13, R12, R11 ;  /* 0x0000000c0d0e7389 */ /* 0x00006400000c000b */
[----:B01----:R-:W-:Y:S01]  /*1db30*/  ENDCOLLECTIVE ;  /* 0x000000000000791b */ /* 0x003fe20003800000 */
.L_x_15789:
[----:B------:R-:W-:Y:S05]  /*1db40*/  BRA `(.L_x_15790) ;  /* 0xffffff5c00507947 */ /* 0x000fea000383ffff */
.L_x_15600:
        /* <DEDUP_REMOVED lines=8> */
.L_x_15792:
[----:B------:R-:W-:Y:S05]  /*1dbd0*/  BSYNC B1 ;  /* 0x0000000000017941 */ /* 0x000fea0003800000 */
.L_x_15791:
        /* <DEDUP_REMOVED lines=8> */
.L_x_15793:
[----:B------:R-:W-:Y:S05]  /*1dc60*/  BRA `(.L_x_15794) ;  /* 0xffffff5c00ac7947 */ /* 0x000fea000383ffff */
.L_x_15604:
[----:B------:R-:W-:Y:S01]  /*1dc70*/  IMAD.MOV.U32 R13, RZ, RZ, R20 ;  /* 0x000000ffff0d7224 */ /* 0x000fe200078e0014 */
[----:B------:R-:W-:Y:S01]  /*1dc80*/  MOV R15, 0xffffffff ;  /* 0xffffffff000f7802 */ /* 0x000fe20000000f00 */
[----:B------:R-:W-:Y:S02]  /*1dc90*/  IMAD.MOV.U32 R12, RZ, RZ, RZ ;  /* 0x000000ffff0c7224 */ /* 0x000fe400078e00ff */
[----:B------:R-:W-:Y:S02]  /*1dca0*/  IMAD.MOV.U32 R11, RZ, RZ, 0x181f ;  /* 0x0000181fff0b7424 */ /* 0x000fe400078e00ff */
[----:B------:R-:W-:Y:S01]  /*1dcb0*/  IMAD R21, R24, R25, RZ ;  /* 0x0000001918157224 */ /* 0x000fe200078e02ff */
[----:B------:R-:W-:-:S07]  /*1dcc0*/  IADD3 R24, R27, R28, RZ ;  /* 0x0000001c1b187210 */ /* 0x000fce0007ffe0ff */
[----:B------:R-:W-:Y:S05]  /*1dcd0*/  WARPSYNC.COLLECTIVE R15, `(.L_x_15795) ;  /* 0x000000000f087348 */ /* 0x000fea0003c00000 */
[----:B------:R0:W1:Y:S02]  /*1dce0*/  SHFL.IDX P6, R14, R13, R12, R11 ;  /* 0x0000000c0d0e7389 */ /* 0x00006400000c000b */
[----:B01----:R-:W-:Y:S01]  /*1dcf0*/  ENDCOLLECTIVE ;  /* 0x000000000000791b */ /* 0x003fe20003800000 */
.L_x_15795:
[C---:B------:R-:W-:Y:S01]  /*1dd00*/  ISETP.GE.OR P3, PT, R24.reuse, R21, P0 ;  /* 0x000000151800720c */ /* 0x040fe20000766670 */
[----:B------:R-:W-:-:S05]  /*1dd10*/  VIADD R8, R24, 0x30 ;  /* 0x0000003018087836 */ /* 0x000fca0000000000 */
        /* <DEDUP_REMOVED lines=8> */
.L_x_15796:
[----:B------:R-:W-:Y:S02]  /*1dda0*/  IMAD.MOV.U32 R13, RZ, RZ, R20 ;  /* 0x000000ffff0d7224 */ /* 0x000fe400078e0014 */
[----:B------:R-:W-:Y:S02]  /*1ddb0*/  IMAD.MOV.U32 R12, RZ, RZ, 0x1 ;  /* 0x00000001ff0c7424 */ /* 0x000fe400078e00ff */
[----:B------:R-:W-:-:S07]  /*1ddc0*/  IMAD.MOV.U32 R3, RZ, RZ, R14 ;  /* 0x000000ffff037224 */ /* 0x000fce00078e000e */
[----:B------:R-:W-:Y:S05]  /*1ddd0*/  WARPSYNC.COLLECTIVE R15, `(.L_x_15797) ;  /* 0x000000000f087348 */ /* 0x000fea0003c00000 */
[----:B------:R0:W1:Y:S02]  /*1dde0*/  SHFL.IDX P6, R14, R13, R12, R11 ;  /* 0x0000000c0d0e7389 */ /* 0x00006400000c000b */
[----:B01----:R-:W-:Y:S01]  /*1ddf0*/  ENDCOLLECTIVE ;  /* 0x000000000000791b */ /* 0x003fe20003800000 */
.L_x_15797:
[----:B------:R-:W-:-:S04]  /*1de00*/  @!P3 LEA R10, P5, R43, R3, 0x1 ;  /* 0x000000032b0ab211 */ /* 0x000fc800078a08ff */
[----:B------:R-:W-:Y:S01]  /*1de10*/  @!P3 LEA.HI.X R3, R43, R0, R42, 0x1, P5 ;  /* 0x000000002b03b211 */ /* 0x000fe200028f0c2a */
[----:B------:R-:W-:Y:S02]  /*1de20*/  IMAD.MOV.U32 R13, RZ, RZ, R7 ;  /* 0x000000ffff0d7224 */ /* 0x000fe400078e0007 */
[----:B------:R-:W-:-:S07]  /*1de30*/  IMAD.MOV.U32 R4, RZ, RZ, R14 ;  /* 0x000000ffff047224 */ /* 0x000fce00078e000e */
[----:B------:R-:W-:Y:S05]  /*1de40*/  WARPSYNC.COLLECTIVE R15, `(.L_x_15798) ;  /* 0x000000000f087348 */ /* 0x000fea0003c00000 */
[----:B------:R0:W1:Y:S02]  /*1de50*/  SHFL.IDX P6, R14, R13, R12, R11 ;  /* 0x0000000c0d0e7389 */ /* 0x00006400000c000b */
[----:B01----:R-:W-:Y:S01]  /*1de60*/  ENDCOLLECTIVE ;  /* 0x000000000000791b */ /* 0x003fe20003800000 */
.L_x_15798:
[----:B------:R-:W-:Y:S02]  /*1de70*/  IMAD.MOV.U32 R13, RZ, RZ, R20 ;  /* 0x000000ffff0d7224 */ /* 0x000fe400078e0014 */
[----:B------:R-:W-:Y:S02]  /*1de80*/  IMAD.MOV.U32 R12, RZ, RZ, 0x2 ;  /* 0x00000002ff0c7424 */ /* 0x000fe400078e00ff */
[----:B------:R-:W-:-:S07]  /*1de90*/  IMAD.MOV.U32 R5, RZ, RZ, R14 ;  /* 0x000000ffff057224 */ /* 0x000fce00078e000e */
[----:B------:R-:W-:Y:S05]  /*1dea0*/  WARPSYNC.COLLECTIVE R15, `(.L_x_15799) ;  /* 0x000000000f087348 */ /* 0x000fea0003c00000 */
[----:B------:R0:W1:Y:S02]  /*1deb0*/  SHFL.IDX P6, R14, R13, R12, R11 ;  /* 0x0000000c0d0e7389 */ /* 0x00006400000c000b */
[----:B01----:R-:W-:Y:S01]  /*1dec0*/  ENDCOLLECTIVE ;  /* 0x000000000000791b */ /* 0x003fe20003800000 */
.L_x_15799:
[----:B------:R-:W-:-:S04]  /*1ded0*/  @!P4 LEA R8, P1, R43, R5, 0x1 ;  /* 0x000000052b08c211 */ /* 0x000fc800078208ff */
[----:B------:R-:W-:Y:S01]  /*1dee0*/  @!P4 LEA.HI.X R9, R43, R4, R42, 0x1, P1 ;  /* 0x000000042b09c211 */ /* 0x000fe200008f0c2a */
[----:B------:R-:W-:Y:S02]  /*1def0*/  IMAD.MOV.U32 R13, RZ, RZ, R7 ;  /* 0x000000ffff0d7224 */ /* 0x000fe400078e0007 */
[----:B------:R-:W-:-:S07]  /*1df00*/  IMAD.MOV.U32 R6, RZ, RZ, R14 ;  /* 0x000000ffff067224 */ /* 0x000fce00078e000e */
[----:B------:R-:W-:Y:S05]  /*1df10*/  WARPSYNC.COLLECTIVE R15, `(.L_x_15800) ;  /* 0x000000000f087348 */ /* 0x000fea0003c00000 */
[----:B------:R0:W1:Y:S02]  /*1df20*/  SHFL.IDX P6, R14, R13, R12, R11 ;  /* 0x0000000c0d0e7389 */ /* 0x00006400000c000b */
[----:B01----:R-:W-:Y:S01]  /*1df30*/  ENDCOLLECTIVE ;  /* 0x000000000000791b */ /* 0x003fe20003800000 */
.L_x_15800:
[----:B------:R-:W-:Y:S01]  /*1df40*/  @!P3 IMAD.MOV.U32 R11, RZ, RZ, R3 ;  /* 0x000000ffff0bb224 */ /* 0x000fe200078e0003 */
[----:B------:R-:W-:Y:S01]  /*1df50*/  MOV R12, 0x3 ;  /* 0x00000003000c7802 */ /* 0x000fe20000000f00 */
[----:B------:R-:W-:-:S03]  /*1df60*/  IMAD.MOV.U32 R13, RZ, RZ, R20 ;  /* 0x000000ffff0d7224 */ /* 0x000fc600078e0014 */
        /* <DEDUP_REMOVED lines=9> */
.L_x_15801:
[----:B------:R0:W-:Y:S01]  /*1e000*/  @!P2 ST.E.128 desc[UR40][R4.64], RZ ;  /* 0x000000ff0400a985 */ /* 0x0001e2000c101d28 */
[----:B------:R-:W-:Y:S02]  /*1e010*/  IMAD.MOV.U32 R13, RZ, RZ, R7 ;  /* 0x000000ffff0d7224 */ /* 0x000fe400078e0007 */
[----:B------:R-:W-:-:S07]  /*1e020*/  IMAD.MOV.U32 R0, RZ, RZ, R14 ;  /* 0x000000ffff007224 */ /* 0x000fce00078e000e */
[----:B0-----:R-:W-:Y:S05]  /*1e030*/  WARPSYNC.COLLECTIVE R15, `(.L_x_15802) ;  /* 0x000000000f087348 */ /* 0x001fea0003c00000 */
[----:B------:R1:W2:Y:S02]  /*1e040*/  SHFL.IDX P6, R14, R13, R12, R11 ;  /* 0x0000000c0d0e7389 */ /* 0x0002a400000c000b */
[----:B012---:R-:W-:Y:S01]  /*1e050*/  ENDCOLLECTIVE ;  /* 0x000000000000791b */ /* 0x007fe20003800000 */
.L_x_15802:
[----:B------:R-:W-:Y:S05]  /*1e060*/  BRA `(.L_x_15803) ;  /* 0xffffff6400bc7947 */ /* 0x000fea000383ffff */
.L_x_15623:
        /* <DEDUP_REMOVED lines=11> */
.L_x_15805:
[----:B------:R-:W-:Y:S05]  /*1e120*/  BSYNC B1 ;  /* 0x0000000000017941 */ /* 0x000fea0003800000 */
.L_x_15804:
[----:B------:R-:W-:Y:S05]  /*1e130*/  BRA `(.L_x_15806) ;  /* 0xffffff8000a87947 */ /* 0x000fea000383ffff */
.L_x_15625:
[----:B------:R-:W-:Y:S01]  /*1e140*/  BSSY B1, `(.L_x_15807) ;  /* 0x0000006000017945 */ /* 0x000fe20003800000 */
[----:B------:R-:W-:-:S07]  /*1e150*/  MOV R15, 0xffffffff ;  /* 0xffffffff000f7802 */ /* 0x000fce0000000f00 */
[----:B012---:R-:W-:Y:S05]  /*1e160*/  WARPSYNC.COLLECTIVE R15, `(.L_x_15808) ;  /* 0x000000000f0c7348 */ /* 0x007fea0003c00000 */
[----:B------:R-:W-:Y:S02]  /*1e170*/  ELECT P6, UR62, PT ;  /* 0x00000000003e782f */ /* 0x000fe400038c0000 */
[----:B------:R-:W-:Y:S01]  /*1e180*/  MOV R14, UR62 ;  /* 0x0000003e000e7c02 */ /* 0x000fe20008000f00 */
[----:B012---:R-:W-:Y:S10]  /*1e190*/  ENDCOLLECTIVE ;  /* 0x000000000000791b */ /* 0x007ff40003800000 */
.L_x_15808:
[----:B------:R-:W-:Y:S05]  /*1e1a0*/  BSYNC B1 ;  /* 0x0000000000017941 */ /* 0x000fea0003800000 */
.L_x_15807:
[----:B------:R-:W-:Y:S05]  /*1e1b0*/  BRA `(.L_x_15624) ;  /* 0xffffff8000a07947 */ /* 0x000fea000383ffff */
.L_x_15627:
[----:B--2---:R2:W3:Y:S02]  /*1e1c0*/  SYNCS.PHASECHK.TRANS64.TRYWAIT P0, [R16+URZ+0x16820], R6 ;  /* 0x01682006100075a7 */ /* 0x0044e4000800017f */
[----:B---3--:R-:W-:Y:S05]  /*1e1d0*/  @!P0 NANOSLEEP.SYNCS 0x989680 ;  /* 0x009896800000895d */ /* 0x008fea0003900000 */
[----:B------:R-:W3:Y:S02]  /*1e1e0*/  @!P0 SYNCS.PHASECHK.TRANS64 P0, [R16+URZ+0x16820], R6 ;  /* 0x01682006100085a7 */ /* 0x000ee4000800007f */
[----:B---3--:R-:W-:Y:S05]  /*1e1f0*/  @!P0 BRA `(.L_x_15627) ;  /* 0xfffffffc00f08947 */ /* 0x008fea000383ffff */
[----:B------:R-:W-:Y:S05]  /*1e200*/  BRA `(.L_x_15809) ;  /* 0xffffff8000b07947 */ /* 0x000fea000383ffff */
.L_x_15631:
[----:B--2---:R2:W3:Y:S02]  /*1e210*/  SYNCS.PHASECHK.TRANS64.TRYWAIT P0, [R6+URZ+0x168a0], R7 ;  /* 0x0168a007060075a7 */ /* 0x0044e4000800017f */
[----:B---3--:R-:W-:Y:S05]  /*1e220*/  @!P0 NANOSLEEP.SYNCS 0x989680 ;  /* 0x009896800000895d */ /* 0x008fea0003900000 */
[----:B------:R-:W3:Y:S02]  /*1e230*/  @!P0 SYNCS.PHASECHK.TRANS64 P0, [R6+URZ+0x168a0], R7 ;  /* 0x0168a007060085a7 */ /* 0x000ee4000800007f */
[----:B---3--:R-:W-:Y:S05]  /*1e240*/  @!P0 BRA `(.L_x_15631) ;  /* 0xfffffffc00f08947 */ /* 0x008fea000383ffff */
[----:B------:R-:W-:Y:S05]  /*1e250*/  BRA `(.L_x_15810) ;  /* 0xffffff8000cc7947 */ /* 0x000fea000383ffff */
.L_x_15636:
[----:B0-----:R0:W1:Y:S02]  /*1e260*/  SYNCS.PHASECHK.TRANS64.TRYWAIT P0, [R6+URZ+0x168c0], R7 ;  /* 0x0168c007060075a7 */ /* 0x001064000800017f */
[----:B-1----:R-:W-:Y:S05]  /*1e270*/  @!P0 NANOSLEEP.SYNCS 0x989680 ;  /* 0x009896800000895d */ /* 0x002fea0003900000 */
[----:B------:R-:W1:Y:S02]  /*1e280*/  @!P0 SYNCS.PHASECHK.TRANS64 P0, [R6+URZ+0x168c0], R7 ;  /* 0x0168c007060085a7 */ /* 0x000e64000800007f */
[----:B-1----:R-:W-:Y:S05]  /*1e290*/  @!P0 BRA `(.L_x_15636) ;  /* 0xfffffffc00f08947 */ /* 0x002fea000383ffff */
[----:B------:R-:W-:Y:S05]  /*1e2a0*/  BRA `(.L_x_15811) ;  /* 0xffffff84004c7947 */ /* 0x000fea000383ffff */
.L_x_15643:
[----:B0-----:R0:W3:Y:S02]  /*1e2b0*/  SYNCS.PHASECHK.TRANS64.TRYWAIT P1, [R6+URZ+0x168a0], R7 ;  /* 0x0168a007060075a7 */ /* 0x0010e4000802017f */
[----:B---3--:R-:W-:Y:S05]  /*1e2c0*/  @!P1 NANOSLEEP.SYNCS 0x989680 ;  /* 0x009896800000995d */ /* 0x008fea0003900000 */
[----:B------:R-:W3:Y:S02]  /*1e2d0*/  @!P1 SYNCS.PHASECHK.TRANS64 P1, [R6+URZ+0x168a0], R7 ;  /* 0x0168a007060095a7 */ /* 0x000ee4000802007f */
[----:B---3--:R-:W-:Y:S05]  /*1e2e0*/  @!P1 BRA `(.L_x_15643) ;  /* 0xfffffffc00f09947 */ /* 0x008fea000383ffff */
[----:B------:R-:W-:Y:S05]  /*1e2f0*/  BRA `(.L_x_15812) ;  /* 0xffffff8800187947 */ /* 0x000fea000383ffff */
.L_x_15648:
[----:B-1----:R1:W2:Y:S02]  /*1e300*/  SYNCS.PHASECHK.TRANS64.TRYWAIT P1, [R6+URZ+0x168c0], R7 ;  /* 0x0168c007060075a7 */ /* 0x0022a4000802017f */
[----:B--2---:R-:W-:Y:S05]  /*1e310*/  @!P1 NANOSLEEP.SYNCS 0x989680 ;  /* 0x009896800000995d */ /* 0x004fea0003900000 */
[----:B------:R-:W2:Y:S02]  /*1e320*/  @!P1 SYNCS.PHASECHK.TRANS64 P1, [R6+URZ+0x168c0], R7 ;  /* 0x0168c007060095a7 */ /* 0x000ea4000802007f */
[----:B--2---:R-:W-:Y:S05]  /*1e330*/  @!P1 BRA `(.L_x_15648) ;  /* 0xfffffffc00f09947 */ /* 0x004fea000383ffff */
[----:B------:R-:W-:Y:S05]  /*1e340*/  BRA `(.L_x_15813) ;  /* 0xffffff8800907947 */ /* 0x000fea000383ffff */
.L_x_15663:
        /* <DEDUP_REMOVED lines=11> */
.L_x_15815:
[----:B------:R-:W-:Y:S05]  /*1e400*/  BSYNC B0 ;  /* 0x0000000000007941 */ /* 0x000fea0003800000 */
.L_x_15814:
[----:B------:R-:W-:Y:S05]  /*1e410*/  BRA `(.L_x_15816) ;  /* 0xffffff9400dc7947 */ /* 0x000fea000383ffff */
.L_x_15666:
[----:B0-----:R0:W1:Y:S02]  /*1e420*/  SYNCS.PHASECHK.TRANS64.TRYWAIT P0, [R3+URZ+0x16840], R4 ;  /* 0x01684004030075a7 */ /* 0x001064000800017f */
[----:B-1----:R-:W-:Y:S05]  /*1e430*/  @!P0 NANOSLEEP.SYNCS 0x989680 ;  /* 0x009896800000895d */ /* 0x002fea0003900000 */
[----:B------:R-:W1:Y:S02]  /*1e440*/  @!P0 SYNCS.PHASECHK.TRANS64 P0, [R3+URZ+0x16840], R4 ;  /* 0x01684004030085a7 */ /* 0x000e64000800007f */
[----:B-1----:R-:W-:Y:S05]  /*1e450*/  @!P0 BRA `(.L_x_15666) ;  /* 0xfffffffc00f08947 */ /* 0x002fea000383ffff */
[----:B------:R-:W-:Y:S05]  /*1e460*/  BRA `(.L_x_15817) ;  /* 0xffffff98002c7947 */ /* 0x000fea000383ffff */
.L_x_15667:
        /* <DEDUP_REMOVED lines=8> */
.L_x_15819:
[----:B------:R-:W-:Y:S05]  /*1e4f0*/  BSYNC B0 ;  /* 0x0000000000007941 */ /* 0x000fea0003800000 */
.L_x_15818:
        /* <DEDUP_REMOVED lines=9> */
.L_x_15820:
[----:B------:R-:W-:Y:S01]  /*1e590*/  IMAD.MOV.U32 R13, RZ, RZ, R2 ;  /* 0x000000ffff0d7224 */ /* 0x000fe200078e0002 */
[----:B------:R-:W-:Y:S01]  /*1e5a0*/  MOV R12, 0x1 ;  /* 0x00000001000c7802 */ /* 0x000fe20000000f00 */
[----:B------:R-:W-:-:S07]  /*1e5b0*/  IMAD.MOV.U32 R7, RZ, RZ, R14 ;  /* 0x000000ffff077224 */ /* 0x000fce00078e000e */
[----:B------:R-:W-:Y:S05]  /*1e5c0*/  WARPSYNC.COLLECTIVE R15, `(.L_x_15821) ;  /* 0x000000000f087348 */ /* 0x000fea0003c00000 */
[----:B------:R0:W1:Y:S02]  /*1e5d0*/  SHFL.IDX P6, R14, R13, R12, R11 ;  /* 0x0000000c0d0e7389 */ /* 0x00006400000c000b */
[----:B01----:R-:W-:Y:S01]  /*1e5e0*/  ENDCOLLECTIVE ;  /* 0x000000000000791b */ /* 0x003fe20003800000 */
.L_x_15821:
        /* <DEDUP_REMOVED lines=15> */
.L_x_15822:
[----:B------:R-:W-:Y:S02]  /*1e6e0*/  @P0 IMAD R8, R5, 0x2, R16 ;  /* 0x0000000205080824 */ /* 0x000fe400078e0210 */
[----:B------:R-:W-:Y:S02]  /*1e6f0*/  IMAD.MOV.U32 R13, RZ, RZ, R2 ;  /* 0x000000ffff0d7224 */ /* 0x000fe400078e0002 */
[----:B------:R-:W-:Y:S02]  /*1e700*/  IMAD.MOV.U32 R12, RZ, RZ, 0x2 ;  /* 0x00000002ff0c7424 */ /* 0x000fe400078e00ff */
[----:B------:R-:W-:-:S07]  /*1e710*/  IMAD.MOV.U32 R7, RZ, RZ, R14 ;  /* 0x000000ffff077224 */ /* 0x000fce00078e000e */
[----:B------:R-:W-:Y:S05]  /*1e720*/  WARPSYNC.COLLECTIVE R15, `(.L_x_15823) ;  /* 0x000000000f087348 */ /* 0x000fea0003c00000 */
[----:B------:R0:W1:Y:S02]  /*1e730*/  SHFL.IDX P6, R14, R13, R12, R11 ;  /* 0x0000000c0d0e7389 */ /* 0x00006400000c000b */
[----:B01----:R-:W-:Y:S01]  /*1e740*/  ENDCOLLECTIVE ;  /* 0x000000000000791b */ /* 0x003fe20003800000 */
.L_x_15823:
        /* <DEDUP_REMOVED lines=15> */
.L_x_15824:
[----:B------:R-:W-:Y:S02]  /*1e840*/  @P0 IMAD R8, R5, 0x2, R16 ;  /* 0x0000000205080824 */ /* 0x000fe400078e0210 */
[----:B------:R-:W-:Y:S02]  /*1e850*/  IMAD.MOV.U32 R13, RZ, RZ, R2 ;  /* 0x000000ffff0d7224 */ /* 0x000fe400078e0002 */
[----:B------:R-:W-:Y:S02]  /*1e860*/  IMAD.MOV.U32 R12, RZ, RZ, 0x3 ;  /* 0x00000003ff0c7424 */ /* 0x000fe400078e00ff */
[----:B------:R-:W-:-:S07]  /*1e870*/  IMAD.MOV.U32 R7, RZ, RZ, R14 ;  /* 0x000000ffff077224 */ /* 0x000fce00078e000e */
[----:B------:R-:W-:Y:S05]  /*1e880*/  WARPSYNC.COLLECTIVE R15, `(.L_x_15825) ;  /* 0x000000000f087348 */ /* 0x000fea0003c00000 */
[----:B------:R0:W1:Y:S02]  /*1e890*/  SHFL.IDX P6, R14, R13, R12, R11 ;  /* 0x0000000c0d0e7389 */ /* 0x00006400000c000b */
[----:B01----:R-:W-:Y:S01]  /*1e8a0*/  ENDCOLLECTIVE ;  /* 0x000000000000791b */ /* 0x003fe20003800000 */
.L_x_15825:
        /* <DEDUP_REMOVED lines=15> */
.L_x_15826:
[----:B------:R-:W-:Y:S02]  /*1e9a0*/  @P0 IMAD R8, R5, 0x2, R16 ;  /* 0x0000000205080824 */ /* 0x000fe400078e0210 */
[----:B------:R-:W-:Y:S02]  /*1e9b0*/  IMAD.MOV.U32 R13, RZ, RZ, R2 ;  /* 0x000000ffff0d7224 */ /* 0x000fe400078e0002 */
[----:B------:R-:W-:Y:S02]  /*1e9c0*/  IMAD.MOV.U32 R12, RZ, RZ, 0x4 ;  /* 0x00000004ff0c7424 */ /* 0x000fe400078e00ff */
[----:B------:R-:W-:-:S07]  /*1e9d0*/  IMAD.MOV.U32 R7, RZ, RZ, R14 ;  /* 0x000000ffff077224 */ /* 0x000fce00078e000e */
[----:B------:R-:W-:Y:S05]  /*1e9e0*/  WARPSYNC.COLLECTIVE R15, `(.L_x_15827) ;  /* 0x000000000f087348 */ /* 0x000fea0003c00000 */
[----:B------:R0:W1:Y:S02]  /*1e9f0*/  SHFL.IDX P6, R14, R13, R12, R11 ;  /* 0x0000000c0d0e7389 */ /* 0x00006400000c000b */
[----:B01----:R-:W-:Y:S01]  /*1ea00*/  ENDCOLLECTIVE ;  /* 0x000000000000791b */ /* 0x003fe20003800000 */
.L_x_15827:
        /* <DEDUP_REMOVED lines=15> */
.L_x_15828:
[----:B------:R-:W-:Y:S01]  /*1eb00*/  @P0 IMAD R8, R5, 0x2, R16 ;  /* 0x0000000205080824 */ /* 0x000fe200078e0210 */
[----:B------:R-:W-:Y:S01]  /*1eb10*/  MOV R13, R2 ;  /* 0x00000002000d7202 */ /* 0x000fe20000000f00 */
[----:B------:R-:W-:Y:S02]  /*1eb20*/  IMAD.MOV.U32 R12, RZ, RZ, 0x5 ;  /* 0x00000005ff0c7424 */ /* 0x000fe400078e00ff */
[----:B------:R-:W-:-:S07]  /*1eb30*/  IMAD.MOV.U32 R7, RZ, RZ, R14 ;  /* 0x000000ffff077224 */ /* 0x000fce00078e000e */
[----:B------:R-:W-:Y:S05]  /*1eb40*/  WARPSYNC.COLLECTIVE R15, `(.L_x_15829) ;  /* 0x000000000f087348 */ /* 0x000fea0003c00000 */
[----:B------:R0:W1:Y:S02]  /*1eb50*/  SHFL.IDX P6, R14, R13, R12, R11 ;  /* 0x0000000c0d0e7389 */ /* 0x00006400000c000b */
[----:B01----:R-:W-:Y:S01]  /*1eb60*/  ENDCOLLECTIVE ;  /* 0x000000000000791b */ /* 0x003fe20003800000 */
.L_x_15829:
        /* <DEDUP_REMOVED lines=15> */
.L_x_15830:
[----:B------:R-:W-:Y:S02]  /*1ec60*/  @P0 IMAD R8, R5, 0x2, R16 ;  /* 0x0000000205080824 */ /* 0x000fe400078e0210 */
[----:B------:R-:W-:Y:S02]  /*1ec70*/  IMAD.MOV.U32 R13, RZ, RZ, R2 ;  /* 0x000000ffff0d7224 */ /* 0x000fe400078e0002 */
[----:B------:R-:W-:Y:S02]  /*1ec80*/  IMAD.MOV.U32 R12, RZ, RZ, 0x6 ;  /* 0x00000006ff0c7424 */ /* 0x000fe400078e00ff */
[----:B------:R-:W-:-:S07]  /*1ec90*/  IMAD.MOV.U32 R7, RZ, RZ, R14 ;  /* 0x000000ffff077224 */ /* 0x000fce00078e000e */
[----:B------:R-:W-:Y:S05]  /*1eca0*/  WARPSYNC.COLLECTIVE R15, `(.L_x_15831) ;  /* 0x000000000f087348 */ /* 0x000fea0003c00000 */
[----:B------:R0:W1:Y:S02]  /*1ecb0*/  SHFL.IDX P6, R14, R13, R12, R11 ;  /* 0x0000000c0d0e7389 */ /* 0x00006400000c000b */
[----:B01----:R-:W-:Y:S01]  /*1ecc0*/  ENDCOLLECTIVE ;  /* 0x000000000000791b */ /* 0x003fe20003800000 */
.L_x_15831:
        /* <DEDUP_REMOVED lines=15> */
.L_x_15832:
[----:B------:R-:W-:Y:S02]  /*1edc0*/  @P0 IMAD R8, R5, 0x2, R16 ;  /* 0x0000000205080824 */ /* 0x000fe400078e0210 */
[----:B------:R-:W-:Y:S02]  /*1edd0*/  IMAD.MOV.U32 R13, RZ, RZ, R2 ;  /* 0x000000ffff0d7224 */ /* 0x000fe400078e0002 */
[----:B------:R-:W-:Y:S02]  /*1ede0*/  IMAD.MOV.U32 R12, RZ, RZ, 0x7 ;  /* 0x00000007ff0c7424 */ /* 0x000fe400078e00ff */
[----:B------:R-:W-:-:S07]  /*1edf0*/  IMAD.MOV.U32 R7, RZ, RZ, R14 ;  /* 0x000000ffff077224 */ /* 0x000fce00078e000e */
[----:B------:R-:W-:Y:S05]  /*1ee00*/  WARPSYNC.COLLECTIVE R15, `(.L_x_15833) ;  /* 0x000000000f087348 */ /* 0x000fea0003c00000 */
[----:B------:R0:W1:Y:S02]  /*1ee10*/  SHFL.IDX P6, R14, R13, R12, R11 ;  /* 0x0000000c0d0e7389 */ /* 0x00006400000c000b */
[----:B01----:R-:W-:Y:S01]  /*1ee20*/  ENDCOLLECTIVE ;  /* 0x000000000000791b */ /* 0x003fe20003800000 */
.L_x_15833:
        /* <DEDUP_REMOVED lines=10> */
.L_x_15834:
[----:B------:R-:W-:Y:S01]  /*1eed0*/  @!PT LDS RZ, [RZ] ;  /* 0x00000000fffff984 */ /* 0x000fe20000000800 */
[----:B------:R-:W-:Y:S01]  /*1eee0*/  @!PT LDS RZ, [RZ] ;  /* 0x00000000fffff984 */ /* 0x000fe20000000800 */
[----:B------:R-:W-:Y:S01]  /*1eef0*/  @!PT LDS RZ, [RZ] ;  /* 0x00000000fffff984 */ /* 0x000fe20000000800 */
[----:B------:R1:W-:Y:S01]  /*1ef00*/  @P0 LDGSTS.E.BYPASS.LTC128B.128 [R8+0x11400], desc[UR40][R6.64], !P2 ;  /* 0x1140000006080fae */ /* 0x0003e2000d101d68 */
[----:B------:R-:W-:Y:S01]  /*1ef10*/  MOV R0, R14 ;  /* 0x0000000e00007202 */ /* 0x000fe20000000f00 */
[----:B------:R-:W-:Y:S06]  /*1ef20*/  BRA `(.L_x_15835) ;  /* 0xffffff94003c7947 */ /* 0x000fec000383ffff */
.L_x_15672:
        /* <DEDUP_REMOVED lines=9> */
.L_x_15836:
[C---:B------:R-:W-:Y:S02]  /*1efc0*/  ISETP.GE.AND P1, PT, R25.reuse, R3, PT ;  /* 0x000000031900720c */ /* 0x040fe40003f26270 */
[----:B------:R-:W-:Y:S01]  /*1efd0*/  IADD3 R8, R25, 0x10, RZ ;  /* 0x0000001019087810 */ /* 0x000fe20007ffe0ff */
[----:B------:R-:W-:Y:S02]  /*1efe0*/  IMAD.MOV.U32 R13, RZ, RZ, R2 ;  /* 0x000000ffff0d7224 */ /* 0x000fe400078e0002 */
[----:B------:R-:W-:-:S08]  /*1eff0*/  IMAD.MOV.U32 R7, RZ, RZ, R14 ;  /* 0x000000ffff077224 */ /* 0x000fd000078e000e */
[----:B------:R-:W-:Y:S05]  /*1f000*/  WARPSYNC.COLLECTIVE R15, `(.L_x_15837) ;  /* 0x000000000f087348 */ /* 0x000fea0003c00000 */
[----:B------:R0:W1:Y:S02]  /*1f010*/  SHFL.IDX P6, R14, R13, R12, R11 ;  /* 0x0000000c0d0e7389 */ /* 0x00006400000c000b */
[----:B01----:R-:W-:Y:S01]  /*1f020*/  ENDCOLLECTIVE ;  /* 0x000000000000791b */ /* 0x003fe20003800000 */
.L_x_15837:
[----:B------:R-:W-:Y:S02]  /*1f030*/  IMAD.MOV.U32 R13, RZ, RZ, R0 ;  /* 0x000000ffff0d7224 */ /* 0x000fe400078e0000 */
[----:B------:R-:W-:Y:S02]  /*1f040*/  IMAD.MOV.U32 R12, RZ, RZ, 0x1 ;  /* 0x00000001ff0c7424 */ /* 0x000fe400078e00ff */
[----:B------:R-:W-:-:S07]  /*1f050*/  IMAD.MOV.U32 R6, RZ, RZ, R14 ;  /* 0x000000ffff067224 */ /* 0x000fce00078e000e */
[----:B------:R-:W-:Y:S05]  /*1f060*/  WARPSYNC.COLLECTIVE R15, `(.L_x_15838) ;  /* 0x000000000f087348 */ /* 0x000fea0003c00000 */
[----:B------:R0:W1:Y:S02]  /*1f070*/  SHFL.IDX P6, R14, R13, R12, R11 ;  /* 0x0000000c0d0e7389 */ /* 0x00006400000c000b */
[----:B01----:R-:W-:Y:S01]  /*1f080*/  ENDCOLLECTIVE ;  /* 0x000000000000791b */ /* 0x003fe20003800000 */
.L_x_15838:
        /* <DEDUP_REMOVED lines=8> */
[----:B0-----:R-:W-:-:S12]  /*1f110*/  IMAD.MOV.U32 R6, RZ, RZ, R14 ;  /* 0x000000ffff067224 */ /* 0x001fd800078e000e */
[----:B------:R-:W-:Y:S05]  /*1f120*/  WARPSYNC.COLLECTIVE R15, `(.L_x_15839) ;  /* 0x000000000f087348 */ /* 0x000fea0003c00000 */
[----:B------:R0:W1:Y:S02]  /*1f130*/  SHFL.IDX P6, R14, R13, R12, R11 ;  /* 0x0000000c0d0e7389 */ /* 0x00006400000c000b */
[----:B01----:R-:W-:Y:S01]  /*1f140*/  ENDCOLLECTIVE ;  /* 0x000000000000791b */ /* 0x003fe20003800000 */
.L_x_15839:
[----:B------:R-:W-:Y:S01]  /*1f150*/  IMAD.MOV.U32 R13, RZ, RZ, R0 ;  /* 0x000000ffff0d7224 */ /* 0x000fe200078e0000 */
[----:B------:R-:W-:Y:S01]  /*1f160*/  MOV R12, 0x2 ;  /* 0x00000002000c7802 */ /* 0x000fe20000000f00 */
[----:B------:R-:W-:-:S07]  /*1f170*/  IMAD.MOV.U32 R7, RZ, RZ, R14 ;  /* 0x000000ffff077224 */ /* 0x000fce00078e000e */
[----:B------:R-:W-:Y:S05]  /*1f180*/  WARPSYNC.COLLECTIVE R15, `(.L_x_15840) ;  /* 0x000000000f087348 */ /* 0x000fea0003c00000 */
[----:B------:R0:W1:Y:S02]  /*1f190*/  SHFL.IDX P6, R14, R13, R12, R11 ;  /* 0x0000000c0d0e7389 */ /* 0x00006400000c000b */
[----:B01----:R-:W-:Y:S01]  /*1f1a0*/  ENDCOLLECTIVE ;  /* 0x000000000000791b */ /* 0x003fe20003800000 */
.L_x_15840:
        /* <DEDUP_REMOVED lines=16> */
.L_x_15841:
[----:B------:R-:W-:Y:S02]  /*1f2b0*/  IMAD.MOV.U32 R13, RZ, RZ, R0 ;  /* 0x000000ffff0d7224 */ /* 0x000fe400078e0000 */
[----:B------:R-:W-:Y:S02]  /*1f2c0*/  IMAD.MOV.U32 R12, RZ, RZ, 0x3 ;  /* 0x00000003ff0c7424 */ /* 0x000fe400078e00ff */
[----:B------:R-:W-:-:S07]  /*1f2d0*/  IMAD.MOV.U32 R7, RZ, RZ, R14 ;  /* 0x000000ffff077224 */ /* 0x000fce00078e000e */
[----:B------:R-:W-:Y:S05]  /*1f2e0*/  WARPSYNC.COLLECTIVE R15, `(.L_x_15842) ;  /* 0x000000000f087348 */ /* 0x000fea0003c00000 */
[----:B------:R0:W1:Y:S02]  /*1f2f0*/  SHFL.IDX P6, R14, R13, R12, R11 ;  /* 0x0000000c0d0e7389 */ /* 0x00006400000c000b */
[----:B01----:R-:W-:Y:S01]  /*1f300*/  ENDCOLLECTIVE ;  /* 0x000000000000791b */ /* 0x003fe20003800000 */
.L_x_15842:
        /* <DEDUP_REMOVED lines=16> */
.L_x_15843:
[----:B------:R-:W-:Y:S02]  /*1f410*/  IMAD.MOV.U32 R13, RZ, RZ, R0 ;  /* 0x000000ffff0d7224 */ /* 0x000fe400078e0000 */
[----:B------:R-:W-:Y:S02]  /*1f420*/  IMAD.MOV.U32 R12, RZ, RZ, 0x4 ;  /* 0x00000004ff0c7424 */ /* 0x000fe400078e00ff */
[----:B------:R-:W-:-:S07]  /*1f430*/  IMAD.MOV.U32 R7, RZ, RZ, R14 ;  /* 0x000000ffff077224 */ /* 0x000fce00078e000e */
[----:B------:R-:W-:Y:S05]  /*1f440*/  WARPSYNC.COLLECTIVE R15, `(.L_x_15844) ;  /* 0x000000000f087348 */ /* 0x000fea0003c00000 */
[----:B------:R0:W1:Y:S02]  /*1f450*/  SHFL.IDX P6, R14, R13, R12, R11 ;  /* 0x0000000c0d0e7389 */ /* 0x00006400000c000b */
[----:B01----:R-:W-:Y:S01]  /*1f460*/  ENDCOLLECTIVE ;  /* 0x000000000000791b */ /* 0x003fe20003800000 */
.L_x_15844:
        /* <DEDUP_REMOVED lines=16> */
.L_x_15845:
[----:B------:R-:W-:Y:S02]  /*1f570*/  IMAD.MOV.U32 R13, RZ, RZ, R0 ;  /* 0x000000ffff0d7224 */ /* 0x000fe400078e0000 */
[----:B------:R-:W-:Y:S02]  /*1f580*/  IMAD.MOV.U32 R12, RZ, RZ, 0x5 ;  /* 0x00000005ff0c7424 */ /* 0x000fe400078e00ff */
[----:B------:R-:W-:-:S07]  /*1f590*/  IMAD.MOV.U32 R7, RZ, RZ, R14 ;  /* 0x000000ffff077224 */ /* 0x000fce00078e000e */
[----:B------:R-:W-:Y:S05]  /*1f5a0*/  WARPSYNC.COLLECTIVE R15, `(.L_x_15846) ;  /* 0x000000000f087348 */ /* 0x000fea0003c00000 */
[----:B------:R0:W1:Y:S02]  /*1f5b0*/  SHFL.IDX P6, R14, R13, R12, R11 ;  /* 0x0000000c0d0e7389 */ /* 0x00006400000c000b */
[----:B01----:R-:W-:Y:S01]  /*1f5c0*/  ENDCOLLECTIVE ;  /* 0x000000000000791b */ /* 0x003fe20003800000 */
.L_x_15846:
        /* <DEDUP_REMOVED lines=16> */
.L_x_15847:
[----:B------:R-:W-:Y:S01]  /*1f6d0*/  MOV R13, R0 ;  /* 0x00000000000d7202 */ /* 0x000fe20000000f00 */
[----:B------:R-:W-:Y:S02]  /*1f6e0*/  IMAD.MOV.U32 R12, RZ, RZ, 0x6 ;  /* 0x00000006ff0c7424 */ /* 0x000fe400078e00ff */
[----:B------:R-:W-:-:S07]  /*1f6f0*/  IMAD.MOV.U32 R7, RZ, RZ, R14 ;  /* 0x000000ffff077224 */ /* 0x000fce00078e000e */
[----:B------:R-:W-:Y:S05]  /*1f700*/  WARPSYNC.COLLECTIVE R15, `(.L_x_15848) ;  /* 0x000000000f087348 */ /* 0x000fea0003c00000 */
[----:B------:R0:W1:Y:S02]  /*1f710*/  SHFL.IDX P6, R14, R13, R12, R11 ;  /* 0x0000000c0d0e7389 */ /* 0x00006400000c000b */
[----:B01----:R-:W-:Y:S01]  /*1f720*/  ENDCOLLECTIVE ;  /* 0x000000000000791b */ /* 0x003fe20003800000 */
.L_x_15848:
        /* <DEDUP_REMOVED lines=16> */
.L_x_15849:
[----:B------:R-:W-:Y:S02]  /*1f830*/  IMAD.MOV.U32 R13, RZ, RZ, R0 ;  /* 0x000000ffff0d7224 */ /* 0x000fe400078e0000 */
[----:B------:R-:W-:Y:S02]  /*1f840*/  IMAD.MOV.U32 R12, RZ, RZ, 0x7 ;  /* 0x00000007ff0c7424 */ /* 0x000fe400078e00ff */
[----:B------:R-:W-:-:S07]  /*1f850*/  IMAD.MOV.U32 R7, RZ, RZ, R14 ;  /* 0x000000ffff077224 */ /* 0x000fce00078e000e */
[----:B------:R-:W-:Y:S05]  /*1f860*/  WARPSYNC.COLLECTIVE R15, `(.L_x_15850) ;  /* 0x000000000f087348 */ /* 0x000fea0003c00000 */
[----:B------:R0:W1:Y:S02]  /*1f870*/  SHFL.IDX P6, R14, R13, R12, R11 ;  /* 0x0000000c0d0e7389 */ /* 0x00006400000c000b */
[----:B01----:R-:W-:Y:S01]  /*1f880*/  ENDCOLLECTIVE ;  /* 0x000000000000791b */ /* 0x003fe20003800000 */
.L_x_15850:
        /* <DEDUP_REMOVED lines=11> */
.L_x_15851:
        /* <DEDUP_REMOVED lines=11> */
.L_x_15852:
[----:B------:R-:W-:-:S05]  /*1f9f0*/  @!P1 LEA R6, P2, R21, R6, 0x1 ;  /* 0x0000000615069211 */ /* 0x000fca00078408ff */
[----:B------:R-:W-:-:S04]  /*1fa00*/  @!P1 IMAD.X R0, RZ, RZ, R0, P2 ;  /* 0x000000ffff009224 */ /* 0x000fc800010e0600 */
        /* <DEDUP_REMOVED lines=13> */
.L_x_15853:
[----:B------:R-:W-:Y:S02]  /*1fae0*/  IMAD.MOV.U32 R13, RZ, RZ, R4 ;  /* 0x000000ffff0d7224 */ /* 0x000fe400078e0004 */
[----:B------:R-:W-:Y:S02]  /*1faf0*/  IMAD.MOV.U32 R12, RZ, RZ, 0x1 ;  /* 0x00000001ff0c7424 */ /* 0x000fe400078e00ff */
[----:B------:R-:W-:-:S07]  /*1fb00*/  IMAD.MOV.U32 R2, RZ, RZ, R14 ;  /* 0x000000ffff027224 */ /* 0x000fce00078e000e */
[----:B------:R-:W-:Y:S05]  /*1fb10*/  WARPSYNC.COLLECTIVE R15, `(.L_x_15854) ;  /* 0x000000000f087348 */ /* 0x000fea0003c00000 */
[----:B------:R0:W1:Y:S02]  /*1fb20*/  SHFL.IDX P6, R14, R13, R12, R11 ;  /* 0x0000000c0d0e7389 */ /* 0x00006400000c000b */
[----:B01----:R-:W-:Y:S01]  /*1fb30*/  ENDCOLLECTIVE ;  /* 0x000000000000791b */ /* 0x003fe20003800000 */
.L_x_15854:
[----:B------:R-:W-:-:S05]  /*1fb40*/  @!P1 LEA R2, P2, R21, R2, 0x1 ;  /* 0x0000000215029211 */ /* 0x000fca00078408ff */
[----:B------:R-:W-:-:S04]  /*1fb50*/  @!P1 IMAD.X R6, RZ, RZ, R8, P2 ;  /* 0x000000ffff069224 */ /* 0x000fc800010e0608 */
[----:B------:R-:W-:Y:S02]  /*1fb60*/  @!P1 IMAD.MOV.U32 R7, RZ, RZ, R6 ;  /* 0x000000ffff079224 */ /* 0x000fe400078e0006 */
[----:B------:R-:W-:Y:S01]  /*1fb70*/  @!P1 IMAD.MOV.U32 R6, RZ, RZ, R2 ;  /* 0x000000ffff069224 */ /* 0x000fe200078e0002 */
[----:B------:R-:W-:Y:S02]  /*1fb80*/  MOV R13, R5 ;  /* 0x00000005000d7202 */ /* 0x000fe40000000f00 */
[----:B------:R-:W-:Y:S02]  /*1fb90*/  IADD3 R2, R25, 0xa0, RZ ;  /* 0x000000a019027810 */ /* 0x000fe40007ffe0ff */
        /* <DEDUP_REMOVED lines=9> */
.L_x_15855:
[----:B------:R-:W-:Y:S02]  /*1fc30*/  IMAD.MOV.U32 R13, RZ, RZ, R4 ;  /* 0x000000ffff0d7224 */ /* 0x000fe400078e0004 */
[----:B------:R-:W-:Y:S02]  /*1fc40*/  IMAD.MOV.U32 R12, RZ, RZ, 0x2 ;  /* 0x00000002ff0c7424 */ /* 0x000fe400078e00ff */
[----:B------:R-:W-:-:S07]  /*1fc50*/  IMAD.MOV.U32 R6, RZ, RZ, R14 ;  /* 0x000000ffff067224 */ /* 0x000fce00078e000e */
[----:B------:R-:W-:Y:S05]  /*1fc60*/  WARPSYNC.COLLECTIVE R15, `(.L_x_15856) ;  /* 0x000000000f087348 */ /* 0x000fea0003c00000 */
[----:B------:R0:W1:Y:S02]  /*1fc70*/  SHFL.IDX P6, R14, R13, R12, R11 ;  /* 0x0000000c0d0e7389 */ /* 0x00006400000c000b */
[----:B01----:R-:W-:Y:S01]  /*1fc80*/  ENDCOLLECTIVE ;  /* 0x000000000000791b */ /* 0x003fe20003800000 */
.L_x_15856:
        /* <DEDUP_REMOVED lines=13> */
.L_x_15857:
[----:B------:R-:W-:Y:S02]  /*1fd60*/  IMAD.MOV.U32 R13, RZ, RZ, R4 ;  /* 0x000000ffff0d7224 */ /* 0x000fe400078e0004 */
[----:B------:R-:W-:Y:S02]  /*1fd70*/  IMAD.MOV.U32 R12, RZ, RZ, 0x3 ;  /* 0x00000003ff0c7424 */ /* 0x000fe400078e00ff */
[----:B------:R-:W-:-:S07]  /*1fd80*/  IMAD.MOV.U32 R6, RZ, RZ, R14 ;  /* 0x000000ffff067224 */ /* 0x000fce00078e000e */
[----:B------:R-:W-:Y:S05]  /*1fd90*/  WARPSYNC.COLLECTIVE R15, `(.L_x_15858) ;  /* 0x000000000f087348 */ /* 0x000fea0003c00000 */
[----:B------:R0:W1:Y:S02]  /*1fda0*/  SHFL.IDX P6, R14, R13, R12, R11 ;  /* 0x0000000c0d0e7389 */ /* 0x00006400000c000b */
[----:B01----:R-:W-:Y:S01]  /*1fdb0*/  ENDCOLLECTIVE ;  /* 0x000000000000791b */ /* 0x003fe20003800000 */
.L_x_15858:
        /* <DEDUP_REMOVED lines=12> */
.L_x_15859:
[----:B------:R-:W-:Y:S01]  /*1fe80*/  IMAD.MOV.U32 R2, RZ, RZ, R14 ;  /* 0x000000ffff027224 */ /* 0x000fe200078e000e */
[----:B------:R-:W-:Y:S06]  /*1fe90*/  BRA `(.L_x_15860) ;  /* 0xffffff9400287947 */ /* 0x000fec000383ffff */
.L_x_15675:
[----:B-1----:R1:W2:Y:S02]  /*1fea0*/  SYNCS.PHASECHK.TRANS64.TRYWAIT P0, [R16+URZ+0x16820], R0 ;  /* 0x01682000100075a7 */ /* 0x0022a4000800017f */
[----:B--2---:R-:W-:Y:S05]  /*1feb0*/  @!P0 NANOSLEEP.SYNCS 0x989680 ;  /* 0x009896800000895d */ /* 0x004fea0003900000 */
[----:B------:R-:W2:Y:S02]  /*1fec0*/  @!P0 SYNCS.PHASECHK.TRANS64 P0, [R16+URZ+0x16820], R0 ;  /* 0x01682000100085a7 */ /* 0x000ea4000800007f */
[----:B--2---:R-:W-:Y:S05]  /*1fed0*/  @!P0 BRA `(.L_x_15675) ;  /* 0xfffffffc00f08947 */ /* 0x004fea000383ffff */
[----:B------:R-:W-:Y:S05]  /*1fee0*/  BRA `(.L_x_15861) ;  /* 0xffffff9400847947 */ /* 0x000fea000383ffff */
.L_x_15680:
[----:B0-----:R0:W1:Y:S02]  /*1fef0*/  SYNCS.PHASECHK.TRANS64.TRYWAIT P0, [R5+URZ+0x16840], R2 ;  /* 0x01684002050075a7 */ /* 0x001064000800017f */
[----:B-1----:R-:W-:Y:S05]  /*1ff00*/  @!P0 NANOSLEEP.SYNCS 0x989680 ;  /* 0x009896800000895d */ /* 0x002fea0003900000 */
[----:B------:R-:W1:Y:S02]  /*1ff10*/  @!P0 SYNCS.PHASECHK.TRANS64 P0, [R5+URZ+0x16840], R2 ;  /* 0x01684002050085a7 */ /* 0x000e64000800007f */
[----:B-1----:R-:W-:Y:S05]  /*1ff20*/  @!P0 BRA `(.L_x_15680) ;  /* 0xfffffffc00f08947 */ /* 0x002fea000383ffff */
[----:B------:R-:W-:Y:S05]  /*1ff30*/  BRA `(.L_x_15862) ;  /* 0xffffff9800647947 */ /* 0x000fea000383ffff */
.L_x_15681:
        /* <DEDUP_REMOVED lines=8> */
.L_x_15864:
[----:B------:R-:W-:Y:S05]  /*1ffc0*/  BSYNC B1 ;  /* 0x0000000000017941 */ /* 0x000fea0003800000 */
.L_x_15863:
        /* <DEDUP_REMOVED lines=10> */
.L_x_15865:
[----:B------:R-:W-:Y:S02]  /*20070*/  IMAD.MOV.U32 R13, RZ, RZ, R10 ;  /* 0x000000ffff0d7224 */ /* 0x000fe400078e000a */
[----:B------:R-:W-:Y:S02]  /*20080*/  IMAD.MOV.U32 R12, RZ, RZ, 0x1 ;  /* 0x00000001ff0c7424 */ /* 0x000fe400078e00ff */
[----:B------:R-:W-:Y:S01]  /*20090*/  IMAD.SHL.U32 R7, R7, 0x8, RZ ;  /* 0x0000000807077824 */ /* 0x000fe200078e00ff */
[----:B------:R-:W-:-:S07]  /*200a0*/  MOV R2, R14 ;  /* 0x0000000e00027202 */ /* 0x000fce0000000f00 */
[----:B------:R-:W-:Y:S05]  /*200b0*/  WARPSYNC.COLLECTIVE R15, `(.L_x_15866) ;  /* 0x000000000f087348 */ /* 0x000fea0003c00000 */
[----:B------:R0:W1:Y:S02]  /*200c0*/  SHFL.IDX P6, R14, R13, R12, R11 ;  /* 0x0000000c0d0e7389 */ /* 0x00006400000c000b */
[----:B01----:R-:W-:Y:S01]  /*200d0*/  ENDCOLLECTIVE ;  /* 0x000000000000791b */ /* 0x003fe20003800000 */
.L_x_15866:
        /* <DEDUP_REMOVED lines=13> */
.L_x_15867:
[----:B------:R-:W-:Y:S02]  /*201b0*/  IMAD.MOV.U32 R13, RZ, RZ, R10 ;  /* 0x000000ffff0d7224 */ /* 0x000fe400078e000a */
[----:B------:R-:W-:Y:S02]  /*201c0*/  IMAD.MOV.U32 R12, RZ, RZ, 0x2 ;  /* 0x00000002ff0c7424 */ /* 0x000fe400078e00ff */
[----:B------:R-:W-:-:S07]  /*201d0*/  IMAD.MOV.U32 R2, RZ, RZ, R14 ;  /* 0x000000ffff027224 */ /* 0x000fce00078e000e */
[----:B------:R-:W-:Y:S05]  /*201e0*/  WARPSYNC.COLLECTIVE R15, `(.L_x_15868) ;  /* 0x000000000f087348 */ /* 0x000fea0003c00000 */
[----:B------:R0:W1:Y:S02]  /*201f0*/  SHFL.IDX P6, R14, R13, R12, R11 ;  /* 0x0000000c0d0e7389 */ /* 0x00006400000c000b */
[----:B01----:R-:W-:Y:S01]  /*20200*/  ENDCOLLECTIVE ;  /* 0x000000000000791b */ /* 0x003fe20003800000 */
.L_x_15868:
        /* <DEDUP_REMOVED lines=11> */
.L_x_15869:
[----:B------:R-:W-:Y:S02]  /*202c0*/  IMAD.MOV.U32 R13, RZ, RZ, R10 ;  /* 0x000000ffff0d7224 */ /* 0x000fe400078e000a */
[----:B------:R-:W-:Y:S02]  /*202d0*/  IMAD.MOV.U32 R12, RZ, RZ, 0x3 ;  /* 0x00000003ff0c7424 */ /* 0x000fe400078e00ff */
[----:B------:R-:W-:-:S07]  /*202e0*/  IMAD.MOV.U32 R2, RZ, RZ, R14 ;  /* 0x000000ffff027224 */ /* 0x000fce00078e000e */
[----:B------:R-:W-:Y:S05]  /*202f0*/  WARPSYNC.COLLECTIVE R15, `(.L_x_15870) ;  /* 0x000000000f087348 */ /* 0x000fea0003c00000 */
[----:B------:R0:W1:Y:S02]  /*20300*/  SHFL.IDX P6, R14, R13, R12, R11 ;  /* 0x0000000c0d0e7389 */ /* 0x00006400000c000b */
[----:B01----:R-:W-:Y:S01]  /*20310*/  ENDCOLLECTIVE ;  /* 0x000000000000791b */ /* 0x003fe20003800000 */
.L_x_15870:
        /* <DEDUP_REMOVED lines=11> */
.L_x_15871:
[----:B------:R-:W-:Y:S02]  /*203d0*/  IMAD.MOV.U32 R13, RZ, RZ, R10 ;  /* 0x000000ffff0d7224 */ /* 0x000fe400078e000a */
[----:B------:R-:W-:Y:S02]  /*203e0*/  IMAD.MOV.U32 R12, RZ, RZ, 0x4 ;  /* 0x00000004ff0c7424 */ /* 0x000fe400078e00ff */
[----:B------:R-:W-:-:S07]  /*203f0*/  IMAD.MOV.U32 R2, RZ, RZ, R14 ;  /* 0x000000ffff027224 */ /* 0x000fce00078e000e */
[----:B------:R-:W-:Y:S05]  /*20400*/  WARPSYNC.COLLECTIVE R15, `(.L_x_15872) ;  /* 0x000000000f087348 */ /* 0x000fea0003c00000 */
[----:B------:R0:W1:Y:S02]  /*20410*/  SHFL.IDX P6, R14, R13, R12, R11 ;  /* 0x0000000c0d0e7389 */ /* 0x00006400000c000b */
[----:B01----:R-:W-:Y:S01]  /*20420*/  ENDCOLLECTIVE ;  /* 0x000000000000791b */ /* 0x003fe20003800000 */
.L_x_15872:
        /* <DEDUP_REMOVED lines=11> */
.L_x_15873:
[----:B------:R-:W-:Y:S02]  /*204e0*/  IMAD.MOV.U32 R13, RZ, RZ, R10 ;  /* 0x000000ffff0d7224 */ /* 0x000fe400078e000a */
[----:B------:R-:W-:Y:S02]  /*204f0*/  IMAD.MOV.U32 R12, RZ, RZ, 0x5 ;  /* 0x00000005ff0c7424 */ /* 0x000fe400078e00ff */
[----:B------:R-:W-:-:S07]  /*20500*/  IMAD.MOV.U32 R2, RZ, RZ, R14 ;  /* 0x000000ffff027224 */ /* 0x000fce00078e000e */
[----:B------:R-:W-:Y:S05]  /*20510*/  WARPSYNC.COLLECTIVE R15, `(.L_x_15874) ;  /* 0x000000000f087348 */ /* 0x000fea0003c00000 */
[----:B------:R0:W1:Y:S02]  /*20520*/  SHFL.IDX P6, R14, R13, R12, R11 ;  /* 0x0000000c0d0e7389 */ /* 0x00006400000c000b */
[----:B01----:R-:W-:Y:S01]  /*20530*/  ENDCOLLECTIVE ;  /* 0x000000000000791b */ /* 0x003fe20003800000 */
.L_x_15874:
        /* <DEDUP_REMOVED lines=11> */
.L_x_15875:
[----:B------:R-:W-:Y:S02]  /*205f0*/  IMAD.MOV.U32 R13, RZ, RZ, R10 ;  /* 0x000000ffff0d7224 */ /* 0x000fe400078e000a */
[----:B------:R-:W-:Y:S02]  /*20600*/  IMAD.MOV.U32 R12, RZ, RZ, 0x6 ;  /* 0x00000006ff0c7424 */ /* 0x000fe400078e00ff */
[----:B------:R-:W-:-:S07]  /*20610*/  IMAD.MOV.U32 R2, RZ, RZ, R14 ;  /* 0x000000ffff027224 */ /* 0x000fce00078e000e */
[----:B------:R-:W-:Y:S05]  /*20620*/  WARPSYNC.COLLECTIVE R15, `(.L_x_15876) ;  /* 0x000000000f087348 */ /* 0x000fea0003c00000 */
[----:B------:R0:W1:Y:S02]  /*20630*/  SHFL.IDX P6, R14, R13, R12, R11 ;  /* 0x0000000c0d0e7389 */ /* 0x00006400000c000b */
[----:B01----:R-:W-:Y:S01]  /*20640*/  ENDCOLLECTIVE ;  /* 0x000000000000791b */ /* 0x003fe20003800000 */
.L_x_15876:
        /* <DEDUP_REMOVED lines=11> */
.L_x_15877:
[----:B------:R-:W-:Y:S02]  /*20700*/  IMAD.MOV.U32 R13, RZ, RZ, R10 ;  /* 0x000000ffff0d7224 */ /* 0x000fe400078e000a */
[----:B------:R-:W-:Y:S02]  /*20710*/  IMAD.MOV.U32 R12, RZ, RZ, 0x7 ;  /* 0x00000007ff0c7424 */ /* 0x000fe400078e00ff */
[----:B------:R-:W-:-:S07]  /*20720*/  IMAD.MOV.U32 R2, RZ, RZ, R14 ;  /* 0x000000ffff027224 */ /* 0x000fce00078e000e */
[----:B------:R-:W-:Y:S05]  /*20730*/  WARPSYNC.COLLECTIVE R15, `(.L_x_15878) ;  /* 0x000000000f087348 */ /* 0x000fea0003c00000 */
[----:B------:R0:W1:Y:S02]  /*20740*/  SHFL.IDX P6, R14, R13, R12, R11 ;  /* 0x0000000c0d0e7389 */ /* 0x00006400000c000b */
[----:B01----:R-:W-:Y:S01]  /*20750*/  ENDCOLLECTIVE ;  /* 0x000000000000791b */ /* 0x003fe20003800000 */
.L_x_15878:
        /* <DEDUP_REMOVED lines=11> */
.L_x_15879:
[----:B------:R-:W-:Y:S01]  /*20810*/  IMAD.MOV.U32 R2, RZ, RZ, R14 ;  /* 0x000000ffff027224 */ /* 0x000fe200078e000e */
[----:B------:R-:W-:Y:S06]  /*20820*/  BRA `(.L_x_15880) ;  /* 0xffffff9400507947 */ /* 0x000fec000383ffff */
.L_x_15686:
[----:B-1----:R1:W2:Y:S02]  /*20830*/  SYNCS.PHASECHK.TRANS64.TRYWAIT P0, [R5+URZ+0x16860], R2 ;  /* 0x01686002050075a7 */ /* 0x0022a4000800017f */
[----:B--2---:R-:W-:Y:S05]  /*20840*/  @!P0 NANOSLEEP.SYNCS 0x989680 ;  /* 0x009896800000895d */ /* 0x004fea0003900000 */
[----:B------:R-:W2:Y:S02]  /*20850*/  @!P0 SYNCS.PHASECHK.TRANS64 P0, [R5+URZ+0x16860], R2 ;  /* 0x01686002050085a7 */ /* 0x000ea4000800007f */
[----:B--2---:R-:W-:Y:S05]  /*20860*/  @!P0 BRA `(.L_x_15686) ;  /* 0xfffffffc00f08947 */ /* 0x004fea000383ffff */
[----:B------:R-:W-:Y:S05]  /*20870*/  BRA `(.L_x_15881) ;  /* 0xffffff9400a87947 */ /* 0x000fea000383ffff */
.L_x_15687:
        /* <DEDUP_REMOVED lines=8> */
.L_x_15883:
[----:B------:R-:W-:Y:S05]  /*20900*/  BSYNC B1 ;  /* 0x0000000000017941 */ /* 0x000fea0003800000 */
.L_x_15882:
        /* <DEDUP_REMOVED lines=10> */
.L_x_15884:
[----:B------:R-:W-:Y:S02]  /*209b0*/  IMAD.MOV.U32 R13, RZ, RZ, R19 ;  /* 0x000000ffff0d7224 */ /* 0x000fe400078e0013 */
[----:B------:R-:W-:Y:S01]  /*209c0*/  IMAD.MOV.U32 R12, RZ, RZ, 0x1 ;  /* 0x00000001ff0c7424 */ /* 0x000fe200078e00ff */
[----:B------:R-:W-:-:S07]  /*209d0*/  MOV R2, R14 ;  /* 0x0000000e00027202 */ /* 0x000fce0000000f00 */
[----:B------:R-:W-:Y:S05]  /*209e0*/  WARPSYNC.COLLECTIVE R15, `(.L_x_15885) ;  /* 0x000000000f087348 */ /* 0x000fea0003c00000 */
[----:B------:R0:W1:Y:S02]  /*209f0*/  SHFL.IDX P6, R14, R13, R12, R11 ;  /* 0x0000000c0d0e7389 */ /* 0x00006400000c000b */
[----:B01----:R-:W-:Y:S01]  /*20a00*/  ENDCOLLECTIVE ;  /* 0x000000000000791b */ /* 0x003fe20003800000 */
.L_x_15885:
        /* <DEDUP_REMOVED lines=12> */
.L_x_15886:
[----:B------:R-:W-:Y:S01]  /*20ad0*/  MOV R13, R19 ;  /* 0x00000013000d7202 */ /* 0x000fe20000000f00 */
[----:B------:R-:W-:Y:S02]  /*20ae0*/  IMAD.MOV.U32 R12, RZ, RZ, 0x2 ;  /* 0x00000002ff0c7424 */ /* 0x000fe400078e00ff */
[----:B------:R-:W-:-:S07]  /*20af0*/  IMAD.MOV.U32 R2, RZ, RZ, R14 ;  /* 0x000000ffff027224 */ /* 0x000fce00078e000e */
[----:B------:R-:W-:Y:S05]  /*20b00*/  WARPSYNC.COLLECTIVE R15, `(.L_x_15887) ;  /* 0x000000000f087348 */ /* 0x000fea0003c00000 */
[----:B------:R0:W1:Y:S02]  /*20b10*/  SHFL.IDX P6, R14, R13, R12, R11 ;  /* 0x0000000c0d0e7389 */ /* 0x00006400000c000b */
[----:B01----:R-:W-:Y:S01]  /*20b20*/  ENDCOLLECTIVE ;  /* 0x000000000000791b */ /* 0x003fe20003800000 */
.L_x_15887:
        /* <DEDUP_REMOVED lines=12> */
.L_x_15888:
[----:B------:R-:W-:Y:S02]  /*20bf0*/  IMAD.MOV.U32 R13, RZ, RZ, R19 ;  /* 0x000000ffff0d7224 */ /* 0x000fe400078e0013 */
[----:B------:R-:W-:Y:S02]  /*20c00*/  IMAD.MOV.U32 R12, RZ, RZ, 0x3 ;  /* 0x00000003ff0c7424 */ /* 0x000fe400078e00ff */
[----:B------:R-:W-:-:S07]  /*20c10*/  IMAD.MOV.U32 R2, RZ, RZ, R14 ;  /* 0x000000ffff027224 */ /* 0x000fce00078e000e */
[----:B------:R-:W-:Y:S05]  /*20c20*/  WARPSYNC.COLLECTIVE R15, `(.L_x_15889) ;  /* 0x000000000f087348 */ /* 0x000fea0003c00000 */
[----:B------:R0:W1:Y:S02]  /*20c30*/  SHFL.IDX P6, R14, R13, R12, R11 ;  /* 0x0000000c0d0e7389 */ /* 0x00006400000c000b */
[----:B01----:R-:W-:Y:S01]  /*20c40*/  ENDCOLLECTIVE ;  /* 0x000000000000791b */ /* 0x003fe20003800000 */
.L_x_15889:
        /* <DEDUP_REMOVED lines=12> */
.L_x_15890:
[----:B------:R-:W-:Y:S02]  /*20d10*/  IMAD.MOV.U32 R13, RZ, RZ, R19 ;  /* 0x000000ffff0d7224 */ /* 0x000fe400078e0013 */
[----:B------:R-:W-:Y:S02]  /*20d20*/  IMAD.MOV.U32 R12, RZ, RZ, 0x4 ;  /* 0x00000004ff0c7424 */ /* 0x000fe400078e00ff */
[----:B------:R-:W-:-:S07]  /*20d30*/  IMAD.MOV.U32 R2, RZ, RZ, R14 ;  /* 0x000000ffff027224 */ /* 0x000fce00078e000e */
[----:B------:R-:W-:Y:S05]  /*20d40*/  WARPSYNC.COLLECTIVE R15, `(.L_x_15891) ;  /* 0x000000000f087348 */ /* 0x000fea0003c00000 */
[----:B------:R0:W1:Y:S02]  /*20d50*/  SHFL.IDX P6, R14, R13, R12, R11 ;  /* 0x0000000c0d0e7389 */ /* 0x00006400000c000b */
[----:B01----:R-:W-:Y:S01]  /*20d60*/  ENDCOLLECTIVE ;  /* 0x000000000000791b */ /* 0x003fe20003800000 */
.L_x_15891:
        /* <DEDUP_REMOVED lines=12> */
.L_x_15892:
[----:B------:R-:W-:Y:S01]  /*20e30*/  MOV R13, R19 ;  /* 0x00000013000d7202 */ /* 0x000fe20000000f00 */
[----:B------:R-:W-:Y:S02]  /*20e40*/  IMAD.MOV.U32 R12, RZ, RZ, 0x5 ;  /* 0x00000005ff0c7424 */ /* 0x000fe400078e00ff */
[----:B------:R-:W-:-:S07]  /*20e50*/  IMAD.MOV.U32 R2, RZ, RZ, R14 ;  /* 0x000000ffff027224 */ /* 0x000fce00078e000e */
[----:B------:R-:W-:Y:S05]  /*20e60*/  WARPSYNC.COLLECTIVE R15, `(.L_x_15893) ;  /* 0x000000000f087348 */ /* 0x000fea0003c00000 */
[----:B------:R0:W1:Y:S02]  /*20e70*/  SHFL.IDX P6, R14, R13, R12, R11 ;  /* 0x0000000c0d0e7389 */ /* 0x00006400000c000b */
[----:B01----:R-:W-:Y:S01]  /*20e80*/  ENDCOLLECTIVE ;  /* 0x000000000000791b */ /* 0x003fe20003800000 */
.L_x_15893:
        /* <DEDUP_REMOVED lines=12> */
.L_x_15894:
[----:B------:R-:W-:Y:S02]  /*20f50*/  IMAD.MOV.U32 R13, RZ, RZ, R19 ;  /* 0x000000ffff0d7224 */ /* 0x000fe400078e0013 */
[----:B------:R-:W-:Y:S02]  /*20f60*/  IMAD.MOV.U32 R12, RZ, RZ, 0x6 ;  /* 0x00000006ff0c7424 */ /* 0x000fe400078e00ff */
[----:B------:R-:W-:-:S07]  /*20f70*/  IMAD.MOV.U32 R2, RZ, RZ, R14 ;  /* 0x000000ffff027224 */ /* 0x000fce00078e000e */
[----:B------:R-:W-:Y:S05]  /*20f80*/  WARPSYNC.COLLECTIVE R15, `(.L_x_15895) ;  /* 0x000000000f087348 */ /* 0x000fea0003c00000 */
[----:B------:R0:W1:Y:S02]  /*20f90*/  SHFL.IDX P6, R14, R13, R12, R11 ;  /* 0x0000000c0d0e7389 */ /* 0x00006400000c000b */
[----:B01----:R-:W-:Y:S01]  /*20fa0*/  ENDCOLLECTIVE ;  /* 0x000000000000791b */ /* 0x003fe20003800000 */
.L_x_15895:
        /* <DEDUP_REMOVED lines=12> */
.L_x_15896:
[----:B------:R-:W-:Y:S02]  /*21070*/  IMAD.MOV.U32 R13, RZ, RZ, R19 ;  /* 0x000000ffff0d7224 */ /* 0x000fe400078e0013 */
[----:B------:R-:W-:Y:S02]  /*21080*/  IMAD.MOV.U32 R12, RZ, RZ, 0x7 ;  /* 0x00000007ff0c7424 */ /* 0x000fe400078e00ff */
[----:B------:R-:W-:-:S07]  /*21090*/  IMAD.MOV.U32 R2, RZ, RZ, R14 ;  /* 0x000000ffff027224 */ /* 0x000fce00078e000e */
[----:B------:R-:W-:Y:S05]  /*210a0*/  WARPSYNC.COLLECTIVE R15, `(.L_x_15897) ;  /* 0x000000000f087348 */ /* 0x000fea0003c00000 */
[----:B------:R0:W1:Y:S02]  /*210b0*/  SHFL.IDX P6, R14, R13, R12, R11 ;  /* 0x0000000c0d0e7389 */ /* 0x00006400000c000b */
[----:B01----:R-:W-:Y:S01]  /*210c0*/  ENDCOLLECTIVE ;  /* 0x000000000000791b */ /* 0x003fe20003800000 */
.L_x_15897:
        /* <DEDUP_REMOVED lines=11> */
.L_x_15898:
[----:B------:R-:W-:Y:S01]  /*21180*/  IMAD.MOV.U32 R2, RZ, RZ, R14 ;  /* 0x000000ffff027224 */ /* 0x000fe200078e000e */
[----:B------:R-:W-:Y:S06]  /*21190*/  BRA `(.L_x_15899) ;  /* 0xffffff9000547947 */ /* 0x000fec000383ffff */
.L_x_15695:
[----:B0-----:R0:W1:Y:S02]  /*211a0*/  SYNCS.PHASECHK.TRANS64.TRYWAIT P0, [R0+URZ+0x16860], R3 ;  /* 0x01686003000075a7 */ /* 0x001064000800017f */
[----:B-1----:R-:W-:Y:S05]  /*211b0*/  @!P0 NANOSLEEP.SYNCS 0x989680 ;  /* 0x009896800000895d */ /* 0x002fea0003900000 */
[----:B------:R-:W1:Y:S02]  /*211c0*/  @!P0 SYNCS.PHASECHK.TRANS64 P0, [R0+URZ+0x16860], R3 ;  /* 0x01686003000085a7 */ /* 0x000e64000800007f */
[----:B-1----:R-:W-:Y:S05]  /*211d0*/  @!P0 BRA `(.L_x_15695) ;  /* 0xfffffffc00f08947 */ /* 0x002fea000383ffff */
[----:B------:R-:W-:Y:S05]  /*211e0*/  BRA `(.L_x_15900) ;  /* 0xffffff94006c7947 */ /* 0x000fea000383ffff */
.L_x_15696:
        /* <DEDUP_REMOVED lines=8> */
.L_x_15902:
[----:B------:R-:W-:Y:S05]  /*21270*/  BSYNC B0 ;  /* 0x0000000000007941 */ /* 0x000fea0003800000 */
.L_x_15901:
        /* <DEDUP_REMOVED lines=10> */
.L_x_15903:
[----:B------:R-:W-:Y:S01]  /*21320*/  ULDC UR4, c[0x0][0x2f4] ;  /* 0x0000bd0000047ab9 */ /* 0x000fe20000000800 */
[----:B------:R-:W-:Y:S02]  /*21330*/  IMAD.MOV.U32 R13, RZ, RZ, R19 ;  /* 0x000000ffff0d7224 */ /* 0x000fe400078e0013 */
[----:B------:R-:W-:Y:S02]  /*21340*/  IMAD.MOV.U32 R12, RZ, RZ, 0x1 ;  /* 0x00000001ff0c7424 */ /* 0x000fe400078e00ff */
[----:B------:R-:W-:-:S05]  /*21350*/  IMAD.SHL.U32 R2, R2, 0x8, RZ ;  /* 0x0000000802027824 */ /* 0x000fca00078e00ff */
[----:B------:R-:W-:-:S04]  /*21360*/  LOP3.LUT R2, R2, 0x38, RZ, 0xc0, !PT ;  /* 0x0000003802027812 */ /* 0x000fc800078ec0ff */
[C---:B------:R-:W-:Y:S02]  /*21370*/  SHF.L.U32 R5, R2.reuse, 0x1, RZ ;  /* 0x0000000102057819 */ /* 0x040fe400000006ff */
[----:B------:R-:W-:Y:S02]  /*21380*/  ISETP.GE.AND P0, PT, R2, UR4, PT ;  /* 0x0000000402007c0c */ /* 0x000fe4000bf06270 */
[----:B------:R-:W-:-:S13]  /*21390*/  IADD3 R2, P1, R14, R5, RZ ;  /* 0x000000050e027210 */ /* 0x000fda0007f3e0ff */
[----:B------:R-:W-:Y:S05]  /*213a0*/  WARPSYNC.COLLECTIVE R15, `(.L_x_15904) ;  /* 0x000000000f087348 */ /* 0x000fea0003c00000 */
[----:B------:R0:W1:Y:S02]  /*213b0*/  SHFL.IDX P6, R14, R13, R12, R11 ;  /* 0x0000000c0d0e7389 */ /* 0x00006400000c000b */
[----:B01----:R-:W-:Y:S01]  /*213c0*/  ENDCOLLECTIVE ;  /* 0x000000000000791b */ /* 0x003fe20003800000 */
.L_x_15904:
[----:B------:R-:W-:Y:S01]  /*213d0*/  ISETP.LT.OR P2, PT, R6, 0x1, P0 ;  /* 0x000000010600780c */ /* 0x000fe20000741670 */
[----:B------:R-:W-:Y:S02]  /*213e0*/  IMAD.X R3, RZ, RZ, R3, P1 ;  /* 0x000000ffff037224 */ /* 0x000fe400008e0603 */
[----:B------:R-:W-:-:S10]  /*213f0*/  IMAD.MOV.U32 R13, RZ, RZ, R18 ;  /* 0x000000ffff0d7224 */ /* 0x000fd400078e0012 */
[----:B------:R-:W-:Y:S01]  /*21400*/  @!PT LDS RZ, [RZ] ;  /* 0x00000000fffff984 */ /* 0x000fe20000000800 */
[----:B------:R-:W-:Y:S01]  /*21410*/  @!PT LDS RZ, [RZ] ;  /* 0x00000000fffff984 */ /* 0x000fe20000000800 */
[----:B------:R-:W-:Y:S01]  /*21420*/  @!PT LDS RZ, [RZ] ;  /* 0x00000000fffff984 */ /* 0x000fe20000000800 */
[----:B------:R0:W-:Y:S01]  /*21430*/  LDGSTS.E.BYPASS.LTC128B.128 [R4+0x400], desc[UR40][R2.64], !P2 ;  /* 0x0040000002047fae */ /* 0x0001e2000d101d68 */
[----:B------:R-:W-:Y:S01]  /*21440*/  ISETP.LT.OR P2, PT, R6, 0x11, P0 ;  /* 0x000000110600780c */ /* 0x000fe20000741670 */
[----:B0-----:R-:W-:-:S12]  /*21450*/  IMAD.MOV.U32 R3, RZ, RZ, R14 ;  /* 0x000000ffff037224 */ /* 0x001fd800078e000e */
[----:B------:R-:W-:Y:S05]  /*21460*/  WARPSYNC.COLLECTIVE R15, `(.L_x_15905) ;  /* 0x000000000f087348 */ /* 0x000fea0003c00000 */
[----:B------:R0:W1:Y:S02]  /*21470*/  SHFL.IDX P6, R14, R13, R12, R11 ;  /* 0x0000000c0d0e7389 */ /* 0x00006400000c000b */
[----:B01----:R-:W-:Y:S01]  /*21480*/  ENDCOLLECTIVE ;  /* 0x000000000000791b */ /* 0x003fe20003800000 */
.L_x_15905:
[----:B------:R-:W-:Y:S01]  /*21490*/  IMAD.MOV.U32 R13, RZ, RZ, R19 ;  /* 0x000000ffff0d7224 */ /* 0x000fe200078e0013 */
[----:B------:R-:W-:Y:S02]  /*214a0*/  MOV R12, 0x2 ;  /* 0x00000002000c7802 */ /* 0x000fe40000000f00 */
[----:B------:R-:W-:-:S13]  /*214b0*/  IADD3 R2, P1, R14, R5, RZ ;  /* 0x000000050e027210 */ /* 0x000fda0007f3e0ff */
[----:B------:R-:W-:Y:S05]  /*214c0*/  WARPSYNC.COLLECTIVE R15, `(.L_x_15906) ;  /* 0x000000000f087348 */ /* 0x000fea0003c00000 */
[----:B------:R0:W1:Y:S02]  /*214d0*/  SHFL.IDX P6, R14, R13, R12, R11 ;  /* 0x0000000c0d0e7389 */ /* 0x00006400000c000b */
[----:B01----:R-:W-:Y:S01]  /*214e0*/  ENDCOLLECTIVE ;  /* 0x000000000000791b */ /* 0x003fe20003800000 */
.L_x_15906:
        /* <DEDUP_REMOVED lines=11> */
.L_x_15907:
[----:B------:R-:W-:Y:S02]  /*215a0*/  IMAD.MOV.U32 R13, RZ, RZ, R19 ;  /* 0x000000ffff0d7224 */ /* 0x000fe400078e0013 */
[----:B------:R-:W-:Y:S01]  /*215b0*/  IMAD.MOV.U32 R12, RZ, RZ, 0x3 ;  /* 0x00000003ff0c7424 */ /* 0x000fe200078e00ff */
[----:B------:R-:W-:-:S13]  /*215c0*/  IADD3 R2, P1, R14, R5, RZ ;  /* 0x000000050e027210 */ /* 0x000fda0007f3e0ff */
[----:B------:R-:W-:Y:S05]  /*215d0*/  WARPSYNC.COLLECTIVE R15, `(.L_x_15908) ;  /* 0x000000000f087348 */ /* 0x000fea0003c00000 */
[----:B------:R0:W1:Y:S02]  /*215e0*/  SHFL.IDX P6, R14, R13, R12, R11 ;  /* 0x0000000c0d0e7389 */ /* 0x00006400000c000b */
[----:B01----:R-:W-:Y:S01]  /*215f0*/  ENDCOLLECTIVE ;  /* 0x000000000000791b */ /* 0x003fe20003800000 */
.L_x_15908:
        /* <DEDUP_REMOVED lines=11> */
.L_x_15909:
[----:B------:R-:W-:Y:S01]  /*216b0*/  MOV R13, R19 ;  /* 0x00000013000d7202 */ /* 0x000fe20000000f00 */
[----:B------:R-:W-:Y:S01]  /*216c0*/  IMAD.MOV.U32 R12, RZ, RZ, 0x4 ;  /* 0x00000004ff0c7424 */ /* 0x000fe200078e00ff */
[----:B------:R-:W-:-:S13]  /*216d0*/  IADD3 R2, P1, R14, R5, RZ ;  /* 0x000000050e027210 */ /* 0x000fda0007f3e0ff */
[----:B------:R-:W-:Y:S05]  /*216e0*/  WARPSYNC.COLLECTIVE R15, `(.L_x_15910) ;  /* 0x000000000f087348 */ /* 0x000fea0003c00000 */
[----:B------:R0:W1:Y:S02]  /*216f0*/  SHFL.IDX P6, R14, R13, R12, R11 ;  /* 0x0000000c0d0e7389 */ /* 0x00006400000c000b */
[----:B01----:R-:W-:Y:S01]  /*21700*/  ENDCOLLECTIVE ;  /* 0x000000000000791b */ /* 0x003fe20003800000 */
.L_x_15910:
        /* <DEDUP_REMOVED lines=11> */
.L_x_15911:
[----:B------:R-:W-:Y:S02]  /*217c0*/  IMAD.MOV.U32 R13, RZ, RZ, R19 ;  /* 0x000000ffff0d7224 */ /* 0x000fe400078e0013 */
[----:B------:R-:W-:Y:S01]  /*217d0*/  IMAD.MOV.U32 R12, RZ, RZ, 0x5 ;  /* 0x00000005ff0c7424 */ /* 0x000fe200078e00ff */
[----:B------:R-:W-:-:S13]  /*217e0*/  IADD3 R2, P1, R14, R5, RZ ;  /* 0x000000050e027210 */ /* 0x000fda0007f3e0ff */
[----:B------:R-:W-:Y:S05]  /*217f0*/  WARPSYNC.COLLECTIVE R15, `(.L_x_15912) ;  /* 0x000000000f087348 */ /* 0x000fea0003c00000 */
[----:B------:R0:W1:Y:S02]  /*21800*/  SHFL.IDX P6, R14, R13, R12, R11 ;  /* 0x0000000c0d0e7389 */ /* 0x00006400000c000b */
[----:B01----:R-:W-:Y:S01]  /*21810*/  ENDCOLLECTIVE ;  /* 0x000000000000791b */ /* 0x003fe20003800000 */
.L_x_15912:
        /* <DEDUP_REMOVED lines=11> */
.L_x_15913:
[----:B------:R-:W-:Y:S02]  /*218d0*/  IMAD.MOV.U32 R13, RZ, RZ, R19 ;  /* 0x000000ffff0d7224 */ /* 0x000fe400078e0013 */
[----:B------:R-:W-:Y:S01]  /*218e0*/  IMAD.MOV.U32 R12, RZ, RZ, 0x6 ;  /* 0x00000006ff0c7424 */ /* 0x000fe200078e00ff */
[----:B------:R-:W-:-:S13]  /*218f0*/  IADD3 R2, P1, R14, R5, RZ ;  /* 0x000000050e027210 */ /* 0x000fda0007f3e0ff */
[----:B------:R-:W-:Y:S05]  /*21900*/  WARPSYNC.COLLECTIVE R15, `(.L_x_15914) ;  /* 0x000000000f087348 */ /* 0x000fea0003c00000 */
[----:B------:R0:W1:Y:S02]  /*21910*/  SHFL.IDX P6, R14, R13, R12, R11 ;  /* 0x0000000c0d0e7389 */ /* 0x00006400000c000b */
[----:B01----:R-:W-:Y:S01]  /*21920*/  ENDCOLLECTIVE ;  /* 0x000000000000791b */ /* 0x003fe20003800000 */
.L_x_15914:
        /* <DEDUP_REMOVED lines=11> */
.L_x_15915:
[----:B------:R-:W-:Y:S02]  /*219e0*/  IMAD.MOV.U32 R13, RZ, RZ, R19 ;  /* 0x000000ffff0d7224 */ /* 0x000fe400078e0013 */
[----:B------:R-:W-:Y:S01]  /*219f0*/  IMAD.MOV.U32 R12, RZ, RZ, 0x7 ;  /* 0x00000007ff0c7424 */ /* 0x000fe200078e00ff */
[----:B------:R-:W-:-:S13]  /*21a00*/  IADD3 R2, P1, R14, R5, RZ ;  /* 0x000000050e027210 */ /* 0x000fda0007f3e0ff */
[----:B------:R-:W-:Y:S05]  /*21a10*/  WARPSYNC.COLLECTIVE R15, `(.L_x_15916) ;  /* 0x000000000f087348 */ /* 0x000fea0003c00000 */
[----:B------:R0:W1:Y:S02]  /*21a20*/  SHFL.IDX P6, R14, R13, R12, R11 ;  /* 0x0000000c0d0e7389 */ /* 0x00006400000c000b */
[----:B01----:R-:W-:Y:S01]  /*21a30*/  ENDCOLLECTIVE ;  /* 0x000000000000791b */ /* 0x003fe20003800000 */
.L_x_15916:
        /* <DEDUP_REMOVED lines=10> */
.L_x_15917:
[----:B------:R-:W-:Y:S05]  /*21ae0*/  BRA `(.L_x_15918) ;  /* 0xffffff9000307947 */ /* 0x000fea000383ffff */
.L_x_15701:
[----:B------:R-:W-:Y:S01]  /*21af0*/  BSSY B0, `(.L_x_15919) ;  /* 0x0000008000007945 */ /* 0x000fe20003800000 */
[----:B------:R-:W-:Y:S02]  /*21b00*/  IMAD.MOV.U32 R13, RZ, RZ, R24 ;  /* 0x000000ffff0d7224 */ /* 0x000fe400078e0018 */
[----:B------:R-:W-:Y:S02]  /*21b10*/  IMAD.MOV.U32 R12, RZ, RZ, RZ ;  /* 0x000000ffff0c7224 */ /* 0x000fe400078e00ff */
[----:B------:R-:W-:Y:S02]  /*21b20*/  IMAD.MOV.U32 R11, RZ, RZ, 0x1f ;  /* 0x0000001fff0b7424 */ /* 0x000fe400078e00ff */
[----:B------:R-:W-:-:S07]  /*21b30*/  IMAD.MOV.U32 R15, RZ, RZ, -0x1 ;  /* 0xffffffffff0f7424 */ /* 0x000fce00078e00ff */
[----:B-123--:R-:W-:Y:S05]  /*21b40*/  WARPSYNC.COLLECTIVE R15, `(.L_x_15920) ;  /* 0x000000000f087348 */ /* 0x00efea0003c00000 */
[----:B------:R0:W4:Y:S02]  /*21b50*/  SHFL.IDX P6, R14, R13, R12, R11 ;  /* 0x0000000c0d0e7389 */ /* 0x00012400000c000b */
[----:B01234-:R-:W-:Y:S01]  /*21b60*/  ENDCOLLECTIVE ;  /* 0x000000000000791b */ /* 0x01ffe20003800000 */
.L_x_15920:
[----:B------:R-:W-:Y:S05]  /*21b70*/  BSYNC B0 ;  /* 0x0000000000007941 */ /* 0x000fea0003800000 */
.L_x_15919:
        /* <DEDUP_REMOVED lines=9> */
.L_x_15921:
        /* <DEDUP_REMOVED lines=23> */
.L_x_15922:
[----:B------:R-:W-:Y:S02]  /*21d80*/  MOV R12, 0x2 ;  /* 0x00000002000c7802 */ /* 0x000fe40000000f00 */
[----:B------:R-:W-:-:S05]  /*21d90*/  SEL R4, R14, RZ, P1 ;  /* 0x000000ff0e047207 */ /* 0x000fca0000800000 */
[----:B------:R-:W-:-:S04]  /*21da0*/  IMAD.IADD R4, R13, 0x1, R4 ;  /* 0x000000010d047824 */ /* 0x000fc800078e0204 */
[----:B------:R-:W-:-:S07]  /*21db0*/  IMAD.MOV.U32 R13, RZ, RZ, R4 ;  /* 0x000000ffff0d7224 */ /* 0x000fce00078e0004 */
[----:B------:R-:W-:Y:S05]  /*21dc0*/  WARPSYNC.COLLECTIVE R15, `(.L_x_15923) ;  /* 0x000000000f087348 */ /* 0x000fea0003c00000 */
[----:B------:R0:W1:Y:S02]  /*21dd0*/  SHFL.UP P6, R14, R13, R12, R11 ;  /* 0x0400000c0d0e7389 */ /* 0x00006400000c000b */
[----:B01----:R-:W-:Y:S01]  /*21de0*/  ENDCOLLECTIVE ;  /* 0x000000000000791b */ /* 0x003fe20003800000 */
.L_x_15923:
[----:B------:R-:W-:Y:S01]  /*21df0*/  IMAD.MOV.U32 R12, RZ, RZ, 0x4 ;  /* 0x00000004ff0c7424 */ /* 0x000fe200078e00ff */
[----:B------:R-:W-:-:S05]  /*21e00*/  SEL R3, R14, RZ, P2 ;  /* 0x000000ff0e037207 */ /* 0x000fca0001000000 */
[----:B------:R-:W-:-:S04]  /*21e10*/  IMAD.IADD R2, R4, 0x1, R3 ;  /* 0x0000000104027824 */ /* 0x000fc800078e0203 */
[----:B------:R-:W-:-:S07]  /*21e20*/  IMAD.MOV.U32 R13, RZ, RZ, R2 ;  /* 0x000000ffff0d7224 */ /* 0x000fce00078e0002 */
[----:B------:R-:W-:Y:S05]  /*21e30*/  WARPSYNC.COLLECTIVE R15, `(.L_x_15924) ;  /* 0x000000000f087348 */ /* 0x000fea0003c00000 */
[----:B------:R0:W1:Y:S02]  /*21e40*/  SHFL.UP P6, R14, R13, R12, R11 ;  /* 0x0400000c0d0e7389 */ /* 0x00006400000c000b */
[----:B01----:R-:W-:Y:S01]  /*21e50*/  ENDCOLLECTIVE ;  /* 0x000000000000791b */ /* 0x003fe20003800000 */
.L_x_15924:
[----:B------:R-:W-:Y:S01]  /*21e60*/  IMAD.MOV.U32 R12, RZ, RZ, 0x8 ;  /* 0x00000008ff0c7424 */ /* 0x000fe200078e00ff */
[----:B------:R-:W-:-:S05]  /*21e70*/  SEL R3, R14, RZ, P3 ;  /* 0x000000ff0e037207 */ /* 0x000fca0001800000 */
[----:B------:R-:W-:-:S04]  /*21e80*/  IMAD.IADD R3, R2, 0x1, R3 ;  /* 0x0000000102037824 */ /* 0x000fc800078e0203 */
[----:B------:R-:W-:-:S07]  /*21e90*/  IMAD.MOV.U32 R13, RZ, RZ, R3 ;  /* 0x000000ffff0d7224 */ /* 0x000fce00078e0003 */
[----:B------:R-:W-:Y:S05]  /*21ea0*/  WARPSYNC.COLLECTIVE R15, `(.L_x_15925) ;  /* 0x000000000f087348 */ /* 0x000fea0003c00000 */
[----:B------:R0:W1:Y:S02]  /*21eb0*/  SHFL.UP P6, R14, R13, R12, R11 ;  /* 0x0400000c0d0e7389 */ /* 0x00006400000c000b */
[----:B01----:R-:W-:Y:S01]  /*21ec0*/  ENDCOLLECTIVE ;  /* 0x000000000000791b */ /* 0x003fe20003800000 */
.L_x_15925:
[----:B------:R-:W-:Y:S02]  /*21ed0*/  MOV R12, 0x10 ;  /* 0x00000010000c7802 */ /* 0x000fe40000000f00 */
[----:B------:R-:W-:-:S05]  /*21ee0*/  SEL R4, R14, RZ, P4 ;  /* 0x000000ff0e047207 */ /* 0x000fca0002000000 */
[----:B------:R-:W-:-:S04]  /*21ef0*/  IMAD.IADD R4, R3, 0x1, R4 ;  /* 0x0000000103047824 */ /* 0x000fc800078e0204 */
[----:B------:R-:W-:-:S07]  /*21f00*/  IMAD.MOV.U32 R13, RZ, RZ, R4 ;  /* 0x000000ffff0d7224 */ /* 0x000fce00078e0004 */
[----:B------:R-:W-:Y:S05]  /*21f10*/  WARPSYNC.COLLECTIVE R15, `(.L_x_15926) ;  /* 0x000000000f087348 */ /* 0x000fea0003c00000 */
[----:B------:R0:W1:Y:S02]  /*21f20*/  SHFL.UP P6, R14, R13, R12, R11 ;  /* 0x0400000c0d0e7389 */ /* 0x00006400000c000b */
[----:B01----:R-:W-:Y:S01]  /*21f30*/  ENDCOLLECTIVE ;  /* 0x000000000000791b */ /* 0x003fe20003800000 */
.L_x_15926:
        /* <DEDUP_REMOVED lines=8> */
.L_x_15927:
[----:B------:R-:W-:Y:S05]  /*21fc0*/  BRA `(.L_x_15928) ;  /* 0xffffff9000407947 */ /* 0x000fea000383ffff */
.L_x_15704:
[----:B------:R-:W-:Y:S01]  /*21fd0*/  BSSY B0, `(.L_x_15929) ;  /* 0x0000007000007945 */ /* 0x000fe20003800000 */
[----:B------:R-:W-:Y:S02]  /*21fe0*/  IMAD.MOV.U32 R12, RZ, RZ, 0x1 ;  /* 0x00000001ff0c7424 */ /* 0x000fe400078e00ff */
[----:B------:R-:W-:Y:S02]  /*21ff0*/  IMAD.MOV.U32 R11, RZ, RZ, RZ ;  /* 0x000000ffff0b7224 */ /* 0x000fe400078e00ff */
[----:B------:R-:W-:-:S07]  /*22000*/  IMAD.MOV.U32 R15, RZ, RZ, -0x1 ;  /* 0xffffffffff0f7424 */ /* 0x000fce00078e00ff */
[----:B-1----:R-:W-:Y:S05]  /*22010*/  WARPSYNC.COLLECTIVE R15, `(.L_x_15930) ;  /* 0x000000000f087348 */ /* 0x002fea0003c00000 */
[----:B------:R0:W2:Y:S02]  /*22020*/  SHFL.UP P6, R14, R13, R12, R11 ;  /* 0x0400000c0d0e7389 */ /* 0x0000a400000c000b */
[----:B012---:R-:W-:Y:S01]  /*22030*/  ENDCOLLECTIVE ;  /* 0x000000000000791b */ /* 0x007fe20003800000 */
.L_x_15930:
[----:B------:R-:W-:Y:S05]  /*22040*/  BSYNC B0 ;  /* 0x0000000000007941 */ /* 0x000fea0003800000 */
.L_x_15929:
        /* <DEDUP_REMOVED lines=8> */
.L_x_15931:
[----:B------:R-:W-:Y:S01]  /*220d0*/  IMAD.MOV.U32 R12, RZ, RZ, 0x4 ;  /* 0x00000004ff0c7424 */ /* 0x000fe200078e00ff */
[----:B------:R-:W-:-:S05]  /*220e0*/  SEL R14, R14, RZ, P2 ;  /* 0x000000ff0e0e7207 */ /* 0x000fca0001000000 */
[----:B------:R-:W-:-:S04]  /*220f0*/  IMAD.IADD R3, R13, 0x1, R14 ;  /* 0x000000010d037824 */ /* 0x000fc800078e020e */
[----:B------:R-:W-:-:S07]  /*22100*/  IMAD.MOV.U32 R13, RZ, RZ, R3 ;  /* 0x000000ffff0d7224 */ /* 0x000fce00078e0003 */
[----:B------:R-:W-:Y:S05]  /*22110*/  WARPSYNC.COLLECTIVE R15, `(.L_x_15932) ;  /* 0x000000000f087348 */ /* 0x000fea0003c00000 */
[----:B------:R0:W1:Y:S02]  /*22120*/  SHFL.UP P6, R14, R13, R12, R11 ;  /* 0x0400000c0d0e7389 */ /* 0x00006400000c000b */
[----:B01----:R-:W-:Y:S01]  /*22130*/  ENDCOLLECTIVE ;  /* 0x000000000000791b */ /* 0x003fe20003800000 */
.L_x_15932:
[----:B------:R-:W-:Y:S01]  /*22140*/  IMAD.MOV.U32 R12, RZ, RZ, 0x8 ;  /* 0x00000008ff0c7424 */ /* 0x000fe200078e00ff */
[----:B------:R-:W-:-:S05]  /*22150*/  SEL R4, R14, RZ, P3 ;  /* 0x000000ff0e047207 */ /* 0x000fca0001800000 */
[----:B------:R-:W-:-:S04]  /*22160*/  IMAD.IADD R4, R3, 0x1, R4 ;  /* 0x0000000103047824 */ /* 0x000fc800078e0204 */
[----:B------:R-:W-:-:S07]  /*22170*/  IMAD.MOV.U32 R13, RZ, RZ, R4 ;  /* 0x000000ffff0d7224 */ /* 0x000fce00078e0004 */
[----:B------:R-:W-:Y:S05]  /*22180*/  WARPSYNC.COLLECTIVE R15, `(.L_x_15933) ;  /* 0x000000000f087348 */ /* 0x000fea0003c00000 */
[----:B------:R0:W1:Y:S02]  /*22190*/  SHFL.UP P6, R14, R13, R12, R11 ;  /* 0x0400000c0d0e7389 */ /* 0x00006400000c000b */
[----:B01----:R-:W-:Y:S01]  /*221a0*/  ENDCOLLECTIVE ;  /* 0x000000000000791b */ /* 0x003fe20003800000 */
.L_x_15933:
[----:B------:R-:W-:Y:S01]  /*221b0*/  IMAD.MOV.U32 R12, RZ, RZ, 0x10 ;  /* 0x00000010ff0c7424 */ /* 0x000fe200078e00ff */
[----:B------:R-:W-:-:S04]  /*221c0*/  SEL R7, R14, RZ, P4 ;  /* 0x000000ff0e077207 */ /* 0x000fc80002000000 */
[----:B------:R-:W-:-:S05]  /*221d0*/  IADD3 R7, R4, R7, RZ ;  /* 0x0000000704077210 */ /* 0x000fca0007ffe0ff */
[----:B------:R-:W-:-:S07]  /*221e0*/  IMAD.MOV.U32 R13, RZ, RZ, R7 ;  /* 0x000000ffff0d7224 */ /* 0x000fce00078e0007 */
[----:B------:R-:W-:Y:S05]  /*221f0*/  WARPSYNC.COLLECTIVE R15, `(.L_x_15934) ;  /* 0x000000000f087348 */ /* 0x000fea0003c00000 */
[----:B------:R0:W1:Y:S02]  /*22200*/  SHFL.UP P6, R14, R13, R12, R11 ;  /* 0x0400000c0d0e7389 */ /* 0x00006400000c000b */
[----:B01----:R-:W-:Y:S01]  /*22210*/  ENDCOLLECTIVE ;  /* 0x000000000000791b */ /* 0x003fe20003800000 */
.L_x_15934:
        /* <DEDUP_REMOVED lines=8> */
.L_x_15935:
[----:B------:R-:W-:Y:S05]  /*222a0*/  BRA `(.L_x_15936) ;  /* 0xffffff90002c7947 */ /* 0x000fea000383ffff */
.L_x_15706:
[----:B------:R-:W-:Y:S01]  /*222b0*/  BSSY B0, `(.L_x_15937) ;  /* 0x0000006000007945 */ /* 0x000fe20003800000 */
[----:B------:R-:W-:Y:S01]  /*222c0*/  PLOP3.LUT P6, PT, P6, PT, PT, 0x8, 0x0 ;  /* 0x000000000000781c */ /* 0x000fe200037ce170 */
[----:B------:R-:W-:-:S12]  /*222d0*/  IMAD.MOV.U32 R15, RZ, RZ, -0x1 ;  /* 0xffffffffff0f7424 */ /* 0x000fd800078e00ff */
[----:B01----:R-:W-:Y:S05]  /*222e0*/  WARPSYNC.COLLECTIVE R15, `(.L_x_15938) ;  /* 0x000000000f087348 */ /* 0x003fea0003c00000 */
[----:B------:R-:W-:Y:S01]  /*222f0*/  VOTE.ANY R14, PT, P6 ;  /* 0x00000000000e7806 */ /* 0x000fe200030e0100 */
[----:B01----:R-:W-:Y:S06]  /*22300*/  ENDCOLLECTIVE ;  /* 0x000000000000791b */ /* 0x003fec0003800000 */
.L_x_15938:
[----:B------:R-:W-:Y:S05]  /*22310*/  BSYNC B0 ;  /* 0x0000000000007941 */ /* 0x000fea0003800000 */
.L_x_15937:
[----:B------:R-:W-:Y:S01]  /*22320*/  IMAD.MOV.U32 R3, RZ, RZ, R14 ;  /* 0x000000ffff037224 */ /* 0x000fe200078e000e */
[----:B------:R-:W-:Y:S01]  /*22330*/  MOV R13, R25 ;  /* 0x00000019000d7202 */ /* 0x000fe20000000f00 */
[----:B------:R-:W-:Y:S02]  /*22340*/  IMAD.MOV.U32 R11, RZ, RZ, 0x1f ;  /* 0x0000001fff0b7424 */ /* 0x000fe400078e00ff */
[----:B------:R-:W0:Y:S01]  /*22350*/  POPC R7, R3 ;  /* 0x0000000300077309 */ /* 0x000e220000000000 */
[----:B------:R-:W-:Y:S02]  /*22360*/  IMAD.MOV.U32 R15, RZ, RZ, -0x1 ;  /* 0xffffffffff0f7424 */ /* 0x000fe400078e00ff */
[----:B0-----:R-:W-:Y:S02]  /*22370*/  IMAD.MOV.U32 R12, RZ, RZ, R7 ;  /* 0x000000ffff0c7224 */ /* 0x001fe400078e0007 */
[----:B------:R-:W-:-:S07]  /*22380*/  IMAD.IADD R27, R7, 0x1, R27 ;  /* 0x00000001071b7824 */ /* 0x000fce00078e021b */
[----:B------:R-:W-:Y:S05]  /*22390*/  WARPSYNC.COLLECTIVE R15, `(.L_x_15939) ;  /* 0x000000000f087348 */ /* 0x000fea0003c00000 */
[----:B------:R0:W1:Y:S02]  /*223a0*/  SHFL.IDX P6, R14, R13, R12, R11 ;  /* 0x0000000c0d0e7389 */ /* 0x00006400000c000b */
[----:B01----:R-:W-:Y:S01]  /*223b0*/  ENDCOLLECTIVE ;  /* 0x000000000000791b */ /* 0x003fe20003800000 */
.L_x_15939:
[----:B------:R-:W-:Y:S02]  /*223c0*/  IMAD.MOV.U32 R13, RZ, RZ, R5 ;  /* 0x000000ffff0d7224 */ /* 0x000fe400078e0005 */
[----:B------:R-:W-:-:S07]  /*223d0*/  IMAD.MOV.U32 R25, RZ, RZ, R14 ;  /* 0x000000ffff197224 */ /* 0x000fce00078e000e */
[----:B------:R-:W-:Y:S05]  /*223e0*/  WARPSYNC.COLLECTIVE R15, `(.L_x_15940) ;  /* 0x000000000f087348 */ /* 0x000fea0003c00000 */
[----:B------:R0:W1:Y:S02]  /*223f0*/  SHFL.IDX P6, R14, R13, R12, R11 ;  /* 0x0000000c0d0e7389 */ /* 0x00006400000c000b */
[----:B01----:R-:W-:Y:S01]  /*22400*/  ENDCOLLECTIVE ;  /* 0x000000000000791b */ /* 0x003fe20003800000 */
.L_x_15940:
[----:B------:R-:W-:Y:S01]  /*22410*/  IMAD.MOV.U32 R5, RZ, RZ, R14 ;  /* 0x000000ffff057224 */ /* 0x000fe200078e000e */
[----:B------:R-:W-:Y:S06]  /*22420*/  BRA `(.L_x_15941) ;  /* 0xffffff90000c7947 */ /* 0x000fec000383ffff */
.L_x_15708:
[----:B------:R-:W-:Y:S01]  /*22430*/  BSSY B0, `(.L_x_15942) ;  /* 0x0000007000007945 */ /* 0x000fe20003800000 */
[----:B------:R-:W-:Y:S01]  /*22440*/  IMAD.MOV.U32 R13, RZ, RZ, R2 ;  /* 0x000000ffff0d7224 */ /* 0x000fe200078e0002 */
[----:B------:R-:W-:Y:S01]  /*22450*/  MOV R11, 0x1f ;  /* 0x0000001f000b7802 */ /* 0x000fe20000000f00 */
[----:B------:R-:W-:-:S07]  /*22460*/  IMAD.MOV.U32 R15, RZ, RZ, -0x1 ;  /* 0xffffffffff0f7424 */ /* 0x000fce00078e00ff */
[----:B01234-:R-:W-:Y:S05]  /*22470*/  WARPSYNC.COLLECTIVE R15, `(.L_x_15943) ;  /* 0x000000000f087348 */ /* 0x01ffea0003c00000 */
[----:B------:R0:W0:Y:S02]  /*22480*/  SHFL.IDX P6, R14, R13, R12, R11 ;  /* 0x0000000c0d0e7389 */ /* 0x00002400000c000b */
[----:B01234-:R-:W-:Y:S01]  /*22490*/  ENDCOLLECTIVE ;  /* 0x000000000000791b */ /* 0x01ffe20003800000 */
.L_x_15943:
[----:B------:R-:W-:Y:S05]  /*224a0*/  BSYNC B0 ;  /* 0x0000000000007941 */ /* 0x000fea0003800000 */
.L_x_15942:
[----:B------:R-:W-:Y:S01]  /*224b0*/  IMAD.MOV.U32 R24, RZ, RZ, R14 ;  /* 0x000000ffff187224 */ /* 0x000fe200078e000e */
[----:B------:R-:W-:Y:S06]  /*224c0*/  BRA `(.L_x_15707) ;  /* 0xffffff8c00fc7947 */ /* 0x000fec000383ffff */
.L_x_15714:
[----:B0-----:R0:W4:Y:S02]  /*224d0*/  SYNCS.PHASECHK.TRANS64.TRYWAIT P0, [R5+URZ+0x16820], R0 ;  /* 0x01682000050075a7 */ /* 0x001124000800017f */
[----:B----4-:R-:W-:Y:S05]  /*224e0*/  @!P0 NANOSLEEP.SYNCS 0x989680 ;  /* 0x009896800000895d */ /* 0x010fea0003900000 */
[----:B------:R-:W4:Y:S02]  /*224f0*/  @!P0 SYNCS.PHASECHK.TRANS64 P0, [R5+URZ+0x16820], R0 ;  /* 0x01682000050085a7 */ /* 0x000f24000800007f */
[----:B----4-:R-:W-:Y:S05]  /*22500*/  @!P0 BRA `(.L_x_15714) ;  /* 0xfffffffc00f08947 */ /* 0x010fea000383ffff */
[----:B------:R-:W-:Y:S05]  /*22510*/  BRA `(.L_x_15944) ;  /* 0xffffff9800587947 */ /* 0x000fea000383ffff */
.L_x_15715:
[----:B------:R-:W4:Y:S01]  /*22520*/  S2R R2, SR_TID.X ;  /* 0x0000000000027919 */ /* 0x000f220000002100 */
[----:B------:R-:W-:Y:S01]  /*22530*/  BSSY B0, `(.L_x_15945) ;  /* 0x000000a000007945 */ /* 0x000fe20003800000 */
[----:B------:R-:W-:Y:S02]  /*22540*/  IMAD.MOV.U32 R12, RZ, RZ, RZ ;  /* 0x000000ffff0c7224 */ /* 0x000fe400078e00ff */
[----:B------:R-:W-:Y:S02]  /*22550*/  IMAD.MOV.U32 R11, RZ, RZ, 0x1f ;  /* 0x0000001fff0b7424 */ /* 0x000fe400078e00ff */
[----:B------:R-:W-:Y:S01]  /*22560*/  IMAD.MOV.U32 R15, RZ, RZ, -0x1 ;  /* 0xffffffffff0f7424 */ /* 0x000fe200078e00ff */
[----:B----4-:R-:W-:-:S04]  /*22570*/  SHF.R.U32.HI R2, RZ, 0x5, R2 ;  /* 0x00000005ff027819 */ /* 0x010fc80000011602 */
[----:B------:R-:W-:-:S05]  /*22580*/  LOP3.LUT R2, R2, 0x3, RZ, 0xc0, !PT ;  /* 0x0000000302027812 */ /* 0x000fca00078ec0ff */
[----:B------:R-:W-:-:S07]  /*22590*/  IMAD.MOV.U32 R13, RZ, RZ, R2 ;  /* 0x000000ffff0d7224 */ /* 0x000fce00078e0002 */
[----:B0123--:R-:W-:Y:S05]  /*225a0*/  WARPSYNC.COLLECTIVE R15, `(.L_x_15946) ;  /* 0x000000000f087348 */ /* 0x00ffea0003c00000 */
[----:B------:R4:W0:Y:S02]  /*225b0*/  SHFL.IDX P6, R14, R13, R12, R11 ;  /* 0x0000000c0d0e7389 */ /* 0x00082400000c000b */
[----:B01234-:R-:W-:Y:S01]  /*225c0*/  ENDCOLLECTIVE ;  /* 0x000000000000791b */ /* 0x01ffe20003800000 */
.L_x_15946:
[----:B------:R-:W-:Y:S05]  /*225d0*/  BSYNC B0 ;  /* 0x0000000000007941 */ /* 0x000fea0003800000 */
.L_x_15945:
[----:B------:R-:W-:Y:S05]  /*225e0*/  BRA `(.L_x_15947) ;  /* 0xffffff9800407947 */ /* 0x000fea000383ffff */
.L_x_15716:
[----:B------:R-:W-:Y:S01]  /*225f0*/  BSSY B0, `(.L_x_15948) ;  /* 0x0000006000007945 */ /* 0x000fe20003800000 */
[----:B------:R-:W-:-:S07]  /*22600*/  IMAD.MOV.U32 R15, RZ, RZ, -0x1 ;  /* 0xffffffffff0f7424 */ /* 0x000fce00078e00ff */
[----:B0123--:R-:W-:Y:S05]  /*22610*/  WARPSYNC.COLLECTIVE R15, `(.L_x_15949) ;  /* 0x000000000f0c7348 */ /* 0x00ffea0003c00000 */
[----:B------:R-:W-:Y:S02]  /*22620*/  ELECT P6, UR62, PT ;  /* 0x00000000003e782f */ /* 0x000fe400038c0000 */
[----:B------:R-:W-:Y:S01]  /*22630*/  MOV R14, UR62 ;  /* 0x0000003e000e7c02 */ /* 0x000fe20008000f00 */
[----:B0123--:R-:W-:Y:S10]  /*22640*/  ENDCOLLECTIVE ;  /* 0x000000000000791b */ /* 0x00fff40003800000 */
.L_x_15949:
[----:B------:R-:W-:Y:S05]  /*22650*/  BSYNC B0 ;  /* 0x0000000000007941 */ /* 0x000fea0003800000 */
.L_x_15948:
[----:B------:R-:W-:Y:S05]  /*22660*/  BRA `(.L_x_15950) ;  /* 0xffffff9800347947 */ /* 0x000fea000383ffff */
.L_x_15718:
[----:B0-----:R0:W4:Y:S02]  /*22670*/  SYNCS.PHASECHK.TRANS64.TRYWAIT P1, [R3+URZ+0x16840], R2 ;  /* 0x01684002030075a7 */ /* 0x001124000802017f */
[----:B----4-:R-:W-:Y:S05]  /*22680*/  @!P1 NANOSLEEP.SYNCS 0x989680 ;  /* 0x009896800000995d */ /* 0x010fea0003900000 */
[----:B------:R-:W4:Y:S02]  /*22690*/  @!P1 SYNCS.PHASECHK.TRANS64 P1, [R3+URZ+0x16840], R2 ;  /* 0x01684002030095a7 */ /* 0x000f24000802007f */
[----:B----4-:R-:W-:Y:S05]  /*226a0*/  @!P1 BRA `(.L_x_15718) ;  /* 0xfffffffc00f09947 */ /* 0x010fea000383ffff */
[----:B------:R-:W-:Y:S05]  /*226b0*/  BRA `(.L_x_15951) ;  /* 0xffffff9800547947 */ /* 0x000fea000383ffff */
.L_x_15720:
[----:B----4-:R4:W0:Y:S02]  /*226c0*/  SYNCS.PHASECHK.TRANS64.TRYWAIT P1, [R5+URZ+0x16840], R0 ;  /* 0x01684000050075a7 */ /* 0x010824000802017f */
[----:B0-----:R-:W-:Y:S05]  /*226d0*/  @!P1 NANOSLEEP.SYNCS 0x989680 ;  /* 0x009896800000995d */ /* 0x001fea0003900000 */
[----:B------:R-:W0:Y:S02]  /*226e0*/  @!P1 SYNCS.PHASECHK.TRANS64 P1, [R5+URZ+0x16840], R0 ;  /* 0x01684000050095a7 */ /* 0x000e24000802007f */
[----:B0-----:R-:W-:Y:S05]  /*226f0*/  @!P1 BRA `(.L_x_15720) ;  /* 0xfffffffc00f09947 */ /* 0x001fea000383ffff */
[----:B------:R-:W-:Y:S05]  /*22700*/  BRA `(.L_x_15952) ;  /* 0xffffff9800607947 */ /* 0x000fea000383ffff */
.L_x_15722:
[----:B------:R0:W0:Y:S02]  /*22710*/  SYNCS.PHASECHK.TRANS64.TRYWAIT P1, [R3+URZ+0x16860], R2 ;  /* 0x01686002030075a7 */ /* 0x000024000802017f */
[----:B0-----:R-:W-:Y:S05]  /*22720*/  @!P1 NANOSLEEP.SYNCS 0x989680 ;  /* 0x009896800000995d */ /* 0x001fea0003900000 */
[----:B------:R-:W0:Y:S02]  /*22730*/  @!P1 SYNCS.PHASECHK.TRANS64 P1, [R3+URZ+0x16860], R2 ;  /* 0x01686002030095a7 */ /* 0x000e24000802007f */
[----:B0-----:R-:W-:Y:S05]  /*22740*/  @!P1 BRA `(.L_x_15722) ;  /* 0xfffffffc00f09947 */ /* 0x001fea000383ffff */
[----:B------:R-:W-:Y:S05]  /*22750*/  BRA `(.L_x_15953) ;  /* 0xffffff98005c7947 */ /* 0x000fea000383ffff */
.L_x_15954:
        /* <DEDUP_REMOVED lines=10> */
.L_x_16000:


//--------------------- .nv.global.init           --------------------------
	.section	.nv.global.init,"aw",@progbits
.nv.global.init:
	.type		$str$23,@object
	.size		$str$23,($str$24 - $str$23)
$str$23:
        /*0000*/ 	.byte	0x28, 0x61, 0x64, 0x64, 0x72, 0x65, 0x73, 0x73, 0x20, 0x26, 0x20, 0x6d, 0x61, 0x73, 0x6b, 0x29
        /*0010*/ 	.byte	0x20, 0x3d, 0x3d, 0x20, 0x30, 0x00
	.type		$str$24,@object
	.size		$str$24,(__unnamed_27 - $str$24)
$str$24:
        /*0016*/ 	.byte	0x2f, 0x74, 0x6d, 0x70, 0x2f, 0x6f, 0x73, 0x73, 0x5f, 0x6b, 0x65, 0x72, 0x6e, 0x65, 0x6c, 0x73
        /*0026*/ 	.byte	0x5f, 0x73, 0x72, 0x63, 0x2f, 0x66, 0x6c, 0x61, 0x73, 0x68, 0x5f, 0x61, 0x74, 0x74, 0x65, 0x6e
        /*0036*/ 	.byte	0x74, 0x69, 0x6f, 0x6e, 0x2f, 0x63, 0x73, 0x72, 0x63, 0x2f, 0x63, 0x75, 0x74, 0x6c, 0x61, 0x73
        /*0046*/ 	.byte	0x73, 0x2f, 0x69, 0x6e, 0x63, 0x6c, 0x75, 0x64, 0x65, 0x2f, 0x63, 0x75, 0x74, 0x65, 0x2f, 0x70
        /*0056*/ 	.byte	0x6f, 0x69, 0x6e, 0x74, 0x65, 0x72, 0x5f, 0x66, 0x6c, 0x61, 0x67, 0x67, 0x65, 0x64, 0x2e, 0x68
        /*0066*/ 	.byte	0x70, 0x70, 0x00
	.type		__unnamed_27,@object
	.size		__unnamed_27,(__unnamed_4 - __unnamed_27)
__unnamed_27:
        /* <DEDUP_REMOVED lines=24> */
        /*01e9*/ 	.byte	0x00
	.type		__unnamed_4,@object
	.size		__unnamed_4,(__unnamed_9 - __unnamed_4)
__unnamed_4:
        /* <DEDUP_REMOVED lines=25> */
	.type		__unnamed_9,@object
	.size		__unnamed_9,(__unnamed_17 - __unnamed_9)
__unnamed_9:
        /* <DEDUP_REMOVED lines=25> */
	.type		__unnamed_17,@object
	.size		__unnamed_17,(__unnamed_13 - __unnamed_17)
__unnamed_17:
        /* <DEDUP_REMOVED lines=25> */
	.type		__unnamed_13,@object
	.size		__unnamed_13,(__unnamed_23 - __unnamed_13)
__unnamed_13:
        /* <DEDUP_REMOVED lines=25> */
	.type		__unnamed_23,@object
	.size		__unnamed_23,(__unnamed_18 - __unnamed_23)
__unnamed_23:
        /* <DEDUP_REMOVED lines=25> */
	.type		__unnamed_18,@object
	.size		__unnamed_18,(__unnamed_22 - __unnamed_18)
__unnamed_18:
        /* <DEDUP_REMOVED lines=25> */
	.type		__unnamed_22,@object
	.size		__unnamed_22,(__unnamed_5 - __unnamed_22)
__unnamed_22:
        /* <DEDUP_REMOVED lines=25> */
	.type		__unnamed_5,@object
	.size		__unnamed_5,(__unnamed_3 - __unnamed_5)
__unnamed_5:
        /* <DEDUP_REMOVED lines=24> */
        /*0e03*/ 	.byte	0x3e, 0x20, 0x26, 0x5d, 0x00
	.type		__unnamed_3,@object
	.size		__unnamed_3,(__unnamed_2 - __unnamed_3)
__unnamed_3:
        /* <DEDUP_REMOVED lines=29> */
	.type		__unnamed_2,@object
	.size		__unnamed_2,(__unnamed_1 - __unnamed_2)
__unnamed_2:
        /* <DEDUP_REMOVED lines=29> */
	.type		__unnamed_1,@object
	.size		__unnamed_1,(__unnamed_25 - __unnamed_1)
__unnamed_1:
        /* <DEDUP_REMOVED lines=28> */
        /*1360*/ 	.byte	0x3c, 0x38, 0x31, 0x39, 0x32, 0x3e, 0x3e, 0x3e, 0x3e, 0x3e, 0x20, 0x26, 0x5d, 0x00
	.type		__unnamed_25,@object
	.size		__unnamed_25,(__unnamed_26 - __unnamed_25)
__unnamed_25:
        /* <DEDUP_REMOVED lines=28> */
        /*152e*/ 	.byte	0x3a, 0x43, 0x3c, 0x31, 0x36, 0x33, 0x38, 0x34, 0x3e, 0x3e, 0x3e, 0x3e, 0x3e, 0x5d, 0x00
	.type		__unnamed_26,@object
	.size		__unnamed_26,(__unnamed_21 - __unnamed_26)
__unnamed_26:
        /* <DEDUP_REMOVED lines=29> */
	.type		__unnamed_21,@object
	.size		__unnamed_21,(__unnamed_11 - __unnamed_21)
__unnamed_21:
        /* <DEDUP_REMOVED lines=29> */
	.type		__unnamed_11,@object
	.size		__unnamed_11,(__unnamed_7 - __unnamed_11)
__unnamed_11:
        /* <DEDUP_REMOVED lines=29> */
	.type		__unnamed_7,@object
	.size		__unnamed_7,(__unnamed_15 - __unnamed_7)
__unnamed_7:
        /* <DEDUP_REMOVED lines=29> */
	.type		__unnamed_15,@object
	.size		__unnamed_15,(__unnamed_12 - __unnamed_15)
__unnamed_15:
        /* <DEDUP_REMOVED lines=29> */
	.type		__unnamed_12,@object
	.size		__unnamed_12,(__unnamed_20 - __unnamed_12)
__unnamed_12:
        /* <DEDUP_REMOVED lines=29> */
	.type		__unnamed_20,@object
	.size		__unnamed_20,(__unnamed_8 - __unnamed_20)
__unnamed_20:
        /* <DEDUP_REMOVED lines=29> */
	.type		__unnamed_8,@object
	.size		__unnamed_8,(__unnamed_16 - __unnamed_8)
__unnamed_8:
        /* <DEDUP_REMOVED lines=29> */
	.type		__unnamed_16,@object
	.size		__unnamed_16,(__unnamed_24 - __unnamed_16)
__unnamed_16:
        /* <DEDUP_REMOVED lines=29> */
	.type		__unnamed_24,@object
	.size		__unnamed_24,(__unnamed_19 - __unnamed_24)
__unnamed_24:
        /* <DEDUP_REMOVED lines=30> */
	.type		__unnamed_19,@object
	.size		__unnamed_19,(__unnamed_10 - __unnamed_19)
__unnamed_19:
        /* <DEDUP_REMOVED lines=29> */
        /*292d*/ 	.byte	0x5d, 0x00
	.type		__unnamed_10,@object
	.size		__unnamed_10,(__unnamed_6 - __unnamed_10)
__unnamed_10:
        /* <DEDUP_REMOVED lines=30> */
	.type		__unnamed_6,@object
	.size		__unnamed_6,(__unnamed_14 - __unnamed_6)
__unnamed_6:
        /* <DEDUP_REMOVED lines=30> */
	.type		__unnamed_14,@object
	.size		__unnamed_14,(.L_13 - __unnamed_14)
__unnamed_14:
        /* <DEDUP_REMOVED lines=30> */
.L_13:


//--------------------- .nv.shared._ZN7cutlass13device_kernelIN5flash11enable_sm90INS1_16FlashAttnFwdSm90INS1_25CollectiveMainloopFwdSm90ILi2EN4cute5tupleIJNS5_1CILi1EEES8_S8_EEENS6_IJNS7_ILi128EEENS7_ILi80EEENS7_ILi256EEEEEELi256ENS_10bfloat16_tEfNS_4arch4Sm90ELb0ELb0ELb1ELb0ELb1ELb0ELb0ELb1ELb1ELb1ELb1ELb0EEENS1_21CollectiveEpilogueFwdINS6_IJSA_SC_SB_EEES9_SE_SG_Li256ELb0ELb1ELb1ELb0EEENS1_19SingleTileSchedulerILb0ELb1ELb1ELi128EEEEEEEEEvNT_6ParamsE --------------------------
	.section	.nv.shared._ZN7cutlass13device_kernelIN5flash11enable_sm90INS1_16FlashAttnFwdSm90INS1_25CollectiveMainloopFwdSm90ILi2EN4cute5tupleIJNS5_1CILi1EEES8_S8_EEENS6_IJNS7_ILi128EEENS7_ILi80EEENS7_ILi256EEEEEELi256ENS_10bfloat16_tEfNS_4arch4Sm90ELb0ELb0ELb1ELb0ELb1ELb0ELb0ELb1ELb1ELb1ELb1ELb0EEENS1_21CollectiveEpilogueFwdINS6_IJSA_SC_SB_EEES9_SE_SG_Li256ELb0ELb1ELb1ELb0EEENS1_19SingleTileSchedulerILb0ELb1ELb1ELi128EEEEEEEEEvNT_6ParamsE,"aw",@nobits
	.sectionflags	@""
	.align	16
	.zero		1024


//--------------------- .nv.shared.reserved.0     --------------------------
	.section	.nv.shared.reserved.0,"aw",@nobits
	.weak		__nv_reservedSMEM_offset_0_alias
	.size		__nv_reservedSMEM_offset_0_alias, 0, 0
	.other		__nv_reservedSMEM_offset_0_alias,@"STO_CUDA_RESERVED_SHARED STV_DEFAULT"
__nv_reservedSMEM_offset_0_alias:
	.zero		0


//--------------------- .nv.global                --------------------------
	.section	.nv.global,"aw",@nobits
.nv.global:
	.type		_ZN86_INTERNAL_0e8feed4_50_flash_fwd_hdimall_bf16_paged_split_softcap_sm90_cu_bdbb69e5_38754cute1_E,@object
	.size		_ZN86_INTERNAL_0e8feed4_50_flash_fwd_hdimall_bf16_paged_split_softcap_sm90_cu_bdbb69e5_38754cute1_E,(_ZN86_INTERNAL_0e8feed4_50_flash_fwd_hdimall_bf16_paged_split_softcap_sm90_cu_bdbb69e5_38754cuda3std3__45__cpo6cbeginE - _ZN86_INTERNAL_0e8feed4_50_flash_fwd_hdimall_bf16_paged_split_softcap_sm90_cu_bdbb69e5_38754cute1_E)
_ZN86_INTERNAL_0e8feed4_50_flash_fwd_hdimall_bf16_paged_split_softcap_sm90_cu_bdbb69e5_38754cute1_E:
	.zero		1
	.type		_ZN86_INTERNAL_0e8feed4_50_flash_fwd_hdimall_bf16_paged_split_softcap_sm90_cu_bdbb69e5_38754cuda3std3__45__cpo6cbeginE,@object
	.size		_ZN86_INTERNAL_0e8feed4_50_flash_fwd_hdimall_bf16_paged_split_softcap_sm90_cu_bdbb69e5_38754cuda3std3__45__cpo6cbeginE,(_ZN86_INTERNAL_0e8feed4_50_flash_fwd_hdimall_bf16_paged_split_softcap_sm90_cu_bdbb69e5_38754cuda3std3__48in_placeE - _ZN86_INTERNAL_0e8feed4_50_flash_fwd_hdimall_bf16_paged_split_softcap_sm90_cu_bdbb69e5_38754cuda3std3__45__cpo6cbeginE)
_ZN86_INTERNAL_0e8feed4_50_flash_fwd_hdimall_bf16_paged_split_softcap_sm90_cu_bdbb69e5_38754cuda3std3__45__cpo6cbeginE:
	.zero		1
	.type		_ZN86_INTERNAL_0e8feed4_50_flash_fwd_hdimall_bf16_paged_split_softcap_sm90_cu_bdbb69e5_38754cuda3std3__48in_placeE,@object
	.size		_ZN86_INTERNAL_0e8feed4_50_flash_fwd_hdimall_bf16_paged_split_softcap_sm90_cu_bdbb69e5_38754cuda3std3__48in_placeE,(_ZN86_INTERNAL_0e8feed4_50_flash_fwd_hdimall_bf16_paged_split_softcap_sm90_cu_bdbb69e5_38754cuda3std6ranges3__45__cpo9iter_moveE - _ZN86_INTERNAL_0e8feed4_50_flash_fwd_hdimall_bf16_paged_split_softcap_sm90_cu_bdbb69e5_38754cuda3std3__48in_placeE)
_ZN86_INTERNAL_0e8feed4_50_flash_fwd_hdimall_bf16_paged_split_softcap_sm90_cu_bdbb69e5_38754cuda3std3__48in_placeE:
	.zero		1
	.type		_ZN86_INTERNAL_0e8feed4_50_flash_fwd_hdimall_bf16_paged_split_softcap_sm90_cu_bdbb69e5_38754cuda3std6ranges3__45__cpo9iter_moveE,@object
	.size		_ZN86_INTERNAL_0e8feed4_50_flash_fwd_hdimall_bf16_paged_split_softcap_sm90_cu_bdbb69e5_38754cuda3std6ranges3__45__cpo9iter_moveE,(_ZN86_INTERNAL_0e8feed4_50_flash_fwd_hdimall_bf16_paged_split_softcap_sm90_cu_bdbb69e5_38754cuda3std3__45__cpo5beginE - _ZN86_INTERNAL_0e8feed4_50_flash_fwd_hdimall_bf16_paged_split_softcap_sm90_cu_bdbb69e5_38754cuda3std6ranges3__45__cpo9iter_moveE)
_ZN86_INTERNAL_0e8feed4_50_flash_fwd_hdimall_bf16_paged_split_softcap_sm90_cu_bdbb69e5_38754cuda3std6ranges3__45__cpo9iter_moveE:
	.zero		1
	.type		_ZN86_INTERNAL_0e8feed4_50_flash_fwd_hdimall_bf16_paged_split_softcap_sm90_cu_bdbb69e5_38754cuda3std3__45__cpo5beginE,@object
	.size		_ZN86_INTERNAL_0e8feed4_50_flash_fwd_hdimall_bf16_paged_split_softcap_sm90_cu_bdbb69e5_38754cuda3std3__45__cpo5beginE,(_ZN86_INTERNAL_0e8feed4_50_flash_fwd_hdimall_bf16_paged_split_softcap_sm90_cu_bdbb69e5_38754cuda3std3__488_GLOBAL__N__0e8feed4_50_flash_fwd_hdimall_bf16_paged_split_softcap_sm90_cu_bdbb69e5_38756ignoreE - _ZN86_INTERNAL_0e8feed4_50_flash_fwd_hdimall_bf16_paged_split_softcap_sm90_cu_bdbb69e5_38754cuda3std3__45__cpo5beginE)
_ZN86_INTERNAL_0e8feed4_50_flash_fwd_hdimall_bf16_paged_split_softcap_sm90_cu_bdbb69e5_38754cuda3std3__45__cpo5beginE:
	.zero		1
	.type		_ZN86_INTERNAL_0e8feed4_50_flash_fwd_hdimall_bf16_paged_split_softcap_sm90_cu_bdbb69e5_38754cuda3std3__488_GLOBAL__N__0e8feed4_50_flash_fwd_hdimall_bf16_paged_split_softcap_sm90_cu_bdbb69e5_38756ignoreE,@object
	.size		_ZN86_INTERNAL_0e8feed4_50_flash_fwd_hdimall_bf16_paged_split_softcap_sm90_cu_bdbb69e5_38754cuda3std3__488_GLOBAL__N__0e8feed4_50_flash_fwd_hdimall_bf16_paged_split_softcap_sm90_cu_bdbb69e5_38756ignoreE,(_ZN86_INTERNAL_0e8feed4_50_flash_fwd_hdimall_bf16_paged_split_softcap_sm90_cu_bdbb69e5_38754cute7productE - _ZN86_INTERNAL_0e8feed4_50_flash_fwd_hdimall_bf16_paged_split_softcap_sm90_cu_bdbb69e5_38754cuda3std3__488_GLOBAL__N__0e8feed4_50_flash_fwd_hdimall_bf16_paged_split_softcap_sm90_cu_bdbb69e5_38756ignoreE)
_ZN86_INTERNAL_0e8feed4_50_flash_fwd_hdimall_bf16_paged_split_softcap_sm90_cu_bdbb69e5_38754cuda3std3__488_GLOBAL__N__0e8feed4_50_flash_fwd_hdimall_bf16_paged_split_softcap_sm90_cu_bdbb69e5_38756ignoreE:
	.zero		1
	.type		_ZN86_INTERNAL_0e8feed4_50_flash_fwd_hdimall_bf16_paged_split_softcap_sm90_cu_bdbb69e5_38754cute7productE,@object
	.size		_ZN86_INTERNAL_0e8feed4_50_flash_fwd_hdimall_bf16_paged_split_softcap_sm90_cu_bdbb69e5_38754cute7productE,(_ZN86_INTERNAL_0e8feed4_50_flash_fwd_hdimall_bf16_paged_split_softcap_sm90_cu_bdbb69e5_38754cuda3std3__45__cpo3endE - _ZN86_INTERNAL_0e8feed4_50_flash_fwd_hdimall_bf16_paged_split_softcap_sm90_cu_bdbb69e5_38754cute7productE)
_ZN86_INTERNAL_0e8feed4_50_flash_fwd_hdimall_bf16_paged_split_softcap_sm90_cu_bdbb69e5_38754cute7productE:
	.zero		1
	.type		_ZN86_INTERNAL_0e8feed4_50_flash_fwd_hdimall_bf16_paged_split_softcap_sm90_cu_bdbb69e5_38754cuda3std3__45__cpo3endE,@object
	.size		_ZN86_INTERNAL_0e8feed4_50_flash_fwd_hdimall_bf16_paged_split_softcap_sm90_cu_bdbb69e5_38754cuda3std3__45__cpo3endE,(_ZN86_INTERNAL_0e8feed4_50_flash_fwd_hdimall_bf16_paged_split_softcap_sm90_cu_bdbb69e5_38754cuda3std3__419piecewise_constructE - _ZN86_INTERNAL_0e8feed4_50_flash_fwd_hdimall_bf16_paged_split_softcap_sm90_cu_bdbb69e5_38754cuda3std3__45__cpo3endE)
_ZN86_INTERNAL_0e8feed4_50_flash_fwd_hdimall_bf16_paged_split_softcap_sm90_cu_bdbb69e5_38754cuda3std3__45__cpo3endE:
	.zero		1
	.type		_ZN86_INTERNAL_0e8feed4_50_flash_fwd_hdimall_bf16_paged_split_softcap_sm90_cu_bdbb69e5_38754cuda3std3__419piecewise_constructE,@object
	.size		_ZN86_INTERNAL_0e8feed4_50_flash_fwd_hdimall_bf16_paged_split_softcap_sm90_cu_bdbb69e5_38754cuda3std3__419piecewise_constructE,(_ZN86_INTERNAL_0e8feed4_50_flash_fwd_hdimall_bf16_paged_split_softcap_sm90_cu_bdbb69e5_38754cuda3std3__45__cpo4cendE - _ZN86_INTERNAL_0e8feed4_50_flash_fwd_hdimall_bf16_paged_split_softcap_sm90_cu_bdbb69e5_38754cuda3std3__419piecewise_constructE)
_ZN86_INTERNAL_0e8feed4_50_flash_fwd_hdimall_bf16_paged_split_softcap_sm90_cu_bdbb69e5_38754cuda3std3__419piecewise_constructE:
	.zero		1
	.type		_ZN86_INTERNAL_0e8feed4_50_flash_fwd_hdimall_bf16_paged_split_softcap_sm90_cu_bdbb69e5_38754cuda3std3__45__cpo4cendE,@object
	.size		_ZN86_INTERNAL_0e8feed4_50_flash_fwd_hdimall_bf16_paged_split_softcap_sm90_cu_bdbb69e5_38754cuda3std3__45__cpo4cendE,(_ZN86_INTERNAL_0e8feed4_50_flash_fwd_hdimall_bf16_paged_split_softcap_sm90_cu_bdbb69e5_38754cuda3std6ranges3__45__cpo4swapE - _ZN86_INTERNAL_0e8feed4_50_flash_fwd_hdimall_bf16_paged_split_softcap_sm90_cu_bdbb69e5_38754cuda3std3__45__cpo4cendE)
_ZN86_INTERNAL_0e8feed4_50_flash_fwd_hdimall_bf16_paged_split_softcap_sm90_cu_bdbb69e5_38754cuda3std3__45__cpo4cendE:
	.zero		1
	.type		_ZN86_INTERNAL_0e8feed4_50_flash_fwd_hdimall_bf16_paged_split_softcap_sm90_cu_bdbb69e5_38754cuda3std6ranges3__45__cpo4swapE,@object
	.size		_ZN86_INTERNAL_0e8feed4_50_flash_fwd_hdimall_bf16_paged_split_softcap_sm90_cu_bdbb69e5_38754cuda3std6ranges3__45__cpo4swapE,(.L_34 - _ZN86_INTERNAL_0e8feed4_50_flash_fwd_hdimall_bf16_paged_split_softcap_sm90_cu_bdbb69e5_38754cuda3std6ranges3__45__cpo4swapE)
_ZN86_INTERNAL_0e8feed4_50_flash_fwd_hdimall_bf16_paged_split_softcap_sm90_cu_bdbb69e5_38754cuda3std6ranges3__45__cpo4swapE:
	.zero		1
.L_34:


//--------------------- .nv.shared._ZN7cutlass13device_kernelIN5flash11enable_sm90INS1_16FlashAttnFwdSm90INS1_25CollectiveMainloopFwdSm90ILi2EN4cute5tupleIJNS5_1CILi1EEES8_S8_EEENS6_IJNS7_ILi128EEENS7_ILi80EEENS7_ILi256EEEEEELi256ENS_10bfloat16_tEfNS_4arch4Sm90ELb0ELb0ELb1ELb1ELb1ELb0ELb0ELb1ELb1ELb1ELb1ELb0EEENS1_21CollectiveEpilogueFwdINS6_IJSA_SC_SB_EEES9_SE_SG_Li256ELb1ELb1ELb1ELb0EEENS1_36VarlenDynamicPersistentTileSchedulerILi128ELi80ELi256ELi128ELb1ELb1ELb1ELb0ELb1ELb1EEEEEEEEEvNT_6ParamsE --------------------------
	.section	.nv.shared._ZN7cutlass13device_kernelIN5flash11enable_sm90INS1_16FlashAttnFwdSm90INS1_25CollectiveMainloopFwdSm90ILi2EN4cute5tupleIJNS5_1CILi1EEES8_S8_EEENS6_IJNS7_ILi128EEENS7_ILi80EEENS7_ILi256EEEEEELi256ENS_10bfloat16_tEfNS_4arch4Sm90ELb0ELb0ELb1ELb1ELb1ELb0ELb0ELb1ELb1ELb1ELb1ELb0EEENS1_21CollectiveEpilogueFwdINS6_IJSA_SC_SB_EEES9_SE_SG_Li256ELb1ELb1ELb1ELb0EEENS1_36VarlenDynamicPersistentTileSchedulerILi128ELi80ELi256ELi128ELb1ELb1ELb1ELb0ELb1ELb1EEEEEEEEEvNT_6ParamsE,"aw",@nobits
	.sectionflags	@""
	.align	16
	.zero		1024


//--------------------- .nv.shared._ZN7cutlass13device_kernelIN5flash11enable_sm90INS1_16FlashAttnFwdSm90INS1_25CollectiveMainloopFwdSm90ILi2EN4cute5tupleIJNS5_1CILi1EEES8_S8_EEENS6_IJNS7_ILi128EEENS7_ILi80EEENS7_ILi256EEEEEELi256ENS_10bfloat16_tEfNS_4arch4Sm90ELb0ELb0ELb1ELb1ELb1ELb1ELb0ELb1ELb1ELb1ELb1ELb0EEENS1_21CollectiveEpilogueFwdINS6_IJSA_SC_SB_EEES9_SE_SG_Li256ELb1ELb1ELb1ELb0EEENS1_36VarlenDynamicPersistentTileSchedulerILi128ELi80ELi256ELi128ELb1ELb1ELb1ELb0ELb1ELb1EEEEEEEEEvNT_6ParamsE --------------------------
	.section	.nv.shared._ZN7cutlass13device_kernelIN5flash11enable_sm90INS1_16FlashAttnFwdSm90INS1_25CollectiveMainloopFwdSm90ILi2EN4cute5tupleIJNS5_1CILi1EEES8_S8_EEENS6_IJNS7_ILi128EEENS7_ILi80EEENS7_ILi256EEEEEELi256ENS_10bfloat16_tEfNS_4arch4Sm90ELb0ELb0ELb1ELb1ELb1ELb1ELb0ELb1ELb1ELb1ELb1ELb0EEENS1_21CollectiveEpilogueFwdINS6_IJSA_SC_SB_EEES9_SE_SG_Li256ELb1ELb1ELb1ELb0EEENS1_36VarlenDynamicPersistentTileSchedulerILi128ELi80ELi256ELi128ELb1ELb1ELb1ELb0ELb1ELb1EEEEEEEEEvNT_6ParamsE,"aw",@nobits
	.sectionflags	@""
	.align	16
	.zero		1024


//--------------------- .nv.shared._ZN7cutlass13device_kernelIN5flash11enable_sm90INS1_16FlashAttnFwdSm90INS1_25CollectiveMainloopFwdSm90ILi2EN4cute5tupleIJNS5_1CILi1EEES8_S8_EEENS6_IJNS7_ILi128EEENS7_ILi64EEENS7_ILi256EEEEEELi256ENS_10bfloat16_tEfNS_4arch4Sm90ELb0ELb1ELb1ELb0ELb1ELb0ELb0ELb1ELb1ELb1ELb1ELb0EEENS1_21CollectiveEpilogueFwdINS6_IJSA_SC_SB_EEES9_SE_SG_Li256ELb0ELb1ELb1ELb0EEENS1_19SingleTileSchedulerILb0ELb1ELb1ELi128EEEEEEEEEvNT_6ParamsE --------------------------
	.section	.nv.shared._ZN7cutlass13device_kernelIN5flash11enable_sm90INS1_16FlashAttnFwdSm90INS1_25CollectiveMainloopFwdSm90ILi2EN4cute5tupleIJNS5_1CILi1EEES8_S8_EEENS6_IJNS7_ILi128EEENS7_ILi64EEENS7_ILi256EEEEEELi256ENS_10bfloat16_tEfNS_4arch4Sm90ELb0ELb1ELb1ELb0ELb1ELb0ELb0ELb1ELb1ELb1ELb1ELb0EEENS1_21CollectiveEpilogueFwdINS6_IJSA_SC_SB_EEES9_SE_SG_Li256ELb0ELb1ELb1ELb0EEENS1_19SingleTileSchedulerILb0ELb1ELb1ELi128EEEEEEEEEvNT_6ParamsE,"aw",@nobits
	.sectionflags	@""
	.align	16
	.zero		1024


//--------------------- .nv.shared._ZN7cutlass13device_kernelIN5flash11enable_sm90INS1_16FlashAttnFwdSm90INS1_25CollectiveMainloopFwdSm90ILi2EN4cute5tupleIJNS5_1CILi1EEES8_S8_EEENS6_IJNS7_ILi128EEENS7_ILi64EEENS7_ILi256EEEEEELi256ENS_10bfloat16_tEfNS_4arch4Sm90ELb0ELb1ELb1ELb1ELb1ELb0ELb0ELb1ELb1ELb1ELb1ELb0EEENS1_21CollectiveEpilogueFwdINS6_IJSA_SC_SB_EEES9_SE_SG_Li256ELb1ELb1ELb1ELb0EEENS1_36VarlenDynamicPersistentTileSchedulerILi128ELi64ELi256ELi128ELb1ELb1ELb1ELb1ELb0ELb1EEEEEEEEEvNT_6ParamsE --------------------------
	.section	.nv.shared._ZN7cutlass13device_kernelIN5flash11enable_sm90INS1_16FlashAttnFwdSm90INS1_25CollectiveMainloopFwdSm90ILi2EN4cute5tupleIJNS5_1CILi1EEES8_S8_EEENS6_IJNS7_ILi128EEENS7_ILi64EEENS7_ILi256EEEEEELi256ENS_10bfloat16_tEfNS_4arch4Sm90ELb0ELb1ELb1ELb1ELb1ELb0ELb0ELb1ELb1ELb1ELb1ELb0EEENS1_21CollectiveEpilogueFwdINS6_IJSA_SC_SB_EEES9_SE_SG_Li256ELb1ELb1ELb1ELb0EEENS1_36VarlenDynamicPersistentTileSchedulerILi128ELi64ELi256ELi128ELb1ELb1ELb1ELb1ELb0ELb1EEEEEEEEEvNT_6ParamsE,"aw",@nobits
	.sectionflags	@""
	.align	16
	.zero		1024


//--------------------- .nv.shared._ZN7cutlass13device_kernelIN5flash11enable_sm90INS1_16FlashAttnFwdSm90INS1_25CollectiveMainloopFwdSm90ILi2EN4cute5tupleIJNS5_1CILi1EEES8_S8_EEENS6_IJNS7_ILi128EEENS7_ILi64EEENS7_ILi256EEEEEELi256ENS_10bfloat16_tEfNS_4arch4Sm90ELb0ELb1ELb1ELb1ELb1ELb1ELb0ELb1ELb1ELb1ELb1ELb0EEENS1_21CollectiveEpilogueFwdINS6_IJSA_SC_SB_EEES9_SE_SG_Li256ELb1ELb1ELb1ELb0EEENS1_36VarlenDynamicPersistentTileSchedulerILi128ELi64ELi256ELi128ELb1ELb1ELb1ELb1ELb0ELb1EEEEEEEEEvNT_6ParamsE --------------------------
	.section	.nv.shared._ZN7cutlass13device_kernelIN5flash11enable_sm90INS1_16FlashAttnFwdSm90INS1_25CollectiveMainloopFwdSm90ILi2EN4cute5tupleIJNS5_1CILi1EEES8_S8_EEENS6_IJNS7_ILi128EEENS7_ILi64EEENS7_ILi256EEEEEELi256ENS_10bfloat16_tEfNS_4arch4Sm90ELb0ELb1ELb1ELb1ELb1ELb1ELb0ELb1ELb1ELb1ELb1ELb0EEENS1_21CollectiveEpilogueFwdINS6_IJSA_SC_SB_EEES9_SE_SG_Li256ELb1ELb1ELb1ELb0EEENS1_36VarlenDynamicPersistentTileSchedulerILi128ELi64ELi256ELi128ELb1ELb1ELb1ELb1ELb0ELb1EEEEEEEEEvNT_6ParamsE,"aw",@nobits
	.sectionflags	@""
	.align	16
	.zero		1024


//--------------------- .nv.shared._ZN7cutlass13device_kernelIN5flash11enable_sm90INS1_16FlashAttnFwdSm90INS1_25CollectiveMainloopFwdSm90ILi2EN4cute5tupleIJNS5_1CILi1EEES8_S8_EEENS6_IJNS7_ILi128EEENS7_ILi80EEENS7_ILi256EEEEEELi256ENS_10bfloat16_tEfNS_4arch4Sm90ELb1ELb0ELb1ELb0ELb1ELb0ELb0ELb1ELb1ELb1ELb1ELb0EEENS1_21CollectiveEpilogueFwdINS6_IJSA_SC_SB_EEES9_SE_SG_Li256ELb0ELb1ELb1ELb0EEENS1_19SingleTileSchedulerILb0ELb1ELb1ELi128EEEEEEEEEvNT_6ParamsE --------------------------
	.section	.nv.shared._ZN7cutlass13device_kernelIN5flash11enable_sm90INS1_16FlashAttnFwdSm90INS1_25CollectiveMainloopFwdSm90ILi2EN4cute5tupleIJNS5_1CILi1EEES8_S8_EEENS6_IJNS7_ILi128EEENS7_ILi80EEENS7_ILi256EEEEEELi256ENS_10bfloat16_tEfNS_4arch4Sm90ELb1ELb0ELb1ELb0ELb1ELb0ELb0ELb1ELb1ELb1ELb1ELb0EEENS1_21CollectiveEpilogueFwdINS6_IJSA_SC_SB_EEES9_SE_SG_Li256ELb0ELb1ELb1ELb0EEENS1_19SingleTileSchedulerILb0ELb1ELb1ELi128EEEEEEEEEvNT_6ParamsE,"aw",@nobits
	.sectionflags	@""
	.align	16
	.zero		1024


//--------------------- .nv.shared._ZN7cutlass13device_kernelIN5flash11enable_sm90INS1_16FlashAttnFwdSm90INS1_25CollectiveMainloopFwdSm90ILi2EN4cute5tupleIJNS5_1CILi1EEES8_S8_EEENS6_IJNS7_ILi128EEENS7_ILi80EEENS7_ILi256EEEEEELi256ENS_10bfloat16_tEfNS_4arch4Sm90ELb1ELb0ELb1ELb1ELb1ELb0ELb0ELb1ELb1ELb1ELb1ELb0EEENS1_21CollectiveEpilogueFwdINS6_IJSA_SC_SB_EEES9_SE_SG_Li256ELb1ELb1ELb1ELb0EEENS1_36VarlenDynamicPersistentTileSchedulerILi128ELi80ELi256ELi128ELb1ELb1ELb1ELb1ELb1ELb1EEEEEEEEEvNT_6ParamsE --------------------------
	.section	.nv.shared._ZN7cutlass13device_kernelIN5flash11enable_sm90INS1_16FlashAttnFwdSm90INS1_25CollectiveMainloopFwdSm90ILi2EN4cute5tupleIJNS5_1CILi1EEES8_S8_EEENS6_IJNS7_ILi128EEENS7_ILi80EEENS7_ILi256EEEEEELi256ENS_10bfloat16_tEfNS_4arch4Sm90ELb1ELb0ELb1ELb1ELb1ELb0ELb0ELb1ELb1ELb1ELb1ELb0EEENS1_21CollectiveEpilogueFwdINS6_IJSA_SC_SB_EEES9_SE_SG_Li256ELb1ELb1ELb1ELb0EEENS1_36VarlenDynamicPersistentTileSchedulerILi128ELi80ELi256ELi128ELb1ELb1ELb1ELb1ELb1ELb1EEEEEEEEEvNT_6ParamsE,"aw",@nobits
	.sectionflags	@""
	.align	16
	.zero		1024


//--------------------- .nv.shared._ZN7cutlass13device_kernelIN5flash11enable_sm90INS1_16FlashAttnFwdSm90INS1_25CollectiveMainloopFwdSm90ILi2EN4cute5tupleIJNS5_1CILi1EEES8_S8_EEENS6_IJNS7_ILi128EEENS7_ILi80EEENS7_ILi256EEEEEELi256ENS_10bfloat16_tEfNS_4arch4Sm90ELb1ELb0ELb1ELb1ELb1ELb1ELb0ELb1ELb1ELb1ELb1ELb0EEENS1_21CollectiveEpilogueFwdINS6_IJSA_SC_SB_EEES9_SE_SG_Li256ELb1ELb1ELb1ELb0EEENS1_36VarlenDynamicPersistentTileSchedulerILi128ELi80ELi256ELi128ELb1ELb1ELb1ELb1ELb1ELb1EEEEEEEEEvNT_6ParamsE --------------------------
	.section	.nv.shared._ZN7cutlass13device_kernelIN5flash11enable_sm90INS1_16FlashAttnFwdSm90INS1_25CollectiveMainloopFwdSm90ILi2EN4cute5tupleIJNS5_1CILi1EEES8_S8_EEENS6_IJNS7_ILi128EEENS7_ILi80EEENS7_ILi256EEEEEELi256ENS_10bfloat16_tEfNS_4arch4Sm90ELb1ELb0ELb1ELb1ELb1ELb1ELb0ELb1ELb1ELb1ELb1ELb0EEENS1_21CollectiveEpilogueFwdINS6_IJSA_SC_SB_EEES9_SE_SG_Li256ELb1ELb1ELb1ELb0EEENS1_36VarlenDynamicPersistentTileSchedulerILi128ELi80ELi256ELi128ELb1ELb1ELb1ELb1ELb1ELb1EEEEEEEEEvNT_6ParamsE,"aw",@nobits
	.sectionflags	@""
	.align	16
	.zero		1024


//--------------------- .nv.shared._ZN7cutlass13device_kernelIN5flash11enable_sm90INS1_16FlashAttnFwdSm90INS1_25CollectiveMainloopFwdSm90ILi2EN4cute5tupleIJNS5_1CILi1EEES8_S8_EEENS6_IJNS7_ILi128EEENS7_ILi96EEENS7_ILi192EEEEEELi192ENS_10bfloat16_tEfNS_4arch4Sm90ELb0ELb0ELb1ELb0ELb1ELb0ELb0ELb1ELb1ELb1ELb1ELb0EEENS1_21CollectiveEpilogueFwdINS6_IJSA_SC_SB_EEES9_SE_SG_Li256ELb0ELb1ELb1ELb0EEENS1_19SingleTileSchedulerILb0ELb1ELb1ELi128EEEEEEEEEvNT_6ParamsE --------------------------
	.section	.nv.shared._ZN7cutlass13device_kernelIN5flash11enable_sm90INS1_16FlashAttnFwdSm90INS1_25CollectiveMainloopFwdSm90ILi2EN4cute5tupleIJNS5_1CILi1EEES8_S8_EEENS6_IJNS7_ILi128EEENS7_ILi96EEENS7_ILi192EEEEEELi192ENS_10bfloat16_tEfNS_4arch4Sm90ELb0ELb0ELb1ELb0ELb1ELb0ELb0ELb1ELb1ELb1ELb1ELb0EEENS1_21CollectiveEpilogueFwdINS6_IJSA_SC_SB_EEES9_SE_SG_Li256ELb0ELb1ELb1ELb0EEENS1_19SingleTileSchedulerILb0ELb1ELb1ELi128EEEEEEEEEvNT_6ParamsE,"aw",@nobits
	.sectionflags	@""
	.align	16
	.zero		1024


//--------------------- .nv.shared._ZN7cutlass13device_kernelIN5flash11enable_sm90INS1_16FlashAttnFwdSm90INS1_25CollectiveMainloopFwdSm90ILi2EN4cute5tupleIJNS5_1CILi1EEES8_S8_EEENS6_IJNS7_ILi128EEENS7_ILi96EEENS7_ILi192EEEEEELi192ENS_10bfloat16_tEfNS_4arch4Sm90ELb0ELb0ELb1ELb1ELb1ELb0ELb0ELb1ELb1ELb1ELb1ELb0EEENS1_21CollectiveEpilogueFwdINS6_IJSA_SC_SB_EEES9_SE_SG_Li256ELb1ELb1ELb1ELb0EEENS1_36VarlenDynamicPersistentTileSchedulerILi128ELi96ELi256ELi128ELb1ELb1ELb1ELb0ELb1ELb1EEEEEEEEEvNT_6ParamsE --------------------------
	.section	.nv.shared._ZN7cutlass13device_kernelIN5flash11enable_sm90INS1_16FlashAttnFwdSm90INS1_25CollectiveMainloopFwdSm90ILi2EN4cute5tupleIJNS5_1CILi1EEES8_S8_EEENS6_IJNS7_ILi128EEENS7_ILi96EEENS7_ILi192EEEEEELi192ENS_10bfloat16_tEfNS_4arch4Sm90ELb0ELb0ELb1ELb1ELb1ELb0ELb0ELb1ELb1ELb1ELb1ELb0EEENS1_21CollectiveEpilogueFwdINS6_IJSA_SC_SB_EEES9_SE_SG_Li256ELb1ELb1ELb1ELb0EEENS1_36VarlenDynamicPersistentTileSchedulerILi128ELi96ELi256ELi128ELb1ELb1ELb1ELb0ELb1ELb1EEEEEEEEEvNT_6ParamsE,"aw",@nobits
	.sectionflags	@""
	.align	16
	.zero		1024


//--------------------- .nv.shared._ZN7cutlass13device_kernelIN5flash11enable_sm90INS1_16FlashAttnFwdSm90INS1_25CollectiveMainloopFwdSm90ILi2EN4cute5tupleIJNS5_1CILi1EEES8_S8_EEENS6_IJNS7_ILi128EEENS7_ILi96EEENS7_ILi192EEEEEELi192ENS_10bfloat16_tEfNS_4arch4Sm90ELb0ELb0ELb1ELb1ELb1ELb1ELb0ELb1ELb1ELb1ELb1ELb0EEENS1_21CollectiveEpilogueFwdINS6_IJSA_SC_SB_EEES9_SE_SG_Li256ELb1ELb1ELb1ELb0EEENS1_36VarlenDynamicPersistentTileSchedulerILi128ELi96ELi256ELi128ELb1ELb1ELb1ELb0ELb1ELb1EEEEEEEEEvNT_6ParamsE --------------------------
	.section	.nv.shared._ZN7cutlass13device_kernelIN5flash11enable_sm90INS1_16FlashAttnFwdSm90INS1_25CollectiveMainloopFwdSm90ILi2EN4cute5tupleIJNS5_1CILi1EEES8_S8_EEENS6_IJNS7_ILi128EEENS7_ILi96EEENS7_ILi192EEEEEELi192ENS_10bfloat16_tEfNS_4arch4Sm90ELb0ELb0ELb1ELb1ELb1ELb1ELb0ELb1ELb1ELb1ELb1ELb0EEENS1_21CollectiveEpilogueFwdINS6_IJSA_SC_SB_EEES9_SE_SG_Li256ELb1ELb1ELb1ELb0EEENS1_36VarlenDynamicPersistentTileSchedulerILi128ELi96ELi256ELi128ELb1ELb1ELb1ELb0ELb1ELb1EEEEEEEEEvNT_6ParamsE,"aw",@nobits
	.sectionflags	@""
	.align	16
	.zero		1024


//--------------------- .nv.shared._ZN7cutlass13device_kernelIN5flash11enable_sm90INS1_16FlashAttnFwdSm90INS1_25CollectiveMainloopFwdSm90ILi2EN4cute5tupleIJNS5_1CILi1EEES8_S8_EEENS6_IJNS7_ILi128EEENS7_ILi96EEENS7_ILi192EEEEEELi192ENS_10bfloat16_tEfNS_4arch4Sm90ELb0ELb1ELb1ELb0ELb1ELb0ELb0ELb1ELb1ELb1ELb1ELb0EEENS1_21CollectiveEpilogueFwdINS6_IJSA_SC_SB_EEES9_SE_SG_Li256ELb0ELb1ELb1ELb0EEENS1_19SingleTileSchedulerILb0ELb1ELb1ELi128EEEEEEEEEvNT_6ParamsE --------------------------
	.section	.nv.shared._ZN7cutlass13device_kernelIN5flash11enable_sm90INS1_16FlashAttnFwdSm90INS1_25CollectiveMainloopFwdSm90ILi2EN4cute5tupleIJNS5_1CILi1EEES8_S8_EEENS6_IJNS7_ILi128EEENS7_ILi96EEENS7_ILi192EEEEEELi192ENS_10bfloat16_tEfNS_4arch4Sm90ELb0ELb1ELb1ELb0ELb1ELb0ELb0ELb1ELb1ELb1ELb1ELb0EEENS1_21CollectiveEpilogueFwdINS6_IJSA_SC_SB_EEES9_SE_SG_Li256ELb0ELb1ELb1ELb0EEENS1_19SingleTileSchedulerILb0ELb1ELb1ELi128EEEEEEEEEvNT_6ParamsE,"aw",@nobits
	.sectionflags	@""
	.align	16
	.zero		1024


//--------------------- .nv.shared._ZN7cutlass13device_kernelIN5flash11enable_sm90INS1_16FlashAttnFwdSm90INS1_25CollectiveMainloopFwdSm90ILi2EN4cute5tupleIJNS5_1CILi1EEES8_S8_EEENS6_IJNS7_ILi128EEENS7_ILi96EEENS7_ILi192EEEEEELi192ENS_10bfloat16_tEfNS_4arch4Sm90ELb0ELb1ELb1ELb1ELb1ELb0ELb0ELb1ELb1ELb1ELb1ELb0EEENS1_21CollectiveEpilogueFwdINS6_IJSA_SC_SB_EEES9_SE_SG_Li256ELb1ELb1ELb1ELb0EEENS1_36VarlenDynamicPersistentTileSchedulerILi128ELi96ELi256ELi128ELb1ELb1ELb1ELb1ELb0ELb1EEEEEEEEEvNT_6ParamsE --------------------------
	.section	.nv.shared._ZN7cutlass13device_kernelIN5flash11enable_sm90INS1_16FlashAttnFwdSm90INS1_25CollectiveMainloopFwdSm90ILi2EN4cute5tupleIJNS5_1CILi1EEES8_S8_EEENS6_IJNS7_ILi128EEENS7_ILi96EEENS7_ILi192EEEEEELi192ENS_10bfloat16_tEfNS_4arch4Sm90ELb0ELb1ELb1ELb1ELb1ELb0ELb0ELb1ELb1ELb1ELb1ELb0EEENS1_21CollectiveEpilogueFwdINS6_IJSA_SC_SB_EEES9_SE_SG_Li256ELb1ELb1ELb1ELb0EEENS1_36VarlenDynamicPersistentTileSchedulerILi128ELi96ELi256ELi128ELb1ELb1ELb1ELb1ELb0ELb1EEEEEEEEEvNT_6ParamsE,"aw",@nobits
	.sectionflags	@""
	.align	16
	.zero		1024


//--------------------- .nv.shared._ZN7cutlass13device_kernelIN5flash11enable_sm90INS1_16FlashAttnFwdSm90INS1_25CollectiveMainloopFwdSm90ILi2EN4cute5tupleIJNS5_1CILi1EEES8_S8_EEENS6_IJNS7_ILi128EEENS7_ILi96EEENS7_ILi192EEEEEELi192ENS_10bfloat16_tEfNS_4arch4Sm90ELb0ELb1ELb1ELb1ELb1ELb1ELb0ELb1ELb1ELb1ELb1ELb0EEENS1_21CollectiveEpilogueFwdINS6_IJSA_SC_SB_EEES9_SE_SG_Li256ELb1ELb1ELb1ELb0EEENS1_36VarlenDynamicPersistentTileSchedulerILi128ELi96ELi256ELi128ELb1ELb1ELb1ELb1ELb0ELb1EEEEEEEEEvNT_6ParamsE --------------------------
	.section	.nv.shared._ZN7cutlass13device_kernelIN5flash11enable_sm90INS1_16FlashAttnFwdSm90INS1_25CollectiveMainloopFwdSm90ILi2EN4cute5tupleIJNS5_1CILi1EEES8_S8_EEENS6_IJNS7_ILi128EEENS7_ILi96EEENS7_ILi192EEEEEELi192ENS_10bfloat16_tEfNS_4arch4Sm90ELb0ELb1ELb1ELb1ELb1ELb1ELb0ELb1ELb1ELb1ELb1ELb0EEENS1_21CollectiveEpilogueFwdINS6_IJSA_SC_SB_EEES9_SE_SG_Li256ELb1ELb1ELb1ELb0EEENS1_36VarlenDynamicPersistentTileSchedulerILi128ELi96ELi256ELi128ELb1ELb1ELb1ELb1ELb0ELb1EEEEEEEEEvNT_6ParamsE,"aw",@nobits
	.sectionflags	@""
	.align	16
	.zero		1024


//--------------------- .nv.shared._ZN7cutlass13device_kernelIN5flash11enable_sm90INS1_16FlashAttnFwdSm90INS1_25CollectiveMainloopFwdSm90ILi2EN4cute5tupleIJNS5_1CILi1EEES8_S8_EEENS6_IJNS7_ILi128EEENS7_ILi96EEENS7_ILi192EEEEEELi192ENS_10bfloat16_tEfNS_4arch4Sm90ELb1ELb0ELb1ELb0ELb1ELb0ELb0ELb1ELb1ELb1ELb1ELb0EEENS1_21CollectiveEpilogueFwdINS6_IJSA_SC_SB_EEES9_SE_SG_Li256ELb0ELb1ELb1ELb0EEENS1_19SingleTileSchedulerILb0ELb1ELb1ELi128EEEEEEEEEvNT_6ParamsE --------------------------
	.section	.nv.shared._ZN7cutlass13device_kernelIN5flash11enable_sm90INS1_16FlashAttnFwdSm90INS1_25CollectiveMainloopFwdSm90ILi2EN4cute5tupleIJNS5_1CILi1EEES8_S8_EEENS6_IJNS7_ILi128EEENS7_ILi96EEENS7_ILi192EEEEEELi192ENS_10bfloat16_tEfNS_4arch4Sm90ELb1ELb0ELb1ELb0ELb1ELb0ELb0ELb1ELb1ELb1ELb1ELb0EEENS1_21CollectiveEpilogueFwdINS6_IJSA_SC_SB_EEES9_SE_SG_Li256ELb0ELb1ELb1ELb0EEENS1_19SingleTileSchedulerILb0ELb1ELb1ELi128EEEEEEEEEvNT_6ParamsE,"aw",@nobits
	.sectionflags	@""
	.align	16
	.zero		1024


//--------------------- .nv.shared._ZN7cutlass13device_kernelIN5flash11enable_sm90INS1_16FlashAttnFwdSm90INS1_25CollectiveMainloopFwdSm90ILi2EN4cute5tupleIJNS5_1CILi1EEES8_S8_EEENS6_IJNS7_ILi128EEENS7_ILi96EEENS7_ILi192EEEEEELi192ENS_10bfloat16_tEfNS_4arch4Sm90ELb1ELb0ELb1ELb1ELb1ELb0ELb0ELb1ELb1ELb1ELb1ELb0EEENS1_21CollectiveEpilogueFwdINS6_IJSA_SC_SB_EEES9_SE_SG_Li256ELb1ELb1ELb1ELb0EEENS1_36VarlenDynamicPersistentTileSchedulerILi128ELi96ELi256ELi128ELb1ELb1ELb1ELb1ELb1ELb1EEEEEEEEEvNT_6ParamsE --------------------------
	.section	.nv.shared._ZN7cutlass13device_kernelIN5flash11enable_sm90INS1_16FlashAttnFwdSm90INS1_25CollectiveMainloopFwdSm90ILi2EN4cute5tupleIJNS5_1CILi1EEES8_S8_EEENS6_IJNS7_ILi128EEENS7_ILi96EEENS7_ILi192EEEEEELi192ENS_10bfloat16_tEfNS_4arch4Sm90ELb1ELb0ELb1ELb1ELb1ELb0ELb0ELb1ELb1ELb1ELb1ELb0EEENS1_21CollectiveEpilogueFwdINS6_IJSA_SC_SB_EEES9_SE_SG_Li256ELb1ELb1ELb1ELb0EEENS1_36VarlenDynamicPersistentTileSchedulerILi128ELi96ELi256ELi128ELb1ELb1ELb1ELb1ELb1ELb1EEEEEEEEEvNT_6ParamsE,"aw",@nobits
	.sectionflags	@""
	.align	16
	.zero		1024


//--------------------- .nv.shared._ZN7cutlass13device_kernelIN5flash11enable_sm90INS1_16FlashAttnFwdSm90INS1_25CollectiveMainloopFwdSm90ILi2EN4cute5tupleIJNS5_1CILi1EEES8_S8_EEENS6_IJNS7_ILi128EEENS7_ILi96EEENS7_ILi192EEEEEELi192ENS_10bfloat16_tEfNS_4arch4Sm90ELb1ELb0ELb1ELb1ELb1ELb1ELb0ELb1ELb1ELb1ELb1ELb0EEENS1_21CollectiveEpilogueFwdINS6_IJSA_SC_SB_EEES9_SE_SG_Li256ELb1ELb1ELb1ELb0EEENS1_36VarlenDynamicPersistentTileSchedulerILi128ELi96ELi256ELi128ELb1ELb1ELb1ELb1ELb1ELb1EEEEEEEEEvNT_6ParamsE --------------------------
	.section	.nv.shared._ZN7cutlass13device_kernelIN5flash11enable_sm90INS1_16FlashAttnFwdSm90INS1_25CollectiveMainloopFwdSm90ILi2EN4cute5tupleIJNS5_1CILi1EEES8_S8_EEENS6_IJNS7_ILi128EEENS7_ILi96EEENS7_ILi192EEEEEELi192ENS_10bfloat16_tEfNS_4arch4Sm90ELb1ELb0ELb1ELb1ELb1ELb1ELb0ELb1ELb1ELb1ELb1ELb0EEENS1_21CollectiveEpilogueFwdINS6_IJSA_SC_SB_EEES9_SE_SG_Li256ELb1ELb1ELb1ELb0EEENS1_36VarlenDynamicPersistentTileSchedulerILi128ELi96ELi256ELi128ELb1ELb1ELb1ELb1ELb1ELb1EEEEEEEEEvNT_6ParamsE,"aw",@nobits
	.sectionflags	@""
	.align	16
	.zero		1024


//--------------------- .nv.shared._ZN7cutlass13device_kernelIN5flash11enable_sm90INS1_16FlashAttnFwdSm90INS1_25CollectiveMainloopFwdSm90ILi2EN4cute5tupleIJNS5_1CILi1EEES8_S8_EEENS6_IJNS7_ILi128EEESA_SA_EEELi128ENS_10bfloat16_tEfNS_4arch4Sm90ELb0ELb0ELb1ELb0ELb1ELb0ELb0ELb1ELb1ELb1ELb1ELb0EEENS1_21CollectiveEpilogueFwdISB_S9_SC_SE_Li256ELb0ELb1ELb1ELb0EEENS1_19SingleTileSchedulerILb0ELb1ELb1ELi128EEEEEEEEEvNT_6ParamsE --------------------------
	.section	.nv.shared._ZN7cutlass13device_kernelIN5flash11enable_sm90INS1_16FlashAttnFwdSm90INS1_25CollectiveMainloopFwdSm90ILi2EN4cute5tupleIJNS5_1CILi1EEES8_S8_EEENS6_IJNS7_ILi128EEESA_SA_EEELi128ENS_10bfloat16_tEfNS_4arch4Sm90ELb0ELb0ELb1ELb0ELb1ELb0ELb0ELb1ELb1ELb1ELb1ELb0EEENS1_21CollectiveEpilogueFwdISB_S9_SC_SE_Li256ELb0ELb1ELb1ELb0EEENS1_19SingleTileSchedulerILb0ELb1ELb1ELi128EEEEEEEEEvNT_6ParamsE,"aw",@nobits
	.sectionflags	@""
	.align	16
	.zero		1024


//--------------------- .nv.shared._ZN7cutlass13device_kernelIN5flash11enable_sm90INS1_16FlashAttnFwdSm90INS1_25CollectiveMainloopFwdSm90ILi2EN4cute5tupleIJNS5_1CILi1EEES8_S8_EEENS6_IJNS7_ILi128EEESA_SA_EEELi128ENS_10bfloat16_tEfNS_4arch4Sm90ELb0ELb0ELb1ELb1ELb1ELb0ELb0ELb1ELb1ELb1ELb1ELb0EEENS1_21CollectiveEpilogueFwdISB_S9_SC_SE_Li256ELb1ELb1ELb1ELb0EEENS1_36VarlenDynamicPersistentTileSchedulerILi128ELi128ELi256ELi128ELb1ELb1ELb1ELb0ELb1ELb1EEEEEEEEEvNT_6ParamsE --------------------------
	.section	.nv.shared._ZN7cutlass13device_kernelIN5flash11enable_sm90INS1_16FlashAttnFwdSm90INS1_25CollectiveMainloopFwdSm90ILi2EN4cute5tupleIJNS5_1CILi1EEES8_S8_EEENS6_IJNS7_ILi128EEESA_SA_EEELi128ENS_10bfloat16_tEfNS_4arch4Sm90ELb0ELb0ELb1ELb1ELb1ELb0ELb0ELb1ELb1ELb1ELb1ELb0EEENS1_21CollectiveEpilogueFwdISB_S9_SC_SE_Li256ELb1ELb1ELb1ELb0EEENS1_36VarlenDynamicPersistentTileSchedulerILi128ELi128ELi256ELi128ELb1ELb1ELb1ELb0ELb1ELb1EEEEEEEEEvNT_6ParamsE,"aw",@nobits
	.sectionflags	@""
	.align	16
	.zero		1024


//--------------------- .nv.shared._ZN7cutlass13device_kernelIN5flash11enable_sm90INS1_16FlashAttnFwdSm90INS1_25CollectiveMainloopFwdSm90ILi2EN4cute5tupleIJNS5_1CILi1EEES8_S8_EEENS6_IJNS7_ILi128EEESA_SA_EEELi128ENS_10bfloat16_tEfNS_4arch4Sm90ELb0ELb0ELb1ELb1ELb1ELb1ELb0ELb1ELb1ELb1ELb1ELb0EEENS1_21CollectiveEpilogueFwdISB_S9_SC_SE_Li256ELb1ELb1ELb1ELb0EEENS1_36VarlenDynamicPersistentTileSchedulerILi128ELi128ELi256ELi128ELb1ELb1ELb1ELb0ELb1ELb1EEEEEEEEEvNT_6ParamsE --------------------------
	.section	.nv.shared._ZN7cutlass13device_kernelIN5flash11enable_sm90INS1_16FlashAttnFwdSm90INS1_25CollectiveMainloopFwdSm90ILi2EN4cute5tupleIJNS5_1CILi1EEES8_S8_EEENS6_IJNS7_ILi128EEESA_SA_EEELi128ENS_10bfloat16_tEfNS_4arch4Sm90ELb0ELb0ELb1ELb1ELb1ELb1ELb0ELb1ELb1ELb1ELb1ELb0EEENS1_21CollectiveEpilogueFwdISB_S9_SC_SE_Li256ELb1ELb1ELb1ELb0EEENS1_36VarlenDynamicPersistentTileSchedulerILi128ELi128ELi256ELi128ELb1ELb1ELb1ELb0ELb1ELb1EEEEEEEEEvNT_6ParamsE,"aw",@nobits
	.sectionflags	@""
	.align	16
	.zero		1024


//--------------------- .nv.shared._ZN7cutlass13device_kernelIN5flash11enable_sm90INS1_16FlashAttnFwdSm90INS1_25CollectiveMainloopFwdSm90ILi2EN4cute5tupleIJNS5_1CILi1EEES8_S8_EEENS6_IJNS7_ILi128EEESA_SA_EEELi128ENS_10bfloat16_tEfNS_4arch4Sm90ELb0ELb1ELb1ELb0ELb1ELb0ELb0ELb1ELb1ELb1ELb1ELb0EEENS1_21CollectiveEpilogueFwdISB_S9_SC_SE_Li256ELb0ELb1ELb1ELb0EEENS1_19SingleTileSchedulerILb0ELb1ELb1ELi128EEEEEEEEEvNT_6ParamsE --------------------------
	.section	.nv.shared._ZN7cutlass13device_kernelIN5flash11enable_sm90INS1_16FlashAttnFwdSm90INS1_25CollectiveMainloopFwdSm90ILi2EN4cute5tupleIJNS5_1CILi1EEES8_S8_EEENS6_IJNS7_ILi128EEESA_SA_EEELi128ENS_10bfloat16_tEfNS_4arch4Sm90ELb0ELb1ELb1ELb0ELb1ELb0ELb0ELb1ELb1ELb1ELb1ELb0EEENS1_21CollectiveEpilogueFwdISB_S9_SC_SE_Li256ELb0ELb1ELb1ELb0EEENS1_19SingleTileSchedulerILb0ELb1ELb1ELi128EEEEEEEEEvNT_6ParamsE,"aw",@nobits
	.sectionflags	@""
	.align	16
	.zero		1024


//--------------------- .nv.shared._ZN7cutlass13device_kernelIN5flash11enable_sm90INS1_16FlashAttnFwdSm90INS1_25CollectiveMainloopFwdSm90ILi2EN4cute5tupleIJNS5_1CILi1EEES8_S8_EEENS6_IJNS7_ILi128EEESA_SA_EEELi128ENS_10bfloat16_tEfNS_4arch4Sm90ELb0ELb1ELb1ELb1ELb1ELb0ELb0ELb1ELb1ELb1ELb1ELb0EEENS1_21CollectiveEpilogueFwdISB_S9_SC_SE_Li256ELb1ELb1ELb1ELb0EEENS1_36VarlenDynamicPersistentTileSchedulerILi128ELi128ELi256ELi128ELb1ELb1ELb1ELb1ELb0ELb1EEEEEEEEEvNT_6ParamsE --------------------------
	.section	.nv.shared._ZN7cutlass13device_kernelIN5flash11enable_sm90INS1_16FlashAttnFwdSm90INS1_25CollectiveMainloopFwdSm90ILi2EN4cute5tupleIJNS5_1CILi1EEES8_S8_EEENS6_IJNS7_ILi128EEESA_SA_EEELi128ENS_10bfloat16_tEfNS_4arch4Sm90ELb0ELb1ELb1ELb1ELb1ELb0ELb0ELb1ELb1ELb1ELb1ELb0EEENS1_21CollectiveEpilogueFwdISB_S9_SC_SE_Li256ELb1ELb1ELb1ELb0EEENS1_36VarlenDynamicPersistentTileSchedulerILi128ELi128ELi256ELi128ELb1ELb1ELb1ELb1ELb0ELb1EEEEEEEEEvNT_6ParamsE,"aw",@nobits
	.sectionflags	@""
	.align	16
	.zero		1024


//--------------------- .nv.shared._ZN7cutlass13device_kernelIN5flash11enable_sm90INS1_16FlashAttnFwdSm90INS1_25CollectiveMainloopFwdSm90ILi2EN4cute5tupleIJNS5_1CILi1EEES8_S8_EEENS6_IJNS7_ILi128EEESA_SA_EEELi128ENS_10bfloat16_tEfNS_4arch4Sm90ELb0ELb1ELb1ELb1ELb1ELb1ELb0ELb1ELb1ELb1ELb1ELb0EEENS1_21CollectiveEpilogueFwdISB_S9_SC_SE_Li256ELb1ELb1ELb1ELb0EEENS1_36VarlenDynamicPersistentTileSchedulerILi128ELi128ELi256ELi128ELb1ELb1ELb1ELb1ELb0ELb1EEEEEEEEEvNT_6ParamsE --------------------------
	.section	.nv.shared._ZN7cutlass13device_kernelIN5flash11enable_sm90INS1_16FlashAttnFwdSm90INS1_25CollectiveMainloopFwdSm90ILi2EN4cute5tupleIJNS5_1CILi1EEES8_S8_EEENS6_IJNS7_ILi128EEESA_SA_EEELi128ENS_10bfloat16_tEfNS_4arch4Sm90ELb0ELb1ELb1ELb1ELb1ELb1ELb0ELb1ELb1ELb1ELb1ELb0EEENS1_21CollectiveEpilogueFwdISB_S9_SC_SE_Li256ELb1ELb1ELb1ELb0EEENS1_36VarlenDynamicPersistentTileSchedulerILi128ELi128ELi256ELi128ELb1ELb1ELb1ELb1ELb0ELb1EEEEEEEEEvNT_6ParamsE,"aw",@nobits
	.sectionflags	@""
	.align	16
	.zero		1024


//--------------------- .nv.shared._ZN7cutlass13device_kernelIN5flash11enable_sm90INS1_16FlashAttnFwdSm90INS1_25CollectiveMainloopFwdSm90ILi2EN4cute5tupleIJNS5_1CILi1EEES8_S8_EEENS6_IJNS7_ILi128EEESA_SA_EEELi128ENS_10bfloat16_tEfNS_4arch4Sm90ELb1ELb0ELb1ELb0ELb1ELb0ELb0ELb1ELb1ELb1ELb1ELb0EEENS1_21CollectiveEpilogueFwdISB_S9_SC_SE_Li256ELb0ELb1ELb1ELb0EEENS1_19SingleTileSchedulerILb0ELb1ELb1ELi128EEEEEEEEEvNT_6ParamsE --------------------------
	.section	.nv.shared._ZN7cutlass13device_kernelIN5flash11enable_sm90INS1_16FlashAttnFwdSm90INS1_25CollectiveMainloopFwdSm90ILi2EN4cute5tupleIJNS5_1CILi1EEES8_S8_EEENS6_IJNS7_ILi128EEESA_SA_EEELi128ENS_10bfloat16_tEfNS_4arch4Sm90ELb1ELb0ELb1ELb0ELb1ELb0ELb0ELb1ELb1ELb1ELb1ELb0EEENS1_21CollectiveEpilogueFwdISB_S9_SC_SE_Li256ELb0ELb1ELb1ELb0EEENS1_19SingleTileSchedulerILb0ELb1ELb1ELi128EEEEEEEEEvNT_6ParamsE,"aw",@nobits
	.sectionflags	@""
	.align	16
	.zero		1024


//--------------------- .nv.shared._ZN7cutlass13device_kernelIN5flash11enable_sm90INS1_16FlashAttnFwdSm90INS1_25CollectiveMainloopFwdSm90ILi2EN4cute5tupleIJNS5_1CILi1EEES8_S8_EEENS6_IJNS7_ILi128EEESA_SA_EEELi128ENS_10bfloat16_tEfNS_4arch4Sm90ELb1ELb0ELb1ELb1ELb1ELb0ELb0ELb1ELb1ELb1ELb1ELb0EEENS1_21CollectiveEpilogueFwdISB_S9_SC_SE_Li256ELb1ELb1ELb1ELb0EEENS1_36VarlenDynamicPersistentTileSchedulerILi128ELi128ELi256ELi128ELb1ELb1ELb1ELb1ELb1ELb1EEEEEEEEEvNT_6ParamsE --------------------------
	.section	.nv.shared._ZN7cutlass13device_kernelIN5flash11enable_sm90INS1_16FlashAttnFwdSm90INS1_25CollectiveMainloopFwdSm90ILi2EN4cute5tupleIJNS5_1CILi1EEES8_S8_EEENS6_IJNS7_ILi128EEESA_SA_EEELi128ENS_10bfloat16_tEfNS_4arch4Sm90ELb1ELb0ELb1ELb1ELb1ELb0ELb0ELb1ELb1ELb1ELb1ELb0EEENS1_21CollectiveEpilogueFwdISB_S9_SC_SE_Li256ELb1ELb1ELb1ELb0EEENS1_36VarlenDynamicPersistentTileSchedulerILi128ELi128ELi256ELi128ELb1ELb1ELb1ELb1ELb1ELb1EEEEEEEEEvNT_6ParamsE,"aw",@nobits
	.sectionflags	@""
	.align	16
	.zero		1024


//--------------------- .nv.shared._ZN7cutlass13device_kernelIN5flash11enable_sm90INS1_16FlashAttnFwdSm90INS1_25CollectiveMainloopFwdSm90ILi2EN4cute5tupleIJNS5_1CILi1EEES8_S8_EEENS6_IJNS7_ILi128EEESA_SA_EEELi128ENS_10bfloat16_tEfNS_4arch4Sm90ELb1ELb0ELb1ELb1ELb1ELb1ELb0ELb1ELb1ELb1ELb1ELb0EEENS1_21CollectiveEpilogueFwdISB_S9_SC_SE_Li256ELb1ELb1ELb1ELb0EEENS1_36VarlenDynamicPersistentTileSchedulerILi128ELi128ELi256ELi128ELb1ELb1ELb1ELb1ELb1ELb1EEEEEEEEEvNT_6ParamsE --------------------------
	.section	.nv.shared._ZN7cutlass13device_kernelIN5flash11enable_sm90INS1_16FlashAttnFwdSm90INS1_25CollectiveMainloopFwdSm90ILi2EN4cute5tupleIJNS5_1CILi1EEES8_S8_EEENS6_IJNS7_ILi128EEESA_SA_EEELi128ENS_10bfloat16_tEfNS_4arch4Sm90ELb1ELb0ELb1ELb1ELb1ELb1ELb0ELb1ELb1ELb1ELb1ELb0EEENS1_21CollectiveEpilogueFwdISB_S9_SC_SE_Li256ELb1ELb1ELb1ELb0EEENS1_36VarlenDynamicPersistentTileSchedulerILi128ELi128ELi256ELi128ELb1ELb1ELb1ELb1ELb1ELb1EEEEEEEEEvNT_6ParamsE,"aw",@nobits
	.sectionflags	@""
	.align	16
	.zero		1024


//--------------------- .nv.shared._ZN7cutlass13device_kernelIN5flash11enable_sm90INS1_16FlashAttnFwdSm90INS1_25CollectiveMainloopFwdSm90ILi2EN4cute5tupleIJNS5_1CILi1EEES8_S8_EEENS6_IJNS7_ILi192EEENS7_ILi128EEENS7_ILi96EEEEEELi96ENS_10bfloat16_tEfNS_4arch4Sm90ELb0ELb0ELb1ELb0ELb1ELb0ELb0ELb0ELb1ELb1ELb1ELb0EEENS1_21CollectiveEpilogueFwdINS6_IJSA_SC_SB_EEES9_SE_SG_Li384ELb0ELb1ELb1ELb0EEENS1_19SingleTileSchedulerILb0ELb1ELb1ELi192EEEEEEEEEvNT_6ParamsE --------------------------
	.section	.nv.shared._ZN7cutlass13device_kernelIN5flash11enable_sm90INS1_16FlashAttnFwdSm90INS1_25CollectiveMainloopFwdSm90ILi2EN4cute5tupleIJNS5_1CILi1EEES8_S8_EEENS6_IJNS7_ILi192EEENS7_ILi128EEENS7_ILi96EEEEEELi96ENS_10bfloat16_tEfNS_4arch4Sm90ELb0ELb0ELb1ELb0ELb1ELb0ELb0ELb0ELb1ELb1ELb1ELb0EEENS1_21CollectiveEpilogueFwdINS6_IJSA_SC_SB_EEES9_SE_SG_Li384ELb0ELb1ELb1ELb0EEENS1_19SingleTileSchedulerILb0ELb1ELb1ELi192EEEEEEEEEvNT_6ParamsE,"aw",@nobits
	.sectionflags	@""
	.align	16
	.zero		1024


//--------------------- .nv.shared._ZN7cutlass13device_kernelIN5flash11enable_sm90INS1_16FlashAttnFwdSm90INS1_25CollectiveMainloopFwdSm90ILi2EN4cute5tupleIJNS5_1CILi1EEES8_S8_EEENS6_IJNS7_ILi192EEENS7_ILi128EEENS7_ILi96EEEEEELi96ENS_10bfloat16_tEfNS_4arch4Sm90ELb0ELb0ELb1ELb1ELb1ELb0ELb0ELb0ELb1ELb1ELb1ELb0EEENS1_21CollectiveEpilogueFwdINS6_IJSA_SC_SB_EEES9_SE_SG_Li384ELb1ELb1ELb1ELb0EEENS1_36VarlenDynamicPersistentTileSchedulerILi192ELi128ELi384ELi128ELb1ELb1ELb1ELb0ELb1ELb1EEEEEEEEEvNT_6ParamsE --------------------------
	.section	.nv.shared._ZN7cutlass13device_kernelIN5flash11enable_sm90INS1_16FlashAttnFwdSm90INS1_25CollectiveMainloopFwdSm90ILi2EN4cute5tupleIJNS5_1CILi1EEES8_S8_EEENS6_IJNS7_ILi192EEENS7_ILi128EEENS7_ILi96EEEEEELi96ENS_10bfloat16_tEfNS_4arch4Sm90ELb0ELb0ELb1ELb1ELb1ELb0ELb0ELb0ELb1ELb1ELb1ELb0EEENS1_21CollectiveEpilogueFwdINS6_IJSA_SC_SB_EEES9_SE_SG_Li384ELb1ELb1ELb1ELb0EEENS1_36VarlenDynamicPersistentTileSchedulerILi192ELi128ELi384ELi128ELb1ELb1ELb1ELb0ELb1ELb1EEEEEEEEEvNT_6ParamsE,"aw",@nobits
	.sectionflags	@""
	.align	16
	.zero		1024


//--------------------- .nv.shared._ZN7cutlass13device_kernelIN5flash11enable_sm90INS1_16FlashAttnFwdSm90INS1_25CollectiveMainloopFwdSm90ILi2EN4cute5tupleIJNS5_1CILi1EEES8_S8_EEENS6_IJNS7_ILi192EEENS7_ILi128EEENS7_ILi96EEEEEELi96ENS_10bfloat16_tEfNS_4arch4Sm90ELb0ELb0ELb1ELb1ELb1ELb1ELb0ELb0ELb1ELb1ELb1ELb0EEENS1_21CollectiveEpilogueFwdINS6_IJSA_SC_SB_EEES9_SE_SG_Li384ELb1ELb1ELb1ELb0EEENS1_36VarlenDynamicPersistentTileSchedulerILi192ELi128ELi384ELi128ELb1ELb1ELb1ELb0ELb1ELb1EEEEEEEEEvNT_6ParamsE --------------------------
	.section	.nv.shared._ZN7cutlass13device_kernelIN5flash11enable_sm90INS1_16FlashAttnFwdSm90INS1_25CollectiveMainloopFwdSm90ILi2EN4cute5tupleIJNS5_1CILi1EEES8_S8_EEENS6_IJNS7_ILi192EEENS7_ILi128EEENS7_ILi96EEEEEELi96ENS_10bfloat16_tEfNS_4arch4Sm90ELb0ELb0ELb1ELb1ELb1ELb1ELb0ELb0ELb1ELb1ELb1ELb0EEENS1_21CollectiveEpilogueFwdINS6_IJSA_SC_SB_EEES9_SE_SG_Li384ELb1ELb1ELb1ELb0EEENS1_36VarlenDynamicPersistentTileSchedulerILi192ELi128ELi384ELi128ELb1ELb1ELb1ELb0ELb1ELb1EEEEEEEEEvNT_6ParamsE,"aw",@nobits
	.sectionflags	@""
	.align	16
	.zero		1024


//--------------------- .nv.shared._ZN7cutlass13device_kernelIN5flash11enable_sm90INS1_16FlashAttnFwdSm90INS1_25CollectiveMainloopFwdSm90ILi2EN4cute5tupleIJNS5_1CILi1EEES8_S8_EEENS6_IJNS7_ILi192EEENS7_ILi128EEENS7_ILi96EEEEEELi96ENS_10bfloat16_tEfNS_4arch4Sm90ELb0ELb1ELb1ELb0ELb1ELb0ELb0ELb0ELb1ELb1ELb1ELb0EEENS1_21CollectiveEpilogueFwdINS6_IJSA_SC_SB_EEES9_SE_SG_Li384ELb0ELb1ELb1ELb0EEENS1_19SingleTileSchedulerILb0ELb1ELb1ELi192EEEEEEEEEvNT_6ParamsE --------------------------
	.section	.nv.shared._ZN7cutlass13device_kernelIN5flash11enable_sm90INS1_16FlashAttnFwdSm90INS1_25CollectiveMainloopFwdSm90ILi2EN4cute5tupleIJNS5_1CILi1EEES8_S8_EEENS6_IJNS7_ILi192EEENS7_ILi128EEENS7_ILi96EEEEEELi96ENS_10bfloat16_tEfNS_4arch4Sm90ELb0ELb1ELb1ELb0ELb1ELb0ELb0ELb0ELb1ELb1ELb1ELb0EEENS1_21CollectiveEpilogueFwdINS6_IJSA_SC_SB_EEES9_SE_SG_Li384ELb0ELb1ELb1ELb0EEENS1_19SingleTileSchedulerILb0ELb1ELb1ELi192EEEEEEEEEvNT_6ParamsE,"aw",@nobits
	.sectionflags	@""
	.align	16
	.zero		1024


//--------------------- .nv.shared._ZN7cutlass13device_kernelIN5flash11enable_sm90INS1_16FlashAttnFwdSm90INS1_25CollectiveMainloopFwdSm90ILi2EN4cute5tupleIJNS5_1CILi1EEES8_S8_EEENS6_IJNS7_ILi192EEENS7_ILi128EEENS7_ILi96EEEEEELi96ENS_10bfloat16_tEfNS_4arch4Sm90ELb0ELb1ELb1ELb1ELb1ELb0ELb0ELb0ELb1ELb1ELb1ELb0EEENS1_21CollectiveEpilogueFwdINS6_IJSA_SC_SB_EEES9_SE_SG_Li384ELb1ELb1ELb1ELb0EEENS1_36VarlenDynamicPersistentTileSchedulerILi192ELi128ELi384ELi128ELb1ELb1ELb1ELb1ELb0ELb1EEEEEEEEEvNT_6ParamsE --------------------------
	.section	.nv.shared._ZN7cutlass13device_kernelIN5flash11enable_sm90INS1_16FlashAttnFwdSm90INS1_25CollectiveMainloopFwdSm90ILi2EN4cute5tupleIJNS5_1CILi1EEES8_S8_EEENS6_IJNS7_ILi192EEENS7_ILi128EEENS7_ILi96EEEEEELi96ENS_10bfloat16_tEfNS_4arch4Sm90ELb0ELb1ELb1ELb1ELb1ELb0ELb0ELb0ELb1ELb1ELb1ELb0EEENS1_21CollectiveEpilogueFwdINS6_IJSA_SC_SB_EEES9_SE_SG_Li384ELb1ELb1ELb1ELb0EEENS1_36VarlenDynamicPersistentTileSchedulerILi192ELi128ELi384ELi128ELb1ELb1ELb1ELb1ELb0ELb1EEEEEEEEEvNT_6ParamsE,"aw",@nobits
	.sectionflags	@""
	.align	16
	.zero		1024


//--------------------- .nv.shared._ZN7cutlass13device_kernelIN5flash11enable_sm90INS1_16FlashAttnFwdSm90INS1_25CollectiveMainloopFwdSm90ILi2EN4cute5tupleIJNS5_1CILi1EEES8_S8_EEENS6_IJNS7_ILi192EEENS7_ILi128EEENS7_ILi96EEEEEELi96ENS_10bfloat16_tEfNS_4arch4Sm90ELb0ELb1ELb1ELb1ELb1ELb1ELb0ELb0ELb1ELb1ELb1ELb0EEENS1_21CollectiveEpilogueFwdINS6_IJSA_SC_SB_EEES9_SE_SG_Li384ELb1ELb1ELb1ELb0EEENS1_36VarlenDynamicPersistentTileSchedulerILi192ELi128ELi384ELi128ELb1ELb1ELb1ELb1ELb0ELb1EEEEEEEEEvNT_6ParamsE --------------------------
	.section	.nv.shared._ZN7cutlass13device_kernelIN5flash11enable_sm90INS1_16FlashAttnFwdSm90INS1_25CollectiveMainloopFwdSm90ILi2EN4cute5tupleIJNS5_1CILi1EEES8_S8_EEENS6_IJNS7_ILi192EEENS7_ILi128EEENS7_ILi96EEEEEELi96ENS_10bfloat16_tEfNS_4arch4Sm90ELb0ELb1ELb1ELb1ELb1ELb1ELb0ELb0ELb1ELb1ELb1ELb0EEENS1_21CollectiveEpilogueFwdINS6_IJSA_SC_SB_EEES9_SE_SG_Li384ELb1ELb1ELb1ELb0EEENS1_36VarlenDynamicPersistentTileSchedulerILi192ELi128ELi384ELi128ELb1ELb1ELb1ELb1ELb0ELb1EEEEEEEEEvNT_6ParamsE,"aw",@nobits
	.sectionflags	@""
	.align	16
	.zero		1024


//--------------------- .nv.shared._ZN7cutlass13device_kernelIN5flash11enable_sm90INS1_16FlashAttnFwdSm90INS1_25CollectiveMainloopFwdSm90ILi2EN4cute5tupleIJNS5_1CILi1EEES8_S8_EEENS6_IJNS7_ILi192EEENS7_ILi128EEENS7_ILi96EEEEEELi96ENS_10bfloat16_tEfNS_4arch4Sm90ELb1ELb0ELb1ELb0ELb1ELb0ELb0ELb0ELb1ELb1ELb1ELb0EEENS1_21CollectiveEpilogueFwdINS6_IJSA_SC_SB_EEES9_SE_SG_Li384ELb0ELb1ELb1ELb0EEENS1_19SingleTileSchedulerILb0ELb1ELb1ELi192EEEEEEEEEvNT_6ParamsE --------------------------
	.section	.nv.shared._ZN7cutlass13device_kernelIN5flash11enable_sm90INS1_16FlashAttnFwdSm90INS1_25CollectiveMainloopFwdSm90ILi2EN4cute5tupleIJNS5_1CILi1EEES8_S8_EEENS6_IJNS7_ILi192EEENS7_ILi128EEENS7_ILi96EEEEEELi96ENS_10bfloat16_tEfNS_4arch4Sm90ELb1ELb0ELb1ELb0ELb1ELb0ELb0ELb0ELb1ELb1ELb1ELb0EEENS1_21CollectiveEpilogueFwdINS6_IJSA_SC_SB_EEES9_SE_SG_Li384ELb0ELb1ELb1ELb0EEENS1_19SingleTileSchedulerILb0ELb1ELb1ELi192EEEEEEEEEvNT_6ParamsE,"aw",@nobits
	.sectionflags	@""
	.align	16
	.zero		1024


//--------------------- .nv.shared._ZN7cutlass13device_kernelIN5flash11enable_sm90INS1_16FlashAttnFwdSm90INS1_25CollectiveMainloopFwdSm90ILi2EN4cute5tupleIJNS5_1CILi1EEES8_S8_EEENS6_IJNS7_ILi192EEENS7_ILi128EEENS7_ILi96EEEEEELi96ENS_10bfloat16_tEfNS_4arch4Sm90ELb1ELb0ELb1ELb1ELb1ELb0ELb0ELb0ELb1ELb1ELb1ELb0EEENS1_21CollectiveEpilogueFwdINS6_IJSA_SC_SB_EEES9_SE_SG_Li384ELb1ELb1ELb1ELb0EEENS1_36VarlenDynamicPersistentTileSchedulerILi192ELi128ELi384ELi128ELb1ELb1ELb1ELb1ELb1ELb1EEEEEEEEEvNT_6ParamsE --------------------------
	.section	.nv.shared._ZN7cutlass13device_kernelIN5flash11enable_sm90INS1_16FlashAttnFwdSm90INS1_25CollectiveMainloopFwdSm90ILi2EN4cute5tupleIJNS5_1CILi1EEES8_S8_EEENS6_IJNS7_ILi192EEENS7_ILi128EEENS7_ILi96EEEEEELi96ENS_10bfloat16_tEfNS_4arch4Sm90ELb1ELb0ELb1ELb1ELb1ELb0ELb0ELb0ELb1ELb1ELb1ELb0EEENS1_21CollectiveEpilogueFwdINS6_IJSA_SC_SB_EEES9_SE_SG_Li384ELb1ELb1ELb1ELb0EEENS1_36VarlenDynamicPersistentTileSchedulerILi192ELi128ELi384ELi128ELb1ELb1ELb1ELb1ELb1ELb1EEEEEEEEEvNT_6ParamsE,"aw",@nobits
	.sectionflags	@""
	.align	16
	.zero		1024


//--------------------- .nv.shared._ZN7cutlass13device_kernelIN5flash11enable_sm90INS1_16FlashAttnFwdSm90INS1_25CollectiveMainloopFwdSm90ILi2EN4cute5tupleIJNS5_1CILi1EEES8_S8_EEENS6_IJNS7_ILi192EEENS7_ILi128EEENS7_ILi96EEEEEELi96ENS_10bfloat16_tEfNS_4arch4Sm90ELb1ELb0ELb1ELb1ELb1ELb1ELb0ELb0ELb1ELb1ELb1ELb0EEENS1_21CollectiveEpilogueFwdINS6_IJSA_SC_SB_EEES9_SE_SG_Li384ELb1ELb1ELb1ELb0EEENS1_36VarlenDynamicPersistentTileSchedulerILi192ELi128ELi384ELi128ELb1ELb1ELb1ELb1ELb1ELb1EEEEEEEEEvNT_6ParamsE --------------------------
	.section	.nv.shared._ZN7cutlass13device_kernelIN5flash11enable_sm90INS1_16FlashAttnFwdSm90INS1_25CollectiveMainloopFwdSm90ILi2EN4cute5tupleIJNS5_1CILi1EEES8_S8_EEENS6_IJNS7_ILi192EEENS7_ILi128EEENS7_ILi96EEEEEELi96ENS_10bfloat16_tEfNS_4arch4Sm90ELb1ELb0ELb1ELb1ELb1ELb1ELb0ELb0ELb1ELb1ELb1ELb0EEENS1_21CollectiveEpilogueFwdINS6_IJSA_SC_SB_EEES9_SE_SG_Li384ELb1ELb1ELb1ELb0EEENS1_36VarlenDynamicPersistentTileSchedulerILi192ELi128ELi384ELi128ELb1ELb1ELb1ELb1ELb1ELb1EEEEEEEEEvNT_6ParamsE,"aw",@nobits
	.sectionflags	@""
	.align	16
	.zero		1024


//--------------------- .nv.shared._ZN7cutlass13device_kernelIN5flash11enable_sm90INS1_16FlashAttnFwdSm90INS1_25CollectiveMainloopFwdSm90ILi2EN4cute5tupleIJNS5_1CILi1EEES8_S8_EEENS6_IJNS7_ILi192EEENS7_ILi128EEENS7_ILi64EEEEEELi64ENS_10bfloat16_tEfNS_4arch4Sm90ELb0ELb0ELb1ELb0ELb1ELb0ELb0ELb1ELb1ELb1ELb1ELb0EEENS1_21CollectiveEpilogueFwdINS6_IJSA_SC_SB_EEES9_SE_SG_Li384ELb0ELb1ELb1ELb0EEENS1_19SingleTileSchedulerILb0ELb1ELb1ELi192EEEEEEEEEvNT_6ParamsE --------------------------
	.section	.nv.shared._ZN7cutlass13device_kernelIN5flash11enable_sm90INS1_16FlashAttnFwdSm90INS1_25CollectiveMainloopFwdSm90ILi2EN4cute5tupleIJNS5_1CILi1EEES8_S8_EEENS6_IJNS7_ILi192EEENS7_ILi128EEENS7_ILi64EEEEEELi64ENS_10bfloat16_tEfNS_4arch4Sm90ELb0ELb0ELb1ELb0ELb1ELb0ELb0ELb1ELb1ELb1ELb1ELb0EEENS1_21CollectiveEpilogueFwdINS6_IJSA_SC_SB_EEES9_SE_SG_Li384ELb0ELb1ELb1ELb0EEENS1_19SingleTileSchedulerILb0ELb1ELb1ELi192EEEEEEEEEvNT_6ParamsE,"aw",@nobits
	.sectionflags	@""
	.align	16
	.zero		1024


//--------------------- .nv.shared._ZN7cutlass13device_kernelIN5flash11enable_sm90INS1_16FlashAttnFwdSm90INS1_25CollectiveMainloopFwdSm90ILi2EN4cute5tupleIJNS5_1CILi1EEES8_S8_EEENS6_IJNS7_ILi192EEENS7_ILi128EEENS7_ILi64EEEEEELi64ENS_10bfloat16_tEfNS_4arch4Sm90ELb0ELb0ELb1ELb1ELb1ELb0ELb0ELb1ELb1ELb1ELb1ELb0EEENS1_21CollectiveEpilogueFwdINS6_IJSA_SC_SB_EEES9_SE_SG_Li384ELb1ELb1ELb1ELb0EEENS1_36VarlenDynamicPersistentTileSchedulerILi192ELi128ELi384ELi128ELb1ELb1ELb1ELb0ELb1ELb1EEEEEEEEEvNT_6ParamsE --------------------------
	.section	.nv.shared._ZN7cutlass13device_kernelIN5flash11enable_sm90INS1_16FlashAttnFwdSm90INS1_25CollectiveMainloopFwdSm90ILi2EN4cute5tupleIJNS5_1CILi1EEES8_S8_EEENS6_IJNS7_ILi192EEENS7_ILi128EEENS7_ILi64EEEEEELi64ENS_10bfloat16_tEfNS_4arch4Sm90ELb0ELb0ELb1ELb1ELb1ELb0ELb0ELb1ELb1ELb1ELb1ELb0EEENS1_21CollectiveEpilogueFwdINS6_IJSA_SC_SB_EEES9_SE_SG_Li384ELb1ELb1ELb1ELb0EEENS1_36VarlenDynamicPersistentTileSchedulerILi192ELi128ELi384ELi128ELb1ELb1ELb1ELb0ELb1ELb1EEEEEEEEEvNT_6ParamsE,"aw",@nobits
	.sectionflags	@""
	.align	16
	.zero		1024


//--------------------- .nv.shared._ZN7cutlass13device_kernelIN5flash11enable_sm90INS1_16FlashAttnFwdSm90INS1_25CollectiveMainloopFwdSm90ILi2EN4cute5tupleIJNS5_1CILi1EEES8_S8_EEENS6_IJNS7_ILi192EEENS7_ILi128EEENS7_ILi64EEEEEELi64ENS_10bfloat16_tEfNS_4arch4Sm90ELb0ELb0ELb1ELb1ELb1ELb1ELb0ELb1ELb1ELb1ELb1ELb0EEENS1_21CollectiveEpilogueFwdINS6_IJSA_SC_SB_EEES9_SE_SG_Li384ELb1ELb1ELb1ELb0EEENS1_36VarlenDynamicPersistentTileSchedulerILi192ELi128ELi384ELi128ELb1ELb1ELb1ELb0ELb1ELb1EEEEEEEEEvNT_6ParamsE --------------------------
	.section	.nv.shared._ZN7cutlass13device_kernelIN5flash11enable_sm90INS1_16FlashAttnFwdSm90INS1_25CollectiveMainloopFwdSm90ILi2EN4cute5tupleIJNS5_1CILi1EEES8_S8_EEENS6_IJNS7_ILi192EEENS7_ILi128EEENS7_ILi64EEEEEELi64ENS_10bfloat16_tEfNS_4arch4Sm90ELb0ELb0ELb1ELb1ELb1ELb1ELb0ELb1ELb1ELb1ELb1ELb0EEENS1_21CollectiveEpilogueFwdINS6_IJSA_SC_SB_EEES9_SE_SG_Li384ELb1ELb1ELb1ELb0EEENS1_36VarlenDynamicPersistentTileSchedulerILi192ELi128ELi384ELi128ELb1ELb1ELb1ELb0ELb1ELb1EEEEEEEEEvNT_6ParamsE,"aw",@nobits
	.sectionflags	@""
	.align	16
	.zero		1024


//--------------------- .nv.shared._ZN7cutlass13device_kernelIN5flash11enable_sm90INS1_16FlashAttnFwdSm90INS1_25CollectiveMainloopFwdSm90ILi2EN4cute5tupleIJNS5_1CILi1EEES8_S8_EEENS6_IJNS7_ILi192EEENS7_ILi128EEENS7_ILi64EEEEEELi64ENS_10bfloat16_tEfNS_4arch4Sm90ELb0ELb1ELb1ELb0ELb1ELb0ELb0ELb1ELb1ELb1ELb1ELb0EEENS1_21CollectiveEpilogueFwdINS6_IJSA_SC_SB_EEES9_SE_SG_Li384ELb0ELb1ELb1ELb0EEENS1_19SingleTileSchedulerILb0ELb1ELb1ELi192EEEEEEEEEvNT_6ParamsE --------------------------
	.section	.nv.shared._ZN7cutlass13device_kernelIN5flash11enable_sm90INS1_16FlashAttnFwdSm90INS1_25CollectiveMainloopFwdSm90ILi2EN4cute5tupleIJNS5_1CILi1EEES8_S8_EEENS6_IJNS7_ILi192EEENS7_ILi128EEENS7_ILi64EEEEEELi64ENS_10bfloat16_tEfNS_4arch4Sm90ELb0ELb1ELb1ELb0ELb1ELb0ELb0ELb1ELb1ELb1ELb1ELb0EEENS1_21CollectiveEpilogueFwdINS6_IJSA_SC_SB_EEES9_SE_SG_Li384ELb0ELb1ELb1ELb0EEENS1_19SingleTileSchedulerILb0ELb1ELb1ELi192EEEEEEEEEvNT_6ParamsE,"aw",@nobits
	.sectionflags	@""
	.align	16
	.zero		1024


//--------------------- .nv.shared._ZN7cutlass13device_kernelIN5flash11enable_sm90INS1_16FlashAttnFwdSm90INS1_25CollectiveMainloopFwdSm90ILi2EN4cute5tupleIJNS5_1CILi1EEES8_S8_EEENS6_IJNS7_ILi192EEENS7_ILi128EEENS7_ILi64EEEEEELi64ENS_10bfloat16_tEfNS_4arch4Sm90ELb0ELb1ELb1ELb1ELb1ELb0ELb0ELb1ELb1ELb1ELb1ELb0EEENS1_21CollectiveEpilogueFwdINS6_IJSA_SC_SB_EEES9_SE_SG_Li384ELb1ELb1ELb1ELb0EEENS1_36VarlenDynamicPersistentTileSchedulerILi192ELi128ELi384ELi128ELb1ELb1ELb1ELb1ELb0ELb1EEEEEEEEEvNT_6ParamsE --------------------------
	.section	.nv.shared._ZN7cutlass13device_kernelIN5flash11enable_sm90INS1_16FlashAttnFwdSm90INS1_25CollectiveMainloopFwdSm90ILi2EN4cute5tupleIJNS5_1CILi1EEES8_S8_EEENS6_IJNS7_ILi192EEENS7_ILi128EEENS7_ILi64EEEEEELi64ENS_10bfloat16_tEfNS_4arch4Sm90ELb0ELb1ELb1ELb1ELb1ELb0ELb0ELb1ELb1ELb1ELb1ELb0EEENS1_21CollectiveEpilogueFwdINS6_IJSA_SC_SB_EEES9_SE_SG_Li384ELb1ELb1ELb1ELb0EEENS1_36VarlenDynamicPersistentTileSchedulerILi192ELi128ELi384ELi128ELb1ELb1ELb1ELb1ELb0ELb1EEEEEEEEEvNT_6ParamsE,"aw",@nobits
	.sectionflags	@""
	.align	16
	.zero		1024


//--------------------- .nv.shared._ZN7cutlass13device_kernelIN5flash11enable_sm90INS1_16FlashAttnFwdSm90INS1_25CollectiveMainloopFwdSm90ILi2EN4cute5tupleIJNS5_1CILi1EEES8_S8_EEENS6_IJNS7_ILi192EEENS7_ILi128EEENS7_ILi64EEEEEELi64ENS_10bfloat16_tEfNS_4arch4Sm90ELb0ELb1ELb1ELb1ELb1ELb1ELb0ELb1ELb1ELb1ELb1ELb0EEENS1_21CollectiveEpilogueFwdINS6_IJSA_SC_SB_EEES9_SE_SG_Li384ELb1ELb1ELb1ELb0EEENS1_36VarlenDynamicPersistentTileSchedulerILi192ELi128ELi384ELi128ELb1ELb1ELb1ELb1ELb0ELb1EEEEEEEEEvNT_6ParamsE --------------------------
	.section	.nv.shared._ZN7cutlass13device_kernelIN5flash11enable_sm90INS1_16FlashAttnFwdSm90INS1_25CollectiveMainloopFwdSm90ILi2EN4cute5tupleIJNS5_1CILi1EEES8_S8_EEENS6_IJNS7_ILi192EEENS7_ILi128EEENS7_ILi64EEEEEELi64ENS_10bfloat16_tEfNS_4arch4Sm90ELb0ELb1ELb1ELb1ELb1ELb1ELb0ELb1ELb1ELb1ELb1ELb0EEENS1_21CollectiveEpilogueFwdINS6_IJSA_SC_SB_EEES9_SE_SG_Li384ELb1ELb1ELb1ELb0EEENS1_36VarlenDynamicPersistentTileSchedulerILi192ELi128ELi384ELi128ELb1ELb1ELb1ELb1ELb0ELb1EEEEEEEEEvNT_6ParamsE,"aw",@nobits
	.sectionflags	@""
	.align	16
	.zero		1024


//--------------------- .nv.shared._ZN7cutlass13device_kernelIN5flash11enable_sm90INS1_16FlashAttnFwdSm90INS1_25CollectiveMainloopFwdSm90ILi2EN4cute5tupleIJNS5_1CILi1EEES8_S8_EEENS6_IJNS7_ILi192EEENS7_ILi128EEENS7_ILi64EEEEEELi64ENS_10bfloat16_tEfNS_4arch4Sm90ELb1ELb0ELb1ELb0ELb1ELb0ELb0ELb1ELb1ELb1ELb1ELb0EEENS1_21CollectiveEpilogueFwdINS6_IJSA_SC_SB_EEES9_SE_SG_Li384ELb0ELb1ELb1ELb0EEENS1_19SingleTileSchedulerILb0ELb1ELb1ELi192EEEEEEEEEvNT_6ParamsE --------------------------
	.section	.nv.shared._ZN7cutlass13device_kernelIN5flash11enable_sm90INS1_16FlashAttnFwdSm90INS1_25CollectiveMainloopFwdSm90ILi2EN4cute5tupleIJNS5_1CILi1EEES8_S8_EEENS6_IJNS7_ILi192EEENS7_ILi128EEENS7_ILi64EEEEEELi64ENS_10bfloat16_tEfNS_4arch4Sm90ELb1ELb0ELb1ELb0ELb1ELb0ELb0ELb1ELb1ELb1ELb1ELb0EEENS1_21CollectiveEpilogueFwdINS6_IJSA_SC_SB_EEES9_SE_SG_Li384ELb0ELb1ELb1ELb0EEENS1_19SingleTileSchedulerILb0ELb1ELb1ELi192EEEEEEEEEvNT_6ParamsE,"aw",@nobits
	.sectionflags	@""
	.align	16
	.zero		1024


//--------------------- .nv.shared._ZN7cutlass13device_kernelIN5flash11enable_sm90INS1_16FlashAttnFwdSm90INS1_25CollectiveMainloopFwdSm90ILi2EN4cute5tupleIJNS5_1CILi1EEES8_S8_EEENS6_IJNS7_ILi192EEENS7_ILi128EEENS7_ILi64EEEEEELi64ENS_10bfloat16_tEfNS_4arch4Sm90ELb1ELb0ELb1ELb1ELb1ELb0ELb0ELb1ELb1ELb1ELb1ELb0EEENS1_21CollectiveEpilogueFwdINS6_IJSA_SC_SB_EEES9_SE_SG_Li384ELb1ELb1ELb1ELb0EEENS1_36VarlenDynamicPersistentTileSchedulerILi192ELi128ELi384ELi128ELb1ELb1ELb1ELb1ELb1ELb1EEEEEEEEEvNT_6ParamsE --------------------------
	.section	.nv.shared._ZN7cutlass13device_kernelIN5flash11enable_sm90INS1_16FlashAttnFwdSm90INS1_25CollectiveMainloopFwdSm90ILi2EN4cute5tupleIJNS5_1CILi1EEES8_S8_EEENS6_IJNS7_ILi192EEENS7_ILi128EEENS7_ILi64EEEEEELi64ENS_10bfloat16_tEfNS_4arch4Sm90ELb1ELb0ELb1ELb1ELb1ELb0ELb0ELb1ELb1ELb1ELb1ELb0EEENS1_21CollectiveEpilogueFwdINS6_IJSA_SC_SB_EEES9_SE_SG_Li384ELb1ELb1ELb1ELb0EEENS1_36VarlenDynamicPersistentTileSchedulerILi192ELi128ELi384ELi128ELb1ELb1ELb1ELb1ELb1ELb1EEEEEEEEEvNT_6ParamsE,"aw",@nobits
	.sectionflags	@""
	.align	16
	.zero		1024


//--------------------- .nv.shared._ZN7cutlass13device_kernelIN5flash11enable_sm90INS1_16FlashAttnFwdSm90INS1_25CollectiveMainloopFwdSm90ILi2EN4cute5tupleIJNS5_1CILi1EEES8_S8_EEENS6_IJNS7_ILi192EEENS7_ILi128EEENS7_ILi64EEEEEELi64ENS_10bfloat16_tEfNS_4arch4Sm90ELb1ELb0ELb1ELb1ELb1ELb1ELb0ELb1ELb1ELb1ELb1ELb0EEENS1_21CollectiveEpilogueFwdINS6_IJSA_SC_SB_EEES9_SE_SG_Li384ELb1ELb1ELb1ELb0EEENS1_36VarlenDynamicPersistentTileSchedulerILi192ELi128ELi384ELi128ELb1ELb1ELb1ELb1ELb1ELb1EEEEEEEEEvNT_6ParamsE --------------------------
	.section	.nv.shared._ZN7cutlass13device_kernelIN5flash11enable_sm90INS1_16FlashAttnFwdSm90INS1_25CollectiveMainloopFwdSm90ILi2EN4cute5tupleIJNS5_1CILi1EEES8_S8_EEENS6_IJNS7_ILi192EEENS7_ILi128EEENS7_ILi64EEEEEELi64ENS_10bfloat16_tEfNS_4arch4Sm90ELb1ELb0ELb1ELb1ELb1ELb1ELb0ELb1ELb1ELb1ELb1ELb0EEENS1_21CollectiveEpilogueFwdINS6_IJSA_SC_SB_EEES9_SE_SG_Li384ELb1ELb1ELb1ELb0EEENS1_36VarlenDynamicPersistentTileSchedulerILi192ELi128ELi384ELi128ELb1ELb1ELb1ELb1ELb1ELb1EEEEEEEEEvNT_6ParamsE,"aw",@nobits
	.sectionflags	@""
	.align	16
	.zero		1024


//--------------------- .nv.constant0._ZN7cutlass13device_kernelIN5flash11enable_sm90INS1_16FlashAttnFwdSm90INS1_25CollectiveMainloopFwdSm90ILi2EN4cute5tupleIJNS5_1CILi1EEES8_S8_EEENS6_IJNS7_ILi128EEENS7_ILi80EEENS7_ILi256EEEEEELi256ENS_10bfloat16_tEfNS_4arch4Sm90ELb0ELb0ELb1ELb0ELb1ELb0ELb0ELb1ELb1ELb1ELb1ELb0EEENS1_21CollectiveEpilogueFwdINS6_IJSA_SC_SB_EEES9_SE_SG_Li256ELb0ELb1ELb1ELb0EEENS1_19SingleTileSchedulerILb0ELb1ELb1ELi128EEEEEEEEEvNT_6ParamsE --------------------------
	.section	.nv.constant0._ZN7cutlass13device_kernelIN5flash11enable_sm90INS1_16FlashAttnFwdSm90INS1_25CollectiveMainloopFwdSm90ILi2EN4cute5tupleIJNS5_1CILi1EEES8_S8_EEENS6_IJNS7_ILi128EEENS7_ILi80EEENS7_ILi256EEEEEELi256ENS_10bfloat16_tEfNS_4arch4Sm90ELb0ELb0ELb1ELb0ELb1ELb0ELb0ELb1ELb1ELb1ELb1ELb0EEENS1_21CollectiveEpilogueFwdINS6_IJSA_SC_SB_EEES9_SE_SG_Li256ELb0ELb1ELb1ELb0EEENS1_19SingleTileSchedulerILb0ELb1ELb1ELi128EEEEEEEEEvNT_6ParamsE,"a",@progbits
	.sectionflags	@""
	.align	4
.nv.constant0._ZN7cutlass13device_kernelIN5flash11enable_sm90INS1_16FlashAttnFwdSm90INS1_25CollectiveMainloopFwdSm90ILi2EN4cute5tupleIJNS5_1CILi1EEES8_S8_EEENS6_IJNS7_ILi128EEENS7_ILi80EEENS7_ILi256EEEEEELi256ENS_10bfloat16_tEfNS_4arch4Sm90ELb0ELb0ELb1ELb0ELb1ELb0ELb0ELb1ELb1ELb1ELb1ELb0EEENS1_21CollectiveEpilogueFwdINS6_IJSA_SC_SB_EEES9_SE_SG_Li256ELb0ELb1ELb1ELb0EEENS1_19SingleTileSchedulerILb0ELb1ELb1ELi128EEEEEEEEEvNT_6ParamsE:
	.zero		3200


//--------------------- .nv.constant0._ZN7cutlass13device_kernelIN5flash11enable_sm90INS1_16FlashAttnFwdSm90INS1_25CollectiveMainloopFwdSm90ILi2EN4cute5tupleIJNS5_1CILi1EEES8_S8_EEENS6_IJNS7_ILi128EEENS7_ILi80EEENS7_ILi256EEEEEELi256ENS_10bfloat16_tEfNS_4arch4Sm90ELb0ELb0ELb1ELb1ELb1ELb0ELb0ELb1ELb1ELb1ELb1ELb0EEENS1_21CollectiveEpilogueFwdINS6_IJSA_SC_SB_EEES9_SE_SG_Li256ELb1ELb1ELb1ELb0EEENS1_36VarlenDynamicPersistentTileSchedulerILi128ELi80ELi256ELi128ELb1ELb1ELb1ELb0ELb1ELb1EEEEEEEEEvNT_6ParamsE --------------------------
	.section	.nv.constant0._ZN7cutlass13device_kernelIN5flash11enable_sm90INS1_16FlashAttnFwdSm90INS1_25CollectiveMainloopFwdSm90ILi2EN4cute5tupleIJNS5_1CILi1EEES8_S8_EEENS6_IJNS7_ILi128EEENS7_ILi80EEENS7_ILi256EEEEEELi256ENS_10bfloat16_tEfNS_4arch4Sm90ELb0ELb0ELb1ELb1ELb1ELb0ELb0ELb1ELb1ELb1ELb1ELb0EEENS1_21CollectiveEpilogueFwdINS6_IJSA_SC_SB_EEES9_SE_SG_Li256ELb1ELb1ELb1ELb0EEENS1_36VarlenDynamicPersistentTileSchedulerILi128ELi80ELi256ELi128ELb1ELb1ELb1ELb0ELb1ELb1EEEEEEEEEvNT_6ParamsE,"a",@progbits
	.sectionflags	@""
	.align	4
.nv.constant0._ZN7cutlass13device_kernelIN5flash11enable_sm90INS1_16FlashAttnFwdSm90INS1_25CollectiveMainloopFwdSm90ILi2EN4cute5tupleIJNS5_1CILi1EEES8_S8_EEENS6_IJNS7_ILi128EEENS7_ILi80EEENS7_ILi256EEEEEELi256ENS_10bfloat16_tEfNS_4arch4Sm90ELb0ELb0ELb1ELb1ELb1ELb0ELb0ELb1ELb1ELb1ELb1ELb0EEENS1_21CollectiveEpilogueFwdINS6_IJSA_SC_SB_EEES9_SE_SG_Li256ELb1ELb1ELb1ELb0EEENS1_36VarlenDynamicPersistentTileSchedulerILi128ELi80ELi256ELi128ELb1ELb1ELb1ELb0ELb1ELb1EEEEEEEEEvNT_6ParamsE:
	.zero		3328


//--------------------- .nv.constant0._ZN7cutlass13device_kernelIN5flash11enable_sm90INS1_16FlashAttnFwdSm90INS1_25CollectiveMainloopFwdSm90ILi2EN4cute5tupleIJNS5_1CILi1EEES8_S8_EEENS6_IJNS7_ILi128EEENS7_ILi80EEENS7_ILi256EEEEEELi256ENS_10bfloat16_tEfNS_4arch4Sm90ELb0ELb0ELb1ELb1ELb1ELb1ELb0ELb1ELb1ELb1ELb1ELb0EEENS1_21CollectiveEpilogueFwdINS6_IJSA_SC_SB_EEES9_SE_SG_Li256ELb1ELb1ELb1ELb0EEENS1_36VarlenDynamicPersistentTileSchedulerILi128ELi80ELi256ELi128ELb1ELb1ELb1ELb0ELb1ELb1EEEEEEEEEvNT_6ParamsE --------------------------
	.section	.nv.constant0._ZN7cutlass13device_kernelIN5flash11enable_sm90INS1_16FlashAttnFwdSm90INS1_25CollectiveMainloopFwdSm90ILi2EN4cute5tupleIJNS5_1CILi1EEES8_S8_EEENS6_IJNS7_ILi128EEENS7_ILi80EEENS7_ILi256EEEEEELi256ENS_10bfloat16_tEfNS_4arch4Sm90ELb0ELb0ELb1ELb1ELb1ELb1ELb0ELb1ELb1ELb1ELb1ELb0EEENS1_21CollectiveEpilogueFwdINS6_IJSA_SC_SB_EEES9_SE_SG_Li256ELb1ELb1ELb1ELb0EEENS1_36VarlenDynamicPersistentTileSchedulerILi128ELi80ELi256ELi128ELb1ELb1ELb1ELb0ELb1ELb1EEEEEEEEEvNT_6ParamsE,"a",@progbits
	.sectionflags	@""
	.align	4
.nv.constant0._ZN7cutlass13device_kernelIN5flash11enable_sm90INS1_16FlashAttnFwdSm90INS1_25CollectiveMainloopFwdSm90ILi2EN4cute5tupleIJNS5_1CILi1EEES8_S8_EEENS6_IJNS7_ILi128EEENS7_ILi80EEENS7_ILi256EEEEEELi256ENS_10bfloat16_tEfNS_4arch4Sm90ELb0ELb0ELb1ELb1ELb1ELb1ELb0ELb1ELb1ELb1ELb1ELb0EEENS1_21CollectiveEpilogueFwdINS6_IJSA_SC_SB_EEES9_SE_SG_Li256ELb1ELb1ELb1ELb0EEENS1_36VarlenDynamicPersistentTileSchedulerILi128ELi80ELi256ELi128ELb1ELb1ELb1ELb0ELb1ELb1EEEEEEEEEvNT_6ParamsE:
	.zero		3328


//--------------------- .nv.constant0._ZN7cutlass13device_kernelIN5flash11enable_sm90INS1_16FlashAttnFwdSm90INS1_25CollectiveMainloopFwdSm90ILi2EN4cute5tupleIJNS5_1CILi1EEES8_S8_EEENS6_IJNS7_ILi128EEENS7_ILi64EEENS7_ILi256EEEEEELi256ENS_10bfloat16_tEfNS_4arch4Sm90ELb0ELb1ELb1ELb0ELb1ELb0ELb0ELb1ELb1ELb1ELb1ELb0EEENS1_21CollectiveEpilogueFwdINS6_IJSA_SC_SB_EEES9_SE_SG_Li256ELb0ELb1ELb1ELb0EEENS1_19SingleTileSchedulerILb0ELb1ELb1ELi128EEEEEEEEEvNT_6ParamsE --------------------------
	.section	.nv.constant0._ZN7cutlass13device_kernelIN5flash11enable_sm90INS1_16FlashAttnFwdSm90INS1_25CollectiveMainloopFwdSm90ILi2EN4cute5tupleIJNS5_1CILi1EEES8_S8_EEENS6_IJNS7_ILi128EEENS7_ILi64EEENS7_ILi256EEEEEELi256ENS_10bfloat16_tEfNS_4arch4Sm90ELb0ELb1ELb1ELb0ELb1ELb0ELb0ELb1ELb1ELb1ELb1ELb0EEENS1_21CollectiveEpilogueFwdINS6_IJSA_SC_SB_EEES9_SE_SG_Li256ELb0ELb1ELb1ELb0EEENS1_19SingleTileSchedulerILb0ELb1ELb1ELi128EEEEEEEEEvNT_6ParamsE,"a",@progbits
	.sectionflags	@""
	.align	4
.nv.constant0._ZN7cutlass13device_kernelIN5flash11enable_sm90INS1_16FlashAttnFwdSm90INS1_25CollectiveMainloopFwdSm90ILi2EN4cute5tupleIJNS5_1CILi1EEES8_S8_EEENS6_IJNS7_ILi128EEENS7_ILi64EEENS7_ILi256EEEEEELi256ENS_10bfloat16_tEfNS_4arch4Sm90ELb0ELb1ELb1ELb0ELb1ELb0ELb0ELb1ELb1ELb1ELb1ELb0EEENS1_21CollectiveEpilogueFwdINS6_IJSA_SC_SB_EEES9_SE_SG_Li256ELb0ELb1ELb1ELb0EEENS1_19SingleTileSchedulerILb0ELb1ELb1ELi128EEEEEEEEEvNT_6ParamsE:
	.zero		3200


//--------------------- .nv.constant0._ZN7cutlass13device_kernelIN5flash11enable_sm90INS1_16FlashAttnFwdSm90INS1_25CollectiveMainloopFwdSm90ILi2EN4cute5tupleIJNS5_1CILi1EEES8_S8_EEENS6_IJNS7_ILi128EEENS7_ILi64EEENS7_ILi256EEEEEELi256ENS_10bfloat16_tEfNS_4arch4Sm90ELb0ELb1ELb1ELb1ELb1ELb0ELb0ELb1ELb1ELb1ELb1ELb0EEENS1_21CollectiveEpilogueFwdINS6_IJSA_SC_SB_EEES9_SE_SG_Li256ELb1ELb1ELb1ELb0EEENS1_36VarlenDynamicPersistentTileSchedulerILi128ELi64ELi256ELi128ELb1ELb1ELb1ELb1ELb0ELb1EEEEEEEEEvNT_6ParamsE --------------------------
	.section	.nv.constant0._ZN7cutlass13device_kernelIN5flash11enable_sm90INS1_16FlashAttnFwdSm90INS1_25CollectiveMainloopFwdSm90ILi2EN4cute5tupleIJNS5_1CILi1EEES8_S8_EEENS6_IJNS7_ILi128EEENS7_ILi64EEENS7_ILi256EEEEEELi256ENS_10bfloat16_tEfNS_4arch4Sm90ELb0ELb1ELb1ELb1ELb1ELb0ELb0ELb1ELb1ELb1ELb1ELb0EEENS1_21CollectiveEpilogueFwdINS6_IJSA_SC_SB_EEES9_SE_SG_Li256ELb1ELb1ELb1ELb0EEENS1_36VarlenDynamicPersistentTileSchedulerILi128ELi64ELi256ELi128ELb1ELb1ELb1ELb1ELb0ELb1EEEEEEEEEvNT_6ParamsE,"a",@progbits
	.sectionflags	@""
	.align	4
.nv.constant0._ZN7cutlass13device_kernelIN5flash11enable_sm90INS1_16FlashAttnFwdSm90INS1_25CollectiveMainloopFwdSm90ILi2EN4cute5tupleIJNS5_1CILi1EEES8_S8_EEENS6_IJNS7_ILi128EEENS7_ILi64EEENS7_ILi256EEEEEELi256ENS_10bfloat16_tEfNS_4arch4Sm90ELb0ELb1ELb1ELb1ELb1ELb0ELb0ELb1ELb1ELb1ELb1ELb0EEENS1_21CollectiveEpilogueFwdINS6_IJSA_SC_SB_EEES9_SE_SG_Li256ELb1ELb1ELb1ELb0EEENS1_36VarlenDynamicPersistentTileSchedulerILi128ELi64ELi256ELi128ELb1ELb1ELb1ELb1ELb0ELb1EEEEEEEEEvNT_6ParamsE:
	.zero		3328


//--------------------- .nv.constant0._ZN7cutlass13device_kernelIN5flash11enable_sm90INS1_16FlashAttnFwdSm90INS1_25CollectiveMainloopFwdSm90ILi2EN4cute5tupleIJNS5_1CILi1EEES8_S8_EEENS6_IJNS7_ILi128EEENS7_ILi64EEENS7_ILi256EEEEEELi256ENS_10bfloat16_tEfNS_4arch4Sm90ELb0ELb1ELb1ELb1ELb1ELb1ELb0ELb1ELb1ELb1ELb1ELb0EEENS1_21CollectiveEpilogueFwdINS6_IJSA_SC_SB_EEES9_SE_SG_Li256ELb1ELb1ELb1ELb0EEENS1_36VarlenDynamicPersistentTileSchedulerILi128ELi64ELi256ELi128ELb1ELb1ELb1ELb1ELb0ELb1EEEEEEEEEvNT_6ParamsE --------------------------
	.section	.nv.constant0._ZN7cutlass13device_kernelIN5flash11enable_sm90INS1_16FlashAttnFwdSm90INS1_25CollectiveMainloopFwdSm90ILi2EN4cute5tupleIJNS5_1CILi1EEES8_S8_EEENS6_IJNS7_ILi128EEENS7_ILi64EEENS7_ILi256EEEEEELi256ENS_10bfloat16_tEfNS_4arch4Sm90ELb0ELb1ELb1ELb1ELb1ELb1ELb0ELb1ELb1ELb1ELb1ELb0EEENS1_21CollectiveEpilogueFwdINS6_IJSA_SC_SB_EEES9_SE_SG_Li256ELb1ELb1ELb1ELb0EEENS1_36VarlenDynamicPersistentTileSchedulerILi128ELi64ELi256ELi128ELb1ELb1ELb1ELb1ELb0ELb1EEEEEEEEEvNT_6ParamsE,"a",@progbits
	.sectionflags	@""
	.align	4
.nv.constant0._ZN7cutlass13device_kernelIN5flash11enable_sm90INS1_16FlashAttnFwdSm90INS1_25CollectiveMainloopFwdSm90ILi2EN4cute5tupleIJNS5_1CILi1EEES8_S8_EEENS6_IJNS7_ILi128EEENS7_ILi64EEENS7_ILi256EEEEEELi256ENS_10bfloat16_tEfNS_4arch4Sm90ELb0ELb1ELb1ELb1ELb1ELb1ELb0ELb1ELb1ELb1ELb1ELb0EEENS1_21CollectiveEpilogueFwdINS6_IJSA_SC_SB_EEES9_SE_SG_Li256ELb1ELb1ELb1ELb0EEENS1_36VarlenDynamicPersistentTileSchedulerILi128ELi64ELi256ELi128ELb1ELb1ELb1ELb1ELb0ELb1EEEEEEEEEvNT_6ParamsE:
	.zero		3328


//--------------------- .nv.constant0._ZN7cutlass13device_kernelIN5flash11enable_sm90INS1_16FlashAttnFwdSm90INS1_25CollectiveMainloopFwdSm90ILi2EN4cute5tupleIJNS5_1CILi1EEES8_S8_EEENS6_IJNS7_ILi128EEENS7_ILi80EEENS7_ILi256EEEEEELi256ENS_10bfloat16_tEfNS_4arch4Sm90ELb1ELb0ELb1ELb0ELb1ELb0ELb0ELb1ELb1ELb1ELb1ELb0EEENS1_21CollectiveEpilogueFwdINS6_IJSA_SC_SB_EEES9_SE_SG_Li256ELb0ELb1ELb1ELb0EEENS1_19SingleTileSchedulerILb0ELb1ELb1ELi128EEEEEEEEEvNT_6ParamsE --------------------------
	.section	.nv.constant0._ZN7cutlass13device_kernelIN5flash11enable_sm90INS1_16FlashAttnFwdSm90INS1_25CollectiveMainloopFwdSm90ILi2EN4cute5tupleIJNS5_1CILi1EEES8_S8_EEENS6_IJNS7_ILi128EEENS7_ILi80EEENS7_ILi256EEEEEELi256ENS_10bfloat16_tEfNS_4arch4Sm90ELb1ELb0ELb1ELb0ELb1ELb0ELb0ELb1ELb1ELb1ELb1ELb0EEENS1_21CollectiveEpilogueFwdINS6_IJSA_SC_SB_EEES9_SE_SG_Li256ELb0ELb1ELb1ELb0EEENS1_19SingleTileSchedulerILb0ELb1ELb1ELi128EEEEEEEEEvNT_6ParamsE,"a",@progbits
	.sectionflags	@""
	.align	4
.nv.constant0._ZN7cutlass13device_kernelIN5flash11enable_sm90INS1_16FlashAttnFwdSm90INS1_25CollectiveMainloopFwdSm90ILi2EN4cute5tupleIJNS5_1CILi1EEES8_S8_EEENS6_IJNS7_ILi128EEENS7_ILi80EEENS7_ILi256EEEEEELi256ENS_10bfloat16_tEfNS_4arch4Sm90ELb1ELb0ELb1ELb0ELb1ELb0ELb0ELb1ELb1ELb1ELb1ELb0EEENS1_21CollectiveEpilogueFwdINS6_IJSA_SC_SB_EEES9_SE_SG_Li256ELb0ELb1ELb1ELb0EEENS1_19SingleTileSchedulerILb0ELb1ELb1ELi128EEEEEEEEEvNT_6ParamsE:
	.zero		3200


//--------------------- .nv.constant0._ZN7cutlass13device_kernelIN5flash11enable_sm90INS1_16FlashAttnFwdSm90INS1_25CollectiveMainloopFwdSm90ILi2EN4cute5tupleIJNS5_1CILi1EEES8_S8_EEENS6_IJNS7_ILi128EEENS7_ILi80EEENS7_ILi256EEEEEELi256ENS_10bfloat16_tEfNS_4arch4Sm90ELb1ELb0ELb1ELb1ELb1ELb0ELb0ELb1ELb1ELb1ELb1ELb0EEENS1_21CollectiveEpilogueFwdINS6_IJSA_SC_SB_EEES9_SE_SG_Li256ELb1ELb1ELb1ELb0EEENS1_36VarlenDynamicPersistentTileSchedulerILi128ELi80ELi256ELi128ELb1ELb1ELb1ELb1ELb1ELb1EEEEEEEEEvNT_6ParamsE --------------------------
	.section	.nv.constant0._ZN7cutlass13device_kernelIN5flash11enable_sm90INS1_16FlashAttnFwdSm90INS1_25CollectiveMainloopFwdSm90ILi2EN4cute5tupleIJNS5_1CILi1EEES8_S8_EEENS6_IJNS7_ILi128EEENS7_ILi80EEENS7_ILi256EEEEEELi256ENS_10bfloat16_tEfNS_4arch4Sm90ELb1ELb0ELb1ELb1ELb1ELb0ELb0ELb1ELb1ELb1ELb1ELb0EEENS1_21CollectiveEpilogueFwdINS6_IJSA_SC_SB_EEES9_SE_SG_Li256ELb1ELb1ELb1ELb0EEENS1_36VarlenDynamicPersistentTileSchedulerILi128ELi80ELi256ELi128ELb1ELb1ELb1ELb1ELb1ELb1EEEEEEEEEvNT_6ParamsE,"a",@progbits
	.sectionflags	@""
	.align	4
.nv.constant0._ZN7cutlass13device_kernelIN5flash11enable_sm90INS1_16FlashAttnFwdSm90INS1_25CollectiveMainloopFwdSm90ILi2EN4cute5tupleIJNS5_1CILi1EEES8_S8_EEENS6_IJNS7_ILi128EEENS7_ILi80EEENS7_ILi256EEEEEELi256ENS_10bfloat16_tEfNS_4arch4Sm90ELb1ELb0ELb1ELb1ELb1ELb0ELb0ELb1ELb1ELb1ELb1ELb0EEENS1_21CollectiveEpilogueFwdINS6_IJSA_SC_SB_EEES9_SE_SG_Li256ELb1ELb1ELb1ELb0EEENS1_36VarlenDynamicPersistentTileSchedulerILi128ELi80ELi256ELi128ELb1ELb1ELb1ELb1ELb1ELb1EEEEEEEEEvNT_6ParamsE:
	.zero		3328


//--------------------- .nv.constant0._ZN7cutlass13device_kernelIN5flash11enable_sm90INS1_16FlashAttnFwdSm90INS1_25CollectiveMainloopFwdSm90ILi2EN4cute5tupleIJNS5_1CILi1EEES8_S8_EEENS6_IJNS7_ILi128EEENS7_ILi80EEENS7_ILi256EEEEEELi256ENS_10bfloat16_tEfNS_4arch4Sm90ELb1ELb0ELb1ELb1ELb1ELb1ELb0ELb1ELb1ELb1ELb1ELb0EEENS1_21CollectiveEpilogueFwdINS6_IJSA_SC_SB_EEES9_SE_SG_Li256ELb1ELb1ELb1ELb0EEENS1_36VarlenDynamicPersistentTileSchedulerILi128ELi80ELi256ELi128ELb1ELb1ELb1ELb1ELb1ELb1EEEEEEEEEvNT_6ParamsE --------------------------
	.section	.nv.constant0._ZN7cutlass13device_kernelIN5flash11enable_sm90INS1_16FlashAttnFwdSm90INS1_25CollectiveMainloopFwdSm90ILi2EN4cute5tupleIJNS5_1CILi1EEES8_S8_EEENS6_IJNS7_ILi128EEENS7_ILi80EEENS7_ILi256EEEEEELi256ENS_10bfloat16_tEfNS_4arch4Sm90ELb1ELb0ELb1ELb1ELb1ELb1ELb0ELb1ELb1ELb1ELb1ELb0EEENS1_21CollectiveEpilogueFwdINS6_IJSA_SC_SB_EEES9_SE_SG_Li256ELb1ELb1ELb1ELb0EEENS1_36VarlenDynamicPersistentTileSchedulerILi128ELi80ELi256ELi128ELb1ELb1ELb1ELb1ELb1ELb1EEEEEEEEEvNT_6ParamsE,"a",@progbits
	.sectionflags	@""
	.align	4
.nv.constant0._ZN7cutlass13device_kernelIN5flash11enable_sm90INS1_16FlashAttnFwdSm90INS1_25CollectiveMainloopFwdSm90ILi2EN4cute5tupleIJNS5_1CILi1EEES8_S8_EEENS6_IJNS7_ILi128EEENS7_ILi80EEENS7_ILi256EEEEEELi256ENS_10bfloat16_tEfNS_4arch4Sm90ELb1ELb0ELb1ELb1ELb1ELb1ELb0ELb1ELb1ELb1ELb1ELb0EEENS1_21CollectiveEpilogueFwdINS6_IJSA_SC_SB_EEES9_SE_SG_Li256ELb1ELb1ELb1ELb0EEENS1_36VarlenDynamicPersistentTileSchedulerILi128ELi80ELi256ELi128ELb1ELb1ELb1ELb1ELb1ELb1EEEEEEEEEvNT_6ParamsE:
	.zero		3328


//--------------------- .nv.constant0._ZN7cutlass13device_kernelIN5flash11enable_sm90INS1_16FlashAttnFwdSm90INS1_25CollectiveMainloopFwdSm90ILi2EN4cute5tupleIJNS5_1CILi1EEES8_S8_EEENS6_IJNS7_ILi128EEENS7_ILi96EEENS7_ILi192EEEEEELi192ENS_10bfloat16_tEfNS_4arch4Sm90ELb0ELb0ELb1ELb0ELb1ELb0ELb0ELb1ELb1ELb1ELb1ELb0EEENS1_21CollectiveEpilogueFwdINS6_IJSA_SC_SB_EEES9_SE_SG_Li256ELb0ELb1ELb1ELb0EEENS1_19SingleTileSchedulerILb0ELb1ELb1ELi128EEEEEEEEEvNT_6ParamsE --------------------------
	.section	.nv.constant0._ZN7cutlass13device_kernelIN5flash11enable_sm90INS1_16FlashAttnFwdSm90INS1_25CollectiveMainloopFwdSm90ILi2EN4cute5tupleIJNS5_1CILi1EEES8_S8_EEENS6_IJNS7_ILi128EEENS7_ILi96EEENS7_ILi192EEEEEELi192ENS_10bfloat16_tEfNS_4arch4Sm90ELb0ELb0ELb1ELb0ELb1ELb0ELb0ELb1ELb1ELb1ELb1ELb0EEENS1_21CollectiveEpilogueFwdINS6_IJSA_SC_SB_EEES9_SE_SG_Li256ELb0ELb1ELb1ELb0EEENS1_19SingleTileSchedulerILb0ELb1ELb1ELi128EEEEEEEEEvNT_6ParamsE,"a",@progbits
	.sectionflags	@""
	.align	4
.nv.constant0._ZN7cutlass13device_kernelIN5flash11enable_sm90INS1_16FlashAttnFwdSm90INS1_25CollectiveMainloopFwdSm90ILi2EN4cute5tupleIJNS5_1CILi1EEES8_S8_EEENS6_IJNS7_ILi128EEENS7_ILi96EEENS7_ILi192EEEEEELi192ENS_10bfloat16_tEfNS_4arch4Sm90ELb0ELb0ELb1ELb0ELb1ELb0ELb0ELb1ELb1ELb1ELb1ELb0EEENS1_21CollectiveEpilogueFwdINS6_IJSA_SC_SB_EEES9_SE_SG_Li256ELb0ELb1ELb1ELb0EEENS1_19SingleTileSchedulerILb0ELb1ELb1ELi128EEEEEEEEEvNT_6ParamsE:
	.zero		3200


//--------------------- .nv.constant0._ZN7cutlass13device_kernelIN5flash11enable_sm90INS1_16FlashAttnFwdSm90INS1_25CollectiveMainloopFwdSm90ILi2EN4cute5tupleIJNS5_1CILi1EEES8_S8_EEENS6_IJNS7_ILi128EEENS7_ILi96EEENS7_ILi192EEEEEELi192ENS_10bfloat16_tEfNS_4arch4Sm90ELb0ELb0ELb1ELb1ELb1ELb0ELb0ELb1ELb1ELb1ELb1ELb0EEENS1_21CollectiveEpilogueFwdINS6_IJSA_SC_SB_EEES9_SE_SG_Li256ELb1ELb1ELb1ELb0EEENS1_36VarlenDynamicPersistentTileSchedulerILi128ELi96ELi256ELi128ELb1ELb1ELb1ELb0ELb1ELb1EEEEEEEEEvNT_6ParamsE --------------------------
	.section	.nv.constant0._ZN7cutlass13device_kernelIN5flash11enable_sm90INS1_16FlashAttnFwdSm90INS1_25CollectiveMainloopFwdSm90ILi2EN4cute5tupleIJNS5_1CILi1EEES8_S8_EEENS6_IJNS7_ILi128EEENS7_ILi96EEENS7_ILi192EEEEEELi192ENS_10bfloat16_tEfNS_4arch4Sm90ELb0ELb0ELb1ELb1ELb1ELb0ELb0ELb1ELb1ELb1ELb1ELb0EEENS1_21CollectiveEpilogueFwdINS6_IJSA_SC_SB_EEES9_SE_SG_Li256ELb1ELb1ELb1ELb0EEENS1_36VarlenDynamicPersistentTileSchedulerILi128ELi96ELi256ELi128ELb1ELb1ELb1ELb0ELb1ELb1EEEEEEEEEvNT_6ParamsE,"a",@progbits
	.sectionflags	@""
	.align	4
.nv.constant0._ZN7cutlass13device_kernelIN5flash11enable_sm90INS1_16FlashAttnFwdSm90INS1_25CollectiveMainloopFwdSm90ILi2EN4cute5tupleIJNS5_1CILi1EEES8_S8_EEENS6_IJNS7_ILi128EEENS7_ILi96EEENS7_ILi192EEEEEELi192ENS_10bfloat16_tEfNS_4arch4Sm90ELb0ELb0ELb1ELb1ELb1ELb0ELb0ELb1ELb1ELb1ELb1ELb0EEENS1_21CollectiveEpilogueFwdINS6_IJSA_SC_SB_EEES9_SE_SG_Li256ELb1ELb1ELb1ELb0EEENS1_36VarlenDynamicPersistentTileSchedulerILi128ELi96ELi256ELi128ELb1ELb1ELb1ELb0ELb1ELb1EEEEEEEEEvNT_6ParamsE:
	.zero		3328


//--------------------- .nv.constant0._ZN7cutlass13device_kernelIN5flash11enable_sm90INS1_16FlashAttnFwdSm90INS1_25CollectiveMainloopFwdSm90ILi2EN4cute5tupleIJNS5_1CILi1EEES8_S8_EEENS6_IJNS7_ILi128EEENS7_ILi96EEENS7_ILi192EEEEEELi192ENS_10bfloat16_tEfNS_4arch4Sm90ELb0ELb0ELb1ELb1ELb1ELb1ELb0ELb1ELb1ELb1ELb1ELb0EEENS1_21CollectiveEpilogueFwdINS6_IJSA_SC_SB_EEES9_SE_SG_Li256ELb1ELb1ELb1ELb0EEENS1_36VarlenDynamicPersistentTileSchedulerILi128ELi96ELi256ELi128ELb1ELb1ELb1ELb0ELb1ELb1EEEEEEEEEvNT_6ParamsE --------------------------
	.section	.nv.constant0._ZN7cutlass13device_kernelIN5flash11enable_sm90INS1_16FlashAttnFwdSm90INS1_25CollectiveMainloopFwdSm90ILi2EN4cute5tupleIJNS5_1CILi1EEES8_S8_EEENS6_IJNS7_ILi128EEENS7_ILi96EEENS7_ILi192EEEEEELi192ENS_10bfloat16_tEfNS_4arch4Sm90ELb0ELb0ELb1ELb1ELb1ELb1ELb0ELb1ELb1ELb1ELb1ELb0EEENS1_21CollectiveEpilogueFwdINS6_IJSA_SC_SB_EEES9_SE_SG_Li256ELb1ELb1ELb1ELb0EEENS1_36VarlenDynamicPersistentTileSchedulerILi128ELi96ELi256ELi128ELb1ELb1ELb1ELb0ELb1ELb1EEEEEEEEEvNT_6ParamsE,"a",@progbits
	.sectionflags	@""
	.align	4
.nv.constant0._ZN7cutlass13device_kernelIN5flash11enable_sm90INS1_16FlashAttnFwdSm90INS1_25CollectiveMainloopFwdSm90ILi2EN4cute5tupleIJNS5_1CILi1EEES8_S8_EEENS6_IJNS7_ILi128EEENS7_ILi96EEENS7_ILi192EEEEEELi192ENS_10bfloat16_tEfNS_4arch4Sm90ELb0ELb0ELb1ELb1ELb1ELb1ELb0ELb1ELb1ELb1ELb1ELb0EEENS1_21CollectiveEpilogueFwdINS6_IJSA_SC_SB_EEES9_SE_SG_Li256ELb1ELb1ELb1ELb0EEENS1_36VarlenDynamicPersistentTileSchedulerILi128ELi96ELi256ELi128ELb1ELb1ELb1ELb0ELb1ELb1EEEEEEEEEvNT_6ParamsE:
	.zero		3328


//--------------------- .nv.constant0._ZN7cutlass13device_kernelIN5flash11enable_sm90INS1_16FlashAttnFwdSm90INS1_25CollectiveMainloopFwdSm90ILi2EN4cute5tupleIJNS5_1CILi1EEES8_S8_EEENS6_IJNS7_ILi128EEENS7_ILi96EEENS7_ILi192EEEEEELi192ENS_10bfloat16_tEfNS_4arch4Sm90ELb0ELb1ELb1ELb0ELb1ELb0ELb0ELb1ELb1ELb1ELb1ELb0EEENS1_21CollectiveEpilogueFwdINS6_IJSA_SC_SB_EEES9_SE_SG_Li256ELb0ELb1ELb1ELb0EEENS1_19SingleTileSchedulerILb0ELb1ELb1ELi128EEEEEEEEEvNT_6ParamsE --------------------------
	.section	.nv.constant0._ZN7cutlass13device_kernelIN5flash11enable_sm90INS1_16FlashAttnFwdSm90INS1_25CollectiveMainloopFwdSm90ILi2EN4cute5tupleIJNS5_1CILi1EEES8_S8_EEENS6_IJNS7_ILi128EEENS7_ILi96EEENS7_ILi192EEEEEELi192ENS_10bfloat16_tEfNS_4arch4Sm90ELb0ELb1ELb1ELb0ELb1ELb0ELb0ELb1ELb1ELb1ELb1ELb0EEENS1_21CollectiveEpilogueFwdINS6_IJSA_SC_SB_EEES9_SE_SG_Li256ELb0ELb1ELb1ELb0EEENS1_19SingleTileSchedulerILb0ELb1ELb1ELi128EEEEEEEEEvNT_6ParamsE,"a",@progbits
	.sectionflags	@""
	.align	4
.nv.constant0._ZN7cutlass13device_kernelIN5flash11enable_sm90INS1_16FlashAttnFwdSm90INS1_25CollectiveMainloopFwdSm90ILi2EN4cute5tupleIJNS5_1CILi1EEES8_S8_EEENS6_IJNS7_ILi128EEENS7_ILi96EEENS7_ILi192EEEEEELi192ENS_10bfloat16_tEfNS_4arch4Sm90ELb0ELb1ELb1ELb0ELb1ELb0ELb0ELb1ELb1ELb1ELb1ELb0EEENS1_21CollectiveEpilogueFwdINS6_IJSA_SC_SB_EEES9_SE_SG_Li256ELb0ELb1ELb1ELb0EEENS1_19SingleTileSchedulerILb0ELb1ELb1ELi128EEEEEEEEEvNT_6ParamsE:
	.zero		3200


//--------------------- .nv.constant0._ZN7cutlass13device_kernelIN5flash11enable_sm90INS1_16FlashAttnFwdSm90INS1_25CollectiveMainloopFwdSm90ILi2EN4cute5tupleIJNS5_1CILi1EEES8_S8_EEENS6_IJNS7_ILi128EEENS7_ILi96EEENS7_ILi192EEEEEELi192ENS_10bfloat16_tEfNS_4arch4Sm90ELb0ELb1ELb1ELb1ELb1ELb0ELb0ELb1ELb1ELb1ELb1ELb0EEENS1_21CollectiveEpilogueFwdINS6_IJSA_SC_SB_EEES9_SE_SG_Li256ELb1ELb1ELb1ELb0EEENS1_36VarlenDynamicPersistentTileSchedulerILi128ELi96ELi256ELi128ELb1ELb1ELb1ELb1ELb0ELb1EEEEEEEEEvNT_6ParamsE --------------------------
	.section	.nv.constant0._ZN7cutlass13device_kernelIN5flash11enable_sm90INS1_16FlashAttnFwdSm90INS1_25CollectiveMainloopFwdSm90ILi2EN4cute5tupleIJNS5_1CILi1EEES8_S8_EEENS6_IJNS7_ILi128EEENS7_ILi96EEENS7_ILi192EEEEEELi192ENS_10bfloat16_tEfNS_4arch4Sm90ELb0ELb1ELb1ELb1ELb1ELb0ELb0ELb1ELb1ELb1ELb1ELb0EEENS1_21CollectiveEpilogueFwdINS6_IJSA_SC_SB_EEES9_SE_SG_Li256ELb1ELb1ELb1ELb0EEENS1_36VarlenDynamicPersistentTileSchedulerILi128ELi96ELi256ELi128ELb1ELb1ELb1ELb1ELb0ELb1EEEEEEEEEvNT_6ParamsE,"a",@progbits
	.sectionflags	@""
	.align	4
.nv.constant0._ZN7cutlass13device_kernelIN5flash11enable_sm90INS1_16FlashAttnFwdSm90INS1_25CollectiveMainloopFwdSm90ILi2EN4cute5tupleIJNS5_1CILi1EEES8_S8_EEENS6_IJNS7_ILi128EEENS7_ILi96EEENS7_ILi192EEEEEELi192ENS_10bfloat16_tEfNS_4arch4Sm90ELb0ELb1ELb1ELb1ELb1ELb0ELb0ELb1ELb1ELb1ELb1ELb0EEENS1_21CollectiveEpilogueFwdINS6_IJSA_SC_SB_EEES9_SE_SG_Li256ELb1ELb1ELb1ELb0EEENS1_36VarlenDynamicPersistentTileSchedulerILi128ELi96ELi256ELi128ELb1ELb1ELb1ELb1ELb0ELb1EEEEEEEEEvNT_6ParamsE:
	.zero		3328


//--------------------- .nv.constant0._ZN7cutlass13device_kernelIN5flash11enable_sm90INS1_16FlashAttnFwdSm90INS1_25CollectiveMainloopFwdSm90ILi2EN4cute5tupleIJNS5_1CILi1EEES8_S8_EEENS6_IJNS7_ILi128EEENS7_ILi96EEENS7_ILi192EEEEEELi192ENS_10bfloat16_tEfNS_4arch4Sm90ELb0ELb1ELb1ELb1ELb1ELb1ELb0ELb1ELb1ELb1ELb1ELb0EEENS1_21CollectiveEpilogueFwdINS6_IJSA_SC_SB_EEES9_SE_SG_Li256ELb1ELb1ELb1ELb0EEENS1_36VarlenDynamicPersistentTileSchedulerILi128ELi96ELi256ELi128ELb1ELb1ELb1ELb1ELb0ELb1EEEEEEEEEvNT_6ParamsE --------------------------
	.section	.nv.constant0._ZN7cutlass13device_kernelIN5flash11enable_sm90INS1_16FlashAttnFwdSm90INS1_25CollectiveMainloopFwdSm90ILi2EN4cute5tupleIJNS5_1CILi1EEES8_S8_EEENS6_IJNS7_ILi128EEENS7_ILi96EEENS7_ILi192EEEEEELi192ENS_10bfloat16_tEfNS_4arch4Sm90ELb0ELb1ELb1ELb1ELb1ELb1ELb0ELb1ELb1ELb1ELb1ELb0EEENS1_21CollectiveEpilogueFwdINS6_IJSA_SC_SB_EEES9_SE_SG_Li256ELb1ELb1ELb1ELb0EEENS1_36VarlenDynamicPersistentTileSchedulerILi128ELi96ELi256ELi128ELb1ELb1ELb1ELb1ELb0ELb1EEEEEEEEEvNT_6ParamsE,"a",@progbits
	.sectionflags	@""
	.align	4
.nv.constant0._ZN7cutlass13device_kernelIN5flash11enable_sm90INS1_16FlashAttnFwdSm90INS1_25CollectiveMainloopFwdSm90ILi2EN4cute5tupleIJNS5_1CILi1EEES8_S8_EEENS6_IJNS7_ILi128EEENS7_ILi96EEENS7_ILi192EEEEEELi192ENS_10bfloat16_tEfNS_4arch4Sm90ELb0ELb1ELb1ELb1ELb1ELb1ELb0ELb1ELb1ELb1ELb1ELb0EEENS1_21CollectiveEpilogueFwdINS6_IJSA_SC_SB_EEES9_SE_SG_Li256ELb1ELb1ELb1ELb0EEENS1_36VarlenDynamicPersistentTileSchedulerILi128ELi96ELi256ELi128ELb1ELb1ELb1ELb1ELb0ELb1EEEEEEEEEvNT_6ParamsE:
	.zero		3328


//--------------------- .nv.constant0._ZN7cutlass13device_kernelIN5flash11enable_sm90INS1_16FlashAttnFwdSm90INS1_25CollectiveMainloopFwdSm90ILi2EN4cute5tupleIJNS5_1CILi1EEES8_S8_EEENS6_IJNS7_ILi128EEENS7_ILi96EEENS7_ILi192EEEEEELi192ENS_10bfloat16_tEfNS_4arch4Sm90ELb1ELb0ELb1ELb0ELb1ELb0ELb0ELb1ELb1ELb1ELb1ELb0EEENS1_21CollectiveEpilogueFwdINS6_IJSA_SC_SB_EEES9_SE_SG_Li256ELb0ELb1ELb1ELb0EEENS1_19SingleTileSchedulerILb0ELb1ELb1ELi128EEEEEEEEEvNT_6ParamsE --------------------------
	.section	.nv.constant0._ZN7cutlass13device_kernelIN5flash11enable_sm90INS1_16FlashAttnFwdSm90INS1_25CollectiveMainloopFwdSm90ILi2EN4cute5tupleIJNS5_1CILi1EEES8_S8_EEENS6_IJNS7_ILi128EEENS7_ILi96EEENS7_ILi192EEEEEELi192ENS_10bfloat16_tEfNS_4arch4Sm90ELb1ELb0ELb1ELb0ELb1ELb0ELb0ELb1ELb1ELb1ELb1ELb0EEENS1_21CollectiveEpilogueFwdINS6_IJSA_SC_SB_EEES9_SE_SG_Li256ELb0ELb1ELb1ELb0EEENS1_19SingleTileSchedulerILb0ELb1ELb1ELi128EEEEEEEEEvNT_6ParamsE,"a",@progbits
	.sectionflags	@""
	.align	4
.nv.constant0._ZN7cutlass13device_kernelIN5flash11enable_sm90INS1_16FlashAttnFwdSm90INS1_25CollectiveMainloopFwdSm90ILi2EN4cute5tupleIJNS5_1CILi1EEES8_S8_EEENS6_IJNS7_ILi128EEENS7_ILi96EEENS7_ILi192EEEEEELi192ENS_10bfloat16_tEfNS_4arch4Sm90ELb1ELb0ELb1ELb0ELb1ELb0ELb0ELb1ELb1ELb1ELb1ELb0EEENS1_21CollectiveEpilogueFwdINS6_IJSA_SC_SB_EEES9_SE_SG_Li256ELb0ELb1ELb1ELb0EEENS1_19SingleTileSchedulerILb0ELb1ELb1ELi128EEEEEEEEEvNT_6ParamsE:
	.zero		3200


//--------------------- .nv.constant0._ZN7cutlass13device_kernelIN5flash11enable_sm90INS1_16FlashAttnFwdSm90INS1_25CollectiveMainloopFwdSm90ILi2EN4cute5tupleIJNS5_1CILi1EEES8_S8_EEENS6_IJNS7_ILi128EEENS7_ILi96EEENS7_ILi192EEEEEELi192ENS_10bfloat16_tEfNS_4arch4Sm90ELb1ELb0ELb1ELb1ELb1ELb0ELb0ELb1ELb1ELb1ELb1ELb0EEENS1_21CollectiveEpilogueFwdINS6_IJSA_SC_SB_EEES9_SE_SG_Li256ELb1ELb1ELb1ELb0EEENS1_36VarlenDynamicPersistentTileSchedulerILi128ELi96ELi256ELi128ELb1ELb1ELb1ELb1ELb1ELb1EEEEEEEEEvNT_6ParamsE --------------------------
	.section	.nv.constant0._ZN7cutlass13device_kernelIN5flash11enable_sm90INS1_16FlashAttnFwdSm90INS1_25CollectiveMainloopFwdSm90ILi2EN4cute5tupleIJNS5_1CILi1EEES8_S8_EEENS6_IJNS7_ILi128EEENS7_ILi96EEENS7_ILi192EEEEEELi192ENS_10bfloat16_tEfNS_4arch4Sm90ELb1ELb0ELb1ELb1ELb1ELb0ELb0ELb1ELb1ELb1ELb1ELb0EEENS1_21CollectiveEpilogueFwdINS6_IJSA_SC_SB_EEES9_SE_SG_Li256ELb1ELb1ELb1ELb0EEENS1_36VarlenDynamicPersistentTileSchedulerILi128ELi96ELi256ELi128ELb1ELb1ELb1ELb1ELb1ELb1EEEEEEEEEvNT_6ParamsE,"a",@progbits
	.sectionflags	@""
	.align	4
.nv.constant0._ZN7cutlass13device_kernelIN5flash11enable_sm90INS1_16FlashAttnFwdSm90INS1_25CollectiveMainloopFwdSm90ILi2EN4cute5tupleIJNS5_1CILi1EEES8_S8_EEENS6_IJNS7_ILi128EEENS7_ILi96EEENS7_ILi192EEEEEELi192ENS_10bfloat16_tEfNS_4arch4Sm90ELb1ELb0ELb1ELb1ELb1ELb0ELb0ELb1ELb1ELb1ELb1ELb0EEENS1_21CollectiveEpilogueFwdINS6_IJSA_SC_SB_EEES9_SE_SG_Li256ELb1ELb1ELb1ELb0EEENS1_36VarlenDynamicPersistentTileSchedulerILi128ELi96ELi256ELi128ELb1ELb1ELb1ELb1ELb1ELb1EEEEEEEEEvNT_6ParamsE:
	.zero		3328


//--------------------- .nv.constant0._ZN7cutlass13device_kernelIN5flash11enable_sm90INS1_16FlashAttnFwdSm90INS1_25CollectiveMainloopFwdSm90ILi2EN4cute5tupleIJNS5_1CILi1EEES8_S8_EEENS6_IJNS7_ILi128EEENS7_ILi96EEENS7_ILi192EEEEEELi192ENS_10bfloat16_tEfNS_4arch4Sm90ELb1ELb0ELb1ELb1ELb1ELb1ELb0ELb1ELb1ELb1ELb1ELb0EEENS1_21CollectiveEpilogueFwdINS6_IJSA_SC_SB_EEES9_SE_SG_Li256ELb1ELb1ELb1ELb0EEENS1_36VarlenDynamicPersistentTileSchedulerILi128ELi96ELi256ELi128ELb1ELb1ELb1ELb1ELb1ELb1EEEEEEEEEvNT_6ParamsE --------------------------
	.section	.nv.constant0._ZN7cutlass13device_kernelIN5flash11enable_sm90INS1_16FlashAttnFwdSm90INS1_25CollectiveMainloopFwdSm90ILi2EN4cute5tupleIJNS5_1CILi1EEES8_S8_EEENS6_IJNS7_ILi128EEENS7_ILi96EEENS7_ILi192EEEEEELi192ENS_10bfloat16_tEfNS_4arch4Sm90ELb1ELb0ELb1ELb1ELb1ELb1ELb0ELb1ELb1ELb1ELb1ELb0EEENS1_21CollectiveEpilogueFwdINS6_IJSA_SC_SB_EEES9_SE_SG_Li256ELb1ELb1ELb1ELb0EEENS1_36VarlenDynamicPersistentTileSchedulerILi128ELi96ELi256ELi128ELb1ELb1ELb1ELb1ELb1ELb1EEEEEEEEEvNT_6ParamsE,"a",@progbits
	.sectionflags	@""
	.align	4
.nv.constant0._ZN7cutlass13device_kernelIN5flash11enable_sm90INS1_16FlashAttnFwdSm90INS1_25CollectiveMainloopFwdSm90ILi2EN4cute5tupleIJNS5_1CILi1EEES8_S8_EEENS6_IJNS7_ILi128EEENS7_ILi96EEENS7_ILi192EEEEEELi192ENS_10bfloat16_tEfNS_4arch4Sm90ELb1ELb0ELb1ELb1ELb1ELb1ELb0ELb1ELb1ELb1ELb1ELb0EEENS1_21CollectiveEpilogueFwdINS6_IJSA_SC_SB_EEES9_SE_SG_Li256ELb1ELb1ELb1ELb0EEENS1_36VarlenDynamicPersistentTileSchedulerILi128ELi96ELi256ELi128ELb1ELb1ELb1ELb1ELb1ELb1EEEEEEEEEvNT_6ParamsE:
	.zero		3328


//--------------------- .nv.constant0._ZN7cutlass13device_kernelIN5flash11enable_sm90INS1_16FlashAttnFwdSm90INS1_25CollectiveMainloopFwdSm90ILi2EN4cute5tupleIJNS5_1CILi1EEES8_S8_EEENS6_IJNS7_ILi128EEESA_SA_EEELi128ENS_10bfloat16_tEfNS_4arch4Sm90ELb0ELb0ELb1ELb0ELb1ELb0ELb0ELb1ELb1ELb1ELb1ELb0EEENS1_21CollectiveEpilogueFwdISB_S9_SC_SE_Li256ELb0ELb1ELb1ELb0EEENS1_19SingleTileSchedulerILb0ELb1ELb1ELi128EEEEEEEEEvNT_6ParamsE --------------------------
	.section	.nv.constant0._ZN7cutlass13device_kernelIN5flash11enable_sm90INS1_16FlashAttnFwdSm90INS1_25CollectiveMainloopFwdSm90ILi2EN4cute5tupleIJNS5_1CILi1EEES8_S8_EEENS6_IJNS7_ILi128EEESA_SA_EEELi128ENS_10bfloat16_tEfNS_4arch4Sm90ELb0ELb0ELb1ELb0ELb1ELb0ELb0ELb1ELb1ELb1ELb1ELb0EEENS1_21CollectiveEpilogueFwdISB_S9_SC_SE_Li256ELb0ELb1ELb1ELb0EEENS1_19SingleTileSchedulerILb0ELb1ELb1ELi128EEEEEEEEEvNT_6ParamsE,"a",@progbits
	.sectionflags	@""
	.align	4
.nv.constant0._ZN7cutlass13device_kernelIN5flash11enable_sm90INS1_16FlashAttnFwdSm90INS1_25CollectiveMainloopFwdSm90ILi2EN4cute5tupleIJNS5_1CILi1EEES8_S8_EEENS6_IJNS7_ILi128EEESA_SA_EEELi128ENS_10bfloat16_tEfNS_4arch4Sm90ELb0ELb0ELb1ELb0ELb1ELb0ELb0ELb1ELb1ELb1ELb1ELb0EEENS1_21CollectiveEpilogueFwdISB_S9_SC_SE_Li256ELb0ELb1ELb1ELb0EEENS1_19SingleTileSchedulerILb0ELb1ELb1ELi128EEEEEEEEEvNT_6ParamsE:
	.zero		3200


//--------------------- .nv.constant0._ZN7cutlass13device_kernelIN5flash11enable_sm90INS1_16FlashAttnFwdSm90INS1_25CollectiveMainloopFwdSm90ILi2EN4cute5tupleIJNS5_1CILi1EEES8_S8_EEENS6_IJNS7_ILi128EEESA_SA_EEELi128ENS_10bfloat16_tEfNS_4arch4Sm90ELb0ELb0ELb1ELb1ELb1ELb0ELb0ELb1ELb1ELb1ELb1ELb0EEENS1_21CollectiveEpilogueFwdISB_S9_SC_SE_Li256ELb1ELb1ELb1ELb0EEENS1_36VarlenDynamicPersistentTileSchedulerILi128ELi128ELi256ELi128ELb1ELb1ELb1ELb0ELb1ELb1EEEEEEEEEvNT_6ParamsE --------------------------
	.section	.nv.constant0._ZN7cutlass13device_kernelIN5flash11enable_sm90INS1_16FlashAttnFwdSm90INS1_25CollectiveMainloopFwdSm90ILi2EN4cute5tupleIJNS5_1CILi1EEES8_S8_EEENS6_IJNS7_ILi128EEESA_SA_EEELi128ENS_10bfloat16_tEfNS_4arch4Sm90ELb0ELb0ELb1ELb1ELb1ELb0ELb0ELb1ELb1ELb1ELb1ELb0EEENS1_21CollectiveEpilogueFwdISB_S9_SC_SE_Li256ELb1ELb1ELb1ELb0EEENS1_36VarlenDynamicPersistentTileSchedulerILi128ELi128ELi256ELi128ELb1ELb1ELb1ELb0ELb1ELb1EEEEEEEEEvNT_6ParamsE,"a",@progbits
	.sectionflags	@""
	.align	4
.nv.constant0._ZN7cutlass13device_kernelIN5flash11enable_sm90INS1_16FlashAttnFwdSm90INS1_25CollectiveMainloopFwdSm90ILi2EN4cute5tupleIJNS5_1CILi1EEES8_S8_EEENS6_IJNS7_ILi128EEESA_SA_EEELi128ENS_10bfloat16_tEfNS_4arch4Sm90ELb0ELb0ELb1ELb1ELb1ELb0ELb0ELb1ELb1ELb1ELb1ELb0EEENS1_21CollectiveEpilogueFwdISB_S9_SC_SE_Li256ELb1ELb1ELb1ELb0EEENS1_36VarlenDynamicPersistentTileSchedulerILi128ELi128ELi256ELi128ELb1ELb1ELb1ELb0ELb1ELb1EEEEEEEEEvNT_6ParamsE:
	.zero		3328


//--------------------- .nv.constant0._ZN7cutlass13device_kernelIN5flash11enable_sm90INS1_16FlashAttnFwdSm90INS1_25CollectiveMainloopFwdSm90ILi2EN4cute5tupleIJNS5_1CILi1EEES8_S8_EEENS6_IJNS7_ILi128EEESA_SA_EEELi128ENS_10bfloat16_tEfNS_4arch4Sm90ELb0ELb0ELb1ELb1ELb1ELb1ELb0ELb1ELb1ELb1ELb1ELb0EEENS1_21CollectiveEpilogueFwdISB_S9_SC_SE_Li256ELb1ELb1ELb1ELb0EEENS1_36VarlenDynamicPersistentTileSchedulerILi128ELi128ELi256ELi128ELb1ELb1ELb1ELb0ELb1ELb1EEEEEEEEEvNT_6ParamsE --------------------------
	.section	.nv.constant0._ZN7cutlass13device_kernelIN5flash11enable_sm90INS1_16FlashAttnFwdSm90INS1_25CollectiveMainloopFwdSm90ILi2EN4cute5tupleIJNS5_1CILi1EEES8_S8_EEENS6_IJNS7_ILi128EEESA_SA_EEELi128ENS_10bfloat16_tEfNS_4arch4Sm90ELb0ELb0ELb1ELb1ELb1ELb1ELb0ELb1ELb1ELb1ELb1ELb0EEENS1_21CollectiveEpilogueFwdISB_S9_SC_SE_Li256ELb1ELb1ELb1ELb0EEENS1_36VarlenDynamicPersistentTileSchedulerILi128ELi128ELi256ELi128ELb1ELb1ELb1ELb0ELb1ELb1EEEEEEEEEvNT_6ParamsE,"a",@progbits
	.sectionflags	@""
	.align	4
.nv.constant0._ZN7cutlass13device_kernelIN5flash11enable_sm90INS1_16FlashAttnFwdSm90INS1_25CollectiveMainloopFwdSm90ILi2EN4cute5tupleIJNS5_1CILi1EEES8_S8_EEENS6_IJNS7_ILi128EEESA_SA_EEELi128ENS_10bfloat16_tEfNS_4arch4Sm90ELb0ELb0ELb1ELb1ELb1ELb1ELb0ELb1ELb1ELb1ELb1ELb0EEENS1_21CollectiveEpilogueFwdISB_S9_SC_SE_Li256ELb1ELb1ELb1ELb0EEENS1_36VarlenDynamicPersistentTileSchedulerILi128ELi128ELi256ELi128ELb1ELb1ELb1ELb0ELb1ELb1EEEEEEEEEvNT_6ParamsE:
	.zero		3328


//--------------------- .nv.constant0._ZN7cutlass13device_kernelIN5flash11enable_sm90INS1_16FlashAttnFwdSm90INS1_25CollectiveMainloopFwdSm90ILi2EN4cute5tupleIJNS5_1CILi1EEES8_S8_EEENS6_IJNS7_ILi128EEESA_SA_EEELi128ENS_10bfloat16_tEfNS_4arch4Sm90ELb0ELb1ELb1ELb0ELb1ELb0ELb0ELb1ELb1ELb1ELb1ELb0EEENS1_21CollectiveEpilogueFwdISB_S9_SC_SE_Li256ELb0ELb1ELb1ELb0EEENS1_19SingleTileSchedulerILb0ELb1ELb1ELi128EEEEEEEEEvNT_6ParamsE --------------------------
	.section	.nv.constant0._ZN7cutlass13device_kernelIN5flash11enable_sm90INS1_16FlashAttnFwdSm90INS1_25CollectiveMainloopFwdSm90ILi2EN4cute5tupleIJNS5_1CILi1EEES8_S8_EEENS6_IJNS7_ILi128EEESA_SA_EEELi128ENS_10bfloat16_tEfNS_4arch4Sm90ELb0ELb1ELb1ELb0ELb1ELb0ELb0ELb1ELb1ELb1ELb1ELb0EEENS1_21CollectiveEpilogueFwdISB_S9_SC_SE_Li256ELb0ELb1ELb1ELb0EEENS1_19SingleTileSchedulerILb0ELb1ELb1ELi128EEEEEEEEEvNT_6ParamsE,"a",@progbits
	.sectionflags	@""
	.align	4
.nv.constant0._ZN7cutlass13device_kernelIN5flash11enable_sm90INS1_16FlashAttnFwdSm90INS1_25CollectiveMainloopFwdSm90ILi2EN4cute5tupleIJNS5_1CILi1EEES8_S8_EEENS6_IJNS7_ILi128EEESA_SA_EEELi128ENS_10bfloat16_tEfNS_4arch4Sm90ELb0ELb1ELb1ELb0ELb1ELb0ELb0ELb1ELb1ELb1ELb1ELb0EEENS1_21CollectiveEpilogueFwdISB_S9_SC_SE_Li256ELb0ELb1ELb1ELb0EEENS1_19SingleTileSchedulerILb0ELb1ELb1ELi128EEEEEEEEEvNT_6ParamsE:
	.zero		3200


//--------------------- .nv.constant0._ZN7cutlass13device_kernelIN5flash11enable_sm90INS1_16FlashAttnFwdSm90INS1_25CollectiveMainloopFwdSm90ILi2EN4cute5tupleIJNS5_1CILi1EEES8_S8_EEENS6_IJNS7_ILi128EEESA_SA_EEELi128ENS_10bfloat16_tEfNS_4arch4Sm90ELb0ELb1ELb1ELb1ELb1ELb0ELb0ELb1ELb1ELb1ELb1ELb0EEENS1_21CollectiveEpilogueFwdISB_S9_SC_SE_Li256ELb1ELb1ELb1ELb0EEENS1_36VarlenDynamicPersistentTileSchedulerILi128ELi128ELi256ELi128ELb1ELb1ELb1ELb1ELb0ELb1EEEEEEEEEvNT_6ParamsE --------------------------
	.section	.nv.constant0._ZN7cutlass13device_kernelIN5flash11enable_sm90INS1_16FlashAttnFwdSm90INS1_25CollectiveMainloopFwdSm90ILi2EN4cute5tupleIJNS5_1CILi1EEES8_S8_EEENS6_IJNS7_ILi128EEESA_SA_EEELi128ENS_10bfloat16_tEfNS_4arch4Sm90ELb0ELb1ELb1ELb1ELb1ELb0ELb0ELb1ELb1ELb1ELb1ELb0EEENS1_21CollectiveEpilogueFwdISB_S9_SC_SE_Li256ELb1ELb1ELb1ELb0EEENS1_36VarlenDynamicPersistentTileSchedulerILi128ELi128ELi256ELi128ELb1ELb1ELb1ELb1ELb0ELb1EEEEEEEEEvNT_6ParamsE,"a",@progbits
	.sectionflags	@""
	.align	4
.nv.constant0._ZN7cutlass13device_kernelIN5flash11enable_sm90INS1_16FlashAttnFwdSm90INS1_25CollectiveMainloopFwdSm90ILi2EN4cute5tupleIJNS5_1CILi1EEES8_S8_EEENS6_IJNS7_ILi128EEESA_SA_EEELi128ENS_10bfloat16_tEfNS_4arch4Sm90ELb0ELb1ELb1ELb1ELb1ELb0ELb0ELb1ELb1ELb1ELb1ELb0EEENS1_21CollectiveEpilogueFwdISB_S9_SC_SE_Li256ELb1ELb1ELb1ELb0EEENS1_36VarlenDynamicPersistentTileSchedulerILi128ELi128ELi256ELi128ELb1ELb1ELb1ELb1ELb0ELb1EEEEEEEEEvNT_6ParamsE:
	.zero		3328


//--------------------- .nv.constant0._ZN7cutlass13device_kernelIN5flash11enable_sm90INS1_16FlashAttnFwdSm90INS1_25CollectiveMainloopFwdSm90ILi2EN4cute5tupleIJNS5_1CILi1EEES8_S8_EEENS6_IJNS7_ILi128EEESA_SA_EEELi128ENS_10bfloat16_tEfNS_4arch4Sm90ELb0ELb1ELb1ELb1ELb1ELb1ELb0ELb1ELb1ELb1ELb1ELb0EEENS1_21CollectiveEpilogueFwdISB_S9_SC_SE_Li256ELb1ELb1ELb1ELb0EEENS1_36VarlenDynamicPersistentTileSchedulerILi128ELi128ELi256ELi128ELb1ELb1ELb1ELb1ELb0ELb1EEEEEEEEEvNT_6ParamsE --------------------------
	.section	.nv.constant0._ZN7cutlass13device_kernelIN5flash11enable_sm90INS1_16FlashAttnFwdSm90INS1_25CollectiveMainloopFwdSm90ILi2EN4cute5tupleIJNS5_1CILi1EEES8_S8_EEENS6_IJNS7_ILi128EEESA_SA_EEELi128ENS_10bfloat16_tEfNS_4arch4Sm90ELb0ELb1ELb1ELb1ELb1ELb1ELb0ELb1ELb1ELb1ELb1ELb0EEENS1_21CollectiveEpilogueFwdISB_S9_SC_SE_Li256ELb1ELb1ELb1ELb0EEENS1_36VarlenDynamicPersistentTileSchedulerILi128ELi128ELi256ELi128ELb1ELb1ELb1ELb1ELb0ELb1EEEEEEEEEvNT_6ParamsE,"a",@progbits
	.sectionflags	@""
	.align	4
.nv.constant0._ZN7cutlass13device_kernelIN5flash11enable_sm90INS1_16FlashAttnFwdSm90INS1_25CollectiveMainloopFwdSm90ILi2EN4cute5tupleIJNS5_1CILi1EEES8_S8_EEENS6_IJNS7_ILi128EEESA_SA_EEELi128ENS_10bfloat16_tEfNS_4arch4Sm90ELb0ELb1ELb1ELb1ELb1ELb1ELb0ELb1ELb1ELb1ELb1ELb0EEENS1_21CollectiveEpilogueFwdISB_S9_SC_SE_Li256ELb1ELb1ELb1ELb0EEENS1_36VarlenDynamicPersistentTileSchedulerILi128ELi128ELi256ELi128ELb1ELb1ELb1ELb1ELb0ELb1EEEEEEEEEvNT_6ParamsE:
	.zero		3328


//--------------------- .nv.constant0._ZN7cutlass13device_kernelIN5flash11enable_sm90INS1_16FlashAttnFwdSm90INS1_25CollectiveMainloopFwdSm90ILi2EN4cute5tupleIJNS5_1CILi1EEES8_S8_EEENS6_IJNS7_ILi128EEESA_SA_EEELi128ENS_10bfloat16_tEfNS_4arch4Sm90ELb1ELb0ELb1ELb0ELb1ELb0ELb0ELb1ELb1ELb1ELb1ELb0EEENS1_21CollectiveEpilogueFwdISB_S9_SC_SE_Li256ELb0ELb1ELb1ELb0EEENS1_19SingleTileSchedulerILb0ELb1ELb1ELi128EEEEEEEEEvNT_6ParamsE --------------------------
	.section	.nv.constant0._ZN7cutlass13device_kernelIN5flash11enable_sm90INS1_16FlashAttnFwdSm90INS1_25CollectiveMainloopFwdSm90ILi2EN4cute5tupleIJNS5_1CILi1EEES8_S8_EEENS6_IJNS7_ILi128EEESA_SA_EEELi128ENS_10bfloat16_tEfNS_4arch4Sm90ELb1ELb0ELb1ELb0ELb1ELb0ELb0ELb1ELb1ELb1ELb1ELb0EEENS1_21CollectiveEpilogueFwdISB_S9_SC_SE_Li256ELb0ELb1ELb1ELb0EEENS1_19SingleTileSchedulerILb0ELb1ELb1ELi128EEEEEEEEEvNT_6ParamsE,"a",@progbits
	.sectionflags	@""
	.align	4
.nv.constant0._ZN7cutlass13device_kernelIN5flash11enable_sm90INS1_16FlashAttnFwdSm90INS1_25CollectiveMainloopFwdSm90ILi2EN4cute5tupleIJNS5_1CILi1EEES8_S8_EEENS6_IJNS7_ILi128EEESA_SA_EEELi128ENS_10bfloat16_tEfNS_4arch4Sm90ELb1ELb0ELb1ELb0ELb1ELb0ELb0ELb1ELb1ELb1ELb1ELb0EEENS1_21CollectiveEpilogueFwdISB_S9_SC_SE_Li256ELb0ELb1ELb1ELb0EEENS1_19SingleTileSchedulerILb0ELb1ELb1ELi128EEEEEEEEEvNT_6ParamsE:
	.zero		3200


//--------------------- .nv.constant0._ZN7cutlass13device_kernelIN5flash11enable_sm90INS1_16FlashAttnFwdSm90INS1_25CollectiveMainloopFwdSm90ILi2EN4cute5tupleIJNS5_1CILi1EEES8_S8_EEENS6_IJNS7_ILi128EEESA_SA_EEELi128ENS_10bfloat16_tEfNS_4arch4Sm90ELb1ELb0ELb1ELb1ELb1ELb0ELb0ELb1ELb1ELb1ELb1ELb0EEENS1_21CollectiveEpilogueFwdISB_S9_SC_SE_Li256ELb1ELb1ELb1ELb0EEENS1_36VarlenDynamicPersistentTileSchedulerILi128ELi128ELi256ELi128ELb1ELb1ELb1ELb1ELb1ELb1EEEEEEEEEvNT_6ParamsE --------------------------
	.section	.nv.constant0._ZN7cutlass13device_kernelIN5flash11enable_sm90INS1_16FlashAttnFwdSm90INS1_25CollectiveMainloopFwdSm90ILi2EN4cute5tupleIJNS5_1CILi1EEES8_S8_EEENS6_IJNS7_ILi128EEESA_SA_EEELi128ENS_10bfloat16_tEfNS_4arch4Sm90ELb1ELb0ELb1ELb1ELb1ELb0ELb0ELb1ELb1ELb1ELb1ELb0EEENS1_21CollectiveEpilogueFwdISB_S9_SC_SE_Li256ELb1ELb1ELb1ELb0EEENS1_36VarlenDynamicPersistentTileSchedulerILi128ELi128ELi256ELi128ELb1ELb1ELb1ELb1ELb1ELb1EEEEEEEEEvNT_6ParamsE,"a",@progbits
	.sectionflags	@""
	.align	4
.nv.constant0._ZN7cutlass13device_kernelIN5flash11enable_sm90INS1_16FlashAttnFwdSm90INS1_25CollectiveMainloopFwdSm90ILi2EN4cute5tupleIJNS5_1CILi1EEES8_S8_EEENS6_IJNS7_ILi128EEESA_SA_EEELi128ENS_10bfloat16_tEfNS_4arch4Sm90ELb1ELb0ELb1ELb1ELb1ELb0ELb0ELb1ELb1ELb1ELb1ELb0EEENS1_21CollectiveEpilogueFwdISB_S9_SC_SE_Li256ELb1ELb1ELb1ELb0EEENS1_36VarlenDynamicPersistentTileSchedulerILi128ELi128ELi256ELi128ELb1ELb1ELb1ELb1ELb1ELb1EEEEEEEEEvNT_6ParamsE:
	.zero		3328


//--------------------- .nv.constant0._ZN7cutlass13device_kernelIN5flash11enable_sm90INS1_16FlashAttnFwdSm90INS1_25CollectiveMainloopFwdSm90ILi2EN4cute5tupleIJNS5_1CILi1EEES8_S8_EEENS6_IJNS7_ILi128EEESA_SA_EEELi128ENS_10bfloat16_tEfNS_4arch4Sm90ELb1ELb0ELb1ELb1ELb1ELb1ELb0ELb1ELb1ELb1ELb1ELb0EEENS1_21CollectiveEpilogueFwdISB_S9_SC_SE_Li256ELb1ELb1ELb1ELb0EEENS1_36VarlenDynamicPersistentTileSchedulerILi128ELi128ELi256ELi128ELb1ELb1ELb1ELb1ELb1ELb1EEEEEEEEEvNT_6ParamsE --------------------------
	.section	.nv.constant0._ZN7cutlass13device_kernelIN5flash11enable_sm90INS1_16FlashAttnFwdSm90INS1_25CollectiveMainloopFwdSm90ILi2EN4cute5tupleIJNS5_1CILi1EEES8_S8_EEENS6_IJNS7_ILi128EEESA_SA_EEELi128ENS_10bfloat16_tEfNS_4arch4Sm90ELb1ELb0ELb1ELb1ELb1ELb1ELb0ELb1ELb1ELb1ELb1ELb0EEENS1_21CollectiveEpilogueFwdISB_S9_SC_SE_Li256ELb1ELb1ELb1ELb0EEENS1_36VarlenDynamicPersistentTileSchedulerILi128ELi128ELi256ELi128ELb1ELb1ELb1ELb1ELb1ELb1EEEEEEEEEvNT_6ParamsE,"a",@progbits
	.sectionflags	@""
	.align	4
.nv.constant0._ZN7cutlass13device_kernelIN5flash11enable_sm90INS1_16FlashAttnFwdSm90INS1_25CollectiveMainloopFwdSm90ILi2EN4cute5tupleIJNS5_1CILi1EEES8_S8_EEENS6_IJNS7_ILi128EEESA_SA_EEELi128ENS_10bfloat16_tEfNS_4arch4Sm90ELb1ELb0ELb1ELb1ELb1ELb1ELb0ELb1ELb1ELb1ELb1ELb0EEENS1_21CollectiveEpilogueFwdISB_S9_SC_SE_Li256ELb1ELb1ELb1ELb0EEENS1_36VarlenDynamicPersistentTileSchedulerILi128ELi128ELi256ELi128ELb1ELb1ELb1ELb1ELb1ELb1EEEEEEEEEvNT_6ParamsE:
	.zero		3328


//--------------------- .nv.constant0._ZN7cutlass13device_kernelIN5flash11enable_sm90INS1_16FlashAttnFwdSm90INS1_25CollectiveMainloopFwdSm90ILi2EN4cute5tupleIJNS5_1CILi1EEES8_S8_EEENS6_IJNS7_ILi192EEENS7_ILi128EEENS7_ILi96EEEEEELi96ENS_10bfloat16_tEfNS_4arch4Sm90ELb0ELb0ELb1ELb0ELb1ELb0ELb0ELb0ELb1ELb1ELb1ELb0EEENS1_21CollectiveEpilogueFwdINS6_IJSA_SC_SB_EEES9_SE_SG_Li384ELb0ELb1ELb1ELb0EEENS1_19SingleTileSchedulerILb0ELb1ELb1ELi192EEEEEEEEEvNT_6ParamsE --------------------------
	.section	.nv.constant0._ZN7cutlass13device_kernelIN5flash11enable_sm90INS1_16FlashAttnFwdSm90INS1_25CollectiveMainloopFwdSm90ILi2EN4cute5tupleIJNS5_1CILi1EEES8_S8_EEENS6_IJNS7_ILi192EEENS7_ILi128EEENS7_ILi96EEEEEELi96ENS_10bfloat16_tEfNS_4arch4Sm90ELb0ELb0ELb1ELb0ELb1ELb0ELb0ELb0ELb1ELb1ELb1ELb0EEENS1_21CollectiveEpilogueFwdINS6_IJSA_SC_SB_EEES9_SE_SG_Li384ELb0ELb1ELb1ELb0EEENS1_19SingleTileSchedulerILb0ELb1ELb1ELi192EEEEEEEEEvNT_6ParamsE,"a",@progbits
	.sectionflags	@""
	.align	4
.nv.constant0._ZN7cutlass13device_kernelIN5flash11enable_sm90INS1_16FlashAttnFwdSm90INS1_25CollectiveMainloopFwdSm90ILi2EN4cute5tupleIJNS5_1CILi1EEES8_S8_EEENS6_IJNS7_ILi192EEENS7_ILi128EEENS7_ILi96EEEEEELi96ENS_10bfloat16_tEfNS_4arch4Sm90ELb0ELb0ELb1ELb0ELb1ELb0ELb0ELb0ELb1ELb1ELb1ELb0EEENS1_21CollectiveEpilogueFwdINS6_IJSA_SC_SB_EEES9_SE_SG_Li384ELb0ELb1ELb1ELb0EEENS1_19SingleTileSchedulerILb0ELb1ELb1ELi192EEEEEEEEEvNT_6ParamsE:
	.zero		3200


//--------------------- .nv.constant0._ZN7cutlass13device_kernelIN5flash11enable_sm90INS1_16FlashAttnFwdSm90INS1_25CollectiveMainloopFwdSm90ILi2EN4cute5tupleIJNS5_1CILi1EEES8_S8_EEENS6_IJNS7_ILi192EEENS7_ILi128EEENS7_ILi96EEEEEELi96ENS_10bfloat16_tEfNS_4arch4Sm90ELb0ELb0ELb1ELb1ELb1ELb0ELb0ELb0ELb1ELb1ELb1ELb0EEENS1_21CollectiveEpilogueFwdINS6_IJSA_SC_SB_EEES9_SE_SG_Li384ELb1ELb1ELb1ELb0EEENS1_36VarlenDynamicPersistentTileSchedulerILi192ELi128ELi384ELi128ELb1ELb1ELb1ELb0ELb1ELb1EEEEEEEEEvNT_6ParamsE --------------------------
	.section	.nv.constant0._ZN7cutlass13device_kernelIN5flash11enable_sm90INS1_16FlashAttnFwdSm90INS1_25CollectiveMainloopFwdSm90ILi2EN4cute5tupleIJNS5_1CILi1EEES8_S8_EEENS6_IJNS7_ILi192EEENS7_ILi128EEENS7_ILi96EEEEEELi96ENS_10bfloat16_tEfNS_4arch4Sm90ELb0ELb0ELb1ELb1ELb1ELb0ELb0ELb0ELb1ELb1ELb1ELb0EEENS1_21CollectiveEpilogueFwdINS6_IJSA_SC_SB_EEES9_SE_SG_Li384ELb1ELb1ELb1ELb0EEENS1_36VarlenDynamicPersistentTileSchedulerILi192ELi128ELi384ELi128ELb1ELb1ELb1ELb0ELb1ELb1EEEEEEEEEvNT_6ParamsE,"a",@progbits
	.sectionflags	@""
	.align	4
.nv.constant0._ZN7cutlass13device_kernelIN5flash11enable_sm90INS1_16FlashAttnFwdSm90INS1_25CollectiveMainloopFwdSm90ILi2EN4cute5tupleIJNS5_1CILi1EEES8_S8_EEENS6_IJNS7_ILi192EEENS7_ILi128EEENS7_ILi96EEEEEELi96ENS_10bfloat16_tEfNS_4arch4Sm90ELb0ELb0ELb1ELb1ELb1ELb0ELb0ELb0ELb1ELb1ELb1ELb0EEENS1_21CollectiveEpilogueFwdINS6_IJSA_SC_SB_EEES9_SE_SG_Li384ELb1ELb1ELb1ELb0EEENS1_36VarlenDynamicPersistentTileSchedulerILi192ELi128ELi384ELi128ELb1ELb1ELb1ELb0ELb1ELb1EEEEEEEEEvNT_6ParamsE:
	.zero		3328


//--------------------- .nv.constant0._ZN7cutlass13device_kernelIN5flash11enable_sm90INS1_16FlashAttnFwdSm90INS1_25CollectiveMainloopFwdSm90ILi2EN4cute5tupleIJNS5_1CILi1EEES8_S8_EEENS6_IJNS7_ILi192EEENS7_ILi128EEENS7_ILi96EEEEEELi96ENS_10bfloat16_tEfNS_4arch4Sm90ELb0ELb0ELb1ELb1ELb1ELb1ELb0ELb0ELb1ELb1ELb1ELb0EEENS1_21CollectiveEpilogueFwdINS6_IJSA_SC_SB_EEES9_SE_SG_Li384ELb1ELb1ELb1ELb0EEENS1_36VarlenDynamicPersistentTileSchedulerILi192ELi128ELi384ELi128ELb1ELb1ELb1ELb0ELb1ELb1EEEEEEEEEvNT_6ParamsE --------------------------
	.section	.nv.constant0._ZN7cutlass13device_kernelIN5flash11enable_sm90INS1_16FlashAttnFwdSm90INS1_25CollectiveMainloopFwdSm90ILi2EN4cute5tupleIJNS5_1CILi1EEES8_S8_EEENS6_IJNS7_ILi192EEENS7_ILi128EEENS7_ILi96EEEEEELi96ENS_10bfloat16_tEfNS_4arch4Sm90ELb0ELb0ELb1ELb1ELb1ELb1ELb0ELb0ELb1ELb1ELb1ELb0EEENS1_21CollectiveEpilogueFwdINS6_IJSA_SC_SB_EEES9_SE_SG_Li384ELb1ELb1ELb1ELb0EEENS1_36VarlenDynamicPersistentTileSchedulerILi192ELi128ELi384ELi128ELb1ELb1ELb1ELb0ELb1ELb1EEEEEEEEEvNT_6ParamsE,"a",@progbits
	.sectionflags	@""
	.align	4
.nv.constant0._ZN7cutlass13device_kernelIN5flash11enable_sm90INS1_16FlashAttnFwdSm90INS1_25CollectiveMainloopFwdSm90ILi2EN4cute5tupleIJNS5_1CILi1EEES8_S8_EEENS6_IJNS7_ILi192EEENS7_ILi128EEENS7_ILi96EEEEEELi96ENS_10bfloat16_tEfNS_4arch4Sm90ELb0ELb0ELb1ELb1ELb1ELb1ELb0ELb0ELb1ELb1ELb1ELb0EEENS1_21CollectiveEpilogueFwdINS6_IJSA_SC_SB_EEES9_SE_SG_Li384ELb1ELb1ELb1ELb0EEENS1_36VarlenDynamicPersistentTileSchedulerILi192ELi128ELi384ELi128ELb1ELb1ELb1ELb0ELb1ELb1EEEEEEEEEvNT_6ParamsE:
	.zero		3328


//--------------------- .nv.constant0._ZN7cutlass13device_kernelIN5flash11enable_sm90INS1_16FlashAttnFwdSm90INS1_25CollectiveMainloopFwdSm90ILi2EN4cute5tupleIJNS5_1CILi1EEES8_S8_EEENS6_IJNS7_ILi192EEENS7_ILi128EEENS7_ILi96EEEEEELi96ENS_10bfloat16_tEfNS_4arch4Sm90ELb0ELb1ELb1ELb0ELb1ELb0ELb0ELb0ELb1ELb1ELb1ELb0EEENS1_21CollectiveEpilogueFwdINS6_IJSA_SC_SB_EEES9_SE_SG_Li384ELb0ELb1ELb1ELb0EEENS1_19SingleTileSchedulerILb0ELb1ELb1ELi192EEEEEEEEEvNT_6ParamsE --------------------------
	.section	.nv.constant0._ZN7cutlass13device_kernelIN5flash11enable_sm90INS1_16FlashAttnFwdSm90INS1_25CollectiveMainloopFwdSm90ILi2EN4cute5tupleIJNS5_1CILi1EEES8_S8_EEENS6_IJNS7_ILi192EEENS7_ILi128EEENS7_ILi96EEEEEELi96ENS_10bfloat16_tEfNS_4arch4Sm90ELb0ELb1ELb1ELb0ELb1ELb0ELb0ELb0ELb1ELb1ELb1ELb0EEENS1_21CollectiveEpilogueFwdINS6_IJSA_SC_SB_EEES9_SE_SG_Li384ELb0ELb1ELb1ELb0EEENS1_19SingleTileSchedulerILb0ELb1ELb1ELi192EEEEEEEEEvNT_6ParamsE,"a",@progbits
	.sectionflags	@""
	.align	4
.nv.constant0._ZN7cutlass13device_kernelIN5flash11enable_sm90INS1_16FlashAttnFwdSm90INS1_25CollectiveMainloopFwdSm90ILi2EN4cute5tupleIJNS5_1CILi1EEES8_S8_EEENS6_IJNS7_ILi192EEENS7_ILi128EEENS7_ILi96EEEEEELi96ENS_10bfloat16_tEfNS_4arch4Sm90ELb0ELb1ELb1ELb0ELb1ELb0ELb0ELb0ELb1ELb1ELb1ELb0EEENS1_21CollectiveEpilogueFwdINS6_IJSA_SC_SB_EEES9_SE_SG_Li384ELb0ELb1ELb1ELb0EEENS1_19SingleTileSchedulerILb0ELb1ELb1ELi192EEEEEEEEEvNT_6ParamsE:
	.zero		3200


//--------------------- .nv.constant0._ZN7cutlass13device_kernelIN5flash11enable_sm90INS1_16FlashAttnFwdSm90INS1_25CollectiveMainloopFwdSm90ILi2EN4cute5tupleIJNS5_1CILi1EEES8_S8_EEENS6_IJNS7_ILi192EEENS7_ILi128EEENS7_ILi96EEEEEELi96ENS_10bfloat16_tEfNS_4arch4Sm90ELb0ELb1ELb1ELb1ELb1ELb0ELb0ELb0ELb1ELb1ELb1ELb0EEENS1_21CollectiveEpilogueFwdINS6_IJSA_SC_SB_EEES9_SE_SG_Li384ELb1ELb1ELb1ELb0EEENS1_36VarlenDynamicPersistentTileSchedulerILi192ELi128ELi384ELi128ELb1ELb1ELb1ELb1ELb0ELb1EEEEEEEEEvNT_6ParamsE --------------------------
	.section	.nv.constant0._ZN7cutlass13device_kernelIN5flash11enable_sm90INS1_16FlashAttnFwdSm90INS1_25CollectiveMainloopFwdSm90ILi2EN4cute5tupleIJNS5_1CILi1EEES8_S8_EEENS6_IJNS7_ILi192EEENS7_ILi128EEENS7_ILi96EEEEEELi96ENS_10bfloat16_tEfNS_4arch4Sm90ELb0ELb1ELb1ELb1ELb1ELb0ELb0ELb0ELb1ELb1ELb1ELb0EEENS1_21CollectiveEpilogueFwdINS6_IJSA_SC_SB_EEES9_SE_SG_Li384ELb1ELb1ELb1ELb0EEENS1_36VarlenDynamicPersistentTileSchedulerILi192ELi128ELi384ELi128ELb1ELb1ELb1ELb1ELb0ELb1EEEEEEEEEvNT_6ParamsE,"a",@progbits
	.sectionflags	@""
	.align	4
.nv.constant0._ZN7cutlass13device_kernelIN5flash11enable_sm90INS1_16FlashAttnFwdSm90INS1_25CollectiveMainloopFwdSm90ILi2EN4cute5tupleIJNS5_1CILi1EEES8_S8_EEENS6_IJNS7_ILi192EEENS7_ILi128EEENS7_ILi96EEEEEELi96ENS_10bfloat16_tEfNS_4arch4Sm90ELb0ELb1ELb1ELb1ELb1ELb0ELb0ELb0ELb1ELb1ELb1ELb0EEENS1_21CollectiveEpilogueFwdINS6_IJSA_SC_SB_EEES9_SE_SG_Li384ELb1ELb1ELb1ELb0EEENS1_36VarlenDynamicPersistentTileSchedulerILi192ELi128ELi384ELi128ELb1ELb1ELb1ELb1ELb0ELb1EEEEEEEEEvNT_6ParamsE:
	.zero		3328


//--------------------- .nv.constant0._ZN7cutlass13device_kernelIN5flash11enable_sm90INS1_16FlashAttnFwdSm90INS1_25CollectiveMainloopFwdSm90ILi2EN4cute5tupleIJNS5_1CILi1EEES8_S8_EEENS6_IJNS7_ILi192EEENS7_ILi128EEENS7_ILi96EEEEEELi96ENS_10bfloat16_tEfNS_4arch4Sm90ELb0ELb1ELb1ELb1ELb1ELb1ELb0ELb0ELb1ELb1ELb1ELb0EEENS1_21CollectiveEpilogueFwdINS6_IJSA_SC_SB_EEES9_SE_SG_Li384ELb1ELb1ELb1ELb0EEENS1_36VarlenDynamicPersistentTileSchedulerILi192ELi128ELi384ELi128ELb1ELb1ELb1ELb1ELb0ELb1EEEEEEEEEvNT_6ParamsE --------------------------
	.section	.nv.constant0._ZN7cutlass13device_kernelIN5flash11enable_sm90INS1_16FlashAttnFwdSm90INS1_25CollectiveMainloopFwdSm90ILi2EN4cute5tupleIJNS5_1CILi1EEES8_S8_EEENS6_IJNS7_ILi192EEENS7_ILi128EEENS7_ILi96EEEEEELi96ENS_10bfloat16_tEfNS_4arch4Sm90ELb0ELb1ELb1ELb1ELb1ELb1ELb0ELb0ELb1ELb1ELb1ELb0EEENS1_21CollectiveEpilogueFwdINS6_IJSA_SC_SB_EEES9_SE_SG_Li384ELb1ELb1ELb1ELb0EEENS1_36VarlenDynamicPersistentTileSchedulerILi192ELi128ELi384ELi128ELb1ELb1ELb1ELb1ELb0ELb1EEEEEEEEEvNT_6ParamsE,"a",@progbits
	.sectionflags	@""
	.align	4
.nv.constant0._ZN7cutlass13device_kernelIN5flash11enable_sm90INS1_16FlashAttnFwdSm90INS1_25CollectiveMainloopFwdSm90ILi2EN4cute5tupleIJNS5_1CILi1EEES8_S8_EEENS6_IJNS7_ILi192EEENS7_ILi128EEENS7_ILi96EEEEEELi96ENS_10bfloat16_tEfNS_4arch4Sm90ELb0ELb1ELb1ELb1ELb1ELb1ELb0ELb0ELb1ELb1ELb1ELb0EEENS1_21CollectiveEpilogueFwdINS6_IJSA_SC_SB_EEES9_SE_SG_Li384ELb1ELb1ELb1ELb0EEENS1_36VarlenDynamicPersistentTileSchedulerILi192ELi128ELi384ELi128ELb1ELb1ELb1ELb1ELb0ELb1EEEEEEEEEvNT_6ParamsE:
	.zero		3328


//--------------------- .nv.constant0._ZN7cutlass13device_kernelIN5flash11enable_sm90INS1_16FlashAttnFwdSm90INS1_25CollectiveMainloopFwdSm90ILi2EN4cute5tupleIJNS5_1CILi1EEES8_S8_EEENS6_IJNS7_ILi192EEENS7_ILi128EEENS7_ILi96EEEEEELi96ENS_10bfloat16_tEfNS_4arch4Sm90ELb1ELb0ELb1ELb0ELb1ELb0ELb0ELb0ELb1ELb1ELb1ELb0EEENS1_21CollectiveEpilogueFwdINS6_IJSA_SC_SB_EEES9_SE_SG_Li384ELb0ELb1ELb1ELb0EEENS1_19SingleTileSchedulerILb0ELb1ELb1ELi192EEEEEEEEEvNT_6ParamsE --------------------------
	.section	.nv.constant0._ZN7cutlass13device_kernelIN5flash11enable_sm90INS1_16FlashAttnFwdSm90INS1_25CollectiveMainloopFwdSm90ILi2EN4cute5tupleIJNS5_1CILi1EEES8_S8_EEENS6_IJNS7_ILi192EEENS7_ILi128EEENS7_ILi96EEEEEELi96ENS_10bfloat16_tEfNS_4arch4Sm90ELb1ELb0ELb1ELb0ELb1ELb0ELb0ELb0ELb1ELb1ELb1ELb0EEENS1_21CollectiveEpilogueFwdINS6_IJSA_SC_SB_EEES9_SE_SG_Li384ELb0ELb1ELb1ELb0EEENS1_19SingleTileSchedulerILb0ELb1ELb1ELi192EEEEEEEEEvNT_6ParamsE,"a",@progbits
	.sectionflags	@""
	.align	4
.nv.constant0._ZN7cutlass13device_kernelIN5flash11enable_sm90INS1_16FlashAttnFwdSm90INS1_25CollectiveMainloopFwdSm90ILi2EN4cute5tupleIJNS5_1CILi1EEES8_S8_EEENS6_IJNS7_ILi192EEENS7_ILi128EEENS7_ILi96EEEEEELi96ENS_10bfloat16_tEfNS_4arch4Sm90ELb1ELb0ELb1ELb0ELb1ELb0ELb0ELb0ELb1ELb1ELb1ELb0EEENS1_21CollectiveEpilogueFwdINS6_IJSA_SC_SB_EEES9_SE_SG_Li384ELb0ELb1ELb1ELb0EEENS1_19SingleTileSchedulerILb0ELb1ELb1ELi192EEEEEEEEEvNT_6ParamsE:
	.zero		3200


//--------------------- .nv.constant0._ZN7cutlass13device_kernelIN5flash11enable_sm90INS1_16FlashAttnFwdSm90INS1_25CollectiveMainloopFwdSm90ILi2EN4cute5tupleIJNS5_1CILi1EEES8_S8_EEENS6_IJNS7_ILi192EEENS7_ILi128EEENS7_ILi96EEEEEELi96ENS_10bfloat16_tEfNS_4arch4Sm90ELb1ELb0ELb1ELb1ELb1ELb0ELb0ELb0ELb1ELb1ELb1ELb0EEENS1_21CollectiveEpilogueFwdINS6_IJSA_SC_SB_EEES9_SE_SG_Li384ELb1ELb1ELb1ELb0EEENS1_36VarlenDynamicPersistentTileSchedulerILi192ELi128ELi384ELi128ELb1ELb1ELb1ELb1ELb1ELb1EEEEEEEEEvNT_6ParamsE --------------------------
	.section	.nv.constant0._ZN7cutlass13device_kernelIN5flash11enable_sm90INS1_16FlashAttnFwdSm90INS1_25CollectiveMainloopFwdSm90ILi2EN4cute5tupleIJNS5_1CILi1EEES8_S8_EEENS6_IJNS7_ILi192EEENS7_ILi128EEENS7_ILi96EEEEEELi96ENS_10bfloat16_tEfNS_4arch4Sm90ELb1ELb0ELb1ELb1ELb1ELb0ELb0ELb0ELb1ELb1ELb1ELb0EEENS1_21CollectiveEpilogueFwdINS6_IJSA_SC_SB_EEES9_SE_SG_Li384ELb1ELb1ELb1ELb0EEENS1_36VarlenDynamicPersistentTileSchedulerILi192ELi128ELi384ELi128ELb1ELb1ELb1ELb1ELb1ELb1EEEEEEEEEvNT_6ParamsE,"a",@progbits
	.sectionflags	@""
	.align	4
.nv.constant0._ZN7cutlass13device_kernelIN5flash11enable_sm90INS1_16FlashAttnFwdSm90INS1_25CollectiveMainloopFwdSm90ILi2EN4cute5tupleIJNS5_1CILi1EEES8_S8_EEENS6_IJNS7_ILi192EEENS7_ILi128EEENS7_ILi96EEEEEELi96ENS_10bfloat16_tEfNS_4arch4Sm90ELb1ELb0ELb1ELb1ELb1ELb0ELb0ELb0ELb1ELb1ELb1ELb0EEENS1_21CollectiveEpilogueFwdINS6_IJSA_SC_SB_EEES9_SE_SG_Li384ELb1ELb1ELb1ELb0EEENS1_36VarlenDynamicPersistentTileSchedulerILi192ELi128ELi384ELi128ELb1ELb1ELb1ELb1ELb1ELb1EEEEEEEEEvNT_6ParamsE:
	.zero		3328


//--------------------- .nv.constant0._ZN7cutlass13device_kernelIN5flash11enable_sm90INS1_16FlashAttnFwdSm90INS1_25CollectiveMainloopFwdSm90ILi2EN4cute5tupleIJNS5_1CILi1EEES8_S8_EEENS6_IJNS7_ILi192EEENS7_ILi128EEENS7_ILi96EEEEEELi96ENS_10bfloat16_tEfNS_4arch4Sm90ELb1ELb0ELb1ELb1ELb1ELb1ELb0ELb0ELb1ELb1ELb1ELb0EEENS1_21CollectiveEpilogueFwdINS6_IJSA_SC_SB_EEES9_SE_SG_Li384ELb1ELb1ELb1ELb0EEENS1_36VarlenDynamicPersistentTileSchedulerILi192ELi128ELi384ELi128ELb1ELb1ELb1ELb1ELb1ELb1EEEEEEEEEvNT_6ParamsE --------------------------
	.section	.nv.constant0._ZN7cutlass13device_kernelIN5flash11enable_sm90INS1_16FlashAttnFwdSm90INS1_25CollectiveMainloopFwdSm90ILi2EN4cute5tupleIJNS5_1CILi1EEES8_S8_EEENS6_IJNS7_ILi192EEENS7_ILi128EEENS7_ILi96EEEEEELi96ENS_10bfloat16_tEfNS_4arch4Sm90ELb1ELb0ELb1ELb1ELb1ELb1ELb0ELb0ELb1ELb1ELb1ELb0EEENS1_21CollectiveEpilogueFwdINS6_IJSA_SC_SB_EEES9_SE_SG_Li384ELb1ELb1ELb1ELb0EEENS1_36VarlenDynamicPersistentTileSchedulerILi192ELi128ELi384ELi128ELb1ELb1ELb1ELb1ELb1ELb1EEEEEEEEEvNT_6ParamsE,"a",@progbits
	.sectionflags	@""
	.align	4
.nv.constant0._ZN7cutlass13device_kernelIN5flash11enable_sm90INS1_16FlashAttnFwdSm90INS1_25CollectiveMainloopFwdSm90ILi2EN4cute5tupleIJNS5_1CILi1EEES8_S8_EEENS6_IJNS7_ILi192EEENS7_ILi128EEENS7_ILi96EEEEEELi96ENS_10bfloat16_tEfNS_4arch4Sm90ELb1ELb0ELb1ELb1ELb1ELb1ELb0ELb0ELb1ELb1ELb1ELb0EEENS1_21CollectiveEpilogueFwdINS6_IJSA_SC_SB_EEES9_SE_SG_Li384ELb1ELb1ELb1ELb0EEENS1_36VarlenDynamicPersistentTileSchedulerILi192ELi128ELi384ELi128ELb1ELb1ELb1ELb1ELb1ELb1EEEEEEEEEvNT_6ParamsE:
	.zero		3328


//--------------------- .nv.constant0._ZN7cutlass13device_kernelIN5flash11enable_sm90INS1_16FlashAttnFwdSm90INS1_25CollectiveMainloopFwdSm90ILi2EN4cute5tupleIJNS5_1CILi1EEES8_S8_EEENS6_IJNS7_ILi192EEENS7_ILi128EEENS7_ILi64EEEEEELi64ENS_10bfloat16_tEfNS_4arch4Sm90ELb0ELb0ELb1ELb0ELb1ELb0ELb0ELb1ELb1ELb1ELb1ELb0EEENS1_21CollectiveEpilogueFwdINS6_IJSA_SC_SB_EEES9_SE_SG_Li384ELb0ELb1ELb1ELb0EEENS1_19SingleTileSchedulerILb0ELb1ELb1ELi192EEEEEEEEEvNT_6ParamsE --------------------------
	.section	.nv.constant0._ZN7cutlass13device_kernelIN5flash11enable_sm90INS1_16FlashAttnFwdSm90INS1_25CollectiveMainloopFwdSm90ILi2EN4cute5tupleIJNS5_1CILi1EEES8_S8_EEENS6_IJNS7_ILi192EEENS7_ILi128EEENS7_ILi64EEEEEELi64ENS_10bfloat16_tEfNS_4arch4Sm90ELb0ELb0ELb1ELb0ELb1ELb0ELb0ELb1ELb1ELb1ELb1ELb0EEENS1_21CollectiveEpilogueFwdINS6_IJSA_SC_SB_EEES9_SE_SG_Li384ELb0ELb1ELb1ELb0EEENS1_19SingleTileSchedulerILb0ELb1ELb1ELi192EEEEEEEEEvNT_6ParamsE,"a",@progbits
	.sectionflags	@""
	.align	4
.nv.constant0._ZN7cutlass13device_kernelIN5flash11enable_sm90INS1_16FlashAttnFwdSm90INS1_25CollectiveMainloopFwdSm90ILi2EN4cute5tupleIJNS5_1CILi1EEES8_S8_EEENS6_IJNS7_ILi192EEENS7_ILi128EEENS7_ILi64EEEEEELi64ENS_10bfloat16_tEfNS_4arch4Sm90ELb0ELb0ELb1ELb0ELb1ELb0ELb0ELb1ELb1ELb1ELb1ELb0EEENS1_21CollectiveEpilogueFwdINS6_IJSA_SC_SB_EEES9_SE_SG_Li384ELb0ELb1ELb1ELb0EEENS1_19SingleTileSchedulerILb0ELb1ELb1ELi192EEEEEEEEEvNT_6ParamsE:
	.zero		3200


//--------------------- .nv.constant0._ZN7cutlass13device_kernelIN5flash11enable_sm90INS1_16FlashAttnFwdSm90INS1_25CollectiveMainloopFwdSm90ILi2EN4cute5tupleIJNS5_1CILi1EEES8_S8_EEENS6_IJNS7_ILi192EEENS7_ILi128EEENS7_ILi64EEEEEELi64ENS_10bfloat16_tEfNS_4arch4Sm90ELb0ELb0ELb1ELb1ELb1ELb0ELb0ELb1ELb1ELb1ELb1ELb0EEENS1_21CollectiveEpilogueFwdINS6_IJSA_SC_SB_EEES9_SE_SG_Li384ELb1ELb1ELb1ELb0EEENS1_36VarlenDynamicPersistentTileSchedulerILi192ELi128ELi384ELi128ELb1ELb1ELb1ELb0ELb1ELb1EEEEEEEEEvNT_6ParamsE --------------------------
	.section	.nv.constant0._ZN7cutlass13device_kernelIN5flash11enable_sm90INS1_16FlashAttnFwdSm90INS1_25CollectiveMainloopFwdSm90ILi2EN4cute5tupleIJNS5_1CILi1EEES8_S8_EEENS6_IJNS7_ILi192EEENS7_ILi128EEENS7_ILi64EEEEEELi64ENS_10bfloat16_tEfNS_4arch4Sm90ELb0ELb0ELb1ELb1ELb1ELb0ELb0ELb1ELb1ELb1ELb1ELb0EEENS1_21CollectiveEpilogueFwdINS6_IJSA_SC_SB_EEES9_SE_SG_Li384ELb1ELb1ELb1ELb0EEENS1_36VarlenDynamicPersistentTileSchedulerILi192ELi128ELi384ELi128ELb1ELb1ELb1ELb0ELb1ELb1EEEEEEEEEvNT_6ParamsE,"a",@progbits
	.sectionflags	@""
	.align	4
.nv.constant0._ZN7cutlass13device_kernelIN5flash11enable_sm90INS1_16FlashAttnFwdSm90INS1_25CollectiveMainloopFwdSm90ILi2EN4cute5tupleIJNS5_1CILi1EEES8_S8_EEENS6_IJNS7_ILi192EEENS7_ILi128EEENS7_ILi64EEEEEELi64ENS_10bfloat16_tEfNS_4arch4Sm90ELb0ELb0ELb1ELb1ELb1ELb0ELb0ELb1ELb1ELb1ELb1ELb0EEENS1_21CollectiveEpilogueFwdINS6_IJSA_SC_SB_EEES9_SE_SG_Li384ELb1ELb1ELb1ELb0EEENS1_36VarlenDynamicPersistentTileSchedulerILi192ELi128ELi384ELi128ELb1ELb1ELb1ELb0ELb1ELb1EEEEEEEEEvNT_6ParamsE:
	.zero		3328


//--------------------- .nv.constant0._ZN7cutlass13device_kernelIN5flash11enable_sm90INS1_16FlashAttnFwdSm90INS1_25CollectiveMainloopFwdSm90ILi2EN4cute5tupleIJNS5_1CILi1EEES8_S8_EEENS6_IJNS7_ILi192EEENS7_ILi128EEENS7_ILi64EEEEEELi64ENS_10bfloat16_tEfNS_4arch4Sm90ELb0ELb0ELb1ELb1ELb1ELb1ELb0ELb1ELb1ELb1ELb1ELb0EEENS1_21CollectiveEpilogueFwdINS6_IJSA_SC_SB_EEES9_SE_SG_Li384ELb1ELb1ELb1ELb0EEENS1_36VarlenDynamicPersistentTileSchedulerILi192ELi128ELi384ELi128ELb1ELb1ELb1ELb0ELb1ELb1EEEEEEEEEvNT_6ParamsE --------------------------
	.section	.nv.constant0._ZN7cutlass13device_kernelIN5flash11enable_sm90INS1_16FlashAttnFwdSm90INS1_25CollectiveMainloopFwdSm90ILi2EN4cute5tupleIJNS5_1CILi1EEES8_S8_EEENS6_IJNS7_ILi192EEENS7_ILi128EEENS7_ILi64EEEEEELi64ENS_10bfloat16_tEfNS_4arch4Sm90ELb0ELb0ELb1ELb1ELb1ELb1ELb0ELb1ELb1ELb1ELb1ELb0EEENS1_21CollectiveEpilogueFwdINS6_IJSA_SC_SB_EEES9_SE_SG_Li384ELb1ELb1ELb1ELb0EEENS1_36VarlenDynamicPersistentTileSchedulerILi192ELi128ELi384ELi128ELb1ELb1ELb1ELb0ELb1ELb1EEEEEEEEEvNT_6ParamsE,"a",@progbits
	.sectionflags	@""
	.align	4
.nv.constant0._ZN7cutlass13device_kernelIN5flash11enable_sm90INS1_16FlashAttnFwdSm90INS1_25CollectiveMainloopFwdSm90ILi2EN4cute5tupleIJNS5_1CILi1EEES8_S8_EEENS6_IJNS7_ILi192EEENS7_ILi128EEENS7_ILi64EEEEEELi64ENS_10bfloat16_tEfNS_4arch4Sm90ELb0ELb0ELb1ELb1ELb1ELb1ELb0ELb1ELb1ELb1ELb1ELb0EEENS1_21CollectiveEpilogueFwdINS6_IJSA_SC_SB_EEES9_SE_SG_Li384ELb1ELb1ELb1ELb0EEENS1_36VarlenDynamicPersistentTileSchedulerILi192ELi128ELi384ELi128ELb1ELb1ELb1ELb0ELb1ELb1EEEEEEEEEvNT_6ParamsE:
	.zero		3328


//--------------------- .nv.constant0._ZN7cutlass13device_kernelIN5flash11enable_sm90INS1_16FlashAttnFwdSm90INS1_25CollectiveMainloopFwdSm90ILi2EN4cute5tupleIJNS5_1CILi1EEES8_S8_EEENS6_IJNS7_ILi192EEENS7_ILi128EEENS7_ILi64EEEEEELi64ENS_10bfloat16_tEfNS_4arch4Sm90ELb0ELb1ELb1ELb0ELb1ELb0ELb0ELb1ELb1ELb1ELb1ELb0EEENS1_21CollectiveEpilogueFwdINS6_IJSA_SC_SB_EEES9_SE_SG_Li384ELb0ELb1ELb1ELb0EEENS1_19SingleTileSchedulerILb0ELb1ELb1ELi192EEEEEEEEEvNT_6ParamsE --------------------------
	.section	.nv.constant0._ZN7cutlass13device_kernelIN5flash11enable_sm90INS1_16FlashAttnFwdSm90INS1_25CollectiveMainloopFwdSm90ILi2EN4cute5tupleIJNS5_1CILi1EEES8_S8_EEENS6_IJNS7_ILi192EEENS7_ILi128EEENS7_ILi64EEEEEELi64ENS_10bfloat16_tEfNS_4arch4Sm90ELb0ELb1ELb1ELb0ELb1ELb0ELb0ELb1ELb1ELb1ELb1ELb0EEENS1_21CollectiveEpilogueFwdINS6_IJSA_SC_SB_EEES9_SE_SG_Li384ELb0ELb1ELb1ELb0EEENS1_19SingleTileSchedulerILb0ELb1ELb1ELi192EEEEEEEEEvNT_6ParamsE,"a",@progbits
	.sectionflags	@""
	.align	4
.nv.constant0._ZN7cutlass13device_kernelIN5flash11enable_sm90INS1_16FlashAttnFwdSm90INS1_25CollectiveMainloopFwdSm90ILi2EN4cute5tupleIJNS5_1CILi1EEES8_S8_EEENS6_IJNS7_ILi192EEENS7_ILi128EEENS7_ILi64EEEEEELi64ENS_10bfloat16_tEfNS_4arch4Sm90ELb0ELb1ELb1ELb0ELb1ELb0ELb0ELb1ELb1ELb1ELb1ELb0EEENS1_21CollectiveEpilogueFwdINS6_IJSA_SC_SB_EEES9_SE_SG_Li384ELb0ELb1ELb1ELb0EEENS1_19SingleTileSchedulerILb0ELb1ELb1ELi192EEEEEEEEEvNT_6ParamsE:
	.zero		3200


//--------------------- .nv.constant0._ZN7cutlass13device_kernelIN5flash11enable_sm90INS1_16FlashAttnFwdSm90INS1_25CollectiveMainloopFwdSm90ILi2EN4cute5tupleIJNS5_1CILi1EEES8_S8_EEENS6_IJNS7_ILi192EEENS7_ILi128EEENS7_ILi64EEEEEELi64ENS_10bfloat16_tEfNS_4arch4Sm90ELb0ELb1ELb1ELb1ELb1ELb0ELb0ELb1ELb1ELb1ELb1ELb0EEENS1_21CollectiveEpilogueFwdINS6_IJSA_SC_SB_EEES9_SE_SG_Li384ELb1ELb1ELb1ELb0EEENS1_36VarlenDynamicPersistentTileSchedulerILi192ELi128ELi384ELi128ELb1ELb1ELb1ELb1ELb0ELb1EEEEEEEEEvNT_6ParamsE --------------------------
	.section	.nv.constant0._ZN7cutlass13device_kernelIN5flash11enable_sm90INS1_16FlashAttnFwdSm90INS1_25CollectiveMainloopFwdSm90ILi2EN4cute5tupleIJNS5_1CILi1EEES8_S8_EEENS6_IJNS7_ILi192EEENS7_ILi128EEENS7_ILi64EEEEEELi64ENS_10bfloat16_tEfNS_4arch4Sm90ELb0ELb1ELb1ELb1ELb1ELb0ELb0ELb1ELb1ELb1ELb1ELb0EEENS1_21CollectiveEpilogueFwdINS6_IJSA_SC_SB_EEES9_SE_SG_Li384ELb1ELb1ELb1ELb0EEENS1_36VarlenDynamicPersistentTileSchedulerILi192ELi128ELi384ELi128ELb1ELb1ELb1ELb1ELb0ELb1EEEEEEEEEvNT_6ParamsE,"a",@progbits
	.sectionflags	@""
	.align	4
.nv.constant0._ZN7cutlass13device_kernelIN5flash11enable_sm90INS1_16FlashAttnFwdSm90INS1_25CollectiveMainloopFwdSm90ILi2EN4cute5tupleIJNS5_1CILi1EEES8_S8_EEENS6_IJNS7_ILi192EEENS7_ILi128EEENS7_ILi64EEEEEELi64ENS_10bfloat16_tEfNS_4arch4Sm90ELb0ELb1ELb1ELb1ELb1ELb0ELb0ELb1ELb1ELb1ELb1ELb0EEENS1_21CollectiveEpilogueFwdINS6_IJSA_SC_SB_EEES9_SE_SG_Li384ELb1ELb1ELb1ELb0EEENS1_36VarlenDynamicPersistentTileSchedulerILi192ELi128ELi384ELi128ELb1ELb1ELb1ELb1ELb0ELb1EEEEEEEEEvNT_6ParamsE:
	.zero		3328


//--------------------- .nv.constant0._ZN7cutlass13device_kernelIN5flash11enable_sm90INS1_16FlashAttnFwdSm90INS1_25CollectiveMainloopFwdSm90ILi2EN4cute5tupleIJNS5_1CILi1EEES8_S8_EEENS6_IJNS7_ILi192EEENS7_ILi128EEENS7_ILi64EEEEEELi64ENS_10bfloat16_tEfNS_4arch4Sm90ELb0ELb1ELb1ELb1ELb1ELb1ELb0ELb1ELb1ELb1ELb1ELb0EEENS1_21CollectiveEpilogueFwdINS6_IJSA_SC_SB_EEES9_SE_SG_Li384ELb1ELb1ELb1ELb0EEENS1_36VarlenDynamicPersistentTileSchedulerILi192ELi128ELi384ELi128ELb1ELb1ELb1ELb1ELb0ELb1EEEEEEEEEvNT_6ParamsE --------------------------
	.section	.nv.constant0._ZN7cutlass13device_kernelIN5flash11enable_sm90INS1_16FlashAttnFwdSm90INS1_25CollectiveMainloopFwdSm90ILi2EN4cute5tupleIJNS5_1CILi1EEES8_S8_EEENS6_IJNS7_ILi192EEENS7_ILi128EEENS7_ILi64EEEEEELi64ENS_10bfloat16_tEfNS_4arch4Sm90ELb0ELb1ELb1ELb1ELb1ELb1ELb0ELb1ELb1ELb1ELb1ELb0EEENS1_21CollectiveEpilogueFwdINS6_IJSA_SC_SB_EEES9_SE_SG_Li384ELb1ELb1ELb1ELb0EEENS1_36VarlenDynamicPersistentTileSchedulerILi192ELi128ELi384ELi128ELb1ELb1ELb1ELb1ELb0ELb1EEEEEEEEEvNT_6ParamsE,"a",@progbits
	.sectionflags	@""
	.align	4
.nv.constant0._ZN7cutlass13device_kernelIN5flash11enable_sm90INS1_16FlashAttnFwdSm90INS1_25CollectiveMainloopFwdSm90ILi2EN4cute5tupleIJNS5_1CILi1EEES8_S8_EEENS6_IJNS7_ILi192EEENS7_ILi128EEENS7_ILi64EEEEEELi64ENS_10bfloat16_tEfNS_4arch4Sm90ELb0ELb1ELb1ELb1ELb1ELb1ELb0ELb1ELb1ELb1ELb1ELb0EEENS1_21CollectiveEpilogueFwdINS6_IJSA_SC_SB_EEES9_SE_SG_Li384ELb1ELb1ELb1ELb0EEENS1_36VarlenDynamicPersistentTileSchedulerILi192ELi128ELi384ELi128ELb1ELb1ELb1ELb1ELb0ELb1EEEEEEEEEvNT_6ParamsE:
	.zero		3328


//--------------------- .nv.constant0._ZN7cutlass13device_kernelIN5flash11enable_sm90INS1_16FlashAttnFwdSm90INS1_25CollectiveMainloopFwdSm90ILi2EN4cute5tupleIJNS5_1CILi1EEES8_S8_EEENS6_IJNS7_ILi192EEENS7_ILi128EEENS7_ILi64EEEEEELi64ENS_10bfloat16_tEfNS_4arch4Sm90ELb1ELb0ELb1ELb0ELb1ELb0ELb0ELb1ELb1ELb1ELb1ELb0EEENS1_21CollectiveEpilogueFwdINS6_IJSA_SC_SB_EEES9_SE_SG_Li384ELb0ELb1ELb1ELb0EEENS1_19SingleTileSchedulerILb0ELb1ELb1ELi192EEEEEEEEEvNT_6ParamsE --------------------------
	.section	.nv.constant0._ZN7cutlass13device_kernelIN5flash11enable_sm90INS1_16FlashAttnFwdSm90INS1_25CollectiveMainloopFwdSm90ILi2EN4cute5tupleIJNS5_1CILi1EEES8_S8_EEENS6_IJNS7_ILi192EEENS7_ILi128EEENS7_ILi64EEEEEELi64ENS_10bfloat16_tEfNS_4arch4Sm90ELb1ELb0ELb1ELb0ELb1ELb0ELb0ELb1ELb1ELb1ELb1ELb0EEENS1_21CollectiveEpilogueFwdINS6_IJSA_SC_SB_EEES9_SE_SG_Li384ELb0ELb1ELb1ELb0EEENS1_19SingleTileSchedulerILb0ELb1ELb1ELi192EEEEEEEEEvNT_6ParamsE,"a",@progbits
	.sectionflags	@""
	.align	4
.nv.constant0._ZN7cutlass13device_kernelIN5flash11enable_sm90INS1_16FlashAttnFwdSm90INS1_25CollectiveMainloopFwdSm90ILi2EN4cute5tupleIJNS5_1CILi1EEES8_S8_EEENS6_IJNS7_ILi192EEENS7_ILi128EEENS7_ILi64EEEEEELi64ENS_10bfloat16_tEfNS_4arch4Sm90ELb1ELb0ELb1ELb0ELb1ELb0ELb0ELb1ELb1ELb1ELb1ELb0EEENS1_21CollectiveEpilogueFwdINS6_IJSA_SC_SB_EEES9_SE_SG_Li384ELb0ELb1ELb1ELb0EEENS1_19SingleTileSchedulerILb0ELb1ELb1ELi192EEEEEEEEEvNT_6ParamsE:
	.zero		3200


//--------------------- .nv.constant0._ZN7cutlass13device_kernelIN5flash11enable_sm90INS1_16FlashAttnFwdSm90INS1_25CollectiveMainloopFwdSm90ILi2EN4cute5tupleIJNS5_1CILi1EEES8_S8_EEENS6_IJNS7_ILi192EEENS7_ILi128EEENS7_ILi64EEEEEELi64ENS_10bfloat16_tEfNS_4arch4Sm90ELb1ELb0ELb1ELb1ELb1ELb0ELb0ELb1ELb1ELb1ELb1ELb0EEENS1_21CollectiveEpilogueFwdINS6_IJSA_SC_SB_EEES9_SE_SG_Li384ELb1ELb1ELb1ELb0EEENS1_36VarlenDynamicPersistentTileSchedulerILi192ELi128ELi384ELi128ELb1ELb1ELb1ELb1ELb1ELb1EEEEEEEEEvNT_6ParamsE --------------------------
	.section	.nv.constant0._ZN7cutlass13device_kernelIN5flash11enable_sm90INS1_16FlashAttnFwdSm90INS1_25CollectiveMainloopFwdSm90ILi2EN4cute5tupleIJNS5_1CILi1EEES8_S8_EEENS6_IJNS7_ILi192EEENS7_ILi128EEENS7_ILi64EEEEEELi64ENS_10bfloat16_tEfNS_4arch4Sm90ELb1ELb0ELb1ELb1ELb1ELb0ELb0ELb1ELb1ELb1ELb1ELb0EEENS1_21CollectiveEpilogueFwdINS6_IJSA_SC_SB_EEES9_SE_SG_Li384ELb1ELb1ELb1ELb0EEENS1_36VarlenDynamicPersistentTileSchedulerILi192ELi128ELi384ELi128ELb1ELb1ELb1ELb1ELb1ELb1EEEEEEEEEvNT_6ParamsE,"a",@progbits
	.sectionflags	@""
	.align	4
.nv.constant0._ZN7cutlass13device_kernelIN5flash11enable_sm90INS1_16FlashAttnFwdSm90INS1_25CollectiveMainloopFwdSm90ILi2EN4cute5tupleIJNS5_1CILi1EEES8_S8_EEENS6_IJNS7_ILi192EEENS7_ILi128EEENS7_ILi64EEEEEELi64ENS_10bfloat16_tEfNS_4arch4Sm90ELb1ELb0ELb1ELb1ELb1ELb0ELb0ELb1ELb1ELb1ELb1ELb0EEENS1_21CollectiveEpilogueFwdINS6_IJSA_SC_SB_EEES9_SE_SG_Li384ELb1ELb1ELb1ELb0EEENS1_36VarlenDynamicPersistentTileSchedulerILi192ELi128ELi384ELi128ELb1ELb1ELb1ELb1ELb1ELb1EEEEEEEEEvNT_6ParamsE:
	.zero		3328


//--------------------- .nv.constant0._ZN7cutlass13device_kernelIN5flash11enable_sm90INS1_16FlashAttnFwdSm90INS1_25CollectiveMainloopFwdSm90ILi2EN4cute5tupleIJNS5_1CILi1EEES8_S8_EEENS6_IJNS7_ILi192EEENS7_ILi128EEENS7_ILi64EEEEEELi64ENS_10bfloat16_tEfNS_4arch4Sm90ELb1ELb0ELb1ELb1ELb1ELb1ELb0ELb1ELb1ELb1ELb1ELb0EEENS1_21CollectiveEpilogueFwdINS6_IJSA_SC_SB_EEES9_SE_SG_Li384ELb1ELb1ELb1ELb0EEENS1_36VarlenDynamicPersistentTileSchedulerILi192ELi128ELi384ELi128ELb1ELb1ELb1ELb1ELb1ELb1EEEEEEEEEvNT_6ParamsE --------------------------
	.section	.nv.constant0._ZN7cutlass13device_kernelIN5flash11enable_sm90INS1_16FlashAttnFwdSm90INS1_25CollectiveMainloopFwdSm90ILi2EN4cute5tupleIJNS5_1CILi1EEES8_S8_EEENS6_IJNS7_ILi192EEENS7_ILi128EEENS7_ILi64EEEEEELi64ENS_10bfloat16_tEfNS_4arch4Sm90ELb1ELb0ELb1ELb1ELb1ELb1ELb0ELb1ELb1ELb1ELb1ELb0EEENS1_21CollectiveEpilogueFwdINS6_IJSA_SC_SB_EEES9_SE_SG_Li384ELb1ELb1ELb1ELb0EEENS1_36VarlenDynamicPersistentTileSchedulerILi192ELi128ELi384ELi128ELb1ELb1ELb1ELb1ELb1ELb1EEEEEEEEEvNT_6ParamsE,"a",@progbits
	.sectionflags	@""
	.align	4
.nv.constant0._ZN7cutlass13device_kernelIN5flash11enable_sm90INS1_16FlashAttnFwdSm90INS1_25CollectiveMainloopFwdSm90ILi2EN4cute5tupleIJNS5_1CILi1EEES8_S8_EEENS6_IJNS7_ILi192EEENS7_ILi128EEENS7_ILi64EEEEEELi64ENS_10bfloat16_tEfNS_4arch4Sm90ELb1ELb0ELb1ELb1ELb1ELb1ELb0ELb1ELb1ELb1ELb1ELb0EEENS1_21CollectiveEpilogueFwdINS6_IJSA_SC_SB_EEES9_SE_SG_Li384ELb1ELb1ELb1ELb0EEENS1_36VarlenDynamicPersistentTileSchedulerILi192ELi128ELi384ELi128ELb1ELb1ELb1ELb1ELb1ELb1EEEEEEEEEvNT_6ParamsE:
	.zero		3328


//--------------------- SYMBOLS --------------------------

	.type		.nv.reservedSmem.offset0,@object
	.size		.nv.reservedSmem.offset0,0x4
	.type		__assertfail,@function
